// Copyright (c) 2024, Jay Shah, Ganesh Bikshandi, Ying Zhang, Vijay Thakkar, Pradeep Ramani, Tri Dao.
// Splitting the different template instantiations to different files to speed up compilation.
// This file is auto-generated. See "generate_kernels.py"

#include "flash_fwd_hdim64_fp16_softcap_packgqa_sm90.cu"
#include "flash_fwd_hdim96_fp16_softcap_packgqa_sm90.cu"
#include "flash_fwd_hdim128_fp16_softcap_packgqa_sm90.cu"
#include "flash_fwd_hdim192_fp16_softcap_packgqa_sm90.cu"
#include "flash_fwd_hdim256_fp16_softcap_packgqa_sm90.cu"

// ===== COMPILED SASS (sm_90a) =====

	.target	sm_90a

	.elftype	@"ET_EXEC"


//--------------------- .note.nv.tkinfo           --------------------------
	.section	.note.nv.tkinfo,"",@"SHT_NOTE"
	.sectionflags	@"SHF_NOTE_NV_TKINFO"
	.tkinfo
        /*0018*/ 	.word	0x00000002
        /*0030*/ 	.string	""
        /*0030*/ 	.string	"ptxas"
        /*0030*/ 	.string	"Cuda compilation tools, release 13.0, V13.0.88"
        /*0030*/ 	.string	"Build cuda_13.0.r13.0/compiler.36424714_0"
        /*0030*/ 	.string	"-arch sm_90a -m 64 "



//--------------------- .note.nv.cuinfo           --------------------------
	.section	.note.nv.cuinfo,"",@"SHT_NOTE"
	.sectionflags	@"SHF_NOTE_NV_CUINFO"
        /*0018*/ 	.short	0x0002
        /*001a*/ 	.short	0x005a
        /*001c*/ 	.short	0x0082
	.zero		2


//--------------------- .nv.info                  --------------------------
	.section	.nv.info,"",@"SHT_CUDA_INFO"
	.align	4


	//----- nvinfo : EIATTR_REGCOUNT
	.align		4
        /*0000*/ 	.byte	0x04, 0x2f
        /*0002*/ 	.short	(.L_57 - .L_56)
	.align		4
.L_56:
        /*0004*/ 	.word	index@(_ZN7cutlass13device_kernelIN5flash11enable_sm90INS1_16FlashAttnFwdSm90INS1_25CollectiveMainloopFwdSm90ILi2EN4cute5tupleIJNS5_1CILi1EEES8_S8_EEENS6_IJNS7_ILi192EEENS7_ILi128EEENS7_ILi64EEEEEELi64ENS_6half_tEfNS_4arch4Sm90ELb1ELb0ELb1ELb1ELb0ELb1ELb0ELb1ELb1ELb1ELb0ELb0EEENS1_21CollectiveEpilogueFwdINS6_IJSA_SC_SB_EEES9_SE_SG_Li384ELb1ELb1ELb0ELb0EEENS1_36VarlenDynamicPersistentTileSchedulerILi192ELi128ELi384ELi128ELb0ELb1ELb1ELb1ELb1ELb1EEEEEEEEEvNT_6ParamsE)
        /*0008*/ 	.word	0x00000080


	//----- nvinfo : EIATTR_FRAME_SIZE
	.align		4
.L_57:
        /*000c*/ 	.byte	0x04, 0x11
        /*000e*/ 	.short	(.L_59 - .L_58)
	.align		4
.L_58:
        /*0010*/ 	.word	index@(_ZN7cutlass13device_kernelIN5flash11enable_sm90INS1_16FlashAttnFwdSm90INS1_25CollectiveMainloopFwdSm90ILi2EN4cute5tupleIJNS5_1CILi1EEES8_S8_EEENS6_IJNS7_ILi192EEENS7_ILi128EEENS7_ILi64EEEEEELi64ENS_6half_tEfNS_4arch4Sm90ELb1ELb0ELb1ELb1ELb0ELb1ELb0ELb1ELb1ELb1ELb0ELb0EEENS1_21CollectiveEpilogueFwdINS6_IJSA_SC_SB_EEES9_SE_SG_Li384ELb1ELb1ELb0ELb0EEENS1_36VarlenDynamicPersistentTileSchedulerILi192ELi128ELi384ELi128ELb0ELb1ELb1ELb1ELb1ELb1EEEEEEEEEvNT_6ParamsE)
        /*0014*/ 	.word	0x00000060


	//----- nvinfo : EIATTR_REGCOUNT
	.align		4
.L_59:
        /*0018*/ 	.byte	0x04, 0x2f
        /*001a*/ 	.short	(.L_61 - .L_60)
	.align		4
.L_60:
        /*001c*/ 	.word	index@(_ZN7cutlass13device_kernelIN5flash11enable_sm90INS1_16FlashAttnFwdSm90INS1_25CollectiveMainloopFwdSm90ILi2EN4cute5tupleIJNS5_1CILi1EEES8_S8_EEENS6_IJNS7_ILi192EEENS7_ILi128EEENS7_ILi64EEEEEELi64ENS_6half_tEfNS_4arch4Sm90ELb1ELb0ELb1ELb1ELb0ELb0ELb0ELb1ELb1ELb1ELb0ELb0EEENS1_21CollectiveEpilogueFwdINS6_IJSA_SC_SB_EEES9_SE_SG_Li384ELb1ELb1ELb0ELb0EEENS1_36VarlenDynamicPersistentTileSchedulerILi192ELi128ELi384ELi128ELb0ELb1ELb1ELb1ELb1ELb1EEEEEEEEEvNT_6ParamsE)
        /*0020*/ 	.word	0x00000080


	//----- nvinfo : EIATTR_FRAME_SIZE
	.align		4
.L_61:
        /*0024*/ 	.byte	0x04, 0x11
        /*0026*/ 	.short	(.L_63 - .L_62)
	.align		4
.L_62:
        /*0028*/ 	.word	index@(_ZN7cutlass13device_kernelIN5flash11enable_sm90INS1_16FlashAttnFwdSm90INS1_25CollectiveMainloopFwdSm90ILi2EN4cute5tupleIJNS5_1CILi1EEES8_S8_EEENS6_IJNS7_ILi192EEENS7_ILi128EEENS7_ILi64EEEEEELi64ENS_6half_tEfNS_4arch4Sm90ELb1ELb0ELb1ELb1ELb0ELb0ELb0ELb1ELb1ELb1ELb0ELb0EEENS1_21CollectiveEpilogueFwdINS6_IJSA_SC_SB_EEES9_SE_SG_Li384ELb1ELb1ELb0ELb0EEENS1_36VarlenDynamicPersistentTileSchedulerILi192ELi128ELi384ELi128ELb0ELb1ELb1ELb1ELb1ELb1EEEEEEEEEvNT_6ParamsE)
        /*002c*/ 	.word	0x00000038


	//----- nvinfo : EIATTR_REGCOUNT
	.align		4
.L_63:
        /*0030*/ 	.byte	0x04, 0x2f
        /*0032*/ 	.short	(.L_65 - .L_64)
	.align		4
.L_64:
        /*0034*/ 	.word	index@(_ZN7cutlass13device_kernelIN5flash11enable_sm90INS1_16FlashAttnFwdSm90INS1_25CollectiveMainloopFwdSm90ILi2EN4cute5tupleIJNS5_1CILi1EEES8_S8_EEENS6_IJNS7_ILi192EEENS7_ILi128EEENS7_ILi64EEEEEELi64ENS_6half_tEfNS_4arch4Sm90ELb1ELb0ELb1ELb0ELb0ELb0ELb0ELb1ELb1ELb1ELb0ELb0EEENS1_21CollectiveEpilogueFwdINS6_IJSA_SC_SB_EEES9_SE_SG_Li384ELb0ELb1ELb0ELb0EEENS1_30DynamicPersistentTileSchedulerILi384ELi128ELb0ELb1ELb1EEEEEEEEEvNT_6ParamsE)
        /*0038*/ 	.word	0x00000080


	//----- nvinfo : EIATTR_FRAME_SIZE
	.align		4
.L_65:
        /*003c*/ 	.byte	0x04, 0x11
        /*003e*/ 	.short	(.L_67 - .L_66)
	.align		4
.L_66:
        /*0040*/ 	.word	index@(_ZN7cutlass13device_kernelIN5flash11enable_sm90INS1_16FlashAttnFwdSm90INS1_25CollectiveMainloopFwdSm90ILi2EN4cute5tupleIJNS5_1CILi1EEES8_S8_EEENS6_IJNS7_ILi192EEENS7_ILi128EEENS7_ILi64EEEEEELi64ENS_6half_tEfNS_4arch4Sm90ELb1ELb0ELb1ELb0ELb0ELb0ELb0ELb1ELb1ELb1ELb0ELb0EEENS1_21CollectiveEpilogueFwdINS6_IJSA_SC_SB_EEES9_SE_SG_Li384ELb0ELb1ELb0ELb0EEENS1_30DynamicPersistentTileSchedulerILi384ELi128ELb0ELb1ELb1EEEEEEEEEvNT_6ParamsE)
        /*0044*/ 	.word	0x00000008


	//----- nvinfo : EIATTR_REGCOUNT
	.align		4
.L_67:
        /*0048*/ 	.byte	0x04, 0x2f
        /*004a*/ 	.short	(.L_69 - .L_68)
	.align		4
.L_68:
        /*004c*/ 	.word	index@(_ZN7cutlass13device_kernelIN5flash11enable_sm90INS1_16FlashAttnFwdSm90INS1_25CollectiveMainloopFwdSm90ILi2EN4cute5tupleIJNS5_1CILi1EEES8_S8_EEENS6_IJNS7_ILi192EEENS7_ILi128EEENS7_ILi64EEEEEELi64ENS_6half_tEfNS_4arch4Sm90ELb0ELb1ELb1ELb1ELb0ELb1ELb0ELb1ELb1ELb1ELb0ELb0EEENS1_21CollectiveEpilogueFwdINS6_IJSA_SC_SB_EEES9_SE_SG_Li384ELb1ELb1ELb0ELb0EEENS1_36VarlenDynamicPersistentTileSchedulerILi192ELi128ELi384ELi128ELb0ELb1ELb1ELb1ELb0ELb1EEEEEEEEEvNT_6ParamsE)
        /*0050*/ 	.word	0x00000080


	//----- nvinfo : EIATTR_FRAME_SIZE
	.align		4
.L_69:
        /*0054*/ 	.byte	0x04, 0x11
        /*0056*/ 	.short	(.L_71 - .L_70)
	.align		4
.L_70:
        /*0058*/ 	.word	index@(_ZN7cutlass13device_kernelIN5flash11enable_sm90INS1_16FlashAttnFwdSm90INS1_25CollectiveMainloopFwdSm90ILi2EN4cute5tupleIJNS5_1CILi1EEES8_S8_EEENS6_IJNS7_ILi192EEENS7_ILi128EEENS7_ILi64EEEEEELi64ENS_6half_tEfNS_4arch4Sm90ELb0ELb1ELb1ELb1ELb0ELb1ELb0ELb1ELb1ELb1ELb0ELb0EEENS1_21CollectiveEpilogueFwdINS6_IJSA_SC_SB_EEES9_SE_SG_Li384ELb1ELb1ELb0ELb0EEENS1_36VarlenDynamicPersistentTileSchedulerILi192ELi128ELi384ELi128ELb0ELb1ELb1ELb1ELb0ELb1EEEEEEEEEvNT_6ParamsE)
        /*005c*/ 	.word	0x00000068


	//----- nvinfo : EIATTR_REGCOUNT
	.align		4
.L_71:
        /*0060*/ 	.byte	0x04, 0x2f
        /*0062*/ 	.short	(.L_73 - .L_72)
	.align		4
.L_72:
        /*0064*/ 	.word	index@(_ZN7cutlass13device_kernelIN5flash11enable_sm90INS1_16FlashAttnFwdSm90INS1_25CollectiveMainloopFwdSm90ILi2EN4cute5tupleIJNS5_1CILi1EEES8_S8_EEENS6_IJNS7_ILi192EEENS7_ILi128EEENS7_ILi64EEEEEELi64ENS_6half_tEfNS_4arch4Sm90ELb0ELb1ELb1ELb1ELb0ELb0ELb0ELb1ELb1ELb1ELb0ELb0EEENS1_21CollectiveEpilogueFwdINS6_IJSA_SC_SB_EEES9_SE_SG_Li384ELb1ELb1ELb0ELb0EEENS1_36VarlenDynamicPersistentTileSchedulerILi192ELi128ELi384ELi128ELb0ELb1ELb1ELb1ELb0ELb1EEEEEEEEEvNT_6ParamsE)
        /*0068*/ 	.word	0x00000080


	//----- nvinfo : EIATTR_FRAME_SIZE
	.align		4
.L_73:
        /*006c*/ 	.byte	0x04, 0x11
        /*006e*/ 	.short	(.L_75 - .L_74)
	.align		4
.L_74:
        /*0070*/ 	.word	index@(_ZN7cutlass13device_kernelIN5flash11enable_sm90INS1_16FlashAttnFwdSm90INS1_25CollectiveMainloopFwdSm90ILi2EN4cute5tupleIJNS5_1CILi1EEES8_S8_EEENS6_IJNS7_ILi192EEENS7_ILi128EEENS7_ILi64EEEEEELi64ENS_6half_tEfNS_4arch4Sm90ELb0ELb1ELb1ELb1ELb0ELb0ELb0ELb1ELb1ELb1ELb0ELb0EEENS1_21CollectiveEpilogueFwdINS6_IJSA_SC_SB_EEES9_SE_SG_Li384ELb1ELb1ELb0ELb0EEENS1_36VarlenDynamicPersistentTileSchedulerILi192ELi128ELi384ELi128ELb0ELb1ELb1ELb1ELb0ELb1EEEEEEEEEvNT_6ParamsE)
        /*0074*/ 	.word	0x00000038


	//----- nvinfo : EIATTR_REGCOUNT
	.align		4
.L_75:
        /*0078*/ 	.byte	0x04, 0x2f
        /*007a*/ 	.short	(.L_77 - .L_76)
	.align		4
.L_76:
        /*007c*/ 	.word	index@(_ZN7cutlass13device_kernelIN5flash11enable_sm90INS1_16FlashAttnFwdSm90INS1_25CollectiveMainloopFwdSm90ILi2EN4cute5tupleIJNS5_1CILi1EEES8_S8_EEENS6_IJNS7_ILi192EEENS7_ILi128EEENS7_ILi64EEEEEELi64ENS_6half_tEfNS_4arch4Sm90ELb0ELb1ELb1ELb0ELb0ELb0ELb0ELb1ELb1ELb1ELb0ELb0EEENS1_21CollectiveEpilogueFwdINS6_IJSA_SC_SB_EEES9_SE_SG_Li384ELb0ELb1ELb0ELb0EEENS1_30DynamicPersistentTileSchedulerILi384ELi128ELb0ELb1ELb1EEEEEEEEEvNT_6ParamsE)
        /*0080*/ 	.word	0x00000080


	//----- nvinfo : EIATTR_FRAME_SIZE
	.align		4
.L_77:
        /*0084*/ 	.byte	0x04, 0x11
        /*0086*/ 	.short	(.L_79 - .L_78)
	.align		4
.L_78:
        /*0088*/ 	.word	index@(_ZN7cutlass13device_kernelIN5flash11enable_sm90INS1_16FlashAttnFwdSm90INS1_25CollectiveMainloopFwdSm90ILi2EN4cute5tupleIJNS5_1CILi1EEES8_S8_EEENS6_IJNS7_ILi192EEENS7_ILi128EEENS7_ILi64EEEEEELi64ENS_6half_tEfNS_4arch4Sm90ELb0ELb1ELb1ELb0ELb0ELb0ELb0ELb1ELb1ELb1ELb0ELb0EEENS1_21CollectiveEpilogueFwdINS6_IJSA_SC_SB_EEES9_SE_SG_Li384ELb0ELb1ELb0ELb0EEENS1_30DynamicPersistentTileSchedulerILi384ELi128ELb0ELb1ELb1EEEEEEEEEvNT_6ParamsE)
        /*008c*/ 	.word	0x00000000


	//----- nvinfo : EIATTR_REGCOUNT
	.align		4
.L_79:
        /*0090*/ 	.byte	0x04, 0x2f
        /*0092*/ 	.short	(.L_81 - .L_80)
	.align		4
.L_80:
        /*0094*/ 	.word	index@(_ZN7cutlass13device_kernelIN5flash11enable_sm90INS1_16FlashAttnFwdSm90INS1_25CollectiveMainloopFwdSm90ILi2EN4cute5tupleIJNS5_1CILi1EEES8_S8_EEENS6_IJNS7_ILi192EEESA_NS7_ILi64EEEEEELi64ENS_6half_tEfNS_4arch4Sm90ELb0ELb0ELb1ELb1ELb0ELb1ELb0ELb0ELb1ELb1ELb0ELb0EEENS1_21CollectiveEpilogueFwdINS6_IJSA_SB_SA_EEES9_SD_SF_Li384ELb1ELb1ELb0ELb0EEENS1_36VarlenDynamicPersistentTileSchedulerILi192ELi192ELi384ELi128ELb0ELb1ELb1ELb0ELb1ELb1EEEEEEEEEvNT_6ParamsE)
        /*0098*/ 	.word	0x00000080


	//----- nvinfo : EIATTR_FRAME_SIZE
	.align		4
.L_81:
        /*009c*/ 	.byte	0x04, 0x11
        /*009e*/ 	.short	(.L_83 - .L_82)
	.align		4
.L_82:
        /*00a0*/ 	.word	index@(_ZN7cutlass13device_kernelIN5flash11enable_sm90INS1_16FlashAttnFwdSm90INS1_25CollectiveMainloopFwdSm90ILi2EN4cute5tupleIJNS5_1CILi1EEES8_S8_EEENS6_IJNS7_ILi192EEESA_NS7_ILi64EEEEEELi64ENS_6half_tEfNS_4arch4Sm90ELb0ELb0ELb1ELb1ELb0ELb1ELb0ELb0ELb1ELb1ELb0ELb0EEENS1_21CollectiveEpilogueFwdINS6_IJSA_SB_SA_EEES9_SD_SF_Li384ELb1ELb1ELb0ELb0EEENS1_36VarlenDynamicPersistentTileSchedulerILi192ELi192ELi384ELi128ELb0ELb1ELb1ELb0ELb1ELb1EEEEEEEEEvNT_6ParamsE)
        /*00a4*/ 	.word	0x000000c8


	//----- nvinfo : EIATTR_REGCOUNT
	.align		4
.L_83:
        /*00a8*/ 	.byte	0x04, 0x2f
        /*00aa*/ 	.short	(.L_85 - .L_84)
	.align		4
.L_84:
        /*00ac*/ 	.word	index@(_ZN7cutlass13device_kernelIN5flash11enable_sm90INS1_16FlashAttnFwdSm90INS1_25CollectiveMainloopFwdSm90ILi2EN4cute5tupleIJNS5_1CILi1EEES8_S8_EEENS6_IJNS7_ILi192EEESA_NS7_ILi64EEEEEELi64ENS_6half_tEfNS_4arch4Sm90ELb0ELb0ELb1ELb1ELb0ELb0ELb0ELb0ELb1ELb1ELb0ELb0EEENS1_21CollectiveEpilogueFwdINS6_IJSA_SB_SA_EEES9_SD_SF_Li384ELb1ELb1ELb0ELb0EEENS1_36VarlenDynamicPersistentTileSchedulerILi192ELi192ELi384ELi128ELb0ELb1ELb1ELb0ELb1ELb1EEEEEEEEEvNT_6ParamsE)
        /*00b0*/ 	.word	0x00000080


	//----- nvinfo : EIATTR_FRAME_SIZE
	.align		4
.L_85:
        /*00b4*/ 	.byte	0x04, 0x11
        /*00b6*/ 	.short	(.L_87 - .L_86)
	.align		4
.L_86:
        /*00b8*/ 	.word	index@(_ZN7cutlass13device_kernelIN5flash11enable_sm90INS1_16FlashAttnFwdSm90INS1_25CollectiveMainloopFwdSm90ILi2EN4cute5tupleIJNS5_1CILi1EEES8_S8_EEENS6_IJNS7_ILi192EEESA_NS7_ILi64EEEEEELi64ENS_6half_tEfNS_4arch4Sm90ELb0ELb0ELb1ELb1ELb0ELb0ELb0ELb0ELb1ELb1ELb0ELb0EEENS1_21CollectiveEpilogueFwdINS6_IJSA_SB_SA_EEES9_SD_SF_Li384ELb1ELb1ELb0ELb0EEENS1_36VarlenDynamicPersistentTileSchedulerILi192ELi192ELi384ELi128ELb0ELb1ELb1ELb0ELb1ELb1EEEEEEEEEvNT_6ParamsE)
        /*00bc*/ 	.word	0x00000040


	//----- nvinfo : EIATTR_REGCOUNT
	.align		4
.L_87:
        /*00c0*/ 	.byte	0x04, 0x2f
        /*00c2*/ 	.short	(.L_89 - .L_88)
	.align		4
.L_88:
        /*00c4*/ 	.word	index@(_ZN7cutlass13device_kernelIN5flash11enable_sm90INS1_16FlashAttnFwdSm90INS1_25CollectiveMainloopFwdSm90ILi2EN4cute5tupleIJNS5_1CILi1EEES8_S8_EEENS6_IJNS7_ILi192EEESA_NS7_ILi64EEEEEELi64ENS_6half_tEfNS_4arch4Sm90ELb0ELb0ELb1ELb0ELb0ELb0ELb0ELb0ELb1ELb1ELb0ELb0EEENS1_21CollectiveEpilogueFwdINS6_IJSA_SB_SA_EEES9_SD_SF_Li384ELb0ELb1ELb0ELb0EEENS1_29StaticPersistentTileSchedulerILb0EEEEEEEEEvNT_6ParamsE)
        /*00c8*/ 	.word	0x00000080


	//----- nvinfo : EIATTR_FRAME_SIZE
	.align		4
.L_89:
        /*00cc*/ 	.byte	0x04, 0x11
        /*00ce*/ 	.short	(.L_91 - .L_90)
	.align		4
.L_90:
        /*00d0*/ 	.word	index@(_ZN7cutlass13device_kernelIN5flash11enable_sm90INS1_16FlashAttnFwdSm90INS1_25CollectiveMainloopFwdSm90ILi2EN4cute5tupleIJNS5_1CILi1EEES8_S8_EEENS6_IJNS7_ILi192EEESA_NS7_ILi64EEEEEELi64ENS_6half_tEfNS_4arch4Sm90ELb0ELb0ELb1ELb0ELb0ELb0ELb0ELb0ELb1ELb1ELb0ELb0EEENS1_21CollectiveEpilogueFwdINS6_IJSA_SB_SA_EEES9_SD_SF_Li384ELb0ELb1ELb0ELb0EEENS1_29StaticPersistentTileSchedulerILb0EEEEEEEEEvNT_6ParamsE)
        /*00d4*/ 	.word	0x00000030


	//----- nvinfo : EIATTR_REGCOUNT
	.align		4
.L_91:
        /*00d8*/ 	.byte	0x04, 0x2f
        /*00da*/ 	.short	(.L_93 - .L_92)
	.align		4
.L_92:
        /*00dc*/ 	.word	index@(_ZN7cutlass13device_kernelIN5flash11enable_sm90INS1_16FlashAttnFwdSm90INS1_25CollectiveMainloopFwdSm90ILi2EN4cute5tupleIJNS5_1CILi1EEES8_S8_EEENS6_IJNS7_ILi192EEENS7_ILi144EEENS7_ILi96EEEEEELi96ENS_6half_tEfNS_4arch4Sm90ELb1ELb0ELb1ELb1ELb0ELb1ELb0ELb0ELb1ELb1ELb0ELb0EEENS1_21CollectiveEpilogueFwdINS6_IJSA_SC_SB_EEES9_SE_SG_Li384ELb1ELb1ELb0ELb0EEENS1_36VarlenDynamicPersistentTileSchedulerILi192ELi144ELi384ELi128ELb0ELb1ELb1ELb1ELb1ELb1EEEEEEEEEvNT_6ParamsE)
        /*00e0*/ 	.word	0x00000080


	//----- nvinfo : EIATTR_FRAME_SIZE
	.align		4
.L_93:
        /*00e4*/ 	.byte	0x04, 0x11
        /*00e6*/ 	.short	(.L_95 - .L_94)
	.align		4
.L_94:
        /*00e8*/ 	.word	index@(_ZN7cutlass13device_kernelIN5flash11enable_sm90INS1_16FlashAttnFwdSm90INS1_25CollectiveMainloopFwdSm90ILi2EN4cute5tupleIJNS5_1CILi1EEES8_S8_EEENS6_IJNS7_ILi192EEENS7_ILi144EEENS7_ILi96EEEEEELi96ENS_6half_tEfNS_4arch4Sm90ELb1ELb0ELb1ELb1ELb0ELb1ELb0ELb0ELb1ELb1ELb0ELb0EEENS1_21CollectiveEpilogueFwdINS6_IJSA_SC_SB_EEES9_SE_SG_Li384ELb1ELb1ELb0ELb0EEENS1_36VarlenDynamicPersistentTileSchedulerILi192ELi144ELi384ELi128ELb0ELb1ELb1ELb1ELb1ELb1EEEEEEEEEvNT_6ParamsE)
        /*00ec*/ 	.word	0x000000c8


	//----- nvinfo : EIATTR_REGCOUNT
	.align		4
.L_95:
        /*00f0*/ 	.byte	0x04, 0x2f
        /*00f2*/ 	.short	(.L_97 - .L_96)
	.align		4
.L_96:
        /*00f4*/ 	.word	index@(_ZN7cutlass13device_kernelIN5flash11enable_sm90INS1_16FlashAttnFwdSm90INS1_25CollectiveMainloopFwdSm90ILi2EN4cute5tupleIJNS5_1CILi1EEES8_S8_EEENS6_IJNS7_ILi192EEENS7_ILi144EEENS7_ILi96EEEEEELi96ENS_6half_tEfNS_4arch4Sm90ELb1ELb0ELb1ELb1ELb0ELb0ELb0ELb0ELb1ELb1ELb0ELb0EEENS1_21CollectiveEpilogueFwdINS6_IJSA_SC_SB_EEES9_SE_SG_Li384ELb1ELb1ELb0ELb0EEENS1_36VarlenDynamicPersistentTileSchedulerILi192ELi144ELi384ELi128ELb0ELb1ELb1ELb1ELb1ELb1EEEEEEEEEvNT_6ParamsE)
        /*00f8*/ 	.word	0x00000080


	//----- nvinfo : EIATTR_FRAME_SIZE
	.align		4
.L_97:
        /*00fc*/ 	.byte	0x04, 0x11
        /*00fe*/ 	.short	(.L_99 - .L_98)
	.align		4
.L_98:
        /*0100*/ 	.word	index@(_ZN7cutlass13device_kernelIN5flash11enable_sm90INS1_16FlashAttnFwdSm90INS1_25CollectiveMainloopFwdSm90ILi2EN4cute5tupleIJNS5_1CILi1EEES8_S8_EEENS6_IJNS7_ILi192EEENS7_ILi144EEENS7_ILi96EEEEEELi96ENS_6half_tEfNS_4arch4Sm90ELb1ELb0ELb1ELb1ELb0ELb0ELb0ELb0ELb1ELb1ELb0ELb0EEENS1_21CollectiveEpilogueFwdINS6_IJSA_SC_SB_EEES9_SE_SG_Li384ELb1ELb1ELb0ELb0EEENS1_36VarlenDynamicPersistentTileSchedulerILi192ELi144ELi384ELi128ELb0ELb1ELb1ELb1ELb1ELb1EEEEEEEEEvNT_6ParamsE)
        /*0104*/ 	.word	0x00000038


	//----- nvinfo : EIATTR_REGCOUNT
	.align		4
.L_99:
        /*0108*/ 	.byte	0x04, 0x2f
        /*010a*/ 	.short	(.L_101 - .L_100)
	.align		4
.L_100:
        /*010c*/ 	.word	index@(_ZN7cutlass13device_kernelIN5flash11enable_sm90INS1_16FlashAttnFwdSm90INS1_25CollectiveMainloopFwdSm90ILi2EN4cute5tupleIJNS5_1CILi1EEES8_S8_EEENS6_IJNS7_ILi192EEENS7_ILi144EEENS7_ILi96EEEEEELi96ENS_6half_tEfNS_4arch4Sm90ELb1ELb0ELb1ELb0ELb0ELb0ELb0ELb0ELb1ELb1ELb0ELb0EEENS1_21CollectiveEpilogueFwdINS6_IJSA_SC_SB_EEES9_SE_SG_Li384ELb0ELb1ELb0ELb0EEENS1_30DynamicPersistentTileSchedulerILi384ELi128ELb0ELb1ELb1EEEEEEEEEvNT_6ParamsE)
        /*0110*/ 	.word	0x00000080


	//----- nvinfo : EIATTR_FRAME_SIZE
	.align		4
.L_101:
        /*0114*/ 	.byte	0x04, 0x11
        /*0116*/ 	.short	(.L_103 - .L_102)
	.align		4
.L_102:
        /*0118*/ 	.word	index@(_ZN7cutlass13device_kernelIN5flash11enable_sm90INS1_16FlashAttnFwdSm90INS1_25CollectiveMainloopFwdSm90ILi2EN4cute5tupleIJNS5_1CILi1EEES8_S8_EEENS6_IJNS7_ILi192EEENS7_ILi144EEENS7_ILi96EEEEEELi96ENS_6half_tEfNS_4arch4Sm90ELb1ELb0ELb1ELb0ELb0ELb0ELb0ELb0ELb1ELb1ELb0ELb0EEENS1_21CollectiveEpilogueFwdINS6_IJSA_SC_SB_EEES9_SE_SG_Li384ELb0ELb1ELb0ELb0EEENS1_30DynamicPersistentTileSchedulerILi384ELi128ELb0ELb1ELb1EEEEEEEEEvNT_6ParamsE)
        /*011c*/ 	.word	0x00000010


	//----- nvinfo : EIATTR_REGCOUNT
	.align		4
.L_103:
        /*0120*/ 	.byte	0x04, 0x2f
        /*0122*/ 	.short	(.L_105 - .L_104)
	.align		4
.L_104:
        /*0124*/ 	.word	index@(_ZN7cutlass13device_kernelIN5flash11enable_sm90INS1_16FlashAttnFwdSm90INS1_25CollectiveMainloopFwdSm90ILi2EN4cute5tupleIJNS5_1CILi1EEES8_S8_EEENS6_IJNS7_ILi192EEENS7_ILi128EEENS7_ILi96EEEEEELi96ENS_6half_tEfNS_4arch4Sm90ELb0ELb1ELb1ELb1ELb0ELb1ELb0ELb0ELb1ELb1ELb0ELb0EEENS1_21CollectiveEpilogueFwdINS6_IJSA_SC_SB_EEES9_SE_SG_Li384ELb1ELb1ELb0ELb0EEENS1_36VarlenDynamicPersistentTileSchedulerILi192ELi128ELi384ELi128ELb0ELb1ELb1ELb1ELb0ELb1EEEEEEEEEvNT_6ParamsE)
        /*0128*/ 	.word	0x00000080


	//----- nvinfo : EIATTR_FRAME_SIZE
	.align		4
.L_105:
        /*012c*/ 	.byte	0x04, 0x11
        /*012e*/ 	.short	(.L_107 - .L_106)
	.align		4
.L_106:
        /*0130*/ 	.word	index@(_ZN7cutlass13device_kernelIN5flash11enable_sm90INS1_16FlashAttnFwdSm90INS1_25CollectiveMainloopFwdSm90ILi2EN4cute5tupleIJNS5_1CILi1EEES8_S8_EEENS6_IJNS7_ILi192EEENS7_ILi128EEENS7_ILi96EEEEEELi96ENS_6half_tEfNS_4arch4Sm90ELb0ELb1ELb1ELb1ELb0ELb1ELb0ELb0ELb1ELb1ELb0ELb0EEENS1_21CollectiveEpilogueFwdINS6_IJSA_SC_SB_EEES9_SE_SG_Li384ELb1ELb1ELb0ELb0EEENS1_36VarlenDynamicPersistentTileSchedulerILi192ELi128ELi384ELi128ELb0ELb1ELb1ELb1ELb0ELb1EEEEEEEEEvNT_6ParamsE)
        /*0134*/ 	.word	0x00000068


	//----- nvinfo : EIATTR_REGCOUNT
	.align		4
.L_107:
        /*0138*/ 	.byte	0x04, 0x2f
        /*013a*/ 	.short	(.L_109 - .L_108)
	.align		4
.L_108:
        /*013c*/ 	.word	index@(_ZN7cutlass13device_kernelIN5flash11enable_sm90INS1_16FlashAttnFwdSm90INS1_25CollectiveMainloopFwdSm90ILi2EN4cute5tupleIJNS5_1CILi1EEES8_S8_EEENS6_IJNS7_ILi192EEENS7_ILi128EEENS7_ILi96EEEEEELi96ENS_6half_tEfNS_4arch4Sm90ELb0ELb1ELb1ELb1ELb0ELb0ELb0ELb0ELb1ELb1ELb0ELb0EEENS1_21CollectiveEpilogueFwdINS6_IJSA_SC_SB_EEES9_SE_SG_Li384ELb1ELb1ELb0ELb0EEENS1_36VarlenDynamicPersistentTileSchedulerILi192ELi128ELi384ELi128ELb0ELb1ELb1ELb1ELb0ELb1EEEEEEEEEvNT_6ParamsE)
        /*0140*/ 	.word	0x00000080


	//----- nvinfo : EIATTR_FRAME_SIZE
	.align		4
.L_109:
        /*0144*/ 	.byte	0x04, 0x11
        /*0146*/ 	.short	(.L_111 - .L_110)
	.align		4
.L_110:
        /*0148*/ 	.word	index@(_ZN7cutlass13device_kernelIN5flash11enable_sm90INS1_16FlashAttnFwdSm90INS1_25CollectiveMainloopFwdSm90ILi2EN4cute5tupleIJNS5_1CILi1EEES8_S8_EEENS6_IJNS7_ILi192EEENS7_ILi128EEENS7_ILi96EEEEEELi96ENS_6half_tEfNS_4arch4Sm90ELb0ELb1ELb1ELb1ELb0ELb0ELb0ELb0ELb1ELb1ELb0ELb0EEENS1_21CollectiveEpilogueFwdINS6_IJSA_SC_SB_EEES9_SE_SG_Li384ELb1ELb1ELb0ELb0EEENS1_36VarlenDynamicPersistentTileSchedulerILi192ELi128ELi384ELi128ELb0ELb1ELb1ELb1ELb0ELb1EEEEEEEEEvNT_6ParamsE)
        /*014c*/ 	.word	0x00000038


	//----- nvinfo : EIATTR_REGCOUNT
	.align		4
.L_111:
        /*0150*/ 	.byte	0x04, 0x2f
        /*0152*/ 	.short	(.L_113 - .L_112)
	.align		4
.L_112:
        /*0154*/ 	.word	index@(_ZN7cutlass13device_kernelIN5flash11enable_sm90INS1_16FlashAttnFwdSm90INS1_25CollectiveMainloopFwdSm90ILi2EN4cute5tupleIJNS5_1CILi1EEES8_S8_EEENS6_IJNS7_ILi192EEENS7_ILi128EEENS7_ILi96EEEEEELi96ENS_6half_tEfNS_4arch4Sm90ELb0ELb1ELb1ELb0ELb0ELb0ELb0ELb0ELb1ELb1ELb0ELb0EEENS1_21CollectiveEpilogueFwdINS6_IJSA_SC_SB_EEES9_SE_SG_Li384ELb0ELb1ELb0ELb0EEENS1_30DynamicPersistentTileSchedulerILi384ELi128ELb0ELb1ELb1EEEEEEEEEvNT_6ParamsE)
        /*0158*/ 	.word	0x00000080


	//----- nvinfo : EIATTR_FRAME_SIZE
	.align		4
.L_113:
        /*015c*/ 	.byte	0x04, 0x11
        /*015e*/ 	.short	(.L_115 - .L_114)
	.align		4
.L_114:
        /*0160*/ 	.word	index@(_ZN7cutlass13device_kernelIN5flash11enable_sm90INS1_16FlashAttnFwdSm90INS1_25CollectiveMainloopFwdSm90ILi2EN4cute5tupleIJNS5_1CILi1EEES8_S8_EEENS6_IJNS7_ILi192EEENS7_ILi128EEENS7_ILi96EEEEEELi96ENS_6half_tEfNS_4arch4Sm90ELb0ELb1ELb1ELb0ELb0ELb0ELb0ELb0ELb1ELb1ELb0ELb0EEENS1_21CollectiveEpilogueFwdINS6_IJSA_SC_SB_EEES9_SE_SG_Li384ELb0ELb1ELb0ELb0EEENS1_30DynamicPersistentTileSchedulerILi384ELi128ELb0ELb1ELb1EEEEEEEEEvNT_6ParamsE)
        /*0164*/ 	.word	0x00000000


	//----- nvinfo : EIATTR_REGCOUNT
	.align		4
.L_115:
        /*0168*/ 	.byte	0x04, 0x2f
        /*016a*/ 	.short	(.L_117 - .L_116)
	.align		4
.L_116:
        /*016c*/ 	.word	index@(_ZN7cutlass13device_kernelIN5flash11enable_sm90INS1_16FlashAttnFwdSm90INS1_25CollectiveMainloopFwdSm90ILi2EN4cute5tupleIJNS5_1CILi1EEES8_S8_EEENS6_IJNS7_ILi192EEENS7_ILi144EEENS7_ILi96EEEEEELi96ENS_6half_tEfNS_4arch4Sm90ELb0ELb0ELb1ELb1ELb0ELb1ELb0ELb0ELb1ELb1ELb0ELb0EEENS1_21CollectiveEpilogueFwdINS6_IJSA_SC_SB_EEES9_SE_SG_Li384ELb1ELb1ELb0ELb0EEENS1_36VarlenDynamicPersistentTileSchedulerILi192ELi144ELi384ELi128ELb0ELb1ELb1ELb0ELb1ELb1EEEEEEEEEvNT_6ParamsE)
        /*0170*/ 	.word	0x00000080


	//----- nvinfo : EIATTR_FRAME_SIZE
	.align		4
.L_117:
        /*0174*/ 	.byte	0x04, 0x11
        /*0176*/ 	.short	(.L_119 - .L_118)
	.align		4
.L_118:
        /*0178*/ 	.word	index@(_ZN7cutlass13device_kernelIN5flash11enable_sm90INS1_16FlashAttnFwdSm90INS1_25CollectiveMainloopFwdSm90ILi2EN4cute5tupleIJNS5_1CILi1EEES8_S8_EEENS6_IJNS7_ILi192EEENS7_ILi144EEENS7_ILi96EEEEEELi96ENS_6half_tEfNS_4arch4Sm90ELb0ELb0ELb1ELb1ELb0ELb1ELb0ELb0ELb1ELb1ELb0ELb0EEENS1_21CollectiveEpilogueFwdINS6_IJSA_SC_SB_EEES9_SE_SG_Li384ELb1ELb1ELb0ELb0EEENS1_36VarlenDynamicPersistentTileSchedulerILi192ELi144ELi384ELi128ELb0ELb1ELb1ELb0ELb1ELb1EEEEEEEEEvNT_6ParamsE)
        /*017c*/ 	.word	0x00000108


	//----- nvinfo : EIATTR_REGCOUNT
	.align		4
.L_119:
        /*0180*/ 	.byte	0x04, 0x2f
        /*0182*/ 	.short	(.L_121 - .L_120)
	.align		4
.L_120:
        /*0184*/ 	.word	index@(_ZN7cutlass13device_kernelIN5flash11enable_sm90INS1_16FlashAttnFwdSm90INS1_25CollectiveMainloopFwdSm90ILi2EN4cute5tupleIJNS5_1CILi1EEES8_S8_EEENS6_IJNS7_ILi192EEENS7_ILi144EEENS7_ILi96EEEEEELi96ENS_6half_tEfNS_4arch4Sm90ELb0ELb0ELb1ELb1ELb0ELb0ELb0ELb0ELb1ELb1ELb0ELb0EEENS1_21CollectiveEpilogueFwdINS6_IJSA_SC_SB_EEES9_SE_SG_Li384ELb1ELb1ELb0ELb0EEENS1_36VarlenDynamicPersistentTileSchedulerILi192ELi144ELi384ELi128ELb0ELb1ELb1ELb0ELb1ELb1EEEEEEEEEvNT_6ParamsE)
        /*0188*/ 	.word	0x00000080


	//----- nvinfo : EIATTR_FRAME_SIZE
	.align		4
.L_121:
        /*018c*/ 	.byte	0x04, 0x11
        /*018e*/ 	.short	(.L_123 - .L_122)
	.align		4
.L_122:
        /*0190*/ 	.word	index@(_ZN7cutlass13device_kernelIN5flash11enable_sm90INS1_16FlashAttnFwdSm90INS1_25CollectiveMainloopFwdSm90ILi2EN4cute5tupleIJNS5_1CILi1EEES8_S8_EEENS6_IJNS7_ILi192EEENS7_ILi144EEENS7_ILi96EEEEEELi96ENS_6half_tEfNS_4arch4Sm90ELb0ELb0ELb1ELb1ELb0ELb0ELb0ELb0ELb1ELb1ELb0ELb0EEENS1_21CollectiveEpilogueFwdINS6_IJSA_SC_SB_EEES9_SE_SG_Li384ELb1ELb1ELb0ELb0EEENS1_36VarlenDynamicPersistentTileSchedulerILi192ELi144ELi384ELi128ELb0ELb1ELb1ELb0ELb1ELb1EEEEEEEEEvNT_6ParamsE)
        /*0194*/ 	.word	0x00000040


	//----- nvinfo : EIATTR_REGCOUNT
	.align		4
.L_123:
        /*0198*/ 	.byte	0x04, 0x2f
        /*019a*/ 	.short	(.L_125 - .L_124)
	.align		4
.L_124:
        /*019c*/ 	.word	index@(_ZN7cutlass13device_kernelIN5flash11enable_sm90INS1_16FlashAttnFwdSm90INS1_25CollectiveMainloopFwdSm90ILi2EN4cute5tupleIJNS5_1CILi1EEES8_S8_EEENS6_IJNS7_ILi192EEENS7_ILi144EEENS7_ILi96EEEEEELi96ENS_6half_tEfNS_4arch4Sm90ELb0ELb0ELb1ELb0ELb0ELb0ELb0ELb0ELb1ELb1ELb0ELb0EEENS1_21CollectiveEpilogueFwdINS6_IJSA_SC_SB_EEES9_SE_SG_Li384ELb0ELb1ELb0ELb0EEENS1_29StaticPersistentTileSchedulerILb0EEEEEEEEEvNT_6ParamsE)
        /*01a0*/ 	.word	0x00000080


	//----- nvinfo : EIATTR_FRAME_SIZE
	.align		4
.L_125:
        /*01a4*/ 	.byte	0x04, 0x11
        /*01a6*/ 	.short	(.L_127 - .L_126)
	.align		4
.L_126:
        /*01a8*/ 	.word	index@(_ZN7cutlass13device_kernelIN5flash11enable_sm90INS1_16FlashAttnFwdSm90INS1_25CollectiveMainloopFwdSm90ILi2EN4cute5tupleIJNS5_1CILi1EEES8_S8_EEENS6_IJNS7_ILi192EEENS7_ILi144EEENS7_ILi96EEEEEELi96ENS_6half_tEfNS_4arch4Sm90ELb0ELb0ELb1ELb0ELb0ELb0ELb0ELb0ELb1ELb1ELb0ELb0EEENS1_21CollectiveEpilogueFwdINS6_IJSA_SC_SB_EEES9_SE_SG_Li384ELb0ELb1ELb0ELb0EEENS1_29StaticPersistentTileSchedulerILb0EEEEEEEEEvNT_6ParamsE)
        /*01ac*/ 	.word	0x00000030


	//----- nvinfo : EIATTR_REGCOUNT
	.align		4
.L_127:
        /*01b0*/ 	.byte	0x04, 0x2f
        /*01b2*/ 	.short	(.L_129 - .L_128)
	.align		4
.L_128:
        /*01b4*/ 	.word	index@(_ZN7cutlass13device_kernelIN5flash11enable_sm90INS1_16FlashAttnFwdSm90INS1_25CollectiveMainloopFwdSm90ILi2EN4cute5tupleIJNS5_1CILi1EEES8_S8_EEENS6_IJNS7_ILi128EEESA_SA_EEELi128ENS_6half_tEfNS_4arch4Sm90ELb1ELb0ELb1ELb1ELb0ELb1ELb0ELb1ELb1ELb1ELb0ELb0EEENS1_21CollectiveEpilogueFwdISB_S9_SC_SE_Li256ELb1ELb1ELb0ELb0EEENS1_36VarlenDynamicPersistentTileSchedulerILi128ELi128ELi256ELi128ELb0ELb1ELb1ELb1ELb1ELb1EEEEEEEEEvNT_6ParamsE)
        /*01b8*/ 	.word	0x000000a8


	//----- nvinfo : EIATTR_FRAME_SIZE
	.align		4
.L_129:
        /*01bc*/ 	.byte	0x04, 0x11
        /*01be*/ 	.short	(.L_131 - .L_130)
	.align		4
.L_130:
        /*01c0*/ 	.word	index@(_ZN7cutlass13device_kernelIN5flash11enable_sm90INS1_16FlashAttnFwdSm90INS1_25CollectiveMainloopFwdSm90ILi2EN4cute5tupleIJNS5_1CILi1EEES8_S8_EEENS6_IJNS7_ILi128EEESA_SA_EEELi128ENS_6half_tEfNS_4arch4Sm90ELb1ELb0ELb1ELb1ELb0ELb1ELb0ELb1ELb1ELb1ELb0ELb0EEENS1_21CollectiveEpilogueFwdISB_S9_SC_SE_Li256ELb1ELb1ELb0ELb0EEENS1_36VarlenDynamicPersistentTileSchedulerILi128ELi128ELi256ELi128ELb0ELb1ELb1ELb1ELb1ELb1EEEEEEEEEvNT_6ParamsE)
        /*01c4*/ 	.word	0x00000060


	//----- nvinfo : EIATTR_REGCOUNT
	.align		4
.L_131:
        /*01c8*/ 	.byte	0x04, 0x2f
        /*01ca*/ 	.short	(.L_133 - .L_132)
	.align		4
.L_132:
        /*01cc*/ 	.word	index@(_ZN7cutlass13device_kernelIN5flash11enable_sm90INS1_16FlashAttnFwdSm90INS1_25CollectiveMainloopFwdSm90ILi2EN4cute5tupleIJNS5_1CILi1EEES8_S8_EEENS6_IJNS7_ILi128EEESA_SA_EEELi128ENS_6half_tEfNS_4arch4Sm90ELb1ELb0ELb1ELb1ELb0ELb0ELb0ELb1ELb1ELb1ELb0ELb0EEENS1_21CollectiveEpilogueFwdISB_S9_SC_SE_Li256ELb1ELb1ELb0ELb0EEENS1_36VarlenDynamicPersistentTileSchedulerILi128ELi128ELi256ELi128ELb0ELb1ELb1ELb1ELb1ELb1EEEEEEEEEvNT_6ParamsE)
        /*01d0*/ 	.word	0x000000a8


	//----- nvinfo : EIATTR_FRAME_SIZE
	.align		4
.L_133:
        /*01d4*/ 	.byte	0x04, 0x11
        /*01d6*/ 	.short	(.L_135 - .L_134)
	.align		4
.L_134:
        /*01d8*/ 	.word	index@(_ZN7cutlass13device_kernelIN5flash11enable_sm90INS1_16FlashAttnFwdSm90INS1_25CollectiveMainloopFwdSm90ILi2EN4cute5tupleIJNS5_1CILi1EEES8_S8_EEENS6_IJNS7_ILi128EEESA_SA_EEELi128ENS_6half_tEfNS_4arch4Sm90ELb1ELb0ELb1ELb1ELb0ELb0ELb0ELb1ELb1ELb1ELb0ELb0EEENS1_21CollectiveEpilogueFwdISB_S9_SC_SE_Li256ELb1ELb1ELb0ELb0EEENS1_36VarlenDynamicPersistentTileSchedulerILi128ELi128ELi256ELi128ELb0ELb1ELb1ELb1ELb1ELb1EEEEEEEEEvNT_6ParamsE)
        /*01dc*/ 	.word	0x00000058


	//----- nvinfo : EIATTR_REGCOUNT
	.align		4
.L_135:
        /*01e0*/ 	.byte	0x04, 0x2f
        /*01e2*/ 	.short	(.L_137 - .L_136)
	.align		4
.L_136:
        /*01e4*/ 	.word	index@(_ZN7cutlass13device_kernelIN5flash11enable_sm90INS1_16FlashAttnFwdSm90INS1_25CollectiveMainloopFwdSm90ILi2EN4cute5tupleIJNS5_1CILi1EEES8_S8_EEENS6_IJNS7_ILi128EEESA_SA_EEELi128ENS_6half_tEfNS_4arch4Sm90ELb1ELb0ELb1ELb0ELb0ELb0ELb0ELb1ELb1ELb1ELb0ELb0EEENS1_21CollectiveEpilogueFwdISB_S9_SC_SE_Li256ELb0ELb1ELb0ELb0EEENS1_30DynamicPersistentTileSchedulerILi256ELi128ELb0ELb1ELb1EEEEEEEEEvNT_6ParamsE)
        /*01e8*/ 	.word	0x000000a8


	//----- nvinfo : EIATTR_FRAME_SIZE
	.align		4
.L_137:
        /*01ec*/ 	.byte	0x04, 0x11
        /*01ee*/ 	.short	(.L_139 - .L_138)
	.align		4
.L_138:
        /*01f0*/ 	.word	index@(_ZN7cutlass13device_kernelIN5flash11enable_sm90INS1_16FlashAttnFwdSm90INS1_25CollectiveMainloopFwdSm90ILi2EN4cute5tupleIJNS5_1CILi1EEES8_S8_EEENS6_IJNS7_ILi128EEESA_SA_EEELi128ENS_6half_tEfNS_4arch4Sm90ELb1ELb0ELb1ELb0ELb0ELb0ELb0ELb1ELb1ELb1ELb0ELb0EEENS1_21CollectiveEpilogueFwdISB_S9_SC_SE_Li256ELb0ELb1ELb0ELb0EEENS1_30DynamicPersistentTileSchedulerILi256ELi128ELb0ELb1ELb1EEEEEEEEEvNT_6ParamsE)
        /*01f4*/ 	.word	0x00000028


	//----- nvinfo : EIATTR_REGCOUNT
	.align		4
.L_139:
        /*01f8*/ 	.byte	0x04, 0x2f
        /*01fa*/ 	.short	(.L_141 - .L_140)
	.align		4
.L_140:
        /*01fc*/ 	.word	index@(_ZN7cutlass13device_kernelIN5flash11enable_sm90INS1_16FlashAttnFwdSm90INS1_25CollectiveMainloopFwdSm90ILi2EN4cute5tupleIJNS5_1CILi1EEES8_S8_EEENS6_IJNS7_ILi128EEESA_SA_EEELi128ENS_6half_tEfNS_4arch4Sm90ELb0ELb1ELb1ELb1ELb0ELb1ELb0ELb1ELb1ELb1ELb0ELb0EEENS1_21CollectiveEpilogueFwdISB_S9_SC_SE_Li256ELb1ELb1ELb0ELb0EEENS1_36VarlenDynamicPersistentTileSchedulerILi128ELi128ELi256ELi128ELb0ELb1ELb1ELb1ELb0ELb1EEEEEEEEEvNT_6ParamsE)
        /*0200*/ 	.word	0x000000a8


	//----- nvinfo : EIATTR_FRAME_SIZE
	.align		4
.L_141:
        /*0204*/ 	.byte	0x04, 0x11
        /*0206*/ 	.short	(.L_143 - .L_142)
	.align		4
.L_142:
        /*0208*/ 	.word	index@(_ZN7cutlass13device_kernelIN5flash11enable_sm90INS1_16FlashAttnFwdSm90INS1_25CollectiveMainloopFwdSm90ILi2EN4cute5tupleIJNS5_1CILi1EEES8_S8_EEENS6_IJNS7_ILi128EEESA_SA_EEELi128ENS_6half_tEfNS_4arch4Sm90ELb0ELb1ELb1ELb1ELb0ELb1ELb0ELb1ELb1ELb1ELb0ELb0EEENS1_21CollectiveEpilogueFwdISB_S9_SC_SE_Li256ELb1ELb1ELb0ELb0EEENS1_36VarlenDynamicPersistentTileSchedulerILi128ELi128ELi256ELi128ELb0ELb1ELb1ELb1ELb0ELb1EEEEEEEEEvNT_6ParamsE)
        /*020c*/ 	.word	0x00000058


	//----- nvinfo : EIATTR_REGCOUNT
	.align		4
.L_143:
        /*0210*/ 	.byte	0x04, 0x2f
        /*0212*/ 	.short	(.L_145 - .L_144)
	.align		4
.L_144:
        /*0214*/ 	.word	index@(_ZN7cutlass13device_kernelIN5flash11enable_sm90INS1_16FlashAttnFwdSm90INS1_25CollectiveMainloopFwdSm90ILi2EN4cute5tupleIJNS5_1CILi1EEES8_S8_EEENS6_IJNS7_ILi128EEESA_SA_EEELi128ENS_6half_tEfNS_4arch4Sm90ELb0ELb1ELb1ELb1ELb0ELb0ELb0ELb1ELb1ELb1ELb0ELb0EEENS1_21CollectiveEpilogueFwdISB_S9_SC_SE_Li256ELb1ELb1ELb0ELb0EEENS1_36VarlenDynamicPersistentTileSchedulerILi128ELi128ELi256ELi128ELb0ELb1ELb1ELb1ELb0ELb1EEEEEEEEEvNT_6ParamsE)
        /*0218*/ 	.word	0x000000a8


	//----- nvinfo : EIATTR_FRAME_SIZE
	.align		4
.L_145:
        /*021c*/ 	.byte	0x04, 0x11
        /*021e*/ 	.short	(.L_147 - .L_146)
	.align		4
.L_146:
        /*0220*/ 	.word	index@(_ZN7cutlass13device_kernelIN5flash11enable_sm90INS1_16FlashAttnFwdSm90INS1_25CollectiveMainloopFwdSm90ILi2EN4cute5tupleIJNS5_1CILi1EEES8_S8_EEENS6_IJNS7_ILi128EEESA_SA_EEELi128ENS_6half_tEfNS_4arch4Sm90ELb0ELb1ELb1ELb1ELb0ELb0ELb0ELb1ELb1ELb1ELb0ELb0EEENS1_21CollectiveEpilogueFwdISB_S9_SC_SE_Li256ELb1ELb1ELb0ELb0EEENS1_36VarlenDynamicPersistentTileSchedulerILi128ELi128ELi256ELi128ELb0ELb1ELb1ELb1ELb0ELb1EEEEEEEEEvNT_6ParamsE)
        /*0224*/ 	.word	0x00000048


	//----- nvinfo : EIATTR_REGCOUNT
	.align		4
.L_147:
        /*0228*/ 	.byte	0x04, 0x2f
        /*022a*/ 	.short	(.L_149 - .L_148)
	.align		4
.L_148:
        /*022c*/ 	.word	index@(_ZN7cutlass13device_kernelIN5flash11enable_sm90INS1_16FlashAttnFwdSm90INS1_25CollectiveMainloopFwdSm90ILi2EN4cute5tupleIJNS5_1CILi1EEES8_S8_EEENS6_IJNS7_ILi128EEESA_SA_EEELi128ENS_6half_tEfNS_4arch4Sm90ELb0ELb1ELb1ELb0ELb0ELb0ELb0ELb1ELb1ELb1ELb0ELb0EEENS1_21CollectiveEpilogueFwdISB_S9_SC_SE_Li256ELb0ELb1ELb0ELb0EEENS1_30DynamicPersistentTileSchedulerILi256ELi128ELb0ELb1ELb1EEEEEEEEEvNT_6ParamsE)
        /*0230*/ 	.word	0x000000a8


	//----- nvinfo : EIATTR_FRAME_SIZE
	.align		4
.L_149:
        /*0234*/ 	.byte	0x04, 0x11
        /*0236*/ 	.short	(.L_151 - .L_150)
	.align		4
.L_150:
        /*0238*/ 	.word	index@(_ZN7cutlass13device_kernelIN5flash11enable_sm90INS1_16FlashAttnFwdSm90INS1_25CollectiveMainloopFwdSm90ILi2EN4cute5tupleIJNS5_1CILi1EEES8_S8_EEENS6_IJNS7_ILi128EEESA_SA_EEELi128ENS_6half_tEfNS_4arch4Sm90ELb0ELb1ELb1ELb0ELb0ELb0ELb0ELb1ELb1ELb1ELb0ELb0EEENS1_21CollectiveEpilogueFwdISB_S9_SC_SE_Li256ELb0ELb1ELb0ELb0EEENS1_30DynamicPersistentTileSchedulerILi256ELi128ELb0ELb1ELb1EEEEEEEEEvNT_6ParamsE)
        /*023c*/ 	.word	0x00000020


	//----- nvinfo : EIATTR_REGCOUNT
	.align		4
.L_151:
        /*0240*/ 	.byte	0x04, 0x2f
        /*0242*/ 	.short	(.L_153 - .L_152)
	.align		4
.L_152:
        /*0244*/ 	.word	index@(_ZN7cutlass13device_kernelIN5flash11enable_sm90INS1_16FlashAttnFwdSm90INS1_25CollectiveMainloopFwdSm90ILi2EN4cute5tupleIJNS5_1CILi1EEES8_S8_EEENS6_IJNS7_ILi128EEENS7_ILi176EEESA_EEELi128ENS_6half_tEfNS_4arch4Sm90ELb0ELb0ELb1ELb1ELb0ELb1ELb0ELb1ELb1ELb1ELb0ELb0EEENS1_21CollectiveEpilogueFwdINS6_IJSA_SA_SB_EEES9_SD_SF_Li256ELb1ELb1ELb0ELb0EEENS1_36VarlenDynamicPersistentTileSchedulerILi128ELi176ELi256ELi128ELb0ELb1ELb1ELb0ELb1ELb1EEEEEEEEEvNT_6ParamsE)
        /*0248*/ 	.word	0x000000a8


	//----- nvinfo : EIATTR_FRAME_SIZE
	.align		4
.L_153:
        /*024c*/ 	.byte	0x04, 0x11
        /*024e*/ 	.short	(.L_155 - .L_154)
	.align		4
.L_154:
        /*0250*/ 	.word	index@(_ZN7cutlass13device_kernelIN5flash11enable_sm90INS1_16FlashAttnFwdSm90INS1_25CollectiveMainloopFwdSm90ILi2EN4cute5tupleIJNS5_1CILi1EEES8_S8_EEENS6_IJNS7_ILi128EEENS7_ILi176EEESA_EEELi128ENS_6half_tEfNS_4arch4Sm90ELb0ELb0ELb1ELb1ELb0ELb1ELb0ELb1ELb1ELb1ELb0ELb0EEENS1_21CollectiveEpilogueFwdINS6_IJSA_SA_SB_EEES9_SD_SF_Li256ELb1ELb1ELb0ELb0EEENS1_36VarlenDynamicPersistentTileSchedulerILi128ELi176ELi256ELi128ELb0ELb1ELb1ELb0ELb1ELb1EEEEEEEEEvNT_6ParamsE)
        /*0254*/ 	.word	0x00000090


	//----- nvinfo : EIATTR_REGCOUNT
	.align		4
.L_155:
        /*0258*/ 	.byte	0x04, 0x2f
        /*025a*/ 	.short	(.L_157 - .L_156)
	.align		4
.L_156:
        /*025c*/ 	.word	index@(_ZN7cutlass13device_kernelIN5flash11enable_sm90INS1_16FlashAttnFwdSm90INS1_25CollectiveMainloopFwdSm90ILi2EN4cute5tupleIJNS5_1CILi1EEES8_S8_EEENS6_IJNS7_ILi128EEENS7_ILi176EEESA_EEELi128ENS_6half_tEfNS_4arch4Sm90ELb0ELb0ELb1ELb1ELb0ELb0ELb0ELb1ELb1ELb1ELb0ELb0EEENS1_21CollectiveEpilogueFwdINS6_IJSA_SA_SB_EEES9_SD_SF_Li256ELb1ELb1ELb0ELb0EEENS1_36VarlenDynamicPersistentTileSchedulerILi128ELi176ELi256ELi128ELb0ELb1ELb1ELb0ELb1ELb1EEEEEEEEEvNT_6ParamsE)
        /*0260*/ 	.word	0x000000a8


	//----- nvinfo : EIATTR_FRAME_SIZE
	.align		4
.L_157:
        /*0264*/ 	.byte	0x04, 0x11
        /*0266*/ 	.short	(.L_159 - .L_158)
	.align		4
.L_158:
        /*0268*/ 	.word	index@(_ZN7cutlass13device_kernelIN5flash11enable_sm90INS1_16FlashAttnFwdSm90INS1_25CollectiveMainloopFwdSm90ILi2EN4cute5tupleIJNS5_1CILi1EEES8_S8_EEENS6_IJNS7_ILi128EEENS7_ILi176EEESA_EEELi128ENS_6half_tEfNS_4arch4Sm90ELb0ELb0ELb1ELb1ELb0ELb0ELb0ELb1ELb1ELb1ELb0ELb0EEENS1_21CollectiveEpilogueFwdINS6_IJSA_SA_SB_EEES9_SD_SF_Li256ELb1ELb1ELb0ELb0EEENS1_36VarlenDynamicPersistentTileSchedulerILi128ELi176ELi256ELi128ELb0ELb1ELb1ELb0ELb1ELb1EEEEEEEEEvNT_6ParamsE)
        /*026c*/ 	.word	0x00000060


	//----- nvinfo : EIATTR_REGCOUNT
	.align		4
.L_159:
        /*0270*/ 	.byte	0x04, 0x2f
        /*0272*/ 	.short	(.L_161 - .L_160)
	.align		4
.L_160:
        /*0274*/ 	.word	index@(_ZN7cutlass13device_kernelIN5flash11enable_sm90INS1_16FlashAttnFwdSm90INS1_25CollectiveMainloopFwdSm90ILi2EN4cute5tupleIJNS5_1CILi2EEENS7_ILi1EEES9_EEENS6_IJNS7_ILi128EEENS7_ILi176EEESB_EEELi128ENS_6half_tEfNS_4arch4Sm90ELb0ELb0ELb1ELb0ELb0ELb0ELb0ELb1ELb1ELb1ELb0ELb0EEENS1_21CollectiveEpilogueFwdINS6_IJSB_SB_SC_EEESA_SE_SG_Li256ELb0ELb1ELb0ELb0EEENS1_29StaticPersistentTileSchedulerILb0EEEEEEEEEvNT_6ParamsE)
        /*0278*/ 	.word	0x000000a8


	//----- nvinfo : EIATTR_FRAME_SIZE
	.align		4
.L_161:
        /*027c*/ 	.byte	0x04, 0x11
        /*027e*/ 	.short	(.L_163 - .L_162)
	.align		4
.L_162:
        /*0280*/ 	.word	index@(_ZN7cutlass13device_kernelIN5flash11enable_sm90INS1_16FlashAttnFwdSm90INS1_25CollectiveMainloopFwdSm90ILi2EN4cute5tupleIJNS5_1CILi2EEENS7_ILi1EEES9_EEENS6_IJNS7_ILi128EEENS7_ILi176EEESB_EEELi128ENS_6half_tEfNS_4arch4Sm90ELb0ELb0ELb1ELb0ELb0ELb0ELb0ELb1ELb1ELb1ELb0ELb0EEENS1_21CollectiveEpilogueFwdINS6_IJSB_SB_SC_EEESA_SE_SG_Li256ELb0ELb1ELb0ELb0EEENS1_29StaticPersistentTileSchedulerILb0EEEEEEEEEvNT_6ParamsE)
        /*0284*/ 	.word	0x00000038


	//----- nvinfo : EIATTR_REGCOUNT
	.align		4
.L_163:
        /*0288*/ 	.byte	0x04, 0x2f
        /*028a*/ 	.short	(.L_165 - .L_164)
	.align		4
.L_164:
        /*028c*/ 	.word	index@(_ZN7cutlass13device_kernelIN5flash11enable_sm90INS1_16FlashAttnFwdSm90INS1_25CollectiveMainloopFwdSm90ILi2EN4cute5tupleIJNS5_1CILi1EEES8_S8_EEENS6_IJNS7_ILi128EEENS7_ILi176EEESA_EEELi128ENS_6half_tEfNS_4arch4Sm90ELb0ELb0ELb1ELb0ELb0ELb0ELb0ELb1ELb1ELb1ELb0ELb0EEENS1_21CollectiveEpilogueFwdINS6_IJSA_SA_SB_EEES9_SD_SF_Li256ELb0ELb1ELb0ELb0EEENS1_29StaticPersistentTileSchedulerILb0EEEEEEEEEvNT_6ParamsE)
        /*0290*/ 	.word	0x000000a8


	//----- nvinfo : EIATTR_FRAME_SIZE
	.align		4
.L_165:
        /*0294*/ 	.byte	0x04, 0x11
        /*0296*/ 	.short	(.L_167 - .L_166)
	.align		4
.L_166:
        /*0298*/ 	.word	index@(_ZN7cutlass13device_kernelIN5flash11enable_sm90INS1_16FlashAttnFwdSm90INS1_25CollectiveMainloopFwdSm90ILi2EN4cute5tupleIJNS5_1CILi1EEES8_S8_EEENS6_IJNS7_ILi128EEENS7_ILi176EEESA_EEELi128ENS_6half_tEfNS_4arch4Sm90ELb0ELb0ELb1ELb0ELb0ELb0ELb0ELb1ELb1ELb1ELb0ELb0EEENS1_21CollectiveEpilogueFwdINS6_IJSA_SA_SB_EEES9_SD_SF_Li256ELb0ELb1ELb0ELb0EEENS1_29StaticPersistentTileSchedulerILb0EEEEEEEEEvNT_6ParamsE)
        /*029c*/ 	.word	0x00000038


	//----- nvinfo : EIATTR_REGCOUNT
	.align		4
.L_167:
        /*02a0*/ 	.byte	0x04, 0x2f
        /*02a2*/ 	.short	(.L_169 - .L_168)
	.align		4
.L_168:
        /*02a4*/ 	.word	index@(_ZN7cutlass13device_kernelIN5flash11enable_sm90INS1_16FlashAttnFwdSm90INS1_25CollectiveMainloopFwdSm90ILi2EN4cute5tupleIJNS5_1CILi1EEES8_S8_EEENS6_IJNS7_ILi128EEENS7_ILi112EEENS7_ILi192EEEEEELi192ENS_6half_tEfNS_4arch4Sm90ELb1ELb0ELb1ELb1ELb0ELb1ELb0ELb1ELb1ELb1ELb0ELb0EEENS1_21CollectiveEpilogueFwdINS6_IJSA_SC_SB_EEES9_SE_SG_Li256ELb1ELb1ELb0ELb0EEENS1_36VarlenDynamicPersistentTileSchedulerILi128ELi112ELi256ELi128ELb0ELb1ELb1ELb1ELb1ELb1EEEEEEEEEvNT_6ParamsE)
        /*02a8*/ 	.word	0x000000a8


	//----- nvinfo : EIATTR_FRAME_SIZE
	.align		4
.L_169:
        /*02ac*/ 	.byte	0x04, 0x11
        /*02ae*/ 	.short	(.L_171 - .L_170)
	.align		4
.L_170:
        /*02b0*/ 	.word	index@(_ZN7cutlass13device_kernelIN5flash11enable_sm90INS1_16FlashAttnFwdSm90INS1_25CollectiveMainloopFwdSm90ILi2EN4cute5tupleIJNS5_1CILi1EEES8_S8_EEENS6_IJNS7_ILi128EEENS7_ILi112EEENS7_ILi192EEEEEELi192ENS_6half_tEfNS_4arch4Sm90ELb1ELb0ELb1ELb1ELb0ELb1ELb0ELb1ELb1ELb1ELb0ELb0EEENS1_21CollectiveEpilogueFwdINS6_IJSA_SC_SB_EEES9_SE_SG_Li256ELb1ELb1ELb0ELb0EEENS1_36VarlenDynamicPersistentTileSchedulerILi128ELi112ELi256ELi128ELb0ELb1ELb1ELb1ELb1ELb1EEEEEEEEEvNT_6ParamsE)
        /*02b4*/ 	.word	0x000000a8


	//----- nvinfo : EIATTR_REGCOUNT
	.align		4
.L_171:
        /*02b8*/ 	.byte	0x04, 0x2f
        /*02ba*/ 	.short	(.L_173 - .L_172)
	.align		4
.L_172:
        /*02bc*/ 	.word	index@(_ZN7cutlass13device_kernelIN5flash11enable_sm90INS1_16FlashAttnFwdSm90INS1_25CollectiveMainloopFwdSm90ILi2EN4cute5tupleIJNS5_1CILi1EEES8_S8_EEENS6_IJNS7_ILi128EEENS7_ILi112EEENS7_ILi192EEEEEELi192ENS_6half_tEfNS_4arch4Sm90ELb1ELb0ELb1ELb1ELb0ELb0ELb0ELb1ELb1ELb1ELb0ELb0EEENS1_21CollectiveEpilogueFwdINS6_IJSA_SC_SB_EEES9_SE_SG_Li256ELb1ELb1ELb0ELb0EEENS1_36VarlenDynamicPersistentTileSchedulerILi128ELi112ELi256ELi128ELb0ELb1ELb1ELb1ELb1ELb1EEEEEEEEEvNT_6ParamsE)
        /*02c0*/ 	.word	0x000000a8


	//----- nvinfo : EIATTR_FRAME_SIZE
	.align		4
.L_173:
        /*02c4*/ 	.byte	0x04, 0x11
        /*02c6*/ 	.short	(.L_175 - .L_174)
	.align		4
.L_174:
        /*02c8*/ 	.word	index@(_ZN7cutlass13device_kernelIN5flash11enable_sm90INS1_16FlashAttnFwdSm90INS1_25CollectiveMainloopFwdSm90ILi2EN4cute5tupleIJNS5_1CILi1EEES8_S8_EEENS6_IJNS7_ILi128EEENS7_ILi112EEENS7_ILi192EEEEEELi192ENS_6half_tEfNS_4arch4Sm90ELb1ELb0ELb1ELb1ELb0ELb0ELb0ELb1ELb1ELb1ELb0ELb0EEENS1_21CollectiveEpilogueFwdINS6_IJSA_SC_SB_EEES9_SE_SG_Li256ELb1ELb1ELb0ELb0EEENS1_36VarlenDynamicPersistentTileSchedulerILi128ELi112ELi256ELi128ELb0ELb1ELb1ELb1ELb1ELb1EEEEEEEEEvNT_6ParamsE)
        /*02cc*/ 	.word	0x00000058


	//----- nvinfo : EIATTR_REGCOUNT
	.align		4
.L_175:
        /*02d0*/ 	.byte	0x04, 0x2f
        /*02d2*/ 	.short	(.L_177 - .L_176)
	.align		4
.L_176:
        /*02d4*/ 	.word	index@(_ZN7cutlass13device_kernelIN5flash11enable_sm90INS1_16FlashAttnFwdSm90INS1_25CollectiveMainloopFwdSm90ILi2EN4cute5tupleIJNS5_1CILi1EEES8_S8_EEENS6_IJNS7_ILi128EEENS7_ILi112EEENS7_ILi192EEEEEELi192ENS_6half_tEfNS_4arch4Sm90ELb1ELb0ELb1ELb0ELb0ELb0ELb0ELb1ELb1ELb1ELb0ELb0EEENS1_21CollectiveEpilogueFwdINS6_IJSA_SC_SB_EEES9_SE_SG_Li256ELb0ELb1ELb0ELb0EEENS1_30DynamicPersistentTileSchedulerILi256ELi128ELb0ELb1ELb1EEEEEEEEEvNT_6ParamsE)
        /*02d8*/ 	.word	0x000000a8


	//----- nvinfo : EIATTR_FRAME_SIZE
	.align		4
.L_177:
        /*02dc*/ 	.byte	0x04, 0x11
        /*02de*/ 	.short	(.L_179 - .L_178)
	.align		4
.L_178:
        /*02e0*/ 	.word	index@(_ZN7cutlass13device_kernelIN5flash11enable_sm90INS1_16FlashAttnFwdSm90INS1_25CollectiveMainloopFwdSm90ILi2EN4cute5tupleIJNS5_1CILi1EEES8_S8_EEENS6_IJNS7_ILi128EEENS7_ILi112EEENS7_ILi192EEEEEELi192ENS_6half_tEfNS_4arch4Sm90ELb1ELb0ELb1ELb0ELb0ELb0ELb0ELb1ELb1ELb1ELb0ELb0EEENS1_21CollectiveEpilogueFwdINS6_IJSA_SC_SB_EEES9_SE_SG_Li256ELb0ELb1ELb0ELb0EEENS1_30DynamicPersistentTileSchedulerILi256ELi128ELb0ELb1ELb1EEEEEEEEEvNT_6ParamsE)
        /*02e4*/ 	.word	0x00000038


	//----- nvinfo : EIATTR_REGCOUNT
	.align		4
.L_179:
        /*02e8*/ 	.byte	0x04, 0x2f
        /*02ea*/ 	.short	(.L_181 - .L_180)
	.align		4
.L_180:
        /*02ec*/ 	.word	index@(_ZN7cutlass13device_kernelIN5flash11enable_sm90INS1_16FlashAttnFwdSm90INS1_25CollectiveMainloopFwdSm90ILi2EN4cute5tupleIJNS5_1CILi1EEES8_S8_EEENS6_IJNS7_ILi128EEENS7_ILi96EEENS7_ILi192EEEEEELi192ENS_6half_tEfNS_4arch4Sm90ELb0ELb1ELb1ELb1ELb0ELb1ELb0ELb1ELb1ELb1ELb0ELb0EEENS1_21CollectiveEpilogueFwdINS6_IJSA_SC_SB_EEES9_SE_SG_Li256ELb1ELb1ELb0ELb0EEENS1_36VarlenDynamicPersistentTileSchedulerILi128ELi96ELi256ELi128ELb0ELb1ELb1ELb1ELb0ELb1EEEEEEEEEvNT_6ParamsE)
        /*02f0*/ 	.word	0x000000a8


	//----- nvinfo : EIATTR_FRAME_SIZE
	.align		4
.L_181:
        /*02f4*/ 	.byte	0x04, 0x11
        /*02f6*/ 	.short	(.L_183 - .L_182)
	.align		4
.L_182:
        /*02f8*/ 	.word	index@(_ZN7cutlass13device_kernelIN5flash11enable_sm90INS1_16FlashAttnFwdSm90INS1_25CollectiveMainloopFwdSm90ILi2EN4cute5tupleIJNS5_1CILi1EEES8_S8_EEENS6_IJNS7_ILi128EEENS7_ILi96EEENS7_ILi192EEEEEELi192ENS_6half_tEfNS_4arch4Sm90ELb0ELb1ELb1ELb1ELb0ELb1ELb0ELb1ELb1ELb1ELb0ELb0EEENS1_21CollectiveEpilogueFwdINS6_IJSA_SC_SB_EEES9_SE_SG_Li256ELb1ELb1ELb0ELb0EEENS1_36VarlenDynamicPersistentTileSchedulerILi128ELi96ELi256ELi128ELb0ELb1ELb1ELb1ELb0ELb1EEEEEEEEEvNT_6ParamsE)
        /*02fc*/ 	.word	0x00000080


	//----- nvinfo : EIATTR_REGCOUNT
	.align		4
.L_183:
        /*0300*/ 	.byte	0x04, 0x2f
        /*0302*/ 	.short	(.L_185 - .L_184)
	.align		4
.L_184:
        /*0304*/ 	.word	index@(_ZN7cutlass13device_kernelIN5flash11enable_sm90INS1_16FlashAttnFwdSm90INS1_25CollectiveMainloopFwdSm90ILi2EN4cute5tupleIJNS5_1CILi1EEES8_S8_EEENS6_IJNS7_ILi128EEENS7_ILi96EEENS7_ILi192EEEEEELi192ENS_6half_tEfNS_4arch4Sm90ELb0ELb1ELb1ELb1ELb0ELb0ELb0ELb1ELb1ELb1ELb0ELb0EEENS1_21CollectiveEpilogueFwdINS6_IJSA_SC_SB_EEES9_SE_SG_Li256ELb1ELb1ELb0ELb0EEENS1_36VarlenDynamicPersistentTileSchedulerILi128ELi96ELi256ELi128ELb0ELb1ELb1ELb1ELb0ELb1EEEEEEEEEvNT_6ParamsE)
        /*0308*/ 	.word	0x000000a8


	//----- nvinfo : EIATTR_FRAME_SIZE
	.align		4
.L_185:
        /*030c*/ 	.byte	0x04, 0x11
        /*030e*/ 	.short	(.L_187 - .L_186)
	.align		4
.L_186:
        /*0310*/ 	.word	index@(_ZN7cutlass13device_kernelIN5flash11enable_sm90INS1_16FlashAttnFwdSm90INS1_25CollectiveMainloopFwdSm90ILi2EN4cute5tupleIJNS5_1CILi1EEES8_S8_EEENS6_IJNS7_ILi128EEENS7_ILi96EEENS7_ILi192EEEEEELi192ENS_6half_tEfNS_4arch4Sm90ELb0ELb1ELb1ELb1ELb0ELb0ELb0ELb1ELb1ELb1ELb0ELb0EEENS1_21CollectiveEpilogueFwdINS6_IJSA_SC_SB_EEES9_SE_SG_Li256ELb1ELb1ELb0ELb0EEENS1_36VarlenDynamicPersistentTileSchedulerILi128ELi96ELi256ELi128ELb0ELb1ELb1ELb1ELb0ELb1EEEEEEEEEvNT_6ParamsE)
        /*0314*/ 	.word	0x00000050


	//----- nvinfo : EIATTR_REGCOUNT
	.align		4
.L_187:
        /*0318*/ 	.byte	0x04, 0x2f
        /*031a*/ 	.short	(.L_189 - .L_188)
	.align		4
.L_188:
        /*031c*/ 	.word	index@(_ZN7cutlass13device_kernelIN5flash11enable_sm90INS1_16FlashAttnFwdSm90INS1_25CollectiveMainloopFwdSm90ILi2EN4cute5tupleIJNS5_1CILi1EEES8_S8_EEENS6_IJNS7_ILi128EEENS7_ILi96EEENS7_ILi192EEEEEELi192ENS_6half_tEfNS_4arch4Sm90ELb0ELb1ELb1ELb0ELb0ELb0ELb0ELb1ELb1ELb1ELb0ELb0EEENS1_21CollectiveEpilogueFwdINS6_IJSA_SC_SB_EEES9_SE_SG_Li256ELb0ELb1ELb0ELb0EEENS1_30DynamicPersistentTileSchedulerILi256ELi128ELb0ELb1ELb1EEEEEEEEEvNT_6ParamsE)
        /*0320*/ 	.word	0x000000a8


	//----- nvinfo : EIATTR_FRAME_SIZE
	.align		4
.L_189:
        /*0324*/ 	.byte	0x04, 0x11
        /*0326*/ 	.short	(.L_191 - .L_190)
	.align		4
.L_190:
        /*0328*/ 	.word	index@(_ZN7cutlass13device_kernelIN5flash11enable_sm90INS1_16FlashAttnFwdSm90INS1_25CollectiveMainloopFwdSm90ILi2EN4cute5tupleIJNS5_1CILi1EEES8_S8_EEENS6_IJNS7_ILi128EEENS7_ILi96EEENS7_ILi192EEEEEELi192ENS_6half_tEfNS_4arch4Sm90ELb0ELb1ELb1ELb0ELb0ELb0ELb0ELb1ELb1ELb1ELb0ELb0EEENS1_21CollectiveEpilogueFwdINS6_IJSA_SC_SB_EEES9_SE_SG_Li256ELb0ELb1ELb0ELb0EEENS1_30DynamicPersistentTileSchedulerILi256ELi128ELb0ELb1ELb1EEEEEEEEEvNT_6ParamsE)
        /*032c*/ 	.word	0x00000020


	//----- nvinfo : EIATTR_REGCOUNT
	.align		4
.L_191:
        /*0330*/ 	.byte	0x04, 0x2f
        /*0332*/ 	.short	(.L_193 - .L_192)
	.align		4
.L_192:
        /*0334*/ 	.word	index@(_ZN7cutlass13device_kernelIN5flash11enable_sm90INS1_16FlashAttnFwdSm90INS1_25CollectiveMainloopFwdSm90ILi2EN4cute5tupleIJNS5_1CILi1EEES8_S8_EEENS6_IJNS7_ILi128EEENS7_ILi112EEENS7_ILi192EEEEEELi192ENS_6half_tEfNS_4arch4Sm90ELb0ELb0ELb1ELb1ELb0ELb1ELb0ELb1ELb1ELb1ELb0ELb0EEENS1_21CollectiveEpilogueFwdINS6_IJSA_SC_SB_EEES9_SE_SG_Li256ELb1ELb1ELb0ELb0EEENS1_36VarlenDynamicPersistentTileSchedulerILi128ELi112ELi256ELi128ELb0ELb1ELb1ELb0ELb1ELb1EEEEEEEEEvNT_6ParamsE)
        /*0338*/ 	.word	0x000000a8


	//----- nvinfo : EIATTR_FRAME_SIZE
	.align		4
.L_193:
        /*033c*/ 	.byte	0x04, 0x11
        /*033e*/ 	.short	(.L_195 - .L_194)
	.align		4
.L_194:
        /*0340*/ 	.word	index@(_ZN7cutlass13device_kernelIN5flash11enable_sm90INS1_16FlashAttnFwdSm90INS1_25CollectiveMainloopFwdSm90ILi2EN4cute5tupleIJNS5_1CILi1EEES8_S8_EEENS6_IJNS7_ILi128EEENS7_ILi112EEENS7_ILi192EEEEEELi192ENS_6half_tEfNS_4arch4Sm90ELb0ELb0ELb1ELb1ELb0ELb1ELb0ELb1ELb1ELb1ELb0ELb0EEENS1_21CollectiveEpilogueFwdINS6_IJSA_SC_SB_EEES9_SE_SG_Li256ELb1ELb1ELb0ELb0EEENS1_36VarlenDynamicPersistentTileSchedulerILi128ELi112ELi256ELi128ELb0ELb1ELb1ELb0ELb1ELb1EEEEEEEEEvNT_6ParamsE)
        /*0344*/ 	.word	0x000000a0


	//----- nvinfo : EIATTR_REGCOUNT
	.align		4
.L_195:
        /*0348*/ 	.byte	0x04, 0x2f
        /*034a*/ 	.short	(.L_197 - .L_196)
	.align		4
.L_196:
        /*034c*/ 	.word	index@(_ZN7cutlass13device_kernelIN5flash11enable_sm90INS1_16FlashAttnFwdSm90INS1_25CollectiveMainloopFwdSm90ILi2EN4cute5tupleIJNS5_1CILi1EEES8_S8_EEENS6_IJNS7_ILi128EEENS7_ILi112EEENS7_ILi192EEEEEELi192ENS_6half_tEfNS_4arch4Sm90ELb0ELb0ELb1ELb1ELb0ELb0ELb0ELb1ELb1ELb1ELb0ELb0EEENS1_21CollectiveEpilogueFwdINS6_IJSA_SC_SB_EEES9_SE_SG_Li256ELb1ELb1ELb0ELb0EEENS1_36VarlenDynamicPersistentTileSchedulerILi128ELi112ELi256ELi128ELb0ELb1ELb1ELb0ELb1ELb1EEEEEEEEEvNT_6ParamsE)
        /*0350*/ 	.word	0x000000a8


	//----- nvinfo : EIATTR_FRAME_SIZE
	.align		4
.L_197:
        /*0354*/ 	.byte	0x04, 0x11
        /*0356*/ 	.short	(.L_199 - .L_198)
	.align		4
.L_198:
        /*0358*/ 	.word	index@(_ZN7cutlass13device_kernelIN5flash11enable_sm90INS1_16FlashAttnFwdSm90INS1_25CollectiveMainloopFwdSm90ILi2EN4cute5tupleIJNS5_1CILi1EEES8_S8_EEENS6_IJNS7_ILi128EEENS7_ILi112EEENS7_ILi192EEEEEELi192ENS_6half_tEfNS_4arch4Sm90ELb0ELb0ELb1ELb1ELb0ELb0ELb0ELb1ELb1ELb1ELb0ELb0EEENS1_21CollectiveEpilogueFwdINS6_IJSA_SC_SB_EEES9_SE_SG_Li256ELb1ELb1ELb0ELb0EEENS1_36VarlenDynamicPersistentTileSchedulerILi128ELi112ELi256ELi128ELb0ELb1ELb1ELb0ELb1ELb1EEEEEEEEEvNT_6ParamsE)
        /*035c*/ 	.word	0x00000060


	//----- nvinfo : EIATTR_REGCOUNT
	.align		4
.L_199:
        /*0360*/ 	.byte	0x04, 0x2f
        /*0362*/ 	.short	(.L_201 - .L_200)
	.align		4
.L_200:
        /*0364*/ 	.word	index@(_ZN7cutlass13device_kernelIN5flash11enable_sm90INS1_16FlashAttnFwdSm90INS1_25CollectiveMainloopFwdSm90ILi2EN4cute5tupleIJNS5_1CILi2EEENS7_ILi1EEES9_EEENS6_IJNS7_ILi128EEENS7_ILi112EEENS7_ILi192EEEEEELi192ENS_6half_tEfNS_4arch4Sm90ELb0ELb0ELb1ELb0ELb0ELb0ELb0ELb1ELb1ELb1ELb0ELb0EEENS1_21CollectiveEpilogueFwdINS6_IJSB_SD_SC_EEESA_SF_SH_Li256ELb0ELb1ELb0ELb0EEENS1_29StaticPersistentTileSchedulerILb0EEEEEEEEEvNT_6ParamsE)
        /*0368*/ 	.word	0x000000a8


	//----- nvinfo : EIATTR_FRAME_SIZE
	.align		4
.L_201:
        /*036c*/ 	.byte	0x04, 0x11
        /*036e*/ 	.short	(.L_203 - .L_202)
	.align		4
.L_202:
        /*0370*/ 	.word	index@(_ZN7cutlass13device_kernelIN5flash11enable_sm90INS1_16FlashAttnFwdSm90INS1_25CollectiveMainloopFwdSm90ILi2EN4cute5tupleIJNS5_1CILi2EEENS7_ILi1EEES9_EEENS6_IJNS7_ILi128EEENS7_ILi112EEENS7_ILi192EEEEEELi192ENS_6half_tEfNS_4arch4Sm90ELb0ELb0ELb1ELb0ELb0ELb0ELb0ELb1ELb1ELb1ELb0ELb0EEENS1_21CollectiveEpilogueFwdINS6_IJSB_SD_SC_EEESA_SF_SH_Li256ELb0ELb1ELb0ELb0EEENS1_29StaticPersistentTileSchedulerILb0EEEEEEEEEvNT_6ParamsE)
        /*0374*/ 	.word	0x00000038


	//----- nvinfo : EIATTR_REGCOUNT
	.align		4
.L_203:
        /*0378*/ 	.byte	0x04, 0x2f
        /*037a*/ 	.short	(.L_205 - .L_204)
	.align		4
.L_204:
        /*037c*/ 	.word	index@(_ZN7cutlass13device_kernelIN5flash11enable_sm90INS1_16FlashAttnFwdSm90INS1_25CollectiveMainloopFwdSm90ILi2EN4cute5tupleIJNS5_1CILi1EEES8_S8_EEENS6_IJNS7_ILi128EEENS7_ILi112EEENS7_ILi192EEEEEELi192ENS_6half_tEfNS_4arch4Sm90ELb0ELb0ELb1ELb0ELb0ELb0ELb0ELb1ELb1ELb1ELb0ELb0EEENS1_21CollectiveEpilogueFwdINS6_IJSA_SC_SB_EEES9_SE_SG_Li256ELb0ELb1ELb0ELb0EEENS1_29StaticPersistentTileSchedulerILb0EEEEEEEEEvNT_6ParamsE)
        /*0380*/ 	.word	0x000000a8


	//----- nvinfo : EIATTR_FRAME_SIZE
	.align		4
.L_205:
        /*0384*/ 	.byte	0x04, 0x11
        /*0386*/ 	.short	(.L_207 - .L_206)
	.align		4
.L_206:
        /*0388*/ 	.word	index@(_ZN7cutlass13device_kernelIN5flash11enable_sm90INS1_16FlashAttnFwdSm90INS1_25CollectiveMainloopFwdSm90ILi2EN4cute5tupleIJNS5_1CILi1EEES8_S8_EEENS6_IJNS7_ILi128EEENS7_ILi112EEENS7_ILi192EEEEEELi192ENS_6half_tEfNS_4arch4Sm90ELb0ELb0ELb1ELb0ELb0ELb0ELb0ELb1ELb1ELb1ELb0ELb0EEENS1_21CollectiveEpilogueFwdINS6_IJSA_SC_SB_EEES9_SE_SG_Li256ELb0ELb1ELb0ELb0EEENS1_29StaticPersistentTileSchedulerILb0EEEEEEEEEvNT_6ParamsE)
        /*038c*/ 	.word	0x00000038


	//----- nvinfo : EIATTR_REGCOUNT
	.align		4
.L_207:
        /*0390*/ 	.byte	0x04, 0x2f
        /*0392*/ 	.short	(.L_209 - .L_208)
	.align		4
.L_208:
        /*0394*/ 	.word	index@(_ZN7cutlass13device_kernelIN5flash11enable_sm90INS1_16FlashAttnFwdSm90INS1_25CollectiveMainloopFwdSm90ILi2EN4cute5tupleIJNS5_1CILi1EEES8_S8_EEENS6_IJNS7_ILi128EEENS7_ILi80EEENS7_ILi256EEEEEELi256ENS_6half_tEfNS_4arch4Sm90ELb1ELb0ELb1ELb1ELb0ELb1ELb0ELb1ELb1ELb1ELb0ELb0EEENS1_21CollectiveEpilogueFwdINS6_IJSA_SC_SB_EEES9_SE_SG_Li256ELb1ELb1ELb0ELb0EEENS1_36VarlenDynamicPersistentTileSchedulerILi128ELi80ELi256ELi128ELb0ELb1ELb1ELb1ELb1ELb1EEEEEEEEEvNT_6ParamsE)
        /*0398*/ 	.word	0x000000a8


	//----- nvinfo : EIATTR_FRAME_SIZE
	.align		4
.L_209:
        /*039c*/ 	.byte	0x04, 0x11
        /*039e*/ 	.short	(.L_211 - .L_210)
	.align		4
.L_210:
        /*03a0*/ 	.word	index@(_ZN7cutlass13device_kernelIN5flash11enable_sm90INS1_16FlashAttnFwdSm90INS1_25CollectiveMainloopFwdSm90ILi2EN4cute5tupleIJNS5_1CILi1EEES8_S8_EEENS6_IJNS7_ILi128EEENS7_ILi80EEENS7_ILi256EEEEEELi256ENS_6half_tEfNS_4arch4Sm90ELb1ELb0ELb1ELb1ELb0ELb1ELb0ELb1ELb1ELb1ELb0ELb0EEENS1_21CollectiveEpilogueFwdINS6_IJSA_SC_SB_EEES9_SE_SG_Li256ELb1ELb1ELb0ELb0EEENS1_36VarlenDynamicPersistentTileSchedulerILi128ELi80ELi256ELi128ELb0ELb1ELb1ELb1ELb1ELb1EEEEEEEEEvNT_6ParamsE)
        /*03a4*/ 	.word	0x000000a0


	//----- nvinfo : EIATTR_REGCOUNT
	.align		4
.L_211:
        /*03a8*/ 	.byte	0x04, 0x2f
        /*03aa*/ 	.short	(.L_213 - .L_212)
	.align		4
.L_212:
        /*03ac*/ 	.word	index@(_ZN7cutlass13device_kernelIN5flash11enable_sm90INS1_16FlashAttnFwdSm90INS1_25CollectiveMainloopFwdSm90ILi2EN4cute5tupleIJNS5_1CILi1EEES8_S8_EEENS6_IJNS7_ILi128EEENS7_ILi80EEENS7_ILi256EEEEEELi256ENS_6half_tEfNS_4arch4Sm90ELb1ELb0ELb1ELb1ELb0ELb0ELb0ELb1ELb1ELb1ELb0ELb0EEENS1_21CollectiveEpilogueFwdINS6_IJSA_SC_SB_EEES9_SE_SG_Li256ELb1ELb1ELb0ELb0EEENS1_36VarlenDynamicPersistentTileSchedulerILi128ELi80ELi256ELi128ELb0ELb1ELb1ELb1ELb1ELb1EEEEEEEEEvNT_6ParamsE)
        /*03b0*/ 	.word	0x000000a8


	//----- nvinfo : EIATTR_FRAME_SIZE
	.align		4
.L_213:
        /*03b4*/ 	.byte	0x04, 0x11
        /*03b6*/ 	.short	(.L_215 - .L_214)
	.align		4
.L_214:
        /*03b8*/ 	.word	index@(_ZN7cutlass13device_kernelIN5flash11enable_sm90INS1_16FlashAttnFwdSm90INS1_25CollectiveMainloopFwdSm90ILi2EN4cute5tupleIJNS5_1CILi1EEES8_S8_EEENS6_IJNS7_ILi128EEENS7_ILi80EEENS7_ILi256EEEEEELi256ENS_6half_tEfNS_4arch4Sm90ELb1ELb0ELb1ELb1ELb0ELb0ELb0ELb1ELb1ELb1ELb0ELb0EEENS1_21CollectiveEpilogueFwdINS6_IJSA_SC_SB_EEES9_SE_SG_Li256ELb1ELb1ELb0ELb0EEENS1_36VarlenDynamicPersistentTileSchedulerILi128ELi80ELi256ELi128ELb0ELb1ELb1ELb1ELb1ELb1EEEEEEEEEvNT_6ParamsE)
        /*03bc*/ 	.word	0x00000058


	//----- nvinfo : EIATTR_REGCOUNT
	.align		4
.L_215:
        /*03c0*/ 	.byte	0x04, 0x2f
        /*03c2*/ 	.short	(.L_217 - .L_216)
	.align		4
.L_216:
        /*03c4*/ 	.word	index@(_ZN7cutlass13device_kernelIN5flash11enable_sm90INS1_16FlashAttnFwdSm90INS1_25CollectiveMainloopFwdSm90ILi2EN4cute5tupleIJNS5_1CILi1EEES8_S8_EEENS6_IJNS7_ILi128EEENS7_ILi80EEENS7_ILi256EEEEEELi256ENS_6half_tEfNS_4arch4Sm90ELb1ELb0ELb1ELb0ELb0ELb0ELb0ELb1ELb1ELb1ELb0ELb0EEENS1_21CollectiveEpilogueFwdINS6_IJSA_SC_SB_EEES9_SE_SG_Li256ELb0ELb1ELb0ELb0EEENS1_30DynamicPersistentTileSchedulerILi256ELi128ELb0ELb1ELb1EEEEEEEEEvNT_6ParamsE)
        /*03c8*/ 	.word	0x000000a8


	//----- nvinfo : EIATTR_FRAME_SIZE
	.align		4
.L_217:
        /*03cc*/ 	.byte	0x04, 0x11
        /*03ce*/ 	.short	(.L_219 - .L_218)
	.align		4
.L_218:
        /*03d0*/ 	.word	index@(_ZN7cutlass13device_kernelIN5flash11enable_sm90INS1_16FlashAttnFwdSm90INS1_25CollectiveMainloopFwdSm90ILi2EN4cute5tupleIJNS5_1CILi1EEES8_S8_EEENS6_IJNS7_ILi128EEENS7_ILi80EEENS7_ILi256EEEEEELi256ENS_6half_tEfNS_4arch4Sm90ELb1ELb0ELb1ELb0ELb0ELb0ELb0ELb1ELb1ELb1ELb0ELb0EEENS1_21CollectiveEpilogueFwdINS6_IJSA_SC_SB_EEES9_SE_SG_Li256ELb0ELb1ELb0ELb0EEENS1_30DynamicPersistentTileSchedulerILi256ELi128ELb0ELb1ELb1EEEEEEEEEvNT_6ParamsE)
        /*03d4*/ 	.word	0x00000028


	//----- nvinfo : EIATTR_REGCOUNT
	.align		4
.L_219:
        /*03d8*/ 	.byte	0x04, 0x2f
        /*03da*/ 	.short	(.L_221 - .L_220)
	.align		4
.L_220:
        /*03dc*/ 	.word	index@(_ZN7cutlass13device_kernelIN5flash11enable_sm90INS1_16FlashAttnFwdSm90INS1_25CollectiveMainloopFwdSm90ILi2EN4cute5tupleIJNS5_1CILi1EEES8_S8_EEENS6_IJNS7_ILi128EEENS7_ILi64EEENS7_ILi256EEEEEELi256ENS_6half_tEfNS_4arch4Sm90ELb0ELb1ELb1ELb1ELb0ELb1ELb0ELb1ELb1ELb1ELb0ELb0EEENS1_21CollectiveEpilogueFwdINS6_IJSA_SC_SB_EEES9_SE_SG_Li256ELb1ELb1ELb0ELb0EEENS1_36VarlenDynamicPersistentTileSchedulerILi128ELi64ELi256ELi128ELb0ELb1ELb1ELb1ELb0ELb1EEEEEEEEEvNT_6ParamsE)
        /*03e0*/ 	.word	0x000000a8


	//----- nvinfo : EIATTR_FRAME_SIZE
	.align		4
.L_221:
        /*03e4*/ 	.byte	0x04, 0x11
        /*03e6*/ 	.short	(.L_223 - .L_222)
	.align		4
.L_222:
        /*03e8*/ 	.word	index@(_ZN7cutlass13device_kernelIN5flash11enable_sm90INS1_16FlashAttnFwdSm90INS1_25CollectiveMainloopFwdSm90ILi2EN4cute5tupleIJNS5_1CILi1EEES8_S8_EEENS6_IJNS7_ILi128EEENS7_ILi64EEENS7_ILi256EEEEEELi256ENS_6half_tEfNS_4arch4Sm90ELb0ELb1ELb1ELb1ELb0ELb1ELb0ELb1ELb1ELb1ELb0ELb0EEENS1_21CollectiveEpilogueFwdINS6_IJSA_SC_SB_EEES9_SE_SG_Li256ELb1ELb1ELb0ELb0EEENS1_36VarlenDynamicPersistentTileSchedulerILi128ELi64ELi256ELi128ELb0ELb1ELb1ELb1ELb0ELb1EEEEEEEEEvNT_6ParamsE)
        /*03ec*/ 	.word	0x000000c8


	//----- nvinfo : EIATTR_REGCOUNT
	.align		4
.L_223:
        /*03f0*/ 	.byte	0x04, 0x2f
        /*03f2*/ 	.short	(.L_225 - .L_224)
	.align		4
.L_224:
        /*03f4*/ 	.word	index@(_ZN7cutlass13device_kernelIN5flash11enable_sm90INS1_16FlashAttnFwdSm90INS1_25CollectiveMainloopFwdSm90ILi2EN4cute5tupleIJNS5_1CILi1EEES8_S8_EEENS6_IJNS7_ILi128EEENS7_ILi64EEENS7_ILi256EEEEEELi256ENS_6half_tEfNS_4arch4Sm90ELb0ELb1ELb1ELb1ELb0ELb0ELb0ELb1ELb1ELb1ELb0ELb0EEENS1_21CollectiveEpilogueFwdINS6_IJSA_SC_SB_EEES9_SE_SG_Li256ELb1ELb1ELb0ELb0EEENS1_36VarlenDynamicPersistentTileSchedulerILi128ELi64ELi256ELi128ELb0ELb1ELb1ELb1ELb0ELb1EEEEEEEEEvNT_6ParamsE)
        /*03f8*/ 	.word	0x000000a8


	//----- nvinfo : EIATTR_FRAME_SIZE
	.align		4
.L_225:
        /*03fc*/ 	.byte	0x04, 0x11
        /*03fe*/ 	.short	(.L_227 - .L_226)
	.align		4
.L_226:
        /*0400*/ 	.word	index@(_ZN7cutlass13device_kernelIN5flash11enable_sm90INS1_16FlashAttnFwdSm90INS1_25CollectiveMainloopFwdSm90ILi2EN4cute5tupleIJNS5_1CILi1EEES8_S8_EEENS6_IJNS7_ILi128EEENS7_ILi64EEENS7_ILi256EEEEEELi256ENS_6half_tEfNS_4arch4Sm90ELb0ELb1ELb1ELb1ELb0ELb0ELb0ELb1ELb1ELb1ELb0ELb0EEENS1_21CollectiveEpilogueFwdINS6_IJSA_SC_SB_EEES9_SE_SG_Li256ELb1ELb1ELb0ELb0EEENS1_36VarlenDynamicPersistentTileSchedulerILi128ELi64ELi256ELi128ELb0ELb1ELb1ELb1ELb0ELb1EEEEEEEEEvNT_6ParamsE)
        /*0404*/ 	.word	0x00000050


	//----- nvinfo : EIATTR_REGCOUNT
	.align		4
.L_227:
        /*0408*/ 	.byte	0x04, 0x2f
        /*040a*/ 	.short	(.L_229 - .L_228)
	.align		4
.L_228:
        /*040c*/ 	.word	index@(_ZN7cutlass13device_kernelIN5flash11enable_sm90INS1_16FlashAttnFwdSm90INS1_25CollectiveMainloopFwdSm90ILi2EN4cute5tupleIJNS5_1CILi1EEES8_S8_EEENS6_IJNS7_ILi128EEENS7_ILi64EEENS7_ILi256EEEEEELi256ENS_6half_tEfNS_4arch4Sm90ELb0ELb1ELb1ELb0ELb0ELb0ELb0ELb1ELb1ELb1ELb0ELb0EEENS1_21CollectiveEpilogueFwdINS6_IJSA_SC_SB_EEES9_SE_SG_Li256ELb0ELb1ELb0ELb0EEENS1_30DynamicPersistentTileSchedulerILi256ELi128ELb0ELb1ELb1EEEEEEEEEvNT_6ParamsE)
        /*0410*/ 	.word	0x000000a8


	//----- nvinfo : EIATTR_FRAME_SIZE
	.align		4
.L_229:
        /*0414*/ 	.byte	0x04, 0x11
        /*0416*/ 	.short	(.L_231 - .L_230)
	.align		4
.L_230:
        /*0418*/ 	.word	index@(_ZN7cutlass13device_kernelIN5flash11enable_sm90INS1_16FlashAttnFwdSm90INS1_25CollectiveMainloopFwdSm90ILi2EN4cute5tupleIJNS5_1CILi1EEES8_S8_EEENS6_IJNS7_ILi128EEENS7_ILi64EEENS7_ILi256EEEEEELi256ENS_6half_tEfNS_4arch4Sm90ELb0ELb1ELb1ELb0ELb0ELb0ELb0ELb1ELb1ELb1ELb0ELb0EEENS1_21CollectiveEpilogueFwdINS6_IJSA_SC_SB_EEES9_SE_SG_Li256ELb0ELb1ELb0ELb0EEENS1_30DynamicPersistentTileSchedulerILi256ELi128ELb0ELb1ELb1EEEEEEEEEvNT_6ParamsE)
        /*041c*/ 	.word	0x00000020


	//----- nvinfo : EIATTR_REGCOUNT
	.align		4
.L_231:
        /*0420*/ 	.byte	0x04, 0x2f
        /*0422*/ 	.short	(.L_233 - .L_232)
	.align		4
.L_232:
        /*0424*/ 	.word	index@(_ZN7cutlass13device_kernelIN5flash11enable_sm90INS1_16FlashAttnFwdSm90INS1_25CollectiveMainloopFwdSm90ILi2EN4cute5tupleIJNS5_1CILi1EEES8_S8_EEENS6_IJNS7_ILi128EEENS7_ILi80EEENS7_ILi256EEEEEELi256ENS_6half_tEfNS_4arch4Sm90ELb0ELb0ELb1ELb1ELb0ELb1ELb0ELb1ELb1ELb1ELb0ELb0EEENS1_21CollectiveEpilogueFwdINS6_IJSA_SC_SB_EEES9_SE_SG_Li256ELb1ELb1ELb0ELb0EEENS1_36VarlenDynamicPersistentTileSchedulerILi128ELi80ELi256ELi128ELb0ELb1ELb1ELb0ELb1ELb1EEEEEEEEEvNT_6ParamsE)
        /*0428*/ 	.word	0x000000a8


	//----- nvinfo : EIATTR_FRAME_SIZE
	.align		4
.L_233:
        /*042c*/ 	.byte	0x04, 0x11
        /*042e*/ 	.short	(.L_235 - .L_234)
	.align		4
.L_234:
        /*0430*/ 	.word	index@(_ZN7cutlass13device_kernelIN5flash11enable_sm90INS1_16FlashAttnFwdSm90INS1_25CollectiveMainloopFwdSm90ILi2EN4cute5tupleIJNS5_1CILi1EEES8_S8_EEENS6_IJNS7_ILi128EEENS7_ILi80EEENS7_ILi256EEEEEELi256ENS_6half_tEfNS_4arch4Sm90ELb0ELb0ELb1ELb1ELb0ELb1ELb0ELb1ELb1ELb1ELb0ELb0EEENS1_21CollectiveEpilogueFwdINS6_IJSA_SC_SB_EEES9_SE_SG_Li256ELb1ELb1ELb0ELb0EEENS1_36VarlenDynamicPersistentTileSchedulerILi128ELi80ELi256ELi128ELb0ELb1ELb1ELb0ELb1ELb1EEEEEEEEEvNT_6ParamsE)
        /*0434*/ 	.word	0x00000098


	//----- nvinfo : EIATTR_REGCOUNT
	.align		4
.L_235:
        /*0438*/ 	.byte	0x04, 0x2f
        /*043a*/ 	.short	(.L_237 - .L_236)
	.align		4
.L_236:
        /*043c*/ 	.word	index@(_ZN7cutlass13device_kernelIN5flash11enable_sm90INS1_16FlashAttnFwdSm90INS1_25CollectiveMainloopFwdSm90ILi2EN4cute5tupleIJNS5_1CILi1EEES8_S8_EEENS6_IJNS7_ILi128EEENS7_ILi80EEENS7_ILi256EEEEEELi256ENS_6half_tEfNS_4arch4Sm90ELb0ELb0ELb1ELb1ELb0ELb0ELb0ELb1ELb1ELb1ELb0ELb0EEENS1_21CollectiveEpilogueFwdINS6_IJSA_SC_SB_EEES9_SE_SG_Li256ELb1ELb1ELb0ELb0EEENS1_36VarlenDynamicPersistentTileSchedulerILi128ELi80ELi256ELi128ELb0ELb1ELb1ELb0ELb1ELb1EEEEEEEEEvNT_6ParamsE)
        /*0440*/ 	.word	0x000000a8


	//----- nvinfo : EIATTR_FRAME_SIZE
	.align		4
.L_237:
        /*0444*/ 	.byte	0x04, 0x11
        /*0446*/ 	.short	(.L_239 - .L_238)
	.align		4
.L_238:
        /*0448*/ 	.word	index@(_ZN7cutlass13device_kernelIN5flash11enable_sm90INS1_16FlashAttnFwdSm90INS1_25CollectiveMainloopFwdSm90ILi2EN4cute5tupleIJNS5_1CILi1EEES8_S8_EEENS6_IJNS7_ILi128EEENS7_ILi80EEENS7_ILi256EEEEEELi256ENS_6half_tEfNS_4arch4Sm90ELb0ELb0ELb1ELb1ELb0ELb0ELb0ELb1ELb1ELb1ELb0ELb0EEENS1_21CollectiveEpilogueFwdINS6_IJSA_SC_SB_EEES9_SE_SG_Li256ELb1ELb1ELb0ELb0EEENS1_36VarlenDynamicPersistentTileSchedulerILi128ELi80ELi256ELi128ELb0ELb1ELb1ELb0ELb1ELb1EEEEEEEEEvNT_6ParamsE)
        /*044c*/ 	.word	0x00000060


	//----- nvinfo : EIATTR_REGCOUNT
	.align		4
.L_239:
        /*0450*/ 	.byte	0x04, 0x2f
        /*0452*/ 	.short	(.L_241 - .L_240)
	.align		4
.L_240:
        /*0454*/ 	.word	index@(_ZN7cutlass13device_kernelIN5flash11enable_sm90INS1_16FlashAttnFwdSm90INS1_25CollectiveMainloopFwdSm90ILi2EN4cute5tupleIJNS5_1CILi2EEENS7_ILi1EEES9_EEENS6_IJNS7_ILi128EEENS7_ILi80EEENS7_ILi256EEEEEELi256ENS_6half_tEfNS_4arch4Sm90ELb0ELb0ELb1ELb0ELb0ELb0ELb0ELb1ELb1ELb1ELb0ELb0EEENS1_21CollectiveEpilogueFwdINS6_IJSB_SD_SC_EEESA_SF_SH_Li256ELb0ELb1ELb0ELb0EEENS1_29StaticPersistentTileSchedulerILb0EEEEEEEEEvNT_6ParamsE)
        /*0458*/ 	.word	0x000000a8


	//----- nvinfo : EIATTR_FRAME_SIZE
	.align		4
.L_241:
        /*045c*/ 	.byte	0x04, 0x11
        /*045e*/ 	.short	(.L_243 - .L_242)
	.align		4
.L_242:
        /*0460*/ 	.word	index@(_ZN7cutlass13device_kernelIN5flash11enable_sm90INS1_16FlashAttnFwdSm90INS1_25CollectiveMainloopFwdSm90ILi2EN4cute5tupleIJNS5_1CILi2EEENS7_ILi1EEES9_EEENS6_IJNS7_ILi128EEENS7_ILi80EEENS7_ILi256EEEEEELi256ENS_6half_tEfNS_4arch4Sm90ELb0ELb0ELb1ELb0ELb0ELb0ELb0ELb1ELb1ELb1ELb0ELb0EEENS1_21CollectiveEpilogueFwdINS6_IJSB_SD_SC_EEESA_SF_SH_Li256ELb0ELb1ELb0ELb0EEENS1_29StaticPersistentTileSchedulerILb0EEEEEEEEEvNT_6ParamsE)
        /*0464*/ 	.word	0x00000038


	//----- nvinfo : EIATTR_REGCOUNT
	.align		4
.L_243:
        /*0468*/ 	.byte	0x04, 0x2f
        /*046a*/ 	.short	(.L_245 - .L_244)
	.align		4
.L_244:
        /*046c*/ 	.word	index@(_ZN7cutlass13device_kernelIN5flash11enable_sm90INS1_16FlashAttnFwdSm90INS1_25CollectiveMainloopFwdSm90ILi2EN4cute5tupleIJNS5_1CILi1EEES8_S8_EEENS6_IJNS7_ILi128EEENS7_ILi80EEENS7_ILi256EEEEEELi256ENS_6half_tEfNS_4arch4Sm90ELb0ELb0ELb1ELb0ELb0ELb0ELb0ELb1ELb1ELb1ELb0ELb0EEENS1_21CollectiveEpilogueFwdINS6_IJSA_SC_SB_EEES9_SE_SG_Li256ELb0ELb1ELb0ELb0EEENS1_29StaticPersistentTileSchedulerILb0EEEEEEEEEvNT_6ParamsE)
        /*0470*/ 	.word	0x000000a8


	//----- nvinfo : EIATTR_FRAME_SIZE
	.align		4
.L_245:
        /*0474*/ 	.byte	0x04, 0x11
        /*0476*/ 	.short	(.L_247 - .L_246)
	.align		4
.L_246:
        /*0478*/ 	.word	index@(_ZN7cutlass13device_kernelIN5flash11enable_sm90INS1_16FlashAttnFwdSm90INS1_25CollectiveMainloopFwdSm90ILi2EN4cute5tupleIJNS5_1CILi1EEES8_S8_EEENS6_IJNS7_ILi128EEENS7_ILi80EEENS7_ILi256EEEEEELi256ENS_6half_tEfNS_4arch4Sm90ELb0ELb0ELb1ELb0ELb0ELb0ELb0ELb1ELb1ELb1ELb0ELb0EEENS1_21CollectiveEpilogueFwdINS6_IJSA_SC_SB_EEES9_SE_SG_Li256ELb0ELb1ELb0ELb0EEENS1_29StaticPersistentTileSchedulerILb0EEEEEEEEEvNT_6ParamsE)
        /*047c*/ 	.word	0x00000038


	//----- nvinfo : EIATTR_MIN_STACK_SIZE
	.align		4
.L_247:
        /*0480*/ 	.byte	0x04, 0x12
        /*0482*/ 	.short	(.L_249 - .L_248)
	.align		4
.L_248:
        /*0484*/ 	.word	index@(_ZN7cutlass13device_kernelIN5flash11enable_sm90INS1_16FlashAttnFwdSm90INS1_25CollectiveMainloopFwdSm90ILi2EN4cute5tupleIJNS5_1CILi1EEES8_S8_EEENS6_IJNS7_ILi128EEENS7_ILi80EEENS7_ILi256EEEEEELi256ENS_6half_tEfNS_4arch4Sm90ELb0ELb0ELb1ELb0ELb0ELb0ELb0ELb1ELb1ELb1ELb0ELb0EEENS1_21CollectiveEpilogueFwdINS6_IJSA_SC_SB_EEES9_SE_SG_Li256ELb0ELb1ELb0ELb0EEENS1_29StaticPersistentTileSchedulerILb0EEEEEEEEEvNT_6ParamsE)
        /*0488*/ 	.word	0x00000038


	//----- nvinfo : EIATTR_MIN_STACK_SIZE
	.align		4
.L_249:
        /*048c*/ 	.byte	0x04, 0x12
        /*048e*/ 	.short	(.L_251 - .L_250)
	.align		4
.L_250:
        /*0490*/ 	.word	index@(_ZN7cutlass13device_kernelIN5flash11enable_sm90INS1_16FlashAttnFwdSm90INS1_25CollectiveMainloopFwdSm90ILi2EN4cute5tupleIJNS5_1CILi2EEENS7_ILi1EEES9_EEENS6_IJNS7_ILi128EEENS7_ILi80EEENS7_ILi256EEEEEELi256ENS_6half_tEfNS_4arch4Sm90ELb0ELb0ELb1ELb0ELb0ELb0ELb0ELb1ELb1ELb1ELb0ELb0EEENS1_21CollectiveEpilogueFwdINS6_IJSB_SD_SC_EEESA_SF_SH_Li256ELb0ELb1ELb0ELb0EEENS1_29StaticPersistentTileSchedulerILb0EEEEEEEEEvNT_6ParamsE)
        /*0494*/ 	.word	0x00000038


	//----- nvinfo : EIATTR_MIN_STACK_SIZE
	.align		4
.L_251:
        /*0498*/ 	.byte	0x04, 0x12
        /*049a*/ 	.short	(.L_253 - .L_252)
	.align		4
.L_252:
        /*049c*/ 	.word	index@(_ZN7cutlass13device_kernelIN5flash11enable_sm90INS1_16FlashAttnFwdSm90INS1_25CollectiveMainloopFwdSm90ILi2EN4cute5tupleIJNS5_1CILi1EEES8_S8_EEENS6_IJNS7_ILi128EEENS7_ILi80EEENS7_ILi256EEEEEELi256ENS_6half_tEfNS_4arch4Sm90ELb0ELb0ELb1ELb1ELb0ELb0ELb0ELb1ELb1ELb1ELb0ELb0EEENS1_21CollectiveEpilogueFwdINS6_IJSA_SC_SB_EEES9_SE_SG_Li256ELb1ELb1ELb0ELb0EEENS1_36VarlenDynamicPersistentTileSchedulerILi128ELi80ELi256ELi128ELb0ELb1ELb1ELb0ELb1ELb1EEEEEEEEEvNT_6ParamsE)
        /*04a0*/ 	.word	0x00000060


	//----- nvinfo : EIATTR_MIN_STACK_SIZE
	.align		4
.L_253:
        /*04a4*/ 	.byte	0x04, 0x12
        /*04a6*/ 	.short	(.L_255 - .L_254)
	.align		4
.L_254:
        /*04a8*/ 	.word	index@(_ZN7cutlass13device_kernelIN5flash11enable_sm90INS1_16FlashAttnFwdSm90INS1_25CollectiveMainloopFwdSm90ILi2EN4cute5tupleIJNS5_1CILi1EEES8_S8_EEENS6_IJNS7_ILi128EEENS7_ILi80EEENS7_ILi256EEEEEELi256ENS_6half_tEfNS_4arch4Sm90ELb0ELb0ELb1ELb1ELb0ELb1ELb0ELb1ELb1ELb1ELb0ELb0EEENS1_21CollectiveEpilogueFwdINS6_IJSA_SC_SB_EEES9_SE_SG_Li256ELb1ELb1ELb0ELb0EEENS1_36VarlenDynamicPersistentTileSchedulerILi128ELi80ELi256ELi128ELb0ELb1ELb1ELb0ELb1ELb1EEEEEEEEEvNT_6ParamsE)
        /*04ac*/ 	.word	0x00000098


	//----- nvinfo : EIATTR_MIN_STACK_SIZE
	.align		4
.L_255:
        /*04b0*/ 	.byte	0x04, 0x12
        /*04b2*/ 	.short	(.L_257 - .L_256)
	.align		4
.L_256:
        /*04b4*/ 	.word	index@(_ZN7cutlass13device_kernelIN5flash11enable_sm90INS1_16FlashAttnFwdSm90INS1_25CollectiveMainloopFwdSm90ILi2EN4cute5tupleIJNS5_1CILi1EEES8_S8_EEENS6_IJNS7_ILi128EEENS7_ILi64EEENS7_ILi256EEEEEELi256ENS_6half_tEfNS_4arch4Sm90ELb0ELb1ELb1ELb0ELb0ELb0ELb0ELb1ELb1ELb1ELb0ELb0EEENS1_21CollectiveEpilogueFwdINS6_IJSA_SC_SB_EEES9_SE_SG_Li256ELb0ELb1ELb0ELb0EEENS1_30DynamicPersistentTileSchedulerILi256ELi128ELb0ELb1ELb1EEEEEEEEEvNT_6ParamsE)
        /*04b8*/ 	.word	0x00000020


	//----- nvinfo : EIATTR_MIN_STACK_SIZE
	.align		4
.L_257:
        /*04bc*/ 	.byte	0x04, 0x12
        /*04be*/ 	.short	(.L_259 - .L_258)
	.align		4
.L_258:
        /*04c0*/ 	.word	index@(_ZN7cutlass13device_kernelIN5flash11enable_sm90INS1_16FlashAttnFwdSm90INS1_25CollectiveMainloopFwdSm90ILi2EN4cute5tupleIJNS5_1CILi1EEES8_S8_EEENS6_IJNS7_ILi128EEENS7_ILi64EEENS7_ILi256EEEEEELi256ENS_6half_tEfNS_4arch4Sm90ELb0ELb1ELb1ELb1ELb0ELb0ELb0ELb1ELb1ELb1ELb0ELb0EEENS1_21CollectiveEpilogueFwdINS6_IJSA_SC_SB_EEES9_SE_SG_Li256ELb1ELb1ELb0ELb0EEENS1_36VarlenDynamicPersistentTileSchedulerILi128ELi64ELi256ELi128ELb0ELb1ELb1ELb1ELb0ELb1EEEEEEEEEvNT_6ParamsE)
        /*04c4*/ 	.word	0x00000050


	//----- nvinfo : EIATTR_MIN_STACK_SIZE
	.align		4
.L_259:
        /*04c8*/ 	.byte	0x04, 0x12
        /*04ca*/ 	.short	(.L_261 - .L_260)
	.align		4
.L_260:
        /*04cc*/ 	.word	index@(_ZN7cutlass13device_kernelIN5flash11enable_sm90INS1_16FlashAttnFwdSm90INS1_25CollectiveMainloopFwdSm90ILi2EN4cute5tupleIJNS5_1CILi1EEES8_S8_EEENS6_IJNS7_ILi128EEENS7_ILi64EEENS7_ILi256EEEEEELi256ENS_6half_tEfNS_4arch4Sm90ELb0ELb1ELb1ELb1ELb0ELb1ELb0ELb1ELb1ELb1ELb0ELb0EEENS1_21CollectiveEpilogueFwdINS6_IJSA_SC_SB_EEES9_SE_SG_Li256ELb1ELb1ELb0ELb0EEENS1_36VarlenDynamicPersistentTileSchedulerILi128ELi64ELi256ELi128ELb0ELb1ELb1ELb1ELb0ELb1EEEEEEEEEvNT_6ParamsE)
        /*04d0*/ 	.word	0x000000c8


	//----- nvinfo : EIATTR_MIN_STACK_SIZE
	.align		4
.L_261:
        /*04d4*/ 	.byte	0x04, 0x12
        /*04d6*/ 	.short	(.L_263 - .L_262)
	.align		4
.L_262:
        /*04d8*/ 	.word	index@(_ZN7cutlass13device_kernelIN5flash11enable_sm90INS1_16FlashAttnFwdSm90INS1_25CollectiveMainloopFwdSm90ILi2EN4cute5tupleIJNS5_1CILi1EEES8_S8_EEENS6_IJNS7_ILi128EEENS7_ILi80EEENS7_ILi256EEEEEELi256ENS_6half_tEfNS_4arch4Sm90ELb1ELb0ELb1ELb0ELb0ELb0ELb0ELb1ELb1ELb1ELb0ELb0EEENS1_21CollectiveEpilogueFwdINS6_IJSA_SC_SB_EEES9_SE_SG_Li256ELb0ELb1ELb0ELb0EEENS1_30DynamicPersistentTileSchedulerILi256ELi128ELb0ELb1ELb1EEEEEEEEEvNT_6ParamsE)
        /*04dc*/ 	.word	0x00000028


	//----- nvinfo : EIATTR_MIN_STACK_SIZE
	.align		4
.L_263:
        /*04e0*/ 	.byte	0x04, 0x12
        /*04e2*/ 	.short	(.L_265 - .L_264)
	.align		4
.L_264:
        /*04e4*/ 	.word	index@(_ZN7cutlass13device_kernelIN5flash11enable_sm90INS1_16FlashAttnFwdSm90INS1_25CollectiveMainloopFwdSm90ILi2EN4cute5tupleIJNS5_1CILi1EEES8_S8_EEENS6_IJNS7_ILi128EEENS7_ILi80EEENS7_ILi256EEEEEELi256ENS_6half_tEfNS_4arch4Sm90ELb1ELb0ELb1ELb1ELb0ELb0ELb0ELb1ELb1ELb1ELb0ELb0EEENS1_21CollectiveEpilogueFwdINS6_IJSA_SC_SB_EEES9_SE_SG_Li256ELb1ELb1ELb0ELb0EEENS1_36VarlenDynamicPersistentTileSchedulerILi128ELi80ELi256ELi128ELb0ELb1ELb1ELb1ELb1ELb1EEEEEEEEEvNT_6ParamsE)
        /*04e8*/ 	.word	0x00000058


	//----- nvinfo : EIATTR_MIN_STACK_SIZE
	.align		4
.L_265:
        /*04ec*/ 	.byte	0x04, 0x12
        /*04ee*/ 	.short	(.L_267 - .L_266)
	.align		4
.L_266:
        /*04f0*/ 	.word	index@(_ZN7cutlass13device_kernelIN5flash11enable_sm90INS1_16FlashAttnFwdSm90INS1_25CollectiveMainloopFwdSm90ILi2EN4cute5tupleIJNS5_1CILi1EEES8_S8_EEENS6_IJNS7_ILi128EEENS7_ILi80EEENS7_ILi256EEEEEELi256ENS_6half_tEfNS_4arch4Sm90ELb1ELb0ELb1ELb1ELb0ELb1ELb0ELb1ELb1ELb1ELb0ELb0EEENS1_21CollectiveEpilogueFwdINS6_IJSA_SC_SB_EEES9_SE_SG_Li256ELb1ELb1ELb0ELb0EEENS1_36VarlenDynamicPersistentTileSchedulerILi128ELi80ELi256ELi128ELb0ELb1ELb1ELb1ELb1ELb1EEEEEEEEEvNT_6ParamsE)
        /*04f4*/ 	.word	0x000000a0


	//----- nvinfo : EIATTR_MIN_STACK_SIZE
	.align		4
.L_267:
        /*04f8*/ 	.byte	0x04, 0x12
        /*04fa*/ 	.short	(.L_269 - .L_268)
	.align		4
.L_268:
        /*04fc*/ 	.word	index@(_ZN7cutlass13device_kernelIN5flash11enable_sm90INS1_16FlashAttnFwdSm90INS1_25CollectiveMainloopFwdSm90ILi2EN4cute5tupleIJNS5_1CILi1EEES8_S8_EEENS6_IJNS7_ILi128EEENS7_ILi112EEENS7_ILi192EEEEEELi192ENS_6half_tEfNS_4arch4Sm90ELb0ELb0ELb1ELb0ELb0ELb0ELb0ELb1ELb1ELb1ELb0ELb0EEENS1_21CollectiveEpilogueFwdINS6_IJSA_SC_SB_EEES9_SE_SG_Li256ELb0ELb1ELb0ELb0EEENS1_29StaticPersistentTileSchedulerILb0EEEEEEEEEvNT_6ParamsE)
        /*0500*/ 	.word	0x00000038


	//----- nvinfo : EIATTR_MIN_STACK_SIZE
	.align		4
.L_269:
        /*0504*/ 	.byte	0x04, 0x12
        /*0506*/ 	.short	(.L_271 - .L_270)
	.align		4
.L_270:
        /*0508*/ 	.word	index@(_ZN7cutlass13device_kernelIN5flash11enable_sm90INS1_16FlashAttnFwdSm90INS1_25CollectiveMainloopFwdSm90ILi2EN4cute5tupleIJNS5_1CILi2EEENS7_ILi1EEES9_EEENS6_IJNS7_ILi128EEENS7_ILi112EEENS7_ILi192EEEEEELi192ENS_6half_tEfNS_4arch4Sm90ELb0ELb0ELb1ELb0ELb0ELb0ELb0ELb1ELb1ELb1ELb0ELb0EEENS1_21CollectiveEpilogueFwdINS6_IJSB_SD_SC_EEESA_SF_SH_Li256ELb0ELb1ELb0ELb0EEENS1_29StaticPersistentTileSchedulerILb0EEEEEEEEEvNT_6ParamsE)
        /*050c*/ 	.word	0x00000038


	//----- nvinfo : EIATTR_MIN_STACK_SIZE
	.align		4
.L_271:
        /*0510*/ 	.byte	0x04, 0x12
        /*0512*/ 	.short	(.L_273 - .L_272)
	.align		4
.L_272:
        /*0514*/ 	.word	index@(_ZN7cutlass13device_kernelIN5flash11enable_sm90INS1_16FlashAttnFwdSm90INS1_25CollectiveMainloopFwdSm90ILi2EN4cute5tupleIJNS5_1CILi1EEES8_S8_EEENS6_IJNS7_ILi128EEENS7_ILi112EEENS7_ILi192EEEEEELi192ENS_6half_tEfNS_4arch4Sm90ELb0ELb0ELb1ELb1ELb0ELb0ELb0ELb1ELb1ELb1ELb0ELb0EEENS1_21CollectiveEpilogueFwdINS6_IJSA_SC_SB_EEES9_SE_SG_Li256ELb1ELb1ELb0ELb0EEENS1_36VarlenDynamicPersistentTileSchedulerILi128ELi112ELi256ELi128ELb0ELb1ELb1ELb0ELb1ELb1EEEEEEEEEvNT_6ParamsE)
        /*0518*/ 	.word	0x00000060


	//----- nvinfo : EIATTR_MIN_STACK_SIZE
	.align		4
.L_273:
        /*051c*/ 	.byte	0x04, 0x12
        /*051e*/ 	.short	(.L_275 - .L_274)
	.align		4
.L_274:
        /*0520*/ 	.word	index@(_ZN7cutlass13device_kernelIN5flash11enable_sm90INS1_16FlashAttnFwdSm90INS1_25CollectiveMainloopFwdSm90ILi2EN4cute5tupleIJNS5_1CILi1EEES8_S8_EEENS6_IJNS7_ILi128EEENS7_ILi112EEENS7_ILi192EEEEEELi192ENS_6half_tEfNS_4arch4Sm90ELb0ELb0ELb1ELb1ELb0ELb1ELb0ELb1ELb1ELb1ELb0ELb0EEENS1_21CollectiveEpilogueFwdINS6_IJSA_SC_SB_EEES9_SE_SG_Li256ELb1ELb1ELb0ELb0EEENS1_36VarlenDynamicPersistentTileSchedulerILi128ELi112ELi256ELi128ELb0ELb1ELb1ELb0ELb1ELb1EEEEEEEEEvNT_6ParamsE)
        /*0524*/ 	.word	0x000000a0


	//----- nvinfo : EIATTR_MIN_STACK_SIZE
	.align		4
.L_275:
        /*0528*/ 	.byte	0x04, 0x12
        /*052a*/ 	.short	(.L_277 - .L_276)
	.align		4
.L_276:
        /*052c*/ 	.word	index@(_ZN7cutlass13device_kernelIN5flash11enable_sm90INS1_16FlashAttnFwdSm90INS1_25CollectiveMainloopFwdSm90ILi2EN4cute5tupleIJNS5_1CILi1EEES8_S8_EEENS6_IJNS7_ILi128EEENS7_ILi96EEENS7_ILi192EEEEEELi192ENS_6half_tEfNS_4arch4Sm90ELb0ELb1ELb1ELb0ELb0ELb0ELb0ELb1ELb1ELb1ELb0ELb0EEENS1_21CollectiveEpilogueFwdINS6_IJSA_SC_SB_EEES9_SE_SG_Li256ELb0ELb1ELb0ELb0EEENS1_30DynamicPersistentTileSchedulerILi256ELi128ELb0ELb1ELb1EEEEEEEEEvNT_6ParamsE)
        /*0530*/ 	.word	0x00000020


	//----- nvinfo : EIATTR_MIN_STACK_SIZE
	.align		4
.L_277:
        /*0534*/ 	.byte	0x04, 0x12
        /*0536*/ 	.short	(.L_279 - .L_278)
	.align		4
.L_278:
        /*0538*/ 	.word	index@(_ZN7cutlass13device_kernelIN5flash11enable_sm90INS1_16FlashAttnFwdSm90INS1_25CollectiveMainloopFwdSm90ILi2EN4cute5tupleIJNS5_1CILi1EEES8_S8_EEENS6_IJNS7_ILi128EEENS7_ILi96EEENS7_ILi192EEEEEELi192ENS_6half_tEfNS_4arch4Sm90ELb0ELb1ELb1ELb1ELb0ELb0ELb0ELb1ELb1ELb1ELb0ELb0EEENS1_21CollectiveEpilogueFwdINS6_IJSA_SC_SB_EEES9_SE_SG_Li256ELb1ELb1ELb0ELb0EEENS1_36VarlenDynamicPersistentTileSchedulerILi128ELi96ELi256ELi128ELb0ELb1ELb1ELb1ELb0ELb1EEEEEEEEEvNT_6ParamsE)
        /*053c*/ 	.word	0x00000050


	//----- nvinfo : EIATTR_MIN_STACK_SIZE
	.align		4
.L_279:
        /*0540*/ 	.byte	0x04, 0x12
        /*0542*/ 	.short	(.L_281 - .L_280)
	.align		4
.L_280:
        /*0544*/ 	.word	index@(_ZN7cutlass13device_kernelIN5flash11enable_sm90INS1_16FlashAttnFwdSm90INS1_25CollectiveMainloopFwdSm90ILi2EN4cute5tupleIJNS5_1CILi1EEES8_S8_EEENS6_IJNS7_ILi128EEENS7_ILi96EEENS7_ILi192EEEEEELi192ENS_6half_tEfNS_4arch4Sm90ELb0ELb1ELb1ELb1ELb0ELb1ELb0ELb1ELb1ELb1ELb0ELb0EEENS1_21CollectiveEpilogueFwdINS6_IJSA_SC_SB_EEES9_SE_SG_Li256ELb1ELb1ELb0ELb0EEENS1_36VarlenDynamicPersistentTileSchedulerILi128ELi96ELi256ELi128ELb0ELb1ELb1ELb1ELb0ELb1EEEEEEEEEvNT_6ParamsE)
        /*0548*/ 	.word	0x00000080


	//----- nvinfo : EIATTR_MIN_STACK_SIZE
	.align		4
.L_281:
        /*054c*/ 	.byte	0x04, 0x12
        /*054e*/ 	.short	(.L_283 - .L_282)
	.align		4
.L_282:
        /*0550*/ 	.word	index@(_ZN7cutlass13device_kernelIN5flash11enable_sm90INS1_16FlashAttnFwdSm90INS1_25CollectiveMainloopFwdSm90ILi2EN4cute5tupleIJNS5_1CILi1EEES8_S8_EEENS6_IJNS7_ILi128EEENS7_ILi112EEENS7_ILi192EEEEEELi192ENS_6half_tEfNS_4arch4Sm90ELb1ELb0ELb1ELb0ELb0ELb0ELb0ELb1ELb1ELb1ELb0ELb0EEENS1_21CollectiveEpilogueFwdINS6_IJSA_SC_SB_EEES9_SE_SG_Li256ELb0ELb1ELb0ELb0EEENS1_30DynamicPersistentTileSchedulerILi256ELi128ELb0ELb1ELb1EEEEEEEEEvNT_6ParamsE)
        /*0554*/ 	.word	0x00000038


	//----- nvinfo : EIATTR_MIN_STACK_SIZE
	.align		4
.L_283:
        /*0558*/ 	.byte	0x04, 0x12
        /*055a*/ 	.short	(.L_285 - .L_284)
	.align		4
.L_284:
        /*055c*/ 	.word	index@(_ZN7cutlass13device_kernelIN5flash11enable_sm90INS1_16FlashAttnFwdSm90INS1_25CollectiveMainloopFwdSm90ILi2EN4cute5tupleIJNS5_1CILi1EEES8_S8_EEENS6_IJNS7_ILi128EEENS7_ILi112EEENS7_ILi192EEEEEELi192ENS_6half_tEfNS_4arch4Sm90ELb1ELb0ELb1ELb1ELb0ELb0ELb0ELb1ELb1ELb1ELb0ELb0EEENS1_21CollectiveEpilogueFwdINS6_IJSA_SC_SB_EEES9_SE_SG_Li256ELb1ELb1ELb0ELb0EEENS1_36VarlenDynamicPersistentTileSchedulerILi128ELi112ELi256ELi128ELb0ELb1ELb1ELb1ELb1ELb1EEEEEEEEEvNT_6ParamsE)
        /*0560*/ 	.word	0x00000058


	//----- nvinfo : EIATTR_MIN_STACK_SIZE
	.align		4
.L_285:
        /*0564*/ 	.byte	0x04, 0x12
        /*0566*/ 	.short	(.L_287 - .L_286)
	.align		4
.L_286:
        /*0568*/ 	.word	index@(_ZN7cutlass13device_kernelIN5flash11enable_sm90INS1_16FlashAttnFwdSm90INS1_25CollectiveMainloopFwdSm90ILi2EN4cute5tupleIJNS5_1CILi1EEES8_S8_EEENS6_IJNS7_ILi128EEENS7_ILi112EEENS7_ILi192EEEEEELi192ENS_6half_tEfNS_4arch4Sm90ELb1ELb0ELb1ELb1ELb0ELb1ELb0ELb1ELb1ELb1ELb0ELb0EEENS1_21CollectiveEpilogueFwdINS6_IJSA_SC_SB_EEES9_SE_SG_Li256ELb1ELb1ELb0ELb0EEENS1_36VarlenDynamicPersistentTileSchedulerILi128ELi112ELi256ELi128ELb0ELb1ELb1ELb1ELb1ELb1EEEEEEEEEvNT_6ParamsE)
        /*056c*/ 	.word	0x000000a8


	//----- nvinfo : EIATTR_MIN_STACK_SIZE
	.align		4
.L_287:
        /*0570*/ 	.byte	0x04, 0x12
        /*0572*/ 	.short	(.L_289 - .L_288)
	.align		4
.L_288:
        /*0574*/ 	.word	index@(_ZN7cutlass13device_kernelIN5flash11enable_sm90INS1_16FlashAttnFwdSm90INS1_25CollectiveMainloopFwdSm90ILi2EN4cute5tupleIJNS5_1CILi1EEES8_S8_EEENS6_IJNS7_ILi128EEENS7_ILi176EEESA_EEELi128ENS_6half_tEfNS_4arch4Sm90ELb0ELb0ELb1ELb0ELb0ELb0ELb0ELb1ELb1ELb1ELb0ELb0EEENS1_21CollectiveEpilogueFwdINS6_IJSA_SA_SB_EEES9_SD_SF_Li256ELb0ELb1ELb0ELb0EEENS1_29StaticPersistentTileSchedulerILb0EEEEEEEEEvNT_6ParamsE)
        /*0578*/ 	.word	0x00000038


	//----- nvinfo : EIATTR_MIN_STACK_SIZE
	.align		4
.L_289:
        /*057c*/ 	.byte	0x04, 0x12
        /*057e*/ 	.short	(.L_291 - .L_290)
	.align		4
.L_290:
        /*0580*/ 	.word	index@(_ZN7cutlass13device_kernelIN5flash11enable_sm90INS1_16FlashAttnFwdSm90INS1_25CollectiveMainloopFwdSm90ILi2EN4cute5tupleIJNS5_1CILi2EEENS7_ILi1EEES9_EEENS6_IJNS7_ILi128EEENS7_ILi176EEESB_EEELi128ENS_6half_tEfNS_4arch4Sm90ELb0ELb0ELb1ELb0ELb0ELb0ELb0ELb1ELb1ELb1ELb0ELb0EEENS1_21CollectiveEpilogueFwdINS6_IJSB_SB_SC_EEESA_SE_SG_Li256ELb0ELb1ELb0ELb0EEENS1_29StaticPersistentTileSchedulerILb0EEEEEEEEEvNT_6ParamsE)
        /*0584*/ 	.word	0x00000038


	//----- nvinfo : EIATTR_MIN_STACK_SIZE
	.align		4
.L_291:
        /*0588*/ 	.byte	0x04, 0x12
        /*058a*/ 	.short	(.L_293 - .L_292)
	.align		4
.L_292:
        /*058c*/ 	.word	index@(_ZN7cutlass13device_kernelIN5flash11enable_sm90INS1_16FlashAttnFwdSm90INS1_25CollectiveMainloopFwdSm90ILi2EN4cute5tupleIJNS5_1CILi1EEES8_S8_EEENS6_IJNS7_ILi128EEENS7_ILi176EEESA_EEELi128ENS_6half_tEfNS_4arch4Sm90ELb0ELb0ELb1ELb1ELb0ELb0ELb0ELb1ELb1ELb1ELb0ELb0EEENS1_21CollectiveEpilogueFwdINS6_IJSA_SA_SB_EEES9_SD_SF_Li256ELb1ELb1ELb0ELb0EEENS1_36VarlenDynamicPersistentTileSchedulerILi128ELi176ELi256ELi128ELb0ELb1ELb1ELb0ELb1ELb1EEEEEEEEEvNT_6ParamsE)
        /*0590*/ 	.word	0x00000060


	//----- nvinfo : EIATTR_MIN_STACK_SIZE
	.align		4
.L_293:
        /*0594*/ 	.byte	0x04, 0x12
        /*0596*/ 	.short	(.L_295 - .L_294)
	.align		4
.L_294:
        /*0598*/ 	.word	index@(_ZN7cutlass13device_kernelIN5flash11enable_sm90INS1_16FlashAttnFwdSm90INS1_25CollectiveMainloopFwdSm90ILi2EN4cute5tupleIJNS5_1CILi1EEES8_S8_EEENS6_IJNS7_ILi128EEENS7_ILi176EEESA_EEELi128ENS_6half_tEfNS_4arch4Sm90ELb0ELb0ELb1ELb1ELb0ELb1ELb0ELb1ELb1ELb1ELb0ELb0EEENS1_21CollectiveEpilogueFwdINS6_IJSA_SA_SB_EEES9_SD_SF_Li256ELb1ELb1ELb0ELb0EEENS1_36VarlenDynamicPersistentTileSchedulerILi128ELi176ELi256ELi128ELb0ELb1ELb1ELb0ELb1ELb1EEEEEEEEEvNT_6ParamsE)
        /*059c*/ 	.word	0x00000090


	//----- nvinfo : EIATTR_MIN_STACK_SIZE
	.align		4
.L_295:
        /*05a0*/ 	.byte	0x04, 0x12
        /*05a2*/ 	.short	(.L_297 - .L_296)
	.align		4
.L_296:
        /*05a4*/ 	.word	index@(_ZN7cutlass13device_kernelIN5flash11enable_sm90INS1_16FlashAttnFwdSm90INS1_25CollectiveMainloopFwdSm90ILi2EN4cute5tupleIJNS5_1CILi1EEES8_S8_EEENS6_IJNS7_ILi128EEESA_SA_EEELi128ENS_6half_tEfNS_4arch4Sm90ELb0ELb1ELb1ELb0ELb0ELb0ELb0ELb1ELb1ELb1ELb0ELb0EEENS1_21CollectiveEpilogueFwdISB_S9_SC_SE_Li256ELb0ELb1ELb0ELb0EEENS1_30DynamicPersistentTileSchedulerILi256ELi128ELb0ELb1ELb1EEEEEEEEEvNT_6ParamsE)
        /*05a8*/ 	.word	0x00000020


	//----- nvinfo : EIATTR_MIN_STACK_SIZE
	.align		4
.L_297:
        /*05ac*/ 	.byte	0x04, 0x12
        /*05ae*/ 	.short	(.L_299 - .L_298)
	.align		4
.L_298:
        /*05b0*/ 	.word	index@(_ZN7cutlass13device_kernelIN5flash11enable_sm90INS1_16FlashAttnFwdSm90INS1_25CollectiveMainloopFwdSm90ILi2EN4cute5tupleIJNS5_1CILi1EEES8_S8_EEENS6_IJNS7_ILi128EEESA_SA_EEELi128ENS_6half_tEfNS_4arch4Sm90ELb0ELb1ELb1ELb1ELb0ELb0ELb0ELb1ELb1ELb1ELb0ELb0EEENS1_21CollectiveEpilogueFwdISB_S9_SC_SE_Li256ELb1ELb1ELb0ELb0EEENS1_36VarlenDynamicPersistentTileSchedulerILi128ELi128ELi256ELi128ELb0ELb1ELb1ELb1ELb0ELb1EEEEEEEEEvNT_6ParamsE)
        /*05b4*/ 	.word	0x00000048


	//----- nvinfo : EIATTR_MIN_STACK_SIZE
	.align		4
.L_299:
        /*05b8*/ 	.byte	0x04, 0x12
        /*05ba*/ 	.short	(.L_301 - .L_300)
	.align		4
.L_300:
        /*05bc*/ 	.word	index@(_ZN7cutlass13device_kernelIN5flash11enable_sm90INS1_16FlashAttnFwdSm90INS1_25CollectiveMainloopFwdSm90ILi2EN4cute5tupleIJNS5_1CILi1EEES8_S8_EEENS6_IJNS7_ILi128EEESA_SA_EEELi128ENS_6half_tEfNS_4arch4Sm90ELb0ELb1ELb1ELb1ELb0ELb1ELb0ELb1ELb1ELb1ELb0ELb0EEENS1_21CollectiveEpilogueFwdISB_S9_SC_SE_Li256ELb1ELb1ELb0ELb0EEENS1_36VarlenDynamicPersistentTileSchedulerILi128ELi128ELi256ELi128ELb0ELb1ELb1ELb1ELb0ELb1EEEEEEEEEvNT_6ParamsE)
        /*05c0*/ 	.word	0x00000058


	//----- nvinfo : EIATTR_MIN_STACK_SIZE
	.align		4
.L_301:
        /*05c4*/ 	.byte	0x04, 0x12
        /*05c6*/ 	.short	(.L_303 - .L_302)
	.align		4
.L_302:
        /*05c8*/ 	.word	index@(_ZN7cutlass13device_kernelIN5flash11enable_sm90INS1_16FlashAttnFwdSm90INS1_25CollectiveMainloopFwdSm90ILi2EN4cute5tupleIJNS5_1CILi1EEES8_S8_EEENS6_IJNS7_ILi128EEESA_SA_EEELi128ENS_6half_tEfNS_4arch4Sm90ELb1ELb0ELb1ELb0ELb0ELb0ELb0ELb1ELb1ELb1ELb0ELb0EEENS1_21CollectiveEpilogueFwdISB_S9_SC_SE_Li256ELb0ELb1ELb0ELb0EEENS1_30DynamicPersistentTileSchedulerILi256ELi128ELb0ELb1ELb1EEEEEEEEEvNT_6ParamsE)
        /*05cc*/ 	.word	0x00000028


	//----- nvinfo : EIATTR_MIN_STACK_SIZE
	.align		4
.L_303:
        /*05d0*/ 	.byte	0x04, 0x12
        /*05d2*/ 	.short	(.L_305 - .L_304)
	.align		4
.L_304:
        /*05d4*/ 	.word	index@(_ZN7cutlass13device_kernelIN5flash11enable_sm90INS1_16FlashAttnFwdSm90INS1_25CollectiveMainloopFwdSm90ILi2EN4cute5tupleIJNS5_1CILi1EEES8_S8_EEENS6_IJNS7_ILi128EEESA_SA_EEELi128ENS_6half_tEfNS_4arch4Sm90ELb1ELb0ELb1ELb1ELb0ELb0ELb0ELb1ELb1ELb1ELb0ELb0EEENS1_21CollectiveEpilogueFwdISB_S9_SC_SE_Li256ELb1ELb1ELb0ELb0EEENS1_36VarlenDynamicPersistentTileSchedulerILi128ELi128ELi256ELi128ELb0ELb1ELb1ELb1ELb1ELb1EEEEEEEEEvNT_6ParamsE)
        /*05d8*/ 	.word	0x00000058


	//----- nvinfo : EIATTR_MIN_STACK_SIZE
	.align		4
.L_305:
        /*05dc*/ 	.byte	0x04, 0x12
        /*05de*/ 	.short	(.L_307 - .L_306)
	.align		4
.L_306:
        /*05e0*/ 	.word	index@(_ZN7cutlass13device_kernelIN5flash11enable_sm90INS1_16FlashAttnFwdSm90INS1_25CollectiveMainloopFwdSm90ILi2EN4cute5tupleIJNS5_1CILi1EEES8_S8_EEENS6_IJNS7_ILi128EEESA_SA_EEELi128ENS_6half_tEfNS_4arch4Sm90ELb1ELb0ELb1ELb1ELb0ELb1ELb0ELb1ELb1ELb1ELb0ELb0EEENS1_21CollectiveEpilogueFwdISB_S9_SC_SE_Li256ELb1ELb1ELb0ELb0EEENS1_36VarlenDynamicPersistentTileSchedulerILi128ELi128ELi256ELi128ELb0ELb1ELb1ELb1ELb1ELb1EEEEEEEEEvNT_6ParamsE)
        /*05e4*/ 	.word	0x00000060


	//----- nvinfo : EIATTR_MIN_STACK_SIZE
	.align		4
.L_307:
        /*05e8*/ 	.byte	0x04, 0x12
        /*05ea*/ 	.short	(.L_309 - .L_308)
	.align		4
.L_308:
        /*05ec*/ 	.word	index@(_ZN7cutlass13device_kernelIN5flash11enable_sm90INS1_16FlashAttnFwdSm90INS1_25CollectiveMainloopFwdSm90ILi2EN4cute5tupleIJNS5_1CILi1EEES8_S8_EEENS6_IJNS7_ILi192EEENS7_ILi144EEENS7_ILi96EEEEEELi96ENS_6half_tEfNS_4arch4Sm90ELb0ELb0ELb1ELb0ELb0ELb0ELb0ELb0ELb1ELb1ELb0ELb0EEENS1_21CollectiveEpilogueFwdINS6_IJSA_SC_SB_EEES9_SE_SG_Li384ELb0ELb1ELb0ELb0EEENS1_29StaticPersistentTileSchedulerILb0EEEEEEEEEvNT_6ParamsE)
        /*05f0*/ 	.word	0x00000030


	//----- nvinfo : EIATTR_MIN_STACK_SIZE
	.align		4
.L_309:
        /*05f4*/ 	.byte	0x04, 0x12
        /*05f6*/ 	.short	(.L_311 - .L_310)
	.align		4
.L_310:
        /*05f8*/ 	.word	index@(_ZN7cutlass13device_kernelIN5flash11enable_sm90INS1_16FlashAttnFwdSm90INS1_25CollectiveMainloopFwdSm90ILi2EN4cute5tupleIJNS5_1CILi1EEES8_S8_EEENS6_IJNS7_ILi192EEENS7_ILi144EEENS7_ILi96EEEEEELi96ENS_6half_tEfNS_4arch4Sm90ELb0ELb0ELb1ELb1ELb0ELb0ELb0ELb0ELb1ELb1ELb0ELb0EEENS1_21CollectiveEpilogueFwdINS6_IJSA_SC_SB_EEES9_SE_SG_Li384ELb1ELb1ELb0ELb0EEENS1_36VarlenDynamicPersistentTileSchedulerILi192ELi144ELi384ELi128ELb0ELb1ELb1ELb0ELb1ELb1EEEEEEEEEvNT_6ParamsE)
        /*05fc*/ 	.word	0x00000040


	//----- nvinfo : EIATTR_MIN_STACK_SIZE
	.align		4
.L_311:
        /*0600*/ 	.byte	0x04, 0x12
        /*0602*/ 	.short	(.L_313 - .L_312)
	.align		4
.L_312:
        /*0604*/ 	.word	index@(_ZN7cutlass13device_kernelIN5flash11enable_sm90INS1_16FlashAttnFwdSm90INS1_25CollectiveMainloopFwdSm90ILi2EN4cute5tupleIJNS5_1CILi1EEES8_S8_EEENS6_IJNS7_ILi192EEENS7_ILi144EEENS7_ILi96EEEEEELi96ENS_6half_tEfNS_4arch4Sm90ELb0ELb0ELb1ELb1ELb0ELb1ELb0ELb0ELb1ELb1ELb0ELb0EEENS1_21CollectiveEpilogueFwdINS6_IJSA_SC_SB_EEES9_SE_SG_Li384ELb1ELb1ELb0ELb0EEENS1_36VarlenDynamicPersistentTileSchedulerILi192ELi144ELi384ELi128ELb0ELb1ELb1ELb0ELb1ELb1EEEEEEEEEvNT_6ParamsE)
        /*0608*/ 	.word	0x00000108


	//----- nvinfo : EIATTR_MIN_STACK_SIZE
	.align		4
.L_313:
        /*060c*/ 	.byte	0x04, 0x12
        /*060e*/ 	.short	(.L_315 - .L_314)
	.align		4
.L_314:
        /*0610*/ 	.word	index@(_ZN7cutlass13device_kernelIN5flash11enable_sm90INS1_16FlashAttnFwdSm90INS1_25CollectiveMainloopFwdSm90ILi2EN4cute5tupleIJNS5_1CILi1EEES8_S8_EEENS6_IJNS7_ILi192EEENS7_ILi128EEENS7_ILi96EEEEEELi96ENS_6half_tEfNS_4arch4Sm90ELb0ELb1ELb1ELb0ELb0ELb0ELb0ELb0ELb1ELb1ELb0ELb0EEENS1_21CollectiveEpilogueFwdINS6_IJSA_SC_SB_EEES9_SE_SG_Li384ELb0ELb1ELb0ELb0EEENS1_30DynamicPersistentTileSchedulerILi384ELi128ELb0ELb1ELb1EEEEEEEEEvNT_6ParamsE)
        /*0614*/ 	.word	0x00000000


	//----- nvinfo : EIATTR_MIN_STACK_SIZE
	.align		4
.L_315:
        /*0618*/ 	.byte	0x04, 0x12
        /*061a*/ 	.short	(.L_317 - .L_316)
	.align		4
.L_316:
        /*061c*/ 	.word	index@(_ZN7cutlass13device_kernelIN5flash11enable_sm90INS1_16FlashAttnFwdSm90INS1_25CollectiveMainloopFwdSm90ILi2EN4cute5tupleIJNS5_1CILi1EEES8_S8_EEENS6_IJNS7_ILi192EEENS7_ILi128EEENS7_ILi96EEEEEELi96ENS_6half_tEfNS_4arch4Sm90ELb0ELb1ELb1ELb1ELb0ELb0ELb0ELb0ELb1ELb1ELb0ELb0EEENS1_21CollectiveEpilogueFwdINS6_IJSA_SC_SB_EEES9_SE_SG_Li384ELb1ELb1ELb0ELb0EEENS1_36VarlenDynamicPersistentTileSchedulerILi192ELi128ELi384ELi128ELb0ELb1ELb1ELb1ELb0ELb1EEEEEEEEEvNT_6ParamsE)
        /*0620*/ 	.word	0x00000038


	//----- nvinfo : EIATTR_MIN_STACK_SIZE
	.align		4
.L_317:
        /*0624*/ 	.byte	0x04, 0x12
        /*0626*/ 	.short	(.L_319 - .L_318)
	.align		4
.L_318:
        /*0628*/ 	.word	index@(_ZN7cutlass13device_kernelIN5flash11enable_sm90INS1_16FlashAttnFwdSm90INS1_25CollectiveMainloopFwdSm90ILi2EN4cute5tupleIJNS5_1CILi1EEES8_S8_EEENS6_IJNS7_ILi192EEENS7_ILi128EEENS7_ILi96EEEEEELi96ENS_6half_tEfNS_4arch4Sm90ELb0ELb1ELb1ELb1ELb0ELb1ELb0ELb0ELb1ELb1ELb0ELb0EEENS1_21CollectiveEpilogueFwdINS6_IJSA_SC_SB_EEES9_SE_SG_Li384ELb1ELb1ELb0ELb0EEENS1_36VarlenDynamicPersistentTileSchedulerILi192ELi128ELi384ELi128ELb0ELb1ELb1ELb1ELb0ELb1EEEEEEEEEvNT_6ParamsE)
        /*062c*/ 	.word	0x00000068


	//----- nvinfo : EIATTR_MIN_STACK_SIZE
	.align		4
.L_319:
        /*0630*/ 	.byte	0x04, 0x12
        /*0632*/ 	.short	(.L_321 - .L_320)
	.align		4
.L_320:
        /*0634*/ 	.word	index@(_ZN7cutlass13device_kernelIN5flash11enable_sm90INS1_16FlashAttnFwdSm90INS1_25CollectiveMainloopFwdSm90ILi2EN4cute5tupleIJNS5_1CILi1EEES8_S8_EEENS6_IJNS7_ILi192EEENS7_ILi144EEENS7_ILi96EEEEEELi96ENS_6half_tEfNS_4arch4Sm90ELb1ELb0ELb1ELb0ELb0ELb0ELb0ELb0ELb1ELb1ELb0ELb0EEENS1_21CollectiveEpilogueFwdINS6_IJSA_SC_SB_EEES9_SE_SG_Li384ELb0ELb1ELb0ELb0EEENS1_30DynamicPersistentTileSchedulerILi384ELi128ELb0ELb1ELb1EEEEEEEEEvNT_6ParamsE)
        /*0638*/ 	.word	0x00000010


	//----- nvinfo : EIATTR_MIN_STACK_SIZE
	.align		4
.L_321:
        /*063c*/ 	.byte	0x04, 0x12
        /*063e*/ 	.short	(.L_323 - .L_322)
	.align		4
.L_322:
        /*0640*/ 	.word	index@(_ZN7cutlass13device_kernelIN5flash11enable_sm90INS1_16FlashAttnFwdSm90INS1_25CollectiveMainloopFwdSm90ILi2EN4cute5tupleIJNS5_1CILi1EEES8_S8_EEENS6_IJNS7_ILi192EEENS7_ILi144EEENS7_ILi96EEEEEELi96ENS_6half_tEfNS_4arch4Sm90ELb1ELb0ELb1ELb1ELb0ELb0ELb0ELb0ELb1ELb1ELb0ELb0EEENS1_21CollectiveEpilogueFwdINS6_IJSA_SC_SB_EEES9_SE_SG_Li384ELb1ELb1ELb0ELb0EEENS1_36VarlenDynamicPersistentTileSchedulerILi192ELi144ELi384ELi128ELb0ELb1ELb1ELb1ELb1ELb1EEEEEEEEEvNT_6ParamsE)
        /*0644*/ 	.word	0x00000038


	//----- nvinfo : EIATTR_MIN_STACK_SIZE
	.align		4
.L_323:
        /*0648*/ 	.byte	0x04, 0x12
        /*064a*/ 	.short	(.L_325 - .L_324)
	.align		4
.L_324:
        /*064c*/ 	.word	index@(_ZN7cutlass13device_kernelIN5flash11enable_sm90INS1_16FlashAttnFwdSm90INS1_25CollectiveMainloopFwdSm90ILi2EN4cute5tupleIJNS5_1CILi1EEES8_S8_EEENS6_IJNS7_ILi192EEENS7_ILi144EEENS7_ILi96EEEEEELi96ENS_6half_tEfNS_4arch4Sm90ELb1ELb0ELb1ELb1ELb0ELb1ELb0ELb0ELb1ELb1ELb0ELb0EEENS1_21CollectiveEpilogueFwdINS6_IJSA_SC_SB_EEES9_SE_SG_Li384ELb1ELb1ELb0ELb0EEENS1_36VarlenDynamicPersistentTileSchedulerILi192ELi144ELi384ELi128ELb0ELb1ELb1ELb1ELb1ELb1EEEEEEEEEvNT_6ParamsE)
        /*0650*/ 	.word	0x000000c8


	//----- nvinfo : EIATTR_MIN_STACK_SIZE
	.align		4
.L_325:
        /*0654*/ 	.byte	0x04, 0x12
        /*0656*/ 	.short	(.L_327 - .L_326)
	.align		4
.L_326:
        /*0658*/ 	.word	index@(_ZN7cutlass13device_kernelIN5flash11enable_sm90INS1_16FlashAttnFwdSm90INS1_25CollectiveMainloopFwdSm90ILi2EN4cute5tupleIJNS5_1CILi1EEES8_S8_EEENS6_IJNS7_ILi192EEESA_NS7_ILi64EEEEEELi64ENS_6half_tEfNS_4arch4Sm90ELb0ELb0ELb1ELb0ELb0ELb0ELb0ELb0ELb1ELb1ELb0ELb0EEENS1_21CollectiveEpilogueFwdINS6_IJSA_SB_SA_EEES9_SD_SF_Li384ELb0ELb1ELb0ELb0EEENS1_29StaticPersistentTileSchedulerILb0EEEEEEEEEvNT_6ParamsE)
        /*065c*/ 	.word	0x00000030


	//----- nvinfo : EIATTR_MIN_STACK_SIZE
	.align		4
.L_327:
        /*0660*/ 	.byte	0x04, 0x12
        /*0662*/ 	.short	(.L_329 - .L_328)
	.align		4
.L_328:
        /*0664*/ 	.word	index@(_ZN7cutlass13device_kernelIN5flash11enable_sm90INS1_16FlashAttnFwdSm90INS1_25CollectiveMainloopFwdSm90ILi2EN4cute5tupleIJNS5_1CILi1EEES8_S8_EEENS6_IJNS7_ILi192EEESA_NS7_ILi64EEEEEELi64ENS_6half_tEfNS_4arch4Sm90ELb0ELb0ELb1ELb1ELb0ELb0ELb0ELb0ELb1ELb1ELb0ELb0EEENS1_21CollectiveEpilogueFwdINS6_IJSA_SB_SA_EEES9_SD_SF_Li384ELb1ELb1ELb0ELb0EEENS1_36VarlenDynamicPersistentTileSchedulerILi192ELi192ELi384ELi128ELb0ELb1ELb1ELb0ELb1ELb1EEEEEEEEEvNT_6ParamsE)
        /*0668*/ 	.word	0x00000040


	//----- nvinfo : EIATTR_MIN_STACK_SIZE
	.align		4
.L_329:
        /*066c*/ 	.byte	0x04, 0x12
        /*066e*/ 	.short	(.L_331 - .L_330)
	.align		4
.L_330:
        /*0670*/ 	.word	index@(_ZN7cutlass13device_kernelIN5flash11enable_sm90INS1_16FlashAttnFwdSm90INS1_25CollectiveMainloopFwdSm90ILi2EN4cute5tupleIJNS5_1CILi1EEES8_S8_EEENS6_IJNS7_ILi192EEESA_NS7_ILi64EEEEEELi64ENS_6half_tEfNS_4arch4Sm90ELb0ELb0ELb1ELb1ELb0ELb1ELb0ELb0ELb1ELb1ELb0ELb0EEENS1_21CollectiveEpilogueFwdINS6_IJSA_SB_SA_EEES9_SD_SF_Li384ELb1ELb1ELb0ELb0EEENS1_36VarlenDynamicPersistentTileSchedulerILi192ELi192ELi384ELi128ELb0ELb1ELb1ELb0ELb1ELb1EEEEEEEEEvNT_6ParamsE)
        /*0674*/ 	.word	0x000000c8


	//----- nvinfo : EIATTR_MIN_STACK_SIZE
	.align		4
.L_331:
        /*0678*/ 	.byte	0x04, 0x12
        /*067a*/ 	.short	(.L_333 - .L_332)
	.align		4
.L_332:
        /*067c*/ 	.word	index@(_ZN7cutlass13device_kernelIN5flash11enable_sm90INS1_16FlashAttnFwdSm90INS1_25CollectiveMainloopFwdSm90ILi2EN4cute5tupleIJNS5_1CILi1EEES8_S8_EEENS6_IJNS7_ILi192EEENS7_ILi128EEENS7_ILi64EEEEEELi64ENS_6half_tEfNS_4arch4Sm90ELb0ELb1ELb1ELb0ELb0ELb0ELb0ELb1ELb1ELb1ELb0ELb0EEENS1_21CollectiveEpilogueFwdINS6_IJSA_SC_SB_EEES9_SE_SG_Li384ELb0ELb1ELb0ELb0EEENS1_30DynamicPersistentTileSchedulerILi384ELi128ELb0ELb1ELb1EEEEEEEEEvNT_6ParamsE)
        /*0680*/ 	.word	0x00000000


	//----- nvinfo : EIATTR_MIN_STACK_SIZE
	.align		4
.L_333:
        /*0684*/ 	.byte	0x04, 0x12
        /*0686*/ 	.short	(.L_335 - .L_334)
	.align		4
.L_334:
        /*0688*/ 	.word	index@(_ZN7cutlass13device_kernelIN5flash11enable_sm90INS1_16FlashAttnFwdSm90INS1_25CollectiveMainloopFwdSm90ILi2EN4cute5tupleIJNS5_1CILi1EEES8_S8_EEENS6_IJNS7_ILi192EEENS7_ILi128EEENS7_ILi64EEEEEELi64ENS_6half_tEfNS_4arch4Sm90ELb0ELb1ELb1ELb1ELb0ELb0ELb0ELb1ELb1ELb1ELb0ELb0EEENS1_21CollectiveEpilogueFwdINS6_IJSA_SC_SB_EEES9_SE_SG_Li384ELb1ELb1ELb0ELb0EEENS1_36VarlenDynamicPersistentTileSchedulerILi192ELi128ELi384ELi128ELb0ELb1ELb1ELb1ELb0ELb1EEEEEEEEEvNT_6ParamsE)
        /*068c*/ 	.word	0x00000038


	//----- nvinfo : EIATTR_MIN_STACK_SIZE
	.align		4
.L_335:
        /*0690*/ 	.byte	0x04, 0x12
        /*0692*/ 	.short	(.L_337 - .L_336)
	.align		4
.L_336:
        /*0694*/ 	.word	index@(_ZN7cutlass13device_kernelIN5flash11enable_sm90INS1_16FlashAttnFwdSm90INS1_25CollectiveMainloopFwdSm90ILi2EN4cute5tupleIJNS5_1CILi1EEES8_S8_EEENS6_IJNS7_ILi192EEENS7_ILi128EEENS7_ILi64EEEEEELi64ENS_6half_tEfNS_4arch4Sm90ELb0ELb1ELb1ELb1ELb0ELb1ELb0ELb1ELb1ELb1ELb0ELb0EEENS1_21CollectiveEpilogueFwdINS6_IJSA_SC_SB_EEES9_SE_SG_Li384ELb1ELb1ELb0ELb0EEENS1_36VarlenDynamicPersistentTileSchedulerILi192ELi128ELi384ELi128ELb0ELb1ELb1ELb1ELb0ELb1EEEEEEEEEvNT_6ParamsE)
        /*0698*/ 	.word	0x00000068


	//----- nvinfo : EIATTR_MIN_STACK_SIZE
	.align		4
.L_337:
        /*069c*/ 	.byte	0x04, 0x12
        /*069e*/ 	.short	(.L_339 - .L_338)
	.align		4
.L_338:
        /*06a0*/ 	.word	index@(_ZN7cutlass13device_kernelIN5flash11enable_sm90INS1_16FlashAttnFwdSm90INS1_25CollectiveMainloopFwdSm90ILi2EN4cute5tupleIJNS5_1CILi1EEES8_S8_EEENS6_IJNS7_ILi192EEENS7_ILi128EEENS7_ILi64EEEEEELi64ENS_6half_tEfNS_4arch4Sm90ELb1ELb0ELb1ELb0ELb0ELb0ELb0ELb1ELb1ELb1ELb0ELb0EEENS1_21CollectiveEpilogueFwdINS6_IJSA_SC_SB_EEES9_SE_SG_Li384ELb0ELb1ELb0ELb0EEENS1_30DynamicPersistentTileSchedulerILi384ELi128ELb0ELb1ELb1EEEEEEEEEvNT_6ParamsE)
        /*06a4*/ 	.word	0x00000008


	//----- nvinfo : EIATTR_MIN_STACK_SIZE
	.align		4
.L_339:
        /*06a8*/ 	.byte	0x04, 0x12
        /*06aa*/ 	.short	(.L_341 - .L_340)
	.align		4
.L_340:
        /*06ac*/ 	.word	index@(_ZN7cutlass13device_kernelIN5flash11enable_sm90INS1_16FlashAttnFwdSm90INS1_25CollectiveMainloopFwdSm90ILi2EN4cute5tupleIJNS5_1CILi1EEES8_S8_EEENS6_IJNS7_ILi192EEENS7_ILi128EEENS7_ILi64EEEEEELi64ENS_6half_tEfNS_4arch4Sm90ELb1ELb0ELb1ELb1ELb0ELb0ELb0ELb1ELb1ELb1ELb0ELb0EEENS1_21CollectiveEpilogueFwdINS6_IJSA_SC_SB_EEES9_SE_SG_Li384ELb1ELb1ELb0ELb0EEENS1_36VarlenDynamicPersistentTileSchedulerILi192ELi128ELi384ELi128ELb0ELb1ELb1ELb1ELb1ELb1EEEEEEEEEvNT_6ParamsE)
        /*06b0*/ 	.word	0x00000038


	//----- nvinfo : EIATTR_MIN_STACK_SIZE
	.align		4
.L_341:
        /*06b4*/ 	.byte	0x04, 0x12
        /*06b6*/ 	.short	(.L_343 - .L_342)
	.align		4
.L_342:
        /*06b8*/ 	.word	index@(_ZN7cutlass13device_kernelIN5flash11enable_sm90INS1_16FlashAttnFwdSm90INS1_25CollectiveMainloopFwdSm90ILi2EN4cute5tupleIJNS5_1CILi1EEES8_S8_EEENS6_IJNS7_ILi192EEENS7_ILi128EEENS7_ILi64EEEEEELi64ENS_6half_tEfNS_4arch4Sm90ELb1ELb0ELb1ELb1ELb0ELb1ELb0ELb1ELb1ELb1ELb0ELb0EEENS1_21CollectiveEpilogueFwdINS6_IJSA_SC_SB_EEES9_SE_SG_Li384ELb1ELb1ELb0ELb0EEENS1_36VarlenDynamicPersistentTileSchedulerILi192ELi128ELi384ELi128ELb0ELb1ELb1ELb1ELb1ELb1EEEEEEEEEvNT_6ParamsE)
        /*06bc*/ 	.word	0x00000060
.L_343:


//--------------------- .nv.compat                --------------------------
	.section	.nv.compat,"",@"SHT_CUDA_COMPAT_INFO"
	.align	4
        /*0000*/ 	.byte	0x02, 0x09, 0x01, 0x00, 0x02, 0x02, 0x04, 0x00, 0x02, 0x05, 0x05, 0x00, 0x03, 0x07, 0x01, 0x01
        /*0010*/ 	.byte	0x02, 0x03, 0x01, 0x00, 0x02, 0x06, 0x01, 0x00, 0x04, 0x0b, 0x08, 0x00, 0x00, 0x00, 0x00, 0x00
        /*0020*/ 	.byte	0x00, 0x00, 0x00, 0x00


//--------------------- .nv.info._ZN7cutlass13device_kernelIN5flash11enable_sm90INS1_16FlashAttnFwdSm90INS1_25CollectiveMainloopFwdSm90ILi2EN4cute5tupleIJNS5_1CILi1EEES8_S8_EEENS6_IJNS7_ILi128EEENS7_ILi80EEENS7_ILi256EEEEEELi256ENS_6half_tEfNS_4arch4Sm90ELb0ELb0ELb1ELb0ELb0ELb0ELb0ELb1ELb1ELb1ELb0ELb0EEENS1_21CollectiveEpilogueFwdINS6_IJSA_SC_SB_EEES9_SE_SG_Li256ELb0ELb1ELb0ELb0EEENS1_29StaticPersistentTileSchedulerILb0EEEEEEEEEvNT_6ParamsE --------------------------
	.section	.nv.info._ZN7cutlass13device_kernelIN5flash11enable_sm90INS1_16FlashAttnFwdSm90INS1_25CollectiveMainloopFwdSm90ILi2EN4cute5tupleIJNS5_1CILi1EEES8_S8_EEENS6_IJNS7_ILi128EEENS7_ILi80EEENS7_ILi256EEEEEELi256ENS_6half_tEfNS_4arch4Sm90ELb0ELb0ELb1ELb0ELb0ELb0ELb0ELb1ELb1ELb1ELb0ELb0EEENS1_21CollectiveEpilogueFwdINS6_IJSA_SC_SB_EEES9_SE_SG_Li256ELb0ELb1ELb0ELb0EEENS1_29StaticPersistentTileSchedulerILb0EEEEEEEEEvNT_6ParamsE,"",@"SHT_CUDA_INFO"
	.sectionflags	@""
	.align	4


	//----- nvinfo : EIATTR_CUDA_API_VERSION
	.align		4
        /*0000*/ 	.byte	0x04, 0x37
        /*0002*/ 	.short	(.L_345 - .L_344)
.L_344:
        /*0004*/ 	.word	0x00000082


	//----- nvinfo : EIATTR_KPARAM_INFO
	.align		4
.L_345:
        /*0008*/ 	.byte	0x04, 0x17
        /*000a*/ 	.short	(.L_347 - .L_346)
.L_346:
        /*000c*/ 	.word	0x00000000
        /*0010*/ 	.short	0x0000
        /*0012*/ 	.short	0x0070
        /*0014*/ 	.byte	0x00, 0xf0, 0x01, 0x28


	//----- nvinfo : EIATTR_SPARSE_MMA_MASK
	.align		4
.L_347:
        /*0018*/ 	.byte	0x03, 0x50
        /*001a*/ 	.short	0x0000


	//----- nvinfo : EIATTR_MAXREG_COUNT
	.align		4
        /*001c*/ 	.byte	0x03, 0x1b
        /*001e*/ 	.short	0x00a8


	//----- nvinfo : EIATTR_NUM_BARRIERS
	.align		4
        /*0020*/ 	.byte	0x02, 0x4c
        /*0022*/ 	.byte	0x09
	.zero		1


	//----- nvinfo : EIATTR_EXTERNS
	.align		4
        /*0024*/ 	.byte	0x04, 0x0f
        /*0026*/ 	.short	(.L_349 - .L_348)


	//   ....[0]....
	.align		4
.L_348:
        /*0028*/ 	.word	index@(__assertfail)


	//----- nvinfo : EIATTR_ANNOTATIONS
	.align		4
.L_349:
        /*002c*/ 	.byte	0x04, 0x55
        /*002e*/ 	.short	(.L_351 - .L_350)


	//   ....[0]....
.L_350:
        /*0030*/ 	.word	0x00000001
        /*0034*/ 	.byte	0x50, 0x09, 0x00, 0x00, 0x01, 0x00, 0x00, 0x00, 0x10, 0x0a, 0x00, 0x00, 0x01, 0x00, 0x00, 0x00
        /* <DEDUP_REMOVED lines=30> */
        /*0224*/ 	.byte	0xd0, 0x18, 0x01, 0x00


	//----- nvinfo : EIATTR_MERCURY_ISA_VERSION
	.align		4
.L_351:
        /*0228*/ 	.byte	0x03, 0x5f
        /*022a*/ 	.short	0x0101


	//----- nvinfo : EIATTR_INT_WARP_WIDE_INSTR_OFFSETS
	.align		4
        /*022c*/ 	.byte	0x04, 0x31
        /*022e*/ 	.short	(.L_353 - .L_352)


	//   ....[0]....
.L_352:
        /*0230*/ 	.word	0x00000130


	//   ....[1]....
        /*0234*/ 	.word	0x00000170


	//   ....[2]....
        /*0238*/ 	.word	0x000001e0


	//----- nvinfo : EIATTR_COOP_GROUP_MASK_REGIDS
	.align		4
.L_353:
        /*023c*/ 	.byte	0x04, 0x29
        /*023e*/ 	.short	(.L_355 - .L_354)


	//   ....[0]....
.L_354:
        /*0240*/ 	.word	0xffffffff


	//   ....[1]....
        /*0244*/ 	.word	0xffffffff


	//   ....[2]....
        /*0248*/ 	.word	0xffffffff


	//   ....[3]....
        /*024c*/ 	.word	0xffffffff


	//   ....[4]....
        /*0250*/ 	.word	0xffffffff


	//   ....[5]....
        /*0254*/ 	.word	0xffffffff


	//   ....[6]....
        /*0258*/ 	.word	0xffffffff


	//   ....[7]....
        /*025c*/ 	.word	0xffffffff


	//   ....[8]....
        /*0260*/ 	.word	0xffffffff


	//   ....[9]....
        /*0264*/ 	.word	0xffffffff


	//   ....[10]....
        /*0268*/ 	.word	0xffffffff


	//   ....[11]....
        /*026c*/ 	.word	0xffffffff


	//   ....[12]....
        /*0270*/ 	.word	0xffffffff


	//   ....[13]....
        /*0274*/ 	.word	0xffffffff


	//   ....[14]....
        /*0278*/ 	.word	0xffffffff


	//   ....[15]....
        /*027c*/ 	.word	0xffffffff


	//   ....[16]....
        /*0280*/ 	.word	0xffffffff


	//   ....[17]....
        /*0284*/ 	.word	0xffffffff


	//   ....[18]....
        /*0288*/ 	.word	0xffffffff


	//   ....[19]....
        /*028c*/ 	.word	0xffffffff


	//   ....[20]....
        /*0290*/ 	.word	0xffffffff


	//   ....[21]....
        /*0294*/ 	.word	0xffffffff


	//   ....[22]....
        /*0298*/ 	.word	0xffffffff


	//   ....[23]....
        /*029c*/ 	.word	0xffffffff


	//   ....[24]....
        /*02a0*/ 	.word	0xffffffff


	//   ....[25]....
        /*02a4*/ 	.word	0xffffffff


	//   ....[26]....
        /*02a8*/ 	.word	0xffffffff


	//   ....[27]....
        /*02ac*/ 	.word	0xffffffff


	//   ....[28]....
        /*02b0*/ 	.word	0xffffffff


	//   ....[29]....
        /*02b4*/ 	.word	0xffffffff


	//   ....[30]....
        /*02b8*/ 	.word	0xffffffff


	//   ....[31]....
        /*02bc*/ 	.word	0xffffffff


	//   ....[32]....
        /*02c0*/ 	.word	0xffffffff


	//   ....[33]....
        /*02c4*/ 	.word	0xffffffff


	//   ....[34]....
        /*02c8*/ 	.word	0xffffffff


	//   ....[35]....
        /*02cc*/ 	.word	0xffffffff


	//   ....[36]....
        /*02d0*/ 	.word	0xffffffff


	//   ....[37]....
        /*02d4*/ 	.word	0xffffffff


	//   ....[38]....
        /*02d8*/ 	.word	0xffffffff


	//   ....[39]....
        /*02dc*/ 	.word	0xffffffff


	//   ....[40]....
        /*02e0*/ 	.word	0xffffffff


	//   ....[41]....
        /*02e4*/ 	.word	0xffffffff


	//   ....[42]....
        /*02e8*/ 	.word	0xffffffff


	//   ....[43]....
        /*02ec*/ 	.word	0xffffffff


	//   ....[44]....
        /*02f0*/ 	.word	0xffffffff


	//   ....[45]....
        /*02f4*/ 	.word	0xffffffff


	//   ....[46]....
        /*02f8*/ 	.word	0xffffffff


	//   ....[47]....
        /*02fc*/ 	.word	0xffffffff


	//   ....[48]....
        /*0300*/ 	.word	0xffffffff


	//   ....[49]....
        /*0304*/ 	.word	0xffffffff


	//   ....[50]....
        /*0308*/ 	.word	0x0500000f


	//   ....[51]....
        /*030c*/ 	.word	0x0500000f


	//   ....[52]....
        /*0310*/ 	.word	0x0500000f


	//   ....[53]....
        /*0314*/ 	.word	0x0500000f


	//   ....[54]....
        /*0318*/ 	.word	0x0500000f


	//   ....[55]....
        /*031c*/ 	.word	0x0500000f


	//   ....[56]....
        /*0320*/ 	.word	0x0500000f


	//   ....[57]....
        /*0324*/ 	.word	0x0500000f


	//   ....[58]....
        /*0328*/ 	.word	0x0500000f


	//   ....[59]....
        /*032c*/ 	.word	0x0500000f


	//   ....[60]....
        /*0330*/ 	.word	0x0500000f


	//   ....[61]....
        /*0334*/ 	.word	0x0500000f


	//   ....[62]....
        /*0338*/ 	.word	0x0500000f


	//   ....[63]....
        /*033c*/ 	.word	0x0500000f


	//   ....[64]....
        /*0340*/ 	.word	0x0500000f


	//   ....[65]....
        /*0344*/ 	.word	0x0500000f


	//   ....[66]....
        /*0348*/ 	.word	0x0500000f


	//   ....[67]....
        /*034c*/ 	.word	0x0500000f


	//----- nvinfo : EIATTR_COOP_GROUP_INSTR_OFFSETS
	.align		4
.L_355:
        /*0350*/ 	.byte	0x04, 0x28
        /*0352*/ 	.short	(.L_357 - .L_356)


	//   ....[0]....
.L_356:
        /*0354*/ 	.word	0x00000060


	//   ....[1]....
        /*0358*/ 	.word	0x00000140


	//   ....[2]....
        /*035c*/ 	.word	0x00000190


	//   ....[3]....
        /*0360*/ 	.word	0x000003c0


	//   ....[4]....
        /*0364*/ 	.word	0x00000520


	//   ....[5]....
        /*0368*/ 	.word	0x00000640


	//   ....[6]....
        /*036c*/ 	.word	0x000007a0


	//   ....[7]....
        /*0370*/ 	.word	0x00000e00


	//   ....[8]....
        /*0374*/ 	.word	0x00004680


	//   ....[9]....
        /*0378*/ 	.word	0x000046f0


	//   ....[10]....
        /*037c*/ 	.word	0x00004a90


	//   ....[11]....
        /*0380*/ 	.word	0x00004b10


	//   ....[12]....
        /*0384*/ 	.word	0x000089c0


	//   ....[13]....
        /*0388*/ 	.word	0x00008a20


	//   ....[14]....
        /*038c*/ 	.word	0x00009010


	//   ....[15]....
        /*0390*/ 	.word	0x00009070


	//   ....[16]....
        /*0394*/ 	.word	0x0000a160


	//   ....[17]....
        /*0398*/ 	.word	0x0000a1a0


	//   ....[18]....
        /*039c*/ 	.word	0x0000a2a0


	//   ....[19]....
        /*03a0*/ 	.word	0x0000a2b0


	//   ....[20]....
        /*03a4*/ 	.word	0x0000c000


	//   ....[21]....
        /*03a8*/ 	.word	0x0000c060


	//   ....[22]....
        /*03ac*/ 	.word	0x0000c170


	//   ....[23]....
        /*03b0*/ 	.word	0x0000c180


	//   ....[24]....
        /*03b4*/ 	.word	0x0000c5e0


	//   ....[25]....
        /*03b8*/ 	.word	0x0000c620


	//   ....[26]....
        /*03bc*/ 	.word	0x0000c760


	//   ....[27]....
        /*03c0*/ 	.word	0x0000c780


	//   ....[28]....
        /*03c4*/ 	.word	0x0000c8c0


	//   ....[29]....
        /*03c8*/ 	.word	0x0000c8e0


	//   ....[30]....
        /*03cc*/ 	.word	0x0000ca40


	//   ....[31]....
        /*03d0*/ 	.word	0x0000ca70


	//   ....[32]....
        /*03d4*/ 	.word	0x0000d540


	//   ....[33]....
        /*03d8*/ 	.word	0x0000e050


	//   ....[34]....
        /*03dc*/ 	.word	0x0000e080


	//   ....[35]....
        /*03e0*/ 	.word	0x0000e140


	//   ....[36]....
        /*03e4*/ 	.word	0x0000e150


	//   ....[37]....
        /*03e8*/ 	.word	0x0000e1f0


	//   ....[38]....
        /*03ec*/ 	.word	0x0000e200


	//   ....[39]....
        /*03f0*/ 	.word	0x0000e2a0


	//   ....[40]....
        /*03f4*/ 	.word	0x0000e2b0


	//   ....[41]....
        /*03f8*/ 	.word	0x0000e350


	//   ....[42]....
        /*03fc*/ 	.word	0x0000e360


	//   ....[43]....
        /*0400*/ 	.word	0x0000e400


	//   ....[44]....
        /*0404*/ 	.word	0x0000e410


	//   ....[45]....
        /*0408*/ 	.word	0x0000e4b0


	//   ....[46]....
        /*040c*/ 	.word	0x0000e4c0


	//   ....[47]....
        /*0410*/ 	.word	0x0000e500


	//   ....[48]....
        /*0414*/ 	.word	0x0000e550


	//   ....[49]....
        /*0418*/ 	.word	0x000117e0


	//   ....[50]....
        /*041c*/ 	.word	0x00011d00


	//   ....[51]....
        /*0420*/ 	.word	0x00011e70


	//   ....[52]....
        /*0424*/ 	.word	0x00011ed0


	//   ....[53]....
        /*0428*/ 	.word	0x00012040


	//   ....[54]....
        /*042c*/ 	.word	0x00012090


	//   ....[55]....
        /*0430*/ 	.word	0x000121c0


	//   ....[56]....
        /*0434*/ 	.word	0x00012210


	//   ....[57]....
        /*0438*/ 	.word	0x00012340


	//   ....[58]....
        /*043c*/ 	.word	0x00012390


	//   ....[59]....
        /*0440*/ 	.word	0x000124c0


	//   ....[60]....
        /*0444*/ 	.word	0x00012510


	//   ....[61]....
        /*0448*/ 	.word	0x00012640


	//   ....[62]....
        /*044c*/ 	.word	0x00012690


	//   ....[63]....
        /*0450*/ 	.word	0x000127c0


	//   ....[64]....
        /*0454*/ 	.word	0x00012810


	//   ....[65]....
        /*0458*/ 	.word	0x00012920


	//   ....[66]....
        /*045c*/ 	.word	0x00012970


	//   ....[67]....
        /*0460*/ 	.word	0x00012d10


	//----- nvinfo : EIATTR_REG_RECONFIG
	.align		4
.L_357:
        /*0464*/ 	.byte	0x01, 0x54
	.zero		2


	//----- nvinfo : EIATTR_SYSCALL_OFFSETS
	.align		4
        /*0468*/ 	.byte	0x04, 0x46
        /*046a*/ 	.short	(.L_359 - .L_358)


	//   ....[0]....
.L_358:
        /*046c*/ 	.word	0x000011c0


	//   ....[1]....
        /*0470*/ 	.word	0x0000d190


	//   ....[2]....
        /*0474*/ 	.word	0x0000d2d0


	//   ....[3]....
        /*0478*/ 	.word	0x0000d3c0


	//   ....[4]....
        /*047c*/ 	.word	0x0000dbd0


	//----- nvinfo : EIATTR_MBARRIER_INSTR_OFFSETS
	.align		4
.L_359:
        /*0480*/ 	.byte	0x04, 0x39
        /*0482*/ 	.short	(.L_361 - .L_360)


	//   ....[0]....
.L_360:
        /*0484*/ 	.word	0x00000270
        /*0488*/ 	.word	0x000000ff
        /*048c*/ 	.word	0x00038800
        /*0490*/ 	.short	0x0100
        /*0492*/ 	.byte	0x08
	.zero		1


	//   ....[1]....
        /*0494*/ 	.word	0x00000280
        /*0498*/ 	.word	0x000000ff
        /*049c*/ 	.word	0x00038820
        /*04a0*/ 	.short	0x0100
        /*04a2*/ 	.byte	0x08
	.zero		1


	//   ....[2]....
        /*04a4*/ 	.word	0x00000370
        /*04a8*/ 	.word	0x000000ff
        /*04ac*/ 	.word	0x00038830
        /*04b0*/ 	.short	0x0100
        /*04b2*/ 	.byte	0x08
	.zero		1


	//   ....[3]....
        /*04b4*/ 	.word	0x00000380
        /*04b8*/ 	.word	0x000000ff
        /*04bc*/ 	.word	0x00038840
        /*04c0*/ 	.short	0x0100
        /*04c2*/ 	.byte	0x08
	.zero		1


	//   ....[4]....
        /*04c4*/ 	.word	0x00000390
        /*04c8*/ 	.word	0x000000ff
        /*04cc*/ 	.word	0x00038838
        /*04d0*/ 	.short	0x0100
        /*04d2*/ 	.byte	0x08
	.zero		1


	//   ....[5]....
        /*04d4*/ 	.word	0x000003a0
        /*04d8*/ 	.word	0x000000ff
        /*04dc*/ 	.word	0x00038848
        /*04e0*/ 	.short	0x0100
        /*04e2*/ 	.byte	0x08
	.zero		1


	//   ....[6]....
        /*04e4*/ 	.word	0x000004d0
        /*04e8*/ 	.word	0x000000ff
        /*04ec*/ 	.word	0x00038850
        /*04f0*/ 	.short	0x0100
        /*04f2*/ 	.byte	0x08
	.zero		1


	//   ....[7]....
        /*04f4*/ 	.word	0x000004e0
        /*04f8*/ 	.word	0x000000ff
        /*04fc*/ 	.word	0x00038860
        /*0500*/ 	.short	0x0100
        /*0502*/ 	.byte	0x08
	.zero		1


	//   ....[8]....
        /*0504*/ 	.word	0x000004f0
        /*0508*/ 	.word	0x000000ff
        /*050c*/ 	.word	0x00038858
        /*0510*/ 	.short	0x0100
        /*0512*/ 	.byte	0x08
	.zero		1


	//   ....[9]....
        /*0514*/ 	.word	0x00000500
        /*0518*/ 	.word	0x000000ff
        /*051c*/ 	.word	0x00038868
        /*0520*/ 	.short	0x0100
        /*0522*/ 	.byte	0x08
	.zero		1


	//   ....[10]....
        /*0524*/ 	.word	0x000005f0
        /*0528*/ 	.word	0x000000ff
        /*052c*/ 	.word	0x00038870
        /*0530*/ 	.short	0x0100
        /*0532*/ 	.byte	0x06
	.zero		1


	//   ....[11]....
        /*0534*/ 	.word	0x00000600
        /*0538*/ 	.word	0x000000ff
        /*053c*/ 	.word	0x00038880
        /*0540*/ 	.short	0x0100
        /*0542*/ 	.byte	0x06
	.zero		1


	//   ....[12]....
        /*0544*/ 	.word	0x00000610
        /*0548*/ 	.word	0x000000ff
        /*054c*/ 	.word	0x00038878
        /*0550*/ 	.short	0x0100
        /*0552*/ 	.byte	0x06
	.zero		1


	//   ....[13]....
        /*0554*/ 	.word	0x00000620
        /*0558*/ 	.word	0x000000ff
        /*055c*/ 	.word	0x00038888
        /*0560*/ 	.short	0x0100
        /*0562*/ 	.byte	0x06
	.zero		1


	//   ....[14]....
        /*0564*/ 	.word	0x00000750
        /*0568*/ 	.word	0x000000ff
        /*056c*/ 	.word	0x00038890
        /*0570*/ 	.short	0x0100
        /*0572*/ 	.byte	0x08
	.zero		1


	//   ....[15]....
        /*0574*/ 	.word	0x00000760
        /*0578*/ 	.word	0x000000ff
        /*057c*/ 	.word	0x000388a0
        /*0580*/ 	.short	0x0100
        /*0582*/ 	.byte	0x08
	.zero		1


	//   ....[16]....
        /*0584*/ 	.word	0x00000770
        /*0588*/ 	.word	0x000000ff
        /*058c*/ 	.word	0x00038898
        /*0590*/ 	.short	0x0100
        /*0592*/ 	.byte	0x08
	.zero		1


	//   ....[17]....
        /*0594*/ 	.word	0x00000780
        /*0598*/ 	.word	0x000000ff
        /*059c*/ 	.word	0x000388a8
        /*05a0*/ 	.short	0x0100
        /*05a2*/ 	.byte	0x08
	.zero		1


	//   ....[18]....
        /*05a4*/ 	.word	0x000008b0
        /*05a8*/ 	.word	0x000000ff
        /*05ac*/ 	.word	0x000388b0
        /*05b0*/ 	.short	0x0100
        /*05b2*/ 	.byte	0x08
	.zero		1


	//   ....[19]....
        /*05b4*/ 	.word	0x000008c0
        /*05b8*/ 	.word	0x000000ff
        /*05bc*/ 	.word	0x000388c0
        /*05c0*/ 	.short	0x0100
        /*05c2*/ 	.byte	0x08
	.zero		1


	//   ....[20]....
        /*05c4*/ 	.word	0x000008d0
        /*05c8*/ 	.word	0x000000ff
        /*05cc*/ 	.word	0x000388b8
        /*05d0*/ 	.short	0x0100
        /*05d2*/ 	.byte	0x08
	.zero		1


	//   ....[21]....
        /*05d4*/ 	.word	0x000008e0
        /*05d8*/ 	.word	0x000000ff
        /*05dc*/ 	.word	0x000388c8
        /*05e0*/ 	.short	0x0100
        /*05e2*/ 	.byte	0x08
	.zero		1


	//   ....[22]....
        /*05e4*/ 	.word	0x00001240
        /*05e8*/ 	.word	0x000000ff
        /*05ec*/ 	.word	0x00038800
        /*05f0*/ 	.short	0x010a
        /*05f2*/ 	.byte	0x24
	.zero		1


	//   ....[23]....
        /*05f4*/ 	.word	0x000012d0
        /*05f8*/ 	.word	0x00000000
        /*05fc*/ 	.word	0x00038830
        /*0600*/ 	.short	0x010a
        /*0602*/ 	.byte	0x3f
	.zero		1


	//   ....[24]....
        /*0604*/ 	.word	0x00001350
        /*0608*/ 	.word	0x00000000
        /*060c*/ 	.word	0x00038830
        /*0610*/ 	.short	0x010a
        /*0612*/ 	.byte	0x3f
	.zero		1


	//   ....[25]....
        /*0614*/ 	.word	0x00004500
        /*0618*/ 	.word	0x00000000
        /*061c*/ 	.word	0x00000000
        /*0620*/ 	.short	0x0101
        /*0622*/ 	.byte	0x3f
	.zero		1


	//   ....[26]....
        /*0624*/ 	.word	0x00005a30
        /*0628*/ 	.word	0x000000ff
        /*062c*/ 	.word	0x00038830
        /*0630*/ 	.short	0x010a
        /*0632*/ 	.byte	0x06
	.zero		1


	//   ....[27]....
        /*0634*/ 	.word	0x00005a80
        /*0638*/ 	.word	0x000000ff
        /*063c*/ 	.word	0x00038830
        /*0640*/ 	.short	0x010a
        /*0642*/ 	.byte	0x04
	.zero		1


	//   ....[28]....
        /*0644*/ 	.word	0x00008330
        /*0648*/ 	.word	0x000000ff
        /*064c*/ 	.word	0x00038850
        /*0650*/ 	.short	0x010a
        /*0652*/ 	.byte	0x04
	.zero		1


	//   ....[29]....
        /*0654*/ 	.word	0x00008370
        /*0658*/ 	.word	0x000000ff
        /*065c*/ 	.word	0x00038850
        /*0660*/ 	.short	0x010a
        /*0662*/ 	.byte	0x04
	.zero		1


	//   ....[30]....
        /*0664*/ 	.word	0x000093d0
        /*0668*/ 	.word	0x0000009d
        /*066c*/ 	.word	0x00000000
        /*0670*/ 	.short	0x0101
        /*0672*/ 	.byte	0x3f
	.zero		1


	//   ....[31]....
        /*0674*/ 	.word	0x00009440
        /*0678*/ 	.word	0x000000a5
        /*067c*/ 	.word	0x00000000
        /*0680*/ 	.short	0x0101
        /*0682*/ 	.byte	0x3f
	.zero		1


	//   ....[32]....
        /*0684*/ 	.word	0x0000a0d0
        /*0688*/ 	.word	0x000000ff
        /*068c*/ 	.word	0x00038850
        /*0690*/ 	.short	0x010a
        /*0692*/ 	.byte	0x0c
	.zero		1


	//   ....[33]....
        /*0694*/ 	.word	0x0000a110
        /*0698*/ 	.word	0x000000ff
        /*069c*/ 	.word	0x00038850
        /*06a0*/ 	.short	0x010a
        /*06a2*/ 	.byte	0x0c
	.zero		1


	//   ....[34]....
        /*06a4*/ 	.word	0x0000b250
        /*06a8*/ 	.word	0x0000009b
        /*06ac*/ 	.word	0x00000000
        /*06b0*/ 	.short	0x0101
        /*06b2*/ 	.byte	0x3f
	.zero		1


	//   ....[35]....
        /*06b4*/ 	.word	0x0000c500
        /*06b8*/ 	.word	0x000000ff
        /*06bc*/ 	.word	0x00000000
        /*06c0*/ 	.short	0x0101
        /*06c2*/ 	.byte	0x04
	.zero		1


	//   ....[36]....
        /*06c4*/ 	.word	0x0000d780
        /*06c8*/ 	.word	0x00000000
        /*06cc*/ 	.word	0x00038840
        /*06d0*/ 	.short	0x010a
        /*06d2*/ 	.byte	0x3f
	.zero		1


	//   ....[37]....
        /*06d4*/ 	.word	0x0000e660
        /*06d8*/ 	.word	0x000000ff
        /*06dc*/ 	.word	0x00038800
        /*06e0*/ 	.short	0x0107
        /*06e2*/ 	.byte	0x24
	.zero		1


	//   ....[38]....
        /*06e4*/ 	.word	0x0000e6d0
        /*06e8*/ 	.word	0x000000ff
        /*06ec*/ 	.word	0x00038800
        /*06f0*/ 	.short	0x0101
        /*06f2*/ 	.byte	0x24
	.zero		1


	//   ....[39]....
        /*06f4*/ 	.word	0x0000e700
        /*06f8*/ 	.word	0x000000ff
        /*06fc*/ 	.word	0x00038820
        /*0700*/ 	.short	0x010a
        /*0702*/ 	.byte	0x24
	.zero		1


	//   ....[40]....
        /*0704*/ 	.word	0x0000ea40
        /*0708*/ 	.word	0x00000003
        /*070c*/ 	.word	0x00038840
        /*0710*/ 	.short	0x010a
        /*0712*/ 	.byte	0x3f
	.zero		1


	//   ....[41]....
        /*0714*/ 	.word	0x0000efd0
        /*0718*/ 	.word	0x00000003
        /*071c*/ 	.word	0x00000060
        /*0720*/ 	.short	0x010a
        /*0722*/ 	.byte	0x3f
	.zero		1


	//   ....[42]....
        /*0724*/ 	.word	0x0000f820
        /*0728*/ 	.word	0x00000003
        /*072c*/ 	.word	0x00038840
        /*0730*/ 	.short	0x010a
        /*0732*/ 	.byte	0x3f
	.zero		1


	//   ....[43]....
        /*0734*/ 	.word	0x0000fdb0
        /*0738*/ 	.word	0x00000005
        /*073c*/ 	.word	0x00000060
        /*0740*/ 	.short	0x010a
        /*0742*/ 	.byte	0x3f
	.zero		1


	//   ....[44]....
        /*0744*/ 	.word	0x00010540
        /*0748*/ 	.word	0x00000002
        /*074c*/ 	.word	0x00038840
        /*0750*/ 	.short	0x010a
        /*0752*/ 	.byte	0x3f
	.zero		1


	//   ....[45]....
        /*0754*/ 	.word	0x00010ad0
        /*0758*/ 	.word	0x00000005
        /*075c*/ 	.word	0x00000060
        /*0760*/ 	.short	0x010a
        /*0762*/ 	.byte	0x3f
	.zero		1


	//   ....[46]....
        /*0764*/ 	.word	0x00011100
        /*0768*/ 	.word	0x00000002
        /*076c*/ 	.word	0x00038860
        /*0770*/ 	.short	0x010a
        /*0772*/ 	.byte	0x3f
	.zero		1


	//   ....[47]....
        /*0774*/ 	.word	0x00011760
        /*0778*/ 	.word	0x00000000
        /*077c*/ 	.word	0x00038820
        /*0780*/ 	.short	0x010a
        /*0782*/ 	.byte	0x3f
	.zero		1


	//   ....[48]....
        /*0784*/ 	.word	0x00011950
        /*0788*/ 	.word	0x00000006
        /*078c*/ 	.word	0x00000000
        /*0790*/ 	.short	0x010a
        /*0792*/ 	.byte	0x3f
	.zero		1


	//   ....[49]....
        /*0794*/ 	.word	0x000119a0
        /*0798*/ 	.word	0x00000003
        /*079c*/ 	.word	0x00000000
        /*07a0*/ 	.short	0x010a
        /*07a2*/ 	.byte	0x3f
	.zero		1


	//   ....[50]....
        /*07a4*/ 	.word	0x00011a00
        /*07a8*/ 	.word	0x00000012
        /*07ac*/ 	.word	0x00000000
        /*07b0*/ 	.short	0x010a
        /*07b2*/ 	.byte	0x3f
	.zero		1


	//   ....[51]....
        /*07b4*/ 	.word	0x00011a30
        /*07b8*/ 	.word	0x00000003
        /*07bc*/ 	.word	0x00000000
        /*07c0*/ 	.short	0x010a
        /*07c2*/ 	.byte	0x3f
	.zero		1


	//   ....[52]....
        /*07c4*/ 	.word	0x00011aa0
        /*07c8*/ 	.word	0x00000003
        /*07cc*/ 	.word	0x00038800
        /*07d0*/ 	.short	0x010a
        /*07d2*/ 	.byte	0x3f
	.zero		1


	//   ....[53]....
        /*07d4*/ 	.word	0x00011af0
        /*07d8*/ 	.word	0x00000000
        /*07dc*/ 	.word	0x00038830
        /*07e0*/ 	.short	0x010a
        /*07e2*/ 	.byte	0x3f
	.zero		1


	//   ....[54]....
        /*07e4*/ 	.word	0x00011b60
        /*07e8*/ 	.word	0x00000004
        /*07ec*/ 	.word	0x00038830
        /*07f0*/ 	.short	0x010a
        /*07f2*/ 	.byte	0x3f
	.zero		1


	//   ....[55]....
        /*07f4*/ 	.word	0x00011bc0
        /*07f8*/ 	.word	0x00000003
        /*07fc*/ 	.word	0x00038850
        /*0800*/ 	.short	0x010a
        /*0802*/ 	.byte	0x3f
	.zero		1


	//   ....[56]....
        /*0804*/ 	.word	0x00011c20
        /*0808*/ 	.word	0x00000007
        /*080c*/ 	.word	0x00038850
        /*0810*/ 	.short	0x010a
        /*0812*/ 	.byte	0x3f
	.zero		1


	//   ....[57]....
        /*0814*/ 	.word	0x00011dc0
        /*0818*/ 	.word	0x00000000
        /*081c*/ 	.word	0x00038840
        /*0820*/ 	.short	0x010a
        /*0822*/ 	.byte	0x3f
	.zero		1


	//   ....[58]....
        /*0824*/ 	.word	0x000129b0
        /*0828*/ 	.word	0x00000009
        /*082c*/ 	.word	0x00038820
        /*0830*/ 	.short	0x010a
        /*0832*/ 	.byte	0x3f
	.zero		1


	//   ....[59]....
        /*0834*/ 	.word	0x00012a00
        /*0838*/ 	.word	0x00000003
        /*083c*/ 	.word	0x00038840
        /*0840*/ 	.short	0x010a
        /*0842*/ 	.byte	0x3f
	.zero		1


	//   ....[60]....
        /*0844*/ 	.word	0x00012a50
        /*0848*/ 	.word	0x00000003
        /*084c*/ 	.word	0x00000060
        /*0850*/ 	.short	0x010a
        /*0852*/ 	.byte	0x3f
	.zero		1


	//   ....[61]....
        /*0854*/ 	.word	0x00012aa0
        /*0858*/ 	.word	0x00000003
        /*085c*/ 	.word	0x00038840
        /*0860*/ 	.short	0x010a
        /*0862*/ 	.byte	0x3f
	.zero		1


	//   ....[62]....
        /*0864*/ 	.word	0x00012af0
        /*0868*/ 	.word	0x00000005
        /*086c*/ 	.word	0x00000060
        /*0870*/ 	.short	0x010a
        /*0872*/ 	.byte	0x3f
	.zero		1


	//   ....[63]....
        /*0874*/ 	.word	0x00012b40
        /*0878*/ 	.word	0x00000002
        /*087c*/ 	.word	0x00038840
        /*0880*/ 	.short	0x010a
        /*0882*/ 	.byte	0x3f
	.zero		1


	//   ....[64]....
        /*0884*/ 	.word	0x00012b90
        /*0888*/ 	.word	0x00000005
        /*088c*/ 	.word	0x00000060
        /*0890*/ 	.short	0x010a
        /*0892*/ 	.byte	0x3f
	.zero		1


	//   ....[65]....
        /*0894*/ 	.word	0x00012be0
        /*0898*/ 	.word	0x00000002
        /*089c*/ 	.word	0x00038860
        /*08a0*/ 	.short	0x010a
        /*08a2*/ 	.byte	0x3f
	.zero		1


	//   ....[66]....
        /*08a4*/ 	.word	0x00012c30
        /*08a8*/ 	.word	0x00000000
        /*08ac*/ 	.word	0x00038820
        /*08b0*/ 	.short	0x010a
        /*08b2*/ 	.byte	0x3f
	.zero		1


	//   ....[67]....
        /*08b4*/ 	.word	0x00012dd0
        /*08b8*/ 	.word	0x00000006
        /*08bc*/ 	.word	0x00000000
        /*08c0*/ 	.short	0x010a
        /*08c2*/ 	.byte	0x3f
	.zero		1


	//   ....[68]....
        /*08c4*/ 	.word	0x00012e20
        /*08c8*/ 	.word	0x00000003
        /*08cc*/ 	.word	0x00000000
        /*08d0*/ 	.short	0x010a
        /*08d2*/ 	.byte	0x3f
	.zero		1


	//   ....[69]....
        /*08d4*/ 	.word	0x00012e70
        /*08d8*/ 	.word	0x00000012
        /*08dc*/ 	.word	0x00000000
        /*08e0*/ 	.short	0x010a
        /*08e2*/ 	.byte	0x3f
	.zero		1


	//----- nvinfo : EIATTR_NUM_MBARRIERS
	.align		4
.L_361:
        /*08e4*/ 	.byte	0x03, 0x38
        /*08e6*/ 	.short	0x0016


	//----- nvinfo : EIATTR_EXIT_INSTR_OFFSETS
	.align		4
        /*08e8*/ 	.byte	0x04, 0x1c
        /*08ea*/ 	.short	(.L_363 - .L_362)


	//   ....[0]....
.L_362:
        /*08ec*/ 	.word	0x00000a00


	//   ....[1]....
        /*08f0*/ 	.word	0x0000cc10


	//   ....[2]....
        /*08f4*/ 	.word	0x00011a80


	//----- nvinfo : EIATTR_MAX_THREADS
	.align		4
.L_363:
        /*08f8*/ 	.byte	0x04, 0x05
        /*08fa*/ 	.short	(.L_365 - .L_364)
.L_364:
        /*08fc*/ 	.word	0x00000180
        /*0900*/ 	.word	0x00000001
        /*0904*/ 	.word	0x00000001


	//----- nvinfo : EIATTR_CRS_STACK_SIZE
	.align		4
.L_365:
        /*0908*/ 	.byte	0x04, 0x1e
        /*090a*/ 	.short	(.L_367 - .L_366)
.L_366:
        /*090c*/ 	.word	0x00000000


	//----- nvinfo : EIATTR_CBANK_PARAM_SIZE
	.align		4
.L_367:
        /*0910*/ 	.byte	0x03, 0x19
        /*0912*/ 	.short	0x0a70


	//----- nvinfo : EIATTR_PARAM_CBANK
	.align		4
        /*0914*/ 	.byte	0x04, 0x0a
        /*0916*/ 	.short	(.L_369 - .L_368)
	.align		4
.L_368:
        /*0918*/ 	.word	index@(.nv.constant0._ZN7cutlass13device_kernelIN5flash11enable_sm90INS1_16FlashAttnFwdSm90INS1_25CollectiveMainloopFwdSm90ILi2EN4cute5tupleIJNS5_1CILi1EEES8_S8_EEENS6_IJNS7_ILi128EEENS7_ILi80EEENS7_ILi256EEEEEELi256ENS_6half_tEfNS_4arch4Sm90ELb0ELb0ELb1ELb0ELb0ELb0ELb0ELb1ELb1ELb1ELb0ELb0EEENS1_21CollectiveEpilogueFwdINS6_IJSA_SC_SB_EEES9_SE_SG_Li256ELb0ELb1ELb0ELb0EEENS1_29StaticPersistentTileSchedulerILb0EEEEEEEEEvNT_6ParamsE)
        /*091c*/ 	.short	0x0210
        /*091e*/ 	.short	0x0a70


	//----- nvinfo : EIATTR_SW_WAR
	.align		4
.L_369:
        /*0920*/ 	.byte	0x04, 0x36
        /*0922*/ 	.short	(.L_371 - .L_370)
.L_370:
        /*0924*/ 	.word	0x00000008
.L_371:


//--------------------- .nv.info._ZN7cutlass13device_kernelIN5flash11enable_sm90INS1_16FlashAttnFwdSm90INS1_25CollectiveMainloopFwdSm90ILi2EN4cute5tupleIJNS5_1CILi2EEENS7_ILi1EEES9_EEENS6_IJNS7_ILi128EEENS7_ILi80EEENS7_ILi256EEEEEELi256ENS_6half_tEfNS_4arch4Sm90ELb0ELb0ELb1ELb0ELb0ELb0ELb0ELb1ELb1ELb1ELb0ELb0EEENS1_21CollectiveEpilogueFwdINS6_IJSB_SD_SC_EEESA_SF_SH_Li256ELb0ELb1ELb0ELb0EEENS1_29StaticPersistentTileSchedulerILb0EEEEEEEEEvNT_6ParamsE --------------------------
	.section	.nv.info._ZN7cutlass13device_kernelIN5flash11enable_sm90INS1_16FlashAttnFwdSm90INS1_25CollectiveMainloopFwdSm90ILi2EN4cute5tupleIJNS5_1CILi2EEENS7_ILi1EEES9_EEENS6_IJNS7_ILi128EEENS7_ILi80EEENS7_ILi256EEEEEELi256ENS_6half_tEfNS_4arch4Sm90ELb0ELb0ELb1ELb0ELb0ELb0ELb0ELb1ELb1ELb1ELb0ELb0EEENS1_21CollectiveEpilogueFwdINS6_IJSB_SD_SC_EEESA_SF_SH_Li256ELb0ELb1ELb0ELb0EEENS1_29StaticPersistentTileSchedulerILb0EEEEEEEEEvNT_6ParamsE,"",@"SHT_CUDA_INFO"
	.sectionflags	@""
	.align	4


	//----- nvinfo : EIATTR_CUDA_API_VERSION
	.align		4
        /*0000*/ 	.byte	0x04, 0x37
        /*0002*/ 	.short	(.L_373 - .L_372)
.L_372:
        /*0004*/ 	.word	0x00000082


	//----- nvinfo : EIATTR_KPARAM_INFO
	.align		4
.L_373:
        /*0008*/ 	.byte	0x04, 0x17
        /*000a*/ 	.short	(.L_375 - .L_374)
.L_374:
        /*000c*/ 	.word	0x00000000
        /*0010*/ 	.short	0x0000
        /*0012*/ 	.short	0x0070
        /*0014*/ 	.byte	0x00, 0xf0, 0x01, 0x28


	//----- nvinfo : EIATTR_SPARSE_MMA_MASK
	.align		4
.L_375:
        /*0018*/ 	.byte	0x03, 0x50
        /*001a*/ 	.short	0x0000


	//----- nvinfo : EIATTR_MAXREG_COUNT
	.align		4
        /*001c*/ 	.byte	0x03, 0x1b
        /*001e*/ 	.short	0x00a8


	//----- nvinfo : EIATTR_NUM_BARRIERS
	.align		4
        /*0020*/ 	.byte	0x02, 0x4c
        /*0022*/ 	.byte	0x09
	.zero		1


	//----- nvinfo : EIATTR_EXTERNS
	.align		4
        /*0024*/ 	.byte	0x04, 0x0f
        /*0026*/ 	.short	(.L_377 - .L_376)


	//   ....[0]....
	.align		4
.L_376:
        /*0028*/ 	.word	index@(__assertfail)


	//----- nvinfo : EIATTR_ANNOTATIONS
	.align		4
.L_377:
        /*002c*/ 	.byte	0x04, 0x55
        /*002e*/ 	.short	(.L_379 - .L_378)


	//   ....[0]....
.L_378:
        /* <DEDUP_REMOVED lines=32> */


	//----- nvinfo : EIATTR_MERCURY_ISA_VERSION
	.align		4
.L_379:
        /*0218*/ 	.byte	0x03, 0x5f
        /*021a*/ 	.short	0x0101


	//----- nvinfo : EIATTR_INT_WARP_WIDE_INSTR_OFFSETS
	.align		4
        /*021c*/ 	.byte	0x04, 0x31
        /*021e*/ 	.short	(.L_381 - .L_380)


	//   ....[0]....
.L_380:
        /*0220*/ 	.word	0x00000130


	//   ....[1]....
        /*0224*/ 	.word	0x00000170


	//   ....[2]....
        /*0228*/ 	.word	0x000001e0


	//----- nvinfo : EIATTR_COOP_GROUP_MASK_REGIDS
	.align		4
.L_381:
        /*022c*/ 	.byte	0x04, 0x29
        /*022e*/ 	.short	(.L_383 - .L_382)


	//   ....[0]....
.L_382:
        /*0230*/ 	.word	0xffffffff


	//   ....[1]....
        /*0234*/ 	.word	0xffffffff


	//   ....[2]....
        /*0238*/ 	.word	0xffffffff


	//   ....[3]....
        /*023c*/ 	.word	0xffffffff


	//   ....[4]....
        /*0240*/ 	.word	0xffffffff


	//   ....[5]....
        /*0244*/ 	.word	0xffffffff


	//   ....[6]....
        /*0248*/ 	.word	0xffffffff


	//   ....[7]....
        /*024c*/ 	.word	0xffffffff


	//   ....[8]....
        /*0250*/ 	.word	0xffffffff


	//   ....[9]....
        /*0254*/ 	.word	0xffffffff


	//   ....[10]....
        /*0258*/ 	.word	0xffffffff


	//   ....[11]....
        /*025c*/ 	.word	0xffffffff


	//   ....[12]....
        /*0260*/ 	.word	0xffffffff


	//   ....[13]....
        /*0264*/ 	.word	0xffffffff


	//   ....[14]....
        /*0268*/ 	.word	0xffffffff


	//   ....[15]....
        /*026c*/ 	.word	0xffffffff


	//   ....[16]....
        /*0270*/ 	.word	0xffffffff


	//   ....[17]....
        /*0274*/ 	.word	0xffffffff


	//   ....[18]....
        /*0278*/ 	.word	0xffffffff


	//   ....[19]....
        /*027c*/ 	.word	0xffffffff


	//   ....[20]....
        /*0280*/ 	.word	0xffffffff


	//   ....[21]....
        /*0284*/ 	.word	0xffffffff


	//   ....[22]....
        /*0288*/ 	.word	0xffffffff


	//   ....[23]....
        /*028c*/ 	.word	0xffffffff


	//   ....[24]....
        /*0290*/ 	.word	0xffffffff


	//   ....[25]....
        /*0294*/ 	.word	0xffffffff


	//   ....[26]....
        /*0298*/ 	.word	0xffffffff


	//   ....[27]....
        /*029c*/ 	.word	0xffffffff


	//   ....[28]....
        /*02a0*/ 	.word	0xffffffff


	//   ....[29]....
        /*02a4*/ 	.word	0xffffffff


	//   ....[30]....
        /*02a8*/ 	.word	0xffffffff


	//   ....[31]....
        /*02ac*/ 	.word	0xffffffff


	//   ....[32]....
        /*02b0*/ 	.word	0xffffffff


	//   ....[33]....
        /*02b4*/ 	.word	0xffffffff


	//   ....[34]....
        /*02b8*/ 	.word	0xffffffff


	//   ....[35]....
        /*02bc*/ 	.word	0xffffffff


	//   ....[36]....
        /*02c0*/ 	.word	0xffffffff


	//   ....[37]....
        /*02c4*/ 	.word	0xffffffff


	//   ....[38]....
        /*02c8*/ 	.word	0xffffffff


	//   ....[39]....
        /*02cc*/ 	.word	0xffffffff


	//   ....[40]....
        /*02d0*/ 	.word	0xffffffff


	//   ....[41]....
        /*02d4*/ 	.word	0xffffffff


	//   ....[42]....
        /*02d8*/ 	.word	0xffffffff


	//   ....[43]....
        /*02dc*/ 	.word	0xffffffff


	//   ....[44]....
        /*02e0*/ 	.word	0xffffffff


	//   ....[45]....
        /*02e4*/ 	.word	0xffffffff


	//   ....[46]....
        /*02e8*/ 	.word	0xffffffff


	//   ....[47]....
        /*02ec*/ 	.word	0xffffffff


	//   ....[48]....
        /*02f0*/ 	.word	0xffffffff


	//   ....[49]....
        /*02f4*/ 	.word	0xffffffff


	//   ....[50]....
        /*02f8*/ 	.word	0xffffffff


	//   ....[51]....
        /*02fc*/ 	.word	0x0500000f


	//   ....[52]....
        /*0300*/ 	.word	0x0500000f


	//   ....[53]....
        /*0304*/ 	.word	0x0500000f


	//   ....[54]....
        /*0308*/ 	.word	0x0500000f


	//   ....[55]....
        /*030c*/ 	.word	0x0500000f


	//   ....[56]....
        /*0310*/ 	.word	0x0500000f


	//   ....[57]....
        /*0314*/ 	.word	0x0500000f


	//   ....[58]....
        /*0318*/ 	.word	0x0500000f


	//   ....[59]....
        /*031c*/ 	.word	0x0500000f


	//   ....[60]....
        /*0320*/ 	.word	0x0500000f


	//   ....[61]....
        /*0324*/ 	.word	0x0500000f


	//   ....[62]....
        /*0328*/ 	.word	0x0500000f


	//   ....[63]....
        /*032c*/ 	.word	0x0500000f


	//   ....[64]....
        /*0330*/ 	.word	0x0500000f


	//   ....[65]....
        /*0334*/ 	.word	0x0500000f


	//   ....[66]....
        /*0338*/ 	.word	0x0500000f


	//   ....[67]....
        /*033c*/ 	.word	0x0500000f


	//   ....[68]....
        /*0340*/ 	.word	0x0500000f


	//----- nvinfo : EIATTR_COOP_GROUP_INSTR_OFFSETS
	.align		4
.L_383:
        /*0344*/ 	.byte	0x04, 0x28
        /*0346*/ 	.short	(.L_385 - .L_384)


	//   ....[0]....
.L_384:
        /*0348*/ 	.word	0x00000060


	//   ....[1]....
        /*034c*/ 	.word	0x00000140


	//   ....[2]....
        /*0350*/ 	.word	0x00000190


	//   ....[3]....
        /*0354*/ 	.word	0x000003d0


	//   ....[4]....
        /*0358*/ 	.word	0x00000600


	//   ....[5]....
        /*035c*/ 	.word	0x00000830


	//   ....[6]....
        /*0360*/ 	.word	0x00000ac0


	//   ....[7]....
        /*0364*/ 	.word	0x00000dd0


	//   ....[8]....
        /*0368*/ 	.word	0x00001310


	//   ....[9]....
        /*036c*/ 	.word	0x00004850


	//   ....[10]....
        /*0370*/ 	.word	0x000048d0


	//   ....[11]....
        /*0374*/ 	.word	0x00004c70


	//   ....[12]....
        /*0378*/ 	.word	0x00004cf0


	//   ....[13]....
        /*037c*/ 	.word	0x00008a90


	//   ....[14]....
        /*0380*/ 	.word	0x00008ab0


	//   ....[15]....
        /*0384*/ 	.word	0x00008ad0


	//   ....[16]....
        /*0388*/ 	.word	0x00008af0


	//   ....[17]....
        /*038c*/ 	.word	0x00009ee0


	//   ....[18]....
        /*0390*/ 	.word	0x00009f10


	//   ....[19]....
        /*0394*/ 	.word	0x00009fd0


	//   ....[20]....
        /*0398*/ 	.word	0x00009fe0


	//   ....[21]....
        /*039c*/ 	.word	0x0000bb80


	//   ....[22]....
        /*03a0*/ 	.word	0x0000bbb0


	//   ....[23]....
        /*03a4*/ 	.word	0x0000bcd0


	//   ....[24]....
        /*03a8*/ 	.word	0x0000bd00


	//   ....[25]....
        /*03ac*/ 	.word	0x0000c3d0


	//   ....[26]....
        /*03b0*/ 	.word	0x0000c400


	//   ....[27]....
        /*03b4*/ 	.word	0x0000c560


	//   ....[28]....
        /*03b8*/ 	.word	0x0000c580


	//   ....[29]....
        /*03bc*/ 	.word	0x0000c6c0


	//   ....[30]....
        /*03c0*/ 	.word	0x0000c6e0


	//   ....[31]....
        /*03c4*/ 	.word	0x0000c840


	//   ....[32]....
        /*03c8*/ 	.word	0x0000c870


	//   ....[33]....
        /*03cc*/ 	.word	0x0000d420


	//   ....[34]....
        /*03d0*/ 	.word	0x0000dfb0


	//   ....[35]....
        /*03d4*/ 	.word	0x0000dff0


	//   ....[36]....
        /*03d8*/ 	.word	0x0000e0f0


	//   ....[37]....
        /*03dc*/ 	.word	0x0000e100


	//   ....[38]....
        /*03e0*/ 	.word	0x0000e1b0


	//   ....[39]....
        /*03e4*/ 	.word	0x0000e1c0


	//   ....[40]....
        /*03e8*/ 	.word	0x0000e280


	//   ....[41]....
        /*03ec*/ 	.word	0x0000e290


	//   ....[42]....
        /*03f0*/ 	.word	0x0000e350


	//   ....[43]....
        /*03f4*/ 	.word	0x0000e360


	//   ....[44]....
        /*03f8*/ 	.word	0x0000e420


	//   ....[45]....
        /*03fc*/ 	.word	0x0000e430


	//   ....[46]....
        /*0400*/ 	.word	0x0000e4f0


	//   ....[47]....
        /*0404*/ 	.word	0x0000e500


	//   ....[48]....
        /*0408*/ 	.word	0x0000e570


	//   ....[49]....
        /*040c*/ 	.word	0x0000e5c0


	//   ....[50]....
        /*0410*/ 	.word	0x00011d20


	//   ....[51]....
        /*0414*/ 	.word	0x00012240


	//   ....[52]....
        /*0418*/ 	.word	0x000123c0


	//   ....[53]....
        /*041c*/ 	.word	0x00012420


	//   ....[54]....
        /*0420*/ 	.word	0x000125d0


	//   ....[55]....
        /*0424*/ 	.word	0x00012620


	//   ....[56]....
        /*0428*/ 	.word	0x00012770


	//   ....[57]....
        /*042c*/ 	.word	0x000127c0


	//   ....[58]....
        /*0430*/ 	.word	0x00012910


	//   ....[59]....
        /*0434*/ 	.word	0x00012960


	//   ....[60]....
        /*0438*/ 	.word	0x00012ab0


	//   ....[61]....
        /*043c*/ 	.word	0x00012b00


	//   ....[62]....
        /*0440*/ 	.word	0x00012c50


	//   ....[63]....
        /*0444*/ 	.word	0x00012ca0


	//   ....[64]....
        /*0448*/ 	.word	0x00012de0


	//   ....[65]....
        /*044c*/ 	.word	0x00012e30


	//   ....[66]....
        /*0450*/ 	.word	0x00012f60


	//   ....[67]....
        /*0454*/ 	.word	0x00012fb0


	//   ....[68]....
        /*0458*/ 	.word	0x00013360


	//----- nvinfo : EIATTR_REG_RECONFIG
	.align		4
.L_385:
        /*045c*/ 	.byte	0x01, 0x54
	.zero		2


	//----- nvinfo : EIATTR_SYSCALL_OFFSETS
	.align		4
        /*0460*/ 	.byte	0x04, 0x46
        /*0462*/ 	.short	(.L_387 - .L_386)


	//   ....[0]....
.L_386:
        /*0464*/ 	.word	0x000016d0


	//   ....[1]....
        /*0468*/ 	.word	0x0000d040


	//   ....[2]....
        /*046c*/ 	.word	0x0000d180


	//   ....[3]....
        /*0470*/ 	.word	0x0000d270


	//   ....[4]....
        /*0474*/ 	.word	0x0000db50


	//----- nvinfo : EIATTR_MBARRIER_INSTR_OFFSETS
	.align		4
.L_387:
        /*0478*/ 	.byte	0x04, 0x39
        /*047a*/ 	.short	(.L_389 - .L_388)


	//   ....[0]....
.L_388:
        /*047c*/ 	.word	0x00000270
        /*0480*/ 	.word	0x000000ff
        /*0484*/ 	.word	0x00038800
        /*0488*/ 	.short	0x0100
        /*048a*/ 	.byte	0x08
	.zero		1


	//   ....[1]....
        /*048c*/ 	.word	0x00000280
        /*0490*/ 	.word	0x000000ff
        /*0494*/ 	.word	0x00038820
        /*0498*/ 	.short	0x0100
        /*049a*/ 	.byte	0x08
	.zero		1


	//   ....[2]....
        /*049c*/ 	.word	0x00000370
        /*04a0*/ 	.word	0x000000ff
        /*04a4*/ 	.word	0x00038830
        /*04a8*/ 	.short	0x0100
        /*04aa*/ 	.byte	0x08
	.zero		1


	//   ....[3]....
        /*04ac*/ 	.word	0x00000380
        /*04b0*/ 	.word	0x000000ff
        /*04b4*/ 	.word	0x00038840
        /*04b8*/ 	.short	0x0100
        /*04ba*/ 	.byte	0x08
	.zero		1


	//   ....[4]....
        /*04bc*/ 	.word	0x00000390
        /*04c0*/ 	.word	0x000000ff
        /*04c4*/ 	.word	0x00038838
        /*04c8*/ 	.short	0x0100
        /*04ca*/ 	.byte	0x08
	.zero		1


	//   ....[5]....
        /*04cc*/ 	.word	0x000003a0
        /*04d0*/ 	.word	0x000000ff
        /*04d4*/ 	.word	0x00038848
        /*04d8*/ 	.short	0x0100
        /*04da*/ 	.byte	0x08
	.zero		1


	//   ....[6]....
        /*04dc*/ 	.word	0x000005b0
        /*04e0*/ 	.word	0x000000ff
        /*04e4*/ 	.word	0x00038850
        /*04e8*/ 	.short	0x0100
        /*04ea*/ 	.byte	0x08
	.zero		1


	//   ....[7]....
        /*04ec*/ 	.word	0x000005c0
        /*04f0*/ 	.word	0x000000ff
        /*04f4*/ 	.word	0x00038860
        /*04f8*/ 	.short	0x0100
        /*04fa*/ 	.byte	0x08
	.zero		1


	//   ....[8]....
        /*04fc*/ 	.word	0x000005d0
        /*0500*/ 	.word	0x000000ff
        /*0504*/ 	.word	0x00038858
        /*0508*/ 	.short	0x0100
        /*050a*/ 	.byte	0x08
	.zero		1


	//   ....[9]....
        /*050c*/ 	.word	0x000005e0
        /*0510*/ 	.word	0x000000ff
        /*0514*/ 	.word	0x00038868
        /*0518*/ 	.short	0x0100
        /*051a*/ 	.byte	0x08
	.zero		1


	//   ....[10]....
        /*051c*/ 	.word	0x000007e0
        /*0520*/ 	.word	0x000000ff
        /*0524*/ 	.word	0x00038870
        /*0528*/ 	.short	0x0100
        /*052a*/ 	.byte	0x08
	.zero		1


	//   ....[11]....
        /*052c*/ 	.word	0x000007f0
        /*0530*/ 	.word	0x000000ff
        /*0534*/ 	.word	0x00038880
        /*0538*/ 	.short	0x0100
        /*053a*/ 	.byte	0x08
	.zero		1


	//   ....[12]....
        /*053c*/ 	.word	0x00000800
        /*0540*/ 	.word	0x000000ff
        /*0544*/ 	.word	0x00038878
        /*0548*/ 	.short	0x0100
        /*054a*/ 	.byte	0x08
	.zero		1


	//   ....[13]....
        /*054c*/ 	.word	0x00000810
        /*0550*/ 	.word	0x000000ff
        /*0554*/ 	.word	0x00038888
        /*0558*/ 	.short	0x0100
        /*055a*/ 	.byte	0x08
	.zero		1


	//   ....[14]....
        /*055c*/ 	.word	0x00000a70
        /*0560*/ 	.word	0x000000ff
        /*0564*/ 	.word	0x00038890
        /*0568*/ 	.short	0x0100
        /*056a*/ 	.byte	0x08
	.zero		1


	//   ....[15]....
        /*056c*/ 	.word	0x00000a80
        /*0570*/ 	.word	0x000000ff
        /*0574*/ 	.word	0x000388a0
        /*0578*/ 	.short	0x0100
        /*057a*/ 	.byte	0x08
	.zero		1


	//   ....[16]....
        /*057c*/ 	.word	0x00000a90
        /*0580*/ 	.word	0x000000ff
        /*0584*/ 	.word	0x00038898
        /*0588*/ 	.short	0x0100
        /*058a*/ 	.byte	0x08
	.zero		1


	//   ....[17]....
        /*058c*/ 	.word	0x00000aa0
        /*0590*/ 	.word	0x000000ff
        /*0594*/ 	.word	0x000388a8
        /*0598*/ 	.short	0x0100
        /*059a*/ 	.byte	0x08
	.zero		1


	//   ....[18]....
        /*059c*/ 	.word	0x00000d30
        /*05a0*/ 	.word	0x000000ff
        /*05a4*/ 	.word	0x000388b0
        /*05a8*/ 	.short	0x0100
        /*05aa*/ 	.byte	0x08
	.zero		1


	//   ....[19]....
        /*05ac*/ 	.word	0x00000d40
        /*05b0*/ 	.word	0x000000ff
        /*05b4*/ 	.word	0x000388c0
        /*05b8*/ 	.short	0x0100
        /*05ba*/ 	.byte	0x08
	.zero		1


	//   ....[20]....
        /*05bc*/ 	.word	0x00000d50
        /*05c0*/ 	.word	0x000000ff
        /*05c4*/ 	.word	0x000388b8
        /*05c8*/ 	.short	0x0100
        /*05ca*/ 	.byte	0x08
	.zero		1


	//   ....[21]....
        /*05cc*/ 	.word	0x00000d60
        /*05d0*/ 	.word	0x000000ff
        /*05d4*/ 	.word	0x000388c8
        /*05d8*/ 	.short	0x0100
        /*05da*/ 	.byte	0x08
	.zero		1


	//   ....[22]....
        /*05dc*/ 	.word	0x00001750
        /*05e0*/ 	.word	0x000000ff
        /*05e4*/ 	.word	0x00038800
        /*05e8*/ 	.short	0x010a
        /*05ea*/ 	.byte	0x24
	.zero		1


	//   ....[23]....
        /*05ec*/ 	.word	0x000017e0
        /*05f0*/ 	.word	0x00000000
        /*05f4*/ 	.word	0x00038830
        /*05f8*/ 	.short	0x010a
        /*05fa*/ 	.byte	0x3f
	.zero		1


	//   ....[24]....
        /*05fc*/ 	.word	0x00001820
        /*0600*/ 	.word	0x00000000
        /*0604*/ 	.word	0x00038830
        /*0608*/ 	.short	0x010a
        /*060a*/ 	.byte	0x3f
	.zero		1


	//   ....[25]....
        /*060c*/ 	.word	0x00004f60
        /*0610*/ 	.word	0x00000000
        /*0614*/ 	.word	0x00000000
        /*0618*/ 	.short	0x0101
        /*061a*/ 	.byte	0x3f
	.zero		1


	//   ....[26]....
        /*061c*/ 	.word	0x00005730
        /*0620*/ 	.word	0x000000ff
        /*0624*/ 	.word	0x00038830
        /*0628*/ 	.short	0x010a
        /*062a*/ 	.byte	0x06
	.zero		1


	//   ....[27]....
        /*062c*/ 	.word	0x00005780
        /*0630*/ 	.word	0x000000ff
        /*0634*/ 	.word	0x00038830
        /*0638*/ 	.short	0x010a
        /*063a*/ 	.byte	0x04
	.zero		1


	//   ....[28]....
        /*063c*/ 	.word	0x00008030
        /*0640*/ 	.word	0x000000ff
        /*0644*/ 	.word	0x00038850
        /*0648*/ 	.short	0x010a
        /*064a*/ 	.byte	0x04
	.zero		1


	//   ....[29]....
        /*064c*/ 	.word	0x00008070
        /*0650*/ 	.word	0x000000ff
        /*0654*/ 	.word	0x00038850
        /*0658*/ 	.short	0x010a
        /*065a*/ 	.byte	0x04
	.zero		1


	//   ....[30]....
        /*065c*/ 	.word	0x000091d0
        /*0660*/ 	.word	0x0000000e
        /*0664*/ 	.word	0x00000000
        /*0668*/ 	.short	0x0101
        /*066a*/ 	.byte	0x3f
	.zero		1


	//   ....[31]....
        /*066c*/ 	.word	0x000094a0
        /*0670*/ 	.word	0x0000009b
        /*0674*/ 	.word	0x00000000
        /*0678*/ 	.short	0x0101
        /*067a*/ 	.byte	0x3f
	.zero		1


	//   ....[32]....
        /*067c*/ 	.word	0x00009e50
        /*0680*/ 	.word	0x000000ff
        /*0684*/ 	.word	0x00038850
        /*0688*/ 	.short	0x010a
        /*068a*/ 	.byte	0x09
	.zero		1


	//   ....[33]....
        /*068c*/ 	.word	0x00009e90
        /*0690*/ 	.word	0x000000ff
        /*0694*/ 	.word	0x00038850
        /*0698*/ 	.short	0x010a
        /*069a*/ 	.byte	0x09
	.zero		1


	//   ....[34]....
        /*069c*/ 	.word	0x0000a850
        /*06a0*/ 	.word	0x00000007
        /*06a4*/ 	.word	0x00000000
        /*06a8*/ 	.short	0x0101
        /*06aa*/ 	.byte	0x3f
	.zero		1


	//   ....[35]....
        /*06ac*/ 	.word	0x0000c3a0
        /*06b0*/ 	.word	0x000000ff
        /*06b4*/ 	.word	0x00000000
        /*06b8*/ 	.short	0x0101
        /*06ba*/ 	.byte	0x05
	.zero		1


	//   ....[36]....
        /*06bc*/ 	.word	0x0000c410
        /*06c0*/ 	.word	0x000000ff
        /*06c4*/ 	.word	0x00000000
        /*06c8*/ 	.short	0x0101
        /*06ca*/ 	.byte	0x04
	.zero		1


	//   ....[37]....
        /*06cc*/ 	.word	0x0000d640
        /*06d0*/ 	.word	0x00000002
        /*06d4*/ 	.word	0x00038840
        /*06d8*/ 	.short	0x010a
        /*06da*/ 	.byte	0x3f
	.zero		1


	//   ....[38]....
        /*06dc*/ 	.word	0x0000e6e0
        /*06e0*/ 	.word	0x000000ff
        /*06e4*/ 	.word	0x00038800
        /*06e8*/ 	.short	0x0107
        /*06ea*/ 	.byte	0x24
	.zero		1


	//   ....[39]....
        /*06ec*/ 	.word	0x0000e750
        /*06f0*/ 	.word	0x000000ff
        /*06f4*/ 	.word	0x00038800
        /*06f8*/ 	.short	0x0101
        /*06fa*/ 	.byte	0x24
	.zero		1


	//   ....[40]....
        /*06fc*/ 	.word	0x0000e770
        /*0700*/ 	.word	0x000000ff
        /*0704*/ 	.word	0x00038820
        /*0708*/ 	.short	0x010a
        /*070a*/ 	.byte	0x24
	.zero		1


	//   ....[41]....
        /*070c*/ 	.word	0x0000ea90
        /*0710*/ 	.word	0x00000003
        /*0714*/ 	.word	0x00038840
        /*0718*/ 	.short	0x010a
        /*071a*/ 	.byte	0x3f
	.zero		1


	//   ....[42]....
        /*071c*/ 	.word	0x0000f0f0
        /*0720*/ 	.word	0x00000002
        /*0724*/ 	.word	0x00038860
        /*0728*/ 	.short	0x010a
        /*072a*/ 	.byte	0x3f
	.zero		1


	//   ....[43]....
        /*072c*/ 	.word	0x0000f9c0
        /*0730*/ 	.word	0x00000003
        /*0734*/ 	.word	0x00038840
        /*0738*/ 	.short	0x010a
        /*073a*/ 	.byte	0x3f
	.zero		1


	//   ....[44]....
        /*073c*/ 	.word	0x00010020
        /*0740*/ 	.word	0x00000002
        /*0744*/ 	.word	0x00038860
        /*0748*/ 	.short	0x010a
        /*074a*/ 	.byte	0x3f
	.zero		1


	//   ....[45]....
        /*074c*/ 	.word	0x00010850
        /*0750*/ 	.word	0x00000003
        /*0754*/ 	.word	0x00038840
        /*0758*/ 	.short	0x010a
        /*075a*/ 	.byte	0x3f
	.zero		1


	//   ....[46]....
        /*075c*/ 	.word	0x00010ea0
        /*0760*/ 	.word	0x00000002
        /*0764*/ 	.word	0x00038860
        /*0768*/ 	.short	0x010a
        /*076a*/ 	.byte	0x3f
	.zero		1


	//   ....[47]....
        /*076c*/ 	.word	0x00011540
        /*0770*/ 	.word	0x00000000
        /*0774*/ 	.word	0x00038860
        /*0778*/ 	.short	0x010a
        /*077a*/ 	.byte	0x3f
	.zero		1


	//   ....[48]....
        /*077c*/ 	.word	0x00011ca0
        /*0780*/ 	.word	0x00000000
        /*0784*/ 	.word	0x00038820
        /*0788*/ 	.short	0x010a
        /*078a*/ 	.byte	0x3f
	.zero		1


	//   ....[49]....
        /*078c*/ 	.word	0x00011eb0
        /*0790*/ 	.word	0x00000006
        /*0794*/ 	.word	0x00000000
        /*0798*/ 	.short	0x010a
        /*079a*/ 	.byte	0x3f
	.zero		1


	//   ....[50]....
        /*079c*/ 	.word	0x00011ee0
        /*07a0*/ 	.word	0x00000007
        /*07a4*/ 	.word	0x00000000
        /*07a8*/ 	.short	0x010a
        /*07aa*/ 	.byte	0x3f
	.zero		1


	//   ....[51]....
        /*07ac*/ 	.word	0x00011f40
        /*07b0*/ 	.word	0x00000004
        /*07b4*/ 	.word	0x00000000
        /*07b8*/ 	.short	0x010a
        /*07ba*/ 	.byte	0x3f
	.zero		1


	//   ....[52]....
        /*07bc*/ 	.word	0x00011f70
        /*07c0*/ 	.word	0x00000003
        /*07c4*/ 	.word	0x00000000
        /*07c8*/ 	.short	0x010a
        /*07ca*/ 	.byte	0x3f
	.zero		1


	//   ....[53]....
        /*07cc*/ 	.word	0x00011fe0
        /*07d0*/ 	.word	0x00000003
        /*07d4*/ 	.word	0x00038800
        /*07d8*/ 	.short	0x010a
        /*07da*/ 	.byte	0x3f
	.zero		1


	//   ....[54]....
        /*07dc*/ 	.word	0x00012030
        /*07e0*/ 	.word	0x00000000
        /*07e4*/ 	.word	0x00038830
        /*07e8*/ 	.short	0x010a
        /*07ea*/ 	.byte	0x3f
	.zero		1


	//   ....[55]....
        /*07ec*/ 	.word	0x000120a0
        /*07f0*/ 	.word	0x00000098
        /*07f4*/ 	.word	0x00038830
        /*07f8*/ 	.short	0x010a
        /*07fa*/ 	.byte	0x3f
	.zero		1


	//   ....[56]....
        /*07fc*/ 	.word	0x00012100
        /*0800*/ 	.word	0x00000003
        /*0804*/ 	.word	0x00038850
        /*0808*/ 	.short	0x010a
        /*080a*/ 	.byte	0x3f
	.zero		1


	//   ....[57]....
        /*080c*/ 	.word	0x00012160
        /*0810*/ 	.word	0x00000007
        /*0814*/ 	.word	0x00038850
        /*0818*/ 	.short	0x010a
        /*081a*/ 	.byte	0x3f
	.zero		1


	//   ....[58]....
        /*081c*/ 	.word	0x00012300
        /*0820*/ 	.word	0x00000002
        /*0824*/ 	.word	0x00038840
        /*0828*/ 	.short	0x010a
        /*082a*/ 	.byte	0x3f
	.zero		1


	//   ....[59]....
        /*082c*/ 	.word	0x00013000
        /*0830*/ 	.word	0x00000002
        /*0834*/ 	.word	0x00038820
        /*0838*/ 	.short	0x010a
        /*083a*/ 	.byte	0x3f
	.zero		1


	//   ....[60]....
        /*083c*/ 	.word	0x00013050
        /*0840*/ 	.word	0x00000003
        /*0844*/ 	.word	0x00038840
        /*0848*/ 	.short	0x010a
        /*084a*/ 	.byte	0x3f
	.zero		1


	//   ....[61]....
        /*084c*/ 	.word	0x000130a0
        /*0850*/ 	.word	0x00000002
        /*0854*/ 	.word	0x00038860
        /*0858*/ 	.short	0x010a
        /*085a*/ 	.byte	0x3f
	.zero		1


	//   ....[62]....
        /*085c*/ 	.word	0x000130f0
        /*0860*/ 	.word	0x00000003
        /*0864*/ 	.word	0x00038840
        /*0868*/ 	.short	0x010a
        /*086a*/ 	.byte	0x3f
	.zero		1


	//   ....[63]....
        /*086c*/ 	.word	0x00013140
        /*0870*/ 	.word	0x00000002
        /*0874*/ 	.word	0x00038860
        /*0878*/ 	.short	0x010a
        /*087a*/ 	.byte	0x3f
	.zero		1


	//   ....[64]....
        /*087c*/ 	.word	0x00013190
        /*0880*/ 	.word	0x00000003
        /*0884*/ 	.word	0x00038840
        /*0888*/ 	.short	0x010a
        /*088a*/ 	.byte	0x3f
	.zero		1


	//   ....[65]....
        /*088c*/ 	.word	0x000131e0
        /*0890*/ 	.word	0x00000002
        /*0894*/ 	.word	0x00038860
        /*0898*/ 	.short	0x010a
        /*089a*/ 	.byte	0x3f
	.zero		1


	//   ....[66]....
        /*089c*/ 	.word	0x00013230
        /*08a0*/ 	.word	0x00000000
        /*08a4*/ 	.word	0x00038860
        /*08a8*/ 	.short	0x010a
        /*08aa*/ 	.byte	0x3f
	.zero		1


	//   ....[67]....
        /*08ac*/ 	.word	0x00013280
        /*08b0*/ 	.word	0x00000000
        /*08b4*/ 	.word	0x00038820
        /*08b8*/ 	.short	0x010a
        /*08ba*/ 	.byte	0x3f
	.zero		1


	//   ....[68]....
        /*08bc*/ 	.word	0x00013420
        /*08c0*/ 	.word	0x00000006
        /*08c4*/ 	.word	0x00000000
        /*08c8*/ 	.short	0x010a
        /*08ca*/ 	.byte	0x3f
	.zero		1


	//   ....[69]....
        /*08cc*/ 	.word	0x00013470
        /*08d0*/ 	.word	0x00000007
        /*08d4*/ 	.word	0x00000000
        /*08d8*/ 	.short	0x010a
        /*08da*/ 	.byte	0x3f
	.zero		1


	//   ....[70]....
        /*08dc*/ 	.word	0x000134c0
        /*08e0*/ 	.word	0x00000004
        /*08e4*/ 	.word	0x00000000
        /*08e8*/ 	.short	0x010a
        /*08ea*/ 	.byte	0x3f
	.zero		1


	//----- nvinfo : EIATTR_NUM_MBARRIERS
	.align		4
.L_389:
        /*08ec*/ 	.byte	0x03, 0x38
        /*08ee*/ 	.short	0x0016


	//----- nvinfo : EIATTR_EXIT_INSTR_OFFSETS
	.align		4
        /*08f0*/ 	.byte	0x04, 0x1c
        /*08f2*/ 	.short	(.L_391 - .L_390)


	//   ....[0]....
.L_390:
        /*08f4*/ 	.word	0x00000f10


	//   ....[1]....
        /*08f8*/ 	.word	0x0000ca10


	//   ....[2]....
        /*08fc*/ 	.word	0x00011fc0


	//----- nvinfo : EIATTR_MAX_THREADS
	.align		4
.L_391:
        /*0900*/ 	.byte	0x04, 0x05
        /*0902*/ 	.short	(.L_393 - .L_392)
.L_392:
        /*0904*/ 	.word	0x00000180
        /*0908*/ 	.word	0x00000001
        /*090c*/ 	.word	0x00000001


	//----- nvinfo : EIATTR_CRS_STACK_SIZE
	.align		4
.L_393:
        /*0910*/ 	.byte	0x04, 0x1e
        /*0912*/ 	.short	(.L_395 - .L_394)
.L_394:
        /*0914*/ 	.word	0x00000000


	//----- nvinfo : EIATTR_CBANK_PARAM_SIZE
	.align		4
.L_395:
        /*0918*/ 	.byte	0x03, 0x19
        /*091a*/ 	.short	0x0a70


	//----- nvinfo : EIATTR_PARAM_CBANK
	.align		4
        /*091c*/ 	.byte	0x04, 0x0a
        /*091e*/ 	.short	(.L_397 - .L_396)
	.align		4
.L_396:
        /*0920*/ 	.word	index@(.nv.constant0._ZN7cutlass13device_kernelIN5flash11enable_sm90INS1_16FlashAttnFwdSm90INS1_25CollectiveMainloopFwdSm90ILi2EN4cute5tupleIJNS5_1CILi2EEENS7_ILi1EEES9_EEENS6_IJNS7_ILi128EEENS7_ILi80EEENS7_ILi256EEEEEELi256ENS_6half_tEfNS_4arch4Sm90ELb0ELb0ELb1ELb0ELb0ELb0ELb0ELb1ELb1ELb1ELb0ELb0EEENS1_21CollectiveEpilogueFwdINS6_IJSB_SD_SC_EEESA_SF_SH_Li256ELb0ELb1ELb0ELb0EEENS1_29StaticPersistentTileSchedulerILb0EEEEEEEEEvNT_6ParamsE)
        /*0924*/ 	.short	0x0210
        /*0926*/ 	.short	0x0a70


	//----- nvinfo : EIATTR_SW_WAR
	.align		4
.L_397:
        /*0928*/ 	.byte	0x04, 0x36
        /*092a*/ 	.short	(.L_399 - .L_398)
.L_398:
        /*092c*/ 	.word	0x00000008
.L_399:


//--------------------- .nv.info._ZN7cutlass13device_kernelIN5flash11enable_sm90INS1_16FlashAttnFwdSm90INS1_25CollectiveMainloopFwdSm90ILi2EN4cute5tupleIJNS5_1CILi1EEES8_S8_EEENS6_IJNS7_ILi128EEENS7_ILi80EEENS7_ILi256EEEEEELi256ENS_6half_tEfNS_4arch4Sm90ELb0ELb0ELb1ELb1ELb0ELb0ELb0ELb1ELb1ELb1ELb0ELb0EEENS1_21CollectiveEpilogueFwdINS6_IJSA_SC_SB_EEES9_SE_SG_Li256ELb1ELb1ELb0ELb0EEENS1_36VarlenDynamicPersistentTileSchedulerILi128ELi80ELi256ELi128ELb0ELb1ELb1ELb0ELb1ELb1EEEEEEEEEvNT_6ParamsE --------------------------
	.section	.nv.info._ZN7cutlass13device_kernelIN5flash11enable_sm90INS1_16FlashAttnFwdSm90INS1_25CollectiveMainloopFwdSm90ILi2EN4cute5tupleIJNS5_1CILi1EEES8_S8_EEENS6_IJNS7_ILi128EEENS7_ILi80EEENS7_ILi256EEEEEELi256ENS_6half_tEfNS_4arch4Sm90ELb0ELb0ELb1ELb1ELb0ELb0ELb0ELb1ELb1ELb1ELb0ELb0EEENS1_21CollectiveEpilogueFwdINS6_IJSA_SC_SB_EEES9_SE_SG_Li256ELb1ELb1ELb0ELb0EEENS1_36VarlenDynamicPersistentTileSchedulerILi128ELi80ELi256ELi128ELb0ELb1ELb1ELb0ELb1ELb1EEEEEEEEEvNT_6ParamsE,"",@"SHT_CUDA_INFO"
	.sectionflags	@""
	.align	4


	//----- nvinfo : EIATTR_CUDA_API_VERSION
	.align		4
        /*0000*/ 	.byte	0x04, 0x37
        /*0002*/ 	.short	(.L_401 - .L_400)
.L_400:
        /*0004*/ 	.word	0x00000082


	//----- nvinfo : EIATTR_KPARAM_INFO
	.align		4
.L_401:
        /*0008*/ 	.byte	0x04, 0x17
        /*000a*/ 	.short	(.L_403 - .L_402)
.L_402:
        /*000c*/ 	.word	0x00000000
        /*0010*/ 	.short	0x0000
        /*0012*/ 	.short	0x0070
        /*0014*/ 	.byte	0x00, 0xf0, 0x01, 0x2a


	//----- nvinfo : EIATTR_SPARSE_MMA_MASK
	.align		4
.L_403:
        /*0018*/ 	.byte	0x03, 0x50
        /*001a*/ 	.short	0x0000


	//----- nvinfo : EIATTR_MAXREG_COUNT
	.align		4
        /*001c*/ 	.byte	0x03, 0x1b
        /*001e*/ 	.short	0x00a8


	//----- nvinfo : EIATTR_NUM_BARRIERS
	.align		4
        /*0020*/ 	.byte	0x02, 0x4c
        /*0022*/ 	.byte	0x09
	.zero		1


	//----- nvinfo : EIATTR_EXTERNS
	.align		4
        /*0024*/ 	.byte	0x04, 0x0f
        /*0026*/ 	.short	(.L_405 - .L_404)


	//   ....[0]....
	.align		4
.L_404:
        /*0028*/ 	.word	index@(__assertfail)


	//----- nvinfo : EIATTR_ANNOTATIONS
	.align		4
.L_405:
        /*002c*/ 	.byte	0x04, 0x55
        /*002e*/ 	.short	(.L_407 - .L_406)


	//   ....[0]....
.L_406:
        /* <DEDUP_REMOVED lines=80> */
        /*0524*/ 	.byte	0xd0, 0x55, 0x01, 0x00, 0x01, 0x00, 0x00, 0x00, 0xf0, 0x61, 0x01, 0x00


	//----- nvinfo : EIATTR_MERCURY_ISA_VERSION
	.align		4
.L_407:
        /*0530*/ 	.byte	0x03, 0x5f
        /*0532*/ 	.short	0x0101


	//----- nvinfo : EIATTR_UNUSED_LOAD_BYTE_OFFSET
	.align		4
        /*0534*/ 	.byte	0x04, 0x44
        /*0536*/ 	.short	(.L_409 - .L_408)


	//   ....[0]....
.L_408:
        /*0538*/ 	.word	0x00000a10
        /*053c*/ 	.word	0x0000fff0


	//   ....[1]....
        /*0540*/ 	.word	0x0000b4a0
        /*0544*/ 	.word	0x0000fff0


	//----- nvinfo : EIATTR_INT_WARP_WIDE_INSTR_OFFSETS
	.align		4
.L_409:
        /*0548*/ 	.byte	0x04, 0x31
        /*054a*/ 	.short	(.L_411 - .L_410)


	//   ....[0]....
.L_410:
        /*054c*/ 	.word	0x00000130


	//   ....[1]....
        /*0550*/ 	.word	0x00000170


	//   ....[2]....
        /*0554*/ 	.word	0x000001e0


	//   ....[3]....
        /*0558*/ 	.word	0x00008e90


	//   ....[4]....
        /*055c*/ 	.word	0x0000f560


	//   ....[5]....
        /*0560*/ 	.word	0x0000f600


	//   ....[6]....
        /*0564*/ 	.word	0x00013ca0


	//   ....[7]....
        /*0568*/ 	.word	0x00013d10


	//----- nvinfo : EIATTR_COOP_GROUP_MASK_REGIDS
	.align		4
.L_411:
        /*056c*/ 	.byte	0x04, 0x29
        /*056e*/ 	.short	(.L_413 - .L_412)


	//   ....[0]....
.L_412:
        /*0570*/ 	.word	0xffffffff


	//   ....[1]....
        /*0574*/ 	.word	0xffffffff


	//   ....[2]....
        /*0578*/ 	.word	0xffffffff


	//   ....[3]....
        /*057c*/ 	.word	0xffffffff


	//   ....[4]....
        /*0580*/ 	.word	0xffffffff


	//   ....[5]....
        /*0584*/ 	.word	0xffffffff


	//   ....[6]....
        /*0588*/ 	.word	0xffffffff


	//   ....[7]....
        /*058c*/ 	.word	0xffffffff


	//   ....[8]....
        /*0590*/ 	.word	0xffffffff


	//   ....[9]....
        /*0594*/ 	.word	0xffffffff


	//   ....[10]....
        /*0598*/ 	.word	0xffffffff


	//   ....[11]....
        /*059c*/ 	.word	0xffffffff


	//   ....[12]....
        /*05a0*/ 	.word	0xffffffff


	//   ....[13]....
        /*05a4*/ 	.word	0xffffffff


	//   ....[14]....
        /*05a8*/ 	.word	0xffffffff


	//   ....[15]....
        /*05ac*/ 	.word	0xffffffff


	//   ....[16]....
        /*05b0*/ 	.word	0xffffffff


	//   ....[17]....
        /*05b4*/ 	.word	0xffffffff


	//   ....[18]....
        /*05b8*/ 	.word	0xffffffff


	//   ....[19]....
        /*05bc*/ 	.word	0xffffffff


	//   ....[20]....
        /*05c0*/ 	.word	0xffffffff


	//   ....[21]....
        /*05c4*/ 	.word	0xffffffff


	//   ....[22]....
        /*05c8*/ 	.word	0xffffffff


	//   ....[23]....
        /*05cc*/ 	.word	0xffffffff


	//   ....[24]....
        /*05d0*/ 	.word	0xffffffff


	//   ....[25]....
        /*05d4*/ 	.word	0xffffffff


	//   ....[26]....
        /*05d8*/ 	.word	0xffffffff


	//   ....[27]....
        /*05dc*/ 	.word	0xffffffff


	//   ....[28]....
        /*05e0*/ 	.word	0xffffffff


	//   ....[29]....
        /*05e4*/ 	.word	0xffffffff


	//   ....[30]....
        /*05e8*/ 	.word	0xffffffff


	//   ....[31]....
        /*05ec*/ 	.word	0xffffffff


	//   ....[32]....
        /*05f0*/ 	.word	0xffffffff


	//   ....[33]....
        /*05f4*/ 	.word	0xffffffff


	//   ....[34]....
        /*05f8*/ 	.word	0xffffffff


	//   ....[35]....
        /*05fc*/ 	.word	0xffffffff


	//   ....[36]....
        /*0600*/ 	.word	0xffffffff


	//   ....[37]....
        /*0604*/ 	.word	0xffffffff


	//   ....[38]....
        /*0608*/ 	.word	0xffffffff


	//   ....[39]....
        /*060c*/ 	.word	0xffffffff


	//   ....[40]....
        /*0610*/ 	.word	0xffffffff


	//   ....[41]....
        /*0614*/ 	.word	0xffffffff


	//   ....[42]....
        /*0618*/ 	.word	0xffffffff


	//   ....[43]....
        /*061c*/ 	.word	0xffffffff


	//   ....[44]....
        /*0620*/ 	.word	0xffffffff


	//   ....[45]....
        /*0624*/ 	.word	0xffffffff


	//   ....[46]....
        /*0628*/ 	.word	0xffffffff


	//   ....[47]....
        /*062c*/ 	.word	0xffffffff


	//   ....[48]....
        /*0630*/ 	.word	0xffffffff


	//   ....[49]....
        /*0634*/ 	.word	0xffffffff


	//   ....[50]....
        /*0638*/ 	.word	0xffffffff


	//   ....[51]....
        /*063c*/ 	.word	0xffffffff


	//   ....[52]....
        /*0640*/ 	.word	0xffffffff


	//   ....[53]....
        /*0644*/ 	.word	0xffffffff


	//   ....[54]....
        /*0648*/ 	.word	0xffffffff


	//   ....[55]....
        /*064c*/ 	.word	0xffffffff


	//   ....[56]....
        /*0650*/ 	.word	0xffffffff


	//   ....[57]....
        /*0654*/ 	.word	0xffffffff


	//   ....[58]....
        /*0658*/ 	.word	0xffffffff


	//   ....[59]....
        /*065c*/ 	.word	0xffffffff


	//   ....[60]....
        /*0660*/ 	.word	0xffffffff


	//   ....[61]....
        /*0664*/ 	.word	0xffffffff


	//   ....[62]....
        /*0668*/ 	.word	0xffffffff


	//   ....[63]....
        /*066c*/ 	.word	0xffffffff


	//   ....[64]....
        /*0670*/ 	.word	0xffffffff


	//   ....[65]....
        /*0674*/ 	.word	0xffffffff


	//   ....[66]....
        /*0678*/ 	.word	0xffffffff


	//   ....[67]....
        /*067c*/ 	.word	0xffffffff


	//   ....[68]....
        /*0680*/ 	.word	0xffffffff


	//   ....[69]....
        /*0684*/ 	.word	0xffffffff


	//   ....[70]....
        /*0688*/ 	.word	0xffffffff


	//   ....[71]....
        /*068c*/ 	.word	0xffffffff


	//   ....[72]....
        /*0690*/ 	.word	0xffffffff


	//   ....[73]....
        /*0694*/ 	.word	0xffffffff


	//   ....[74]....
        /*0698*/ 	.word	0xffffffff


	//   ....[75]....
        /*069c*/ 	.word	0xffffffff


	//   ....[76]....
        /*06a0*/ 	.word	0xffffffff


	//   ....[77]....
        /*06a4*/ 	.word	0xffffffff


	//   ....[78]....
        /*06a8*/ 	.word	0xffffffff


	//   ....[79]....
        /*06ac*/ 	.word	0xffffffff


	//   ....[80]....
        /*06b0*/ 	.word	0xffffffff


	//   ....[81]....
        /*06b4*/ 	.word	0xffffffff


	//   ....[82]....
        /*06b8*/ 	.word	0xffffffff


	//   ....[83]....
        /*06bc*/ 	.word	0xffffffff


	//   ....[84]....
        /*06c0*/ 	.word	0xffffffff


	//   ....[85]....
        /*06c4*/ 	.word	0xffffffff


	//   ....[86]....
        /*06c8*/ 	.word	0xffffffff


	//   ....[87]....
        /*06cc*/ 	.word	0xffffffff


	//   ....[88]....
        /*06d0*/ 	.word	0xffffffff


	//   ....[89]....
        /*06d4*/ 	.word	0xffffffff


	//   ....[90]....
        /*06d8*/ 	.word	0xffffffff


	//   ....[91]....
        /*06dc*/ 	.word	0x0500000f


	//   ....[92]....
        /*06e0*/ 	.word	0x0500000f


	//   ....[93]....
        /*06e4*/ 	.word	0x0500000f


	//   ....[94]....
        /*06e8*/ 	.word	0x0500000f


	//   ....[95]....
        /*06ec*/ 	.word	0x0500000f


	//   ....[96]....
        /*06f0*/ 	.word	0x0500000f


	//   ....[97]....
        /*06f4*/ 	.word	0x0500000f


	//   ....[98]....
        /*06f8*/ 	.word	0x0500000f


	//   ....[99]....
        /*06fc*/ 	.word	0x0500000f


	//   ....[100]....
        /*0700*/ 	.word	0x0500000f


	//   ....[101]....
        /*0704*/ 	.word	0x0500000f


	//   ....[102]....
        /*0708*/ 	.word	0x0500000f


	//   ....[103]....
        /*070c*/ 	.word	0x0500000f


	//   ....[104]....
        /*0710*/ 	.word	0x0500000f


	//   ....[105]....
        /*0714*/ 	.word	0x0500000f


	//   ....[106]....
        /*0718*/ 	.word	0x0500000f


	//   ....[107]....
        /*071c*/ 	.word	0x0500000f


	//   ....[108]....
        /*0720*/ 	.word	0x0500000f


	//   ....[109]....
        /*0724*/ 	.word	0x0500000f


	//   ....[110]....
        /*0728*/ 	.word	0x0500000f


	//   ....[111]....
        /*072c*/ 	.word	0x0500000f


	//   ....[112]....
        /*0730*/ 	.word	0x0500000f


	//   ....[113]....
        /*0734*/ 	.word	0x0500000f


	//   ....[114]....
        /*0738*/ 	.word	0x0500000f


	//   ....[115]....
        /*073c*/ 	.word	0x0500000f


	//   ....[116]....
        /*0740*/ 	.word	0x0500000f


	//   ....[117]....
        /*0744*/ 	.word	0x0500000f


	//   ....[118]....
        /*0748*/ 	.word	0x0500000f


	//   ....[119]....
        /*074c*/ 	.word	0x0500000f


	//   ....[120]....
        /*0750*/ 	.word	0x0500000f


	//   ....[121]....
        /*0754*/ 	.word	0x0500000f


	//   ....[122]....
        /*0758*/ 	.word	0x0500000f


	//   ....[123]....
        /*075c*/ 	.word	0x0500000f


	//   ....[124]....
        /*0760*/ 	.word	0x0500000f


	//   ....[125]....
        /*0764*/ 	.word	0x0500000f


	//----- nvinfo : EIATTR_COOP_GROUP_INSTR_OFFSETS
	.align		4
.L_413:
        /*0768*/ 	.byte	0x04, 0x28
        /*076a*/ 	.short	(.L_415 - .L_414)


	//   ....[0]....
.L_414:
        /*076c*/ 	.word	0x00000060


	//   ....[1]....
        /*0770*/ 	.word	0x00000140


	//   ....[2]....
        /*0774*/ 	.word	0x00000190


	//   ....[3]....
        /*0778*/ 	.word	0x000003c0


	//   ....[4]....
        /*077c*/ 	.word	0x00000520


	//   ....[5]....
        /*0780*/ 	.word	0x00000640


	//   ....[6]....
        /*0784*/ 	.word	0x000007a0


	//   ....[7]....
        /*0788*/ 	.word	0x000016c0


	//   ....[8]....
        /*078c*/ 	.word	0x00004d90


	//   ....[9]....
        /*0790*/ 	.word	0x00004e10


	//   ....[10]....
        /*0794*/ 	.word	0x00005180


	//   ....[11]....
        /*0798*/ 	.word	0x00005200


	//   ....[12]....
        /*079c*/ 	.word	0x000090a0


	//   ....[13]....
        /*07a0*/ 	.word	0x00009100


	//   ....[14]....
        /*07a4*/ 	.word	0x000096f0


	//   ....[15]....
        /*07a8*/ 	.word	0x00009750


	//   ....[16]....
        /*07ac*/ 	.word	0x0000a7b0


	//   ....[17]....
        /*07b0*/ 	.word	0x0000a880


	//   ....[18]....
        /*07b4*/ 	.word	0x0000a940


	//   ....[19]....
        /*07b8*/ 	.word	0x0000ab20


	//   ....[20]....
        /*07bc*/ 	.word	0x0000c670


	//   ....[21]....
        /*07c0*/ 	.word	0x0000c6a0


	//   ....[22]....
        /*07c4*/ 	.word	0x0000c750


	//   ....[23]....
        /*07c8*/ 	.word	0x0000c790


	//   ....[24]....
        /*07cc*/ 	.word	0x0000cf20


	//   ....[25]....
        /*07d0*/ 	.word	0x0000cf60


	//   ....[26]....
        /*07d4*/ 	.word	0x0000d0d0


	//   ....[27]....
        /*07d8*/ 	.word	0x0000d0f0


	//   ....[28]....
        /*07dc*/ 	.word	0x0000d240


	//   ....[29]....
        /*07e0*/ 	.word	0x0000d260


	//   ....[30]....
        /*07e4*/ 	.word	0x0000d3c0


	//   ....[31]....
        /*07e8*/ 	.word	0x0000d3e0


	//   ....[32]....
        /*07ec*/ 	.word	0x0000de30


	//   ....[33]....
        /*07f0*/ 	.word	0x0000de60


	//   ....[34]....
        /*07f4*/ 	.word	0x0000dfc0


	//   ....[35]....
        /*07f8*/ 	.word	0x0000dfe0


	//   ....[36]....
        /*07fc*/ 	.word	0x0000e130


	//   ....[37]....
        /*0800*/ 	.word	0x0000e150


	//   ....[38]....
        /*0804*/ 	.word	0x0000e2b0


	//   ....[39]....
        /*0808*/ 	.word	0x0000e2d0


	//   ....[40]....
        /*080c*/ 	.word	0x0000e490


	//   ....[41]....
        /*0810*/ 	.word	0x0000e680


	//   ....[42]....
        /*0814*/ 	.word	0x0000e6b0


	//   ....[43]....
        /*0818*/ 	.word	0x0000e6e0


	//   ....[44]....
        /*081c*/ 	.word	0x0000e710


	//   ....[45]....
        /*0820*/ 	.word	0x0000e740


	//   ....[46]....
        /*0824*/ 	.word	0x0000e770


	//   ....[47]....
        /*0828*/ 	.word	0x0000e8f0


	//   ....[48]....
        /*082c*/ 	.word	0x0000e920


	//   ....[49]....
        /*0830*/ 	.word	0x0000e950


	//   ....[50]....
        /*0834*/ 	.word	0x0000e980


	//   ....[51]....
        /*0838*/ 	.word	0x0000e9b0


	//   ....[52]....
        /*083c*/ 	.word	0x0000e9e0


	//   ....[53]....
        /*0840*/ 	.word	0x0000ea80


	//   ....[54]....
        /*0844*/ 	.word	0x0000eab0


	//   ....[55]....
        /*0848*/ 	.word	0x0000eb40


	//   ....[56]....
        /*084c*/ 	.word	0x0000fb90


	//   ....[57]....
        /*0850*/ 	.word	0x00010890


	//   ....[58]....
        /*0854*/ 	.word	0x000108c0


	//   ....[59]....
        /*0858*/ 	.word	0x000108e0


	//   ....[60]....
        /*085c*/ 	.word	0x00010990


	//   ....[61]....
        /*0860*/ 	.word	0x000109a0


	//   ....[62]....
        /*0864*/ 	.word	0x00010a50


	//   ....[63]....
        /*0868*/ 	.word	0x00010a60


	//   ....[64]....
        /*086c*/ 	.word	0x00010b10


	//   ....[65]....
        /*0870*/ 	.word	0x00010b20


	//   ....[66]....
        /*0874*/ 	.word	0x00010bd0


	//   ....[67]....
        /*0878*/ 	.word	0x00010be0


	//   ....[68]....
        /*087c*/ 	.word	0x00010c90


	//   ....[69]....
        /*0880*/ 	.word	0x00010ca0


	//   ....[70]....
        /*0884*/ 	.word	0x00010d50


	//   ....[71]....
        /*0888*/ 	.word	0x00010d60


	//   ....[72]....
        /*088c*/ 	.word	0x00010db0


	//   ....[73]....
        /*0890*/ 	.word	0x000145e0


	//   ....[74]....
        /*0894*/ 	.word	0x00014610


	//   ....[75]....
        /*0898*/ 	.word	0x00014650


	//   ....[76]....
        /*089c*/ 	.word	0x00014680


	//   ....[77]....
        /*08a0*/ 	.word	0x000146b0


	//   ....[78]....
        /*08a4*/ 	.word	0x000146e0


	//   ....[79]....
        /*08a8*/ 	.word	0x00014710


	//   ....[80]....
        /*08ac*/ 	.word	0x00014740


	//   ....[81]....
        /*08b0*/ 	.word	0x000148d0


	//   ....[82]....
        /*08b4*/ 	.word	0x00014900


	//   ....[83]....
        /*08b8*/ 	.word	0x00014930


	//   ....[84]....
        /*08bc*/ 	.word	0x00014960


	//   ....[85]....
        /*08c0*/ 	.word	0x00014990


	//   ....[86]....
        /*08c4*/ 	.word	0x000149c0


	//   ....[87]....
        /*08c8*/ 	.word	0x00014a80


	//   ....[88]....
        /*08cc*/ 	.word	0x00014aa0


	//   ....[89]....
        /*08d0*/ 	.word	0x00014b10


	//   ....[90]....
        /*08d4*/ 	.word	0x00014fa0


	//   ....[91]....
        /*08d8*/ 	.word	0x000154c0


	//   ....[92]....
        /*08dc*/ 	.word	0x00015690


	//   ....[93]....
        /*08e0*/ 	.word	0x000156e0


	//   ....[94]....
        /*08e4*/ 	.word	0x00015820


	//   ....[95]....
        /*08e8*/ 	.word	0x00015870


	//   ....[96]....
        /*08ec*/ 	.word	0x000159b0


	//   ....[97]....
        /*08f0*/ 	.word	0x00015a00


	//   ....[98]....
        /*08f4*/ 	.word	0x00015b40


	//   ....[99]....
        /*08f8*/ 	.word	0x00015b90


	//   ....[100]....
        /*08fc*/ 	.word	0x00015cd0


	//   ....[101]....
        /*0900*/ 	.word	0x00015d20


	//   ....[102]....
        /*0904*/ 	.word	0x00015e60


	//   ....[103]....
        /*0908*/ 	.word	0x00015eb0


	//   ....[104]....
        /*090c*/ 	.word	0x00015fd0


	//   ....[105]....
        /*0910*/ 	.word	0x00016040


	//   ....[106]....
        /*0914*/ 	.word	0x00016160


	//   ....[107]....
        /*0918*/ 	.word	0x000161b0


	//   ....[108]....
        /*091c*/ 	.word	0x000164e0


	//   ....[109]....
        /*0920*/ 	.word	0x00016580


	//   ....[110]....
        /*0924*/ 	.word	0x000166b0


	//   ....[111]....
        /*0928*/ 	.word	0x00016730


	//   ....[112]....
        /*092c*/ 	.word	0x000167b0


	//   ....[113]....
        /*0930*/ 	.word	0x00016830


	//   ....[114]....
        /*0934*/ 	.word	0x000168b0


	//   ....[115]....
        /*0938*/ 	.word	0x00016940


	//   ....[116]....
        /*093c*/ 	.word	0x000169e0


	//   ....[117]....
        /*0940*/ 	.word	0x00016a90


	//   ....[118]....
        /*0944*/ 	.word	0x00016b10


	//   ....[119]....
        /*0948*/ 	.word	0x00016b90


	//   ....[120]....
        /*094c*/ 	.word	0x00016c10


	//   ....[121]....
        /*0950*/ 	.word	0x00016ca0


	//   ....[122]....
        /*0954*/ 	.word	0x00016d20


	//   ....[123]....
        /*0958*/ 	.word	0x00016dc0


	//   ....[124]....
        /*095c*/ 	.word	0x00016e50


	//   ....[125]....
        /*0960*/ 	.word	0x00016f80


	//----- nvinfo : EIATTR_REG_RECONFIG
	.align		4
.L_415:
        /*0964*/ 	.byte	0x01, 0x54
	.zero		2


	//----- nvinfo : EIATTR_SYSCALL_OFFSETS
	.align		4
        /*0968*/ 	.byte	0x04, 0x46
        /*096a*/ 	.short	(.L_417 - .L_416)


	//   ....[0]....
.L_416:
        /*096c*/ 	.word	0x000018a0


	//   ....[1]....
        /*0970*/ 	.word	0x0000f770


	//   ....[2]....
        /*0974*/ 	.word	0x0000f8d0


	//   ....[3]....
        /*0978*/ 	.word	0x0000f9d0


	//   ....[4]....
        /*097c*/ 	.word	0x00010410


	//----- nvinfo : EIATTR_MBARRIER_INSTR_OFFSETS
	.align		4
.L_417:
        /*0980*/ 	.byte	0x04, 0x39
        /*0982*/ 	.short	(.L_419 - .L_418)


	//   ....[0]....
.L_418:
        /*0984*/ 	.word	0x00000270
        /*0988*/ 	.word	0x000000ff
        /*098c*/ 	.word	0x00038800
        /*0990*/ 	.short	0x0100
        /*0992*/ 	.byte	0x08
	.zero		1


	//   ....[1]....
        /*0994*/ 	.word	0x00000280
        /*0998*/ 	.word	0x000000ff
        /*099c*/ 	.word	0x00038820
        /*09a0*/ 	.short	0x0100
        /*09a2*/ 	.byte	0x08
	.zero		1


	//   ....[2]....
        /*09a4*/ 	.word	0x00000370
        /*09a8*/ 	.word	0x000000ff
        /*09ac*/ 	.word	0x00038830
        /*09b0*/ 	.short	0x0100
        /*09b2*/ 	.byte	0x08
	.zero		1


	//   ....[3]....
        /*09b4*/ 	.word	0x00000380
        /*09b8*/ 	.word	0x000000ff
        /*09bc*/ 	.word	0x00038840
        /*09c0*/ 	.short	0x0100
        /*09c2*/ 	.byte	0x08
	.zero		1


	//   ....[4]....
        /*09c4*/ 	.word	0x00000390
        /*09c8*/ 	.word	0x000000ff
        /*09cc*/ 	.word	0x00038838
        /*09d0*/ 	.short	0x0100
        /*09d2*/ 	.byte	0x08
	.zero		1


	//   ....[5]....
        /*09d4*/ 	.word	0x000003a0
        /*09d8*/ 	.word	0x000000ff
        /*09dc*/ 	.word	0x00038848
        /*09e0*/ 	.short	0x0100
        /*09e2*/ 	.byte	0x08
	.zero		1


	//   ....[6]....
        /*09e4*/ 	.word	0x000004d0
        /*09e8*/ 	.word	0x000000ff
        /*09ec*/ 	.word	0x00038850
        /*09f0*/ 	.short	0x0100
        /*09f2*/ 	.byte	0x08
	.zero		1


	//   ....[7]....
        /*09f4*/ 	.word	0x000004e0
        /*09f8*/ 	.word	0x000000ff
        /*09fc*/ 	.word	0x00038860
        /*0a00*/ 	.short	0x0100
        /*0a02*/ 	.byte	0x08
	.zero		1


	//   ....[8]....
        /*0a04*/ 	.word	0x000004f0
        /*0a08*/ 	.word	0x000000ff
        /*0a0c*/ 	.word	0x00038858
        /*0a10*/ 	.short	0x0100
        /*0a12*/ 	.byte	0x08
	.zero		1


	//   ....[9]....
        /*0a14*/ 	.word	0x00000500
        /*0a18*/ 	.word	0x000000ff
        /*0a1c*/ 	.word	0x00038868
        /*0a20*/ 	.short	0x0100
        /*0a22*/ 	.byte	0x08
	.zero		1


	//   ....[10]....
        /*0a24*/ 	.word	0x000005f0
        /*0a28*/ 	.word	0x000000ff
        /*0a2c*/ 	.word	0x00038870
        /*0a30*/ 	.short	0x0100
        /*0a32*/ 	.byte	0x06
	.zero		1


	//   ....[11]....
        /*0a34*/ 	.word	0x00000600
        /*0a38*/ 	.word	0x000000ff
        /*0a3c*/ 	.word	0x00038880
        /*0a40*/ 	.short	0x0100
        /*0a42*/ 	.byte	0x06
	.zero		1


	//   ....[12]....
        /*0a44*/ 	.word	0x00000610
        /*0a48*/ 	.word	0x000000ff
        /*0a4c*/ 	.word	0x00038878
        /*0a50*/ 	.short	0x0100
        /*0a52*/ 	.byte	0x06
	.zero		1


	//   ....[13]....
        /*0a54*/ 	.word	0x00000620
        /*0a58*/ 	.word	0x000000ff
        /*0a5c*/ 	.word	0x00038888
        /*0a60*/ 	.short	0x0100
        /*0a62*/ 	.byte	0x06
	.zero		1


	//   ....[14]....
        /*0a64*/ 	.word	0x00000750
        /*0a68*/ 	.word	0x000000ff
        /*0a6c*/ 	.word	0x00038890
        /*0a70*/ 	.short	0x0100
        /*0a72*/ 	.byte	0x08
	.zero		1


	//   ....[15]....
        /*0a74*/ 	.word	0x00000760
        /*0a78*/ 	.word	0x000000ff
        /*0a7c*/ 	.word	0x000388a0
        /*0a80*/ 	.short	0x0100
        /*0a82*/ 	.byte	0x08
	.zero		1


	//   ....[16]....
        /*0a84*/ 	.word	0x00000770
        /*0a88*/ 	.word	0x000000ff
        /*0a8c*/ 	.word	0x00038898
        /*0a90*/ 	.short	0x0100
        /*0a92*/ 	.byte	0x08
	.zero		1


	//   ....[17]....
        /*0a94*/ 	.word	0x00000780
        /*0a98*/ 	.word	0x000000ff
        /*0a9c*/ 	.word	0x000388a8
        /*0aa0*/ 	.short	0x0100
        /*0aa2*/ 	.byte	0x08
	.zero		1


	//   ....[18]....
        /*0aa4*/ 	.word	0x000008b0
        /*0aa8*/ 	.word	0x000000ff
        /*0aac*/ 	.word	0x000388b0
        /*0ab0*/ 	.short	0x0100
        /*0ab2*/ 	.byte	0x08
	.zero		1


	//   ....[19]....
        /*0ab4*/ 	.word	0x000008c0
        /*0ab8*/ 	.word	0x000000ff
        /*0abc*/ 	.word	0x000388c0
        /*0ac0*/ 	.short	0x0100
        /*0ac2*/ 	.byte	0x08
	.zero		1


	//   ....[20]....
        /*0ac4*/ 	.word	0x000008d0
        /*0ac8*/ 	.word	0x000000ff
        /*0acc*/ 	.word	0x000388b8
        /*0ad0*/ 	.short	0x0100
        /*0ad2*/ 	.byte	0x08
	.zero		1


	//   ....[21]....
        /*0ad4*/ 	.word	0x000008e0
        /*0ad8*/ 	.word	0x000000ff
        /*0adc*/ 	.word	0x000388c8
        /*0ae0*/ 	.short	0x0100
        /*0ae2*/ 	.byte	0x08
	.zero		1


	//   ....[22]....
        /*0ae4*/ 	.word	0x00001970
        /*0ae8*/ 	.word	0x00000005
        /*0aec*/ 	.word	0x00038800
        /*0af0*/ 	.short	0x010a
        /*0af2*/ 	.byte	0x3f
	.zero		1


	//   ....[23]....
        /*0af4*/ 	.word	0x000019e0
        /*0af8*/ 	.word	0x00000000
        /*0afc*/ 	.word	0x00038830
        /*0b00*/ 	.short	0x010a
        /*0b02*/ 	.byte	0x3f
	.zero		1


	//   ....[24]....
        /*0b04*/ 	.word	0x00001a50
        /*0b08*/ 	.word	0x00000000
        /*0b0c*/ 	.word	0x00038830
        /*0b10*/ 	.short	0x010a
        /*0b12*/ 	.byte	0x3f
	.zero		1


	//   ....[25]....
        /*0b14*/ 	.word	0x00004c10
        /*0b18*/ 	.word	0x00000000
        /*0b1c*/ 	.word	0x00000000
        /*0b20*/ 	.short	0x0101
        /*0b22*/ 	.byte	0x3f
	.zero		1


	//   ....[26]....
        /*0b24*/ 	.word	0x00006100
        /*0b28*/ 	.word	0x000000ff
        /*0b2c*/ 	.word	0x00038830
        /*0b30*/ 	.short	0x010a
        /*0b32*/ 	.byte	0x04
	.zero		1


	//   ....[27]....
        /*0b34*/ 	.word	0x00006150
        /*0b38*/ 	.word	0x000000ff
        /*0b3c*/ 	.word	0x00038830
        /*0b40*/ 	.short	0x010a
        /*0b42*/ 	.byte	0x04
	.zero		1


	//   ....[28]....
        /*0b44*/ 	.word	0x000089f0
        /*0b48*/ 	.word	0x000000ff
        /*0b4c*/ 	.word	0x00038850
        /*0b50*/ 	.short	0x010a
        /*0b52*/ 	.byte	0x04
	.zero		1


	//   ....[29]....
        /*0b54*/ 	.word	0x00008a30
        /*0b58*/ 	.word	0x000000ff
        /*0b5c*/ 	.word	0x00038850
        /*0b60*/ 	.short	0x010a
        /*0b62*/ 	.byte	0x04
	.zero		1


	//   ....[30]....
        /*0b64*/ 	.word	0x00009c80
        /*0b68*/ 	.word	0x000000ff
        /*0b6c*/ 	.word	0x00000000
        /*0b70*/ 	.short	0x0101
        /*0b72*/ 	.byte	0x06
	.zero		1


	//   ....[31]....
        /*0b74*/ 	.word	0x00009ca0
        /*0b78*/ 	.word	0x000000ff
        /*0b7c*/ 	.word	0x00000000
        /*0b80*/ 	.short	0x0101
        /*0b82*/ 	.byte	0x04
	.zero		1


	//   ....[32]....
        /*0b84*/ 	.word	0x0000a710
        /*0b88*/ 	.word	0x0000000b
        /*0b8c*/ 	.word	0x00038850
        /*0b90*/ 	.short	0x010a
        /*0b92*/ 	.byte	0x3f
	.zero		1


	//   ....[33]....
        /*0b94*/ 	.word	0x0000a750
        /*0b98*/ 	.word	0x0000000b
        /*0b9c*/ 	.word	0x00038850
        /*0ba0*/ 	.short	0x010a
        /*0ba2*/ 	.byte	0x3f
	.zero		1


	//   ....[34]....
        /*0ba4*/ 	.word	0x0000ac40
        /*0ba8*/ 	.word	0x0000000b
        /*0bac*/ 	.word	0x00000000
        /*0bb0*/ 	.short	0x0101
        /*0bb2*/ 	.byte	0x3f
	.zero		1


	//   ....[35]....
        /*0bb4*/ 	.word	0x0000cf70
        /*0bb8*/ 	.word	0x00000098
        /*0bbc*/ 	.word	0x00000000
        /*0bc0*/ 	.short	0x0101
        /*0bc2*/ 	.byte	0x3f
	.zero		1


	//   ....[36]....
        /*0bc4*/ 	.word	0x0000fe20
        /*0bc8*/ 	.word	0x00000000
        /*0bcc*/ 	.word	0x00038840
        /*0bd0*/ 	.short	0x010a
        /*0bd2*/ 	.byte	0x3f
	.zero		1


	//   ....[37]....
        /*0bd4*/ 	.word	0x00010f10
        /*0bd8*/ 	.word	0x00000009
        /*0bdc*/ 	.word	0x00038800
        /*0be0*/ 	.short	0x0107
        /*0be2*/ 	.byte	0x3f
	.zero		1


	//   ....[38]....
        /*0be4*/ 	.word	0x00011020
        /*0be8*/ 	.word	0x00000002
        /*0bec*/ 	.word	0x00038800
        /*0bf0*/ 	.short	0x0101
        /*0bf2*/ 	.byte	0x3f
	.zero		1


	//   ....[39]....
        /*0bf4*/ 	.word	0x00011040
        /*0bf8*/ 	.word	0x00000002
        /*0bfc*/ 	.word	0x00038820
        /*0c00*/ 	.short	0x010a
        /*0c02*/ 	.byte	0x3f
	.zero		1


	//   ....[40]....
        /*0c04*/ 	.word	0x000113d0
        /*0c08*/ 	.word	0x00000003
        /*0c0c*/ 	.word	0x00038840
        /*0c10*/ 	.short	0x010a
        /*0c12*/ 	.byte	0x3f
	.zero		1


	//   ....[41]....
        /*0c14*/ 	.word	0x00011990
        /*0c18*/ 	.word	0x00000003
        /*0c1c*/ 	.word	0x00000060
        /*0c20*/ 	.short	0x010a
        /*0c22*/ 	.byte	0x3f
	.zero		1


	//   ....[42]....
        /*0c24*/ 	.word	0x000122b0
        /*0c28*/ 	.word	0x00000003
        /*0c2c*/ 	.word	0x00038840
        /*0c30*/ 	.short	0x010a
        /*0c32*/ 	.byte	0x3f
	.zero		1


	//   ....[43]....
        /*0c34*/ 	.word	0x00012870
        /*0c38*/ 	.word	0x00000002
        /*0c3c*/ 	.word	0x00000060
        /*0c40*/ 	.short	0x010a
        /*0c42*/ 	.byte	0x3f
	.zero		1


	//   ....[44]....
        /*0c44*/ 	.word	0x000130a0
        /*0c48*/ 	.word	0x00000002
        /*0c4c*/ 	.word	0x00038840
        /*0c50*/ 	.short	0x010a
        /*0c52*/ 	.byte	0x3f
	.zero		1


	//   ....[45]....
        /*0c54*/ 	.word	0x00013660
        /*0c58*/ 	.word	0x00000002
        /*0c5c*/ 	.word	0x00000060
        /*0c60*/ 	.short	0x010a
        /*0c62*/ 	.byte	0x3f
	.zero		1


	//   ....[46]....
        /*0c64*/ 	.word	0x00013e20
        /*0c68*/ 	.word	0x00000002
        /*0c6c*/ 	.word	0x00038860
        /*0c70*/ 	.short	0x010a
        /*0c72*/ 	.byte	0x3f
	.zero		1


	//   ....[47]....
        /*0c74*/ 	.word	0x00014f20
        /*0c78*/ 	.word	0x00000000
        /*0c7c*/ 	.word	0x00038820
        /*0c80*/ 	.short	0x010a
        /*0c82*/ 	.byte	0x3f
	.zero		1


	//   ....[48]....
        /*0c84*/ 	.word	0x00015100
        /*0c88*/ 	.word	0x00000006
        /*0c8c*/ 	.word	0x00000000
        /*0c90*/ 	.short	0x010a
        /*0c92*/ 	.byte	0x3f
	.zero		1


	//   ....[49]....
        /*0c94*/ 	.word	0x00015170
        /*0c98*/ 	.word	0x00000007
        /*0c9c*/ 	.word	0x00000000
        /*0ca0*/ 	.short	0x010a
        /*0ca2*/ 	.byte	0x3f
	.zero		1


	//   ....[50]....
        /*0ca4*/ 	.word	0x000151e0
        /*0ca8*/ 	.word	0x00000004
        /*0cac*/ 	.word	0x00000000
        /*0cb0*/ 	.short	0x010a
        /*0cb2*/ 	.byte	0x3f
	.zero		1


	//   ....[51]....
        /*0cb4*/ 	.word	0x00015210
        /*0cb8*/ 	.word	0x00000003
        /*0cbc*/ 	.word	0x00000000
        /*0cc0*/ 	.short	0x010a
        /*0cc2*/ 	.byte	0x3f
	.zero		1


	//   ....[52]....
        /*0cc4*/ 	.word	0x00015270
        /*0cc8*/ 	.word	0x00000005
        /*0ccc*/ 	.word	0x00038800
        /*0cd0*/ 	.short	0x010a
        /*0cd2*/ 	.byte	0x3f
	.zero		1


	//   ....[53]....
        /*0cd4*/ 	.word	0x000152c0
        /*0cd8*/ 	.word	0x00000000
        /*0cdc*/ 	.word	0x00038830
        /*0ce0*/ 	.short	0x010a
        /*0ce2*/ 	.byte	0x3f
	.zero		1


	//   ....[54]....
        /*0ce4*/ 	.word	0x00015330
        /*0ce8*/ 	.word	0x00000004
        /*0cec*/ 	.word	0x00038830
        /*0cf0*/ 	.short	0x010a
        /*0cf2*/ 	.byte	0x3f
	.zero		1


	//   ....[55]....
        /*0cf4*/ 	.word	0x00015390
        /*0cf8*/ 	.word	0x00000003
        /*0cfc*/ 	.word	0x00038850
        /*0d00*/ 	.short	0x010a
        /*0d02*/ 	.byte	0x3f
	.zero		1


	//   ....[56]....
        /*0d04*/ 	.word	0x000153e0
        /*0d08*/ 	.word	0x0000000b
        /*0d0c*/ 	.word	0x00038850
        /*0d10*/ 	.short	0x010a
        /*0d12*/ 	.byte	0x3f
	.zero		1


	//   ....[57]....
        /*0d14*/ 	.word	0x00015580
        /*0d18*/ 	.word	0x00000000
        /*0d1c*/ 	.word	0x00038840
        /*0d20*/ 	.short	0x010a
        /*0d22*/ 	.byte	0x3f
	.zero		1


	//   ....[58]....
        /*0d24*/ 	.word	0x00016200
        /*0d28*/ 	.word	0x00000002
        /*0d2c*/ 	.word	0x00038820
        /*0d30*/ 	.short	0x010a
        /*0d32*/ 	.byte	0x3f
	.zero		1


	//   ....[59]....
        /*0d34*/ 	.word	0x00016250
        /*0d38*/ 	.word	0x00000003
        /*0d3c*/ 	.word	0x00038840
        /*0d40*/ 	.short	0x010a
        /*0d42*/ 	.byte	0x3f
	.zero		1


	//   ....[60]....
        /*0d44*/ 	.word	0x000162a0
        /*0d48*/ 	.word	0x00000003
        /*0d4c*/ 	.word	0x00000060
        /*0d50*/ 	.short	0x010a
        /*0d52*/ 	.byte	0x3f
	.zero		1


	//   ....[61]....
        /*0d54*/ 	.word	0x000162f0
        /*0d58*/ 	.word	0x00000003
        /*0d5c*/ 	.word	0x00038840
        /*0d60*/ 	.short	0x010a
        /*0d62*/ 	.byte	0x3f
	.zero		1


	//   ....[62]....
        /*0d64*/ 	.word	0x00016340
        /*0d68*/ 	.word	0x00000002
        /*0d6c*/ 	.word	0x00000060
        /*0d70*/ 	.short	0x010a
        /*0d72*/ 	.byte	0x3f
	.zero		1


	//   ....[63]....
        /*0d74*/ 	.word	0x00016390
        /*0d78*/ 	.word	0x00000002
        /*0d7c*/ 	.word	0x00038840
        /*0d80*/ 	.short	0x010a
        /*0d82*/ 	.byte	0x3f
	.zero		1


	//   ....[64]....
        /*0d84*/ 	.word	0x000163e0
        /*0d88*/ 	.word	0x00000002
        /*0d8c*/ 	.word	0x00000060
        /*0d90*/ 	.short	0x010a
        /*0d92*/ 	.byte	0x3f
	.zero		1


	//   ....[65]....
        /*0d94*/ 	.word	0x00016430
        /*0d98*/ 	.word	0x00000002
        /*0d9c*/ 	.word	0x00038860
        /*0da0*/ 	.short	0x010a
        /*0da2*/ 	.byte	0x3f
	.zero		1


	//   ....[66]....
        /*0da4*/ 	.word	0x00016ea0
        /*0da8*/ 	.word	0x00000000
        /*0dac*/ 	.word	0x00038820
        /*0db0*/ 	.short	0x010a
        /*0db2*/ 	.byte	0x3f
	.zero		1


	//   ....[67]....
        /*0db4*/ 	.word	0x00017040
        /*0db8*/ 	.word	0x00000006
        /*0dbc*/ 	.word	0x00000000
        /*0dc0*/ 	.short	0x010a
        /*0dc2*/ 	.byte	0x3f
	.zero		1


	//   ....[68]....
        /*0dc4*/ 	.word	0x00017090
        /*0dc8*/ 	.word	0x00000007
        /*0dcc*/ 	.word	0x00000000
        /*0dd0*/ 	.short	0x010a
        /*0dd2*/ 	.byte	0x3f
	.zero		1


	//   ....[69]....
        /*0dd4*/ 	.word	0x000170e0
        /*0dd8*/ 	.word	0x00000004
        /*0ddc*/ 	.word	0x00000000
        /*0de0*/ 	.short	0x010a
        /*0de2*/ 	.byte	0x3f
	.zero		1


	//----- nvinfo : EIATTR_NUM_MBARRIERS
	.align		4
.L_419:
        /*0de4*/ 	.byte	0x03, 0x38
        /*0de6*/ 	.short	0x0016


	//----- nvinfo : EIATTR_EXIT_INSTR_OFFSETS
	.align		4
        /*0de8*/ 	.byte	0x04, 0x1c
        /*0dea*/ 	.short	(.L_421 - .L_420)


	//   ....[0]....
.L_420:
        /*0dec*/ 	.word	0x00000a50


	//   ....[1]....
        /*0df0*/ 	.word	0x0000e450


	//   ....[2]....
        /*0df4*/ 	.word	0x00015260


	//----- nvinfo : EIATTR_MAX_THREADS
	.align		4
.L_421:
        /*0df8*/ 	.byte	0x04, 0x05
        /*0dfa*/ 	.short	(.L_423 - .L_422)
.L_422:
        /*0dfc*/ 	.word	0x00000180
        /*0e00*/ 	.word	0x00000001
        /*0e04*/ 	.word	0x00000001


	//----- nvinfo : EIATTR_CRS_STACK_SIZE
	.align		4
.L_423:
        /*0e08*/ 	.byte	0x04, 0x1e
        /*0e0a*/ 	.short	(.L_425 - .L_424)
.L_424:
        /*0e0c*/ 	.word	0x00000000


	//----- nvinfo : EIATTR_CBANK_PARAM_SIZE
	.align		4
.L_425:
        /*0e10*/ 	.byte	0x03, 0x19
        /*0e12*/ 	.short	0x0af0


	//----- nvinfo : EIATTR_PARAM_CBANK
	.align		4
        /*0e14*/ 	.byte	0x04, 0x0a
        /*0e16*/ 	.short	(.L_427 - .L_426)
	.align		4
.L_426:
        /*0e18*/ 	.word	index@(.nv.constant0._ZN7cutlass13device_kernelIN5flash11enable_sm90INS1_16FlashAttnFwdSm90INS1_25CollectiveMainloopFwdSm90ILi2EN4cute5tupleIJNS5_1CILi1EEES8_S8_EEENS6_IJNS7_ILi128EEENS7_ILi80EEENS7_ILi256EEEEEELi256ENS_6half_tEfNS_4arch4Sm90ELb0ELb0ELb1ELb1ELb0ELb0ELb0ELb1ELb1ELb1ELb0ELb0EEENS1_21CollectiveEpilogueFwdINS6_IJSA_SC_SB_EEES9_SE_SG_Li256ELb1ELb1ELb0ELb0EEENS1_36VarlenDynamicPersistentTileSchedulerILi128ELi80ELi256ELi128ELb0ELb1ELb1ELb0ELb1ELb1EEEEEEEEEvNT_6ParamsE)
        /*0e1c*/ 	.short	0x0210
        /*0e1e*/ 	.short	0x0af0


	//----- nvinfo : EIATTR_SW_WAR
	.align		4
.L_427:
        /*0e20*/ 	.byte	0x04, 0x36
        /*0e22*/ 	.short	(.L_429 - .L_428)
.L_428:
        /*0e24*/ 	.word	0x00000008
.L_429:


//--------------------- .nv.info._ZN7cutlass13device_kernelIN5flash11enable_sm90INS1_16FlashAttnFwdSm90INS1_25CollectiveMainloopFwdSm90ILi2EN4cute5tupleIJNS5_1CILi1EEES8_S8_EEENS6_IJNS7_ILi128EEENS7_ILi80EEENS7_ILi256EEEEEELi256ENS_6half_tEfNS_4arch4Sm90ELb0ELb0ELb1ELb1ELb0ELb1ELb0ELb1ELb1ELb1ELb0ELb0EEENS1_21CollectiveEpilogueFwdINS6_IJSA_SC_SB_EEES9_SE_SG_Li256ELb1ELb1ELb0ELb0EEENS1_36VarlenDynamicPersistentTileSchedulerILi128ELi80ELi256ELi128ELb0ELb1ELb1ELb0ELb1ELb1EEEEEEEEEvNT_6ParamsE --------------------------
	.section	.nv.info._ZN7cutlass13device_kernelIN5flash11enable_sm90INS1_16FlashAttnFwdSm90INS1_25CollectiveMainloopFwdSm90ILi2EN4cute5tupleIJNS5_1CILi1EEES8_S8_EEENS6_IJNS7_ILi128EEENS7_ILi80EEENS7_ILi256EEEEEELi256ENS_6half_tEfNS_4arch4Sm90ELb0ELb0ELb1ELb1ELb0ELb1ELb0ELb1ELb1ELb1ELb0ELb0EEENS1_21CollectiveEpilogueFwdINS6_IJSA_SC_SB_EEES9_SE_SG_Li256ELb1ELb1ELb0ELb0EEENS1_36VarlenDynamicPersistentTileSchedulerILi128ELi80ELi256ELi128ELb0ELb1ELb1ELb0ELb1ELb1EEEEEEEEEvNT_6ParamsE,"",@"SHT_CUDA_INFO"
	.sectionflags	@""
	.align	4


	//----- nvinfo : EIATTR_CUDA_API_VERSION
	.align		4
        /*0000*/ 	.byte	0x04, 0x37
        /*0002*/ 	.short	(.L_431 - .L_430)
.L_430:
        /*0004*/ 	.word	0x00000082


	//----- nvinfo : EIATTR_KPARAM_INFO
	.align		4
.L_431:
        /*0008*/ 	.byte	0x04, 0x17
        /*000a*/ 	.short	(.L_433 - .L_432)
.L_432:
        /*000c*/ 	.word	0x00000000
        /*0010*/ 	.short	0x0000
        /*0012*/ 	.short	0x0070
        /*0014*/ 	.byte	0x00, 0xf0, 0x01, 0x2a


	//----- nvinfo : EIATTR_SPARSE_MMA_MASK
	.align		4
.L_433:
        /*0018*/ 	.byte	0x03, 0x50
        /*001a*/ 	.short	0x0000


	//----- nvinfo : EIATTR_MAXREG_COUNT
	.align		4
        /*001c*/ 	.byte	0x03, 0x1b
        /*001e*/ 	.short	0x00a8


	//----- nvinfo : EIATTR_NUM_BARRIERS
	.align		4
        /*0020*/ 	.byte	0x02, 0x4c
        /*0022*/ 	.byte	0x10
	.zero		1


	//----- nvinfo : EIATTR_EXTERNS
	.align		4
        /*0024*/ 	.byte	0x04, 0x0f
        /*0026*/ 	.short	(.L_435 - .L_434)


	//   ....[0]....
	.align		4
.L_434:
        /*0028*/ 	.word	index@(__assertfail)


	//----- nvinfo : EIATTR_ANNOTATIONS
	.align		4
.L_435:
        /*002c*/ 	.byte	0x04, 0x55
        /*002e*/ 	.short	(.L_437 - .L_436)


	//   ....[0]....
.L_436:
        /* <DEDUP_REMOVED lines=133> */


	//----- nvinfo : EIATTR_MERCURY_ISA_VERSION
	.align		4
.L_437:
        /*0870*/ 	.byte	0x03, 0x5f
        /*0872*/ 	.short	0x0101


	//----- nvinfo : EIATTR_UNUSED_LOAD_BYTE_OFFSET
	.align		4
        /*0874*/ 	.byte	0x04, 0x44
        /*0876*/ 	.short	(.L_439 - .L_438)


	//   ....[0]....
.L_438:
        /*0878*/ 	.word	0x00000a80
        /*087c*/ 	.word	0x0000fff0


	//   ....[1]....
        /*0880*/ 	.word	0x0001d490
        /*0884*/ 	.word	0x0000fff0


	//----- nvinfo : EIATTR_INT_WARP_WIDE_INSTR_OFFSETS
	.align		4
.L_439:
        /*0888*/ 	.byte	0x04, 0x31
        /*088a*/ 	.short	(.L_441 - .L_440)


	//   ....[0]....
.L_440:
        /*088c*/ 	.word	0x00000190


	//   ....[1]....
        /*0890*/ 	.word	0x000001d0


	//   ....[2]....
        /*0894*/ 	.word	0x00000240


	//   ....[3]....
        /*0898*/ 	.word	0x00022f50


	//   ....[4]....
        /*089c*/ 	.word	0x00022ff0


	//   ....[5]....
        /*08a0*/ 	.word	0x00027730


	//   ....[6]....
        /*08a4*/ 	.word	0x000277a0


	//----- nvinfo : EIATTR_COOP_GROUP_MASK_REGIDS
	.align		4
.L_441:
        /*08a8*/ 	.byte	0x04, 0x29
        /*08aa*/ 	.short	(.L_443 - .L_442)


	//   ....[0]....
.L_442:
        /*08ac*/ 	.word	0xffffffff


	//   ....[1]....
        /*08b0*/ 	.word	0xffffffff


	//   ....[2]....
        /*08b4*/ 	.word	0xffffffff


	//   ....[3]....
        /*08b8*/ 	.word	0xffffffff


	//   ....[4]....
        /*08bc*/ 	.word	0xffffffff


	//   ....[5]....
        /*08c0*/ 	.word	0xffffffff


	//   ....[6]....
        /*08c4*/ 	.word	0xffffffff


	//   ....[7]....
        /*08c8*/ 	.word	0xffffffff


	//   ....[8]....
        /*08cc*/ 	.word	0xffffffff


	//   ....[9]....
        /*08d0*/ 	.word	0xffffffff


	//   ....[10]....
        /*08d4*/ 	.word	0xffffffff


	//   ....[11]....
        /*08d8*/ 	.word	0xffffffff


	//   ....[12]....
        /*08dc*/ 	.word	0xffffffff


	//   ....[13]....
        /*08e0*/ 	.word	0xffffffff


	//   ....[14]....
        /*08e4*/ 	.word	0xffffffff


	//   ....[15]....
        /*08e8*/ 	.word	0xffffffff


	//   ....[16]....
        /*08ec*/ 	.word	0xffffffff


	//   ....[17]....
        /*08f0*/ 	.word	0xffffffff


	//   ....[18]....
        /*08f4*/ 	.word	0xffffffff


	//   ....[19]....
        /*08f8*/ 	.word	0xffffffff


	//   ....[20]....
        /*08fc*/ 	.word	0xffffffff


	//   ....[21]....
        /*0900*/ 	.word	0xffffffff


	//   ....[22]....
        /*0904*/ 	.word	0xffffffff


	//   ....[23]....
        /*0908*/ 	.word	0xffffffff


	//   ....[24]....
        /*090c*/ 	.word	0xffffffff


	//   ....[25]....
        /*0910*/ 	.word	0xffffffff


	//   ....[26]....
        /*0914*/ 	.word	0xffffffff


	//   ....[27]....
        /*0918*/ 	.word	0xffffffff


	//   ....[28]....
        /*091c*/ 	.word	0xffffffff


	//   ....[29]....
        /*0920*/ 	.word	0xffffffff


	//   ....[30]....
        /*0924*/ 	.word	0xffffffff


	//   ....[31]....
        /*0928*/ 	.word	0xffffffff


	//   ....[32]....
        /*092c*/ 	.word	0xffffffff


	//   ....[33]....
        /*0930*/ 	.word	0xffffffff


	//   ....[34]....
        /*0934*/ 	.word	0xffffffff


	//   ....[35]....
        /*0938*/ 	.word	0xffffffff


	//   ....[36]....
        /*093c*/ 	.word	0xffffffff


	//   ....[37]....
        /*0940*/ 	.word	0xffffffff


	//   ....[38]....
        /*0944*/ 	.word	0xffffffff


	//   ....[39]....
        /*0948*/ 	.word	0xffffffff


	//   ....[40]....
        /*094c*/ 	.word	0xffffffff


	//   ....[41]....
        /*0950*/ 	.word	0xffffffff


	//   ....[42]....
        /*0954*/ 	.word	0xffffffff


	//   ....[43]....
        /*0958*/ 	.word	0xffffffff


	//   ....[44]....
        /*095c*/ 	.word	0xffffffff


	//   ....[45]....
        /*0960*/ 	.word	0xffffffff


	//   ....[46]....
        /*0964*/ 	.word	0xffffffff


	//   ....[47]....
        /*0968*/ 	.word	0xffffffff


	//   ....[48]....
        /*096c*/ 	.word	0xffffffff


	//   ....[49]....
        /*0970*/ 	.word	0xffffffff


	//   ....[50]....
        /*0974*/ 	.word	0xffffffff


	//   ....[51]....
        /*0978*/ 	.word	0xffffffff


	//   ....[52]....
        /*097c*/ 	.word	0xffffffff


	//   ....[53]....
        /*0980*/ 	.word	0xffffffff


	//   ....[54]....
        /*0984*/ 	.word	0xffffffff


	//   ....[55]....
        /*0988*/ 	.word	0xffffffff


	//   ....[56]....
        /*098c*/ 	.word	0xffffffff


	//   ....[57]....
        /*0990*/ 	.word	0xffffffff


	//   ....[58]....
        /*0994*/ 	.word	0xffffffff


	//   ....[59]....
        /*0998*/ 	.word	0xffffffff


	//   ....[60]....
        /*099c*/ 	.word	0xffffffff


	//   ....[61]....
        /*09a0*/ 	.word	0xffffffff


	//   ....[62]....
        /*09a4*/ 	.word	0xffffffff


	//   ....[63]....
        /*09a8*/ 	.word	0xffffffff


	//   ....[64]....
        /*09ac*/ 	.word	0xffffffff


	//   ....[65]....
        /*09b0*/ 	.word	0xffffffff


	//   ....[66]....
        /*09b4*/ 	.word	0xffffffff


	//   ....[67]....
        /*09b8*/ 	.word	0xffffffff


	//   ....[68]....
        /*09bc*/ 	.word	0xffffffff


	//   ....[69]....
        /*09c0*/ 	.word	0xffffffff


	//   ....[70]....
        /*09c4*/ 	.word	0xffffffff


	//   ....[71]....
        /*09c8*/ 	.word	0xffffffff


	//   ....[72]....
        /*09cc*/ 	.word	0xffffffff


	//   ....[73]....
        /*09d0*/ 	.word	0xffffffff


	//   ....[74]....
        /*09d4*/ 	.word	0xffffffff


	//   ....[75]....
        /*09d8*/ 	.word	0xffffffff


	//   ....[76]....
        /*09dc*/ 	.word	0xffffffff


	//   ....[77]....
        /*09e0*/ 	.word	0xffffffff


	//   ....[78]....
        /*09e4*/ 	.word	0xffffffff


	//   ....[79]....
        /*09e8*/ 	.word	0xffffffff


	//   ....[80]....
        /*09ec*/ 	.word	0xffffffff


	//   ....[81]....
        /*09f0*/ 	.word	0xffffffff


	//   ....[82]....
        /*09f4*/ 	.word	0xffffffff


	//   ....[83]....
        /*09f8*/ 	.word	0xffffffff


	//   ....[84]....
        /*09fc*/ 	.word	0xffffffff


	//   ....[85]....
        /*0a00*/ 	.word	0xffffffff


	//   ....[86]....
        /*0a04*/ 	.word	0xffffffff


	//   ....[87]....
        /*0a08*/ 	.word	0xffffffff


	//   ....[88]....
        /*0a0c*/ 	.word	0xffffffff


	//   ....[89]....
        /*0a10*/ 	.word	0xffffffff


	//   ....[90]....
        /*0a14*/ 	.word	0xffffffff


	//   ....[91]....
        /*0a18*/ 	.word	0xffffffff


	//   ....[92]....
        /*0a1c*/ 	.word	0xffffffff


	//   ....[93]....
        /*0a20*/ 	.word	0xffffffff


	//   ....[94]....
        /*0a24*/ 	.word	0xffffffff


	//   ....[95]....
        /*0a28*/ 	.word	0xffffffff


	//   ....[96]....
        /*0a2c*/ 	.word	0xffffffff


	//   ....[97]....
        /*0a30*/ 	.word	0xffffffff


	//   ....[98]....
        /*0a34*/ 	.word	0xffffffff


	//   ....[99]....
        /*0a38*/ 	.word	0xffffffff


	//   ....[100]....
        /*0a3c*/ 	.word	0x0500000f


	//   ....[101]....
        /*0a40*/ 	.word	0x0500000f


	//   ....[102]....
        /*0a44*/ 	.word	0x0500000f


	//   ....[103]....
        /*0a48*/ 	.word	0x0500000f


	//   ....[104]....
        /*0a4c*/ 	.word	0x0500000f


	//   ....[105]....
        /*0a50*/ 	.word	0x0500000f


	//   ....[106]....
        /*0a54*/ 	.word	0x0500000f


	//   ....[107]....
        /*0a58*/ 	.word	0x0500000f


	//   ....[108]....
        /*0a5c*/ 	.word	0x0500000f


	//   ....[109]....
        /*0a60*/ 	.word	0x0500000f


	//   ....[110]....
        /*0a64*/ 	.word	0x0500000f


	//   ....[111]....
        /*0a68*/ 	.word	0x0500000f


	//   ....[112]....
        /*0a6c*/ 	.word	0x0500000f


	//   ....[113]....
        /*0a70*/ 	.word	0x0500000f


	//   ....[114]....
        /*0a74*/ 	.word	0x0500000f


	//   ....[115]....
        /*0a78*/ 	.word	0x0500000f


	//   ....[116]....
        /*0a7c*/ 	.word	0x0500000f


	//   ....[117]....
        /*0a80*/ 	.word	0x0500000f


	//   ....[118]....
        /*0a84*/ 	.word	0x0500000f


	//   ....[119]....
        /*0a88*/ 	.word	0x0500000f


	//   ....[120]....
        /*0a8c*/ 	.word	0x0500000f


	//   ....[121]....
        /*0a90*/ 	.word	0x0500000f


	//   ....[122]....
        /*0a94*/ 	.word	0x0500000f


	//   ....[123]....
        /*0a98*/ 	.word	0x0500000f


	//   ....[124]....
        /*0a9c*/ 	.word	0x0500000f


	//   ....[125]....
        /*0aa0*/ 	.word	0x0500000f


	//   ....[126]....
        /*0aa4*/ 	.word	0x0500000f


	//   ....[127]....
        /*0aa8*/ 	.word	0x0500000f


	//   ....[128]....
        /*0aac*/ 	.word	0x0500000f


	//   ....[129]....
        /*0ab0*/ 	.word	0x0500000f


	//   ....[130]....
        /*0ab4*/ 	.word	0x0500000f


	//   ....[131]....
        /*0ab8*/ 	.word	0x0500000f


	//   ....[132]....
        /*0abc*/ 	.word	0x0500000f


	//   ....[133]....
        /*0ac0*/ 	.word	0x0500000f


	//   ....[134]....
        /*0ac4*/ 	.word	0x0500000f


	//   ....[135]....
        /*0ac8*/ 	.word	0x0500000f


	//   ....[136]....
        /*0acc*/ 	.word	0x0500000f


	//   ....[137]....
        /*0ad0*/ 	.word	0x0500000f


	//   ....[138]....
        /*0ad4*/ 	.word	0x0500000f


	//   ....[139]....
        /*0ad8*/ 	.word	0x0500000f


	//   ....[140]....
        /*0adc*/ 	.word	0x0500000f


	//   ....[141]....
        /*0ae0*/ 	.word	0x0500000f


	//   ....[142]....
        /*0ae4*/ 	.word	0x0500000f


	//   ....[143]....
        /*0ae8*/ 	.word	0x0500000f


	//----- nvinfo : EIATTR_COOP_GROUP_INSTR_OFFSETS
	.align		4
.L_443:
        /*0aec*/ 	.byte	0x04, 0x28
        /*0aee*/ 	.short	(.L_445 - .L_444)


	//   ....[0]....
.L_444:
        /*0af0*/ 	.word	0x00000060


	//   ....[1]....
        /*0af4*/ 	.word	0x000001a0


	//   ....[2]....
        /*0af8*/ 	.word	0x000001f0


	//   ....[3]....
        /*0afc*/ 	.word	0x00000420


	//   ....[4]....
        /*0b00*/ 	.word	0x00000580


	//   ....[5]....
        /*0b04*/ 	.word	0x000006a0


	//   ....[6]....
        /*0b08*/ 	.word	0x00000800


	//   ....[7]....
        /*0b0c*/ 	.word	0x0000af40


	//   ....[8]....
        /*0b10*/ 	.word	0x0000b500


	//   ....[9]....
        /*0b14*/ 	.word	0x0000b510


	//   ....[10]....
        /*0b18*/ 	.word	0x0000b520


	//   ....[11]....
        /*0b1c*/ 	.word	0x0000b530


	//   ....[12]....
        /*0b20*/ 	.word	0x0000e7c0


	//   ....[13]....
        /*0b24*/ 	.word	0x0000e7d0


	//   ....[14]....
        /*0b28*/ 	.word	0x0000e7e0


	//   ....[15]....
        /*0b2c*/ 	.word	0x0000e7f0


	//   ....[16]....
        /*0b30*/ 	.word	0x000158a0


	//   ....[17]....
        /*0b34*/ 	.word	0x000158c0


	//   ....[18]....
        /*0b38*/ 	.word	0x00015ba0


	//   ....[19]....
        /*0b3c*/ 	.word	0x00015be0


	//   ....[20]....
        /*0b40*/ 	.word	0x0001b2b0


	//   ....[21]....
        /*0b44*/ 	.word	0x0001b2e0


	//   ....[22]....
        /*0b48*/ 	.word	0x0001b660


	//   ....[23]....
        /*0b4c*/ 	.word	0x0001b700


	//   ....[24]....
        /*0b50*/ 	.word	0x0001c9e0


	//   ....[25]....
        /*0b54*/ 	.word	0x0001ca60


	//   ....[26]....
        /*0b58*/ 	.word	0x0001ca70


	//   ....[27]....
        /*0b5c*/ 	.word	0x0001caa0


	//   ....[28]....
        /*0b60*/ 	.word	0x0001e6b0


	//   ....[29]....
        /*0b64*/ 	.word	0x0001e6f0


	//   ....[30]....
        /*0b68*/ 	.word	0x0001e7a0


	//   ....[31]....
        /*0b6c*/ 	.word	0x0001e7d0


	//   ....[32]....
        /*0b70*/ 	.word	0x0001eec0


	//   ....[33]....
        /*0b74*/ 	.word	0x0001eee0


	//   ....[34]....
        /*0b78*/ 	.word	0x0001f030


	//   ....[35]....
        /*0b7c*/ 	.word	0x0001f050


	//   ....[36]....
        /*0b80*/ 	.word	0x0001f1a0


	//   ....[37]....
        /*0b84*/ 	.word	0x0001f1c0


	//   ....[38]....
        /*0b88*/ 	.word	0x0001f320


	//   ....[39]....
        /*0b8c*/ 	.word	0x0001f340


	//   ....[40]....
        /*0b90*/ 	.word	0x0001fc70


	//   ....[41]....
        /*0b94*/ 	.word	0x0001fc90


	//   ....[42]....
        /*0b98*/ 	.word	0x0001fdf0


	//   ....[43]....
        /*0b9c*/ 	.word	0x0001fe10


	//   ....[44]....
        /*0ba0*/ 	.word	0x0001ff60


	//   ....[45]....
        /*0ba4*/ 	.word	0x0001ff80


	//   ....[46]....
        /*0ba8*/ 	.word	0x000200e0


	//   ....[47]....
        /*0bac*/ 	.word	0x00020100


	//   ....[48]....
        /*0bb0*/ 	.word	0x000202e0


	//   ....[49]....
        /*0bb4*/ 	.word	0x000204c0


	//   ....[50]....
        /*0bb8*/ 	.word	0x000204f0


	//   ....[51]....
        /*0bbc*/ 	.word	0x00020520


	//   ....[52]....
        /*0bc0*/ 	.word	0x00020550


	//   ....[53]....
        /*0bc4*/ 	.word	0x00020580


	//   ....[54]....
        /*0bc8*/ 	.word	0x000205b0


	//   ....[55]....
        /*0bcc*/ 	.word	0x00020730


	//   ....[56]....
        /*0bd0*/ 	.word	0x00020760


	//   ....[57]....
        /*0bd4*/ 	.word	0x00020790


	//   ....[58]....
        /*0bd8*/ 	.word	0x000207c0


	//   ....[59]....
        /*0bdc*/ 	.word	0x000207f0


	//   ....[60]....
        /*0be0*/ 	.word	0x00020820


	//   ....[61]....
        /*0be4*/ 	.word	0x000208b0


	//   ....[62]....
        /*0be8*/ 	.word	0x000208e0


	//   ....[63]....
        /*0bec*/ 	.word	0x00020970


	//   ....[64]....
        /*0bf0*/ 	.word	0x00021620


	//   ....[65]....
        /*0bf4*/ 	.word	0x00023580


	//   ....[66]....
        /*0bf8*/ 	.word	0x000242b0


	//   ....[67]....
        /*0bfc*/ 	.word	0x000242d0


	//   ....[68]....
        /*0c00*/ 	.word	0x000242f0


	//   ....[69]....
        /*0c04*/ 	.word	0x00024390


	//   ....[70]....
        /*0c08*/ 	.word	0x00024400


	//   ....[71]....
        /*0c0c*/ 	.word	0x00024450


	//   ....[72]....
        /*0c10*/ 	.word	0x000244c0


	//   ....[73]....
        /*0c14*/ 	.word	0x00024510


	//   ....[74]....
        /*0c18*/ 	.word	0x00024580


	//   ....[75]....
        /*0c1c*/ 	.word	0x000245d0


	//   ....[76]....
        /*0c20*/ 	.word	0x00024640


	//   ....[77]....
        /*0c24*/ 	.word	0x00024690


	//   ....[78]....
        /*0c28*/ 	.word	0x00024700


	//   ....[79]....
        /*0c2c*/ 	.word	0x00024750


	//   ....[80]....
        /*0c30*/ 	.word	0x000247c0


	//   ....[81]....
        /*0c34*/ 	.word	0x00024810


	//   ....[82]....
        /*0c38*/ 	.word	0x000280c0


	//   ....[83]....
        /*0c3c*/ 	.word	0x000280e0


	//   ....[84]....
        /*0c40*/ 	.word	0x00028120


	//   ....[85]....
        /*0c44*/ 	.word	0x00028150


	//   ....[86]....
        /*0c48*/ 	.word	0x00028180


	//   ....[87]....
        /*0c4c*/ 	.word	0x000281b0


	//   ....[88]....
        /*0c50*/ 	.word	0x000281e0


	//   ....[89]....
        /*0c54*/ 	.word	0x00028210


	//   ....[90]....
        /*0c58*/ 	.word	0x000283b0


	//   ....[91]....
        /*0c5c*/ 	.word	0x000283e0


	//   ....[92]....
        /*0c60*/ 	.word	0x00028410


	//   ....[93]....
        /*0c64*/ 	.word	0x00028440


	//   ....[94]....
        /*0c68*/ 	.word	0x00028470


	//   ....[95]....
        /*0c6c*/ 	.word	0x000284a0


	//   ....[96]....
        /*0c70*/ 	.word	0x00028560


	//   ....[97]....
        /*0c74*/ 	.word	0x00028580


	//   ....[98]....
        /*0c78*/ 	.word	0x000285f0


	//   ....[99]....
        /*0c7c*/ 	.word	0x00028a70


	//   ....[100]....
        /*0c80*/ 	.word	0x00028eb0


	//   ....[101]....
        /*0c84*/ 	.word	0x00028f40


	//   ....[102]....
        /*0c88*/ 	.word	0x00028f90


	//   ....[103]....
        /*0c8c*/ 	.word	0x00028fe0


	//   ....[104]....
        /*0c90*/ 	.word	0x000290c0


	//   ....[105]....
        /*0c94*/ 	.word	0x00029150


	//   ....[106]....
        /*0c98*/ 	.word	0x000291a0


	//   ....[107]....
        /*0c9c*/ 	.word	0x000291f0


	//   ....[108]....
        /*0ca0*/ 	.word	0x00029450


	//   ....[109]....
        /*0ca4*/ 	.word	0x00029750


	//   ....[110]....
        /*0ca8*/ 	.word	0x000298c0


	//   ....[111]....
        /*0cac*/ 	.word	0x00029910


	//   ....[112]....
        /*0cb0*/ 	.word	0x00029aa0


	//   ....[113]....
        /*0cb4*/ 	.word	0x00029af0


	//   ....[114]....
        /*0cb8*/ 	.word	0x00029c30


	//   ....[115]....
        /*0cbc*/ 	.word	0x00029c80


	//   ....[116]....
        /*0cc0*/ 	.word	0x00029dc0


	//   ....[117]....
        /*0cc4*/ 	.word	0x00029e10


	//   ....[118]....
        /*0cc8*/ 	.word	0x00029f50


	//   ....[119]....
        /*0ccc*/ 	.word	0x00029fa0


	//   ....[120]....
        /*0cd0*/ 	.word	0x0002a0e0


	//   ....[121]....
        /*0cd4*/ 	.word	0x0002a130


	//   ....[122]....
        /*0cd8*/ 	.word	0x0002a270


	//   ....[123]....
        /*0cdc*/ 	.word	0x0002a2c0


	//   ....[124]....
        /*0ce0*/ 	.word	0x0002a3e0


	//   ....[125]....
        /*0ce4*/ 	.word	0x0002a430


	//   ....[126]....
        /*0ce8*/ 	.word	0x0002a760


	//   ....[127]....
        /*0cec*/ 	.word	0x0002a810


	//   ....[128]....
        /*0cf0*/ 	.word	0x0002a920


	//   ....[129]....
        /*0cf4*/ 	.word	0x0002a9b0


	//   ....[130]....
        /*0cf8*/ 	.word	0x0002aa30


	//   ....[131]....
        /*0cfc*/ 	.word	0x0002aab0


	//   ....[132]....
        /*0d00*/ 	.word	0x0002ab30


	//   ....[133]....
        /*0d04*/ 	.word	0x0002abc0


	//   ....[134]....
        /*0d08*/ 	.word	0x0002ac60


	//   ....[135]....
        /*0d0c*/ 	.word	0x0002ad30


	//   ....[136]....
        /*0d10*/ 	.word	0x0002adb0


	//   ....[137]....
        /*0d14*/ 	.word	0x0002ae30


	//   ....[138]....
        /*0d18*/ 	.word	0x0002aeb0


	//   ....[139]....
        /*0d1c*/ 	.word	0x0002af40


	//   ....[140]....
        /*0d20*/ 	.word	0x0002afc0


	//   ....[141]....
        /*0d24*/ 	.word	0x0002b060


	//   ....[142]....
        /*0d28*/ 	.word	0x0002b0f0


	//   ....[143]....
        /*0d2c*/ 	.word	0x0002b220


	//----- nvinfo : EIATTR_REG_RECONFIG
	.align		4
.L_445:
        /*0d30*/ 	.byte	0x01, 0x54
	.zero		2


	//----- nvinfo : EIATTR_SYSCALL_OFFSETS
	.align		4
        /*0d34*/ 	.byte	0x04, 0x46
        /*0d36*/ 	.short	(.L_447 - .L_446)


	//   ....[0]....
.L_446:
        /*0d38*/ 	.word	0x00001b80


	//   ....[1]....
        /*0d3c*/ 	.word	0x00001cd0


	//   ....[2]....
        /*0d40*/ 	.word	0x0000b0e0


	//   ....[3]....
        /*0d44*/ 	.word	0x0000b460


	//   ....[4]....
        /*0d48*/ 	.word	0x00023160


	//   ....[5]....
        /*0d4c*/ 	.word	0x000232c0


	//   ....[6]....
        /*0d50*/ 	.word	0x000233c0


	//   ....[7]....
        /*0d54*/ 	.word	0x00023e20


	//----- nvinfo : EIATTR_MBARRIER_INSTR_OFFSETS
	.align		4
.L_447:
        /*0d58*/ 	.byte	0x04, 0x39
        /*0d5a*/ 	.short	(.L_449 - .L_448)


	//   ....[0]....
.L_448:
        /*0d5c*/ 	.word	0x000002d0
        /*0d60*/ 	.word	0x000000ff
        /*0d64*/ 	.word	0x00038800
        /*0d68*/ 	.short	0x0100
        /*0d6a*/ 	.byte	0x08
	.zero		1


	//   ....[1]....
        /*0d6c*/ 	.word	0x000002e0
        /*0d70*/ 	.word	0x000000ff
        /*0d74*/ 	.word	0x00038820
        /*0d78*/ 	.short	0x0100
        /*0d7a*/ 	.byte	0x08
	.zero		1


	//   ....[2]....
        /*0d7c*/ 	.word	0x000003d0
        /*0d80*/ 	.word	0x000000ff
        /*0d84*/ 	.word	0x00038830
        /*0d88*/ 	.short	0x0100
        /*0d8a*/ 	.byte	0x08
	.zero		1


	//   ....[3]....
        /*0d8c*/ 	.word	0x000003e0
        /*0d90*/ 	.word	0x000000ff
        /*0d94*/ 	.word	0x00038840
        /*0d98*/ 	.short	0x0100
        /*0d9a*/ 	.byte	0x08
	.zero		1


	//   ....[4]....
        /*0d9c*/ 	.word	0x000003f0
        /*0da0*/ 	.word	0x000000ff
        /*0da4*/ 	.word	0x00038838
        /*0da8*/ 	.short	0x0100
        /*0daa*/ 	.byte	0x08
	.zero		1


	//   ....[5]....
        /*0dac*/ 	.word	0x00000400
        /*0db0*/ 	.word	0x000000ff
        /*0db4*/ 	.word	0x00038848
        /*0db8*/ 	.short	0x0100
        /*0dba*/ 	.byte	0x08
	.zero		1


	//   ....[6]....
        /*0dbc*/ 	.word	0x00000530
        /*0dc0*/ 	.word	0x000000ff
        /*0dc4*/ 	.word	0x00038850
        /*0dc8*/ 	.short	0x0100
        /*0dca*/ 	.byte	0x08
	.zero		1


	//   ....[7]....
        /*0dcc*/ 	.word	0x00000540
        /*0dd0*/ 	.word	0x000000ff
        /*0dd4*/ 	.word	0x00038860
        /*0dd8*/ 	.short	0x0100
        /*0dda*/ 	.byte	0x08
	.zero		1


	//   ....[8]....
        /*0ddc*/ 	.word	0x00000550
        /*0de0*/ 	.word	0x000000ff
        /*0de4*/ 	.word	0x00038858
        /*0de8*/ 	.short	0x0100
        /*0dea*/ 	.byte	0x08
	.zero		1


	//   ....[9]....
        /*0dec*/ 	.word	0x00000560
        /*0df0*/ 	.word	0x000000ff
        /*0df4*/ 	.word	0x00038868
        /*0df8*/ 	.short	0x0100
        /*0dfa*/ 	.byte	0x08
	.zero		1


	//   ....[10]....
        /*0dfc*/ 	.word	0x00000650
        /*0e00*/ 	.word	0x000000ff
        /*0e04*/ 	.word	0x00038870
        /*0e08*/ 	.short	0x0100
        /*0e0a*/ 	.byte	0x06
	.zero		1


	//   ....[11]....
        /*0e0c*/ 	.word	0x00000660
        /*0e10*/ 	.word	0x000000ff
        /*0e14*/ 	.word	0x00038880
        /*0e18*/ 	.short	0x0100
        /*0e1a*/ 	.byte	0x06
	.zero		1


	//   ....[12]....
        /*0e1c*/ 	.word	0x00000670
        /*0e20*/ 	.word	0x000000ff
        /*0e24*/ 	.word	0x00038878
        /*0e28*/ 	.short	0x0100
        /*0e2a*/ 	.byte	0x06
	.zero		1


	//   ....[13]....
        /*0e2c*/ 	.word	0x00000680
        /*0e30*/ 	.word	0x000000ff
        /*0e34*/ 	.word	0x00038888
        /*0e38*/ 	.short	0x0100
        /*0e3a*/ 	.byte	0x06
	.zero		1


	//   ....[14]....
        /*0e3c*/ 	.word	0x000007b0
        /*0e40*/ 	.word	0x000000ff
        /*0e44*/ 	.word	0x00038890
        /*0e48*/ 	.short	0x0100
        /*0e4a*/ 	.byte	0x08
	.zero		1


	//   ....[15]....
        /*0e4c*/ 	.word	0x000007c0
        /*0e50*/ 	.word	0x000000ff
        /*0e54*/ 	.word	0x000388a0
        /*0e58*/ 	.short	0x0100
        /*0e5a*/ 	.byte	0x08
	.zero		1


	//   ....[16]....
        /*0e5c*/ 	.word	0x000007d0
        /*0e60*/ 	.word	0x000000ff
        /*0e64*/ 	.word	0x00038898
        /*0e68*/ 	.short	0x0100
        /*0e6a*/ 	.byte	0x08
	.zero		1


	//   ....[17]....
        /*0e6c*/ 	.word	0x000007e0
        /*0e70*/ 	.word	0x000000ff
        /*0e74*/ 	.word	0x000388a8
        /*0e78*/ 	.short	0x0100
        /*0e7a*/ 	.byte	0x08
	.zero		1


	//   ....[18]....
        /*0e7c*/ 	.word	0x00000910
        /*0e80*/ 	.word	0x000000ff
        /*0e84*/ 	.word	0x000388b0
        /*0e88*/ 	.short	0x0100
        /*0e8a*/ 	.byte	0x08
	.zero		1


	//   ....[19]....
        /*0e8c*/ 	.word	0x00000920
        /*0e90*/ 	.word	0x000000ff
        /*0e94*/ 	.word	0x000388c0
        /*0e98*/ 	.short	0x0100
        /*0e9a*/ 	.byte	0x08
	.zero		1


	//   ....[20]....
        /*0e9c*/ 	.word	0x00000930
        /*0ea0*/ 	.word	0x000000ff
        /*0ea4*/ 	.word	0x000388b8
        /*0ea8*/ 	.short	0x0100
        /*0eaa*/ 	.byte	0x08
	.zero		1


	//   ....[21]....
        /*0eac*/ 	.word	0x00000940
        /*0eb0*/ 	.word	0x000000ff
        /*0eb4*/ 	.word	0x000388c8
        /*0eb8*/ 	.short	0x0100
        /*0eba*/ 	.byte	0x08
	.zero		1


	//   ....[22]....
        /*0ebc*/ 	.word	0x00003880
        /*0ec0*/ 	.word	0x00000000
        /*0ec4*/ 	.word	0x00038890
        /*0ec8*/ 	.short	0x010a
        /*0eca*/ 	.byte	0x3f
	.zero		1


	//   ....[23]....
        /*0ecc*/ 	.word	0x00006ce0
        /*0ed0*/ 	.word	0x00000000
        /*0ed4*/ 	.word	0x00038890
        /*0ed8*/ 	.short	0x010a
        /*0eda*/ 	.byte	0x3f
	.zero		1


	//   ....[24]....
        /*0edc*/ 	.word	0x00009ec0
        /*0ee0*/ 	.word	0x00000000
        /*0ee4*/ 	.word	0x00038890
        /*0ee8*/ 	.short	0x010a
        /*0eea*/ 	.byte	0x3f
	.zero		1


	//   ....[25]....
        /*0eec*/ 	.word	0x0000a320
        /*0ef0*/ 	.word	0x00000024
        /*0ef4*/ 	.word	0x00000000
        /*0ef8*/ 	.short	0x0101
        /*0efa*/ 	.byte	0x3f
	.zero		1


	//   ....[26]....
        /*0efc*/ 	.word	0x0000a360
        /*0f00*/ 	.word	0x00000000
        /*0f04*/ 	.word	0x000388b0
        /*0f08*/ 	.short	0x010a
        /*0f0a*/ 	.byte	0x3f
	.zero		1


	//   ....[27]....
        /*0f0c*/ 	.word	0x0000a9b0
        /*0f10*/ 	.word	0x00000000
        /*0f14*/ 	.word	0x00000000
        /*0f18*/ 	.short	0x0101
        /*0f1a*/ 	.byte	0x3f
	.zero		1


	//   ....[28]....
        /*0f1c*/ 	.word	0x0000b160
        /*0f20*/ 	.word	0x00000012
        /*0f24*/ 	.word	0x00038800
        /*0f28*/ 	.short	0x010a
        /*0f2a*/ 	.byte	0x3f
	.zero		1


	//   ....[29]....
        /*0f2c*/ 	.word	0x0000b1b0
        /*0f30*/ 	.word	0x00000012
        /*0f34*/ 	.word	0x00038800
        /*0f38*/ 	.short	0x010a
        /*0f3a*/ 	.byte	0x3f
	.zero		1


	//   ....[30]....
        /*0f3c*/ 	.word	0x0000ba50
        /*0f40*/ 	.word	0x00000012
        /*0f44*/ 	.word	0x00038800
        /*0f48*/ 	.short	0x010a
        /*0f4a*/ 	.byte	0x3f
	.zero		1


	//   ....[31]....
        /*0f4c*/ 	.word	0x0000ebb0
        /*0f50*/ 	.word	0x00000012
        /*0f54*/ 	.word	0x00038800
        /*0f58*/ 	.short	0x010a
        /*0f5a*/ 	.byte	0x3f
	.zero		1


	//   ....[32]....
        /*0f5c*/ 	.word	0x00011e50
        /*0f60*/ 	.word	0x00000000
        /*0f64*/ 	.word	0x00038830
        /*0f68*/ 	.short	0x010a
        /*0f6a*/ 	.byte	0x3f
	.zero		1


	//   ....[33]....
        /*0f6c*/ 	.word	0x00011ed0
        /*0f70*/ 	.word	0x00000000
        /*0f74*/ 	.word	0x00038830
        /*0f78*/ 	.short	0x010a
        /*0f7a*/ 	.byte	0x3f
	.zero		1


	//   ....[34]....
        /*0f7c*/ 	.word	0x000161a0
        /*0f80*/ 	.word	0x00000000
        /*0f84*/ 	.word	0x00000000
        /*0f88*/ 	.short	0x0101
        /*0f8a*/ 	.byte	0x3f
	.zero		1


	//   ....[35]....
        /*0f8c*/ 	.word	0x000171c0
        /*0f90*/ 	.word	0x0000000b
        /*0f94*/ 	.word	0x00038830
        /*0f98*/ 	.short	0x010a
        /*0f9a*/ 	.byte	0x3f
	.zero		1


	//   ....[36]....
        /*0f9c*/ 	.word	0x00017240
        /*0fa0*/ 	.word	0x0000000b
        /*0fa4*/ 	.word	0x00038830
        /*0fa8*/ 	.short	0x010a
        /*0faa*/ 	.byte	0x3f
	.zero		1


	//   ....[37]....
        /*0fac*/ 	.word	0x0001a960
        /*0fb0*/ 	.word	0x00000009
        /*0fb4*/ 	.word	0x00038850
        /*0fb8*/ 	.short	0x010a
        /*0fba*/ 	.byte	0x3f
	.zero		1


	//   ....[38]....
        /*0fbc*/ 	.word	0x0001a9b0
        /*0fc0*/ 	.word	0x00000009
        /*0fc4*/ 	.word	0x00038850
        /*0fc8*/ 	.short	0x010a
        /*0fca*/ 	.byte	0x3f
	.zero		1


	//   ....[39]....
        /*0fcc*/ 	.word	0x0001b930
        /*0fd0*/ 	.word	0x000000a4
        /*0fd4*/ 	.word	0x00000000
        /*0fd8*/ 	.short	0x0101
        /*0fda*/ 	.byte	0x3f
	.zero		1


	//   ....[40]....
        /*0fdc*/ 	.word	0x0001ba50
        /*0fe0*/ 	.word	0x00000009
        /*0fe4*/ 	.word	0x00000000
        /*0fe8*/ 	.short	0x0101
        /*0fea*/ 	.byte	0x3f
	.zero		1


	//   ....[41]....
        /*0fec*/ 	.word	0x0001c6e0
        /*0ff0*/ 	.word	0x00000000
        /*0ff4*/ 	.word	0x00038850
        /*0ff8*/ 	.short	0x010a
        /*0ffa*/ 	.byte	0x3f
	.zero		1


	//   ....[42]....
        /*0ffc*/ 	.word	0x0001c780
        /*1000*/ 	.word	0x00000000
        /*1004*/ 	.word	0x00038850
        /*1008*/ 	.short	0x010a
        /*100a*/ 	.byte	0x3f
	.zero		1


	//   ....[43]....
        /*100c*/ 	.word	0x0001cc20
        /*1010*/ 	.word	0x0000000c
        /*1014*/ 	.word	0x00000000
        /*1018*/ 	.short	0x0101
        /*101a*/ 	.byte	0x3f
	.zero		1


	//   ....[44]....
        /*101c*/ 	.word	0x0001eeb0
        /*1020*/ 	.word	0x00000000
        /*1024*/ 	.word	0x00000000
        /*1028*/ 	.short	0x0101
        /*102a*/ 	.byte	0x3f
	.zero		1


	//   ....[45]....
        /*102c*/ 	.word	0x00021710
        /*1030*/ 	.word	0x00000004
        /*1034*/ 	.word	0x00038820
        /*1038*/ 	.short	0x010a
        /*103a*/ 	.byte	0x3f
	.zero		1


	//   ....[46]....
        /*103c*/ 	.word	0x000217f0
        /*1040*/ 	.word	0x00000006
        /*1044*/ 	.word	0x000388a0
        /*1048*/ 	.short	0x010a
        /*104a*/ 	.byte	0x3f
	.zero		1


	//   ....[47]....
        /*104c*/ 	.word	0x00021d30
        /*1050*/ 	.word	0x00000006
        /*1054*/ 	.word	0x000388c0
        /*1058*/ 	.short	0x010a
        /*105a*/ 	.byte	0x3f
	.zero		1


	//   ....[48]....
        /*105c*/ 	.word	0x000223b0
        /*1060*/ 	.word	0x00000006
        /*1064*/ 	.word	0x000388a0
        /*1068*/ 	.short	0x010a
        /*106a*/ 	.byte	0x3f
	.zero		1


	//   ....[49]....
        /*106c*/ 	.word	0x000228e0
        /*1070*/ 	.word	0x00000006
        /*1074*/ 	.word	0x000388c0
        /*1078*/ 	.short	0x010a
        /*107a*/ 	.byte	0x3f
	.zero		1


	//   ....[50]....
        /*107c*/ 	.word	0x00023830
        /*1080*/ 	.word	0x00000000
        /*1084*/ 	.word	0x00038840
        /*1088*/ 	.short	0x010a
        /*108a*/ 	.byte	0x3f
	.zero		1


	//   ....[51]....
        /*108c*/ 	.word	0x00024940
        /*1090*/ 	.word	0x00000008
        /*1094*/ 	.word	0x00038800
        /*1098*/ 	.short	0x0107
        /*109a*/ 	.byte	0x3f
	.zero		1


	//   ....[52]....
        /*109c*/ 	.word	0x00024a40
        /*10a0*/ 	.word	0x00000002
        /*10a4*/ 	.word	0x00038800
        /*10a8*/ 	.short	0x0101
        /*10aa*/ 	.byte	0x3f
	.zero		1


	//   ....[53]....
        /*10ac*/ 	.word	0x00024a60
        /*10b0*/ 	.word	0x00000002
        /*10b4*/ 	.word	0x00038820
        /*10b8*/ 	.short	0x010a
        /*10ba*/ 	.byte	0x3f
	.zero		1


	//   ....[54]....
        /*10bc*/ 	.word	0x00024df0
        /*10c0*/ 	.word	0x00000003
        /*10c4*/ 	.word	0x00038840
        /*10c8*/ 	.short	0x010a
        /*10ca*/ 	.byte	0x3f
	.zero		1


	//   ....[55]....
        /*10cc*/ 	.word	0x000253b0
        /*10d0*/ 	.word	0x00000002
        /*10d4*/ 	.word	0x00038860
        /*10d8*/ 	.short	0x010a
        /*10da*/ 	.byte	0x3f
	.zero		1


	//   ....[56]....
        /*10dc*/ 	.word	0x00025cd0
        /*10e0*/ 	.word	0x00000003
        /*10e4*/ 	.word	0x00038840
        /*10e8*/ 	.short	0x010a
        /*10ea*/ 	.byte	0x3f
	.zero		1


	//   ....[57]....
        /*10ec*/ 	.word	0x00026290
        /*10f0*/ 	.word	0x00000002
        /*10f4*/ 	.word	0x00038860
        /*10f8*/ 	.short	0x010a
        /*10fa*/ 	.byte	0x3f
	.zero		1


	//   ....[58]....
        /*10fc*/ 	.word	0x00026b00
        /*1100*/ 	.word	0x00000003
        /*1104*/ 	.word	0x00038840
        /*1108*/ 	.short	0x010a
        /*110a*/ 	.byte	0x3f
	.zero		1


	//   ....[59]....
        /*110c*/ 	.word	0x000270b0
        /*1110*/ 	.word	0x00000002
        /*1114*/ 	.word	0x00038860
        /*1118*/ 	.short	0x010a
        /*111a*/ 	.byte	0x3f
	.zero		1


	//   ....[60]....
        /*111c*/ 	.word	0x000278a0
        /*1120*/ 	.word	0x00000002
        /*1124*/ 	.word	0x00038860
        /*1128*/ 	.short	0x010a
        /*112a*/ 	.byte	0x3f
	.zero		1


	//   ....[61]....
        /*112c*/ 	.word	0x000289f0
        /*1130*/ 	.word	0x00000000
        /*1134*/ 	.word	0x00038820
        /*1138*/ 	.short	0x010a
        /*113a*/ 	.byte	0x3f
	.zero		1


	//   ....[62]....
        /*113c*/ 	.word	0x00028ba0
        /*1140*/ 	.word	0x00000006
        /*1144*/ 	.word	0x00000000
        /*1148*/ 	.short	0x010a
        /*114a*/ 	.byte	0x3f
	.zero		1


	//   ....[63]....
        /*114c*/ 	.word	0x00028c10
        /*1150*/ 	.word	0x00000007
        /*1154*/ 	.word	0x00000000
        /*1158*/ 	.short	0x010a
        /*115a*/ 	.byte	0x3f
	.zero		1


	//   ....[64]....
        /*115c*/ 	.word	0x00028c80
        /*1160*/ 	.word	0x00000004
        /*1164*/ 	.word	0x00000000
        /*1168*/ 	.short	0x010a
        /*116a*/ 	.byte	0x3f
	.zero		1


	//   ....[65]....
        /*116c*/ 	.word	0x00028cb0
        /*1170*/ 	.word	0x00000003
        /*1174*/ 	.word	0x00000000
        /*1178*/ 	.short	0x010a
        /*117a*/ 	.byte	0x3f
	.zero		1


	//   ....[66]....
        /*117c*/ 	.word	0x00028d10
        /*1180*/ 	.word	0x00000000
        /*1184*/ 	.word	0x00038890
        /*1188*/ 	.short	0x010a
        /*118a*/ 	.byte	0x3f
	.zero		1


	//   ....[67]....
        /*118c*/ 	.word	0x00028d60
        /*1190*/ 	.word	0x00000000
        /*1194*/ 	.word	0x00038890
        /*1198*/ 	.short	0x010a
        /*119a*/ 	.byte	0x3f
	.zero		1


	//   ....[68]....
        /*119c*/ 	.word	0x00028db0
        /*11a0*/ 	.word	0x00000000
        /*11a4*/ 	.word	0x00038890
        /*11a8*/ 	.short	0x010a
        /*11aa*/ 	.byte	0x3f
	.zero		1


	//   ....[69]....
        /*11ac*/ 	.word	0x00028e00
        /*11b0*/ 	.word	0x00000000
        /*11b4*/ 	.word	0x000388b0
        /*11b8*/ 	.short	0x010a
        /*11ba*/ 	.byte	0x3f
	.zero		1


	//   ....[70]....
        /*11bc*/ 	.word	0x00029010
        /*11c0*/ 	.word	0x00000012
        /*11c4*/ 	.word	0x00038800
        /*11c8*/ 	.short	0x010a
        /*11ca*/ 	.byte	0x3f
	.zero		1


	//   ....[71]....
        /*11cc*/ 	.word	0x00029230
        /*11d0*/ 	.word	0x00000012
        /*11d4*/ 	.word	0x00038800
        /*11d8*/ 	.short	0x010a
        /*11da*/ 	.byte	0x3f
	.zero		1


	//   ....[72]....
        /*11dc*/ 	.word	0x00029280
        /*11e0*/ 	.word	0x00000000
        /*11e4*/ 	.word	0x00038830
        /*11e8*/ 	.short	0x010a
        /*11ea*/ 	.byte	0x3f
	.zero		1


	//   ....[73]....
        /*11ec*/ 	.word	0x000292d0
        /*11f0*/ 	.word	0x0000000b
        /*11f4*/ 	.word	0x00038830
        /*11f8*/ 	.short	0x010a
        /*11fa*/ 	.byte	0x3f
	.zero		1


	//   ....[74]....
        /*11fc*/ 	.word	0x00029320
        /*1200*/ 	.word	0x00000009
        /*1204*/ 	.word	0x00038850
        /*1208*/ 	.short	0x010a
        /*120a*/ 	.byte	0x3f
	.zero		1


	//   ....[75]....
        /*120c*/ 	.word	0x00029370
        /*1210*/ 	.word	0x00000000
        /*1214*/ 	.word	0x00038850
        /*1218*/ 	.short	0x010a
        /*121a*/ 	.byte	0x3f
	.zero		1


	//   ....[76]....
        /*121c*/ 	.word	0x00029530
        /*1220*/ 	.word	0x00000003
        /*1224*/ 	.word	0x00038820
        /*1228*/ 	.short	0x010a
        /*122a*/ 	.byte	0x3f
	.zero		1


	//   ....[77]....
        /*122c*/ 	.word	0x00029580
        /*1230*/ 	.word	0x00000006
        /*1234*/ 	.word	0x000388a0
        /*1238*/ 	.short	0x010a
        /*123a*/ 	.byte	0x3f
	.zero		1


	//   ....[78]....
        /*123c*/ 	.word	0x000295d0
        /*1240*/ 	.word	0x00000006
        /*1244*/ 	.word	0x000388c0
        /*1248*/ 	.short	0x010a
        /*124a*/ 	.byte	0x3f
	.zero		1


	//   ....[79]....
        /*124c*/ 	.word	0x00029620
        /*1250*/ 	.word	0x00000006
        /*1254*/ 	.word	0x000388a0
        /*1258*/ 	.short	0x010a
        /*125a*/ 	.byte	0x3f
	.zero		1


	//   ....[80]....
        /*125c*/ 	.word	0x00029670
        /*1260*/ 	.word	0x00000006
        /*1264*/ 	.word	0x000388c0
        /*1268*/ 	.short	0x010a
        /*126a*/ 	.byte	0x3f
	.zero		1


	//   ....[81]....
        /*126c*/ 	.word	0x00029810
        /*1270*/ 	.word	0x00000000
        /*1274*/ 	.word	0x00038840
        /*1278*/ 	.short	0x010a
        /*127a*/ 	.byte	0x3f
	.zero		1


	//   ....[82]....
        /*127c*/ 	.word	0x0002a480
        /*1280*/ 	.word	0x00000002
        /*1284*/ 	.word	0x00038820
        /*1288*/ 	.short	0x010a
        /*128a*/ 	.byte	0x3f
	.zero		1


	//   ....[83]....
        /*128c*/ 	.word	0x0002a4d0
        /*1290*/ 	.word	0x00000003
        /*1294*/ 	.word	0x00038840
        /*1298*/ 	.short	0x010a
        /*129a*/ 	.byte	0x3f
	.zero		1


	//   ....[84]....
        /*129c*/ 	.word	0x0002a520
        /*12a0*/ 	.word	0x00000002
        /*12a4*/ 	.word	0x00038860
        /*12a8*/ 	.short	0x010a
        /*12aa*/ 	.byte	0x3f
	.zero		1


	//   ....[85]....
        /*12ac*/ 	.word	0x0002a570
        /*12b0*/ 	.word	0x00000003
        /*12b4*/ 	.word	0x00038840
        /*12b8*/ 	.short	0x010a
        /*12ba*/ 	.byte	0x3f
	.zero		1


	//   ....[86]....
        /*12bc*/ 	.word	0x0002a5c0
        /*12c0*/ 	.word	0x00000002
        /*12c4*/ 	.word	0x00038860
        /*12c8*/ 	.short	0x010a
        /*12ca*/ 	.byte	0x3f
	.zero		1


	//   ....[87]....
        /*12cc*/ 	.word	0x0002a610
        /*12d0*/ 	.word	0x00000003
        /*12d4*/ 	.word	0x00038840
        /*12d8*/ 	.short	0x010a
        /*12da*/ 	.byte	0x3f
	.zero		1


	//   ....[88]....
        /*12dc*/ 	.word	0x0002a660
        /*12e0*/ 	.word	0x00000002
        /*12e4*/ 	.word	0x00038860
        /*12e8*/ 	.short	0x010a
        /*12ea*/ 	.byte	0x3f
	.zero		1


	//   ....[89]....
        /*12ec*/ 	.word	0x0002a6b0
        /*12f0*/ 	.word	0x00000002
        /*12f4*/ 	.word	0x00038860
        /*12f8*/ 	.short	0x010a
        /*12fa*/ 	.byte	0x3f
	.zero		1


	//   ....[90]....
        /*12fc*/ 	.word	0x0002b140
        /*1300*/ 	.word	0x00000000
        /*1304*/ 	.word	0x00038820
        /*1308*/ 	.short	0x010a
        /*130a*/ 	.byte	0x3f
	.zero		1


	//   ....[91]....
        /*130c*/ 	.word	0x0002b2e0
        /*1310*/ 	.word	0x00000006
        /*1314*/ 	.word	0x00000000
        /*1318*/ 	.short	0x010a
        /*131a*/ 	.byte	0x3f
	.zero		1


	//   ....[92]....
        /*131c*/ 	.word	0x0002b330
        /*1320*/ 	.word	0x00000007
        /*1324*/ 	.word	0x00000000
        /*1328*/ 	.short	0x010a
        /*132a*/ 	.byte	0x3f
	.zero		1


	//   ....[93]....
        /*132c*/ 	.word	0x0002b380
        /*1330*/ 	.word	0x00000004
        /*1334*/ 	.word	0x00000000
        /*1338*/ 	.short	0x010a
        /*133a*/ 	.byte	0x3f
	.zero		1


	//----- nvinfo : EIATTR_NUM_MBARRIERS
	.align		4
.L_449:
        /*133c*/ 	.byte	0x03, 0x38
        /*133e*/ 	.short	0x0016


	//----- nvinfo : EIATTR_EXIT_INSTR_OFFSETS
	.align		4
        /*1340*/ 	.byte	0x04, 0x1c
        /*1342*/ 	.short	(.L_451 - .L_450)


	//   ....[0]....
.L_450:
        /*1344*/ 	.word	0x00028d00


	//----- nvinfo : EIATTR_MAX_THREADS
	.align		4
.L_451:
        /*1348*/ 	.byte	0x04, 0x05
        /*134a*/ 	.short	(.L_453 - .L_452)
.L_452:
        /*134c*/ 	.word	0x00000180
        /*1350*/ 	.word	0x00000001
        /*1354*/ 	.word	0x00000001


	//----- nvinfo : EIATTR_CRS_STACK_SIZE
	.align		4
.L_453:
        /*1358*/ 	.byte	0x04, 0x1e
        /*135a*/ 	.short	(.L_455 - .L_454)
.L_454:
        /*135c*/ 	.word	0x00000000


	//----- nvinfo : EIATTR_CBANK_PARAM_SIZE
	.align		4
.L_455:
        /*1360*/ 	.byte	0x03, 0x19
        /*1362*/ 	.short	0x0af0


	//----- nvinfo : EIATTR_PARAM_CBANK
	.align		4
        /*1364*/ 	.byte	0x04, 0x0a
        /*1366*/ 	.short	(.L_457 - .L_456)
	.align		4
.L_456:
        /*1368*/ 	.word	index@(.nv.constant0._ZN7cutlass13device_kernelIN5flash11enable_sm90INS1_16FlashAttnFwdSm90INS1_25CollectiveMainloopFwdSm90ILi2EN4cute5tupleIJNS5_1CILi1EEES8_S8_EEENS6_IJNS7_ILi128EEENS7_ILi80EEENS7_ILi256EEEEEELi256ENS_6half_tEfNS_4arch4Sm90ELb0ELb0ELb1ELb1ELb0ELb1ELb0ELb1ELb1ELb1ELb0ELb0EEENS1_21CollectiveEpilogueFwdINS6_IJSA_SC_SB_EEES9_SE_SG_Li256ELb1ELb1ELb0ELb0EEENS1_36VarlenDynamicPersistentTileSchedulerILi128ELi80ELi256ELi128ELb0ELb1ELb1ELb0ELb1ELb1EEEEEEEEEvNT_6ParamsE)
        /*136c*/ 	.short	0x0210
        /*136e*/ 	.short	0x0af0


	//----- nvinfo : EIATTR_SW_WAR
	.align		4
.L_457:
        /*1370*/ 	.byte	0x04, 0x36
        /*1372*/ 	.short	(.L_459 - .L_458)
.L_458:
        /*1374*/ 	.word	0x00000008
.L_459:


//--------------------- .nv.info._ZN7cutlass13device_kernelIN5flash11enable_sm90INS1_16FlashAttnFwdSm90INS1_25CollectiveMainloopFwdSm90ILi2EN4cute5tupleIJNS5_1CILi1EEES8_S8_EEENS6_IJNS7_ILi128EEENS7_ILi64EEENS7_ILi256EEEEEELi256ENS_6half_tEfNS_4arch4Sm90ELb0ELb1ELb1ELb0ELb0ELb0ELb0ELb1ELb1ELb1ELb0ELb0EEENS1_21CollectiveEpilogueFwdINS6_IJSA_SC_SB_EEES9_SE_SG_Li256ELb0ELb1ELb0ELb0EEENS1_30DynamicPersistentTileSchedulerILi256ELi128ELb0ELb1ELb1EEEEEEEEEvNT_6ParamsE --------------------------
	.section	.nv.info._ZN7cutlass13device_kernelIN5flash11enable_sm90INS1_16FlashAttnFwdSm90INS1_25CollectiveMainloopFwdSm90ILi2EN4cute5tupleIJNS5_1CILi1EEES8_S8_EEENS6_IJNS7_ILi128EEENS7_ILi64EEENS7_ILi256EEEEEELi256ENS_6half_tEfNS_4arch4Sm90ELb0ELb1ELb1ELb0ELb0ELb0ELb0ELb1ELb1ELb1ELb0ELb0EEENS1_21CollectiveEpilogueFwdINS6_IJSA_SC_SB_EEES9_SE_SG_Li256ELb0ELb1ELb0ELb0EEENS1_30DynamicPersistentTileSchedulerILi256ELi128ELb0ELb1ELb1EEEEEEEEEvNT_6ParamsE,"",@"SHT_CUDA_INFO"
	.sectionflags	@""
	.align	4


	//----- nvinfo : EIATTR_CUDA_API_VERSION
	.align		4
        /*0000*/ 	.byte	0x04, 0x37
        /*0002*/ 	.short	(.L_461 - .L_460)
.L_460:
        /*0004*/ 	.word	0x00000082


	//----- nvinfo : EIATTR_KPARAM_INFO
	.align		4
.L_461:
        /*0008*/ 	.byte	0x04, 0x17
        /*000a*/ 	.short	(.L_463 - .L_462)
.L_462:
        /*000c*/ 	.word	0x00000000
        /*0010*/ 	.short	0x0000
        /*0012*/ 	.short	0x0070
        /*0014*/ 	.byte	0x00, 0xf0, 0x01, 0x2a


	//----- nvinfo : EIATTR_SPARSE_MMA_MASK
	.align		4
.L_463:
        /*0018*/ 	.byte	0x03, 0x50
        /*001a*/ 	.short	0x0000


	//----- nvinfo : EIATTR_MAXREG_COUNT
	.align		4
        /*001c*/ 	.byte	0x03, 0x1b
        /*001e*/ 	.short	0x00a8


	//----- nvinfo : EIATTR_NUM_BARRIERS
	.align		4
        /*0020*/ 	.byte	0x02, 0x4c
        /*0022*/ 	.byte	0x09
	.zero		1


	//----- nvinfo : EIATTR_EXTERNS
	.align		4
        /*0024*/ 	.byte	0x04, 0x0f
        /*0026*/ 	.short	(.L_465 - .L_464)


	//   ....[0]....
	.align		4
.L_464:
        /*0028*/ 	.word	index@(__assertfail)


	//----- nvinfo : EIATTR_ANNOTATIONS
	.align		4
.L_465:
        /*002c*/ 	.byte	0x04, 0x55
        /*002e*/ 	.short	(.L_467 - .L_466)


	//   ....[0]....
.L_466:
        /* <DEDUP_REMOVED lines=26> */


	//----- nvinfo : EIATTR_MERCURY_ISA_VERSION
	.align		4
.L_467:
        /*01b8*/ 	.byte	0x03, 0x5f
        /*01ba*/ 	.short	0x0101


	//----- nvinfo : EIATTR_INT_WARP_WIDE_INSTR_OFFSETS
	.align		4
        /*01bc*/ 	.byte	0x04, 0x31
        /*01be*/ 	.short	(.L_469 - .L_468)


	//   ....[0]....
.L_468:
        /*01c0*/ 	.word	0x00000130


	//   ....[1]....
        /*01c4*/ 	.word	0x00000170


	//   ....[2]....
        /*01c8*/ 	.word	0x000001e0


	//   ....[3]....
        /*01cc*/ 	.word	0x00010ea0


	//   ....[4]....
        /*01d0*/ 	.word	0x00010f40


	//   ....[5]....
        /*01d4*/ 	.word	0x000151a0


	//   ....[6]....
        /*01d8*/ 	.word	0x00015240


	//----- nvinfo : EIATTR_COOP_GROUP_MASK_REGIDS
	.align		4
.L_469:
        /*01dc*/ 	.byte	0x04, 0x29
        /*01de*/ 	.short	(.L_471 - .L_470)


	//   ....[0]....
.L_470:
        /*01e0*/ 	.word	0xffffffff


	//   ....[1]....
        /*01e4*/ 	.word	0xffffffff


	//   ....[2]....
        /*01e8*/ 	.word	0xffffffff


	//   ....[3]....
        /*01ec*/ 	.word	0xffffffff


	//   ....[4]....
        /*01f0*/ 	.word	0xffffffff


	//   ....[5]....
        /*01f4*/ 	.word	0xffffffff


	//   ....[6]....
        /*01f8*/ 	.word	0xffffffff


	//   ....[7]....
        /*01fc*/ 	.word	0xffffffff


	//   ....[8]....
        /*0200*/ 	.word	0xffffffff


	//   ....[9]....
        /*0204*/ 	.word	0xffffffff


	//   ....[10]....
        /*0208*/ 	.word	0xffffffff


	//   ....[11]....
        /*020c*/ 	.word	0xffffffff


	//   ....[12]....
        /*0210*/ 	.word	0xffffffff


	//   ....[13]....
        /*0214*/ 	.word	0xffffffff


	//   ....[14]....
        /*0218*/ 	.word	0xffffffff


	//   ....[15]....
        /*021c*/ 	.word	0xffffffff


	//   ....[16]....
        /*0220*/ 	.word	0xffffffff


	//   ....[17]....
        /*0224*/ 	.word	0xffffffff


	//   ....[18]....
        /*0228*/ 	.word	0xffffffff


	//   ....[19]....
        /*022c*/ 	.word	0xffffffff


	//   ....[20]....
        /*0230*/ 	.word	0xffffffff


	//   ....[21]....
        /*0234*/ 	.word	0xffffffff


	//   ....[22]....
        /*0238*/ 	.word	0xffffffff


	//   ....[23]....
        /*023c*/ 	.word	0xffffffff


	//   ....[24]....
        /*0240*/ 	.word	0xffffffff


	//   ....[25]....
        /*0244*/ 	.word	0xffffffff


	//   ....[26]....
        /*0248*/ 	.word	0xffffffff


	//   ....[27]....
        /*024c*/ 	.word	0xffffffff


	//   ....[28]....
        /*0250*/ 	.word	0xffffffff


	//   ....[29]....
        /*0254*/ 	.word	0xffffffff


	//   ....[30]....
        /*0258*/ 	.word	0xffffffff


	//   ....[31]....
        /*025c*/ 	.word	0xffffffff


	//   ....[32]....
        /*0260*/ 	.word	0xffffffff


	//   ....[33]....
        /*0264*/ 	.word	0xffffffff


	//   ....[34]....
        /*0268*/ 	.word	0xffffffff


	//   ....[35]....
        /*026c*/ 	.word	0xffffffff


	//   ....[36]....
        /*0270*/ 	.word	0xffffffff


	//   ....[37]....
        /*0274*/ 	.word	0xffffffff


	//   ....[38]....
        /*0278*/ 	.word	0xffffffff


	//   ....[39]....
        /*027c*/ 	.word	0xffffffff


	//   ....[40]....
        /*0280*/ 	.word	0xffffffff


	//   ....[41]....
        /*0284*/ 	.word	0xffffffff


	//   ....[42]....
        /*0288*/ 	.word	0xffffffff


	//   ....[43]....
        /*028c*/ 	.word	0xffffffff


	//   ....[44]....
        /*0290*/ 	.word	0xffffffff


	//   ....[45]....
        /*0294*/ 	.word	0xffffffff


	//   ....[46]....
        /*0298*/ 	.word	0xffffffff


	//   ....[47]....
        /*029c*/ 	.word	0xffffffff


	//   ....[48]....
        /*02a0*/ 	.word	0xffffffff


	//   ....[49]....
        /*02a4*/ 	.word	0xffffffff


	//   ....[50]....
        /*02a8*/ 	.word	0xffffffff


	//   ....[51]....
        /*02ac*/ 	.word	0xffffffff


	//   ....[52]....
        /*02b0*/ 	.word	0xffffffff


	//   ....[53]....
        /*02b4*/ 	.word	0xffffffff


	//   ....[54]....
        /*02b8*/ 	.word	0xffffffff


	//   ....[55]....
        /*02bc*/ 	.word	0xffffffff


	//   ....[56]....
        /*02c0*/ 	.word	0xffffffff


	//   ....[57]....
        /*02c4*/ 	.word	0xffffffff


	//   ....[58]....
        /*02c8*/ 	.word	0xffffffff


	//   ....[59]....
        /*02cc*/ 	.word	0xffffffff


	//   ....[60]....
        /*02d0*/ 	.word	0xffffffff


	//   ....[61]....
        /*02d4*/ 	.word	0xffffffff


	//   ....[62]....
        /*02d8*/ 	.word	0xffffffff


	//   ....[63]....
        /*02dc*/ 	.word	0xffffffff


	//   ....[64]....
        /*02e0*/ 	.word	0xffffffff


	//   ....[65]....
        /*02e4*/ 	.word	0xffffffff


	//   ....[66]....
        /*02e8*/ 	.word	0xffffffff


	//   ....[67]....
        /*02ec*/ 	.word	0xffffffff


	//   ....[68]....
        /*02f0*/ 	.word	0xffffffff


	//   ....[69]....
        /*02f4*/ 	.word	0xffffffff


	//   ....[70]....
        /*02f8*/ 	.word	0xffffffff


	//   ....[71]....
        /*02fc*/ 	.word	0xffffffff


	//   ....[72]....
        /*0300*/ 	.word	0xffffffff


	//   ....[73]....
        /*0304*/ 	.word	0xffffffff


	//   ....[74]....
        /*0308*/ 	.word	0x0500000f


	//   ....[75]....
        /*030c*/ 	.word	0x0500000f


	//   ....[76]....
        /*0310*/ 	.word	0x0500000f


	//   ....[77]....
        /*0314*/ 	.word	0x0500000f


	//   ....[78]....
        /*0318*/ 	.word	0x0500000f


	//   ....[79]....
        /*031c*/ 	.word	0x0500000f


	//   ....[80]....
        /*0320*/ 	.word	0x0500000f


	//   ....[81]....
        /*0324*/ 	.word	0x0500000f


	//   ....[82]....
        /*0328*/ 	.word	0x0500000f


	//   ....[83]....
        /*032c*/ 	.word	0x0500000f


	//   ....[84]....
        /*0330*/ 	.word	0x0500000f


	//   ....[85]....
        /*0334*/ 	.word	0x0500000f


	//   ....[86]....
        /*0338*/ 	.word	0x0500000f


	//   ....[87]....
        /*033c*/ 	.word	0x0500000f


	//   ....[88]....
        /*0340*/ 	.word	0x0500000f


	//   ....[89]....
        /*0344*/ 	.word	0x0500000f


	//   ....[90]....
        /*0348*/ 	.word	0x0500000f


	//   ....[91]....
        /*034c*/ 	.word	0x0500000f


	//   ....[92]....
        /*0350*/ 	.word	0x0500000f


	//----- nvinfo : EIATTR_COOP_GROUP_INSTR_OFFSETS
	.align		4
.L_471:
        /*0354*/ 	.byte	0x04, 0x28
        /*0356*/ 	.short	(.L_473 - .L_472)


	//   ....[0]....
.L_472:
        /*0358*/ 	.word	0x00000060


	//   ....[1]....
        /*035c*/ 	.word	0x00000140


	//   ....[2]....
        /*0360*/ 	.word	0x00000190


	//   ....[3]....
        /*0364*/ 	.word	0x000003c0


	//   ....[4]....
        /*0368*/ 	.word	0x00000520


	//   ....[5]....
        /*036c*/ 	.word	0x00000640


	//   ....[6]....
        /*0370*/ 	.word	0x000007a0


	//   ....[7]....
        /*0374*/ 	.word	0x00001a50


	//   ....[8]....
        /*0378*/ 	.word	0x00002570


	//   ....[9]....
        /*037c*/ 	.word	0x00002e30


	//   ....[10]....
        /*0380*/ 	.word	0x000037b0


	//   ....[11]....
        /*0384*/ 	.word	0x000038c0


	//   ....[12]....
        /*0388*/ 	.word	0x00003c60


	//   ....[13]....
        /*038c*/ 	.word	0x00003cf0


	//   ....[14]....
        /*0390*/ 	.word	0x00005cd0


	//   ....[15]....
        /*0394*/ 	.word	0x00006150


	//   ....[16]....
        /*0398*/ 	.word	0x00006850


	//   ....[17]....
        /*039c*/ 	.word	0x00006950


	//   ....[18]....
        /*03a0*/ 	.word	0x00006c90


	//   ....[19]....
        /*03a4*/ 	.word	0x00006d50


	//   ....[20]....
        /*03a8*/ 	.word	0x00008d80


	//   ....[21]....
        /*03ac*/ 	.word	0x00008e40


	//   ....[22]....
        /*03b0*/ 	.word	0x00009090


	//   ....[23]....
        /*03b4*/ 	.word	0x000090e0


	//   ....[24]....
        /*03b8*/ 	.word	0x0000aad0


	//   ....[25]....
        /*03bc*/ 	.word	0x0000b0d0


	//   ....[26]....
        /*03c0*/ 	.word	0x0000b7b0


	//   ....[27]....
        /*03c4*/ 	.word	0x0000b8b0


	//   ....[28]....
        /*03c8*/ 	.word	0x0000bc40


	//   ....[29]....
        /*03cc*/ 	.word	0x0000bcc0


	//   ....[30]....
        /*03d0*/ 	.word	0x0000cca0


	//   ....[31]....
        /*03d4*/ 	.word	0x0000cce0


	//   ....[32]....
        /*03d8*/ 	.word	0x0000ce20


	//   ....[33]....
        /*03dc*/ 	.word	0x0000ce40


	//   ....[34]....
        /*03e0*/ 	.word	0x0000ea00


	//   ....[35]....
        /*03e4*/ 	.word	0x0000ea30


	//   ....[36]....
        /*03e8*/ 	.word	0x0000eb20


	//   ....[37]....
        /*03ec*/ 	.word	0x0000eb50


	//   ....[38]....
        /*03f0*/ 	.word	0x0000f0f0


	//   ....[39]....
        /*03f4*/ 	.word	0x0000f130


	//   ....[40]....
        /*03f8*/ 	.word	0x0000f280


	//   ....[41]....
        /*03fc*/ 	.word	0x0000f2a0


	//   ....[42]....
        /*0400*/ 	.word	0x0000f3f0


	//   ....[43]....
        /*0404*/ 	.word	0x0000f410


	//   ....[44]....
        /*0408*/ 	.word	0x0000f570


	//   ....[45]....
        /*040c*/ 	.word	0x0000f590


	//   ....[46]....
        /*0410*/ 	.word	0x0000fd40


	//   ....[47]....
        /*0414*/ 	.word	0x0000fd60


	//   ....[48]....
        /*0418*/ 	.word	0x0000feb0


	//   ....[49]....
        /*041c*/ 	.word	0x0000fed0


	//   ....[50]....
        /*0420*/ 	.word	0x00010020


	//   ....[51]....
        /*0424*/ 	.word	0x00010040


	//   ....[52]....
        /*0428*/ 	.word	0x000101a0


	//   ....[53]....
        /*042c*/ 	.word	0x000101c0


	//   ....[54]....
        /*0430*/ 	.word	0x000103d0


	//   ....[55]....
        /*0434*/ 	.word	0x000114c0


	//   ....[56]....
        /*0438*/ 	.word	0x00011fd0


	//   ....[57]....
        /*043c*/ 	.word	0x00012010


	//   ....[58]....
        /*0440*/ 	.word	0x00012030


	//   ....[59]....
        /*0444*/ 	.word	0x000120f0


	//   ....[60]....
        /*0448*/ 	.word	0x00012110


	//   ....[61]....
        /*044c*/ 	.word	0x000121c0


	//   ....[62]....
        /*0450*/ 	.word	0x000121e0


	//   ....[63]....
        /*0454*/ 	.word	0x00012290


	//   ....[64]....
        /*0458*/ 	.word	0x000122b0


	//   ....[65]....
        /*045c*/ 	.word	0x00012360


	//   ....[66]....
        /*0460*/ 	.word	0x00012380


	//   ....[67]....
        /*0464*/ 	.word	0x00012430


	//   ....[68]....
        /*0468*/ 	.word	0x00012450


	//   ....[69]....
        /*046c*/ 	.word	0x00012500


	//   ....[70]....
        /*0470*/ 	.word	0x00012520


	//   ....[71]....
        /*0474*/ 	.word	0x000125c0


	//   ....[72]....
        /*0478*/ 	.word	0x00015970


	//   ....[73]....
        /*047c*/ 	.word	0x00015b60


	//   ....[74]....
        /*0480*/ 	.word	0x000161b0


	//   ....[75]....
        /*0484*/ 	.word	0x00016310


	//   ....[76]....
        /*0488*/ 	.word	0x00016360


	//   ....[77]....
        /*048c*/ 	.word	0x000164e0


	//   ....[78]....
        /*0490*/ 	.word	0x00016530


	//   ....[79]....
        /*0494*/ 	.word	0x00016660


	//   ....[80]....
        /*0498*/ 	.word	0x000166d0


	//   ....[81]....
        /*049c*/ 	.word	0x00016800


	//   ....[82]....
        /*04a0*/ 	.word	0x00016870


	//   ....[83]....
        /*04a4*/ 	.word	0x000169a0


	//   ....[84]....
        /*04a8*/ 	.word	0x00016a10


	//   ....[85]....
        /*04ac*/ 	.word	0x00016b40


	//   ....[86]....
        /*04b0*/ 	.word	0x00016bb0


	//   ....[87]....
        /*04b4*/ 	.word	0x00016ce0


	//   ....[88]....
        /*04b8*/ 	.word	0x00016d50


	//   ....[89]....
        /*04bc*/ 	.word	0x00016e80


	//   ....[90]....
        /*04c0*/ 	.word	0x00016ed0


	//   ....[91]....
        /*04c4*/ 	.word	0x000171f0


	//   ....[92]....
        /*04c8*/ 	.word	0x00017310


	//----- nvinfo : EIATTR_REG_RECONFIG
	.align		4
.L_473:
        /*04cc*/ 	.byte	0x01, 0x54
	.zero		2


	//----- nvinfo : EIATTR_SYSCALL_OFFSETS
	.align		4
        /*04d0*/ 	.byte	0x04, 0x46
        /*04d2*/ 	.short	(.L_475 - .L_474)


	//   ....[0]....
.L_474:
        /*04d4*/ 	.word	0x00001c30


	//   ....[1]....
        /*04d8*/ 	.word	0x000110b0


	//   ....[2]....
        /*04dc*/ 	.word	0x00011200


	//   ....[3]....
        /*04e0*/ 	.word	0x000112f0


	//   ....[4]....
        /*04e4*/ 	.word	0x00011ba0


	//----- nvinfo : EIATTR_MBARRIER_INSTR_OFFSETS
	.align		4
.L_475:
        /*04e8*/ 	.byte	0x04, 0x39
        /*04ea*/ 	.short	(.L_477 - .L_476)


	//   ....[0]....
.L_476:
        /*04ec*/ 	.word	0x00000270
        /*04f0*/ 	.word	0x000000ff
        /*04f4*/ 	.word	0x00030800
        /*04f8*/ 	.short	0x0100
        /*04fa*/ 	.byte	0x08
	.zero		1


	//   ....[1]....
        /*04fc*/ 	.word	0x00000280
        /*0500*/ 	.word	0x000000ff
        /*0504*/ 	.word	0x00030820
        /*0508*/ 	.short	0x0100
        /*050a*/ 	.byte	0x08
	.zero		1


	//   ....[2]....
        /*050c*/ 	.word	0x00000370
        /*0510*/ 	.word	0x000000ff
        /*0514*/ 	.word	0x00030830
        /*0518*/ 	.short	0x0100
        /*051a*/ 	.byte	0x08
	.zero		1


	//   ....[3]....
        /*051c*/ 	.word	0x00000380
        /*0520*/ 	.word	0x000000ff
        /*0524*/ 	.word	0x00030840
        /*0528*/ 	.short	0x0100
        /*052a*/ 	.byte	0x08
	.zero		1


	//   ....[4]....
        /*052c*/ 	.word	0x00000390
        /*0530*/ 	.word	0x000000ff
        /*0534*/ 	.word	0x00030838
        /*0538*/ 	.short	0x0100
        /*053a*/ 	.byte	0x08
	.zero		1


	//   ....[5]....
        /*053c*/ 	.word	0x000003a0
        /*0540*/ 	.word	0x000000ff
        /*0544*/ 	.word	0x00030848
        /*0548*/ 	.short	0x0100
        /*054a*/ 	.byte	0x08
	.zero		1


	//   ....[6]....
        /*054c*/ 	.word	0x000004d0
        /*0550*/ 	.word	0x000000ff
        /*0554*/ 	.word	0x00030850
        /*0558*/ 	.short	0x0100
        /*055a*/ 	.byte	0x08
	.zero		1


	//   ....[7]....
        /*055c*/ 	.word	0x000004e0
        /*0560*/ 	.word	0x000000ff
        /*0564*/ 	.word	0x00030860
        /*0568*/ 	.short	0x0100
        /*056a*/ 	.byte	0x08
	.zero		1


	//   ....[8]....
        /*056c*/ 	.word	0x000004f0
        /*0570*/ 	.word	0x000000ff
        /*0574*/ 	.word	0x00030858
        /*0578*/ 	.short	0x0100
        /*057a*/ 	.byte	0x08
	.zero		1


	//   ....[9]....
        /*057c*/ 	.word	0x00000500
        /*0580*/ 	.word	0x000000ff
        /*0584*/ 	.word	0x00030868
        /*0588*/ 	.short	0x0100
        /*058a*/ 	.byte	0x08
	.zero		1


	//   ....[10]....
        /*058c*/ 	.word	0x000005f0
        /*0590*/ 	.word	0x000000ff
        /*0594*/ 	.word	0x00030870
        /*0598*/ 	.short	0x0100
        /*059a*/ 	.byte	0x06
	.zero		1


	//   ....[11]....
        /*059c*/ 	.word	0x00000600
        /*05a0*/ 	.word	0x000000ff
        /*05a4*/ 	.word	0x00030880
        /*05a8*/ 	.short	0x0100
        /*05aa*/ 	.byte	0x06
	.zero		1


	//   ....[12]....
        /*05ac*/ 	.word	0x00000610
        /*05b0*/ 	.word	0x000000ff
        /*05b4*/ 	.word	0x00030878
        /*05b8*/ 	.short	0x0100
        /*05ba*/ 	.byte	0x06
	.zero		1


	//   ....[13]....
        /*05bc*/ 	.word	0x00000620
        /*05c0*/ 	.word	0x000000ff
        /*05c4*/ 	.word	0x00030888
        /*05c8*/ 	.short	0x0100
        /*05ca*/ 	.byte	0x06
	.zero		1


	//   ....[14]....
        /*05cc*/ 	.word	0x00000750
        /*05d0*/ 	.word	0x000000ff
        /*05d4*/ 	.word	0x00030890
        /*05d8*/ 	.short	0x0100
        /*05da*/ 	.byte	0x08
	.zero		1


	//   ....[15]....
        /*05dc*/ 	.word	0x00000760
        /*05e0*/ 	.word	0x000000ff
        /*05e4*/ 	.word	0x000308a0
        /*05e8*/ 	.short	0x0100
        /*05ea*/ 	.byte	0x08
	.zero		1


	//   ....[16]....
        /*05ec*/ 	.word	0x00000770
        /*05f0*/ 	.word	0x000000ff
        /*05f4*/ 	.word	0x00030898
        /*05f8*/ 	.short	0x0100
        /*05fa*/ 	.byte	0x08
	.zero		1


	//   ....[17]....
        /*05fc*/ 	.word	0x00000780
        /*0600*/ 	.word	0x000000ff
        /*0604*/ 	.word	0x000308a8
        /*0608*/ 	.short	0x0100
        /*060a*/ 	.byte	0x08
	.zero		1


	//   ....[18]....
        /*060c*/ 	.word	0x000008b0
        /*0610*/ 	.word	0x000000ff
        /*0614*/ 	.word	0x000308b0
        /*0618*/ 	.short	0x0100
        /*061a*/ 	.byte	0x08
	.zero		1


	//   ....[19]....
        /*061c*/ 	.word	0x000008c0
        /*0620*/ 	.word	0x000000ff
        /*0624*/ 	.word	0x000308c0
        /*0628*/ 	.short	0x0100
        /*062a*/ 	.byte	0x08
	.zero		1


	//   ....[20]....
        /*062c*/ 	.word	0x000008d0
        /*0630*/ 	.word	0x000000ff
        /*0634*/ 	.word	0x000308b8
        /*0638*/ 	.short	0x0100
        /*063a*/ 	.byte	0x08
	.zero		1


	//   ....[21]....
        /*063c*/ 	.word	0x000008e0
        /*0640*/ 	.word	0x000000ff
        /*0644*/ 	.word	0x000308c8
        /*0648*/ 	.short	0x0100
        /*064a*/ 	.byte	0x08
	.zero		1


	//   ....[22]....
        /*064c*/ 	.word	0x00001cd0
        /*0650*/ 	.word	0x000000ff
        /*0654*/ 	.word	0x00030800
        /*0658*/ 	.short	0x010a
        /*065a*/ 	.byte	0x26
	.zero		1


	//   ....[23]....
        /*065c*/ 	.word	0x00001d50
        /*0660*/ 	.word	0x00000039
        /*0664*/ 	.word	0x00030830
        /*0668*/ 	.short	0x010a
        /*066a*/ 	.byte	0x3f
	.zero		1


	//   ....[24]....
        /*066c*/ 	.word	0x00001db0
        /*0670*/ 	.word	0x00000039
        /*0674*/ 	.word	0x00030830
        /*0678*/ 	.short	0x010a
        /*067a*/ 	.byte	0x3f
	.zero		1


	//   ....[25]....
        /*067c*/ 	.word	0x00002a40
        /*0680*/ 	.word	0x00000000
        /*0684*/ 	.word	0x00000000
        /*0688*/ 	.short	0x0101
        /*068a*/ 	.byte	0x3f
	.zero		1


	//   ....[26]....
        /*068c*/ 	.word	0x00004980
        /*0690*/ 	.word	0x000000ff
        /*0694*/ 	.word	0x00030830
        /*0698*/ 	.short	0x010a
        /*069a*/ 	.byte	0x07
	.zero		1


	//   ....[27]....
        /*069c*/ 	.word	0x000049c0
        /*06a0*/ 	.word	0x000000ff
        /*06a4*/ 	.word	0x00030830
        /*06a8*/ 	.short	0x010a
        /*06aa*/ 	.byte	0x07
	.zero		1


	//   ....[28]....
        /*06ac*/ 	.word	0x00005850
        /*06b0*/ 	.word	0x000000ff
        /*06b4*/ 	.word	0x00030850
        /*06b8*/ 	.short	0x010a
        /*06ba*/ 	.byte	0x0e
	.zero		1


	//   ....[29]....
        /*06bc*/ 	.word	0x00005890
        /*06c0*/ 	.word	0x000000ff
        /*06c4*/ 	.word	0x00030850
        /*06c8*/ 	.short	0x010a
        /*06ca*/ 	.byte	0x0e
	.zero		1


	//   ....[30]....
        /*06cc*/ 	.word	0x00005ed0
        /*06d0*/ 	.word	0x00000098
        /*06d4*/ 	.word	0x00000000
        /*06d8*/ 	.short	0x0101
        /*06da*/ 	.byte	0x3f
	.zero		1


	//   ....[31]....
        /*06dc*/ 	.word	0x00007040
        /*06e0*/ 	.word	0x0000009d
        /*06e4*/ 	.word	0x00000000
        /*06e8*/ 	.short	0x0101
        /*06ea*/ 	.byte	0x3f
	.zero		1


	//   ....[32]....
        /*06ec*/ 	.word	0x000077e0
        /*06f0*/ 	.word	0x000000ff
        /*06f4*/ 	.word	0x00030830
        /*06f8*/ 	.short	0x010a
        /*06fa*/ 	.byte	0x06
	.zero		1


	//   ....[33]....
        /*06fc*/ 	.word	0x00007820
        /*0700*/ 	.word	0x000000ff
        /*0704*/ 	.word	0x00030830
        /*0708*/ 	.short	0x010a
        /*070a*/ 	.byte	0x06
	.zero		1


	//   ....[34]....
        /*070c*/ 	.word	0x000086b0
        /*0710*/ 	.word	0x000000ff
        /*0714*/ 	.word	0x00030850
        /*0718*/ 	.short	0x010a
        /*071a*/ 	.byte	0x0e
	.zero		1


	//   ....[35]....
        /*071c*/ 	.word	0x000086f0
        /*0720*/ 	.word	0x000000ff
        /*0724*/ 	.word	0x00030850
        /*0728*/ 	.short	0x010a
        /*072a*/ 	.byte	0x0e
	.zero		1


	//   ....[36]....
        /*072c*/ 	.word	0x00009340
        /*0730*/ 	.word	0x00000099
        /*0734*/ 	.word	0x00000000
        /*0738*/ 	.short	0x0101
        /*073a*/ 	.byte	0x3f
	.zero		1


	//   ....[37]....
        /*073c*/ 	.word	0x000093e0
        /*0740*/ 	.word	0x00000010
        /*0744*/ 	.word	0x00000000
        /*0748*/ 	.short	0x0101
        /*074a*/ 	.byte	0x3f
	.zero		1


	//   ....[38]....
        /*074c*/ 	.word	0x00009920
        /*0750*/ 	.word	0x000000ff
        /*0754*/ 	.word	0x00030830
        /*0758*/ 	.short	0x010a
        /*075a*/ 	.byte	0x06
	.zero		1


	//   ....[39]....
        /*075c*/ 	.word	0x00009960
        /*0760*/ 	.word	0x000000ff
        /*0764*/ 	.word	0x00030830
        /*0768*/ 	.short	0x010a
        /*076a*/ 	.byte	0x06
	.zero		1


	//   ....[40]....
        /*076c*/ 	.word	0x0000a7f0
        /*0770*/ 	.word	0x000000ff
        /*0774*/ 	.word	0x00030850
        /*0778*/ 	.short	0x010a
        /*077a*/ 	.byte	0x0a
	.zero		1


	//   ....[41]....
        /*077c*/ 	.word	0x0000a830
        /*0780*/ 	.word	0x000000ff
        /*0784*/ 	.word	0x00030850
        /*0788*/ 	.short	0x010a
        /*078a*/ 	.byte	0x0a
	.zero		1


	//   ....[42]....
        /*078c*/ 	.word	0x0000ae40
        /*0790*/ 	.word	0x00000002
        /*0794*/ 	.word	0x00000000
        /*0798*/ 	.short	0x0101
        /*079a*/ 	.byte	0x3f
	.zero		1


	//   ....[43]....
        /*079c*/ 	.word	0x0000bf80
        /*07a0*/ 	.word	0x0000009b
        /*07a4*/ 	.word	0x00000000
        /*07a8*/ 	.short	0x0101
        /*07aa*/ 	.byte	0x3f
	.zero		1


	//   ....[44]....
        /*07ac*/ 	.word	0x0000cc10
        /*07b0*/ 	.word	0x000000ff
        /*07b4*/ 	.word	0x00030850
        /*07b8*/ 	.short	0x010a
        /*07ba*/ 	.byte	0x05
	.zero		1


	//   ....[45]....
        /*07bc*/ 	.word	0x0000cc50
        /*07c0*/ 	.word	0x000000ff
        /*07c4*/ 	.word	0x00030850
        /*07c8*/ 	.short	0x010a
        /*07ca*/ 	.byte	0x05
	.zero		1


	//   ....[46]....
        /*07cc*/ 	.word	0x0000d0b0
        /*07d0*/ 	.word	0x00000009
        /*07d4*/ 	.word	0x00000000
        /*07d8*/ 	.short	0x0101
        /*07da*/ 	.byte	0x3f
	.zero		1


	//   ....[47]....
        /*07dc*/ 	.word	0x0000f120
        /*07e0*/ 	.word	0x000000cf
        /*07e4*/ 	.word	0x00000000
        /*07e8*/ 	.short	0x0101
        /*07ea*/ 	.byte	0x3f
	.zero		1


	//   ....[48]....
        /*07ec*/ 	.word	0x00011700
        /*07f0*/ 	.word	0x00000000
        /*07f4*/ 	.word	0x00030840
        /*07f8*/ 	.short	0x010a
        /*07fa*/ 	.byte	0x3f
	.zero		1


	//   ....[49]....
        /*07fc*/ 	.word	0x000126c0
        /*0800*/ 	.word	0x00000011
        /*0804*/ 	.word	0x00030800
        /*0808*/ 	.short	0x0107
        /*080a*/ 	.byte	0x3f
	.zero		1


	//   ....[50]....
        /*080c*/ 	.word	0x000127d0
        /*0810*/ 	.word	0x00000011
        /*0814*/ 	.word	0x00030800
        /*0818*/ 	.short	0x0101
        /*081a*/ 	.byte	0x3f
	.zero		1


	//   ....[51]....
        /*081c*/ 	.word	0x000127f0
        /*0820*/ 	.word	0x00000011
        /*0824*/ 	.word	0x00030820
        /*0828*/ 	.short	0x010a
        /*082a*/ 	.byte	0x3f
	.zero		1


	//   ....[52]....
        /*082c*/ 	.word	0x00012b30
        /*0830*/ 	.word	0x00000003
        /*0834*/ 	.word	0x00030840
        /*0838*/ 	.short	0x010a
        /*083a*/ 	.byte	0x3f
	.zero		1


	//   ....[53]....
        /*083c*/ 	.word	0x000130c0
        /*0840*/ 	.word	0x00000003
        /*0844*/ 	.word	0x00000060
        /*0848*/ 	.short	0x010a
        /*084a*/ 	.byte	0x3f
	.zero		1


	//   ....[54]....
        /*084c*/ 	.word	0x00013910
        /*0850*/ 	.word	0x00000003
        /*0854*/ 	.word	0x00030840
        /*0858*/ 	.short	0x010a
        /*085a*/ 	.byte	0x3f
	.zero		1


	//   ....[55]....
        /*085c*/ 	.word	0x00013ea0
        /*0860*/ 	.word	0x00000009
        /*0864*/ 	.word	0x00000060
        /*0868*/ 	.short	0x010a
        /*086a*/ 	.byte	0x3f
	.zero		1


	//   ....[56]....
        /*086c*/ 	.word	0x00014630
        /*0870*/ 	.word	0x00000002
        /*0874*/ 	.word	0x00030840
        /*0878*/ 	.short	0x010a
        /*087a*/ 	.byte	0x3f
	.zero		1


	//   ....[57]....
        /*087c*/ 	.word	0x00014bc0
        /*0880*/ 	.word	0x00000002
        /*0884*/ 	.word	0x00000060
        /*0888*/ 	.short	0x010a
        /*088a*/ 	.byte	0x3f
	.zero		1


	//   ....[58]....
        /*088c*/ 	.word	0x00015300
        /*0890*/ 	.word	0x00000000
        /*0894*/ 	.word	0x00030860
        /*0898*/ 	.short	0x010a
        /*089a*/ 	.byte	0x3f
	.zero		1


	//   ....[59]....
        /*089c*/ 	.word	0x00015ae0
        /*08a0*/ 	.word	0x00000000
        /*08a4*/ 	.word	0x00030820
        /*08a8*/ 	.short	0x010a
        /*08aa*/ 	.byte	0x3f
	.zero		1


	//   ....[60]....
        /*08ac*/ 	.word	0x00015cd0
        /*08b0*/ 	.word	0x00000006
        /*08b4*/ 	.word	0x00000000
        /*08b8*/ 	.short	0x010a
        /*08ba*/ 	.byte	0x3f
	.zero		1


	//   ....[61]....
        /*08bc*/ 	.word	0x00015d20
        /*08c0*/ 	.word	0x00000003
        /*08c4*/ 	.word	0x00000000
        /*08c8*/ 	.short	0x010a
        /*08ca*/ 	.byte	0x3f
	.zero		1


	//   ....[62]....
        /*08cc*/ 	.word	0x00015d80
        /*08d0*/ 	.word	0x00000012
        /*08d4*/ 	.word	0x00000000
        /*08d8*/ 	.short	0x010a
        /*08da*/ 	.byte	0x3f
	.zero		1


	//   ....[63]....
        /*08dc*/ 	.word	0x00015db0
        /*08e0*/ 	.word	0x00000003
        /*08e4*/ 	.word	0x00000000
        /*08e8*/ 	.short	0x010a
        /*08ea*/ 	.byte	0x3f
	.zero		1


	//   ....[64]....
        /*08ec*/ 	.word	0x00015e20
        /*08f0*/ 	.word	0x00000003
        /*08f4*/ 	.word	0x00030800
        /*08f8*/ 	.short	0x010a
        /*08fa*/ 	.byte	0x3f
	.zero		1


	//   ....[65]....
        /*08fc*/ 	.word	0x00015e70
        /*0900*/ 	.word	0x00000039
        /*0904*/ 	.word	0x00030830
        /*0908*/ 	.short	0x010a
        /*090a*/ 	.byte	0x3f
	.zero		1


	//   ....[66]....
        /*090c*/ 	.word	0x00015ed0
        /*0910*/ 	.word	0x00000098
        /*0914*/ 	.word	0x00030830
        /*0918*/ 	.short	0x010a
        /*091a*/ 	.byte	0x3f
	.zero		1


	//   ....[67]....
        /*091c*/ 	.word	0x00015f30
        /*0920*/ 	.word	0x00000015
        /*0924*/ 	.word	0x00030850
        /*0928*/ 	.short	0x010a
        /*092a*/ 	.byte	0x3f
	.zero		1


	//   ....[68]....
        /*092c*/ 	.word	0x00015f90
        /*0930*/ 	.word	0x00000004
        /*0934*/ 	.word	0x00030830
        /*0938*/ 	.short	0x010a
        /*093a*/ 	.byte	0x3f
	.zero		1


	//   ....[69]....
        /*093c*/ 	.word	0x00015ff0
        /*0940*/ 	.word	0x00000003
        /*0944*/ 	.word	0x00030850
        /*0948*/ 	.short	0x010a
        /*094a*/ 	.byte	0x3f
	.zero		1


	//   ....[70]....
        /*094c*/ 	.word	0x00016050
        /*0950*/ 	.word	0x00000004
        /*0954*/ 	.word	0x00030830
        /*0958*/ 	.short	0x010a
        /*095a*/ 	.byte	0x3f
	.zero		1


	//   ....[71]....
        /*095c*/ 	.word	0x000160b0
        /*0960*/ 	.word	0x00000003
        /*0964*/ 	.word	0x00030850
        /*0968*/ 	.short	0x010a
        /*096a*/ 	.byte	0x3f
	.zero		1


	//   ....[72]....
        /*096c*/ 	.word	0x00016110
        /*0970*/ 	.word	0x00000007
        /*0974*/ 	.word	0x00030850
        /*0978*/ 	.short	0x010a
        /*097a*/ 	.byte	0x3f
	.zero		1


	//   ....[73]....
        /*097c*/ 	.word	0x00016260
        /*0980*/ 	.word	0x00000000
        /*0984*/ 	.word	0x00030840
        /*0988*/ 	.short	0x010a
        /*098a*/ 	.byte	0x3f
	.zero		1


	//   ....[74]....
        /*098c*/ 	.word	0x00016f10
        /*0990*/ 	.word	0x00000011
        /*0994*/ 	.word	0x00030820
        /*0998*/ 	.short	0x010a
        /*099a*/ 	.byte	0x3f
	.zero		1


	//   ....[75]....
        /*099c*/ 	.word	0x00016f60
        /*09a0*/ 	.word	0x00000003
        /*09a4*/ 	.word	0x00030840
        /*09a8*/ 	.short	0x010a
        /*09aa*/ 	.byte	0x3f
	.zero		1


	//   ....[76]....
        /*09ac*/ 	.word	0x00016fb0
        /*09b0*/ 	.word	0x00000003
        /*09b4*/ 	.word	0x00000060
        /*09b8*/ 	.short	0x010a
        /*09ba*/ 	.byte	0x3f
	.zero		1


	//   ....[77]....
        /*09bc*/ 	.word	0x00017000
        /*09c0*/ 	.word	0x00000003
        /*09c4*/ 	.word	0x00030840
        /*09c8*/ 	.short	0x010a
        /*09ca*/ 	.byte	0x3f
	.zero		1


	//   ....[78]....
        /*09cc*/ 	.word	0x00017050
        /*09d0*/ 	.word	0x00000009
        /*09d4*/ 	.word	0x00000060
        /*09d8*/ 	.short	0x010a
        /*09da*/ 	.byte	0x3f
	.zero		1


	//   ....[79]....
        /*09dc*/ 	.word	0x000170a0
        /*09e0*/ 	.word	0x00000002
        /*09e4*/ 	.word	0x00030840
        /*09e8*/ 	.short	0x010a
        /*09ea*/ 	.byte	0x3f
	.zero		1


	//   ....[80]....
        /*09ec*/ 	.word	0x000170f0
        /*09f0*/ 	.word	0x00000002
        /*09f4*/ 	.word	0x00000060
        /*09f8*/ 	.short	0x010a
        /*09fa*/ 	.byte	0x3f
	.zero		1


	//   ....[81]....
        /*09fc*/ 	.word	0x00017140
        /*0a00*/ 	.word	0x00000000
        /*0a04*/ 	.word	0x00030860
        /*0a08*/ 	.short	0x010a
        /*0a0a*/ 	.byte	0x3f
	.zero		1


	//   ....[82]....
        /*0a0c*/ 	.word	0x00017230
        /*0a10*/ 	.word	0x00000000
        /*0a14*/ 	.word	0x00030820
        /*0a18*/ 	.short	0x010a
        /*0a1a*/ 	.byte	0x3f
	.zero		1


	//   ....[83]....
        /*0a1c*/ 	.word	0x000173d0
        /*0a20*/ 	.word	0x00000006
        /*0a24*/ 	.word	0x00000000
        /*0a28*/ 	.short	0x010a
        /*0a2a*/ 	.byte	0x3f
	.zero		1


	//   ....[84]....
        /*0a2c*/ 	.word	0x00017420
        /*0a30*/ 	.word	0x00000003
        /*0a34*/ 	.word	0x00000000
        /*0a38*/ 	.short	0x010a
        /*0a3a*/ 	.byte	0x3f
	.zero		1


	//   ....[85]....
        /*0a3c*/ 	.word	0x00017470
        /*0a40*/ 	.word	0x00000012
        /*0a44*/ 	.word	0x00000000
        /*0a48*/ 	.short	0x010a
        /*0a4a*/ 	.byte	0x3f
	.zero		1


	//----- nvinfo : EIATTR_NUM_MBARRIERS
	.align		4
.L_477:
        /*0a4c*/ 	.byte	0x03, 0x38
        /*0a4e*/ 	.short	0x0016


	//----- nvinfo : EIATTR_EXIT_INSTR_OFFSETS
	.align		4
        /*0a50*/ 	.byte	0x04, 0x1c
        /*0a52*/ 	.short	(.L_479 - .L_478)


	//   ....[0]....
.L_478:
        /*0a54*/ 	.word	0x00000a10


	//   ....[1]....
        /*0a58*/ 	.word	0x00010350


	//   ....[2]....
        /*0a5c*/ 	.word	0x00015e00


	//----- nvinfo : EIATTR_MAX_THREADS
	.align		4
.L_479:
        /*0a60*/ 	.byte	0x04, 0x05
        /*0a62*/ 	.short	(.L_481 - .L_480)
.L_480:
        /*0a64*/ 	.word	0x00000180
        /*0a68*/ 	.word	0x00000001
        /*0a6c*/ 	.word	0x00000001


	//----- nvinfo : EIATTR_CRS_STACK_SIZE
	.align		4
.L_481:
        /*0a70*/ 	.byte	0x04, 0x1e
        /*0a72*/ 	.short	(.L_483 - .L_482)
.L_482:
        /*0a74*/ 	.word	0x00000000


	//----- nvinfo : EIATTR_CBANK_PARAM_SIZE
	.align		4
.L_483:
        /*0a78*/ 	.byte	0x03, 0x19
        /*0a7a*/ 	.short	0x0af0


	//----- nvinfo : EIATTR_PARAM_CBANK
	.align		4
        /*0a7c*/ 	.byte	0x04, 0x0a
        /*0a7e*/ 	.short	(.L_485 - .L_484)
	.align		4
.L_484:
        /*0a80*/ 	.word	index@(.nv.constant0._ZN7cutlass13device_kernelIN5flash11enable_sm90INS1_16FlashAttnFwdSm90INS1_25CollectiveMainloopFwdSm90ILi2EN4cute5tupleIJNS5_1CILi1EEES8_S8_EEENS6_IJNS7_ILi128EEENS7_ILi64EEENS7_ILi256EEEEEELi256ENS_6half_tEfNS_4arch4Sm90ELb0ELb1ELb1ELb0ELb0ELb0ELb0ELb1ELb1ELb1ELb0ELb0EEENS1_21CollectiveEpilogueFwdINS6_IJSA_SC_SB_EEES9_SE_SG_Li256ELb0ELb1ELb0ELb0EEENS1_30DynamicPersistentTileSchedulerILi256ELi128ELb0ELb1ELb1EEEEEEEEEvNT_6ParamsE)
        /*0a84*/ 	.short	0x0210
        /*0a86*/ 	.short	0x0af0


	//----- nvinfo : EIATTR_SW_WAR
	.align		4
.L_485:
        /*0a88*/ 	.byte	0x04, 0x36
        /*0a8a*/ 	.short	(.L_487 - .L_486)
.L_486:
        /*0a8c*/ 	.word	0x00000008
.L_487:


//--------------------- .nv.info._ZN7cutlass13device_kernelIN5flash11enable_sm90INS1_16FlashAttnFwdSm90INS1_25CollectiveMainloopFwdSm90ILi2EN4cute5tupleIJNS5_1CILi1EEES8_S8_EEENS6_IJNS7_ILi128EEENS7_ILi64EEENS7_ILi256EEEEEELi256ENS_6half_tEfNS_4arch4Sm90ELb0ELb1ELb1ELb1ELb0ELb0ELb0ELb1ELb1ELb1ELb0ELb0EEENS1_21CollectiveEpilogueFwdINS6_IJSA_SC_SB_EEES9_SE_SG_Li256ELb1ELb1ELb0ELb0EEENS1_36VarlenDynamicPersistentTileSchedulerILi128ELi64ELi256ELi128ELb0ELb1ELb1ELb1ELb0ELb1EEEEEEEEEvNT_6ParamsE --------------------------
	.section	.nv.info._ZN7cutlass13device_kernelIN5flash11enable_sm90INS1_16FlashAttnFwdSm90INS1_25CollectiveMainloopFwdSm90ILi2EN4cute5tupleIJNS5_1CILi1EEES8_S8_EEENS6_IJNS7_ILi128EEENS7_ILi64EEENS7_ILi256EEEEEELi256ENS_6half_tEfNS_4arch4Sm90ELb0ELb1ELb1ELb1ELb0ELb0ELb0ELb1ELb1ELb1ELb0ELb0EEENS1_21CollectiveEpilogueFwdINS6_IJSA_SC_SB_EEES9_SE_SG_Li256ELb1ELb1ELb0ELb0EEENS1_36VarlenDynamicPersistentTileSchedulerILi128ELi64ELi256ELi128ELb0ELb1ELb1ELb1ELb0ELb1EEEEEEEEEvNT_6ParamsE,"",@"SHT_CUDA_INFO"
	.sectionflags	@""
	.align	4


	//----- nvinfo : EIATTR_CUDA_API_VERSION
	.align		4
        /*0000*/ 	.byte	0x04, 0x37
        /*0002*/ 	.short	(.L_489 - .L_488)
.L_488:
        /*0004*/ 	.word	0x00000082


	//----- nvinfo : EIATTR_KPARAM_INFO
	.align		4
.L_489:
        /*0008*/ 	.byte	0x04, 0x17
        /*000a*/ 	.short	(.L_491 - .L_490)
.L_490:
        /*000c*/ 	.word	0x00000000
        /*0010*/ 	.short	0x0000
        /*0012*/ 	.short	0x0070
        /*0014*/ 	.byte	0x00, 0xf0, 0x01, 0x2a


	//----- nvinfo : EIATTR_SPARSE_MMA_MASK
	.align		4
.L_491:
        /*0018*/ 	.byte	0x03, 0x50
        /*001a*/ 	.short	0x0000


	//----- nvinfo : EIATTR_MAXREG_COUNT
	.align		4
        /*001c*/ 	.byte	0x03, 0x1b
        /*001e*/ 	.short	0x00a8


	//----- nvinfo : EIATTR_NUM_BARRIERS
	.align		4
        /*0020*/ 	.byte	0x02, 0x4c
        /*0022*/ 	.byte	0x09
	.zero		1


	//----- nvinfo : EIATTR_EXTERNS
	.align		4
        /*0024*/ 	.byte	0x04, 0x0f
        /*0026*/ 	.short	(.L_493 - .L_492)


	//   ....[0]....
	.align		4
.L_492:
        /*0028*/ 	.word	index@(__assertfail)


	//----- nvinfo : EIATTR_ANNOTATIONS
	.align		4
.L_493:
        /*002c*/ 	.byte	0x04, 0x55
        /*002e*/ 	.short	(.L_495 - .L_494)


	//   ....[0]....
.L_494:
        /* <DEDUP_REMOVED lines=64> */


	//----- nvinfo : EIATTR_MERCURY_ISA_VERSION
	.align		4
.L_495:
        /*0418*/ 	.byte	0x03, 0x5f
        /*041a*/ 	.short	0x0101


	//----- nvinfo : EIATTR_UNUSED_LOAD_BYTE_OFFSET
	.align		4
        /*041c*/ 	.byte	0x04, 0x44
        /*041e*/ 	.short	(.L_497 - .L_496)


	//   ....[0]....
.L_496:
        /*0420*/ 	.word	0x00000a10
        /*0424*/ 	.word	0x0000fff0


	//   ....[1]....
        /*0428*/ 	.word	0x0000db20
        /*042c*/ 	.word	0x0000fff0


	//----- nvinfo : EIATTR_INT_WARP_WIDE_INSTR_OFFSETS
	.align		4
.L_497:
        /*0430*/ 	.byte	0x04, 0x31
        /*0432*/ 	.short	(.L_499 - .L_498)


	//   ....[0]....
.L_498:
        /*0434*/ 	.word	0x00000130


	//   ....[1]....
        /*0438*/ 	.word	0x00000170


	//   ....[2]....
        /*043c*/ 	.word	0x000001e0


	//   ....[3]....
        /*0440*/ 	.word	0x00012110


	//   ....[4]....
        /*0444*/ 	.word	0x000121b0


	//   ....[5]....
        /*0448*/ 	.word	0x000167b0


	//   ....[6]....
        /*044c*/ 	.word	0x00016820


	//----- nvinfo : EIATTR_COOP_GROUP_MASK_REGIDS
	.align		4
.L_499:
        /*0450*/ 	.byte	0x04, 0x29
        /*0452*/ 	.short	(.L_501 - .L_500)


	//   ....[0]....
.L_500:
        /*0454*/ 	.word	0xffffffff


	//   ....[1]....
        /*0458*/ 	.word	0xffffffff


	//   ....[2]....
        /*045c*/ 	.word	0xffffffff


	//   ....[3]....
        /*0460*/ 	.word	0xffffffff


	//   ....[4]....
        /*0464*/ 	.word	0xffffffff


	//   ....[5]....
        /*0468*/ 	.word	0xffffffff


	//   ....[6]....
        /*046c*/ 	.word	0xffffffff


	//   ....[7]....
        /*0470*/ 	.word	0xffffffff


	//   ....[8]....
        /*0474*/ 	.word	0xffffffff


	//   ....[9]....
        /*0478*/ 	.word	0xffffffff


	//   ....[10]....
        /*047c*/ 	.word	0xffffffff


	//   ....[11]....
        /*0480*/ 	.word	0xffffffff


	//   ....[12]....
        /*0484*/ 	.word	0xffffffff


	//   ....[13]....
        /*0488*/ 	.word	0xffffffff


	//   ....[14]....
        /*048c*/ 	.word	0xffffffff


	//   ....[15]....
        /*0490*/ 	.word	0xffffffff


	//   ....[16]....
        /*0494*/ 	.word	0xffffffff


	//   ....[17]....
        /*0498*/ 	.word	0xffffffff


	//   ....[18]....
        /*049c*/ 	.word	0xffffffff


	//   ....[19]....
        /*04a0*/ 	.word	0xffffffff


	//   ....[20]....
        /*04a4*/ 	.word	0xffffffff


	//   ....[21]....
        /*04a8*/ 	.word	0xffffffff


	//   ....[22]....
        /*04ac*/ 	.word	0xffffffff


	//   ....[23]....
        /*04b0*/ 	.word	0xffffffff


	//   ....[24]....
        /*04b4*/ 	.word	0xffffffff


	//   ....[25]....
        /*04b8*/ 	.word	0xffffffff


	//   ....[26]....
        /*04bc*/ 	.word	0xffffffff


	//   ....[27]....
        /*04c0*/ 	.word	0xffffffff


	//   ....[28]....
        /*04c4*/ 	.word	0xffffffff


	//   ....[29]....
        /*04c8*/ 	.word	0xffffffff


	//   ....[30]....
        /*04cc*/ 	.word	0xffffffff


	//   ....[31]....
        /*04d0*/ 	.word	0xffffffff


	//   ....[32]....
        /*04d4*/ 	.word	0xffffffff


	//   ....[33]....
        /*04d8*/ 	.word	0xffffffff


	//   ....[34]....
        /*04dc*/ 	.word	0xffffffff


	//   ....[35]....
        /*04e0*/ 	.word	0xffffffff


	//   ....[36]....
        /*04e4*/ 	.word	0xffffffff


	//   ....[37]....
        /*04e8*/ 	.word	0xffffffff


	//   ....[38]....
        /*04ec*/ 	.word	0xffffffff


	//   ....[39]....
        /*04f0*/ 	.word	0xffffffff


	//   ....[40]....
        /*04f4*/ 	.word	0xffffffff


	//   ....[41]....
        /*04f8*/ 	.word	0xffffffff


	//   ....[42]....
        /*04fc*/ 	.word	0xffffffff


	//   ....[43]....
        /*0500*/ 	.word	0xffffffff


	//   ....[44]....
        /*0504*/ 	.word	0xffffffff


	//   ....[45]....
        /*0508*/ 	.word	0xffffffff


	//   ....[46]....
        /*050c*/ 	.word	0xffffffff


	//   ....[47]....
        /*0510*/ 	.word	0xffffffff


	//   ....[48]....
        /*0514*/ 	.word	0xffffffff


	//   ....[49]....
        /*0518*/ 	.word	0xffffffff


	//   ....[50]....
        /*051c*/ 	.word	0xffffffff


	//   ....[51]....
        /*0520*/ 	.word	0xffffffff


	//   ....[52]....
        /*0524*/ 	.word	0xffffffff


	//   ....[53]....
        /*0528*/ 	.word	0xffffffff


	//   ....[54]....
        /*052c*/ 	.word	0xffffffff


	//   ....[55]....
        /*0530*/ 	.word	0xffffffff


	//   ....[56]....
        /*0534*/ 	.word	0xffffffff


	//   ....[57]....
        /*0538*/ 	.word	0xffffffff


	//   ....[58]....
        /*053c*/ 	.word	0xffffffff


	//   ....[59]....
        /*0540*/ 	.word	0xffffffff


	//   ....[60]....
        /*0544*/ 	.word	0xffffffff


	//   ....[61]....
        /*0548*/ 	.word	0xffffffff


	//   ....[62]....
        /*054c*/ 	.word	0xffffffff


	//   ....[63]....
        /*0550*/ 	.word	0xffffffff


	//   ....[64]....
        /*0554*/ 	.word	0xffffffff


	//   ....[65]....
        /*0558*/ 	.word	0xffffffff


	//   ....[66]....
        /*055c*/ 	.word	0xffffffff


	//   ....[67]....
        /*0560*/ 	.word	0xffffffff


	//   ....[68]....
        /*0564*/ 	.word	0xffffffff


	//   ....[69]....
        /*0568*/ 	.word	0xffffffff


	//   ....[70]....
        /*056c*/ 	.word	0xffffffff


	//   ....[71]....
        /*0570*/ 	.word	0xffffffff


	//   ....[72]....
        /*0574*/ 	.word	0xffffffff


	//   ....[73]....
        /*0578*/ 	.word	0xffffffff


	//   ....[74]....
        /*057c*/ 	.word	0xffffffff


	//   ....[75]....
        /*0580*/ 	.word	0xffffffff


	//   ....[76]....
        /*0584*/ 	.word	0xffffffff


	//   ....[77]....
        /*0588*/ 	.word	0xffffffff


	//   ....[78]....
        /*058c*/ 	.word	0xffffffff


	//   ....[79]....
        /*0590*/ 	.word	0xffffffff


	//   ....[80]....
        /*0594*/ 	.word	0xffffffff


	//   ....[81]....
        /*0598*/ 	.word	0xffffffff


	//   ....[82]....
        /*059c*/ 	.word	0xffffffff


	//   ....[83]....
        /*05a0*/ 	.word	0xffffffff


	//   ....[84]....
        /*05a4*/ 	.word	0xffffffff


	//   ....[85]....
        /*05a8*/ 	.word	0xffffffff


	//   ....[86]....
        /*05ac*/ 	.word	0xffffffff


	//   ....[87]....
        /*05b0*/ 	.word	0xffffffff


	//   ....[88]....
        /*05b4*/ 	.word	0xffffffff


	//   ....[89]....
        /*05b8*/ 	.word	0xffffffff


	//   ....[90]....
        /*05bc*/ 	.word	0xffffffff


	//   ....[91]....
        /*05c0*/ 	.word	0xffffffff


	//   ....[92]....
        /*05c4*/ 	.word	0xffffffff


	//   ....[93]....
        /*05c8*/ 	.word	0xffffffff


	//   ....[94]....
        /*05cc*/ 	.word	0xffffffff


	//   ....[95]....
        /*05d0*/ 	.word	0xffffffff


	//   ....[96]....
        /*05d4*/ 	.word	0xffffffff


	//   ....[97]....
        /*05d8*/ 	.word	0xffffffff


	//   ....[98]....
        /*05dc*/ 	.word	0xffffffff


	//   ....[99]....
        /*05e0*/ 	.word	0xffffffff


	//   ....[100]....
        /*05e4*/ 	.word	0xffffffff


	//   ....[101]....
        /*05e8*/ 	.word	0xffffffff


	//   ....[102]....
        /*05ec*/ 	.word	0xffffffff


	//   ....[103]....
        /*05f0*/ 	.word	0xffffffff


	//   ....[104]....
        /*05f4*/ 	.word	0xffffffff


	//   ....[105]....
        /*05f8*/ 	.word	0x0500000f


	//   ....[106]....
        /*05fc*/ 	.word	0x0500000f


	//   ....[107]....
        /*0600*/ 	.word	0x0500000f


	//   ....[108]....
        /*0604*/ 	.word	0x0500000f


	//   ....[109]....
        /*0608*/ 	.word	0x0500000f


	//   ....[110]....
        /*060c*/ 	.word	0x0500000f


	//   ....[111]....
        /*0610*/ 	.word	0x0500000f


	//   ....[112]....
        /*0614*/ 	.word	0x0500000f


	//   ....[113]....
        /*0618*/ 	.word	0x0500000f


	//   ....[114]....
        /*061c*/ 	.word	0x0500000f


	//   ....[115]....
        /*0620*/ 	.word	0x0500000f


	//   ....[116]....
        /*0624*/ 	.word	0x0500000f


	//   ....[117]....
        /*0628*/ 	.word	0x0500000f


	//   ....[118]....
        /*062c*/ 	.word	0x0500000f


	//   ....[119]....
        /*0630*/ 	.word	0x0500000f


	//   ....[120]....
        /*0634*/ 	.word	0x0500000f


	//   ....[121]....
        /*0638*/ 	.word	0x0500000f


	//   ....[122]....
        /*063c*/ 	.word	0x0500000f


	//   ....[123]....
        /*0640*/ 	.word	0x0500000f


	//   ....[124]....
        /*0644*/ 	.word	0x0500000f


	//   ....[125]....
        /*0648*/ 	.word	0x0500000f


	//   ....[126]....
        /*064c*/ 	.word	0x0500000f


	//   ....[127]....
        /*0650*/ 	.word	0x0500000f


	//   ....[128]....
        /*0654*/ 	.word	0x0500000f


	//   ....[129]....
        /*0658*/ 	.word	0x0500000f


	//   ....[130]....
        /*065c*/ 	.word	0x0500000f


	//   ....[131]....
        /*0660*/ 	.word	0x0500000f


	//   ....[132]....
        /*0664*/ 	.word	0x0500000f


	//   ....[133]....
        /*0668*/ 	.word	0x0500000f


	//   ....[134]....
        /*066c*/ 	.word	0x0500000f


	//   ....[135]....
        /*0670*/ 	.word	0x0500000f


	//   ....[136]....
        /*0674*/ 	.word	0x0500000f


	//   ....[137]....
        /*0678*/ 	.word	0x0500000f


	//   ....[138]....
        /*067c*/ 	.word	0x0500000f


	//   ....[139]....
        /*0680*/ 	.word	0x0500000f


	//----- nvinfo : EIATTR_COOP_GROUP_INSTR_OFFSETS
	.align		4
.L_501:
        /*0684*/ 	.byte	0x04, 0x28
        /*0686*/ 	.short	(.L_503 - .L_502)


	//   ....[0]....
.L_502:
        /*0688*/ 	.word	0x00000060


	//   ....[1]....
        /*068c*/ 	.word	0x00000140


	//   ....[2]....
        /*0690*/ 	.word	0x00000190


	//   ....[3]....
        /*0694*/ 	.word	0x000003c0


	//   ....[4]....
        /*0698*/ 	.word	0x00000520


	//   ....[5]....
        /*069c*/ 	.word	0x00000640


	//   ....[6]....
        /*06a0*/ 	.word	0x000007a0


	//   ....[7]....
        /*06a4*/ 	.word	0x00001c30


	//   ....[8]....
        /*06a8*/ 	.word	0x00002750


	//   ....[9]....
        /*06ac*/ 	.word	0x00003000


	//   ....[10]....
        /*06b0*/ 	.word	0x00003950


	//   ....[11]....
        /*06b4*/ 	.word	0x00003a70


	//   ....[12]....
        /*06b8*/ 	.word	0x00003de0


	//   ....[13]....
        /*06bc*/ 	.word	0x00003e90


	//   ....[14]....
        /*06c0*/ 	.word	0x00005e80


	//   ....[15]....
        /*06c4*/ 	.word	0x00006320


	//   ....[16]....
        /*06c8*/ 	.word	0x00006a20


	//   ....[17]....
        /*06cc*/ 	.word	0x00006b20


	//   ....[18]....
        /*06d0*/ 	.word	0x00006e60


	//   ....[19]....
        /*06d4*/ 	.word	0x00006f20


	//   ....[20]....
        /*06d8*/ 	.word	0x00008f90


	//   ....[21]....
        /*06dc*/ 	.word	0x00009050


	//   ....[22]....
        /*06e0*/ 	.word	0x00009290


	//   ....[23]....
        /*06e4*/ 	.word	0x000092e0


	//   ....[24]....
        /*06e8*/ 	.word	0x0000ad80


	//   ....[25]....
        /*06ec*/ 	.word	0x0000b340


	//   ....[26]....
        /*06f0*/ 	.word	0x0000b9c0


	//   ....[27]....
        /*06f4*/ 	.word	0x0000ba90


	//   ....[28]....
        /*06f8*/ 	.word	0x0000be70


	//   ....[29]....
        /*06fc*/ 	.word	0x0000bed0


	//   ....[30]....
        /*0700*/ 	.word	0x0000ceb0


	//   ....[31]....
        /*0704*/ 	.word	0x0000cef0


	//   ....[32]....
        /*0708*/ 	.word	0x0000d030


	//   ....[33]....
        /*070c*/ 	.word	0x0000d050


	//   ....[34]....
        /*0710*/ 	.word	0x0000ec40


	//   ....[35]....
        /*0714*/ 	.word	0x0000ec80


	//   ....[36]....
        /*0718*/ 	.word	0x0000ecc0


	//   ....[37]....
        /*071c*/ 	.word	0x0000ed00


	//   ....[38]....
        /*0720*/ 	.word	0x0000f570


	//   ....[39]....
        /*0724*/ 	.word	0x0000f5a0


	//   ....[40]....
        /*0728*/ 	.word	0x0000f700


	//   ....[41]....
        /*072c*/ 	.word	0x0000f720


	//   ....[42]....
        /*0730*/ 	.word	0x0000f870


	//   ....[43]....
        /*0734*/ 	.word	0x0000f890


	//   ....[44]....
        /*0738*/ 	.word	0x0000f9f0


	//   ....[45]....
        /*073c*/ 	.word	0x0000fa10


	//   ....[46]....
        /*0740*/ 	.word	0x00010420


	//   ....[47]....
        /*0744*/ 	.word	0x00010440


	//   ....[48]....
        /*0748*/ 	.word	0x00010590


	//   ....[49]....
        /*074c*/ 	.word	0x000105b0


	//   ....[50]....
        /*0750*/ 	.word	0x00010700


	//   ....[51]....
        /*0754*/ 	.word	0x00010720


	//   ....[52]....
        /*0758*/ 	.word	0x00010880


	//   ....[53]....
        /*075c*/ 	.word	0x000108a0


	//   ....[54]....
        /*0760*/ 	.word	0x00010a90


	//   ....[55]....
        /*0764*/ 	.word	0x00010c80


	//   ....[56]....
        /*0768*/ 	.word	0x00010cb0


	//   ....[57]....
        /*076c*/ 	.word	0x00010ce0


	//   ....[58]....
        /*0770*/ 	.word	0x00010d10


	//   ....[59]....
        /*0774*/ 	.word	0x00010d40


	//   ....[60]....
        /*0778*/ 	.word	0x00010d70


	//   ....[61]....
        /*077c*/ 	.word	0x00010ef0


	//   ....[62]....
        /*0780*/ 	.word	0x00010f20


	//   ....[63]....
        /*0784*/ 	.word	0x00010f50


	//   ....[64]....
        /*0788*/ 	.word	0x00010f80


	//   ....[65]....
        /*078c*/ 	.word	0x00010fb0


	//   ....[66]....
        /*0790*/ 	.word	0x00010fe0


	//   ....[67]....
        /*0794*/ 	.word	0x00011090


	//   ....[68]....
        /*0798*/ 	.word	0x000110f0


	//   ....[69]....
        /*079c*/ 	.word	0x00011180


	//   ....[70]....
        /*07a0*/ 	.word	0x000126f0


	//   ....[71]....
        /*07a4*/ 	.word	0x000133c0


	//   ....[72]....
        /*07a8*/ 	.word	0x000133e0


	//   ....[73]....
        /*07ac*/ 	.word	0x000134d0


	//   ....[74]....
        /*07b0*/ 	.word	0x000134e0


	//   ....[75]....
        /*07b4*/ 	.word	0x000135a0


	//   ....[76]....
        /*07b8*/ 	.word	0x000135b0


	//   ....[77]....
        /*07bc*/ 	.word	0x00013670


	//   ....[78]....
        /*07c0*/ 	.word	0x00013680


	//   ....[79]....
        /*07c4*/ 	.word	0x00013740


	//   ....[80]....
        /*07c8*/ 	.word	0x00013750


	//   ....[81]....
        /*07cc*/ 	.word	0x00013810


	//   ....[82]....
        /*07d0*/ 	.word	0x00013820


	//   ....[83]....
        /*07d4*/ 	.word	0x000138d0


	//   ....[84]....
        /*07d8*/ 	.word	0x000138e0


	//   ....[85]....
        /*07dc*/ 	.word	0x00013910


	//   ....[86]....
        /*07e0*/ 	.word	0x00013930


	//   ....[87]....
        /*07e4*/ 	.word	0x000170b0


	//   ....[88]....
        /*07e8*/ 	.word	0x00017110


	//   ....[89]....
        /*07ec*/ 	.word	0x00017140


	//   ....[90]....
        /*07f0*/ 	.word	0x00017150


	//   ....[91]....
        /*07f4*/ 	.word	0x00017180


	//   ....[92]....
        /*07f8*/ 	.word	0x000171b0


	//   ....[93]....
        /*07fc*/ 	.word	0x000171e0


	//   ....[94]....
        /*0800*/ 	.word	0x00017210


	//   ....[95]....
        /*0804*/ 	.word	0x000173a0


	//   ....[96]....
        /*0808*/ 	.word	0x000173d0


	//   ....[97]....
        /*080c*/ 	.word	0x00017400


	//   ....[98]....
        /*0810*/ 	.word	0x00017430


	//   ....[99]....
        /*0814*/ 	.word	0x00017460


	//   ....[100]....
        /*0818*/ 	.word	0x00017490


	//   ....[101]....
        /*081c*/ 	.word	0x00017550


	//   ....[102]....
        /*0820*/ 	.word	0x00017570


	//   ....[103]....
        /*0824*/ 	.word	0x000175e0


	//   ....[104]....
        /*0828*/ 	.word	0x00017cc0


	//   ....[105]....
        /*082c*/ 	.word	0x00018370


	//   ....[106]....
        /*0830*/ 	.word	0x00018550


	//   ....[107]....
        /*0834*/ 	.word	0x000185a0


	//   ....[108]....
        /*0838*/ 	.word	0x000186f0


	//   ....[109]....
        /*083c*/ 	.word	0x00018740


	//   ....[110]....
        /*0840*/ 	.word	0x00018890


	//   ....[111]....
        /*0844*/ 	.word	0x000188e0


	//   ....[112]....
        /*0848*/ 	.word	0x00018a30


	//   ....[113]....
        /*084c*/ 	.word	0x00018a80


	//   ....[114]....
        /*0850*/ 	.word	0x00018bd0


	//   ....[115]....
        /*0854*/ 	.word	0x00018c20


	//   ....[116]....
        /*0858*/ 	.word	0x00018d60


	//   ....[117]....
        /*085c*/ 	.word	0x00018db0


	//   ....[118]....
        /*0860*/ 	.word	0x00018ef0


	//   ....[119]....
        /*0864*/ 	.word	0x00018f40


	//   ....[120]....
        /*0868*/ 	.word	0x00019070


	//   ....[121]....
        /*086c*/ 	.word	0x000190c0


	//   ....[122]....
        /*0870*/ 	.word	0x000193f0


	//   ....[123]....
        /*0874*/ 	.word	0x00019490


	//   ....[124]....
        /*0878*/ 	.word	0x000195c0


	//   ....[125]....
        /*087c*/ 	.word	0x00019640


	//   ....[126]....
        /*0880*/ 	.word	0x000196c0


	//   ....[127]....
        /*0884*/ 	.word	0x00019740


	//   ....[128]....
        /*0888*/ 	.word	0x000197c0


	//   ....[129]....
        /*088c*/ 	.word	0x00019850


	//   ....[130]....
        /*0890*/ 	.word	0x000198f0


	//   ....[131]....
        /*0894*/ 	.word	0x00019990


	//   ....[132]....
        /*0898*/ 	.word	0x00019a10


	//   ....[133]....
        /*089c*/ 	.word	0x00019a90


	//   ....[134]....
        /*08a0*/ 	.word	0x00019b10


	//   ....[135]....
        /*08a4*/ 	.word	0x00019ba0


	//   ....[136]....
        /*08a8*/ 	.word	0x00019c20


	//   ....[137]....
        /*08ac*/ 	.word	0x00019cc0


	//   ....[138]....
        /*08b0*/ 	.word	0x00019d50


	//   ....[139]....
        /*08b4*/ 	.word	0x00019e80


	//----- nvinfo : EIATTR_REG_RECONFIG
	.align		4
.L_503:
        /*08b8*/ 	.byte	0x01, 0x54
	.zero		2


	//----- nvinfo : EIATTR_SYSCALL_OFFSETS
	.align		4
        /*08bc*/ 	.byte	0x04, 0x46
        /*08be*/ 	.short	(.L_505 - .L_504)


	//   ....[0]....
.L_504:
        /*08c0*/ 	.word	0x00001e10


	//   ....[1]....
        /*08c4*/ 	.word	0x00012320


	//   ....[2]....
        /*08c8*/ 	.word	0x00012470


	//   ....[3]....
        /*08cc*/ 	.word	0x00012560


	//   ....[4]....
        /*08d0*/ 	.word	0x00012ee0


	//----- nvinfo : EIATTR_MBARRIER_INSTR_OFFSETS
	.align		4
.L_505:
        /*08d4*/ 	.byte	0x04, 0x39
        /*08d6*/ 	.short	(.L_507 - .L_506)


	//   ....[0]....
.L_506:
        /*08d8*/ 	.word	0x00000270
        /*08dc*/ 	.word	0x000000ff
        /*08e0*/ 	.word	0x00030800
        /*08e4*/ 	.short	0x0100
        /*08e6*/ 	.byte	0x08
	.zero		1


	//   ....[1]....
        /*08e8*/ 	.word	0x00000280
        /*08ec*/ 	.word	0x000000ff
        /*08f0*/ 	.word	0x00030820
        /*08f4*/ 	.short	0x0100
        /*08f6*/ 	.byte	0x08
	.zero		1


	//   ....[2]....
        /*08f8*/ 	.word	0x00000370
        /*08fc*/ 	.word	0x000000ff
        /*0900*/ 	.word	0x00030830
        /*0904*/ 	.short	0x0100
        /*0906*/ 	.byte	0x08
	.zero		1


	//   ....[3]....
        /*0908*/ 	.word	0x00000380
        /*090c*/ 	.word	0x000000ff
        /*0910*/ 	.word	0x00030840
        /*0914*/ 	.short	0x0100
        /*0916*/ 	.byte	0x08
	.zero		1


	//   ....[4]....
        /*0918*/ 	.word	0x00000390
        /*091c*/ 	.word	0x000000ff
        /*0920*/ 	.word	0x00030838
        /*0924*/ 	.short	0x0100
        /*0926*/ 	.byte	0x08
	.zero		1


	//   ....[5]....
        /*0928*/ 	.word	0x000003a0
        /*092c*/ 	.word	0x000000ff
        /*0930*/ 	.word	0x00030848
        /*0934*/ 	.short	0x0100
        /*0936*/ 	.byte	0x08
	.zero		1


	//   ....[6]....
        /*0938*/ 	.word	0x000004d0
        /*093c*/ 	.word	0x000000ff
        /*0940*/ 	.word	0x00030850
        /*0944*/ 	.short	0x0100
        /*0946*/ 	.byte	0x08
	.zero		1


	//   ....[7]....
        /*0948*/ 	.word	0x000004e0
        /*094c*/ 	.word	0x000000ff
        /*0950*/ 	.word	0x00030860
        /*0954*/ 	.short	0x0100
        /*0956*/ 	.byte	0x08
	.zero		1


	//   ....[8]....
        /*0958*/ 	.word	0x000004f0
        /*095c*/ 	.word	0x000000ff
        /*0960*/ 	.word	0x00030858
        /*0964*/ 	.short	0x0100
        /*0966*/ 	.byte	0x08
	.zero		1


	//   ....[9]....
        /*0968*/ 	.word	0x00000500
        /*096c*/ 	.word	0x000000ff
        /*0970*/ 	.word	0x00030868
        /*0974*/ 	.short	0x0100
        /*0976*/ 	.byte	0x08
	.zero		1


	//   ....[10]....
        /*0978*/ 	.word	0x000005f0
        /*097c*/ 	.word	0x000000ff
        /*0980*/ 	.word	0x00030870
        /*0984*/ 	.short	0x0100
        /*0986*/ 	.byte	0x06
	.zero		1


	//   ....[11]....
        /*0988*/ 	.word	0x00000600
        /*098c*/ 	.word	0x000000ff
        /*0990*/ 	.word	0x00030880
        /*0994*/ 	.short	0x0100
        /*0996*/ 	.byte	0x06
	.zero		1


	//   ....[12]....
        /*0998*/ 	.word	0x00000610
        /*099c*/ 	.word	0x000000ff
        /*09a0*/ 	.word	0x00030878
        /*09a4*/ 	.short	0x0100
        /*09a6*/ 	.byte	0x06
	.zero		1


	//   ....[13]....
        /*09a8*/ 	.word	0x00000620
        /*09ac*/ 	.word	0x000000ff
        /*09b0*/ 	.word	0x00030888
        /*09b4*/ 	.short	0x0100
        /*09b6*/ 	.byte	0x06
	.zero		1


	//   ....[14]....
        /*09b8*/ 	.word	0x00000750
        /*09bc*/ 	.word	0x000000ff
        /*09c0*/ 	.word	0x00030890
        /*09c4*/ 	.short	0x0100
        /*09c6*/ 	.byte	0x08
	.zero		1


	//   ....[15]....
        /*09c8*/ 	.word	0x00000760
        /*09cc*/ 	.word	0x000000ff
        /*09d0*/ 	.word	0x000308a0
        /*09d4*/ 	.short	0x0100
        /*09d6*/ 	.byte	0x08
	.zero		1


	//   ....[16]....
        /*09d8*/ 	.word	0x00000770
        /*09dc*/ 	.word	0x000000ff
        /*09e0*/ 	.word	0x00030898
        /*09e4*/ 	.short	0x0100
        /*09e6*/ 	.byte	0x08
	.zero		1


	//   ....[17]....
        /*09e8*/ 	.word	0x00000780
        /*09ec*/ 	.word	0x000000ff
        /*09f0*/ 	.word	0x000308a8
        /*09f4*/ 	.short	0x0100
        /*09f6*/ 	.byte	0x08
	.zero		1


	//   ....[18]....
        /*09f8*/ 	.word	0x000008b0
        /*09fc*/ 	.word	0x000000ff
        /*0a00*/ 	.word	0x000308b0
        /*0a04*/ 	.short	0x0100
        /*0a06*/ 	.byte	0x08
	.zero		1


	//   ....[19]....
        /*0a08*/ 	.word	0x000008c0
        /*0a0c*/ 	.word	0x000000ff
        /*0a10*/ 	.word	0x000308c0
        /*0a14*/ 	.short	0x0100
        /*0a16*/ 	.byte	0x08
	.zero		1


	//   ....[20]....
        /*0a18*/ 	.word	0x000008d0
        /*0a1c*/ 	.word	0x000000ff
        /*0a20*/ 	.word	0x000308b8
        /*0a24*/ 	.short	0x0100
        /*0a26*/ 	.byte	0x08
	.zero		1


	//   ....[21]....
        /*0a28*/ 	.word	0x000008e0
        /*0a2c*/ 	.word	0x000000ff
        /*0a30*/ 	.word	0x000308c8
        /*0a34*/ 	.short	0x0100
        /*0a36*/ 	.byte	0x08
	.zero		1


	//   ....[22]....
        /*0a38*/ 	.word	0x00001eb0
        /*0a3c*/ 	.word	0x000000ff
        /*0a40*/ 	.word	0x00030800
        /*0a44*/ 	.short	0x010a
        /*0a46*/ 	.byte	0x26
	.zero		1


	//   ....[23]....
        /*0a48*/ 	.word	0x00001f30
        /*0a4c*/ 	.word	0x00000005
        /*0a50*/ 	.word	0x00030830
        /*0a54*/ 	.short	0x010a
        /*0a56*/ 	.byte	0x3f
	.zero		1


	//   ....[24]....
        /*0a58*/ 	.word	0x00001f90
        /*0a5c*/ 	.word	0x00000005
        /*0a60*/ 	.word	0x00030830
        /*0a64*/ 	.short	0x010a
        /*0a66*/ 	.byte	0x3f
	.zero		1


	//   ....[25]....
        /*0a68*/ 	.word	0x000029d0
        /*0a6c*/ 	.word	0x00000000
        /*0a70*/ 	.word	0x00000000
        /*0a74*/ 	.short	0x0101
        /*0a76*/ 	.byte	0x3f
	.zero		1


	//   ....[26]....
        /*0a78*/ 	.word	0x00004b40
        /*0a7c*/ 	.word	0x000000ff
        /*0a80*/ 	.word	0x00030830
        /*0a84*/ 	.short	0x010a
        /*0a86*/ 	.byte	0x07
	.zero		1


	//   ....[27]....
        /*0a88*/ 	.word	0x00004b80
        /*0a8c*/ 	.word	0x000000ff
        /*0a90*/ 	.word	0x00030830
        /*0a94*/ 	.short	0x010a
        /*0a96*/ 	.byte	0x07
	.zero		1


	//   ....[28]....
        /*0a98*/ 	.word	0x00005a10
        /*0a9c*/ 	.word	0x000000ff
        /*0aa0*/ 	.word	0x00030850
        /*0aa4*/ 	.short	0x010a
        /*0aa6*/ 	.byte	0x0e
	.zero		1


	//   ....[29]....
        /*0aa8*/ 	.word	0x00005a50
        /*0aac*/ 	.word	0x000000ff
        /*0ab0*/ 	.word	0x00030850
        /*0ab4*/ 	.short	0x010a
        /*0ab6*/ 	.byte	0x0e
	.zero		1


	//   ....[30]....
        /*0ab8*/ 	.word	0x00006090
        /*0abc*/ 	.word	0x00000098
        /*0ac0*/ 	.word	0x00000000
        /*0ac4*/ 	.short	0x0101
        /*0ac6*/ 	.byte	0x3f
	.zero		1


	//   ....[31]....
        /*0ac8*/ 	.word	0x000071d0
        /*0acc*/ 	.word	0x00000015
        /*0ad0*/ 	.word	0x00000000
        /*0ad4*/ 	.short	0x0101
        /*0ad6*/ 	.byte	0x3f
	.zero		1


	//   ....[32]....
        /*0ad8*/ 	.word	0x000079f0
        /*0adc*/ 	.word	0x000000ff
        /*0ae0*/ 	.word	0x00030830
        /*0ae4*/ 	.short	0x010a
        /*0ae6*/ 	.byte	0x06
	.zero		1


	//   ....[33]....
        /*0ae8*/ 	.word	0x00007a30
        /*0aec*/ 	.word	0x000000ff
        /*0af0*/ 	.word	0x00030830
        /*0af4*/ 	.short	0x010a
        /*0af6*/ 	.byte	0x06
	.zero		1


	//   ....[34]....
        /*0af8*/ 	.word	0x000088c0
        /*0afc*/ 	.word	0x000000ff
        /*0b00*/ 	.word	0x00030850
        /*0b04*/ 	.short	0x010a
        /*0b06*/ 	.byte	0x0e
	.zero		1


	//   ....[35]....
        /*0b08*/ 	.word	0x00008900
        /*0b0c*/ 	.word	0x000000ff
        /*0b10*/ 	.word	0x00030850
        /*0b14*/ 	.short	0x010a
        /*0b16*/ 	.byte	0x0e
	.zero		1


	//   ....[36]....
        /*0b18*/ 	.word	0x00009540
        /*0b1c*/ 	.word	0x00000099
        /*0b20*/ 	.word	0x00000000
        /*0b24*/ 	.short	0x0101
        /*0b26*/ 	.byte	0x3f
	.zero		1


	//   ....[37]....
        /*0b28*/ 	.word	0x000095e0
        /*0b2c*/ 	.word	0x00000010
        /*0b30*/ 	.word	0x00000000
        /*0b34*/ 	.short	0x0101
        /*0b36*/ 	.byte	0x3f
	.zero		1


	//   ....[38]....
        /*0b38*/ 	.word	0x00009b20
        /*0b3c*/ 	.word	0x000000ff
        /*0b40*/ 	.word	0x00030830
        /*0b44*/ 	.short	0x010a
        /*0b46*/ 	.byte	0x06
	.zero		1


	//   ....[39]....
        /*0b48*/ 	.word	0x00009b60
        /*0b4c*/ 	.word	0x000000ff
        /*0b50*/ 	.word	0x00030830
        /*0b54*/ 	.short	0x010a
        /*0b56*/ 	.byte	0x06
	.zero		1


	//   ....[40]....
        /*0b58*/ 	.word	0x0000a9f0
        /*0b5c*/ 	.word	0x000000ff
        /*0b60*/ 	.word	0x00030850
        /*0b64*/ 	.short	0x010a
        /*0b66*/ 	.byte	0x0a
	.zero		1


	//   ....[41]....
        /*0b68*/ 	.word	0x0000aa30
        /*0b6c*/ 	.word	0x000000ff
        /*0b70*/ 	.word	0x00030850
        /*0b74*/ 	.short	0x010a
        /*0b76*/ 	.byte	0x0a
	.zero		1


	//   ....[42]....
        /*0b78*/ 	.word	0x0000b070
        /*0b7c*/ 	.word	0x00000002
        /*0b80*/ 	.word	0x00000000
        /*0b84*/ 	.short	0x0101
        /*0b86*/ 	.byte	0x3f
	.zero		1


	//   ....[43]....
        /*0b88*/ 	.word	0x0000c210
        /*0b8c*/ 	.word	0x0000009b
        /*0b90*/ 	.word	0x00000000
        /*0b94*/ 	.short	0x0101
        /*0b96*/ 	.byte	0x3f
	.zero		1


	//   ....[44]....
        /*0b98*/ 	.word	0x0000ce20
        /*0b9c*/ 	.word	0x000000ff
        /*0ba0*/ 	.word	0x00030850
        /*0ba4*/ 	.short	0x010a
        /*0ba6*/ 	.byte	0x05
	.zero		1


	//   ....[45]....
        /*0ba8*/ 	.word	0x0000ce60
        /*0bac*/ 	.word	0x000000ff
        /*0bb0*/ 	.word	0x00030850
        /*0bb4*/ 	.short	0x010a
        /*0bb6*/ 	.byte	0x05
	.zero		1


	//   ....[46]....
        /*0bb8*/ 	.word	0x0000d2c0
        /*0bbc*/ 	.word	0x00000009
        /*0bc0*/ 	.word	0x00000000
        /*0bc4*/ 	.short	0x0101
        /*0bc6*/ 	.byte	0x3f
	.zero		1


	//   ....[47]....
        /*0bc8*/ 	.word	0x0000f5b0
        /*0bcc*/ 	.word	0x000000a8
        /*0bd0*/ 	.word	0x00000000
        /*0bd4*/ 	.short	0x0101
        /*0bd6*/ 	.byte	0x3f
	.zero		1


	//   ....[48]....
        /*0bd8*/ 	.word	0x00012990
        /*0bdc*/ 	.word	0x00000000
        /*0be0*/ 	.word	0x00030840
        /*0be4*/ 	.short	0x010a
        /*0be6*/ 	.byte	0x3f
	.zero		1


	//   ....[49]....
        /*0be8*/ 	.word	0x00013ab0
        /*0bec*/ 	.word	0x00000008
        /*0bf0*/ 	.word	0x00030800
        /*0bf4*/ 	.short	0x0107
        /*0bf6*/ 	.byte	0x3f
	.zero		1


	//   ....[50]....
        /*0bf8*/ 	.word	0x00013bc0
        /*0bfc*/ 	.word	0x00000002
        /*0c00*/ 	.word	0x00030800
        /*0c04*/ 	.short	0x0101
        /*0c06*/ 	.byte	0x3f
	.zero		1


	//   ....[51]....
        /*0c08*/ 	.word	0x00013be0
        /*0c0c*/ 	.word	0x00000002
        /*0c10*/ 	.word	0x00030820
        /*0c14*/ 	.short	0x010a
        /*0c16*/ 	.byte	0x3f
	.zero		1


	//   ....[52]....
        /*0c18*/ 	.word	0x00013f70
        /*0c1c*/ 	.word	0x00000003
        /*0c20*/ 	.word	0x00030840
        /*0c24*/ 	.short	0x010a
        /*0c26*/ 	.byte	0x3f
	.zero		1


	//   ....[53]....
        /*0c28*/ 	.word	0x00014530
        /*0c2c*/ 	.word	0x00000003
        /*0c30*/ 	.word	0x00000060
        /*0c34*/ 	.short	0x010a
        /*0c36*/ 	.byte	0x3f
	.zero		1


	//   ....[54]....
        /*0c38*/ 	.word	0x00014e20
        /*0c3c*/ 	.word	0x00000003
        /*0c40*/ 	.word	0x00030840
        /*0c44*/ 	.short	0x010a
        /*0c46*/ 	.byte	0x3f
	.zero		1


	//   ....[55]....
        /*0c48*/ 	.word	0x000153e0
        /*0c4c*/ 	.word	0x00000002
        /*0c50*/ 	.word	0x00000060
        /*0c54*/ 	.short	0x010a
        /*0c56*/ 	.byte	0x3f
	.zero		1


	//   ....[56]....
        /*0c58*/ 	.word	0x00015be0
        /*0c5c*/ 	.word	0x00000002
        /*0c60*/ 	.word	0x00030840
        /*0c64*/ 	.short	0x010a
        /*0c66*/ 	.byte	0x3f
	.zero		1


	//   ....[57]....
        /*0c68*/ 	.word	0x000161a0
        /*0c6c*/ 	.word	0x00000002
        /*0c70*/ 	.word	0x00000060
        /*0c74*/ 	.short	0x010a
        /*0c76*/ 	.byte	0x3f
	.zero		1


	//   ....[58]....
        /*0c78*/ 	.word	0x00016930
        /*0c7c*/ 	.word	0x00000000
        /*0c80*/ 	.word	0x00030860
        /*0c84*/ 	.short	0x010a
        /*0c86*/ 	.byte	0x3f
	.zero		1


	//   ....[59]....
        /*0c88*/ 	.word	0x00017c40
        /*0c8c*/ 	.word	0x00000000
        /*0c90*/ 	.word	0x00030820
        /*0c94*/ 	.short	0x010a
        /*0c96*/ 	.byte	0x3f
	.zero		1


	//   ....[60]....
        /*0c98*/ 	.word	0x00017e20
        /*0c9c*/ 	.word	0x00000006
        /*0ca0*/ 	.word	0x00000000
        /*0ca4*/ 	.short	0x010a
        /*0ca6*/ 	.byte	0x3f
	.zero		1


	//   ....[61]....
        /*0ca8*/ 	.word	0x00017e90
        /*0cac*/ 	.word	0x00000007
        /*0cb0*/ 	.word	0x00000000
        /*0cb4*/ 	.short	0x010a
        /*0cb6*/ 	.byte	0x3f
	.zero		1


	//   ....[62]....
        /*0cb8*/ 	.word	0x00017f00
        /*0cbc*/ 	.word	0x00000004
        /*0cc0*/ 	.word	0x00000000
        /*0cc4*/ 	.short	0x010a
        /*0cc6*/ 	.byte	0x3f
	.zero		1


	//   ....[63]....
        /*0cc8*/ 	.word	0x00017f30
        /*0ccc*/ 	.word	0x00000003
        /*0cd0*/ 	.word	0x00000000
        /*0cd4*/ 	.short	0x010a
        /*0cd6*/ 	.byte	0x3f
	.zero		1


	//   ....[64]....
        /*0cd8*/ 	.word	0x00017fa0
        /*0cdc*/ 	.word	0x00000003
        /*0ce0*/ 	.word	0x00030800
        /*0ce4*/ 	.short	0x010a
        /*0ce6*/ 	.byte	0x3f
	.zero		1


	//   ....[65]....
        /*0ce8*/ 	.word	0x00017ff0
        /*0cec*/ 	.word	0x00000005
        /*0cf0*/ 	.word	0x00030830
        /*0cf4*/ 	.short	0x010a
        /*0cf6*/ 	.byte	0x3f
	.zero		1


	//   ....[66]....
        /*0cf8*/ 	.word	0x00018050
        /*0cfc*/ 	.word	0x00000098
        /*0d00*/ 	.word	0x00030830
        /*0d04*/ 	.short	0x010a
        /*0d06*/ 	.byte	0x3f
	.zero		1


	//   ....[67]....
        /*0d08*/ 	.word	0x000180b0
        /*0d0c*/ 	.word	0x00000015
        /*0d10*/ 	.word	0x00030850
        /*0d14*/ 	.short	0x010a
        /*0d16*/ 	.byte	0x3f
	.zero		1


	//   ....[68]....
        /*0d18*/ 	.word	0x00018110
        /*0d1c*/ 	.word	0x00000004
        /*0d20*/ 	.word	0x00030830
        /*0d24*/ 	.short	0x010a
        /*0d26*/ 	.byte	0x3f
	.zero		1


	//   ....[69]....
        /*0d28*/ 	.word	0x00018170
        /*0d2c*/ 	.word	0x00000003
        /*0d30*/ 	.word	0x00030850
        /*0d34*/ 	.short	0x010a
        /*0d36*/ 	.byte	0x3f
	.zero		1


	//   ....[70]....
        /*0d38*/ 	.word	0x000181d0
        /*0d3c*/ 	.word	0x00000004
        /*0d40*/ 	.word	0x00030830
        /*0d44*/ 	.short	0x010a
        /*0d46*/ 	.byte	0x3f
	.zero		1


	//   ....[71]....
        /*0d48*/ 	.word	0x00018230
        /*0d4c*/ 	.word	0x00000003
        /*0d50*/ 	.word	0x00030850
        /*0d54*/ 	.short	0x010a
        /*0d56*/ 	.byte	0x3f
	.zero		1


	//   ....[72]....
        /*0d58*/ 	.word	0x00018290
        /*0d5c*/ 	.word	0x00000007
        /*0d60*/ 	.word	0x00030850
        /*0d64*/ 	.short	0x010a
        /*0d66*/ 	.byte	0x3f
	.zero		1


	//   ....[73]....
        /*0d68*/ 	.word	0x00018430
        /*0d6c*/ 	.word	0x00000000
        /*0d70*/ 	.word	0x00030840
        /*0d74*/ 	.short	0x010a
        /*0d76*/ 	.byte	0x3f
	.zero		1


	//   ....[74]....
        /*0d78*/ 	.word	0x00019110
        /*0d7c*/ 	.word	0x00000002
        /*0d80*/ 	.word	0x00030820
        /*0d84*/ 	.short	0x010a
        /*0d86*/ 	.byte	0x3f
	.zero		1


	//   ....[75]....
        /*0d88*/ 	.word	0x00019160
        /*0d8c*/ 	.word	0x00000003
        /*0d90*/ 	.word	0x00030840
        /*0d94*/ 	.short	0x010a
        /*0d96*/ 	.byte	0x3f
	.zero		1


	//   ....[76]....
        /*0d98*/ 	.word	0x000191b0
        /*0d9c*/ 	.word	0x00000003
        /*0da0*/ 	.word	0x00000060
        /*0da4*/ 	.short	0x010a
        /*0da6*/ 	.byte	0x3f
	.zero		1


	//   ....[77]....
        /*0da8*/ 	.word	0x00019200
        /*0dac*/ 	.word	0x00000003
        /*0db0*/ 	.word	0x00030840
        /*0db4*/ 	.short	0x010a
        /*0db6*/ 	.byte	0x3f
	.zero		1


	//   ....[78]....
        /*0db8*/ 	.word	0x00019250
        /*0dbc*/ 	.word	0x00000002
        /*0dc0*/ 	.word	0x00000060
        /*0dc4*/ 	.short	0x010a
        /*0dc6*/ 	.byte	0x3f
	.zero		1


	//   ....[79]....
        /*0dc8*/ 	.word	0x000192a0
        /*0dcc*/ 	.word	0x00000002
        /*0dd0*/ 	.word	0x00030840
        /*0dd4*/ 	.short	0x010a
        /*0dd6*/ 	.byte	0x3f
	.zero		1


	//   ....[80]....
        /*0dd8*/ 	.word	0x000192f0
        /*0ddc*/ 	.word	0x00000002
        /*0de0*/ 	.word	0x00000060
        /*0de4*/ 	.short	0x010a
        /*0de6*/ 	.byte	0x3f
	.zero		1


	//   ....[81]....
        /*0de8*/ 	.word	0x00019340
        /*0dec*/ 	.word	0x00000000
        /*0df0*/ 	.word	0x00030860
        /*0df4*/ 	.short	0x010a
        /*0df6*/ 	.byte	0x3f
	.zero		1


	//   ....[82]....
        /*0df8*/ 	.word	0x00019da0
        /*0dfc*/ 	.word	0x00000000
        /*0e00*/ 	.word	0x00030820
        /*0e04*/ 	.short	0x010a
        /*0e06*/ 	.byte	0x3f
	.zero		1


	//   ....[83]....
        /*0e08*/ 	.word	0x00019f40
        /*0e0c*/ 	.word	0x00000006
        /*0e10*/ 	.word	0x00000000
        /*0e14*/ 	.short	0x010a
        /*0e16*/ 	.byte	0x3f
	.zero		1


	//   ....[84]....
        /*0e18*/ 	.word	0x00019f90
        /*0e1c*/ 	.word	0x00000007
        /*0e20*/ 	.word	0x00000000
        /*0e24*/ 	.short	0x010a
        /*0e26*/ 	.byte	0x3f
	.zero		1


	//   ....[85]....
        /*0e28*/ 	.word	0x00019fe0
        /*0e2c*/ 	.word	0x00000004
        /*0e30*/ 	.word	0x00000000
        /*0e34*/ 	.short	0x010a
        /*0e36*/ 	.byte	0x3f
	.zero		1


	//----- nvinfo : EIATTR_NUM_MBARRIERS
	.align		4
.L_507:
        /*0e38*/ 	.byte	0x03, 0x38
        /*0e3a*/ 	.short	0x0016


	//----- nvinfo : EIATTR_EXIT_INSTR_OFFSETS
	.align		4
        /*0e3c*/ 	.byte	0x04, 0x1c
        /*0e3e*/ 	.short	(.L_509 - .L_508)


	//   ....[0]....
.L_508:
        /*0e40*/ 	.word	0x00000a50


	//   ....[1]....
        /*0e44*/ 	.word	0x00010a30


	//   ....[2]....
        /*0e48*/ 	.word	0x00017f80


	//----- nvinfo : EIATTR_MAX_THREADS
	.align		4
.L_509:
        /*0e4c*/ 	.byte	0x04, 0x05
        /*0e4e*/ 	.short	(.L_511 - .L_510)
.L_510:
        /*0e50*/ 	.word	0x00000180
        /*0e54*/ 	.word	0x00000001
        /*0e58*/ 	.word	0x00000001


	//----- nvinfo : EIATTR_CRS_STACK_SIZE
	.align		4
.L_511:
        /*0e5c*/ 	.byte	0x04, 0x1e
        /*0e5e*/ 	.short	(.L_513 - .L_512)
.L_512:
        /*0e60*/ 	.word	0x00000000


	//----- nvinfo : EIATTR_CBANK_PARAM_SIZE
	.align		4
.L_513:
        /*0e64*/ 	.byte	0x03, 0x19
        /*0e66*/ 	.short	0x0af0


	//----- nvinfo : EIATTR_PARAM_CBANK
	.align		4
        /*0e68*/ 	.byte	0x04, 0x0a
        /*0e6a*/ 	.short	(.L_515 - .L_514)
	.align		4
.L_514:
        /*0e6c*/ 	.word	index@(.nv.constant0._ZN7cutlass13device_kernelIN5flash11enable_sm90INS1_16FlashAttnFwdSm90INS1_25CollectiveMainloopFwdSm90ILi2EN4cute5tupleIJNS5_1CILi1EEES8_S8_EEENS6_IJNS7_ILi128EEENS7_ILi64EEENS7_ILi256EEEEEELi256ENS_6half_tEfNS_4arch4Sm90ELb0ELb1ELb1ELb1ELb0ELb0ELb0ELb1ELb1ELb1ELb0ELb0EEENS1_21CollectiveEpilogueFwdINS6_IJSA_SC_SB_EEES9_SE_SG_Li256ELb1ELb1ELb0ELb0EEENS1_36VarlenDynamicPersistentTileSchedulerILi128ELi64ELi256ELi128ELb0ELb1ELb1ELb1ELb0ELb1EEEEEEEEEvNT_6ParamsE)
        /*0e70*/ 	.short	0x0210
        /*0e72*/ 	.short	0x0af0


	//----- nvinfo : EIATTR_SW_WAR
	.align		4
.L_515:
        /*0e74*/ 	.byte	0x04, 0x36
        /*0e76*/ 	.short	(.L_517 - .L_516)
.L_516:
        /*0e78*/ 	.word	0x00000008
.L_517:


//--------------------- .nv.info._ZN7cutlass13device_kernelIN5flash11enable_sm90INS1_16FlashAttnFwdSm90INS1_25CollectiveMainloopFwdSm90ILi2EN4cute5tupleIJNS5_1CILi1EEES8_S8_EEENS6_IJNS7_ILi128EEENS7_ILi64EEENS7_ILi256EEEEEELi256ENS_6half_tEfNS_4arch4Sm90ELb0ELb1ELb1ELb1ELb0ELb1ELb0ELb1ELb1ELb1ELb0ELb0EEENS1_21CollectiveEpilogueFwdINS6_IJSA_SC_SB_EEES9_SE_SG_Li256ELb1ELb1ELb0ELb0EEENS1_36VarlenDynamicPersistentTileSchedulerILi128ELi64ELi256ELi128ELb0ELb1ELb1ELb1ELb0ELb1EEEEEEEEEvNT_6ParamsE --------------------------
	.section	.nv.info._ZN7cutlass13device_kernelIN5flash11enable_sm90INS1_16FlashAttnFwdSm90INS1_25CollectiveMainloopFwdSm90ILi2EN4cute5tupleIJNS5_1CILi1EEES8_S8_EEENS6_IJNS7_ILi128EEENS7_ILi64EEENS7_ILi256EEEEEELi256ENS_6half_tEfNS_4arch4Sm90ELb0ELb1ELb1ELb1ELb0ELb1ELb0ELb1ELb1ELb1ELb0ELb0EEENS1_21CollectiveEpilogueFwdINS6_IJSA_SC_SB_EEES9_SE_SG_Li256ELb1ELb1ELb0ELb0EEENS1_36VarlenDynamicPersistentTileSchedulerILi128ELi64ELi256ELi128ELb0ELb1ELb1ELb1ELb0ELb1EEEEEEEEEvNT_6ParamsE,"",@"SHT_CUDA_INFO"
	.sectionflags	@""
	.align	4


	//----- nvinfo : EIATTR_CUDA_API_VERSION
	.align		4
        /*0000*/ 	.byte	0x04, 0x37
        /*0002*/ 	.short	(.L_519 - .L_518)
.L_518:
        /*0004*/ 	.word	0x00000082


	//----- nvinfo : EIATTR_KPARAM_INFO
	.align		4
.L_519:
        /*0008*/ 	.byte	0x04, 0x17
        /*000a*/ 	.short	(.L_521 - .L_520)
.L_520:
        /*000c*/ 	.word	0x00000000
        /*0010*/ 	.short	0x0000
        /*0012*/ 	.short	0x0070
        /*0014*/ 	.byte	0x00, 0xf0, 0x01, 0x2a


	//----- nvinfo : EIATTR_SPARSE_MMA_MASK
	.align		4
.L_521:
        /*0018*/ 	.byte	0x03, 0x50
        /*001a*/ 	.short	0x0000


	//----- nvinfo : EIATTR_MAXREG_COUNT
	.align		4
        /*001c*/ 	.byte	0x03, 0x1b
        /*001e*/ 	.short	0x00a8


	//----- nvinfo : EIATTR_NUM_BARRIERS
	.align		4
        /*0020*/ 	.byte	0x02, 0x4c
        /*0022*/ 	.byte	0x10
	.zero		1


	//----- nvinfo : EIATTR_EXTERNS
	.align		4
        /*0024*/ 	.byte	0x04, 0x0f
        /*0026*/ 	.short	(.L_523 - .L_522)


	//   ....[0]....
	.align		4
.L_522:
        /*0028*/ 	.word	index@(__assertfail)


	//----- nvinfo : EIATTR_ANNOTATIONS
	.align		4
.L_523:
        /*002c*/ 	.byte	0x04, 0x55
        /*002e*/ 	.short	(.L_525 - .L_524)


	//   ....[0]....
.L_524:
        /* <DEDUP_REMOVED lines=172> */


	//----- nvinfo : EIATTR_MERCURY_ISA_VERSION
	.align		4
.L_525:
        /*0ae0*/ 	.byte	0x03, 0x5f
        /*0ae2*/ 	.short	0x0101


	//----- nvinfo : EIATTR_UNUSED_LOAD_BYTE_OFFSET
	.align		4
        /*0ae4*/ 	.byte	0x04, 0x44
        /*0ae6*/ 	.short	(.L_527 - .L_526)


	//   ....[0]....
.L_526:
        /*0ae8*/ 	.word	0x00000a80
        /*0aec*/ 	.word	0x0000fff0


	//   ....[1]....
        /*0af0*/ 	.word	0x0001f0d0
        /*0af4*/ 	.word	0x0000fff0


	//----- nvinfo : EIATTR_INT_WARP_WIDE_INSTR_OFFSETS
	.align		4
.L_527:
        /*0af8*/ 	.byte	0x04, 0x31
        /*0afa*/ 	.short	(.L_529 - .L_528)


	//   ....[0]....
.L_528:
        /*0afc*/ 	.word	0x00000180


	//   ....[1]....
        /*0b00*/ 	.word	0x000001c0


	//   ....[2]....
        /*0b04*/ 	.word	0x00000280


	//   ....[3]....
        /*0b08*/ 	.word	0x000254c0


	//   ....[4]....
        /*0b0c*/ 	.word	0x00025520


	//   ....[5]....
        /*0b10*/ 	.word	0x00029ac0


	//   ....[6]....
        /*0b14*/ 	.word	0x00029b20


	//----- nvinfo : EIATTR_COOP_GROUP_MASK_REGIDS
	.align		4
.L_529:
        /*0b18*/ 	.byte	0x04, 0x29
        /*0b1a*/ 	.short	(.L_531 - .L_530)


	//   ....[0]....
.L_530:
        /*0b1c*/ 	.word	0xffffffff


	//   ....[1]....
        /*0b20*/ 	.word	0xffffffff


	//   ....[2]....
        /*0b24*/ 	.word	0xffffffff


	//   ....[3]....
        /*0b28*/ 	.word	0xffffffff


	//   ....[4]....
        /*0b2c*/ 	.word	0xffffffff


	//   ....[5]....
        /*0b30*/ 	.word	0xffffffff


	//   ....[6]....
        /*0b34*/ 	.word	0xffffffff


	//   ....[7]....
        /*0b38*/ 	.word	0xffffffff


	//   ....[8]....
        /*0b3c*/ 	.word	0xffffffff


	//   ....[9]....
        /*0b40*/ 	.word	0xffffffff


	//   ....[10]....
        /*0b44*/ 	.word	0xffffffff


	//   ....[11]....
        /*0b48*/ 	.word	0xffffffff


	//   ....[12]....
        /*0b4c*/ 	.word	0xffffffff


	//   ....[13]....
        /*0b50*/ 	.word	0xffffffff


	//   ....[14]....
        /*0b54*/ 	.word	0xffffffff


	//   ....[15]....
        /*0b58*/ 	.word	0xffffffff


	//   ....[16]....
        /*0b5c*/ 	.word	0xffffffff


	//   ....[17]....
        /*0b60*/ 	.word	0xffffffff


	//   ....[18]....
        /*0b64*/ 	.word	0xffffffff


	//   ....[19]....
        /*0b68*/ 	.word	0xffffffff


	//   ....[20]....
        /*0b6c*/ 	.word	0xffffffff


	//   ....[21]....
        /*0b70*/ 	.word	0xffffffff


	//   ....[22]....
        /*0b74*/ 	.word	0xffffffff


	//   ....[23]....
        /*0b78*/ 	.word	0xffffffff


	//   ....[24]....
        /*0b7c*/ 	.word	0xffffffff


	//   ....[25]....
        /*0b80*/ 	.word	0xffffffff


	//   ....[26]....
        /*0b84*/ 	.word	0xffffffff


	//   ....[27]....
        /*0b88*/ 	.word	0xffffffff


	//   ....[28]....
        /*0b8c*/ 	.word	0xffffffff


	//   ....[29]....
        /*0b90*/ 	.word	0xffffffff


	//   ....[30]....
        /*0b94*/ 	.word	0xffffffff


	//   ....[31]....
        /*0b98*/ 	.word	0xffffffff


	//   ....[32]....
        /*0b9c*/ 	.word	0xffffffff


	//   ....[33]....
        /*0ba0*/ 	.word	0xffffffff


	//   ....[34]....
        /*0ba4*/ 	.word	0xffffffff


	//   ....[35]....
        /*0ba8*/ 	.word	0xffffffff


	//   ....[36]....
        /*0bac*/ 	.word	0xffffffff


	//   ....[37]....
        /*0bb0*/ 	.word	0xffffffff


	//   ....[38]....
        /*0bb4*/ 	.word	0xffffffff


	//   ....[39]....
        /*0bb8*/ 	.word	0xffffffff


	//   ....[40]....
        /*0bbc*/ 	.word	0xffffffff


	//   ....[41]....
        /*0bc0*/ 	.word	0xffffffff


	//   ....[42]....
        /*0bc4*/ 	.word	0xffffffff


	//   ....[43]....
        /*0bc8*/ 	.word	0xffffffff


	//   ....[44]....
        /*0bcc*/ 	.word	0xffffffff


	//   ....[45]....
        /*0bd0*/ 	.word	0xffffffff


	//   ....[46]....
        /*0bd4*/ 	.word	0xffffffff


	//   ....[47]....
        /*0bd8*/ 	.word	0xffffffff


	//   ....[48]....
        /*0bdc*/ 	.word	0xffffffff


	//   ....[49]....
        /*0be0*/ 	.word	0xffffffff


	//   ....[50]....
        /*0be4*/ 	.word	0xffffffff


	//   ....[51]....
        /*0be8*/ 	.word	0xffffffff


	//   ....[52]....
        /*0bec*/ 	.word	0xffffffff


	//   ....[53]....
        /*0bf0*/ 	.word	0xffffffff


	//   ....[54]....
        /*0bf4*/ 	.word	0xffffffff


	//   ....[55]....
        /*0bf8*/ 	.word	0xffffffff


	//   ....[56]....
        /*0bfc*/ 	.word	0xffffffff


	//   ....[57]....
        /*0c00*/ 	.word	0xffffffff


	//   ....[58]....
        /*0c04*/ 	.word	0xffffffff


	//   ....[59]....
        /*0c08*/ 	.word	0xffffffff


	//   ....[60]....
        /*0c0c*/ 	.word	0xffffffff


	//   ....[61]....
        /*0c10*/ 	.word	0xffffffff


	//   ....[62]....
        /*0c14*/ 	.word	0xffffffff


	//   ....[63]....
        /*0c18*/ 	.word	0xffffffff


	//   ....[64]....
        /*0c1c*/ 	.word	0xffffffff


	//   ....[65]....
        /*0c20*/ 	.word	0xffffffff


	//   ....[66]....
        /*0c24*/ 	.word	0xffffffff


	//   ....[67]....
        /*0c28*/ 	.word	0xffffffff


	//   ....[68]....
        /*0c2c*/ 	.word	0xffffffff


	//   ....[69]....
        /*0c30*/ 	.word	0xffffffff


	//   ....[70]....
        /*0c34*/ 	.word	0xffffffff


	//   ....[71]....
        /*0c38*/ 	.word	0xffffffff


	//   ....[72]....
        /*0c3c*/ 	.word	0xffffffff


	//   ....[73]....
        /*0c40*/ 	.word	0xffffffff


	//   ....[74]....
        /*0c44*/ 	.word	0xffffffff


	//   ....[75]....
        /*0c48*/ 	.word	0xffffffff


	//   ....[76]....
        /*0c4c*/ 	.word	0xffffffff


	//   ....[77]....
        /*0c50*/ 	.word	0xffffffff


	//   ....[78]....
        /*0c54*/ 	.word	0xffffffff


	//   ....[79]....
        /*0c58*/ 	.word	0xffffffff


	//   ....[80]....
        /*0c5c*/ 	.word	0xffffffff


	//   ....[81]....
        /*0c60*/ 	.word	0xffffffff


	//   ....[82]....
        /*0c64*/ 	.word	0xffffffff


	//   ....[83]....
        /*0c68*/ 	.word	0xffffffff


	//   ....[84]....
        /*0c6c*/ 	.word	0xffffffff


	//   ....[85]....
        /*0c70*/ 	.word	0xffffffff


	//   ....[86]....
        /*0c74*/ 	.word	0xffffffff


	//   ....[87]....
        /*0c78*/ 	.word	0xffffffff


	//   ....[88]....
        /*0c7c*/ 	.word	0xffffffff


	//   ....[89]....
        /*0c80*/ 	.word	0xffffffff


	//   ....[90]....
        /*0c84*/ 	.word	0xffffffff


	//   ....[91]....
        /*0c88*/ 	.word	0xffffffff


	//   ....[92]....
        /*0c8c*/ 	.word	0xffffffff


	//   ....[93]....
        /*0c90*/ 	.word	0xffffffff


	//   ....[94]....
        /*0c94*/ 	.word	0xffffffff


	//   ....[95]....
        /*0c98*/ 	.word	0xffffffff


	//   ....[96]....
        /*0c9c*/ 	.word	0xffffffff


	//   ....[97]....
        /*0ca0*/ 	.word	0xffffffff


	//   ....[98]....
        /*0ca4*/ 	.word	0xffffffff


	//   ....[99]....
        /*0ca8*/ 	.word	0xffffffff


	//   ....[100]....
        /*0cac*/ 	.word	0xffffffff


	//   ....[101]....
        /*0cb0*/ 	.word	0xffffffff


	//   ....[102]....
        /*0cb4*/ 	.word	0xffffffff


	//   ....[103]....
        /*0cb8*/ 	.word	0xffffffff


	//   ....[104]....
        /*0cbc*/ 	.word	0xffffffff


	//   ....[105]....
        /*0cc0*/ 	.word	0xffffffff


	//   ....[106]....
        /*0cc4*/ 	.word	0xffffffff


	//   ....[107]....
        /*0cc8*/ 	.word	0xffffffff


	//   ....[108]....
        /*0ccc*/ 	.word	0xffffffff


	//   ....[109]....
        /*0cd0*/ 	.word	0xffffffff


	//   ....[110]....
        /*0cd4*/ 	.word	0xffffffff


	//   ....[111]....
        /*0cd8*/ 	.word	0xffffffff


	//   ....[112]....
        /*0cdc*/ 	.word	0xffffffff


	//   ....[113]....
        /*0ce0*/ 	.word	0xffffffff


	//   ....[114]....
        /*0ce4*/ 	.word	0xffffffff


	//   ....[115]....
        /*0ce8*/ 	.word	0xffffffff


	//   ....[116]....
        /*0cec*/ 	.word	0xffffffff


	//   ....[117]....
        /*0cf0*/ 	.word	0xffffffff


	//   ....[118]....
        /*0cf4*/ 	.word	0xffffffff


	//   ....[119]....
        /*0cf8*/ 	.word	0xffffffff


	//   ....[120]....
        /*0cfc*/ 	.word	0xffffffff


	//   ....[121]....
        /*0d00*/ 	.word	0xffffffff


	//   ....[122]....
        /*0d04*/ 	.word	0xffffffff


	//   ....[123]....
        /*0d08*/ 	.word	0xffffffff


	//   ....[124]....
        /*0d0c*/ 	.word	0xffffffff


	//   ....[125]....
        /*0d10*/ 	.word	0xffffffff


	//   ....[126]....
        /*0d14*/ 	.word	0xffffffff


	//   ....[127]....
        /*0d18*/ 	.word	0xffffffff


	//   ....[128]....
        /*0d1c*/ 	.word	0xffffffff


	//   ....[129]....
        /*0d20*/ 	.word	0xffffffff


	//   ....[130]....
        /*0d24*/ 	.word	0xffffffff


	//   ....[131]....
        /*0d28*/ 	.word	0xffffffff


	//   ....[132]....
        /*0d2c*/ 	.word	0xffffffff


	//   ....[133]....
        /*0d30*/ 	.word	0xffffffff


	//   ....[134]....
        /*0d34*/ 	.word	0xffffffff


	//   ....[135]....
        /*0d38*/ 	.word	0xffffffff


	//   ....[136]....
        /*0d3c*/ 	.word	0xffffffff


	//   ....[137]....
        /*0d40*/ 	.word	0xffffffff


	//   ....[138]....
        /*0d44*/ 	.word	0x0500000f


	//   ....[139]....
        /*0d48*/ 	.word	0x0500000f


	//   ....[140]....
        /*0d4c*/ 	.word	0x0500000f


	//   ....[141]....
        /*0d50*/ 	.word	0x0500000f


	//   ....[142]....
        /*0d54*/ 	.word	0x0500000f


	//   ....[143]....
        /*0d58*/ 	.word	0x0500000f


	//   ....[144]....
        /*0d5c*/ 	.word	0x0500000f


	//   ....[145]....
        /*0d60*/ 	.word	0x0500000f


	//   ....[146]....
        /*0d64*/ 	.word	0x0500000f


	//   ....[147]....
        /*0d68*/ 	.word	0x0500000f


	//   ....[148]....
        /*0d6c*/ 	.word	0x0500000f


	//   ....[149]....
        /*0d70*/ 	.word	0x0500000f


	//   ....[150]....
        /*0d74*/ 	.word	0x0500000f


	//   ....[151]....
        /*0d78*/ 	.word	0x0500000f


	//   ....[152]....
        /*0d7c*/ 	.word	0x0500000f


	//   ....[153]....
        /*0d80*/ 	.word	0x0500000f


	//   ....[154]....
        /*0d84*/ 	.word	0x0500000f


	//   ....[155]....
        /*0d88*/ 	.word	0x0500000f


	//   ....[156]....
        /*0d8c*/ 	.word	0x0500000f


	//   ....[157]....
        /*0d90*/ 	.word	0x0500000f


	//   ....[158]....
        /*0d94*/ 	.word	0x0500000f


	//   ....[159]....
        /*0d98*/ 	.word	0x0500000f


	//   ....[160]....
        /*0d9c*/ 	.word	0x0500000f


	//   ....[161]....
        /*0da0*/ 	.word	0x0500000f


	//   ....[162]....
        /*0da4*/ 	.word	0x0500000f


	//   ....[163]....
        /*0da8*/ 	.word	0x0500000f


	//   ....[164]....
        /*0dac*/ 	.word	0x0500000f


	//   ....[165]....
        /*0db0*/ 	.word	0x0500000f


	//   ....[166]....
        /*0db4*/ 	.word	0x0500000f


	//   ....[167]....
        /*0db8*/ 	.word	0x0500000f


	//   ....[168]....
        /*0dbc*/ 	.word	0x0500000f


	//   ....[169]....
        /*0dc0*/ 	.word	0x0500000f


	//   ....[170]....
        /*0dc4*/ 	.word	0x0500000f


	//   ....[171]....
        /*0dc8*/ 	.word	0x0500000f


	//   ....[172]....
        /*0dcc*/ 	.word	0x0500000f


	//   ....[173]....
        /*0dd0*/ 	.word	0x0500000f


	//   ....[174]....
        /*0dd4*/ 	.word	0x0500000f


	//   ....[175]....
        /*0dd8*/ 	.word	0x0500000f


	//   ....[176]....
        /*0ddc*/ 	.word	0x0500000f


	//   ....[177]....
        /*0de0*/ 	.word	0x0500000f


	//   ....[178]....
        /*0de4*/ 	.word	0x0500000f


	//   ....[179]....
        /*0de8*/ 	.word	0x0500000f


	//   ....[180]....
        /*0dec*/ 	.word	0x0500000f


	//   ....[181]....
        /*0df0*/ 	.word	0x0500000f


	//   ....[182]....
        /*0df4*/ 	.word	0x0500000f


	//   ....[183]....
        /*0df8*/ 	.word	0x0500000f


	//   ....[184]....
        /*0dfc*/ 	.word	0x0500000f


	//   ....[185]....
        /*0e00*/ 	.word	0x0500000f


	//   ....[186]....
        /*0e04*/ 	.word	0x0500000f


	//   ....[187]....
        /*0e08*/ 	.word	0x0500000f


	//   ....[188]....
        /*0e0c*/ 	.word	0x0500000f


	//   ....[189]....
        /*0e10*/ 	.word	0x0500000f


	//   ....[190]....
        /*0e14*/ 	.word	0x0500000f


	//   ....[191]....
        /*0e18*/ 	.word	0x0500000f


	//   ....[192]....
        /*0e1c*/ 	.word	0x0500000f


	//   ....[193]....
        /*0e20*/ 	.word	0x0500000f


	//   ....[194]....
        /*0e24*/ 	.word	0x0500000f


	//   ....[195]....
        /*0e28*/ 	.word	0x0500000f


	//   ....[196]....
        /*0e2c*/ 	.word	0x0500000f


	//   ....[197]....
        /*0e30*/ 	.word	0x0500000f


	//   ....[198]....
        /*0e34*/ 	.word	0x0500000f


	//   ....[199]....
        /*0e38*/ 	.word	0x0500000f


	//   ....[200]....
        /*0e3c*/ 	.word	0x0500000f


	//   ....[201]....
        /*0e40*/ 	.word	0x0500000f


	//   ....[202]....
        /*0e44*/ 	.word	0x0500000f


	//   ....[203]....
        /*0e48*/ 	.word	0x0500000f


	//   ....[204]....
        /*0e4c*/ 	.word	0x0500000f


	//   ....[205]....
        /*0e50*/ 	.word	0x0500000f


	//----- nvinfo : EIATTR_COOP_GROUP_INSTR_OFFSETS
	.align		4
.L_531:
        /*0e54*/ 	.byte	0x04, 0x28
        /*0e56*/ 	.short	(.L_533 - .L_532)


	//   ....[0]....
.L_532:
        /*0e58*/ 	.word	0x00000060


	//   ....[1]....
        /*0e5c*/ 	.word	0x00000190


	//   ....[2]....
        /*0e60*/ 	.word	0x00000290


	//   ....[3]....
        /*0e64*/ 	.word	0x00000400


	//   ....[4]....
        /*0e68*/ 	.word	0x00000560


	//   ....[5]....
        /*0e6c*/ 	.word	0x00000680


	//   ....[6]....
        /*0e70*/ 	.word	0x000007e0


	//   ....[7]....
        /*0e74*/ 	.word	0x00008ca0


	//   ....[8]....
        /*0e78*/ 	.word	0x000093f0


	//   ....[9]....
        /*0e7c*/ 	.word	0x00009400


	//   ....[10]....
        /*0e80*/ 	.word	0x00009410


	//   ....[11]....
        /*0e84*/ 	.word	0x00009420


	//   ....[12]....
        /*0e88*/ 	.word	0x00009980


	//   ....[13]....
        /*0e8c*/ 	.word	0x00009990


	//   ....[14]....
        /*0e90*/ 	.word	0x000099a0


	//   ....[15]....
        /*0e94*/ 	.word	0x000099b0


	//   ....[16]....
        /*0e98*/ 	.word	0x00009ed0


	//   ....[17]....
        /*0e9c*/ 	.word	0x00009ee0


	//   ....[18]....
        /*0ea0*/ 	.word	0x00009ef0


	//   ....[19]....
        /*0ea4*/ 	.word	0x00009f00


	//   ....[20]....
        /*0ea8*/ 	.word	0x0000a440


	//   ....[21]....
        /*0eac*/ 	.word	0x0000a450


	//   ....[22]....
        /*0eb0*/ 	.word	0x0000a460


	//   ....[23]....
        /*0eb4*/ 	.word	0x0000a470


	//   ....[24]....
        /*0eb8*/ 	.word	0x0000db10


	//   ....[25]....
        /*0ebc*/ 	.word	0x0000db20


	//   ....[26]....
        /*0ec0*/ 	.word	0x0000db30


	//   ....[27]....
        /*0ec4*/ 	.word	0x0000db40


	//   ....[28]....
        /*0ec8*/ 	.word	0x0000e000


	//   ....[29]....
        /*0ecc*/ 	.word	0x0000e010


	//   ....[30]....
        /*0ed0*/ 	.word	0x0000e020


	//   ....[31]....
        /*0ed4*/ 	.word	0x0000e030


	//   ....[32]....
        /*0ed8*/ 	.word	0x0000e460


	//   ....[33]....
        /*0edc*/ 	.word	0x0000e470


	//   ....[34]....
        /*0ee0*/ 	.word	0x0000e480


	//   ....[35]....
        /*0ee4*/ 	.word	0x0000e490


	//   ....[36]....
        /*0ee8*/ 	.word	0x0000e8e0


	//   ....[37]....
        /*0eec*/ 	.word	0x0000e8f0


	//   ....[38]....
        /*0ef0*/ 	.word	0x0000e900


	//   ....[39]....
        /*0ef4*/ 	.word	0x0000e910


	//   ....[40]....
        /*0ef8*/ 	.word	0x000133a0


	//   ....[41]....
        /*0efc*/ 	.word	0x00013700


	//   ....[42]....
        /*0f00*/ 	.word	0x00013fe0


	//   ....[43]....
        /*0f04*/ 	.word	0x000140b0


	//   ....[44]....
        /*0f08*/ 	.word	0x00014550


	//   ....[45]....
        /*0f0c*/ 	.word	0x000145d0


	//   ....[46]....
        /*0f10*/ 	.word	0x000169e0


	//   ....[47]....
        /*0f14*/ 	.word	0x00016ea0


	//   ....[48]....
        /*0f18*/ 	.word	0x000174c0


	//   ....[49]....
        /*0f1c*/ 	.word	0x000174e0


	//   ....[50]....
        /*0f20*/ 	.word	0x00017bd0


	//   ....[51]....
        /*0f24*/ 	.word	0x00017c00


	//   ....[52]....
        /*0f28*/ 	.word	0x00019e50


	//   ....[53]....
        /*0f2c*/ 	.word	0x00019ee0


	//   ....[54]....
        /*0f30*/ 	.word	0x0001a320


	//   ....[55]....
        /*0f34*/ 	.word	0x0001a380


	//   ....[56]....
        /*0f38*/ 	.word	0x0001c340


	//   ....[57]....
        /*0f3c*/ 	.word	0x0001c840


	//   ....[58]....
        /*0f40*/ 	.word	0x0001ce70


	//   ....[59]....
        /*0f44*/ 	.word	0x0001ce90


	//   ....[60]....
        /*0f48*/ 	.word	0x0001d590


	//   ....[61]....
        /*0f4c*/ 	.word	0x0001d5d0


	//   ....[62]....
        /*0f50*/ 	.word	0x0001e620


	//   ....[63]....
        /*0f54*/ 	.word	0x0001e6a0


	//   ....[64]....
        /*0f58*/ 	.word	0x0001e6c0


	//   ....[65]....
        /*0f5c*/ 	.word	0x0001e6d0


	//   ....[66]....
        /*0f60*/ 	.word	0x000201e0


	//   ....[67]....
        /*0f64*/ 	.word	0x000202f0


	//   ....[68]....
        /*0f68*/ 	.word	0x000204c0


	//   ....[69]....
        /*0f6c*/ 	.word	0x00020500


	//   ....[70]....
        /*0f70*/ 	.word	0x00020ac0


	//   ....[71]....
        /*0f74*/ 	.word	0x00020af0


	//   ....[72]....
        /*0f78*/ 	.word	0x00020c40


	//   ....[73]....
        /*0f7c*/ 	.word	0x00020c60


	//   ....[74]....
        /*0f80*/ 	.word	0x00020da0


	//   ....[75]....
        /*0f84*/ 	.word	0x00020dc0


	//   ....[76]....
        /*0f88*/ 	.word	0x00020f10


	//   ....[77]....
        /*0f8c*/ 	.word	0x00020f30


	//   ....[78]....
        /*0f90*/ 	.word	0x00021850


	//   ....[79]....
        /*0f94*/ 	.word	0x00021870


	//   ....[80]....
        /*0f98*/ 	.word	0x000219d0


	//   ....[81]....
        /*0f9c*/ 	.word	0x000219f0


	//   ....[82]....
        /*0fa0*/ 	.word	0x00021b30


	//   ....[83]....
        /*0fa4*/ 	.word	0x00021b50


	//   ....[84]....
        /*0fa8*/ 	.word	0x00021ca0


	//   ....[85]....
        /*0fac*/ 	.word	0x00021cc0


	//   ....[86]....
        /*0fb0*/ 	.word	0x00021e90


	//   ....[87]....
        /*0fb4*/ 	.word	0x00022060


	//   ....[88]....
        /*0fb8*/ 	.word	0x00022090


	//   ....[89]....
        /*0fbc*/ 	.word	0x000220c0


	//   ....[90]....
        /*0fc0*/ 	.word	0x000220f0


	//   ....[91]....
        /*0fc4*/ 	.word	0x00022120


	//   ....[92]....
        /*0fc8*/ 	.word	0x00022150


	//   ....[93]....
        /*0fcc*/ 	.word	0x000222c0


	//   ....[94]....
        /*0fd0*/ 	.word	0x000222f0


	//   ....[95]....
        /*0fd4*/ 	.word	0x00022320


	//   ....[96]....
        /*0fd8*/ 	.word	0x00022350


	//   ....[97]....
        /*0fdc*/ 	.word	0x00022380


	//   ....[98]....
        /*0fe0*/ 	.word	0x000223b0


	//   ....[99]....
        /*0fe4*/ 	.word	0x00022450


	//   ....[100]....
        /*0fe8*/ 	.word	0x000224b0


	//   ....[101]....
        /*0fec*/ 	.word	0x00022540


	//   ....[102]....
        /*0ff0*/ 	.word	0x00023720


	//   ....[103]....
        /*0ff4*/ 	.word	0x00025a80


	//   ....[104]....
        /*0ff8*/ 	.word	0x00026700


	//   ....[105]....
        /*0ffc*/ 	.word	0x00026720


	//   ....[106]....
        /*1000*/ 	.word	0x00026740


	//   ....[107]....
        /*1004*/ 	.word	0x000267f0


	//   ....[108]....
        /*1008*/ 	.word	0x00026860


	//   ....[109]....
        /*100c*/ 	.word	0x000268b0


	//   ....[110]....
        /*1010*/ 	.word	0x00026920


	//   ....[111]....
        /*1014*/ 	.word	0x00026970


	//   ....[112]....
        /*1018*/ 	.word	0x000269e0


	//   ....[113]....
        /*101c*/ 	.word	0x00026a30


	//   ....[114]....
        /*1020*/ 	.word	0x00026aa0


	//   ....[115]....
        /*1024*/ 	.word	0x00026af0


	//   ....[116]....
        /*1028*/ 	.word	0x00026b60


	//   ....[117]....
        /*102c*/ 	.word	0x00026bb0


	//   ....[118]....
        /*1030*/ 	.word	0x00026c20


	//   ....[119]....
        /*1034*/ 	.word	0x00026c70


	//   ....[120]....
        /*1038*/ 	.word	0x0002a3f0


	//   ....[121]....
        /*103c*/ 	.word	0x0002a410


	//   ....[122]....
        /*1040*/ 	.word	0x0002a450


	//   ....[123]....
        /*1044*/ 	.word	0x0002a480


	//   ....[124]....
        /*1048*/ 	.word	0x0002a4b0


	//   ....[125]....
        /*104c*/ 	.word	0x0002a4e0


	//   ....[126]....
        /*1050*/ 	.word	0x0002a510


	//   ....[127]....
        /*1054*/ 	.word	0x0002a540


	//   ....[128]....
        /*1058*/ 	.word	0x0002a6c0


	//   ....[129]....
        /*105c*/ 	.word	0x0002a700


	//   ....[130]....
        /*1060*/ 	.word	0x0002a730


	//   ....[131]....
        /*1064*/ 	.word	0x0002a760


	//   ....[132]....
        /*1068*/ 	.word	0x0002a790


	//   ....[133]....
        /*106c*/ 	.word	0x0002a7c0


	//   ....[134]....
        /*1070*/ 	.word	0x0002a880


	//   ....[135]....
        /*1074*/ 	.word	0x0002a8a0


	//   ....[136]....
        /*1078*/ 	.word	0x0002a910


	//   ....[137]....
        /*107c*/ 	.word	0x0002afe0


	//   ....[138]....
        /*1080*/ 	.word	0x0002b420


	//   ....[139]....
        /*1084*/ 	.word	0x0002b4b0


	//   ....[140]....
        /*1088*/ 	.word	0x0002b500


	//   ....[141]....
        /*108c*/ 	.word	0x0002b550


	//   ....[142]....
        /*1090*/ 	.word	0x0002b5e0


	//   ....[143]....
        /*1094*/ 	.word	0x0002b670


	//   ....[144]....
        /*1098*/ 	.word	0x0002b6c0


	//   ....[145]....
        /*109c*/ 	.word	0x0002b710


	//   ....[146]....
        /*10a0*/ 	.word	0x0002b7a0


	//   ....[147]....
        /*10a4*/ 	.word	0x0002b830


	//   ....[148]....
        /*10a8*/ 	.word	0x0002b880


	//   ....[149]....
        /*10ac*/ 	.word	0x0002b8d0


	//   ....[150]....
        /*10b0*/ 	.word	0x0002b960


	//   ....[151]....
        /*10b4*/ 	.word	0x0002b9f0


	//   ....[152]....
        /*10b8*/ 	.word	0x0002ba40


	//   ....[153]....
        /*10bc*/ 	.word	0x0002ba90


	//   ....[154]....
        /*10c0*/ 	.word	0x0002bb80


	//   ....[155]....
        /*10c4*/ 	.word	0x0002bc10


	//   ....[156]....
        /*10c8*/ 	.word	0x0002bc60


	//   ....[157]....
        /*10cc*/ 	.word	0x0002bcb0


	//   ....[158]....
        /*10d0*/ 	.word	0x0002bd40


	//   ....[159]....
        /*10d4*/ 	.word	0x0002bdd0


	//   ....[160]....
        /*10d8*/ 	.word	0x0002be20


	//   ....[161]....
        /*10dc*/ 	.word	0x0002be70


	//   ....[162]....
        /*10e0*/ 	.word	0x0002bf00


	//   ....[163]....
        /*10e4*/ 	.word	0x0002bf90


	//   ....[164]....
        /*10e8*/ 	.word	0x0002bfe0


	//   ....[165]....
        /*10ec*/ 	.word	0x0002c030


	//   ....[166]....
        /*10f0*/ 	.word	0x0002c0c0


	//   ....[167]....
        /*10f4*/ 	.word	0x0002c150


	//   ....[168]....
        /*10f8*/ 	.word	0x0002c1a0


	//   ....[169]....
        /*10fc*/ 	.word	0x0002c1f0


	//   ....[170]....
        /*1100*/ 	.word	0x0002c590


	//   ....[171]....
        /*1104*/ 	.word	0x0002c890


	//   ....[172]....
        /*1108*/ 	.word	0x0002ca10


	//   ....[173]....
        /*110c*/ 	.word	0x0002ca60


	//   ....[174]....
        /*1110*/ 	.word	0x0002cb10


	//   ....[175]....
        /*1114*/ 	.word	0x0002cc30


	//   ....[176]....
        /*1118*/ 	.word	0x0002cc90


	//   ....[177]....
        /*111c*/ 	.word	0x0002cdb0


	//   ....[178]....
        /*1120*/ 	.word	0x0002ce10


	//   ....[179]....
        /*1124*/ 	.word	0x0002cf30


	//   ....[180]....
        /*1128*/ 	.word	0x0002cf90


	//   ....[181]....
        /*112c*/ 	.word	0x0002d0b0


	//   ....[182]....
        /*1130*/ 	.word	0x0002d110


	//   ....[183]....
        /*1134*/ 	.word	0x0002d230


	//   ....[184]....
        /*1138*/ 	.word	0x0002d290


	//   ....[185]....
        /*113c*/ 	.word	0x0002d3b0


	//   ....[186]....
        /*1140*/ 	.word	0x0002d410


	//   ....[187]....
        /*1144*/ 	.word	0x0002d4f0


	//   ....[188]....
        /*1148*/ 	.word	0x0002d870


	//   ....[189]....
        /*114c*/ 	.word	0x0002d920


	//   ....[190]....
        /*1150*/ 	.word	0x0002da20


	//   ....[191]....
        /*1154*/ 	.word	0x0002dab0


	//   ....[192]....
        /*1158*/ 	.word	0x0002db30


	//   ....[193]....
        /*115c*/ 	.word	0x0002dbb0


	//   ....[194]....
        /*1160*/ 	.word	0x0002dc30


	//   ....[195]....
        /*1164*/ 	.word	0x0002dcc0


	//   ....[196]....
        /*1168*/ 	.word	0x0002dd60


	//   ....[197]....
        /*116c*/ 	.word	0x0002de30


	//   ....[198]....
        /*1170*/ 	.word	0x0002deb0


	//   ....[199]....
        /*1174*/ 	.word	0x0002df30


	//   ....[200]....
        /*1178*/ 	.word	0x0002dfb0


	//   ....[201]....
        /*117c*/ 	.word	0x0002e040


	//   ....[202]....
        /*1180*/ 	.word	0x0002e0c0


	//   ....[203]....
        /*1184*/ 	.word	0x0002e160


	//   ....[204]....
        /*1188*/ 	.word	0x0002e1f0


	//   ....[205]....
        /*118c*/ 	.word	0x0002e320


	//----- nvinfo : EIATTR_REG_RECONFIG
	.align		4
.L_533:
        /*1190*/ 	.byte	0x01, 0x54
	.zero		2


	//----- nvinfo : EIATTR_SYSCALL_OFFSETS
	.align		4
        /*1194*/ 	.byte	0x04, 0x46
        /*1196*/ 	.short	(.L_535 - .L_534)


	//   ....[0]....
.L_534:
        /*1198*/ 	.word	0x00002000


	//   ....[1]....
        /*119c*/ 	.word	0x00002150


	//   ....[2]....
        /*11a0*/ 	.word	0x00008e40


	//   ....[3]....
        /*11a4*/ 	.word	0x00009160


	//   ....[4]....
        /*11a8*/ 	.word	0x000256c0


	//   ....[5]....
        /*11ac*/ 	.word	0x00025810


	//   ....[6]....
        /*11b0*/ 	.word	0x00025900


	//   ....[7]....
        /*11b4*/ 	.word	0x00026240


	//----- nvinfo : EIATTR_MBARRIER_INSTR_OFFSETS
	.align		4
.L_535:
        /*11b8*/ 	.byte	0x04, 0x39
        /*11ba*/ 	.short	(.L_537 - .L_536)


	//   ....[0]....
.L_536:
        /*11bc*/ 	.word	0x000002b0
        /*11c0*/ 	.word	0x000000ff
        /*11c4*/ 	.word	0x00030800
        /*11c8*/ 	.short	0x0100
        /*11ca*/ 	.byte	0x08
	.zero		1


	//   ....[1]....
        /*11cc*/ 	.word	0x000002c0
        /*11d0*/ 	.word	0x000000ff
        /*11d4*/ 	.word	0x00030820
        /*11d8*/ 	.short	0x0100
        /*11da*/ 	.byte	0x08
	.zero		1


	//   ....[2]....
        /*11dc*/ 	.word	0x000003b0
        /*11e0*/ 	.word	0x000000ff
        /*11e4*/ 	.word	0x00030830
        /*11e8*/ 	.short	0x0100
        /*11ea*/ 	.byte	0x08
	.zero		1


	//   ....[3]....
        /*11ec*/ 	.word	0x000003c0
        /*11f0*/ 	.word	0x000000ff
        /*11f4*/ 	.word	0x00030840
        /*11f8*/ 	.short	0x0100
        /*11fa*/ 	.byte	0x08
	.zero		1


	//   ....[4]....
        /*11fc*/ 	.word	0x000003d0
        /*1200*/ 	.word	0x000000ff
        /*1204*/ 	.word	0x00030838
        /*1208*/ 	.short	0x0100
        /*120a*/ 	.byte	0x08
	.zero		1


	//   ....[5]....
        /*120c*/ 	.word	0x000003e0
        /*1210*/ 	.word	0x000000ff
        /*1214*/ 	.word	0x00030848
        /*1218*/ 	.short	0x0100
        /*121a*/ 	.byte	0x08
	.zero		1


	//   ....[6]....
        /*121c*/ 	.word	0x00000510
        /*1220*/ 	.word	0x000000ff
        /*1224*/ 	.word	0x00030850
        /*1228*/ 	.short	0x0100
        /*122a*/ 	.byte	0x08
	.zero		1


	//   ....[7]....
        /*122c*/ 	.word	0x00000520
        /*1230*/ 	.word	0x000000ff
        /*1234*/ 	.word	0x00030860
        /*1238*/ 	.short	0x0100
        /*123a*/ 	.byte	0x08
	.zero		1


	//   ....[8]....
        /*123c*/ 	.word	0x00000530
        /*1240*/ 	.word	0x000000ff
        /*1244*/ 	.word	0x00030858
        /*1248*/ 	.short	0x0100
        /*124a*/ 	.byte	0x08
	.zero		1


	//   ....[9]....
        /*124c*/ 	.word	0x00000540
        /*1250*/ 	.word	0x000000ff
        /*1254*/ 	.word	0x00030868
        /*1258*/ 	.short	0x0100
        /*125a*/ 	.byte	0x08
	.zero		1


	//   ....[10]....
        /*125c*/ 	.word	0x00000630
        /*1260*/ 	.word	0x000000ff
        /*1264*/ 	.word	0x00030870
        /*1268*/ 	.short	0x0100
        /*126a*/ 	.byte	0x06
	.zero		1


	//   ....[11]....
        /*126c*/ 	.word	0x00000640
        /*1270*/ 	.word	0x000000ff
        /*1274*/ 	.word	0x00030880
        /*1278*/ 	.short	0x0100
        /*127a*/ 	.byte	0x06
	.zero		1


	//   ....[12]....
        /*127c*/ 	.word	0x00000650
        /*1280*/ 	.word	0x000000ff
        /*1284*/ 	.word	0x00030878
        /*1288*/ 	.short	0x0100
        /*128a*/ 	.byte	0x06
	.zero		1


	//   ....[13]....
        /*128c*/ 	.word	0x00000660
        /*1290*/ 	.word	0x000000ff
        /*1294*/ 	.word	0x00030888
        /*1298*/ 	.short	0x0100
        /*129a*/ 	.byte	0x06
	.zero		1


	//   ....[14]....
        /*129c*/ 	.word	0x00000790
        /*12a0*/ 	.word	0x000000ff
        /*12a4*/ 	.word	0x00030890
        /*12a8*/ 	.short	0x0100
        /*12aa*/ 	.byte	0x08
	.zero		1


	//   ....[15]....
        /*12ac*/ 	.word	0x000007a0
        /*12b0*/ 	.word	0x000000ff
        /*12b4*/ 	.word	0x000308a0
        /*12b8*/ 	.short	0x0100
        /*12ba*/ 	.byte	0x08
	.zero		1


	//   ....[16]....
        /*12bc*/ 	.word	0x000007b0
        /*12c0*/ 	.word	0x000000ff
        /*12c4*/ 	.word	0x00030898
        /*12c8*/ 	.short	0x0100
        /*12ca*/ 	.byte	0x08
	.zero		1


	//   ....[17]....
        /*12cc*/ 	.word	0x000007c0
        /*12d0*/ 	.word	0x000000ff
        /*12d4*/ 	.word	0x000308a8
        /*12d8*/ 	.short	0x0100
        /*12da*/ 	.byte	0x08
	.zero		1


	//   ....[18]....
        /*12dc*/ 	.word	0x000008f0
        /*12e0*/ 	.word	0x000000ff
        /*12e4*/ 	.word	0x000308b0
        /*12e8*/ 	.short	0x0100
        /*12ea*/ 	.byte	0x08
	.zero		1


	//   ....[19]....
        /*12ec*/ 	.word	0x00000900
        /*12f0*/ 	.word	0x000000ff
        /*12f4*/ 	.word	0x000308c0
        /*12f8*/ 	.short	0x0100
        /*12fa*/ 	.byte	0x08
	.zero		1


	//   ....[20]....
        /*12fc*/ 	.word	0x00000910
        /*1300*/ 	.word	0x000000ff
        /*1304*/ 	.word	0x000308b8
        /*1308*/ 	.short	0x0100
        /*130a*/ 	.byte	0x08
	.zero		1


	//   ....[21]....
        /*130c*/ 	.word	0x00000920
        /*1310*/ 	.word	0x000000ff
        /*1314*/ 	.word	0x000308c8
        /*1318*/ 	.short	0x0100
        /*131a*/ 	.byte	0x08
	.zero		1


	//   ....[22]....
        /*131c*/ 	.word	0x000036e0
        /*1320*/ 	.word	0x00000063
        /*1324*/ 	.word	0x00030890
        /*1328*/ 	.short	0x010a
        /*132a*/ 	.byte	0x3f
	.zero		1


	//   ....[23]....
        /*132c*/ 	.word	0x00005920
        /*1330*/ 	.word	0x00000063
        /*1334*/ 	.word	0x00030890
        /*1338*/ 	.short	0x010a
        /*133a*/ 	.byte	0x3f
	.zero		1


	//   ....[24]....
        /*133c*/ 	.word	0x00007b20
        /*1340*/ 	.word	0x00000063
        /*1344*/ 	.word	0x00030890
        /*1348*/ 	.short	0x010a
        /*134a*/ 	.byte	0x3f
	.zero		1


	//   ....[25]....
        /*134c*/ 	.word	0x00007e20
        /*1350*/ 	.word	0x00000024
        /*1354*/ 	.word	0x00000000
        /*1358*/ 	.short	0x0101
        /*135a*/ 	.byte	0x3f
	.zero		1


	//   ....[26]....
        /*135c*/ 	.word	0x00007e60
        /*1360*/ 	.word	0x00000063
        /*1364*/ 	.word	0x000308b0
        /*1368*/ 	.short	0x010a
        /*136a*/ 	.byte	0x3f
	.zero		1


	//   ....[27]....
        /*136c*/ 	.word	0x00008350
        /*1370*/ 	.word	0x00000063
        /*1374*/ 	.word	0x00000000
        /*1378*/ 	.short	0x0101
        /*137a*/ 	.byte	0x3f
	.zero		1


	//   ....[28]....
        /*137c*/ 	.word	0x00008ee0
        /*1380*/ 	.word	0x00000010
        /*1384*/ 	.word	0x00030800
        /*1388*/ 	.short	0x010a
        /*138a*/ 	.byte	0x3f
	.zero		1


	//   ....[29]....
        /*138c*/ 	.word	0x00008f30
        /*1390*/ 	.word	0x00000010
        /*1394*/ 	.word	0x00030800
        /*1398*/ 	.short	0x010a
        /*139a*/ 	.byte	0x3f
	.zero		1


	//   ....[30]....
        /*139c*/ 	.word	0x0000a850
        /*13a0*/ 	.word	0x00000010
        /*13a4*/ 	.word	0x00030800
        /*13a8*/ 	.short	0x010a
        /*13aa*/ 	.byte	0x3f
	.zero		1


	//   ....[31]....
        /*13ac*/ 	.word	0x0000ec10
        /*13b0*/ 	.word	0x00000010
        /*13b4*/ 	.word	0x00030800
        /*13b8*/ 	.short	0x010a
        /*13ba*/ 	.byte	0x3f
	.zero		1


	//   ....[32]....
        /*13bc*/ 	.word	0x000123a0
        /*13c0*/ 	.word	0x00000039
        /*13c4*/ 	.word	0x00030830
        /*13c8*/ 	.short	0x010a
        /*13ca*/ 	.byte	0x3f
	.zero		1


	//   ....[33]....
        /*13cc*/ 	.word	0x00012410
        /*13d0*/ 	.word	0x00000039
        /*13d4*/ 	.word	0x00030830
        /*13d8*/ 	.short	0x010a
        /*13da*/ 	.byte	0x3f
	.zero		1


	//   ....[34]....
        /*13dc*/ 	.word	0x000133d0
        /*13e0*/ 	.word	0x00000002
        /*13e4*/ 	.word	0x00000000
        /*13e8*/ 	.short	0x0101
        /*13ea*/ 	.byte	0x3f
	.zero		1


	//   ....[35]....
        /*13ec*/ 	.word	0x00015210
        /*13f0*/ 	.word	0x00000002
        /*13f4*/ 	.word	0x00030830
        /*13f8*/ 	.short	0x010a
        /*13fa*/ 	.byte	0x3f
	.zero		1


	//   ....[36]....
        /*13fc*/ 	.word	0x000152a0
        /*1400*/ 	.word	0x00000002
        /*1404*/ 	.word	0x00030830
        /*1408*/ 	.short	0x010a
        /*140a*/ 	.byte	0x3f
	.zero		1


	//   ....[37]....
        /*140c*/ 	.word	0x00016500
        /*1410*/ 	.word	0x00000000
        /*1414*/ 	.word	0x00030850
        /*1418*/ 	.short	0x010a
        /*141a*/ 	.byte	0x3f
	.zero		1


	//   ....[38]....
        /*141c*/ 	.word	0x00016550
        /*1420*/ 	.word	0x00000000
        /*1424*/ 	.word	0x00030850
        /*1428*/ 	.short	0x010a
        /*142a*/ 	.byte	0x3f
	.zero		1


	//   ....[39]....
        /*142c*/ 	.word	0x00016960
        /*1430*/ 	.word	0x00000002
        /*1434*/ 	.word	0x00000000
        /*1438*/ 	.short	0x0101
        /*143a*/ 	.byte	0x3f
	.zero		1


	//   ....[40]....
        /*143c*/ 	.word	0x000173b0
        /*1440*/ 	.word	0x00000000
        /*1444*/ 	.word	0x00000000
        /*1448*/ 	.short	0x0101
        /*144a*/ 	.byte	0x3f
	.zero		1


	//   ....[41]....
        /*144c*/ 	.word	0x00018590
        /*1450*/ 	.word	0x00000003
        /*1454*/ 	.word	0x00030830
        /*1458*/ 	.short	0x010a
        /*145a*/ 	.byte	0x3f
	.zero		1


	//   ....[42]....
        /*145c*/ 	.word	0x00018620
        /*1460*/ 	.word	0x00000003
        /*1464*/ 	.word	0x00030830
        /*1468*/ 	.short	0x010a
        /*146a*/ 	.byte	0x3f
	.zero		1


	//   ....[43]....
        /*146c*/ 	.word	0x00019870
        /*1470*/ 	.word	0x000000e8
        /*1474*/ 	.word	0x00030850
        /*1478*/ 	.short	0x010a
        /*147a*/ 	.byte	0x3f
	.zero		1


	//   ....[44]....
        /*147c*/ 	.word	0x000198c0
        /*1480*/ 	.word	0x000000e8
        /*1484*/ 	.word	0x00030850
        /*1488*/ 	.short	0x010a
        /*148a*/ 	.byte	0x3f
	.zero		1


	//   ....[45]....
        /*148c*/ 	.word	0x0001a540
        /*1490*/ 	.word	0x0000009c
        /*1494*/ 	.word	0x00000000
        /*1498*/ 	.short	0x0101
        /*149a*/ 	.byte	0x3f
	.zero		1


	//   ....[46]....
        /*149c*/ 	.word	0x0001a590
        /*14a0*/ 	.word	0x000000e8
        /*14a4*/ 	.word	0x00000000
        /*14a8*/ 	.short	0x0101
        /*14aa*/ 	.byte	0x3f
	.zero		1


	//   ....[47]....
        /*14ac*/ 	.word	0x0001ab80
        /*14b0*/ 	.word	0x00000003
        /*14b4*/ 	.word	0x00030830
        /*14b8*/ 	.short	0x010a
        /*14ba*/ 	.byte	0x3f
	.zero		1


	//   ....[48]....
        /*14bc*/ 	.word	0x0001ac10
        /*14c0*/ 	.word	0x00000003
        /*14c4*/ 	.word	0x00030830
        /*14c8*/ 	.short	0x010a
        /*14ca*/ 	.byte	0x3f
	.zero		1


	//   ....[49]....
        /*14cc*/ 	.word	0x0001be90
        /*14d0*/ 	.word	0x00000000
        /*14d4*/ 	.word	0x00030850
        /*14d8*/ 	.short	0x010a
        /*14da*/ 	.byte	0x3f
	.zero		1


	//   ....[50]....
        /*14dc*/ 	.word	0x0001bee0
        /*14e0*/ 	.word	0x00000000
        /*14e4*/ 	.word	0x00030850
        /*14e8*/ 	.short	0x010a
        /*14ea*/ 	.byte	0x3f
	.zero		1


	//   ....[51]....
        /*14ec*/ 	.word	0x0001c420
        /*14f0*/ 	.word	0x00000004
        /*14f4*/ 	.word	0x00000000
        /*14f8*/ 	.short	0x0101
        /*14fa*/ 	.byte	0x3f
	.zero		1


	//   ....[52]....
        /*14fc*/ 	.word	0x0001cd60
        /*1500*/ 	.word	0x00000000
        /*1504*/ 	.word	0x00000000
        /*1508*/ 	.short	0x0101
        /*150a*/ 	.byte	0x3f
	.zero		1


	//   ....[53]....
        /*150c*/ 	.word	0x0001e390
        /*1510*/ 	.word	0x00000000
        /*1514*/ 	.word	0x00030850
        /*1518*/ 	.short	0x010a
        /*151a*/ 	.byte	0x3f
	.zero		1


	//   ....[54]....
        /*151c*/ 	.word	0x0001e430
        /*1520*/ 	.word	0x00000000
        /*1524*/ 	.word	0x00030850
        /*1528*/ 	.short	0x010a
        /*152a*/ 	.byte	0x3f
	.zero		1


	//   ....[55]....
        /*152c*/ 	.word	0x0001e880
        /*1530*/ 	.word	0x0000000c
        /*1534*/ 	.word	0x00000000
        /*1538*/ 	.short	0x0101
        /*153a*/ 	.byte	0x3f
	.zero		1


	//   ....[56]....
        /*153c*/ 	.word	0x00020ad0
        /*1540*/ 	.word	0x00000000
        /*1544*/ 	.word	0x00000000
        /*1548*/ 	.short	0x0101
        /*154a*/ 	.byte	0x3f
	.zero		1


	//   ....[57]....
        /*154c*/ 	.word	0x00023810
        /*1550*/ 	.word	0x00000006
        /*1554*/ 	.word	0x00030820
        /*1558*/ 	.short	0x010a
        /*155a*/ 	.byte	0x3f
	.zero		1


	//   ....[58]....
        /*155c*/ 	.word	0x000238f0
        /*1560*/ 	.word	0x00000006
        /*1564*/ 	.word	0x000308a0
        /*1568*/ 	.short	0x010a
        /*156a*/ 	.byte	0x3f
	.zero		1


	//   ....[59]....
        /*156c*/ 	.word	0x00023e40
        /*1570*/ 	.word	0x00000006
        /*1574*/ 	.word	0x000308c0
        /*1578*/ 	.short	0x010a
        /*157a*/ 	.byte	0x3f
	.zero		1


	//   ....[60]....
        /*157c*/ 	.word	0x000244e0
        /*1580*/ 	.word	0x00000007
        /*1584*/ 	.word	0x000308a0
        /*1588*/ 	.short	0x010a
        /*158a*/ 	.byte	0x3f
	.zero		1


	//   ....[61]....
        /*158c*/ 	.word	0x00024a10
        /*1590*/ 	.word	0x00000007
        /*1594*/ 	.word	0x000308c0
        /*1598*/ 	.short	0x010a
        /*159a*/ 	.byte	0x3f
	.zero		1


	//   ....[62]....
        /*159c*/ 	.word	0x00025d10
        /*15a0*/ 	.word	0x00000000
        /*15a4*/ 	.word	0x00030840
        /*15a8*/ 	.short	0x010a
        /*15aa*/ 	.byte	0x3f
	.zero		1


	//   ....[63]....
        /*15ac*/ 	.word	0x00026d90
        /*15b0*/ 	.word	0x00000008
        /*15b4*/ 	.word	0x00030800
        /*15b8*/ 	.short	0x0107
        /*15ba*/ 	.byte	0x3f
	.zero		1


	//   ....[64]....
        /*15bc*/ 	.word	0x00026e90
        /*15c0*/ 	.word	0x00000002
        /*15c4*/ 	.word	0x00030800
        /*15c8*/ 	.short	0x0101
        /*15ca*/ 	.byte	0x3f
	.zero		1


	//   ....[65]....
        /*15cc*/ 	.word	0x00026eb0
        /*15d0*/ 	.word	0x00000002
        /*15d4*/ 	.word	0x00030820
        /*15d8*/ 	.short	0x010a
        /*15da*/ 	.byte	0x3f
	.zero		1


	//   ....[66]....
        /*15dc*/ 	.word	0x00027230
        /*15e0*/ 	.word	0x00000003
        /*15e4*/ 	.word	0x00030840
        /*15e8*/ 	.short	0x010a
        /*15ea*/ 	.byte	0x3f
	.zero		1


	//   ....[67]....
        /*15ec*/ 	.word	0x000277f0
        /*15f0*/ 	.word	0x00000002
        /*15f4*/ 	.word	0x00030860
        /*15f8*/ 	.short	0x010a
        /*15fa*/ 	.byte	0x3f
	.zero		1


	//   ....[68]....
        /*15fc*/ 	.word	0x000280d0
        /*1600*/ 	.word	0x00000003
        /*1604*/ 	.word	0x00030840
        /*1608*/ 	.short	0x010a
        /*160a*/ 	.byte	0x3f
	.zero		1


	//   ....[69]....
        /*160c*/ 	.word	0x00028690
        /*1610*/ 	.word	0x00000002
        /*1614*/ 	.word	0x00030860
        /*1618*/ 	.short	0x010a
        /*161a*/ 	.byte	0x3f
	.zero		1


	//   ....[70]....
        /*161c*/ 	.word	0x00028ec0
        /*1620*/ 	.word	0x00000003
        /*1624*/ 	.word	0x00030840
        /*1628*/ 	.short	0x010a
        /*162a*/ 	.byte	0x3f
	.zero		1


	//   ....[71]....
        /*162c*/ 	.word	0x00029470
        /*1630*/ 	.word	0x00000002
        /*1634*/ 	.word	0x00030860
        /*1638*/ 	.short	0x010a
        /*163a*/ 	.byte	0x3f
	.zero		1


	//   ....[72]....
        /*163c*/ 	.word	0x00029c20
        /*1640*/ 	.word	0x00000000
        /*1644*/ 	.word	0x00030860
        /*1648*/ 	.short	0x010a
        /*164a*/ 	.byte	0x3f
	.zero		1


	//   ....[73]....
        /*164c*/ 	.word	0x0002af60
        /*1650*/ 	.word	0x00000000
        /*1654*/ 	.word	0x00030820
        /*1658*/ 	.short	0x010a
        /*165a*/ 	.byte	0x3f
	.zero		1


	//   ....[74]....
        /*165c*/ 	.word	0x0002b110
        /*1660*/ 	.word	0x00000006
        /*1664*/ 	.word	0x00000000
        /*1668*/ 	.short	0x010a
        /*166a*/ 	.byte	0x3f
	.zero		1


	//   ....[75]....
        /*166c*/ 	.word	0x0002b180
        /*1670*/ 	.word	0x00000007
        /*1674*/ 	.word	0x00000000
        /*1678*/ 	.short	0x010a
        /*167a*/ 	.byte	0x3f
	.zero		1


	//   ....[76]....
        /*167c*/ 	.word	0x0002b1f0
        /*1680*/ 	.word	0x00000004
        /*1684*/ 	.word	0x00000000
        /*1688*/ 	.short	0x010a
        /*168a*/ 	.byte	0x3f
	.zero		1


	//   ....[77]....
        /*168c*/ 	.word	0x0002b220
        /*1690*/ 	.word	0x00000003
        /*1694*/ 	.word	0x00000000
        /*1698*/ 	.short	0x010a
        /*169a*/ 	.byte	0x3f
	.zero		1


	//   ....[78]....
        /*169c*/ 	.word	0x0002b280
        /*16a0*/ 	.word	0x00000063
        /*16a4*/ 	.word	0x00030890
        /*16a8*/ 	.short	0x010a
        /*16aa*/ 	.byte	0x3f
	.zero		1


	//   ....[79]....
        /*16ac*/ 	.word	0x0002b2d0
        /*16b0*/ 	.word	0x00000063
        /*16b4*/ 	.word	0x00030890
        /*16b8*/ 	.short	0x010a
        /*16ba*/ 	.byte	0x3f
	.zero		1


	//   ....[80]....
        /*16bc*/ 	.word	0x0002b320
        /*16c0*/ 	.word	0x00000063
        /*16c4*/ 	.word	0x00030890
        /*16c8*/ 	.short	0x010a
        /*16ca*/ 	.byte	0x3f
	.zero		1


	//   ....[81]....
        /*16cc*/ 	.word	0x0002b370
        /*16d0*/ 	.word	0x00000063
        /*16d4*/ 	.word	0x000308b0
        /*16d8*/ 	.short	0x010a
        /*16da*/ 	.byte	0x3f
	.zero		1


	//   ....[82]....
        /*16dc*/ 	.word	0x0002bad0
        /*16e0*/ 	.word	0x00000010
        /*16e4*/ 	.word	0x00030800
        /*16e8*/ 	.short	0x010a
        /*16ea*/ 	.byte	0x3f
	.zero		1


	//   ....[83]....
        /*16ec*/ 	.word	0x0002c230
        /*16f0*/ 	.word	0x00000010
        /*16f4*/ 	.word	0x00030800
        /*16f8*/ 	.short	0x010a
        /*16fa*/ 	.byte	0x3f
	.zero		1


	//   ....[84]....
        /*16fc*/ 	.word	0x0002c280
        /*1700*/ 	.word	0x00000039
        /*1704*/ 	.word	0x00030830
        /*1708*/ 	.short	0x010a
        /*170a*/ 	.byte	0x3f
	.zero		1


	//   ....[85]....
        /*170c*/ 	.word	0x0002c2d0
        /*1710*/ 	.word	0x00000002
        /*1714*/ 	.word	0x00030830
        /*1718*/ 	.short	0x010a
        /*171a*/ 	.byte	0x3f
	.zero		1


	//   ....[86]....
        /*171c*/ 	.word	0x0002c320
        /*1720*/ 	.word	0x00000000
        /*1724*/ 	.word	0x00030850
        /*1728*/ 	.short	0x010a
        /*172a*/ 	.byte	0x3f
	.zero		1


	//   ....[87]....
        /*172c*/ 	.word	0x0002c370
        /*1730*/ 	.word	0x00000003
        /*1734*/ 	.word	0x00030830
        /*1738*/ 	.short	0x010a
        /*173a*/ 	.byte	0x3f
	.zero		1


	//   ....[88]....
        /*173c*/ 	.word	0x0002c3c0
        /*1740*/ 	.word	0x000000e8
        /*1744*/ 	.word	0x00030850
        /*1748*/ 	.short	0x010a
        /*174a*/ 	.byte	0x3f
	.zero		1


	//   ....[89]....
        /*174c*/ 	.word	0x0002c410
        /*1750*/ 	.word	0x00000003
        /*1754*/ 	.word	0x00030830
        /*1758*/ 	.short	0x010a
        /*175a*/ 	.byte	0x3f
	.zero		1


	//   ....[90]....
        /*175c*/ 	.word	0x0002c460
        /*1760*/ 	.word	0x00000000
        /*1764*/ 	.word	0x00030850
        /*1768*/ 	.short	0x010a
        /*176a*/ 	.byte	0x3f
	.zero		1


	//   ....[91]....
        /*176c*/ 	.word	0x0002c4b0
        /*1770*/ 	.word	0x00000000
        /*1774*/ 	.word	0x00030850
        /*1778*/ 	.short	0x010a
        /*177a*/ 	.byte	0x3f
	.zero		1


	//   ....[92]....
        /*177c*/ 	.word	0x0002c670
        /*1780*/ 	.word	0x00000005
        /*1784*/ 	.word	0x00030820
        /*1788*/ 	.short	0x010a
        /*178a*/ 	.byte	0x3f
	.zero		1


	//   ....[93]....
        /*178c*/ 	.word	0x0002c6c0
        /*1790*/ 	.word	0x00000006
        /*1794*/ 	.word	0x000308a0
        /*1798*/ 	.short	0x010a
        /*179a*/ 	.byte	0x3f
	.zero		1


	//   ....[94]....
        /*179c*/ 	.word	0x0002c710
        /*17a0*/ 	.word	0x00000006
        /*17a4*/ 	.word	0x000308c0
        /*17a8*/ 	.short	0x010a
        /*17aa*/ 	.byte	0x3f
	.zero		1


	//   ....[95]....
        /*17ac*/ 	.word	0x0002c760
        /*17b0*/ 	.word	0x00000007
        /*17b4*/ 	.word	0x000308a0
        /*17b8*/ 	.short	0x010a
        /*17ba*/ 	.byte	0x3f
	.zero		1


	//   ....[96]....
        /*17bc*/ 	.word	0x0002c7b0
        /*17c0*/ 	.word	0x00000007
        /*17c4*/ 	.word	0x000308c0
        /*17c8*/ 	.short	0x010a
        /*17ca*/ 	.byte	0x3f
	.zero		1


	//   ....[97]....
        /*17cc*/ 	.word	0x0002c950
        /*17d0*/ 	.word	0x00000000
        /*17d4*/ 	.word	0x00030840
        /*17d8*/ 	.short	0x010a
        /*17da*/ 	.byte	0x3f
	.zero		1


	//   ....[98]....
        /*17dc*/ 	.word	0x0002d590
        /*17e0*/ 	.word	0x00000002
        /*17e4*/ 	.word	0x00030820
        /*17e8*/ 	.short	0x010a
        /*17ea*/ 	.byte	0x3f
	.zero		1


	//   ....[99]....
        /*17ec*/ 	.word	0x0002d5e0
        /*17f0*/ 	.word	0x00000003
        /*17f4*/ 	.word	0x00030840
        /*17f8*/ 	.short	0x010a
        /*17fa*/ 	.byte	0x3f
	.zero		1


	//   ....[100]....
        /*17fc*/ 	.word	0x0002d630
        /*1800*/ 	.word	0x00000002
        /*1804*/ 	.word	0x00030860
        /*1808*/ 	.short	0x010a
        /*180a*/ 	.byte	0x3f
	.zero		1


	//   ....[101]....
        /*180c*/ 	.word	0x0002d680
        /*1810*/ 	.word	0x00000003
        /*1814*/ 	.word	0x00030840
        /*1818*/ 	.short	0x010a
        /*181a*/ 	.byte	0x3f
	.zero		1


	//   ....[102]....
        /*181c*/ 	.word	0x0002d6d0
        /*1820*/ 	.word	0x00000002
        /*1824*/ 	.word	0x00030860
        /*1828*/ 	.short	0x010a
        /*182a*/ 	.byte	0x3f
	.zero		1


	//   ....[103]....
        /*182c*/ 	.word	0x0002d720
        /*1830*/ 	.word	0x00000003
        /*1834*/ 	.word	0x00030840
        /*1838*/ 	.short	0x010a
        /*183a*/ 	.byte	0x3f
	.zero		1


	//   ....[104]....
        /*183c*/ 	.word	0x0002d770
        /*1840*/ 	.word	0x00000002
        /*1844*/ 	.word	0x00030860
        /*1848*/ 	.short	0x010a
        /*184a*/ 	.byte	0x3f
	.zero		1


	//   ....[105]....
        /*184c*/ 	.word	0x0002d7c0
        /*1850*/ 	.word	0x00000000
        /*1854*/ 	.word	0x00030860
        /*1858*/ 	.short	0x010a
        /*185a*/ 	.byte	0x3f
	.zero		1


	//   ....[106]....
        /*185c*/ 	.word	0x0002e240
        /*1860*/ 	.word	0x00000000
        /*1864*/ 	.word	0x00030820
        /*1868*/ 	.short	0x010a
        /*186a*/ 	.byte	0x3f
	.zero		1


	//   ....[107]....
        /*186c*/ 	.word	0x0002e3e0
        /*1870*/ 	.word	0x00000006
        /*1874*/ 	.word	0x00000000
        /*1878*/ 	.short	0x010a
        /*187a*/ 	.byte	0x3f
	.zero		1


	//   ....[108]....
        /*187c*/ 	.word	0x0002e430
        /*1880*/ 	.word	0x00000007
        /*1884*/ 	.word	0x00000000
        /*1888*/ 	.short	0x010a
        /*188a*/ 	.byte	0x3f
	.zero		1


	//   ....[109]....
        /*188c*/ 	.word	0x0002e480
        /*1890*/ 	.word	0x00000004
        /*1894*/ 	.word	0x00000000
        /*1898*/ 	.short	0x010a
        /*189a*/ 	.byte	0x3f
	.zero		1


	//----- nvinfo : EIATTR_NUM_MBARRIERS
	.align		4
.L_537:
        /*189c*/ 	.byte	0x03, 0x38
        /*189e*/ 	.short	0x0016


	//----- nvinfo : EIATTR_EXIT_INSTR_OFFSETS
	.align		4
        /*18a0*/ 	.byte	0x04, 0x1c
        /*18a2*/ 	.short	(.L_539 - .L_538)


	//   ....[0]....
.L_538:
        /*18a4*/ 	.word	0x0002b270


	//----- nvinfo : EIATTR_MAX_THREADS
	.align		4
.L_539:
        /*18a8*/ 	.byte	0x04, 0x05
        /*18aa*/ 	.short	(.L_541 - .L_540)
.L_540:
        /*18ac*/ 	.word	0x00000180
        /*18b0*/ 	.word	0x00000001
        /*18b4*/ 	.word	0x00000001


	//----- nvinfo : EIATTR_CRS_STACK_SIZE
	.align		4
.L_541:
        /*18b8*/ 	.byte	0x04, 0x1e
        /*18ba*/ 	.short	(.L_543 - .L_542)
.L_542:
        /*18bc*/ 	.word	0x00000000


	//----- nvinfo : EIATTR_CBANK_PARAM_SIZE
	.align		4
.L_543:
        /*18c0*/ 	.byte	0x03, 0x19
        /*18c2*/ 	.short	0x0af0


	//----- nvinfo : EIATTR_PARAM_CBANK
	.align		4
        /*18c4*/ 	.byte	0x04, 0x0a
        /*18c6*/ 	.short	(.L_545 - .L_544)
	.align		4
.L_544:
        /*18c8*/ 	.word	index@(.nv.constant0._ZN7cutlass13device_kernelIN5flash11enable_sm90INS1_16FlashAttnFwdSm90INS1_25CollectiveMainloopFwdSm90ILi2EN4cute5tupleIJNS5_1CILi1EEES8_S8_EEENS6_IJNS7_ILi128EEENS7_ILi64EEENS7_ILi256EEEEEELi256ENS_6half_tEfNS_4arch4Sm90ELb0ELb1ELb1ELb1ELb0ELb1ELb0ELb1ELb1ELb1ELb0ELb0EEENS1_21CollectiveEpilogueFwdINS6_IJSA_SC_SB_EEES9_SE_SG_Li256ELb1ELb1ELb0ELb0EEENS1_36VarlenDynamicPersistentTileSchedulerILi128ELi64ELi256ELi128ELb0ELb1ELb1ELb1ELb0ELb1EEEEEEEEEvNT_6ParamsE)
        /*18cc*/ 	.short	0x0210
        /*18ce*/ 	.short	0x0af0


	//----- nvinfo : EIATTR_SW_WAR
	.align		4
.L_545:
        /*18d0*/ 	.byte	0x04, 0x36
        /*18d2*/ 	.short	(.L_547 - .L_546)
.L_546:
        /*18d4*/ 	.word	0x00000008
.L_547:


//--------------------- .nv.info._ZN7cutlass13device_kernelIN5flash11enable_sm90INS1_16FlashAttnFwdSm90INS1_25CollectiveMainloopFwdSm90ILi2EN4cute5tupleIJNS5_1CILi1EEES8_S8_EEENS6_IJNS7_ILi128EEENS7_ILi80EEENS7_ILi256EEEEEELi256ENS_6half_tEfNS_4arch4Sm90ELb1ELb0ELb1ELb0ELb0ELb0ELb0ELb1ELb1ELb1ELb0ELb0EEENS1_21CollectiveEpilogueFwdINS6_IJSA_SC_SB_EEES9_SE_SG_Li256ELb0ELb1ELb0ELb0EEENS1_30DynamicPersistentTileSchedulerILi256ELi128ELb0ELb1ELb1EEEEEEEEEvNT_6ParamsE --------------------------
	.section	.nv.info._ZN7cutlass13device_kernelIN5flash11enable_sm90INS1_16FlashAttnFwdSm90INS1_25CollectiveMainloopFwdSm90ILi2EN4cute5tupleIJNS5_1CILi1EEES8_S8_EEENS6_IJNS7_ILi128EEENS7_ILi80EEENS7_ILi256EEEEEELi256ENS_6half_tEfNS_4arch4Sm90ELb1ELb0ELb1ELb0ELb0ELb0ELb0ELb1ELb1ELb1ELb0ELb0EEENS1_21CollectiveEpilogueFwdINS6_IJSA_SC_SB_EEES9_SE_SG_Li256ELb0ELb1ELb0ELb0EEENS1_30DynamicPersistentTileSchedulerILi256ELi128ELb0ELb1ELb1EEEEEEEEEvNT_6ParamsE,"",@"SHT_CUDA_INFO"
	.sectionflags	@""
	.align	4


	//----- nvinfo : EIATTR_CUDA_API_VERSION
	.align		4
        /*0000*/ 	.byte	0x04, 0x37
        /*0002*/ 	.short	(.L_549 - .L_548)
.L_548:
        /*0004*/ 	.word	0x00000082


	//----- nvinfo : EIATTR_KPARAM_INFO
	.align		4
.L_549:
        /*0008*/ 	.byte	0x04, 0x17
        /*000a*/ 	.short	(.L_551 - .L_550)
.L_550:
        /*000c*/ 	.word	0x00000000
        /*0010*/ 	.short	0x0000
        /*0012*/ 	.short	0x0070
        /*0014*/ 	.byte	0x00, 0xf0, 0x01, 0x2a


	//----- nvinfo : EIATTR_SPARSE_MMA_MASK
	.align		4
.L_551:
        /*0018*/ 	.byte	0x03, 0x50
        /*001a*/ 	.short	0x0000


	//----- nvinfo : EIATTR_MAXREG_COUNT
	.align		4
        /*001c*/ 	.byte	0x03, 0x1b
        /*001e*/ 	.short	0x00a8


	//----- nvinfo : EIATTR_NUM_BARRIERS
	.align		4
        /*0020*/ 	.byte	0x02, 0x4c
        /*0022*/ 	.byte	0x09
	.zero		1


	//----- nvinfo : EIATTR_EXTERNS
	.align		4
        /*0024*/ 	.byte	0x04, 0x0f
        /*0026*/ 	.short	(.L_553 - .L_552)


	//   ....[0]....
	.align		4
.L_552:
        /*0028*/ 	.word	index@(__assertfail)


	//----- nvinfo : EIATTR_ANNOTATIONS
	.align		4
.L_553:
        /*002c*/ 	.byte	0x04, 0x55
        /*002e*/ 	.short	(.L_555 - .L_554)


	//   ....[0]....
.L_554:
        /* <DEDUP_REMOVED lines=27> */


	//----- nvinfo : EIATTR_MERCURY_ISA_VERSION
	.align		4
.L_555:
        /*01c8*/ 	.byte	0x03, 0x5f
        /*01ca*/ 	.short	0x0101


	//----- nvinfo : EIATTR_INT_WARP_WIDE_INSTR_OFFSETS
	.align		4
        /*01cc*/ 	.byte	0x04, 0x31
        /*01ce*/ 	.short	(.L_557 - .L_556)


	//   ....[0]....
.L_556:
        /*01d0*/ 	.word	0x00000130


	//   ....[1]....
        /*01d4*/ 	.word	0x00000170


	//   ....[2]....
        /*01d8*/ 	.word	0x000001e0


	//   ....[3]....
        /*01dc*/ 	.word	0x000125c0


	//   ....[4]....
        /*01e0*/ 	.word	0x00012660


	//   ....[5]....
        /*01e4*/ 	.word	0x00016790


	//   ....[6]....
        /*01e8*/ 	.word	0x00016830


	//----- nvinfo : EIATTR_COOP_GROUP_MASK_REGIDS
	.align		4
.L_557:
        /*01ec*/ 	.byte	0x04, 0x29
        /*01ee*/ 	.short	(.L_559 - .L_558)


	//   ....[0]....
.L_558:
        /*01f0*/ 	.word	0xffffffff


	//   ....[1]....
        /*01f4*/ 	.word	0xffffffff


	//   ....[2]....
        /*01f8*/ 	.word	0xffffffff


	//   ....[3]....
        /*01fc*/ 	.word	0xffffffff


	//   ....[4]....
        /*0200*/ 	.word	0xffffffff


	//   ....[5]....
        /*0204*/ 	.word	0xffffffff


	//   ....[6]....
        /*0208*/ 	.word	0xffffffff


	//   ....[7]....
        /*020c*/ 	.word	0xffffffff


	//   ....[8]....
        /*0210*/ 	.word	0xffffffff


	//   ....[9]....
        /*0214*/ 	.word	0xffffffff


	//   ....[10]....
        /*0218*/ 	.word	0xffffffff


	//   ....[11]....
        /*021c*/ 	.word	0xffffffff


	//   ....[12]....
        /*0220*/ 	.word	0xffffffff


	//   ....[13]....
        /*0224*/ 	.word	0xffffffff


	//   ....[14]....
        /*0228*/ 	.word	0xffffffff


	//   ....[15]....
        /*022c*/ 	.word	0xffffffff


	//   ....[16]....
        /*0230*/ 	.word	0xffffffff


	//   ....[17]....
        /*0234*/ 	.word	0xffffffff


	//   ....[18]....
        /*0238*/ 	.word	0xffffffff


	//   ....[19]....
        /*023c*/ 	.word	0xffffffff


	//   ....[20]....
        /*0240*/ 	.word	0xffffffff


	//   ....[21]....
        /*0244*/ 	.word	0xffffffff


	//   ....[22]....
        /*0248*/ 	.word	0xffffffff


	//   ....[23]....
        /*024c*/ 	.word	0xffffffff


	//   ....[24]....
        /*0250*/ 	.word	0xffffffff


	//   ....[25]....
        /*0254*/ 	.word	0xffffffff


	//   ....[26]....
        /*0258*/ 	.word	0xffffffff


	//   ....[27]....
        /*025c*/ 	.word	0xffffffff


	//   ....[28]....
        /*0260*/ 	.word	0xffffffff


	//   ....[29]....
        /*0264*/ 	.word	0xffffffff


	//   ....[30]....
        /*0268*/ 	.word	0xffffffff


	//   ....[31]....
        /*026c*/ 	.word	0xffffffff


	//   ....[32]....
        /*0270*/ 	.word	0xffffffff


	//   ....[33]....
        /*0274*/ 	.word	0xffffffff


	//   ....[34]....
        /*0278*/ 	.word	0xffffffff


	//   ....[35]....
        /*027c*/ 	.word	0xffffffff


	//   ....[36]....
        /*0280*/ 	.word	0xffffffff


	//   ....[37]....
        /*0284*/ 	.word	0xffffffff


	//   ....[38]....
        /*0288*/ 	.word	0xffffffff


	//   ....[39]....
        /*028c*/ 	.word	0xffffffff


	//   ....[40]....
        /*0290*/ 	.word	0xffffffff


	//   ....[41]....
        /*0294*/ 	.word	0xffffffff


	//   ....[42]....
        /*0298*/ 	.word	0xffffffff


	//   ....[43]....
        /*029c*/ 	.word	0xffffffff


	//   ....[44]....
        /*02a0*/ 	.word	0xffffffff


	//   ....[45]....
        /*02a4*/ 	.word	0xffffffff


	//   ....[46]....
        /*02a8*/ 	.word	0xffffffff


	//   ....[47]....
        /*02ac*/ 	.word	0xffffffff


	//   ....[48]....
        /*02b0*/ 	.word	0xffffffff


	//   ....[49]....
        /*02b4*/ 	.word	0xffffffff


	//   ....[50]....
        /*02b8*/ 	.word	0xffffffff


	//   ....[51]....
        /*02bc*/ 	.word	0xffffffff


	//   ....[52]....
        /*02c0*/ 	.word	0xffffffff


	//   ....[53]....
        /*02c4*/ 	.word	0xffffffff


	//   ....[54]....
        /*02c8*/ 	.word	0xffffffff


	//   ....[55]....
        /*02cc*/ 	.word	0xffffffff


	//   ....[56]....
        /*02d0*/ 	.word	0xffffffff


	//   ....[57]....
        /*02d4*/ 	.word	0xffffffff


	//   ....[58]....
        /*02d8*/ 	.word	0xffffffff


	//   ....[59]....
        /*02dc*/ 	.word	0xffffffff


	//   ....[60]....
        /*02e0*/ 	.word	0xffffffff


	//   ....[61]....
        /*02e4*/ 	.word	0xffffffff


	//   ....[62]....
        /*02e8*/ 	.word	0xffffffff


	//   ....[63]....
        /*02ec*/ 	.word	0xffffffff


	//   ....[64]....
        /*02f0*/ 	.word	0xffffffff


	//   ....[65]....
        /*02f4*/ 	.word	0xffffffff


	//   ....[66]....
        /*02f8*/ 	.word	0xffffffff


	//   ....[67]....
        /*02fc*/ 	.word	0xffffffff


	//   ....[68]....
        /*0300*/ 	.word	0x0500000f


	//   ....[69]....
        /*0304*/ 	.word	0x0500000f


	//   ....[70]....
        /*0308*/ 	.word	0x0500000f


	//   ....[71]....
        /*030c*/ 	.word	0x0500000f


	//   ....[72]....
        /*0310*/ 	.word	0x0500000f


	//   ....[73]....
        /*0314*/ 	.word	0x0500000f


	//   ....[74]....
        /*0318*/ 	.word	0x0500000f


	//   ....[75]....
        /*031c*/ 	.word	0x0500000f


	//   ....[76]....
        /*0320*/ 	.word	0x0500000f


	//   ....[77]....
        /*0324*/ 	.word	0x0500000f


	//   ....[78]....
        /*0328*/ 	.word	0x0500000f


	//   ....[79]....
        /*032c*/ 	.word	0x0500000f


	//   ....[80]....
        /*0330*/ 	.word	0x0500000f


	//   ....[81]....
        /*0334*/ 	.word	0x0500000f


	//   ....[82]....
        /*0338*/ 	.word	0x0500000f


	//   ....[83]....
        /*033c*/ 	.word	0x0500000f


	//   ....[84]....
        /*0340*/ 	.word	0x0500000f


	//   ....[85]....
        /*0344*/ 	.word	0x0500000f


	//   ....[86]....
        /*0348*/ 	.word	0x0500000f


	//----- nvinfo : EIATTR_COOP_GROUP_INSTR_OFFSETS
	.align		4
.L_559:
        /*034c*/ 	.byte	0x04, 0x28
        /*034e*/ 	.short	(.L_561 - .L_560)


	//   ....[0]....
.L_560:
        /*0350*/ 	.word	0x00000060


	//   ....[1]....
        /*0354*/ 	.word	0x00000140


	//   ....[2]....
        /*0358*/ 	.word	0x00000190


	//   ....[3]....
        /*035c*/ 	.word	0x000003c0


	//   ....[4]....
        /*0360*/ 	.word	0x00000520


	//   ....[5]....
        /*0364*/ 	.word	0x00000640


	//   ....[6]....
        /*0368*/ 	.word	0x000007a0


	//   ....[7]....
        /*036c*/ 	.word	0x00001710


	//   ....[8]....
        /*0370*/ 	.word	0x00003f70


	//   ....[9]....
        /*0374*/ 	.word	0x00003fa0


	//   ....[10]....
        /*0378*/ 	.word	0x00004cb0


	//   ....[11]....
        /*037c*/ 	.word	0x00004d20


	//   ....[12]....
        /*0380*/ 	.word	0x000052d0


	//   ....[13]....
        /*0384*/ 	.word	0x00005340


	//   ....[14]....
        /*0388*/ 	.word	0x00008670


	//   ....[15]....
        /*038c*/ 	.word	0x00008680


	//   ....[16]....
        /*0390*/ 	.word	0x00008dc0


	//   ....[17]....
        /*0394*/ 	.word	0x00008ec0


	//   ....[18]....
        /*0398*/ 	.word	0x000094a0


	//   ....[19]....
        /*039c*/ 	.word	0x00009520


	//   ....[20]....
        /*03a0*/ 	.word	0x0000ced0


	//   ....[21]....
        /*03a4*/ 	.word	0x0000cf30


	//   ....[22]....
        /*03a8*/ 	.word	0x0000d4c0


	//   ....[23]....
        /*03ac*/ 	.word	0x0000d520


	//   ....[24]....
        /*03b0*/ 	.word	0x0000e680


	//   ....[25]....
        /*03b4*/ 	.word	0x0000e6c0


	//   ....[26]....
        /*03b8*/ 	.word	0x0000e790


	//   ....[27]....
        /*03bc*/ 	.word	0x0000e7c0


	//   ....[28]....
        /*03c0*/ 	.word	0x00010520


	//   ....[29]....
        /*03c4*/ 	.word	0x00010550


	//   ....[30]....
        /*03c8*/ 	.word	0x000105f0


	//   ....[31]....
        /*03cc*/ 	.word	0x00010620


	//   ....[32]....
        /*03d0*/ 	.word	0x00010b70


	//   ....[33]....
        /*03d4*/ 	.word	0x00010ba0


	//   ....[34]....
        /*03d8*/ 	.word	0x00010d00


	//   ....[35]....
        /*03dc*/ 	.word	0x00010d20


	//   ....[36]....
        /*03e0*/ 	.word	0x00010e70


	//   ....[37]....
        /*03e4*/ 	.word	0x00010e90


	//   ....[38]....
        /*03e8*/ 	.word	0x00010ff0


	//   ....[39]....
        /*03ec*/ 	.word	0x00011010


	//   ....[40]....
        /*03f0*/ 	.word	0x000117e0


	//   ....[41]....
        /*03f4*/ 	.word	0x00011800


	//   ....[42]....
        /*03f8*/ 	.word	0x00011950


	//   ....[43]....
        /*03fc*/ 	.word	0x00011970


	//   ....[44]....
        /*0400*/ 	.word	0x00011ac0


	//   ....[45]....
        /*0404*/ 	.word	0x00011ae0


	//   ....[46]....
        /*0408*/ 	.word	0x00011c40


	//   ....[47]....
        /*040c*/ 	.word	0x00011c60


	//   ....[48]....
        /*0410*/ 	.word	0x00011e50


	//   ....[49]....
        /*0414*/ 	.word	0x00012be0


	//   ....[50]....
        /*0418*/ 	.word	0x000136d0


	//   ....[51]....
        /*041c*/ 	.word	0x00013710


	//   ....[52]....
        /*0420*/ 	.word	0x000137f0


	//   ....[53]....
        /*0424*/ 	.word	0x00013800


	//   ....[54]....
        /*0428*/ 	.word	0x000138a0


	//   ....[55]....
        /*042c*/ 	.word	0x000138b0


	//   ....[56]....
        /*0430*/ 	.word	0x00013950


	//   ....[57]....
        /*0434*/ 	.word	0x00013960


	//   ....[58]....
        /*0438*/ 	.word	0x00013a00


	//   ....[59]....
        /*043c*/ 	.word	0x00013a10


	//   ....[60]....
        /*0440*/ 	.word	0x00013ab0


	//   ....[61]....
        /*0444*/ 	.word	0x00013ac0


	//   ....[62]....
        /*0448*/ 	.word	0x00013b60


	//   ....[63]....
        /*044c*/ 	.word	0x00013b70


	//   ....[64]....
        /*0450*/ 	.word	0x00013bb0


	//   ....[65]....
        /*0454*/ 	.word	0x00013c00


	//   ....[66]....
        /*0458*/ 	.word	0x00016f70


	//   ....[67]....
        /*045c*/ 	.word	0x00017160


	//   ....[68]....
        /*0460*/ 	.word	0x00017710


	//   ....[69]....
        /*0464*/ 	.word	0x00017870


	//   ....[70]....
        /*0468*/ 	.word	0x000178d0


	//   ....[71]....
        /*046c*/ 	.word	0x00017a30


	//   ....[72]....
        /*0470*/ 	.word	0x00017a80


	//   ....[73]....
        /*0474*/ 	.word	0x00017bb0


	//   ....[74]....
        /*0478*/ 	.word	0x00017c00


	//   ....[75]....
        /*047c*/ 	.word	0x00017d30


	//   ....[76]....
        /*0480*/ 	.word	0x00017d80


	//   ....[77]....
        /*0484*/ 	.word	0x00017eb0


	//   ....[78]....
        /*0488*/ 	.word	0x00017f00


	//   ....[79]....
        /*048c*/ 	.word	0x00018030


	//   ....[80]....
        /*0490*/ 	.word	0x00018080


	//   ....[81]....
        /*0494*/ 	.word	0x000181b0


	//   ....[82]....
        /*0498*/ 	.word	0x00018200


	//   ....[83]....
        /*049c*/ 	.word	0x00018310


	//   ....[84]....
        /*04a0*/ 	.word	0x00018360


	//   ....[85]....
        /*04a4*/ 	.word	0x00018680


	//   ....[86]....
        /*04a8*/ 	.word	0x000187a0


	//----- nvinfo : EIATTR_REG_RECONFIG
	.align		4
.L_561:
        /*04ac*/ 	.byte	0x01, 0x54
	.zero		2


	//----- nvinfo : EIATTR_SYSCALL_OFFSETS
	.align		4
        /*04b0*/ 	.byte	0x04, 0x46
        /*04b2*/ 	.short	(.L_563 - .L_562)


	//   ....[0]....
.L_562:
        /*04b4*/ 	.word	0x00001900


	//   ....[1]....
        /*04b8*/ 	.word	0x000127d0


	//   ....[2]....
        /*04bc*/ 	.word	0x00012920


	//   ....[3]....
        /*04c0*/ 	.word	0x00012a10


	//   ....[4]....
        /*04c4*/ 	.word	0x00013280


	//----- nvinfo : EIATTR_MBARRIER_INSTR_OFFSETS
	.align		4
.L_563:
        /*04c8*/ 	.byte	0x04, 0x39
        /*04ca*/ 	.short	(.L_565 - .L_564)


	//   ....[0]....
.L_564:
        /*04cc*/ 	.word	0x00000270
        /*04d0*/ 	.word	0x000000ff
        /*04d4*/ 	.word	0x00038800
        /*04d8*/ 	.short	0x0100
        /*04da*/ 	.byte	0x08
	.zero		1


	//   ....[1]....
        /*04dc*/ 	.word	0x00000280
        /*04e0*/ 	.word	0x000000ff
        /*04e4*/ 	.word	0x00038820
        /*04e8*/ 	.short	0x0100
        /*04ea*/ 	.byte	0x08
	.zero		1


	//   ....[2]....
        /*04ec*/ 	.word	0x00000370
        /*04f0*/ 	.word	0x000000ff
        /*04f4*/ 	.word	0x00038830
        /*04f8*/ 	.short	0x0100
        /*04fa*/ 	.byte	0x08
	.zero		1


	//   ....[3]....
        /*04fc*/ 	.word	0x00000380
        /*0500*/ 	.word	0x000000ff
        /*0504*/ 	.word	0x00038840
        /*0508*/ 	.short	0x0100
        /*050a*/ 	.byte	0x08
	.zero		1


	//   ....[4]....
        /*050c*/ 	.word	0x00000390
        /*0510*/ 	.word	0x000000ff
        /*0514*/ 	.word	0x00038838
        /*0518*/ 	.short	0x0100
        /*051a*/ 	.byte	0x08
	.zero		1


	//   ....[5]....
        /*051c*/ 	.word	0x000003a0
        /*0520*/ 	.word	0x000000ff
        /*0524*/ 	.word	0x00038848
        /*0528*/ 	.short	0x0100
        /*052a*/ 	.byte	0x08
	.zero		1


	//   ....[6]....
        /*052c*/ 	.word	0x000004d0
        /*0530*/ 	.word	0x000000ff
        /*0534*/ 	.word	0x00038850
        /*0538*/ 	.short	0x0100
        /*053a*/ 	.byte	0x08
	.zero		1


	//   ....[7]....
        /*053c*/ 	.word	0x000004e0
        /*0540*/ 	.word	0x000000ff
        /*0544*/ 	.word	0x00038860
        /*0548*/ 	.short	0x0100
        /*054a*/ 	.byte	0x08
	.zero		1


	//   ....[8]....
        /*054c*/ 	.word	0x000004f0
        /*0550*/ 	.word	0x000000ff
        /*0554*/ 	.word	0x00038858
        /*0558*/ 	.short	0x0100
        /*055a*/ 	.byte	0x08
	.zero		1


	//   ....[9]....
        /*055c*/ 	.word	0x00000500
        /*0560*/ 	.word	0x000000ff
        /*0564*/ 	.word	0x00038868
        /*0568*/ 	.short	0x0100
        /*056a*/ 	.byte	0x08
	.zero		1


	//   ....[10]....
        /*056c*/ 	.word	0x000005f0
        /*0570*/ 	.word	0x000000ff
        /*0574*/ 	.word	0x00038870
        /*0578*/ 	.short	0x0100
        /*057a*/ 	.byte	0x06
	.zero		1


	//   ....[11]....
        /*057c*/ 	.word	0x00000600
        /*0580*/ 	.word	0x000000ff
        /*0584*/ 	.word	0x00038880
        /*0588*/ 	.short	0x0100
        /*058a*/ 	.byte	0x06
	.zero		1


	//   ....[12]....
        /*058c*/ 	.word	0x00000610
        /*0590*/ 	.word	0x000000ff
        /*0594*/ 	.word	0x00038878
        /*0598*/ 	.short	0x0100
        /*059a*/ 	.byte	0x06
	.zero		1


	//   ....[13]....
        /*059c*/ 	.word	0x00000620
        /*05a0*/ 	.word	0x000000ff
        /*05a4*/ 	.word	0x00038888
        /*05a8*/ 	.short	0x0100
        /*05aa*/ 	.byte	0x06
	.zero		1


	//   ....[14]....
        /*05ac*/ 	.word	0x00000750
        /*05b0*/ 	.word	0x000000ff
        /*05b4*/ 	.word	0x00038890
        /*05b8*/ 	.short	0x0100
        /*05ba*/ 	.byte	0x08
	.zero		1


	//   ....[15]....
        /*05bc*/ 	.word	0x00000760
        /*05c0*/ 	.word	0x000000ff
        /*05c4*/ 	.word	0x000388a0
        /*05c8*/ 	.short	0x0100
        /*05ca*/ 	.byte	0x08
	.zero		1


	//   ....[16]....
        /*05cc*/ 	.word	0x00000770
        /*05d0*/ 	.word	0x000000ff
        /*05d4*/ 	.word	0x00038898
        /*05d8*/ 	.short	0x0100
        /*05da*/ 	.byte	0x08
	.zero		1


	//   ....[17]....
        /*05dc*/ 	.word	0x00000780
        /*05e0*/ 	.word	0x000000ff
        /*05e4*/ 	.word	0x000388a8
        /*05e8*/ 	.short	0x0100
        /*05ea*/ 	.byte	0x08
	.zero		1


	//   ....[18]....
        /*05ec*/ 	.word	0x000008b0
        /*05f0*/ 	.word	0x000000ff
        /*05f4*/ 	.word	0x000388b0
        /*05f8*/ 	.short	0x0100
        /*05fa*/ 	.byte	0x08
	.zero		1


	//   ....[19]....
        /*05fc*/ 	.word	0x000008c0
        /*0600*/ 	.word	0x000000ff
        /*0604*/ 	.word	0x000388c0
        /*0608*/ 	.short	0x0100
        /*060a*/ 	.byte	0x08
	.zero		1


	//   ....[20]....
        /*060c*/ 	.word	0x000008d0
        /*0610*/ 	.word	0x000000ff
        /*0614*/ 	.word	0x000388b8
        /*0618*/ 	.short	0x0100
        /*061a*/ 	.byte	0x08
	.zero		1


	//   ....[21]....
        /*061c*/ 	.word	0x000008e0
        /*0620*/ 	.word	0x000000ff
        /*0624*/ 	.word	0x000388c8
        /*0628*/ 	.short	0x0100
        /*062a*/ 	.byte	0x08
	.zero		1


	//   ....[22]....
        /*062c*/ 	.word	0x000019b0
        /*0630*/ 	.word	0x000000ff
        /*0634*/ 	.word	0x00038800
        /*0638*/ 	.short	0x010a
        /*063a*/ 	.byte	0x06
	.zero		1


	//   ....[23]....
        /*063c*/ 	.word	0x00001a50
        /*0640*/ 	.word	0x00000000
        /*0644*/ 	.word	0x00038830
        /*0648*/ 	.short	0x010a
        /*064a*/ 	.byte	0x3f
	.zero		1


	//   ....[24]....
        /*064c*/ 	.word	0x00001ab0
        /*0650*/ 	.word	0x00000000
        /*0654*/ 	.word	0x00038830
        /*0658*/ 	.short	0x010a
        /*065a*/ 	.byte	0x3f
	.zero		1


	//   ....[25]....
        /*065c*/ 	.word	0x00004ae0
        /*0660*/ 	.word	0x00000000
        /*0664*/ 	.word	0x00000000
        /*0668*/ 	.short	0x0101
        /*066a*/ 	.byte	0x3f
	.zero		1


	//   ....[26]....
        /*066c*/ 	.word	0x00005d10
        /*0670*/ 	.word	0x000000ff
        /*0674*/ 	.word	0x00038830
        /*0678*/ 	.short	0x010a
        /*067a*/ 	.byte	0x04
	.zero		1


	//   ....[27]....
        /*067c*/ 	.word	0x00005d60
        /*0680*/ 	.word	0x000000ff
        /*0684*/ 	.word	0x00038830
        /*0688*/ 	.short	0x010a
        /*068a*/ 	.byte	0x04
	.zero		1


	//   ....[28]....
        /*068c*/ 	.word	0x00008230
        /*0690*/ 	.word	0x000000ff
        /*0694*/ 	.word	0x00038850
        /*0698*/ 	.short	0x010a
        /*069a*/ 	.byte	0x04
	.zero		1


	//   ....[29]....
        /*069c*/ 	.word	0x00008270
        /*06a0*/ 	.word	0x000000ff
        /*06a4*/ 	.word	0x00038850
        /*06a8*/ 	.short	0x010a
        /*06aa*/ 	.byte	0x04
	.zero		1


	//   ....[30]....
        /*06ac*/ 	.word	0x00009900
        /*06b0*/ 	.word	0x00000014
        /*06b4*/ 	.word	0x00000000
        /*06b8*/ 	.short	0x0101
        /*06ba*/ 	.byte	0x3f
	.zero		1


	//   ....[31]....
        /*06bc*/ 	.word	0x00009960
        /*06c0*/ 	.word	0x00000098
        /*06c4*/ 	.word	0x00000000
        /*06c8*/ 	.short	0x0101
        /*06ca*/ 	.byte	0x3f
	.zero		1


	//   ....[32]....
        /*06cc*/ 	.word	0x00009f60
        /*06d0*/ 	.word	0x000000ff
        /*06d4*/ 	.word	0x00038830
        /*06d8*/ 	.short	0x010a
        /*06da*/ 	.byte	0x04
	.zero		1


	//   ....[33]....
        /*06dc*/ 	.word	0x00009fa0
        /*06e0*/ 	.word	0x000000ff
        /*06e4*/ 	.word	0x00038830
        /*06e8*/ 	.short	0x010a
        /*06ea*/ 	.byte	0x04
	.zero		1


	//   ....[34]....
        /*06ec*/ 	.word	0x0000c860
        /*06f0*/ 	.word	0x000000ff
        /*06f4*/ 	.word	0x00038850
        /*06f8*/ 	.short	0x010a
        /*06fa*/ 	.byte	0x04
	.zero		1


	//   ....[35]....
        /*06fc*/ 	.word	0x0000c8a0
        /*0700*/ 	.word	0x000000ff
        /*0704*/ 	.word	0x00038850
        /*0708*/ 	.short	0x010a
        /*070a*/ 	.byte	0x04
	.zero		1


	//   ....[36]....
        /*070c*/ 	.word	0x0000d920
        /*0710*/ 	.word	0x00000015
        /*0714*/ 	.word	0x00000000
        /*0718*/ 	.short	0x0101
        /*071a*/ 	.byte	0x3f
	.zero		1


	//   ....[37]....
        /*071c*/ 	.word	0x0000d9d0
        /*0720*/ 	.word	0x0000009d
        /*0724*/ 	.word	0x00000000
        /*0728*/ 	.short	0x0101
        /*072a*/ 	.byte	0x3f
	.zero		1


	//   ....[38]....
        /*072c*/ 	.word	0x0000e5f0
        /*0730*/ 	.word	0x000000ff
        /*0734*/ 	.word	0x00038850
        /*0738*/ 	.short	0x010a
        /*073a*/ 	.byte	0x07
	.zero		1


	//   ....[39]....
        /*073c*/ 	.word	0x0000e630
        /*0740*/ 	.word	0x000000ff
        /*0744*/ 	.word	0x00038850
        /*0748*/ 	.short	0x010a
        /*074a*/ 	.byte	0x07
	.zero		1


	//   ....[40]....
        /*074c*/ 	.word	0x0000eb20
        /*0750*/ 	.word	0x00000009
        /*0754*/ 	.word	0x00000000
        /*0758*/ 	.short	0x0101
        /*075a*/ 	.byte	0x3f
	.zero		1


	//   ....[41]....
        /*075c*/ 	.word	0x00010bb0
        /*0760*/ 	.word	0x000000c7
        /*0764*/ 	.word	0x00000000
        /*0768*/ 	.short	0x0101
        /*076a*/ 	.byte	0x3f
	.zero		1


	//   ....[42]....
        /*076c*/ 	.word	0x00012df0
        /*0770*/ 	.word	0x00000000
        /*0774*/ 	.word	0x00038840
        /*0778*/ 	.short	0x010a
        /*077a*/ 	.byte	0x3f
	.zero		1


	//   ....[43]....
        /*077c*/ 	.word	0x00013d00
        /*0780*/ 	.word	0x00000011
        /*0784*/ 	.word	0x00038800
        /*0788*/ 	.short	0x0107
        /*078a*/ 	.byte	0x3f
	.zero		1


	//   ....[44]....
        /*078c*/ 	.word	0x00013e10
        /*0790*/ 	.word	0x00000011
        /*0794*/ 	.word	0x00038800
        /*0798*/ 	.short	0x0101
        /*079a*/ 	.byte	0x3f
	.zero		1


	//   ....[45]....
        /*079c*/ 	.word	0x00013e30
        /*07a0*/ 	.word	0x00000011
        /*07a4*/ 	.word	0x00038820
        /*07a8*/ 	.short	0x010a
        /*07aa*/ 	.byte	0x3f
	.zero		1


	//   ....[46]....
        /*07ac*/ 	.word	0x00014170
        /*07b0*/ 	.word	0x00000002
        /*07b4*/ 	.word	0x00038840
        /*07b8*/ 	.short	0x010a
        /*07ba*/ 	.byte	0x3f
	.zero		1


	//   ....[47]....
        /*07bc*/ 	.word	0x000146d0
        /*07c0*/ 	.word	0x00000003
        /*07c4*/ 	.word	0x00000060
        /*07c8*/ 	.short	0x010a
        /*07ca*/ 	.byte	0x3f
	.zero		1


	//   ....[48]....
        /*07cc*/ 	.word	0x00014f10
        /*07d0*/ 	.word	0x00000003
        /*07d4*/ 	.word	0x00038840
        /*07d8*/ 	.short	0x010a
        /*07da*/ 	.byte	0x3f
	.zero		1


	//   ....[49]....
        /*07dc*/ 	.word	0x000154a0
        /*07e0*/ 	.word	0x00000002
        /*07e4*/ 	.word	0x00000060
        /*07e8*/ 	.short	0x010a
        /*07ea*/ 	.byte	0x3f
	.zero		1


	//   ....[50]....
        /*07ec*/ 	.word	0x00015c30
        /*07f0*/ 	.word	0x00000002
        /*07f4*/ 	.word	0x00038840
        /*07f8*/ 	.short	0x010a
        /*07fa*/ 	.byte	0x3f
	.zero		1


	//   ....[51]....
        /*07fc*/ 	.word	0x000161c0
        /*0800*/ 	.word	0x00000002
        /*0804*/ 	.word	0x00000060
        /*0808*/ 	.short	0x010a
        /*080a*/ 	.byte	0x3f
	.zero		1


	//   ....[52]....
        /*080c*/ 	.word	0x00016900
        /*0810*/ 	.word	0x00000002
        /*0814*/ 	.word	0x00038860
        /*0818*/ 	.short	0x010a
        /*081a*/ 	.byte	0x3f
	.zero		1


	//   ....[53]....
        /*081c*/ 	.word	0x000170e0
        /*0820*/ 	.word	0x00000000
        /*0824*/ 	.word	0x00038820
        /*0828*/ 	.short	0x010a
        /*082a*/ 	.byte	0x3f
	.zero		1


	//   ....[54]....
        /*082c*/ 	.word	0x000172d0
        /*0830*/ 	.word	0x00000006
        /*0834*/ 	.word	0x00000000
        /*0838*/ 	.short	0x010a
        /*083a*/ 	.byte	0x3f
	.zero		1


	//   ....[55]....
        /*083c*/ 	.word	0x00017320
        /*0840*/ 	.word	0x00000003
        /*0844*/ 	.word	0x00000000
        /*0848*/ 	.short	0x010a
        /*084a*/ 	.byte	0x3f
	.zero		1


	//   ....[56]....
        /*084c*/ 	.word	0x00017380
        /*0850*/ 	.word	0x00000012
        /*0854*/ 	.word	0x00000000
        /*0858*/ 	.short	0x010a
        /*085a*/ 	.byte	0x3f
	.zero		1


	//   ....[57]....
        /*085c*/ 	.word	0x000173b0
        /*0860*/ 	.word	0x00000003
        /*0864*/ 	.word	0x00000000
        /*0868*/ 	.short	0x010a
        /*086a*/ 	.byte	0x3f
	.zero		1


	//   ....[58]....
        /*086c*/ 	.word	0x00017430
        /*0870*/ 	.word	0x00000003
        /*0874*/ 	.word	0x00038800
        /*0878*/ 	.short	0x010a
        /*087a*/ 	.byte	0x3f
	.zero		1


	//   ....[59]....
        /*087c*/ 	.word	0x00017480
        /*0880*/ 	.word	0x00000000
        /*0884*/ 	.word	0x00038830
        /*0888*/ 	.short	0x010a
        /*088a*/ 	.byte	0x3f
	.zero		1


	//   ....[60]....
        /*088c*/ 	.word	0x000174f0
        /*0890*/ 	.word	0x00000004
        /*0894*/ 	.word	0x00038830
        /*0898*/ 	.short	0x010a
        /*089a*/ 	.byte	0x3f
	.zero		1


	//   ....[61]....
        /*089c*/ 	.word	0x00017550
        /*08a0*/ 	.word	0x00000003
        /*08a4*/ 	.word	0x00038850
        /*08a8*/ 	.short	0x010a
        /*08aa*/ 	.byte	0x3f
	.zero		1


	//   ....[62]....
        /*08ac*/ 	.word	0x000175b0
        /*08b0*/ 	.word	0x00000004
        /*08b4*/ 	.word	0x00038830
        /*08b8*/ 	.short	0x010a
        /*08ba*/ 	.byte	0x3f
	.zero		1


	//   ....[63]....
        /*08bc*/ 	.word	0x00017610
        /*08c0*/ 	.word	0x00000003
        /*08c4*/ 	.word	0x00038850
        /*08c8*/ 	.short	0x010a
        /*08ca*/ 	.byte	0x3f
	.zero		1


	//   ....[64]....
        /*08cc*/ 	.word	0x00017670
        /*08d0*/ 	.word	0x00000007
        /*08d4*/ 	.word	0x00038850
        /*08d8*/ 	.short	0x010a
        /*08da*/ 	.byte	0x3f
	.zero		1


	//   ....[65]....
        /*08dc*/ 	.word	0x000177c0
        /*08e0*/ 	.word	0x00000000
        /*08e4*/ 	.word	0x00038840
        /*08e8*/ 	.short	0x010a
        /*08ea*/ 	.byte	0x3f
	.zero		1


	//   ....[66]....
        /*08ec*/ 	.word	0x000183a0
        /*08f0*/ 	.word	0x00000011
        /*08f4*/ 	.word	0x00038820
        /*08f8*/ 	.short	0x010a
        /*08fa*/ 	.byte	0x3f
	.zero		1


	//   ....[67]....
        /*08fc*/ 	.word	0x000183f0
        /*0900*/ 	.word	0x00000002
        /*0904*/ 	.word	0x00038840
        /*0908*/ 	.short	0x010a
        /*090a*/ 	.byte	0x3f
	.zero		1


	//   ....[68]....
        /*090c*/ 	.word	0x00018440
        /*0910*/ 	.word	0x00000003
        /*0914*/ 	.word	0x00000060
        /*0918*/ 	.short	0x010a
        /*091a*/ 	.byte	0x3f
	.zero		1


	//   ....[69]....
        /*091c*/ 	.word	0x00018490
        /*0920*/ 	.word	0x00000003
        /*0924*/ 	.word	0x00038840
        /*0928*/ 	.short	0x010a
        /*092a*/ 	.byte	0x3f
	.zero		1


	//   ....[70]....
        /*092c*/ 	.word	0x000184e0
        /*0930*/ 	.word	0x00000002
        /*0934*/ 	.word	0x00000060
        /*0938*/ 	.short	0x010a
        /*093a*/ 	.byte	0x3f
	.zero		1


	//   ....[71]....
        /*093c*/ 	.word	0x00018530
        /*0940*/ 	.word	0x00000002
        /*0944*/ 	.word	0x00038840
        /*0948*/ 	.short	0x010a
        /*094a*/ 	.byte	0x3f
	.zero		1


	//   ....[72]....
        /*094c*/ 	.word	0x00018580
        /*0950*/ 	.word	0x00000002
        /*0954*/ 	.word	0x00000060
        /*0958*/ 	.short	0x010a
        /*095a*/ 	.byte	0x3f
	.zero		1


	//   ....[73]....
        /*095c*/ 	.word	0x000185d0
        /*0960*/ 	.word	0x00000002
        /*0964*/ 	.word	0x00038860
        /*0968*/ 	.short	0x010a
        /*096a*/ 	.byte	0x3f
	.zero		1


	//   ....[74]....
        /*096c*/ 	.word	0x000186c0
        /*0970*/ 	.word	0x00000000
        /*0974*/ 	.word	0x00038820
        /*0978*/ 	.short	0x010a
        /*097a*/ 	.byte	0x3f
	.zero		1


	//   ....[75]....
        /*097c*/ 	.word	0x00018860
        /*0980*/ 	.word	0x00000006
        /*0984*/ 	.word	0x00000000
        /*0988*/ 	.short	0x010a
        /*098a*/ 	.byte	0x3f
	.zero		1


	//   ....[76]....
        /*098c*/ 	.word	0x000188b0
        /*0990*/ 	.word	0x00000003
        /*0994*/ 	.word	0x00000000
        /*0998*/ 	.short	0x010a
        /*099a*/ 	.byte	0x3f
	.zero		1


	//   ....[77]....
        /*099c*/ 	.word	0x00018900
        /*09a0*/ 	.word	0x00000012
        /*09a4*/ 	.word	0x00000000
        /*09a8*/ 	.short	0x010a
        /*09aa*/ 	.byte	0x3f
	.zero		1


	//----- nvinfo : EIATTR_NUM_MBARRIERS
	.align		4
.L_565:
        /*09ac*/ 	.byte	0x03, 0x38
        /*09ae*/ 	.short	0x0016


	//----- nvinfo : EIATTR_EXIT_INSTR_OFFSETS
	.align		4
        /*09b0*/ 	.byte	0x04, 0x1c
        /*09b2*/ 	.short	(.L_567 - .L_566)


	//   ....[0]....
.L_566:
        /*09b4*/ 	.word	0x00000a10


	//   ....[1]....
        /*09b8*/ 	.word	0x00011df0


	//   ....[2]....
        /*09bc*/ 	.word	0x00017400


	//----- nvinfo : EIATTR_MAX_THREADS
	.align		4
.L_567:
        /*09c0*/ 	.byte	0x04, 0x05
        /*09c2*/ 	.short	(.L_569 - .L_568)
.L_568:
        /*09c4*/ 	.word	0x00000180
        /*09c8*/ 	.word	0x00000001
        /*09cc*/ 	.word	0x00000001


	//----- nvinfo : EIATTR_CRS_STACK_SIZE
	.align		4
.L_569:
        /*09d0*/ 	.byte	0x04, 0x1e
        /*09d2*/ 	.short	(.L_571 - .L_570)
.L_570:
        /*09d4*/ 	.word	0x00000000


	//----- nvinfo : EIATTR_CBANK_PARAM_SIZE
	.align		4
.L_571:
        /*09d8*/ 	.byte	0x03, 0x19
        /*09da*/ 	.short	0x0af0


	//----- nvinfo : EIATTR_PARAM_CBANK
	.align		4
        /*09dc*/ 	.byte	0x04, 0x0a
        /*09de*/ 	.short	(.L_573 - .L_572)
	.align		4
.L_572:
        /*09e0*/ 	.word	index@(.nv.constant0._ZN7cutlass13device_kernelIN5flash11enable_sm90INS1_16FlashAttnFwdSm90INS1_25CollectiveMainloopFwdSm90ILi2EN4cute5tupleIJNS5_1CILi1EEES8_S8_EEENS6_IJNS7_ILi128EEENS7_ILi80EEENS7_ILi256EEEEEELi256ENS_6half_tEfNS_4arch4Sm90ELb1ELb0ELb1ELb0ELb0ELb0ELb0ELb1ELb1ELb1ELb0ELb0EEENS1_21CollectiveEpilogueFwdINS6_IJSA_SC_SB_EEES9_SE_SG_Li256ELb0ELb1ELb0ELb0EEENS1_30DynamicPersistentTileSchedulerILi256ELi128ELb0ELb1ELb1EEEEEEEEEvNT_6ParamsE)
        /*09e4*/ 	.short	0x0210
        /*09e6*/ 	.short	0x0af0


	//----- nvinfo : EIATTR_SW_WAR
	.align		4
.L_573:
        /*09e8*/ 	.byte	0x04, 0x36
        /*09ea*/ 	.short	(.L_575 - .L_574)
.L_574:
        /*09ec*/ 	.word	0x00000008
.L_575:


//--------------------- .nv.info._ZN7cutlass13device_kernelIN5flash11enable_sm90INS1_16FlashAttnFwdSm90INS1_25CollectiveMainloopFwdSm90ILi2EN4cute5tupleIJNS5_1CILi1EEES8_S8_EEENS6_IJNS7_ILi128EEENS7_ILi80EEENS7_ILi256EEEEEELi256ENS_6half_tEfNS_4arch4Sm90ELb1ELb0ELb1ELb1ELb0ELb0ELb0ELb1ELb1ELb1ELb0ELb0EEENS1_21CollectiveEpilogueFwdINS6_IJSA_SC_SB_EEES9_SE_SG_Li256ELb1ELb1ELb0ELb0EEENS1_36VarlenDynamicPersistentTileSchedulerILi128ELi80ELi256ELi128ELb0ELb1ELb1ELb1ELb1ELb1EEEEEEEEEvNT_6ParamsE --------------------------
	.section	.nv.info._ZN7cutlass13device_kernelIN5flash11enable_sm90INS1_16FlashAttnFwdSm90INS1_25CollectiveMainloopFwdSm90ILi2EN4cute5tupleIJNS5_1CILi1EEES8_S8_EEENS6_IJNS7_ILi128EEENS7_ILi80EEENS7_ILi256EEEEEELi256ENS_6half_tEfNS_4arch4Sm90ELb1ELb0ELb1ELb1ELb0ELb0ELb0ELb1ELb1ELb1ELb0ELb0EEENS1_21CollectiveEpilogueFwdINS6_IJSA_SC_SB_EEES9_SE_SG_Li256ELb1ELb1ELb0ELb0EEENS1_36VarlenDynamicPersistentTileSchedulerILi128ELi80ELi256ELi128ELb0ELb1ELb1ELb1ELb1ELb1EEEEEEEEEvNT_6ParamsE,"",@"SHT_CUDA_INFO"
	.sectionflags	@""
	.align	4


	//----- nvinfo : EIATTR_CUDA_API_VERSION
	.align		4
        /*0000*/ 	.byte	0x04, 0x37
        /*0002*/ 	.short	(.L_577 - .L_576)
.L_576:
        /*0004*/ 	.word	0x00000082


	//----- nvinfo : EIATTR_KPARAM_INFO
	.align		4
.L_577:
        /*0008*/ 	.byte	0x04, 0x17
        /*000a*/ 	.short	(.L_579 - .L_578)
.L_578:
        /*000c*/ 	.word	0x00000000
        /*0010*/ 	.short	0x0000
        /*0012*/ 	.short	0x0070
        /*0014*/ 	.byte	0x00, 0xf0, 0x01, 0x2a


	//----- nvinfo : EIATTR_SPARSE_MMA_MASK
	.align		4
.L_579:
        /*0018*/ 	.byte	0x03, 0x50
        /*001a*/ 	.short	0x0000


	//----- nvinfo : EIATTR_MAXREG_COUNT
	.align		4
        /*001c*/ 	.byte	0x03, 0x1b
        /*001e*/ 	.short	0x00a8


	//----- nvinfo : EIATTR_NUM_BARRIERS
	.align		4
        /*0020*/ 	.byte	0x02, 0x4c
        /*0022*/ 	.byte	0x09
	.zero		1


	//----- nvinfo : EIATTR_EXTERNS
	.align		4
        /*0024*/ 	.byte	0x04, 0x0f
        /*0026*/ 	.short	(.L_581 - .L_580)


	//   ....[0]....
	.align		4
.L_580:
        /*0028*/ 	.word	index@(__assertfail)


	//----- nvinfo : EIATTR_ANNOTATIONS
	.align		4
.L_581:
        /*002c*/ 	.byte	0x04, 0x55
        /*002e*/ 	.short	(.L_583 - .L_582)


	//   ....[0]....
.L_582:
        /* <DEDUP_REMOVED lines=79> */


	//----- nvinfo : EIATTR_MERCURY_ISA_VERSION
	.align		4
.L_583:
        /*0510*/ 	.byte	0x03, 0x5f
        /*0512*/ 	.short	0x0101


	//----- nvinfo : EIATTR_UNUSED_LOAD_BYTE_OFFSET
	.align		4
        /*0514*/ 	.byte	0x04, 0x44
        /*0516*/ 	.short	(.L_585 - .L_584)


	//   ....[0]....
.L_584:
        /*0518*/ 	.word	0x00000a10
        /*051c*/ 	.word	0x0000fff0


	//   ....[1]....
        /*0520*/ 	.word	0x0000f5b0
        /*0524*/ 	.word	0x0000fff0


	//----- nvinfo : EIATTR_INT_WARP_WIDE_INSTR_OFFSETS
	.align		4
.L_585:
        /*0528*/ 	.byte	0x04, 0x31
        /*052a*/ 	.short	(.L_587 - .L_586)


	//   ....[0]....
.L_586:
        /*052c*/ 	.word	0x00000130


	//   ....[1]....
        /*0530*/ 	.word	0x00000170


	//   ....[2]....
        /*0534*/ 	.word	0x000001e0


	//   ....[3]....
        /*0538*/ 	.word	0x00013900


	//   ....[4]....
        /*053c*/ 	.word	0x000139a0


	//   ....[5]....
        /*0540*/ 	.word	0x00018050


	//   ....[6]....
        /*0544*/ 	.word	0x000180c0


	//----- nvinfo : EIATTR_COOP_GROUP_MASK_REGIDS
	.align		4
.L_587:
        /*0548*/ 	.byte	0x04, 0x29
        /*054a*/ 	.short	(.L_589 - .L_588)


	//   ....[0]....
.L_588:
        /*054c*/ 	.word	0xffffffff


	//   ....[1]....
        /*0550*/ 	.word	0xffffffff


	//   ....[2]....
        /*0554*/ 	.word	0xffffffff


	//   ....[3]....
        /*0558*/ 	.word	0xffffffff


	//   ....[4]....
        /*055c*/ 	.word	0xffffffff


	//   ....[5]....
        /*0560*/ 	.word	0xffffffff


	//   ....[6]....
        /*0564*/ 	.word	0xffffffff


	//   ....[7]....
        /*0568*/ 	.word	0xffffffff


	//   ....[8]....
        /*056c*/ 	.word	0xffffffff


	//   ....[9]....
        /*0570*/ 	.word	0xffffffff


	//   ....[10]....
        /*0574*/ 	.word	0xffffffff


	//   ....[11]....
        /*0578*/ 	.word	0xffffffff


	//   ....[12]....
        /*057c*/ 	.word	0xffffffff


	//   ....[13]....
        /*0580*/ 	.word	0xffffffff


	//   ....[14]....
        /*0584*/ 	.word	0xffffffff


	//   ....[15]....
        /*0588*/ 	.word	0xffffffff


	//   ....[16]....
        /*058c*/ 	.word	0xffffffff


	//   ....[17]....
        /*0590*/ 	.word	0xffffffff


	//   ....[18]....
        /*0594*/ 	.word	0xffffffff


	//   ....[19]....
        /*0598*/ 	.word	0xffffffff


	//   ....[20]....
        /*059c*/ 	.word	0xffffffff


	//   ....[21]....
        /*05a0*/ 	.word	0xffffffff


	//   ....[22]....
        /*05a4*/ 	.word	0xffffffff


	//   ....[23]....
        /*05a8*/ 	.word	0xffffffff


	//   ....[24]....
        /*05ac*/ 	.word	0xffffffff


	//   ....[25]....
        /*05b0*/ 	.word	0xffffffff


	//   ....[26]....
        /*05b4*/ 	.word	0xffffffff


	//   ....[27]....
        /*05b8*/ 	.word	0xffffffff


	//   ....[28]....
        /*05bc*/ 	.word	0xffffffff


	//   ....[29]....
        /*05c0*/ 	.word	0xffffffff


	//   ....[30]....
        /*05c4*/ 	.word	0xffffffff


	//   ....[31]....
        /*05c8*/ 	.word	0xffffffff


	//   ....[32]....
        /*05cc*/ 	.word	0xffffffff


	//   ....[33]....
        /*05d0*/ 	.word	0xffffffff


	//   ....[34]....
        /*05d4*/ 	.word	0xffffffff


	//   ....[35]....
        /*05d8*/ 	.word	0xffffffff


	//   ....[36]....
        /*05dc*/ 	.word	0xffffffff


	//   ....[37]....
        /*05e0*/ 	.word	0xffffffff


	//   ....[38]....
        /*05e4*/ 	.word	0xffffffff


	//   ....[39]....
        /*05e8*/ 	.word	0xffffffff


	//   ....[40]....
        /*05ec*/ 	.word	0xffffffff


	//   ....[41]....
        /*05f0*/ 	.word	0xffffffff


	//   ....[42]....
        /*05f4*/ 	.word	0xffffffff


	//   ....[43]....
        /*05f8*/ 	.word	0xffffffff


	//   ....[44]....
        /*05fc*/ 	.word	0xffffffff


	//   ....[45]....
        /*0600*/ 	.word	0xffffffff


	//   ....[46]....
        /*0604*/ 	.word	0xffffffff


	//   ....[47]....
        /*0608*/ 	.word	0xffffffff


	//   ....[48]....
        /*060c*/ 	.word	0xffffffff


	//   ....[49]....
        /*0610*/ 	.word	0xffffffff


	//   ....[50]....
        /*0614*/ 	.word	0xffffffff


	//   ....[51]....
        /*0618*/ 	.word	0xffffffff


	//   ....[52]....
        /*061c*/ 	.word	0xffffffff


	//   ....[53]....
        /*0620*/ 	.word	0xffffffff


	//   ....[54]....
        /*0624*/ 	.word	0xffffffff


	//   ....[55]....
        /*0628*/ 	.word	0xffffffff


	//   ....[56]....
        /*062c*/ 	.word	0xffffffff


	//   ....[57]....
        /*0630*/ 	.word	0xffffffff


	//   ....[58]....
        /*0634*/ 	.word	0xffffffff


	//   ....[59]....
        /*0638*/ 	.word	0xffffffff


	//   ....[60]....
        /*063c*/ 	.word	0xffffffff


	//   ....[61]....
        /*0640*/ 	.word	0xffffffff


	//   ....[62]....
        /*0644*/ 	.word	0xffffffff


	//   ....[63]....
        /*0648*/ 	.word	0xffffffff


	//   ....[64]....
        /*064c*/ 	.word	0xffffffff


	//   ....[65]....
        /*0650*/ 	.word	0xffffffff


	//   ....[66]....
        /*0654*/ 	.word	0xffffffff


	//   ....[67]....
        /*0658*/ 	.word	0xffffffff


	//   ....[68]....
        /*065c*/ 	.word	0xffffffff


	//   ....[69]....
        /*0660*/ 	.word	0xffffffff


	//   ....[70]....
        /*0664*/ 	.word	0xffffffff


	//   ....[71]....
        /*0668*/ 	.word	0xffffffff


	//   ....[72]....
        /*066c*/ 	.word	0xffffffff


	//   ....[73]....
        /*0670*/ 	.word	0xffffffff


	//   ....[74]....
        /*0674*/ 	.word	0xffffffff


	//   ....[75]....
        /*0678*/ 	.word	0xffffffff


	//   ....[76]....
        /*067c*/ 	.word	0xffffffff


	//   ....[77]....
        /*0680*/ 	.word	0xffffffff


	//   ....[78]....
        /*0684*/ 	.word	0xffffffff


	//   ....[79]....
        /*0688*/ 	.word	0xffffffff


	//   ....[80]....
        /*068c*/ 	.word	0xffffffff


	//   ....[81]....
        /*0690*/ 	.word	0xffffffff


	//   ....[82]....
        /*0694*/ 	.word	0xffffffff


	//   ....[83]....
        /*0698*/ 	.word	0xffffffff


	//   ....[84]....
        /*069c*/ 	.word	0xffffffff


	//   ....[85]....
        /*06a0*/ 	.word	0xffffffff


	//   ....[86]....
        /*06a4*/ 	.word	0xffffffff


	//   ....[87]....
        /*06a8*/ 	.word	0xffffffff


	//   ....[88]....
        /*06ac*/ 	.word	0xffffffff


	//   ....[89]....
        /*06b0*/ 	.word	0xffffffff


	//   ....[90]....
        /*06b4*/ 	.word	0xffffffff


	//   ....[91]....
        /*06b8*/ 	.word	0xffffffff


	//   ....[92]....
        /*06bc*/ 	.word	0xffffffff


	//   ....[93]....
        /*06c0*/ 	.word	0xffffffff


	//   ....[94]....
        /*06c4*/ 	.word	0xffffffff


	//   ....[95]....
        /*06c8*/ 	.word	0xffffffff


	//   ....[96]....
        /*06cc*/ 	.word	0xffffffff


	//   ....[97]....
        /*06d0*/ 	.word	0xffffffff


	//   ....[98]....
        /*06d4*/ 	.word	0xffffffff


	//   ....[99]....
        /*06d8*/ 	.word	0x0500000f


	//   ....[100]....
        /*06dc*/ 	.word	0x0500000f


	//   ....[101]....
        /*06e0*/ 	.word	0x0500000f


	//   ....[102]....
        /*06e4*/ 	.word	0x0500000f


	//   ....[103]....
        /*06e8*/ 	.word	0x0500000f


	//   ....[104]....
        /*06ec*/ 	.word	0x0500000f


	//   ....[105]....
        /*06f0*/ 	.word	0x0500000f


	//   ....[106]....
        /*06f4*/ 	.word	0x0500000f


	//   ....[107]....
        /*06f8*/ 	.word	0x0500000f


	//   ....[108]....
        /*06fc*/ 	.word	0x0500000f


	//   ....[109]....
        /*0700*/ 	.word	0x0500000f


	//   ....[110]....
        /*0704*/ 	.word	0x0500000f


	//   ....[111]....
        /*0708*/ 	.word	0x0500000f


	//   ....[112]....
        /*070c*/ 	.word	0x0500000f


	//   ....[113]....
        /*0710*/ 	.word	0x0500000f


	//   ....[114]....
        /*0714*/ 	.word	0x0500000f


	//   ....[115]....
        /*0718*/ 	.word	0x0500000f


	//   ....[116]....
        /*071c*/ 	.word	0x0500000f


	//   ....[117]....
        /*0720*/ 	.word	0x0500000f


	//   ....[118]....
        /*0724*/ 	.word	0x0500000f


	//   ....[119]....
        /*0728*/ 	.word	0x0500000f


	//   ....[120]....
        /*072c*/ 	.word	0x0500000f


	//   ....[121]....
        /*0730*/ 	.word	0x0500000f


	//   ....[122]....
        /*0734*/ 	.word	0x0500000f


	//   ....[123]....
        /*0738*/ 	.word	0x0500000f


	//   ....[124]....
        /*073c*/ 	.word	0x0500000f


	//   ....[125]....
        /*0740*/ 	.word	0x0500000f


	//   ....[126]....
        /*0744*/ 	.word	0x0500000f


	//   ....[127]....
        /*0748*/ 	.word	0x0500000f


	//   ....[128]....
        /*074c*/ 	.word	0x0500000f


	//   ....[129]....
        /*0750*/ 	.word	0x0500000f


	//   ....[130]....
        /*0754*/ 	.word	0x0500000f


	//   ....[131]....
        /*0758*/ 	.word	0x0500000f


	//   ....[132]....
        /*075c*/ 	.word	0x0500000f


	//   ....[133]....
        /*0760*/ 	.word	0x0500000f


	//----- nvinfo : EIATTR_COOP_GROUP_INSTR_OFFSETS
	.align		4
.L_589:
        /*0764*/ 	.byte	0x04, 0x28
        /*0766*/ 	.short	(.L_591 - .L_590)


	//   ....[0]....
.L_590:
        /*0768*/ 	.word	0x00000060


	//   ....[1]....
        /*076c*/ 	.word	0x00000140


	//   ....[2]....
        /*0770*/ 	.word	0x00000190


	//   ....[3]....
        /*0774*/ 	.word	0x000003c0


	//   ....[4]....
        /*0778*/ 	.word	0x00000520


	//   ....[5]....
        /*077c*/ 	.word	0x00000640


	//   ....[6]....
        /*0780*/ 	.word	0x000007a0


	//   ....[7]....
        /*0784*/ 	.word	0x000019a0


	//   ....[8]....
        /*0788*/ 	.word	0x00004250


	//   ....[9]....
        /*078c*/ 	.word	0x00004280


	//   ....[10]....
        /*0790*/ 	.word	0x00004ed0


	//   ....[11]....
        /*0794*/ 	.word	0x00004f20


	//   ....[12]....
        /*0798*/ 	.word	0x00005510


	//   ....[13]....
        /*079c*/ 	.word	0x00005580


	//   ....[14]....
        /*07a0*/ 	.word	0x00008af0


	//   ....[15]....
        /*07a4*/ 	.word	0x00009030


	//   ....[16]....
        /*07a8*/ 	.word	0x00009050


	//   ....[17]....
        /*07ac*/ 	.word	0x000090f0


	//   ....[18]....
        /*07b0*/ 	.word	0x000096d0


	//   ....[19]....
        /*07b4*/ 	.word	0x00009720


	//   ....[20]....
        /*07b8*/ 	.word	0x0000d100


	//   ....[21]....
        /*07bc*/ 	.word	0x0000d160


	//   ....[22]....
        /*07c0*/ 	.word	0x0000d6f0


	//   ....[23]....
        /*07c4*/ 	.word	0x0000d750


	//   ....[24]....
        /*07c8*/ 	.word	0x0000e8b0


	//   ....[25]....
        /*07cc*/ 	.word	0x0000e8f0


	//   ....[26]....
        /*07d0*/ 	.word	0x0000e9c0


	//   ....[27]....
        /*07d4*/ 	.word	0x0000e9f0


	//   ....[28]....
        /*07d8*/ 	.word	0x00010720


	//   ....[29]....
        /*07dc*/ 	.word	0x00010750


	//   ....[30]....
        /*07e0*/ 	.word	0x00010790


	//   ....[31]....
        /*07e4*/ 	.word	0x000107c0


	//   ....[32]....
        /*07e8*/ 	.word	0x00011010


	//   ....[33]....
        /*07ec*/ 	.word	0x00011040


	//   ....[34]....
        /*07f0*/ 	.word	0x00011190


	//   ....[35]....
        /*07f4*/ 	.word	0x000111b0


	//   ....[36]....
        /*07f8*/ 	.word	0x00011300


	//   ....[37]....
        /*07fc*/ 	.word	0x00011320


	//   ....[38]....
        /*0800*/ 	.word	0x00011480


	//   ....[39]....
        /*0804*/ 	.word	0x000114a0


	//   ....[40]....
        /*0808*/ 	.word	0x00011ec0


	//   ....[41]....
        /*080c*/ 	.word	0x00011ef0


	//   ....[42]....
        /*0810*/ 	.word	0x00012050


	//   ....[43]....
        /*0814*/ 	.word	0x00012070


	//   ....[44]....
        /*0818*/ 	.word	0x000121c0


	//   ....[45]....
        /*081c*/ 	.word	0x000121e0


	//   ....[46]....
        /*0820*/ 	.word	0x00012340


	//   ....[47]....
        /*0824*/ 	.word	0x00012360


	//   ....[48]....
        /*0828*/ 	.word	0x00012530


	//   ....[49]....
        /*082c*/ 	.word	0x00012710


	//   ....[50]....
        /*0830*/ 	.word	0x00012740


	//   ....[51]....
        /*0834*/ 	.word	0x00012770


	//   ....[52]....
        /*0838*/ 	.word	0x000127a0


	//   ....[53]....
        /*083c*/ 	.word	0x000127d0


	//   ....[54]....
        /*0840*/ 	.word	0x00012800


	//   ....[55]....
        /*0844*/ 	.word	0x00012980


	//   ....[56]....
        /*0848*/ 	.word	0x000129b0


	//   ....[57]....
        /*084c*/ 	.word	0x000129e0


	//   ....[58]....
        /*0850*/ 	.word	0x00012a10


	//   ....[59]....
        /*0854*/ 	.word	0x00012a40


	//   ....[60]....
        /*0858*/ 	.word	0x00012a70


	//   ....[61]....
        /*085c*/ 	.word	0x00012b20


	//   ....[62]....
        /*0860*/ 	.word	0x00012b80


	//   ....[63]....
        /*0864*/ 	.word	0x00012c10


	//   ....[64]....
        /*0868*/ 	.word	0x00013f20


	//   ....[65]....
        /*086c*/ 	.word	0x00014c20


	//   ....[66]....
        /*0870*/ 	.word	0x00014c30


	//   ....[67]....
        /*0874*/ 	.word	0x00014c50


	//   ....[68]....
        /*0878*/ 	.word	0x00014d10


	//   ....[69]....
        /*087c*/ 	.word	0x00014d30


	//   ....[70]....
        /*0880*/ 	.word	0x00014de0


	//   ....[71]....
        /*0884*/ 	.word	0x00014e00


	//   ....[72]....
        /*0888*/ 	.word	0x00014eb0


	//   ....[73]....
        /*088c*/ 	.word	0x00014ed0


	//   ....[74]....
        /*0890*/ 	.word	0x00014f80


	//   ....[75]....
        /*0894*/ 	.word	0x00014fa0


	//   ....[76]....
        /*0898*/ 	.word	0x00015050


	//   ....[77]....
        /*089c*/ 	.word	0x00015070


	//   ....[78]....
        /*08a0*/ 	.word	0x00015110


	//   ....[79]....
        /*08a4*/ 	.word	0x00015130


	//   ....[80]....
        /*08a8*/ 	.word	0x00015170


	//   ....[81]....
        /*08ac*/ 	.word	0x00018990


	//   ....[82]....
        /*08b0*/ 	.word	0x000189f0


	//   ....[83]....
        /*08b4*/ 	.word	0x00018a20


	//   ....[84]....
        /*08b8*/ 	.word	0x00018a30


	//   ....[85]....
        /*08bc*/ 	.word	0x00018a60


	//   ....[86]....
        /*08c0*/ 	.word	0x00018a90


	//   ....[87]....
        /*08c4*/ 	.word	0x00018ac0


	//   ....[88]....
        /*08c8*/ 	.word	0x00018af0


	//   ....[89]....
        /*08cc*/ 	.word	0x00018c80


	//   ....[90]....
        /*08d0*/ 	.word	0x00018cb0


	//   ....[91]....
        /*08d4*/ 	.word	0x00018ce0


	//   ....[92]....
        /*08d8*/ 	.word	0x00018d10


	//   ....[93]....
        /*08dc*/ 	.word	0x00018d40


	//   ....[94]....
        /*08e0*/ 	.word	0x00018d70


	//   ....[95]....
        /*08e4*/ 	.word	0x00018e30


	//   ....[96]....
        /*08e8*/ 	.word	0x00018e50


	//   ....[97]....
        /*08ec*/ 	.word	0x00018ec0


	//   ....[98]....
        /*08f0*/ 	.word	0x000195a0


	//   ....[99]....
        /*08f4*/ 	.word	0x00019bb0


	//   ....[100]....
        /*08f8*/ 	.word	0x00019d60


	//   ....[101]....
        /*08fc*/ 	.word	0x00019db0


	//   ....[102]....
        /*0900*/ 	.word	0x00019ee0


	//   ....[103]....
        /*0904*/ 	.word	0x00019f50


	//   ....[104]....
        /*0908*/ 	.word	0x0001a080


	//   ....[105]....
        /*090c*/ 	.word	0x0001a0f0


	//   ....[106]....
        /*0910*/ 	.word	0x0001a220


	//   ....[107]....
        /*0914*/ 	.word	0x0001a290


	//   ....[108]....
        /*0918*/ 	.word	0x0001a3c0


	//   ....[109]....
        /*091c*/ 	.word	0x0001a430


	//   ....[110]....
        /*0920*/ 	.word	0x0001a560


	//   ....[111]....
        /*0924*/ 	.word	0x0001a5d0


	//   ....[112]....
        /*0928*/ 	.word	0x0001a710


	//   ....[113]....
        /*092c*/ 	.word	0x0001a760


	//   ....[114]....
        /*0930*/ 	.word	0x0001a890


	//   ....[115]....
        /*0934*/ 	.word	0x0001a8e0


	//   ....[116]....
        /*0938*/ 	.word	0x0001ac10


	//   ....[117]....
        /*093c*/ 	.word	0x0001acb0


	//   ....[118]....
        /*0940*/ 	.word	0x0001ade0


	//   ....[119]....
        /*0944*/ 	.word	0x0001ae60


	//   ....[120]....
        /*0948*/ 	.word	0x0001aee0


	//   ....[121]....
        /*094c*/ 	.word	0x0001af60


	//   ....[122]....
        /*0950*/ 	.word	0x0001afe0


	//   ....[123]....
        /*0954*/ 	.word	0x0001b070


	//   ....[124]....
        /*0958*/ 	.word	0x0001b110


	//   ....[125]....
        /*095c*/ 	.word	0x0001b1b0


	//   ....[126]....
        /*0960*/ 	.word	0x0001b230


	//   ....[127]....
        /*0964*/ 	.word	0x0001b2b0


	//   ....[128]....
        /*0968*/ 	.word	0x0001b330


	//   ....[129]....
        /*096c*/ 	.word	0x0001b3c0


	//   ....[130]....
        /*0970*/ 	.word	0x0001b440


	//   ....[131]....
        /*0974*/ 	.word	0x0001b4e0


	//   ....[132]....
        /*0978*/ 	.word	0x0001b570


	//   ....[133]....
        /*097c*/ 	.word	0x0001b6a0


	//----- nvinfo : EIATTR_REG_RECONFIG
	.align		4
.L_591:
        /*0980*/ 	.byte	0x01, 0x54
	.zero		2


	//----- nvinfo : EIATTR_SYSCALL_OFFSETS
	.align		4
        /*0984*/ 	.byte	0x04, 0x46
        /*0986*/ 	.short	(.L_593 - .L_592)


	//   ....[0]....
.L_592:
        /*0988*/ 	.word	0x00001b90


	//   ....[1]....
        /*098c*/ 	.word	0x00013b10


	//   ....[2]....
        /*0990*/ 	.word	0x00013c70


	//   ....[3]....
        /*0994*/ 	.word	0x00013d70


	//   ....[4]....
        /*0998*/ 	.word	0x000147b0


	//----- nvinfo : EIATTR_MBARRIER_INSTR_OFFSETS
	.align		4
.L_593:
        /*099c*/ 	.byte	0x04, 0x39
        /*099e*/ 	.short	(.L_595 - .L_594)


	//   ....[0]....
.L_594:
        /*09a0*/ 	.word	0x00000270
        /*09a4*/ 	.word	0x000000ff
        /*09a8*/ 	.word	0x00038800
        /*09ac*/ 	.short	0x0100
        /*09ae*/ 	.byte	0x08
	.zero		1


	//   ....[1]....
        /*09b0*/ 	.word	0x00000280
        /*09b4*/ 	.word	0x000000ff
        /*09b8*/ 	.word	0x00038820
        /*09bc*/ 	.short	0x0100
        /*09be*/ 	.byte	0x08
	.zero		1


	//   ....[2]....
        /*09c0*/ 	.word	0x00000370
        /*09c4*/ 	.word	0x000000ff
        /*09c8*/ 	.word	0x00038830
        /*09cc*/ 	.short	0x0100
        /*09ce*/ 	.byte	0x08
	.zero		1


	//   ....[3]....
        /*09d0*/ 	.word	0x00000380
        /*09d4*/ 	.word	0x000000ff
        /*09d8*/ 	.word	0x00038840
        /*09dc*/ 	.short	0x0100
        /*09de*/ 	.byte	0x08
	.zero		1


	//   ....[4]....
        /*09e0*/ 	.word	0x00000390
        /*09e4*/ 	.word	0x000000ff
        /*09e8*/ 	.word	0x00038838
        /*09ec*/ 	.short	0x0100
        /*09ee*/ 	.byte	0x08
	.zero		1


	//   ....[5]....
        /*09f0*/ 	.word	0x000003a0
        /*09f4*/ 	.word	0x000000ff
        /*09f8*/ 	.word	0x00038848
        /*09fc*/ 	.short	0x0100
        /*09fe*/ 	.byte	0x08
	.zero		1


	//   ....[6]....
        /*0a00*/ 	.word	0x000004d0
        /*0a04*/ 	.word	0x000000ff
        /*0a08*/ 	.word	0x00038850
        /*0a0c*/ 	.short	0x0100
        /*0a0e*/ 	.byte	0x08
	.zero		1


	//   ....[7]....
        /*0a10*/ 	.word	0x000004e0
        /*0a14*/ 	.word	0x000000ff
        /*0a18*/ 	.word	0x00038860
        /*0a1c*/ 	.short	0x0100
        /*0a1e*/ 	.byte	0x08
	.zero		1


	//   ....[8]....
        /*0a20*/ 	.word	0x000004f0
        /*0a24*/ 	.word	0x000000ff
        /*0a28*/ 	.word	0x00038858
        /*0a2c*/ 	.short	0x0100
        /*0a2e*/ 	.byte	0x08
	.zero		1


	//   ....[9]....
        /*0a30*/ 	.word	0x00000500
        /*0a34*/ 	.word	0x000000ff
        /*0a38*/ 	.word	0x00038868
        /*0a3c*/ 	.short	0x0100
        /*0a3e*/ 	.byte	0x08
	.zero		1


	//   ....[10]....
        /*0a40*/ 	.word	0x000005f0
        /*0a44*/ 	.word	0x000000ff
        /*0a48*/ 	.word	0x00038870
        /*0a4c*/ 	.short	0x0100
        /*0a4e*/ 	.byte	0x06
	.zero		1


	//   ....[11]....
        /*0a50*/ 	.word	0x00000600
        /*0a54*/ 	.word	0x000000ff
        /*0a58*/ 	.word	0x00038880
        /*0a5c*/ 	.short	0x0100
        /*0a5e*/ 	.byte	0x06
	.zero		1


	//   ....[12]....
        /*0a60*/ 	.word	0x00000610
        /*0a64*/ 	.word	0x000000ff
        /*0a68*/ 	.word	0x00038878
        /*0a6c*/ 	.short	0x0100
        /*0a6e*/ 	.byte	0x06
	.zero		1


	//   ....[13]....
        /*0a70*/ 	.word	0x00000620
        /*0a74*/ 	.word	0x000000ff
        /*0a78*/ 	.word	0x00038888
        /*0a7c*/ 	.short	0x0100
        /*0a7e*/ 	.byte	0x06
	.zero		1


	//   ....[14]....
        /*0a80*/ 	.word	0x00000750
        /*0a84*/ 	.word	0x000000ff
        /*0a88*/ 	.word	0x00038890
        /*0a8c*/ 	.short	0x0100
        /*0a8e*/ 	.byte	0x08
	.zero		1


	//   ....[15]....
        /*0a90*/ 	.word	0x00000760
        /*0a94*/ 	.word	0x000000ff
        /*0a98*/ 	.word	0x000388a0
        /*0a9c*/ 	.short	0x0100
        /*0a9e*/ 	.byte	0x08
	.zero		1


	//   ....[16]....
        /*0aa0*/ 	.word	0x00000770
        /*0aa4*/ 	.word	0x000000ff
        /*0aa8*/ 	.word	0x00038898
        /*0aac*/ 	.short	0x0100
        /*0aae*/ 	.byte	0x08
	.zero		1


	//   ....[17]....
        /*0ab0*/ 	.word	0x00000780
        /*0ab4*/ 	.word	0x000000ff
        /*0ab8*/ 	.word	0x000388a8
        /*0abc*/ 	.short	0x0100
        /*0abe*/ 	.byte	0x08
	.zero		1


	//   ....[18]....
        /*0ac0*/ 	.word	0x000008b0
        /*0ac4*/ 	.word	0x000000ff
        /*0ac8*/ 	.word	0x000388b0
        /*0acc*/ 	.short	0x0100
        /*0ace*/ 	.byte	0x08
	.zero		1


	//   ....[19]....
        /*0ad0*/ 	.word	0x000008c0
        /*0ad4*/ 	.word	0x000000ff
        /*0ad8*/ 	.word	0x000388c0
        /*0adc*/ 	.short	0x0100
        /*0ade*/ 	.byte	0x08
	.zero		1


	//   ....[20]....
        /*0ae0*/ 	.word	0x000008d0
        /*0ae4*/ 	.word	0x000000ff
        /*0ae8*/ 	.word	0x000388b8
        /*0aec*/ 	.short	0x0100
        /*0aee*/ 	.byte	0x08
	.zero		1


	//   ....[21]....
        /*0af0*/ 	.word	0x000008e0
        /*0af4*/ 	.word	0x000000ff
        /*0af8*/ 	.word	0x000388c8
        /*0afc*/ 	.short	0x0100
        /*0afe*/ 	.byte	0x08
	.zero		1


	//   ....[22]....
        /*0b00*/ 	.word	0x00001c40
        /*0b04*/ 	.word	0x000000ff
        /*0b08*/ 	.word	0x00038800
        /*0b0c*/ 	.short	0x010a
        /*0b0e*/ 	.byte	0x06
	.zero		1


	//   ....[23]....
        /*0b10*/ 	.word	0x00001ce0
        /*0b14*/ 	.word	0x00000000
        /*0b18*/ 	.word	0x00038830
        /*0b1c*/ 	.short	0x010a
        /*0b1e*/ 	.byte	0x3f
	.zero		1


	//   ....[24]....
        /*0b20*/ 	.word	0x00001d40
        /*0b24*/ 	.word	0x00000000
        /*0b28*/ 	.word	0x00038830
        /*0b2c*/ 	.short	0x010a
        /*0b2e*/ 	.byte	0x3f
	.zero		1


	//   ....[25]....
        /*0b30*/ 	.word	0x00004d20
        /*0b34*/ 	.word	0x00000000
        /*0b38*/ 	.word	0x00000000
        /*0b3c*/ 	.short	0x0101
        /*0b3e*/ 	.byte	0x3f
	.zero		1


	//   ....[26]....
        /*0b40*/ 	.word	0x00005f60
        /*0b44*/ 	.word	0x000000ff
        /*0b48*/ 	.word	0x00038830
        /*0b4c*/ 	.short	0x010a
        /*0b4e*/ 	.byte	0x04
	.zero		1


	//   ....[27]....
        /*0b50*/ 	.word	0x00005fb0
        /*0b54*/ 	.word	0x000000ff
        /*0b58*/ 	.word	0x00038830
        /*0b5c*/ 	.short	0x010a
        /*0b5e*/ 	.byte	0x04
	.zero		1


	//   ....[28]....
        /*0b60*/ 	.word	0x00008470
        /*0b64*/ 	.word	0x000000ff
        /*0b68*/ 	.word	0x00038850
        /*0b6c*/ 	.short	0x010a
        /*0b6e*/ 	.byte	0x04
	.zero		1


	//   ....[29]....
        /*0b70*/ 	.word	0x000084b0
        /*0b74*/ 	.word	0x000000ff
        /*0b78*/ 	.word	0x00038850
        /*0b7c*/ 	.short	0x010a
        /*0b7e*/ 	.byte	0x04
	.zero		1


	//   ....[30]....
        /*0b80*/ 	.word	0x00009c30
        /*0b84*/ 	.word	0x00000014
        /*0b88*/ 	.word	0x00000000
        /*0b8c*/ 	.short	0x0101
        /*0b8e*/ 	.byte	0x3f
	.zero		1


	//   ....[31]....
        /*0b90*/ 	.word	0x00009c90
        /*0b94*/ 	.word	0x000000a0
        /*0b98*/ 	.word	0x00000000
        /*0b9c*/ 	.short	0x0101
        /*0b9e*/ 	.byte	0x3f
	.zero		1


	//   ....[32]....
        /*0ba0*/ 	.word	0x0000a1a0
        /*0ba4*/ 	.word	0x000000ff
        /*0ba8*/ 	.word	0x00038830
        /*0bac*/ 	.short	0x010a
        /*0bae*/ 	.byte	0x04
	.zero		1


	//   ....[33]....
        /*0bb0*/ 	.word	0x0000a1e0
        /*0bb4*/ 	.word	0x000000ff
        /*0bb8*/ 	.word	0x00038830
        /*0bbc*/ 	.short	0x010a
        /*0bbe*/ 	.byte	0x04
	.zero		1


	//   ....[34]....
        /*0bc0*/ 	.word	0x0000ca90
        /*0bc4*/ 	.word	0x000000ff
        /*0bc8*/ 	.word	0x00038850
        /*0bcc*/ 	.short	0x010a
        /*0bce*/ 	.byte	0x04
	.zero		1


	//   ....[35]....
        /*0bd0*/ 	.word	0x0000cad0
        /*0bd4*/ 	.word	0x000000ff
        /*0bd8*/ 	.word	0x00038850
        /*0bdc*/ 	.short	0x010a
        /*0bde*/ 	.byte	0x04
	.zero		1


	//   ....[36]....
        /*0be0*/ 	.word	0x0000db40
        /*0be4*/ 	.word	0x00000015
        /*0be8*/ 	.word	0x00000000
        /*0bec*/ 	.short	0x0101
        /*0bee*/ 	.byte	0x3f
	.zero		1


	//   ....[37]....
        /*0bf0*/ 	.word	0x0000dbf0
        /*0bf4*/ 	.word	0x0000009d
        /*0bf8*/ 	.word	0x00000000
        /*0bfc*/ 	.short	0x0101
        /*0bfe*/ 	.byte	0x3f
	.zero		1


	//   ....[38]....
        /*0c00*/ 	.word	0x0000e820
        /*0c04*/ 	.word	0x000000ff
        /*0c08*/ 	.word	0x00038850
        /*0c0c*/ 	.short	0x010a
        /*0c0e*/ 	.byte	0x07
	.zero		1


	//   ....[39]....
        /*0c10*/ 	.word	0x0000e860
        /*0c14*/ 	.word	0x000000ff
        /*0c18*/ 	.word	0x00038850
        /*0c1c*/ 	.short	0x010a
        /*0c1e*/ 	.byte	0x07
	.zero		1


	//   ....[40]....
        /*0c20*/ 	.word	0x0000ed50
        /*0c24*/ 	.word	0x00000009
        /*0c28*/ 	.word	0x00000000
        /*0c2c*/ 	.short	0x0101
        /*0c2e*/ 	.byte	0x3f
	.zero		1


	//   ....[41]....
        /*0c30*/ 	.word	0x00011000
        /*0c34*/ 	.word	0x00000013
        /*0c38*/ 	.word	0x00000000
        /*0c3c*/ 	.short	0x0101
        /*0c3e*/ 	.byte	0x3f
	.zero		1


	//   ....[42]....
        /*0c40*/ 	.word	0x000141c0
        /*0c44*/ 	.word	0x00000000
        /*0c48*/ 	.word	0x00038840
        /*0c4c*/ 	.short	0x010a
        /*0c4e*/ 	.byte	0x3f
	.zero		1


	//   ....[43]....
        /*0c50*/ 	.word	0x00015300
        /*0c54*/ 	.word	0x00000008
        /*0c58*/ 	.word	0x00038800
        /*0c5c*/ 	.short	0x0107
        /*0c5e*/ 	.byte	0x3f
	.zero		1


	//   ....[44]....
        /*0c60*/ 	.word	0x00015410
        /*0c64*/ 	.word	0x00000002
        /*0c68*/ 	.word	0x00038800
        /*0c6c*/ 	.short	0x0101
        /*0c6e*/ 	.byte	0x3f
	.zero		1


	//   ....[45]....
        /*0c70*/ 	.word	0x00015430
        /*0c74*/ 	.word	0x00000002
        /*0c78*/ 	.word	0x00038820
        /*0c7c*/ 	.short	0x010a
        /*0c7e*/ 	.byte	0x3f
	.zero		1


	//   ....[46]....
        /*0c80*/ 	.word	0x000157a0
        /*0c84*/ 	.word	0x00000002
        /*0c88*/ 	.word	0x00038840
        /*0c8c*/ 	.short	0x010a
        /*0c8e*/ 	.byte	0x3f
	.zero		1


	//   ....[47]....
        /*0c90*/ 	.word	0x00015d60
        /*0c94*/ 	.word	0x00000002
        /*0c98*/ 	.word	0x00000060
        /*0c9c*/ 	.short	0x010a
        /*0c9e*/ 	.byte	0x3f
	.zero		1


	//   ....[48]....
        /*0ca0*/ 	.word	0x00016660
        /*0ca4*/ 	.word	0x00000003
        /*0ca8*/ 	.word	0x00038840
        /*0cac*/ 	.short	0x010a
        /*0cae*/ 	.byte	0x3f
	.zero		1


	//   ....[49]....
        /*0cb0*/ 	.word	0x00016c20
        /*0cb4*/ 	.word	0x00000002
        /*0cb8*/ 	.word	0x00000060
        /*0cbc*/ 	.short	0x010a
        /*0cbe*/ 	.byte	0x3f
	.zero		1


	//   ....[50]....
        /*0cc0*/ 	.word	0x00017450
        /*0cc4*/ 	.word	0x00000002
        /*0cc8*/ 	.word	0x00038840
        /*0ccc*/ 	.short	0x010a
        /*0cce*/ 	.byte	0x3f
	.zero		1


	//   ....[51]....
        /*0cd0*/ 	.word	0x00017a10
        /*0cd4*/ 	.word	0x00000002
        /*0cd8*/ 	.word	0x00000060
        /*0cdc*/ 	.short	0x010a
        /*0cde*/ 	.byte	0x3f
	.zero		1


	//   ....[52]....
        /*0ce0*/ 	.word	0x000181d0
        /*0ce4*/ 	.word	0x00000000
        /*0ce8*/ 	.word	0x00038860
        /*0cec*/ 	.short	0x010a
        /*0cee*/ 	.byte	0x3f
	.zero		1


	//   ....[53]....
        /*0cf0*/ 	.word	0x00019520
        /*0cf4*/ 	.word	0x00000000
        /*0cf8*/ 	.word	0x00038820
        /*0cfc*/ 	.short	0x010a
        /*0cfe*/ 	.byte	0x3f
	.zero		1


	//   ....[54]....
        /*0d00*/ 	.word	0x00019700
        /*0d04*/ 	.word	0x00000006
        /*0d08*/ 	.word	0x00000000
        /*0d0c*/ 	.short	0x010a
        /*0d0e*/ 	.byte	0x3f
	.zero		1


	//   ....[55]....
        /*0d10*/ 	.word	0x00019770
        /*0d14*/ 	.word	0x00000007
        /*0d18*/ 	.word	0x00000000
        /*0d1c*/ 	.short	0x010a
        /*0d1e*/ 	.byte	0x3f
	.zero		1


	//   ....[56]....
        /*0d20*/ 	.word	0x000197e0
        /*0d24*/ 	.word	0x00000004
        /*0d28*/ 	.word	0x00000000
        /*0d2c*/ 	.short	0x010a
        /*0d2e*/ 	.byte	0x3f
	.zero		1


	//   ....[57]....
        /*0d30*/ 	.word	0x00019810
        /*0d34*/ 	.word	0x00000003
        /*0d38*/ 	.word	0x00000000
        /*0d3c*/ 	.short	0x010a
        /*0d3e*/ 	.byte	0x3f
	.zero		1


	//   ....[58]....
        /*0d40*/ 	.word	0x00019890
        /*0d44*/ 	.word	0x00000003
        /*0d48*/ 	.word	0x00038800
        /*0d4c*/ 	.short	0x010a
        /*0d4e*/ 	.byte	0x3f
	.zero		1


	//   ....[59]....
        /*0d50*/ 	.word	0x000198e0
        /*0d54*/ 	.word	0x00000000
        /*0d58*/ 	.word	0x00038830
        /*0d5c*/ 	.short	0x010a
        /*0d5e*/ 	.byte	0x3f
	.zero		1


	//   ....[60]....
        /*0d60*/ 	.word	0x00019950
        /*0d64*/ 	.word	0x00000098
        /*0d68*/ 	.word	0x00038830
        /*0d6c*/ 	.short	0x010a
        /*0d6e*/ 	.byte	0x3f
	.zero		1


	//   ....[61]....
        /*0d70*/ 	.word	0x000199b0
        /*0d74*/ 	.word	0x00000003
        /*0d78*/ 	.word	0x00038850
        /*0d7c*/ 	.short	0x010a
        /*0d7e*/ 	.byte	0x3f
	.zero		1


	//   ....[62]....
        /*0d80*/ 	.word	0x00019a10
        /*0d84*/ 	.word	0x00000004
        /*0d88*/ 	.word	0x00038830
        /*0d8c*/ 	.short	0x010a
        /*0d8e*/ 	.byte	0x3f
	.zero		1


	//   ....[63]....
        /*0d90*/ 	.word	0x00019a70
        /*0d94*/ 	.word	0x00000003
        /*0d98*/ 	.word	0x00038850
        /*0d9c*/ 	.short	0x010a
        /*0d9e*/ 	.byte	0x3f
	.zero		1


	//   ....[64]....
        /*0da0*/ 	.word	0x00019ad0
        /*0da4*/ 	.word	0x00000007
        /*0da8*/ 	.word	0x00038850
        /*0dac*/ 	.short	0x010a
        /*0dae*/ 	.byte	0x3f
	.zero		1


	//   ....[65]....
        /*0db0*/ 	.word	0x00019c70
        /*0db4*/ 	.word	0x00000000
        /*0db8*/ 	.word	0x00038840
        /*0dbc*/ 	.short	0x010a
        /*0dbe*/ 	.byte	0x3f
	.zero		1


	//   ....[66]....
        /*0dc0*/ 	.word	0x0001a930
        /*0dc4*/ 	.word	0x00000002
        /*0dc8*/ 	.word	0x00038820
        /*0dcc*/ 	.short	0x010a
        /*0dce*/ 	.byte	0x3f
	.zero		1


	//   ....[67]....
        /*0dd0*/ 	.word	0x0001a980
        /*0dd4*/ 	.word	0x00000002
        /*0dd8*/ 	.word	0x00038840
        /*0ddc*/ 	.short	0x010a
        /*0dde*/ 	.byte	0x3f
	.zero		1


	//   ....[68]....
        /*0de0*/ 	.word	0x0001a9d0
        /*0de4*/ 	.word	0x00000002
        /*0de8*/ 	.word	0x00000060
        /*0dec*/ 	.short	0x010a
        /*0dee*/ 	.byte	0x3f
	.zero		1


	//   ....[69]....
        /*0df0*/ 	.word	0x0001aa20
        /*0df4*/ 	.word	0x00000003
        /*0df8*/ 	.word	0x00038840
        /*0dfc*/ 	.short	0x010a
        /*0dfe*/ 	.byte	0x3f
	.zero		1


	//   ....[70]....
        /*0e00*/ 	.word	0x0001aa70
        /*0e04*/ 	.word	0x00000002
        /*0e08*/ 	.word	0x00000060
        /*0e0c*/ 	.short	0x010a
        /*0e0e*/ 	.byte	0x3f
	.zero		1


	//   ....[71]....
        /*0e10*/ 	.word	0x0001aac0
        /*0e14*/ 	.word	0x00000002
        /*0e18*/ 	.word	0x00038840
        /*0e1c*/ 	.short	0x010a
        /*0e1e*/ 	.byte	0x3f
	.zero		1


	//   ....[72]....
        /*0e20*/ 	.word	0x0001ab10
        /*0e24*/ 	.word	0x00000002
        /*0e28*/ 	.word	0x00000060
        /*0e2c*/ 	.short	0x010a
        /*0e2e*/ 	.byte	0x3f
	.zero		1


	//   ....[73]....
        /*0e30*/ 	.word	0x0001ab60
        /*0e34*/ 	.word	0x00000000
        /*0e38*/ 	.word	0x00038860
        /*0e3c*/ 	.short	0x010a
        /*0e3e*/ 	.byte	0x3f
	.zero		1


	//   ....[74]....
        /*0e40*/ 	.word	0x0001b5c0
        /*0e44*/ 	.word	0x00000000
        /*0e48*/ 	.word	0x00038820
        /*0e4c*/ 	.short	0x010a
        /*0e4e*/ 	.byte	0x3f
	.zero		1


	//   ....[75]....
        /*0e50*/ 	.word	0x0001b760
        /*0e54*/ 	.word	0x00000006
        /*0e58*/ 	.word	0x00000000
        /*0e5c*/ 	.short	0x010a
        /*0e5e*/ 	.byte	0x3f
	.zero		1


	//   ....[76]....
        /*0e60*/ 	.word	0x0001b7b0
        /*0e64*/ 	.word	0x00000007
        /*0e68*/ 	.word	0x00000000
        /*0e6c*/ 	.short	0x010a
        /*0e6e*/ 	.byte	0x3f
	.zero		1


	//   ....[77]....
        /*0e70*/ 	.word	0x0001b800
        /*0e74*/ 	.word	0x00000004
        /*0e78*/ 	.word	0x00000000
        /*0e7c*/ 	.short	0x010a
        /*0e7e*/ 	.byte	0x3f
	.zero		1


	//----- nvinfo : EIATTR_NUM_MBARRIERS
	.align		4
.L_595:
        /*0e80*/ 	.byte	0x03, 0x38
        /*0e82*/ 	.short	0x0016


	//----- nvinfo : EIATTR_EXIT_INSTR_OFFSETS
	.align		4
        /*0e84*/ 	.byte	0x04, 0x1c
        /*0e86*/ 	.short	(.L_597 - .L_596)


	//   ....[0]....
.L_596:
        /*0e88*/ 	.word	0x00000a50


	//   ....[1]....
        /*0e8c*/ 	.word	0x000124e0


	//   ....[2]....
        /*0e90*/ 	.word	0x00019860


	//----- nvinfo : EIATTR_MAX_THREADS
	.align		4
.L_597:
        /*0e94*/ 	.byte	0x04, 0x05
        /*0e96*/ 	.short	(.L_599 - .L_598)
.L_598:
        /*0e98*/ 	.word	0x00000180
        /*0e9c*/ 	.word	0x00000001
        /*0ea0*/ 	.word	0x00000001


	//----- nvinfo : EIATTR_CRS_STACK_SIZE
	.align		4
.L_599:
        /*0ea4*/ 	.byte	0x04, 0x1e
        /*0ea6*/ 	.short	(.L_601 - .L_600)
.L_600:
        /*0ea8*/ 	.word	0x00000000


	//----- nvinfo : EIATTR_CBANK_PARAM_SIZE
	.align		4
.L_601:
        /*0eac*/ 	.byte	0x03, 0x19
        /*0eae*/ 	.short	0x0af0


	//----- nvinfo : EIATTR_PARAM_CBANK
	.align		4
        /*0eb0*/ 	.byte	0x04, 0x0a
        /*0eb2*/ 	.short	(.L_603 - .L_602)
	.align		4
.L_602:
        /*0eb4*/ 	.word	index@(.nv.constant0._ZN7cutlass13device_kernelIN5flash11enable_sm90INS1_16FlashAttnFwdSm90INS1_25CollectiveMainloopFwdSm90ILi2EN4cute5tupleIJNS5_1CILi1EEES8_S8_EEENS6_IJNS7_ILi128EEENS7_ILi80EEENS7_ILi256EEEEEELi256ENS_6half_tEfNS_4arch4Sm90ELb1ELb0ELb1ELb1ELb0ELb0ELb0ELb1ELb1ELb1ELb0ELb0EEENS1_21CollectiveEpilogueFwdINS6_IJSA_SC_SB_EEES9_SE_SG_Li256ELb1ELb1ELb0ELb0EEENS1_36VarlenDynamicPersistentTileSchedulerILi128ELi80ELi256ELi128ELb0ELb1ELb1ELb1ELb1ELb1EEEEEEEEEvNT_6ParamsE)
        /*0eb8*/ 	.short	0x0210
        /*0eba*/ 	.short	0x0af0


	//----- nvinfo : EIATTR_SW_WAR
	.align		4
.L_603:
        /*0ebc*/ 	.byte	0x04, 0x36
        /*0ebe*/ 	.short	(.L_605 - .L_604)
.L_604:
        /*0ec0*/ 	.word	0x00000008
.L_605:


//--------------------- .nv.info._ZN7cutlass13device_kernelIN5flash11enable_sm90INS1_16FlashAttnFwdSm90INS1_25CollectiveMainloopFwdSm90ILi2EN4cute5tupleIJNS5_1CILi1EEES8_S8_EEENS6_IJNS7_ILi128EEENS7_ILi80EEENS7_ILi256EEEEEELi256ENS_6half_tEfNS_4arch4Sm90ELb1ELb0ELb1ELb1ELb0ELb1ELb0ELb1ELb1ELb1ELb0ELb0EEENS1_21CollectiveEpilogueFwdINS6_IJSA_SC_SB_EEES9_SE_SG_Li256ELb1ELb1ELb0ELb0EEENS1_36VarlenDynamicPersistentTileSchedulerILi128ELi80ELi256ELi128ELb0ELb1ELb1ELb1ELb1ELb1EEEEEEEEEvNT_6ParamsE --------------------------
	.section	.nv.info._ZN7cutlass13device_kernelIN5flash11enable_sm90INS1_16FlashAttnFwdSm90INS1_25CollectiveMainloopFwdSm90ILi2EN4cute5tupleIJNS5_1CILi1EEES8_S8_EEENS6_IJNS7_ILi128EEENS7_ILi80EEENS7_ILi256EEEEEELi256ENS_6half_tEfNS_4arch4Sm90ELb1ELb0ELb1ELb1ELb0ELb1ELb0ELb1ELb1ELb1ELb0ELb0EEENS1_21CollectiveEpilogueFwdINS6_IJSA_SC_SB_EEES9_SE_SG_Li256ELb1ELb1ELb0ELb0EEENS1_36VarlenDynamicPersistentTileSchedulerILi128ELi80ELi256ELi128ELb0ELb1ELb1ELb1ELb1ELb1EEEEEEEEEvNT_6ParamsE,"",@"SHT_CUDA_INFO"
	.sectionflags	@""
	.align	4


	//----- nvinfo : EIATTR_CUDA_API_VERSION
	.align		4
        /*0000*/ 	.byte	0x04, 0x37
        /*0002*/ 	.short	(.L_607 - .L_606)
.L_606:
        /*0004*/ 	.word	0x00000082


	//----- nvinfo : EIATTR_KPARAM_INFO
	.align		4
.L_607:
        /*0008*/ 	.byte	0x04, 0x17
        /*000a*/ 	.short	(.L_609 - .L_608)
.L_608:
        /*000c*/ 	.word	0x00000000
        /*0010*/ 	.short	0x0000
        /*0012*/ 	.short	0x0070
        /*0014*/ 	.byte	0x00, 0xf0, 0x01, 0x2a


	//----- nvinfo : EIATTR_SPARSE_MMA_MASK
	.align		4
.L_609:
        /*0018*/ 	.byte	0x03, 0x50
        /*001a*/ 	.short	0x0000


	//----- nvinfo : EIATTR_MAXREG_COUNT
	.align		4
        /*001c*/ 	.byte	0x03, 0x1b
        /*001e*/ 	.short	0x00a8


	//----- nvinfo : EIATTR_NUM_BARRIERS
	.align		4
        /*0020*/ 	.byte	0x02, 0x4c
        /*0022*/ 	.byte	0x10
	.zero		1


	//----- nvinfo : EIATTR_EXTERNS
	.align		4
        /*0024*/ 	.byte	0x04, 0x0f
        /*0026*/ 	.short	(.L_611 - .L_610)


	//   ....[0]....
	.align		4
.L_610:
        /*0028*/ 	.word	index@(__assertfail)


	//----- nvinfo : EIATTR_ANNOTATIONS
	.align		4
.L_611:
        /*002c*/ 	.byte	0x04, 0x55
        /*002e*/ 	.short	(.L_613 - .L_612)


	//   ....[0]....
.L_612:
        /* <DEDUP_REMOVED lines=149> */


	//----- nvinfo : EIATTR_MERCURY_ISA_VERSION
	.align		4
.L_613:
        /*0968*/ 	.byte	0x03, 0x5f
        /*096a*/ 	.short	0x0101


	//----- nvinfo : EIATTR_UNUSED_LOAD_BYTE_OFFSET
	.align		4
        /*096c*/ 	.byte	0x04, 0x44
        /*096e*/ 	.short	(.L_615 - .L_614)


	//   ....[0]....
.L_614:
        /*0970*/ 	.word	0x00000aa0
        /*0974*/ 	.word	0x0000fff0


	//   ....[1]....
        /*0978*/ 	.word	0x00024d30
        /*097c*/ 	.word	0x0000fff0


	//----- nvinfo : EIATTR_INT_WARP_WIDE_INSTR_OFFSETS
	.align		4
.L_615:
        /*0980*/ 	.byte	0x04, 0x31
        /*0982*/ 	.short	(.L_617 - .L_616)


	//   ....[0]....
.L_616:
        /*0984*/ 	.word	0x00000190


	//   ....[1]....
        /*0988*/ 	.word	0x000001d0


	//   ....[2]....
        /*098c*/ 	.word	0x00000240


	//   ....[3]....
        /*0990*/ 	.word	0x0002ac20


	//   ....[4]....
        /*0994*/ 	.word	0x0002acc0


	//   ....[5]....
        /*0998*/ 	.word	0x0002f410


	//   ....[6]....
        /*099c*/ 	.word	0x0002f480


	//----- nvinfo : EIATTR_COOP_GROUP_MASK_REGIDS
	.align		4
.L_617:
        /*09a0*/ 	.byte	0x04, 0x29
        /*09a2*/ 	.short	(.L_619 - .L_618)


	//   ....[0]....
.L_618:
        /*09a4*/ 	.word	0xffffffff


	//   ....[1]....
        /*09a8*/ 	.word	0xffffffff


	//   ....[2]....
        /*09ac*/ 	.word	0xffffffff


	//   ....[3]....
        /*09b0*/ 	.word	0xffffffff


	//   ....[4]....
        /*09b4*/ 	.word	0xffffffff


	//   ....[5]....
        /*09b8*/ 	.word	0xffffffff


	//   ....[6]....
        /*09bc*/ 	.word	0xffffffff


	//   ....[7]....
        /*09c0*/ 	.word	0xffffffff


	//   ....[8]....
        /*09c4*/ 	.word	0xffffffff


	//   ....[9]....
        /*09c8*/ 	.word	0xffffffff


	//   ....[10]....
        /*09cc*/ 	.word	0xffffffff


	//   ....[11]....
        /*09d0*/ 	.word	0xffffffff


	//   ....[12]....
        /*09d4*/ 	.word	0xffffffff


	//   ....[13]....
        /*09d8*/ 	.word	0xffffffff


	//   ....[14]....
        /*09dc*/ 	.word	0xffffffff


	//   ....[15]....
        /*09e0*/ 	.word	0xffffffff


	//   ....[16]....
        /*09e4*/ 	.word	0xffffffff


	//   ....[17]....
        /*09e8*/ 	.word	0xffffffff


	//   ....[18]....
        /*09ec*/ 	.word	0xffffffff


	//   ....[19]....
        /*09f0*/ 	.word	0xffffffff


	//   ....[20]....
        /*09f4*/ 	.word	0xffffffff


	//   ....[21]....
        /*09f8*/ 	.word	0xffffffff


	//   ....[22]....
        /*09fc*/ 	.word	0xffffffff


	//   ....[23]....
        /*0a00*/ 	.word	0xffffffff


	//   ....[24]....
        /*0a04*/ 	.word	0xffffffff


	//   ....[25]....
        /*0a08*/ 	.word	0xffffffff


	//   ....[26]....
        /*0a0c*/ 	.word	0xffffffff


	//   ....[27]....
        /*0a10*/ 	.word	0xffffffff


	//   ....[28]....
        /*0a14*/ 	.word	0xffffffff


	//   ....[29]....
        /*0a18*/ 	.word	0xffffffff


	//   ....[30]....
        /*0a1c*/ 	.word	0xffffffff


	//   ....[31]....
        /*0a20*/ 	.word	0xffffffff


	//   ....[32]....
        /*0a24*/ 	.word	0xffffffff


	//   ....[33]....
        /*0a28*/ 	.word	0xffffffff


	//   ....[34]....
        /*0a2c*/ 	.word	0xffffffff


	//   ....[35]....
        /*0a30*/ 	.word	0xffffffff


	//   ....[36]....
        /*0a34*/ 	.word	0xffffffff


	//   ....[37]....
        /*0a38*/ 	.word	0xffffffff


	//   ....[38]....
        /*0a3c*/ 	.word	0xffffffff


	//   ....[39]....
        /*0a40*/ 	.word	0xffffffff


	//   ....[40]....
        /*0a44*/ 	.word	0xffffffff


	//   ....[41]....
        /*0a48*/ 	.word	0xffffffff


	//   ....[42]....
        /*0a4c*/ 	.word	0xffffffff


	//   ....[43]....
        /*0a50*/ 	.word	0xffffffff


	//   ....[44]....
        /*0a54*/ 	.word	0xffffffff


	//   ....[45]....
        /*0a58*/ 	.word	0xffffffff


	//   ....[46]....
        /*0a5c*/ 	.word	0xffffffff


	//   ....[47]....
        /*0a60*/ 	.word	0xffffffff


	//   ....[48]....
        /*0a64*/ 	.word	0xffffffff


	//   ....[49]....
        /*0a68*/ 	.word	0xffffffff


	//   ....[50]....
        /*0a6c*/ 	.word	0xffffffff


	//   ....[51]....
        /*0a70*/ 	.word	0xffffffff


	//   ....[52]....
        /*0a74*/ 	.word	0xffffffff


	//   ....[53]....
        /*0a78*/ 	.word	0xffffffff


	//   ....[54]....
        /*0a7c*/ 	.word	0xffffffff


	//   ....[55]....
        /*0a80*/ 	.word	0xffffffff


	//   ....[56]....
        /*0a84*/ 	.word	0xffffffff


	//   ....[57]....
        /*0a88*/ 	.word	0xffffffff


	//   ....[58]....
        /*0a8c*/ 	.word	0xffffffff


	//   ....[59]....
        /*0a90*/ 	.word	0xffffffff


	//   ....[60]....
        /*0a94*/ 	.word	0xffffffff


	//   ....[61]....
        /*0a98*/ 	.word	0xffffffff


	//   ....[62]....
        /*0a9c*/ 	.word	0xffffffff


	//   ....[63]....
        /*0aa0*/ 	.word	0xffffffff


	//   ....[64]....
        /*0aa4*/ 	.word	0xffffffff


	//   ....[65]....
        /*0aa8*/ 	.word	0xffffffff


	//   ....[66]....
        /*0aac*/ 	.word	0xffffffff


	//   ....[67]....
        /*0ab0*/ 	.word	0xffffffff


	//   ....[68]....
        /*0ab4*/ 	.word	0xffffffff


	//   ....[69]....
        /*0ab8*/ 	.word	0xffffffff


	//   ....[70]....
        /*0abc*/ 	.word	0xffffffff


	//   ....[71]....
        /*0ac0*/ 	.word	0xffffffff


	//   ....[72]....
        /*0ac4*/ 	.word	0xffffffff


	//   ....[73]....
        /*0ac8*/ 	.word	0xffffffff


	//   ....[74]....
        /*0acc*/ 	.word	0xffffffff


	//   ....[75]....
        /*0ad0*/ 	.word	0xffffffff


	//   ....[76]....
        /*0ad4*/ 	.word	0xffffffff


	//   ....[77]....
        /*0ad8*/ 	.word	0xffffffff


	//   ....[78]....
        /*0adc*/ 	.word	0xffffffff


	//   ....[79]....
        /*0ae0*/ 	.word	0xffffffff


	//   ....[80]....
        /*0ae4*/ 	.word	0xffffffff


	//   ....[81]....
        /*0ae8*/ 	.word	0xffffffff


	//   ....[82]....
        /*0aec*/ 	.word	0xffffffff


	//   ....[83]....
        /*0af0*/ 	.word	0xffffffff


	//   ....[84]....
        /*0af4*/ 	.word	0xffffffff


	//   ....[85]....
        /*0af8*/ 	.word	0xffffffff


	//   ....[86]....
        /*0afc*/ 	.word	0xffffffff


	//   ....[87]....
        /*0b00*/ 	.word	0xffffffff


	//   ....[88]....
        /*0b04*/ 	.word	0xffffffff


	//   ....[89]....
        /*0b08*/ 	.word	0xffffffff


	//   ....[90]....
        /*0b0c*/ 	.word	0xffffffff


	//   ....[91]....
        /*0b10*/ 	.word	0xffffffff


	//   ....[92]....
        /*0b14*/ 	.word	0xffffffff


	//   ....[93]....
        /*0b18*/ 	.word	0xffffffff


	//   ....[94]....
        /*0b1c*/ 	.word	0xffffffff


	//   ....[95]....
        /*0b20*/ 	.word	0xffffffff


	//   ....[96]....
        /*0b24*/ 	.word	0xffffffff


	//   ....[97]....
        /*0b28*/ 	.word	0xffffffff


	//   ....[98]....
        /*0b2c*/ 	.word	0xffffffff


	//   ....[99]....
        /*0b30*/ 	.word	0xffffffff


	//   ....[100]....
        /*0b34*/ 	.word	0xffffffff


	//   ....[101]....
        /*0b38*/ 	.word	0xffffffff


	//   ....[102]....
        /*0b3c*/ 	.word	0xffffffff


	//   ....[103]....
        /*0b40*/ 	.word	0xffffffff


	//   ....[104]....
        /*0b44*/ 	.word	0xffffffff


	//   ....[105]....
        /*0b48*/ 	.word	0xffffffff


	//   ....[106]....
        /*0b4c*/ 	.word	0xffffffff


	//   ....[107]....
        /*0b50*/ 	.word	0xffffffff


	//   ....[108]....
        /*0b54*/ 	.word	0xffffffff


	//   ....[109]....
        /*0b58*/ 	.word	0xffffffff


	//   ....[110]....
        /*0b5c*/ 	.word	0xffffffff


	//   ....[111]....
        /*0b60*/ 	.word	0xffffffff


	//   ....[112]....
        /*0b64*/ 	.word	0xffffffff


	//   ....[113]....
        /*0b68*/ 	.word	0xffffffff


	//   ....[114]....
        /*0b6c*/ 	.word	0xffffffff


	//   ....[115]....
        /*0b70*/ 	.word	0xffffffff


	//   ....[116]....
        /*0b74*/ 	.word	0xffffffff


	//   ....[117]....
        /*0b78*/ 	.word	0xffffffff


	//   ....[118]....
        /*0b7c*/ 	.word	0xffffffff


	//   ....[119]....
        /*0b80*/ 	.word	0xffffffff


	//   ....[120]....
        /*0b84*/ 	.word	0xffffffff


	//   ....[121]....
        /*0b88*/ 	.word	0xffffffff


	//   ....[122]....
        /*0b8c*/ 	.word	0xffffffff


	//   ....[123]....
        /*0b90*/ 	.word	0xffffffff


	//   ....[124]....
        /*0b94*/ 	.word	0xffffffff


	//   ....[125]....
        /*0b98*/ 	.word	0xffffffff


	//   ....[126]....
        /*0b9c*/ 	.word	0xffffffff


	//   ....[127]....
        /*0ba0*/ 	.word	0xffffffff


	//   ....[128]....
        /*0ba4*/ 	.word	0xffffffff


	//   ....[129]....
        /*0ba8*/ 	.word	0xffffffff


	//   ....[130]....
        /*0bac*/ 	.word	0xffffffff


	//   ....[131]....
        /*0bb0*/ 	.word	0xffffffff


	//   ....[132]....
        /*0bb4*/ 	.word	0x0500000f


	//   ....[133]....
        /*0bb8*/ 	.word	0x0500000f


	//   ....[134]....
        /*0bbc*/ 	.word	0x0500000f


	//   ....[135]....
        /*0bc0*/ 	.word	0x0500000f


	//   ....[136]....
        /*0bc4*/ 	.word	0x0500000f


	//   ....[137]....
        /*0bc8*/ 	.word	0x0500000f


	//   ....[138]....
        /*0bcc*/ 	.word	0x0500000f


	//   ....[139]....
        /*0bd0*/ 	.word	0x0500000f


	//   ....[140]....
        /*0bd4*/ 	.word	0x0500000f


	//   ....[141]....
        /*0bd8*/ 	.word	0x0500000f


	//   ....[142]....
        /*0bdc*/ 	.word	0x0500000f


	//   ....[143]....
        /*0be0*/ 	.word	0x0500000f


	//   ....[144]....
        /*0be4*/ 	.word	0x0500000f


	//   ....[145]....
        /*0be8*/ 	.word	0x0500000f


	//   ....[146]....
        /*0bec*/ 	.word	0x0500000f


	//   ....[147]....
        /*0bf0*/ 	.word	0x0500000f


	//   ....[148]....
        /*0bf4*/ 	.word	0x0500000f


	//   ....[149]....
        /*0bf8*/ 	.word	0x0500000f


	//   ....[150]....
        /*0bfc*/ 	.word	0x0500000f


	//   ....[151]....
        /*0c00*/ 	.word	0x0500000f


	//   ....[152]....
        /*0c04*/ 	.word	0x0500000f


	//   ....[153]....
        /*0c08*/ 	.word	0x0500000f


	//   ....[154]....
        /*0c0c*/ 	.word	0x0500000f


	//   ....[155]....
        /*0c10*/ 	.word	0x0500000f


	//   ....[156]....
        /*0c14*/ 	.word	0x0500000f


	//   ....[157]....
        /*0c18*/ 	.word	0x0500000f


	//   ....[158]....
        /*0c1c*/ 	.word	0x0500000f


	//   ....[159]....
        /*0c20*/ 	.word	0x0500000f


	//   ....[160]....
        /*0c24*/ 	.word	0x0500000f


	//   ....[161]....
        /*0c28*/ 	.word	0x0500000f


	//   ....[162]....
        /*0c2c*/ 	.word	0x0500000f


	//   ....[163]....
        /*0c30*/ 	.word	0x0500000f


	//   ....[164]....
        /*0c34*/ 	.word	0x0500000f


	//   ....[165]....
        /*0c38*/ 	.word	0x0500000f


	//   ....[166]....
        /*0c3c*/ 	.word	0x0500000f


	//   ....[167]....
        /*0c40*/ 	.word	0x0500000f


	//   ....[168]....
        /*0c44*/ 	.word	0x0500000f


	//   ....[169]....
        /*0c48*/ 	.word	0x0500000f


	//   ....[170]....
        /*0c4c*/ 	.word	0x0500000f


	//   ....[171]....
        /*0c50*/ 	.word	0x0500000f


	//   ....[172]....
        /*0c54*/ 	.word	0x0500000f


	//   ....[173]....
        /*0c58*/ 	.word	0x0500000f


	//   ....[174]....
        /*0c5c*/ 	.word	0x0500000f


	//   ....[175]....
        /*0c60*/ 	.word	0x0500000f


	//   ....[176]....
        /*0c64*/ 	.word	0x0500000f


	//   ....[177]....
        /*0c68*/ 	.word	0x0500000f


	//   ....[178]....
        /*0c6c*/ 	.word	0x0500000f


	//   ....[179]....
        /*0c70*/ 	.word	0x0500000f


	//   ....[180]....
        /*0c74*/ 	.word	0x0500000f


	//   ....[181]....
        /*0c78*/ 	.word	0x0500000f


	//   ....[182]....
        /*0c7c*/ 	.word	0x0500000f


	//   ....[183]....
        /*0c80*/ 	.word	0x0500000f


	//   ....[184]....
        /*0c84*/ 	.word	0x0500000f


	//   ....[185]....
        /*0c88*/ 	.word	0x0500000f


	//   ....[186]....
        /*0c8c*/ 	.word	0x0500000f


	//   ....[187]....
        /*0c90*/ 	.word	0x0500000f


	//   ....[188]....
        /*0c94*/ 	.word	0x0500000f


	//   ....[189]....
        /*0c98*/ 	.word	0x0500000f


	//   ....[190]....
        /*0c9c*/ 	.word	0x0500000f


	//   ....[191]....
        /*0ca0*/ 	.word	0x0500000f


	//   ....[192]....
        /*0ca4*/ 	.word	0x0500000f


	//   ....[193]....
        /*0ca8*/ 	.word	0x0500000f


	//   ....[194]....
        /*0cac*/ 	.word	0x0500000f


	//   ....[195]....
        /*0cb0*/ 	.word	0x0500000f


	//   ....[196]....
        /*0cb4*/ 	.word	0x0500000f


	//   ....[197]....
        /*0cb8*/ 	.word	0x0500000f


	//   ....[198]....
        /*0cbc*/ 	.word	0x0500000f


	//   ....[199]....
        /*0cc0*/ 	.word	0x0500000f


	//----- nvinfo : EIATTR_COOP_GROUP_INSTR_OFFSETS
	.align		4
.L_619:
        /*0cc4*/ 	.byte	0x04, 0x28
        /*0cc6*/ 	.short	(.L_621 - .L_620)


	//   ....[0]....
.L_620:
        /*0cc8*/ 	.word	0x00000060


	//   ....[1]....
        /*0ccc*/ 	.word	0x000001a0


	//   ....[2]....
        /*0cd0*/ 	.word	0x000001f0


	//   ....[3]....
        /*0cd4*/ 	.word	0x00000420


	//   ....[4]....
        /*0cd8*/ 	.word	0x00000580


	//   ....[5]....
        /*0cdc*/ 	.word	0x000006a0


	//   ....[6]....
        /*0ce0*/ 	.word	0x00000800


	//   ....[7]....
        /*0ce4*/ 	.word	0x0000b170


	//   ....[8]....
        /*0ce8*/ 	.word	0x0000b8e0


	//   ....[9]....
        /*0cec*/ 	.word	0x0000b8f0


	//   ....[10]....
        /*0cf0*/ 	.word	0x0000b900


	//   ....[11]....
        /*0cf4*/ 	.word	0x0000b910


	//   ....[12]....
        /*0cf8*/ 	.word	0x0000be80


	//   ....[13]....
        /*0cfc*/ 	.word	0x0000be90


	//   ....[14]....
        /*0d00*/ 	.word	0x0000bea0


	//   ....[15]....
        /*0d04*/ 	.word	0x0000beb0


	//   ....[16]....
        /*0d08*/ 	.word	0x0000c400


	//   ....[17]....
        /*0d0c*/ 	.word	0x0000c410


	//   ....[18]....
        /*0d10*/ 	.word	0x0000c420


	//   ....[19]....
        /*0d14*/ 	.word	0x0000c430


	//   ....[20]....
        /*0d18*/ 	.word	0x0000c9a0


	//   ....[21]....
        /*0d1c*/ 	.word	0x0000c9b0


	//   ....[22]....
        /*0d20*/ 	.word	0x0000c9c0


	//   ....[23]....
        /*0d24*/ 	.word	0x0000c9d0


	//   ....[24]....
        /*0d28*/ 	.word	0x00010050


	//   ....[25]....
        /*0d2c*/ 	.word	0x00010060


	//   ....[26]....
        /*0d30*/ 	.word	0x00010070


	//   ....[27]....
        /*0d34*/ 	.word	0x00010080


	//   ....[28]....
        /*0d38*/ 	.word	0x00010510


	//   ....[29]....
        /*0d3c*/ 	.word	0x00010520


	//   ....[30]....
        /*0d40*/ 	.word	0x00010530


	//   ....[31]....
        /*0d44*/ 	.word	0x00010540


	//   ....[32]....
        /*0d48*/ 	.word	0x00010980


	//   ....[33]....
        /*0d4c*/ 	.word	0x00010990


	//   ....[34]....
        /*0d50*/ 	.word	0x000109a0


	//   ....[35]....
        /*0d54*/ 	.word	0x000109b0


	//   ....[36]....
        /*0d58*/ 	.word	0x00010e10


	//   ....[37]....
        /*0d5c*/ 	.word	0x00010e20


	//   ....[38]....
        /*0d60*/ 	.word	0x00010e30


	//   ....[39]....
        /*0d64*/ 	.word	0x00010e40


	//   ....[40]....
        /*0d68*/ 	.word	0x00017d70


	//   ....[41]....
        /*0d6c*/ 	.word	0x00017dd0


	//   ....[42]....
        /*0d70*/ 	.word	0x000184f0


	//   ....[43]....
        /*0d74*/ 	.word	0x00018610


	//   ....[44]....
        /*0d78*/ 	.word	0x00018af0


	//   ....[45]....
        /*0d7c*/ 	.word	0x00018bd0


	//   ....[46]....
        /*0d80*/ 	.word	0x0001d430


	//   ....[47]....
        /*0d84*/ 	.word	0x0001d910


	//   ....[48]....
        /*0d88*/ 	.word	0x0001dab0


	//   ....[49]....
        /*0d8c*/ 	.word	0x0001dbb0


	//   ....[50]....
        /*0d90*/ 	.word	0x0001e030


	//   ....[51]....
        /*0d94*/ 	.word	0x0001e080


	//   ....[52]....
        /*0d98*/ 	.word	0x00022b40


	//   ....[53]....
        /*0d9c*/ 	.word	0x00022b70


	//   ....[54]....
        /*0da0*/ 	.word	0x00022e60


	//   ....[55]....
        /*0da4*/ 	.word	0x00022f20


	//   ....[56]....
        /*0da8*/ 	.word	0x000242a0


	//   ....[57]....
        /*0dac*/ 	.word	0x00024320


	//   ....[58]....
        /*0db0*/ 	.word	0x00024340


	//   ....[59]....
        /*0db4*/ 	.word	0x00024350


	//   ....[60]....
        /*0db8*/ 	.word	0x00025f40


	//   ....[61]....
        /*0dbc*/ 	.word	0x00025f90


	//   ....[62]....
        /*0dc0*/ 	.word	0x00026050


	//   ....[63]....
        /*0dc4*/ 	.word	0x000260b0


	//   ....[64]....
        /*0dc8*/ 	.word	0x00026710


	//   ....[65]....
        /*0dcc*/ 	.word	0x00026750


	//   ....[66]....
        /*0dd0*/ 	.word	0x000268c0


	//   ....[67]....
        /*0dd4*/ 	.word	0x000268e0


	//   ....[68]....
        /*0dd8*/ 	.word	0x00026a30


	//   ....[69]....
        /*0ddc*/ 	.word	0x00026a50


	//   ....[70]....
        /*0de0*/ 	.word	0x00026bb0


	//   ....[71]....
        /*0de4*/ 	.word	0x00026bd0


	//   ....[72]....
        /*0de8*/ 	.word	0x000274f0


	//   ....[73]....
        /*0dec*/ 	.word	0x00027510


	//   ....[74]....
        /*0df0*/ 	.word	0x00027690


	//   ....[75]....
        /*0df4*/ 	.word	0x000276b0


	//   ....[76]....
        /*0df8*/ 	.word	0x00027800


	//   ....[77]....
        /*0dfc*/ 	.word	0x00027820


	//   ....[78]....
        /*0e00*/ 	.word	0x00027980


	//   ....[79]....
        /*0e04*/ 	.word	0x000279a0


	//   ....[80]....
        /*0e08*/ 	.word	0x00027b80


	//   ....[81]....
        /*0e0c*/ 	.word	0x00027d60


	//   ....[82]....
        /*0e10*/ 	.word	0x00027d90


	//   ....[83]....
        /*0e14*/ 	.word	0x00027dc0


	//   ....[84]....
        /*0e18*/ 	.word	0x00027df0


	//   ....[85]....
        /*0e1c*/ 	.word	0x00027e20


	//   ....[86]....
        /*0e20*/ 	.word	0x00027e50


	//   ....[87]....
        /*0e24*/ 	.word	0x00027fd0


	//   ....[88]....
        /*0e28*/ 	.word	0x00028000


	//   ....[89]....
        /*0e2c*/ 	.word	0x00028030


	//   ....[90]....
        /*0e30*/ 	.word	0x00028060


	//   ....[91]....
        /*0e34*/ 	.word	0x00028090


	//   ....[92]....
        /*0e38*/ 	.word	0x000280c0


	//   ....[93]....
        /*0e3c*/ 	.word	0x00028170


	//   ....[94]....
        /*0e40*/ 	.word	0x000281d0


	//   ....[95]....
        /*0e44*/ 	.word	0x00028260


	//   ....[96]....
        /*0e48*/ 	.word	0x00029210


	//   ....[97]....
        /*0e4c*/ 	.word	0x0002b240


	//   ....[98]....
        /*0e50*/ 	.word	0x0002bf70


	//   ....[99]....
        /*0e54*/ 	.word	0x0002bf80


	//   ....[100]....
        /*0e58*/ 	.word	0x0002bfa0


	//   ....[101]....
        /*0e5c*/ 	.word	0x0002c050


	//   ....[102]....
        /*0e60*/ 	.word	0x0002c0a0


	//   ....[103]....
        /*0e64*/ 	.word	0x0002c120


	//   ....[104]....
        /*0e68*/ 	.word	0x0002c170


	//   ....[105]....
        /*0e6c*/ 	.word	0x0002c1f0


	//   ....[106]....
        /*0e70*/ 	.word	0x0002c240


	//   ....[107]....
        /*0e74*/ 	.word	0x0002c2c0


	//   ....[108]....
        /*0e78*/ 	.word	0x0002c310


	//   ....[109]....
        /*0e7c*/ 	.word	0x0002c390


	//   ....[110]....
        /*0e80*/ 	.word	0x0002c3e0


	//   ....[111]....
        /*0e84*/ 	.word	0x0002c460


	//   ....[112]....
        /*0e88*/ 	.word	0x0002c480


	//   ....[113]....
        /*0e8c*/ 	.word	0x0002c4c0


	//   ....[114]....
        /*0e90*/ 	.word	0x0002fda0


	//   ....[115]....
        /*0e94*/ 	.word	0x0002fdc0


	//   ....[116]....
        /*0e98*/ 	.word	0x0002fe00


	//   ....[117]....
        /*0e9c*/ 	.word	0x0002fe30


	//   ....[118]....
        /*0ea0*/ 	.word	0x0002fe60


	//   ....[119]....
        /*0ea4*/ 	.word	0x0002fe90


	//   ....[120]....
        /*0ea8*/ 	.word	0x0002fec0


	//   ....[121]....
        /*0eac*/ 	.word	0x0002fef0


	//   ....[122]....
        /*0eb0*/ 	.word	0x00030080


	//   ....[123]....
        /*0eb4*/ 	.word	0x000300c0


	//   ....[124]....
        /*0eb8*/ 	.word	0x000300f0


	//   ....[125]....
        /*0ebc*/ 	.word	0x00030120


	//   ....[126]....
        /*0ec0*/ 	.word	0x00030150


	//   ....[127]....
        /*0ec4*/ 	.word	0x00030180


	//   ....[128]....
        /*0ec8*/ 	.word	0x00030240


	//   ....[129]....
        /*0ecc*/ 	.word	0x00030260


	//   ....[130]....
        /*0ed0*/ 	.word	0x000302d0


	//   ....[131]....
        /*0ed4*/ 	.word	0x000309b0


	//   ....[132]....
        /*0ed8*/ 	.word	0x00030e10


	//   ....[133]....
        /*0edc*/ 	.word	0x00030ea0


	//   ....[134]....
        /*0ee0*/ 	.word	0x00030ef0


	//   ....[135]....
        /*0ee4*/ 	.word	0x00030f40


	//   ....[136]....
        /*0ee8*/ 	.word	0x00030fd0


	//   ....[137]....
        /*0eec*/ 	.word	0x00031060


	//   ....[138]....
        /*0ef0*/ 	.word	0x000310b0


	//   ....[139]....
        /*0ef4*/ 	.word	0x00031100


	//   ....[140]....
        /*0ef8*/ 	.word	0x00031190


	//   ....[141]....
        /*0efc*/ 	.word	0x00031220


	//   ....[142]....
        /*0f00*/ 	.word	0x00031270


	//   ....[143]....
        /*0f04*/ 	.word	0x000312c0


	//   ....[144]....
        /*0f08*/ 	.word	0x00031350


	//   ....[145]....
        /*0f0c*/ 	.word	0x000313e0


	//   ....[146]....
        /*0f10*/ 	.word	0x00031430


	//   ....[147]....
        /*0f14*/ 	.word	0x00031480


	//   ....[148]....
        /*0f18*/ 	.word	0x00031570


	//   ....[149]....
        /*0f1c*/ 	.word	0x00031600


	//   ....[150]....
        /*0f20*/ 	.word	0x00031650


	//   ....[151]....
        /*0f24*/ 	.word	0x000316a0


	//   ....[152]....
        /*0f28*/ 	.word	0x00031730


	//   ....[153]....
        /*0f2c*/ 	.word	0x000317c0


	//   ....[154]....
        /*0f30*/ 	.word	0x00031810


	//   ....[155]....
        /*0f34*/ 	.word	0x00031860


	//   ....[156]....
        /*0f38*/ 	.word	0x000318f0


	//   ....[157]....
        /*0f3c*/ 	.word	0x00031980


	//   ....[158]....
        /*0f40*/ 	.word	0x000319d0


	//   ....[159]....
        /*0f44*/ 	.word	0x00031a20


	//   ....[160]....
        /*0f48*/ 	.word	0x00031ab0


	//   ....[161]....
        /*0f4c*/ 	.word	0x00031b40


	//   ....[162]....
        /*0f50*/ 	.word	0x00031b90


	//   ....[163]....
        /*0f54*/ 	.word	0x00031be0


	//   ....[164]....
        /*0f58*/ 	.word	0x00031ee0


	//   ....[165]....
        /*0f5c*/ 	.word	0x000321e0


	//   ....[166]....
        /*0f60*/ 	.word	0x00032350


	//   ....[167]....
        /*0f64*/ 	.word	0x000323a0


	//   ....[168]....
        /*0f68*/ 	.word	0x00032530


	//   ....[169]....
        /*0f6c*/ 	.word	0x00032580


	//   ....[170]....
        /*0f70*/ 	.word	0x000326b0


	//   ....[171]....
        /*0f74*/ 	.word	0x00032720


	//   ....[172]....
        /*0f78*/ 	.word	0x00032850


	//   ....[173]....
        /*0f7c*/ 	.word	0x000328c0


	//   ....[174]....
        /*0f80*/ 	.word	0x000329f0


	//   ....[175]....
        /*0f84*/ 	.word	0x00032a60


	//   ....[176]....
        /*0f88*/ 	.word	0x00032b90


	//   ....[177]....
        /*0f8c*/ 	.word	0x00032c00


	//   ....[178]....
        /*0f90*/ 	.word	0x00032d30


	//   ....[179]....
        /*0f94*/ 	.word	0x00032da0


	//   ....[180]....
        /*0f98*/ 	.word	0x00032ed0


	//   ....[181]....
        /*0f9c*/ 	.word	0x00032f20


	//   ....[182]....
        /*0fa0*/ 	.word	0x00033250


	//   ....[183]....
        /*0fa4*/ 	.word	0x00033300


	//   ....[184]....
        /*0fa8*/ 	.word	0x00033410


	//   ....[185]....
        /*0fac*/ 	.word	0x000334a0


	//   ....[186]....
        /*0fb0*/ 	.word	0x00033520


	//   ....[187]....
        /*0fb4*/ 	.word	0x000335a0


	//   ....[188]....
        /*0fb8*/ 	.word	0x00033620


	//   ....[189]....
        /*0fbc*/ 	.word	0x000336b0


	//   ....[190]....
        /*0fc0*/ 	.word	0x00033750


	//   ....[191]....
        /*0fc4*/ 	.word	0x00033820


	//   ....[192]....
        /*0fc8*/ 	.word	0x000338a0


	//   ....[193]....
        /*0fcc*/ 	.word	0x00033920


	//   ....[194]....
        /*0fd0*/ 	.word	0x000339a0


	//   ....[195]....
        /*0fd4*/ 	.word	0x00033a30


	//   ....[196]....
        /*0fd8*/ 	.word	0x00033ab0


	//   ....[197]....
        /*0fdc*/ 	.word	0x00033b50


	//   ....[198]....
        /*0fe0*/ 	.word	0x00033be0


	//   ....[199]....
        /*0fe4*/ 	.word	0x00033d10


	//----- nvinfo : EIATTR_REG_RECONFIG
	.align		4
.L_621:
        /*0fe8*/ 	.byte	0x01, 0x54
	.zero		2


	//----- nvinfo : EIATTR_SYSCALL_OFFSETS
	.align		4
        /*0fec*/ 	.byte	0x04, 0x46
        /*0fee*/ 	.short	(.L_623 - .L_622)


	//   ....[0]....
.L_622:
        /*0ff0*/ 	.word	0x00001bf0


	//   ....[1]....
        /*0ff4*/ 	.word	0x00001d40


	//   ....[2]....
        /*0ff8*/ 	.word	0x0000b310


	//   ....[3]....
        /*0ffc*/ 	.word	0x0000b640


	//   ....[4]....
        /*1000*/ 	.word	0x0002ae30


	//   ....[5]....
        /*1004*/ 	.word	0x0002af90


	//   ....[6]....
        /*1008*/ 	.word	0x0002b090


	//   ....[7]....
        /*100c*/ 	.word	0x0002baf0


	//----- nvinfo : EIATTR_MBARRIER_INSTR_OFFSETS
	.align		4
.L_623:
        /*1010*/ 	.byte	0x04, 0x39
        /*1012*/ 	.short	(.L_625 - .L_624)


	//   ....[0]....
.L_624:
        /*1014*/ 	.word	0x000002d0
        /*1018*/ 	.word	0x000000ff
        /*101c*/ 	.word	0x00038800
        /*1020*/ 	.short	0x0100
        /*1022*/ 	.byte	0x08
	.zero		1


	//   ....[1]....
        /*1024*/ 	.word	0x000002e0
        /*1028*/ 	.word	0x000000ff
        /*102c*/ 	.word	0x00038820
        /*1030*/ 	.short	0x0100
        /*1032*/ 	.byte	0x08
	.zero		1


	//   ....[2]....
        /*1034*/ 	.word	0x000003d0
        /*1038*/ 	.word	0x000000ff
        /*103c*/ 	.word	0x00038830
        /*1040*/ 	.short	0x0100
        /*1042*/ 	.byte	0x08
	.zero		1


	//   ....[3]....
        /*1044*/ 	.word	0x000003e0
        /*1048*/ 	.word	0x000000ff
        /*104c*/ 	.word	0x00038840
        /*1050*/ 	.short	0x0100
        /*1052*/ 	.byte	0x08
	.zero		1


	//   ....[4]....
        /*1054*/ 	.word	0x000003f0
        /*1058*/ 	.word	0x000000ff
        /*105c*/ 	.word	0x00038838
        /*1060*/ 	.short	0x0100
        /*1062*/ 	.byte	0x08
	.zero		1


	//   ....[5]....
        /*1064*/ 	.word	0x00000400
        /*1068*/ 	.word	0x000000ff
        /*106c*/ 	.word	0x00038848
        /*1070*/ 	.short	0x0100
        /*1072*/ 	.byte	0x08
	.zero		1


	//   ....[6]....
        /*1074*/ 	.word	0x00000530
        /*1078*/ 	.word	0x000000ff
        /*107c*/ 	.word	0x00038850
        /*1080*/ 	.short	0x0100
        /*1082*/ 	.byte	0x08
	.zero		1


	//   ....[7]....
        /*1084*/ 	.word	0x00000540
        /*1088*/ 	.word	0x000000ff
        /*108c*/ 	.word	0x00038860
        /*1090*/ 	.short	0x0100
        /*1092*/ 	.byte	0x08
	.zero		1


	//   ....[8]....
        /*1094*/ 	.word	0x00000550
        /*1098*/ 	.word	0x000000ff
        /*109c*/ 	.word	0x00038858
        /*10a0*/ 	.short	0x0100
        /*10a2*/ 	.byte	0x08
	.zero		1


	//   ....[9]....
        /*10a4*/ 	.word	0x00000560
        /*10a8*/ 	.word	0x000000ff
        /*10ac*/ 	.word	0x00038868
        /*10b0*/ 	.short	0x0100
        /*10b2*/ 	.byte	0x08
	.zero		1


	//   ....[10]....
        /*10b4*/ 	.word	0x00000650
        /*10b8*/ 	.word	0x000000ff
        /*10bc*/ 	.word	0x00038870
        /*10c0*/ 	.short	0x0100
        /*10c2*/ 	.byte	0x06
	.zero		1


	//   ....[11]....
        /*10c4*/ 	.word	0x00000660
        /*10c8*/ 	.word	0x000000ff
        /*10cc*/ 	.word	0x00038880
        /*10d0*/ 	.short	0x0100
        /*10d2*/ 	.byte	0x06
	.zero		1


	//   ....[12]....
        /*10d4*/ 	.word	0x00000670
        /*10d8*/ 	.word	0x000000ff
        /*10dc*/ 	.word	0x00038878
        /*10e0*/ 	.short	0x0100
        /*10e2*/ 	.byte	0x06
	.zero		1


	//   ....[13]....
        /*10e4*/ 	.word	0x00000680
        /*10e8*/ 	.word	0x000000ff
        /*10ec*/ 	.word	0x00038888
        /*10f0*/ 	.short	0x0100
        /*10f2*/ 	.byte	0x06
	.zero		1


	//   ....[14]....
        /*10f4*/ 	.word	0x000007b0
        /*10f8*/ 	.word	0x000000ff
        /*10fc*/ 	.word	0x00038890
        /*1100*/ 	.short	0x0100
        /*1102*/ 	.byte	0x08
	.zero		1


	//   ....[15]....
        /*1104*/ 	.word	0x000007c0
        /*1108*/ 	.word	0x000000ff
        /*110c*/ 	.word	0x000388a0
        /*1110*/ 	.short	0x0100
        /*1112*/ 	.byte	0x08
	.zero		1


	//   ....[16]....
        /*1114*/ 	.word	0x000007d0
        /*1118*/ 	.word	0x000000ff
        /*111c*/ 	.word	0x00038898
        /*1120*/ 	.short	0x0100
        /*1122*/ 	.byte	0x08
	.zero		1


	//   ....[17]....
        /*1124*/ 	.word	0x000007e0
        /*1128*/ 	.word	0x000000ff
        /*112c*/ 	.word	0x000388a8
        /*1130*/ 	.short	0x0100
        /*1132*/ 	.byte	0x08
	.zero		1


	//   ....[18]....
        /*1134*/ 	.word	0x00000910
        /*1138*/ 	.word	0x000000ff
        /*113c*/ 	.word	0x000388b0
        /*1140*/ 	.short	0x0100
        /*1142*/ 	.byte	0x08
	.zero		1


	//   ....[19]....
        /*1144*/ 	.word	0x00000920
        /*1148*/ 	.word	0x000000ff
        /*114c*/ 	.word	0x000388c0
        /*1150*/ 	.short	0x0100
        /*1152*/ 	.byte	0x08
	.zero		1


	//   ....[20]....
        /*1154*/ 	.word	0x00000930
        /*1158*/ 	.word	0x000000ff
        /*115c*/ 	.word	0x000388b8
        /*1160*/ 	.short	0x0100
        /*1162*/ 	.byte	0x08
	.zero		1


	//   ....[21]....
        /*1164*/ 	.word	0x00000940
        /*1168*/ 	.word	0x000000ff
        /*116c*/ 	.word	0x000388c8
        /*1170*/ 	.short	0x0100
        /*1172*/ 	.byte	0x08
	.zero		1


	//   ....[22]....
        /*1174*/ 	.word	0x000038f0
        /*1178*/ 	.word	0x00000000
        /*117c*/ 	.word	0x00038890
        /*1180*/ 	.short	0x010a
        /*1182*/ 	.byte	0x3f
	.zero		1


	//   ....[23]....
        /*1184*/ 	.word	0x00006d20
        /*1188*/ 	.word	0x00000000
        /*118c*/ 	.word	0x00038890
        /*1190*/ 	.short	0x010a
        /*1192*/ 	.byte	0x3f
	.zero		1


	//   ....[24]....
        /*1194*/ 	.word	0x00009f30
        /*1198*/ 	.word	0x00000000
        /*119c*/ 	.word	0x00038890
        /*11a0*/ 	.short	0x010a
        /*11a2*/ 	.byte	0x3f
	.zero		1


	//   ....[25]....
        /*11a4*/ 	.word	0x0000a390
        /*11a8*/ 	.word	0x00000024
        /*11ac*/ 	.word	0x00000000
        /*11b0*/ 	.short	0x0101
        /*11b2*/ 	.byte	0x3f
	.zero		1


	//   ....[26]....
        /*11b4*/ 	.word	0x0000a3d0
        /*11b8*/ 	.word	0x00000000
        /*11bc*/ 	.word	0x000388b0
        /*11c0*/ 	.short	0x010a
        /*11c2*/ 	.byte	0x3f
	.zero		1


	//   ....[27]....
        /*11c4*/ 	.word	0x0000ab40
        /*11c8*/ 	.word	0x00000000
        /*11cc*/ 	.word	0x00000000
        /*11d0*/ 	.short	0x0101
        /*11d2*/ 	.byte	0x3f
	.zero		1


	//   ....[28]....
        /*11d4*/ 	.word	0x0000b3a0
        /*11d8*/ 	.word	0x00000010
        /*11dc*/ 	.word	0x00038800
        /*11e0*/ 	.short	0x010a
        /*11e2*/ 	.byte	0x3f
	.zero		1


	//   ....[29]....
        /*11e4*/ 	.word	0x0000b3f0
        /*11e8*/ 	.word	0x00000010
        /*11ec*/ 	.word	0x00038800
        /*11f0*/ 	.short	0x010a
        /*11f2*/ 	.byte	0x3f
	.zero		1


	//   ....[30]....
        /*11f4*/ 	.word	0x0000cdd0
        /*11f8*/ 	.word	0x00000010
        /*11fc*/ 	.word	0x00038800
        /*1200*/ 	.short	0x010a
        /*1202*/ 	.byte	0x3f
	.zero		1


	//   ....[31]....
        /*1204*/ 	.word	0x00011120
        /*1208*/ 	.word	0x00000010
        /*120c*/ 	.word	0x00038800
        /*1210*/ 	.short	0x010a
        /*1212*/ 	.byte	0x3f
	.zero		1


	//   ....[32]....
        /*1214*/ 	.word	0x000147f0
        /*1218*/ 	.word	0x00000000
        /*121c*/ 	.word	0x00038830
        /*1220*/ 	.short	0x010a
        /*1222*/ 	.byte	0x3f
	.zero		1


	//   ....[33]....
        /*1224*/ 	.word	0x00014860
        /*1228*/ 	.word	0x00000000
        /*122c*/ 	.word	0x00038830
        /*1230*/ 	.short	0x010a
        /*1232*/ 	.byte	0x3f
	.zero		1


	//   ....[34]....
        /*1234*/ 	.word	0x00018360
        /*1238*/ 	.word	0x00000000
        /*123c*/ 	.word	0x00000000
        /*1240*/ 	.short	0x0101
        /*1242*/ 	.byte	0x3f
	.zero		1


	//   ....[35]....
        /*1244*/ 	.word	0x00019620
        /*1248*/ 	.word	0x0000000b
        /*124c*/ 	.word	0x00038830
        /*1250*/ 	.short	0x010a
        /*1252*/ 	.byte	0x3f
	.zero		1


	//   ....[36]....
        /*1254*/ 	.word	0x000196a0
        /*1258*/ 	.word	0x0000000b
        /*125c*/ 	.word	0x00038830
        /*1260*/ 	.short	0x010a
        /*1262*/ 	.byte	0x3f
	.zero		1


	//   ....[37]....
        /*1264*/ 	.word	0x0001cdc0
        /*1268*/ 	.word	0x00000009
        /*126c*/ 	.word	0x00038850
        /*1270*/ 	.short	0x010a
        /*1272*/ 	.byte	0x3f
	.zero		1


	//   ....[38]....
        /*1274*/ 	.word	0x0001ce10
        /*1278*/ 	.word	0x00000009
        /*127c*/ 	.word	0x00038850
        /*1280*/ 	.short	0x010a
        /*1282*/ 	.byte	0x3f
	.zero		1


	//   ....[39]....
        /*1284*/ 	.word	0x0001e360
        /*1288*/ 	.word	0x0000000b
        /*128c*/ 	.word	0x00000000
        /*1290*/ 	.short	0x0101
        /*1292*/ 	.byte	0x3f
	.zero		1


	//   ....[40]....
        /*1294*/ 	.word	0x0001e3a0
        /*1298*/ 	.word	0x00000009
        /*129c*/ 	.word	0x00000000
        /*12a0*/ 	.short	0x0101
        /*12a2*/ 	.byte	0x3f
	.zero		1


	//   ....[41]....
        /*12a4*/ 	.word	0x0001ea40
        /*12a8*/ 	.word	0x00000003
        /*12ac*/ 	.word	0x00038830
        /*12b0*/ 	.short	0x010a
        /*12b2*/ 	.byte	0x3f
	.zero		1


	//   ....[42]....
        /*12b4*/ 	.word	0x0001eac0
        /*12b8*/ 	.word	0x00000003
        /*12bc*/ 	.word	0x00038830
        /*12c0*/ 	.short	0x010a
        /*12c2*/ 	.byte	0x3f
	.zero		1


	//   ....[43]....
        /*12c4*/ 	.word	0x000221e0
        /*12c8*/ 	.word	0x00000009
        /*12cc*/ 	.word	0x00038850
        /*12d0*/ 	.short	0x010a
        /*12d2*/ 	.byte	0x3f
	.zero		1


	//   ....[44]....
        /*12d4*/ 	.word	0x00022230
        /*12d8*/ 	.word	0x00000009
        /*12dc*/ 	.word	0x00038850
        /*12e0*/ 	.short	0x010a
        /*12e2*/ 	.byte	0x3f
	.zero		1


	//   ....[45]....
        /*12e4*/ 	.word	0x00023300
        /*12e8*/ 	.word	0x0000009d
        /*12ec*/ 	.word	0x00000000
        /*12f0*/ 	.short	0x0101
        /*12f2*/ 	.byte	0x3f
	.zero		1


	//   ....[46]....
        /*12f4*/ 	.word	0x00023380
        /*12f8*/ 	.word	0x00000009
        /*12fc*/ 	.word	0x00000000
        /*1300*/ 	.short	0x0101
        /*1302*/ 	.byte	0x3f
	.zero		1


	//   ....[47]....
        /*1304*/ 	.word	0x00023f70
        /*1308*/ 	.word	0x00000000
        /*130c*/ 	.word	0x00038850
        /*1310*/ 	.short	0x010a
        /*1312*/ 	.byte	0x3f
	.zero		1


	//   ....[48]....
        /*1314*/ 	.word	0x00024010
        /*1318*/ 	.word	0x00000000
        /*131c*/ 	.word	0x00038850
        /*1320*/ 	.short	0x010a
        /*1322*/ 	.byte	0x3f
	.zero		1


	//   ....[49]....
        /*1324*/ 	.word	0x00024510
        /*1328*/ 	.word	0x0000000b
        /*132c*/ 	.word	0x00000000
        /*1330*/ 	.short	0x0101
        /*1332*/ 	.byte	0x3f
	.zero		1


	//   ....[50]....
        /*1334*/ 	.word	0x00026740
        /*1338*/ 	.word	0x00000000
        /*133c*/ 	.word	0x00000000
        /*1340*/ 	.short	0x0101
        /*1342*/ 	.byte	0x3f
	.zero		1


	//   ....[51]....
        /*1344*/ 	.word	0x00029300
        /*1348*/ 	.word	0x00000004
        /*134c*/ 	.word	0x00038820
        /*1350*/ 	.short	0x010a
        /*1352*/ 	.byte	0x3f
	.zero		1


	//   ....[52]....
        /*1354*/ 	.word	0x000293e0
        /*1358*/ 	.word	0x00000006
        /*135c*/ 	.word	0x000388a0
        /*1360*/ 	.short	0x010a
        /*1362*/ 	.byte	0x3f
	.zero		1


	//   ....[53]....
        /*1364*/ 	.word	0x00029920
        /*1368*/ 	.word	0x00000006
        /*136c*/ 	.word	0x000388c0
        /*1370*/ 	.short	0x010a
        /*1372*/ 	.byte	0x3f
	.zero		1


	//   ....[54]....
        /*1374*/ 	.word	0x00029fb0
        /*1378*/ 	.word	0x00000006
        /*137c*/ 	.word	0x000388a0
        /*1380*/ 	.short	0x010a
        /*1382*/ 	.byte	0x3f
	.zero		1


	//   ....[55]....
        /*1384*/ 	.word	0x0002a4e0
        /*1388*/ 	.word	0x00000006
        /*138c*/ 	.word	0x000388c0
        /*1390*/ 	.short	0x010a
        /*1392*/ 	.byte	0x3f
	.zero		1


	//   ....[56]....
        /*1394*/ 	.word	0x0002b500
        /*1398*/ 	.word	0x00000000
        /*139c*/ 	.word	0x00038840
        /*13a0*/ 	.short	0x010a
        /*13a2*/ 	.byte	0x3f
	.zero		1


	//   ....[57]....
        /*13a4*/ 	.word	0x0002c660
        /*13a8*/ 	.word	0x00000008
        /*13ac*/ 	.word	0x00038800
        /*13b0*/ 	.short	0x0107
        /*13b2*/ 	.byte	0x3f
	.zero		1


	//   ....[58]....
        /*13b4*/ 	.word	0x0002c760
        /*13b8*/ 	.word	0x00000002
        /*13bc*/ 	.word	0x00038800
        /*13c0*/ 	.short	0x0101
        /*13c2*/ 	.byte	0x3f
	.zero		1


	//   ....[59]....
        /*13c4*/ 	.word	0x0002c780
        /*13c8*/ 	.word	0x00000002
        /*13cc*/ 	.word	0x00038820
        /*13d0*/ 	.short	0x010a
        /*13d2*/ 	.byte	0x3f
	.zero		1


	//   ....[60]....
        /*13d4*/ 	.word	0x0002caf0
        /*13d8*/ 	.word	0x00000003
        /*13dc*/ 	.word	0x00038840
        /*13e0*/ 	.short	0x010a
        /*13e2*/ 	.byte	0x3f
	.zero		1


	//   ....[61]....
        /*13e4*/ 	.word	0x0002d0b0
        /*13e8*/ 	.word	0x00000000
        /*13ec*/ 	.word	0x00038860
        /*13f0*/ 	.short	0x010a
        /*13f2*/ 	.byte	0x3f
	.zero		1


	//   ....[62]....
        /*13f4*/ 	.word	0x0002d9b0
        /*13f8*/ 	.word	0x00000003
        /*13fc*/ 	.word	0x00038840
        /*1400*/ 	.short	0x010a
        /*1402*/ 	.byte	0x3f
	.zero		1


	//   ....[63]....
        /*1404*/ 	.word	0x0002df70
        /*1408*/ 	.word	0x00000002
        /*140c*/ 	.word	0x00038860
        /*1410*/ 	.short	0x010a
        /*1412*/ 	.byte	0x3f
	.zero		1


	//   ....[64]....
        /*1414*/ 	.word	0x0002e7e0
        /*1418*/ 	.word	0x00000003
        /*141c*/ 	.word	0x00038840
        /*1420*/ 	.short	0x010a
        /*1422*/ 	.byte	0x3f
	.zero		1


	//   ....[65]....
        /*1424*/ 	.word	0x0002ed90
        /*1428*/ 	.word	0x00000002
        /*142c*/ 	.word	0x00038860
        /*1430*/ 	.short	0x010a
        /*1432*/ 	.byte	0x3f
	.zero		1


	//   ....[66]....
        /*1434*/ 	.word	0x0002f580
        /*1438*/ 	.word	0x00000000
        /*143c*/ 	.word	0x00038860
        /*1440*/ 	.short	0x010a
        /*1442*/ 	.byte	0x3f
	.zero		1


	//   ....[67]....
        /*1444*/ 	.word	0x00030930
        /*1448*/ 	.word	0x00000000
        /*144c*/ 	.word	0x00038820
        /*1450*/ 	.short	0x010a
        /*1452*/ 	.byte	0x3f
	.zero		1


	//   ....[68]....
        /*1454*/ 	.word	0x00030b00
        /*1458*/ 	.word	0x00000006
        /*145c*/ 	.word	0x00000000
        /*1460*/ 	.short	0x010a
        /*1462*/ 	.byte	0x3f
	.zero		1


	//   ....[69]....
        /*1464*/ 	.word	0x00030b70
        /*1468*/ 	.word	0x00000007
        /*146c*/ 	.word	0x00000000
        /*1470*/ 	.short	0x010a
        /*1472*/ 	.byte	0x3f
	.zero		1


	//   ....[70]....
        /*1474*/ 	.word	0x00030be0
        /*1478*/ 	.word	0x00000004
        /*147c*/ 	.word	0x00000000
        /*1480*/ 	.short	0x010a
        /*1482*/ 	.byte	0x3f
	.zero		1


	//   ....[71]....
        /*1484*/ 	.word	0x00030c10
        /*1488*/ 	.word	0x00000003
        /*148c*/ 	.word	0x00000000
        /*1490*/ 	.short	0x010a
        /*1492*/ 	.byte	0x3f
	.zero		1


	//   ....[72]....
        /*1494*/ 	.word	0x00030c70
        /*1498*/ 	.word	0x00000000
        /*149c*/ 	.word	0x00038890
        /*14a0*/ 	.short	0x010a
        /*14a2*/ 	.byte	0x3f
	.zero		1


	//   ....[73]....
        /*14a4*/ 	.word	0x00030cc0
        /*14a8*/ 	.word	0x00000000
        /*14ac*/ 	.word	0x00038890
        /*14b0*/ 	.short	0x010a
        /*14b2*/ 	.byte	0x3f
	.zero		1


	//   ....[74]....
        /*14b4*/ 	.word	0x00030d10
        /*14b8*/ 	.word	0x00000000
        /*14bc*/ 	.word	0x00038890
        /*14c0*/ 	.short	0x010a
        /*14c2*/ 	.byte	0x3f
	.zero		1


	//   ....[75]....
        /*14c4*/ 	.word	0x00030d60
        /*14c8*/ 	.word	0x00000000
        /*14cc*/ 	.word	0x000388b0
        /*14d0*/ 	.short	0x010a
        /*14d2*/ 	.byte	0x3f
	.zero		1


	//   ....[76]....
        /*14d4*/ 	.word	0x000314c0
        /*14d8*/ 	.word	0x00000010
        /*14dc*/ 	.word	0x00038800
        /*14e0*/ 	.short	0x010a
        /*14e2*/ 	.byte	0x3f
	.zero		1


	//   ....[77]....
        /*14e4*/ 	.word	0x00031c20
        /*14e8*/ 	.word	0x00000010
        /*14ec*/ 	.word	0x00038800
        /*14f0*/ 	.short	0x010a
        /*14f2*/ 	.byte	0x3f
	.zero		1


	//   ....[78]....
        /*14f4*/ 	.word	0x00031c70
        /*14f8*/ 	.word	0x00000000
        /*14fc*/ 	.word	0x00038830
        /*1500*/ 	.short	0x010a
        /*1502*/ 	.byte	0x3f
	.zero		1


	//   ....[79]....
        /*1504*/ 	.word	0x00031cc0
        /*1508*/ 	.word	0x0000000b
        /*150c*/ 	.word	0x00038830
        /*1510*/ 	.short	0x010a
        /*1512*/ 	.byte	0x3f
	.zero		1


	//   ....[80]....
        /*1514*/ 	.word	0x00031d10
        /*1518*/ 	.word	0x00000009
        /*151c*/ 	.word	0x00038850
        /*1520*/ 	.short	0x010a
        /*1522*/ 	.byte	0x3f
	.zero		1


	//   ....[81]....
        /*1524*/ 	.word	0x00031d60
        /*1528*/ 	.word	0x00000003
        /*152c*/ 	.word	0x00038830
        /*1530*/ 	.short	0x010a
        /*1532*/ 	.byte	0x3f
	.zero		1


	//   ....[82]....
        /*1534*/ 	.word	0x00031db0
        /*1538*/ 	.word	0x00000009
        /*153c*/ 	.word	0x00038850
        /*1540*/ 	.short	0x010a
        /*1542*/ 	.byte	0x3f
	.zero		1


	//   ....[83]....
        /*1544*/ 	.word	0x00031e00
        /*1548*/ 	.word	0x00000000
        /*154c*/ 	.word	0x00038850
        /*1550*/ 	.short	0x010a
        /*1552*/ 	.byte	0x3f
	.zero		1


	//   ....[84]....
        /*1554*/ 	.word	0x00031fc0
        /*1558*/ 	.word	0x00000003
        /*155c*/ 	.word	0x00038820
        /*1560*/ 	.short	0x010a
        /*1562*/ 	.byte	0x3f
	.zero		1


	//   ....[85]....
        /*1564*/ 	.word	0x00032010
        /*1568*/ 	.word	0x00000006
        /*156c*/ 	.word	0x000388a0
        /*1570*/ 	.short	0x010a
        /*1572*/ 	.byte	0x3f
	.zero		1


	//   ....[86]....
        /*1574*/ 	.word	0x00032060
        /*1578*/ 	.word	0x00000006
        /*157c*/ 	.word	0x000388c0
        /*1580*/ 	.short	0x010a
        /*1582*/ 	.byte	0x3f
	.zero		1


	//   ....[87]....
        /*1584*/ 	.word	0x000320b0
        /*1588*/ 	.word	0x00000006
        /*158c*/ 	.word	0x000388a0
        /*1590*/ 	.short	0x010a
        /*1592*/ 	.byte	0x3f
	.zero		1


	//   ....[88]....
        /*1594*/ 	.word	0x00032100
        /*1598*/ 	.word	0x00000006
        /*159c*/ 	.word	0x000388c0
        /*15a0*/ 	.short	0x010a
        /*15a2*/ 	.byte	0x3f
	.zero		1


	//   ....[89]....
        /*15a4*/ 	.word	0x000322a0
        /*15a8*/ 	.word	0x00000000
        /*15ac*/ 	.word	0x00038840
        /*15b0*/ 	.short	0x010a
        /*15b2*/ 	.byte	0x3f
	.zero		1


	//   ....[90]....
        /*15b4*/ 	.word	0x00032f70
        /*15b8*/ 	.word	0x00000002
        /*15bc*/ 	.word	0x00038820
        /*15c0*/ 	.short	0x010a
        /*15c2*/ 	.byte	0x3f
	.zero		1


	//   ....[91]....
        /*15c4*/ 	.word	0x00032fc0
        /*15c8*/ 	.word	0x00000003
        /*15cc*/ 	.word	0x00038840
        /*15d0*/ 	.short	0x010a
        /*15d2*/ 	.byte	0x3f
	.zero		1


	//   ....[92]....
        /*15d4*/ 	.word	0x00033010
        /*15d8*/ 	.word	0x00000000
        /*15dc*/ 	.word	0x00038860
        /*15e0*/ 	.short	0x010a
        /*15e2*/ 	.byte	0x3f
	.zero		1


	//   ....[93]....
        /*15e4*/ 	.word	0x00033060
        /*15e8*/ 	.word	0x00000003
        /*15ec*/ 	.word	0x00038840
        /*15f0*/ 	.short	0x010a
        /*15f2*/ 	.byte	0x3f
	.zero		1


	//   ....[94]....
        /*15f4*/ 	.word	0x000330b0
        /*15f8*/ 	.word	0x00000002
        /*15fc*/ 	.word	0x00038860
        /*1600*/ 	.short	0x010a
        /*1602*/ 	.byte	0x3f
	.zero		1


	//   ....[95]....
        /*1604*/ 	.word	0x00033100
        /*1608*/ 	.word	0x00000003
        /*160c*/ 	.word	0x00038840
        /*1610*/ 	.short	0x010a
        /*1612*/ 	.byte	0x3f
	.zero		1


	//   ....[96]....
        /*1614*/ 	.word	0x00033150
        /*1618*/ 	.word	0x00000002
        /*161c*/ 	.word	0x00038860
        /*1620*/ 	.short	0x010a
        /*1622*/ 	.byte	0x3f
	.zero		1


	//   ....[97]....
        /*1624*/ 	.word	0x000331a0
        /*1628*/ 	.word	0x00000000
        /*162c*/ 	.word	0x00038860
        /*1630*/ 	.short	0x010a
        /*1632*/ 	.byte	0x3f
	.zero		1


	//   ....[98]....
        /*1634*/ 	.word	0x00033c30
        /*1638*/ 	.word	0x00000000
        /*163c*/ 	.word	0x00038820
        /*1640*/ 	.short	0x010a
        /*1642*/ 	.byte	0x3f
	.zero		1


	//   ....[99]....
        /*1644*/ 	.word	0x00033dd0
        /*1648*/ 	.word	0x00000006
        /*164c*/ 	.word	0x00000000
        /*1650*/ 	.short	0x010a
        /*1652*/ 	.byte	0x3f
	.zero		1


	//   ....[100]....
        /*1654*/ 	.word	0x00033e20
        /*1658*/ 	.word	0x00000007
        /*165c*/ 	.word	0x00000000
        /*1660*/ 	.short	0x010a
        /*1662*/ 	.byte	0x3f
	.zero		1


	//   ....[101]....
        /*1664*/ 	.word	0x00033e70
        /*1668*/ 	.word	0x00000004
        /*166c*/ 	.word	0x00000000
        /*1670*/ 	.short	0x010a
        /*1672*/ 	.byte	0x3f
	.zero		1


	//----- nvinfo : EIATTR_NUM_MBARRIERS
	.align		4
.L_625:
        /*1674*/ 	.byte	0x03, 0x38
        /*1676*/ 	.short	0x0016


	//----- nvinfo : EIATTR_EXIT_INSTR_OFFSETS
	.align		4
        /*1678*/ 	.byte	0x04, 0x1c
        /*167a*/ 	.short	(.L_627 - .L_626)


	//   ....[0]....
.L_626:
        /*167c*/ 	.word	0x00030c60


	//----- nvinfo : EIATTR_MAX_THREADS
	.align		4
.L_627:
        /*1680*/ 	.byte	0x04, 0x05
        /*1682*/ 	.short	(.L_629 - .L_628)
.L_628:
        /*1684*/ 	.word	0x00000180
        /*1688*/ 	.word	0x00000001
        /*168c*/ 	.word	0x00000001


	//----- nvinfo : EIATTR_CRS_STACK_SIZE
	.align		4
.L_629:
        /*1690*/ 	.byte	0x04, 0x1e
        /*1692*/ 	.short	(.L_631 - .L_630)
.L_630:
        /*1694*/ 	.word	0x00000000


	//----- nvinfo : EIATTR_CBANK_PARAM_SIZE
	.align		4
.L_631:
        /*1698*/ 	.byte	0x03, 0x19
        /*169a*/ 	.short	0x0af0


	//----- nvinfo : EIATTR_PARAM_CBANK
	.align		4
        /*169c*/ 	.byte	0x04, 0x0a
        /*169e*/ 	.short	(.L_633 - .L_632)
	.align		4
.L_632:
        /*16a0*/ 	.word	index@(.nv.constant0._ZN7cutlass13device_kernelIN5flash11enable_sm90INS1_16FlashAttnFwdSm90INS1_25CollectiveMainloopFwdSm90ILi2EN4cute5tupleIJNS5_1CILi1EEES8_S8_EEENS6_IJNS7_ILi128EEENS7_ILi80EEENS7_ILi256EEEEEELi256ENS_6half_tEfNS_4arch4Sm90ELb1ELb0ELb1ELb1ELb0ELb1ELb0ELb1ELb1ELb1ELb0ELb0EEENS1_21CollectiveEpilogueFwdINS6_IJSA_SC_SB_EEES9_SE_SG_Li256ELb1ELb1ELb0ELb0EEENS1_36VarlenDynamicPersistentTileSchedulerILi128ELi80ELi256ELi128ELb0ELb1ELb1ELb1ELb1ELb1EEEEEEEEEvNT_6ParamsE)
        /*16a4*/ 	.short	0x0210
        /*16a6*/ 	.short	0x0af0


	//----- nvinfo : EIATTR_SW_WAR
	.align		4
.L_633:
        /*16a8*/ 	.byte	0x04, 0x36
        /*16aa*/ 	.short	(.L_635 - .L_634)
.L_634:
        /*16ac*/ 	.word	0x00000008
.L_635:


//--------------------- .nv.info._ZN7cutlass13device_kernelIN5flash11enable_sm90INS1_16FlashAttnFwdSm90INS1_25CollectiveMainloopFwdSm90ILi2EN4cute5tupleIJNS5_1CILi1EEES8_S8_EEENS6_IJNS7_ILi128EEENS7_ILi112EEENS7_ILi192EEEEEELi192ENS_6half_tEfNS_4arch4Sm90ELb0ELb0ELb1ELb0ELb0ELb0ELb0ELb1ELb1ELb1ELb0ELb0EEENS1_21CollectiveEpilogueFwdINS6_IJSA_SC_SB_EEES9_SE_SG_Li256ELb0ELb1ELb0ELb0EEENS1_29StaticPersistentTileSchedulerILb0EEEEEEEEEvNT_6ParamsE --------------------------
	.section	.nv.info._ZN7cutlass13device_kernelIN5flash11enable_sm90INS1_16FlashAttnFwdSm90INS1_25CollectiveMainloopFwdSm90ILi2EN4cute5tupleIJNS5_1CILi1EEES8_S8_EEENS6_IJNS7_ILi128EEENS7_ILi112EEENS7_ILi192EEEEEELi192ENS_6half_tEfNS_4arch4Sm90ELb0ELb0ELb1ELb0ELb0ELb0ELb0ELb1ELb1ELb1ELb0ELb0EEENS1_21CollectiveEpilogueFwdINS6_IJSA_SC_SB_EEES9_SE_SG_Li256ELb0ELb1ELb0ELb0EEENS1_29StaticPersistentTileSchedulerILb0EEEEEEEEEvNT_6ParamsE,"",@"SHT_CUDA_INFO"
	.sectionflags	@""
	.align	4


	//----- nvinfo : EIATTR_CUDA_API_VERSION
	.align		4
        /*0000*/ 	.byte	0x04, 0x37
        /*0002*/ 	.short	(.L_637 - .L_636)
.L_636:
        /*0004*/ 	.word	0x00000082


	//----- nvinfo : EIATTR_KPARAM_INFO
	.align		4
.L_637:
        /*0008*/ 	.byte	0x04, 0x17
        /*000a*/ 	.short	(.L_639 - .L_638)
.L_638:
        /*000c*/ 	.word	0x00000000
        /*0010*/ 	.short	0x0000
        /*0012*/ 	.short	0x0070
        /*0014*/ 	.byte	0x00, 0xf0, 0x01, 0x28


	//----- nvinfo : EIATTR_SPARSE_MMA_MASK
	.align		4
.L_639:
        /*0018*/ 	.byte	0x03, 0x50
        /*001a*/ 	.short	0x0000


	//----- nvinfo : EIATTR_MAXREG_COUNT
	.align		4
        /*001c*/ 	.byte	0x03, 0x1b
        /*001e*/ 	.short	0x00a8


	//----- nvinfo : EIATTR_NUM_BARRIERS
	.align		4
        /*0020*/ 	.byte	0x02, 0x4c
        /*0022*/ 	.byte	0x09
	.zero		1


	//----- nvinfo : EIATTR_EXTERNS
	.align		4
        /*0024*/ 	.byte	0x04, 0x0f
        /*0026*/ 	.short	(.L_641 - .L_640)


	//   ....[0]....
	.align		4
.L_640:
        /*0028*/ 	.word	index@(__assertfail)


	//----- nvinfo : EIATTR_ANNOTATIONS
	.align		4
.L_641:
        /*002c*/ 	.byte	0x04, 0x55
        /*002e*/ 	.short	(.L_643 - .L_642)


	//   ....[0]....
.L_642:
        /* <DEDUP_REMOVED lines=33> */


	//----- nvinfo : EIATTR_MERCURY_ISA_VERSION
	.align		4
.L_643:
        /*0228*/ 	.byte	0x03, 0x5f
        /*022a*/ 	.short	0x0101


	//----- nvinfo : EIATTR_INT_WARP_WIDE_INSTR_OFFSETS
	.align		4
        /*022c*/ 	.byte	0x04, 0x31
        /*022e*/ 	.short	(.L_645 - .L_644)


	//   ....[0]....
.L_644:
        /*0230*/ 	.word	0x00000120


	//   ....[1]....
        /*0234*/ 	.word	0x00000160


	//   ....[2]....
        /*0238*/ 	.word	0x00000220


	//----- nvinfo : EIATTR_COOP_GROUP_MASK_REGIDS
	.align		4
.L_645:
        /*023c*/ 	.byte	0x04, 0x29
        /*023e*/ 	.short	(.L_647 - .L_646)


	//   ....[0]....
.L_646:
        /*0240*/ 	.word	0xffffffff


	//   ....[1]....
        /*0244*/ 	.word	0xffffffff


	//   ....[2]....
        /*0248*/ 	.word	0xffffffff


	//   ....[3]....
        /*024c*/ 	.word	0xffffffff


	//   ....[4]....
        /*0250*/ 	.word	0xffffffff


	//   ....[5]....
        /*0254*/ 	.word	0xffffffff


	//   ....[6]....
        /*0258*/ 	.word	0xffffffff


	//   ....[7]....
        /*025c*/ 	.word	0xffffffff


	//   ....[8]....
        /*0260*/ 	.word	0xffffffff


	//   ....[9]....
        /*0264*/ 	.word	0xffffffff


	//   ....[10]....
        /*0268*/ 	.word	0xffffffff


	//   ....[11]....
        /*026c*/ 	.word	0xffffffff


	//   ....[12]....
        /*0270*/ 	.word	0xffffffff


	//   ....[13]....
        /*0274*/ 	.word	0xffffffff


	//   ....[14]....
        /*0278*/ 	.word	0xffffffff


	//   ....[15]....
        /*027c*/ 	.word	0xffffffff


	//   ....[16]....
        /*0280*/ 	.word	0xffffffff


	//   ....[17]....
        /*0284*/ 	.word	0xffffffff


	//   ....[18]....
        /*0288*/ 	.word	0xffffffff


	//   ....[19]....
        /*028c*/ 	.word	0xffffffff


	//   ....[20]....
        /*0290*/ 	.word	0xffffffff


	//   ....[21]....
        /*0294*/ 	.word	0xffffffff


	//   ....[22]....
        /*0298*/ 	.word	0xffffffff


	//   ....[23]....
        /*029c*/ 	.word	0xffffffff


	//   ....[24]....
        /*02a0*/ 	.word	0xffffffff


	//   ....[25]....
        /*02a4*/ 	.word	0xffffffff


	//   ....[26]....
        /*02a8*/ 	.word	0xffffffff


	//   ....[27]....
        /*02ac*/ 	.word	0xffffffff


	//   ....[28]....
        /*02b0*/ 	.word	0xffffffff


	//   ....[29]....
        /*02b4*/ 	.word	0xffffffff


	//   ....[30]....
        /*02b8*/ 	.word	0xffffffff


	//   ....[31]....
        /*02bc*/ 	.word	0xffffffff


	//   ....[32]....
        /*02c0*/ 	.word	0xffffffff


	//   ....[33]....
        /*02c4*/ 	.word	0xffffffff


	//   ....[34]....
        /*02c8*/ 	.word	0xffffffff


	//   ....[35]....
        /*02cc*/ 	.word	0xffffffff


	//   ....[36]....
        /*02d0*/ 	.word	0xffffffff


	//   ....[37]....
        /*02d4*/ 	.word	0xffffffff


	//   ....[38]....
        /*02d8*/ 	.word	0xffffffff


	//   ....[39]....
        /*02dc*/ 	.word	0xffffffff


	//   ....[40]....
        /*02e0*/ 	.word	0xffffffff


	//   ....[41]....
        /*02e4*/ 	.word	0xffffffff


	//   ....[42]....
        /*02e8*/ 	.word	0xffffffff


	//   ....[43]....
        /*02ec*/ 	.word	0xffffffff


	//   ....[44]....
        /*02f0*/ 	.word	0xffffffff


	//   ....[45]....
        /*02f4*/ 	.word	0xffffffff


	//   ....[46]....
        /*02f8*/ 	.word	0xffffffff


	//   ....[47]....
        /*02fc*/ 	.word	0xffffffff


	//   ....[48]....
        /*0300*/ 	.word	0xffffffff


	//   ....[49]....
        /*0304*/ 	.word	0xffffffff


	//   ....[50]....
        /*0308*/ 	.word	0x0500000f


	//   ....[51]....
        /*030c*/ 	.word	0x0500000f


	//   ....[52]....
        /*0310*/ 	.word	0x0500000f


	//   ....[53]....
        /*0314*/ 	.word	0x0500000f


	//   ....[54]....
        /*0318*/ 	.word	0x0500000f


	//   ....[55]....
        /*031c*/ 	.word	0x0500000f


	//   ....[56]....
        /*0320*/ 	.word	0x0500000f


	//   ....[57]....
        /*0324*/ 	.word	0x0500000f


	//   ....[58]....
        /*0328*/ 	.word	0x0500000f


	//   ....[59]....
        /*032c*/ 	.word	0x0500000f


	//   ....[60]....
        /*0330*/ 	.word	0x0500000f


	//   ....[61]....
        /*0334*/ 	.word	0x0500000f


	//   ....[62]....
        /*0338*/ 	.word	0x0500000f


	//   ....[63]....
        /*033c*/ 	.word	0x0500000f


	//   ....[64]....
        /*0340*/ 	.word	0x0500000f


	//   ....[65]....
        /*0344*/ 	.word	0x0500000f


	//   ....[66]....
        /*0348*/ 	.word	0x0500000f


	//   ....[67]....
        /*034c*/ 	.word	0x0500000f


	//----- nvinfo : EIATTR_COOP_GROUP_INSTR_OFFSETS
	.align		4
.L_647:
        /*0350*/ 	.byte	0x04, 0x28
        /*0352*/ 	.short	(.L_649 - .L_648)


	//   ....[0]....
.L_648:
        /*0354*/ 	.word	0x00000060


	//   ....[1]....
        /*0358*/ 	.word	0x00000130


	//   ....[2]....
        /*035c*/ 	.word	0x00000230


	//   ....[3]....
        /*0360*/ 	.word	0x000003a0


	//   ....[4]....
        /*0364*/ 	.word	0x00000500


	//   ....[5]....
        /*0368*/ 	.word	0x00000620


	//   ....[6]....
        /*036c*/ 	.word	0x00000780


	//   ....[7]....
        /*0370*/ 	.word	0x00000d90


	//   ....[8]....
        /*0374*/ 	.word	0x00004780


	//   ....[9]....
        /*0378*/ 	.word	0x00004860


	//   ....[10]....
        /*037c*/ 	.word	0x00004ad0


	//   ....[11]....
        /*0380*/ 	.word	0x00004c50


	//   ....[12]....
        /*0384*/ 	.word	0x00009000


	//   ....[13]....
        /*0388*/ 	.word	0x00009030


	//   ....[14]....
        /*038c*/ 	.word	0x00009410


	//   ....[15]....
        /*0390*/ 	.word	0x00009490


	//   ....[16]....
        /*0394*/ 	.word	0x0000a700


	//   ....[17]....
        /*0398*/ 	.word	0x0000a740


	//   ....[18]....
        /*039c*/ 	.word	0x0000a840


	//   ....[19]....
        /*03a0*/ 	.word	0x0000a850


	//   ....[20]....
        /*03a4*/ 	.word	0x0000bf70


	//   ....[21]....
        /*03a8*/ 	.word	0x0000bfe0


	//   ....[22]....
        /*03ac*/ 	.word	0x0000c010


	//   ....[23]....
        /*03b0*/ 	.word	0x0000c070


	//   ....[24]....
        /*03b4*/ 	.word	0x0000c540


	//   ....[25]....
        /*03b8*/ 	.word	0x0000c580


	//   ....[26]....
        /*03bc*/ 	.word	0x0000c680


	//   ....[27]....
        /*03c0*/ 	.word	0x0000c6a0


	//   ....[28]....
        /*03c4*/ 	.word	0x0000c790


	//   ....[29]....
        /*03c8*/ 	.word	0x0000c7b0


	//   ....[30]....
        /*03cc*/ 	.word	0x0000c8b0


	//   ....[31]....
        /*03d0*/ 	.word	0x0000c8f0


	//   ....[32]....
        /*03d4*/ 	.word	0x0000d340


	//   ....[33]....
        /*03d8*/ 	.word	0x0000ddb0


	//   ....[34]....
        /*03dc*/ 	.word	0x0000ddc0


	//   ....[35]....
        /*03e0*/ 	.word	0x0000de20


	//   ....[36]....
        /*03e4*/ 	.word	0x0000de60


	//   ....[37]....
        /*03e8*/ 	.word	0x0000df30


	//   ....[38]....
        /*03ec*/ 	.word	0x0000df90


	//   ....[39]....
        /*03f0*/ 	.word	0x0000e030


	//   ....[40]....
        /*03f4*/ 	.word	0x0000e040


	//   ....[41]....
        /*03f8*/ 	.word	0x0000e0d0


	//   ....[42]....
        /*03fc*/ 	.word	0x0000e0e0


	//   ....[43]....
        /*0400*/ 	.word	0x0000e170


	//   ....[44]....
        /*0404*/ 	.word	0x0000e180


	//   ....[45]....
        /*0408*/ 	.word	0x0000e210


	//   ....[46]....
        /*040c*/ 	.word	0x0000e220


	//   ....[47]....
        /*0410*/ 	.word	0x0000e230


	//   ....[48]....
        /*0414*/ 	.word	0x0000e270


	//   ....[49]....
        /*0418*/ 	.word	0x00010e50


	//   ....[50]....
        /*041c*/ 	.word	0x00011340


	//   ....[51]....
        /*0420*/ 	.word	0x000114b0


	//   ....[52]....
        /*0424*/ 	.word	0x00011500


	//   ....[53]....
        /*0428*/ 	.word	0x000115e0


	//   ....[54]....
        /*042c*/ 	.word	0x00011670


	//   ....[55]....
        /*0430*/ 	.word	0x00011770


	//   ....[56]....
        /*0434*/ 	.word	0x00011890


	//   ....[57]....
        /*0438*/ 	.word	0x00011910


	//   ....[58]....
        /*043c*/ 	.word	0x00011a40


	//   ....[59]....
        /*0440*/ 	.word	0x00011ac0


	//   ....[60]....
        /*0444*/ 	.word	0x00011bc0


	//   ....[61]....
        /*0448*/ 	.word	0x00011c20


	//   ....[62]....
        /*044c*/ 	.word	0x00011d20


	//   ....[63]....
        /*0450*/ 	.word	0x00011d80


	//   ....[64]....
        /*0454*/ 	.word	0x00011e70


	//   ....[65]....
        /*0458*/ 	.word	0x00011ed0


	//   ....[66]....
        /*045c*/ 	.word	0x00011fa0


	//   ....[67]....
        /*0460*/ 	.word	0x00012380


	//----- nvinfo : EIATTR_REG_RECONFIG
	.align		4
.L_649:
        /*0464*/ 	.byte	0x01, 0x54
	.zero		2


	//----- nvinfo : EIATTR_SYSCALL_OFFSETS
	.align		4
        /*0468*/ 	.byte	0x04, 0x46
        /*046a*/ 	.short	(.L_651 - .L_650)


	//   ....[0]....
.L_650:
        /*046c*/ 	.word	0x00001150


	//   ....[1]....
        /*0470*/ 	.word	0x0000cfa0


	//   ....[2]....
        /*0474*/ 	.word	0x0000d0e0


	//   ....[3]....
        /*0478*/ 	.word	0x0000d1d0


	//   ....[4]....
        /*047c*/ 	.word	0x0000d980


	//----- nvinfo : EIATTR_MBARRIER_INSTR_OFFSETS
	.align		4
.L_651:
        /*0480*/ 	.byte	0x04, 0x39
        /*0482*/ 	.short	(.L_653 - .L_652)


	//   ....[0]....
.L_652:
        /*0484*/ 	.word	0x00000250
        /*0488*/ 	.word	0x000000ff
        /*048c*/ 	.word	0x00036800
        /*0490*/ 	.short	0x0100
        /*0492*/ 	.byte	0x08
	.zero		1


	//   ....[1]....
        /*0494*/ 	.word	0x00000260
        /*0498*/ 	.word	0x000000ff
        /*049c*/ 	.word	0x00036820
        /*04a0*/ 	.short	0x0100
        /*04a2*/ 	.byte	0x08
	.zero		1


	//   ....[2]....
        /*04a4*/ 	.word	0x00000350
        /*04a8*/ 	.word	0x000000ff
        /*04ac*/ 	.word	0x00036830
        /*04b0*/ 	.short	0x0100
        /*04b2*/ 	.byte	0x08
	.zero		1


	//   ....[3]....
        /*04b4*/ 	.word	0x00000360
        /*04b8*/ 	.word	0x000000ff
        /*04bc*/ 	.word	0x00036840
        /*04c0*/ 	.short	0x0100
        /*04c2*/ 	.byte	0x08
	.zero		1


	//   ....[4]....
        /*04c4*/ 	.word	0x00000370
        /*04c8*/ 	.word	0x000000ff
        /*04cc*/ 	.word	0x00036838
        /*04d0*/ 	.short	0x0100
        /*04d2*/ 	.byte	0x08
	.zero		1


	//   ....[5]....
        /*04d4*/ 	.word	0x00000380
        /*04d8*/ 	.word	0x000000ff
        /*04dc*/ 	.word	0x00036848
        /*04e0*/ 	.short	0x0100
        /*04e2*/ 	.byte	0x08
	.zero		1


	//   ....[6]....
        /*04e4*/ 	.word	0x000004b0
        /*04e8*/ 	.word	0x000000ff
        /*04ec*/ 	.word	0x00036850
        /*04f0*/ 	.short	0x0100
        /*04f2*/ 	.byte	0x08
	.zero		1


	//   ....[7]....
        /*04f4*/ 	.word	0x000004c0
        /*04f8*/ 	.word	0x000000ff
        /*04fc*/ 	.word	0x00036860
        /*0500*/ 	.short	0x0100
        /*0502*/ 	.byte	0x08
	.zero		1


	//   ....[8]....
        /*0504*/ 	.word	0x000004d0
        /*0508*/ 	.word	0x000000ff
        /*050c*/ 	.word	0x00036858
        /*0510*/ 	.short	0x0100
        /*0512*/ 	.byte	0x08
	.zero		1


	//   ....[9]....
        /*0514*/ 	.word	0x000004e0
        /*0518*/ 	.word	0x000000ff
        /*051c*/ 	.word	0x00036868
        /*0520*/ 	.short	0x0100
        /*0522*/ 	.byte	0x08
	.zero		1


	//   ....[10]....
        /*0524*/ 	.word	0x000005d0
        /*0528*/ 	.word	0x000000ff
        /*052c*/ 	.word	0x00036870
        /*0530*/ 	.short	0x0100
        /*0532*/ 	.byte	0x06
	.zero		1


	//   ....[11]....
        /*0534*/ 	.word	0x000005e0
        /*0538*/ 	.word	0x000000ff
        /*053c*/ 	.word	0x00036880
        /*0540*/ 	.short	0x0100
        /*0542*/ 	.byte	0x06
	.zero		1


	//   ....[12]....
        /*0544*/ 	.word	0x000005f0
        /*0548*/ 	.word	0x000000ff
        /*054c*/ 	.word	0x00036878
        /*0550*/ 	.short	0x0100
        /*0552*/ 	.byte	0x06
	.zero		1


	//   ....[13]....
        /*0554*/ 	.word	0x00000600
        /*0558*/ 	.word	0x000000ff
        /*055c*/ 	.word	0x00036888
        /*0560*/ 	.short	0x0100
        /*0562*/ 	.byte	0x06
	.zero		1


	//   ....[14]....
        /*0564*/ 	.word	0x00000730
        /*0568*/ 	.word	0x000000ff
        /*056c*/ 	.word	0x00036890
        /*0570*/ 	.short	0x0100
        /*0572*/ 	.byte	0x08
	.zero		1


	//   ....[15]....
        /*0574*/ 	.word	0x00000740
        /*0578*/ 	.word	0x000000ff
        /*057c*/ 	.word	0x000368a0
        /*0580*/ 	.short	0x0100
        /*0582*/ 	.byte	0x08
	.zero		1


	//   ....[16]....
        /*0584*/ 	.word	0x00000750
        /*0588*/ 	.word	0x000000ff
        /*058c*/ 	.word	0x00036898
        /*0590*/ 	.short	0x0100
        /*0592*/ 	.byte	0x08
	.zero		1


	//   ....[17]....
        /*0594*/ 	.word	0x00000760
        /*0598*/ 	.word	0x000000ff
        /*059c*/ 	.word	0x000368a8
        /*05a0*/ 	.short	0x0100
        /*05a2*/ 	.byte	0x08
	.zero		1


	//   ....[18]....
        /*05a4*/ 	.word	0x00000890
        /*05a8*/ 	.word	0x000000ff
        /*05ac*/ 	.word	0x000368b0
        /*05b0*/ 	.short	0x0100
        /*05b2*/ 	.byte	0x08
	.zero		1


	//   ....[19]....
        /*05b4*/ 	.word	0x000008a0
        /*05b8*/ 	.word	0x000000ff
        /*05bc*/ 	.word	0x000368c0
        /*05c0*/ 	.short	0x0100
        /*05c2*/ 	.byte	0x08
	.zero		1


	//   ....[20]....
        /*05c4*/ 	.word	0x000008b0
        /*05c8*/ 	.word	0x000000ff
        /*05cc*/ 	.word	0x000368b8
        /*05d0*/ 	.short	0x0100
        /*05d2*/ 	.byte	0x08
	.zero		1


	//   ....[21]....
        /*05d4*/ 	.word	0x000008c0
        /*05d8*/ 	.word	0x000000ff
        /*05dc*/ 	.word	0x000368c8
        /*05e0*/ 	.short	0x0100
        /*05e2*/ 	.byte	0x08
	.zero		1


	//   ....[22]....
        /*05e4*/ 	.word	0x00001190
        /*05e8*/ 	.word	0x000000ff
        /*05ec*/ 	.word	0x00036800
        /*05f0*/ 	.short	0x010a
        /*05f2*/ 	.byte	0x25
	.zero		1


	//   ....[23]....
        /*05f4*/ 	.word	0x00001210
        /*05f8*/ 	.word	0x00000000
        /*05fc*/ 	.word	0x00036830
        /*0600*/ 	.short	0x010a
        /*0602*/ 	.byte	0x3f
	.zero		1


	//   ....[24]....
        /*0604*/ 	.word	0x00001290
        /*0608*/ 	.word	0x00000000
        /*060c*/ 	.word	0x00036830
        /*0610*/ 	.short	0x010a
        /*0612*/ 	.byte	0x3f
	.zero		1


	//   ....[25]....
        /*0614*/ 	.word	0x00004490
        /*0618*/ 	.word	0x00000000
        /*061c*/ 	.word	0x00000000
        /*0620*/ 	.short	0x0101
        /*0622*/ 	.byte	0x3f
	.zero		1


	//   ....[26]....
        /*0624*/ 	.word	0x00005e50
        /*0628*/ 	.word	0x000000ff
        /*062c*/ 	.word	0x00036830
        /*0630*/ 	.short	0x010a
        /*0632*/ 	.byte	0x07
	.zero		1


	//   ....[27]....
        /*0634*/ 	.word	0x00005e90
        /*0638*/ 	.word	0x000000ff
        /*063c*/ 	.word	0x00036830
        /*0640*/ 	.short	0x010a
        /*0642*/ 	.byte	0x07
	.zero		1


	//   ....[28]....
        /*0644*/ 	.word	0x000083e0
        /*0648*/ 	.word	0x000000ff
        /*064c*/ 	.word	0x00036850
        /*0650*/ 	.short	0x010a
        /*0652*/ 	.byte	0x0a
	.zero		1


	//   ....[29]....
        /*0654*/ 	.word	0x00008420
        /*0658*/ 	.word	0x000000ff
        /*065c*/ 	.word	0x00036850
        /*0660*/ 	.short	0x010a
        /*0662*/ 	.byte	0x0a
	.zero		1


	//   ....[30]....
        /*0664*/ 	.word	0x00009a10
        /*0668*/ 	.word	0x00000092
        /*066c*/ 	.word	0x00000000
        /*0670*/ 	.short	0x0101
        /*0672*/ 	.byte	0x3f
	.zero		1


	//   ....[31]....
        /*0674*/ 	.word	0x00009ac0
        /*0678*/ 	.word	0x00000092
        /*067c*/ 	.word	0x00000000
        /*0680*/ 	.short	0x0101
        /*0682*/ 	.byte	0x3f
	.zero		1


	//   ....[32]....
        /*0684*/ 	.word	0x0000a670
        /*0688*/ 	.word	0x000000ff
        /*068c*/ 	.word	0x00036850
        /*0690*/ 	.short	0x010a
        /*0692*/ 	.byte	0x0c
	.zero		1


	//   ....[33]....
        /*0694*/ 	.word	0x0000a6b0
        /*0698*/ 	.word	0x000000ff
        /*069c*/ 	.word	0x00036850
        /*06a0*/ 	.short	0x010a
        /*06a2*/ 	.byte	0x0c
	.zero		1


	//   ....[34]....
        /*06a4*/ 	.word	0x0000b5a0
        /*06a8*/ 	.word	0x00000096
        /*06ac*/ 	.word	0x00000000
        /*06b0*/ 	.short	0x0101
        /*06b2*/ 	.byte	0x3f
	.zero		1


	//   ....[35]....
        /*06b4*/ 	.word	0x0000c590
        /*06b8*/ 	.word	0x000000ff
        /*06bc*/ 	.word	0x00000000
        /*06c0*/ 	.short	0x0101
        /*06c2*/ 	.byte	0x04
	.zero		1


	//   ....[36]....
        /*06c4*/ 	.word	0x0000d570
        /*06c8*/ 	.word	0x00000000
        /*06cc*/ 	.word	0x00036840
        /*06d0*/ 	.short	0x010a
        /*06d2*/ 	.byte	0x3f
	.zero		1


	//   ....[37]....
        /*06d4*/ 	.word	0x0000e3c0
        /*06d8*/ 	.word	0x000000ff
        /*06dc*/ 	.word	0x00036800
        /*06e0*/ 	.short	0x0107
        /*06e2*/ 	.byte	0x24
	.zero		1


	//   ....[38]....
        /*06e4*/ 	.word	0x0000e430
        /*06e8*/ 	.word	0x000000ff
        /*06ec*/ 	.word	0x00036800
        /*06f0*/ 	.short	0x0101
        /*06f2*/ 	.byte	0x24
	.zero		1


	//   ....[39]....
        /*06f4*/ 	.word	0x0000e460
        /*06f8*/ 	.word	0x000000ff
        /*06fc*/ 	.word	0x00036820
        /*0700*/ 	.short	0x010a
        /*0702*/ 	.byte	0x24
	.zero		1


	//   ....[40]....
        /*0704*/ 	.word	0x0000e790
        /*0708*/ 	.word	0x00000003
        /*070c*/ 	.word	0x00036840
        /*0710*/ 	.short	0x010a
        /*0712*/ 	.byte	0x3f
	.zero		1


	//   ....[41]....
        /*0714*/ 	.word	0x0000ec20
        /*0718*/ 	.word	0x00000003
        /*071c*/ 	.word	0x00000060
        /*0720*/ 	.short	0x010a
        /*0722*/ 	.byte	0x3f
	.zero		1


	//   ....[42]....
        /*0724*/ 	.word	0x0000f370
        /*0728*/ 	.word	0x00000003
        /*072c*/ 	.word	0x00036840
        /*0730*/ 	.short	0x010a
        /*0732*/ 	.byte	0x3f
	.zero		1


	//   ....[43]....
        /*0734*/ 	.word	0x0000f800
        /*0738*/ 	.word	0x00000002
        /*073c*/ 	.word	0x00000060
        /*0740*/ 	.short	0x010a
        /*0742*/ 	.byte	0x3f
	.zero		1


	//   ....[44]....
        /*0744*/ 	.word	0x0000fe90
        /*0748*/ 	.word	0x00000002
        /*074c*/ 	.word	0x00036840
        /*0750*/ 	.short	0x010a
        /*0752*/ 	.byte	0x3f
	.zero		1


	//   ....[45]....
        /*0754*/ 	.word	0x00010320
        /*0758*/ 	.word	0x00000002
        /*075c*/ 	.word	0x00000060
        /*0760*/ 	.short	0x010a
        /*0762*/ 	.byte	0x3f
	.zero		1


	//   ....[46]....
        /*0764*/ 	.word	0x00010860
        /*0768*/ 	.word	0x00000000
        /*076c*/ 	.word	0x00036860
        /*0770*/ 	.short	0x010a
        /*0772*/ 	.byte	0x3f
	.zero		1


	//   ....[47]....
        /*0774*/ 	.word	0x00010dd0
        /*0778*/ 	.word	0x00000000
        /*077c*/ 	.word	0x00036820
        /*0780*/ 	.short	0x010a
        /*0782*/ 	.byte	0x3f
	.zero		1


	//   ....[48]....
        /*0784*/ 	.word	0x00010fa0
        /*0788*/ 	.word	0x00000006
        /*078c*/ 	.word	0x00000000
        /*0790*/ 	.short	0x010a
        /*0792*/ 	.byte	0x3f
	.zero		1


	//   ....[49]....
        /*0794*/ 	.word	0x00010ff0
        /*0798*/ 	.word	0x00000003
        /*079c*/ 	.word	0x00000000
        /*07a0*/ 	.short	0x010a
        /*07a2*/ 	.byte	0x3f
	.zero		1


	//   ....[50]....
        /*07a4*/ 	.word	0x00011050
        /*07a8*/ 	.word	0x00000012
        /*07ac*/ 	.word	0x00000000
        /*07b0*/ 	.short	0x010a
        /*07b2*/ 	.byte	0x3f
	.zero		1


	//   ....[51]....
        /*07b4*/ 	.word	0x00011080
        /*07b8*/ 	.word	0x00000003
        /*07bc*/ 	.word	0x00000000
        /*07c0*/ 	.short	0x010a
        /*07c2*/ 	.byte	0x3f
	.zero		1


	//   ....[52]....
        /*07c4*/ 	.word	0x000110f0
        /*07c8*/ 	.word	0x00000003
        /*07cc*/ 	.word	0x00036800
        /*07d0*/ 	.short	0x010a
        /*07d2*/ 	.byte	0x3f
	.zero		1


	//   ....[53]....
        /*07d4*/ 	.word	0x00011140
        /*07d8*/ 	.word	0x00000000
        /*07dc*/ 	.word	0x00036830
        /*07e0*/ 	.short	0x010a
        /*07e2*/ 	.byte	0x3f
	.zero		1


	//   ....[54]....
        /*07e4*/ 	.word	0x000111a0
        /*07e8*/ 	.word	0x00000008
        /*07ec*/ 	.word	0x00036830
        /*07f0*/ 	.short	0x010a
        /*07f2*/ 	.byte	0x3f
	.zero		1


	//   ....[55]....
        /*07f4*/ 	.word	0x00011200
        /*07f8*/ 	.word	0x00000005
        /*07fc*/ 	.word	0x00036850
        /*0800*/ 	.short	0x010a
        /*0802*/ 	.byte	0x3f
	.zero		1


	//   ....[56]....
        /*0804*/ 	.word	0x00011260
        /*0808*/ 	.word	0x00000009
        /*080c*/ 	.word	0x00036850
        /*0810*/ 	.short	0x010a
        /*0812*/ 	.byte	0x3f
	.zero		1


	//   ....[57]....
        /*0814*/ 	.word	0x00011400
        /*0818*/ 	.word	0x00000000
        /*081c*/ 	.word	0x00036840
        /*0820*/ 	.short	0x010a
        /*0822*/ 	.byte	0x3f
	.zero		1


	//   ....[58]....
        /*0824*/ 	.word	0x00012020
        /*0828*/ 	.word	0x00000009
        /*082c*/ 	.word	0x00036820
        /*0830*/ 	.short	0x010a
        /*0832*/ 	.byte	0x3f
	.zero		1


	//   ....[59]....
        /*0834*/ 	.word	0x00012070
        /*0838*/ 	.word	0x00000003
        /*083c*/ 	.word	0x00036840
        /*0840*/ 	.short	0x010a
        /*0842*/ 	.byte	0x3f
	.zero		1


	//   ....[60]....
        /*0844*/ 	.word	0x000120c0
        /*0848*/ 	.word	0x00000003
        /*084c*/ 	.word	0x00000060
        /*0850*/ 	.short	0x010a
        /*0852*/ 	.byte	0x3f
	.zero		1


	//   ....[61]....
        /*0854*/ 	.word	0x00012110
        /*0858*/ 	.word	0x00000003
        /*085c*/ 	.word	0x00036840
        /*0860*/ 	.short	0x010a
        /*0862*/ 	.byte	0x3f
	.zero		1


	//   ....[62]....
        /*0864*/ 	.word	0x00012160
        /*0868*/ 	.word	0x00000002
        /*086c*/ 	.word	0x00000060
        /*0870*/ 	.short	0x010a
        /*0872*/ 	.byte	0x3f
	.zero		1


	//   ....[63]....
        /*0874*/ 	.word	0x000121b0
        /*0878*/ 	.word	0x00000002
        /*087c*/ 	.word	0x00036840
        /*0880*/ 	.short	0x010a
        /*0882*/ 	.byte	0x3f
	.zero		1


	//   ....[64]....
        /*0884*/ 	.word	0x00012200
        /*0888*/ 	.word	0x00000002
        /*088c*/ 	.word	0x00000060
        /*0890*/ 	.short	0x010a
        /*0892*/ 	.byte	0x3f
	.zero		1


	//   ....[65]....
        /*0894*/ 	.word	0x00012250
        /*0898*/ 	.word	0x00000000
        /*089c*/ 	.word	0x00036860
        /*08a0*/ 	.short	0x010a
        /*08a2*/ 	.byte	0x3f
	.zero		1


	//   ....[66]....
        /*08a4*/ 	.word	0x000122a0
        /*08a8*/ 	.word	0x00000000
        /*08ac*/ 	.word	0x00036820
        /*08b0*/ 	.short	0x010a
        /*08b2*/ 	.byte	0x3f
	.zero		1


	//   ....[67]....
        /*08b4*/ 	.word	0x00012440
        /*08b8*/ 	.word	0x00000006
        /*08bc*/ 	.word	0x00000000
        /*08c0*/ 	.short	0x010a
        /*08c2*/ 	.byte	0x3f
	.zero		1


	//   ....[68]....
        /*08c4*/ 	.word	0x00012490
        /*08c8*/ 	.word	0x00000003
        /*08cc*/ 	.word	0x00000000
        /*08d0*/ 	.short	0x010a
        /*08d2*/ 	.byte	0x3f
	.zero		1


	//   ....[69]....
        /*08d4*/ 	.word	0x000124e0
        /*08d8*/ 	.word	0x00000012
        /*08dc*/ 	.word	0x00000000
        /*08e0*/ 	.short	0x010a
        /*08e2*/ 	.byte	0x3f
	.zero		1


	//----- nvinfo : EIATTR_NUM_MBARRIERS
	.align		4
.L_653:
        /*08e4*/ 	.byte	0x03, 0x38
        /*08e6*/ 	.short	0x0016


	//----- nvinfo : EIATTR_EXIT_INSTR_OFFSETS
	.align		4
        /*08e8*/ 	.byte	0x04, 0x1c
        /*08ea*/ 	.short	(.L_655 - .L_654)


	//   ....[0]....
.L_654:
        /*08ec*/ 	.word	0x000009e0


	//   ....[1]....
        /*08f0*/ 	.word	0x0000ca20


	//   ....[2]....
        /*08f4*/ 	.word	0x000110d0


	//----- nvinfo : EIATTR_MAX_THREADS
	.align		4
.L_655:
        /*08f8*/ 	.byte	0x04, 0x05
        /*08fa*/ 	.short	(.L_657 - .L_656)
.L_656:
        /*08fc*/ 	.word	0x00000180
        /*0900*/ 	.word	0x00000001
        /*0904*/ 	.word	0x00000001


	//----- nvinfo : EIATTR_CRS_STACK_SIZE
	.align		4
.L_657:
        /*0908*/ 	.byte	0x04, 0x1e
        /*090a*/ 	.short	(.L_659 - .L_658)
.L_658:
        /*090c*/ 	.word	0x00000000


	//----- nvinfo : EIATTR_CBANK_PARAM_SIZE
	.align		4
.L_659:
        /*0910*/ 	.byte	0x03, 0x19
        /*0912*/ 	.short	0x0a70


	//----- nvinfo : EIATTR_PARAM_CBANK
	.align		4
        /*0914*/ 	.byte	0x04, 0x0a
        /*0916*/ 	.short	(.L_661 - .L_660)
	.align		4
.L_660:
        /*0918*/ 	.word	index@(.nv.constant0._ZN7cutlass13device_kernelIN5flash11enable_sm90INS1_16FlashAttnFwdSm90INS1_25CollectiveMainloopFwdSm90ILi2EN4cute5tupleIJNS5_1CILi1EEES8_S8_EEENS6_IJNS7_ILi128EEENS7_ILi112EEENS7_ILi192EEEEEELi192ENS_6half_tEfNS_4arch4Sm90ELb0ELb0ELb1ELb0ELb0ELb0ELb0ELb1ELb1ELb1ELb0ELb0EEENS1_21CollectiveEpilogueFwdINS6_IJSA_SC_SB_EEES9_SE_SG_Li256ELb0ELb1ELb0ELb0EEENS1_29StaticPersistentTileSchedulerILb0EEEEEEEEEvNT_6ParamsE)
        /*091c*/ 	.short	0x0210
        /*091e*/ 	.short	0x0a70


	//----- nvinfo : EIATTR_SW_WAR
	.align		4
.L_661:
        /*0920*/ 	.byte	0x04, 0x36
        /*0922*/ 	.short	(.L_663 - .L_662)
.L_662:
        /*0924*/ 	.word	0x00000008
.L_663:


//--------------------- .nv.info._ZN7cutlass13device_kernelIN5flash11enable_sm90INS1_16FlashAttnFwdSm90INS1_25CollectiveMainloopFwdSm90ILi2EN4cute5tupleIJNS5_1CILi2EEENS7_ILi1EEES9_EEENS6_IJNS7_ILi128EEENS7_ILi112EEENS7_ILi192EEEEEELi192ENS_6half_tEfNS_4arch4Sm90ELb0ELb0ELb1ELb0ELb0ELb0ELb0ELb1ELb1ELb1ELb0ELb0EEENS1_21CollectiveEpilogueFwdINS6_IJSB_SD_SC_EEESA_SF_SH_Li256ELb0ELb1ELb0ELb0EEENS1_29StaticPersistentTileSchedulerILb0EEEEEEEEEvNT_6ParamsE --------------------------
	.section	.nv.info._ZN7cutlass13device_kernelIN5flash11enable_sm90INS1_16FlashAttnFwdSm90INS1_25CollectiveMainloopFwdSm90ILi2EN4cute5tupleIJNS5_1CILi2EEENS7_ILi1EEES9_EEENS6_IJNS7_ILi128EEENS7_ILi112EEENS7_ILi192EEEEEELi192ENS_6half_tEfNS_4arch4Sm90ELb0ELb0ELb1ELb0ELb0ELb0ELb0ELb1ELb1ELb1ELb0ELb0EEENS1_21CollectiveEpilogueFwdINS6_IJSB_SD_SC_EEESA_SF_SH_Li256ELb0ELb1ELb0ELb0EEENS1_29StaticPersistentTileSchedulerILb0EEEEEEEEEvNT_6ParamsE,"",@"SHT_CUDA_INFO"
	.sectionflags	@""
	.align	4


	//----- nvinfo : EIATTR_CUDA_API_VERSION
	.align		4
        /*0000*/ 	.byte	0x04, 0x37
        /*0002*/ 	.short	(.L_665 - .L_664)
.L_664:
        /*0004*/ 	.word	0x00000082


	//----- nvinfo : EIATTR_KPARAM_INFO
	.align		4
.L_665:
        /*0008*/ 	.byte	0x04, 0x17
        /*000a*/ 	.short	(.L_667 - .L_666)
.L_666:
        /*000c*/ 	.word	0x00000000
        /*0010*/ 	.short	0x0000
        /*0012*/ 	.short	0x0070
        /*0014*/ 	.byte	0x00, 0xf0, 0x01, 0x28


	//----- nvinfo : EIATTR_SPARSE_MMA_MASK
	.align		4
.L_667:
        /*0018*/ 	.byte	0x03, 0x50
        /*001a*/ 	.short	0x0000


	//----- nvinfo : EIATTR_MAXREG_COUNT
	.align		4
        /*001c*/ 	.byte	0x03, 0x1b
        /*001e*/ 	.short	0x00a8


	//----- nvinfo : EIATTR_NUM_BARRIERS
	.align		4
        /*0020*/ 	.byte	0x02, 0x4c
        /*0022*/ 	.byte	0x09
	.zero		1


	//----- nvinfo : EIATTR_EXTERNS
	.align		4
        /*0024*/ 	.byte	0x04, 0x0f
        /*0026*/ 	.short	(.L_669 - .L_668)


	//   ....[0]....
	.align		4
.L_668:
        /*0028*/ 	.word	index@(__assertfail)


	//----- nvinfo : EIATTR_ANNOTATIONS
	.align		4
.L_669:
        /*002c*/ 	.byte	0x04, 0x55
        /*002e*/ 	.short	(.L_671 - .L_670)


	//   ....[0]....
.L_670:
        /* <DEDUP_REMOVED lines=34> */


	//----- nvinfo : EIATTR_MERCURY_ISA_VERSION
	.align		4
.L_671:
        /*0238*/ 	.byte	0x03, 0x5f
        /*023a*/ 	.short	0x0101


	//----- nvinfo : EIATTR_INT_WARP_WIDE_INSTR_OFFSETS
	.align		4
        /*023c*/ 	.byte	0x04, 0x31
        /*023e*/ 	.short	(.L_673 - .L_672)


	//   ....[0]....
.L_672:
        /*0240*/ 	.word	0x00000120


	//   ....[1]....
        /*0244*/ 	.word	0x000001c0


	//   ....[2]....
        /*0248*/ 	.word	0x00000230


	//----- nvinfo : EIATTR_COOP_GROUP_MASK_REGIDS
	.align		4
.L_673:
        /*024c*/ 	.byte	0x04, 0x29
        /*024e*/ 	.short	(.L_675 - .L_674)


	//   ....[0]....
.L_674:
        /*0250*/ 	.word	0xffffffff


	//   ....[1]....
        /*0254*/ 	.word	0xffffffff


	//   ....[2]....
        /*0258*/ 	.word	0xffffffff


	//   ....[3]....
        /*025c*/ 	.word	0xffffffff


	//   ....[4]....
        /*0260*/ 	.word	0xffffffff


	//   ....[5]....
        /*0264*/ 	.word	0xffffffff


	//   ....[6]....
        /*0268*/ 	.word	0xffffffff


	//   ....[7]....
        /*026c*/ 	.word	0xffffffff


	//   ....[8]....
        /*0270*/ 	.word	0xffffffff


	//   ....[9]....
        /*0274*/ 	.word	0xffffffff


	//   ....[10]....
        /*0278*/ 	.word	0xffffffff


	//   ....[11]....
        /*027c*/ 	.word	0xffffffff


	//   ....[12]....
        /*0280*/ 	.word	0xffffffff


	//   ....[13]....
        /*0284*/ 	.word	0xffffffff


	//   ....[14]....
        /*0288*/ 	.word	0xffffffff


	//   ....[15]....
        /*028c*/ 	.word	0xffffffff


	//   ....[16]....
        /*0290*/ 	.word	0xffffffff


	//   ....[17]....
        /*0294*/ 	.word	0xffffffff


	//   ....[18]....
        /*0298*/ 	.word	0xffffffff


	//   ....[19]....
        /*029c*/ 	.word	0xffffffff


	//   ....[20]....
        /*02a0*/ 	.word	0xffffffff


	//   ....[21]....
        /*02a4*/ 	.word	0xffffffff


	//   ....[22]....
        /*02a8*/ 	.word	0xffffffff


	//   ....[23]....
        /*02ac*/ 	.word	0xffffffff


	//   ....[24]....
        /*02b0*/ 	.word	0xffffffff


	//   ....[25]....
        /*02b4*/ 	.word	0xffffffff


	//   ....[26]....
        /*02b8*/ 	.word	0xffffffff


	//   ....[27]....
        /*02bc*/ 	.word	0xffffffff


	//   ....[28]....
        /*02c0*/ 	.word	0xffffffff


	//   ....[29]....
        /*02c4*/ 	.word	0xffffffff


	//   ....[30]....
        /*02c8*/ 	.word	0xffffffff


	//   ....[31]....
        /*02cc*/ 	.word	0xffffffff


	//   ....[32]....
        /*02d0*/ 	.word	0xffffffff


	//   ....[33]....
        /*02d4*/ 	.word	0xffffffff


	//   ....[34]....
        /*02d8*/ 	.word	0xffffffff


	//   ....[35]....
        /*02dc*/ 	.word	0xffffffff


	//   ....[36]....
        /*02e0*/ 	.word	0xffffffff


	//   ....[37]....
        /*02e4*/ 	.word	0xffffffff


	//   ....[38]....
        /*02e8*/ 	.word	0xffffffff


	//   ....[39]....
        /*02ec*/ 	.word	0xffffffff


	//   ....[40]....
        /*02f0*/ 	.word	0xffffffff


	//   ....[41]....
        /*02f4*/ 	.word	0xffffffff


	//   ....[42]....
        /*02f8*/ 	.word	0xffffffff


	//   ....[43]....
        /*02fc*/ 	.word	0xffffffff


	//   ....[44]....
        /*0300*/ 	.word	0xffffffff


	//   ....[45]....
        /*0304*/ 	.word	0xffffffff


	//   ....[46]....
        /*0308*/ 	.word	0xffffffff


	//   ....[47]....
        /*030c*/ 	.word	0xffffffff


	//   ....[48]....
        /*0310*/ 	.word	0xffffffff


	//   ....[49]....
        /*0314*/ 	.word	0xffffffff


	//   ....[50]....
        /*0318*/ 	.word	0xffffffff


	//   ....[51]....
        /*031c*/ 	.word	0x0500000f


	//   ....[52]....
        /*0320*/ 	.word	0x0500000f


	//   ....[53]....
        /*0324*/ 	.word	0x0500000f


	//   ....[54]....
        /*0328*/ 	.word	0x0500000f


	//   ....[55]....
        /*032c*/ 	.word	0x0500000f


	//   ....[56]....
        /*0330*/ 	.word	0x0500000f


	//   ....[57]....
        /*0334*/ 	.word	0x0500000f


	//   ....[58]....
        /*0338*/ 	.word	0x0500000f


	//   ....[59]....
        /*033c*/ 	.word	0x0500000f


	//   ....[60]....
        /*0340*/ 	.word	0x0500000f


	//   ....[61]....
        /*0344*/ 	.word	0x0500000f


	//   ....[62]....
        /*0348*/ 	.word	0x0500000f


	//   ....[63]....
        /*034c*/ 	.word	0x0500000f


	//   ....[64]....
        /*0350*/ 	.word	0x0500000f


	//   ....[65]....
        /*0354*/ 	.word	0x0500000f


	//   ....[66]....
        /*0358*/ 	.word	0x0500000f


	//   ....[67]....
        /*035c*/ 	.word	0x0500000f


	//   ....[68]....
        /*0360*/ 	.word	0x0500000f


	//----- nvinfo : EIATTR_COOP_GROUP_INSTR_OFFSETS
	.align		4
.L_675:
        /*0364*/ 	.byte	0x04, 0x28
        /*0366*/ 	.short	(.L_677 - .L_676)


	//   ....[0]....
.L_676:
        /*0368*/ 	.word	0x00000060


	//   ....[1]....
        /*036c*/ 	.word	0x00000130


	//   ....[2]....
        /*0370*/ 	.word	0x000001d0


	//   ....[3]....
        /*0374*/ 	.word	0x000003b0


	//   ....[4]....
        /*0378*/ 	.word	0x000005e0


	//   ....[5]....
        /*037c*/ 	.word	0x00000810


	//   ....[6]....
        /*0380*/ 	.word	0x00000aa0


	//   ....[7]....
        /*0384*/ 	.word	0x00000dc0


	//   ....[8]....
        /*0388*/ 	.word	0x000012a0


	//   ....[9]....
        /*038c*/ 	.word	0x00004900


	//   ....[10]....
        /*0390*/ 	.word	0x00004970


	//   ....[11]....
        /*0394*/ 	.word	0x00004ed0


	//   ....[12]....
        /*0398*/ 	.word	0x00004f60


	//   ....[13]....
        /*039c*/ 	.word	0x00009070


	//   ....[14]....
        /*03a0*/ 	.word	0x00009080


	//   ....[15]....
        /*03a4*/ 	.word	0x000090c0


	//   ....[16]....
        /*03a8*/ 	.word	0x000090d0


	//   ....[17]....
        /*03ac*/ 	.word	0x0000a620


	//   ....[18]....
        /*03b0*/ 	.word	0x0000a650


	//   ....[19]....
        /*03b4*/ 	.word	0x0000a700


	//   ....[20]....
        /*03b8*/ 	.word	0x0000a710


	//   ....[21]....
        /*03bc*/ 	.word	0x0000bcb0


	//   ....[22]....
        /*03c0*/ 	.word	0x0000bd50


	//   ....[23]....
        /*03c4*/ 	.word	0x0000bd80


	//   ....[24]....
        /*03c8*/ 	.word	0x0000bde0


	//   ....[25]....
        /*03cc*/ 	.word	0x0000c4d0


	//   ....[26]....
        /*03d0*/ 	.word	0x0000c500


	//   ....[27]....
        /*03d4*/ 	.word	0x0000c610


	//   ....[28]....
        /*03d8*/ 	.word	0x0000c630


	//   ....[29]....
        /*03dc*/ 	.word	0x0000c720


	//   ....[30]....
        /*03e0*/ 	.word	0x0000c740


	//   ....[31]....
        /*03e4*/ 	.word	0x0000c840


	//   ....[32]....
        /*03e8*/ 	.word	0x0000c880


	//   ....[33]....
        /*03ec*/ 	.word	0x0000d3b0


	//   ....[34]....
        /*03f0*/ 	.word	0x0000dee0


	//   ....[35]....
        /*03f4*/ 	.word	0x0000df10


	//   ....[36]....
        /*03f8*/ 	.word	0x0000dff0


	//   ....[37]....
        /*03fc*/ 	.word	0x0000e000


	//   ....[38]....
        /*0400*/ 	.word	0x0000e0a0


	//   ....[39]....
        /*0404*/ 	.word	0x0000e0b0


	//   ....[40]....
        /*0408*/ 	.word	0x0000e150


	//   ....[41]....
        /*040c*/ 	.word	0x0000e160


	//   ....[42]....
        /*0410*/ 	.word	0x0000e200


	//   ....[43]....
        /*0414*/ 	.word	0x0000e210


	//   ....[44]....
        /*0418*/ 	.word	0x0000e2b0


	//   ....[45]....
        /*041c*/ 	.word	0x0000e2c0


	//   ....[46]....
        /*0420*/ 	.word	0x0000e360


	//   ....[47]....
        /*0424*/ 	.word	0x0000e370


	//   ....[48]....
        /*0428*/ 	.word	0x0000e380


	//   ....[49]....
        /*042c*/ 	.word	0x0000e3d0


	//   ....[50]....
        /*0430*/ 	.word	0x000113d0


	//   ....[51]....
        /*0434*/ 	.word	0x000118c0


	//   ....[52]....
        /*0438*/ 	.word	0x00011a30


	//   ....[53]....
        /*043c*/ 	.word	0x00011a90


	//   ....[54]....
        /*0440*/ 	.word	0x00011b50


	//   ....[55]....
        /*0444*/ 	.word	0x00011c60


	//   ....[56]....
        /*0448*/ 	.word	0x00011cc0


	//   ....[57]....
        /*044c*/ 	.word	0x00011dd0


	//   ....[58]....
        /*0450*/ 	.word	0x00011e30


	//   ....[59]....
        /*0454*/ 	.word	0x00011f40


	//   ....[60]....
        /*0458*/ 	.word	0x00011fa0


	//   ....[61]....
        /*045c*/ 	.word	0x000120b0


	//   ....[62]....
        /*0460*/ 	.word	0x00012110


	//   ....[63]....
        /*0464*/ 	.word	0x00012220


	//   ....[64]....
        /*0468*/ 	.word	0x00012280


	//   ....[65]....
        /*046c*/ 	.word	0x00012390


	//   ....[66]....
        /*0470*/ 	.word	0x000123f0


	//   ....[67]....
        /*0474*/ 	.word	0x000124d0


	//   ....[68]....
        /*0478*/ 	.word	0x000128c0


	//----- nvinfo : EIATTR_REG_RECONFIG
	.align		4
.L_677:
        /*047c*/ 	.byte	0x01, 0x54
	.zero		2


	//----- nvinfo : EIATTR_SYSCALL_OFFSETS
	.align		4
        /*0480*/ 	.byte	0x04, 0x46
        /*0482*/ 	.short	(.L_679 - .L_678)


	//   ....[0]....
.L_678:
        /*0484*/ 	.word	0x00001660


	//   ....[1]....
        /*0488*/ 	.word	0x0000cfe0


	//   ....[2]....
        /*048c*/ 	.word	0x0000d120


	//   ....[3]....
        /*0490*/ 	.word	0x0000d210


	//   ....[4]....
        /*0494*/ 	.word	0x0000da90


	//----- nvinfo : EIATTR_MBARRIER_INSTR_OFFSETS
	.align		4
.L_679:
        /*0498*/ 	.byte	0x04, 0x39
        /*049a*/ 	.short	(.L_681 - .L_680)


	//   ....[0]....
.L_680:
        /*049c*/ 	.word	0x00000250
        /*04a0*/ 	.word	0x000000ff
        /*04a4*/ 	.word	0x00036800
        /*04a8*/ 	.short	0x0100
        /*04aa*/ 	.byte	0x08
	.zero		1


	//   ....[1]....
        /*04ac*/ 	.word	0x00000260
        /*04b0*/ 	.word	0x000000ff
        /*04b4*/ 	.word	0x00036820
        /*04b8*/ 	.short	0x0100
        /*04ba*/ 	.byte	0x08
	.zero		1


	//   ....[2]....
        /*04bc*/ 	.word	0x00000350
        /*04c0*/ 	.word	0x000000ff
        /*04c4*/ 	.word	0x00036830
        /*04c8*/ 	.short	0x0100
        /*04ca*/ 	.byte	0x08
	.zero		1


	//   ....[3]....
        /*04cc*/ 	.word	0x00000360
        /*04d0*/ 	.word	0x000000ff
        /*04d4*/ 	.word	0x00036840
        /*04d8*/ 	.short	0x0100
        /*04da*/ 	.byte	0x08
	.zero		1


	//   ....[4]....
        /*04dc*/ 	.word	0x00000370
        /*04e0*/ 	.word	0x000000ff
        /*04e4*/ 	.word	0x00036838
        /*04e8*/ 	.short	0x0100
        /*04ea*/ 	.byte	0x08
	.zero		1


	//   ....[5]....
        /*04ec*/ 	.word	0x00000380
        /*04f0*/ 	.word	0x000000ff
        /*04f4*/ 	.word	0x00036848
        /*04f8*/ 	.short	0x0100
        /*04fa*/ 	.byte	0x08
	.zero		1


	//   ....[6]....
        /*04fc*/ 	.word	0x00000590
        /*0500*/ 	.word	0x000000ff
        /*0504*/ 	.word	0x00036850
        /*0508*/ 	.short	0x0100
        /*050a*/ 	.byte	0x08
	.zero		1


	//   ....[7]....
        /*050c*/ 	.word	0x000005a0
        /*0510*/ 	.word	0x000000ff
        /*0514*/ 	.word	0x00036860
        /*0518*/ 	.short	0x0100
        /*051a*/ 	.byte	0x08
	.zero		1


	//   ....[8]....
        /*051c*/ 	.word	0x000005b0
        /*0520*/ 	.word	0x000000ff
        /*0524*/ 	.word	0x00036858
        /*0528*/ 	.short	0x0100
        /*052a*/ 	.byte	0x08
	.zero		1


	//   ....[9]....
        /*052c*/ 	.word	0x000005c0
        /*0530*/ 	.word	0x000000ff
        /*0534*/ 	.word	0x00036868
        /*0538*/ 	.short	0x0100
        /*053a*/ 	.byte	0x08
	.zero		1


	//   ....[10]....
        /*053c*/ 	.word	0x000007c0
        /*0540*/ 	.word	0x000000ff
        /*0544*/ 	.word	0x00036870
        /*0548*/ 	.short	0x0100
        /*054a*/ 	.byte	0x08
	.zero		1


	//   ....[11]....
        /*054c*/ 	.word	0x000007d0
        /*0550*/ 	.word	0x000000ff
        /*0554*/ 	.word	0x00036880
        /*0558*/ 	.short	0x0100
        /*055a*/ 	.byte	0x08
	.zero		1


	//   ....[12]....
        /*055c*/ 	.word	0x000007e0
        /*0560*/ 	.word	0x000000ff
        /*0564*/ 	.word	0x00036878
        /*0568*/ 	.short	0x0100
        /*056a*/ 	.byte	0x08
	.zero		1


	//   ....[13]....
        /*056c*/ 	.word	0x000007f0
        /*0570*/ 	.word	0x000000ff
        /*0574*/ 	.word	0x00036888
        /*0578*/ 	.short	0x0100
        /*057a*/ 	.byte	0x08
	.zero		1


	//   ....[14]....
        /*057c*/ 	.word	0x00000a50
        /*0580*/ 	.word	0x000000ff
        /*0584*/ 	.word	0x00036890
        /*0588*/ 	.short	0x0100
        /*058a*/ 	.byte	0x08
	.zero		1


	//   ....[15]....
        /*058c*/ 	.word	0x00000a60
        /*0590*/ 	.word	0x000000ff
        /*0594*/ 	.word	0x000368a0
        /*0598*/ 	.short	0x0100
        /*059a*/ 	.byte	0x08
	.zero		1


	//   ....[16]....
        /*059c*/ 	.word	0x00000a70
        /*05a0*/ 	.word	0x000000ff
        /*05a4*/ 	.word	0x00036898
        /*05a8*/ 	.short	0x0100
        /*05aa*/ 	.byte	0x08
	.zero		1


	//   ....[17]....
        /*05ac*/ 	.word	0x00000a80
        /*05b0*/ 	.word	0x000000ff
        /*05b4*/ 	.word	0x000368a8
        /*05b8*/ 	.short	0x0100
        /*05ba*/ 	.byte	0x08
	.zero		1


	//   ....[18]....
        /*05bc*/ 	.word	0x00000d20
        /*05c0*/ 	.word	0x000000ff
        /*05c4*/ 	.word	0x000368b0
        /*05c8*/ 	.short	0x0100
        /*05ca*/ 	.byte	0x08
	.zero		1


	//   ....[19]....
        /*05cc*/ 	.word	0x00000d30
        /*05d0*/ 	.word	0x000000ff
        /*05d4*/ 	.word	0x000368c0
        /*05d8*/ 	.short	0x0100
        /*05da*/ 	.byte	0x08
	.zero		1


	//   ....[20]....
        /*05dc*/ 	.word	0x00000d40
        /*05e0*/ 	.word	0x000000ff
        /*05e4*/ 	.word	0x000368b8
        /*05e8*/ 	.short	0x0100
        /*05ea*/ 	.byte	0x08
	.zero		1


	//   ....[21]....
        /*05ec*/ 	.word	0x00000d50
        /*05f0*/ 	.word	0x000000ff
        /*05f4*/ 	.word	0x000368c8
        /*05f8*/ 	.short	0x0100
        /*05fa*/ 	.byte	0x08
	.zero		1


	//   ....[22]....
        /*05fc*/ 	.word	0x000016a0
        /*0600*/ 	.word	0x000000ff
        /*0604*/ 	.word	0x00036800
        /*0608*/ 	.short	0x010a
        /*060a*/ 	.byte	0x25
	.zero		1


	//   ....[23]....
        /*060c*/ 	.word	0x00001720
        /*0610*/ 	.word	0x00000000
        /*0614*/ 	.word	0x00036830
        /*0618*/ 	.short	0x010a
        /*061a*/ 	.byte	0x3f
	.zero		1


	//   ....[24]....
        /*061c*/ 	.word	0x00001760
        /*0620*/ 	.word	0x00000000
        /*0624*/ 	.word	0x00036830
        /*0628*/ 	.short	0x010a
        /*062a*/ 	.byte	0x3f
	.zero		1


	//   ....[25]....
        /*062c*/ 	.word	0x000054e0
        /*0630*/ 	.word	0x00000003
        /*0634*/ 	.word	0x00000000
        /*0638*/ 	.short	0x0101
        /*063a*/ 	.byte	0x3f
	.zero		1


	//   ....[26]....
        /*063c*/ 	.word	0x00005cf0
        /*0640*/ 	.word	0x000000ff
        /*0644*/ 	.word	0x00036830
        /*0648*/ 	.short	0x010a
        /*064a*/ 	.byte	0x07
	.zero		1


	//   ....[27]....
        /*064c*/ 	.word	0x00005d30
        /*0650*/ 	.word	0x000000ff
        /*0654*/ 	.word	0x00036830
        /*0658*/ 	.short	0x010a
        /*065a*/ 	.byte	0x07
	.zero		1


	//   ....[28]....
        /*065c*/ 	.word	0x00008280
        /*0660*/ 	.word	0x000000ff
        /*0664*/ 	.word	0x00036850
        /*0668*/ 	.short	0x010a
        /*066a*/ 	.byte	0x0a
	.zero		1


	//   ....[29]....
        /*066c*/ 	.word	0x000082c0
        /*0670*/ 	.word	0x000000ff
        /*0674*/ 	.word	0x00036850
        /*0678*/ 	.short	0x010a
        /*067a*/ 	.byte	0x0a
	.zero		1


	//   ....[30]....
        /*067c*/ 	.word	0x00009a70
        /*0680*/ 	.word	0x00000003
        /*0684*/ 	.word	0x00000000
        /*0688*/ 	.short	0x0101
        /*068a*/ 	.byte	0x3f
	.zero		1


	//   ....[31]....
        /*068c*/ 	.word	0x00009d60
        /*0690*/ 	.word	0x0000007a
        /*0694*/ 	.word	0x00000000
        /*0698*/ 	.short	0x0101
        /*069a*/ 	.byte	0x3f
	.zero		1


	//   ....[32]....
        /*069c*/ 	.word	0x0000a570
        /*06a0*/ 	.word	0x000000ff
        /*06a4*/ 	.word	0x00036850
        /*06a8*/ 	.short	0x010a
        /*06aa*/ 	.byte	0x09
	.zero		1


	//   ....[33]....
        /*06ac*/ 	.word	0x0000a5b0
        /*06b0*/ 	.word	0x000000ff
        /*06b4*/ 	.word	0x00036850
        /*06b8*/ 	.short	0x010a
        /*06ba*/ 	.byte	0x09
	.zero		1


	//   ....[34]....
        /*06bc*/ 	.word	0x0000ae60
        /*06c0*/ 	.word	0x0000001a
        /*06c4*/ 	.word	0x00000000
        /*06c8*/ 	.short	0x0101
        /*06ca*/ 	.byte	0x3f
	.zero		1


	//   ....[35]....
        /*06cc*/ 	.word	0x0000c4a0
        /*06d0*/ 	.word	0x000000ff
        /*06d4*/ 	.word	0x00000000
        /*06d8*/ 	.short	0x0101
        /*06da*/ 	.byte	0x05
	.zero		1


	//   ....[36]....
        /*06dc*/ 	.word	0x0000c510
        /*06e0*/ 	.word	0x000000ff
        /*06e4*/ 	.word	0x00000000
        /*06e8*/ 	.short	0x0101
        /*06ea*/ 	.byte	0x04
	.zero		1


	//   ....[37]....
        /*06ec*/ 	.word	0x0000d5c0
        /*06f0*/ 	.word	0x00000002
        /*06f4*/ 	.word	0x00036840
        /*06f8*/ 	.short	0x010a
        /*06fa*/ 	.byte	0x3f
	.zero		1


	//   ....[38]....
        /*06fc*/ 	.word	0x0000e4f0
        /*0700*/ 	.word	0x000000ff
        /*0704*/ 	.word	0x00036800
        /*0708*/ 	.short	0x0107
        /*070a*/ 	.byte	0x24
	.zero		1


	//   ....[39]....
        /*070c*/ 	.word	0x0000e560
        /*0710*/ 	.word	0x000000ff
        /*0714*/ 	.word	0x00036800
        /*0718*/ 	.short	0x0101
        /*071a*/ 	.byte	0x24
	.zero		1


	//   ....[40]....
        /*071c*/ 	.word	0x0000e580
        /*0720*/ 	.word	0x000000ff
        /*0724*/ 	.word	0x00036820
        /*0728*/ 	.short	0x010a
        /*072a*/ 	.byte	0x24
	.zero		1


	//   ....[41]....
        /*072c*/ 	.word	0x0000e890
        /*0730*/ 	.word	0x00000003
        /*0734*/ 	.word	0x00036840
        /*0738*/ 	.short	0x010a
        /*073a*/ 	.byte	0x3f
	.zero		1


	//   ....[42]....
        /*073c*/ 	.word	0x0000ede0
        /*0740*/ 	.word	0x00000002
        /*0744*/ 	.word	0x00036860
        /*0748*/ 	.short	0x010a
        /*074a*/ 	.byte	0x3f
	.zero		1


	//   ....[43]....
        /*074c*/ 	.word	0x0000f5a0
        /*0750*/ 	.word	0x00000003
        /*0754*/ 	.word	0x00036840
        /*0758*/ 	.short	0x010a
        /*075a*/ 	.byte	0x3f
	.zero		1


	//   ....[44]....
        /*075c*/ 	.word	0x0000faf0
        /*0760*/ 	.word	0x00000002
        /*0764*/ 	.word	0x00036860
        /*0768*/ 	.short	0x010a
        /*076a*/ 	.byte	0x3f
	.zero		1


	//   ....[45]....
        /*076c*/ 	.word	0x00010210
        /*0770*/ 	.word	0x00000003
        /*0774*/ 	.word	0x00036840
        /*0778*/ 	.short	0x010a
        /*077a*/ 	.byte	0x3f
	.zero		1


	//   ....[46]....
        /*077c*/ 	.word	0x00010750
        /*0780*/ 	.word	0x00000002
        /*0784*/ 	.word	0x00036860
        /*0788*/ 	.short	0x010a
        /*078a*/ 	.byte	0x3f
	.zero		1


	//   ....[47]....
        /*078c*/ 	.word	0x00010cf0
        /*0790*/ 	.word	0x00000000
        /*0794*/ 	.word	0x00036860
        /*0798*/ 	.short	0x010a
        /*079a*/ 	.byte	0x3f
	.zero		1


	//   ....[48]....
        /*079c*/ 	.word	0x00011350
        /*07a0*/ 	.word	0x00000000
        /*07a4*/ 	.word	0x00036820
        /*07a8*/ 	.short	0x010a
        /*07aa*/ 	.byte	0x3f
	.zero		1


	//   ....[49]....
        /*07ac*/ 	.word	0x00011540
        /*07b0*/ 	.word	0x00000006
        /*07b4*/ 	.word	0x00000000
        /*07b8*/ 	.short	0x010a
        /*07ba*/ 	.byte	0x3f
	.zero		1


	//   ....[50]....
        /*07bc*/ 	.word	0x00011570
        /*07c0*/ 	.word	0x00000007
        /*07c4*/ 	.word	0x00000000
        /*07c8*/ 	.short	0x010a
        /*07ca*/ 	.byte	0x3f
	.zero		1


	//   ....[51]....
        /*07cc*/ 	.word	0x000115d0
        /*07d0*/ 	.word	0x00000004
        /*07d4*/ 	.word	0x00000000
        /*07d8*/ 	.short	0x010a
        /*07da*/ 	.byte	0x3f
	.zero		1


	//   ....[52]....
        /*07dc*/ 	.word	0x00011600
        /*07e0*/ 	.word	0x00000003
        /*07e4*/ 	.word	0x00000000
        /*07e8*/ 	.short	0x010a
        /*07ea*/ 	.byte	0x3f
	.zero		1


	//   ....[53]....
        /*07ec*/ 	.word	0x00011670
        /*07f0*/ 	.word	0x00000003
        /*07f4*/ 	.word	0x00036800
        /*07f8*/ 	.short	0x010a
        /*07fa*/ 	.byte	0x3f
	.zero		1


	//   ....[54]....
        /*07fc*/ 	.word	0x000116c0
        /*0800*/ 	.word	0x00000000
        /*0804*/ 	.word	0x00036830
        /*0808*/ 	.short	0x010a
        /*080a*/ 	.byte	0x3f
	.zero		1


	//   ....[55]....
        /*080c*/ 	.word	0x00011720
        /*0810*/ 	.word	0x00000007
        /*0814*/ 	.word	0x00036830
        /*0818*/ 	.short	0x010a
        /*081a*/ 	.byte	0x3f
	.zero		1


	//   ....[56]....
        /*081c*/ 	.word	0x00011780
        /*0820*/ 	.word	0x00000005
        /*0824*/ 	.word	0x00036850
        /*0828*/ 	.short	0x010a
        /*082a*/ 	.byte	0x3f
	.zero		1


	//   ....[57]....
        /*082c*/ 	.word	0x000117e0
        /*0830*/ 	.word	0x00000005
        /*0834*/ 	.word	0x00036850
        /*0838*/ 	.short	0x010a
        /*083a*/ 	.byte	0x3f
	.zero		1


	//   ....[58]....
        /*083c*/ 	.word	0x00011980
        /*0840*/ 	.word	0x00000002
        /*0844*/ 	.word	0x00036840
        /*0848*/ 	.short	0x010a
        /*084a*/ 	.byte	0x3f
	.zero		1


	//   ....[59]....
        /*084c*/ 	.word	0x00012560
        /*0850*/ 	.word	0x00000002
        /*0854*/ 	.word	0x00036820
        /*0858*/ 	.short	0x010a
        /*085a*/ 	.byte	0x3f
	.zero		1


	//   ....[60]....
        /*085c*/ 	.word	0x000125b0
        /*0860*/ 	.word	0x00000003
        /*0864*/ 	.word	0x00036840
        /*0868*/ 	.short	0x010a
        /*086a*/ 	.byte	0x3f
	.zero		1


	//   ....[61]....
        /*086c*/ 	.word	0x00012600
        /*0870*/ 	.word	0x00000002
        /*0874*/ 	.word	0x00036860
        /*0878*/ 	.short	0x010a
        /*087a*/ 	.byte	0x3f
	.zero		1


	//   ....[62]....
        /*087c*/ 	.word	0x00012650
        /*0880*/ 	.word	0x00000003
        /*0884*/ 	.word	0x00036840
        /*0888*/ 	.short	0x010a
        /*088a*/ 	.byte	0x3f
	.zero		1


	//   ....[63]....
        /*088c*/ 	.word	0x000126a0
        /*0890*/ 	.word	0x00000002
        /*0894*/ 	.word	0x00036860
        /*0898*/ 	.short	0x010a
        /*089a*/ 	.byte	0x3f
	.zero		1


	//   ....[64]....
        /*089c*/ 	.word	0x000126f0
        /*08a0*/ 	.word	0x00000003
        /*08a4*/ 	.word	0x00036840
        /*08a8*/ 	.short	0x010a
        /*08aa*/ 	.byte	0x3f
	.zero		1


	//   ....[65]....
        /*08ac*/ 	.word	0x00012740
        /*08b0*/ 	.word	0x00000002
        /*08b4*/ 	.word	0x00036860
        /*08b8*/ 	.short	0x010a
        /*08ba*/ 	.byte	0x3f
	.zero		1


	//   ....[66]....
        /*08bc*/ 	.word	0x00012790
        /*08c0*/ 	.word	0x00000000
        /*08c4*/ 	.word	0x00036860
        /*08c8*/ 	.short	0x010a
        /*08ca*/ 	.byte	0x3f
	.zero		1


	//   ....[67]....
        /*08cc*/ 	.word	0x000127e0
        /*08d0*/ 	.word	0x00000000
        /*08d4*/ 	.word	0x00036820
        /*08d8*/ 	.short	0x010a
        /*08da*/ 	.byte	0x3f
	.zero		1


	//   ....[68]....
        /*08dc*/ 	.word	0x00012980
        /*08e0*/ 	.word	0x00000006
        /*08e4*/ 	.word	0x00000000
        /*08e8*/ 	.short	0x010a
        /*08ea*/ 	.byte	0x3f
	.zero		1


	//   ....[69]....
        /*08ec*/ 	.word	0x000129d0
        /*08f0*/ 	.word	0x00000007
        /*08f4*/ 	.word	0x00000000
        /*08f8*/ 	.short	0x010a
        /*08fa*/ 	.byte	0x3f
	.zero		1


	//   ....[70]....
        /*08fc*/ 	.word	0x00012a20
        /*0900*/ 	.word	0x00000004
        /*0904*/ 	.word	0x00000000
        /*0908*/ 	.short	0x010a
        /*090a*/ 	.byte	0x3f
	.zero		1


	//----- nvinfo : EIATTR_NUM_MBARRIERS
	.align		4
.L_681:
        /*090c*/ 	.byte	0x03, 0x38
        /*090e*/ 	.short	0x0016


	//----- nvinfo : EIATTR_EXIT_INSTR_OFFSETS
	.align		4
        /*0910*/ 	.byte	0x04, 0x1c
        /*0912*/ 	.short	(.L_683 - .L_682)


	//   ....[0]....
.L_682:
        /*0914*/ 	.word	0x00000ef0


	//   ....[1]....
        /*0918*/ 	.word	0x0000c9b0


	//   ....[2]....
        /*091c*/ 	.word	0x00011650


	//----- nvinfo : EIATTR_MAX_THREADS
	.align		4
.L_683:
        /*0920*/ 	.byte	0x04, 0x05
        /*0922*/ 	.short	(.L_685 - .L_684)
.L_684:
        /*0924*/ 	.word	0x00000180
        /*0928*/ 	.word	0x00000001
        /*092c*/ 	.word	0x00000001


	//----- nvinfo : EIATTR_CRS_STACK_SIZE
	.align		4
.L_685:
        /*0930*/ 	.byte	0x04, 0x1e
        /*0932*/ 	.short	(.L_687 - .L_686)
.L_686:
        /*0934*/ 	.word	0x00000000


	//----- nvinfo : EIATTR_CBANK_PARAM_SIZE
	.align		4
.L_687:
        /*0938*/ 	.byte	0x03, 0x19
        /*093a*/ 	.short	0x0a70


	//----- nvinfo : EIATTR_PARAM_CBANK
	.align		4
        /*093c*/ 	.byte	0x04, 0x0a
        /*093e*/ 	.short	(.L_689 - .L_688)
	.align		4
.L_688:
        /*0940*/ 	.word	index@(.nv.constant0._ZN7cutlass13device_kernelIN5flash11enable_sm90INS1_16FlashAttnFwdSm90INS1_25CollectiveMainloopFwdSm90ILi2EN4cute5tupleIJNS5_1CILi2EEENS7_ILi1EEES9_EEENS6_IJNS7_ILi128EEENS7_ILi112EEENS7_ILi192EEEEEELi192ENS_6half_tEfNS_4arch4Sm90ELb0ELb0ELb1ELb0ELb0ELb0ELb0ELb1ELb1ELb1ELb0ELb0EEENS1_21CollectiveEpilogueFwdINS6_IJSB_SD_SC_EEESA_SF_SH_Li256ELb0ELb1ELb0ELb0EEENS1_29StaticPersistentTileSchedulerILb0EEEEEEEEEvNT_6ParamsE)
        /*0944*/ 	.short	0x0210
        /*0946*/ 	.short	0x0a70


	//----- nvinfo : EIATTR_SW_WAR
	.align		4
.L_689:
        /*0948*/ 	.byte	0x04, 0x36
        /*094a*/ 	.short	(.L_691 - .L_690)
.L_690:
        /*094c*/ 	.word	0x00000008
.L_691:


//--------------------- .nv.info._ZN7cutlass13device_kernelIN5flash11enable_sm90INS1_16FlashAttnFwdSm90INS1_25CollectiveMainloopFwdSm90ILi2EN4cute5tupleIJNS5_1CILi1EEES8_S8_EEENS6_IJNS7_ILi128EEENS7_ILi112EEENS7_ILi192EEEEEELi192ENS_6half_tEfNS_4arch4Sm90ELb0ELb0ELb1ELb1ELb0ELb0ELb0ELb1ELb1ELb1ELb0ELb0EEENS1_21CollectiveEpilogueFwdINS6_IJSA_SC_SB_EEES9_SE_SG_Li256ELb1ELb1ELb0ELb0EEENS1_36VarlenDynamicPersistentTileSchedulerILi128ELi112ELi256ELi128ELb0ELb1ELb1ELb0ELb1ELb1EEEEEEEEEvNT_6ParamsE --------------------------
	.section	.nv.info._ZN7cutlass13device_kernelIN5flash11enable_sm90INS1_16FlashAttnFwdSm90INS1_25CollectiveMainloopFwdSm90ILi2EN4cute5tupleIJNS5_1CILi1EEES8_S8_EEENS6_IJNS7_ILi128EEENS7_ILi112EEENS7_ILi192EEEEEELi192ENS_6half_tEfNS_4arch4Sm90ELb0ELb0ELb1ELb1ELb0ELb0ELb0ELb1ELb1ELb1ELb0ELb0EEENS1_21CollectiveEpilogueFwdINS6_IJSA_SC_SB_EEES9_SE_SG_Li256ELb1ELb1ELb0ELb0EEENS1_36VarlenDynamicPersistentTileSchedulerILi128ELi112ELi256ELi128ELb0ELb1ELb1ELb0ELb1ELb1EEEEEEEEEvNT_6ParamsE,"",@"SHT_CUDA_INFO"
	.sectionflags	@""
	.align	4


	//----- nvinfo : EIATTR_CUDA_API_VERSION
	.align		4
        /*0000*/ 	.byte	0x04, 0x37
        /*0002*/ 	.short	(.L_693 - .L_692)
.L_692:
        /*0004*/ 	.word	0x00000082


	//----- nvinfo : EIATTR_KPARAM_INFO
	.align		4
.L_693:
        /*0008*/ 	.byte	0x04, 0x17
        /*000a*/ 	.short	(.L_695 - .L_694)
.L_694:
        /*000c*/ 	.word	0x00000000
        /*0010*/ 	.short	0x0000
        /*0012*/ 	.short	0x0070
        /*0014*/ 	.byte	0x00, 0xf0, 0x01, 0x2a


	//----- nvinfo : EIATTR_SPARSE_MMA_MASK
	.align		4
.L_695:
        /*0018*/ 	.byte	0x03, 0x50
        /*001a*/ 	.short	0x0000


	//----- nvinfo : EIATTR_MAXREG_COUNT
	.align		4
        /*001c*/ 	.byte	0x03, 0x1b
        /*001e*/ 	.short	0x00a8


	//----- nvinfo : EIATTR_NUM_BARRIERS
	.align		4
        /*0020*/ 	.byte	0x02, 0x4c
        /*0022*/ 	.byte	0x09
	.zero		1


	//----- nvinfo : EIATTR_EXTERNS
	.align		4
        /*0024*/ 	.byte	0x04, 0x0f
        /*0026*/ 	.short	(.L_697 - .L_696)


	//   ....[0]....
	.align		4
.L_696:
        /*0028*/ 	.word	index@(__assertfail)


	//----- nvinfo : EIATTR_ANNOTATIONS
	.align		4
.L_697:
        /*002c*/ 	.byte	0x04, 0x55
        /*002e*/ 	.short	(.L_699 - .L_698)


	//   ....[0]....
.L_698:
        /* <DEDUP_REMOVED lines=79> */


	//----- nvinfo : EIATTR_MERCURY_ISA_VERSION
	.align		4
.L_699:
        /*0508*/ 	.byte	0x03, 0x5f
        /*050a*/ 	.short	0x0101


	//----- nvinfo : EIATTR_UNUSED_LOAD_BYTE_OFFSET
	.align		4
        /*050c*/ 	.byte	0x04, 0x44
        /*050e*/ 	.short	(.L_701 - .L_700)


	//   ....[0]....
.L_700:
        /*0510*/ 	.word	0x000009f0
        /*0514*/ 	.word	0x0000fff0


	//   ....[1]....
        /*0518*/ 	.word	0x0000b680
        /*051c*/ 	.word	0x0000fff0


	//----- nvinfo : EIATTR_INT_WARP_WIDE_INSTR_OFFSETS
	.align		4
.L_701:
        /*0520*/ 	.byte	0x04, 0x31
        /*0522*/ 	.short	(.L_703 - .L_702)


	//   ....[0]....
.L_702:
        /*0524*/ 	.word	0x00000120


	//   ....[1]....
        /*0528*/ 	.word	0x00000160


	//   ....[2]....
        /*052c*/ 	.word	0x00000220


	//   ....[3]....
        /*0530*/ 	.word	0x0000eca0


	//   ....[4]....
        /*0534*/ 	.word	0x0000ed30


	//   ....[5]....
        /*0538*/ 	.word	0x00012ca0


	//   ....[6]....
        /*053c*/ 	.word	0x00012d00


	//----- nvinfo : EIATTR_COOP_GROUP_MASK_REGIDS
	.align		4
.L_703:
        /*0540*/ 	.byte	0x04, 0x29
        /*0542*/ 	.short	(.L_705 - .L_704)


	//   ....[0]....
.L_704:
        /*0544*/ 	.word	0xffffffff


	//   ....[1]....
        /*0548*/ 	.word	0xffffffff


	//   ....[2]....
        /*054c*/ 	.word	0xffffffff


	//   ....[3]....
        /*0550*/ 	.word	0xffffffff


	//   ....[4]....
        /*0554*/ 	.word	0xffffffff


	//   ....[5]....
        /*0558*/ 	.word	0xffffffff


	//   ....[6]....
        /*055c*/ 	.word	0xffffffff


	//   ....[7]....
        /*0560*/ 	.word	0xffffffff


	//   ....[8]....
        /*0564*/ 	.word	0xffffffff


	//   ....[9]....
        /*0568*/ 	.word	0xffffffff


	//   ....[10]....
        /*056c*/ 	.word	0xffffffff


	//   ....[11]....
        /*0570*/ 	.word	0xffffffff


	//   ....[12]....
        /*0574*/ 	.word	0xffffffff


	//   ....[13]....
        /*0578*/ 	.word	0xffffffff


	//   ....[14]....
        /*057c*/ 	.word	0xffffffff


	//   ....[15]....
        /*0580*/ 	.word	0xffffffff


	//   ....[16]....
        /*0584*/ 	.word	0xffffffff


	//   ....[17]....
        /*0588*/ 	.word	0xffffffff


	//   ....[18]....
        /*058c*/ 	.word	0xffffffff


	//   ....[19]....
        /*0590*/ 	.word	0xffffffff


	//   ....[20]....
        /*0594*/ 	.word	0xffffffff


	//   ....[21]....
        /*0598*/ 	.word	0xffffffff


	//   ....[22]....
        /*059c*/ 	.word	0xffffffff


	//   ....[23]....
        /*05a0*/ 	.word	0xffffffff


	//   ....[24]....
        /*05a4*/ 	.word	0xffffffff


	//   ....[25]....
        /*05a8*/ 	.word	0xffffffff


	//   ....[26]....
        /*05ac*/ 	.word	0xffffffff


	//   ....[27]....
        /*05b0*/ 	.word	0xffffffff


	//   ....[28]....
        /*05b4*/ 	.word	0xffffffff


	//   ....[29]....
        /*05b8*/ 	.word	0xffffffff


	//   ....[30]....
        /*05bc*/ 	.word	0xffffffff


	//   ....[31]....
        /*05c0*/ 	.word	0xffffffff


	//   ....[32]....
        /*05c4*/ 	.word	0xffffffff


	//   ....[33]....
        /*05c8*/ 	.word	0xffffffff


	//   ....[34]....
        /*05cc*/ 	.word	0xffffffff


	//   ....[35]....
        /*05d0*/ 	.word	0xffffffff


	//   ....[36]....
        /*05d4*/ 	.word	0xffffffff


	//   ....[37]....
        /*05d8*/ 	.word	0xffffffff


	//   ....[38]....
        /*05dc*/ 	.word	0xffffffff


	//   ....[39]....
        /*05e0*/ 	.word	0xffffffff


	//   ....[40]....
        /*05e4*/ 	.word	0xffffffff


	//   ....[41]....
        /*05e8*/ 	.word	0xffffffff


	//   ....[42]....
        /*05ec*/ 	.word	0xffffffff


	//   ....[43]....
        /*05f0*/ 	.word	0xffffffff


	//   ....[44]....
        /*05f4*/ 	.word	0xffffffff


	//   ....[45]....
        /*05f8*/ 	.word	0xffffffff


	//   ....[46]....
        /*05fc*/ 	.word	0xffffffff


	//   ....[47]....
        /*0600*/ 	.word	0xffffffff


	//   ....[48]....
        /*0604*/ 	.word	0xffffffff


	//   ....[49]....
        /*0608*/ 	.word	0xffffffff


	//   ....[50]....
        /*060c*/ 	.word	0xffffffff


	//   ....[51]....
        /*0610*/ 	.word	0xffffffff


	//   ....[52]....
        /*0614*/ 	.word	0xffffffff


	//   ....[53]....
        /*0618*/ 	.word	0xffffffff


	//   ....[54]....
        /*061c*/ 	.word	0xffffffff


	//   ....[55]....
        /*0620*/ 	.word	0xffffffff


	//   ....[56]....
        /*0624*/ 	.word	0xffffffff


	//   ....[57]....
        /*0628*/ 	.word	0xffffffff


	//   ....[58]....
        /*062c*/ 	.word	0xffffffff


	//   ....[59]....
        /*0630*/ 	.word	0xffffffff


	//   ....[60]....
        /*0634*/ 	.word	0xffffffff


	//   ....[61]....
        /*0638*/ 	.word	0xffffffff


	//   ....[62]....
        /*063c*/ 	.word	0xffffffff


	//   ....[63]....
        /*0640*/ 	.word	0xffffffff


	//   ....[64]....
        /*0644*/ 	.word	0xffffffff


	//   ....[65]....
        /*0648*/ 	.word	0xffffffff


	//   ....[66]....
        /*064c*/ 	.word	0xffffffff


	//   ....[67]....
        /*0650*/ 	.word	0xffffffff


	//   ....[68]....
        /*0654*/ 	.word	0xffffffff


	//   ....[69]....
        /*0658*/ 	.word	0xffffffff


	//   ....[70]....
        /*065c*/ 	.word	0xffffffff


	//   ....[71]....
        /*0660*/ 	.word	0xffffffff


	//   ....[72]....
        /*0664*/ 	.word	0xffffffff


	//   ....[73]....
        /*0668*/ 	.word	0xffffffff


	//   ....[74]....
        /*066c*/ 	.word	0xffffffff


	//   ....[75]....
        /*0670*/ 	.word	0xffffffff


	//   ....[76]....
        /*0674*/ 	.word	0xffffffff


	//   ....[77]....
        /*0678*/ 	.word	0xffffffff


	//   ....[78]....
        /*067c*/ 	.word	0xffffffff


	//   ....[79]....
        /*0680*/ 	.word	0xffffffff


	//   ....[80]....
        /*0684*/ 	.word	0xffffffff


	//   ....[81]....
        /*0688*/ 	.word	0xffffffff


	//   ....[82]....
        /*068c*/ 	.word	0xffffffff


	//   ....[83]....
        /*0690*/ 	.word	0xffffffff


	//   ....[84]....
        /*0694*/ 	.word	0xffffffff


	//   ....[85]....
        /*0698*/ 	.word	0xffffffff


	//   ....[86]....
        /*069c*/ 	.word	0xffffffff


	//   ....[87]....
        /*06a0*/ 	.word	0xffffffff


	//   ....[88]....
        /*06a4*/ 	.word	0xffffffff


	//   ....[89]....
        /*06a8*/ 	.word	0xffffffff


	//   ....[90]....
        /*06ac*/ 	.word	0xffffffff


	//   ....[91]....
        /*06b0*/ 	.word	0x0500000f


	//   ....[92]....
        /*06b4*/ 	.word	0x0500000f


	//   ....[93]....
        /*06b8*/ 	.word	0x0500000f


	//   ....[94]....
        /*06bc*/ 	.word	0x0500000f


	//   ....[95]....
        /*06c0*/ 	.word	0x0500000f


	//   ....[96]....
        /*06c4*/ 	.word	0x0500000f


	//   ....[97]....
        /*06c8*/ 	.word	0x0500000f


	//   ....[98]....
        /*06cc*/ 	.word	0x0500000f


	//   ....[99]....
        /*06d0*/ 	.word	0x0500000f


	//   ....[100]....
        /*06d4*/ 	.word	0x0500000f


	//   ....[101]....
        /*06d8*/ 	.word	0x0500000f


	//   ....[102]....
        /*06dc*/ 	.word	0x0500000f


	//   ....[103]....
        /*06e0*/ 	.word	0x0500000f


	//   ....[104]....
        /*06e4*/ 	.word	0x0500000f


	//   ....[105]....
        /*06e8*/ 	.word	0x0500000f


	//   ....[106]....
        /*06ec*/ 	.word	0x0500000f


	//   ....[107]....
        /*06f0*/ 	.word	0x0500000f


	//   ....[108]....
        /*06f4*/ 	.word	0x0500000f


	//   ....[109]....
        /*06f8*/ 	.word	0x0500000f


	//   ....[110]....
        /*06fc*/ 	.word	0x0500000f


	//   ....[111]....
        /*0700*/ 	.word	0x0500000f


	//   ....[112]....
        /*0704*/ 	.word	0x0500000f


	//   ....[113]....
        /*0708*/ 	.word	0x0500000f


	//   ....[114]....
        /*070c*/ 	.word	0x0500000f


	//   ....[115]....
        /*0710*/ 	.word	0x0500000f


	//   ....[116]....
        /*0714*/ 	.word	0x0500000f


	//   ....[117]....
        /*0718*/ 	.word	0x0500000f


	//   ....[118]....
        /*071c*/ 	.word	0x0500000f


	//   ....[119]....
        /*0720*/ 	.word	0x0500000f


	//   ....[120]....
        /*0724*/ 	.word	0x0500000f


	//   ....[121]....
        /*0728*/ 	.word	0x0500000f


	//   ....[122]....
        /*072c*/ 	.word	0x0500000f


	//   ....[123]....
        /*0730*/ 	.word	0x0500000f


	//   ....[124]....
        /*0734*/ 	.word	0x0500000f


	//   ....[125]....
        /*0738*/ 	.word	0x0500000f


	//----- nvinfo : EIATTR_COOP_GROUP_INSTR_OFFSETS
	.align		4
.L_705:
        /*073c*/ 	.byte	0x04, 0x28
        /*073e*/ 	.short	(.L_707 - .L_706)


	//   ....[0]....
.L_706:
        /*0740*/ 	.word	0x00000060


	//   ....[1]....
        /*0744*/ 	.word	0x00000130


	//   ....[2]....
        /*0748*/ 	.word	0x00000230


	//   ....[3]....
        /*074c*/ 	.word	0x000003a0


	//   ....[4]....
        /*0750*/ 	.word	0x00000500


	//   ....[5]....
        /*0754*/ 	.word	0x00000620


	//   ....[6]....
        /*0758*/ 	.word	0x00000780


	//   ....[7]....
        /*075c*/ 	.word	0x00001400


	//   ....[8]....
        /*0760*/ 	.word	0x00004bf0


	//   ....[9]....
        /*0764*/ 	.word	0x00004c90


	//   ....[10]....
        /*0768*/ 	.word	0x00005030


	//   ....[11]....
        /*076c*/ 	.word	0x000050f0


	//   ....[12]....
        /*0770*/ 	.word	0x00009400


	//   ....[13]....
        /*0774*/ 	.word	0x00009440


	//   ....[14]....
        /*0778*/ 	.word	0x00009860


	//   ....[15]....
        /*077c*/ 	.word	0x00009900


	//   ....[16]....
        /*0780*/ 	.word	0x0000ab00


	//   ....[17]....
        /*0784*/ 	.word	0x0000ab30


	//   ....[18]....
        /*0788*/ 	.word	0x0000ac00


	//   ....[19]....
        /*078c*/ 	.word	0x0000ac20


	//   ....[20]....
        /*0790*/ 	.word	0x0000c390


	//   ....[21]....
        /*0794*/ 	.word	0x0000c3d0


	//   ....[22]....
        /*0798*/ 	.word	0x0000c410


	//   ....[23]....
        /*079c*/ 	.word	0x0000c440


	//   ....[24]....
        /*07a0*/ 	.word	0x0000cb20


	//   ....[25]....
        /*07a4*/ 	.word	0x0000cb60


	//   ....[26]....
        /*07a8*/ 	.word	0x0000cc60


	//   ....[27]....
        /*07ac*/ 	.word	0x0000cc80


	//   ....[28]....
        /*07b0*/ 	.word	0x0000cd80


	//   ....[29]....
        /*07b4*/ 	.word	0x0000cda0


	//   ....[30]....
        /*07b8*/ 	.word	0x0000ceb0


	//   ....[31]....
        /*07bc*/ 	.word	0x0000ced0


	//   ....[32]....
        /*07c0*/ 	.word	0x0000d740


	//   ....[33]....
        /*07c4*/ 	.word	0x0000d760


	//   ....[34]....
        /*07c8*/ 	.word	0x0000d860


	//   ....[35]....
        /*07cc*/ 	.word	0x0000d880


	//   ....[36]....
        /*07d0*/ 	.word	0x0000d980


	//   ....[37]....
        /*07d4*/ 	.word	0x0000d9a0


	//   ....[38]....
        /*07d8*/ 	.word	0x0000dab0


	//   ....[39]....
        /*07dc*/ 	.word	0x0000dad0


	//   ....[40]....
        /*07e0*/ 	.word	0x0000dc40


	//   ....[41]....
        /*07e4*/ 	.word	0x0000de20


	//   ....[42]....
        /*07e8*/ 	.word	0x0000de50


	//   ....[43]....
        /*07ec*/ 	.word	0x0000de80


	//   ....[44]....
        /*07f0*/ 	.word	0x0000deb0


	//   ....[45]....
        /*07f4*/ 	.word	0x0000dee0


	//   ....[46]....
        /*07f8*/ 	.word	0x0000df10


	//   ....[47]....
        /*07fc*/ 	.word	0x0000e080


	//   ....[48]....
        /*0800*/ 	.word	0x0000e0b0


	//   ....[49]....
        /*0804*/ 	.word	0x0000e0e0


	//   ....[50]....
        /*0808*/ 	.word	0x0000e110


	//   ....[51]....
        /*080c*/ 	.word	0x0000e140


	//   ....[52]....
        /*0810*/ 	.word	0x0000e170


	//   ....[53]....
        /*0814*/ 	.word	0x0000e210


	//   ....[54]....
        /*0818*/ 	.word	0x0000e240


	//   ....[55]....
        /*081c*/ 	.word	0x0000e2d0


	//   ....[56]....
        /*0820*/ 	.word	0x0000f2b0


	//   ....[57]....
        /*0824*/ 	.word	0x0000ff10


	//   ....[58]....
        /*0828*/ 	.word	0x0000ff30


	//   ....[59]....
        /*082c*/ 	.word	0x0000ff60


	//   ....[60]....
        /*0830*/ 	.word	0x0000ffa0


	//   ....[61]....
        /*0834*/ 	.word	0x00010070


	//   ....[62]....
        /*0838*/ 	.word	0x000100d0


	//   ....[63]....
        /*083c*/ 	.word	0x00010170


	//   ....[64]....
        /*0840*/ 	.word	0x00010180


	//   ....[65]....
        /*0844*/ 	.word	0x00010220


	//   ....[66]....
        /*0848*/ 	.word	0x00010230


	//   ....[67]....
        /*084c*/ 	.word	0x000102d0


	//   ....[68]....
        /*0850*/ 	.word	0x000102e0


	//   ....[69]....
        /*0854*/ 	.word	0x00010360


	//   ....[70]....
        /*0858*/ 	.word	0x00010390


	//   ....[71]....
        /*085c*/ 	.word	0x000103a0


	//   ....[72]....
        /*0860*/ 	.word	0x000103c0


	//   ....[73]....
        /*0864*/ 	.word	0x000134c0


	//   ....[74]....
        /*0868*/ 	.word	0x00013520


	//   ....[75]....
        /*086c*/ 	.word	0x00013550


	//   ....[76]....
        /*0870*/ 	.word	0x00013580


	//   ....[77]....
        /*0874*/ 	.word	0x000135b0


	//   ....[78]....
        /*0878*/ 	.word	0x000135e0


	//   ....[79]....
        /*087c*/ 	.word	0x00013610


	//   ....[80]....
        /*0880*/ 	.word	0x00013620


	//   ....[81]....
        /*0884*/ 	.word	0x000137a0


	//   ....[82]....
        /*0888*/ 	.word	0x000137d0


	//   ....[83]....
        /*088c*/ 	.word	0x00013800


	//   ....[84]....
        /*0890*/ 	.word	0x00013830


	//   ....[85]....
        /*0894*/ 	.word	0x00013860


	//   ....[86]....
        /*0898*/ 	.word	0x00013890


	//   ....[87]....
        /*089c*/ 	.word	0x00013950


	//   ....[88]....
        /*08a0*/ 	.word	0x00013970


	//   ....[89]....
        /*08a4*/ 	.word	0x000139e0


	//   ....[90]....
        /*08a8*/ 	.word	0x00013e70


	//   ....[91]....
        /*08ac*/ 	.word	0x00014340


	//   ....[92]....
        /*08b0*/ 	.word	0x000144c0


	//   ....[93]....
        /*08b4*/ 	.word	0x00014510


	//   ....[94]....
        /*08b8*/ 	.word	0x00014590


	//   ....[95]....
        /*08bc*/ 	.word	0x000145e0


	//   ....[96]....
        /*08c0*/ 	.word	0x00014770


	//   ....[97]....
        /*08c4*/ 	.word	0x00014800


	//   ....[98]....
        /*08c8*/ 	.word	0x000148e0


	//   ....[99]....
        /*08cc*/ 	.word	0x00014a00


	//   ....[100]....
        /*08d0*/ 	.word	0x00014a60


	//   ....[101]....
        /*08d4*/ 	.word	0x00014b70


	//   ....[102]....
        /*08d8*/ 	.word	0x00014bd0


	//   ....[103]....
        /*08dc*/ 	.word	0x00014ce0


	//   ....[104]....
        /*08e0*/ 	.word	0x00014d40


	//   ....[105]....
        /*08e4*/ 	.word	0x00014e40


	//   ....[106]....
        /*08e8*/ 	.word	0x00014ea0


	//   ....[107]....
        /*08ec*/ 	.word	0x00014f80


	//   ....[108]....
        /*08f0*/ 	.word	0x000152f0


	//   ....[109]....
        /*08f4*/ 	.word	0x00015390


	//   ....[110]....
        /*08f8*/ 	.word	0x000154b0


	//   ....[111]....
        /*08fc*/ 	.word	0x00015530


	//   ....[112]....
        /*0900*/ 	.word	0x000155b0


	//   ....[113]....
        /*0904*/ 	.word	0x00015630


	//   ....[114]....
        /*0908*/ 	.word	0x000156b0


	//   ....[115]....
        /*090c*/ 	.word	0x00015740


	//   ....[116]....
        /*0910*/ 	.word	0x000157e0


	//   ....[117]....
        /*0914*/ 	.word	0x00015880


	//   ....[118]....
        /*0918*/ 	.word	0x00015900


	//   ....[119]....
        /*091c*/ 	.word	0x00015980


	//   ....[120]....
        /*0920*/ 	.word	0x00015a00


	//   ....[121]....
        /*0924*/ 	.word	0x00015a90


	//   ....[122]....
        /*0928*/ 	.word	0x00015b10


	//   ....[123]....
        /*092c*/ 	.word	0x00015bb0


	//   ....[124]....
        /*0930*/ 	.word	0x00015c40


	//   ....[125]....
        /*0934*/ 	.word	0x00015d70


	//----- nvinfo : EIATTR_REG_RECONFIG
	.align		4
.L_707:
        /*0938*/ 	.byte	0x01, 0x54
	.zero		2


	//----- nvinfo : EIATTR_SYSCALL_OFFSETS
	.align		4
        /*093c*/ 	.byte	0x04, 0x46
        /*093e*/ 	.short	(.L_709 - .L_708)


	//   ....[0]....
.L_708:
        /*0940*/ 	.word	0x000015e0


	//   ....[1]....
        /*0944*/ 	.word	0x0000eea0


	//   ....[2]....
        /*0948*/ 	.word	0x0000f000


	//   ....[3]....
        /*094c*/ 	.word	0x0000f100


	//   ....[4]....
        /*0950*/ 	.word	0x0000fae0


	//----- nvinfo : EIATTR_MBARRIER_INSTR_OFFSETS
	.align		4
.L_709:
        /*0954*/ 	.byte	0x04, 0x39
        /*0956*/ 	.short	(.L_711 - .L_710)


	//   ....[0]....
.L_710:
        /*0958*/ 	.word	0x00000250
        /*095c*/ 	.word	0x000000ff
        /*0960*/ 	.word	0x00036800
        /*0964*/ 	.short	0x0100
        /*0966*/ 	.byte	0x08
	.zero		1


	//   ....[1]....
        /*0968*/ 	.word	0x00000260
        /*096c*/ 	.word	0x000000ff
        /*0970*/ 	.word	0x00036820
        /*0974*/ 	.short	0x0100
        /*0976*/ 	.byte	0x08
	.zero		1


	//   ....[2]....
        /*0978*/ 	.word	0x00000350
        /*097c*/ 	.word	0x000000ff
        /*0980*/ 	.word	0x00036830
        /*0984*/ 	.short	0x0100
        /*0986*/ 	.byte	0x08
	.zero		1


	//   ....[3]....
        /*0988*/ 	.word	0x00000360
        /*098c*/ 	.word	0x000000ff
        /*0990*/ 	.word	0x00036840
        /*0994*/ 	.short	0x0100
        /*0996*/ 	.byte	0x08
	.zero		1


	//   ....[4]....
        /*0998*/ 	.word	0x00000370
        /*099c*/ 	.word	0x000000ff
        /*09a0*/ 	.word	0x00036838
        /*09a4*/ 	.short	0x0100
        /*09a6*/ 	.byte	0x08
	.zero		1


	//   ....[5]....
        /*09a8*/ 	.word	0x00000380
        /*09ac*/ 	.word	0x000000ff
        /*09b0*/ 	.word	0x00036848
        /*09b4*/ 	.short	0x0100
        /*09b6*/ 	.byte	0x08
	.zero		1


	//   ....[6]....
        /*09b8*/ 	.word	0x000004b0
        /*09bc*/ 	.word	0x000000ff
        /*09c0*/ 	.word	0x00036850
        /*09c4*/ 	.short	0x0100
        /*09c6*/ 	.byte	0x08
	.zero		1


	//   ....[7]....
        /*09c8*/ 	.word	0x000004c0
        /*09cc*/ 	.word	0x000000ff
        /*09d0*/ 	.word	0x00036860
        /*09d4*/ 	.short	0x0100
        /*09d6*/ 	.byte	0x08
	.zero		1


	//   ....[8]....
        /*09d8*/ 	.word	0x000004d0
        /*09dc*/ 	.word	0x000000ff
        /*09e0*/ 	.word	0x00036858
        /*09e4*/ 	.short	0x0100
        /*09e6*/ 	.byte	0x08
	.zero		1


	//   ....[9]....
        /*09e8*/ 	.word	0x000004e0
        /*09ec*/ 	.word	0x000000ff
        /*09f0*/ 	.word	0x00036868
        /*09f4*/ 	.short	0x0100
        /*09f6*/ 	.byte	0x08
	.zero		1


	//   ....[10]....
        /*09f8*/ 	.word	0x000005d0
        /*09fc*/ 	.word	0x000000ff
        /*0a00*/ 	.word	0x00036870
        /*0a04*/ 	.short	0x0100
        /*0a06*/ 	.byte	0x06
	.zero		1


	//   ....[11]....
        /*0a08*/ 	.word	0x000005e0
        /*0a0c*/ 	.word	0x000000ff
        /*0a10*/ 	.word	0x00036880
        /*0a14*/ 	.short	0x0100
        /*0a16*/ 	.byte	0x06
	.zero		1


	//   ....[12]....
        /*0a18*/ 	.word	0x000005f0
        /*0a1c*/ 	.word	0x000000ff
        /*0a20*/ 	.word	0x00036878
        /*0a24*/ 	.short	0x0100
        /*0a26*/ 	.byte	0x06
	.zero		1


	//   ....[13]....
        /*0a28*/ 	.word	0x00000600
        /*0a2c*/ 	.word	0x000000ff
        /*0a30*/ 	.word	0x00036888
        /*0a34*/ 	.short	0x0100
        /*0a36*/ 	.byte	0x06
	.zero		1


	//   ....[14]....
        /*0a38*/ 	.word	0x00000730
        /*0a3c*/ 	.word	0x000000ff
        /*0a40*/ 	.word	0x00036890
        /*0a44*/ 	.short	0x0100
        /*0a46*/ 	.byte	0x08
	.zero		1


	//   ....[15]....
        /*0a48*/ 	.word	0x00000740
        /*0a4c*/ 	.word	0x000000ff
        /*0a50*/ 	.word	0x000368a0
        /*0a54*/ 	.short	0x0100
        /*0a56*/ 	.byte	0x08
	.zero		1


	//   ....[16]....
        /*0a58*/ 	.word	0x00000750
        /*0a5c*/ 	.word	0x000000ff
        /*0a60*/ 	.word	0x00036898
        /*0a64*/ 	.short	0x0100
        /*0a66*/ 	.byte	0x08
	.zero		1


	//   ....[17]....
        /*0a68*/ 	.word	0x00000760
        /*0a6c*/ 	.word	0x000000ff
        /*0a70*/ 	.word	0x000368a8
        /*0a74*/ 	.short	0x0100
        /*0a76*/ 	.byte	0x08
	.zero		1


	//   ....[18]....
        /*0a78*/ 	.word	0x00000890
        /*0a7c*/ 	.word	0x000000ff
        /*0a80*/ 	.word	0x000368b0
        /*0a84*/ 	.short	0x0100
        /*0a86*/ 	.byte	0x08
	.zero		1


	//   ....[19]....
        /*0a88*/ 	.word	0x000008a0
        /*0a8c*/ 	.word	0x000000ff
        /*0a90*/ 	.word	0x000368c0
        /*0a94*/ 	.short	0x0100
        /*0a96*/ 	.byte	0x08
	.zero		1


	//   ....[20]....
        /*0a98*/ 	.word	0x000008b0
        /*0a9c*/ 	.word	0x000000ff
        /*0aa0*/ 	.word	0x000368b8
        /*0aa4*/ 	.short	0x0100
        /*0aa6*/ 	.byte	0x08
	.zero		1


	//   ....[21]....
        /*0aa8*/ 	.word	0x000008c0
        /*0aac*/ 	.word	0x000000ff
        /*0ab0*/ 	.word	0x000368c8
        /*0ab4*/ 	.short	0x0100
        /*0ab6*/ 	.byte	0x08
	.zero		1


	//   ....[22]....
        /*0ab8*/ 	.word	0x00001690
        /*0abc*/ 	.word	0x00000002
        /*0ac0*/ 	.word	0x00036800
        /*0ac4*/ 	.short	0x010a
        /*0ac6*/ 	.byte	0x3f
	.zero		1


	//   ....[23]....
        /*0ac8*/ 	.word	0x00001700
        /*0acc*/ 	.word	0x00000000
        /*0ad0*/ 	.word	0x00036830
        /*0ad4*/ 	.short	0x010a
        /*0ad6*/ 	.byte	0x3f
	.zero		1


	//   ....[24]....
        /*0ad8*/ 	.word	0x00001770
        /*0adc*/ 	.word	0x00000000
        /*0ae0*/ 	.word	0x00036830
        /*0ae4*/ 	.short	0x010a
        /*0ae6*/ 	.byte	0x3f
	.zero		1


	//   ....[25]....
        /*0ae8*/ 	.word	0x00004960
        /*0aec*/ 	.word	0x00000000
        /*0af0*/ 	.word	0x00000000
        /*0af4*/ 	.short	0x0101
        /*0af6*/ 	.byte	0x3f
	.zero		1


	//   ....[26]....
        /*0af8*/ 	.word	0x00006300
        /*0afc*/ 	.word	0x0000000c
        /*0b00*/ 	.word	0x00036830
        /*0b04*/ 	.short	0x010a
        /*0b06*/ 	.byte	0x3f
	.zero		1


	//   ....[27]....
        /*0b08*/ 	.word	0x00006350
        /*0b0c*/ 	.word	0x0000000c
        /*0b10*/ 	.word	0x00036830
        /*0b14*/ 	.short	0x010a
        /*0b16*/ 	.byte	0x3f
	.zero		1


	//   ....[28]....
        /*0b18*/ 	.word	0x00008890
        /*0b1c*/ 	.word	0x0000000e
        /*0b20*/ 	.word	0x00036850
        /*0b24*/ 	.short	0x010a
        /*0b26*/ 	.byte	0x3f
	.zero		1


	//   ....[29]....
        /*0b28*/ 	.word	0x000088d0
        /*0b2c*/ 	.word	0x0000000e
        /*0b30*/ 	.word	0x00036850
        /*0b34*/ 	.short	0x010a
        /*0b36*/ 	.byte	0x3f
	.zero		1


	//   ....[30]....
        /*0b38*/ 	.word	0x00009e20
        /*0b3c*/ 	.word	0x0000000c
        /*0b40*/ 	.word	0x00000000
        /*0b44*/ 	.short	0x0101
        /*0b46*/ 	.byte	0x3f
	.zero		1


	//   ....[31]....
        /*0b48*/ 	.word	0x00009e70
        /*0b4c*/ 	.word	0x0000000c
        /*0b50*/ 	.word	0x00000000
        /*0b54*/ 	.short	0x0101
        /*0b56*/ 	.byte	0x3f
	.zero		1


	//   ....[32]....
        /*0b58*/ 	.word	0x0000aa60
        /*0b5c*/ 	.word	0x0000000d
        /*0b60*/ 	.word	0x00036850
        /*0b64*/ 	.short	0x010a
        /*0b66*/ 	.byte	0x3f
	.zero		1


	//   ....[33]....
        /*0b68*/ 	.word	0x0000aaa0
        /*0b6c*/ 	.word	0x0000000d
        /*0b70*/ 	.word	0x00036850
        /*0b74*/ 	.short	0x010a
        /*0b76*/ 	.byte	0x3f
	.zero		1


	//   ....[34]....
        /*0b78*/ 	.word	0x0000b020
        /*0b7c*/ 	.word	0x0000000b
        /*0b80*/ 	.word	0x00000000
        /*0b84*/ 	.short	0x0101
        /*0b86*/ 	.byte	0x3f
	.zero		1


	//   ....[35]....
        /*0b88*/ 	.word	0x0000cb50
        /*0b8c*/ 	.word	0x00000026
        /*0b90*/ 	.word	0x00000000
        /*0b94*/ 	.short	0x0101
        /*0b96*/ 	.byte	0x3f
	.zero		1


	//   ....[36]....
        /*0b98*/ 	.word	0x0000f530
        /*0b9c*/ 	.word	0x00000000
        /*0ba0*/ 	.word	0x00036840
        /*0ba4*/ 	.short	0x010a
        /*0ba6*/ 	.byte	0x3f
	.zero		1


	//   ....[37]....
        /*0ba8*/ 	.word	0x00010550
        /*0bac*/ 	.word	0x0000000a
        /*0bb0*/ 	.word	0x00036800
        /*0bb4*/ 	.short	0x0107
        /*0bb6*/ 	.byte	0x3f
	.zero		1


	//   ....[38]....
        /*0bb8*/ 	.word	0x00010660
        /*0bbc*/ 	.word	0x00000002
        /*0bc0*/ 	.word	0x00036800
        /*0bc4*/ 	.short	0x0101
        /*0bc6*/ 	.byte	0x3f
	.zero		1


	//   ....[39]....
        /*0bc8*/ 	.word	0x00010680
        /*0bcc*/ 	.word	0x00000002
        /*0bd0*/ 	.word	0x00036820
        /*0bd4*/ 	.short	0x010a
        /*0bd6*/ 	.byte	0x3f
	.zero		1


	//   ....[40]....
        /*0bd8*/ 	.word	0x00010a00
        /*0bdc*/ 	.word	0x00000003
        /*0be0*/ 	.word	0x00036840
        /*0be4*/ 	.short	0x010a
        /*0be6*/ 	.byte	0x3f
	.zero		1


	//   ....[41]....
        /*0be8*/ 	.word	0x00010ec0
        /*0bec*/ 	.word	0x00000003
        /*0bf0*/ 	.word	0x00000060
        /*0bf4*/ 	.short	0x010a
        /*0bf6*/ 	.byte	0x3f
	.zero		1


	//   ....[42]....
        /*0bf8*/ 	.word	0x000116c0
        /*0bfc*/ 	.word	0x00000003
        /*0c00*/ 	.word	0x00036840
        /*0c04*/ 	.short	0x010a
        /*0c06*/ 	.byte	0x3f
	.zero		1


	//   ....[43]....
        /*0c08*/ 	.word	0x00011b80
        /*0c0c*/ 	.word	0x00000002
        /*0c10*/ 	.word	0x00000060
        /*0c14*/ 	.short	0x010a
        /*0c16*/ 	.byte	0x3f
	.zero		1


	//   ....[44]....
        /*0c18*/ 	.word	0x000122a0
        /*0c1c*/ 	.word	0x00000002
        /*0c20*/ 	.word	0x00036840
        /*0c24*/ 	.short	0x010a
        /*0c26*/ 	.byte	0x3f
	.zero		1


	//   ....[45]....
        /*0c28*/ 	.word	0x00012760
        /*0c2c*/ 	.word	0x00000002
        /*0c30*/ 	.word	0x00000060
        /*0c34*/ 	.short	0x010a
        /*0c36*/ 	.byte	0x3f
	.zero		1


	//   ....[46]....
        /*0c38*/ 	.word	0x00012e10
        /*0c3c*/ 	.word	0x00000002
        /*0c40*/ 	.word	0x00036860
        /*0c44*/ 	.short	0x010a
        /*0c46*/ 	.byte	0x3f
	.zero		1


	//   ....[47]....
        /*0c48*/ 	.word	0x00013df0
        /*0c4c*/ 	.word	0x00000000
        /*0c50*/ 	.word	0x00036820
        /*0c54*/ 	.short	0x010a
        /*0c56*/ 	.byte	0x3f
	.zero		1


	//   ....[48]....
        /*0c58*/ 	.word	0x00013fb0
        /*0c5c*/ 	.word	0x00000006
        /*0c60*/ 	.word	0x00000000
        /*0c64*/ 	.short	0x010a
        /*0c66*/ 	.byte	0x3f
	.zero		1


	//   ....[49]....
        /*0c68*/ 	.word	0x00014020
        /*0c6c*/ 	.word	0x00000007
        /*0c70*/ 	.word	0x00000000
        /*0c74*/ 	.short	0x010a
        /*0c76*/ 	.byte	0x3f
	.zero		1


	//   ....[50]....
        /*0c78*/ 	.word	0x00014090
        /*0c7c*/ 	.word	0x00000004
        /*0c80*/ 	.word	0x00000000
        /*0c84*/ 	.short	0x010a
        /*0c86*/ 	.byte	0x3f
	.zero		1


	//   ....[51]....
        /*0c88*/ 	.word	0x000140c0
        /*0c8c*/ 	.word	0x00000003
        /*0c90*/ 	.word	0x00000000
        /*0c94*/ 	.short	0x010a
        /*0c96*/ 	.byte	0x3f
	.zero		1


	//   ....[52]....
        /*0c98*/ 	.word	0x00014120
        /*0c9c*/ 	.word	0x00000002
        /*0ca0*/ 	.word	0x00036800
        /*0ca4*/ 	.short	0x010a
        /*0ca6*/ 	.byte	0x3f
	.zero		1


	//   ....[53]....
        /*0ca8*/ 	.word	0x00014170
        /*0cac*/ 	.word	0x00000000
        /*0cb0*/ 	.word	0x00036830
        /*0cb4*/ 	.short	0x010a
        /*0cb6*/ 	.byte	0x3f
	.zero		1


	//   ....[54]....
        /*0cb8*/ 	.word	0x000141c0
        /*0cbc*/ 	.word	0x0000000c
        /*0cc0*/ 	.word	0x00036830
        /*0cc4*/ 	.short	0x010a
        /*0cc6*/ 	.byte	0x3f
	.zero		1


	//   ....[55]....
        /*0cc8*/ 	.word	0x00014210
        /*0ccc*/ 	.word	0x0000000e
        /*0cd0*/ 	.word	0x00036850
        /*0cd4*/ 	.short	0x010a
        /*0cd6*/ 	.byte	0x3f
	.zero		1


	//   ....[56]....
        /*0cd8*/ 	.word	0x00014260
        /*0cdc*/ 	.word	0x0000000d
        /*0ce0*/ 	.word	0x00036850
        /*0ce4*/ 	.short	0x010a
        /*0ce6*/ 	.byte	0x3f
	.zero		1


	//   ....[57]....
        /*0ce8*/ 	.word	0x00014400
        /*0cec*/ 	.word	0x00000000
        /*0cf0*/ 	.word	0x00036840
        /*0cf4*/ 	.short	0x010a
        /*0cf6*/ 	.byte	0x3f
	.zero		1


	//   ....[58]....
        /*0cf8*/ 	.word	0x00015010
        /*0cfc*/ 	.word	0x00000002
        /*0d00*/ 	.word	0x00036820
        /*0d04*/ 	.short	0x010a
        /*0d06*/ 	.byte	0x3f
	.zero		1


	//   ....[59]....
        /*0d08*/ 	.word	0x00015060
        /*0d0c*/ 	.word	0x00000003
        /*0d10*/ 	.word	0x00036840
        /*0d14*/ 	.short	0x010a
        /*0d16*/ 	.byte	0x3f
	.zero		1


	//   ....[60]....
        /*0d18*/ 	.word	0x000150b0
        /*0d1c*/ 	.word	0x00000003
        /*0d20*/ 	.word	0x00000060
        /*0d24*/ 	.short	0x010a
        /*0d26*/ 	.byte	0x3f
	.zero		1


	//   ....[61]....
        /*0d28*/ 	.word	0x00015100
        /*0d2c*/ 	.word	0x00000003
        /*0d30*/ 	.word	0x00036840
        /*0d34*/ 	.short	0x010a
        /*0d36*/ 	.byte	0x3f
	.zero		1


	//   ....[62]....
        /*0d38*/ 	.word	0x00015150
        /*0d3c*/ 	.word	0x00000002
        /*0d40*/ 	.word	0x00000060
        /*0d44*/ 	.short	0x010a
        /*0d46*/ 	.byte	0x3f
	.zero		1


	//   ....[63]....
        /*0d48*/ 	.word	0x000151a0
        /*0d4c*/ 	.word	0x00000002
        /*0d50*/ 	.word	0x00036840
        /*0d54*/ 	.short	0x010a
        /*0d56*/ 	.byte	0x3f
	.zero		1


	//   ....[64]....
        /*0d58*/ 	.word	0x000151f0
        /*0d5c*/ 	.word	0x00000002
        /*0d60*/ 	.word	0x00000060
        /*0d64*/ 	.short	0x010a
        /*0d66*/ 	.byte	0x3f
	.zero		1


	//   ....[65]....
        /*0d68*/ 	.word	0x00015240
        /*0d6c*/ 	.word	0x00000002
        /*0d70*/ 	.word	0x00036860
        /*0d74*/ 	.short	0x010a
        /*0d76*/ 	.byte	0x3f
	.zero		1


	//   ....[66]....
        /*0d78*/ 	.word	0x00015c90
        /*0d7c*/ 	.word	0x00000000
        /*0d80*/ 	.word	0x00036820
        /*0d84*/ 	.short	0x010a
        /*0d86*/ 	.byte	0x3f
	.zero		1


	//   ....[67]....
        /*0d88*/ 	.word	0x00015e30
        /*0d8c*/ 	.word	0x00000006
        /*0d90*/ 	.word	0x00000000
        /*0d94*/ 	.short	0x010a
        /*0d96*/ 	.byte	0x3f
	.zero		1


	//   ....[68]....
        /*0d98*/ 	.word	0x00015e80
        /*0d9c*/ 	.word	0x00000007
        /*0da0*/ 	.word	0x00000000
        /*0da4*/ 	.short	0x010a
        /*0da6*/ 	.byte	0x3f
	.zero		1


	//   ....[69]....
        /*0da8*/ 	.word	0x00015ed0
        /*0dac*/ 	.word	0x00000004
        /*0db0*/ 	.word	0x00000000
        /*0db4*/ 	.short	0x010a
        /*0db6*/ 	.byte	0x3f
	.zero		1


	//----- nvinfo : EIATTR_NUM_MBARRIERS
	.align		4
.L_711:
        /*0db8*/ 	.byte	0x03, 0x38
        /*0dba*/ 	.short	0x0016


	//----- nvinfo : EIATTR_EXIT_INSTR_OFFSETS
	.align		4
        /*0dbc*/ 	.byte	0x04, 0x1c
        /*0dbe*/ 	.short	(.L_713 - .L_712)


	//   ....[0]....
.L_712:
        /*0dc0*/ 	.word	0x00000a30


	//   ....[1]....
        /*0dc4*/ 	.word	0x0000dc00


	//   ....[2]....
        /*0dc8*/ 	.word	0x00014110


	//----- nvinfo : EIATTR_MAX_THREADS
	.align		4
.L_713:
        /*0dcc*/ 	.byte	0x04, 0x05
        /*0dce*/ 	.short	(.L_715 - .L_714)
.L_714:
        /*0dd0*/ 	.word	0x00000180
        /*0dd4*/ 	.word	0x00000001
        /*0dd8*/ 	.word	0x00000001


	//----- nvinfo : EIATTR_CRS_STACK_SIZE
	.align		4
.L_715:
        /*0ddc*/ 	.byte	0x04, 0x1e
        /*0dde*/ 	.short	(.L_717 - .L_716)
.L_716:
        /*0de0*/ 	.word	0x00000000


	//----- nvinfo : EIATTR_CBANK_PARAM_SIZE
	.align		4
.L_717:
        /*0de4*/ 	.byte	0x03, 0x19
        /*0de6*/ 	.short	0x0af0


	//----- nvinfo : EIATTR_PARAM_CBANK
	.align		4
        /*0de8*/ 	.byte	0x04, 0x0a
        /*0dea*/ 	.short	(.L_719 - .L_718)
	.align		4
.L_718:
        /*0dec*/ 	.word	index@(.nv.constant0._ZN7cutlass13device_kernelIN5flash11enable_sm90INS1_16FlashAttnFwdSm90INS1_25CollectiveMainloopFwdSm90ILi2EN4cute5tupleIJNS5_1CILi1EEES8_S8_EEENS6_IJNS7_ILi128EEENS7_ILi112EEENS7_ILi192EEEEEELi192ENS_6half_tEfNS_4arch4Sm90ELb0ELb0ELb1ELb1ELb0ELb0ELb0ELb1ELb1ELb1ELb0ELb0EEENS1_21CollectiveEpilogueFwdINS6_IJSA_SC_SB_EEES9_SE_SG_Li256ELb1ELb1ELb0ELb0EEENS1_36VarlenDynamicPersistentTileSchedulerILi128ELi112ELi256ELi128ELb0ELb1ELb1ELb0ELb1ELb1EEEEEEEEEvNT_6ParamsE)
        /*0df0*/ 	.short	0x0210
        /*0df2*/ 	.short	0x0af0


	//----- nvinfo : EIATTR_SW_WAR
	.align		4
.L_719:
        /*0df4*/ 	.byte	0x04, 0x36
        /*0df6*/ 	.short	(.L_721 - .L_720)
.L_720:
        /*0df8*/ 	.word	0x00000008
.L_721:


//--------------------- .nv.info._ZN7cutlass13device_kernelIN5flash11enable_sm90INS1_16FlashAttnFwdSm90INS1_25CollectiveMainloopFwdSm90ILi2EN4cute5tupleIJNS5_1CILi1EEES8_S8_EEENS6_IJNS7_ILi128EEENS7_ILi112EEENS7_ILi192EEEEEELi192ENS_6half_tEfNS_4arch4Sm90ELb0ELb0ELb1ELb1ELb0ELb1ELb0ELb1ELb1ELb1ELb0ELb0EEENS1_21CollectiveEpilogueFwdINS6_IJSA_SC_SB_EEES9_SE_SG_Li256ELb1ELb1ELb0ELb0EEENS1_36VarlenDynamicPersistentTileSchedulerILi128ELi112ELi256ELi128ELb0ELb1ELb1ELb0ELb1ELb1EEEEEEEEEvNT_6ParamsE --------------------------
	.section	.nv.info._ZN7cutlass13device_kernelIN5flash11enable_sm90INS1_16FlashAttnFwdSm90INS1_25CollectiveMainloopFwdSm90ILi2EN4cute5tupleIJNS5_1CILi1EEES8_S8_EEENS6_IJNS7_ILi128EEENS7_ILi112EEENS7_ILi192EEEEEELi192ENS_6half_tEfNS_4arch4Sm90ELb0ELb0ELb1ELb1ELb0ELb1ELb0ELb1ELb1ELb1ELb0ELb0EEENS1_21CollectiveEpilogueFwdINS6_IJSA_SC_SB_EEES9_SE_SG_Li256ELb1ELb1ELb0ELb0EEENS1_36VarlenDynamicPersistentTileSchedulerILi128ELi112ELi256ELi128ELb0ELb1ELb1ELb0ELb1ELb1EEEEEEEEEvNT_6ParamsE,"",@"SHT_CUDA_INFO"
	.sectionflags	@""
	.align	4


	//----- nvinfo : EIATTR_CUDA_API_VERSION
	.align		4
        /*0000*/ 	.byte	0x04, 0x37
        /*0002*/ 	.short	(.L_723 - .L_722)
.L_722:
        /*0004*/ 	.word	0x00000082


	//----- nvinfo : EIATTR_KPARAM_INFO
	.align		4
.L_723:
        /*0008*/ 	.byte	0x04, 0x17
        /*000a*/ 	.short	(.L_725 - .L_724)
.L_724:
        /*000c*/ 	.word	0x00000000
        /*0010*/ 	.short	0x0000
        /*0012*/ 	.short	0x0070
        /*0014*/ 	.byte	0x00, 0xf0, 0x01, 0x2a


	//----- nvinfo : EIATTR_SPARSE_MMA_MASK
	.align		4
.L_725:
        /*0018*/ 	.byte	0x03, 0x50
        /*001a*/ 	.short	0x0000


	//----- nvinfo : EIATTR_MAXREG_COUNT
	.align		4
        /*001c*/ 	.byte	0x03, 0x1b
        /*001e*/ 	.short	0x00a8


	//----- nvinfo : EIATTR_NUM_BARRIERS
	.align		4
        /*0020*/ 	.byte	0x02, 0x4c
        /*0022*/ 	.byte	0x10
	.zero		1


	//----- nvinfo : EIATTR_EXTERNS
	.align		4
        /*0024*/ 	.byte	0x04, 0x0f
        /*0026*/ 	.short	(.L_727 - .L_726)


	//   ....[0]....
	.align		4
.L_726:
        /*0028*/ 	.word	index@(__assertfail)


	//----- nvinfo : EIATTR_ANNOTATIONS
	.align		4
.L_727:
        /*002c*/ 	.byte	0x04, 0x55
        /*002e*/ 	.short	(.L_729 - .L_728)


	//   ....[0]....
.L_728:
        /* <DEDUP_REMOVED lines=140> */


	//----- nvinfo : EIATTR_MERCURY_ISA_VERSION
	.align		4
.L_729:
        /*08d8*/ 	.byte	0x03, 0x5f
        /*08da*/ 	.short	0x0101


	//----- nvinfo : EIATTR_UNUSED_LOAD_BYTE_OFFSET
	.align		4
        /*08dc*/ 	.byte	0x04, 0x44
        /*08de*/ 	.short	(.L_731 - .L_730)


	//   ....[0]....
.L_730:
        /*08e0*/ 	.word	0x00000ab0
        /*08e4*/ 	.word	0x0000fff0


	//   ....[1]....
        /*08e8*/ 	.word	0x0001ca40
        /*08ec*/ 	.word	0x0000fff0


	//----- nvinfo : EIATTR_INT_WARP_WIDE_INSTR_OFFSETS
	.align		4
.L_731:
        /*08f0*/ 	.byte	0x04, 0x31
        /*08f2*/ 	.short	(.L_733 - .L_732)


	//   ....[0]....
.L_732:
        /*08f4*/ 	.word	0x00000190


	//   ....[1]....
        /*08f8*/ 	.word	0x000001d0


	//   ....[2]....
        /*08fc*/ 	.word	0x00000240


	//   ....[3]....
        /*0900*/ 	.word	0x00021900


	//   ....[4]....
        /*0904*/ 	.word	0x00021990


	//   ....[5]....
        /*0908*/ 	.word	0x00025990


	//   ....[6]....
        /*090c*/ 	.word	0x000259f0


	//----- nvinfo : EIATTR_COOP_GROUP_MASK_REGIDS
	.align		4
.L_733:
        /*0910*/ 	.byte	0x04, 0x29
        /*0912*/ 	.short	(.L_735 - .L_734)


	//   ....[0]....
.L_734:
        /*0914*/ 	.word	0xffffffff


	//   ....[1]....
        /*0918*/ 	.word	0xffffffff


	//   ....[2]....
        /*091c*/ 	.word	0xffffffff


	//   ....[3]....
        /*0920*/ 	.word	0xffffffff


	//   ....[4]....
        /*0924*/ 	.word	0xffffffff


	//   ....[5]....
        /*0928*/ 	.word	0xffffffff


	//   ....[6]....
        /*092c*/ 	.word	0xffffffff


	//   ....[7]....
        /*0930*/ 	.word	0xffffffff


	//   ....[8]....
        /*0934*/ 	.word	0xffffffff


	//   ....[9]....
        /*0938*/ 	.word	0xffffffff


	//   ....[10]....
        /*093c*/ 	.word	0xffffffff


	//   ....[11]....
        /*0940*/ 	.word	0xffffffff


	//   ....[12]....
        /*0944*/ 	.word	0xffffffff


	//   ....[13]....
        /*0948*/ 	.word	0xffffffff


	//   ....[14]....
        /*094c*/ 	.word	0xffffffff


	//   ....[15]....
        /*0950*/ 	.word	0xffffffff


	//   ....[16]....
        /*0954*/ 	.word	0xffffffff


	//   ....[17]....
        /*0958*/ 	.word	0xffffffff


	//   ....[18]....
        /*095c*/ 	.word	0xffffffff


	//   ....[19]....
        /*0960*/ 	.word	0xffffffff


	//   ....[20]....
        /*0964*/ 	.word	0xffffffff


	//   ....[21]....
        /*0968*/ 	.word	0xffffffff


	//   ....[22]....
        /*096c*/ 	.word	0xffffffff


	//   ....[23]....
        /*0970*/ 	.word	0xffffffff


	//   ....[24]....
        /*0974*/ 	.word	0xffffffff


	//   ....[25]....
        /*0978*/ 	.word	0xffffffff


	//   ....[26]....
        /*097c*/ 	.word	0xffffffff


	//   ....[27]....
        /*0980*/ 	.word	0xffffffff


	//   ....[28]....
        /*0984*/ 	.word	0xffffffff


	//   ....[29]....
        /*0988*/ 	.word	0xffffffff


	//   ....[30]....
        /*098c*/ 	.word	0xffffffff


	//   ....[31]....
        /*0990*/ 	.word	0xffffffff


	//   ....[32]....
        /*0994*/ 	.word	0xffffffff


	//   ....[33]....
        /*0998*/ 	.word	0xffffffff


	//   ....[34]....
        /*099c*/ 	.word	0xffffffff


	//   ....[35]....
        /*09a0*/ 	.word	0xffffffff


	//   ....[36]....
        /*09a4*/ 	.word	0xffffffff


	//   ....[37]....
        /*09a8*/ 	.word	0xffffffff


	//   ....[38]....
        /*09ac*/ 	.word	0xffffffff


	//   ....[39]....
        /*09b0*/ 	.word	0xffffffff


	//   ....[40]....
        /*09b4*/ 	.word	0xffffffff


	//   ....[41]....
        /*09b8*/ 	.word	0xffffffff


	//   ....[42]....
        /*09bc*/ 	.word	0xffffffff


	//   ....[43]....
        /*09c0*/ 	.word	0xffffffff


	//   ....[44]....
        /*09c4*/ 	.word	0xffffffff


	//   ....[45]....
        /*09c8*/ 	.word	0xffffffff


	//   ....[46]....
        /*09cc*/ 	.word	0xffffffff


	//   ....[47]....
        /*09d0*/ 	.word	0xffffffff


	//   ....[48]....
        /*09d4*/ 	.word	0xffffffff


	//   ....[49]....
        /*09d8*/ 	.word	0xffffffff


	//   ....[50]....
        /*09dc*/ 	.word	0xffffffff


	//   ....[51]....
        /*09e0*/ 	.word	0xffffffff


	//   ....[52]....
        /*09e4*/ 	.word	0xffffffff


	//   ....[53]....
        /*09e8*/ 	.word	0xffffffff


	//   ....[54]....
        /*09ec*/ 	.word	0xffffffff


	//   ....[55]....
        /*09f0*/ 	.word	0xffffffff


	//   ....[56]....
        /*09f4*/ 	.word	0xffffffff


	//   ....[57]....
        /*09f8*/ 	.word	0xffffffff


	//   ....[58]....
        /*09fc*/ 	.word	0xffffffff


	//   ....[59]....
        /*0a00*/ 	.word	0xffffffff


	//   ....[60]....
        /*0a04*/ 	.word	0xffffffff


	//   ....[61]....
        /*0a08*/ 	.word	0xffffffff


	//   ....[62]....
        /*0a0c*/ 	.word	0xffffffff


	//   ....[63]....
        /*0a10*/ 	.word	0xffffffff


	//   ....[64]....
        /*0a14*/ 	.word	0xffffffff


	//   ....[65]....
        /*0a18*/ 	.word	0xffffffff


	//   ....[66]....
        /*0a1c*/ 	.word	0xffffffff


	//   ....[67]....
        /*0a20*/ 	.word	0xffffffff


	//   ....[68]....
        /*0a24*/ 	.word	0xffffffff


	//   ....[69]....
        /*0a28*/ 	.word	0xffffffff


	//   ....[70]....
        /*0a2c*/ 	.word	0xffffffff


	//   ....[71]....
        /*0a30*/ 	.word	0xffffffff


	//   ....[72]....
        /*0a34*/ 	.word	0xffffffff


	//   ....[73]....
        /*0a38*/ 	.word	0xffffffff


	//   ....[74]....
        /*0a3c*/ 	.word	0xffffffff


	//   ....[75]....
        /*0a40*/ 	.word	0xffffffff


	//   ....[76]....
        /*0a44*/ 	.word	0xffffffff


	//   ....[77]....
        /*0a48*/ 	.word	0xffffffff


	//   ....[78]....
        /*0a4c*/ 	.word	0xffffffff


	//   ....[79]....
        /*0a50*/ 	.word	0xffffffff


	//   ....[80]....
        /*0a54*/ 	.word	0xffffffff


	//   ....[81]....
        /*0a58*/ 	.word	0xffffffff


	//   ....[82]....
        /*0a5c*/ 	.word	0xffffffff


	//   ....[83]....
        /*0a60*/ 	.word	0xffffffff


	//   ....[84]....
        /*0a64*/ 	.word	0xffffffff


	//   ....[85]....
        /*0a68*/ 	.word	0xffffffff


	//   ....[86]....
        /*0a6c*/ 	.word	0xffffffff


	//   ....[87]....
        /*0a70*/ 	.word	0xffffffff


	//   ....[88]....
        /*0a74*/ 	.word	0xffffffff


	//   ....[89]....
        /*0a78*/ 	.word	0xffffffff


	//   ....[90]....
        /*0a7c*/ 	.word	0xffffffff


	//   ....[91]....
        /*0a80*/ 	.word	0xffffffff


	//   ....[92]....
        /*0a84*/ 	.word	0xffffffff


	//   ....[93]....
        /*0a88*/ 	.word	0xffffffff


	//   ....[94]....
        /*0a8c*/ 	.word	0xffffffff


	//   ....[95]....
        /*0a90*/ 	.word	0xffffffff


	//   ....[96]....
        /*0a94*/ 	.word	0xffffffff


	//   ....[97]....
        /*0a98*/ 	.word	0xffffffff


	//   ....[98]....
        /*0a9c*/ 	.word	0xffffffff


	//   ....[99]....
        /*0aa0*/ 	.word	0xffffffff


	//   ....[100]....
        /*0aa4*/ 	.word	0x0500000f


	//   ....[101]....
        /*0aa8*/ 	.word	0x0500000f


	//   ....[102]....
        /*0aac*/ 	.word	0x0500000f


	//   ....[103]....
        /*0ab0*/ 	.word	0x0500000f


	//   ....[104]....
        /*0ab4*/ 	.word	0x0500000f


	//   ....[105]....
        /*0ab8*/ 	.word	0x0500000f


	//   ....[106]....
        /*0abc*/ 	.word	0x0500000f


	//   ....[107]....
        /*0ac0*/ 	.word	0x0500000f


	//   ....[108]....
        /*0ac4*/ 	.word	0x0500000f


	//   ....[109]....
        /*0ac8*/ 	.word	0x0500000f


	//   ....[110]....
        /*0acc*/ 	.word	0x0500000f


	//   ....[111]....
        /*0ad0*/ 	.word	0x0500000f


	//   ....[112]....
        /*0ad4*/ 	.word	0x0500000f


	//   ....[113]....
        /*0ad8*/ 	.word	0x0500000f


	//   ....[114]....
        /*0adc*/ 	.word	0x0500000f


	//   ....[115]....
        /*0ae0*/ 	.word	0x0500000f


	//   ....[116]....
        /*0ae4*/ 	.word	0x0500000f


	//   ....[117]....
        /*0ae8*/ 	.word	0x0500000f


	//   ....[118]....
        /*0aec*/ 	.word	0x0500000f


	//   ....[119]....
        /*0af0*/ 	.word	0x0500000f


	//   ....[120]....
        /*0af4*/ 	.word	0x0500000f


	//   ....[121]....
        /*0af8*/ 	.word	0x0500000f


	//   ....[122]....
        /*0afc*/ 	.word	0x0500000f


	//   ....[123]....
        /*0b00*/ 	.word	0x0500000f


	//   ....[124]....
        /*0b04*/ 	.word	0x0500000f


	//   ....[125]....
        /*0b08*/ 	.word	0x0500000f


	//   ....[126]....
        /*0b0c*/ 	.word	0x0500000f


	//   ....[127]....
        /*0b10*/ 	.word	0x0500000f


	//   ....[128]....
        /*0b14*/ 	.word	0x0500000f


	//   ....[129]....
        /*0b18*/ 	.word	0x0500000f


	//   ....[130]....
        /*0b1c*/ 	.word	0x0500000f


	//   ....[131]....
        /*0b20*/ 	.word	0x0500000f


	//   ....[132]....
        /*0b24*/ 	.word	0x0500000f


	//   ....[133]....
        /*0b28*/ 	.word	0x0500000f


	//   ....[134]....
        /*0b2c*/ 	.word	0x0500000f


	//   ....[135]....
        /*0b30*/ 	.word	0x0500000f


	//   ....[136]....
        /*0b34*/ 	.word	0x0500000f


	//   ....[137]....
        /*0b38*/ 	.word	0x0500000f


	//   ....[138]....
        /*0b3c*/ 	.word	0x0500000f


	//   ....[139]....
        /*0b40*/ 	.word	0x0500000f


	//   ....[140]....
        /*0b44*/ 	.word	0x0500000f


	//   ....[141]....
        /*0b48*/ 	.word	0x0500000f


	//   ....[142]....
        /*0b4c*/ 	.word	0x0500000f


	//   ....[143]....
        /*0b50*/ 	.word	0x0500000f


	//----- nvinfo : EIATTR_COOP_GROUP_INSTR_OFFSETS
	.align		4
.L_735:
        /*0b54*/ 	.byte	0x04, 0x28
        /*0b56*/ 	.short	(.L_737 - .L_736)


	//   ....[0]....
.L_736:
        /*0b58*/ 	.word	0x00000070


	//   ....[1]....
        /*0b5c*/ 	.word	0x000001a0


	//   ....[2]....
        /*0b60*/ 	.word	0x000001f0


	//   ....[3]....
        /*0b64*/ 	.word	0x00000420


	//   ....[4]....
        /*0b68*/ 	.word	0x00000580


	//   ....[5]....
        /*0b6c*/ 	.word	0x000006a0


	//   ....[6]....
        /*0b70*/ 	.word	0x00000800


	//   ....[7]....
        /*0b74*/ 	.word	0x0000ac50


	//   ....[8]....
        /*0b78*/ 	.word	0x0000b1f0


	//   ....[9]....
        /*0b7c*/ 	.word	0x0000b200


	//   ....[10]....
        /*0b80*/ 	.word	0x0000b210


	//   ....[11]....
        /*0b84*/ 	.word	0x0000b220


	//   ....[12]....
        /*0b88*/ 	.word	0x0000dcd0


	//   ....[13]....
        /*0b8c*/ 	.word	0x0000dce0


	//   ....[14]....
        /*0b90*/ 	.word	0x0000dcf0


	//   ....[15]....
        /*0b94*/ 	.word	0x0000dd00


	//   ....[16]....
        /*0b98*/ 	.word	0x000149c0


	//   ....[17]....
        /*0b9c*/ 	.word	0x000149e0


	//   ....[18]....
        /*0ba0*/ 	.word	0x00014d50


	//   ....[19]....
        /*0ba4*/ 	.word	0x00014d70


	//   ....[20]....
        /*0ba8*/ 	.word	0x0001a720


	//   ....[21]....
        /*0bac*/ 	.word	0x0001a740


	//   ....[22]....
        /*0bb0*/ 	.word	0x0001ad60


	//   ....[23]....
        /*0bb4*/ 	.word	0x0001ae00


	//   ....[24]....
        /*0bb8*/ 	.word	0x0001c1c0


	//   ....[25]....
        /*0bbc*/ 	.word	0x0001c1d0


	//   ....[26]....
        /*0bc0*/ 	.word	0x0001c200


	//   ....[27]....
        /*0bc4*/ 	.word	0x0001c210


	//   ....[28]....
        /*0bc8*/ 	.word	0x0001d870


	//   ....[29]....
        /*0bcc*/ 	.word	0x0001d8e0


	//   ....[30]....
        /*0bd0*/ 	.word	0x0001d990


	//   ....[31]....
        /*0bd4*/ 	.word	0x0001d9a0


	//   ....[32]....
        /*0bd8*/ 	.word	0x0001df60


	//   ....[33]....
        /*0bdc*/ 	.word	0x0001df80


	//   ....[34]....
        /*0be0*/ 	.word	0x0001e080


	//   ....[35]....
        /*0be4*/ 	.word	0x0001e0a0


	//   ....[36]....
        /*0be8*/ 	.word	0x0001e1a0


	//   ....[37]....
        /*0bec*/ 	.word	0x0001e1c0


	//   ....[38]....
        /*0bf0*/ 	.word	0x0001e2d0


	//   ....[39]....
        /*0bf4*/ 	.word	0x0001e2f0


	//   ....[40]....
        /*0bf8*/ 	.word	0x0001eba0


	//   ....[41]....
        /*0bfc*/ 	.word	0x0001ebb0


	//   ....[42]....
        /*0c00*/ 	.word	0x0001ecb0


	//   ....[43]....
        /*0c04*/ 	.word	0x0001ecd0


	//   ....[44]....
        /*0c08*/ 	.word	0x0001edd0


	//   ....[45]....
        /*0c0c*/ 	.word	0x0001edf0


	//   ....[46]....
        /*0c10*/ 	.word	0x0001ef00


	//   ....[47]....
        /*0c14*/ 	.word	0x0001ef20


	//   ....[48]....
        /*0c18*/ 	.word	0x0001f0b0


	//   ....[49]....
        /*0c1c*/ 	.word	0x0001f280


	//   ....[50]....
        /*0c20*/ 	.word	0x0001f2b0


	//   ....[51]....
        /*0c24*/ 	.word	0x0001f2e0


	//   ....[52]....
        /*0c28*/ 	.word	0x0001f310


	//   ....[53]....
        /*0c2c*/ 	.word	0x0001f340


	//   ....[54]....
        /*0c30*/ 	.word	0x0001f370


	//   ....[55]....
        /*0c34*/ 	.word	0x0001f4e0


	//   ....[56]....
        /*0c38*/ 	.word	0x0001f510


	//   ....[57]....
        /*0c3c*/ 	.word	0x0001f540


	//   ....[58]....
        /*0c40*/ 	.word	0x0001f570


	//   ....[59]....
        /*0c44*/ 	.word	0x0001f5a0


	//   ....[60]....
        /*0c48*/ 	.word	0x0001f5d0


	//   ....[61]....
        /*0c4c*/ 	.word	0x0001f660


	//   ....[62]....
        /*0c50*/ 	.word	0x0001f690


	//   ....[63]....
        /*0c54*/ 	.word	0x0001f720


	//   ....[64]....
        /*0c58*/ 	.word	0x000203b0


	//   ....[65]....
        /*0c5c*/ 	.word	0x00021f10


	//   ....[66]....
        /*0c60*/ 	.word	0x00022be0


	//   ....[67]....
        /*0c64*/ 	.word	0x00022c00


	//   ....[68]....
        /*0c68*/ 	.word	0x00022cb0


	//   ....[69]....
        /*0c6c*/ 	.word	0x00022cc0


	//   ....[70]....
        /*0c70*/ 	.word	0x00022d60


	//   ....[71]....
        /*0c74*/ 	.word	0x00022d70


	//   ....[72]....
        /*0c78*/ 	.word	0x00022e10


	//   ....[73]....
        /*0c7c*/ 	.word	0x00022e20


	//   ....[74]....
        /*0c80*/ 	.word	0x00022ec0


	//   ....[75]....
        /*0c84*/ 	.word	0x00022ed0


	//   ....[76]....
        /*0c88*/ 	.word	0x00022f70


	//   ....[77]....
        /*0c8c*/ 	.word	0x00022f80


	//   ....[78]....
        /*0c90*/ 	.word	0x00023020


	//   ....[79]....
        /*0c94*/ 	.word	0x00023030


	//   ....[80]....
        /*0c98*/ 	.word	0x00023080


	//   ....[81]....
        /*0c9c*/ 	.word	0x000230c0


	//   ....[82]....
        /*0ca0*/ 	.word	0x00026200


	//   ....[83]....
        /*0ca4*/ 	.word	0x00026220


	//   ....[84]....
        /*0ca8*/ 	.word	0x00026260


	//   ....[85]....
        /*0cac*/ 	.word	0x00026290


	//   ....[86]....
        /*0cb0*/ 	.word	0x000262c0


	//   ....[87]....
        /*0cb4*/ 	.word	0x000262f0


	//   ....[88]....
        /*0cb8*/ 	.word	0x00026320


	//   ....[89]....
        /*0cbc*/ 	.word	0x00026350


	//   ....[90]....
        /*0cc0*/ 	.word	0x000264e0


	//   ....[91]....
        /*0cc4*/ 	.word	0x00026510


	//   ....[92]....
        /*0cc8*/ 	.word	0x00026540


	//   ....[93]....
        /*0ccc*/ 	.word	0x00026570


	//   ....[94]....
        /*0cd0*/ 	.word	0x000265a0


	//   ....[95]....
        /*0cd4*/ 	.word	0x000265d0


	//   ....[96]....
        /*0cd8*/ 	.word	0x00026690


	//   ....[97]....
        /*0cdc*/ 	.word	0x000266b0


	//   ....[98]....
        /*0ce0*/ 	.word	0x00026720


	//   ....[99]....
        /*0ce4*/ 	.word	0x00026ba0


	//   ....[100]....
        /*0ce8*/ 	.word	0x00027000


	//   ....[101]....
        /*0cec*/ 	.word	0x00027090


	//   ....[102]....
        /*0cf0*/ 	.word	0x000270e0


	//   ....[103]....
        /*0cf4*/ 	.word	0x00027130


	//   ....[104]....
        /*0cf8*/ 	.word	0x00027210


	//   ....[105]....
        /*0cfc*/ 	.word	0x000272b0


	//   ....[106]....
        /*0d00*/ 	.word	0x00027300


	//   ....[107]....
        /*0d04*/ 	.word	0x00027360


	//   ....[108]....
        /*0d08*/ 	.word	0x000275b0


	//   ....[109]....
        /*0d0c*/ 	.word	0x000278b0


	//   ....[110]....
        /*0d10*/ 	.word	0x00027a20


	//   ....[111]....
        /*0d14*/ 	.word	0x00027a70


	//   ....[112]....
        /*0d18*/ 	.word	0x00027b20


	//   ....[113]....
        /*0d1c*/ 	.word	0x00027c30


	//   ....[114]....
        /*0d20*/ 	.word	0x00027c90


	//   ....[115]....
        /*0d24*/ 	.word	0x00027da0


	//   ....[116]....
        /*0d28*/ 	.word	0x00027e00


	//   ....[117]....
        /*0d2c*/ 	.word	0x00027f10


	//   ....[118]....
        /*0d30*/ 	.word	0x00027f70


	//   ....[119]....
        /*0d34*/ 	.word	0x00028080


	//   ....[120]....
        /*0d38*/ 	.word	0x000280e0


	//   ....[121]....
        /*0d3c*/ 	.word	0x000281f0


	//   ....[122]....
        /*0d40*/ 	.word	0x00028250


	//   ....[123]....
        /*0d44*/ 	.word	0x00028360


	//   ....[124]....
        /*0d48*/ 	.word	0x000283c0


	//   ....[125]....
        /*0d4c*/ 	.word	0x000284a0


	//   ....[126]....
        /*0d50*/ 	.word	0x00028810


	//   ....[127]....
        /*0d54*/ 	.word	0x000288c0


	//   ....[128]....
        /*0d58*/ 	.word	0x000289c0


	//   ....[129]....
        /*0d5c*/ 	.word	0x00028a50


	//   ....[130]....
        /*0d60*/ 	.word	0x00028ad0


	//   ....[131]....
        /*0d64*/ 	.word	0x00028b50


	//   ....[132]....
        /*0d68*/ 	.word	0x00028bd0


	//   ....[133]....
        /*0d6c*/ 	.word	0x00028c60


	//   ....[134]....
        /*0d70*/ 	.word	0x00028d00


	//   ....[135]....
        /*0d74*/ 	.word	0x00028dd0


	//   ....[136]....
        /*0d78*/ 	.word	0x00028e50


	//   ....[137]....
        /*0d7c*/ 	.word	0x00028ed0


	//   ....[138]....
        /*0d80*/ 	.word	0x00028f50


	//   ....[139]....
        /*0d84*/ 	.word	0x00028fe0


	//   ....[140]....
        /*0d88*/ 	.word	0x00029060


	//   ....[141]....
        /*0d8c*/ 	.word	0x00029100


	//   ....[142]....
        /*0d90*/ 	.word	0x00029190


	//   ....[143]....
        /*0d94*/ 	.word	0x000292c0


	//----- nvinfo : EIATTR_REG_RECONFIG
	.align		4
.L_737:
        /*0d98*/ 	.byte	0x01, 0x54
	.zero		2


	//----- nvinfo : EIATTR_SYSCALL_OFFSETS
	.align		4
        /*0d9c*/ 	.byte	0x04, 0x46
        /*0d9e*/ 	.short	(.L_739 - .L_738)


	//   ....[0]....
.L_738:
        /*0da0*/ 	.word	0x00001c30


	//   ....[1]....
        /*0da4*/ 	.word	0x00001d80


	//   ....[2]....
        /*0da8*/ 	.word	0x0000adf0


	//   ....[3]....
        /*0dac*/ 	.word	0x0000b170


	//   ....[4]....
        /*0db0*/ 	.word	0x00021b00


	//   ....[5]....
        /*0db4*/ 	.word	0x00021c60


	//   ....[6]....
        /*0db8*/ 	.word	0x00021d60


	//   ....[7]....
        /*0dbc*/ 	.word	0x00022760


	//----- nvinfo : EIATTR_MBARRIER_INSTR_OFFSETS
	.align		4
.L_739:
        /*0dc0*/ 	.byte	0x04, 0x39
        /*0dc2*/ 	.short	(.L_741 - .L_740)


	//   ....[0]....
.L_740:
        /*0dc4*/ 	.word	0x000002d0
        /*0dc8*/ 	.word	0x000000ff
        /*0dcc*/ 	.word	0x00036800
        /*0dd0*/ 	.short	0x0100
        /*0dd2*/ 	.byte	0x08
	.zero		1


	//   ....[1]....
        /*0dd4*/ 	.word	0x000002e0
        /*0dd8*/ 	.word	0x000000ff
        /*0ddc*/ 	.word	0x00036820
        /*0de0*/ 	.short	0x0100
        /*0de2*/ 	.byte	0x08
	.zero		1


	//   ....[2]....
        /*0de4*/ 	.word	0x000003d0
        /*0de8*/ 	.word	0x000000ff
        /*0dec*/ 	.word	0x00036830
        /*0df0*/ 	.short	0x0100
        /*0df2*/ 	.byte	0x08
	.zero		1


	//   ....[3]....
        /*0df4*/ 	.word	0x000003e0
        /*0df8*/ 	.word	0x000000ff
        /*0dfc*/ 	.word	0x00036840
        /*0e00*/ 	.short	0x0100
        /*0e02*/ 	.byte	0x08
	.zero		1


	//   ....[4]....
        /*0e04*/ 	.word	0x000003f0
        /*0e08*/ 	.word	0x000000ff
        /*0e0c*/ 	.word	0x00036838
        /*0e10*/ 	.short	0x0100
        /*0e12*/ 	.byte	0x08
	.zero		1


	//   ....[5]....
        /*0e14*/ 	.word	0x00000400
        /*0e18*/ 	.word	0x000000ff
        /*0e1c*/ 	.word	0x00036848
        /*0e20*/ 	.short	0x0100
        /*0e22*/ 	.byte	0x08
	.zero		1


	//   ....[6]....
        /*0e24*/ 	.word	0x00000530
        /*0e28*/ 	.word	0x000000ff
        /*0e2c*/ 	.word	0x00036850
        /*0e30*/ 	.short	0x0100
        /*0e32*/ 	.byte	0x08
	.zero		1


	//   ....[7]....
        /*0e34*/ 	.word	0x00000540
        /*0e38*/ 	.word	0x000000ff
        /*0e3c*/ 	.word	0x00036860
        /*0e40*/ 	.short	0x0100
        /*0e42*/ 	.byte	0x08
	.zero		1


	//   ....[8]....
        /*0e44*/ 	.word	0x00000550
        /*0e48*/ 	.word	0x000000ff
        /*0e4c*/ 	.word	0x00036858
        /*0e50*/ 	.short	0x0100
        /*0e52*/ 	.byte	0x08
	.zero		1


	//   ....[9]....
        /*0e54*/ 	.word	0x00000560
        /*0e58*/ 	.word	0x000000ff
        /*0e5c*/ 	.word	0x00036868
        /*0e60*/ 	.short	0x0100
        /*0e62*/ 	.byte	0x08
	.zero		1


	//   ....[10]....
        /*0e64*/ 	.word	0x00000650
        /*0e68*/ 	.word	0x000000ff
        /*0e6c*/ 	.word	0x00036870
        /*0e70*/ 	.short	0x0100
        /*0e72*/ 	.byte	0x06
	.zero		1


	//   ....[11]....
        /*0e74*/ 	.word	0x00000660
        /*0e78*/ 	.word	0x000000ff
        /*0e7c*/ 	.word	0x00036880
        /*0e80*/ 	.short	0x0100
        /*0e82*/ 	.byte	0x06
	.zero		1


	//   ....[12]....
        /*0e84*/ 	.word	0x00000670
        /*0e88*/ 	.word	0x000000ff
        /*0e8c*/ 	.word	0x00036878
        /*0e90*/ 	.short	0x0100
        /*0e92*/ 	.byte	0x06
	.zero		1


	//   ....[13]....
        /*0e94*/ 	.word	0x00000680
        /*0e98*/ 	.word	0x000000ff
        /*0e9c*/ 	.word	0x00036888
        /*0ea0*/ 	.short	0x0100
        /*0ea2*/ 	.byte	0x06
	.zero		1


	//   ....[14]....
        /*0ea4*/ 	.word	0x000007b0
        /*0ea8*/ 	.word	0x000000ff
        /*0eac*/ 	.word	0x00036890
        /*0eb0*/ 	.short	0x0100
        /*0eb2*/ 	.byte	0x08
	.zero		1


	//   ....[15]....
        /*0eb4*/ 	.word	0x000007c0
        /*0eb8*/ 	.word	0x000000ff
        /*0ebc*/ 	.word	0x000368a0
        /*0ec0*/ 	.short	0x0100
        /*0ec2*/ 	.byte	0x08
	.zero		1


	//   ....[16]....
        /*0ec4*/ 	.word	0x000007d0
        /*0ec8*/ 	.word	0x000000ff
        /*0ecc*/ 	.word	0x00036898
        /*0ed0*/ 	.short	0x0100
        /*0ed2*/ 	.byte	0x08
	.zero		1


	//   ....[17]....
        /*0ed4*/ 	.word	0x000007e0
        /*0ed8*/ 	.word	0x000000ff
        /*0edc*/ 	.word	0x000368a8
        /*0ee0*/ 	.short	0x0100
        /*0ee2*/ 	.byte	0x08
	.zero		1


	//   ....[18]....
        /*0ee4*/ 	.word	0x00000910
        /*0ee8*/ 	.word	0x000000ff
        /*0eec*/ 	.word	0x000368b0
        /*0ef0*/ 	.short	0x0100
        /*0ef2*/ 	.byte	0x08
	.zero		1


	//   ....[19]....
        /*0ef4*/ 	.word	0x00000920
        /*0ef8*/ 	.word	0x000000ff
        /*0efc*/ 	.word	0x000368c0
        /*0f00*/ 	.short	0x0100
        /*0f02*/ 	.byte	0x08
	.zero		1


	//   ....[20]....
        /*0f04*/ 	.word	0x00000930
        /*0f08*/ 	.word	0x000000ff
        /*0f0c*/ 	.word	0x000368b8
        /*0f10*/ 	.short	0x0100
        /*0f12*/ 	.byte	0x08
	.zero		1


	//   ....[21]....
        /*0f14*/ 	.word	0x00000940
        /*0f18*/ 	.word	0x000000ff
        /*0f1c*/ 	.word	0x000368c8
        /*0f20*/ 	.short	0x0100
        /*0f22*/ 	.byte	0x08
	.zero		1


	//   ....[22]....
        /*0f24*/ 	.word	0x000038f0
        /*0f28*/ 	.word	0x00000064
        /*0f2c*/ 	.word	0x00036890
        /*0f30*/ 	.short	0x010a
        /*0f32*/ 	.byte	0x3f
	.zero		1


	//   ....[23]....
        /*0f34*/ 	.word	0x00006c50
        /*0f38*/ 	.word	0x00000064
        /*0f3c*/ 	.word	0x00036890
        /*0f40*/ 	.short	0x010a
        /*0f42*/ 	.byte	0x3f
	.zero		1


	//   ....[24]....
        /*0f44*/ 	.word	0x00009d30
        /*0f48*/ 	.word	0x00000064
        /*0f4c*/ 	.word	0x00036890
        /*0f50*/ 	.short	0x010a
        /*0f52*/ 	.byte	0x3f
	.zero		1


	//   ....[25]....
        /*0f54*/ 	.word	0x0000a100
        /*0f58*/ 	.word	0x0000002c
        /*0f5c*/ 	.word	0x00000000
        /*0f60*/ 	.short	0x0101
        /*0f62*/ 	.byte	0x3f
	.zero		1


	//   ....[26]....
        /*0f64*/ 	.word	0x0000a140
        /*0f68*/ 	.word	0x00000064
        /*0f6c*/ 	.word	0x000368b0
        /*0f70*/ 	.short	0x010a
        /*0f72*/ 	.byte	0x3f
	.zero		1


	//   ....[27]....
        /*0f74*/ 	.word	0x0000a7b0
        /*0f78*/ 	.word	0x00000064
        /*0f7c*/ 	.word	0x00000000
        /*0f80*/ 	.short	0x0101
        /*0f82*/ 	.byte	0x3f
	.zero		1


	//   ....[28]....
        /*0f84*/ 	.word	0x0000ae70
        /*0f88*/ 	.word	0x00000002
        /*0f8c*/ 	.word	0x00036800
        /*0f90*/ 	.short	0x010a
        /*0f92*/ 	.byte	0x3f
	.zero		1


	//   ....[29]....
        /*0f94*/ 	.word	0x0000aec0
        /*0f98*/ 	.word	0x00000002
        /*0f9c*/ 	.word	0x00036800
        /*0fa0*/ 	.short	0x010a
        /*0fa2*/ 	.byte	0x3f
	.zero		1


	//   ....[30]....
        /*0fa4*/ 	.word	0x0000b9c0
        /*0fa8*/ 	.word	0x00000002
        /*0fac*/ 	.word	0x00036800
        /*0fb0*/ 	.short	0x010a
        /*0fb2*/ 	.byte	0x3f
	.zero		1


	//   ....[31]....
        /*0fb4*/ 	.word	0x0000e210
        /*0fb8*/ 	.word	0x00000002
        /*0fbc*/ 	.word	0x00036800
        /*0fc0*/ 	.short	0x010a
        /*0fc2*/ 	.byte	0x3f
	.zero		1


	//   ....[32]....
        /*0fc4*/ 	.word	0x00010980
        /*0fc8*/ 	.word	0x00000000
        /*0fcc*/ 	.word	0x00036830
        /*0fd0*/ 	.short	0x010a
        /*0fd2*/ 	.byte	0x3f
	.zero		1


	//   ....[33]....
        /*0fd4*/ 	.word	0x00010a00
        /*0fd8*/ 	.word	0x00000000
        /*0fdc*/ 	.word	0x00036830
        /*0fe0*/ 	.short	0x010a
        /*0fe2*/ 	.byte	0x3f
	.zero		1


	//   ....[34]....
        /*0fe4*/ 	.word	0x000151d0
        /*0fe8*/ 	.word	0x00000000
        /*0fec*/ 	.word	0x00000000
        /*0ff0*/ 	.short	0x0101
        /*0ff2*/ 	.byte	0x3f
	.zero		1


	//   ....[35]....
        /*0ff4*/ 	.word	0x000163e0
        /*0ff8*/ 	.word	0x0000000c
        /*0ffc*/ 	.word	0x00036830
        /*1000*/ 	.short	0x010a
        /*1002*/ 	.byte	0x3f
	.zero		1


	//   ....[36]....
        /*1004*/ 	.word	0x00016460
        /*1008*/ 	.word	0x0000000c
        /*100c*/ 	.word	0x00036830
        /*1010*/ 	.short	0x010a
        /*1012*/ 	.byte	0x3f
	.zero		1


	//   ....[37]....
        /*1014*/ 	.word	0x00019af0
        /*1018*/ 	.word	0x0000000e
        /*101c*/ 	.word	0x00036850
        /*1020*/ 	.short	0x010a
        /*1022*/ 	.byte	0x3f
	.zero		1


	//   ....[38]....
        /*1024*/ 	.word	0x00019b40
        /*1028*/ 	.word	0x0000000e
        /*102c*/ 	.word	0x00036850
        /*1030*/ 	.short	0x010a
        /*1032*/ 	.byte	0x3f
	.zero		1


	//   ....[39]....
        /*1034*/ 	.word	0x0001b370
        /*1038*/ 	.word	0x0000000c
        /*103c*/ 	.word	0x00000000
        /*1040*/ 	.short	0x0101
        /*1042*/ 	.byte	0x3f
	.zero		1


	//   ....[40]....
        /*1044*/ 	.word	0x0001b3b0
        /*1048*/ 	.word	0x0000000e
        /*104c*/ 	.word	0x00000000
        /*1050*/ 	.short	0x0101
        /*1052*/ 	.byte	0x3f
	.zero		1


	//   ....[41]....
        /*1054*/ 	.word	0x0001bde0
        /*1058*/ 	.word	0x00000000
        /*105c*/ 	.word	0x00036850
        /*1060*/ 	.short	0x010a
        /*1062*/ 	.byte	0x3f
	.zero		1


	//   ....[42]....
        /*1064*/ 	.word	0x0001be80
        /*1068*/ 	.word	0x00000000
        /*106c*/ 	.word	0x00036850
        /*1070*/ 	.short	0x010a
        /*1072*/ 	.byte	0x3f
	.zero		1


	//   ....[43]....
        /*1074*/ 	.word	0x0001c3d0
        /*1078*/ 	.word	0x00000008
        /*107c*/ 	.word	0x00000000
        /*1080*/ 	.short	0x0101
        /*1082*/ 	.byte	0x3f
	.zero		1


	//   ....[44]....
        /*1084*/ 	.word	0x0001df50
        /*1088*/ 	.word	0x00000000
        /*108c*/ 	.word	0x00000000
        /*1090*/ 	.short	0x0101
        /*1092*/ 	.byte	0x3f
	.zero		1


	//   ....[45]....
        /*1094*/ 	.word	0x000204a0
        /*1098*/ 	.word	0x00000004
        /*109c*/ 	.word	0x00036820
        /*10a0*/ 	.short	0x010a
        /*10a2*/ 	.byte	0x3f
	.zero		1


	//   ....[46]....
        /*10a4*/ 	.word	0x00020580
        /*10a8*/ 	.word	0x00000005
        /*10ac*/ 	.word	0x000368a0
        /*10b0*/ 	.short	0x010a
        /*10b2*/ 	.byte	0x3f
	.zero		1


	//   ....[47]....
        /*10b4*/ 	.word	0x000209c0
        /*10b8*/ 	.word	0x00000005
        /*10bc*/ 	.word	0x000368c0
        /*10c0*/ 	.short	0x010a
        /*10c2*/ 	.byte	0x3f
	.zero		1


	//   ....[48]....
        /*10c4*/ 	.word	0x00020f50
        /*10c8*/ 	.word	0x00000006
        /*10cc*/ 	.word	0x000368a0
        /*10d0*/ 	.short	0x010a
        /*10d2*/ 	.byte	0x3f
	.zero		1


	//   ....[49]....
        /*10d4*/ 	.word	0x00021380
        /*10d8*/ 	.word	0x00000006
        /*10dc*/ 	.word	0x000368c0
        /*10e0*/ 	.short	0x010a
        /*10e2*/ 	.byte	0x3f
	.zero		1


	//   ....[50]....
        /*10e4*/ 	.word	0x000221b0
        /*10e8*/ 	.word	0x00000000
        /*10ec*/ 	.word	0x00036840
        /*10f0*/ 	.short	0x010a
        /*10f2*/ 	.byte	0x3f
	.zero		1


	//   ....[51]....
        /*10f4*/ 	.word	0x000231d0
        /*10f8*/ 	.word	0x00000008
        /*10fc*/ 	.word	0x00036800
        /*1100*/ 	.short	0x0107
        /*1102*/ 	.byte	0x3f
	.zero		1


	//   ....[52]....
        /*1104*/ 	.word	0x000232d0
        /*1108*/ 	.word	0x00000002
        /*110c*/ 	.word	0x00036800
        /*1110*/ 	.short	0x0101
        /*1112*/ 	.byte	0x3f
	.zero		1


	//   ....[53]....
        /*1114*/ 	.word	0x000232f0
        /*1118*/ 	.word	0x00000002
        /*111c*/ 	.word	0x00036820
        /*1120*/ 	.short	0x010a
        /*1122*/ 	.byte	0x3f
	.zero		1


	//   ....[54]....
        /*1124*/ 	.word	0x00023670
        /*1128*/ 	.word	0x00000003
        /*112c*/ 	.word	0x00036840
        /*1130*/ 	.short	0x010a
        /*1132*/ 	.byte	0x3f
	.zero		1


	//   ....[55]....
        /*1134*/ 	.word	0x00023b30
        /*1138*/ 	.word	0x00000002
        /*113c*/ 	.word	0x00036860
        /*1140*/ 	.short	0x010a
        /*1142*/ 	.byte	0x3f
	.zero		1


	//   ....[56]....
        /*1144*/ 	.word	0x00024340
        /*1148*/ 	.word	0x00000003
        /*114c*/ 	.word	0x00036840
        /*1150*/ 	.short	0x010a
        /*1152*/ 	.byte	0x3f
	.zero		1


	//   ....[57]....
        /*1154*/ 	.word	0x00024800
        /*1158*/ 	.word	0x00000002
        /*115c*/ 	.word	0x00036860
        /*1160*/ 	.short	0x010a
        /*1162*/ 	.byte	0x3f
	.zero		1


	//   ....[58]....
        /*1164*/ 	.word	0x00024f60
        /*1168*/ 	.word	0x00000003
        /*116c*/ 	.word	0x00036840
        /*1170*/ 	.short	0x010a
        /*1172*/ 	.byte	0x3f
	.zero		1


	//   ....[59]....
        /*1174*/ 	.word	0x00025410
        /*1178*/ 	.word	0x00000002
        /*117c*/ 	.word	0x00036860
        /*1180*/ 	.short	0x010a
        /*1182*/ 	.byte	0x3f
	.zero		1


	//   ....[60]....
        /*1184*/ 	.word	0x00025af0
        /*1188*/ 	.word	0x00000002
        /*118c*/ 	.word	0x00036860
        /*1190*/ 	.short	0x010a
        /*1192*/ 	.byte	0x3f
	.zero		1


	//   ....[61]....
        /*1194*/ 	.word	0x00026b20
        /*1198*/ 	.word	0x00000000
        /*119c*/ 	.word	0x00036820
        /*11a0*/ 	.short	0x010a
        /*11a2*/ 	.byte	0x3f
	.zero		1


	//   ....[62]....
        /*11a4*/ 	.word	0x00026cf0
        /*11a8*/ 	.word	0x00000006
        /*11ac*/ 	.word	0x00000000
        /*11b0*/ 	.short	0x010a
        /*11b2*/ 	.byte	0x3f
	.zero		1


	//   ....[63]....
        /*11b4*/ 	.word	0x00026d60
        /*11b8*/ 	.word	0x00000007
        /*11bc*/ 	.word	0x00000000
        /*11c0*/ 	.short	0x010a
        /*11c2*/ 	.byte	0x3f
	.zero		1


	//   ....[64]....
        /*11c4*/ 	.word	0x00026dd0
        /*11c8*/ 	.word	0x00000004
        /*11cc*/ 	.word	0x00000000
        /*11d0*/ 	.short	0x010a
        /*11d2*/ 	.byte	0x3f
	.zero		1


	//   ....[65]....
        /*11d4*/ 	.word	0x00026e00
        /*11d8*/ 	.word	0x00000003
        /*11dc*/ 	.word	0x00000000
        /*11e0*/ 	.short	0x010a
        /*11e2*/ 	.byte	0x3f
	.zero		1


	//   ....[66]....
        /*11e4*/ 	.word	0x00026e60
        /*11e8*/ 	.word	0x00000064
        /*11ec*/ 	.word	0x00036890
        /*11f0*/ 	.short	0x010a
        /*11f2*/ 	.byte	0x3f
	.zero		1


	//   ....[67]....
        /*11f4*/ 	.word	0x00026eb0
        /*11f8*/ 	.word	0x00000064
        /*11fc*/ 	.word	0x00036890
        /*1200*/ 	.short	0x010a
        /*1202*/ 	.byte	0x3f
	.zero		1


	//   ....[68]....
        /*1204*/ 	.word	0x00026f00
        /*1208*/ 	.word	0x00000064
        /*120c*/ 	.word	0x00036890
        /*1210*/ 	.short	0x010a
        /*1212*/ 	.byte	0x3f
	.zero		1


	//   ....[69]....
        /*1214*/ 	.word	0x00026f50
        /*1218*/ 	.word	0x00000064
        /*121c*/ 	.word	0x000368b0
        /*1220*/ 	.short	0x010a
        /*1222*/ 	.byte	0x3f
	.zero		1


	//   ....[70]....
        /*1224*/ 	.word	0x00027160
        /*1228*/ 	.word	0x00000002
        /*122c*/ 	.word	0x00036800
        /*1230*/ 	.short	0x010a
        /*1232*/ 	.byte	0x3f
	.zero		1


	//   ....[71]....
        /*1234*/ 	.word	0x00027390
        /*1238*/ 	.word	0x00000002
        /*123c*/ 	.word	0x00036800
        /*1240*/ 	.short	0x010a
        /*1242*/ 	.byte	0x3f
	.zero		1


	//   ....[72]....
        /*1244*/ 	.word	0x000273e0
        /*1248*/ 	.word	0x00000000
        /*124c*/ 	.word	0x00036830
        /*1250*/ 	.short	0x010a
        /*1252*/ 	.byte	0x3f
	.zero		1


	//   ....[73]....
        /*1254*/ 	.word	0x00027430
        /*1258*/ 	.word	0x0000000c
        /*125c*/ 	.word	0x00036830
        /*1260*/ 	.short	0x010a
        /*1262*/ 	.byte	0x3f
	.zero		1


	//   ....[74]....
        /*1264*/ 	.word	0x00027480
        /*1268*/ 	.word	0x0000000e
        /*126c*/ 	.word	0x00036850
        /*1270*/ 	.short	0x010a
        /*1272*/ 	.byte	0x3f
	.zero		1


	//   ....[75]....
        /*1274*/ 	.word	0x000274d0
        /*1278*/ 	.word	0x00000000
        /*127c*/ 	.word	0x00036850
        /*1280*/ 	.short	0x010a
        /*1282*/ 	.byte	0x3f
	.zero		1


	//   ....[76]....
        /*1284*/ 	.word	0x00027690
        /*1288*/ 	.word	0x00000003
        /*128c*/ 	.word	0x00036820
        /*1290*/ 	.short	0x010a
        /*1292*/ 	.byte	0x3f
	.zero		1


	//   ....[77]....
        /*1294*/ 	.word	0x000276e0
        /*1298*/ 	.word	0x00000005
        /*129c*/ 	.word	0x000368a0
        /*12a0*/ 	.short	0x010a
        /*12a2*/ 	.byte	0x3f
	.zero		1


	//   ....[78]....
        /*12a4*/ 	.word	0x00027730
        /*12a8*/ 	.word	0x00000005
        /*12ac*/ 	.word	0x000368c0
        /*12b0*/ 	.short	0x010a
        /*12b2*/ 	.byte	0x3f
	.zero		1


	//   ....[79]....
        /*12b4*/ 	.word	0x00027780
        /*12b8*/ 	.word	0x00000006
        /*12bc*/ 	.word	0x000368a0
        /*12c0*/ 	.short	0x010a
        /*12c2*/ 	.byte	0x3f
	.zero		1


	//   ....[80]....
        /*12c4*/ 	.word	0x000277d0
        /*12c8*/ 	.word	0x00000006
        /*12cc*/ 	.word	0x000368c0
        /*12d0*/ 	.short	0x010a
        /*12d2*/ 	.byte	0x3f
	.zero		1


	//   ....[81]....
        /*12d4*/ 	.word	0x00027970
        /*12d8*/ 	.word	0x00000000
        /*12dc*/ 	.word	0x00036840
        /*12e0*/ 	.short	0x010a
        /*12e2*/ 	.byte	0x3f
	.zero		1


	//   ....[82]....
        /*12e4*/ 	.word	0x00028530
        /*12e8*/ 	.word	0x00000002
        /*12ec*/ 	.word	0x00036820
        /*12f0*/ 	.short	0x010a
        /*12f2*/ 	.byte	0x3f
	.zero		1


	//   ....[83]....
        /*12f4*/ 	.word	0x00028580
        /*12f8*/ 	.word	0x00000003
        /*12fc*/ 	.word	0x00036840
        /*1300*/ 	.short	0x010a
        /*1302*/ 	.byte	0x3f
	.zero		1


	//   ....[84]....
        /*1304*/ 	.word	0x000285d0
        /*1308*/ 	.word	0x00000002
        /*130c*/ 	.word	0x00036860
        /*1310*/ 	.short	0x010a
        /*1312*/ 	.byte	0x3f
	.zero		1


	//   ....[85]....
        /*1314*/ 	.word	0x00028620
        /*1318*/ 	.word	0x00000003
        /*131c*/ 	.word	0x00036840
        /*1320*/ 	.short	0x010a
        /*1322*/ 	.byte	0x3f
	.zero		1


	//   ....[86]....
        /*1324*/ 	.word	0x00028670
        /*1328*/ 	.word	0x00000002
        /*132c*/ 	.word	0x00036860
        /*1330*/ 	.short	0x010a
        /*1332*/ 	.byte	0x3f
	.zero		1


	//   ....[87]....
        /*1334*/ 	.word	0x000286c0
        /*1338*/ 	.word	0x00000003
        /*133c*/ 	.word	0x00036840
        /*1340*/ 	.short	0x010a
        /*1342*/ 	.byte	0x3f
	.zero		1


	//   ....[88]....
        /*1344*/ 	.word	0x00028710
        /*1348*/ 	.word	0x00000002
        /*134c*/ 	.word	0x00036860
        /*1350*/ 	.short	0x010a
        /*1352*/ 	.byte	0x3f
	.zero		1


	//   ....[89]....
        /*1354*/ 	.word	0x00028760
        /*1358*/ 	.word	0x00000002
        /*135c*/ 	.word	0x00036860
        /*1360*/ 	.short	0x010a
        /*1362*/ 	.byte	0x3f
	.zero		1


	//   ....[90]....
        /*1364*/ 	.word	0x000291e0
        /*1368*/ 	.word	0x00000000
        /*136c*/ 	.word	0x00036820
        /*1370*/ 	.short	0x010a
        /*1372*/ 	.byte	0x3f
	.zero		1


	//   ....[91]....
        /*1374*/ 	.word	0x00029380
        /*1378*/ 	.word	0x00000006
        /*137c*/ 	.word	0x00000000
        /*1380*/ 	.short	0x010a
        /*1382*/ 	.byte	0x3f
	.zero		1


	//   ....[92]....
        /*1384*/ 	.word	0x000293d0
        /*1388*/ 	.word	0x00000007
        /*138c*/ 	.word	0x00000000
        /*1390*/ 	.short	0x010a
        /*1392*/ 	.byte	0x3f
	.zero		1


	//   ....[93]....
        /*1394*/ 	.word	0x00029420
        /*1398*/ 	.word	0x00000004
        /*139c*/ 	.word	0x00000000
        /*13a0*/ 	.short	0x010a
        /*13a2*/ 	.byte	0x3f
	.zero		1


	//----- nvinfo : EIATTR_NUM_MBARRIERS
	.align		4
.L_741:
        /*13a4*/ 	.byte	0x03, 0x38
        /*13a6*/ 	.short	0x0016


	//----- nvinfo : EIATTR_EXIT_INSTR_OFFSETS
	.align		4
        /*13a8*/ 	.byte	0x04, 0x1c
        /*13aa*/ 	.short	(.L_743 - .L_742)


	//   ....[0]....
.L_742:
        /*13ac*/ 	.word	0x00026e50


	//----- nvinfo : EIATTR_MAX_THREADS
	.align		4
.L_743:
        /*13b0*/ 	.byte	0x04, 0x05
        /*13b2*/ 	.short	(.L_745 - .L_744)
.L_744:
        /*13b4*/ 	.word	0x00000180
        /*13b8*/ 	.word	0x00000001
        /*13bc*/ 	.word	0x00000001


	//----- nvinfo : EIATTR_CRS_STACK_SIZE
	.align		4
.L_745:
        /*13c0*/ 	.byte	0x04, 0x1e
        /*13c2*/ 	.short	(.L_747 - .L_746)
.L_746:
        /*13c4*/ 	.word	0x00000000


	//----- nvinfo : EIATTR_CBANK_PARAM_SIZE
	.align		4
.L_747:
        /*13c8*/ 	.byte	0x03, 0x19
        /*13ca*/ 	.short	0x0af0


	//----- nvinfo : EIATTR_PARAM_CBANK
	.align		4
        /*13cc*/ 	.byte	0x04, 0x0a
        /*13ce*/ 	.short	(.L_749 - .L_748)
	.align		4
.L_748:
        /*13d0*/ 	.word	index@(.nv.constant0._ZN7cutlass13device_kernelIN5flash11enable_sm90INS1_16FlashAttnFwdSm90INS1_25CollectiveMainloopFwdSm90ILi2EN4cute5tupleIJNS5_1CILi1EEES8_S8_EEENS6_IJNS7_ILi128EEENS7_ILi112EEENS7_ILi192EEEEEELi192ENS_6half_tEfNS_4arch4Sm90ELb0ELb0ELb1ELb1ELb0ELb1ELb0ELb1ELb1ELb1ELb0ELb0EEENS1_21CollectiveEpilogueFwdINS6_IJSA_SC_SB_EEES9_SE_SG_Li256ELb1ELb1ELb0ELb0EEENS1_36VarlenDynamicPersistentTileSchedulerILi128ELi112ELi256ELi128ELb0ELb1ELb1ELb0ELb1ELb1EEEEEEEEEvNT_6ParamsE)
        /*13d4*/ 	.short	0x0210
        /*13d6*/ 	.short	0x0af0


	//----- nvinfo : EIATTR_SW_WAR
	.align		4
.L_749:
        /*13d8*/ 	.byte	0x04, 0x36
        /*13da*/ 	.short	(.L_751 - .L_750)
.L_750:
        /*13dc*/ 	.word	0x00000008
.L_751:


//--------------------- .nv.info._ZN7cutlass13device_kernelIN5flash11enable_sm90INS1_16FlashAttnFwdSm90INS1_25CollectiveMainloopFwdSm90ILi2EN4cute5tupleIJNS5_1CILi1EEES8_S8_EEENS6_IJNS7_ILi128EEENS7_ILi96EEENS7_ILi192EEEEEELi192ENS_6half_tEfNS_4arch4Sm90ELb0ELb1ELb1ELb0ELb0ELb0ELb0ELb1ELb1ELb1ELb0ELb0EEENS1_21CollectiveEpilogueFwdINS6_IJSA_SC_SB_EEES9_SE_SG_Li256ELb0ELb1ELb0ELb0EEENS1_30DynamicPersistentTileSchedulerILi256ELi128ELb0ELb1ELb1EEEEEEEEEvNT_6ParamsE --------------------------
	.section	.nv.info._ZN7cutlass13device_kernelIN5flash11enable_sm90INS1_16FlashAttnFwdSm90INS1_25CollectiveMainloopFwdSm90ILi2EN4cute5tupleIJNS5_1CILi1EEES8_S8_EEENS6_IJNS7_ILi128EEENS7_ILi96EEENS7_ILi192EEEEEELi192ENS_6half_tEfNS_4arch4Sm90ELb0ELb1ELb1ELb0ELb0ELb0ELb0ELb1ELb1ELb1ELb0ELb0EEENS1_21CollectiveEpilogueFwdINS6_IJSA_SC_SB_EEES9_SE_SG_Li256ELb0ELb1ELb0ELb0EEENS1_30DynamicPersistentTileSchedulerILi256ELi128ELb0ELb1ELb1EEEEEEEEEvNT_6ParamsE,"",@"SHT_CUDA_INFO"
	.sectionflags	@""
	.align	4


	//----- nvinfo : EIATTR_CUDA_API_VERSION
	.align		4
        /*0000*/ 	.byte	0x04, 0x37
        /*0002*/ 	.short	(.L_753 - .L_752)
.L_752:
        /*0004*/ 	.word	0x00000082


	//----- nvinfo : EIATTR_KPARAM_INFO
	.align		4
.L_753:
        /*0008*/ 	.byte	0x04, 0x17
        /*000a*/ 	.short	(.L_755 - .L_754)
.L_754:
        /*000c*/ 	.word	0x00000000
        /*0010*/ 	.short	0x0000
        /*0012*/ 	.short	0x0070
        /*0014*/ 	.byte	0x00, 0xf0, 0x01, 0x2a


	//----- nvinfo : EIATTR_SPARSE_MMA_MASK
	.align		4
.L_755:
        /*0018*/ 	.byte	0x03, 0x50
        /*001a*/ 	.short	0x0000


	//----- nvinfo : EIATTR_MAXREG_COUNT
	.align		4
        /*001c*/ 	.byte	0x03, 0x1b
        /*001e*/ 	.short	0x00a8


	//----- nvinfo : EIATTR_NUM_BARRIERS
	.align		4
        /*0020*/ 	.byte	0x02, 0x4c
        /*0022*/ 	.byte	0x09
	.zero		1


	//----- nvinfo : EIATTR_EXTERNS
	.align		4
        /*0024*/ 	.byte	0x04, 0x0f
        /*0026*/ 	.short	(.L_757 - .L_756)


	//   ....[0]....
	.align		4
.L_756:
        /*0028*/ 	.word	index@(__assertfail)


	//----- nvinfo : EIATTR_ANNOTATIONS
	.align		4
.L_757:
        /*002c*/ 	.byte	0x04, 0x55
        /*002e*/ 	.short	(.L_759 - .L_758)


	//   ....[0]....
.L_758:
        /* <DEDUP_REMOVED lines=28> */


	//----- nvinfo : EIATTR_MERCURY_ISA_VERSION
	.align		4
.L_759:
        /*01d8*/ 	.byte	0x03, 0x5f
        /*01da*/ 	.short	0x0101


	//----- nvinfo : EIATTR_INT_WARP_WIDE_INSTR_OFFSETS
	.align		4
        /*01dc*/ 	.byte	0x04, 0x31
        /*01de*/ 	.short	(.L_761 - .L_760)


	//   ....[0]....
.L_760:
        /*01e0*/ 	.word	0x00000130


	//   ....[1]....
        /*01e4*/ 	.word	0x00000170


	//   ....[2]....
        /*01e8*/ 	.word	0x000001e0


	//   ....[3]....
        /*01ec*/ 	.word	0x00012290


	//   ....[4]....
        /*01f0*/ 	.word	0x00012330


	//   ....[5]....
        /*01f4*/ 	.word	0x00015ed0


	//   ....[6]....
        /*01f8*/ 	.word	0x00015f70


	//----- nvinfo : EIATTR_COOP_GROUP_MASK_REGIDS
	.align		4
.L_761:
        /*01fc*/ 	.byte	0x04, 0x29
        /*01fe*/ 	.short	(.L_763 - .L_762)


	//   ....[0]....
.L_762:
        /*0200*/ 	.word	0xffffffff


	//   ....[1]....
        /*0204*/ 	.word	0xffffffff


	//   ....[2]....
        /*0208*/ 	.word	0xffffffff


	//   ....[3]....
        /*020c*/ 	.word	0xffffffff


	//   ....[4]....
        /*0210*/ 	.word	0xffffffff


	//   ....[5]....
        /*0214*/ 	.word	0xffffffff


	//   ....[6]....
        /*0218*/ 	.word	0xffffffff


	//   ....[7]....
        /*021c*/ 	.word	0xffffffff


	//   ....[8]....
        /*0220*/ 	.word	0xffffffff


	//   ....[9]....
        /*0224*/ 	.word	0xffffffff


	//   ....[10]....
        /*0228*/ 	.word	0xffffffff


	//   ....[11]....
        /*022c*/ 	.word	0xffffffff


	//   ....[12]....
        /*0230*/ 	.word	0xffffffff


	//   ....[13]....
        /*0234*/ 	.word	0xffffffff


	//   ....[14]....
        /*0238*/ 	.word	0xffffffff


	//   ....[15]....
        /*023c*/ 	.word	0xffffffff


	//   ....[16]....
        /*0240*/ 	.word	0xffffffff


	//   ....[17]....
        /*0244*/ 	.word	0xffffffff


	//   ....[18]....
        /*0248*/ 	.word	0xffffffff


	//   ....[19]....
        /*024c*/ 	.word	0xffffffff


	//   ....[20]....
        /*0250*/ 	.word	0xffffffff


	//   ....[21]....
        /*0254*/ 	.word	0xffffffff


	//   ....[22]....
        /*0258*/ 	.word	0xffffffff


	//   ....[23]....
        /*025c*/ 	.word	0xffffffff


	//   ....[24]....
        /*0260*/ 	.word	0xffffffff


	//   ....[25]....
        /*0264*/ 	.word	0xffffffff


	//   ....[26]....
        /*0268*/ 	.word	0xffffffff


	//   ....[27]....
        /*026c*/ 	.word	0xffffffff


	//   ....[28]....
        /*0270*/ 	.word	0xffffffff


	//   ....[29]....
        /*0274*/ 	.word	0xffffffff


	//   ....[30]....
        /*0278*/ 	.word	0xffffffff


	//   ....[31]....
        /*027c*/ 	.word	0xffffffff


	//   ....[32]....
        /*0280*/ 	.word	0xffffffff


	//   ....[33]....
        /*0284*/ 	.word	0xffffffff


	//   ....[34]....
        /*0288*/ 	.word	0xffffffff


	//   ....[35]....
        /*028c*/ 	.word	0xffffffff


	//   ....[36]....
        /*0290*/ 	.word	0xffffffff


	//   ....[37]....
        /*0294*/ 	.word	0xffffffff


	//   ....[38]....
        /*0298*/ 	.word	0xffffffff


	//   ....[39]....
        /*029c*/ 	.word	0xffffffff


	//   ....[40]....
        /*02a0*/ 	.word	0xffffffff


	//   ....[41]....
        /*02a4*/ 	.word	0xffffffff


	//   ....[42]....
        /*02a8*/ 	.word	0xffffffff


	//   ....[43]....
        /*02ac*/ 	.word	0xffffffff


	//   ....[44]....
        /*02b0*/ 	.word	0xffffffff


	//   ....[45]....
        /*02b4*/ 	.word	0xffffffff


	//   ....[46]....
        /*02b8*/ 	.word	0xffffffff


	//   ....[47]....
        /*02bc*/ 	.word	0xffffffff


	//   ....[48]....
        /*02c0*/ 	.word	0xffffffff


	//   ....[49]....
        /*02c4*/ 	.word	0xffffffff


	//   ....[50]....
        /*02c8*/ 	.word	0xffffffff


	//   ....[51]....
        /*02cc*/ 	.word	0xffffffff


	//   ....[52]....
        /*02d0*/ 	.word	0xffffffff


	//   ....[53]....
        /*02d4*/ 	.word	0xffffffff


	//   ....[54]....
        /*02d8*/ 	.word	0xffffffff


	//   ....[55]....
        /*02dc*/ 	.word	0xffffffff


	//   ....[56]....
        /*02e0*/ 	.word	0xffffffff


	//   ....[57]....
        /*02e4*/ 	.word	0xffffffff


	//   ....[58]....
        /*02e8*/ 	.word	0xffffffff


	//   ....[59]....
        /*02ec*/ 	.word	0xffffffff


	//   ....[60]....
        /*02f0*/ 	.word	0xffffffff


	//   ....[61]....
        /*02f4*/ 	.word	0xffffffff


	//   ....[62]....
        /*02f8*/ 	.word	0xffffffff


	//   ....[63]....
        /*02fc*/ 	.word	0xffffffff


	//   ....[64]....
        /*0300*/ 	.word	0xffffffff


	//   ....[65]....
        /*0304*/ 	.word	0xffffffff


	//   ....[66]....
        /*0308*/ 	.word	0xffffffff


	//   ....[67]....
        /*030c*/ 	.word	0xffffffff


	//   ....[68]....
        /*0310*/ 	.word	0xffffffff


	//   ....[69]....
        /*0314*/ 	.word	0xffffffff


	//   ....[70]....
        /*0318*/ 	.word	0xffffffff


	//   ....[71]....
        /*031c*/ 	.word	0xffffffff


	//   ....[72]....
        /*0320*/ 	.word	0xffffffff


	//   ....[73]....
        /*0324*/ 	.word	0xffffffff


	//   ....[74]....
        /*0328*/ 	.word	0x0500000f


	//   ....[75]....
        /*032c*/ 	.word	0x0500000f


	//   ....[76]....
        /*0330*/ 	.word	0x0500000f


	//   ....[77]....
        /*0334*/ 	.word	0x0500000f


	//   ....[78]....
        /*0338*/ 	.word	0x0500000f


	//   ....[79]....
        /*033c*/ 	.word	0x0500000f


	//   ....[80]....
        /*0340*/ 	.word	0x0500000f


	//   ....[81]....
        /*0344*/ 	.word	0x0500000f


	//   ....[82]....
        /*0348*/ 	.word	0x0500000f


	//   ....[83]....
        /*034c*/ 	.word	0x0500000f


	//   ....[84]....
        /*0350*/ 	.word	0x0500000f


	//   ....[85]....
        /*0354*/ 	.word	0x0500000f


	//   ....[86]....
        /*0358*/ 	.word	0x0500000f


	//   ....[87]....
        /*035c*/ 	.word	0x0500000f


	//   ....[88]....
        /*0360*/ 	.word	0x0500000f


	//   ....[89]....
        /*0364*/ 	.word	0x0500000f


	//   ....[90]....
        /*0368*/ 	.word	0x0500000f


	//   ....[91]....
        /*036c*/ 	.word	0x0500000f


	//   ....[92]....
        /*0370*/ 	.word	0x0500000f


	//----- nvinfo : EIATTR_COOP_GROUP_INSTR_OFFSETS
	.align		4
.L_763:
        /*0374*/ 	.byte	0x04, 0x28
        /*0376*/ 	.short	(.L_765 - .L_764)


	//   ....[0]....
.L_764:
        /*0378*/ 	.word	0x00000060


	//   ....[1]....
        /*037c*/ 	.word	0x00000140


	//   ....[2]....
        /*0380*/ 	.word	0x00000190


	//   ....[3]....
        /*0384*/ 	.word	0x000003c0


	//   ....[4]....
        /*0388*/ 	.word	0x00000520


	//   ....[5]....
        /*038c*/ 	.word	0x00000640


	//   ....[6]....
        /*0390*/ 	.word	0x000007a0


	//   ....[7]....
        /*0394*/ 	.word	0x00001940


	//   ....[8]....
        /*0398*/ 	.word	0x00002710


	//   ....[9]....
        /*039c*/ 	.word	0x00003390


	//   ....[10]....
        /*03a0*/ 	.word	0x000039d0


	//   ....[11]....
        /*03a4*/ 	.word	0x00003b00


	//   ....[12]....
        /*03a8*/ 	.word	0x00004050


	//   ....[13]....
        /*03ac*/ 	.word	0x00004100


	//   ....[14]....
        /*03b0*/ 	.word	0x00006480


	//   ....[15]....
        /*03b4*/ 	.word	0x00006630


	//   ....[16]....
        /*03b8*/ 	.word	0x000073a0


	//   ....[17]....
        /*03bc*/ 	.word	0x000074c0


	//   ....[18]....
        /*03c0*/ 	.word	0x00007a50


	//   ....[19]....
        /*03c4*/ 	.word	0x00007ae0


	//   ....[20]....
        /*03c8*/ 	.word	0x00009ca0


	//   ....[21]....
        /*03cc*/ 	.word	0x00009cc0


	//   ....[22]....
        /*03d0*/ 	.word	0x0000a150


	//   ....[23]....
        /*03d4*/ 	.word	0x0000a1c0


	//   ....[24]....
        /*03d8*/ 	.word	0x0000be80


	//   ....[25]....
        /*03dc*/ 	.word	0x0000c350


	//   ....[26]....
        /*03e0*/ 	.word	0x0000d0e0


	//   ....[27]....
        /*03e4*/ 	.word	0x0000d1f0


	//   ....[28]....
        /*03e8*/ 	.word	0x0000d790


	//   ....[29]....
        /*03ec*/ 	.word	0x0000d7f0


	//   ....[30]....
        /*03f0*/ 	.word	0x0000e870


	//   ....[31]....
        /*03f4*/ 	.word	0x0000e8b0


	//   ....[32]....
        /*03f8*/ 	.word	0x0000e9c0


	//   ....[33]....
        /*03fc*/ 	.word	0x0000e9e0


	//   ....[34]....
        /*0400*/ 	.word	0x0000fe50


	//   ....[35]....
        /*0404*/ 	.word	0x0000ff30


	//   ....[36]....
        /*0408*/ 	.word	0x0000ff60


	//   ....[37]....
        /*040c*/ 	.word	0x0000ff90


	//   ....[38]....
        /*0410*/ 	.word	0x000106c0


	//   ....[39]....
        /*0414*/ 	.word	0x00010700


	//   ....[40]....
        /*0418*/ 	.word	0x00010810


	//   ....[41]....
        /*041c*/ 	.word	0x00010830


	//   ....[42]....
        /*0420*/ 	.word	0x00010940


	//   ....[43]....
        /*0424*/ 	.word	0x00010960


	//   ....[44]....
        /*0428*/ 	.word	0x00010a80


	//   ....[45]....
        /*042c*/ 	.word	0x00010aa0


	//   ....[46]....
        /*0430*/ 	.word	0x00011210


	//   ....[47]....
        /*0434*/ 	.word	0x00011230


	//   ....[48]....
        /*0438*/ 	.word	0x00011340


	//   ....[49]....
        /*043c*/ 	.word	0x00011360


	//   ....[50]....
        /*0440*/ 	.word	0x00011470


	//   ....[51]....
        /*0444*/ 	.word	0x00011490


	//   ....[52]....
        /*0448*/ 	.word	0x000115b0


	//   ....[53]....
        /*044c*/ 	.word	0x000115d0


	//   ....[54]....
        /*0450*/ 	.word	0x00011790


	//   ....[55]....
        /*0454*/ 	.word	0x000128d0


	//   ....[56]....
        /*0458*/ 	.word	0x00013360


	//   ....[57]....
        /*045c*/ 	.word	0x00013390


	//   ....[58]....
        /*0460*/ 	.word	0x00013460


	//   ....[59]....
        /*0464*/ 	.word	0x00013480


	//   ....[60]....
        /*0468*/ 	.word	0x00013520


	//   ....[61]....
        /*046c*/ 	.word	0x00013540


	//   ....[62]....
        /*0470*/ 	.word	0x000135e0


	//   ....[63]....
        /*0474*/ 	.word	0x00013600


	//   ....[64]....
        /*0478*/ 	.word	0x000136a0


	//   ....[65]....
        /*047c*/ 	.word	0x000136c0


	//   ....[66]....
        /*0480*/ 	.word	0x00013760


	//   ....[67]....
        /*0484*/ 	.word	0x00013780


	//   ....[68]....
        /*0488*/ 	.word	0x00013820


	//   ....[69]....
        /*048c*/ 	.word	0x00013840


	//   ....[70]....
        /*0490*/ 	.word	0x00013850


	//   ....[71]....
        /*0494*/ 	.word	0x00013860


	//   ....[72]....
        /*0498*/ 	.word	0x000165c0


	//   ....[73]....
        /*049c*/ 	.word	0x000167b0


	//   ....[74]....
        /*04a0*/ 	.word	0x00016e00


	//   ....[75]....
        /*04a4*/ 	.word	0x00016f80


	//   ....[76]....
        /*04a8*/ 	.word	0x00016fe0


	//   ....[77]....
        /*04ac*/ 	.word	0x00017140


	//   ....[78]....
        /*04b0*/ 	.word	0x00017190


	//   ....[79]....
        /*04b4*/ 	.word	0x000172b0


	//   ....[80]....
        /*04b8*/ 	.word	0x00017320


	//   ....[81]....
        /*04bc*/ 	.word	0x00017440


	//   ....[82]....
        /*04c0*/ 	.word	0x000174b0


	//   ....[83]....
        /*04c4*/ 	.word	0x000175d0


	//   ....[84]....
        /*04c8*/ 	.word	0x00017640


	//   ....[85]....
        /*04cc*/ 	.word	0x00017760


	//   ....[86]....
        /*04d0*/ 	.word	0x000177d0


	//   ....[87]....
        /*04d4*/ 	.word	0x000178f0


	//   ....[88]....
        /*04d8*/ 	.word	0x00017960


	//   ....[89]....
        /*04dc*/ 	.word	0x00017a80


	//   ....[90]....
        /*04e0*/ 	.word	0x00017ad0


	//   ....[91]....
        /*04e4*/ 	.word	0x00017df0


	//   ....[92]....
        /*04e8*/ 	.word	0x00017f10


	//----- nvinfo : EIATTR_REG_RECONFIG
	.align		4
.L_765:
        /*04ec*/ 	.byte	0x01, 0x54
	.zero		2


	//----- nvinfo : EIATTR_SYSCALL_OFFSETS
	.align		4
        /*04f0*/ 	.byte	0x04, 0x46
        /*04f2*/ 	.short	(.L_767 - .L_766)


	//   ....[0]....
.L_766:
        /*04f4*/ 	.word	0x00001b20


	//   ....[1]....
        /*04f8*/ 	.word	0x000124a0


	//   ....[2]....
        /*04fc*/ 	.word	0x000125f0


	//   ....[3]....
        /*0500*/ 	.word	0x000126e0


	//   ....[4]....
        /*0504*/ 	.word	0x00012f30


	//----- nvinfo : EIATTR_MBARRIER_INSTR_OFFSETS
	.align		4
.L_767:
        /*0508*/ 	.byte	0x04, 0x39
        /*050a*/ 	.short	(.L_769 - .L_768)


	//   ....[0]....
.L_768:
        /*050c*/ 	.word	0x00000270
        /*0510*/ 	.word	0x000000ff
        /*0514*/ 	.word	0x00030800
        /*0518*/ 	.short	0x0100
        /*051a*/ 	.byte	0x08
	.zero		1


	//   ....[1]....
        /*051c*/ 	.word	0x00000280
        /*0520*/ 	.word	0x000000ff
        /*0524*/ 	.word	0x00030820
        /*0528*/ 	.short	0x0100
        /*052a*/ 	.byte	0x08
	.zero		1


	//   ....[2]....
        /*052c*/ 	.word	0x00000370
        /*0530*/ 	.word	0x000000ff
        /*0534*/ 	.word	0x00030830
        /*0538*/ 	.short	0x0100
        /*053a*/ 	.byte	0x08
	.zero		1


	//   ....[3]....
        /*053c*/ 	.word	0x00000380
        /*0540*/ 	.word	0x000000ff
        /*0544*/ 	.word	0x00030840
        /*0548*/ 	.short	0x0100
        /*054a*/ 	.byte	0x08
	.zero		1


	//   ....[4]....
        /*054c*/ 	.word	0x00000390
        /*0550*/ 	.word	0x000000ff
        /*0554*/ 	.word	0x00030838
        /*0558*/ 	.short	0x0100
        /*055a*/ 	.byte	0x08
	.zero		1


	//   ....[5]....
        /*055c*/ 	.word	0x000003a0
        /*0560*/ 	.word	0x000000ff
        /*0564*/ 	.word	0x00030848
        /*0568*/ 	.short	0x0100
        /*056a*/ 	.byte	0x08
	.zero		1


	//   ....[6]....
        /*056c*/ 	.word	0x000004d0
        /*0570*/ 	.word	0x000000ff
        /*0574*/ 	.word	0x00030850
        /*0578*/ 	.short	0x0100
        /*057a*/ 	.byte	0x08
	.zero		1


	//   ....[7]....
        /*057c*/ 	.word	0x000004e0
        /*0580*/ 	.word	0x000000ff
        /*0584*/ 	.word	0x00030860
        /*0588*/ 	.short	0x0100
        /*058a*/ 	.byte	0x08
	.zero		1


	//   ....[8]....
        /*058c*/ 	.word	0x000004f0
        /*0590*/ 	.word	0x000000ff
        /*0594*/ 	.word	0x00030858
        /*0598*/ 	.short	0x0100
        /*059a*/ 	.byte	0x08
	.zero		1


	//   ....[9]....
        /*059c*/ 	.word	0x00000500
        /*05a0*/ 	.word	0x000000ff
        /*05a4*/ 	.word	0x00030868
        /*05a8*/ 	.short	0x0100
        /*05aa*/ 	.byte	0x08
	.zero		1


	//   ....[10]....
        /*05ac*/ 	.word	0x000005f0
        /*05b0*/ 	.word	0x000000ff
        /*05b4*/ 	.word	0x00030870
        /*05b8*/ 	.short	0x0100
        /*05ba*/ 	.byte	0x06
	.zero		1


	//   ....[11]....
        /*05bc*/ 	.word	0x00000600
        /*05c0*/ 	.word	0x000000ff
        /*05c4*/ 	.word	0x00030880
        /*05c8*/ 	.short	0x0100
        /*05ca*/ 	.byte	0x06
	.zero		1


	//   ....[12]....
        /*05cc*/ 	.word	0x00000610
        /*05d0*/ 	.word	0x000000ff
        /*05d4*/ 	.word	0x00030878
        /*05d8*/ 	.short	0x0100
        /*05da*/ 	.byte	0x06
	.zero		1


	//   ....[13]....
        /*05dc*/ 	.word	0x00000620
        /*05e0*/ 	.word	0x000000ff
        /*05e4*/ 	.word	0x00030888
        /*05e8*/ 	.short	0x0100
        /*05ea*/ 	.byte	0x06
	.zero		1


	//   ....[14]....
        /*05ec*/ 	.word	0x00000750
        /*05f0*/ 	.word	0x000000ff
        /*05f4*/ 	.word	0x00030890
        /*05f8*/ 	.short	0x0100
        /*05fa*/ 	.byte	0x08
	.zero		1


	//   ....[15]....
        /*05fc*/ 	.word	0x00000760
        /*0600*/ 	.word	0x000000ff
        /*0604*/ 	.word	0x000308a0
        /*0608*/ 	.short	0x0100
        /*060a*/ 	.byte	0x08
	.zero		1


	//   ....[16]....
        /*060c*/ 	.word	0x00000770
        /*0610*/ 	.word	0x000000ff
        /*0614*/ 	.word	0x00030898
        /*0618*/ 	.short	0x0100
        /*061a*/ 	.byte	0x08
	.zero		1


	//   ....[17]....
        /*061c*/ 	.word	0x00000780
        /*0620*/ 	.word	0x000000ff
        /*0624*/ 	.word	0x000308a8
        /*0628*/ 	.short	0x0100
        /*062a*/ 	.byte	0x08
	.zero		1


	//   ....[18]....
        /*062c*/ 	.word	0x000008b0
        /*0630*/ 	.word	0x000000ff
        /*0634*/ 	.word	0x000308b0
        /*0638*/ 	.short	0x0100
        /*063a*/ 	.byte	0x08
	.zero		1


	//   ....[19]....
        /*063c*/ 	.word	0x000008c0
        /*0640*/ 	.word	0x000000ff
        /*0644*/ 	.word	0x000308c0
        /*0648*/ 	.short	0x0100
        /*064a*/ 	.byte	0x08
	.zero		1


	//   ....[20]....
        /*064c*/ 	.word	0x000008d0
        /*0650*/ 	.word	0x000000ff
        /*0654*/ 	.word	0x000308b8
        /*0658*/ 	.short	0x0100
        /*065a*/ 	.byte	0x08
	.zero		1


	//   ....[21]....
        /*065c*/ 	.word	0x000008e0
        /*0660*/ 	.word	0x000000ff
        /*0664*/ 	.word	0x000308c8
        /*0668*/ 	.short	0x0100
        /*066a*/ 	.byte	0x08
	.zero		1


	//   ....[22]....
        /*066c*/ 	.word	0x00001bc0
        /*0670*/ 	.word	0x000000ff
        /*0674*/ 	.word	0x00030800
        /*0678*/ 	.short	0x010a
        /*067a*/ 	.byte	0x26
	.zero		1


	//   ....[23]....
        /*067c*/ 	.word	0x00001c40
        /*0680*/ 	.word	0x0000000b
        /*0684*/ 	.word	0x00030830
        /*0688*/ 	.short	0x010a
        /*068a*/ 	.byte	0x3f
	.zero		1


	//   ....[24]....
        /*068c*/ 	.word	0x00001ce0
        /*0690*/ 	.word	0x0000000b
        /*0694*/ 	.word	0x00030830
        /*0698*/ 	.short	0x010a
        /*069a*/ 	.byte	0x3f
	.zero		1


	//   ....[25]....
        /*069c*/ 	.word	0x00002750
        /*06a0*/ 	.word	0x00000004
        /*06a4*/ 	.word	0x00000000
        /*06a8*/ 	.short	0x0101
        /*06aa*/ 	.byte	0x3f
	.zero		1


	//   ....[26]....
        /*06ac*/ 	.word	0x00004fa0
        /*06b0*/ 	.word	0x000000ff
        /*06b4*/ 	.word	0x00030830
        /*06b8*/ 	.short	0x010a
        /*06ba*/ 	.byte	0x07
	.zero		1


	//   ....[27]....
        /*06bc*/ 	.word	0x00004fe0
        /*06c0*/ 	.word	0x000000ff
        /*06c4*/ 	.word	0x00030830
        /*06c8*/ 	.short	0x010a
        /*06ca*/ 	.byte	0x07
	.zero		1


	//   ....[28]....
        /*06cc*/ 	.word	0x00005aa0
        /*06d0*/ 	.word	0x000000ff
        /*06d4*/ 	.word	0x00030850
        /*06d8*/ 	.short	0x010a
        /*06da*/ 	.byte	0x06
	.zero		1


	//   ....[29]....
        /*06dc*/ 	.word	0x00005ae0
        /*06e0*/ 	.word	0x000000ff
        /*06e4*/ 	.word	0x00030850
        /*06e8*/ 	.short	0x010a
        /*06ea*/ 	.byte	0x06
	.zero		1


	//   ....[30]....
        /*06ec*/ 	.word	0x00006490
        /*06f0*/ 	.word	0x0000000c
        /*06f4*/ 	.word	0x00000000
        /*06f8*/ 	.short	0x0101
        /*06fa*/ 	.byte	0x3f
	.zero		1


	//   ....[31]....
        /*06fc*/ 	.word	0x00007f50
        /*0700*/ 	.word	0x00000005
        /*0704*/ 	.word	0x00000000
        /*0708*/ 	.short	0x0101
        /*070a*/ 	.byte	0x3f
	.zero		1


	//   ....[32]....
        /*070c*/ 	.word	0x00008830
        /*0710*/ 	.word	0x000000ff
        /*0714*/ 	.word	0x00030830
        /*0718*/ 	.short	0x010a
        /*071a*/ 	.byte	0x06
	.zero		1


	//   ....[33]....
        /*071c*/ 	.word	0x00008870
        /*0720*/ 	.word	0x000000ff
        /*0724*/ 	.word	0x00030830
        /*0728*/ 	.short	0x010a
        /*072a*/ 	.byte	0x06
	.zero		1


	//   ....[34]....
        /*072c*/ 	.word	0x00009330
        /*0730*/ 	.word	0x000000ff
        /*0734*/ 	.word	0x00030850
        /*0738*/ 	.short	0x010a
        /*073a*/ 	.byte	0x0a
	.zero		1


	//   ....[35]....
        /*073c*/ 	.word	0x00009370
        /*0740*/ 	.word	0x000000ff
        /*0744*/ 	.word	0x00030850
        /*0748*/ 	.short	0x010a
        /*074a*/ 	.byte	0x0a
	.zero		1


	//   ....[36]....
        /*074c*/ 	.word	0x0000a6b0
        /*0750*/ 	.word	0x0000000d
        /*0754*/ 	.word	0x00000000
        /*0758*/ 	.short	0x0101
        /*075a*/ 	.byte	0x3f
	.zero		1


	//   ....[37]....
        /*075c*/ 	.word	0x0000a6f0
        /*0760*/ 	.word	0x00000088
        /*0764*/ 	.word	0x00000000
        /*0768*/ 	.short	0x0101
        /*076a*/ 	.byte	0x3f
	.zero		1


	//   ....[38]....
        /*076c*/ 	.word	0x0000acc0
        /*0770*/ 	.word	0x000000ff
        /*0774*/ 	.word	0x00030830
        /*0778*/ 	.short	0x010a
        /*077a*/ 	.byte	0x06
	.zero		1


	//   ....[39]....
        /*077c*/ 	.word	0x0000ad00
        /*0780*/ 	.word	0x000000ff
        /*0784*/ 	.word	0x00030830
        /*0788*/ 	.short	0x010a
        /*078a*/ 	.byte	0x06
	.zero		1


	//   ....[40]....
        /*078c*/ 	.word	0x0000b7c0
        /*0790*/ 	.word	0x000000ff
        /*0794*/ 	.word	0x00030850
        /*0798*/ 	.short	0x010a
        /*079a*/ 	.byte	0x0a
	.zero		1


	//   ....[41]....
        /*079c*/ 	.word	0x0000b800
        /*07a0*/ 	.word	0x000000ff
        /*07a4*/ 	.word	0x00030850
        /*07a8*/ 	.short	0x010a
        /*07aa*/ 	.byte	0x0a
	.zero		1


	//   ....[42]....
        /*07ac*/ 	.word	0x0000c1d0
        /*07b0*/ 	.word	0x00000002
        /*07b4*/ 	.word	0x00000000
        /*07b8*/ 	.short	0x0101
        /*07ba*/ 	.byte	0x3f
	.zero		1


	//   ....[43]....
        /*07bc*/ 	.word	0x0000db50
        /*07c0*/ 	.word	0x0000007d
        /*07c4*/ 	.word	0x00000000
        /*07c8*/ 	.short	0x0101
        /*07ca*/ 	.byte	0x3f
	.zero		1


	//   ....[44]....
        /*07cc*/ 	.word	0x0000e7e0
        /*07d0*/ 	.word	0x000000ff
        /*07d4*/ 	.word	0x00030850
        /*07d8*/ 	.short	0x010a
        /*07da*/ 	.byte	0x05
	.zero		1


	//   ....[45]....
        /*07dc*/ 	.word	0x0000e820
        /*07e0*/ 	.word	0x000000ff
        /*07e4*/ 	.word	0x00030850
        /*07e8*/ 	.short	0x010a
        /*07ea*/ 	.byte	0x05
	.zero		1


	//   ....[46]....
        /*07ec*/ 	.word	0x0000eff0
        /*07f0*/ 	.word	0x00000007
        /*07f4*/ 	.word	0x00000000
        /*07f8*/ 	.short	0x0101
        /*07fa*/ 	.byte	0x3f
	.zero		1


	//   ....[47]....
        /*07fc*/ 	.word	0x000106f0
        /*0800*/ 	.word	0x00000010
        /*0804*/ 	.word	0x00000000
        /*0808*/ 	.short	0x0101
        /*080a*/ 	.byte	0x3f
	.zero		1


	//   ....[48]....
        /*080c*/ 	.word	0x00012af0
        /*0810*/ 	.word	0x00000000
        /*0814*/ 	.word	0x00030840
        /*0818*/ 	.short	0x010a
        /*081a*/ 	.byte	0x3f
	.zero		1


	//   ....[49]....
        /*081c*/ 	.word	0x000139d0
        /*0820*/ 	.word	0x00000011
        /*0824*/ 	.word	0x00030800
        /*0828*/ 	.short	0x0107
        /*082a*/ 	.byte	0x3f
	.zero		1


	//   ....[50]....
        /*082c*/ 	.word	0x00013ae0
        /*0830*/ 	.word	0x00000011
        /*0834*/ 	.word	0x00030800
        /*0838*/ 	.short	0x0101
        /*083a*/ 	.byte	0x3f
	.zero		1


	//   ....[51]....
        /*083c*/ 	.word	0x00013b00
        /*0840*/ 	.word	0x00000011
        /*0844*/ 	.word	0x00030820
        /*0848*/ 	.short	0x010a
        /*084a*/ 	.byte	0x3f
	.zero		1


	//   ....[52]....
        /*084c*/ 	.word	0x00013e40
        /*0850*/ 	.word	0x00000003
        /*0854*/ 	.word	0x00030840
        /*0858*/ 	.short	0x010a
        /*085a*/ 	.byte	0x3f
	.zero		1


	//   ....[53]....
        /*085c*/ 	.word	0x000142d0
        /*0860*/ 	.word	0x00000003
        /*0864*/ 	.word	0x00000060
        /*0868*/ 	.short	0x010a
        /*086a*/ 	.byte	0x3f
	.zero		1


	//   ....[54]....
        /*086c*/ 	.word	0x00014a30
        /*0870*/ 	.word	0x00000003
        /*0874*/ 	.word	0x00030840
        /*0878*/ 	.short	0x010a
        /*087a*/ 	.byte	0x3f
	.zero		1


	//   ....[55]....
        /*087c*/ 	.word	0x00014ec0
        /*0880*/ 	.word	0x00000009
        /*0884*/ 	.word	0x00000060
        /*0888*/ 	.short	0x010a
        /*088a*/ 	.byte	0x3f
	.zero		1


	//   ....[56]....
        /*088c*/ 	.word	0x00015560
        /*0890*/ 	.word	0x00000002
        /*0894*/ 	.word	0x00030840
        /*0898*/ 	.short	0x010a
        /*089a*/ 	.byte	0x3f
	.zero		1


	//   ....[57]....
        /*089c*/ 	.word	0x000159f0
        /*08a0*/ 	.word	0x00000002
        /*08a4*/ 	.word	0x00000060
        /*08a8*/ 	.short	0x010a
        /*08aa*/ 	.byte	0x3f
	.zero		1


	//   ....[58]....
        /*08ac*/ 	.word	0x00016040
        /*08b0*/ 	.word	0x00000002
        /*08b4*/ 	.word	0x00030860
        /*08b8*/ 	.short	0x010a
        /*08ba*/ 	.byte	0x3f
	.zero		1


	//   ....[59]....
        /*08bc*/ 	.word	0x00016730
        /*08c0*/ 	.word	0x00000000
        /*08c4*/ 	.word	0x00030820
        /*08c8*/ 	.short	0x010a
        /*08ca*/ 	.byte	0x3f
	.zero		1


	//   ....[60]....
        /*08cc*/ 	.word	0x00016920
        /*08d0*/ 	.word	0x00000006
        /*08d4*/ 	.word	0x00000000
        /*08d8*/ 	.short	0x010a
        /*08da*/ 	.byte	0x3f
	.zero		1


	//   ....[61]....
        /*08dc*/ 	.word	0x00016970
        /*08e0*/ 	.word	0x00000003
        /*08e4*/ 	.word	0x00000000
        /*08e8*/ 	.short	0x010a
        /*08ea*/ 	.byte	0x3f
	.zero		1


	//   ....[62]....
        /*08ec*/ 	.word	0x000169d0
        /*08f0*/ 	.word	0x00000012
        /*08f4*/ 	.word	0x00000000
        /*08f8*/ 	.short	0x010a
        /*08fa*/ 	.byte	0x3f
	.zero		1


	//   ....[63]....
        /*08fc*/ 	.word	0x00016a00
        /*0900*/ 	.word	0x00000003
        /*0904*/ 	.word	0x00000000
        /*0908*/ 	.short	0x010a
        /*090a*/ 	.byte	0x3f
	.zero		1


	//   ....[64]....
        /*090c*/ 	.word	0x00016a70
        /*0910*/ 	.word	0x00000003
        /*0914*/ 	.word	0x00030800
        /*0918*/ 	.short	0x010a
        /*091a*/ 	.byte	0x3f
	.zero		1


	//   ....[65]....
        /*091c*/ 	.word	0x00016ac0
        /*0920*/ 	.word	0x0000000b
        /*0924*/ 	.word	0x00030830
        /*0928*/ 	.short	0x010a
        /*092a*/ 	.byte	0x3f
	.zero		1


	//   ....[66]....
        /*092c*/ 	.word	0x00016b20
        /*0930*/ 	.word	0x0000000c
        /*0934*/ 	.word	0x00030830
        /*0938*/ 	.short	0x010a
        /*093a*/ 	.byte	0x3f
	.zero		1


	//   ....[67]....
        /*093c*/ 	.word	0x00016b80
        /*0940*/ 	.word	0x00000009
        /*0944*/ 	.word	0x00030850
        /*0948*/ 	.short	0x010a
        /*094a*/ 	.byte	0x3f
	.zero		1


	//   ....[68]....
        /*094c*/ 	.word	0x00016be0
        /*0950*/ 	.word	0x00000004
        /*0954*/ 	.word	0x00030830
        /*0958*/ 	.short	0x010a
        /*095a*/ 	.byte	0x3f
	.zero		1


	//   ....[69]....
        /*095c*/ 	.word	0x00016c40
        /*0960*/ 	.word	0x00000003
        /*0964*/ 	.word	0x00030850
        /*0968*/ 	.short	0x010a
        /*096a*/ 	.byte	0x3f
	.zero		1


	//   ....[70]....
        /*096c*/ 	.word	0x00016ca0
        /*0970*/ 	.word	0x00000004
        /*0974*/ 	.word	0x00030830
        /*0978*/ 	.short	0x010a
        /*097a*/ 	.byte	0x3f
	.zero		1


	//   ....[71]....
        /*097c*/ 	.word	0x00016d00
        /*0980*/ 	.word	0x00000003
        /*0984*/ 	.word	0x00030850
        /*0988*/ 	.short	0x010a
        /*098a*/ 	.byte	0x3f
	.zero		1


	//   ....[72]....
        /*098c*/ 	.word	0x00016d60
        /*0990*/ 	.word	0x00000007
        /*0994*/ 	.word	0x00030850
        /*0998*/ 	.short	0x010a
        /*099a*/ 	.byte	0x3f
	.zero		1


	//   ....[73]....
        /*099c*/ 	.word	0x00016eb0
        /*09a0*/ 	.word	0x00000000
        /*09a4*/ 	.word	0x00030840
        /*09a8*/ 	.short	0x010a
        /*09aa*/ 	.byte	0x3f
	.zero		1


	//   ....[74]....
        /*09ac*/ 	.word	0x00017b10
        /*09b0*/ 	.word	0x00000011
        /*09b4*/ 	.word	0x00030820
        /*09b8*/ 	.short	0x010a
        /*09ba*/ 	.byte	0x3f
	.zero		1


	//   ....[75]....
        /*09bc*/ 	.word	0x00017b60
        /*09c0*/ 	.word	0x00000003
        /*09c4*/ 	.word	0x00030840
        /*09c8*/ 	.short	0x010a
        /*09ca*/ 	.byte	0x3f
	.zero		1


	//   ....[76]....
        /*09cc*/ 	.word	0x00017bb0
        /*09d0*/ 	.word	0x00000003
        /*09d4*/ 	.word	0x00000060
        /*09d8*/ 	.short	0x010a
        /*09da*/ 	.byte	0x3f
	.zero		1


	//   ....[77]....
        /*09dc*/ 	.word	0x00017c00
        /*09e0*/ 	.word	0x00000003
        /*09e4*/ 	.word	0x00030840
        /*09e8*/ 	.short	0x010a
        /*09ea*/ 	.byte	0x3f
	.zero		1


	//   ....[78]....
        /*09ec*/ 	.word	0x00017c50
        /*09f0*/ 	.word	0x00000009
        /*09f4*/ 	.word	0x00000060
        /*09f8*/ 	.short	0x010a
        /*09fa*/ 	.byte	0x3f
	.zero		1


	//   ....[79]....
        /*09fc*/ 	.word	0x00017ca0
        /*0a00*/ 	.word	0x00000002
        /*0a04*/ 	.word	0x00030840
        /*0a08*/ 	.short	0x010a
        /*0a0a*/ 	.byte	0x3f
	.zero		1


	//   ....[80]....
        /*0a0c*/ 	.word	0x00017cf0
        /*0a10*/ 	.word	0x00000002
        /*0a14*/ 	.word	0x00000060
        /*0a18*/ 	.short	0x010a
        /*0a1a*/ 	.byte	0x3f
	.zero		1


	//   ....[81]....
        /*0a1c*/ 	.word	0x00017d40
        /*0a20*/ 	.word	0x00000002
        /*0a24*/ 	.word	0x00030860
        /*0a28*/ 	.short	0x010a
        /*0a2a*/ 	.byte	0x3f
	.zero		1


	//   ....[82]....
        /*0a2c*/ 	.word	0x00017e30
        /*0a30*/ 	.word	0x00000000
        /*0a34*/ 	.word	0x00030820
        /*0a38*/ 	.short	0x010a
        /*0a3a*/ 	.byte	0x3f
	.zero		1


	//   ....[83]....
        /*0a3c*/ 	.word	0x00017fd0
        /*0a40*/ 	.word	0x00000006
        /*0a44*/ 	.word	0x00000000
        /*0a48*/ 	.short	0x010a
        /*0a4a*/ 	.byte	0x3f
	.zero		1


	//   ....[84]....
        /*0a4c*/ 	.word	0x00018020
        /*0a50*/ 	.word	0x00000003
        /*0a54*/ 	.word	0x00000000
        /*0a58*/ 	.short	0x010a
        /*0a5a*/ 	.byte	0x3f
	.zero		1


	//   ....[85]....
        /*0a5c*/ 	.word	0x00018070
        /*0a60*/ 	.word	0x00000012
        /*0a64*/ 	.word	0x00000000
        /*0a68*/ 	.short	0x010a
        /*0a6a*/ 	.byte	0x3f
	.zero		1


	//----- nvinfo : EIATTR_NUM_MBARRIERS
	.align		4
.L_769:
        /*0a6c*/ 	.byte	0x03, 0x38
        /*0a6e*/ 	.short	0x0016


	//----- nvinfo : EIATTR_EXIT_INSTR_OFFSETS
	.align		4
        /*0a70*/ 	.byte	0x04, 0x1c
        /*0a72*/ 	.short	(.L_771 - .L_770)


	//   ....[0]....
.L_770:
        /*0a74*/ 	.word	0x00000a10


	//   ....[1]....
        /*0a78*/ 	.word	0x00011720


	//   ....[2]....
        /*0a7c*/ 	.word	0x00016a50


	//----- nvinfo : EIATTR_MAX_THREADS
	.align		4
.L_771:
        /*0a80*/ 	.byte	0x04, 0x05
        /*0a82*/ 	.short	(.L_773 - .L_772)
.L_772:
        /*0a84*/ 	.word	0x00000180
        /*0a88*/ 	.word	0x00000001
        /*0a8c*/ 	.word	0x00000001


	//----- nvinfo : EIATTR_CRS_STACK_SIZE
	.align		4
.L_773:
        /*0a90*/ 	.byte	0x04, 0x1e
        /*0a92*/ 	.short	(.L_775 - .L_774)
.L_774:
        /*0a94*/ 	.word	0x00000000


	//----- nvinfo : EIATTR_CBANK_PARAM_SIZE
	.align		4
.L_775:
        /*0a98*/ 	.byte	0x03, 0x19
        /*0a9a*/ 	.short	0x0af0


	//----- nvinfo : EIATTR_PARAM_CBANK
	.align		4
        /*0a9c*/ 	.byte	0x04, 0x0a
        /*0a9e*/ 	.short	(.L_777 - .L_776)
	.align		4
.L_776:
        /*0aa0*/ 	.word	index@(.nv.constant0._ZN7cutlass13device_kernelIN5flash11enable_sm90INS1_16FlashAttnFwdSm90INS1_25CollectiveMainloopFwdSm90ILi2EN4cute5tupleIJNS5_1CILi1EEES8_S8_EEENS6_IJNS7_ILi128EEENS7_ILi96EEENS7_ILi192EEEEEELi192ENS_6half_tEfNS_4arch4Sm90ELb0ELb1ELb1ELb0ELb0ELb0ELb0ELb1ELb1ELb1ELb0ELb0EEENS1_21CollectiveEpilogueFwdINS6_IJSA_SC_SB_EEES9_SE_SG_Li256ELb0ELb1ELb0ELb0EEENS1_30DynamicPersistentTileSchedulerILi256ELi128ELb0ELb1ELb1EEEEEEEEEvNT_6ParamsE)
        /*0aa4*/ 	.short	0x0210
        /*0aa6*/ 	.short	0x0af0


	//----- nvinfo : EIATTR_SW_WAR
	.align		4
.L_777:
        /*0aa8*/ 	.byte	0x04, 0x36
        /*0aaa*/ 	.short	(.L_779 - .L_778)
.L_778:
        /*0aac*/ 	.word	0x00000008
.L_779:


//--------------------- .nv.info._ZN7cutlass13device_kernelIN5flash11enable_sm90INS1_16FlashAttnFwdSm90INS1_25CollectiveMainloopFwdSm90ILi2EN4cute5tupleIJNS5_1CILi1EEES8_S8_EEENS6_IJNS7_ILi128EEENS7_ILi96EEENS7_ILi192EEEEEELi192ENS_6half_tEfNS_4arch4Sm90ELb0ELb1ELb1ELb1ELb0ELb0ELb0ELb1ELb1ELb1ELb0ELb0EEENS1_21CollectiveEpilogueFwdINS6_IJSA_SC_SB_EEES9_SE_SG_Li256ELb1ELb1ELb0ELb0EEENS1_36VarlenDynamicPersistentTileSchedulerILi128ELi96ELi256ELi128ELb0ELb1ELb1ELb1ELb0ELb1EEEEEEEEEvNT_6ParamsE --------------------------
	.section	.nv.info._ZN7cutlass13device_kernelIN5flash11enable_sm90INS1_16FlashAttnFwdSm90INS1_25CollectiveMainloopFwdSm90ILi2EN4cute5tupleIJNS5_1CILi1EEES8_S8_EEENS6_IJNS7_ILi128EEENS7_ILi96EEENS7_ILi192EEEEEELi192ENS_6half_tEfNS_4arch4Sm90ELb0ELb1ELb1ELb1ELb0ELb0ELb0ELb1ELb1ELb1ELb0ELb0EEENS1_21CollectiveEpilogueFwdINS6_IJSA_SC_SB_EEES9_SE_SG_Li256ELb1ELb1ELb0ELb0EEENS1_36VarlenDynamicPersistentTileSchedulerILi128ELi96ELi256ELi128ELb0ELb1ELb1ELb1ELb0ELb1EEEEEEEEEvNT_6ParamsE,"",@"SHT_CUDA_INFO"
	.sectionflags	@""
	.align	4


	//----- nvinfo : EIATTR_CUDA_API_VERSION
	.align		4
        /*0000*/ 	.byte	0x04, 0x37
        /*0002*/ 	.short	(.L_781 - .L_780)
.L_780:
        /*0004*/ 	.word	0x00000082


	//----- nvinfo : EIATTR_KPARAM_INFO
	.align		4
.L_781:
        /*0008*/ 	.byte	0x04, 0x17
        /*000a*/ 	.short	(.L_783 - .L_782)
.L_782:
        /*000c*/ 	.word	0x00000000
        /*0010*/ 	.short	0x0000
        /*0012*/ 	.short	0x0070
        /*0014*/ 	.byte	0x00, 0xf0, 0x01, 0x2a


	//----- nvinfo : EIATTR_SPARSE_MMA_MASK
	.align		4
.L_783:
        /*0018*/ 	.byte	0x03, 0x50
        /*001a*/ 	.short	0x0000


	//----- nvinfo : EIATTR_MAXREG_COUNT
	.align		4
        /*001c*/ 	.byte	0x03, 0x1b
        /*001e*/ 	.short	0x00a8


	//----- nvinfo : EIATTR_NUM_BARRIERS
	.align		4
        /*0020*/ 	.byte	0x02, 0x4c
        /*0022*/ 	.byte	0x09
	.zero		1


	//----- nvinfo : EIATTR_EXTERNS
	.align		4
        /*0024*/ 	.byte	0x04, 0x0f
        /*0026*/ 	.short	(.L_785 - .L_784)


	//   ....[0]....
	.align		4
.L_784:
        /*0028*/ 	.word	index@(__assertfail)


	//----- nvinfo : EIATTR_ANNOTATIONS
	.align		4
.L_785:
        /*002c*/ 	.byte	0x04, 0x55
        /*002e*/ 	.short	(.L_787 - .L_786)


	//   ....[0]....
.L_786:
        /* <DEDUP_REMOVED lines=65> */


	//----- nvinfo : EIATTR_MERCURY_ISA_VERSION
	.align		4
.L_787:
        /*0428*/ 	.byte	0x03, 0x5f
        /*042a*/ 	.short	0x0101


	//----- nvinfo : EIATTR_UNUSED_LOAD_BYTE_OFFSET
	.align		4
        /*042c*/ 	.byte	0x04, 0x44
        /*042e*/ 	.short	(.L_789 - .L_788)


	//   ....[0]....
.L_788:
        /*0430*/ 	.word	0x00000a10
        /*0434*/ 	.word	0x0000fff0


	//   ....[1]....
        /*0438*/ 	.word	0x0000f470
        /*043c*/ 	.word	0x0000fff0


	//----- nvinfo : EIATTR_INT_WARP_WIDE_INSTR_OFFSETS
	.align		4
.L_789:
        /*0440*/ 	.byte	0x04, 0x31
        /*0442*/ 	.short	(.L_791 - .L_790)


	//   ....[0]....
.L_790:
        /*0444*/ 	.word	0x00000130


	//   ....[1]....
        /*0448*/ 	.word	0x00000170


	//   ....[2]....
        /*044c*/ 	.word	0x000001e0


	//   ....[3]....
        /*0450*/ 	.word	0x000133e0


	//   ....[4]....
        /*0454*/ 	.word	0x00013480


	//   ....[5]....
        /*0458*/ 	.word	0x000173c0


	//   ....[6]....
        /*045c*/ 	.word	0x00017430


	//----- nvinfo : EIATTR_COOP_GROUP_MASK_REGIDS
	.align		4
.L_791:
        /*0460*/ 	.byte	0x04, 0x29
        /*0462*/ 	.short	(.L_793 - .L_792)


	//   ....[0]....
.L_792:
        /*0464*/ 	.word	0xffffffff


	//   ....[1]....
        /*0468*/ 	.word	0xffffffff


	//   ....[2]....
        /*046c*/ 	.word	0xffffffff


	//   ....[3]....
        /*0470*/ 	.word	0xffffffff


	//   ....[4]....
        /*0474*/ 	.word	0xffffffff


	//   ....[5]....
        /*0478*/ 	.word	0xffffffff


	//   ....[6]....
        /*047c*/ 	.word	0xffffffff


	//   ....[7]....
        /*0480*/ 	.word	0xffffffff


	//   ....[8]....
        /*0484*/ 	.word	0xffffffff


	//   ....[9]....
        /*0488*/ 	.word	0xffffffff


	//   ....[10]....
        /*048c*/ 	.word	0xffffffff


	//   ....[11]....
        /*0490*/ 	.word	0xffffffff


	//   ....[12]....
        /*0494*/ 	.word	0xffffffff


	//   ....[13]....
        /*0498*/ 	.word	0xffffffff


	//   ....[14]....
        /*049c*/ 	.word	0xffffffff


	//   ....[15]....
        /*04a0*/ 	.word	0xffffffff


	//   ....[16]....
        /*04a4*/ 	.word	0xffffffff


	//   ....[17]....
        /*04a8*/ 	.word	0xffffffff


	//   ....[18]....
        /*04ac*/ 	.word	0xffffffff


	//   ....[19]....
        /*04b0*/ 	.word	0xffffffff


	//   ....[20]....
        /*04b4*/ 	.word	0xffffffff


	//   ....[21]....
        /*04b8*/ 	.word	0xffffffff


	//   ....[22]....
        /*04bc*/ 	.word	0xffffffff


	//   ....[23]....
        /*04c0*/ 	.word	0xffffffff


	//   ....[24]....
        /*04c4*/ 	.word	0xffffffff


	//   ....[25]....
        /*04c8*/ 	.word	0xffffffff


	//   ....[26]....
        /*04cc*/ 	.word	0xffffffff


	//   ....[27]....
        /*04d0*/ 	.word	0xffffffff


	//   ....[28]....
        /*04d4*/ 	.word	0xffffffff


	//   ....[29]....
        /*04d8*/ 	.word	0xffffffff


	//   ....[30]....
        /*04dc*/ 	.word	0xffffffff


	//   ....[31]....
        /*04e0*/ 	.word	0xffffffff


	//   ....[32]....
        /*04e4*/ 	.word	0xffffffff


	//   ....[33]....
        /*04e8*/ 	.word	0xffffffff


	//   ....[34]....
        /*04ec*/ 	.word	0xffffffff


	//   ....[35]....
        /*04f0*/ 	.word	0xffffffff


	//   ....[36]....
        /*04f4*/ 	.word	0xffffffff


	//   ....[37]....
        /*04f8*/ 	.word	0xffffffff


	//   ....[38]....
        /*04fc*/ 	.word	0xffffffff


	//   ....[39]....
        /*0500*/ 	.word	0xffffffff


	//   ....[40]....
        /*0504*/ 	.word	0xffffffff


	//   ....[41]....
        /*0508*/ 	.word	0xffffffff


	//   ....[42]....
        /*050c*/ 	.word	0xffffffff


	//   ....[43]....
        /*0510*/ 	.word	0xffffffff


	//   ....[44]....
        /*0514*/ 	.word	0xffffffff


	//   ....[45]....
        /*0518*/ 	.word	0xffffffff


	//   ....[46]....
        /*051c*/ 	.word	0xffffffff


	//   ....[47]....
        /*0520*/ 	.word	0xffffffff


	//   ....[48]....
        /*0524*/ 	.word	0xffffffff


	//   ....[49]....
        /*0528*/ 	.word	0xffffffff


	//   ....[50]....
        /*052c*/ 	.word	0xffffffff


	//   ....[51]....
        /*0530*/ 	.word	0xffffffff


	//   ....[52]....
        /*0534*/ 	.word	0xffffffff


	//   ....[53]....
        /*0538*/ 	.word	0xffffffff


	//   ....[54]....
        /*053c*/ 	.word	0xffffffff


	//   ....[55]....
        /*0540*/ 	.word	0xffffffff


	//   ....[56]....
        /*0544*/ 	.word	0xffffffff


	//   ....[57]....
        /*0548*/ 	.word	0xffffffff


	//   ....[58]....
        /*054c*/ 	.word	0xffffffff


	//   ....[59]....
        /*0550*/ 	.word	0xffffffff


	//   ....[60]....
        /*0554*/ 	.word	0xffffffff


	//   ....[61]....
        /*0558*/ 	.word	0xffffffff


	//   ....[62]....
        /*055c*/ 	.word	0xffffffff


	//   ....[63]....
        /*0560*/ 	.word	0xffffffff


	//   ....[64]....
        /*0564*/ 	.word	0xffffffff


	//   ....[65]....
        /*0568*/ 	.word	0xffffffff


	//   ....[66]....
        /*056c*/ 	.word	0xffffffff


	//   ....[67]....
        /*0570*/ 	.word	0xffffffff


	//   ....[68]....
        /*0574*/ 	.word	0xffffffff


	//   ....[69]....
        /*0578*/ 	.word	0xffffffff


	//   ....[70]....
        /*057c*/ 	.word	0xffffffff


	//   ....[71]....
        /*0580*/ 	.word	0xffffffff


	//   ....[72]....
        /*0584*/ 	.word	0xffffffff


	//   ....[73]....
        /*0588*/ 	.word	0xffffffff


	//   ....[74]....
        /*058c*/ 	.word	0xffffffff


	//   ....[75]....
        /*0590*/ 	.word	0xffffffff


	//   ....[76]....
        /*0594*/ 	.word	0xffffffff


	//   ....[77]....
        /*0598*/ 	.word	0xffffffff


	//   ....[78]....
        /*059c*/ 	.word	0xffffffff


	//   ....[79]....
        /*05a0*/ 	.word	0xffffffff


	//   ....[80]....
        /*05a4*/ 	.word	0xffffffff


	//   ....[81]....
        /*05a8*/ 	.word	0xffffffff


	//   ....[82]....
        /*05ac*/ 	.word	0xffffffff


	//   ....[83]....
        /*05b0*/ 	.word	0xffffffff


	//   ....[84]....
        /*05b4*/ 	.word	0xffffffff


	//   ....[85]....
        /*05b8*/ 	.word	0xffffffff


	//   ....[86]....
        /*05bc*/ 	.word	0xffffffff


	//   ....[87]....
        /*05c0*/ 	.word	0xffffffff


	//   ....[88]....
        /*05c4*/ 	.word	0xffffffff


	//   ....[89]....
        /*05c8*/ 	.word	0xffffffff


	//   ....[90]....
        /*05cc*/ 	.word	0xffffffff


	//   ....[91]....
        /*05d0*/ 	.word	0xffffffff


	//   ....[92]....
        /*05d4*/ 	.word	0xffffffff


	//   ....[93]....
        /*05d8*/ 	.word	0xffffffff


	//   ....[94]....
        /*05dc*/ 	.word	0xffffffff


	//   ....[95]....
        /*05e0*/ 	.word	0xffffffff


	//   ....[96]....
        /*05e4*/ 	.word	0xffffffff


	//   ....[97]....
        /*05e8*/ 	.word	0xffffffff


	//   ....[98]....
        /*05ec*/ 	.word	0xffffffff


	//   ....[99]....
        /*05f0*/ 	.word	0xffffffff


	//   ....[100]....
        /*05f4*/ 	.word	0xffffffff


	//   ....[101]....
        /*05f8*/ 	.word	0xffffffff


	//   ....[102]....
        /*05fc*/ 	.word	0xffffffff


	//   ....[103]....
        /*0600*/ 	.word	0xffffffff


	//   ....[104]....
        /*0604*/ 	.word	0xffffffff


	//   ....[105]....
        /*0608*/ 	.word	0x0500000f


	//   ....[106]....
        /*060c*/ 	.word	0x0500000f


	//   ....[107]....
        /*0610*/ 	.word	0x0500000f


	//   ....[108]....
        /*0614*/ 	.word	0x0500000f


	//   ....[109]....
        /*0618*/ 	.word	0x0500000f


	//   ....[110]....
        /*061c*/ 	.word	0x0500000f


	//   ....[111]....
        /*0620*/ 	.word	0x0500000f


	//   ....[112]....
        /*0624*/ 	.word	0x0500000f


	//   ....[113]....
        /*0628*/ 	.word	0x0500000f


	//   ....[114]....
        /*062c*/ 	.word	0x0500000f


	//   ....[115]....
        /*0630*/ 	.word	0x0500000f


	//   ....[116]....
        /*0634*/ 	.word	0x0500000f


	//   ....[117]....
        /*0638*/ 	.word	0x0500000f


	//   ....[118]....
        /*063c*/ 	.word	0x0500000f


	//   ....[119]....
        /*0640*/ 	.word	0x0500000f


	//   ....[120]....
        /*0644*/ 	.word	0x0500000f


	//   ....[121]....
        /*0648*/ 	.word	0x0500000f


	//   ....[122]....
        /*064c*/ 	.word	0x0500000f


	//   ....[123]....
        /*0650*/ 	.word	0x0500000f


	//   ....[124]....
        /*0654*/ 	.word	0x0500000f


	//   ....[125]....
        /*0658*/ 	.word	0x0500000f


	//   ....[126]....
        /*065c*/ 	.word	0x0500000f


	//   ....[127]....
        /*0660*/ 	.word	0x0500000f


	//   ....[128]....
        /*0664*/ 	.word	0x0500000f


	//   ....[129]....
        /*0668*/ 	.word	0x0500000f


	//   ....[130]....
        /*066c*/ 	.word	0x0500000f


	//   ....[131]....
        /*0670*/ 	.word	0x0500000f


	//   ....[132]....
        /*0674*/ 	.word	0x0500000f


	//   ....[133]....
        /*0678*/ 	.word	0x0500000f


	//   ....[134]....
        /*067c*/ 	.word	0x0500000f


	//   ....[135]....
        /*0680*/ 	.word	0x0500000f


	//   ....[136]....
        /*0684*/ 	.word	0x0500000f


	//   ....[137]....
        /*0688*/ 	.word	0x0500000f


	//   ....[138]....
        /*068c*/ 	.word	0x0500000f


	//   ....[139]....
        /*0690*/ 	.word	0x0500000f


	//----- nvinfo : EIATTR_COOP_GROUP_INSTR_OFFSETS
	.align		4
.L_793:
        /*0694*/ 	.byte	0x04, 0x28
        /*0696*/ 	.short	(.L_795 - .L_794)


	//   ....[0]....
.L_794:
        /*0698*/ 	.word	0x00000060


	//   ....[1]....
        /*069c*/ 	.word	0x00000140


	//   ....[2]....
        /*06a0*/ 	.word	0x00000190


	//   ....[3]....
        /*06a4*/ 	.word	0x000003c0


	//   ....[4]....
        /*06a8*/ 	.word	0x00000520


	//   ....[5]....
        /*06ac*/ 	.word	0x00000640


	//   ....[6]....
        /*06b0*/ 	.word	0x000007a0


	//   ....[7]....
        /*06b4*/ 	.word	0x00001aa0


	//   ....[8]....
        /*06b8*/ 	.word	0x00002860


	//   ....[9]....
        /*06bc*/ 	.word	0x000034e0


	//   ....[10]....
        /*06c0*/ 	.word	0x00003b20


	//   ....[11]....
        /*06c4*/ 	.word	0x00003c50


	//   ....[12]....
        /*06c8*/ 	.word	0x000041c0


	//   ....[13]....
        /*06cc*/ 	.word	0x00004260


	//   ....[14]....
        /*06d0*/ 	.word	0x000064b0


	//   ....[15]....
        /*06d4*/ 	.word	0x00006770


	//   ....[16]....
        /*06d8*/ 	.word	0x000074c0


	//   ....[17]....
        /*06dc*/ 	.word	0x000075d0


	//   ....[18]....
        /*06e0*/ 	.word	0x00007ba0


	//   ....[19]....
        /*06e4*/ 	.word	0x00007c30


	//   ....[20]....
        /*06e8*/ 	.word	0x00009de0


	//   ....[21]....
        /*06ec*/ 	.word	0x00009e00


	//   ....[22]....
        /*06f0*/ 	.word	0x0000a280


	//   ....[23]....
        /*06f4*/ 	.word	0x0000a2f0


	//   ....[24]....
        /*06f8*/ 	.word	0x0000c030


	//   ....[25]....
        /*06fc*/ 	.word	0x0000c480


	//   ....[26]....
        /*0700*/ 	.word	0x0000d1e0


	//   ....[27]....
        /*0704*/ 	.word	0x0000d300


	//   ....[28]....
        /*0708*/ 	.word	0x0000d8c0


	//   ....[29]....
        /*070c*/ 	.word	0x0000d920


	//   ....[30]....
        /*0710*/ 	.word	0x0000e9a0


	//   ....[31]....
        /*0714*/ 	.word	0x0000e9e0


	//   ....[32]....
        /*0718*/ 	.word	0x0000eae0


	//   ....[33]....
        /*071c*/ 	.word	0x0000eb00


	//   ....[34]....
        /*0720*/ 	.word	0x000102f0


	//   ....[35]....
        /*0724*/ 	.word	0x00010320


	//   ....[36]....
        /*0728*/ 	.word	0x00010350


	//   ....[37]....
        /*072c*/ 	.word	0x000103c0


	//   ....[38]....
        /*0730*/ 	.word	0x00010a80


	//   ....[39]....
        /*0734*/ 	.word	0x00010aa0


	//   ....[40]....
        /*0738*/ 	.word	0x00010bc0


	//   ....[41]....
        /*073c*/ 	.word	0x00010be0


	//   ....[42]....
        /*0740*/ 	.word	0x00010cf0


	//   ....[43]....
        /*0744*/ 	.word	0x00010d10


	//   ....[44]....
        /*0748*/ 	.word	0x00010e30


	//   ....[45]....
        /*074c*/ 	.word	0x00010e50


	//   ....[46]....
        /*0750*/ 	.word	0x000117e0


	//   ....[47]....
        /*0754*/ 	.word	0x00011810


	//   ....[48]....
        /*0758*/ 	.word	0x00011930


	//   ....[49]....
        /*075c*/ 	.word	0x00011950


	//   ....[50]....
        /*0760*/ 	.word	0x00011a60


	//   ....[51]....
        /*0764*/ 	.word	0x00011a80


	//   ....[52]....
        /*0768*/ 	.word	0x00011ba0


	//   ....[53]....
        /*076c*/ 	.word	0x00011bc0


	//   ....[54]....
        /*0770*/ 	.word	0x00011d70


	//   ....[55]....
        /*0774*/ 	.word	0x00011f60


	//   ....[56]....
        /*0778*/ 	.word	0x00011f90


	//   ....[57]....
        /*077c*/ 	.word	0x00011fc0


	//   ....[58]....
        /*0780*/ 	.word	0x00011ff0


	//   ....[59]....
        /*0784*/ 	.word	0x00012020


	//   ....[60]....
        /*0788*/ 	.word	0x00012050


	//   ....[61]....
        /*078c*/ 	.word	0x000121d0


	//   ....[62]....
        /*0790*/ 	.word	0x00012200


	//   ....[63]....
        /*0794*/ 	.word	0x00012230


	//   ....[64]....
        /*0798*/ 	.word	0x00012260


	//   ....[65]....
        /*079c*/ 	.word	0x00012290


	//   ....[66]....
        /*07a0*/ 	.word	0x000122c0


	//   ....[67]....
        /*07a4*/ 	.word	0x00012370


	//   ....[68]....
        /*07a8*/ 	.word	0x000123d0


	//   ....[69]....
        /*07ac*/ 	.word	0x00012460


	//   ....[70]....
        /*07b0*/ 	.word	0x000139c0


	//   ....[71]....
        /*07b4*/ 	.word	0x00014610


	//   ....[72]....
        /*07b8*/ 	.word	0x00014660


	//   ....[73]....
        /*07bc*/ 	.word	0x00014680


	//   ....[74]....
        /*07c0*/ 	.word	0x000146c0


	//   ....[75]....
        /*07c4*/ 	.word	0x000147f0


	//   ....[76]....
        /*07c8*/ 	.word	0x00014800


	//   ....[77]....
        /*07cc*/ 	.word	0x000148a0


	//   ....[78]....
        /*07d0*/ 	.word	0x000148b0


	//   ....[79]....
        /*07d4*/ 	.word	0x00014950


	//   ....[80]....
        /*07d8*/ 	.word	0x00014960


	//   ....[81]....
        /*07dc*/ 	.word	0x00014a00


	//   ....[82]....
        /*07e0*/ 	.word	0x00014a10


	//   ....[83]....
        /*07e4*/ 	.word	0x00014a90


	//   ....[84]....
        /*07e8*/ 	.word	0x00014ac0


	//   ....[85]....
        /*07ec*/ 	.word	0x00014ae0


	//   ....[86]....
        /*07f0*/ 	.word	0x00014af0


	//   ....[87]....
        /*07f4*/ 	.word	0x00017bd0


	//   ....[88]....
        /*07f8*/ 	.word	0x00017c30


	//   ....[89]....
        /*07fc*/ 	.word	0x00017c60


	//   ....[90]....
        /*0800*/ 	.word	0x00017c70


	//   ....[91]....
        /*0804*/ 	.word	0x00017ca0


	//   ....[92]....
        /*0808*/ 	.word	0x00017cd0


	//   ....[93]....
        /*080c*/ 	.word	0x00017d00


	//   ....[94]....
        /*0810*/ 	.word	0x00017d30


	//   ....[95]....
        /*0814*/ 	.word	0x00017ec0


	//   ....[96]....
        /*0818*/ 	.word	0x00017ef0


	//   ....[97]....
        /*081c*/ 	.word	0x00017f20


	//   ....[98]....
        /*0820*/ 	.word	0x00017f50


	//   ....[99]....
        /*0824*/ 	.word	0x00017f80


	//   ....[100]....
        /*0828*/ 	.word	0x00017fb0


	//   ....[101]....
        /*082c*/ 	.word	0x00018070


	//   ....[102]....
        /*0830*/ 	.word	0x00018090


	//   ....[103]....
        /*0834*/ 	.word	0x00018100


	//   ....[104]....
        /*0838*/ 	.word	0x000187e0


	//   ....[105]....
        /*083c*/ 	.word	0x00018e90


	//   ....[106]....
        /*0840*/ 	.word	0x00019060


	//   ....[107]....
        /*0844*/ 	.word	0x000190b0


	//   ....[108]....
        /*0848*/ 	.word	0x000191e0


	//   ....[109]....
        /*084c*/ 	.word	0x00019230


	//   ....[110]....
        /*0850*/ 	.word	0x00019370


	//   ....[111]....
        /*0854*/ 	.word	0x000193e0


	//   ....[112]....
        /*0858*/ 	.word	0x00019510


	//   ....[113]....
        /*085c*/ 	.word	0x00019560


	//   ....[114]....
        /*0860*/ 	.word	0x00019690


	//   ....[115]....
        /*0864*/ 	.word	0x000196e0


	//   ....[116]....
        /*0868*/ 	.word	0x00019810


	//   ....[117]....
        /*086c*/ 	.word	0x00019860


	//   ....[118]....
        /*0870*/ 	.word	0x00019970


	//   ....[119]....
        /*0874*/ 	.word	0x000199e0


	//   ....[120]....
        /*0878*/ 	.word	0x00019af0


	//   ....[121]....
        /*087c*/ 	.word	0x00019b40


	//   ....[122]....
        /*0880*/ 	.word	0x00019e70


	//   ....[123]....
        /*0884*/ 	.word	0x00019f10


	//   ....[124]....
        /*0888*/ 	.word	0x0001a040


	//   ....[125]....
        /*088c*/ 	.word	0x0001a0b0


	//   ....[126]....
        /*0890*/ 	.word	0x0001a130


	//   ....[127]....
        /*0894*/ 	.word	0x0001a1b0


	//   ....[128]....
        /*0898*/ 	.word	0x0001a230


	//   ....[129]....
        /*089c*/ 	.word	0x0001a2c0


	//   ....[130]....
        /*08a0*/ 	.word	0x0001a360


	//   ....[131]....
        /*08a4*/ 	.word	0x0001a400


	//   ....[132]....
        /*08a8*/ 	.word	0x0001a470


	//   ....[133]....
        /*08ac*/ 	.word	0x0001a4e0


	//   ....[134]....
        /*08b0*/ 	.word	0x0001a550


	//   ....[135]....
        /*08b4*/ 	.word	0x0001a5d0


	//   ....[136]....
        /*08b8*/ 	.word	0x0001a650


	//   ....[137]....
        /*08bc*/ 	.word	0x0001a6f0


	//   ....[138]....
        /*08c0*/ 	.word	0x0001a780


	//   ....[139]....
        /*08c4*/ 	.word	0x0001a8b0


	//----- nvinfo : EIATTR_REG_RECONFIG
	.align		4
.L_795:
        /*08c8*/ 	.byte	0x01, 0x54
	.zero		2


	//----- nvinfo : EIATTR_SYSCALL_OFFSETS
	.align		4
        /*08cc*/ 	.byte	0x04, 0x46
        /*08ce*/ 	.short	(.L_797 - .L_796)


	//   ....[0]....
.L_796:
        /*08d0*/ 	.word	0x00001c80


	//   ....[1]....
        /*08d4*/ 	.word	0x000135f0


	//   ....[2]....
        /*08d8*/ 	.word	0x00013740


	//   ....[3]....
        /*08dc*/ 	.word	0x00013830


	//   ....[4]....
        /*08e0*/ 	.word	0x00014170


	//----- nvinfo : EIATTR_MBARRIER_INSTR_OFFSETS
	.align		4
.L_797:
        /*08e4*/ 	.byte	0x04, 0x39
        /*08e6*/ 	.short	(.L_799 - .L_798)


	//   ....[0]....
.L_798:
        /*08e8*/ 	.word	0x00000270
        /*08ec*/ 	.word	0x000000ff
        /*08f0*/ 	.word	0x00030800
        /*08f4*/ 	.short	0x0100
        /*08f6*/ 	.byte	0x08
	.zero		1


	//   ....[1]....
        /*08f8*/ 	.word	0x00000280
        /*08fc*/ 	.word	0x000000ff
        /*0900*/ 	.word	0x00030820
        /*0904*/ 	.short	0x0100
        /*0906*/ 	.byte	0x08
	.zero		1


	//   ....[2]....
        /*0908*/ 	.word	0x00000370
        /*090c*/ 	.word	0x000000ff
        /*0910*/ 	.word	0x00030830
        /*0914*/ 	.short	0x0100
        /*0916*/ 	.byte	0x08
	.zero		1


	//   ....[3]....
        /*0918*/ 	.word	0x00000380
        /*091c*/ 	.word	0x000000ff
        /*0920*/ 	.word	0x00030840
        /*0924*/ 	.short	0x0100
        /*0926*/ 	.byte	0x08
	.zero		1


	//   ....[4]....
        /*0928*/ 	.word	0x00000390
        /*092c*/ 	.word	0x000000ff
        /*0930*/ 	.word	0x00030838
        /*0934*/ 	.short	0x0100
        /*0936*/ 	.byte	0x08
	.zero		1


	//   ....[5]....
        /*0938*/ 	.word	0x000003a0
        /*093c*/ 	.word	0x000000ff
        /*0940*/ 	.word	0x00030848
        /*0944*/ 	.short	0x0100
        /*0946*/ 	.byte	0x08
	.zero		1


	//   ....[6]....
        /*0948*/ 	.word	0x000004d0
        /*094c*/ 	.word	0x000000ff
        /*0950*/ 	.word	0x00030850
        /*0954*/ 	.short	0x0100
        /*0956*/ 	.byte	0x08
	.zero		1


	//   ....[7]....
        /*0958*/ 	.word	0x000004e0
        /*095c*/ 	.word	0x000000ff
        /*0960*/ 	.word	0x00030860
        /*0964*/ 	.short	0x0100
        /*0966*/ 	.byte	0x08
	.zero		1


	//   ....[8]....
        /*0968*/ 	.word	0x000004f0
        /*096c*/ 	.word	0x000000ff
        /*0970*/ 	.word	0x00030858
        /*0974*/ 	.short	0x0100
        /*0976*/ 	.byte	0x08
	.zero		1


	//   ....[9]....
        /*0978*/ 	.word	0x00000500
        /*097c*/ 	.word	0x000000ff
        /*0980*/ 	.word	0x00030868
        /*0984*/ 	.short	0x0100
        /*0986*/ 	.byte	0x08
	.zero		1


	//   ....[10]....
        /*0988*/ 	.word	0x000005f0
        /*098c*/ 	.word	0x000000ff
        /*0990*/ 	.word	0x00030870
        /*0994*/ 	.short	0x0100
        /*0996*/ 	.byte	0x06
	.zero		1


	//   ....[11]....
        /*0998*/ 	.word	0x00000600
        /*099c*/ 	.word	0x000000ff
        /*09a0*/ 	.word	0x00030880
        /*09a4*/ 	.short	0x0100
        /*09a6*/ 	.byte	0x06
	.zero		1


	//   ....[12]....
        /*09a8*/ 	.word	0x00000610
        /*09ac*/ 	.word	0x000000ff
        /*09b0*/ 	.word	0x00030878
        /*09b4*/ 	.short	0x0100
        /*09b6*/ 	.byte	0x06
	.zero		1


	//   ....[13]....
        /*09b8*/ 	.word	0x00000620
        /*09bc*/ 	.word	0x000000ff
        /*09c0*/ 	.word	0x00030888
        /*09c4*/ 	.short	0x0100
        /*09c6*/ 	.byte	0x06
	.zero		1


	//   ....[14]....
        /*09c8*/ 	.word	0x00000750
        /*09cc*/ 	.word	0x000000ff
        /*09d0*/ 	.word	0x00030890
        /*09d4*/ 	.short	0x0100
        /*09d6*/ 	.byte	0x08
	.zero		1


	//   ....[15]....
        /*09d8*/ 	.word	0x00000760
        /*09dc*/ 	.word	0x000000ff
        /*09e0*/ 	.word	0x000308a0
        /*09e4*/ 	.short	0x0100
        /*09e6*/ 	.byte	0x08
	.zero		1


	//   ....[16]....
        /*09e8*/ 	.word	0x00000770
        /*09ec*/ 	.word	0x000000ff
        /*09f0*/ 	.word	0x00030898
        /*09f4*/ 	.short	0x0100
        /*09f6*/ 	.byte	0x08
	.zero		1


	//   ....[17]....
        /*09f8*/ 	.word	0x00000780
        /*09fc*/ 	.word	0x000000ff
        /*0a00*/ 	.word	0x000308a8
        /*0a04*/ 	.short	0x0100
        /*0a06*/ 	.byte	0x08
	.zero		1


	//   ....[18]....
        /*0a08*/ 	.word	0x000008b0
        /*0a0c*/ 	.word	0x000000ff
        /*0a10*/ 	.word	0x000308b0
        /*0a14*/ 	.short	0x0100
        /*0a16*/ 	.byte	0x08
	.zero		1


	//   ....[19]....
        /*0a18*/ 	.word	0x000008c0
        /*0a1c*/ 	.word	0x000000ff
        /*0a20*/ 	.word	0x000308c0
        /*0a24*/ 	.short	0x0100
        /*0a26*/ 	.byte	0x08
	.zero		1


	//   ....[20]....
        /*0a28*/ 	.word	0x000008d0
        /*0a2c*/ 	.word	0x000000ff
        /*0a30*/ 	.word	0x000308b8
        /*0a34*/ 	.short	0x0100
        /*0a36*/ 	.byte	0x08
	.zero		1


	//   ....[21]....
        /*0a38*/ 	.word	0x000008e0
        /*0a3c*/ 	.word	0x000000ff
        /*0a40*/ 	.word	0x000308c8
        /*0a44*/ 	.short	0x0100
        /*0a46*/ 	.byte	0x08
	.zero		1


	//   ....[22]....
        /*0a48*/ 	.word	0x00001d20
        /*0a4c*/ 	.word	0x000000ff
        /*0a50*/ 	.word	0x00030800
        /*0a54*/ 	.short	0x010a
        /*0a56*/ 	.byte	0x26
	.zero		1


	//   ....[23]....
        /*0a58*/ 	.word	0x00001da0
        /*0a5c*/ 	.word	0x0000000b
        /*0a60*/ 	.word	0x00030830
        /*0a64*/ 	.short	0x010a
        /*0a66*/ 	.byte	0x3f
	.zero		1


	//   ....[24]....
        /*0a68*/ 	.word	0x00001e40
        /*0a6c*/ 	.word	0x0000000b
        /*0a70*/ 	.word	0x00030830
        /*0a74*/ 	.short	0x010a
        /*0a76*/ 	.byte	0x3f
	.zero		1


	//   ....[25]....
        /*0a78*/ 	.word	0x000028a0
        /*0a7c*/ 	.word	0x00000004
        /*0a80*/ 	.word	0x00000000
        /*0a84*/ 	.short	0x0101
        /*0a86*/ 	.byte	0x3f
	.zero		1


	//   ....[26]....
        /*0a88*/ 	.word	0x000050f0
        /*0a8c*/ 	.word	0x000000ff
        /*0a90*/ 	.word	0x00030830
        /*0a94*/ 	.short	0x010a
        /*0a96*/ 	.byte	0x07
	.zero		1


	//   ....[27]....
        /*0a98*/ 	.word	0x00005130
        /*0a9c*/ 	.word	0x000000ff
        /*0aa0*/ 	.word	0x00030830
        /*0aa4*/ 	.short	0x010a
        /*0aa6*/ 	.byte	0x07
	.zero		1


	//   ....[28]....
        /*0aa8*/ 	.word	0x00005bf0
        /*0aac*/ 	.word	0x000000ff
        /*0ab0*/ 	.word	0x00030850
        /*0ab4*/ 	.short	0x010a
        /*0ab6*/ 	.byte	0x06
	.zero		1


	//   ....[29]....
        /*0ab8*/ 	.word	0x00005c30
        /*0abc*/ 	.word	0x000000ff
        /*0ac0*/ 	.word	0x00030850
        /*0ac4*/ 	.short	0x010a
        /*0ac6*/ 	.byte	0x06
	.zero		1


	//   ....[30]....
        /*0ac8*/ 	.word	0x000065f0
        /*0acc*/ 	.word	0x0000000c
        /*0ad0*/ 	.word	0x00000000
        /*0ad4*/ 	.short	0x0101
        /*0ad6*/ 	.byte	0x3f
	.zero		1


	//   ....[31]....
        /*0ad8*/ 	.word	0x00008030
        /*0adc*/ 	.word	0x00000084
        /*0ae0*/ 	.word	0x00000000
        /*0ae4*/ 	.short	0x0101
        /*0ae6*/ 	.byte	0x3f
	.zero		1


	//   ....[32]....
        /*0ae8*/ 	.word	0x00008970
        /*0aec*/ 	.word	0x000000ff
        /*0af0*/ 	.word	0x00030830
        /*0af4*/ 	.short	0x010a
        /*0af6*/ 	.byte	0x06
	.zero		1


	//   ....[33]....
        /*0af8*/ 	.word	0x000089b0
        /*0afc*/ 	.word	0x000000ff
        /*0b00*/ 	.word	0x00030830
        /*0b04*/ 	.short	0x010a
        /*0b06*/ 	.byte	0x06
	.zero		1


	//   ....[34]....
        /*0b08*/ 	.word	0x00009470
        /*0b0c*/ 	.word	0x000000ff
        /*0b10*/ 	.word	0x00030850
        /*0b14*/ 	.short	0x010a
        /*0b16*/ 	.byte	0x0a
	.zero		1


	//   ....[35]....
        /*0b18*/ 	.word	0x000094b0
        /*0b1c*/ 	.word	0x000000ff
        /*0b20*/ 	.word	0x00030850
        /*0b24*/ 	.short	0x010a
        /*0b26*/ 	.byte	0x0a
	.zero		1


	//   ....[36]....
        /*0b28*/ 	.word	0x0000a7f0
        /*0b2c*/ 	.word	0x0000000d
        /*0b30*/ 	.word	0x00000000
        /*0b34*/ 	.short	0x0101
        /*0b36*/ 	.byte	0x3f
	.zero		1


	//   ....[37]....
        /*0b38*/ 	.word	0x0000a830
        /*0b3c*/ 	.word	0x0000008a
        /*0b40*/ 	.word	0x00000000
        /*0b44*/ 	.short	0x0101
        /*0b46*/ 	.byte	0x3f
	.zero		1


	//   ....[38]....
        /*0b48*/ 	.word	0x0000adf0
        /*0b4c*/ 	.word	0x000000ff
        /*0b50*/ 	.word	0x00030830
        /*0b54*/ 	.short	0x010a
        /*0b56*/ 	.byte	0x06
	.zero		1


	//   ....[39]....
        /*0b58*/ 	.word	0x0000ae30
        /*0b5c*/ 	.word	0x000000ff
        /*0b60*/ 	.word	0x00030830
        /*0b64*/ 	.short	0x010a
        /*0b66*/ 	.byte	0x06
	.zero		1


	//   ....[40]....
        /*0b68*/ 	.word	0x0000b8f0
        /*0b6c*/ 	.word	0x000000ff
        /*0b70*/ 	.word	0x00030850
        /*0b74*/ 	.short	0x010a
        /*0b76*/ 	.byte	0x0a
	.zero		1


	//   ....[41]....
        /*0b78*/ 	.word	0x0000b930
        /*0b7c*/ 	.word	0x000000ff
        /*0b80*/ 	.word	0x00030850
        /*0b84*/ 	.short	0x010a
        /*0b86*/ 	.byte	0x0a
	.zero		1


	//   ....[42]....
        /*0b88*/ 	.word	0x0000c300
        /*0b8c*/ 	.word	0x0000000e
        /*0b90*/ 	.word	0x00000000
        /*0b94*/ 	.short	0x0101
        /*0b96*/ 	.byte	0x3f
	.zero		1


	//   ....[43]....
        /*0b98*/ 	.word	0x0000dc80
        /*0b9c*/ 	.word	0x0000007d
        /*0ba0*/ 	.word	0x00000000
        /*0ba4*/ 	.short	0x0101
        /*0ba6*/ 	.byte	0x3f
	.zero		1


	//   ....[44]....
        /*0ba8*/ 	.word	0x0000e910
        /*0bac*/ 	.word	0x000000ff
        /*0bb0*/ 	.word	0x00030850
        /*0bb4*/ 	.short	0x010a
        /*0bb6*/ 	.byte	0x05
	.zero		1


	//   ....[45]....
        /*0bb8*/ 	.word	0x0000e950
        /*0bbc*/ 	.word	0x000000ff
        /*0bc0*/ 	.word	0x00030850
        /*0bc4*/ 	.short	0x010a
        /*0bc6*/ 	.byte	0x05
	.zero		1


	//   ....[46]....
        /*0bc8*/ 	.word	0x0000ee10
        /*0bcc*/ 	.word	0x00000009
        /*0bd0*/ 	.word	0x00000000
        /*0bd4*/ 	.short	0x0101
        /*0bd6*/ 	.byte	0x3f
	.zero		1


	//   ....[47]....
        /*0bd8*/ 	.word	0x00010a70
        /*0bdc*/ 	.word	0x00000017
        /*0be0*/ 	.word	0x00000000
        /*0be4*/ 	.short	0x0101
        /*0be6*/ 	.byte	0x3f
	.zero		1


	//   ....[48]....
        /*0be8*/ 	.word	0x00013c60
        /*0bec*/ 	.word	0x00000000
        /*0bf0*/ 	.word	0x00030840
        /*0bf4*/ 	.short	0x010a
        /*0bf6*/ 	.byte	0x3f
	.zero		1


	//   ....[49]....
        /*0bf8*/ 	.word	0x00014c90
        /*0bfc*/ 	.word	0x0000000a
        /*0c00*/ 	.word	0x00030800
        /*0c04*/ 	.short	0x0107
        /*0c06*/ 	.byte	0x3f
	.zero		1


	//   ....[50]....
        /*0c08*/ 	.word	0x00014da0
        /*0c0c*/ 	.word	0x00000002
        /*0c10*/ 	.word	0x00030800
        /*0c14*/ 	.short	0x0101
        /*0c16*/ 	.byte	0x3f
	.zero		1


	//   ....[51]....
        /*0c18*/ 	.word	0x00014dc0
        /*0c1c*/ 	.word	0x00000002
        /*0c20*/ 	.word	0x00030820
        /*0c24*/ 	.short	0x010a
        /*0c26*/ 	.byte	0x3f
	.zero		1


	//   ....[52]....
        /*0c28*/ 	.word	0x00015150
        /*0c2c*/ 	.word	0x00000003
        /*0c30*/ 	.word	0x00030840
        /*0c34*/ 	.short	0x010a
        /*0c36*/ 	.byte	0x3f
	.zero		1


	//   ....[53]....
        /*0c38*/ 	.word	0x00015610
        /*0c3c*/ 	.word	0x00000003
        /*0c40*/ 	.word	0x00000060
        /*0c44*/ 	.short	0x010a
        /*0c46*/ 	.byte	0x3f
	.zero		1


	//   ....[54]....
        /*0c48*/ 	.word	0x00015e10
        /*0c4c*/ 	.word	0x00000003
        /*0c50*/ 	.word	0x00030840
        /*0c54*/ 	.short	0x010a
        /*0c56*/ 	.byte	0x3f
	.zero		1


	//   ....[55]....
        /*0c58*/ 	.word	0x000162d0
        /*0c5c*/ 	.word	0x00000002
        /*0c60*/ 	.word	0x00000060
        /*0c64*/ 	.short	0x010a
        /*0c66*/ 	.byte	0x3f
	.zero		1


	//   ....[56]....
        /*0c68*/ 	.word	0x000169e0
        /*0c6c*/ 	.word	0x00000002
        /*0c70*/ 	.word	0x00030840
        /*0c74*/ 	.short	0x010a
        /*0c76*/ 	.byte	0x3f
	.zero		1


	//   ....[57]....
        /*0c78*/ 	.word	0x00016ea0
        /*0c7c*/ 	.word	0x00000002
        /*0c80*/ 	.word	0x00000060
        /*0c84*/ 	.short	0x010a
        /*0c86*/ 	.byte	0x3f
	.zero		1


	//   ....[58]....
        /*0c88*/ 	.word	0x00017540
        /*0c8c*/ 	.word	0x00000000
        /*0c90*/ 	.word	0x00030860
        /*0c94*/ 	.short	0x010a
        /*0c96*/ 	.byte	0x3f
	.zero		1


	//   ....[59]....
        /*0c98*/ 	.word	0x00018760
        /*0c9c*/ 	.word	0x00000000
        /*0ca0*/ 	.word	0x00030820
        /*0ca4*/ 	.short	0x010a
        /*0ca6*/ 	.byte	0x3f
	.zero		1


	//   ....[60]....
        /*0ca8*/ 	.word	0x00018940
        /*0cac*/ 	.word	0x00000006
        /*0cb0*/ 	.word	0x00000000
        /*0cb4*/ 	.short	0x010a
        /*0cb6*/ 	.byte	0x3f
	.zero		1


	//   ....[61]....
        /*0cb8*/ 	.word	0x000189b0
        /*0cbc*/ 	.word	0x00000007
        /*0cc0*/ 	.word	0x00000000
        /*0cc4*/ 	.short	0x010a
        /*0cc6*/ 	.byte	0x3f
	.zero		1


	//   ....[62]....
        /*0cc8*/ 	.word	0x00018a20
        /*0ccc*/ 	.word	0x00000004
        /*0cd0*/ 	.word	0x00000000
        /*0cd4*/ 	.short	0x010a
        /*0cd6*/ 	.byte	0x3f
	.zero		1


	//   ....[63]....
        /*0cd8*/ 	.word	0x00018a50
        /*0cdc*/ 	.word	0x00000003
        /*0ce0*/ 	.word	0x00000000
        /*0ce4*/ 	.short	0x010a
        /*0ce6*/ 	.byte	0x3f
	.zero		1


	//   ....[64]....
        /*0ce8*/ 	.word	0x00018ac0
        /*0cec*/ 	.word	0x00000003
        /*0cf0*/ 	.word	0x00030800
        /*0cf4*/ 	.short	0x010a
        /*0cf6*/ 	.byte	0x3f
	.zero		1


	//   ....[65]....
        /*0cf8*/ 	.word	0x00018b10
        /*0cfc*/ 	.word	0x0000000b
        /*0d00*/ 	.word	0x00030830
        /*0d04*/ 	.short	0x010a
        /*0d06*/ 	.byte	0x3f
	.zero		1


	//   ....[66]....
        /*0d08*/ 	.word	0x00018b70
        /*0d0c*/ 	.word	0x0000000c
        /*0d10*/ 	.word	0x00030830
        /*0d14*/ 	.short	0x010a
        /*0d16*/ 	.byte	0x3f
	.zero		1


	//   ....[67]....
        /*0d18*/ 	.word	0x00018bd0
        /*0d1c*/ 	.word	0x00000009
        /*0d20*/ 	.word	0x00030850
        /*0d24*/ 	.short	0x010a
        /*0d26*/ 	.byte	0x3f
	.zero		1


	//   ....[68]....
        /*0d28*/ 	.word	0x00018c30
        /*0d2c*/ 	.word	0x00000004
        /*0d30*/ 	.word	0x00030830
        /*0d34*/ 	.short	0x010a
        /*0d36*/ 	.byte	0x3f
	.zero		1


	//   ....[69]....
        /*0d38*/ 	.word	0x00018c90
        /*0d3c*/ 	.word	0x00000003
        /*0d40*/ 	.word	0x00030850
        /*0d44*/ 	.short	0x010a
        /*0d46*/ 	.byte	0x3f
	.zero		1


	//   ....[70]....
        /*0d48*/ 	.word	0x00018cf0
        /*0d4c*/ 	.word	0x00000004
        /*0d50*/ 	.word	0x00030830
        /*0d54*/ 	.short	0x010a
        /*0d56*/ 	.byte	0x3f
	.zero		1


	//   ....[71]....
        /*0d58*/ 	.word	0x00018d50
        /*0d5c*/ 	.word	0x00000003
        /*0d60*/ 	.word	0x00030850
        /*0d64*/ 	.short	0x010a
        /*0d66*/ 	.byte	0x3f
	.zero		1


	//   ....[72]....
        /*0d68*/ 	.word	0x00018db0
        /*0d6c*/ 	.word	0x00000007
        /*0d70*/ 	.word	0x00030850
        /*0d74*/ 	.short	0x010a
        /*0d76*/ 	.byte	0x3f
	.zero		1


	//   ....[73]....
        /*0d78*/ 	.word	0x00018f50
        /*0d7c*/ 	.word	0x00000000
        /*0d80*/ 	.word	0x00030840
        /*0d84*/ 	.short	0x010a
        /*0d86*/ 	.byte	0x3f
	.zero		1


	//   ....[74]....
        /*0d88*/ 	.word	0x00019b90
        /*0d8c*/ 	.word	0x00000002
        /*0d90*/ 	.word	0x00030820
        /*0d94*/ 	.short	0x010a
        /*0d96*/ 	.byte	0x3f
	.zero		1


	//   ....[75]....
        /*0d98*/ 	.word	0x00019be0
        /*0d9c*/ 	.word	0x00000003
        /*0da0*/ 	.word	0x00030840
        /*0da4*/ 	.short	0x010a
        /*0da6*/ 	.byte	0x3f
	.zero		1


	//   ....[76]....
        /*0da8*/ 	.word	0x00019c30
        /*0dac*/ 	.word	0x00000003
        /*0db0*/ 	.word	0x00000060
        /*0db4*/ 	.short	0x010a
        /*0db6*/ 	.byte	0x3f
	.zero		1


	//   ....[77]....
        /*0db8*/ 	.word	0x00019c80
        /*0dbc*/ 	.word	0x00000003
        /*0dc0*/ 	.word	0x00030840
        /*0dc4*/ 	.short	0x010a
        /*0dc6*/ 	.byte	0x3f
	.zero		1


	//   ....[78]....
        /*0dc8*/ 	.word	0x00019cd0
        /*0dcc*/ 	.word	0x00000002
        /*0dd0*/ 	.word	0x00000060
        /*0dd4*/ 	.short	0x010a
        /*0dd6*/ 	.byte	0x3f
	.zero		1


	//   ....[79]....
        /*0dd8*/ 	.word	0x00019d20
        /*0ddc*/ 	.word	0x00000002
        /*0de0*/ 	.word	0x00030840
        /*0de4*/ 	.short	0x010a
        /*0de6*/ 	.byte	0x3f
	.zero		1


	//   ....[80]....
        /*0de8*/ 	.word	0x00019d70
        /*0dec*/ 	.word	0x00000002
        /*0df0*/ 	.word	0x00000060
        /*0df4*/ 	.short	0x010a
        /*0df6*/ 	.byte	0x3f
	.zero		1


	//   ....[81]....
        /*0df8*/ 	.word	0x00019dc0
        /*0dfc*/ 	.word	0x00000000
        /*0e00*/ 	.word	0x00030860
        /*0e04*/ 	.short	0x010a
        /*0e06*/ 	.byte	0x3f
	.zero		1


	//   ....[82]....
        /*0e08*/ 	.word	0x0001a7d0
        /*0e0c*/ 	.word	0x00000000
        /*0e10*/ 	.word	0x00030820
        /*0e14*/ 	.short	0x010a
        /*0e16*/ 	.byte	0x3f
	.zero		1


	//   ....[83]....
        /*0e18*/ 	.word	0x0001a970
        /*0e1c*/ 	.word	0x00000006
        /*0e20*/ 	.word	0x00000000
        /*0e24*/ 	.short	0x010a
        /*0e26*/ 	.byte	0x3f
	.zero		1


	//   ....[84]....
        /*0e28*/ 	.word	0x0001a9c0
        /*0e2c*/ 	.word	0x00000007
        /*0e30*/ 	.word	0x00000000
        /*0e34*/ 	.short	0x010a
        /*0e36*/ 	.byte	0x3f
	.zero		1


	//   ....[85]....
        /*0e38*/ 	.word	0x0001aa10
        /*0e3c*/ 	.word	0x00000004
        /*0e40*/ 	.word	0x00000000
        /*0e44*/ 	.short	0x010a
        /*0e46*/ 	.byte	0x3f
	.zero		1


	//----- nvinfo : EIATTR_NUM_MBARRIERS
	.align		4
.L_799:
        /*0e48*/ 	.byte	0x03, 0x38
        /*0e4a*/ 	.short	0x0016


	//----- nvinfo : EIATTR_EXIT_INSTR_OFFSETS
	.align		4
        /*0e4c*/ 	.byte	0x04, 0x1c
        /*0e4e*/ 	.short	(.L_801 - .L_800)


	//   ....[0]....
.L_800:
        /*0e50*/ 	.word	0x00000a50


	//   ....[1]....
        /*0e54*/ 	.word	0x00011d10


	//   ....[2]....
        /*0e58*/ 	.word	0x00018aa0


	//----- nvinfo : EIATTR_MAX_THREADS
	.align		4
.L_801:
        /*0e5c*/ 	.byte	0x04, 0x05
        /*0e5e*/ 	.short	(.L_803 - .L_802)
.L_802:
        /*0e60*/ 	.word	0x00000180
        /*0e64*/ 	.word	0x00000001
        /*0e68*/ 	.word	0x00000001


	//----- nvinfo : EIATTR_CRS_STACK_SIZE
	.align		4
.L_803:
        /*0e6c*/ 	.byte	0x04, 0x1e
        /*0e6e*/ 	.short	(.L_805 - .L_804)
.L_804:
        /*0e70*/ 	.word	0x00000000


	//----- nvinfo : EIATTR_CBANK_PARAM_SIZE
	.align		4
.L_805:
        /*0e74*/ 	.byte	0x03, 0x19
        /*0e76*/ 	.short	0x0af0


	//----- nvinfo : EIATTR_PARAM_CBANK
	.align		4
        /*0e78*/ 	.byte	0x04, 0x0a
        /*0e7a*/ 	.short	(.L_807 - .L_806)
	.align		4
.L_806:
        /*0e7c*/ 	.word	index@(.nv.constant0._ZN7cutlass13device_kernelIN5flash11enable_sm90INS1_16FlashAttnFwdSm90INS1_25CollectiveMainloopFwdSm90ILi2EN4cute5tupleIJNS5_1CILi1EEES8_S8_EEENS6_IJNS7_ILi128EEENS7_ILi96EEENS7_ILi192EEEEEELi192ENS_6half_tEfNS_4arch4Sm90ELb0ELb1ELb1ELb1ELb0ELb0ELb0ELb1ELb1ELb1ELb0ELb0EEENS1_21CollectiveEpilogueFwdINS6_IJSA_SC_SB_EEES9_SE_SG_Li256ELb1ELb1ELb0ELb0EEENS1_36VarlenDynamicPersistentTileSchedulerILi128ELi96ELi256ELi128ELb0ELb1ELb1ELb1ELb0ELb1EEEEEEEEEvNT_6ParamsE)
        /*0e80*/ 	.short	0x0210
        /*0e82*/ 	.short	0x0af0


	//----- nvinfo : EIATTR_SW_WAR
	.align		4
.L_807:
        /*0e84*/ 	.byte	0x04, 0x36
        /*0e86*/ 	.short	(.L_809 - .L_808)
.L_808:
        /*0e88*/ 	.word	0x00000008
.L_809:


//--------------------- .nv.info._ZN7cutlass13device_kernelIN5flash11enable_sm90INS1_16FlashAttnFwdSm90INS1_25CollectiveMainloopFwdSm90ILi2EN4cute5tupleIJNS5_1CILi1EEES8_S8_EEENS6_IJNS7_ILi128EEENS7_ILi96EEENS7_ILi192EEEEEELi192ENS_6half_tEfNS_4arch4Sm90ELb0ELb1ELb1ELb1ELb0ELb1ELb0ELb1ELb1ELb1ELb0ELb0EEENS1_21CollectiveEpilogueFwdINS6_IJSA_SC_SB_EEES9_SE_SG_Li256ELb1ELb1ELb0ELb0EEENS1_36VarlenDynamicPersistentTileSchedulerILi128ELi96ELi256ELi128ELb0ELb1ELb1ELb1ELb0ELb1EEEEEEEEEvNT_6ParamsE --------------------------
	.section	.nv.info._ZN7cutlass13device_kernelIN5flash11enable_sm90INS1_16FlashAttnFwdSm90INS1_25CollectiveMainloopFwdSm90ILi2EN4cute5tupleIJNS5_1CILi1EEES8_S8_EEENS6_IJNS7_ILi128EEENS7_ILi96EEENS7_ILi192EEEEEELi192ENS_6half_tEfNS_4arch4Sm90ELb0ELb1ELb1ELb1ELb0ELb1ELb0ELb1ELb1ELb1ELb0ELb0EEENS1_21CollectiveEpilogueFwdINS6_IJSA_SC_SB_EEES9_SE_SG_Li256ELb1ELb1ELb0ELb0EEENS1_36VarlenDynamicPersistentTileSchedulerILi128ELi96ELi256ELi128ELb0ELb1ELb1ELb1ELb0ELb1EEEEEEEEEvNT_6ParamsE,"",@"SHT_CUDA_INFO"
	.sectionflags	@""
	.align	4


	//----- nvinfo : EIATTR_CUDA_API_VERSION
	.align		4
        /*0000*/ 	.byte	0x04, 0x37
        /*0002*/ 	.short	(.L_811 - .L_810)
.L_810:
        /*0004*/ 	.word	0x00000082


	//----- nvinfo : EIATTR_KPARAM_INFO
	.align		4
.L_811:
        /*0008*/ 	.byte	0x04, 0x17
        /*000a*/ 	.short	(.L_813 - .L_812)
.L_812:
        /*000c*/ 	.word	0x00000000
        /*0010*/ 	.short	0x0000
        /*0012*/ 	.short	0x0070
        /*0014*/ 	.byte	0x00, 0xf0, 0x01, 0x2a


	//----- nvinfo : EIATTR_SPARSE_MMA_MASK
	.align		4
.L_813:
        /*0018*/ 	.byte	0x03, 0x50
        /*001a*/ 	.short	0x0000


	//----- nvinfo : EIATTR_MAXREG_COUNT
	.align		4
        /*001c*/ 	.byte	0x03, 0x1b
        /*001e*/ 	.short	0x00a8


	//----- nvinfo : EIATTR_NUM_BARRIERS
	.align		4
        /*0020*/ 	.byte	0x02, 0x4c
        /*0022*/ 	.byte	0x10
	.zero		1


	//----- nvinfo : EIATTR_EXTERNS
	.align		4
        /*0024*/ 	.byte	0x04, 0x0f
        /*0026*/ 	.short	(.L_815 - .L_814)


	//   ....[0]....
	.align		4
.L_814:
        /*0028*/ 	.word	index@(__assertfail)


	//----- nvinfo : EIATTR_ANNOTATIONS
	.align		4
.L_815:
        /*002c*/ 	.byte	0x04, 0x55
        /*002e*/ 	.short	(.L_817 - .L_816)


	//   ....[0]....
.L_816:
        /* <DEDUP_REMOVED lines=130> */


	//----- nvinfo : EIATTR_MERCURY_ISA_VERSION
	.align		4
.L_817:
        /*0840*/ 	.byte	0x03, 0x5f
        /*0842*/ 	.short	0x0101


	//----- nvinfo : EIATTR_UNUSED_LOAD_BYTE_OFFSET
	.align		4
        /*0844*/ 	.byte	0x04, 0x44
        /*0846*/ 	.short	(.L_819 - .L_818)


	//   ....[0]....
.L_818:
        /*0848*/ 	.word	0x00000ab0
        /*084c*/ 	.word	0x0000fff0


	//   ....[1]....
        /*0850*/ 	.word	0x00020620
        /*0854*/ 	.word	0x0000fff0


	//----- nvinfo : EIATTR_INT_WARP_WIDE_INSTR_OFFSETS
	.align		4
.L_819:
        /*0858*/ 	.byte	0x04, 0x31
        /*085a*/ 	.short	(.L_821 - .L_820)


	//   ....[0]....
.L_820:
        /*085c*/ 	.word	0x00000190


	//   ....[1]....
        /*0860*/ 	.word	0x000001d0


	//   ....[2]....
        /*0864*/ 	.word	0x00000240


	//   ....[3]....
        /*0868*/ 	.word	0x00025e90


	//   ....[4]....
        /*086c*/ 	.word	0x00025f20


	//   ....[5]....
        /*0870*/ 	.word	0x00029df0


	//   ....[6]....
        /*0874*/ 	.word	0x00029e50


	//----- nvinfo : EIATTR_COOP_GROUP_MASK_REGIDS
	.align		4
.L_821:
        /*0878*/ 	.byte	0x04, 0x29
        /*087a*/ 	.short	(.L_823 - .L_822)


	//   ....[0]....
.L_822:
        /*087c*/ 	.word	0xffffffff


	//   ....[1]....
        /*0880*/ 	.word	0xffffffff


	//   ....[2]....
        /*0884*/ 	.word	0xffffffff


	//   ....[3]....
        /*0888*/ 	.word	0xffffffff


	//   ....[4]....
        /*088c*/ 	.word	0xffffffff


	//   ....[5]....
        /*0890*/ 	.word	0xffffffff


	//   ....[6]....
        /*0894*/ 	.word	0xffffffff


	//   ....[7]....
        /*0898*/ 	.word	0xffffffff


	//   ....[8]....
        /*089c*/ 	.word	0xffffffff


	//   ....[9]....
        /*08a0*/ 	.word	0xffffffff


	//   ....[10]....
        /*08a4*/ 	.word	0xffffffff


	//   ....[11]....
        /*08a8*/ 	.word	0xffffffff


	//   ....[12]....
        /*08ac*/ 	.word	0xffffffff


	//   ....[13]....
        /*08b0*/ 	.word	0xffffffff


	//   ....[14]....
        /*08b4*/ 	.word	0xffffffff


	//   ....[15]....
        /*08b8*/ 	.word	0xffffffff


	//   ....[16]....
        /*08bc*/ 	.word	0xffffffff


	//   ....[17]....
        /*08c0*/ 	.word	0xffffffff


	//   ....[18]....
        /*08c4*/ 	.word	0xffffffff


	//   ....[19]....
        /*08c8*/ 	.word	0xffffffff


	//   ....[20]....
        /*08cc*/ 	.word	0xffffffff


	//   ....[21]....
        /*08d0*/ 	.word	0xffffffff


	//   ....[22]....
        /*08d4*/ 	.word	0xffffffff


	//   ....[23]....
        /*08d8*/ 	.word	0xffffffff


	//   ....[24]....
        /*08dc*/ 	.word	0xffffffff


	//   ....[25]....
        /*08e0*/ 	.word	0xffffffff


	//   ....[26]....
        /*08e4*/ 	.word	0xffffffff


	//   ....[27]....
        /*08e8*/ 	.word	0xffffffff


	//   ....[28]....
        /*08ec*/ 	.word	0xffffffff


	//   ....[29]....
        /*08f0*/ 	.word	0xffffffff


	//   ....[30]....
        /*08f4*/ 	.word	0xffffffff


	//   ....[31]....
        /*08f8*/ 	.word	0xffffffff


	//   ....[32]....
        /*08fc*/ 	.word	0xffffffff


	//   ....[33]....
        /*0900*/ 	.word	0xffffffff


	//   ....[34]....
        /*0904*/ 	.word	0xffffffff


	//   ....[35]....
        /*0908*/ 	.word	0xffffffff


	//   ....[36]....
        /*090c*/ 	.word	0xffffffff


	//   ....[37]....
        /*0910*/ 	.word	0xffffffff


	//   ....[38]....
        /*0914*/ 	.word	0xffffffff


	//   ....[39]....
        /*0918*/ 	.word	0xffffffff


	//   ....[40]....
        /*091c*/ 	.word	0xffffffff


	//   ....[41]....
        /*0920*/ 	.word	0xffffffff


	//   ....[42]....
        /*0924*/ 	.word	0xffffffff


	//   ....[43]....
        /*0928*/ 	.word	0xffffffff


	//   ....[44]....
        /*092c*/ 	.word	0xffffffff


	//   ....[45]....
        /*0930*/ 	.word	0xffffffff


	//   ....[46]....
        /*0934*/ 	.word	0xffffffff


	//   ....[47]....
        /*0938*/ 	.word	0xffffffff


	//   ....[48]....
        /*093c*/ 	.word	0xffffffff


	//   ....[49]....
        /*0940*/ 	.word	0xffffffff


	//   ....[50]....
        /*0944*/ 	.word	0xffffffff


	//   ....[51]....
        /*0948*/ 	.word	0xffffffff


	//   ....[52]....
        /*094c*/ 	.word	0xffffffff


	//   ....[53]....
        /*0950*/ 	.word	0xffffffff


	//   ....[54]....
        /*0954*/ 	.word	0xffffffff


	//   ....[55]....
        /*0958*/ 	.word	0xffffffff


	//   ....[56]....
        /*095c*/ 	.word	0xffffffff


	//   ....[57]....
        /*0960*/ 	.word	0xffffffff


	//   ....[58]....
        /*0964*/ 	.word	0xffffffff


	//   ....[59]....
        /*0968*/ 	.word	0xffffffff


	//   ....[60]....
        /*096c*/ 	.word	0xffffffff


	//   ....[61]....
        /*0970*/ 	.word	0xffffffff


	//   ....[62]....
        /*0974*/ 	.word	0xffffffff


	//   ....[63]....
        /*0978*/ 	.word	0xffffffff


	//   ....[64]....
        /*097c*/ 	.word	0xffffffff


	//   ....[65]....
        /*0980*/ 	.word	0xffffffff


	//   ....[66]....
        /*0984*/ 	.word	0xffffffff


	//   ....[67]....
        /*0988*/ 	.word	0xffffffff


	//   ....[68]....
        /*098c*/ 	.word	0xffffffff


	//   ....[69]....
        /*0990*/ 	.word	0xffffffff


	//   ....[70]....
        /*0994*/ 	.word	0xffffffff


	//   ....[71]....
        /*0998*/ 	.word	0xffffffff


	//   ....[72]....
        /*099c*/ 	.word	0xffffffff


	//   ....[73]....
        /*09a0*/ 	.word	0xffffffff


	//   ....[74]....
        /*09a4*/ 	.word	0xffffffff


	//   ....[75]....
        /*09a8*/ 	.word	0xffffffff


	//   ....[76]....
        /*09ac*/ 	.word	0xffffffff


	//   ....[77]....
        /*09b0*/ 	.word	0xffffffff


	//   ....[78]....
        /*09b4*/ 	.word	0xffffffff


	//   ....[79]....
        /*09b8*/ 	.word	0xffffffff


	//   ....[80]....
        /*09bc*/ 	.word	0xffffffff


	//   ....[81]....
        /*09c0*/ 	.word	0xffffffff


	//   ....[82]....
        /*09c4*/ 	.word	0xffffffff


	//   ....[83]....
        /*09c8*/ 	.word	0xffffffff


	//   ....[84]....
        /*09cc*/ 	.word	0xffffffff


	//   ....[85]....
        /*09d0*/ 	.word	0xffffffff


	//   ....[86]....
        /*09d4*/ 	.word	0xffffffff


	//   ....[87]....
        /*09d8*/ 	.word	0xffffffff


	//   ....[88]....
        /*09dc*/ 	.word	0xffffffff


	//   ....[89]....
        /*09e0*/ 	.word	0xffffffff


	//   ....[90]....
        /*09e4*/ 	.word	0xffffffff


	//   ....[91]....
        /*09e8*/ 	.word	0xffffffff


	//   ....[92]....
        /*09ec*/ 	.word	0xffffffff


	//   ....[93]....
        /*09f0*/ 	.word	0xffffffff


	//   ....[94]....
        /*09f4*/ 	.word	0xffffffff


	//   ....[95]....
        /*09f8*/ 	.word	0xffffffff


	//   ....[96]....
        /*09fc*/ 	.word	0xffffffff


	//   ....[97]....
        /*0a00*/ 	.word	0xffffffff


	//   ....[98]....
        /*0a04*/ 	.word	0xffffffff


	//   ....[99]....
        /*0a08*/ 	.word	0xffffffff


	//   ....[100]....
        /*0a0c*/ 	.word	0xffffffff


	//   ....[101]....
        /*0a10*/ 	.word	0xffffffff


	//   ....[102]....
        /*0a14*/ 	.word	0xffffffff


	//   ....[103]....
        /*0a18*/ 	.word	0xffffffff


	//   ....[104]....
        /*0a1c*/ 	.word	0xffffffff


	//   ....[105]....
        /*0a20*/ 	.word	0xffffffff


	//   ....[106]....
        /*0a24*/ 	.word	0xffffffff


	//   ....[107]....
        /*0a28*/ 	.word	0xffffffff


	//   ....[108]....
        /*0a2c*/ 	.word	0xffffffff


	//   ....[109]....
        /*0a30*/ 	.word	0xffffffff


	//   ....[110]....
        /*0a34*/ 	.word	0xffffffff


	//   ....[111]....
        /*0a38*/ 	.word	0xffffffff


	//   ....[112]....
        /*0a3c*/ 	.word	0xffffffff


	//   ....[113]....
        /*0a40*/ 	.word	0xffffffff


	//   ....[114]....
        /*0a44*/ 	.word	0xffffffff


	//   ....[115]....
        /*0a48*/ 	.word	0xffffffff


	//   ....[116]....
        /*0a4c*/ 	.word	0xffffffff


	//   ....[117]....
        /*0a50*/ 	.word	0xffffffff


	//   ....[118]....
        /*0a54*/ 	.word	0xffffffff


	//   ....[119]....
        /*0a58*/ 	.word	0xffffffff


	//   ....[120]....
        /*0a5c*/ 	.word	0xffffffff


	//   ....[121]....
        /*0a60*/ 	.word	0xffffffff


	//   ....[122]....
        /*0a64*/ 	.word	0x0500000f


	//   ....[123]....
        /*0a68*/ 	.word	0x0500000f


	//   ....[124]....
        /*0a6c*/ 	.word	0x0500000f


	//   ....[125]....
        /*0a70*/ 	.word	0x0500000f


	//   ....[126]....
        /*0a74*/ 	.word	0x0500000f


	//   ....[127]....
        /*0a78*/ 	.word	0x0500000f


	//   ....[128]....
        /*0a7c*/ 	.word	0x0500000f


	//   ....[129]....
        /*0a80*/ 	.word	0x0500000f


	//   ....[130]....
        /*0a84*/ 	.word	0x0500000f


	//   ....[131]....
        /*0a88*/ 	.word	0x0500000f


	//   ....[132]....
        /*0a8c*/ 	.word	0x0500000f


	//   ....[133]....
        /*0a90*/ 	.word	0x0500000f


	//   ....[134]....
        /*0a94*/ 	.word	0x0500000f


	//   ....[135]....
        /*0a98*/ 	.word	0x0500000f


	//   ....[136]....
        /*0a9c*/ 	.word	0x0500000f


	//   ....[137]....
        /*0aa0*/ 	.word	0x0500000f


	//   ....[138]....
        /*0aa4*/ 	.word	0x0500000f


	//   ....[139]....
        /*0aa8*/ 	.word	0x0500000f


	//   ....[140]....
        /*0aac*/ 	.word	0x0500000f


	//   ....[141]....
        /*0ab0*/ 	.word	0x0500000f


	//   ....[142]....
        /*0ab4*/ 	.word	0x0500000f


	//   ....[143]....
        /*0ab8*/ 	.word	0x0500000f


	//   ....[144]....
        /*0abc*/ 	.word	0x0500000f


	//   ....[145]....
        /*0ac0*/ 	.word	0x0500000f


	//   ....[146]....
        /*0ac4*/ 	.word	0x0500000f


	//   ....[147]....
        /*0ac8*/ 	.word	0x0500000f


	//   ....[148]....
        /*0acc*/ 	.word	0x0500000f


	//   ....[149]....
        /*0ad0*/ 	.word	0x0500000f


	//   ....[150]....
        /*0ad4*/ 	.word	0x0500000f


	//   ....[151]....
        /*0ad8*/ 	.word	0x0500000f


	//   ....[152]....
        /*0adc*/ 	.word	0x0500000f


	//   ....[153]....
        /*0ae0*/ 	.word	0x0500000f


	//   ....[154]....
        /*0ae4*/ 	.word	0x0500000f


	//   ....[155]....
        /*0ae8*/ 	.word	0x0500000f


	//   ....[156]....
        /*0aec*/ 	.word	0x0500000f


	//   ....[157]....
        /*0af0*/ 	.word	0x0500000f


	//   ....[158]....
        /*0af4*/ 	.word	0x0500000f


	//   ....[159]....
        /*0af8*/ 	.word	0x0500000f


	//   ....[160]....
        /*0afc*/ 	.word	0x0500000f


	//   ....[161]....
        /*0b00*/ 	.word	0x0500000f


	//   ....[162]....
        /*0b04*/ 	.word	0x0500000f


	//   ....[163]....
        /*0b08*/ 	.word	0x0500000f


	//   ....[164]....
        /*0b0c*/ 	.word	0x0500000f


	//   ....[165]....
        /*0b10*/ 	.word	0x0500000f


	//   ....[166]....
        /*0b14*/ 	.word	0x0500000f


	//   ....[167]....
        /*0b18*/ 	.word	0x0500000f


	//   ....[168]....
        /*0b1c*/ 	.word	0x0500000f


	//   ....[169]....
        /*0b20*/ 	.word	0x0500000f


	//   ....[170]....
        /*0b24*/ 	.word	0x0500000f


	//   ....[171]....
        /*0b28*/ 	.word	0x0500000f


	//   ....[172]....
        /*0b2c*/ 	.word	0x0500000f


	//   ....[173]....
        /*0b30*/ 	.word	0x0500000f


	//----- nvinfo : EIATTR_COOP_GROUP_INSTR_OFFSETS
	.align		4
.L_823:
        /*0b34*/ 	.byte	0x04, 0x28
        /*0b36*/ 	.short	(.L_825 - .L_824)


	//   ....[0]....
.L_824:
        /*0b38*/ 	.word	0x00000060


	//   ....[1]....
        /*0b3c*/ 	.word	0x000001a0


	//   ....[2]....
        /*0b40*/ 	.word	0x000001f0


	//   ....[3]....
        /*0b44*/ 	.word	0x00000420


	//   ....[4]....
        /*0b48*/ 	.word	0x00000580


	//   ....[5]....
        /*0b4c*/ 	.word	0x000006a0


	//   ....[6]....
        /*0b50*/ 	.word	0x00000800


	//   ....[7]....
        /*0b54*/ 	.word	0x0000aeb0


	//   ....[8]....
        /*0b58*/ 	.word	0x0000b5b0


	//   ....[9]....
        /*0b5c*/ 	.word	0x0000b5c0


	//   ....[10]....
        /*0b60*/ 	.word	0x0000b5d0


	//   ....[11]....
        /*0b64*/ 	.word	0x0000b5e0


	//   ....[12]....
        /*0b68*/ 	.word	0x0000bdb0


	//   ....[13]....
        /*0b6c*/ 	.word	0x0000bdc0


	//   ....[14]....
        /*0b70*/ 	.word	0x0000bdd0


	//   ....[15]....
        /*0b74*/ 	.word	0x0000bde0


	//   ....[16]....
        /*0b78*/ 	.word	0x0000eb40


	//   ....[17]....
        /*0b7c*/ 	.word	0x0000eb50


	//   ....[18]....
        /*0b80*/ 	.word	0x0000eb60


	//   ....[19]....
        /*0b84*/ 	.word	0x0000eb70


	//   ....[20]....
        /*0b88*/ 	.word	0x0000f160


	//   ....[21]....
        /*0b8c*/ 	.word	0x0000f170


	//   ....[22]....
        /*0b90*/ 	.word	0x0000f180


	//   ....[23]....
        /*0b94*/ 	.word	0x0000f190


	//   ....[24]....
        /*0b98*/ 	.word	0x00012c10


	//   ....[25]....
        /*0b9c*/ 	.word	0x00013140


	//   ....[26]....
        /*0ba0*/ 	.word	0x00013eb0


	//   ....[27]....
        /*0ba4*/ 	.word	0x00013fa0


	//   ....[28]....
        /*0ba8*/ 	.word	0x000144a0


	//   ....[29]....
        /*0bac*/ 	.word	0x00014580


	//   ....[30]....
        /*0bb0*/ 	.word	0x00016c30


	//   ....[31]....
        /*0bb4*/ 	.word	0x00016e50


	//   ....[32]....
        /*0bb8*/ 	.word	0x00017d10


	//   ....[33]....
        /*0bbc*/ 	.word	0x00017e30


	//   ....[34]....
        /*0bc0*/ 	.word	0x00018470


	//   ....[35]....
        /*0bc4*/ 	.word	0x000184d0


	//   ....[36]....
        /*0bc8*/ 	.word	0x0001aa70


	//   ....[37]....
        /*0bcc*/ 	.word	0x0001aa90


	//   ....[38]....
        /*0bd0*/ 	.word	0x0001af20


	//   ....[39]....
        /*0bd4*/ 	.word	0x0001af80


	//   ....[40]....
        /*0bd8*/ 	.word	0x0001d180


	//   ....[41]....
        /*0bdc*/ 	.word	0x0001dc60


	//   ....[42]....
        /*0be0*/ 	.word	0x0001e2f0


	//   ....[43]....
        /*0be4*/ 	.word	0x0001e410


	//   ....[44]....
        /*0be8*/ 	.word	0x0001ea20


	//   ....[45]....
        /*0bec*/ 	.word	0x0001ea80


	//   ....[46]....
        /*0bf0*/ 	.word	0x0001fb30


	//   ....[47]....
        /*0bf4*/ 	.word	0x0001fd80


	//   ....[48]....
        /*0bf8*/ 	.word	0x0001fe30


	//   ....[49]....
        /*0bfc*/ 	.word	0x0001fe50


	//   ....[50]....
        /*0c00*/ 	.word	0x00021360


	//   ....[51]....
        /*0c04*/ 	.word	0x00021420


	//   ....[52]....
        /*0c08*/ 	.word	0x00021460


	//   ....[53]....
        /*0c0c*/ 	.word	0x00021490


	//   ....[54]....
        /*0c10*/ 	.word	0x000218d0


	//   ....[55]....
        /*0c14*/ 	.word	0x00021b60


	//   ....[56]....
        /*0c18*/ 	.word	0x00021c60


	//   ....[57]....
        /*0c1c*/ 	.word	0x00021c80


	//   ....[58]....
        /*0c20*/ 	.word	0x00021d80


	//   ....[59]....
        /*0c24*/ 	.word	0x00021da0


	//   ....[60]....
        /*0c28*/ 	.word	0x00021eb0


	//   ....[61]....
        /*0c2c*/ 	.word	0x00021ed0


	//   ....[62]....
        /*0c30*/ 	.word	0x00022770


	//   ....[63]....
        /*0c34*/ 	.word	0x00022780


	//   ....[64]....
        /*0c38*/ 	.word	0x00022880


	//   ....[65]....
        /*0c3c*/ 	.word	0x000228a0


	//   ....[66]....
        /*0c40*/ 	.word	0x000229a0


	//   ....[67]....
        /*0c44*/ 	.word	0x000229c0


	//   ....[68]....
        /*0c48*/ 	.word	0x00022ad0


	//   ....[69]....
        /*0c4c*/ 	.word	0x00022af0


	//   ....[70]....
        /*0c50*/ 	.word	0x00022c80


	//   ....[71]....
        /*0c54*/ 	.word	0x00022e50


	//   ....[72]....
        /*0c58*/ 	.word	0x00022e80


	//   ....[73]....
        /*0c5c*/ 	.word	0x00022eb0


	//   ....[74]....
        /*0c60*/ 	.word	0x00022ee0


	//   ....[75]....
        /*0c64*/ 	.word	0x00022f10


	//   ....[76]....
        /*0c68*/ 	.word	0x00022f40


	//   ....[77]....
        /*0c6c*/ 	.word	0x000230b0


	//   ....[78]....
        /*0c70*/ 	.word	0x000230e0


	//   ....[79]....
        /*0c74*/ 	.word	0x00023110


	//   ....[80]....
        /*0c78*/ 	.word	0x00023140


	//   ....[81]....
        /*0c7c*/ 	.word	0x00023170


	//   ....[82]....
        /*0c80*/ 	.word	0x000231a0


	//   ....[83]....
        /*0c84*/ 	.word	0x00023240


	//   ....[84]....
        /*0c88*/ 	.word	0x000232a0


	//   ....[85]....
        /*0c8c*/ 	.word	0x00023330


	//   ....[86]....
        /*0c90*/ 	.word	0x00024510


	//   ....[87]....
        /*0c94*/ 	.word	0x00026450


	//   ....[88]....
        /*0c98*/ 	.word	0x00027080


	//   ....[89]....
        /*0c9c*/ 	.word	0x000270a0


	//   ....[90]....
        /*0ca0*/ 	.word	0x00027170


	//   ....[91]....
        /*0ca4*/ 	.word	0x00027180


	//   ....[92]....
        /*0ca8*/ 	.word	0x00027220


	//   ....[93]....
        /*0cac*/ 	.word	0x00027230


	//   ....[94]....
        /*0cb0*/ 	.word	0x000272d0


	//   ....[95]....
        /*0cb4*/ 	.word	0x000272e0


	//   ....[96]....
        /*0cb8*/ 	.word	0x00027380


	//   ....[97]....
        /*0cbc*/ 	.word	0x00027390


	//   ....[98]....
        /*0cc0*/ 	.word	0x00027430


	//   ....[99]....
        /*0cc4*/ 	.word	0x00027440


	//   ....[100]....
        /*0cc8*/ 	.word	0x000274e0


	//   ....[101]....
        /*0ccc*/ 	.word	0x000274f0


	//   ....[102]....
        /*0cd0*/ 	.word	0x00027540


	//   ....[103]....
        /*0cd4*/ 	.word	0x00027580


	//   ....[104]....
        /*0cd8*/ 	.word	0x0002a630


	//   ....[105]....
        /*0cdc*/ 	.word	0x0002a680


	//   ....[106]....
        /*0ce0*/ 	.word	0x0002a6b0


	//   ....[107]....
        /*0ce4*/ 	.word	0x0002a6c0


	//   ....[108]....
        /*0ce8*/ 	.word	0x0002a6f0


	//   ....[109]....
        /*0cec*/ 	.word	0x0002a720


	//   ....[110]....
        /*0cf0*/ 	.word	0x0002a750


	//   ....[111]....
        /*0cf4*/ 	.word	0x0002a780


	//   ....[112]....
        /*0cf8*/ 	.word	0x0002a900


	//   ....[113]....
        /*0cfc*/ 	.word	0x0002a940


	//   ....[114]....
        /*0d00*/ 	.word	0x0002a970


	//   ....[115]....
        /*0d04*/ 	.word	0x0002a9a0


	//   ....[116]....
        /*0d08*/ 	.word	0x0002a9d0


	//   ....[117]....
        /*0d0c*/ 	.word	0x0002aa00


	//   ....[118]....
        /*0d10*/ 	.word	0x0002aac0


	//   ....[119]....
        /*0d14*/ 	.word	0x0002aae0


	//   ....[120]....
        /*0d18*/ 	.word	0x0002ab50


	//   ....[121]....
        /*0d1c*/ 	.word	0x0002b220


	//   ....[122]....
        /*0d20*/ 	.word	0x0002b680


	//   ....[123]....
        /*0d24*/ 	.word	0x0002b710


	//   ....[124]....
        /*0d28*/ 	.word	0x0002b760


	//   ....[125]....
        /*0d2c*/ 	.word	0x0002b7b0


	//   ....[126]....
        /*0d30*/ 	.word	0x0002b840


	//   ....[127]....
        /*0d34*/ 	.word	0x0002b8d0


	//   ....[128]....
        /*0d38*/ 	.word	0x0002b920


	//   ....[129]....
        /*0d3c*/ 	.word	0x0002b970


	//   ....[130]....
        /*0d40*/ 	.word	0x0002ba60


	//   ....[131]....
        /*0d44*/ 	.word	0x0002baf0


	//   ....[132]....
        /*0d48*/ 	.word	0x0002bb40


	//   ....[133]....
        /*0d4c*/ 	.word	0x0002bb90


	//   ....[134]....
        /*0d50*/ 	.word	0x0002bc40


	//   ....[135]....
        /*0d54*/ 	.word	0x0002bcd0


	//   ....[136]....
        /*0d58*/ 	.word	0x0002bd30


	//   ....[137]....
        /*0d5c*/ 	.word	0x0002bd90


	//   ....[138]....
        /*0d60*/ 	.word	0x0002c120


	//   ....[139]....
        /*0d64*/ 	.word	0x0002c420


	//   ....[140]....
        /*0d68*/ 	.word	0x0002c5a0


	//   ....[141]....
        /*0d6c*/ 	.word	0x0002c5f0


	//   ....[142]....
        /*0d70*/ 	.word	0x0002c6a0


	//   ....[143]....
        /*0d74*/ 	.word	0x0002c7b0


	//   ....[144]....
        /*0d78*/ 	.word	0x0002c810


	//   ....[145]....
        /*0d7c*/ 	.word	0x0002c920


	//   ....[146]....
        /*0d80*/ 	.word	0x0002c980


	//   ....[147]....
        /*0d84*/ 	.word	0x0002ca90


	//   ....[148]....
        /*0d88*/ 	.word	0x0002caf0


	//   ....[149]....
        /*0d8c*/ 	.word	0x0002cc00


	//   ....[150]....
        /*0d90*/ 	.word	0x0002cc60


	//   ....[151]....
        /*0d94*/ 	.word	0x0002cd70


	//   ....[152]....
        /*0d98*/ 	.word	0x0002cdd0


	//   ....[153]....
        /*0d9c*/ 	.word	0x0002cee0


	//   ....[154]....
        /*0da0*/ 	.word	0x0002cf40


	//   ....[155]....
        /*0da4*/ 	.word	0x0002d020


	//   ....[156]....
        /*0da8*/ 	.word	0x0002d390


	//   ....[157]....
        /*0dac*/ 	.word	0x0002d440


	//   ....[158]....
        /*0db0*/ 	.word	0x0002d540


	//   ....[159]....
        /*0db4*/ 	.word	0x0002d5d0


	//   ....[160]....
        /*0db8*/ 	.word	0x0002d650


	//   ....[161]....
        /*0dbc*/ 	.word	0x0002d6d0


	//   ....[162]....
        /*0dc0*/ 	.word	0x0002d750


	//   ....[163]....
        /*0dc4*/ 	.word	0x0002d7e0


	//   ....[164]....
        /*0dc8*/ 	.word	0x0002d880


	//   ....[165]....
        /*0dcc*/ 	.word	0x0002d950


	//   ....[166]....
        /*0dd0*/ 	.word	0x0002d9d0


	//   ....[167]....
        /*0dd4*/ 	.word	0x0002da50


	//   ....[168]....
        /*0dd8*/ 	.word	0x0002dad0


	//   ....[169]....
        /*0ddc*/ 	.word	0x0002db60


	//   ....[170]....
        /*0de0*/ 	.word	0x0002dbe0


	//   ....[171]....
        /*0de4*/ 	.word	0x0002dc80


	//   ....[172]....
        /*0de8*/ 	.word	0x0002dd10


	//   ....[173]....
        /*0dec*/ 	.word	0x0002de40


	//----- nvinfo : EIATTR_REG_RECONFIG
	.align		4
.L_825:
        /*0df0*/ 	.byte	0x01, 0x54
	.zero		2


	//----- nvinfo : EIATTR_SYSCALL_OFFSETS
	.align		4
        /*0df4*/ 	.byte	0x04, 0x46
        /*0df6*/ 	.short	(.L_827 - .L_826)


	//   ....[0]....
.L_826:
        /*0df8*/ 	.word	0x00001e30


	//   ....[1]....
        /*0dfc*/ 	.word	0x00001f80


	//   ....[2]....
        /*0e00*/ 	.word	0x0000b050


	//   ....[3]....
        /*0e04*/ 	.word	0x0000b370


	//   ....[4]....
        /*0e08*/ 	.word	0x00026090


	//   ....[5]....
        /*0e0c*/ 	.word	0x000261e0


	//   ....[6]....
        /*0e10*/ 	.word	0x000262d0


	//   ....[7]....
        /*0e14*/ 	.word	0x00026bd0


	//----- nvinfo : EIATTR_MBARRIER_INSTR_OFFSETS
	.align		4
.L_827:
        /*0e18*/ 	.byte	0x04, 0x39
        /*0e1a*/ 	.short	(.L_829 - .L_828)


	//   ....[0]....
.L_828:
        /*0e1c*/ 	.word	0x000002d0
        /*0e20*/ 	.word	0x000000ff
        /*0e24*/ 	.word	0x00030800
        /*0e28*/ 	.short	0x0100
        /*0e2a*/ 	.byte	0x08
	.zero		1


	//   ....[1]....
        /*0e2c*/ 	.word	0x000002e0
        /*0e30*/ 	.word	0x000000ff
        /*0e34*/ 	.word	0x00030820
        /*0e38*/ 	.short	0x0100
        /*0e3a*/ 	.byte	0x08
	.zero		1


	//   ....[2]....
        /*0e3c*/ 	.word	0x000003d0
        /*0e40*/ 	.word	0x000000ff
        /*0e44*/ 	.word	0x00030830
        /*0e48*/ 	.short	0x0100
        /*0e4a*/ 	.byte	0x08
	.zero		1


	//   ....[3]....
        /*0e4c*/ 	.word	0x000003e0
        /*0e50*/ 	.word	0x000000ff
        /*0e54*/ 	.word	0x00030840
        /*0e58*/ 	.short	0x0100
        /*0e5a*/ 	.byte	0x08
	.zero		1


	//   ....[4]....
        /*0e5c*/ 	.word	0x000003f0
        /*0e60*/ 	.word	0x000000ff
        /*0e64*/ 	.word	0x00030838
        /*0e68*/ 	.short	0x0100
        /*0e6a*/ 	.byte	0x08
	.zero		1


	//   ....[5]....
        /*0e6c*/ 	.word	0x00000400
        /*0e70*/ 	.word	0x000000ff
        /*0e74*/ 	.word	0x00030848
        /*0e78*/ 	.short	0x0100
        /*0e7a*/ 	.byte	0x08
	.zero		1


	//   ....[6]....
        /*0e7c*/ 	.word	0x00000530
        /*0e80*/ 	.word	0x000000ff
        /*0e84*/ 	.word	0x00030850
        /*0e88*/ 	.short	0x0100
        /*0e8a*/ 	.byte	0x08
	.zero		1


	//   ....[7]....
        /*0e8c*/ 	.word	0x00000540
        /*0e90*/ 	.word	0x000000ff
        /*0e94*/ 	.word	0x00030860
        /*0e98*/ 	.short	0x0100
        /*0e9a*/ 	.byte	0x08
	.zero		1


	//   ....[8]....
        /*0e9c*/ 	.word	0x00000550
        /*0ea0*/ 	.word	0x000000ff
        /*0ea4*/ 	.word	0x00030858
        /*0ea8*/ 	.short	0x0100
        /*0eaa*/ 	.byte	0x08
	.zero		1


	//   ....[9]....
        /*0eac*/ 	.word	0x00000560
        /*0eb0*/ 	.word	0x000000ff
        /*0eb4*/ 	.word	0x00030868
        /*0eb8*/ 	.short	0x0100
        /*0eba*/ 	.byte	0x08
	.zero		1


	//   ....[10]....
        /*0ebc*/ 	.word	0x00000650
        /*0ec0*/ 	.word	0x000000ff
        /*0ec4*/ 	.word	0x00030870
        /*0ec8*/ 	.short	0x0100
        /*0eca*/ 	.byte	0x06
	.zero		1


	//   ....[11]....
        /*0ecc*/ 	.word	0x00000660
        /*0ed0*/ 	.word	0x000000ff
        /*0ed4*/ 	.word	0x00030880
        /*0ed8*/ 	.short	0x0100
        /*0eda*/ 	.byte	0x06
	.zero		1


	//   ....[12]....
        /*0edc*/ 	.word	0x00000670
        /*0ee0*/ 	.word	0x000000ff
        /*0ee4*/ 	.word	0x00030878
        /*0ee8*/ 	.short	0x0100
        /*0eea*/ 	.byte	0x06
	.zero		1


	//   ....[13]....
        /*0eec*/ 	.word	0x00000680
        /*0ef0*/ 	.word	0x000000ff
        /*0ef4*/ 	.word	0x00030888
        /*0ef8*/ 	.short	0x0100
        /*0efa*/ 	.byte	0x06
	.zero		1


	//   ....[14]....
        /*0efc*/ 	.word	0x000007b0
        /*0f00*/ 	.word	0x000000ff
        /*0f04*/ 	.word	0x00030890
        /*0f08*/ 	.short	0x0100
        /*0f0a*/ 	.byte	0x08
	.zero		1


	//   ....[15]....
        /*0f0c*/ 	.word	0x000007c0
        /*0f10*/ 	.word	0x000000ff
        /*0f14*/ 	.word	0x000308a0
        /*0f18*/ 	.short	0x0100
        /*0f1a*/ 	.byte	0x08
	.zero		1


	//   ....[16]....
        /*0f1c*/ 	.word	0x000007d0
        /*0f20*/ 	.word	0x000000ff
        /*0f24*/ 	.word	0x00030898
        /*0f28*/ 	.short	0x0100
        /*0f2a*/ 	.byte	0x08
	.zero		1


	//   ....[17]....
        /*0f2c*/ 	.word	0x000007e0
        /*0f30*/ 	.word	0x000000ff
        /*0f34*/ 	.word	0x000308a8
        /*0f38*/ 	.short	0x0100
        /*0f3a*/ 	.byte	0x08
	.zero		1


	//   ....[18]....
        /*0f3c*/ 	.word	0x00000910
        /*0f40*/ 	.word	0x000000ff
        /*0f44*/ 	.word	0x000308b0
        /*0f48*/ 	.short	0x0100
        /*0f4a*/ 	.byte	0x08
	.zero		1


	//   ....[19]....
        /*0f4c*/ 	.word	0x00000920
        /*0f50*/ 	.word	0x000000ff
        /*0f54*/ 	.word	0x000308c0
        /*0f58*/ 	.short	0x0100
        /*0f5a*/ 	.byte	0x08
	.zero		1


	//   ....[20]....
        /*0f5c*/ 	.word	0x00000930
        /*0f60*/ 	.word	0x000000ff
        /*0f64*/ 	.word	0x000308b8
        /*0f68*/ 	.short	0x0100
        /*0f6a*/ 	.byte	0x08
	.zero		1


	//   ....[21]....
        /*0f6c*/ 	.word	0x00000940
        /*0f70*/ 	.word	0x000000ff
        /*0f74*/ 	.word	0x000308c8
        /*0f78*/ 	.short	0x0100
        /*0f7a*/ 	.byte	0x08
	.zero		1


	//   ....[22]....
        /*0f7c*/ 	.word	0x00003a70
        /*0f80*/ 	.word	0x0000005a
        /*0f84*/ 	.word	0x00030890
        /*0f88*/ 	.short	0x010a
        /*0f8a*/ 	.byte	0x3f
	.zero		1


	//   ....[23]....
        /*0f8c*/ 	.word	0x00006c40
        /*0f90*/ 	.word	0x0000005a
        /*0f94*/ 	.word	0x00030890
        /*0f98*/ 	.short	0x010a
        /*0f9a*/ 	.byte	0x3f
	.zero		1


	//   ....[24]....
        /*0f9c*/ 	.word	0x00009cf0
        /*0fa0*/ 	.word	0x0000005a
        /*0fa4*/ 	.word	0x00030890
        /*0fa8*/ 	.short	0x010a
        /*0faa*/ 	.byte	0x3f
	.zero		1


	//   ....[25]....
        /*0fac*/ 	.word	0x0000a0c0
        /*0fb0*/ 	.word	0x00000020
        /*0fb4*/ 	.word	0x00000000
        /*0fb8*/ 	.short	0x0101
        /*0fba*/ 	.byte	0x3f
	.zero		1


	//   ....[26]....
        /*0fbc*/ 	.word	0x0000a100
        /*0fc0*/ 	.word	0x0000005a
        /*0fc4*/ 	.word	0x000308b0
        /*0fc8*/ 	.short	0x010a
        /*0fca*/ 	.byte	0x3f
	.zero		1


	//   ....[27]....
        /*0fcc*/ 	.word	0x0000a630
        /*0fd0*/ 	.word	0x0000005a
        /*0fd4*/ 	.word	0x00000000
        /*0fd8*/ 	.short	0x0101
        /*0fda*/ 	.byte	0x3f
	.zero		1


	//   ....[28]....
        /*0fdc*/ 	.word	0x0000b0d0
        /*0fe0*/ 	.word	0x00000002
        /*0fe4*/ 	.word	0x00030800
        /*0fe8*/ 	.short	0x010a
        /*0fea*/ 	.byte	0x3f
	.zero		1


	//   ....[29]....
        /*0fec*/ 	.word	0x0000b120
        /*0ff0*/ 	.word	0x00000002
        /*0ff4*/ 	.word	0x00030800
        /*0ff8*/ 	.short	0x010a
        /*0ffa*/ 	.byte	0x3f
	.zero		1


	//   ....[30]....
        /*0ffc*/ 	.word	0x0000c470
        /*1000*/ 	.word	0x00000002
        /*1004*/ 	.word	0x00030800
        /*1008*/ 	.short	0x010a
        /*100a*/ 	.byte	0x3f
	.zero		1


	//   ....[31]....
        /*100c*/ 	.word	0x0000f630
        /*1010*/ 	.word	0x00000002
        /*1014*/ 	.word	0x00030800
        /*1018*/ 	.short	0x010a
        /*101a*/ 	.byte	0x3f
	.zero		1


	//   ....[32]....
        /*101c*/ 	.word	0x00011e20
        /*1020*/ 	.word	0x0000004a
        /*1024*/ 	.word	0x00030830
        /*1028*/ 	.short	0x010a
        /*102a*/ 	.byte	0x3f
	.zero		1


	//   ....[33]....
        /*102c*/ 	.word	0x00011e90
        /*1030*/ 	.word	0x0000004a
        /*1034*/ 	.word	0x00030830
        /*1038*/ 	.short	0x010a
        /*103a*/ 	.byte	0x3f
	.zero		1


	//   ....[34]....
        /*103c*/ 	.word	0x00012860
        /*1040*/ 	.word	0x0000004a
        /*1044*/ 	.word	0x00000000
        /*1048*/ 	.short	0x0101
        /*104a*/ 	.byte	0x3f
	.zero		1


	//   ....[35]....
        /*104c*/ 	.word	0x00015430
        /*1050*/ 	.word	0x00000006
        /*1054*/ 	.word	0x00030830
        /*1058*/ 	.short	0x010a
        /*105a*/ 	.byte	0x3f
	.zero		1


	//   ....[36]....
        /*105c*/ 	.word	0x000154b0
        /*1060*/ 	.word	0x00000006
        /*1064*/ 	.word	0x00030830
        /*1068*/ 	.short	0x010a
        /*106a*/ 	.byte	0x3f
	.zero		1


	//   ....[37]....
        /*106c*/ 	.word	0x000161d0
        /*1070*/ 	.word	0x00000015
        /*1074*/ 	.word	0x00030850
        /*1078*/ 	.short	0x010a
        /*107a*/ 	.byte	0x3f
	.zero		1


	//   ....[38]....
        /*107c*/ 	.word	0x00016220
        /*1080*/ 	.word	0x00000015
        /*1084*/ 	.word	0x00030850
        /*1088*/ 	.short	0x010a
        /*108a*/ 	.byte	0x3f
	.zero		1


	//   ....[39]....
        /*108c*/ 	.word	0x00016c40
        /*1090*/ 	.word	0x00000006
        /*1094*/ 	.word	0x00000000
        /*1098*/ 	.short	0x0101
        /*109a*/ 	.byte	0x3f
	.zero		1


	//   ....[40]....
        /*109c*/ 	.word	0x00017eb0
        /*10a0*/ 	.word	0x00000015
        /*10a4*/ 	.word	0x00000000
        /*10a8*/ 	.short	0x0101
        /*10aa*/ 	.byte	0x3f
	.zero		1


	//   ....[41]....
        /*10ac*/ 	.word	0x00019220
        /*10b0*/ 	.word	0x00000000
        /*10b4*/ 	.word	0x00030830
        /*10b8*/ 	.short	0x010a
        /*10ba*/ 	.byte	0x3f
	.zero		1


	//   ....[42]....
        /*10bc*/ 	.word	0x000192a0
        /*10c0*/ 	.word	0x00000000
        /*10c4*/ 	.word	0x00030830
        /*10c8*/ 	.short	0x010a
        /*10ca*/ 	.byte	0x3f
	.zero		1


	//   ....[43]....
        /*10cc*/ 	.word	0x00019fe0
        /*10d0*/ 	.word	0x00000014
        /*10d4*/ 	.word	0x00030850
        /*10d8*/ 	.short	0x010a
        /*10da*/ 	.byte	0x3f
	.zero		1


	//   ....[44]....
        /*10dc*/ 	.word	0x0001a030
        /*10e0*/ 	.word	0x00000014
        /*10e4*/ 	.word	0x00030850
        /*10e8*/ 	.short	0x010a
        /*10ea*/ 	.byte	0x3f
	.zero		1


	//   ....[45]....
        /*10ec*/ 	.word	0x0001b410
        /*10f0*/ 	.word	0x00000080
        /*10f4*/ 	.word	0x00000000
        /*10f8*/ 	.short	0x0101
        /*10fa*/ 	.byte	0x3f
	.zero		1


	//   ....[46]....
        /*10fc*/ 	.word	0x0001b460
        /*1100*/ 	.word	0x00000014
        /*1104*/ 	.word	0x00000000
        /*1108*/ 	.short	0x0101
        /*110a*/ 	.byte	0x3f
	.zero		1


	//   ....[47]....
        /*110c*/ 	.word	0x0001ba00
        /*1110*/ 	.word	0x00000003
        /*1114*/ 	.word	0x00030830
        /*1118*/ 	.short	0x010a
        /*111a*/ 	.byte	0x3f
	.zero		1


	//   ....[48]....
        /*111c*/ 	.word	0x0001ba80
        /*1120*/ 	.word	0x00000003
        /*1124*/ 	.word	0x00030830
        /*1128*/ 	.short	0x010a
        /*112a*/ 	.byte	0x3f
	.zero		1


	//   ....[49]....
        /*112c*/ 	.word	0x0001c7a0
        /*1130*/ 	.word	0x00000014
        /*1134*/ 	.word	0x00030850
        /*1138*/ 	.short	0x010a
        /*113a*/ 	.byte	0x3f
	.zero		1


	//   ....[50]....
        /*113c*/ 	.word	0x0001c7f0
        /*1140*/ 	.word	0x00000014
        /*1144*/ 	.word	0x00030850
        /*1148*/ 	.short	0x010a
        /*114a*/ 	.byte	0x3f
	.zero		1


	//   ....[51]....
        /*114c*/ 	.word	0x0001d200
        /*1150*/ 	.word	0x0000000a
        /*1154*/ 	.word	0x00000000
        /*1158*/ 	.short	0x0101
        /*115a*/ 	.byte	0x3f
	.zero		1


	//   ....[52]....
        /*115c*/ 	.word	0x0001e460
        /*1160*/ 	.word	0x00000014
        /*1164*/ 	.word	0x00000000
        /*1168*/ 	.short	0x0101
        /*116a*/ 	.byte	0x3f
	.zero		1


	//   ....[53]....
        /*116c*/ 	.word	0x0001fa30
        /*1170*/ 	.word	0x0000000c
        /*1174*/ 	.word	0x00030850
        /*1178*/ 	.short	0x010a
        /*117a*/ 	.byte	0x3f
	.zero		1


	//   ....[54]....
        /*117c*/ 	.word	0x0001fad0
        /*1180*/ 	.word	0x0000000c
        /*1184*/ 	.word	0x00030850
        /*1188*/ 	.short	0x010a
        /*118a*/ 	.byte	0x3f
	.zero		1


	//   ....[55]....
        /*118c*/ 	.word	0x00020010
        /*1190*/ 	.word	0x0000000c
        /*1194*/ 	.word	0x00000000
        /*1198*/ 	.short	0x0101
        /*119a*/ 	.byte	0x3f
	.zero		1


	//   ....[56]....
        /*119c*/ 	.word	0x00021b40
        /*11a0*/ 	.word	0x00000000
        /*11a4*/ 	.word	0x00000000
        /*11a8*/ 	.short	0x0101
        /*11aa*/ 	.byte	0x3f
	.zero		1


	//   ....[57]....
        /*11ac*/ 	.word	0x00024600
        /*11b0*/ 	.word	0x00000006
        /*11b4*/ 	.word	0x00030820
        /*11b8*/ 	.short	0x010a
        /*11ba*/ 	.byte	0x3f
	.zero		1


	//   ....[58]....
        /*11bc*/ 	.word	0x000246e0
        /*11c0*/ 	.word	0x00000007
        /*11c4*/ 	.word	0x000308a0
        /*11c8*/ 	.short	0x010a
        /*11ca*/ 	.byte	0x3f
	.zero		1


	//   ....[59]....
        /*11cc*/ 	.word	0x00024b20
        /*11d0*/ 	.word	0x00000007
        /*11d4*/ 	.word	0x000308c0
        /*11d8*/ 	.short	0x010a
        /*11da*/ 	.byte	0x3f
	.zero		1


	//   ....[60]....
        /*11dc*/ 	.word	0x000250b0
        /*11e0*/ 	.word	0x00000008
        /*11e4*/ 	.word	0x000308a0
        /*11e8*/ 	.short	0x010a
        /*11ea*/ 	.byte	0x3f
	.zero		1


	//   ....[61]....
        /*11ec*/ 	.word	0x000254e0
        /*11f0*/ 	.word	0x00000008
        /*11f4*/ 	.word	0x000308c0
        /*11f8*/ 	.short	0x010a
        /*11fa*/ 	.byte	0x3f
	.zero		1


	//   ....[62]....
        /*11fc*/ 	.word	0x000266e0
        /*1200*/ 	.word	0x00000000
        /*1204*/ 	.word	0x00030840
        /*1208*/ 	.short	0x010a
        /*120a*/ 	.byte	0x3f
	.zero		1


	//   ....[63]....
        /*120c*/ 	.word	0x00027690
        /*1210*/ 	.word	0x00000008
        /*1214*/ 	.word	0x00030800
        /*1218*/ 	.short	0x0107
        /*121a*/ 	.byte	0x3f
	.zero		1


	//   ....[64]....
        /*121c*/ 	.word	0x00027790
        /*1220*/ 	.word	0x00000002
        /*1224*/ 	.word	0x00030800
        /*1228*/ 	.short	0x0101
        /*122a*/ 	.byte	0x3f
	.zero		1


	//   ....[65]....
        /*122c*/ 	.word	0x000277b0
        /*1230*/ 	.word	0x00000002
        /*1234*/ 	.word	0x00030820
        /*1238*/ 	.short	0x010a
        /*123a*/ 	.byte	0x3f
	.zero		1


	//   ....[66]....
        /*123c*/ 	.word	0x00027b30
        /*1240*/ 	.word	0x00000003
        /*1244*/ 	.word	0x00030840
        /*1248*/ 	.short	0x010a
        /*124a*/ 	.byte	0x3f
	.zero		1


	//   ....[67]....
        /*124c*/ 	.word	0x00027ff0
        /*1250*/ 	.word	0x00000002
        /*1254*/ 	.word	0x00030860
        /*1258*/ 	.short	0x010a
        /*125a*/ 	.byte	0x3f
	.zero		1


	//   ....[68]....
        /*125c*/ 	.word	0x000287e0
        /*1260*/ 	.word	0x00000003
        /*1264*/ 	.word	0x00030840
        /*1268*/ 	.short	0x010a
        /*126a*/ 	.byte	0x3f
	.zero		1


	//   ....[69]....
        /*126c*/ 	.word	0x00028ca0
        /*1270*/ 	.word	0x00000002
        /*1274*/ 	.word	0x00030860
        /*1278*/ 	.short	0x010a
        /*127a*/ 	.byte	0x3f
	.zero		1


	//   ....[70]....
        /*127c*/ 	.word	0x000293e0
        /*1280*/ 	.word	0x00000003
        /*1284*/ 	.word	0x00030840
        /*1288*/ 	.short	0x010a
        /*128a*/ 	.byte	0x3f
	.zero		1


	//   ....[71]....
        /*128c*/ 	.word	0x00029890
        /*1290*/ 	.word	0x00000002
        /*1294*/ 	.word	0x00030860
        /*1298*/ 	.short	0x010a
        /*129a*/ 	.byte	0x3f
	.zero		1


	//   ....[72]....
        /*129c*/ 	.word	0x00029f50
        /*12a0*/ 	.word	0x00000000
        /*12a4*/ 	.word	0x00030860
        /*12a8*/ 	.short	0x010a
        /*12aa*/ 	.byte	0x3f
	.zero		1


	//   ....[73]....
        /*12ac*/ 	.word	0x0002b1a0
        /*12b0*/ 	.word	0x00000000
        /*12b4*/ 	.word	0x00030820
        /*12b8*/ 	.short	0x010a
        /*12ba*/ 	.byte	0x3f
	.zero		1


	//   ....[74]....
        /*12bc*/ 	.word	0x0002b370
        /*12c0*/ 	.word	0x00000006
        /*12c4*/ 	.word	0x00000000
        /*12c8*/ 	.short	0x010a
        /*12ca*/ 	.byte	0x3f
	.zero		1


	//   ....[75]....
        /*12cc*/ 	.word	0x0002b3e0
        /*12d0*/ 	.word	0x00000007
        /*12d4*/ 	.word	0x00000000
        /*12d8*/ 	.short	0x010a
        /*12da*/ 	.byte	0x3f
	.zero		1


	//   ....[76]....
        /*12dc*/ 	.word	0x0002b450
        /*12e0*/ 	.word	0x00000004
        /*12e4*/ 	.word	0x00000000
        /*12e8*/ 	.short	0x010a
        /*12ea*/ 	.byte	0x3f
	.zero		1


	//   ....[77]....
        /*12ec*/ 	.word	0x0002b480
        /*12f0*/ 	.word	0x00000003
        /*12f4*/ 	.word	0x00000000
        /*12f8*/ 	.short	0x010a
        /*12fa*/ 	.byte	0x3f
	.zero		1


	//   ....[78]....
        /*12fc*/ 	.word	0x0002b4e0
        /*1300*/ 	.word	0x0000005a
        /*1304*/ 	.word	0x00030890
        /*1308*/ 	.short	0x010a
        /*130a*/ 	.byte	0x3f
	.zero		1


	//   ....[79]....
        /*130c*/ 	.word	0x0002b530
        /*1310*/ 	.word	0x0000005a
        /*1314*/ 	.word	0x00030890
        /*1318*/ 	.short	0x010a
        /*131a*/ 	.byte	0x3f
	.zero		1


	//   ....[80]....
        /*131c*/ 	.word	0x0002b580
        /*1320*/ 	.word	0x0000005a
        /*1324*/ 	.word	0x00030890
        /*1328*/ 	.short	0x010a
        /*132a*/ 	.byte	0x3f
	.zero		1


	//   ....[81]....
        /*132c*/ 	.word	0x0002b5d0
        /*1330*/ 	.word	0x0000005a
        /*1334*/ 	.word	0x000308b0
        /*1338*/ 	.short	0x010a
        /*133a*/ 	.byte	0x3f
	.zero		1


	//   ....[82]....
        /*133c*/ 	.word	0x0002b9b0
        /*1340*/ 	.word	0x00000002
        /*1344*/ 	.word	0x00030800
        /*1348*/ 	.short	0x010a
        /*134a*/ 	.byte	0x3f
	.zero		1


	//   ....[83]....
        /*134c*/ 	.word	0x0002bdc0
        /*1350*/ 	.word	0x00000002
        /*1354*/ 	.word	0x00030800
        /*1358*/ 	.short	0x010a
        /*135a*/ 	.byte	0x3f
	.zero		1


	//   ....[84]....
        /*135c*/ 	.word	0x0002be10
        /*1360*/ 	.word	0x0000004a
        /*1364*/ 	.word	0x00030830
        /*1368*/ 	.short	0x010a
        /*136a*/ 	.byte	0x3f
	.zero		1


	//   ....[85]....
        /*136c*/ 	.word	0x0002be60
        /*1370*/ 	.word	0x00000006
        /*1374*/ 	.word	0x00030830
        /*1378*/ 	.short	0x010a
        /*137a*/ 	.byte	0x3f
	.zero		1


	//   ....[86]....
        /*137c*/ 	.word	0x0002beb0
        /*1380*/ 	.word	0x00000015
        /*1384*/ 	.word	0x00030850
        /*1388*/ 	.short	0x010a
        /*138a*/ 	.byte	0x3f
	.zero		1


	//   ....[87]....
        /*138c*/ 	.word	0x0002bf00
        /*1390*/ 	.word	0x00000000
        /*1394*/ 	.word	0x00030830
        /*1398*/ 	.short	0x010a
        /*139a*/ 	.byte	0x3f
	.zero		1


	//   ....[88]....
        /*139c*/ 	.word	0x0002bf50
        /*13a0*/ 	.word	0x00000014
        /*13a4*/ 	.word	0x00030850
        /*13a8*/ 	.short	0x010a
        /*13aa*/ 	.byte	0x3f
	.zero		1


	//   ....[89]....
        /*13ac*/ 	.word	0x0002bfa0
        /*13b0*/ 	.word	0x00000003
        /*13b4*/ 	.word	0x00030830
        /*13b8*/ 	.short	0x010a
        /*13ba*/ 	.byte	0x3f
	.zero		1


	//   ....[90]....
        /*13bc*/ 	.word	0x0002bff0
        /*13c0*/ 	.word	0x00000014
        /*13c4*/ 	.word	0x00030850
        /*13c8*/ 	.short	0x010a
        /*13ca*/ 	.byte	0x3f
	.zero		1


	//   ....[91]....
        /*13cc*/ 	.word	0x0002c040
        /*13d0*/ 	.word	0x0000000c
        /*13d4*/ 	.word	0x00030850
        /*13d8*/ 	.short	0x010a
        /*13da*/ 	.byte	0x3f
	.zero		1


	//   ....[92]....
        /*13dc*/ 	.word	0x0002c200
        /*13e0*/ 	.word	0x00000005
        /*13e4*/ 	.word	0x00030820
        /*13e8*/ 	.short	0x010a
        /*13ea*/ 	.byte	0x3f
	.zero		1


	//   ....[93]....
        /*13ec*/ 	.word	0x0002c250
        /*13f0*/ 	.word	0x00000007
        /*13f4*/ 	.word	0x000308a0
        /*13f8*/ 	.short	0x010a
        /*13fa*/ 	.byte	0x3f
	.zero		1


	//   ....[94]....
        /*13fc*/ 	.word	0x0002c2a0
        /*1400*/ 	.word	0x00000007
        /*1404*/ 	.word	0x000308c0
        /*1408*/ 	.short	0x010a
        /*140a*/ 	.byte	0x3f
	.zero		1


	//   ....[95]....
        /*140c*/ 	.word	0x0002c2f0
        /*1410*/ 	.word	0x00000008
        /*1414*/ 	.word	0x000308a0
        /*1418*/ 	.short	0x010a
        /*141a*/ 	.byte	0x3f
	.zero		1


	//   ....[96]....
        /*141c*/ 	.word	0x0002c340
        /*1420*/ 	.word	0x00000008
        /*1424*/ 	.word	0x000308c0
        /*1428*/ 	.short	0x010a
        /*142a*/ 	.byte	0x3f
	.zero		1


	//   ....[97]....
        /*142c*/ 	.word	0x0002c4e0
        /*1430*/ 	.word	0x00000000
        /*1434*/ 	.word	0x00030840
        /*1438*/ 	.short	0x010a
        /*143a*/ 	.byte	0x3f
	.zero		1


	//   ....[98]....
        /*143c*/ 	.word	0x0002d0b0
        /*1440*/ 	.word	0x00000002
        /*1444*/ 	.word	0x00030820
        /*1448*/ 	.short	0x010a
        /*144a*/ 	.byte	0x3f
	.zero		1


	//   ....[99]....
        /*144c*/ 	.word	0x0002d100
        /*1450*/ 	.word	0x00000003
        /*1454*/ 	.word	0x00030840
        /*1458*/ 	.short	0x010a
        /*145a*/ 	.byte	0x3f
	.zero		1


	//   ....[100]....
        /*145c*/ 	.word	0x0002d150
        /*1460*/ 	.word	0x00000002
        /*1464*/ 	.word	0x00030860
        /*1468*/ 	.short	0x010a
        /*146a*/ 	.byte	0x3f
	.zero		1


	//   ....[101]....
        /*146c*/ 	.word	0x0002d1a0
        /*1470*/ 	.word	0x00000003
        /*1474*/ 	.word	0x00030840
        /*1478*/ 	.short	0x010a
        /*147a*/ 	.byte	0x3f
	.zero		1


	//   ....[102]....
        /*147c*/ 	.word	0x0002d1f0
        /*1480*/ 	.word	0x00000002
        /*1484*/ 	.word	0x00030860
        /*1488*/ 	.short	0x010a
        /*148a*/ 	.byte	0x3f
	.zero		1


	//   ....[103]....
        /*148c*/ 	.word	0x0002d240
        /*1490*/ 	.word	0x00000003
        /*1494*/ 	.word	0x00030840
        /*1498*/ 	.short	0x010a
        /*149a*/ 	.byte	0x3f
	.zero		1


	//   ....[104]....
        /*149c*/ 	.word	0x0002d290
        /*14a0*/ 	.word	0x00000002
        /*14a4*/ 	.word	0x00030860
        /*14a8*/ 	.short	0x010a
        /*14aa*/ 	.byte	0x3f
	.zero		1


	//   ....[105]....
        /*14ac*/ 	.word	0x0002d2e0
        /*14b0*/ 	.word	0x00000000
        /*14b4*/ 	.word	0x00030860
        /*14b8*/ 	.short	0x010a
        /*14ba*/ 	.byte	0x3f
	.zero		1


	//   ....[106]....
        /*14bc*/ 	.word	0x0002dd60
        /*14c0*/ 	.word	0x00000000
        /*14c4*/ 	.word	0x00030820
        /*14c8*/ 	.short	0x010a
        /*14ca*/ 	.byte	0x3f
	.zero		1


	//   ....[107]....
        /*14cc*/ 	.word	0x0002df00
        /*14d0*/ 	.word	0x00000006
        /*14d4*/ 	.word	0x00000000
        /*14d8*/ 	.short	0x010a
        /*14da*/ 	.byte	0x3f
	.zero		1


	//   ....[108]....
        /*14dc*/ 	.word	0x0002df50
        /*14e0*/ 	.word	0x00000007
        /*14e4*/ 	.word	0x00000000
        /*14e8*/ 	.short	0x010a
        /*14ea*/ 	.byte	0x3f
	.zero		1


	//   ....[109]....
        /*14ec*/ 	.word	0x0002dfa0
        /*14f0*/ 	.word	0x00000004
        /*14f4*/ 	.word	0x00000000
        /*14f8*/ 	.short	0x010a
        /*14fa*/ 	.byte	0x3f
	.zero		1


	//----- nvinfo : EIATTR_NUM_MBARRIERS
	.align		4
.L_829:
        /*14fc*/ 	.byte	0x03, 0x38
        /*14fe*/ 	.short	0x0016


	//----- nvinfo : EIATTR_EXIT_INSTR_OFFSETS
	.align		4
        /*1500*/ 	.byte	0x04, 0x1c
        /*1502*/ 	.short	(.L_831 - .L_830)


	//   ....[0]....
.L_830:
        /*1504*/ 	.word	0x0002b4d0


	//----- nvinfo : EIATTR_MAX_THREADS
	.align		4
.L_831:
        /*1508*/ 	.byte	0x04, 0x05
        /*150a*/ 	.short	(.L_833 - .L_832)
.L_832:
        /*150c*/ 	.word	0x00000180
        /*1510*/ 	.word	0x00000001
        /*1514*/ 	.word	0x00000001


	//----- nvinfo : EIATTR_CRS_STACK_SIZE
	.align		4
.L_833:
        /*1518*/ 	.byte	0x04, 0x1e
        /*151a*/ 	.short	(.L_835 - .L_834)
.L_834:
        /*151c*/ 	.word	0x00000000


	//----- nvinfo : EIATTR_CBANK_PARAM_SIZE
	.align		4
.L_835:
        /*1520*/ 	.byte	0x03, 0x19
        /*1522*/ 	.short	0x0af0


	//----- nvinfo : EIATTR_PARAM_CBANK
	.align		4
        /*1524*/ 	.byte	0x04, 0x0a
        /*1526*/ 	.short	(.L_837 - .L_836)
	.align		4
.L_836:
        /*1528*/ 	.word	index@(.nv.constant0._ZN7cutlass13device_kernelIN5flash11enable_sm90INS1_16FlashAttnFwdSm90INS1_25CollectiveMainloopFwdSm90ILi2EN4cute5tupleIJNS5_1CILi1EEES8_S8_EEENS6_IJNS7_ILi128EEENS7_ILi96EEENS7_ILi192EEEEEELi192ENS_6half_tEfNS_4arch4Sm90ELb0ELb1ELb1ELb1ELb0ELb1ELb0ELb1ELb1ELb1ELb0ELb0EEENS1_21CollectiveEpilogueFwdINS6_IJSA_SC_SB_EEES9_SE_SG_Li256ELb1ELb1ELb0ELb0EEENS1_36VarlenDynamicPersistentTileSchedulerILi128ELi96ELi256ELi128ELb0ELb1ELb1ELb1ELb0ELb1EEEEEEEEEvNT_6ParamsE)
        /*152c*/ 	.short	0x0210
        /*152e*/ 	.short	0x0af0


	//----- nvinfo : EIATTR_SW_WAR
	.align		4
.L_837:
        /*1530*/ 	.byte	0x04, 0x36
        /*1532*/ 	.short	(.L_839 - .L_838)
.L_838:
        /*1534*/ 	.word	0x00000008
.L_839:


//--------------------- .nv.info._ZN7cutlass13device_kernelIN5flash11enable_sm90INS1_16FlashAttnFwdSm90INS1_25CollectiveMainloopFwdSm90ILi2EN4cute5tupleIJNS5_1CILi1EEES8_S8_EEENS6_IJNS7_ILi128EEENS7_ILi112EEENS7_ILi192EEEEEELi192ENS_6half_tEfNS_4arch4Sm90ELb1ELb0ELb1ELb0ELb0ELb0ELb0ELb1ELb1ELb1ELb0ELb0EEENS1_21CollectiveEpilogueFwdINS6_IJSA_SC_SB_EEES9_SE_SG_Li256ELb0ELb1ELb0ELb0EEENS1_30DynamicPersistentTileSchedulerILi256ELi128ELb0ELb1ELb1EEEEEEEEEvNT_6ParamsE --------------------------
	.section	.nv.info._ZN7cutlass13device_kernelIN5flash11enable_sm90INS1_16FlashAttnFwdSm90INS1_25CollectiveMainloopFwdSm90ILi2EN4cute5tupleIJNS5_1CILi1EEES8_S8_EEENS6_IJNS7_ILi128EEENS7_ILi112EEENS7_ILi192EEEEEELi192ENS_6half_tEfNS_4arch4Sm90ELb1ELb0ELb1ELb0ELb0ELb0ELb0ELb1ELb1ELb1ELb0ELb0EEENS1_21CollectiveEpilogueFwdINS6_IJSA_SC_SB_EEES9_SE_SG_Li256ELb0ELb1ELb0ELb0EEENS1_30DynamicPersistentTileSchedulerILi256ELi128ELb0ELb1ELb1EEEEEEEEEvNT_6ParamsE,"",@"SHT_CUDA_INFO"
	.sectionflags	@""
	.align	4


	//----- nvinfo : EIATTR_CUDA_API_VERSION
	.align		4
        /*0000*/ 	.byte	0x04, 0x37
        /*0002*/ 	.short	(.L_841 - .L_840)
.L_840:
        /*0004*/ 	.word	0x00000082


	//----- nvinfo : EIATTR_KPARAM_INFO
	.align		4
.L_841:
        /*0008*/ 	.byte	0x04, 0x17
        /*000a*/ 	.short	(.L_843 - .L_842)
.L_842:
        /*000c*/ 	.word	0x00000000
        /*0010*/ 	.short	0x0000
        /*0012*/ 	.short	0x0070
        /*0014*/ 	.byte	0x00, 0xf0, 0x01, 0x2a


	//----- nvinfo : EIATTR_SPARSE_MMA_MASK
	.align		4
.L_843:
        /*0018*/ 	.byte	0x03, 0x50
        /*001a*/ 	.short	0x0000


	//----- nvinfo : EIATTR_MAXREG_COUNT
	.align		4
        /*001c*/ 	.byte	0x03, 0x1b
        /*001e*/ 	.short	0x00a8


	//----- nvinfo : EIATTR_NUM_BARRIERS
	.align		4
        /*0020*/ 	.byte	0x02, 0x4c
        /*0022*/ 	.byte	0x09
	.zero		1


	//----- nvinfo : EIATTR_EXTERNS
	.align		4
        /*0024*/ 	.byte	0x04, 0x0f
        /*0026*/ 	.short	(.L_845 - .L_844)


	//   ....[0]....
	.align		4
.L_844:
        /*0028*/ 	.word	index@(__assertfail)


	//----- nvinfo : EIATTR_ANNOTATIONS
	.align		4
.L_845:
        /*002c*/ 	.byte	0x04, 0x55
        /*002e*/ 	.short	(.L_847 - .L_846)


	//   ....[0]....
.L_846:
        /* <DEDUP_REMOVED lines=31> */


	//----- nvinfo : EIATTR_MERCURY_ISA_VERSION
	.align		4
.L_847:
        /*0210*/ 	.byte	0x03, 0x5f
        /*0212*/ 	.short	0x0101


	//----- nvinfo : EIATTR_INT_WARP_WIDE_INSTR_OFFSETS
	.align		4
        /*0214*/ 	.byte	0x04, 0x31
        /*0216*/ 	.short	(.L_849 - .L_848)


	//   ....[0]....
.L_848:
        /*0218*/ 	.word	0x00000120


	//   ....[1]....
        /*021c*/ 	.word	0x00000160


	//   ....[2]....
        /*0220*/ 	.word	0x00000220


	//   ....[3]....
        /*0224*/ 	.word	0x00012aa0


	//   ....[4]....
        /*0228*/ 	.word	0x00012b40


	//   ....[5]....
        /*022c*/ 	.word	0x00016520


	//   ....[6]....
        /*0230*/ 	.word	0x000165c0


	//----- nvinfo : EIATTR_COOP_GROUP_MASK_REGIDS
	.align		4
.L_849:
        /*0234*/ 	.byte	0x04, 0x29
        /*0236*/ 	.short	(.L_851 - .L_850)


	//   ....[0]....
.L_850:
        /*0238*/ 	.word	0xffffffff


	//   ....[1]....
        /*023c*/ 	.word	0xffffffff


	//   ....[2]....
        /*0240*/ 	.word	0xffffffff


	//   ....[3]....
        /*0244*/ 	.word	0xffffffff


	//   ....[4]....
        /*0248*/ 	.word	0xffffffff


	//   ....[5]....
        /*024c*/ 	.word	0xffffffff


	//   ....[6]....
        /*0250*/ 	.word	0xffffffff


	//   ....[7]....
        /*0254*/ 	.word	0xffffffff


	//   ....[8]....
        /*0258*/ 	.word	0xffffffff


	//   ....[9]....
        /*025c*/ 	.word	0xffffffff


	//   ....[10]....
        /*0260*/ 	.word	0xffffffff


	//   ....[11]....
        /*0264*/ 	.word	0xffffffff


	//   ....[12]....
        /*0268*/ 	.word	0xffffffff


	//   ....[13]....
        /*026c*/ 	.word	0xffffffff


	//   ....[14]....
        /*0270*/ 	.word	0xffffffff


	//   ....[15]....
        /*0274*/ 	.word	0xffffffff


	//   ....[16]....
        /*0278*/ 	.word	0xffffffff


	//   ....[17]....
        /*027c*/ 	.word	0xffffffff


	//   ....[18]....
        /*0280*/ 	.word	0xffffffff


	//   ....[19]....
        /*0284*/ 	.word	0xffffffff


	//   ....[20]....
        /*0288*/ 	.word	0xffffffff


	//   ....[21]....
        /*028c*/ 	.word	0xffffffff


	//   ....[22]....
        /*0290*/ 	.word	0xffffffff


	//   ....[23]....
        /*0294*/ 	.word	0xffffffff


	//   ....[24]....
        /*0298*/ 	.word	0xffffffff


	//   ....[25]....
        /*029c*/ 	.word	0xffffffff


	//   ....[26]....
        /*02a0*/ 	.word	0xffffffff


	//   ....[27]....
        /*02a4*/ 	.word	0xffffffff


	//   ....[28]....
        /*02a8*/ 	.word	0xffffffff


	//   ....[29]....
        /*02ac*/ 	.word	0xffffffff


	//   ....[30]....
        /*02b0*/ 	.word	0xffffffff


	//   ....[31]....
        /*02b4*/ 	.word	0xffffffff


	//   ....[32]....
        /*02b8*/ 	.word	0xffffffff


	//   ....[33]....
        /*02bc*/ 	.word	0xffffffff


	//   ....[34]....
        /*02c0*/ 	.word	0xffffffff


	//   ....[35]....
        /*02c4*/ 	.word	0xffffffff


	//   ....[36]....
        /*02c8*/ 	.word	0xffffffff


	//   ....[37]....
        /*02cc*/ 	.word	0xffffffff


	//   ....[38]....
        /*02d0*/ 	.word	0xffffffff


	//   ....[39]....
        /*02d4*/ 	.word	0xffffffff


	//   ....[40]....
        /*02d8*/ 	.word	0xffffffff


	//   ....[41]....
        /*02dc*/ 	.word	0xffffffff


	//   ....[42]....
        /*02e0*/ 	.word	0xffffffff


	//   ....[43]....
        /*02e4*/ 	.word	0xffffffff


	//   ....[44]....
        /*02e8*/ 	.word	0xffffffff


	//   ....[45]....
        /*02ec*/ 	.word	0xffffffff


	//   ....[46]....
        /*02f0*/ 	.word	0xffffffff


	//   ....[47]....
        /*02f4*/ 	.word	0xffffffff


	//   ....[48]....
        /*02f8*/ 	.word	0xffffffff


	//   ....[49]....
        /*02fc*/ 	.word	0xffffffff


	//   ....[50]....
        /*0300*/ 	.word	0xffffffff


	//   ....[51]....
        /*0304*/ 	.word	0xffffffff


	//   ....[52]....
        /*0308*/ 	.word	0xffffffff


	//   ....[53]....
        /*030c*/ 	.word	0xffffffff


	//   ....[54]....
        /*0310*/ 	.word	0xffffffff


	//   ....[55]....
        /*0314*/ 	.word	0xffffffff


	//   ....[56]....
        /*0318*/ 	.word	0xffffffff


	//   ....[57]....
        /*031c*/ 	.word	0xffffffff


	//   ....[58]....
        /*0320*/ 	.word	0xffffffff


	//   ....[59]....
        /*0324*/ 	.word	0xffffffff


	//   ....[60]....
        /*0328*/ 	.word	0xffffffff


	//   ....[61]....
        /*032c*/ 	.word	0xffffffff


	//   ....[62]....
        /*0330*/ 	.word	0xffffffff


	//   ....[63]....
        /*0334*/ 	.word	0xffffffff


	//   ....[64]....
        /*0338*/ 	.word	0xffffffff


	//   ....[65]....
        /*033c*/ 	.word	0xffffffff


	//   ....[66]....
        /*0340*/ 	.word	0xffffffff


	//   ....[67]....
        /*0344*/ 	.word	0xffffffff


	//   ....[68]....
        /*0348*/ 	.word	0x0500000f


	//   ....[69]....
        /*034c*/ 	.word	0x0500000f


	//   ....[70]....
        /*0350*/ 	.word	0x0500000f


	//   ....[71]....
        /*0354*/ 	.word	0x0500000f


	//   ....[72]....
        /*0358*/ 	.word	0x0500000f


	//   ....[73]....
        /*035c*/ 	.word	0x0500000f


	//   ....[74]....
        /*0360*/ 	.word	0x0500000f


	//   ....[75]....
        /*0364*/ 	.word	0x0500000f


	//   ....[76]....
        /*0368*/ 	.word	0x0500000f


	//   ....[77]....
        /*036c*/ 	.word	0x0500000f


	//   ....[78]....
        /*0370*/ 	.word	0x0500000f


	//   ....[79]....
        /*0374*/ 	.word	0x0500000f


	//   ....[80]....
        /*0378*/ 	.word	0x0500000f


	//   ....[81]....
        /*037c*/ 	.word	0x0500000f


	//   ....[82]....
        /*0380*/ 	.word	0x0500000f


	//   ....[83]....
        /*0384*/ 	.word	0x0500000f


	//   ....[84]....
        /*0388*/ 	.word	0x0500000f


	//   ....[85]....
        /*038c*/ 	.word	0x0500000f


	//   ....[86]....
        /*0390*/ 	.word	0x0500000f


	//----- nvinfo : EIATTR_COOP_GROUP_INSTR_OFFSETS
	.align		4
.L_851:
        /*0394*/ 	.byte	0x04, 0x28
        /*0396*/ 	.short	(.L_853 - .L_852)


	//   ....[0]....
.L_852:
        /*0398*/ 	.word	0x00000060


	//   ....[1]....
        /*039c*/ 	.word	0x00000130


	//   ....[2]....
        /*03a0*/ 	.word	0x00000230


	//   ....[3]....
        /*03a4*/ 	.word	0x000003a0


	//   ....[4]....
        /*03a8*/ 	.word	0x00000500


	//   ....[5]....
        /*03ac*/ 	.word	0x00000620


	//   ....[6]....
        /*03b0*/ 	.word	0x00000780


	//   ....[7]....
        /*03b4*/ 	.word	0x00001580


	//   ....[8]....
        /*03b8*/ 	.word	0x00003fa0


	//   ....[9]....
        /*03bc*/ 	.word	0x00003fe0


	//   ....[10]....
        /*03c0*/ 	.word	0x00004ad0


	//   ....[11]....
        /*03c4*/ 	.word	0x00004ba0


	//   ....[12]....
        /*03c8*/ 	.word	0x00005430


	//   ....[13]....
        /*03cc*/ 	.word	0x000054a0


	//   ....[14]....
        /*03d0*/ 	.word	0x00009040


	//   ....[15]....
        /*03d4*/ 	.word	0x00009070


	//   ....[16]....
        /*03d8*/ 	.word	0x00009830


	//   ....[17]....
        /*03dc*/ 	.word	0x000098f0


	//   ....[18]....
        /*03e0*/ 	.word	0x00009fd0


	//   ....[19]....
        /*03e4*/ 	.word	0x0000a030


	//   ....[20]....
        /*03e8*/ 	.word	0x0000de10


	//   ....[21]....
        /*03ec*/ 	.word	0x0000de40


	//   ....[22]....
        /*03f0*/ 	.word	0x0000e200


	//   ....[23]....
        /*03f4*/ 	.word	0x0000e360


	//   ....[24]....
        /*03f8*/ 	.word	0x0000f510


	//   ....[25]....
        /*03fc*/ 	.word	0x0000f550


	//   ....[26]....
        /*0400*/ 	.word	0x0000f620


	//   ....[27]....
        /*0404*/ 	.word	0x0000f630


	//   ....[28]....
        /*0408*/ 	.word	0x00010b30


	//   ....[29]....
        /*040c*/ 	.word	0x00010ba0


	//   ....[30]....
        /*0410*/ 	.word	0x00010c10


	//   ....[31]....
        /*0414*/ 	.word	0x00010c40


	//   ....[32]....
        /*0418*/ 	.word	0x00011300


	//   ....[33]....
        /*041c*/ 	.word	0x00011320


	//   ....[34]....
        /*0420*/ 	.word	0x00011440


	//   ....[35]....
        /*0424*/ 	.word	0x00011460


	//   ....[36]....
        /*0428*/ 	.word	0x00011570


	//   ....[37]....
        /*042c*/ 	.word	0x00011590


	//   ....[38]....
        /*0430*/ 	.word	0x000116b0


	//   ....[39]....
        /*0434*/ 	.word	0x000116d0


	//   ....[40]....
        /*0438*/ 	.word	0x00011d70


	//   ....[41]....
        /*043c*/ 	.word	0x00011da0


	//   ....[42]....
        /*0440*/ 	.word	0x00011ec0


	//   ....[43]....
        /*0444*/ 	.word	0x00011ee0


	//   ....[44]....
        /*0448*/ 	.word	0x00011ff0


	//   ....[45]....
        /*044c*/ 	.word	0x00012010


	//   ....[46]....
        /*0450*/ 	.word	0x00012130


	//   ....[47]....
        /*0454*/ 	.word	0x00012150


	//   ....[48]....
        /*0458*/ 	.word	0x000122f0


	//   ....[49]....
        /*045c*/ 	.word	0x00013090


	//   ....[50]....
        /*0460*/ 	.word	0x00013ac0


	//   ....[51]....
        /*0464*/ 	.word	0x00013b00


	//   ....[52]....
        /*0468*/ 	.word	0x00013bd0


	//   ....[53]....
        /*046c*/ 	.word	0x00013be0


	//   ....[54]....
        /*0470*/ 	.word	0x00013c70


	//   ....[55]....
        /*0474*/ 	.word	0x00013c80


	//   ....[56]....
        /*0478*/ 	.word	0x00013d10


	//   ....[57]....
        /*047c*/ 	.word	0x00013d20


	//   ....[58]....
        /*0480*/ 	.word	0x00013db0


	//   ....[59]....
        /*0484*/ 	.word	0x00013dc0


	//   ....[60]....
        /*0488*/ 	.word	0x00013e50


	//   ....[61]....
        /*048c*/ 	.word	0x00013e60


	//   ....[62]....
        /*0490*/ 	.word	0x00013ef0


	//   ....[63]....
        /*0494*/ 	.word	0x00013f00


	//   ....[64]....
        /*0498*/ 	.word	0x00013f10


	//   ....[65]....
        /*049c*/ 	.word	0x00013f20


	//   ....[66]....
        /*04a0*/ 	.word	0x00016c10


	//   ....[67]....
        /*04a4*/ 	.word	0x00016e00


	//   ....[68]....
        /*04a8*/ 	.word	0x00017370


	//   ....[69]....
        /*04ac*/ 	.word	0x000174e0


	//   ....[70]....
        /*04b0*/ 	.word	0x00017550


	//   ....[71]....
        /*04b4*/ 	.word	0x00017690


	//   ....[72]....
        /*04b8*/ 	.word	0x000176e0


	//   ....[73]....
        /*04bc*/ 	.word	0x00017800


	//   ....[74]....
        /*04c0*/ 	.word	0x00017850


	//   ....[75]....
        /*04c4*/ 	.word	0x00017970


	//   ....[76]....
        /*04c8*/ 	.word	0x000179c0


	//   ....[77]....
        /*04cc*/ 	.word	0x00017ae0


	//   ....[78]....
        /*04d0*/ 	.word	0x00017b30


	//   ....[79]....
        /*04d4*/ 	.word	0x00017c50


	//   ....[80]....
        /*04d8*/ 	.word	0x00017ca0


	//   ....[81]....
        /*04dc*/ 	.word	0x00017dc0


	//   ....[82]....
        /*04e0*/ 	.word	0x00017e10


	//   ....[83]....
        /*04e4*/ 	.word	0x00017f10


	//   ....[84]....
        /*04e8*/ 	.word	0x00017f60


	//   ....[85]....
        /*04ec*/ 	.word	0x00018280


	//   ....[86]....
        /*04f0*/ 	.word	0x000183a0


	//----- nvinfo : EIATTR_REG_RECONFIG
	.align		4
.L_853:
        /*04f4*/ 	.byte	0x01, 0x54
	.zero		2


	//----- nvinfo : EIATTR_SYSCALL_OFFSETS
	.align		4
        /*04f8*/ 	.byte	0x04, 0x46
        /*04fa*/ 	.short	(.L_855 - .L_854)


	//   ....[0]....
.L_854:
        /*04fc*/ 	.word	0x00001760


	//   ....[1]....
        /*0500*/ 	.word	0x00012cb0


	//   ....[2]....
        /*0504*/ 	.word	0x00012e00


	//   ....[3]....
        /*0508*/ 	.word	0x00012ef0


	//   ....[4]....
        /*050c*/ 	.word	0x000136c0


	//----- nvinfo : EIATTR_MBARRIER_INSTR_OFFSETS
	.align		4
.L_855:
        /*0510*/ 	.byte	0x04, 0x39
        /*0512*/ 	.short	(.L_857 - .L_856)


	//   ....[0]....
.L_856:
        /*0514*/ 	.word	0x00000250
        /*0518*/ 	.word	0x000000ff
        /*051c*/ 	.word	0x00036800
        /*0520*/ 	.short	0x0100
        /*0522*/ 	.byte	0x08
	.zero		1


	//   ....[1]....
        /*0524*/ 	.word	0x00000260
        /*0528*/ 	.word	0x000000ff
        /*052c*/ 	.word	0x00036820
        /*0530*/ 	.short	0x0100
        /*0532*/ 	.byte	0x08
	.zero		1


	//   ....[2]....
        /*0534*/ 	.word	0x00000350
        /*0538*/ 	.word	0x000000ff
        /*053c*/ 	.word	0x00036830
        /*0540*/ 	.short	0x0100
        /*0542*/ 	.byte	0x08
	.zero		1


	//   ....[3]....
        /*0544*/ 	.word	0x00000360
        /*0548*/ 	.word	0x000000ff
        /*054c*/ 	.word	0x00036840
        /*0550*/ 	.short	0x0100
        /*0552*/ 	.byte	0x08
	.zero		1


	//   ....[4]....
        /*0554*/ 	.word	0x00000370
        /*0558*/ 	.word	0x000000ff
        /*055c*/ 	.word	0x00036838
        /*0560*/ 	.short	0x0100
        /*0562*/ 	.byte	0x08
	.zero		1


	//   ....[5]....
        /*0564*/ 	.word	0x00000380
        /*0568*/ 	.word	0x000000ff
        /*056c*/ 	.word	0x00036848
        /*0570*/ 	.short	0x0100
        /*0572*/ 	.byte	0x08
	.zero		1


	//   ....[6]....
        /*0574*/ 	.word	0x000004b0
        /*0578*/ 	.word	0x000000ff
        /*057c*/ 	.word	0x00036850
        /*0580*/ 	.short	0x0100
        /*0582*/ 	.byte	0x08
	.zero		1


	//   ....[7]....
        /*0584*/ 	.word	0x000004c0
        /*0588*/ 	.word	0x000000ff
        /*058c*/ 	.word	0x00036860
        /*0590*/ 	.short	0x0100
        /*0592*/ 	.byte	0x08
	.zero		1


	//   ....[8]....
        /*0594*/ 	.word	0x000004d0
        /*0598*/ 	.word	0x000000ff
        /*059c*/ 	.word	0x00036858
        /*05a0*/ 	.short	0x0100
        /*05a2*/ 	.byte	0x08
	.zero		1


	//   ....[9]....
        /*05a4*/ 	.word	0x000004e0
        /*05a8*/ 	.word	0x000000ff
        /*05ac*/ 	.word	0x00036868
        /*05b0*/ 	.short	0x0100
        /*05b2*/ 	.byte	0x08
	.zero		1


	//   ....[10]....
        /*05b4*/ 	.word	0x000005d0
        /*05b8*/ 	.word	0x000000ff
        /*05bc*/ 	.word	0x00036870
        /*05c0*/ 	.short	0x0100
        /*05c2*/ 	.byte	0x06
	.zero		1


	//   ....[11]....
        /*05c4*/ 	.word	0x000005e0
        /*05c8*/ 	.word	0x000000ff
        /*05cc*/ 	.word	0x00036880
        /*05d0*/ 	.short	0x0100
        /*05d2*/ 	.byte	0x06
	.zero		1


	//   ....[12]....
        /*05d4*/ 	.word	0x000005f0
        /*05d8*/ 	.word	0x000000ff
        /*05dc*/ 	.word	0x00036878
        /*05e0*/ 	.short	0x0100
        /*05e2*/ 	.byte	0x06
	.zero		1


	//   ....[13]....
        /*05e4*/ 	.word	0x00000600
        /*05e8*/ 	.word	0x000000ff
        /*05ec*/ 	.word	0x00036888
        /*05f0*/ 	.short	0x0100
        /*05f2*/ 	.byte	0x06
	.zero		1


	//   ....[14]....
        /*05f4*/ 	.word	0x00000730
        /*05f8*/ 	.word	0x000000ff
        /*05fc*/ 	.word	0x00036890
        /*0600*/ 	.short	0x0100
        /*0602*/ 	.byte	0x08
	.zero		1


	//   ....[15]....
        /*0604*/ 	.word	0x00000740
        /*0608*/ 	.word	0x000000ff
        /*060c*/ 	.word	0x000368a0
        /*0610*/ 	.short	0x0100
        /*0612*/ 	.byte	0x08
	.zero		1


	//   ....[16]....
        /*0614*/ 	.word	0x00000750
        /*0618*/ 	.word	0x000000ff
        /*061c*/ 	.word	0x00036898
        /*0620*/ 	.short	0x0100
        /*0622*/ 	.byte	0x08
	.zero		1


	//   ....[17]....
        /*0624*/ 	.word	0x00000760
        /*0628*/ 	.word	0x000000ff
        /*062c*/ 	.word	0x000368a8
        /*0630*/ 	.short	0x0100
        /*0632*/ 	.byte	0x08
	.zero		1


	//   ....[18]....
        /*0634*/ 	.word	0x00000890
        /*0638*/ 	.word	0x000000ff
        /*063c*/ 	.word	0x000368b0
        /*0640*/ 	.short	0x0100
        /*0642*/ 	.byte	0x08
	.zero		1


	//   ....[19]....
        /*0644*/ 	.word	0x000008a0
        /*0648*/ 	.word	0x000000ff
        /*064c*/ 	.word	0x000368c0
        /*0650*/ 	.short	0x0100
        /*0652*/ 	.byte	0x08
	.zero		1


	//   ....[20]....
        /*0654*/ 	.word	0x000008b0
        /*0658*/ 	.word	0x000000ff
        /*065c*/ 	.word	0x000368b8
        /*0660*/ 	.short	0x0100
        /*0662*/ 	.byte	0x08
	.zero		1


	//   ....[21]....
        /*0664*/ 	.word	0x000008c0
        /*0668*/ 	.word	0x000000ff
        /*066c*/ 	.word	0x000368c8
        /*0670*/ 	.short	0x0100
        /*0672*/ 	.byte	0x08
	.zero		1


	//   ....[22]....
        /*0674*/ 	.word	0x000017c0
        /*0678*/ 	.word	0x000000ff
        /*067c*/ 	.word	0x00036800
        /*0680*/ 	.short	0x010a
        /*0682*/ 	.byte	0x25
	.zero		1


	//   ....[23]....
        /*0684*/ 	.word	0x00001840
        /*0688*/ 	.word	0x00000000
        /*068c*/ 	.word	0x00036830
        /*0690*/ 	.short	0x010a
        /*0692*/ 	.byte	0x3f
	.zero		1


	//   ....[24]....
        /*0694*/ 	.word	0x000018a0
        /*0698*/ 	.word	0x00000000
        /*069c*/ 	.word	0x00036830
        /*06a0*/ 	.short	0x010a
        /*06a2*/ 	.byte	0x3f
	.zero		1


	//   ....[25]....
        /*06a4*/ 	.word	0x000048c0
        /*06a8*/ 	.word	0x00000000
        /*06ac*/ 	.word	0x00000000
        /*06b0*/ 	.short	0x0101
        /*06b2*/ 	.byte	0x3f
	.zero		1


	//   ....[26]....
        /*06b4*/ 	.word	0x00006200
        /*06b8*/ 	.word	0x000000ff
        /*06bc*/ 	.word	0x00036830
        /*06c0*/ 	.short	0x010a
        /*06c2*/ 	.byte	0x07
	.zero		1


	//   ....[27]....
        /*06c4*/ 	.word	0x00006240
        /*06c8*/ 	.word	0x000000ff
        /*06cc*/ 	.word	0x00036830
        /*06d0*/ 	.short	0x010a
        /*06d2*/ 	.byte	0x07
	.zero		1


	//   ....[28]....
        /*06d4*/ 	.word	0x00008780
        /*06d8*/ 	.word	0x000000ff
        /*06dc*/ 	.word	0x00036850
        /*06e0*/ 	.short	0x010a
        /*06e2*/ 	.byte	0x0a
	.zero		1


	//   ....[29]....
        /*06e4*/ 	.word	0x000087c0
        /*06e8*/ 	.word	0x000000ff
        /*06ec*/ 	.word	0x00036850
        /*06f0*/ 	.short	0x010a
        /*06f2*/ 	.byte	0x0a
	.zero		1


	//   ....[30]....
        /*06f4*/ 	.word	0x0000a620
        /*06f8*/ 	.word	0x0000000a
        /*06fc*/ 	.word	0x00000000
        /*0700*/ 	.short	0x0101
        /*0702*/ 	.byte	0x3f
	.zero		1


	//   ....[31]....
        /*0704*/ 	.word	0x0000a6b0
        /*0708*/ 	.word	0x00000004
        /*070c*/ 	.word	0x00000000
        /*0710*/ 	.short	0x0101
        /*0712*/ 	.byte	0x3f
	.zero		1


	//   ....[32]....
        /*0714*/ 	.word	0x0000ace0
        /*0718*/ 	.word	0x000000ff
        /*071c*/ 	.word	0x00036830
        /*0720*/ 	.short	0x010a
        /*0722*/ 	.byte	0x04
	.zero		1


	//   ....[33]....
        /*0724*/ 	.word	0x0000ad20
        /*0728*/ 	.word	0x000000ff
        /*072c*/ 	.word	0x00036830
        /*0730*/ 	.short	0x010a
        /*0732*/ 	.byte	0x04
	.zero		1


	//   ....[34]....
        /*0734*/ 	.word	0x0000d260
        /*0738*/ 	.word	0x000000ff
        /*073c*/ 	.word	0x00036850
        /*0740*/ 	.short	0x010a
        /*0742*/ 	.byte	0x0a
	.zero		1


	//   ....[35]....
        /*0744*/ 	.word	0x0000d2a0
        /*0748*/ 	.word	0x000000ff
        /*074c*/ 	.word	0x00036850
        /*0750*/ 	.short	0x010a
        /*0752*/ 	.byte	0x0a
	.zero		1


	//   ....[36]....
        /*0754*/ 	.word	0x0000e880
        /*0758*/ 	.word	0x00000092
        /*075c*/ 	.word	0x00000000
        /*0760*/ 	.short	0x0101
        /*0762*/ 	.byte	0x3f
	.zero		1


	//   ....[37]....
        /*0764*/ 	.word	0x0000e920
        /*0768*/ 	.word	0x00000092
        /*076c*/ 	.word	0x00000000
        /*0770*/ 	.short	0x0101
        /*0772*/ 	.byte	0x3f
	.zero		1


	//   ....[38]....
        /*0774*/ 	.word	0x0000f480
        /*0778*/ 	.word	0x000000ff
        /*077c*/ 	.word	0x00036850
        /*0780*/ 	.short	0x010a
        /*0782*/ 	.byte	0x05
	.zero		1


	//   ....[39]....
        /*0784*/ 	.word	0x0000f4c0
        /*0788*/ 	.word	0x000000ff
        /*078c*/ 	.word	0x00036850
        /*0790*/ 	.short	0x010a
        /*0792*/ 	.byte	0x05
	.zero		1


	//   ....[40]....
        /*0794*/ 	.word	0x0000f9c0
        /*0798*/ 	.word	0x00000079
        /*079c*/ 	.word	0x00000000
        /*07a0*/ 	.short	0x0101
        /*07a2*/ 	.byte	0x3f
	.zero		1


	//   ....[41]....
        /*07a4*/ 	.word	0x000112f0
        /*07a8*/ 	.word	0x0000005a
        /*07ac*/ 	.word	0x00000000
        /*07b0*/ 	.short	0x0101
        /*07b2*/ 	.byte	0x3f
	.zero		1


	//   ....[42]....
        /*07b4*/ 	.word	0x000132a0
        /*07b8*/ 	.word	0x00000002
        /*07bc*/ 	.word	0x00036840
        /*07c0*/ 	.short	0x010a
        /*07c2*/ 	.byte	0x3f
	.zero		1


	//   ....[43]....
        /*07c4*/ 	.word	0x00014070
        /*07c8*/ 	.word	0x00000011
        /*07cc*/ 	.word	0x00036800
        /*07d0*/ 	.short	0x0107
        /*07d2*/ 	.byte	0x3f
	.zero		1


	//   ....[44]....
        /*07d4*/ 	.word	0x00014180
        /*07d8*/ 	.word	0x00000011
        /*07dc*/ 	.word	0x00036800
        /*07e0*/ 	.short	0x0101
        /*07e2*/ 	.byte	0x3f
	.zero		1


	//   ....[45]....
        /*07e4*/ 	.word	0x000141a0
        /*07e8*/ 	.word	0x00000011
        /*07ec*/ 	.word	0x00036820
        /*07f0*/ 	.short	0x010a
        /*07f2*/ 	.byte	0x3f
	.zero		1


	//   ....[46]....
        /*07f4*/ 	.word	0x000144c0
        /*07f8*/ 	.word	0x00000002
        /*07fc*/ 	.word	0x00036840
        /*0800*/ 	.short	0x010a
        /*0802*/ 	.byte	0x3f
	.zero		1


	//   ....[47]....
        /*0804*/ 	.word	0x00014930
        /*0808*/ 	.word	0x00000003
        /*080c*/ 	.word	0x00000060
        /*0810*/ 	.short	0x010a
        /*0812*/ 	.byte	0x3f
	.zero		1


	//   ....[48]....
        /*0814*/ 	.word	0x00015080
        /*0818*/ 	.word	0x00000003
        /*081c*/ 	.word	0x00036840
        /*0820*/ 	.short	0x010a
        /*0822*/ 	.byte	0x3f
	.zero		1


	//   ....[49]....
        /*0824*/ 	.word	0x00015510
        /*0828*/ 	.word	0x00000002
        /*082c*/ 	.word	0x00000060
        /*0830*/ 	.short	0x010a
        /*0832*/ 	.byte	0x3f
	.zero		1


	//   ....[50]....
        /*0834*/ 	.word	0x00015bb0
        /*0838*/ 	.word	0x00000002
        /*083c*/ 	.word	0x00036840
        /*0840*/ 	.short	0x010a
        /*0842*/ 	.byte	0x3f
	.zero		1


	//   ....[51]....
        /*0844*/ 	.word	0x00016040
        /*0848*/ 	.word	0x00000002
        /*084c*/ 	.word	0x00000060
        /*0850*/ 	.short	0x010a
        /*0852*/ 	.byte	0x3f
	.zero		1


	//   ....[52]....
        /*0854*/ 	.word	0x00016690
        /*0858*/ 	.word	0x00000002
        /*085c*/ 	.word	0x00036860
        /*0860*/ 	.short	0x010a
        /*0862*/ 	.byte	0x3f
	.zero		1


	//   ....[53]....
        /*0864*/ 	.word	0x00016d80
        /*0868*/ 	.word	0x00000000
        /*086c*/ 	.word	0x00036820
        /*0870*/ 	.short	0x010a
        /*0872*/ 	.byte	0x3f
	.zero		1


	//   ....[54]....
        /*0874*/ 	.word	0x00016f50
        /*0878*/ 	.word	0x00000006
        /*087c*/ 	.word	0x00000000
        /*0880*/ 	.short	0x010a
        /*0882*/ 	.byte	0x3f
	.zero		1


	//   ....[55]....
        /*0884*/ 	.word	0x00016fa0
        /*0888*/ 	.word	0x00000003
        /*088c*/ 	.word	0x00000000
        /*0890*/ 	.short	0x010a
        /*0892*/ 	.byte	0x3f
	.zero		1


	//   ....[56]....
        /*0894*/ 	.word	0x00017000
        /*0898*/ 	.word	0x00000012
        /*089c*/ 	.word	0x00000000
        /*08a0*/ 	.short	0x010a
        /*08a2*/ 	.byte	0x3f
	.zero		1


	//   ....[57]....
        /*08a4*/ 	.word	0x00017030
        /*08a8*/ 	.word	0x00000003
        /*08ac*/ 	.word	0x00000000
        /*08b0*/ 	.short	0x010a
        /*08b2*/ 	.byte	0x3f
	.zero		1


	//   ....[58]....
        /*08b4*/ 	.word	0x000170a0
        /*08b8*/ 	.word	0x00000003
        /*08bc*/ 	.word	0x00036800
        /*08c0*/ 	.short	0x010a
        /*08c2*/ 	.byte	0x3f
	.zero		1


	//   ....[59]....
        /*08c4*/ 	.word	0x000170f0
        /*08c8*/ 	.word	0x00000000
        /*08cc*/ 	.word	0x00036830
        /*08d0*/ 	.short	0x010a
        /*08d2*/ 	.byte	0x3f
	.zero		1


	//   ....[60]....
        /*08d4*/ 	.word	0x00017150
        /*08d8*/ 	.word	0x00000006
        /*08dc*/ 	.word	0x00036830
        /*08e0*/ 	.short	0x010a
        /*08e2*/ 	.byte	0x3f
	.zero		1


	//   ....[61]....
        /*08e4*/ 	.word	0x000171b0
        /*08e8*/ 	.word	0x00000005
        /*08ec*/ 	.word	0x00036850
        /*08f0*/ 	.short	0x010a
        /*08f2*/ 	.byte	0x3f
	.zero		1


	//   ....[62]....
        /*08f4*/ 	.word	0x00017210
        /*08f8*/ 	.word	0x00000006
        /*08fc*/ 	.word	0x00036830
        /*0900*/ 	.short	0x010a
        /*0902*/ 	.byte	0x3f
	.zero		1


	//   ....[63]....
        /*0904*/ 	.word	0x00017270
        /*0908*/ 	.word	0x00000005
        /*090c*/ 	.word	0x00036850
        /*0910*/ 	.short	0x010a
        /*0912*/ 	.byte	0x3f
	.zero		1


	//   ....[64]....
        /*0914*/ 	.word	0x000172d0
        /*0918*/ 	.word	0x00000009
        /*091c*/ 	.word	0x00036850
        /*0920*/ 	.short	0x010a
        /*0922*/ 	.byte	0x3f
	.zero		1


	//   ....[65]....
        /*0924*/ 	.word	0x00017420
        /*0928*/ 	.word	0x00000002
        /*092c*/ 	.word	0x00036840
        /*0930*/ 	.short	0x010a
        /*0932*/ 	.byte	0x3f
	.zero		1


	//   ....[66]....
        /*0934*/ 	.word	0x00017fa0
        /*0938*/ 	.word	0x00000011
        /*093c*/ 	.word	0x00036820
        /*0940*/ 	.short	0x010a
        /*0942*/ 	.byte	0x3f
	.zero		1


	//   ....[67]....
        /*0944*/ 	.word	0x00017ff0
        /*0948*/ 	.word	0x00000002
        /*094c*/ 	.word	0x00036840
        /*0950*/ 	.short	0x010a
        /*0952*/ 	.byte	0x3f
	.zero		1


	//   ....[68]....
        /*0954*/ 	.word	0x00018040
        /*0958*/ 	.word	0x00000003
        /*095c*/ 	.word	0x00000060
        /*0960*/ 	.short	0x010a
        /*0962*/ 	.byte	0x3f
	.zero		1


	//   ....[69]....
        /*0964*/ 	.word	0x00018090
        /*0968*/ 	.word	0x00000003
        /*096c*/ 	.word	0x00036840
        /*0970*/ 	.short	0x010a
        /*0972*/ 	.byte	0x3f
	.zero		1


	//   ....[70]....
        /*0974*/ 	.word	0x000180e0
        /*0978*/ 	.word	0x00000002
        /*097c*/ 	.word	0x00000060
        /*0980*/ 	.short	0x010a
        /*0982*/ 	.byte	0x3f
	.zero		1


	//   ....[71]....
        /*0984*/ 	.word	0x00018130
        /*0988*/ 	.word	0x00000002
        /*098c*/ 	.word	0x00036840
        /*0990*/ 	.short	0x010a
        /*0992*/ 	.byte	0x3f
	.zero		1


	//   ....[72]....
        /*0994*/ 	.word	0x00018180
        /*0998*/ 	.word	0x00000002
        /*099c*/ 	.word	0x00000060
        /*09a0*/ 	.short	0x010a
        /*09a2*/ 	.byte	0x3f
	.zero		1


	//   ....[73]....
        /*09a4*/ 	.word	0x000181d0
        /*09a8*/ 	.word	0x00000002
        /*09ac*/ 	.word	0x00036860
        /*09b0*/ 	.short	0x010a
        /*09b2*/ 	.byte	0x3f
	.zero		1


	//   ....[74]....
        /*09b4*/ 	.word	0x000182c0
        /*09b8*/ 	.word	0x00000000
        /*09bc*/ 	.word	0x00036820
        /*09c0*/ 	.short	0x010a
        /*09c2*/ 	.byte	0x3f
	.zero		1


	//   ....[75]....
        /*09c4*/ 	.word	0x00018460
        /*09c8*/ 	.word	0x00000006
        /*09cc*/ 	.word	0x00000000
        /*09d0*/ 	.short	0x010a
        /*09d2*/ 	.byte	0x3f
	.zero		1


	//   ....[76]....
        /*09d4*/ 	.word	0x000184b0
        /*09d8*/ 	.word	0x00000003
        /*09dc*/ 	.word	0x00000000
        /*09e0*/ 	.short	0x010a
        /*09e2*/ 	.byte	0x3f
	.zero		1


	//   ....[77]....
        /*09e4*/ 	.word	0x00018500
        /*09e8*/ 	.word	0x00000012
        /*09ec*/ 	.word	0x00000000
        /*09f0*/ 	.short	0x010a
        /*09f2*/ 	.byte	0x3f
	.zero		1


	//----- nvinfo : EIATTR_NUM_MBARRIERS
	.align		4
.L_857:
        /*09f4*/ 	.byte	0x03, 0x38
        /*09f6*/ 	.short	0x0016


	//----- nvinfo : EIATTR_EXIT_INSTR_OFFSETS
	.align		4
        /*09f8*/ 	.byte	0x04, 0x1c
        /*09fa*/ 	.short	(.L_859 - .L_858)


	//   ....[0]....
.L_858:
        /*09fc*/ 	.word	0x000009e0


	//   ....[1]....
        /*0a00*/ 	.word	0x00012290


	//   ....[2]....
        /*0a04*/ 	.word	0x00017080


	//----- nvinfo : EIATTR_MAX_THREADS
	.align		4
.L_859:
        /*0a08*/ 	.byte	0x04, 0x05
        /*0a0a*/ 	.short	(.L_861 - .L_860)
.L_860:
        /*0a0c*/ 	.word	0x00000180
        /*0a10*/ 	.word	0x00000001
        /*0a14*/ 	.word	0x00000001


	//----- nvinfo : EIATTR_CRS_STACK_SIZE
	.align		4
.L_861:
        /*0a18*/ 	.byte	0x04, 0x1e
        /*0a1a*/ 	.short	(.L_863 - .L_862)
.L_862:
        /*0a1c*/ 	.word	0x00000000


	//----- nvinfo : EIATTR_CBANK_PARAM_SIZE
	.align		4
.L_863:
        /*0a20*/ 	.byte	0x03, 0x19
        /*0a22*/ 	.short	0x0af0


	//----- nvinfo : EIATTR_PARAM_CBANK
	.align		4
        /*0a24*/ 	.byte	0x04, 0x0a
        /*0a26*/ 	.short	(.L_865 - .L_864)
	.align		4
.L_864:
        /*0a28*/ 	.word	index@(.nv.constant0._ZN7cutlass13device_kernelIN5flash11enable_sm90INS1_16FlashAttnFwdSm90INS1_25CollectiveMainloopFwdSm90ILi2EN4cute5tupleIJNS5_1CILi1EEES8_S8_EEENS6_IJNS7_ILi128EEENS7_ILi112EEENS7_ILi192EEEEEELi192ENS_6half_tEfNS_4arch4Sm90ELb1ELb0ELb1ELb0ELb0ELb0ELb0ELb1ELb1ELb1ELb0ELb0EEENS1_21CollectiveEpilogueFwdINS6_IJSA_SC_SB_EEES9_SE_SG_Li256ELb0ELb1ELb0ELb0EEENS1_30DynamicPersistentTileSchedulerILi256ELi128ELb0ELb1ELb1EEEEEEEEEvNT_6ParamsE)
        /*0a2c*/ 	.short	0x0210
        /*0a2e*/ 	.short	0x0af0


	//----- nvinfo : EIATTR_SW_WAR
	.align		4
.L_865:
        /*0a30*/ 	.byte	0x04, 0x36
        /*0a32*/ 	.short	(.L_867 - .L_866)
.L_866:
        /*0a34*/ 	.word	0x00000008
.L_867:


//--------------------- .nv.info._ZN7cutlass13device_kernelIN5flash11enable_sm90INS1_16FlashAttnFwdSm90INS1_25CollectiveMainloopFwdSm90ILi2EN4cute5tupleIJNS5_1CILi1EEES8_S8_EEENS6_IJNS7_ILi128EEENS7_ILi112EEENS7_ILi192EEEEEELi192ENS_6half_tEfNS_4arch4Sm90ELb1ELb0ELb1ELb1ELb0ELb0ELb0ELb1ELb1ELb1ELb0ELb0EEENS1_21CollectiveEpilogueFwdINS6_IJSA_SC_SB_EEES9_SE_SG_Li256ELb1ELb1ELb0ELb0EEENS1_36VarlenDynamicPersistentTileSchedulerILi128ELi112ELi256ELi128ELb0ELb1ELb1ELb1ELb1ELb1EEEEEEEEEvNT_6ParamsE --------------------------
	.section	.nv.info._ZN7cutlass13device_kernelIN5flash11enable_sm90INS1_16FlashAttnFwdSm90INS1_25CollectiveMainloopFwdSm90ILi2EN4cute5tupleIJNS5_1CILi1EEES8_S8_EEENS6_IJNS7_ILi128EEENS7_ILi112EEENS7_ILi192EEEEEELi192ENS_6half_tEfNS_4arch4Sm90ELb1ELb0ELb1ELb1ELb0ELb0ELb0ELb1ELb1ELb1ELb0ELb0EEENS1_21CollectiveEpilogueFwdINS6_IJSA_SC_SB_EEES9_SE_SG_Li256ELb1ELb1ELb0ELb0EEENS1_36VarlenDynamicPersistentTileSchedulerILi128ELi112ELi256ELi128ELb0ELb1ELb1ELb1ELb1ELb1EEEEEEEEEvNT_6ParamsE,"",@"SHT_CUDA_INFO"
	.sectionflags	@""
	.align	4


	//----- nvinfo : EIATTR_CUDA_API_VERSION
	.align		4
        /*0000*/ 	.byte	0x04, 0x37
        /*0002*/ 	.short	(.L_869 - .L_868)
.L_868:
        /*0004*/ 	.word	0x00000082


	//----- nvinfo : EIATTR_KPARAM_INFO
	.align		4
.L_869:
        /*0008*/ 	.byte	0x04, 0x17
        /*000a*/ 	.short	(.L_871 - .L_870)
.L_870:
        /*000c*/ 	.word	0x00000000
        /*0010*/ 	.short	0x0000
        /*0012*/ 	.short	0x0070
        /*0014*/ 	.byte	0x00, 0xf0, 0x01, 0x2a


	//----- nvinfo : EIATTR_SPARSE_MMA_MASK
	.align		4
.L_871:
        /*0018*/ 	.byte	0x03, 0x50
        /*001a*/ 	.short	0x0000


	//----- nvinfo : EIATTR_MAXREG_COUNT
	.align		4
        /*001c*/ 	.byte	0x03, 0x1b
        /*001e*/ 	.short	0x00a8


	//----- nvinfo : EIATTR_NUM_BARRIERS
	.align		4
        /*0020*/ 	.byte	0x02, 0x4c
        /*0022*/ 	.byte	0x09
	.zero		1


	//----- nvinfo : EIATTR_EXTERNS
	.align		4
        /*0024*/ 	.byte	0x04, 0x0f
        /*0026*/ 	.short	(.L_873 - .L_872)


	//   ....[0]....
	.align		4
.L_872:
        /*0028*/ 	.word	index@(__assertfail)


	//----- nvinfo : EIATTR_ANNOTATIONS
	.align		4
.L_873:
        /*002c*/ 	.byte	0x04, 0x55
        /*002e*/ 	.short	(.L_875 - .L_874)


	//   ....[0]....
.L_874:
        /* <DEDUP_REMOVED lines=77> */


	//----- nvinfo : EIATTR_MERCURY_ISA_VERSION
	.align		4
.L_875:
        /*04e8*/ 	.byte	0x03, 0x5f
        /*04ea*/ 	.short	0x0101


	//----- nvinfo : EIATTR_UNUSED_LOAD_BYTE_OFFSET
	.align		4
        /*04ec*/ 	.byte	0x04, 0x44
        /*04ee*/ 	.short	(.L_877 - .L_876)


	//   ....[0]....
.L_876:
        /*04f0*/ 	.word	0x00000a10
        /*04f4*/ 	.word	0x0000fff0


	//   ....[1]....
        /*04f8*/ 	.word	0x000103e0
        /*04fc*/ 	.word	0x0000fff0


	//----- nvinfo : EIATTR_INT_WARP_WIDE_INSTR_OFFSETS
	.align		4
.L_877:
        /*0500*/ 	.byte	0x04, 0x31
        /*0502*/ 	.short	(.L_879 - .L_878)


	//   ....[0]....
.L_878:
        /*0504*/ 	.word	0x00000130


	//   ....[1]....
        /*0508*/ 	.word	0x00000170


	//   ....[2]....
        /*050c*/ 	.word	0x000001e0


	//   ....[3]....
        /*0510*/ 	.word	0x00014100


	//   ....[4]....
        /*0514*/ 	.word	0x000141a0


	//   ....[5]....
        /*0518*/ 	.word	0x00018150


	//   ....[6]....
        /*051c*/ 	.word	0x000181c0


	//----- nvinfo : EIATTR_COOP_GROUP_MASK_REGIDS
	.align		4
.L_879:
        /*0520*/ 	.byte	0x04, 0x29
        /*0522*/ 	.short	(.L_881 - .L_880)


	//   ....[0]....
.L_880:
        /*0524*/ 	.word	0xffffffff


	//   ....[1]....
        /*0528*/ 	.word	0xffffffff


	//   ....[2]....
        /*052c*/ 	.word	0xffffffff


	//   ....[3]....
        /*0530*/ 	.word	0xffffffff


	//   ....[4]....
        /*0534*/ 	.word	0xffffffff


	//   ....[5]....
        /*0538*/ 	.word	0xffffffff


	//   ....[6]....
        /*053c*/ 	.word	0xffffffff


	//   ....[7]....
        /*0540*/ 	.word	0xffffffff


	//   ....[8]....
        /*0544*/ 	.word	0xffffffff


	//   ....[9]....
        /*0548*/ 	.word	0xffffffff


	//   ....[10]....
        /*054c*/ 	.word	0xffffffff


	//   ....[11]....
        /*0550*/ 	.word	0xffffffff


	//   ....[12]....
        /*0554*/ 	.word	0xffffffff


	//   ....[13]....
        /*0558*/ 	.word	0xffffffff


	//   ....[14]....
        /*055c*/ 	.word	0xffffffff


	//   ....[15]....
        /*0560*/ 	.word	0xffffffff


	//   ....[16]....
        /*0564*/ 	.word	0xffffffff


	//   ....[17]....
        /*0568*/ 	.word	0xffffffff


	//   ....[18]....
        /*056c*/ 	.word	0xffffffff


	//   ....[19]....
        /*0570*/ 	.word	0xffffffff


	//   ....[20]....
        /*0574*/ 	.word	0xffffffff


	//   ....[21]....
        /*0578*/ 	.word	0xffffffff


	//   ....[22]....
        /*057c*/ 	.word	0xffffffff


	//   ....[23]....
        /*0580*/ 	.word	0xffffffff


	//   ....[24]....
        /*0584*/ 	.word	0xffffffff


	//   ....[25]....
        /*0588*/ 	.word	0xffffffff


	//   ....[26]....
        /*058c*/ 	.word	0xffffffff


	//   ....[27]....
        /*0590*/ 	.word	0xffffffff


	//   ....[28]....
        /*0594*/ 	.word	0xffffffff


	//   ....[29]....
        /*0598*/ 	.word	0xffffffff


	//   ....[30]....
        /*059c*/ 	.word	0xffffffff


	//   ....[31]....
        /*05a0*/ 	.word	0xffffffff


	//   ....[32]....
        /*05a4*/ 	.word	0xffffffff


	//   ....[33]....
        /*05a8*/ 	.word	0xffffffff


	//   ....[34]....
        /*05ac*/ 	.word	0xffffffff


	//   ....[35]....
        /*05b0*/ 	.word	0xffffffff


	//   ....[36]....
        /*05b4*/ 	.word	0xffffffff


	//   ....[37]....
        /*05b8*/ 	.word	0xffffffff


	//   ....[38]....
        /*05bc*/ 	.word	0xffffffff


	//   ....[39]....
        /*05c0*/ 	.word	0xffffffff


	//   ....[40]....
        /*05c4*/ 	.word	0xffffffff


	//   ....[41]....
        /*05c8*/ 	.word	0xffffffff


	//   ....[42]....
        /*05cc*/ 	.word	0xffffffff


	//   ....[43]....
        /*05d0*/ 	.word	0xffffffff


	//   ....[44]....
        /*05d4*/ 	.word	0xffffffff


	//   ....[45]....
        /*05d8*/ 	.word	0xffffffff


	//   ....[46]....
        /*05dc*/ 	.word	0xffffffff


	//   ....[47]....
        /*05e0*/ 	.word	0xffffffff


	//   ....[48]....
        /*05e4*/ 	.word	0xffffffff


	//   ....[49]....
        /*05e8*/ 	.word	0xffffffff


	//   ....[50]....
        /*05ec*/ 	.word	0xffffffff


	//   ....[51]....
        /*05f0*/ 	.word	0xffffffff


	//   ....[52]....
        /*05f4*/ 	.word	0xffffffff


	//   ....[53]....
        /*05f8*/ 	.word	0xffffffff


	//   ....[54]....
        /*05fc*/ 	.word	0xffffffff


	//   ....[55]....
        /*0600*/ 	.word	0xffffffff


	//   ....[56]....
        /*0604*/ 	.word	0xffffffff


	//   ....[57]....
        /*0608*/ 	.word	0xffffffff


	//   ....[58]....
        /*060c*/ 	.word	0xffffffff


	//   ....[59]....
        /*0610*/ 	.word	0xffffffff


	//   ....[60]....
        /*0614*/ 	.word	0xffffffff


	//   ....[61]....
        /*0618*/ 	.word	0xffffffff


	//   ....[62]....
        /*061c*/ 	.word	0xffffffff


	//   ....[63]....
        /*0620*/ 	.word	0xffffffff


	//   ....[64]....
        /*0624*/ 	.word	0xffffffff


	//   ....[65]....
        /*0628*/ 	.word	0xffffffff


	//   ....[66]....
        /*062c*/ 	.word	0xffffffff


	//   ....[67]....
        /*0630*/ 	.word	0xffffffff


	//   ....[68]....
        /*0634*/ 	.word	0xffffffff


	//   ....[69]....
        /*0638*/ 	.word	0xffffffff


	//   ....[70]....
        /*063c*/ 	.word	0xffffffff


	//   ....[71]....
        /*0640*/ 	.word	0xffffffff


	//   ....[72]....
        /*0644*/ 	.word	0xffffffff


	//   ....[73]....
        /*0648*/ 	.word	0xffffffff


	//   ....[74]....
        /*064c*/ 	.word	0xffffffff


	//   ....[75]....
        /*0650*/ 	.word	0xffffffff


	//   ....[76]....
        /*0654*/ 	.word	0xffffffff


	//   ....[77]....
        /*0658*/ 	.word	0xffffffff


	//   ....[78]....
        /*065c*/ 	.word	0xffffffff


	//   ....[79]....
        /*0660*/ 	.word	0xffffffff


	//   ....[80]....
        /*0664*/ 	.word	0xffffffff


	//   ....[81]....
        /*0668*/ 	.word	0xffffffff


	//   ....[82]....
        /*066c*/ 	.word	0xffffffff


	//   ....[83]....
        /*0670*/ 	.word	0xffffffff


	//   ....[84]....
        /*0674*/ 	.word	0xffffffff


	//   ....[85]....
        /*0678*/ 	.word	0xffffffff


	//   ....[86]....
        /*067c*/ 	.word	0xffffffff


	//   ....[87]....
        /*0680*/ 	.word	0xffffffff


	//   ....[88]....
        /*0684*/ 	.word	0xffffffff


	//   ....[89]....
        /*0688*/ 	.word	0xffffffff


	//   ....[90]....
        /*068c*/ 	.word	0xffffffff


	//   ....[91]....
        /*0690*/ 	.word	0xffffffff


	//   ....[92]....
        /*0694*/ 	.word	0xffffffff


	//   ....[93]....
        /*0698*/ 	.word	0xffffffff


	//   ....[94]....
        /*069c*/ 	.word	0xffffffff


	//   ....[95]....
        /*06a0*/ 	.word	0xffffffff


	//   ....[96]....
        /*06a4*/ 	.word	0xffffffff


	//   ....[97]....
        /*06a8*/ 	.word	0xffffffff


	//   ....[98]....
        /*06ac*/ 	.word	0xffffffff


	//   ....[99]....
        /*06b0*/ 	.word	0x0500000f


	//   ....[100]....
        /*06b4*/ 	.word	0x0500000f


	//   ....[101]....
        /*06b8*/ 	.word	0x0500000f


	//   ....[102]....
        /*06bc*/ 	.word	0x0500000f


	//   ....[103]....
        /*06c0*/ 	.word	0x0500000f


	//   ....[104]....
        /*06c4*/ 	.word	0x0500000f


	//   ....[105]....
        /*06c8*/ 	.word	0x0500000f


	//   ....[106]....
        /*06cc*/ 	.word	0x0500000f


	//   ....[107]....
        /*06d0*/ 	.word	0x0500000f


	//   ....[108]....
        /*06d4*/ 	.word	0x0500000f


	//   ....[109]....
        /*06d8*/ 	.word	0x0500000f


	//   ....[110]....
        /*06dc*/ 	.word	0x0500000f


	//   ....[111]....
        /*06e0*/ 	.word	0x0500000f


	//   ....[112]....
        /*06e4*/ 	.word	0x0500000f


	//   ....[113]....
        /*06e8*/ 	.word	0x0500000f


	//   ....[114]....
        /*06ec*/ 	.word	0x0500000f


	//   ....[115]....
        /*06f0*/ 	.word	0x0500000f


	//   ....[116]....
        /*06f4*/ 	.word	0x0500000f


	//   ....[117]....
        /*06f8*/ 	.word	0x0500000f


	//   ....[118]....
        /*06fc*/ 	.word	0x0500000f


	//   ....[119]....
        /*0700*/ 	.word	0x0500000f


	//   ....[120]....
        /*0704*/ 	.word	0x0500000f


	//   ....[121]....
        /*0708*/ 	.word	0x0500000f


	//   ....[122]....
        /*070c*/ 	.word	0x0500000f


	//   ....[123]....
        /*0710*/ 	.word	0x0500000f


	//   ....[124]....
        /*0714*/ 	.word	0x0500000f


	//   ....[125]....
        /*0718*/ 	.word	0x0500000f


	//   ....[126]....
        /*071c*/ 	.word	0x0500000f


	//   ....[127]....
        /*0720*/ 	.word	0x0500000f


	//   ....[128]....
        /*0724*/ 	.word	0x0500000f


	//   ....[129]....
        /*0728*/ 	.word	0x0500000f


	//   ....[130]....
        /*072c*/ 	.word	0x0500000f


	//   ....[131]....
        /*0730*/ 	.word	0x0500000f


	//   ....[132]....
        /*0734*/ 	.word	0x0500000f


	//   ....[133]....
        /*0738*/ 	.word	0x0500000f


	//----- nvinfo : EIATTR_COOP_GROUP_INSTR_OFFSETS
	.align		4
.L_881:
        /*073c*/ 	.byte	0x04, 0x28
        /*073e*/ 	.short	(.L_883 - .L_882)


	//   ....[0]....
.L_882:
        /*0740*/ 	.word	0x00000060


	//   ....[1]....
        /*0744*/ 	.word	0x00000140


	//   ....[2]....
        /*0748*/ 	.word	0x00000190


	//   ....[3]....
        /*074c*/ 	.word	0x000003c0


	//   ....[4]....
        /*0750*/ 	.word	0x00000520


	//   ....[5]....
        /*0754*/ 	.word	0x00000640


	//   ....[6]....
        /*0758*/ 	.word	0x000007a0


	//   ....[7]....
        /*075c*/ 	.word	0x00001880


	//   ....[8]....
        /*0760*/ 	.word	0x00004330


	//   ....[9]....
        /*0764*/ 	.word	0x00004430


	//   ....[10]....
        /*0768*/ 	.word	0x00004f10


	//   ....[11]....
        /*076c*/ 	.word	0x00004f60


	//   ....[12]....
        /*0770*/ 	.word	0x00005870


	//   ....[13]....
        /*0774*/ 	.word	0x000058d0


	//   ....[14]....
        /*0778*/ 	.word	0x000092d0


	//   ....[15]....
        /*077c*/ 	.word	0x00009320


	//   ....[16]....
        /*0780*/ 	.word	0x00009b50


	//   ....[17]....
        /*0784*/ 	.word	0x00009c70


	//   ....[18]....
        /*0788*/ 	.word	0x0000a380


	//   ....[19]....
        /*078c*/ 	.word	0x0000a400


	//   ....[20]....
        /*0790*/ 	.word	0x0000e130


	//   ....[21]....
        /*0794*/ 	.word	0x0000e1b0


	//   ....[22]....
        /*0798*/ 	.word	0x0000e5c0


	//   ....[23]....
        /*079c*/ 	.word	0x0000e620


	//   ....[24]....
        /*07a0*/ 	.word	0x0000f8e0


	//   ....[25]....
        /*07a4*/ 	.word	0x0000f920


	//   ....[26]....
        /*07a8*/ 	.word	0x0000fa10


	//   ....[27]....
        /*07ac*/ 	.word	0x0000fa30


	//   ....[28]....
        /*07b0*/ 	.word	0x00011230


	//   ....[29]....
        /*07b4*/ 	.word	0x00011260


	//   ....[30]....
        /*07b8*/ 	.word	0x00011290


	//   ....[31]....
        /*07bc*/ 	.word	0x000112c0


	//   ....[32]....
        /*07c0*/ 	.word	0x000119f0


	//   ....[33]....
        /*07c4*/ 	.word	0x00011a30


	//   ....[34]....
        /*07c8*/ 	.word	0x00011b40


	//   ....[35]....
        /*07cc*/ 	.word	0x00011b60


	//   ....[36]....
        /*07d0*/ 	.word	0x00011c70


	//   ....[37]....
        /*07d4*/ 	.word	0x00011c90


	//   ....[38]....
        /*07d8*/ 	.word	0x00011db0


	//   ....[39]....
        /*07dc*/ 	.word	0x00011dd0


	//   ....[40]....
        /*07e0*/ 	.word	0x000127d0


	//   ....[41]....
        /*07e4*/ 	.word	0x000127f0


	//   ....[42]....
        /*07e8*/ 	.word	0x00012900


	//   ....[43]....
        /*07ec*/ 	.word	0x00012920


	//   ....[44]....
        /*07f0*/ 	.word	0x00012a30


	//   ....[45]....
        /*07f4*/ 	.word	0x00012a50


	//   ....[46]....
        /*07f8*/ 	.word	0x00012b70


	//   ....[47]....
        /*07fc*/ 	.word	0x00012b90


	//   ....[48]....
        /*0800*/ 	.word	0x00012d20


	//   ....[49]....
        /*0804*/ 	.word	0x00012f00


	//   ....[50]....
        /*0808*/ 	.word	0x00012f30


	//   ....[51]....
        /*080c*/ 	.word	0x00012f60


	//   ....[52]....
        /*0810*/ 	.word	0x00012f90


	//   ....[53]....
        /*0814*/ 	.word	0x00012fc0


	//   ....[54]....
        /*0818*/ 	.word	0x00012ff0


	//   ....[55]....
        /*081c*/ 	.word	0x00013170


	//   ....[56]....
        /*0820*/ 	.word	0x000131a0


	//   ....[57]....
        /*0824*/ 	.word	0x000131d0


	//   ....[58]....
        /*0828*/ 	.word	0x00013200


	//   ....[59]....
        /*082c*/ 	.word	0x00013230


	//   ....[60]....
        /*0830*/ 	.word	0x00013260


	//   ....[61]....
        /*0834*/ 	.word	0x00013310


	//   ....[62]....
        /*0838*/ 	.word	0x00013370


	//   ....[63]....
        /*083c*/ 	.word	0x00013400


	//   ....[64]....
        /*0840*/ 	.word	0x00014720


	//   ....[65]....
        /*0844*/ 	.word	0x000153d0


	//   ....[66]....
        /*0848*/ 	.word	0x000153e0


	//   ....[67]....
        /*084c*/ 	.word	0x000153f0


	//   ....[68]....
        /*0850*/ 	.word	0x00015440


	//   ....[69]....
        /*0854*/ 	.word	0x00015510


	//   ....[70]....
        /*0858*/ 	.word	0x00015550


	//   ....[71]....
        /*085c*/ 	.word	0x00015600


	//   ....[72]....
        /*0860*/ 	.word	0x00015620


	//   ....[73]....
        /*0864*/ 	.word	0x000156c0


	//   ....[74]....
        /*0868*/ 	.word	0x000156e0


	//   ....[75]....
        /*086c*/ 	.word	0x00015780


	//   ....[76]....
        /*0870*/ 	.word	0x000157a0


	//   ....[77]....
        /*0874*/ 	.word	0x00015840


	//   ....[78]....
        /*0878*/ 	.word	0x00015860


	//   ....[79]....
        /*087c*/ 	.word	0x00015870


	//   ....[80]....
        /*0880*/ 	.word	0x00015880


	//   ....[81]....
        /*0884*/ 	.word	0x00018990


	//   ....[82]....
        /*0888*/ 	.word	0x000189f0


	//   ....[83]....
        /*088c*/ 	.word	0x00018a20


	//   ....[84]....
        /*0890*/ 	.word	0x00018a30


	//   ....[85]....
        /*0894*/ 	.word	0x00018a60


	//   ....[86]....
        /*0898*/ 	.word	0x00018a90


	//   ....[87]....
        /*089c*/ 	.word	0x00018ac0


	//   ....[88]....
        /*08a0*/ 	.word	0x00018af0


	//   ....[89]....
        /*08a4*/ 	.word	0x00018c80


	//   ....[90]....
        /*08a8*/ 	.word	0x00018cb0


	//   ....[91]....
        /*08ac*/ 	.word	0x00018ce0


	//   ....[92]....
        /*08b0*/ 	.word	0x00018d10


	//   ....[93]....
        /*08b4*/ 	.word	0x00018d40


	//   ....[94]....
        /*08b8*/ 	.word	0x00018d70


	//   ....[95]....
        /*08bc*/ 	.word	0x00018e30


	//   ....[96]....
        /*08c0*/ 	.word	0x00018e50


	//   ....[97]....
        /*08c4*/ 	.word	0x00018ec0


	//   ....[98]....
        /*08c8*/ 	.word	0x000195a0


	//   ....[99]....
        /*08cc*/ 	.word	0x00019b90


	//   ....[100]....
        /*08d0*/ 	.word	0x00019d50


	//   ....[101]....
        /*08d4*/ 	.word	0x00019da0


	//   ....[102]....
        /*08d8*/ 	.word	0x00019ec0


	//   ....[103]....
        /*08dc*/ 	.word	0x00019f30


	//   ....[104]....
        /*08e0*/ 	.word	0x0001a040


	//   ....[105]....
        /*08e4*/ 	.word	0x0001a0b0


	//   ....[106]....
        /*08e8*/ 	.word	0x0001a1d0


	//   ....[107]....
        /*08ec*/ 	.word	0x0001a240


	//   ....[108]....
        /*08f0*/ 	.word	0x0001a360


	//   ....[109]....
        /*08f4*/ 	.word	0x0001a3d0


	//   ....[110]....
        /*08f8*/ 	.word	0x0001a4f0


	//   ....[111]....
        /*08fc*/ 	.word	0x0001a560


	//   ....[112]....
        /*0900*/ 	.word	0x0001a690


	//   ....[113]....
        /*0904*/ 	.word	0x0001a6e0


	//   ....[114]....
        /*0908*/ 	.word	0x0001a800


	//   ....[115]....
        /*090c*/ 	.word	0x0001a850


	//   ....[116]....
        /*0910*/ 	.word	0x0001ab80


	//   ....[117]....
        /*0914*/ 	.word	0x0001ac20


	//   ....[118]....
        /*0918*/ 	.word	0x0001ad50


	//   ....[119]....
        /*091c*/ 	.word	0x0001adc0


	//   ....[120]....
        /*0920*/ 	.word	0x0001ae40


	//   ....[121]....
        /*0924*/ 	.word	0x0001aec0


	//   ....[122]....
        /*0928*/ 	.word	0x0001af40


	//   ....[123]....
        /*092c*/ 	.word	0x0001afd0


	//   ....[124]....
        /*0930*/ 	.word	0x0001b070


	//   ....[125]....
        /*0934*/ 	.word	0x0001b110


	//   ....[126]....
        /*0938*/ 	.word	0x0001b180


	//   ....[127]....
        /*093c*/ 	.word	0x0001b1f0


	//   ....[128]....
        /*0940*/ 	.word	0x0001b260


	//   ....[129]....
        /*0944*/ 	.word	0x0001b2e0


	//   ....[130]....
        /*0948*/ 	.word	0x0001b360


	//   ....[131]....
        /*094c*/ 	.word	0x0001b400


	//   ....[132]....
        /*0950*/ 	.word	0x0001b490


	//   ....[133]....
        /*0954*/ 	.word	0x0001b5c0


	//----- nvinfo : EIATTR_REG_RECONFIG
	.align		4
.L_883:
        /*0958*/ 	.byte	0x01, 0x54
	.zero		2


	//----- nvinfo : EIATTR_SYSCALL_OFFSETS
	.align		4
        /*095c*/ 	.byte	0x04, 0x46
        /*095e*/ 	.short	(.L_885 - .L_884)


	//   ....[0]....
.L_884:
        /*0960*/ 	.word	0x00001a60


	//   ....[1]....
        /*0964*/ 	.word	0x00014310


	//   ....[2]....
        /*0968*/ 	.word	0x00014470


	//   ....[3]....
        /*096c*/ 	.word	0x00014570


	//   ....[4]....
        /*0970*/ 	.word	0x00014f70


	//----- nvinfo : EIATTR_MBARRIER_INSTR_OFFSETS
	.align		4
.L_885:
        /*0974*/ 	.byte	0x04, 0x39
        /*0976*/ 	.short	(.L_887 - .L_886)


	//   ....[0]....
.L_886:
        /*0978*/ 	.word	0x00000270
        /*097c*/ 	.word	0x000000ff
        /*0980*/ 	.word	0x00036800
        /*0984*/ 	.short	0x0100
        /*0986*/ 	.byte	0x08
	.zero		1


	//   ....[1]....
        /*0988*/ 	.word	0x00000280
        /*098c*/ 	.word	0x000000ff
        /*0990*/ 	.word	0x00036820
        /*0994*/ 	.short	0x0100
        /*0996*/ 	.byte	0x08
	.zero		1


	//   ....[2]....
        /*0998*/ 	.word	0x00000370
        /*099c*/ 	.word	0x000000ff
        /*09a0*/ 	.word	0x00036830
        /*09a4*/ 	.short	0x0100
        /*09a6*/ 	.byte	0x08
	.zero		1


	//   ....[3]....
        /*09a8*/ 	.word	0x00000380
        /*09ac*/ 	.word	0x000000ff
        /*09b0*/ 	.word	0x00036840
        /*09b4*/ 	.short	0x0100
        /*09b6*/ 	.byte	0x08
	.zero		1


	//   ....[4]....
        /*09b8*/ 	.word	0x00000390
        /*09bc*/ 	.word	0x000000ff
        /*09c0*/ 	.word	0x00036838
        /*09c4*/ 	.short	0x0100
        /*09c6*/ 	.byte	0x08
	.zero		1


	//   ....[5]....
        /*09c8*/ 	.word	0x000003a0
        /*09cc*/ 	.word	0x000000ff
        /*09d0*/ 	.word	0x00036848
        /*09d4*/ 	.short	0x0100
        /*09d6*/ 	.byte	0x08
	.zero		1


	//   ....[6]....
        /*09d8*/ 	.word	0x000004d0
        /*09dc*/ 	.word	0x000000ff
        /*09e0*/ 	.word	0x00036850
        /*09e4*/ 	.short	0x0100
        /*09e6*/ 	.byte	0x08
	.zero		1


	//   ....[7]....
        /*09e8*/ 	.word	0x000004e0
        /*09ec*/ 	.word	0x000000ff
        /*09f0*/ 	.word	0x00036860
        /*09f4*/ 	.short	0x0100
        /*09f6*/ 	.byte	0x08
	.zero		1


	//   ....[8]....
        /*09f8*/ 	.word	0x000004f0
        /*09fc*/ 	.word	0x000000ff
        /*0a00*/ 	.word	0x00036858
        /*0a04*/ 	.short	0x0100
        /*0a06*/ 	.byte	0x08
	.zero		1


	//   ....[9]....
        /*0a08*/ 	.word	0x00000500
        /*0a0c*/ 	.word	0x000000ff
        /*0a10*/ 	.word	0x00036868
        /*0a14*/ 	.short	0x0100
        /*0a16*/ 	.byte	0x08
	.zero		1


	//   ....[10]....
        /*0a18*/ 	.word	0x000005f0
        /*0a1c*/ 	.word	0x000000ff
        /*0a20*/ 	.word	0x00036870
        /*0a24*/ 	.short	0x0100
        /*0a26*/ 	.byte	0x06
	.zero		1


	//   ....[11]....
        /*0a28*/ 	.word	0x00000600
        /*0a2c*/ 	.word	0x000000ff
        /*0a30*/ 	.word	0x00036880
        /*0a34*/ 	.short	0x0100
        /*0a36*/ 	.byte	0x06
	.zero		1


	//   ....[12]....
        /*0a38*/ 	.word	0x00000610
        /*0a3c*/ 	.word	0x000000ff
        /*0a40*/ 	.word	0x00036878
        /*0a44*/ 	.short	0x0100
        /*0a46*/ 	.byte	0x06
	.zero		1


	//   ....[13]....
        /*0a48*/ 	.word	0x00000620
        /*0a4c*/ 	.word	0x000000ff
        /*0a50*/ 	.word	0x00036888
        /*0a54*/ 	.short	0x0100
        /*0a56*/ 	.byte	0x06
	.zero		1


	//   ....[14]....
        /*0a58*/ 	.word	0x00000750
        /*0a5c*/ 	.word	0x000000ff
        /*0a60*/ 	.word	0x00036890
        /*0a64*/ 	.short	0x0100
        /*0a66*/ 	.byte	0x08
	.zero		1


	//   ....[15]....
        /*0a68*/ 	.word	0x00000760
        /*0a6c*/ 	.word	0x000000ff
        /*0a70*/ 	.word	0x000368a0
        /*0a74*/ 	.short	0x0100
        /*0a76*/ 	.byte	0x08
	.zero		1


	//   ....[16]....
        /*0a78*/ 	.word	0x00000770
        /*0a7c*/ 	.word	0x000000ff
        /*0a80*/ 	.word	0x00036898
        /*0a84*/ 	.short	0x0100
        /*0a86*/ 	.byte	0x08
	.zero		1


	//   ....[17]....
        /*0a88*/ 	.word	0x00000780
        /*0a8c*/ 	.word	0x000000ff
        /*0a90*/ 	.word	0x000368a8
        /*0a94*/ 	.short	0x0100
        /*0a96*/ 	.byte	0x08
	.zero		1


	//   ....[18]....
        /*0a98*/ 	.word	0x000008b0
        /*0a9c*/ 	.word	0x000000ff
        /*0aa0*/ 	.word	0x000368b0
        /*0aa4*/ 	.short	0x0100
        /*0aa6*/ 	.byte	0x08
	.zero		1


	//   ....[19]....
        /*0aa8*/ 	.word	0x000008c0
        /*0aac*/ 	.word	0x000000ff
        /*0ab0*/ 	.word	0x000368c0
        /*0ab4*/ 	.short	0x0100
        /*0ab6*/ 	.byte	0x08
	.zero		1


	//   ....[20]....
        /*0ab8*/ 	.word	0x000008d0
        /*0abc*/ 	.word	0x000000ff
        /*0ac0*/ 	.word	0x000368b8
        /*0ac4*/ 	.short	0x0100
        /*0ac6*/ 	.byte	0x08
	.zero		1


	//   ....[21]....
        /*0ac8*/ 	.word	0x000008e0
        /*0acc*/ 	.word	0x000000ff
        /*0ad0*/ 	.word	0x000368c8
        /*0ad4*/ 	.short	0x0100
        /*0ad6*/ 	.byte	0x08
	.zero		1


	//   ....[22]....
        /*0ad8*/ 	.word	0x00001b00
        /*0adc*/ 	.word	0x000000ff
        /*0ae0*/ 	.word	0x00036800
        /*0ae4*/ 	.short	0x010a
        /*0ae6*/ 	.byte	0x26
	.zero		1


	//   ....[23]....
        /*0ae8*/ 	.word	0x00001b80
        /*0aec*/ 	.word	0x00000000
        /*0af0*/ 	.word	0x00036830
        /*0af4*/ 	.short	0x010a
        /*0af6*/ 	.byte	0x3f
	.zero		1


	//   ....[24]....
        /*0af8*/ 	.word	0x00001be0
        /*0afc*/ 	.word	0x00000000
        /*0b00*/ 	.word	0x00036830
        /*0b04*/ 	.short	0x010a
        /*0b06*/ 	.byte	0x3f
	.zero		1


	//   ....[25]....
        /*0b08*/ 	.word	0x00004d90
        /*0b0c*/ 	.word	0x00000000
        /*0b10*/ 	.word	0x00000000
        /*0b14*/ 	.short	0x0101
        /*0b16*/ 	.byte	0x3f
	.zero		1


	//   ....[26]....
        /*0b18*/ 	.word	0x000065d0
        /*0b1c*/ 	.word	0x000000ff
        /*0b20*/ 	.word	0x00036830
        /*0b24*/ 	.short	0x010a
        /*0b26*/ 	.byte	0x25
	.zero		1


	//   ....[27]....
        /*0b28*/ 	.word	0x00006610
        /*0b2c*/ 	.word	0x000000ff
        /*0b30*/ 	.word	0x00036830
        /*0b34*/ 	.short	0x010a
        /*0b36*/ 	.byte	0x25
	.zero		1


	//   ....[28]....
        /*0b38*/ 	.word	0x00008b60
        /*0b3c*/ 	.word	0x000000ff
        /*0b40*/ 	.word	0x00036850
        /*0b44*/ 	.short	0x010a
        /*0b46*/ 	.byte	0x04
	.zero		1


	//   ....[29]....
        /*0b48*/ 	.word	0x00008ba0
        /*0b4c*/ 	.word	0x000000ff
        /*0b50*/ 	.word	0x00036850
        /*0b54*/ 	.short	0x010a
        /*0b56*/ 	.byte	0x04
	.zero		1


	//   ....[30]....
        /*0b58*/ 	.word	0x0000aa00
        /*0b5c*/ 	.word	0x0000000a
        /*0b60*/ 	.word	0x00000000
        /*0b64*/ 	.short	0x0101
        /*0b66*/ 	.byte	0x3f
	.zero		1


	//   ....[31]....
        /*0b68*/ 	.word	0x0000aa20
        /*0b6c*/ 	.word	0x00000004
        /*0b70*/ 	.word	0x00000000
        /*0b74*/ 	.short	0x0101
        /*0b76*/ 	.byte	0x3f
	.zero		1


	//   ....[32]....
        /*0b78*/ 	.word	0x0000b0a0
        /*0b7c*/ 	.word	0x000000ff
        /*0b80*/ 	.word	0x00036830
        /*0b84*/ 	.short	0x010a
        /*0b86*/ 	.byte	0x04
	.zero		1


	//   ....[33]....
        /*0b88*/ 	.word	0x0000b0e0
        /*0b8c*/ 	.word	0x000000ff
        /*0b90*/ 	.word	0x00036830
        /*0b94*/ 	.short	0x010a
        /*0b96*/ 	.byte	0x04
	.zero		1


	//   ....[34]....
        /*0b98*/ 	.word	0x0000d630
        /*0b9c*/ 	.word	0x000000ff
        /*0ba0*/ 	.word	0x00036850
        /*0ba4*/ 	.short	0x010a
        /*0ba6*/ 	.byte	0x0e
	.zero		1


	//   ....[35]....
        /*0ba8*/ 	.word	0x0000d670
        /*0bac*/ 	.word	0x000000ff
        /*0bb0*/ 	.word	0x00036850
        /*0bb4*/ 	.short	0x010a
        /*0bb6*/ 	.byte	0x0e
	.zero		1


	//   ....[36]....
        /*0bb8*/ 	.word	0x0000ebe0
        /*0bbc*/ 	.word	0x0000000f
        /*0bc0*/ 	.word	0x00000000
        /*0bc4*/ 	.short	0x0101
        /*0bc6*/ 	.byte	0x3f
	.zero		1


	//   ....[37]....
        /*0bc8*/ 	.word	0x0000ec60
        /*0bcc*/ 	.word	0x00000004
        /*0bd0*/ 	.word	0x00000000
        /*0bd4*/ 	.short	0x0101
        /*0bd6*/ 	.byte	0x3f
	.zero		1


	//   ....[38]....
        /*0bd8*/ 	.word	0x0000f850
        /*0bdc*/ 	.word	0x000000ff
        /*0be0*/ 	.word	0x00036850
        /*0be4*/ 	.short	0x010a
        /*0be6*/ 	.byte	0x05
	.zero		1


	//   ....[39]....
        /*0be8*/ 	.word	0x0000f890
        /*0bec*/ 	.word	0x000000ff
        /*0bf0*/ 	.word	0x00036850
        /*0bf4*/ 	.short	0x010a
        /*0bf6*/ 	.byte	0x05
	.zero		1


	//   ....[40]....
        /*0bf8*/ 	.word	0x0000fd80
        /*0bfc*/ 	.word	0x00000005
        /*0c00*/ 	.word	0x00000000
        /*0c04*/ 	.short	0x0101
        /*0c06*/ 	.byte	0x3f
	.zero		1


	//   ....[41]....
        /*0c08*/ 	.word	0x00011a20
        /*0c0c*/ 	.word	0x00000011
        /*0c10*/ 	.word	0x00000000
        /*0c14*/ 	.short	0x0101
        /*0c16*/ 	.byte	0x3f
	.zero		1


	//   ....[42]....
        /*0c18*/ 	.word	0x000149c0
        /*0c1c*/ 	.word	0x00000000
        /*0c20*/ 	.word	0x00036840
        /*0c24*/ 	.short	0x010a
        /*0c26*/ 	.byte	0x3f
	.zero		1


	//   ....[43]....
        /*0c28*/ 	.word	0x00015a10
        /*0c2c*/ 	.word	0x00000009
        /*0c30*/ 	.word	0x00036800
        /*0c34*/ 	.short	0x0107
        /*0c36*/ 	.byte	0x3f
	.zero		1


	//   ....[44]....
        /*0c38*/ 	.word	0x00015b20
        /*0c3c*/ 	.word	0x00000002
        /*0c40*/ 	.word	0x00036800
        /*0c44*/ 	.short	0x0101
        /*0c46*/ 	.byte	0x3f
	.zero		1


	//   ....[45]....
        /*0c48*/ 	.word	0x00015b40
        /*0c4c*/ 	.word	0x00000002
        /*0c50*/ 	.word	0x00036820
        /*0c54*/ 	.short	0x010a
        /*0c56*/ 	.byte	0x3f
	.zero		1


	//   ....[46]....
        /*0c58*/ 	.word	0x00015eb0
        /*0c5c*/ 	.word	0x00000002
        /*0c60*/ 	.word	0x00036840
        /*0c64*/ 	.short	0x010a
        /*0c66*/ 	.byte	0x3f
	.zero		1


	//   ....[47]....
        /*0c68*/ 	.word	0x00016370
        /*0c6c*/ 	.word	0x00000002
        /*0c70*/ 	.word	0x00000060
        /*0c74*/ 	.short	0x010a
        /*0c76*/ 	.byte	0x3f
	.zero		1


	//   ....[48]....
        /*0c78*/ 	.word	0x00016b60
        /*0c7c*/ 	.word	0x00000003
        /*0c80*/ 	.word	0x00036840
        /*0c84*/ 	.short	0x010a
        /*0c86*/ 	.byte	0x3f
	.zero		1


	//   ....[49]....
        /*0c88*/ 	.word	0x00017020
        /*0c8c*/ 	.word	0x00000002
        /*0c90*/ 	.word	0x00000060
        /*0c94*/ 	.short	0x010a
        /*0c96*/ 	.byte	0x3f
	.zero		1


	//   ....[50]....
        /*0c98*/ 	.word	0x00017750
        /*0c9c*/ 	.word	0x00000002
        /*0ca0*/ 	.word	0x00036840
        /*0ca4*/ 	.short	0x010a
        /*0ca6*/ 	.byte	0x3f
	.zero		1


	//   ....[51]....
        /*0ca8*/ 	.word	0x00017c10
        /*0cac*/ 	.word	0x00000002
        /*0cb0*/ 	.word	0x00000060
        /*0cb4*/ 	.short	0x010a
        /*0cb6*/ 	.byte	0x3f
	.zero		1


	//   ....[52]....
        /*0cb8*/ 	.word	0x000182d0
        /*0cbc*/ 	.word	0x00000000
        /*0cc0*/ 	.word	0x00036860
        /*0cc4*/ 	.short	0x010a
        /*0cc6*/ 	.byte	0x3f
	.zero		1


	//   ....[53]....
        /*0cc8*/ 	.word	0x00019520
        /*0ccc*/ 	.word	0x00000000
        /*0cd0*/ 	.word	0x00036820
        /*0cd4*/ 	.short	0x010a
        /*0cd6*/ 	.byte	0x3f
	.zero		1


	//   ....[54]....
        /*0cd8*/ 	.word	0x00019700
        /*0cdc*/ 	.word	0x00000006
        /*0ce0*/ 	.word	0x00000000
        /*0ce4*/ 	.short	0x010a
        /*0ce6*/ 	.byte	0x3f
	.zero		1


	//   ....[55]....
        /*0ce8*/ 	.word	0x00019770
        /*0cec*/ 	.word	0x00000007
        /*0cf0*/ 	.word	0x00000000
        /*0cf4*/ 	.short	0x010a
        /*0cf6*/ 	.byte	0x3f
	.zero		1


	//   ....[56]....
        /*0cf8*/ 	.word	0x000197e0
        /*0cfc*/ 	.word	0x00000004
        /*0d00*/ 	.word	0x00000000
        /*0d04*/ 	.short	0x010a
        /*0d06*/ 	.byte	0x3f
	.zero		1


	//   ....[57]....
        /*0d08*/ 	.word	0x00019810
        /*0d0c*/ 	.word	0x00000003
        /*0d10*/ 	.word	0x00000000
        /*0d14*/ 	.short	0x010a
        /*0d16*/ 	.byte	0x3f
	.zero		1


	//   ....[58]....
        /*0d18*/ 	.word	0x00019880
        /*0d1c*/ 	.word	0x00000003
        /*0d20*/ 	.word	0x00036800
        /*0d24*/ 	.short	0x010a
        /*0d26*/ 	.byte	0x3f
	.zero		1


	//   ....[59]....
        /*0d28*/ 	.word	0x000198d0
        /*0d2c*/ 	.word	0x00000000
        /*0d30*/ 	.word	0x00036830
        /*0d34*/ 	.short	0x010a
        /*0d36*/ 	.byte	0x3f
	.zero		1


	//   ....[60]....
        /*0d38*/ 	.word	0x00019930
        /*0d3c*/ 	.word	0x00000007
        /*0d40*/ 	.word	0x00036830
        /*0d44*/ 	.short	0x010a
        /*0d46*/ 	.byte	0x3f
	.zero		1


	//   ....[61]....
        /*0d48*/ 	.word	0x00019990
        /*0d4c*/ 	.word	0x00000007
        /*0d50*/ 	.word	0x00036850
        /*0d54*/ 	.short	0x010a
        /*0d56*/ 	.byte	0x3f
	.zero		1


	//   ....[62]....
        /*0d58*/ 	.word	0x000199f0
        /*0d5c*/ 	.word	0x00000007
        /*0d60*/ 	.word	0x00036830
        /*0d64*/ 	.short	0x010a
        /*0d66*/ 	.byte	0x3f
	.zero		1


	//   ....[63]....
        /*0d68*/ 	.word	0x00019a50
        /*0d6c*/ 	.word	0x00000007
        /*0d70*/ 	.word	0x00036850
        /*0d74*/ 	.short	0x010a
        /*0d76*/ 	.byte	0x3f
	.zero		1


	//   ....[64]....
        /*0d78*/ 	.word	0x00019ab0
        /*0d7c*/ 	.word	0x00000005
        /*0d80*/ 	.word	0x00036850
        /*0d84*/ 	.short	0x010a
        /*0d86*/ 	.byte	0x3f
	.zero		1


	//   ....[65]....
        /*0d88*/ 	.word	0x00019c50
        /*0d8c*/ 	.word	0x00000000
        /*0d90*/ 	.word	0x00036840
        /*0d94*/ 	.short	0x010a
        /*0d96*/ 	.byte	0x3f
	.zero		1


	//   ....[66]....
        /*0d98*/ 	.word	0x0001a8a0
        /*0d9c*/ 	.word	0x00000002
        /*0da0*/ 	.word	0x00036820
        /*0da4*/ 	.short	0x010a
        /*0da6*/ 	.byte	0x3f
	.zero		1


	//   ....[67]....
        /*0da8*/ 	.word	0x0001a8f0
        /*0dac*/ 	.word	0x00000002
        /*0db0*/ 	.word	0x00036840
        /*0db4*/ 	.short	0x010a
        /*0db6*/ 	.byte	0x3f
	.zero		1


	//   ....[68]....
        /*0db8*/ 	.word	0x0001a940
        /*0dbc*/ 	.word	0x00000002
        /*0dc0*/ 	.word	0x00000060
        /*0dc4*/ 	.short	0x010a
        /*0dc6*/ 	.byte	0x3f
	.zero		1


	//   ....[69]....
        /*0dc8*/ 	.word	0x0001a990
        /*0dcc*/ 	.word	0x00000003
        /*0dd0*/ 	.word	0x00036840
        /*0dd4*/ 	.short	0x010a
        /*0dd6*/ 	.byte	0x3f
	.zero		1


	//   ....[70]....
        /*0dd8*/ 	.word	0x0001a9e0
        /*0ddc*/ 	.word	0x00000002
        /*0de0*/ 	.word	0x00000060
        /*0de4*/ 	.short	0x010a
        /*0de6*/ 	.byte	0x3f
	.zero		1


	//   ....[71]....
        /*0de8*/ 	.word	0x0001aa30
        /*0dec*/ 	.word	0x00000002
        /*0df0*/ 	.word	0x00036840
        /*0df4*/ 	.short	0x010a
        /*0df6*/ 	.byte	0x3f
	.zero		1


	//   ....[72]....
        /*0df8*/ 	.word	0x0001aa80
        /*0dfc*/ 	.word	0x00000002
        /*0e00*/ 	.word	0x00000060
        /*0e04*/ 	.short	0x010a
        /*0e06*/ 	.byte	0x3f
	.zero		1


	//   ....[73]....
        /*0e08*/ 	.word	0x0001aad0
        /*0e0c*/ 	.word	0x00000000
        /*0e10*/ 	.word	0x00036860
        /*0e14*/ 	.short	0x010a
        /*0e16*/ 	.byte	0x3f
	.zero		1


	//   ....[74]....
        /*0e18*/ 	.word	0x0001b4e0
        /*0e1c*/ 	.word	0x00000000
        /*0e20*/ 	.word	0x00036820
        /*0e24*/ 	.short	0x010a
        /*0e26*/ 	.byte	0x3f
	.zero		1


	//   ....[75]....
        /*0e28*/ 	.word	0x0001b680
        /*0e2c*/ 	.word	0x00000006
        /*0e30*/ 	.word	0x00000000
        /*0e34*/ 	.short	0x010a
        /*0e36*/ 	.byte	0x3f
	.zero		1


	//   ....[76]....
        /*0e38*/ 	.word	0x0001b6d0
        /*0e3c*/ 	.word	0x00000007
        /*0e40*/ 	.word	0x00000000
        /*0e44*/ 	.short	0x010a
        /*0e46*/ 	.byte	0x3f
	.zero		1


	//   ....[77]....
        /*0e48*/ 	.word	0x0001b720
        /*0e4c*/ 	.word	0x00000004
        /*0e50*/ 	.word	0x00000000
        /*0e54*/ 	.short	0x010a
        /*0e56*/ 	.byte	0x3f
	.zero		1


	//----- nvinfo : EIATTR_NUM_MBARRIERS
	.align		4
.L_887:
        /*0e58*/ 	.byte	0x03, 0x38
        /*0e5a*/ 	.short	0x0016


	//----- nvinfo : EIATTR_EXIT_INSTR_OFFSETS
	.align		4
        /*0e5c*/ 	.byte	0x04, 0x1c
        /*0e5e*/ 	.short	(.L_889 - .L_888)


	//   ....[0]....
.L_888:
        /*0e60*/ 	.word	0x00000a50


	//   ....[1]....
        /*0e64*/ 	.word	0x00012cd0


	//   ....[2]....
        /*0e68*/ 	.word	0x00019860


	//----- nvinfo : EIATTR_MAX_THREADS
	.align		4
.L_889:
        /*0e6c*/ 	.byte	0x04, 0x05
        /*0e6e*/ 	.short	(.L_891 - .L_890)
.L_890:
        /*0e70*/ 	.word	0x00000180
        /*0e74*/ 	.word	0x00000001
        /*0e78*/ 	.word	0x00000001


	//----- nvinfo : EIATTR_CRS_STACK_SIZE
	.align		4
.L_891:
        /*0e7c*/ 	.byte	0x04, 0x1e
        /*0e7e*/ 	.short	(.L_893 - .L_892)
.L_892:
        /*0e80*/ 	.word	0x00000000


	//----- nvinfo : EIATTR_CBANK_PARAM_SIZE
	.align		4
.L_893:
        /*0e84*/ 	.byte	0x03, 0x19
        /*0e86*/ 	.short	0x0af0


	//----- nvinfo : EIATTR_PARAM_CBANK
	.align		4
        /*0e88*/ 	.byte	0x04, 0x0a
        /*0e8a*/ 	.short	(.L_895 - .L_894)
	.align		4
.L_894:
        /*0e8c*/ 	.word	index@(.nv.constant0._ZN7cutlass13device_kernelIN5flash11enable_sm90INS1_16FlashAttnFwdSm90INS1_25CollectiveMainloopFwdSm90ILi2EN4cute5tupleIJNS5_1CILi1EEES8_S8_EEENS6_IJNS7_ILi128EEENS7_ILi112EEENS7_ILi192EEEEEELi192ENS_6half_tEfNS_4arch4Sm90ELb1ELb0ELb1ELb1ELb0ELb0ELb0ELb1ELb1ELb1ELb0ELb0EEENS1_21CollectiveEpilogueFwdINS6_IJSA_SC_SB_EEES9_SE_SG_Li256ELb1ELb1ELb0ELb0EEENS1_36VarlenDynamicPersistentTileSchedulerILi128ELi112ELi256ELi128ELb0ELb1ELb1ELb1ELb1ELb1EEEEEEEEEvNT_6ParamsE)
        /*0e90*/ 	.short	0x0210
        /*0e92*/ 	.short	0x0af0


	//----- nvinfo : EIATTR_SW_WAR
	.align		4
.L_895:
        /*0e94*/ 	.byte	0x04, 0x36
        /*0e96*/ 	.short	(.L_897 - .L_896)
.L_896:
        /*0e98*/ 	.word	0x00000008
.L_897:


//--------------------- .nv.info._ZN7cutlass13device_kernelIN5flash11enable_sm90INS1_16FlashAttnFwdSm90INS1_25CollectiveMainloopFwdSm90ILi2EN4cute5tupleIJNS5_1CILi1EEES8_S8_EEENS6_IJNS7_ILi128EEENS7_ILi112EEENS7_ILi192EEEEEELi192ENS_6half_tEfNS_4arch4Sm90ELb1ELb0ELb1ELb1ELb0ELb1ELb0ELb1ELb1ELb1ELb0ELb0EEENS1_21CollectiveEpilogueFwdINS6_IJSA_SC_SB_EEES9_SE_SG_Li256ELb1ELb1ELb0ELb0EEENS1_36VarlenDynamicPersistentTileSchedulerILi128ELi112ELi256ELi128ELb0ELb1ELb1ELb1ELb1ELb1EEEEEEEEEvNT_6ParamsE --------------------------
	.section	.nv.info._ZN7cutlass13device_kernelIN5flash11enable_sm90INS1_16FlashAttnFwdSm90INS1_25CollectiveMainloopFwdSm90ILi2EN4cute5tupleIJNS5_1CILi1EEES8_S8_EEENS6_IJNS7_ILi128EEENS7_ILi112EEENS7_ILi192EEEEEELi192ENS_6half_tEfNS_4arch4Sm90ELb1ELb0ELb1ELb1ELb0ELb1ELb0ELb1ELb1ELb1ELb0ELb0EEENS1_21CollectiveEpilogueFwdINS6_IJSA_SC_SB_EEES9_SE_SG_Li256ELb1ELb1ELb0ELb0EEENS1_36VarlenDynamicPersistentTileSchedulerILi128ELi112ELi256ELi128ELb0ELb1ELb1ELb1ELb1ELb1EEEEEEEEEvNT_6ParamsE,"",@"SHT_CUDA_INFO"
	.sectionflags	@""
	.align	4


	//----- nvinfo : EIATTR_CUDA_API_VERSION
	.align		4
        /*0000*/ 	.byte	0x04, 0x37
        /*0002*/ 	.short	(.L_899 - .L_898)
.L_898:
        /*0004*/ 	.word	0x00000082


	//----- nvinfo : EIATTR_KPARAM_INFO
	.align		4
.L_899:
        /*0008*/ 	.byte	0x04, 0x17
        /*000a*/ 	.short	(.L_901 - .L_900)
.L_900:
        /*000c*/ 	.word	0x00000000
        /*0010*/ 	.short	0x0000
        /*0012*/ 	.short	0x0070
        /*0014*/ 	.byte	0x00, 0xf0, 0x01, 0x2a


	//----- nvinfo : EIATTR_SPARSE_MMA_MASK
	.align		4
.L_901:
        /*0018*/ 	.byte	0x03, 0x50
        /*001a*/ 	.short	0x0000


	//----- nvinfo : EIATTR_MAXREG_COUNT
	.align		4
        /*001c*/ 	.byte	0x03, 0x1b
        /*001e*/ 	.short	0x00a8


	//----- nvinfo : EIATTR_NUM_BARRIERS
	.align		4
        /*0020*/ 	.byte	0x02, 0x4c
        /*0022*/ 	.byte	0x10
	.zero		1


	//----- nvinfo : EIATTR_EXTERNS
	.align		4
        /*0024*/ 	.byte	0x04, 0x0f
        /*0026*/ 	.short	(.L_903 - .L_902)


	//   ....[0]....
	.align		4
.L_902:
        /*0028*/ 	.word	index@(__assertfail)


	//----- nvinfo : EIATTR_ANNOTATIONS
	.align		4
.L_903:
        /*002c*/ 	.byte	0x04, 0x55
        /*002e*/ 	.short	(.L_905 - .L_904)


	//   ....[0]....
.L_904:
        /* <DEDUP_REMOVED lines=150> */


	//----- nvinfo : EIATTR_MERCURY_ISA_VERSION
	.align		4
.L_905:
        /*0980*/ 	.byte	0x03, 0x5f
        /*0982*/ 	.short	0x0101


	//----- nvinfo : EIATTR_UNUSED_LOAD_BYTE_OFFSET
	.align		4
        /*0984*/ 	.byte	0x04, 0x44
        /*0986*/ 	.short	(.L_907 - .L_906)


	//   ....[0]....
.L_906:
        /*0988*/ 	.word	0x00000ab0
        /*098c*/ 	.word	0x0000fff0


	//   ....[1]....
        /*0990*/ 	.word	0x00023a90
        /*0994*/ 	.word	0x0000fff0


	//----- nvinfo : EIATTR_INT_WARP_WIDE_INSTR_OFFSETS
	.align		4
.L_907:
        /*0998*/ 	.byte	0x04, 0x31
        /*099a*/ 	.short	(.L_909 - .L_908)


	//   ....[0]....
.L_908:
        /*099c*/ 	.word	0x00000190


	//   ....[1]....
        /*09a0*/ 	.word	0x000001d0


	//   ....[2]....
        /*09a4*/ 	.word	0x00000240


	//   ....[3]....
        /*09a8*/ 	.word	0x00028e10


	//   ....[4]....
        /*09ac*/ 	.word	0x00028ea0


	//   ....[5]....
        /*09b0*/ 	.word	0x0002cea0


	//   ....[6]....
        /*09b4*/ 	.word	0x0002cf00


	//----- nvinfo : EIATTR_COOP_GROUP_MASK_REGIDS
	.align		4
.L_909:
        /*09b8*/ 	.byte	0x04, 0x29
        /*09ba*/ 	.short	(.L_911 - .L_910)


	//   ....[0]....
.L_910:
        /*09bc*/ 	.word	0xffffffff


	//   ....[1]....
        /*09c0*/ 	.word	0xffffffff


	//   ....[2]....
        /*09c4*/ 	.word	0xffffffff


	//   ....[3]....
        /*09c8*/ 	.word	0xffffffff


	//   ....[4]....
        /*09cc*/ 	.word	0xffffffff


	//   ....[5]....
        /*09d0*/ 	.word	0xffffffff


	//   ....[6]....
        /*09d4*/ 	.word	0xffffffff


	//   ....[7]....
        /*09d8*/ 	.word	0xffffffff


	//   ....[8]....
        /*09dc*/ 	.word	0xffffffff


	//   ....[9]....
        /*09e0*/ 	.word	0xffffffff


	//   ....[10]....
        /*09e4*/ 	.word	0xffffffff


	//   ....[11]....
        /*09e8*/ 	.word	0xffffffff


	//   ....[12]....
        /*09ec*/ 	.word	0xffffffff


	//   ....[13]....
        /*09f0*/ 	.word	0xffffffff


	//   ....[14]....
        /*09f4*/ 	.word	0xffffffff


	//   ....[15]....
        /*09f8*/ 	.word	0xffffffff


	//   ....[16]....
        /*09fc*/ 	.word	0xffffffff


	//   ....[17]....
        /*0a00*/ 	.word	0xffffffff


	//   ....[18]....
        /*0a04*/ 	.word	0xffffffff


	//   ....[19]....
        /*0a08*/ 	.word	0xffffffff


	//   ....[20]....
        /*0a0c*/ 	.word	0xffffffff


	//   ....[21]....
        /*0a10*/ 	.word	0xffffffff


	//   ....[22]....
        /*0a14*/ 	.word	0xffffffff


	//   ....[23]....
        /*0a18*/ 	.word	0xffffffff


	//   ....[24]....
        /*0a1c*/ 	.word	0xffffffff


	//   ....[25]....
        /*0a20*/ 	.word	0xffffffff


	//   ....[26]....
        /*0a24*/ 	.word	0xffffffff


	//   ....[27]....
        /*0a28*/ 	.word	0xffffffff


	//   ....[28]....
        /*0a2c*/ 	.word	0xffffffff


	//   ....[29]....
        /*0a30*/ 	.word	0xffffffff


	//   ....[30]....
        /*0a34*/ 	.word	0xffffffff


	//   ....[31]....
        /*0a38*/ 	.word	0xffffffff


	//   ....[32]....
        /*0a3c*/ 	.word	0xffffffff


	//   ....[33]....
        /*0a40*/ 	.word	0xffffffff


	//   ....[34]....
        /*0a44*/ 	.word	0xffffffff


	//   ....[35]....
        /*0a48*/ 	.word	0xffffffff


	//   ....[36]....
        /*0a4c*/ 	.word	0xffffffff


	//   ....[37]....
        /*0a50*/ 	.word	0xffffffff


	//   ....[38]....
        /*0a54*/ 	.word	0xffffffff


	//   ....[39]....
        /*0a58*/ 	.word	0xffffffff


	//   ....[40]....
        /*0a5c*/ 	.word	0xffffffff


	//   ....[41]....
        /*0a60*/ 	.word	0xffffffff


	//   ....[42]....
        /*0a64*/ 	.word	0xffffffff


	//   ....[43]....
        /*0a68*/ 	.word	0xffffffff


	//   ....[44]....
        /*0a6c*/ 	.word	0xffffffff


	//   ....[45]....
        /*0a70*/ 	.word	0xffffffff


	//   ....[46]....
        /*0a74*/ 	.word	0xffffffff


	//   ....[47]....
        /*0a78*/ 	.word	0xffffffff


	//   ....[48]....
        /*0a7c*/ 	.word	0xffffffff


	//   ....[49]....
        /*0a80*/ 	.word	0xffffffff


	//   ....[50]....
        /*0a84*/ 	.word	0xffffffff


	//   ....[51]....
        /*0a88*/ 	.word	0xffffffff


	//   ....[52]....
        /*0a8c*/ 	.word	0xffffffff


	//   ....[53]....
        /*0a90*/ 	.word	0xffffffff


	//   ....[54]....
        /*0a94*/ 	.word	0xffffffff


	//   ....[55]....
        /*0a98*/ 	.word	0xffffffff


	//   ....[56]....
        /*0a9c*/ 	.word	0xffffffff


	//   ....[57]....
        /*0aa0*/ 	.word	0xffffffff


	//   ....[58]....
        /*0aa4*/ 	.word	0xffffffff


	//   ....[59]....
        /*0aa8*/ 	.word	0xffffffff


	//   ....[60]....
        /*0aac*/ 	.word	0xffffffff


	//   ....[61]....
        /*0ab0*/ 	.word	0xffffffff


	//   ....[62]....
        /*0ab4*/ 	.word	0xffffffff


	//   ....[63]....
        /*0ab8*/ 	.word	0xffffffff


	//   ....[64]....
        /*0abc*/ 	.word	0xffffffff


	//   ....[65]....
        /*0ac0*/ 	.word	0xffffffff


	//   ....[66]....
        /*0ac4*/ 	.word	0xffffffff


	//   ....[67]....
        /*0ac8*/ 	.word	0xffffffff


	//   ....[68]....
        /*0acc*/ 	.word	0xffffffff


	//   ....[69]....
        /*0ad0*/ 	.word	0xffffffff


	//   ....[70]....
        /*0ad4*/ 	.word	0xffffffff


	//   ....[71]....
        /*0ad8*/ 	.word	0xffffffff


	//   ....[72]....
        /*0adc*/ 	.word	0xffffffff


	//   ....[73]....
        /*0ae0*/ 	.word	0xffffffff


	//   ....[74]....
        /*0ae4*/ 	.word	0xffffffff


	//   ....[75]....
        /*0ae8*/ 	.word	0xffffffff


	//   ....[76]....
        /*0aec*/ 	.word	0xffffffff


	//   ....[77]....
        /*0af0*/ 	.word	0xffffffff


	//   ....[78]....
        /*0af4*/ 	.word	0xffffffff


	//   ....[79]....
        /*0af8*/ 	.word	0xffffffff


	//   ....[80]....
        /*0afc*/ 	.word	0xffffffff


	//   ....[81]....
        /*0b00*/ 	.word	0xffffffff


	//   ....[82]....
        /*0b04*/ 	.word	0xffffffff


	//   ....[83]....
        /*0b08*/ 	.word	0xffffffff


	//   ....[84]....
        /*0b0c*/ 	.word	0xffffffff


	//   ....[85]....
        /*0b10*/ 	.word	0xffffffff


	//   ....[86]....
        /*0b14*/ 	.word	0xffffffff


	//   ....[87]....
        /*0b18*/ 	.word	0xffffffff


	//   ....[88]....
        /*0b1c*/ 	.word	0xffffffff


	//   ....[89]....
        /*0b20*/ 	.word	0xffffffff


	//   ....[90]....
        /*0b24*/ 	.word	0xffffffff


	//   ....[91]....
        /*0b28*/ 	.word	0xffffffff


	//   ....[92]....
        /*0b2c*/ 	.word	0xffffffff


	//   ....[93]....
        /*0b30*/ 	.word	0xffffffff


	//   ....[94]....
        /*0b34*/ 	.word	0xffffffff


	//   ....[95]....
        /*0b38*/ 	.word	0xffffffff


	//   ....[96]....
        /*0b3c*/ 	.word	0xffffffff


	//   ....[97]....
        /*0b40*/ 	.word	0xffffffff


	//   ....[98]....
        /*0b44*/ 	.word	0xffffffff


	//   ....[99]....
        /*0b48*/ 	.word	0xffffffff


	//   ....[100]....
        /*0b4c*/ 	.word	0xffffffff


	//   ....[101]....
        /*0b50*/ 	.word	0xffffffff


	//   ....[102]....
        /*0b54*/ 	.word	0xffffffff


	//   ....[103]....
        /*0b58*/ 	.word	0xffffffff


	//   ....[104]....
        /*0b5c*/ 	.word	0xffffffff


	//   ....[105]....
        /*0b60*/ 	.word	0xffffffff


	//   ....[106]....
        /*0b64*/ 	.word	0xffffffff


	//   ....[107]....
        /*0b68*/ 	.word	0xffffffff


	//   ....[108]....
        /*0b6c*/ 	.word	0xffffffff


	//   ....[109]....
        /*0b70*/ 	.word	0xffffffff


	//   ....[110]....
        /*0b74*/ 	.word	0xffffffff


	//   ....[111]....
        /*0b78*/ 	.word	0xffffffff


	//   ....[112]....
        /*0b7c*/ 	.word	0xffffffff


	//   ....[113]....
        /*0b80*/ 	.word	0xffffffff


	//   ....[114]....
        /*0b84*/ 	.word	0xffffffff


	//   ....[115]....
        /*0b88*/ 	.word	0xffffffff


	//   ....[116]....
        /*0b8c*/ 	.word	0x0500000f


	//   ....[117]....
        /*0b90*/ 	.word	0x0500000f


	//   ....[118]....
        /*0b94*/ 	.word	0x0500000f


	//   ....[119]....
        /*0b98*/ 	.word	0x0500000f


	//   ....[120]....
        /*0b9c*/ 	.word	0x0500000f


	//   ....[121]....
        /*0ba0*/ 	.word	0x0500000f


	//   ....[122]....
        /*0ba4*/ 	.word	0x0500000f


	//   ....[123]....
        /*0ba8*/ 	.word	0x0500000f


	//   ....[124]....
        /*0bac*/ 	.word	0x0500000f


	//   ....[125]....
        /*0bb0*/ 	.word	0x0500000f


	//   ....[126]....
        /*0bb4*/ 	.word	0x0500000f


	//   ....[127]....
        /*0bb8*/ 	.word	0x0500000f


	//   ....[128]....
        /*0bbc*/ 	.word	0x0500000f


	//   ....[129]....
        /*0bc0*/ 	.word	0x0500000f


	//   ....[130]....
        /*0bc4*/ 	.word	0x0500000f


	//   ....[131]....
        /*0bc8*/ 	.word	0x0500000f


	//   ....[132]....
        /*0bcc*/ 	.word	0x0500000f


	//   ....[133]....
        /*0bd0*/ 	.word	0x0500000f


	//   ....[134]....
        /*0bd4*/ 	.word	0x0500000f


	//   ....[135]....
        /*0bd8*/ 	.word	0x0500000f


	//   ....[136]....
        /*0bdc*/ 	.word	0x0500000f


	//   ....[137]....
        /*0be0*/ 	.word	0x0500000f


	//   ....[138]....
        /*0be4*/ 	.word	0x0500000f


	//   ....[139]....
        /*0be8*/ 	.word	0x0500000f


	//   ....[140]....
        /*0bec*/ 	.word	0x0500000f


	//   ....[141]....
        /*0bf0*/ 	.word	0x0500000f


	//   ....[142]....
        /*0bf4*/ 	.word	0x0500000f


	//   ....[143]....
        /*0bf8*/ 	.word	0x0500000f


	//   ....[144]....
        /*0bfc*/ 	.word	0x0500000f


	//   ....[145]....
        /*0c00*/ 	.word	0x0500000f


	//   ....[146]....
        /*0c04*/ 	.word	0x0500000f


	//   ....[147]....
        /*0c08*/ 	.word	0x0500000f


	//   ....[148]....
        /*0c0c*/ 	.word	0x0500000f


	//   ....[149]....
        /*0c10*/ 	.word	0x0500000f


	//   ....[150]....
        /*0c14*/ 	.word	0x0500000f


	//   ....[151]....
        /*0c18*/ 	.word	0x0500000f


	//   ....[152]....
        /*0c1c*/ 	.word	0x0500000f


	//   ....[153]....
        /*0c20*/ 	.word	0x0500000f


	//   ....[154]....
        /*0c24*/ 	.word	0x0500000f


	//   ....[155]....
        /*0c28*/ 	.word	0x0500000f


	//   ....[156]....
        /*0c2c*/ 	.word	0x0500000f


	//   ....[157]....
        /*0c30*/ 	.word	0x0500000f


	//   ....[158]....
        /*0c34*/ 	.word	0x0500000f


	//   ....[159]....
        /*0c38*/ 	.word	0x0500000f


	//   ....[160]....
        /*0c3c*/ 	.word	0x0500000f


	//   ....[161]....
        /*0c40*/ 	.word	0x0500000f


	//   ....[162]....
        /*0c44*/ 	.word	0x0500000f


	//   ....[163]....
        /*0c48*/ 	.word	0x0500000f


	//   ....[164]....
        /*0c4c*/ 	.word	0x0500000f


	//   ....[165]....
        /*0c50*/ 	.word	0x0500000f


	//   ....[166]....
        /*0c54*/ 	.word	0x0500000f


	//   ....[167]....
        /*0c58*/ 	.word	0x0500000f


	//----- nvinfo : EIATTR_COOP_GROUP_INSTR_OFFSETS
	.align		4
.L_911:
        /*0c5c*/ 	.byte	0x04, 0x28
        /*0c5e*/ 	.short	(.L_913 - .L_912)


	//   ....[0]....
.L_912:
        /*0c60*/ 	.word	0x00000060


	//   ....[1]....
        /*0c64*/ 	.word	0x000001a0


	//   ....[2]....
        /*0c68*/ 	.word	0x000001f0


	//   ....[3]....
        /*0c6c*/ 	.word	0x00000420


	//   ....[4]....
        /*0c70*/ 	.word	0x00000580


	//   ....[5]....
        /*0c74*/ 	.word	0x000006a0


	//   ....[6]....
        /*0c78*/ 	.word	0x00000800


	//   ....[7]....
        /*0c7c*/ 	.word	0x0000ac20


	//   ....[8]....
        /*0c80*/ 	.word	0x0000b390


	//   ....[9]....
        /*0c84*/ 	.word	0x0000b3a0


	//   ....[10]....
        /*0c88*/ 	.word	0x0000b3b0


	//   ....[11]....
        /*0c8c*/ 	.word	0x0000b3c0


	//   ....[12]....
        /*0c90*/ 	.word	0x0000bc00


	//   ....[13]....
        /*0c94*/ 	.word	0x0000bc10


	//   ....[14]....
        /*0c98*/ 	.word	0x0000bc20


	//   ....[15]....
        /*0c9c*/ 	.word	0x0000bc30


	//   ....[16]....
        /*0ca0*/ 	.word	0x0000ea70


	//   ....[17]....
        /*0ca4*/ 	.word	0x0000ea80


	//   ....[18]....
        /*0ca8*/ 	.word	0x0000ea90


	//   ....[19]....
        /*0cac*/ 	.word	0x0000eaa0


	//   ....[20]....
        /*0cb0*/ 	.word	0x0000f090


	//   ....[21]....
        /*0cb4*/ 	.word	0x0000f0a0


	//   ....[22]....
        /*0cb8*/ 	.word	0x0000f0b0


	//   ....[23]....
        /*0cbc*/ 	.word	0x0000f0c0


	//   ....[24]....
        /*0cc0*/ 	.word	0x00015560


	//   ....[25]....
        /*0cc4*/ 	.word	0x000155b0


	//   ....[26]....
        /*0cc8*/ 	.word	0x00015f80


	//   ....[27]....
        /*0ccc*/ 	.word	0x00016030


	//   ....[28]....
        /*0cd0*/ 	.word	0x000168d0


	//   ....[29]....
        /*0cd4*/ 	.word	0x00016960


	//   ....[30]....
        /*0cd8*/ 	.word	0x0001b790


	//   ....[31]....
        /*0cdc*/ 	.word	0x0001b7d0


	//   ....[32]....
        /*0ce0*/ 	.word	0x0001bf50


	//   ....[33]....
        /*0ce4*/ 	.word	0x0001c050


	//   ....[34]....
        /*0ce8*/ 	.word	0x0001c630


	//   ....[35]....
        /*0cec*/ 	.word	0x0001c6c0


	//   ....[36]....
        /*0cf0*/ 	.word	0x00021740


	//   ....[37]....
        /*0cf4*/ 	.word	0x00021760


	//   ....[38]....
        /*0cf8*/ 	.word	0x00021c30


	//   ....[39]....
        /*0cfc*/ 	.word	0x00021c80


	//   ....[40]....
        /*0d00*/ 	.word	0x000231c0


	//   ....[41]....
        /*0d04*/ 	.word	0x00023260


	//   ....[42]....
        /*0d08*/ 	.word	0x00023290


	//   ....[43]....
        /*0d0c*/ 	.word	0x000232a0


	//   ....[44]....
        /*0d10*/ 	.word	0x000249a0


	//   ....[45]....
        /*0d14*/ 	.word	0x00024a00


	//   ....[46]....
        /*0d18*/ 	.word	0x00024a30


	//   ....[47]....
        /*0d1c*/ 	.word	0x00024a50


	//   ....[48]....
        /*0d20*/ 	.word	0x00025040


	//   ....[49]....
        /*0d24*/ 	.word	0x00025070


	//   ....[50]....
        /*0d28*/ 	.word	0x00025170


	//   ....[51]....
        /*0d2c*/ 	.word	0x00025190


	//   ....[52]....
        /*0d30*/ 	.word	0x00025290


	//   ....[53]....
        /*0d34*/ 	.word	0x000252b0


	//   ....[54]....
        /*0d38*/ 	.word	0x000253c0


	//   ....[55]....
        /*0d3c*/ 	.word	0x000253e0


	//   ....[56]....
        /*0d40*/ 	.word	0x00025cb0


	//   ....[57]....
        /*0d44*/ 	.word	0x00025cd0


	//   ....[58]....
        /*0d48*/ 	.word	0x00025dd0


	//   ....[59]....
        /*0d4c*/ 	.word	0x00025df0


	//   ....[60]....
        /*0d50*/ 	.word	0x00025ef0


	//   ....[61]....
        /*0d54*/ 	.word	0x00025f10


	//   ....[62]....
        /*0d58*/ 	.word	0x00026020


	//   ....[63]....
        /*0d5c*/ 	.word	0x00026040


	//   ....[64]....
        /*0d60*/ 	.word	0x000261d0


	//   ....[65]....
        /*0d64*/ 	.word	0x000263a0


	//   ....[66]....
        /*0d68*/ 	.word	0x000263d0


	//   ....[67]....
        /*0d6c*/ 	.word	0x00026400


	//   ....[68]....
        /*0d70*/ 	.word	0x00026430


	//   ....[69]....
        /*0d74*/ 	.word	0x00026460


	//   ....[70]....
        /*0d78*/ 	.word	0x00026490


	//   ....[71]....
        /*0d7c*/ 	.word	0x00026600


	//   ....[72]....
        /*0d80*/ 	.word	0x00026630


	//   ....[73]....
        /*0d84*/ 	.word	0x00026660


	//   ....[74]....
        /*0d88*/ 	.word	0x00026690


	//   ....[75]....
        /*0d8c*/ 	.word	0x000266c0


	//   ....[76]....
        /*0d90*/ 	.word	0x000266f0


	//   ....[77]....
        /*0d94*/ 	.word	0x00026790


	//   ....[78]....
        /*0d98*/ 	.word	0x000267f0


	//   ....[79]....
        /*0d9c*/ 	.word	0x00026880


	//   ....[80]....
        /*0da0*/ 	.word	0x000277f0


	//   ....[81]....
        /*0da4*/ 	.word	0x00029410


	//   ....[82]....
        /*0da8*/ 	.word	0x0002a0c0


	//   ....[83]....
        /*0dac*/ 	.word	0x0002a0d0


	//   ....[84]....
        /*0db0*/ 	.word	0x0002a0f0


	//   ....[85]....
        /*0db4*/ 	.word	0x0002a1b0


	//   ....[86]....
        /*0db8*/ 	.word	0x0002a1e0


	//   ....[87]....
        /*0dbc*/ 	.word	0x0002a270


	//   ....[88]....
        /*0dc0*/ 	.word	0x0002a2a0


	//   ....[89]....
        /*0dc4*/ 	.word	0x0002a330


	//   ....[90]....
        /*0dc8*/ 	.word	0x0002a360


	//   ....[91]....
        /*0dcc*/ 	.word	0x0002a3f0


	//   ....[92]....
        /*0dd0*/ 	.word	0x0002a420


	//   ....[93]....
        /*0dd4*/ 	.word	0x0002a4b0


	//   ....[94]....
        /*0dd8*/ 	.word	0x0002a4e0


	//   ....[95]....
        /*0ddc*/ 	.word	0x0002a570


	//   ....[96]....
        /*0de0*/ 	.word	0x0002a580


	//   ....[97]....
        /*0de4*/ 	.word	0x0002a610


	//   ....[98]....
        /*0de8*/ 	.word	0x0002d710


	//   ....[99]....
        /*0dec*/ 	.word	0x0002d760


	//   ....[100]....
        /*0df0*/ 	.word	0x0002d790


	//   ....[101]....
        /*0df4*/ 	.word	0x0002d7a0


	//   ....[102]....
        /*0df8*/ 	.word	0x0002d7d0


	//   ....[103]....
        /*0dfc*/ 	.word	0x0002d800


	//   ....[104]....
        /*0e00*/ 	.word	0x0002d830


	//   ....[105]....
        /*0e04*/ 	.word	0x0002d860


	//   ....[106]....
        /*0e08*/ 	.word	0x0002d9e0


	//   ....[107]....
        /*0e0c*/ 	.word	0x0002da20


	//   ....[108]....
        /*0e10*/ 	.word	0x0002da50


	//   ....[109]....
        /*0e14*/ 	.word	0x0002da80


	//   ....[110]....
        /*0e18*/ 	.word	0x0002dab0


	//   ....[111]....
        /*0e1c*/ 	.word	0x0002dae0


	//   ....[112]....
        /*0e20*/ 	.word	0x0002dba0


	//   ....[113]....
        /*0e24*/ 	.word	0x0002dbc0


	//   ....[114]....
        /*0e28*/ 	.word	0x0002dc30


	//   ....[115]....
        /*0e2c*/ 	.word	0x0002e300


	//   ....[116]....
        /*0e30*/ 	.word	0x0002e760


	//   ....[117]....
        /*0e34*/ 	.word	0x0002e7f0


	//   ....[118]....
        /*0e38*/ 	.word	0x0002e840


	//   ....[119]....
        /*0e3c*/ 	.word	0x0002e890


	//   ....[120]....
        /*0e40*/ 	.word	0x0002e920


	//   ....[121]....
        /*0e44*/ 	.word	0x0002e9b0


	//   ....[122]....
        /*0e48*/ 	.word	0x0002ea00


	//   ....[123]....
        /*0e4c*/ 	.word	0x0002ea50


	//   ....[124]....
        /*0e50*/ 	.word	0x0002eb40


	//   ....[125]....
        /*0e54*/ 	.word	0x0002ebd0


	//   ....[126]....
        /*0e58*/ 	.word	0x0002ec30


	//   ....[127]....
        /*0e5c*/ 	.word	0x0002ec90


	//   ....[128]....
        /*0e60*/ 	.word	0x0002ed20


	//   ....[129]....
        /*0e64*/ 	.word	0x0002edb0


	//   ....[130]....
        /*0e68*/ 	.word	0x0002ee10


	//   ....[131]....
        /*0e6c*/ 	.word	0x0002ee70


	//   ....[132]....
        /*0e70*/ 	.word	0x0002f160


	//   ....[133]....
        /*0e74*/ 	.word	0x0002f460


	//   ....[134]....
        /*0e78*/ 	.word	0x0002f5d0


	//   ....[135]....
        /*0e7c*/ 	.word	0x0002f620


	//   ....[136]....
        /*0e80*/ 	.word	0x0002f6d0


	//   ....[137]....
        /*0e84*/ 	.word	0x0002f760


	//   ....[138]....
        /*0e88*/ 	.word	0x0002f840


	//   ....[139]....
        /*0e8c*/ 	.word	0x0002f920


	//   ....[140]....
        /*0e90*/ 	.word	0x0002f9f0


	//   ....[141]....
        /*0e94*/ 	.word	0x0002fa80


	//   ....[142]....
        /*0e98*/ 	.word	0x0002fb70


	//   ....[143]....
        /*0e9c*/ 	.word	0x0002fc00


	//   ....[144]....
        /*0ea0*/ 	.word	0x0002fcf0


	//   ....[145]....
        /*0ea4*/ 	.word	0x0002fd80


	//   ....[146]....
        /*0ea8*/ 	.word	0x0002fe70


	//   ....[147]....
        /*0eac*/ 	.word	0x0002ff00


	//   ....[148]....
        /*0eb0*/ 	.word	0x0002fff0


	//   ....[149]....
        /*0eb4*/ 	.word	0x000300f0


	//   ....[150]....
        /*0eb8*/ 	.word	0x00030420


	//   ....[151]....
        /*0ebc*/ 	.word	0x000304d0


	//   ....[152]....
        /*0ec0*/ 	.word	0x000305d0


	//   ....[153]....
        /*0ec4*/ 	.word	0x00030660


	//   ....[154]....
        /*0ec8*/ 	.word	0x000306e0


	//   ....[155]....
        /*0ecc*/ 	.word	0x00030760


	//   ....[156]....
        /*0ed0*/ 	.word	0x000307e0


	//   ....[157]....
        /*0ed4*/ 	.word	0x00030870


	//   ....[158]....
        /*0ed8*/ 	.word	0x00030910


	//   ....[159]....
        /*0edc*/ 	.word	0x000309e0


	//   ....[160]....
        /*0ee0*/ 	.word	0x00030a60


	//   ....[161]....
        /*0ee4*/ 	.word	0x00030ae0


	//   ....[162]....
        /*0ee8*/ 	.word	0x00030b60


	//   ....[163]....
        /*0eec*/ 	.word	0x00030bf0


	//   ....[164]....
        /*0ef0*/ 	.word	0x00030c70


	//   ....[165]....
        /*0ef4*/ 	.word	0x00030d10


	//   ....[166]....
        /*0ef8*/ 	.word	0x00030da0


	//   ....[167]....
        /*0efc*/ 	.word	0x00030ed0


	//----- nvinfo : EIATTR_REG_RECONFIG
	.align		4
.L_913:
        /*0f00*/ 	.byte	0x01, 0x54
	.zero		2


	//----- nvinfo : EIATTR_SYSCALL_OFFSETS
	.align		4
        /*0f04*/ 	.byte	0x04, 0x46
        /*0f06*/ 	.short	(.L_915 - .L_914)


	//   ....[0]....
.L_914:
        /*0f08*/ 	.word	0x00001c20


	//   ....[1]....
        /*0f0c*/ 	.word	0x00001d70


	//   ....[2]....
        /*0f10*/ 	.word	0x0000adc0


	//   ....[3]....
        /*0f14*/ 	.word	0x0000b0f0


	//   ....[4]....
        /*0f18*/ 	.word	0x00029010


	//   ....[5]....
        /*0f1c*/ 	.word	0x00029170


	//   ....[6]....
        /*0f20*/ 	.word	0x00029270


	//   ....[7]....
        /*0f24*/ 	.word	0x00029c70


	//----- nvinfo : EIATTR_MBARRIER_INSTR_OFFSETS
	.align		4
.L_915:
        /*0f28*/ 	.byte	0x04, 0x39
        /*0f2a*/ 	.short	(.L_917 - .L_916)


	//   ....[0]....
.L_916:
        /*0f2c*/ 	.word	0x000002d0
        /*0f30*/ 	.word	0x000000ff
        /*0f34*/ 	.word	0x00036800
        /*0f38*/ 	.short	0x0100
        /*0f3a*/ 	.byte	0x08
	.zero		1


	//   ....[1]....
        /*0f3c*/ 	.word	0x000002e0
        /*0f40*/ 	.word	0x000000ff
        /*0f44*/ 	.word	0x00036820
        /*0f48*/ 	.short	0x0100
        /*0f4a*/ 	.byte	0x08
	.zero		1


	//   ....[2]....
        /*0f4c*/ 	.word	0x000003d0
        /*0f50*/ 	.word	0x000000ff
        /*0f54*/ 	.word	0x00036830
        /*0f58*/ 	.short	0x0100
        /*0f5a*/ 	.byte	0x08
	.zero		1


	//   ....[3]....
        /*0f5c*/ 	.word	0x000003e0
        /*0f60*/ 	.word	0x000000ff
        /*0f64*/ 	.word	0x00036840
        /*0f68*/ 	.short	0x0100
        /*0f6a*/ 	.byte	0x08
	.zero		1


	//   ....[4]....
        /*0f6c*/ 	.word	0x000003f0
        /*0f70*/ 	.word	0x000000ff
        /*0f74*/ 	.word	0x00036838
        /*0f78*/ 	.short	0x0100
        /*0f7a*/ 	.byte	0x08
	.zero		1


	//   ....[5]....
        /*0f7c*/ 	.word	0x00000400
        /*0f80*/ 	.word	0x000000ff
        /*0f84*/ 	.word	0x00036848
        /*0f88*/ 	.short	0x0100
        /*0f8a*/ 	.byte	0x08
	.zero		1


	//   ....[6]....
        /*0f8c*/ 	.word	0x00000530
        /*0f90*/ 	.word	0x000000ff
        /*0f94*/ 	.word	0x00036850
        /*0f98*/ 	.short	0x0100
        /*0f9a*/ 	.byte	0x08
	.zero		1


	//   ....[7]....
        /*0f9c*/ 	.word	0x00000540
        /*0fa0*/ 	.word	0x000000ff
        /*0fa4*/ 	.word	0x00036860
        /*0fa8*/ 	.short	0x0100
        /*0faa*/ 	.byte	0x08
	.zero		1


	//   ....[8]....
        /*0fac*/ 	.word	0x00000550
        /*0fb0*/ 	.word	0x000000ff
        /*0fb4*/ 	.word	0x00036858
        /*0fb8*/ 	.short	0x0100
        /*0fba*/ 	.byte	0x08
	.zero		1


	//   ....[9]....
        /*0fbc*/ 	.word	0x00000560
        /*0fc0*/ 	.word	0x000000ff
        /*0fc4*/ 	.word	0x00036868
        /*0fc8*/ 	.short	0x0100
        /*0fca*/ 	.byte	0x08
	.zero		1


	//   ....[10]....
        /*0fcc*/ 	.word	0x00000650
        /*0fd0*/ 	.word	0x000000ff
        /*0fd4*/ 	.word	0x00036870
        /*0fd8*/ 	.short	0x0100
        /*0fda*/ 	.byte	0x06
	.zero		1


	//   ....[11]....
        /*0fdc*/ 	.word	0x00000660
        /*0fe0*/ 	.word	0x000000ff
        /*0fe4*/ 	.word	0x00036880
        /*0fe8*/ 	.short	0x0100
        /*0fea*/ 	.byte	0x06
	.zero		1


	//   ....[12]....
        /*0fec*/ 	.word	0x00000670
        /*0ff0*/ 	.word	0x000000ff
        /*0ff4*/ 	.word	0x00036878
        /*0ff8*/ 	.short	0x0100
        /*0ffa*/ 	.byte	0x06
	.zero		1


	//   ....[13]....
        /*0ffc*/ 	.word	0x00000680
        /*1000*/ 	.word	0x000000ff
        /*1004*/ 	.word	0x00036888
        /*1008*/ 	.short	0x0100
        /*100a*/ 	.byte	0x06
	.zero		1


	//   ....[14]....
        /*100c*/ 	.word	0x000007b0
        /*1010*/ 	.word	0x000000ff
        /*1014*/ 	.word	0x00036890
        /*1018*/ 	.short	0x0100
        /*101a*/ 	.byte	0x08
	.zero		1


	//   ....[15]....
        /*101c*/ 	.word	0x000007c0
        /*1020*/ 	.word	0x000000ff
        /*1024*/ 	.word	0x000368a0
        /*1028*/ 	.short	0x0100
        /*102a*/ 	.byte	0x08
	.zero		1


	//   ....[16]....
        /*102c*/ 	.word	0x000007d0
        /*1030*/ 	.word	0x000000ff
        /*1034*/ 	.word	0x00036898
        /*1038*/ 	.short	0x0100
        /*103a*/ 	.byte	0x08
	.zero		1


	//   ....[17]....
        /*103c*/ 	.word	0x000007e0
        /*1040*/ 	.word	0x000000ff
        /*1044*/ 	.word	0x000368a8
        /*1048*/ 	.short	0x0100
        /*104a*/ 	.byte	0x08
	.zero		1


	//   ....[18]....
        /*104c*/ 	.word	0x00000910
        /*1050*/ 	.word	0x000000ff
        /*1054*/ 	.word	0x000368b0
        /*1058*/ 	.short	0x0100
        /*105a*/ 	.byte	0x08
	.zero		1


	//   ....[19]....
        /*105c*/ 	.word	0x00000920
        /*1060*/ 	.word	0x000000ff
        /*1064*/ 	.word	0x000368c0
        /*1068*/ 	.short	0x0100
        /*106a*/ 	.byte	0x08
	.zero		1


	//   ....[20]....
        /*106c*/ 	.word	0x00000930
        /*1070*/ 	.word	0x000000ff
        /*1074*/ 	.word	0x000368b8
        /*1078*/ 	.short	0x0100
        /*107a*/ 	.byte	0x08
	.zero		1


	//   ....[21]....
        /*107c*/ 	.word	0x00000940
        /*1080*/ 	.word	0x000000ff
        /*1084*/ 	.word	0x000368c8
        /*1088*/ 	.short	0x0100
        /*108a*/ 	.byte	0x08
	.zero		1


	//   ....[22]....
        /*108c*/ 	.word	0x000038e0
        /*1090*/ 	.word	0x00000062
        /*1094*/ 	.word	0x00036890
        /*1098*/ 	.short	0x010a
        /*109a*/ 	.byte	0x3f
	.zero		1


	//   ....[23]....
        /*109c*/ 	.word	0x00006b10
        /*10a0*/ 	.word	0x00000062
        /*10a4*/ 	.word	0x00036890
        /*10a8*/ 	.short	0x010a
        /*10aa*/ 	.byte	0x3f
	.zero		1


	//   ....[24]....
        /*10ac*/ 	.word	0x00009be0
        /*10b0*/ 	.word	0x00000062
        /*10b4*/ 	.word	0x00036890
        /*10b8*/ 	.short	0x010a
        /*10ba*/ 	.byte	0x3f
	.zero		1


	//   ....[25]....
        /*10bc*/ 	.word	0x00009fc0
        /*10c0*/ 	.word	0x00000028
        /*10c4*/ 	.word	0x00000000
        /*10c8*/ 	.short	0x0101
        /*10ca*/ 	.byte	0x3f
	.zero		1


	//   ....[26]....
        /*10cc*/ 	.word	0x0000a000
        /*10d0*/ 	.word	0x00000062
        /*10d4*/ 	.word	0x000368b0
        /*10d8*/ 	.short	0x010a
        /*10da*/ 	.byte	0x3f
	.zero		1


	//   ....[27]....
        /*10dc*/ 	.word	0x0000a680
        /*10e0*/ 	.word	0x00000062
        /*10e4*/ 	.word	0x00000000
        /*10e8*/ 	.short	0x0101
        /*10ea*/ 	.byte	0x3f
	.zero		1


	//   ....[28]....
        /*10ec*/ 	.word	0x0000ae50
        /*10f0*/ 	.word	0x00000010
        /*10f4*/ 	.word	0x00036800
        /*10f8*/ 	.short	0x010a
        /*10fa*/ 	.byte	0x3f
	.zero		1


	//   ....[29]....
        /*10fc*/ 	.word	0x0000aea0
        /*1100*/ 	.word	0x00000010
        /*1104*/ 	.word	0x00036800
        /*1108*/ 	.short	0x010a
        /*110a*/ 	.byte	0x3f
	.zero		1


	//   ....[30]....
        /*110c*/ 	.word	0x0000c400
        /*1110*/ 	.word	0x00000010
        /*1114*/ 	.word	0x00036800
        /*1118*/ 	.short	0x010a
        /*111a*/ 	.byte	0x3f
	.zero		1


	//   ....[31]....
        /*111c*/ 	.word	0x0000f5b0
        /*1120*/ 	.word	0x00000010
        /*1124*/ 	.word	0x00036800
        /*1128*/ 	.short	0x010a
        /*112a*/ 	.byte	0x3f
	.zero		1


	//   ....[32]....
        /*112c*/ 	.word	0x00011ee0
        /*1130*/ 	.word	0x00000000
        /*1134*/ 	.word	0x00036830
        /*1138*/ 	.short	0x010a
        /*113a*/ 	.byte	0x3f
	.zero		1


	//   ....[33]....
        /*113c*/ 	.word	0x00011f50
        /*1140*/ 	.word	0x00000000
        /*1144*/ 	.word	0x00036830
        /*1148*/ 	.short	0x010a
        /*114a*/ 	.byte	0x3f
	.zero		1


	//   ....[34]....
        /*114c*/ 	.word	0x00015de0
        /*1150*/ 	.word	0x00000000
        /*1154*/ 	.word	0x00000000
        /*1158*/ 	.short	0x0101
        /*115a*/ 	.byte	0x3f
	.zero		1


	//   ....[35]....
        /*115c*/ 	.word	0x00017660
        /*1160*/ 	.word	0x0000000d
        /*1164*/ 	.word	0x00036830
        /*1168*/ 	.short	0x010a
        /*116a*/ 	.byte	0x3f
	.zero		1


	//   ....[36]....
        /*116c*/ 	.word	0x000176e0
        /*1170*/ 	.word	0x0000000d
        /*1174*/ 	.word	0x00036830
        /*1178*/ 	.short	0x010a
        /*117a*/ 	.byte	0x3f
	.zero		1


	//   ....[37]....
        /*117c*/ 	.word	0x0001ade0
        /*1180*/ 	.word	0x0000000b
        /*1184*/ 	.word	0x00036850
        /*1188*/ 	.short	0x010a
        /*118a*/ 	.byte	0x3f
	.zero		1


	//   ....[38]....
        /*118c*/ 	.word	0x0001ae30
        /*1190*/ 	.word	0x0000000b
        /*1194*/ 	.word	0x00036850
        /*1198*/ 	.short	0x010a
        /*119a*/ 	.byte	0x3f
	.zero		1


	//   ....[39]....
        /*119c*/ 	.word	0x0001cc20
        /*11a0*/ 	.word	0x0000000d
        /*11a4*/ 	.word	0x00000000
        /*11a8*/ 	.short	0x0101
        /*11aa*/ 	.byte	0x3f
	.zero		1


	//   ....[40]....
        /*11ac*/ 	.word	0x0001cc50
        /*11b0*/ 	.word	0x0000000b
        /*11b4*/ 	.word	0x00000000
        /*11b8*/ 	.short	0x0101
        /*11ba*/ 	.byte	0x3f
	.zero		1


	//   ....[41]....
        /*11bc*/ 	.word	0x0001d3c0
        /*11c0*/ 	.word	0x00000004
        /*11c4*/ 	.word	0x00036830
        /*11c8*/ 	.short	0x010a
        /*11ca*/ 	.byte	0x3f
	.zero		1


	//   ....[42]....
        /*11cc*/ 	.word	0x0001d440
        /*11d0*/ 	.word	0x00000004
        /*11d4*/ 	.word	0x00036830
        /*11d8*/ 	.short	0x010a
        /*11da*/ 	.byte	0x3f
	.zero		1


	//   ....[43]....
        /*11dc*/ 	.word	0x00020b20
        /*11e0*/ 	.word	0x0000000b
        /*11e4*/ 	.word	0x00036850
        /*11e8*/ 	.short	0x010a
        /*11ea*/ 	.byte	0x3f
	.zero		1


	//   ....[44]....
        /*11ec*/ 	.word	0x00020b70
        /*11f0*/ 	.word	0x0000000b
        /*11f4*/ 	.word	0x00036850
        /*11f8*/ 	.short	0x010a
        /*11fa*/ 	.byte	0x3f
	.zero		1


	//   ....[45]....
        /*11fc*/ 	.word	0x00022220
        /*1200*/ 	.word	0x0000000f
        /*1204*/ 	.word	0x00000000
        /*1208*/ 	.short	0x0101
        /*120a*/ 	.byte	0x3f
	.zero		1


	//   ....[46]....
        /*120c*/ 	.word	0x00022270
        /*1210*/ 	.word	0x0000000b
        /*1214*/ 	.word	0x00000000
        /*1218*/ 	.short	0x0101
        /*121a*/ 	.byte	0x3f
	.zero		1


	//   ....[47]....
        /*121c*/ 	.word	0x00022e10
        /*1220*/ 	.word	0x00000000
        /*1224*/ 	.word	0x00036850
        /*1228*/ 	.short	0x010a
        /*122a*/ 	.byte	0x3f
	.zero		1


	//   ....[48]....
        /*122c*/ 	.word	0x00022eb0
        /*1230*/ 	.word	0x00000000
        /*1234*/ 	.word	0x00036850
        /*1238*/ 	.short	0x010a
        /*123a*/ 	.byte	0x3f
	.zero		1


	//   ....[49]....
        /*123c*/ 	.word	0x00023480
        /*1240*/ 	.word	0x0000000a
        /*1244*/ 	.word	0x00000000
        /*1248*/ 	.short	0x0101
        /*124a*/ 	.byte	0x3f
	.zero		1


	//   ....[50]....
        /*124c*/ 	.word	0x00025050
        /*1250*/ 	.word	0x00000000
        /*1254*/ 	.word	0x00000000
        /*1258*/ 	.short	0x0101
        /*125a*/ 	.byte	0x3f
	.zero		1


	//   ....[51]....
        /*125c*/ 	.word	0x000278e0
        /*1260*/ 	.word	0x00000004
        /*1264*/ 	.word	0x00036820
        /*1268*/ 	.short	0x010a
        /*126a*/ 	.byte	0x3f
	.zero		1


	//   ....[52]....
        /*126c*/ 	.word	0x000279c0
        /*1270*/ 	.word	0x00000004
        /*1274*/ 	.word	0x000368a0
        /*1278*/ 	.short	0x010a
        /*127a*/ 	.byte	0x3f
	.zero		1


	//   ....[53]....
        /*127c*/ 	.word	0x00027e00
        /*1280*/ 	.word	0x00000004
        /*1284*/ 	.word	0x000368c0
        /*1288*/ 	.short	0x010a
        /*128a*/ 	.byte	0x3f
	.zero		1


	//   ....[54]....
        /*128c*/ 	.word	0x00028390
        /*1290*/ 	.word	0x00000006
        /*1294*/ 	.word	0x000368a0
        /*1298*/ 	.short	0x010a
        /*129a*/ 	.byte	0x3f
	.zero		1


	//   ....[55]....
        /*129c*/ 	.word	0x000287c0
        /*12a0*/ 	.word	0x00000006
        /*12a4*/ 	.word	0x000368c0
        /*12a8*/ 	.short	0x010a
        /*12aa*/ 	.byte	0x3f
	.zero		1


	//   ....[56]....
        /*12ac*/ 	.word	0x000296c0
        /*12b0*/ 	.word	0x00000000
        /*12b4*/ 	.word	0x00036840
        /*12b8*/ 	.short	0x010a
        /*12ba*/ 	.byte	0x3f
	.zero		1


	//   ....[57]....
        /*12bc*/ 	.word	0x0002a720
        /*12c0*/ 	.word	0x00000008
        /*12c4*/ 	.word	0x00036800
        /*12c8*/ 	.short	0x0107
        /*12ca*/ 	.byte	0x3f
	.zero		1


	//   ....[58]....
        /*12cc*/ 	.word	0x0002a820
        /*12d0*/ 	.word	0x00000002
        /*12d4*/ 	.word	0x00036800
        /*12d8*/ 	.short	0x0101
        /*12da*/ 	.byte	0x3f
	.zero		1


	//   ....[59]....
        /*12dc*/ 	.word	0x0002a840
        /*12e0*/ 	.word	0x00000002
        /*12e4*/ 	.word	0x00036820
        /*12e8*/ 	.short	0x010a
        /*12ea*/ 	.byte	0x3f
	.zero		1


	//   ....[60]....
        /*12ec*/ 	.word	0x0002aba0
        /*12f0*/ 	.word	0x00000003
        /*12f4*/ 	.word	0x00036840
        /*12f8*/ 	.short	0x010a
        /*12fa*/ 	.byte	0x3f
	.zero		1


	//   ....[61]....
        /*12fc*/ 	.word	0x0002b060
        /*1300*/ 	.word	0x00000000
        /*1304*/ 	.word	0x00036860
        /*1308*/ 	.short	0x010a
        /*130a*/ 	.byte	0x3f
	.zero		1


	//   ....[62]....
        /*130c*/ 	.word	0x0002b850
        /*1310*/ 	.word	0x00000003
        /*1314*/ 	.word	0x00036840
        /*1318*/ 	.short	0x010a
        /*131a*/ 	.byte	0x3f
	.zero		1


	//   ....[63]....
        /*131c*/ 	.word	0x0002bd10
        /*1320*/ 	.word	0x00000002
        /*1324*/ 	.word	0x00036860
        /*1328*/ 	.short	0x010a
        /*132a*/ 	.byte	0x3f
	.zero		1


	//   ....[64]....
        /*132c*/ 	.word	0x0002c470
        /*1330*/ 	.word	0x00000003
        /*1334*/ 	.word	0x00036840
        /*1338*/ 	.short	0x010a
        /*133a*/ 	.byte	0x3f
	.zero		1


	//   ....[65]....
        /*133c*/ 	.word	0x0002c920
        /*1340*/ 	.word	0x00000002
        /*1344*/ 	.word	0x00036860
        /*1348*/ 	.short	0x010a
        /*134a*/ 	.byte	0x3f
	.zero		1


	//   ....[66]....
        /*134c*/ 	.word	0x0002d000
        /*1350*/ 	.word	0x00000000
        /*1354*/ 	.word	0x00036860
        /*1358*/ 	.short	0x010a
        /*135a*/ 	.byte	0x3f
	.zero		1


	//   ....[67]....
        /*135c*/ 	.word	0x0002e280
        /*1360*/ 	.word	0x00000000
        /*1364*/ 	.word	0x00036820
        /*1368*/ 	.short	0x010a
        /*136a*/ 	.byte	0x3f
	.zero		1


	//   ....[68]....
        /*136c*/ 	.word	0x0002e450
        /*1370*/ 	.word	0x00000006
        /*1374*/ 	.word	0x00000000
        /*1378*/ 	.short	0x010a
        /*137a*/ 	.byte	0x3f
	.zero		1


	//   ....[69]....
        /*137c*/ 	.word	0x0002e4c0
        /*1380*/ 	.word	0x00000007
        /*1384*/ 	.word	0x00000000
        /*1388*/ 	.short	0x010a
        /*138a*/ 	.byte	0x3f
	.zero		1


	//   ....[70]....
        /*138c*/ 	.word	0x0002e530
        /*1390*/ 	.word	0x00000004
        /*1394*/ 	.word	0x00000000
        /*1398*/ 	.short	0x010a
        /*139a*/ 	.byte	0x3f
	.zero		1


	//   ....[71]....
        /*139c*/ 	.word	0x0002e560
        /*13a0*/ 	.word	0x00000003
        /*13a4*/ 	.word	0x00000000
        /*13a8*/ 	.short	0x010a
        /*13aa*/ 	.byte	0x3f
	.zero		1


	//   ....[72]....
        /*13ac*/ 	.word	0x0002e5c0
        /*13b0*/ 	.word	0x00000062
        /*13b4*/ 	.word	0x00036890
        /*13b8*/ 	.short	0x010a
        /*13ba*/ 	.byte	0x3f
	.zero		1


	//   ....[73]....
        /*13bc*/ 	.word	0x0002e610
        /*13c0*/ 	.word	0x00000062
        /*13c4*/ 	.word	0x00036890
        /*13c8*/ 	.short	0x010a
        /*13ca*/ 	.byte	0x3f
	.zero		1


	//   ....[74]....
        /*13cc*/ 	.word	0x0002e660
        /*13d0*/ 	.word	0x00000062
        /*13d4*/ 	.word	0x00036890
        /*13d8*/ 	.short	0x010a
        /*13da*/ 	.byte	0x3f
	.zero		1


	//   ....[75]....
        /*13dc*/ 	.word	0x0002e6b0
        /*13e0*/ 	.word	0x00000062
        /*13e4*/ 	.word	0x000368b0
        /*13e8*/ 	.short	0x010a
        /*13ea*/ 	.byte	0x3f
	.zero		1


	//   ....[76]....
        /*13ec*/ 	.word	0x0002ea90
        /*13f0*/ 	.word	0x00000010
        /*13f4*/ 	.word	0x00036800
        /*13f8*/ 	.short	0x010a
        /*13fa*/ 	.byte	0x3f
	.zero		1


	//   ....[77]....
        /*13fc*/ 	.word	0x0002eea0
        /*1400*/ 	.word	0x00000010
        /*1404*/ 	.word	0x00036800
        /*1408*/ 	.short	0x010a
        /*140a*/ 	.byte	0x3f
	.zero		1


	//   ....[78]....
        /*140c*/ 	.word	0x0002eef0
        /*1410*/ 	.word	0x00000000
        /*1414*/ 	.word	0x00036830
        /*1418*/ 	.short	0x010a
        /*141a*/ 	.byte	0x3f
	.zero		1


	//   ....[79]....
        /*141c*/ 	.word	0x0002ef40
        /*1420*/ 	.word	0x0000000d
        /*1424*/ 	.word	0x00036830
        /*1428*/ 	.short	0x010a
        /*142a*/ 	.byte	0x3f
	.zero		1


	//   ....[80]....
        /*142c*/ 	.word	0x0002ef90
        /*1430*/ 	.word	0x0000000b
        /*1434*/ 	.word	0x00036850
        /*1438*/ 	.short	0x010a
        /*143a*/ 	.byte	0x3f
	.zero		1


	//   ....[81]....
        /*143c*/ 	.word	0x0002efe0
        /*1440*/ 	.word	0x00000004
        /*1444*/ 	.word	0x00036830
        /*1448*/ 	.short	0x010a
        /*144a*/ 	.byte	0x3f
	.zero		1


	//   ....[82]....
        /*144c*/ 	.word	0x0002f030
        /*1450*/ 	.word	0x0000000b
        /*1454*/ 	.word	0x00036850
        /*1458*/ 	.short	0x010a
        /*145a*/ 	.byte	0x3f
	.zero		1


	//   ....[83]....
        /*145c*/ 	.word	0x0002f080
        /*1460*/ 	.word	0x00000000
        /*1464*/ 	.word	0x00036850
        /*1468*/ 	.short	0x010a
        /*146a*/ 	.byte	0x3f
	.zero		1


	//   ....[84]....
        /*146c*/ 	.word	0x0002f240
        /*1470*/ 	.word	0x00000003
        /*1474*/ 	.word	0x00036820
        /*1478*/ 	.short	0x010a
        /*147a*/ 	.byte	0x3f
	.zero		1


	//   ....[85]....
        /*147c*/ 	.word	0x0002f290
        /*1480*/ 	.word	0x00000004
        /*1484*/ 	.word	0x000368a0
        /*1488*/ 	.short	0x010a
        /*148a*/ 	.byte	0x3f
	.zero		1


	//   ....[86]....
        /*148c*/ 	.word	0x0002f2e0
        /*1490*/ 	.word	0x00000004
        /*1494*/ 	.word	0x000368c0
        /*1498*/ 	.short	0x010a
        /*149a*/ 	.byte	0x3f
	.zero		1


	//   ....[87]....
        /*149c*/ 	.word	0x0002f330
        /*14a0*/ 	.word	0x00000006
        /*14a4*/ 	.word	0x000368a0
        /*14a8*/ 	.short	0x010a
        /*14aa*/ 	.byte	0x3f
	.zero		1


	//   ....[88]....
        /*14ac*/ 	.word	0x0002f380
        /*14b0*/ 	.word	0x00000006
        /*14b4*/ 	.word	0x000368c0
        /*14b8*/ 	.short	0x010a
        /*14ba*/ 	.byte	0x3f
	.zero		1


	//   ....[89]....
        /*14bc*/ 	.word	0x0002f520
        /*14c0*/ 	.word	0x00000000
        /*14c4*/ 	.word	0x00036840
        /*14c8*/ 	.short	0x010a
        /*14ca*/ 	.byte	0x3f
	.zero		1


	//   ....[90]....
        /*14cc*/ 	.word	0x00030140
        /*14d0*/ 	.word	0x00000002
        /*14d4*/ 	.word	0x00036820
        /*14d8*/ 	.short	0x010a
        /*14da*/ 	.byte	0x3f
	.zero		1


	//   ....[91]....
        /*14dc*/ 	.word	0x00030190
        /*14e0*/ 	.word	0x00000003
        /*14e4*/ 	.word	0x00036840
        /*14e8*/ 	.short	0x010a
        /*14ea*/ 	.byte	0x3f
	.zero		1


	//   ....[92]....
        /*14ec*/ 	.word	0x000301e0
        /*14f0*/ 	.word	0x00000000
        /*14f4*/ 	.word	0x00036860
        /*14f8*/ 	.short	0x010a
        /*14fa*/ 	.byte	0x3f
	.zero		1


	//   ....[93]....
        /*14fc*/ 	.word	0x00030230
        /*1500*/ 	.word	0x00000003
        /*1504*/ 	.word	0x00036840
        /*1508*/ 	.short	0x010a
        /*150a*/ 	.byte	0x3f
	.zero		1


	//   ....[94]....
        /*150c*/ 	.word	0x00030280
        /*1510*/ 	.word	0x00000002
        /*1514*/ 	.word	0x00036860
        /*1518*/ 	.short	0x010a
        /*151a*/ 	.byte	0x3f
	.zero		1


	//   ....[95]....
        /*151c*/ 	.word	0x000302d0
        /*1520*/ 	.word	0x00000003
        /*1524*/ 	.word	0x00036840
        /*1528*/ 	.short	0x010a
        /*152a*/ 	.byte	0x3f
	.zero		1


	//   ....[96]....
        /*152c*/ 	.word	0x00030320
        /*1530*/ 	.word	0x00000002
        /*1534*/ 	.word	0x00036860
        /*1538*/ 	.short	0x010a
        /*153a*/ 	.byte	0x3f
	.zero		1


	//   ....[97]....
        /*153c*/ 	.word	0x00030370
        /*1540*/ 	.word	0x00000000
        /*1544*/ 	.word	0x00036860
        /*1548*/ 	.short	0x010a
        /*154a*/ 	.byte	0x3f
	.zero		1


	//   ....[98]....
        /*154c*/ 	.word	0x00030df0
        /*1550*/ 	.word	0x00000000
        /*1554*/ 	.word	0x00036820
        /*1558*/ 	.short	0x010a
        /*155a*/ 	.byte	0x3f
	.zero		1


	//   ....[99]....
        /*155c*/ 	.word	0x00030f90
        /*1560*/ 	.word	0x00000006
        /*1564*/ 	.word	0x00000000
        /*1568*/ 	.short	0x010a
        /*156a*/ 	.byte	0x3f
	.zero		1


	//   ....[100]....
        /*156c*/ 	.word	0x00030fe0
        /*1570*/ 	.word	0x00000007
        /*1574*/ 	.word	0x00000000
        /*1578*/ 	.short	0x010a
        /*157a*/ 	.byte	0x3f
	.zero		1


	//   ....[101]....
        /*157c*/ 	.word	0x00031030
        /*1580*/ 	.word	0x00000004
        /*1584*/ 	.word	0x00000000
        /*1588*/ 	.short	0x010a
        /*158a*/ 	.byte	0x3f
	.zero		1


	//----- nvinfo : EIATTR_NUM_MBARRIERS
	.align		4
.L_917:
        /*158c*/ 	.byte	0x03, 0x38
        /*158e*/ 	.short	0x0016


	//----- nvinfo : EIATTR_EXIT_INSTR_OFFSETS
	.align		4
        /*1590*/ 	.byte	0x04, 0x1c
        /*1592*/ 	.short	(.L_919 - .L_918)


	//   ....[0]....
.L_918:
        /*1594*/ 	.word	0x0002e5b0


	//----- nvinfo : EIATTR_MAX_THREADS
	.align		4
.L_919:
        /*1598*/ 	.byte	0x04, 0x05
        /*159a*/ 	.short	(.L_921 - .L_920)
.L_920:
        /*159c*/ 	.word	0x00000180
        /*15a0*/ 	.word	0x00000001
        /*15a4*/ 	.word	0x00000001


	//----- nvinfo : EIATTR_CRS_STACK_SIZE
	.align		4
.L_921:
        /*15a8*/ 	.byte	0x04, 0x1e
        /*15aa*/ 	.short	(.L_923 - .L_922)
.L_922:
        /*15ac*/ 	.word	0x00000000


	//----- nvinfo : EIATTR_CBANK_PARAM_SIZE
	.align		4
.L_923:
        /*15b0*/ 	.byte	0x03, 0x19
        /*15b2*/ 	.short	0x0af0


	//----- nvinfo : EIATTR_PARAM_CBANK
	.align		4
        /*15b4*/ 	.byte	0x04, 0x0a
        /*15b6*/ 	.short	(.L_925 - .L_924)
	.align		4
.L_924:
        /*15b8*/ 	.word	index@(.nv.constant0._ZN7cutlass13device_kernelIN5flash11enable_sm90INS1_16FlashAttnFwdSm90INS1_25CollectiveMainloopFwdSm90ILi2EN4cute5tupleIJNS5_1CILi1EEES8_S8_EEENS6_IJNS7_ILi128EEENS7_ILi112EEENS7_ILi192EEEEEELi192ENS_6half_tEfNS_4arch4Sm90ELb1ELb0ELb1ELb1ELb0ELb1ELb0ELb1ELb1ELb1ELb0ELb0EEENS1_21CollectiveEpilogueFwdINS6_IJSA_SC_SB_EEES9_SE_SG_Li256ELb1ELb1ELb0ELb0EEENS1_36VarlenDynamicPersistentTileSchedulerILi128ELi112ELi256ELi128ELb0ELb1ELb1ELb1ELb1ELb1EEEEEEEEEvNT_6ParamsE)
        /*15bc*/ 	.short	0x0210
        /*15be*/ 	.short	0x0af0


	//----- nvinfo : EIATTR_SW_WAR
	.align		4
.L_925:
        /*15c0*/ 	.byte	0x04, 0x36
        /*15c2*/ 	.short	(.L_927 - .L_926)
.L_926:
        /*15c4*/ 	.word	0x00000008
.L_927:


//--------------------- .nv.info._ZN7cutlass13device_kernelIN5flash11enable_sm90INS1_16FlashAttnFwdSm90INS1_25CollectiveMainloopFwdSm90ILi2EN4cute5tupleIJNS5_1CILi1EEES8_S8_EEENS6_IJNS7_ILi128EEENS7_ILi176EEESA_EEELi128ENS_6half_tEfNS_4arch4Sm90ELb0ELb0ELb1ELb0ELb0ELb0ELb0ELb1ELb1ELb1ELb0ELb0EEENS1_21CollectiveEpilogueFwdINS6_IJSA_SA_SB_EEES9_SD_SF_Li256ELb0ELb1ELb0ELb0EEENS1_29StaticPersistentTileSchedulerILb0EEEEEEEEEvNT_6ParamsE --------------------------
	.section	.nv.info._ZN7cutlass13device_kernelIN5flash11enable_sm90INS1_16FlashAttnFwdSm90INS1_25CollectiveMainloopFwdSm90ILi2EN4cute5tupleIJNS5_1CILi1EEES8_S8_EEENS6_IJNS7_ILi128EEENS7_ILi176EEESA_EEELi128ENS_6half_tEfNS_4arch4Sm90ELb0ELb0ELb1ELb0ELb0ELb0ELb0ELb1ELb1ELb1ELb0ELb0EEENS1_21CollectiveEpilogueFwdINS6_IJSA_SA_SB_EEES9_SD_SF_Li256ELb0ELb1ELb0ELb0EEENS1_29StaticPersistentTileSchedulerILb0EEEEEEEEEvNT_6ParamsE,"",@"SHT_CUDA_INFO"
	.sectionflags	@""
	.align	4


	//----- nvinfo : EIATTR_CUDA_API_VERSION
	.align		4
        /*0000*/ 	.byte	0x04, 0x37
        /*0002*/ 	.short	(.L_929 - .L_928)
.L_928:
        /*0004*/ 	.word	0x00000082


	//----- nvinfo : EIATTR_KPARAM_INFO
	.align		4
.L_929:
        /*0008*/ 	.byte	0x04, 0x17
        /*000a*/ 	.short	(.L_931 - .L_930)
.L_930:
        /*000c*/ 	.word	0x00000000
        /*0010*/ 	.short	0x0000
        /*0012*/ 	.short	0x0070
        /*0014*/ 	.byte	0x00, 0xf0, 0x01, 0x28


	//----- nvinfo : EIATTR_SPARSE_MMA_MASK
	.align		4
.L_931:
        /*0018*/ 	.byte	0x03, 0x50
        /*001a*/ 	.short	0x0000


	//----- nvinfo : EIATTR_MAXREG_COUNT
	.align		4
        /*001c*/ 	.byte	0x03, 0x1b
        /*001e*/ 	.short	0x00a8


	//----- nvinfo : EIATTR_NUM_BARRIERS
	.align		4
        /*0020*/ 	.byte	0x02, 0x4c
        /*0022*/ 	.byte	0x10
	.zero		1


	//----- nvinfo : EIATTR_EXTERNS
	.align		4
        /*0024*/ 	.byte	0x04, 0x0f
        /*0026*/ 	.short	(.L_933 - .L_932)


	//   ....[0]....
	.align		4
.L_932:
        /*0028*/ 	.word	index@(__assertfail)


	//----- nvinfo : EIATTR_ANNOTATIONS
	.align		4
.L_933:
        /*002c*/ 	.byte	0x04, 0x55
        /*002e*/ 	.short	(.L_935 - .L_934)


	//   ....[0]....
.L_934:
        /* <DEDUP_REMOVED lines=33> */


	//----- nvinfo : EIATTR_MERCURY_ISA_VERSION
	.align		4
.L_935:
        /*0228*/ 	.byte	0x03, 0x5f
        /*022a*/ 	.short	0x0101


	//----- nvinfo : EIATTR_INT_WARP_WIDE_INSTR_OFFSETS
	.align		4
        /*022c*/ 	.byte	0x04, 0x31
        /*022e*/ 	.short	(.L_937 - .L_936)


	//   ....[0]....
.L_936:
        /*0230*/ 	.word	0x00000120


	//   ....[1]....
        /*0234*/ 	.word	0x000001c0


	//   ....[2]....
        /*0238*/ 	.word	0x00000230


	//----- nvinfo : EIATTR_COOP_GROUP_MASK_REGIDS
	.align		4
.L_937:
        /*023c*/ 	.byte	0x04, 0x29
        /*023e*/ 	.short	(.L_939 - .L_938)


	//   ....[0]....
.L_938:
        /*0240*/ 	.word	0xffffffff


	//   ....[1]....
        /*0244*/ 	.word	0xffffffff


	//   ....[2]....
        /*0248*/ 	.word	0xffffffff


	//   ....[3]....
        /*024c*/ 	.word	0xffffffff


	//   ....[4]....
        /*0250*/ 	.word	0xffffffff


	//   ....[5]....
        /*0254*/ 	.word	0xffffffff


	//   ....[6]....
        /*0258*/ 	.word	0xffffffff


	//   ....[7]....
        /*025c*/ 	.word	0xffffffff


	//   ....[8]....
        /*0260*/ 	.word	0xffffffff


	//   ....[9]....
        /*0264*/ 	.word	0xffffffff


	//   ....[10]....
        /*0268*/ 	.word	0xffffffff


	//   ....[11]....
        /*026c*/ 	.word	0xffffffff


	//   ....[12]....
        /*0270*/ 	.word	0xffffffff


	//   ....[13]....
        /*0274*/ 	.word	0xffffffff


	//   ....[14]....
        /*0278*/ 	.word	0xffffffff


	//   ....[15]....
        /*027c*/ 	.word	0xffffffff


	//   ....[16]....
        /*0280*/ 	.word	0xffffffff


	//   ....[17]....
        /*0284*/ 	.word	0xffffffff


	//   ....[18]....
        /*0288*/ 	.word	0xffffffff


	//   ....[19]....
        /*028c*/ 	.word	0xffffffff


	//   ....[20]....
        /*0290*/ 	.word	0xffffffff


	//   ....[21]....
        /*0294*/ 	.word	0xffffffff


	//   ....[22]....
        /*0298*/ 	.word	0xffffffff


	//   ....[23]....
        /*029c*/ 	.word	0xffffffff


	//   ....[24]....
        /*02a0*/ 	.word	0xffffffff


	//   ....[25]....
        /*02a4*/ 	.word	0xffffffff


	//   ....[26]....
        /*02a8*/ 	.word	0xffffffff


	//   ....[27]....
        /*02ac*/ 	.word	0xffffffff


	//   ....[28]....
        /*02b0*/ 	.word	0xffffffff


	//   ....[29]....
        /*02b4*/ 	.word	0xffffffff


	//   ....[30]....
        /*02b8*/ 	.word	0xffffffff


	//   ....[31]....
        /*02bc*/ 	.word	0xffffffff


	//   ....[32]....
        /*02c0*/ 	.word	0xffffffff


	//   ....[33]....
        /*02c4*/ 	.word	0xffffffff


	//   ....[34]....
        /*02c8*/ 	.word	0xffffffff


	//   ....[35]....
        /*02cc*/ 	.word	0xffffffff


	//   ....[36]....
        /*02d0*/ 	.word	0xffffffff


	//   ....[37]....
        /*02d4*/ 	.word	0xffffffff


	//   ....[38]....
        /*02d8*/ 	.word	0xffffffff


	//   ....[39]....
        /*02dc*/ 	.word	0xffffffff


	//   ....[40]....
        /*02e0*/ 	.word	0xffffffff


	//   ....[41]....
        /*02e4*/ 	.word	0xffffffff


	//   ....[42]....
        /*02e8*/ 	.word	0xffffffff


	//   ....[43]....
        /*02ec*/ 	.word	0xffffffff


	//   ....[44]....
        /*02f0*/ 	.word	0xffffffff


	//   ....[45]....
        /*02f4*/ 	.word	0xffffffff


	//   ....[46]....
        /*02f8*/ 	.word	0xffffffff


	//   ....[47]....
        /*02fc*/ 	.word	0xffffffff


	//   ....[48]....
        /*0300*/ 	.word	0xffffffff


	//   ....[49]....
        /*0304*/ 	.word	0xffffffff


	//   ....[50]....
        /*0308*/ 	.word	0x0500000f


	//   ....[51]....
        /*030c*/ 	.word	0x0500000f


	//   ....[52]....
        /*0310*/ 	.word	0x0500000f


	//   ....[53]....
        /*0314*/ 	.word	0x0500000f


	//   ....[54]....
        /*0318*/ 	.word	0x0500000f


	//   ....[55]....
        /*031c*/ 	.word	0x0500000f


	//   ....[56]....
        /*0320*/ 	.word	0x0500000f


	//   ....[57]....
        /*0324*/ 	.word	0x0500000f


	//   ....[58]....
        /*0328*/ 	.word	0x0500000f


	//   ....[59]....
        /*032c*/ 	.word	0x0500000f


	//   ....[60]....
        /*0330*/ 	.word	0x0500000f


	//   ....[61]....
        /*0334*/ 	.word	0x0500000f


	//   ....[62]....
        /*0338*/ 	.word	0x0500000f


	//   ....[63]....
        /*033c*/ 	.word	0x0500000f


	//   ....[64]....
        /*0340*/ 	.word	0x0500000f


	//   ....[65]....
        /*0344*/ 	.word	0x0500000f


	//   ....[66]....
        /*0348*/ 	.word	0x0500000f


	//   ....[67]....
        /*034c*/ 	.word	0x0500000f


	//----- nvinfo : EIATTR_COOP_GROUP_INSTR_OFFSETS
	.align		4
.L_939:
        /*0350*/ 	.byte	0x04, 0x28
        /*0352*/ 	.short	(.L_941 - .L_940)


	//   ....[0]....
.L_940:
        /*0354*/ 	.word	0x00000060


	//   ....[1]....
        /*0358*/ 	.word	0x00000130


	//   ....[2]....
        /*035c*/ 	.word	0x000001e0


	//   ....[3]....
        /*0360*/ 	.word	0x000003a0


	//   ....[4]....
        /*0364*/ 	.word	0x00000500


	//   ....[5]....
        /*0368*/ 	.word	0x00000620


	//   ....[6]....
        /*036c*/ 	.word	0x00000780


	//   ....[7]....
        /*0370*/ 	.word	0x00000da0


	//   ....[8]....
        /*0374*/ 	.word	0x00004fe0


	//   ....[9]....
        /*0378*/ 	.word	0x00005020


	//   ....[10]....
        /*037c*/ 	.word	0x000057a0


	//   ....[11]....
        /*0380*/ 	.word	0x000057f0


	//   ....[12]....
        /*0384*/ 	.word	0x0000a3a0


	//   ....[13]....
        /*0388*/ 	.word	0x0000a3f0


	//   ....[14]....
        /*038c*/ 	.word	0x0000afc0


	//   ....[15]....
        /*0390*/ 	.word	0x0000b000


	//   ....[16]....
        /*0394*/ 	.word	0x0000c4b0


	//   ....[17]....
        /*0398*/ 	.word	0x0000c4f0


	//   ....[18]....
        /*039c*/ 	.word	0x0000c5d0


	//   ....[19]....
        /*03a0*/ 	.word	0x0000c620


	//   ....[20]....
        /*03a4*/ 	.word	0x0000d900


	//   ....[21]....
        /*03a8*/ 	.word	0x0000d930


	//   ....[22]....
        /*03ac*/ 	.word	0x0000d960


	//   ....[23]....
        /*03b0*/ 	.word	0x0000d9d0


	//   ....[24]....
        /*03b4*/ 	.word	0x0000dea0


	//   ....[25]....
        /*03b8*/ 	.word	0x0000dee0


	//   ....[26]....
        /*03bc*/ 	.word	0x0000dfc0


	//   ....[27]....
        /*03c0*/ 	.word	0x0000dfe0


	//   ....[28]....
        /*03c4*/ 	.word	0x0000e0a0


	//   ....[29]....
        /*03c8*/ 	.word	0x0000e0c0


	//   ....[30]....
        /*03cc*/ 	.word	0x0000e190


	//   ....[31]....
        /*03d0*/ 	.word	0x0000e1d0


	//   ....[32]....
        /*03d4*/ 	.word	0x0000ebe0


	//   ....[33]....
        /*03d8*/ 	.word	0x0000f610


	//   ....[34]....
        /*03dc*/ 	.word	0x0000f620


	//   ....[35]....
        /*03e0*/ 	.word	0x0000f660


	//   ....[36]....
        /*03e4*/ 	.word	0x0000f6a0


	//   ....[37]....
        /*03e8*/ 	.word	0x0000f7a0


	//   ....[38]....
        /*03ec*/ 	.word	0x0000f7b0


	//   ....[39]....
        /*03f0*/ 	.word	0x0000f830


	//   ....[40]....
        /*03f4*/ 	.word	0x0000f840


	//   ....[41]....
        /*03f8*/ 	.word	0x0000f8c0


	//   ....[42]....
        /*03fc*/ 	.word	0x0000f8d0


	//   ....[43]....
        /*0400*/ 	.word	0x0000f950


	//   ....[44]....
        /*0404*/ 	.word	0x0000f960


	//   ....[45]....
        /*0408*/ 	.word	0x0000f9e0


	//   ....[46]....
        /*040c*/ 	.word	0x0000f9f0


	//   ....[47]....
        /*0410*/ 	.word	0x0000fa00


	//   ....[48]....
        /*0414*/ 	.word	0x0000fa40


	//   ....[49]....
        /*0418*/ 	.word	0x00011f50


	//   ....[50]....
        /*041c*/ 	.word	0x00012450


	//   ....[51]....
        /*0420*/ 	.word	0x000125c0


	//   ....[52]....
        /*0424*/ 	.word	0x00012610


	//   ....[53]....
        /*0428*/ 	.word	0x000127a0


	//   ....[54]....
        /*042c*/ 	.word	0x000127f0


	//   ....[55]....
        /*0430*/ 	.word	0x00012920


	//   ....[56]....
        /*0434*/ 	.word	0x00012970


	//   ....[57]....
        /*0438*/ 	.word	0x00012a80


	//   ....[58]....
        /*043c*/ 	.word	0x00012ad0


	//   ....[59]....
        /*0440*/ 	.word	0x00012be0


	//   ....[60]....
        /*0444*/ 	.word	0x00012c30


	//   ....[61]....
        /*0448*/ 	.word	0x00012d40


	//   ....[62]....
        /*044c*/ 	.word	0x00012d90


	//   ....[63]....
        /*0450*/ 	.word	0x00012e90


	//   ....[64]....
        /*0454*/ 	.word	0x00012ee0


	//   ....[65]....
        /*0458*/ 	.word	0x00012fd0


	//   ....[66]....
        /*045c*/ 	.word	0x00013020


	//   ....[67]....
        /*0460*/ 	.word	0x000133c0


	//----- nvinfo : EIATTR_REG_RECONFIG
	.align		4
.L_941:
        /*0464*/ 	.byte	0x01, 0x54
	.zero		2


	//----- nvinfo : EIATTR_SYSCALL_OFFSETS
	.align		4
        /*0468*/ 	.byte	0x04, 0x46
        /*046a*/ 	.short	(.L_943 - .L_942)


	//   ....[0]....
.L_942:
        /*046c*/ 	.word	0x00001170


	//   ....[1]....
        /*0470*/ 	.word	0x0000e830


	//   ....[2]....
        /*0474*/ 	.word	0x0000e970


	//   ....[3]....
        /*0478*/ 	.word	0x0000ea60


	//   ....[4]....
        /*047c*/ 	.word	0x0000f1d0


	//----- nvinfo : EIATTR_MBARRIER_INSTR_OFFSETS
	.align		4
.L_943:
        /*0480*/ 	.byte	0x04, 0x39
        /*0482*/ 	.short	(.L_945 - .L_944)


	//   ....[0]....
.L_944:
        /*0484*/ 	.word	0x00000250
        /*0488*/ 	.word	0x000000ff
        /*048c*/ 	.word	0x00034800
        /*0490*/ 	.short	0x0100
        /*0492*/ 	.byte	0x08
	.zero		1


	//   ....[1]....
        /*0494*/ 	.word	0x00000260
        /*0498*/ 	.word	0x000000ff
        /*049c*/ 	.word	0x00034820
        /*04a0*/ 	.short	0x0100
        /*04a2*/ 	.byte	0x08
	.zero		1


	//   ....[2]....
        /*04a4*/ 	.word	0x00000350
        /*04a8*/ 	.word	0x000000ff
        /*04ac*/ 	.word	0x00034830
        /*04b0*/ 	.short	0x0100
        /*04b2*/ 	.byte	0x08
	.zero		1


	//   ....[3]....
        /*04b4*/ 	.word	0x00000360
        /*04b8*/ 	.word	0x000000ff
        /*04bc*/ 	.word	0x00034840
        /*04c0*/ 	.short	0x0100
        /*04c2*/ 	.byte	0x08
	.zero		1


	//   ....[4]....
        /*04c4*/ 	.word	0x00000370
        /*04c8*/ 	.word	0x000000ff
        /*04cc*/ 	.word	0x00034838
        /*04d0*/ 	.short	0x0100
        /*04d2*/ 	.byte	0x08
	.zero		1


	//   ....[5]....
        /*04d4*/ 	.word	0x00000380
        /*04d8*/ 	.word	0x000000ff
        /*04dc*/ 	.word	0x00034848
        /*04e0*/ 	.short	0x0100
        /*04e2*/ 	.byte	0x08
	.zero		1


	//   ....[6]....
        /*04e4*/ 	.word	0x000004b0
        /*04e8*/ 	.word	0x000000ff
        /*04ec*/ 	.word	0x00034850
        /*04f0*/ 	.short	0x0100
        /*04f2*/ 	.byte	0x08
	.zero		1


	//   ....[7]....
        /*04f4*/ 	.word	0x000004c0
        /*04f8*/ 	.word	0x000000ff
        /*04fc*/ 	.word	0x00034860
        /*0500*/ 	.short	0x0100
        /*0502*/ 	.byte	0x08
	.zero		1


	//   ....[8]....
        /*0504*/ 	.word	0x000004d0
        /*0508*/ 	.word	0x000000ff
        /*050c*/ 	.word	0x00034858
        /*0510*/ 	.short	0x0100
        /*0512*/ 	.byte	0x08
	.zero		1


	//   ....[9]....
        /*0514*/ 	.word	0x000004e0
        /*0518*/ 	.word	0x000000ff
        /*051c*/ 	.word	0x00034868
        /*0520*/ 	.short	0x0100
        /*0522*/ 	.byte	0x08
	.zero		1


	//   ....[10]....
        /*0524*/ 	.word	0x000005d0
        /*0528*/ 	.word	0x000000ff
        /*052c*/ 	.word	0x00034870
        /*0530*/ 	.short	0x0100
        /*0532*/ 	.byte	0x06
	.zero		1


	//   ....[11]....
        /*0534*/ 	.word	0x000005e0
        /*0538*/ 	.word	0x000000ff
        /*053c*/ 	.word	0x00034880
        /*0540*/ 	.short	0x0100
        /*0542*/ 	.byte	0x06
	.zero		1


	//   ....[12]....
        /*0544*/ 	.word	0x000005f0
        /*0548*/ 	.word	0x000000ff
        /*054c*/ 	.word	0x00034878
        /*0550*/ 	.short	0x0100
        /*0552*/ 	.byte	0x06
	.zero		1


	//   ....[13]....
        /*0554*/ 	.word	0x00000600
        /*0558*/ 	.word	0x000000ff
        /*055c*/ 	.word	0x00034888
        /*0560*/ 	.short	0x0100
        /*0562*/ 	.byte	0x06
	.zero		1


	//   ....[14]....
        /*0564*/ 	.word	0x00000730
        /*0568*/ 	.word	0x000000ff
        /*056c*/ 	.word	0x00034890
        /*0570*/ 	.short	0x0100
        /*0572*/ 	.byte	0x08
	.zero		1


	//   ....[15]....
        /*0574*/ 	.word	0x00000740
        /*0578*/ 	.word	0x000000ff
        /*057c*/ 	.word	0x000348a0
        /*0580*/ 	.short	0x0100
        /*0582*/ 	.byte	0x08
	.zero		1


	//   ....[16]....
        /*0584*/ 	.word	0x00000750
        /*0588*/ 	.word	0x000000ff
        /*058c*/ 	.word	0x00034898
        /*0590*/ 	.short	0x0100
        /*0592*/ 	.byte	0x08
	.zero		1


	//   ....[17]....
        /*0594*/ 	.word	0x00000760
        /*0598*/ 	.word	0x000000ff
        /*059c*/ 	.word	0x000348a8
        /*05a0*/ 	.short	0x0100
        /*05a2*/ 	.byte	0x08
	.zero		1


	//   ....[18]....
        /*05a4*/ 	.word	0x00000890
        /*05a8*/ 	.word	0x000000ff
        /*05ac*/ 	.word	0x000348b0
        /*05b0*/ 	.short	0x0100
        /*05b2*/ 	.byte	0x08
	.zero		1


	//   ....[19]....
        /*05b4*/ 	.word	0x000008a0
        /*05b8*/ 	.word	0x000000ff
        /*05bc*/ 	.word	0x000348c0
        /*05c0*/ 	.short	0x0100
        /*05c2*/ 	.byte	0x08
	.zero		1


	//   ....[20]....
        /*05c4*/ 	.word	0x000008b0
        /*05c8*/ 	.word	0x000000ff
        /*05cc*/ 	.word	0x000348b8
        /*05d0*/ 	.short	0x0100
        /*05d2*/ 	.byte	0x08
	.zero		1


	//   ....[21]....
        /*05d4*/ 	.word	0x000008c0
        /*05d8*/ 	.word	0x000000ff
        /*05dc*/ 	.word	0x000348c8
        /*05e0*/ 	.short	0x0100
        /*05e2*/ 	.byte	0x08
	.zero		1


	//   ....[22]....
        /*05e4*/ 	.word	0x000011c0
        /*05e8*/ 	.word	0x000000ff
        /*05ec*/ 	.word	0x00034800
        /*05f0*/ 	.short	0x010a
        /*05f2*/ 	.byte	0x04
	.zero		1


	//   ....[23]....
        /*05f4*/ 	.word	0x00001260
        /*05f8*/ 	.word	0x00000003
        /*05fc*/ 	.word	0x00034830
        /*0600*/ 	.short	0x010a
        /*0602*/ 	.byte	0x3f
	.zero		1


	//   ....[24]....
        /*0604*/ 	.word	0x000012e0
        /*0608*/ 	.word	0x00000003
        /*060c*/ 	.word	0x00034830
        /*0610*/ 	.short	0x010a
        /*0612*/ 	.byte	0x3f
	.zero		1


	//   ....[25]....
        /*0614*/ 	.word	0x00004930
        /*0618*/ 	.word	0x00000003
        /*061c*/ 	.word	0x00000000
        /*0620*/ 	.short	0x0101
        /*0622*/ 	.byte	0x3f
	.zero		1


	//   ....[26]....
        /*0624*/ 	.word	0x00006e00
        /*0628*/ 	.word	0x000000ff
        /*062c*/ 	.word	0x00034830
        /*0630*/ 	.short	0x010a
        /*0632*/ 	.byte	0x06
	.zero		1


	//   ....[27]....
        /*0634*/ 	.word	0x00006e40
        /*0638*/ 	.word	0x000000ff
        /*063c*/ 	.word	0x00034830
        /*0640*/ 	.short	0x010a
        /*0642*/ 	.byte	0x06
	.zero		1


	//   ....[28]....
        /*0644*/ 	.word	0x00009520
        /*0648*/ 	.word	0x000000ff
        /*064c*/ 	.word	0x00034850
        /*0650*/ 	.short	0x010a
        /*0652*/ 	.byte	0x06
	.zero		1


	//   ....[29]....
        /*0654*/ 	.word	0x00009560
        /*0658*/ 	.word	0x000000ff
        /*065c*/ 	.word	0x00034850
        /*0660*/ 	.short	0x010a
        /*0662*/ 	.byte	0x06
	.zero		1


	//   ....[30]....
        /*0664*/ 	.word	0x0000b630
        /*0668*/ 	.word	0x0000007c
        /*066c*/ 	.word	0x00000000
        /*0670*/ 	.short	0x0101
        /*0672*/ 	.byte	0x3f
	.zero		1


	//   ....[31]....
        /*0674*/ 	.word	0x0000b6d0
        /*0678*/ 	.word	0x00000080
        /*067c*/ 	.word	0x00000000
        /*0680*/ 	.short	0x0101
        /*0682*/ 	.byte	0x3f
	.zero		1


	//   ....[32]....
        /*0684*/ 	.word	0x0000c410
        /*0688*/ 	.word	0x000000ff
        /*068c*/ 	.word	0x00034850
        /*0690*/ 	.short	0x010a
        /*0692*/ 	.byte	0x08
	.zero		1


	//   ....[33]....
        /*0694*/ 	.word	0x0000c450
        /*0698*/ 	.word	0x000000ff
        /*069c*/ 	.word	0x00034850
        /*06a0*/ 	.short	0x010a
        /*06a2*/ 	.byte	0x08
	.zero		1


	//   ....[34]....
        /*06a4*/ 	.word	0x0000d270
        /*06a8*/ 	.word	0x00000066
        /*06ac*/ 	.word	0x00000000
        /*06b0*/ 	.short	0x0101
        /*06b2*/ 	.byte	0x3f
	.zero		1


	//   ....[35]....
        /*06b4*/ 	.word	0x0000dec0
        /*06b8*/ 	.word	0x000000ff
        /*06bc*/ 	.word	0x00000000
        /*06c0*/ 	.short	0x0101
        /*06c2*/ 	.byte	0x04
	.zero		1


	//   ....[36]....
        /*06c4*/ 	.word	0x0000ee20
        /*06c8*/ 	.word	0x00000000
        /*06cc*/ 	.word	0x00034840
        /*06d0*/ 	.short	0x010a
        /*06d2*/ 	.byte	0x3f
	.zero		1


	//   ....[37]....
        /*06d4*/ 	.word	0x0000fb50
        /*06d8*/ 	.word	0x000000ff
        /*06dc*/ 	.word	0x00034800
        /*06e0*/ 	.short	0x0107
        /*06e2*/ 	.byte	0x24
	.zero		1


	//   ....[38]....
        /*06e4*/ 	.word	0x0000fbc0
        /*06e8*/ 	.word	0x000000ff
        /*06ec*/ 	.word	0x00034800
        /*06f0*/ 	.short	0x0101
        /*06f2*/ 	.byte	0x24
	.zero		1


	//   ....[39]....
        /*06f4*/ 	.word	0x0000fbf0
        /*06f8*/ 	.word	0x000000ff
        /*06fc*/ 	.word	0x00034820
        /*0700*/ 	.short	0x010a
        /*0702*/ 	.byte	0x24
	.zero		1


	//   ....[40]....
        /*0704*/ 	.word	0x0000ff30
        /*0708*/ 	.word	0x00000003
        /*070c*/ 	.word	0x00034840
        /*0710*/ 	.short	0x010a
        /*0712*/ 	.byte	0x3f
	.zero		1


	//   ....[41]....
        /*0714*/ 	.word	0x000102c0
        /*0718*/ 	.word	0x00000003
        /*071c*/ 	.word	0x00000060
        /*0720*/ 	.short	0x010a
        /*0722*/ 	.byte	0x3f
	.zero		1


	//   ....[42]....
        /*0724*/ 	.word	0x00010930
        /*0728*/ 	.word	0x00000003
        /*072c*/ 	.word	0x00034840
        /*0730*/ 	.short	0x010a
        /*0732*/ 	.byte	0x3f
	.zero		1


	//   ....[43]....
        /*0734*/ 	.word	0x00010cc0
        /*0738*/ 	.word	0x00000002
        /*073c*/ 	.word	0x00000060
        /*0740*/ 	.short	0x010a
        /*0742*/ 	.byte	0x3f
	.zero		1


	//   ....[44]....
        /*0744*/ 	.word	0x00011270
        /*0748*/ 	.word	0x00000002
        /*074c*/ 	.word	0x00034840
        /*0750*/ 	.short	0x010a
        /*0752*/ 	.byte	0x3f
	.zero		1


	//   ....[45]....
        /*0754*/ 	.word	0x00011600
        /*0758*/ 	.word	0x00000002
        /*075c*/ 	.word	0x00000060
        /*0760*/ 	.short	0x010a
        /*0762*/ 	.byte	0x3f
	.zero		1


	//   ....[46]....
        /*0764*/ 	.word	0x00011a50
        /*0768*/ 	.word	0x00000003
        /*076c*/ 	.word	0x00034860
        /*0770*/ 	.short	0x010a
        /*0772*/ 	.byte	0x3f
	.zero		1


	//   ....[47]....
        /*0774*/ 	.word	0x00011ed0
        /*0778*/ 	.word	0x00000000
        /*077c*/ 	.word	0x00034820
        /*0780*/ 	.short	0x010a
        /*0782*/ 	.byte	0x3f
	.zero		1


	//   ....[48]....
        /*0784*/ 	.word	0x000120a0
        /*0788*/ 	.word	0x00000006
        /*078c*/ 	.word	0x00000000
        /*0790*/ 	.short	0x010a
        /*0792*/ 	.byte	0x3f
	.zero		1


	//   ....[49]....
        /*0794*/ 	.word	0x000120f0
        /*0798*/ 	.word	0x00000003
        /*079c*/ 	.word	0x00000000
        /*07a0*/ 	.short	0x010a
        /*07a2*/ 	.byte	0x3f
	.zero		1


	//   ....[50]....
        /*07a4*/ 	.word	0x00012150
        /*07a8*/ 	.word	0x00000012
        /*07ac*/ 	.word	0x00000000
        /*07b0*/ 	.short	0x010a
        /*07b2*/ 	.byte	0x3f
	.zero		1


	//   ....[51]....
        /*07b4*/ 	.word	0x00012180
        /*07b8*/ 	.word	0x00000003
        /*07bc*/ 	.word	0x00000000
        /*07c0*/ 	.short	0x010a
        /*07c2*/ 	.byte	0x3f
	.zero		1


	//   ....[52]....
        /*07c4*/ 	.word	0x00012200
        /*07c8*/ 	.word	0x00000003
        /*07cc*/ 	.word	0x00034800
        /*07d0*/ 	.short	0x010a
        /*07d2*/ 	.byte	0x3f
	.zero		1


	//   ....[53]....
        /*07d4*/ 	.word	0x00012250
        /*07d8*/ 	.word	0x00000003
        /*07dc*/ 	.word	0x00034830
        /*07e0*/ 	.short	0x010a
        /*07e2*/ 	.byte	0x3f
	.zero		1


	//   ....[54]....
        /*07e4*/ 	.word	0x000122b0
        /*07e8*/ 	.word	0x00000015
        /*07ec*/ 	.word	0x00034830
        /*07f0*/ 	.short	0x010a
        /*07f2*/ 	.byte	0x3f
	.zero		1


	//   ....[55]....
        /*07f4*/ 	.word	0x00012310
        /*07f8*/ 	.word	0x0000000f
        /*07fc*/ 	.word	0x00034850
        /*0800*/ 	.short	0x010a
        /*0802*/ 	.byte	0x3f
	.zero		1


	//   ....[56]....
        /*0804*/ 	.word	0x00012370
        /*0808*/ 	.word	0x00000005
        /*080c*/ 	.word	0x00034850
        /*0810*/ 	.short	0x010a
        /*0812*/ 	.byte	0x3f
	.zero		1


	//   ....[57]....
        /*0814*/ 	.word	0x00012510
        /*0818*/ 	.word	0x00000000
        /*081c*/ 	.word	0x00034840
        /*0820*/ 	.short	0x010a
        /*0822*/ 	.byte	0x3f
	.zero		1


	//   ....[58]....
        /*0824*/ 	.word	0x00013060
        /*0828*/ 	.word	0x0000000b
        /*082c*/ 	.word	0x00034820
        /*0830*/ 	.short	0x010a
        /*0832*/ 	.byte	0x3f
	.zero		1


	//   ....[59]....
        /*0834*/ 	.word	0x000130b0
        /*0838*/ 	.word	0x00000003
        /*083c*/ 	.word	0x00034840
        /*0840*/ 	.short	0x010a
        /*0842*/ 	.byte	0x3f
	.zero		1


	//   ....[60]....
        /*0844*/ 	.word	0x00013100
        /*0848*/ 	.word	0x00000003
        /*084c*/ 	.word	0x00000060
        /*0850*/ 	.short	0x010a
        /*0852*/ 	.byte	0x3f
	.zero		1


	//   ....[61]....
        /*0854*/ 	.word	0x00013150
        /*0858*/ 	.word	0x00000003
        /*085c*/ 	.word	0x00034840
        /*0860*/ 	.short	0x010a
        /*0862*/ 	.byte	0x3f
	.zero		1


	//   ....[62]....
        /*0864*/ 	.word	0x000131a0
        /*0868*/ 	.word	0x00000002
        /*086c*/ 	.word	0x00000060
        /*0870*/ 	.short	0x010a
        /*0872*/ 	.byte	0x3f
	.zero		1


	//   ....[63]....
        /*0874*/ 	.word	0x000131f0
        /*0878*/ 	.word	0x00000002
        /*087c*/ 	.word	0x00034840
        /*0880*/ 	.short	0x010a
        /*0882*/ 	.byte	0x3f
	.zero		1


	//   ....[64]....
        /*0884*/ 	.word	0x00013240
        /*0888*/ 	.word	0x00000002
        /*088c*/ 	.word	0x00000060
        /*0890*/ 	.short	0x010a
        /*0892*/ 	.byte	0x3f
	.zero		1


	//   ....[65]....
        /*0894*/ 	.word	0x00013290
        /*0898*/ 	.word	0x00000003
        /*089c*/ 	.word	0x00034860
        /*08a0*/ 	.short	0x010a
        /*08a2*/ 	.byte	0x3f
	.zero		1


	//   ....[66]....
        /*08a4*/ 	.word	0x000132e0
        /*08a8*/ 	.word	0x00000000
        /*08ac*/ 	.word	0x00034820
        /*08b0*/ 	.short	0x010a
        /*08b2*/ 	.byte	0x3f
	.zero		1


	//   ....[67]....
        /*08b4*/ 	.word	0x00013480
        /*08b8*/ 	.word	0x00000006
        /*08bc*/ 	.word	0x00000000
        /*08c0*/ 	.short	0x010a
        /*08c2*/ 	.byte	0x3f
	.zero		1


	//   ....[68]....
        /*08c4*/ 	.word	0x000134d0
        /*08c8*/ 	.word	0x00000003
        /*08cc*/ 	.word	0x00000000
        /*08d0*/ 	.short	0x010a
        /*08d2*/ 	.byte	0x3f
	.zero		1


	//   ....[69]....
        /*08d4*/ 	.word	0x00013520
        /*08d8*/ 	.word	0x00000012
        /*08dc*/ 	.word	0x00000000
        /*08e0*/ 	.short	0x010a
        /*08e2*/ 	.byte	0x3f
	.zero		1


	//----- nvinfo : EIATTR_NUM_MBARRIERS
	.align		4
.L_945:
        /*08e4*/ 	.byte	0x03, 0x38
        /*08e6*/ 	.short	0x0016


	//----- nvinfo : EIATTR_EXIT_INSTR_OFFSETS
	.align		4
        /*08e8*/ 	.byte	0x04, 0x1c
        /*08ea*/ 	.short	(.L_947 - .L_946)


	//   ....[0]....
.L_946:
        /*08ec*/ 	.word	0x00000a00


	//   ....[1]....
        /*08f0*/ 	.word	0x0000e2d0


	//   ....[2]....
        /*08f4*/ 	.word	0x000121d0


	//----- nvinfo : EIATTR_MAX_THREADS
	.align		4
.L_947:
        /*08f8*/ 	.byte	0x04, 0x05
        /*08fa*/ 	.short	(.L_949 - .L_948)
.L_948:
        /*08fc*/ 	.word	0x00000180
        /*0900*/ 	.word	0x00000001
        /*0904*/ 	.word	0x00000001


	//----- nvinfo : EIATTR_CRS_STACK_SIZE
	.align		4
.L_949:
        /*0908*/ 	.byte	0x04, 0x1e
        /*090a*/ 	.short	(.L_951 - .L_950)
.L_950:
        /*090c*/ 	.word	0x00000000


	//----- nvinfo : EIATTR_CBANK_PARAM_SIZE
	.align		4
.L_951:
        /*0910*/ 	.byte	0x03, 0x19
        /*0912*/ 	.short	0x0a70


	//----- nvinfo : EIATTR_PARAM_CBANK
	.align		4
        /*0914*/ 	.byte	0x04, 0x0a
        /*0916*/ 	.short	(.L_953 - .L_952)
	.align		4
.L_952:
        /*0918*/ 	.word	index@(.nv.constant0._ZN7cutlass13device_kernelIN5flash11enable_sm90INS1_16FlashAttnFwdSm90INS1_25CollectiveMainloopFwdSm90ILi2EN4cute5tupleIJNS5_1CILi1EEES8_S8_EEENS6_IJNS7_ILi128EEENS7_ILi176EEESA_EEELi128ENS_6half_tEfNS_4arch4Sm90ELb0ELb0ELb1ELb0ELb0ELb0ELb0ELb1ELb1ELb1ELb0ELb0EEENS1_21CollectiveEpilogueFwdINS6_IJSA_SA_SB_EEES9_SD_SF_Li256ELb0ELb1ELb0ELb0EEENS1_29StaticPersistentTileSchedulerILb0EEEEEEEEEvNT_6ParamsE)
        /*091c*/ 	.short	0x0210
        /*091e*/ 	.short	0x0a70


	//----- nvinfo : EIATTR_SW_WAR
	.align		4
.L_953:
        /*0920*/ 	.byte	0x04, 0x36
        /*0922*/ 	.short	(.L_955 - .L_954)
.L_954:
        /*0924*/ 	.word	0x00000008
.L_955:


//--------------------- .nv.info._ZN7cutlass13device_kernelIN5flash11enable_sm90INS1_16FlashAttnFwdSm90INS1_25CollectiveMainloopFwdSm90ILi2EN4cute5tupleIJNS5_1CILi2EEENS7_ILi1EEES9_EEENS6_IJNS7_ILi128EEENS7_ILi176EEESB_EEELi128ENS_6half_tEfNS_4arch4Sm90ELb0ELb0ELb1ELb0ELb0ELb0ELb0ELb1ELb1ELb1ELb0ELb0EEENS1_21CollectiveEpilogueFwdINS6_IJSB_SB_SC_EEESA_SE_SG_Li256ELb0ELb1ELb0ELb0EEENS1_29StaticPersistentTileSchedulerILb0EEEEEEEEEvNT_6ParamsE --------------------------
	.section	.nv.info._ZN7cutlass13device_kernelIN5flash11enable_sm90INS1_16FlashAttnFwdSm90INS1_25CollectiveMainloopFwdSm90ILi2EN4cute5tupleIJNS5_1CILi2EEENS7_ILi1EEES9_EEENS6_IJNS7_ILi128EEENS7_ILi176EEESB_EEELi128ENS_6half_tEfNS_4arch4Sm90ELb0ELb0ELb1ELb0ELb0ELb0ELb0ELb1ELb1ELb1ELb0ELb0EEENS1_21CollectiveEpilogueFwdINS6_IJSB_SB_SC_EEESA_SE_SG_Li256ELb0ELb1ELb0ELb0EEENS1_29StaticPersistentTileSchedulerILb0EEEEEEEEEvNT_6ParamsE,"",@"SHT_CUDA_INFO"
	.sectionflags	@""
	.align	4


	//----- nvinfo : EIATTR_CUDA_API_VERSION
	.align		4
        /*0000*/ 	.byte	0x04, 0x37
        /*0002*/ 	.short	(.L_957 - .L_956)
.L_956:
        /*0004*/ 	.word	0x00000082


	//----- nvinfo : EIATTR_KPARAM_INFO
	.align		4
.L_957:
        /*0008*/ 	.byte	0x04, 0x17
        /*000a*/ 	.short	(.L_959 - .L_958)
.L_958:
        /*000c*/ 	.word	0x00000000
        /*0010*/ 	.short	0x0000
        /*0012*/ 	.short	0x0070
        /*0014*/ 	.byte	0x00, 0xf0, 0x01, 0x28


	//----- nvinfo : EIATTR_SPARSE_MMA_MASK
	.align		4
.L_959:
        /*0018*/ 	.byte	0x03, 0x50
        /*001a*/ 	.short	0x0000


	//----- nvinfo : EIATTR_MAXREG_COUNT
	.align		4
        /*001c*/ 	.byte	0x03, 0x1b
        /*001e*/ 	.short	0x00a8


	//----- nvinfo : EIATTR_NUM_BARRIERS
	.align		4
        /*0020*/ 	.byte	0x02, 0x4c
        /*0022*/ 	.byte	0x10
	.zero		1


	//----- nvinfo : EIATTR_EXTERNS
	.align		4
        /*0024*/ 	.byte	0x04, 0x0f
        /*0026*/ 	.short	(.L_961 - .L_960)


	//   ....[0]....
	.align		4
.L_960:
        /*0028*/ 	.word	index@(__assertfail)


	//----- nvinfo : EIATTR_ANNOTATIONS
	.align		4
.L_961:
        /*002c*/ 	.byte	0x04, 0x55
        /*002e*/ 	.short	(.L_963 - .L_962)


	//   ....[0]....
.L_962:
        /* <DEDUP_REMOVED lines=35> */


	//----- nvinfo : EIATTR_MERCURY_ISA_VERSION
	.align		4
.L_963:
        /*0250*/ 	.byte	0x03, 0x5f
        /*0252*/ 	.short	0x0101


	//----- nvinfo : EIATTR_INT_WARP_WIDE_INSTR_OFFSETS
	.align		4
        /*0254*/ 	.byte	0x04, 0x31
        /*0256*/ 	.short	(.L_965 - .L_964)


	//   ....[0]....
.L_964:
        /*0258*/ 	.word	0x00000120


	//   ....[1]....
        /*025c*/ 	.word	0x000001c0


	//   ....[2]....
        /*0260*/ 	.word	0x00000230


	//----- nvinfo : EIATTR_COOP_GROUP_MASK_REGIDS
	.align		4
.L_965:
        /*0264*/ 	.byte	0x04, 0x29
        /*0266*/ 	.short	(.L_967 - .L_966)


	//   ....[0]....
.L_966:
        /*0268*/ 	.word	0xffffffff


	//   ....[1]....
        /*026c*/ 	.word	0xffffffff


	//   ....[2]....
        /*0270*/ 	.word	0xffffffff


	//   ....[3]....
        /*0274*/ 	.word	0xffffffff


	//   ....[4]....
        /*0278*/ 	.word	0xffffffff


	//   ....[5]....
        /*027c*/ 	.word	0xffffffff


	//   ....[6]....
        /*0280*/ 	.word	0xffffffff


	//   ....[7]....
        /*0284*/ 	.word	0xffffffff


	//   ....[8]....
        /*0288*/ 	.word	0xffffffff


	//   ....[9]....
        /*028c*/ 	.word	0xffffffff


	//   ....[10]....
        /*0290*/ 	.word	0xffffffff


	//   ....[11]....
        /*0294*/ 	.word	0xffffffff


	//   ....[12]....
        /*0298*/ 	.word	0xffffffff


	//   ....[13]....
        /*029c*/ 	.word	0xffffffff


	//   ....[14]....
        /*02a0*/ 	.word	0xffffffff


	//   ....[15]....
        /*02a4*/ 	.word	0xffffffff


	//   ....[16]....
        /*02a8*/ 	.word	0xffffffff


	//   ....[17]....
        /*02ac*/ 	.word	0xffffffff


	//   ....[18]....
        /*02b0*/ 	.word	0xffffffff


	//   ....[19]....
        /*02b4*/ 	.word	0xffffffff


	//   ....[20]....
        /*02b8*/ 	.word	0xffffffff


	//   ....[21]....
        /*02bc*/ 	.word	0xffffffff


	//   ....[22]....
        /*02c0*/ 	.word	0xffffffff


	//   ....[23]....
        /*02c4*/ 	.word	0xffffffff


	//   ....[24]....
        /*02c8*/ 	.word	0xffffffff


	//   ....[25]....
        /*02cc*/ 	.word	0xffffffff


	//   ....[26]....
        /*02d0*/ 	.word	0xffffffff


	//   ....[27]....
        /*02d4*/ 	.word	0xffffffff


	//   ....[28]....
        /*02d8*/ 	.word	0xffffffff


	//   ....[29]....
        /*02dc*/ 	.word	0xffffffff


	//   ....[30]....
        /*02e0*/ 	.word	0xffffffff


	//   ....[31]....
        /*02e4*/ 	.word	0xffffffff


	//   ....[32]....
        /*02e8*/ 	.word	0xffffffff


	//   ....[33]....
        /*02ec*/ 	.word	0xffffffff


	//   ....[34]....
        /*02f0*/ 	.word	0xffffffff


	//   ....[35]....
        /*02f4*/ 	.word	0xffffffff


	//   ....[36]....
        /*02f8*/ 	.word	0xffffffff


	//   ....[37]....
        /*02fc*/ 	.word	0xffffffff


	//   ....[38]....
        /*0300*/ 	.word	0xffffffff


	//   ....[39]....
        /*0304*/ 	.word	0xffffffff


	//   ....[40]....
        /*0308*/ 	.word	0xffffffff


	//   ....[41]....
        /*030c*/ 	.word	0xffffffff


	//   ....[42]....
        /*0310*/ 	.word	0xffffffff


	//   ....[43]....
        /*0314*/ 	.word	0xffffffff


	//   ....[44]....
        /*0318*/ 	.word	0xffffffff


	//   ....[45]....
        /*031c*/ 	.word	0xffffffff


	//   ....[46]....
        /*0320*/ 	.word	0xffffffff


	//   ....[47]....
        /*0324*/ 	.word	0xffffffff


	//   ....[48]....
        /*0328*/ 	.word	0xffffffff


	//   ....[49]....
        /*032c*/ 	.word	0xffffffff


	//   ....[50]....
        /*0330*/ 	.word	0xffffffff


	//   ....[51]....
        /*0334*/ 	.word	0x0500000f


	//   ....[52]....
        /*0338*/ 	.word	0x0500000f


	//   ....[53]....
        /*033c*/ 	.word	0x0500000f


	//   ....[54]....
        /*0340*/ 	.word	0x0500000f


	//   ....[55]....
        /*0344*/ 	.word	0x0500000f


	//   ....[56]....
        /*0348*/ 	.word	0x0500000f


	//   ....[57]....
        /*034c*/ 	.word	0x0500000f


	//   ....[58]....
        /*0350*/ 	.word	0x0500000f


	//   ....[59]....
        /*0354*/ 	.word	0x0500000f


	//   ....[60]....
        /*0358*/ 	.word	0x0500000f


	//   ....[61]....
        /*035c*/ 	.word	0x0500000f


	//   ....[62]....
        /*0360*/ 	.word	0x0500000f


	//   ....[63]....
        /*0364*/ 	.word	0x0500000f


	//   ....[64]....
        /*0368*/ 	.word	0x0500000f


	//   ....[65]....
        /*036c*/ 	.word	0x0500000f


	//   ....[66]....
        /*0370*/ 	.word	0x0500000f


	//   ....[67]....
        /*0374*/ 	.word	0x0500000f


	//   ....[68]....
        /*0378*/ 	.word	0x0500000f


	//----- nvinfo : EIATTR_COOP_GROUP_INSTR_OFFSETS
	.align		4
.L_967:
        /*037c*/ 	.byte	0x04, 0x28
        /*037e*/ 	.short	(.L_969 - .L_968)


	//   ....[0]....
.L_968:
        /*0380*/ 	.word	0x00000060


	//   ....[1]....
        /*0384*/ 	.word	0x00000130


	//   ....[2]....
        /*0388*/ 	.word	0x000001d0


	//   ....[3]....
        /*038c*/ 	.word	0x000003b0


	//   ....[4]....
        /*0390*/ 	.word	0x000005e0


	//   ....[5]....
        /*0394*/ 	.word	0x00000810


	//   ....[6]....
        /*0398*/ 	.word	0x00000aa0


	//   ....[7]....
        /*039c*/ 	.word	0x00000dd0


	//   ....[8]....
        /*03a0*/ 	.word	0x000012c0


	//   ....[9]....
        /*03a4*/ 	.word	0x00005660


	//   ....[10]....
        /*03a8*/ 	.word	0x00005700


	//   ....[11]....
        /*03ac*/ 	.word	0x00005a00


	//   ....[12]....
        /*03b0*/ 	.word	0x00005bd0


	//   ....[13]....
        /*03b4*/ 	.word	0x0000ac80


	//   ....[14]....
        /*03b8*/ 	.word	0x0000acb0


	//   ....[15]....
        /*03bc*/ 	.word	0x0000acf0


	//   ....[16]....
        /*03c0*/ 	.word	0x0000ad00


	//   ....[17]....
        /*03c4*/ 	.word	0x0000c780


	//   ....[18]....
        /*03c8*/ 	.word	0x0000c7b0


	//   ....[19]....
        /*03cc*/ 	.word	0x0000c850


	//   ....[20]....
        /*03d0*/ 	.word	0x0000c8b0


	//   ....[21]....
        /*03d4*/ 	.word	0x0000db40


	//   ....[22]....
        /*03d8*/ 	.word	0x0000db70


	//   ....[23]....
        /*03dc*/ 	.word	0x0000dba0


	//   ....[24]....
        /*03e0*/ 	.word	0x0000dbd0


	//   ....[25]....
        /*03e4*/ 	.word	0x0000e210


	//   ....[26]....
        /*03e8*/ 	.word	0x0000e250


	//   ....[27]....
        /*03ec*/ 	.word	0x0000e320


	//   ....[28]....
        /*03f0*/ 	.word	0x0000e340


	//   ....[29]....
        /*03f4*/ 	.word	0x0000e400


	//   ....[30]....
        /*03f8*/ 	.word	0x0000e420


	//   ....[31]....
        /*03fc*/ 	.word	0x0000e4f0


	//   ....[32]....
        /*0400*/ 	.word	0x0000e530


	//   ....[33]....
        /*0404*/ 	.word	0x0000f020


	//   ....[34]....
        /*0408*/ 	.word	0x0000faf0


	//   ....[35]....
        /*040c*/ 	.word	0x0000fb20


	//   ....[36]....
        /*0410*/ 	.word	0x0000fbf0


	//   ....[37]....
        /*0414*/ 	.word	0x0000fc00


	//   ....[38]....
        /*0418*/ 	.word	0x0000fc90


	//   ....[39]....
        /*041c*/ 	.word	0x0000fca0


	//   ....[40]....
        /*0420*/ 	.word	0x0000fd30


	//   ....[41]....
        /*0424*/ 	.word	0x0000fd40


	//   ....[42]....
        /*0428*/ 	.word	0x0000fdd0


	//   ....[43]....
        /*042c*/ 	.word	0x0000fde0


	//   ....[44]....
        /*0430*/ 	.word	0x0000fe70


	//   ....[45]....
        /*0434*/ 	.word	0x0000fe80


	//   ....[46]....
        /*0438*/ 	.word	0x0000ff10


	//   ....[47]....
        /*043c*/ 	.word	0x0000ff20


	//   ....[48]....
        /*0440*/ 	.word	0x0000ff30


	//   ....[49]....
        /*0444*/ 	.word	0x0000ff80


	//   ....[50]....
        /*0448*/ 	.word	0x00012870


	//   ....[51]....
        /*044c*/ 	.word	0x00012d70


	//   ....[52]....
        /*0450*/ 	.word	0x00012ee0


	//   ....[53]....
        /*0454*/ 	.word	0x00012f40


	//   ....[54]....
        /*0458*/ 	.word	0x000130c0


	//   ....[55]....
        /*045c*/ 	.word	0x00013110


	//   ....[56]....
        /*0460*/ 	.word	0x00013230


	//   ....[57]....
        /*0464*/ 	.word	0x00013280


	//   ....[58]....
        /*0468*/ 	.word	0x000133a0


	//   ....[59]....
        /*046c*/ 	.word	0x000133f0


	//   ....[60]....
        /*0470*/ 	.word	0x00013510


	//   ....[61]....
        /*0474*/ 	.word	0x00013560


	//   ....[62]....
        /*0478*/ 	.word	0x00013680


	//   ....[63]....
        /*047c*/ 	.word	0x000136d0


	//   ....[64]....
        /*0480*/ 	.word	0x000137f0


	//   ....[65]....
        /*0484*/ 	.word	0x00013840


	//   ....[66]....
        /*0488*/ 	.word	0x00013940


	//   ....[67]....
        /*048c*/ 	.word	0x00013990


	//   ....[68]....
        /*0490*/ 	.word	0x00013d40


	//----- nvinfo : EIATTR_REG_RECONFIG
	.align		4
.L_969:
        /*0494*/ 	.byte	0x01, 0x54
	.zero		2


	//----- nvinfo : EIATTR_SYSCALL_OFFSETS
	.align		4
        /*0498*/ 	.byte	0x04, 0x46
        /*049a*/ 	.short	(.L_971 - .L_970)


	//   ....[0]....
.L_970:
        /*049c*/ 	.word	0x00001690


	//   ....[1]....
        /*04a0*/ 	.word	0x0000ec40


	//   ....[2]....
        /*04a4*/ 	.word	0x0000ed80


	//   ....[3]....
        /*04a8*/ 	.word	0x0000ee70


	//   ....[4]....
        /*04ac*/ 	.word	0x0000f6b0


	//----- nvinfo : EIATTR_MBARRIER_INSTR_OFFSETS
	.align		4
.L_971:
        /*04b0*/ 	.byte	0x04, 0x39
        /*04b2*/ 	.short	(.L_973 - .L_972)


	//   ....[0]....
.L_972:
        /*04b4*/ 	.word	0x00000250
        /*04b8*/ 	.word	0x000000ff
        /*04bc*/ 	.word	0x00034800
        /*04c0*/ 	.short	0x0100
        /*04c2*/ 	.byte	0x08
	.zero		1


	//   ....[1]....
        /*04c4*/ 	.word	0x00000260
        /*04c8*/ 	.word	0x000000ff
        /*04cc*/ 	.word	0x00034820
        /*04d0*/ 	.short	0x0100
        /*04d2*/ 	.byte	0x08
	.zero		1


	//   ....[2]....
        /*04d4*/ 	.word	0x00000350
        /*04d8*/ 	.word	0x000000ff
        /*04dc*/ 	.word	0x00034830
        /*04e0*/ 	.short	0x0100
        /*04e2*/ 	.byte	0x08
	.zero		1


	//   ....[3]....
        /*04e4*/ 	.word	0x00000360
        /*04e8*/ 	.word	0x000000ff
        /*04ec*/ 	.word	0x00034840
        /*04f0*/ 	.short	0x0100
        /*04f2*/ 	.byte	0x08
	.zero		1


	//   ....[4]....
        /*04f4*/ 	.word	0x00000370
        /*04f8*/ 	.word	0x000000ff
        /*04fc*/ 	.word	0x00034838
        /*0500*/ 	.short	0x0100
        /*0502*/ 	.byte	0x08
	.zero		1


	//   ....[5]....
        /*0504*/ 	.word	0x00000380
        /*0508*/ 	.word	0x000000ff
        /*050c*/ 	.word	0x00034848
        /*0510*/ 	.short	0x0100
        /*0512*/ 	.byte	0x08
	.zero		1


	//   ....[6]....
        /*0514*/ 	.word	0x00000590
        /*0518*/ 	.word	0x000000ff
        /*051c*/ 	.word	0x00034850
        /*0520*/ 	.short	0x0100
        /*0522*/ 	.byte	0x08
	.zero		1


	//   ....[7]....
        /*0524*/ 	.word	0x000005a0
        /*0528*/ 	.word	0x000000ff
        /*052c*/ 	.word	0x00034860
        /*0530*/ 	.short	0x0100
        /*0532*/ 	.byte	0x08
	.zero		1


	//   ....[8]....
        /*0534*/ 	.word	0x000005b0
        /*0538*/ 	.word	0x000000ff
        /*053c*/ 	.word	0x00034858
        /*0540*/ 	.short	0x0100
        /*0542*/ 	.byte	0x08
	.zero		1


	//   ....[9]....
        /*0544*/ 	.word	0x000005c0
        /*0548*/ 	.word	0x000000ff
        /*054c*/ 	.word	0x00034868
        /*0550*/ 	.short	0x0100
        /*0552*/ 	.byte	0x08
	.zero		1


	//   ....[10]....
        /*0554*/ 	.word	0x000007c0
        /*0558*/ 	.word	0x000000ff
        /*055c*/ 	.word	0x00034870
        /*0560*/ 	.short	0x0100
        /*0562*/ 	.byte	0x08
	.zero		1


	//   ....[11]....
        /*0564*/ 	.word	0x000007d0
        /*0568*/ 	.word	0x000000ff
        /*056c*/ 	.word	0x00034880
        /*0570*/ 	.short	0x0100
        /*0572*/ 	.byte	0x08
	.zero		1


	//   ....[12]....
        /*0574*/ 	.word	0x000007e0
        /*0578*/ 	.word	0x000000ff
        /*057c*/ 	.word	0x00034878
        /*0580*/ 	.short	0x0100
        /*0582*/ 	.byte	0x08
	.zero		1


	//   ....[13]....
        /*0584*/ 	.word	0x000007f0
        /*0588*/ 	.word	0x000000ff
        /*058c*/ 	.word	0x00034888
        /*0590*/ 	.short	0x0100
        /*0592*/ 	.byte	0x08
	.zero		1


	//   ....[14]....
        /*0594*/ 	.word	0x00000a50
        /*0598*/ 	.word	0x000000ff
        /*059c*/ 	.word	0x00034890
        /*05a0*/ 	.short	0x0100
        /*05a2*/ 	.byte	0x08
	.zero		1


	//   ....[15]....
        /*05a4*/ 	.word	0x00000a60
        /*05a8*/ 	.word	0x000000ff
        /*05ac*/ 	.word	0x000348a0
        /*05b0*/ 	.short	0x0100
        /*05b2*/ 	.byte	0x08
	.zero		1


	//   ....[16]....
        /*05b4*/ 	.word	0x00000a70
        /*05b8*/ 	.word	0x000000ff
        /*05bc*/ 	.word	0x00034898
        /*05c0*/ 	.short	0x0100
        /*05c2*/ 	.byte	0x08
	.zero		1


	//   ....[17]....
        /*05c4*/ 	.word	0x00000a80
        /*05c8*/ 	.word	0x000000ff
        /*05cc*/ 	.word	0x000348a8
        /*05d0*/ 	.short	0x0100
        /*05d2*/ 	.byte	0x08
	.zero		1


	//   ....[18]....
        /*05d4*/ 	.word	0x00000d30
        /*05d8*/ 	.word	0x000000ff
        /*05dc*/ 	.word	0x000348b0
        /*05e0*/ 	.short	0x0100
        /*05e2*/ 	.byte	0x08
	.zero		1


	//   ....[19]....
        /*05e4*/ 	.word	0x00000d40
        /*05e8*/ 	.word	0x000000ff
        /*05ec*/ 	.word	0x000348c0
        /*05f0*/ 	.short	0x0100
        /*05f2*/ 	.byte	0x08
	.zero		1


	//   ....[20]....
        /*05f4*/ 	.word	0x00000d50
        /*05f8*/ 	.word	0x000000ff
        /*05fc*/ 	.word	0x000348b8
        /*0600*/ 	.short	0x0100
        /*0602*/ 	.byte	0x08
	.zero		1


	//   ....[21]....
        /*0604*/ 	.word	0x00000d60
        /*0608*/ 	.word	0x000000ff
        /*060c*/ 	.word	0x000348c8
        /*0610*/ 	.short	0x0100
        /*0612*/ 	.byte	0x08
	.zero		1


	//   ....[22]....
        /*0614*/ 	.word	0x000016e0
        /*0618*/ 	.word	0x000000ff
        /*061c*/ 	.word	0x00034800
        /*0620*/ 	.short	0x010a
        /*0622*/ 	.byte	0x04
	.zero		1


	//   ....[23]....
        /*0624*/ 	.word	0x00001780
        /*0628*/ 	.word	0x00000003
        /*062c*/ 	.word	0x00034830
        /*0630*/ 	.short	0x010a
        /*0632*/ 	.byte	0x3f
	.zero		1


	//   ....[24]....
        /*0634*/ 	.word	0x000017c0
        /*0638*/ 	.word	0x00000003
        /*063c*/ 	.word	0x00034830
        /*0640*/ 	.short	0x010a
        /*0642*/ 	.byte	0x3f
	.zero		1


	//   ....[25]....
        /*0644*/ 	.word	0x00005f20
        /*0648*/ 	.word	0x00000003
        /*064c*/ 	.word	0x00000000
        /*0650*/ 	.short	0x0101
        /*0652*/ 	.byte	0x3f
	.zero		1


	//   ....[26]....
        /*0654*/ 	.word	0x00007050
        /*0658*/ 	.word	0x000000ff
        /*065c*/ 	.word	0x00034830
        /*0660*/ 	.short	0x010a
        /*0662*/ 	.byte	0x06
	.zero		1


	//   ....[27]....
        /*0664*/ 	.word	0x00007090
        /*0668*/ 	.word	0x000000ff
        /*066c*/ 	.word	0x00034830
        /*0670*/ 	.short	0x010a
        /*0672*/ 	.byte	0x06
	.zero		1


	//   ....[28]....
        /*0674*/ 	.word	0x00009770
        /*0678*/ 	.word	0x000000ff
        /*067c*/ 	.word	0x00034850
        /*0680*/ 	.short	0x010a
        /*0682*/ 	.byte	0x06
	.zero		1


	//   ....[29]....
        /*0684*/ 	.word	0x000097b0
        /*0688*/ 	.word	0x000000ff
        /*068c*/ 	.word	0x00034850
        /*0690*/ 	.short	0x010a
        /*0692*/ 	.byte	0x06
	.zero		1


	//   ....[30]....
        /*0694*/ 	.word	0x0000bdd0
        /*0698*/ 	.word	0x00000003
        /*069c*/ 	.word	0x00000000
        /*06a0*/ 	.short	0x0101
        /*06a2*/ 	.byte	0x3f
	.zero		1


	//   ....[31]....
        /*06a4*/ 	.word	0x0000c090
        /*06a8*/ 	.word	0x00000066
        /*06ac*/ 	.word	0x00000000
        /*06b0*/ 	.short	0x0101
        /*06b2*/ 	.byte	0x3f
	.zero		1


	//   ....[32]....
        /*06b4*/ 	.word	0x0000c6f0
        /*06b8*/ 	.word	0x000000ff
        /*06bc*/ 	.word	0x00034850
        /*06c0*/ 	.short	0x010a
        /*06c2*/ 	.byte	0x07
	.zero		1


	//   ....[33]....
        /*06c4*/ 	.word	0x0000c730
        /*06c8*/ 	.word	0x000000ff
        /*06cc*/ 	.word	0x00034850
        /*06d0*/ 	.short	0x010a
        /*06d2*/ 	.byte	0x07
	.zero		1


	//   ....[34]....
        /*06d4*/ 	.word	0x0000d070
        /*06d8*/ 	.word	0x0000000a
        /*06dc*/ 	.word	0x00000000
        /*06e0*/ 	.short	0x0101
        /*06e2*/ 	.byte	0x3f
	.zero		1


	//   ....[35]....
        /*06e4*/ 	.word	0x0000e1c0
        /*06e8*/ 	.word	0x000000ff
        /*06ec*/ 	.word	0x00000000
        /*06f0*/ 	.short	0x0101
        /*06f2*/ 	.byte	0x05
	.zero		1


	//   ....[36]....
        /*06f4*/ 	.word	0x0000e240
        /*06f8*/ 	.word	0x000000ff
        /*06fc*/ 	.word	0x00000000
        /*0700*/ 	.short	0x0101
        /*0702*/ 	.byte	0x04
	.zero		1


	//   ....[37]....
        /*0704*/ 	.word	0x0000f240
        /*0708*/ 	.word	0x00000002
        /*070c*/ 	.word	0x00034840
        /*0710*/ 	.short	0x010a
        /*0712*/ 	.byte	0x3f
	.zero		1


	//   ....[38]....
        /*0714*/ 	.word	0x00010090
        /*0718*/ 	.word	0x000000ff
        /*071c*/ 	.word	0x00034800
        /*0720*/ 	.short	0x0107
        /*0722*/ 	.byte	0x24
	.zero		1


	//   ....[39]....
        /*0724*/ 	.word	0x00010100
        /*0728*/ 	.word	0x000000ff
        /*072c*/ 	.word	0x00034800
        /*0730*/ 	.short	0x0101
        /*0732*/ 	.byte	0x24
	.zero		1


	//   ....[40]....
        /*0734*/ 	.word	0x00010120
        /*0738*/ 	.word	0x000000ff
        /*073c*/ 	.word	0x00034820
        /*0740*/ 	.short	0x010a
        /*0742*/ 	.byte	0x24
	.zero		1


	//   ....[41]....
        /*0744*/ 	.word	0x00010440
        /*0748*/ 	.word	0x00000003
        /*074c*/ 	.word	0x00034840
        /*0750*/ 	.short	0x010a
        /*0752*/ 	.byte	0x3f
	.zero		1


	//   ....[42]....
        /*0754*/ 	.word	0x00010880
        /*0758*/ 	.word	0x00000002
        /*075c*/ 	.word	0x00034860
        /*0760*/ 	.short	0x010a
        /*0762*/ 	.byte	0x3f
	.zero		1


	//   ....[43]....
        /*0764*/ 	.word	0x00010f50
        /*0768*/ 	.word	0x00000003
        /*076c*/ 	.word	0x00034840
        /*0770*/ 	.short	0x010a
        /*0772*/ 	.byte	0x3f
	.zero		1


	//   ....[44]....
        /*0774*/ 	.word	0x00011390
        /*0778*/ 	.word	0x00000002
        /*077c*/ 	.word	0x00034860
        /*0780*/ 	.short	0x010a
        /*0782*/ 	.byte	0x3f
	.zero		1


	//   ....[45]....
        /*0784*/ 	.word	0x000119c0
        /*0788*/ 	.word	0x00000003
        /*078c*/ 	.word	0x00034840
        /*0790*/ 	.short	0x010a
        /*0792*/ 	.byte	0x3f
	.zero		1


	//   ....[46]....
        /*0794*/ 	.word	0x00011df0
        /*0798*/ 	.word	0x00000002
        /*079c*/ 	.word	0x00034860
        /*07a0*/ 	.short	0x010a
        /*07a2*/ 	.byte	0x3f
	.zero		1


	//   ....[47]....
        /*07a4*/ 	.word	0x00012290
        /*07a8*/ 	.word	0x00000000
        /*07ac*/ 	.word	0x00034860
        /*07b0*/ 	.short	0x010a
        /*07b2*/ 	.byte	0x3f
	.zero		1


	//   ....[48]....
        /*07b4*/ 	.word	0x000127f0
        /*07b8*/ 	.word	0x00000000
        /*07bc*/ 	.word	0x00034820
        /*07c0*/ 	.short	0x010a
        /*07c2*/ 	.byte	0x3f
	.zero		1


	//   ....[49]....
        /*07c4*/ 	.word	0x000129e0
        /*07c8*/ 	.word	0x00000006
        /*07cc*/ 	.word	0x00000000
        /*07d0*/ 	.short	0x010a
        /*07d2*/ 	.byte	0x3f
	.zero		1


	//   ....[50]....
        /*07d4*/ 	.word	0x00012a10
        /*07d8*/ 	.word	0x00000007
        /*07dc*/ 	.word	0x00000000
        /*07e0*/ 	.short	0x010a
        /*07e2*/ 	.byte	0x3f
	.zero		1


	//   ....[51]....
        /*07e4*/ 	.word	0x00012a70
        /*07e8*/ 	.word	0x00000004
        /*07ec*/ 	.word	0x00000000
        /*07f0*/ 	.short	0x010a
        /*07f2*/ 	.byte	0x3f
	.zero		1


	//   ....[52]....
        /*07f4*/ 	.word	0x00012aa0
        /*07f8*/ 	.word	0x00000003
        /*07fc*/ 	.word	0x00000000
        /*0800*/ 	.short	0x010a
        /*0802*/ 	.byte	0x3f
	.zero		1


	//   ....[53]....
        /*0804*/ 	.word	0x00012b20
        /*0808*/ 	.word	0x00000003
        /*080c*/ 	.word	0x00034800
        /*0810*/ 	.short	0x010a
        /*0812*/ 	.byte	0x3f
	.zero		1


	//   ....[54]....
        /*0814*/ 	.word	0x00012b70
        /*0818*/ 	.word	0x00000003
        /*081c*/ 	.word	0x00034830
        /*0820*/ 	.short	0x010a
        /*0822*/ 	.byte	0x3f
	.zero		1


	//   ....[55]....
        /*0824*/ 	.word	0x00012bd0
        /*0828*/ 	.word	0x00000014
        /*082c*/ 	.word	0x00034830
        /*0830*/ 	.short	0x010a
        /*0832*/ 	.byte	0x3f
	.zero		1


	//   ....[56]....
        /*0834*/ 	.word	0x00012c30
        /*0838*/ 	.word	0x0000000f
        /*083c*/ 	.word	0x00034850
        /*0840*/ 	.short	0x010a
        /*0842*/ 	.byte	0x3f
	.zero		1


	//   ....[57]....
        /*0844*/ 	.word	0x00012c90
        /*0848*/ 	.word	0x00000005
        /*084c*/ 	.word	0x00034850
        /*0850*/ 	.short	0x010a
        /*0852*/ 	.byte	0x3f
	.zero		1


	//   ....[58]....
        /*0854*/ 	.word	0x00012e30
        /*0858*/ 	.word	0x00000002
        /*085c*/ 	.word	0x00034840
        /*0860*/ 	.short	0x010a
        /*0862*/ 	.byte	0x3f
	.zero		1


	//   ....[59]....
        /*0864*/ 	.word	0x000139e0
        /*0868*/ 	.word	0x00000003
        /*086c*/ 	.word	0x00034820
        /*0870*/ 	.short	0x010a
        /*0872*/ 	.byte	0x3f
	.zero		1


	//   ....[60]....
        /*0874*/ 	.word	0x00013a30
        /*0878*/ 	.word	0x00000003
        /*087c*/ 	.word	0x00034840
        /*0880*/ 	.short	0x010a
        /*0882*/ 	.byte	0x3f
	.zero		1


	//   ....[61]....
        /*0884*/ 	.word	0x00013a80
        /*0888*/ 	.word	0x00000002
        /*088c*/ 	.word	0x00034860
        /*0890*/ 	.short	0x010a
        /*0892*/ 	.byte	0x3f
	.zero		1


	//   ....[62]....
        /*0894*/ 	.word	0x00013ad0
        /*0898*/ 	.word	0x00000003
        /*089c*/ 	.word	0x00034840
        /*08a0*/ 	.short	0x010a
        /*08a2*/ 	.byte	0x3f
	.zero		1


	//   ....[63]....
        /*08a4*/ 	.word	0x00013b20
        /*08a8*/ 	.word	0x00000002
        /*08ac*/ 	.word	0x00034860
        /*08b0*/ 	.short	0x010a
        /*08b2*/ 	.byte	0x3f
	.zero		1


	//   ....[64]....
        /*08b4*/ 	.word	0x00013b70
        /*08b8*/ 	.word	0x00000003
        /*08bc*/ 	.word	0x00034840
        /*08c0*/ 	.short	0x010a
        /*08c2*/ 	.byte	0x3f
	.zero		1


	//   ....[65]....
        /*08c4*/ 	.word	0x00013bc0
        /*08c8*/ 	.word	0x00000002
        /*08cc*/ 	.word	0x00034860
        /*08d0*/ 	.short	0x010a
        /*08d2*/ 	.byte	0x3f
	.zero		1


	//   ....[66]....
        /*08d4*/ 	.word	0x00013c10
        /*08d8*/ 	.word	0x00000000
        /*08dc*/ 	.word	0x00034860
        /*08e0*/ 	.short	0x010a
        /*08e2*/ 	.byte	0x3f
	.zero		1


	//   ....[67]....
        /*08e4*/ 	.word	0x00013c60
        /*08e8*/ 	.word	0x00000000
        /*08ec*/ 	.word	0x00034820
        /*08f0*/ 	.short	0x010a
        /*08f2*/ 	.byte	0x3f
	.zero		1


	//   ....[68]....
        /*08f4*/ 	.word	0x00013e00
        /*08f8*/ 	.word	0x00000006
        /*08fc*/ 	.word	0x00000000
        /*0900*/ 	.short	0x010a
        /*0902*/ 	.byte	0x3f
	.zero		1


	//   ....[69]....
        /*0904*/ 	.word	0x00013e50
        /*0908*/ 	.word	0x00000007
        /*090c*/ 	.word	0x00000000
        /*0910*/ 	.short	0x010a
        /*0912*/ 	.byte	0x3f
	.zero		1


	//   ....[70]....
        /*0914*/ 	.word	0x00013ea0
        /*0918*/ 	.word	0x00000004
        /*091c*/ 	.word	0x00000000
        /*0920*/ 	.short	0x010a
        /*0922*/ 	.byte	0x3f
	.zero		1


	//----- nvinfo : EIATTR_NUM_MBARRIERS
	.align		4
.L_973:
        /*0924*/ 	.byte	0x03, 0x38
        /*0926*/ 	.short	0x0016


	//----- nvinfo : EIATTR_EXIT_INSTR_OFFSETS
	.align		4
        /*0928*/ 	.byte	0x04, 0x1c
        /*092a*/ 	.short	(.L_975 - .L_974)


	//   ....[0]....
.L_974:
        /*092c*/ 	.word	0x00000f20


	//   ....[1]....
        /*0930*/ 	.word	0x0000e630


	//   ....[2]....
        /*0934*/ 	.word	0x00012af0


	//----- nvinfo : EIATTR_MAX_THREADS
	.align		4
.L_975:
        /*0938*/ 	.byte	0x04, 0x05
        /*093a*/ 	.short	(.L_977 - .L_976)
.L_976:
        /*093c*/ 	.word	0x00000180
        /*0940*/ 	.word	0x00000001
        /*0944*/ 	.word	0x00000001


	//----- nvinfo : EIATTR_CRS_STACK_SIZE
	.align		4
.L_977:
        /*0948*/ 	.byte	0x04, 0x1e
        /*094a*/ 	.short	(.L_979 - .L_978)
.L_978:
        /*094c*/ 	.word	0x00000000


	//----- nvinfo : EIATTR_CBANK_PARAM_SIZE
	.align		4
.L_979:
        /*0950*/ 	.byte	0x03, 0x19
        /*0952*/ 	.short	0x0a70


	//----- nvinfo : EIATTR_PARAM_CBANK
	.align		4
        /*0954*/ 	.byte	0x04, 0x0a
        /*0956*/ 	.short	(.L_981 - .L_980)
	.align		4
.L_980:
        /*0958*/ 	.word	index@(.nv.constant0._ZN7cutlass13device_kernelIN5flash11enable_sm90INS1_16FlashAttnFwdSm90INS1_25CollectiveMainloopFwdSm90ILi2EN4cute5tupleIJNS5_1CILi2EEENS7_ILi1EEES9_EEENS6_IJNS7_ILi128EEENS7_ILi176EEESB_EEELi128ENS_6half_tEfNS_4arch4Sm90ELb0ELb0ELb1ELb0ELb0ELb0ELb0ELb1ELb1ELb1ELb0ELb0EEENS1_21CollectiveEpilogueFwdINS6_IJSB_SB_SC_EEESA_SE_SG_Li256ELb0ELb1ELb0ELb0EEENS1_29StaticPersistentTileSchedulerILb0EEEEEEEEEvNT_6ParamsE)
        /*095c*/ 	.short	0x0210
        /*095e*/ 	.short	0x0a70


	//----- nvinfo : EIATTR_SW_WAR
	.align		4
.L_981:
        /*0960*/ 	.byte	0x04, 0x36
        /*0962*/ 	.short	(.L_983 - .L_982)
.L_982:
        /*0964*/ 	.word	0x00000008
.L_983:


//--------------------- .nv.info._ZN7cutlass13device_kernelIN5flash11enable_sm90INS1_16FlashAttnFwdSm90INS1_25CollectiveMainloopFwdSm90ILi2EN4cute5tupleIJNS5_1CILi1EEES8_S8_EEENS6_IJNS7_ILi128EEENS7_ILi176EEESA_EEELi128ENS_6half_tEfNS_4arch4Sm90ELb0ELb0ELb1ELb1ELb0ELb0ELb0ELb1ELb1ELb1ELb0ELb0EEENS1_21CollectiveEpilogueFwdINS6_IJSA_SA_SB_EEES9_SD_SF_Li256ELb1ELb1ELb0ELb0EEENS1_36VarlenDynamicPersistentTileSchedulerILi128ELi176ELi256ELi128ELb0ELb1ELb1ELb0ELb1ELb1EEEEEEEEEvNT_6ParamsE --------------------------
	.section	.nv.info._ZN7cutlass13device_kernelIN5flash11enable_sm90INS1_16FlashAttnFwdSm90INS1_25CollectiveMainloopFwdSm90ILi2EN4cute5tupleIJNS5_1CILi1EEES8_S8_EEENS6_IJNS7_ILi128EEENS7_ILi176EEESA_EEELi128ENS_6half_tEfNS_4arch4Sm90ELb0ELb0ELb1ELb1ELb0ELb0ELb0ELb1ELb1ELb1ELb0ELb0EEENS1_21CollectiveEpilogueFwdINS6_IJSA_SA_SB_EEES9_SD_SF_Li256ELb1ELb1ELb0ELb0EEENS1_36VarlenDynamicPersistentTileSchedulerILi128ELi176ELi256ELi128ELb0ELb1ELb1ELb0ELb1ELb1EEEEEEEEEvNT_6ParamsE,"",@"SHT_CUDA_INFO"
	.sectionflags	@""
	.align	4


	//----- nvinfo : EIATTR_CUDA_API_VERSION
	.align		4
        /*0000*/ 	.byte	0x04, 0x37
        /*0002*/ 	.short	(.L_985 - .L_984)
.L_984:
        /*0004*/ 	.word	0x00000082


	//----- nvinfo : EIATTR_KPARAM_INFO
	.align		4
.L_985:
        /*0008*/ 	.byte	0x04, 0x17
        /*000a*/ 	.short	(.L_987 - .L_986)
.L_986:
        /*000c*/ 	.word	0x00000000
        /*0010*/ 	.short	0x0000
        /*0012*/ 	.short	0x0070
        /*0014*/ 	.byte	0x00, 0xf0, 0x01, 0x2a


	//----- nvinfo : EIATTR_SPARSE_MMA_MASK
	.align		4
.L_987:
        /*0018*/ 	.byte	0x03, 0x50
        /*001a*/ 	.short	0x0000


	//----- nvinfo : EIATTR_MAXREG_COUNT
	.align		4
        /*001c*/ 	.byte	0x03, 0x1b
        /*001e*/ 	.short	0x00a8


	//----- nvinfo : EIATTR_NUM_BARRIERS
	.align		4
        /*0020*/ 	.byte	0x02, 0x4c
        /*0022*/ 	.byte	0x10
	.zero		1


	//----- nvinfo : EIATTR_EXTERNS
	.align		4
        /*0024*/ 	.byte	0x04, 0x0f
        /*0026*/ 	.short	(.L_989 - .L_988)


	//   ....[0]....
	.align		4
.L_988:
        /*0028*/ 	.word	index@(__assertfail)


	//----- nvinfo : EIATTR_ANNOTATIONS
	.align		4
.L_989:
        /*002c*/ 	.byte	0x04, 0x55
        /*002e*/ 	.short	(.L_991 - .L_990)


	//   ....[0]....
.L_990:
        /* <DEDUP_REMOVED lines=76> */


	//----- nvinfo : EIATTR_MERCURY_ISA_VERSION
	.align		4
.L_991:
        /*04e0*/ 	.byte	0x03, 0x5f
        /*04e2*/ 	.short	0x0101


	//----- nvinfo : EIATTR_UNUSED_LOAD_BYTE_OFFSET
	.align		4
        /*04e4*/ 	.byte	0x04, 0x44
        /*04e6*/ 	.short	(.L_993 - .L_992)


	//   ....[0]....
.L_992:
        /*04e8*/ 	.word	0x00000a20
        /*04ec*/ 	.word	0x0000fff0


	//   ....[1]....
        /*04f0*/ 	.word	0x0000d380
        /*04f4*/ 	.word	0x0000fff0


	//----- nvinfo : EIATTR_INT_WARP_WIDE_INSTR_OFFSETS
	.align		4
.L_993:
        /*04f8*/ 	.byte	0x04, 0x31
        /*04fa*/ 	.short	(.L_995 - .L_994)


	//   ....[0]....
.L_994:
        /*04fc*/ 	.word	0x00000120


	//   ....[1]....
        /*0500*/ 	.word	0x000001c0


	//   ....[2]....
        /*0504*/ 	.word	0x00000230


	//   ....[3]....
        /*0508*/ 	.word	0x000104b0


	//   ....[4]....
        /*050c*/ 	.word	0x00010550


	//   ....[5]....
        /*0510*/ 	.word	0x00013e00


	//   ....[6]....
        /*0514*/ 	.word	0x00013e70


	//----- nvinfo : EIATTR_COOP_GROUP_MASK_REGIDS
	.align		4
.L_995:
        /*0518*/ 	.byte	0x04, 0x29
        /*051a*/ 	.short	(.L_997 - .L_996)


	//   ....[0]....
.L_996:
        /*051c*/ 	.word	0xffffffff


	//   ....[1]....
        /*0520*/ 	.word	0xffffffff


	//   ....[2]....
        /*0524*/ 	.word	0xffffffff


	//   ....[3]....
        /*0528*/ 	.word	0xffffffff


	//   ....[4]....
        /*052c*/ 	.word	0xffffffff


	//   ....[5]....
        /*0530*/ 	.word	0xffffffff


	//   ....[6]....
        /*0534*/ 	.word	0xffffffff


	//   ....[7]....
        /*0538*/ 	.word	0xffffffff


	//   ....[8]....
        /*053c*/ 	.word	0xffffffff


	//   ....[9]....
        /*0540*/ 	.word	0xffffffff


	//   ....[10]....
        /*0544*/ 	.word	0xffffffff


	//   ....[11]....
        /*0548*/ 	.word	0xffffffff


	//   ....[12]....
        /*054c*/ 	.word	0xffffffff


	//   ....[13]....
        /*0550*/ 	.word	0xffffffff


	//   ....[14]....
        /*0554*/ 	.word	0xffffffff


	//   ....[15]....
        /*0558*/ 	.word	0xffffffff


	//   ....[16]....
        /*055c*/ 	.word	0xffffffff


	//   ....[17]....
        /*0560*/ 	.word	0xffffffff


	//   ....[18]....
        /*0564*/ 	.word	0xffffffff


	//   ....[19]....
        /*0568*/ 	.word	0xffffffff


	//   ....[20]....
        /*056c*/ 	.word	0xffffffff


	//   ....[21]....
        /*0570*/ 	.word	0xffffffff


	//   ....[22]....
        /*0574*/ 	.word	0xffffffff


	//   ....[23]....
        /*0578*/ 	.word	0xffffffff


	//   ....[24]....
        /*057c*/ 	.word	0xffffffff


	//   ....[25]....
        /*0580*/ 	.word	0xffffffff


	//   ....[26]....
        /*0584*/ 	.word	0xffffffff


	//   ....[27]....
        /*0588*/ 	.word	0xffffffff


	//   ....[28]....
        /*058c*/ 	.word	0xffffffff


	//   ....[29]....
        /*0590*/ 	.word	0xffffffff


	//   ....[30]....
        /*0594*/ 	.word	0xffffffff


	//   ....[31]....
        /*0598*/ 	.word	0xffffffff


	//   ....[32]....
        /*059c*/ 	.word	0xffffffff


	//   ....[33]....
        /*05a0*/ 	.word	0xffffffff


	//   ....[34]....
        /*05a4*/ 	.word	0xffffffff


	//   ....[35]....
        /*05a8*/ 	.word	0xffffffff


	//   ....[36]....
        /*05ac*/ 	.word	0xffffffff


	//   ....[37]....
        /*05b0*/ 	.word	0xffffffff


	//   ....[38]....
        /*05b4*/ 	.word	0xffffffff


	//   ....[39]....
        /*05b8*/ 	.word	0xffffffff


	//   ....[40]....
        /*05bc*/ 	.word	0xffffffff


	//   ....[41]....
        /*05c0*/ 	.word	0xffffffff


	//   ....[42]....
        /*05c4*/ 	.word	0xffffffff


	//   ....[43]....
        /*05c8*/ 	.word	0xffffffff


	//   ....[44]....
        /*05cc*/ 	.word	0xffffffff


	//   ....[45]....
        /*05d0*/ 	.word	0xffffffff


	//   ....[46]....
        /*05d4*/ 	.word	0xffffffff


	//   ....[47]....
        /*05d8*/ 	.word	0xffffffff


	//   ....[48]....
        /*05dc*/ 	.word	0xffffffff


	//   ....[49]....
        /*05e0*/ 	.word	0xffffffff


	//   ....[50]....
        /*05e4*/ 	.word	0xffffffff


	//   ....[51]....
        /*05e8*/ 	.word	0xffffffff


	//   ....[52]....
        /*05ec*/ 	.word	0xffffffff


	//   ....[53]....
        /*05f0*/ 	.word	0xffffffff


	//   ....[54]....
        /*05f4*/ 	.word	0xffffffff


	//   ....[55]....
        /*05f8*/ 	.word	0xffffffff


	//   ....[56]....
        /*05fc*/ 	.word	0xffffffff


	//   ....[57]....
        /*0600*/ 	.word	0xffffffff


	//   ....[58]....
        /*0604*/ 	.word	0xffffffff


	//   ....[59]....
        /*0608*/ 	.word	0xffffffff


	//   ....[60]....
        /*060c*/ 	.word	0xffffffff


	//   ....[61]....
        /*0610*/ 	.word	0xffffffff


	//   ....[62]....
        /*0614*/ 	.word	0xffffffff


	//   ....[63]....
        /*0618*/ 	.word	0xffffffff


	//   ....[64]....
        /*061c*/ 	.word	0xffffffff


	//   ....[65]....
        /*0620*/ 	.word	0xffffffff


	//   ....[66]....
        /*0624*/ 	.word	0xffffffff


	//   ....[67]....
        /*0628*/ 	.word	0xffffffff


	//   ....[68]....
        /*062c*/ 	.word	0xffffffff


	//   ....[69]....
        /*0630*/ 	.word	0xffffffff


	//   ....[70]....
        /*0634*/ 	.word	0xffffffff


	//   ....[71]....
        /*0638*/ 	.word	0xffffffff


	//   ....[72]....
        /*063c*/ 	.word	0xffffffff


	//   ....[73]....
        /*0640*/ 	.word	0xffffffff


	//   ....[74]....
        /*0644*/ 	.word	0xffffffff


	//   ....[75]....
        /*0648*/ 	.word	0xffffffff


	//   ....[76]....
        /*064c*/ 	.word	0xffffffff


	//   ....[77]....
        /*0650*/ 	.word	0xffffffff


	//   ....[78]....
        /*0654*/ 	.word	0xffffffff


	//   ....[79]....
        /*0658*/ 	.word	0xffffffff


	//   ....[80]....
        /*065c*/ 	.word	0xffffffff


	//   ....[81]....
        /*0660*/ 	.word	0xffffffff


	//   ....[82]....
        /*0664*/ 	.word	0xffffffff


	//   ....[83]....
        /*0668*/ 	.word	0xffffffff


	//   ....[84]....
        /*066c*/ 	.word	0xffffffff


	//   ....[85]....
        /*0670*/ 	.word	0xffffffff


	//   ....[86]....
        /*0674*/ 	.word	0xffffffff


	//   ....[87]....
        /*0678*/ 	.word	0xffffffff


	//   ....[88]....
        /*067c*/ 	.word	0xffffffff


	//   ....[89]....
        /*0680*/ 	.word	0xffffffff


	//   ....[90]....
        /*0684*/ 	.word	0xffffffff


	//   ....[91]....
        /*0688*/ 	.word	0x0500000f


	//   ....[92]....
        /*068c*/ 	.word	0x0500000f


	//   ....[93]....
        /*0690*/ 	.word	0x0500000f


	//   ....[94]....
        /*0694*/ 	.word	0x0500000f


	//   ....[95]....
        /*0698*/ 	.word	0x0500000f


	//   ....[96]....
        /*069c*/ 	.word	0x0500000f


	//   ....[97]....
        /*06a0*/ 	.word	0x0500000f


	//   ....[98]....
        /*06a4*/ 	.word	0x0500000f


	//   ....[99]....
        /*06a8*/ 	.word	0x0500000f


	//   ....[100]....
        /*06ac*/ 	.word	0x0500000f


	//   ....[101]....
        /*06b0*/ 	.word	0x0500000f


	//   ....[102]....
        /*06b4*/ 	.word	0x0500000f


	//   ....[103]....
        /*06b8*/ 	.word	0x0500000f


	//   ....[104]....
        /*06bc*/ 	.word	0x0500000f


	//   ....[105]....
        /*06c0*/ 	.word	0x0500000f


	//   ....[106]....
        /*06c4*/ 	.word	0x0500000f


	//   ....[107]....
        /*06c8*/ 	.word	0x0500000f


	//   ....[108]....
        /*06cc*/ 	.word	0x0500000f


	//   ....[109]....
        /*06d0*/ 	.word	0x0500000f


	//   ....[110]....
        /*06d4*/ 	.word	0x0500000f


	//   ....[111]....
        /*06d8*/ 	.word	0x0500000f


	//   ....[112]....
        /*06dc*/ 	.word	0x0500000f


	//   ....[113]....
        /*06e0*/ 	.word	0x0500000f


	//   ....[114]....
        /*06e4*/ 	.word	0x0500000f


	//   ....[115]....
        /*06e8*/ 	.word	0x0500000f


	//   ....[116]....
        /*06ec*/ 	.word	0x0500000f


	//   ....[117]....
        /*06f0*/ 	.word	0x0500000f


	//   ....[118]....
        /*06f4*/ 	.word	0x0500000f


	//   ....[119]....
        /*06f8*/ 	.word	0x0500000f


	//   ....[120]....
        /*06fc*/ 	.word	0x0500000f


	//   ....[121]....
        /*0700*/ 	.word	0x0500000f


	//   ....[122]....
        /*0704*/ 	.word	0x0500000f


	//   ....[123]....
        /*0708*/ 	.word	0x0500000f


	//   ....[124]....
        /*070c*/ 	.word	0x0500000f


	//   ....[125]....
        /*0710*/ 	.word	0x0500000f


	//----- nvinfo : EIATTR_COOP_GROUP_INSTR_OFFSETS
	.align		4
.L_997:
        /*0714*/ 	.byte	0x04, 0x28
        /*0716*/ 	.short	(.L_999 - .L_998)


	//   ....[0]....
.L_998:
        /*0718*/ 	.word	0x00000060


	//   ....[1]....
        /*071c*/ 	.word	0x00000130


	//   ....[2]....
        /*0720*/ 	.word	0x000001e0


	//   ....[3]....
        /*0724*/ 	.word	0x000003a0


	//   ....[4]....
        /*0728*/ 	.word	0x00000500


	//   ....[5]....
        /*072c*/ 	.word	0x00000620


	//   ....[6]....
        /*0730*/ 	.word	0x00000780


	//   ....[7]....
        /*0734*/ 	.word	0x00001350


	//   ....[8]....
        /*0738*/ 	.word	0x000054f0


	//   ....[9]....
        /*073c*/ 	.word	0x00005590


	//   ....[10]....
        /*0740*/ 	.word	0x00005880


	//   ....[11]....
        /*0744*/ 	.word	0x00005a50


	//   ....[12]....
        /*0748*/ 	.word	0x0000a780


	//   ....[13]....
        /*074c*/ 	.word	0x0000a7d0


	//   ....[14]....
        /*0750*/ 	.word	0x0000b320


	//   ....[15]....
        /*0754*/ 	.word	0x0000b360


	//   ....[16]....
        /*0758*/ 	.word	0x0000c830


	//   ....[17]....
        /*075c*/ 	.word	0x0000c890


	//   ....[18]....
        /*0760*/ 	.word	0x0000cd80


	//   ....[19]....
        /*0764*/ 	.word	0x0000cd90


	//   ....[20]....
        /*0768*/ 	.word	0x0000de10


	//   ....[21]....
        /*076c*/ 	.word	0x0000de50


	//   ....[22]....
        /*0770*/ 	.word	0x0000de90


	//   ....[23]....
        /*0774*/ 	.word	0x0000dec0


	//   ....[24]....
        /*0778*/ 	.word	0x0000e450


	//   ....[25]....
        /*077c*/ 	.word	0x0000e460


	//   ....[26]....
        /*0780*/ 	.word	0x0000e530


	//   ....[27]....
        /*0784*/ 	.word	0x0000e550


	//   ....[28]....
        /*0788*/ 	.word	0x0000e620


	//   ....[29]....
        /*078c*/ 	.word	0x0000e640


	//   ....[30]....
        /*0790*/ 	.word	0x0000e720


	//   ....[31]....
        /*0794*/ 	.word	0x0000e740


	//   ....[32]....
        /*0798*/ 	.word	0x0000efc0


	//   ....[33]....
        /*079c*/ 	.word	0x0000efe0


	//   ....[34]....
        /*07a0*/ 	.word	0x0000f0b0


	//   ....[35]....
        /*07a4*/ 	.word	0x0000f0d0


	//   ....[36]....
        /*07a8*/ 	.word	0x0000f1a0


	//   ....[37]....
        /*07ac*/ 	.word	0x0000f1c0


	//   ....[38]....
        /*07b0*/ 	.word	0x0000f2a0


	//   ....[39]....
        /*07b4*/ 	.word	0x0000f2c0


	//   ....[40]....
        /*07b8*/ 	.word	0x0000f400


	//   ....[41]....
        /*07bc*/ 	.word	0x0000f5f0


	//   ....[42]....
        /*07c0*/ 	.word	0x0000f620


	//   ....[43]....
        /*07c4*/ 	.word	0x0000f650


	//   ....[44]....
        /*07c8*/ 	.word	0x0000f680


	//   ....[45]....
        /*07cc*/ 	.word	0x0000f6b0


	//   ....[46]....
        /*07d0*/ 	.word	0x0000f6e0


	//   ....[47]....
        /*07d4*/ 	.word	0x0000f860


	//   ....[48]....
        /*07d8*/ 	.word	0x0000f890


	//   ....[49]....
        /*07dc*/ 	.word	0x0000f8c0


	//   ....[50]....
        /*07e0*/ 	.word	0x0000f8f0


	//   ....[51]....
        /*07e4*/ 	.word	0x0000f920


	//   ....[52]....
        /*07e8*/ 	.word	0x0000f950


	//   ....[53]....
        /*07ec*/ 	.word	0x0000f9f0


	//   ....[54]....
        /*07f0*/ 	.word	0x0000fa20


	//   ....[55]....
        /*07f4*/ 	.word	0x0000fab0


	//   ....[56]....
        /*07f8*/ 	.word	0x00010ae0


	//   ....[57]....
        /*07fc*/ 	.word	0x00011700


	//   ....[58]....
        /*0800*/ 	.word	0x00011710


	//   ....[59]....
        /*0804*/ 	.word	0x00011730


	//   ....[60]....
        /*0808*/ 	.word	0x00011770


	//   ....[61]....
        /*080c*/ 	.word	0x00011880


	//   ....[62]....
        /*0810*/ 	.word	0x00011890


	//   ....[63]....
        /*0814*/ 	.word	0x00011920


	//   ....[64]....
        /*0818*/ 	.word	0x00011930


	//   ....[65]....
        /*081c*/ 	.word	0x000119c0


	//   ....[66]....
        /*0820*/ 	.word	0x000119d0


	//   ....[67]....
        /*0824*/ 	.word	0x00011a60


	//   ....[68]....
        /*0828*/ 	.word	0x00011a70


	//   ....[69]....
        /*082c*/ 	.word	0x00011b00


	//   ....[70]....
        /*0830*/ 	.word	0x00011b10


	//   ....[71]....
        /*0834*/ 	.word	0x00011b20


	//   ....[72]....
        /*0838*/ 	.word	0x00011b30


	//   ....[73]....
        /*083c*/ 	.word	0x00014540


	//   ....[74]....
        /*0840*/ 	.word	0x000145a0


	//   ....[75]....
        /*0844*/ 	.word	0x000145d0


	//   ....[76]....
        /*0848*/ 	.word	0x00014600


	//   ....[77]....
        /*084c*/ 	.word	0x00014630


	//   ....[78]....
        /*0850*/ 	.word	0x00014660


	//   ....[79]....
        /*0854*/ 	.word	0x00014690


	//   ....[80]....
        /*0858*/ 	.word	0x000146a0


	//   ....[81]....
        /*085c*/ 	.word	0x00014830


	//   ....[82]....
        /*0860*/ 	.word	0x00014860


	//   ....[83]....
        /*0864*/ 	.word	0x00014890


	//   ....[84]....
        /*0868*/ 	.word	0x000148c0


	//   ....[85]....
        /*086c*/ 	.word	0x000148f0


	//   ....[86]....
        /*0870*/ 	.word	0x00014920


	//   ....[87]....
        /*0874*/ 	.word	0x000149e0


	//   ....[88]....
        /*0878*/ 	.word	0x00014a00


	//   ....[89]....
        /*087c*/ 	.word	0x00014a70


	//   ....[90]....
        /*0880*/ 	.word	0x00014f00


	//   ....[91]....
        /*0884*/ 	.word	0x000153e0


	//   ....[92]....
        /*0888*/ 	.word	0x000155b0


	//   ....[93]....
        /*088c*/ 	.word	0x00015600


	//   ....[94]....
        /*0890*/ 	.word	0x00015720


	//   ....[95]....
        /*0894*/ 	.word	0x00015770


	//   ....[96]....
        /*0898*/ 	.word	0x000158b0


	//   ....[97]....
        /*089c*/ 	.word	0x00015900


	//   ....[98]....
        /*08a0*/ 	.word	0x00015a20


	//   ....[99]....
        /*08a4*/ 	.word	0x00015a70


	//   ....[100]....
        /*08a8*/ 	.word	0x00015b90


	//   ....[101]....
        /*08ac*/ 	.word	0x00015be0


	//   ....[102]....
        /*08b0*/ 	.word	0x00015d00


	//   ....[103]....
        /*08b4*/ 	.word	0x00015d50


	//   ....[104]....
        /*08b8*/ 	.word	0x00015e60


	//   ....[105]....
        /*08bc*/ 	.word	0x00015eb0


	//   ....[106]....
        /*08c0*/ 	.word	0x00015fb0


	//   ....[107]....
        /*08c4*/ 	.word	0x00016000


	//   ....[108]....
        /*08c8*/ 	.word	0x00016330


	//   ....[109]....
        /*08cc*/ 	.word	0x000163d0


	//   ....[110]....
        /*08d0*/ 	.word	0x00016500


	//   ....[111]....
        /*08d4*/ 	.word	0x00016570


	//   ....[112]....
        /*08d8*/ 	.word	0x000165f0


	//   ....[113]....
        /*08dc*/ 	.word	0x00016670


	//   ....[114]....
        /*08e0*/ 	.word	0x000166f0


	//   ....[115]....
        /*08e4*/ 	.word	0x00016780


	//   ....[116]....
        /*08e8*/ 	.word	0x00016820


	//   ....[117]....
        /*08ec*/ 	.word	0x000168c0


	//   ....[118]....
        /*08f0*/ 	.word	0x00016930


	//   ....[119]....
        /*08f4*/ 	.word	0x000169a0


	//   ....[120]....
        /*08f8*/ 	.word	0x00016a10


	//   ....[121]....
        /*08fc*/ 	.word	0x00016a90


	//   ....[122]....
        /*0900*/ 	.word	0x00016b10


	//   ....[123]....
        /*0904*/ 	.word	0x00016bb0


	//   ....[124]....
        /*0908*/ 	.word	0x00016c40


	//   ....[125]....
        /*090c*/ 	.word	0x00016d70


	//----- nvinfo : EIATTR_REG_RECONFIG
	.align		4
.L_999:
        /*0910*/ 	.byte	0x01, 0x54
	.zero		2


	//----- nvinfo : EIATTR_SYSCALL_OFFSETS
	.align		4
        /*0914*/ 	.byte	0x04, 0x46
        /*0916*/ 	.short	(.L_1001 - .L_1000)


	//   ....[0]....
.L_1000:
        /*0918*/ 	.word	0x00001530


	//   ....[1]....
        /*091c*/ 	.word	0x000106c0


	//   ....[2]....
        /*0920*/ 	.word	0x00010820


	//   ....[3]....
        /*0924*/ 	.word	0x00010920


	//   ....[4]....
        /*0928*/ 	.word	0x000112c0


	//----- nvinfo : EIATTR_MBARRIER_INSTR_OFFSETS
	.align		4
.L_1001:
        /*092c*/ 	.byte	0x04, 0x39
        /*092e*/ 	.short	(.L_1003 - .L_1002)


	//   ....[0]....
.L_1002:
        /*0930*/ 	.word	0x00000250
        /*0934*/ 	.word	0x000000ff
        /*0938*/ 	.word	0x00034800
        /*093c*/ 	.short	0x0100
        /*093e*/ 	.byte	0x08
	.zero		1


	//   ....[1]....
        /*0940*/ 	.word	0x00000260
        /*0944*/ 	.word	0x000000ff
        /*0948*/ 	.word	0x00034820
        /*094c*/ 	.short	0x0100
        /*094e*/ 	.byte	0x08
	.zero		1


	//   ....[2]....
        /*0950*/ 	.word	0x00000350
        /*0954*/ 	.word	0x000000ff
        /*0958*/ 	.word	0x00034830
        /*095c*/ 	.short	0x0100
        /*095e*/ 	.byte	0x08
	.zero		1


	//   ....[3]....
        /*0960*/ 	.word	0x00000360
        /*0964*/ 	.word	0x000000ff
        /*0968*/ 	.word	0x00034840
        /*096c*/ 	.short	0x0100
        /*096e*/ 	.byte	0x08
	.zero		1


	//   ....[4]....
        /*0970*/ 	.word	0x00000370
        /*0974*/ 	.word	0x000000ff
        /*0978*/ 	.word	0x00034838
        /*097c*/ 	.short	0x0100
        /*097e*/ 	.byte	0x08
	.zero		1


	//   ....[5]....
        /*0980*/ 	.word	0x00000380
        /*0984*/ 	.word	0x000000ff
        /*0988*/ 	.word	0x00034848
        /*098c*/ 	.short	0x0100
        /*098e*/ 	.byte	0x08
	.zero		1


	//   ....[6]....
        /*0990*/ 	.word	0x000004b0
        /*0994*/ 	.word	0x000000ff
        /*0998*/ 	.word	0x00034850
        /*099c*/ 	.short	0x0100
        /*099e*/ 	.byte	0x08
	.zero		1


	//   ....[7]....
        /*09a0*/ 	.word	0x000004c0
        /*09a4*/ 	.word	0x000000ff
        /*09a8*/ 	.word	0x00034860
        /*09ac*/ 	.short	0x0100
        /*09ae*/ 	.byte	0x08
	.zero		1


	//   ....[8]....
        /*09b0*/ 	.word	0x000004d0
        /*09b4*/ 	.word	0x000000ff
        /*09b8*/ 	.word	0x00034858
        /*09bc*/ 	.short	0x0100
        /*09be*/ 	.byte	0x08
	.zero		1


	//   ....[9]....
        /*09c0*/ 	.word	0x000004e0
        /*09c4*/ 	.word	0x000000ff
        /*09c8*/ 	.word	0x00034868
        /*09cc*/ 	.short	0x0100
        /*09ce*/ 	.byte	0x08
	.zero		1


	//   ....[10]....
        /*09d0*/ 	.word	0x000005d0
        /*09d4*/ 	.word	0x000000ff
        /*09d8*/ 	.word	0x00034870
        /*09dc*/ 	.short	0x0100
        /*09de*/ 	.byte	0x06
	.zero		1


	//   ....[11]....
        /*09e0*/ 	.word	0x000005e0
        /*09e4*/ 	.word	0x000000ff
        /*09e8*/ 	.word	0x00034880
        /*09ec*/ 	.short	0x0100
        /*09ee*/ 	.byte	0x06
	.zero		1


	//   ....[12]....
        /*09f0*/ 	.word	0x000005f0
        /*09f4*/ 	.word	0x000000ff
        /*09f8*/ 	.word	0x00034878
        /*09fc*/ 	.short	0x0100
        /*09fe*/ 	.byte	0x06
	.zero		1


	//   ....[13]....
        /*0a00*/ 	.word	0x00000600
        /*0a04*/ 	.word	0x000000ff
        /*0a08*/ 	.word	0x00034888
        /*0a0c*/ 	.short	0x0100
        /*0a0e*/ 	.byte	0x06
	.zero		1


	//   ....[14]....
        /*0a10*/ 	.word	0x00000730
        /*0a14*/ 	.word	0x000000ff
        /*0a18*/ 	.word	0x00034890
        /*0a1c*/ 	.short	0x0100
        /*0a1e*/ 	.byte	0x08
	.zero		1


	//   ....[15]....
        /*0a20*/ 	.word	0x00000740
        /*0a24*/ 	.word	0x000000ff
        /*0a28*/ 	.word	0x000348a0
        /*0a2c*/ 	.short	0x0100
        /*0a2e*/ 	.byte	0x08
	.zero		1


	//   ....[16]....
        /*0a30*/ 	.word	0x00000750
        /*0a34*/ 	.word	0x000000ff
        /*0a38*/ 	.word	0x00034898
        /*0a3c*/ 	.short	0x0100
        /*0a3e*/ 	.byte	0x08
	.zero		1


	//   ....[17]....
        /*0a40*/ 	.word	0x00000760
        /*0a44*/ 	.word	0x000000ff
        /*0a48*/ 	.word	0x000348a8
        /*0a4c*/ 	.short	0x0100
        /*0a4e*/ 	.byte	0x08
	.zero		1


	//   ....[18]....
        /*0a50*/ 	.word	0x00000890
        /*0a54*/ 	.word	0x000000ff
        /*0a58*/ 	.word	0x000348b0
        /*0a5c*/ 	.short	0x0100
        /*0a5e*/ 	.byte	0x08
	.zero		1


	//   ....[19]....
        /*0a60*/ 	.word	0x000008a0
        /*0a64*/ 	.word	0x000000ff
        /*0a68*/ 	.word	0x000348c0
        /*0a6c*/ 	.short	0x0100
        /*0a6e*/ 	.byte	0x08
	.zero		1


	//   ....[20]....
        /*0a70*/ 	.word	0x000008b0
        /*0a74*/ 	.word	0x000000ff
        /*0a78*/ 	.word	0x000348b8
        /*0a7c*/ 	.short	0x0100
        /*0a7e*/ 	.byte	0x08
	.zero		1


	//   ....[21]....
        /*0a80*/ 	.word	0x000008c0
        /*0a84*/ 	.word	0x000000ff
        /*0a88*/ 	.word	0x000348c8
        /*0a8c*/ 	.short	0x0100
        /*0a8e*/ 	.byte	0x08
	.zero		1


	//   ....[22]....
        /*0a90*/ 	.word	0x000015e0
        /*0a94*/ 	.word	0x00000000
        /*0a98*/ 	.word	0x00034800
        /*0a9c*/ 	.short	0x010a
        /*0a9e*/ 	.byte	0x3f
	.zero		1


	//   ....[23]....
        /*0aa0*/ 	.word	0x00001650
        /*0aa4*/ 	.word	0x0000000a
        /*0aa8*/ 	.word	0x00034830
        /*0aac*/ 	.short	0x010a
        /*0aae*/ 	.byte	0x3f
	.zero		1


	//   ....[24]....
        /*0ab0*/ 	.word	0x000016c0
        /*0ab4*/ 	.word	0x0000000a
        /*0ab8*/ 	.word	0x00034830
        /*0abc*/ 	.short	0x010a
        /*0abe*/ 	.byte	0x3f
	.zero		1


	//   ....[25]....
        /*0ac0*/ 	.word	0x000063f0
        /*0ac4*/ 	.word	0x0000000b
        /*0ac8*/ 	.word	0x00000000
        /*0acc*/ 	.short	0x0101
        /*0ace*/ 	.byte	0x3f
	.zero		1


	//   ....[26]....
        /*0ad0*/ 	.word	0x000071a0
        /*0ad4*/ 	.word	0x00000000
        /*0ad8*/ 	.word	0x00034830
        /*0adc*/ 	.short	0x010a
        /*0ade*/ 	.byte	0x3f
	.zero		1


	//   ....[27]....
        /*0ae0*/ 	.word	0x000071e0
        /*0ae4*/ 	.word	0x00000000
        /*0ae8*/ 	.word	0x00034830
        /*0aec*/ 	.short	0x010a
        /*0aee*/ 	.byte	0x3f
	.zero		1


	//   ....[28]....
        /*0af0*/ 	.word	0x000098b0
        /*0af4*/ 	.word	0x000000ff
        /*0af8*/ 	.word	0x00034850
        /*0afc*/ 	.short	0x010a
        /*0afe*/ 	.byte	0x06
	.zero		1


	//   ....[29]....
        /*0b00*/ 	.word	0x000098f0
        /*0b04*/ 	.word	0x000000ff
        /*0b08*/ 	.word	0x00034850
        /*0b0c*/ 	.short	0x010a
        /*0b0e*/ 	.byte	0x06
	.zero		1


	//   ....[30]....
        /*0b10*/ 	.word	0x0000b990
        /*0b14*/ 	.word	0x00000080
        /*0b18*/ 	.word	0x00000000
        /*0b1c*/ 	.short	0x0101
        /*0b1e*/ 	.byte	0x3f
	.zero		1


	//   ....[31]....
        /*0b20*/ 	.word	0x0000ba20
        /*0b24*/ 	.word	0x00000082
        /*0b28*/ 	.word	0x00000000
        /*0b2c*/ 	.short	0x0101
        /*0b2e*/ 	.byte	0x3f
	.zero		1


	//   ....[32]....
        /*0b30*/ 	.word	0x0000c790
        /*0b34*/ 	.word	0x00000008
        /*0b38*/ 	.word	0x00034850
        /*0b3c*/ 	.short	0x010a
        /*0b3e*/ 	.byte	0x3f
	.zero		1


	//   ....[33]....
        /*0b40*/ 	.word	0x0000c7d0
        /*0b44*/ 	.word	0x00000008
        /*0b48*/ 	.word	0x00034850
        /*0b4c*/ 	.short	0x010a
        /*0b4e*/ 	.byte	0x3f
	.zero		1


	//   ....[34]....
        /*0b50*/ 	.word	0x0000d060
        /*0b54*/ 	.word	0x00000007
        /*0b58*/ 	.word	0x00000000
        /*0b5c*/ 	.short	0x0101
        /*0b5e*/ 	.byte	0x3f
	.zero		1


	//   ....[35]....
        /*0b60*/ 	.word	0x0000e440
        /*0b64*/ 	.word	0x0000001c
        /*0b68*/ 	.word	0x00000000
        /*0b6c*/ 	.short	0x0101
        /*0b6e*/ 	.byte	0x3f
	.zero		1


	//   ....[36]....
        /*0b70*/ 	.word	0x00010d70
        /*0b74*/ 	.word	0x00000000
        /*0b78*/ 	.word	0x00034840
        /*0b7c*/ 	.short	0x010a
        /*0b7e*/ 	.byte	0x3f
	.zero		1


	//   ....[37]....
        /*0b80*/ 	.word	0x00011c90
        /*0b84*/ 	.word	0x00000009
        /*0b88*/ 	.word	0x00034800
        /*0b8c*/ 	.short	0x0107
        /*0b8e*/ 	.byte	0x3f
	.zero		1


	//   ....[38]....
        /*0b90*/ 	.word	0x00011da0
        /*0b94*/ 	.word	0x00000002
        /*0b98*/ 	.word	0x00034800
        /*0b9c*/ 	.short	0x0101
        /*0b9e*/ 	.byte	0x3f
	.zero		1


	//   ....[39]....
        /*0ba0*/ 	.word	0x00011dc0
        /*0ba4*/ 	.word	0x00000002
        /*0ba8*/ 	.word	0x00034820
        /*0bac*/ 	.short	0x010a
        /*0bae*/ 	.byte	0x3f
	.zero		1


	//   ....[40]....
        /*0bb0*/ 	.word	0x00012150
        /*0bb4*/ 	.word	0x00000003
        /*0bb8*/ 	.word	0x00034840
        /*0bbc*/ 	.short	0x010a
        /*0bbe*/ 	.byte	0x3f
	.zero		1


	//   ....[41]....
        /*0bc0*/ 	.word	0x00012510
        /*0bc4*/ 	.word	0x00000003
        /*0bc8*/ 	.word	0x00000060
        /*0bcc*/ 	.short	0x010a
        /*0bce*/ 	.byte	0x3f
	.zero		1


	//   ....[42]....
        /*0bd0*/ 	.word	0x00012c10
        /*0bd4*/ 	.word	0x00000003
        /*0bd8*/ 	.word	0x00034840
        /*0bdc*/ 	.short	0x010a
        /*0bde*/ 	.byte	0x3f
	.zero		1


	//   ....[43]....
        /*0be0*/ 	.word	0x00012fd0
        /*0be4*/ 	.word	0x00000002
        /*0be8*/ 	.word	0x00000060
        /*0bec*/ 	.short	0x010a
        /*0bee*/ 	.byte	0x3f
	.zero		1


	//   ....[44]....
        /*0bf0*/ 	.word	0x00013600
        /*0bf4*/ 	.word	0x00000002
        /*0bf8*/ 	.word	0x00034840
        /*0bfc*/ 	.short	0x010a
        /*0bfe*/ 	.byte	0x3f
	.zero		1


	//   ....[45]....
        /*0c00*/ 	.word	0x000139c0
        /*0c04*/ 	.word	0x00000002
        /*0c08*/ 	.word	0x00000060
        /*0c0c*/ 	.short	0x010a
        /*0c0e*/ 	.byte	0x3f
	.zero		1


	//   ....[46]....
        /*0c10*/ 	.word	0x00013f80
        /*0c14*/ 	.word	0x00000002
        /*0c18*/ 	.word	0x00034860
        /*0c1c*/ 	.short	0x010a
        /*0c1e*/ 	.byte	0x3f
	.zero		1


	//   ....[47]....
        /*0c20*/ 	.word	0x00014e80
        /*0c24*/ 	.word	0x00000000
        /*0c28*/ 	.word	0x00034820
        /*0c2c*/ 	.short	0x010a
        /*0c2e*/ 	.byte	0x3f
	.zero		1


	//   ....[48]....
        /*0c30*/ 	.word	0x00015040
        /*0c34*/ 	.word	0x00000006
        /*0c38*/ 	.word	0x00000000
        /*0c3c*/ 	.short	0x010a
        /*0c3e*/ 	.byte	0x3f
	.zero		1


	//   ....[49]....
        /*0c40*/ 	.word	0x000150b0
        /*0c44*/ 	.word	0x00000007
        /*0c48*/ 	.word	0x00000000
        /*0c4c*/ 	.short	0x010a
        /*0c4e*/ 	.byte	0x3f
	.zero		1


	//   ....[50]....
        /*0c50*/ 	.word	0x00015120
        /*0c54*/ 	.word	0x00000004
        /*0c58*/ 	.word	0x00000000
        /*0c5c*/ 	.short	0x010a
        /*0c5e*/ 	.byte	0x3f
	.zero		1


	//   ....[51]....
        /*0c60*/ 	.word	0x00015150
        /*0c64*/ 	.word	0x00000003
        /*0c68*/ 	.word	0x00000000
        /*0c6c*/ 	.short	0x010a
        /*0c6e*/ 	.byte	0x3f
	.zero		1


	//   ....[52]....
        /*0c70*/ 	.word	0x000151b0
        /*0c74*/ 	.word	0x00000000
        /*0c78*/ 	.word	0x00034800
        /*0c7c*/ 	.short	0x010a
        /*0c7e*/ 	.byte	0x3f
	.zero		1


	//   ....[53]....
        /*0c80*/ 	.word	0x00015200
        /*0c84*/ 	.word	0x0000000a
        /*0c88*/ 	.word	0x00034830
        /*0c8c*/ 	.short	0x010a
        /*0c8e*/ 	.byte	0x3f
	.zero		1


	//   ....[54]....
        /*0c90*/ 	.word	0x00015250
        /*0c94*/ 	.word	0x00000000
        /*0c98*/ 	.word	0x00034830
        /*0c9c*/ 	.short	0x010a
        /*0c9e*/ 	.byte	0x3f
	.zero		1


	//   ....[55]....
        /*0ca0*/ 	.word	0x000152b0
        /*0ca4*/ 	.word	0x0000000f
        /*0ca8*/ 	.word	0x00034850
        /*0cac*/ 	.short	0x010a
        /*0cae*/ 	.byte	0x3f
	.zero		1


	//   ....[56]....
        /*0cb0*/ 	.word	0x00015300
        /*0cb4*/ 	.word	0x00000008
        /*0cb8*/ 	.word	0x00034850
        /*0cbc*/ 	.short	0x010a
        /*0cbe*/ 	.byte	0x3f
	.zero		1


	//   ....[57]....
        /*0cc0*/ 	.word	0x000154a0
        /*0cc4*/ 	.word	0x00000000
        /*0cc8*/ 	.word	0x00034840
        /*0ccc*/ 	.short	0x010a
        /*0cce*/ 	.byte	0x3f
	.zero		1


	//   ....[58]....
        /*0cd0*/ 	.word	0x00016050
        /*0cd4*/ 	.word	0x00000002
        /*0cd8*/ 	.word	0x00034820
        /*0cdc*/ 	.short	0x010a
        /*0cde*/ 	.byte	0x3f
	.zero		1


	//   ....[59]....
        /*0ce0*/ 	.word	0x000160a0
        /*0ce4*/ 	.word	0x00000003
        /*0ce8*/ 	.word	0x00034840
        /*0cec*/ 	.short	0x010a
        /*0cee*/ 	.byte	0x3f
	.zero		1


	//   ....[60]....
        /*0cf0*/ 	.word	0x000160f0
        /*0cf4*/ 	.word	0x00000003
        /*0cf8*/ 	.word	0x00000060
        /*0cfc*/ 	.short	0x010a
        /*0cfe*/ 	.byte	0x3f
	.zero		1


	//   ....[61]....
        /*0d00*/ 	.word	0x00016140
        /*0d04*/ 	.word	0x00000003
        /*0d08*/ 	.word	0x00034840
        /*0d0c*/ 	.short	0x010a
        /*0d0e*/ 	.byte	0x3f
	.zero		1


	//   ....[62]....
        /*0d10*/ 	.word	0x00016190
        /*0d14*/ 	.word	0x00000002
        /*0d18*/ 	.word	0x00000060
        /*0d1c*/ 	.short	0x010a
        /*0d1e*/ 	.byte	0x3f
	.zero		1


	//   ....[63]....
        /*0d20*/ 	.word	0x000161e0
        /*0d24*/ 	.word	0x00000002
        /*0d28*/ 	.word	0x00034840
        /*0d2c*/ 	.short	0x010a
        /*0d2e*/ 	.byte	0x3f
	.zero		1


	//   ....[64]....
        /*0d30*/ 	.word	0x00016230
        /*0d34*/ 	.word	0x00000002
        /*0d38*/ 	.word	0x00000060
        /*0d3c*/ 	.short	0x010a
        /*0d3e*/ 	.byte	0x3f
	.zero		1


	//   ....[65]....
        /*0d40*/ 	.word	0x00016280
        /*0d44*/ 	.word	0x00000002
        /*0d48*/ 	.word	0x00034860
        /*0d4c*/ 	.short	0x010a
        /*0d4e*/ 	.byte	0x3f
	.zero		1


	//   ....[66]....
        /*0d50*/ 	.word	0x00016c90
        /*0d54*/ 	.word	0x00000000
        /*0d58*/ 	.word	0x00034820
        /*0d5c*/ 	.short	0x010a
        /*0d5e*/ 	.byte	0x3f
	.zero		1


	//   ....[67]....
        /*0d60*/ 	.word	0x00016e30
        /*0d64*/ 	.word	0x00000006
        /*0d68*/ 	.word	0x00000000
        /*0d6c*/ 	.short	0x010a
        /*0d6e*/ 	.byte	0x3f
	.zero		1


	//   ....[68]....
        /*0d70*/ 	.word	0x00016e80
        /*0d74*/ 	.word	0x00000007
        /*0d78*/ 	.word	0x00000000
        /*0d7c*/ 	.short	0x010a
        /*0d7e*/ 	.byte	0x3f
	.zero		1


	//   ....[69]....
        /*0d80*/ 	.word	0x00016ed0
        /*0d84*/ 	.word	0x00000004
        /*0d88*/ 	.word	0x00000000
        /*0d8c*/ 	.short	0x010a
        /*0d8e*/ 	.byte	0x3f
	.zero		1


	//----- nvinfo : EIATTR_NUM_MBARRIERS
	.align		4
.L_1003:
        /*0d90*/ 	.byte	0x03, 0x38
        /*0d92*/ 	.short	0x0016


	//----- nvinfo : EIATTR_EXIT_INSTR_OFFSETS
	.align		4
        /*0d94*/ 	.byte	0x04, 0x1c
        /*0d96*/ 	.short	(.L_1005 - .L_1004)


	//   ....[0]....
.L_1004:
        /*0d98*/ 	.word	0x00000a60


	//   ....[1]....
        /*0d9c*/ 	.word	0x0000f3c0


	//   ....[2]....
        /*0da0*/ 	.word	0x000151a0


	//----- nvinfo : EIATTR_MAX_THREADS
	.align		4
.L_1005:
        /*0da4*/ 	.byte	0x04, 0x05
        /*0da6*/ 	.short	(.L_1007 - .L_1006)
.L_1006:
        /*0da8*/ 	.word	0x00000180
        /*0dac*/ 	.word	0x00000001
        /*0db0*/ 	.word	0x00000001


	//----- nvinfo : EIATTR_CRS_STACK_SIZE
	.align		4
.L_1007:
        /*0db4*/ 	.byte	0x04, 0x1e
        /*0db6*/ 	.short	(.L_1009 - .L_1008)
.L_1008:
        /*0db8*/ 	.word	0x00000000


	//----- nvinfo : EIATTR_CBANK_PARAM_SIZE
	.align		4
.L_1009:
        /*0dbc*/ 	.byte	0x03, 0x19
        /*0dbe*/ 	.short	0x0af0


	//----- nvinfo : EIATTR_PARAM_CBANK
	.align		4
        /*0dc0*/ 	.byte	0x04, 0x0a
        /*0dc2*/ 	.short	(.L_1011 - .L_1010)
	.align		4
.L_1010:
        /*0dc4*/ 	.word	index@(.nv.constant0._ZN7cutlass13device_kernelIN5flash11enable_sm90INS1_16FlashAttnFwdSm90INS1_25CollectiveMainloopFwdSm90ILi2EN4cute5tupleIJNS5_1CILi1EEES8_S8_EEENS6_IJNS7_ILi128EEENS7_ILi176EEESA_EEELi128ENS_6half_tEfNS_4arch4Sm90ELb0ELb0ELb1ELb1ELb0ELb0ELb0ELb1ELb1ELb1ELb0ELb0EEENS1_21CollectiveEpilogueFwdINS6_IJSA_SA_SB_EEES9_SD_SF_Li256ELb1ELb1ELb0ELb0EEENS1_36VarlenDynamicPersistentTileSchedulerILi128ELi176ELi256ELi128ELb0ELb1ELb1ELb0ELb1ELb1EEEEEEEEEvNT_6ParamsE)
        /*0dc8*/ 	.short	0x0210
        /*0dca*/ 	.short	0x0af0


	//----- nvinfo : EIATTR_SW_WAR
	.align		4
.L_1011:
        /*0dcc*/ 	.byte	0x04, 0x36
        /*0dce*/ 	.short	(.L_1013 - .L_1012)
.L_1012:
        /*0dd0*/ 	.word	0x00000008
.L_1013:


//--------------------- .nv.info._ZN7cutlass13device_kernelIN5flash11enable_sm90INS1_16FlashAttnFwdSm90INS1_25CollectiveMainloopFwdSm90ILi2EN4cute5tupleIJNS5_1CILi1EEES8_S8_EEENS6_IJNS7_ILi128EEENS7_ILi176EEESA_EEELi128ENS_6half_tEfNS_4arch4Sm90ELb0ELb0ELb1ELb1ELb0ELb1ELb0ELb1ELb1ELb1ELb0ELb0EEENS1_21CollectiveEpilogueFwdINS6_IJSA_SA_SB_EEES9_SD_SF_Li256ELb1ELb1ELb0ELb0EEENS1_36VarlenDynamicPersistentTileSchedulerILi128ELi176ELi256ELi128ELb0ELb1ELb1ELb0ELb1ELb1EEEEEEEEEvNT_6ParamsE --------------------------
	.section	.nv.info._ZN7cutlass13device_kernelIN5flash11enable_sm90INS1_16FlashAttnFwdSm90INS1_25CollectiveMainloopFwdSm90ILi2EN4cute5tupleIJNS5_1CILi1EEES8_S8_EEENS6_IJNS7_ILi128EEENS7_ILi176EEESA_EEELi128ENS_6half_tEfNS_4arch4Sm90ELb0ELb0ELb1ELb1ELb0ELb1ELb0ELb1ELb1ELb1ELb0ELb0EEENS1_21CollectiveEpilogueFwdINS6_IJSA_SA_SB_EEES9_SD_SF_Li256ELb1ELb1ELb0ELb0EEENS1_36VarlenDynamicPersistentTileSchedulerILi128ELi176ELi256ELi128ELb0ELb1ELb1ELb0ELb1ELb1EEEEEEEEEvNT_6ParamsE,"",@"SHT_CUDA_INFO"
	.sectionflags	@""
	.align	4


	//----- nvinfo : EIATTR_CUDA_API_VERSION
	.align		4
        /*0000*/ 	.byte	0x04, 0x37
        /*0002*/ 	.short	(.L_1015 - .L_1014)
.L_1014:
        /*0004*/ 	.word	0x00000082


	//----- nvinfo : EIATTR_KPARAM_INFO
	.align		4
.L_1015:
        /*0008*/ 	.byte	0x04, 0x17
        /*000a*/ 	.short	(.L_1017 - .L_1016)
.L_1016:
        /*000c*/ 	.word	0x00000000
        /*0010*/ 	.short	0x0000
        /*0012*/ 	.short	0x0070
        /*0014*/ 	.byte	0x00, 0xf0, 0x01, 0x2a


	//----- nvinfo : EIATTR_SPARSE_MMA_MASK
	.align		4
.L_1017:
        /*0018*/ 	.byte	0x03, 0x50
        /*001a*/ 	.short	0x0000


	//----- nvinfo : EIATTR_MAXREG_COUNT
	.align		4
        /*001c*/ 	.byte	0x03, 0x1b
        /*001e*/ 	.short	0x00a8


	//----- nvinfo : EIATTR_NUM_BARRIERS
	.align		4
        /*0020*/ 	.byte	0x02, 0x4c
        /*0022*/ 	.byte	0x10
	.zero		1


	//----- nvinfo : EIATTR_EXTERNS
	.align		4
        /*0024*/ 	.byte	0x04, 0x0f
        /*0026*/ 	.short	(.L_1019 - .L_1018)


	//   ....[0]....
	.align		4
.L_1018:
        /*0028*/ 	.word	index@(__assertfail)


	//----- nvinfo : EIATTR_ANNOTATIONS
	.align		4
.L_1019:
        /*002c*/ 	.byte	0x04, 0x55
        /*002e*/ 	.short	(.L_1021 - .L_1020)


	//   ....[0]....
.L_1020:
        /* <DEDUP_REMOVED lines=142> */


	//----- nvinfo : EIATTR_MERCURY_ISA_VERSION
	.align		4
.L_1021:
        /*0900*/ 	.byte	0x03, 0x5f
        /*0902*/ 	.short	0x0101


	//----- nvinfo : EIATTR_UNUSED_LOAD_BYTE_OFFSET
	.align		4
        /*0904*/ 	.byte	0x04, 0x44
        /*0906*/ 	.short	(.L_1023 - .L_1022)


	//   ....[0]....
.L_1022:
        /*0908*/ 	.word	0x00000ac0
        /*090c*/ 	.word	0x0000fff0


	//   ....[1]....
        /*0910*/ 	.word	0x0001dee0
        /*0914*/ 	.word	0x0000fff0


	//----- nvinfo : EIATTR_INT_WARP_WIDE_INSTR_OFFSETS
	.align		4
.L_1023:
        /*0918*/ 	.byte	0x04, 0x31
        /*091a*/ 	.short	(.L_1025 - .L_1024)


	//   ....[0]....
.L_1024:
        /*091c*/ 	.word	0x00000190


	//   ....[1]....
        /*0920*/ 	.word	0x000001d0


	//   ....[2]....
        /*0924*/ 	.word	0x00000240


	//   ....[3]....
        /*0928*/ 	.word	0x00022640


	//   ....[4]....
        /*092c*/ 	.word	0x000226e0


	//   ....[5]....
        /*0930*/ 	.word	0x00026040


	//   ....[6]....
        /*0934*/ 	.word	0x000260b0


	//----- nvinfo : EIATTR_COOP_GROUP_MASK_REGIDS
	.align		4
.L_1025:
        /*0938*/ 	.byte	0x04, 0x29
        /*093a*/ 	.short	(.L_1027 - .L_1026)


	//   ....[0]....
.L_1026:
        /*093c*/ 	.word	0xffffffff


	//   ....[1]....
        /*0940*/ 	.word	0xffffffff


	//   ....[2]....
        /*0944*/ 	.word	0xffffffff


	//   ....[3]....
        /*0948*/ 	.word	0xffffffff


	//   ....[4]....
        /*094c*/ 	.word	0xffffffff


	//   ....[5]....
        /*0950*/ 	.word	0xffffffff


	//   ....[6]....
        /*0954*/ 	.word	0xffffffff


	//   ....[7]....
        /*0958*/ 	.word	0xffffffff


	//   ....[8]....
        /*095c*/ 	.word	0xffffffff


	//   ....[9]....
        /*0960*/ 	.word	0xffffffff


	//   ....[10]....
        /*0964*/ 	.word	0xffffffff


	//   ....[11]....
        /*0968*/ 	.word	0xffffffff


	//   ....[12]....
        /*096c*/ 	.word	0xffffffff


	//   ....[13]....
        /*0970*/ 	.word	0xffffffff


	//   ....[14]....
        /*0974*/ 	.word	0xffffffff


	//   ....[15]....
        /*0978*/ 	.word	0xffffffff


	//   ....[16]....
        /*097c*/ 	.word	0xffffffff


	//   ....[17]....
        /*0980*/ 	.word	0xffffffff


	//   ....[18]....
        /*0984*/ 	.word	0xffffffff


	//   ....[19]....
        /*0988*/ 	.word	0xffffffff


	//   ....[20]....
        /*098c*/ 	.word	0xffffffff


	//   ....[21]....
        /*0990*/ 	.word	0xffffffff


	//   ....[22]....
        /*0994*/ 	.word	0xffffffff


	//   ....[23]....
        /*0998*/ 	.word	0xffffffff


	//   ....[24]....
        /*099c*/ 	.word	0xffffffff


	//   ....[25]....
        /*09a0*/ 	.word	0xffffffff


	//   ....[26]....
        /*09a4*/ 	.word	0xffffffff


	//   ....[27]....
        /*09a8*/ 	.word	0xffffffff


	//   ....[28]....
        /*09ac*/ 	.word	0xffffffff


	//   ....[29]....
        /*09b0*/ 	.word	0xffffffff


	//   ....[30]....
        /*09b4*/ 	.word	0xffffffff


	//   ....[31]....
        /*09b8*/ 	.word	0xffffffff


	//   ....[32]....
        /*09bc*/ 	.word	0xffffffff


	//   ....[33]....
        /*09c0*/ 	.word	0xffffffff


	//   ....[34]....
        /*09c4*/ 	.word	0xffffffff


	//   ....[35]....
        /*09c8*/ 	.word	0xffffffff


	//   ....[36]....
        /*09cc*/ 	.word	0xffffffff


	//   ....[37]....
        /*09d0*/ 	.word	0xffffffff


	//   ....[38]....
        /*09d4*/ 	.word	0xffffffff


	//   ....[39]....
        /*09d8*/ 	.word	0xffffffff


	//   ....[40]....
        /*09dc*/ 	.word	0xffffffff


	//   ....[41]....
        /*09e0*/ 	.word	0xffffffff


	//   ....[42]....
        /*09e4*/ 	.word	0xffffffff


	//   ....[43]....
        /*09e8*/ 	.word	0xffffffff


	//   ....[44]....
        /*09ec*/ 	.word	0xffffffff


	//   ....[45]....
        /*09f0*/ 	.word	0xffffffff


	//   ....[46]....
        /*09f4*/ 	.word	0xffffffff


	//   ....[47]....
        /*09f8*/ 	.word	0xffffffff


	//   ....[48]....
        /*09fc*/ 	.word	0xffffffff


	//   ....[49]....
        /*0a00*/ 	.word	0xffffffff


	//   ....[50]....
        /*0a04*/ 	.word	0xffffffff


	//   ....[51]....
        /*0a08*/ 	.word	0xffffffff


	//   ....[52]....
        /*0a0c*/ 	.word	0xffffffff


	//   ....[53]....
        /*0a10*/ 	.word	0xffffffff


	//   ....[54]....
        /*0a14*/ 	.word	0xffffffff


	//   ....[55]....
        /*0a18*/ 	.word	0xffffffff


	//   ....[56]....
        /*0a1c*/ 	.word	0xffffffff


	//   ....[57]....
        /*0a20*/ 	.word	0xffffffff


	//   ....[58]....
        /*0a24*/ 	.word	0xffffffff


	//   ....[59]....
        /*0a28*/ 	.word	0xffffffff


	//   ....[60]....
        /*0a2c*/ 	.word	0xffffffff


	//   ....[61]....
        /*0a30*/ 	.word	0xffffffff


	//   ....[62]....
        /*0a34*/ 	.word	0xffffffff


	//   ....[63]....
        /*0a38*/ 	.word	0xffffffff


	//   ....[64]....
        /*0a3c*/ 	.word	0xffffffff


	//   ....[65]....
        /*0a40*/ 	.word	0xffffffff


	//   ....[66]....
        /*0a44*/ 	.word	0xffffffff


	//   ....[67]....
        /*0a48*/ 	.word	0xffffffff


	//   ....[68]....
        /*0a4c*/ 	.word	0xffffffff


	//   ....[69]....
        /*0a50*/ 	.word	0xffffffff


	//   ....[70]....
        /*0a54*/ 	.word	0xffffffff


	//   ....[71]....
        /*0a58*/ 	.word	0xffffffff


	//   ....[72]....
        /*0a5c*/ 	.word	0xffffffff


	//   ....[73]....
        /*0a60*/ 	.word	0xffffffff


	//   ....[74]....
        /*0a64*/ 	.word	0xffffffff


	//   ....[75]....
        /*0a68*/ 	.word	0xffffffff


	//   ....[76]....
        /*0a6c*/ 	.word	0xffffffff


	//   ....[77]....
        /*0a70*/ 	.word	0xffffffff


	//   ....[78]....
        /*0a74*/ 	.word	0xffffffff


	//   ....[79]....
        /*0a78*/ 	.word	0xffffffff


	//   ....[80]....
        /*0a7c*/ 	.word	0xffffffff


	//   ....[81]....
        /*0a80*/ 	.word	0xffffffff


	//   ....[82]....
        /*0a84*/ 	.word	0xffffffff


	//   ....[83]....
        /*0a88*/ 	.word	0xffffffff


	//   ....[84]....
        /*0a8c*/ 	.word	0xffffffff


	//   ....[85]....
        /*0a90*/ 	.word	0xffffffff


	//   ....[86]....
        /*0a94*/ 	.word	0xffffffff


	//   ....[87]....
        /*0a98*/ 	.word	0xffffffff


	//   ....[88]....
        /*0a9c*/ 	.word	0xffffffff


	//   ....[89]....
        /*0aa0*/ 	.word	0xffffffff


	//   ....[90]....
        /*0aa4*/ 	.word	0xffffffff


	//   ....[91]....
        /*0aa8*/ 	.word	0xffffffff


	//   ....[92]....
        /*0aac*/ 	.word	0xffffffff


	//   ....[93]....
        /*0ab0*/ 	.word	0xffffffff


	//   ....[94]....
        /*0ab4*/ 	.word	0xffffffff


	//   ....[95]....
        /*0ab8*/ 	.word	0xffffffff


	//   ....[96]....
        /*0abc*/ 	.word	0xffffffff


	//   ....[97]....
        /*0ac0*/ 	.word	0xffffffff


	//   ....[98]....
        /*0ac4*/ 	.word	0xffffffff


	//   ....[99]....
        /*0ac8*/ 	.word	0xffffffff


	//   ....[100]....
        /*0acc*/ 	.word	0x0500000f


	//   ....[101]....
        /*0ad0*/ 	.word	0x0500000f


	//   ....[102]....
        /*0ad4*/ 	.word	0x0500000f


	//   ....[103]....
        /*0ad8*/ 	.word	0x0500000f


	//   ....[104]....
        /*0adc*/ 	.word	0x0500000f


	//   ....[105]....
        /*0ae0*/ 	.word	0x0500000f


	//   ....[106]....
        /*0ae4*/ 	.word	0x0500000f


	//   ....[107]....
        /*0ae8*/ 	.word	0x0500000f


	//   ....[108]....
        /*0aec*/ 	.word	0x0500000f


	//   ....[109]....
        /*0af0*/ 	.word	0x0500000f


	//   ....[110]....
        /*0af4*/ 	.word	0x0500000f


	//   ....[111]....
        /*0af8*/ 	.word	0x0500000f


	//   ....[112]....
        /*0afc*/ 	.word	0x0500000f


	//   ....[113]....
        /*0b00*/ 	.word	0x0500000f


	//   ....[114]....
        /*0b04*/ 	.word	0x0500000f


	//   ....[115]....
        /*0b08*/ 	.word	0x0500000f


	//   ....[116]....
        /*0b0c*/ 	.word	0x0500000f


	//   ....[117]....
        /*0b10*/ 	.word	0x0500000f


	//   ....[118]....
        /*0b14*/ 	.word	0x0500000f


	//   ....[119]....
        /*0b18*/ 	.word	0x0500000f


	//   ....[120]....
        /*0b1c*/ 	.word	0x0500000f


	//   ....[121]....
        /*0b20*/ 	.word	0x0500000f


	//   ....[122]....
        /*0b24*/ 	.word	0x0500000f


	//   ....[123]....
        /*0b28*/ 	.word	0x0500000f


	//   ....[124]....
        /*0b2c*/ 	.word	0x0500000f


	//   ....[125]....
        /*0b30*/ 	.word	0x0500000f


	//   ....[126]....
        /*0b34*/ 	.word	0x0500000f


	//   ....[127]....
        /*0b38*/ 	.word	0x0500000f


	//   ....[128]....
        /*0b3c*/ 	.word	0x0500000f


	//   ....[129]....
        /*0b40*/ 	.word	0x0500000f


	//   ....[130]....
        /*0b44*/ 	.word	0x0500000f


	//   ....[131]....
        /*0b48*/ 	.word	0x0500000f


	//   ....[132]....
        /*0b4c*/ 	.word	0x0500000f


	//   ....[133]....
        /*0b50*/ 	.word	0x0500000f


	//   ....[134]....
        /*0b54*/ 	.word	0x0500000f


	//   ....[135]....
        /*0b58*/ 	.word	0x0500000f


	//   ....[136]....
        /*0b5c*/ 	.word	0x0500000f


	//   ....[137]....
        /*0b60*/ 	.word	0x0500000f


	//   ....[138]....
        /*0b64*/ 	.word	0x0500000f


	//   ....[139]....
        /*0b68*/ 	.word	0x0500000f


	//   ....[140]....
        /*0b6c*/ 	.word	0x0500000f


	//   ....[141]....
        /*0b70*/ 	.word	0x0500000f


	//   ....[142]....
        /*0b74*/ 	.word	0x0500000f


	//   ....[143]....
        /*0b78*/ 	.word	0x0500000f


	//   ....[144]....
        /*0b7c*/ 	.word	0x0500000f


	//   ....[145]....
        /*0b80*/ 	.word	0x0500000f


	//   ....[146]....
        /*0b84*/ 	.word	0x0500000f


	//   ....[147]....
        /*0b88*/ 	.word	0x0500000f


	//   ....[148]....
        /*0b8c*/ 	.word	0x0500000f


	//   ....[149]....
        /*0b90*/ 	.word	0x0500000f


	//   ....[150]....
        /*0b94*/ 	.word	0x0500000f


	//   ....[151]....
        /*0b98*/ 	.word	0x0500000f


	//   ....[152]....
        /*0b9c*/ 	.word	0x0500000f


	//----- nvinfo : EIATTR_COOP_GROUP_INSTR_OFFSETS
	.align		4
.L_1027:
        /*0ba0*/ 	.byte	0x04, 0x28
        /*0ba2*/ 	.short	(.L_1029 - .L_1028)


	//   ....[0]....
.L_1028:
        /*0ba4*/ 	.word	0x00000070


	//   ....[1]....
        /*0ba8*/ 	.word	0x000001a0


	//   ....[2]....
        /*0bac*/ 	.word	0x000001f0


	//   ....[3]....
        /*0bb0*/ 	.word	0x00000420


	//   ....[4]....
        /*0bb4*/ 	.word	0x00000580


	//   ....[5]....
        /*0bb8*/ 	.word	0x000006a0


	//   ....[6]....
        /*0bbc*/ 	.word	0x00000800


	//   ....[7]....
        /*0bc0*/ 	.word	0x0000c5e0


	//   ....[8]....
        /*0bc4*/ 	.word	0x0000cbf0


	//   ....[9]....
        /*0bc8*/ 	.word	0x0000cc00


	//   ....[10]....
        /*0bcc*/ 	.word	0x0000cc10


	//   ....[11]....
        /*0bd0*/ 	.word	0x0000cc20


	//   ....[12]....
        /*0bd4*/ 	.word	0x0000e680


	//   ....[13]....
        /*0bd8*/ 	.word	0x0000e690


	//   ....[14]....
        /*0bdc*/ 	.word	0x0000e6a0


	//   ....[15]....
        /*0be0*/ 	.word	0x0000e6b0


	//   ....[16]....
        /*0be4*/ 	.word	0x00014de0


	//   ....[17]....
        /*0be8*/ 	.word	0x00014e00


	//   ....[18]....
        /*0bec*/ 	.word	0x00015280


	//   ....[19]....
        /*0bf0*/ 	.word	0x000152c0


	//   ....[20]....
        /*0bf4*/ 	.word	0x0001b340


	//   ....[21]....
        /*0bf8*/ 	.word	0x0001b390


	//   ....[22]....
        /*0bfc*/ 	.word	0x0001bce0


	//   ....[23]....
        /*0c00*/ 	.word	0x0001bdd0


	//   ....[24]....
        /*0c04*/ 	.word	0x0001d800


	//   ....[25]....
        /*0c08*/ 	.word	0x0001d830


	//   ....[26]....
        /*0c0c*/ 	.word	0x0001d900


	//   ....[27]....
        /*0c10*/ 	.word	0x0001d920


	//   ....[28]....
        /*0c14*/ 	.word	0x0001eab0


	//   ....[29]....
        /*0c18*/ 	.word	0x0001eaf0


	//   ....[30]....
        /*0c1c*/ 	.word	0x0001eb80


	//   ....[31]....
        /*0c20*/ 	.word	0x0001eba0


	//   ....[32]....
        /*0c24*/ 	.word	0x0001f0e0


	//   ....[33]....
        /*0c28*/ 	.word	0x0001f100


	//   ....[34]....
        /*0c2c*/ 	.word	0x0001f1d0


	//   ....[35]....
        /*0c30*/ 	.word	0x0001f1f0


	//   ....[36]....
        /*0c34*/ 	.word	0x0001f2c0


	//   ....[37]....
        /*0c38*/ 	.word	0x0001f2e0


	//   ....[38]....
        /*0c3c*/ 	.word	0x0001f3c0


	//   ....[39]....
        /*0c40*/ 	.word	0x0001f3e0


	//   ....[40]....
        /*0c44*/ 	.word	0x0001fc90


	//   ....[41]....
        /*0c48*/ 	.word	0x0001fca0


	//   ....[42]....
        /*0c4c*/ 	.word	0x0001fdc0


	//   ....[43]....
        /*0c50*/ 	.word	0x0001fdd0


	//   ....[44]....
        /*0c54*/ 	.word	0x0001fef0


	//   ....[45]....
        /*0c58*/ 	.word	0x0001ff00


	//   ....[46]....
        /*0c5c*/ 	.word	0x00020020


	//   ....[47]....
        /*0c60*/ 	.word	0x00020030


	//   ....[48]....
        /*0c64*/ 	.word	0x000201b0


	//   ....[49]....
        /*0c68*/ 	.word	0x00020390


	//   ....[50]....
        /*0c6c*/ 	.word	0x000203c0


	//   ....[51]....
        /*0c70*/ 	.word	0x000203f0


	//   ....[52]....
        /*0c74*/ 	.word	0x00020420


	//   ....[53]....
        /*0c78*/ 	.word	0x00020450


	//   ....[54]....
        /*0c7c*/ 	.word	0x00020480


	//   ....[55]....
        /*0c80*/ 	.word	0x00020600


	//   ....[56]....
        /*0c84*/ 	.word	0x00020630


	//   ....[57]....
        /*0c88*/ 	.word	0x00020660


	//   ....[58]....
        /*0c8c*/ 	.word	0x00020690


	//   ....[59]....
        /*0c90*/ 	.word	0x000206c0


	//   ....[60]....
        /*0c94*/ 	.word	0x000206f0


	//   ....[61]....
        /*0c98*/ 	.word	0x00020780


	//   ....[62]....
        /*0c9c*/ 	.word	0x000207b0


	//   ....[63]....
        /*0ca0*/ 	.word	0x00020840


	//   ....[64]....
        /*0ca4*/ 	.word	0x000214d0


	//   ....[65]....
        /*0ca8*/ 	.word	0x00022c70


	//   ....[66]....
        /*0cac*/ 	.word	0x000238e0


	//   ....[67]....
        /*0cb0*/ 	.word	0x00023900


	//   ....[68]....
        /*0cb4*/ 	.word	0x000239a0


	//   ....[69]....
        /*0cb8*/ 	.word	0x000239b0


	//   ....[70]....
        /*0cbc*/ 	.word	0x00023a40


	//   ....[71]....
        /*0cc0*/ 	.word	0x00023a50


	//   ....[72]....
        /*0cc4*/ 	.word	0x00023ae0


	//   ....[73]....
        /*0cc8*/ 	.word	0x00023af0


	//   ....[74]....
        /*0ccc*/ 	.word	0x00023b80


	//   ....[75]....
        /*0cd0*/ 	.word	0x00023b90


	//   ....[76]....
        /*0cd4*/ 	.word	0x00023c20


	//   ....[77]....
        /*0cd8*/ 	.word	0x00023c30


	//   ....[78]....
        /*0cdc*/ 	.word	0x00023cc0


	//   ....[79]....
        /*0ce0*/ 	.word	0x00023cd0


	//   ....[80]....
        /*0ce4*/ 	.word	0x00023d20


	//   ....[81]....
        /*0ce8*/ 	.word	0x00023d50


	//   ....[82]....
        /*0cec*/ 	.word	0x000267d0


	//   ....[83]....
        /*0cf0*/ 	.word	0x00026820


	//   ....[84]....
        /*0cf4*/ 	.word	0x00026850


	//   ....[85]....
        /*0cf8*/ 	.word	0x00026880


	//   ....[86]....
        /*0cfc*/ 	.word	0x000268b0


	//   ....[87]....
        /*0d00*/ 	.word	0x000268e0


	//   ....[88]....
        /*0d04*/ 	.word	0x00026910


	//   ....[89]....
        /*0d08*/ 	.word	0x00026920


	//   ....[90]....
        /*0d0c*/ 	.word	0x00026ab0


	//   ....[91]....
        /*0d10*/ 	.word	0x00026af0


	//   ....[92]....
        /*0d14*/ 	.word	0x00026b20


	//   ....[93]....
        /*0d18*/ 	.word	0x00026b50


	//   ....[94]....
        /*0d1c*/ 	.word	0x00026b80


	//   ....[95]....
        /*0d20*/ 	.word	0x00026bb0


	//   ....[96]....
        /*0d24*/ 	.word	0x00026c70


	//   ....[97]....
        /*0d28*/ 	.word	0x00026c90


	//   ....[98]....
        /*0d2c*/ 	.word	0x00026d00


	//   ....[99]....
        /*0d30*/ 	.word	0x00027180


	//   ....[100]....
        /*0d34*/ 	.word	0x00027610


	//   ....[101]....
        /*0d38*/ 	.word	0x000276c0


	//   ....[102]....
        /*0d3c*/ 	.word	0x00027750


	//   ....[103]....
        /*0d40*/ 	.word	0x000277a0


	//   ....[104]....
        /*0d44*/ 	.word	0x000277f0


	//   ....[105]....
        /*0d48*/ 	.word	0x000278d0


	//   ....[106]....
        /*0d4c*/ 	.word	0x00027960


	//   ....[107]....
        /*0d50*/ 	.word	0x000279b0


	//   ....[108]....
        /*0d54*/ 	.word	0x00027a00


	//   ....[109]....
        /*0d58*/ 	.word	0x00027c10


	//   ....[110]....
        /*0d5c*/ 	.word	0x00027c60


	//   ....[111]....
        /*0d60*/ 	.word	0x00027cf0


	//   ....[112]....
        /*0d64*/ 	.word	0x00027d80


	//   ....[113]....
        /*0d68*/ 	.word	0x00027e10


	//   ....[114]....
        /*0d6c*/ 	.word	0x00027ea0


	//   ....[115]....
        /*0d70*/ 	.word	0x00027f30


	//   ....[116]....
        /*0d74*/ 	.word	0x00027fc0


	//   ....[117]....
        /*0d78*/ 	.word	0x00028080


	//   ....[118]....
        /*0d7c*/ 	.word	0x00028380


	//   ....[119]....
        /*0d80*/ 	.word	0x00028530


	//   ....[120]....
        /*0d84*/ 	.word	0x00028580


	//   ....[121]....
        /*0d88*/ 	.word	0x000286a0


	//   ....[122]....
        /*0d8c*/ 	.word	0x000286f0


	//   ....[123]....
        /*0d90*/ 	.word	0x00028810


	//   ....[124]....
        /*0d94*/ 	.word	0x00028860


	//   ....[125]....
        /*0d98*/ 	.word	0x00028980


	//   ....[126]....
        /*0d9c*/ 	.word	0x000289d0


	//   ....[127]....
        /*0da0*/ 	.word	0x00028af0


	//   ....[128]....
        /*0da4*/ 	.word	0x00028b40


	//   ....[129]....
        /*0da8*/ 	.word	0x00028c60


	//   ....[130]....
        /*0dac*/ 	.word	0x00028cb0


	//   ....[131]....
        /*0db0*/ 	.word	0x00028dd0


	//   ....[132]....
        /*0db4*/ 	.word	0x00028e20


	//   ....[133]....
        /*0db8*/ 	.word	0x00028f20


	//   ....[134]....
        /*0dbc*/ 	.word	0x00028f70


	//   ....[135]....
        /*0dc0*/ 	.word	0x000292a0


	//   ....[136]....
        /*0dc4*/ 	.word	0x00029350


	//   ....[137]....
        /*0dc8*/ 	.word	0x00029460


	//   ....[138]....
        /*0dcc*/ 	.word	0x000294f0


	//   ....[139]....
        /*0dd0*/ 	.word	0x00029570


	//   ....[140]....
        /*0dd4*/ 	.word	0x000295f0


	//   ....[141]....
        /*0dd8*/ 	.word	0x00029670


	//   ....[142]....
        /*0ddc*/ 	.word	0x00029700


	//   ....[143]....
        /*0de0*/ 	.word	0x000297a0


	//   ....[144]....
        /*0de4*/ 	.word	0x00029860


	//   ....[145]....
        /*0de8*/ 	.word	0x000298e0


	//   ....[146]....
        /*0dec*/ 	.word	0x00029960


	//   ....[147]....
        /*0df0*/ 	.word	0x000299e0


	//   ....[148]....
        /*0df4*/ 	.word	0x00029a70


	//   ....[149]....
        /*0df8*/ 	.word	0x00029af0


	//   ....[150]....
        /*0dfc*/ 	.word	0x00029b90


	//   ....[151]....
        /*0e00*/ 	.word	0x00029c20


	//   ....[152]....
        /*0e04*/ 	.word	0x00029d50


	//----- nvinfo : EIATTR_REG_RECONFIG
	.align		4
.L_1029:
        /*0e08*/ 	.byte	0x01, 0x54
	.zero		2


	//----- nvinfo : EIATTR_SYSCALL_OFFSETS
	.align		4
        /*0e0c*/ 	.byte	0x04, 0x46
        /*0e0e*/ 	.short	(.L_1031 - .L_1030)


	//   ....[0]....
.L_1030:
        /*0e10*/ 	.word	0x00001ba0


	//   ....[1]....
        /*0e14*/ 	.word	0x00001cf0


	//   ....[2]....
        /*0e18*/ 	.word	0x0000c7b0


	//   ....[3]....
        /*0e1c*/ 	.word	0x0000cb40


	//   ....[4]....
        /*0e20*/ 	.word	0x00022850


	//   ....[5]....
        /*0e24*/ 	.word	0x000229b0


	//   ....[6]....
        /*0e28*/ 	.word	0x00022ab0


	//   ....[7]....
        /*0e2c*/ 	.word	0x00023470


	//----- nvinfo : EIATTR_MBARRIER_INSTR_OFFSETS
	.align		4
.L_1031:
        /*0e30*/ 	.byte	0x04, 0x39
        /*0e32*/ 	.short	(.L_1033 - .L_1032)


	//   ....[0]....
.L_1032:
        /*0e34*/ 	.word	0x000002d0
        /*0e38*/ 	.word	0x000000ff
        /*0e3c*/ 	.word	0x00034800
        /*0e40*/ 	.short	0x0100
        /*0e42*/ 	.byte	0x08
	.zero		1


	//   ....[1]....
        /*0e44*/ 	.word	0x000002e0
        /*0e48*/ 	.word	0x000000ff
        /*0e4c*/ 	.word	0x00034820
        /*0e50*/ 	.short	0x0100
        /*0e52*/ 	.byte	0x08
	.zero		1


	//   ....[2]....
        /*0e54*/ 	.word	0x000003d0
        /*0e58*/ 	.word	0x000000ff
        /*0e5c*/ 	.word	0x00034830
        /*0e60*/ 	.short	0x0100
        /*0e62*/ 	.byte	0x08
	.zero		1


	//   ....[3]....
        /*0e64*/ 	.word	0x000003e0
        /*0e68*/ 	.word	0x000000ff
        /*0e6c*/ 	.word	0x00034840
        /*0e70*/ 	.short	0x0100
        /*0e72*/ 	.byte	0x08
	.zero		1


	//   ....[4]....
        /*0e74*/ 	.word	0x000003f0
        /*0e78*/ 	.word	0x000000ff
        /*0e7c*/ 	.word	0x00034838
        /*0e80*/ 	.short	0x0100
        /*0e82*/ 	.byte	0x08
	.zero		1


	//   ....[5]....
        /*0e84*/ 	.word	0x00000400
        /*0e88*/ 	.word	0x000000ff
        /*0e8c*/ 	.word	0x00034848
        /*0e90*/ 	.short	0x0100
        /*0e92*/ 	.byte	0x08
	.zero		1


	//   ....[6]....
        /*0e94*/ 	.word	0x00000530
        /*0e98*/ 	.word	0x000000ff
        /*0e9c*/ 	.word	0x00034850
        /*0ea0*/ 	.short	0x0100
        /*0ea2*/ 	.byte	0x08
	.zero		1


	//   ....[7]....
        /*0ea4*/ 	.word	0x00000540
        /*0ea8*/ 	.word	0x000000ff
        /*0eac*/ 	.word	0x00034860
        /*0eb0*/ 	.short	0x0100
        /*0eb2*/ 	.byte	0x08
	.zero		1


	//   ....[8]....
        /*0eb4*/ 	.word	0x00000550
        /*0eb8*/ 	.word	0x000000ff
        /*0ebc*/ 	.word	0x00034858
        /*0ec0*/ 	.short	0x0100
        /*0ec2*/ 	.byte	0x08
	.zero		1


	//   ....[9]....
        /*0ec4*/ 	.word	0x00000560
        /*0ec8*/ 	.word	0x000000ff
        /*0ecc*/ 	.word	0x00034868
        /*0ed0*/ 	.short	0x0100
        /*0ed2*/ 	.byte	0x08
	.zero		1


	//   ....[10]....
        /*0ed4*/ 	.word	0x00000650
        /*0ed8*/ 	.word	0x000000ff
        /*0edc*/ 	.word	0x00034870
        /*0ee0*/ 	.short	0x0100
        /*0ee2*/ 	.byte	0x06
	.zero		1


	//   ....[11]....
        /*0ee4*/ 	.word	0x00000660
        /*0ee8*/ 	.word	0x000000ff
        /*0eec*/ 	.word	0x00034880
        /*0ef0*/ 	.short	0x0100
        /*0ef2*/ 	.byte	0x06
	.zero		1


	//   ....[12]....
        /*0ef4*/ 	.word	0x00000670
        /*0ef8*/ 	.word	0x000000ff
        /*0efc*/ 	.word	0x00034878
        /*0f00*/ 	.short	0x0100
        /*0f02*/ 	.byte	0x06
	.zero		1


	//   ....[13]....
        /*0f04*/ 	.word	0x00000680
        /*0f08*/ 	.word	0x000000ff
        /*0f0c*/ 	.word	0x00034888
        /*0f10*/ 	.short	0x0100
        /*0f12*/ 	.byte	0x06
	.zero		1


	//   ....[14]....
        /*0f14*/ 	.word	0x000007b0
        /*0f18*/ 	.word	0x000000ff
        /*0f1c*/ 	.word	0x00034890
        /*0f20*/ 	.short	0x0100
        /*0f22*/ 	.byte	0x08
	.zero		1


	//   ....[15]....
        /*0f24*/ 	.word	0x000007c0
        /*0f28*/ 	.word	0x000000ff
        /*0f2c*/ 	.word	0x000348a0
        /*0f30*/ 	.short	0x0100
        /*0f32*/ 	.byte	0x08
	.zero		1


	//   ....[16]....
        /*0f34*/ 	.word	0x000007d0
        /*0f38*/ 	.word	0x000000ff
        /*0f3c*/ 	.word	0x00034898
        /*0f40*/ 	.short	0x0100
        /*0f42*/ 	.byte	0x08
	.zero		1


	//   ....[17]....
        /*0f44*/ 	.word	0x000007e0
        /*0f48*/ 	.word	0x000000ff
        /*0f4c*/ 	.word	0x000348a8
        /*0f50*/ 	.short	0x0100
        /*0f52*/ 	.byte	0x08
	.zero		1


	//   ....[18]....
        /*0f54*/ 	.word	0x00000910
        /*0f58*/ 	.word	0x000000ff
        /*0f5c*/ 	.word	0x000348b0
        /*0f60*/ 	.short	0x0100
        /*0f62*/ 	.byte	0x08
	.zero		1


	//   ....[19]....
        /*0f64*/ 	.word	0x00000920
        /*0f68*/ 	.word	0x000000ff
        /*0f6c*/ 	.word	0x000348c0
        /*0f70*/ 	.short	0x0100
        /*0f72*/ 	.byte	0x08
	.zero		1


	//   ....[20]....
        /*0f74*/ 	.word	0x00000930
        /*0f78*/ 	.word	0x000000ff
        /*0f7c*/ 	.word	0x000348b8
        /*0f80*/ 	.short	0x0100
        /*0f82*/ 	.byte	0x08
	.zero		1


	//   ....[21]....
        /*0f84*/ 	.word	0x00000940
        /*0f88*/ 	.word	0x000000ff
        /*0f8c*/ 	.word	0x000348c8
        /*0f90*/ 	.short	0x0100
        /*0f92*/ 	.byte	0x08
	.zero		1


	//   ....[22]....
        /*0f94*/ 	.word	0x00003ef0
        /*0f98*/ 	.word	0x00000003
        /*0f9c*/ 	.word	0x00034890
        /*0fa0*/ 	.short	0x010a
        /*0fa2*/ 	.byte	0x3f
	.zero		1


	//   ....[23]....
        /*0fa4*/ 	.word	0x00007960
        /*0fa8*/ 	.word	0x00000003
        /*0fac*/ 	.word	0x00034890
        /*0fb0*/ 	.short	0x010a
        /*0fb2*/ 	.byte	0x3f
	.zero		1


	//   ....[24]....
        /*0fb4*/ 	.word	0x0000ae90
        /*0fb8*/ 	.word	0x00000003
        /*0fbc*/ 	.word	0x00034890
        /*0fc0*/ 	.short	0x010a
        /*0fc2*/ 	.byte	0x3f
	.zero		1


	//   ....[25]....
        /*0fc4*/ 	.word	0x0000b860
        /*0fc8*/ 	.word	0x0000002c
        /*0fcc*/ 	.word	0x00000000
        /*0fd0*/ 	.short	0x0101
        /*0fd2*/ 	.byte	0x3f
	.zero		1


	//   ....[26]....
        /*0fd4*/ 	.word	0x0000b8a0
        /*0fd8*/ 	.word	0x00000003
        /*0fdc*/ 	.word	0x000348b0
        /*0fe0*/ 	.short	0x010a
        /*0fe2*/ 	.byte	0x3f
	.zero		1


	//   ....[27]....
        /*0fe4*/ 	.word	0x0000c200
        /*0fe8*/ 	.word	0x00000003
        /*0fec*/ 	.word	0x00000000
        /*0ff0*/ 	.short	0x0101
        /*0ff2*/ 	.byte	0x3f
	.zero		1


	//   ....[28]....
        /*0ff4*/ 	.word	0x0000c840
        /*0ff8*/ 	.word	0x00000002
        /*0ffc*/ 	.word	0x00034800
        /*1000*/ 	.short	0x010a
        /*1002*/ 	.byte	0x3f
	.zero		1


	//   ....[29]....
        /*1004*/ 	.word	0x0000c890
        /*1008*/ 	.word	0x00000002
        /*100c*/ 	.word	0x00034800
        /*1010*/ 	.short	0x010a
        /*1012*/ 	.byte	0x3f
	.zero		1


	//   ....[30]....
        /*1014*/ 	.word	0x0000cea0
        /*1018*/ 	.word	0x00000002
        /*101c*/ 	.word	0x00034800
        /*1020*/ 	.short	0x010a
        /*1022*/ 	.byte	0x3f
	.zero		1


	//   ....[31]....
        /*1024*/ 	.word	0x0000e910
        /*1028*/ 	.word	0x00000002
        /*102c*/ 	.word	0x00034800
        /*1030*/ 	.short	0x010a
        /*1032*/ 	.byte	0x3f
	.zero		1


	//   ....[32]....
        /*1034*/ 	.word	0x000105e0
        /*1038*/ 	.word	0x00000000
        /*103c*/ 	.word	0x00034830
        /*1040*/ 	.short	0x010a
        /*1042*/ 	.byte	0x3f
	.zero		1


	//   ....[33]....
        /*1044*/ 	.word	0x00010660
        /*1048*/ 	.word	0x00000000
        /*104c*/ 	.word	0x00034830
        /*1050*/ 	.short	0x010a
        /*1052*/ 	.byte	0x3f
	.zero		1


	//   ....[34]....
        /*1054*/ 	.word	0x00015a40
        /*1058*/ 	.word	0x00000003
        /*105c*/ 	.word	0x00000000
        /*1060*/ 	.short	0x0101
        /*1062*/ 	.byte	0x3f
	.zero		1


	//   ....[35]....
        /*1064*/ 	.word	0x00016d40
        /*1068*/ 	.word	0x00000008
        /*106c*/ 	.word	0x00034830
        /*1070*/ 	.short	0x010a
        /*1072*/ 	.byte	0x3f
	.zero		1


	//   ....[36]....
        /*1074*/ 	.word	0x00016d90
        /*1078*/ 	.word	0x00000008
        /*107c*/ 	.word	0x00034830
        /*1080*/ 	.short	0x010a
        /*1082*/ 	.byte	0x3f
	.zero		1


	//   ....[37]....
        /*1084*/ 	.word	0x0001a280
        /*1088*/ 	.word	0x00000008
        /*108c*/ 	.word	0x00034850
        /*1090*/ 	.short	0x010a
        /*1092*/ 	.byte	0x3f
	.zero		1


	//   ....[38]....
        /*1094*/ 	.word	0x0001a2c0
        /*1098*/ 	.word	0x00000008
        /*109c*/ 	.word	0x00034850
        /*10a0*/ 	.short	0x010a
        /*10a2*/ 	.byte	0x3f
	.zero		1


	//   ....[39]....
        /*10a4*/ 	.word	0x0001c5b0
        /*10a8*/ 	.word	0x00000082
        /*10ac*/ 	.word	0x00000000
        /*10b0*/ 	.short	0x0101
        /*10b2*/ 	.byte	0x3f
	.zero		1


	//   ....[40]....
        /*10b4*/ 	.word	0x0001c630
        /*10b8*/ 	.word	0x0000000b
        /*10bc*/ 	.word	0x00000000
        /*10c0*/ 	.short	0x0101
        /*10c2*/ 	.byte	0x3f
	.zero		1


	//   ....[41]....
        /*10c4*/ 	.word	0x0001d280
        /*10c8*/ 	.word	0x0000000a
        /*10cc*/ 	.word	0x00034850
        /*10d0*/ 	.short	0x010a
        /*10d2*/ 	.byte	0x3f
	.zero		1


	//   ....[42]....
        /*10d4*/ 	.word	0x0001d300
        /*10d8*/ 	.word	0x0000000a
        /*10dc*/ 	.word	0x00034850
        /*10e0*/ 	.short	0x010a
        /*10e2*/ 	.byte	0x3f
	.zero		1


	//   ....[43]....
        /*10e4*/ 	.word	0x0001dba0
        /*10e8*/ 	.word	0x0000000a
        /*10ec*/ 	.word	0x00000000
        /*10f0*/ 	.short	0x0101
        /*10f2*/ 	.byte	0x3f
	.zero		1


	//   ....[44]....
        /*10f4*/ 	.word	0x0001f0f0
        /*10f8*/ 	.word	0x00000000
        /*10fc*/ 	.word	0x00000000
        /*1100*/ 	.short	0x0101
        /*1102*/ 	.byte	0x3f
	.zero		1


	//   ....[45]....
        /*1104*/ 	.word	0x000215c0
        /*1108*/ 	.word	0x00000004
        /*110c*/ 	.word	0x00034820
        /*1110*/ 	.short	0x010a
        /*1112*/ 	.byte	0x3f
	.zero		1


	//   ....[46]....
        /*1114*/ 	.word	0x000216a0
        /*1118*/ 	.word	0x00000005
        /*111c*/ 	.word	0x000348a0
        /*1120*/ 	.short	0x010a
        /*1122*/ 	.byte	0x3f
	.zero		1


	//   ....[47]....
        /*1124*/ 	.word	0x000219e0
        /*1128*/ 	.word	0x00000005
        /*112c*/ 	.word	0x000348c0
        /*1130*/ 	.short	0x010a
        /*1132*/ 	.byte	0x3f
	.zero		1


	//   ....[48]....
        /*1134*/ 	.word	0x00021e80
        /*1138*/ 	.word	0x00000006
        /*113c*/ 	.word	0x000348a0
        /*1140*/ 	.short	0x010a
        /*1142*/ 	.byte	0x3f
	.zero		1


	//   ....[49]....
        /*1144*/ 	.word	0x000221b0
        /*1148*/ 	.word	0x00000006
        /*114c*/ 	.word	0x000348c0
        /*1150*/ 	.short	0x010a
        /*1152*/ 	.byte	0x3f
	.zero		1


	//   ....[50]....
        /*1154*/ 	.word	0x00022f20
        /*1158*/ 	.word	0x00000000
        /*115c*/ 	.word	0x00034840
        /*1160*/ 	.short	0x010a
        /*1162*/ 	.byte	0x3f
	.zero		1


	//   ....[51]....
        /*1164*/ 	.word	0x00023e50
        /*1168*/ 	.word	0x00000008
        /*116c*/ 	.word	0x00034800
        /*1170*/ 	.short	0x0107
        /*1172*/ 	.byte	0x3f
	.zero		1


	//   ....[52]....
        /*1174*/ 	.word	0x00023f50
        /*1178*/ 	.word	0x00000002
        /*117c*/ 	.word	0x00034800
        /*1180*/ 	.short	0x0101
        /*1182*/ 	.byte	0x3f
	.zero		1


	//   ....[53]....
        /*1184*/ 	.word	0x00023f70
        /*1188*/ 	.word	0x00000002
        /*118c*/ 	.word	0x00034820
        /*1190*/ 	.short	0x010a
        /*1192*/ 	.byte	0x3f
	.zero		1


	//   ....[54]....
        /*1194*/ 	.word	0x00024300
        /*1198*/ 	.word	0x00000003
        /*119c*/ 	.word	0x00034840
        /*11a0*/ 	.short	0x010a
        /*11a2*/ 	.byte	0x3f
	.zero		1


	//   ....[55]....
        /*11a4*/ 	.word	0x000246c0
        /*11a8*/ 	.word	0x00000002
        /*11ac*/ 	.word	0x00034860
        /*11b0*/ 	.short	0x010a
        /*11b2*/ 	.byte	0x3f
	.zero		1


	//   ....[56]....
        /*11b4*/ 	.word	0x00024de0
        /*11b8*/ 	.word	0x00000003
        /*11bc*/ 	.word	0x00034840
        /*11c0*/ 	.short	0x010a
        /*11c2*/ 	.byte	0x3f
	.zero		1


	//   ....[57]....
        /*11c4*/ 	.word	0x000251a0
        /*11c8*/ 	.word	0x00000002
        /*11cc*/ 	.word	0x00034860
        /*11d0*/ 	.short	0x010a
        /*11d2*/ 	.byte	0x3f
	.zero		1


	//   ....[58]....
        /*11d4*/ 	.word	0x00025810
        /*11d8*/ 	.word	0x00000003
        /*11dc*/ 	.word	0x00034840
        /*11e0*/ 	.short	0x010a
        /*11e2*/ 	.byte	0x3f
	.zero		1


	//   ....[59]....
        /*11e4*/ 	.word	0x00025bc0
        /*11e8*/ 	.word	0x00000002
        /*11ec*/ 	.word	0x00034860
        /*11f0*/ 	.short	0x010a
        /*11f2*/ 	.byte	0x3f
	.zero		1


	//   ....[60]....
        /*11f4*/ 	.word	0x000261b0
        /*11f8*/ 	.word	0x00000002
        /*11fc*/ 	.word	0x00034860
        /*1200*/ 	.short	0x010a
        /*1202*/ 	.byte	0x3f
	.zero		1


	//   ....[61]....
        /*1204*/ 	.word	0x00027100
        /*1208*/ 	.word	0x00000000
        /*120c*/ 	.word	0x00034820
        /*1210*/ 	.short	0x010a
        /*1212*/ 	.byte	0x3f
	.zero		1


	//   ....[62]....
        /*1214*/ 	.word	0x000272b0
        /*1218*/ 	.word	0x00000006
        /*121c*/ 	.word	0x00000000
        /*1220*/ 	.short	0x010a
        /*1222*/ 	.byte	0x3f
	.zero		1


	//   ....[63]....
        /*1224*/ 	.word	0x00027320
        /*1228*/ 	.word	0x00000007
        /*122c*/ 	.word	0x00000000
        /*1230*/ 	.short	0x010a
        /*1232*/ 	.byte	0x3f
	.zero		1


	//   ....[64]....
        /*1234*/ 	.word	0x00027390
        /*1238*/ 	.word	0x00000004
        /*123c*/ 	.word	0x00000000
        /*1240*/ 	.short	0x010a
        /*1242*/ 	.byte	0x3f
	.zero		1


	//   ....[65]....
        /*1244*/ 	.word	0x000273c0
        /*1248*/ 	.word	0x00000003
        /*124c*/ 	.word	0x00000000
        /*1250*/ 	.short	0x010a
        /*1252*/ 	.byte	0x3f
	.zero		1


	//   ....[66]....
        /*1254*/ 	.word	0x00027420
        /*1258*/ 	.word	0x00000003
        /*125c*/ 	.word	0x00034890
        /*1260*/ 	.short	0x010a
        /*1262*/ 	.byte	0x3f
	.zero		1


	//   ....[67]....
        /*1264*/ 	.word	0x00027470
        /*1268*/ 	.word	0x00000003
        /*126c*/ 	.word	0x00034890
        /*1270*/ 	.short	0x010a
        /*1272*/ 	.byte	0x3f
	.zero		1


	//   ....[68]....
        /*1274*/ 	.word	0x000274c0
        /*1278*/ 	.word	0x00000003
        /*127c*/ 	.word	0x00034890
        /*1280*/ 	.short	0x010a
        /*1282*/ 	.byte	0x3f
	.zero		1


	//   ....[69]....
        /*1284*/ 	.word	0x00027510
        /*1288*/ 	.word	0x00000003
        /*128c*/ 	.word	0x000348b0
        /*1290*/ 	.short	0x010a
        /*1292*/ 	.byte	0x3f
	.zero		1


	//   ....[70]....
        /*1294*/ 	.word	0x00027820
        /*1298*/ 	.word	0x00000002
        /*129c*/ 	.word	0x00034800
        /*12a0*/ 	.short	0x010a
        /*12a2*/ 	.byte	0x3f
	.zero		1


	//   ....[71]....
        /*12a4*/ 	.word	0x00027a30
        /*12a8*/ 	.word	0x00000002
        /*12ac*/ 	.word	0x00034800
        /*12b0*/ 	.short	0x010a
        /*12b2*/ 	.byte	0x3f
	.zero		1


	//   ....[72]....
        /*12b4*/ 	.word	0x00027a80
        /*12b8*/ 	.word	0x00000000
        /*12bc*/ 	.word	0x00034830
        /*12c0*/ 	.short	0x010a
        /*12c2*/ 	.byte	0x3f
	.zero		1


	//   ....[73]....
        /*12c4*/ 	.word	0x00027ad0
        /*12c8*/ 	.word	0x00000008
        /*12cc*/ 	.word	0x00034830
        /*12d0*/ 	.short	0x010a
        /*12d2*/ 	.byte	0x3f
	.zero		1


	//   ....[74]....
        /*12d4*/ 	.word	0x00027b20
        /*12d8*/ 	.word	0x00000008
        /*12dc*/ 	.word	0x00034850
        /*12e0*/ 	.short	0x010a
        /*12e2*/ 	.byte	0x3f
	.zero		1


	//   ....[75]....
        /*12e4*/ 	.word	0x00027b70
        /*12e8*/ 	.word	0x0000000a
        /*12ec*/ 	.word	0x00034850
        /*12f0*/ 	.short	0x010a
        /*12f2*/ 	.byte	0x3f
	.zero		1


	//   ....[76]....
        /*12f4*/ 	.word	0x00028160
        /*12f8*/ 	.word	0x00000003
        /*12fc*/ 	.word	0x00034820
        /*1300*/ 	.short	0x010a
        /*1302*/ 	.byte	0x3f
	.zero		1


	//   ....[77]....
        /*1304*/ 	.word	0x000281b0
        /*1308*/ 	.word	0x00000005
        /*130c*/ 	.word	0x000348a0
        /*1310*/ 	.short	0x010a
        /*1312*/ 	.byte	0x3f
	.zero		1


	//   ....[78]....
        /*1314*/ 	.word	0x00028200
        /*1318*/ 	.word	0x00000005
        /*131c*/ 	.word	0x000348c0
        /*1320*/ 	.short	0x010a
        /*1322*/ 	.byte	0x3f
	.zero		1


	//   ....[79]....
        /*1324*/ 	.word	0x00028250
        /*1328*/ 	.word	0x00000006
        /*132c*/ 	.word	0x000348a0
        /*1330*/ 	.short	0x010a
        /*1332*/ 	.byte	0x3f
	.zero		1


	//   ....[80]....
        /*1334*/ 	.word	0x000282a0
        /*1338*/ 	.word	0x00000006
        /*133c*/ 	.word	0x000348c0
        /*1340*/ 	.short	0x010a
        /*1342*/ 	.byte	0x3f
	.zero		1


	//   ....[81]....
        /*1344*/ 	.word	0x00028440
        /*1348*/ 	.word	0x00000000
        /*134c*/ 	.word	0x00034840
        /*1350*/ 	.short	0x010a
        /*1352*/ 	.byte	0x3f
	.zero		1


	//   ....[82]....
        /*1354*/ 	.word	0x00028fc0
        /*1358*/ 	.word	0x00000002
        /*135c*/ 	.word	0x00034820
        /*1360*/ 	.short	0x010a
        /*1362*/ 	.byte	0x3f
	.zero		1


	//   ....[83]....
        /*1364*/ 	.word	0x00029010
        /*1368*/ 	.word	0x00000003
        /*136c*/ 	.word	0x00034840
        /*1370*/ 	.short	0x010a
        /*1372*/ 	.byte	0x3f
	.zero		1


	//   ....[84]....
        /*1374*/ 	.word	0x00029060
        /*1378*/ 	.word	0x00000002
        /*137c*/ 	.word	0x00034860
        /*1380*/ 	.short	0x010a
        /*1382*/ 	.byte	0x3f
	.zero		1


	//   ....[85]....
        /*1384*/ 	.word	0x000290b0
        /*1388*/ 	.word	0x00000003
        /*138c*/ 	.word	0x00034840
        /*1390*/ 	.short	0x010a
        /*1392*/ 	.byte	0x3f
	.zero		1


	//   ....[86]....
        /*1394*/ 	.word	0x00029100
        /*1398*/ 	.word	0x00000002
        /*139c*/ 	.word	0x00034860
        /*13a0*/ 	.short	0x010a
        /*13a2*/ 	.byte	0x3f
	.zero		1


	//   ....[87]....
        /*13a4*/ 	.word	0x00029150
        /*13a8*/ 	.word	0x00000003
        /*13ac*/ 	.word	0x00034840
        /*13b0*/ 	.short	0x010a
        /*13b2*/ 	.byte	0x3f
	.zero		1


	//   ....[88]....
        /*13b4*/ 	.word	0x000291a0
        /*13b8*/ 	.word	0x00000002
        /*13bc*/ 	.word	0x00034860
        /*13c0*/ 	.short	0x010a
        /*13c2*/ 	.byte	0x3f
	.zero		1


	//   ....[89]....
        /*13c4*/ 	.word	0x000291f0
        /*13c8*/ 	.word	0x00000002
        /*13cc*/ 	.word	0x00034860
        /*13d0*/ 	.short	0x010a
        /*13d2*/ 	.byte	0x3f
	.zero		1


	//   ....[90]....
        /*13d4*/ 	.word	0x00029c70
        /*13d8*/ 	.word	0x00000000
        /*13dc*/ 	.word	0x00034820
        /*13e0*/ 	.short	0x010a
        /*13e2*/ 	.byte	0x3f
	.zero		1


	//   ....[91]....
        /*13e4*/ 	.word	0x00029e10
        /*13e8*/ 	.word	0x00000006
        /*13ec*/ 	.word	0x00000000
        /*13f0*/ 	.short	0x010a
        /*13f2*/ 	.byte	0x3f
	.zero		1


	//   ....[92]....
        /*13f4*/ 	.word	0x00029e60
        /*13f8*/ 	.word	0x00000007
        /*13fc*/ 	.word	0x00000000
        /*1400*/ 	.short	0x010a
        /*1402*/ 	.byte	0x3f
	.zero		1


	//   ....[93]....
        /*1404*/ 	.word	0x00029eb0
        /*1408*/ 	.word	0x00000004
        /*140c*/ 	.word	0x00000000
        /*1410*/ 	.short	0x010a
        /*1412*/ 	.byte	0x3f
	.zero		1


	//----- nvinfo : EIATTR_NUM_MBARRIERS
	.align		4
.L_1033:
        /*1414*/ 	.byte	0x03, 0x38
        /*1416*/ 	.short	0x0016


	//----- nvinfo : EIATTR_EXIT_INSTR_OFFSETS
	.align		4
        /*1418*/ 	.byte	0x04, 0x1c
        /*141a*/ 	.short	(.L_1035 - .L_1034)


	//   ....[0]....
.L_1034:
        /*141c*/ 	.word	0x00027410


	//----- nvinfo : EIATTR_MAX_THREADS
	.align		4
.L_1035:
        /*1420*/ 	.byte	0x04, 0x05
        /*1422*/ 	.short	(.L_1037 - .L_1036)
.L_1036:
        /*1424*/ 	.word	0x00000180
        /*1428*/ 	.word	0x00000001
        /*142c*/ 	.word	0x00000001


	//----- nvinfo : EIATTR_CRS_STACK_SIZE
	.align		4
.L_1037:
        /*1430*/ 	.byte	0x04, 0x1e
        /*1432*/ 	.short	(.L_1039 - .L_1038)
.L_1038:
        /*1434*/ 	.word	0x00000000


	//----- nvinfo : EIATTR_CBANK_PARAM_SIZE
	.align		4
.L_1039:
        /*1438*/ 	.byte	0x03, 0x19
        /*143a*/ 	.short	0x0af0


	//----- nvinfo : EIATTR_PARAM_CBANK
	.align		4
        /*143c*/ 	.byte	0x04, 0x0a
        /*143e*/ 	.short	(.L_1041 - .L_1040)
	.align		4
.L_1040:
        /*1440*/ 	.word	index@(.nv.constant0._ZN7cutlass13device_kernelIN5flash11enable_sm90INS1_16FlashAttnFwdSm90INS1_25CollectiveMainloopFwdSm90ILi2EN4cute5tupleIJNS5_1CILi1EEES8_S8_EEENS6_IJNS7_ILi128EEENS7_ILi176EEESA_EEELi128ENS_6half_tEfNS_4arch4Sm90ELb0ELb0ELb1ELb1ELb0ELb1ELb0ELb1ELb1ELb1ELb0ELb0EEENS1_21CollectiveEpilogueFwdINS6_IJSA_SA_SB_EEES9_SD_SF_Li256ELb1ELb1ELb0ELb0EEENS1_36VarlenDynamicPersistentTileSchedulerILi128ELi176ELi256ELi128ELb0ELb1ELb1ELb0ELb1ELb1EEEEEEEEEvNT_6ParamsE)
        /*1444*/ 	.short	0x0210
        /*1446*/ 	.short	0x0af0


	//----- nvinfo : EIATTR_SW_WAR
	.align		4
.L_1041:
        /*1448*/ 	.byte	0x04, 0x36
        /*144a*/ 	.short	(.L_1043 - .L_1042)
.L_1042:
        /*144c*/ 	.word	0x00000008
.L_1043:


//--------------------- .nv.info._ZN7cutlass13device_kernelIN5flash11enable_sm90INS1_16FlashAttnFwdSm90INS1_25CollectiveMainloopFwdSm90ILi2EN4cute5tupleIJNS5_1CILi1EEES8_S8_EEENS6_IJNS7_ILi128EEESA_SA_EEELi128ENS_6half_tEfNS_4arch4Sm90ELb0ELb1ELb1ELb0ELb0ELb0ELb0ELb1ELb1ELb1ELb0ELb0EEENS1_21CollectiveEpilogueFwdISB_S9_SC_SE_Li256ELb0ELb1ELb0ELb0EEENS1_30DynamicPersistentTileSchedulerILi256ELi128ELb0ELb1ELb1EEEEEEEEEvNT_6ParamsE --------------------------
	.section	.nv.info._ZN7cutlass13device_kernelIN5flash11enable_sm90INS1_16FlashAttnFwdSm90INS1_25CollectiveMainloopFwdSm90ILi2EN4cute5tupleIJNS5_1CILi1EEES8_S8_EEENS6_IJNS7_ILi128EEESA_SA_EEELi128ENS_6half_tEfNS_4arch4Sm90ELb0ELb1ELb1ELb0ELb0ELb0ELb0ELb1ELb1ELb1ELb0ELb0EEENS1_21CollectiveEpilogueFwdISB_S9_SC_SE_Li256ELb0ELb1ELb0ELb0EEENS1_30DynamicPersistentTileSchedulerILi256ELi128ELb0ELb1ELb1EEEEEEEEEvNT_6ParamsE,"",@"SHT_CUDA_INFO"
	.sectionflags	@""
	.align	4


	//----- nvinfo : EIATTR_CUDA_API_VERSION
	.align		4
        /*0000*/ 	.byte	0x04, 0x37
        /*0002*/ 	.short	(.L_1045 - .L_1044)
.L_1044:
        /*0004*/ 	.word	0x00000082


	//----- nvinfo : EIATTR_KPARAM_INFO
	.align		4
.L_1045:
        /*0008*/ 	.byte	0x04, 0x17
        /*000a*/ 	.short	(.L_1047 - .L_1046)
.L_1046:
        /*000c*/ 	.word	0x00000000
        /*0010*/ 	.short	0x0000
        /*0012*/ 	.short	0x0070
        /*0014*/ 	.byte	0x00, 0xf0, 0x01, 0x2a


	//----- nvinfo : EIATTR_SPARSE_MMA_MASK
	.align		4
.L_1047:
        /*0018*/ 	.byte	0x03, 0x50
        /*001a*/ 	.short	0x0000


	//----- nvinfo : EIATTR_MAXREG_COUNT
	.align		4
        /*001c*/ 	.byte	0x03, 0x1b
        /*001e*/ 	.short	0x00a8


	//----- nvinfo : EIATTR_NUM_BARRIERS
	.align		4
        /*0020*/ 	.byte	0x02, 0x4c
        /*0022*/ 	.byte	0x10
	.zero		1


	//----- nvinfo : EIATTR_EXTERNS
	.align		4
        /*0024*/ 	.byte	0x04, 0x0f
        /*0026*/ 	.short	(.L_1049 - .L_1048)


	//   ....[0]....
	.align		4
.L_1048:
        /*0028*/ 	.word	index@(__assertfail)


	//----- nvinfo : EIATTR_ANNOTATIONS
	.align		4
.L_1049:
        /*002c*/ 	.byte	0x04, 0x55
        /*002e*/ 	.short	(.L_1051 - .L_1050)


	//   ....[0]....
.L_1050:
        /* <DEDUP_REMOVED lines=24> */


	//----- nvinfo : EIATTR_MERCURY_ISA_VERSION
	.align		4
.L_1051:
        /*01a0*/ 	.byte	0x03, 0x5f
        /*01a2*/ 	.short	0x0101


	//----- nvinfo : EIATTR_INT_WARP_WIDE_INSTR_OFFSETS
	.align		4
        /*01a4*/ 	.byte	0x04, 0x31
        /*01a6*/ 	.short	(.L_1053 - .L_1052)


	//   ....[0]....
.L_1052:
        /*01a8*/ 	.word	0x00000130


	//   ....[1]....
        /*01ac*/ 	.word	0x00000170


	//   ....[2]....
        /*01b0*/ 	.word	0x000001e0


	//   ....[3]....
        /*01b4*/ 	.word	0x000122b0


	//   ....[4]....
        /*01b8*/ 	.word	0x00012340


	//   ....[5]....
        /*01bc*/ 	.word	0x000156a0


	//   ....[6]....
        /*01c0*/ 	.word	0x00015730


	//----- nvinfo : EIATTR_COOP_GROUP_MASK_REGIDS
	.align		4
.L_1053:
        /*01c4*/ 	.byte	0x04, 0x29
        /*01c6*/ 	.short	(.L_1055 - .L_1054)


	//   ....[0]....
.L_1054:
        /*01c8*/ 	.word	0xffffffff


	//   ....[1]....
        /*01cc*/ 	.word	0xffffffff


	//   ....[2]....
        /*01d0*/ 	.word	0xffffffff


	//   ....[3]....
        /*01d4*/ 	.word	0xffffffff


	//   ....[4]....
        /*01d8*/ 	.word	0xffffffff


	//   ....[5]....
        /*01dc*/ 	.word	0xffffffff


	//   ....[6]....
        /*01e0*/ 	.word	0xffffffff


	//   ....[7]....
        /*01e4*/ 	.word	0xffffffff


	//   ....[8]....
        /*01e8*/ 	.word	0xffffffff


	//   ....[9]....
        /*01ec*/ 	.word	0xffffffff


	//   ....[10]....
        /*01f0*/ 	.word	0xffffffff


	//   ....[11]....
        /*01f4*/ 	.word	0xffffffff


	//   ....[12]....
        /*01f8*/ 	.word	0xffffffff


	//   ....[13]....
        /*01fc*/ 	.word	0xffffffff


	//   ....[14]....
        /*0200*/ 	.word	0xffffffff


	//   ....[15]....
        /*0204*/ 	.word	0xffffffff


	//   ....[16]....
        /*0208*/ 	.word	0xffffffff


	//   ....[17]....
        /*020c*/ 	.word	0xffffffff


	//   ....[18]....
        /*0210*/ 	.word	0xffffffff


	//   ....[19]....
        /*0214*/ 	.word	0xffffffff


	//   ....[20]....
        /*0218*/ 	.word	0xffffffff


	//   ....[21]....
        /*021c*/ 	.word	0xffffffff


	//   ....[22]....
        /*0220*/ 	.word	0xffffffff


	//   ....[23]....
        /*0224*/ 	.word	0xffffffff


	//   ....[24]....
        /*0228*/ 	.word	0xffffffff


	//   ....[25]....
        /*022c*/ 	.word	0xffffffff


	//   ....[26]....
        /*0230*/ 	.word	0xffffffff


	//   ....[27]....
        /*0234*/ 	.word	0xffffffff


	//   ....[28]....
        /*0238*/ 	.word	0xffffffff


	//   ....[29]....
        /*023c*/ 	.word	0xffffffff


	//   ....[30]....
        /*0240*/ 	.word	0xffffffff


	//   ....[31]....
        /*0244*/ 	.word	0xffffffff


	//   ....[32]....
        /*0248*/ 	.word	0xffffffff


	//   ....[33]....
        /*024c*/ 	.word	0xffffffff


	//   ....[34]....
        /*0250*/ 	.word	0xffffffff


	//   ....[35]....
        /*0254*/ 	.word	0xffffffff


	//   ....[36]....
        /*0258*/ 	.word	0xffffffff


	//   ....[37]....
        /*025c*/ 	.word	0xffffffff


	//   ....[38]....
        /*0260*/ 	.word	0xffffffff


	//   ....[39]....
        /*0264*/ 	.word	0xffffffff


	//   ....[40]....
        /*0268*/ 	.word	0xffffffff


	//   ....[41]....
        /*026c*/ 	.word	0xffffffff


	//   ....[42]....
        /*0270*/ 	.word	0xffffffff


	//   ....[43]....
        /*0274*/ 	.word	0xffffffff


	//   ....[44]....
        /*0278*/ 	.word	0xffffffff


	//   ....[45]....
        /*027c*/ 	.word	0xffffffff


	//   ....[46]....
        /*0280*/ 	.word	0xffffffff


	//   ....[47]....
        /*0284*/ 	.word	0xffffffff


	//   ....[48]....
        /*0288*/ 	.word	0xffffffff


	//   ....[49]....
        /*028c*/ 	.word	0xffffffff


	//   ....[50]....
        /*0290*/ 	.word	0xffffffff


	//   ....[51]....
        /*0294*/ 	.word	0xffffffff


	//   ....[52]....
        /*0298*/ 	.word	0xffffffff


	//   ....[53]....
        /*029c*/ 	.word	0xffffffff


	//   ....[54]....
        /*02a0*/ 	.word	0xffffffff


	//   ....[55]....
        /*02a4*/ 	.word	0xffffffff


	//   ....[56]....
        /*02a8*/ 	.word	0xffffffff


	//   ....[57]....
        /*02ac*/ 	.word	0xffffffff


	//   ....[58]....
        /*02b0*/ 	.word	0xffffffff


	//   ....[59]....
        /*02b4*/ 	.word	0xffffffff


	//   ....[60]....
        /*02b8*/ 	.word	0xffffffff


	//   ....[61]....
        /*02bc*/ 	.word	0xffffffff


	//   ....[62]....
        /*02c0*/ 	.word	0xffffffff


	//   ....[63]....
        /*02c4*/ 	.word	0xffffffff


	//   ....[64]....
        /*02c8*/ 	.word	0xffffffff


	//   ....[65]....
        /*02cc*/ 	.word	0xffffffff


	//   ....[66]....
        /*02d0*/ 	.word	0xffffffff


	//   ....[67]....
        /*02d4*/ 	.word	0xffffffff


	//   ....[68]....
        /*02d8*/ 	.word	0xffffffff


	//   ....[69]....
        /*02dc*/ 	.word	0xffffffff


	//   ....[70]....
        /*02e0*/ 	.word	0xffffffff


	//   ....[71]....
        /*02e4*/ 	.word	0xffffffff


	//   ....[72]....
        /*02e8*/ 	.word	0xffffffff


	//   ....[73]....
        /*02ec*/ 	.word	0xffffffff


	//   ....[74]....
        /*02f0*/ 	.word	0x0500000f


	//   ....[75]....
        /*02f4*/ 	.word	0x0500000f


	//   ....[76]....
        /*02f8*/ 	.word	0x0500000f


	//   ....[77]....
        /*02fc*/ 	.word	0x0500000f


	//   ....[78]....
        /*0300*/ 	.word	0x0500000f


	//   ....[79]....
        /*0304*/ 	.word	0x0500000f


	//   ....[80]....
        /*0308*/ 	.word	0x0500000f


	//   ....[81]....
        /*030c*/ 	.word	0x0500000f


	//   ....[82]....
        /*0310*/ 	.word	0x0500000f


	//   ....[83]....
        /*0314*/ 	.word	0x0500000f


	//   ....[84]....
        /*0318*/ 	.word	0x0500000f


	//   ....[85]....
        /*031c*/ 	.word	0x0500000f


	//   ....[86]....
        /*0320*/ 	.word	0x0500000f


	//   ....[87]....
        /*0324*/ 	.word	0x0500000f


	//   ....[88]....
        /*0328*/ 	.word	0x0500000f


	//   ....[89]....
        /*032c*/ 	.word	0x0500000f


	//   ....[90]....
        /*0330*/ 	.word	0x0500000f


	//   ....[91]....
        /*0334*/ 	.word	0x0500000f


	//   ....[92]....
        /*0338*/ 	.word	0x0500000f


	//----- nvinfo : EIATTR_COOP_GROUP_INSTR_OFFSETS
	.align		4
.L_1055:
        /*033c*/ 	.byte	0x04, 0x28
        /*033e*/ 	.short	(.L_1057 - .L_1056)


	//   ....[0]....
.L_1056:
        /*0340*/ 	.word	0x00000070


	//   ....[1]....
        /*0344*/ 	.word	0x00000140


	//   ....[2]....
        /*0348*/ 	.word	0x00000190


	//   ....[3]....
        /*034c*/ 	.word	0x000003c0


	//   ....[4]....
        /*0350*/ 	.word	0x00000520


	//   ....[5]....
        /*0354*/ 	.word	0x00000640


	//   ....[6]....
        /*0358*/ 	.word	0x000007a0


	//   ....[7]....
        /*035c*/ 	.word	0x000017c0


	//   ....[8]....
        /*0360*/ 	.word	0x00002100


	//   ....[9]....
        /*0364*/ 	.word	0x00002ab0


	//   ....[10]....
        /*0368*/ 	.word	0x00003c70


	//   ....[11]....
        /*036c*/ 	.word	0x00003d10


	//   ....[12]....
        /*0370*/ 	.word	0x000046c0


	//   ....[13]....
        /*0374*/ 	.word	0x00004730


	//   ....[14]....
        /*0378*/ 	.word	0x00006560


	//   ....[15]....
        /*037c*/ 	.word	0x000067b0


	//   ....[16]....
        /*0380*/ 	.word	0x00007330


	//   ....[17]....
        /*0384*/ 	.word	0x00007350


	//   ....[18]....
        /*0388*/ 	.word	0x00007db0


	//   ....[19]....
        /*038c*/ 	.word	0x00007e50


	//   ....[20]....
        /*0390*/ 	.word	0x0000a250


	//   ....[21]....
        /*0394*/ 	.word	0x0000a2f0


	//   ....[22]....
        /*0398*/ 	.word	0x0000a3f0


	//   ....[23]....
        /*039c*/ 	.word	0x0000a580


	//   ....[24]....
        /*03a0*/ 	.word	0x0000c6c0


	//   ....[25]....
        /*03a4*/ 	.word	0x0000cb80


	//   ....[26]....
        /*03a8*/ 	.word	0x0000d6f0


	//   ....[27]....
        /*03ac*/ 	.word	0x0000d7f0


	//   ....[28]....
        /*03b0*/ 	.word	0x0000e050


	//   ....[29]....
        /*03b4*/ 	.word	0x0000e160


	//   ....[30]....
        /*03b8*/ 	.word	0x0000f1e0


	//   ....[31]....
        /*03bc*/ 	.word	0x0000f220


	//   ....[32]....
        /*03c0*/ 	.word	0x0000f320


	//   ....[33]....
        /*03c4*/ 	.word	0x0000f340


	//   ....[34]....
        /*03c8*/ 	.word	0x00010440


	//   ....[35]....
        /*03cc*/ 	.word	0x000104a0


	//   ....[36]....
        /*03d0*/ 	.word	0x000104f0


	//   ....[37]....
        /*03d4*/ 	.word	0x00010550


	//   ....[38]....
        /*03d8*/ 	.word	0x00010a20


	//   ....[39]....
        /*03dc*/ 	.word	0x00010a60


	//   ....[40]....
        /*03e0*/ 	.word	0x00010b20


	//   ....[41]....
        /*03e4*/ 	.word	0x00010b40


	//   ....[42]....
        /*03e8*/ 	.word	0x00010c00


	//   ....[43]....
        /*03ec*/ 	.word	0x00010c20


	//   ....[44]....
        /*03f0*/ 	.word	0x00010cf0


	//   ....[45]....
        /*03f4*/ 	.word	0x00010d10


	//   ....[46]....
        /*03f8*/ 	.word	0x000113b0


	//   ....[47]....
        /*03fc*/ 	.word	0x000113d0


	//   ....[48]....
        /*0400*/ 	.word	0x00011490


	//   ....[49]....
        /*0404*/ 	.word	0x000114b0


	//   ....[50]....
        /*0408*/ 	.word	0x00011570


	//   ....[51]....
        /*040c*/ 	.word	0x00011590


	//   ....[52]....
        /*0410*/ 	.word	0x00011660


	//   ....[53]....
        /*0414*/ 	.word	0x00011680


	//   ....[54]....
        /*0418*/ 	.word	0x00011800


	//   ....[55]....
        /*041c*/ 	.word	0x000128b0


	//   ....[56]....
        /*0420*/ 	.word	0x000132a0


	//   ....[57]....
        /*0424*/ 	.word	0x000132b0


	//   ....[58]....
        /*0428*/ 	.word	0x00013320


	//   ....[59]....
        /*042c*/ 	.word	0x00013360


	//   ....[60]....
        /*0430*/ 	.word	0x00013400


	//   ....[61]....
        /*0434*/ 	.word	0x00013410


	//   ....[62]....
        /*0438*/ 	.word	0x00013490


	//   ....[63]....
        /*043c*/ 	.word	0x000134a0


	//   ....[64]....
        /*0440*/ 	.word	0x00013520


	//   ....[65]....
        /*0444*/ 	.word	0x00013530


	//   ....[66]....
        /*0448*/ 	.word	0x000135b0


	//   ....[67]....
        /*044c*/ 	.word	0x000135c0


	//   ....[68]....
        /*0450*/ 	.word	0x00013640


	//   ....[69]....
        /*0454*/ 	.word	0x00013650


	//   ....[70]....
        /*0458*/ 	.word	0x00013660


	//   ....[71]....
        /*045c*/ 	.word	0x00013670


	//   ....[72]....
        /*0460*/ 	.word	0x00015c80


	//   ....[73]....
        /*0464*/ 	.word	0x00015e70


	//   ....[74]....
        /*0468*/ 	.word	0x000164a0


	//   ....[75]....
        /*046c*/ 	.word	0x00016620


	//   ....[76]....
        /*0470*/ 	.word	0x00016670


	//   ....[77]....
        /*0474*/ 	.word	0x00016700


	//   ....[78]....
        /*0478*/ 	.word	0x000167e0


	//   ....[79]....
        /*047c*/ 	.word	0x00016840


	//   ....[80]....
        /*0480*/ 	.word	0x00016950


	//   ....[81]....
        /*0484*/ 	.word	0x000169b0


	//   ....[82]....
        /*0488*/ 	.word	0x00016aa0


	//   ....[83]....
        /*048c*/ 	.word	0x00016b00


	//   ....[84]....
        /*0490*/ 	.word	0x00016bf0


	//   ....[85]....
        /*0494*/ 	.word	0x00016c50


	//   ....[86]....
        /*0498*/ 	.word	0x00016d40


	//   ....[87]....
        /*049c*/ 	.word	0x00016da0


	//   ....[88]....
        /*04a0*/ 	.word	0x00016e80


	//   ....[89]....
        /*04a4*/ 	.word	0x00016ee0


	//   ....[90]....
        /*04a8*/ 	.word	0x00016fb0


	//   ....[91]....
        /*04ac*/ 	.word	0x000172d0


	//   ....[92]....
        /*04b0*/ 	.word	0x000173f0


	//----- nvinfo : EIATTR_REG_RECONFIG
	.align		4
.L_1057:
        /*04b4*/ 	.byte	0x01, 0x54
	.zero		2


	//----- nvinfo : EIATTR_SYSCALL_OFFSETS
	.align		4
        /*04b8*/ 	.byte	0x04, 0x46
        /*04ba*/ 	.short	(.L_1059 - .L_1058)


	//   ....[0]....
.L_1058:
        /*04bc*/ 	.word	0x000019a0


	//   ....[1]....
        /*04c0*/ 	.word	0x000124b0


	//   ....[2]....
        /*04c4*/ 	.word	0x00012600


	//   ....[3]....
        /*04c8*/ 	.word	0x000126f0


	//   ....[4]....
        /*04cc*/ 	.word	0x00012ea0


	//----- nvinfo : EIATTR_MBARRIER_INSTR_OFFSETS
	.align		4
.L_1059:
        /*04d0*/ 	.byte	0x04, 0x39
        /*04d2*/ 	.short	(.L_1061 - .L_1060)


	//   ....[0]....
.L_1060:
        /*04d4*/ 	.word	0x00000270
        /*04d8*/ 	.word	0x000000ff
        /*04dc*/ 	.word	0x00028800
        /*04e0*/ 	.short	0x0100
        /*04e2*/ 	.byte	0x08
	.zero		1


	//   ....[1]....
        /*04e4*/ 	.word	0x00000280
        /*04e8*/ 	.word	0x000000ff
        /*04ec*/ 	.word	0x00028820
        /*04f0*/ 	.short	0x0100
        /*04f2*/ 	.byte	0x08
	.zero		1


	//   ....[2]....
        /*04f4*/ 	.word	0x00000370
        /*04f8*/ 	.word	0x000000ff
        /*04fc*/ 	.word	0x00028830
        /*0500*/ 	.short	0x0100
        /*0502*/ 	.byte	0x08
	.zero		1


	//   ....[3]....
        /*0504*/ 	.word	0x00000380
        /*0508*/ 	.word	0x000000ff
        /*050c*/ 	.word	0x00028840
        /*0510*/ 	.short	0x0100
        /*0512*/ 	.byte	0x08
	.zero		1


	//   ....[4]....
        /*0514*/ 	.word	0x00000390
        /*0518*/ 	.word	0x000000ff
        /*051c*/ 	.word	0x00028838
        /*0520*/ 	.short	0x0100
        /*0522*/ 	.byte	0x08
	.zero		1


	//   ....[5]....
        /*0524*/ 	.word	0x000003a0
        /*0528*/ 	.word	0x000000ff
        /*052c*/ 	.word	0x00028848
        /*0530*/ 	.short	0x0100
        /*0532*/ 	.byte	0x08
	.zero		1


	//   ....[6]....
        /*0534*/ 	.word	0x000004d0
        /*0538*/ 	.word	0x000000ff
        /*053c*/ 	.word	0x00028850
        /*0540*/ 	.short	0x0100
        /*0542*/ 	.byte	0x08
	.zero		1


	//   ....[7]....
        /*0544*/ 	.word	0x000004e0
        /*0548*/ 	.word	0x000000ff
        /*054c*/ 	.word	0x00028860
        /*0550*/ 	.short	0x0100
        /*0552*/ 	.byte	0x08
	.zero		1


	//   ....[8]....
        /*0554*/ 	.word	0x000004f0
        /*0558*/ 	.word	0x000000ff
        /*055c*/ 	.word	0x00028858
        /*0560*/ 	.short	0x0100
        /*0562*/ 	.byte	0x08
	.zero		1


	//   ....[9]....
        /*0564*/ 	.word	0x00000500
        /*0568*/ 	.word	0x000000ff
        /*056c*/ 	.word	0x00028868
        /*0570*/ 	.short	0x0100
        /*0572*/ 	.byte	0x08
	.zero		1


	//   ....[10]....
        /*0574*/ 	.word	0x000005f0
        /*0578*/ 	.word	0x000000ff
        /*057c*/ 	.word	0x00028870
        /*0580*/ 	.short	0x0100
        /*0582*/ 	.byte	0x06
	.zero		1


	//   ....[11]....
        /*0584*/ 	.word	0x00000600
        /*0588*/ 	.word	0x000000ff
        /*058c*/ 	.word	0x00028880
        /*0590*/ 	.short	0x0100
        /*0592*/ 	.byte	0x06
	.zero		1


	//   ....[12]....
        /*0594*/ 	.word	0x00000610
        /*0598*/ 	.word	0x000000ff
        /*059c*/ 	.word	0x00028878
        /*05a0*/ 	.short	0x0100
        /*05a2*/ 	.byte	0x06
	.zero		1


	//   ....[13]....
        /*05a4*/ 	.word	0x00000620
        /*05a8*/ 	.word	0x000000ff
        /*05ac*/ 	.word	0x00028888
        /*05b0*/ 	.short	0x0100
        /*05b2*/ 	.byte	0x06
	.zero		1


	//   ....[14]....
        /*05b4*/ 	.word	0x00000750
        /*05b8*/ 	.word	0x000000ff
        /*05bc*/ 	.word	0x00028890
        /*05c0*/ 	.short	0x0100
        /*05c2*/ 	.byte	0x08
	.zero		1


	//   ....[15]....
        /*05c4*/ 	.word	0x00000760
        /*05c8*/ 	.word	0x000000ff
        /*05cc*/ 	.word	0x000288a0
        /*05d0*/ 	.short	0x0100
        /*05d2*/ 	.byte	0x08
	.zero		1


	//   ....[16]....
        /*05d4*/ 	.word	0x00000770
        /*05d8*/ 	.word	0x000000ff
        /*05dc*/ 	.word	0x00028898
        /*05e0*/ 	.short	0x0100
        /*05e2*/ 	.byte	0x08
	.zero		1


	//   ....[17]....
        /*05e4*/ 	.word	0x00000780
        /*05e8*/ 	.word	0x000000ff
        /*05ec*/ 	.word	0x000288a8
        /*05f0*/ 	.short	0x0100
        /*05f2*/ 	.byte	0x08
	.zero		1


	//   ....[18]....
        /*05f4*/ 	.word	0x000008b0
        /*05f8*/ 	.word	0x000000ff
        /*05fc*/ 	.word	0x000288b0
        /*0600*/ 	.short	0x0100
        /*0602*/ 	.byte	0x08
	.zero		1


	//   ....[19]....
        /*0604*/ 	.word	0x000008c0
        /*0608*/ 	.word	0x000000ff
        /*060c*/ 	.word	0x000288c0
        /*0610*/ 	.short	0x0100
        /*0612*/ 	.byte	0x08
	.zero		1


	//   ....[20]....
        /*0614*/ 	.word	0x000008d0
        /*0618*/ 	.word	0x000000ff
        /*061c*/ 	.word	0x000288b8
        /*0620*/ 	.short	0x0100
        /*0622*/ 	.byte	0x08
	.zero		1


	//   ....[21]....
        /*0624*/ 	.word	0x000008e0
        /*0628*/ 	.word	0x000000ff
        /*062c*/ 	.word	0x000288c8
        /*0630*/ 	.short	0x0100
        /*0632*/ 	.byte	0x08
	.zero		1


	//   ....[22]....
        /*0634*/ 	.word	0x00001a20
        /*0638*/ 	.word	0x000000ff
        /*063c*/ 	.word	0x00028800
        /*0640*/ 	.short	0x010a
        /*0642*/ 	.byte	0x29
	.zero		1


	//   ....[23]....
        /*0644*/ 	.word	0x00001aa0
        /*0648*/ 	.word	0x0000000b
        /*064c*/ 	.word	0x00028830
        /*0650*/ 	.short	0x010a
        /*0652*/ 	.byte	0x3f
	.zero		1


	//   ....[24]....
        /*0654*/ 	.word	0x00001b00
        /*0658*/ 	.word	0x0000000b
        /*065c*/ 	.word	0x00028830
        /*0660*/ 	.short	0x010a
        /*0662*/ 	.byte	0x3f
	.zero		1


	//   ....[25]....
        /*0664*/ 	.word	0x00002500
        /*0668*/ 	.word	0x00000003
        /*066c*/ 	.word	0x00000000
        /*0670*/ 	.short	0x0101
        /*0672*/ 	.byte	0x3f
	.zero		1


	//   ....[26]....
        /*0674*/ 	.word	0x000055e0
        /*0678*/ 	.word	0x000000ff
        /*067c*/ 	.word	0x00028830
        /*0680*/ 	.short	0x010a
        /*0682*/ 	.byte	0x06
	.zero		1


	//   ....[27]....
        /*0684*/ 	.word	0x00005620
        /*0688*/ 	.word	0x000000ff
        /*068c*/ 	.word	0x00028830
        /*0690*/ 	.short	0x010a
        /*0692*/ 	.byte	0x06
	.zero		1


	//   ....[28]....
        /*0694*/ 	.word	0x00005940
        /*0698*/ 	.word	0x000000ff
        /*069c*/ 	.word	0x00028850
        /*06a0*/ 	.short	0x010a
        /*06a2*/ 	.byte	0x06
	.zero		1


	//   ....[29]....
        /*06a4*/ 	.word	0x00005980
        /*06a8*/ 	.word	0x000000ff
        /*06ac*/ 	.word	0x00028850
        /*06b0*/ 	.short	0x010a
        /*06b2*/ 	.byte	0x06
	.zero		1


	//   ....[30]....
        /*06b4*/ 	.word	0x000065f0
        /*06b8*/ 	.word	0x00000031
        /*06bc*/ 	.word	0x00000000
        /*06c0*/ 	.short	0x0101
        /*06c2*/ 	.byte	0x3f
	.zero		1


	//   ....[31]....
        /*06c4*/ 	.word	0x00008370
        /*06c8*/ 	.word	0x0000001e
        /*06cc*/ 	.word	0x00000000
        /*06d0*/ 	.short	0x0101
        /*06d2*/ 	.byte	0x3f
	.zero		1


	//   ....[32]....
        /*06d4*/ 	.word	0x00009150
        /*06d8*/ 	.word	0x000000ff
        /*06dc*/ 	.word	0x00028830
        /*06e0*/ 	.short	0x010a
        /*06e2*/ 	.byte	0x06
	.zero		1


	//   ....[33]....
        /*06e4*/ 	.word	0x00009190
        /*06e8*/ 	.word	0x000000ff
        /*06ec*/ 	.word	0x00028830
        /*06f0*/ 	.short	0x010a
        /*06f2*/ 	.byte	0x06
	.zero		1


	//   ....[34]....
        /*06f4*/ 	.word	0x000094b0
        /*06f8*/ 	.word	0x000000ff
        /*06fc*/ 	.word	0x00028850
        /*0700*/ 	.short	0x010a
        /*0702*/ 	.byte	0x06
	.zero		1


	//   ....[35]....
        /*0704*/ 	.word	0x000094f0
        /*0708*/ 	.word	0x000000ff
        /*070c*/ 	.word	0x00028850
        /*0710*/ 	.short	0x010a
        /*0712*/ 	.byte	0x06
	.zero		1


	//   ....[36]....
        /*0714*/ 	.word	0x0000ae00
        /*0718*/ 	.word	0x00000015
        /*071c*/ 	.word	0x00000000
        /*0720*/ 	.short	0x0101
        /*0722*/ 	.byte	0x3f
	.zero		1


	//   ....[37]....
        /*0724*/ 	.word	0x0000ae90
        /*0728*/ 	.word	0x00000023
        /*072c*/ 	.word	0x00000000
        /*0730*/ 	.short	0x0101
        /*0732*/ 	.byte	0x3f
	.zero		1


	//   ....[38]....
        /*0734*/ 	.word	0x0000b980
        /*0738*/ 	.word	0x000000ff
        /*073c*/ 	.word	0x00028830
        /*0740*/ 	.short	0x010a
        /*0742*/ 	.byte	0x06
	.zero		1


	//   ....[39]....
        /*0744*/ 	.word	0x0000b9c0
        /*0748*/ 	.word	0x000000ff
        /*074c*/ 	.word	0x00028830
        /*0750*/ 	.short	0x010a
        /*0752*/ 	.byte	0x06
	.zero		1


	//   ....[40]....
        /*0754*/ 	.word	0x0000bce0
        /*0758*/ 	.word	0x000000ff
        /*075c*/ 	.word	0x00028850
        /*0760*/ 	.short	0x010a
        /*0762*/ 	.byte	0x06
	.zero		1


	//   ....[41]....
        /*0764*/ 	.word	0x0000bd20
        /*0768*/ 	.word	0x000000ff
        /*076c*/ 	.word	0x00028850
        /*0770*/ 	.short	0x010a
        /*0772*/ 	.byte	0x06
	.zero		1


	//   ....[42]....
        /*0774*/ 	.word	0x0000c910
        /*0778*/ 	.word	0x00000036
        /*077c*/ 	.word	0x00000000
        /*0780*/ 	.short	0x0101
        /*0782*/ 	.byte	0x3f
	.zero		1


	//   ....[43]....
        /*0784*/ 	.word	0x0000e890
        /*0788*/ 	.word	0x00000019
        /*078c*/ 	.word	0x00000000
        /*0790*/ 	.short	0x0101
        /*0792*/ 	.byte	0x3f
	.zero		1


	//   ....[44]....
        /*0794*/ 	.word	0x0000f150
        /*0798*/ 	.word	0x000000ff
        /*079c*/ 	.word	0x00028850
        /*07a0*/ 	.short	0x010a
        /*07a2*/ 	.byte	0x05
	.zero		1


	//   ....[45]....
        /*07a4*/ 	.word	0x0000f190
        /*07a8*/ 	.word	0x000000ff
        /*07ac*/ 	.word	0x00028850
        /*07b0*/ 	.short	0x010a
        /*07b2*/ 	.byte	0x05
	.zero		1


	//   ....[46]....
        /*07b4*/ 	.word	0x0000f6b0
        /*07b8*/ 	.word	0x00000003
        /*07bc*/ 	.word	0x00000000
        /*07c0*/ 	.short	0x0101
        /*07c2*/ 	.byte	0x3f
	.zero		1


	//   ....[47]....
        /*07c4*/ 	.word	0x00010a50
        /*07c8*/ 	.word	0x00000025
        /*07cc*/ 	.word	0x00000000
        /*07d0*/ 	.short	0x0101
        /*07d2*/ 	.byte	0x3f
	.zero		1


	//   ....[48]....
        /*07d4*/ 	.word	0x00012ae0
        /*07d8*/ 	.word	0x00000003
        /*07dc*/ 	.word	0x00028840
        /*07e0*/ 	.short	0x010a
        /*07e2*/ 	.byte	0x3f
	.zero		1


	//   ....[49]....
        /*07e4*/ 	.word	0x00013790
        /*07e8*/ 	.word	0x00000011
        /*07ec*/ 	.word	0x00028800
        /*07f0*/ 	.short	0x0107
        /*07f2*/ 	.byte	0x3f
	.zero		1


	//   ....[50]....
        /*07f4*/ 	.word	0x000138a0
        /*07f8*/ 	.word	0x00000011
        /*07fc*/ 	.word	0x00028800
        /*0800*/ 	.short	0x0101
        /*0802*/ 	.byte	0x3f
	.zero		1


	//   ....[51]....
        /*0804*/ 	.word	0x000138c0
        /*0808*/ 	.word	0x00000011
        /*080c*/ 	.word	0x00028820
        /*0810*/ 	.short	0x010a
        /*0812*/ 	.byte	0x3f
	.zero		1


	//   ....[52]....
        /*0814*/ 	.word	0x00013bf0
        /*0818*/ 	.word	0x00000007
        /*081c*/ 	.word	0x00028840
        /*0820*/ 	.short	0x010a
        /*0822*/ 	.byte	0x3f
	.zero		1


	//   ....[53]....
        /*0824*/ 	.word	0x00013f80
        /*0828*/ 	.word	0x00000007
        /*082c*/ 	.word	0x00000060
        /*0830*/ 	.short	0x010a
        /*0832*/ 	.byte	0x3f
	.zero		1


	//   ....[54]....
        /*0834*/ 	.word	0x000145e0
        /*0838*/ 	.word	0x00000003
        /*083c*/ 	.word	0x00028840
        /*0840*/ 	.short	0x010a
        /*0842*/ 	.byte	0x3f
	.zero		1


	//   ....[55]....
        /*0844*/ 	.word	0x00014970
        /*0848*/ 	.word	0x00000002
        /*084c*/ 	.word	0x00000060
        /*0850*/ 	.short	0x010a
        /*0852*/ 	.byte	0x3f
	.zero		1


	//   ....[56]....
        /*0854*/ 	.word	0x00014f10
        /*0858*/ 	.word	0x00000002
        /*085c*/ 	.word	0x00028840
        /*0860*/ 	.short	0x010a
        /*0862*/ 	.byte	0x3f
	.zero		1


	//   ....[57]....
        /*0864*/ 	.word	0x000152a0
        /*0868*/ 	.word	0x00000002
        /*086c*/ 	.word	0x00000060
        /*0870*/ 	.short	0x010a
        /*0872*/ 	.byte	0x3f
	.zero		1


	//   ....[58]....
        /*0874*/ 	.word	0x000157f0
        /*0878*/ 	.word	0x00000003
        /*087c*/ 	.word	0x00028860
        /*0880*/ 	.short	0x010a
        /*0882*/ 	.byte	0x3f
	.zero		1


	//   ....[59]....
        /*0884*/ 	.word	0x00015df0
        /*0888*/ 	.word	0x00000000
        /*088c*/ 	.word	0x00028820
        /*0890*/ 	.short	0x010a
        /*0892*/ 	.byte	0x3f
	.zero		1


	//   ....[60]....
        /*0894*/ 	.word	0x00015fc0
        /*0898*/ 	.word	0x00000006
        /*089c*/ 	.word	0x00000000
        /*08a0*/ 	.short	0x010a
        /*08a2*/ 	.byte	0x3f
	.zero		1


	//   ....[61]....
        /*08a4*/ 	.word	0x00016010
        /*08a8*/ 	.word	0x00000003
        /*08ac*/ 	.word	0x00000000
        /*08b0*/ 	.short	0x010a
        /*08b2*/ 	.byte	0x3f
	.zero		1


	//   ....[62]....
        /*08b4*/ 	.word	0x00016070
        /*08b8*/ 	.word	0x00000012
        /*08bc*/ 	.word	0x00000000
        /*08c0*/ 	.short	0x010a
        /*08c2*/ 	.byte	0x3f
	.zero		1


	//   ....[63]....
        /*08c4*/ 	.word	0x000160a0
        /*08c8*/ 	.word	0x00000003
        /*08cc*/ 	.word	0x00000000
        /*08d0*/ 	.short	0x010a
        /*08d2*/ 	.byte	0x3f
	.zero		1


	//   ....[64]....
        /*08d4*/ 	.word	0x00016110
        /*08d8*/ 	.word	0x00000003
        /*08dc*/ 	.word	0x00028800
        /*08e0*/ 	.short	0x010a
        /*08e2*/ 	.byte	0x3f
	.zero		1


	//   ....[65]....
        /*08e4*/ 	.word	0x00016160
        /*08e8*/ 	.word	0x0000000b
        /*08ec*/ 	.word	0x00028830
        /*08f0*/ 	.short	0x010a
        /*08f2*/ 	.byte	0x3f
	.zero		1


	//   ....[66]....
        /*08f4*/ 	.word	0x000161c0
        /*08f8*/ 	.word	0x00000007
        /*08fc*/ 	.word	0x00028830
        /*0900*/ 	.short	0x010a
        /*0902*/ 	.byte	0x3f
	.zero		1


	//   ....[67]....
        /*0904*/ 	.word	0x00016220
        /*0908*/ 	.word	0x00000007
        /*090c*/ 	.word	0x00028850
        /*0910*/ 	.short	0x010a
        /*0912*/ 	.byte	0x3f
	.zero		1


	//   ....[68]....
        /*0914*/ 	.word	0x00016280
        /*0918*/ 	.word	0x00000005
        /*091c*/ 	.word	0x00028830
        /*0920*/ 	.short	0x010a
        /*0922*/ 	.byte	0x3f
	.zero		1


	//   ....[69]....
        /*0924*/ 	.word	0x000162e0
        /*0928*/ 	.word	0x00000005
        /*092c*/ 	.word	0x00028850
        /*0930*/ 	.short	0x010a
        /*0932*/ 	.byte	0x3f
	.zero		1


	//   ....[70]....
        /*0934*/ 	.word	0x00016340
        /*0938*/ 	.word	0x00000005
        /*093c*/ 	.word	0x00028830
        /*0940*/ 	.short	0x010a
        /*0942*/ 	.byte	0x3f
	.zero		1


	//   ....[71]....
        /*0944*/ 	.word	0x000163a0
        /*0948*/ 	.word	0x00000005
        /*094c*/ 	.word	0x00028850
        /*0950*/ 	.short	0x010a
        /*0952*/ 	.byte	0x3f
	.zero		1


	//   ....[72]....
        /*0954*/ 	.word	0x00016400
        /*0958*/ 	.word	0x00000008
        /*095c*/ 	.word	0x00028850
        /*0960*/ 	.short	0x010a
        /*0962*/ 	.byte	0x3f
	.zero		1


	//   ....[73]....
        /*0964*/ 	.word	0x00016550
        /*0968*/ 	.word	0x00000003
        /*096c*/ 	.word	0x00028840
        /*0970*/ 	.short	0x010a
        /*0972*/ 	.byte	0x3f
	.zero		1


	//   ....[74]....
        /*0974*/ 	.word	0x00016ff0
        /*0978*/ 	.word	0x00000011
        /*097c*/ 	.word	0x00028820
        /*0980*/ 	.short	0x010a
        /*0982*/ 	.byte	0x3f
	.zero		1


	//   ....[75]....
        /*0984*/ 	.word	0x00017040
        /*0988*/ 	.word	0x00000007
        /*098c*/ 	.word	0x00028840
        /*0990*/ 	.short	0x010a
        /*0992*/ 	.byte	0x3f
	.zero		1


	//   ....[76]....
        /*0994*/ 	.word	0x00017090
        /*0998*/ 	.word	0x00000007
        /*099c*/ 	.word	0x00000060
        /*09a0*/ 	.short	0x010a
        /*09a2*/ 	.byte	0x3f
	.zero		1


	//   ....[77]....
        /*09a4*/ 	.word	0x000170e0
        /*09a8*/ 	.word	0x00000003
        /*09ac*/ 	.word	0x00028840
        /*09b0*/ 	.short	0x010a
        /*09b2*/ 	.byte	0x3f
	.zero		1


	//   ....[78]....
        /*09b4*/ 	.word	0x00017130
        /*09b8*/ 	.word	0x00000002
        /*09bc*/ 	.word	0x00000060
        /*09c0*/ 	.short	0x010a
        /*09c2*/ 	.byte	0x3f
	.zero		1


	//   ....[79]....
        /*09c4*/ 	.word	0x00017180
        /*09c8*/ 	.word	0x00000002
        /*09cc*/ 	.word	0x00028840
        /*09d0*/ 	.short	0x010a
        /*09d2*/ 	.byte	0x3f
	.zero		1


	//   ....[80]....
        /*09d4*/ 	.word	0x000171d0
        /*09d8*/ 	.word	0x00000002
        /*09dc*/ 	.word	0x00000060
        /*09e0*/ 	.short	0x010a
        /*09e2*/ 	.byte	0x3f
	.zero		1


	//   ....[81]....
        /*09e4*/ 	.word	0x00017220
        /*09e8*/ 	.word	0x00000003
        /*09ec*/ 	.word	0x00028860
        /*09f0*/ 	.short	0x010a
        /*09f2*/ 	.byte	0x3f
	.zero		1


	//   ....[82]....
        /*09f4*/ 	.word	0x00017310
        /*09f8*/ 	.word	0x00000000
        /*09fc*/ 	.word	0x00028820
        /*0a00*/ 	.short	0x010a
        /*0a02*/ 	.byte	0x3f
	.zero		1


	//   ....[83]....
        /*0a04*/ 	.word	0x000174b0
        /*0a08*/ 	.word	0x00000006
        /*0a0c*/ 	.word	0x00000000
        /*0a10*/ 	.short	0x010a
        /*0a12*/ 	.byte	0x3f
	.zero		1


	//   ....[84]....
        /*0a14*/ 	.word	0x00017500
        /*0a18*/ 	.word	0x00000003
        /*0a1c*/ 	.word	0x00000000
        /*0a20*/ 	.short	0x010a
        /*0a22*/ 	.byte	0x3f
	.zero		1


	//   ....[85]....
        /*0a24*/ 	.word	0x00017550
        /*0a28*/ 	.word	0x00000012
        /*0a2c*/ 	.word	0x00000000
        /*0a30*/ 	.short	0x010a
        /*0a32*/ 	.byte	0x3f
	.zero		1


	//----- nvinfo : EIATTR_NUM_MBARRIERS
	.align		4
.L_1061:
        /*0a34*/ 	.byte	0x03, 0x38
        /*0a36*/ 	.short	0x0016


	//----- nvinfo : EIATTR_EXIT_INSTR_OFFSETS
	.align		4
        /*0a38*/ 	.byte	0x04, 0x1c
        /*0a3a*/ 	.short	(.L_1063 - .L_1062)


	//   ....[0]....
.L_1062:
        /*0a3c*/ 	.word	0x00000a40


	//   ....[1]....
        /*0a40*/ 	.word	0x00011780


	//   ....[2]....
        /*0a44*/ 	.word	0x000160f0


	//----- nvinfo : EIATTR_MAX_THREADS
	.align		4
.L_1063:
        /*0a48*/ 	.byte	0x04, 0x05
        /*0a4a*/ 	.short	(.L_1065 - .L_1064)
.L_1064:
        /*0a4c*/ 	.word	0x00000180
        /*0a50*/ 	.word	0x00000001
        /*0a54*/ 	.word	0x00000001


	//----- nvinfo : EIATTR_CRS_STACK_SIZE
	.align		4
.L_1065:
        /*0a58*/ 	.byte	0x04, 0x1e
        /*0a5a*/ 	.short	(.L_1067 - .L_1066)
.L_1066:
        /*0a5c*/ 	.word	0x00000000


	//----- nvinfo : EIATTR_CBANK_PARAM_SIZE
	.align		4
.L_1067:
        /*0a60*/ 	.byte	0x03, 0x19
        /*0a62*/ 	.short	0x0af0


	//----- nvinfo : EIATTR_PARAM_CBANK
	.align		4
        /*0a64*/ 	.byte	0x04, 0x0a
        /*0a66*/ 	.short	(.L_1069 - .L_1068)
	.align		4
.L_1068:
        /*0a68*/ 	.word	index@(.nv.constant0._ZN7cutlass13device_kernelIN5flash11enable_sm90INS1_16FlashAttnFwdSm90INS1_25CollectiveMainloopFwdSm90ILi2EN4cute5tupleIJNS5_1CILi1EEES8_S8_EEENS6_IJNS7_ILi128EEESA_SA_EEELi128ENS_6half_tEfNS_4arch4Sm90ELb0ELb1ELb1ELb0ELb0ELb0ELb0ELb1ELb1ELb1ELb0ELb0EEENS1_21CollectiveEpilogueFwdISB_S9_SC_SE_Li256ELb0ELb1ELb0ELb0EEENS1_30DynamicPersistentTileSchedulerILi256ELi128ELb0ELb1ELb1EEEEEEEEEvNT_6ParamsE)
        /*0a6c*/ 	.short	0x0210
        /*0a6e*/ 	.short	0x0af0


	//----- nvinfo : EIATTR_SW_WAR
	.align		4
.L_1069:
        /*0a70*/ 	.byte	0x04, 0x36
        /*0a72*/ 	.short	(.L_1071 - .L_1070)
.L_1070:
        /*0a74*/ 	.word	0x00000008
.L_1071:


//--------------------- .nv.info._ZN7cutlass13device_kernelIN5flash11enable_sm90INS1_16FlashAttnFwdSm90INS1_25CollectiveMainloopFwdSm90ILi2EN4cute5tupleIJNS5_1CILi1EEES8_S8_EEENS6_IJNS7_ILi128EEESA_SA_EEELi128ENS_6half_tEfNS_4arch4Sm90ELb0ELb1ELb1ELb1ELb0ELb0ELb0ELb1ELb1ELb1ELb0ELb0EEENS1_21CollectiveEpilogueFwdISB_S9_SC_SE_Li256ELb1ELb1ELb0ELb0EEENS1_36VarlenDynamicPersistentTileSchedulerILi128ELi128ELi256ELi128ELb0ELb1ELb1ELb1ELb0ELb1EEEEEEEEEvNT_6ParamsE --------------------------
	.section	.nv.info._ZN7cutlass13device_kernelIN5flash11enable_sm90INS1_16FlashAttnFwdSm90INS1_25CollectiveMainloopFwdSm90ILi2EN4cute5tupleIJNS5_1CILi1EEES8_S8_EEENS6_IJNS7_ILi128EEESA_SA_EEELi128ENS_6half_tEfNS_4arch4Sm90ELb0ELb1ELb1ELb1ELb0ELb0ELb0ELb1ELb1ELb1ELb0ELb0EEENS1_21CollectiveEpilogueFwdISB_S9_SC_SE_Li256ELb1ELb1ELb0ELb0EEENS1_36VarlenDynamicPersistentTileSchedulerILi128ELi128ELi256ELi128ELb0ELb1ELb1ELb1ELb0ELb1EEEEEEEEEvNT_6ParamsE,"",@"SHT_CUDA_INFO"
	.sectionflags	@""
	.align	4


	//----- nvinfo : EIATTR_CUDA_API_VERSION
	.align		4
        /*0000*/ 	.byte	0x04, 0x37
        /*0002*/ 	.short	(.L_1073 - .L_1072)
.L_1072:
        /*0004*/ 	.word	0x00000082


	//----- nvinfo : EIATTR_KPARAM_INFO
	.align		4
.L_1073:
        /*0008*/ 	.byte	0x04, 0x17
        /*000a*/ 	.short	(.L_1075 - .L_1074)
.L_1074:
        /*000c*/ 	.word	0x00000000
        /*0010*/ 	.short	0x0000
        /*0012*/ 	.short	0x0070
        /*0014*/ 	.byte	0x00, 0xf0, 0x01, 0x2a


	//----- nvinfo : EIATTR_SPARSE_MMA_MASK
	.align		4
.L_1075:
        /*0018*/ 	.byte	0x03, 0x50
        /*001a*/ 	.short	0x0000


	//----- nvinfo : EIATTR_MAXREG_COUNT
	.align		4
        /*001c*/ 	.byte	0x03, 0x1b
        /*001e*/ 	.short	0x00a8


	//----- nvinfo : EIATTR_NUM_BARRIERS
	.align		4
        /*0020*/ 	.byte	0x02, 0x4c
        /*0022*/ 	.byte	0x10
	.zero		1


	//----- nvinfo : EIATTR_EXTERNS
	.align		4
        /*0024*/ 	.byte	0x04, 0x0f
        /*0026*/ 	.short	(.L_1077 - .L_1076)


	//   ....[0]....
	.align		4
.L_1076:
        /*0028*/ 	.word	index@(__assertfail)


	//----- nvinfo : EIATTR_ANNOTATIONS
	.align		4
.L_1077:
        /*002c*/ 	.byte	0x04, 0x55
        /*002e*/ 	.short	(.L_1079 - .L_1078)


	//   ....[0]....
.L_1078:
        /* <DEDUP_REMOVED lines=62> */


	//----- nvinfo : EIATTR_MERCURY_ISA_VERSION
	.align		4
.L_1079:
        /*03f8*/ 	.byte	0x03, 0x5f
        /*03fa*/ 	.short	0x0101


	//----- nvinfo : EIATTR_UNUSED_LOAD_BYTE_OFFSET
	.align		4
        /*03fc*/ 	.byte	0x04, 0x44
        /*03fe*/ 	.short	(.L_1081 - .L_1080)


	//   ....[0]....
.L_1080:
        /*0400*/ 	.word	0x00000a40
        /*0404*/ 	.word	0x0000fff0


	//   ....[1]....
        /*0408*/ 	.word	0x0000fc90
        /*040c*/ 	.word	0x0000fff0


	//----- nvinfo : EIATTR_INT_WARP_WIDE_INSTR_OFFSETS
	.align		4
.L_1081:
        /*0410*/ 	.byte	0x04, 0x31
        /*0412*/ 	.short	(.L_1083 - .L_1082)


	//   ....[0]....
.L_1082:
        /*0414*/ 	.word	0x00000130


	//   ....[1]....
        /*0418*/ 	.word	0x00000170


	//   ....[2]....
        /*041c*/ 	.word	0x000001e0


	//   ....[3]....
        /*0420*/ 	.word	0x000133c0


	//   ....[4]....
        /*0424*/ 	.word	0x00013450


	//   ....[5]....
        /*0428*/ 	.word	0x00016bf0


	//   ....[6]....
        /*042c*/ 	.word	0x00016c80


	//----- nvinfo : EIATTR_COOP_GROUP_MASK_REGIDS
	.align		4
.L_1083:
        /*0430*/ 	.byte	0x04, 0x29
        /*0432*/ 	.short	(.L_1085 - .L_1084)


	//   ....[0]....
.L_1084:
        /*0434*/ 	.word	0xffffffff


	//   ....[1]....
        /*0438*/ 	.word	0xffffffff


	//   ....[2]....
        /*043c*/ 	.word	0xffffffff


	//   ....[3]....
        /*0440*/ 	.word	0xffffffff


	//   ....[4]....
        /*0444*/ 	.word	0xffffffff


	//   ....[5]....
        /*0448*/ 	.word	0xffffffff


	//   ....[6]....
        /*044c*/ 	.word	0xffffffff


	//   ....[7]....
        /*0450*/ 	.word	0xffffffff


	//   ....[8]....
        /*0454*/ 	.word	0xffffffff


	//   ....[9]....
        /*0458*/ 	.word	0xffffffff


	//   ....[10]....
        /*045c*/ 	.word	0xffffffff


	//   ....[11]....
        /*0460*/ 	.word	0xffffffff


	//   ....[12]....
        /*0464*/ 	.word	0xffffffff


	//   ....[13]....
        /*0468*/ 	.word	0xffffffff


	//   ....[14]....
        /*046c*/ 	.word	0xffffffff


	//   ....[15]....
        /*0470*/ 	.word	0xffffffff


	//   ....[16]....
        /*0474*/ 	.word	0xffffffff


	//   ....[17]....
        /*0478*/ 	.word	0xffffffff


	//   ....[18]....
        /*047c*/ 	.word	0xffffffff


	//   ....[19]....
        /*0480*/ 	.word	0xffffffff


	//   ....[20]....
        /*0484*/ 	.word	0xffffffff


	//   ....[21]....
        /*0488*/ 	.word	0xffffffff


	//   ....[22]....
        /*048c*/ 	.word	0xffffffff


	//   ....[23]....
        /*0490*/ 	.word	0xffffffff


	//   ....[24]....
        /*0494*/ 	.word	0xffffffff


	//   ....[25]....
        /*0498*/ 	.word	0xffffffff


	//   ....[26]....
        /*049c*/ 	.word	0xffffffff


	//   ....[27]....
        /*04a0*/ 	.word	0xffffffff


	//   ....[28]....
        /*04a4*/ 	.word	0xffffffff


	//   ....[29]....
        /*04a8*/ 	.word	0xffffffff


	//   ....[30]....
        /*04ac*/ 	.word	0xffffffff


	//   ....[31]....
        /*04b0*/ 	.word	0xffffffff


	//   ....[32]....
        /*04b4*/ 	.word	0xffffffff


	//   ....[33]....
        /*04b8*/ 	.word	0xffffffff


	//   ....[34]....
        /*04bc*/ 	.word	0xffffffff


	//   ....[35]....
        /*04c0*/ 	.word	0xffffffff


	//   ....[36]....
        /*04c4*/ 	.word	0xffffffff


	//   ....[37]....
        /*04c8*/ 	.word	0xffffffff


	//   ....[38]....
        /*04cc*/ 	.word	0xffffffff


	//   ....[39]....
        /*04d0*/ 	.word	0xffffffff


	//   ....[40]....
        /*04d4*/ 	.word	0xffffffff


	//   ....[41]....
        /*04d8*/ 	.word	0xffffffff


	//   ....[42]....
        /*04dc*/ 	.word	0xffffffff


	//   ....[43]....
        /*04e0*/ 	.word	0xffffffff


	//   ....[44]....
        /*04e4*/ 	.word	0xffffffff


	//   ....[45]....
        /*04e8*/ 	.word	0xffffffff


	//   ....[46]....
        /*04ec*/ 	.word	0xffffffff


	//   ....[47]....
        /*04f0*/ 	.word	0xffffffff


	//   ....[48]....
        /*04f4*/ 	.word	0xffffffff


	//   ....[49]....
        /*04f8*/ 	.word	0xffffffff


	//   ....[50]....
        /*04fc*/ 	.word	0xffffffff


	//   ....[51]....
        /*0500*/ 	.word	0xffffffff


	//   ....[52]....
        /*0504*/ 	.word	0xffffffff


	//   ....[53]....
        /*0508*/ 	.word	0xffffffff


	//   ....[54]....
        /*050c*/ 	.word	0xffffffff


	//   ....[55]....
        /*0510*/ 	.word	0xffffffff


	//   ....[56]....
        /*0514*/ 	.word	0xffffffff


	//   ....[57]....
        /*0518*/ 	.word	0xffffffff


	//   ....[58]....
        /*051c*/ 	.word	0xffffffff


	//   ....[59]....
        /*0520*/ 	.word	0xffffffff


	//   ....[60]....
        /*0524*/ 	.word	0xffffffff


	//   ....[61]....
        /*0528*/ 	.word	0xffffffff


	//   ....[62]....
        /*052c*/ 	.word	0xffffffff


	//   ....[63]....
        /*0530*/ 	.word	0xffffffff


	//   ....[64]....
        /*0534*/ 	.word	0xffffffff


	//   ....[65]....
        /*0538*/ 	.word	0xffffffff


	//   ....[66]....
        /*053c*/ 	.word	0xffffffff


	//   ....[67]....
        /*0540*/ 	.word	0xffffffff


	//   ....[68]....
        /*0544*/ 	.word	0xffffffff


	//   ....[69]....
        /*0548*/ 	.word	0xffffffff


	//   ....[70]....
        /*054c*/ 	.word	0xffffffff


	//   ....[71]....
        /*0550*/ 	.word	0xffffffff


	//   ....[72]....
        /*0554*/ 	.word	0xffffffff


	//   ....[73]....
        /*0558*/ 	.word	0xffffffff


	//   ....[74]....
        /*055c*/ 	.word	0xffffffff


	//   ....[75]....
        /*0560*/ 	.word	0xffffffff


	//   ....[76]....
        /*0564*/ 	.word	0xffffffff


	//   ....[77]....
        /*0568*/ 	.word	0xffffffff


	//   ....[78]....
        /*056c*/ 	.word	0xffffffff


	//   ....[79]....
        /*0570*/ 	.word	0xffffffff


	//   ....[80]....
        /*0574*/ 	.word	0xffffffff


	//   ....[81]....
        /*0578*/ 	.word	0xffffffff


	//   ....[82]....
        /*057c*/ 	.word	0xffffffff


	//   ....[83]....
        /*0580*/ 	.word	0xffffffff


	//   ....[84]....
        /*0584*/ 	.word	0xffffffff


	//   ....[85]....
        /*0588*/ 	.word	0xffffffff


	//   ....[86]....
        /*058c*/ 	.word	0xffffffff


	//   ....[87]....
        /*0590*/ 	.word	0xffffffff


	//   ....[88]....
        /*0594*/ 	.word	0xffffffff


	//   ....[89]....
        /*0598*/ 	.word	0xffffffff


	//   ....[90]....
        /*059c*/ 	.word	0xffffffff


	//   ....[91]....
        /*05a0*/ 	.word	0xffffffff


	//   ....[92]....
        /*05a4*/ 	.word	0xffffffff


	//   ....[93]....
        /*05a8*/ 	.word	0xffffffff


	//   ....[94]....
        /*05ac*/ 	.word	0xffffffff


	//   ....[95]....
        /*05b0*/ 	.word	0xffffffff


	//   ....[96]....
        /*05b4*/ 	.word	0xffffffff


	//   ....[97]....
        /*05b8*/ 	.word	0xffffffff


	//   ....[98]....
        /*05bc*/ 	.word	0xffffffff


	//   ....[99]....
        /*05c0*/ 	.word	0xffffffff


	//   ....[100]....
        /*05c4*/ 	.word	0xffffffff


	//   ....[101]....
        /*05c8*/ 	.word	0xffffffff


	//   ....[102]....
        /*05cc*/ 	.word	0xffffffff


	//   ....[103]....
        /*05d0*/ 	.word	0xffffffff


	//   ....[104]....
        /*05d4*/ 	.word	0xffffffff


	//   ....[105]....
        /*05d8*/ 	.word	0x0500000f


	//   ....[106]....
        /*05dc*/ 	.word	0x0500000f


	//   ....[107]....
        /*05e0*/ 	.word	0x0500000f


	//   ....[108]....
        /*05e4*/ 	.word	0x0500000f


	//   ....[109]....
        /*05e8*/ 	.word	0x0500000f


	//   ....[110]....
        /*05ec*/ 	.word	0x0500000f


	//   ....[111]....
        /*05f0*/ 	.word	0x0500000f


	//   ....[112]....
        /*05f4*/ 	.word	0x0500000f


	//   ....[113]....
        /*05f8*/ 	.word	0x0500000f


	//   ....[114]....
        /*05fc*/ 	.word	0x0500000f


	//   ....[115]....
        /*0600*/ 	.word	0x0500000f


	//   ....[116]....
        /*0604*/ 	.word	0x0500000f


	//   ....[117]....
        /*0608*/ 	.word	0x0500000f


	//   ....[118]....
        /*060c*/ 	.word	0x0500000f


	//   ....[119]....
        /*0610*/ 	.word	0x0500000f


	//   ....[120]....
        /*0614*/ 	.word	0x0500000f


	//   ....[121]....
        /*0618*/ 	.word	0x0500000f


	//   ....[122]....
        /*061c*/ 	.word	0x0500000f


	//   ....[123]....
        /*0620*/ 	.word	0x0500000f


	//   ....[124]....
        /*0624*/ 	.word	0x0500000f


	//   ....[125]....
        /*0628*/ 	.word	0x0500000f


	//   ....[126]....
        /*062c*/ 	.word	0x0500000f


	//   ....[127]....
        /*0630*/ 	.word	0x0500000f


	//   ....[128]....
        /*0634*/ 	.word	0x0500000f


	//   ....[129]....
        /*0638*/ 	.word	0x0500000f


	//   ....[130]....
        /*063c*/ 	.word	0x0500000f


	//   ....[131]....
        /*0640*/ 	.word	0x0500000f


	//   ....[132]....
        /*0644*/ 	.word	0x0500000f


	//   ....[133]....
        /*0648*/ 	.word	0x0500000f


	//   ....[134]....
        /*064c*/ 	.word	0x0500000f


	//   ....[135]....
        /*0650*/ 	.word	0x0500000f


	//   ....[136]....
        /*0654*/ 	.word	0x0500000f


	//   ....[137]....
        /*0658*/ 	.word	0x0500000f


	//   ....[138]....
        /*065c*/ 	.word	0x0500000f


	//   ....[139]....
        /*0660*/ 	.word	0x0500000f


	//----- nvinfo : EIATTR_COOP_GROUP_INSTR_OFFSETS
	.align		4
.L_1085:
        /*0664*/ 	.byte	0x04, 0x28
        /*0666*/ 	.short	(.L_1087 - .L_1086)


	//   ....[0]....
.L_1086:
        /*0668*/ 	.word	0x00000070


	//   ....[1]....
        /*066c*/ 	.word	0x00000140


	//   ....[2]....
        /*0670*/ 	.word	0x00000190


	//   ....[3]....
        /*0674*/ 	.word	0x000003c0


	//   ....[4]....
        /*0678*/ 	.word	0x00000520


	//   ....[5]....
        /*067c*/ 	.word	0x00000640


	//   ....[6]....
        /*0680*/ 	.word	0x000007a0


	//   ....[7]....
        /*0684*/ 	.word	0x00001960


	//   ....[8]....
        /*0688*/ 	.word	0x000023b0


	//   ....[9]....
        /*068c*/ 	.word	0x000030d0


	//   ....[10]....
        /*0690*/ 	.word	0x00004110


	//   ....[11]....
        /*0694*/ 	.word	0x00004140


	//   ....[12]....
        /*0698*/ 	.word	0x00004840


	//   ....[13]....
        /*069c*/ 	.word	0x000048b0


	//   ....[14]....
        /*06a0*/ 	.word	0x000066f0


	//   ....[15]....
        /*06a4*/ 	.word	0x00006910


	//   ....[16]....
        /*06a8*/ 	.word	0x000073e0


	//   ....[17]....
        /*06ac*/ 	.word	0x00007400


	//   ....[18]....
        /*06b0*/ 	.word	0x00007f30


	//   ....[19]....
        /*06b4*/ 	.word	0x00007fd0


	//   ....[20]....
        /*06b8*/ 	.word	0x0000a3c0


	//   ....[21]....
        /*06bc*/ 	.word	0x0000a3f0


	//   ....[22]....
        /*06c0*/ 	.word	0x0000a6d0


	//   ....[23]....
        /*06c4*/ 	.word	0x0000a750


	//   ....[24]....
        /*06c8*/ 	.word	0x0000ca20


	//   ....[25]....
        /*06cc*/ 	.word	0x0000cc90


	//   ....[26]....
        /*06d0*/ 	.word	0x0000d760


	//   ....[27]....
        /*06d4*/ 	.word	0x0000d780


	//   ....[28]....
        /*06d8*/ 	.word	0x0000e280


	//   ....[29]....
        /*06dc*/ 	.word	0x0000e320


	//   ....[30]....
        /*06e0*/ 	.word	0x0000f360


	//   ....[31]....
        /*06e4*/ 	.word	0x0000f3a0


	//   ....[32]....
        /*06e8*/ 	.word	0x0000f480


	//   ....[33]....
        /*06ec*/ 	.word	0x0000f4a0


	//   ....[34]....
        /*06f0*/ 	.word	0x000107b0


	//   ....[35]....
        /*06f4*/ 	.word	0x000107f0


	//   ....[36]....
        /*06f8*/ 	.word	0x00010830


	//   ....[37]....
        /*06fc*/ 	.word	0x00010870


	//   ....[38]....
        /*0700*/ 	.word	0x00010df0


	//   ....[39]....
        /*0704*/ 	.word	0x00010e30


	//   ....[40]....
        /*0708*/ 	.word	0x00010ef0


	//   ....[41]....
        /*070c*/ 	.word	0x00010f10


	//   ....[42]....
        /*0710*/ 	.word	0x00010fd0


	//   ....[43]....
        /*0714*/ 	.word	0x00010ff0


	//   ....[44]....
        /*0718*/ 	.word	0x000110c0


	//   ....[45]....
        /*071c*/ 	.word	0x000110e0


	//   ....[46]....
        /*0720*/ 	.word	0x000119b0


	//   ....[47]....
        /*0724*/ 	.word	0x000119d0


	//   ....[48]....
        /*0728*/ 	.word	0x00011a90


	//   ....[49]....
        /*072c*/ 	.word	0x00011ab0


	//   ....[50]....
        /*0730*/ 	.word	0x00011b70


	//   ....[51]....
        /*0734*/ 	.word	0x00011b90


	//   ....[52]....
        /*0738*/ 	.word	0x00011c60


	//   ....[53]....
        /*073c*/ 	.word	0x00011c80


	//   ....[54]....
        /*0740*/ 	.word	0x00011de0


	//   ....[55]....
        /*0744*/ 	.word	0x00011fc0


	//   ....[56]....
        /*0748*/ 	.word	0x00011ff0


	//   ....[57]....
        /*074c*/ 	.word	0x00012020


	//   ....[58]....
        /*0750*/ 	.word	0x00012050


	//   ....[59]....
        /*0754*/ 	.word	0x00012080


	//   ....[60]....
        /*0758*/ 	.word	0x000120b0


	//   ....[61]....
        /*075c*/ 	.word	0x00012220


	//   ....[62]....
        /*0760*/ 	.word	0x00012250


	//   ....[63]....
        /*0764*/ 	.word	0x00012280


	//   ....[64]....
        /*0768*/ 	.word	0x000122b0


	//   ....[65]....
        /*076c*/ 	.word	0x000122e0


	//   ....[66]....
        /*0770*/ 	.word	0x00012310


	//   ....[67]....
        /*0774*/ 	.word	0x000123b0


	//   ....[68]....
        /*0778*/ 	.word	0x00012410


	//   ....[69]....
        /*077c*/ 	.word	0x000124a0


	//   ....[70]....
        /*0780*/ 	.word	0x00013980


	//   ....[71]....
        /*0784*/ 	.word	0x00014550


	//   ....[72]....
        /*0788*/ 	.word	0x00014570


	//   ....[73]....
        /*078c*/ 	.word	0x000145b0


	//   ....[74]....
        /*0790*/ 	.word	0x000145c0


	//   ....[75]....
        /*0794*/ 	.word	0x000146d0


	//   ....[76]....
        /*0798*/ 	.word	0x000146e0


	//   ....[77]....
        /*079c*/ 	.word	0x00014770


	//   ....[78]....
        /*07a0*/ 	.word	0x00014780


	//   ....[79]....
        /*07a4*/ 	.word	0x00014810


	//   ....[80]....
        /*07a8*/ 	.word	0x00014820


	//   ....[81]....
        /*07ac*/ 	.word	0x000148b0


	//   ....[82]....
        /*07b0*/ 	.word	0x000148c0


	//   ....[83]....
        /*07b4*/ 	.word	0x00014950


	//   ....[84]....
        /*07b8*/ 	.word	0x00014960


	//   ....[85]....
        /*07bc*/ 	.word	0x000149b0


	//   ....[86]....
        /*07c0*/ 	.word	0x000149e0


	//   ....[87]....
        /*07c4*/ 	.word	0x000172f0


	//   ....[88]....
        /*07c8*/ 	.word	0x00017350


	//   ....[89]....
        /*07cc*/ 	.word	0x00017380


	//   ....[90]....
        /*07d0*/ 	.word	0x00017390


	//   ....[91]....
        /*07d4*/ 	.word	0x000173c0


	//   ....[92]....
        /*07d8*/ 	.word	0x000173f0


	//   ....[93]....
        /*07dc*/ 	.word	0x00017420


	//   ....[94]....
        /*07e0*/ 	.word	0x00017450


	//   ....[95]....
        /*07e4*/ 	.word	0x000175d0


	//   ....[96]....
        /*07e8*/ 	.word	0x00017600


	//   ....[97]....
        /*07ec*/ 	.word	0x00017630


	//   ....[98]....
        /*07f0*/ 	.word	0x00017660


	//   ....[99]....
        /*07f4*/ 	.word	0x00017690


	//   ....[100]....
        /*07f8*/ 	.word	0x000176c0


	//   ....[101]....
        /*07fc*/ 	.word	0x00017780


	//   ....[102]....
        /*0800*/ 	.word	0x000177a0


	//   ....[103]....
        /*0804*/ 	.word	0x00017810


	//   ....[104]....
        /*0808*/ 	.word	0x00017ed0


	//   ....[105]....
        /*080c*/ 	.word	0x00018560


	//   ....[106]....
        /*0810*/ 	.word	0x00018730


	//   ....[107]....
        /*0814*/ 	.word	0x00018780


	//   ....[108]....
        /*0818*/ 	.word	0x000187e0


	//   ....[109]....
        /*081c*/ 	.word	0x00018880


	//   ....[110]....
        /*0820*/ 	.word	0x00018940


	//   ....[111]....
        /*0824*/ 	.word	0x00018a50


	//   ....[112]....
        /*0828*/ 	.word	0x00018ab0


	//   ....[113]....
        /*082c*/ 	.word	0x00018bb0


	//   ....[114]....
        /*0830*/ 	.word	0x00018c10


	//   ....[115]....
        /*0834*/ 	.word	0x00018d10


	//   ....[116]....
        /*0838*/ 	.word	0x00018d70


	//   ....[117]....
        /*083c*/ 	.word	0x00018e70


	//   ....[118]....
        /*0840*/ 	.word	0x00018ed0


	//   ....[119]....
        /*0844*/ 	.word	0x00018fb0


	//   ....[120]....
        /*0848*/ 	.word	0x00019030


	//   ....[121]....
        /*084c*/ 	.word	0x00019110


	//   ....[122]....
        /*0850*/ 	.word	0x00019440


	//   ....[123]....
        /*0854*/ 	.word	0x000194e0


	//   ....[124]....
        /*0858*/ 	.word	0x00019600


	//   ....[125]....
        /*085c*/ 	.word	0x00019670


	//   ....[126]....
        /*0860*/ 	.word	0x000196e0


	//   ....[127]....
        /*0864*/ 	.word	0x00019750


	//   ....[128]....
        /*0868*/ 	.word	0x000197c0


	//   ....[129]....
        /*086c*/ 	.word	0x00019840


	//   ....[130]....
        /*0870*/ 	.word	0x000198d0


	//   ....[131]....
        /*0874*/ 	.word	0x00019970


	//   ....[132]....
        /*0878*/ 	.word	0x000199e0


	//   ....[133]....
        /*087c*/ 	.word	0x00019a50


	//   ....[134]....
        /*0880*/ 	.word	0x00019ac0


	//   ....[135]....
        /*0884*/ 	.word	0x00019b40


	//   ....[136]....
        /*0888*/ 	.word	0x00019bb0


	//   ....[137]....
        /*088c*/ 	.word	0x00019c50


	//   ....[138]....
        /*0890*/ 	.word	0x00019ce0


	//   ....[139]....
        /*0894*/ 	.word	0x00019e10


	//----- nvinfo : EIATTR_REG_RECONFIG
	.align		4
.L_1087:
        /*0898*/ 	.byte	0x01, 0x54
	.zero		2


	//----- nvinfo : EIATTR_SYSCALL_OFFSETS
	.align		4
        /*089c*/ 	.byte	0x04, 0x46
        /*089e*/ 	.short	(.L_1089 - .L_1088)


	//   ....[0]....
.L_1088:
        /*08a0*/ 	.word	0x00001b40


	//   ....[1]....
        /*08a4*/ 	.word	0x000135c0


	//   ....[2]....
        /*08a8*/ 	.word	0x00013710


	//   ....[3]....
        /*08ac*/ 	.word	0x00013800


	//   ....[4]....
        /*08b0*/ 	.word	0x000140c0


	//----- nvinfo : EIATTR_MBARRIER_INSTR_OFFSETS
	.align		4
.L_1089:
        /*08b4*/ 	.byte	0x04, 0x39
        /*08b6*/ 	.short	(.L_1091 - .L_1090)


	//   ....[0]....
.L_1090:
        /*08b8*/ 	.word	0x00000270
        /*08bc*/ 	.word	0x000000ff
        /*08c0*/ 	.word	0x00028800
        /*08c4*/ 	.short	0x0100
        /*08c6*/ 	.byte	0x08
	.zero		1


	//   ....[1]....
        /*08c8*/ 	.word	0x00000280
        /*08cc*/ 	.word	0x000000ff
        /*08d0*/ 	.word	0x00028820
        /*08d4*/ 	.short	0x0100
        /*08d6*/ 	.byte	0x08
	.zero		1


	//   ....[2]....
        /*08d8*/ 	.word	0x00000370
        /*08dc*/ 	.word	0x000000ff
        /*08e0*/ 	.word	0x00028830
        /*08e4*/ 	.short	0x0100
        /*08e6*/ 	.byte	0x08
	.zero		1


	//   ....[3]....
        /*08e8*/ 	.word	0x00000380
        /*08ec*/ 	.word	0x000000ff
        /*08f0*/ 	.word	0x00028840
        /*08f4*/ 	.short	0x0100
        /*08f6*/ 	.byte	0x08
	.zero		1


	//   ....[4]....
        /*08f8*/ 	.word	0x00000390
        /*08fc*/ 	.word	0x000000ff
        /*0900*/ 	.word	0x00028838
        /*0904*/ 	.short	0x0100
        /*0906*/ 	.byte	0x08
	.zero		1


	//   ....[5]....
        /*0908*/ 	.word	0x000003a0
        /*090c*/ 	.word	0x000000ff
        /*0910*/ 	.word	0x00028848
        /*0914*/ 	.short	0x0100
        /*0916*/ 	.byte	0x08
	.zero		1


	//   ....[6]....
        /*0918*/ 	.word	0x000004d0
        /*091c*/ 	.word	0x000000ff
        /*0920*/ 	.word	0x00028850
        /*0924*/ 	.short	0x0100
        /*0926*/ 	.byte	0x08
	.zero		1


	//   ....[7]....
        /*0928*/ 	.word	0x000004e0
        /*092c*/ 	.word	0x000000ff
        /*0930*/ 	.word	0x00028860
        /*0934*/ 	.short	0x0100
        /*0936*/ 	.byte	0x08
	.zero		1


	//   ....[8]....
        /*0938*/ 	.word	0x000004f0
        /*093c*/ 	.word	0x000000ff
        /*0940*/ 	.word	0x00028858
        /*0944*/ 	.short	0x0100
        /*0946*/ 	.byte	0x08
	.zero		1


	//   ....[9]....
        /*0948*/ 	.word	0x00000500
        /*094c*/ 	.word	0x000000ff
        /*0950*/ 	.word	0x00028868
        /*0954*/ 	.short	0x0100
        /*0956*/ 	.byte	0x08
	.zero		1


	//   ....[10]....
        /*0958*/ 	.word	0x000005f0
        /*095c*/ 	.word	0x000000ff
        /*0960*/ 	.word	0x00028870
        /*0964*/ 	.short	0x0100
        /*0966*/ 	.byte	0x06
	.zero		1


	//   ....[11]....
        /*0968*/ 	.word	0x00000600
        /*096c*/ 	.word	0x000000ff
        /*0970*/ 	.word	0x00028880
        /*0974*/ 	.short	0x0100
        /*0976*/ 	.byte	0x06
	.zero		1


	//   ....[12]....
        /*0978*/ 	.word	0x00000610
        /*097c*/ 	.word	0x000000ff
        /*0980*/ 	.word	0x00028878
        /*0984*/ 	.short	0x0100
        /*0986*/ 	.byte	0x06
	.zero		1


	//   ....[13]....
        /*0988*/ 	.word	0x00000620
        /*098c*/ 	.word	0x000000ff
        /*0990*/ 	.word	0x00028888
        /*0994*/ 	.short	0x0100
        /*0996*/ 	.byte	0x06
	.zero		1


	//   ....[14]....
        /*0998*/ 	.word	0x00000750
        /*099c*/ 	.word	0x000000ff
        /*09a0*/ 	.word	0x00028890
        /*09a4*/ 	.short	0x0100
        /*09a6*/ 	.byte	0x08
	.zero		1


	//   ....[15]....
        /*09a8*/ 	.word	0x00000760
        /*09ac*/ 	.word	0x000000ff
        /*09b0*/ 	.word	0x000288a0
        /*09b4*/ 	.short	0x0100
        /*09b6*/ 	.byte	0x08
	.zero		1


	//   ....[16]....
        /*09b8*/ 	.word	0x00000770
        /*09bc*/ 	.word	0x000000ff
        /*09c0*/ 	.word	0x00028898
        /*09c4*/ 	.short	0x0100
        /*09c6*/ 	.byte	0x08
	.zero		1


	//   ....[17]....
        /*09c8*/ 	.word	0x00000780
        /*09cc*/ 	.word	0x000000ff
        /*09d0*/ 	.word	0x000288a8
        /*09d4*/ 	.short	0x0100
        /*09d6*/ 	.byte	0x08
	.zero		1


	//   ....[18]....
        /*09d8*/ 	.word	0x000008b0
        /*09dc*/ 	.word	0x000000ff
        /*09e0*/ 	.word	0x000288b0
        /*09e4*/ 	.short	0x0100
        /*09e6*/ 	.byte	0x08
	.zero		1


	//   ....[19]....
        /*09e8*/ 	.word	0x000008c0
        /*09ec*/ 	.word	0x000000ff
        /*09f0*/ 	.word	0x000288c0
        /*09f4*/ 	.short	0x0100
        /*09f6*/ 	.byte	0x08
	.zero		1


	//   ....[20]....
        /*09f8*/ 	.word	0x000008d0
        /*09fc*/ 	.word	0x000000ff
        /*0a00*/ 	.word	0x000288b8
        /*0a04*/ 	.short	0x0100
        /*0a06*/ 	.byte	0x08
	.zero		1


	//   ....[21]....
        /*0a08*/ 	.word	0x000008e0
        /*0a0c*/ 	.word	0x000000ff
        /*0a10*/ 	.word	0x000288c8
        /*0a14*/ 	.short	0x0100
        /*0a16*/ 	.byte	0x08
	.zero		1


	//   ....[22]....
        /*0a18*/ 	.word	0x00001bc0
        /*0a1c*/ 	.word	0x000000ff
        /*0a20*/ 	.word	0x00028800
        /*0a24*/ 	.short	0x010a
        /*0a26*/ 	.byte	0x29
	.zero		1


	//   ....[23]....
        /*0a28*/ 	.word	0x00001c40
        /*0a2c*/ 	.word	0x00000007
        /*0a30*/ 	.word	0x00028830
        /*0a34*/ 	.short	0x010a
        /*0a36*/ 	.byte	0x3f
	.zero		1


	//   ....[24]....
        /*0a38*/ 	.word	0x00001ca0
        /*0a3c*/ 	.word	0x00000007
        /*0a40*/ 	.word	0x00028830
        /*0a44*/ 	.short	0x010a
        /*0a46*/ 	.byte	0x3f
	.zero		1


	//   ....[25]....
        /*0a48*/ 	.word	0x00002360
        /*0a4c*/ 	.word	0x00000003
        /*0a50*/ 	.word	0x00000000
        /*0a54*/ 	.short	0x0101
        /*0a56*/ 	.byte	0x3f
	.zero		1


	//   ....[26]....
        /*0a58*/ 	.word	0x00005760
        /*0a5c*/ 	.word	0x000000ff
        /*0a60*/ 	.word	0x00028830
        /*0a64*/ 	.short	0x010a
        /*0a66*/ 	.byte	0x06
	.zero		1


	//   ....[27]....
        /*0a68*/ 	.word	0x000057a0
        /*0a6c*/ 	.word	0x000000ff
        /*0a70*/ 	.word	0x00028830
        /*0a74*/ 	.short	0x010a
        /*0a76*/ 	.byte	0x06
	.zero		1


	//   ....[28]....
        /*0a78*/ 	.word	0x00005ac0
        /*0a7c*/ 	.word	0x000000ff
        /*0a80*/ 	.word	0x00028850
        /*0a84*/ 	.short	0x010a
        /*0a86*/ 	.byte	0x06
	.zero		1


	//   ....[29]....
        /*0a88*/ 	.word	0x00005b00
        /*0a8c*/ 	.word	0x000000ff
        /*0a90*/ 	.word	0x00028850
        /*0a94*/ 	.short	0x010a
        /*0a96*/ 	.byte	0x06
	.zero		1


	//   ....[30]....
        /*0a98*/ 	.word	0x00006730
        /*0a9c*/ 	.word	0x00000033
        /*0aa0*/ 	.word	0x00000000
        /*0aa4*/ 	.short	0x0101
        /*0aa6*/ 	.byte	0x3f
	.zero		1


	//   ....[31]....
        /*0aa8*/ 	.word	0x00008480
        /*0aac*/ 	.word	0x0000001c
        /*0ab0*/ 	.word	0x00000000
        /*0ab4*/ 	.short	0x0101
        /*0ab6*/ 	.byte	0x3f
	.zero		1


	//   ....[32]....
        /*0ab8*/ 	.word	0x000092e0
        /*0abc*/ 	.word	0x000000ff
        /*0ac0*/ 	.word	0x00028830
        /*0ac4*/ 	.short	0x010a
        /*0ac6*/ 	.byte	0x06
	.zero		1


	//   ....[33]....
        /*0ac8*/ 	.word	0x00009320
        /*0acc*/ 	.word	0x000000ff
        /*0ad0*/ 	.word	0x00028830
        /*0ad4*/ 	.short	0x010a
        /*0ad6*/ 	.byte	0x06
	.zero		1


	//   ....[34]....
        /*0ad8*/ 	.word	0x00009640
        /*0adc*/ 	.word	0x000000ff
        /*0ae0*/ 	.word	0x00028850
        /*0ae4*/ 	.short	0x010a
        /*0ae6*/ 	.byte	0x06
	.zero		1


	//   ....[35]....
        /*0ae8*/ 	.word	0x00009680
        /*0aec*/ 	.word	0x000000ff
        /*0af0*/ 	.word	0x00028850
        /*0af4*/ 	.short	0x010a
        /*0af6*/ 	.byte	0x06
	.zero		1


	//   ....[36]....
        /*0af8*/ 	.word	0x0000af50
        /*0afc*/ 	.word	0x0000001b
        /*0b00*/ 	.word	0x00000000
        /*0b04*/ 	.short	0x0101
        /*0b06*/ 	.byte	0x3f
	.zero		1


	//   ....[37]....
        /*0b08*/ 	.word	0x0000b000
        /*0b0c*/ 	.word	0x00000023
        /*0b10*/ 	.word	0x00000000
        /*0b14*/ 	.short	0x0101
        /*0b16*/ 	.byte	0x3f
	.zero		1


	//   ....[38]....
        /*0b18*/ 	.word	0x0000bb00
        /*0b1c*/ 	.word	0x000000ff
        /*0b20*/ 	.word	0x00028830
        /*0b24*/ 	.short	0x010a
        /*0b26*/ 	.byte	0x06
	.zero		1


	//   ....[39]....
        /*0b28*/ 	.word	0x0000bb40
        /*0b2c*/ 	.word	0x000000ff
        /*0b30*/ 	.word	0x00028830
        /*0b34*/ 	.short	0x010a
        /*0b36*/ 	.byte	0x06
	.zero		1


	//   ....[40]....
        /*0b38*/ 	.word	0x0000be60
        /*0b3c*/ 	.word	0x000000ff
        /*0b40*/ 	.word	0x00028850
        /*0b44*/ 	.short	0x010a
        /*0b46*/ 	.byte	0x06
	.zero		1


	//   ....[41]....
        /*0b48*/ 	.word	0x0000bea0
        /*0b4c*/ 	.word	0x000000ff
        /*0b50*/ 	.word	0x00028850
        /*0b54*/ 	.short	0x010a
        /*0b56*/ 	.byte	0x06
	.zero		1


	//   ....[42]....
        /*0b58*/ 	.word	0x0000ca90
        /*0b5c*/ 	.word	0x00000036
        /*0b60*/ 	.word	0x00000000
        /*0b64*/ 	.short	0x0101
        /*0b66*/ 	.byte	0x3f
	.zero		1


	//   ....[43]....
        /*0b68*/ 	.word	0x0000e2e0
        /*0b6c*/ 	.word	0x00000022
        /*0b70*/ 	.word	0x00000000
        /*0b74*/ 	.short	0x0101
        /*0b76*/ 	.byte	0x3f
	.zero		1


	//   ....[44]....
        /*0b78*/ 	.word	0x0000f2d0
        /*0b7c*/ 	.word	0x000000ff
        /*0b80*/ 	.word	0x00028850
        /*0b84*/ 	.short	0x010a
        /*0b86*/ 	.byte	0x05
	.zero		1


	//   ....[45]....
        /*0b88*/ 	.word	0x0000f310
        /*0b8c*/ 	.word	0x000000ff
        /*0b90*/ 	.word	0x00028850
        /*0b94*/ 	.short	0x010a
        /*0b96*/ 	.byte	0x05
	.zero		1


	//   ....[46]....
        /*0b98*/ 	.word	0x0000f830
        /*0b9c*/ 	.word	0x00000007
        /*0ba0*/ 	.word	0x00000000
        /*0ba4*/ 	.short	0x0101
        /*0ba6*/ 	.byte	0x3f
	.zero		1


	//   ....[47]....
        /*0ba8*/ 	.word	0x00010e20
        /*0bac*/ 	.word	0x00000003
        /*0bb0*/ 	.word	0x00000000
        /*0bb4*/ 	.short	0x0101
        /*0bb6*/ 	.byte	0x3f
	.zero		1


	//   ....[48]....
        /*0bb8*/ 	.word	0x00013c10
        /*0bbc*/ 	.word	0x00000000
        /*0bc0*/ 	.word	0x00028840
        /*0bc4*/ 	.short	0x010a
        /*0bc6*/ 	.byte	0x3f
	.zero		1


	//   ....[49]....
        /*0bc8*/ 	.word	0x00014ad0
        /*0bcc*/ 	.word	0x00000009
        /*0bd0*/ 	.word	0x00028800
        /*0bd4*/ 	.short	0x0107
        /*0bd6*/ 	.byte	0x3f
	.zero		1


	//   ....[50]....
        /*0bd8*/ 	.word	0x00014be0
        /*0bdc*/ 	.word	0x00000002
        /*0be0*/ 	.word	0x00028800
        /*0be4*/ 	.short	0x0101
        /*0be6*/ 	.byte	0x3f
	.zero		1


	//   ....[51]....
        /*0be8*/ 	.word	0x00014c00
        /*0bec*/ 	.word	0x00000002
        /*0bf0*/ 	.word	0x00028820
        /*0bf4*/ 	.short	0x010a
        /*0bf6*/ 	.byte	0x3f
	.zero		1


	//   ....[52]....
        /*0bf8*/ 	.word	0x00014f80
        /*0bfc*/ 	.word	0x00000003
        /*0c00*/ 	.word	0x00028840
        /*0c04*/ 	.short	0x010a
        /*0c06*/ 	.byte	0x3f
	.zero		1


	//   ....[53]....
        /*0c08*/ 	.word	0x00015340
        /*0c0c*/ 	.word	0x00000003
        /*0c10*/ 	.word	0x00000060
        /*0c14*/ 	.short	0x010a
        /*0c16*/ 	.byte	0x3f
	.zero		1


	//   ....[54]....
        /*0c18*/ 	.word	0x00015a30
        /*0c1c*/ 	.word	0x00000003
        /*0c20*/ 	.word	0x00028840
        /*0c24*/ 	.short	0x010a
        /*0c26*/ 	.byte	0x3f
	.zero		1


	//   ....[55]....
        /*0c28*/ 	.word	0x00015df0
        /*0c2c*/ 	.word	0x00000002
        /*0c30*/ 	.word	0x00000060
        /*0c34*/ 	.short	0x010a
        /*0c36*/ 	.byte	0x3f
	.zero		1


	//   ....[56]....
        /*0c38*/ 	.word	0x00016400
        /*0c3c*/ 	.word	0x00000002
        /*0c40*/ 	.word	0x00028840
        /*0c44*/ 	.short	0x010a
        /*0c46*/ 	.byte	0x3f
	.zero		1


	//   ....[57]....
        /*0c48*/ 	.word	0x000167c0
        /*0c4c*/ 	.word	0x00000002
        /*0c50*/ 	.word	0x00000060
        /*0c54*/ 	.short	0x010a
        /*0c56*/ 	.byte	0x3f
	.zero		1


	//   ....[58]....
        /*0c58*/ 	.word	0x00016d60
        /*0c5c*/ 	.word	0x00000000
        /*0c60*/ 	.word	0x00028860
        /*0c64*/ 	.short	0x010a
        /*0c66*/ 	.byte	0x3f
	.zero		1


	//   ....[59]....
        /*0c68*/ 	.word	0x00017e50
        /*0c6c*/ 	.word	0x00000000
        /*0c70*/ 	.word	0x00028820
        /*0c74*/ 	.short	0x010a
        /*0c76*/ 	.byte	0x3f
	.zero		1


	//   ....[60]....
        /*0c78*/ 	.word	0x00018010
        /*0c7c*/ 	.word	0x00000006
        /*0c80*/ 	.word	0x00000000
        /*0c84*/ 	.short	0x010a
        /*0c86*/ 	.byte	0x3f
	.zero		1


	//   ....[61]....
        /*0c88*/ 	.word	0x00018080
        /*0c8c*/ 	.word	0x00000007
        /*0c90*/ 	.word	0x00000000
        /*0c94*/ 	.short	0x010a
        /*0c96*/ 	.byte	0x3f
	.zero		1


	//   ....[62]....
        /*0c98*/ 	.word	0x000180f0
        /*0c9c*/ 	.word	0x00000004
        /*0ca0*/ 	.word	0x00000000
        /*0ca4*/ 	.short	0x010a
        /*0ca6*/ 	.byte	0x3f
	.zero		1


	//   ....[63]....
        /*0ca8*/ 	.word	0x00018120
        /*0cac*/ 	.word	0x00000003
        /*0cb0*/ 	.word	0x00000000
        /*0cb4*/ 	.short	0x010a
        /*0cb6*/ 	.byte	0x3f
	.zero		1


	//   ....[64]....
        /*0cb8*/ 	.word	0x00018190
        /*0cbc*/ 	.word	0x00000003
        /*0cc0*/ 	.word	0x00028800
        /*0cc4*/ 	.short	0x010a
        /*0cc6*/ 	.byte	0x3f
	.zero		1


	//   ....[65]....
        /*0cc8*/ 	.word	0x000181e0
        /*0ccc*/ 	.word	0x00000007
        /*0cd0*/ 	.word	0x00028830
        /*0cd4*/ 	.short	0x010a
        /*0cd6*/ 	.byte	0x3f
	.zero		1


	//   ....[66]....
        /*0cd8*/ 	.word	0x00018240
        /*0cdc*/ 	.word	0x00000007
        /*0ce0*/ 	.word	0x00028830
        /*0ce4*/ 	.short	0x010a
        /*0ce6*/ 	.byte	0x3f
	.zero		1


	//   ....[67]....
        /*0ce8*/ 	.word	0x000182a0
        /*0cec*/ 	.word	0x00000007
        /*0cf0*/ 	.word	0x00028850
        /*0cf4*/ 	.short	0x010a
        /*0cf6*/ 	.byte	0x3f
	.zero		1


	//   ....[68]....
        /*0cf8*/ 	.word	0x00018300
        /*0cfc*/ 	.word	0x00000005
        /*0d00*/ 	.word	0x00028830
        /*0d04*/ 	.short	0x010a
        /*0d06*/ 	.byte	0x3f
	.zero		1


	//   ....[69]....
        /*0d08*/ 	.word	0x00018360
        /*0d0c*/ 	.word	0x00000005
        /*0d10*/ 	.word	0x00028850
        /*0d14*/ 	.short	0x010a
        /*0d16*/ 	.byte	0x3f
	.zero		1


	//   ....[70]....
        /*0d18*/ 	.word	0x000183c0
        /*0d1c*/ 	.word	0x00000005
        /*0d20*/ 	.word	0x00028830
        /*0d24*/ 	.short	0x010a
        /*0d26*/ 	.byte	0x3f
	.zero		1


	//   ....[71]....
        /*0d28*/ 	.word	0x00018420
        /*0d2c*/ 	.word	0x00000005
        /*0d30*/ 	.word	0x00028850
        /*0d34*/ 	.short	0x010a
        /*0d36*/ 	.byte	0x3f
	.zero		1


	//   ....[72]....
        /*0d38*/ 	.word	0x00018480
        /*0d3c*/ 	.word	0x00000008
        /*0d40*/ 	.word	0x00028850
        /*0d44*/ 	.short	0x010a
        /*0d46*/ 	.byte	0x3f
	.zero		1


	//   ....[73]....
        /*0d48*/ 	.word	0x00018620
        /*0d4c*/ 	.word	0x00000000
        /*0d50*/ 	.word	0x00028840
        /*0d54*/ 	.short	0x010a
        /*0d56*/ 	.byte	0x3f
	.zero		1


	//   ....[74]....
        /*0d58*/ 	.word	0x00019160
        /*0d5c*/ 	.word	0x00000002
        /*0d60*/ 	.word	0x00028820
        /*0d64*/ 	.short	0x010a
        /*0d66*/ 	.byte	0x3f
	.zero		1


	//   ....[75]....
        /*0d68*/ 	.word	0x000191b0
        /*0d6c*/ 	.word	0x00000003
        /*0d70*/ 	.word	0x00028840
        /*0d74*/ 	.short	0x010a
        /*0d76*/ 	.byte	0x3f
	.zero		1


	//   ....[76]....
        /*0d78*/ 	.word	0x00019200
        /*0d7c*/ 	.word	0x00000003
        /*0d80*/ 	.word	0x00000060
        /*0d84*/ 	.short	0x010a
        /*0d86*/ 	.byte	0x3f
	.zero		1


	//   ....[77]....
        /*0d88*/ 	.word	0x00019250
        /*0d8c*/ 	.word	0x00000003
        /*0d90*/ 	.word	0x00028840
        /*0d94*/ 	.short	0x010a
        /*0d96*/ 	.byte	0x3f
	.zero		1


	//   ....[78]....
        /*0d98*/ 	.word	0x000192a0
        /*0d9c*/ 	.word	0x00000002
        /*0da0*/ 	.word	0x00000060
        /*0da4*/ 	.short	0x010a
        /*0da6*/ 	.byte	0x3f
	.zero		1


	//   ....[79]....
        /*0da8*/ 	.word	0x000192f0
        /*0dac*/ 	.word	0x00000002
        /*0db0*/ 	.word	0x00028840
        /*0db4*/ 	.short	0x010a
        /*0db6*/ 	.byte	0x3f
	.zero		1


	//   ....[80]....
        /*0db8*/ 	.word	0x00019340
        /*0dbc*/ 	.word	0x00000002
        /*0dc0*/ 	.word	0x00000060
        /*0dc4*/ 	.short	0x010a
        /*0dc6*/ 	.byte	0x3f
	.zero		1


	//   ....[81]....
        /*0dc8*/ 	.word	0x00019390
        /*0dcc*/ 	.word	0x00000000
        /*0dd0*/ 	.word	0x00028860
        /*0dd4*/ 	.short	0x010a
        /*0dd6*/ 	.byte	0x3f
	.zero		1


	//   ....[82]....
        /*0dd8*/ 	.word	0x00019d30
        /*0ddc*/ 	.word	0x00000000
        /*0de0*/ 	.word	0x00028820
        /*0de4*/ 	.short	0x010a
        /*0de6*/ 	.byte	0x3f
	.zero		1


	//   ....[83]....
        /*0de8*/ 	.word	0x00019ed0
        /*0dec*/ 	.word	0x00000006
        /*0df0*/ 	.word	0x00000000
        /*0df4*/ 	.short	0x010a
        /*0df6*/ 	.byte	0x3f
	.zero		1


	//   ....[84]....
        /*0df8*/ 	.word	0x00019f20
        /*0dfc*/ 	.word	0x00000007
        /*0e00*/ 	.word	0x00000000
        /*0e04*/ 	.short	0x010a
        /*0e06*/ 	.byte	0x3f
	.zero		1


	//   ....[85]....
        /*0e08*/ 	.word	0x00019f70
        /*0e0c*/ 	.word	0x00000004
        /*0e10*/ 	.word	0x00000000
        /*0e14*/ 	.short	0x010a
        /*0e16*/ 	.byte	0x3f
	.zero		1


	//----- nvinfo : EIATTR_NUM_MBARRIERS
	.align		4
.L_1091:
        /*0e18*/ 	.byte	0x03, 0x38
        /*0e1a*/ 	.short	0x0016


	//----- nvinfo : EIATTR_EXIT_INSTR_OFFSETS
	.align		4
        /*0e1c*/ 	.byte	0x04, 0x1c
        /*0e1e*/ 	.short	(.L_1093 - .L_1092)


	//   ....[0]....
.L_1092:
        /*0e20*/ 	.word	0x00000a80


	//   ....[1]....
        /*0e24*/ 	.word	0x00011d80


	//   ....[2]....
        /*0e28*/ 	.word	0x00018170


	//----- nvinfo : EIATTR_MAX_THREADS
	.align		4
.L_1093:
        /*0e2c*/ 	.byte	0x04, 0x05
        /*0e2e*/ 	.short	(.L_1095 - .L_1094)
.L_1094:
        /*0e30*/ 	.word	0x00000180
        /*0e34*/ 	.word	0x00000001
        /*0e38*/ 	.word	0x00000001


	//----- nvinfo : EIATTR_CRS_STACK_SIZE
	.align		4
.L_1095:
        /*0e3c*/ 	.byte	0x04, 0x1e
        /*0e3e*/ 	.short	(.L_1097 - .L_1096)
.L_1096:
        /*0e40*/ 	.word	0x00000000


	//----- nvinfo : EIATTR_CBANK_PARAM_SIZE
	.align		4
.L_1097:
        /*0e44*/ 	.byte	0x03, 0x19
        /*0e46*/ 	.short	0x0af0


	//----- nvinfo : EIATTR_PARAM_CBANK
	.align		4
        /*0e48*/ 	.byte	0x04, 0x0a
        /*0e4a*/ 	.short	(.L_1099 - .L_1098)
	.align		4
.L_1098:
        /*0e4c*/ 	.word	index@(.nv.constant0._ZN7cutlass13device_kernelIN5flash11enable_sm90INS1_16FlashAttnFwdSm90INS1_25CollectiveMainloopFwdSm90ILi2EN4cute5tupleIJNS5_1CILi1EEES8_S8_EEENS6_IJNS7_ILi128EEESA_SA_EEELi128ENS_6half_tEfNS_4arch4Sm90ELb0ELb1ELb1ELb1ELb0ELb0ELb0ELb1ELb1ELb1ELb0ELb0EEENS1_21CollectiveEpilogueFwdISB_S9_SC_SE_Li256ELb1ELb1ELb0ELb0EEENS1_36VarlenDynamicPersistentTileSchedulerILi128ELi128ELi256ELi128ELb0ELb1ELb1ELb1ELb0ELb1EEEEEEEEEvNT_6ParamsE)
        /*0e50*/ 	.short	0x0210
        /*0e52*/ 	.short	0x0af0


	//----- nvinfo : EIATTR_SW_WAR
	.align		4
.L_1099:
        /*0e54*/ 	.byte	0x04, 0x36
        /*0e56*/ 	.short	(.L_1101 - .L_1100)
.L_1100:
        /*0e58*/ 	.word	0x00000008
.L_1101:


//--------------------- .nv.info._ZN7cutlass13device_kernelIN5flash11enable_sm90INS1_16FlashAttnFwdSm90INS1_25CollectiveMainloopFwdSm90ILi2EN4cute5tupleIJNS5_1CILi1EEES8_S8_EEENS6_IJNS7_ILi128EEESA_SA_EEELi128ENS_6half_tEfNS_4arch4Sm90ELb0ELb1ELb1ELb1ELb0ELb1ELb0ELb1ELb1ELb1ELb0ELb0EEENS1_21CollectiveEpilogueFwdISB_S9_SC_SE_Li256ELb1ELb1ELb0ELb0EEENS1_36VarlenDynamicPersistentTileSchedulerILi128ELi128ELi256ELi128ELb0ELb1ELb1ELb1ELb0ELb1EEEEEEEEEvNT_6ParamsE --------------------------
	.section	.nv.info._ZN7cutlass13device_kernelIN5flash11enable_sm90INS1_16FlashAttnFwdSm90INS1_25CollectiveMainloopFwdSm90ILi2EN4cute5tupleIJNS5_1CILi1EEES8_S8_EEENS6_IJNS7_ILi128EEESA_SA_EEELi128ENS_6half_tEfNS_4arch4Sm90ELb0ELb1ELb1ELb1ELb0ELb1ELb0ELb1ELb1ELb1ELb0ELb0EEENS1_21CollectiveEpilogueFwdISB_S9_SC_SE_Li256ELb1ELb1ELb0ELb0EEENS1_36VarlenDynamicPersistentTileSchedulerILi128ELi128ELi256ELi128ELb0ELb1ELb1ELb1ELb0ELb1EEEEEEEEEvNT_6ParamsE,"",@"SHT_CUDA_INFO"
	.sectionflags	@""
	.align	4


	//----- nvinfo : EIATTR_CUDA_API_VERSION
	.align		4
        /*0000*/ 	.byte	0x04, 0x37
        /*0002*/ 	.short	(.L_1103 - .L_1102)
.L_1102:
        /*0004*/ 	.word	0x00000082


	//----- nvinfo : EIATTR_KPARAM_INFO
	.align		4
.L_1103:
        /*0008*/ 	.byte	0x04, 0x17
        /*000a*/ 	.short	(.L_1105 - .L_1104)
.L_1104:
        /*000c*/ 	.word	0x00000000
        /*0010*/ 	.short	0x0000
        /*0012*/ 	.short	0x0070
        /*0014*/ 	.byte	0x00, 0xf0, 0x01, 0x2a


	//----- nvinfo : EIATTR_SPARSE_MMA_MASK
	.align		4
.L_1105:
        /*0018*/ 	.byte	0x03, 0x50
        /*001a*/ 	.short	0x0000


	//----- nvinfo : EIATTR_MAXREG_COUNT
	.align		4
        /*001c*/ 	.byte	0x03, 0x1b
        /*001e*/ 	.short	0x00a8


	//----- nvinfo : EIATTR_NUM_BARRIERS
	.align		4
        /*0020*/ 	.byte	0x02, 0x4c
        /*0022*/ 	.byte	0x10
	.zero		1


	//----- nvinfo : EIATTR_EXTERNS
	.align		4
        /*0024*/ 	.byte	0x04, 0x0f
        /*0026*/ 	.short	(.L_1107 - .L_1106)


	//   ....[0]....
	.align		4
.L_1106:
        /*0028*/ 	.word	index@(__assertfail)


	//----- nvinfo : EIATTR_ANNOTATIONS
	.align		4
.L_1107:
        /*002c*/ 	.byte	0x04, 0x55
        /*002e*/ 	.short	(.L_1109 - .L_1108)


	//   ....[0]....
.L_1108:
        /* <DEDUP_REMOVED lines=89> */


	//----- nvinfo : EIATTR_MERCURY_ISA_VERSION
	.align		4
.L_1109:
        /*05b0*/ 	.byte	0x03, 0x5f
        /*05b2*/ 	.short	0x0101


	//----- nvinfo : EIATTR_UNUSED_LOAD_BYTE_OFFSET
	.align		4
        /*05b4*/ 	.byte	0x04, 0x44
        /*05b6*/ 	.short	(.L_1111 - .L_1110)


	//   ....[0]....
.L_1110:
        /*05b8*/ 	.word	0x00000ab0
        /*05bc*/ 	.word	0x0000fff0


	//   ....[1]....
        /*05c0*/ 	.word	0x0001c7d0
        /*05c4*/ 	.word	0x0000fff0


	//----- nvinfo : EIATTR_INT_WARP_WIDE_INSTR_OFFSETS
	.align		4
.L_1111:
        /*05c8*/ 	.byte	0x04, 0x31
        /*05ca*/ 	.short	(.L_1113 - .L_1112)


	//   ....[0]....
.L_1112:
        /*05cc*/ 	.word	0x00000180


	//   ....[1]....
        /*05d0*/ 	.word	0x00000220


	//   ....[2]....
        /*05d4*/ 	.word	0x00000290


	//   ....[3]....
        /*05d8*/ 	.word	0x00021620


	//   ....[4]....
        /*05dc*/ 	.word	0x000216b0


	//   ....[5]....
        /*05e0*/ 	.word	0x00024ea0


	//   ....[6]....
        /*05e4*/ 	.word	0x00024f00


	//----- nvinfo : EIATTR_COOP_GROUP_MASK_REGIDS
	.align		4
.L_1113:
        /*05e8*/ 	.byte	0x04, 0x29
        /*05ea*/ 	.short	(.L_1115 - .L_1114)


	//   ....[0]....
.L_1114:
        /*05ec*/ 	.word	0xffffffff


	//   ....[1]....
        /*05f0*/ 	.word	0xffffffff


	//   ....[2]....
        /*05f4*/ 	.word	0xffffffff


	//   ....[3]....
        /*05f8*/ 	.word	0xffffffff


	//   ....[4]....
        /*05fc*/ 	.word	0xffffffff


	//   ....[5]....
        /*0600*/ 	.word	0xffffffff


	//   ....[6]....
        /*0604*/ 	.word	0xffffffff


	//   ....[7]....
        /*0608*/ 	.word	0xffffffff


	//   ....[8]....
        /*060c*/ 	.word	0xffffffff


	//   ....[9]....
        /*0610*/ 	.word	0xffffffff


	//   ....[10]....
        /*0614*/ 	.word	0xffffffff


	//   ....[11]....
        /*0618*/ 	.word	0xffffffff


	//   ....[12]....
        /*061c*/ 	.word	0xffffffff


	//   ....[13]....
        /*0620*/ 	.word	0xffffffff


	//   ....[14]....
        /*0624*/ 	.word	0xffffffff


	//   ....[15]....
        /*0628*/ 	.word	0xffffffff


	//   ....[16]....
        /*062c*/ 	.word	0xffffffff


	//   ....[17]....
        /*0630*/ 	.word	0xffffffff


	//   ....[18]....
        /*0634*/ 	.word	0xffffffff


	//   ....[19]....
        /*0638*/ 	.word	0xffffffff


	//   ....[20]....
        /*063c*/ 	.word	0xffffffff


	//   ....[21]....
        /*0640*/ 	.word	0xffffffff


	//   ....[22]....
        /*0644*/ 	.word	0xffffffff


	//   ....[23]....
        /*0648*/ 	.word	0xffffffff


	//   ....[24]....
        /*064c*/ 	.word	0xffffffff


	//   ....[25]....
        /*0650*/ 	.word	0xffffffff


	//   ....[26]....
        /*0654*/ 	.word	0xffffffff


	//   ....[27]....
        /*0658*/ 	.word	0xffffffff


	//   ....[28]....
        /*065c*/ 	.word	0xffffffff


	//   ....[29]....
        /*0660*/ 	.word	0xffffffff


	//   ....[30]....
        /*0664*/ 	.word	0xffffffff


	//   ....[31]....
        /*0668*/ 	.word	0xffffffff


	//   ....[32]....
        /*066c*/ 	.word	0xffffffff


	//   ....[33]....
        /*0670*/ 	.word	0xffffffff


	//   ....[34]....
        /*0674*/ 	.word	0xffffffff


	//   ....[35]....
        /*0678*/ 	.word	0xffffffff


	//   ....[36]....
        /*067c*/ 	.word	0xffffffff


	//   ....[37]....
        /*0680*/ 	.word	0xffffffff


	//   ....[38]....
        /*0684*/ 	.word	0xffffffff


	//   ....[39]....
        /*0688*/ 	.word	0xffffffff


	//   ....[40]....
        /*068c*/ 	.word	0xffffffff


	//   ....[41]....
        /*0690*/ 	.word	0xffffffff


	//   ....[42]....
        /*0694*/ 	.word	0xffffffff


	//   ....[43]....
        /*0698*/ 	.word	0xffffffff


	//   ....[44]....
        /*069c*/ 	.word	0xffffffff


	//   ....[45]....
        /*06a0*/ 	.word	0xffffffff


	//   ....[46]....
        /*06a4*/ 	.word	0xffffffff


	//   ....[47]....
        /*06a8*/ 	.word	0xffffffff


	//   ....[48]....
        /*06ac*/ 	.word	0xffffffff


	//   ....[49]....
        /*06b0*/ 	.word	0xffffffff


	//   ....[50]....
        /*06b4*/ 	.word	0xffffffff


	//   ....[51]....
        /*06b8*/ 	.word	0xffffffff


	//   ....[52]....
        /*06bc*/ 	.word	0xffffffff


	//   ....[53]....
        /*06c0*/ 	.word	0xffffffff


	//   ....[54]....
        /*06c4*/ 	.word	0xffffffff


	//   ....[55]....
        /*06c8*/ 	.word	0xffffffff


	//   ....[56]....
        /*06cc*/ 	.word	0xffffffff


	//   ....[57]....
        /*06d0*/ 	.word	0xffffffff


	//   ....[58]....
        /*06d4*/ 	.word	0xffffffff


	//   ....[59]....
        /*06d8*/ 	.word	0xffffffff


	//   ....[60]....
        /*06dc*/ 	.word	0xffffffff


	//   ....[61]....
        /*06e0*/ 	.word	0xffffffff


	//   ....[62]....
        /*06e4*/ 	.word	0xffffffff


	//   ....[63]....
        /*06e8*/ 	.word	0xffffffff


	//   ....[64]....
        /*06ec*/ 	.word	0xffffffff


	//   ....[65]....
        /*06f0*/ 	.word	0xffffffff


	//   ....[66]....
        /*06f4*/ 	.word	0xffffffff


	//   ....[67]....
        /*06f8*/ 	.word	0xffffffff


	//   ....[68]....
        /*06fc*/ 	.word	0xffffffff


	//   ....[69]....
        /*0700*/ 	.word	0xffffffff


	//   ....[70]....
        /*0704*/ 	.word	0xffffffff


	//   ....[71]....
        /*0708*/ 	.word	0xffffffff


	//   ....[72]....
        /*070c*/ 	.word	0xffffffff


	//   ....[73]....
        /*0710*/ 	.word	0xffffffff


	//   ....[74]....
        /*0714*/ 	.word	0xffffffff


	//   ....[75]....
        /*0718*/ 	.word	0xffffffff


	//   ....[76]....
        /*071c*/ 	.word	0xffffffff


	//   ....[77]....
        /*0720*/ 	.word	0xffffffff


	//   ....[78]....
        /*0724*/ 	.word	0xffffffff


	//   ....[79]....
        /*0728*/ 	.word	0xffffffff


	//   ....[80]....
        /*072c*/ 	.word	0xffffffff


	//   ....[81]....
        /*0730*/ 	.word	0xffffffff


	//   ....[82]....
        /*0734*/ 	.word	0xffffffff


	//   ....[83]....
        /*0738*/ 	.word	0xffffffff


	//   ....[84]....
        /*073c*/ 	.word	0xffffffff


	//   ....[85]....
        /*0740*/ 	.word	0xffffffff


	//   ....[86]....
        /*0744*/ 	.word	0xffffffff


	//   ....[87]....
        /*0748*/ 	.word	0xffffffff


	//   ....[88]....
        /*074c*/ 	.word	0xffffffff


	//   ....[89]....
        /*0750*/ 	.word	0xffffffff


	//   ....[90]....
        /*0754*/ 	.word	0xffffffff


	//   ....[91]....
        /*0758*/ 	.word	0xffffffff


	//   ....[92]....
        /*075c*/ 	.word	0xffffffff


	//   ....[93]....
        /*0760*/ 	.word	0xffffffff


	//   ....[94]....
        /*0764*/ 	.word	0xffffffff


	//   ....[95]....
        /*0768*/ 	.word	0xffffffff


	//   ....[96]....
        /*076c*/ 	.word	0xffffffff


	//   ....[97]....
        /*0770*/ 	.word	0xffffffff


	//   ....[98]....
        /*0774*/ 	.word	0xffffffff


	//   ....[99]....
        /*0778*/ 	.word	0xffffffff


	//   ....[100]....
        /*077c*/ 	.word	0xffffffff


	//   ....[101]....
        /*0780*/ 	.word	0xffffffff


	//   ....[102]....
        /*0784*/ 	.word	0xffffffff


	//   ....[103]....
        /*0788*/ 	.word	0xffffffff


	//   ....[104]....
        /*078c*/ 	.word	0xffffffff


	//   ....[105]....
        /*0790*/ 	.word	0xffffffff


	//   ....[106]....
        /*0794*/ 	.word	0xffffffff


	//   ....[107]....
        /*0798*/ 	.word	0xffffffff


	//   ....[108]....
        /*079c*/ 	.word	0xffffffff


	//   ....[109]....
        /*07a0*/ 	.word	0xffffffff


	//   ....[110]....
        /*07a4*/ 	.word	0xffffffff


	//   ....[111]....
        /*07a8*/ 	.word	0xffffffff


	//   ....[112]....
        /*07ac*/ 	.word	0xffffffff


	//   ....[113]....
        /*07b0*/ 	.word	0xffffffff


	//   ....[114]....
        /*07b4*/ 	.word	0xffffffff


	//   ....[115]....
        /*07b8*/ 	.word	0xffffffff


	//   ....[116]....
        /*07bc*/ 	.word	0xffffffff


	//   ....[117]....
        /*07c0*/ 	.word	0xffffffff


	//   ....[118]....
        /*07c4*/ 	.word	0xffffffff


	//   ....[119]....
        /*07c8*/ 	.word	0xffffffff


	//   ....[120]....
        /*07cc*/ 	.word	0xffffffff


	//   ....[121]....
        /*07d0*/ 	.word	0xffffffff


	//   ....[122]....
        /*07d4*/ 	.word	0xffffffff


	//   ....[123]....
        /*07d8*/ 	.word	0xffffffff


	//   ....[124]....
        /*07dc*/ 	.word	0xffffffff


	//   ....[125]....
        /*07e0*/ 	.word	0xffffffff


	//   ....[126]....
        /*07e4*/ 	.word	0xffffffff


	//   ....[127]....
        /*07e8*/ 	.word	0xffffffff


	//   ....[128]....
        /*07ec*/ 	.word	0xffffffff


	//   ....[129]....
        /*07f0*/ 	.word	0xffffffff


	//   ....[130]....
        /*07f4*/ 	.word	0xffffffff


	//   ....[131]....
        /*07f8*/ 	.word	0xffffffff


	//   ....[132]....
        /*07fc*/ 	.word	0xffffffff


	//   ....[133]....
        /*0800*/ 	.word	0xffffffff


	//   ....[134]....
        /*0804*/ 	.word	0xffffffff


	//   ....[135]....
        /*0808*/ 	.word	0xffffffff


	//   ....[136]....
        /*080c*/ 	.word	0xffffffff


	//   ....[137]....
        /*0810*/ 	.word	0xffffffff


	//   ....[138]....
        /*0814*/ 	.word	0x0500000f


	//   ....[139]....
        /*0818*/ 	.word	0x0500000f


	//   ....[140]....
        /*081c*/ 	.word	0x0500000f


	//   ....[141]....
        /*0820*/ 	.word	0x0500000f


	//   ....[142]....
        /*0824*/ 	.word	0x0500000f


	//   ....[143]....
        /*0828*/ 	.word	0x0500000f


	//   ....[144]....
        /*082c*/ 	.word	0x0500000f


	//   ....[145]....
        /*0830*/ 	.word	0x0500000f


	//   ....[146]....
        /*0834*/ 	.word	0x0500000f


	//   ....[147]....
        /*0838*/ 	.word	0x0500000f


	//   ....[148]....
        /*083c*/ 	.word	0x0500000f


	//   ....[149]....
        /*0840*/ 	.word	0x0500000f


	//   ....[150]....
        /*0844*/ 	.word	0x0500000f


	//   ....[151]....
        /*0848*/ 	.word	0x0500000f


	//   ....[152]....
        /*084c*/ 	.word	0x0500000f


	//   ....[153]....
        /*0850*/ 	.word	0x0500000f


	//   ....[154]....
        /*0854*/ 	.word	0x0500000f


	//   ....[155]....
        /*0858*/ 	.word	0x0500000f


	//   ....[156]....
        /*085c*/ 	.word	0x0500000f


	//   ....[157]....
        /*0860*/ 	.word	0x0500000f


	//   ....[158]....
        /*0864*/ 	.word	0x0500000f


	//   ....[159]....
        /*0868*/ 	.word	0x0500000f


	//   ....[160]....
        /*086c*/ 	.word	0x0500000f


	//   ....[161]....
        /*0870*/ 	.word	0x0500000f


	//   ....[162]....
        /*0874*/ 	.word	0x0500000f


	//   ....[163]....
        /*0878*/ 	.word	0x0500000f


	//   ....[164]....
        /*087c*/ 	.word	0x0500000f


	//   ....[165]....
        /*0880*/ 	.word	0x0500000f


	//   ....[166]....
        /*0884*/ 	.word	0x0500000f


	//   ....[167]....
        /*0888*/ 	.word	0x0500000f


	//   ....[168]....
        /*088c*/ 	.word	0x0500000f


	//   ....[169]....
        /*0890*/ 	.word	0x0500000f


	//   ....[170]....
        /*0894*/ 	.word	0x0500000f


	//   ....[171]....
        /*0898*/ 	.word	0x0500000f


	//   ....[172]....
        /*089c*/ 	.word	0x0500000f


	//   ....[173]....
        /*08a0*/ 	.word	0x0500000f


	//   ....[174]....
        /*08a4*/ 	.word	0x0500000f


	//   ....[175]....
        /*08a8*/ 	.word	0x0500000f


	//   ....[176]....
        /*08ac*/ 	.word	0x0500000f


	//   ....[177]....
        /*08b0*/ 	.word	0x0500000f


	//   ....[178]....
        /*08b4*/ 	.word	0x0500000f


	//   ....[179]....
        /*08b8*/ 	.word	0x0500000f


	//   ....[180]....
        /*08bc*/ 	.word	0x0500000f


	//   ....[181]....
        /*08c0*/ 	.word	0x0500000f


	//   ....[182]....
        /*08c4*/ 	.word	0x0500000f


	//   ....[183]....
        /*08c8*/ 	.word	0x0500000f


	//   ....[184]....
        /*08cc*/ 	.word	0x0500000f


	//   ....[185]....
        /*08d0*/ 	.word	0x0500000f


	//   ....[186]....
        /*08d4*/ 	.word	0x0500000f


	//   ....[187]....
        /*08d8*/ 	.word	0x0500000f


	//   ....[188]....
        /*08dc*/ 	.word	0x0500000f


	//   ....[189]....
        /*08e0*/ 	.word	0x0500000f


	//   ....[190]....
        /*08e4*/ 	.word	0x0500000f


	//   ....[191]....
        /*08e8*/ 	.word	0x0500000f


	//   ....[192]....
        /*08ec*/ 	.word	0x0500000f


	//   ....[193]....
        /*08f0*/ 	.word	0x0500000f


	//   ....[194]....
        /*08f4*/ 	.word	0x0500000f


	//   ....[195]....
        /*08f8*/ 	.word	0x0500000f


	//   ....[196]....
        /*08fc*/ 	.word	0x0500000f


	//   ....[197]....
        /*0900*/ 	.word	0x0500000f


	//   ....[198]....
        /*0904*/ 	.word	0x0500000f


	//   ....[199]....
        /*0908*/ 	.word	0x0500000f


	//   ....[200]....
        /*090c*/ 	.word	0x0500000f


	//   ....[201]....
        /*0910*/ 	.word	0x0500000f


	//   ....[202]....
        /*0914*/ 	.word	0x0500000f


	//   ....[203]....
        /*0918*/ 	.word	0x0500000f


	//   ....[204]....
        /*091c*/ 	.word	0x0500000f


	//   ....[205]....
        /*0920*/ 	.word	0x0500000f


	//   ....[206]....
        /*0924*/ 	.word	0x0500000f


	//   ....[207]....
        /*0928*/ 	.word	0x0500000f


	//   ....[208]....
        /*092c*/ 	.word	0x0500000f


	//   ....[209]....
        /*0930*/ 	.word	0x0500000f


	//   ....[210]....
        /*0934*/ 	.word	0x0500000f


	//   ....[211]....
        /*0938*/ 	.word	0x0500000f


	//   ....[212]....
        /*093c*/ 	.word	0x0500000f


	//   ....[213]....
        /*0940*/ 	.word	0x0500000f


	//   ....[214]....
        /*0944*/ 	.word	0x0500000f


	//----- nvinfo : EIATTR_COOP_GROUP_INSTR_OFFSETS
	.align		4
.L_1115:
        /*0948*/ 	.byte	0x04, 0x28
        /*094a*/ 	.short	(.L_1117 - .L_1116)


	//   ....[0]....
.L_1116:
        /*094c*/ 	.word	0x00000060


	//   ....[1]....
        /*0950*/ 	.word	0x00000190


	//   ....[2]....
        /*0954*/ 	.word	0x00000240


	//   ....[3]....
        /*0958*/ 	.word	0x00000400


	//   ....[4]....
        /*095c*/ 	.word	0x00000560


	//   ....[5]....
        /*0960*/ 	.word	0x00000680


	//   ....[6]....
        /*0964*/ 	.word	0x000007e0


	//   ....[7]....
        /*0968*/ 	.word	0x00008ee0


	//   ....[8]....
        /*096c*/ 	.word	0x000095a0


	//   ....[9]....
        /*0970*/ 	.word	0x000095b0


	//   ....[10]....
        /*0974*/ 	.word	0x000095c0


	//   ....[11]....
        /*0978*/ 	.word	0x000095d0


	//   ....[12]....
        /*097c*/ 	.word	0x00009910


	//   ....[13]....
        /*0980*/ 	.word	0x00009920


	//   ....[14]....
        /*0984*/ 	.word	0x00009930


	//   ....[15]....
        /*0988*/ 	.word	0x00009940


	//   ....[16]....
        /*098c*/ 	.word	0x00009c40


	//   ....[17]....
        /*0990*/ 	.word	0x00009c50


	//   ....[18]....
        /*0994*/ 	.word	0x00009c60


	//   ....[19]....
        /*0998*/ 	.word	0x00009c70


	//   ....[20]....
        /*099c*/ 	.word	0x00009f70


	//   ....[21]....
        /*09a0*/ 	.word	0x00009f80


	//   ....[22]....
        /*09a4*/ 	.word	0x00009f90


	//   ....[23]....
        /*09a8*/ 	.word	0x00009fa0


	//   ....[24]....
        /*09ac*/ 	.word	0x0000bc60


	//   ....[25]....
        /*09b0*/ 	.word	0x0000bc80


	//   ....[26]....
        /*09b4*/ 	.word	0x0000bc90


	//   ....[27]....
        /*09b8*/ 	.word	0x0000bca0


	//   ....[28]....
        /*09bc*/ 	.word	0x0000bdb0


	//   ....[29]....
        /*09c0*/ 	.word	0x0000bdd0


	//   ....[30]....
        /*09c4*/ 	.word	0x0000be80


	//   ....[31]....
        /*09c8*/ 	.word	0x0000bec0


	//   ....[32]....
        /*09cc*/ 	.word	0x0000c190


	//   ....[33]....
        /*09d0*/ 	.word	0x0000c1b0


	//   ....[34]....
        /*09d4*/ 	.word	0x0000c1d0


	//   ....[35]....
        /*09d8*/ 	.word	0x0000c1e0


	//   ....[36]....
        /*09dc*/ 	.word	0x0000c2b0


	//   ....[37]....
        /*09e0*/ 	.word	0x0000c2d0


	//   ....[38]....
        /*09e4*/ 	.word	0x0000c2e0


	//   ....[39]....
        /*09e8*/ 	.word	0x0000c380


	//   ....[40]....
        /*09ec*/ 	.word	0x0000e830


	//   ....[41]....
        /*09f0*/ 	.word	0x0000fa90


	//   ....[42]....
        /*09f4*/ 	.word	0x00010160


	//   ....[43]....
        /*09f8*/ 	.word	0x00010220


	//   ....[44]....
        /*09fc*/ 	.word	0x00010b70


	//   ....[45]....
        /*0a00*/ 	.word	0x00010be0


	//   ....[46]....
        /*0a04*/ 	.word	0x00012d10


	//   ....[47]....
        /*0a08*/ 	.word	0x00012fc0


	//   ....[48]....
        /*0a0c*/ 	.word	0x00013c80


	//   ....[49]....
        /*0a10*/ 	.word	0x00013d30


	//   ....[50]....
        /*0a14*/ 	.word	0x000144f0


	//   ....[51]....
        /*0a18*/ 	.word	0x00014580


	//   ....[52]....
        /*0a1c*/ 	.word	0x00016a90


	//   ....[53]....
        /*0a20*/ 	.word	0x00016ab0


	//   ....[54]....
        /*0a24*/ 	.word	0x00016fd0


	//   ....[55]....
        /*0a28*/ 	.word	0x00017050


	//   ....[56]....
        /*0a2c*/ 	.word	0x000193c0


	//   ....[57]....
        /*0a30*/ 	.word	0x00019700


	//   ....[58]....
        /*0a34*/ 	.word	0x0001a3c0


	//   ....[59]....
        /*0a38*/ 	.word	0x0001a470


	//   ....[60]....
        /*0a3c*/ 	.word	0x0001ae50


	//   ....[61]....
        /*0a40*/ 	.word	0x0001aee0


	//   ....[62]....
        /*0a44*/ 	.word	0x0001be20


	//   ....[63]....
        /*0a48*/ 	.word	0x0001c1c0


	//   ....[64]....
        /*0a4c*/ 	.word	0x0001c1f0


	//   ....[65]....
        /*0a50*/ 	.word	0x0001c200


	//   ....[66]....
        /*0a54*/ 	.word	0x0001d1f0


	//   ....[67]....
        /*0a58*/ 	.word	0x0001d230


	//   ....[68]....
        /*0a5c*/ 	.word	0x0001d270


	//   ....[69]....
        /*0a60*/ 	.word	0x0001d2a0


	//   ....[70]....
        /*0a64*/ 	.word	0x0001d860


	//   ....[71]....
        /*0a68*/ 	.word	0x0001d890


	//   ....[72]....
        /*0a6c*/ 	.word	0x0001d950


	//   ....[73]....
        /*0a70*/ 	.word	0x0001d970


	//   ....[74]....
        /*0a74*/ 	.word	0x0001da30


	//   ....[75]....
        /*0a78*/ 	.word	0x0001da50


	//   ....[76]....
        /*0a7c*/ 	.word	0x0001db20


	//   ....[77]....
        /*0a80*/ 	.word	0x0001db40


	//   ....[78]....
        /*0a84*/ 	.word	0x0001e310


	//   ....[79]....
        /*0a88*/ 	.word	0x0001e320


	//   ....[80]....
        /*0a8c*/ 	.word	0x0001e430


	//   ....[81]....
        /*0a90*/ 	.word	0x0001e440


	//   ....[82]....
        /*0a94*/ 	.word	0x0001e550


	//   ....[83]....
        /*0a98*/ 	.word	0x0001e560


	//   ....[84]....
        /*0a9c*/ 	.word	0x0001e670


	//   ....[85]....
        /*0aa0*/ 	.word	0x0001e680


	//   ....[86]....
        /*0aa4*/ 	.word	0x0001e7f0


	//   ....[87]....
        /*0aa8*/ 	.word	0x0001e9c0


	//   ....[88]....
        /*0aac*/ 	.word	0x0001e9f0


	//   ....[89]....
        /*0ab0*/ 	.word	0x0001ea20


	//   ....[90]....
        /*0ab4*/ 	.word	0x0001ea50


	//   ....[91]....
        /*0ab8*/ 	.word	0x0001ea80


	//   ....[92]....
        /*0abc*/ 	.word	0x0001eab0


	//   ....[93]....
        /*0ac0*/ 	.word	0x0001ec20


	//   ....[94]....
        /*0ac4*/ 	.word	0x0001ec50


	//   ....[95]....
        /*0ac8*/ 	.word	0x0001ec80


	//   ....[96]....
        /*0acc*/ 	.word	0x0001ecb0


	//   ....[97]....
        /*0ad0*/ 	.word	0x0001ece0


	//   ....[98]....
        /*0ad4*/ 	.word	0x0001ed10


	//   ....[99]....
        /*0ad8*/ 	.word	0x0001edb0


	//   ....[100]....
        /*0adc*/ 	.word	0x0001ee10


	//   ....[101]....
        /*0ae0*/ 	.word	0x0001eea0


	//   ....[102]....
        /*0ae4*/ 	.word	0x00020050


	//   ....[103]....
        /*0ae8*/ 	.word	0x00021be0


	//   ....[104]....
        /*0aec*/ 	.word	0x00022790


	//   ....[105]....
        /*0af0*/ 	.word	0x000227b0


	//   ....[106]....
        /*0af4*/ 	.word	0x00022870


	//   ....[107]....
        /*0af8*/ 	.word	0x00022880


	//   ....[108]....
        /*0afc*/ 	.word	0x00022910


	//   ....[109]....
        /*0b00*/ 	.word	0x00022920


	//   ....[110]....
        /*0b04*/ 	.word	0x000229b0


	//   ....[111]....
        /*0b08*/ 	.word	0x000229c0


	//   ....[112]....
        /*0b0c*/ 	.word	0x00022a50


	//   ....[113]....
        /*0b10*/ 	.word	0x00022a60


	//   ....[114]....
        /*0b14*/ 	.word	0x00022af0


	//   ....[115]....
        /*0b18*/ 	.word	0x00022b00


	//   ....[116]....
        /*0b1c*/ 	.word	0x00022b90


	//   ....[117]....
        /*0b20*/ 	.word	0x00022ba0


	//   ....[118]....
        /*0b24*/ 	.word	0x00022bf0


	//   ....[119]....
        /*0b28*/ 	.word	0x00022c20


	//   ....[120]....
        /*0b2c*/ 	.word	0x000255f0


	//   ....[121]....
        /*0b30*/ 	.word	0x00025640


	//   ....[122]....
        /*0b34*/ 	.word	0x00025670


	//   ....[123]....
        /*0b38*/ 	.word	0x00025680


	//   ....[124]....
        /*0b3c*/ 	.word	0x000256b0


	//   ....[125]....
        /*0b40*/ 	.word	0x000256e0


	//   ....[126]....
        /*0b44*/ 	.word	0x00025710


	//   ....[127]....
        /*0b48*/ 	.word	0x00025740


	//   ....[128]....
        /*0b4c*/ 	.word	0x000258c0


	//   ....[129]....
        /*0b50*/ 	.word	0x00025900


	//   ....[130]....
        /*0b54*/ 	.word	0x00025930


	//   ....[131]....
        /*0b58*/ 	.word	0x00025960


	//   ....[132]....
        /*0b5c*/ 	.word	0x00025990


	//   ....[133]....
        /*0b60*/ 	.word	0x000259c0


	//   ....[134]....
        /*0b64*/ 	.word	0x00025a80


	//   ....[135]....
        /*0b68*/ 	.word	0x00025aa0


	//   ....[136]....
        /*0b6c*/ 	.word	0x00025b10


	//   ....[137]....
        /*0b70*/ 	.word	0x000261e0


	//   ....[138]....
        /*0b74*/ 	.word	0x00026620


	//   ....[139]....
        /*0b78*/ 	.word	0x000266d0


	//   ....[140]....
        /*0b7c*/ 	.word	0x00026760


	//   ....[141]....
        /*0b80*/ 	.word	0x000267b0


	//   ....[142]....
        /*0b84*/ 	.word	0x00026800


	//   ....[143]....
        /*0b88*/ 	.word	0x00026890


	//   ....[144]....
        /*0b8c*/ 	.word	0x00026920


	//   ....[145]....
        /*0b90*/ 	.word	0x00026970


	//   ....[146]....
        /*0b94*/ 	.word	0x000269c0


	//   ....[147]....
        /*0b98*/ 	.word	0x00026a50


	//   ....[148]....
        /*0b9c*/ 	.word	0x00026ae0


	//   ....[149]....
        /*0ba0*/ 	.word	0x00026b30


	//   ....[150]....
        /*0ba4*/ 	.word	0x00026b80


	//   ....[151]....
        /*0ba8*/ 	.word	0x00026c10


	//   ....[152]....
        /*0bac*/ 	.word	0x00026ca0


	//   ....[153]....
        /*0bb0*/ 	.word	0x00026cf0


	//   ....[154]....
        /*0bb4*/ 	.word	0x00026d40


	//   ....[155]....
        /*0bb8*/ 	.word	0x00026e30


	//   ....[156]....
        /*0bbc*/ 	.word	0x00026ee0


	//   ....[157]....
        /*0bc0*/ 	.word	0x00026f60


	//   ....[158]....
        /*0bc4*/ 	.word	0x00027000


	//   ....[159]....
        /*0bc8*/ 	.word	0x00027090


	//   ....[160]....
        /*0bcc*/ 	.word	0x00027150


	//   ....[161]....
        /*0bd0*/ 	.word	0x000271d0


	//   ....[162]....
        /*0bd4*/ 	.word	0x00027220


	//   ....[163]....
        /*0bd8*/ 	.word	0x000273c0


	//   ....[164]....
        /*0bdc*/ 	.word	0x00027460


	//   ....[165]....
        /*0be0*/ 	.word	0x000274e0


	//   ....[166]....
        /*0be4*/ 	.word	0x00027550


	//   ....[167]....
        /*0be8*/ 	.word	0x000276e0


	//   ....[168]....
        /*0bec*/ 	.word	0x000277d0


	//   ....[169]....
        /*0bf0*/ 	.word	0x00027820


	//   ....[170]....
        /*0bf4*/ 	.word	0x00027870


	//   ....[171]....
        /*0bf8*/ 	.word	0x00027bf0


	//   ....[172]....
        /*0bfc*/ 	.word	0x00027c40


	//   ....[173]....
        /*0c00*/ 	.word	0x00027cd0


	//   ....[174]....
        /*0c04*/ 	.word	0x00027d60


	//   ....[175]....
        /*0c08*/ 	.word	0x00027df0


	//   ....[176]....
        /*0c0c*/ 	.word	0x00027e80


	//   ....[177]....
        /*0c10*/ 	.word	0x00027f10


	//   ....[178]....
        /*0c14*/ 	.word	0x00027fa0


	//   ....[179]....
        /*0c18*/ 	.word	0x00028060


	//   ....[180]....
        /*0c1c*/ 	.word	0x00028360


	//   ....[181]....
        /*0c20*/ 	.word	0x00028520


	//   ....[182]....
        /*0c24*/ 	.word	0x00028570


	//   ....[183]....
        /*0c28*/ 	.word	0x000285d0


	//   ....[184]....
        /*0c2c*/ 	.word	0x000286d0


	//   ....[185]....
        /*0c30*/ 	.word	0x00028730


	//   ....[186]....
        /*0c34*/ 	.word	0x00028830


	//   ....[187]....
        /*0c38*/ 	.word	0x00028890


	//   ....[188]....
        /*0c3c*/ 	.word	0x00028990


	//   ....[189]....
        /*0c40*/ 	.word	0x000289f0


	//   ....[190]....
        /*0c44*/ 	.word	0x00028af0


	//   ....[191]....
        /*0c48*/ 	.word	0x00028b50


	//   ....[192]....
        /*0c4c*/ 	.word	0x00028c50


	//   ....[193]....
        /*0c50*/ 	.word	0x00028cb0


	//   ....[194]....
        /*0c54*/ 	.word	0x00028db0


	//   ....[195]....
        /*0c58*/ 	.word	0x00028e10


	//   ....[196]....
        /*0c5c*/ 	.word	0x00028ef0


	//   ....[197]....
        /*0c60*/ 	.word	0x00029220


	//   ....[198]....
        /*0c64*/ 	.word	0x000292d0


	//   ....[199]....
        /*0c68*/ 	.word	0x000293d0


	//   ....[200]....
        /*0c6c*/ 	.word	0x00029460


	//   ....[201]....
        /*0c70*/ 	.word	0x000294e0


	//   ....[202]....
        /*0c74*/ 	.word	0x00029560


	//   ....[203]....
        /*0c78*/ 	.word	0x000295e0


	//   ....[204]....
        /*0c7c*/ 	.word	0x00029670


	//   ....[205]....
        /*0c80*/ 	.word	0x00029710


	//   ....[206]....
        /*0c84*/ 	.word	0x000297e0


	//   ....[207]....
        /*0c88*/ 	.word	0x00029860


	//   ....[208]....
        /*0c8c*/ 	.word	0x000298e0


	//   ....[209]....
        /*0c90*/ 	.word	0x00029960


	//   ....[210]....
        /*0c94*/ 	.word	0x000299f0


	//   ....[211]....
        /*0c98*/ 	.word	0x00029a70


	//   ....[212]....
        /*0c9c*/ 	.word	0x00029b10


	//   ....[213]....
        /*0ca0*/ 	.word	0x00029ba0


	//   ....[214]....
        /*0ca4*/ 	.word	0x00029cd0


	//----- nvinfo : EIATTR_REG_RECONFIG
	.align		4
.L_1117:
        /*0ca8*/ 	.byte	0x01, 0x54
	.zero		2


	//----- nvinfo : EIATTR_SYSCALL_OFFSETS
	.align		4
        /*0cac*/ 	.byte	0x04, 0x46
        /*0cae*/ 	.short	(.L_1119 - .L_1118)


	//   ....[0]....
.L_1118:
        /*0cb0*/ 	.word	0x00001cb0


	//   ....[1]....
        /*0cb4*/ 	.word	0x00001e00


	//   ....[2]....
        /*0cb8*/ 	.word	0x00009070


	//   ....[3]....
        /*0cbc*/ 	.word	0x00009360


	//   ....[4]....
        /*0cc0*/ 	.word	0x00021820


	//   ....[5]....
        /*0cc4*/ 	.word	0x00021970


	//   ....[6]....
        /*0cc8*/ 	.word	0x00021a60


	//   ....[7]....
        /*0ccc*/ 	.word	0x00022300


	//----- nvinfo : EIATTR_MBARRIER_INSTR_OFFSETS
	.align		4
.L_1119:
        /*0cd0*/ 	.byte	0x04, 0x39
        /*0cd2*/ 	.short	(.L_1121 - .L_1120)


	//   ....[0]....
.L_1120:
        /*0cd4*/ 	.word	0x000002b0
        /*0cd8*/ 	.word	0x000000ff
        /*0cdc*/ 	.word	0x00028800
        /*0ce0*/ 	.short	0x0100
        /*0ce2*/ 	.byte	0x08
	.zero		1


	//   ....[1]....
        /*0ce4*/ 	.word	0x000002c0
        /*0ce8*/ 	.word	0x000000ff
        /*0cec*/ 	.word	0x00028820
        /*0cf0*/ 	.short	0x0100
        /*0cf2*/ 	.byte	0x08
	.zero		1


	//   ....[2]....
        /*0cf4*/ 	.word	0x000003b0
        /*0cf8*/ 	.word	0x000000ff
        /*0cfc*/ 	.word	0x00028830
        /*0d00*/ 	.short	0x0100
        /*0d02*/ 	.byte	0x08
	.zero		1


	//   ....[3]....
        /*0d04*/ 	.word	0x000003c0
        /*0d08*/ 	.word	0x000000ff
        /*0d0c*/ 	.word	0x00028840
        /*0d10*/ 	.short	0x0100
        /*0d12*/ 	.byte	0x08
	.zero		1


	//   ....[4]....
        /*0d14*/ 	.word	0x000003d0
        /*0d18*/ 	.word	0x000000ff
        /*0d1c*/ 	.word	0x00028838
        /*0d20*/ 	.short	0x0100
        /*0d22*/ 	.byte	0x08
	.zero		1


	//   ....[5]....
        /*0d24*/ 	.word	0x000003e0
        /*0d28*/ 	.word	0x000000ff
        /*0d2c*/ 	.word	0x00028848
        /*0d30*/ 	.short	0x0100
        /*0d32*/ 	.byte	0x08
	.zero		1


	//   ....[6]....
        /*0d34*/ 	.word	0x00000510
        /*0d38*/ 	.word	0x000000ff
        /*0d3c*/ 	.word	0x00028850
        /*0d40*/ 	.short	0x0100
        /*0d42*/ 	.byte	0x08
	.zero		1


	//   ....[7]....
        /*0d44*/ 	.word	0x00000520
        /*0d48*/ 	.word	0x000000ff
        /*0d4c*/ 	.word	0x00028860
        /*0d50*/ 	.short	0x0100
        /*0d52*/ 	.byte	0x08
	.zero		1


	//   ....[8]....
        /*0d54*/ 	.word	0x00000530
        /*0d58*/ 	.word	0x000000ff
        /*0d5c*/ 	.word	0x00028858
        /*0d60*/ 	.short	0x0100
        /*0d62*/ 	.byte	0x08
	.zero		1


	//   ....[9]....
        /*0d64*/ 	.word	0x00000540
        /*0d68*/ 	.word	0x000000ff
        /*0d6c*/ 	.word	0x00028868
        /*0d70*/ 	.short	0x0100
        /*0d72*/ 	.byte	0x08
	.zero		1


	//   ....[10]....
        /*0d74*/ 	.word	0x00000630
        /*0d78*/ 	.word	0x000000ff
        /*0d7c*/ 	.word	0x00028870
        /*0d80*/ 	.short	0x0100
        /*0d82*/ 	.byte	0x06
	.zero		1


	//   ....[11]....
        /*0d84*/ 	.word	0x00000640
        /*0d88*/ 	.word	0x000000ff
        /*0d8c*/ 	.word	0x00028880
        /*0d90*/ 	.short	0x0100
        /*0d92*/ 	.byte	0x06
	.zero		1


	//   ....[12]....
        /*0d94*/ 	.word	0x00000650
        /*0d98*/ 	.word	0x000000ff
        /*0d9c*/ 	.word	0x00028878
        /*0da0*/ 	.short	0x0100
        /*0da2*/ 	.byte	0x06
	.zero		1


	//   ....[13]....
        /*0da4*/ 	.word	0x00000660
        /*0da8*/ 	.word	0x000000ff
        /*0dac*/ 	.word	0x00028888
        /*0db0*/ 	.short	0x0100
        /*0db2*/ 	.byte	0x06
	.zero		1


	//   ....[14]....
        /*0db4*/ 	.word	0x00000790
        /*0db8*/ 	.word	0x000000ff
        /*0dbc*/ 	.word	0x00028890
        /*0dc0*/ 	.short	0x0100
        /*0dc2*/ 	.byte	0x08
	.zero		1


	//   ....[15]....
        /*0dc4*/ 	.word	0x000007a0
        /*0dc8*/ 	.word	0x000000ff
        /*0dcc*/ 	.word	0x000288a0
        /*0dd0*/ 	.short	0x0100
        /*0dd2*/ 	.byte	0x08
	.zero		1


	//   ....[16]....
        /*0dd4*/ 	.word	0x000007b0
        /*0dd8*/ 	.word	0x000000ff
        /*0ddc*/ 	.word	0x00028898
        /*0de0*/ 	.short	0x0100
        /*0de2*/ 	.byte	0x08
	.zero		1


	//   ....[17]....
        /*0de4*/ 	.word	0x000007c0
        /*0de8*/ 	.word	0x000000ff
        /*0dec*/ 	.word	0x000288a8
        /*0df0*/ 	.short	0x0100
        /*0df2*/ 	.byte	0x08
	.zero		1


	//   ....[18]....
        /*0df4*/ 	.word	0x000008f0
        /*0df8*/ 	.word	0x000000ff
        /*0dfc*/ 	.word	0x000288b0
        /*0e00*/ 	.short	0x0100
        /*0e02*/ 	.byte	0x08
	.zero		1


	//   ....[19]....
        /*0e04*/ 	.word	0x00000900
        /*0e08*/ 	.word	0x000000ff
        /*0e0c*/ 	.word	0x000288c0
        /*0e10*/ 	.short	0x0100
        /*0e12*/ 	.byte	0x08
	.zero		1


	//   ....[20]....
        /*0e14*/ 	.word	0x00000910
        /*0e18*/ 	.word	0x000000ff
        /*0e1c*/ 	.word	0x000288b8
        /*0e20*/ 	.short	0x0100
        /*0e22*/ 	.byte	0x08
	.zero		1


	//   ....[21]....
        /*0e24*/ 	.word	0x00000920
        /*0e28*/ 	.word	0x000000ff
        /*0e2c*/ 	.word	0x000288c8
        /*0e30*/ 	.short	0x0100
        /*0e32*/ 	.byte	0x08
	.zero		1


	//   ....[22]....
        /*0e34*/ 	.word	0x000033e0
        /*0e38*/ 	.word	0x0000006a
        /*0e3c*/ 	.word	0x00028890
        /*0e40*/ 	.short	0x010a
        /*0e42*/ 	.byte	0x3f
	.zero		1


	//   ....[23]....
        /*0e44*/ 	.word	0x00005980
        /*0e48*/ 	.word	0x0000006a
        /*0e4c*/ 	.word	0x00028890
        /*0e50*/ 	.short	0x010a
        /*0e52*/ 	.byte	0x3f
	.zero		1


	//   ....[24]....
        /*0e54*/ 	.word	0x00007a80
        /*0e58*/ 	.word	0x0000006a
        /*0e5c*/ 	.word	0x00028890
        /*0e60*/ 	.short	0x010a
        /*0e62*/ 	.byte	0x3f
	.zero		1


	//   ....[25]....
        /*0e64*/ 	.word	0x000080d0
        /*0e68*/ 	.word	0x0000002c
        /*0e6c*/ 	.word	0x00000000
        /*0e70*/ 	.short	0x0101
        /*0e72*/ 	.byte	0x3f
	.zero		1


	//   ....[26]....
        /*0e74*/ 	.word	0x00008110
        /*0e78*/ 	.word	0x0000006a
        /*0e7c*/ 	.word	0x000288b0
        /*0e80*/ 	.short	0x010a
        /*0e82*/ 	.byte	0x3f
	.zero		1


	//   ....[27]....
        /*0e84*/ 	.word	0x00008760
        /*0e88*/ 	.word	0x0000006a
        /*0e8c*/ 	.word	0x00000000
        /*0e90*/ 	.short	0x0101
        /*0e92*/ 	.byte	0x3f
	.zero		1


	//   ....[28]....
        /*0e94*/ 	.word	0x000090f0
        /*0e98*/ 	.word	0x00000002
        /*0e9c*/ 	.word	0x00028800
        /*0ea0*/ 	.short	0x010a
        /*0ea2*/ 	.byte	0x3f
	.zero		1


	//   ....[29]....
        /*0ea4*/ 	.word	0x00009140
        /*0ea8*/ 	.word	0x00000002
        /*0eac*/ 	.word	0x00028800
        /*0eb0*/ 	.short	0x010a
        /*0eb2*/ 	.byte	0x3f
	.zero		1


	//   ....[30]....
        /*0eb4*/ 	.word	0x0000a1e0
        /*0eb8*/ 	.word	0x00000002
        /*0ebc*/ 	.word	0x00028800
        /*0ec0*/ 	.short	0x010a
        /*0ec2*/ 	.byte	0x3f
	.zero		1


	//   ....[31]....
        /*0ec4*/ 	.word	0x0000c5d0
        /*0ec8*/ 	.word	0x00000002
        /*0ecc*/ 	.word	0x00028800
        /*0ed0*/ 	.short	0x010a
        /*0ed2*/ 	.byte	0x3f
	.zero		1


	//   ....[32]....
        /*0ed4*/ 	.word	0x0000e030
        /*0ed8*/ 	.word	0x00000008
        /*0edc*/ 	.word	0x00028830
        /*0ee0*/ 	.short	0x010a
        /*0ee2*/ 	.byte	0x3f
	.zero		1


	//   ....[33]....
        /*0ee4*/ 	.word	0x0000e0a0
        /*0ee8*/ 	.word	0x00000008
        /*0eec*/ 	.word	0x00028830
        /*0ef0*/ 	.short	0x010a
        /*0ef2*/ 	.byte	0x3f
	.zero		1


	//   ....[34]....
        /*0ef4*/ 	.word	0x0000eae0
        /*0ef8*/ 	.word	0x00000008
        /*0efc*/ 	.word	0x00000000
        /*0f00*/ 	.short	0x0101
        /*0f02*/ 	.byte	0x3f
	.zero		1


	//   ....[35]....
        /*0f04*/ 	.word	0x00011c10
        /*0f08*/ 	.word	0x00000007
        /*0f0c*/ 	.word	0x00028830
        /*0f10*/ 	.short	0x010a
        /*0f12*/ 	.byte	0x3f
	.zero		1


	//   ....[36]....
        /*0f14*/ 	.word	0x00011c60
        /*0f18*/ 	.word	0x00000007
        /*0f1c*/ 	.word	0x00028830
        /*0f20*/ 	.short	0x010a
        /*0f22*/ 	.byte	0x3f
	.zero		1


	//   ....[37]....
        /*0f24*/ 	.word	0x000120b0
        /*0f28*/ 	.word	0x00000007
        /*0f2c*/ 	.word	0x00028850
        /*0f30*/ 	.short	0x010a
        /*0f32*/ 	.byte	0x3f
	.zero		1


	//   ....[38]....
        /*0f34*/ 	.word	0x000120f0
        /*0f38*/ 	.word	0x00000007
        /*0f3c*/ 	.word	0x00028850
        /*0f40*/ 	.short	0x010a
        /*0f42*/ 	.byte	0x3f
	.zero		1


	//   ....[39]....
        /*0f44*/ 	.word	0x00012e30
        /*0f48*/ 	.word	0x00000007
        /*0f4c*/ 	.word	0x00000000
        /*0f50*/ 	.short	0x0101
        /*0f52*/ 	.byte	0x3f
	.zero		1


	//   ....[40]....
        /*0f54*/ 	.word	0x00014c50
        /*0f58*/ 	.word	0x00000033
        /*0f5c*/ 	.word	0x00000000
        /*0f60*/ 	.short	0x0101
        /*0f62*/ 	.byte	0x3f
	.zero		1


	//   ....[41]....
        /*0f64*/ 	.word	0x00015920
        /*0f68*/ 	.word	0x00000006
        /*0f6c*/ 	.word	0x00028830
        /*0f70*/ 	.short	0x010a
        /*0f72*/ 	.byte	0x3f
	.zero		1


	//   ....[42]....
        /*0f74*/ 	.word	0x00015970
        /*0f78*/ 	.word	0x00000006
        /*0f7c*/ 	.word	0x00028830
        /*0f80*/ 	.short	0x010a
        /*0f82*/ 	.byte	0x3f
	.zero		1


	//   ....[43]....
        /*0f84*/ 	.word	0x00015dc0
        /*0f88*/ 	.word	0x00000007
        /*0f8c*/ 	.word	0x00028850
        /*0f90*/ 	.short	0x010a
        /*0f92*/ 	.byte	0x3f
	.zero		1


	//   ....[44]....
        /*0f94*/ 	.word	0x00015e00
        /*0f98*/ 	.word	0x00000007
        /*0f9c*/ 	.word	0x00028850
        /*0fa0*/ 	.short	0x010a
        /*0fa2*/ 	.byte	0x3f
	.zero		1


	//   ....[45]....
        /*0fa4*/ 	.word	0x00017850
        /*0fa8*/ 	.word	0x00000007
        /*0fac*/ 	.word	0x00000000
        /*0fb0*/ 	.short	0x0101
        /*0fb2*/ 	.byte	0x3f
	.zero		1


	//   ....[46]....
        /*0fb4*/ 	.word	0x000178e0
        /*0fb8*/ 	.word	0x0000000f
        /*0fbc*/ 	.word	0x00000000
        /*0fc0*/ 	.short	0x0101
        /*0fc2*/ 	.byte	0x3f
	.zero		1


	//   ....[47]....
        /*0fc4*/ 	.word	0x00018350
        /*0fc8*/ 	.word	0x00000006
        /*0fcc*/ 	.word	0x00028830
        /*0fd0*/ 	.short	0x010a
        /*0fd2*/ 	.byte	0x3f
	.zero		1


	//   ....[48]....
        /*0fd4*/ 	.word	0x000183a0
        /*0fd8*/ 	.word	0x00000006
        /*0fdc*/ 	.word	0x00028830
        /*0fe0*/ 	.short	0x010a
        /*0fe2*/ 	.byte	0x3f
	.zero		1


	//   ....[49]....
        /*0fe4*/ 	.word	0x000187f0
        /*0fe8*/ 	.word	0x00000007
        /*0fec*/ 	.word	0x00028850
        /*0ff0*/ 	.short	0x010a
        /*0ff2*/ 	.byte	0x3f
	.zero		1


	//   ....[50]....
        /*0ff4*/ 	.word	0x00018830
        /*0ff8*/ 	.word	0x00000007
        /*0ffc*/ 	.word	0x00028850
        /*1000*/ 	.short	0x010a
        /*1002*/ 	.byte	0x3f
	.zero		1


	//   ....[51]....
        /*1004*/ 	.word	0x00019550
        /*1008*/ 	.word	0x00000044
        /*100c*/ 	.word	0x00000000
        /*1010*/ 	.short	0x0101
        /*1012*/ 	.byte	0x3f
	.zero		1


	//   ....[52]....
        /*1014*/ 	.word	0x0001b440
        /*1018*/ 	.word	0x00000037
        /*101c*/ 	.word	0x00000000
        /*1020*/ 	.short	0x0101
        /*1022*/ 	.byte	0x3f
	.zero		1


	//   ....[53]....
        /*1024*/ 	.word	0x0001bd20
        /*1028*/ 	.word	0x00000009
        /*102c*/ 	.word	0x00028850
        /*1030*/ 	.short	0x010a
        /*1032*/ 	.byte	0x3f
	.zero		1


	//   ....[54]....
        /*1034*/ 	.word	0x0001bda0
        /*1038*/ 	.word	0x00000009
        /*103c*/ 	.word	0x00028850
        /*1040*/ 	.short	0x010a
        /*1042*/ 	.byte	0x3f
	.zero		1


	//   ....[55]....
        /*1044*/ 	.word	0x0001c350
        /*1048*/ 	.word	0x0000000c
        /*104c*/ 	.word	0x00000000
        /*1050*/ 	.short	0x0101
        /*1052*/ 	.byte	0x3f
	.zero		1


	//   ....[56]....
        /*1054*/ 	.word	0x0001d880
        /*1058*/ 	.word	0x00000000
        /*105c*/ 	.word	0x00000000
        /*1060*/ 	.short	0x0101
        /*1062*/ 	.byte	0x3f
	.zero		1


	//   ....[57]....
        /*1064*/ 	.word	0x00020140
        /*1068*/ 	.word	0x00000007
        /*106c*/ 	.word	0x00028820
        /*1070*/ 	.short	0x010a
        /*1072*/ 	.byte	0x3f
	.zero		1


	//   ....[58]....
        /*1074*/ 	.word	0x00020220
        /*1078*/ 	.word	0x00000007
        /*107c*/ 	.word	0x000288a0
        /*1080*/ 	.short	0x010a
        /*1082*/ 	.byte	0x3f
	.zero		1


	//   ....[59]....
        /*1084*/ 	.word	0x00020570
        /*1088*/ 	.word	0x00000007
        /*108c*/ 	.word	0x000288c0
        /*1090*/ 	.short	0x010a
        /*1092*/ 	.byte	0x3f
	.zero		1


	//   ....[60]....
        /*1094*/ 	.word	0x00020a30
        /*1098*/ 	.word	0x00000008
        /*109c*/ 	.word	0x000288a0
        /*10a0*/ 	.short	0x010a
        /*10a2*/ 	.byte	0x3f
	.zero		1


	//   ....[61]....
        /*10a4*/ 	.word	0x00020d60
        /*10a8*/ 	.word	0x00000008
        /*10ac*/ 	.word	0x000288c0
        /*10b0*/ 	.short	0x010a
        /*10b2*/ 	.byte	0x3f
	.zero		1


	//   ....[62]....
        /*10b4*/ 	.word	0x00021e70
        /*10b8*/ 	.word	0x00000000
        /*10bc*/ 	.word	0x00028840
        /*10c0*/ 	.short	0x010a
        /*10c2*/ 	.byte	0x3f
	.zero		1


	//   ....[63]....
        /*10c4*/ 	.word	0x00022d10
        /*10c8*/ 	.word	0x00000008
        /*10cc*/ 	.word	0x00028800
        /*10d0*/ 	.short	0x0107
        /*10d2*/ 	.byte	0x3f
	.zero		1


	//   ....[64]....
        /*10d4*/ 	.word	0x00022e10
        /*10d8*/ 	.word	0x00000002
        /*10dc*/ 	.word	0x00028800
        /*10e0*/ 	.short	0x0101
        /*10e2*/ 	.byte	0x3f
	.zero		1


	//   ....[65]....
        /*10e4*/ 	.word	0x00022e30
        /*10e8*/ 	.word	0x00000002
        /*10ec*/ 	.word	0x00028820
        /*10f0*/ 	.short	0x010a
        /*10f2*/ 	.byte	0x3f
	.zero		1


	//   ....[66]....
        /*10f4*/ 	.word	0x000231b0
        /*10f8*/ 	.word	0x00000003
        /*10fc*/ 	.word	0x00028840
        /*1100*/ 	.short	0x010a
        /*1102*/ 	.byte	0x3f
	.zero		1


	//   ....[67]....
        /*1104*/ 	.word	0x00023570
        /*1108*/ 	.word	0x00000002
        /*110c*/ 	.word	0x00028860
        /*1110*/ 	.short	0x010a
        /*1112*/ 	.byte	0x3f
	.zero		1


	//   ....[68]....
        /*1114*/ 	.word	0x00023c70
        /*1118*/ 	.word	0x00000003
        /*111c*/ 	.word	0x00028840
        /*1120*/ 	.short	0x010a
        /*1122*/ 	.byte	0x3f
	.zero		1


	//   ....[69]....
        /*1124*/ 	.word	0x00024030
        /*1128*/ 	.word	0x00000002
        /*112c*/ 	.word	0x00028860
        /*1130*/ 	.short	0x010a
        /*1132*/ 	.byte	0x3f
	.zero		1


	//   ....[70]....
        /*1134*/ 	.word	0x00024680
        /*1138*/ 	.word	0x00000002
        /*113c*/ 	.word	0x00028840
        /*1140*/ 	.short	0x010a
        /*1142*/ 	.byte	0x3f
	.zero		1


	//   ....[71]....
        /*1144*/ 	.word	0x00024a30
        /*1148*/ 	.word	0x00000002
        /*114c*/ 	.word	0x00028860
        /*1150*/ 	.short	0x010a
        /*1152*/ 	.byte	0x3f
	.zero		1


	//   ....[72]....
        /*1154*/ 	.word	0x00025000
        /*1158*/ 	.word	0x00000000
        /*115c*/ 	.word	0x00028860
        /*1160*/ 	.short	0x010a
        /*1162*/ 	.byte	0x3f
	.zero		1


	//   ....[73]....
        /*1164*/ 	.word	0x00026160
        /*1168*/ 	.word	0x00000000
        /*116c*/ 	.word	0x00028820
        /*1170*/ 	.short	0x010a
        /*1172*/ 	.byte	0x3f
	.zero		1


	//   ....[74]....
        /*1174*/ 	.word	0x00026310
        /*1178*/ 	.word	0x00000006
        /*117c*/ 	.word	0x00000000
        /*1180*/ 	.short	0x010a
        /*1182*/ 	.byte	0x3f
	.zero		1


	//   ....[75]....
        /*1184*/ 	.word	0x00026380
        /*1188*/ 	.word	0x00000007
        /*118c*/ 	.word	0x00000000
        /*1190*/ 	.short	0x010a
        /*1192*/ 	.byte	0x3f
	.zero		1


	//   ....[76]....
        /*1194*/ 	.word	0x000263f0
        /*1198*/ 	.word	0x00000004
        /*119c*/ 	.word	0x00000000
        /*11a0*/ 	.short	0x010a
        /*11a2*/ 	.byte	0x3f
	.zero		1


	//   ....[77]....
        /*11a4*/ 	.word	0x00026420
        /*11a8*/ 	.word	0x00000003
        /*11ac*/ 	.word	0x00000000
        /*11b0*/ 	.short	0x010a
        /*11b2*/ 	.byte	0x3f
	.zero		1


	//   ....[78]....
        /*11b4*/ 	.word	0x00026480
        /*11b8*/ 	.word	0x0000006a
        /*11bc*/ 	.word	0x00028890
        /*11c0*/ 	.short	0x010a
        /*11c2*/ 	.byte	0x3f
	.zero		1


	//   ....[79]....
        /*11c4*/ 	.word	0x000264d0
        /*11c8*/ 	.word	0x0000006a
        /*11cc*/ 	.word	0x00028890
        /*11d0*/ 	.short	0x010a
        /*11d2*/ 	.byte	0x3f
	.zero		1


	//   ....[80]....
        /*11d4*/ 	.word	0x00026520
        /*11d8*/ 	.word	0x0000006a
        /*11dc*/ 	.word	0x00028890
        /*11e0*/ 	.short	0x010a
        /*11e2*/ 	.byte	0x3f
	.zero		1


	//   ....[81]....
        /*11e4*/ 	.word	0x00026570
        /*11e8*/ 	.word	0x0000006a
        /*11ec*/ 	.word	0x000288b0
        /*11f0*/ 	.short	0x010a
        /*11f2*/ 	.byte	0x3f
	.zero		1


	//   ....[82]....
        /*11f4*/ 	.word	0x00026d70
        /*11f8*/ 	.word	0x00000002
        /*11fc*/ 	.word	0x00028800
        /*1200*/ 	.short	0x010a
        /*1202*/ 	.byte	0x3f
	.zero		1


	//   ....[83]....
        /*1204*/ 	.word	0x000278d0
        /*1208*/ 	.word	0x00000002
        /*120c*/ 	.word	0x00028800
        /*1210*/ 	.short	0x010a
        /*1212*/ 	.byte	0x3f
	.zero		1


	//   ....[84]....
        /*1214*/ 	.word	0x00027920
        /*1218*/ 	.word	0x00000008
        /*121c*/ 	.word	0x00028830
        /*1220*/ 	.short	0x010a
        /*1222*/ 	.byte	0x3f
	.zero		1


	//   ....[85]....
        /*1224*/ 	.word	0x00027970
        /*1228*/ 	.word	0x00000007
        /*122c*/ 	.word	0x00028830
        /*1230*/ 	.short	0x010a
        /*1232*/ 	.byte	0x3f
	.zero		1


	//   ....[86]....
        /*1234*/ 	.word	0x000279c0
        /*1238*/ 	.word	0x00000007
        /*123c*/ 	.word	0x00028850
        /*1240*/ 	.short	0x010a
        /*1242*/ 	.byte	0x3f
	.zero		1


	//   ....[87]....
        /*1244*/ 	.word	0x00027a10
        /*1248*/ 	.word	0x00000006
        /*124c*/ 	.word	0x00028830
        /*1250*/ 	.short	0x010a
        /*1252*/ 	.byte	0x3f
	.zero		1


	//   ....[88]....
        /*1254*/ 	.word	0x00027a60
        /*1258*/ 	.word	0x00000007
        /*125c*/ 	.word	0x00028850
        /*1260*/ 	.short	0x010a
        /*1262*/ 	.byte	0x3f
	.zero		1


	//   ....[89]....
        /*1264*/ 	.word	0x00027ab0
        /*1268*/ 	.word	0x00000006
        /*126c*/ 	.word	0x00028830
        /*1270*/ 	.short	0x010a
        /*1272*/ 	.byte	0x3f
	.zero		1


	//   ....[90]....
        /*1274*/ 	.word	0x00027b00
        /*1278*/ 	.word	0x00000007
        /*127c*/ 	.word	0x00028850
        /*1280*/ 	.short	0x010a
        /*1282*/ 	.byte	0x3f
	.zero		1


	//   ....[91]....
        /*1284*/ 	.word	0x00027b50
        /*1288*/ 	.word	0x00000009
        /*128c*/ 	.word	0x00028850
        /*1290*/ 	.short	0x010a
        /*1292*/ 	.byte	0x3f
	.zero		1


	//   ....[92]....
        /*1294*/ 	.word	0x00028140
        /*1298*/ 	.word	0x00000006
        /*129c*/ 	.word	0x00028820
        /*12a0*/ 	.short	0x010a
        /*12a2*/ 	.byte	0x3f
	.zero		1


	//   ....[93]....
        /*12a4*/ 	.word	0x00028190
        /*12a8*/ 	.word	0x00000007
        /*12ac*/ 	.word	0x000288a0
        /*12b0*/ 	.short	0x010a
        /*12b2*/ 	.byte	0x3f
	.zero		1


	//   ....[94]....
        /*12b4*/ 	.word	0x000281e0
        /*12b8*/ 	.word	0x00000007
        /*12bc*/ 	.word	0x000288c0
        /*12c0*/ 	.short	0x010a
        /*12c2*/ 	.byte	0x3f
	.zero		1


	//   ....[95]....
        /*12c4*/ 	.word	0x00028230
        /*12c8*/ 	.word	0x00000008
        /*12cc*/ 	.word	0x000288a0
        /*12d0*/ 	.short	0x010a
        /*12d2*/ 	.byte	0x3f
	.zero		1


	//   ....[96]....
        /*12d4*/ 	.word	0x00028280
        /*12d8*/ 	.word	0x00000008
        /*12dc*/ 	.word	0x000288c0
        /*12e0*/ 	.short	0x010a
        /*12e2*/ 	.byte	0x3f
	.zero		1


	//   ....[97]....
        /*12e4*/ 	.word	0x00028420
        /*12e8*/ 	.word	0x00000000
        /*12ec*/ 	.word	0x00028840
        /*12f0*/ 	.short	0x010a
        /*12f2*/ 	.byte	0x3f
	.zero		1


	//   ....[98]....
        /*12f4*/ 	.word	0x00028f40
        /*12f8*/ 	.word	0x00000002
        /*12fc*/ 	.word	0x00028820
        /*1300*/ 	.short	0x010a
        /*1302*/ 	.byte	0x3f
	.zero		1


	//   ....[99]....
        /*1304*/ 	.word	0x00028f90
        /*1308*/ 	.word	0x00000003
        /*130c*/ 	.word	0x00028840
        /*1310*/ 	.short	0x010a
        /*1312*/ 	.byte	0x3f
	.zero		1


	//   ....[100]....
        /*1314*/ 	.word	0x00028fe0
        /*1318*/ 	.word	0x00000002
        /*131c*/ 	.word	0x00028860
        /*1320*/ 	.short	0x010a
        /*1322*/ 	.byte	0x3f
	.zero		1


	//   ....[101]....
        /*1324*/ 	.word	0x00029030
        /*1328*/ 	.word	0x00000003
        /*132c*/ 	.word	0x00028840
        /*1330*/ 	.short	0x010a
        /*1332*/ 	.byte	0x3f
	.zero		1


	//   ....[102]....
        /*1334*/ 	.word	0x00029080
        /*1338*/ 	.word	0x00000002
        /*133c*/ 	.word	0x00028860
        /*1340*/ 	.short	0x010a
        /*1342*/ 	.byte	0x3f
	.zero		1


	//   ....[103]....
        /*1344*/ 	.word	0x000290d0
        /*1348*/ 	.word	0x00000002
        /*134c*/ 	.word	0x00028840
        /*1350*/ 	.short	0x010a
        /*1352*/ 	.byte	0x3f
	.zero		1


	//   ....[104]....
        /*1354*/ 	.word	0x00029120
        /*1358*/ 	.word	0x00000002
        /*135c*/ 	.word	0x00028860
        /*1360*/ 	.short	0x010a
        /*1362*/ 	.byte	0x3f
	.zero		1


	//   ....[105]....
        /*1364*/ 	.word	0x00029170
        /*1368*/ 	.word	0x00000000
        /*136c*/ 	.word	0x00028860
        /*1370*/ 	.short	0x010a
        /*1372*/ 	.byte	0x3f
	.zero		1


	//   ....[106]....
        /*1374*/ 	.word	0x00029bf0
        /*1378*/ 	.word	0x00000000
        /*137c*/ 	.word	0x00028820
        /*1380*/ 	.short	0x010a
        /*1382*/ 	.byte	0x3f
	.zero		1


	//   ....[107]....
        /*1384*/ 	.word	0x00029d90
        /*1388*/ 	.word	0x00000006
        /*138c*/ 	.word	0x00000000
        /*1390*/ 	.short	0x010a
        /*1392*/ 	.byte	0x3f
	.zero		1


	//   ....[108]....
        /*1394*/ 	.word	0x00029de0
        /*1398*/ 	.word	0x00000007
        /*139c*/ 	.word	0x00000000
        /*13a0*/ 	.short	0x010a
        /*13a2*/ 	.byte	0x3f
	.zero		1


	//   ....[109]....
        /*13a4*/ 	.word	0x00029e30
        /*13a8*/ 	.word	0x00000004
        /*13ac*/ 	.word	0x00000000
        /*13b0*/ 	.short	0x010a
        /*13b2*/ 	.byte	0x3f
	.zero		1


	//----- nvinfo : EIATTR_NUM_MBARRIERS
	.align		4
.L_1121:
        /*13b4*/ 	.byte	0x03, 0x38
        /*13b6*/ 	.short	0x0016


	//----- nvinfo : EIATTR_EXIT_INSTR_OFFSETS
	.align		4
        /*13b8*/ 	.byte	0x04, 0x1c
        /*13ba*/ 	.short	(.L_1123 - .L_1122)


	//   ....[0]....
.L_1122:
        /*13bc*/ 	.word	0x00026470


	//----- nvinfo : EIATTR_MAX_THREADS
	.align		4
.L_1123:
        /*13c0*/ 	.byte	0x04, 0x05
        /*13c2*/ 	.short	(.L_1125 - .L_1124)
.L_1124:
        /*13c4*/ 	.word	0x00000180
        /*13c8*/ 	.word	0x00000001
        /*13cc*/ 	.word	0x00000001


	//----- nvinfo : EIATTR_CRS_STACK_SIZE
	.align		4
.L_1125:
        /*13d0*/ 	.byte	0x04, 0x1e
        /*13d2*/ 	.short	(.L_1127 - .L_1126)
.L_1126:
        /*13d4*/ 	.word	0x00000000


	//----- nvinfo : EIATTR_CBANK_PARAM_SIZE
	.align		4
.L_1127:
        /*13d8*/ 	.byte	0x03, 0x19
        /*13da*/ 	.short	0x0af0


	//----- nvinfo : EIATTR_PARAM_CBANK
	.align		4
        /*13dc*/ 	.byte	0x04, 0x0a
        /*13de*/ 	.short	(.L_1129 - .L_1128)
	.align		4
.L_1128:
        /*13e0*/ 	.word	index@(.nv.constant0._ZN7cutlass13device_kernelIN5flash11enable_sm90INS1_16FlashAttnFwdSm90INS1_25CollectiveMainloopFwdSm90ILi2EN4cute5tupleIJNS5_1CILi1EEES8_S8_EEENS6_IJNS7_ILi128EEESA_SA_EEELi128ENS_6half_tEfNS_4arch4Sm90ELb0ELb1ELb1ELb1ELb0ELb1ELb0ELb1ELb1ELb1ELb0ELb0EEENS1_21CollectiveEpilogueFwdISB_S9_SC_SE_Li256ELb1ELb1ELb0ELb0EEENS1_36VarlenDynamicPersistentTileSchedulerILi128ELi128ELi256ELi128ELb0ELb1ELb1ELb1ELb0ELb1EEEEEEEEEvNT_6ParamsE)
        /*13e4*/ 	.short	0x0210
        /*13e6*/ 	.short	0x0af0


	//----- nvinfo : EIATTR_SW_WAR
	.align		4
.L_1129:
        /*13e8*/ 	.byte	0x04, 0x36
        /*13ea*/ 	.short	(.L_1131 - .L_1130)
.L_1130:
        /*13ec*/ 	.word	0x00000008
.L_1131:


//--------------------- .nv.info._ZN7cutlass13device_kernelIN5flash11enable_sm90INS1_16FlashAttnFwdSm90INS1_25CollectiveMainloopFwdSm90ILi2EN4cute5tupleIJNS5_1CILi1EEES8_S8_EEENS6_IJNS7_ILi128EEESA_SA_EEELi128ENS_6half_tEfNS_4arch4Sm90ELb1ELb0ELb1ELb0ELb0ELb0ELb0ELb1ELb1ELb1ELb0ELb0EEENS1_21CollectiveEpilogueFwdISB_S9_SC_SE_Li256ELb0ELb1ELb0ELb0EEENS1_30DynamicPersistentTileSchedulerILi256ELi128ELb0ELb1ELb1EEEEEEEEEvNT_6ParamsE --------------------------
	.section	.nv.info._ZN7cutlass13device_kernelIN5flash11enable_sm90INS1_16FlashAttnFwdSm90INS1_25CollectiveMainloopFwdSm90ILi2EN4cute5tupleIJNS5_1CILi1EEES8_S8_EEENS6_IJNS7_ILi128EEESA_SA_EEELi128ENS_6half_tEfNS_4arch4Sm90ELb1ELb0ELb1ELb0ELb0ELb0ELb0ELb1ELb1ELb1ELb0ELb0EEENS1_21CollectiveEpilogueFwdISB_S9_SC_SE_Li256ELb0ELb1ELb0ELb0EEENS1_30DynamicPersistentTileSchedulerILi256ELi128ELb0ELb1ELb1EEEEEEEEEvNT_6ParamsE,"",@"SHT_CUDA_INFO"
	.sectionflags	@""
	.align	4


	//----- nvinfo : EIATTR_CUDA_API_VERSION
	.align		4
        /*0000*/ 	.byte	0x04, 0x37
        /*0002*/ 	.short	(.L_1133 - .L_1132)
.L_1132:
        /*0004*/ 	.word	0x00000082


	//----- nvinfo : EIATTR_KPARAM_INFO
	.align		4
.L_1133:
        /*0008*/ 	.byte	0x04, 0x17
        /*000a*/ 	.short	(.L_1135 - .L_1134)
.L_1134:
        /*000c*/ 	.word	0x00000000
        /*0010*/ 	.short	0x0000
        /*0012*/ 	.short	0x0070
        /*0014*/ 	.byte	0x00, 0xf0, 0x01, 0x2a


	//----- nvinfo : EIATTR_SPARSE_MMA_MASK
	.align		4
.L_1135:
        /*0018*/ 	.byte	0x03, 0x50
        /*001a*/ 	.short	0x0000


	//----- nvinfo : EIATTR_MAXREG_COUNT
	.align		4
        /*001c*/ 	.byte	0x03, 0x1b
        /*001e*/ 	.short	0x00a8


	//----- nvinfo : EIATTR_NUM_BARRIERS
	.align		4
        /*0020*/ 	.byte	0x02, 0x4c
        /*0022*/ 	.byte	0x10
	.zero		1


	//----- nvinfo : EIATTR_EXTERNS
	.align		4
        /*0024*/ 	.byte	0x04, 0x0f
        /*0026*/ 	.short	(.L_1137 - .L_1136)


	//   ....[0]....
	.align		4
.L_1136:
        /*0028*/ 	.word	index@(__assertfail)


	//----- nvinfo : EIATTR_ANNOTATIONS
	.align		4
.L_1137:
        /*002c*/ 	.byte	0x04, 0x55
        /*002e*/ 	.short	(.L_1139 - .L_1138)


	//   ....[0]....
.L_1138:
        /* <DEDUP_REMOVED lines=25> */


	//----- nvinfo : EIATTR_MERCURY_ISA_VERSION
	.align		4
.L_1139:
        /*01b0*/ 	.byte	0x03, 0x5f
        /*01b2*/ 	.short	0x0101


	//----- nvinfo : EIATTR_INT_WARP_WIDE_INSTR_OFFSETS
	.align		4
        /*01b4*/ 	.byte	0x04, 0x31
        /*01b6*/ 	.short	(.L_1141 - .L_1140)


	//   ....[0]....
.L_1140:
        /*01b8*/ 	.word	0x00000130


	//   ....[1]....
        /*01bc*/ 	.word	0x00000170


	//   ....[2]....
        /*01c0*/ 	.word	0x000001e0


	//   ....[3]....
        /*01c4*/ 	.word	0x0000cb00


	//   ....[4]....
        /*01c8*/ 	.word	0x0000cb90


	//   ....[5]....
        /*01cc*/ 	.word	0x0000feb0


	//   ....[6]....
        /*01d0*/ 	.word	0x0000ff40


	//----- nvinfo : EIATTR_COOP_GROUP_MASK_REGIDS
	.align		4
.L_1141:
        /*01d4*/ 	.byte	0x04, 0x29
        /*01d6*/ 	.short	(.L_1143 - .L_1142)


	//   ....[0]....
.L_1142:
        /*01d8*/ 	.word	0xffffffff


	//   ....[1]....
        /*01dc*/ 	.word	0xffffffff


	//   ....[2]....
        /*01e0*/ 	.word	0xffffffff


	//   ....[3]....
        /*01e4*/ 	.word	0xffffffff


	//   ....[4]....
        /*01e8*/ 	.word	0xffffffff


	//   ....[5]....
        /*01ec*/ 	.word	0xffffffff


	//   ....[6]....
        /*01f0*/ 	.word	0xffffffff


	//   ....[7]....
        /*01f4*/ 	.word	0xffffffff


	//   ....[8]....
        /*01f8*/ 	.word	0xffffffff


	//   ....[9]....
        /*01fc*/ 	.word	0xffffffff


	//   ....[10]....
        /*0200*/ 	.word	0xffffffff


	//   ....[11]....
        /*0204*/ 	.word	0xffffffff


	//   ....[12]....
        /*0208*/ 	.word	0xffffffff


	//   ....[13]....
        /*020c*/ 	.word	0xffffffff


	//   ....[14]....
        /*0210*/ 	.word	0xffffffff


	//   ....[15]....
        /*0214*/ 	.word	0xffffffff


	//   ....[16]....
        /*0218*/ 	.word	0xffffffff


	//   ....[17]....
        /*021c*/ 	.word	0xffffffff


	//   ....[18]....
        /*0220*/ 	.word	0xffffffff


	//   ....[19]....
        /*0224*/ 	.word	0xffffffff


	//   ....[20]....
        /*0228*/ 	.word	0xffffffff


	//   ....[21]....
        /*022c*/ 	.word	0xffffffff


	//   ....[22]....
        /*0230*/ 	.word	0xffffffff


	//   ....[23]....
        /*0234*/ 	.word	0xffffffff


	//   ....[24]....
        /*0238*/ 	.word	0xffffffff


	//   ....[25]....
        /*023c*/ 	.word	0xffffffff


	//   ....[26]....
        /*0240*/ 	.word	0xffffffff


	//   ....[27]....
        /*0244*/ 	.word	0xffffffff


	//   ....[28]....
        /*0248*/ 	.word	0xffffffff


	//   ....[29]....
        /*024c*/ 	.word	0xffffffff


	//   ....[30]....
        /*0250*/ 	.word	0xffffffff


	//   ....[31]....
        /*0254*/ 	.word	0xffffffff


	//   ....[32]....
        /*0258*/ 	.word	0xffffffff


	//   ....[33]....
        /*025c*/ 	.word	0xffffffff


	//   ....[34]....
        /*0260*/ 	.word	0xffffffff


	//   ....[35]....
        /*0264*/ 	.word	0xffffffff


	//   ....[36]....
        /*0268*/ 	.word	0xffffffff


	//   ....[37]....
        /*026c*/ 	.word	0xffffffff


	//   ....[38]....
        /*0270*/ 	.word	0xffffffff


	//   ....[39]....
        /*0274*/ 	.word	0xffffffff


	//   ....[40]....
        /*0278*/ 	.word	0xffffffff


	//   ....[41]....
        /*027c*/ 	.word	0xffffffff


	//   ....[42]....
        /*0280*/ 	.word	0xffffffff


	//   ....[43]....
        /*0284*/ 	.word	0xffffffff


	//   ....[44]....
        /*0288*/ 	.word	0xffffffff


	//   ....[45]....
        /*028c*/ 	.word	0xffffffff


	//   ....[46]....
        /*0290*/ 	.word	0xffffffff


	//   ....[47]....
        /*0294*/ 	.word	0xffffffff


	//   ....[48]....
        /*0298*/ 	.word	0xffffffff


	//   ....[49]....
        /*029c*/ 	.word	0xffffffff


	//   ....[50]....
        /*02a0*/ 	.word	0xffffffff


	//   ....[51]....
        /*02a4*/ 	.word	0xffffffff


	//   ....[52]....
        /*02a8*/ 	.word	0xffffffff


	//   ....[53]....
        /*02ac*/ 	.word	0xffffffff


	//   ....[54]....
        /*02b0*/ 	.word	0xffffffff


	//   ....[55]....
        /*02b4*/ 	.word	0xffffffff


	//   ....[56]....
        /*02b8*/ 	.word	0xffffffff


	//   ....[57]....
        /*02bc*/ 	.word	0xffffffff


	//   ....[58]....
        /*02c0*/ 	.word	0xffffffff


	//   ....[59]....
        /*02c4*/ 	.word	0xffffffff


	//   ....[60]....
        /*02c8*/ 	.word	0xffffffff


	//   ....[61]....
        /*02cc*/ 	.word	0xffffffff


	//   ....[62]....
        /*02d0*/ 	.word	0xffffffff


	//   ....[63]....
        /*02d4*/ 	.word	0xffffffff


	//   ....[64]....
        /*02d8*/ 	.word	0xffffffff


	//   ....[65]....
        /*02dc*/ 	.word	0xffffffff


	//   ....[66]....
        /*02e0*/ 	.word	0xffffffff


	//   ....[67]....
        /*02e4*/ 	.word	0xffffffff


	//   ....[68]....
        /*02e8*/ 	.word	0x0500000f


	//   ....[69]....
        /*02ec*/ 	.word	0x0500000f


	//   ....[70]....
        /*02f0*/ 	.word	0x0500000f


	//   ....[71]....
        /*02f4*/ 	.word	0x0500000f


	//   ....[72]....
        /*02f8*/ 	.word	0x0500000f


	//   ....[73]....
        /*02fc*/ 	.word	0x0500000f


	//   ....[74]....
        /*0300*/ 	.word	0x0500000f


	//   ....[75]....
        /*0304*/ 	.word	0x0500000f


	//   ....[76]....
        /*0308*/ 	.word	0x0500000f


	//   ....[77]....
        /*030c*/ 	.word	0x0500000f


	//   ....[78]....
        /*0310*/ 	.word	0x0500000f


	//   ....[79]....
        /*0314*/ 	.word	0x0500000f


	//   ....[80]....
        /*0318*/ 	.word	0x0500000f


	//   ....[81]....
        /*031c*/ 	.word	0x0500000f


	//   ....[82]....
        /*0320*/ 	.word	0x0500000f


	//   ....[83]....
        /*0324*/ 	.word	0x0500000f


	//   ....[84]....
        /*0328*/ 	.word	0x0500000f


	//   ....[85]....
        /*032c*/ 	.word	0x0500000f


	//   ....[86]....
        /*0330*/ 	.word	0x0500000f


	//----- nvinfo : EIATTR_COOP_GROUP_INSTR_OFFSETS
	.align		4
.L_1143:
        /*0334*/ 	.byte	0x04, 0x28
        /*0336*/ 	.short	(.L_1145 - .L_1144)


	//   ....[0]....
.L_1144:
        /*0338*/ 	.word	0x00000070


	//   ....[1]....
        /*033c*/ 	.word	0x00000140


	//   ....[2]....
        /*0340*/ 	.word	0x00000190


	//   ....[3]....
        /*0344*/ 	.word	0x000003c0


	//   ....[4]....
        /*0348*/ 	.word	0x00000520


	//   ....[5]....
        /*034c*/ 	.word	0x00000640


	//   ....[6]....
        /*0350*/ 	.word	0x000007a0


	//   ....[7]....
        /*0354*/ 	.word	0x00001470


	//   ....[8]....
        /*0358*/ 	.word	0x00001ed0


	//   ....[9]....
        /*035c*/ 	.word	0x00002340


	//   ....[10]....
        /*0360*/ 	.word	0x00002b10


	//   ....[11]....
        /*0364*/ 	.word	0x00002be0


	//   ....[12]....
        /*0368*/ 	.word	0x000036f0


	//   ....[13]....
        /*036c*/ 	.word	0x00003750


	//   ....[14]....
        /*0370*/ 	.word	0x000050d0


	//   ....[15]....
        /*0374*/ 	.word	0x00005300


	//   ....[16]....
        /*0378*/ 	.word	0x000059f0


	//   ....[17]....
        /*037c*/ 	.word	0x00005b00


	//   ....[18]....
        /*0380*/ 	.word	0x00006380


	//   ....[19]....
        /*0384*/ 	.word	0x00006410


	//   ....[20]....
        /*0388*/ 	.word	0x000086e0


	//   ....[21]....
        /*038c*/ 	.word	0x00008710


	//   ....[22]....
        /*0390*/ 	.word	0x000089a0


	//   ....[23]....
        /*0394*/ 	.word	0x00008a50


	//   ....[24]....
        /*0398*/ 	.word	0x00009db0


	//   ....[25]....
        /*039c*/ 	.word	0x00009df0


	//   ....[26]....
        /*03a0*/ 	.word	0x00009ed0


	//   ....[27]....
        /*03a4*/ 	.word	0x00009ef0


	//   ....[28]....
        /*03a8*/ 	.word	0x0000aff0


	//   ....[29]....
        /*03ac*/ 	.word	0x0000b020


	//   ....[30]....
        /*03b0*/ 	.word	0x0000b050


	//   ....[31]....
        /*03b4*/ 	.word	0x0000b080


	//   ....[32]....
        /*03b8*/ 	.word	0x0000b5f0


	//   ....[33]....
        /*03bc*/ 	.word	0x0000b630


	//   ....[34]....
        /*03c0*/ 	.word	0x0000b6f0


	//   ....[35]....
        /*03c4*/ 	.word	0x0000b710


	//   ....[36]....
        /*03c8*/ 	.word	0x0000b7d0


	//   ....[37]....
        /*03cc*/ 	.word	0x0000b7f0


	//   ....[38]....
        /*03d0*/ 	.word	0x0000b8c0


	//   ....[39]....
        /*03d4*/ 	.word	0x0000b8e0


	//   ....[40]....
        /*03d8*/ 	.word	0x0000bf80


	//   ....[41]....
        /*03dc*/ 	.word	0x0000bfa0


	//   ....[42]....
        /*03e0*/ 	.word	0x0000c060


	//   ....[43]....
        /*03e4*/ 	.word	0x0000c080


	//   ....[44]....
        /*03e8*/ 	.word	0x0000c140


	//   ....[45]....
        /*03ec*/ 	.word	0x0000c160


	//   ....[46]....
        /*03f0*/ 	.word	0x0000c230


	//   ....[47]....
        /*03f4*/ 	.word	0x0000c250


	//   ....[48]....
        /*03f8*/ 	.word	0x0000c3b0


	//   ....[49]....
        /*03fc*/ 	.word	0x0000d100


	//   ....[50]....
        /*0400*/ 	.word	0x0000dae0


	//   ....[51]....
        /*0404*/ 	.word	0x0000daf0


	//   ....[52]....
        /*0408*/ 	.word	0x0000db60


	//   ....[53]....
        /*040c*/ 	.word	0x0000db90


	//   ....[54]....
        /*0410*/ 	.word	0x0000dc40


	//   ....[55]....
        /*0414*/ 	.word	0x0000dc50


	//   ....[56]....
        /*0418*/ 	.word	0x0000dcd0


	//   ....[57]....
        /*041c*/ 	.word	0x0000dce0


	//   ....[58]....
        /*0420*/ 	.word	0x0000dd60


	//   ....[59]....
        /*0424*/ 	.word	0x0000dd70


	//   ....[60]....
        /*0428*/ 	.word	0x0000ddf0


	//   ....[61]....
        /*042c*/ 	.word	0x0000de00


	//   ....[62]....
        /*0430*/ 	.word	0x0000de80


	//   ....[63]....
        /*0434*/ 	.word	0x0000de90


	//   ....[64]....
        /*0438*/ 	.word	0x0000dea0


	//   ....[65]....
        /*043c*/ 	.word	0x0000deb0


	//   ....[66]....
        /*0440*/ 	.word	0x000104a0


	//   ....[67]....
        /*0444*/ 	.word	0x00010690


	//   ....[68]....
        /*0448*/ 	.word	0x00010c00


	//   ....[69]....
        /*044c*/ 	.word	0x00010d80


	//   ....[70]....
        /*0450*/ 	.word	0x00010de0


	//   ....[71]....
        /*0454*/ 	.word	0x00010e70


	//   ....[72]....
        /*0458*/ 	.word	0x00010f50


	//   ....[73]....
        /*045c*/ 	.word	0x00010fb0


	//   ....[74]....
        /*0460*/ 	.word	0x000110c0


	//   ....[75]....
        /*0464*/ 	.word	0x00011120


	//   ....[76]....
        /*0468*/ 	.word	0x00011210


	//   ....[77]....
        /*046c*/ 	.word	0x00011270


	//   ....[78]....
        /*0470*/ 	.word	0x00011360


	//   ....[79]....
        /*0474*/ 	.word	0x000113c0


	//   ....[80]....
        /*0478*/ 	.word	0x000114b0


	//   ....[81]....
        /*047c*/ 	.word	0x00011510


	//   ....[82]....
        /*0480*/ 	.word	0x000115f0


	//   ....[83]....
        /*0484*/ 	.word	0x00011650


	//   ....[84]....
        /*0488*/ 	.word	0x00011720


	//   ....[85]....
        /*048c*/ 	.word	0x00011a40


	//   ....[86]....
        /*0490*/ 	.word	0x00011b60


	//----- nvinfo : EIATTR_REG_RECONFIG
	.align		4
.L_1145:
        /*0494*/ 	.byte	0x01, 0x54
	.zero		2


	//----- nvinfo : EIATTR_SYSCALL_OFFSETS
	.align		4
        /*0498*/ 	.byte	0x04, 0x46
        /*049a*/ 	.short	(.L_1147 - .L_1146)


	//   ....[0]....
.L_1146:
        /*049c*/ 	.word	0x00001650


	//   ....[1]....
        /*04a0*/ 	.word	0x0000cd00


	//   ....[2]....
        /*04a4*/ 	.word	0x0000ce50


	//   ....[3]....
        /*04a8*/ 	.word	0x0000cf40


	//   ....[4]....
        /*04ac*/ 	.word	0x0000d6b0


	//----- nvinfo : EIATTR_MBARRIER_INSTR_OFFSETS
	.align		4
.L_1147:
        /*04b0*/ 	.byte	0x04, 0x39
        /*04b2*/ 	.short	(.L_1149 - .L_1148)


	//   ....[0]....
.L_1148:
        /*04b4*/ 	.word	0x00000270
        /*04b8*/ 	.word	0x000000ff
        /*04bc*/ 	.word	0x00028800
        /*04c0*/ 	.short	0x0100
        /*04c2*/ 	.byte	0x08
	.zero		1


	//   ....[1]....
        /*04c4*/ 	.word	0x00000280
        /*04c8*/ 	.word	0x000000ff
        /*04cc*/ 	.word	0x00028820
        /*04d0*/ 	.short	0x0100
        /*04d2*/ 	.byte	0x08
	.zero		1


	//   ....[2]....
        /*04d4*/ 	.word	0x00000370
        /*04d8*/ 	.word	0x000000ff
        /*04dc*/ 	.word	0x00028830
        /*04e0*/ 	.short	0x0100
        /*04e2*/ 	.byte	0x08
	.zero		1


	//   ....[3]....
        /*04e4*/ 	.word	0x00000380
        /*04e8*/ 	.word	0x000000ff
        /*04ec*/ 	.word	0x00028840
        /*04f0*/ 	.short	0x0100
        /*04f2*/ 	.byte	0x08
	.zero		1


	//   ....[4]....
        /*04f4*/ 	.word	0x00000390
        /*04f8*/ 	.word	0x000000ff
        /*04fc*/ 	.word	0x00028838
        /*0500*/ 	.short	0x0100
        /*0502*/ 	.byte	0x08
	.zero		1


	//   ....[5]....
        /*0504*/ 	.word	0x000003a0
        /*0508*/ 	.word	0x000000ff
        /*050c*/ 	.word	0x00028848
        /*0510*/ 	.short	0x0100
        /*0512*/ 	.byte	0x08
	.zero		1


	//   ....[6]....
        /*0514*/ 	.word	0x000004d0
        /*0518*/ 	.word	0x000000ff
        /*051c*/ 	.word	0x00028850
        /*0520*/ 	.short	0x0100
        /*0522*/ 	.byte	0x08
	.zero		1


	//   ....[7]....
        /*0524*/ 	.word	0x000004e0
        /*0528*/ 	.word	0x000000ff
        /*052c*/ 	.word	0x00028860
        /*0530*/ 	.short	0x0100
        /*0532*/ 	.byte	0x08
	.zero		1


	//   ....[8]....
        /*0534*/ 	.word	0x000004f0
        /*0538*/ 	.word	0x000000ff
        /*053c*/ 	.word	0x00028858
        /*0540*/ 	.short	0x0100
        /*0542*/ 	.byte	0x08
	.zero		1


	//   ....[9]....
        /*0544*/ 	.word	0x00000500
        /*0548*/ 	.word	0x000000ff
        /*054c*/ 	.word	0x00028868
        /*0550*/ 	.short	0x0100
        /*0552*/ 	.byte	0x08
	.zero		1


	//   ....[10]....
        /*0554*/ 	.word	0x000005f0
        /*0558*/ 	.word	0x000000ff
        /*055c*/ 	.word	0x00028870
        /*0560*/ 	.short	0x0100
        /*0562*/ 	.byte	0x06
	.zero		1


	//   ....[11]....
        /*0564*/ 	.word	0x00000600
        /*0568*/ 	.word	0x000000ff
        /*056c*/ 	.word	0x00028880
        /*0570*/ 	.short	0x0100
        /*0572*/ 	.byte	0x06
	.zero		1


	//   ....[12]....
        /*0574*/ 	.word	0x00000610
        /*0578*/ 	.word	0x000000ff
        /*057c*/ 	.word	0x00028878
        /*0580*/ 	.short	0x0100
        /*0582*/ 	.byte	0x06
	.zero		1


	//   ....[13]....
        /*0584*/ 	.word	0x00000620
        /*0588*/ 	.word	0x000000ff
        /*058c*/ 	.word	0x00028888
        /*0590*/ 	.short	0x0100
        /*0592*/ 	.byte	0x06
	.zero		1


	//   ....[14]....
        /*0594*/ 	.word	0x00000750
        /*0598*/ 	.word	0x000000ff
        /*059c*/ 	.word	0x00028890
        /*05a0*/ 	.short	0x0100
        /*05a2*/ 	.byte	0x08
	.zero		1


	//   ....[15]....
        /*05a4*/ 	.word	0x00000760
        /*05a8*/ 	.word	0x000000ff
        /*05ac*/ 	.word	0x000288a0
        /*05b0*/ 	.short	0x0100
        /*05b2*/ 	.byte	0x08
	.zero		1


	//   ....[16]....
        /*05b4*/ 	.word	0x00000770
        /*05b8*/ 	.word	0x000000ff
        /*05bc*/ 	.word	0x00028898
        /*05c0*/ 	.short	0x0100
        /*05c2*/ 	.byte	0x08
	.zero		1


	//   ....[17]....
        /*05c4*/ 	.word	0x00000780
        /*05c8*/ 	.word	0x000000ff
        /*05cc*/ 	.word	0x000288a8
        /*05d0*/ 	.short	0x0100
        /*05d2*/ 	.byte	0x08
	.zero		1


	//   ....[18]....
        /*05d4*/ 	.word	0x000008b0
        /*05d8*/ 	.word	0x000000ff
        /*05dc*/ 	.word	0x000288b0
        /*05e0*/ 	.short	0x0100
        /*05e2*/ 	.byte	0x08
	.zero		1


	//   ....[19]....
        /*05e4*/ 	.word	0x000008c0
        /*05e8*/ 	.word	0x000000ff
        /*05ec*/ 	.word	0x000288c0
        /*05f0*/ 	.short	0x0100
        /*05f2*/ 	.byte	0x08
	.zero		1


	//   ....[20]....
        /*05f4*/ 	.word	0x000008d0
        /*05f8*/ 	.word	0x000000ff
        /*05fc*/ 	.word	0x000288b8
        /*0600*/ 	.short	0x0100
        /*0602*/ 	.byte	0x08
	.zero		1


	//   ....[21]....
        /*0604*/ 	.word	0x000008e0
        /*0608*/ 	.word	0x000000ff
        /*060c*/ 	.word	0x000288c8
        /*0610*/ 	.short	0x0100
        /*0612*/ 	.byte	0x08
	.zero		1


	//   ....[22]....
        /*0614*/ 	.word	0x000016d0
        /*0618*/ 	.word	0x000000ff
        /*061c*/ 	.word	0x00028800
        /*0620*/ 	.short	0x010a
        /*0622*/ 	.byte	0x29
	.zero		1


	//   ....[23]....
        /*0624*/ 	.word	0x00001750
        /*0628*/ 	.word	0x00000000
        /*062c*/ 	.word	0x00028830
        /*0630*/ 	.short	0x010a
        /*0632*/ 	.byte	0x3f
	.zero		1


	//   ....[24]....
        /*0634*/ 	.word	0x000017b0
        /*0638*/ 	.word	0x00000000
        /*063c*/ 	.word	0x00028830
        /*0640*/ 	.short	0x010a
        /*0642*/ 	.byte	0x3f
	.zero		1


	//   ....[25]....
        /*0644*/ 	.word	0x00002640
        /*0648*/ 	.word	0x00000000
        /*064c*/ 	.word	0x00000000
        /*0650*/ 	.short	0x0101
        /*0652*/ 	.byte	0x3f
	.zero		1


	//   ....[26]....
        /*0654*/ 	.word	0x00004480
        /*0658*/ 	.word	0x000000ff
        /*065c*/ 	.word	0x00028830
        /*0660*/ 	.short	0x010a
        /*0662*/ 	.byte	0x06
	.zero		1


	//   ....[27]....
        /*0664*/ 	.word	0x000044c0
        /*0668*/ 	.word	0x000000ff
        /*066c*/ 	.word	0x00028830
        /*0670*/ 	.short	0x010a
        /*0672*/ 	.byte	0x06
	.zero		1


	//   ....[28]....
        /*0674*/ 	.word	0x000047e0
        /*0678*/ 	.word	0x000000ff
        /*067c*/ 	.word	0x00028850
        /*0680*/ 	.short	0x010a
        /*0682*/ 	.byte	0x06
	.zero		1


	//   ....[29]....
        /*0684*/ 	.word	0x00004820
        /*0688*/ 	.word	0x000000ff
        /*068c*/ 	.word	0x00028850
        /*0690*/ 	.short	0x010a
        /*0692*/ 	.byte	0x06
	.zero		1


	//   ....[30]....
        /*0694*/ 	.word	0x00006700
        /*0698*/ 	.word	0x0000002d
        /*069c*/ 	.word	0x00000000
        /*06a0*/ 	.short	0x0101
        /*06a2*/ 	.byte	0x3f
	.zero		1


	//   ....[31]....
        /*06a4*/ 	.word	0x00006a10
        /*06a8*/ 	.word	0x0000002e
        /*06ac*/ 	.word	0x00000000
        /*06b0*/ 	.short	0x0101
        /*06b2*/ 	.byte	0x3f
	.zero		1


	//   ....[32]....
        /*06b4*/ 	.word	0x000075e0
        /*06b8*/ 	.word	0x000000ff
        /*06bc*/ 	.word	0x00028830
        /*06c0*/ 	.short	0x010a
        /*06c2*/ 	.byte	0x06
	.zero		1


	//   ....[33]....
        /*06c4*/ 	.word	0x00007620
        /*06c8*/ 	.word	0x000000ff
        /*06cc*/ 	.word	0x00028830
        /*06d0*/ 	.short	0x010a
        /*06d2*/ 	.byte	0x06
	.zero		1


	//   ....[34]....
        /*06d4*/ 	.word	0x00007940
        /*06d8*/ 	.word	0x000000ff
        /*06dc*/ 	.word	0x00028850
        /*06e0*/ 	.short	0x010a
        /*06e2*/ 	.byte	0x06
	.zero		1


	//   ....[35]....
        /*06e4*/ 	.word	0x00007980
        /*06e8*/ 	.word	0x000000ff
        /*06ec*/ 	.word	0x00028850
        /*06f0*/ 	.short	0x010a
        /*06f2*/ 	.byte	0x06
	.zero		1


	//   ....[36]....
        /*06f4*/ 	.word	0x00009320
        /*06f8*/ 	.word	0x0000001d
        /*06fc*/ 	.word	0x00000000
        /*0700*/ 	.short	0x0101
        /*0702*/ 	.byte	0x3f
	.zero		1


	//   ....[37]....
        /*0704*/ 	.word	0x000094d0
        /*0708*/ 	.word	0x0000001d
        /*070c*/ 	.word	0x00000000
        /*0710*/ 	.short	0x0101
        /*0712*/ 	.byte	0x3f
	.zero		1


	//   ....[38]....
        /*0714*/ 	.word	0x00009d20
        /*0718*/ 	.word	0x000000ff
        /*071c*/ 	.word	0x00028850
        /*0720*/ 	.short	0x010a
        /*0722*/ 	.byte	0x05
	.zero		1


	//   ....[39]....
        /*0724*/ 	.word	0x00009d60
        /*0728*/ 	.word	0x000000ff
        /*072c*/ 	.word	0x00028850
        /*0730*/ 	.short	0x010a
        /*0732*/ 	.byte	0x05
	.zero		1


	//   ....[40]....
        /*0734*/ 	.word	0x0000a280
        /*0738*/ 	.word	0x00000008
        /*073c*/ 	.word	0x00000000
        /*0740*/ 	.short	0x0101
        /*0742*/ 	.byte	0x3f
	.zero		1


	//   ....[41]....
        /*0744*/ 	.word	0x0000b620
        /*0748*/ 	.word	0x00000026
        /*074c*/ 	.word	0x00000000
        /*0750*/ 	.short	0x0101
        /*0752*/ 	.byte	0x3f
	.zero		1


	//   ....[42]....
        /*0754*/ 	.word	0x0000d300
        /*0758*/ 	.word	0x00000000
        /*075c*/ 	.word	0x00028840
        /*0760*/ 	.short	0x010a
        /*0762*/ 	.byte	0x3f
	.zero		1


	//   ....[43]....
        /*0764*/ 	.word	0x0000dfd0
        /*0768*/ 	.word	0x00000011
        /*076c*/ 	.word	0x00028800
        /*0770*/ 	.short	0x0107
        /*0772*/ 	.byte	0x3f
	.zero		1


	//   ....[44]....
        /*0774*/ 	.word	0x0000e0e0
        /*0778*/ 	.word	0x00000011
        /*077c*/ 	.word	0x00028800
        /*0780*/ 	.short	0x0101
        /*0782*/ 	.byte	0x3f
	.zero		1


	//   ....[45]....
        /*0784*/ 	.word	0x0000e100
        /*0788*/ 	.word	0x00000011
        /*078c*/ 	.word	0x00028820
        /*0790*/ 	.short	0x010a
        /*0792*/ 	.byte	0x3f
	.zero		1


	//   ....[46]....
        /*0794*/ 	.word	0x0000e430
        /*0798*/ 	.word	0x00000004
        /*079c*/ 	.word	0x00028840
        /*07a0*/ 	.short	0x010a
        /*07a2*/ 	.byte	0x3f
	.zero		1


	//   ....[47]....
        /*07a4*/ 	.word	0x0000e7b0
        /*07a8*/ 	.word	0x00000004
        /*07ac*/ 	.word	0x00000060
        /*07b0*/ 	.short	0x010a
        /*07b2*/ 	.byte	0x3f
	.zero		1


	//   ....[48]....
        /*07b4*/ 	.word	0x0000ee00
        /*07b8*/ 	.word	0x00000003
        /*07bc*/ 	.word	0x00028840
        /*07c0*/ 	.short	0x010a
        /*07c2*/ 	.byte	0x3f
	.zero		1


	//   ....[49]....
        /*07c4*/ 	.word	0x0000f190
        /*07c8*/ 	.word	0x00000002
        /*07cc*/ 	.word	0x00000060
        /*07d0*/ 	.short	0x010a
        /*07d2*/ 	.byte	0x3f
	.zero		1


	//   ....[50]....
        /*07d4*/ 	.word	0x0000f730
        /*07d8*/ 	.word	0x00000002
        /*07dc*/ 	.word	0x00028840
        /*07e0*/ 	.short	0x010a
        /*07e2*/ 	.byte	0x3f
	.zero		1


	//   ....[51]....
        /*07e4*/ 	.word	0x0000fac0
        /*07e8*/ 	.word	0x00000002
        /*07ec*/ 	.word	0x00000060
        /*07f0*/ 	.short	0x010a
        /*07f2*/ 	.byte	0x3f
	.zero		1


	//   ....[52]....
        /*07f4*/ 	.word	0x00010010
        /*07f8*/ 	.word	0x00000003
        /*07fc*/ 	.word	0x00028860
        /*0800*/ 	.short	0x010a
        /*0802*/ 	.byte	0x3f
	.zero		1


	//   ....[53]....
        /*0804*/ 	.word	0x00010610
        /*0808*/ 	.word	0x00000000
        /*080c*/ 	.word	0x00028820
        /*0810*/ 	.short	0x010a
        /*0812*/ 	.byte	0x3f
	.zero		1


	//   ....[54]....
        /*0814*/ 	.word	0x000107e0
        /*0818*/ 	.word	0x00000006
        /*081c*/ 	.word	0x00000000
        /*0820*/ 	.short	0x010a
        /*0822*/ 	.byte	0x3f
	.zero		1


	//   ....[55]....
        /*0824*/ 	.word	0x00010830
        /*0828*/ 	.word	0x00000003
        /*082c*/ 	.word	0x00000000
        /*0830*/ 	.short	0x010a
        /*0832*/ 	.byte	0x3f
	.zero		1


	//   ....[56]....
        /*0834*/ 	.word	0x00010890
        /*0838*/ 	.word	0x00000012
        /*083c*/ 	.word	0x00000000
        /*0840*/ 	.short	0x010a
        /*0842*/ 	.byte	0x3f
	.zero		1


	//   ....[57]....
        /*0844*/ 	.word	0x000108c0
        /*0848*/ 	.word	0x00000003
        /*084c*/ 	.word	0x00000000
        /*0850*/ 	.short	0x010a
        /*0852*/ 	.byte	0x3f
	.zero		1


	//   ....[58]....
        /*0854*/ 	.word	0x00010930
        /*0858*/ 	.word	0x00000003
        /*085c*/ 	.word	0x00028800
        /*0860*/ 	.short	0x010a
        /*0862*/ 	.byte	0x3f
	.zero		1


	//   ....[59]....
        /*0864*/ 	.word	0x00010980
        /*0868*/ 	.word	0x00000000
        /*086c*/ 	.word	0x00028830
        /*0870*/ 	.short	0x010a
        /*0872*/ 	.byte	0x3f
	.zero		1


	//   ....[60]....
        /*0874*/ 	.word	0x000109e0
        /*0878*/ 	.word	0x00000007
        /*087c*/ 	.word	0x00028830
        /*0880*/ 	.short	0x010a
        /*0882*/ 	.byte	0x3f
	.zero		1


	//   ....[61]....
        /*0884*/ 	.word	0x00010a40
        /*0888*/ 	.word	0x00000007
        /*088c*/ 	.word	0x00028850
        /*0890*/ 	.short	0x010a
        /*0892*/ 	.byte	0x3f
	.zero		1


	//   ....[62]....
        /*0894*/ 	.word	0x00010aa0
        /*0898*/ 	.word	0x00000005
        /*089c*/ 	.word	0x00028830
        /*08a0*/ 	.short	0x010a
        /*08a2*/ 	.byte	0x3f
	.zero		1


	//   ....[63]....
        /*08a4*/ 	.word	0x00010b00
        /*08a8*/ 	.word	0x00000005
        /*08ac*/ 	.word	0x00028850
        /*08b0*/ 	.short	0x010a
        /*08b2*/ 	.byte	0x3f
	.zero		1


	//   ....[64]....
        /*08b4*/ 	.word	0x00010b60
        /*08b8*/ 	.word	0x00000006
        /*08bc*/ 	.word	0x00028850
        /*08c0*/ 	.short	0x010a
        /*08c2*/ 	.byte	0x3f
	.zero		1


	//   ....[65]....
        /*08c4*/ 	.word	0x00010cb0
        /*08c8*/ 	.word	0x00000000
        /*08cc*/ 	.word	0x00028840
        /*08d0*/ 	.short	0x010a
        /*08d2*/ 	.byte	0x3f
	.zero		1


	//   ....[66]....
        /*08d4*/ 	.word	0x00011760
        /*08d8*/ 	.word	0x00000011
        /*08dc*/ 	.word	0x00028820
        /*08e0*/ 	.short	0x010a
        /*08e2*/ 	.byte	0x3f
	.zero		1


	//   ....[67]....
        /*08e4*/ 	.word	0x000117b0
        /*08e8*/ 	.word	0x00000004
        /*08ec*/ 	.word	0x00028840
        /*08f0*/ 	.short	0x010a
        /*08f2*/ 	.byte	0x3f
	.zero		1


	//   ....[68]....
        /*08f4*/ 	.word	0x00011800
        /*08f8*/ 	.word	0x00000004
        /*08fc*/ 	.word	0x00000060
        /*0900*/ 	.short	0x010a
        /*0902*/ 	.byte	0x3f
	.zero		1


	//   ....[69]....
        /*0904*/ 	.word	0x00011850
        /*0908*/ 	.word	0x00000003
        /*090c*/ 	.word	0x00028840
        /*0910*/ 	.short	0x010a
        /*0912*/ 	.byte	0x3f
	.zero		1


	//   ....[70]....
        /*0914*/ 	.word	0x000118a0
        /*0918*/ 	.word	0x00000002
        /*091c*/ 	.word	0x00000060
        /*0920*/ 	.short	0x010a
        /*0922*/ 	.byte	0x3f
	.zero		1


	//   ....[71]....
        /*0924*/ 	.word	0x000118f0
        /*0928*/ 	.word	0x00000002
        /*092c*/ 	.word	0x00028840
        /*0930*/ 	.short	0x010a
        /*0932*/ 	.byte	0x3f
	.zero		1


	//   ....[72]....
        /*0934*/ 	.word	0x00011940
        /*0938*/ 	.word	0x00000002
        /*093c*/ 	.word	0x00000060
        /*0940*/ 	.short	0x010a
        /*0942*/ 	.byte	0x3f
	.zero		1


	//   ....[73]....
        /*0944*/ 	.word	0x00011990
        /*0948*/ 	.word	0x00000003
        /*094c*/ 	.word	0x00028860
        /*0950*/ 	.short	0x010a
        /*0952*/ 	.byte	0x3f
	.zero		1


	//   ....[74]....
        /*0954*/ 	.word	0x00011a80
        /*0958*/ 	.word	0x00000000
        /*095c*/ 	.word	0x00028820
        /*0960*/ 	.short	0x010a
        /*0962*/ 	.byte	0x3f
	.zero		1


	//   ....[75]....
        /*0964*/ 	.word	0x00011c20
        /*0968*/ 	.word	0x00000006
        /*096c*/ 	.word	0x00000000
        /*0970*/ 	.short	0x010a
        /*0972*/ 	.byte	0x3f
	.zero		1


	//   ....[76]....
        /*0974*/ 	.word	0x00011c70
        /*0978*/ 	.word	0x00000003
        /*097c*/ 	.word	0x00000000
        /*0980*/ 	.short	0x010a
        /*0982*/ 	.byte	0x3f
	.zero		1


	//   ....[77]....
        /*0984*/ 	.word	0x00011cc0
        /*0988*/ 	.word	0x00000012
        /*098c*/ 	.word	0x00000000
        /*0990*/ 	.short	0x010a
        /*0992*/ 	.byte	0x3f
	.zero		1


	//----- nvinfo : EIATTR_NUM_MBARRIERS
	.align		4
.L_1149:
        /*0994*/ 	.byte	0x03, 0x38
        /*0996*/ 	.short	0x0016


	//----- nvinfo : EIATTR_EXIT_INSTR_OFFSETS
	.align		4
        /*0998*/ 	.byte	0x04, 0x1c
        /*099a*/ 	.short	(.L_1151 - .L_1150)


	//   ....[0]....
.L_1150:
        /*099c*/ 	.word	0x00000a40


	//   ....[1]....
        /*09a0*/ 	.word	0x0000c350


	//   ....[2]....
        /*09a4*/ 	.word	0x00010910


	//----- nvinfo : EIATTR_MAX_THREADS
	.align		4
.L_1151:
        /*09a8*/ 	.byte	0x04, 0x05
        /*09aa*/ 	.short	(.L_1153 - .L_1152)
.L_1152:
        /*09ac*/ 	.word	0x00000180
        /*09b0*/ 	.word	0x00000001
        /*09b4*/ 	.word	0x00000001


	//----- nvinfo : EIATTR_CRS_STACK_SIZE
	.align		4
.L_1153:
        /*09b8*/ 	.byte	0x04, 0x1e
        /*09ba*/ 	.short	(.L_1155 - .L_1154)
.L_1154:
        /*09bc*/ 	.word	0x00000000


	//----- nvinfo : EIATTR_CBANK_PARAM_SIZE
	.align		4
.L_1155:
        /*09c0*/ 	.byte	0x03, 0x19
        /*09c2*/ 	.short	0x0af0


	//----- nvinfo : EIATTR_PARAM_CBANK
	.align		4
        /*09c4*/ 	.byte	0x04, 0x0a
        /*09c6*/ 	.short	(.L_1157 - .L_1156)
	.align		4
.L_1156:
        /*09c8*/ 	.word	index@(.nv.constant0._ZN7cutlass13device_kernelIN5flash11enable_sm90INS1_16FlashAttnFwdSm90INS1_25CollectiveMainloopFwdSm90ILi2EN4cute5tupleIJNS5_1CILi1EEES8_S8_EEENS6_IJNS7_ILi128EEESA_SA_EEELi128ENS_6half_tEfNS_4arch4Sm90ELb1ELb0ELb1ELb0ELb0ELb0ELb0ELb1ELb1ELb1ELb0ELb0EEENS1_21CollectiveEpilogueFwdISB_S9_SC_SE_Li256ELb0ELb1ELb0ELb0EEENS1_30DynamicPersistentTileSchedulerILi256ELi128ELb0ELb1ELb1EEEEEEEEEvNT_6ParamsE)
        /*09cc*/ 	.short	0x0210
        /*09ce*/ 	.short	0x0af0


	//----- nvinfo : EIATTR_SW_WAR
	.align		4
.L_1157:
        /*09d0*/ 	.byte	0x04, 0x36
        /*09d2*/ 	.short	(.L_1159 - .L_1158)
.L_1158:
        /*09d4*/ 	.word	0x00000008
.L_1159:


//--------------------- .nv.info._ZN7cutlass13device_kernelIN5flash11enable_sm90INS1_16FlashAttnFwdSm90INS1_25CollectiveMainloopFwdSm90ILi2EN4cute5tupleIJNS5_1CILi1EEES8_S8_EEENS6_IJNS7_ILi128EEESA_SA_EEELi128ENS_6half_tEfNS_4arch4Sm90ELb1ELb0ELb1ELb1ELb0ELb0ELb0ELb1ELb1ELb1ELb0ELb0EEENS1_21CollectiveEpilogueFwdISB_S9_SC_SE_Li256ELb1ELb1ELb0ELb0EEENS1_36VarlenDynamicPersistentTileSchedulerILi128ELi128ELi256ELi128ELb0ELb1ELb1ELb1ELb1ELb1EEEEEEEEEvNT_6ParamsE --------------------------
	.section	.nv.info._ZN7cutlass13device_kernelIN5flash11enable_sm90INS1_16FlashAttnFwdSm90INS1_25CollectiveMainloopFwdSm90ILi2EN4cute5tupleIJNS5_1CILi1EEES8_S8_EEENS6_IJNS7_ILi128EEESA_SA_EEELi128ENS_6half_tEfNS_4arch4Sm90ELb1ELb0ELb1ELb1ELb0ELb0ELb0ELb1ELb1ELb1ELb0ELb0EEENS1_21CollectiveEpilogueFwdISB_S9_SC_SE_Li256ELb1ELb1ELb0ELb0EEENS1_36VarlenDynamicPersistentTileSchedulerILi128ELi128ELi256ELi128ELb0ELb1ELb1ELb1ELb1ELb1EEEEEEEEEvNT_6ParamsE,"",@"SHT_CUDA_INFO"
	.sectionflags	@""
	.align	4


	//----- nvinfo : EIATTR_CUDA_API_VERSION
	.align		4
        /*0000*/ 	.byte	0x04, 0x37
        /*0002*/ 	.short	(.L_1161 - .L_1160)
.L_1160:
        /*0004*/ 	.word	0x00000082


	//----- nvinfo : EIATTR_KPARAM_INFO
	.align		4
.L_1161:
        /*0008*/ 	.byte	0x04, 0x17
        /*000a*/ 	.short	(.L_1163 - .L_1162)
.L_1162:
        /*000c*/ 	.word	0x00000000
        /*0010*/ 	.short	0x0000
        /*0012*/ 	.short	0x0070
        /*0014*/ 	.byte	0x00, 0xf0, 0x01, 0x2a


	//----- nvinfo : EIATTR_SPARSE_MMA_MASK
	.align		4
.L_1163:
        /*0018*/ 	.byte	0x03, 0x50
        /*001a*/ 	.short	0x0000


	//----- nvinfo : EIATTR_MAXREG_COUNT
	.align		4
        /*001c*/ 	.byte	0x03, 0x1b
        /*001e*/ 	.short	0x00a8


	//----- nvinfo : EIATTR_NUM_BARRIERS
	.align		4
        /*0020*/ 	.byte	0x02, 0x4c
        /*0022*/ 	.byte	0x10
	.zero		1


	//----- nvinfo : EIATTR_EXTERNS
	.align		4
        /*0024*/ 	.byte	0x04, 0x0f
        /*0026*/ 	.short	(.L_1165 - .L_1164)


	//   ....[0]....
	.align		4
.L_1164:
        /*0028*/ 	.word	index@(__assertfail)


	//----- nvinfo : EIATTR_ANNOTATIONS
	.align		4
.L_1165:
        /*002c*/ 	.byte	0x04, 0x55
        /*002e*/ 	.short	(.L_1167 - .L_1166)


	//   ....[0]....
.L_1166:
        /* <DEDUP_REMOVED lines=74> */


	//----- nvinfo : EIATTR_MERCURY_ISA_VERSION
	.align		4
.L_1167:
        /*04b8*/ 	.byte	0x03, 0x5f
        /*04ba*/ 	.short	0x0101


	//----- nvinfo : EIATTR_UNUSED_LOAD_BYTE_OFFSET
	.align		4
        /*04bc*/ 	.byte	0x04, 0x44
        /*04be*/ 	.short	(.L_1169 - .L_1168)


	//   ....[0]....
.L_1168:
        /*04c0*/ 	.word	0x00000a30
        /*04c4*/ 	.word	0x0000fff0


	//   ....[1]....
        /*04c8*/ 	.word	0x0000a6a0
        /*04cc*/ 	.word	0x0000fff0


	//----- nvinfo : EIATTR_INT_WARP_WIDE_INSTR_OFFSETS
	.align		4
.L_1169:
        /*04d0*/ 	.byte	0x04, 0x31
        /*04d2*/ 	.short	(.L_1171 - .L_1170)


	//   ....[0]....
.L_1170:
        /*04d4*/ 	.word	0x00000120


	//   ....[1]....
        /*04d8*/ 	.word	0x000001c0


	//   ....[2]....
        /*04dc*/ 	.word	0x00000230


	//   ....[3]....
        /*04e0*/ 	.word	0x0000d950


	//   ....[4]....
        /*04e4*/ 	.word	0x0000d9e0


	//   ....[5]....
        /*04e8*/ 	.word	0x00011220


	//   ....[6]....
        /*04ec*/ 	.word	0x00011280


	//----- nvinfo : EIATTR_COOP_GROUP_MASK_REGIDS
	.align		4
.L_1171:
        /*04f0*/ 	.byte	0x04, 0x29
        /*04f2*/ 	.short	(.L_1173 - .L_1172)


	//   ....[0]....
.L_1172:
        /*04f4*/ 	.word	0xffffffff


	//   ....[1]....
        /*04f8*/ 	.word	0xffffffff


	//   ....[2]....
        /*04fc*/ 	.word	0xffffffff


	//   ....[3]....
        /*0500*/ 	.word	0xffffffff


	//   ....[4]....
        /*0504*/ 	.word	0xffffffff


	//   ....[5]....
        /*0508*/ 	.word	0xffffffff


	//   ....[6]....
        /*050c*/ 	.word	0xffffffff


	//   ....[7]....
        /*0510*/ 	.word	0xffffffff


	//   ....[8]....
        /*0514*/ 	.word	0xffffffff


	//   ....[9]....
        /*0518*/ 	.word	0xffffffff


	//   ....[10]....
        /*051c*/ 	.word	0xffffffff


	//   ....[11]....
        /*0520*/ 	.word	0xffffffff


	//   ....[12]....
        /*0524*/ 	.word	0xffffffff


	//   ....[13]....
        /*0528*/ 	.word	0xffffffff


	//   ....[14]....
        /*052c*/ 	.word	0xffffffff


	//   ....[15]....
        /*0530*/ 	.word	0xffffffff


	//   ....[16]....
        /*0534*/ 	.word	0xffffffff


	//   ....[17]....
        /*0538*/ 	.word	0xffffffff


	//   ....[18]....
        /*053c*/ 	.word	0xffffffff


	//   ....[19]....
        /*0540*/ 	.word	0xffffffff


	//   ....[20]....
        /*0544*/ 	.word	0xffffffff


	//   ....[21]....
        /*0548*/ 	.word	0xffffffff


	//   ....[22]....
        /*054c*/ 	.word	0xffffffff


	//   ....[23]....
        /*0550*/ 	.word	0xffffffff


	//   ....[24]....
        /*0554*/ 	.word	0xffffffff


	//   ....[25]....
        /*0558*/ 	.word	0xffffffff


	//   ....[26]....
        /*055c*/ 	.word	0xffffffff


	//   ....[27]....
        /*0560*/ 	.word	0xffffffff


	//   ....[28]....
        /*0564*/ 	.word	0xffffffff


	//   ....[29]....
        /*0568*/ 	.word	0xffffffff


	//   ....[30]....
        /*056c*/ 	.word	0xffffffff


	//   ....[31]....
        /*0570*/ 	.word	0xffffffff


	//   ....[32]....
        /*0574*/ 	.word	0xffffffff


	//   ....[33]....
        /*0578*/ 	.word	0xffffffff


	//   ....[34]....
        /*057c*/ 	.word	0xffffffff


	//   ....[35]....
        /*0580*/ 	.word	0xffffffff


	//   ....[36]....
        /*0584*/ 	.word	0xffffffff


	//   ....[37]....
        /*0588*/ 	.word	0xffffffff


	//   ....[38]....
        /*058c*/ 	.word	0xffffffff


	//   ....[39]....
        /*0590*/ 	.word	0xffffffff


	//   ....[40]....
        /*0594*/ 	.word	0xffffffff


	//   ....[41]....
        /*0598*/ 	.word	0xffffffff


	//   ....[42]....
        /*059c*/ 	.word	0xffffffff


	//   ....[43]....
        /*05a0*/ 	.word	0xffffffff


	//   ....[44]....
        /*05a4*/ 	.word	0xffffffff


	//   ....[45]....
        /*05a8*/ 	.word	0xffffffff


	//   ....[46]....
        /*05ac*/ 	.word	0xffffffff


	//   ....[47]....
        /*05b0*/ 	.word	0xffffffff


	//   ....[48]....
        /*05b4*/ 	.word	0xffffffff


	//   ....[49]....
        /*05b8*/ 	.word	0xffffffff


	//   ....[50]....
        /*05bc*/ 	.word	0xffffffff


	//   ....[51]....
        /*05c0*/ 	.word	0xffffffff


	//   ....[52]....
        /*05c4*/ 	.word	0xffffffff


	//   ....[53]....
        /*05c8*/ 	.word	0xffffffff


	//   ....[54]....
        /*05cc*/ 	.word	0xffffffff


	//   ....[55]....
        /*05d0*/ 	.word	0xffffffff


	//   ....[56]....
        /*05d4*/ 	.word	0xffffffff


	//   ....[57]....
        /*05d8*/ 	.word	0xffffffff


	//   ....[58]....
        /*05dc*/ 	.word	0xffffffff


	//   ....[59]....
        /*05e0*/ 	.word	0xffffffff


	//   ....[60]....
        /*05e4*/ 	.word	0xffffffff


	//   ....[61]....
        /*05e8*/ 	.word	0xffffffff


	//   ....[62]....
        /*05ec*/ 	.word	0xffffffff


	//   ....[63]....
        /*05f0*/ 	.word	0xffffffff


	//   ....[64]....
        /*05f4*/ 	.word	0xffffffff


	//   ....[65]....
        /*05f8*/ 	.word	0xffffffff


	//   ....[66]....
        /*05fc*/ 	.word	0xffffffff


	//   ....[67]....
        /*0600*/ 	.word	0xffffffff


	//   ....[68]....
        /*0604*/ 	.word	0xffffffff


	//   ....[69]....
        /*0608*/ 	.word	0xffffffff


	//   ....[70]....
        /*060c*/ 	.word	0xffffffff


	//   ....[71]....
        /*0610*/ 	.word	0xffffffff


	//   ....[72]....
        /*0614*/ 	.word	0xffffffff


	//   ....[73]....
        /*0618*/ 	.word	0xffffffff


	//   ....[74]....
        /*061c*/ 	.word	0xffffffff


	//   ....[75]....
        /*0620*/ 	.word	0xffffffff


	//   ....[76]....
        /*0624*/ 	.word	0xffffffff


	//   ....[77]....
        /*0628*/ 	.word	0xffffffff


	//   ....[78]....
        /*062c*/ 	.word	0xffffffff


	//   ....[79]....
        /*0630*/ 	.word	0xffffffff


	//   ....[80]....
        /*0634*/ 	.word	0xffffffff


	//   ....[81]....
        /*0638*/ 	.word	0xffffffff


	//   ....[82]....
        /*063c*/ 	.word	0xffffffff


	//   ....[83]....
        /*0640*/ 	.word	0xffffffff


	//   ....[84]....
        /*0644*/ 	.word	0xffffffff


	//   ....[85]....
        /*0648*/ 	.word	0xffffffff


	//   ....[86]....
        /*064c*/ 	.word	0xffffffff


	//   ....[87]....
        /*0650*/ 	.word	0xffffffff


	//   ....[88]....
        /*0654*/ 	.word	0xffffffff


	//   ....[89]....
        /*0658*/ 	.word	0xffffffff


	//   ....[90]....
        /*065c*/ 	.word	0xffffffff


	//   ....[91]....
        /*0660*/ 	.word	0xffffffff


	//   ....[92]....
        /*0664*/ 	.word	0xffffffff


	//   ....[93]....
        /*0668*/ 	.word	0xffffffff


	//   ....[94]....
        /*066c*/ 	.word	0xffffffff


	//   ....[95]....
        /*0670*/ 	.word	0xffffffff


	//   ....[96]....
        /*0674*/ 	.word	0xffffffff


	//   ....[97]....
        /*0678*/ 	.word	0xffffffff


	//   ....[98]....
        /*067c*/ 	.word	0xffffffff


	//   ....[99]....
        /*0680*/ 	.word	0x0500000f


	//   ....[100]....
        /*0684*/ 	.word	0x0500000f


	//   ....[101]....
        /*0688*/ 	.word	0x0500000f


	//   ....[102]....
        /*068c*/ 	.word	0x0500000f


	//   ....[103]....
        /*0690*/ 	.word	0x0500000f


	//   ....[104]....
        /*0694*/ 	.word	0x0500000f


	//   ....[105]....
        /*0698*/ 	.word	0x0500000f


	//   ....[106]....
        /*069c*/ 	.word	0x0500000f


	//   ....[107]....
        /*06a0*/ 	.word	0x0500000f


	//   ....[108]....
        /*06a4*/ 	.word	0x0500000f


	//   ....[109]....
        /*06a8*/ 	.word	0x0500000f


	//   ....[110]....
        /*06ac*/ 	.word	0x0500000f


	//   ....[111]....
        /*06b0*/ 	.word	0x0500000f


	//   ....[112]....
        /*06b4*/ 	.word	0x0500000f


	//   ....[113]....
        /*06b8*/ 	.word	0x0500000f


	//   ....[114]....
        /*06bc*/ 	.word	0x0500000f


	//   ....[115]....
        /*06c0*/ 	.word	0x0500000f


	//   ....[116]....
        /*06c4*/ 	.word	0x0500000f


	//   ....[117]....
        /*06c8*/ 	.word	0x0500000f


	//   ....[118]....
        /*06cc*/ 	.word	0x0500000f


	//   ....[119]....
        /*06d0*/ 	.word	0x0500000f


	//   ....[120]....
        /*06d4*/ 	.word	0x0500000f


	//   ....[121]....
        /*06d8*/ 	.word	0x0500000f


	//   ....[122]....
        /*06dc*/ 	.word	0x0500000f


	//   ....[123]....
        /*06e0*/ 	.word	0x0500000f


	//   ....[124]....
        /*06e4*/ 	.word	0x0500000f


	//   ....[125]....
        /*06e8*/ 	.word	0x0500000f


	//   ....[126]....
        /*06ec*/ 	.word	0x0500000f


	//   ....[127]....
        /*06f0*/ 	.word	0x0500000f


	//   ....[128]....
        /*06f4*/ 	.word	0x0500000f


	//   ....[129]....
        /*06f8*/ 	.word	0x0500000f


	//   ....[130]....
        /*06fc*/ 	.word	0x0500000f


	//   ....[131]....
        /*0700*/ 	.word	0x0500000f


	//   ....[132]....
        /*0704*/ 	.word	0x0500000f


	//   ....[133]....
        /*0708*/ 	.word	0x0500000f


	//----- nvinfo : EIATTR_COOP_GROUP_INSTR_OFFSETS
	.align		4
.L_1173:
        /*070c*/ 	.byte	0x04, 0x28
        /*070e*/ 	.short	(.L_1175 - .L_1174)


	//   ....[0]....
.L_1174:
        /*0710*/ 	.word	0x00000060


	//   ....[1]....
        /*0714*/ 	.word	0x00000130


	//   ....[2]....
        /*0718*/ 	.word	0x000001e0


	//   ....[3]....
        /*071c*/ 	.word	0x000003a0


	//   ....[4]....
        /*0720*/ 	.word	0x00000500


	//   ....[5]....
        /*0724*/ 	.word	0x00000620


	//   ....[6]....
        /*0728*/ 	.word	0x00000780


	//   ....[7]....
        /*072c*/ 	.word	0x000014f0


	//   ....[8]....
        /*0730*/ 	.word	0x00002060


	//   ....[9]....
        /*0734*/ 	.word	0x000021a0


	//   ....[10]....
        /*0738*/ 	.word	0x00002b00


	//   ....[11]....
        /*073c*/ 	.word	0x00002b70


	//   ....[12]....
        /*0740*/ 	.word	0x000035f0


	//   ....[13]....
        /*0744*/ 	.word	0x00003660


	//   ....[14]....
        /*0748*/ 	.word	0x00004fa0


	//   ....[15]....
        /*074c*/ 	.word	0x000051d0


	//   ....[16]....
        /*0750*/ 	.word	0x000059f0


	//   ....[17]....
        /*0754*/ 	.word	0x00005af0


	//   ....[18]....
        /*0758*/ 	.word	0x00006380


	//   ....[19]....
        /*075c*/ 	.word	0x000063d0


	//   ....[20]....
        /*0760*/ 	.word	0x00008700


	//   ....[21]....
        /*0764*/ 	.word	0x00008740


	//   ....[22]....
        /*0768*/ 	.word	0x000089a0


	//   ....[23]....
        /*076c*/ 	.word	0x00008a40


	//   ....[24]....
        /*0770*/ 	.word	0x00009d70


	//   ....[25]....
        /*0774*/ 	.word	0x00009da0


	//   ....[26]....
        /*0778*/ 	.word	0x00009e90


	//   ....[27]....
        /*077c*/ 	.word	0x00009eb0


	//   ....[28]....
        /*0780*/ 	.word	0x0000b0f0


	//   ....[29]....
        /*0784*/ 	.word	0x0000b130


	//   ....[30]....
        /*0788*/ 	.word	0x0000b170


	//   ....[31]....
        /*078c*/ 	.word	0x0000b1a0


	//   ....[32]....
        /*0790*/ 	.word	0x0000b700


	//   ....[33]....
        /*0794*/ 	.word	0x0000b740


	//   ....[34]....
        /*0798*/ 	.word	0x0000b800


	//   ....[35]....
        /*079c*/ 	.word	0x0000b820


	//   ....[36]....
        /*07a0*/ 	.word	0x0000b8e0


	//   ....[37]....
        /*07a4*/ 	.word	0x0000b900


	//   ....[38]....
        /*07a8*/ 	.word	0x0000b9d0


	//   ....[39]....
        /*07ac*/ 	.word	0x0000b9f0


	//   ....[40]....
        /*07b0*/ 	.word	0x0000c210


	//   ....[41]....
        /*07b4*/ 	.word	0x0000c230


	//   ....[42]....
        /*07b8*/ 	.word	0x0000c2f0


	//   ....[43]....
        /*07bc*/ 	.word	0x0000c310


	//   ....[44]....
        /*07c0*/ 	.word	0x0000c3d0


	//   ....[45]....
        /*07c4*/ 	.word	0x0000c3f0


	//   ....[46]....
        /*07c8*/ 	.word	0x0000c4c0


	//   ....[47]....
        /*07cc*/ 	.word	0x0000c4e0


	//   ....[48]....
        /*07d0*/ 	.word	0x0000c620


	//   ....[49]....
        /*07d4*/ 	.word	0x0000c7f0


	//   ....[50]....
        /*07d8*/ 	.word	0x0000c820


	//   ....[51]....
        /*07dc*/ 	.word	0x0000c850


	//   ....[52]....
        /*07e0*/ 	.word	0x0000c880


	//   ....[53]....
        /*07e4*/ 	.word	0x0000c8b0


	//   ....[54]....
        /*07e8*/ 	.word	0x0000c8e0


	//   ....[55]....
        /*07ec*/ 	.word	0x0000ca50


	//   ....[56]....
        /*07f0*/ 	.word	0x0000ca80


	//   ....[57]....
        /*07f4*/ 	.word	0x0000cab0


	//   ....[58]....
        /*07f8*/ 	.word	0x0000cae0


	//   ....[59]....
        /*07fc*/ 	.word	0x0000cb10


	//   ....[60]....
        /*0800*/ 	.word	0x0000cb40


	//   ....[61]....
        /*0804*/ 	.word	0x0000cbe0


	//   ....[62]....
        /*0808*/ 	.word	0x0000cc40


	//   ....[63]....
        /*080c*/ 	.word	0x0000ccd0


	//   ....[64]....
        /*0810*/ 	.word	0x0000df50


	//   ....[65]....
        /*0814*/ 	.word	0x0000eb30


	//   ....[66]....
        /*0818*/ 	.word	0x0000eb40


	//   ....[67]....
        /*081c*/ 	.word	0x0000eb50


	//   ....[68]....
        /*0820*/ 	.word	0x0000ebc0


	//   ....[69]....
        /*0824*/ 	.word	0x0000ecc0


	//   ....[70]....
        /*0828*/ 	.word	0x0000ece0


	//   ....[71]....
        /*082c*/ 	.word	0x0000ed70


	//   ....[72]....
        /*0830*/ 	.word	0x0000ed90


	//   ....[73]....
        /*0834*/ 	.word	0x0000ee20


	//   ....[74]....
        /*0838*/ 	.word	0x0000ee40


	//   ....[75]....
        /*083c*/ 	.word	0x0000eed0


	//   ....[76]....
        /*0840*/ 	.word	0x0000eef0


	//   ....[77]....
        /*0844*/ 	.word	0x0000ef80


	//   ....[78]....
        /*0848*/ 	.word	0x0000efa0


	//   ....[79]....
        /*084c*/ 	.word	0x0000efb0


	//   ....[80]....
        /*0850*/ 	.word	0x0000efc0


	//   ....[81]....
        /*0854*/ 	.word	0x00011940


	//   ....[82]....
        /*0858*/ 	.word	0x000119a0


	//   ....[83]....
        /*085c*/ 	.word	0x000119d0


	//   ....[84]....
        /*0860*/ 	.word	0x000119e0


	//   ....[85]....
        /*0864*/ 	.word	0x00011a10


	//   ....[86]....
        /*0868*/ 	.word	0x00011a40


	//   ....[87]....
        /*086c*/ 	.word	0x00011a70


	//   ....[88]....
        /*0870*/ 	.word	0x00011aa0


	//   ....[89]....
        /*0874*/ 	.word	0x00011c20


	//   ....[90]....
        /*0878*/ 	.word	0x00011c50


	//   ....[91]....
        /*087c*/ 	.word	0x00011c80


	//   ....[92]....
        /*0880*/ 	.word	0x00011cb0


	//   ....[93]....
        /*0884*/ 	.word	0x00011ce0


	//   ....[94]....
        /*0888*/ 	.word	0x00011d10


	//   ....[95]....
        /*088c*/ 	.word	0x00011dd0


	//   ....[96]....
        /*0890*/ 	.word	0x00011df0


	//   ....[97]....
        /*0894*/ 	.word	0x00011e60


	//   ....[98]....
        /*0898*/ 	.word	0x00012520


	//   ....[99]....
        /*089c*/ 	.word	0x00012af0


	//   ....[100]....
        /*08a0*/ 	.word	0x00012c70


	//   ....[101]....
        /*08a4*/ 	.word	0x00012cd0


	//   ....[102]....
        /*08a8*/ 	.word	0x00012d60


	//   ....[103]....
        /*08ac*/ 	.word	0x00012e00


	//   ....[104]....
        /*08b0*/ 	.word	0x00012ed0


	//   ....[105]....
        /*08b4*/ 	.word	0x00012ff0


	//   ....[106]....
        /*08b8*/ 	.word	0x00013050


	//   ....[107]....
        /*08bc*/ 	.word	0x00013160


	//   ....[108]....
        /*08c0*/ 	.word	0x000131c0


	//   ....[109]....
        /*08c4*/ 	.word	0x000132d0


	//   ....[110]....
        /*08c8*/ 	.word	0x00013330


	//   ....[111]....
        /*08cc*/ 	.word	0x00013440


	//   ....[112]....
        /*08d0*/ 	.word	0x000134a0


	//   ....[113]....
        /*08d4*/ 	.word	0x000135a0


	//   ....[114]....
        /*08d8*/ 	.word	0x00013600


	//   ....[115]....
        /*08dc*/ 	.word	0x000136a0


	//   ....[116]....
        /*08e0*/ 	.word	0x00013a20


	//   ....[117]....
        /*08e4*/ 	.word	0x00013ac0


	//   ....[118]....
        /*08e8*/ 	.word	0x00013be0


	//   ....[119]....
        /*08ec*/ 	.word	0x00013c50


	//   ....[120]....
        /*08f0*/ 	.word	0x00013cc0


	//   ....[121]....
        /*08f4*/ 	.word	0x00013d30


	//   ....[122]....
        /*08f8*/ 	.word	0x00013da0


	//   ....[123]....
        /*08fc*/ 	.word	0x00013e20


	//   ....[124]....
        /*0900*/ 	.word	0x00013eb0


	//   ....[125]....
        /*0904*/ 	.word	0x00013f50


	//   ....[126]....
        /*0908*/ 	.word	0x00013fc0


	//   ....[127]....
        /*090c*/ 	.word	0x00014030


	//   ....[128]....
        /*0910*/ 	.word	0x000140a0


	//   ....[129]....
        /*0914*/ 	.word	0x00014120


	//   ....[130]....
        /*0918*/ 	.word	0x00014190


	//   ....[131]....
        /*091c*/ 	.word	0x00014230


	//   ....[132]....
        /*0920*/ 	.word	0x000142c0


	//   ....[133]....
        /*0924*/ 	.word	0x000143f0


	//----- nvinfo : EIATTR_REG_RECONFIG
	.align		4
.L_1175:
        /*0928*/ 	.byte	0x01, 0x54
	.zero		2


	//----- nvinfo : EIATTR_SYSCALL_OFFSETS
	.align		4
        /*092c*/ 	.byte	0x04, 0x46
        /*092e*/ 	.short	(.L_1177 - .L_1176)


	//   ....[0]....
.L_1176:
        /*0930*/ 	.word	0x000016d0


	//   ....[1]....
        /*0934*/ 	.word	0x0000db50


	//   ....[2]....
        /*0938*/ 	.word	0x0000dcb0


	//   ....[3]....
        /*093c*/ 	.word	0x0000ddb0


	//   ....[4]....
        /*0940*/ 	.word	0x0000e730


	//----- nvinfo : EIATTR_MBARRIER_INSTR_OFFSETS
	.align		4
.L_1177:
        /*0944*/ 	.byte	0x04, 0x39
        /*0946*/ 	.short	(.L_1179 - .L_1178)


	//   ....[0]....
.L_1178:
        /*0948*/ 	.word	0x00000250
        /*094c*/ 	.word	0x000000ff
        /*0950*/ 	.word	0x00028800
        /*0954*/ 	.short	0x0100
        /*0956*/ 	.byte	0x08
	.zero		1


	//   ....[1]....
        /*0958*/ 	.word	0x00000260
        /*095c*/ 	.word	0x000000ff
        /*0960*/ 	.word	0x00028820
        /*0964*/ 	.short	0x0100
        /*0966*/ 	.byte	0x08
	.zero		1


	//   ....[2]....
        /*0968*/ 	.word	0x00000350
        /*096c*/ 	.word	0x000000ff
        /*0970*/ 	.word	0x00028830
        /*0974*/ 	.short	0x0100
        /*0976*/ 	.byte	0x08
	.zero		1


	//   ....[3]....
        /*0978*/ 	.word	0x00000360
        /*097c*/ 	.word	0x000000ff
        /*0980*/ 	.word	0x00028840
        /*0984*/ 	.short	0x0100
        /*0986*/ 	.byte	0x08
	.zero		1


	//   ....[4]....
        /*0988*/ 	.word	0x00000370
        /*098c*/ 	.word	0x000000ff
        /*0990*/ 	.word	0x00028838
        /*0994*/ 	.short	0x0100
        /*0996*/ 	.byte	0x08
	.zero		1


	//   ....[5]....
        /*0998*/ 	.word	0x00000380
        /*099c*/ 	.word	0x000000ff
        /*09a0*/ 	.word	0x00028848
        /*09a4*/ 	.short	0x0100
        /*09a6*/ 	.byte	0x08
	.zero		1


	//   ....[6]....
        /*09a8*/ 	.word	0x000004b0
        /*09ac*/ 	.word	0x000000ff
        /*09b0*/ 	.word	0x00028850
        /*09b4*/ 	.short	0x0100
        /*09b6*/ 	.byte	0x08
	.zero		1


	//   ....[7]....
        /*09b8*/ 	.word	0x000004c0
        /*09bc*/ 	.word	0x000000ff
        /*09c0*/ 	.word	0x00028860
        /*09c4*/ 	.short	0x0100
        /*09c6*/ 	.byte	0x08
	.zero		1


	//   ....[8]....
        /*09c8*/ 	.word	0x000004d0
        /*09cc*/ 	.word	0x000000ff
        /*09d0*/ 	.word	0x00028858
        /*09d4*/ 	.short	0x0100
        /*09d6*/ 	.byte	0x08
	.zero		1


	//   ....[9]....
        /*09d8*/ 	.word	0x000004e0
        /*09dc*/ 	.word	0x000000ff
        /*09e0*/ 	.word	0x00028868
        /*09e4*/ 	.short	0x0100
        /*09e6*/ 	.byte	0x08
	.zero		1


	//   ....[10]....
        /*09e8*/ 	.word	0x000005d0
        /*09ec*/ 	.word	0x000000ff
        /*09f0*/ 	.word	0x00028870
        /*09f4*/ 	.short	0x0100
        /*09f6*/ 	.byte	0x06
	.zero		1


	//   ....[11]....
        /*09f8*/ 	.word	0x000005e0
        /*09fc*/ 	.word	0x000000ff
        /*0a00*/ 	.word	0x00028880
        /*0a04*/ 	.short	0x0100
        /*0a06*/ 	.byte	0x06
	.zero		1


	//   ....[12]....
        /*0a08*/ 	.word	0x000005f0
        /*0a0c*/ 	.word	0x000000ff
        /*0a10*/ 	.word	0x00028878
        /*0a14*/ 	.short	0x0100
        /*0a16*/ 	.byte	0x06
	.zero		1


	//   ....[13]....
        /*0a18*/ 	.word	0x00000600
        /*0a1c*/ 	.word	0x000000ff
        /*0a20*/ 	.word	0x00028888
        /*0a24*/ 	.short	0x0100
        /*0a26*/ 	.byte	0x06
	.zero		1


	//   ....[14]....
        /*0a28*/ 	.word	0x00000730
        /*0a2c*/ 	.word	0x000000ff
        /*0a30*/ 	.word	0x00028890
        /*0a34*/ 	.short	0x0100
        /*0a36*/ 	.byte	0x08
	.zero		1


	//   ....[15]....
        /*0a38*/ 	.word	0x00000740
        /*0a3c*/ 	.word	0x000000ff
        /*0a40*/ 	.word	0x000288a0
        /*0a44*/ 	.short	0x0100
        /*0a46*/ 	.byte	0x08
	.zero		1


	//   ....[16]....
        /*0a48*/ 	.word	0x00000750
        /*0a4c*/ 	.word	0x000000ff
        /*0a50*/ 	.word	0x00028898
        /*0a54*/ 	.short	0x0100
        /*0a56*/ 	.byte	0x08
	.zero		1


	//   ....[17]....
        /*0a58*/ 	.word	0x00000760
        /*0a5c*/ 	.word	0x000000ff
        /*0a60*/ 	.word	0x000288a8
        /*0a64*/ 	.short	0x0100
        /*0a66*/ 	.byte	0x08
	.zero		1


	//   ....[18]....
        /*0a68*/ 	.word	0x00000890
        /*0a6c*/ 	.word	0x000000ff
        /*0a70*/ 	.word	0x000288b0
        /*0a74*/ 	.short	0x0100
        /*0a76*/ 	.byte	0x08
	.zero		1


	//   ....[19]....
        /*0a78*/ 	.word	0x000008a0
        /*0a7c*/ 	.word	0x000000ff
        /*0a80*/ 	.word	0x000288c0
        /*0a84*/ 	.short	0x0100
        /*0a86*/ 	.byte	0x08
	.zero		1


	//   ....[20]....
        /*0a88*/ 	.word	0x000008b0
        /*0a8c*/ 	.word	0x000000ff
        /*0a90*/ 	.word	0x000288b8
        /*0a94*/ 	.short	0x0100
        /*0a96*/ 	.byte	0x08
	.zero		1


	//   ....[21]....
        /*0a98*/ 	.word	0x000008c0
        /*0a9c*/ 	.word	0x000000ff
        /*0aa0*/ 	.word	0x000288c8
        /*0aa4*/ 	.short	0x0100
        /*0aa6*/ 	.byte	0x08
	.zero		1


	//   ....[22]....
        /*0aa8*/ 	.word	0x00001730
        /*0aac*/ 	.word	0x000000ff
        /*0ab0*/ 	.word	0x00028800
        /*0ab4*/ 	.short	0x010a
        /*0ab6*/ 	.byte	0x26
	.zero		1


	//   ....[23]....
        /*0ab8*/ 	.word	0x000017b0
        /*0abc*/ 	.word	0x00000000
        /*0ac0*/ 	.word	0x00028830
        /*0ac4*/ 	.short	0x010a
        /*0ac6*/ 	.byte	0x3f
	.zero		1


	//   ....[24]....
        /*0ac8*/ 	.word	0x00001810
        /*0acc*/ 	.word	0x00000000
        /*0ad0*/ 	.word	0x00028830
        /*0ad4*/ 	.short	0x010a
        /*0ad6*/ 	.byte	0x3f
	.zero		1


	//   ....[25]....
        /*0ad8*/ 	.word	0x000024b0
        /*0adc*/ 	.word	0x00000000
        /*0ae0*/ 	.word	0x00000000
        /*0ae4*/ 	.short	0x0101
        /*0ae6*/ 	.byte	0x3f
	.zero		1


	//   ....[26]....
        /*0ae8*/ 	.word	0x00004420
        /*0aec*/ 	.word	0x000000ff
        /*0af0*/ 	.word	0x00028830
        /*0af4*/ 	.short	0x010a
        /*0af6*/ 	.byte	0x06
	.zero		1


	//   ....[27]....
        /*0af8*/ 	.word	0x00004460
        /*0afc*/ 	.word	0x000000ff
        /*0b00*/ 	.word	0x00028830
        /*0b04*/ 	.short	0x010a
        /*0b06*/ 	.byte	0x06
	.zero		1


	//   ....[28]....
        /*0b08*/ 	.word	0x000047a0
        /*0b0c*/ 	.word	0x000000ff
        /*0b10*/ 	.word	0x00028850
        /*0b14*/ 	.short	0x010a
        /*0b16*/ 	.byte	0x06
	.zero		1


	//   ....[29]....
        /*0b18*/ 	.word	0x000047e0
        /*0b1c*/ 	.word	0x000000ff
        /*0b20*/ 	.word	0x00028850
        /*0b24*/ 	.short	0x010a
        /*0b26*/ 	.byte	0x06
	.zero		1


	//   ....[30]....
        /*0b28*/ 	.word	0x000067d0
        /*0b2c*/ 	.word	0x00000034
        /*0b30*/ 	.word	0x00000000
        /*0b34*/ 	.short	0x0101
        /*0b36*/ 	.byte	0x3f
	.zero		1


	//   ....[31]....
        /*0b38*/ 	.word	0x000069b0
        /*0b3c*/ 	.word	0x00000034
        /*0b40*/ 	.word	0x00000000
        /*0b44*/ 	.short	0x0101
        /*0b46*/ 	.byte	0x3f
	.zero		1


	//   ....[32]....
        /*0b48*/ 	.word	0x00007580
        /*0b4c*/ 	.word	0x000000ff
        /*0b50*/ 	.word	0x00028830
        /*0b54*/ 	.short	0x010a
        /*0b56*/ 	.byte	0x06
	.zero		1


	//   ....[33]....
        /*0b58*/ 	.word	0x000075c0
        /*0b5c*/ 	.word	0x000000ff
        /*0b60*/ 	.word	0x00028830
        /*0b64*/ 	.short	0x010a
        /*0b66*/ 	.byte	0x06
	.zero		1


	//   ....[34]....
        /*0b68*/ 	.word	0x00007900
        /*0b6c*/ 	.word	0x000000ff
        /*0b70*/ 	.word	0x00028850
        /*0b74*/ 	.short	0x010a
        /*0b76*/ 	.byte	0x06
	.zero		1


	//   ....[35]....
        /*0b78*/ 	.word	0x00007940
        /*0b7c*/ 	.word	0x000000ff
        /*0b80*/ 	.word	0x00028850
        /*0b84*/ 	.short	0x010a
        /*0b86*/ 	.byte	0x06
	.zero		1


	//   ....[36]....
        /*0b88*/ 	.word	0x00009240
        /*0b8c*/ 	.word	0x0000001f
        /*0b90*/ 	.word	0x00000000
        /*0b94*/ 	.short	0x0101
        /*0b96*/ 	.byte	0x3f
	.zero		1


	//   ....[37]....
        /*0b98*/ 	.word	0x000093f0
        /*0b9c*/ 	.word	0x00000021
        /*0ba0*/ 	.word	0x00000000
        /*0ba4*/ 	.short	0x0101
        /*0ba6*/ 	.byte	0x3f
	.zero		1


	//   ....[38]....
        /*0ba8*/ 	.word	0x00009ce0
        /*0bac*/ 	.word	0x000000ff
        /*0bb0*/ 	.word	0x00028850
        /*0bb4*/ 	.short	0x010a
        /*0bb6*/ 	.byte	0x05
	.zero		1


	//   ....[39]....
        /*0bb8*/ 	.word	0x00009d20
        /*0bbc*/ 	.word	0x000000ff
        /*0bc0*/ 	.word	0x00028850
        /*0bc4*/ 	.short	0x010a
        /*0bc6*/ 	.byte	0x05
	.zero		1


	//   ....[40]....
        /*0bc8*/ 	.word	0x0000a240
        /*0bcc*/ 	.word	0x00000004
        /*0bd0*/ 	.word	0x00000000
        /*0bd4*/ 	.short	0x0101
        /*0bd6*/ 	.byte	0x3f
	.zero		1


	//   ....[41]....
        /*0bd8*/ 	.word	0x0000b730
        /*0bdc*/ 	.word	0x00000014
        /*0be0*/ 	.word	0x00000000
        /*0be4*/ 	.short	0x0101
        /*0be6*/ 	.byte	0x3f
	.zero		1


	//   ....[42]....
        /*0be8*/ 	.word	0x0000e1e0
        /*0bec*/ 	.word	0x00000000
        /*0bf0*/ 	.word	0x00028840
        /*0bf4*/ 	.short	0x010a
        /*0bf6*/ 	.byte	0x3f
	.zero		1


	//   ....[43]....
        /*0bf8*/ 	.word	0x0000f120
        /*0bfc*/ 	.word	0x00000008
        /*0c00*/ 	.word	0x00028800
        /*0c04*/ 	.short	0x0107
        /*0c06*/ 	.byte	0x3f
	.zero		1


	//   ....[44]....
        /*0c08*/ 	.word	0x0000f230
        /*0c0c*/ 	.word	0x00000002
        /*0c10*/ 	.word	0x00028800
        /*0c14*/ 	.short	0x0101
        /*0c16*/ 	.byte	0x3f
	.zero		1


	//   ....[45]....
        /*0c18*/ 	.word	0x0000f250
        /*0c1c*/ 	.word	0x00000002
        /*0c20*/ 	.word	0x00028820
        /*0c24*/ 	.short	0x010a
        /*0c26*/ 	.byte	0x3f
	.zero		1


	//   ....[46]....
        /*0c28*/ 	.word	0x0000f5b0
        /*0c2c*/ 	.word	0x00000002
        /*0c30*/ 	.word	0x00028840
        /*0c34*/ 	.short	0x010a
        /*0c36*/ 	.byte	0x3f
	.zero		1


	//   ....[47]....
        /*0c38*/ 	.word	0x0000f970
        /*0c3c*/ 	.word	0x00000002
        /*0c40*/ 	.word	0x00000060
        /*0c44*/ 	.short	0x010a
        /*0c46*/ 	.byte	0x3f
	.zero		1


	//   ....[48]....
        /*0c48*/ 	.word	0x00010040
        /*0c4c*/ 	.word	0x00000003
        /*0c50*/ 	.word	0x00028840
        /*0c54*/ 	.short	0x010a
        /*0c56*/ 	.byte	0x3f
	.zero		1


	//   ....[49]....
        /*0c58*/ 	.word	0x00010400
        /*0c5c*/ 	.word	0x00000002
        /*0c60*/ 	.word	0x00000060
        /*0c64*/ 	.short	0x010a
        /*0c66*/ 	.byte	0x3f
	.zero		1


	//   ....[50]....
        /*0c68*/ 	.word	0x00010a20
        /*0c6c*/ 	.word	0x00000002
        /*0c70*/ 	.word	0x00028840
        /*0c74*/ 	.short	0x010a
        /*0c76*/ 	.byte	0x3f
	.zero		1


	//   ....[51]....
        /*0c78*/ 	.word	0x00010de0
        /*0c7c*/ 	.word	0x00000002
        /*0c80*/ 	.word	0x00000060
        /*0c84*/ 	.short	0x010a
        /*0c86*/ 	.byte	0x3f
	.zero		1


	//   ....[52]....
        /*0c88*/ 	.word	0x00011390
        /*0c8c*/ 	.word	0x00000000
        /*0c90*/ 	.word	0x00028860
        /*0c94*/ 	.short	0x010a
        /*0c96*/ 	.byte	0x3f
	.zero		1


	//   ....[53]....
        /*0c98*/ 	.word	0x000124a0
        /*0c9c*/ 	.word	0x00000000
        /*0ca0*/ 	.word	0x00028820
        /*0ca4*/ 	.short	0x010a
        /*0ca6*/ 	.byte	0x3f
	.zero		1


	//   ....[54]....
        /*0ca8*/ 	.word	0x00012660
        /*0cac*/ 	.word	0x00000006
        /*0cb0*/ 	.word	0x00000000
        /*0cb4*/ 	.short	0x010a
        /*0cb6*/ 	.byte	0x3f
	.zero		1


	//   ....[55]....
        /*0cb8*/ 	.word	0x000126d0
        /*0cbc*/ 	.word	0x00000007
        /*0cc0*/ 	.word	0x00000000
        /*0cc4*/ 	.short	0x010a
        /*0cc6*/ 	.byte	0x3f
	.zero		1


	//   ....[56]....
        /*0cc8*/ 	.word	0x00012740
        /*0ccc*/ 	.word	0x00000004
        /*0cd0*/ 	.word	0x00000000
        /*0cd4*/ 	.short	0x010a
        /*0cd6*/ 	.byte	0x3f
	.zero		1


	//   ....[57]....
        /*0cd8*/ 	.word	0x00012770
        /*0cdc*/ 	.word	0x00000003
        /*0ce0*/ 	.word	0x00000000
        /*0ce4*/ 	.short	0x010a
        /*0ce6*/ 	.byte	0x3f
	.zero		1


	//   ....[58]....
        /*0ce8*/ 	.word	0x000127e0
        /*0cec*/ 	.word	0x00000003
        /*0cf0*/ 	.word	0x00028800
        /*0cf4*/ 	.short	0x010a
        /*0cf6*/ 	.byte	0x3f
	.zero		1


	//   ....[59]....
        /*0cf8*/ 	.word	0x00012830
        /*0cfc*/ 	.word	0x00000000
        /*0d00*/ 	.word	0x00028830
        /*0d04*/ 	.short	0x010a
        /*0d06*/ 	.byte	0x3f
	.zero		1


	//   ....[60]....
        /*0d08*/ 	.word	0x00012890
        /*0d0c*/ 	.word	0x00000009
        /*0d10*/ 	.word	0x00028830
        /*0d14*/ 	.short	0x010a
        /*0d16*/ 	.byte	0x3f
	.zero		1


	//   ....[61]....
        /*0d18*/ 	.word	0x000128f0
        /*0d1c*/ 	.word	0x00000009
        /*0d20*/ 	.word	0x00028850
        /*0d24*/ 	.short	0x010a
        /*0d26*/ 	.byte	0x3f
	.zero		1


	//   ....[62]....
        /*0d28*/ 	.word	0x00012950
        /*0d2c*/ 	.word	0x00000008
        /*0d30*/ 	.word	0x00028830
        /*0d34*/ 	.short	0x010a
        /*0d36*/ 	.byte	0x3f
	.zero		1


	//   ....[63]....
        /*0d38*/ 	.word	0x000129b0
        /*0d3c*/ 	.word	0x00000008
        /*0d40*/ 	.word	0x00028850
        /*0d44*/ 	.short	0x010a
        /*0d46*/ 	.byte	0x3f
	.zero		1


	//   ....[64]....
        /*0d48*/ 	.word	0x00012a10
        /*0d4c*/ 	.word	0x00000005
        /*0d50*/ 	.word	0x00028850
        /*0d54*/ 	.short	0x010a
        /*0d56*/ 	.byte	0x3f
	.zero		1


	//   ....[65]....
        /*0d58*/ 	.word	0x00012bb0
        /*0d5c*/ 	.word	0x00000000
        /*0d60*/ 	.word	0x00028840
        /*0d64*/ 	.short	0x010a
        /*0d66*/ 	.byte	0x3f
	.zero		1


	//   ....[66]....
        /*0d68*/ 	.word	0x00013740
        /*0d6c*/ 	.word	0x00000002
        /*0d70*/ 	.word	0x00028820
        /*0d74*/ 	.short	0x010a
        /*0d76*/ 	.byte	0x3f
	.zero		1


	//   ....[67]....
        /*0d78*/ 	.word	0x00013790
        /*0d7c*/ 	.word	0x00000002
        /*0d80*/ 	.word	0x00028840
        /*0d84*/ 	.short	0x010a
        /*0d86*/ 	.byte	0x3f
	.zero		1


	//   ....[68]....
        /*0d88*/ 	.word	0x000137e0
        /*0d8c*/ 	.word	0x00000002
        /*0d90*/ 	.word	0x00000060
        /*0d94*/ 	.short	0x010a
        /*0d96*/ 	.byte	0x3f
	.zero		1


	//   ....[69]....
        /*0d98*/ 	.word	0x00013830
        /*0d9c*/ 	.word	0x00000003
        /*0da0*/ 	.word	0x00028840
        /*0da4*/ 	.short	0x010a
        /*0da6*/ 	.byte	0x3f
	.zero		1


	//   ....[70]....
        /*0da8*/ 	.word	0x00013880
        /*0dac*/ 	.word	0x00000002
        /*0db0*/ 	.word	0x00000060
        /*0db4*/ 	.short	0x010a
        /*0db6*/ 	.byte	0x3f
	.zero		1


	//   ....[71]....
        /*0db8*/ 	.word	0x000138d0
        /*0dbc*/ 	.word	0x00000002
        /*0dc0*/ 	.word	0x00028840
        /*0dc4*/ 	.short	0x010a
        /*0dc6*/ 	.byte	0x3f
	.zero		1


	//   ....[72]....
        /*0dc8*/ 	.word	0x00013920
        /*0dcc*/ 	.word	0x00000002
        /*0dd0*/ 	.word	0x00000060
        /*0dd4*/ 	.short	0x010a
        /*0dd6*/ 	.byte	0x3f
	.zero		1


	//   ....[73]....
        /*0dd8*/ 	.word	0x00013970
        /*0ddc*/ 	.word	0x00000000
        /*0de0*/ 	.word	0x00028860
        /*0de4*/ 	.short	0x010a
        /*0de6*/ 	.byte	0x3f
	.zero		1


	//   ....[74]....
        /*0de8*/ 	.word	0x00014310
        /*0dec*/ 	.word	0x00000000
        /*0df0*/ 	.word	0x00028820
        /*0df4*/ 	.short	0x010a
        /*0df6*/ 	.byte	0x3f
	.zero		1


	//   ....[75]....
        /*0df8*/ 	.word	0x000144b0
        /*0dfc*/ 	.word	0x00000006
        /*0e00*/ 	.word	0x00000000
        /*0e04*/ 	.short	0x010a
        /*0e06*/ 	.byte	0x3f
	.zero		1


	//   ....[76]....
        /*0e08*/ 	.word	0x00014500
        /*0e0c*/ 	.word	0x00000007
        /*0e10*/ 	.word	0x00000000
        /*0e14*/ 	.short	0x010a
        /*0e16*/ 	.byte	0x3f
	.zero		1


	//   ....[77]....
        /*0e18*/ 	.word	0x00014550
        /*0e1c*/ 	.word	0x00000004
        /*0e20*/ 	.word	0x00000000
        /*0e24*/ 	.short	0x010a
        /*0e26*/ 	.byte	0x3f
	.zero		1


	//----- nvinfo : EIATTR_NUM_MBARRIERS
	.align		4
.L_1179:
        /*0e28*/ 	.byte	0x03, 0x38
        /*0e2a*/ 	.short	0x0016


	//----- nvinfo : EIATTR_EXIT_INSTR_OFFSETS
	.align		4
        /*0e2c*/ 	.byte	0x04, 0x1c
        /*0e2e*/ 	.short	(.L_1181 - .L_1180)


	//   ....[0]....
.L_1180:
        /*0e30*/ 	.word	0x00000a70


	//   ....[1]....
        /*0e34*/ 	.word	0x0000c5d0


	//   ....[2]....
        /*0e38*/ 	.word	0x000127c0


	//----- nvinfo : EIATTR_MAX_THREADS
	.align		4
.L_1181:
        /*0e3c*/ 	.byte	0x04, 0x05
        /*0e3e*/ 	.short	(.L_1183 - .L_1182)
.L_1182:
        /*0e40*/ 	.word	0x00000180
        /*0e44*/ 	.word	0x00000001
        /*0e48*/ 	.word	0x00000001


	//----- nvinfo : EIATTR_CRS_STACK_SIZE
	.align		4
.L_1183:
        /*0e4c*/ 	.byte	0x04, 0x1e
        /*0e4e*/ 	.short	(.L_1185 - .L_1184)
.L_1184:
        /*0e50*/ 	.word	0x00000000


	//----- nvinfo : EIATTR_CBANK_PARAM_SIZE
	.align		4
.L_1185:
        /*0e54*/ 	.byte	0x03, 0x19
        /*0e56*/ 	.short	0x0af0


	//----- nvinfo : EIATTR_PARAM_CBANK
	.align		4
        /*0e58*/ 	.byte	0x04, 0x0a
        /*0e5a*/ 	.short	(.L_1187 - .L_1186)
	.align		4
.L_1186:
        /*0e5c*/ 	.word	index@(.nv.constant0._ZN7cutlass13device_kernelIN5flash11enable_sm90INS1_16FlashAttnFwdSm90INS1_25CollectiveMainloopFwdSm90ILi2EN4cute5tupleIJNS5_1CILi1EEES8_S8_EEENS6_IJNS7_ILi128EEESA_SA_EEELi128ENS_6half_tEfNS_4arch4Sm90ELb1ELb0ELb1ELb1ELb0ELb0ELb0ELb1ELb1ELb1ELb0ELb0EEENS1_21CollectiveEpilogueFwdISB_S9_SC_SE_Li256ELb1ELb1ELb0ELb0EEENS1_36VarlenDynamicPersistentTileSchedulerILi128ELi128ELi256ELi128ELb0ELb1ELb1ELb1ELb1ELb1EEEEEEEEEvNT_6ParamsE)
        /*0e60*/ 	.short	0x0210
        /*0e62*/ 	.short	0x0af0


	//----- nvinfo : EIATTR_SW_WAR
	.align		4
.L_1187:
        /*0e64*/ 	.byte	0x04, 0x36
        /*0e66*/ 	.short	(.L_1189 - .L_1188)
.L_1188:
        /*0e68*/ 	.word	0x00000008
.L_1189:


//--------------------- .nv.info._ZN7cutlass13device_kernelIN5flash11enable_sm90INS1_16FlashAttnFwdSm90INS1_25CollectiveMainloopFwdSm90ILi2EN4cute5tupleIJNS5_1CILi1EEES8_S8_EEENS6_IJNS7_ILi128EEESA_SA_EEELi128ENS_6half_tEfNS_4arch4Sm90ELb1ELb0ELb1ELb1ELb0ELb1ELb0ELb1ELb1ELb1ELb0ELb0EEENS1_21CollectiveEpilogueFwdISB_S9_SC_SE_Li256ELb1ELb1ELb0ELb0EEENS1_36VarlenDynamicPersistentTileSchedulerILi128ELi128ELi256ELi128ELb0ELb1ELb1ELb1ELb1ELb1EEEEEEEEEvNT_6ParamsE --------------------------
	.section	.nv.info._ZN7cutlass13device_kernelIN5flash11enable_sm90INS1_16FlashAttnFwdSm90INS1_25CollectiveMainloopFwdSm90ILi2EN4cute5tupleIJNS5_1CILi1EEES8_S8_EEENS6_IJNS7_ILi128EEESA_SA_EEELi128ENS_6half_tEfNS_4arch4Sm90ELb1ELb0ELb1ELb1ELb0ELb1ELb0ELb1ELb1ELb1ELb0ELb0EEENS1_21CollectiveEpilogueFwdISB_S9_SC_SE_Li256ELb1ELb1ELb0ELb0EEENS1_36VarlenDynamicPersistentTileSchedulerILi128ELi128ELi256ELi128ELb0ELb1ELb1ELb1ELb1ELb1EEEEEEEEEvNT_6ParamsE,"",@"SHT_CUDA_INFO"
	.sectionflags	@""
	.align	4


	//----- nvinfo : EIATTR_CUDA_API_VERSION
	.align		4
        /*0000*/ 	.byte	0x04, 0x37
        /*0002*/ 	.short	(.L_1191 - .L_1190)
.L_1190:
        /*0004*/ 	.word	0x00000082


	//----- nvinfo : EIATTR_KPARAM_INFO
	.align		4
.L_1191:
        /*0008*/ 	.byte	0x04, 0x17
        /*000a*/ 	.short	(.L_1193 - .L_1192)
.L_1192:
        /*000c*/ 	.word	0x00000000
        /*0010*/ 	.short	0x0000
        /*0012*/ 	.short	0x0070
        /*0014*/ 	.byte	0x00, 0xf0, 0x01, 0x2a


	//----- nvinfo : EIATTR_SPARSE_MMA_MASK
	.align		4
.L_1193:
        /*0018*/ 	.byte	0x03, 0x50
        /*001a*/ 	.short	0x0000


	//----- nvinfo : EIATTR_MAXREG_COUNT
	.align		4
        /*001c*/ 	.byte	0x03, 0x1b
        /*001e*/ 	.short	0x00a8


	//----- nvinfo : EIATTR_NUM_BARRIERS
	.align		4
        /*0020*/ 	.byte	0x02, 0x4c
        /*0022*/ 	.byte	0x10
	.zero		1


	//----- nvinfo : EIATTR_EXTERNS
	.align		4
        /*0024*/ 	.byte	0x04, 0x0f
        /*0026*/ 	.short	(.L_1195 - .L_1194)


	//   ....[0]....
	.align		4
.L_1194:
        /*0028*/ 	.word	index@(__assertfail)


	//----- nvinfo : EIATTR_ANNOTATIONS
	.align		4
.L_1195:
        /*002c*/ 	.byte	0x04, 0x55
        /*002e*/ 	.short	(.L_1197 - .L_1196)


	//   ....[0]....
.L_1196:
        /* <DEDUP_REMOVED lines=103> */


	//----- nvinfo : EIATTR_MERCURY_ISA_VERSION
	.align		4
.L_1197:
        /*0688*/ 	.byte	0x03, 0x5f
        /*068a*/ 	.short	0x0101


	//----- nvinfo : EIATTR_UNUSED_LOAD_BYTE_OFFSET
	.align		4
        /*068c*/ 	.byte	0x04, 0x44
        /*068e*/ 	.short	(.L_1199 - .L_1198)


	//   ....[0]....
.L_1198:
        /*0690*/ 	.word	0x00000ab0
        /*0694*/ 	.word	0x0000fff0


	//   ....[1]....
        /*0698*/ 	.word	0x00016ee0
        /*069c*/ 	.word	0x0000fff0


	//----- nvinfo : EIATTR_INT_WARP_WIDE_INSTR_OFFSETS
	.align		4
.L_1199:
        /*06a0*/ 	.byte	0x04, 0x31
        /*06a2*/ 	.short	(.L_1201 - .L_1200)


	//   ....[0]....
.L_1200:
        /*06a4*/ 	.word	0x00000180


	//   ....[1]....
        /*06a8*/ 	.word	0x00000220


	//   ....[2]....
        /*06ac*/ 	.word	0x00000290


	//   ....[3]....
        /*06b0*/ 	.word	0x0001b700


	//   ....[4]....
        /*06b4*/ 	.word	0x0001b790


	//   ....[5]....
        /*06b8*/ 	.word	0x0001f080


	//   ....[6]....
        /*06bc*/ 	.word	0x0001f0e0


	//----- nvinfo : EIATTR_COOP_GROUP_MASK_REGIDS
	.align		4
.L_1201:
        /*06c0*/ 	.byte	0x04, 0x29
        /*06c2*/ 	.short	(.L_1203 - .L_1202)


	//   ....[0]....
.L_1202:
        /*06c4*/ 	.word	0xffffffff


	//   ....[1]....
        /*06c8*/ 	.word	0xffffffff


	//   ....[2]....
        /*06cc*/ 	.word	0xffffffff


	//   ....[3]....
        /*06d0*/ 	.word	0xffffffff


	//   ....[4]....
        /*06d4*/ 	.word	0xffffffff


	//   ....[5]....
        /*06d8*/ 	.word	0xffffffff


	//   ....[6]....
        /*06dc*/ 	.word	0xffffffff


	//   ....[7]....
        /*06e0*/ 	.word	0xffffffff


	//   ....[8]....
        /*06e4*/ 	.word	0xffffffff


	//   ....[9]....
        /*06e8*/ 	.word	0xffffffff


	//   ....[10]....
        /*06ec*/ 	.word	0xffffffff


	//   ....[11]....
        /*06f0*/ 	.word	0xffffffff


	//   ....[12]....
        /*06f4*/ 	.word	0xffffffff


	//   ....[13]....
        /*06f8*/ 	.word	0xffffffff


	//   ....[14]....
        /*06fc*/ 	.word	0xffffffff


	//   ....[15]....
        /*0700*/ 	.word	0xffffffff


	//   ....[16]....
        /*0704*/ 	.word	0xffffffff


	//   ....[17]....
        /*0708*/ 	.word	0xffffffff


	//   ....[18]....
        /*070c*/ 	.word	0xffffffff


	//   ....[19]....
        /*0710*/ 	.word	0xffffffff


	//   ....[20]....
        /*0714*/ 	.word	0xffffffff


	//   ....[21]....
        /*0718*/ 	.word	0xffffffff


	//   ....[22]....
        /*071c*/ 	.word	0xffffffff


	//   ....[23]....
        /*0720*/ 	.word	0xffffffff


	//   ....[24]....
        /*0724*/ 	.word	0xffffffff


	//   ....[25]....
        /*0728*/ 	.word	0xffffffff


	//   ....[26]....
        /*072c*/ 	.word	0xffffffff


	//   ....[27]....
        /*0730*/ 	.word	0xffffffff


	//   ....[28]....
        /*0734*/ 	.word	0xffffffff


	//   ....[29]....
        /*0738*/ 	.word	0xffffffff


	//   ....[30]....
        /*073c*/ 	.word	0xffffffff


	//   ....[31]....
        /*0740*/ 	.word	0xffffffff


	//   ....[32]....
        /*0744*/ 	.word	0xffffffff


	//   ....[33]....
        /*0748*/ 	.word	0xffffffff


	//   ....[34]....
        /*074c*/ 	.word	0xffffffff


	//   ....[35]....
        /*0750*/ 	.word	0xffffffff


	//   ....[36]....
        /*0754*/ 	.word	0xffffffff


	//   ....[37]....
        /*0758*/ 	.word	0xffffffff


	//   ....[38]....
        /*075c*/ 	.word	0xffffffff


	//   ....[39]....
        /*0760*/ 	.word	0xffffffff


	//   ....[40]....
        /*0764*/ 	.word	0xffffffff


	//   ....[41]....
        /*0768*/ 	.word	0xffffffff


	//   ....[42]....
        /*076c*/ 	.word	0xffffffff


	//   ....[43]....
        /*0770*/ 	.word	0xffffffff


	//   ....[44]....
        /*0774*/ 	.word	0xffffffff


	//   ....[45]....
        /*0778*/ 	.word	0xffffffff


	//   ....[46]....
        /*077c*/ 	.word	0xffffffff


	//   ....[47]....
        /*0780*/ 	.word	0xffffffff


	//   ....[48]....
        /*0784*/ 	.word	0xffffffff


	//   ....[49]....
        /*0788*/ 	.word	0xffffffff


	//   ....[50]....
        /*078c*/ 	.word	0xffffffff


	//   ....[51]....
        /*0790*/ 	.word	0xffffffff


	//   ....[52]....
        /*0794*/ 	.word	0xffffffff


	//   ....[53]....
        /*0798*/ 	.word	0xffffffff


	//   ....[54]....
        /*079c*/ 	.word	0xffffffff


	//   ....[55]....
        /*07a0*/ 	.word	0xffffffff


	//   ....[56]....
        /*07a4*/ 	.word	0xffffffff


	//   ....[57]....
        /*07a8*/ 	.word	0xffffffff


	//   ....[58]....
        /*07ac*/ 	.word	0xffffffff


	//   ....[59]....
        /*07b0*/ 	.word	0xffffffff


	//   ....[60]....
        /*07b4*/ 	.word	0xffffffff


	//   ....[61]....
        /*07b8*/ 	.word	0xffffffff


	//   ....[62]....
        /*07bc*/ 	.word	0xffffffff


	//   ....[63]....
        /*07c0*/ 	.word	0xffffffff


	//   ....[64]....
        /*07c4*/ 	.word	0xffffffff


	//   ....[65]....
        /*07c8*/ 	.word	0xffffffff


	//   ....[66]....
        /*07cc*/ 	.word	0xffffffff


	//   ....[67]....
        /*07d0*/ 	.word	0xffffffff


	//   ....[68]....
        /*07d4*/ 	.word	0xffffffff


	//   ....[69]....
        /*07d8*/ 	.word	0xffffffff


	//   ....[70]....
        /*07dc*/ 	.word	0xffffffff


	//   ....[71]....
        /*07e0*/ 	.word	0xffffffff


	//   ....[72]....
        /*07e4*/ 	.word	0xffffffff


	//   ....[73]....
        /*07e8*/ 	.word	0xffffffff


	//   ....[74]....
        /*07ec*/ 	.word	0xffffffff


	//   ....[75]....
        /*07f0*/ 	.word	0xffffffff


	//   ....[76]....
        /*07f4*/ 	.word	0xffffffff


	//   ....[77]....
        /*07f8*/ 	.word	0xffffffff


	//   ....[78]....
        /*07fc*/ 	.word	0xffffffff


	//   ....[79]....
        /*0800*/ 	.word	0xffffffff


	//   ....[80]....
        /*0804*/ 	.word	0xffffffff


	//   ....[81]....
        /*0808*/ 	.word	0xffffffff


	//   ....[82]....
        /*080c*/ 	.word	0xffffffff


	//   ....[83]....
        /*0810*/ 	.word	0xffffffff


	//   ....[84]....
        /*0814*/ 	.word	0xffffffff


	//   ....[85]....
        /*0818*/ 	.word	0xffffffff


	//   ....[86]....
        /*081c*/ 	.word	0xffffffff


	//   ....[87]....
        /*0820*/ 	.word	0xffffffff


	//   ....[88]....
        /*0824*/ 	.word	0xffffffff


	//   ....[89]....
        /*0828*/ 	.word	0xffffffff


	//   ....[90]....
        /*082c*/ 	.word	0xffffffff


	//   ....[91]....
        /*0830*/ 	.word	0xffffffff


	//   ....[92]....
        /*0834*/ 	.word	0xffffffff


	//   ....[93]....
        /*0838*/ 	.word	0xffffffff


	//   ....[94]....
        /*083c*/ 	.word	0xffffffff


	//   ....[95]....
        /*0840*/ 	.word	0xffffffff


	//   ....[96]....
        /*0844*/ 	.word	0xffffffff


	//   ....[97]....
        /*0848*/ 	.word	0xffffffff


	//   ....[98]....
        /*084c*/ 	.word	0xffffffff


	//   ....[99]....
        /*0850*/ 	.word	0xffffffff


	//   ....[100]....
        /*0854*/ 	.word	0xffffffff


	//   ....[101]....
        /*0858*/ 	.word	0xffffffff


	//   ....[102]....
        /*085c*/ 	.word	0xffffffff


	//   ....[103]....
        /*0860*/ 	.word	0xffffffff


	//   ....[104]....
        /*0864*/ 	.word	0xffffffff


	//   ....[105]....
        /*0868*/ 	.word	0xffffffff


	//   ....[106]....
        /*086c*/ 	.word	0xffffffff


	//   ....[107]....
        /*0870*/ 	.word	0xffffffff


	//   ....[108]....
        /*0874*/ 	.word	0xffffffff


	//   ....[109]....
        /*0878*/ 	.word	0xffffffff


	//   ....[110]....
        /*087c*/ 	.word	0xffffffff


	//   ....[111]....
        /*0880*/ 	.word	0xffffffff


	//   ....[112]....
        /*0884*/ 	.word	0xffffffff


	//   ....[113]....
        /*0888*/ 	.word	0xffffffff


	//   ....[114]....
        /*088c*/ 	.word	0xffffffff


	//   ....[115]....
        /*0890*/ 	.word	0xffffffff


	//   ....[116]....
        /*0894*/ 	.word	0xffffffff


	//   ....[117]....
        /*0898*/ 	.word	0xffffffff


	//   ....[118]....
        /*089c*/ 	.word	0xffffffff


	//   ....[119]....
        /*08a0*/ 	.word	0xffffffff


	//   ....[120]....
        /*08a4*/ 	.word	0xffffffff


	//   ....[121]....
        /*08a8*/ 	.word	0xffffffff


	//   ....[122]....
        /*08ac*/ 	.word	0xffffffff


	//   ....[123]....
        /*08b0*/ 	.word	0xffffffff


	//   ....[124]....
        /*08b4*/ 	.word	0xffffffff


	//   ....[125]....
        /*08b8*/ 	.word	0xffffffff


	//   ....[126]....
        /*08bc*/ 	.word	0xffffffff


	//   ....[127]....
        /*08c0*/ 	.word	0xffffffff


	//   ....[128]....
        /*08c4*/ 	.word	0xffffffff


	//   ....[129]....
        /*08c8*/ 	.word	0xffffffff


	//   ....[130]....
        /*08cc*/ 	.word	0xffffffff


	//   ....[131]....
        /*08d0*/ 	.word	0xffffffff


	//   ....[132]....
        /*08d4*/ 	.word	0x0500000f


	//   ....[133]....
        /*08d8*/ 	.word	0x0500000f


	//   ....[134]....
        /*08dc*/ 	.word	0x0500000f


	//   ....[135]....
        /*08e0*/ 	.word	0x0500000f


	//   ....[136]....
        /*08e4*/ 	.word	0x0500000f


	//   ....[137]....
        /*08e8*/ 	.word	0x0500000f


	//   ....[138]....
        /*08ec*/ 	.word	0x0500000f


	//   ....[139]....
        /*08f0*/ 	.word	0x0500000f


	//   ....[140]....
        /*08f4*/ 	.word	0x0500000f


	//   ....[141]....
        /*08f8*/ 	.word	0x0500000f


	//   ....[142]....
        /*08fc*/ 	.word	0x0500000f


	//   ....[143]....
        /*0900*/ 	.word	0x0500000f


	//   ....[144]....
        /*0904*/ 	.word	0x0500000f


	//   ....[145]....
        /*0908*/ 	.word	0x0500000f


	//   ....[146]....
        /*090c*/ 	.word	0x0500000f


	//   ....[147]....
        /*0910*/ 	.word	0x0500000f


	//   ....[148]....
        /*0914*/ 	.word	0x0500000f


	//   ....[149]....
        /*0918*/ 	.word	0x0500000f


	//   ....[150]....
        /*091c*/ 	.word	0x0500000f


	//   ....[151]....
        /*0920*/ 	.word	0x0500000f


	//   ....[152]....
        /*0924*/ 	.word	0x0500000f


	//   ....[153]....
        /*0928*/ 	.word	0x0500000f


	//   ....[154]....
        /*092c*/ 	.word	0x0500000f


	//   ....[155]....
        /*0930*/ 	.word	0x0500000f


	//   ....[156]....
        /*0934*/ 	.word	0x0500000f


	//   ....[157]....
        /*0938*/ 	.word	0x0500000f


	//   ....[158]....
        /*093c*/ 	.word	0x0500000f


	//   ....[159]....
        /*0940*/ 	.word	0x0500000f


	//   ....[160]....
        /*0944*/ 	.word	0x0500000f


	//   ....[161]....
        /*0948*/ 	.word	0x0500000f


	//   ....[162]....
        /*094c*/ 	.word	0x0500000f


	//   ....[163]....
        /*0950*/ 	.word	0x0500000f


	//   ....[164]....
        /*0954*/ 	.word	0x0500000f


	//   ....[165]....
        /*0958*/ 	.word	0x0500000f


	//   ....[166]....
        /*095c*/ 	.word	0x0500000f


	//   ....[167]....
        /*0960*/ 	.word	0x0500000f


	//   ....[168]....
        /*0964*/ 	.word	0x0500000f


	//   ....[169]....
        /*0968*/ 	.word	0x0500000f


	//   ....[170]....
        /*096c*/ 	.word	0x0500000f


	//   ....[171]....
        /*0970*/ 	.word	0x0500000f


	//   ....[172]....
        /*0974*/ 	.word	0x0500000f


	//   ....[173]....
        /*0978*/ 	.word	0x0500000f


	//   ....[174]....
        /*097c*/ 	.word	0x0500000f


	//   ....[175]....
        /*0980*/ 	.word	0x0500000f


	//   ....[176]....
        /*0984*/ 	.word	0x0500000f


	//   ....[177]....
        /*0988*/ 	.word	0x0500000f


	//   ....[178]....
        /*098c*/ 	.word	0x0500000f


	//   ....[179]....
        /*0990*/ 	.word	0x0500000f


	//   ....[180]....
        /*0994*/ 	.word	0x0500000f


	//   ....[181]....
        /*0998*/ 	.word	0x0500000f


	//   ....[182]....
        /*099c*/ 	.word	0x0500000f


	//   ....[183]....
        /*09a0*/ 	.word	0x0500000f


	//   ....[184]....
        /*09a4*/ 	.word	0x0500000f


	//   ....[185]....
        /*09a8*/ 	.word	0x0500000f


	//   ....[186]....
        /*09ac*/ 	.word	0x0500000f


	//   ....[187]....
        /*09b0*/ 	.word	0x0500000f


	//   ....[188]....
        /*09b4*/ 	.word	0x0500000f


	//   ....[189]....
        /*09b8*/ 	.word	0x0500000f


	//   ....[190]....
        /*09bc*/ 	.word	0x0500000f


	//   ....[191]....
        /*09c0*/ 	.word	0x0500000f


	//   ....[192]....
        /*09c4*/ 	.word	0x0500000f


	//   ....[193]....
        /*09c8*/ 	.word	0x0500000f


	//   ....[194]....
        /*09cc*/ 	.word	0x0500000f


	//   ....[195]....
        /*09d0*/ 	.word	0x0500000f


	//   ....[196]....
        /*09d4*/ 	.word	0x0500000f


	//   ....[197]....
        /*09d8*/ 	.word	0x0500000f


	//   ....[198]....
        /*09dc*/ 	.word	0x0500000f


	//   ....[199]....
        /*09e0*/ 	.word	0x0500000f


	//   ....[200]....
        /*09e4*/ 	.word	0x0500000f


	//   ....[201]....
        /*09e8*/ 	.word	0x0500000f


	//   ....[202]....
        /*09ec*/ 	.word	0x0500000f


	//   ....[203]....
        /*09f0*/ 	.word	0x0500000f


	//   ....[204]....
        /*09f4*/ 	.word	0x0500000f


	//   ....[205]....
        /*09f8*/ 	.word	0x0500000f


	//   ....[206]....
        /*09fc*/ 	.word	0x0500000f


	//   ....[207]....
        /*0a00*/ 	.word	0x0500000f


	//   ....[208]....
        /*0a04*/ 	.word	0x0500000f


	//----- nvinfo : EIATTR_COOP_GROUP_INSTR_OFFSETS
	.align		4
.L_1203:
        /*0a08*/ 	.byte	0x04, 0x28
        /*0a0a*/ 	.short	(.L_1205 - .L_1204)


	//   ....[0]....
.L_1204:
        /*0a0c*/ 	.word	0x00000060


	//   ....[1]....
        /*0a10*/ 	.word	0x00000190


	//   ....[2]....
        /*0a14*/ 	.word	0x00000240


	//   ....[3]....
        /*0a18*/ 	.word	0x00000400


	//   ....[4]....
        /*0a1c*/ 	.word	0x00000560


	//   ....[5]....
        /*0a20*/ 	.word	0x00000680


	//   ....[6]....
        /*0a24*/ 	.word	0x000007e0


	//   ....[7]....
        /*0a28*/ 	.word	0x00008860


	//   ....[8]....
        /*0a2c*/ 	.word	0x00008f20


	//   ....[9]....
        /*0a30*/ 	.word	0x00008f30


	//   ....[10]....
        /*0a34*/ 	.word	0x00008f40


	//   ....[11]....
        /*0a38*/ 	.word	0x00008f50


	//   ....[12]....
        /*0a3c*/ 	.word	0x00009290


	//   ....[13]....
        /*0a40*/ 	.word	0x000092a0


	//   ....[14]....
        /*0a44*/ 	.word	0x000092b0


	//   ....[15]....
        /*0a48*/ 	.word	0x000092c0


	//   ....[16]....
        /*0a4c*/ 	.word	0x000095c0


	//   ....[17]....
        /*0a50*/ 	.word	0x000095d0


	//   ....[18]....
        /*0a54*/ 	.word	0x000095e0


	//   ....[19]....
        /*0a58*/ 	.word	0x000095f0


	//   ....[20]....
        /*0a5c*/ 	.word	0x000098f0


	//   ....[21]....
        /*0a60*/ 	.word	0x00009900


	//   ....[22]....
        /*0a64*/ 	.word	0x00009910


	//   ....[23]....
        /*0a68*/ 	.word	0x00009920


	//   ....[24]....
        /*0a6c*/ 	.word	0x0000b5e0


	//   ....[25]....
        /*0a70*/ 	.word	0x0000b600


	//   ....[26]....
        /*0a74*/ 	.word	0x0000b610


	//   ....[27]....
        /*0a78*/ 	.word	0x0000b620


	//   ....[28]....
        /*0a7c*/ 	.word	0x0000b730


	//   ....[29]....
        /*0a80*/ 	.word	0x0000b750


	//   ....[30]....
        /*0a84*/ 	.word	0x0000b800


	//   ....[31]....
        /*0a88*/ 	.word	0x0000b830


	//   ....[32]....
        /*0a8c*/ 	.word	0x0000bb10


	//   ....[33]....
        /*0a90*/ 	.word	0x0000bb30


	//   ....[34]....
        /*0a94*/ 	.word	0x0000bb50


	//   ....[35]....
        /*0a98*/ 	.word	0x0000bb60


	//   ....[36]....
        /*0a9c*/ 	.word	0x0000bc30


	//   ....[37]....
        /*0aa0*/ 	.word	0x0000bc50


	//   ....[38]....
        /*0aa4*/ 	.word	0x0000bc60


	//   ....[39]....
        /*0aa8*/ 	.word	0x0000bd00


	//   ....[40]....
        /*0aac*/ 	.word	0x0000e370


	//   ....[41]....
        /*0ab0*/ 	.word	0x0000e4b0


	//   ....[42]....
        /*0ab4*/ 	.word	0x0000ee40


	//   ....[43]....
        /*0ab8*/ 	.word	0x0000eec0


	//   ....[44]....
        /*0abc*/ 	.word	0x0000f920


	//   ....[45]....
        /*0ac0*/ 	.word	0x0000f9a0


	//   ....[46]....
        /*0ac4*/ 	.word	0x000115c0


	//   ....[47]....
        /*0ac8*/ 	.word	0x00011830


	//   ....[48]....
        /*0acc*/ 	.word	0x00011e20


	//   ....[49]....
        /*0ad0*/ 	.word	0x00011e70


	//   ....[50]....
        /*0ad4*/ 	.word	0x000128c0


	//   ....[51]....
        /*0ad8*/ 	.word	0x00012930


	//   ....[52]....
        /*0adc*/ 	.word	0x00014bd0


	//   ....[53]....
        /*0ae0*/ 	.word	0x00014bf0


	//   ....[54]....
        /*0ae4*/ 	.word	0x00015170


	//   ....[55]....
        /*0ae8*/ 	.word	0x00015250


	//   ....[56]....
        /*0aec*/ 	.word	0x00016540


	//   ....[57]....
        /*0af0*/ 	.word	0x000168d0


	//   ....[58]....
        /*0af4*/ 	.word	0x00016900


	//   ....[59]....
        /*0af8*/ 	.word	0x00016910


	//   ....[60]....
        /*0afc*/ 	.word	0x000178f0


	//   ....[61]....
        /*0b00*/ 	.word	0x00017930


	//   ....[62]....
        /*0b04*/ 	.word	0x00017970


	//   ....[63]....
        /*0b08*/ 	.word	0x000179a0


	//   ....[64]....
        /*0b0c*/ 	.word	0x00017f70


	//   ....[65]....
        /*0b10*/ 	.word	0x00017f90


	//   ....[66]....
        /*0b14*/ 	.word	0x00018050


	//   ....[67]....
        /*0b18*/ 	.word	0x00018070


	//   ....[68]....
        /*0b1c*/ 	.word	0x00018130


	//   ....[69]....
        /*0b20*/ 	.word	0x00018150


	//   ....[70]....
        /*0b24*/ 	.word	0x00018220


	//   ....[71]....
        /*0b28*/ 	.word	0x00018240


	//   ....[72]....
        /*0b2c*/ 	.word	0x00018a00


	//   ....[73]....
        /*0b30*/ 	.word	0x00018a10


	//   ....[74]....
        /*0b34*/ 	.word	0x00018b20


	//   ....[75]....
        /*0b38*/ 	.word	0x00018b30


	//   ....[76]....
        /*0b3c*/ 	.word	0x00018c40


	//   ....[77]....
        /*0b40*/ 	.word	0x00018c50


	//   ....[78]....
        /*0b44*/ 	.word	0x00018d60


	//   ....[79]....
        /*0b48*/ 	.word	0x00018d70


	//   ....[80]....
        /*0b4c*/ 	.word	0x00018ee0


	//   ....[81]....
        /*0b50*/ 	.word	0x000190b0


	//   ....[82]....
        /*0b54*/ 	.word	0x000190e0


	//   ....[83]....
        /*0b58*/ 	.word	0x00019110


	//   ....[84]....
        /*0b5c*/ 	.word	0x00019140


	//   ....[85]....
        /*0b60*/ 	.word	0x00019170


	//   ....[86]....
        /*0b64*/ 	.word	0x000191a0


	//   ....[87]....
        /*0b68*/ 	.word	0x00019310


	//   ....[88]....
        /*0b6c*/ 	.word	0x00019340


	//   ....[89]....
        /*0b70*/ 	.word	0x00019370


	//   ....[90]....
        /*0b74*/ 	.word	0x000193a0


	//   ....[91]....
        /*0b78*/ 	.word	0x000193d0


	//   ....[92]....
        /*0b7c*/ 	.word	0x00019400


	//   ....[93]....
        /*0b80*/ 	.word	0x000194a0


	//   ....[94]....
        /*0b84*/ 	.word	0x00019500


	//   ....[95]....
        /*0b88*/ 	.word	0x00019590


	//   ....[96]....
        /*0b8c*/ 	.word	0x0001a4a0


	//   ....[97]....
        /*0b90*/ 	.word	0x0001bd00


	//   ....[98]....
        /*0b94*/ 	.word	0x0001c930


	//   ....[99]....
        /*0b98*/ 	.word	0x0001c940


	//   ....[100]....
        /*0b9c*/ 	.word	0x0001c960


	//   ....[101]....
        /*0ba0*/ 	.word	0x0001ca10


	//   ....[102]....
        /*0ba4*/ 	.word	0x0001ca40


	//   ....[103]....
        /*0ba8*/ 	.word	0x0001cac0


	//   ....[104]....
        /*0bac*/ 	.word	0x0001caf0


	//   ....[105]....
        /*0bb0*/ 	.word	0x0001cb70


	//   ....[106]....
        /*0bb4*/ 	.word	0x0001cba0


	//   ....[107]....
        /*0bb8*/ 	.word	0x0001cc20


	//   ....[108]....
        /*0bbc*/ 	.word	0x0001cc50


	//   ....[109]....
        /*0bc0*/ 	.word	0x0001ccd0


	//   ....[110]....
        /*0bc4*/ 	.word	0x0001cd00


	//   ....[111]....
        /*0bc8*/ 	.word	0x0001cd80


	//   ....[112]....
        /*0bcc*/ 	.word	0x0001cd90


	//   ....[113]....
        /*0bd0*/ 	.word	0x0001ce10


	//   ....[114]....
        /*0bd4*/ 	.word	0x0001f7f0


	//   ....[115]....
        /*0bd8*/ 	.word	0x0001f840


	//   ....[116]....
        /*0bdc*/ 	.word	0x0001f870


	//   ....[117]....
        /*0be0*/ 	.word	0x0001f880


	//   ....[118]....
        /*0be4*/ 	.word	0x0001f8b0


	//   ....[119]....
        /*0be8*/ 	.word	0x0001f8e0


	//   ....[120]....
        /*0bec*/ 	.word	0x0001f910


	//   ....[121]....
        /*0bf0*/ 	.word	0x0001f940


	//   ....[122]....
        /*0bf4*/ 	.word	0x0001fac0


	//   ....[123]....
        /*0bf8*/ 	.word	0x0001fb00


	//   ....[124]....
        /*0bfc*/ 	.word	0x0001fb30


	//   ....[125]....
        /*0c00*/ 	.word	0x0001fb60


	//   ....[126]....
        /*0c04*/ 	.word	0x0001fb90


	//   ....[127]....
        /*0c08*/ 	.word	0x0001fbc0


	//   ....[128]....
        /*0c0c*/ 	.word	0x0001fc80


	//   ....[129]....
        /*0c10*/ 	.word	0x0001fca0


	//   ....[130]....
        /*0c14*/ 	.word	0x0001fd10


	//   ....[131]....
        /*0c18*/ 	.word	0x000203e0


	//   ....[132]....
        /*0c1c*/ 	.word	0x00020820


	//   ....[133]....
        /*0c20*/ 	.word	0x000208d0


	//   ....[134]....
        /*0c24*/ 	.word	0x00020960


	//   ....[135]....
        /*0c28*/ 	.word	0x000209b0


	//   ....[136]....
        /*0c2c*/ 	.word	0x00020a00


	//   ....[137]....
        /*0c30*/ 	.word	0x00020a90


	//   ....[138]....
        /*0c34*/ 	.word	0x00020b20


	//   ....[139]....
        /*0c38*/ 	.word	0x00020b70


	//   ....[140]....
        /*0c3c*/ 	.word	0x00020bc0


	//   ....[141]....
        /*0c40*/ 	.word	0x00020c50


	//   ....[142]....
        /*0c44*/ 	.word	0x00020ce0


	//   ....[143]....
        /*0c48*/ 	.word	0x00020d30


	//   ....[144]....
        /*0c4c*/ 	.word	0x00020d80


	//   ....[145]....
        /*0c50*/ 	.word	0x00020e10


	//   ....[146]....
        /*0c54*/ 	.word	0x00020ea0


	//   ....[147]....
        /*0c58*/ 	.word	0x00020ef0


	//   ....[148]....
        /*0c5c*/ 	.word	0x00020f40


	//   ....[149]....
        /*0c60*/ 	.word	0x00021030


	//   ....[150]....
        /*0c64*/ 	.word	0x000210e0


	//   ....[151]....
        /*0c68*/ 	.word	0x00021160


	//   ....[152]....
        /*0c6c*/ 	.word	0x00021200


	//   ....[153]....
        /*0c70*/ 	.word	0x00021290


	//   ....[154]....
        /*0c74*/ 	.word	0x00021350


	//   ....[155]....
        /*0c78*/ 	.word	0x000213d0


	//   ....[156]....
        /*0c7c*/ 	.word	0x00021420


	//   ....[157]....
        /*0c80*/ 	.word	0x000215c0


	//   ....[158]....
        /*0c84*/ 	.word	0x00021670


	//   ....[159]....
        /*0c88*/ 	.word	0x000216e0


	//   ....[160]....
        /*0c8c*/ 	.word	0x00021750


	//   ....[161]....
        /*0c90*/ 	.word	0x000218f0


	//   ....[162]....
        /*0c94*/ 	.word	0x000219d0


	//   ....[163]....
        /*0c98*/ 	.word	0x00021a20


	//   ....[164]....
        /*0c9c*/ 	.word	0x00021a70


	//   ....[165]....
        /*0ca0*/ 	.word	0x00021d50


	//   ....[166]....
        /*0ca4*/ 	.word	0x00021da0


	//   ....[167]....
        /*0ca8*/ 	.word	0x00021e30


	//   ....[168]....
        /*0cac*/ 	.word	0x00021ec0


	//   ....[169]....
        /*0cb0*/ 	.word	0x00021f50


	//   ....[170]....
        /*0cb4*/ 	.word	0x00021fe0


	//   ....[171]....
        /*0cb8*/ 	.word	0x00022070


	//   ....[172]....
        /*0cbc*/ 	.word	0x00022100


	//   ....[173]....
        /*0cc0*/ 	.word	0x000221c0


	//   ....[174]....
        /*0cc4*/ 	.word	0x000224c0


	//   ....[175]....
        /*0cc8*/ 	.word	0x00022670


	//   ....[176]....
        /*0ccc*/ 	.word	0x000226c0


	//   ....[177]....
        /*0cd0*/ 	.word	0x00022720


	//   ....[178]....
        /*0cd4*/ 	.word	0x00022800


	//   ....[179]....
        /*0cd8*/ 	.word	0x000228b0


	//   ....[180]....
        /*0cdc*/ 	.word	0x00022990


	//   ....[181]....
        /*0ce0*/ 	.word	0x00022a50


	//   ....[182]....
        /*0ce4*/ 	.word	0x00022ae0


	//   ....[183]....
        /*0ce8*/ 	.word	0x00022bc0


	//   ....[184]....
        /*0cec*/ 	.word	0x00022c50


	//   ....[185]....
        /*0cf0*/ 	.word	0x00022d30


	//   ....[186]....
        /*0cf4*/ 	.word	0x00022dc0


	//   ....[187]....
        /*0cf8*/ 	.word	0x00022ea0


	//   ....[188]....
        /*0cfc*/ 	.word	0x00022f30


	//   ....[189]....
        /*0d00*/ 	.word	0x00023010


	//   ....[190]....
        /*0d04*/ 	.word	0x00023100


	//   ....[191]....
        /*0d08*/ 	.word	0x00023430


	//   ....[192]....
        /*0d0c*/ 	.word	0x000234e0


	//   ....[193]....
        /*0d10*/ 	.word	0x000235e0


	//   ....[194]....
        /*0d14*/ 	.word	0x00023670


	//   ....[195]....
        /*0d18*/ 	.word	0x000236f0


	//   ....[196]....
        /*0d1c*/ 	.word	0x00023770


	//   ....[197]....
        /*0d20*/ 	.word	0x000237f0


	//   ....[198]....
        /*0d24*/ 	.word	0x00023880


	//   ....[199]....
        /*0d28*/ 	.word	0x00023920


	//   ....[200]....
        /*0d2c*/ 	.word	0x000239f0


	//   ....[201]....
        /*0d30*/ 	.word	0x00023a70


	//   ....[202]....
        /*0d34*/ 	.word	0x00023af0


	//   ....[203]....
        /*0d38*/ 	.word	0x00023b70


	//   ....[204]....
        /*0d3c*/ 	.word	0x00023c00


	//   ....[205]....
        /*0d40*/ 	.word	0x00023c80


	//   ....[206]....
        /*0d44*/ 	.word	0x00023d20


	//   ....[207]....
        /*0d48*/ 	.word	0x00023db0


	//   ....[208]....
        /*0d4c*/ 	.word	0x00023ee0


	//----- nvinfo : EIATTR_REG_RECONFIG
	.align		4
.L_1205:
        /*0d50*/ 	.byte	0x01, 0x54
	.zero		2


	//----- nvinfo : EIATTR_SYSCALL_OFFSETS
	.align		4
        /*0d54*/ 	.byte	0x04, 0x46
        /*0d56*/ 	.short	(.L_1207 - .L_1206)


	//   ....[0]....
.L_1206:
        /*0d58*/ 	.word	0x000019a0


	//   ....[1]....
        /*0d5c*/ 	.word	0x00001af0


	//   ....[2]....
        /*0d60*/ 	.word	0x000089f0


	//   ....[3]....
        /*0d64*/ 	.word	0x00008ce0


	//   ....[4]....
        /*0d68*/ 	.word	0x0001b900


	//   ....[5]....
        /*0d6c*/ 	.word	0x0001ba60


	//   ....[6]....
        /*0d70*/ 	.word	0x0001bb60


	//   ....[7]....
        /*0d74*/ 	.word	0x0001c500


	//----- nvinfo : EIATTR_MBARRIER_INSTR_OFFSETS
	.align		4
.L_1207:
        /*0d78*/ 	.byte	0x04, 0x39
        /*0d7a*/ 	.short	(.L_1209 - .L_1208)


	//   ....[0]....
.L_1208:
        /*0d7c*/ 	.word	0x000002b0
        /*0d80*/ 	.word	0x000000ff
        /*0d84*/ 	.word	0x00028800
        /*0d88*/ 	.short	0x0100
        /*0d8a*/ 	.byte	0x08
	.zero		1


	//   ....[1]....
        /*0d8c*/ 	.word	0x000002c0
        /*0d90*/ 	.word	0x000000ff
        /*0d94*/ 	.word	0x00028820
        /*0d98*/ 	.short	0x0100
        /*0d9a*/ 	.byte	0x08
	.zero		1


	//   ....[2]....
        /*0d9c*/ 	.word	0x000003b0
        /*0da0*/ 	.word	0x000000ff
        /*0da4*/ 	.word	0x00028830
        /*0da8*/ 	.short	0x0100
        /*0daa*/ 	.byte	0x08
	.zero		1


	//   ....[3]....
        /*0dac*/ 	.word	0x000003c0
        /*0db0*/ 	.word	0x000000ff
        /*0db4*/ 	.word	0x00028840
        /*0db8*/ 	.short	0x0100
        /*0dba*/ 	.byte	0x08
	.zero		1


	//   ....[4]....
        /*0dbc*/ 	.word	0x000003d0
        /*0dc0*/ 	.word	0x000000ff
        /*0dc4*/ 	.word	0x00028838
        /*0dc8*/ 	.short	0x0100
        /*0dca*/ 	.byte	0x08
	.zero		1


	//   ....[5]....
        /*0dcc*/ 	.word	0x000003e0
        /*0dd0*/ 	.word	0x000000ff
        /*0dd4*/ 	.word	0x00028848
        /*0dd8*/ 	.short	0x0100
        /*0dda*/ 	.byte	0x08
	.zero		1


	//   ....[6]....
        /*0ddc*/ 	.word	0x00000510
        /*0de0*/ 	.word	0x000000ff
        /*0de4*/ 	.word	0x00028850
        /*0de8*/ 	.short	0x0100
        /*0dea*/ 	.byte	0x08
	.zero		1


	//   ....[7]....
        /*0dec*/ 	.word	0x00000520
        /*0df0*/ 	.word	0x000000ff
        /*0df4*/ 	.word	0x00028860
        /*0df8*/ 	.short	0x0100
        /*0dfa*/ 	.byte	0x08
	.zero		1


	//   ....[8]....
        /*0dfc*/ 	.word	0x00000530
        /*0e00*/ 	.word	0x000000ff
        /*0e04*/ 	.word	0x00028858
        /*0e08*/ 	.short	0x0100
        /*0e0a*/ 	.byte	0x08
	.zero		1


	//   ....[9]....
        /*0e0c*/ 	.word	0x00000540
        /*0e10*/ 	.word	0x000000ff
        /*0e14*/ 	.word	0x00028868
        /*0e18*/ 	.short	0x0100
        /*0e1a*/ 	.byte	0x08
	.zero		1


	//   ....[10]....
        /*0e1c*/ 	.word	0x00000630
        /*0e20*/ 	.word	0x000000ff
        /*0e24*/ 	.word	0x00028870
        /*0e28*/ 	.short	0x0100
        /*0e2a*/ 	.byte	0x06
	.zero		1


	//   ....[11]....
        /*0e2c*/ 	.word	0x00000640
        /*0e30*/ 	.word	0x000000ff
        /*0e34*/ 	.word	0x00028880
        /*0e38*/ 	.short	0x0100
        /*0e3a*/ 	.byte	0x06
	.zero		1


	//   ....[12]....
        /*0e3c*/ 	.word	0x00000650
        /*0e40*/ 	.word	0x000000ff
        /*0e44*/ 	.word	0x00028878
        /*0e48*/ 	.short	0x0100
        /*0e4a*/ 	.byte	0x06
	.zero		1


	//   ....[13]....
        /*0e4c*/ 	.word	0x00000660
        /*0e50*/ 	.word	0x000000ff
        /*0e54*/ 	.word	0x00028888
        /*0e58*/ 	.short	0x0100
        /*0e5a*/ 	.byte	0x06
	.zero		1


	//   ....[14]....
        /*0e5c*/ 	.word	0x00000790
        /*0e60*/ 	.word	0x000000ff
        /*0e64*/ 	.word	0x00028890
        /*0e68*/ 	.short	0x0100
        /*0e6a*/ 	.byte	0x08
	.zero		1


	//   ....[15]....
        /*0e6c*/ 	.word	0x000007a0
        /*0e70*/ 	.word	0x000000ff
        /*0e74*/ 	.word	0x000288a0
        /*0e78*/ 	.short	0x0100
        /*0e7a*/ 	.byte	0x08
	.zero		1


	//   ....[16]....
        /*0e7c*/ 	.word	0x000007b0
        /*0e80*/ 	.word	0x000000ff
        /*0e84*/ 	.word	0x00028898
        /*0e88*/ 	.short	0x0100
        /*0e8a*/ 	.byte	0x08
	.zero		1


	//   ....[17]....
        /*0e8c*/ 	.word	0x000007c0
        /*0e90*/ 	.word	0x000000ff
        /*0e94*/ 	.word	0x000288a8
        /*0e98*/ 	.short	0x0100
        /*0e9a*/ 	.byte	0x08
	.zero		1


	//   ....[18]....
        /*0e9c*/ 	.word	0x000008f0
        /*0ea0*/ 	.word	0x000000ff
        /*0ea4*/ 	.word	0x000288b0
        /*0ea8*/ 	.short	0x0100
        /*0eaa*/ 	.byte	0x08
	.zero		1


	//   ....[19]....
        /*0eac*/ 	.word	0x00000900
        /*0eb0*/ 	.word	0x000000ff
        /*0eb4*/ 	.word	0x000288c0
        /*0eb8*/ 	.short	0x0100
        /*0eba*/ 	.byte	0x08
	.zero		1


	//   ....[20]....
        /*0ebc*/ 	.word	0x00000910
        /*0ec0*/ 	.word	0x000000ff
        /*0ec4*/ 	.word	0x000288b8
        /*0ec8*/ 	.short	0x0100
        /*0eca*/ 	.byte	0x08
	.zero		1


	//   ....[21]....
        /*0ecc*/ 	.word	0x00000920
        /*0ed0*/ 	.word	0x000000ff
        /*0ed4*/ 	.word	0x000288c8
        /*0ed8*/ 	.short	0x0100
        /*0eda*/ 	.byte	0x08
	.zero		1


	//   ....[22]....
        /*0edc*/ 	.word	0x000030d0
        /*0ee0*/ 	.word	0x0000006e
        /*0ee4*/ 	.word	0x00028890
        /*0ee8*/ 	.short	0x010a
        /*0eea*/ 	.byte	0x3f
	.zero		1


	//   ....[23]....
        /*0eec*/ 	.word	0x00005670
        /*0ef0*/ 	.word	0x0000006e
        /*0ef4*/ 	.word	0x00028890
        /*0ef8*/ 	.short	0x010a
        /*0efa*/ 	.byte	0x3f
	.zero		1


	//   ....[24]....
        /*0efc*/ 	.word	0x00007750
        /*0f00*/ 	.word	0x0000006e
        /*0f04*/ 	.word	0x00028890
        /*0f08*/ 	.short	0x010a
        /*0f0a*/ 	.byte	0x3f
	.zero		1


	//   ....[25]....
        /*0f0c*/ 	.word	0x00007db0
        /*0f10*/ 	.word	0x00000030
        /*0f14*/ 	.word	0x00000000
        /*0f18*/ 	.short	0x0101
        /*0f1a*/ 	.byte	0x3f
	.zero		1


	//   ....[26]....
        /*0f1c*/ 	.word	0x00007df0
        /*0f20*/ 	.word	0x0000006e
        /*0f24*/ 	.word	0x000288b0
        /*0f28*/ 	.short	0x010a
        /*0f2a*/ 	.byte	0x3f
	.zero		1


	//   ....[27]....
        /*0f2c*/ 	.word	0x00008440
        /*0f30*/ 	.word	0x0000006e
        /*0f34*/ 	.word	0x00000000
        /*0f38*/ 	.short	0x0101
        /*0f3a*/ 	.byte	0x3f
	.zero		1


	//   ....[28]....
        /*0f3c*/ 	.word	0x00008a70
        /*0f40*/ 	.word	0x00000002
        /*0f44*/ 	.word	0x00028800
        /*0f48*/ 	.short	0x010a
        /*0f4a*/ 	.byte	0x3f
	.zero		1


	//   ....[29]....
        /*0f4c*/ 	.word	0x00008ac0
        /*0f50*/ 	.word	0x00000002
        /*0f54*/ 	.word	0x00028800
        /*0f58*/ 	.short	0x010a
        /*0f5a*/ 	.byte	0x3f
	.zero		1


	//   ....[30]....
        /*0f5c*/ 	.word	0x00009b60
        /*0f60*/ 	.word	0x00000002
        /*0f64*/ 	.word	0x00028800
        /*0f68*/ 	.short	0x010a
        /*0f6a*/ 	.byte	0x3f
	.zero		1


	//   ....[31]....
        /*0f6c*/ 	.word	0x0000bf50
        /*0f70*/ 	.word	0x00000002
        /*0f74*/ 	.word	0x00028800
        /*0f78*/ 	.short	0x010a
        /*0f7a*/ 	.byte	0x3f
	.zero		1


	//   ....[32]....
        /*0f7c*/ 	.word	0x0000d9b0
        /*0f80*/ 	.word	0x00000000
        /*0f84*/ 	.word	0x00028830
        /*0f88*/ 	.short	0x010a
        /*0f8a*/ 	.byte	0x3f
	.zero		1


	//   ....[33]....
        /*0f8c*/ 	.word	0x0000da20
        /*0f90*/ 	.word	0x00000000
        /*0f94*/ 	.word	0x00028830
        /*0f98*/ 	.short	0x010a
        /*0f9a*/ 	.byte	0x3f
	.zero		1


	//   ....[34]....
        /*0f9c*/ 	.word	0x0000e7e0
        /*0fa0*/ 	.word	0x00000000
        /*0fa4*/ 	.word	0x00000000
        /*0fa8*/ 	.short	0x0101
        /*0faa*/ 	.byte	0x3f
	.zero		1


	//   ....[35]....
        /*0fac*/ 	.word	0x00010760
        /*0fb0*/ 	.word	0x00000006
        /*0fb4*/ 	.word	0x00028830
        /*0fb8*/ 	.short	0x010a
        /*0fba*/ 	.byte	0x3f
	.zero		1


	//   ....[36]....
        /*0fbc*/ 	.word	0x000107b0
        /*0fc0*/ 	.word	0x00000006
        /*0fc4*/ 	.word	0x00028830
        /*0fc8*/ 	.short	0x010a
        /*0fca*/ 	.byte	0x3f
	.zero		1


	//   ....[37]....
        /*0fcc*/ 	.word	0x00010c00
        /*0fd0*/ 	.word	0x00000007
        /*0fd4*/ 	.word	0x00028850
        /*0fd8*/ 	.short	0x010a
        /*0fda*/ 	.byte	0x3f
	.zero		1


	//   ....[38]....
        /*0fdc*/ 	.word	0x00010c40
        /*0fe0*/ 	.word	0x00000007
        /*0fe4*/ 	.word	0x00028850
        /*0fe8*/ 	.short	0x010a
        /*0fea*/ 	.byte	0x3f
	.zero		1


	//   ....[39]....
        /*0fec*/ 	.word	0x00012e60
        /*0ff0*/ 	.word	0x0000000a
        /*0ff4*/ 	.word	0x00000000
        /*0ff8*/ 	.short	0x0101
        /*0ffa*/ 	.byte	0x3f
	.zero		1


	//   ....[40]....
        /*0ffc*/ 	.word	0x00012ef0
        /*1000*/ 	.word	0x00000008
        /*1004*/ 	.word	0x00000000
        /*1008*/ 	.short	0x0101
        /*100a*/ 	.byte	0x3f
	.zero		1


	//   ....[41]....
        /*100c*/ 	.word	0x00013ac0
        /*1010*/ 	.word	0x00000006
        /*1014*/ 	.word	0x00028830
        /*1018*/ 	.short	0x010a
        /*101a*/ 	.byte	0x3f
	.zero		1


	//   ....[42]....
        /*101c*/ 	.word	0x00013b10
        /*1020*/ 	.word	0x00000006
        /*1024*/ 	.word	0x00028830
        /*1028*/ 	.short	0x010a
        /*102a*/ 	.byte	0x3f
	.zero		1


	//   ....[43]....
        /*102c*/ 	.word	0x00013f60
        /*1030*/ 	.word	0x00000007
        /*1034*/ 	.word	0x00028850
        /*1038*/ 	.short	0x010a
        /*103a*/ 	.byte	0x3f
	.zero		1


	//   ....[44]....
        /*103c*/ 	.word	0x00013fa0
        /*1040*/ 	.word	0x00000007
        /*1044*/ 	.word	0x00028850
        /*1048*/ 	.short	0x010a
        /*104a*/ 	.byte	0x3f
	.zero		1


	//   ....[45]....
        /*104c*/ 	.word	0x00015940
        /*1050*/ 	.word	0x0000001d
        /*1054*/ 	.word	0x00000000
        /*1058*/ 	.short	0x0101
        /*105a*/ 	.byte	0x3f
	.zero		1


	//   ....[46]....
        /*105c*/ 	.word	0x00015a90
        /*1060*/ 	.word	0x0000001f
        /*1064*/ 	.word	0x00000000
        /*1068*/ 	.short	0x0101
        /*106a*/ 	.byte	0x3f
	.zero		1


	//   ....[47]....
        /*106c*/ 	.word	0x00016430
        /*1070*/ 	.word	0x0000000b
        /*1074*/ 	.word	0x00028850
        /*1078*/ 	.short	0x010a
        /*107a*/ 	.byte	0x3f
	.zero		1


	//   ....[48]....
        /*107c*/ 	.word	0x000164b0
        /*1080*/ 	.word	0x0000000b
        /*1084*/ 	.word	0x00028850
        /*1088*/ 	.short	0x010a
        /*108a*/ 	.byte	0x3f
	.zero		1


	//   ....[49]....
        /*108c*/ 	.word	0x00016a50
        /*1090*/ 	.word	0x0000000a
        /*1094*/ 	.word	0x00000000
        /*1098*/ 	.short	0x0101
        /*109a*/ 	.byte	0x3f
	.zero		1


	//   ....[50]....
        /*109c*/ 	.word	0x00017f60
        /*10a0*/ 	.word	0x00000000
        /*10a4*/ 	.word	0x00000000
        /*10a8*/ 	.short	0x0101
        /*10aa*/ 	.byte	0x3f
	.zero		1


	//   ....[51]....
        /*10ac*/ 	.word	0x0001a590
        /*10b0*/ 	.word	0x00000004
        /*10b4*/ 	.word	0x00028820
        /*10b8*/ 	.short	0x010a
        /*10ba*/ 	.byte	0x3f
	.zero		1


	//   ....[52]....
        /*10bc*/ 	.word	0x0001a670
        /*10c0*/ 	.word	0x00000004
        /*10c4*/ 	.word	0x000288a0
        /*10c8*/ 	.short	0x010a
        /*10ca*/ 	.byte	0x3f
	.zero		1


	//   ....[53]....
        /*10cc*/ 	.word	0x0001a9c0
        /*10d0*/ 	.word	0x00000004
        /*10d4*/ 	.word	0x000288c0
        /*10d8*/ 	.short	0x010a
        /*10da*/ 	.byte	0x3f
	.zero		1


	//   ....[54]....
        /*10dc*/ 	.word	0x0001ae80
        /*10e0*/ 	.word	0x00000006
        /*10e4*/ 	.word	0x000288a0
        /*10e8*/ 	.short	0x010a
        /*10ea*/ 	.byte	0x3f
	.zero		1


	//   ....[55]....
        /*10ec*/ 	.word	0x0001b1b0
        /*10f0*/ 	.word	0x00000006
        /*10f4*/ 	.word	0x000288c0
        /*10f8*/ 	.short	0x010a
        /*10fa*/ 	.byte	0x3f
	.zero		1


	//   ....[56]....
        /*10fc*/ 	.word	0x0001bfb0
        /*1100*/ 	.word	0x00000000
        /*1104*/ 	.word	0x00028840
        /*1108*/ 	.short	0x010a
        /*110a*/ 	.byte	0x3f
	.zero		1


	//   ....[57]....
        /*110c*/ 	.word	0x0001cf00
        /*1110*/ 	.word	0x00000008
        /*1114*/ 	.word	0x00028800
        /*1118*/ 	.short	0x0107
        /*111a*/ 	.byte	0x3f
	.zero		1


	//   ....[58]....
        /*111c*/ 	.word	0x0001d000
        /*1120*/ 	.word	0x00000002
        /*1124*/ 	.word	0x00028800
        /*1128*/ 	.short	0x0101
        /*112a*/ 	.byte	0x3f
	.zero		1


	//   ....[59]....
        /*112c*/ 	.word	0x0001d020
        /*1130*/ 	.word	0x00000002
        /*1134*/ 	.word	0x00028820
        /*1138*/ 	.short	0x010a
        /*113a*/ 	.byte	0x3f
	.zero		1


	//   ....[60]....
        /*113c*/ 	.word	0x0001d380
        /*1140*/ 	.word	0x00000003
        /*1144*/ 	.word	0x00028840
        /*1148*/ 	.short	0x010a
        /*114a*/ 	.byte	0x3f
	.zero		1


	//   ....[61]....
        /*114c*/ 	.word	0x0001d740
        /*1150*/ 	.word	0x00000000
        /*1154*/ 	.word	0x00028860
        /*1158*/ 	.short	0x010a
        /*115a*/ 	.byte	0x3f
	.zero		1


	//   ....[62]....
        /*115c*/ 	.word	0x0001de30
        /*1160*/ 	.word	0x00000003
        /*1164*/ 	.word	0x00028840
        /*1168*/ 	.short	0x010a
        /*116a*/ 	.byte	0x3f
	.zero		1


	//   ....[63]....
        /*116c*/ 	.word	0x0001e1f0
        /*1170*/ 	.word	0x00000002
        /*1174*/ 	.word	0x00028860
        /*1178*/ 	.short	0x010a
        /*117a*/ 	.byte	0x3f
	.zero		1


	//   ....[64]....
        /*117c*/ 	.word	0x0001e850
        /*1180*/ 	.word	0x00000003
        /*1184*/ 	.word	0x00028840
        /*1188*/ 	.short	0x010a
        /*118a*/ 	.byte	0x3f
	.zero		1


	//   ....[65]....
        /*118c*/ 	.word	0x0001ec00
        /*1190*/ 	.word	0x00000002
        /*1194*/ 	.word	0x00028860
        /*1198*/ 	.short	0x010a
        /*119a*/ 	.byte	0x3f
	.zero		1


	//   ....[66]....
        /*119c*/ 	.word	0x0001f1e0
        /*11a0*/ 	.word	0x00000000
        /*11a4*/ 	.word	0x00028860
        /*11a8*/ 	.short	0x010a
        /*11aa*/ 	.byte	0x3f
	.zero		1


	//   ....[67]....
        /*11ac*/ 	.word	0x00020360
        /*11b0*/ 	.word	0x00000000
        /*11b4*/ 	.word	0x00028820
        /*11b8*/ 	.short	0x010a
        /*11ba*/ 	.byte	0x3f
	.zero		1


	//   ....[68]....
        /*11bc*/ 	.word	0x00020510
        /*11c0*/ 	.word	0x00000006
        /*11c4*/ 	.word	0x00000000
        /*11c8*/ 	.short	0x010a
        /*11ca*/ 	.byte	0x3f
	.zero		1


	//   ....[69]....
        /*11cc*/ 	.word	0x00020580
        /*11d0*/ 	.word	0x00000007
        /*11d4*/ 	.word	0x00000000
        /*11d8*/ 	.short	0x010a
        /*11da*/ 	.byte	0x3f
	.zero		1


	//   ....[70]....
        /*11dc*/ 	.word	0x000205f0
        /*11e0*/ 	.word	0x00000004
        /*11e4*/ 	.word	0x00000000
        /*11e8*/ 	.short	0x010a
        /*11ea*/ 	.byte	0x3f
	.zero		1


	//   ....[71]....
        /*11ec*/ 	.word	0x00020620
        /*11f0*/ 	.word	0x00000003
        /*11f4*/ 	.word	0x00000000
        /*11f8*/ 	.short	0x010a
        /*11fa*/ 	.byte	0x3f
	.zero		1


	//   ....[72]....
        /*11fc*/ 	.word	0x00020680
        /*1200*/ 	.word	0x0000006e
        /*1204*/ 	.word	0x00028890
        /*1208*/ 	.short	0x010a
        /*120a*/ 	.byte	0x3f
	.zero		1


	//   ....[73]....
        /*120c*/ 	.word	0x000206d0
        /*1210*/ 	.word	0x0000006e
        /*1214*/ 	.word	0x00028890
        /*1218*/ 	.short	0x010a
        /*121a*/ 	.byte	0x3f
	.zero		1


	//   ....[74]....
        /*121c*/ 	.word	0x00020720
        /*1220*/ 	.word	0x0000006e
        /*1224*/ 	.word	0x00028890
        /*1228*/ 	.short	0x010a
        /*122a*/ 	.byte	0x3f
	.zero		1


	//   ....[75]....
        /*122c*/ 	.word	0x00020770
        /*1230*/ 	.word	0x0000006e
        /*1234*/ 	.word	0x000288b0
        /*1238*/ 	.short	0x010a
        /*123a*/ 	.byte	0x3f
	.zero		1


	//   ....[76]....
        /*123c*/ 	.word	0x00020f70
        /*1240*/ 	.word	0x00000002
        /*1244*/ 	.word	0x00028800
        /*1248*/ 	.short	0x010a
        /*124a*/ 	.byte	0x3f
	.zero		1


	//   ....[77]....
        /*124c*/ 	.word	0x00021ad0
        /*1250*/ 	.word	0x00000002
        /*1254*/ 	.word	0x00028800
        /*1258*/ 	.short	0x010a
        /*125a*/ 	.byte	0x3f
	.zero		1


	//   ....[78]....
        /*125c*/ 	.word	0x00021b20
        /*1260*/ 	.word	0x00000000
        /*1264*/ 	.word	0x00028830
        /*1268*/ 	.short	0x010a
        /*126a*/ 	.byte	0x3f
	.zero		1


	//   ....[79]....
        /*126c*/ 	.word	0x00021b70
        /*1270*/ 	.word	0x00000006
        /*1274*/ 	.word	0x00028830
        /*1278*/ 	.short	0x010a
        /*127a*/ 	.byte	0x3f
	.zero		1


	//   ....[80]....
        /*127c*/ 	.word	0x00021bc0
        /*1280*/ 	.word	0x00000007
        /*1284*/ 	.word	0x00028850
        /*1288*/ 	.short	0x010a
        /*128a*/ 	.byte	0x3f
	.zero		1


	//   ....[81]....
        /*128c*/ 	.word	0x00021c10
        /*1290*/ 	.word	0x00000006
        /*1294*/ 	.word	0x00028830
        /*1298*/ 	.short	0x010a
        /*129a*/ 	.byte	0x3f
	.zero		1


	//   ....[82]....
        /*129c*/ 	.word	0x00021c60
        /*12a0*/ 	.word	0x00000007
        /*12a4*/ 	.word	0x00028850
        /*12a8*/ 	.short	0x010a
        /*12aa*/ 	.byte	0x3f
	.zero		1


	//   ....[83]....
        /*12ac*/ 	.word	0x00021cb0
        /*12b0*/ 	.word	0x0000000b
        /*12b4*/ 	.word	0x00028850
        /*12b8*/ 	.short	0x010a
        /*12ba*/ 	.byte	0x3f
	.zero		1


	//   ....[84]....
        /*12bc*/ 	.word	0x000222a0
        /*12c0*/ 	.word	0x00000003
        /*12c4*/ 	.word	0x00028820
        /*12c8*/ 	.short	0x010a
        /*12ca*/ 	.byte	0x3f
	.zero		1


	//   ....[85]....
        /*12cc*/ 	.word	0x000222f0
        /*12d0*/ 	.word	0x00000004
        /*12d4*/ 	.word	0x000288a0
        /*12d8*/ 	.short	0x010a
        /*12da*/ 	.byte	0x3f
	.zero		1


	//   ....[86]....
        /*12dc*/ 	.word	0x00022340
        /*12e0*/ 	.word	0x00000004
        /*12e4*/ 	.word	0x000288c0
        /*12e8*/ 	.short	0x010a
        /*12ea*/ 	.byte	0x3f
	.zero		1


	//   ....[87]....
        /*12ec*/ 	.word	0x00022390
        /*12f0*/ 	.word	0x00000006
        /*12f4*/ 	.word	0x000288a0
        /*12f8*/ 	.short	0x010a
        /*12fa*/ 	.byte	0x3f
	.zero		1


	//   ....[88]....
        /*12fc*/ 	.word	0x000223e0
        /*1300*/ 	.word	0x00000006
        /*1304*/ 	.word	0x000288c0
        /*1308*/ 	.short	0x010a
        /*130a*/ 	.byte	0x3f
	.zero		1


	//   ....[89]....
        /*130c*/ 	.word	0x00022580
        /*1310*/ 	.word	0x00000000
        /*1314*/ 	.word	0x00028840
        /*1318*/ 	.short	0x010a
        /*131a*/ 	.byte	0x3f
	.zero		1


	//   ....[90]....
        /*131c*/ 	.word	0x00023150
        /*1320*/ 	.word	0x00000002
        /*1324*/ 	.word	0x00028820
        /*1328*/ 	.short	0x010a
        /*132a*/ 	.byte	0x3f
	.zero		1


	//   ....[91]....
        /*132c*/ 	.word	0x000231a0
        /*1330*/ 	.word	0x00000003
        /*1334*/ 	.word	0x00028840
        /*1338*/ 	.short	0x010a
        /*133a*/ 	.byte	0x3f
	.zero		1


	//   ....[92]....
        /*133c*/ 	.word	0x000231f0
        /*1340*/ 	.word	0x00000000
        /*1344*/ 	.word	0x00028860
        /*1348*/ 	.short	0x010a
        /*134a*/ 	.byte	0x3f
	.zero		1


	//   ....[93]....
        /*134c*/ 	.word	0x00023240
        /*1350*/ 	.word	0x00000003
        /*1354*/ 	.word	0x00028840
        /*1358*/ 	.short	0x010a
        /*135a*/ 	.byte	0x3f
	.zero		1


	//   ....[94]....
        /*135c*/ 	.word	0x00023290
        /*1360*/ 	.word	0x00000002
        /*1364*/ 	.word	0x00028860
        /*1368*/ 	.short	0x010a
        /*136a*/ 	.byte	0x3f
	.zero		1


	//   ....[95]....
        /*136c*/ 	.word	0x000232e0
        /*1370*/ 	.word	0x00000003
        /*1374*/ 	.word	0x00028840
        /*1378*/ 	.short	0x010a
        /*137a*/ 	.byte	0x3f
	.zero		1


	//   ....[96]....
        /*137c*/ 	.word	0x00023330
        /*1380*/ 	.word	0x00000002
        /*1384*/ 	.word	0x00028860
        /*1388*/ 	.short	0x010a
        /*138a*/ 	.byte	0x3f
	.zero		1


	//   ....[97]....
        /*138c*/ 	.word	0x00023380
        /*1390*/ 	.word	0x00000000
        /*1394*/ 	.word	0x00028860
        /*1398*/ 	.short	0x010a
        /*139a*/ 	.byte	0x3f
	.zero		1


	//   ....[98]....
        /*139c*/ 	.word	0x00023e00
        /*13a0*/ 	.word	0x00000000
        /*13a4*/ 	.word	0x00028820
        /*13a8*/ 	.short	0x010a
        /*13aa*/ 	.byte	0x3f
	.zero		1


	//   ....[99]....
        /*13ac*/ 	.word	0x00023fa0
        /*13b0*/ 	.word	0x00000006
        /*13b4*/ 	.word	0x00000000
        /*13b8*/ 	.short	0x010a
        /*13ba*/ 	.byte	0x3f
	.zero		1


	//   ....[100]....
        /*13bc*/ 	.word	0x00023ff0
        /*13c0*/ 	.word	0x00000007
        /*13c4*/ 	.word	0x00000000
        /*13c8*/ 	.short	0x010a
        /*13ca*/ 	.byte	0x3f
	.zero		1


	//   ....[101]....
        /*13cc*/ 	.word	0x00024040
        /*13d0*/ 	.word	0x00000004
        /*13d4*/ 	.word	0x00000000
        /*13d8*/ 	.short	0x010a
        /*13da*/ 	.byte	0x3f
	.zero		1


	//----- nvinfo : EIATTR_NUM_MBARRIERS
	.align		4
.L_1209:
        /*13dc*/ 	.byte	0x03, 0x38
        /*13de*/ 	.short	0x0016


	//----- nvinfo : EIATTR_EXIT_INSTR_OFFSETS
	.align		4
        /*13e0*/ 	.byte	0x04, 0x1c
        /*13e2*/ 	.short	(.L_1211 - .L_1210)


	//   ....[0]....
.L_1210:
        /*13e4*/ 	.word	0x00020670


	//----- nvinfo : EIATTR_MAX_THREADS
	.align		4
.L_1211:
        /*13e8*/ 	.byte	0x04, 0x05
        /*13ea*/ 	.short	(.L_1213 - .L_1212)
.L_1212:
        /*13ec*/ 	.word	0x00000180
        /*13f0*/ 	.word	0x00000001
        /*13f4*/ 	.word	0x00000001


	//----- nvinfo : EIATTR_CRS_STACK_SIZE
	.align		4
.L_1213:
        /*13f8*/ 	.byte	0x04, 0x1e
        /*13fa*/ 	.short	(.L_1215 - .L_1214)
.L_1214:
        /*13fc*/ 	.word	0x00000000


	//----- nvinfo : EIATTR_CBANK_PARAM_SIZE
	.align		4
.L_1215:
        /*1400*/ 	.byte	0x03, 0x19
        /*1402*/ 	.short	0x0af0


	//----- nvinfo : EIATTR_PARAM_CBANK
	.align		4
        /*1404*/ 	.byte	0x04, 0x0a
        /*1406*/ 	.short	(.L_1217 - .L_1216)
	.align		4
.L_1216:
        /*1408*/ 	.word	index@(.nv.constant0._ZN7cutlass13device_kernelIN5flash11enable_sm90INS1_16FlashAttnFwdSm90INS1_25CollectiveMainloopFwdSm90ILi2EN4cute5tupleIJNS5_1CILi1EEES8_S8_EEENS6_IJNS7_ILi128EEESA_SA_EEELi128ENS_6half_tEfNS_4arch4Sm90ELb1ELb0ELb1ELb1ELb0ELb1ELb0ELb1ELb1ELb1ELb0ELb0EEENS1_21CollectiveEpilogueFwdISB_S9_SC_SE_Li256ELb1ELb1ELb0ELb0EEENS1_36VarlenDynamicPersistentTileSchedulerILi128ELi128ELi256ELi128ELb0ELb1ELb1ELb1ELb1ELb1EEEEEEEEEvNT_6ParamsE)
        /*140c*/ 	.short	0x0210
        /*140e*/ 	.short	0x0af0


	//----- nvinfo : EIATTR_SW_WAR
	.align		4
.L_1217:
        /*1410*/ 	.byte	0x04, 0x36
        /*1412*/ 	.short	(.L_1219 - .L_1218)
.L_1218:
        /*1414*/ 	.word	0x00000008
.L_1219:


//--------------------- .nv.info._ZN7cutlass13device_kernelIN5flash11enable_sm90INS1_16FlashAttnFwdSm90INS1_25CollectiveMainloopFwdSm90ILi2EN4cute5tupleIJNS5_1CILi1EEES8_S8_EEENS6_IJNS7_ILi192EEENS7_ILi144EEENS7_ILi96EEEEEELi96ENS_6half_tEfNS_4arch4Sm90ELb0ELb0ELb1ELb0ELb0ELb0ELb0ELb0ELb1ELb1ELb0ELb0EEENS1_21CollectiveEpilogueFwdINS6_IJSA_SC_SB_EEES9_SE_SG_Li384ELb0ELb1ELb0ELb0EEENS1_29StaticPersistentTileSchedulerILb0EEEEEEEEEvNT_6ParamsE --------------------------
	.section	.nv.info._ZN7cutlass13device_kernelIN5flash11enable_sm90INS1_16FlashAttnFwdSm90INS1_25CollectiveMainloopFwdSm90ILi2EN4cute5tupleIJNS5_1CILi1EEES8_S8_EEENS6_IJNS7_ILi192EEENS7_ILi144EEENS7_ILi96EEEEEELi96ENS_6half_tEfNS_4arch4Sm90ELb0ELb0ELb1ELb0ELb0ELb0ELb0ELb0ELb1ELb1ELb0ELb0EEENS1_21CollectiveEpilogueFwdINS6_IJSA_SC_SB_EEES9_SE_SG_Li384ELb0ELb1ELb0ELb0EEENS1_29StaticPersistentTileSchedulerILb0EEEEEEEEEvNT_6ParamsE,"",@"SHT_CUDA_INFO"
	.sectionflags	@""
	.align	4


	//----- nvinfo : EIATTR_CUDA_API_VERSION
	.align		4
        /*0000*/ 	.byte	0x04, 0x37
        /*0002*/ 	.short	(.L_1221 - .L_1220)
.L_1220:
        /*0004*/ 	.word	0x00000082


	//----- nvinfo : EIATTR_KPARAM_INFO
	.align		4
.L_1221:
        /*0008*/ 	.byte	0x04, 0x17
        /*000a*/ 	.short	(.L_1223 - .L_1222)
.L_1222:
        /*000c*/ 	.word	0x00000000
        /*0010*/ 	.short	0x0000
        /*0012*/ 	.short	0x0070
        /*0014*/ 	.byte	0x00, 0xf0, 0x01, 0x28


	//----- nvinfo : EIATTR_SPARSE_MMA_MASK
	.align		4
.L_1223:
        /*0018*/ 	.byte	0x03, 0x50
        /*001a*/ 	.short	0x0000


	//----- nvinfo : EIATTR_MAXREG_COUNT
	.align		4
        /*001c*/ 	.byte	0x03, 0x1b
        /*001e*/ 	.short	0x0080


	//----- nvinfo : EIATTR_NUM_BARRIERS
	.align		4
        /*0020*/ 	.byte	0x02, 0x4c
        /*0022*/ 	.byte	0x10
	.zero		1


	//----- nvinfo : EIATTR_EXTERNS
	.align		4
        /*0024*/ 	.byte	0x04, 0x0f
        /*0026*/ 	.short	(.L_1225 - .L_1224)


	//   ....[0]....
	.align		4
.L_1224:
        /*0028*/ 	.word	index@(__assertfail)


	//----- nvinfo : EIATTR_ANNOTATIONS
	.align		4
.L_1225:
        /*002c*/ 	.byte	0x04, 0x55
        /*002e*/ 	.short	(.L_1227 - .L_1226)


	//   ....[0]....
.L_1226:
        /* <DEDUP_REMOVED lines=14> */


	//----- nvinfo : EIATTR_MERCURY_ISA_VERSION
	.align		4
.L_1227:
        /*00f8*/ 	.byte	0x03, 0x5f
        /*00fa*/ 	.short	0x0101


	//----- nvinfo : EIATTR_INT_WARP_WIDE_INSTR_OFFSETS
	.align		4
        /*00fc*/ 	.byte	0x04, 0x31
        /*00fe*/ 	.short	(.L_1229 - .L_1228)


	//   ....[0]....
.L_1228:
        /*0100*/ 	.word	0x00000120


	//   ....[1]....
        /*0104*/ 	.word	0x000001c0


	//   ....[2]....
        /*0108*/ 	.word	0x00000230


	//----- nvinfo : EIATTR_COOP_GROUP_MASK_REGIDS
	.align		4
.L_1229:
        /*010c*/ 	.byte	0x04, 0x29
        /*010e*/ 	.short	(.L_1231 - .L_1230)


	//   ....[0]....
.L_1230:
        /*0110*/ 	.word	0xffffffff


	//   ....[1]....
        /*0114*/ 	.word	0xffffffff


	//   ....[2]....
        /*0118*/ 	.word	0xffffffff


	//   ....[3]....
        /*011c*/ 	.word	0xffffffff


	//   ....[4]....
        /*0120*/ 	.word	0xffffffff


	//   ....[5]....
        /*0124*/ 	.word	0xffffffff


	//   ....[6]....
        /*0128*/ 	.word	0xffffffff


	//   ....[7]....
        /*012c*/ 	.word	0xffffffff


	//   ....[8]....
        /*0130*/ 	.word	0xffffffff


	//   ....[9]....
        /*0134*/ 	.word	0xffffffff


	//   ....[10]....
        /*0138*/ 	.word	0xffffffff


	//   ....[11]....
        /*013c*/ 	.word	0xffffffff


	//   ....[12]....
        /*0140*/ 	.word	0xffffffff


	//   ....[13]....
        /*0144*/ 	.word	0xffffffff


	//   ....[14]....
        /*0148*/ 	.word	0xffffffff


	//   ....[15]....
        /*014c*/ 	.word	0xffffffff


	//   ....[16]....
        /*0150*/ 	.word	0xffffffff


	//   ....[17]....
        /*0154*/ 	.word	0xffffffff


	//   ....[18]....
        /*0158*/ 	.word	0xffffffff


	//   ....[19]....
        /*015c*/ 	.word	0xffffffff


	//   ....[20]....
        /*0160*/ 	.word	0xffffffff


	//   ....[21]....
        /*0164*/ 	.word	0xffffffff


	//   ....[22]....
        /*0168*/ 	.word	0xffffffff


	//   ....[23]....
        /*016c*/ 	.word	0xffffffff


	//   ....[24]....
        /*0170*/ 	.word	0xffffffff


	//   ....[25]....
        /*0174*/ 	.word	0xffffffff


	//   ....[26]....
        /*0178*/ 	.word	0xffffffff


	//   ....[27]....
        /*017c*/ 	.word	0xffffffff


	//   ....[28]....
        /*0180*/ 	.word	0xffffffff


	//   ....[29]....
        /*0184*/ 	.word	0xffffffff


	//   ....[30]....
        /*0188*/ 	.word	0xffffffff


	//   ....[31]....
        /*018c*/ 	.word	0xffffffff


	//   ....[32]....
        /*0190*/ 	.word	0xffffffff


	//   ....[33]....
        /*0194*/ 	.word	0xffffffff


	//   ....[34]....
        /*0198*/ 	.word	0xffffffff


	//   ....[35]....
        /*019c*/ 	.word	0xffffffff


	//   ....[36]....
        /*01a0*/ 	.word	0xffffffff


	//   ....[37]....
        /*01a4*/ 	.word	0xffffffff


	//   ....[38]....
        /*01a8*/ 	.word	0xffffffff


	//   ....[39]....
        /*01ac*/ 	.word	0xffffffff


	//   ....[40]....
        /*01b0*/ 	.word	0xffffffff


	//   ....[41]....
        /*01b4*/ 	.word	0xffffffff


	//   ....[42]....
        /*01b8*/ 	.word	0xffffffff


	//   ....[43]....
        /*01bc*/ 	.word	0xffffffff


	//   ....[44]....
        /*01c0*/ 	.word	0x0500000f


	//   ....[45]....
        /*01c4*/ 	.word	0x0500000f


	//   ....[46]....
        /*01c8*/ 	.word	0x0500000f


	//   ....[47]....
        /*01cc*/ 	.word	0x0500000f


	//   ....[48]....
        /*01d0*/ 	.word	0x0500000f


	//   ....[49]....
        /*01d4*/ 	.word	0x0500000f


	//   ....[50]....
        /*01d8*/ 	.word	0x0500000f


	//   ....[51]....
        /*01dc*/ 	.word	0x0500000f


	//   ....[52]....
        /*01e0*/ 	.word	0x0500000f


	//   ....[53]....
        /*01e4*/ 	.word	0x0500000f


	//   ....[54]....
        /*01e8*/ 	.word	0x0500000f


	//   ....[55]....
        /*01ec*/ 	.word	0x0500000f


	//   ....[56]....
        /*01f0*/ 	.word	0x0500000f


	//   ....[57]....
        /*01f4*/ 	.word	0x0500000f


	//----- nvinfo : EIATTR_COOP_GROUP_INSTR_OFFSETS
	.align		4
.L_1231:
        /*01f8*/ 	.byte	0x04, 0x28
        /*01fa*/ 	.short	(.L_1233 - .L_1232)


	//   ....[0]....
.L_1232:
        /*01fc*/ 	.word	0x00000060


	//   ....[1]....
        /*0200*/ 	.word	0x00000130


	//   ....[2]....
        /*0204*/ 	.word	0x000001e0


	//   ....[3]....
        /*0208*/ 	.word	0x000003a0


	//   ....[4]....
        /*020c*/ 	.word	0x00000500


	//   ....[5]....
        /*0210*/ 	.word	0x00000620


	//   ....[6]....
        /*0214*/ 	.word	0x00000780


	//   ....[7]....
        /*0218*/ 	.word	0x00000ee0


	//   ....[8]....
        /*021c*/ 	.word	0x00003a50


	//   ....[9]....
        /*0220*/ 	.word	0x00003a90


	//   ....[10]....
        /*0224*/ 	.word	0x00004050


	//   ....[11]....
        /*0228*/ 	.word	0x000040c0


	//   ....[12]....
        /*022c*/ 	.word	0x00005150


	//   ....[13]....
        /*0230*/ 	.word	0x00007630


	//   ....[14]....
        /*0234*/ 	.word	0x000076c0


	//   ....[15]....
        /*0238*/ 	.word	0x00007ed0


	//   ....[16]....
        /*023c*/ 	.word	0x00007f50


	//   ....[17]....
        /*0240*/ 	.word	0x00009310


	//   ....[18]....
        /*0244*/ 	.word	0x00009410


	//   ....[19]....
        /*0248*/ 	.word	0x00009470


	//   ....[20]....
        /*024c*/ 	.word	0x000095b0


	//   ....[21]....
        /*0250*/ 	.word	0x000095d0


	//   ....[22]....
        /*0254*/ 	.word	0x0000a500


	//   ....[23]....
        /*0258*/ 	.word	0x0000a530


	//   ....[24]....
        /*025c*/ 	.word	0x0000a590


	//   ....[25]....
        /*0260*/ 	.word	0x0000a5f0


	//   ....[26]....
        /*0264*/ 	.word	0x0000aa90


	//   ....[27]....
        /*0268*/ 	.word	0x0000aad0


	//   ....[28]....
        /*026c*/ 	.word	0x0000ac00


	//   ....[29]....
        /*0270*/ 	.word	0x0000ac40


	//   ....[30]....
        /*0274*/ 	.word	0x0000b630


	//   ....[31]....
        /*0278*/ 	.word	0x0000c1c0


	//   ....[32]....
        /*027c*/ 	.word	0x0000c1f0


	//   ....[33]....
        /*0280*/ 	.word	0x0000c210


	//   ....[34]....
        /*0284*/ 	.word	0x0000c2c0


	//   ....[35]....
        /*0288*/ 	.word	0x0000c2e0


	//   ....[36]....
        /*028c*/ 	.word	0x0000c380


	//   ....[37]....
        /*0290*/ 	.word	0x0000c3a0


	//   ....[38]....
        /*0294*/ 	.word	0x0000c3b0


	//   ....[39]....
        /*0298*/ 	.word	0x0000c440


	//   ....[40]....
        /*029c*/ 	.word	0x0000c490


	//   ....[41]....
        /*02a0*/ 	.word	0x0000c4a0


	//   ....[42]....
        /*02a4*/ 	.word	0x0000c4d0


	//   ....[43]....
        /*02a8*/ 	.word	0x0000ef50


	//   ....[44]....
        /*02ac*/ 	.word	0x0000f430


	//   ....[45]....
        /*02b0*/ 	.word	0x0000f5a0


	//   ....[46]....
        /*02b4*/ 	.word	0x0000f5f0


	//   ....[47]....
        /*02b8*/ 	.word	0x0000f690


	//   ....[48]....
        /*02bc*/ 	.word	0x0000f7a0


	//   ....[49]....
        /*02c0*/ 	.word	0x0000f800


	//   ....[50]....
        /*02c4*/ 	.word	0x0000f920


	//   ....[51]....
        /*02c8*/ 	.word	0x0000f980


	//   ....[52]....
        /*02cc*/ 	.word	0x0000fa30


	//   ....[53]....
        /*02d0*/ 	.word	0x0000fb00


	//   ....[54]....
        /*02d4*/ 	.word	0x0000fbd0


	//   ....[55]....
        /*02d8*/ 	.word	0x0000fc50


	//   ....[56]....
        /*02dc*/ 	.word	0x0000fd40


	//   ....[57]....
        /*02e0*/ 	.word	0x000100d0


	//----- nvinfo : EIATTR_REG_RECONFIG
	.align		4
.L_1233:
        /*02e4*/ 	.byte	0x01, 0x54
	.zero		2


	//----- nvinfo : EIATTR_SYSCALL_OFFSETS
	.align		4
        /*02e8*/ 	.byte	0x04, 0x46
        /*02ea*/ 	.short	(.L_1235 - .L_1234)


	//   ....[0]....
.L_1234:
        /*02ec*/ 	.word	0x00001260


	//   ....[1]....
        /*02f0*/ 	.word	0x0000b2c0


	//   ....[2]....
        /*02f4*/ 	.word	0x0000b400


	//   ....[3]....
        /*02f8*/ 	.word	0x0000b4f0


	//   ....[4]....
        /*02fc*/ 	.word	0x0000bcb0


	//----- nvinfo : EIATTR_MBARRIER_INSTR_OFFSETS
	.align		4
.L_1235:
        /*0300*/ 	.byte	0x04, 0x39
        /*0302*/ 	.short	(.L_1237 - .L_1236)


	//   ....[0]....
.L_1236:
        /*0304*/ 	.word	0x00000250
        /*0308*/ 	.word	0x000000ff
        /*030c*/ 	.word	0x00031c00
        /*0310*/ 	.short	0x0100
        /*0312*/ 	.byte	0x08
	.zero		1


	//   ....[1]....
        /*0314*/ 	.word	0x00000260
        /*0318*/ 	.word	0x000000ff
        /*031c*/ 	.word	0x00031c20
        /*0320*/ 	.short	0x0100
        /*0322*/ 	.byte	0x08
	.zero		1


	//   ....[2]....
        /*0324*/ 	.word	0x00000350
        /*0328*/ 	.word	0x000000ff
        /*032c*/ 	.word	0x00031c30
        /*0330*/ 	.short	0x0100
        /*0332*/ 	.byte	0x08
	.zero		1


	//   ....[3]....
        /*0334*/ 	.word	0x00000360
        /*0338*/ 	.word	0x000000ff
        /*033c*/ 	.word	0x00031c40
        /*0340*/ 	.short	0x0100
        /*0342*/ 	.byte	0x08
	.zero		1


	//   ....[4]....
        /*0344*/ 	.word	0x00000370
        /*0348*/ 	.word	0x000000ff
        /*034c*/ 	.word	0x00031c38
        /*0350*/ 	.short	0x0100
        /*0352*/ 	.byte	0x08
	.zero		1


	//   ....[5]....
        /*0354*/ 	.word	0x00000380
        /*0358*/ 	.word	0x000000ff
        /*035c*/ 	.word	0x00031c48
        /*0360*/ 	.short	0x0100
        /*0362*/ 	.byte	0x08
	.zero		1


	//   ....[6]....
        /*0364*/ 	.word	0x000004b0
        /*0368*/ 	.word	0x000000ff
        /*036c*/ 	.word	0x00031c50
        /*0370*/ 	.short	0x0100
        /*0372*/ 	.byte	0x08
	.zero		1


	//   ....[7]....
        /*0374*/ 	.word	0x000004c0
        /*0378*/ 	.word	0x000000ff
        /*037c*/ 	.word	0x00031c60
        /*0380*/ 	.short	0x0100
        /*0382*/ 	.byte	0x08
	.zero		1


	//   ....[8]....
        /*0384*/ 	.word	0x000004d0
        /*0388*/ 	.word	0x000000ff
        /*038c*/ 	.word	0x00031c58
        /*0390*/ 	.short	0x0100
        /*0392*/ 	.byte	0x08
	.zero		1


	//   ....[9]....
        /*0394*/ 	.word	0x000004e0
        /*0398*/ 	.word	0x000000ff
        /*039c*/ 	.word	0x00031c68
        /*03a0*/ 	.short	0x0100
        /*03a2*/ 	.byte	0x08
	.zero		1


	//   ....[10]....
        /*03a4*/ 	.word	0x000005d0
        /*03a8*/ 	.word	0x000000ff
        /*03ac*/ 	.word	0x00031c70
        /*03b0*/ 	.short	0x0100
        /*03b2*/ 	.byte	0x06
	.zero		1


	//   ....[11]....
        /*03b4*/ 	.word	0x000005e0
        /*03b8*/ 	.word	0x000000ff
        /*03bc*/ 	.word	0x00031c80
        /*03c0*/ 	.short	0x0100
        /*03c2*/ 	.byte	0x06
	.zero		1


	//   ....[12]....
        /*03c4*/ 	.word	0x000005f0
        /*03c8*/ 	.word	0x000000ff
        /*03cc*/ 	.word	0x00031c78
        /*03d0*/ 	.short	0x0100
        /*03d2*/ 	.byte	0x06
	.zero		1


	//   ....[13]....
        /*03d4*/ 	.word	0x00000600
        /*03d8*/ 	.word	0x000000ff
        /*03dc*/ 	.word	0x00031c88
        /*03e0*/ 	.short	0x0100
        /*03e2*/ 	.byte	0x06
	.zero		1


	//   ....[14]....
        /*03e4*/ 	.word	0x00000730
        /*03e8*/ 	.word	0x000000ff
        /*03ec*/ 	.word	0x00031c90
        /*03f0*/ 	.short	0x0100
        /*03f2*/ 	.byte	0x08
	.zero		1


	//   ....[15]....
        /*03f4*/ 	.word	0x00000740
        /*03f8*/ 	.word	0x000000ff
        /*03fc*/ 	.word	0x00031ca0
        /*0400*/ 	.short	0x0100
        /*0402*/ 	.byte	0x08
	.zero		1


	//   ....[16]....
        /*0404*/ 	.word	0x00000750
        /*0408*/ 	.word	0x000000ff
        /*040c*/ 	.word	0x00031c98
        /*0410*/ 	.short	0x0100
        /*0412*/ 	.byte	0x08
	.zero		1


	//   ....[17]....
        /*0414*/ 	.word	0x00000760
        /*0418*/ 	.word	0x000000ff
        /*041c*/ 	.word	0x00031ca8
        /*0420*/ 	.short	0x0100
        /*0422*/ 	.byte	0x08
	.zero		1


	//   ....[18]....
        /*0424*/ 	.word	0x00000890
        /*0428*/ 	.word	0x000000ff
        /*042c*/ 	.word	0x00031cb0
        /*0430*/ 	.short	0x0100
        /*0432*/ 	.byte	0x08
	.zero		1


	//   ....[19]....
        /*0434*/ 	.word	0x000008a0
        /*0438*/ 	.word	0x000000ff
        /*043c*/ 	.word	0x00031cc0
        /*0440*/ 	.short	0x0100
        /*0442*/ 	.byte	0x08
	.zero		1


	//   ....[20]....
        /*0444*/ 	.word	0x000008b0
        /*0448*/ 	.word	0x000000ff
        /*044c*/ 	.word	0x00031cb8
        /*0450*/ 	.short	0x0100
        /*0452*/ 	.byte	0x08
	.zero		1


	//   ....[21]....
        /*0454*/ 	.word	0x000008c0
        /*0458*/ 	.word	0x000000ff
        /*045c*/ 	.word	0x00031cc8
        /*0460*/ 	.short	0x0100
        /*0462*/ 	.byte	0x08
	.zero		1


	//   ....[22]....
        /*0464*/ 	.word	0x000012a0
        /*0468*/ 	.word	0x000000ff
        /*046c*/ 	.word	0x00031c00
        /*0470*/ 	.short	0x010a
        /*0472*/ 	.byte	0x25
	.zero		1


	//   ....[23]....
        /*0474*/ 	.word	0x00001310
        /*0478*/ 	.word	0x00000000
        /*047c*/ 	.word	0x00031c30
        /*0480*/ 	.short	0x010a
        /*0482*/ 	.byte	0x3f
	.zero		1


	//   ....[24]....
        /*0484*/ 	.word	0x00001380
        /*0488*/ 	.word	0x00000000
        /*048c*/ 	.word	0x00031c30
        /*0490*/ 	.short	0x010a
        /*0492*/ 	.byte	0x3f
	.zero		1


	//   ....[25]....
        /*0494*/ 	.word	0x00004300
        /*0498*/ 	.word	0x00000004
        /*049c*/ 	.word	0x00000000
        /*04a0*/ 	.short	0x0101
        /*04a2*/ 	.byte	0x3f
	.zero		1


	//   ....[26]....
        /*04a4*/ 	.word	0x00005400
        /*04a8*/ 	.word	0x000000ff
        /*04ac*/ 	.word	0x00031c30
        /*04b0*/ 	.short	0x010a
        /*04b2*/ 	.byte	0x04
	.zero		1


	//   ....[27]....
        /*04b4*/ 	.word	0x00005440
        /*04b8*/ 	.word	0x000000ff
        /*04bc*/ 	.word	0x00031c30
        /*04c0*/ 	.short	0x010a
        /*04c2*/ 	.byte	0x04
	.zero		1


	//   ....[28]....
        /*04c4*/ 	.word	0x00006ac0
        /*04c8*/ 	.word	0x000000ff
        /*04cc*/ 	.word	0x00031c50
        /*04d0*/ 	.short	0x010a
        /*04d2*/ 	.byte	0x04
	.zero		1


	//   ....[29]....
        /*04d4*/ 	.word	0x00006b00
        /*04d8*/ 	.word	0x000000ff
        /*04dc*/ 	.word	0x00031c50
        /*04e0*/ 	.short	0x010a
        /*04e2*/ 	.byte	0x04
	.zero		1


	//   ....[30]....
        /*04e4*/ 	.word	0x00008590
        /*04e8*/ 	.word	0x0000000d
        /*04ec*/ 	.word	0x00000000
        /*04f0*/ 	.short	0x0101
        /*04f2*/ 	.byte	0x3f
	.zero		1


	//   ....[31]....
        /*04f4*/ 	.word	0x00008850
        /*04f8*/ 	.word	0x00000006
        /*04fc*/ 	.word	0x00000000
        /*0500*/ 	.short	0x0101
        /*0502*/ 	.byte	0x3f
	.zero		1


	//   ....[32]....
        /*0504*/ 	.word	0x00009380
        /*0508*/ 	.word	0x000000ff
        /*050c*/ 	.word	0x00031c50
        /*0510*/ 	.short	0x010a
        /*0512*/ 	.byte	0x0c
	.zero		1


	//   ....[33]....
        /*0514*/ 	.word	0x000093c0
        /*0518*/ 	.word	0x000000ff
        /*051c*/ 	.word	0x00031c50
        /*0520*/ 	.short	0x010a
        /*0522*/ 	.byte	0x0c
	.zero		1


	//   ....[34]....
        /*0524*/ 	.word	0x0000a110
        /*0528*/ 	.word	0x00000014
        /*052c*/ 	.word	0x00000000
        /*0530*/ 	.short	0x0101
        /*0532*/ 	.byte	0x3f
	.zero		1


	//   ....[35]....
        /*0534*/ 	.word	0x0000aab0
        /*0538*/ 	.word	0x000000ff
        /*053c*/ 	.word	0x00000000
        /*0540*/ 	.short	0x0101
        /*0542*/ 	.byte	0x04
	.zero		1


	//   ....[36]....
        /*0544*/ 	.word	0x0000b850
        /*0548*/ 	.word	0x00000003
        /*054c*/ 	.word	0x00031c40
        /*0550*/ 	.short	0x010a
        /*0552*/ 	.byte	0x3f
	.zero		1


	//   ....[37]....
        /*0554*/ 	.word	0x0000c630
        /*0558*/ 	.word	0x000000ff
        /*055c*/ 	.word	0x00031c00
        /*0560*/ 	.short	0x0107
        /*0562*/ 	.byte	0x24
	.zero		1


	//   ....[38]....
        /*0564*/ 	.word	0x0000c6a0
        /*0568*/ 	.word	0x000000ff
        /*056c*/ 	.word	0x00031c00
        /*0570*/ 	.short	0x0101
        /*0572*/ 	.byte	0x24
	.zero		1


	//   ....[39]....
        /*0574*/ 	.word	0x0000c6d0
        /*0578*/ 	.word	0x000000ff
        /*057c*/ 	.word	0x00031c20
        /*0580*/ 	.short	0x010a
        /*0582*/ 	.byte	0x24
	.zero		1


	//   ....[40]....
        /*0584*/ 	.word	0x0000c9c0
        /*0588*/ 	.word	0x00000003
        /*058c*/ 	.word	0x00031c40
        /*0590*/ 	.short	0x010a
        /*0592*/ 	.byte	0x3f
	.zero		1


	//   ....[41]....
        /*0594*/ 	.word	0x0000ce40
        /*0598*/ 	.word	0x00000003
        /*059c*/ 	.word	0x00000060
        /*05a0*/ 	.short	0x010a
        /*05a2*/ 	.byte	0x3f
	.zero		1


	//   ....[42]....
        /*05a4*/ 	.word	0x0000d530
        /*05a8*/ 	.word	0x00000003
        /*05ac*/ 	.word	0x00031c40
        /*05b0*/ 	.short	0x010a
        /*05b2*/ 	.byte	0x3f
	.zero		1


	//   ....[43]....
        /*05b4*/ 	.word	0x0000d9b0
        /*05b8*/ 	.word	0x0000000d
        /*05bc*/ 	.word	0x00000060
        /*05c0*/ 	.short	0x010a
        /*05c2*/ 	.byte	0x3f
	.zero		1


	//   ....[44]....
        /*05c4*/ 	.word	0x0000dff0
        /*05c8*/ 	.word	0x00000002
        /*05cc*/ 	.word	0x00031c40
        /*05d0*/ 	.short	0x010a
        /*05d2*/ 	.byte	0x3f
	.zero		1


	//   ....[45]....
        /*05d4*/ 	.word	0x0000e480
        /*05d8*/ 	.word	0x00000007
        /*05dc*/ 	.word	0x00000060
        /*05e0*/ 	.short	0x010a
        /*05e2*/ 	.byte	0x3f
	.zero		1


	//   ....[46]....
        /*05e4*/ 	.word	0x0000e990
        /*05e8*/ 	.word	0x00000003
        /*05ec*/ 	.word	0x00031c60
        /*05f0*/ 	.short	0x010a
        /*05f2*/ 	.byte	0x3f
	.zero		1


	//   ....[47]....
        /*05f4*/ 	.word	0x0000eed0
        /*05f8*/ 	.word	0x00000009
        /*05fc*/ 	.word	0x00031c20
        /*0600*/ 	.short	0x010a
        /*0602*/ 	.byte	0x3f
	.zero		1


	//   ....[48]....
        /*0604*/ 	.word	0x0000f070
        /*0608*/ 	.word	0x00000007
        /*060c*/ 	.word	0x00000000
        /*0610*/ 	.short	0x010a
        /*0612*/ 	.byte	0x3f
	.zero		1


	//   ....[49]....
        /*0614*/ 	.word	0x0000f0e0
        /*0618*/ 	.word	0x00000003
        /*061c*/ 	.word	0x00000000
        /*0620*/ 	.short	0x010a
        /*0622*/ 	.byte	0x3f
	.zero		1


	//   ....[50]....
        /*0624*/ 	.word	0x0000f140
        /*0628*/ 	.word	0x00000005
        /*062c*/ 	.word	0x00000000
        /*0630*/ 	.short	0x010a
        /*0632*/ 	.byte	0x3f
	.zero		1


	//   ....[51]....
        /*0634*/ 	.word	0x0000f170
        /*0638*/ 	.word	0x00000003
        /*063c*/ 	.word	0x00000000
        /*0640*/ 	.short	0x010a
        /*0642*/ 	.byte	0x3f
	.zero		1


	//   ....[52]....
        /*0644*/ 	.word	0x0000f1e0
        /*0648*/ 	.word	0x00000003
        /*064c*/ 	.word	0x00031c00
        /*0650*/ 	.short	0x010a
        /*0652*/ 	.byte	0x3f
	.zero		1


	//   ....[53]....
        /*0654*/ 	.word	0x0000f230
        /*0658*/ 	.word	0x00000000
        /*065c*/ 	.word	0x00031c30
        /*0660*/ 	.short	0x010a
        /*0662*/ 	.byte	0x3f
	.zero		1


	//   ....[54]....
        /*0664*/ 	.word	0x0000f290
        /*0668*/ 	.word	0x00000009
        /*066c*/ 	.word	0x00031c30
        /*0670*/ 	.short	0x010a
        /*0672*/ 	.byte	0x3f
	.zero		1


	//   ....[55]....
        /*0674*/ 	.word	0x0000f2f0
        /*0678*/ 	.word	0x00000008
        /*067c*/ 	.word	0x00031c50
        /*0680*/ 	.short	0x010a
        /*0682*/ 	.byte	0x3f
	.zero		1


	//   ....[56]....
        /*0684*/ 	.word	0x0000f350
        /*0688*/ 	.word	0x00000005
        /*068c*/ 	.word	0x00031c50
        /*0690*/ 	.short	0x010a
        /*0692*/ 	.byte	0x3f
	.zero		1


	//   ....[57]....
        /*0694*/ 	.word	0x0000f4f0
        /*0698*/ 	.word	0x00000003
        /*069c*/ 	.word	0x00031c40
        /*06a0*/ 	.short	0x010a
        /*06a2*/ 	.byte	0x3f
	.zero		1


	//   ....[58]....
        /*06a4*/ 	.word	0x0000fd70
        /*06a8*/ 	.word	0x00000009
        /*06ac*/ 	.word	0x00031c20
        /*06b0*/ 	.short	0x010a
        /*06b2*/ 	.byte	0x3f
	.zero		1


	//   ....[59]....
        /*06b4*/ 	.word	0x0000fdc0
        /*06b8*/ 	.word	0x00000003
        /*06bc*/ 	.word	0x00031c40
        /*06c0*/ 	.short	0x010a
        /*06c2*/ 	.byte	0x3f
	.zero		1


	//   ....[60]....
        /*06c4*/ 	.word	0x0000fe10
        /*06c8*/ 	.word	0x00000003
        /*06cc*/ 	.word	0x00000060
        /*06d0*/ 	.short	0x010a
        /*06d2*/ 	.byte	0x3f
	.zero		1


	//   ....[61]....
        /*06d4*/ 	.word	0x0000fe60
        /*06d8*/ 	.word	0x00000003
        /*06dc*/ 	.word	0x00031c40
        /*06e0*/ 	.short	0x010a
        /*06e2*/ 	.byte	0x3f
	.zero		1


	//   ....[62]....
        /*06e4*/ 	.word	0x0000feb0
        /*06e8*/ 	.word	0x0000000d
        /*06ec*/ 	.word	0x00000060
        /*06f0*/ 	.short	0x010a
        /*06f2*/ 	.byte	0x3f
	.zero		1


	//   ....[63]....
        /*06f4*/ 	.word	0x0000ff00
        /*06f8*/ 	.word	0x00000002
        /*06fc*/ 	.word	0x00031c40
        /*0700*/ 	.short	0x010a
        /*0702*/ 	.byte	0x3f
	.zero		1


	//   ....[64]....
        /*0704*/ 	.word	0x0000ff50
        /*0708*/ 	.word	0x00000007
        /*070c*/ 	.word	0x00000060
        /*0710*/ 	.short	0x010a
        /*0712*/ 	.byte	0x3f
	.zero		1


	//   ....[65]....
        /*0714*/ 	.word	0x0000ffa0
        /*0718*/ 	.word	0x00000003
        /*071c*/ 	.word	0x00031c60
        /*0720*/ 	.short	0x010a
        /*0722*/ 	.byte	0x3f
	.zero		1


	//   ....[66]....
        /*0724*/ 	.word	0x0000fff0
        /*0728*/ 	.word	0x00000009
        /*072c*/ 	.word	0x00031c20
        /*0730*/ 	.short	0x010a
        /*0732*/ 	.byte	0x3f
	.zero		1


	//   ....[67]....
        /*0734*/ 	.word	0x00010190
        /*0738*/ 	.word	0x00000007
        /*073c*/ 	.word	0x00000000
        /*0740*/ 	.short	0x010a
        /*0742*/ 	.byte	0x3f
	.zero		1


	//   ....[68]....
        /*0744*/ 	.word	0x000101e0
        /*0748*/ 	.word	0x00000003
        /*074c*/ 	.word	0x00000000
        /*0750*/ 	.short	0x010a
        /*0752*/ 	.byte	0x3f
	.zero		1


	//   ....[69]....
        /*0754*/ 	.word	0x00010230
        /*0758*/ 	.word	0x00000005
        /*075c*/ 	.word	0x00000000
        /*0760*/ 	.short	0x010a
        /*0762*/ 	.byte	0x3f
	.zero		1


	//----- nvinfo : EIATTR_NUM_MBARRIERS
	.align		4
.L_1237:
        /*0764*/ 	.byte	0x03, 0x38
        /*0766*/ 	.short	0x0016


	//----- nvinfo : EIATTR_EXIT_INSTR_OFFSETS
	.align		4
        /*0768*/ 	.byte	0x04, 0x1c
        /*076a*/ 	.short	(.L_1239 - .L_1238)


	//   ....[0]....
.L_1238:
        /*076c*/ 	.word	0x00000a20


	//   ....[1]....
        /*0770*/ 	.word	0x0000ad70


	//   ....[2]....
        /*0774*/ 	.word	0x0000f1c0


	//----- nvinfo : EIATTR_MAX_THREADS
	.align		4
.L_1239:
        /*0778*/ 	.byte	0x04, 0x05
        /*077a*/ 	.short	(.L_1241 - .L_1240)
.L_1240:
        /*077c*/ 	.word	0x00000200
        /*0780*/ 	.word	0x00000001
        /*0784*/ 	.word	0x00000001


	//----- nvinfo : EIATTR_CRS_STACK_SIZE
	.align		4
.L_1241:
        /*0788*/ 	.byte	0x04, 0x1e
        /*078a*/ 	.short	(.L_1243 - .L_1242)
.L_1242:
        /*078c*/ 	.word	0x00000000


	//----- nvinfo : EIATTR_CBANK_PARAM_SIZE
	.align		4
.L_1243:
        /*0790*/ 	.byte	0x03, 0x19
        /*0792*/ 	.short	0x0a70


	//----- nvinfo : EIATTR_PARAM_CBANK
	.align		4
        /*0794*/ 	.byte	0x04, 0x0a
        /*0796*/ 	.short	(.L_1245 - .L_1244)
	.align		4
.L_1244:
        /*0798*/ 	.word	index@(.nv.constant0._ZN7cutlass13device_kernelIN5flash11enable_sm90INS1_16FlashAttnFwdSm90INS1_25CollectiveMainloopFwdSm90ILi2EN4cute5tupleIJNS5_1CILi1EEES8_S8_EEENS6_IJNS7_ILi192EEENS7_ILi144EEENS7_ILi96EEEEEELi96ENS_6half_tEfNS_4arch4Sm90ELb0ELb0ELb1ELb0ELb0ELb0ELb0ELb0ELb1ELb1ELb0ELb0EEENS1_21CollectiveEpilogueFwdINS6_IJSA_SC_SB_EEES9_SE_SG_Li384ELb0ELb1ELb0ELb0EEENS1_29StaticPersistentTileSchedulerILb0EEEEEEEEEvNT_6ParamsE)
        /*079c*/ 	.short	0x0210
        /*079e*/ 	.short	0x0a70


	//----- nvinfo : EIATTR_SW_WAR
	.align		4
.L_1245:
        /*07a0*/ 	.byte	0x04, 0x36
        /*07a2*/ 	.short	(.L_1247 - .L_1246)
.L_1246:
        /*07a4*/ 	.word	0x00000008
.L_1247:


//--------------------- .nv.info._ZN7cutlass13device_kernelIN5flash11enable_sm90INS1_16FlashAttnFwdSm90INS1_25CollectiveMainloopFwdSm90ILi2EN4cute5tupleIJNS5_1CILi1EEES8_S8_EEENS6_IJNS7_ILi192EEENS7_ILi144EEENS7_ILi96EEEEEELi96ENS_6half_tEfNS_4arch4Sm90ELb0ELb0ELb1ELb1ELb0ELb0ELb0ELb0ELb1ELb1ELb0ELb0EEENS1_21CollectiveEpilogueFwdINS6_IJSA_SC_SB_EEES9_SE_SG_Li384ELb1ELb1ELb0ELb0EEENS1_36VarlenDynamicPersistentTileSchedulerILi192ELi144ELi384ELi128ELb0ELb1ELb1ELb0ELb1ELb1EEEEEEEEEvNT_6ParamsE --------------------------
	.section	.nv.info._ZN7cutlass13device_kernelIN5flash11enable_sm90INS1_16FlashAttnFwdSm90INS1_25CollectiveMainloopFwdSm90ILi2EN4cute5tupleIJNS5_1CILi1EEES8_S8_EEENS6_IJNS7_ILi192EEENS7_ILi144EEENS7_ILi96EEEEEELi96ENS_6half_tEfNS_4arch4Sm90ELb0ELb0ELb1ELb1ELb0ELb0ELb0ELb0ELb1ELb1ELb0ELb0EEENS1_21CollectiveEpilogueFwdINS6_IJSA_SC_SB_EEES9_SE_SG_Li384ELb1ELb1ELb0ELb0EEENS1_36VarlenDynamicPersistentTileSchedulerILi192ELi144ELi384ELi128ELb0ELb1ELb1ELb0ELb1ELb1EEEEEEEEEvNT_6ParamsE,"",@"SHT_CUDA_INFO"
	.sectionflags	@""
	.align	4


	//----- nvinfo : EIATTR_CUDA_API_VERSION
	.align		4
        /*0000*/ 	.byte	0x04, 0x37
        /*0002*/ 	.short	(.L_1249 - .L_1248)
.L_1248:
        /*0004*/ 	.word	0x00000082


	//----- nvinfo : EIATTR_KPARAM_INFO
	.align		4
.L_1249:
        /*0008*/ 	.byte	0x04, 0x17
        /*000a*/ 	.short	(.L_1251 - .L_1250)
.L_1250:
        /*000c*/ 	.word	0x00000000
        /*0010*/ 	.short	0x0000
        /*0012*/ 	.short	0x0070
        /*0014*/ 	.byte	0x00, 0xf0, 0x01, 0x2a


	//----- nvinfo : EIATTR_SPARSE_MMA_MASK
	.align		4
.L_1251:
        /*0018*/ 	.byte	0x03, 0x50
        /*001a*/ 	.short	0x0000


	//----- nvinfo : EIATTR_MAXREG_COUNT
	.align		4
        /*001c*/ 	.byte	0x03, 0x1b
        /*001e*/ 	.short	0x0080


	//----- nvinfo : EIATTR_NUM_BARRIERS
	.align		4
        /*0020*/ 	.byte	0x02, 0x4c
        /*0022*/ 	.byte	0x10
	.zero		1


	//----- nvinfo : EIATTR_EXTERNS
	.align		4
        /*0024*/ 	.byte	0x04, 0x0f
        /*0026*/ 	.short	(.L_1253 - .L_1252)


	//   ....[0]....
	.align		4
.L_1252:
        /*0028*/ 	.word	index@(__assertfail)


	//----- nvinfo : EIATTR_ANNOTATIONS
	.align		4
.L_1253:
        /*002c*/ 	.byte	0x04, 0x55
        /*002e*/ 	.short	(.L_1255 - .L_1254)


	//   ....[0]....
.L_1254:
        /* <DEDUP_REMOVED lines=24> */


	//----- nvinfo : EIATTR_MERCURY_ISA_VERSION
	.align		4
.L_1255:
        /*01a0*/ 	.byte	0x03, 0x5f
        /*01a2*/ 	.short	0x0101


	//----- nvinfo : EIATTR_UNUSED_LOAD_BYTE_OFFSET
	.align		4
        /*01a4*/ 	.byte	0x04, 0x44
        /*01a6*/ 	.short	(.L_1257 - .L_1256)


	//   ....[0]....
.L_1256:
        /*01a8*/ 	.word	0x00000a40
        /*01ac*/ 	.word	0x0000fff0


	//   ....[1]....
        /*01b0*/ 	.word	0x0000a1c0
        /*01b4*/ 	.word	0x0000fff0


	//----- nvinfo : EIATTR_INT_WARP_WIDE_INSTR_OFFSETS
	.align		4
.L_1257:
        /*01b8*/ 	.byte	0x04, 0x31
        /*01ba*/ 	.short	(.L_1259 - .L_1258)


	//   ....[0]....
.L_1258:
        /*01bc*/ 	.word	0x00000120


	//   ....[1]....
        /*01c0*/ 	.word	0x000001c0


	//   ....[2]....
        /*01c4*/ 	.word	0x00000230


	//   ....[3]....
        /*01c8*/ 	.word	0x0000cc40


	//   ....[4]....
        /*01cc*/ 	.word	0x0000ccd0


	//   ....[5]....
        /*01d0*/ 	.word	0x00010770


	//   ....[6]....
        /*01d4*/ 	.word	0x00010800


	//----- nvinfo : EIATTR_COOP_GROUP_MASK_REGIDS
	.align		4
.L_1259:
        /*01d8*/ 	.byte	0x04, 0x29
        /*01da*/ 	.short	(.L_1261 - .L_1260)


	//   ....[0]....
.L_1260:
        /*01dc*/ 	.word	0xffffffff


	//   ....[1]....
        /*01e0*/ 	.word	0xffffffff


	//   ....[2]....
        /*01e4*/ 	.word	0xffffffff


	//   ....[3]....
        /*01e8*/ 	.word	0xffffffff


	//   ....[4]....
        /*01ec*/ 	.word	0xffffffff


	//   ....[5]....
        /*01f0*/ 	.word	0xffffffff


	//   ....[6]....
        /*01f4*/ 	.word	0xffffffff


	//   ....[7]....
        /*01f8*/ 	.word	0xffffffff


	//   ....[8]....
        /*01fc*/ 	.word	0xffffffff


	//   ....[9]....
        /*0200*/ 	.word	0xffffffff


	//   ....[10]....
        /*0204*/ 	.word	0xffffffff


	//   ....[11]....
        /*0208*/ 	.word	0xffffffff


	//   ....[12]....
        /*020c*/ 	.word	0xffffffff


	//   ....[13]....
        /*0210*/ 	.word	0xffffffff


	//   ....[14]....
        /*0214*/ 	.word	0xffffffff


	//   ....[15]....
        /*0218*/ 	.word	0xffffffff


	//   ....[16]....
        /*021c*/ 	.word	0xffffffff


	//   ....[17]....
        /*0220*/ 	.word	0xffffffff


	//   ....[18]....
        /*0224*/ 	.word	0xffffffff


	//   ....[19]....
        /*0228*/ 	.word	0xffffffff


	//   ....[20]....
        /*022c*/ 	.word	0xffffffff


	//   ....[21]....
        /*0230*/ 	.word	0xffffffff


	//   ....[22]....
        /*0234*/ 	.word	0xffffffff


	//   ....[23]....
        /*0238*/ 	.word	0xffffffff


	//   ....[24]....
        /*023c*/ 	.word	0xffffffff


	//   ....[25]....
        /*0240*/ 	.word	0xffffffff


	//   ....[26]....
        /*0244*/ 	.word	0xffffffff


	//   ....[27]....
        /*0248*/ 	.word	0xffffffff


	//   ....[28]....
        /*024c*/ 	.word	0xffffffff


	//   ....[29]....
        /*0250*/ 	.word	0xffffffff


	//   ....[30]....
        /*0254*/ 	.word	0xffffffff


	//   ....[31]....
        /*0258*/ 	.word	0xffffffff


	//   ....[32]....
        /*025c*/ 	.word	0xffffffff


	//   ....[33]....
        /*0260*/ 	.word	0xffffffff


	//   ....[34]....
        /*0264*/ 	.word	0xffffffff


	//   ....[35]....
        /*0268*/ 	.word	0xffffffff


	//   ....[36]....
        /*026c*/ 	.word	0xffffffff


	//   ....[37]....
        /*0270*/ 	.word	0xffffffff


	//   ....[38]....
        /*0274*/ 	.word	0xffffffff


	//   ....[39]....
        /*0278*/ 	.word	0xffffffff


	//   ....[40]....
        /*027c*/ 	.word	0xffffffff


	//   ....[41]....
        /*0280*/ 	.word	0xffffffff


	//   ....[42]....
        /*0284*/ 	.word	0xffffffff


	//   ....[43]....
        /*0288*/ 	.word	0xffffffff


	//   ....[44]....
        /*028c*/ 	.word	0xffffffff


	//   ....[45]....
        /*0290*/ 	.word	0xffffffff


	//   ....[46]....
        /*0294*/ 	.word	0xffffffff


	//   ....[47]....
        /*0298*/ 	.word	0xffffffff


	//   ....[48]....
        /*029c*/ 	.word	0xffffffff


	//   ....[49]....
        /*02a0*/ 	.word	0xffffffff


	//   ....[50]....
        /*02a4*/ 	.word	0xffffffff


	//   ....[51]....
        /*02a8*/ 	.word	0xffffffff


	//   ....[52]....
        /*02ac*/ 	.word	0xffffffff


	//   ....[53]....
        /*02b0*/ 	.word	0xffffffff


	//   ....[54]....
        /*02b4*/ 	.word	0xffffffff


	//   ....[55]....
        /*02b8*/ 	.word	0xffffffff


	//   ....[56]....
        /*02bc*/ 	.word	0xffffffff


	//   ....[57]....
        /*02c0*/ 	.word	0xffffffff


	//   ....[58]....
        /*02c4*/ 	.word	0xffffffff


	//   ....[59]....
        /*02c8*/ 	.word	0xffffffff


	//   ....[60]....
        /*02cc*/ 	.word	0xffffffff


	//   ....[61]....
        /*02d0*/ 	.word	0xffffffff


	//   ....[62]....
        /*02d4*/ 	.word	0xffffffff


	//   ....[63]....
        /*02d8*/ 	.word	0xffffffff


	//   ....[64]....
        /*02dc*/ 	.word	0xffffffff


	//   ....[65]....
        /*02e0*/ 	.word	0xffffffff


	//   ....[66]....
        /*02e4*/ 	.word	0xffffffff


	//   ....[67]....
        /*02e8*/ 	.word	0xffffffff


	//   ....[68]....
        /*02ec*/ 	.word	0xffffffff


	//   ....[69]....
        /*02f0*/ 	.word	0xffffffff


	//   ....[70]....
        /*02f4*/ 	.word	0xffffffff


	//   ....[71]....
        /*02f8*/ 	.word	0xffffffff


	//   ....[72]....
        /*02fc*/ 	.word	0xffffffff


	//   ....[73]....
        /*0300*/ 	.word	0xffffffff


	//   ....[74]....
        /*0304*/ 	.word	0xffffffff


	//   ....[75]....
        /*0308*/ 	.word	0xffffffff


	//   ....[76]....
        /*030c*/ 	.word	0xffffffff


	//   ....[77]....
        /*0310*/ 	.word	0xffffffff


	//   ....[78]....
        /*0314*/ 	.word	0xffffffff


	//   ....[79]....
        /*0318*/ 	.word	0xffffffff


	//   ....[80]....
        /*031c*/ 	.word	0xffffffff


	//   ....[81]....
        /*0320*/ 	.word	0x0500000f


	//   ....[82]....
        /*0324*/ 	.word	0x0500000f


	//   ....[83]....
        /*0328*/ 	.word	0x0500000f


	//   ....[84]....
        /*032c*/ 	.word	0x0500000f


	//   ....[85]....
        /*0330*/ 	.word	0x0500000f


	//   ....[86]....
        /*0334*/ 	.word	0x0500000f


	//   ....[87]....
        /*0338*/ 	.word	0x0500000f


	//   ....[88]....
        /*033c*/ 	.word	0x0500000f


	//   ....[89]....
        /*0340*/ 	.word	0x0500000f


	//   ....[90]....
        /*0344*/ 	.word	0x0500000f


	//   ....[91]....
        /*0348*/ 	.word	0x0500000f


	//   ....[92]....
        /*034c*/ 	.word	0x0500000f


	//   ....[93]....
        /*0350*/ 	.word	0x0500000f


	//   ....[94]....
        /*0354*/ 	.word	0x0500000f


	//   ....[95]....
        /*0358*/ 	.word	0x0500000f


	//   ....[96]....
        /*035c*/ 	.word	0x0500000f


	//   ....[97]....
        /*0360*/ 	.word	0x0500000f


	//   ....[98]....
        /*0364*/ 	.word	0x0500000f


	//   ....[99]....
        /*0368*/ 	.word	0x0500000f


	//   ....[100]....
        /*036c*/ 	.word	0x0500000f


	//   ....[101]....
        /*0370*/ 	.word	0x0500000f


	//   ....[102]....
        /*0374*/ 	.word	0x0500000f


	//   ....[103]....
        /*0378*/ 	.word	0x0500000f


	//   ....[104]....
        /*037c*/ 	.word	0x0500000f


	//   ....[105]....
        /*0380*/ 	.word	0x0500000f


	//   ....[106]....
        /*0384*/ 	.word	0x0500000f


	//   ....[107]....
        /*0388*/ 	.word	0x0500000f


	//   ....[108]....
        /*038c*/ 	.word	0x0500000f


	//   ....[109]....
        /*0390*/ 	.word	0x0500000f


	//   ....[110]....
        /*0394*/ 	.word	0x0500000f


	//   ....[111]....
        /*0398*/ 	.word	0x0500000f


	//----- nvinfo : EIATTR_COOP_GROUP_INSTR_OFFSETS
	.align		4
.L_1261:
        /*039c*/ 	.byte	0x04, 0x28
        /*039e*/ 	.short	(.L_1263 - .L_1262)


	//   ....[0]....
.L_1262:
        /*03a0*/ 	.word	0x00000060


	//   ....[1]....
        /*03a4*/ 	.word	0x00000130


	//   ....[2]....
        /*03a8*/ 	.word	0x000001e0


	//   ....[3]....
        /*03ac*/ 	.word	0x000003a0


	//   ....[4]....
        /*03b0*/ 	.word	0x00000500


	//   ....[5]....
        /*03b4*/ 	.word	0x00000620


	//   ....[6]....
        /*03b8*/ 	.word	0x00000780


	//   ....[7]....
        /*03bc*/ 	.word	0x000013a0


	//   ....[8]....
        /*03c0*/ 	.word	0x00003e60


	//   ....[9]....
        /*03c4*/ 	.word	0x00003ea0


	//   ....[10]....
        /*03c8*/ 	.word	0x00004480


	//   ....[11]....
        /*03cc*/ 	.word	0x000044e0


	//   ....[12]....
        /*03d0*/ 	.word	0x00005560


	//   ....[13]....
        /*03d4*/ 	.word	0x00007ee0


	//   ....[14]....
        /*03d8*/ 	.word	0x00007ff0


	//   ....[15]....
        /*03dc*/ 	.word	0x00008080


	//   ....[16]....
        /*03e0*/ 	.word	0x00008120


	//   ....[17]....
        /*03e4*/ 	.word	0x00009720


	//   ....[18]....
        /*03e8*/ 	.word	0x00009820


	//   ....[19]....
        /*03ec*/ 	.word	0x00009880


	//   ....[20]....
        /*03f0*/ 	.word	0x00009990


	//   ....[21]....
        /*03f4*/ 	.word	0x000099b0


	//   ....[22]....
        /*03f8*/ 	.word	0x0000aaf0


	//   ....[23]....
        /*03fc*/ 	.word	0x0000ab30


	//   ....[24]....
        /*0400*/ 	.word	0x0000ab70


	//   ....[25]....
        /*0404*/ 	.word	0x0000aba0


	//   ....[26]....
        /*0408*/ 	.word	0x0000aff0


	//   ....[27]....
        /*040c*/ 	.word	0x0000b030


	//   ....[28]....
        /*0410*/ 	.word	0x0000b130


	//   ....[29]....
        /*0414*/ 	.word	0x0000b150


	//   ....[30]....
        /*0418*/ 	.word	0x0000b9a0


	//   ....[31]....
        /*041c*/ 	.word	0x0000b9b0


	//   ....[32]....
        /*0420*/ 	.word	0x0000bab0


	//   ....[33]....
        /*0424*/ 	.word	0x0000bad0


	//   ....[34]....
        /*0428*/ 	.word	0x0000bc30


	//   ....[35]....
        /*042c*/ 	.word	0x0000be10


	//   ....[36]....
        /*0430*/ 	.word	0x0000be40


	//   ....[37]....
        /*0434*/ 	.word	0x0000be70


	//   ....[38]....
        /*0438*/ 	.word	0x0000bea0


	//   ....[39]....
        /*043c*/ 	.word	0x0000bed0


	//   ....[40]....
        /*0440*/ 	.word	0x0000bf00


	//   ....[41]....
        /*0444*/ 	.word	0x0000c070


	//   ....[42]....
        /*0448*/ 	.word	0x0000c0a0


	//   ....[43]....
        /*044c*/ 	.word	0x0000c0d0


	//   ....[44]....
        /*0450*/ 	.word	0x0000c100


	//   ....[45]....
        /*0454*/ 	.word	0x0000c130


	//   ....[46]....
        /*0458*/ 	.word	0x0000c160


	//   ....[47]....
        /*045c*/ 	.word	0x0000c1f0


	//   ....[48]....
        /*0460*/ 	.word	0x0000c220


	//   ....[49]....
        /*0464*/ 	.word	0x0000c2a0


	//   ....[50]....
        /*0468*/ 	.word	0x0000d1e0


	//   ....[51]....
        /*046c*/ 	.word	0x0000dec0


	//   ....[52]....
        /*0470*/ 	.word	0x0000dee0


	//   ....[53]....
        /*0474*/ 	.word	0x0000dfa0


	//   ....[54]....
        /*0478*/ 	.word	0x0000dfc0


	//   ....[55]....
        /*047c*/ 	.word	0x0000e060


	//   ....[56]....
        /*0480*/ 	.word	0x0000e080


	//   ....[57]....
        /*0484*/ 	.word	0x0000e090


	//   ....[58]....
        /*0488*/ 	.word	0x0000e120


	//   ....[59]....
        /*048c*/ 	.word	0x0000e170


	//   ....[60]....
        /*0490*/ 	.word	0x0000e180


	//   ....[61]....
        /*0494*/ 	.word	0x0000e1b0


	//   ....[62]....
        /*0498*/ 	.word	0x0000e260


	//   ....[63]....
        /*049c*/ 	.word	0x00010ea0


	//   ....[64]....
        /*04a0*/ 	.word	0x00010ed0


	//   ....[65]....
        /*04a4*/ 	.word	0x00010f10


	//   ....[66]....
        /*04a8*/ 	.word	0x00010f40


	//   ....[67]....
        /*04ac*/ 	.word	0x00010f70


	//   ....[68]....
        /*04b0*/ 	.word	0x00010fa0


	//   ....[69]....
        /*04b4*/ 	.word	0x00010fd0


	//   ....[70]....
        /*04b8*/ 	.word	0x00011000


	//   ....[71]....
        /*04bc*/ 	.word	0x00011180


	//   ....[72]....
        /*04c0*/ 	.word	0x000111b0


	//   ....[73]....
        /*04c4*/ 	.word	0x000111e0


	//   ....[74]....
        /*04c8*/ 	.word	0x00011210


	//   ....[75]....
        /*04cc*/ 	.word	0x00011240


	//   ....[76]....
        /*04d0*/ 	.word	0x00011270


	//   ....[77]....
        /*04d4*/ 	.word	0x00011330


	//   ....[78]....
        /*04d8*/ 	.word	0x00011350


	//   ....[79]....
        /*04dc*/ 	.word	0x000113c0


	//   ....[80]....
        /*04e0*/ 	.word	0x00011830


	//   ....[81]....
        /*04e4*/ 	.word	0x00011d10


	//   ....[82]....
        /*04e8*/ 	.word	0x00011ec0


	//   ....[83]....
        /*04ec*/ 	.word	0x00011f10


	//   ....[84]....
        /*04f0*/ 	.word	0x00011f70


	//   ....[85]....
        /*04f4*/ 	.word	0x00012080


	//   ....[86]....
        /*04f8*/ 	.word	0x000120e0


	//   ....[87]....
        /*04fc*/ 	.word	0x00012200


	//   ....[88]....
        /*0500*/ 	.word	0x00012260


	//   ....[89]....
        /*0504*/ 	.word	0x00012310


	//   ....[90]....
        /*0508*/ 	.word	0x000123e0


	//   ....[91]....
        /*050c*/ 	.word	0x000124b0


	//   ....[92]....
        /*0510*/ 	.word	0x00012530


	//   ....[93]....
        /*0514*/ 	.word	0x00012620


	//   ....[94]....
        /*0518*/ 	.word	0x00012940


	//   ....[95]....
        /*051c*/ 	.word	0x000129e0


	//   ....[96]....
        /*0520*/ 	.word	0x00012b00


	//   ....[97]....
        /*0524*/ 	.word	0x00012b70


	//   ....[98]....
        /*0528*/ 	.word	0x00012be0


	//   ....[99]....
        /*052c*/ 	.word	0x00012c50


	//   ....[100]....
        /*0530*/ 	.word	0x00012cc0


	//   ....[101]....
        /*0534*/ 	.word	0x00012d40


	//   ....[102]....
        /*0538*/ 	.word	0x00012dd0


	//   ....[103]....
        /*053c*/ 	.word	0x00012e60


	//   ....[104]....
        /*0540*/ 	.word	0x00012ed0


	//   ....[105]....
        /*0544*/ 	.word	0x00012f40


	//   ....[106]....
        /*0548*/ 	.word	0x00012fb0


	//   ....[107]....
        /*054c*/ 	.word	0x00013030


	//   ....[108]....
        /*0550*/ 	.word	0x000130a0


	//   ....[109]....
        /*0554*/ 	.word	0x00013140


	//   ....[110]....
        /*0558*/ 	.word	0x000131d0


	//   ....[111]....
        /*055c*/ 	.word	0x000132f0


	//----- nvinfo : EIATTR_REG_RECONFIG
	.align		4
.L_1263:
        /*0560*/ 	.byte	0x01, 0x54
	.zero		2


	//----- nvinfo : EIATTR_SYSCALL_OFFSETS
	.align		4
        /*0564*/ 	.byte	0x04, 0x46
        /*0566*/ 	.short	(.L_1265 - .L_1264)


	//   ....[0]....
.L_1264:
        /*0568*/ 	.word	0x00001550


	//   ....[1]....
        /*056c*/ 	.word	0x0000ce30


	//   ....[2]....
        /*0570*/ 	.word	0x0000cf80


	//   ....[3]....
        /*0574*/ 	.word	0x0000d080


	//   ....[4]....
        /*0578*/ 	.word	0x0000d940


	//----- nvinfo : EIATTR_MBARRIER_INSTR_OFFSETS
	.align		4
.L_1265:
        /*057c*/ 	.byte	0x04, 0x39
        /*057e*/ 	.short	(.L_1267 - .L_1266)


	//   ....[0]....
.L_1266:
        /*0580*/ 	.word	0x00000250
        /*0584*/ 	.word	0x000000ff
        /*0588*/ 	.word	0x00031c00
        /*058c*/ 	.short	0x0100
        /*058e*/ 	.byte	0x08
	.zero		1


	//   ....[1]....
        /*0590*/ 	.word	0x00000260
        /*0594*/ 	.word	0x000000ff
        /*0598*/ 	.word	0x00031c20
        /*059c*/ 	.short	0x0100
        /*059e*/ 	.byte	0x08
	.zero		1


	//   ....[2]....
        /*05a0*/ 	.word	0x00000350
        /*05a4*/ 	.word	0x000000ff
        /*05a8*/ 	.word	0x00031c30
        /*05ac*/ 	.short	0x0100
        /*05ae*/ 	.byte	0x08
	.zero		1


	//   ....[3]....
        /*05b0*/ 	.word	0x00000360
        /*05b4*/ 	.word	0x000000ff
        /*05b8*/ 	.word	0x00031c40
        /*05bc*/ 	.short	0x0100
        /*05be*/ 	.byte	0x08
	.zero		1


	//   ....[4]....
        /*05c0*/ 	.word	0x00000370
        /*05c4*/ 	.word	0x000000ff
        /*05c8*/ 	.word	0x00031c38
        /*05cc*/ 	.short	0x0100
        /*05ce*/ 	.byte	0x08
	.zero		1


	//   ....[5]....
        /*05d0*/ 	.word	0x00000380
        /*05d4*/ 	.word	0x000000ff
        /*05d8*/ 	.word	0x00031c48
        /*05dc*/ 	.short	0x0100
        /*05de*/ 	.byte	0x08
	.zero		1


	//   ....[6]....
        /*05e0*/ 	.word	0x000004b0
        /*05e4*/ 	.word	0x000000ff
        /*05e8*/ 	.word	0x00031c50
        /*05ec*/ 	.short	0x0100
        /*05ee*/ 	.byte	0x08
	.zero		1


	//   ....[7]....
        /*05f0*/ 	.word	0x000004c0
        /*05f4*/ 	.word	0x000000ff
        /*05f8*/ 	.word	0x00031c60
        /*05fc*/ 	.short	0x0100
        /*05fe*/ 	.byte	0x08
	.zero		1


	//   ....[8]....
        /*0600*/ 	.word	0x000004d0
        /*0604*/ 	.word	0x000000ff
        /*0608*/ 	.word	0x00031c58
        /*060c*/ 	.short	0x0100
        /*060e*/ 	.byte	0x08
	.zero		1


	//   ....[9]....
        /*0610*/ 	.word	0x000004e0
        /*0614*/ 	.word	0x000000ff
        /*0618*/ 	.word	0x00031c68
        /*061c*/ 	.short	0x0100
        /*061e*/ 	.byte	0x08
	.zero		1


	//   ....[10]....
        /*0620*/ 	.word	0x000005d0
        /*0624*/ 	.word	0x000000ff
        /*0628*/ 	.word	0x00031c70
        /*062c*/ 	.short	0x0100
        /*062e*/ 	.byte	0x06
	.zero		1


	//   ....[11]....
        /*0630*/ 	.word	0x000005e0
        /*0634*/ 	.word	0x000000ff
        /*0638*/ 	.word	0x00031c80
        /*063c*/ 	.short	0x0100
        /*063e*/ 	.byte	0x06
	.zero		1


	//   ....[12]....
        /*0640*/ 	.word	0x000005f0
        /*0644*/ 	.word	0x000000ff
        /*0648*/ 	.word	0x00031c78
        /*064c*/ 	.short	0x0100
        /*064e*/ 	.byte	0x06
	.zero		1


	//   ....[13]....
        /*0650*/ 	.word	0x00000600
        /*0654*/ 	.word	0x000000ff
        /*0658*/ 	.word	0x00031c88
        /*065c*/ 	.short	0x0100
        /*065e*/ 	.byte	0x06
	.zero		1


	//   ....[14]....
        /*0660*/ 	.word	0x00000730
        /*0664*/ 	.word	0x000000ff
        /*0668*/ 	.word	0x00031c90
        /*066c*/ 	.short	0x0100
        /*066e*/ 	.byte	0x08
	.zero		1


	//   ....[15]....
        /*0670*/ 	.word	0x00000740
        /*0674*/ 	.word	0x000000ff
        /*0678*/ 	.word	0x00031ca0
        /*067c*/ 	.short	0x0100
        /*067e*/ 	.byte	0x08
	.zero		1


	//   ....[16]....
        /*0680*/ 	.word	0x00000750
        /*0684*/ 	.word	0x000000ff
        /*0688*/ 	.word	0x00031c98
        /*068c*/ 	.short	0x0100
        /*068e*/ 	.byte	0x08
	.zero		1


	//   ....[17]....
        /*0690*/ 	.word	0x00000760
        /*0694*/ 	.word	0x000000ff
        /*0698*/ 	.word	0x00031ca8
        /*069c*/ 	.short	0x0100
        /*069e*/ 	.byte	0x08
	.zero		1


	//   ....[18]....
        /*06a0*/ 	.word	0x00000890
        /*06a4*/ 	.word	0x000000ff
        /*06a8*/ 	.word	0x00031cb0
        /*06ac*/ 	.short	0x0100
        /*06ae*/ 	.byte	0x08
	.zero		1


	//   ....[19]....
        /*06b0*/ 	.word	0x000008a0
        /*06b4*/ 	.word	0x000000ff
        /*06b8*/ 	.word	0x00031cc0
        /*06bc*/ 	.short	0x0100
        /*06be*/ 	.byte	0x08
	.zero		1


	//   ....[20]....
        /*06c0*/ 	.word	0x000008b0
        /*06c4*/ 	.word	0x000000ff
        /*06c8*/ 	.word	0x00031cb8
        /*06cc*/ 	.short	0x0100
        /*06ce*/ 	.byte	0x08
	.zero		1


	//   ....[21]....
        /*06d0*/ 	.word	0x000008c0
        /*06d4*/ 	.word	0x000000ff
        /*06d8*/ 	.word	0x00031cc8
        /*06dc*/ 	.short	0x0100
        /*06de*/ 	.byte	0x08
	.zero		1


	//   ....[22]....
        /*06e0*/ 	.word	0x000015b0
        /*06e4*/ 	.word	0x000000ff
        /*06e8*/ 	.word	0x00031c00
        /*06ec*/ 	.short	0x010a
        /*06ee*/ 	.byte	0x24
	.zero		1


	//   ....[23]....
        /*06f0*/ 	.word	0x00001620
        /*06f4*/ 	.word	0x00000000
        /*06f8*/ 	.word	0x00031c30
        /*06fc*/ 	.short	0x010a
        /*06fe*/ 	.byte	0x3f
	.zero		1


	//   ....[24]....
        /*0700*/ 	.word	0x00001690
        /*0704*/ 	.word	0x00000000
        /*0708*/ 	.word	0x00031c30
        /*070c*/ 	.short	0x010a
        /*070e*/ 	.byte	0x3f
	.zero		1


	//   ....[25]....
        /*0710*/ 	.word	0x000046b0
        /*0714*/ 	.word	0x00000004
        /*0718*/ 	.word	0x00000000
        /*071c*/ 	.short	0x0101
        /*071e*/ 	.byte	0x3f
	.zero		1


	//   ....[26]....
        /*0720*/ 	.word	0x00005810
        /*0724*/ 	.word	0x000000ff
        /*0728*/ 	.word	0x00031c30
        /*072c*/ 	.short	0x010a
        /*072e*/ 	.byte	0x06
	.zero		1


	//   ....[27]....
        /*0730*/ 	.word	0x00005850
        /*0734*/ 	.word	0x000000ff
        /*0738*/ 	.word	0x00031c30
        /*073c*/ 	.short	0x010a
        /*073e*/ 	.byte	0x06
	.zero		1


	//   ....[28]....
        /*0740*/ 	.word	0x00006ed0
        /*0744*/ 	.word	0x000000ff
        /*0748*/ 	.word	0x00031c50
        /*074c*/ 	.short	0x010a
        /*074e*/ 	.byte	0x06
	.zero		1


	//   ....[29]....
        /*0750*/ 	.word	0x00006f10
        /*0754*/ 	.word	0x000000ff
        /*0758*/ 	.word	0x00031c50
        /*075c*/ 	.short	0x010a
        /*075e*/ 	.byte	0x06
	.zero		1


	//   ....[30]....
        /*0760*/ 	.word	0x000086c0
        /*0764*/ 	.word	0x00000007
        /*0768*/ 	.word	0x00000000
        /*076c*/ 	.short	0x0101
        /*076e*/ 	.byte	0x3f
	.zero		1


	//   ....[31]....
        /*0770*/ 	.word	0x00008870
        /*0774*/ 	.word	0x00000007
        /*0778*/ 	.word	0x00000000
        /*077c*/ 	.short	0x0101
        /*077e*/ 	.byte	0x3f
	.zero		1


	//   ....[32]....
        /*0780*/ 	.word	0x00009790
        /*0784*/ 	.word	0x000000ff
        /*0788*/ 	.word	0x00031c50
        /*078c*/ 	.short	0x010a
        /*078e*/ 	.byte	0x09
	.zero		1


	//   ....[33]....
        /*0790*/ 	.word	0x000097d0
        /*0794*/ 	.word	0x000000ff
        /*0798*/ 	.word	0x00031c50
        /*079c*/ 	.short	0x010a
        /*079e*/ 	.byte	0x09
	.zero		1


	//   ....[34]....
        /*07a0*/ 	.word	0x00009e60
        /*07a4*/ 	.word	0x00000004
        /*07a8*/ 	.word	0x00000000
        /*07ac*/ 	.short	0x0101
        /*07ae*/ 	.byte	0x3f
	.zero		1


	//   ....[35]....
        /*07b0*/ 	.word	0x0000b020
        /*07b4*/ 	.word	0x000000ff
        /*07b8*/ 	.word	0x00000000
        /*07bc*/ 	.short	0x0101
        /*07be*/ 	.byte	0x04
	.zero		1


	//   ....[36]....
        /*07c0*/ 	.word	0x0000d3f0
        /*07c4*/ 	.word	0x00000000
        /*07c8*/ 	.word	0x00031c40
        /*07cc*/ 	.short	0x010a
        /*07ce*/ 	.byte	0x3f
	.zero		1


	//   ....[37]....
        /*07d0*/ 	.word	0x0000e330
        /*07d4*/ 	.word	0x00000016
        /*07d8*/ 	.word	0x00031c00
        /*07dc*/ 	.short	0x0107
        /*07de*/ 	.byte	0x3f
	.zero		1


	//   ....[38]....
        /*07e0*/ 	.word	0x0000e430
        /*07e4*/ 	.word	0x00000016
        /*07e8*/ 	.word	0x00031c00
        /*07ec*/ 	.short	0x0101
        /*07ee*/ 	.byte	0x3f
	.zero		1


	//   ....[39]....
        /*07f0*/ 	.word	0x0000e450
        /*07f4*/ 	.word	0x00000016
        /*07f8*/ 	.word	0x00031c20
        /*07fc*/ 	.short	0x010a
        /*07fe*/ 	.byte	0x3f
	.zero		1


	//   ....[40]....
        /*0800*/ 	.word	0x0000e770
        /*0804*/ 	.word	0x00000003
        /*0808*/ 	.word	0x00031c40
        /*080c*/ 	.short	0x010a
        /*080e*/ 	.byte	0x3f
	.zero		1


	//   ....[41]....
        /*0810*/ 	.word	0x0000ebf0
        /*0814*/ 	.word	0x00000003
        /*0818*/ 	.word	0x00000060
        /*081c*/ 	.short	0x010a
        /*081e*/ 	.byte	0x3f
	.zero		1


	//   ....[42]....
        /*0820*/ 	.word	0x0000f320
        /*0824*/ 	.word	0x00000003
        /*0828*/ 	.word	0x00031c40
        /*082c*/ 	.short	0x010a
        /*082e*/ 	.byte	0x3f
	.zero		1


	//   ....[43]....
        /*0830*/ 	.word	0x0000f7a0
        /*0834*/ 	.word	0x0000000c
        /*0838*/ 	.word	0x00000060
        /*083c*/ 	.short	0x010a
        /*083e*/ 	.byte	0x3f
	.zero		1


	//   ....[44]....
        /*0840*/ 	.word	0x0000fe00
        /*0844*/ 	.word	0x00000002
        /*0848*/ 	.word	0x00031c40
        /*084c*/ 	.short	0x010a
        /*084e*/ 	.byte	0x3f
	.zero		1


	//   ....[45]....
        /*0850*/ 	.word	0x00010290
        /*0854*/ 	.word	0x00000008
        /*0858*/ 	.word	0x00000060
        /*085c*/ 	.short	0x010a
        /*085e*/ 	.byte	0x3f
	.zero		1


	//   ....[46]....
        /*0860*/ 	.word	0x000108b0
        /*0864*/ 	.word	0x00000003
        /*0868*/ 	.word	0x00031c60
        /*086c*/ 	.short	0x010a
        /*086e*/ 	.byte	0x3f
	.zero		1


	//   ....[47]....
        /*0870*/ 	.word	0x000117b0
        /*0874*/ 	.word	0x00000009
        /*0878*/ 	.word	0x00031c20
        /*087c*/ 	.short	0x010a
        /*087e*/ 	.byte	0x3f
	.zero		1


	//   ....[48]....
        /*0880*/ 	.word	0x00011950
        /*0884*/ 	.word	0x00000005
        /*0888*/ 	.word	0x00000000
        /*088c*/ 	.short	0x010a
        /*088e*/ 	.byte	0x3f
	.zero		1


	//   ....[49]....
        /*0890*/ 	.word	0x000119c0
        /*0894*/ 	.word	0x00000003
        /*0898*/ 	.word	0x00000000
        /*089c*/ 	.short	0x010a
        /*089e*/ 	.byte	0x3f
	.zero		1


	//   ....[50]....
        /*08a0*/ 	.word	0x00011a20
        /*08a4*/ 	.word	0x00000017
        /*08a8*/ 	.word	0x00000000
        /*08ac*/ 	.short	0x010a
        /*08ae*/ 	.byte	0x3f
	.zero		1


	//   ....[51]....
        /*08b0*/ 	.word	0x00011a50
        /*08b4*/ 	.word	0x00000007
        /*08b8*/ 	.word	0x00000000
        /*08bc*/ 	.short	0x010a
        /*08be*/ 	.byte	0x3f
	.zero		1


	//   ....[52]....
        /*08c0*/ 	.word	0x00011ac0
        /*08c4*/ 	.word	0x00000003
        /*08c8*/ 	.word	0x00031c00
        /*08cc*/ 	.short	0x010a
        /*08ce*/ 	.byte	0x3f
	.zero		1


	//   ....[53]....
        /*08d0*/ 	.word	0x00011b10
        /*08d4*/ 	.word	0x00000000
        /*08d8*/ 	.word	0x00031c30
        /*08dc*/ 	.short	0x010a
        /*08de*/ 	.byte	0x3f
	.zero		1


	//   ....[54]....
        /*08e0*/ 	.word	0x00011b70
        /*08e4*/ 	.word	0x00000009
        /*08e8*/ 	.word	0x00031c30
        /*08ec*/ 	.short	0x010a
        /*08ee*/ 	.byte	0x3f
	.zero		1


	//   ....[55]....
        /*08f0*/ 	.word	0x00011bd0
        /*08f4*/ 	.word	0x00000008
        /*08f8*/ 	.word	0x00031c50
        /*08fc*/ 	.short	0x010a
        /*08fe*/ 	.byte	0x3f
	.zero		1


	//   ....[56]....
        /*0900*/ 	.word	0x00011c30
        /*0904*/ 	.word	0x00000005
        /*0908*/ 	.word	0x00031c50
        /*090c*/ 	.short	0x010a
        /*090e*/ 	.byte	0x3f
	.zero		1


	//   ....[57]....
        /*0910*/ 	.word	0x00011dd0
        /*0914*/ 	.word	0x00000000
        /*0918*/ 	.word	0x00031c40
        /*091c*/ 	.short	0x010a
        /*091e*/ 	.byte	0x3f
	.zero		1


	//   ....[58]....
        /*0920*/ 	.word	0x00012660
        /*0924*/ 	.word	0x00000016
        /*0928*/ 	.word	0x00031c20
        /*092c*/ 	.short	0x010a
        /*092e*/ 	.byte	0x3f
	.zero		1


	//   ....[59]....
        /*0930*/ 	.word	0x000126b0
        /*0934*/ 	.word	0x00000003
        /*0938*/ 	.word	0x00031c40
        /*093c*/ 	.short	0x010a
        /*093e*/ 	.byte	0x3f
	.zero		1


	//   ....[60]....
        /*0940*/ 	.word	0x00012700
        /*0944*/ 	.word	0x00000003
        /*0948*/ 	.word	0x00000060
        /*094c*/ 	.short	0x010a
        /*094e*/ 	.byte	0x3f
	.zero		1


	//   ....[61]....
        /*0950*/ 	.word	0x00012750
        /*0954*/ 	.word	0x00000003
        /*0958*/ 	.word	0x00031c40
        /*095c*/ 	.short	0x010a
        /*095e*/ 	.byte	0x3f
	.zero		1


	//   ....[62]....
        /*0960*/ 	.word	0x000127a0
        /*0964*/ 	.word	0x0000000c
        /*0968*/ 	.word	0x00000060
        /*096c*/ 	.short	0x010a
        /*096e*/ 	.byte	0x3f
	.zero		1


	//   ....[63]....
        /*0970*/ 	.word	0x000127f0
        /*0974*/ 	.word	0x00000002
        /*0978*/ 	.word	0x00031c40
        /*097c*/ 	.short	0x010a
        /*097e*/ 	.byte	0x3f
	.zero		1


	//   ....[64]....
        /*0980*/ 	.word	0x00012840
        /*0984*/ 	.word	0x00000008
        /*0988*/ 	.word	0x00000060
        /*098c*/ 	.short	0x010a
        /*098e*/ 	.byte	0x3f
	.zero		1


	//   ....[65]....
        /*0990*/ 	.word	0x00012890
        /*0994*/ 	.word	0x00000003
        /*0998*/ 	.word	0x00031c60
        /*099c*/ 	.short	0x010a
        /*099e*/ 	.byte	0x3f
	.zero		1


	//   ....[66]....
        /*09a0*/ 	.word	0x00013210
        /*09a4*/ 	.word	0x00000009
        /*09a8*/ 	.word	0x00031c20
        /*09ac*/ 	.short	0x010a
        /*09ae*/ 	.byte	0x3f
	.zero		1


	//   ....[67]....
        /*09b0*/ 	.word	0x000133b0
        /*09b4*/ 	.word	0x00000005
        /*09b8*/ 	.word	0x00000000
        /*09bc*/ 	.short	0x010a
        /*09be*/ 	.byte	0x3f
	.zero		1


	//   ....[68]....
        /*09c0*/ 	.word	0x00013400
        /*09c4*/ 	.word	0x00000003
        /*09c8*/ 	.word	0x00000000
        /*09cc*/ 	.short	0x010a
        /*09ce*/ 	.byte	0x3f
	.zero		1


	//   ....[69]....
        /*09d0*/ 	.word	0x00013450
        /*09d4*/ 	.word	0x00000017
        /*09d8*/ 	.word	0x00000000
        /*09dc*/ 	.short	0x010a
        /*09de*/ 	.byte	0x3f
	.zero		1


	//----- nvinfo : EIATTR_NUM_MBARRIERS
	.align		4
.L_1267:
        /*09e0*/ 	.byte	0x03, 0x38
        /*09e2*/ 	.short	0x0016


	//----- nvinfo : EIATTR_EXIT_INSTR_OFFSETS
	.align		4
        /*09e4*/ 	.byte	0x04, 0x1c
        /*09e6*/ 	.short	(.L_1269 - .L_1268)


	//   ....[0]....
.L_1268:
        /*09e8*/ 	.word	0x00000a70


	//   ....[1]....
        /*09ec*/ 	.word	0x0000bbf0


	//   ....[2]....
        /*09f0*/ 	.word	0x00011aa0


	//----- nvinfo : EIATTR_MAX_THREADS
	.align		4
.L_1269:
        /*09f4*/ 	.byte	0x04, 0x05
        /*09f6*/ 	.short	(.L_1271 - .L_1270)
.L_1270:
        /*09f8*/ 	.word	0x00000200
        /*09fc*/ 	.word	0x00000001
        /*0a00*/ 	.word	0x00000001


	//----- nvinfo : EIATTR_CRS_STACK_SIZE
	.align		4
.L_1271:
        /*0a04*/ 	.byte	0x04, 0x1e
        /*0a06*/ 	.short	(.L_1273 - .L_1272)
.L_1272:
        /*0a08*/ 	.word	0x00000000


	//----- nvinfo : EIATTR_CBANK_PARAM_SIZE
	.align		4
.L_1273:
        /*0a0c*/ 	.byte	0x03, 0x19
        /*0a0e*/ 	.short	0x0af0


	//----- nvinfo : EIATTR_PARAM_CBANK
	.align		4
        /*0a10*/ 	.byte	0x04, 0x0a
        /*0a12*/ 	.short	(.L_1275 - .L_1274)
	.align		4
.L_1274:
        /*0a14*/ 	.word	index@(.nv.constant0._ZN7cutlass13device_kernelIN5flash11enable_sm90INS1_16FlashAttnFwdSm90INS1_25CollectiveMainloopFwdSm90ILi2EN4cute5tupleIJNS5_1CILi1EEES8_S8_EEENS6_IJNS7_ILi192EEENS7_ILi144EEENS7_ILi96EEEEEELi96ENS_6half_tEfNS_4arch4Sm90ELb0ELb0ELb1ELb1ELb0ELb0ELb0ELb0ELb1ELb1ELb0ELb0EEENS1_21CollectiveEpilogueFwdINS6_IJSA_SC_SB_EEES9_SE_SG_Li384ELb1ELb1ELb0ELb0EEENS1_36VarlenDynamicPersistentTileSchedulerILi192ELi144ELi384ELi128ELb0ELb1ELb1ELb0ELb1ELb1EEEEEEEEEvNT_6ParamsE)
        /*0a18*/ 	.short	0x0210
        /*0a1a*/ 	.short	0x0af0


	//----- nvinfo : EIATTR_SW_WAR
	.align		4
.L_1275:
        /*0a1c*/ 	.byte	0x04, 0x36
        /*0a1e*/ 	.short	(.L_1277 - .L_1276)
.L_1276:
        /*0a20*/ 	.word	0x00000008
.L_1277:


//--------------------- .nv.info._ZN7cutlass13device_kernelIN5flash11enable_sm90INS1_16FlashAttnFwdSm90INS1_25CollectiveMainloopFwdSm90ILi2EN4cute5tupleIJNS5_1CILi1EEES8_S8_EEENS6_IJNS7_ILi192EEENS7_ILi144EEENS7_ILi96EEEEEELi96ENS_6half_tEfNS_4arch4Sm90ELb0ELb0ELb1ELb1ELb0ELb1ELb0ELb0ELb1ELb1ELb0ELb0EEENS1_21CollectiveEpilogueFwdINS6_IJSA_SC_SB_EEES9_SE_SG_Li384ELb1ELb1ELb0ELb0EEENS1_36VarlenDynamicPersistentTileSchedulerILi192ELi144ELi384ELi128ELb0ELb1ELb1ELb0ELb1ELb1EEEEEEEEEvNT_6ParamsE --------------------------
	.section	.nv.info._ZN7cutlass13device_kernelIN5flash11enable_sm90INS1_16FlashAttnFwdSm90INS1_25CollectiveMainloopFwdSm90ILi2EN4cute5tupleIJNS5_1CILi1EEES8_S8_EEENS6_IJNS7_ILi192EEENS7_ILi144EEENS7_ILi96EEEEEELi96ENS_6half_tEfNS_4arch4Sm90ELb0ELb0ELb1ELb1ELb0ELb1ELb0ELb0ELb1ELb1ELb0ELb0EEENS1_21CollectiveEpilogueFwdINS6_IJSA_SC_SB_EEES9_SE_SG_Li384ELb1ELb1ELb0ELb0EEENS1_36VarlenDynamicPersistentTileSchedulerILi192ELi144ELi384ELi128ELb0ELb1ELb1ELb0ELb1ELb1EEEEEEEEEvNT_6ParamsE,"",@"SHT_CUDA_INFO"
	.sectionflags	@""
	.align	4


	//----- nvinfo : EIATTR_CUDA_API_VERSION
	.align		4
        /*0000*/ 	.byte	0x04, 0x37
        /*0002*/ 	.short	(.L_1279 - .L_1278)
.L_1278:
        /*0004*/ 	.word	0x00000082


	//----- nvinfo : EIATTR_KPARAM_INFO
	.align		4
.L_1279:
        /*0008*/ 	.byte	0x04, 0x17
        /*000a*/ 	.short	(.L_1281 - .L_1280)
.L_1280:
        /*000c*/ 	.word	0x00000000
        /*0010*/ 	.short	0x0000
        /*0012*/ 	.short	0x0070
        /*0014*/ 	.byte	0x00, 0xf0, 0x01, 0x2a


	//----- nvinfo : EIATTR_SPARSE_MMA_MASK
	.align		4
.L_1281:
        /*0018*/ 	.byte	0x03, 0x50
        /*001a*/ 	.short	0x0000


	//----- nvinfo : EIATTR_MAXREG_COUNT
	.align		4
        /*001c*/ 	.byte	0x03, 0x1b
        /*001e*/ 	.short	0x0080


	//----- nvinfo : EIATTR_NUM_BARRIERS
	.align		4
        /*0020*/ 	.byte	0x02, 0x4c
        /*0022*/ 	.byte	0x10
	.zero		1


	//----- nvinfo : EIATTR_EXTERNS
	.align		4
        /*0024*/ 	.byte	0x04, 0x0f
        /*0026*/ 	.short	(.L_1283 - .L_1282)


	//   ....[0]....
	.align		4
.L_1282:
        /*0028*/ 	.word	index@(__assertfail)


	//----- nvinfo : EIATTR_ANNOTATIONS
	.align		4
.L_1283:
        /*002c*/ 	.byte	0x04, 0x55
        /*002e*/ 	.short	(.L_1285 - .L_1284)


	//   ....[0]....
.L_1284:
        /* <DEDUP_REMOVED lines=133> */


	//----- nvinfo : EIATTR_MERCURY_ISA_VERSION
	.align		4
.L_1285:
        /*0868*/ 	.byte	0x03, 0x5f
        /*086a*/ 	.short	0x0101


	//----- nvinfo : EIATTR_UNUSED_LOAD_BYTE_OFFSET
	.align		4
        /*086c*/ 	.byte	0x04, 0x44
        /*086e*/ 	.short	(.L_1287 - .L_1286)


	//   ....[0]....
.L_1286:
        /*0870*/ 	.word	0x00000ad0
        /*0874*/ 	.word	0x0000fff0


	//   ....[1]....
        /*0878*/ 	.word	0x000158f0
        /*087c*/ 	.word	0x0000fff0


	//----- nvinfo : EIATTR_INT_WARP_WIDE_INSTR_OFFSETS
	.align		4
.L_1287:
        /*0880*/ 	.byte	0x04, 0x31
        /*0882*/ 	.short	(.L_1289 - .L_1288)


	//   ....[0]....
.L_1288:
        /*0884*/ 	.word	0x00000180


	//   ....[1]....
        /*0888*/ 	.word	0x00000220


	//   ....[2]....
        /*088c*/ 	.word	0x00000290


	//   ....[3]....
        /*0890*/ 	.word	0x00019c40


	//   ....[4]....
        /*0894*/ 	.word	0x00019cd0


	//   ....[5]....
        /*0898*/ 	.word	0x0001d840


	//   ....[6]....
        /*089c*/ 	.word	0x0001d8d0


	//----- nvinfo : EIATTR_COOP_GROUP_MASK_REGIDS
	.align		4
.L_1289:
        /*08a0*/ 	.byte	0x04, 0x29
        /*08a2*/ 	.short	(.L_1291 - .L_1290)


	//   ....[0]....
.L_1290:
        /*08a4*/ 	.word	0xffffffff


	//   ....[1]....
        /*08a8*/ 	.word	0xffffffff


	//   ....[2]....
        /*08ac*/ 	.word	0xffffffff


	//   ....[3]....
        /*08b0*/ 	.word	0xffffffff


	//   ....[4]....
        /*08b4*/ 	.word	0xffffffff


	//   ....[5]....
        /*08b8*/ 	.word	0xffffffff


	//   ....[6]....
        /*08bc*/ 	.word	0xffffffff


	//   ....[7]....
        /*08c0*/ 	.word	0xffffffff


	//   ....[8]....
        /*08c4*/ 	.word	0xffffffff


	//   ....[9]....
        /*08c8*/ 	.word	0xffffffff


	//   ....[10]....
        /*08cc*/ 	.word	0xffffffff


	//   ....[11]....
        /*08d0*/ 	.word	0xffffffff


	//   ....[12]....
        /*08d4*/ 	.word	0xffffffff


	//   ....[13]....
        /*08d8*/ 	.word	0xffffffff


	//   ....[14]....
        /*08dc*/ 	.word	0xffffffff


	//   ....[15]....
        /*08e0*/ 	.word	0xffffffff


	//   ....[16]....
        /*08e4*/ 	.word	0xffffffff


	//   ....[17]....
        /*08e8*/ 	.word	0xffffffff


	//   ....[18]....
        /*08ec*/ 	.word	0xffffffff


	//   ....[19]....
        /*08f0*/ 	.word	0xffffffff


	//   ....[20]....
        /*08f4*/ 	.word	0xffffffff


	//   ....[21]....
        /*08f8*/ 	.word	0xffffffff


	//   ....[22]....
        /*08fc*/ 	.word	0xffffffff


	//   ....[23]....
        /*0900*/ 	.word	0xffffffff


	//   ....[24]....
        /*0904*/ 	.word	0xffffffff


	//   ....[25]....
        /*0908*/ 	.word	0xffffffff


	//   ....[26]....
        /*090c*/ 	.word	0xffffffff


	//   ....[27]....
        /*0910*/ 	.word	0xffffffff


	//   ....[28]....
        /*0914*/ 	.word	0xffffffff


	//   ....[29]....
        /*0918*/ 	.word	0xffffffff


	//   ....[30]....
        /*091c*/ 	.word	0xffffffff


	//   ....[31]....
        /*0920*/ 	.word	0xffffffff


	//   ....[32]....
        /*0924*/ 	.word	0xffffffff


	//   ....[33]....
        /*0928*/ 	.word	0xffffffff


	//   ....[34]....
        /*092c*/ 	.word	0xffffffff


	//   ....[35]....
        /*0930*/ 	.word	0xffffffff


	//   ....[36]....
        /*0934*/ 	.word	0xffffffff


	//   ....[37]....
        /*0938*/ 	.word	0xffffffff


	//   ....[38]....
        /*093c*/ 	.word	0xffffffff


	//   ....[39]....
        /*0940*/ 	.word	0xffffffff


	//   ....[40]....
        /*0944*/ 	.word	0xffffffff


	//   ....[41]....
        /*0948*/ 	.word	0xffffffff


	//   ....[42]....
        /*094c*/ 	.word	0xffffffff


	//   ....[43]....
        /*0950*/ 	.word	0xffffffff


	//   ....[44]....
        /*0954*/ 	.word	0xffffffff


	//   ....[45]....
        /*0958*/ 	.word	0xffffffff


	//   ....[46]....
        /*095c*/ 	.word	0xffffffff


	//   ....[47]....
        /*0960*/ 	.word	0xffffffff


	//   ....[48]....
        /*0964*/ 	.word	0xffffffff


	//   ....[49]....
        /*0968*/ 	.word	0xffffffff


	//   ....[50]....
        /*096c*/ 	.word	0xffffffff


	//   ....[51]....
        /*0970*/ 	.word	0xffffffff


	//   ....[52]....
        /*0974*/ 	.word	0xffffffff


	//   ....[53]....
        /*0978*/ 	.word	0xffffffff


	//   ....[54]....
        /*097c*/ 	.word	0xffffffff


	//   ....[55]....
        /*0980*/ 	.word	0xffffffff


	//   ....[56]....
        /*0984*/ 	.word	0xffffffff


	//   ....[57]....
        /*0988*/ 	.word	0xffffffff


	//   ....[58]....
        /*098c*/ 	.word	0xffffffff


	//   ....[59]....
        /*0990*/ 	.word	0xffffffff


	//   ....[60]....
        /*0994*/ 	.word	0xffffffff


	//   ....[61]....
        /*0998*/ 	.word	0xffffffff


	//   ....[62]....
        /*099c*/ 	.word	0xffffffff


	//   ....[63]....
        /*09a0*/ 	.word	0xffffffff


	//   ....[64]....
        /*09a4*/ 	.word	0xffffffff


	//   ....[65]....
        /*09a8*/ 	.word	0xffffffff


	//   ....[66]....
        /*09ac*/ 	.word	0xffffffff


	//   ....[67]....
        /*09b0*/ 	.word	0xffffffff


	//   ....[68]....
        /*09b4*/ 	.word	0xffffffff


	//   ....[69]....
        /*09b8*/ 	.word	0xffffffff


	//   ....[70]....
        /*09bc*/ 	.word	0xffffffff


	//   ....[71]....
        /*09c0*/ 	.word	0xffffffff


	//   ....[72]....
        /*09c4*/ 	.word	0xffffffff


	//   ....[73]....
        /*09c8*/ 	.word	0xffffffff


	//   ....[74]....
        /*09cc*/ 	.word	0xffffffff


	//   ....[75]....
        /*09d0*/ 	.word	0xffffffff


	//   ....[76]....
        /*09d4*/ 	.word	0xffffffff


	//   ....[77]....
        /*09d8*/ 	.word	0xffffffff


	//   ....[78]....
        /*09dc*/ 	.word	0xffffffff


	//   ....[79]....
        /*09e0*/ 	.word	0xffffffff


	//   ....[80]....
        /*09e4*/ 	.word	0xffffffff


	//   ....[81]....
        /*09e8*/ 	.word	0xffffffff


	//   ....[82]....
        /*09ec*/ 	.word	0xffffffff


	//   ....[83]....
        /*09f0*/ 	.word	0xffffffff


	//   ....[84]....
        /*09f4*/ 	.word	0xffffffff


	//   ....[85]....
        /*09f8*/ 	.word	0xffffffff


	//   ....[86]....
        /*09fc*/ 	.word	0xffffffff


	//   ....[87]....
        /*0a00*/ 	.word	0xffffffff


	//   ....[88]....
        /*0a04*/ 	.word	0xffffffff


	//   ....[89]....
        /*0a08*/ 	.word	0xffffffff


	//   ....[90]....
        /*0a0c*/ 	.word	0x0500000f


	//   ....[91]....
        /*0a10*/ 	.word	0x0500000f


	//   ....[92]....
        /*0a14*/ 	.word	0x0500000f


	//   ....[93]....
        /*0a18*/ 	.word	0x0500000f


	//   ....[94]....
        /*0a1c*/ 	.word	0x0500000f


	//   ....[95]....
        /*0a20*/ 	.word	0x0500000f


	//   ....[96]....
        /*0a24*/ 	.word	0x0500000f


	//   ....[97]....
        /*0a28*/ 	.word	0x0500000f


	//   ....[98]....
        /*0a2c*/ 	.word	0x0500000f


	//   ....[99]....
        /*0a30*/ 	.word	0x0500000f


	//   ....[100]....
        /*0a34*/ 	.word	0x0500000f


	//   ....[101]....
        /*0a38*/ 	.word	0x0500000f


	//   ....[102]....
        /*0a3c*/ 	.word	0x0500000f


	//   ....[103]....
        /*0a40*/ 	.word	0x0500000f


	//   ....[104]....
        /*0a44*/ 	.word	0x0500000f


	//   ....[105]....
        /*0a48*/ 	.word	0x0500000f


	//   ....[106]....
        /*0a4c*/ 	.word	0x0500000f


	//   ....[107]....
        /*0a50*/ 	.word	0x0500000f


	//   ....[108]....
        /*0a54*/ 	.word	0x0500000f


	//   ....[109]....
        /*0a58*/ 	.word	0x0500000f


	//   ....[110]....
        /*0a5c*/ 	.word	0x0500000f


	//   ....[111]....
        /*0a60*/ 	.word	0x0500000f


	//   ....[112]....
        /*0a64*/ 	.word	0x0500000f


	//   ....[113]....
        /*0a68*/ 	.word	0x0500000f


	//   ....[114]....
        /*0a6c*/ 	.word	0x0500000f


	//   ....[115]....
        /*0a70*/ 	.word	0x0500000f


	//   ....[116]....
        /*0a74*/ 	.word	0x0500000f


	//   ....[117]....
        /*0a78*/ 	.word	0x0500000f


	//   ....[118]....
        /*0a7c*/ 	.word	0x0500000f


	//   ....[119]....
        /*0a80*/ 	.word	0x0500000f


	//   ....[120]....
        /*0a84*/ 	.word	0x0500000f


	//   ....[121]....
        /*0a88*/ 	.word	0x0500000f


	//   ....[122]....
        /*0a8c*/ 	.word	0x0500000f


	//   ....[123]....
        /*0a90*/ 	.word	0x0500000f


	//   ....[124]....
        /*0a94*/ 	.word	0x0500000f


	//   ....[125]....
        /*0a98*/ 	.word	0x0500000f


	//   ....[126]....
        /*0a9c*/ 	.word	0x0500000f


	//   ....[127]....
        /*0aa0*/ 	.word	0x0500000f


	//   ....[128]....
        /*0aa4*/ 	.word	0x0500000f


	//   ....[129]....
        /*0aa8*/ 	.word	0x0500000f


	//   ....[130]....
        /*0aac*/ 	.word	0x0500000f


	//   ....[131]....
        /*0ab0*/ 	.word	0x0500000f


	//   ....[132]....
        /*0ab4*/ 	.word	0x0500000f


	//   ....[133]....
        /*0ab8*/ 	.word	0x0500000f


	//   ....[134]....
        /*0abc*/ 	.word	0x0500000f


	//----- nvinfo : EIATTR_COOP_GROUP_INSTR_OFFSETS
	.align		4
.L_1291:
        /*0ac0*/ 	.byte	0x04, 0x28
        /*0ac2*/ 	.short	(.L_1293 - .L_1292)


	//   ....[0]....
.L_1292:
        /*0ac4*/ 	.word	0x00000060


	//   ....[1]....
        /*0ac8*/ 	.word	0x00000190


	//   ....[2]....
        /*0acc*/ 	.word	0x00000240


	//   ....[3]....
        /*0ad0*/ 	.word	0x00000400


	//   ....[4]....
        /*0ad4*/ 	.word	0x00000560


	//   ....[5]....
        /*0ad8*/ 	.word	0x00000680


	//   ....[6]....
        /*0adc*/ 	.word	0x000007e0


	//   ....[7]....
        /*0ae0*/ 	.word	0x00006f90


	//   ....[8]....
        /*0ae4*/ 	.word	0x00007560


	//   ....[9]....
        /*0ae8*/ 	.word	0x00007570


	//   ....[10]....
        /*0aec*/ 	.word	0x00007580


	//   ....[11]....
        /*0af0*/ 	.word	0x00007590


	//   ....[12]....
        /*0af4*/ 	.word	0x000090c0


	//   ....[13]....
        /*0af8*/ 	.word	0x000090d0


	//   ....[14]....
        /*0afc*/ 	.word	0x000090e0


	//   ....[15]....
        /*0b00*/ 	.word	0x000090f0


	//   ....[16]....
        /*0b04*/ 	.word	0x0000ddc0


	//   ....[17]....
        /*0b08*/ 	.word	0x0000dde0


	//   ....[18]....
        /*0b0c*/ 	.word	0x0000e240


	//   ....[19]....
        /*0b10*/ 	.word	0x0000e280


	//   ....[20]....
        /*0b14*/ 	.word	0x0000f5b0


	//   ....[21]....
        /*0b18*/ 	.word	0x00012770


	//   ....[22]....
        /*0b1c*/ 	.word	0x000127d0


	//   ....[23]....
        /*0b20*/ 	.word	0x000131d0


	//   ....[24]....
        /*0b24*/ 	.word	0x000131f0


	//   ....[25]....
        /*0b28*/ 	.word	0x00014ad0


	//   ....[26]....
        /*0b2c*/ 	.word	0x00015230


	//   ....[27]....
        /*0b30*/ 	.word	0x00015260


	//   ....[28]....
        /*0b34*/ 	.word	0x000152a0


	//   ....[29]....
        /*0b38*/ 	.word	0x000152b0


	//   ....[30]....
        /*0b3c*/ 	.word	0x00016350


	//   ....[31]....
        /*0b40*/ 	.word	0x00016370


	//   ....[32]....
        /*0b44*/ 	.word	0x000163b0


	//   ....[33]....
        /*0b48*/ 	.word	0x000163d0


	//   ....[34]....
        /*0b4c*/ 	.word	0x00016820


	//   ....[35]....
        /*0b50*/ 	.word	0x00016840


	//   ....[36]....
        /*0b54*/ 	.word	0x00016940


	//   ....[37]....
        /*0b58*/ 	.word	0x00016960


	//   ....[38]....
        /*0b5c*/ 	.word	0x000171b0


	//   ....[39]....
        /*0b60*/ 	.word	0x000171c0


	//   ....[40]....
        /*0b64*/ 	.word	0x00017320


	//   ....[41]....
        /*0b68*/ 	.word	0x00017330


	//   ....[42]....
        /*0b6c*/ 	.word	0x000174d0


	//   ....[43]....
        /*0b70*/ 	.word	0x000176c0


	//   ....[44]....
        /*0b74*/ 	.word	0x000176f0


	//   ....[45]....
        /*0b78*/ 	.word	0x00017720


	//   ....[46]....
        /*0b7c*/ 	.word	0x00017750


	//   ....[47]....
        /*0b80*/ 	.word	0x00017780


	//   ....[48]....
        /*0b84*/ 	.word	0x000177b0


	//   ....[49]....
        /*0b88*/ 	.word	0x00017920


	//   ....[50]....
        /*0b8c*/ 	.word	0x00017950


	//   ....[51]....
        /*0b90*/ 	.word	0x00017980


	//   ....[52]....
        /*0b94*/ 	.word	0x000179b0


	//   ....[53]....
        /*0b98*/ 	.word	0x000179e0


	//   ....[54]....
        /*0b9c*/ 	.word	0x00017a10


	//   ....[55]....
        /*0ba0*/ 	.word	0x00017aa0


	//   ....[56]....
        /*0ba4*/ 	.word	0x00017ad0


	//   ....[57]....
        /*0ba8*/ 	.word	0x00017b50


	//   ....[58]....
        /*0bac*/ 	.word	0x000187c0


	//   ....[59]....
        /*0bb0*/ 	.word	0x0001a200


	//   ....[60]....
        /*0bb4*/ 	.word	0x0001af00


	//   ....[61]....
        /*0bb8*/ 	.word	0x0001af10


	//   ....[62]....
        /*0bbc*/ 	.word	0x0001b000


	//   ....[63]....
        /*0bc0*/ 	.word	0x0001b010


	//   ....[64]....
        /*0bc4*/ 	.word	0x0001b0c0


	//   ....[65]....
        /*0bc8*/ 	.word	0x0001b0d0


	//   ....[66]....
        /*0bcc*/ 	.word	0x0001b0e0


	//   ....[67]....
        /*0bd0*/ 	.word	0x0001b0f0


	//   ....[68]....
        /*0bd4*/ 	.word	0x0001b1c0


	//   ....[69]....
        /*0bd8*/ 	.word	0x0001b200


	//   ....[70]....
        /*0bdc*/ 	.word	0x0001b210


	//   ....[71]....
        /*0be0*/ 	.word	0x0001b230


	//   ....[72]....
        /*0be4*/ 	.word	0x0001dfc0


	//   ....[73]....
        /*0be8*/ 	.word	0x0001dfe0


	//   ....[74]....
        /*0bec*/ 	.word	0x0001e020


	//   ....[75]....
        /*0bf0*/ 	.word	0x0001e050


	//   ....[76]....
        /*0bf4*/ 	.word	0x0001e080


	//   ....[77]....
        /*0bf8*/ 	.word	0x0001e0b0


	//   ....[78]....
        /*0bfc*/ 	.word	0x0001e0e0


	//   ....[79]....
        /*0c00*/ 	.word	0x0001e110


	//   ....[80]....
        /*0c04*/ 	.word	0x0001e290


	//   ....[81]....
        /*0c08*/ 	.word	0x0001e2d0


	//   ....[82]....
        /*0c0c*/ 	.word	0x0001e300


	//   ....[83]....
        /*0c10*/ 	.word	0x0001e330


	//   ....[84]....
        /*0c14*/ 	.word	0x0001e360


	//   ....[85]....
        /*0c18*/ 	.word	0x0001e390


	//   ....[86]....
        /*0c1c*/ 	.word	0x0001e450


	//   ....[87]....
        /*0c20*/ 	.word	0x0001e470


	//   ....[88]....
        /*0c24*/ 	.word	0x0001e4e0


	//   ....[89]....
        /*0c28*/ 	.word	0x0001e940


	//   ....[90]....
        /*0c2c*/ 	.word	0x0001eda0


	//   ....[91]....
        /*0c30*/ 	.word	0x0001ee50


	//   ....[92]....
        /*0c34*/ 	.word	0x0001eee0


	//   ....[93]....
        /*0c38*/ 	.word	0x0001ef30


	//   ....[94]....
        /*0c3c*/ 	.word	0x0001ef80


	//   ....[95]....
        /*0c40*/ 	.word	0x0001f070


	//   ....[96]....
        /*0c44*/ 	.word	0x0001f100


	//   ....[97]....
        /*0c48*/ 	.word	0x0001f160


	//   ....[98]....
        /*0c4c*/ 	.word	0x0001f1c0


	//   ....[99]....
        /*0c50*/ 	.word	0x0001f3d0


	//   ....[100]....
        /*0c54*/ 	.word	0x0001f420


	//   ....[101]....
        /*0c58*/ 	.word	0x0001f4b0


	//   ....[102]....
        /*0c5c*/ 	.word	0x0001f540


	//   ....[103]....
        /*0c60*/ 	.word	0x0001f600


	//   ....[104]....
        /*0c64*/ 	.word	0x0001f8f0


	//   ....[105]....
        /*0c68*/ 	.word	0x0001faa0


	//   ....[106]....
        /*0c6c*/ 	.word	0x0001faf0


	//   ....[107]....
        /*0c70*/ 	.word	0x0001fb60


	//   ....[108]....
        /*0c74*/ 	.word	0x0001fc60


	//   ....[109]....
        /*0c78*/ 	.word	0x0001fcd0


	//   ....[110]....
        /*0c7c*/ 	.word	0x0001fdd0


	//   ....[111]....
        /*0c80*/ 	.word	0x0001fe50


	//   ....[112]....
        /*0c84*/ 	.word	0x0001fed0


	//   ....[113]....
        /*0c88*/ 	.word	0x0001ffd0


	//   ....[114]....
        /*0c8c*/ 	.word	0x000200d0


	//   ....[115]....
        /*0c90*/ 	.word	0x00020130


	//   ....[116]....
        /*0c94*/ 	.word	0x00020210


	//   ....[117]....
        /*0c98*/ 	.word	0x00020530


	//   ....[118]....
        /*0c9c*/ 	.word	0x000205e0


	//   ....[119]....
        /*0ca0*/ 	.word	0x000206e0


	//   ....[120]....
        /*0ca4*/ 	.word	0x00020760


	//   ....[121]....
        /*0ca8*/ 	.word	0x000207d0


	//   ....[122]....
        /*0cac*/ 	.word	0x00020840


	//   ....[123]....
        /*0cb0*/ 	.word	0x000208b0


	//   ....[124]....
        /*0cb4*/ 	.word	0x00020930


	//   ....[125]....
        /*0cb8*/ 	.word	0x000209c0


	//   ....[126]....
        /*0cbc*/ 	.word	0x00020a70


	//   ....[127]....
        /*0cc0*/ 	.word	0x00020ae0


	//   ....[128]....
        /*0cc4*/ 	.word	0x00020b50


	//   ....[129]....
        /*0cc8*/ 	.word	0x00020bc0


	//   ....[130]....
        /*0ccc*/ 	.word	0x00020c40


	//   ....[131]....
        /*0cd0*/ 	.word	0x00020cb0


	//   ....[132]....
        /*0cd4*/ 	.word	0x00020d50


	//   ....[133]....
        /*0cd8*/ 	.word	0x00020de0


	//   ....[134]....
        /*0cdc*/ 	.word	0x00020f00


	//----- nvinfo : EIATTR_REG_RECONFIG
	.align		4
.L_1293:
        /*0ce0*/ 	.byte	0x01, 0x54
	.zero		2


	//----- nvinfo : EIATTR_SYSCALL_OFFSETS
	.align		4
        /*0ce4*/ 	.byte	0x04, 0x46
        /*0ce6*/ 	.short	(.L_1295 - .L_1294)


	//   ....[0]....
.L_1294:
        /*0ce8*/ 	.word	0x00001c80


	//   ....[1]....
        /*0cec*/ 	.word	0x00001dd0


	//   ....[2]....
        /*0cf0*/ 	.word	0x00007160


	//   ....[3]....
        /*0cf4*/ 	.word	0x000074e0


	//   ....[4]....
        /*0cf8*/ 	.word	0x00019e30


	//   ....[5]....
        /*0cfc*/ 	.word	0x00019f80


	//   ....[6]....
        /*0d00*/ 	.word	0x0001a080


	//   ....[7]....
        /*0d04*/ 	.word	0x0001a990


	//----- nvinfo : EIATTR_MBARRIER_INSTR_OFFSETS
	.align		4
.L_1295:
        /*0d08*/ 	.byte	0x04, 0x39
        /*0d0a*/ 	.short	(.L_1297 - .L_1296)


	//   ....[0]....
.L_1296:
        /*0d0c*/ 	.word	0x000002b0
        /*0d10*/ 	.word	0x000000ff
        /*0d14*/ 	.word	0x00031c00
        /*0d18*/ 	.short	0x0100
        /*0d1a*/ 	.byte	0x08
	.zero		1


	//   ....[1]....
        /*0d1c*/ 	.word	0x000002c0
        /*0d20*/ 	.word	0x000000ff
        /*0d24*/ 	.word	0x00031c20
        /*0d28*/ 	.short	0x0100
        /*0d2a*/ 	.byte	0x08
	.zero		1


	//   ....[2]....
        /*0d2c*/ 	.word	0x000003b0
        /*0d30*/ 	.word	0x000000ff
        /*0d34*/ 	.word	0x00031c30
        /*0d38*/ 	.short	0x0100
        /*0d3a*/ 	.byte	0x08
	.zero		1


	//   ....[3]....
        /*0d3c*/ 	.word	0x000003c0
        /*0d40*/ 	.word	0x000000ff
        /*0d44*/ 	.word	0x00031c40
        /*0d48*/ 	.short	0x0100
        /*0d4a*/ 	.byte	0x08
	.zero		1


	//   ....[4]....
        /*0d4c*/ 	.word	0x000003d0
        /*0d50*/ 	.word	0x000000ff
        /*0d54*/ 	.word	0x00031c38
        /*0d58*/ 	.short	0x0100
        /*0d5a*/ 	.byte	0x08
	.zero		1


	//   ....[5]....
        /*0d5c*/ 	.word	0x000003e0
        /*0d60*/ 	.word	0x000000ff
        /*0d64*/ 	.word	0x00031c48
        /*0d68*/ 	.short	0x0100
        /*0d6a*/ 	.byte	0x08
	.zero		1


	//   ....[6]....
        /*0d6c*/ 	.word	0x00000510
        /*0d70*/ 	.word	0x000000ff
        /*0d74*/ 	.word	0x00031c50
        /*0d78*/ 	.short	0x0100
        /*0d7a*/ 	.byte	0x08
	.zero		1


	//   ....[7]....
        /*0d7c*/ 	.word	0x00000520
        /*0d80*/ 	.word	0x000000ff
        /*0d84*/ 	.word	0x00031c60
        /*0d88*/ 	.short	0x0100
        /*0d8a*/ 	.byte	0x08
	.zero		1


	//   ....[8]....
        /*0d8c*/ 	.word	0x00000530
        /*0d90*/ 	.word	0x000000ff
        /*0d94*/ 	.word	0x00031c58
        /*0d98*/ 	.short	0x0100
        /*0d9a*/ 	.byte	0x08
	.zero		1


	//   ....[9]....
        /*0d9c*/ 	.word	0x00000540
        /*0da0*/ 	.word	0x000000ff
        /*0da4*/ 	.word	0x00031c68
        /*0da8*/ 	.short	0x0100
        /*0daa*/ 	.byte	0x08
	.zero		1


	//   ....[10]....
        /*0dac*/ 	.word	0x00000630
        /*0db0*/ 	.word	0x000000ff
        /*0db4*/ 	.word	0x00031c70
        /*0db8*/ 	.short	0x0100
        /*0dba*/ 	.byte	0x06
	.zero		1


	//   ....[11]....
        /*0dbc*/ 	.word	0x00000640
        /*0dc0*/ 	.word	0x000000ff
        /*0dc4*/ 	.word	0x00031c80
        /*0dc8*/ 	.short	0x0100
        /*0dca*/ 	.byte	0x06
	.zero		1


	//   ....[12]....
        /*0dcc*/ 	.word	0x00000650
        /*0dd0*/ 	.word	0x000000ff
        /*0dd4*/ 	.word	0x00031c78
        /*0dd8*/ 	.short	0x0100
        /*0dda*/ 	.byte	0x06
	.zero		1


	//   ....[13]....
        /*0ddc*/ 	.word	0x00000660
        /*0de0*/ 	.word	0x000000ff
        /*0de4*/ 	.word	0x00031c88
        /*0de8*/ 	.short	0x0100
        /*0dea*/ 	.byte	0x06
	.zero		1


	//   ....[14]....
        /*0dec*/ 	.word	0x00000790
        /*0df0*/ 	.word	0x000000ff
        /*0df4*/ 	.word	0x00031c90
        /*0df8*/ 	.short	0x0100
        /*0dfa*/ 	.byte	0x08
	.zero		1


	//   ....[15]....
        /*0dfc*/ 	.word	0x000007a0
        /*0e00*/ 	.word	0x000000ff
        /*0e04*/ 	.word	0x00031ca0
        /*0e08*/ 	.short	0x0100
        /*0e0a*/ 	.byte	0x08
	.zero		1


	//   ....[16]....
        /*0e0c*/ 	.word	0x000007b0
        /*0e10*/ 	.word	0x000000ff
        /*0e14*/ 	.word	0x00031c98
        /*0e18*/ 	.short	0x0100
        /*0e1a*/ 	.byte	0x08
	.zero		1


	//   ....[17]....
        /*0e1c*/ 	.word	0x000007c0
        /*0e20*/ 	.word	0x000000ff
        /*0e24*/ 	.word	0x00031ca8
        /*0e28*/ 	.short	0x0100
        /*0e2a*/ 	.byte	0x08
	.zero		1


	//   ....[18]....
        /*0e2c*/ 	.word	0x000008f0
        /*0e30*/ 	.word	0x000000ff
        /*0e34*/ 	.word	0x00031cb0
        /*0e38*/ 	.short	0x0100
        /*0e3a*/ 	.byte	0x08
	.zero		1


	//   ....[19]....
        /*0e3c*/ 	.word	0x00000900
        /*0e40*/ 	.word	0x000000ff
        /*0e44*/ 	.word	0x00031cc0
        /*0e48*/ 	.short	0x0100
        /*0e4a*/ 	.byte	0x08
	.zero		1


	//   ....[20]....
        /*0e4c*/ 	.word	0x00000910
        /*0e50*/ 	.word	0x000000ff
        /*0e54*/ 	.word	0x00031cb8
        /*0e58*/ 	.short	0x0100
        /*0e5a*/ 	.byte	0x08
	.zero		1


	//   ....[21]....
        /*0e5c*/ 	.word	0x00000920
        /*0e60*/ 	.word	0x000000ff
        /*0e64*/ 	.word	0x00031cc8
        /*0e68*/ 	.short	0x0100
        /*0e6a*/ 	.byte	0x08
	.zero		1


	//   ....[22]....
        /*0e6c*/ 	.word	0x00003220
        /*0e70*/ 	.word	0x00000014
        /*0e74*/ 	.word	0x00031c90
        /*0e78*/ 	.short	0x010a
        /*0e7a*/ 	.byte	0x3f
	.zero		1


	//   ....[23]....
        /*0e7c*/ 	.word	0x00004c40
        /*0e80*/ 	.word	0x00000014
        /*0e84*/ 	.word	0x00031c90
        /*0e88*/ 	.short	0x010a
        /*0e8a*/ 	.byte	0x3f
	.zero		1


	//   ....[24]....
        /*0e8c*/ 	.word	0x00006670
        /*0e90*/ 	.word	0x00000014
        /*0e94*/ 	.word	0x00031c90
        /*0e98*/ 	.short	0x010a
        /*0e9a*/ 	.byte	0x3f
	.zero		1


	//   ....[25]....
        /*0e9c*/ 	.word	0x000068e0
        /*0ea0*/ 	.word	0x00000020
        /*0ea4*/ 	.word	0x00000000
        /*0ea8*/ 	.short	0x0101
        /*0eaa*/ 	.byte	0x3f
	.zero		1


	//   ....[26]....
        /*0eac*/ 	.word	0x00006920
        /*0eb0*/ 	.word	0x00000014
        /*0eb4*/ 	.word	0x00031cb0
        /*0eb8*/ 	.short	0x010a
        /*0eba*/ 	.byte	0x3f
	.zero		1


	//   ....[27]....
        /*0ebc*/ 	.word	0x00006c40
        /*0ec0*/ 	.word	0x00000014
        /*0ec4*/ 	.word	0x00000000
        /*0ec8*/ 	.short	0x0101
        /*0eca*/ 	.byte	0x3f
	.zero		1


	//   ....[28]....
        /*0ecc*/ 	.word	0x00007200
        /*0ed0*/ 	.word	0x00000010
        /*0ed4*/ 	.word	0x00031c00
        /*0ed8*/ 	.short	0x010a
        /*0eda*/ 	.byte	0x3f
	.zero		1


	//   ....[29]....
        /*0edc*/ 	.word	0x00007250
        /*0ee0*/ 	.word	0x00000010
        /*0ee4*/ 	.word	0x00031c00
        /*0ee8*/ 	.short	0x010a
        /*0eea*/ 	.byte	0x3f
	.zero		1


	//   ....[30]....
        /*0eec*/ 	.word	0x00007c70
        /*0ef0*/ 	.word	0x00000010
        /*0ef4*/ 	.word	0x00031c00
        /*0ef8*/ 	.short	0x010a
        /*0efa*/ 	.byte	0x3f
	.zero		1


	//   ....[31]....
        /*0efc*/ 	.word	0x000095a0
        /*0f00*/ 	.word	0x00000010
        /*0f04*/ 	.word	0x00031c00
        /*0f08*/ 	.short	0x010a
        /*0f0a*/ 	.byte	0x3f
	.zero		1


	//   ....[32]....
        /*0f0c*/ 	.word	0x0000ac40
        /*0f10*/ 	.word	0x00000000
        /*0f14*/ 	.word	0x00031c30
        /*0f18*/ 	.short	0x010a
        /*0f1a*/ 	.byte	0x3f
	.zero		1


	//   ....[33]....
        /*0f1c*/ 	.word	0x0000ad10
        /*0f20*/ 	.word	0x00000000
        /*0f24*/ 	.word	0x00031c30
        /*0f28*/ 	.short	0x010a
        /*0f2a*/ 	.byte	0x3f
	.zero		1


	//   ....[34]....
        /*0f2c*/ 	.word	0x0000e770
        /*0f30*/ 	.word	0x00000000
        /*0f34*/ 	.word	0x00000000
        /*0f38*/ 	.short	0x0101
        /*0f3a*/ 	.byte	0x3f
	.zero		1


	//   ....[35]....
        /*0f3c*/ 	.word	0x0000f890
        /*0f40*/ 	.word	0x0000000e
        /*0f44*/ 	.word	0x00031c30
        /*0f48*/ 	.short	0x010a
        /*0f4a*/ 	.byte	0x3f
	.zero		1


	//   ....[36]....
        /*0f4c*/ 	.word	0x0000f8e0
        /*0f50*/ 	.word	0x0000000e
        /*0f54*/ 	.word	0x00031c30
        /*0f58*/ 	.short	0x010a
        /*0f5a*/ 	.byte	0x3f
	.zero		1


	//   ....[37]....
        /*0f5c*/ 	.word	0x00011ee0
        /*0f60*/ 	.word	0x0000000f
        /*0f64*/ 	.word	0x00031c50
        /*0f68*/ 	.short	0x010a
        /*0f6a*/ 	.byte	0x3f
	.zero		1


	//   ....[38]....
        /*0f6c*/ 	.word	0x00011f20
        /*0f70*/ 	.word	0x0000000f
        /*0f74*/ 	.word	0x00031c50
        /*0f78*/ 	.short	0x010a
        /*0f7a*/ 	.byte	0x3f
	.zero		1


	//   ....[39]....
        /*0f7c*/ 	.word	0x00013b60
        /*0f80*/ 	.word	0x0000006f
        /*0f84*/ 	.word	0x00000000
        /*0f88*/ 	.short	0x0101
        /*0f8a*/ 	.byte	0x3f
	.zero		1


	//   ....[40]....
        /*0f8c*/ 	.word	0x00013b70
        /*0f90*/ 	.word	0x0000006c
        /*0f94*/ 	.word	0x00000000
        /*0f98*/ 	.short	0x0101
        /*0f9a*/ 	.byte	0x3f
	.zero		1


	//   ....[41]....
        /*0f9c*/ 	.word	0x00014b60
        /*0fa0*/ 	.word	0x00000000
        /*0fa4*/ 	.word	0x00031c50
        /*0fa8*/ 	.short	0x010a
        /*0faa*/ 	.byte	0x3f
	.zero		1


	//   ....[42]....
        /*0fac*/ 	.word	0x00014c10
        /*0fb0*/ 	.word	0x00000000
        /*0fb4*/ 	.word	0x00031c50
        /*0fb8*/ 	.short	0x010a
        /*0fba*/ 	.byte	0x3f
	.zero		1


	//   ....[43]....
        /*0fbc*/ 	.word	0x000155c0
        /*0fc0*/ 	.word	0x00000008
        /*0fc4*/ 	.word	0x00000000
        /*0fc8*/ 	.short	0x0101
        /*0fca*/ 	.byte	0x3f
	.zero		1


	//   ....[44]....
        /*0fcc*/ 	.word	0x00016830
        /*0fd0*/ 	.word	0x00000000
        /*0fd4*/ 	.word	0x00000000
        /*0fd8*/ 	.short	0x0101
        /*0fda*/ 	.byte	0x3f
	.zero		1


	//   ....[45]....
        /*0fdc*/ 	.word	0x000188a0
        /*0fe0*/ 	.word	0x00000016
        /*0fe4*/ 	.word	0x00031c20
        /*0fe8*/ 	.short	0x010a
        /*0fea*/ 	.byte	0x3f
	.zero		1


	//   ....[46]....
        /*0fec*/ 	.word	0x00018960
        /*0ff0*/ 	.word	0x00000008
        /*0ff4*/ 	.word	0x00031ca0
        /*0ff8*/ 	.short	0x010a
        /*0ffa*/ 	.byte	0x3f
	.zero		1


	//   ....[47]....
        /*0ffc*/ 	.word	0x00018d80
        /*1000*/ 	.word	0x00000008
        /*1004*/ 	.word	0x00031cc0
        /*1008*/ 	.short	0x010a
        /*100a*/ 	.byte	0x3f
	.zero		1


	//   ....[48]....
        /*100c*/ 	.word	0x000192d0
        /*1010*/ 	.word	0x00000008
        /*1014*/ 	.word	0x00031ca0
        /*1018*/ 	.short	0x010a
        /*101a*/ 	.byte	0x3f
	.zero		1


	//   ....[49]....
        /*101c*/ 	.word	0x000196e0
        /*1020*/ 	.word	0x00000008
        /*1024*/ 	.word	0x00031cc0
        /*1028*/ 	.short	0x010a
        /*102a*/ 	.byte	0x3f
	.zero		1


	//   ....[50]....
        /*102c*/ 	.word	0x0001a440
        /*1030*/ 	.word	0x00000000
        /*1034*/ 	.word	0x00031c40
        /*1038*/ 	.short	0x010a
        /*103a*/ 	.byte	0x3f
	.zero		1


	//   ....[51]....
        /*103c*/ 	.word	0x0001b370
        /*1040*/ 	.word	0x00000016
        /*1044*/ 	.word	0x00031c00
        /*1048*/ 	.short	0x0107
        /*104a*/ 	.byte	0x3f
	.zero		1


	//   ....[52]....
        /*104c*/ 	.word	0x0001b460
        /*1050*/ 	.word	0x00000016
        /*1054*/ 	.word	0x00031c00
        /*1058*/ 	.short	0x0101
        /*105a*/ 	.byte	0x3f
	.zero		1


	//   ....[53]....
        /*105c*/ 	.word	0x0001b480
        /*1060*/ 	.word	0x00000016
        /*1064*/ 	.word	0x00031c20
        /*1068*/ 	.short	0x010a
        /*106a*/ 	.byte	0x3f
	.zero		1


	//   ....[54]....
        /*106c*/ 	.word	0x0001b7c0
        /*1070*/ 	.word	0x00000003
        /*1074*/ 	.word	0x00031c40
        /*1078*/ 	.short	0x010a
        /*107a*/ 	.byte	0x3f
	.zero		1


	//   ....[55]....
        /*107c*/ 	.word	0x0001bc30
        /*1080*/ 	.word	0x00000002
        /*1084*/ 	.word	0x00031c60
        /*1088*/ 	.short	0x010a
        /*108a*/ 	.byte	0x3f
	.zero		1


	//   ....[56]....
        /*108c*/ 	.word	0x0001c390
        /*1090*/ 	.word	0x00000005
        /*1094*/ 	.word	0x00031c40
        /*1098*/ 	.short	0x010a
        /*109a*/ 	.byte	0x3f
	.zero		1


	//   ....[57]....
        /*109c*/ 	.word	0x0001c800
        /*10a0*/ 	.word	0x00000003
        /*10a4*/ 	.word	0x00031c60
        /*10a8*/ 	.short	0x010a
        /*10aa*/ 	.byte	0x3f
	.zero		1


	//   ....[58]....
        /*10ac*/ 	.word	0x0001ceb0
        /*10b0*/ 	.word	0x00000005
        /*10b4*/ 	.word	0x00031c40
        /*10b8*/ 	.short	0x010a
        /*10ba*/ 	.byte	0x3f
	.zero		1


	//   ....[59]....
        /*10bc*/ 	.word	0x0001d320
        /*10c0*/ 	.word	0x00000003
        /*10c4*/ 	.word	0x00031c60
        /*10c8*/ 	.short	0x010a
        /*10ca*/ 	.byte	0x3f
	.zero		1


	//   ....[60]....
        /*10cc*/ 	.word	0x0001d970
        /*10d0*/ 	.word	0x00000000
        /*10d4*/ 	.word	0x00031c60
        /*10d8*/ 	.short	0x010a
        /*10da*/ 	.byte	0x3f
	.zero		1


	//   ....[61]....
        /*10dc*/ 	.word	0x0001e8c0
        /*10e0*/ 	.word	0x00000009
        /*10e4*/ 	.word	0x00031c20
        /*10e8*/ 	.short	0x010a
        /*10ea*/ 	.byte	0x3f
	.zero		1


	//   ....[62]....
        /*10ec*/ 	.word	0x0001ea50
        /*10f0*/ 	.word	0x00000005
        /*10f4*/ 	.word	0x00000000
        /*10f8*/ 	.short	0x010a
        /*10fa*/ 	.byte	0x3f
	.zero		1


	//   ....[63]....
        /*10fc*/ 	.word	0x0001eac0
        /*1100*/ 	.word	0x00000003
        /*1104*/ 	.word	0x00000000
        /*1108*/ 	.short	0x010a
        /*110a*/ 	.byte	0x3f
	.zero		1


	//   ....[64]....
        /*110c*/ 	.word	0x0001eb20
        /*1110*/ 	.word	0x00000017
        /*1114*/ 	.word	0x00000000
        /*1118*/ 	.short	0x010a
        /*111a*/ 	.byte	0x3f
	.zero		1


	//   ....[65]....
        /*111c*/ 	.word	0x0001eb50
        /*1120*/ 	.word	0x00000007
        /*1124*/ 	.word	0x00000000
        /*1128*/ 	.short	0x010a
        /*112a*/ 	.byte	0x3f
	.zero		1


	//   ....[66]....
        /*112c*/ 	.word	0x0001ebb0
        /*1130*/ 	.word	0x00000014
        /*1134*/ 	.word	0x00031c90
        /*1138*/ 	.short	0x010a
        /*113a*/ 	.byte	0x3f
	.zero		1


	//   ....[67]....
        /*113c*/ 	.word	0x0001ec00
        /*1140*/ 	.word	0x00000014
        /*1144*/ 	.word	0x00031c90
        /*1148*/ 	.short	0x010a
        /*114a*/ 	.byte	0x3f
	.zero		1


	//   ....[68]....
        /*114c*/ 	.word	0x0001ec50
        /*1150*/ 	.word	0x00000014
        /*1154*/ 	.word	0x00031c90
        /*1158*/ 	.short	0x010a
        /*115a*/ 	.byte	0x3f
	.zero		1


	//   ....[69]....
        /*115c*/ 	.word	0x0001eca0
        /*1160*/ 	.word	0x00000014
        /*1164*/ 	.word	0x00031cb0
        /*1168*/ 	.short	0x010a
        /*116a*/ 	.byte	0x3f
	.zero		1


	//   ....[70]....
        /*116c*/ 	.word	0x0001efc0
        /*1170*/ 	.word	0x00000010
        /*1174*/ 	.word	0x00031c00
        /*1178*/ 	.short	0x010a
        /*117a*/ 	.byte	0x3f
	.zero		1


	//   ....[71]....
        /*117c*/ 	.word	0x0001f1f0
        /*1180*/ 	.word	0x00000010
        /*1184*/ 	.word	0x00031c00
        /*1188*/ 	.short	0x010a
        /*118a*/ 	.byte	0x3f
	.zero		1


	//   ....[72]....
        /*118c*/ 	.word	0x0001f240
        /*1190*/ 	.word	0x00000000
        /*1194*/ 	.word	0x00031c30
        /*1198*/ 	.short	0x010a
        /*119a*/ 	.byte	0x3f
	.zero		1


	//   ....[73]....
        /*119c*/ 	.word	0x0001f290
        /*11a0*/ 	.word	0x0000000e
        /*11a4*/ 	.word	0x00031c30
        /*11a8*/ 	.short	0x010a
        /*11aa*/ 	.byte	0x3f
	.zero		1


	//   ....[74]....
        /*11ac*/ 	.word	0x0001f2e0
        /*11b0*/ 	.word	0x0000000f
        /*11b4*/ 	.word	0x00031c50
        /*11b8*/ 	.short	0x010a
        /*11ba*/ 	.byte	0x3f
	.zero		1


	//   ....[75]....
        /*11bc*/ 	.word	0x0001f330
        /*11c0*/ 	.word	0x00000000
        /*11c4*/ 	.word	0x00031c50
        /*11c8*/ 	.short	0x010a
        /*11ca*/ 	.byte	0x3f
	.zero		1


	//   ....[76]....
        /*11cc*/ 	.word	0x0001f6d0
        /*11d0*/ 	.word	0x00000016
        /*11d4*/ 	.word	0x00031c20
        /*11d8*/ 	.short	0x010a
        /*11da*/ 	.byte	0x3f
	.zero		1


	//   ....[77]....
        /*11dc*/ 	.word	0x0001f720
        /*11e0*/ 	.word	0x00000008
        /*11e4*/ 	.word	0x00031ca0
        /*11e8*/ 	.short	0x010a
        /*11ea*/ 	.byte	0x3f
	.zero		1


	//   ....[78]....
        /*11ec*/ 	.word	0x0001f770
        /*11f0*/ 	.word	0x00000008
        /*11f4*/ 	.word	0x00031cc0
        /*11f8*/ 	.short	0x010a
        /*11fa*/ 	.byte	0x3f
	.zero		1


	//   ....[79]....
        /*11fc*/ 	.word	0x0001f7c0
        /*1200*/ 	.word	0x00000008
        /*1204*/ 	.word	0x00031ca0
        /*1208*/ 	.short	0x010a
        /*120a*/ 	.byte	0x3f
	.zero		1


	//   ....[80]....
        /*120c*/ 	.word	0x0001f810
        /*1210*/ 	.word	0x00000008
        /*1214*/ 	.word	0x00031cc0
        /*1218*/ 	.short	0x010a
        /*121a*/ 	.byte	0x3f
	.zero		1


	//   ....[81]....
        /*121c*/ 	.word	0x0001f9b0
        /*1220*/ 	.word	0x00000000
        /*1224*/ 	.word	0x00031c40
        /*1228*/ 	.short	0x010a
        /*122a*/ 	.byte	0x3f
	.zero		1


	//   ....[82]....
        /*122c*/ 	.word	0x00020250
        /*1230*/ 	.word	0x00000016
        /*1234*/ 	.word	0x00031c20
        /*1238*/ 	.short	0x010a
        /*123a*/ 	.byte	0x3f
	.zero		1


	//   ....[83]....
        /*123c*/ 	.word	0x000202a0
        /*1240*/ 	.word	0x00000003
        /*1244*/ 	.word	0x00031c40
        /*1248*/ 	.short	0x010a
        /*124a*/ 	.byte	0x3f
	.zero		1


	//   ....[84]....
        /*124c*/ 	.word	0x000202f0
        /*1250*/ 	.word	0x00000002
        /*1254*/ 	.word	0x00031c60
        /*1258*/ 	.short	0x010a
        /*125a*/ 	.byte	0x3f
	.zero		1


	//   ....[85]....
        /*125c*/ 	.word	0x00020340
        /*1260*/ 	.word	0x00000005
        /*1264*/ 	.word	0x00031c40
        /*1268*/ 	.short	0x010a
        /*126a*/ 	.byte	0x3f
	.zero		1


	//   ....[86]....
        /*126c*/ 	.word	0x00020390
        /*1270*/ 	.word	0x00000003
        /*1274*/ 	.word	0x00031c60
        /*1278*/ 	.short	0x010a
        /*127a*/ 	.byte	0x3f
	.zero		1


	//   ....[87]....
        /*127c*/ 	.word	0x000203e0
        /*1280*/ 	.word	0x00000005
        /*1284*/ 	.word	0x00031c40
        /*1288*/ 	.short	0x010a
        /*128a*/ 	.byte	0x3f
	.zero		1


	//   ....[88]....
        /*128c*/ 	.word	0x00020430
        /*1290*/ 	.word	0x00000003
        /*1294*/ 	.word	0x00031c60
        /*1298*/ 	.short	0x010a
        /*129a*/ 	.byte	0x3f
	.zero		1


	//   ....[89]....
        /*129c*/ 	.word	0x00020480
        /*12a0*/ 	.word	0x00000000
        /*12a4*/ 	.word	0x00031c60
        /*12a8*/ 	.short	0x010a
        /*12aa*/ 	.byte	0x3f
	.zero		1


	//   ....[90]....
        /*12ac*/ 	.word	0x00020e20
        /*12b0*/ 	.word	0x00000009
        /*12b4*/ 	.word	0x00031c20
        /*12b8*/ 	.short	0x010a
        /*12ba*/ 	.byte	0x3f
	.zero		1


	//   ....[91]....
        /*12bc*/ 	.word	0x00020fc0
        /*12c0*/ 	.word	0x00000005
        /*12c4*/ 	.word	0x00000000
        /*12c8*/ 	.short	0x010a
        /*12ca*/ 	.byte	0x3f
	.zero		1


	//   ....[92]....
        /*12cc*/ 	.word	0x00021010
        /*12d0*/ 	.word	0x00000003
        /*12d4*/ 	.word	0x00000000
        /*12d8*/ 	.short	0x010a
        /*12da*/ 	.byte	0x3f
	.zero		1


	//   ....[93]....
        /*12dc*/ 	.word	0x00021060
        /*12e0*/ 	.word	0x00000017
        /*12e4*/ 	.word	0x00000000
        /*12e8*/ 	.short	0x010a
        /*12ea*/ 	.byte	0x3f
	.zero		1


	//----- nvinfo : EIATTR_NUM_MBARRIERS
	.align		4
.L_1297:
        /*12ec*/ 	.byte	0x03, 0x38
        /*12ee*/ 	.short	0x0016


	//----- nvinfo : EIATTR_EXIT_INSTR_OFFSETS
	.align		4
        /*12f0*/ 	.byte	0x04, 0x1c
        /*12f2*/ 	.short	(.L_1299 - .L_1298)


	//   ....[0]....
.L_1298:
        /*12f4*/ 	.word	0x0001eba0


	//----- nvinfo : EIATTR_MAX_THREADS
	.align		4
.L_1299:
        /*12f8*/ 	.byte	0x04, 0x05
        /*12fa*/ 	.short	(.L_1301 - .L_1300)
.L_1300:
        /*12fc*/ 	.word	0x00000200
        /*1300*/ 	.word	0x00000001
        /*1304*/ 	.word	0x00000001


	//----- nvinfo : EIATTR_CRS_STACK_SIZE
	.align		4
.L_1301:
        /*1308*/ 	.byte	0x04, 0x1e
        /*130a*/ 	.short	(.L_1303 - .L_1302)
.L_1302:
        /*130c*/ 	.word	0x00000000


	//----- nvinfo : EIATTR_CBANK_PARAM_SIZE
	.align		4
.L_1303:
        /*1310*/ 	.byte	0x03, 0x19
        /*1312*/ 	.short	0x0af0


	//----- nvinfo : EIATTR_PARAM_CBANK
	.align		4
        /*1314*/ 	.byte	0x04, 0x0a
        /*1316*/ 	.short	(.L_1305 - .L_1304)
	.align		4
.L_1304:
        /*1318*/ 	.word	index@(.nv.constant0._ZN7cutlass13device_kernelIN5flash11enable_sm90INS1_16FlashAttnFwdSm90INS1_25CollectiveMainloopFwdSm90ILi2EN4cute5tupleIJNS5_1CILi1EEES8_S8_EEENS6_IJNS7_ILi192EEENS7_ILi144EEENS7_ILi96EEEEEELi96ENS_6half_tEfNS_4arch4Sm90ELb0ELb0ELb1ELb1ELb0ELb1ELb0ELb0ELb1ELb1ELb0ELb0EEENS1_21CollectiveEpilogueFwdINS6_IJSA_SC_SB_EEES9_SE_SG_Li384ELb1ELb1ELb0ELb0EEENS1_36VarlenDynamicPersistentTileSchedulerILi192ELi144ELi384ELi128ELb0ELb1ELb1ELb0ELb1ELb1EEEEEEEEEvNT_6ParamsE)
        /*131c*/ 	.short	0x0210
        /*131e*/ 	.short	0x0af0


	//----- nvinfo : EIATTR_SW_WAR
	.align		4
.L_1305:
        /*1320*/ 	.byte	0x04, 0x36
        /*1322*/ 	.short	(.L_1307 - .L_1306)
.L_1306:
        /*1324*/ 	.word	0x00000008
.L_1307:


//--------------------- .nv.info._ZN7cutlass13device_kernelIN5flash11enable_sm90INS1_16FlashAttnFwdSm90INS1_25CollectiveMainloopFwdSm90ILi2EN4cute5tupleIJNS5_1CILi1EEES8_S8_EEENS6_IJNS7_ILi192EEENS7_ILi128EEENS7_ILi96EEEEEELi96ENS_6half_tEfNS_4arch4Sm90ELb0ELb1ELb1ELb0ELb0ELb0ELb0ELb0ELb1ELb1ELb0ELb0EEENS1_21CollectiveEpilogueFwdINS6_IJSA_SC_SB_EEES9_SE_SG_Li384ELb0ELb1ELb0ELb0EEENS1_30DynamicPersistentTileSchedulerILi384ELi128ELb0ELb1ELb1EEEEEEEEEvNT_6ParamsE --------------------------
	.section	.nv.info._ZN7cutlass13device_kernelIN5flash11enable_sm90INS1_16FlashAttnFwdSm90INS1_25CollectiveMainloopFwdSm90ILi2EN4cute5tupleIJNS5_1CILi1EEES8_S8_EEENS6_IJNS7_ILi192EEENS7_ILi128EEENS7_ILi96EEEEEELi96ENS_6half_tEfNS_4arch4Sm90ELb0ELb1ELb1ELb0ELb0ELb0ELb0ELb0ELb1ELb1ELb0ELb0EEENS1_21CollectiveEpilogueFwdINS6_IJSA_SC_SB_EEES9_SE_SG_Li384ELb0ELb1ELb0ELb0EEENS1_30DynamicPersistentTileSchedulerILi384ELi128ELb0ELb1ELb1EEEEEEEEEvNT_6ParamsE,"",@"SHT_CUDA_INFO"
	.sectionflags	@""
	.align	4


	//----- nvinfo : EIATTR_CUDA_API_VERSION
	.align		4
        /*0000*/ 	.byte	0x04, 0x37
        /*0002*/ 	.short	(.L_1309 - .L_1308)
.L_1308:
        /*0004*/ 	.word	0x00000082


	//----- nvinfo : EIATTR_KPARAM_INFO
	.align		4
.L_1309:
        /*0008*/ 	.byte	0x04, 0x17
        /*000a*/ 	.short	(.L_1311 - .L_1310)
.L_1310:
        /*000c*/ 	.word	0x00000000
        /*0010*/ 	.short	0x0000
        /*0012*/ 	.short	0x0070
        /*0014*/ 	.byte	0x00, 0xf0, 0x01, 0x2a


	//----- nvinfo : EIATTR_SPARSE_MMA_MASK
	.align		4
.L_1311:
        /*0018*/ 	.byte	0x03, 0x50
        /*001a*/ 	.short	0x0000


	//----- nvinfo : EIATTR_MAXREG_COUNT
	.align		4
        /*001c*/ 	.byte	0x03, 0x1b
        /*001e*/ 	.short	0x0080


	//----- nvinfo : EIATTR_NUM_BARRIERS
	.align		4
        /*0020*/ 	.byte	0x02, 0x4c
        /*0022*/ 	.byte	0x10
	.zero		1


	//----- nvinfo : EIATTR_EXTERNS
	.align		4
        /*0024*/ 	.byte	0x04, 0x0f
        /*0026*/ 	.short	(.L_1313 - .L_1312)


	//   ....[0]....
	.align		4
.L_1312:
        /*0028*/ 	.word	index@(__assertfail)


	//----- nvinfo : EIATTR_MERCURY_ISA_VERSION
	.align		4
.L_1313:
        /*002c*/ 	.byte	0x03, 0x5f
        /*002e*/ 	.short	0x0101


	//----- nvinfo : EIATTR_INT_WARP_WIDE_INSTR_OFFSETS
	.align		4
        /*0030*/ 	.byte	0x04, 0x31
        /*0032*/ 	.short	(.L_1315 - .L_1314)


	//   ....[0]....
.L_1314:
        /*0034*/ 	.word	0x00000120


	//   ....[1]....
        /*0038*/ 	.word	0x00000160


	//   ....[2]....
        /*003c*/ 	.word	0x000001d0


	//   ....[3]....
        /*0040*/ 	.word	0x000121b0


	//   ....[4]....
        /*0044*/ 	.word	0x00012240


	//   ....[5]....
        /*0048*/ 	.word	0x00015a20


	//   ....[6]....
        /*004c*/ 	.word	0x00015ab0


	//----- nvinfo : EIATTR_COOP_GROUP_MASK_REGIDS
	.align		4
.L_1315:
        /*0050*/ 	.byte	0x04, 0x29
        /*0052*/ 	.short	(.L_1317 - .L_1316)


	//   ....[0]....
.L_1316:
        /*0054*/ 	.word	0xffffffff


	//   ....[1]....
        /*0058*/ 	.word	0xffffffff


	//   ....[2]....
        /*005c*/ 	.word	0xffffffff


	//   ....[3]....
        /*0060*/ 	.word	0xffffffff


	//   ....[4]....
        /*0064*/ 	.word	0xffffffff


	//   ....[5]....
        /*0068*/ 	.word	0xffffffff


	//   ....[6]....
        /*006c*/ 	.word	0xffffffff


	//   ....[7]....
        /*0070*/ 	.word	0xffffffff


	//   ....[8]....
        /*0074*/ 	.word	0xffffffff


	//   ....[9]....
        /*0078*/ 	.word	0xffffffff


	//   ....[10]....
        /*007c*/ 	.word	0xffffffff


	//   ....[11]....
        /*0080*/ 	.word	0xffffffff


	//   ....[12]....
        /*0084*/ 	.word	0xffffffff


	//   ....[13]....
        /*0088*/ 	.word	0xffffffff


	//   ....[14]....
        /*008c*/ 	.word	0xffffffff


	//   ....[15]....
        /*0090*/ 	.word	0xffffffff


	//   ....[16]....
        /*0094*/ 	.word	0xffffffff


	//   ....[17]....
        /*0098*/ 	.word	0xffffffff


	//   ....[18]....
        /*009c*/ 	.word	0xffffffff


	//   ....[19]....
        /*00a0*/ 	.word	0xffffffff


	//   ....[20]....
        /*00a4*/ 	.word	0xffffffff


	//   ....[21]....
        /*00a8*/ 	.word	0xffffffff


	//   ....[22]....
        /*00ac*/ 	.word	0xffffffff


	//   ....[23]....
        /*00b0*/ 	.word	0xffffffff


	//   ....[24]....
        /*00b4*/ 	.word	0xffffffff


	//   ....[25]....
        /*00b8*/ 	.word	0xffffffff


	//   ....[26]....
        /*00bc*/ 	.word	0xffffffff


	//   ....[27]....
        /*00c0*/ 	.word	0xffffffff


	//   ....[28]....
        /*00c4*/ 	.word	0xffffffff


	//   ....[29]....
        /*00c8*/ 	.word	0xffffffff


	//   ....[30]....
        /*00cc*/ 	.word	0xffffffff


	//   ....[31]....
        /*00d0*/ 	.word	0xffffffff


	//   ....[32]....
        /*00d4*/ 	.word	0xffffffff


	//   ....[33]....
        /*00d8*/ 	.word	0xffffffff


	//   ....[34]....
        /*00dc*/ 	.word	0xffffffff


	//   ....[35]....
        /*00e0*/ 	.word	0xffffffff


	//   ....[36]....
        /*00e4*/ 	.word	0xffffffff


	//   ....[37]....
        /*00e8*/ 	.word	0xffffffff


	//   ....[38]....
        /*00ec*/ 	.word	0xffffffff


	//   ....[39]....
        /*00f0*/ 	.word	0xffffffff


	//   ....[40]....
        /*00f4*/ 	.word	0xffffffff


	//   ....[41]....
        /*00f8*/ 	.word	0xffffffff


	//   ....[42]....
        /*00fc*/ 	.word	0xffffffff


	//   ....[43]....
        /*0100*/ 	.word	0xffffffff


	//   ....[44]....
        /*0104*/ 	.word	0xffffffff


	//   ....[45]....
        /*0108*/ 	.word	0xffffffff


	//   ....[46]....
        /*010c*/ 	.word	0xffffffff


	//   ....[47]....
        /*0110*/ 	.word	0xffffffff


	//   ....[48]....
        /*0114*/ 	.word	0xffffffff


	//   ....[49]....
        /*0118*/ 	.word	0xffffffff


	//   ....[50]....
        /*011c*/ 	.word	0xffffffff


	//   ....[51]....
        /*0120*/ 	.word	0xffffffff


	//   ....[52]....
        /*0124*/ 	.word	0xffffffff


	//   ....[53]....
        /*0128*/ 	.word	0xffffffff


	//   ....[54]....
        /*012c*/ 	.word	0xffffffff


	//   ....[55]....
        /*0130*/ 	.word	0xffffffff


	//   ....[56]....
        /*0134*/ 	.word	0xffffffff


	//   ....[57]....
        /*0138*/ 	.word	0xffffffff


	//   ....[58]....
        /*013c*/ 	.word	0xffffffff


	//   ....[59]....
        /*0140*/ 	.word	0xffffffff


	//   ....[60]....
        /*0144*/ 	.word	0xffffffff


	//   ....[61]....
        /*0148*/ 	.word	0xffffffff


	//   ....[62]....
        /*014c*/ 	.word	0xffffffff


	//   ....[63]....
        /*0150*/ 	.word	0xffffffff


	//   ....[64]....
        /*0154*/ 	.word	0xffffffff


	//   ....[65]....
        /*0158*/ 	.word	0xffffffff


	//   ....[66]....
        /*015c*/ 	.word	0x0500000f


	//   ....[67]....
        /*0160*/ 	.word	0x0500000f


	//   ....[68]....
        /*0164*/ 	.word	0x0500000f


	//   ....[69]....
        /*0168*/ 	.word	0x0500000f


	//   ....[70]....
        /*016c*/ 	.word	0x0500000f


	//   ....[71]....
        /*0170*/ 	.word	0x0500000f


	//   ....[72]....
        /*0174*/ 	.word	0x0500000f


	//   ....[73]....
        /*0178*/ 	.word	0x0500000f


	//   ....[74]....
        /*017c*/ 	.word	0x0500000f


	//   ....[75]....
        /*0180*/ 	.word	0x0500000f


	//   ....[76]....
        /*0184*/ 	.word	0x0500000f


	//   ....[77]....
        /*0188*/ 	.word	0x0500000f


	//   ....[78]....
        /*018c*/ 	.word	0x0500000f


	//   ....[79]....
        /*0190*/ 	.word	0x0500000f


	//   ....[80]....
        /*0194*/ 	.word	0x0500000f


	//----- nvinfo : EIATTR_COOP_GROUP_INSTR_OFFSETS
	.align		4
.L_1317:
        /*0198*/ 	.byte	0x04, 0x28
        /*019a*/ 	.short	(.L_1319 - .L_1318)


	//   ....[0]....
.L_1318:
        /*019c*/ 	.word	0x00000060


	//   ....[1]....
        /*01a0*/ 	.word	0x00000130


	//   ....[2]....
        /*01a4*/ 	.word	0x00000180


	//   ....[3]....
        /*01a8*/ 	.word	0x000003b0


	//   ....[4]....
        /*01ac*/ 	.word	0x00000510


	//   ....[5]....
        /*01b0*/ 	.word	0x00000630


	//   ....[6]....
        /*01b4*/ 	.word	0x00000790


	//   ....[7]....
        /*01b8*/ 	.word	0x000018e0


	//   ....[8]....
        /*01bc*/ 	.word	0x00002180


	//   ....[9]....
        /*01c0*/ 	.word	0x00003630


	//   ....[10]....
        /*01c4*/ 	.word	0x000041d0


	//   ....[11]....
        /*01c8*/ 	.word	0x000041f0


	//   ....[12]....
        /*01cc*/ 	.word	0x000047d0


	//   ....[13]....
        /*01d0*/ 	.word	0x00004830


	//   ....[14]....
        /*01d4*/ 	.word	0x000053f0


	//   ....[15]....
        /*01d8*/ 	.word	0x00006890


	//   ....[16]....
        /*01dc*/ 	.word	0x00006b00


	//   ....[17]....
        /*01e0*/ 	.word	0x000076e0


	//   ....[18]....
        /*01e4*/ 	.word	0x000077e0


	//   ....[19]....
        /*01e8*/ 	.word	0x00007fd0


	//   ....[20]....
        /*01ec*/ 	.word	0x00008060


	//   ....[21]....
        /*01f0*/ 	.word	0x00009070


	//   ....[22]....
        /*01f4*/ 	.word	0x0000a1b0


	//   ....[23]....
        /*01f8*/ 	.word	0x0000a220


	//   ....[24]....
        /*01fc*/ 	.word	0x0000a910


	//   ....[25]....
        /*0200*/ 	.word	0x0000a9f0


	//   ....[26]....
        /*0204*/ 	.word	0x0000bbb0


	//   ....[27]....
        /*0208*/ 	.word	0x0000c410


	//   ....[28]....
        /*020c*/ 	.word	0x0000cfa0


	//   ....[29]....
        /*0210*/ 	.word	0x0000db70


	//   ....[30]....
        /*0214*/ 	.word	0x0000dc70


	//   ....[31]....
        /*0218*/ 	.word	0x0000e4a0


	//   ....[32]....
        /*021c*/ 	.word	0x0000e530


	//   ....[33]....
        /*0220*/ 	.word	0x0000f500


	//   ....[34]....
        /*0224*/ 	.word	0x0000f610


	//   ....[35]....
        /*0228*/ 	.word	0x0000f670


	//   ....[36]....
        /*022c*/ 	.word	0x0000f7b0


	//   ....[37]....
        /*0230*/ 	.word	0x0000f7d0


	//   ....[38]....
        /*0234*/ 	.word	0x000106a0


	//   ....[39]....
        /*0238*/ 	.word	0x000106d0


	//   ....[40]....
        /*023c*/ 	.word	0x00010700


	//   ....[41]....
        /*0240*/ 	.word	0x00010730


	//   ....[42]....
        /*0244*/ 	.word	0x00010c40


	//   ....[43]....
        /*0248*/ 	.word	0x00010c60


	//   ....[44]....
        /*024c*/ 	.word	0x00010d70


	//   ....[45]....
        /*0250*/ 	.word	0x00010d90


	//   ....[46]....
        /*0254*/ 	.word	0x00011430


	//   ....[47]....
        /*0258*/ 	.word	0x00011440


	//   ....[48]....
        /*025c*/ 	.word	0x00011540


	//   ....[49]....
        /*0260*/ 	.word	0x00011560


	//   ....[50]....
        /*0264*/ 	.word	0x00011700


	//   ....[51]....
        /*0268*/ 	.word	0x00012780


	//   ....[52]....
        /*026c*/ 	.word	0x000132d0


	//   ....[53]....
        /*0270*/ 	.word	0x00013300


	//   ....[54]....
        /*0274*/ 	.word	0x00013370


	//   ....[55]....
        /*0278*/ 	.word	0x000133d0


	//   ....[56]....
        /*027c*/ 	.word	0x00013420


	//   ....[57]....
        /*0280*/ 	.word	0x00013480


	//   ....[58]....
        /*0284*/ 	.word	0x000134a0


	//   ....[59]....
        /*0288*/ 	.word	0x000134d0


	//   ....[60]....
        /*028c*/ 	.word	0x000134f0


	//   ....[61]....
        /*0290*/ 	.word	0x00013550


	//   ....[62]....
        /*0294*/ 	.word	0x00013590


	//   ....[63]....
        /*0298*/ 	.word	0x00013630


	//   ....[64]....
        /*029c*/ 	.word	0x00016060


	//   ....[65]....
        /*02a0*/ 	.word	0x00016230


	//   ....[66]....
        /*02a4*/ 	.word	0x00016850


	//   ....[67]....
        /*02a8*/ 	.word	0x000169b0


	//   ....[68]....
        /*02ac*/ 	.word	0x00016a10


	//   ....[69]....
        /*02b0*/ 	.word	0x00016ac0


	//   ....[70]....
        /*02b4*/ 	.word	0x00016b90


	//   ....[71]....
        /*02b8*/ 	.word	0x00016c10


	//   ....[72]....
        /*02bc*/ 	.word	0x00016ce0


	//   ....[73]....
        /*02c0*/ 	.word	0x00016d60


	//   ....[74]....
        /*02c4*/ 	.word	0x00016e50


	//   ....[75]....
        /*02c8*/ 	.word	0x00016ec0


	//   ....[76]....
        /*02cc*/ 	.word	0x00016fa0


	//   ....[77]....
        /*02d0*/ 	.word	0x00017010


	//   ....[78]....
        /*02d4*/ 	.word	0x000170e0


	//   ....[79]....
        /*02d8*/ 	.word	0x000173f0


	//   ....[80]....
        /*02dc*/ 	.word	0x00017510


	//----- nvinfo : EIATTR_REG_RECONFIG
	.align		4
.L_1319:
        /*02e0*/ 	.byte	0x01, 0x54
	.zero		2


	//----- nvinfo : EIATTR_SYSCALL_OFFSETS
	.align		4
        /*02e4*/ 	.byte	0x04, 0x46
        /*02e6*/ 	.short	(.L_1321 - .L_1320)


	//   ....[0]....
.L_1320:
        /*02e8*/ 	.word	0x00001ad0


	//   ....[1]....
        /*02ec*/ 	.word	0x000123a0


	//   ....[2]....
        /*02f0*/ 	.word	0x000124f0


	//   ....[3]....
        /*02f4*/ 	.word	0x000125e0


	//   ....[4]....
        /*02f8*/ 	.word	0x00012df0


	//----- nvinfo : EIATTR_MBARRIER_INSTR_OFFSETS
	.align		4
.L_1321:
        /*02fc*/ 	.byte	0x04, 0x39
        /*02fe*/ 	.short	(.L_1323 - .L_1322)


	//   ....[0]....
.L_1322:
        /*0300*/ 	.word	0x00000260
        /*0304*/ 	.word	0x000000ff
        /*0308*/ 	.word	0x0002d800
        /*030c*/ 	.short	0x0100
        /*030e*/ 	.byte	0x08
	.zero		1


	//   ....[1]....
        /*0310*/ 	.word	0x00000270
        /*0314*/ 	.word	0x000000ff
        /*0318*/ 	.word	0x0002d820
        /*031c*/ 	.short	0x0100
        /*031e*/ 	.byte	0x08
	.zero		1


	//   ....[2]....
        /*0320*/ 	.word	0x00000360
        /*0324*/ 	.word	0x000000ff
        /*0328*/ 	.word	0x0002d830
        /*032c*/ 	.short	0x0100
        /*032e*/ 	.byte	0x08
	.zero		1


	//   ....[3]....
        /*0330*/ 	.word	0x00000370
        /*0334*/ 	.word	0x000000ff
        /*0338*/ 	.word	0x0002d840
        /*033c*/ 	.short	0x0100
        /*033e*/ 	.byte	0x08
	.zero		1


	//   ....[4]....
        /*0340*/ 	.word	0x00000380
        /*0344*/ 	.word	0x000000ff
        /*0348*/ 	.word	0x0002d838
        /*034c*/ 	.short	0x0100
        /*034e*/ 	.byte	0x08
	.zero		1


	//   ....[5]....
        /*0350*/ 	.word	0x00000390
        /*0354*/ 	.word	0x000000ff
        /*0358*/ 	.word	0x0002d848
        /*035c*/ 	.short	0x0100
        /*035e*/ 	.byte	0x08
	.zero		1


	//   ....[6]....
        /*0360*/ 	.word	0x000004c0
        /*0364*/ 	.word	0x000000ff
        /*0368*/ 	.word	0x0002d850
        /*036c*/ 	.short	0x0100
        /*036e*/ 	.byte	0x08
	.zero		1


	//   ....[7]....
        /*0370*/ 	.word	0x000004d0
        /*0374*/ 	.word	0x000000ff
        /*0378*/ 	.word	0x0002d860
        /*037c*/ 	.short	0x0100
        /*037e*/ 	.byte	0x08
	.zero		1


	//   ....[8]....
        /*0380*/ 	.word	0x000004e0
        /*0384*/ 	.word	0x000000ff
        /*0388*/ 	.word	0x0002d858
        /*038c*/ 	.short	0x0100
        /*038e*/ 	.byte	0x08
	.zero		1


	//   ....[9]....
        /*0390*/ 	.word	0x000004f0
        /*0394*/ 	.word	0x000000ff
        /*0398*/ 	.word	0x0002d868
        /*039c*/ 	.short	0x0100
        /*039e*/ 	.byte	0x08
	.zero		1


	//   ....[10]....
        /*03a0*/ 	.word	0x000005e0
        /*03a4*/ 	.word	0x000000ff
        /*03a8*/ 	.word	0x0002d870
        /*03ac*/ 	.short	0x0100
        /*03ae*/ 	.byte	0x06
	.zero		1


	//   ....[11]....
        /*03b0*/ 	.word	0x000005f0
        /*03b4*/ 	.word	0x000000ff
        /*03b8*/ 	.word	0x0002d880
        /*03bc*/ 	.short	0x0100
        /*03be*/ 	.byte	0x06
	.zero		1


	//   ....[12]....
        /*03c0*/ 	.word	0x00000600
        /*03c4*/ 	.word	0x000000ff
        /*03c8*/ 	.word	0x0002d878
        /*03cc*/ 	.short	0x0100
        /*03ce*/ 	.byte	0x06
	.zero		1


	//   ....[13]....
        /*03d0*/ 	.word	0x00000610
        /*03d4*/ 	.word	0x000000ff
        /*03d8*/ 	.word	0x0002d888
        /*03dc*/ 	.short	0x0100
        /*03de*/ 	.byte	0x06
	.zero		1


	//   ....[14]....
        /*03e0*/ 	.word	0x00000740
        /*03e4*/ 	.word	0x000000ff
        /*03e8*/ 	.word	0x0002d890
        /*03ec*/ 	.short	0x0100
        /*03ee*/ 	.byte	0x08
	.zero		1


	//   ....[15]....
        /*03f0*/ 	.word	0x00000750
        /*03f4*/ 	.word	0x000000ff
        /*03f8*/ 	.word	0x0002d8a0
        /*03fc*/ 	.short	0x0100
        /*03fe*/ 	.byte	0x08
	.zero		1


	//   ....[16]....
        /*0400*/ 	.word	0x00000760
        /*0404*/ 	.word	0x000000ff
        /*0408*/ 	.word	0x0002d898
        /*040c*/ 	.short	0x0100
        /*040e*/ 	.byte	0x08
	.zero		1


	//   ....[17]....
        /*0410*/ 	.word	0x00000770
        /*0414*/ 	.word	0x000000ff
        /*0418*/ 	.word	0x0002d8a8
        /*041c*/ 	.short	0x0100
        /*041e*/ 	.byte	0x08
	.zero		1


	//   ....[18]....
        /*0420*/ 	.word	0x000008a0
        /*0424*/ 	.word	0x000000ff
        /*0428*/ 	.word	0x0002d8b0
        /*042c*/ 	.short	0x0100
        /*042e*/ 	.byte	0x08
	.zero		1


	//   ....[19]....
        /*0430*/ 	.word	0x000008b0
        /*0434*/ 	.word	0x000000ff
        /*0438*/ 	.word	0x0002d8c0
        /*043c*/ 	.short	0x0100
        /*043e*/ 	.byte	0x08
	.zero		1


	//   ....[20]....
        /*0440*/ 	.word	0x000008c0
        /*0444*/ 	.word	0x000000ff
        /*0448*/ 	.word	0x0002d8b8
        /*044c*/ 	.short	0x0100
        /*044e*/ 	.byte	0x08
	.zero		1


	//   ....[21]....
        /*0450*/ 	.word	0x000008d0
        /*0454*/ 	.word	0x000000ff
        /*0458*/ 	.word	0x0002d8c8
        /*045c*/ 	.short	0x0100
        /*045e*/ 	.byte	0x08
	.zero		1


	//   ....[22]....
        /*0460*/ 	.word	0x00001b50
        /*0464*/ 	.word	0x000000ff
        /*0468*/ 	.word	0x0002d800
        /*046c*/ 	.short	0x010a
        /*046e*/ 	.byte	0x2a
	.zero		1


	//   ....[23]....
        /*0470*/ 	.word	0x00001bd0
        /*0474*/ 	.word	0x0000005a
        /*0478*/ 	.word	0x0002d830
        /*047c*/ 	.short	0x010a
        /*047e*/ 	.byte	0x3f
	.zero		1


	//   ....[24]....
        /*0480*/ 	.word	0x00001c30
        /*0484*/ 	.word	0x0000005a
        /*0488*/ 	.word	0x0002d830
        /*048c*/ 	.short	0x010a
        /*048e*/ 	.byte	0x3f
	.zero		1


	//   ....[25]....
        /*0490*/ 	.word	0x000024f0
        /*0494*/ 	.word	0x0000005a
        /*0498*/ 	.word	0x00000000
        /*049c*/ 	.short	0x0101
        /*049e*/ 	.byte	0x3f
	.zero		1


	//   ....[26]....
        /*04a0*/ 	.word	0x00005820
        /*04a4*/ 	.word	0x000000ff
        /*04a8*/ 	.word	0x0002d830
        /*04ac*/ 	.short	0x010a
        /*04ae*/ 	.byte	0x06
	.zero		1


	//   ....[27]....
        /*04b0*/ 	.word	0x00005860
        /*04b4*/ 	.word	0x000000ff
        /*04b8*/ 	.word	0x0002d830
        /*04bc*/ 	.short	0x010a
        /*04be*/ 	.byte	0x06
	.zero		1


	//   ....[28]....
        /*04c0*/ 	.word	0x00005b00
        /*04c4*/ 	.word	0x000000ff
        /*04c8*/ 	.word	0x0002d850
        /*04cc*/ 	.short	0x010a
        /*04ce*/ 	.byte	0x06
	.zero		1


	//   ....[29]....
        /*04d0*/ 	.word	0x00005b40
        /*04d4*/ 	.word	0x000000ff
        /*04d8*/ 	.word	0x0002d850
        /*04dc*/ 	.short	0x010a
        /*04de*/ 	.byte	0x06
	.zero		1


	//   ....[30]....
        /*04e0*/ 	.word	0x00006960
        /*04e4*/ 	.word	0x0000002f
        /*04e8*/ 	.word	0x00000000
        /*04ec*/ 	.short	0x0101
        /*04ee*/ 	.byte	0x3f
	.zero		1


	//   ....[31]....
        /*04f0*/ 	.word	0x00008360
        /*04f4*/ 	.word	0x00000026
        /*04f8*/ 	.word	0x00000000
        /*04fc*/ 	.short	0x0101
        /*04fe*/ 	.byte	0x3f
	.zero		1


	//   ....[32]....
        /*0500*/ 	.word	0x00009450
        /*0504*/ 	.word	0x000000ff
        /*0508*/ 	.word	0x0002d830
        /*050c*/ 	.short	0x010a
        /*050e*/ 	.byte	0x06
	.zero		1


	//   ....[33]....
        /*0510*/ 	.word	0x00009490
        /*0514*/ 	.word	0x000000ff
        /*0518*/ 	.word	0x0002d830
        /*051c*/ 	.short	0x010a
        /*051e*/ 	.byte	0x06
	.zero		1


	//   ....[34]....
        /*0520*/ 	.word	0x00009730
        /*0524*/ 	.word	0x000000ff
        /*0528*/ 	.word	0x0002d850
        /*052c*/ 	.short	0x010a
        /*052e*/ 	.byte	0x06
	.zero		1


	//   ....[35]....
        /*0530*/ 	.word	0x00009770
        /*0534*/ 	.word	0x000000ff
        /*0538*/ 	.word	0x0002d850
        /*053c*/ 	.short	0x010a
        /*053e*/ 	.byte	0x06
	.zero		1


	//   ....[36]....
        /*0540*/ 	.word	0x0000b020
        /*0544*/ 	.word	0x00000025
        /*0548*/ 	.word	0x00000000
        /*054c*/ 	.short	0x0101
        /*054e*/ 	.byte	0x3f
	.zero		1


	//   ....[37]....
        /*0550*/ 	.word	0x0000b0e0
        /*0554*/ 	.word	0x00000026
        /*0558*/ 	.word	0x00000000
        /*055c*/ 	.short	0x0101
        /*055e*/ 	.byte	0x3f
	.zero		1


	//   ....[38]....
        /*0560*/ 	.word	0x0000bd40
        /*0564*/ 	.word	0x000000ff
        /*0568*/ 	.word	0x0002d830
        /*056c*/ 	.short	0x010a
        /*056e*/ 	.byte	0x06
	.zero		1


	//   ....[39]....
        /*0570*/ 	.word	0x0000bd80
        /*0574*/ 	.word	0x000000ff
        /*0578*/ 	.word	0x0002d830
        /*057c*/ 	.short	0x010a
        /*057e*/ 	.byte	0x06
	.zero		1


	//   ....[40]....
        /*0580*/ 	.word	0x0000c020
        /*0584*/ 	.word	0x000000ff
        /*0588*/ 	.word	0x0002d850
        /*058c*/ 	.short	0x010a
        /*058e*/ 	.byte	0x06
	.zero		1


	//   ....[41]....
        /*0590*/ 	.word	0x0000c060
        /*0594*/ 	.word	0x000000ff
        /*0598*/ 	.word	0x0002d850
        /*059c*/ 	.short	0x010a
        /*059e*/ 	.byte	0x06
	.zero		1


	//   ....[42]....
        /*05a0*/ 	.word	0x0000cdd0
        /*05a4*/ 	.word	0x00000051
        /*05a8*/ 	.word	0x00000000
        /*05ac*/ 	.short	0x0101
        /*05ae*/ 	.byte	0x3f
	.zero		1


	//   ....[43]....
        /*05b0*/ 	.word	0x0000e850
        /*05b4*/ 	.word	0x00000026
        /*05b8*/ 	.word	0x00000000
        /*05bc*/ 	.short	0x0101
        /*05be*/ 	.byte	0x3f
	.zero		1


	//   ....[44]....
        /*05c0*/ 	.word	0x0000f580
        /*05c4*/ 	.word	0x000000ff
        /*05c8*/ 	.word	0x0002d850
        /*05cc*/ 	.short	0x010a
        /*05ce*/ 	.byte	0x09
	.zero		1


	//   ....[45]....
        /*05d0*/ 	.word	0x0000f5c0
        /*05d4*/ 	.word	0x000000ff
        /*05d8*/ 	.word	0x0002d850
        /*05dc*/ 	.short	0x010a
        /*05de*/ 	.byte	0x09
	.zero		1


	//   ....[46]....
        /*05e0*/ 	.word	0x0000fc00
        /*05e4*/ 	.word	0x00000005
        /*05e8*/ 	.word	0x00000000
        /*05ec*/ 	.short	0x0101
        /*05ee*/ 	.byte	0x3f
	.zero		1


	//   ....[47]....
        /*05f0*/ 	.word	0x00010c70
        /*05f4*/ 	.word	0x000000ff
        /*05f8*/ 	.word	0x00000000
        /*05fc*/ 	.short	0x0101
        /*05fe*/ 	.byte	0x05
	.zero		1


	//   ....[48]....
        /*0600*/ 	.word	0x000129b0
        /*0604*/ 	.word	0x00000003
        /*0608*/ 	.word	0x0002d840
        /*060c*/ 	.short	0x010a
        /*060e*/ 	.byte	0x3f
	.zero		1


	//   ....[49]....
        /*0610*/ 	.word	0x00013730
        /*0614*/ 	.word	0x00000011
        /*0618*/ 	.word	0x0002d800
        /*061c*/ 	.short	0x0107
        /*061e*/ 	.byte	0x3f
	.zero		1


	//   ....[50]....
        /*0620*/ 	.word	0x00013800
        /*0624*/ 	.word	0x00000011
        /*0628*/ 	.word	0x0002d800
        /*062c*/ 	.short	0x0101
        /*062e*/ 	.byte	0x3f
	.zero		1


	//   ....[51]....
        /*0630*/ 	.word	0x00013820
        /*0634*/ 	.word	0x00000011
        /*0638*/ 	.word	0x0002d820
        /*063c*/ 	.short	0x010a
        /*063e*/ 	.byte	0x3f
	.zero		1


	//   ....[52]....
        /*0640*/ 	.word	0x00013b40
        /*0644*/ 	.word	0x00000003
        /*0648*/ 	.word	0x0002d840
        /*064c*/ 	.short	0x010a
        /*064e*/ 	.byte	0x3f
	.zero		1


	//   ....[53]....
        /*0650*/ 	.word	0x00013f70
        /*0654*/ 	.word	0x00000002
        /*0658*/ 	.word	0x00000060
        /*065c*/ 	.short	0x010a
        /*065e*/ 	.byte	0x3f
	.zero		1


	//   ....[54]....
        /*0660*/ 	.word	0x00014690
        /*0664*/ 	.word	0x00000003
        /*0668*/ 	.word	0x0002d840
        /*066c*/ 	.short	0x010a
        /*066e*/ 	.byte	0x3f
	.zero		1


	//   ....[55]....
        /*0670*/ 	.word	0x00014ac0
        /*0674*/ 	.word	0x0000000c
        /*0678*/ 	.word	0x00000060
        /*067c*/ 	.short	0x010a
        /*067e*/ 	.byte	0x3f
	.zero		1


	//   ....[56]....
        /*0680*/ 	.word	0x000150f0
        /*0684*/ 	.word	0x00000002
        /*0688*/ 	.word	0x0002d840
        /*068c*/ 	.short	0x010a
        /*068e*/ 	.byte	0x3f
	.zero		1


	//   ....[57]....
        /*0690*/ 	.word	0x00015560
        /*0694*/ 	.word	0x00000008
        /*0698*/ 	.word	0x00000060
        /*069c*/ 	.short	0x010a
        /*069e*/ 	.byte	0x3f
	.zero		1


	//   ....[58]....
        /*06a0*/ 	.word	0x00015b50
        /*06a4*/ 	.word	0x00000003
        /*06a8*/ 	.word	0x0002d860
        /*06ac*/ 	.short	0x010a
        /*06ae*/ 	.byte	0x3f
	.zero		1


	//   ....[59]....
        /*06b0*/ 	.word	0x000161b0
        /*06b4*/ 	.word	0x00000009
        /*06b8*/ 	.word	0x0002d820
        /*06bc*/ 	.short	0x010a
        /*06be*/ 	.byte	0x3f
	.zero		1


	//   ....[60]....
        /*06c0*/ 	.word	0x00016350
        /*06c4*/ 	.word	0x00000007
        /*06c8*/ 	.word	0x00000000
        /*06cc*/ 	.short	0x010a
        /*06ce*/ 	.byte	0x3f
	.zero		1


	//   ....[61]....
        /*06d0*/ 	.word	0x000163c0
        /*06d4*/ 	.word	0x00000003
        /*06d8*/ 	.word	0x00000000
        /*06dc*/ 	.short	0x010a
        /*06de*/ 	.byte	0x3f
	.zero		1


	//   ....[62]....
        /*06e0*/ 	.word	0x00016420
        /*06e4*/ 	.word	0x00000005
        /*06e8*/ 	.word	0x00000000
        /*06ec*/ 	.short	0x010a
        /*06ee*/ 	.byte	0x3f
	.zero		1


	//   ....[63]....
        /*06f0*/ 	.word	0x00016450
        /*06f4*/ 	.word	0x00000003
        /*06f8*/ 	.word	0x00000000
        /*06fc*/ 	.short	0x010a
        /*06fe*/ 	.byte	0x3f
	.zero		1


	//   ....[64]....
        /*0700*/ 	.word	0x000164c0
        /*0704*/ 	.word	0x00000003
        /*0708*/ 	.word	0x0002d800
        /*070c*/ 	.short	0x010a
        /*070e*/ 	.byte	0x3f
	.zero		1


	//   ....[65]....
        /*0710*/ 	.word	0x00016510
        /*0714*/ 	.word	0x0000005a
        /*0718*/ 	.word	0x0002d830
        /*071c*/ 	.short	0x010a
        /*071e*/ 	.byte	0x3f
	.zero		1


	//   ....[66]....
        /*0720*/ 	.word	0x00016570
        /*0724*/ 	.word	0x00000006
        /*0728*/ 	.word	0x0002d830
        /*072c*/ 	.short	0x010a
        /*072e*/ 	.byte	0x3f
	.zero		1


	//   ....[67]....
        /*0730*/ 	.word	0x000165d0
        /*0734*/ 	.word	0x00000006
        /*0738*/ 	.word	0x0002d850
        /*073c*/ 	.short	0x010a
        /*073e*/ 	.byte	0x3f
	.zero		1


	//   ....[68]....
        /*0740*/ 	.word	0x00016630
        /*0744*/ 	.word	0x00000009
        /*0748*/ 	.word	0x0002d830
        /*074c*/ 	.short	0x010a
        /*074e*/ 	.byte	0x3f
	.zero		1


	//   ....[69]....
        /*0750*/ 	.word	0x00016690
        /*0754*/ 	.word	0x00000009
        /*0758*/ 	.word	0x0002d850
        /*075c*/ 	.short	0x010a
        /*075e*/ 	.byte	0x3f
	.zero		1


	//   ....[70]....
        /*0760*/ 	.word	0x000166f0
        /*0764*/ 	.word	0x00000007
        /*0768*/ 	.word	0x0002d830
        /*076c*/ 	.short	0x010a
        /*076e*/ 	.byte	0x3f
	.zero		1


	//   ....[71]....
        /*0770*/ 	.word	0x00016750
        /*0774*/ 	.word	0x00000007
        /*0778*/ 	.word	0x0002d850
        /*077c*/ 	.short	0x010a
        /*077e*/ 	.byte	0x3f
	.zero		1


	//   ....[72]....
        /*0780*/ 	.word	0x000167b0
        /*0784*/ 	.word	0x00000005
        /*0788*/ 	.word	0x0002d850
        /*078c*/ 	.short	0x010a
        /*078e*/ 	.byte	0x3f
	.zero		1


	//   ....[73]....
        /*0790*/ 	.word	0x00016900
        /*0794*/ 	.word	0x00000003
        /*0798*/ 	.word	0x0002d840
        /*079c*/ 	.short	0x010a
        /*079e*/ 	.byte	0x3f
	.zero		1


	//   ....[74]....
        /*07a0*/ 	.word	0x00017110
        /*07a4*/ 	.word	0x00000011
        /*07a8*/ 	.word	0x0002d820
        /*07ac*/ 	.short	0x010a
        /*07ae*/ 	.byte	0x3f
	.zero		1


	//   ....[75]....
        /*07b0*/ 	.word	0x00017160
        /*07b4*/ 	.word	0x00000003
        /*07b8*/ 	.word	0x0002d840
        /*07bc*/ 	.short	0x010a
        /*07be*/ 	.byte	0x3f
	.zero		1


	//   ....[76]....
        /*07c0*/ 	.word	0x000171b0
        /*07c4*/ 	.word	0x00000002
        /*07c8*/ 	.word	0x00000060
        /*07cc*/ 	.short	0x010a
        /*07ce*/ 	.byte	0x3f
	.zero		1


	//   ....[77]....
        /*07d0*/ 	.word	0x00017200
        /*07d4*/ 	.word	0x00000003
        /*07d8*/ 	.word	0x0002d840
        /*07dc*/ 	.short	0x010a
        /*07de*/ 	.byte	0x3f
	.zero		1


	//   ....[78]....
        /*07e0*/ 	.word	0x00017250
        /*07e4*/ 	.word	0x0000000c
        /*07e8*/ 	.word	0x00000060
        /*07ec*/ 	.short	0x010a
        /*07ee*/ 	.byte	0x3f
	.zero		1


	//   ....[79]....
        /*07f0*/ 	.word	0x000172a0
        /*07f4*/ 	.word	0x00000002
        /*07f8*/ 	.word	0x0002d840
        /*07fc*/ 	.short	0x010a
        /*07fe*/ 	.byte	0x3f
	.zero		1


	//   ....[80]....
        /*0800*/ 	.word	0x000172f0
        /*0804*/ 	.word	0x00000008
        /*0808*/ 	.word	0x00000060
        /*080c*/ 	.short	0x010a
        /*080e*/ 	.byte	0x3f
	.zero		1


	//   ....[81]....
        /*0810*/ 	.word	0x00017340
        /*0814*/ 	.word	0x00000003
        /*0818*/ 	.word	0x0002d860
        /*081c*/ 	.short	0x010a
        /*081e*/ 	.byte	0x3f
	.zero		1


	//   ....[82]....
        /*0820*/ 	.word	0x00017430
        /*0824*/ 	.word	0x00000009
        /*0828*/ 	.word	0x0002d820
        /*082c*/ 	.short	0x010a
        /*082e*/ 	.byte	0x3f
	.zero		1


	//   ....[83]....
        /*0830*/ 	.word	0x000175d0
        /*0834*/ 	.word	0x00000007
        /*0838*/ 	.word	0x00000000
        /*083c*/ 	.short	0x010a
        /*083e*/ 	.byte	0x3f
	.zero		1


	//   ....[84]....
        /*0840*/ 	.word	0x00017620
        /*0844*/ 	.word	0x00000003
        /*0848*/ 	.word	0x00000000
        /*084c*/ 	.short	0x010a
        /*084e*/ 	.byte	0x3f
	.zero		1


	//   ....[85]....
        /*0850*/ 	.word	0x00017670
        /*0854*/ 	.word	0x00000005
        /*0858*/ 	.word	0x00000000
        /*085c*/ 	.short	0x010a
        /*085e*/ 	.byte	0x3f
	.zero		1


	//----- nvinfo : EIATTR_NUM_MBARRIERS
	.align		4
.L_1323:
        /*0860*/ 	.byte	0x03, 0x38
        /*0862*/ 	.short	0x0016


	//----- nvinfo : EIATTR_EXIT_INSTR_OFFSETS
	.align		4
        /*0864*/ 	.byte	0x04, 0x1c
        /*0866*/ 	.short	(.L_1325 - .L_1324)


	//   ....[0]....
.L_1324:
        /*0868*/ 	.word	0x00000a30


	//   ....[1]....
        /*086c*/ 	.word	0x00011690


	//   ....[2]....
        /*0870*/ 	.word	0x000164a0


	//----- nvinfo : EIATTR_MAX_THREADS
	.align		4
.L_1325:
        /*0874*/ 	.byte	0x04, 0x05
        /*0876*/ 	.short	(.L_1327 - .L_1326)
.L_1326:
        /*0878*/ 	.word	0x00000200
        /*087c*/ 	.word	0x00000001
        /*0880*/ 	.word	0x00000001


	//----- nvinfo : EIATTR_CRS_STACK_SIZE
	.align		4
.L_1327:
        /*0884*/ 	.byte	0x04, 0x1e
        /*0886*/ 	.short	(.L_1329 - .L_1328)
.L_1328:
        /*0888*/ 	.word	0x00000000


	//----- nvinfo : EIATTR_CBANK_PARAM_SIZE
	.align		4
.L_1329:
        /*088c*/ 	.byte	0x03, 0x19
        /*088e*/ 	.short	0x0af0


	//----- nvinfo : EIATTR_PARAM_CBANK
	.align		4
        /*0890*/ 	.byte	0x04, 0x0a
        /*0892*/ 	.short	(.L_1331 - .L_1330)
	.align		4
.L_1330:
        /*0894*/ 	.word	index@(.nv.constant0._ZN7cutlass13device_kernelIN5flash11enable_sm90INS1_16FlashAttnFwdSm90INS1_25CollectiveMainloopFwdSm90ILi2EN4cute5tupleIJNS5_1CILi1EEES8_S8_EEENS6_IJNS7_ILi192EEENS7_ILi128EEENS7_ILi96EEEEEELi96ENS_6half_tEfNS_4arch4Sm90ELb0ELb1ELb1ELb0ELb0ELb0ELb0ELb0ELb1ELb1ELb0ELb0EEENS1_21CollectiveEpilogueFwdINS6_IJSA_SC_SB_EEES9_SE_SG_Li384ELb0ELb1ELb0ELb0EEENS1_30DynamicPersistentTileSchedulerILi384ELi128ELb0ELb1ELb1EEEEEEEEEvNT_6ParamsE)
        /*0898*/ 	.short	0x0210
        /*089a*/ 	.short	0x0af0


	//----- nvinfo : EIATTR_SW_WAR
	.align		4
.L_1331:
        /*089c*/ 	.byte	0x04, 0x36
        /*089e*/ 	.short	(.L_1333 - .L_1332)
.L_1332:
        /*08a0*/ 	.word	0x00000008
.L_1333:


//--------------------- .nv.info._ZN7cutlass13device_kernelIN5flash11enable_sm90INS1_16FlashAttnFwdSm90INS1_25CollectiveMainloopFwdSm90ILi2EN4cute5tupleIJNS5_1CILi1EEES8_S8_EEENS6_IJNS7_ILi192EEENS7_ILi128EEENS7_ILi96EEEEEELi96ENS_6half_tEfNS_4arch4Sm90ELb0ELb1ELb1ELb1ELb0ELb0ELb0ELb0ELb1ELb1ELb0ELb0EEENS1_21CollectiveEpilogueFwdINS6_IJSA_SC_SB_EEES9_SE_SG_Li384ELb1ELb1ELb0ELb0EEENS1_36VarlenDynamicPersistentTileSchedulerILi192ELi128ELi384ELi128ELb0ELb1ELb1ELb1ELb0ELb1EEEEEEEEEvNT_6ParamsE --------------------------
	.section	.nv.info._ZN7cutlass13device_kernelIN5flash11enable_sm90INS1_16FlashAttnFwdSm90INS1_25CollectiveMainloopFwdSm90ILi2EN4cute5tupleIJNS5_1CILi1EEES8_S8_EEENS6_IJNS7_ILi192EEENS7_ILi128EEENS7_ILi96EEEEEELi96ENS_6half_tEfNS_4arch4Sm90ELb0ELb1ELb1ELb1ELb0ELb0ELb0ELb0ELb1ELb1ELb0ELb0EEENS1_21CollectiveEpilogueFwdINS6_IJSA_SC_SB_EEES9_SE_SG_Li384ELb1ELb1ELb0ELb0EEENS1_36VarlenDynamicPersistentTileSchedulerILi192ELi128ELi384ELi128ELb0ELb1ELb1ELb1ELb0ELb1EEEEEEEEEvNT_6ParamsE,"",@"SHT_CUDA_INFO"
	.sectionflags	@""
	.align	4


	//----- nvinfo : EIATTR_CUDA_API_VERSION
	.align		4
        /*0000*/ 	.byte	0x04, 0x37
        /*0002*/ 	.short	(.L_1335 - .L_1334)
.L_1334:
        /*0004*/ 	.word	0x00000082


	//----- nvinfo : EIATTR_KPARAM_INFO
	.align		4
.L_1335:
        /*0008*/ 	.byte	0x04, 0x17
        /*000a*/ 	.short	(.L_1337 - .L_1336)
.L_1336:
        /*000c*/ 	.word	0x00000000
        /*0010*/ 	.short	0x0000
        /*0012*/ 	.short	0x0070
        /*0014*/ 	.byte	0x00, 0xf0, 0x01, 0x2a


	//----- nvinfo : EIATTR_SPARSE_MMA_MASK
	.align		4
.L_1337:
        /*0018*/ 	.byte	0x03, 0x50
        /*001a*/ 	.short	0x0000


	//----- nvinfo : EIATTR_MAXREG_COUNT
	.align		4
        /*001c*/ 	.byte	0x03, 0x1b
        /*001e*/ 	.short	0x0080


	//----- nvinfo : EIATTR_NUM_BARRIERS
	.align		4
        /*0020*/ 	.byte	0x02, 0x4c
        /*0022*/ 	.byte	0x10
	.zero		1


	//----- nvinfo : EIATTR_EXTERNS
	.align		4
        /*0024*/ 	.byte	0x04, 0x0f
        /*0026*/ 	.short	(.L_1339 - .L_1338)


	//   ....[0]....
	.align		4
.L_1338:
        /*0028*/ 	.word	index@(__assertfail)


	//----- nvinfo : EIATTR_ANNOTATIONS
	.align		4
.L_1339:
        /*002c*/ 	.byte	0x04, 0x55
        /*002e*/ 	.short	(.L_1341 - .L_1340)


	//   ....[0]....
.L_1340:
        /* <DEDUP_REMOVED lines=23> */


	//----- nvinfo : EIATTR_MERCURY_ISA_VERSION
	.align		4
.L_1341:
        /*0190*/ 	.byte	0x03, 0x5f
        /*0192*/ 	.short	0x0101


	//----- nvinfo : EIATTR_UNUSED_LOAD_BYTE_OFFSET
	.align		4
        /*0194*/ 	.byte	0x04, 0x44
        /*0196*/ 	.short	(.L_1343 - .L_1342)


	//   ....[0]....
.L_1342:
        /*0198*/ 	.word	0x00000a50
        /*019c*/ 	.word	0x0000fff0


	//   ....[1]....
        /*01a0*/ 	.word	0x000100c0
        /*01a4*/ 	.word	0x0000fff0


	//----- nvinfo : EIATTR_INT_WARP_WIDE_INSTR_OFFSETS
	.align		4
.L_1343:
        /*01a8*/ 	.byte	0x04, 0x31
        /*01aa*/ 	.short	(.L_1345 - .L_1344)


	//   ....[0]....
.L_1344:
        /*01ac*/ 	.word	0x00000130


	//   ....[1]....
        /*01b0*/ 	.word	0x00000170


	//   ....[2]....
        /*01b4*/ 	.word	0x000001e0


	//   ....[3]....
        /*01b8*/ 	.word	0x000132e0


	//   ....[4]....
        /*01bc*/ 	.word	0x00013370


	//   ....[5]....
        /*01c0*/ 	.word	0x00016e60


	//   ....[6]....
        /*01c4*/ 	.word	0x00016ef0


	//----- nvinfo : EIATTR_COOP_GROUP_MASK_REGIDS
	.align		4
.L_1345:
        /*01c8*/ 	.byte	0x04, 0x29
        /*01ca*/ 	.short	(.L_1347 - .L_1346)


	//   ....[0]....
.L_1346:
        /*01cc*/ 	.word	0xffffffff


	//   ....[1]....
        /*01d0*/ 	.word	0xffffffff


	//   ....[2]....
        /*01d4*/ 	.word	0xffffffff


	//   ....[3]....
        /*01d8*/ 	.word	0xffffffff


	//   ....[4]....
        /*01dc*/ 	.word	0xffffffff


	//   ....[5]....
        /*01e0*/ 	.word	0xffffffff


	//   ....[6]....
        /*01e4*/ 	.word	0xffffffff


	//   ....[7]....
        /*01e8*/ 	.word	0xffffffff


	//   ....[8]....
        /*01ec*/ 	.word	0xffffffff


	//   ....[9]....
        /*01f0*/ 	.word	0xffffffff


	//   ....[10]....
        /*01f4*/ 	.word	0xffffffff


	//   ....[11]....
        /*01f8*/ 	.word	0xffffffff


	//   ....[12]....
        /*01fc*/ 	.word	0xffffffff


	//   ....[13]....
        /*0200*/ 	.word	0xffffffff


	//   ....[14]....
        /*0204*/ 	.word	0xffffffff


	//   ....[15]....
        /*0208*/ 	.word	0xffffffff


	//   ....[16]....
        /*020c*/ 	.word	0xffffffff


	//   ....[17]....
        /*0210*/ 	.word	0xffffffff


	//   ....[18]....
        /*0214*/ 	.word	0xffffffff


	//   ....[19]....
        /*0218*/ 	.word	0xffffffff


	//   ....[20]....
        /*021c*/ 	.word	0xffffffff


	//   ....[21]....
        /*0220*/ 	.word	0xffffffff


	//   ....[22]....
        /*0224*/ 	.word	0xffffffff


	//   ....[23]....
        /*0228*/ 	.word	0xffffffff


	//   ....[24]....
        /*022c*/ 	.word	0xffffffff


	//   ....[25]....
        /*0230*/ 	.word	0xffffffff


	//   ....[26]....
        /*0234*/ 	.word	0xffffffff


	//   ....[27]....
        /*0238*/ 	.word	0xffffffff


	//   ....[28]....
        /*023c*/ 	.word	0xffffffff


	//   ....[29]....
        /*0240*/ 	.word	0xffffffff


	//   ....[30]....
        /*0244*/ 	.word	0xffffffff


	//   ....[31]....
        /*0248*/ 	.word	0xffffffff


	//   ....[32]....
        /*024c*/ 	.word	0xffffffff


	//   ....[33]....
        /*0250*/ 	.word	0xffffffff


	//   ....[34]....
        /*0254*/ 	.word	0xffffffff


	//   ....[35]....
        /*0258*/ 	.word	0xffffffff


	//   ....[36]....
        /*025c*/ 	.word	0xffffffff


	//   ....[37]....
        /*0260*/ 	.word	0xffffffff


	//   ....[38]....
        /*0264*/ 	.word	0xffffffff


	//   ....[39]....
        /*0268*/ 	.word	0xffffffff


	//   ....[40]....
        /*026c*/ 	.word	0xffffffff


	//   ....[41]....
        /*0270*/ 	.word	0xffffffff


	//   ....[42]....
        /*0274*/ 	.word	0xffffffff


	//   ....[43]....
        /*0278*/ 	.word	0xffffffff


	//   ....[44]....
        /*027c*/ 	.word	0xffffffff


	//   ....[45]....
        /*0280*/ 	.word	0xffffffff


	//   ....[46]....
        /*0284*/ 	.word	0xffffffff


	//   ....[47]....
        /*0288*/ 	.word	0xffffffff


	//   ....[48]....
        /*028c*/ 	.word	0xffffffff


	//   ....[49]....
        /*0290*/ 	.word	0xffffffff


	//   ....[50]....
        /*0294*/ 	.word	0xffffffff


	//   ....[51]....
        /*0298*/ 	.word	0xffffffff


	//   ....[52]....
        /*029c*/ 	.word	0xffffffff


	//   ....[53]....
        /*02a0*/ 	.word	0xffffffff


	//   ....[54]....
        /*02a4*/ 	.word	0xffffffff


	//   ....[55]....
        /*02a8*/ 	.word	0xffffffff


	//   ....[56]....
        /*02ac*/ 	.word	0xffffffff


	//   ....[57]....
        /*02b0*/ 	.word	0xffffffff


	//   ....[58]....
        /*02b4*/ 	.word	0xffffffff


	//   ....[59]....
        /*02b8*/ 	.word	0xffffffff


	//   ....[60]....
        /*02bc*/ 	.word	0xffffffff


	//   ....[61]....
        /*02c0*/ 	.word	0xffffffff


	//   ....[62]....
        /*02c4*/ 	.word	0xffffffff


	//   ....[63]....
        /*02c8*/ 	.word	0xffffffff


	//   ....[64]....
        /*02cc*/ 	.word	0xffffffff


	//   ....[65]....
        /*02d0*/ 	.word	0xffffffff


	//   ....[66]....
        /*02d4*/ 	.word	0xffffffff


	//   ....[67]....
        /*02d8*/ 	.word	0xffffffff


	//   ....[68]....
        /*02dc*/ 	.word	0xffffffff


	//   ....[69]....
        /*02e0*/ 	.word	0xffffffff


	//   ....[70]....
        /*02e4*/ 	.word	0xffffffff


	//   ....[71]....
        /*02e8*/ 	.word	0xffffffff


	//   ....[72]....
        /*02ec*/ 	.word	0xffffffff


	//   ....[73]....
        /*02f0*/ 	.word	0xffffffff


	//   ....[74]....
        /*02f4*/ 	.word	0xffffffff


	//   ....[75]....
        /*02f8*/ 	.word	0xffffffff


	//   ....[76]....
        /*02fc*/ 	.word	0xffffffff


	//   ....[77]....
        /*0300*/ 	.word	0xffffffff


	//   ....[78]....
        /*0304*/ 	.word	0xffffffff


	//   ....[79]....
        /*0308*/ 	.word	0xffffffff


	//   ....[80]....
        /*030c*/ 	.word	0xffffffff


	//   ....[81]....
        /*0310*/ 	.word	0xffffffff


	//   ....[82]....
        /*0314*/ 	.word	0xffffffff


	//   ....[83]....
        /*0318*/ 	.word	0xffffffff


	//   ....[84]....
        /*031c*/ 	.word	0xffffffff


	//   ....[85]....
        /*0320*/ 	.word	0xffffffff


	//   ....[86]....
        /*0324*/ 	.word	0xffffffff


	//   ....[87]....
        /*0328*/ 	.word	0xffffffff


	//   ....[88]....
        /*032c*/ 	.word	0xffffffff


	//   ....[89]....
        /*0330*/ 	.word	0xffffffff


	//   ....[90]....
        /*0334*/ 	.word	0xffffffff


	//   ....[91]....
        /*0338*/ 	.word	0xffffffff


	//   ....[92]....
        /*033c*/ 	.word	0xffffffff


	//   ....[93]....
        /*0340*/ 	.word	0xffffffff


	//   ....[94]....
        /*0344*/ 	.word	0xffffffff


	//   ....[95]....
        /*0348*/ 	.word	0xffffffff


	//   ....[96]....
        /*034c*/ 	.word	0xffffffff


	//   ....[97]....
        /*0350*/ 	.word	0x0500000f


	//   ....[98]....
        /*0354*/ 	.word	0x0500000f


	//   ....[99]....
        /*0358*/ 	.word	0x0500000f


	//   ....[100]....
        /*035c*/ 	.word	0x0500000f


	//   ....[101]....
        /*0360*/ 	.word	0x0500000f


	//   ....[102]....
        /*0364*/ 	.word	0x0500000f


	//   ....[103]....
        /*0368*/ 	.word	0x0500000f


	//   ....[104]....
        /*036c*/ 	.word	0x0500000f


	//   ....[105]....
        /*0370*/ 	.word	0x0500000f


	//   ....[106]....
        /*0374*/ 	.word	0x0500000f


	//   ....[107]....
        /*0378*/ 	.word	0x0500000f


	//   ....[108]....
        /*037c*/ 	.word	0x0500000f


	//   ....[109]....
        /*0380*/ 	.word	0x0500000f


	//   ....[110]....
        /*0384*/ 	.word	0x0500000f


	//   ....[111]....
        /*0388*/ 	.word	0x0500000f


	//   ....[112]....
        /*038c*/ 	.word	0x0500000f


	//   ....[113]....
        /*0390*/ 	.word	0x0500000f


	//   ....[114]....
        /*0394*/ 	.word	0x0500000f


	//   ....[115]....
        /*0398*/ 	.word	0x0500000f


	//   ....[116]....
        /*039c*/ 	.word	0x0500000f


	//   ....[117]....
        /*03a0*/ 	.word	0x0500000f


	//   ....[118]....
        /*03a4*/ 	.word	0x0500000f


	//   ....[119]....
        /*03a8*/ 	.word	0x0500000f


	//   ....[120]....
        /*03ac*/ 	.word	0x0500000f


	//   ....[121]....
        /*03b0*/ 	.word	0x0500000f


	//   ....[122]....
        /*03b4*/ 	.word	0x0500000f


	//   ....[123]....
        /*03b8*/ 	.word	0x0500000f


	//   ....[124]....
        /*03bc*/ 	.word	0x0500000f


	//   ....[125]....
        /*03c0*/ 	.word	0x0500000f


	//   ....[126]....
        /*03c4*/ 	.word	0x0500000f


	//   ....[127]....
        /*03c8*/ 	.word	0x0500000f


	//----- nvinfo : EIATTR_COOP_GROUP_INSTR_OFFSETS
	.align		4
.L_1347:
        /*03cc*/ 	.byte	0x04, 0x28
        /*03ce*/ 	.short	(.L_1349 - .L_1348)


	//   ....[0]....
.L_1348:
        /*03d0*/ 	.word	0x00000070


	//   ....[1]....
        /*03d4*/ 	.word	0x00000140


	//   ....[2]....
        /*03d8*/ 	.word	0x00000190


	//   ....[3]....
        /*03dc*/ 	.word	0x000003c0


	//   ....[4]....
        /*03e0*/ 	.word	0x00000520


	//   ....[5]....
        /*03e4*/ 	.word	0x00000640


	//   ....[6]....
        /*03e8*/ 	.word	0x000007a0


	//   ....[7]....
        /*03ec*/ 	.word	0x00001a40


	//   ....[8]....
        /*03f0*/ 	.word	0x00002240


	//   ....[9]....
        /*03f4*/ 	.word	0x000031f0


	//   ....[10]....
        /*03f8*/ 	.word	0x00004020


	//   ....[11]....
        /*03fc*/ 	.word	0x000040f0


	//   ....[12]....
        /*0400*/ 	.word	0x00004920


	//   ....[13]....
        /*0404*/ 	.word	0x00004980


	//   ....[14]....
        /*0408*/ 	.word	0x00005550


	//   ....[15]....
        /*040c*/ 	.word	0x00006a00


	//   ....[16]....
        /*0410*/ 	.word	0x00006c40


	//   ....[17]....
        /*0414*/ 	.word	0x000077c0


	//   ....[18]....
        /*0418*/ 	.word	0x000077e0


	//   ....[19]....
        /*041c*/ 	.word	0x000081e0


	//   ....[20]....
        /*0420*/ 	.word	0x00008250


	//   ....[21]....
        /*0424*/ 	.word	0x000091b0


	//   ....[22]....
        /*0428*/ 	.word	0x0000a320


	//   ....[23]....
        /*042c*/ 	.word	0x0000a390


	//   ....[24]....
        /*0430*/ 	.word	0x0000aa80


	//   ....[25]....
        /*0434*/ 	.word	0x0000ab20


	//   ....[26]....
        /*0438*/ 	.word	0x0000bd20


	//   ....[27]....
        /*043c*/ 	.word	0x0000ceb0


	//   ....[28]....
        /*0440*/ 	.word	0x0000d100


	//   ....[29]....
        /*0444*/ 	.word	0x0000dcd0


	//   ....[30]....
        /*0448*/ 	.word	0x0000dd80


	//   ....[31]....
        /*044c*/ 	.word	0x0000e600


	//   ....[32]....
        /*0450*/ 	.word	0x0000e6a0


	//   ....[33]....
        /*0454*/ 	.word	0x0000f660


	//   ....[34]....
        /*0458*/ 	.word	0x0000f770


	//   ....[35]....
        /*045c*/ 	.word	0x0000f7d0


	//   ....[36]....
        /*0460*/ 	.word	0x0000f8e0


	//   ....[37]....
        /*0464*/ 	.word	0x0000f900


	//   ....[38]....
        /*0468*/ 	.word	0x00010a90


	//   ....[39]....
        /*046c*/ 	.word	0x00010ad0


	//   ....[40]....
        /*0470*/ 	.word	0x00010b00


	//   ....[41]....
        /*0474*/ 	.word	0x00010b40


	//   ....[42]....
        /*0478*/ 	.word	0x00010ff0


	//   ....[43]....
        /*047c*/ 	.word	0x00011010


	//   ....[44]....
        /*0480*/ 	.word	0x00011120


	//   ....[45]....
        /*0484*/ 	.word	0x00011140


	//   ....[46]....
        /*0488*/ 	.word	0x00011a10


	//   ....[47]....
        /*048c*/ 	.word	0x00011a20


	//   ....[48]....
        /*0490*/ 	.word	0x00011b20


	//   ....[49]....
        /*0494*/ 	.word	0x00011b40


	//   ....[50]....
        /*0498*/ 	.word	0x00011cc0


	//   ....[51]....
        /*049c*/ 	.word	0x00011eb0


	//   ....[52]....
        /*04a0*/ 	.word	0x00011ee0


	//   ....[53]....
        /*04a4*/ 	.word	0x00011f10


	//   ....[54]....
        /*04a8*/ 	.word	0x00011f40


	//   ....[55]....
        /*04ac*/ 	.word	0x00011f70


	//   ....[56]....
        /*04b0*/ 	.word	0x00011fa0


	//   ....[57]....
        /*04b4*/ 	.word	0x00012110


	//   ....[58]....
        /*04b8*/ 	.word	0x00012140


	//   ....[59]....
        /*04bc*/ 	.word	0x00012170


	//   ....[60]....
        /*04c0*/ 	.word	0x000121a0


	//   ....[61]....
        /*04c4*/ 	.word	0x000121d0


	//   ....[62]....
        /*04c8*/ 	.word	0x00012200


	//   ....[63]....
        /*04cc*/ 	.word	0x000122a0


	//   ....[64]....
        /*04d0*/ 	.word	0x00012300


	//   ....[65]....
        /*04d4*/ 	.word	0x000123a0


	//   ....[66]....
        /*04d8*/ 	.word	0x00013860


	//   ....[67]....
        /*04dc*/ 	.word	0x00014570


	//   ....[68]....
        /*04e0*/ 	.word	0x00014580


	//   ....[69]....
        /*04e4*/ 	.word	0x000145a0


	//   ....[70]....
        /*04e8*/ 	.word	0x00014660


	//   ....[71]....
        /*04ec*/ 	.word	0x00014680


	//   ....[72]....
        /*04f0*/ 	.word	0x00014720


	//   ....[73]....
        /*04f4*/ 	.word	0x00014740


	//   ....[74]....
        /*04f8*/ 	.word	0x00014750


	//   ....[75]....
        /*04fc*/ 	.word	0x000147e0


	//   ....[76]....
        /*0500*/ 	.word	0x00014830


	//   ....[77]....
        /*0504*/ 	.word	0x00014840


	//   ....[78]....
        /*0508*/ 	.word	0x00014870


	//   ....[79]....
        /*050c*/ 	.word	0x000175a0


	//   ....[80]....
        /*0510*/ 	.word	0x000175f0


	//   ....[81]....
        /*0514*/ 	.word	0x00017620


	//   ....[82]....
        /*0518*/ 	.word	0x00017650


	//   ....[83]....
        /*051c*/ 	.word	0x00017660


	//   ....[84]....
        /*0520*/ 	.word	0x00017690


	//   ....[85]....
        /*0524*/ 	.word	0x000176c0


	//   ....[86]....
        /*0528*/ 	.word	0x000176f0


	//   ....[87]....
        /*052c*/ 	.word	0x00017870


	//   ....[88]....
        /*0530*/ 	.word	0x000178a0


	//   ....[89]....
        /*0534*/ 	.word	0x000178d0


	//   ....[90]....
        /*0538*/ 	.word	0x00017900


	//   ....[91]....
        /*053c*/ 	.word	0x00017930


	//   ....[92]....
        /*0540*/ 	.word	0x00017960


	//   ....[93]....
        /*0544*/ 	.word	0x00017a20


	//   ....[94]....
        /*0548*/ 	.word	0x00017a40


	//   ....[95]....
        /*054c*/ 	.word	0x00017ab0


	//   ....[96]....
        /*0550*/ 	.word	0x00018150


	//   ....[97]....
        /*0554*/ 	.word	0x000187b0


	//   ....[98]....
        /*0558*/ 	.word	0x00018970


	//   ....[99]....
        /*055c*/ 	.word	0x000189c0


	//   ....[100]....
        /*0560*/ 	.word	0x00018a20


	//   ....[101]....
        /*0564*/ 	.word	0x00018b30


	//   ....[102]....
        /*0568*/ 	.word	0x00018b90


	//   ....[103]....
        /*056c*/ 	.word	0x00018cb0


	//   ....[104]....
        /*0570*/ 	.word	0x00018d10


	//   ....[105]....
        /*0574*/ 	.word	0x00018db0


	//   ....[106]....
        /*0578*/ 	.word	0x00018e80


	//   ....[107]....
        /*057c*/ 	.word	0x00018f80


	//   ....[108]....
        /*0580*/ 	.word	0x00019000


	//   ....[109]....
        /*0584*/ 	.word	0x000190f0


	//   ....[110]....
        /*0588*/ 	.word	0x00019400


	//   ....[111]....
        /*058c*/ 	.word	0x000194a0


	//   ....[112]....
        /*0590*/ 	.word	0x000195c0


	//   ....[113]....
        /*0594*/ 	.word	0x00019630


	//   ....[114]....
        /*0598*/ 	.word	0x000196a0


	//   ....[115]....
        /*059c*/ 	.word	0x00019710


	//   ....[116]....
        /*05a0*/ 	.word	0x00019780


	//   ....[117]....
        /*05a4*/ 	.word	0x00019800


	//   ....[118]....
        /*05a8*/ 	.word	0x00019890


	//   ....[119]....
        /*05ac*/ 	.word	0x00019920


	//   ....[120]....
        /*05b0*/ 	.word	0x00019990


	//   ....[121]....
        /*05b4*/ 	.word	0x00019a00


	//   ....[122]....
        /*05b8*/ 	.word	0x00019a70


	//   ....[123]....
        /*05bc*/ 	.word	0x00019af0


	//   ....[124]....
        /*05c0*/ 	.word	0x00019b60


	//   ....[125]....
        /*05c4*/ 	.word	0x00019c00


	//   ....[126]....
        /*05c8*/ 	.word	0x00019c90


	//   ....[127]....
        /*05cc*/ 	.word	0x00019db0


	//----- nvinfo : EIATTR_REG_RECONFIG
	.align		4
.L_1349:
        /*05d0*/ 	.byte	0x01, 0x54
	.zero		2


	//----- nvinfo : EIATTR_SYSCALL_OFFSETS
	.align		4
        /*05d4*/ 	.byte	0x04, 0x46
        /*05d6*/ 	.short	(.L_1351 - .L_1350)


	//   ....[0]....
.L_1350:
        /*05d8*/ 	.word	0x00001c30


	//   ....[1]....
        /*05dc*/ 	.word	0x000134d0


	//   ....[2]....
        /*05e0*/ 	.word	0x00013620


	//   ....[3]....
        /*05e4*/ 	.word	0x00013710


	//   ....[4]....
        /*05e8*/ 	.word	0x00013fe0


	//----- nvinfo : EIATTR_MBARRIER_INSTR_OFFSETS
	.align		4
.L_1351:
        /*05ec*/ 	.byte	0x04, 0x39
        /*05ee*/ 	.short	(.L_1353 - .L_1352)


	//   ....[0]....
.L_1352:
        /*05f0*/ 	.word	0x00000270
        /*05f4*/ 	.word	0x000000ff
        /*05f8*/ 	.word	0x0002d800
        /*05fc*/ 	.short	0x0100
        /*05fe*/ 	.byte	0x08
	.zero		1


	//   ....[1]....
        /*0600*/ 	.word	0x00000280
        /*0604*/ 	.word	0x000000ff
        /*0608*/ 	.word	0x0002d820
        /*060c*/ 	.short	0x0100
        /*060e*/ 	.byte	0x08
	.zero		1


	//   ....[2]....
        /*0610*/ 	.word	0x00000370
        /*0614*/ 	.word	0x000000ff
        /*0618*/ 	.word	0x0002d830
        /*061c*/ 	.short	0x0100
        /*061e*/ 	.byte	0x08
	.zero		1


	//   ....[3]....
        /*0620*/ 	.word	0x00000380
        /*0624*/ 	.word	0x000000ff
        /*0628*/ 	.word	0x0002d840
        /*062c*/ 	.short	0x0100
        /*062e*/ 	.byte	0x08
	.zero		1


	//   ....[4]....
        /*0630*/ 	.word	0x00000390
        /*0634*/ 	.word	0x000000ff
        /*0638*/ 	.word	0x0002d838
        /*063c*/ 	.short	0x0100
        /*063e*/ 	.byte	0x08
	.zero		1


	//   ....[5]....
        /*0640*/ 	.word	0x000003a0
        /*0644*/ 	.word	0x000000ff
        /*0648*/ 	.word	0x0002d848
        /*064c*/ 	.short	0x0100
        /*064e*/ 	.byte	0x08
	.zero		1


	//   ....[6]....
        /*0650*/ 	.word	0x000004d0
        /*0654*/ 	.word	0x000000ff
        /*0658*/ 	.word	0x0002d850
        /*065c*/ 	.short	0x0100
        /*065e*/ 	.byte	0x08
	.zero		1


	//   ....[7]....
        /*0660*/ 	.word	0x000004e0
        /*0664*/ 	.word	0x000000ff
        /*0668*/ 	.word	0x0002d860
        /*066c*/ 	.short	0x0100
        /*066e*/ 	.byte	0x08
	.zero		1


	//   ....[8]....
        /*0670*/ 	.word	0x000004f0
        /*0674*/ 	.word	0x000000ff
        /*0678*/ 	.word	0x0002d858
        /*067c*/ 	.short	0x0100
        /*067e*/ 	.byte	0x08
	.zero		1


	//   ....[9]....
        /*0680*/ 	.word	0x00000500
        /*0684*/ 	.word	0x000000ff
        /*0688*/ 	.word	0x0002d868
        /*068c*/ 	.short	0x0100
        /*068e*/ 	.byte	0x08
	.zero		1


	//   ....[10]....
        /*0690*/ 	.word	0x000005f0
        /*0694*/ 	.word	0x000000ff
        /*0698*/ 	.word	0x0002d870
        /*069c*/ 	.short	0x0100
        /*069e*/ 	.byte	0x06
	.zero		1


	//   ....[11]....
        /*06a0*/ 	.word	0x00000600
        /*06a4*/ 	.word	0x000000ff
        /*06a8*/ 	.word	0x0002d880
        /*06ac*/ 	.short	0x0100
        /*06ae*/ 	.byte	0x06
	.zero		1


	//   ....[12]....
        /*06b0*/ 	.word	0x00000610
        /*06b4*/ 	.word	0x000000ff
        /*06b8*/ 	.word	0x0002d878
        /*06bc*/ 	.short	0x0100
        /*06be*/ 	.byte	0x06
	.zero		1


	//   ....[13]....
        /*06c0*/ 	.word	0x00000620
        /*06c4*/ 	.word	0x000000ff
        /*06c8*/ 	.word	0x0002d888
        /*06cc*/ 	.short	0x0100
        /*06ce*/ 	.byte	0x06
	.zero		1


	//   ....[14]....
        /*06d0*/ 	.word	0x00000750
        /*06d4*/ 	.word	0x000000ff
        /*06d8*/ 	.word	0x0002d890
        /*06dc*/ 	.short	0x0100
        /*06de*/ 	.byte	0x08
	.zero		1


	//   ....[15]....
        /*06e0*/ 	.word	0x00000760
        /*06e4*/ 	.word	0x000000ff
        /*06e8*/ 	.word	0x0002d8a0
        /*06ec*/ 	.short	0x0100
        /*06ee*/ 	.byte	0x08
	.zero		1


	//   ....[16]....
        /*06f0*/ 	.word	0x00000770
        /*06f4*/ 	.word	0x000000ff
        /*06f8*/ 	.word	0x0002d898
        /*06fc*/ 	.short	0x0100
        /*06fe*/ 	.byte	0x08
	.zero		1


	//   ....[17]....
        /*0700*/ 	.word	0x00000780
        /*0704*/ 	.word	0x000000ff
        /*0708*/ 	.word	0x0002d8a8
        /*070c*/ 	.short	0x0100
        /*070e*/ 	.byte	0x08
	.zero		1


	//   ....[18]....
        /*0710*/ 	.word	0x000008b0
        /*0714*/ 	.word	0x000000ff
        /*0718*/ 	.word	0x0002d8b0
        /*071c*/ 	.short	0x0100
        /*071e*/ 	.byte	0x08
	.zero		1


	//   ....[19]....
        /*0720*/ 	.word	0x000008c0
        /*0724*/ 	.word	0x000000ff
        /*0728*/ 	.word	0x0002d8c0
        /*072c*/ 	.short	0x0100
        /*072e*/ 	.byte	0x08
	.zero		1


	//   ....[20]....
        /*0730*/ 	.word	0x000008d0
        /*0734*/ 	.word	0x000000ff
        /*0738*/ 	.word	0x0002d8b8
        /*073c*/ 	.short	0x0100
        /*073e*/ 	.byte	0x08
	.zero		1


	//   ....[21]....
        /*0740*/ 	.word	0x000008e0
        /*0744*/ 	.word	0x000000ff
        /*0748*/ 	.word	0x0002d8c8
        /*074c*/ 	.short	0x0100
        /*074e*/ 	.byte	0x08
	.zero		1


	//   ....[22]....
        /*0750*/ 	.word	0x00001cb0
        /*0754*/ 	.word	0x000000ff
        /*0758*/ 	.word	0x0002d800
        /*075c*/ 	.short	0x010a
        /*075e*/ 	.byte	0x2a
	.zero		1


	//   ....[23]....
        /*0760*/ 	.word	0x00001d30
        /*0764*/ 	.word	0x0000005a
        /*0768*/ 	.word	0x0002d830
        /*076c*/ 	.short	0x010a
        /*076e*/ 	.byte	0x3f
	.zero		1


	//   ....[24]....
        /*0770*/ 	.word	0x00001d90
        /*0774*/ 	.word	0x0000005a
        /*0778*/ 	.word	0x0002d830
        /*077c*/ 	.short	0x010a
        /*077e*/ 	.byte	0x3f
	.zero		1


	//   ....[25]....
        /*0780*/ 	.word	0x00002640
        /*0784*/ 	.word	0x0000005a
        /*0788*/ 	.word	0x00000000
        /*078c*/ 	.short	0x0101
        /*078e*/ 	.byte	0x3f
	.zero		1


	//   ....[26]....
        /*0790*/ 	.word	0x00005980
        /*0794*/ 	.word	0x000000ff
        /*0798*/ 	.word	0x0002d830
        /*079c*/ 	.short	0x010a
        /*079e*/ 	.byte	0x06
	.zero		1


	//   ....[27]....
        /*07a0*/ 	.word	0x000059c0
        /*07a4*/ 	.word	0x000000ff
        /*07a8*/ 	.word	0x0002d830
        /*07ac*/ 	.short	0x010a
        /*07ae*/ 	.byte	0x06
	.zero		1


	//   ....[28]....
        /*07b0*/ 	.word	0x00005c60
        /*07b4*/ 	.word	0x000000ff
        /*07b8*/ 	.word	0x0002d850
        /*07bc*/ 	.short	0x010a
        /*07be*/ 	.byte	0x06
	.zero		1


	//   ....[29]....
        /*07c0*/ 	.word	0x00005ca0
        /*07c4*/ 	.word	0x000000ff
        /*07c8*/ 	.word	0x0002d850
        /*07cc*/ 	.short	0x010a
        /*07ce*/ 	.byte	0x06
	.zero		1


	//   ....[30]....
        /*07d0*/ 	.word	0x00006aa0
        /*07d4*/ 	.word	0x0000002f
        /*07d8*/ 	.word	0x00000000
        /*07dc*/ 	.short	0x0101
        /*07de*/ 	.byte	0x3f
	.zero		1


	//   ....[31]....
        /*07e0*/ 	.word	0x00008500
        /*07e4*/ 	.word	0x0000001e
        /*07e8*/ 	.word	0x00000000
        /*07ec*/ 	.short	0x0101
        /*07ee*/ 	.byte	0x3f
	.zero		1


	//   ....[32]....
        /*07f0*/ 	.word	0x000095c0
        /*07f4*/ 	.word	0x000000ff
        /*07f8*/ 	.word	0x0002d830
        /*07fc*/ 	.short	0x010a
        /*07fe*/ 	.byte	0x06
	.zero		1


	//   ....[33]....
        /*0800*/ 	.word	0x00009600
        /*0804*/ 	.word	0x000000ff
        /*0808*/ 	.word	0x0002d830
        /*080c*/ 	.short	0x010a
        /*080e*/ 	.byte	0x06
	.zero		1


	//   ....[34]....
        /*0810*/ 	.word	0x000098a0
        /*0814*/ 	.word	0x000000ff
        /*0818*/ 	.word	0x0002d850
        /*081c*/ 	.short	0x010a
        /*081e*/ 	.byte	0x06
	.zero		1


	//   ....[35]....
        /*0820*/ 	.word	0x000098e0
        /*0824*/ 	.word	0x000000ff
        /*0828*/ 	.word	0x0002d850
        /*082c*/ 	.short	0x010a
        /*082e*/ 	.byte	0x06
	.zero		1


	//   ....[36]....
        /*0830*/ 	.word	0x0000b1b0
        /*0834*/ 	.word	0x00000008
        /*0838*/ 	.word	0x00000000
        /*083c*/ 	.short	0x0101
        /*083e*/ 	.byte	0x3f
	.zero		1


	//   ....[37]....
        /*0840*/ 	.word	0x0000b240
        /*0844*/ 	.word	0x0000000a
        /*0848*/ 	.word	0x00000000
        /*084c*/ 	.short	0x0101
        /*084e*/ 	.byte	0x3f
	.zero		1


	//   ....[38]....
        /*0850*/ 	.word	0x0000bea0
        /*0854*/ 	.word	0x000000ff
        /*0858*/ 	.word	0x0002d830
        /*085c*/ 	.short	0x010a
        /*085e*/ 	.byte	0x06
	.zero		1


	//   ....[39]....
        /*0860*/ 	.word	0x0000bee0
        /*0864*/ 	.word	0x000000ff
        /*0868*/ 	.word	0x0002d830
        /*086c*/ 	.short	0x010a
        /*086e*/ 	.byte	0x06
	.zero		1


	//   ....[40]....
        /*0870*/ 	.word	0x0000c180
        /*0874*/ 	.word	0x000000ff
        /*0878*/ 	.word	0x0002d850
        /*087c*/ 	.short	0x010a
        /*087e*/ 	.byte	0x06
	.zero		1


	//   ....[41]....
        /*0880*/ 	.word	0x0000c1c0
        /*0884*/ 	.word	0x000000ff
        /*0888*/ 	.word	0x0002d850
        /*088c*/ 	.short	0x010a
        /*088e*/ 	.byte	0x06
	.zero		1


	//   ....[42]....
        /*0890*/ 	.word	0x0000cf40
        /*0894*/ 	.word	0x0000004d
        /*0898*/ 	.word	0x00000000
        /*089c*/ 	.short	0x0101
        /*089e*/ 	.byte	0x3f
	.zero		1


	//   ....[43]....
        /*08a0*/ 	.word	0x0000eae0
        /*08a4*/ 	.word	0x0000002d
        /*08a8*/ 	.word	0x00000000
        /*08ac*/ 	.short	0x0101
        /*08ae*/ 	.byte	0x3f
	.zero		1


	//   ....[44]....
        /*08b0*/ 	.word	0x0000f6e0
        /*08b4*/ 	.word	0x000000ff
        /*08b8*/ 	.word	0x0002d850
        /*08bc*/ 	.short	0x010a
        /*08be*/ 	.byte	0x09
	.zero		1


	//   ....[45]....
        /*08c0*/ 	.word	0x0000f720
        /*08c4*/ 	.word	0x000000ff
        /*08c8*/ 	.word	0x0002d850
        /*08cc*/ 	.short	0x010a
        /*08ce*/ 	.byte	0x09
	.zero		1


	//   ....[46]....
        /*08d0*/ 	.word	0x0000fd60
        /*08d4*/ 	.word	0x00000006
        /*08d8*/ 	.word	0x00000000
        /*08dc*/ 	.short	0x0101
        /*08de*/ 	.byte	0x3f
	.zero		1


	//   ....[47]....
        /*08e0*/ 	.word	0x00011020
        /*08e4*/ 	.word	0x000000ff
        /*08e8*/ 	.word	0x00000000
        /*08ec*/ 	.short	0x0101
        /*08ee*/ 	.byte	0x04
	.zero		1


	//   ....[48]....
        /*08f0*/ 	.word	0x00013a80
        /*08f4*/ 	.word	0x00000000
        /*08f8*/ 	.word	0x0002d840
        /*08fc*/ 	.short	0x010a
        /*08fe*/ 	.byte	0x3f
	.zero		1


	//   ....[49]....
        /*0900*/ 	.word	0x00014a00
        /*0904*/ 	.word	0x00000016
        /*0908*/ 	.word	0x0002d800
        /*090c*/ 	.short	0x0107
        /*090e*/ 	.byte	0x3f
	.zero		1


	//   ....[50]....
        /*0910*/ 	.word	0x00014b00
        /*0914*/ 	.word	0x00000016
        /*0918*/ 	.word	0x0002d800
        /*091c*/ 	.short	0x0101
        /*091e*/ 	.byte	0x3f
	.zero		1


	//   ....[51]....
        /*0920*/ 	.word	0x00014b20
        /*0924*/ 	.word	0x00000016
        /*0928*/ 	.word	0x0002d820
        /*092c*/ 	.short	0x010a
        /*092e*/ 	.byte	0x3f
	.zero		1


	//   ....[52]....
        /*0930*/ 	.word	0x00014e40
        /*0934*/ 	.word	0x00000003
        /*0938*/ 	.word	0x0002d840
        /*093c*/ 	.short	0x010a
        /*093e*/ 	.byte	0x3f
	.zero		1


	//   ....[53]....
        /*0940*/ 	.word	0x000152c0
        /*0944*/ 	.word	0x00000003
        /*0948*/ 	.word	0x00000060
        /*094c*/ 	.short	0x010a
        /*094e*/ 	.byte	0x3f
	.zero		1


	//   ....[54]....
        /*0950*/ 	.word	0x00015a00
        /*0954*/ 	.word	0x00000003
        /*0958*/ 	.word	0x0002d840
        /*095c*/ 	.short	0x010a
        /*095e*/ 	.byte	0x3f
	.zero		1


	//   ....[55]....
        /*0960*/ 	.word	0x00015e80
        /*0964*/ 	.word	0x0000000c
        /*0968*/ 	.word	0x00000060
        /*096c*/ 	.short	0x010a
        /*096e*/ 	.byte	0x3f
	.zero		1


	//   ....[56]....
        /*0970*/ 	.word	0x000164f0
        /*0974*/ 	.word	0x00000002
        /*0978*/ 	.word	0x0002d840
        /*097c*/ 	.short	0x010a
        /*097e*/ 	.byte	0x3f
	.zero		1


	//   ....[57]....
        /*0980*/ 	.word	0x00016980
        /*0984*/ 	.word	0x00000007
        /*0988*/ 	.word	0x00000060
        /*098c*/ 	.short	0x010a
        /*098e*/ 	.byte	0x3f
	.zero		1


	//   ....[58]....
        /*0990*/ 	.word	0x00016fa0
        /*0994*/ 	.word	0x00000003
        /*0998*/ 	.word	0x0002d860
        /*099c*/ 	.short	0x010a
        /*099e*/ 	.byte	0x3f
	.zero		1


	//   ....[59]....
        /*09a0*/ 	.word	0x000180d0
        /*09a4*/ 	.word	0x00000009
        /*09a8*/ 	.word	0x0002d820
        /*09ac*/ 	.short	0x010a
        /*09ae*/ 	.byte	0x3f
	.zero		1


	//   ....[60]....
        /*09b0*/ 	.word	0x00018270
        /*09b4*/ 	.word	0x00000005
        /*09b8*/ 	.word	0x00000000
        /*09bc*/ 	.short	0x010a
        /*09be*/ 	.byte	0x3f
	.zero		1


	//   ....[61]....
        /*09c0*/ 	.word	0x000182e0
        /*09c4*/ 	.word	0x00000003
        /*09c8*/ 	.word	0x00000000
        /*09cc*/ 	.short	0x010a
        /*09ce*/ 	.byte	0x3f
	.zero		1


	//   ....[62]....
        /*09d0*/ 	.word	0x00018340
        /*09d4*/ 	.word	0x00000017
        /*09d8*/ 	.word	0x00000000
        /*09dc*/ 	.short	0x010a
        /*09de*/ 	.byte	0x3f
	.zero		1


	//   ....[63]....
        /*09e0*/ 	.word	0x00018370
        /*09e4*/ 	.word	0x00000007
        /*09e8*/ 	.word	0x00000000
        /*09ec*/ 	.short	0x010a
        /*09ee*/ 	.byte	0x3f
	.zero		1


	//   ....[64]....
        /*09f0*/ 	.word	0x000183e0
        /*09f4*/ 	.word	0x00000003
        /*09f8*/ 	.word	0x0002d800
        /*09fc*/ 	.short	0x010a
        /*09fe*/ 	.byte	0x3f
	.zero		1


	//   ....[65]....
        /*0a00*/ 	.word	0x00018430
        /*0a04*/ 	.word	0x0000005a
        /*0a08*/ 	.word	0x0002d830
        /*0a0c*/ 	.short	0x010a
        /*0a0e*/ 	.byte	0x3f
	.zero		1


	//   ....[66]....
        /*0a10*/ 	.word	0x00018490
        /*0a14*/ 	.word	0x00000006
        /*0a18*/ 	.word	0x0002d830
        /*0a1c*/ 	.short	0x010a
        /*0a1e*/ 	.byte	0x3f
	.zero		1


	//   ....[67]....
        /*0a20*/ 	.word	0x000184f0
        /*0a24*/ 	.word	0x00000006
        /*0a28*/ 	.word	0x0002d850
        /*0a2c*/ 	.short	0x010a
        /*0a2e*/ 	.byte	0x3f
	.zero		1


	//   ....[68]....
        /*0a30*/ 	.word	0x00018550
        /*0a34*/ 	.word	0x00000007
        /*0a38*/ 	.word	0x0002d830
        /*0a3c*/ 	.short	0x010a
        /*0a3e*/ 	.byte	0x3f
	.zero		1


	//   ....[69]....
        /*0a40*/ 	.word	0x000185b0
        /*0a44*/ 	.word	0x00000007
        /*0a48*/ 	.word	0x0002d850
        /*0a4c*/ 	.short	0x010a
        /*0a4e*/ 	.byte	0x3f
	.zero		1


	//   ....[70]....
        /*0a50*/ 	.word	0x00018610
        /*0a54*/ 	.word	0x00000007
        /*0a58*/ 	.word	0x0002d830
        /*0a5c*/ 	.short	0x010a
        /*0a5e*/ 	.byte	0x3f
	.zero		1


	//   ....[71]....
        /*0a60*/ 	.word	0x00018670
        /*0a64*/ 	.word	0x00000007
        /*0a68*/ 	.word	0x0002d850
        /*0a6c*/ 	.short	0x010a
        /*0a6e*/ 	.byte	0x3f
	.zero		1


	//   ....[72]....
        /*0a70*/ 	.word	0x000186d0
        /*0a74*/ 	.word	0x00000005
        /*0a78*/ 	.word	0x0002d850
        /*0a7c*/ 	.short	0x010a
        /*0a7e*/ 	.byte	0x3f
	.zero		1


	//   ....[73]....
        /*0a80*/ 	.word	0x00018870
        /*0a84*/ 	.word	0x00000000
        /*0a88*/ 	.word	0x0002d840
        /*0a8c*/ 	.short	0x010a
        /*0a8e*/ 	.byte	0x3f
	.zero		1


	//   ....[74]....
        /*0a90*/ 	.word	0x00019120
        /*0a94*/ 	.word	0x00000016
        /*0a98*/ 	.word	0x0002d820
        /*0a9c*/ 	.short	0x010a
        /*0a9e*/ 	.byte	0x3f
	.zero		1


	//   ....[75]....
        /*0aa0*/ 	.word	0x00019170
        /*0aa4*/ 	.word	0x00000003
        /*0aa8*/ 	.word	0x0002d840
        /*0aac*/ 	.short	0x010a
        /*0aae*/ 	.byte	0x3f
	.zero		1


	//   ....[76]....
        /*0ab0*/ 	.word	0x000191c0
        /*0ab4*/ 	.word	0x00000003
        /*0ab8*/ 	.word	0x00000060
        /*0abc*/ 	.short	0x010a
        /*0abe*/ 	.byte	0x3f
	.zero		1


	//   ....[77]....
        /*0ac0*/ 	.word	0x00019210
        /*0ac4*/ 	.word	0x00000003
        /*0ac8*/ 	.word	0x0002d840
        /*0acc*/ 	.short	0x010a
        /*0ace*/ 	.byte	0x3f
	.zero		1


	//   ....[78]....
        /*0ad0*/ 	.word	0x00019260
        /*0ad4*/ 	.word	0x0000000c
        /*0ad8*/ 	.word	0x00000060
        /*0adc*/ 	.short	0x010a
        /*0ade*/ 	.byte	0x3f
	.zero		1


	//   ....[79]....
        /*0ae0*/ 	.word	0x000192b0
        /*0ae4*/ 	.word	0x00000002
        /*0ae8*/ 	.word	0x0002d840
        /*0aec*/ 	.short	0x010a
        /*0aee*/ 	.byte	0x3f
	.zero		1


	//   ....[80]....
        /*0af0*/ 	.word	0x00019300
        /*0af4*/ 	.word	0x00000007
        /*0af8*/ 	.word	0x00000060
        /*0afc*/ 	.short	0x010a
        /*0afe*/ 	.byte	0x3f
	.zero		1


	//   ....[81]....
        /*0b00*/ 	.word	0x00019350
        /*0b04*/ 	.word	0x00000003
        /*0b08*/ 	.word	0x0002d860
        /*0b0c*/ 	.short	0x010a
        /*0b0e*/ 	.byte	0x3f
	.zero		1


	//   ....[82]....
        /*0b10*/ 	.word	0x00019cd0
        /*0b14*/ 	.word	0x00000009
        /*0b18*/ 	.word	0x0002d820
        /*0b1c*/ 	.short	0x010a
        /*0b1e*/ 	.byte	0x3f
	.zero		1


	//   ....[83]....
        /*0b20*/ 	.word	0x00019e70
        /*0b24*/ 	.word	0x00000005
        /*0b28*/ 	.word	0x00000000
        /*0b2c*/ 	.short	0x010a
        /*0b2e*/ 	.byte	0x3f
	.zero		1


	//   ....[84]....
        /*0b30*/ 	.word	0x00019ec0
        /*0b34*/ 	.word	0x00000003
        /*0b38*/ 	.word	0x00000000
        /*0b3c*/ 	.short	0x010a
        /*0b3e*/ 	.byte	0x3f
	.zero		1


	//   ....[85]....
        /*0b40*/ 	.word	0x00019f10
        /*0b44*/ 	.word	0x00000017
        /*0b48*/ 	.word	0x00000000
        /*0b4c*/ 	.short	0x010a
        /*0b4e*/ 	.byte	0x3f
	.zero		1


	//----- nvinfo : EIATTR_NUM_MBARRIERS
	.align		4
.L_1353:
        /*0b50*/ 	.byte	0x03, 0x38
        /*0b52*/ 	.short	0x0016


	//----- nvinfo : EIATTR_EXIT_INSTR_OFFSETS
	.align		4
        /*0b54*/ 	.byte	0x04, 0x1c
        /*0b56*/ 	.short	(.L_1355 - .L_1354)


	//   ....[0]....
.L_1354:
        /*0b58*/ 	.word	0x00000a80


	//   ....[1]....
        /*0b5c*/ 	.word	0x00011c70


	//   ....[2]....
        /*0b60*/ 	.word	0x000183c0


	//----- nvinfo : EIATTR_MAX_THREADS
	.align		4
.L_1355:
        /*0b64*/ 	.byte	0x04, 0x05
        /*0b66*/ 	.short	(.L_1357 - .L_1356)
.L_1356:
        /*0b68*/ 	.word	0x00000200
        /*0b6c*/ 	.word	0x00000001
        /*0b70*/ 	.word	0x00000001


	//----- nvinfo : EIATTR_CRS_STACK_SIZE
	.align		4
.L_1357:
        /*0b74*/ 	.byte	0x04, 0x1e
        /*0b76*/ 	.short	(.L_1359 - .L_1358)
.L_1358:
        /*0b78*/ 	.word	0x00000000


	//----- nvinfo : EIATTR_CBANK_PARAM_SIZE
	.align		4
.L_1359:
        /*0b7c*/ 	.byte	0x03, 0x19
        /*0b7e*/ 	.short	0x0af0


	//----- nvinfo : EIATTR_PARAM_CBANK
	.align		4
        /*0b80*/ 	.byte	0x04, 0x0a
        /*0b82*/ 	.short	(.L_1361 - .L_1360)
	.align		4
.L_1360:
        /*0b84*/ 	.word	index@(.nv.constant0._ZN7cutlass13device_kernelIN5flash11enable_sm90INS1_16FlashAttnFwdSm90INS1_25CollectiveMainloopFwdSm90ILi2EN4cute5tupleIJNS5_1CILi1EEES8_S8_EEENS6_IJNS7_ILi192EEENS7_ILi128EEENS7_ILi96EEEEEELi96ENS_6half_tEfNS_4arch4Sm90ELb0ELb1ELb1ELb1ELb0ELb0ELb0ELb0ELb1ELb1ELb0ELb0EEENS1_21CollectiveEpilogueFwdINS6_IJSA_SC_SB_EEES9_SE_SG_Li384ELb1ELb1ELb0ELb0EEENS1_36VarlenDynamicPersistentTileSchedulerILi192ELi128ELi384ELi128ELb0ELb1ELb1ELb1ELb0ELb1EEEEEEEEEvNT_6ParamsE)
        /*0b88*/ 	.short	0x0210
        /*0b8a*/ 	.short	0x0af0


	//----- nvinfo : EIATTR_SW_WAR
	.align		4
.L_1361:
        /*0b8c*/ 	.byte	0x04, 0x36
        /*0b8e*/ 	.short	(.L_1363 - .L_1362)
.L_1362:
        /*0b90*/ 	.word	0x00000008
.L_1363:


//--------------------- .nv.info._ZN7cutlass13device_kernelIN5flash11enable_sm90INS1_16FlashAttnFwdSm90INS1_25CollectiveMainloopFwdSm90ILi2EN4cute5tupleIJNS5_1CILi1EEES8_S8_EEENS6_IJNS7_ILi192EEENS7_ILi128EEENS7_ILi96EEEEEELi96ENS_6half_tEfNS_4arch4Sm90ELb0ELb1ELb1ELb1ELb0ELb1ELb0ELb0ELb1ELb1ELb0ELb0EEENS1_21CollectiveEpilogueFwdINS6_IJSA_SC_SB_EEES9_SE_SG_Li384ELb1ELb1ELb0ELb0EEENS1_36VarlenDynamicPersistentTileSchedulerILi192ELi128ELi384ELi128ELb0ELb1ELb1ELb1ELb0ELb1EEEEEEEEEvNT_6ParamsE --------------------------
	.section	.nv.info._ZN7cutlass13device_kernelIN5flash11enable_sm90INS1_16FlashAttnFwdSm90INS1_25CollectiveMainloopFwdSm90ILi2EN4cute5tupleIJNS5_1CILi1EEES8_S8_EEENS6_IJNS7_ILi192EEENS7_ILi128EEENS7_ILi96EEEEEELi96ENS_6half_tEfNS_4arch4Sm90ELb0ELb1ELb1ELb1ELb0ELb1ELb0ELb0ELb1ELb1ELb0ELb0EEENS1_21CollectiveEpilogueFwdINS6_IJSA_SC_SB_EEES9_SE_SG_Li384ELb1ELb1ELb0ELb0EEENS1_36VarlenDynamicPersistentTileSchedulerILi192ELi128ELi384ELi128ELb0ELb1ELb1ELb1ELb0ELb1EEEEEEEEEvNT_6ParamsE,"",@"SHT_CUDA_INFO"
	.sectionflags	@""
	.align	4


	//----- nvinfo : EIATTR_CUDA_API_VERSION
	.align		4
        /*0000*/ 	.byte	0x04, 0x37
        /*0002*/ 	.short	(.L_1365 - .L_1364)
.L_1364:
        /*0004*/ 	.word	0x00000082


	//----- nvinfo : EIATTR_KPARAM_INFO
	.align		4
.L_1365:
        /*0008*/ 	.byte	0x04, 0x17
        /*000a*/ 	.short	(.L_1367 - .L_1366)
.L_1366:
        /*000c*/ 	.word	0x00000000
        /*0010*/ 	.short	0x0000
        /*0012*/ 	.short	0x0070
        /*0014*/ 	.byte	0x00, 0xf0, 0x01, 0x2a


	//----- nvinfo : EIATTR_SPARSE_MMA_MASK
	.align		4
.L_1367:
        /*0018*/ 	.byte	0x03, 0x50
        /*001a*/ 	.short	0x0000


	//----- nvinfo : EIATTR_MAXREG_COUNT
	.align		4
        /*001c*/ 	.byte	0x03, 0x1b
        /*001e*/ 	.short	0x0080


	//----- nvinfo : EIATTR_NUM_BARRIERS
	.align		4
        /*0020*/ 	.byte	0x02, 0x4c
        /*0022*/ 	.byte	0x10
	.zero		1


	//----- nvinfo : EIATTR_EXTERNS
	.align		4
        /*0024*/ 	.byte	0x04, 0x0f
        /*0026*/ 	.short	(.L_1369 - .L_1368)


	//   ....[0]....
	.align		4
.L_1368:
        /*0028*/ 	.word	index@(__assertfail)


	//----- nvinfo : EIATTR_ANNOTATIONS
	.align		4
.L_1369:
        /*002c*/ 	.byte	0x04, 0x55
        /*002e*/ 	.short	(.L_1371 - .L_1370)


	//   ....[0]....
.L_1370:
        /* <DEDUP_REMOVED lines=85> */


	//----- nvinfo : EIATTR_MERCURY_ISA_VERSION
	.align		4
.L_1371:
        /*0570*/ 	.byte	0x03, 0x5f
        /*0572*/ 	.short	0x0101


	//----- nvinfo : EIATTR_UNUSED_LOAD_BYTE_OFFSET
	.align		4
        /*0574*/ 	.byte	0x04, 0x44
        /*0576*/ 	.short	(.L_1373 - .L_1372)


	//   ....[0]....
.L_1372:
        /*0578*/ 	.word	0x00000af0
        /*057c*/ 	.word	0x0000fff0


	//   ....[1]....
        /*0580*/ 	.word	0x0001a5d0
        /*0584*/ 	.word	0x0000fff0


	//----- nvinfo : EIATTR_INT_WARP_WIDE_INSTR_OFFSETS
	.align		4
.L_1373:
        /*0588*/ 	.byte	0x04, 0x31
        /*058a*/ 	.short	(.L_1375 - .L_1374)


	//   ....[0]....
.L_1374:
        /*058c*/ 	.word	0x00000190


	//   ....[1]....
        /*0590*/ 	.word	0x000001d0


	//   ....[2]....
        /*0594*/ 	.word	0x00000240


	//   ....[3]....
        /*0598*/ 	.word	0x0001f320


	//   ....[4]....
        /*059c*/ 	.word	0x0001f3b0


	//   ....[5]....
        /*05a0*/ 	.word	0x00022e40


	//   ....[6]....
        /*05a4*/ 	.word	0x00022ed0


	//----- nvinfo : EIATTR_COOP_GROUP_MASK_REGIDS
	.align		4
.L_1375:
        /*05a8*/ 	.byte	0x04, 0x29
        /*05aa*/ 	.short	(.L_1377 - .L_1376)


	//   ....[0]....
.L_1376:
        /*05ac*/ 	.word	0xffffffff


	//   ....[1]....
        /*05b0*/ 	.word	0xffffffff


	//   ....[2]....
        /*05b4*/ 	.word	0xffffffff


	//   ....[3]....
        /*05b8*/ 	.word	0xffffffff


	//   ....[4]....
        /*05bc*/ 	.word	0xffffffff


	//   ....[5]....
        /*05c0*/ 	.word	0xffffffff


	//   ....[6]....
        /*05c4*/ 	.word	0xffffffff


	//   ....[7]....
        /*05c8*/ 	.word	0xffffffff


	//   ....[8]....
        /*05cc*/ 	.word	0xffffffff


	//   ....[9]....
        /*05d0*/ 	.word	0xffffffff


	//   ....[10]....
        /*05d4*/ 	.word	0xffffffff


	//   ....[11]....
        /*05d8*/ 	.word	0xffffffff


	//   ....[12]....
        /*05dc*/ 	.word	0xffffffff


	//   ....[13]....
        /*05e0*/ 	.word	0xffffffff


	//   ....[14]....
        /*05e4*/ 	.word	0xffffffff


	//   ....[15]....
        /*05e8*/ 	.word	0xffffffff


	//   ....[16]....
        /*05ec*/ 	.word	0xffffffff


	//   ....[17]....
        /*05f0*/ 	.word	0xffffffff


	//   ....[18]....
        /*05f4*/ 	.word	0xffffffff


	//   ....[19]....
        /*05f8*/ 	.word	0xffffffff


	//   ....[20]....
        /*05fc*/ 	.word	0xffffffff


	//   ....[21]....
        /*0600*/ 	.word	0xffffffff


	//   ....[22]....
        /*0604*/ 	.word	0xffffffff


	//   ....[23]....
        /*0608*/ 	.word	0xffffffff


	//   ....[24]....
        /*060c*/ 	.word	0xffffffff


	//   ....[25]....
        /*0610*/ 	.word	0xffffffff


	//   ....[26]....
        /*0614*/ 	.word	0xffffffff


	//   ....[27]....
        /*0618*/ 	.word	0xffffffff


	//   ....[28]....
        /*061c*/ 	.word	0xffffffff


	//   ....[29]....
        /*0620*/ 	.word	0xffffffff


	//   ....[30]....
        /*0624*/ 	.word	0xffffffff


	//   ....[31]....
        /*0628*/ 	.word	0xffffffff


	//   ....[32]....
        /*062c*/ 	.word	0xffffffff


	//   ....[33]....
        /*0630*/ 	.word	0xffffffff


	//   ....[34]....
        /*0634*/ 	.word	0xffffffff


	//   ....[35]....
        /*0638*/ 	.word	0xffffffff


	//   ....[36]....
        /*063c*/ 	.word	0xffffffff


	//   ....[37]....
        /*0640*/ 	.word	0xffffffff


	//   ....[38]....
        /*0644*/ 	.word	0xffffffff


	//   ....[39]....
        /*0648*/ 	.word	0xffffffff


	//   ....[40]....
        /*064c*/ 	.word	0xffffffff


	//   ....[41]....
        /*0650*/ 	.word	0xffffffff


	//   ....[42]....
        /*0654*/ 	.word	0xffffffff


	//   ....[43]....
        /*0658*/ 	.word	0xffffffff


	//   ....[44]....
        /*065c*/ 	.word	0xffffffff


	//   ....[45]....
        /*0660*/ 	.word	0xffffffff


	//   ....[46]....
        /*0664*/ 	.word	0xffffffff


	//   ....[47]....
        /*0668*/ 	.word	0xffffffff


	//   ....[48]....
        /*066c*/ 	.word	0xffffffff


	//   ....[49]....
        /*0670*/ 	.word	0xffffffff


	//   ....[50]....
        /*0674*/ 	.word	0xffffffff


	//   ....[51]....
        /*0678*/ 	.word	0xffffffff


	//   ....[52]....
        /*067c*/ 	.word	0xffffffff


	//   ....[53]....
        /*0680*/ 	.word	0xffffffff


	//   ....[54]....
        /*0684*/ 	.word	0xffffffff


	//   ....[55]....
        /*0688*/ 	.word	0xffffffff


	//   ....[56]....
        /*068c*/ 	.word	0xffffffff


	//   ....[57]....
        /*0690*/ 	.word	0xffffffff


	//   ....[58]....
        /*0694*/ 	.word	0xffffffff


	//   ....[59]....
        /*0698*/ 	.word	0xffffffff


	//   ....[60]....
        /*069c*/ 	.word	0xffffffff


	//   ....[61]....
        /*06a0*/ 	.word	0xffffffff


	//   ....[62]....
        /*06a4*/ 	.word	0xffffffff


	//   ....[63]....
        /*06a8*/ 	.word	0xffffffff


	//   ....[64]....
        /*06ac*/ 	.word	0xffffffff


	//   ....[65]....
        /*06b0*/ 	.word	0xffffffff


	//   ....[66]....
        /*06b4*/ 	.word	0xffffffff


	//   ....[67]....
        /*06b8*/ 	.word	0xffffffff


	//   ....[68]....
        /*06bc*/ 	.word	0xffffffff


	//   ....[69]....
        /*06c0*/ 	.word	0xffffffff


	//   ....[70]....
        /*06c4*/ 	.word	0xffffffff


	//   ....[71]....
        /*06c8*/ 	.word	0xffffffff


	//   ....[72]....
        /*06cc*/ 	.word	0xffffffff


	//   ....[73]....
        /*06d0*/ 	.word	0xffffffff


	//   ....[74]....
        /*06d4*/ 	.word	0xffffffff


	//   ....[75]....
        /*06d8*/ 	.word	0xffffffff


	//   ....[76]....
        /*06dc*/ 	.word	0xffffffff


	//   ....[77]....
        /*06e0*/ 	.word	0xffffffff


	//   ....[78]....
        /*06e4*/ 	.word	0xffffffff


	//   ....[79]....
        /*06e8*/ 	.word	0xffffffff


	//   ....[80]....
        /*06ec*/ 	.word	0xffffffff


	//   ....[81]....
        /*06f0*/ 	.word	0xffffffff


	//   ....[82]....
        /*06f4*/ 	.word	0xffffffff


	//   ....[83]....
        /*06f8*/ 	.word	0xffffffff


	//   ....[84]....
        /*06fc*/ 	.word	0xffffffff


	//   ....[85]....
        /*0700*/ 	.word	0xffffffff


	//   ....[86]....
        /*0704*/ 	.word	0xffffffff


	//   ....[87]....
        /*0708*/ 	.word	0xffffffff


	//   ....[88]....
        /*070c*/ 	.word	0xffffffff


	//   ....[89]....
        /*0710*/ 	.word	0xffffffff


	//   ....[90]....
        /*0714*/ 	.word	0xffffffff


	//   ....[91]....
        /*0718*/ 	.word	0xffffffff


	//   ....[92]....
        /*071c*/ 	.word	0xffffffff


	//   ....[93]....
        /*0720*/ 	.word	0xffffffff


	//   ....[94]....
        /*0724*/ 	.word	0xffffffff


	//   ....[95]....
        /*0728*/ 	.word	0xffffffff


	//   ....[96]....
        /*072c*/ 	.word	0xffffffff


	//   ....[97]....
        /*0730*/ 	.word	0xffffffff


	//   ....[98]....
        /*0734*/ 	.word	0xffffffff


	//   ....[99]....
        /*0738*/ 	.word	0xffffffff


	//   ....[100]....
        /*073c*/ 	.word	0xffffffff


	//   ....[101]....
        /*0740*/ 	.word	0xffffffff


	//   ....[102]....
        /*0744*/ 	.word	0xffffffff


	//   ....[103]....
        /*0748*/ 	.word	0xffffffff


	//   ....[104]....
        /*074c*/ 	.word	0xffffffff


	//   ....[105]....
        /*0750*/ 	.word	0xffffffff


	//   ....[106]....
        /*0754*/ 	.word	0x0500000f


	//   ....[107]....
        /*0758*/ 	.word	0x0500000f


	//   ....[108]....
        /*075c*/ 	.word	0x0500000f


	//   ....[109]....
        /*0760*/ 	.word	0x0500000f


	//   ....[110]....
        /*0764*/ 	.word	0x0500000f


	//   ....[111]....
        /*0768*/ 	.word	0x0500000f


	//   ....[112]....
        /*076c*/ 	.word	0x0500000f


	//   ....[113]....
        /*0770*/ 	.word	0x0500000f


	//   ....[114]....
        /*0774*/ 	.word	0x0500000f


	//   ....[115]....
        /*0778*/ 	.word	0x0500000f


	//   ....[116]....
        /*077c*/ 	.word	0x0500000f


	//   ....[117]....
        /*0780*/ 	.word	0x0500000f


	//   ....[118]....
        /*0784*/ 	.word	0x0500000f


	//   ....[119]....
        /*0788*/ 	.word	0x0500000f


	//   ....[120]....
        /*078c*/ 	.word	0x0500000f


	//   ....[121]....
        /*0790*/ 	.word	0x0500000f


	//   ....[122]....
        /*0794*/ 	.word	0x0500000f


	//   ....[123]....
        /*0798*/ 	.word	0x0500000f


	//   ....[124]....
        /*079c*/ 	.word	0x0500000f


	//   ....[125]....
        /*07a0*/ 	.word	0x0500000f


	//   ....[126]....
        /*07a4*/ 	.word	0x0500000f


	//   ....[127]....
        /*07a8*/ 	.word	0x0500000f


	//   ....[128]....
        /*07ac*/ 	.word	0x0500000f


	//   ....[129]....
        /*07b0*/ 	.word	0x0500000f


	//   ....[130]....
        /*07b4*/ 	.word	0x0500000f


	//   ....[131]....
        /*07b8*/ 	.word	0x0500000f


	//   ....[132]....
        /*07bc*/ 	.word	0x0500000f


	//   ....[133]....
        /*07c0*/ 	.word	0x0500000f


	//   ....[134]....
        /*07c4*/ 	.word	0x0500000f


	//   ....[135]....
        /*07c8*/ 	.word	0x0500000f


	//   ....[136]....
        /*07cc*/ 	.word	0x0500000f


	//   ....[137]....
        /*07d0*/ 	.word	0x0500000f


	//   ....[138]....
        /*07d4*/ 	.word	0x0500000f


	//   ....[139]....
        /*07d8*/ 	.word	0x0500000f


	//   ....[140]....
        /*07dc*/ 	.word	0x0500000f


	//   ....[141]....
        /*07e0*/ 	.word	0x0500000f


	//   ....[142]....
        /*07e4*/ 	.word	0x0500000f


	//   ....[143]....
        /*07e8*/ 	.word	0x0500000f


	//   ....[144]....
        /*07ec*/ 	.word	0x0500000f


	//   ....[145]....
        /*07f0*/ 	.word	0x0500000f


	//   ....[146]....
        /*07f4*/ 	.word	0x0500000f


	//   ....[147]....
        /*07f8*/ 	.word	0x0500000f


	//   ....[148]....
        /*07fc*/ 	.word	0x0500000f


	//   ....[149]....
        /*0800*/ 	.word	0x0500000f


	//   ....[150]....
        /*0804*/ 	.word	0x0500000f


	//----- nvinfo : EIATTR_COOP_GROUP_INSTR_OFFSETS
	.align		4
.L_1377:
        /*0808*/ 	.byte	0x04, 0x28
        /*080a*/ 	.short	(.L_1379 - .L_1378)


	//   ....[0]....
.L_1378:
        /*080c*/ 	.word	0x00000070


	//   ....[1]....
        /*0810*/ 	.word	0x000001a0


	//   ....[2]....
        /*0814*/ 	.word	0x000001f0


	//   ....[3]....
        /*0818*/ 	.word	0x00000420


	//   ....[4]....
        /*081c*/ 	.word	0x00000580


	//   ....[5]....
        /*0820*/ 	.word	0x000006a0


	//   ....[6]....
        /*0824*/ 	.word	0x00000800


	//   ....[7]....
        /*0828*/ 	.word	0x00007490


	//   ....[8]....
        /*082c*/ 	.word	0x00007c00


	//   ....[9]....
        /*0830*/ 	.word	0x00007c10


	//   ....[10]....
        /*0834*/ 	.word	0x00007c20


	//   ....[11]....
        /*0838*/ 	.word	0x00007c30


	//   ....[12]....
        /*083c*/ 	.word	0x00009a10


	//   ....[13]....
        /*0840*/ 	.word	0x00009a20


	//   ....[14]....
        /*0844*/ 	.word	0x00009a30


	//   ....[15]....
        /*0848*/ 	.word	0x00009a40


	//   ....[16]....
        /*084c*/ 	.word	0x0000bfe0


	//   ....[17]....
        /*0850*/ 	.word	0x0000d140


	//   ....[18]....
        /*0854*/ 	.word	0x0000d8d0


	//   ....[19]....
        /*0858*/ 	.word	0x0000d970


	//   ....[20]....
        /*085c*/ 	.word	0x0000e260


	//   ....[21]....
        /*0860*/ 	.word	0x0000e2c0


	//   ....[22]....
        /*0864*/ 	.word	0x0000ef20


	//   ....[23]....
        /*0868*/ 	.word	0x0000fcf0


	//   ....[24]....
        /*086c*/ 	.word	0x000108d0


	//   ....[25]....
        /*0870*/ 	.word	0x000112e0


	//   ....[26]....
        /*0874*/ 	.word	0x00011300


	//   ....[27]....
        /*0878*/ 	.word	0x00011fb0


	//   ....[28]....
        /*087c*/ 	.word	0x00011fe0


	//   ....[29]....
        /*0880*/ 	.word	0x00012e60


	//   ....[30]....
        /*0884*/ 	.word	0x000140c0


	//   ....[31]....
        /*0888*/ 	.word	0x00014120


	//   ....[32]....
        /*088c*/ 	.word	0x00014830


	//   ....[33]....
        /*0890*/ 	.word	0x00014850


	//   ....[34]....
        /*0894*/ 	.word	0x00015cd0


	//   ....[35]....
        /*0898*/ 	.word	0x00016720


	//   ....[36]....
        /*089c*/ 	.word	0x00017380


	//   ....[37]....
        /*08a0*/ 	.word	0x00017d80


	//   ....[38]....
        /*08a4*/ 	.word	0x00017da0


	//   ....[39]....
        /*08a8*/ 	.word	0x00018ab0


	//   ....[40]....
        /*08ac*/ 	.word	0x00018ad0


	//   ....[41]....
        /*08b0*/ 	.word	0x00019900


	//   ....[42]....
        /*08b4*/ 	.word	0x00019b10


	//   ....[43]....
        /*08b8*/ 	.word	0x00019b40


	//   ....[44]....
        /*08bc*/ 	.word	0x00019c60


	//   ....[45]....
        /*08c0*/ 	.word	0x0001a060


	//   ....[46]....
        /*08c4*/ 	.word	0x0001af90


	//   ....[47]....
        /*08c8*/ 	.word	0x0001afc0


	//   ....[48]....
        /*08cc*/ 	.word	0x0001aff0


	//   ....[49]....
        /*08d0*/ 	.word	0x0001b000


	//   ....[50]....
        /*08d4*/ 	.word	0x0001b560


	//   ....[51]....
        /*08d8*/ 	.word	0x0001b580


	//   ....[52]....
        /*08dc*/ 	.word	0x0001b6a0


	//   ....[53]....
        /*08e0*/ 	.word	0x0001b6c0


	//   ....[54]....
        /*08e4*/ 	.word	0x0001bf30


	//   ....[55]....
        /*08e8*/ 	.word	0x0001bf40


	//   ....[56]....
        /*08ec*/ 	.word	0x0001c0a0


	//   ....[57]....
        /*08f0*/ 	.word	0x0001c0b0


	//   ....[58]....
        /*08f4*/ 	.word	0x0001c250


	//   ....[59]....
        /*08f8*/ 	.word	0x0001c420


	//   ....[60]....
        /*08fc*/ 	.word	0x0001c450


	//   ....[61]....
        /*0900*/ 	.word	0x0001c480


	//   ....[62]....
        /*0904*/ 	.word	0x0001c4b0


	//   ....[63]....
        /*0908*/ 	.word	0x0001c4e0


	//   ....[64]....
        /*090c*/ 	.word	0x0001c510


	//   ....[65]....
        /*0910*/ 	.word	0x0001c680


	//   ....[66]....
        /*0914*/ 	.word	0x0001c6b0


	//   ....[67]....
        /*0918*/ 	.word	0x0001c6e0


	//   ....[68]....
        /*091c*/ 	.word	0x0001c710


	//   ....[69]....
        /*0920*/ 	.word	0x0001c740


	//   ....[70]....
        /*0924*/ 	.word	0x0001c770


	//   ....[71]....
        /*0928*/ 	.word	0x0001c810


	//   ....[72]....
        /*092c*/ 	.word	0x0001c870


	//   ....[73]....
        /*0930*/ 	.word	0x0001c910


	//   ....[74]....
        /*0934*/ 	.word	0x0001dab0


	//   ....[75]....
        /*0938*/ 	.word	0x0001f8b0


	//   ....[76]....
        /*093c*/ 	.word	0x00020550


	//   ....[77]....
        /*0940*/ 	.word	0x00020570


	//   ....[78]....
        /*0944*/ 	.word	0x00020640


	//   ....[79]....
        /*0948*/ 	.word	0x00020660


	//   ....[80]....
        /*094c*/ 	.word	0x00020700


	//   ....[81]....
        /*0950*/ 	.word	0x00020720


	//   ....[82]....
        /*0954*/ 	.word	0x00020730


	//   ....[83]....
        /*0958*/ 	.word	0x00020740


	//   ....[84]....
        /*095c*/ 	.word	0x00020820


	//   ....[85]....
        /*0960*/ 	.word	0x00020860


	//   ....[86]....
        /*0964*/ 	.word	0x00020870


	//   ....[87]....
        /*0968*/ 	.word	0x00020900


	//   ....[88]....
        /*096c*/ 	.word	0x00023590


	//   ....[89]....
        /*0970*/ 	.word	0x000235b0


	//   ....[90]....
        /*0974*/ 	.word	0x000235f0


	//   ....[91]....
        /*0978*/ 	.word	0x00023620


	//   ....[92]....
        /*097c*/ 	.word	0x00023650


	//   ....[93]....
        /*0980*/ 	.word	0x00023680


	//   ....[94]....
        /*0984*/ 	.word	0x000236b0


	//   ....[95]....
        /*0988*/ 	.word	0x000236e0


	//   ....[96]....
        /*098c*/ 	.word	0x00023850


	//   ....[97]....
        /*0990*/ 	.word	0x00023890


	//   ....[98]....
        /*0994*/ 	.word	0x000238c0


	//   ....[99]....
        /*0998*/ 	.word	0x000238f0


	//   ....[100]....
        /*099c*/ 	.word	0x00023920


	//   ....[101]....
        /*09a0*/ 	.word	0x00023950


	//   ....[102]....
        /*09a4*/ 	.word	0x00023a10


	//   ....[103]....
        /*09a8*/ 	.word	0x00023a30


	//   ....[104]....
        /*09ac*/ 	.word	0x00023aa0


	//   ....[105]....
        /*09b0*/ 	.word	0x00024130


	//   ....[106]....
        /*09b4*/ 	.word	0x00024590


	//   ....[107]....
        /*09b8*/ 	.word	0x00024630


	//   ....[108]....
        /*09bc*/ 	.word	0x000246c0


	//   ....[109]....
        /*09c0*/ 	.word	0x00024710


	//   ....[110]....
        /*09c4*/ 	.word	0x00024760


	//   ....[111]....
        /*09c8*/ 	.word	0x00024830


	//   ....[112]....
        /*09cc*/ 	.word	0x000248c0


	//   ....[113]....
        /*09d0*/ 	.word	0x00024920


	//   ....[114]....
        /*09d4*/ 	.word	0x00024980


	//   ....[115]....
        /*09d8*/ 	.word	0x00024cd0


	//   ....[116]....
        /*09dc*/ 	.word	0x00024d20


	//   ....[117]....
        /*09e0*/ 	.word	0x00024db0


	//   ....[118]....
        /*09e4*/ 	.word	0x00024e40


	//   ....[119]....
        /*09e8*/ 	.word	0x00024f00


	//   ....[120]....
        /*09ec*/ 	.word	0x000251f0


	//   ....[121]....
        /*09f0*/ 	.word	0x000253a0


	//   ....[122]....
        /*09f4*/ 	.word	0x000253f0


	//   ....[123]....
        /*09f8*/ 	.word	0x00025460


	//   ....[124]....
        /*09fc*/ 	.word	0x00025560


	//   ....[125]....
        /*0a00*/ 	.word	0x000255f0


	//   ....[126]....
        /*0a04*/ 	.word	0x00025700


	//   ....[127]....
        /*0a08*/ 	.word	0x00025760


	//   ....[128]....
        /*0a0c*/ 	.word	0x000257f0


	//   ....[129]....
        /*0a10*/ 	.word	0x000258e0


	//   ....[130]....
        /*0a14*/ 	.word	0x000259e0


	//   ....[131]....
        /*0a18*/ 	.word	0x00025a40


	//   ....[132]....
        /*0a1c*/ 	.word	0x00025aa0


	//   ....[133]....
        /*0a20*/ 	.word	0x00025e40


	//   ....[134]....
        /*0a24*/ 	.word	0x00025ef0


	//   ....[135]....
        /*0a28*/ 	.word	0x00025ff0


	//   ....[136]....
        /*0a2c*/ 	.word	0x00026070


	//   ....[137]....
        /*0a30*/ 	.word	0x000260e0


	//   ....[138]....
        /*0a34*/ 	.word	0x00026150


	//   ....[139]....
        /*0a38*/ 	.word	0x000261c0


	//   ....[140]....
        /*0a3c*/ 	.word	0x00026240


	//   ....[141]....
        /*0a40*/ 	.word	0x000262d0


	//   ....[142]....
        /*0a44*/ 	.word	0x00026370


	//   ....[143]....
        /*0a48*/ 	.word	0x000263e0


	//   ....[144]....
        /*0a4c*/ 	.word	0x00026450


	//   ....[145]....
        /*0a50*/ 	.word	0x000264c0


	//   ....[146]....
        /*0a54*/ 	.word	0x00026540


	//   ....[147]....
        /*0a58*/ 	.word	0x000265b0


	//   ....[148]....
        /*0a5c*/ 	.word	0x00026650


	//   ....[149]....
        /*0a60*/ 	.word	0x000266e0


	//   ....[150]....
        /*0a64*/ 	.word	0x00026810


	//----- nvinfo : EIATTR_REG_RECONFIG
	.align		4
.L_1379:
        /*0a68*/ 	.byte	0x01, 0x54
	.zero		2


	//----- nvinfo : EIATTR_SYSCALL_OFFSETS
	.align		4
        /*0a6c*/ 	.byte	0x04, 0x46
        /*0a6e*/ 	.short	(.L_1381 - .L_1380)


	//   ....[0]....
.L_1380:
        /*0a70*/ 	.word	0x00001e70


	//   ....[1]....
        /*0a74*/ 	.word	0x00001fc0


	//   ....[2]....
        /*0a78*/ 	.word	0x00007690


	//   ....[3]....
        /*0a7c*/ 	.word	0x000079b0


	//   ....[4]....
        /*0a80*/ 	.word	0x0001f510


	//   ....[5]....
        /*0a84*/ 	.word	0x0001f660


	//   ....[6]....
        /*0a88*/ 	.word	0x0001f750


	//   ....[7]....
        /*0a8c*/ 	.word	0x0001ffd0


	//----- nvinfo : EIATTR_MBARRIER_INSTR_OFFSETS
	.align		4
.L_1381:
        /*0a90*/ 	.byte	0x04, 0x39
        /*0a92*/ 	.short	(.L_1383 - .L_1382)


	//   ....[0]....
.L_1382:
        /*0a94*/ 	.word	0x000002d0
        /*0a98*/ 	.word	0x000000ff
        /*0a9c*/ 	.word	0x0002d800
        /*0aa0*/ 	.short	0x0100
        /*0aa2*/ 	.byte	0x08
	.zero		1


	//   ....[1]....
        /*0aa4*/ 	.word	0x000002e0
        /*0aa8*/ 	.word	0x000000ff
        /*0aac*/ 	.word	0x0002d820
        /*0ab0*/ 	.short	0x0100
        /*0ab2*/ 	.byte	0x08
	.zero		1


	//   ....[2]....
        /*0ab4*/ 	.word	0x000003d0
        /*0ab8*/ 	.word	0x000000ff
        /*0abc*/ 	.word	0x0002d830
        /*0ac0*/ 	.short	0x0100
        /*0ac2*/ 	.byte	0x08
	.zero		1


	//   ....[3]....
        /*0ac4*/ 	.word	0x000003e0
        /*0ac8*/ 	.word	0x000000ff
        /*0acc*/ 	.word	0x0002d840
        /*0ad0*/ 	.short	0x0100
        /*0ad2*/ 	.byte	0x08
	.zero		1


	//   ....[4]....
        /*0ad4*/ 	.word	0x000003f0
        /*0ad8*/ 	.word	0x000000ff
        /*0adc*/ 	.word	0x0002d838
        /*0ae0*/ 	.short	0x0100
        /*0ae2*/ 	.byte	0x08
	.zero		1


	//   ....[5]....
        /*0ae4*/ 	.word	0x00000400
        /*0ae8*/ 	.word	0x000000ff
        /*0aec*/ 	.word	0x0002d848
        /*0af0*/ 	.short	0x0100
        /*0af2*/ 	.byte	0x08
	.zero		1


	//   ....[6]....
        /*0af4*/ 	.word	0x00000530
        /*0af8*/ 	.word	0x000000ff
        /*0afc*/ 	.word	0x0002d850
        /*0b00*/ 	.short	0x0100
        /*0b02*/ 	.byte	0x08
	.zero		1


	//   ....[7]....
        /*0b04*/ 	.word	0x00000540
        /*0b08*/ 	.word	0x000000ff
        /*0b0c*/ 	.word	0x0002d860
        /*0b10*/ 	.short	0x0100
        /*0b12*/ 	.byte	0x08
	.zero		1


	//   ....[8]....
        /*0b14*/ 	.word	0x00000550
        /*0b18*/ 	.word	0x000000ff
        /*0b1c*/ 	.word	0x0002d858
        /*0b20*/ 	.short	0x0100
        /*0b22*/ 	.byte	0x08
	.zero		1


	//   ....[9]....
        /*0b24*/ 	.word	0x00000560
        /*0b28*/ 	.word	0x000000ff
        /*0b2c*/ 	.word	0x0002d868
        /*0b30*/ 	.short	0x0100
        /*0b32*/ 	.byte	0x08
	.zero		1


	//   ....[10]....
        /*0b34*/ 	.word	0x00000650
        /*0b38*/ 	.word	0x000000ff
        /*0b3c*/ 	.word	0x0002d870
        /*0b40*/ 	.short	0x0100
        /*0b42*/ 	.byte	0x06
	.zero		1


	//   ....[11]....
        /*0b44*/ 	.word	0x00000660
        /*0b48*/ 	.word	0x000000ff
        /*0b4c*/ 	.word	0x0002d880
        /*0b50*/ 	.short	0x0100
        /*0b52*/ 	.byte	0x06
	.zero		1


	//   ....[12]....
        /*0b54*/ 	.word	0x00000670
        /*0b58*/ 	.word	0x000000ff
        /*0b5c*/ 	.word	0x0002d878
        /*0b60*/ 	.short	0x0100
        /*0b62*/ 	.byte	0x06
	.zero		1


	//   ....[13]....
        /*0b64*/ 	.word	0x00000680
        /*0b68*/ 	.word	0x000000ff
        /*0b6c*/ 	.word	0x0002d888
        /*0b70*/ 	.short	0x0100
        /*0b72*/ 	.byte	0x06
	.zero		1


	//   ....[14]....
        /*0b74*/ 	.word	0x000007b0
        /*0b78*/ 	.word	0x000000ff
        /*0b7c*/ 	.word	0x0002d890
        /*0b80*/ 	.short	0x0100
        /*0b82*/ 	.byte	0x08
	.zero		1


	//   ....[15]....
        /*0b84*/ 	.word	0x000007c0
        /*0b88*/ 	.word	0x000000ff
        /*0b8c*/ 	.word	0x0002d8a0
        /*0b90*/ 	.short	0x0100
        /*0b92*/ 	.byte	0x08
	.zero		1


	//   ....[16]....
        /*0b94*/ 	.word	0x000007d0
        /*0b98*/ 	.word	0x000000ff
        /*0b9c*/ 	.word	0x0002d898
        /*0ba0*/ 	.short	0x0100
        /*0ba2*/ 	.byte	0x08
	.zero		1


	//   ....[17]....
        /*0ba4*/ 	.word	0x000007e0
        /*0ba8*/ 	.word	0x000000ff
        /*0bac*/ 	.word	0x0002d8a8
        /*0bb0*/ 	.short	0x0100
        /*0bb2*/ 	.byte	0x08
	.zero		1


	//   ....[18]....
        /*0bb4*/ 	.word	0x00000910
        /*0bb8*/ 	.word	0x000000ff
        /*0bbc*/ 	.word	0x0002d8b0
        /*0bc0*/ 	.short	0x0100
        /*0bc2*/ 	.byte	0x08
	.zero		1


	//   ....[19]....
        /*0bc4*/ 	.word	0x00000920
        /*0bc8*/ 	.word	0x000000ff
        /*0bcc*/ 	.word	0x0002d8c0
        /*0bd0*/ 	.short	0x0100
        /*0bd2*/ 	.byte	0x08
	.zero		1


	//   ....[20]....
        /*0bd4*/ 	.word	0x00000930
        /*0bd8*/ 	.word	0x000000ff
        /*0bdc*/ 	.word	0x0002d8b8
        /*0be0*/ 	.short	0x0100
        /*0be2*/ 	.byte	0x08
	.zero		1


	//   ....[21]....
        /*0be4*/ 	.word	0x00000940
        /*0be8*/ 	.word	0x000000ff
        /*0bec*/ 	.word	0x0002d8c8
        /*0bf0*/ 	.short	0x0100
        /*0bf2*/ 	.byte	0x08
	.zero		1


	//   ....[22]....
        /*0bf4*/ 	.word	0x000033a0
        /*0bf8*/ 	.word	0x0000000e
        /*0bfc*/ 	.word	0x0002d890
        /*0c00*/ 	.short	0x010a
        /*0c02*/ 	.byte	0x3f
	.zero		1


	//   ....[23]....
        /*0c04*/ 	.word	0x00004da0
        /*0c08*/ 	.word	0x0000000e
        /*0c0c*/ 	.word	0x0002d890
        /*0c10*/ 	.short	0x010a
        /*0c12*/ 	.byte	0x3f
	.zero		1


	//   ....[24]....
        /*0c14*/ 	.word	0x00006750
        /*0c18*/ 	.word	0x0000000e
        /*0c1c*/ 	.word	0x0002d890
        /*0c20*/ 	.short	0x010a
        /*0c22*/ 	.byte	0x3f
	.zero		1


	//   ....[25]....
        /*0c24*/ 	.word	0x000069c0
        /*0c28*/ 	.word	0x0000001c
        /*0c2c*/ 	.word	0x00000000
        /*0c30*/ 	.short	0x0101
        /*0c32*/ 	.byte	0x3f
	.zero		1


	//   ....[26]....
        /*0c34*/ 	.word	0x00006a00
        /*0c38*/ 	.word	0x0000000e
        /*0c3c*/ 	.word	0x0002d8b0
        /*0c40*/ 	.short	0x010a
        /*0c42*/ 	.byte	0x3f
	.zero		1


	//   ....[27]....
        /*0c44*/ 	.word	0x00006d40
        /*0c48*/ 	.word	0x0000000e
        /*0c4c*/ 	.word	0x00000000
        /*0c50*/ 	.short	0x0101
        /*0c52*/ 	.byte	0x3f
	.zero		1


	//   ....[28]....
        /*0c54*/ 	.word	0x00007730
        /*0c58*/ 	.word	0x00000002
        /*0c5c*/ 	.word	0x0002d800
        /*0c60*/ 	.short	0x010a
        /*0c62*/ 	.byte	0x3f
	.zero		1


	//   ....[29]....
        /*0c64*/ 	.word	0x00007780
        /*0c68*/ 	.word	0x00000002
        /*0c6c*/ 	.word	0x0002d800
        /*0c70*/ 	.short	0x010a
        /*0c72*/ 	.byte	0x3f
	.zero		1


	//   ....[30]....
        /*0c74*/ 	.word	0x00008360
        /*0c78*/ 	.word	0x00000002
        /*0c7c*/ 	.word	0x0002d800
        /*0c80*/ 	.short	0x010a
        /*0c82*/ 	.byte	0x3f
	.zero		1


	//   ....[31]....
        /*0c84*/ 	.word	0x00009ec0
        /*0c88*/ 	.word	0x00000002
        /*0c8c*/ 	.word	0x0002d800
        /*0c90*/ 	.short	0x010a
        /*0c92*/ 	.byte	0x3f
	.zero		1


	//   ....[32]....
        /*0c94*/ 	.word	0x0000b580
        /*0c98*/ 	.word	0x00000000
        /*0c9c*/ 	.word	0x0002d830
        /*0ca0*/ 	.short	0x010a
        /*0ca2*/ 	.byte	0x3f
	.zero		1


	//   ....[33]....
        /*0ca4*/ 	.word	0x0000b5f0
        /*0ca8*/ 	.word	0x00000000
        /*0cac*/ 	.word	0x0002d830
        /*0cb0*/ 	.short	0x010a
        /*0cb2*/ 	.byte	0x3f
	.zero		1


	//   ....[34]....
        /*0cb4*/ 	.word	0x0000bf70
        /*0cb8*/ 	.word	0x00000000
        /*0cbc*/ 	.word	0x00000000
        /*0cc0*/ 	.short	0x0101
        /*0cc2*/ 	.byte	0x3f
	.zero		1


	//   ....[35]....
        /*0cc4*/ 	.word	0x0000f400
        /*0cc8*/ 	.word	0x0000000b
        /*0ccc*/ 	.word	0x0002d830
        /*0cd0*/ 	.short	0x010a
        /*0cd2*/ 	.byte	0x3f
	.zero		1


	//   ....[36]....
        /*0cd4*/ 	.word	0x0000f450
        /*0cd8*/ 	.word	0x0000000b
        /*0cdc*/ 	.word	0x0002d830
        /*0ce0*/ 	.short	0x010a
        /*0ce2*/ 	.byte	0x3f
	.zero		1


	//   ....[37]....
        /*0ce4*/ 	.word	0x0000f860
        /*0ce8*/ 	.word	0x0000000b
        /*0cec*/ 	.word	0x0002d850
        /*0cf0*/ 	.short	0x010a
        /*0cf2*/ 	.byte	0x3f
	.zero		1


	//   ....[38]....
        /*0cf4*/ 	.word	0x0000f8a0
        /*0cf8*/ 	.word	0x0000000b
        /*0cfc*/ 	.word	0x0002d850
        /*0d00*/ 	.short	0x010a
        /*0d02*/ 	.byte	0x3f
	.zero		1


	//   ....[39]....
        /*0d04*/ 	.word	0x000106d0
        /*0d08*/ 	.word	0x00000032
        /*0d0c*/ 	.word	0x00000000
        /*0d10*/ 	.short	0x0101
        /*0d12*/ 	.byte	0x3f
	.zero		1


	//   ....[40]....
        /*0d14*/ 	.word	0x000110d0
        /*0d18*/ 	.word	0x0000000a
        /*0d1c*/ 	.word	0x00000000
        /*0d20*/ 	.short	0x0101
        /*0d22*/ 	.byte	0x3f
	.zero		1


	//   ....[41]....
        /*0d24*/ 	.word	0x00013240
        /*0d28*/ 	.word	0x0000000c
        /*0d2c*/ 	.word	0x0002d830
        /*0d30*/ 	.short	0x010a
        /*0d32*/ 	.byte	0x3f
	.zero		1


	//   ....[42]....
        /*0d34*/ 	.word	0x00013290
        /*0d38*/ 	.word	0x0000000c
        /*0d3c*/ 	.word	0x0002d830
        /*0d40*/ 	.short	0x010a
        /*0d42*/ 	.byte	0x3f
	.zero		1


	//   ....[43]....
        /*0d44*/ 	.word	0x000136a0
        /*0d48*/ 	.word	0x0000000d
        /*0d4c*/ 	.word	0x0002d850
        /*0d50*/ 	.short	0x010a
        /*0d52*/ 	.byte	0x3f
	.zero		1


	//   ....[44]....
        /*0d54*/ 	.word	0x000136e0
        /*0d58*/ 	.word	0x0000000d
        /*0d5c*/ 	.word	0x0002d850
        /*0d60*/ 	.short	0x010a
        /*0d62*/ 	.byte	0x3f
	.zero		1


	//   ....[45]....
        /*0d64*/ 	.word	0x00014f90
        /*0d68*/ 	.word	0x0000001b
        /*0d6c*/ 	.word	0x00000000
        /*0d70*/ 	.short	0x0101
        /*0d72*/ 	.byte	0x3f
	.zero		1


	//   ....[46]....
        /*0d74*/ 	.word	0x00014fb0
        /*0d78*/ 	.word	0x0000000a
        /*0d7c*/ 	.word	0x00000000
        /*0d80*/ 	.short	0x0101
        /*0d82*/ 	.byte	0x3f
	.zero		1


	//   ....[47]....
        /*0d84*/ 	.word	0x00015e20
        /*0d88*/ 	.word	0x0000000c
        /*0d8c*/ 	.word	0x0002d830
        /*0d90*/ 	.short	0x010a
        /*0d92*/ 	.byte	0x3f
	.zero		1


	//   ....[48]....
        /*0d94*/ 	.word	0x00015e70
        /*0d98*/ 	.word	0x0000000c
        /*0d9c*/ 	.word	0x0002d830
        /*0da0*/ 	.short	0x010a
        /*0da2*/ 	.byte	0x3f
	.zero		1


	//   ....[49]....
        /*0da4*/ 	.word	0x00016280
        /*0da8*/ 	.word	0x0000000d
        /*0dac*/ 	.word	0x0002d850
        /*0db0*/ 	.short	0x010a
        /*0db2*/ 	.byte	0x3f
	.zero		1


	//   ....[50]....
        /*0db4*/ 	.word	0x000162c0
        /*0db8*/ 	.word	0x0000000d
        /*0dbc*/ 	.word	0x0002d850
        /*0dc0*/ 	.short	0x010a
        /*0dc2*/ 	.byte	0x3f
	.zero		1


	//   ....[51]....
        /*0dc4*/ 	.word	0x00017180
        /*0dc8*/ 	.word	0x00000032
        /*0dcc*/ 	.word	0x00000000
        /*0dd0*/ 	.short	0x0101
        /*0dd2*/ 	.byte	0x3f
	.zero		1


	//   ....[52]....
        /*0dd4*/ 	.word	0x00017b70
        /*0dd8*/ 	.word	0x0000000b
        /*0ddc*/ 	.word	0x00000000
        /*0de0*/ 	.short	0x0101
        /*0de2*/ 	.byte	0x3f
	.zero		1


	//   ....[53]....
        /*0de4*/ 	.word	0x00019980
        /*0de8*/ 	.word	0x0000000b
        /*0dec*/ 	.word	0x0002d850
        /*0df0*/ 	.short	0x010a
        /*0df2*/ 	.byte	0x3f
	.zero		1


	//   ....[54]....
        /*0df4*/ 	.word	0x00019a30
        /*0df8*/ 	.word	0x0000000b
        /*0dfc*/ 	.word	0x0002d850
        /*0e00*/ 	.short	0x010a
        /*0e02*/ 	.byte	0x3f
	.zero		1


	//   ....[55]....
        /*0e04*/ 	.word	0x0001a210
        /*0e08*/ 	.word	0x00000009
        /*0e0c*/ 	.word	0x00000000
        /*0e10*/ 	.short	0x0101
        /*0e12*/ 	.byte	0x3f
	.zero		1


	//   ....[56]....
        /*0e14*/ 	.word	0x0001b570
        /*0e18*/ 	.word	0x00000000
        /*0e1c*/ 	.word	0x00000000
        /*0e20*/ 	.short	0x0101
        /*0e22*/ 	.byte	0x3f
	.zero		1


	//   ....[57]....
        /*0e24*/ 	.word	0x0001db90
        /*0e28*/ 	.word	0x00000016
        /*0e2c*/ 	.word	0x0002d820
        /*0e30*/ 	.short	0x010a
        /*0e32*/ 	.byte	0x3f
	.zero		1


	//   ....[58]....
        /*0e34*/ 	.word	0x0001dc50
        /*0e38*/ 	.word	0x0000000b
        /*0e3c*/ 	.word	0x0002d8a0
        /*0e40*/ 	.short	0x010a
        /*0e42*/ 	.byte	0x3f
	.zero		1


	//   ....[59]....
        /*0e44*/ 	.word	0x0001e060
        /*0e48*/ 	.word	0x0000000b
        /*0e4c*/ 	.word	0x0002d8c0
        /*0e50*/ 	.short	0x010a
        /*0e52*/ 	.byte	0x3f
	.zero		1


	//   ....[60]....
        /*0e54*/ 	.word	0x0001e5a0
        /*0e58*/ 	.word	0x00000006
        /*0e5c*/ 	.word	0x0002d8a0
        /*0e60*/ 	.short	0x010a
        /*0e62*/ 	.byte	0x3f
	.zero		1


	//   ....[61]....
        /*0e64*/ 	.word	0x0001e9a0
        /*0e68*/ 	.word	0x00000006
        /*0e6c*/ 	.word	0x0002d8c0
        /*0e70*/ 	.short	0x010a
        /*0e72*/ 	.byte	0x3f
	.zero		1


	//   ....[62]....
        /*0e74*/ 	.word	0x0001fab0
        /*0e78*/ 	.word	0x00000000
        /*0e7c*/ 	.word	0x0002d840
        /*0e80*/ 	.short	0x010a
        /*0e82*/ 	.byte	0x3f
	.zero		1


	//   ....[63]....
        /*0e84*/ 	.word	0x000209d0
        /*0e88*/ 	.word	0x00000016
        /*0e8c*/ 	.word	0x0002d800
        /*0e90*/ 	.short	0x0107
        /*0e92*/ 	.byte	0x3f
	.zero		1


	//   ....[64]....
        /*0e94*/ 	.word	0x00020ac0
        /*0e98*/ 	.word	0x00000016
        /*0e9c*/ 	.word	0x0002d800
        /*0ea0*/ 	.short	0x0101
        /*0ea2*/ 	.byte	0x3f
	.zero		1


	//   ....[65]....
        /*0ea4*/ 	.word	0x00020ae0
        /*0ea8*/ 	.word	0x00000016
        /*0eac*/ 	.word	0x0002d820
        /*0eb0*/ 	.short	0x010a
        /*0eb2*/ 	.byte	0x3f
	.zero		1


	//   ....[66]....
        /*0eb4*/ 	.word	0x00020e10
        /*0eb8*/ 	.word	0x00000003
        /*0ebc*/ 	.word	0x0002d840
        /*0ec0*/ 	.short	0x010a
        /*0ec2*/ 	.byte	0x3f
	.zero		1


	//   ....[67]....
        /*0ec4*/ 	.word	0x00021270
        /*0ec8*/ 	.word	0x00000002
        /*0ecc*/ 	.word	0x0002d860
        /*0ed0*/ 	.short	0x010a
        /*0ed2*/ 	.byte	0x3f
	.zero		1


	//   ....[68]....
        /*0ed4*/ 	.word	0x000219c0
        /*0ed8*/ 	.word	0x00000004
        /*0edc*/ 	.word	0x0002d840
        /*0ee0*/ 	.short	0x010a
        /*0ee2*/ 	.byte	0x3f
	.zero		1


	//   ....[69]....
        /*0ee4*/ 	.word	0x00021e20
        /*0ee8*/ 	.word	0x00000003
        /*0eec*/ 	.word	0x0002d860
        /*0ef0*/ 	.short	0x010a
        /*0ef2*/ 	.byte	0x3f
	.zero		1


	//   ....[70]....
        /*0ef4*/ 	.word	0x000224c0
        /*0ef8*/ 	.word	0x00000004
        /*0efc*/ 	.word	0x0002d840
        /*0f00*/ 	.short	0x010a
        /*0f02*/ 	.byte	0x3f
	.zero		1


	//   ....[71]....
        /*0f04*/ 	.word	0x00022920
        /*0f08*/ 	.word	0x00000003
        /*0f0c*/ 	.word	0x0002d860
        /*0f10*/ 	.short	0x010a
        /*0f12*/ 	.byte	0x3f
	.zero		1


	//   ....[72]....
        /*0f14*/ 	.word	0x00022f60
        /*0f18*/ 	.word	0x00000003
        /*0f1c*/ 	.word	0x0002d860
        /*0f20*/ 	.short	0x010a
        /*0f22*/ 	.byte	0x3f
	.zero		1


	//   ....[73]....
        /*0f24*/ 	.word	0x000240b0
        /*0f28*/ 	.word	0x00000007
        /*0f2c*/ 	.word	0x0002d820
        /*0f30*/ 	.short	0x010a
        /*0f32*/ 	.byte	0x3f
	.zero		1


	//   ....[74]....
        /*0f34*/ 	.word	0x00024240
        /*0f38*/ 	.word	0x00000005
        /*0f3c*/ 	.word	0x00000000
        /*0f40*/ 	.short	0x010a
        /*0f42*/ 	.byte	0x3f
	.zero		1


	//   ....[75]....
        /*0f44*/ 	.word	0x000242b0
        /*0f48*/ 	.word	0x00000003
        /*0f4c*/ 	.word	0x00000000
        /*0f50*/ 	.short	0x010a
        /*0f52*/ 	.byte	0x3f
	.zero		1


	//   ....[76]....
        /*0f54*/ 	.word	0x00024310
        /*0f58*/ 	.word	0x00000005
        /*0f5c*/ 	.word	0x00000000
        /*0f60*/ 	.short	0x010a
        /*0f62*/ 	.byte	0x3f
	.zero		1


	//   ....[77]....
        /*0f64*/ 	.word	0x00024340
        /*0f68*/ 	.word	0x00000003
        /*0f6c*/ 	.word	0x00000000
        /*0f70*/ 	.short	0x010a
        /*0f72*/ 	.byte	0x3f
	.zero		1


	//   ....[78]....
        /*0f74*/ 	.word	0x000243a0
        /*0f78*/ 	.word	0x0000000e
        /*0f7c*/ 	.word	0x0002d890
        /*0f80*/ 	.short	0x010a
        /*0f82*/ 	.byte	0x3f
	.zero		1


	//   ....[79]....
        /*0f84*/ 	.word	0x000243f0
        /*0f88*/ 	.word	0x0000000e
        /*0f8c*/ 	.word	0x0002d890
        /*0f90*/ 	.short	0x010a
        /*0f92*/ 	.byte	0x3f
	.zero		1


	//   ....[80]....
        /*0f94*/ 	.word	0x00024440
        /*0f98*/ 	.word	0x0000000e
        /*0f9c*/ 	.word	0x0002d890
        /*0fa0*/ 	.short	0x010a
        /*0fa2*/ 	.byte	0x3f
	.zero		1


	//   ....[81]....
        /*0fa4*/ 	.word	0x00024490
        /*0fa8*/ 	.word	0x0000000e
        /*0fac*/ 	.word	0x0002d8b0
        /*0fb0*/ 	.short	0x010a
        /*0fb2*/ 	.byte	0x3f
	.zero		1


	//   ....[82]....
        /*0fb4*/ 	.word	0x00024790
        /*0fb8*/ 	.word	0x00000002
        /*0fbc*/ 	.word	0x0002d800
        /*0fc0*/ 	.short	0x010a
        /*0fc2*/ 	.byte	0x3f
	.zero		1


	//   ....[83]....
        /*0fc4*/ 	.word	0x000249b0
        /*0fc8*/ 	.word	0x00000002
        /*0fcc*/ 	.word	0x0002d800
        /*0fd0*/ 	.short	0x010a
        /*0fd2*/ 	.byte	0x3f
	.zero		1


	//   ....[84]....
        /*0fd4*/ 	.word	0x00024a00
        /*0fd8*/ 	.word	0x00000000
        /*0fdc*/ 	.word	0x0002d830
        /*0fe0*/ 	.short	0x010a
        /*0fe2*/ 	.byte	0x3f
	.zero		1


	//   ....[85]....
        /*0fe4*/ 	.word	0x00024a50
        /*0fe8*/ 	.word	0x0000000b
        /*0fec*/ 	.word	0x0002d830
        /*0ff0*/ 	.short	0x010a
        /*0ff2*/ 	.byte	0x3f
	.zero		1


	//   ....[86]....
        /*0ff4*/ 	.word	0x00024aa0
        /*0ff8*/ 	.word	0x0000000b
        /*0ffc*/ 	.word	0x0002d850
        /*1000*/ 	.short	0x010a
        /*1002*/ 	.byte	0x3f
	.zero		1


	//   ....[87]....
        /*1004*/ 	.word	0x00024af0
        /*1008*/ 	.word	0x0000000c
        /*100c*/ 	.word	0x0002d830
        /*1010*/ 	.short	0x010a
        /*1012*/ 	.byte	0x3f
	.zero		1


	//   ....[88]....
        /*1014*/ 	.word	0x00024b40
        /*1018*/ 	.word	0x0000000d
        /*101c*/ 	.word	0x0002d850
        /*1020*/ 	.short	0x010a
        /*1022*/ 	.byte	0x3f
	.zero		1


	//   ....[89]....
        /*1024*/ 	.word	0x00024b90
        /*1028*/ 	.word	0x0000000c
        /*102c*/ 	.word	0x0002d830
        /*1030*/ 	.short	0x010a
        /*1032*/ 	.byte	0x3f
	.zero		1


	//   ....[90]....
        /*1034*/ 	.word	0x00024be0
        /*1038*/ 	.word	0x0000000d
        /*103c*/ 	.word	0x0002d850
        /*1040*/ 	.short	0x010a
        /*1042*/ 	.byte	0x3f
	.zero		1


	//   ....[91]....
        /*1044*/ 	.word	0x00024c30
        /*1048*/ 	.word	0x0000000b
        /*104c*/ 	.word	0x0002d850
        /*1050*/ 	.short	0x010a
        /*1052*/ 	.byte	0x3f
	.zero		1


	//   ....[92]....
        /*1054*/ 	.word	0x00024fd0
        /*1058*/ 	.word	0x00000016
        /*105c*/ 	.word	0x0002d820
        /*1060*/ 	.short	0x010a
        /*1062*/ 	.byte	0x3f
	.zero		1


	//   ....[93]....
        /*1064*/ 	.word	0x00025020
        /*1068*/ 	.word	0x0000000b
        /*106c*/ 	.word	0x0002d8a0
        /*1070*/ 	.short	0x010a
        /*1072*/ 	.byte	0x3f
	.zero		1


	//   ....[94]....
        /*1074*/ 	.word	0x00025070
        /*1078*/ 	.word	0x0000000b
        /*107c*/ 	.word	0x0002d8c0
        /*1080*/ 	.short	0x010a
        /*1082*/ 	.byte	0x3f
	.zero		1


	//   ....[95]....
        /*1084*/ 	.word	0x000250c0
        /*1088*/ 	.word	0x00000006
        /*108c*/ 	.word	0x0002d8a0
        /*1090*/ 	.short	0x010a
        /*1092*/ 	.byte	0x3f
	.zero		1


	//   ....[96]....
        /*1094*/ 	.word	0x00025110
        /*1098*/ 	.word	0x00000006
        /*109c*/ 	.word	0x0002d8c0
        /*10a0*/ 	.short	0x010a
        /*10a2*/ 	.byte	0x3f
	.zero		1


	//   ....[97]....
        /*10a4*/ 	.word	0x000252b0
        /*10a8*/ 	.word	0x00000000
        /*10ac*/ 	.word	0x0002d840
        /*10b0*/ 	.short	0x010a
        /*10b2*/ 	.byte	0x3f
	.zero		1


	//   ....[98]....
        /*10b4*/ 	.word	0x00025b60
        /*10b8*/ 	.word	0x00000016
        /*10bc*/ 	.word	0x0002d820
        /*10c0*/ 	.short	0x010a
        /*10c2*/ 	.byte	0x3f
	.zero		1


	//   ....[99]....
        /*10c4*/ 	.word	0x00025bb0
        /*10c8*/ 	.word	0x00000003
        /*10cc*/ 	.word	0x0002d840
        /*10d0*/ 	.short	0x010a
        /*10d2*/ 	.byte	0x3f
	.zero		1


	//   ....[100]....
        /*10d4*/ 	.word	0x00025c00
        /*10d8*/ 	.word	0x00000002
        /*10dc*/ 	.word	0x0002d860
        /*10e0*/ 	.short	0x010a
        /*10e2*/ 	.byte	0x3f
	.zero		1


	//   ....[101]....
        /*10e4*/ 	.word	0x00025c50
        /*10e8*/ 	.word	0x00000004
        /*10ec*/ 	.word	0x0002d840
        /*10f0*/ 	.short	0x010a
        /*10f2*/ 	.byte	0x3f
	.zero		1


	//   ....[102]....
        /*10f4*/ 	.word	0x00025ca0
        /*10f8*/ 	.word	0x00000003
        /*10fc*/ 	.word	0x0002d860
        /*1100*/ 	.short	0x010a
        /*1102*/ 	.byte	0x3f
	.zero		1


	//   ....[103]....
        /*1104*/ 	.word	0x00025cf0
        /*1108*/ 	.word	0x00000004
        /*110c*/ 	.word	0x0002d840
        /*1110*/ 	.short	0x010a
        /*1112*/ 	.byte	0x3f
	.zero		1


	//   ....[104]....
        /*1114*/ 	.word	0x00025d40
        /*1118*/ 	.word	0x00000003
        /*111c*/ 	.word	0x0002d860
        /*1120*/ 	.short	0x010a
        /*1122*/ 	.byte	0x3f
	.zero		1


	//   ....[105]....
        /*1124*/ 	.word	0x00025d90
        /*1128*/ 	.word	0x00000003
        /*112c*/ 	.word	0x0002d860
        /*1130*/ 	.short	0x010a
        /*1132*/ 	.byte	0x3f
	.zero		1


	//   ....[106]....
        /*1134*/ 	.word	0x00026730
        /*1138*/ 	.word	0x00000007
        /*113c*/ 	.word	0x0002d820
        /*1140*/ 	.short	0x010a
        /*1142*/ 	.byte	0x3f
	.zero		1


	//   ....[107]....
        /*1144*/ 	.word	0x000268d0
        /*1148*/ 	.word	0x00000005
        /*114c*/ 	.word	0x00000000
        /*1150*/ 	.short	0x010a
        /*1152*/ 	.byte	0x3f
	.zero		1


	//   ....[108]....
        /*1154*/ 	.word	0x00026920
        /*1158*/ 	.word	0x00000003
        /*115c*/ 	.word	0x00000000
        /*1160*/ 	.short	0x010a
        /*1162*/ 	.byte	0x3f
	.zero		1


	//   ....[109]....
        /*1164*/ 	.word	0x00026970
        /*1168*/ 	.word	0x00000005
        /*116c*/ 	.word	0x00000000
        /*1170*/ 	.short	0x010a
        /*1172*/ 	.byte	0x3f
	.zero		1


	//----- nvinfo : EIATTR_NUM_MBARRIERS
	.align		4
.L_1383:
        /*1174*/ 	.byte	0x03, 0x38
        /*1176*/ 	.short	0x0016


	//----- nvinfo : EIATTR_EXIT_INSTR_OFFSETS
	.align		4
        /*1178*/ 	.byte	0x04, 0x1c
        /*117a*/ 	.short	(.L_1385 - .L_1384)


	//   ....[0]....
.L_1384:
        /*117c*/ 	.word	0x00024390


	//----- nvinfo : EIATTR_MAX_THREADS
	.align		4
.L_1385:
        /*1180*/ 	.byte	0x04, 0x05
        /*1182*/ 	.short	(.L_1387 - .L_1386)
.L_1386:
        /*1184*/ 	.word	0x00000200
        /*1188*/ 	.word	0x00000001
        /*118c*/ 	.word	0x00000001


	//----- nvinfo : EIATTR_CRS_STACK_SIZE
	.align		4
.L_1387:
        /*1190*/ 	.byte	0x04, 0x1e
        /*1192*/ 	.short	(.L_1389 - .L_1388)
.L_1388:
        /*1194*/ 	.word	0x00000000


	//----- nvinfo : EIATTR_CBANK_PARAM_SIZE
	.align		4
.L_1389:
        /*1198*/ 	.byte	0x03, 0x19
        /*119a*/ 	.short	0x0af0


	//----- nvinfo : EIATTR_PARAM_CBANK
	.align		4
        /*119c*/ 	.byte	0x04, 0x0a
        /*119e*/ 	.short	(.L_1391 - .L_1390)
	.align		4
.L_1390:
        /*11a0*/ 	.word	index@(.nv.constant0._ZN7cutlass13device_kernelIN5flash11enable_sm90INS1_16FlashAttnFwdSm90INS1_25CollectiveMainloopFwdSm90ILi2EN4cute5tupleIJNS5_1CILi1EEES8_S8_EEENS6_IJNS7_ILi192EEENS7_ILi128EEENS7_ILi96EEEEEELi96ENS_6half_tEfNS_4arch4Sm90ELb0ELb1ELb1ELb1ELb0ELb1ELb0ELb0ELb1ELb1ELb0ELb0EEENS1_21CollectiveEpilogueFwdINS6_IJSA_SC_SB_EEES9_SE_SG_Li384ELb1ELb1ELb0ELb0EEENS1_36VarlenDynamicPersistentTileSchedulerILi192ELi128ELi384ELi128ELb0ELb1ELb1ELb1ELb0ELb1EEEEEEEEEvNT_6ParamsE)
        /*11a4*/ 	.short	0x0210
        /*11a6*/ 	.short	0x0af0


	//----- nvinfo : EIATTR_SW_WAR
	.align		4
.L_1391:
        /*11a8*/ 	.byte	0x04, 0x36
        /*11aa*/ 	.short	(.L_1393 - .L_1392)
.L_1392:
        /*11ac*/ 	.word	0x00000008
.L_1393:


//--------------------- .nv.info._ZN7cutlass13device_kernelIN5flash11enable_sm90INS1_16FlashAttnFwdSm90INS1_25CollectiveMainloopFwdSm90ILi2EN4cute5tupleIJNS5_1CILi1EEES8_S8_EEENS6_IJNS7_ILi192EEENS7_ILi144EEENS7_ILi96EEEEEELi96ENS_6half_tEfNS_4arch4Sm90ELb1ELb0ELb1ELb0ELb0ELb0ELb0ELb0ELb1ELb1ELb0ELb0EEENS1_21CollectiveEpilogueFwdINS6_IJSA_SC_SB_EEES9_SE_SG_Li384ELb0ELb1ELb0ELb0EEENS1_30DynamicPersistentTileSchedulerILi384ELi128ELb0ELb1ELb1EEEEEEEEEvNT_6ParamsE --------------------------
	.section	.nv.info._ZN7cutlass13device_kernelIN5flash11enable_sm90INS1_16FlashAttnFwdSm90INS1_25CollectiveMainloopFwdSm90ILi2EN4cute5tupleIJNS5_1CILi1EEES8_S8_EEENS6_IJNS7_ILi192EEENS7_ILi144EEENS7_ILi96EEEEEELi96ENS_6half_tEfNS_4arch4Sm90ELb1ELb0ELb1ELb0ELb0ELb0ELb0ELb0ELb1ELb1ELb0ELb0EEENS1_21CollectiveEpilogueFwdINS6_IJSA_SC_SB_EEES9_SE_SG_Li384ELb0ELb1ELb0ELb0EEENS1_30DynamicPersistentTileSchedulerILi384ELi128ELb0ELb1ELb1EEEEEEEEEvNT_6ParamsE,"",@"SHT_CUDA_INFO"
	.sectionflags	@""
	.align	4


	//----- nvinfo : EIATTR_CUDA_API_VERSION
	.align		4
        /*0000*/ 	.byte	0x04, 0x37
        /*0002*/ 	.short	(.L_1395 - .L_1394)
.L_1394:
        /*0004*/ 	.word	0x00000082


	//----- nvinfo : EIATTR_KPARAM_INFO
	.align		4
.L_1395:
        /*0008*/ 	.byte	0x04, 0x17
        /*000a*/ 	.short	(.L_1397 - .L_1396)
.L_1396:
        /*000c*/ 	.word	0x00000000
        /*0010*/ 	.short	0x0000
        /*0012*/ 	.short	0x0070
        /*0014*/ 	.byte	0x00, 0xf0, 0x01, 0x2a


	//----- nvinfo : EIATTR_SPARSE_MMA_MASK
	.align		4
.L_1397:
        /*0018*/ 	.byte	0x03, 0x50
        /*001a*/ 	.short	0x0000


	//----- nvinfo : EIATTR_MAXREG_COUNT
	.align		4
        /*001c*/ 	.byte	0x03, 0x1b
        /*001e*/ 	.short	0x0080


	//----- nvinfo : EIATTR_NUM_BARRIERS
	.align		4
        /*0020*/ 	.byte	0x02, 0x4c
        /*0022*/ 	.byte	0x10
	.zero		1


	//----- nvinfo : EIATTR_EXTERNS
	.align		4
        /*0024*/ 	.byte	0x04, 0x0f
        /*0026*/ 	.short	(.L_1399 - .L_1398)


	//   ....[0]....
	.align		4
.L_1398:
        /*0028*/ 	.word	index@(__assertfail)


	//----- nvinfo : EIATTR_ANNOTATIONS
	.align		4
.L_1399:
        /*002c*/ 	.byte	0x04, 0x55
        /*002e*/ 	.short	(.L_1401 - .L_1400)


	//   ....[0]....
.L_1400:
        /*0030*/ 	.word	0x00000001
        /*0034*/ 	.byte	0x50, 0x09, 0x00, 0x00, 0x01, 0x00, 0x00, 0x00, 0x60, 0x0a, 0x00, 0x00, 0x01, 0x00, 0x00, 0x00
        /*0044*/ 	.byte	0xc0, 0x0b, 0x01, 0x00, 0x01, 0x00, 0x00, 0x00, 0xd0, 0x0b, 0x01, 0x00, 0x01, 0x00, 0x00, 0x00
        /*0054*/ 	.byte	0x50, 0x0c, 0x01, 0x00, 0x01, 0x00, 0x00, 0x00, 0x30, 0x29, 0x01, 0x00, 0x01, 0x00, 0x00, 0x00
        /*0064*/ 	.byte	0x50, 0x29, 0x01, 0x00, 0x01, 0x00, 0x00, 0x00, 0x20, 0x51, 0x01, 0x00, 0x01, 0x00, 0x00, 0x00
        /*0074*/ 	.byte	0xc0, 0x52, 0x01, 0x00, 0x01, 0x00, 0x00, 0x00, 0x60, 0x54, 0x01, 0x00


	//----- nvinfo : EIATTR_MERCURY_ISA_VERSION
	.align		4
.L_1401:
        /*0080*/ 	.byte	0x03, 0x5f
        /*0082*/ 	.short	0x0101


	//----- nvinfo : EIATTR_INT_WARP_WIDE_INSTR_OFFSETS
	.align		4
        /*0084*/ 	.byte	0x04, 0x31
        /*0086*/ 	.short	(.L_1403 - .L_1402)


	//   ....[0]....
.L_1402:
        /*0088*/ 	.word	0x00000130


	//   ....[1]....
        /*008c*/ 	.word	0x00000170


	//   ....[2]....
        /*0090*/ 	.word	0x000001e0


	//   ....[3]....
        /*0094*/ 	.word	0x000112b0


	//   ....[4]....
        /*0098*/ 	.word	0x00011350


	//   ....[5]....
        /*009c*/ 	.word	0x00014ba0


	//   ....[6]....
        /*00a0*/ 	.word	0x00014c40


	//----- nvinfo : EIATTR_COOP_GROUP_MASK_REGIDS
	.align		4
.L_1403:
        /*00a4*/ 	.byte	0x04, 0x29
        /*00a6*/ 	.short	(.L_1405 - .L_1404)


	//   ....[0]....
.L_1404:
        /*00a8*/ 	.word	0xffffffff


	//   ....[1]....
        /*00ac*/ 	.word	0xffffffff


	//   ....[2]....
        /*00b0*/ 	.word	0xffffffff


	//   ....[3]....
        /*00b4*/ 	.word	0xffffffff


	//   ....[4]....
        /*00b8*/ 	.word	0xffffffff


	//   ....[5]....
        /*00bc*/ 	.word	0xffffffff


	//   ....[6]....
        /*00c0*/ 	.word	0xffffffff


	//   ....[7]....
        /*00c4*/ 	.word	0xffffffff


	//   ....[8]....
        /*00c8*/ 	.word	0xffffffff


	//   ....[9]....
        /*00cc*/ 	.word	0xffffffff


	//   ....[10]....
        /*00d0*/ 	.word	0xffffffff


	//   ....[11]....
        /*00d4*/ 	.word	0xffffffff


	//   ....[12]....
        /*00d8*/ 	.word	0xffffffff


	//   ....[13]....
        /*00dc*/ 	.word	0xffffffff


	//   ....[14]....
        /*00e0*/ 	.word	0xffffffff


	//   ....[15]....
        /*00e4*/ 	.word	0xffffffff


	//   ....[16]....
        /*00e8*/ 	.word	0xffffffff


	//   ....[17]....
        /*00ec*/ 	.word	0xffffffff


	//   ....[18]....
        /*00f0*/ 	.word	0xffffffff


	//   ....[19]....
        /*00f4*/ 	.word	0xffffffff


	//   ....[20]....
        /*00f8*/ 	.word	0xffffffff


	//   ....[21]....
        /*00fc*/ 	.word	0xffffffff


	//   ....[22]....
        /*0100*/ 	.word	0xffffffff


	//   ....[23]....
        /*0104*/ 	.word	0xffffffff


	//   ....[24]....
        /*0108*/ 	.word	0xffffffff


	//   ....[25]....
        /*010c*/ 	.word	0xffffffff


	//   ....[26]....
        /*0110*/ 	.word	0xffffffff


	//   ....[27]....
        /*0114*/ 	.word	0xffffffff


	//   ....[28]....
        /*0118*/ 	.word	0xffffffff


	//   ....[29]....
        /*011c*/ 	.word	0xffffffff


	//   ....[30]....
        /*0120*/ 	.word	0xffffffff


	//   ....[31]....
        /*0124*/ 	.word	0xffffffff


	//   ....[32]....
        /*0128*/ 	.word	0xffffffff


	//   ....[33]....
        /*012c*/ 	.word	0xffffffff


	//   ....[34]....
        /*0130*/ 	.word	0xffffffff


	//   ....[35]....
        /*0134*/ 	.word	0xffffffff


	//   ....[36]....
        /*0138*/ 	.word	0xffffffff


	//   ....[37]....
        /*013c*/ 	.word	0xffffffff


	//   ....[38]....
        /*0140*/ 	.word	0xffffffff


	//   ....[39]....
        /*0144*/ 	.word	0xffffffff


	//   ....[40]....
        /*0148*/ 	.word	0xffffffff


	//   ....[41]....
        /*014c*/ 	.word	0xffffffff


	//   ....[42]....
        /*0150*/ 	.word	0xffffffff


	//   ....[43]....
        /*0154*/ 	.word	0xffffffff


	//   ....[44]....
        /*0158*/ 	.word	0xffffffff


	//   ....[45]....
        /*015c*/ 	.word	0xffffffff


	//   ....[46]....
        /*0160*/ 	.word	0xffffffff


	//   ....[47]....
        /*0164*/ 	.word	0xffffffff


	//   ....[48]....
        /*0168*/ 	.word	0xffffffff


	//   ....[49]....
        /*016c*/ 	.word	0xffffffff


	//   ....[50]....
        /*0170*/ 	.word	0xffffffff


	//   ....[51]....
        /*0174*/ 	.word	0xffffffff


	//   ....[52]....
        /*0178*/ 	.word	0xffffffff


	//   ....[53]....
        /*017c*/ 	.word	0xffffffff


	//   ....[54]....
        /*0180*/ 	.word	0xffffffff


	//   ....[55]....
        /*0184*/ 	.word	0xffffffff


	//   ....[56]....
        /*0188*/ 	.word	0xffffffff


	//   ....[57]....
        /*018c*/ 	.word	0xffffffff


	//   ....[58]....
        /*0190*/ 	.word	0xffffffff


	//   ....[59]....
        /*0194*/ 	.word	0x0500000f


	//   ....[60]....
        /*0198*/ 	.word	0x0500000f


	//   ....[61]....
        /*019c*/ 	.word	0x0500000f


	//   ....[62]....
        /*01a0*/ 	.word	0x0500000f


	//   ....[63]....
        /*01a4*/ 	.word	0x0500000f


	//   ....[64]....
        /*01a8*/ 	.word	0x0500000f


	//   ....[65]....
        /*01ac*/ 	.word	0x0500000f


	//   ....[66]....
        /*01b0*/ 	.word	0x0500000f


	//   ....[67]....
        /*01b4*/ 	.word	0x0500000f


	//   ....[68]....
        /*01b8*/ 	.word	0x0500000f


	//   ....[69]....
        /*01bc*/ 	.word	0x0500000f


	//   ....[70]....
        /*01c0*/ 	.word	0x0500000f


	//   ....[71]....
        /*01c4*/ 	.word	0x0500000f


	//   ....[72]....
        /*01c8*/ 	.word	0x0500000f


	//   ....[73]....
        /*01cc*/ 	.word	0x0500000f


	//----- nvinfo : EIATTR_COOP_GROUP_INSTR_OFFSETS
	.align		4
.L_1405:
        /*01d0*/ 	.byte	0x04, 0x28
        /*01d2*/ 	.short	(.L_1407 - .L_1406)


	//   ....[0]....
.L_1406:
        /*01d4*/ 	.word	0x00000070


	//   ....[1]....
        /*01d8*/ 	.word	0x00000140


	//   ....[2]....
        /*01dc*/ 	.word	0x00000190


	//   ....[3]....
        /*01e0*/ 	.word	0x000003c0


	//   ....[4]....
        /*01e4*/ 	.word	0x00000520


	//   ....[5]....
        /*01e8*/ 	.word	0x00000640


	//   ....[6]....
        /*01ec*/ 	.word	0x000007a0


	//   ....[7]....
        /*01f0*/ 	.word	0x000015a0


	//   ....[8]....
        /*01f4*/ 	.word	0x000033b0


	//   ....[9]....
        /*01f8*/ 	.word	0x00004030


	//   ....[10]....
        /*01fc*/ 	.word	0x000040b0


	//   ....[11]....
        /*0200*/ 	.word	0x00004110


	//   ....[12]....
        /*0204*/ 	.word	0x00004cd0


	//   ....[13]....
        /*0208*/ 	.word	0x00004d20


	//   ....[14]....
        /*020c*/ 	.word	0x00005bd0


	//   ....[15]....
        /*0210*/ 	.word	0x00007730


	//   ....[16]....
        /*0214*/ 	.word	0x000085f0


	//   ....[17]....
        /*0218*/ 	.word	0x00008650


	//   ....[18]....
        /*021c*/ 	.word	0x000086b0


	//   ....[19]....
        /*0220*/ 	.word	0x00009360


	//   ....[20]....
        /*0224*/ 	.word	0x000093c0


	//   ....[21]....
        /*0228*/ 	.word	0x0000a700


	//   ....[22]....
        /*022c*/ 	.word	0x0000caf0


	//   ....[23]....
        /*0230*/ 	.word	0x0000cb60


	//   ....[24]....
        /*0234*/ 	.word	0x0000d380


	//   ....[25]....
        /*0238*/ 	.word	0x0000d3e0


	//   ....[26]....
        /*023c*/ 	.word	0x0000e7b0


	//   ....[27]....
        /*0240*/ 	.word	0x0000e8c0


	//   ....[28]....
        /*0244*/ 	.word	0x0000e920


	//   ....[29]....
        /*0248*/ 	.word	0x0000ea30


	//   ....[30]....
        /*024c*/ 	.word	0x0000ea70


	//   ....[31]....
        /*0250*/ 	.word	0x0000f9f0


	//   ....[32]....
        /*0254*/ 	.word	0x0000fa20


	//   ....[33]....
        /*0258*/ 	.word	0x0000fa60


	//   ....[34]....
        /*025c*/ 	.word	0x0000fa90


	//   ....[35]....
        /*0260*/ 	.word	0x0000ffd0


	//   ....[36]....
        /*0264*/ 	.word	0x0000fff0


	//   ....[37]....
        /*0268*/ 	.word	0x00010100


	//   ....[38]....
        /*026c*/ 	.word	0x00010120


	//   ....[39]....
        /*0270*/ 	.word	0x00010890


	//   ....[40]....
        /*0274*/ 	.word	0x000108a0


	//   ....[41]....
        /*0278*/ 	.word	0x000109b0


	//   ....[42]....
        /*027c*/ 	.word	0x000109d0


	//   ....[43]....
        /*0280*/ 	.word	0x00010b80


	//   ....[44]....
        /*0284*/ 	.word	0x00011890


	//   ....[45]....
        /*0288*/ 	.word	0x000123f0


	//   ....[46]....
        /*028c*/ 	.word	0x00012430


	//   ....[47]....
        /*0290*/ 	.word	0x00012460


	//   ....[48]....
        /*0294*/ 	.word	0x00012530


	//   ....[49]....
        /*0298*/ 	.word	0x00012540


	//   ....[50]....
        /*029c*/ 	.word	0x000125f0


	//   ....[51]....
        /*02a0*/ 	.word	0x00012600


	//   ....[52]....
        /*02a4*/ 	.word	0x00012610


	//   ....[53]....
        /*02a8*/ 	.word	0x00012620


	//   ....[54]....
        /*02ac*/ 	.word	0x00012630


	//   ....[55]....
        /*02b0*/ 	.word	0x00012710


	//   ....[56]....
        /*02b4*/ 	.word	0x000127b0


	//   ....[57]....
        /*02b8*/ 	.word	0x00015200


	//   ....[58]....
        /*02bc*/ 	.word	0x000153e0


	//   ....[59]....
        /*02c0*/ 	.word	0x00015960


	//   ....[60]....
        /*02c4*/ 	.word	0x00015ac0


	//   ....[61]....
        /*02c8*/ 	.word	0x00015b30


	//   ....[62]....
        /*02cc*/ 	.word	0x00015ca0


	//   ....[63]....
        /*02d0*/ 	.word	0x00015cf0


	//   ....[64]....
        /*02d4*/ 	.word	0x00015e20


	//   ....[65]....
        /*02d8*/ 	.word	0x00015e70


	//   ....[66]....
        /*02dc*/ 	.word	0x00015f90


	//   ....[67]....
        /*02e0*/ 	.word	0x00016010


	//   ....[68]....
        /*02e4*/ 	.word	0x00016120


	//   ....[69]....
        /*02e8*/ 	.word	0x00016170


	//   ....[70]....
        /*02ec*/ 	.word	0x00016270


	//   ....[71]....
        /*02f0*/ 	.word	0x000162c0


	//   ....[72]....
        /*02f4*/ 	.word	0x000165d0


	//   ....[73]....
        /*02f8*/ 	.word	0x000166f0


	//----- nvinfo : EIATTR_REG_RECONFIG
	.align		4
.L_1407:
        /*02fc*/ 	.byte	0x01, 0x54
	.zero		2


	//----- nvinfo : EIATTR_SYSCALL_OFFSETS
	.align		4
        /*0300*/ 	.byte	0x04, 0x46
        /*0302*/ 	.short	(.L_1409 - .L_1408)


	//   ....[0]....
.L_1408:
        /*0304*/ 	.word	0x000017a0


	//   ....[1]....
        /*0308*/ 	.word	0x000114b0


	//   ....[2]....
        /*030c*/ 	.word	0x00011600


	//   ....[3]....
        /*0310*/ 	.word	0x000116f0


	//   ....[4]....
        /*0314*/ 	.word	0x00011ef0


	//----- nvinfo : EIATTR_MBARRIER_INSTR_OFFSETS
	.align		4
.L_1409:
        /*0318*/ 	.byte	0x04, 0x39
        /*031a*/ 	.short	(.L_1411 - .L_1410)


	//   ....[0]....
.L_1410:
        /*031c*/ 	.word	0x00000270
        /*0320*/ 	.word	0x000000ff
        /*0324*/ 	.word	0x00031c00
        /*0328*/ 	.short	0x0100
        /*032a*/ 	.byte	0x08
	.zero		1


	//   ....[1]....
        /*032c*/ 	.word	0x00000280
        /*0330*/ 	.word	0x000000ff
        /*0334*/ 	.word	0x00031c20
        /*0338*/ 	.short	0x0100
        /*033a*/ 	.byte	0x08
	.zero		1


	//   ....[2]....
        /*033c*/ 	.word	0x00000370
        /*0340*/ 	.word	0x000000ff
        /*0344*/ 	.word	0x00031c30
        /*0348*/ 	.short	0x0100
        /*034a*/ 	.byte	0x08
	.zero		1


	//   ....[3]....
        /*034c*/ 	.word	0x00000380
        /*0350*/ 	.word	0x000000ff
        /*0354*/ 	.word	0x00031c40
        /*0358*/ 	.short	0x0100
        /*035a*/ 	.byte	0x08
	.zero		1


	//   ....[4]....
        /*035c*/ 	.word	0x00000390
        /*0360*/ 	.word	0x000000ff
        /*0364*/ 	.word	0x00031c38
        /*0368*/ 	.short	0x0100
        /*036a*/ 	.byte	0x08
	.zero		1


	//   ....[5]....
        /*036c*/ 	.word	0x000003a0
        /*0370*/ 	.word	0x000000ff
        /*0374*/ 	.word	0x00031c48
        /*0378*/ 	.short	0x0100
        /*037a*/ 	.byte	0x08
	.zero		1


	//   ....[6]....
        /*037c*/ 	.word	0x000004d0
        /*0380*/ 	.word	0x000000ff
        /*0384*/ 	.word	0x00031c50
        /*0388*/ 	.short	0x0100
        /*038a*/ 	.byte	0x08
	.zero		1


	//   ....[7]....
        /*038c*/ 	.word	0x000004e0
        /*0390*/ 	.word	0x000000ff
        /*0394*/ 	.word	0x00031c60
        /*0398*/ 	.short	0x0100
        /*039a*/ 	.byte	0x08
	.zero		1


	//   ....[8]....
        /*039c*/ 	.word	0x000004f0
        /*03a0*/ 	.word	0x000000ff
        /*03a4*/ 	.word	0x00031c58
        /*03a8*/ 	.short	0x0100
        /*03aa*/ 	.byte	0x08
	.zero		1


	//   ....[9]....
        /*03ac*/ 	.word	0x00000500
        /*03b0*/ 	.word	0x000000ff
        /*03b4*/ 	.word	0x00031c68
        /*03b8*/ 	.short	0x0100
        /*03ba*/ 	.byte	0x08
	.zero		1


	//   ....[10]....
        /*03bc*/ 	.word	0x000005f0
        /*03c0*/ 	.word	0x000000ff
        /*03c4*/ 	.word	0x00031c70
        /*03c8*/ 	.short	0x0100
        /*03ca*/ 	.byte	0x06
	.zero		1


	//   ....[11]....
        /*03cc*/ 	.word	0x00000600
        /*03d0*/ 	.word	0x000000ff
        /*03d4*/ 	.word	0x00031c80
        /*03d8*/ 	.short	0x0100
        /*03da*/ 	.byte	0x06
	.zero		1


	//   ....[12]....
        /*03dc*/ 	.word	0x00000610
        /*03e0*/ 	.word	0x000000ff
        /*03e4*/ 	.word	0x00031c78
        /*03e8*/ 	.short	0x0100
        /*03ea*/ 	.byte	0x06
	.zero		1


	//   ....[13]....
        /*03ec*/ 	.word	0x00000620
        /*03f0*/ 	.word	0x000000ff
        /*03f4*/ 	.word	0x00031c88
        /*03f8*/ 	.short	0x0100
        /*03fa*/ 	.byte	0x06
	.zero		1


	//   ....[14]....
        /*03fc*/ 	.word	0x00000750
        /*0400*/ 	.word	0x000000ff
        /*0404*/ 	.word	0x00031c90
        /*0408*/ 	.short	0x0100
        /*040a*/ 	.byte	0x08
	.zero		1


	//   ....[15]....
        /*040c*/ 	.word	0x00000760
        /*0410*/ 	.word	0x000000ff
        /*0414*/ 	.word	0x00031ca0
        /*0418*/ 	.short	0x0100
        /*041a*/ 	.byte	0x08
	.zero		1


	//   ....[16]....
        /*041c*/ 	.word	0x00000770
        /*0420*/ 	.word	0x000000ff
        /*0424*/ 	.word	0x00031c98
        /*0428*/ 	.short	0x0100
        /*042a*/ 	.byte	0x08
	.zero		1


	//   ....[17]....
        /*042c*/ 	.word	0x00000780
        /*0430*/ 	.word	0x000000ff
        /*0434*/ 	.word	0x00031ca8
        /*0438*/ 	.short	0x0100
        /*043a*/ 	.byte	0x08
	.zero		1


	//   ....[18]....
        /*043c*/ 	.word	0x000008b0
        /*0440*/ 	.word	0x000000ff
        /*0444*/ 	.word	0x00031cb0
        /*0448*/ 	.short	0x0100
        /*044a*/ 	.byte	0x08
	.zero		1


	//   ....[19]....
        /*044c*/ 	.word	0x000008c0
        /*0450*/ 	.word	0x000000ff
        /*0454*/ 	.word	0x00031cc0
        /*0458*/ 	.short	0x0100
        /*045a*/ 	.byte	0x08
	.zero		1


	//   ....[20]....
        /*045c*/ 	.word	0x000008d0
        /*0460*/ 	.word	0x000000ff
        /*0464*/ 	.word	0x00031cb8
        /*0468*/ 	.short	0x0100
        /*046a*/ 	.byte	0x08
	.zero		1


	//   ....[21]....
        /*046c*/ 	.word	0x000008e0
        /*0470*/ 	.word	0x000000ff
        /*0474*/ 	.word	0x00031cc8
        /*0478*/ 	.short	0x0100
        /*047a*/ 	.byte	0x08
	.zero		1


	//   ....[22]....
        /*047c*/ 	.word	0x00001840
        /*0480*/ 	.word	0x000000ff
        /*0484*/ 	.word	0x00031c00
        /*0488*/ 	.short	0x010a
        /*048a*/ 	.byte	0x25
	.zero		1


	//   ....[23]....
        /*048c*/ 	.word	0x000018c0
        /*0490*/ 	.word	0x00000000
        /*0494*/ 	.word	0x00031c30
        /*0498*/ 	.short	0x010a
        /*049a*/ 	.byte	0x3f
	.zero		1


	//   ....[24]....
        /*049c*/ 	.word	0x00001920
        /*04a0*/ 	.word	0x00000000
        /*04a4*/ 	.word	0x00031c30
        /*04a8*/ 	.short	0x010a
        /*04aa*/ 	.byte	0x3f
	.zero		1


	//   ....[25]....
        /*04ac*/ 	.word	0x00004f30
        /*04b0*/ 	.word	0x00000004
        /*04b4*/ 	.word	0x00000000
        /*04b8*/ 	.short	0x0101
        /*04ba*/ 	.byte	0x3f
	.zero		1


	//   ....[26]....
        /*04bc*/ 	.word	0x00005d20
        /*04c0*/ 	.word	0x000000ff
        /*04c4*/ 	.word	0x00031c30
        /*04c8*/ 	.short	0x010a
        /*04ca*/ 	.byte	0x04
	.zero		1


	//   ....[27]....
        /*04cc*/ 	.word	0x00005d60
        /*04d0*/ 	.word	0x000000ff
        /*04d4*/ 	.word	0x00031c30
        /*04d8*/ 	.short	0x010a
        /*04da*/ 	.byte	0x04
	.zero		1


	//   ....[28]....
        /*04dc*/ 	.word	0x000073f0
        /*04e0*/ 	.word	0x000000ff
        /*04e4*/ 	.word	0x00031c50
        /*04e8*/ 	.short	0x010a
        /*04ea*/ 	.byte	0x04
	.zero		1


	//   ....[29]....
        /*04ec*/ 	.word	0x00007430
        /*04f0*/ 	.word	0x000000ff
        /*04f4*/ 	.word	0x00031c50
        /*04f8*/ 	.short	0x010a
        /*04fa*/ 	.byte	0x04
	.zero		1


	//   ....[30]....
        /*04fc*/ 	.word	0x00009970
        /*0500*/ 	.word	0x00000005
        /*0504*/ 	.word	0x00000000
        /*0508*/ 	.short	0x0101
        /*050a*/ 	.byte	0x3f
	.zero		1


	//   ....[31]....
        /*050c*/ 	.word	0x00009ac0
        /*0510*/ 	.word	0x0000004f
        /*0514*/ 	.word	0x00000000
        /*0518*/ 	.short	0x0101
        /*051a*/ 	.byte	0x3f
	.zero		1


	//   ....[32]....
        /*051c*/ 	.word	0x0000a870
        /*0520*/ 	.word	0x000000ff
        /*0524*/ 	.word	0x00031c30
        /*0528*/ 	.short	0x010a
        /*052a*/ 	.byte	0x04
	.zero		1


	//   ....[33]....
        /*052c*/ 	.word	0x0000a8b0
        /*0530*/ 	.word	0x000000ff
        /*0534*/ 	.word	0x00031c30
        /*0538*/ 	.short	0x010a
        /*053a*/ 	.byte	0x04
	.zero		1


	//   ....[34]....
        /*053c*/ 	.word	0x0000bf40
        /*0540*/ 	.word	0x000000ff
        /*0544*/ 	.word	0x00031c50
        /*0548*/ 	.short	0x010a
        /*054a*/ 	.byte	0x04
	.zero		1


	//   ....[35]....
        /*054c*/ 	.word	0x0000bf80
        /*0550*/ 	.word	0x000000ff
        /*0554*/ 	.word	0x00031c50
        /*0558*/ 	.short	0x010a
        /*055a*/ 	.byte	0x04
	.zero		1


	//   ....[36]....
        /*055c*/ 	.word	0x0000da60
        /*0560*/ 	.word	0x0000000d
        /*0564*/ 	.word	0x00000000
        /*0568*/ 	.short	0x0101
        /*056a*/ 	.byte	0x3f
	.zero		1


	//   ....[37]....
        /*056c*/ 	.word	0x0000dbb0
        /*0570*/ 	.word	0x0000000c
        /*0574*/ 	.word	0x00000000
        /*0578*/ 	.short	0x0101
        /*057a*/ 	.byte	0x3f
	.zero		1


	//   ....[38]....
        /*057c*/ 	.word	0x0000e830
        /*0580*/ 	.word	0x000000ff
        /*0584*/ 	.word	0x00031c50
        /*0588*/ 	.short	0x010a
        /*058a*/ 	.byte	0x05
	.zero		1


	//   ....[39]....
        /*058c*/ 	.word	0x0000e870
        /*0590*/ 	.word	0x000000ff
        /*0594*/ 	.word	0x00031c50
        /*0598*/ 	.short	0x010a
        /*059a*/ 	.byte	0x05
	.zero		1


	//   ....[40]....
        /*059c*/ 	.word	0x0000ef40
        /*05a0*/ 	.word	0x00000004
        /*05a4*/ 	.word	0x00000000
        /*05a8*/ 	.short	0x0101
        /*05aa*/ 	.byte	0x3f
	.zero		1


	//   ....[41]....
        /*05ac*/ 	.word	0x0000ffc0
        /*05b0*/ 	.word	0x000000ff
        /*05b4*/ 	.word	0x00000000
        /*05b8*/ 	.short	0x0101
        /*05ba*/ 	.byte	0x05
	.zero		1


	//   ....[42]....
        /*05bc*/ 	.word	0x00011ac0
        /*05c0*/ 	.word	0x00000003
        /*05c4*/ 	.word	0x00031c40
        /*05c8*/ 	.short	0x010a
        /*05ca*/ 	.byte	0x3f
	.zero		1


	//   ....[43]....
        /*05cc*/ 	.word	0x000128c0
        /*05d0*/ 	.word	0x00000011
        /*05d4*/ 	.word	0x00031c00
        /*05d8*/ 	.short	0x0107
        /*05da*/ 	.byte	0x3f
	.zero		1


	//   ....[44]....
        /*05dc*/ 	.word	0x000129b0
        /*05e0*/ 	.word	0x00000011
        /*05e4*/ 	.word	0x00031c00
        /*05e8*/ 	.short	0x0101
        /*05ea*/ 	.byte	0x3f
	.zero		1


	//   ....[45]....
        /*05ec*/ 	.word	0x000129d0
        /*05f0*/ 	.word	0x00000011
        /*05f4*/ 	.word	0x00031c20
        /*05f8*/ 	.short	0x010a
        /*05fa*/ 	.byte	0x3f
	.zero		1


	//   ....[46]....
        /*05fc*/ 	.word	0x00012cf0
        /*0600*/ 	.word	0x00000002
        /*0604*/ 	.word	0x00031c40
        /*0608*/ 	.short	0x010a
        /*060a*/ 	.byte	0x3f
	.zero		1


	//   ....[47]....
        /*060c*/ 	.word	0x00013100
        /*0610*/ 	.word	0x00000003
        /*0614*/ 	.word	0x00000060
        /*0618*/ 	.short	0x010a
        /*061a*/ 	.byte	0x3f
	.zero		1


	//   ....[48]....
        /*061c*/ 	.word	0x00013810
        /*0620*/ 	.word	0x00000003
        /*0624*/ 	.word	0x00031c40
        /*0628*/ 	.short	0x010a
        /*062a*/ 	.byte	0x3f
	.zero		1


	//   ....[49]....
        /*062c*/ 	.word	0x00013c40
        /*0630*/ 	.word	0x0000000c
        /*0634*/ 	.word	0x00000060
        /*0638*/ 	.short	0x010a
        /*063a*/ 	.byte	0x3f
	.zero		1


	//   ....[50]....
        /*063c*/ 	.word	0x000142a0
        /*0640*/ 	.word	0x00000002
        /*0644*/ 	.word	0x00031c40
        /*0648*/ 	.short	0x010a
        /*064a*/ 	.byte	0x3f
	.zero		1


	//   ....[51]....
        /*064c*/ 	.word	0x000146e0
        /*0650*/ 	.word	0x00000008
        /*0654*/ 	.word	0x00000060
        /*0658*/ 	.short	0x010a
        /*065a*/ 	.byte	0x3f
	.zero		1


	//   ....[52]....
        /*065c*/ 	.word	0x00014ce0
        /*0660*/ 	.word	0x00000003
        /*0664*/ 	.word	0x00031c60
        /*0668*/ 	.short	0x010a
        /*066a*/ 	.byte	0x3f
	.zero		1


	//   ....[53]....
        /*066c*/ 	.word	0x00015360
        /*0670*/ 	.word	0x00000007
        /*0674*/ 	.word	0x00031c20
        /*0678*/ 	.short	0x010a
        /*067a*/ 	.byte	0x3f
	.zero		1


	//   ....[54]....
        /*067c*/ 	.word	0x00015520
        /*0680*/ 	.word	0x00000005
        /*0684*/ 	.word	0x00000000
        /*0688*/ 	.short	0x010a
        /*068a*/ 	.byte	0x3f
	.zero		1


	//   ....[55]....
        /*068c*/ 	.word	0x00015590
        /*0690*/ 	.word	0x00000003
        /*0694*/ 	.word	0x00000000
        /*0698*/ 	.short	0x010a
        /*069a*/ 	.byte	0x3f
	.zero		1


	//   ....[56]....
        /*069c*/ 	.word	0x000155f0
        /*06a0*/ 	.word	0x00000005
        /*06a4*/ 	.word	0x00000000
        /*06a8*/ 	.short	0x010a
        /*06aa*/ 	.byte	0x3f
	.zero		1


	//   ....[57]....
        /*06ac*/ 	.word	0x00015620
        /*06b0*/ 	.word	0x00000003
        /*06b4*/ 	.word	0x00000000
        /*06b8*/ 	.short	0x010a
        /*06ba*/ 	.byte	0x3f
	.zero		1


	//   ....[58]....
        /*06bc*/ 	.word	0x00015690
        /*06c0*/ 	.word	0x00000003
        /*06c4*/ 	.word	0x00031c00
        /*06c8*/ 	.short	0x010a
        /*06ca*/ 	.byte	0x3f
	.zero		1


	//   ....[59]....
        /*06cc*/ 	.word	0x000156e0
        /*06d0*/ 	.word	0x00000000
        /*06d4*/ 	.word	0x00031c30
        /*06d8*/ 	.short	0x010a
        /*06da*/ 	.byte	0x3f
	.zero		1


	//   ....[60]....
        /*06dc*/ 	.word	0x00015740
        /*06e0*/ 	.word	0x00000008
        /*06e4*/ 	.word	0x00031c30
        /*06e8*/ 	.short	0x010a
        /*06ea*/ 	.byte	0x3f
	.zero		1


	//   ....[61]....
        /*06ec*/ 	.word	0x000157a0
        /*06f0*/ 	.word	0x00000008
        /*06f4*/ 	.word	0x00031c50
        /*06f8*/ 	.short	0x010a
        /*06fa*/ 	.byte	0x3f
	.zero		1


	//   ....[62]....
        /*06fc*/ 	.word	0x00015800
        /*0700*/ 	.word	0x00000007
        /*0704*/ 	.word	0x00031c30
        /*0708*/ 	.short	0x010a
        /*070a*/ 	.byte	0x3f
	.zero		1


	//   ....[63]....
        /*070c*/ 	.word	0x00015860
        /*0710*/ 	.word	0x00000007
        /*0714*/ 	.word	0x00031c50
        /*0718*/ 	.short	0x010a
        /*071a*/ 	.byte	0x3f
	.zero		1


	//   ....[64]....
        /*071c*/ 	.word	0x000158c0
        /*0720*/ 	.word	0x00000005
        /*0724*/ 	.word	0x00031c50
        /*0728*/ 	.short	0x010a
        /*072a*/ 	.byte	0x3f
	.zero		1


	//   ....[65]....
        /*072c*/ 	.word	0x00015a10
        /*0730*/ 	.word	0x00000003
        /*0734*/ 	.word	0x00031c40
        /*0738*/ 	.short	0x010a
        /*073a*/ 	.byte	0x3f
	.zero		1


	//   ....[66]....
        /*073c*/ 	.word	0x000162f0
        /*0740*/ 	.word	0x00000011
        /*0744*/ 	.word	0x00031c20
        /*0748*/ 	.short	0x010a
        /*074a*/ 	.byte	0x3f
	.zero		1


	//   ....[67]....
        /*074c*/ 	.word	0x00016340
        /*0750*/ 	.word	0x00000002
        /*0754*/ 	.word	0x00031c40
        /*0758*/ 	.short	0x010a
        /*075a*/ 	.byte	0x3f
	.zero		1


	//   ....[68]....
        /*075c*/ 	.word	0x00016390
        /*0760*/ 	.word	0x00000003
        /*0764*/ 	.word	0x00000060
        /*0768*/ 	.short	0x010a
        /*076a*/ 	.byte	0x3f
	.zero		1


	//   ....[69]....
        /*076c*/ 	.word	0x000163e0
        /*0770*/ 	.word	0x00000003
        /*0774*/ 	.word	0x00031c40
        /*0778*/ 	.short	0x010a
        /*077a*/ 	.byte	0x3f
	.zero		1


	//   ....[70]....
        /*077c*/ 	.word	0x00016430
        /*0780*/ 	.word	0x0000000c
        /*0784*/ 	.word	0x00000060
        /*0788*/ 	.short	0x010a
        /*078a*/ 	.byte	0x3f
	.zero		1


	//   ....[71]....
        /*078c*/ 	.word	0x00016480
        /*0790*/ 	.word	0x00000002
        /*0794*/ 	.word	0x00031c40
        /*0798*/ 	.short	0x010a
        /*079a*/ 	.byte	0x3f
	.zero		1


	//   ....[72]....
        /*079c*/ 	.word	0x000164d0
        /*07a0*/ 	.word	0x00000008
        /*07a4*/ 	.word	0x00000060
        /*07a8*/ 	.short	0x010a
        /*07aa*/ 	.byte	0x3f
	.zero		1


	//   ....[73]....
        /*07ac*/ 	.word	0x00016520
        /*07b0*/ 	.word	0x00000003
        /*07b4*/ 	.word	0x00031c60
        /*07b8*/ 	.short	0x010a
        /*07ba*/ 	.byte	0x3f
	.zero		1


	//   ....[74]....
        /*07bc*/ 	.word	0x00016610
        /*07c0*/ 	.word	0x00000007
        /*07c4*/ 	.word	0x00031c20
        /*07c8*/ 	.short	0x010a
        /*07ca*/ 	.byte	0x3f
	.zero		1


	//   ....[75]....
        /*07cc*/ 	.word	0x000167b0
        /*07d0*/ 	.word	0x00000005
        /*07d4*/ 	.word	0x00000000
        /*07d8*/ 	.short	0x010a
        /*07da*/ 	.byte	0x3f
	.zero		1


	//   ....[76]....
        /*07dc*/ 	.word	0x00016800
        /*07e0*/ 	.word	0x00000003
        /*07e4*/ 	.word	0x00000000
        /*07e8*/ 	.short	0x010a
        /*07ea*/ 	.byte	0x3f
	.zero		1


	//   ....[77]....
        /*07ec*/ 	.word	0x00016850
        /*07f0*/ 	.word	0x00000005
        /*07f4*/ 	.word	0x00000000
        /*07f8*/ 	.short	0x010a
        /*07fa*/ 	.byte	0x3f
	.zero		1


	//----- nvinfo : EIATTR_NUM_MBARRIERS
	.align		4
.L_1411:
        /*07fc*/ 	.byte	0x03, 0x38
        /*07fe*/ 	.short	0x0016


	//----- nvinfo : EIATTR_EXIT_INSTR_OFFSETS
	.align		4
        /*0800*/ 	.byte	0x04, 0x1c
        /*0802*/ 	.short	(.L_1413 - .L_1412)


	//   ....[0]....
.L_1412:
        /*0804*/ 	.word	0x00000a50


	//   ....[1]....
        /*0808*/ 	.word	0x00010b10


	//   ....[2]....
        /*080c*/ 	.word	0x00015670


	//----- nvinfo : EIATTR_MAX_THREADS
	.align		4
.L_1413:
        /*0810*/ 	.byte	0x04, 0x05
        /*0812*/ 	.short	(.L_1415 - .L_1414)
.L_1414:
        /*0814*/ 	.word	0x00000200
        /*0818*/ 	.word	0x00000001
        /*081c*/ 	.word	0x00000001


	//----- nvinfo : EIATTR_CRS_STACK_SIZE
	.align		4
.L_1415:
        /*0820*/ 	.byte	0x04, 0x1e
        /*0822*/ 	.short	(.L_1417 - .L_1416)
.L_1416:
        /*0824*/ 	.word	0x00000000


	//----- nvinfo : EIATTR_CBANK_PARAM_SIZE
	.align		4
.L_1417:
        /*0828*/ 	.byte	0x03, 0x19
        /*082a*/ 	.short	0x0af0


	//----- nvinfo : EIATTR_PARAM_CBANK
	.align		4
        /*082c*/ 	.byte	0x04, 0x0a
        /*082e*/ 	.short	(.L_1419 - .L_1418)
	.align		4
.L_1418:
        /*0830*/ 	.word	index@(.nv.constant0._ZN7cutlass13device_kernelIN5flash11enable_sm90INS1_16FlashAttnFwdSm90INS1_25CollectiveMainloopFwdSm90ILi2EN4cute5tupleIJNS5_1CILi1EEES8_S8_EEENS6_IJNS7_ILi192EEENS7_ILi144EEENS7_ILi96EEEEEELi96ENS_6half_tEfNS_4arch4Sm90ELb1ELb0ELb1ELb0ELb0ELb0ELb0ELb0ELb1ELb1ELb0ELb0EEENS1_21CollectiveEpilogueFwdINS6_IJSA_SC_SB_EEES9_SE_SG_Li384ELb0ELb1ELb0ELb0EEENS1_30DynamicPersistentTileSchedulerILi384ELi128ELb0ELb1ELb1EEEEEEEEEvNT_6ParamsE)
        /*0834*/ 	.short	0x0210
        /*0836*/ 	.short	0x0af0


	//----- nvinfo : EIATTR_SW_WAR
	.align		4
.L_1419:
        /*0838*/ 	.byte	0x04, 0x36
        /*083a*/ 	.short	(.L_1421 - .L_1420)
.L_1420:
        /*083c*/ 	.word	0x00000008
.L_1421:


//--------------------- .nv.info._ZN7cutlass13device_kernelIN5flash11enable_sm90INS1_16FlashAttnFwdSm90INS1_25CollectiveMainloopFwdSm90ILi2EN4cute5tupleIJNS5_1CILi1EEES8_S8_EEENS6_IJNS7_ILi192EEENS7_ILi144EEENS7_ILi96EEEEEELi96ENS_6half_tEfNS_4arch4Sm90ELb1ELb0ELb1ELb1ELb0ELb0ELb0ELb0ELb1ELb1ELb0ELb0EEENS1_21CollectiveEpilogueFwdINS6_IJSA_SC_SB_EEES9_SE_SG_Li384ELb1ELb1ELb0ELb0EEENS1_36VarlenDynamicPersistentTileSchedulerILi192ELi144ELi384ELi128ELb0ELb1ELb1ELb1ELb1ELb1EEEEEEEEEvNT_6ParamsE --------------------------
	.section	.nv.info._ZN7cutlass13device_kernelIN5flash11enable_sm90INS1_16FlashAttnFwdSm90INS1_25CollectiveMainloopFwdSm90ILi2EN4cute5tupleIJNS5_1CILi1EEES8_S8_EEENS6_IJNS7_ILi192EEENS7_ILi144EEENS7_ILi96EEEEEELi96ENS_6half_tEfNS_4arch4Sm90ELb1ELb0ELb1ELb1ELb0ELb0ELb0ELb0ELb1ELb1ELb0ELb0EEENS1_21CollectiveEpilogueFwdINS6_IJSA_SC_SB_EEES9_SE_SG_Li384ELb1ELb1ELb0ELb0EEENS1_36VarlenDynamicPersistentTileSchedulerILi192ELi144ELi384ELi128ELb0ELb1ELb1ELb1ELb1ELb1EEEEEEEEEvNT_6ParamsE,"",@"SHT_CUDA_INFO"
	.sectionflags	@""
	.align	4


	//----- nvinfo : EIATTR_CUDA_API_VERSION
	.align		4
        /*0000*/ 	.byte	0x04, 0x37
        /*0002*/ 	.short	(.L_1423 - .L_1422)
.L_1422:
        /*0004*/ 	.word	0x00000082


	//----- nvinfo : EIATTR_KPARAM_INFO
	.align		4
.L_1423:
        /*0008*/ 	.byte	0x04, 0x17
        /*000a*/ 	.short	(.L_1425 - .L_1424)
.L_1424:
        /*000c*/ 	.word	0x00000000
        /*0010*/ 	.short	0x0000
        /*0012*/ 	.short	0x0070
        /*0014*/ 	.byte	0x00, 0xf0, 0x01, 0x2a


	//----- nvinfo : EIATTR_SPARSE_MMA_MASK
	.align		4
.L_1425:
        /*0018*/ 	.byte	0x03, 0x50
        /*001a*/ 	.short	0x0000


	//----- nvinfo : EIATTR_MAXREG_COUNT
	.align		4
        /*001c*/ 	.byte	0x03, 0x1b
        /*001e*/ 	.short	0x0080


	//----- nvinfo : EIATTR_NUM_BARRIERS
	.align		4
        /*0020*/ 	.byte	0x02, 0x4c
        /*0022*/ 	.byte	0x10
	.zero		1


	//----- nvinfo : EIATTR_EXTERNS
	.align		4
        /*0024*/ 	.byte	0x04, 0x0f
        /*0026*/ 	.short	(.L_1427 - .L_1426)


	//   ....[0]....
	.align		4
.L_1426:
        /*0028*/ 	.word	index@(__assertfail)


	//----- nvinfo : EIATTR_ANNOTATIONS
	.align		4
.L_1427:
        /*002c*/ 	.byte	0x04, 0x55
        /*002e*/ 	.short	(.L_1429 - .L_1428)


	//   ....[0]....
.L_1428:
        /* <DEDUP_REMOVED lines=23> */


	//----- nvinfo : EIATTR_MERCURY_ISA_VERSION
	.align		4
.L_1429:
        /*0188*/ 	.byte	0x03, 0x5f
        /*018a*/ 	.short	0x0101


	//----- nvinfo : EIATTR_UNUSED_LOAD_BYTE_OFFSET
	.align		4
        /*018c*/ 	.byte	0x04, 0x44
        /*018e*/ 	.short	(.L_1431 - .L_1430)


	//   ....[0]....
.L_1430:
        /*0190*/ 	.word	0x00000a60
        /*0194*/ 	.word	0x0000fff0


	//   ....[1]....
        /*0198*/ 	.word	0x0000f4f0
        /*019c*/ 	.word	0x0000fff0


	//----- nvinfo : EIATTR_INT_WARP_WIDE_INSTR_OFFSETS
	.align		4
.L_1431:
        /*01a0*/ 	.byte	0x04, 0x31
        /*01a2*/ 	.short	(.L_1433 - .L_1432)


	//   ....[0]....
.L_1432:
        /*01a4*/ 	.word	0x00000130


	//   ....[1]....
        /*01a8*/ 	.word	0x00000170


	//   ....[2]....
        /*01ac*/ 	.word	0x000001e0


	//   ....[3]....
        /*01b0*/ 	.word	0x000126a0


	//   ....[4]....
        /*01b4*/ 	.word	0x00012740


	//   ....[5]....
        /*01b8*/ 	.word	0x000161d0


	//   ....[6]....
        /*01bc*/ 	.word	0x00016270


	//----- nvinfo : EIATTR_COOP_GROUP_MASK_REGIDS
	.align		4
.L_1433:
        /*01c0*/ 	.byte	0x04, 0x29
        /*01c2*/ 	.short	(.L_1435 - .L_1434)


	//   ....[0]....
.L_1434:
        /*01c4*/ 	.word	0xffffffff


	//   ....[1]....
        /*01c8*/ 	.word	0xffffffff


	//   ....[2]....
        /*01cc*/ 	.word	0xffffffff


	//   ....[3]....
        /*01d0*/ 	.word	0xffffffff


	//   ....[4]....
        /*01d4*/ 	.word	0xffffffff


	//   ....[5]....
        /*01d8*/ 	.word	0xffffffff


	//   ....[6]....
        /*01dc*/ 	.word	0xffffffff


	//   ....[7]....
        /*01e0*/ 	.word	0xffffffff


	//   ....[8]....
        /*01e4*/ 	.word	0xffffffff


	//   ....[9]....
        /*01e8*/ 	.word	0xffffffff


	//   ....[10]....
        /*01ec*/ 	.word	0xffffffff


	//   ....[11]....
        /*01f0*/ 	.word	0xffffffff


	//   ....[12]....
        /*01f4*/ 	.word	0xffffffff


	//   ....[13]....
        /*01f8*/ 	.word	0xffffffff


	//   ....[14]....
        /*01fc*/ 	.word	0xffffffff


	//   ....[15]....
        /*0200*/ 	.word	0xffffffff


	//   ....[16]....
        /*0204*/ 	.word	0xffffffff


	//   ....[17]....
        /*0208*/ 	.word	0xffffffff


	//   ....[18]....
        /*020c*/ 	.word	0xffffffff


	//   ....[19]....
        /*0210*/ 	.word	0xffffffff


	//   ....[20]....
        /*0214*/ 	.word	0xffffffff


	//   ....[21]....
        /*0218*/ 	.word	0xffffffff


	//   ....[22]....
        /*021c*/ 	.word	0xffffffff


	//   ....[23]....
        /*0220*/ 	.word	0xffffffff


	//   ....[24]....
        /*0224*/ 	.word	0xffffffff


	//   ....[25]....
        /*0228*/ 	.word	0xffffffff


	//   ....[26]....
        /*022c*/ 	.word	0xffffffff


	//   ....[27]....
        /*0230*/ 	.word	0xffffffff


	//   ....[28]....
        /*0234*/ 	.word	0xffffffff


	//   ....[29]....
        /*0238*/ 	.word	0xffffffff


	//   ....[30]....
        /*023c*/ 	.word	0xffffffff


	//   ....[31]....
        /*0240*/ 	.word	0xffffffff


	//   ....[32]....
        /*0244*/ 	.word	0xffffffff


	//   ....[33]....
        /*0248*/ 	.word	0xffffffff


	//   ....[34]....
        /*024c*/ 	.word	0xffffffff


	//   ....[35]....
        /*0250*/ 	.word	0xffffffff


	//   ....[36]....
        /*0254*/ 	.word	0xffffffff


	//   ....[37]....
        /*0258*/ 	.word	0xffffffff


	//   ....[38]....
        /*025c*/ 	.word	0xffffffff


	//   ....[39]....
        /*0260*/ 	.word	0xffffffff


	//   ....[40]....
        /*0264*/ 	.word	0xffffffff


	//   ....[41]....
        /*0268*/ 	.word	0xffffffff


	//   ....[42]....
        /*026c*/ 	.word	0xffffffff


	//   ....[43]....
        /*0270*/ 	.word	0xffffffff


	//   ....[44]....
        /*0274*/ 	.word	0xffffffff


	//   ....[45]....
        /*0278*/ 	.word	0xffffffff


	//   ....[46]....
        /*027c*/ 	.word	0xffffffff


	//   ....[47]....
        /*0280*/ 	.word	0xffffffff


	//   ....[48]....
        /*0284*/ 	.word	0xffffffff


	//   ....[49]....
        /*0288*/ 	.word	0xffffffff


	//   ....[50]....
        /*028c*/ 	.word	0xffffffff


	//   ....[51]....
        /*0290*/ 	.word	0xffffffff


	//   ....[52]....
        /*0294*/ 	.word	0xffffffff


	//   ....[53]....
        /*0298*/ 	.word	0xffffffff


	//   ....[54]....
        /*029c*/ 	.word	0xffffffff


	//   ....[55]....
        /*02a0*/ 	.word	0xffffffff


	//   ....[56]....
        /*02a4*/ 	.word	0xffffffff


	//   ....[57]....
        /*02a8*/ 	.word	0xffffffff


	//   ....[58]....
        /*02ac*/ 	.word	0xffffffff


	//   ....[59]....
        /*02b0*/ 	.word	0xffffffff


	//   ....[60]....
        /*02b4*/ 	.word	0xffffffff


	//   ....[61]....
        /*02b8*/ 	.word	0xffffffff


	//   ....[62]....
        /*02bc*/ 	.word	0xffffffff


	//   ....[63]....
        /*02c0*/ 	.word	0xffffffff


	//   ....[64]....
        /*02c4*/ 	.word	0xffffffff


	//   ....[65]....
        /*02c8*/ 	.word	0xffffffff


	//   ....[66]....
        /*02cc*/ 	.word	0xffffffff


	//   ....[67]....
        /*02d0*/ 	.word	0xffffffff


	//   ....[68]....
        /*02d4*/ 	.word	0xffffffff


	//   ....[69]....
        /*02d8*/ 	.word	0xffffffff


	//   ....[70]....
        /*02dc*/ 	.word	0xffffffff


	//   ....[71]....
        /*02e0*/ 	.word	0xffffffff


	//   ....[72]....
        /*02e4*/ 	.word	0xffffffff


	//   ....[73]....
        /*02e8*/ 	.word	0xffffffff


	//   ....[74]....
        /*02ec*/ 	.word	0xffffffff


	//   ....[75]....
        /*02f0*/ 	.word	0xffffffff


	//   ....[76]....
        /*02f4*/ 	.word	0xffffffff


	//   ....[77]....
        /*02f8*/ 	.word	0xffffffff


	//   ....[78]....
        /*02fc*/ 	.word	0xffffffff


	//   ....[79]....
        /*0300*/ 	.word	0xffffffff


	//   ....[80]....
        /*0304*/ 	.word	0xffffffff


	//   ....[81]....
        /*0308*/ 	.word	0xffffffff


	//   ....[82]....
        /*030c*/ 	.word	0xffffffff


	//   ....[83]....
        /*0310*/ 	.word	0xffffffff


	//   ....[84]....
        /*0314*/ 	.word	0xffffffff


	//   ....[85]....
        /*0318*/ 	.word	0xffffffff


	//   ....[86]....
        /*031c*/ 	.word	0xffffffff


	//   ....[87]....
        /*0320*/ 	.word	0xffffffff


	//   ....[88]....
        /*0324*/ 	.word	0xffffffff


	//   ....[89]....
        /*0328*/ 	.word	0xffffffff


	//   ....[90]....
        /*032c*/ 	.word	0x0500000f


	//   ....[91]....
        /*0330*/ 	.word	0x0500000f


	//   ....[92]....
        /*0334*/ 	.word	0x0500000f


	//   ....[93]....
        /*0338*/ 	.word	0x0500000f


	//   ....[94]....
        /*033c*/ 	.word	0x0500000f


	//   ....[95]....
        /*0340*/ 	.word	0x0500000f


	//   ....[96]....
        /*0344*/ 	.word	0x0500000f


	//   ....[97]....
        /*0348*/ 	.word	0x0500000f


	//   ....[98]....
        /*034c*/ 	.word	0x0500000f


	//   ....[99]....
        /*0350*/ 	.word	0x0500000f


	//   ....[100]....
        /*0354*/ 	.word	0x0500000f


	//   ....[101]....
        /*0358*/ 	.word	0x0500000f


	//   ....[102]....
        /*035c*/ 	.word	0x0500000f


	//   ....[103]....
        /*0360*/ 	.word	0x0500000f


	//   ....[104]....
        /*0364*/ 	.word	0x0500000f


	//   ....[105]....
        /*0368*/ 	.word	0x0500000f


	//   ....[106]....
        /*036c*/ 	.word	0x0500000f


	//   ....[107]....
        /*0370*/ 	.word	0x0500000f


	//   ....[108]....
        /*0374*/ 	.word	0x0500000f


	//   ....[109]....
        /*0378*/ 	.word	0x0500000f


	//   ....[110]....
        /*037c*/ 	.word	0x0500000f


	//   ....[111]....
        /*0380*/ 	.word	0x0500000f


	//   ....[112]....
        /*0384*/ 	.word	0x0500000f


	//   ....[113]....
        /*0388*/ 	.word	0x0500000f


	//   ....[114]....
        /*038c*/ 	.word	0x0500000f


	//   ....[115]....
        /*0390*/ 	.word	0x0500000f


	//   ....[116]....
        /*0394*/ 	.word	0x0500000f


	//   ....[117]....
        /*0398*/ 	.word	0x0500000f


	//   ....[118]....
        /*039c*/ 	.word	0x0500000f


	//   ....[119]....
        /*03a0*/ 	.word	0x0500000f


	//   ....[120]....
        /*03a4*/ 	.word	0x0500000f


	//----- nvinfo : EIATTR_COOP_GROUP_INSTR_OFFSETS
	.align		4
.L_1435:
        /*03a8*/ 	.byte	0x04, 0x28
        /*03aa*/ 	.short	(.L_1437 - .L_1436)


	//   ....[0]....
.L_1436:
        /*03ac*/ 	.word	0x00000070


	//   ....[1]....
        /*03b0*/ 	.word	0x00000140


	//   ....[2]....
        /*03b4*/ 	.word	0x00000190


	//   ....[3]....
        /*03b8*/ 	.word	0x000003c0


	//   ....[4]....
        /*03bc*/ 	.word	0x00000520


	//   ....[5]....
        /*03c0*/ 	.word	0x00000640


	//   ....[6]....
        /*03c4*/ 	.word	0x000007a0


	//   ....[7]....
        /*03c8*/ 	.word	0x00001830


	//   ....[8]....
        /*03cc*/ 	.word	0x000036a0


	//   ....[9]....
        /*03d0*/ 	.word	0x00003730


	//   ....[10]....
        /*03d4*/ 	.word	0x000042d0


	//   ....[11]....
        /*03d8*/ 	.word	0x00004360


	//   ....[12]....
        /*03dc*/ 	.word	0x00004ec0


	//   ....[13]....
        /*03e0*/ 	.word	0x00004f50


	//   ....[14]....
        /*03e4*/ 	.word	0x00005e20


	//   ....[15]....
        /*03e8*/ 	.word	0x00007980


	//   ....[16]....
        /*03ec*/ 	.word	0x00007c70


	//   ....[17]....
        /*03f0*/ 	.word	0x000088b0


	//   ....[18]....
        /*03f4*/ 	.word	0x00008960


	//   ....[19]....
        /*03f8*/ 	.word	0x000095d0


	//   ....[20]....
        /*03fc*/ 	.word	0x00009650


	//   ....[21]....
        /*0400*/ 	.word	0x0000a950


	//   ....[22]....
        /*0404*/ 	.word	0x0000cd40


	//   ....[23]....
        /*0408*/ 	.word	0x0000cdb0


	//   ....[24]....
        /*040c*/ 	.word	0x0000d5d0


	//   ....[25]....
        /*0410*/ 	.word	0x0000d630


	//   ....[26]....
        /*0414*/ 	.word	0x0000ea00


	//   ....[27]....
        /*0418*/ 	.word	0x0000eb10


	//   ....[28]....
        /*041c*/ 	.word	0x0000eb70


	//   ....[29]....
        /*0420*/ 	.word	0x0000ec90


	//   ....[30]....
        /*0424*/ 	.word	0x0000ecc0


	//   ....[31]....
        /*0428*/ 	.word	0x0000ff70


	//   ....[32]....
        /*042c*/ 	.word	0x0000ffb0


	//   ....[33]....
        /*0430*/ 	.word	0x0000ffe0


	//   ....[34]....
        /*0434*/ 	.word	0x00010010


	//   ....[35]....
        /*0438*/ 	.word	0x000104b0


	//   ....[36]....
        /*043c*/ 	.word	0x000104d0


	//   ....[37]....
        /*0440*/ 	.word	0x00010610


	//   ....[38]....
        /*0444*/ 	.word	0x00010630


	//   ....[39]....
        /*0448*/ 	.word	0x00011030


	//   ....[40]....
        /*044c*/ 	.word	0x00011040


	//   ....[41]....
        /*0450*/ 	.word	0x00011150


	//   ....[42]....
        /*0454*/ 	.word	0x00011170


	//   ....[43]....
        /*0458*/ 	.word	0x000112e0


	//   ....[44]....
        /*045c*/ 	.word	0x000114d0


	//   ....[45]....
        /*0460*/ 	.word	0x00011500


	//   ....[46]....
        /*0464*/ 	.word	0x00011530


	//   ....[47]....
        /*0468*/ 	.word	0x00011560


	//   ....[48]....
        /*046c*/ 	.word	0x00011590


	//   ....[49]....
        /*0470*/ 	.word	0x000115c0


	//   ....[50]....
        /*0474*/ 	.word	0x00011740


	//   ....[51]....
        /*0478*/ 	.word	0x00011770


	//   ....[52]....
        /*047c*/ 	.word	0x000117a0


	//   ....[53]....
        /*0480*/ 	.word	0x000117d0


	//   ....[54]....
        /*0484*/ 	.word	0x00011800


	//   ....[55]....
        /*0488*/ 	.word	0x00011830


	//   ....[56]....
        /*048c*/ 	.word	0x000118f0


	//   ....[57]....
        /*0490*/ 	.word	0x00011950


	//   ....[58]....
        /*0494*/ 	.word	0x000119f0


	//   ....[59]....
        /*0498*/ 	.word	0x00012c40


	//   ....[60]....
        /*049c*/ 	.word	0x00013930


	//   ....[61]....
        /*04a0*/ 	.word	0x00013940


	//   ....[62]....
        /*04a4*/ 	.word	0x00013960


	//   ....[63]....
        /*04a8*/ 	.word	0x00013a10


	//   ....[64]....
        /*04ac*/ 	.word	0x00013a30


	//   ....[65]....
        /*04b0*/ 	.word	0x00013ad0


	//   ....[66]....
        /*04b4*/ 	.word	0x00013af0


	//   ....[67]....
        /*04b8*/ 	.word	0x00013b00


	//   ....[68]....
        /*04bc*/ 	.word	0x00013b90


	//   ....[69]....
        /*04c0*/ 	.word	0x00013be0


	//   ....[70]....
        /*04c4*/ 	.word	0x00013bf0


	//   ....[71]....
        /*04c8*/ 	.word	0x00013c20


	//   ....[72]....
        /*04cc*/ 	.word	0x00016930


	//   ....[73]....
        /*04d0*/ 	.word	0x00016980


	//   ....[74]....
        /*04d4*/ 	.word	0x000169b0


	//   ....[75]....
        /*04d8*/ 	.word	0x000169e0


	//   ....[76]....
        /*04dc*/ 	.word	0x000169f0


	//   ....[77]....
        /*04e0*/ 	.word	0x00016a20


	//   ....[78]....
        /*04e4*/ 	.word	0x00016a50


	//   ....[79]....
        /*04e8*/ 	.word	0x00016a80


	//   ....[80]....
        /*04ec*/ 	.word	0x00016c10


	//   ....[81]....
        /*04f0*/ 	.word	0x00016c40


	//   ....[82]....
        /*04f4*/ 	.word	0x00016c70


	//   ....[83]....
        /*04f8*/ 	.word	0x00016ca0


	//   ....[84]....
        /*04fc*/ 	.word	0x00016cd0


	//   ....[85]....
        /*0500*/ 	.word	0x00016d00


	//   ....[86]....
        /*0504*/ 	.word	0x00016dc0


	//   ....[87]....
        /*0508*/ 	.word	0x00016de0


	//   ....[88]....
        /*050c*/ 	.word	0x00016e50


	//   ....[89]....
        /*0510*/ 	.word	0x00017500


	//   ....[90]....
        /*0514*/ 	.word	0x00017ac0


	//   ....[91]....
        /*0518*/ 	.word	0x00017c70


	//   ....[92]....
        /*051c*/ 	.word	0x00017cc0


	//   ....[93]....
        /*0520*/ 	.word	0x00017df0


	//   ....[94]....
        /*0524*/ 	.word	0x00017e40


	//   ....[95]....
        /*0528*/ 	.word	0x00017f60


	//   ....[96]....
        /*052c*/ 	.word	0x00017fd0


	//   ....[97]....
        /*0530*/ 	.word	0x000180f0


	//   ....[98]....
        /*0534*/ 	.word	0x00018160


	//   ....[99]....
        /*0538*/ 	.word	0x00018250


	//   ....[100]....
        /*053c*/ 	.word	0x000182c0


	//   ....[101]....
        /*0540*/ 	.word	0x000183d0


	//   ....[102]....
        /*0544*/ 	.word	0x00018420


	//   ....[103]....
        /*0548*/ 	.word	0x00018730


	//   ....[104]....
        /*054c*/ 	.word	0x000187d0


	//   ....[105]....
        /*0550*/ 	.word	0x00018900


	//   ....[106]....
        /*0554*/ 	.word	0x00018970


	//   ....[107]....
        /*0558*/ 	.word	0x000189e0


	//   ....[108]....
        /*055c*/ 	.word	0x00018a50


	//   ....[109]....
        /*0560*/ 	.word	0x00018ac0


	//   ....[110]....
        /*0564*/ 	.word	0x00018b40


	//   ....[111]....
        /*0568*/ 	.word	0x00018bd0


	//   ....[112]....
        /*056c*/ 	.word	0x00018c60


	//   ....[113]....
        /*0570*/ 	.word	0x00018cd0


	//   ....[114]....
        /*0574*/ 	.word	0x00018d40


	//   ....[115]....
        /*0578*/ 	.word	0x00018db0


	//   ....[116]....
        /*057c*/ 	.word	0x00018e30


	//   ....[117]....
        /*0580*/ 	.word	0x00018ea0


	//   ....[118]....
        /*0584*/ 	.word	0x00018f40


	//   ....[119]....
        /*0588*/ 	.word	0x00018fd0


	//   ....[120]....
        /*058c*/ 	.word	0x000190f0


	//----- nvinfo : EIATTR_REG_RECONFIG
	.align		4
.L_1437:
        /*0590*/ 	.byte	0x01, 0x54
	.zero		2


	//----- nvinfo : EIATTR_SYSCALL_OFFSETS
	.align		4
        /*0594*/ 	.byte	0x04, 0x46
        /*0596*/ 	.short	(.L_1439 - .L_1438)


	//   ....[0]....
.L_1438:
        /*0598*/ 	.word	0x00001a30


	//   ....[1]....
        /*059c*/ 	.word	0x000128a0


	//   ....[2]....
        /*05a0*/ 	.word	0x000129f0


	//   ....[3]....
        /*05a4*/ 	.word	0x00012ae0


	//   ....[4]....
        /*05a8*/ 	.word	0x000133a0


	//----- nvinfo : EIATTR_MBARRIER_INSTR_OFFSETS
	.align		4
.L_1439:
        /*05ac*/ 	.byte	0x04, 0x39
        /*05ae*/ 	.short	(.L_1441 - .L_1440)


	//   ....[0]....
.L_1440:
        /*05b0*/ 	.word	0x00000270
        /*05b4*/ 	.word	0x000000ff
        /*05b8*/ 	.word	0x00031c00
        /*05bc*/ 	.short	0x0100
        /*05be*/ 	.byte	0x08
	.zero		1


	//   ....[1]....
        /*05c0*/ 	.word	0x00000280
        /*05c4*/ 	.word	0x000000ff
        /*05c8*/ 	.word	0x00031c20
        /*05cc*/ 	.short	0x0100
        /*05ce*/ 	.byte	0x08
	.zero		1


	//   ....[2]....
        /*05d0*/ 	.word	0x00000370
        /*05d4*/ 	.word	0x000000ff
        /*05d8*/ 	.word	0x00031c30
        /*05dc*/ 	.short	0x0100
        /*05de*/ 	.byte	0x08
	.zero		1


	//   ....[3]....
        /*05e0*/ 	.word	0x00000380
        /*05e4*/ 	.word	0x000000ff
        /*05e8*/ 	.word	0x00031c40
        /*05ec*/ 	.short	0x0100
        /*05ee*/ 	.byte	0x08
	.zero		1


	//   ....[4]....
        /*05f0*/ 	.word	0x00000390
        /*05f4*/ 	.word	0x000000ff
        /*05f8*/ 	.word	0x00031c38
        /*05fc*/ 	.short	0x0100
        /*05fe*/ 	.byte	0x08
	.zero		1


	//   ....[5]....
        /*0600*/ 	.word	0x000003a0
        /*0604*/ 	.word	0x000000ff
        /*0608*/ 	.word	0x00031c48
        /*060c*/ 	.short	0x0100
        /*060e*/ 	.byte	0x08
	.zero		1


	//   ....[6]....
        /*0610*/ 	.word	0x000004d0
        /*0614*/ 	.word	0x000000ff
        /*0618*/ 	.word	0x00031c50
        /*061c*/ 	.short	0x0100
        /*061e*/ 	.byte	0x08
	.zero		1


	//   ....[7]....
        /*0620*/ 	.word	0x000004e0
        /*0624*/ 	.word	0x000000ff
        /*0628*/ 	.word	0x00031c60
        /*062c*/ 	.short	0x0100
        /*062e*/ 	.byte	0x08
	.zero		1


	//   ....[8]....
        /*0630*/ 	.word	0x000004f0
        /*0634*/ 	.word	0x000000ff
        /*0638*/ 	.word	0x00031c58
        /*063c*/ 	.short	0x0100
        /*063e*/ 	.byte	0x08
	.zero		1


	//   ....[9]....
        /*0640*/ 	.word	0x00000500
        /*0644*/ 	.word	0x000000ff
        /*0648*/ 	.word	0x00031c68
        /*064c*/ 	.short	0x0100
        /*064e*/ 	.byte	0x08
	.zero		1


	//   ....[10]....
        /*0650*/ 	.word	0x000005f0
        /*0654*/ 	.word	0x000000ff
        /*0658*/ 	.word	0x00031c70
        /*065c*/ 	.short	0x0100
        /*065e*/ 	.byte	0x06
	.zero		1


	//   ....[11]....
        /*0660*/ 	.word	0x00000600
        /*0664*/ 	.word	0x000000ff
        /*0668*/ 	.word	0x00031c80
        /*066c*/ 	.short	0x0100
        /*066e*/ 	.byte	0x06
	.zero		1


	//   ....[12]....
        /*0670*/ 	.word	0x00000610
        /*0674*/ 	.word	0x000000ff
        /*0678*/ 	.word	0x00031c78
        /*067c*/ 	.short	0x0100
        /*067e*/ 	.byte	0x06
	.zero		1


	//   ....[13]....
        /*0680*/ 	.word	0x00000620
        /*0684*/ 	.word	0x000000ff
        /*0688*/ 	.word	0x00031c88
        /*068c*/ 	.short	0x0100
        /*068e*/ 	.byte	0x06
	.zero		1


	//   ....[14]....
        /*0690*/ 	.word	0x00000750
        /*0694*/ 	.word	0x000000ff
        /*0698*/ 	.word	0x00031c90
        /*069c*/ 	.short	0x0100
        /*069e*/ 	.byte	0x08
	.zero		1


	//   ....[15]....
        /*06a0*/ 	.word	0x00000760
        /*06a4*/ 	.word	0x000000ff
        /*06a8*/ 	.word	0x00031ca0
        /*06ac*/ 	.short	0x0100
        /*06ae*/ 	.byte	0x08
	.zero		1


	//   ....[16]....
        /*06b0*/ 	.word	0x00000770
        /*06b4*/ 	.word	0x000000ff
        /*06b8*/ 	.word	0x00031c98
        /*06bc*/ 	.short	0x0100
        /*06be*/ 	.byte	0x08
	.zero		1


	//   ....[17]....
        /*06c0*/ 	.word	0x00000780
        /*06c4*/ 	.word	0x000000ff
        /*06c8*/ 	.word	0x00031ca8
        /*06cc*/ 	.short	0x0100
        /*06ce*/ 	.byte	0x08
	.zero		1


	//   ....[18]....
        /*06d0*/ 	.word	0x000008b0
        /*06d4*/ 	.word	0x000000ff
        /*06d8*/ 	.word	0x00031cb0
        /*06dc*/ 	.short	0x0100
        /*06de*/ 	.byte	0x08
	.zero		1


	//   ....[19]....
        /*06e0*/ 	.word	0x000008c0
        /*06e4*/ 	.word	0x000000ff
        /*06e8*/ 	.word	0x00031cc0
        /*06ec*/ 	.short	0x0100
        /*06ee*/ 	.byte	0x08
	.zero		1


	//   ....[20]....
        /*06f0*/ 	.word	0x000008d0
        /*06f4*/ 	.word	0x000000ff
        /*06f8*/ 	.word	0x00031cb8
        /*06fc*/ 	.short	0x0100
        /*06fe*/ 	.byte	0x08
	.zero		1


	//   ....[21]....
        /*0700*/ 	.word	0x000008e0
        /*0704*/ 	.word	0x000000ff
        /*0708*/ 	.word	0x00031cc8
        /*070c*/ 	.short	0x0100
        /*070e*/ 	.byte	0x08
	.zero		1


	//   ....[22]....
        /*0710*/ 	.word	0x00001ad0
        /*0714*/ 	.word	0x000000ff
        /*0718*/ 	.word	0x00031c00
        /*071c*/ 	.short	0x010a
        /*071e*/ 	.byte	0x25
	.zero		1


	//   ....[23]....
        /*0720*/ 	.word	0x00001b50
        /*0724*/ 	.word	0x00000000
        /*0728*/ 	.word	0x00031c30
        /*072c*/ 	.short	0x010a
        /*072e*/ 	.byte	0x3f
	.zero		1


	//   ....[24]....
        /*0730*/ 	.word	0x00001bb0
        /*0734*/ 	.word	0x00000000
        /*0738*/ 	.word	0x00031c30
        /*073c*/ 	.short	0x010a
        /*073e*/ 	.byte	0x3f
	.zero		1


	//   ....[25]....
        /*0740*/ 	.word	0x00005110
        /*0744*/ 	.word	0x00000004
        /*0748*/ 	.word	0x00000000
        /*074c*/ 	.short	0x0101
        /*074e*/ 	.byte	0x3f
	.zero		1


	//   ....[26]....
        /*0750*/ 	.word	0x00005f70
        /*0754*/ 	.word	0x000000ff
        /*0758*/ 	.word	0x00031c30
        /*075c*/ 	.short	0x010a
        /*075e*/ 	.byte	0x04
	.zero		1


	//   ....[27]....
        /*0760*/ 	.word	0x00005fb0
        /*0764*/ 	.word	0x000000ff
        /*0768*/ 	.word	0x00031c30
        /*076c*/ 	.short	0x010a
        /*076e*/ 	.byte	0x04
	.zero		1


	//   ....[28]....
        /*0770*/ 	.word	0x00007640
        /*0774*/ 	.word	0x000000ff
        /*0778*/ 	.word	0x00031c50
        /*077c*/ 	.short	0x010a
        /*077e*/ 	.byte	0x04
	.zero		1


	//   ....[29]....
        /*0780*/ 	.word	0x00007680
        /*0784*/ 	.word	0x000000ff
        /*0788*/ 	.word	0x00031c50
        /*078c*/ 	.short	0x010a
        /*078e*/ 	.byte	0x04
	.zero		1


	//   ....[30]....
        /*0790*/ 	.word	0x00009bb0
        /*0794*/ 	.word	0x0000000b
        /*0798*/ 	.word	0x00000000
        /*079c*/ 	.short	0x0101
        /*079e*/ 	.byte	0x3f
	.zero		1


	//   ....[31]....
        /*07a0*/ 	.word	0x00009d60
        /*07a4*/ 	.word	0x0000000b
        /*07a8*/ 	.word	0x00000000
        /*07ac*/ 	.short	0x0101
        /*07ae*/ 	.byte	0x3f
	.zero		1


	//   ....[32]....
        /*07b0*/ 	.word	0x0000aac0
        /*07b4*/ 	.word	0x000000ff
        /*07b8*/ 	.word	0x00031c30
        /*07bc*/ 	.short	0x010a
        /*07be*/ 	.byte	0x04
	.zero		1


	//   ....[33]....
        /*07c0*/ 	.word	0x0000ab00
        /*07c4*/ 	.word	0x000000ff
        /*07c8*/ 	.word	0x00031c30
        /*07cc*/ 	.short	0x010a
        /*07ce*/ 	.byte	0x04
	.zero		1


	//   ....[34]....
        /*07d0*/ 	.word	0x0000c190
        /*07d4*/ 	.word	0x000000ff
        /*07d8*/ 	.word	0x00031c50
        /*07dc*/ 	.short	0x010a
        /*07de*/ 	.byte	0x04
	.zero		1


	//   ....[35]....
        /*07e0*/ 	.word	0x0000c1d0
        /*07e4*/ 	.word	0x000000ff
        /*07e8*/ 	.word	0x00031c50
        /*07ec*/ 	.short	0x010a
        /*07ee*/ 	.byte	0x04
	.zero		1


	//   ....[36]....
        /*07f0*/ 	.word	0x0000dd50
        /*07f4*/ 	.word	0x0000000d
        /*07f8*/ 	.word	0x00000000
        /*07fc*/ 	.short	0x0101
        /*07fe*/ 	.byte	0x3f
	.zero		1


	//   ....[37]....
        /*0800*/ 	.word	0x0000dea0
        /*0804*/ 	.word	0x0000000c
        /*0808*/ 	.word	0x00000000
        /*080c*/ 	.short	0x0101
        /*080e*/ 	.byte	0x3f
	.zero		1


	//   ....[38]....
        /*0810*/ 	.word	0x0000ea80
        /*0814*/ 	.word	0x000000ff
        /*0818*/ 	.word	0x00031c50
        /*081c*/ 	.short	0x010a
        /*081e*/ 	.byte	0x06
	.zero		1


	//   ....[39]....
        /*0820*/ 	.word	0x0000eac0
        /*0824*/ 	.word	0x000000ff
        /*0828*/ 	.word	0x00031c50
        /*082c*/ 	.short	0x010a
        /*082e*/ 	.byte	0x06
	.zero		1


	//   ....[40]....
        /*0830*/ 	.word	0x0000f190
        /*0834*/ 	.word	0x00000004
        /*0838*/ 	.word	0x00000000
        /*083c*/ 	.short	0x0101
        /*083e*/ 	.byte	0x3f
	.zero		1


	//   ....[41]....
        /*0840*/ 	.word	0x000104e0
        /*0844*/ 	.word	0x000000ff
        /*0848*/ 	.word	0x00000000
        /*084c*/ 	.short	0x0101
        /*084e*/ 	.byte	0x04
	.zero		1


	//   ....[42]....
        /*0850*/ 	.word	0x00012e50
        /*0854*/ 	.word	0x00000000
        /*0858*/ 	.word	0x00031c40
        /*085c*/ 	.short	0x010a
        /*085e*/ 	.byte	0x3f
	.zero		1


	//   ....[43]....
        /*0860*/ 	.word	0x00013da0
        /*0864*/ 	.word	0x00000016
        /*0868*/ 	.word	0x00031c00
        /*086c*/ 	.short	0x0107
        /*086e*/ 	.byte	0x3f
	.zero		1


	//   ....[44]....
        /*0870*/ 	.word	0x00013ea0
        /*0874*/ 	.word	0x00000016
        /*0878*/ 	.word	0x00031c00
        /*087c*/ 	.short	0x0101
        /*087e*/ 	.byte	0x3f
	.zero		1


	//   ....[45]....
        /*0880*/ 	.word	0x00013ec0
        /*0884*/ 	.word	0x00000016
        /*0888*/ 	.word	0x00031c20
        /*088c*/ 	.short	0x010a
        /*088e*/ 	.byte	0x3f
	.zero		1


	//   ....[46]....
        /*0890*/ 	.word	0x000141d0
        /*0894*/ 	.word	0x00000003
        /*0898*/ 	.word	0x00031c40
        /*089c*/ 	.short	0x010a
        /*089e*/ 	.byte	0x3f
	.zero		1


	//   ....[47]....
        /*08a0*/ 	.word	0x00014650
        /*08a4*/ 	.word	0x00000003
        /*08a8*/ 	.word	0x00000060
        /*08ac*/ 	.short	0x010a
        /*08ae*/ 	.byte	0x3f
	.zero		1


	//   ....[48]....
        /*08b0*/ 	.word	0x00014d70
        /*08b4*/ 	.word	0x00000003
        /*08b8*/ 	.word	0x00031c40
        /*08bc*/ 	.short	0x010a
        /*08be*/ 	.byte	0x3f
	.zero		1


	//   ....[49]....
        /*08c0*/ 	.word	0x000151f0
        /*08c4*/ 	.word	0x0000000c
        /*08c8*/ 	.word	0x00000060
        /*08cc*/ 	.short	0x010a
        /*08ce*/ 	.byte	0x3f
	.zero		1


	//   ....[50]....
        /*08d0*/ 	.word	0x00015860
        /*08d4*/ 	.word	0x00000002
        /*08d8*/ 	.word	0x00031c40
        /*08dc*/ 	.short	0x010a
        /*08de*/ 	.byte	0x3f
	.zero		1


	//   ....[51]....
        /*08e0*/ 	.word	0x00015cf0
        /*08e4*/ 	.word	0x00000008
        /*08e8*/ 	.word	0x00000060
        /*08ec*/ 	.short	0x010a
        /*08ee*/ 	.byte	0x3f
	.zero		1


	//   ....[52]....
        /*08f0*/ 	.word	0x00016320
        /*08f4*/ 	.word	0x00000003
        /*08f8*/ 	.word	0x00031c60
        /*08fc*/ 	.short	0x010a
        /*08fe*/ 	.byte	0x3f
	.zero		1


	//   ....[53]....
        /*0900*/ 	.word	0x00017480
        /*0904*/ 	.word	0x00000009
        /*0908*/ 	.word	0x00031c20
        /*090c*/ 	.short	0x010a
        /*090e*/ 	.byte	0x3f
	.zero		1


	//   ....[54]....
        /*0910*/ 	.word	0x00017640
        /*0914*/ 	.word	0x00000006
        /*0918*/ 	.word	0x00000000
        /*091c*/ 	.short	0x010a
        /*091e*/ 	.byte	0x3f
	.zero		1


	//   ....[55]....
        /*0920*/ 	.word	0x000176b0
        /*0924*/ 	.word	0x00000007
        /*0928*/ 	.word	0x00000000
        /*092c*/ 	.short	0x010a
        /*092e*/ 	.byte	0x3f
	.zero		1


	//   ....[56]....
        /*0930*/ 	.word	0x00017710
        /*0934*/ 	.word	0x00000004
        /*0938*/ 	.word	0x00000000
        /*093c*/ 	.short	0x010a
        /*093e*/ 	.byte	0x3f
	.zero		1


	//   ....[57]....
        /*0940*/ 	.word	0x00017740
        /*0944*/ 	.word	0x00000005
        /*0948*/ 	.word	0x00000000
        /*094c*/ 	.short	0x010a
        /*094e*/ 	.byte	0x3f
	.zero		1


	//   ....[58]....
        /*0950*/ 	.word	0x000177b0
        /*0954*/ 	.word	0x00000003
        /*0958*/ 	.word	0x00031c00
        /*095c*/ 	.short	0x010a
        /*095e*/ 	.byte	0x3f
	.zero		1


	//   ....[59]....
        /*0960*/ 	.word	0x00017800
        /*0964*/ 	.word	0x00000000
        /*0968*/ 	.word	0x00031c30
        /*096c*/ 	.short	0x010a
        /*096e*/ 	.byte	0x3f
	.zero		1


	//   ....[60]....
        /*0970*/ 	.word	0x00017860
        /*0974*/ 	.word	0x00000008
        /*0978*/ 	.word	0x00031c30
        /*097c*/ 	.short	0x010a
        /*097e*/ 	.byte	0x3f
	.zero		1


	//   ....[61]....
        /*0980*/ 	.word	0x000178c0
        /*0984*/ 	.word	0x00000008
        /*0988*/ 	.word	0x00031c50
        /*098c*/ 	.short	0x010a
        /*098e*/ 	.byte	0x3f
	.zero		1


	//   ....[62]....
        /*0990*/ 	.word	0x00017920
        /*0994*/ 	.word	0x00000007
        /*0998*/ 	.word	0x00031c30
        /*099c*/ 	.short	0x010a
        /*099e*/ 	.byte	0x3f
	.zero		1


	//   ....[63]....
        /*09a0*/ 	.word	0x00017980
        /*09a4*/ 	.word	0x00000007
        /*09a8*/ 	.word	0x00031c50
        /*09ac*/ 	.short	0x010a
        /*09ae*/ 	.byte	0x3f
	.zero		1


	//   ....[64]....
        /*09b0*/ 	.word	0x000179e0
        /*09b4*/ 	.word	0x00000005
        /*09b8*/ 	.word	0x00031c50
        /*09bc*/ 	.short	0x010a
        /*09be*/ 	.byte	0x3f
	.zero		1


	//   ....[65]....
        /*09c0*/ 	.word	0x00017b80
        /*09c4*/ 	.word	0x00000000
        /*09c8*/ 	.word	0x00031c40
        /*09cc*/ 	.short	0x010a
        /*09ce*/ 	.byte	0x3f
	.zero		1


	//   ....[66]....
        /*09d0*/ 	.word	0x00018450
        /*09d4*/ 	.word	0x00000016
        /*09d8*/ 	.word	0x00031c20
        /*09dc*/ 	.short	0x010a
        /*09de*/ 	.byte	0x3f
	.zero		1


	//   ....[67]....
        /*09e0*/ 	.word	0x000184a0
        /*09e4*/ 	.word	0x00000003
        /*09e8*/ 	.word	0x00031c40
        /*09ec*/ 	.short	0x010a
        /*09ee*/ 	.byte	0x3f
	.zero		1


	//   ....[68]....
        /*09f0*/ 	.word	0x000184f0
        /*09f4*/ 	.word	0x00000003
        /*09f8*/ 	.word	0x00000060
        /*09fc*/ 	.short	0x010a
        /*09fe*/ 	.byte	0x3f
	.zero		1


	//   ....[69]....
        /*0a00*/ 	.word	0x00018540
        /*0a04*/ 	.word	0x00000003
        /*0a08*/ 	.word	0x00031c40
        /*0a0c*/ 	.short	0x010a
        /*0a0e*/ 	.byte	0x3f
	.zero		1


	//   ....[70]....
        /*0a10*/ 	.word	0x00018590
        /*0a14*/ 	.word	0x0000000c
        /*0a18*/ 	.word	0x00000060
        /*0a1c*/ 	.short	0x010a
        /*0a1e*/ 	.byte	0x3f
	.zero		1


	//   ....[71]....
        /*0a20*/ 	.word	0x000185e0
        /*0a24*/ 	.word	0x00000002
        /*0a28*/ 	.word	0x00031c40
        /*0a2c*/ 	.short	0x010a
        /*0a2e*/ 	.byte	0x3f
	.zero		1


	//   ....[72]....
        /*0a30*/ 	.word	0x00018630
        /*0a34*/ 	.word	0x00000008
        /*0a38*/ 	.word	0x00000060
        /*0a3c*/ 	.short	0x010a
        /*0a3e*/ 	.byte	0x3f
	.zero		1


	//   ....[73]....
        /*0a40*/ 	.word	0x00018680
        /*0a44*/ 	.word	0x00000003
        /*0a48*/ 	.word	0x00031c60
        /*0a4c*/ 	.short	0x010a
        /*0a4e*/ 	.byte	0x3f
	.zero		1


	//   ....[74]....
        /*0a50*/ 	.word	0x00019010
        /*0a54*/ 	.word	0x00000009
        /*0a58*/ 	.word	0x00031c20
        /*0a5c*/ 	.short	0x010a
        /*0a5e*/ 	.byte	0x3f
	.zero		1


	//   ....[75]....
        /*0a60*/ 	.word	0x000191b0
        /*0a64*/ 	.word	0x00000006
        /*0a68*/ 	.word	0x00000000
        /*0a6c*/ 	.short	0x010a
        /*0a6e*/ 	.byte	0x3f
	.zero		1


	//   ....[76]....
        /*0a70*/ 	.word	0x00019200
        /*0a74*/ 	.word	0x00000007
        /*0a78*/ 	.word	0x00000000
        /*0a7c*/ 	.short	0x010a
        /*0a7e*/ 	.byte	0x3f
	.zero		1


	//   ....[77]....
        /*0a80*/ 	.word	0x00019250
        /*0a84*/ 	.word	0x00000004
        /*0a88*/ 	.word	0x00000000
        /*0a8c*/ 	.short	0x010a
        /*0a8e*/ 	.byte	0x3f
	.zero		1


	//----- nvinfo : EIATTR_NUM_MBARRIERS
	.align		4
.L_1441:
        /*0a90*/ 	.byte	0x03, 0x38
        /*0a92*/ 	.short	0x0016


	//----- nvinfo : EIATTR_EXIT_INSTR_OFFSETS
	.align		4
        /*0a94*/ 	.byte	0x04, 0x1c
        /*0a96*/ 	.short	(.L_1443 - .L_1442)


	//   ....[0]....
.L_1442:
        /*0a98*/ 	.word	0x00000a90


	//   ....[1]....
        /*0a9c*/ 	.word	0x000112a0


	//   ....[2]....
        /*0aa0*/ 	.word	0x00017790


	//----- nvinfo : EIATTR_MAX_THREADS
	.align		4
.L_1443:
        /*0aa4*/ 	.byte	0x04, 0x05
        /*0aa6*/ 	.short	(.L_1445 - .L_1444)
.L_1444:
        /*0aa8*/ 	.word	0x00000200
        /*0aac*/ 	.word	0x00000001
        /*0ab0*/ 	.word	0x00000001


	//----- nvinfo : EIATTR_CRS_STACK_SIZE
	.align		4
.L_1445:
        /*0ab4*/ 	.byte	0x04, 0x1e
        /*0ab6*/ 	.short	(.L_1447 - .L_1446)
.L_1446:
        /*0ab8*/ 	.word	0x00000000


	//----- nvinfo : EIATTR_CBANK_PARAM_SIZE
	.align		4
.L_1447:
        /*0abc*/ 	.byte	0x03, 0x19
        /*0abe*/ 	.short	0x0af0


	//----- nvinfo : EIATTR_PARAM_CBANK
	.align		4
        /*0ac0*/ 	.byte	0x04, 0x0a
        /*0ac2*/ 	.short	(.L_1449 - .L_1448)
	.align		4
.L_1448:
        /*0ac4*/ 	.word	index@(.nv.constant0._ZN7cutlass13device_kernelIN5flash11enable_sm90INS1_16FlashAttnFwdSm90INS1_25CollectiveMainloopFwdSm90ILi2EN4cute5tupleIJNS5_1CILi1EEES8_S8_EEENS6_IJNS7_ILi192EEENS7_ILi144EEENS7_ILi96EEEEEELi96ENS_6half_tEfNS_4arch4Sm90ELb1ELb0ELb1ELb1ELb0ELb0ELb0ELb0ELb1ELb1ELb0ELb0EEENS1_21CollectiveEpilogueFwdINS6_IJSA_SC_SB_EEES9_SE_SG_Li384ELb1ELb1ELb0ELb0EEENS1_36VarlenDynamicPersistentTileSchedulerILi192ELi144ELi384ELi128ELb0ELb1ELb1ELb1ELb1ELb1EEEEEEEEEvNT_6ParamsE)
        /*0ac8*/ 	.short	0x0210
        /*0aca*/ 	.short	0x0af0


	//----- nvinfo : EIATTR_SW_WAR
	.align		4
.L_1449:
        /*0acc*/ 	.byte	0x04, 0x36
        /*0ace*/ 	.short	(.L_1451 - .L_1450)
.L_1450:
        /*0ad0*/ 	.word	0x00000008
.L_1451:


//--------------------- .nv.info._ZN7cutlass13device_kernelIN5flash11enable_sm90INS1_16FlashAttnFwdSm90INS1_25CollectiveMainloopFwdSm90ILi2EN4cute5tupleIJNS5_1CILi1EEES8_S8_EEENS6_IJNS7_ILi192EEENS7_ILi144EEENS7_ILi96EEEEEELi96ENS_6half_tEfNS_4arch4Sm90ELb1ELb0ELb1ELb1ELb0ELb1ELb0ELb0ELb1ELb1ELb0ELb0EEENS1_21CollectiveEpilogueFwdINS6_IJSA_SC_SB_EEES9_SE_SG_Li384ELb1ELb1ELb0ELb0EEENS1_36VarlenDynamicPersistentTileSchedulerILi192ELi144ELi384ELi128ELb0ELb1ELb1ELb1ELb1ELb1EEEEEEEEEvNT_6ParamsE --------------------------
	.section	.nv.info._ZN7cutlass13device_kernelIN5flash11enable_sm90INS1_16FlashAttnFwdSm90INS1_25CollectiveMainloopFwdSm90ILi2EN4cute5tupleIJNS5_1CILi1EEES8_S8_EEENS6_IJNS7_ILi192EEENS7_ILi144EEENS7_ILi96EEEEEELi96ENS_6half_tEfNS_4arch4Sm90ELb1ELb0ELb1ELb1ELb0ELb1ELb0ELb0ELb1ELb1ELb0ELb0EEENS1_21CollectiveEpilogueFwdINS6_IJSA_SC_SB_EEES9_SE_SG_Li384ELb1ELb1ELb0ELb0EEENS1_36VarlenDynamicPersistentTileSchedulerILi192ELi144ELi384ELi128ELb0ELb1ELb1ELb1ELb1ELb1EEEEEEEEEvNT_6ParamsE,"",@"SHT_CUDA_INFO"
	.sectionflags	@""
	.align	4


	//----- nvinfo : EIATTR_CUDA_API_VERSION
	.align		4
        /*0000*/ 	.byte	0x04, 0x37
        /*0002*/ 	.short	(.L_1453 - .L_1452)
.L_1452:
        /*0004*/ 	.word	0x00000082


	//----- nvinfo : EIATTR_KPARAM_INFO
	.align		4
.L_1453:
        /*0008*/ 	.byte	0x04, 0x17
        /*000a*/ 	.short	(.L_1455 - .L_1454)
.L_1454:
        /*000c*/ 	.word	0x00000000
        /*0010*/ 	.short	0x0000
        /*0012*/ 	.short	0x0070
        /*0014*/ 	.byte	0x00, 0xf0, 0x01, 0x2a


	//----- nvinfo : EIATTR_SPARSE_MMA_MASK
	.align		4
.L_1455:
        /*0018*/ 	.byte	0x03, 0x50
        /*001a*/ 	.short	0x0000


	//----- nvinfo : EIATTR_MAXREG_COUNT
	.align		4
        /*001c*/ 	.byte	0x03, 0x1b
        /*001e*/ 	.short	0x0080


	//----- nvinfo : EIATTR_NUM_BARRIERS
	.align		4
        /*0020*/ 	.byte	0x02, 0x4c
        /*0022*/ 	.byte	0x10
	.zero		1


	//----- nvinfo : EIATTR_EXTERNS
	.align		4
        /*0024*/ 	.byte	0x04, 0x0f
        /*0026*/ 	.short	(.L_1457 - .L_1456)


	//   ....[0]....
	.align		4
.L_1456:
        /*0028*/ 	.word	index@(__assertfail)


	//----- nvinfo : EIATTR_ANNOTATIONS
	.align		4
.L_1457:
        /*002c*/ 	.byte	0x04, 0x55
        /*002e*/ 	.short	(.L_1459 - .L_1458)


	//   ....[0]....
.L_1458:
        /* <DEDUP_REMOVED lines=128> */


	//----- nvinfo : EIATTR_MERCURY_ISA_VERSION
	.align		4
.L_1459:
        /*0818*/ 	.byte	0x03, 0x5f
        /*081a*/ 	.short	0x0101


	//----- nvinfo : EIATTR_UNUSED_LOAD_BYTE_OFFSET
	.align		4
        /*081c*/ 	.byte	0x04, 0x44
        /*081e*/ 	.short	(.L_1461 - .L_1460)


	//   ....[0]....
.L_1460:
        /*0820*/ 	.word	0x00000af0
        /*0824*/ 	.word	0x0000fff0


	//   ....[1]....
        /*0828*/ 	.word	0x0001b810
        /*082c*/ 	.word	0x0000fff0


	//----- nvinfo : EIATTR_INT_WARP_WIDE_INSTR_OFFSETS
	.align		4
.L_1461:
        /*0830*/ 	.byte	0x04, 0x31
        /*0832*/ 	.short	(.L_1463 - .L_1462)


	//   ....[0]....
.L_1462:
        /*0834*/ 	.word	0x00000190


	//   ....[1]....
        /*0838*/ 	.word	0x000001d0


	//   ....[2]....
        /*083c*/ 	.word	0x00000240


	//   ....[3]....
        /*0840*/ 	.word	0x000200d0


	//   ....[4]....
        /*0844*/ 	.word	0x00020170


	//   ....[5]....
        /*0848*/ 	.word	0x00023ce0


	//   ....[6]....
        /*084c*/ 	.word	0x00023d80


	//----- nvinfo : EIATTR_COOP_GROUP_MASK_REGIDS
	.align		4
.L_1463:
        /*0850*/ 	.byte	0x04, 0x29
        /*0852*/ 	.short	(.L_1465 - .L_1464)


	//   ....[0]....
.L_1464:
        /*0854*/ 	.word	0xffffffff


	//   ....[1]....
        /*0858*/ 	.word	0xffffffff


	//   ....[2]....
        /*085c*/ 	.word	0xffffffff


	//   ....[3]....
        /*0860*/ 	.word	0xffffffff


	//   ....[4]....
        /*0864*/ 	.word	0xffffffff


	//   ....[5]....
        /*0868*/ 	.word	0xffffffff


	//   ....[6]....
        /*086c*/ 	.word	0xffffffff


	//   ....[7]....
        /*0870*/ 	.word	0xffffffff


	//   ....[8]....
        /*0874*/ 	.word	0xffffffff


	//   ....[9]....
        /*0878*/ 	.word	0xffffffff


	//   ....[10]....
        /*087c*/ 	.word	0xffffffff


	//   ....[11]....
        /*0880*/ 	.word	0xffffffff


	//   ....[12]....
        /*0884*/ 	.word	0xffffffff


	//   ....[13]....
        /*0888*/ 	.word	0xffffffff


	//   ....[14]....
        /*088c*/ 	.word	0xffffffff


	//   ....[15]....
        /*0890*/ 	.word	0xffffffff


	//   ....[16]....
        /*0894*/ 	.word	0xffffffff


	//   ....[17]....
        /*0898*/ 	.word	0xffffffff


	//   ....[18]....
        /*089c*/ 	.word	0xffffffff


	//   ....[19]....
        /*08a0*/ 	.word	0xffffffff


	//   ....[20]....
        /*08a4*/ 	.word	0xffffffff


	//   ....[21]....
        /*08a8*/ 	.word	0xffffffff


	//   ....[22]....
        /*08ac*/ 	.word	0xffffffff


	//   ....[23]....
        /*08b0*/ 	.word	0xffffffff


	//   ....[24]....
        /*08b4*/ 	.word	0xffffffff


	//   ....[25]....
        /*08b8*/ 	.word	0xffffffff


	//   ....[26]....
        /*08bc*/ 	.word	0xffffffff


	//   ....[27]....
        /*08c0*/ 	.word	0xffffffff


	//   ....[28]....
        /*08c4*/ 	.word	0xffffffff


	//   ....[29]....
        /*08c8*/ 	.word	0xffffffff


	//   ....[30]....
        /*08cc*/ 	.word	0xffffffff


	//   ....[31]....
        /*08d0*/ 	.word	0xffffffff


	//   ....[32]....
        /*08d4*/ 	.word	0xffffffff


	//   ....[33]....
        /*08d8*/ 	.word	0xffffffff


	//   ....[34]....
        /*08dc*/ 	.word	0xffffffff


	//   ....[35]....
        /*08e0*/ 	.word	0xffffffff


	//   ....[36]....
        /*08e4*/ 	.word	0xffffffff


	//   ....[37]....
        /*08e8*/ 	.word	0xffffffff


	//   ....[38]....
        /*08ec*/ 	.word	0xffffffff


	//   ....[39]....
        /*08f0*/ 	.word	0xffffffff


	//   ....[40]....
        /*08f4*/ 	.word	0xffffffff


	//   ....[41]....
        /*08f8*/ 	.word	0xffffffff


	//   ....[42]....
        /*08fc*/ 	.word	0xffffffff


	//   ....[43]....
        /*0900*/ 	.word	0xffffffff


	//   ....[44]....
        /*0904*/ 	.word	0xffffffff


	//   ....[45]....
        /*0908*/ 	.word	0xffffffff


	//   ....[46]....
        /*090c*/ 	.word	0xffffffff


	//   ....[47]....
        /*0910*/ 	.word	0xffffffff


	//   ....[48]....
        /*0914*/ 	.word	0xffffffff


	//   ....[49]....
        /*0918*/ 	.word	0xffffffff


	//   ....[50]....
        /*091c*/ 	.word	0xffffffff


	//   ....[51]....
        /*0920*/ 	.word	0xffffffff


	//   ....[52]....
        /*0924*/ 	.word	0xffffffff


	//   ....[53]....
        /*0928*/ 	.word	0xffffffff


	//   ....[54]....
        /*092c*/ 	.word	0xffffffff


	//   ....[55]....
        /*0930*/ 	.word	0xffffffff


	//   ....[56]....
        /*0934*/ 	.word	0xffffffff


	//   ....[57]....
        /*0938*/ 	.word	0xffffffff


	//   ....[58]....
        /*093c*/ 	.word	0xffffffff


	//   ....[59]....
        /*0940*/ 	.word	0xffffffff


	//   ....[60]....
        /*0944*/ 	.word	0xffffffff


	//   ....[61]....
        /*0948*/ 	.word	0xffffffff


	//   ....[62]....
        /*094c*/ 	.word	0xffffffff


	//   ....[63]....
        /*0950*/ 	.word	0xffffffff


	//   ....[64]....
        /*0954*/ 	.word	0xffffffff


	//   ....[65]....
        /*0958*/ 	.word	0xffffffff


	//   ....[66]....
        /*095c*/ 	.word	0xffffffff


	//   ....[67]....
        /*0960*/ 	.word	0xffffffff


	//   ....[68]....
        /*0964*/ 	.word	0xffffffff


	//   ....[69]....
        /*0968*/ 	.word	0xffffffff


	//   ....[70]....
        /*096c*/ 	.word	0xffffffff


	//   ....[71]....
        /*0970*/ 	.word	0xffffffff


	//   ....[72]....
        /*0974*/ 	.word	0xffffffff


	//   ....[73]....
        /*0978*/ 	.word	0xffffffff


	//   ....[74]....
        /*097c*/ 	.word	0xffffffff


	//   ....[75]....
        /*0980*/ 	.word	0xffffffff


	//   ....[76]....
        /*0984*/ 	.word	0xffffffff


	//   ....[77]....
        /*0988*/ 	.word	0xffffffff


	//   ....[78]....
        /*098c*/ 	.word	0xffffffff


	//   ....[79]....
        /*0990*/ 	.word	0xffffffff


	//   ....[80]....
        /*0994*/ 	.word	0xffffffff


	//   ....[81]....
        /*0998*/ 	.word	0xffffffff


	//   ....[82]....
        /*099c*/ 	.word	0xffffffff


	//   ....[83]....
        /*09a0*/ 	.word	0xffffffff


	//   ....[84]....
        /*09a4*/ 	.word	0xffffffff


	//   ....[85]....
        /*09a8*/ 	.word	0xffffffff


	//   ....[86]....
        /*09ac*/ 	.word	0xffffffff


	//   ....[87]....
        /*09b0*/ 	.word	0xffffffff


	//   ....[88]....
        /*09b4*/ 	.word	0xffffffff


	//   ....[89]....
        /*09b8*/ 	.word	0xffffffff


	//   ....[90]....
        /*09bc*/ 	.word	0xffffffff


	//   ....[91]....
        /*09c0*/ 	.word	0xffffffff


	//   ....[92]....
        /*09c4*/ 	.word	0xffffffff


	//   ....[93]....
        /*09c8*/ 	.word	0xffffffff


	//   ....[94]....
        /*09cc*/ 	.word	0xffffffff


	//   ....[95]....
        /*09d0*/ 	.word	0xffffffff


	//   ....[96]....
        /*09d4*/ 	.word	0xffffffff


	//   ....[97]....
        /*09d8*/ 	.word	0xffffffff


	//   ....[98]....
        /*09dc*/ 	.word	0xffffffff


	//   ....[99]....
        /*09e0*/ 	.word	0x0500000f


	//   ....[100]....
        /*09e4*/ 	.word	0x0500000f


	//   ....[101]....
        /*09e8*/ 	.word	0x0500000f


	//   ....[102]....
        /*09ec*/ 	.word	0x0500000f


	//   ....[103]....
        /*09f0*/ 	.word	0x0500000f


	//   ....[104]....
        /*09f4*/ 	.word	0x0500000f


	//   ....[105]....
        /*09f8*/ 	.word	0x0500000f


	//   ....[106]....
        /*09fc*/ 	.word	0x0500000f


	//   ....[107]....
        /*0a00*/ 	.word	0x0500000f


	//   ....[108]....
        /*0a04*/ 	.word	0x0500000f


	//   ....[109]....
        /*0a08*/ 	.word	0x0500000f


	//   ....[110]....
        /*0a0c*/ 	.word	0x0500000f


	//   ....[111]....
        /*0a10*/ 	.word	0x0500000f


	//   ....[112]....
        /*0a14*/ 	.word	0x0500000f


	//   ....[113]....
        /*0a18*/ 	.word	0x0500000f


	//   ....[114]....
        /*0a1c*/ 	.word	0x0500000f


	//   ....[115]....
        /*0a20*/ 	.word	0x0500000f


	//   ....[116]....
        /*0a24*/ 	.word	0x0500000f


	//   ....[117]....
        /*0a28*/ 	.word	0x0500000f


	//   ....[118]....
        /*0a2c*/ 	.word	0x0500000f


	//   ....[119]....
        /*0a30*/ 	.word	0x0500000f


	//   ....[120]....
        /*0a34*/ 	.word	0x0500000f


	//   ....[121]....
        /*0a38*/ 	.word	0x0500000f


	//   ....[122]....
        /*0a3c*/ 	.word	0x0500000f


	//   ....[123]....
        /*0a40*/ 	.word	0x0500000f


	//   ....[124]....
        /*0a44*/ 	.word	0x0500000f


	//   ....[125]....
        /*0a48*/ 	.word	0x0500000f


	//   ....[126]....
        /*0a4c*/ 	.word	0x0500000f


	//   ....[127]....
        /*0a50*/ 	.word	0x0500000f


	//   ....[128]....
        /*0a54*/ 	.word	0x0500000f


	//   ....[129]....
        /*0a58*/ 	.word	0x0500000f


	//   ....[130]....
        /*0a5c*/ 	.word	0x0500000f


	//   ....[131]....
        /*0a60*/ 	.word	0x0500000f


	//   ....[132]....
        /*0a64*/ 	.word	0x0500000f


	//   ....[133]....
        /*0a68*/ 	.word	0x0500000f


	//   ....[134]....
        /*0a6c*/ 	.word	0x0500000f


	//   ....[135]....
        /*0a70*/ 	.word	0x0500000f


	//   ....[136]....
        /*0a74*/ 	.word	0x0500000f


	//   ....[137]....
        /*0a78*/ 	.word	0x0500000f


	//   ....[138]....
        /*0a7c*/ 	.word	0x0500000f


	//   ....[139]....
        /*0a80*/ 	.word	0x0500000f


	//   ....[140]....
        /*0a84*/ 	.word	0x0500000f


	//   ....[141]....
        /*0a88*/ 	.word	0x0500000f


	//   ....[142]....
        /*0a8c*/ 	.word	0x0500000f


	//   ....[143]....
        /*0a90*/ 	.word	0x0500000f


	//----- nvinfo : EIATTR_COOP_GROUP_INSTR_OFFSETS
	.align		4
.L_1465:
        /*0a94*/ 	.byte	0x04, 0x28
        /*0a96*/ 	.short	(.L_1467 - .L_1466)


	//   ....[0]....
.L_1466:
        /*0a98*/ 	.word	0x00000070


	//   ....[1]....
        /*0a9c*/ 	.word	0x000001a0


	//   ....[2]....
        /*0aa0*/ 	.word	0x000001f0


	//   ....[3]....
        /*0aa4*/ 	.word	0x00000420


	//   ....[4]....
        /*0aa8*/ 	.word	0x00000580


	//   ....[5]....
        /*0aac*/ 	.word	0x000006a0


	//   ....[6]....
        /*0ab0*/ 	.word	0x00000800


	//   ....[7]....
        /*0ab4*/ 	.word	0x000072c0


	//   ....[8]....
        /*0ab8*/ 	.word	0x00007a20


	//   ....[9]....
        /*0abc*/ 	.word	0x00007a30


	//   ....[10]....
        /*0ac0*/ 	.word	0x00007a40


	//   ....[11]....
        /*0ac4*/ 	.word	0x00007a50


	//   ....[12]....
        /*0ac8*/ 	.word	0x00009800


	//   ....[13]....
        /*0acc*/ 	.word	0x00009810


	//   ....[14]....
        /*0ad0*/ 	.word	0x00009820


	//   ....[15]....
        /*0ad4*/ 	.word	0x00009830


	//   ....[16]....
        /*0ad8*/ 	.word	0x0000d900


	//   ....[17]....
        /*0adc*/ 	.word	0x0000e320


	//   ....[18]....
        /*0ae0*/ 	.word	0x0000e350


	//   ....[19]....
        /*0ae4*/ 	.word	0x0000e370


	//   ....[20]....
        /*0ae8*/ 	.word	0x0000ee30


	//   ....[21]....
        /*0aec*/ 	.word	0x0000ee50


	//   ....[22]....
        /*0af0*/ 	.word	0x00010030


	//   ....[23]....
        /*0af4*/ 	.word	0x00012b10


	//   ....[24]....
        /*0af8*/ 	.word	0x00012e20


	//   ....[25]....
        /*0afc*/ 	.word	0x00013ab0


	//   ....[26]....
        /*0b00*/ 	.word	0x00013ad0


	//   ....[27]....
        /*0b04*/ 	.word	0x00014160


	//   ....[28]....
        /*0b08*/ 	.word	0x00014180


	//   ....[29]....
        /*0b0c*/ 	.word	0x00015a60


	//   ....[30]....
        /*0b10*/ 	.word	0x00018720


	//   ....[31]....
        /*0b14*/ 	.word	0x000187a0


	//   ....[32]....
        /*0b18*/ 	.word	0x00019160


	//   ....[33]....
        /*0b1c*/ 	.word	0x00019180


	//   ....[34]....
        /*0b20*/ 	.word	0x0001aa30


	//   ....[35]....
        /*0b24*/ 	.word	0x0001aeb0


	//   ....[36]....
        /*0b28*/ 	.word	0x0001b1b0


	//   ....[37]....
        /*0b2c*/ 	.word	0x0001b1e0


	//   ....[38]....
        /*0b30*/ 	.word	0x0001b220


	//   ....[39]....
        /*0b34*/ 	.word	0x0001c2a0


	//   ....[40]....
        /*0b38*/ 	.word	0x0001c2d0


	//   ....[41]....
        /*0b3c*/ 	.word	0x0001c300


	//   ....[42]....
        /*0b40*/ 	.word	0x0001c310


	//   ....[43]....
        /*0b44*/ 	.word	0x0001c7d0


	//   ....[44]....
        /*0b48*/ 	.word	0x0001c7f0


	//   ....[45]....
        /*0b4c*/ 	.word	0x0001c900


	//   ....[46]....
        /*0b50*/ 	.word	0x0001c920


	//   ....[47]....
        /*0b54*/ 	.word	0x0001d1a0


	//   ....[48]....
        /*0b58*/ 	.word	0x0001d1b0


	//   ....[49]....
        /*0b5c*/ 	.word	0x0001d320


	//   ....[50]....
        /*0b60*/ 	.word	0x0001d330


	//   ....[51]....
        /*0b64*/ 	.word	0x0001d4e0


	//   ....[52]....
        /*0b68*/ 	.word	0x0001d6e0


	//   ....[53]....
        /*0b6c*/ 	.word	0x0001d710


	//   ....[54]....
        /*0b70*/ 	.word	0x0001d740


	//   ....[55]....
        /*0b74*/ 	.word	0x0001d770


	//   ....[56]....
        /*0b78*/ 	.word	0x0001d7a0


	//   ....[57]....
        /*0b7c*/ 	.word	0x0001d7d0


	//   ....[58]....
        /*0b80*/ 	.word	0x0001d950


	//   ....[59]....
        /*0b84*/ 	.word	0x0001d980


	//   ....[60]....
        /*0b88*/ 	.word	0x0001d9b0


	//   ....[61]....
        /*0b8c*/ 	.word	0x0001d9e0


	//   ....[62]....
        /*0b90*/ 	.word	0x0001da10


	//   ....[63]....
        /*0b94*/ 	.word	0x0001da40


	//   ....[64]....
        /*0b98*/ 	.word	0x0001db00


	//   ....[65]....
        /*0b9c*/ 	.word	0x0001db60


	//   ....[66]....
        /*0ba0*/ 	.word	0x0001dc00


	//   ....[67]....
        /*0ba4*/ 	.word	0x0001eb80


	//   ....[68]....
        /*0ba8*/ 	.word	0x00020690


	//   ....[69]....
        /*0bac*/ 	.word	0x00021390


	//   ....[70]....
        /*0bb0*/ 	.word	0x000213b0


	//   ....[71]....
        /*0bb4*/ 	.word	0x00021470


	//   ....[72]....
        /*0bb8*/ 	.word	0x00021490


	//   ....[73]....
        /*0bbc*/ 	.word	0x00021530


	//   ....[74]....
        /*0bc0*/ 	.word	0x00021550


	//   ....[75]....
        /*0bc4*/ 	.word	0x00021560


	//   ....[76]....
        /*0bc8*/ 	.word	0x00021570


	//   ....[77]....
        /*0bcc*/ 	.word	0x00021690


	//   ....[78]....
        /*0bd0*/ 	.word	0x000216a0


	//   ....[79]....
        /*0bd4*/ 	.word	0x000216b0


	//   ....[80]....
        /*0bd8*/ 	.word	0x00021740


	//   ....[81]....
        /*0bdc*/ 	.word	0x00024480


	//   ....[82]....
        /*0be0*/ 	.word	0x000244a0


	//   ....[83]....
        /*0be4*/ 	.word	0x000244e0


	//   ....[84]....
        /*0be8*/ 	.word	0x00024510


	//   ....[85]....
        /*0bec*/ 	.word	0x00024540


	//   ....[86]....
        /*0bf0*/ 	.word	0x00024570


	//   ....[87]....
        /*0bf4*/ 	.word	0x000245a0


	//   ....[88]....
        /*0bf8*/ 	.word	0x000245d0


	//   ....[89]....
        /*0bfc*/ 	.word	0x00024760


	//   ....[90]....
        /*0c00*/ 	.word	0x000247a0


	//   ....[91]....
        /*0c04*/ 	.word	0x000247d0


	//   ....[92]....
        /*0c08*/ 	.word	0x00024800


	//   ....[93]....
        /*0c0c*/ 	.word	0x00024830


	//   ....[94]....
        /*0c10*/ 	.word	0x00024860


	//   ....[95]....
        /*0c14*/ 	.word	0x00024920


	//   ....[96]....
        /*0c18*/ 	.word	0x00024940


	//   ....[97]....
        /*0c1c*/ 	.word	0x000249b0


	//   ....[98]....
        /*0c20*/ 	.word	0x00025050


	//   ....[99]....
        /*0c24*/ 	.word	0x000254d0


	//   ....[100]....
        /*0c28*/ 	.word	0x00025570


	//   ....[101]....
        /*0c2c*/ 	.word	0x00025600


	//   ....[102]....
        /*0c30*/ 	.word	0x00025650


	//   ....[103]....
        /*0c34*/ 	.word	0x000256a0


	//   ....[104]....
        /*0c38*/ 	.word	0x00025770


	//   ....[105]....
        /*0c3c*/ 	.word	0x00025800


	//   ....[106]....
        /*0c40*/ 	.word	0x00025860


	//   ....[107]....
        /*0c44*/ 	.word	0x000258c0


	//   ....[108]....
        /*0c48*/ 	.word	0x00025b70


	//   ....[109]....
        /*0c4c*/ 	.word	0x00025bc0


	//   ....[110]....
        /*0c50*/ 	.word	0x00025c50


	//   ....[111]....
        /*0c54*/ 	.word	0x00025ce0


	//   ....[112]....
        /*0c58*/ 	.word	0x00025da0


	//   ....[113]....
        /*0c5c*/ 	.word	0x00026090


	//   ....[114]....
        /*0c60*/ 	.word	0x00026240


	//   ....[115]....
        /*0c64*/ 	.word	0x00026290


	//   ....[116]....
        /*0c68*/ 	.word	0x000263c0


	//   ....[117]....
        /*0c6c*/ 	.word	0x00026410


	//   ....[118]....
        /*0c70*/ 	.word	0x00026540


	//   ....[119]....
        /*0c74*/ 	.word	0x000265b0


	//   ....[120]....
        /*0c78*/ 	.word	0x000266d0


	//   ....[121]....
        /*0c7c*/ 	.word	0x00026720


	//   ....[122]....
        /*0c80*/ 	.word	0x00026830


	//   ....[123]....
        /*0c84*/ 	.word	0x000268a0


	//   ....[124]....
        /*0c88*/ 	.word	0x000269c0


	//   ....[125]....
        /*0c8c*/ 	.word	0x00026a10


	//   ....[126]....
        /*0c90*/ 	.word	0x00026d30


	//   ....[127]....
        /*0c94*/ 	.word	0x00026de0


	//   ....[128]....
        /*0c98*/ 	.word	0x00026ef0


	//   ....[129]....
        /*0c9c*/ 	.word	0x00026f70


	//   ....[130]....
        /*0ca0*/ 	.word	0x00026fe0


	//   ....[131]....
        /*0ca4*/ 	.word	0x00027050


	//   ....[132]....
        /*0ca8*/ 	.word	0x000270c0


	//   ....[133]....
        /*0cac*/ 	.word	0x00027140


	//   ....[134]....
        /*0cb0*/ 	.word	0x000271d0


	//   ....[135]....
        /*0cb4*/ 	.word	0x00027280


	//   ....[136]....
        /*0cb8*/ 	.word	0x000272f0


	//   ....[137]....
        /*0cbc*/ 	.word	0x00027360


	//   ....[138]....
        /*0cc0*/ 	.word	0x000273d0


	//   ....[139]....
        /*0cc4*/ 	.word	0x00027450


	//   ....[140]....
        /*0cc8*/ 	.word	0x000274c0


	//   ....[141]....
        /*0ccc*/ 	.word	0x00027560


	//   ....[142]....
        /*0cd0*/ 	.word	0x000275f0


	//   ....[143]....
        /*0cd4*/ 	.word	0x00027720


	//----- nvinfo : EIATTR_REG_RECONFIG
	.align		4
.L_1467:
        /*0cd8*/ 	.byte	0x01, 0x54
	.zero		2


	//----- nvinfo : EIATTR_SYSCALL_OFFSETS
	.align		4
        /*0cdc*/ 	.byte	0x04, 0x46
        /*0cde*/ 	.short	(.L_1469 - .L_1468)


	//   ....[0]....
.L_1468:
        /*0ce0*/ 	.word	0x00001d60


	//   ....[1]....
        /*0ce4*/ 	.word	0x00001eb0


	//   ....[2]....
        /*0ce8*/ 	.word	0x00007490


	//   ....[3]....
        /*0cec*/ 	.word	0x000077d0


	//   ....[4]....
        /*0cf0*/ 	.word	0x000202d0


	//   ....[5]....
        /*0cf4*/ 	.word	0x00020420


	//   ....[6]....
        /*0cf8*/ 	.word	0x00020520


	//   ....[7]....
        /*0cfc*/ 	.word	0x00020e10


	//----- nvinfo : EIATTR_MBARRIER_INSTR_OFFSETS
	.align		4
.L_1469:
        /*0d00*/ 	.byte	0x04, 0x39
        /*0d02*/ 	.short	(.L_1471 - .L_1470)


	//   ....[0]....
.L_1470:
        /*0d04*/ 	.word	0x000002d0
        /*0d08*/ 	.word	0x000000ff
        /*0d0c*/ 	.word	0x00031c00
        /*0d10*/ 	.short	0x0100
        /*0d12*/ 	.byte	0x08
	.zero		1


	//   ....[1]....
        /*0d14*/ 	.word	0x000002e0
        /*0d18*/ 	.word	0x000000ff
        /*0d1c*/ 	.word	0x00031c20
        /*0d20*/ 	.short	0x0100
        /*0d22*/ 	.byte	0x08
	.zero		1


	//   ....[2]....
        /*0d24*/ 	.word	0x000003d0
        /*0d28*/ 	.word	0x000000ff
        /*0d2c*/ 	.word	0x00031c30
        /*0d30*/ 	.short	0x0100
        /*0d32*/ 	.byte	0x08
	.zero		1


	//   ....[3]....
        /*0d34*/ 	.word	0x000003e0
        /*0d38*/ 	.word	0x000000ff
        /*0d3c*/ 	.word	0x00031c40
        /*0d40*/ 	.short	0x0100
        /*0d42*/ 	.byte	0x08
	.zero		1


	//   ....[4]....
        /*0d44*/ 	.word	0x000003f0
        /*0d48*/ 	.word	0x000000ff
        /*0d4c*/ 	.word	0x00031c38
        /*0d50*/ 	.short	0x0100
        /*0d52*/ 	.byte	0x08
	.zero		1


	//   ....[5]....
        /*0d54*/ 	.word	0x00000400
        /*0d58*/ 	.word	0x000000ff
        /*0d5c*/ 	.word	0x00031c48
        /*0d60*/ 	.short	0x0100
        /*0d62*/ 	.byte	0x08
	.zero		1


	//   ....[6]....
        /*0d64*/ 	.word	0x00000530
        /*0d68*/ 	.word	0x000000ff
        /*0d6c*/ 	.word	0x00031c50
        /*0d70*/ 	.short	0x0100
        /*0d72*/ 	.byte	0x08
	.zero		1


	//   ....[7]....
        /*0d74*/ 	.word	0x00000540
        /*0d78*/ 	.word	0x000000ff
        /*0d7c*/ 	.word	0x00031c60
        /*0d80*/ 	.short	0x0100
        /*0d82*/ 	.byte	0x08
	.zero		1


	//   ....[8]....
        /*0d84*/ 	.word	0x00000550
        /*0d88*/ 	.word	0x000000ff
        /*0d8c*/ 	.word	0x00031c58
        /*0d90*/ 	.short	0x0100
        /*0d92*/ 	.byte	0x08
	.zero		1


	//   ....[9]....
        /*0d94*/ 	.word	0x00000560
        /*0d98*/ 	.word	0x000000ff
        /*0d9c*/ 	.word	0x00031c68
        /*0da0*/ 	.short	0x0100
        /*0da2*/ 	.byte	0x08
	.zero		1


	//   ....[10]....
        /*0da4*/ 	.word	0x00000650
        /*0da8*/ 	.word	0x000000ff
        /*0dac*/ 	.word	0x00031c70
        /*0db0*/ 	.short	0x0100
        /*0db2*/ 	.byte	0x06
	.zero		1


	//   ....[11]....
        /*0db4*/ 	.word	0x00000660
        /*0db8*/ 	.word	0x000000ff
        /*0dbc*/ 	.word	0x00031c80
        /*0dc0*/ 	.short	0x0100
        /*0dc2*/ 	.byte	0x06
	.zero		1


	//   ....[12]....
        /*0dc4*/ 	.word	0x00000670
        /*0dc8*/ 	.word	0x000000ff
        /*0dcc*/ 	.word	0x00031c78
        /*0dd0*/ 	.short	0x0100
        /*0dd2*/ 	.byte	0x06
	.zero		1


	//   ....[13]....
        /*0dd4*/ 	.word	0x00000680
        /*0dd8*/ 	.word	0x000000ff
        /*0ddc*/ 	.word	0x00031c88
        /*0de0*/ 	.short	0x0100
        /*0de2*/ 	.byte	0x06
	.zero		1


	//   ....[14]....
        /*0de4*/ 	.word	0x000007b0
        /*0de8*/ 	.word	0x000000ff
        /*0dec*/ 	.word	0x00031c90
        /*0df0*/ 	.short	0x0100
        /*0df2*/ 	.byte	0x08
	.zero		1


	//   ....[15]....
        /*0df4*/ 	.word	0x000007c0
        /*0df8*/ 	.word	0x000000ff
        /*0dfc*/ 	.word	0x00031ca0
        /*0e00*/ 	.short	0x0100
        /*0e02*/ 	.byte	0x08
	.zero		1


	//   ....[16]....
        /*0e04*/ 	.word	0x000007d0
        /*0e08*/ 	.word	0x000000ff
        /*0e0c*/ 	.word	0x00031c98
        /*0e10*/ 	.short	0x0100
        /*0e12*/ 	.byte	0x08
	.zero		1


	//   ....[17]....
        /*0e14*/ 	.word	0x000007e0
        /*0e18*/ 	.word	0x000000ff
        /*0e1c*/ 	.word	0x00031ca8
        /*0e20*/ 	.short	0x0100
        /*0e22*/ 	.byte	0x08
	.zero		1


	//   ....[18]....
        /*0e24*/ 	.word	0x00000910
        /*0e28*/ 	.word	0x000000ff
        /*0e2c*/ 	.word	0x00031cb0
        /*0e30*/ 	.short	0x0100
        /*0e32*/ 	.byte	0x08
	.zero		1


	//   ....[19]....
        /*0e34*/ 	.word	0x00000920
        /*0e38*/ 	.word	0x000000ff
        /*0e3c*/ 	.word	0x00031cc0
        /*0e40*/ 	.short	0x0100
        /*0e42*/ 	.byte	0x08
	.zero		1


	//   ....[20]....
        /*0e44*/ 	.word	0x00000930
        /*0e48*/ 	.word	0x000000ff
        /*0e4c*/ 	.word	0x00031cb8
        /*0e50*/ 	.short	0x0100
        /*0e52*/ 	.byte	0x08
	.zero		1


	//   ....[21]....
        /*0e54*/ 	.word	0x00000940
        /*0e58*/ 	.word	0x000000ff
        /*0e5c*/ 	.word	0x00031cc8
        /*0e60*/ 	.short	0x0100
        /*0e62*/ 	.byte	0x08
	.zero		1


	//   ....[22]....
        /*0e64*/ 	.word	0x000033b0
        /*0e68*/ 	.word	0x00000019
        /*0e6c*/ 	.word	0x00031c90
        /*0e70*/ 	.short	0x010a
        /*0e72*/ 	.byte	0x3f
	.zero		1


	//   ....[23]....
        /*0e74*/ 	.word	0x00004e40
        /*0e78*/ 	.word	0x00000019
        /*0e7c*/ 	.word	0x00031c90
        /*0e80*/ 	.short	0x010a
        /*0e82*/ 	.byte	0x3f
	.zero		1


	//   ....[24]....
        /*0e84*/ 	.word	0x00006890
        /*0e88*/ 	.word	0x00000019
        /*0e8c*/ 	.word	0x00031c90
        /*0e90*/ 	.short	0x010a
        /*0e92*/ 	.byte	0x3f
	.zero		1


	//   ....[25]....
        /*0e94*/ 	.word	0x00006b00
        /*0e98*/ 	.word	0x00000024
        /*0e9c*/ 	.word	0x00000000
        /*0ea0*/ 	.short	0x0101
        /*0ea2*/ 	.byte	0x3f
	.zero		1


	//   ....[26]....
        /*0ea4*/ 	.word	0x00006b40
        /*0ea8*/ 	.word	0x00000019
        /*0eac*/ 	.word	0x00031cb0
        /*0eb0*/ 	.short	0x010a
        /*0eb2*/ 	.byte	0x3f
	.zero		1


	//   ....[27]....
        /*0eb4*/ 	.word	0x00006e90
        /*0eb8*/ 	.word	0x00000019
        /*0ebc*/ 	.word	0x00000000
        /*0ec0*/ 	.short	0x0101
        /*0ec2*/ 	.byte	0x3f
	.zero		1


	//   ....[28]....
        /*0ec4*/ 	.word	0x00007530
        /*0ec8*/ 	.word	0x00000010
        /*0ecc*/ 	.word	0x00031c00
        /*0ed0*/ 	.short	0x010a
        /*0ed2*/ 	.byte	0x3f
	.zero		1


	//   ....[29]....
        /*0ed4*/ 	.word	0x00007580
        /*0ed8*/ 	.word	0x00000010
        /*0edc*/ 	.word	0x00031c00
        /*0ee0*/ 	.short	0x010a
        /*0ee2*/ 	.byte	0x3f
	.zero		1


	//   ....[30]....
        /*0ee4*/ 	.word	0x000081a0
        /*0ee8*/ 	.word	0x00000010
        /*0eec*/ 	.word	0x00031c00
        /*0ef0*/ 	.short	0x010a
        /*0ef2*/ 	.byte	0x3f
	.zero		1


	//   ....[31]....
        /*0ef4*/ 	.word	0x00009cf0
        /*0ef8*/ 	.word	0x00000010
        /*0efc*/ 	.word	0x00031c00
        /*0f00*/ 	.short	0x010a
        /*0f02*/ 	.byte	0x3f
	.zero		1


	//   ....[32]....
        /*0f04*/ 	.word	0x0000b3b0
        /*0f08*/ 	.word	0x00000000
        /*0f0c*/ 	.word	0x00031c30
        /*0f10*/ 	.short	0x010a
        /*0f12*/ 	.byte	0x3f
	.zero		1


	//   ....[33]....
        /*0f14*/ 	.word	0x0000b420
        /*0f18*/ 	.word	0x00000000
        /*0f1c*/ 	.word	0x00031c30
        /*0f20*/ 	.short	0x010a
        /*0f22*/ 	.byte	0x3f
	.zero		1


	//   ....[34]....
        /*0f24*/ 	.word	0x0000f350
        /*0f28*/ 	.word	0x00000018
        /*0f2c*/ 	.word	0x00000000
        /*0f30*/ 	.short	0x0101
        /*0f32*/ 	.byte	0x3f
	.zero		1


	//   ....[35]....
        /*0f34*/ 	.word	0x00010190
        /*0f38*/ 	.word	0x00000017
        /*0f3c*/ 	.word	0x00031c30
        /*0f40*/ 	.short	0x010a
        /*0f42*/ 	.byte	0x3f
	.zero		1


	//   ....[36]....
        /*0f44*/ 	.word	0x000101e0
        /*0f48*/ 	.word	0x00000017
        /*0f4c*/ 	.word	0x00031c30
        /*0f50*/ 	.short	0x010a
        /*0f52*/ 	.byte	0x3f
	.zero		1


	//   ....[37]....
        /*0f54*/ 	.word	0x00012460
        /*0f58*/ 	.word	0x00000017
        /*0f5c*/ 	.word	0x00031c50
        /*0f60*/ 	.short	0x010a
        /*0f62*/ 	.byte	0x3f
	.zero		1


	//   ....[38]....
        /*0f64*/ 	.word	0x000124b0
        /*0f68*/ 	.word	0x00000017
        /*0f6c*/ 	.word	0x00031c50
        /*0f70*/ 	.short	0x010a
        /*0f72*/ 	.byte	0x3f
	.zero		1


	//   ....[39]....
        /*0f74*/ 	.word	0x00014ea0
        /*0f78*/ 	.word	0x0000006f
        /*0f7c*/ 	.word	0x00000000
        /*0f80*/ 	.short	0x0101
        /*0f82*/ 	.byte	0x3f
	.zero		1


	//   ....[40]....
        /*0f84*/ 	.word	0x00014ee0
        /*0f88*/ 	.word	0x0000006e
        /*0f8c*/ 	.word	0x00000000
        /*0f90*/ 	.short	0x0101
        /*0f92*/ 	.byte	0x3f
	.zero		1


	//   ....[41]....
        /*0f94*/ 	.word	0x00015bd0
        /*0f98*/ 	.word	0x00000015
        /*0f9c*/ 	.word	0x00031c30
        /*0fa0*/ 	.short	0x010a
        /*0fa2*/ 	.byte	0x3f
	.zero		1


	//   ....[42]....
        /*0fa4*/ 	.word	0x00015c20
        /*0fa8*/ 	.word	0x00000015
        /*0fac*/ 	.word	0x00031c30
        /*0fb0*/ 	.short	0x010a
        /*0fb2*/ 	.byte	0x3f
	.zero		1


	//   ....[43]....
        /*0fb4*/ 	.word	0x00017ea0
        /*0fb8*/ 	.word	0x00000015
        /*0fbc*/ 	.word	0x00031c50
        /*0fc0*/ 	.short	0x010a
        /*0fc2*/ 	.byte	0x3f
	.zero		1


	//   ....[44]....
        /*0fc4*/ 	.word	0x00017ef0
        /*0fc8*/ 	.word	0x00000015
        /*0fcc*/ 	.word	0x00031c50
        /*0fd0*/ 	.short	0x010a
        /*0fd2*/ 	.byte	0x3f
	.zero		1


	//   ....[45]....
        /*0fd4*/ 	.word	0x00019af0
        /*0fd8*/ 	.word	0x0000006e
        /*0fdc*/ 	.word	0x00000000
        /*0fe0*/ 	.short	0x0101
        /*0fe2*/ 	.byte	0x3f
	.zero		1


	//   ....[46]....
        /*0fe4*/ 	.word	0x00019b00
        /*0fe8*/ 	.word	0x0000006c
        /*0fec*/ 	.word	0x00000000
        /*0ff0*/ 	.short	0x0101
        /*0ff2*/ 	.byte	0x3f
	.zero		1


	//   ....[47]....
        /*0ff4*/ 	.word	0x0001aac0
        /*0ff8*/ 	.word	0x00000009
        /*0ffc*/ 	.word	0x00031c50
        /*1000*/ 	.short	0x010a
        /*1002*/ 	.byte	0x3f
	.zero		1


	//   ....[48]....
        /*1004*/ 	.word	0x0001ab70
        /*1008*/ 	.word	0x00000009
        /*100c*/ 	.word	0x00031c50
        /*1010*/ 	.short	0x010a
        /*1012*/ 	.byte	0x3f
	.zero		1


	//   ....[49]....
        /*1014*/ 	.word	0x0001b3f0
        /*1018*/ 	.word	0x00000009
        /*101c*/ 	.word	0x00000000
        /*1020*/ 	.short	0x0101
        /*1022*/ 	.byte	0x3f
	.zero		1


	//   ....[50]....
        /*1024*/ 	.word	0x0001c7e0
        /*1028*/ 	.word	0x00000000
        /*102c*/ 	.word	0x00000000
        /*1030*/ 	.short	0x0101
        /*1032*/ 	.byte	0x3f
	.zero		1


	//   ....[51]....
        /*1034*/ 	.word	0x0001ec60
        /*1038*/ 	.word	0x00000016
        /*103c*/ 	.word	0x00031c20
        /*1040*/ 	.short	0x010a
        /*1042*/ 	.byte	0x3f
	.zero		1


	//   ....[52]....
        /*1044*/ 	.word	0x0001ed20
        /*1048*/ 	.word	0x00000009
        /*104c*/ 	.word	0x00031ca0
        /*1050*/ 	.short	0x010a
        /*1052*/ 	.byte	0x3f
	.zero		1


	//   ....[53]....
        /*1054*/ 	.word	0x0001f140
        /*1058*/ 	.word	0x00000009
        /*105c*/ 	.word	0x00031cc0
        /*1060*/ 	.short	0x010a
        /*1062*/ 	.byte	0x3f
	.zero		1


	//   ....[54]....
        /*1064*/ 	.word	0x0001f690
        /*1068*/ 	.word	0x00000008
        /*106c*/ 	.word	0x00031ca0
        /*1070*/ 	.short	0x010a
        /*1072*/ 	.byte	0x3f
	.zero		1


	//   ....[55]....
        /*1074*/ 	.word	0x0001faa0
        /*1078*/ 	.word	0x00000008
        /*107c*/ 	.word	0x00031cc0
        /*1080*/ 	.short	0x010a
        /*1082*/ 	.byte	0x3f
	.zero		1


	//   ....[56]....
        /*1084*/ 	.word	0x000208c0
        /*1088*/ 	.word	0x00000000
        /*108c*/ 	.word	0x00031c40
        /*1090*/ 	.short	0x010a
        /*1092*/ 	.byte	0x3f
	.zero		1


	//   ....[57]....
        /*1094*/ 	.word	0x00021820
        /*1098*/ 	.word	0x00000016
        /*109c*/ 	.word	0x00031c00
        /*10a0*/ 	.short	0x0107
        /*10a2*/ 	.byte	0x3f
	.zero		1


	//   ....[58]....
        /*10a4*/ 	.word	0x00021920
        /*10a8*/ 	.word	0x00000016
        /*10ac*/ 	.word	0x00031c00
        /*10b0*/ 	.short	0x0101
        /*10b2*/ 	.byte	0x3f
	.zero		1


	//   ....[59]....
        /*10b4*/ 	.word	0x00021940
        /*10b8*/ 	.word	0x00000016
        /*10bc*/ 	.word	0x00031c20
        /*10c0*/ 	.short	0x010a
        /*10c2*/ 	.byte	0x3f
	.zero		1


	//   ....[60]....
        /*10c4*/ 	.word	0x00021c60
        /*10c8*/ 	.word	0x00000003
        /*10cc*/ 	.word	0x00031c40
        /*10d0*/ 	.short	0x010a
        /*10d2*/ 	.byte	0x3f
	.zero		1


	//   ....[61]....
        /*10d4*/ 	.word	0x000220d0
        /*10d8*/ 	.word	0x00000002
        /*10dc*/ 	.word	0x00031c60
        /*10e0*/ 	.short	0x010a
        /*10e2*/ 	.byte	0x3f
	.zero		1


	//   ....[62]....
        /*10e4*/ 	.word	0x00022820
        /*10e8*/ 	.word	0x00000005
        /*10ec*/ 	.word	0x00031c40
        /*10f0*/ 	.short	0x010a
        /*10f2*/ 	.byte	0x3f
	.zero		1


	//   ....[63]....
        /*10f4*/ 	.word	0x00022c90
        /*10f8*/ 	.word	0x00000003
        /*10fc*/ 	.word	0x00031c60
        /*1100*/ 	.short	0x010a
        /*1102*/ 	.byte	0x3f
	.zero		1


	//   ....[64]....
        /*1104*/ 	.word	0x00023350
        /*1108*/ 	.word	0x00000005
        /*110c*/ 	.word	0x00031c40
        /*1110*/ 	.short	0x010a
        /*1112*/ 	.byte	0x3f
	.zero		1


	//   ....[65]....
        /*1114*/ 	.word	0x000237c0
        /*1118*/ 	.word	0x00000003
        /*111c*/ 	.word	0x00031c60
        /*1120*/ 	.short	0x010a
        /*1122*/ 	.byte	0x3f
	.zero		1


	//   ....[66]....
        /*1124*/ 	.word	0x00023e20
        /*1128*/ 	.word	0x00000003
        /*112c*/ 	.word	0x00031c60
        /*1130*/ 	.short	0x010a
        /*1132*/ 	.byte	0x3f
	.zero		1


	//   ....[67]....
        /*1134*/ 	.word	0x00024fd0
        /*1138*/ 	.word	0x00000009
        /*113c*/ 	.word	0x00031c20
        /*1140*/ 	.short	0x010a
        /*1142*/ 	.byte	0x3f
	.zero		1


	//   ....[68]....
        /*1144*/ 	.word	0x00025180
        /*1148*/ 	.word	0x00000006
        /*114c*/ 	.word	0x00000000
        /*1150*/ 	.short	0x010a
        /*1152*/ 	.byte	0x3f
	.zero		1


	//   ....[69]....
        /*1154*/ 	.word	0x000251f0
        /*1158*/ 	.word	0x00000007
        /*115c*/ 	.word	0x00000000
        /*1160*/ 	.short	0x010a
        /*1162*/ 	.byte	0x3f
	.zero		1


	//   ....[70]....
        /*1164*/ 	.word	0x00025250
        /*1168*/ 	.word	0x00000004
        /*116c*/ 	.word	0x00000000
        /*1170*/ 	.short	0x010a
        /*1172*/ 	.byte	0x3f
	.zero		1


	//   ....[71]....
        /*1174*/ 	.word	0x00025280
        /*1178*/ 	.word	0x00000005
        /*117c*/ 	.word	0x00000000
        /*1180*/ 	.short	0x010a
        /*1182*/ 	.byte	0x3f
	.zero		1


	//   ....[72]....
        /*1184*/ 	.word	0x000252e0
        /*1188*/ 	.word	0x00000019
        /*118c*/ 	.word	0x00031c90
        /*1190*/ 	.short	0x010a
        /*1192*/ 	.byte	0x3f
	.zero		1


	//   ....[73]....
        /*1194*/ 	.word	0x00025330
        /*1198*/ 	.word	0x00000019
        /*119c*/ 	.word	0x00031c90
        /*11a0*/ 	.short	0x010a
        /*11a2*/ 	.byte	0x3f
	.zero		1


	//   ....[74]....
        /*11a4*/ 	.word	0x00025380
        /*11a8*/ 	.word	0x00000019
        /*11ac*/ 	.word	0x00031c90
        /*11b0*/ 	.short	0x010a
        /*11b2*/ 	.byte	0x3f
	.zero		1


	//   ....[75]....
        /*11b4*/ 	.word	0x000253d0
        /*11b8*/ 	.word	0x00000019
        /*11bc*/ 	.word	0x00031cb0
        /*11c0*/ 	.short	0x010a
        /*11c2*/ 	.byte	0x3f
	.zero		1


	//   ....[76]....
        /*11c4*/ 	.word	0x000256d0
        /*11c8*/ 	.word	0x00000010
        /*11cc*/ 	.word	0x00031c00
        /*11d0*/ 	.short	0x010a
        /*11d2*/ 	.byte	0x3f
	.zero		1


	//   ....[77]....
        /*11d4*/ 	.word	0x000258f0
        /*11d8*/ 	.word	0x00000010
        /*11dc*/ 	.word	0x00031c00
        /*11e0*/ 	.short	0x010a
        /*11e2*/ 	.byte	0x3f
	.zero		1


	//   ....[78]....
        /*11e4*/ 	.word	0x00025940
        /*11e8*/ 	.word	0x00000000
        /*11ec*/ 	.word	0x00031c30
        /*11f0*/ 	.short	0x010a
        /*11f2*/ 	.byte	0x3f
	.zero		1


	//   ....[79]....
        /*11f4*/ 	.word	0x00025990
        /*11f8*/ 	.word	0x00000017
        /*11fc*/ 	.word	0x00031c30
        /*1200*/ 	.short	0x010a
        /*1202*/ 	.byte	0x3f
	.zero		1


	//   ....[80]....
        /*1204*/ 	.word	0x000259e0
        /*1208*/ 	.word	0x00000017
        /*120c*/ 	.word	0x00031c50
        /*1210*/ 	.short	0x010a
        /*1212*/ 	.byte	0x3f
	.zero		1


	//   ....[81]....
        /*1214*/ 	.word	0x00025a30
        /*1218*/ 	.word	0x00000015
        /*121c*/ 	.word	0x00031c30
        /*1220*/ 	.short	0x010a
        /*1222*/ 	.byte	0x3f
	.zero		1


	//   ....[82]....
        /*1224*/ 	.word	0x00025a80
        /*1228*/ 	.word	0x00000015
        /*122c*/ 	.word	0x00031c50
        /*1230*/ 	.short	0x010a
        /*1232*/ 	.byte	0x3f
	.zero		1


	//   ....[83]....
        /*1234*/ 	.word	0x00025ad0
        /*1238*/ 	.word	0x00000009
        /*123c*/ 	.word	0x00031c50
        /*1240*/ 	.short	0x010a
        /*1242*/ 	.byte	0x3f
	.zero		1


	//   ....[84]....
        /*1244*/ 	.word	0x00025e70
        /*1248*/ 	.word	0x00000016
        /*124c*/ 	.word	0x00031c20
        /*1250*/ 	.short	0x010a
        /*1252*/ 	.byte	0x3f
	.zero		1


	//   ....[85]....
        /*1254*/ 	.word	0x00025ec0
        /*1258*/ 	.word	0x00000009
        /*125c*/ 	.word	0x00031ca0
        /*1260*/ 	.short	0x010a
        /*1262*/ 	.byte	0x3f
	.zero		1


	//   ....[86]....
        /*1264*/ 	.word	0x00025f10
        /*1268*/ 	.word	0x00000009
        /*126c*/ 	.word	0x00031cc0
        /*1270*/ 	.short	0x010a
        /*1272*/ 	.byte	0x3f
	.zero		1


	//   ....[87]....
        /*1274*/ 	.word	0x00025f60
        /*1278*/ 	.word	0x00000008
        /*127c*/ 	.word	0x00031ca0
        /*1280*/ 	.short	0x010a
        /*1282*/ 	.byte	0x3f
	.zero		1


	//   ....[88]....
        /*1284*/ 	.word	0x00025fb0
        /*1288*/ 	.word	0x00000008
        /*128c*/ 	.word	0x00031cc0
        /*1290*/ 	.short	0x010a
        /*1292*/ 	.byte	0x3f
	.zero		1


	//   ....[89]....
        /*1294*/ 	.word	0x00026150
        /*1298*/ 	.word	0x00000000
        /*129c*/ 	.word	0x00031c40
        /*12a0*/ 	.short	0x010a
        /*12a2*/ 	.byte	0x3f
	.zero		1


	//   ....[90]....
        /*12a4*/ 	.word	0x00026a50
        /*12a8*/ 	.word	0x00000016
        /*12ac*/ 	.word	0x00031c20
        /*12b0*/ 	.short	0x010a
        /*12b2*/ 	.byte	0x3f
	.zero		1


	//   ....[91]....
        /*12b4*/ 	.word	0x00026aa0
        /*12b8*/ 	.word	0x00000003
        /*12bc*/ 	.word	0x00031c40
        /*12c0*/ 	.short	0x010a
        /*12c2*/ 	.byte	0x3f
	.zero		1


	//   ....[92]....
        /*12c4*/ 	.word	0x00026af0
        /*12c8*/ 	.word	0x00000002
        /*12cc*/ 	.word	0x00031c60
        /*12d0*/ 	.short	0x010a
        /*12d2*/ 	.byte	0x3f
	.zero		1


	//   ....[93]....
        /*12d4*/ 	.word	0x00026b40
        /*12d8*/ 	.word	0x00000005
        /*12dc*/ 	.word	0x00031c40
        /*12e0*/ 	.short	0x010a
        /*12e2*/ 	.byte	0x3f
	.zero		1


	//   ....[94]....
        /*12e4*/ 	.word	0x00026b90
        /*12e8*/ 	.word	0x00000003
        /*12ec*/ 	.word	0x00031c60
        /*12f0*/ 	.short	0x010a
        /*12f2*/ 	.byte	0x3f
	.zero		1


	//   ....[95]....
        /*12f4*/ 	.word	0x00026be0
        /*12f8*/ 	.word	0x00000005
        /*12fc*/ 	.word	0x00031c40
        /*1300*/ 	.short	0x010a
        /*1302*/ 	.byte	0x3f
	.zero		1


	//   ....[96]....
        /*1304*/ 	.word	0x00026c30
        /*1308*/ 	.word	0x00000003
        /*130c*/ 	.word	0x00031c60
        /*1310*/ 	.short	0x010a
        /*1312*/ 	.byte	0x3f
	.zero		1


	//   ....[97]....
        /*1314*/ 	.word	0x00026c80
        /*1318*/ 	.word	0x00000003
        /*131c*/ 	.word	0x00031c60
        /*1320*/ 	.short	0x010a
        /*1322*/ 	.byte	0x3f
	.zero		1


	//   ....[98]....
        /*1324*/ 	.word	0x00027640
        /*1328*/ 	.word	0x00000009
        /*132c*/ 	.word	0x00031c20
        /*1330*/ 	.short	0x010a
        /*1332*/ 	.byte	0x3f
	.zero		1


	//   ....[99]....
        /*1334*/ 	.word	0x000277e0
        /*1338*/ 	.word	0x00000006
        /*133c*/ 	.word	0x00000000
        /*1340*/ 	.short	0x010a
        /*1342*/ 	.byte	0x3f
	.zero		1


	//   ....[100]....
        /*1344*/ 	.word	0x00027830
        /*1348*/ 	.word	0x00000007
        /*134c*/ 	.word	0x00000000
        /*1350*/ 	.short	0x010a
        /*1352*/ 	.byte	0x3f
	.zero		1


	//   ....[101]....
        /*1354*/ 	.word	0x00027880
        /*1358*/ 	.word	0x00000004
        /*135c*/ 	.word	0x00000000
        /*1360*/ 	.short	0x010a
        /*1362*/ 	.byte	0x3f
	.zero		1


	//----- nvinfo : EIATTR_NUM_MBARRIERS
	.align		4
.L_1471:
        /*1364*/ 	.byte	0x03, 0x38
        /*1366*/ 	.short	0x0016


	//----- nvinfo : EIATTR_EXIT_INSTR_OFFSETS
	.align		4
        /*1368*/ 	.byte	0x04, 0x1c
        /*136a*/ 	.short	(.L_1473 - .L_1472)


	//   ....[0]....
.L_1472:
        /*136c*/ 	.word	0x000252d0


	//----- nvinfo : EIATTR_MAX_THREADS
	.align		4
.L_1473:
        /*1370*/ 	.byte	0x04, 0x05
        /*1372*/ 	.short	(.L_1475 - .L_1474)
.L_1474:
        /*1374*/ 	.word	0x00000200
        /*1378*/ 	.word	0x00000001
        /*137c*/ 	.word	0x00000001


	//----- nvinfo : EIATTR_CRS_STACK_SIZE
	.align		4
.L_1475:
        /*1380*/ 	.byte	0x04, 0x1e
        /*1382*/ 	.short	(.L_1477 - .L_1476)
.L_1476:
        /*1384*/ 	.word	0x00000000


	//----- nvinfo : EIATTR_CBANK_PARAM_SIZE
	.align		4
.L_1477:
        /*1388*/ 	.byte	0x03, 0x19
        /*138a*/ 	.short	0x0af0


	//----- nvinfo : EIATTR_PARAM_CBANK
	.align		4
        /*138c*/ 	.byte	0x04, 0x0a
        /*138e*/ 	.short	(.L_1479 - .L_1478)
	.align		4
.L_1478:
        /*1390*/ 	.word	index@(.nv.constant0._ZN7cutlass13device_kernelIN5flash11enable_sm90INS1_16FlashAttnFwdSm90INS1_25CollectiveMainloopFwdSm90ILi2EN4cute5tupleIJNS5_1CILi1EEES8_S8_EEENS6_IJNS7_ILi192EEENS7_ILi144EEENS7_ILi96EEEEEELi96ENS_6half_tEfNS_4arch4Sm90ELb1ELb0ELb1ELb1ELb0ELb1ELb0ELb0ELb1ELb1ELb0ELb0EEENS1_21CollectiveEpilogueFwdINS6_IJSA_SC_SB_EEES9_SE_SG_Li384ELb1ELb1ELb0ELb0EEENS1_36VarlenDynamicPersistentTileSchedulerILi192ELi144ELi384ELi128ELb0ELb1ELb1ELb1ELb1ELb1EEEEEEEEEvNT_6ParamsE)
        /*1394*/ 	.short	0x0210
        /*1396*/ 	.short	0x0af0


	//----- nvinfo : EIATTR_SW_WAR
	.align		4
.L_1479:
        /*1398*/ 	.byte	0x04, 0x36
        /*139a*/ 	.short	(.L_1481 - .L_1480)
.L_1480:
        /*139c*/ 	.word	0x00000008
.L_1481:


//--------------------- .nv.info._ZN7cutlass13device_kernelIN5flash11enable_sm90INS1_16FlashAttnFwdSm90INS1_25CollectiveMainloopFwdSm90ILi2EN4cute5tupleIJNS5_1CILi1EEES8_S8_EEENS6_IJNS7_ILi192EEESA_NS7_ILi64EEEEEELi64ENS_6half_tEfNS_4arch4Sm90ELb0ELb0ELb1ELb0ELb0ELb0ELb0ELb0ELb1ELb1ELb0ELb0EEENS1_21CollectiveEpilogueFwdINS6_IJSA_SB_SA_EEES9_SD_SF_Li384ELb0ELb1ELb0ELb0EEENS1_29StaticPersistentTileSchedulerILb0EEEEEEEEEvNT_6ParamsE --------------------------
	.section	.nv.info._ZN7cutlass13device_kernelIN5flash11enable_sm90INS1_16FlashAttnFwdSm90INS1_25CollectiveMainloopFwdSm90ILi2EN4cute5tupleIJNS5_1CILi1EEES8_S8_EEENS6_IJNS7_ILi192EEESA_NS7_ILi64EEEEEELi64ENS_6half_tEfNS_4arch4Sm90ELb0ELb0ELb1ELb0ELb0ELb0ELb0ELb0ELb1ELb1ELb0ELb0EEENS1_21CollectiveEpilogueFwdINS6_IJSA_SB_SA_EEES9_SD_SF_Li384ELb0ELb1ELb0ELb0EEENS1_29StaticPersistentTileSchedulerILb0EEEEEEEEEvNT_6ParamsE,"",@"SHT_CUDA_INFO"
	.sectionflags	@""
	.align	4


	//----- nvinfo : EIATTR_CUDA_API_VERSION
	.align		4
        /*0000*/ 	.byte	0x04, 0x37
        /*0002*/ 	.short	(.L_1483 - .L_1482)
.L_1482:
        /*0004*/ 	.word	0x00000082


	//----- nvinfo : EIATTR_KPARAM_INFO
	.align		4
.L_1483:
        /*0008*/ 	.byte	0x04, 0x17
        /*000a*/ 	.short	(.L_1485 - .L_1484)
.L_1484:
        /*000c*/ 	.word	0x00000000
        /*0010*/ 	.short	0x0000
        /*0012*/ 	.short	0x0070
        /*0014*/ 	.byte	0x00, 0xf0, 0x01, 0x28


	//----- nvinfo : EIATTR_SPARSE_MMA_MASK
	.align		4
.L_1485:
        /*0018*/ 	.byte	0x03, 0x50
        /*001a*/ 	.short	0x0000


	//----- nvinfo : EIATTR_MAXREG_COUNT
	.align		4
        /*001c*/ 	.byte	0x03, 0x1b
        /*001e*/ 	.short	0x0080


	//----- nvinfo : EIATTR_NUM_BARRIERS
	.align		4
        /*0020*/ 	.byte	0x02, 0x4c
        /*0022*/ 	.byte	0x10
	.zero		1


	//----- nvinfo : EIATTR_EXTERNS
	.align		4
        /*0024*/ 	.byte	0x04, 0x0f
        /*0026*/ 	.short	(.L_1487 - .L_1486)


	//   ....[0]....
	.align		4
.L_1486:
        /*0028*/ 	.word	index@(__assertfail)


	//----- nvinfo : EIATTR_ANNOTATIONS
	.align		4
.L_1487:
        /*002c*/ 	.byte	0x04, 0x55
        /*002e*/ 	.short	(.L_1489 - .L_1488)


	//   ....[0]....
.L_1488:
        /* <DEDUP_REMOVED lines=20> */


	//----- nvinfo : EIATTR_MERCURY_ISA_VERSION
	.align		4
.L_1489:
        /*0158*/ 	.byte	0x03, 0x5f
        /*015a*/ 	.short	0x0101


	//----- nvinfo : EIATTR_INT_WARP_WIDE_INSTR_OFFSETS
	.align		4
        /*015c*/ 	.byte	0x04, 0x31
        /*015e*/ 	.short	(.L_1491 - .L_1490)


	//   ....[0]....
.L_1490:
        /*0160*/ 	.word	0x00000130


	//   ....[1]....
        /*0164*/ 	.word	0x00000170


	//   ....[2]....
        /*0168*/ 	.word	0x000001e0


	//----- nvinfo : EIATTR_COOP_GROUP_MASK_REGIDS
	.align		4
.L_1491:
        /*016c*/ 	.byte	0x04, 0x29
        /*016e*/ 	.short	(.L_1493 - .L_1492)


	//   ....[0]....
.L_1492:
        /*0170*/ 	.word	0xffffffff


	//   ....[1]....
        /*0174*/ 	.word	0xffffffff


	//   ....[2]....
        /*0178*/ 	.word	0xffffffff


	//   ....[3]....
        /*017c*/ 	.word	0xffffffff


	//   ....[4]....
        /*0180*/ 	.word	0xffffffff


	//   ....[5]....
        /*0184*/ 	.word	0xffffffff


	//   ....[6]....
        /*0188*/ 	.word	0xffffffff


	//   ....[7]....
        /*018c*/ 	.word	0xffffffff


	//   ....[8]....
        /*0190*/ 	.word	0xffffffff


	//   ....[9]....
        /*0194*/ 	.word	0xffffffff


	//   ....[10]....
        /*0198*/ 	.word	0xffffffff


	//   ....[11]....
        /*019c*/ 	.word	0xffffffff


	//   ....[12]....
        /*01a0*/ 	.word	0xffffffff


	//   ....[13]....
        /*01a4*/ 	.word	0xffffffff


	//   ....[14]....
        /*01a8*/ 	.word	0xffffffff


	//   ....[15]....
        /*01ac*/ 	.word	0xffffffff


	//   ....[16]....
        /*01b0*/ 	.word	0xffffffff


	//   ....[17]....
        /*01b4*/ 	.word	0xffffffff


	//   ....[18]....
        /*01b8*/ 	.word	0xffffffff


	//   ....[19]....
        /*01bc*/ 	.word	0xffffffff


	//   ....[20]....
        /*01c0*/ 	.word	0xffffffff


	//   ....[21]....
        /*01c4*/ 	.word	0xffffffff


	//   ....[22]....
        /*01c8*/ 	.word	0xffffffff


	//   ....[23]....
        /*01cc*/ 	.word	0xffffffff


	//   ....[24]....
        /*01d0*/ 	.word	0xffffffff


	//   ....[25]....
        /*01d4*/ 	.word	0xffffffff


	//   ....[26]....
        /*01d8*/ 	.word	0xffffffff


	//   ....[27]....
        /*01dc*/ 	.word	0xffffffff


	//   ....[28]....
        /*01e0*/ 	.word	0xffffffff


	//   ....[29]....
        /*01e4*/ 	.word	0xffffffff


	//   ....[30]....
        /*01e8*/ 	.word	0xffffffff


	//   ....[31]....
        /*01ec*/ 	.word	0xffffffff


	//   ....[32]....
        /*01f0*/ 	.word	0xffffffff


	//   ....[33]....
        /*01f4*/ 	.word	0xffffffff


	//   ....[34]....
        /*01f8*/ 	.word	0xffffffff


	//   ....[35]....
        /*01fc*/ 	.word	0xffffffff


	//   ....[36]....
        /*0200*/ 	.word	0xffffffff


	//   ....[37]....
        /*0204*/ 	.word	0xffffffff


	//   ....[38]....
        /*0208*/ 	.word	0xffffffff


	//   ....[39]....
        /*020c*/ 	.word	0xffffffff


	//   ....[40]....
        /*0210*/ 	.word	0xffffffff


	//   ....[41]....
        /*0214*/ 	.word	0xffffffff


	//   ....[42]....
        /*0218*/ 	.word	0xffffffff


	//   ....[43]....
        /*021c*/ 	.word	0xffffffff


	//   ....[44]....
        /*0220*/ 	.word	0xffffffff


	//   ....[45]....
        /*0224*/ 	.word	0xffffffff


	//   ....[46]....
        /*0228*/ 	.word	0xffffffff


	//   ....[47]....
        /*022c*/ 	.word	0xffffffff


	//   ....[48]....
        /*0230*/ 	.word	0xffffffff


	//   ....[49]....
        /*0234*/ 	.word	0xffffffff


	//   ....[50]....
        /*0238*/ 	.word	0xffffffff


	//   ....[51]....
        /*023c*/ 	.word	0xffffffff


	//   ....[52]....
        /*0240*/ 	.word	0xffffffff


	//   ....[53]....
        /*0244*/ 	.word	0xffffffff


	//   ....[54]....
        /*0248*/ 	.word	0xffffffff


	//   ....[55]....
        /*024c*/ 	.word	0xffffffff


	//   ....[56]....
        /*0250*/ 	.word	0xffffffff


	//   ....[57]....
        /*0254*/ 	.word	0xffffffff


	//   ....[58]....
        /*0258*/ 	.word	0xffffffff


	//   ....[59]....
        /*025c*/ 	.word	0xffffffff


	//   ....[60]....
        /*0260*/ 	.word	0x0500000f


	//   ....[61]....
        /*0264*/ 	.word	0x0500000f


	//   ....[62]....
        /*0268*/ 	.word	0x0500000f


	//   ....[63]....
        /*026c*/ 	.word	0x0500000f


	//   ....[64]....
        /*0270*/ 	.word	0x0500000f


	//   ....[65]....
        /*0274*/ 	.word	0x0500000f


	//   ....[66]....
        /*0278*/ 	.word	0x0500000f


	//   ....[67]....
        /*027c*/ 	.word	0x0500000f


	//   ....[68]....
        /*0280*/ 	.word	0x0500000f


	//   ....[69]....
        /*0284*/ 	.word	0x0500000f


	//   ....[70]....
        /*0288*/ 	.word	0x0500000f


	//   ....[71]....
        /*028c*/ 	.word	0x0500000f


	//   ....[72]....
        /*0290*/ 	.word	0x0500000f


	//   ....[73]....
        /*0294*/ 	.word	0x0500000f


	//   ....[74]....
        /*0298*/ 	.word	0x0500000f


	//   ....[75]....
        /*029c*/ 	.word	0x0500000f


	//   ....[76]....
        /*02a0*/ 	.word	0x0500000f


	//   ....[77]....
        /*02a4*/ 	.word	0x0500000f


	//   ....[78]....
        /*02a8*/ 	.word	0x0500000f


	//   ....[79]....
        /*02ac*/ 	.word	0x0500000f


	//   ....[80]....
        /*02b0*/ 	.word	0x0500000f


	//   ....[81]....
        /*02b4*/ 	.word	0x0500000f


	//   ....[82]....
        /*02b8*/ 	.word	0x0500000f


	//   ....[83]....
        /*02bc*/ 	.word	0x0500000f


	//   ....[84]....
        /*02c0*/ 	.word	0x0500000f


	//   ....[85]....
        /*02c4*/ 	.word	0x0500000f


	//----- nvinfo : EIATTR_COOP_GROUP_INSTR_OFFSETS
	.align		4
.L_1493:
        /*02c8*/ 	.byte	0x04, 0x28
        /*02ca*/ 	.short	(.L_1495 - .L_1494)


	//   ....[0]....
.L_1494:
        /*02cc*/ 	.word	0x00000070


	//   ....[1]....
        /*02d0*/ 	.word	0x00000140


	//   ....[2]....
        /*02d4*/ 	.word	0x00000190


	//   ....[3]....
        /*02d8*/ 	.word	0x000003c0


	//   ....[4]....
        /*02dc*/ 	.word	0x00000520


	//   ....[5]....
        /*02e0*/ 	.word	0x00000640


	//   ....[6]....
        /*02e4*/ 	.word	0x000007a0


	//   ....[7]....
        /*02e8*/ 	.word	0x000011a0


	//   ....[8]....
        /*02ec*/ 	.word	0x00002e90


	//   ....[9]....
        /*02f0*/ 	.word	0x00002eb0


	//   ....[10]....
        /*02f4*/ 	.word	0x00003400


	//   ....[11]....
        /*02f8*/ 	.word	0x00003430


	//   ....[12]....
        /*02fc*/ 	.word	0x00004b60


	//   ....[13]....
        /*0300*/ 	.word	0x000068e0


	//   ....[14]....
        /*0304*/ 	.word	0x00006970


	//   ....[15]....
        /*0308*/ 	.word	0x00006980


	//   ....[16]....
        /*030c*/ 	.word	0x000069b0


	//   ....[17]....
        /*0310*/ 	.word	0x000082a0


	//   ....[18]....
        /*0314*/ 	.word	0x00008440


	//   ....[19]....
        /*0318*/ 	.word	0x00008460


	//   ....[20]....
        /*031c*/ 	.word	0x00008970


	//   ....[21]....
        /*0320*/ 	.word	0x00008990


	//   ....[22]....
        /*0324*/ 	.word	0x000094a0


	//   ....[23]....
        /*0328*/ 	.word	0x000094d0


	//   ....[24]....
        /*032c*/ 	.word	0x000094f0


	//   ....[25]....
        /*0330*/ 	.word	0x00009520


	//   ....[26]....
        /*0334*/ 	.word	0x00009880


	//   ....[27]....
        /*0338*/ 	.word	0x00009890


	//   ....[28]....
        /*033c*/ 	.word	0x000098a0


	//   ....[29]....
        /*0340*/ 	.word	0x000098b0


	//   ....[30]....
        /*0344*/ 	.word	0x000098c0


	//   ....[31]....
        /*0348*/ 	.word	0x000098d0


	//   ....[32]....
        /*034c*/ 	.word	0x000098e0


	//   ....[33]....
        /*0350*/ 	.word	0x000098f0


	//   ....[34]....
        /*0354*/ 	.word	0x0000a340


	//   ....[35]....
        /*0358*/ 	.word	0x0000adc0


	//   ....[36]....
        /*035c*/ 	.word	0x0000adf0


	//   ....[37]....
        /*0360*/ 	.word	0x0000ae10


	//   ....[38]....
        /*0364*/ 	.word	0x0000ae90


	//   ....[39]....
        /*0368*/ 	.word	0x0000aeb0


	//   ....[40]....
        /*036c*/ 	.word	0x0000af10


	//   ....[41]....
        /*0370*/ 	.word	0x0000af30


	//   ....[42]....
        /*0374*/ 	.word	0x0000af90


	//   ....[43]....
        /*0378*/ 	.word	0x0000afb0


	//   ....[44]....
        /*037c*/ 	.word	0x0000b010


	//   ....[45]....
        /*0380*/ 	.word	0x0000b030


	//   ....[46]....
        /*0384*/ 	.word	0x0000b090


	//   ....[47]....
        /*0388*/ 	.word	0x0000b0b0


	//   ....[48]....
        /*038c*/ 	.word	0x0000b110


	//   ....[49]....
        /*0390*/ 	.word	0x0000b130


	//   ....[50]....
        /*0394*/ 	.word	0x0000b140


	//   ....[51]....
        /*0398*/ 	.word	0x0000b1c0


	//   ....[52]....
        /*039c*/ 	.word	0x0000b1d0


	//   ....[53]....
        /*03a0*/ 	.word	0x0000b1e0


	//   ....[54]....
        /*03a4*/ 	.word	0x0000b250


	//   ....[55]....
        /*03a8*/ 	.word	0x0000b2a0


	//   ....[56]....
        /*03ac*/ 	.word	0x0000b2c0


	//   ....[57]....
        /*03b0*/ 	.word	0x0000b2f0


	//   ....[58]....
        /*03b4*/ 	.word	0x0000b330


	//   ....[59]....
        /*03b8*/ 	.word	0x0000cf90


	//   ....[60]....
        /*03bc*/ 	.word	0x0000d470


	//   ....[61]....
        /*03c0*/ 	.word	0x0000d5e0


	//   ....[62]....
        /*03c4*/ 	.word	0x0000d630


	//   ....[63]....
        /*03c8*/ 	.word	0x0000d6c0


	//   ....[64]....
        /*03cc*/ 	.word	0x0000d7a0


	//   ....[65]....
        /*03d0*/ 	.word	0x0000d800


	//   ....[66]....
        /*03d4*/ 	.word	0x0000d8d0


	//   ....[67]....
        /*03d8*/ 	.word	0x0000d930


	//   ....[68]....
        /*03dc*/ 	.word	0x0000da00


	//   ....[69]....
        /*03e0*/ 	.word	0x0000da60


	//   ....[70]....
        /*03e4*/ 	.word	0x0000db30


	//   ....[71]....
        /*03e8*/ 	.word	0x0000db90


	//   ....[72]....
        /*03ec*/ 	.word	0x0000dc60


	//   ....[73]....
        /*03f0*/ 	.word	0x0000dcc0


	//   ....[74]....
        /*03f4*/ 	.word	0x0000dd90


	//   ....[75]....
        /*03f8*/ 	.word	0x0000ddf0


	//   ....[76]....
        /*03fc*/ 	.word	0x0000ded0


	//   ....[77]....
        /*0400*/ 	.word	0x0000df40


	//   ....[78]....
        /*0404*/ 	.word	0x0000dff0


	//   ....[79]....
        /*0408*/ 	.word	0x0000e050


	//   ....[80]....
        /*040c*/ 	.word	0x0000e120


	//   ....[81]....
        /*0410*/ 	.word	0x0000e1a0


	//   ....[82]....
        /*0414*/ 	.word	0x0000e260


	//   ....[83]....
        /*0418*/ 	.word	0x0000e2c0


	//   ....[84]....
        /*041c*/ 	.word	0x0000e360


	//   ....[85]....
        /*0420*/ 	.word	0x0000e6f0


	//----- nvinfo : EIATTR_REG_RECONFIG
	.align		4
.L_1495:
        /*0424*/ 	.byte	0x01, 0x54
	.zero		2


	//----- nvinfo : EIATTR_SYSCALL_OFFSETS
	.align		4
        /*0428*/ 	.byte	0x04, 0x46
        /*042a*/ 	.short	(.L_1497 - .L_1496)


	//   ....[0]....
.L_1496:
        /*042c*/ 	.word	0x000012f0


	//   ....[1]....
        /*0430*/ 	.word	0x00009fd0


	//   ....[2]....
        /*0434*/ 	.word	0x0000a110


	//   ....[3]....
        /*0438*/ 	.word	0x0000a200


	//   ....[4]....
        /*043c*/ 	.word	0x0000a920


	//----- nvinfo : EIATTR_MBARRIER_INSTR_OFFSETS
	.align		4
.L_1497:
        /*0440*/ 	.byte	0x04, 0x39
        /*0442*/ 	.short	(.L_1499 - .L_1498)


	//   ....[0]....
.L_1498:
        /*0444*/ 	.word	0x00000270
        /*0448*/ 	.word	0x000000ff
        /*044c*/ 	.word	0x00030800
        /*0450*/ 	.short	0x0100
        /*0452*/ 	.byte	0x08
	.zero		1


	//   ....[1]....
        /*0454*/ 	.word	0x00000280
        /*0458*/ 	.word	0x000000ff
        /*045c*/ 	.word	0x00030820
        /*0460*/ 	.short	0x0100
        /*0462*/ 	.byte	0x08
	.zero		1


	//   ....[2]....
        /*0464*/ 	.word	0x00000370
        /*0468*/ 	.word	0x000000ff
        /*046c*/ 	.word	0x00030830
        /*0470*/ 	.short	0x0100
        /*0472*/ 	.byte	0x08
	.zero		1


	//   ....[3]....
        /*0474*/ 	.word	0x00000380
        /*0478*/ 	.word	0x000000ff
        /*047c*/ 	.word	0x00030840
        /*0480*/ 	.short	0x0100
        /*0482*/ 	.byte	0x08
	.zero		1


	//   ....[4]....
        /*0484*/ 	.word	0x00000390
        /*0488*/ 	.word	0x000000ff
        /*048c*/ 	.word	0x00030838
        /*0490*/ 	.short	0x0100
        /*0492*/ 	.byte	0x08
	.zero		1


	//   ....[5]....
        /*0494*/ 	.word	0x000003a0
        /*0498*/ 	.word	0x000000ff
        /*049c*/ 	.word	0x00030848
        /*04a0*/ 	.short	0x0100
        /*04a2*/ 	.byte	0x08
	.zero		1


	//   ....[6]....
        /*04a4*/ 	.word	0x000004d0
        /*04a8*/ 	.word	0x000000ff
        /*04ac*/ 	.word	0x00030850
        /*04b0*/ 	.short	0x0100
        /*04b2*/ 	.byte	0x08
	.zero		1


	//   ....[7]....
        /*04b4*/ 	.word	0x000004e0
        /*04b8*/ 	.word	0x000000ff
        /*04bc*/ 	.word	0x00030860
        /*04c0*/ 	.short	0x0100
        /*04c2*/ 	.byte	0x08
	.zero		1


	//   ....[8]....
        /*04c4*/ 	.word	0x000004f0
        /*04c8*/ 	.word	0x000000ff
        /*04cc*/ 	.word	0x00030858
        /*04d0*/ 	.short	0x0100
        /*04d2*/ 	.byte	0x08
	.zero		1


	//   ....[9]....
        /*04d4*/ 	.word	0x00000500
        /*04d8*/ 	.word	0x000000ff
        /*04dc*/ 	.word	0x00030868
        /*04e0*/ 	.short	0x0100
        /*04e2*/ 	.byte	0x08
	.zero		1


	//   ....[10]....
        /*04e4*/ 	.word	0x000005f0
        /*04e8*/ 	.word	0x000000ff
        /*04ec*/ 	.word	0x00030870
        /*04f0*/ 	.short	0x0100
        /*04f2*/ 	.byte	0x06
	.zero		1


	//   ....[11]....
        /*04f4*/ 	.word	0x00000600
        /*04f8*/ 	.word	0x000000ff
        /*04fc*/ 	.word	0x00030880
        /*0500*/ 	.short	0x0100
        /*0502*/ 	.byte	0x06
	.zero		1


	//   ....[12]....
        /*0504*/ 	.word	0x00000610
        /*0508*/ 	.word	0x000000ff
        /*050c*/ 	.word	0x00030878
        /*0510*/ 	.short	0x0100
        /*0512*/ 	.byte	0x06
	.zero		1


	//   ....[13]....
        /*0514*/ 	.word	0x00000620
        /*0518*/ 	.word	0x000000ff
        /*051c*/ 	.word	0x00030888
        /*0520*/ 	.short	0x0100
        /*0522*/ 	.byte	0x06
	.zero		1


	//   ....[14]....
        /*0524*/ 	.word	0x00000750
        /*0528*/ 	.word	0x000000ff
        /*052c*/ 	.word	0x00030890
        /*0530*/ 	.short	0x0100
        /*0532*/ 	.byte	0x08
	.zero		1


	//   ....[15]....
        /*0534*/ 	.word	0x00000760
        /*0538*/ 	.word	0x000000ff
        /*053c*/ 	.word	0x000308a0
        /*0540*/ 	.short	0x0100
        /*0542*/ 	.byte	0x08
	.zero		1


	//   ....[16]....
        /*0544*/ 	.word	0x00000770
        /*0548*/ 	.word	0x000000ff
        /*054c*/ 	.word	0x00030898
        /*0550*/ 	.short	0x0100
        /*0552*/ 	.byte	0x08
	.zero		1


	//   ....[17]....
        /*0554*/ 	.word	0x00000780
        /*0558*/ 	.word	0x000000ff
        /*055c*/ 	.word	0x000308a8
        /*0560*/ 	.short	0x0100
        /*0562*/ 	.byte	0x08
	.zero		1


	//   ....[18]....
        /*0564*/ 	.word	0x000008b0
        /*0568*/ 	.word	0x000000ff
        /*056c*/ 	.word	0x000308b0
        /*0570*/ 	.short	0x0100
        /*0572*/ 	.byte	0x08
	.zero		1


	//   ....[19]....
        /*0574*/ 	.word	0x000008c0
        /*0578*/ 	.word	0x000000ff
        /*057c*/ 	.word	0x000308c0
        /*0580*/ 	.short	0x0100
        /*0582*/ 	.byte	0x08
	.zero		1


	//   ....[20]....
        /*0584*/ 	.word	0x000008d0
        /*0588*/ 	.word	0x000000ff
        /*058c*/ 	.word	0x000308b8
        /*0590*/ 	.short	0x0100
        /*0592*/ 	.byte	0x08
	.zero		1


	//   ....[21]....
        /*0594*/ 	.word	0x000008e0
        /*0598*/ 	.word	0x000000ff
        /*059c*/ 	.word	0x000308c8
        /*05a0*/ 	.short	0x0100
        /*05a2*/ 	.byte	0x08
	.zero		1


	//   ....[22]....
        /*05a4*/ 	.word	0x00001350
        /*05a8*/ 	.word	0x000000ff
        /*05ac*/ 	.word	0x00030800
        /*05b0*/ 	.short	0x010a
        /*05b2*/ 	.byte	0x28
	.zero		1


	//   ....[23]....
        /*05b4*/ 	.word	0x000013d0
        /*05b8*/ 	.word	0x00000000
        /*05bc*/ 	.word	0x00030830
        /*05c0*/ 	.short	0x010a
        /*05c2*/ 	.byte	0x3f
	.zero		1


	//   ....[24]....
        /*05c4*/ 	.word	0x00001480
        /*05c8*/ 	.word	0x00000000
        /*05cc*/ 	.word	0x00030830
        /*05d0*/ 	.short	0x010a
        /*05d2*/ 	.byte	0x3f
	.zero		1


	//   ....[25]....
        /*05d4*/ 	.word	0x00003d90
        /*05d8*/ 	.word	0x00000008
        /*05dc*/ 	.word	0x00000000
        /*05e0*/ 	.short	0x0101
        /*05e2*/ 	.byte	0x3f
	.zero		1


	//   ....[26]....
        /*05e4*/ 	.word	0x00004db0
        /*05e8*/ 	.word	0x000000ff
        /*05ec*/ 	.word	0x00030830
        /*05f0*/ 	.short	0x010a
        /*05f2*/ 	.byte	0x06
	.zero		1


	//   ....[27]....
        /*05f4*/ 	.word	0x00004df0
        /*05f8*/ 	.word	0x000000ff
        /*05fc*/ 	.word	0x00030830
        /*0600*/ 	.short	0x010a
        /*0602*/ 	.byte	0x06
	.zero		1


	//   ....[28]....
        /*0604*/ 	.word	0x00005010
        /*0608*/ 	.word	0x000000ff
        /*060c*/ 	.word	0x00030850
        /*0610*/ 	.short	0x010a
        /*0612*/ 	.byte	0x06
	.zero		1


	//   ....[29]....
        /*0614*/ 	.word	0x00005050
        /*0618*/ 	.word	0x000000ff
        /*061c*/ 	.word	0x00030850
        /*0620*/ 	.short	0x010a
        /*0622*/ 	.byte	0x06
	.zero		1


	//   ....[30]....
        /*0624*/ 	.word	0x00006470
        /*0628*/ 	.word	0x0000004c
        /*062c*/ 	.word	0x00000000
        /*0630*/ 	.short	0x0101
        /*0632*/ 	.byte	0x3f
	.zero		1


	//   ....[31]....
        /*0634*/ 	.word	0x00006530
        /*0638*/ 	.word	0x0000004c
        /*063c*/ 	.word	0x00000000
        /*0640*/ 	.short	0x0101
        /*0642*/ 	.byte	0x3f
	.zero		1


	//   ....[32]....
        /*0644*/ 	.word	0x00008320
        /*0648*/ 	.word	0x000000ff
        /*064c*/ 	.word	0x00030850
        /*0650*/ 	.short	0x010a
        /*0652*/ 	.byte	0x0c
	.zero		1


	//   ....[33]....
        /*0654*/ 	.word	0x00008360
        /*0658*/ 	.word	0x000000ff
        /*065c*/ 	.word	0x00030850
        /*0660*/ 	.short	0x010a
        /*0662*/ 	.byte	0x0c
	.zero		1


	//   ....[34]....
        /*0664*/ 	.word	0x00009050
        /*0668*/ 	.word	0x00000016
        /*066c*/ 	.word	0x00000000
        /*0670*/ 	.short	0x0101
        /*0672*/ 	.byte	0x3f
	.zero		1


	//   ....[35]....
        /*0674*/ 	.word	0x000099b0
        /*0678*/ 	.word	0x000000ff
        /*067c*/ 	.word	0x00000000
        /*0680*/ 	.short	0x0101
        /*0682*/ 	.byte	0x04
	.zero		1


	//   ....[36]....
        /*0684*/ 	.word	0x0000a570
        /*0688*/ 	.word	0x00000003
        /*068c*/ 	.word	0x00030840
        /*0690*/ 	.short	0x010a
        /*0692*/ 	.byte	0x3f
	.zero		1


	//   ....[37]....
        /*0694*/ 	.word	0x0000b3f0
        /*0698*/ 	.word	0x000000ff
        /*069c*/ 	.word	0x00030800
        /*06a0*/ 	.short	0x0107
        /*06a2*/ 	.byte	0x25
	.zero		1


	//   ....[38]....
        /*06a4*/ 	.word	0x0000b460
        /*06a8*/ 	.word	0x000000ff
        /*06ac*/ 	.word	0x00030800
        /*06b0*/ 	.short	0x0101
        /*06b2*/ 	.byte	0x25
	.zero		1


	//   ....[39]....
        /*06b4*/ 	.word	0x0000b490
        /*06b8*/ 	.word	0x000000ff
        /*06bc*/ 	.word	0x00030820
        /*06c0*/ 	.short	0x010a
        /*06c2*/ 	.byte	0x25
	.zero		1


	//   ....[40]....
        /*06c4*/ 	.word	0x0000b780
        /*06c8*/ 	.word	0x00000002
        /*06cc*/ 	.word	0x00030840
        /*06d0*/ 	.short	0x010a
        /*06d2*/ 	.byte	0x3f
	.zero		1


	//   ....[41]....
        /*06d4*/ 	.word	0x0000ba00
        /*06d8*/ 	.word	0x00000002
        /*06dc*/ 	.word	0x00000060
        /*06e0*/ 	.short	0x010a
        /*06e2*/ 	.byte	0x3f
	.zero		1


	//   ....[42]....
        /*06e4*/ 	.word	0x0000bf40
        /*06e8*/ 	.word	0x00000002
        /*06ec*/ 	.word	0x00030840
        /*06f0*/ 	.short	0x010a
        /*06f2*/ 	.byte	0x3f
	.zero		1


	//   ....[43]....
        /*06f4*/ 	.word	0x0000c190
        /*06f8*/ 	.word	0x00000005
        /*06fc*/ 	.word	0x00000060
        /*0700*/ 	.short	0x010a
        /*0702*/ 	.byte	0x3f
	.zero		1


	//   ....[44]....
        /*0704*/ 	.word	0x0000c620
        /*0708*/ 	.word	0x00000002
        /*070c*/ 	.word	0x00030840
        /*0710*/ 	.short	0x010a
        /*0712*/ 	.byte	0x3f
	.zero		1


	//   ....[45]....
        /*0714*/ 	.word	0x0000c880
        /*0718*/ 	.word	0x00000005
        /*071c*/ 	.word	0x00000060
        /*0720*/ 	.short	0x010a
        /*0722*/ 	.byte	0x3f
	.zero		1


	//   ....[46]....
        /*0724*/ 	.word	0x0000cbb0
        /*0728*/ 	.word	0x00000003
        /*072c*/ 	.word	0x00030860
        /*0730*/ 	.short	0x010a
        /*0732*/ 	.byte	0x3f
	.zero		1


	//   ....[47]....
        /*0734*/ 	.word	0x0000cf10
        /*0738*/ 	.word	0x00000009
        /*073c*/ 	.word	0x00030820
        /*0740*/ 	.short	0x010a
        /*0742*/ 	.byte	0x3f
	.zero		1


	//   ....[48]....
        /*0744*/ 	.word	0x0000d0b0
        /*0748*/ 	.word	0x00000007
        /*074c*/ 	.word	0x00000000
        /*0750*/ 	.short	0x010a
        /*0752*/ 	.byte	0x3f
	.zero		1


	//   ....[49]....
        /*0754*/ 	.word	0x0000d120
        /*0758*/ 	.word	0x00000003
        /*075c*/ 	.word	0x00000000
        /*0760*/ 	.short	0x010a
        /*0762*/ 	.byte	0x3f
	.zero		1


	//   ....[50]....
        /*0764*/ 	.word	0x0000d180
        /*0768*/ 	.word	0x00000005
        /*076c*/ 	.word	0x00000000
        /*0770*/ 	.short	0x010a
        /*0772*/ 	.byte	0x3f
	.zero		1


	//   ....[51]....
        /*0774*/ 	.word	0x0000d1b0
        /*0778*/ 	.word	0x00000003
        /*077c*/ 	.word	0x00000000
        /*0780*/ 	.short	0x010a
        /*0782*/ 	.byte	0x3f
	.zero		1


	//   ....[52]....
        /*0784*/ 	.word	0x0000d220
        /*0788*/ 	.word	0x00000003
        /*078c*/ 	.word	0x00030800
        /*0790*/ 	.short	0x010a
        /*0792*/ 	.byte	0x3f
	.zero		1


	//   ....[53]....
        /*0794*/ 	.word	0x0000d270
        /*0798*/ 	.word	0x00000000
        /*079c*/ 	.word	0x00030830
        /*07a0*/ 	.short	0x010a
        /*07a2*/ 	.byte	0x3f
	.zero		1


	//   ....[54]....
        /*07a4*/ 	.word	0x0000d2d0
        /*07a8*/ 	.word	0x00000009
        /*07ac*/ 	.word	0x00030830
        /*07b0*/ 	.short	0x010a
        /*07b2*/ 	.byte	0x3f
	.zero		1


	//   ....[55]....
        /*07b4*/ 	.word	0x0000d330
        /*07b8*/ 	.word	0x00000009
        /*07bc*/ 	.word	0x00030850
        /*07c0*/ 	.short	0x010a
        /*07c2*/ 	.byte	0x3f
	.zero		1


	//   ....[56]....
        /*07c4*/ 	.word	0x0000d390
        /*07c8*/ 	.word	0x00000005
        /*07cc*/ 	.word	0x00030850
        /*07d0*/ 	.short	0x010a
        /*07d2*/ 	.byte	0x3f
	.zero		1


	//   ....[57]....
        /*07d4*/ 	.word	0x0000d530
        /*07d8*/ 	.word	0x00000003
        /*07dc*/ 	.word	0x00030840
        /*07e0*/ 	.short	0x010a
        /*07e2*/ 	.byte	0x3f
	.zero		1


	//   ....[58]....
        /*07e4*/ 	.word	0x0000e390
        /*07e8*/ 	.word	0x00000009
        /*07ec*/ 	.word	0x00030820
        /*07f0*/ 	.short	0x010a
        /*07f2*/ 	.byte	0x3f
	.zero		1


	//   ....[59]....
        /*07f4*/ 	.word	0x0000e3e0
        /*07f8*/ 	.word	0x00000002
        /*07fc*/ 	.word	0x00030840
        /*0800*/ 	.short	0x010a
        /*0802*/ 	.byte	0x3f
	.zero		1


	//   ....[60]....
        /*0804*/ 	.word	0x0000e430
        /*0808*/ 	.word	0x00000002
        /*080c*/ 	.word	0x00000060
        /*0810*/ 	.short	0x010a
        /*0812*/ 	.byte	0x3f
	.zero		1


	//   ....[61]....
        /*0814*/ 	.word	0x0000e480
        /*0818*/ 	.word	0x00000002
        /*081c*/ 	.word	0x00030840
        /*0820*/ 	.short	0x010a
        /*0822*/ 	.byte	0x3f
	.zero		1


	//   ....[62]....
        /*0824*/ 	.word	0x0000e4d0
        /*0828*/ 	.word	0x00000005
        /*082c*/ 	.word	0x00000060
        /*0830*/ 	.short	0x010a
        /*0832*/ 	.byte	0x3f
	.zero		1


	//   ....[63]....
        /*0834*/ 	.word	0x0000e520
        /*0838*/ 	.word	0x00000002
        /*083c*/ 	.word	0x00030840
        /*0840*/ 	.short	0x010a
        /*0842*/ 	.byte	0x3f
	.zero		1


	//   ....[64]....
        /*0844*/ 	.word	0x0000e570
        /*0848*/ 	.word	0x00000005
        /*084c*/ 	.word	0x00000060
        /*0850*/ 	.short	0x010a
        /*0852*/ 	.byte	0x3f
	.zero		1


	//   ....[65]....
        /*0854*/ 	.word	0x0000e5c0
        /*0858*/ 	.word	0x00000003
        /*085c*/ 	.word	0x00030860
        /*0860*/ 	.short	0x010a
        /*0862*/ 	.byte	0x3f
	.zero		1


	//   ....[66]....
        /*0864*/ 	.word	0x0000e610
        /*0868*/ 	.word	0x00000009
        /*086c*/ 	.word	0x00030820
        /*0870*/ 	.short	0x010a
        /*0872*/ 	.byte	0x3f
	.zero		1


	//   ....[67]....
        /*0874*/ 	.word	0x0000e7b0
        /*0878*/ 	.word	0x00000007
        /*087c*/ 	.word	0x00000000
        /*0880*/ 	.short	0x010a
        /*0882*/ 	.byte	0x3f
	.zero		1


	//   ....[68]....
        /*0884*/ 	.word	0x0000e800
        /*0888*/ 	.word	0x00000003
        /*088c*/ 	.word	0x00000000
        /*0890*/ 	.short	0x010a
        /*0892*/ 	.byte	0x3f
	.zero		1


	//   ....[69]....
        /*0894*/ 	.word	0x0000e850
        /*0898*/ 	.word	0x00000005
        /*089c*/ 	.word	0x00000000
        /*08a0*/ 	.short	0x010a
        /*08a2*/ 	.byte	0x3f
	.zero		1


	//----- nvinfo : EIATTR_NUM_MBARRIERS
	.align		4
.L_1499:
        /*08a4*/ 	.byte	0x03, 0x38
        /*08a6*/ 	.short	0x0016


	//----- nvinfo : EIATTR_EXIT_INSTR_OFFSETS
	.align		4
        /*08a8*/ 	.byte	0x04, 0x1c
        /*08aa*/ 	.short	(.L_1501 - .L_1500)


	//   ....[0]....
.L_1500:
        /*08ac*/ 	.word	0x00000a30


	//   ....[1]....
        /*08b0*/ 	.word	0x00009ad0


	//   ....[2]....
        /*08b4*/ 	.word	0x0000d200


	//----- nvinfo : EIATTR_MAX_THREADS
	.align		4
.L_1501:
        /*08b8*/ 	.byte	0x04, 0x05
        /*08ba*/ 	.short	(.L_1503 - .L_1502)
.L_1502:
        /*08bc*/ 	.word	0x00000200
        /*08c0*/ 	.word	0x00000001
        /*08c4*/ 	.word	0x00000001


	//----- nvinfo : EIATTR_CRS_STACK_SIZE
	.align		4
.L_1503:
        /*08c8*/ 	.byte	0x04, 0x1e
        /*08ca*/ 	.short	(.L_1505 - .L_1504)
.L_1504:
        /*08cc*/ 	.word	0x00000000


	//----- nvinfo : EIATTR_CBANK_PARAM_SIZE
	.align		4
.L_1505:
        /*08d0*/ 	.byte	0x03, 0x19
        /*08d2*/ 	.short	0x0a70


	//----- nvinfo : EIATTR_PARAM_CBANK
	.align		4
        /*08d4*/ 	.byte	0x04, 0x0a
        /*08d6*/ 	.short	(.L_1507 - .L_1506)
	.align		4
.L_1506:
        /*08d8*/ 	.word	index@(.nv.constant0._ZN7cutlass13device_kernelIN5flash11enable_sm90INS1_16FlashAttnFwdSm90INS1_25CollectiveMainloopFwdSm90ILi2EN4cute5tupleIJNS5_1CILi1EEES8_S8_EEENS6_IJNS7_ILi192EEESA_NS7_ILi64EEEEEELi64ENS_6half_tEfNS_4arch4Sm90ELb0ELb0ELb1ELb0ELb0ELb0ELb0ELb0ELb1ELb1ELb0ELb0EEENS1_21CollectiveEpilogueFwdINS6_IJSA_SB_SA_EEES9_SD_SF_Li384ELb0ELb1ELb0ELb0EEENS1_29StaticPersistentTileSchedulerILb0EEEEEEEEEvNT_6ParamsE)
        /*08dc*/ 	.short	0x0210
        /*08de*/ 	.short	0x0a70


	//----- nvinfo : EIATTR_SW_WAR
	.align		4
.L_1507:
        /*08e0*/ 	.byte	0x04, 0x36
        /*08e2*/ 	.short	(.L_1509 - .L_1508)
.L_1508:
        /*08e4*/ 	.word	0x00000008
.L_1509:


//--------------------- .nv.info._ZN7cutlass13device_kernelIN5flash11enable_sm90INS1_16FlashAttnFwdSm90INS1_25CollectiveMainloopFwdSm90ILi2EN4cute5tupleIJNS5_1CILi1EEES8_S8_EEENS6_IJNS7_ILi192EEESA_NS7_ILi64EEEEEELi64ENS_6half_tEfNS_4arch4Sm90ELb0ELb0ELb1ELb1ELb0ELb0ELb0ELb0ELb1ELb1ELb0ELb0EEENS1_21CollectiveEpilogueFwdINS6_IJSA_SB_SA_EEES9_SD_SF_Li384ELb1ELb1ELb0ELb0EEENS1_36VarlenDynamicPersistentTileSchedulerILi192ELi192ELi384ELi128ELb0ELb1ELb1ELb0ELb1ELb1EEEEEEEEEvNT_6ParamsE --------------------------
	.section	.nv.info._ZN7cutlass13device_kernelIN5flash11enable_sm90INS1_16FlashAttnFwdSm90INS1_25CollectiveMainloopFwdSm90ILi2EN4cute5tupleIJNS5_1CILi1EEES8_S8_EEENS6_IJNS7_ILi192EEESA_NS7_ILi64EEEEEELi64ENS_6half_tEfNS_4arch4Sm90ELb0ELb0ELb1ELb1ELb0ELb0ELb0ELb0ELb1ELb1ELb0ELb0EEENS1_21CollectiveEpilogueFwdINS6_IJSA_SB_SA_EEES9_SD_SF_Li384ELb1ELb1ELb0ELb0EEENS1_36VarlenDynamicPersistentTileSchedulerILi192ELi192ELi384ELi128ELb0ELb1ELb1ELb0ELb1ELb1EEEEEEEEEvNT_6ParamsE,"",@"SHT_CUDA_INFO"
	.sectionflags	@""
	.align	4


	//----- nvinfo : EIATTR_CUDA_API_VERSION
	.align		4
        /*0000*/ 	.byte	0x04, 0x37
        /*0002*/ 	.short	(.L_1511 - .L_1510)
.L_1510:
        /*0004*/ 	.word	0x00000082


	//----- nvinfo : EIATTR_KPARAM_INFO
	.align		4
.L_1511:
        /*0008*/ 	.byte	0x04, 0x17
        /*000a*/ 	.short	(.L_1513 - .L_1512)
.L_1512:
        /*000c*/ 	.word	0x00000000
        /*0010*/ 	.short	0x0000
        /*0012*/ 	.short	0x0070
        /*0014*/ 	.byte	0x00, 0xf0, 0x01, 0x2a


	//----- nvinfo : EIATTR_SPARSE_MMA_MASK
	.align		4
.L_1513:
        /*0018*/ 	.byte	0x03, 0x50
        /*001a*/ 	.short	0x0000


	//----- nvinfo : EIATTR_MAXREG_COUNT
	.align		4
        /*001c*/ 	.byte	0x03, 0x1b
        /*001e*/ 	.short	0x0080


	//----- nvinfo : EIATTR_NUM_BARRIERS
	.align		4
        /*0020*/ 	.byte	0x02, 0x4c
        /*0022*/ 	.byte	0x10
	.zero		1


	//----- nvinfo : EIATTR_EXTERNS
	.align		4
        /*0024*/ 	.byte	0x04, 0x0f
        /*0026*/ 	.short	(.L_1515 - .L_1514)


	//   ....[0]....
	.align		4
.L_1514:
        /*0028*/ 	.word	index@(__assertfail)


	//----- nvinfo : EIATTR_ANNOTATIONS
	.align		4
.L_1515:
        /*002c*/ 	.byte	0x04, 0x55
        /*002e*/ 	.short	(.L_1517 - .L_1516)


	//   ....[0]....
.L_1516:
        /* <DEDUP_REMOVED lines=27> */


	//----- nvinfo : EIATTR_MERCURY_ISA_VERSION
	.align		4
.L_1517:
        /*01c8*/ 	.byte	0x03, 0x5f
        /*01ca*/ 	.short	0x0101


	//----- nvinfo : EIATTR_UNUSED_LOAD_BYTE_OFFSET
	.align		4
        /*01cc*/ 	.byte	0x04, 0x44
        /*01ce*/ 	.short	(.L_1519 - .L_1518)


	//   ....[0]....
.L_1518:
        /*01d0*/ 	.word	0x00000a50
        /*01d4*/ 	.word	0x0000fff0


	//   ....[1]....
        /*01d8*/ 	.word	0x000090e0
        /*01dc*/ 	.word	0x0000fff0


	//----- nvinfo : EIATTR_INT_WARP_WIDE_INSTR_OFFSETS
	.align		4
.L_1519:
        /*01e0*/ 	.byte	0x04, 0x31
        /*01e2*/ 	.short	(.L_1521 - .L_1520)


	//   ....[0]....
.L_1520:
        /*01e4*/ 	.word	0x00000130


	//   ....[1]....
        /*01e8*/ 	.word	0x00000170


	//   ....[2]....
        /*01ec*/ 	.word	0x000001e0


	//   ....[3]....
        /*01f0*/ 	.word	0x0000bac0


	//   ....[4]....
        /*01f4*/ 	.word	0x0000bb50


	//   ....[5]....
        /*01f8*/ 	.word	0x0000ebe0


	//   ....[6]....
        /*01fc*/ 	.word	0x0000ec70


	//----- nvinfo : EIATTR_COOP_GROUP_MASK_REGIDS
	.align		4
.L_1521:
        /*0200*/ 	.byte	0x04, 0x29
        /*0202*/ 	.short	(.L_1523 - .L_1522)


	//   ....[0]....
.L_1522:
        /*0204*/ 	.word	0xffffffff


	//   ....[1]....
        /*0208*/ 	.word	0xffffffff


	//   ....[2]....
        /*020c*/ 	.word	0xffffffff


	//   ....[3]....
        /*0210*/ 	.word	0xffffffff


	//   ....[4]....
        /*0214*/ 	.word	0xffffffff


	//   ....[5]....
        /*0218*/ 	.word	0xffffffff


	//   ....[6]....
        /*021c*/ 	.word	0xffffffff


	//   ....[7]....
        /*0220*/ 	.word	0xffffffff


	//   ....[8]....
        /*0224*/ 	.word	0xffffffff


	//   ....[9]....
        /*0228*/ 	.word	0xffffffff


	//   ....[10]....
        /*022c*/ 	.word	0xffffffff


	//   ....[11]....
        /*0230*/ 	.word	0xffffffff


	//   ....[12]....
        /*0234*/ 	.word	0xffffffff


	//   ....[13]....
        /*0238*/ 	.word	0xffffffff


	//   ....[14]....
        /*023c*/ 	.word	0xffffffff


	//   ....[15]....
        /*0240*/ 	.word	0xffffffff


	//   ....[16]....
        /*0244*/ 	.word	0xffffffff


	//   ....[17]....
        /*0248*/ 	.word	0xffffffff


	//   ....[18]....
        /*024c*/ 	.word	0xffffffff


	//   ....[19]....
        /*0250*/ 	.word	0xffffffff


	//   ....[20]....
        /*0254*/ 	.word	0xffffffff


	//   ....[21]....
        /*0258*/ 	.word	0xffffffff


	//   ....[22]....
        /*025c*/ 	.word	0xffffffff


	//   ....[23]....
        /*0260*/ 	.word	0xffffffff


	//   ....[24]....
        /*0264*/ 	.word	0xffffffff


	//   ....[25]....
        /*0268*/ 	.word	0xffffffff


	//   ....[26]....
        /*026c*/ 	.word	0xffffffff


	//   ....[27]....
        /*0270*/ 	.word	0xffffffff


	//   ....[28]....
        /*0274*/ 	.word	0xffffffff


	//   ....[29]....
        /*0278*/ 	.word	0xffffffff


	//   ....[30]....
        /*027c*/ 	.word	0xffffffff


	//   ....[31]....
        /*0280*/ 	.word	0xffffffff


	//   ....[32]....
        /*0284*/ 	.word	0xffffffff


	//   ....[33]....
        /*0288*/ 	.word	0xffffffff


	//   ....[34]....
        /*028c*/ 	.word	0xffffffff


	//   ....[35]....
        /*0290*/ 	.word	0xffffffff


	//   ....[36]....
        /*0294*/ 	.word	0xffffffff


	//   ....[37]....
        /*0298*/ 	.word	0xffffffff


	//   ....[38]....
        /*029c*/ 	.word	0xffffffff


	//   ....[39]....
        /*02a0*/ 	.word	0xffffffff


	//   ....[40]....
        /*02a4*/ 	.word	0xffffffff


	//   ....[41]....
        /*02a8*/ 	.word	0xffffffff


	//   ....[42]....
        /*02ac*/ 	.word	0xffffffff


	//   ....[43]....
        /*02b0*/ 	.word	0xffffffff


	//   ....[44]....
        /*02b4*/ 	.word	0xffffffff


	//   ....[45]....
        /*02b8*/ 	.word	0xffffffff


	//   ....[46]....
        /*02bc*/ 	.word	0xffffffff


	//   ....[47]....
        /*02c0*/ 	.word	0xffffffff


	//   ....[48]....
        /*02c4*/ 	.word	0xffffffff


	//   ....[49]....
        /*02c8*/ 	.word	0xffffffff


	//   ....[50]....
        /*02cc*/ 	.word	0xffffffff


	//   ....[51]....
        /*02d0*/ 	.word	0xffffffff


	//   ....[52]....
        /*02d4*/ 	.word	0xffffffff


	//   ....[53]....
        /*02d8*/ 	.word	0xffffffff


	//   ....[54]....
        /*02dc*/ 	.word	0xffffffff


	//   ....[55]....
        /*02e0*/ 	.word	0xffffffff


	//   ....[56]....
        /*02e4*/ 	.word	0xffffffff


	//   ....[57]....
        /*02e8*/ 	.word	0xffffffff


	//   ....[58]....
        /*02ec*/ 	.word	0xffffffff


	//   ....[59]....
        /*02f0*/ 	.word	0xffffffff


	//   ....[60]....
        /*02f4*/ 	.word	0xffffffff


	//   ....[61]....
        /*02f8*/ 	.word	0xffffffff


	//   ....[62]....
        /*02fc*/ 	.word	0xffffffff


	//   ....[63]....
        /*0300*/ 	.word	0xffffffff


	//   ....[64]....
        /*0304*/ 	.word	0xffffffff


	//   ....[65]....
        /*0308*/ 	.word	0xffffffff


	//   ....[66]....
        /*030c*/ 	.word	0xffffffff


	//   ....[67]....
        /*0310*/ 	.word	0xffffffff


	//   ....[68]....
        /*0314*/ 	.word	0xffffffff


	//   ....[69]....
        /*0318*/ 	.word	0xffffffff


	//   ....[70]....
        /*031c*/ 	.word	0xffffffff


	//   ....[71]....
        /*0320*/ 	.word	0xffffffff


	//   ....[72]....
        /*0324*/ 	.word	0xffffffff


	//   ....[73]....
        /*0328*/ 	.word	0xffffffff


	//   ....[74]....
        /*032c*/ 	.word	0xffffffff


	//   ....[75]....
        /*0330*/ 	.word	0xffffffff


	//   ....[76]....
        /*0334*/ 	.word	0xffffffff


	//   ....[77]....
        /*0338*/ 	.word	0xffffffff


	//   ....[78]....
        /*033c*/ 	.word	0xffffffff


	//   ....[79]....
        /*0340*/ 	.word	0xffffffff


	//   ....[80]....
        /*0344*/ 	.word	0xffffffff


	//   ....[81]....
        /*0348*/ 	.word	0xffffffff


	//   ....[82]....
        /*034c*/ 	.word	0xffffffff


	//   ....[83]....
        /*0350*/ 	.word	0xffffffff


	//   ....[84]....
        /*0354*/ 	.word	0xffffffff


	//   ....[85]....
        /*0358*/ 	.word	0xffffffff


	//   ....[86]....
        /*035c*/ 	.word	0xffffffff


	//   ....[87]....
        /*0360*/ 	.word	0xffffffff


	//   ....[88]....
        /*0364*/ 	.word	0xffffffff


	//   ....[89]....
        /*0368*/ 	.word	0xffffffff


	//   ....[90]....
        /*036c*/ 	.word	0xffffffff


	//   ....[91]....
        /*0370*/ 	.word	0xffffffff


	//   ....[92]....
        /*0374*/ 	.word	0xffffffff


	//   ....[93]....
        /*0378*/ 	.word	0xffffffff


	//   ....[94]....
        /*037c*/ 	.word	0xffffffff


	//   ....[95]....
        /*0380*/ 	.word	0xffffffff


	//   ....[96]....
        /*0384*/ 	.word	0xffffffff


	//   ....[97]....
        /*0388*/ 	.word	0xffffffff


	//   ....[98]....
        /*038c*/ 	.word	0xffffffff


	//   ....[99]....
        /*0390*/ 	.word	0xffffffff


	//   ....[100]....
        /*0394*/ 	.word	0xffffffff


	//   ....[101]....
        /*0398*/ 	.word	0x0500000f


	//   ....[102]....
        /*039c*/ 	.word	0x0500000f


	//   ....[103]....
        /*03a0*/ 	.word	0x0500000f


	//   ....[104]....
        /*03a4*/ 	.word	0x0500000f


	//   ....[105]....
        /*03a8*/ 	.word	0x0500000f


	//   ....[106]....
        /*03ac*/ 	.word	0x0500000f


	//   ....[107]....
        /*03b0*/ 	.word	0x0500000f


	//   ....[108]....
        /*03b4*/ 	.word	0x0500000f


	//   ....[109]....
        /*03b8*/ 	.word	0x0500000f


	//   ....[110]....
        /*03bc*/ 	.word	0x0500000f


	//   ....[111]....
        /*03c0*/ 	.word	0x0500000f


	//   ....[112]....
        /*03c4*/ 	.word	0x0500000f


	//   ....[113]....
        /*03c8*/ 	.word	0x0500000f


	//   ....[114]....
        /*03cc*/ 	.word	0x0500000f


	//   ....[115]....
        /*03d0*/ 	.word	0x0500000f


	//   ....[116]....
        /*03d4*/ 	.word	0x0500000f


	//   ....[117]....
        /*03d8*/ 	.word	0x0500000f


	//   ....[118]....
        /*03dc*/ 	.word	0x0500000f


	//   ....[119]....
        /*03e0*/ 	.word	0x0500000f


	//   ....[120]....
        /*03e4*/ 	.word	0x0500000f


	//   ....[121]....
        /*03e8*/ 	.word	0x0500000f


	//   ....[122]....
        /*03ec*/ 	.word	0x0500000f


	//   ....[123]....
        /*03f0*/ 	.word	0x0500000f


	//   ....[124]....
        /*03f4*/ 	.word	0x0500000f


	//   ....[125]....
        /*03f8*/ 	.word	0x0500000f


	//   ....[126]....
        /*03fc*/ 	.word	0x0500000f


	//   ....[127]....
        /*0400*/ 	.word	0x0500000f


	//   ....[128]....
        /*0404*/ 	.word	0x0500000f


	//   ....[129]....
        /*0408*/ 	.word	0x0500000f


	//   ....[130]....
        /*040c*/ 	.word	0x0500000f


	//   ....[131]....
        /*0410*/ 	.word	0x0500000f


	//   ....[132]....
        /*0414*/ 	.word	0x0500000f


	//   ....[133]....
        /*0418*/ 	.word	0x0500000f


	//   ....[134]....
        /*041c*/ 	.word	0x0500000f


	//   ....[135]....
        /*0420*/ 	.word	0x0500000f


	//   ....[136]....
        /*0424*/ 	.word	0x0500000f


	//   ....[137]....
        /*0428*/ 	.word	0x0500000f


	//   ....[138]....
        /*042c*/ 	.word	0x0500000f


	//   ....[139]....
        /*0430*/ 	.word	0x0500000f


	//   ....[140]....
        /*0434*/ 	.word	0x0500000f


	//   ....[141]....
        /*0438*/ 	.word	0x0500000f


	//   ....[142]....
        /*043c*/ 	.word	0x0500000f


	//   ....[143]....
        /*0440*/ 	.word	0x0500000f


	//----- nvinfo : EIATTR_COOP_GROUP_INSTR_OFFSETS
	.align		4
.L_1523:
        /*0444*/ 	.byte	0x04, 0x28
        /*0446*/ 	.short	(.L_1525 - .L_1524)


	//   ....[0]....
.L_1524:
        /*0448*/ 	.word	0x00000070


	//   ....[1]....
        /*044c*/ 	.word	0x00000140


	//   ....[2]....
        /*0450*/ 	.word	0x00000190


	//   ....[3]....
        /*0454*/ 	.word	0x000003c0


	//   ....[4]....
        /*0458*/ 	.word	0x00000520


	//   ....[5]....
        /*045c*/ 	.word	0x00000640


	//   ....[6]....
        /*0460*/ 	.word	0x000007a0


	//   ....[7]....
        /*0464*/ 	.word	0x00001510


	//   ....[8]....
        /*0468*/ 	.word	0x00003430


	//   ....[9]....
        /*046c*/ 	.word	0x000034a0


	//   ....[10]....
        /*0470*/ 	.word	0x00003c20


	//   ....[11]....
        /*0474*/ 	.word	0x00003cb0


	//   ....[12]....
        /*0478*/ 	.word	0x00004e80


	//   ....[13]....
        /*047c*/ 	.word	0x00006970


	//   ....[14]....
        /*0480*/ 	.word	0x00006ab0


	//   ....[15]....
        /*0484*/ 	.word	0x00006ae0


	//   ....[16]....
        /*0488*/ 	.word	0x00006b30


	//   ....[17]....
        /*048c*/ 	.word	0x000085c0


	//   ....[18]....
        /*0490*/ 	.word	0x000086d0


	//   ....[19]....
        /*0494*/ 	.word	0x00008710


	//   ....[20]....
        /*0498*/ 	.word	0x00008860


	//   ....[21]....
        /*049c*/ 	.word	0x00008880


	//   ....[22]....
        /*04a0*/ 	.word	0x000098d0


	//   ....[23]....
        /*04a4*/ 	.word	0x000098f0


	//   ....[24]....
        /*04a8*/ 	.word	0x00009900


	//   ....[25]....
        /*04ac*/ 	.word	0x00009950


	//   ....[26]....
        /*04b0*/ 	.word	0x00009e70


	//   ....[27]....
        /*04b4*/ 	.word	0x00009ea0


	//   ....[28]....
        /*04b8*/ 	.word	0x00009eb0


	//   ....[29]....
        /*04bc*/ 	.word	0x00009ed0


	//   ....[30]....
        /*04c0*/ 	.word	0x00009ef0


	//   ....[31]....
        /*04c4*/ 	.word	0x00009f10


	//   ....[32]....
        /*04c8*/ 	.word	0x0000a010


	//   ....[33]....
        /*04cc*/ 	.word	0x0000a020


	//   ....[34]....
        /*04d0*/ 	.word	0x0000a8c0


	//   ....[35]....
        /*04d4*/ 	.word	0x0000a8f0


	//   ....[36]....
        /*04d8*/ 	.word	0x0000a930


	//   ....[37]....
        /*04dc*/ 	.word	0x0000a960


	//   ....[38]....
        /*04e0*/ 	.word	0x0000a980


	//   ....[39]....
        /*04e4*/ 	.word	0x0000a990


	//   ....[40]....
        /*04e8*/ 	.word	0x0000a9a0


	//   ....[41]....
        /*04ec*/ 	.word	0x0000a9c0


	//   ....[42]....
        /*04f0*/ 	.word	0x0000ab00


	//   ....[43]....
        /*04f4*/ 	.word	0x0000ace0


	//   ....[44]....
        /*04f8*/ 	.word	0x0000ad10


	//   ....[45]....
        /*04fc*/ 	.word	0x0000ad40


	//   ....[46]....
        /*0500*/ 	.word	0x0000ad70


	//   ....[47]....
        /*0504*/ 	.word	0x0000ada0


	//   ....[48]....
        /*0508*/ 	.word	0x0000add0


	//   ....[49]....
        /*050c*/ 	.word	0x0000af40


	//   ....[50]....
        /*0510*/ 	.word	0x0000af70


	//   ....[51]....
        /*0514*/ 	.word	0x0000afa0


	//   ....[52]....
        /*0518*/ 	.word	0x0000afd0


	//   ....[53]....
        /*051c*/ 	.word	0x0000b000


	//   ....[54]....
        /*0520*/ 	.word	0x0000b030


	//   ....[55]....
        /*0524*/ 	.word	0x0000b0c0


	//   ....[56]....
        /*0528*/ 	.word	0x0000b0f0


	//   ....[57]....
        /*052c*/ 	.word	0x0000b170


	//   ....[58]....
        /*0530*/ 	.word	0x0000c060


	//   ....[59]....
        /*0534*/ 	.word	0x0000cc20


	//   ....[60]....
        /*0538*/ 	.word	0x0000cc30


	//   ....[61]....
        /*053c*/ 	.word	0x0000cc40


	//   ....[62]....
        /*0540*/ 	.word	0x0000cc60


	//   ....[63]....
        /*0544*/ 	.word	0x0000ccf0


	//   ....[64]....
        /*0548*/ 	.word	0x0000cd10


	//   ....[65]....
        /*054c*/ 	.word	0x0000cd90


	//   ....[66]....
        /*0550*/ 	.word	0x0000cdb0


	//   ....[67]....
        /*0554*/ 	.word	0x0000ce30


	//   ....[68]....
        /*0558*/ 	.word	0x0000ce50


	//   ....[69]....
        /*055c*/ 	.word	0x0000ced0


	//   ....[70]....
        /*0560*/ 	.word	0x0000cef0


	//   ....[71]....
        /*0564*/ 	.word	0x0000cf70


	//   ....[72]....
        /*0568*/ 	.word	0x0000cf90


	//   ....[73]....
        /*056c*/ 	.word	0x0000d010


	//   ....[74]....
        /*0570*/ 	.word	0x0000d030


	//   ....[75]....
        /*0574*/ 	.word	0x0000d040


	//   ....[76]....
        /*0578*/ 	.word	0x0000d0b0


	//   ....[77]....
        /*057c*/ 	.word	0x0000d100


	//   ....[78]....
        /*0580*/ 	.word	0x0000d1b0


	//   ....[79]....
        /*0584*/ 	.word	0x0000d1c0


	//   ....[80]....
        /*0588*/ 	.word	0x0000d230


	//   ....[81]....
        /*058c*/ 	.word	0x0000d240


	//   ....[82]....
        /*0590*/ 	.word	0x0000d280


	//   ....[83]....
        /*0594*/ 	.word	0x0000f140


	//   ....[84]....
        /*0598*/ 	.word	0x0000f170


	//   ....[85]....
        /*059c*/ 	.word	0x0000f1a0


	//   ....[86]....
        /*05a0*/ 	.word	0x0000f1d0


	//   ....[87]....
        /*05a4*/ 	.word	0x0000f200


	//   ....[88]....
        /*05a8*/ 	.word	0x0000f230


	//   ....[89]....
        /*05ac*/ 	.word	0x0000f260


	//   ....[90]....
        /*05b0*/ 	.word	0x0000f290


	//   ....[91]....
        /*05b4*/ 	.word	0x0000f410


	//   ....[92]....
        /*05b8*/ 	.word	0x0000f440


	//   ....[93]....
        /*05bc*/ 	.word	0x0000f470


	//   ....[94]....
        /*05c0*/ 	.word	0x0000f4a0


	//   ....[95]....
        /*05c4*/ 	.word	0x0000f4d0


	//   ....[96]....
        /*05c8*/ 	.word	0x0000f500


	//   ....[97]....
        /*05cc*/ 	.word	0x0000f5c0


	//   ....[98]....
        /*05d0*/ 	.word	0x0000f5e0


	//   ....[99]....
        /*05d4*/ 	.word	0x0000f650


	//   ....[100]....
        /*05d8*/ 	.word	0x0000fac0


	//   ....[101]....
        /*05dc*/ 	.word	0x0000ffa0


	//   ....[102]....
        /*05e0*/ 	.word	0x00010150


	//   ....[103]....
        /*05e4*/ 	.word	0x000101a0


	//   ....[104]....
        /*05e8*/ 	.word	0x00010200


	//   ....[105]....
        /*05ec*/ 	.word	0x000102f0


	//   ....[106]....
        /*05f0*/ 	.word	0x00010350


	//   ....[107]....
        /*05f4*/ 	.word	0x00010450


	//   ....[108]....
        /*05f8*/ 	.word	0x000104b0


	//   ....[109]....
        /*05fc*/ 	.word	0x000105b0


	//   ....[110]....
        /*0600*/ 	.word	0x00010610


	//   ....[111]....
        /*0604*/ 	.word	0x00010710


	//   ....[112]....
        /*0608*/ 	.word	0x00010770


	//   ....[113]....
        /*060c*/ 	.word	0x00010870


	//   ....[114]....
        /*0610*/ 	.word	0x000108d0


	//   ....[115]....
        /*0614*/ 	.word	0x000109d0


	//   ....[116]....
        /*0618*/ 	.word	0x00010a30


	//   ....[117]....
        /*061c*/ 	.word	0x00010b40


	//   ....[118]....
        /*0620*/ 	.word	0x00010bb0


	//   ....[119]....
        /*0624*/ 	.word	0x00010c80


	//   ....[120]....
        /*0628*/ 	.word	0x00010ce0


	//   ....[121]....
        /*062c*/ 	.word	0x00010dc0


	//   ....[122]....
        /*0630*/ 	.word	0x00010e20


	//   ....[123]....
        /*0634*/ 	.word	0x00010ef0


	//   ....[124]....
        /*0638*/ 	.word	0x00010f50


	//   ....[125]....
        /*063c*/ 	.word	0x00011010


	//   ....[126]....
        /*0640*/ 	.word	0x00011320


	//   ....[127]....
        /*0644*/ 	.word	0x000113c0


	//   ....[128]....
        /*0648*/ 	.word	0x000114e0


	//   ....[129]....
        /*064c*/ 	.word	0x00011550


	//   ....[130]....
        /*0650*/ 	.word	0x000115c0


	//   ....[131]....
        /*0654*/ 	.word	0x00011630


	//   ....[132]....
        /*0658*/ 	.word	0x000116a0


	//   ....[133]....
        /*065c*/ 	.word	0x00011720


	//   ....[134]....
        /*0660*/ 	.word	0x000117b0


	//   ....[135]....
        /*0664*/ 	.word	0x00011840


	//   ....[136]....
        /*0668*/ 	.word	0x000118b0


	//   ....[137]....
        /*066c*/ 	.word	0x00011920


	//   ....[138]....
        /*0670*/ 	.word	0x00011990


	//   ....[139]....
        /*0674*/ 	.word	0x00011a10


	//   ....[140]....
        /*0678*/ 	.word	0x00011a80


	//   ....[141]....
        /*067c*/ 	.word	0x00011b20


	//   ....[142]....
        /*0680*/ 	.word	0x00011bb0


	//   ....[143]....
        /*0684*/ 	.word	0x00011cd0


	//----- nvinfo : EIATTR_REG_RECONFIG
	.align		4
.L_1525:
        /*0688*/ 	.byte	0x01, 0x54
	.zero		2


	//----- nvinfo : EIATTR_SYSCALL_OFFSETS
	.align		4
        /*068c*/ 	.byte	0x04, 0x46
        /*068e*/ 	.short	(.L_1527 - .L_1526)


	//   ....[0]....
.L_1526:
        /*0690*/ 	.word	0x00001660


	//   ....[1]....
        /*0694*/ 	.word	0x0000bcb0


	//   ....[2]....
        /*0698*/ 	.word	0x0000be00


	//   ....[3]....
        /*069c*/ 	.word	0x0000bf00


	//   ....[4]....
        /*06a0*/ 	.word	0x0000c710


	//----- nvinfo : EIATTR_MBARRIER_INSTR_OFFSETS
	.align		4
.L_1527:
        /*06a4*/ 	.byte	0x04, 0x39
        /*06a6*/ 	.short	(.L_1529 - .L_1528)


	//   ....[0]....
.L_1528:
        /*06a8*/ 	.word	0x00000270
        /*06ac*/ 	.word	0x000000ff
        /*06b0*/ 	.word	0x00030800
        /*06b4*/ 	.short	0x0100
        /*06b6*/ 	.byte	0x08
	.zero		1


	//   ....[1]....
        /*06b8*/ 	.word	0x00000280
        /*06bc*/ 	.word	0x000000ff
        /*06c0*/ 	.word	0x00030820
        /*06c4*/ 	.short	0x0100
        /*06c6*/ 	.byte	0x08
	.zero		1


	//   ....[2]....
        /*06c8*/ 	.word	0x00000370
        /*06cc*/ 	.word	0x000000ff
        /*06d0*/ 	.word	0x00030830
        /*06d4*/ 	.short	0x0100
        /*06d6*/ 	.byte	0x08
	.zero		1


	//   ....[3]....
        /*06d8*/ 	.word	0x00000380
        /*06dc*/ 	.word	0x000000ff
        /*06e0*/ 	.word	0x00030840
        /*06e4*/ 	.short	0x0100
        /*06e6*/ 	.byte	0x08
	.zero		1


	//   ....[4]....
        /*06e8*/ 	.word	0x00000390
        /*06ec*/ 	.word	0x000000ff
        /*06f0*/ 	.word	0x00030838
        /*06f4*/ 	.short	0x0100
        /*06f6*/ 	.byte	0x08
	.zero		1


	//   ....[5]....
        /*06f8*/ 	.word	0x000003a0
        /*06fc*/ 	.word	0x000000ff
        /*0700*/ 	.word	0x00030848
        /*0704*/ 	.short	0x0100
        /*0706*/ 	.byte	0x08
	.zero		1


	//   ....[6]....
        /*0708*/ 	.word	0x000004d0
        /*070c*/ 	.word	0x000000ff
        /*0710*/ 	.word	0x00030850
        /*0714*/ 	.short	0x0100
        /*0716*/ 	.byte	0x08
	.zero		1


	//   ....[7]....
        /*0718*/ 	.word	0x000004e0
        /*071c*/ 	.word	0x000000ff
        /*0720*/ 	.word	0x00030860
        /*0724*/ 	.short	0x0100
        /*0726*/ 	.byte	0x08
	.zero		1


	//   ....[8]....
        /*0728*/ 	.word	0x000004f0
        /*072c*/ 	.word	0x000000ff
        /*0730*/ 	.word	0x00030858
        /*0734*/ 	.short	0x0100
        /*0736*/ 	.byte	0x08
	.zero		1


	//   ....[9]....
        /*0738*/ 	.word	0x00000500
        /*073c*/ 	.word	0x000000ff
        /*0740*/ 	.word	0x00030868
        /*0744*/ 	.short	0x0100
        /*0746*/ 	.byte	0x08
	.zero		1


	//   ....[10]....
        /*0748*/ 	.word	0x000005f0
        /*074c*/ 	.word	0x000000ff
        /*0750*/ 	.word	0x00030870
        /*0754*/ 	.short	0x0100
        /*0756*/ 	.byte	0x06
	.zero		1


	//   ....[11]....
        /*0758*/ 	.word	0x00000600
        /*075c*/ 	.word	0x000000ff
        /*0760*/ 	.word	0x00030880
        /*0764*/ 	.short	0x0100
        /*0766*/ 	.byte	0x06
	.zero		1


	//   ....[12]....
        /*0768*/ 	.word	0x00000610
        /*076c*/ 	.word	0x000000ff
        /*0770*/ 	.word	0x00030878
        /*0774*/ 	.short	0x0100
        /*0776*/ 	.byte	0x06
	.zero		1


	//   ....[13]....
        /*0778*/ 	.word	0x00000620
        /*077c*/ 	.word	0x000000ff
        /*0780*/ 	.word	0x00030888
        /*0784*/ 	.short	0x0100
        /*0786*/ 	.byte	0x06
	.zero		1


	//   ....[14]....
        /*0788*/ 	.word	0x00000750
        /*078c*/ 	.word	0x000000ff
        /*0790*/ 	.word	0x00030890
        /*0794*/ 	.short	0x0100
        /*0796*/ 	.byte	0x08
	.zero		1


	//   ....[15]....
        /*0798*/ 	.word	0x00000760
        /*079c*/ 	.word	0x000000ff
        /*07a0*/ 	.word	0x000308a0
        /*07a4*/ 	.short	0x0100
        /*07a6*/ 	.byte	0x08
	.zero		1


	//   ....[16]....
        /*07a8*/ 	.word	0x00000770
        /*07ac*/ 	.word	0x000000ff
        /*07b0*/ 	.word	0x00030898
        /*07b4*/ 	.short	0x0100
        /*07b6*/ 	.byte	0x08
	.zero		1


	//   ....[17]....
        /*07b8*/ 	.word	0x00000780
        /*07bc*/ 	.word	0x000000ff
        /*07c0*/ 	.word	0x000308a8
        /*07c4*/ 	.short	0x0100
        /*07c6*/ 	.byte	0x08
	.zero		1


	//   ....[18]....
        /*07c8*/ 	.word	0x000008b0
        /*07cc*/ 	.word	0x000000ff
        /*07d0*/ 	.word	0x000308b0
        /*07d4*/ 	.short	0x0100
        /*07d6*/ 	.byte	0x08
	.zero		1


	//   ....[19]....
        /*07d8*/ 	.word	0x000008c0
        /*07dc*/ 	.word	0x000000ff
        /*07e0*/ 	.word	0x000308c0
        /*07e4*/ 	.short	0x0100
        /*07e6*/ 	.byte	0x08
	.zero		1


	//   ....[20]....
        /*07e8*/ 	.word	0x000008d0
        /*07ec*/ 	.word	0x000000ff
        /*07f0*/ 	.word	0x000308b8
        /*07f4*/ 	.short	0x0100
        /*07f6*/ 	.byte	0x08
	.zero		1


	//   ....[21]....
        /*07f8*/ 	.word	0x000008e0
        /*07fc*/ 	.word	0x000000ff
        /*0800*/ 	.word	0x000308c8
        /*0804*/ 	.short	0x0100
        /*0806*/ 	.byte	0x08
	.zero		1


	//   ....[22]....
        /*0808*/ 	.word	0x000016e0
        /*080c*/ 	.word	0x000000ff
        /*0810*/ 	.word	0x00030800
        /*0814*/ 	.short	0x010a
        /*0816*/ 	.byte	0x27
	.zero		1


	//   ....[23]....
        /*0818*/ 	.word	0x00001760
        /*081c*/ 	.word	0x00000000
        /*0820*/ 	.word	0x00030830
        /*0824*/ 	.short	0x010a
        /*0826*/ 	.byte	0x3f
	.zero		1


	//   ....[24]....
        /*0828*/ 	.word	0x000017d0
        /*082c*/ 	.word	0x00000000
        /*0830*/ 	.word	0x00030830
        /*0834*/ 	.short	0x010a
        /*0836*/ 	.byte	0x3f
	.zero		1


	//   ....[25]....
        /*0838*/ 	.word	0x00003ee0
        /*083c*/ 	.word	0x00000006
        /*0840*/ 	.word	0x00000000
        /*0844*/ 	.short	0x0101
        /*0846*/ 	.byte	0x3f
	.zero		1


	//   ....[26]....
        /*0848*/ 	.word	0x000050d0
        /*084c*/ 	.word	0x000000ff
        /*0850*/ 	.word	0x00030830
        /*0854*/ 	.short	0x010a
        /*0856*/ 	.byte	0x06
	.zero		1


	//   ....[27]....
        /*0858*/ 	.word	0x00005110
        /*085c*/ 	.word	0x000000ff
        /*0860*/ 	.word	0x00030830
        /*0864*/ 	.short	0x010a
        /*0866*/ 	.byte	0x06
	.zero		1


	//   ....[28]....
        /*0868*/ 	.word	0x00005310
        /*086c*/ 	.word	0x000000ff
        /*0870*/ 	.word	0x00030850
        /*0874*/ 	.short	0x010a
        /*0876*/ 	.byte	0x06
	.zero		1


	//   ....[29]....
        /*0878*/ 	.word	0x00005350
        /*087c*/ 	.word	0x000000ff
        /*0880*/ 	.word	0x00030850
        /*0884*/ 	.short	0x010a
        /*0886*/ 	.byte	0x06
	.zero		1


	//   ....[30]....
        /*0888*/ 	.word	0x00007280
        /*088c*/ 	.word	0x0000000c
        /*0890*/ 	.word	0x00000000
        /*0894*/ 	.short	0x0101
        /*0896*/ 	.byte	0x3f
	.zero		1


	//   ....[31]....
        /*0898*/ 	.word	0x00007310
        /*089c*/ 	.word	0x0000006d
        /*08a0*/ 	.word	0x00000000
        /*08a4*/ 	.short	0x0101
        /*08a6*/ 	.byte	0x3f
	.zero		1


	//   ....[32]....
        /*08a8*/ 	.word	0x00008640
        /*08ac*/ 	.word	0x000000ff
        /*08b0*/ 	.word	0x00030850
        /*08b4*/ 	.short	0x010a
        /*08b6*/ 	.byte	0x0c
	.zero		1


	//   ....[33]....
        /*08b8*/ 	.word	0x00008680
        /*08bc*/ 	.word	0x000000ff
        /*08c0*/ 	.word	0x00030850
        /*08c4*/ 	.short	0x010a
        /*08c6*/ 	.byte	0x0c
	.zero		1


	//   ....[34]....
        /*08c8*/ 	.word	0x00008e80
        /*08cc*/ 	.word	0x00000006
        /*08d0*/ 	.word	0x00000000
        /*08d4*/ 	.short	0x0101
        /*08d6*/ 	.byte	0x3f
	.zero		1


	//   ....[35]....
        /*08d8*/ 	.word	0x00009fb0
        /*08dc*/ 	.word	0x000000ff
        /*08e0*/ 	.word	0x00000000
        /*08e4*/ 	.short	0x0101
        /*08e6*/ 	.byte	0x04
	.zero		1


	//   ....[36]....
        /*08e8*/ 	.word	0x0000c270
        /*08ec*/ 	.word	0x00000000
        /*08f0*/ 	.word	0x00030840
        /*08f4*/ 	.short	0x010a
        /*08f6*/ 	.byte	0x3f
	.zero		1


	//   ....[37]....
        /*08f8*/ 	.word	0x0000d340
        /*08fc*/ 	.word	0x00000016
        /*0900*/ 	.word	0x00030800
        /*0904*/ 	.short	0x0107
        /*0906*/ 	.byte	0x3f
	.zero		1


	//   ....[38]....
        /*0908*/ 	.word	0x0000d440
        /*090c*/ 	.word	0x00000016
        /*0910*/ 	.word	0x00030800
        /*0914*/ 	.short	0x0101
        /*0916*/ 	.byte	0x3f
	.zero		1


	//   ....[39]....
        /*0918*/ 	.word	0x0000d460
        /*091c*/ 	.word	0x00000016
        /*0920*/ 	.word	0x00030820
        /*0924*/ 	.short	0x010a
        /*0926*/ 	.byte	0x3f
	.zero		1


	//   ....[40]....
        /*0928*/ 	.word	0x0000d780
        /*092c*/ 	.word	0x00000002
        /*0930*/ 	.word	0x00030840
        /*0934*/ 	.short	0x010a
        /*0936*/ 	.byte	0x3f
	.zero		1


	//   ....[41]....
        /*0938*/ 	.word	0x0000da00
        /*093c*/ 	.word	0x00000003
        /*0940*/ 	.word	0x00000060
        /*0944*/ 	.short	0x010a
        /*0946*/ 	.byte	0x3f
	.zero		1


	//   ....[42]....
        /*0948*/ 	.word	0x0000df50
        /*094c*/ 	.word	0x00000002
        /*0950*/ 	.word	0x00030840
        /*0954*/ 	.short	0x010a
        /*0956*/ 	.byte	0x3f
	.zero		1


	//   ....[43]....
        /*0958*/ 	.word	0x0000e1d0
        /*095c*/ 	.word	0x0000000a
        /*0960*/ 	.word	0x00000060
        /*0964*/ 	.short	0x010a
        /*0966*/ 	.byte	0x3f
	.zero		1


	//   ....[44]....
        /*0968*/ 	.word	0x0000e650
        /*096c*/ 	.word	0x00000002
        /*0970*/ 	.word	0x00030840
        /*0974*/ 	.short	0x010a
        /*0976*/ 	.byte	0x3f
	.zero		1


	//   ....[45]....
        /*0978*/ 	.word	0x0000e8e0
        /*097c*/ 	.word	0x00000008
        /*0980*/ 	.word	0x00000060
        /*0984*/ 	.short	0x010a
        /*0986*/ 	.byte	0x3f
	.zero		1


	//   ....[46]....
        /*0988*/ 	.word	0x0000ed20
        /*098c*/ 	.word	0x00000003
        /*0990*/ 	.word	0x00030860
        /*0994*/ 	.short	0x010a
        /*0996*/ 	.byte	0x3f
	.zero		1


	//   ....[47]....
        /*0998*/ 	.word	0x0000fa40
        /*099c*/ 	.word	0x00000009
        /*09a0*/ 	.word	0x00030820
        /*09a4*/ 	.short	0x010a
        /*09a6*/ 	.byte	0x3f
	.zero		1


	//   ....[48]....
        /*09a8*/ 	.word	0x0000fbe0
        /*09ac*/ 	.word	0x00000005
        /*09b0*/ 	.word	0x00000000
        /*09b4*/ 	.short	0x010a
        /*09b6*/ 	.byte	0x3f
	.zero		1


	//   ....[49]....
        /*09b8*/ 	.word	0x0000fc50
        /*09bc*/ 	.word	0x00000003
        /*09c0*/ 	.word	0x00000000
        /*09c4*/ 	.short	0x010a
        /*09c6*/ 	.byte	0x3f
	.zero		1


	//   ....[50]....
        /*09c8*/ 	.word	0x0000fcb0
        /*09cc*/ 	.word	0x00000017
        /*09d0*/ 	.word	0x00000000
        /*09d4*/ 	.short	0x010a
        /*09d6*/ 	.byte	0x3f
	.zero		1


	//   ....[51]....
        /*09d8*/ 	.word	0x0000fce0
        /*09dc*/ 	.word	0x00000007
        /*09e0*/ 	.word	0x00000000
        /*09e4*/ 	.short	0x010a
        /*09e6*/ 	.byte	0x3f
	.zero		1


	//   ....[52]....
        /*09e8*/ 	.word	0x0000fd50
        /*09ec*/ 	.word	0x00000003
        /*09f0*/ 	.word	0x00030800
        /*09f4*/ 	.short	0x010a
        /*09f6*/ 	.byte	0x3f
	.zero		1


	//   ....[53]....
        /*09f8*/ 	.word	0x0000fda0
        /*09fc*/ 	.word	0x00000000
        /*0a00*/ 	.word	0x00030830
        /*0a04*/ 	.short	0x010a
        /*0a06*/ 	.byte	0x3f
	.zero		1


	//   ....[54]....
        /*0a08*/ 	.word	0x0000fe00
        /*0a0c*/ 	.word	0x00000007
        /*0a10*/ 	.word	0x00030830
        /*0a14*/ 	.short	0x010a
        /*0a16*/ 	.byte	0x3f
	.zero		1


	//   ....[55]....
        /*0a18*/ 	.word	0x0000fe60
        /*0a1c*/ 	.word	0x00000007
        /*0a20*/ 	.word	0x00030850
        /*0a24*/ 	.short	0x010a
        /*0a26*/ 	.byte	0x3f
	.zero		1


	//   ....[56]....
        /*0a28*/ 	.word	0x0000fec0
        /*0a2c*/ 	.word	0x00000005
        /*0a30*/ 	.word	0x00030850
        /*0a34*/ 	.short	0x010a
        /*0a36*/ 	.byte	0x3f
	.zero		1


	//   ....[57]....
        /*0a38*/ 	.word	0x00010060
        /*0a3c*/ 	.word	0x00000000
        /*0a40*/ 	.word	0x00030840
        /*0a44*/ 	.short	0x010a
        /*0a46*/ 	.byte	0x3f
	.zero		1


	//   ....[58]....
        /*0a48*/ 	.word	0x00011040
        /*0a4c*/ 	.word	0x00000016
        /*0a50*/ 	.word	0x00030820
        /*0a54*/ 	.short	0x010a
        /*0a56*/ 	.byte	0x3f
	.zero		1


	//   ....[59]....
        /*0a58*/ 	.word	0x00011090
        /*0a5c*/ 	.word	0x00000002
        /*0a60*/ 	.word	0x00030840
        /*0a64*/ 	.short	0x010a
        /*0a66*/ 	.byte	0x3f
	.zero		1


	//   ....[60]....
        /*0a68*/ 	.word	0x000110e0
        /*0a6c*/ 	.word	0x00000003
        /*0a70*/ 	.word	0x00000060
        /*0a74*/ 	.short	0x010a
        /*0a76*/ 	.byte	0x3f
	.zero		1


	//   ....[61]....
        /*0a78*/ 	.word	0x00011130
        /*0a7c*/ 	.word	0x00000002
        /*0a80*/ 	.word	0x00030840
        /*0a84*/ 	.short	0x010a
        /*0a86*/ 	.byte	0x3f
	.zero		1


	//   ....[62]....
        /*0a88*/ 	.word	0x00011180
        /*0a8c*/ 	.word	0x0000000a
        /*0a90*/ 	.word	0x00000060
        /*0a94*/ 	.short	0x010a
        /*0a96*/ 	.byte	0x3f
	.zero		1


	//   ....[63]....
        /*0a98*/ 	.word	0x000111d0
        /*0a9c*/ 	.word	0x00000002
        /*0aa0*/ 	.word	0x00030840
        /*0aa4*/ 	.short	0x010a
        /*0aa6*/ 	.byte	0x3f
	.zero		1


	//   ....[64]....
        /*0aa8*/ 	.word	0x00011220
        /*0aac*/ 	.word	0x00000008
        /*0ab0*/ 	.word	0x00000060
        /*0ab4*/ 	.short	0x010a
        /*0ab6*/ 	.byte	0x3f
	.zero		1


	//   ....[65]....
        /*0ab8*/ 	.word	0x00011270
        /*0abc*/ 	.word	0x00000003
        /*0ac0*/ 	.word	0x00030860
        /*0ac4*/ 	.short	0x010a
        /*0ac6*/ 	.byte	0x3f
	.zero		1


	//   ....[66]....
        /*0ac8*/ 	.word	0x00011bf0
        /*0acc*/ 	.word	0x00000009
        /*0ad0*/ 	.word	0x00030820
        /*0ad4*/ 	.short	0x010a
        /*0ad6*/ 	.byte	0x3f
	.zero		1


	//   ....[67]....
        /*0ad8*/ 	.word	0x00011d90
        /*0adc*/ 	.word	0x00000005
        /*0ae0*/ 	.word	0x00000000
        /*0ae4*/ 	.short	0x010a
        /*0ae6*/ 	.byte	0x3f
	.zero		1


	//   ....[68]....
        /*0ae8*/ 	.word	0x00011de0
        /*0aec*/ 	.word	0x00000003
        /*0af0*/ 	.word	0x00000000
        /*0af4*/ 	.short	0x010a
        /*0af6*/ 	.byte	0x3f
	.zero		1


	//   ....[69]....
        /*0af8*/ 	.word	0x00011e30
        /*0afc*/ 	.word	0x00000017
        /*0b00*/ 	.word	0x00000000
        /*0b04*/ 	.short	0x010a
        /*0b06*/ 	.byte	0x3f
	.zero		1


	//----- nvinfo : EIATTR_NUM_MBARRIERS
	.align		4
.L_1529:
        /*0b08*/ 	.byte	0x03, 0x38
        /*0b0a*/ 	.short	0x0016


	//----- nvinfo : EIATTR_EXIT_INSTR_OFFSETS
	.align		4
        /*0b0c*/ 	.byte	0x04, 0x1c
        /*0b0e*/ 	.short	(.L_1531 - .L_1530)


	//   ....[0]....
.L_1530:
        /*0b10*/ 	.word	0x00000a80


	//   ....[1]....
        /*0b14*/ 	.word	0x0000aac0


	//   ....[2]....
        /*0b18*/ 	.word	0x0000fd30


	//----- nvinfo : EIATTR_MAX_THREADS
	.align		4
.L_1531:
        /*0b1c*/ 	.byte	0x04, 0x05
        /*0b1e*/ 	.short	(.L_1533 - .L_1532)
.L_1532:
        /*0b20*/ 	.word	0x00000200
        /*0b24*/ 	.word	0x00000001
        /*0b28*/ 	.word	0x00000001


	//----- nvinfo : EIATTR_CRS_STACK_SIZE
	.align		4
.L_1533:
        /*0b2c*/ 	.byte	0x04, 0x1e
        /*0b2e*/ 	.short	(.L_1535 - .L_1534)
.L_1534:
        /*0b30*/ 	.word	0x00000000


	//----- nvinfo : EIATTR_CBANK_PARAM_SIZE
	.align		4
.L_1535:
        /*0b34*/ 	.byte	0x03, 0x19
        /*0b36*/ 	.short	0x0af0


	//----- nvinfo : EIATTR_PARAM_CBANK
	.align		4
        /*0b38*/ 	.byte	0x04, 0x0a
        /*0b3a*/ 	.short	(.L_1537 - .L_1536)
	.align		4
.L_1536:
        /*0b3c*/ 	.word	index@(.nv.constant0._ZN7cutlass13device_kernelIN5flash11enable_sm90INS1_16FlashAttnFwdSm90INS1_25CollectiveMainloopFwdSm90ILi2EN4cute5tupleIJNS5_1CILi1EEES8_S8_EEENS6_IJNS7_ILi192EEESA_NS7_ILi64EEEEEELi64ENS_6half_tEfNS_4arch4Sm90ELb0ELb0ELb1ELb1ELb0ELb0ELb0ELb0ELb1ELb1ELb0ELb0EEENS1_21CollectiveEpilogueFwdINS6_IJSA_SB_SA_EEES9_SD_SF_Li384ELb1ELb1ELb0ELb0EEENS1_36VarlenDynamicPersistentTileSchedulerILi192ELi192ELi384ELi128ELb0ELb1ELb1ELb0ELb1ELb1EEEEEEEEEvNT_6ParamsE)
        /*0b40*/ 	.short	0x0210
        /*0b42*/ 	.short	0x0af0


	//----- nvinfo : EIATTR_SW_WAR
	.align		4
.L_1537:
        /*0b44*/ 	.byte	0x04, 0x36
        /*0b46*/ 	.short	(.L_1539 - .L_1538)
.L_1538:
        /*0b48*/ 	.word	0x00000008
.L_1539:


//--------------------- .nv.info._ZN7cutlass13device_kernelIN5flash11enable_sm90INS1_16FlashAttnFwdSm90INS1_25CollectiveMainloopFwdSm90ILi2EN4cute5tupleIJNS5_1CILi1EEES8_S8_EEENS6_IJNS7_ILi192EEESA_NS7_ILi64EEEEEELi64ENS_6half_tEfNS_4arch4Sm90ELb0ELb0ELb1ELb1ELb0ELb1ELb0ELb0ELb1ELb1ELb0ELb0EEENS1_21CollectiveEpilogueFwdINS6_IJSA_SB_SA_EEES9_SD_SF_Li384ELb1ELb1ELb0ELb0EEENS1_36VarlenDynamicPersistentTileSchedulerILi192ELi192ELi384ELi128ELb0ELb1ELb1ELb0ELb1ELb1EEEEEEEEEvNT_6ParamsE --------------------------
	.section	.nv.info._ZN7cutlass13device_kernelIN5flash11enable_sm90INS1_16FlashAttnFwdSm90INS1_25CollectiveMainloopFwdSm90ILi2EN4cute5tupleIJNS5_1CILi1EEES8_S8_EEENS6_IJNS7_ILi192EEESA_NS7_ILi64EEEEEELi64ENS_6half_tEfNS_4arch4Sm90ELb0ELb0ELb1ELb1ELb0ELb1ELb0ELb0ELb1ELb1ELb0ELb0EEENS1_21CollectiveEpilogueFwdINS6_IJSA_SB_SA_EEES9_SD_SF_Li384ELb1ELb1ELb0ELb0EEENS1_36VarlenDynamicPersistentTileSchedulerILi192ELi192ELi384ELi128ELb0ELb1ELb1ELb0ELb1ELb1EEEEEEEEEvNT_6ParamsE,"",@"SHT_CUDA_INFO"
	.sectionflags	@""
	.align	4


	//----- nvinfo : EIATTR_CUDA_API_VERSION
	.align		4
        /*0000*/ 	.byte	0x04, 0x37
        /*0002*/ 	.short	(.L_1541 - .L_1540)
.L_1540:
        /*0004*/ 	.word	0x00000082


	//----- nvinfo : EIATTR_KPARAM_INFO
	.align		4
.L_1541:
        /*0008*/ 	.byte	0x04, 0x17
        /*000a*/ 	.short	(.L_1543 - .L_1542)
.L_1542:
        /*000c*/ 	.word	0x00000000
        /*0010*/ 	.short	0x0000
        /*0012*/ 	.short	0x0070
        /*0014*/ 	.byte	0x00, 0xf0, 0x01, 0x2a


	//----- nvinfo : EIATTR_SPARSE_MMA_MASK
	.align		4
.L_1543:
        /*0018*/ 	.byte	0x03, 0x50
        /*001a*/ 	.short	0x0000


	//----- nvinfo : EIATTR_MAXREG_COUNT
	.align		4
        /*001c*/ 	.byte	0x03, 0x1b
        /*001e*/ 	.short	0x0080


	//----- nvinfo : EIATTR_NUM_BARRIERS
	.align		4
        /*0020*/ 	.byte	0x02, 0x4c
        /*0022*/ 	.byte	0x10
	.zero		1


	//----- nvinfo : EIATTR_EXTERNS
	.align		4
        /*0024*/ 	.byte	0x04, 0x0f
        /*0026*/ 	.short	(.L_1545 - .L_1544)


	//   ....[0]....
	.align		4
.L_1544:
        /*0028*/ 	.word	index@(__assertfail)


	//----- nvinfo : EIATTR_ANNOTATIONS
	.align		4
.L_1545:
        /*002c*/ 	.byte	0x04, 0x55
        /*002e*/ 	.short	(.L_1547 - .L_1546)


	//   ....[0]....
.L_1546:
        /* <DEDUP_REMOVED lines=85> */


	//----- nvinfo : EIATTR_MERCURY_ISA_VERSION
	.align		4
.L_1547:
        /*0570*/ 	.byte	0x03, 0x5f
        /*0572*/ 	.short	0x0101


	//----- nvinfo : EIATTR_UNUSED_LOAD_BYTE_OFFSET
	.align		4
        /*0574*/ 	.byte	0x04, 0x44
        /*0576*/ 	.short	(.L_1549 - .L_1548)


	//   ....[0]....
.L_1548:
        /*0578*/ 	.word	0x00000ad0
        /*057c*/ 	.word	0x0000fff0


	//   ....[1]....
        /*0580*/ 	.word	0x000106c0
        /*0584*/ 	.word	0x0000fff0


	//----- nvinfo : EIATTR_INT_WARP_WIDE_INSTR_OFFSETS
	.align		4
.L_1549:
        /*0588*/ 	.byte	0x04, 0x31
        /*058a*/ 	.short	(.L_1551 - .L_1550)


	//   ....[0]....
.L_1550:
        /*058c*/ 	.word	0x00000180


	//   ....[1]....
        /*0590*/ 	.word	0x00000220


	//   ....[2]....
        /*0594*/ 	.word	0x00000290


	//   ....[3]....
        /*0598*/ 	.word	0x00013e10


	//   ....[4]....
        /*059c*/ 	.word	0x00013ea0


	//   ....[5]....
        /*05a0*/ 	.word	0x00016fd0


	//   ....[6]....
        /*05a4*/ 	.word	0x00017060


	//----- nvinfo : EIATTR_COOP_GROUP_MASK_REGIDS
	.align		4
.L_1551:
        /*05a8*/ 	.byte	0x04, 0x29
        /*05aa*/ 	.short	(.L_1553 - .L_1552)


	//   ....[0]....
.L_1552:
        /*05ac*/ 	.word	0xffffffff


	//   ....[1]....
        /*05b0*/ 	.word	0xffffffff


	//   ....[2]....
        /*05b4*/ 	.word	0xffffffff


	//   ....[3]....
        /*05b8*/ 	.word	0xffffffff


	//   ....[4]....
        /*05bc*/ 	.word	0xffffffff


	//   ....[5]....
        /*05c0*/ 	.word	0xffffffff


	//   ....[6]....
        /*05c4*/ 	.word	0xffffffff


	//   ....[7]....
        /*05c8*/ 	.word	0xffffffff


	//   ....[8]....
        /*05cc*/ 	.word	0xffffffff


	//   ....[9]....
        /*05d0*/ 	.word	0xffffffff


	//   ....[10]....
        /*05d4*/ 	.word	0xffffffff


	//   ....[11]....
        /*05d8*/ 	.word	0xffffffff


	//   ....[12]....
        /*05dc*/ 	.word	0xffffffff


	//   ....[13]....
        /*05e0*/ 	.word	0xffffffff


	//   ....[14]....
        /*05e4*/ 	.word	0xffffffff


	//   ....[15]....
        /*05e8*/ 	.word	0xffffffff


	//   ....[16]....
        /*05ec*/ 	.word	0xffffffff


	//   ....[17]....
        /*05f0*/ 	.word	0xffffffff


	//   ....[18]....
        /*05f4*/ 	.word	0xffffffff


	//   ....[19]....
        /*05f8*/ 	.word	0xffffffff


	//   ....[20]....
        /*05fc*/ 	.word	0xffffffff


	//   ....[21]....
        /*0600*/ 	.word	0xffffffff


	//   ....[22]....
        /*0604*/ 	.word	0xffffffff


	//   ....[23]....
        /*0608*/ 	.word	0xffffffff


	//   ....[24]....
        /*060c*/ 	.word	0xffffffff


	//   ....[25]....
        /*0610*/ 	.word	0xffffffff


	//   ....[26]....
        /*0614*/ 	.word	0xffffffff


	//   ....[27]....
        /*0618*/ 	.word	0xffffffff


	//   ....[28]....
        /*061c*/ 	.word	0xffffffff


	//   ....[29]....
        /*0620*/ 	.word	0xffffffff


	//   ....[30]....
        /*0624*/ 	.word	0xffffffff


	//   ....[31]....
        /*0628*/ 	.word	0xffffffff


	//   ....[32]....
        /*062c*/ 	.word	0xffffffff


	//   ....[33]....
        /*0630*/ 	.word	0xffffffff


	//   ....[34]....
        /*0634*/ 	.word	0xffffffff


	//   ....[35]....
        /*0638*/ 	.word	0xffffffff


	//   ....[36]....
        /*063c*/ 	.word	0xffffffff


	//   ....[37]....
        /*0640*/ 	.word	0xffffffff


	//   ....[38]....
        /*0644*/ 	.word	0xffffffff


	//   ....[39]....
        /*0648*/ 	.word	0xffffffff


	//   ....[40]....
        /*064c*/ 	.word	0xffffffff


	//   ....[41]....
        /*0650*/ 	.word	0xffffffff


	//   ....[42]....
        /*0654*/ 	.word	0xffffffff


	//   ....[43]....
        /*0658*/ 	.word	0xffffffff


	//   ....[44]....
        /*065c*/ 	.word	0xffffffff


	//   ....[45]....
        /*0660*/ 	.word	0xffffffff


	//   ....[46]....
        /*0664*/ 	.word	0xffffffff


	//   ....[47]....
        /*0668*/ 	.word	0xffffffff


	//   ....[48]....
        /*066c*/ 	.word	0xffffffff


	//   ....[49]....
        /*0670*/ 	.word	0xffffffff


	//   ....[50]....
        /*0674*/ 	.word	0xffffffff


	//   ....[51]....
        /*0678*/ 	.word	0xffffffff


	//   ....[52]....
        /*067c*/ 	.word	0xffffffff


	//   ....[53]....
        /*0680*/ 	.word	0xffffffff


	//   ....[54]....
        /*0684*/ 	.word	0xffffffff


	//   ....[55]....
        /*0688*/ 	.word	0xffffffff


	//   ....[56]....
        /*068c*/ 	.word	0xffffffff


	//   ....[57]....
        /*0690*/ 	.word	0xffffffff


	//   ....[58]....
        /*0694*/ 	.word	0xffffffff


	//   ....[59]....
        /*0698*/ 	.word	0xffffffff


	//   ....[60]....
        /*069c*/ 	.word	0xffffffff


	//   ....[61]....
        /*06a0*/ 	.word	0xffffffff


	//   ....[62]....
        /*06a4*/ 	.word	0xffffffff


	//   ....[63]....
        /*06a8*/ 	.word	0xffffffff


	//   ....[64]....
        /*06ac*/ 	.word	0xffffffff


	//   ....[65]....
        /*06b0*/ 	.word	0xffffffff


	//   ....[66]....
        /*06b4*/ 	.word	0xffffffff


	//   ....[67]....
        /*06b8*/ 	.word	0xffffffff


	//   ....[68]....
        /*06bc*/ 	.word	0xffffffff


	//   ....[69]....
        /*06c0*/ 	.word	0xffffffff


	//   ....[70]....
        /*06c4*/ 	.word	0xffffffff


	//   ....[71]....
        /*06c8*/ 	.word	0xffffffff


	//   ....[72]....
        /*06cc*/ 	.word	0xffffffff


	//   ....[73]....
        /*06d0*/ 	.word	0xffffffff


	//   ....[74]....
        /*06d4*/ 	.word	0xffffffff


	//   ....[75]....
        /*06d8*/ 	.word	0xffffffff


	//   ....[76]....
        /*06dc*/ 	.word	0xffffffff


	//   ....[77]....
        /*06e0*/ 	.word	0xffffffff


	//   ....[78]....
        /*06e4*/ 	.word	0xffffffff


	//   ....[79]....
        /*06e8*/ 	.word	0xffffffff


	//   ....[80]....
        /*06ec*/ 	.word	0xffffffff


	//   ....[81]....
        /*06f0*/ 	.word	0xffffffff


	//   ....[82]....
        /*06f4*/ 	.word	0xffffffff


	//   ....[83]....
        /*06f8*/ 	.word	0xffffffff


	//   ....[84]....
        /*06fc*/ 	.word	0xffffffff


	//   ....[85]....
        /*0700*/ 	.word	0xffffffff


	//   ....[86]....
        /*0704*/ 	.word	0xffffffff


	//   ....[87]....
        /*0708*/ 	.word	0xffffffff


	//   ....[88]....
        /*070c*/ 	.word	0xffffffff


	//   ....[89]....
        /*0710*/ 	.word	0xffffffff


	//   ....[90]....
        /*0714*/ 	.word	0xffffffff


	//   ....[91]....
        /*0718*/ 	.word	0xffffffff


	//   ....[92]....
        /*071c*/ 	.word	0xffffffff


	//   ....[93]....
        /*0720*/ 	.word	0xffffffff


	//   ....[94]....
        /*0724*/ 	.word	0xffffffff


	//   ....[95]....
        /*0728*/ 	.word	0xffffffff


	//   ....[96]....
        /*072c*/ 	.word	0xffffffff


	//   ....[97]....
        /*0730*/ 	.word	0xffffffff


	//   ....[98]....
        /*0734*/ 	.word	0xffffffff


	//   ....[99]....
        /*0738*/ 	.word	0xffffffff


	//   ....[100]....
        /*073c*/ 	.word	0xffffffff


	//   ....[101]....
        /*0740*/ 	.word	0xffffffff


	//   ....[102]....
        /*0744*/ 	.word	0xffffffff


	//   ....[103]....
        /*0748*/ 	.word	0xffffffff


	//   ....[104]....
        /*074c*/ 	.word	0xffffffff


	//   ....[105]....
        /*0750*/ 	.word	0xffffffff


	//   ....[106]....
        /*0754*/ 	.word	0xffffffff


	//   ....[107]....
        /*0758*/ 	.word	0xffffffff


	//   ....[108]....
        /*075c*/ 	.word	0xffffffff


	//   ....[109]....
        /*0760*/ 	.word	0xffffffff


	//   ....[110]....
        /*0764*/ 	.word	0x0500000f


	//   ....[111]....
        /*0768*/ 	.word	0x0500000f


	//   ....[112]....
        /*076c*/ 	.word	0x0500000f


	//   ....[113]....
        /*0770*/ 	.word	0x0500000f


	//   ....[114]....
        /*0774*/ 	.word	0x0500000f


	//   ....[115]....
        /*0778*/ 	.word	0x0500000f


	//   ....[116]....
        /*077c*/ 	.word	0x0500000f


	//   ....[117]....
        /*0780*/ 	.word	0x0500000f


	//   ....[118]....
        /*0784*/ 	.word	0x0500000f


	//   ....[119]....
        /*0788*/ 	.word	0x0500000f


	//   ....[120]....
        /*078c*/ 	.word	0x0500000f


	//   ....[121]....
        /*0790*/ 	.word	0x0500000f


	//   ....[122]....
        /*0794*/ 	.word	0x0500000f


	//   ....[123]....
        /*0798*/ 	.word	0x0500000f


	//   ....[124]....
        /*079c*/ 	.word	0x0500000f


	//   ....[125]....
        /*07a0*/ 	.word	0x0500000f


	//   ....[126]....
        /*07a4*/ 	.word	0x0500000f


	//   ....[127]....
        /*07a8*/ 	.word	0x0500000f


	//   ....[128]....
        /*07ac*/ 	.word	0x0500000f


	//   ....[129]....
        /*07b0*/ 	.word	0x0500000f


	//   ....[130]....
        /*07b4*/ 	.word	0x0500000f


	//   ....[131]....
        /*07b8*/ 	.word	0x0500000f


	//   ....[132]....
        /*07bc*/ 	.word	0x0500000f


	//   ....[133]....
        /*07c0*/ 	.word	0x0500000f


	//   ....[134]....
        /*07c4*/ 	.word	0x0500000f


	//   ....[135]....
        /*07c8*/ 	.word	0x0500000f


	//   ....[136]....
        /*07cc*/ 	.word	0x0500000f


	//   ....[137]....
        /*07d0*/ 	.word	0x0500000f


	//   ....[138]....
        /*07d4*/ 	.word	0x0500000f


	//   ....[139]....
        /*07d8*/ 	.word	0x0500000f


	//   ....[140]....
        /*07dc*/ 	.word	0x0500000f


	//   ....[141]....
        /*07e0*/ 	.word	0x0500000f


	//   ....[142]....
        /*07e4*/ 	.word	0x0500000f


	//   ....[143]....
        /*07e8*/ 	.word	0x0500000f


	//   ....[144]....
        /*07ec*/ 	.word	0x0500000f


	//   ....[145]....
        /*07f0*/ 	.word	0x0500000f


	//   ....[146]....
        /*07f4*/ 	.word	0x0500000f


	//   ....[147]....
        /*07f8*/ 	.word	0x0500000f


	//   ....[148]....
        /*07fc*/ 	.word	0x0500000f


	//   ....[149]....
        /*0800*/ 	.word	0x0500000f


	//   ....[150]....
        /*0804*/ 	.word	0x0500000f


	//   ....[151]....
        /*0808*/ 	.word	0x0500000f


	//   ....[152]....
        /*080c*/ 	.word	0x0500000f


	//   ....[153]....
        /*0810*/ 	.word	0x0500000f


	//   ....[154]....
        /*0814*/ 	.word	0x0500000f


	//   ....[155]....
        /*0818*/ 	.word	0x0500000f


	//   ....[156]....
        /*081c*/ 	.word	0x0500000f


	//   ....[157]....
        /*0820*/ 	.word	0x0500000f


	//   ....[158]....
        /*0824*/ 	.word	0x0500000f


	//   ....[159]....
        /*0828*/ 	.word	0x0500000f


	//   ....[160]....
        /*082c*/ 	.word	0x0500000f


	//   ....[161]....
        /*0830*/ 	.word	0x0500000f


	//   ....[162]....
        /*0834*/ 	.word	0x0500000f


	//   ....[163]....
        /*0838*/ 	.word	0x0500000f


	//   ....[164]....
        /*083c*/ 	.word	0x0500000f


	//   ....[165]....
        /*0840*/ 	.word	0x0500000f


	//   ....[166]....
        /*0844*/ 	.word	0x0500000f


	//   ....[167]....
        /*0848*/ 	.word	0x0500000f


	//   ....[168]....
        /*084c*/ 	.word	0x0500000f


	//   ....[169]....
        /*0850*/ 	.word	0x0500000f


	//   ....[170]....
        /*0854*/ 	.word	0x0500000f


	//----- nvinfo : EIATTR_COOP_GROUP_INSTR_OFFSETS
	.align		4
.L_1553:
        /*0858*/ 	.byte	0x04, 0x28
        /*085a*/ 	.short	(.L_1555 - .L_1554)


	//   ....[0]....
.L_1554:
        /*085c*/ 	.word	0x00000060


	//   ....[1]....
        /*0860*/ 	.word	0x00000190


	//   ....[2]....
        /*0864*/ 	.word	0x00000240


	//   ....[3]....
        /*0868*/ 	.word	0x00000400


	//   ....[4]....
        /*086c*/ 	.word	0x00000560


	//   ....[5]....
        /*0870*/ 	.word	0x00000680


	//   ....[6]....
        /*0874*/ 	.word	0x000007e0


	//   ....[7]....
        /*0878*/ 	.word	0x000058c0


	//   ....[8]....
        /*087c*/ 	.word	0x00005e70


	//   ....[9]....
        /*0880*/ 	.word	0x00005e80


	//   ....[10]....
        /*0884*/ 	.word	0x00005e90


	//   ....[11]....
        /*0888*/ 	.word	0x00005ea0


	//   ....[12]....
        /*088c*/ 	.word	0x00006f20


	//   ....[13]....
        /*0890*/ 	.word	0x00006f30


	//   ....[14]....
        /*0894*/ 	.word	0x00006f40


	//   ....[15]....
        /*0898*/ 	.word	0x00006f50


	//   ....[16]....
        /*089c*/ 	.word	0x00009bb0


	//   ....[17]....
        /*08a0*/ 	.word	0x00009bd0


	//   ....[18]....
        /*08a4*/ 	.word	0x0000a1b0


	//   ....[19]....
        /*08a8*/ 	.word	0x0000a1e0


	//   ....[20]....
        /*08ac*/ 	.word	0x0000b8d0


	//   ....[21]....
        /*08b0*/ 	.word	0x0000cb40


	//   ....[22]....
        /*08b4*/ 	.word	0x0000cba0


	//   ....[23]....
        /*08b8*/ 	.word	0x0000d800


	//   ....[24]....
        /*08bc*/ 	.word	0x0000d820


	//   ....[25]....
        /*08c0*/ 	.word	0x0000f7a0


	//   ....[26]....
        /*08c4*/ 	.word	0x0000fa30


	//   ....[27]....
        /*08c8*/ 	.word	0x0000fd10


	//   ....[28]....
        /*08cc*/ 	.word	0x00010180


	//   ....[29]....
        /*08d0*/ 	.word	0x000101b0


	//   ....[30]....
        /*08d4*/ 	.word	0x00010e80


	//   ....[31]....
        /*08d8*/ 	.word	0x00010ec0


	//   ....[32]....
        /*08dc*/ 	.word	0x00010ee0


	//   ....[33]....
        /*08e0*/ 	.word	0x00010f10


	//   ....[34]....
        /*08e4*/ 	.word	0x000113b0


	//   ....[35]....
        /*08e8*/ 	.word	0x000113e0


	//   ....[36]....
        /*08ec*/ 	.word	0x00011410


	//   ....[37]....
        /*08f0*/ 	.word	0x00011450


	//   ....[38]....
        /*08f4*/ 	.word	0x00011480


	//   ....[39]....
        /*08f8*/ 	.word	0x000114a0


	//   ....[40]....
        /*08fc*/ 	.word	0x000114b0


	//   ....[41]....
        /*0900*/ 	.word	0x000114d0


	//   ....[42]....
        /*0904*/ 	.word	0x00011ce0


	//   ....[43]....
        /*0908*/ 	.word	0x00011d10


	//   ....[44]....
        /*090c*/ 	.word	0x00011d30


	//   ....[45]....
        /*0910*/ 	.word	0x00011d60


	//   ....[46]....
        /*0914*/ 	.word	0x00011d90


	//   ....[47]....
        /*0918*/ 	.word	0x00011da0


	//   ....[48]....
        /*091c*/ 	.word	0x00011dd0


	//   ....[49]....
        /*0920*/ 	.word	0x00011e10


	//   ....[50]....
        /*0924*/ 	.word	0x00011f60


	//   ....[51]....
        /*0928*/ 	.word	0x00012150


	//   ....[52]....
        /*092c*/ 	.word	0x00012180


	//   ....[53]....
        /*0930*/ 	.word	0x000121b0


	//   ....[54]....
        /*0934*/ 	.word	0x000121e0


	//   ....[55]....
        /*0938*/ 	.word	0x00012210


	//   ....[56]....
        /*093c*/ 	.word	0x00012240


	//   ....[57]....
        /*0940*/ 	.word	0x000123b0


	//   ....[58]....
        /*0944*/ 	.word	0x000123e0


	//   ....[59]....
        /*0948*/ 	.word	0x00012410


	//   ....[60]....
        /*094c*/ 	.word	0x00012440


	//   ....[61]....
        /*0950*/ 	.word	0x00012470


	//   ....[62]....
        /*0954*/ 	.word	0x000124a0


	//   ....[63]....
        /*0958*/ 	.word	0x00012530


	//   ....[64]....
        /*095c*/ 	.word	0x00012560


	//   ....[65]....
        /*0960*/ 	.word	0x000125e0


	//   ....[66]....
        /*0964*/ 	.word	0x00013110


	//   ....[67]....
        /*0968*/ 	.word	0x000143d0


	//   ....[68]....
        /*096c*/ 	.word	0x00014fe0


	//   ....[69]....
        /*0970*/ 	.word	0x00014ff0


	//   ....[70]....
        /*0974*/ 	.word	0x00015010


	//   ....[71]....
        /*0978*/ 	.word	0x000150a0


	//   ....[72]....
        /*097c*/ 	.word	0x000150c0


	//   ....[73]....
        /*0980*/ 	.word	0x00015140


	//   ....[74]....
        /*0984*/ 	.word	0x00015160


	//   ....[75]....
        /*0988*/ 	.word	0x000151e0


	//   ....[76]....
        /*098c*/ 	.word	0x00015200


	//   ....[77]....
        /*0990*/ 	.word	0x00015280


	//   ....[78]....
        /*0994*/ 	.word	0x000152a0


	//   ....[79]....
        /*0998*/ 	.word	0x00015320


	//   ....[80]....
        /*099c*/ 	.word	0x00015340


	//   ....[81]....
        /*09a0*/ 	.word	0x000153c0


	//   ....[82]....
        /*09a4*/ 	.word	0x000153e0


	//   ....[83]....
        /*09a8*/ 	.word	0x000153f0


	//   ....[84]....
        /*09ac*/ 	.word	0x00015460


	//   ....[85]....
        /*09b0*/ 	.word	0x000154b0


	//   ....[86]....
        /*09b4*/ 	.word	0x00015560


	//   ....[87]....
        /*09b8*/ 	.word	0x00015570


	//   ....[88]....
        /*09bc*/ 	.word	0x000155e0


	//   ....[89]....
        /*09c0*/ 	.word	0x000155f0


	//   ....[90]....
        /*09c4*/ 	.word	0x00015630


	//   ....[91]....
        /*09c8*/ 	.word	0x00015650


	//   ....[92]....
        /*09cc*/ 	.word	0x00017520


	//   ....[93]....
        /*09d0*/ 	.word	0x00017550


	//   ....[94]....
        /*09d4*/ 	.word	0x00017590


	//   ....[95]....
        /*09d8*/ 	.word	0x000175c0


	//   ....[96]....
        /*09dc*/ 	.word	0x000175f0


	//   ....[97]....
        /*09e0*/ 	.word	0x00017620


	//   ....[98]....
        /*09e4*/ 	.word	0x00017650


	//   ....[99]....
        /*09e8*/ 	.word	0x00017680


	//   ....[100]....
        /*09ec*/ 	.word	0x00017800


	//   ....[101]....
        /*09f0*/ 	.word	0x00017830


	//   ....[102]....
        /*09f4*/ 	.word	0x00017860


	//   ....[103]....
        /*09f8*/ 	.word	0x00017890


	//   ....[104]....
        /*09fc*/ 	.word	0x000178c0


	//   ....[105]....
        /*0a00*/ 	.word	0x000178f0


	//   ....[106]....
        /*0a04*/ 	.word	0x000179b0


	//   ....[107]....
        /*0a08*/ 	.word	0x000179d0


	//   ....[108]....
        /*0a0c*/ 	.word	0x00017a40


	//   ....[109]....
        /*0a10*/ 	.word	0x00017eb0


	//   ....[110]....
        /*0a14*/ 	.word	0x00018310


	//   ....[111]....
        /*0a18*/ 	.word	0x000183c0


	//   ....[112]....
        /*0a1c*/ 	.word	0x00018450


	//   ....[113]....
        /*0a20*/ 	.word	0x000184a0


	//   ....[114]....
        /*0a24*/ 	.word	0x000184f0


	//   ....[115]....
        /*0a28*/ 	.word	0x000185d0


	//   ....[116]....
        /*0a2c*/ 	.word	0x00018660


	//   ....[117]....
        /*0a30*/ 	.word	0x000186b0


	//   ....[118]....
        /*0a34*/ 	.word	0x00018700


	//   ....[119]....
        /*0a38*/ 	.word	0x00018930


	//   ....[120]....
        /*0a3c*/ 	.word	0x000189d0


	//   ....[121]....
        /*0a40*/ 	.word	0x00018a30


	//   ....[122]....
        /*0a44*/ 	.word	0x00018aa0


	//   ....[123]....
        /*0a48*/ 	.word	0x00018b00


	//   ....[124]....
        /*0a4c*/ 	.word	0x00018b70


	//   ....[125]....
        /*0a50*/ 	.word	0x00018c30


	//   ....[126]....
        /*0a54*/ 	.word	0x00018c90


	//   ....[127]....
        /*0a58*/ 	.word	0x00018d50


	//   ....[128]....
        /*0a5c*/ 	.word	0x00019030


	//   ....[129]....
        /*0a60*/ 	.word	0x000191e0


	//   ....[130]....
        /*0a64*/ 	.word	0x00019230


	//   ....[131]....
        /*0a68*/ 	.word	0x00019290


	//   ....[132]....
        /*0a6c*/ 	.word	0x00019380


	//   ....[133]....
        /*0a70*/ 	.word	0x000193e0


	//   ....[134]....
        /*0a74*/ 	.word	0x000194e0


	//   ....[135]....
        /*0a78*/ 	.word	0x00019540


	//   ....[136]....
        /*0a7c*/ 	.word	0x00019640


	//   ....[137]....
        /*0a80*/ 	.word	0x000196a0


	//   ....[138]....
        /*0a84*/ 	.word	0x000197a0


	//   ....[139]....
        /*0a88*/ 	.word	0x00019800


	//   ....[140]....
        /*0a8c*/ 	.word	0x00019900


	//   ....[141]....
        /*0a90*/ 	.word	0x00019960


	//   ....[142]....
        /*0a94*/ 	.word	0x00019a60


	//   ....[143]....
        /*0a98*/ 	.word	0x00019ac0


	//   ....[144]....
        /*0a9c*/ 	.word	0x00019b70


	//   ....[145]....
        /*0aa0*/ 	.word	0x00019c40


	//   ....[146]....
        /*0aa4*/ 	.word	0x00019d10


	//   ....[147]....
        /*0aa8*/ 	.word	0x00019d70


	//   ....[148]....
        /*0aac*/ 	.word	0x00019e50


	//   ....[149]....
        /*0ab0*/ 	.word	0x00019eb0


	//   ....[150]....
        /*0ab4*/ 	.word	0x00019f80


	//   ....[151]....
        /*0ab8*/ 	.word	0x00019fe0


	//   ....[152]....
        /*0abc*/ 	.word	0x0001a0a0


	//   ....[153]....
        /*0ac0*/ 	.word	0x0001a3c0


	//   ....[154]....
        /*0ac4*/ 	.word	0x0001a460


	//   ....[155]....
        /*0ac8*/ 	.word	0x0001a580


	//   ....[156]....
        /*0acc*/ 	.word	0x0001a5f0


	//   ....[157]....
        /*0ad0*/ 	.word	0x0001a660


	//   ....[158]....
        /*0ad4*/ 	.word	0x0001a6d0


	//   ....[159]....
        /*0ad8*/ 	.word	0x0001a740


	//   ....[160]....
        /*0adc*/ 	.word	0x0001a7c0


	//   ....[161]....
        /*0ae0*/ 	.word	0x0001a850


	//   ....[162]....
        /*0ae4*/ 	.word	0x0001a8e0


	//   ....[163]....
        /*0ae8*/ 	.word	0x0001a950


	//   ....[164]....
        /*0aec*/ 	.word	0x0001a9c0


	//   ....[165]....
        /*0af0*/ 	.word	0x0001aa30


	//   ....[166]....
        /*0af4*/ 	.word	0x0001aab0


	//   ....[167]....
        /*0af8*/ 	.word	0x0001ab20


	//   ....[168]....
        /*0afc*/ 	.word	0x0001abc0


	//   ....[169]....
        /*0b00*/ 	.word	0x0001ac50


	//   ....[170]....
        /*0b04*/ 	.word	0x0001ad70


	//----- nvinfo : EIATTR_REG_RECONFIG
	.align		4
.L_1555:
        /*0b08*/ 	.byte	0x01, 0x54
	.zero		2


	//----- nvinfo : EIATTR_SYSCALL_OFFSETS
	.align		4
        /*0b0c*/ 	.byte	0x04, 0x46
        /*0b0e*/ 	.short	(.L_1557 - .L_1556)


	//   ....[0]....
.L_1556:
        /*0b10*/ 	.word	0x00001980


	//   ....[1]....
        /*0b14*/ 	.word	0x00001ad0


	//   ....[2]....
        /*0b18*/ 	.word	0x00005a50


	//   ....[3]....
        /*0b1c*/ 	.word	0x00005de0


	//   ....[4]....
        /*0b20*/ 	.word	0x00014000


	//   ....[5]....
        /*0b24*/ 	.word	0x00014150


	//   ....[6]....
        /*0b28*/ 	.word	0x00014250


	//   ....[7]....
        /*0b2c*/ 	.word	0x00014ad0


	//----- nvinfo : EIATTR_MBARRIER_INSTR_OFFSETS
	.align		4
.L_1557:
        /*0b30*/ 	.byte	0x04, 0x39
        /*0b32*/ 	.short	(.L_1559 - .L_1558)


	//   ....[0]....
.L_1558:
        /*0b34*/ 	.word	0x000002b0
        /*0b38*/ 	.word	0x000000ff
        /*0b3c*/ 	.word	0x00030800
        /*0b40*/ 	.short	0x0100
        /*0b42*/ 	.byte	0x08
	.zero		1


	//   ....[1]....
        /*0b44*/ 	.word	0x000002c0
        /*0b48*/ 	.word	0x000000ff
        /*0b4c*/ 	.word	0x00030820
        /*0b50*/ 	.short	0x0100
        /*0b52*/ 	.byte	0x08
	.zero		1


	//   ....[2]....
        /*0b54*/ 	.word	0x000003b0
        /*0b58*/ 	.word	0x000000ff
        /*0b5c*/ 	.word	0x00030830
        /*0b60*/ 	.short	0x0100
        /*0b62*/ 	.byte	0x08
	.zero		1


	//   ....[3]....
        /*0b64*/ 	.word	0x000003c0
        /*0b68*/ 	.word	0x000000ff
        /*0b6c*/ 	.word	0x00030840
        /*0b70*/ 	.short	0x0100
        /*0b72*/ 	.byte	0x08
	.zero		1


	//   ....[4]....
        /*0b74*/ 	.word	0x000003d0
        /*0b78*/ 	.word	0x000000ff
        /*0b7c*/ 	.word	0x00030838
        /*0b80*/ 	.short	0x0100
        /*0b82*/ 	.byte	0x08
	.zero		1


	//   ....[5]....
        /*0b84*/ 	.word	0x000003e0
        /*0b88*/ 	.word	0x000000ff
        /*0b8c*/ 	.word	0x00030848
        /*0b90*/ 	.short	0x0100
        /*0b92*/ 	.byte	0x08
	.zero		1


	//   ....[6]....
        /*0b94*/ 	.word	0x00000510
        /*0b98*/ 	.word	0x000000ff
        /*0b9c*/ 	.word	0x00030850
        /*0ba0*/ 	.short	0x0100
        /*0ba2*/ 	.byte	0x08
	.zero		1


	//   ....[7]....
        /*0ba4*/ 	.word	0x00000520
        /*0ba8*/ 	.word	0x000000ff
        /*0bac*/ 	.word	0x00030860
        /*0bb0*/ 	.short	0x0100
        /*0bb2*/ 	.byte	0x08
	.zero		1


	//   ....[8]....
        /*0bb4*/ 	.word	0x00000530
        /*0bb8*/ 	.word	0x000000ff
        /*0bbc*/ 	.word	0x00030858
        /*0bc0*/ 	.short	0x0100
        /*0bc2*/ 	.byte	0x08
	.zero		1


	//   ....[9]....
        /*0bc4*/ 	.word	0x00000540
        /*0bc8*/ 	.word	0x000000ff
        /*0bcc*/ 	.word	0x00030868
        /*0bd0*/ 	.short	0x0100
        /*0bd2*/ 	.byte	0x08
	.zero		1


	//   ....[10]....
        /*0bd4*/ 	.word	0x00000630
        /*0bd8*/ 	.word	0x000000ff
        /*0bdc*/ 	.word	0x00030870
        /*0be0*/ 	.short	0x0100
        /*0be2*/ 	.byte	0x06
	.zero		1


	//   ....[11]....
        /*0be4*/ 	.word	0x00000640
        /*0be8*/ 	.word	0x000000ff
        /*0bec*/ 	.word	0x00030880
        /*0bf0*/ 	.short	0x0100
        /*0bf2*/ 	.byte	0x06
	.zero		1


	//   ....[12]....
        /*0bf4*/ 	.word	0x00000650
        /*0bf8*/ 	.word	0x000000ff
        /*0bfc*/ 	.word	0x00030878
        /*0c00*/ 	.short	0x0100
        /*0c02*/ 	.byte	0x06
	.zero		1


	//   ....[13]....
        /*0c04*/ 	.word	0x00000660
        /*0c08*/ 	.word	0x000000ff
        /*0c0c*/ 	.word	0x00030888
        /*0c10*/ 	.short	0x0100
        /*0c12*/ 	.byte	0x06
	.zero		1


	//   ....[14]....
        /*0c14*/ 	.word	0x00000790
        /*0c18*/ 	.word	0x000000ff
        /*0c1c*/ 	.word	0x00030890
        /*0c20*/ 	.short	0x0100
        /*0c22*/ 	.byte	0x08
	.zero		1


	//   ....[15]....
        /*0c24*/ 	.word	0x000007a0
        /*0c28*/ 	.word	0x000000ff
        /*0c2c*/ 	.word	0x000308a0
        /*0c30*/ 	.short	0x0100
        /*0c32*/ 	.byte	0x08
	.zero		1


	//   ....[16]....
        /*0c34*/ 	.word	0x000007b0
        /*0c38*/ 	.word	0x000000ff
        /*0c3c*/ 	.word	0x00030898
        /*0c40*/ 	.short	0x0100
        /*0c42*/ 	.byte	0x08
	.zero		1


	//   ....[17]....
        /*0c44*/ 	.word	0x000007c0
        /*0c48*/ 	.word	0x000000ff
        /*0c4c*/ 	.word	0x000308a8
        /*0c50*/ 	.short	0x0100
        /*0c52*/ 	.byte	0x08
	.zero		1


	//   ....[18]....
        /*0c54*/ 	.word	0x000008f0
        /*0c58*/ 	.word	0x000000ff
        /*0c5c*/ 	.word	0x000308b0
        /*0c60*/ 	.short	0x0100
        /*0c62*/ 	.byte	0x08
	.zero		1


	//   ....[19]....
        /*0c64*/ 	.word	0x00000900
        /*0c68*/ 	.word	0x000000ff
        /*0c6c*/ 	.word	0x000308c0
        /*0c70*/ 	.short	0x0100
        /*0c72*/ 	.byte	0x08
	.zero		1


	//   ....[20]....
        /*0c74*/ 	.word	0x00000910
        /*0c78*/ 	.word	0x000000ff
        /*0c7c*/ 	.word	0x000308b8
        /*0c80*/ 	.short	0x0100
        /*0c82*/ 	.byte	0x08
	.zero		1


	//   ....[21]....
        /*0c84*/ 	.word	0x00000920
        /*0c88*/ 	.word	0x000000ff
        /*0c8c*/ 	.word	0x000308c8
        /*0c90*/ 	.short	0x0100
        /*0c92*/ 	.byte	0x08
	.zero		1


	//   ....[22]....
        /*0c94*/ 	.word	0x00002cf0
        /*0c98*/ 	.word	0x00000052
        /*0c9c*/ 	.word	0x00030890
        /*0ca0*/ 	.short	0x010a
        /*0ca2*/ 	.byte	0x3f
	.zero		1


	//   ....[23]....
        /*0ca4*/ 	.word	0x00003ef0
        /*0ca8*/ 	.word	0x00000052
        /*0cac*/ 	.word	0x00030890
        /*0cb0*/ 	.short	0x010a
        /*0cb2*/ 	.byte	0x3f
	.zero		1


	//   ....[24]....
        /*0cb4*/ 	.word	0x00004fd0
        /*0cb8*/ 	.word	0x00000052
        /*0cbc*/ 	.word	0x00030890
        /*0cc0*/ 	.short	0x010a
        /*0cc2*/ 	.byte	0x3f
	.zero		1


	//   ....[25]....
        /*0cc4*/ 	.word	0x000051f0
        /*0cc8*/ 	.word	0x0000000c
        /*0ccc*/ 	.word	0x00000000
        /*0cd0*/ 	.short	0x0101
        /*0cd2*/ 	.byte	0x3f
	.zero		1


	//   ....[26]....
        /*0cd4*/ 	.word	0x00005230
        /*0cd8*/ 	.word	0x00000052
        /*0cdc*/ 	.word	0x000308b0
        /*0ce0*/ 	.short	0x010a
        /*0ce2*/ 	.byte	0x3f
	.zero		1


	//   ....[27]....
        /*0ce4*/ 	.word	0x000055f0
        /*0ce8*/ 	.word	0x00000052
        /*0cec*/ 	.word	0x00000000
        /*0cf0*/ 	.short	0x0101
        /*0cf2*/ 	.byte	0x3f
	.zero		1


	//   ....[28]....
        /*0cf4*/ 	.word	0x00005af0
        /*0cf8*/ 	.word	0x00000002
        /*0cfc*/ 	.word	0x00030800
        /*0d00*/ 	.short	0x010a
        /*0d02*/ 	.byte	0x3f
	.zero		1


	//   ....[29]....
        /*0d04*/ 	.word	0x00005b40
        /*0d08*/ 	.word	0x00000002
        /*0d0c*/ 	.word	0x00030800
        /*0d10*/ 	.short	0x010a
        /*0d12*/ 	.byte	0x3f
	.zero		1


	//   ....[30]....
        /*0d14*/ 	.word	0x000061c0
        /*0d18*/ 	.word	0x00000002
        /*0d1c*/ 	.word	0x00030800
        /*0d20*/ 	.short	0x010a
        /*0d22*/ 	.byte	0x3f
	.zero		1


	//   ....[31]....
        /*0d24*/ 	.word	0x00007130
        /*0d28*/ 	.word	0x00000002
        /*0d2c*/ 	.word	0x00030800
        /*0d30*/ 	.short	0x010a
        /*0d32*/ 	.byte	0x3f
	.zero		1


	//   ....[32]....
        /*0d34*/ 	.word	0x00007ff0
        /*0d38*/ 	.word	0x00000000
        /*0d3c*/ 	.word	0x00030830
        /*0d40*/ 	.short	0x010a
        /*0d42*/ 	.byte	0x3f
	.zero		1


	//   ....[33]....
        /*0d44*/ 	.word	0x000080d0
        /*0d48*/ 	.word	0x00000000
        /*0d4c*/ 	.word	0x00030830
        /*0d50*/ 	.short	0x010a
        /*0d52*/ 	.byte	0x3f
	.zero		1


	//   ....[34]....
        /*0d54*/ 	.word	0x0000a4f0
        /*0d58*/ 	.word	0x0000000c
        /*0d5c*/ 	.word	0x00000000
        /*0d60*/ 	.short	0x0101
        /*0d62*/ 	.byte	0x3f
	.zero		1


	//   ....[35]....
        /*0d64*/ 	.word	0x0000bb30
        /*0d68*/ 	.word	0x00000005
        /*0d6c*/ 	.word	0x00030830
        /*0d70*/ 	.short	0x010a
        /*0d72*/ 	.byte	0x3f
	.zero		1


	//   ....[36]....
        /*0d74*/ 	.word	0x0000bb80
        /*0d78*/ 	.word	0x00000005
        /*0d7c*/ 	.word	0x00030830
        /*0d80*/ 	.short	0x010a
        /*0d82*/ 	.byte	0x3f
	.zero		1


	//   ....[37]....
        /*0d84*/ 	.word	0x0000bed0
        /*0d88*/ 	.word	0x00000006
        /*0d8c*/ 	.word	0x00030850
        /*0d90*/ 	.short	0x010a
        /*0d92*/ 	.byte	0x3f
	.zero		1


	//   ....[38]....
        /*0d94*/ 	.word	0x0000bf10
        /*0d98*/ 	.word	0x00000006
        /*0d9c*/ 	.word	0x00030850
        /*0da0*/ 	.short	0x010a
        /*0da2*/ 	.byte	0x3f
	.zero		1


	//   ....[39]....
        /*0da4*/ 	.word	0x0000e590
        /*0da8*/ 	.word	0x00000040
        /*0dac*/ 	.word	0x00000000
        /*0db0*/ 	.short	0x0101
        /*0db2*/ 	.byte	0x3f
	.zero		1


	//   ....[40]....
        /*0db4*/ 	.word	0x0000e800
        /*0db8*/ 	.word	0x00000000
        /*0dbc*/ 	.word	0x00000000
        /*0dc0*/ 	.short	0x0101
        /*0dc2*/ 	.byte	0x3f
	.zero		1


	//   ....[41]....
        /*0dc4*/ 	.word	0x0000f830
        /*0dc8*/ 	.word	0x0000000b
        /*0dcc*/ 	.word	0x00030850
        /*0dd0*/ 	.short	0x010a
        /*0dd2*/ 	.byte	0x3f
	.zero		1


	//   ....[42]....
        /*0dd4*/ 	.word	0x0000f8e0
        /*0dd8*/ 	.word	0x0000000b
        /*0ddc*/ 	.word	0x00030850
        /*0de0*/ 	.short	0x010a
        /*0de2*/ 	.byte	0x3f
	.zero		1


	//   ....[43]....
        /*0de4*/ 	.word	0x00010380
        /*0de8*/ 	.word	0x00000009
        /*0dec*/ 	.word	0x00000000
        /*0df0*/ 	.short	0x0101
        /*0df2*/ 	.byte	0x3f
	.zero		1


	//   ....[44]....
        /*0df4*/ 	.word	0x00011490
        /*0df8*/ 	.word	0x00000000
        /*0dfc*/ 	.word	0x00000000
        /*0e00*/ 	.short	0x0101
        /*0e02*/ 	.byte	0x3f
	.zero		1


	//   ....[45]....
        /*0e04*/ 	.word	0x000131f0
        /*0e08*/ 	.word	0x00000016
        /*0e0c*/ 	.word	0x00030820
        /*0e10*/ 	.short	0x010a
        /*0e12*/ 	.byte	0x3f
	.zero		1


	//   ....[46]....
        /*0e14*/ 	.word	0x000132b0
        /*0e18*/ 	.word	0x00000006
        /*0e1c*/ 	.word	0x000308a0
        /*0e20*/ 	.short	0x010a
        /*0e22*/ 	.byte	0x3f
	.zero		1


	//   ....[47]....
        /*0e24*/ 	.word	0x000134e0
        /*0e28*/ 	.word	0x00000006
        /*0e2c*/ 	.word	0x000308c0
        /*0e30*/ 	.short	0x010a
        /*0e32*/ 	.byte	0x3f
	.zero		1


	//   ....[48]....
        /*0e34*/ 	.word	0x00013860
        /*0e38*/ 	.word	0x00000005
        /*0e3c*/ 	.word	0x000308a0
        /*0e40*/ 	.short	0x010a
        /*0e42*/ 	.byte	0x3f
	.zero		1


	//   ....[49]....
        /*0e44*/ 	.word	0x00013a80
        /*0e48*/ 	.word	0x00000005
        /*0e4c*/ 	.word	0x000308c0
        /*0e50*/ 	.short	0x010a
        /*0e52*/ 	.byte	0x3f
	.zero		1


	//   ....[50]....
        /*0e54*/ 	.word	0x00014610
        /*0e58*/ 	.word	0x00000000
        /*0e5c*/ 	.word	0x00030840
        /*0e60*/ 	.short	0x010a
        /*0e62*/ 	.byte	0x3f
	.zero		1


	//   ....[51]....
        /*0e64*/ 	.word	0x00015700
        /*0e68*/ 	.word	0x00000016
        /*0e6c*/ 	.word	0x00030800
        /*0e70*/ 	.short	0x0107
        /*0e72*/ 	.byte	0x3f
	.zero		1


	//   ....[52]....
        /*0e74*/ 	.word	0x00015800
        /*0e78*/ 	.word	0x00000016
        /*0e7c*/ 	.word	0x00030800
        /*0e80*/ 	.short	0x0101
        /*0e82*/ 	.byte	0x3f
	.zero		1


	//   ....[53]....
        /*0e84*/ 	.word	0x00015820
        /*0e88*/ 	.word	0x00000016
        /*0e8c*/ 	.word	0x00030820
        /*0e90*/ 	.short	0x010a
        /*0e92*/ 	.byte	0x3f
	.zero		1


	//   ....[54]....
        /*0e94*/ 	.word	0x00015b50
        /*0e98*/ 	.word	0x00000002
        /*0e9c*/ 	.word	0x00030840
        /*0ea0*/ 	.short	0x010a
        /*0ea2*/ 	.byte	0x3f
	.zero		1


	//   ....[55]....
        /*0ea4*/ 	.word	0x00015dd0
        /*0ea8*/ 	.word	0x00000003
        /*0eac*/ 	.word	0x00000060
        /*0eb0*/ 	.short	0x010a
        /*0eb2*/ 	.byte	0x3f
	.zero		1


	//   ....[56]....
        /*0eb4*/ 	.word	0x00016330
        /*0eb8*/ 	.word	0x00000002
        /*0ebc*/ 	.word	0x00030840
        /*0ec0*/ 	.short	0x010a
        /*0ec2*/ 	.byte	0x3f
	.zero		1


	//   ....[57]....
        /*0ec4*/ 	.word	0x000165b0
        /*0ec8*/ 	.word	0x0000000a
        /*0ecc*/ 	.word	0x00000060
        /*0ed0*/ 	.short	0x010a
        /*0ed2*/ 	.byte	0x3f
	.zero		1


	//   ....[58]....
        /*0ed4*/ 	.word	0x00016a40
        /*0ed8*/ 	.word	0x00000002
        /*0edc*/ 	.word	0x00030840
        /*0ee0*/ 	.short	0x010a
        /*0ee2*/ 	.byte	0x3f
	.zero		1


	//   ....[59]....
        /*0ee4*/ 	.word	0x00016cd0
        /*0ee8*/ 	.word	0x00000007
        /*0eec*/ 	.word	0x00000060
        /*0ef0*/ 	.short	0x010a
        /*0ef2*/ 	.byte	0x3f
	.zero		1


	//   ....[60]....
        /*0ef4*/ 	.word	0x00017110
        /*0ef8*/ 	.word	0x00000003
        /*0efc*/ 	.word	0x00030860
        /*0f00*/ 	.short	0x010a
        /*0f02*/ 	.byte	0x3f
	.zero		1


	//   ....[61]....
        /*0f04*/ 	.word	0x00017e30
        /*0f08*/ 	.word	0x00000009
        /*0f0c*/ 	.word	0x00030820
        /*0f10*/ 	.short	0x010a
        /*0f12*/ 	.byte	0x3f
	.zero		1


	//   ....[62]....
        /*0f14*/ 	.word	0x00017fc0
        /*0f18*/ 	.word	0x00000005
        /*0f1c*/ 	.word	0x00000000
        /*0f20*/ 	.short	0x010a
        /*0f22*/ 	.byte	0x3f
	.zero		1


	//   ....[63]....
        /*0f24*/ 	.word	0x00018030
        /*0f28*/ 	.word	0x00000003
        /*0f2c*/ 	.word	0x00000000
        /*0f30*/ 	.short	0x010a
        /*0f32*/ 	.byte	0x3f
	.zero		1


	//   ....[64]....
        /*0f34*/ 	.word	0x00018090
        /*0f38*/ 	.word	0x00000017
        /*0f3c*/ 	.word	0x00000000
        /*0f40*/ 	.short	0x010a
        /*0f42*/ 	.byte	0x3f
	.zero		1


	//   ....[65]....
        /*0f44*/ 	.word	0x000180c0
        /*0f48*/ 	.word	0x00000007
        /*0f4c*/ 	.word	0x00000000
        /*0f50*/ 	.short	0x010a
        /*0f52*/ 	.byte	0x3f
	.zero		1


	//   ....[66]....
        /*0f54*/ 	.word	0x00018120
        /*0f58*/ 	.word	0x00000052
        /*0f5c*/ 	.word	0x00030890
        /*0f60*/ 	.short	0x010a
        /*0f62*/ 	.byte	0x3f
	.zero		1


	//   ....[67]....
        /*0f64*/ 	.word	0x00018170
        /*0f68*/ 	.word	0x00000052
        /*0f6c*/ 	.word	0x00030890
        /*0f70*/ 	.short	0x010a
        /*0f72*/ 	.byte	0x3f
	.zero		1


	//   ....[68]....
        /*0f74*/ 	.word	0x000181c0
        /*0f78*/ 	.word	0x00000052
        /*0f7c*/ 	.word	0x00030890
        /*0f80*/ 	.short	0x010a
        /*0f82*/ 	.byte	0x3f
	.zero		1


	//   ....[69]....
        /*0f84*/ 	.word	0x00018210
        /*0f88*/ 	.word	0x00000052
        /*0f8c*/ 	.word	0x000308b0
        /*0f90*/ 	.short	0x010a
        /*0f92*/ 	.byte	0x3f
	.zero		1


	//   ....[70]....
        /*0f94*/ 	.word	0x00018520
        /*0f98*/ 	.word	0x00000002
        /*0f9c*/ 	.word	0x00030800
        /*0fa0*/ 	.short	0x010a
        /*0fa2*/ 	.byte	0x3f
	.zero		1


	//   ....[71]....
        /*0fa4*/ 	.word	0x00018730
        /*0fa8*/ 	.word	0x00000002
        /*0fac*/ 	.word	0x00030800
        /*0fb0*/ 	.short	0x010a
        /*0fb2*/ 	.byte	0x3f
	.zero		1


	//   ....[72]....
        /*0fb4*/ 	.word	0x00018780
        /*0fb8*/ 	.word	0x00000000
        /*0fbc*/ 	.word	0x00030830
        /*0fc0*/ 	.short	0x010a
        /*0fc2*/ 	.byte	0x3f
	.zero		1


	//   ....[73]....
        /*0fc4*/ 	.word	0x000187d0
        /*0fc8*/ 	.word	0x00000005
        /*0fcc*/ 	.word	0x00030830
        /*0fd0*/ 	.short	0x010a
        /*0fd2*/ 	.byte	0x3f
	.zero		1


	//   ....[74]....
        /*0fd4*/ 	.word	0x00018820
        /*0fd8*/ 	.word	0x00000006
        /*0fdc*/ 	.word	0x00030850
        /*0fe0*/ 	.short	0x010a
        /*0fe2*/ 	.byte	0x3f
	.zero		1


	//   ....[75]....
        /*0fe4*/ 	.word	0x00018870
        /*0fe8*/ 	.word	0x0000000b
        /*0fec*/ 	.word	0x00030850
        /*0ff0*/ 	.short	0x010a
        /*0ff2*/ 	.byte	0x3f
	.zero		1


	//   ....[76]....
        /*0ff4*/ 	.word	0x00018e10
        /*0ff8*/ 	.word	0x00000016
        /*0ffc*/ 	.word	0x00030820
        /*1000*/ 	.short	0x010a
        /*1002*/ 	.byte	0x3f
	.zero		1


	//   ....[77]....
        /*1004*/ 	.word	0x00018e60
        /*1008*/ 	.word	0x00000006
        /*100c*/ 	.word	0x000308a0
        /*1010*/ 	.short	0x010a
        /*1012*/ 	.byte	0x3f
	.zero		1


	//   ....[78]....
        /*1014*/ 	.word	0x00018eb0
        /*1018*/ 	.word	0x00000006
        /*101c*/ 	.word	0x000308c0
        /*1020*/ 	.short	0x010a
        /*1022*/ 	.byte	0x3f
	.zero		1


	//   ....[79]....
        /*1024*/ 	.word	0x00018f00
        /*1028*/ 	.word	0x00000005
        /*102c*/ 	.word	0x000308a0
        /*1030*/ 	.short	0x010a
        /*1032*/ 	.byte	0x3f
	.zero		1


	//   ....[80]....
        /*1034*/ 	.word	0x00018f50
        /*1038*/ 	.word	0x00000005
        /*103c*/ 	.word	0x000308c0
        /*1040*/ 	.short	0x010a
        /*1042*/ 	.byte	0x3f
	.zero		1


	//   ....[81]....
        /*1044*/ 	.word	0x000190f0
        /*1048*/ 	.word	0x00000000
        /*104c*/ 	.word	0x00030840
        /*1050*/ 	.short	0x010a
        /*1052*/ 	.byte	0x3f
	.zero		1


	//   ....[82]....
        /*1054*/ 	.word	0x0001a0e0
        /*1058*/ 	.word	0x00000016
        /*105c*/ 	.word	0x00030820
        /*1060*/ 	.short	0x010a
        /*1062*/ 	.byte	0x3f
	.zero		1


	//   ....[83]....
        /*1064*/ 	.word	0x0001a130
        /*1068*/ 	.word	0x00000002
        /*106c*/ 	.word	0x00030840
        /*1070*/ 	.short	0x010a
        /*1072*/ 	.byte	0x3f
	.zero		1


	//   ....[84]....
        /*1074*/ 	.word	0x0001a180
        /*1078*/ 	.word	0x00000003
        /*107c*/ 	.word	0x00000060
        /*1080*/ 	.short	0x010a
        /*1082*/ 	.byte	0x3f
	.zero		1


	//   ....[85]....
        /*1084*/ 	.word	0x0001a1d0
        /*1088*/ 	.word	0x00000002
        /*108c*/ 	.word	0x00030840
        /*1090*/ 	.short	0x010a
        /*1092*/ 	.byte	0x3f
	.zero		1


	//   ....[86]....
        /*1094*/ 	.word	0x0001a220
        /*1098*/ 	.word	0x0000000a
        /*109c*/ 	.word	0x00000060
        /*10a0*/ 	.short	0x010a
        /*10a2*/ 	.byte	0x3f
	.zero		1


	//   ....[87]....
        /*10a4*/ 	.word	0x0001a270
        /*10a8*/ 	.word	0x00000002
        /*10ac*/ 	.word	0x00030840
        /*10b0*/ 	.short	0x010a
        /*10b2*/ 	.byte	0x3f
	.zero		1


	//   ....[88]....
        /*10b4*/ 	.word	0x0001a2c0
        /*10b8*/ 	.word	0x00000007
        /*10bc*/ 	.word	0x00000060
        /*10c0*/ 	.short	0x010a
        /*10c2*/ 	.byte	0x3f
	.zero		1


	//   ....[89]....
        /*10c4*/ 	.word	0x0001a310
        /*10c8*/ 	.word	0x00000003
        /*10cc*/ 	.word	0x00030860
        /*10d0*/ 	.short	0x010a
        /*10d2*/ 	.byte	0x3f
	.zero		1


	//   ....[90]....
        /*10d4*/ 	.word	0x0001ac90
        /*10d8*/ 	.word	0x00000009
        /*10dc*/ 	.word	0x00030820
        /*10e0*/ 	.short	0x010a
        /*10e2*/ 	.byte	0x3f
	.zero		1


	//   ....[91]....
        /*10e4*/ 	.word	0x0001ae30
        /*10e8*/ 	.word	0x00000005
        /*10ec*/ 	.word	0x00000000
        /*10f0*/ 	.short	0x010a
        /*10f2*/ 	.byte	0x3f
	.zero		1


	//   ....[92]....
        /*10f4*/ 	.word	0x0001ae80
        /*10f8*/ 	.word	0x00000003
        /*10fc*/ 	.word	0x00000000
        /*1100*/ 	.short	0x010a
        /*1102*/ 	.byte	0x3f
	.zero		1


	//   ....[93]....
        /*1104*/ 	.word	0x0001aed0
        /*1108*/ 	.word	0x00000017
        /*110c*/ 	.word	0x00000000
        /*1110*/ 	.short	0x010a
        /*1112*/ 	.byte	0x3f
	.zero		1


	//----- nvinfo : EIATTR_NUM_MBARRIERS
	.align		4
.L_1559:
        /*1114*/ 	.byte	0x03, 0x38
        /*1116*/ 	.short	0x0016


	//----- nvinfo : EIATTR_EXIT_INSTR_OFFSETS
	.align		4
        /*1118*/ 	.byte	0x04, 0x1c
        /*111a*/ 	.short	(.L_1561 - .L_1560)


	//   ....[0]....
.L_1560:
        /*111c*/ 	.word	0x00018110


	//----- nvinfo : EIATTR_MAX_THREADS
	.align		4
.L_1561:
        /*1120*/ 	.byte	0x04, 0x05
        /*1122*/ 	.short	(.L_1563 - .L_1562)
.L_1562:
        /*1124*/ 	.word	0x00000200
        /*1128*/ 	.word	0x00000001
        /*112c*/ 	.word	0x00000001


	//----- nvinfo : EIATTR_CRS_STACK_SIZE
	.align		4
.L_1563:
        /*1130*/ 	.byte	0x04, 0x1e
        /*1132*/ 	.short	(.L_1565 - .L_1564)
.L_1564:
        /*1134*/ 	.word	0x00000000


	//----- nvinfo : EIATTR_CBANK_PARAM_SIZE
	.align		4
.L_1565:
        /*1138*/ 	.byte	0x03, 0x19
        /*113a*/ 	.short	0x0af0


	//----- nvinfo : EIATTR_PARAM_CBANK
	.align		4
        /*113c*/ 	.byte	0x04, 0x0a
        /*113e*/ 	.short	(.L_1567 - .L_1566)
	.align		4
.L_1566:
        /*1140*/ 	.word	index@(.nv.constant0._ZN7cutlass13device_kernelIN5flash11enable_sm90INS1_16FlashAttnFwdSm90INS1_25CollectiveMainloopFwdSm90ILi2EN4cute5tupleIJNS5_1CILi1EEES8_S8_EEENS6_IJNS7_ILi192EEESA_NS7_ILi64EEEEEELi64ENS_6half_tEfNS_4arch4Sm90ELb0ELb0ELb1ELb1ELb0ELb1ELb0ELb0ELb1ELb1ELb0ELb0EEENS1_21CollectiveEpilogueFwdINS6_IJSA_SB_SA_EEES9_SD_SF_Li384ELb1ELb1ELb0ELb0EEENS1_36VarlenDynamicPersistentTileSchedulerILi192ELi192ELi384ELi128ELb0ELb1ELb1ELb0ELb1ELb1EEEEEEEEEvNT_6ParamsE)
        /*1144*/ 	.short	0x0210
        /*1146*/ 	.short	0x0af0


	//----- nvinfo : EIATTR_SW_WAR
	.align		4
.L_1567:
        /*1148*/ 	.byte	0x04, 0x36
        /*114a*/ 	.short	(.L_1569 - .L_1568)
.L_1568:
        /*114c*/ 	.word	0x00000008
.L_1569:


//--------------------- .nv.info._ZN7cutlass13device_kernelIN5flash11enable_sm90INS1_16FlashAttnFwdSm90INS1_25CollectiveMainloopFwdSm90ILi2EN4cute5tupleIJNS5_1CILi1EEES8_S8_EEENS6_IJNS7_ILi192EEENS7_ILi128EEENS7_ILi64EEEEEELi64ENS_6half_tEfNS_4arch4Sm90ELb0ELb1ELb1ELb0ELb0ELb0ELb0ELb1ELb1ELb1ELb0ELb0EEENS1_21CollectiveEpilogueFwdINS6_IJSA_SC_SB_EEES9_SE_SG_Li384ELb0ELb1ELb0ELb0EEENS1_30DynamicPersistentTileSchedulerILi384ELi128ELb0ELb1ELb1EEEEEEEEEvNT_6ParamsE --------------------------
	.section	.nv.info._ZN7cutlass13device_kernelIN5flash11enable_sm90INS1_16FlashAttnFwdSm90INS1_25CollectiveMainloopFwdSm90ILi2EN4cute5tupleIJNS5_1CILi1EEES8_S8_EEENS6_IJNS7_ILi192EEENS7_ILi128EEENS7_ILi64EEEEEELi64ENS_6half_tEfNS_4arch4Sm90ELb0ELb1ELb1ELb0ELb0ELb0ELb0ELb1ELb1ELb1ELb0ELb0EEENS1_21CollectiveEpilogueFwdINS6_IJSA_SC_SB_EEES9_SE_SG_Li384ELb0ELb1ELb0ELb0EEENS1_30DynamicPersistentTileSchedulerILi384ELi128ELb0ELb1ELb1EEEEEEEEEvNT_6ParamsE,"",@"SHT_CUDA_INFO"
	.sectionflags	@""
	.align	4


	//----- nvinfo : EIATTR_CUDA_API_VERSION
	.align		4
        /*0000*/ 	.byte	0x04, 0x37
        /*0002*/ 	.short	(.L_1571 - .L_1570)
.L_1570:
        /*0004*/ 	.word	0x00000082


	//----- nvinfo : EIATTR_KPARAM_INFO
	.align		4
.L_1571:
        /*0008*/ 	.byte	0x04, 0x17
        /*000a*/ 	.short	(.L_1573 - .L_1572)
.L_1572:
        /*000c*/ 	.word	0x00000000
        /*0010*/ 	.short	0x0000
        /*0012*/ 	.short	0x0070
        /*0014*/ 	.byte	0x00, 0xf0, 0x01, 0x2a


	//----- nvinfo : EIATTR_SPARSE_MMA_MASK
	.align		4
.L_1573:
        /*0018*/ 	.byte	0x03, 0x50
        /*001a*/ 	.short	0x0000


	//----- nvinfo : EIATTR_MAXREG_COUNT
	.align		4
        /*001c*/ 	.byte	0x03, 0x1b
        /*001e*/ 	.short	0x0080


	//----- nvinfo : EIATTR_NUM_BARRIERS
	.align		4
        /*0020*/ 	.byte	0x02, 0x4c
        /*0022*/ 	.byte	0x10
	.zero		1


	//----- nvinfo : EIATTR_EXTERNS
	.align		4
        /*0024*/ 	.byte	0x04, 0x0f
        /*0026*/ 	.short	(.L_1575 - .L_1574)


	//   ....[0]....
	.align		4
.L_1574:
        /*0028*/ 	.word	index@(__assertfail)


	//----- nvinfo : EIATTR_MERCURY_ISA_VERSION
	.align		4
.L_1575:
        /*002c*/ 	.byte	0x03, 0x5f
        /*002e*/ 	.short	0x0101


	//----- nvinfo : EIATTR_INT_WARP_WIDE_INSTR_OFFSETS
	.align		4
        /*0030*/ 	.byte	0x04, 0x31
        /*0032*/ 	.short	(.L_1577 - .L_1576)


	//   ....[0]....
.L_1576:
        /*0034*/ 	.word	0x00000120


	//   ....[1]....
        /*0038*/ 	.word	0x00000160


	//   ....[2]....
        /*003c*/ 	.word	0x000001d0


	//   ....[3]....
        /*0040*/ 	.word	0x00010cd0


	//   ....[4]....
        /*0044*/ 	.word	0x00010d60


	//   ....[5]....
        /*0048*/ 	.word	0x00013a00


	//   ....[6]....
        /*004c*/ 	.word	0x00013a90


	//----- nvinfo : EIATTR_COOP_GROUP_MASK_REGIDS
	.align		4
.L_1577:
        /*0050*/ 	.byte	0x04, 0x29
        /*0052*/ 	.short	(.L_1579 - .L_1578)


	//   ....[0]....
.L_1578:
        /*0054*/ 	.word	0xffffffff


	//   ....[1]....
        /*0058*/ 	.word	0xffffffff


	//   ....[2]....
        /*005c*/ 	.word	0xffffffff


	//   ....[3]....
        /*0060*/ 	.word	0xffffffff


	//   ....[4]....
        /*0064*/ 	.word	0xffffffff


	//   ....[5]....
        /*0068*/ 	.word	0xffffffff


	//   ....[6]....
        /*006c*/ 	.word	0xffffffff


	//   ....[7]....
        /*0070*/ 	.word	0xffffffff


	//   ....[8]....
        /*0074*/ 	.word	0xffffffff


	//   ....[9]....
        /*0078*/ 	.word	0xffffffff


	//   ....[10]....
        /*007c*/ 	.word	0xffffffff


	//   ....[11]....
        /*0080*/ 	.word	0xffffffff


	//   ....[12]....
        /*0084*/ 	.word	0xffffffff


	//   ....[13]....
        /*0088*/ 	.word	0xffffffff


	//   ....[14]....
        /*008c*/ 	.word	0xffffffff


	//   ....[15]....
        /*0090*/ 	.word	0xffffffff


	//   ....[16]....
        /*0094*/ 	.word	0xffffffff


	//   ....[17]....
        /*0098*/ 	.word	0xffffffff


	//   ....[18]....
        /*009c*/ 	.word	0xffffffff


	//   ....[19]....
        /*00a0*/ 	.word	0xffffffff


	//   ....[20]....
        /*00a4*/ 	.word	0xffffffff


	//   ....[21]....
        /*00a8*/ 	.word	0xffffffff


	//   ....[22]....
        /*00ac*/ 	.word	0xffffffff


	//   ....[23]....
        /*00b0*/ 	.word	0xffffffff


	//   ....[24]....
        /*00b4*/ 	.word	0xffffffff


	//   ....[25]....
        /*00b8*/ 	.word	0xffffffff


	//   ....[26]....
        /*00bc*/ 	.word	0xffffffff


	//   ....[27]....
        /*00c0*/ 	.word	0xffffffff


	//   ....[28]....
        /*00c4*/ 	.word	0xffffffff


	//   ....[29]....
        /*00c8*/ 	.word	0xffffffff


	//   ....[30]....
        /*00cc*/ 	.word	0xffffffff


	//   ....[31]....
        /*00d0*/ 	.word	0xffffffff


	//   ....[32]....
        /*00d4*/ 	.word	0xffffffff


	//   ....[33]....
        /*00d8*/ 	.word	0xffffffff


	//   ....[34]....
        /*00dc*/ 	.word	0xffffffff


	//   ....[35]....
        /*00e0*/ 	.word	0xffffffff


	//   ....[36]....
        /*00e4*/ 	.word	0xffffffff


	//   ....[37]....
        /*00e8*/ 	.word	0xffffffff


	//   ....[38]....
        /*00ec*/ 	.word	0xffffffff


	//   ....[39]....
        /*00f0*/ 	.word	0xffffffff


	//   ....[40]....
        /*00f4*/ 	.word	0xffffffff


	//   ....[41]....
        /*00f8*/ 	.word	0xffffffff


	//   ....[42]....
        /*00fc*/ 	.word	0xffffffff


	//   ....[43]....
        /*0100*/ 	.word	0xffffffff


	//   ....[44]....
        /*0104*/ 	.word	0xffffffff


	//   ....[45]....
        /*0108*/ 	.word	0xffffffff


	//   ....[46]....
        /*010c*/ 	.word	0xffffffff


	//   ....[47]....
        /*0110*/ 	.word	0xffffffff


	//   ....[48]....
        /*0114*/ 	.word	0xffffffff


	//   ....[49]....
        /*0118*/ 	.word	0xffffffff


	//   ....[50]....
        /*011c*/ 	.word	0xffffffff


	//   ....[51]....
        /*0120*/ 	.word	0xffffffff


	//   ....[52]....
        /*0124*/ 	.word	0xffffffff


	//   ....[53]....
        /*0128*/ 	.word	0xffffffff


	//   ....[54]....
        /*012c*/ 	.word	0xffffffff


	//   ....[55]....
        /*0130*/ 	.word	0xffffffff


	//   ....[56]....
        /*0134*/ 	.word	0xffffffff


	//   ....[57]....
        /*0138*/ 	.word	0xffffffff


	//   ....[58]....
        /*013c*/ 	.word	0xffffffff


	//   ....[59]....
        /*0140*/ 	.word	0xffffffff


	//   ....[60]....
        /*0144*/ 	.word	0xffffffff


	//   ....[61]....
        /*0148*/ 	.word	0xffffffff


	//   ....[62]....
        /*014c*/ 	.word	0xffffffff


	//   ....[63]....
        /*0150*/ 	.word	0xffffffff


	//   ....[64]....
        /*0154*/ 	.word	0xffffffff


	//   ....[65]....
        /*0158*/ 	.word	0xffffffff


	//   ....[66]....
        /*015c*/ 	.word	0xffffffff


	//   ....[67]....
        /*0160*/ 	.word	0xffffffff


	//   ....[68]....
        /*0164*/ 	.word	0xffffffff


	//   ....[69]....
        /*0168*/ 	.word	0xffffffff


	//   ....[70]....
        /*016c*/ 	.word	0xffffffff


	//   ....[71]....
        /*0170*/ 	.word	0xffffffff


	//   ....[72]....
        /*0174*/ 	.word	0xffffffff


	//   ....[73]....
        /*0178*/ 	.word	0xffffffff


	//   ....[74]....
        /*017c*/ 	.word	0xffffffff


	//   ....[75]....
        /*0180*/ 	.word	0xffffffff


	//   ....[76]....
        /*0184*/ 	.word	0xffffffff


	//   ....[77]....
        /*0188*/ 	.word	0xffffffff


	//   ....[78]....
        /*018c*/ 	.word	0xffffffff


	//   ....[79]....
        /*0190*/ 	.word	0xffffffff


	//   ....[80]....
        /*0194*/ 	.word	0xffffffff


	//   ....[81]....
        /*0198*/ 	.word	0xffffffff


	//   ....[82]....
        /*019c*/ 	.word	0x0500000f


	//   ....[83]....
        /*01a0*/ 	.word	0x0500000f


	//   ....[84]....
        /*01a4*/ 	.word	0x0500000f


	//   ....[85]....
        /*01a8*/ 	.word	0x0500000f


	//   ....[86]....
        /*01ac*/ 	.word	0x0500000f


	//   ....[87]....
        /*01b0*/ 	.word	0x0500000f


	//   ....[88]....
        /*01b4*/ 	.word	0x0500000f


	//   ....[89]....
        /*01b8*/ 	.word	0x0500000f


	//   ....[90]....
        /*01bc*/ 	.word	0x0500000f


	//   ....[91]....
        /*01c0*/ 	.word	0x0500000f


	//   ....[92]....
        /*01c4*/ 	.word	0x0500000f


	//   ....[93]....
        /*01c8*/ 	.word	0x0500000f


	//   ....[94]....
        /*01cc*/ 	.word	0x0500000f


	//   ....[95]....
        /*01d0*/ 	.word	0x0500000f


	//   ....[96]....
        /*01d4*/ 	.word	0x0500000f


	//   ....[97]....
        /*01d8*/ 	.word	0x0500000f


	//   ....[98]....
        /*01dc*/ 	.word	0x0500000f


	//   ....[99]....
        /*01e0*/ 	.word	0x0500000f


	//   ....[100]....
        /*01e4*/ 	.word	0x0500000f


	//   ....[101]....
        /*01e8*/ 	.word	0x0500000f


	//   ....[102]....
        /*01ec*/ 	.word	0x0500000f


	//   ....[103]....
        /*01f0*/ 	.word	0x0500000f


	//   ....[104]....
        /*01f4*/ 	.word	0x0500000f


	//   ....[105]....
        /*01f8*/ 	.word	0x0500000f


	//   ....[106]....
        /*01fc*/ 	.word	0x0500000f


	//   ....[107]....
        /*0200*/ 	.word	0x0500000f


	//   ....[108]....
        /*0204*/ 	.word	0x0500000f


	//----- nvinfo : EIATTR_COOP_GROUP_INSTR_OFFSETS
	.align		4
.L_1579:
        /*0208*/ 	.byte	0x04, 0x28
        /*020a*/ 	.short	(.L_1581 - .L_1580)


	//   ....[0]....
.L_1580:
        /*020c*/ 	.word	0x00000060


	//   ....[1]....
        /*0210*/ 	.word	0x00000130


	//   ....[2]....
        /*0214*/ 	.word	0x00000180


	//   ....[3]....
        /*0218*/ 	.word	0x000003b0


	//   ....[4]....
        /*021c*/ 	.word	0x00000510


	//   ....[5]....
        /*0220*/ 	.word	0x00000630


	//   ....[6]....
        /*0224*/ 	.word	0x00000790


	//   ....[7]....
        /*0228*/ 	.word	0x000016c0


	//   ....[8]....
        /*022c*/ 	.word	0x00001ed0


	//   ....[9]....
        /*0230*/ 	.word	0x00002bb0


	//   ....[10]....
        /*0234*/ 	.word	0x00003b70


	//   ....[11]....
        /*0238*/ 	.word	0x00003c40


	//   ....[12]....
        /*023c*/ 	.word	0x000044d0


	//   ....[13]....
        /*0240*/ 	.word	0x00004520


	//   ....[14]....
        /*0244*/ 	.word	0x00006250


	//   ....[15]....
        /*0248*/ 	.word	0x00006490


	//   ....[16]....
        /*024c*/ 	.word	0x00007070


	//   ....[17]....
        /*0250*/ 	.word	0x00007110


	//   ....[18]....
        /*0254*/ 	.word	0x00007990


	//   ....[19]....
        /*0258*/ 	.word	0x00007a00


	//   ....[20]....
        /*025c*/ 	.word	0x00009880


	//   ....[21]....
        /*0260*/ 	.word	0x000098f0


	//   ....[22]....
        /*0264*/ 	.word	0x00009ff0


	//   ....[23]....
        /*0268*/ 	.word	0x0000a070


	//   ....[24]....
        /*026c*/ 	.word	0x0000ba60


	//   ....[25]....
        /*0270*/ 	.word	0x0000c210


	//   ....[26]....
        /*0274*/ 	.word	0x0000cd80


	//   ....[27]....
        /*0278*/ 	.word	0x0000ce80


	//   ....[28]....
        /*027c*/ 	.word	0x0000d720


	//   ....[29]....
        /*0280*/ 	.word	0x0000d780


	//   ....[30]....
        /*0284*/ 	.word	0x0000e670


	//   ....[31]....
        /*0288*/ 	.word	0x0000e6b0


	//   ....[32]....
        /*028c*/ 	.word	0x0000e7a0


	//   ....[33]....
        /*0290*/ 	.word	0x0000e7b0


	//   ....[34]....
        /*0294*/ 	.word	0x0000f380


	//   ....[35]....
        /*0298*/ 	.word	0x0000f3b0


	//   ....[36]....
        /*029c*/ 	.word	0x0000f3e0


	//   ....[37]....
        /*02a0*/ 	.word	0x0000f440


	//   ....[38]....
        /*02a4*/ 	.word	0x0000f860


	//   ....[39]....
        /*02a8*/ 	.word	0x0000f8a0


	//   ....[40]....
        /*02ac*/ 	.word	0x0000f8c0


	//   ....[41]....
        /*02b0*/ 	.word	0x0000f900


	//   ....[42]....
        /*02b4*/ 	.word	0x0000f920


	//   ....[43]....
        /*02b8*/ 	.word	0x0000f930


	//   ....[44]....
        /*02bc*/ 	.word	0x0000f950


	//   ....[45]....
        /*02c0*/ 	.word	0x0000f970


	//   ....[46]....
        /*02c4*/ 	.word	0x0000ffe0


	//   ....[47]....
        /*02c8*/ 	.word	0x00010020


	//   ....[48]....
        /*02cc*/ 	.word	0x00010060


	//   ....[49]....
        /*02d0*/ 	.word	0x00010090


	//   ....[50]....
        /*02d4*/ 	.word	0x000100b0


	//   ....[51]....
        /*02d8*/ 	.word	0x000100c0


	//   ....[52]....
        /*02dc*/ 	.word	0x000100d0


	//   ....[53]....
        /*02e0*/ 	.word	0x000100f0


	//   ....[54]....
        /*02e4*/ 	.word	0x00010270


	//   ....[55]....
        /*02e8*/ 	.word	0x000112a0


	//   ....[56]....
        /*02ec*/ 	.word	0x00011cb0


	//   ....[57]....
        /*02f0*/ 	.word	0x00011cc0


	//   ....[58]....
        /*02f4*/ 	.word	0x00011cd0


	//   ....[59]....
        /*02f8*/ 	.word	0x00011d00


	//   ....[60]....
        /*02fc*/ 	.word	0x00011d60


	//   ....[61]....
        /*0300*/ 	.word	0x00011da0


	//   ....[62]....
        /*0304*/ 	.word	0x00011df0


	//   ....[63]....
        /*0308*/ 	.word	0x00011e50


	//   ....[64]....
        /*030c*/ 	.word	0x00011e70


	//   ....[65]....
        /*0310*/ 	.word	0x00011e90


	//   ....[66]....
        /*0314*/ 	.word	0x00011ee0


	//   ....[67]....
        /*0318*/ 	.word	0x00011f40


	//   ....[68]....
        /*031c*/ 	.word	0x00011f60


	//   ....[69]....
        /*0320*/ 	.word	0x00011f80


	//   ....[70]....
        /*0324*/ 	.word	0x00011fe0


	//   ....[71]....
        /*0328*/ 	.word	0x00012010


	//   ....[72]....
        /*032c*/ 	.word	0x00012050


	//   ....[73]....
        /*0330*/ 	.word	0x00012070


	//   ....[74]....
        /*0334*/ 	.word	0x00012090


	//   ....[75]....
        /*0338*/ 	.word	0x00012110


	//   ....[76]....
        /*033c*/ 	.word	0x00012120


	//   ....[77]....
        /*0340*/ 	.word	0x00012140


	//   ....[78]....
        /*0344*/ 	.word	0x00012160


	//   ....[79]....
        /*0348*/ 	.word	0x000121d0


	//   ....[80]....
        /*034c*/ 	.word	0x00013e60


	//   ....[81]....
        /*0350*/ 	.word	0x00014030


	//   ....[82]....
        /*0354*/ 	.word	0x00014650


	//   ....[83]....
        /*0358*/ 	.word	0x000147d0


	//   ....[84]....
        /*035c*/ 	.word	0x00014830


	//   ....[85]....
        /*0360*/ 	.word	0x000148e0


	//   ....[86]....
        /*0364*/ 	.word	0x00014980


	//   ....[87]....
        /*0368*/ 	.word	0x000149e0


	//   ....[88]....
        /*036c*/ 	.word	0x00014ad0


	//   ....[89]....
        /*0370*/ 	.word	0x00014b30


	//   ....[90]....
        /*0374*/ 	.word	0x00014be0


	//   ....[91]....
        /*0378*/ 	.word	0x00014c40


	//   ....[92]....
        /*037c*/ 	.word	0x00014d30


	//   ....[93]....
        /*0380*/ 	.word	0x00014d90


	//   ....[94]....
        /*0384*/ 	.word	0x00014e40


	//   ....[95]....
        /*0388*/ 	.word	0x00014ea0


	//   ....[96]....
        /*038c*/ 	.word	0x00014f80


	//   ....[97]....
        /*0390*/ 	.word	0x00014fe0


	//   ....[98]....
        /*0394*/ 	.word	0x000150b0


	//   ....[99]....
        /*0398*/ 	.word	0x00015110


	//   ....[100]....
        /*039c*/ 	.word	0x000151e0


	//   ....[101]....
        /*03a0*/ 	.word	0x00015240


	//   ....[102]....
        /*03a4*/ 	.word	0x000152f0


	//   ....[103]....
        /*03a8*/ 	.word	0x00015350


	//   ....[104]....
        /*03ac*/ 	.word	0x00015400


	//   ....[105]....
        /*03b0*/ 	.word	0x00015480


	//   ....[106]....
        /*03b4*/ 	.word	0x00015520


	//   ....[107]....
        /*03b8*/ 	.word	0x00015830


	//   ....[108]....
        /*03bc*/ 	.word	0x00015950


	//----- nvinfo : EIATTR_REG_RECONFIG
	.align		4
.L_1581:
        /*03c0*/ 	.byte	0x01, 0x54
	.zero		2


	//----- nvinfo : EIATTR_SYSCALL_OFFSETS
	.align		4
        /*03c4*/ 	.byte	0x04, 0x46
        /*03c6*/ 	.short	(.L_1583 - .L_1582)


	//   ....[0]....
.L_1582:
        /*03c8*/ 	.word	0x000018a0


	//   ....[1]....
        /*03cc*/ 	.word	0x00010ec0


	//   ....[2]....
        /*03d0*/ 	.word	0x00011010


	//   ....[3]....
        /*03d4*/ 	.word	0x00011100


	//   ....[4]....
        /*03d8*/ 	.word	0x00011830


	//----- nvinfo : EIATTR_MBARRIER_INSTR_OFFSETS
	.align		4
.L_1583:
        /*03dc*/ 	.byte	0x04, 0x39
        /*03de*/ 	.short	(.L_1585 - .L_1584)


	//   ....[0]....
.L_1584:
        /*03e0*/ 	.word	0x00000260
        /*03e4*/ 	.word	0x000000ff
        /*03e8*/ 	.word	0x00016800
        /*03ec*/ 	.short	0x0100
        /*03ee*/ 	.byte	0x08
	.zero		1


	//   ....[1]....
        /*03f0*/ 	.word	0x00000270
        /*03f4*/ 	.word	0x000000ff
        /*03f8*/ 	.word	0x00016820
        /*03fc*/ 	.short	0x0100
        /*03fe*/ 	.byte	0x08
	.zero		1


	//   ....[2]....
        /*0400*/ 	.word	0x00000360
        /*0404*/ 	.word	0x000000ff
        /*0408*/ 	.word	0x00016830
        /*040c*/ 	.short	0x0100
        /*040e*/ 	.byte	0x08
	.zero		1


	//   ....[3]....
        /*0410*/ 	.word	0x00000370
        /*0414*/ 	.word	0x000000ff
        /*0418*/ 	.word	0x00016840
        /*041c*/ 	.short	0x0100
        /*041e*/ 	.byte	0x08
	.zero		1


	//   ....[4]....
        /*0420*/ 	.word	0x00000380
        /*0424*/ 	.word	0x000000ff
        /*0428*/ 	.word	0x00016838
        /*042c*/ 	.short	0x0100
        /*042e*/ 	.byte	0x08
	.zero		1


	//   ....[5]....
        /*0430*/ 	.word	0x00000390
        /*0434*/ 	.word	0x000000ff
        /*0438*/ 	.word	0x00016848
        /*043c*/ 	.short	0x0100
        /*043e*/ 	.byte	0x08
	.zero		1


	//   ....[6]....
        /*0440*/ 	.word	0x000004c0
        /*0444*/ 	.word	0x000000ff
        /*0448*/ 	.word	0x00016850
        /*044c*/ 	.short	0x0100
        /*044e*/ 	.byte	0x08
	.zero		1


	//   ....[7]....
        /*0450*/ 	.word	0x000004d0
        /*0454*/ 	.word	0x000000ff
        /*0458*/ 	.word	0x00016860
        /*045c*/ 	.short	0x0100
        /*045e*/ 	.byte	0x08
	.zero		1


	//   ....[8]....
        /*0460*/ 	.word	0x000004e0
        /*0464*/ 	.word	0x000000ff
        /*0468*/ 	.word	0x00016858
        /*046c*/ 	.short	0x0100
        /*046e*/ 	.byte	0x08
	.zero		1


	//   ....[9]....
        /*0470*/ 	.word	0x000004f0
        /*0474*/ 	.word	0x000000ff
        /*0478*/ 	.word	0x00016868
        /*047c*/ 	.short	0x0100
        /*047e*/ 	.byte	0x08
	.zero		1


	//   ....[10]....
        /*0480*/ 	.word	0x000005e0
        /*0484*/ 	.word	0x000000ff
        /*0488*/ 	.word	0x00016870
        /*048c*/ 	.short	0x0100
        /*048e*/ 	.byte	0x06
	.zero		1


	//   ....[11]....
        /*0490*/ 	.word	0x000005f0
        /*0494*/ 	.word	0x000000ff
        /*0498*/ 	.word	0x00016880
        /*049c*/ 	.short	0x0100
        /*049e*/ 	.byte	0x06
	.zero		1


	//   ....[12]....
        /*04a0*/ 	.word	0x00000600
        /*04a4*/ 	.word	0x000000ff
        /*04a8*/ 	.word	0x00016878
        /*04ac*/ 	.short	0x0100
        /*04ae*/ 	.byte	0x06
	.zero		1


	//   ....[13]....
        /*04b0*/ 	.word	0x00000610
        /*04b4*/ 	.word	0x000000ff
        /*04b8*/ 	.word	0x00016888
        /*04bc*/ 	.short	0x0100
        /*04be*/ 	.byte	0x06
	.zero		1


	//   ....[14]....
        /*04c0*/ 	.word	0x00000740
        /*04c4*/ 	.word	0x000000ff
        /*04c8*/ 	.word	0x00016890
        /*04cc*/ 	.short	0x0100
        /*04ce*/ 	.byte	0x08
	.zero		1


	//   ....[15]....
        /*04d0*/ 	.word	0x00000750
        /*04d4*/ 	.word	0x000000ff
        /*04d8*/ 	.word	0x000168a0
        /*04dc*/ 	.short	0x0100
        /*04de*/ 	.byte	0x08
	.zero		1


	//   ....[16]....
        /*04e0*/ 	.word	0x00000760
        /*04e4*/ 	.word	0x000000ff
        /*04e8*/ 	.word	0x00016898
        /*04ec*/ 	.short	0x0100
        /*04ee*/ 	.byte	0x08
	.zero		1


	//   ....[17]....
        /*04f0*/ 	.word	0x00000770
        /*04f4*/ 	.word	0x000000ff
        /*04f8*/ 	.word	0x000168a8
        /*04fc*/ 	.short	0x0100
        /*04fe*/ 	.byte	0x08
	.zero		1


	//   ....[18]....
        /*0500*/ 	.word	0x000008a0
        /*0504*/ 	.word	0x000000ff
        /*0508*/ 	.word	0x000168b0
        /*050c*/ 	.short	0x0100
        /*050e*/ 	.byte	0x08
	.zero		1


	//   ....[19]....
        /*0510*/ 	.word	0x000008b0
        /*0514*/ 	.word	0x000000ff
        /*0518*/ 	.word	0x000168c0
        /*051c*/ 	.short	0x0100
        /*051e*/ 	.byte	0x08
	.zero		1


	//   ....[20]....
        /*0520*/ 	.word	0x000008c0
        /*0524*/ 	.word	0x000000ff
        /*0528*/ 	.word	0x000168b8
        /*052c*/ 	.short	0x0100
        /*052e*/ 	.byte	0x08
	.zero		1


	//   ....[21]....
        /*0530*/ 	.word	0x000008d0
        /*0534*/ 	.word	0x000000ff
        /*0538*/ 	.word	0x000168c8
        /*053c*/ 	.short	0x0100
        /*053e*/ 	.byte	0x08
	.zero		1


	//   ....[22]....
        /*0540*/ 	.word	0x00001920
        /*0544*/ 	.word	0x000000ff
        /*0548*/ 	.word	0x00016800
        /*054c*/ 	.short	0x010a
        /*054e*/ 	.byte	0x2d
	.zero		1


	//   ....[23]....
        /*0550*/ 	.word	0x000019a0
        /*0554*/ 	.word	0x0000000f
        /*0558*/ 	.word	0x00016830
        /*055c*/ 	.short	0x010a
        /*055e*/ 	.byte	0x3f
	.zero		1


	//   ....[24]....
        /*0560*/ 	.word	0x00001a00
        /*0564*/ 	.word	0x0000000f
        /*0568*/ 	.word	0x00016830
        /*056c*/ 	.short	0x010a
        /*056e*/ 	.byte	0x3f
	.zero		1


	//   ....[25]....
        /*0570*/ 	.word	0x00002030
        /*0574*/ 	.word	0x0000000f
        /*0578*/ 	.word	0x00000000
        /*057c*/ 	.short	0x0101
        /*057e*/ 	.byte	0x3f
	.zero		1


	//   ....[26]....
        /*0580*/ 	.word	0x000053e0
        /*0584*/ 	.word	0x000000ff
        /*0588*/ 	.word	0x00016830
        /*058c*/ 	.short	0x010a
        /*058e*/ 	.byte	0x06
	.zero		1


	//   ....[27]....
        /*0590*/ 	.word	0x00005420
        /*0594*/ 	.word	0x000000ff
        /*0598*/ 	.word	0x00016830
        /*059c*/ 	.short	0x010a
        /*059e*/ 	.byte	0x06
	.zero		1


	//   ....[28]....
        /*05a0*/ 	.word	0x00005600
        /*05a4*/ 	.word	0x000000ff
        /*05a8*/ 	.word	0x00016850
        /*05ac*/ 	.short	0x010a
        /*05ae*/ 	.byte	0x06
	.zero		1


	//   ....[29]....
        /*05b0*/ 	.word	0x00005640
        /*05b4*/ 	.word	0x000000ff
        /*05b8*/ 	.word	0x00016850
        /*05bc*/ 	.short	0x010a
        /*05be*/ 	.byte	0x06
	.zero		1


	//   ....[30]....
        /*05c0*/ 	.word	0x00006290
        /*05c4*/ 	.word	0x00000021
        /*05c8*/ 	.word	0x00000000
        /*05cc*/ 	.short	0x0101
        /*05ce*/ 	.byte	0x3f
	.zero		1


	//   ....[31]....
        /*05d0*/ 	.word	0x00007de0
        /*05d4*/ 	.word	0x00000015
        /*05d8*/ 	.word	0x00000000
        /*05dc*/ 	.short	0x0101
        /*05de*/ 	.byte	0x3f
	.zero		1


	//   ....[32]....
        /*05e0*/ 	.word	0x00008c30
        /*05e4*/ 	.word	0x000000ff
        /*05e8*/ 	.word	0x00016830
        /*05ec*/ 	.short	0x010a
        /*05ee*/ 	.byte	0x06
	.zero		1


	//   ....[33]....
        /*05f0*/ 	.word	0x00008c70
        /*05f4*/ 	.word	0x000000ff
        /*05f8*/ 	.word	0x00016830
        /*05fc*/ 	.short	0x010a
        /*05fe*/ 	.byte	0x06
	.zero		1


	//   ....[34]....
        /*0600*/ 	.word	0x00008e50
        /*0604*/ 	.word	0x000000ff
        /*0608*/ 	.word	0x00016850
        /*060c*/ 	.short	0x010a
        /*060e*/ 	.byte	0x06
	.zero		1


	//   ....[35]....
        /*0610*/ 	.word	0x00008e90
        /*0614*/ 	.word	0x000000ff
        /*0618*/ 	.word	0x00016850
        /*061c*/ 	.short	0x010a
        /*061e*/ 	.byte	0x06
	.zero		1


	//   ....[36]....
        /*0620*/ 	.word	0x0000a510
        /*0624*/ 	.word	0x0000000d
        /*0628*/ 	.word	0x00000000
        /*062c*/ 	.short	0x0101
        /*062e*/ 	.byte	0x3f
	.zero		1


	//   ....[37]....
        /*0630*/ 	.word	0x0000a6c0
        /*0634*/ 	.word	0x0000000f
        /*0638*/ 	.word	0x00000000
        /*063c*/ 	.short	0x0101
        /*063e*/ 	.byte	0x3f
	.zero		1


	//   ....[38]....
        /*0640*/ 	.word	0x0000b140
        /*0644*/ 	.word	0x000000ff
        /*0648*/ 	.word	0x00016830
        /*064c*/ 	.short	0x010a
        /*064e*/ 	.byte	0x06
	.zero		1


	//   ....[39]....
        /*0650*/ 	.word	0x0000b180
        /*0654*/ 	.word	0x000000ff
        /*0658*/ 	.word	0x00016830
        /*065c*/ 	.short	0x010a
        /*065e*/ 	.byte	0x06
	.zero		1


	//   ....[40]....
        /*0660*/ 	.word	0x0000b360
        /*0664*/ 	.word	0x000000ff
        /*0668*/ 	.word	0x00016850
        /*066c*/ 	.short	0x010a
        /*066e*/ 	.byte	0x06
	.zero		1


	//   ....[41]....
        /*0670*/ 	.word	0x0000b3a0
        /*0674*/ 	.word	0x000000ff
        /*0678*/ 	.word	0x00016850
        /*067c*/ 	.short	0x010a
        /*067e*/ 	.byte	0x06
	.zero		1


	//   ....[42]....
        /*0680*/ 	.word	0x0000bff0
        /*0684*/ 	.word	0x00000049
        /*0688*/ 	.word	0x00000000
        /*068c*/ 	.short	0x0101
        /*068e*/ 	.byte	0x3f
	.zero		1


	//   ....[43]....
        /*0690*/ 	.word	0x0000db10
        /*0694*/ 	.word	0x0000000d
        /*0698*/ 	.word	0x00000000
        /*069c*/ 	.short	0x0101
        /*069e*/ 	.byte	0x3f
	.zero		1


	//   ....[44]....
        /*06a0*/ 	.word	0x0000e5e0
        /*06a4*/ 	.word	0x000000ff
        /*06a8*/ 	.word	0x00016850
        /*06ac*/ 	.short	0x010a
        /*06ae*/ 	.byte	0x05
	.zero		1


	//   ....[45]....
        /*06b0*/ 	.word	0x0000e620
        /*06b4*/ 	.word	0x000000ff
        /*06b8*/ 	.word	0x00016850
        /*06bc*/ 	.short	0x010a
        /*06be*/ 	.byte	0x05
	.zero		1


	//   ....[46]....
        /*06c0*/ 	.word	0x0000eb40
        /*06c4*/ 	.word	0x00000007
        /*06c8*/ 	.word	0x00000000
        /*06cc*/ 	.short	0x0101
        /*06ce*/ 	.byte	0x3f
	.zero		1


	//   ....[47]....
        /*06d0*/ 	.word	0x0000f850
        /*06d4*/ 	.word	0x0000001f
        /*06d8*/ 	.word	0x00000000
        /*06dc*/ 	.short	0x0101
        /*06de*/ 	.byte	0x3f
	.zero		1


	//   ....[48]....
        /*06e0*/ 	.word	0x000114d0
        /*06e4*/ 	.word	0x00000003
        /*06e8*/ 	.word	0x00016840
        /*06ec*/ 	.short	0x010a
        /*06ee*/ 	.byte	0x3f
	.zero		1


	//   ....[49]....
        /*06f0*/ 	.word	0x000122a0
        /*06f4*/ 	.word	0x00000011
        /*06f8*/ 	.word	0x00016800
        /*06fc*/ 	.short	0x0107
        /*06fe*/ 	.byte	0x3f
	.zero		1


	//   ....[50]....
        /*0700*/ 	.word	0x00012370
        /*0704*/ 	.word	0x00000011
        /*0708*/ 	.word	0x00016800
        /*070c*/ 	.short	0x0101
        /*070e*/ 	.byte	0x3f
	.zero		1


	//   ....[51]....
        /*0710*/ 	.word	0x00012390
        /*0714*/ 	.word	0x00000011
        /*0718*/ 	.word	0x00016820
        /*071c*/ 	.short	0x010a
        /*071e*/ 	.byte	0x3f
	.zero		1


	//   ....[52]....
        /*0720*/ 	.word	0x000126b0
        /*0724*/ 	.word	0x00000003
        /*0728*/ 	.word	0x00016840
        /*072c*/ 	.short	0x010a
        /*072e*/ 	.byte	0x3f
	.zero		1


	//   ....[53]....
        /*0730*/ 	.word	0x000128e0
        /*0734*/ 	.word	0x00000002
        /*0738*/ 	.word	0x00000060
        /*073c*/ 	.short	0x010a
        /*073e*/ 	.byte	0x3f
	.zero		1


	//   ....[54]....
        /*0740*/ 	.word	0x00012e30
        /*0744*/ 	.word	0x00000003
        /*0748*/ 	.word	0x00016840
        /*074c*/ 	.short	0x010a
        /*074e*/ 	.byte	0x3f
	.zero		1


	//   ....[55]....
        /*0750*/ 	.word	0x00013060
        /*0754*/ 	.word	0x00000005
        /*0758*/ 	.word	0x00000060
        /*075c*/ 	.short	0x010a
        /*075e*/ 	.byte	0x3f
	.zero		1


	//   ....[56]....
        /*0760*/ 	.word	0x000134e0
        /*0764*/ 	.word	0x00000002
        /*0768*/ 	.word	0x00016840
        /*076c*/ 	.short	0x010a
        /*076e*/ 	.byte	0x3f
	.zero		1


	//   ....[57]....
        /*0770*/ 	.word	0x00013720
        /*0774*/ 	.word	0x00000005
        /*0778*/ 	.word	0x00000060
        /*077c*/ 	.short	0x010a
        /*077e*/ 	.byte	0x3f
	.zero		1


	//   ....[58]....
        /*0780*/ 	.word	0x00013b30
        /*0784*/ 	.word	0x00000003
        /*0788*/ 	.word	0x00016860
        /*078c*/ 	.short	0x010a
        /*078e*/ 	.byte	0x3f
	.zero		1


	//   ....[59]....
        /*0790*/ 	.word	0x00013fb0
        /*0794*/ 	.word	0x00000009
        /*0798*/ 	.word	0x00016820
        /*079c*/ 	.short	0x010a
        /*079e*/ 	.byte	0x3f
	.zero		1


	//   ....[60]....
        /*07a0*/ 	.word	0x00014150
        /*07a4*/ 	.word	0x00000007
        /*07a8*/ 	.word	0x00000000
        /*07ac*/ 	.short	0x010a
        /*07ae*/ 	.byte	0x3f
	.zero		1


	//   ....[61]....
        /*07b0*/ 	.word	0x000141c0
        /*07b4*/ 	.word	0x00000003
        /*07b8*/ 	.word	0x00000000
        /*07bc*/ 	.short	0x010a
        /*07be*/ 	.byte	0x3f
	.zero		1


	//   ....[62]....
        /*07c0*/ 	.word	0x00014220
        /*07c4*/ 	.word	0x00000005
        /*07c8*/ 	.word	0x00000000
        /*07cc*/ 	.short	0x010a
        /*07ce*/ 	.byte	0x3f
	.zero		1


	//   ....[63]....
        /*07d0*/ 	.word	0x00014250
        /*07d4*/ 	.word	0x00000003
        /*07d8*/ 	.word	0x00000000
        /*07dc*/ 	.short	0x010a
        /*07de*/ 	.byte	0x3f
	.zero		1


	//   ....[64]....
        /*07e0*/ 	.word	0x000142c0
        /*07e4*/ 	.word	0x00000003
        /*07e8*/ 	.word	0x00016800
        /*07ec*/ 	.short	0x010a
        /*07ee*/ 	.byte	0x3f
	.zero		1


	//   ....[65]....
        /*07f0*/ 	.word	0x00014310
        /*07f4*/ 	.word	0x0000000f
        /*07f8*/ 	.word	0x00016830
        /*07fc*/ 	.short	0x010a
        /*07fe*/ 	.byte	0x3f
	.zero		1


	//   ....[66]....
        /*0800*/ 	.word	0x00014370
        /*0804*/ 	.word	0x00000008
        /*0808*/ 	.word	0x00016830
        /*080c*/ 	.short	0x010a
        /*080e*/ 	.byte	0x3f
	.zero		1


	//   ....[67]....
        /*0810*/ 	.word	0x000143d0
        /*0814*/ 	.word	0x00000008
        /*0818*/ 	.word	0x00016850
        /*081c*/ 	.short	0x010a
        /*081e*/ 	.byte	0x3f
	.zero		1


	//   ....[68]....
        /*0820*/ 	.word	0x00014430
        /*0824*/ 	.word	0x0000000b
        /*0828*/ 	.word	0x00016830
        /*082c*/ 	.short	0x010a
        /*082e*/ 	.byte	0x3f
	.zero		1


	//   ....[69]....
        /*0830*/ 	.word	0x00014490
        /*0834*/ 	.word	0x0000000b
        /*0838*/ 	.word	0x00016850
        /*083c*/ 	.short	0x010a
        /*083e*/ 	.byte	0x3f
	.zero		1


	//   ....[70]....
        /*0840*/ 	.word	0x000144f0
        /*0844*/ 	.word	0x00000009
        /*0848*/ 	.word	0x00016830
        /*084c*/ 	.short	0x010a
        /*084e*/ 	.byte	0x3f
	.zero		1


	//   ....[71]....
        /*0850*/ 	.word	0x00014550
        /*0854*/ 	.word	0x00000009
        /*0858*/ 	.word	0x00016850
        /*085c*/ 	.short	0x010a
        /*085e*/ 	.byte	0x3f
	.zero		1


	//   ....[72]....
        /*0860*/ 	.word	0x000145b0
        /*0864*/ 	.word	0x00000005
        /*0868*/ 	.word	0x00016850
        /*086c*/ 	.short	0x010a
        /*086e*/ 	.byte	0x3f
	.zero		1


	//   ....[73]....
        /*0870*/ 	.word	0x00014700
        /*0874*/ 	.word	0x00000003
        /*0878*/ 	.word	0x00016840
        /*087c*/ 	.short	0x010a
        /*087e*/ 	.byte	0x3f
	.zero		1


	//   ....[74]....
        /*0880*/ 	.word	0x00015550
        /*0884*/ 	.word	0x00000011
        /*0888*/ 	.word	0x00016820
        /*088c*/ 	.short	0x010a
        /*088e*/ 	.byte	0x3f
	.zero		1


	//   ....[75]....
        /*0890*/ 	.word	0x000155a0
        /*0894*/ 	.word	0x00000003
        /*0898*/ 	.word	0x00016840
        /*089c*/ 	.short	0x010a
        /*089e*/ 	.byte	0x3f
	.zero		1


	//   ....[76]....
        /*08a0*/ 	.word	0x000155f0
        /*08a4*/ 	.word	0x00000002
        /*08a8*/ 	.word	0x00000060
        /*08ac*/ 	.short	0x010a
        /*08ae*/ 	.byte	0x3f
	.zero		1


	//   ....[77]....
        /*08b0*/ 	.word	0x00015640
        /*08b4*/ 	.word	0x00000003
        /*08b8*/ 	.word	0x00016840
        /*08bc*/ 	.short	0x010a
        /*08be*/ 	.byte	0x3f
	.zero		1


	//   ....[78]....
        /*08c0*/ 	.word	0x00015690
        /*08c4*/ 	.word	0x00000005
        /*08c8*/ 	.word	0x00000060
        /*08cc*/ 	.short	0x010a
        /*08ce*/ 	.byte	0x3f
	.zero		1


	//   ....[79]....
        /*08d0*/ 	.word	0x000156e0
        /*08d4*/ 	.word	0x00000002
        /*08d8*/ 	.word	0x00016840
        /*08dc*/ 	.short	0x010a
        /*08de*/ 	.byte	0x3f
	.zero		1


	//   ....[80]....
        /*08e0*/ 	.word	0x00015730
        /*08e4*/ 	.word	0x00000005
        /*08e8*/ 	.word	0x00000060
        /*08ec*/ 	.short	0x010a
        /*08ee*/ 	.byte	0x3f
	.zero		1


	//   ....[81]....
        /*08f0*/ 	.word	0x00015780
        /*08f4*/ 	.word	0x00000003
        /*08f8*/ 	.word	0x00016860
        /*08fc*/ 	.short	0x010a
        /*08fe*/ 	.byte	0x3f
	.zero		1


	//   ....[82]....
        /*0900*/ 	.word	0x00015870
        /*0904*/ 	.word	0x00000009
        /*0908*/ 	.word	0x00016820
        /*090c*/ 	.short	0x010a
        /*090e*/ 	.byte	0x3f
	.zero		1


	//   ....[83]....
        /*0910*/ 	.word	0x00015a10
        /*0914*/ 	.word	0x00000007
        /*0918*/ 	.word	0x00000000
        /*091c*/ 	.short	0x010a
        /*091e*/ 	.byte	0x3f
	.zero		1


	//   ....[84]....
        /*0920*/ 	.word	0x00015a60
        /*0924*/ 	.word	0x00000003
        /*0928*/ 	.word	0x00000000
        /*092c*/ 	.short	0x010a
        /*092e*/ 	.byte	0x3f
	.zero		1


	//   ....[85]....
        /*0930*/ 	.word	0x00015ab0
        /*0934*/ 	.word	0x00000005
        /*0938*/ 	.word	0x00000000
        /*093c*/ 	.short	0x010a
        /*093e*/ 	.byte	0x3f
	.zero		1


	//----- nvinfo : EIATTR_NUM_MBARRIERS
	.align		4
.L_1585:
        /*0940*/ 	.byte	0x03, 0x38
        /*0942*/ 	.short	0x0016


	//----- nvinfo : EIATTR_EXIT_INSTR_OFFSETS
	.align		4
        /*0944*/ 	.byte	0x04, 0x1c
        /*0946*/ 	.short	(.L_1587 - .L_1586)


	//   ....[0]....
.L_1586:
        /*0948*/ 	.word	0x00000a30


	//   ....[1]....
        /*094c*/ 	.word	0x00010200


	//   ....[2]....
        /*0950*/ 	.word	0x000142a0


	//----- nvinfo : EIATTR_MAX_THREADS
	.align		4
.L_1587:
        /*0954*/ 	.byte	0x04, 0x05
        /*0956*/ 	.short	(.L_1589 - .L_1588)
.L_1588:
        /*0958*/ 	.word	0x00000200
        /*095c*/ 	.word	0x00000001
        /*0960*/ 	.word	0x00000001


	//----- nvinfo : EIATTR_CRS_STACK_SIZE
	.align		4
.L_1589:
        /*0964*/ 	.byte	0x04, 0x1e
        /*0966*/ 	.short	(.L_1591 - .L_1590)
.L_1590:
        /*0968*/ 	.word	0x00000000


	//----- nvinfo : EIATTR_CBANK_PARAM_SIZE
	.align		4
.L_1591:
        /*096c*/ 	.byte	0x03, 0x19
        /*096e*/ 	.short	0x0af0


	//----- nvinfo : EIATTR_PARAM_CBANK
	.align		4
        /*0970*/ 	.byte	0x04, 0x0a
        /*0972*/ 	.short	(.L_1593 - .L_1592)
	.align		4
.L_1592:
        /*0974*/ 	.word	index@(.nv.constant0._ZN7cutlass13device_kernelIN5flash11enable_sm90INS1_16FlashAttnFwdSm90INS1_25CollectiveMainloopFwdSm90ILi2EN4cute5tupleIJNS5_1CILi1EEES8_S8_EEENS6_IJNS7_ILi192EEENS7_ILi128EEENS7_ILi64EEEEEELi64ENS_6half_tEfNS_4arch4Sm90ELb0ELb1ELb1ELb0ELb0ELb0ELb0ELb1ELb1ELb1ELb0ELb0EEENS1_21CollectiveEpilogueFwdINS6_IJSA_SC_SB_EEES9_SE_SG_Li384ELb0ELb1ELb0ELb0EEENS1_30DynamicPersistentTileSchedulerILi384ELi128ELb0ELb1ELb1EEEEEEEEEvNT_6ParamsE)
        /*0978*/ 	.short	0x0210
        /*097a*/ 	.short	0x0af0


	//----- nvinfo : EIATTR_SW_WAR
	.align		4
.L_1593:
        /*097c*/ 	.byte	0x04, 0x36
        /*097e*/ 	.short	(.L_1595 - .L_1594)
.L_1594:
        /*0980*/ 	.word	0x00000008
.L_1595:


//--------------------- .nv.info._ZN7cutlass13device_kernelIN5flash11enable_sm90INS1_16FlashAttnFwdSm90INS1_25CollectiveMainloopFwdSm90ILi2EN4cute5tupleIJNS5_1CILi1EEES8_S8_EEENS6_IJNS7_ILi192EEENS7_ILi128EEENS7_ILi64EEEEEELi64ENS_6half_tEfNS_4arch4Sm90ELb0ELb1ELb1ELb1ELb0ELb0ELb0ELb1ELb1ELb1ELb0ELb0EEENS1_21CollectiveEpilogueFwdINS6_IJSA_SC_SB_EEES9_SE_SG_Li384ELb1ELb1ELb0ELb0EEENS1_36VarlenDynamicPersistentTileSchedulerILi192ELi128ELi384ELi128ELb0ELb1ELb1ELb1ELb0ELb1EEEEEEEEEvNT_6ParamsE --------------------------
	.section	.nv.info._ZN7cutlass13device_kernelIN5flash11enable_sm90INS1_16FlashAttnFwdSm90INS1_25CollectiveMainloopFwdSm90ILi2EN4cute5tupleIJNS5_1CILi1EEES8_S8_EEENS6_IJNS7_ILi192EEENS7_ILi128EEENS7_ILi64EEEEEELi64ENS_6half_tEfNS_4arch4Sm90ELb0ELb1ELb1ELb1ELb0ELb0ELb0ELb1ELb1ELb1ELb0ELb0EEENS1_21CollectiveEpilogueFwdINS6_IJSA_SC_SB_EEES9_SE_SG_Li384ELb1ELb1ELb0ELb0EEENS1_36VarlenDynamicPersistentTileSchedulerILi192ELi128ELi384ELi128ELb0ELb1ELb1ELb1ELb0ELb1EEEEEEEEEvNT_6ParamsE,"",@"SHT_CUDA_INFO"
	.sectionflags	@""
	.align	4


	//----- nvinfo : EIATTR_CUDA_API_VERSION
	.align		4
        /*0000*/ 	.byte	0x04, 0x37
        /*0002*/ 	.short	(.L_1597 - .L_1596)
.L_1596:
        /*0004*/ 	.word	0x00000082


	//----- nvinfo : EIATTR_KPARAM_INFO
	.align		4
.L_1597:
        /*0008*/ 	.byte	0x04, 0x17
        /*000a*/ 	.short	(.L_1599 - .L_1598)
.L_1598:
        /*000c*/ 	.word	0x00000000
        /*0010*/ 	.short	0x0000
        /*0012*/ 	.short	0x0070
        /*0014*/ 	.byte	0x00, 0xf0, 0x01, 0x2a


	//----- nvinfo : EIATTR_SPARSE_MMA_MASK
	.align		4
.L_1599:
        /*0018*/ 	.byte	0x03, 0x50
        /*001a*/ 	.short	0x0000


	//----- nvinfo : EIATTR_MAXREG_COUNT
	.align		4
        /*001c*/ 	.byte	0x03, 0x1b
        /*001e*/ 	.short	0x0080


	//----- nvinfo : EIATTR_NUM_BARRIERS
	.align		4
        /*0020*/ 	.byte	0x02, 0x4c
        /*0022*/ 	.byte	0x10
	.zero		1


	//----- nvinfo : EIATTR_EXTERNS
	.align		4
        /*0024*/ 	.byte	0x04, 0x0f
        /*0026*/ 	.short	(.L_1601 - .L_1600)


	//   ....[0]....
	.align		4
.L_1600:
        /*0028*/ 	.word	index@(__assertfail)


	//----- nvinfo : EIATTR_ANNOTATIONS
	.align		4
.L_1601:
        /*002c*/ 	.byte	0x04, 0x55
        /*002e*/ 	.short	(.L_1603 - .L_1602)


	//   ....[0]....
.L_1602:
        /* <DEDUP_REMOVED lines=23> */


	//----- nvinfo : EIATTR_MERCURY_ISA_VERSION
	.align		4
.L_1603:
        /*0190*/ 	.byte	0x03, 0x5f
        /*0192*/ 	.short	0x0101


	//----- nvinfo : EIATTR_UNUSED_LOAD_BYTE_OFFSET
	.align		4
        /*0194*/ 	.byte	0x04, 0x44
        /*0196*/ 	.short	(.L_1605 - .L_1604)


	//   ....[0]....
.L_1604:
        /*0198*/ 	.word	0x00000a40
        /*019c*/ 	.word	0x0000fff0


	//   ....[1]....
        /*01a0*/ 	.word	0x0000ef20
        /*01a4*/ 	.word	0x0000fff0


	//----- nvinfo : EIATTR_INT_WARP_WIDE_INSTR_OFFSETS
	.align		4
.L_1605:
        /*01a8*/ 	.byte	0x04, 0x31
        /*01aa*/ 	.short	(.L_1607 - .L_1606)


	//   ....[0]....
.L_1606:
        /*01ac*/ 	.word	0x00000130


	//   ....[1]....
        /*01b0*/ 	.word	0x00000170


	//   ....[2]....
        /*01b4*/ 	.word	0x000001e0


	//   ....[3]....
        /*01b8*/ 	.word	0x00011de0


	//   ....[4]....
        /*01bc*/ 	.word	0x00011e70


	//   ....[5]....
        /*01c0*/ 	.word	0x00014e50


	//   ....[6]....
        /*01c4*/ 	.word	0x00014ee0


	//----- nvinfo : EIATTR_COOP_GROUP_MASK_REGIDS
	.align		4
.L_1607:
        /*01c8*/ 	.byte	0x04, 0x29
        /*01ca*/ 	.short	(.L_1609 - .L_1608)


	//   ....[0]....
.L_1608:
        /*01cc*/ 	.word	0xffffffff


	//   ....[1]....
        /*01d0*/ 	.word	0xffffffff


	//   ....[2]....
        /*01d4*/ 	.word	0xffffffff


	//   ....[3]....
        /*01d8*/ 	.word	0xffffffff


	//   ....[4]....
        /*01dc*/ 	.word	0xffffffff


	//   ....[5]....
        /*01e0*/ 	.word	0xffffffff


	//   ....[6]....
        /*01e4*/ 	.word	0xffffffff


	//   ....[7]....
        /*01e8*/ 	.word	0xffffffff


	//   ....[8]....
        /*01ec*/ 	.word	0xffffffff


	//   ....[9]....
        /*01f0*/ 	.word	0xffffffff


	//   ....[10]....
        /*01f4*/ 	.word	0xffffffff


	//   ....[11]....
        /*01f8*/ 	.word	0xffffffff


	//   ....[12]....
        /*01fc*/ 	.word	0xffffffff


	//   ....[13]....
        /*0200*/ 	.word	0xffffffff


	//   ....[14]....
        /*0204*/ 	.word	0xffffffff


	//   ....[15]....
        /*0208*/ 	.word	0xffffffff


	//   ....[16]....
        /*020c*/ 	.word	0xffffffff


	//   ....[17]....
        /*0210*/ 	.word	0xffffffff


	//   ....[18]....
        /*0214*/ 	.word	0xffffffff


	//   ....[19]....
        /*0218*/ 	.word	0xffffffff


	//   ....[20]....
        /*021c*/ 	.word	0xffffffff


	//   ....[21]....
        /*0220*/ 	.word	0xffffffff


	//   ....[22]....
        /*0224*/ 	.word	0xffffffff


	//   ....[23]....
        /*0228*/ 	.word	0xffffffff


	//   ....[24]....
        /*022c*/ 	.word	0xffffffff


	//   ....[25]....
        /*0230*/ 	.word	0xffffffff


	//   ....[26]....
        /*0234*/ 	.word	0xffffffff


	//   ....[27]....
        /*0238*/ 	.word	0xffffffff


	//   ....[28]....
        /*023c*/ 	.word	0xffffffff


	//   ....[29]....
        /*0240*/ 	.word	0xffffffff


	//   ....[30]....
        /*0244*/ 	.word	0xffffffff


	//   ....[31]....
        /*0248*/ 	.word	0xffffffff


	//   ....[32]....
        /*024c*/ 	.word	0xffffffff


	//   ....[33]....
        /*0250*/ 	.word	0xffffffff


	//   ....[34]....
        /*0254*/ 	.word	0xffffffff


	//   ....[35]....
        /*0258*/ 	.word	0xffffffff


	//   ....[36]....
        /*025c*/ 	.word	0xffffffff


	//   ....[37]....
        /*0260*/ 	.word	0xffffffff


	//   ....[38]....
        /*0264*/ 	.word	0xffffffff


	//   ....[39]....
        /*0268*/ 	.word	0xffffffff


	//   ....[40]....
        /*026c*/ 	.word	0xffffffff


	//   ....[41]....
        /*0270*/ 	.word	0xffffffff


	//   ....[42]....
        /*0274*/ 	.word	0xffffffff


	//   ....[43]....
        /*0278*/ 	.word	0xffffffff


	//   ....[44]....
        /*027c*/ 	.word	0xffffffff


	//   ....[45]....
        /*0280*/ 	.word	0xffffffff


	//   ....[46]....
        /*0284*/ 	.word	0xffffffff


	//   ....[47]....
        /*0288*/ 	.word	0xffffffff


	//   ....[48]....
        /*028c*/ 	.word	0xffffffff


	//   ....[49]....
        /*0290*/ 	.word	0xffffffff


	//   ....[50]....
        /*0294*/ 	.word	0xffffffff


	//   ....[51]....
        /*0298*/ 	.word	0xffffffff


	//   ....[52]....
        /*029c*/ 	.word	0xffffffff


	//   ....[53]....
        /*02a0*/ 	.word	0xffffffff


	//   ....[54]....
        /*02a4*/ 	.word	0xffffffff


	//   ....[55]....
        /*02a8*/ 	.word	0xffffffff


	//   ....[56]....
        /*02ac*/ 	.word	0xffffffff


	//   ....[57]....
        /*02b0*/ 	.word	0xffffffff


	//   ....[58]....
        /*02b4*/ 	.word	0xffffffff


	//   ....[59]....
        /*02b8*/ 	.word	0xffffffff


	//   ....[60]....
        /*02bc*/ 	.word	0xffffffff


	//   ....[61]....
        /*02c0*/ 	.word	0xffffffff


	//   ....[62]....
        /*02c4*/ 	.word	0xffffffff


	//   ....[63]....
        /*02c8*/ 	.word	0xffffffff


	//   ....[64]....
        /*02cc*/ 	.word	0xffffffff


	//   ....[65]....
        /*02d0*/ 	.word	0xffffffff


	//   ....[66]....
        /*02d4*/ 	.word	0xffffffff


	//   ....[67]....
        /*02d8*/ 	.word	0xffffffff


	//   ....[68]....
        /*02dc*/ 	.word	0xffffffff


	//   ....[69]....
        /*02e0*/ 	.word	0xffffffff


	//   ....[70]....
        /*02e4*/ 	.word	0xffffffff


	//   ....[71]....
        /*02e8*/ 	.word	0xffffffff


	//   ....[72]....
        /*02ec*/ 	.word	0xffffffff


	//   ....[73]....
        /*02f0*/ 	.word	0xffffffff


	//   ....[74]....
        /*02f4*/ 	.word	0xffffffff


	//   ....[75]....
        /*02f8*/ 	.word	0xffffffff


	//   ....[76]....
        /*02fc*/ 	.word	0xffffffff


	//   ....[77]....
        /*0300*/ 	.word	0xffffffff


	//   ....[78]....
        /*0304*/ 	.word	0xffffffff


	//   ....[79]....
        /*0308*/ 	.word	0xffffffff


	//   ....[80]....
        /*030c*/ 	.word	0xffffffff


	//   ....[81]....
        /*0310*/ 	.word	0xffffffff


	//   ....[82]....
        /*0314*/ 	.word	0xffffffff


	//   ....[83]....
        /*0318*/ 	.word	0xffffffff


	//   ....[84]....
        /*031c*/ 	.word	0xffffffff


	//   ....[85]....
        /*0320*/ 	.word	0xffffffff


	//   ....[86]....
        /*0324*/ 	.word	0xffffffff


	//   ....[87]....
        /*0328*/ 	.word	0xffffffff


	//   ....[88]....
        /*032c*/ 	.word	0xffffffff


	//   ....[89]....
        /*0330*/ 	.word	0xffffffff


	//   ....[90]....
        /*0334*/ 	.word	0xffffffff


	//   ....[91]....
        /*0338*/ 	.word	0xffffffff


	//   ....[92]....
        /*033c*/ 	.word	0xffffffff


	//   ....[93]....
        /*0340*/ 	.word	0xffffffff


	//   ....[94]....
        /*0344*/ 	.word	0xffffffff


	//   ....[95]....
        /*0348*/ 	.word	0xffffffff


	//   ....[96]....
        /*034c*/ 	.word	0xffffffff


	//   ....[97]....
        /*0350*/ 	.word	0xffffffff


	//   ....[98]....
        /*0354*/ 	.word	0xffffffff


	//   ....[99]....
        /*0358*/ 	.word	0xffffffff


	//   ....[100]....
        /*035c*/ 	.word	0xffffffff


	//   ....[101]....
        /*0360*/ 	.word	0xffffffff


	//   ....[102]....
        /*0364*/ 	.word	0xffffffff


	//   ....[103]....
        /*0368*/ 	.word	0xffffffff


	//   ....[104]....
        /*036c*/ 	.word	0xffffffff


	//   ....[105]....
        /*0370*/ 	.word	0xffffffff


	//   ....[106]....
        /*0374*/ 	.word	0xffffffff


	//   ....[107]....
        /*0378*/ 	.word	0xffffffff


	//   ....[108]....
        /*037c*/ 	.word	0xffffffff


	//   ....[109]....
        /*0380*/ 	.word	0xffffffff


	//   ....[110]....
        /*0384*/ 	.word	0xffffffff


	//   ....[111]....
        /*0388*/ 	.word	0xffffffff


	//   ....[112]....
        /*038c*/ 	.word	0xffffffff


	//   ....[113]....
        /*0390*/ 	.word	0x0500000f


	//   ....[114]....
        /*0394*/ 	.word	0x0500000f


	//   ....[115]....
        /*0398*/ 	.word	0x0500000f


	//   ....[116]....
        /*039c*/ 	.word	0x0500000f


	//   ....[117]....
        /*03a0*/ 	.word	0x0500000f


	//   ....[118]....
        /*03a4*/ 	.word	0x0500000f


	//   ....[119]....
        /*03a8*/ 	.word	0x0500000f


	//   ....[120]....
        /*03ac*/ 	.word	0x0500000f


	//   ....[121]....
        /*03b0*/ 	.word	0x0500000f


	//   ....[122]....
        /*03b4*/ 	.word	0x0500000f


	//   ....[123]....
        /*03b8*/ 	.word	0x0500000f


	//   ....[124]....
        /*03bc*/ 	.word	0x0500000f


	//   ....[125]....
        /*03c0*/ 	.word	0x0500000f


	//   ....[126]....
        /*03c4*/ 	.word	0x0500000f


	//   ....[127]....
        /*03c8*/ 	.word	0x0500000f


	//   ....[128]....
        /*03cc*/ 	.word	0x0500000f


	//   ....[129]....
        /*03d0*/ 	.word	0x0500000f


	//   ....[130]....
        /*03d4*/ 	.word	0x0500000f


	//   ....[131]....
        /*03d8*/ 	.word	0x0500000f


	//   ....[132]....
        /*03dc*/ 	.word	0x0500000f


	//   ....[133]....
        /*03e0*/ 	.word	0x0500000f


	//   ....[134]....
        /*03e4*/ 	.word	0x0500000f


	//   ....[135]....
        /*03e8*/ 	.word	0x0500000f


	//   ....[136]....
        /*03ec*/ 	.word	0x0500000f


	//   ....[137]....
        /*03f0*/ 	.word	0x0500000f


	//   ....[138]....
        /*03f4*/ 	.word	0x0500000f


	//   ....[139]....
        /*03f8*/ 	.word	0x0500000f


	//   ....[140]....
        /*03fc*/ 	.word	0x0500000f


	//   ....[141]....
        /*0400*/ 	.word	0x0500000f


	//   ....[142]....
        /*0404*/ 	.word	0x0500000f


	//   ....[143]....
        /*0408*/ 	.word	0x0500000f


	//   ....[144]....
        /*040c*/ 	.word	0x0500000f


	//   ....[145]....
        /*0410*/ 	.word	0x0500000f


	//   ....[146]....
        /*0414*/ 	.word	0x0500000f


	//   ....[147]....
        /*0418*/ 	.word	0x0500000f


	//   ....[148]....
        /*041c*/ 	.word	0x0500000f


	//   ....[149]....
        /*0420*/ 	.word	0x0500000f


	//   ....[150]....
        /*0424*/ 	.word	0x0500000f


	//   ....[151]....
        /*0428*/ 	.word	0x0500000f


	//   ....[152]....
        /*042c*/ 	.word	0x0500000f


	//   ....[153]....
        /*0430*/ 	.word	0x0500000f


	//   ....[154]....
        /*0434*/ 	.word	0x0500000f


	//   ....[155]....
        /*0438*/ 	.word	0x0500000f


	//----- nvinfo : EIATTR_COOP_GROUP_INSTR_OFFSETS
	.align		4
.L_1609:
        /*043c*/ 	.byte	0x04, 0x28
        /*043e*/ 	.short	(.L_1611 - .L_1610)


	//   ....[0]....
.L_1610:
        /*0440*/ 	.word	0x00000070


	//   ....[1]....
        /*0444*/ 	.word	0x00000140


	//   ....[2]....
        /*0448*/ 	.word	0x00000190


	//   ....[3]....
        /*044c*/ 	.word	0x000003c0


	//   ....[4]....
        /*0450*/ 	.word	0x00000520


	//   ....[5]....
        /*0454*/ 	.word	0x00000640


	//   ....[6]....
        /*0458*/ 	.word	0x000007a0


	//   ....[7]....
        /*045c*/ 	.word	0x00001850


	//   ....[8]....
        /*0460*/ 	.word	0x00002030


	//   ....[9]....
        /*0464*/ 	.word	0x000034c0


	//   ....[10]....
        /*0468*/ 	.word	0x00003c70


	//   ....[11]....
        /*046c*/ 	.word	0x00003d90


	//   ....[12]....
        /*0470*/ 	.word	0x00004670


	//   ....[13]....
        /*0474*/ 	.word	0x000046e0


	//   ....[14]....
        /*0478*/ 	.word	0x000063f0


	//   ....[15]....
        /*047c*/ 	.word	0x00006600


	//   ....[16]....
        /*0480*/ 	.word	0x000071f0


	//   ....[17]....
        /*0484*/ 	.word	0x000072c0


	//   ....[18]....
        /*0488*/ 	.word	0x00007b80


	//   ....[19]....
        /*048c*/ 	.word	0x00007c00


	//   ....[20]....
        /*0490*/ 	.word	0x00009a20


	//   ....[21]....
        /*0494*/ 	.word	0x00009a90


	//   ....[22]....
        /*0498*/ 	.word	0x0000a180


	//   ....[23]....
        /*049c*/ 	.word	0x0000a1f0


	//   ....[24]....
        /*04a0*/ 	.word	0x0000c110


	//   ....[25]....
        /*04a4*/ 	.word	0x0000c390


	//   ....[26]....
        /*04a8*/ 	.word	0x0000cf10


	//   ....[27]....
        /*04ac*/ 	.word	0x0000cf40


	//   ....[28]....
        /*04b0*/ 	.word	0x0000d910


	//   ....[29]....
        /*04b4*/ 	.word	0x0000da20


	//   ....[30]....
        /*04b8*/ 	.word	0x0000e800


	//   ....[31]....
        /*04bc*/ 	.word	0x0000e840


	//   ....[32]....
        /*04c0*/ 	.word	0x0000e920


	//   ....[33]....
        /*04c4*/ 	.word	0x0000e930


	//   ....[34]....
        /*04c8*/ 	.word	0x0000f6a0


	//   ....[35]....
        /*04cc*/ 	.word	0x0000f6e0


	//   ....[36]....
        /*04d0*/ 	.word	0x0000f720


	//   ....[37]....
        /*04d4*/ 	.word	0x0000f760


	//   ....[38]....
        /*04d8*/ 	.word	0x0000fc30


	//   ....[39]....
        /*04dc*/ 	.word	0x0000fc70


	//   ....[40]....
        /*04e0*/ 	.word	0x0000fc90


	//   ....[41]....
        /*04e4*/ 	.word	0x0000fcd0


	//   ....[42]....
        /*04e8*/ 	.word	0x0000fcf0


	//   ....[43]....
        /*04ec*/ 	.word	0x0000fd00


	//   ....[44]....
        /*04f0*/ 	.word	0x0000fd20


	//   ....[45]....
        /*04f4*/ 	.word	0x0000fd40


	//   ....[46]....
        /*04f8*/ 	.word	0x000105e0


	//   ....[47]....
        /*04fc*/ 	.word	0x00010610


	//   ....[48]....
        /*0500*/ 	.word	0x00010650


	//   ....[49]....
        /*0504*/ 	.word	0x00010680


	//   ....[50]....
        /*0508*/ 	.word	0x00010690


	//   ....[51]....
        /*050c*/ 	.word	0x000106a0


	//   ....[52]....
        /*0510*/ 	.word	0x000106b0


	//   ....[53]....
        /*0514*/ 	.word	0x000106d0


	//   ....[54]....
        /*0518*/ 	.word	0x00010830


	//   ....[55]....
        /*051c*/ 	.word	0x00010a20


	//   ....[56]....
        /*0520*/ 	.word	0x00010a50


	//   ....[57]....
        /*0524*/ 	.word	0x00010a80


	//   ....[58]....
        /*0528*/ 	.word	0x00010ab0


	//   ....[59]....
        /*052c*/ 	.word	0x00010ae0


	//   ....[60]....
        /*0530*/ 	.word	0x00010b10


	//   ....[61]....
        /*0534*/ 	.word	0x00010c80


	//   ....[62]....
        /*0538*/ 	.word	0x00010cb0


	//   ....[63]....
        /*053c*/ 	.word	0x00010ce0


	//   ....[64]....
        /*0540*/ 	.word	0x00010d10


	//   ....[65]....
        /*0544*/ 	.word	0x00010d40


	//   ....[66]....
        /*0548*/ 	.word	0x00010d70


	//   ....[67]....
        /*054c*/ 	.word	0x00010e10


	//   ....[68]....
        /*0550*/ 	.word	0x00010e70


	//   ....[69]....
        /*0554*/ 	.word	0x00010f10


	//   ....[70]....
        /*0558*/ 	.word	0x00012360


	//   ....[71]....
        /*055c*/ 	.word	0x00012f50


	//   ....[72]....
        /*0560*/ 	.word	0x00012f60


	//   ....[73]....
        /*0564*/ 	.word	0x00012f80


	//   ....[74]....
        /*0568*/ 	.word	0x00013010


	//   ....[75]....
        /*056c*/ 	.word	0x00013020


	//   ....[76]....
        /*0570*/ 	.word	0x00013090


	//   ....[77]....
        /*0574*/ 	.word	0x000130a0


	//   ....[78]....
        /*0578*/ 	.word	0x00013110


	//   ....[79]....
        /*057c*/ 	.word	0x00013120


	//   ....[80]....
        /*0580*/ 	.word	0x00013190


	//   ....[81]....
        /*0584*/ 	.word	0x000131a0


	//   ....[82]....
        /*0588*/ 	.word	0x00013210


	//   ....[83]....
        /*058c*/ 	.word	0x00013220


	//   ....[84]....
        /*0590*/ 	.word	0x00013290


	//   ....[85]....
        /*0594*/ 	.word	0x000132a0


	//   ....[86]....
        /*0598*/ 	.word	0x000132b0


	//   ....[87]....
        /*059c*/ 	.word	0x00013340


	//   ....[88]....
        /*05a0*/ 	.word	0x00013350


	//   ....[89]....
        /*05a4*/ 	.word	0x00013360


	//   ....[90]....
        /*05a8*/ 	.word	0x000133f0


	//   ....[91]....
        /*05ac*/ 	.word	0x00013430


	//   ....[92]....
        /*05b0*/ 	.word	0x00013450


	//   ....[93]....
        /*05b4*/ 	.word	0x000134b0


	//   ....[94]....
        /*05b8*/ 	.word	0x000134d0


	//   ....[95]....
        /*05bc*/ 	.word	0x000153b0


	//   ....[96]....
        /*05c0*/ 	.word	0x00015400


	//   ....[97]....
        /*05c4*/ 	.word	0x00015430


	//   ....[98]....
        /*05c8*/ 	.word	0x00015460


	//   ....[99]....
        /*05cc*/ 	.word	0x00015470


	//   ....[100]....
        /*05d0*/ 	.word	0x000154a0


	//   ....[101]....
        /*05d4*/ 	.word	0x000154d0


	//   ....[102]....
        /*05d8*/ 	.word	0x00015500


	//   ....[103]....
        /*05dc*/ 	.word	0x00015680


	//   ....[104]....
        /*05e0*/ 	.word	0x000156b0


	//   ....[105]....
        /*05e4*/ 	.word	0x000156e0


	//   ....[106]....
        /*05e8*/ 	.word	0x00015710


	//   ....[107]....
        /*05ec*/ 	.word	0x00015740


	//   ....[108]....
        /*05f0*/ 	.word	0x00015770


	//   ....[109]....
        /*05f4*/ 	.word	0x00015830


	//   ....[110]....
        /*05f8*/ 	.word	0x00015850


	//   ....[111]....
        /*05fc*/ 	.word	0x000158c0


	//   ....[112]....
        /*0600*/ 	.word	0x00015f60


	//   ....[113]....
        /*0604*/ 	.word	0x000165c0


	//   ....[114]....
        /*0608*/ 	.word	0x00016770


	//   ....[115]....
        /*060c*/ 	.word	0x000167c0


	//   ....[116]....
        /*0610*/ 	.word	0x00016820


	//   ....[117]....
        /*0614*/ 	.word	0x00016900


	//   ....[118]....
        /*0618*/ 	.word	0x00016960


	//   ....[119]....
        /*061c*/ 	.word	0x00016a40


	//   ....[120]....
        /*0620*/ 	.word	0x00016aa0


	//   ....[121]....
        /*0624*/ 	.word	0x00016b80


	//   ....[122]....
        /*0628*/ 	.word	0x00016be0


	//   ....[123]....
        /*062c*/ 	.word	0x00016cc0


	//   ....[124]....
        /*0630*/ 	.word	0x00016d20


	//   ....[125]....
        /*0634*/ 	.word	0x00016e00


	//   ....[126]....
        /*0638*/ 	.word	0x00016e60


	//   ....[127]....
        /*063c*/ 	.word	0x00016f40


	//   ....[128]....
        /*0640*/ 	.word	0x00016fa0


	//   ....[129]....
        /*0644*/ 	.word	0x00017090


	//   ....[130]....
        /*0648*/ 	.word	0x00017100


	//   ....[131]....
        /*064c*/ 	.word	0x000171c0


	//   ....[132]....
        /*0650*/ 	.word	0x00017220


	//   ....[133]....
        /*0654*/ 	.word	0x000172f0


	//   ....[134]....
        /*0658*/ 	.word	0x00017360


	//   ....[135]....
        /*065c*/ 	.word	0x00017430


	//   ....[136]....
        /*0660*/ 	.word	0x00017490


	//   ....[137]....
        /*0664*/ 	.word	0x00017530


	//   ....[138]....
        /*0668*/ 	.word	0x00017840


	//   ....[139]....
        /*066c*/ 	.word	0x000178e0


	//   ....[140]....
        /*0670*/ 	.word	0x00017a00


	//   ....[141]....
        /*0674*/ 	.word	0x00017a70


	//   ....[142]....
        /*0678*/ 	.word	0x00017ae0


	//   ....[143]....
        /*067c*/ 	.word	0x00017b50


	//   ....[144]....
        /*0680*/ 	.word	0x00017bc0


	//   ....[145]....
        /*0684*/ 	.word	0x00017c40


	//   ....[146]....
        /*0688*/ 	.word	0x00017cd0


	//   ....[147]....
        /*068c*/ 	.word	0x00017d60


	//   ....[148]....
        /*0690*/ 	.word	0x00017dd0


	//   ....[149]....
        /*0694*/ 	.word	0x00017e40


	//   ....[150]....
        /*0698*/ 	.word	0x00017eb0


	//   ....[151]....
        /*069c*/ 	.word	0x00017f30


	//   ....[152]....
        /*06a0*/ 	.word	0x00017fa0


	//   ....[153]....
        /*06a4*/ 	.word	0x00018040


	//   ....[154]....
        /*06a8*/ 	.word	0x000180d0


	//   ....[155]....
        /*06ac*/ 	.word	0x000181f0


	//----- nvinfo : EIATTR_REG_RECONFIG
	.align		4
.L_1611:
        /*06b0*/ 	.byte	0x01, 0x54
	.zero		2


	//----- nvinfo : EIATTR_SYSCALL_OFFSETS
	.align		4
        /*06b4*/ 	.byte	0x04, 0x46
        /*06b6*/ 	.short	(.L_1613 - .L_1612)


	//   ....[0]....
.L_1612:
        /*06b8*/ 	.word	0x00001a30


	//   ....[1]....
        /*06bc*/ 	.word	0x00011fd0


	//   ....[2]....
        /*06c0*/ 	.word	0x00012120


	//   ....[3]....
        /*06c4*/ 	.word	0x00012210


	//   ....[4]....
        /*06c8*/ 	.word	0x00012a30


	//----- nvinfo : EIATTR_MBARRIER_INSTR_OFFSETS
	.align		4
.L_1613:
        /*06cc*/ 	.byte	0x04, 0x39
        /*06ce*/ 	.short	(.L_1615 - .L_1614)


	//   ....[0]....
.L_1614:
        /*06d0*/ 	.word	0x00000270
        /*06d4*/ 	.word	0x000000ff
        /*06d8*/ 	.word	0x00016800
        /*06dc*/ 	.short	0x0100
        /*06de*/ 	.byte	0x08
	.zero		1


	//   ....[1]....
        /*06e0*/ 	.word	0x00000280
        /*06e4*/ 	.word	0x000000ff
        /*06e8*/ 	.word	0x00016820
        /*06ec*/ 	.short	0x0100
        /*06ee*/ 	.byte	0x08
	.zero		1


	//   ....[2]....
        /*06f0*/ 	.word	0x00000370
        /*06f4*/ 	.word	0x000000ff
        /*06f8*/ 	.word	0x00016830
        /*06fc*/ 	.short	0x0100
        /*06fe*/ 	.byte	0x08
	.zero		1


	//   ....[3]....
        /*0700*/ 	.word	0x00000380
        /*0704*/ 	.word	0x000000ff
        /*0708*/ 	.word	0x00016840
        /*070c*/ 	.short	0x0100
        /*070e*/ 	.byte	0x08
	.zero		1


	//   ....[4]....
        /*0710*/ 	.word	0x00000390
        /*0714*/ 	.word	0x000000ff
        /*0718*/ 	.word	0x00016838
        /*071c*/ 	.short	0x0100
        /*071e*/ 	.byte	0x08
	.zero		1


	//   ....[5]....
        /*0720*/ 	.word	0x000003a0
        /*0724*/ 	.word	0x000000ff
        /*0728*/ 	.word	0x00016848
        /*072c*/ 	.short	0x0100
        /*072e*/ 	.byte	0x08
	.zero		1


	//   ....[6]....
        /*0730*/ 	.word	0x000004d0
        /*0734*/ 	.word	0x000000ff
        /*0738*/ 	.word	0x00016850
        /*073c*/ 	.short	0x0100
        /*073e*/ 	.byte	0x08
	.zero		1


	//   ....[7]....
        /*0740*/ 	.word	0x000004e0
        /*0744*/ 	.word	0x000000ff
        /*0748*/ 	.word	0x00016860
        /*074c*/ 	.short	0x0100
        /*074e*/ 	.byte	0x08
	.zero		1


	//   ....[8]....
        /*0750*/ 	.word	0x000004f0
        /*0754*/ 	.word	0x000000ff
        /*0758*/ 	.word	0x00016858
        /*075c*/ 	.short	0x0100
        /*075e*/ 	.byte	0x08
	.zero		1


	//   ....[9]....
        /*0760*/ 	.word	0x00000500
        /*0764*/ 	.word	0x000000ff
        /*0768*/ 	.word	0x00016868
        /*076c*/ 	.short	0x0100
        /*076e*/ 	.byte	0x08
	.zero		1


	//   ....[10]....
        /*0770*/ 	.word	0x000005f0
        /*0774*/ 	.word	0x000000ff
        /*0778*/ 	.word	0x00016870
        /*077c*/ 	.short	0x0100
        /*077e*/ 	.byte	0x06
	.zero		1


	//   ....[11]....
        /*0780*/ 	.word	0x00000600
        /*0784*/ 	.word	0x000000ff
        /*0788*/ 	.word	0x00016880
        /*078c*/ 	.short	0x0100
        /*078e*/ 	.byte	0x06
	.zero		1


	//   ....[12]....
        /*0790*/ 	.word	0x00000610
        /*0794*/ 	.word	0x000000ff
        /*0798*/ 	.word	0x00016878
        /*079c*/ 	.short	0x0100
        /*079e*/ 	.byte	0x06
	.zero		1


	//   ....[13]....
        /*07a0*/ 	.word	0x00000620
        /*07a4*/ 	.word	0x000000ff
        /*07a8*/ 	.word	0x00016888
        /*07ac*/ 	.short	0x0100
        /*07ae*/ 	.byte	0x06
	.zero		1


	//   ....[14]....
        /*07b0*/ 	.word	0x00000750
        /*07b4*/ 	.word	0x000000ff
        /*07b8*/ 	.word	0x00016890
        /*07bc*/ 	.short	0x0100
        /*07be*/ 	.byte	0x08
	.zero		1


	//   ....[15]....
        /*07c0*/ 	.word	0x00000760
        /*07c4*/ 	.word	0x000000ff
        /*07c8*/ 	.word	0x000168a0
        /*07cc*/ 	.short	0x0100
        /*07ce*/ 	.byte	0x08
	.zero		1


	//   ....[16]....
        /*07d0*/ 	.word	0x00000770
        /*07d4*/ 	.word	0x000000ff
        /*07d8*/ 	.word	0x00016898
        /*07dc*/ 	.short	0x0100
        /*07de*/ 	.byte	0x08
	.zero		1


	//   ....[17]....
        /*07e0*/ 	.word	0x00000780
        /*07e4*/ 	.word	0x000000ff
        /*07e8*/ 	.word	0x000168a8
        /*07ec*/ 	.short	0x0100
        /*07ee*/ 	.byte	0x08
	.zero		1


	//   ....[18]....
        /*07f0*/ 	.word	0x000008b0
        /*07f4*/ 	.word	0x000000ff
        /*07f8*/ 	.word	0x000168b0
        /*07fc*/ 	.short	0x0100
        /*07fe*/ 	.byte	0x08
	.zero		1


	//   ....[19]....
        /*0800*/ 	.word	0x000008c0
        /*0804*/ 	.word	0x000000ff
        /*0808*/ 	.word	0x000168c0
        /*080c*/ 	.short	0x0100
        /*080e*/ 	.byte	0x08
	.zero		1


	//   ....[20]....
        /*0810*/ 	.word	0x000008d0
        /*0814*/ 	.word	0x000000ff
        /*0818*/ 	.word	0x000168b8
        /*081c*/ 	.short	0x0100
        /*081e*/ 	.byte	0x08
	.zero		1


	//   ....[21]....
        /*0820*/ 	.word	0x000008e0
        /*0824*/ 	.word	0x000000ff
        /*0828*/ 	.word	0x000168c8
        /*082c*/ 	.short	0x0100
        /*082e*/ 	.byte	0x08
	.zero		1


	//   ....[22]....
        /*0830*/ 	.word	0x00001ab0
        /*0834*/ 	.word	0x000000ff
        /*0838*/ 	.word	0x00016800
        /*083c*/ 	.short	0x010a
        /*083e*/ 	.byte	0x2d
	.zero		1


	//   ....[23]....
        /*0840*/ 	.word	0x00001b30
        /*0844*/ 	.word	0x0000000f
        /*0848*/ 	.word	0x00016830
        /*084c*/ 	.short	0x010a
        /*084e*/ 	.byte	0x3f
	.zero		1


	//   ....[24]....
        /*0850*/ 	.word	0x00001b90
        /*0854*/ 	.word	0x0000000f
        /*0858*/ 	.word	0x00016830
        /*085c*/ 	.short	0x010a
        /*085e*/ 	.byte	0x3f
	.zero		1


	//   ....[25]....
        /*0860*/ 	.word	0x00002190
        /*0864*/ 	.word	0x0000000f
        /*0868*/ 	.word	0x00000000
        /*086c*/ 	.short	0x0101
        /*086e*/ 	.byte	0x3f
	.zero		1


	//   ....[26]....
        /*0870*/ 	.word	0x00005570
        /*0874*/ 	.word	0x000000ff
        /*0878*/ 	.word	0x00016830
        /*087c*/ 	.short	0x010a
        /*087e*/ 	.byte	0x06
	.zero		1


	//   ....[27]....
        /*0880*/ 	.word	0x000055b0
        /*0884*/ 	.word	0x000000ff
        /*0888*/ 	.word	0x00016830
        /*088c*/ 	.short	0x010a
        /*088e*/ 	.byte	0x06
	.zero		1


	//   ....[28]....
        /*0890*/ 	.word	0x00005790
        /*0894*/ 	.word	0x000000ff
        /*0898*/ 	.word	0x00016850
        /*089c*/ 	.short	0x010a
        /*089e*/ 	.byte	0x06
	.zero		1


	//   ....[29]....
        /*08a0*/ 	.word	0x000057d0
        /*08a4*/ 	.word	0x000000ff
        /*08a8*/ 	.word	0x00016850
        /*08ac*/ 	.short	0x010a
        /*08ae*/ 	.byte	0x06
	.zero		1


	//   ....[30]....
        /*08b0*/ 	.word	0x00006460
        /*08b4*/ 	.word	0x00000021
        /*08b8*/ 	.word	0x00000000
        /*08bc*/ 	.short	0x0101
        /*08be*/ 	.byte	0x3f
	.zero		1


	//   ....[31]....
        /*08c0*/ 	.word	0x00007ed0
        /*08c4*/ 	.word	0x0000001d
        /*08c8*/ 	.word	0x00000000
        /*08cc*/ 	.short	0x0101
        /*08ce*/ 	.byte	0x3f
	.zero		1


	//   ....[32]....
        /*08d0*/ 	.word	0x00008dc0
        /*08d4*/ 	.word	0x000000ff
        /*08d8*/ 	.word	0x00016830
        /*08dc*/ 	.short	0x010a
        /*08de*/ 	.byte	0x06
	.zero		1


	//   ....[33]....
        /*08e0*/ 	.word	0x00008e00
        /*08e4*/ 	.word	0x000000ff
        /*08e8*/ 	.word	0x00016830
        /*08ec*/ 	.short	0x010a
        /*08ee*/ 	.byte	0x06
	.zero		1


	//   ....[34]....
        /*08f0*/ 	.word	0x00008fe0
        /*08f4*/ 	.word	0x000000ff
        /*08f8*/ 	.word	0x00016850
        /*08fc*/ 	.short	0x010a
        /*08fe*/ 	.byte	0x06
	.zero		1


	//   ....[35]....
        /*0900*/ 	.word	0x00009020
        /*0904*/ 	.word	0x000000ff
        /*0908*/ 	.word	0x00016850
        /*090c*/ 	.short	0x010a
        /*090e*/ 	.byte	0x06
	.zero		1


	//   ....[36]....
        /*0910*/ 	.word	0x0000a690
        /*0914*/ 	.word	0x00000015
        /*0918*/ 	.word	0x00000000
        /*091c*/ 	.short	0x0101
        /*091e*/ 	.byte	0x3f
	.zero		1


	//   ....[37]....
        /*0920*/ 	.word	0x0000a840
        /*0924*/ 	.word	0x00000015
        /*0928*/ 	.word	0x00000000
        /*092c*/ 	.short	0x0101
        /*092e*/ 	.byte	0x3f
	.zero		1


	//   ....[38]....
        /*0930*/ 	.word	0x0000b2c0
        /*0934*/ 	.word	0x000000ff
        /*0938*/ 	.word	0x00016830
        /*093c*/ 	.short	0x010a
        /*093e*/ 	.byte	0x06
	.zero		1


	//   ....[39]....
        /*0940*/ 	.word	0x0000b300
        /*0944*/ 	.word	0x000000ff
        /*0948*/ 	.word	0x00016830
        /*094c*/ 	.short	0x010a
        /*094e*/ 	.byte	0x06
	.zero		1


	//   ....[40]....
        /*0950*/ 	.word	0x0000b4e0
        /*0954*/ 	.word	0x000000ff
        /*0958*/ 	.word	0x00016850
        /*095c*/ 	.short	0x010a
        /*095e*/ 	.byte	0x06
	.zero		1


	//   ....[41]....
        /*0960*/ 	.word	0x0000b520
        /*0964*/ 	.word	0x000000ff
        /*0968*/ 	.word	0x00016850
        /*096c*/ 	.short	0x010a
        /*096e*/ 	.byte	0x06
	.zero		1


	//   ....[42]....
        /*0970*/ 	.word	0x0000c140
        /*0974*/ 	.word	0x00000047
        /*0978*/ 	.word	0x00000000
        /*097c*/ 	.short	0x0101
        /*097e*/ 	.byte	0x3f
	.zero		1


	//   ....[43]....
        /*0980*/ 	.word	0x0000d960
        /*0984*/ 	.word	0x0000001b
        /*0988*/ 	.word	0x00000000
        /*098c*/ 	.short	0x0101
        /*098e*/ 	.byte	0x3f
	.zero		1


	//   ....[44]....
        /*0990*/ 	.word	0x0000e770
        /*0994*/ 	.word	0x000000ff
        /*0998*/ 	.word	0x00016850
        /*099c*/ 	.short	0x010a
        /*099e*/ 	.byte	0x05
	.zero		1


	//   ....[45]....
        /*09a0*/ 	.word	0x0000e7b0
        /*09a4*/ 	.word	0x000000ff
        /*09a8*/ 	.word	0x00016850
        /*09ac*/ 	.short	0x010a
        /*09ae*/ 	.byte	0x05
	.zero		1


	//   ....[46]....
        /*09b0*/ 	.word	0x0000ecc0
        /*09b4*/ 	.word	0x00000005
        /*09b8*/ 	.word	0x00000000
        /*09bc*/ 	.short	0x0101
        /*09be*/ 	.byte	0x3f
	.zero		1


	//   ....[47]....
        /*09c0*/ 	.word	0x0000fbb0
        /*09c4*/ 	.word	0x00000015
        /*09c8*/ 	.word	0x00000000
        /*09cc*/ 	.short	0x0101
        /*09ce*/ 	.byte	0x3f
	.zero		1


	//   ....[48]....
        /*09d0*/ 	.word	0x000125b0
        /*09d4*/ 	.word	0x00000003
        /*09d8*/ 	.word	0x00016840
        /*09dc*/ 	.short	0x010a
        /*09de*/ 	.byte	0x3f
	.zero		1


	//   ....[49]....
        /*09e0*/ 	.word	0x00013590
        /*09e4*/ 	.word	0x00000016
        /*09e8*/ 	.word	0x00016800
        /*09ec*/ 	.short	0x0107
        /*09ee*/ 	.byte	0x3f
	.zero		1


	//   ....[50]....
        /*09f0*/ 	.word	0x00013690
        /*09f4*/ 	.word	0x00000016
        /*09f8*/ 	.word	0x00016800
        /*09fc*/ 	.short	0x0101
        /*09fe*/ 	.byte	0x3f
	.zero		1


	//   ....[51]....
        /*0a00*/ 	.word	0x000136b0
        /*0a04*/ 	.word	0x00000016
        /*0a08*/ 	.word	0x00016820
        /*0a0c*/ 	.short	0x010a
        /*0a0e*/ 	.byte	0x3f
	.zero		1


	//   ....[52]....
        /*0a10*/ 	.word	0x000139d0
        /*0a14*/ 	.word	0x00000002
        /*0a18*/ 	.word	0x00016840
        /*0a1c*/ 	.short	0x010a
        /*0a1e*/ 	.byte	0x3f
	.zero		1


	//   ....[53]....
        /*0a20*/ 	.word	0x00013c50
        /*0a24*/ 	.word	0x00000003
        /*0a28*/ 	.word	0x00000060
        /*0a2c*/ 	.short	0x010a
        /*0a2e*/ 	.byte	0x3f
	.zero		1


	//   ....[54]....
        /*0a30*/ 	.word	0x000141b0
        /*0a34*/ 	.word	0x00000002
        /*0a38*/ 	.word	0x00016840
        /*0a3c*/ 	.short	0x010a
        /*0a3e*/ 	.byte	0x3f
	.zero		1


	//   ....[55]....
        /*0a40*/ 	.word	0x00014430
        /*0a44*/ 	.word	0x0000000a
        /*0a48*/ 	.word	0x00000060
        /*0a4c*/ 	.short	0x010a
        /*0a4e*/ 	.byte	0x3f
	.zero		1


	//   ....[56]....
        /*0a50*/ 	.word	0x000148c0
        /*0a54*/ 	.word	0x00000002
        /*0a58*/ 	.word	0x00016840
        /*0a5c*/ 	.short	0x010a
        /*0a5e*/ 	.byte	0x3f
	.zero		1


	//   ....[57]....
        /*0a60*/ 	.word	0x00014b50
        /*0a64*/ 	.word	0x00000007
        /*0a68*/ 	.word	0x00000060
        /*0a6c*/ 	.short	0x010a
        /*0a6e*/ 	.byte	0x3f
	.zero		1


	//   ....[58]....
        /*0a70*/ 	.word	0x00014f90
        /*0a74*/ 	.word	0x00000003
        /*0a78*/ 	.word	0x00016860
        /*0a7c*/ 	.short	0x010a
        /*0a7e*/ 	.byte	0x3f
	.zero		1


	//   ....[59]....
        /*0a80*/ 	.word	0x00015ee0
        /*0a84*/ 	.word	0x00000009
        /*0a88*/ 	.word	0x00016820
        /*0a8c*/ 	.short	0x010a
        /*0a8e*/ 	.byte	0x3f
	.zero		1


	//   ....[60]....
        /*0a90*/ 	.word	0x00016080
        /*0a94*/ 	.word	0x00000005
        /*0a98*/ 	.word	0x00000000
        /*0a9c*/ 	.short	0x010a
        /*0a9e*/ 	.byte	0x3f
	.zero		1


	//   ....[61]....
        /*0aa0*/ 	.word	0x000160f0
        /*0aa4*/ 	.word	0x00000003
        /*0aa8*/ 	.word	0x00000000
        /*0aac*/ 	.short	0x010a
        /*0aae*/ 	.byte	0x3f
	.zero		1


	//   ....[62]....
        /*0ab0*/ 	.word	0x00016150
        /*0ab4*/ 	.word	0x00000017
        /*0ab8*/ 	.word	0x00000000
        /*0abc*/ 	.short	0x010a
        /*0abe*/ 	.byte	0x3f
	.zero		1


	//   ....[63]....
        /*0ac0*/ 	.word	0x00016180
        /*0ac4*/ 	.word	0x00000007
        /*0ac8*/ 	.word	0x00000000
        /*0acc*/ 	.short	0x010a
        /*0ace*/ 	.byte	0x3f
	.zero		1


	//   ....[64]....
        /*0ad0*/ 	.word	0x000161f0
        /*0ad4*/ 	.word	0x00000003
        /*0ad8*/ 	.word	0x00016800
        /*0adc*/ 	.short	0x010a
        /*0ade*/ 	.byte	0x3f
	.zero		1


	//   ....[65]....
        /*0ae0*/ 	.word	0x00016240
        /*0ae4*/ 	.word	0x0000000f
        /*0ae8*/ 	.word	0x00016830
        /*0aec*/ 	.short	0x010a
        /*0aee*/ 	.byte	0x3f
	.zero		1


	//   ....[66]....
        /*0af0*/ 	.word	0x000162a0
        /*0af4*/ 	.word	0x00000008
        /*0af8*/ 	.word	0x00016830
        /*0afc*/ 	.short	0x010a
        /*0afe*/ 	.byte	0x3f
	.zero		1


	//   ....[67]....
        /*0b00*/ 	.word	0x00016300
        /*0b04*/ 	.word	0x00000008
        /*0b08*/ 	.word	0x00016850
        /*0b0c*/ 	.short	0x010a
        /*0b0e*/ 	.byte	0x3f
	.zero		1


	//   ....[68]....
        /*0b10*/ 	.word	0x00016360
        /*0b14*/ 	.word	0x00000009
        /*0b18*/ 	.word	0x00016830
        /*0b1c*/ 	.short	0x010a
        /*0b1e*/ 	.byte	0x3f
	.zero		1


	//   ....[69]....
        /*0b20*/ 	.word	0x000163c0
        /*0b24*/ 	.word	0x00000009
        /*0b28*/ 	.word	0x00016850
        /*0b2c*/ 	.short	0x010a
        /*0b2e*/ 	.byte	0x3f
	.zero		1


	//   ....[70]....
        /*0b30*/ 	.word	0x00016420
        /*0b34*/ 	.word	0x00000009
        /*0b38*/ 	.word	0x00016830
        /*0b3c*/ 	.short	0x010a
        /*0b3e*/ 	.byte	0x3f
	.zero		1


	//   ....[71]....
        /*0b40*/ 	.word	0x00016480
        /*0b44*/ 	.word	0x00000009
        /*0b48*/ 	.word	0x00016850
        /*0b4c*/ 	.short	0x010a
        /*0b4e*/ 	.byte	0x3f
	.zero		1


	//   ....[72]....
        /*0b50*/ 	.word	0x000164e0
        /*0b54*/ 	.word	0x00000005
        /*0b58*/ 	.word	0x00016850
        /*0b5c*/ 	.short	0x010a
        /*0b5e*/ 	.byte	0x3f
	.zero		1


	//   ....[73]....
        /*0b60*/ 	.word	0x00016680
        /*0b64*/ 	.word	0x00000003
        /*0b68*/ 	.word	0x00016840
        /*0b6c*/ 	.short	0x010a
        /*0b6e*/ 	.byte	0x3f
	.zero		1


	//   ....[74]....
        /*0b70*/ 	.word	0x00017560
        /*0b74*/ 	.word	0x00000016
        /*0b78*/ 	.word	0x00016820
        /*0b7c*/ 	.short	0x010a
        /*0b7e*/ 	.byte	0x3f
	.zero		1


	//   ....[75]....
        /*0b80*/ 	.word	0x000175b0
        /*0b84*/ 	.word	0x00000002
        /*0b88*/ 	.word	0x00016840
        /*0b8c*/ 	.short	0x010a
        /*0b8e*/ 	.byte	0x3f
	.zero		1


	//   ....[76]....
        /*0b90*/ 	.word	0x00017600
        /*0b94*/ 	.word	0x00000003
        /*0b98*/ 	.word	0x00000060
        /*0b9c*/ 	.short	0x010a
        /*0b9e*/ 	.byte	0x3f
	.zero		1


	//   ....[77]....
        /*0ba0*/ 	.word	0x00017650
        /*0ba4*/ 	.word	0x00000002
        /*0ba8*/ 	.word	0x00016840
        /*0bac*/ 	.short	0x010a
        /*0bae*/ 	.byte	0x3f
	.zero		1


	//   ....[78]....
        /*0bb0*/ 	.word	0x000176a0
        /*0bb4*/ 	.word	0x0000000a
        /*0bb8*/ 	.word	0x00000060
        /*0bbc*/ 	.short	0x010a
        /*0bbe*/ 	.byte	0x3f
	.zero		1


	//   ....[79]....
        /*0bc0*/ 	.word	0x000176f0
        /*0bc4*/ 	.word	0x00000002
        /*0bc8*/ 	.word	0x00016840
        /*0bcc*/ 	.short	0x010a
        /*0bce*/ 	.byte	0x3f
	.zero		1


	//   ....[80]....
        /*0bd0*/ 	.word	0x00017740
        /*0bd4*/ 	.word	0x00000007
        /*0bd8*/ 	.word	0x00000060
        /*0bdc*/ 	.short	0x010a
        /*0bde*/ 	.byte	0x3f
	.zero		1


	//   ....[81]....
        /*0be0*/ 	.word	0x00017790
        /*0be4*/ 	.word	0x00000003
        /*0be8*/ 	.word	0x00016860
        /*0bec*/ 	.short	0x010a
        /*0bee*/ 	.byte	0x3f
	.zero		1


	//   ....[82]....
        /*0bf0*/ 	.word	0x00018110
        /*0bf4*/ 	.word	0x00000009
        /*0bf8*/ 	.word	0x00016820
        /*0bfc*/ 	.short	0x010a
        /*0bfe*/ 	.byte	0x3f
	.zero		1


	//   ....[83]....
        /*0c00*/ 	.word	0x000182b0
        /*0c04*/ 	.word	0x00000005
        /*0c08*/ 	.word	0x00000000
        /*0c0c*/ 	.short	0x010a
        /*0c0e*/ 	.byte	0x3f
	.zero		1


	//   ....[84]....
        /*0c10*/ 	.word	0x00018300
        /*0c14*/ 	.word	0x00000003
        /*0c18*/ 	.word	0x00000000
        /*0c1c*/ 	.short	0x010a
        /*0c1e*/ 	.byte	0x3f
	.zero		1


	//   ....[85]....
        /*0c20*/ 	.word	0x00018350
        /*0c24*/ 	.word	0x00000017
        /*0c28*/ 	.word	0x00000000
        /*0c2c*/ 	.short	0x010a
        /*0c2e*/ 	.byte	0x3f
	.zero		1


	//----- nvinfo : EIATTR_NUM_MBARRIERS
	.align		4
.L_1615:
        /*0c30*/ 	.byte	0x03, 0x38
        /*0c32*/ 	.short	0x0016


	//----- nvinfo : EIATTR_EXIT_INSTR_OFFSETS
	.align		4
        /*0c34*/ 	.byte	0x04, 0x1c
        /*0c36*/ 	.short	(.L_1617 - .L_1616)


	//   ....[0]....
.L_1616:
        /*0c38*/ 	.word	0x00000a80


	//   ....[1]....
        /*0c3c*/ 	.word	0x000107e0


	//   ....[2]....
        /*0c40*/ 	.word	0x000161d0


	//----- nvinfo : EIATTR_MAX_THREADS
	.align		4
.L_1617:
        /*0c44*/ 	.byte	0x04, 0x05
        /*0c46*/ 	.short	(.L_1619 - .L_1618)
.L_1618:
        /*0c48*/ 	.word	0x00000200
        /*0c4c*/ 	.word	0x00000001
        /*0c50*/ 	.word	0x00000001


	//----- nvinfo : EIATTR_CRS_STACK_SIZE
	.align		4
.L_1619:
        /*0c54*/ 	.byte	0x04, 0x1e
        /*0c56*/ 	.short	(.L_1621 - .L_1620)
.L_1620:
        /*0c58*/ 	.word	0x00000000


	//----- nvinfo : EIATTR_CBANK_PARAM_SIZE
	.align		4
.L_1621:
        /*0c5c*/ 	.byte	0x03, 0x19
        /*0c5e*/ 	.short	0x0af0


	//----- nvinfo : EIATTR_PARAM_CBANK
	.align		4
        /*0c60*/ 	.byte	0x04, 0x0a
        /*0c62*/ 	.short	(.L_1623 - .L_1622)
	.align		4
.L_1622:
        /*0c64*/ 	.word	index@(.nv.constant0._ZN7cutlass13device_kernelIN5flash11enable_sm90INS1_16FlashAttnFwdSm90INS1_25CollectiveMainloopFwdSm90ILi2EN4cute5tupleIJNS5_1CILi1EEES8_S8_EEENS6_IJNS7_ILi192EEENS7_ILi128EEENS7_ILi64EEEEEELi64ENS_6half_tEfNS_4arch4Sm90ELb0ELb1ELb1ELb1ELb0ELb0ELb0ELb1ELb1ELb1ELb0ELb0EEENS1_21CollectiveEpilogueFwdINS6_IJSA_SC_SB_EEES9_SE_SG_Li384ELb1ELb1ELb0ELb0EEENS1_36VarlenDynamicPersistentTileSchedulerILi192ELi128ELi384ELi128ELb0ELb1ELb1ELb1ELb0ELb1EEEEEEEEEvNT_6ParamsE)
        /*0c68*/ 	.short	0x0210
        /*0c6a*/ 	.short	0x0af0


	//----- nvinfo : EIATTR_SW_WAR
	.align		4
.L_1623:
        /*0c6c*/ 	.byte	0x04, 0x36
        /*0c6e*/ 	.short	(.L_1625 - .L_1624)
.L_1624:
        /*0c70*/ 	.word	0x00000008
.L_1625:


//--------------------- .nv.info._ZN7cutlass13device_kernelIN5flash11enable_sm90INS1_16FlashAttnFwdSm90INS1_25CollectiveMainloopFwdSm90ILi2EN4cute5tupleIJNS5_1CILi1EEES8_S8_EEENS6_IJNS7_ILi192EEENS7_ILi128EEENS7_ILi64EEEEEELi64ENS_6half_tEfNS_4arch4Sm90ELb0ELb1ELb1ELb1ELb0ELb1ELb0ELb1ELb1ELb1ELb0ELb0EEENS1_21CollectiveEpilogueFwdINS6_IJSA_SC_SB_EEES9_SE_SG_Li384ELb1ELb1ELb0ELb0EEENS1_36VarlenDynamicPersistentTileSchedulerILi192ELi128ELi384ELi128ELb0ELb1ELb1ELb1ELb0ELb1EEEEEEEEEvNT_6ParamsE --------------------------
	.section	.nv.info._ZN7cutlass13device_kernelIN5flash11enable_sm90INS1_16FlashAttnFwdSm90INS1_25CollectiveMainloopFwdSm90ILi2EN4cute5tupleIJNS5_1CILi1EEES8_S8_EEENS6_IJNS7_ILi192EEENS7_ILi128EEENS7_ILi64EEEEEELi64ENS_6half_tEfNS_4arch4Sm90ELb0ELb1ELb1ELb1ELb0ELb1ELb0ELb1ELb1ELb1ELb0ELb0EEENS1_21CollectiveEpilogueFwdINS6_IJSA_SC_SB_EEES9_SE_SG_Li384ELb1ELb1ELb0ELb0EEENS1_36VarlenDynamicPersistentTileSchedulerILi192ELi128ELi384ELi128ELb0ELb1ELb1ELb1ELb0ELb1EEEEEEEEEvNT_6ParamsE,"",@"SHT_CUDA_INFO"
	.sectionflags	@""
	.align	4


	//----- nvinfo : EIATTR_CUDA_API_VERSION
	.align		4
        /*0000*/ 	.byte	0x04, 0x37
        /*0002*/ 	.short	(.L_1627 - .L_1626)
.L_1626:
        /*0004*/ 	.word	0x00000082


	//----- nvinfo : EIATTR_KPARAM_INFO
	.align		4
.L_1627:
        /*0008*/ 	.byte	0x04, 0x17
        /*000a*/ 	.short	(.L_1629 - .L_1628)
.L_1628:
        /*000c*/ 	.word	0x00000000
        /*0010*/ 	.short	0x0000
        /*0012*/ 	.short	0x0070
        /*0014*/ 	.byte	0x00, 0xf0, 0x01, 0x2a


	//----- nvinfo : EIATTR_SPARSE_MMA_MASK
	.align		4
.L_1629:
        /*0018*/ 	.byte	0x03, 0x50
        /*001a*/ 	.short	0x0000


	//----- nvinfo : EIATTR_MAXREG_COUNT
	.align		4
        /*001c*/ 	.byte	0x03, 0x1b
        /*001e*/ 	.short	0x0080


	//----- nvinfo : EIATTR_NUM_BARRIERS
	.align		4
        /*0020*/ 	.byte	0x02, 0x4c
        /*0022*/ 	.byte	0x10
	.zero		1


	//----- nvinfo : EIATTR_EXTERNS
	.align		4
        /*0024*/ 	.byte	0x04, 0x0f
        /*0026*/ 	.short	(.L_1631 - .L_1630)


	//   ....[0]....
	.align		4
.L_1630:
        /*0028*/ 	.word	index@(__assertfail)


	//----- nvinfo : EIATTR_ANNOTATIONS
	.align		4
.L_1631:
        /*002c*/ 	.byte	0x04, 0x55
        /*002e*/ 	.short	(.L_1633 - .L_1632)


	//   ....[0]....
.L_1632:
        /* <DEDUP_REMOVED lines=75> */


	//----- nvinfo : EIATTR_MERCURY_ISA_VERSION
	.align		4
.L_1633:
        /*04d0*/ 	.byte	0x03, 0x5f
        /*04d2*/ 	.short	0x0101


	//----- nvinfo : EIATTR_UNUSED_LOAD_BYTE_OFFSET
	.align		4
        /*04d4*/ 	.byte	0x04, 0x44
        /*04d6*/ 	.short	(.L_1635 - .L_1634)


	//   ....[0]....
.L_1634:
        /*04d8*/ 	.word	0x00000ae0
        /*04dc*/ 	.word	0x0000fff0


	//   ....[1]....
        /*04e0*/ 	.word	0x00016f70
        /*04e4*/ 	.word	0x0000fff0


	//----- nvinfo : EIATTR_INT_WARP_WIDE_INSTR_OFFSETS
	.align		4
.L_1635:
        /*04e8*/ 	.byte	0x04, 0x31
        /*04ea*/ 	.short	(.L_1637 - .L_1636)


	//   ....[0]....
.L_1636:
        /*04ec*/ 	.word	0x00000190


	//   ....[1]....
        /*04f0*/ 	.word	0x000001d0


	//   ....[2]....
        /*04f4*/ 	.word	0x00000240


	//   ....[3]....
        /*04f8*/ 	.word	0x0001b180


	//   ....[4]....
        /*04fc*/ 	.word	0x0001b210


	//   ....[5]....
        /*0500*/ 	.word	0x0001e290


	//   ....[6]....
        /*0504*/ 	.word	0x0001e320


	//----- nvinfo : EIATTR_COOP_GROUP_MASK_REGIDS
	.align		4
.L_1637:
        /*0508*/ 	.byte	0x04, 0x29
        /*050a*/ 	.short	(.L_1639 - .L_1638)


	//   ....[0]....
.L_1638:
        /*050c*/ 	.word	0xffffffff


	//   ....[1]....
        /*0510*/ 	.word	0xffffffff


	//   ....[2]....
        /*0514*/ 	.word	0xffffffff


	//   ....[3]....
        /*0518*/ 	.word	0xffffffff


	//   ....[4]....
        /*051c*/ 	.word	0xffffffff


	//   ....[5]....
        /*0520*/ 	.word	0xffffffff


	//   ....[6]....
        /*0524*/ 	.word	0xffffffff


	//   ....[7]....
        /*0528*/ 	.word	0xffffffff


	//   ....[8]....
        /*052c*/ 	.word	0xffffffff


	//   ....[9]....
        /*0530*/ 	.word	0xffffffff


	//   ....[10]....
        /*0534*/ 	.word	0xffffffff


	//   ....[11]....
        /*0538*/ 	.word	0xffffffff


	//   ....[12]....
        /*053c*/ 	.word	0xffffffff


	//   ....[13]....
        /*0540*/ 	.word	0xffffffff


	//   ....[14]....
        /*0544*/ 	.word	0xffffffff


	//   ....[15]....
        /*0548*/ 	.word	0xffffffff


	//   ....[16]....
        /*054c*/ 	.word	0xffffffff


	//   ....[17]....
        /*0550*/ 	.word	0xffffffff


	//   ....[18]....
        /*0554*/ 	.word	0xffffffff


	//   ....[19]....
        /*0558*/ 	.word	0xffffffff


	//   ....[20]....
        /*055c*/ 	.word	0xffffffff


	//   ....[21]....
        /*0560*/ 	.word	0xffffffff


	//   ....[22]....
        /*0564*/ 	.word	0xffffffff


	//   ....[23]....
        /*0568*/ 	.word	0xffffffff


	//   ....[24]....
        /*056c*/ 	.word	0xffffffff


	//   ....[25]....
        /*0570*/ 	.word	0xffffffff


	//   ....[26]....
        /*0574*/ 	.word	0xffffffff


	//   ....[27]....
        /*0578*/ 	.word	0xffffffff


	//   ....[28]....
        /*057c*/ 	.word	0xffffffff


	//   ....[29]....
        /*0580*/ 	.word	0xffffffff


	//   ....[30]....
        /*0584*/ 	.word	0xffffffff


	//   ....[31]....
        /*0588*/ 	.word	0xffffffff


	//   ....[32]....
        /*058c*/ 	.word	0xffffffff


	//   ....[33]....
        /*0590*/ 	.word	0xffffffff


	//   ....[34]....
        /*0594*/ 	.word	0xffffffff


	//   ....[35]....
        /*0598*/ 	.word	0xffffffff


	//   ....[36]....
        /*059c*/ 	.word	0xffffffff


	//   ....[37]....
        /*05a0*/ 	.word	0xffffffff


	//   ....[38]....
        /*05a4*/ 	.word	0xffffffff


	//   ....[39]....
        /*05a8*/ 	.word	0xffffffff


	//   ....[40]....
        /*05ac*/ 	.word	0xffffffff


	//   ....[41]....
        /*05b0*/ 	.word	0xffffffff


	//   ....[42]....
        /*05b4*/ 	.word	0xffffffff


	//   ....[43]....
        /*05b8*/ 	.word	0xffffffff


	//   ....[44]....
        /*05bc*/ 	.word	0xffffffff


	//   ....[45]....
        /*05c0*/ 	.word	0xffffffff


	//   ....[46]....
        /*05c4*/ 	.word	0xffffffff


	//   ....[47]....
        /*05c8*/ 	.word	0xffffffff


	//   ....[48]....
        /*05cc*/ 	.word	0xffffffff


	//   ....[49]....
        /*05d0*/ 	.word	0xffffffff


	//   ....[50]....
        /*05d4*/ 	.word	0xffffffff


	//   ....[51]....
        /*05d8*/ 	.word	0xffffffff


	//   ....[52]....
        /*05dc*/ 	.word	0xffffffff


	//   ....[53]....
        /*05e0*/ 	.word	0xffffffff


	//   ....[54]....
        /*05e4*/ 	.word	0xffffffff


	//   ....[55]....
        /*05e8*/ 	.word	0xffffffff


	//   ....[56]....
        /*05ec*/ 	.word	0xffffffff


	//   ....[57]....
        /*05f0*/ 	.word	0xffffffff


	//   ....[58]....
        /*05f4*/ 	.word	0xffffffff


	//   ....[59]....
        /*05f8*/ 	.word	0xffffffff


	//   ....[60]....
        /*05fc*/ 	.word	0xffffffff


	//   ....[61]....
        /*0600*/ 	.word	0xffffffff


	//   ....[62]....
        /*0604*/ 	.word	0xffffffff


	//   ....[63]....
        /*0608*/ 	.word	0xffffffff


	//   ....[64]....
        /*060c*/ 	.word	0xffffffff


	//   ....[65]....
        /*0610*/ 	.word	0xffffffff


	//   ....[66]....
        /*0614*/ 	.word	0xffffffff


	//   ....[67]....
        /*0618*/ 	.word	0xffffffff


	//   ....[68]....
        /*061c*/ 	.word	0xffffffff


	//   ....[69]....
        /*0620*/ 	.word	0xffffffff


	//   ....[70]....
        /*0624*/ 	.word	0xffffffff


	//   ....[71]....
        /*0628*/ 	.word	0xffffffff


	//   ....[72]....
        /*062c*/ 	.word	0xffffffff


	//   ....[73]....
        /*0630*/ 	.word	0xffffffff


	//   ....[74]....
        /*0634*/ 	.word	0xffffffff


	//   ....[75]....
        /*0638*/ 	.word	0xffffffff


	//   ....[76]....
        /*063c*/ 	.word	0xffffffff


	//   ....[77]....
        /*0640*/ 	.word	0xffffffff


	//   ....[78]....
        /*0644*/ 	.word	0xffffffff


	//   ....[79]....
        /*0648*/ 	.word	0xffffffff


	//   ....[80]....
        /*064c*/ 	.word	0xffffffff


	//   ....[81]....
        /*0650*/ 	.word	0xffffffff


	//   ....[82]....
        /*0654*/ 	.word	0xffffffff


	//   ....[83]....
        /*0658*/ 	.word	0xffffffff


	//   ....[84]....
        /*065c*/ 	.word	0xffffffff


	//   ....[85]....
        /*0660*/ 	.word	0xffffffff


	//   ....[86]....
        /*0664*/ 	.word	0xffffffff


	//   ....[87]....
        /*0668*/ 	.word	0xffffffff


	//   ....[88]....
        /*066c*/ 	.word	0xffffffff


	//   ....[89]....
        /*0670*/ 	.word	0xffffffff


	//   ....[90]....
        /*0674*/ 	.word	0xffffffff


	//   ....[91]....
        /*0678*/ 	.word	0xffffffff


	//   ....[92]....
        /*067c*/ 	.word	0xffffffff


	//   ....[93]....
        /*0680*/ 	.word	0xffffffff


	//   ....[94]....
        /*0684*/ 	.word	0xffffffff


	//   ....[95]....
        /*0688*/ 	.word	0xffffffff


	//   ....[96]....
        /*068c*/ 	.word	0xffffffff


	//   ....[97]....
        /*0690*/ 	.word	0xffffffff


	//   ....[98]....
        /*0694*/ 	.word	0xffffffff


	//   ....[99]....
        /*0698*/ 	.word	0xffffffff


	//   ....[100]....
        /*069c*/ 	.word	0xffffffff


	//   ....[101]....
        /*06a0*/ 	.word	0xffffffff


	//   ....[102]....
        /*06a4*/ 	.word	0xffffffff


	//   ....[103]....
        /*06a8*/ 	.word	0xffffffff


	//   ....[104]....
        /*06ac*/ 	.word	0xffffffff


	//   ....[105]....
        /*06b0*/ 	.word	0xffffffff


	//   ....[106]....
        /*06b4*/ 	.word	0xffffffff


	//   ....[107]....
        /*06b8*/ 	.word	0xffffffff


	//   ....[108]....
        /*06bc*/ 	.word	0xffffffff


	//   ....[109]....
        /*06c0*/ 	.word	0xffffffff


	//   ....[110]....
        /*06c4*/ 	.word	0xffffffff


	//   ....[111]....
        /*06c8*/ 	.word	0xffffffff


	//   ....[112]....
        /*06cc*/ 	.word	0xffffffff


	//   ....[113]....
        /*06d0*/ 	.word	0xffffffff


	//   ....[114]....
        /*06d4*/ 	.word	0xffffffff


	//   ....[115]....
        /*06d8*/ 	.word	0xffffffff


	//   ....[116]....
        /*06dc*/ 	.word	0xffffffff


	//   ....[117]....
        /*06e0*/ 	.word	0xffffffff


	//   ....[118]....
        /*06e4*/ 	.word	0xffffffff


	//   ....[119]....
        /*06e8*/ 	.word	0xffffffff


	//   ....[120]....
        /*06ec*/ 	.word	0xffffffff


	//   ....[121]....
        /*06f0*/ 	.word	0xffffffff


	//   ....[122]....
        /*06f4*/ 	.word	0xffffffff


	//   ....[123]....
        /*06f8*/ 	.word	0xffffffff


	//   ....[124]....
        /*06fc*/ 	.word	0xffffffff


	//   ....[125]....
        /*0700*/ 	.word	0xffffffff


	//   ....[126]....
        /*0704*/ 	.word	0xffffffff


	//   ....[127]....
        /*0708*/ 	.word	0xffffffff


	//   ....[128]....
        /*070c*/ 	.word	0xffffffff


	//   ....[129]....
        /*0710*/ 	.word	0xffffffff


	//   ....[130]....
        /*0714*/ 	.word	0x0500000f


	//   ....[131]....
        /*0718*/ 	.word	0x0500000f


	//   ....[132]....
        /*071c*/ 	.word	0x0500000f


	//   ....[133]....
        /*0720*/ 	.word	0x0500000f


	//   ....[134]....
        /*0724*/ 	.word	0x0500000f


	//   ....[135]....
        /*0728*/ 	.word	0x0500000f


	//   ....[136]....
        /*072c*/ 	.word	0x0500000f


	//   ....[137]....
        /*0730*/ 	.word	0x0500000f


	//   ....[138]....
        /*0734*/ 	.word	0x0500000f


	//   ....[139]....
        /*0738*/ 	.word	0x0500000f


	//   ....[140]....
        /*073c*/ 	.word	0x0500000f


	//   ....[141]....
        /*0740*/ 	.word	0x0500000f


	//   ....[142]....
        /*0744*/ 	.word	0x0500000f


	//   ....[143]....
        /*0748*/ 	.word	0x0500000f


	//   ....[144]....
        /*074c*/ 	.word	0x0500000f


	//   ....[145]....
        /*0750*/ 	.word	0x0500000f


	//   ....[146]....
        /*0754*/ 	.word	0x0500000f


	//   ....[147]....
        /*0758*/ 	.word	0x0500000f


	//   ....[148]....
        /*075c*/ 	.word	0x0500000f


	//   ....[149]....
        /*0760*/ 	.word	0x0500000f


	//   ....[150]....
        /*0764*/ 	.word	0x0500000f


	//   ....[151]....
        /*0768*/ 	.word	0x0500000f


	//   ....[152]....
        /*076c*/ 	.word	0x0500000f


	//   ....[153]....
        /*0770*/ 	.word	0x0500000f


	//   ....[154]....
        /*0774*/ 	.word	0x0500000f


	//   ....[155]....
        /*0778*/ 	.word	0x0500000f


	//   ....[156]....
        /*077c*/ 	.word	0x0500000f


	//   ....[157]....
        /*0780*/ 	.word	0x0500000f


	//   ....[158]....
        /*0784*/ 	.word	0x0500000f


	//   ....[159]....
        /*0788*/ 	.word	0x0500000f


	//   ....[160]....
        /*078c*/ 	.word	0x0500000f


	//   ....[161]....
        /*0790*/ 	.word	0x0500000f


	//   ....[162]....
        /*0794*/ 	.word	0x0500000f


	//   ....[163]....
        /*0798*/ 	.word	0x0500000f


	//   ....[164]....
        /*079c*/ 	.word	0x0500000f


	//   ....[165]....
        /*07a0*/ 	.word	0x0500000f


	//   ....[166]....
        /*07a4*/ 	.word	0x0500000f


	//   ....[167]....
        /*07a8*/ 	.word	0x0500000f


	//   ....[168]....
        /*07ac*/ 	.word	0x0500000f


	//   ....[169]....
        /*07b0*/ 	.word	0x0500000f


	//   ....[170]....
        /*07b4*/ 	.word	0x0500000f


	//   ....[171]....
        /*07b8*/ 	.word	0x0500000f


	//   ....[172]....
        /*07bc*/ 	.word	0x0500000f


	//   ....[173]....
        /*07c0*/ 	.word	0x0500000f


	//   ....[174]....
        /*07c4*/ 	.word	0x0500000f


	//   ....[175]....
        /*07c8*/ 	.word	0x0500000f


	//   ....[176]....
        /*07cc*/ 	.word	0x0500000f


	//   ....[177]....
        /*07d0*/ 	.word	0x0500000f


	//   ....[178]....
        /*07d4*/ 	.word	0x0500000f


	//   ....[179]....
        /*07d8*/ 	.word	0x0500000f


	//   ....[180]....
        /*07dc*/ 	.word	0x0500000f


	//   ....[181]....
        /*07e0*/ 	.word	0x0500000f


	//   ....[182]....
        /*07e4*/ 	.word	0x0500000f


	//   ....[183]....
        /*07e8*/ 	.word	0x0500000f


	//   ....[184]....
        /*07ec*/ 	.word	0x0500000f


	//   ....[185]....
        /*07f0*/ 	.word	0x0500000f


	//   ....[186]....
        /*07f4*/ 	.word	0x0500000f


	//   ....[187]....
        /*07f8*/ 	.word	0x0500000f


	//   ....[188]....
        /*07fc*/ 	.word	0x0500000f


	//   ....[189]....
        /*0800*/ 	.word	0x0500000f


	//   ....[190]....
        /*0804*/ 	.word	0x0500000f


	//   ....[191]....
        /*0808*/ 	.word	0x0500000f


	//   ....[192]....
        /*080c*/ 	.word	0x0500000f


	//   ....[193]....
        /*0810*/ 	.word	0x0500000f


	//   ....[194]....
        /*0814*/ 	.word	0x0500000f


	//   ....[195]....
        /*0818*/ 	.word	0x0500000f


	//   ....[196]....
        /*081c*/ 	.word	0x0500000f


	//   ....[197]....
        /*0820*/ 	.word	0x0500000f


	//   ....[198]....
        /*0824*/ 	.word	0x0500000f


	//----- nvinfo : EIATTR_COOP_GROUP_INSTR_OFFSETS
	.align		4
.L_1639:
        /*0828*/ 	.byte	0x04, 0x28
        /*082a*/ 	.short	(.L_1641 - .L_1640)


	//   ....[0]....
.L_1640:
        /*082c*/ 	.word	0x00000070


	//   ....[1]....
        /*0830*/ 	.word	0x000001a0


	//   ....[2]....
        /*0834*/ 	.word	0x000001f0


	//   ....[3]....
        /*0838*/ 	.word	0x00000420


	//   ....[4]....
        /*083c*/ 	.word	0x00000580


	//   ....[5]....
        /*0840*/ 	.word	0x000006a0


	//   ....[6]....
        /*0844*/ 	.word	0x00000800


	//   ....[7]....
        /*0848*/ 	.word	0x00005eb0


	//   ....[8]....
        /*084c*/ 	.word	0x00006680


	//   ....[9]....
        /*0850*/ 	.word	0x00006690


	//   ....[10]....
        /*0854*/ 	.word	0x000066a0


	//   ....[11]....
        /*0858*/ 	.word	0x000066b0


	//   ....[12]....
        /*085c*/ 	.word	0x000069d0


	//   ....[13]....
        /*0860*/ 	.word	0x000069e0


	//   ....[14]....
        /*0864*/ 	.word	0x000069f0


	//   ....[15]....
        /*0868*/ 	.word	0x00006a00


	//   ....[16]....
        /*086c*/ 	.word	0x00007d00


	//   ....[17]....
        /*0870*/ 	.word	0x00007d10


	//   ....[18]....
        /*0874*/ 	.word	0x00007d20


	//   ....[19]....
        /*0878*/ 	.word	0x00007d30


	//   ....[20]....
        /*087c*/ 	.word	0x00007e30


	//   ....[21]....
        /*0880*/ 	.word	0x00007e50


	//   ....[22]....
        /*0884*/ 	.word	0x00007ee0


	//   ....[23]....
        /*0888*/ 	.word	0x00007f10


	//   ....[24]....
        /*088c*/ 	.word	0x00009670


	//   ....[25]....
        /*0890*/ 	.word	0x00009ff0


	//   ....[26]....
        /*0894*/ 	.word	0x0000b380


	//   ....[27]....
        /*0898*/ 	.word	0x0000b440


	//   ....[28]....
        /*089c*/ 	.word	0x0000bc80


	//   ....[29]....
        /*08a0*/ 	.word	0x0000bcf0


	//   ....[30]....
        /*08a4*/ 	.word	0x0000d850


	//   ....[31]....
        /*08a8*/ 	.word	0x0000df90


	//   ....[32]....
        /*08ac*/ 	.word	0x0000ec40


	//   ....[33]....
        /*08b0*/ 	.word	0x0000eda0


	//   ....[34]....
        /*08b4*/ 	.word	0x0000f5d0


	//   ....[35]....
        /*08b8*/ 	.word	0x0000f650


	//   ....[36]....
        /*08bc*/ 	.word	0x00011770


	//   ....[37]....
        /*08c0*/ 	.word	0x000117e0


	//   ....[38]....
        /*08c4*/ 	.word	0x00011e30


	//   ....[39]....
        /*08c8*/ 	.word	0x00011e90


	//   ....[40]....
        /*08cc*/ 	.word	0x00013c40


	//   ....[41]....
        /*08d0*/ 	.word	0x00014210


	//   ....[42]....
        /*08d4*/ 	.word	0x00014ee0


	//   ....[43]....
        /*08d8*/ 	.word	0x00014f90


	//   ....[44]....
        /*08dc*/ 	.word	0x000156f0


	//   ....[45]....
        /*08e0*/ 	.word	0x00015750


	//   ....[46]....
        /*08e4*/ 	.word	0x00016750


	//   ....[47]....
        /*08e8*/ 	.word	0x00016a80


	//   ....[48]....
        /*08ec*/ 	.word	0x00016aa0


	//   ....[49]....
        /*08f0*/ 	.word	0x00016b80


	//   ....[50]....
        /*08f4*/ 	.word	0x00017850


	//   ....[51]....
        /*08f8*/ 	.word	0x00017890


	//   ....[52]....
        /*08fc*/ 	.word	0x000178b0


	//   ....[53]....
        /*0900*/ 	.word	0x000178e0


	//   ....[54]....
        /*0904*/ 	.word	0x00017d50


	//   ....[55]....
        /*0908*/ 	.word	0x00017d90


	//   ....[56]....
        /*090c*/ 	.word	0x00017db0


	//   ....[57]....
        /*0910*/ 	.word	0x00017df0


	//   ....[58]....
        /*0914*/ 	.word	0x00017e10


	//   ....[59]....
        /*0918*/ 	.word	0x00017e30


	//   ....[60]....
        /*091c*/ 	.word	0x00017e50


	//   ....[61]....
        /*0920*/ 	.word	0x00017e80


	//   ....[62]....
        /*0924*/ 	.word	0x000186a0


	//   ....[63]....
        /*0928*/ 	.word	0x000186d0


	//   ....[64]....
        /*092c*/ 	.word	0x000186f0


	//   ....[65]....
        /*0930*/ 	.word	0x00018720


	//   ....[66]....
        /*0934*/ 	.word	0x00018750


	//   ....[67]....
        /*0938*/ 	.word	0x00018760


	//   ....[68]....
        /*093c*/ 	.word	0x00018790


	//   ....[69]....
        /*0940*/ 	.word	0x00018800


	//   ....[70]....
        /*0944*/ 	.word	0x00018920


	//   ....[71]....
        /*0948*/ 	.word	0x00018b10


	//   ....[72]....
        /*094c*/ 	.word	0x00018b40


	//   ....[73]....
        /*0950*/ 	.word	0x00018b70


	//   ....[74]....
        /*0954*/ 	.word	0x00018ba0


	//   ....[75]....
        /*0958*/ 	.word	0x00018bd0


	//   ....[76]....
        /*095c*/ 	.word	0x00018c00


	//   ....[77]....
        /*0960*/ 	.word	0x00018d70


	//   ....[78]....
        /*0964*/ 	.word	0x00018da0


	//   ....[79]....
        /*0968*/ 	.word	0x00018dd0


	//   ....[80]....
        /*096c*/ 	.word	0x00018e00


	//   ....[81]....
        /*0970*/ 	.word	0x00018e30


	//   ....[82]....
        /*0974*/ 	.word	0x00018e60


	//   ....[83]....
        /*0978*/ 	.word	0x00018f00


	//   ....[84]....
        /*097c*/ 	.word	0x00018f60


	//   ....[85]....
        /*0980*/ 	.word	0x00019000


	//   ....[86]....
        /*0984*/ 	.word	0x0001a090


	//   ....[87]....
        /*0988*/ 	.word	0x0001b710


	//   ....[88]....
        /*098c*/ 	.word	0x0001c310


	//   ....[89]....
        /*0990*/ 	.word	0x0001c320


	//   ....[90]....
        /*0994*/ 	.word	0x0001c340


	//   ....[91]....
        /*0998*/ 	.word	0x0001c3d0


	//   ....[92]....
        /*099c*/ 	.word	0x0001c3e0


	//   ....[93]....
        /*09a0*/ 	.word	0x0001c450


	//   ....[94]....
        /*09a4*/ 	.word	0x0001c460


	//   ....[95]....
        /*09a8*/ 	.word	0x0001c4d0


	//   ....[96]....
        /*09ac*/ 	.word	0x0001c4e0


	//   ....[97]....
        /*09b0*/ 	.word	0x0001c550


	//   ....[98]....
        /*09b4*/ 	.word	0x0001c560


	//   ....[99]....
        /*09b8*/ 	.word	0x0001c5d0


	//   ....[100]....
        /*09bc*/ 	.word	0x0001c5e0


	//   ....[101]....
        /*09c0*/ 	.word	0x0001c650


	//   ....[102]....
        /*09c4*/ 	.word	0x0001c660


	//   ....[103]....
        /*09c8*/ 	.word	0x0001c670


	//   ....[104]....
        /*09cc*/ 	.word	0x0001c6b0


	//   ....[105]....
        /*09d0*/ 	.word	0x0001c6d0


	//   ....[106]....
        /*09d4*/ 	.word	0x0001c720


	//   ....[107]....
        /*09d8*/ 	.word	0x0001c7e0


	//   ....[108]....
        /*09dc*/ 	.word	0x0001c7f0


	//   ....[109]....
        /*09e0*/ 	.word	0x0001c860


	//   ....[110]....
        /*09e4*/ 	.word	0x0001c870


	//   ....[111]....
        /*09e8*/ 	.word	0x0001c880


	//   ....[112]....
        /*09ec*/ 	.word	0x0001e7f0


	//   ....[113]....
        /*09f0*/ 	.word	0x0001e840


	//   ....[114]....
        /*09f4*/ 	.word	0x0001e870


	//   ....[115]....
        /*09f8*/ 	.word	0x0001e8a0


	//   ....[116]....
        /*09fc*/ 	.word	0x0001e8b0


	//   ....[117]....
        /*0a00*/ 	.word	0x0001e8e0


	//   ....[118]....
        /*0a04*/ 	.word	0x0001e910


	//   ....[119]....
        /*0a08*/ 	.word	0x0001e940


	//   ....[120]....
        /*0a0c*/ 	.word	0x0001eac0


	//   ....[121]....
        /*0a10*/ 	.word	0x0001eaf0


	//   ....[122]....
        /*0a14*/ 	.word	0x0001eb20


	//   ....[123]....
        /*0a18*/ 	.word	0x0001eb50


	//   ....[124]....
        /*0a1c*/ 	.word	0x0001eb80


	//   ....[125]....
        /*0a20*/ 	.word	0x0001ebb0


	//   ....[126]....
        /*0a24*/ 	.word	0x0001ec70


	//   ....[127]....
        /*0a28*/ 	.word	0x0001ec90


	//   ....[128]....
        /*0a2c*/ 	.word	0x0001ed00


	//   ....[129]....
        /*0a30*/ 	.word	0x0001f3a0


	//   ....[130]....
        /*0a34*/ 	.word	0x0001f800


	//   ....[131]....
        /*0a38*/ 	.word	0x0001f8b0


	//   ....[132]....
        /*0a3c*/ 	.word	0x0001f940


	//   ....[133]....
        /*0a40*/ 	.word	0x0001f990


	//   ....[134]....
        /*0a44*/ 	.word	0x0001f9e0


	//   ....[135]....
        /*0a48*/ 	.word	0x0001fa70


	//   ....[136]....
        /*0a4c*/ 	.word	0x0001fb00


	//   ....[137]....
        /*0a50*/ 	.word	0x0001fb50


	//   ....[138]....
        /*0a54*/ 	.word	0x0001fba0


	//   ....[139]....
        /*0a58*/ 	.word	0x0001fc90


	//   ....[140]....
        /*0a5c*/ 	.word	0x0001fd40


	//   ....[141]....
        /*0a60*/ 	.word	0x0001fd90


	//   ....[142]....
        /*0a64*/ 	.word	0x0001fde0


	//   ....[143]....
        /*0a68*/ 	.word	0x0001ff70


	//   ....[144]....
        /*0a6c*/ 	.word	0x000200b0


	//   ....[145]....
        /*0a70*/ 	.word	0x00020150


	//   ....[146]....
        /*0a74*/ 	.word	0x000201a0


	//   ....[147]....
        /*0a78*/ 	.word	0x00020510


	//   ....[148]....
        /*0a7c*/ 	.word	0x000205b0


	//   ....[149]....
        /*0a80*/ 	.word	0x00020610


	//   ....[150]....
        /*0a84*/ 	.word	0x00020680


	//   ....[151]....
        /*0a88*/ 	.word	0x000206e0


	//   ....[152]....
        /*0a8c*/ 	.word	0x00020750


	//   ....[153]....
        /*0a90*/ 	.word	0x00020810


	//   ....[154]....
        /*0a94*/ 	.word	0x00020870


	//   ....[155]....
        /*0a98*/ 	.word	0x00020930


	//   ....[156]....
        /*0a9c*/ 	.word	0x00020c10


	//   ....[157]....
        /*0aa0*/ 	.word	0x00020df0


	//   ....[158]....
        /*0aa4*/ 	.word	0x00020e40


	//   ....[159]....
        /*0aa8*/ 	.word	0x00020ea0


	//   ....[160]....
        /*0aac*/ 	.word	0x00020f70


	//   ....[161]....
        /*0ab0*/ 	.word	0x00020fd0


	//   ....[162]....
        /*0ab4*/ 	.word	0x000210b0


	//   ....[163]....
        /*0ab8*/ 	.word	0x00021110


	//   ....[164]....
        /*0abc*/ 	.word	0x000211f0


	//   ....[165]....
        /*0ac0*/ 	.word	0x00021250


	//   ....[166]....
        /*0ac4*/ 	.word	0x00021330


	//   ....[167]....
        /*0ac8*/ 	.word	0x00021390


	//   ....[168]....
        /*0acc*/ 	.word	0x00021470


	//   ....[169]....
        /*0ad0*/ 	.word	0x000214d0


	//   ....[170]....
        /*0ad4*/ 	.word	0x000215b0


	//   ....[171]....
        /*0ad8*/ 	.word	0x00021610


	//   ....[172]....
        /*0adc*/ 	.word	0x00021700


	//   ....[173]....
        /*0ae0*/ 	.word	0x00021770


	//   ....[174]....
        /*0ae4*/ 	.word	0x00021840


	//   ....[175]....
        /*0ae8*/ 	.word	0x000218a0


	//   ....[176]....
        /*0aec*/ 	.word	0x00021990


	//   ....[177]....
        /*0af0*/ 	.word	0x000219f0


	//   ....[178]....
        /*0af4*/ 	.word	0x00021ac0


	//   ....[179]....
        /*0af8*/ 	.word	0x00021b20


	//   ....[180]....
        /*0afc*/ 	.word	0x00021be0


	//   ....[181]....
        /*0b00*/ 	.word	0x00021ef0


	//   ....[182]....
        /*0b04*/ 	.word	0x00021f90


	//   ....[183]....
        /*0b08*/ 	.word	0x000220b0


	//   ....[184]....
        /*0b0c*/ 	.word	0x00022120


	//   ....[185]....
        /*0b10*/ 	.word	0x00022190


	//   ....[186]....
        /*0b14*/ 	.word	0x00022200


	//   ....[187]....
        /*0b18*/ 	.word	0x00022270


	//   ....[188]....
        /*0b1c*/ 	.word	0x000222f0


	//   ....[189]....
        /*0b20*/ 	.word	0x00022380


	//   ....[190]....
        /*0b24*/ 	.word	0x00022410


	//   ....[191]....
        /*0b28*/ 	.word	0x00022480


	//   ....[192]....
        /*0b2c*/ 	.word	0x000224f0


	//   ....[193]....
        /*0b30*/ 	.word	0x00022560


	//   ....[194]....
        /*0b34*/ 	.word	0x000225e0


	//   ....[195]....
        /*0b38*/ 	.word	0x00022650


	//   ....[196]....
        /*0b3c*/ 	.word	0x000226f0


	//   ....[197]....
        /*0b40*/ 	.word	0x00022780


	//   ....[198]....
        /*0b44*/ 	.word	0x000228a0


	//----- nvinfo : EIATTR_REG_RECONFIG
	.align		4
.L_1641:
        /*0b48*/ 	.byte	0x01, 0x54
	.zero		2


	//----- nvinfo : EIATTR_SYSCALL_OFFSETS
	.align		4
        /*0b4c*/ 	.byte	0x04, 0x46
        /*0b4e*/ 	.short	(.L_1643 - .L_1642)


	//   ....[0]....
.L_1642:
        /*0b50*/ 	.word	0x00001ae0


	//   ....[1]....
        /*0b54*/ 	.word	0x00001c30


	//   ....[2]....
        /*0b58*/ 	.word	0x00006080


	//   ....[3]....
        /*0b5c*/ 	.word	0x000063a0


	//   ....[4]....
        /*0b60*/ 	.word	0x0001b370


	//   ....[5]....
        /*0b64*/ 	.word	0x0001b4c0


	//   ....[6]....
        /*0b68*/ 	.word	0x0001b5b0


	//   ....[7]....
        /*0b6c*/ 	.word	0x0001bde0


	//----- nvinfo : EIATTR_MBARRIER_INSTR_OFFSETS
	.align		4
.L_1643:
        /*0b70*/ 	.byte	0x04, 0x39
        /*0b72*/ 	.short	(.L_1645 - .L_1644)


	//   ....[0]....
.L_1644:
        /*0b74*/ 	.word	0x000002d0
        /*0b78*/ 	.word	0x000000ff
        /*0b7c*/ 	.word	0x00016800
        /*0b80*/ 	.short	0x0100
        /*0b82*/ 	.byte	0x08
	.zero		1


	//   ....[1]....
        /*0b84*/ 	.word	0x000002e0
        /*0b88*/ 	.word	0x000000ff
        /*0b8c*/ 	.word	0x00016820
        /*0b90*/ 	.short	0x0100
        /*0b92*/ 	.byte	0x08
	.zero		1


	//   ....[2]....
        /*0b94*/ 	.word	0x000003d0
        /*0b98*/ 	.word	0x000000ff
        /*0b9c*/ 	.word	0x00016830
        /*0ba0*/ 	.short	0x0100
        /*0ba2*/ 	.byte	0x08
	.zero		1


	//   ....[3]....
        /*0ba4*/ 	.word	0x000003e0
        /*0ba8*/ 	.word	0x000000ff
        /*0bac*/ 	.word	0x00016840
        /*0bb0*/ 	.short	0x0100
        /*0bb2*/ 	.byte	0x08
	.zero		1


	//   ....[4]....
        /*0bb4*/ 	.word	0x000003f0
        /*0bb8*/ 	.word	0x000000ff
        /*0bbc*/ 	.word	0x00016838
        /*0bc0*/ 	.short	0x0100
        /*0bc2*/ 	.byte	0x08
	.zero		1


	//   ....[5]....
        /*0bc4*/ 	.word	0x00000400
        /*0bc8*/ 	.word	0x000000ff
        /*0bcc*/ 	.word	0x00016848
        /*0bd0*/ 	.short	0x0100
        /*0bd2*/ 	.byte	0x08
	.zero		1


	//   ....[6]....
        /*0bd4*/ 	.word	0x00000530
        /*0bd8*/ 	.word	0x000000ff
        /*0bdc*/ 	.word	0x00016850
        /*0be0*/ 	.short	0x0100
        /*0be2*/ 	.byte	0x08
	.zero		1


	//   ....[7]....
        /*0be4*/ 	.word	0x00000540
        /*0be8*/ 	.word	0x000000ff
        /*0bec*/ 	.word	0x00016860
        /*0bf0*/ 	.short	0x0100
        /*0bf2*/ 	.byte	0x08
	.zero		1


	//   ....[8]....
        /*0bf4*/ 	.word	0x00000550
        /*0bf8*/ 	.word	0x000000ff
        /*0bfc*/ 	.word	0x00016858
        /*0c00*/ 	.short	0x0100
        /*0c02*/ 	.byte	0x08
	.zero		1


	//   ....[9]....
        /*0c04*/ 	.word	0x00000560
        /*0c08*/ 	.word	0x000000ff
        /*0c0c*/ 	.word	0x00016868
        /*0c10*/ 	.short	0x0100
        /*0c12*/ 	.byte	0x08
	.zero		1


	//   ....[10]....
        /*0c14*/ 	.word	0x00000650
        /*0c18*/ 	.word	0x000000ff
        /*0c1c*/ 	.word	0x00016870
        /*0c20*/ 	.short	0x0100
        /*0c22*/ 	.byte	0x06
	.zero		1


	//   ....[11]....
        /*0c24*/ 	.word	0x00000660
        /*0c28*/ 	.word	0x000000ff
        /*0c2c*/ 	.word	0x00016880
        /*0c30*/ 	.short	0x0100
        /*0c32*/ 	.byte	0x06
	.zero		1


	//   ....[12]....
        /*0c34*/ 	.word	0x00000670
        /*0c38*/ 	.word	0x000000ff
        /*0c3c*/ 	.word	0x00016878
        /*0c40*/ 	.short	0x0100
        /*0c42*/ 	.byte	0x06
	.zero		1


	//   ....[13]....
        /*0c44*/ 	.word	0x00000680
        /*0c48*/ 	.word	0x000000ff
        /*0c4c*/ 	.word	0x00016888
        /*0c50*/ 	.short	0x0100
        /*0c52*/ 	.byte	0x06
	.zero		1


	//   ....[14]....
        /*0c54*/ 	.word	0x000007b0
        /*0c58*/ 	.word	0x000000ff
        /*0c5c*/ 	.word	0x00016890
        /*0c60*/ 	.short	0x0100
        /*0c62*/ 	.byte	0x08
	.zero		1


	//   ....[15]....
        /*0c64*/ 	.word	0x000007c0
        /*0c68*/ 	.word	0x000000ff
        /*0c6c*/ 	.word	0x000168a0
        /*0c70*/ 	.short	0x0100
        /*0c72*/ 	.byte	0x08
	.zero		1


	//   ....[16]....
        /*0c74*/ 	.word	0x000007d0
        /*0c78*/ 	.word	0x000000ff
        /*0c7c*/ 	.word	0x00016898
        /*0c80*/ 	.short	0x0100
        /*0c82*/ 	.byte	0x08
	.zero		1


	//   ....[17]....
        /*0c84*/ 	.word	0x000007e0
        /*0c88*/ 	.word	0x000000ff
        /*0c8c*/ 	.word	0x000168a8
        /*0c90*/ 	.short	0x0100
        /*0c92*/ 	.byte	0x08
	.zero		1


	//   ....[18]....
        /*0c94*/ 	.word	0x00000910
        /*0c98*/ 	.word	0x000000ff
        /*0c9c*/ 	.word	0x000168b0
        /*0ca0*/ 	.short	0x0100
        /*0ca2*/ 	.byte	0x08
	.zero		1


	//   ....[19]....
        /*0ca4*/ 	.word	0x00000920
        /*0ca8*/ 	.word	0x000000ff
        /*0cac*/ 	.word	0x000168c0
        /*0cb0*/ 	.short	0x0100
        /*0cb2*/ 	.byte	0x08
	.zero		1


	//   ....[20]....
        /*0cb4*/ 	.word	0x00000930
        /*0cb8*/ 	.word	0x000000ff
        /*0cbc*/ 	.word	0x000168b8
        /*0cc0*/ 	.short	0x0100
        /*0cc2*/ 	.byte	0x08
	.zero		1


	//   ....[21]....
        /*0cc4*/ 	.word	0x00000940
        /*0cc8*/ 	.word	0x000000ff
        /*0ccc*/ 	.word	0x000168c8
        /*0cd0*/ 	.short	0x0100
        /*0cd2*/ 	.byte	0x08
	.zero		1


	//   ....[22]....
        /*0cd4*/ 	.word	0x00002e20
        /*0cd8*/ 	.word	0x0000004f
        /*0cdc*/ 	.word	0x00016890
        /*0ce0*/ 	.short	0x010a
        /*0ce2*/ 	.byte	0x3f
	.zero		1


	//   ....[23]....
        /*0ce4*/ 	.word	0x00004070
        /*0ce8*/ 	.word	0x0000004f
        /*0cec*/ 	.word	0x00016890
        /*0cf0*/ 	.short	0x010a
        /*0cf2*/ 	.byte	0x3f
	.zero		1


	//   ....[24]....
        /*0cf4*/ 	.word	0x00005190
        /*0cf8*/ 	.word	0x0000004f
        /*0cfc*/ 	.word	0x00016890
        /*0d00*/ 	.short	0x010a
        /*0d02*/ 	.byte	0x3f
	.zero		1


	//   ....[25]....
        /*0d04*/ 	.word	0x000053a0
        /*0d08*/ 	.word	0x0000000c
        /*0d0c*/ 	.word	0x00000000
        /*0d10*/ 	.short	0x0101
        /*0d12*/ 	.byte	0x3f
	.zero		1


	//   ....[26]....
        /*0d14*/ 	.word	0x000053e0
        /*0d18*/ 	.word	0x0000004f
        /*0d1c*/ 	.word	0x000168b0
        /*0d20*/ 	.short	0x010a
        /*0d22*/ 	.byte	0x3f
	.zero		1


	//   ....[27]....
        /*0d24*/ 	.word	0x000057b0
        /*0d28*/ 	.word	0x0000004f
        /*0d2c*/ 	.word	0x00000000
        /*0d30*/ 	.short	0x0101
        /*0d32*/ 	.byte	0x3f
	.zero		1


	//   ....[28]....
        /*0d34*/ 	.word	0x00006120
        /*0d38*/ 	.word	0x00000002
        /*0d3c*/ 	.word	0x00016800
        /*0d40*/ 	.short	0x010a
        /*0d42*/ 	.byte	0x3f
	.zero		1


	//   ....[29]....
        /*0d44*/ 	.word	0x00006170
        /*0d48*/ 	.word	0x00000002
        /*0d4c*/ 	.word	0x00016800
        /*0d50*/ 	.short	0x010a
        /*0d52*/ 	.byte	0x3f
	.zero		1


	//   ....[30]....
        /*0d54*/ 	.word	0x00006c70
        /*0d58*/ 	.word	0x00000002
        /*0d5c*/ 	.word	0x00016800
        /*0d60*/ 	.short	0x010a
        /*0d62*/ 	.byte	0x3f
	.zero		1


	//   ....[31]....
        /*0d64*/ 	.word	0x00008180
        /*0d68*/ 	.word	0x00000002
        /*0d6c*/ 	.word	0x00016800
        /*0d70*/ 	.short	0x010a
        /*0d72*/ 	.byte	0x3f
	.zero		1


	//   ....[32]....
        /*0d74*/ 	.word	0x00009080
        /*0d78*/ 	.word	0x0000000f
        /*0d7c*/ 	.word	0x00016830
        /*0d80*/ 	.short	0x010a
        /*0d82*/ 	.byte	0x3f
	.zero		1


	//   ....[33]....
        /*0d84*/ 	.word	0x000090f0
        /*0d88*/ 	.word	0x0000000f
        /*0d8c*/ 	.word	0x00016830
        /*0d90*/ 	.short	0x010a
        /*0d92*/ 	.byte	0x3f
	.zero		1


	//   ....[34]....
        /*0d94*/ 	.word	0x00009510
        /*0d98*/ 	.word	0x0000000f
        /*0d9c*/ 	.word	0x00000000
        /*0da0*/ 	.short	0x0101
        /*0da2*/ 	.byte	0x3f
	.zero		1


	//   ....[35]....
        /*0da4*/ 	.word	0x0000ccb0
        /*0da8*/ 	.word	0x0000000b
        /*0dac*/ 	.word	0x00016830
        /*0db0*/ 	.short	0x010a
        /*0db2*/ 	.byte	0x3f
	.zero		1


	//   ....[36]....
        /*0db4*/ 	.word	0x0000cd00
        /*0db8*/ 	.word	0x0000000b
        /*0dbc*/ 	.word	0x00016830
        /*0dc0*/ 	.short	0x010a
        /*0dc2*/ 	.byte	0x3f
	.zero		1


	//   ....[37]....
        /*0dc4*/ 	.word	0x0000d010
        /*0dc8*/ 	.word	0x0000000b
        /*0dcc*/ 	.word	0x00016850
        /*0dd0*/ 	.short	0x010a
        /*0dd2*/ 	.byte	0x3f
	.zero		1


	//   ....[38]....
        /*0dd4*/ 	.word	0x0000d050
        /*0dd8*/ 	.word	0x0000000b
        /*0ddc*/ 	.word	0x00016850
        /*0de0*/ 	.short	0x010a
        /*0de2*/ 	.byte	0x3f
	.zero		1


	//   ....[39]....
        /*0de4*/ 	.word	0x0000dde0
        /*0de8*/ 	.word	0x0000000f
        /*0dec*/ 	.word	0x00000000
        /*0df0*/ 	.short	0x0101
        /*0df2*/ 	.byte	0x3f
	.zero		1


	//   ....[40]....
        /*0df4*/ 	.word	0x0000f8b0
        /*0df8*/ 	.word	0x00000020
        /*0dfc*/ 	.word	0x00000000
        /*0e00*/ 	.short	0x0101
        /*0e02*/ 	.byte	0x3f
	.zero		1


	//   ....[41]....
        /*0e04*/ 	.word	0x00010770
        /*0e08*/ 	.word	0x00000005
        /*0e0c*/ 	.word	0x00016830
        /*0e10*/ 	.short	0x010a
        /*0e12*/ 	.byte	0x3f
	.zero		1


	//   ....[42]....
        /*0e14*/ 	.word	0x000107c0
        /*0e18*/ 	.word	0x00000005
        /*0e1c*/ 	.word	0x00016830
        /*0e20*/ 	.short	0x010a
        /*0e22*/ 	.byte	0x3f
	.zero		1


	//   ....[43]....
        /*0e24*/ 	.word	0x00010ad0
        /*0e28*/ 	.word	0x0000000a
        /*0e2c*/ 	.word	0x00016850
        /*0e30*/ 	.short	0x010a
        /*0e32*/ 	.byte	0x3f
	.zero		1


	//   ....[44]....
        /*0e34*/ 	.word	0x00010b10
        /*0e38*/ 	.word	0x0000000a
        /*0e3c*/ 	.word	0x00016850
        /*0e40*/ 	.short	0x010a
        /*0e42*/ 	.byte	0x3f
	.zero		1


	//   ....[45]....
        /*0e44*/ 	.word	0x00012360
        /*0e48*/ 	.word	0x00000015
        /*0e4c*/ 	.word	0x00000000
        /*0e50*/ 	.short	0x0101
        /*0e52*/ 	.byte	0x3f
	.zero		1


	//   ....[46]....
        /*0e54*/ 	.word	0x00012420
        /*0e58*/ 	.word	0x00000024
        /*0e5c*/ 	.word	0x00000000
        /*0e60*/ 	.short	0x0101
        /*0e62*/ 	.byte	0x3f
	.zero		1


	//   ....[47]....
        /*0e64*/ 	.word	0x00012f30
        /*0e68*/ 	.word	0x00000005
        /*0e6c*/ 	.word	0x00016830
        /*0e70*/ 	.short	0x010a
        /*0e72*/ 	.byte	0x3f
	.zero		1


	//   ....[48]....
        /*0e74*/ 	.word	0x00012f80
        /*0e78*/ 	.word	0x00000005
        /*0e7c*/ 	.word	0x00016830
        /*0e80*/ 	.short	0x010a
        /*0e82*/ 	.byte	0x3f
	.zero		1


	//   ....[49]....
        /*0e84*/ 	.word	0x00013290
        /*0e88*/ 	.word	0x0000000a
        /*0e8c*/ 	.word	0x00016850
        /*0e90*/ 	.short	0x010a
        /*0e92*/ 	.byte	0x3f
	.zero		1


	//   ....[50]....
        /*0e94*/ 	.word	0x000132d0
        /*0e98*/ 	.word	0x0000000a
        /*0e9c*/ 	.word	0x00016850
        /*0ea0*/ 	.short	0x010a
        /*0ea2*/ 	.byte	0x3f
	.zero		1


	//   ....[51]....
        /*0ea4*/ 	.word	0x00014050
        /*0ea8*/ 	.word	0x00000056
        /*0eac*/ 	.word	0x00000000
        /*0eb0*/ 	.short	0x0101
        /*0eb2*/ 	.byte	0x3f
	.zero		1


	//   ....[52]....
        /*0eb4*/ 	.word	0x00015990
        /*0eb8*/ 	.word	0x0000001f
        /*0ebc*/ 	.word	0x00000000
        /*0ec0*/ 	.short	0x0101
        /*0ec2*/ 	.byte	0x3f
	.zero		1


	//   ....[53]....
        /*0ec4*/ 	.word	0x00016640
        /*0ec8*/ 	.word	0x0000000b
        /*0ecc*/ 	.word	0x00016850
        /*0ed0*/ 	.short	0x010a
        /*0ed2*/ 	.byte	0x3f
	.zero		1


	//   ....[54]....
        /*0ed4*/ 	.word	0x000166b0
        /*0ed8*/ 	.word	0x0000000b
        /*0edc*/ 	.word	0x00016850
        /*0ee0*/ 	.short	0x010a
        /*0ee2*/ 	.byte	0x3f
	.zero		1


	//   ....[55]....
        /*0ee4*/ 	.word	0x00016cb0
        /*0ee8*/ 	.word	0x00000002
        /*0eec*/ 	.word	0x00000000
        /*0ef0*/ 	.short	0x0101
        /*0ef2*/ 	.byte	0x3f
	.zero		1


	//   ....[56]....
        /*0ef4*/ 	.word	0x00017e20
        /*0ef8*/ 	.word	0x00000000
        /*0efc*/ 	.word	0x00000000
        /*0f00*/ 	.short	0x0101
        /*0f02*/ 	.byte	0x3f
	.zero		1


	//   ....[57]....
        /*0f04*/ 	.word	0x0001a170
        /*0f08*/ 	.word	0x00000016
        /*0f0c*/ 	.word	0x00016820
        /*0f10*/ 	.short	0x010a
        /*0f12*/ 	.byte	0x3f
	.zero		1


	//   ....[58]....
        /*0f14*/ 	.word	0x0001a220
        /*0f18*/ 	.word	0x00000005
        /*0f1c*/ 	.word	0x000168a0
        /*0f20*/ 	.short	0x010a
        /*0f22*/ 	.byte	0x3f
	.zero		1


	//   ....[59]....
        /*0f24*/ 	.word	0x0001a460
        /*0f28*/ 	.word	0x00000005
        /*0f2c*/ 	.word	0x000168c0
        /*0f30*/ 	.short	0x010a
        /*0f32*/ 	.byte	0x3f
	.zero		1


	//   ....[60]....
        /*0f34*/ 	.word	0x0001a7c0
        /*0f38*/ 	.word	0x00000005
        /*0f3c*/ 	.word	0x000168a0
        /*0f40*/ 	.short	0x010a
        /*0f42*/ 	.byte	0x3f
	.zero		1


	//   ....[61]....
        /*0f44*/ 	.word	0x0001a9e0
        /*0f48*/ 	.word	0x00000005
        /*0f4c*/ 	.word	0x000168c0
        /*0f50*/ 	.short	0x010a
        /*0f52*/ 	.byte	0x3f
	.zero		1


	//   ....[62]....
        /*0f54*/ 	.word	0x0001b930
        /*0f58*/ 	.word	0x00000000
        /*0f5c*/ 	.word	0x00016840
        /*0f60*/ 	.short	0x010a
        /*0f62*/ 	.byte	0x3f
	.zero		1


	//   ....[63]....
        /*0f64*/ 	.word	0x0001c970
        /*0f68*/ 	.word	0x00000016
        /*0f6c*/ 	.word	0x00016800
        /*0f70*/ 	.short	0x0107
        /*0f72*/ 	.byte	0x3f
	.zero		1


	//   ....[64]....
        /*0f74*/ 	.word	0x0001ca70
        /*0f78*/ 	.word	0x00000016
        /*0f7c*/ 	.word	0x00016800
        /*0f80*/ 	.short	0x0101
        /*0f82*/ 	.byte	0x3f
	.zero		1


	//   ....[65]....
        /*0f84*/ 	.word	0x0001caa0
        /*0f88*/ 	.word	0x00000016
        /*0f8c*/ 	.word	0x00016820
        /*0f90*/ 	.short	0x010a
        /*0f92*/ 	.byte	0x3f
	.zero		1


	//   ....[66]....
        /*0f94*/ 	.word	0x0001cde0
        /*0f98*/ 	.word	0x00000002
        /*0f9c*/ 	.word	0x00016840
        /*0fa0*/ 	.short	0x010a
        /*0fa2*/ 	.byte	0x3f
	.zero		1


	//   ....[67]....
        /*0fa4*/ 	.word	0x0001d060
        /*0fa8*/ 	.word	0x00000003
        /*0fac*/ 	.word	0x00000060
        /*0fb0*/ 	.short	0x010a
        /*0fb2*/ 	.byte	0x3f
	.zero		1


	//   ....[68]....
        /*0fb4*/ 	.word	0x0001d5d0
        /*0fb8*/ 	.word	0x00000002
        /*0fbc*/ 	.word	0x00016840
        /*0fc0*/ 	.short	0x010a
        /*0fc2*/ 	.byte	0x3f
	.zero		1


	//   ....[69]....
        /*0fc4*/ 	.word	0x0001d850
        /*0fc8*/ 	.word	0x0000000a
        /*0fcc*/ 	.word	0x00000060
        /*0fd0*/ 	.short	0x010a
        /*0fd2*/ 	.byte	0x3f
	.zero		1


	//   ....[70]....
        /*0fd4*/ 	.word	0x0001dcf0
        /*0fd8*/ 	.word	0x00000002
        /*0fdc*/ 	.word	0x00016840
        /*0fe0*/ 	.short	0x010a
        /*0fe2*/ 	.byte	0x3f
	.zero		1


	//   ....[71]....
        /*0fe4*/ 	.word	0x0001df80
        /*0fe8*/ 	.word	0x00000005
        /*0fec*/ 	.word	0x00000060
        /*0ff0*/ 	.short	0x010a
        /*0ff2*/ 	.byte	0x3f
	.zero		1


	//   ....[72]....
        /*0ff4*/ 	.word	0x0001e3d0
        /*0ff8*/ 	.word	0x00000003
        /*0ffc*/ 	.word	0x00016860
        /*1000*/ 	.short	0x010a
        /*1002*/ 	.byte	0x3f
	.zero		1


	//   ....[73]....
        /*1004*/ 	.word	0x0001f320
        /*1008*/ 	.word	0x00000009
        /*100c*/ 	.word	0x00016820
        /*1010*/ 	.short	0x010a
        /*1012*/ 	.byte	0x3f
	.zero		1


	//   ....[74]....
        /*1014*/ 	.word	0x0001f4b0
        /*1018*/ 	.word	0x00000005
        /*101c*/ 	.word	0x00000000
        /*1020*/ 	.short	0x010a
        /*1022*/ 	.byte	0x3f
	.zero		1


	//   ....[75]....
        /*1024*/ 	.word	0x0001f520
        /*1028*/ 	.word	0x00000003
        /*102c*/ 	.word	0x00000000
        /*1030*/ 	.short	0x010a
        /*1032*/ 	.byte	0x3f
	.zero		1


	//   ....[76]....
        /*1034*/ 	.word	0x0001f580
        /*1038*/ 	.word	0x00000017
        /*103c*/ 	.word	0x00000000
        /*1040*/ 	.short	0x010a
        /*1042*/ 	.byte	0x3f
	.zero		1


	//   ....[77]....
        /*1044*/ 	.word	0x0001f5b0
        /*1048*/ 	.word	0x00000007
        /*104c*/ 	.word	0x00000000
        /*1050*/ 	.short	0x010a
        /*1052*/ 	.byte	0x3f
	.zero		1


	//   ....[78]....
        /*1054*/ 	.word	0x0001f610
        /*1058*/ 	.word	0x0000004f
        /*105c*/ 	.word	0x00016890
        /*1060*/ 	.short	0x010a
        /*1062*/ 	.byte	0x3f
	.zero		1


	//   ....[79]....
        /*1064*/ 	.word	0x0001f660
        /*1068*/ 	.word	0x0000004f
        /*106c*/ 	.word	0x00016890
        /*1070*/ 	.short	0x010a
        /*1072*/ 	.byte	0x3f
	.zero		1


	//   ....[80]....
        /*1074*/ 	.word	0x0001f6b0
        /*1078*/ 	.word	0x0000004f
        /*107c*/ 	.word	0x00016890
        /*1080*/ 	.short	0x010a
        /*1082*/ 	.byte	0x3f
	.zero		1


	//   ....[81]....
        /*1084*/ 	.word	0x0001f700
        /*1088*/ 	.word	0x0000004f
        /*108c*/ 	.word	0x000168b0
        /*1090*/ 	.short	0x010a
        /*1092*/ 	.byte	0x3f
	.zero		1


	//   ....[82]....
        /*1094*/ 	.word	0x0001fbd0
        /*1098*/ 	.word	0x00000002
        /*109c*/ 	.word	0x00016800
        /*10a0*/ 	.short	0x010a
        /*10a2*/ 	.byte	0x3f
	.zero		1


	//   ....[83]....
        /*10a4*/ 	.word	0x000201d0
        /*10a8*/ 	.word	0x00000002
        /*10ac*/ 	.word	0x00016800
        /*10b0*/ 	.short	0x010a
        /*10b2*/ 	.byte	0x3f
	.zero		1


	//   ....[84]....
        /*10b4*/ 	.word	0x00020220
        /*10b8*/ 	.word	0x0000000f
        /*10bc*/ 	.word	0x00016830
        /*10c0*/ 	.short	0x010a
        /*10c2*/ 	.byte	0x3f
	.zero		1


	//   ....[85]....
        /*10c4*/ 	.word	0x00020270
        /*10c8*/ 	.word	0x0000000b
        /*10cc*/ 	.word	0x00016830
        /*10d0*/ 	.short	0x010a
        /*10d2*/ 	.byte	0x3f
	.zero		1


	//   ....[86]....
        /*10d4*/ 	.word	0x000202c0
        /*10d8*/ 	.word	0x0000000b
        /*10dc*/ 	.word	0x00016850
        /*10e0*/ 	.short	0x010a
        /*10e2*/ 	.byte	0x3f
	.zero		1


	//   ....[87]....
        /*10e4*/ 	.word	0x00020310
        /*10e8*/ 	.word	0x00000005
        /*10ec*/ 	.word	0x00016830
        /*10f0*/ 	.short	0x010a
        /*10f2*/ 	.byte	0x3f
	.zero		1


	//   ....[88]....
        /*10f4*/ 	.word	0x00020360
        /*10f8*/ 	.word	0x0000000a
        /*10fc*/ 	.word	0x00016850
        /*1100*/ 	.short	0x010a
        /*1102*/ 	.byte	0x3f
	.zero		1


	//   ....[89]....
        /*1104*/ 	.word	0x000203b0
        /*1108*/ 	.word	0x00000005
        /*110c*/ 	.word	0x00016830
        /*1110*/ 	.short	0x010a
        /*1112*/ 	.byte	0x3f
	.zero		1


	//   ....[90]....
        /*1114*/ 	.word	0x00020400
        /*1118*/ 	.word	0x0000000a
        /*111c*/ 	.word	0x00016850
        /*1120*/ 	.short	0x010a
        /*1122*/ 	.byte	0x3f
	.zero		1


	//   ....[91]....
        /*1124*/ 	.word	0x00020450
        /*1128*/ 	.word	0x0000000b
        /*112c*/ 	.word	0x00016850
        /*1130*/ 	.short	0x010a
        /*1132*/ 	.byte	0x3f
	.zero		1


	//   ....[92]....
        /*1134*/ 	.word	0x000209f0
        /*1138*/ 	.word	0x00000016
        /*113c*/ 	.word	0x00016820
        /*1140*/ 	.short	0x010a
        /*1142*/ 	.byte	0x3f
	.zero		1


	//   ....[93]....
        /*1144*/ 	.word	0x00020a40
        /*1148*/ 	.word	0x00000005
        /*114c*/ 	.word	0x000168a0
        /*1150*/ 	.short	0x010a
        /*1152*/ 	.byte	0x3f
	.zero		1


	//   ....[94]....
        /*1154*/ 	.word	0x00020a90
        /*1158*/ 	.word	0x00000005
        /*115c*/ 	.word	0x000168c0
        /*1160*/ 	.short	0x010a
        /*1162*/ 	.byte	0x3f
	.zero		1


	//   ....[95]....
        /*1164*/ 	.word	0x00020ae0
        /*1168*/ 	.word	0x00000005
        /*116c*/ 	.word	0x000168a0
        /*1170*/ 	.short	0x010a
        /*1172*/ 	.byte	0x3f
	.zero		1


	//   ....[96]....
        /*1174*/ 	.word	0x00020b30
        /*1178*/ 	.word	0x00000005
        /*117c*/ 	.word	0x000168c0
        /*1180*/ 	.short	0x010a
        /*1182*/ 	.byte	0x3f
	.zero		1


	//   ....[97]....
        /*1184*/ 	.word	0x00020cd0
        /*1188*/ 	.word	0x00000000
        /*118c*/ 	.word	0x00016840
        /*1190*/ 	.short	0x010a
        /*1192*/ 	.byte	0x3f
	.zero		1


	//   ....[98]....
        /*1194*/ 	.word	0x00021c10
        /*1198*/ 	.word	0x00000016
        /*119c*/ 	.word	0x00016820
        /*11a0*/ 	.short	0x010a
        /*11a2*/ 	.byte	0x3f
	.zero		1


	//   ....[99]....
        /*11a4*/ 	.word	0x00021c60
        /*11a8*/ 	.word	0x00000002
        /*11ac*/ 	.word	0x00016840
        /*11b0*/ 	.short	0x010a
        /*11b2*/ 	.byte	0x3f
	.zero		1


	//   ....[100]....
        /*11b4*/ 	.word	0x00021cb0
        /*11b8*/ 	.word	0x00000003
        /*11bc*/ 	.word	0x00000060
        /*11c0*/ 	.short	0x010a
        /*11c2*/ 	.byte	0x3f
	.zero		1


	//   ....[101]....
        /*11c4*/ 	.word	0x00021d00
        /*11c8*/ 	.word	0x00000002
        /*11cc*/ 	.word	0x00016840
        /*11d0*/ 	.short	0x010a
        /*11d2*/ 	.byte	0x3f
	.zero		1


	//   ....[102]....
        /*11d4*/ 	.word	0x00021d50
        /*11d8*/ 	.word	0x0000000a
        /*11dc*/ 	.word	0x00000060
        /*11e0*/ 	.short	0x010a
        /*11e2*/ 	.byte	0x3f
	.zero		1


	//   ....[103]....
        /*11e4*/ 	.word	0x00021da0
        /*11e8*/ 	.word	0x00000002
        /*11ec*/ 	.word	0x00016840
        /*11f0*/ 	.short	0x010a
        /*11f2*/ 	.byte	0x3f
	.zero		1


	//   ....[104]....
        /*11f4*/ 	.word	0x00021df0
        /*11f8*/ 	.word	0x00000005
        /*11fc*/ 	.word	0x00000060
        /*1200*/ 	.short	0x010a
        /*1202*/ 	.byte	0x3f
	.zero		1


	//   ....[105]....
        /*1204*/ 	.word	0x00021e40
        /*1208*/ 	.word	0x00000003
        /*120c*/ 	.word	0x00016860
        /*1210*/ 	.short	0x010a
        /*1212*/ 	.byte	0x3f
	.zero		1


	//   ....[106]....
        /*1214*/ 	.word	0x000227c0
        /*1218*/ 	.word	0x00000009
        /*121c*/ 	.word	0x00016820
        /*1220*/ 	.short	0x010a
        /*1222*/ 	.byte	0x3f
	.zero		1


	//   ....[107]....
        /*1224*/ 	.word	0x00022960
        /*1228*/ 	.word	0x00000005
        /*122c*/ 	.word	0x00000000
        /*1230*/ 	.short	0x010a
        /*1232*/ 	.byte	0x3f
	.zero		1


	//   ....[108]....
        /*1234*/ 	.word	0x000229b0
        /*1238*/ 	.word	0x00000003
        /*123c*/ 	.word	0x00000000
        /*1240*/ 	.short	0x010a
        /*1242*/ 	.byte	0x3f
	.zero		1


	//   ....[109]....
        /*1244*/ 	.word	0x00022a00
        /*1248*/ 	.word	0x00000017
        /*124c*/ 	.word	0x00000000
        /*1250*/ 	.short	0x010a
        /*1252*/ 	.byte	0x3f
	.zero		1


	//----- nvinfo : EIATTR_NUM_MBARRIERS
	.align		4
.L_1645:
        /*1254*/ 	.byte	0x03, 0x38
        /*1256*/ 	.short	0x0016


	//----- nvinfo : EIATTR_EXIT_INSTR_OFFSETS
	.align		4
        /*1258*/ 	.byte	0x04, 0x1c
        /*125a*/ 	.short	(.L_1647 - .L_1646)


	//   ....[0]....
.L_1646:
        /*125c*/ 	.word	0x0001f600


	//----- nvinfo : EIATTR_MAX_THREADS
	.align		4
.L_1647:
        /*1260*/ 	.byte	0x04, 0x05
        /*1262*/ 	.short	(.L_1649 - .L_1648)
.L_1648:
        /*1264*/ 	.word	0x00000200
        /*1268*/ 	.word	0x00000001
        /*126c*/ 	.word	0x00000001


	//----- nvinfo : EIATTR_CRS_STACK_SIZE
	.align		4
.L_1649:
        /*1270*/ 	.byte	0x04, 0x1e
        /*1272*/ 	.short	(.L_1651 - .L_1650)
.L_1650:
        /*1274*/ 	.word	0x00000000


	//----- nvinfo : EIATTR_CBANK_PARAM_SIZE
	.align		4
.L_1651:
        /*1278*/ 	.byte	0x03, 0x19
        /*127a*/ 	.short	0x0af0


	//----- nvinfo : EIATTR_PARAM_CBANK
	.align		4
        /*127c*/ 	.byte	0x04, 0x0a
        /*127e*/ 	.short	(.L_1653 - .L_1652)
	.align		4
.L_1652:
        /*1280*/ 	.word	index@(.nv.constant0._ZN7cutlass13device_kernelIN5flash11enable_sm90INS1_16FlashAttnFwdSm90INS1_25CollectiveMainloopFwdSm90ILi2EN4cute5tupleIJNS5_1CILi1EEES8_S8_EEENS6_IJNS7_ILi192EEENS7_ILi128EEENS7_ILi64EEEEEELi64ENS_6half_tEfNS_4arch4Sm90ELb0ELb1ELb1ELb1ELb0ELb1ELb0ELb1ELb1ELb1ELb0ELb0EEENS1_21CollectiveEpilogueFwdINS6_IJSA_SC_SB_EEES9_SE_SG_Li384ELb1ELb1ELb0ELb0EEENS1_36VarlenDynamicPersistentTileSchedulerILi192ELi128ELi384ELi128ELb0ELb1ELb1ELb1ELb0ELb1EEEEEEEEEvNT_6ParamsE)
        /*1284*/ 	.short	0x0210
        /*1286*/ 	.short	0x0af0


	//----- nvinfo : EIATTR_SW_WAR
	.align		4
.L_1653:
        /*1288*/ 	.byte	0x04, 0x36
        /*128a*/ 	.short	(.L_1655 - .L_1654)
.L_1654:
        /*128c*/ 	.word	0x00000008
.L_1655:


//--------------------- .nv.info._ZN7cutlass13device_kernelIN5flash11enable_sm90INS1_16FlashAttnFwdSm90INS1_25CollectiveMainloopFwdSm90ILi2EN4cute5tupleIJNS5_1CILi1EEES8_S8_EEENS6_IJNS7_ILi192EEENS7_ILi128EEENS7_ILi64EEEEEELi64ENS_6half_tEfNS_4arch4Sm90ELb1ELb0ELb1ELb0ELb0ELb0ELb0ELb1ELb1ELb1ELb0ELb0EEENS1_21CollectiveEpilogueFwdINS6_IJSA_SC_SB_EEES9_SE_SG_Li384ELb0ELb1ELb0ELb0EEENS1_30DynamicPersistentTileSchedulerILi384ELi128ELb0ELb1ELb1EEEEEEEEEvNT_6ParamsE --------------------------
	.section	.nv.info._ZN7cutlass13device_kernelIN5flash11enable_sm90INS1_16FlashAttnFwdSm90INS1_25CollectiveMainloopFwdSm90ILi2EN4cute5tupleIJNS5_1CILi1EEES8_S8_EEENS6_IJNS7_ILi192EEENS7_ILi128EEENS7_ILi64EEEEEELi64ENS_6half_tEfNS_4arch4Sm90ELb1ELb0ELb1ELb0ELb0ELb0ELb0ELb1ELb1ELb1ELb0ELb0EEENS1_21CollectiveEpilogueFwdINS6_IJSA_SC_SB_EEES9_SE_SG_Li384ELb0ELb1ELb0ELb0EEENS1_30DynamicPersistentTileSchedulerILi384ELi128ELb0ELb1ELb1EEEEEEEEEvNT_6ParamsE,"",@"SHT_CUDA_INFO"
	.sectionflags	@""
	.align	4


	//----- nvinfo : EIATTR_CUDA_API_VERSION
	.align		4
        /*0000*/ 	.byte	0x04, 0x37
        /*0002*/ 	.short	(.L_1657 - .L_1656)
.L_1656:
        /*0004*/ 	.word	0x00000082


	//----- nvinfo : EIATTR_KPARAM_INFO
	.align		4
.L_1657:
        /*0008*/ 	.byte	0x04, 0x17
        /*000a*/ 	.short	(.L_1659 - .L_1658)
.L_1658:
        /*000c*/ 	.word	0x00000000
        /*0010*/ 	.short	0x0000
        /*0012*/ 	.short	0x0070
        /*0014*/ 	.byte	0x00, 0xf0, 0x01, 0x2a


	//----- nvinfo : EIATTR_SPARSE_MMA_MASK
	.align		4
.L_1659:
        /*0018*/ 	.byte	0x03, 0x50
        /*001a*/ 	.short	0x0000


	//----- nvinfo : EIATTR_MAXREG_COUNT
	.align		4
        /*001c*/ 	.byte	0x03, 0x1b
        /*001e*/ 	.short	0x0080


	//----- nvinfo : EIATTR_NUM_BARRIERS
	.align		4
        /*0020*/ 	.byte	0x02, 0x4c
        /*0022*/ 	.byte	0x10
	.zero		1


	//----- nvinfo : EIATTR_EXTERNS
	.align		4
        /*0024*/ 	.byte	0x04, 0x0f
        /*0026*/ 	.short	(.L_1661 - .L_1660)


	//   ....[0]....
	.align		4
.L_1660:
        /*0028*/ 	.word	index@(__assertfail)


	//----- nvinfo : EIATTR_ANNOTATIONS
	.align		4
.L_1661:
        /*002c*/ 	.byte	0x04, 0x55
        /*002e*/ 	.short	(.L_1663 - .L_1662)


	//   ....[0]....
.L_1662:
        /*0030*/ 	.word	0x00000001
        /*0034*/ 	.byte	0xb0, 0xaf, 0x00, 0x00, 0x01, 0x00, 0x00, 0x00, 0xc0, 0xaf, 0x00, 0x00, 0x01, 0x00, 0x00, 0x00
        /*0044*/ 	.byte	0x40, 0xb0, 0x00, 0x00, 0x01, 0x00, 0x00, 0x00, 0x90, 0xcc, 0x00, 0x00, 0x01, 0x00, 0x00, 0x00
        /*0054*/ 	.byte	0xb0, 0xcc, 0x00, 0x00, 0x01, 0x00, 0x00, 0x00, 0xf0, 0xe6, 0x00, 0x00, 0x01, 0x00, 0x00, 0x00
        /*0064*/ 	.byte	0x90, 0xe8, 0x00, 0x00


	//----- nvinfo : EIATTR_MERCURY_ISA_VERSION
	.align		4
.L_1663:
        /*0068*/ 	.byte	0x03, 0x5f
        /*006a*/ 	.short	0x0101


	//----- nvinfo : EIATTR_INT_WARP_WIDE_INSTR_OFFSETS
	.align		4
        /*006c*/ 	.byte	0x04, 0x31
        /*006e*/ 	.short	(.L_1665 - .L_1664)


	//   ....[0]....
.L_1664:
        /*0070*/ 	.word	0x00000130


	//   ....[1]....
        /*0074*/ 	.word	0x00000170


	//   ....[2]....
        /*0078*/ 	.word	0x000001e0


	//   ....[3]....
        /*007c*/ 	.word	0x0000b650


	//   ....[4]....
        /*0080*/ 	.word	0x0000b6e0


	//   ....[5]....
        /*0084*/ 	.word	0x0000e360


	//   ....[6]....
        /*0088*/ 	.word	0x0000e3f0


	//----- nvinfo : EIATTR_COOP_GROUP_MASK_REGIDS
	.align		4
.L_1665:
        /*008c*/ 	.byte	0x04, 0x29
        /*008e*/ 	.short	(.L_1667 - .L_1666)


	//   ....[0]....
.L_1666:
        /*0090*/ 	.word	0xffffffff


	//   ....[1]....
        /*0094*/ 	.word	0xffffffff


	//   ....[2]....
        /*0098*/ 	.word	0xffffffff


	//   ....[3]....
        /*009c*/ 	.word	0xffffffff


	//   ....[4]....
        /*00a0*/ 	.word	0xffffffff


	//   ....[5]....
        /*00a4*/ 	.word	0xffffffff


	//   ....[6]....
        /*00a8*/ 	.word	0xffffffff


	//   ....[7]....
        /*00ac*/ 	.word	0xffffffff


	//   ....[8]....
        /*00b0*/ 	.word	0xffffffff


	//   ....[9]....
        /*00b4*/ 	.word	0xffffffff


	//   ....[10]....
        /*00b8*/ 	.word	0xffffffff


	//   ....[11]....
        /*00bc*/ 	.word	0xffffffff


	//   ....[12]....
        /*00c0*/ 	.word	0xffffffff


	//   ....[13]....
        /*00c4*/ 	.word	0xffffffff


	//   ....[14]....
        /*00c8*/ 	.word	0xffffffff


	//   ....[15]....
        /*00cc*/ 	.word	0xffffffff


	//   ....[16]....
        /*00d0*/ 	.word	0xffffffff


	//   ....[17]....
        /*00d4*/ 	.word	0xffffffff


	//   ....[18]....
        /*00d8*/ 	.word	0xffffffff


	//   ....[19]....
        /*00dc*/ 	.word	0xffffffff


	//   ....[20]....
        /*00e0*/ 	.word	0xffffffff


	//   ....[21]....
        /*00e4*/ 	.word	0xffffffff


	//   ....[22]....
        /*00e8*/ 	.word	0xffffffff


	//   ....[23]....
        /*00ec*/ 	.word	0xffffffff


	//   ....[24]....
        /*00f0*/ 	.word	0xffffffff


	//   ....[25]....
        /*00f4*/ 	.word	0xffffffff


	//   ....[26]....
        /*00f8*/ 	.word	0xffffffff


	//   ....[27]....
        /*00fc*/ 	.word	0xffffffff


	//   ....[28]....
        /*0100*/ 	.word	0xffffffff


	//   ....[29]....
        /*0104*/ 	.word	0xffffffff


	//   ....[30]....
        /*0108*/ 	.word	0xffffffff


	//   ....[31]....
        /*010c*/ 	.word	0xffffffff


	//   ....[32]....
        /*0110*/ 	.word	0xffffffff


	//   ....[33]....
        /*0114*/ 	.word	0xffffffff


	//   ....[34]....
        /*0118*/ 	.word	0xffffffff


	//   ....[35]....
        /*011c*/ 	.word	0xffffffff


	//   ....[36]....
        /*0120*/ 	.word	0xffffffff


	//   ....[37]....
        /*0124*/ 	.word	0xffffffff


	//   ....[38]....
        /*0128*/ 	.word	0xffffffff


	//   ....[39]....
        /*012c*/ 	.word	0xffffffff


	//   ....[40]....
        /*0130*/ 	.word	0xffffffff


	//   ....[41]....
        /*0134*/ 	.word	0xffffffff


	//   ....[42]....
        /*0138*/ 	.word	0xffffffff


	//   ....[43]....
        /*013c*/ 	.word	0xffffffff


	//   ....[44]....
        /*0140*/ 	.word	0xffffffff


	//   ....[45]....
        /*0144*/ 	.word	0xffffffff


	//   ....[46]....
        /*0148*/ 	.word	0xffffffff


	//   ....[47]....
        /*014c*/ 	.word	0xffffffff


	//   ....[48]....
        /*0150*/ 	.word	0xffffffff


	//   ....[49]....
        /*0154*/ 	.word	0xffffffff


	//   ....[50]....
        /*0158*/ 	.word	0xffffffff


	//   ....[51]....
        /*015c*/ 	.word	0xffffffff


	//   ....[52]....
        /*0160*/ 	.word	0xffffffff


	//   ....[53]....
        /*0164*/ 	.word	0xffffffff


	//   ....[54]....
        /*0168*/ 	.word	0xffffffff


	//   ....[55]....
        /*016c*/ 	.word	0xffffffff


	//   ....[56]....
        /*0170*/ 	.word	0xffffffff


	//   ....[57]....
        /*0174*/ 	.word	0xffffffff


	//   ....[58]....
        /*0178*/ 	.word	0xffffffff


	//   ....[59]....
        /*017c*/ 	.word	0xffffffff


	//   ....[60]....
        /*0180*/ 	.word	0xffffffff


	//   ....[61]....
        /*0184*/ 	.word	0xffffffff


	//   ....[62]....
        /*0188*/ 	.word	0xffffffff


	//   ....[63]....
        /*018c*/ 	.word	0xffffffff


	//   ....[64]....
        /*0190*/ 	.word	0xffffffff


	//   ....[65]....
        /*0194*/ 	.word	0xffffffff


	//   ....[66]....
        /*0198*/ 	.word	0xffffffff


	//   ....[67]....
        /*019c*/ 	.word	0xffffffff


	//   ....[68]....
        /*01a0*/ 	.word	0xffffffff


	//   ....[69]....
        /*01a4*/ 	.word	0xffffffff


	//   ....[70]....
        /*01a8*/ 	.word	0xffffffff


	//   ....[71]....
        /*01ac*/ 	.word	0xffffffff


	//   ....[72]....
        /*01b0*/ 	.word	0xffffffff


	//   ....[73]....
        /*01b4*/ 	.word	0xffffffff


	//   ....[74]....
        /*01b8*/ 	.word	0xffffffff


	//   ....[75]....
        /*01bc*/ 	.word	0xffffffff


	//   ....[76]....
        /*01c0*/ 	.word	0x0500000f


	//   ....[77]....
        /*01c4*/ 	.word	0x0500000f


	//   ....[78]....
        /*01c8*/ 	.word	0x0500000f


	//   ....[79]....
        /*01cc*/ 	.word	0x0500000f


	//   ....[80]....
        /*01d0*/ 	.word	0x0500000f


	//   ....[81]....
        /*01d4*/ 	.word	0x0500000f


	//   ....[82]....
        /*01d8*/ 	.word	0x0500000f


	//   ....[83]....
        /*01dc*/ 	.word	0x0500000f


	//   ....[84]....
        /*01e0*/ 	.word	0x0500000f


	//   ....[85]....
        /*01e4*/ 	.word	0x0500000f


	//   ....[86]....
        /*01e8*/ 	.word	0x0500000f


	//   ....[87]....
        /*01ec*/ 	.word	0x0500000f


	//   ....[88]....
        /*01f0*/ 	.word	0x0500000f


	//   ....[89]....
        /*01f4*/ 	.word	0x0500000f


	//   ....[90]....
        /*01f8*/ 	.word	0x0500000f


	//   ....[91]....
        /*01fc*/ 	.word	0x0500000f


	//   ....[92]....
        /*0200*/ 	.word	0x0500000f


	//   ....[93]....
        /*0204*/ 	.word	0x0500000f


	//   ....[94]....
        /*0208*/ 	.word	0x0500000f


	//   ....[95]....
        /*020c*/ 	.word	0x0500000f


	//   ....[96]....
        /*0210*/ 	.word	0x0500000f


	//   ....[97]....
        /*0214*/ 	.word	0x0500000f


	//   ....[98]....
        /*0218*/ 	.word	0x0500000f


	//   ....[99]....
        /*021c*/ 	.word	0x0500000f


	//   ....[100]....
        /*0220*/ 	.word	0x0500000f


	//   ....[101]....
        /*0224*/ 	.word	0x0500000f


	//   ....[102]....
        /*0228*/ 	.word	0x0500000f


	//----- nvinfo : EIATTR_COOP_GROUP_INSTR_OFFSETS
	.align		4
.L_1667:
        /*022c*/ 	.byte	0x04, 0x28
        /*022e*/ 	.short	(.L_1669 - .L_1668)


	//   ....[0]....
.L_1668:
        /*0230*/ 	.word	0x00000070


	//   ....[1]....
        /*0234*/ 	.word	0x00000140


	//   ....[2]....
        /*0238*/ 	.word	0x00000190


	//   ....[3]....
        /*023c*/ 	.word	0x000003c0


	//   ....[4]....
        /*0240*/ 	.word	0x00000520


	//   ....[5]....
        /*0244*/ 	.word	0x00000640


	//   ....[6]....
        /*0248*/ 	.word	0x000007a0


	//   ....[7]....
        /*024c*/ 	.word	0x00001360


	//   ....[8]....
        /*0250*/ 	.word	0x00001a10


	//   ....[9]....
        /*0254*/ 	.word	0x00001a30


	//   ....[10]....
        /*0258*/ 	.word	0x000027e0


	//   ....[11]....
        /*025c*/ 	.word	0x000028b0


	//   ....[12]....
        /*0260*/ 	.word	0x00003330


	//   ....[13]....
        /*0264*/ 	.word	0x00003380


	//   ....[14]....
        /*0268*/ 	.word	0x00004840


	//   ....[15]....
        /*026c*/ 	.word	0x00004890


	//   ....[16]....
        /*0270*/ 	.word	0x00005240


	//   ....[17]....
        /*0274*/ 	.word	0x000052f0


	//   ....[18]....
        /*0278*/ 	.word	0x00005d90


	//   ....[19]....
        /*027c*/ 	.word	0x00005e30


	//   ....[20]....
        /*0280*/ 	.word	0x00007b30


	//   ....[21]....
        /*0284*/ 	.word	0x00007ba0


	//   ....[22]....
        /*0288*/ 	.word	0x00008270


	//   ....[23]....
        /*028c*/ 	.word	0x000082f0


	//   ....[24]....
        /*0290*/ 	.word	0x00009380


	//   ....[25]....
        /*0294*/ 	.word	0x000093c0


	//   ....[26]....
        /*0298*/ 	.word	0x000094a0


	//   ....[27]....
        /*029c*/ 	.word	0x000094c0


	//   ....[28]....
        /*02a0*/ 	.word	0x0000a080


	//   ....[29]....
        /*02a4*/ 	.word	0x0000a0b0


	//   ....[30]....
        /*02a8*/ 	.word	0x0000a0e0


	//   ....[31]....
        /*02ac*/ 	.word	0x0000a110


	//   ....[32]....
        /*02b0*/ 	.word	0x0000a580


	//   ....[33]....
        /*02b4*/ 	.word	0x0000a5c0


	//   ....[34]....
        /*02b8*/ 	.word	0x0000a5e0


	//   ....[35]....
        /*02bc*/ 	.word	0x0000a610


	//   ....[36]....
        /*02c0*/ 	.word	0x0000a630


	//   ....[37]....
        /*02c4*/ 	.word	0x0000a650


	//   ....[38]....
        /*02c8*/ 	.word	0x0000a670


	//   ....[39]....
        /*02cc*/ 	.word	0x0000a690


	//   ....[40]....
        /*02d0*/ 	.word	0x0000acf0


	//   ....[41]....
        /*02d4*/ 	.word	0x0000ad30


	//   ....[42]....
        /*02d8*/ 	.word	0x0000ad60


	//   ....[43]....
        /*02dc*/ 	.word	0x0000ad90


	//   ....[44]....
        /*02e0*/ 	.word	0x0000adb0


	//   ....[45]....
        /*02e4*/ 	.word	0x0000adc0


	//   ....[46]....
        /*02e8*/ 	.word	0x0000add0


	//   ....[47]....
        /*02ec*/ 	.word	0x0000adf0


	//   ....[48]....
        /*02f0*/ 	.word	0x0000af70


	//   ....[49]....
        /*02f4*/ 	.word	0x0000bc10


	//   ....[50]....
        /*02f8*/ 	.word	0x0000c610


	//   ....[51]....
        /*02fc*/ 	.word	0x0000c640


	//   ....[52]....
        /*0300*/ 	.word	0x0000c670


	//   ....[53]....
        /*0304*/ 	.word	0x0000c700


	//   ....[54]....
        /*0308*/ 	.word	0x0000c730


	//   ....[55]....
        /*030c*/ 	.word	0x0000c740


	//   ....[56]....
        /*0310*/ 	.word	0x0000c780


	//   ....[57]....
        /*0314*/ 	.word	0x0000c7b0


	//   ....[58]....
        /*0318*/ 	.word	0x0000c820


	//   ....[59]....
        /*031c*/ 	.word	0x0000c830


	//   ....[60]....
        /*0320*/ 	.word	0x0000c870


	//   ....[61]....
        /*0324*/ 	.word	0x0000c8a0


	//   ....[62]....
        /*0328*/ 	.word	0x0000c910


	//   ....[63]....
        /*032c*/ 	.word	0x0000c920


	//   ....[64]....
        /*0330*/ 	.word	0x0000c940


	//   ....[65]....
        /*0334*/ 	.word	0x0000c970


	//   ....[66]....
        /*0338*/ 	.word	0x0000c9d0


	//   ....[67]....
        /*033c*/ 	.word	0x0000c9e0


	//   ....[68]....
        /*0340*/ 	.word	0x0000ca40


	//   ....[69]....
        /*0344*/ 	.word	0x0000ca90


	//   ....[70]....
        /*0348*/ 	.word	0x0000cab0


	//   ....[71]....
        /*034c*/ 	.word	0x0000caf0


	//   ....[72]....
        /*0350*/ 	.word	0x0000cb00


	//   ....[73]....
        /*0354*/ 	.word	0x0000cb50


	//   ....[74]....
        /*0358*/ 	.word	0x0000e7d0


	//   ....[75]....
        /*035c*/ 	.word	0x0000e9b0


	//   ....[76]....
        /*0360*/ 	.word	0x0000ef10


	//   ....[77]....
        /*0364*/ 	.word	0x0000f070


	//   ....[78]....
        /*0368*/ 	.word	0x0000f0d0


	//   ....[79]....
        /*036c*/ 	.word	0x0000f190


	//   ....[80]....
        /*0370*/ 	.word	0x0000f240


	//   ....[81]....
        /*0374*/ 	.word	0x0000f2c0


	//   ....[82]....
        /*0378*/ 	.word	0x0000f360


	//   ....[83]....
        /*037c*/ 	.word	0x0000f3c0


	//   ....[84]....
        /*0380*/ 	.word	0x0000f4a0


	//   ....[85]....
        /*0384*/ 	.word	0x0000f520


	//   ....[86]....
        /*0388*/ 	.word	0x0000f5c0


	//   ....[87]....
        /*038c*/ 	.word	0x0000f620


	//   ....[88]....
        /*0390*/ 	.word	0x0000f700


	//   ....[89]....
        /*0394*/ 	.word	0x0000f780


	//   ....[90]....
        /*0398*/ 	.word	0x0000f820


	//   ....[91]....
        /*039c*/ 	.word	0x0000f880


	//   ....[92]....
        /*03a0*/ 	.word	0x0000f930


	//   ....[93]....
        /*03a4*/ 	.word	0x0000f9b0


	//   ....[94]....
        /*03a8*/ 	.word	0x0000fa90


	//   ....[95]....
        /*03ac*/ 	.word	0x0000faf0


	//   ....[96]....
        /*03b0*/ 	.word	0x0000fba0


	//   ....[97]....
        /*03b4*/ 	.word	0x0000fc00


	//   ....[98]....
        /*03b8*/ 	.word	0x0000fcc0


	//   ....[99]....
        /*03bc*/ 	.word	0x0000fd40


	//   ....[100]....
        /*03c0*/ 	.word	0x0000fde0


	//   ....[101]....
        /*03c4*/ 	.word	0x000100f0


	//   ....[102]....
        /*03c8*/ 	.word	0x00010210


	//----- nvinfo : EIATTR_REG_RECONFIG
	.align		4
.L_1669:
        /*03cc*/ 	.byte	0x01, 0x54
	.zero		2


	//----- nvinfo : EIATTR_SYSCALL_OFFSETS
	.align		4
        /*03d0*/ 	.byte	0x04, 0x46
        /*03d2*/ 	.short	(.L_1671 - .L_1670)


	//   ....[0]....
.L_1670:
        /*03d4*/ 	.word	0x00001540


	//   ....[1]....
        /*03d8*/ 	.word	0x0000b840


	//   ....[2]....
        /*03dc*/ 	.word	0x0000b990


	//   ....[3]....
        /*03e0*/ 	.word	0x0000ba80


	//   ....[4]....
        /*03e4*/ 	.word	0x0000c180


	//----- nvinfo : EIATTR_MBARRIER_INSTR_OFFSETS
	.align		4
.L_1671:
        /*03e8*/ 	.byte	0x04, 0x39
        /*03ea*/ 	.short	(.L_1673 - .L_1672)


	//   ....[0]....
.L_1672:
        /*03ec*/ 	.word	0x00000270
        /*03f0*/ 	.word	0x000000ff
        /*03f4*/ 	.word	0x00016800
        /*03f8*/ 	.short	0x0100
        /*03fa*/ 	.byte	0x08
	.zero		1


	//   ....[1]....
        /*03fc*/ 	.word	0x00000280
        /*0400*/ 	.word	0x000000ff
        /*0404*/ 	.word	0x00016820
        /*0408*/ 	.short	0x0100
        /*040a*/ 	.byte	0x08
	.zero		1


	//   ....[2]....
        /*040c*/ 	.word	0x00000370
        /*0410*/ 	.word	0x000000ff
        /*0414*/ 	.word	0x00016830
        /*0418*/ 	.short	0x0100
        /*041a*/ 	.byte	0x08
	.zero		1


	//   ....[3]....
        /*041c*/ 	.word	0x00000380
        /*0420*/ 	.word	0x000000ff
        /*0424*/ 	.word	0x00016840
        /*0428*/ 	.short	0x0100
        /*042a*/ 	.byte	0x08
	.zero		1


	//   ....[4]....
        /*042c*/ 	.word	0x00000390
        /*0430*/ 	.word	0x000000ff
        /*0434*/ 	.word	0x00016838
        /*0438*/ 	.short	0x0100
        /*043a*/ 	.byte	0x08
	.zero		1


	//   ....[5]....
        /*043c*/ 	.word	0x000003a0
        /*0440*/ 	.word	0x000000ff
        /*0444*/ 	.word	0x00016848
        /*0448*/ 	.short	0x0100
        /*044a*/ 	.byte	0x08
	.zero		1


	//   ....[6]....
        /*044c*/ 	.word	0x000004d0
        /*0450*/ 	.word	0x000000ff
        /*0454*/ 	.word	0x00016850
        /*0458*/ 	.short	0x0100
        /*045a*/ 	.byte	0x08
	.zero		1


	//   ....[7]....
        /*045c*/ 	.word	0x000004e0
        /*0460*/ 	.word	0x000000ff
        /*0464*/ 	.word	0x00016860
        /*0468*/ 	.short	0x0100
        /*046a*/ 	.byte	0x08
	.zero		1


	//   ....[8]....
        /*046c*/ 	.word	0x000004f0
        /*0470*/ 	.word	0x000000ff
        /*0474*/ 	.word	0x00016858
        /*0478*/ 	.short	0x0100
        /*047a*/ 	.byte	0x08
	.zero		1


	//   ....[9]....
        /*047c*/ 	.word	0x00000500
        /*0480*/ 	.word	0x000000ff
        /*0484*/ 	.word	0x00016868
        /*0488*/ 	.short	0x0100
        /*048a*/ 	.byte	0x08
	.zero		1


	//   ....[10]....
        /*048c*/ 	.word	0x000005f0
        /*0490*/ 	.word	0x000000ff
        /*0494*/ 	.word	0x00016870
        /*0498*/ 	.short	0x0100
        /*049a*/ 	.byte	0x06
	.zero		1


	//   ....[11]....
        /*049c*/ 	.word	0x00000600
        /*04a0*/ 	.word	0x000000ff
        /*04a4*/ 	.word	0x00016880
        /*04a8*/ 	.short	0x0100
        /*04aa*/ 	.byte	0x06
	.zero		1


	//   ....[12]....
        /*04ac*/ 	.word	0x00000610
        /*04b0*/ 	.word	0x000000ff
        /*04b4*/ 	.word	0x00016878
        /*04b8*/ 	.short	0x0100
        /*04ba*/ 	.byte	0x06
	.zero		1


	//   ....[13]....
        /*04bc*/ 	.word	0x00000620
        /*04c0*/ 	.word	0x000000ff
        /*04c4*/ 	.word	0x00016888
        /*04c8*/ 	.short	0x0100
        /*04ca*/ 	.byte	0x06
	.zero		1


	//   ....[14]....
        /*04cc*/ 	.word	0x00000750
        /*04d0*/ 	.word	0x000000ff
        /*04d4*/ 	.word	0x00016890
        /*04d8*/ 	.short	0x0100
        /*04da*/ 	.byte	0x08
	.zero		1


	//   ....[15]....
        /*04dc*/ 	.word	0x00000760
        /*04e0*/ 	.word	0x000000ff
        /*04e4*/ 	.word	0x000168a0
        /*04e8*/ 	.short	0x0100
        /*04ea*/ 	.byte	0x08
	.zero		1


	//   ....[16]....
        /*04ec*/ 	.word	0x00000770
        /*04f0*/ 	.word	0x000000ff
        /*04f4*/ 	.word	0x00016898
        /*04f8*/ 	.short	0x0100
        /*04fa*/ 	.byte	0x08
	.zero		1


	//   ....[17]....
        /*04fc*/ 	.word	0x00000780
        /*0500*/ 	.word	0x000000ff
        /*0504*/ 	.word	0x000168a8
        /*0508*/ 	.short	0x0100
        /*050a*/ 	.byte	0x08
	.zero		1


	//   ....[18]....
        /*050c*/ 	.word	0x000008b0
        /*0510*/ 	.word	0x000000ff
        /*0514*/ 	.word	0x000168b0
        /*0518*/ 	.short	0x0100
        /*051a*/ 	.byte	0x08
	.zero		1


	//   ....[19]....
        /*051c*/ 	.word	0x000008c0
        /*0520*/ 	.word	0x000000ff
        /*0524*/ 	.word	0x000168c0
        /*0528*/ 	.short	0x0100
        /*052a*/ 	.byte	0x08
	.zero		1


	//   ....[20]....
        /*052c*/ 	.word	0x000008d0
        /*0530*/ 	.word	0x000000ff
        /*0534*/ 	.word	0x000168b8
        /*0538*/ 	.short	0x0100
        /*053a*/ 	.byte	0x08
	.zero		1


	//   ....[21]....
        /*053c*/ 	.word	0x000008e0
        /*0540*/ 	.word	0x000000ff
        /*0544*/ 	.word	0x000168c8
        /*0548*/ 	.short	0x0100
        /*054a*/ 	.byte	0x08
	.zero		1


	//   ....[22]....
        /*054c*/ 	.word	0x000015c0
        /*0550*/ 	.word	0x000000ff
        /*0554*/ 	.word	0x00016800
        /*0558*/ 	.short	0x010a
        /*055a*/ 	.byte	0x2d
	.zero		1


	//   ....[23]....
        /*055c*/ 	.word	0x00001640
        /*0560*/ 	.word	0x00000000
        /*0564*/ 	.word	0x00016830
        /*0568*/ 	.short	0x010a
        /*056a*/ 	.byte	0x3f
	.zero		1


	//   ....[24]....
        /*056c*/ 	.word	0x000016a0
        /*0570*/ 	.word	0x00000000
        /*0574*/ 	.word	0x00016830
        /*0578*/ 	.short	0x010a
        /*057a*/ 	.byte	0x3f
	.zero		1


	//   ....[25]....
        /*057c*/ 	.word	0x00001fa0
        /*0580*/ 	.word	0x00000000
        /*0584*/ 	.word	0x00000000
        /*0588*/ 	.short	0x0101
        /*058a*/ 	.byte	0x3f
	.zero		1


	//   ....[26]....
        /*058c*/ 	.word	0x000040a0
        /*0590*/ 	.word	0x000000ff
        /*0594*/ 	.word	0x00016830
        /*0598*/ 	.short	0x010a
        /*059a*/ 	.byte	0x06
	.zero		1


	//   ....[27]....
        /*059c*/ 	.word	0x000040e0
        /*05a0*/ 	.word	0x000000ff
        /*05a4*/ 	.word	0x00016830
        /*05a8*/ 	.short	0x010a
        /*05aa*/ 	.byte	0x06
	.zero		1


	//   ....[28]....
        /*05ac*/ 	.word	0x000042c0
        /*05b0*/ 	.word	0x000000ff
        /*05b4*/ 	.word	0x00016850
        /*05b8*/ 	.short	0x010a
        /*05ba*/ 	.byte	0x06
	.zero		1


	//   ....[29]....
        /*05bc*/ 	.word	0x00004300
        /*05c0*/ 	.word	0x000000ff
        /*05c4*/ 	.word	0x00016850
        /*05c8*/ 	.short	0x010a
        /*05ca*/ 	.byte	0x06
	.zero		1


	//   ....[30]....
        /*05cc*/ 	.word	0x000062b0
        /*05d0*/ 	.word	0x0000000a
        /*05d4*/ 	.word	0x00000000
        /*05d8*/ 	.short	0x0101
        /*05da*/ 	.byte	0x3f
	.zero		1


	//   ....[31]....
        /*05dc*/ 	.word	0x00006540
        /*05e0*/ 	.word	0x00000008
        /*05e4*/ 	.word	0x00000000
        /*05e8*/ 	.short	0x0101
        /*05ea*/ 	.byte	0x3f
	.zero		1


	//   ....[32]....
        /*05ec*/ 	.word	0x00006ee0
        /*05f0*/ 	.word	0x000000ff
        /*05f4*/ 	.word	0x00016830
        /*05f8*/ 	.short	0x010a
        /*05fa*/ 	.byte	0x06
	.zero		1


	//   ....[33]....
        /*05fc*/ 	.word	0x00006f20
        /*0600*/ 	.word	0x000000ff
        /*0604*/ 	.word	0x00016830
        /*0608*/ 	.short	0x010a
        /*060a*/ 	.byte	0x06
	.zero		1


	//   ....[34]....
        /*060c*/ 	.word	0x00007100
        /*0610*/ 	.word	0x000000ff
        /*0614*/ 	.word	0x00016850
        /*0618*/ 	.short	0x010a
        /*061a*/ 	.byte	0x06
	.zero		1


	//   ....[35]....
        /*061c*/ 	.word	0x00007140
        /*0620*/ 	.word	0x000000ff
        /*0624*/ 	.word	0x00016850
        /*0628*/ 	.short	0x010a
        /*062a*/ 	.byte	0x06
	.zero		1


	//   ....[36]....
        /*062c*/ 	.word	0x000087d0
        /*0630*/ 	.word	0x0000000f
        /*0634*/ 	.word	0x00000000
        /*0638*/ 	.short	0x0101
        /*063a*/ 	.byte	0x3f
	.zero		1


	//   ....[37]....
        /*063c*/ 	.word	0x00008980
        /*0640*/ 	.word	0x0000000f
        /*0644*/ 	.word	0x00000000
        /*0648*/ 	.short	0x0101
        /*064a*/ 	.byte	0x3f
	.zero		1


	//   ....[38]....
        /*064c*/ 	.word	0x000092f0
        /*0650*/ 	.word	0x000000ff
        /*0654*/ 	.word	0x00016850
        /*0658*/ 	.short	0x010a
        /*065a*/ 	.byte	0x05
	.zero		1


	//   ....[39]....
        /*065c*/ 	.word	0x00009330
        /*0660*/ 	.word	0x000000ff
        /*0664*/ 	.word	0x00016850
        /*0668*/ 	.short	0x010a
        /*066a*/ 	.byte	0x05
	.zero		1


	//   ....[40]....
        /*066c*/ 	.word	0x00009860
        /*0670*/ 	.word	0x00000006
        /*0674*/ 	.word	0x00000000
        /*0678*/ 	.short	0x0101
        /*067a*/ 	.byte	0x3f
	.zero		1


	//   ....[41]....
        /*067c*/ 	.word	0x0000a4c0
        /*0680*/ 	.word	0x0000001b
        /*0684*/ 	.word	0x00000000
        /*0688*/ 	.short	0x0101
        /*068a*/ 	.byte	0x3f
	.zero		1


	//   ....[42]....
        /*068c*/ 	.word	0x0000be30
        /*0690*/ 	.word	0x00000003
        /*0694*/ 	.word	0x00016840
        /*0698*/ 	.short	0x010a
        /*069a*/ 	.byte	0x3f
	.zero		1


	//   ....[43]....
        /*069c*/ 	.word	0x0000cc20
        /*06a0*/ 	.word	0x00000011
        /*06a4*/ 	.word	0x00016800
        /*06a8*/ 	.short	0x0107
        /*06aa*/ 	.byte	0x3f
	.zero		1


	//   ....[44]....
        /*06ac*/ 	.word	0x0000cd10
        /*06b0*/ 	.word	0x00000011
        /*06b4*/ 	.word	0x00016800
        /*06b8*/ 	.short	0x0101
        /*06ba*/ 	.byte	0x3f
	.zero		1


	//   ....[45]....
        /*06bc*/ 	.word	0x0000cd30
        /*06c0*/ 	.word	0x00000011
        /*06c4*/ 	.word	0x00016820
        /*06c8*/ 	.short	0x010a
        /*06ca*/ 	.byte	0x3f
	.zero		1


	//   ....[46]....
        /*06cc*/ 	.word	0x0000d040
        /*06d0*/ 	.word	0x00000002
        /*06d4*/ 	.word	0x00016840
        /*06d8*/ 	.short	0x010a
        /*06da*/ 	.byte	0x3f
	.zero		1


	//   ....[47]....
        /*06dc*/ 	.word	0x0000d270
        /*06e0*/ 	.word	0x00000002
        /*06e4*/ 	.word	0x00000060
        /*06e8*/ 	.short	0x010a
        /*06ea*/ 	.byte	0x3f
	.zero		1


	//   ....[48]....
        /*06ec*/ 	.word	0x0000d7a0
        /*06f0*/ 	.word	0x00000002
        /*06f4*/ 	.word	0x00016840
        /*06f8*/ 	.short	0x010a
        /*06fa*/ 	.byte	0x3f
	.zero		1


	//   ....[49]....
        /*06fc*/ 	.word	0x0000d9d0
        /*0700*/ 	.word	0x00000005
        /*0704*/ 	.word	0x00000060
        /*0708*/ 	.short	0x010a
        /*070a*/ 	.byte	0x3f
	.zero		1


	//   ....[50]....
        /*070c*/ 	.word	0x0000de40
        /*0710*/ 	.word	0x00000002
        /*0714*/ 	.word	0x00016840
        /*0718*/ 	.short	0x010a
        /*071a*/ 	.byte	0x3f
	.zero		1


	//   ....[51]....
        /*071c*/ 	.word	0x0000e080
        /*0720*/ 	.word	0x00000005
        /*0724*/ 	.word	0x00000060
        /*0728*/ 	.short	0x010a
        /*072a*/ 	.byte	0x3f
	.zero		1


	//   ....[52]....
        /*072c*/ 	.word	0x0000e490
        /*0730*/ 	.word	0x00000003
        /*0734*/ 	.word	0x00016860
        /*0738*/ 	.short	0x010a
        /*073a*/ 	.byte	0x3f
	.zero		1


	//   ....[53]....
        /*073c*/ 	.word	0x0000e930
        /*0740*/ 	.word	0x00000007
        /*0744*/ 	.word	0x00016820
        /*0748*/ 	.short	0x010a
        /*074a*/ 	.byte	0x3f
	.zero		1


	//   ....[54]....
        /*074c*/ 	.word	0x0000ead0
        /*0750*/ 	.word	0x00000005
        /*0754*/ 	.word	0x00000000
        /*0758*/ 	.short	0x010a
        /*075a*/ 	.byte	0x3f
	.zero		1


	//   ....[55]....
        /*075c*/ 	.word	0x0000eb40
        /*0760*/ 	.word	0x00000003
        /*0764*/ 	.word	0x00000000
        /*0768*/ 	.short	0x010a
        /*076a*/ 	.byte	0x3f
	.zero		1


	//   ....[56]....
        /*076c*/ 	.word	0x0000eba0
        /*0770*/ 	.word	0x00000005
        /*0774*/ 	.word	0x00000000
        /*0778*/ 	.short	0x010a
        /*077a*/ 	.byte	0x3f
	.zero		1


	//   ....[57]....
        /*077c*/ 	.word	0x0000ebd0
        /*0780*/ 	.word	0x00000003
        /*0784*/ 	.word	0x00000000
        /*0788*/ 	.short	0x010a
        /*078a*/ 	.byte	0x3f
	.zero		1


	//   ....[58]....
        /*078c*/ 	.word	0x0000ec40
        /*0790*/ 	.word	0x00000003
        /*0794*/ 	.word	0x00016800
        /*0798*/ 	.short	0x010a
        /*079a*/ 	.byte	0x3f
	.zero		1


	//   ....[59]....
        /*079c*/ 	.word	0x0000ec90
        /*07a0*/ 	.word	0x00000000
        /*07a4*/ 	.word	0x00016830
        /*07a8*/ 	.short	0x010a
        /*07aa*/ 	.byte	0x3f
	.zero		1


	//   ....[60]....
        /*07ac*/ 	.word	0x0000ecf0
        /*07b0*/ 	.word	0x00000006
        /*07b4*/ 	.word	0x00016830
        /*07b8*/ 	.short	0x010a
        /*07ba*/ 	.byte	0x3f
	.zero		1


	//   ....[61]....
        /*07bc*/ 	.word	0x0000ed50
        /*07c0*/ 	.word	0x00000006
        /*07c4*/ 	.word	0x00016850
        /*07c8*/ 	.short	0x010a
        /*07ca*/ 	.byte	0x3f
	.zero		1


	//   ....[62]....
        /*07cc*/ 	.word	0x0000edb0
        /*07d0*/ 	.word	0x00000006
        /*07d4*/ 	.word	0x00016830
        /*07d8*/ 	.short	0x010a
        /*07da*/ 	.byte	0x3f
	.zero		1


	//   ....[63]....
        /*07dc*/ 	.word	0x0000ee10
        /*07e0*/ 	.word	0x00000006
        /*07e4*/ 	.word	0x00016850
        /*07e8*/ 	.short	0x010a
        /*07ea*/ 	.byte	0x3f
	.zero		1


	//   ....[64]....
        /*07ec*/ 	.word	0x0000ee70
        /*07f0*/ 	.word	0x00000004
        /*07f4*/ 	.word	0x00016850
        /*07f8*/ 	.short	0x010a
        /*07fa*/ 	.byte	0x3f
	.zero		1


	//   ....[65]....
        /*07fc*/ 	.word	0x0000efc0
        /*0800*/ 	.word	0x00000003
        /*0804*/ 	.word	0x00016840
        /*0808*/ 	.short	0x010a
        /*080a*/ 	.byte	0x3f
	.zero		1


	//   ....[66]....
        /*080c*/ 	.word	0x0000fe10
        /*0810*/ 	.word	0x00000011
        /*0814*/ 	.word	0x00016820
        /*0818*/ 	.short	0x010a
        /*081a*/ 	.byte	0x3f
	.zero		1


	//   ....[67]....
        /*081c*/ 	.word	0x0000fe60
        /*0820*/ 	.word	0x00000002
        /*0824*/ 	.word	0x00016840
        /*0828*/ 	.short	0x010a
        /*082a*/ 	.byte	0x3f
	.zero		1


	//   ....[68]....
        /*082c*/ 	.word	0x0000feb0
        /*0830*/ 	.word	0x00000002
        /*0834*/ 	.word	0x00000060
        /*0838*/ 	.short	0x010a
        /*083a*/ 	.byte	0x3f
	.zero		1


	//   ....[69]....
        /*083c*/ 	.word	0x0000ff00
        /*0840*/ 	.word	0x00000002
        /*0844*/ 	.word	0x00016840
        /*0848*/ 	.short	0x010a
        /*084a*/ 	.byte	0x3f
	.zero		1


	//   ....[70]....
        /*084c*/ 	.word	0x0000ff50
        /*0850*/ 	.word	0x00000005
        /*0854*/ 	.word	0x00000060
        /*0858*/ 	.short	0x010a
        /*085a*/ 	.byte	0x3f
	.zero		1


	//   ....[71]....
        /*085c*/ 	.word	0x0000ffa0
        /*0860*/ 	.word	0x00000002
        /*0864*/ 	.word	0x00016840
        /*0868*/ 	.short	0x010a
        /*086a*/ 	.byte	0x3f
	.zero		1


	//   ....[72]....
        /*086c*/ 	.word	0x0000fff0
        /*0870*/ 	.word	0x00000005
        /*0874*/ 	.word	0x00000060
        /*0878*/ 	.short	0x010a
        /*087a*/ 	.byte	0x3f
	.zero		1


	//   ....[73]....
        /*087c*/ 	.word	0x00010040
        /*0880*/ 	.word	0x00000003
        /*0884*/ 	.word	0x00016860
        /*0888*/ 	.short	0x010a
        /*088a*/ 	.byte	0x3f
	.zero		1


	//   ....[74]....
        /*088c*/ 	.word	0x00010130
        /*0890*/ 	.word	0x00000007
        /*0894*/ 	.word	0x00016820
        /*0898*/ 	.short	0x010a
        /*089a*/ 	.byte	0x3f
	.zero		1


	//   ....[75]....
        /*089c*/ 	.word	0x000102d0
        /*08a0*/ 	.word	0x00000005
        /*08a4*/ 	.word	0x00000000
        /*08a8*/ 	.short	0x010a
        /*08aa*/ 	.byte	0x3f
	.zero		1


	//   ....[76]....
        /*08ac*/ 	.word	0x00010320
        /*08b0*/ 	.word	0x00000003
        /*08b4*/ 	.word	0x00000000
        /*08b8*/ 	.short	0x010a
        /*08ba*/ 	.byte	0x3f
	.zero		1


	//   ....[77]....
        /*08bc*/ 	.word	0x00010370
        /*08c0*/ 	.word	0x00000005
        /*08c4*/ 	.word	0x00000000
        /*08c8*/ 	.short	0x010a
        /*08ca*/ 	.byte	0x3f
	.zero		1


	//----- nvinfo : EIATTR_NUM_MBARRIERS
	.align		4
.L_1673:
        /*08cc*/ 	.byte	0x03, 0x38
        /*08ce*/ 	.short	0x0016


	//----- nvinfo : EIATTR_EXIT_INSTR_OFFSETS
	.align		4
        /*08d0*/ 	.byte	0x04, 0x1c
        /*08d2*/ 	.short	(.L_1675 - .L_1674)


	//   ....[0]....
.L_1674:
        /*08d4*/ 	.word	0x00000a40


	//   ....[1]....
        /*08d8*/ 	.word	0x0000af00


	//   ....[2]....
        /*08dc*/ 	.word	0x0000ec20


	//----- nvinfo : EIATTR_MAX_THREADS
	.align		4
.L_1675:
        /*08e0*/ 	.byte	0x04, 0x05
        /*08e2*/ 	.short	(.L_1677 - .L_1676)
.L_1676:
        /*08e4*/ 	.word	0x00000200
        /*08e8*/ 	.word	0x00000001
        /*08ec*/ 	.word	0x00000001


	//----- nvinfo : EIATTR_CRS_STACK_SIZE
	.align		4
.L_1677:
        /*08f0*/ 	.byte	0x04, 0x1e
        /*08f2*/ 	.short	(.L_1679 - .L_1678)
.L_1678:
        /*08f4*/ 	.word	0x00000000


	//----- nvinfo : EIATTR_CBANK_PARAM_SIZE
	.align		4
.L_1679:
        /*08f8*/ 	.byte	0x03, 0x19
        /*08fa*/ 	.short	0x0af0


	//----- nvinfo : EIATTR_PARAM_CBANK
	.align		4
        /*08fc*/ 	.byte	0x04, 0x0a
        /*08fe*/ 	.short	(.L_1681 - .L_1680)
	.align		4
.L_1680:
        /*0900*/ 	.word	index@(.nv.constant0._ZN7cutlass13device_kernelIN5flash11enable_sm90INS1_16FlashAttnFwdSm90INS1_25CollectiveMainloopFwdSm90ILi2EN4cute5tupleIJNS5_1CILi1EEES8_S8_EEENS6_IJNS7_ILi192EEENS7_ILi128EEENS7_ILi64EEEEEELi64ENS_6half_tEfNS_4arch4Sm90ELb1ELb0ELb1ELb0ELb0ELb0ELb0ELb1ELb1ELb1ELb0ELb0EEENS1_21CollectiveEpilogueFwdINS6_IJSA_SC_SB_EEES9_SE_SG_Li384ELb0ELb1ELb0ELb0EEENS1_30DynamicPersistentTileSchedulerILi384ELi128ELb0ELb1ELb1EEEEEEEEEvNT_6ParamsE)
        /*0904*/ 	.short	0x0210
        /*0906*/ 	.short	0x0af0


	//----- nvinfo : EIATTR_SW_WAR
	.align		4
.L_1681:
        /*0908*/ 	.byte	0x04, 0x36
        /*090a*/ 	.short	(.L_1683 - .L_1682)
.L_1682:
        /*090c*/ 	.word	0x00000008
.L_1683:


//--------------------- .nv.info._ZN7cutlass13device_kernelIN5flash11enable_sm90INS1_16FlashAttnFwdSm90INS1_25CollectiveMainloopFwdSm90ILi2EN4cute5tupleIJNS5_1CILi1EEES8_S8_EEENS6_IJNS7_ILi192EEENS7_ILi128EEENS7_ILi64EEEEEELi64ENS_6half_tEfNS_4arch4Sm90ELb1ELb0ELb1ELb1ELb0ELb0ELb0ELb1ELb1ELb1ELb0ELb0EEENS1_21CollectiveEpilogueFwdINS6_IJSA_SC_SB_EEES9_SE_SG_Li384ELb1ELb1ELb0ELb0EEENS1_36VarlenDynamicPersistentTileSchedulerILi192ELi128ELi384ELi128ELb0ELb1ELb1ELb1ELb1ELb1EEEEEEEEEvNT_6ParamsE --------------------------
	.section	.nv.info._ZN7cutlass13device_kernelIN5flash11enable_sm90INS1_16FlashAttnFwdSm90INS1_25CollectiveMainloopFwdSm90ILi2EN4cute5tupleIJNS5_1CILi1EEES8_S8_EEENS6_IJNS7_ILi192EEENS7_ILi128EEENS7_ILi64EEEEEELi64ENS_6half_tEfNS_4arch4Sm90ELb1ELb0ELb1ELb1ELb0ELb0ELb0ELb1ELb1ELb1ELb0ELb0EEENS1_21CollectiveEpilogueFwdINS6_IJSA_SC_SB_EEES9_SE_SG_Li384ELb1ELb1ELb0ELb0EEENS1_36VarlenDynamicPersistentTileSchedulerILi192ELi128ELi384ELi128ELb0ELb1ELb1ELb1ELb1ELb1EEEEEEEEEvNT_6ParamsE,"",@"SHT_CUDA_INFO"
	.sectionflags	@""
	.align	4


	//----- nvinfo : EIATTR_CUDA_API_VERSION
	.align		4
        /*0000*/ 	.byte	0x04, 0x37
        /*0002*/ 	.short	(.L_1685 - .L_1684)
.L_1684:
        /*0004*/ 	.word	0x00000082


	//----- nvinfo : EIATTR_KPARAM_INFO
	.align		4
.L_1685:
        /*0008*/ 	.byte	0x04, 0x17
        /*000a*/ 	.short	(.L_1687 - .L_1686)
.L_1686:
        /*000c*/ 	.word	0x00000000
        /*0010*/ 	.short	0x0000
        /*0012*/ 	.short	0x0070
        /*0014*/ 	.byte	0x00, 0xf0, 0x01, 0x2a


	//----- nvinfo : EIATTR_SPARSE_MMA_MASK
	.align		4
.L_1687:
        /*0018*/ 	.byte	0x03, 0x50
        /*001a*/ 	.short	0x0000


	//----- nvinfo : EIATTR_MAXREG_COUNT
	.align		4
        /*001c*/ 	.byte	0x03, 0x1b
        /*001e*/ 	.short	0x0080


	//----- nvinfo : EIATTR_NUM_BARRIERS
	.align		4
        /*0020*/ 	.byte	0x02, 0x4c
        /*0022*/ 	.byte	0x10
	.zero		1


	//----- nvinfo : EIATTR_EXTERNS
	.align		4
        /*0024*/ 	.byte	0x04, 0x0f
        /*0026*/ 	.short	(.L_1689 - .L_1688)


	//   ....[0]....
	.align		4
.L_1688:
        /*0028*/ 	.word	index@(__assertfail)


	//----- nvinfo : EIATTR_ANNOTATIONS
	.align		4
.L_1689:
        /*002c*/ 	.byte	0x04, 0x55
        /*002e*/ 	.short	(.L_1691 - .L_1690)


	//   ....[0]....
.L_1690:
        /* <DEDUP_REMOVED lines=21> */


	//----- nvinfo : EIATTR_MERCURY_ISA_VERSION
	.align		4
.L_1691:
        /*0170*/ 	.byte	0x03, 0x5f
        /*0172*/ 	.short	0x0101


	//----- nvinfo : EIATTR_UNUSED_LOAD_BYTE_OFFSET
	.align		4
        /*0174*/ 	.byte	0x04, 0x44
        /*0176*/ 	.short	(.L_1693 - .L_1692)


	//   ....[0]....
.L_1692:
        /*0178*/ 	.word	0x00000a40
        /*017c*/ 	.word	0x0000fff0


	//   ....[1]....
        /*0180*/ 	.word	0x00009c30
        /*0184*/ 	.word	0x0000fff0


	//----- nvinfo : EIATTR_INT_WARP_WIDE_INSTR_OFFSETS
	.align		4
.L_1693:
        /*0188*/ 	.byte	0x04, 0x31
        /*018a*/ 	.short	(.L_1695 - .L_1694)


	//   ....[0]....
.L_1694:
        /*018c*/ 	.word	0x00000130


	//   ....[1]....
        /*0190*/ 	.word	0x00000170


	//   ....[2]....
        /*0194*/ 	.word	0x000001e0


	//   ....[3]....
        /*0198*/ 	.word	0x0000c7d0


	//   ....[4]....
        /*019c*/ 	.word	0x0000c860


	//   ....[5]....
        /*01a0*/ 	.word	0x0000f860


	//   ....[6]....
        /*01a4*/ 	.word	0x0000f8f0


	//----- nvinfo : EIATTR_COOP_GROUP_MASK_REGIDS
	.align		4
.L_1695:
        /*01a8*/ 	.byte	0x04, 0x29
        /*01aa*/ 	.short	(.L_1697 - .L_1696)


	//   ....[0]....
.L_1696:
        /*01ac*/ 	.word	0xffffffff


	//   ....[1]....
        /*01b0*/ 	.word	0xffffffff


	//   ....[2]....
        /*01b4*/ 	.word	0xffffffff


	//   ....[3]....
        /*01b8*/ 	.word	0xffffffff


	//   ....[4]....
        /*01bc*/ 	.word	0xffffffff


	//   ....[5]....
        /*01c0*/ 	.word	0xffffffff


	//   ....[6]....
        /*01c4*/ 	.word	0xffffffff


	//   ....[7]....
        /*01c8*/ 	.word	0xffffffff


	//   ....[8]....
        /*01cc*/ 	.word	0xffffffff


	//   ....[9]....
        /*01d0*/ 	.word	0xffffffff


	//   ....[10]....
        /*01d4*/ 	.word	0xffffffff


	//   ....[11]....
        /*01d8*/ 	.word	0xffffffff


	//   ....[12]....
        /*01dc*/ 	.word	0xffffffff


	//   ....[13]....
        /*01e0*/ 	.word	0xffffffff


	//   ....[14]....
        /*01e4*/ 	.word	0xffffffff


	//   ....[15]....
        /*01e8*/ 	.word	0xffffffff


	//   ....[16]....
        /*01ec*/ 	.word	0xffffffff


	//   ....[17]....
        /*01f0*/ 	.word	0xffffffff


	//   ....[18]....
        /*01f4*/ 	.word	0xffffffff


	//   ....[19]....
        /*01f8*/ 	.word	0xffffffff


	//   ....[20]....
        /*01fc*/ 	.word	0xffffffff


	//   ....[21]....
        /*0200*/ 	.word	0xffffffff


	//   ....[22]....
        /*0204*/ 	.word	0xffffffff


	//   ....[23]....
        /*0208*/ 	.word	0xffffffff


	//   ....[24]....
        /*020c*/ 	.word	0xffffffff


	//   ....[25]....
        /*0210*/ 	.word	0xffffffff


	//   ....[26]....
        /*0214*/ 	.word	0xffffffff


	//   ....[27]....
        /*0218*/ 	.word	0xffffffff


	//   ....[28]....
        /*021c*/ 	.word	0xffffffff


	//   ....[29]....
        /*0220*/ 	.word	0xffffffff


	//   ....[30]....
        /*0224*/ 	.word	0xffffffff


	//   ....[31]....
        /*0228*/ 	.word	0xffffffff


	//   ....[32]....
        /*022c*/ 	.word	0xffffffff


	//   ....[33]....
        /*0230*/ 	.word	0xffffffff


	//   ....[34]....
        /*0234*/ 	.word	0xffffffff


	//   ....[35]....
        /*0238*/ 	.word	0xffffffff


	//   ....[36]....
        /*023c*/ 	.word	0xffffffff


	//   ....[37]....
        /*0240*/ 	.word	0xffffffff


	//   ....[38]....
        /*0244*/ 	.word	0xffffffff


	//   ....[39]....
        /*0248*/ 	.word	0xffffffff


	//   ....[40]....
        /*024c*/ 	.word	0xffffffff


	//   ....[41]....
        /*0250*/ 	.word	0xffffffff


	//   ....[42]....
        /*0254*/ 	.word	0xffffffff


	//   ....[43]....
        /*0258*/ 	.word	0xffffffff


	//   ....[44]....
        /*025c*/ 	.word	0xffffffff


	//   ....[45]....
        /*0260*/ 	.word	0xffffffff


	//   ....[46]....
        /*0264*/ 	.word	0xffffffff


	//   ....[47]....
        /*0268*/ 	.word	0xffffffff


	//   ....[48]....
        /*026c*/ 	.word	0xffffffff


	//   ....[49]....
        /*0270*/ 	.word	0xffffffff


	//   ....[50]....
        /*0274*/ 	.word	0xffffffff


	//   ....[51]....
        /*0278*/ 	.word	0xffffffff


	//   ....[52]....
        /*027c*/ 	.word	0xffffffff


	//   ....[53]....
        /*0280*/ 	.word	0xffffffff


	//   ....[54]....
        /*0284*/ 	.word	0xffffffff


	//   ....[55]....
        /*0288*/ 	.word	0xffffffff


	//   ....[56]....
        /*028c*/ 	.word	0xffffffff


	//   ....[57]....
        /*0290*/ 	.word	0xffffffff


	//   ....[58]....
        /*0294*/ 	.word	0xffffffff


	//   ....[59]....
        /*0298*/ 	.word	0xffffffff


	//   ....[60]....
        /*029c*/ 	.word	0xffffffff


	//   ....[61]....
        /*02a0*/ 	.word	0xffffffff


	//   ....[62]....
        /*02a4*/ 	.word	0xffffffff


	//   ....[63]....
        /*02a8*/ 	.word	0xffffffff


	//   ....[64]....
        /*02ac*/ 	.word	0xffffffff


	//   ....[65]....
        /*02b0*/ 	.word	0xffffffff


	//   ....[66]....
        /*02b4*/ 	.word	0xffffffff


	//   ....[67]....
        /*02b8*/ 	.word	0xffffffff


	//   ....[68]....
        /*02bc*/ 	.word	0xffffffff


	//   ....[69]....
        /*02c0*/ 	.word	0xffffffff


	//   ....[70]....
        /*02c4*/ 	.word	0xffffffff


	//   ....[71]....
        /*02c8*/ 	.word	0xffffffff


	//   ....[72]....
        /*02cc*/ 	.word	0xffffffff


	//   ....[73]....
        /*02d0*/ 	.word	0xffffffff


	//   ....[74]....
        /*02d4*/ 	.word	0xffffffff


	//   ....[75]....
        /*02d8*/ 	.word	0xffffffff


	//   ....[76]....
        /*02dc*/ 	.word	0xffffffff


	//   ....[77]....
        /*02e0*/ 	.word	0xffffffff


	//   ....[78]....
        /*02e4*/ 	.word	0xffffffff


	//   ....[79]....
        /*02e8*/ 	.word	0xffffffff


	//   ....[80]....
        /*02ec*/ 	.word	0xffffffff


	//   ....[81]....
        /*02f0*/ 	.word	0xffffffff


	//   ....[82]....
        /*02f4*/ 	.word	0xffffffff


	//   ....[83]....
        /*02f8*/ 	.word	0xffffffff


	//   ....[84]....
        /*02fc*/ 	.word	0xffffffff


	//   ....[85]....
        /*0300*/ 	.word	0xffffffff


	//   ....[86]....
        /*0304*/ 	.word	0xffffffff


	//   ....[87]....
        /*0308*/ 	.word	0xffffffff


	//   ....[88]....
        /*030c*/ 	.word	0xffffffff


	//   ....[89]....
        /*0310*/ 	.word	0xffffffff


	//   ....[90]....
        /*0314*/ 	.word	0xffffffff


	//   ....[91]....
        /*0318*/ 	.word	0xffffffff


	//   ....[92]....
        /*031c*/ 	.word	0xffffffff


	//   ....[93]....
        /*0320*/ 	.word	0xffffffff


	//   ....[94]....
        /*0324*/ 	.word	0xffffffff


	//   ....[95]....
        /*0328*/ 	.word	0xffffffff


	//   ....[96]....
        /*032c*/ 	.word	0xffffffff


	//   ....[97]....
        /*0330*/ 	.word	0xffffffff


	//   ....[98]....
        /*0334*/ 	.word	0xffffffff


	//   ....[99]....
        /*0338*/ 	.word	0xffffffff


	//   ....[100]....
        /*033c*/ 	.word	0xffffffff


	//   ....[101]....
        /*0340*/ 	.word	0xffffffff


	//   ....[102]....
        /*0344*/ 	.word	0xffffffff


	//   ....[103]....
        /*0348*/ 	.word	0xffffffff


	//   ....[104]....
        /*034c*/ 	.word	0xffffffff


	//   ....[105]....
        /*0350*/ 	.word	0xffffffff


	//   ....[106]....
        /*0354*/ 	.word	0xffffffff


	//   ....[107]....
        /*0358*/ 	.word	0x0500000f


	//   ....[108]....
        /*035c*/ 	.word	0x0500000f


	//   ....[109]....
        /*0360*/ 	.word	0x0500000f


	//   ....[110]....
        /*0364*/ 	.word	0x0500000f


	//   ....[111]....
        /*0368*/ 	.word	0x0500000f


	//   ....[112]....
        /*036c*/ 	.word	0x0500000f


	//   ....[113]....
        /*0370*/ 	.word	0x0500000f


	//   ....[114]....
        /*0374*/ 	.word	0x0500000f


	//   ....[115]....
        /*0378*/ 	.word	0x0500000f


	//   ....[116]....
        /*037c*/ 	.word	0x0500000f


	//   ....[117]....
        /*0380*/ 	.word	0x0500000f


	//   ....[118]....
        /*0384*/ 	.word	0x0500000f


	//   ....[119]....
        /*0388*/ 	.word	0x0500000f


	//   ....[120]....
        /*038c*/ 	.word	0x0500000f


	//   ....[121]....
        /*0390*/ 	.word	0x0500000f


	//   ....[122]....
        /*0394*/ 	.word	0x0500000f


	//   ....[123]....
        /*0398*/ 	.word	0x0500000f


	//   ....[124]....
        /*039c*/ 	.word	0x0500000f


	//   ....[125]....
        /*03a0*/ 	.word	0x0500000f


	//   ....[126]....
        /*03a4*/ 	.word	0x0500000f


	//   ....[127]....
        /*03a8*/ 	.word	0x0500000f


	//   ....[128]....
        /*03ac*/ 	.word	0x0500000f


	//   ....[129]....
        /*03b0*/ 	.word	0x0500000f


	//   ....[130]....
        /*03b4*/ 	.word	0x0500000f


	//   ....[131]....
        /*03b8*/ 	.word	0x0500000f


	//   ....[132]....
        /*03bc*/ 	.word	0x0500000f


	//   ....[133]....
        /*03c0*/ 	.word	0x0500000f


	//   ....[134]....
        /*03c4*/ 	.word	0x0500000f


	//   ....[135]....
        /*03c8*/ 	.word	0x0500000f


	//   ....[136]....
        /*03cc*/ 	.word	0x0500000f


	//   ....[137]....
        /*03d0*/ 	.word	0x0500000f


	//   ....[138]....
        /*03d4*/ 	.word	0x0500000f


	//   ....[139]....
        /*03d8*/ 	.word	0x0500000f


	//   ....[140]....
        /*03dc*/ 	.word	0x0500000f


	//   ....[141]....
        /*03e0*/ 	.word	0x0500000f


	//   ....[142]....
        /*03e4*/ 	.word	0x0500000f


	//   ....[143]....
        /*03e8*/ 	.word	0x0500000f


	//   ....[144]....
        /*03ec*/ 	.word	0x0500000f


	//   ....[145]....
        /*03f0*/ 	.word	0x0500000f


	//   ....[146]....
        /*03f4*/ 	.word	0x0500000f


	//   ....[147]....
        /*03f8*/ 	.word	0x0500000f


	//   ....[148]....
        /*03fc*/ 	.word	0x0500000f


	//   ....[149]....
        /*0400*/ 	.word	0x0500000f


	//----- nvinfo : EIATTR_COOP_GROUP_INSTR_OFFSETS
	.align		4
.L_1697:
        /*0404*/ 	.byte	0x04, 0x28
        /*0406*/ 	.short	(.L_1699 - .L_1698)


	//   ....[0]....
.L_1698:
        /*0408*/ 	.word	0x00000070


	//   ....[1]....
        /*040c*/ 	.word	0x00000140


	//   ....[2]....
        /*0410*/ 	.word	0x00000190


	//   ....[3]....
        /*0414*/ 	.word	0x000003c0


	//   ....[4]....
        /*0418*/ 	.word	0x00000520


	//   ....[5]....
        /*041c*/ 	.word	0x00000640


	//   ....[6]....
        /*0420*/ 	.word	0x000007a0


	//   ....[7]....
        /*0424*/ 	.word	0x00001530


	//   ....[8]....
        /*0428*/ 	.word	0x00001d10


	//   ....[9]....
        /*042c*/ 	.word	0x00002930


	//   ....[10]....
        /*0430*/ 	.word	0x00002950


	//   ....[11]....
        /*0434*/ 	.word	0x000029e0


	//   ....[12]....
        /*0438*/ 	.word	0x000034a0


	//   ....[13]....
        /*043c*/ 	.word	0x00003500


	//   ....[14]....
        /*0440*/ 	.word	0x00004a00


	//   ....[15]....
        /*0444*/ 	.word	0x00004a50


	//   ....[16]....
        /*0448*/ 	.word	0x000053d0


	//   ....[17]....
        /*044c*/ 	.word	0x00005480


	//   ....[18]....
        /*0450*/ 	.word	0x00005f40


	//   ....[19]....
        /*0454*/ 	.word	0x00005fd0


	//   ....[20]....
        /*0458*/ 	.word	0x00007ca0


	//   ....[21]....
        /*045c*/ 	.word	0x00007d10


	//   ....[22]....
        /*0460*/ 	.word	0x000083e0


	//   ....[23]....
        /*0464*/ 	.word	0x00008460


	//   ....[24]....
        /*0468*/ 	.word	0x000094f0


	//   ....[25]....
        /*046c*/ 	.word	0x00009530


	//   ....[26]....
        /*0470*/ 	.word	0x00009610


	//   ....[27]....
        /*0474*/ 	.word	0x00009630


	//   ....[28]....
        /*0478*/ 	.word	0x0000a390


	//   ....[29]....
        /*047c*/ 	.word	0x0000a3d0


	//   ....[30]....
        /*0480*/ 	.word	0x0000a410


	//   ....[31]....
        /*0484*/ 	.word	0x0000a450


	//   ....[32]....
        /*0488*/ 	.word	0x0000a900


	//   ....[33]....
        /*048c*/ 	.word	0x0000a930


	//   ....[34]....
        /*0490*/ 	.word	0x0000a960


	//   ....[35]....
        /*0494*/ 	.word	0x0000a9a0


	//   ....[36]....
        /*0498*/ 	.word	0x0000a9d0


	//   ....[37]....
        /*049c*/ 	.word	0x0000a9f0


	//   ....[38]....
        /*04a0*/ 	.word	0x0000aa10


	//   ....[39]....
        /*04a4*/ 	.word	0x0000aa30


	//   ....[40]....
        /*04a8*/ 	.word	0x0000b2c0


	//   ....[41]....
        /*04ac*/ 	.word	0x0000b2f0


	//   ....[42]....
        /*04b0*/ 	.word	0x0000b330


	//   ....[43]....
        /*04b4*/ 	.word	0x0000b360


	//   ....[44]....
        /*04b8*/ 	.word	0x0000b370


	//   ....[45]....
        /*04bc*/ 	.word	0x0000b380


	//   ....[46]....
        /*04c0*/ 	.word	0x0000b390


	//   ....[47]....
        /*04c4*/ 	.word	0x0000b3b0


	//   ....[48]....
        /*04c8*/ 	.word	0x0000b4f0


	//   ....[49]....
        /*04cc*/ 	.word	0x0000b6d0


	//   ....[50]....
        /*04d0*/ 	.word	0x0000b700


	//   ....[51]....
        /*04d4*/ 	.word	0x0000b730


	//   ....[52]....
        /*04d8*/ 	.word	0x0000b760


	//   ....[53]....
        /*04dc*/ 	.word	0x0000b790


	//   ....[54]....
        /*04e0*/ 	.word	0x0000b7c0


	//   ....[55]....
        /*04e4*/ 	.word	0x0000b930


	//   ....[56]....
        /*04e8*/ 	.word	0x0000b960


	//   ....[57]....
        /*04ec*/ 	.word	0x0000b990


	//   ....[58]....
        /*04f0*/ 	.word	0x0000b9c0


	//   ....[59]....
        /*04f4*/ 	.word	0x0000b9f0


	//   ....[60]....
        /*04f8*/ 	.word	0x0000ba20


	//   ....[61]....
        /*04fc*/ 	.word	0x0000bac0


	//   ....[62]....
        /*0500*/ 	.word	0x0000bb20


	//   ....[63]....
        /*0504*/ 	.word	0x0000bbc0


	//   ....[64]....
        /*0508*/ 	.word	0x0000cd50


	//   ....[65]....
        /*050c*/ 	.word	0x0000d900


	//   ....[66]....
        /*0510*/ 	.word	0x0000d920


	//   ....[67]....
        /*0514*/ 	.word	0x0000d940


	//   ....[68]....
        /*0518*/ 	.word	0x0000d9e0


	//   ....[69]....
        /*051c*/ 	.word	0x0000d9f0


	//   ....[70]....
        /*0520*/ 	.word	0x0000da80


	//   ....[71]....
        /*0524*/ 	.word	0x0000da90


	//   ....[72]....
        /*0528*/ 	.word	0x0000db20


	//   ....[73]....
        /*052c*/ 	.word	0x0000db30


	//   ....[74]....
        /*0530*/ 	.word	0x0000dbc0


	//   ....[75]....
        /*0534*/ 	.word	0x0000dbd0


	//   ....[76]....
        /*0538*/ 	.word	0x0000dc60


	//   ....[77]....
        /*053c*/ 	.word	0x0000dc70


	//   ....[78]....
        /*0540*/ 	.word	0x0000dd00


	//   ....[79]....
        /*0544*/ 	.word	0x0000dd10


	//   ....[80]....
        /*0548*/ 	.word	0x0000dd20


	//   ....[81]....
        /*054c*/ 	.word	0x0000ddc0


	//   ....[82]....
        /*0550*/ 	.word	0x0000ddd0


	//   ....[83]....
        /*0554*/ 	.word	0x0000dde0


	//   ....[84]....
        /*0558*/ 	.word	0x0000de70


	//   ....[85]....
        /*055c*/ 	.word	0x0000dea0


	//   ....[86]....
        /*0560*/ 	.word	0x0000df00


	//   ....[87]....
        /*0564*/ 	.word	0x0000df10


	//   ....[88]....
        /*0568*/ 	.word	0x0000df30


	//   ....[89]....
        /*056c*/ 	.word	0x0000fdb0


	//   ....[90]....
        /*0570*/ 	.word	0x0000fe10


	//   ....[91]....
        /*0574*/ 	.word	0x0000fe40


	//   ....[92]....
        /*0578*/ 	.word	0x0000fe70


	//   ....[93]....
        /*057c*/ 	.word	0x0000fe80


	//   ....[94]....
        /*0580*/ 	.word	0x0000feb0


	//   ....[95]....
        /*0584*/ 	.word	0x0000fee0


	//   ....[96]....
        /*0588*/ 	.word	0x0000ff10


	//   ....[97]....
        /*058c*/ 	.word	0x00010090


	//   ....[98]....
        /*0590*/ 	.word	0x000100c0


	//   ....[99]....
        /*0594*/ 	.word	0x000100f0


	//   ....[100]....
        /*0598*/ 	.word	0x00010120


	//   ....[101]....
        /*059c*/ 	.word	0x00010150


	//   ....[102]....
        /*05a0*/ 	.word	0x00010180


	//   ....[103]....
        /*05a4*/ 	.word	0x00010240


	//   ....[104]....
        /*05a8*/ 	.word	0x00010260


	//   ....[105]....
        /*05ac*/ 	.word	0x000102d0


	//   ....[106]....
        /*05b0*/ 	.word	0x00010970


	//   ....[107]....
        /*05b4*/ 	.word	0x00010f10


	//   ....[108]....
        /*05b8*/ 	.word	0x000110c0


	//   ....[109]....
        /*05bc*/ 	.word	0x00011110


	//   ....[110]....
        /*05c0*/ 	.word	0x00011170


	//   ....[111]....
        /*05c4*/ 	.word	0x00011270


	//   ....[112]....
        /*05c8*/ 	.word	0x000112d0


	//   ....[113]....
        /*05cc*/ 	.word	0x000113d0


	//   ....[114]....
        /*05d0*/ 	.word	0x00011430


	//   ....[115]....
        /*05d4*/ 	.word	0x00011530


	//   ....[116]....
        /*05d8*/ 	.word	0x00011590


	//   ....[117]....
        /*05dc*/ 	.word	0x00011690


	//   ....[118]....
        /*05e0*/ 	.word	0x000116f0


	//   ....[119]....
        /*05e4*/ 	.word	0x000117f0


	//   ....[120]....
        /*05e8*/ 	.word	0x00011850


	//   ....[121]....
        /*05ec*/ 	.word	0x00011940


	//   ....[122]....
        /*05f0*/ 	.word	0x000119a0


	//   ....[123]....
        /*05f4*/ 	.word	0x00011a50


	//   ....[124]....
        /*05f8*/ 	.word	0x00011b20


	//   ....[125]....
        /*05fc*/ 	.word	0x00011bd0


	//   ....[126]....
        /*0600*/ 	.word	0x00011c30


	//   ....[127]....
        /*0604*/ 	.word	0x00011d00


	//   ....[128]....
        /*0608*/ 	.word	0x00011d70


	//   ....[129]....
        /*060c*/ 	.word	0x00011e30


	//   ....[130]....
        /*0610*/ 	.word	0x00011ea0


	//   ....[131]....
        /*0614*/ 	.word	0x00011f40


	//   ....[132]....
        /*0618*/ 	.word	0x00012250


	//   ....[133]....
        /*061c*/ 	.word	0x000122f0


	//   ....[134]....
        /*0620*/ 	.word	0x00012410


	//   ....[135]....
        /*0624*/ 	.word	0x00012480


	//   ....[136]....
        /*0628*/ 	.word	0x000124f0


	//   ....[137]....
        /*062c*/ 	.word	0x00012560


	//   ....[138]....
        /*0630*/ 	.word	0x000125d0


	//   ....[139]....
        /*0634*/ 	.word	0x00012650


	//   ....[140]....
        /*0638*/ 	.word	0x000126e0


	//   ....[141]....
        /*063c*/ 	.word	0x00012770


	//   ....[142]....
        /*0640*/ 	.word	0x000127e0


	//   ....[143]....
        /*0644*/ 	.word	0x00012850


	//   ....[144]....
        /*0648*/ 	.word	0x000128c0


	//   ....[145]....
        /*064c*/ 	.word	0x00012940


	//   ....[146]....
        /*0650*/ 	.word	0x000129b0


	//   ....[147]....
        /*0654*/ 	.word	0x00012a50


	//   ....[148]....
        /*0658*/ 	.word	0x00012ae0


	//   ....[149]....
        /*065c*/ 	.word	0x00012c00


	//----- nvinfo : EIATTR_REG_RECONFIG
	.align		4
.L_1699:
        /*0660*/ 	.byte	0x01, 0x54
	.zero		2


	//----- nvinfo : EIATTR_SYSCALL_OFFSETS
	.align		4
        /*0664*/ 	.byte	0x04, 0x46
        /*0666*/ 	.short	(.L_1701 - .L_1700)


	//   ....[0]....
.L_1700:
        /*0668*/ 	.word	0x00001710


	//   ....[1]....
        /*066c*/ 	.word	0x0000c9c0


	//   ....[2]....
        /*0670*/ 	.word	0x0000cb10


	//   ....[3]....
        /*0674*/ 	.word	0x0000cc00


	//   ....[4]....
        /*0678*/ 	.word	0x0000d3f0


	//----- nvinfo : EIATTR_MBARRIER_INSTR_OFFSETS
	.align		4
.L_1701:
        /*067c*/ 	.byte	0x04, 0x39
        /*067e*/ 	.short	(.L_1703 - .L_1702)


	//   ....[0]....
.L_1702:
        /*0680*/ 	.word	0x00000270
        /*0684*/ 	.word	0x000000ff
        /*0688*/ 	.word	0x00016800
        /*068c*/ 	.short	0x0100
        /*068e*/ 	.byte	0x08
	.zero		1


	//   ....[1]....
        /*0690*/ 	.word	0x00000280
        /*0694*/ 	.word	0x000000ff
        /*0698*/ 	.word	0x00016820
        /*069c*/ 	.short	0x0100
        /*069e*/ 	.byte	0x08
	.zero		1


	//   ....[2]....
        /*06a0*/ 	.word	0x00000370
        /*06a4*/ 	.word	0x000000ff
        /*06a8*/ 	.word	0x00016830
        /*06ac*/ 	.short	0x0100
        /*06ae*/ 	.byte	0x08
	.zero		1


	//   ....[3]....
        /*06b0*/ 	.word	0x00000380
        /*06b4*/ 	.word	0x000000ff
        /*06b8*/ 	.word	0x00016840
        /*06bc*/ 	.short	0x0100
        /*06be*/ 	.byte	0x08
	.zero		1


	//   ....[4]....
        /*06c0*/ 	.word	0x00000390
        /*06c4*/ 	.word	0x000000ff
        /*06c8*/ 	.word	0x00016838
        /*06cc*/ 	.short	0x0100
        /*06ce*/ 	.byte	0x08
	.zero		1


	//   ....[5]....
        /*06d0*/ 	.word	0x000003a0
        /*06d4*/ 	.word	0x000000ff
        /*06d8*/ 	.word	0x00016848
        /*06dc*/ 	.short	0x0100
        /*06de*/ 	.byte	0x08
	.zero		1


	//   ....[6]....
        /*06e0*/ 	.word	0x000004d0
        /*06e4*/ 	.word	0x000000ff
        /*06e8*/ 	.word	0x00016850
        /*06ec*/ 	.short	0x0100
        /*06ee*/ 	.byte	0x08
	.zero		1


	//   ....[7]....
        /*06f0*/ 	.word	0x000004e0
        /*06f4*/ 	.word	0x000000ff
        /*06f8*/ 	.word	0x00016860
        /*06fc*/ 	.short	0x0100
        /*06fe*/ 	.byte	0x08
	.zero		1


	//   ....[8]....
        /*0700*/ 	.word	0x000004f0
        /*0704*/ 	.word	0x000000ff
        /*0708*/ 	.word	0x00016858
        /*070c*/ 	.short	0x0100
        /*070e*/ 	.byte	0x08
	.zero		1


	//   ....[9]....
        /*0710*/ 	.word	0x00000500
        /*0714*/ 	.word	0x000000ff
        /*0718*/ 	.word	0x00016868
        /*071c*/ 	.short	0x0100
        /*071e*/ 	.byte	0x08
	.zero		1


	//   ....[10]....
        /*0720*/ 	.word	0x000005f0
        /*0724*/ 	.word	0x000000ff
        /*0728*/ 	.word	0x00016870
        /*072c*/ 	.short	0x0100
        /*072e*/ 	.byte	0x06
	.zero		1


	//   ....[11]....
        /*0730*/ 	.word	0x00000600
        /*0734*/ 	.word	0x000000ff
        /*0738*/ 	.word	0x00016880
        /*073c*/ 	.short	0x0100
        /*073e*/ 	.byte	0x06
	.zero		1


	//   ....[12]....
        /*0740*/ 	.word	0x00000610
        /*0744*/ 	.word	0x000000ff
        /*0748*/ 	.word	0x00016878
        /*074c*/ 	.short	0x0100
        /*074e*/ 	.byte	0x06
	.zero		1


	//   ....[13]....
        /*0750*/ 	.word	0x00000620
        /*0754*/ 	.word	0x000000ff
        /*0758*/ 	.word	0x00016888
        /*075c*/ 	.short	0x0100
        /*075e*/ 	.byte	0x06
	.zero		1


	//   ....[14]....
        /*0760*/ 	.word	0x00000750
        /*0764*/ 	.word	0x000000ff
        /*0768*/ 	.word	0x00016890
        /*076c*/ 	.short	0x0100
        /*076e*/ 	.byte	0x08
	.zero		1


	//   ....[15]....
        /*0770*/ 	.word	0x00000760
        /*0774*/ 	.word	0x000000ff
        /*0778*/ 	.word	0x000168a0
        /*077c*/ 	.short	0x0100
        /*077e*/ 	.byte	0x08
	.zero		1


	//   ....[16]....
        /*0780*/ 	.word	0x00000770
        /*0784*/ 	.word	0x000000ff
        /*0788*/ 	.word	0x00016898
        /*078c*/ 	.short	0x0100
        /*078e*/ 	.byte	0x08
	.zero		1


	//   ....[17]....
        /*0790*/ 	.word	0x00000780
        /*0794*/ 	.word	0x000000ff
        /*0798*/ 	.word	0x000168a8
        /*079c*/ 	.short	0x0100
        /*079e*/ 	.byte	0x08
	.zero		1


	//   ....[18]....
        /*07a0*/ 	.word	0x000008b0
        /*07a4*/ 	.word	0x000000ff
        /*07a8*/ 	.word	0x000168b0
        /*07ac*/ 	.short	0x0100
        /*07ae*/ 	.byte	0x08
	.zero		1


	//   ....[19]....
        /*07b0*/ 	.word	0x000008c0
        /*07b4*/ 	.word	0x000000ff
        /*07b8*/ 	.word	0x000168c0
        /*07bc*/ 	.short	0x0100
        /*07be*/ 	.byte	0x08
	.zero		1


	//   ....[20]....
        /*07c0*/ 	.word	0x000008d0
        /*07c4*/ 	.word	0x000000ff
        /*07c8*/ 	.word	0x000168b8
        /*07cc*/ 	.short	0x0100
        /*07ce*/ 	.byte	0x08
	.zero		1


	//   ....[21]....
        /*07d0*/ 	.word	0x000008e0
        /*07d4*/ 	.word	0x000000ff
        /*07d8*/ 	.word	0x000168c8
        /*07dc*/ 	.short	0x0100
        /*07de*/ 	.byte	0x08
	.zero		1


	//   ....[22]....
        /*07e0*/ 	.word	0x00001790
        /*07e4*/ 	.word	0x000000ff
        /*07e8*/ 	.word	0x00016800
        /*07ec*/ 	.short	0x010a
        /*07ee*/ 	.byte	0x2d
	.zero		1


	//   ....[23]....
        /*07f0*/ 	.word	0x00001810
        /*07f4*/ 	.word	0x00000000
        /*07f8*/ 	.word	0x00016830
        /*07fc*/ 	.short	0x010a
        /*07fe*/ 	.byte	0x3f
	.zero		1


	//   ....[24]....
        /*0800*/ 	.word	0x00001870
        /*0804*/ 	.word	0x00000000
        /*0808*/ 	.word	0x00016830
        /*080c*/ 	.short	0x010a
        /*080e*/ 	.byte	0x3f
	.zero		1


	//   ....[25]....
        /*0810*/ 	.word	0x00002190
        /*0814*/ 	.word	0x00000000
        /*0818*/ 	.word	0x00000000
        /*081c*/ 	.short	0x0101
        /*081e*/ 	.byte	0x3f
	.zero		1


	//   ....[26]....
        /*0820*/ 	.word	0x00004210
        /*0824*/ 	.word	0x000000ff
        /*0828*/ 	.word	0x00016830
        /*082c*/ 	.short	0x010a
        /*082e*/ 	.byte	0x06
	.zero		1


	//   ....[27]....
        /*0830*/ 	.word	0x00004250
        /*0834*/ 	.word	0x000000ff
        /*0838*/ 	.word	0x00016830
        /*083c*/ 	.short	0x010a
        /*083e*/ 	.byte	0x06
	.zero		1


	//   ....[28]....
        /*0840*/ 	.word	0x00004430
        /*0844*/ 	.word	0x000000ff
        /*0848*/ 	.word	0x00016850
        /*084c*/ 	.short	0x010a
        /*084e*/ 	.byte	0x06
	.zero		1


	//   ....[29]....
        /*0850*/ 	.word	0x00004470
        /*0854*/ 	.word	0x000000ff
        /*0858*/ 	.word	0x00016850
        /*085c*/ 	.short	0x010a
        /*085e*/ 	.byte	0x06
	.zero		1


	//   ....[30]....
        /*0860*/ 	.word	0x00006400
        /*0864*/ 	.word	0x0000000a
        /*0868*/ 	.word	0x00000000
        /*086c*/ 	.short	0x0101
        /*086e*/ 	.byte	0x3f
	.zero		1


	//   ....[31]....
        /*0870*/ 	.word	0x00006590
        /*0874*/ 	.word	0x00000008
        /*0878*/ 	.word	0x00000000
        /*087c*/ 	.short	0x0101
        /*087e*/ 	.byte	0x3f
	.zero		1


	//   ....[32]....
        /*0880*/ 	.word	0x00007050
        /*0884*/ 	.word	0x000000ff
        /*0888*/ 	.word	0x00016830
        /*088c*/ 	.short	0x010a
        /*088e*/ 	.byte	0x06
	.zero		1


	//   ....[33]....
        /*0890*/ 	.word	0x00007090
        /*0894*/ 	.word	0x000000ff
        /*0898*/ 	.word	0x00016830
        /*089c*/ 	.short	0x010a
        /*089e*/ 	.byte	0x06
	.zero		1


	//   ....[34]....
        /*08a0*/ 	.word	0x00007270
        /*08a4*/ 	.word	0x000000ff
        /*08a8*/ 	.word	0x00016850
        /*08ac*/ 	.short	0x010a
        /*08ae*/ 	.byte	0x06
	.zero		1


	//   ....[35]....
        /*08b0*/ 	.word	0x000072b0
        /*08b4*/ 	.word	0x000000ff
        /*08b8*/ 	.word	0x00016850
        /*08bc*/ 	.short	0x010a
        /*08be*/ 	.byte	0x06
	.zero		1


	//   ....[36]....
        /*08c0*/ 	.word	0x00008940
        /*08c4*/ 	.word	0x0000000f
        /*08c8*/ 	.word	0x00000000
        /*08cc*/ 	.short	0x0101
        /*08ce*/ 	.byte	0x3f
	.zero		1


	//   ....[37]....
        /*08d0*/ 	.word	0x00008b00
        /*08d4*/ 	.word	0x0000000f
        /*08d8*/ 	.word	0x00000000
        /*08dc*/ 	.short	0x0101
        /*08de*/ 	.byte	0x3f
	.zero		1


	//   ....[38]....
        /*08e0*/ 	.word	0x00009460
        /*08e4*/ 	.word	0x000000ff
        /*08e8*/ 	.word	0x00016850
        /*08ec*/ 	.short	0x010a
        /*08ee*/ 	.byte	0x05
	.zero		1


	//   ....[39]....
        /*08f0*/ 	.word	0x000094a0
        /*08f4*/ 	.word	0x000000ff
        /*08f8*/ 	.word	0x00016850
        /*08fc*/ 	.short	0x010a
        /*08fe*/ 	.byte	0x05
	.zero		1


	//   ....[40]....
        /*0900*/ 	.word	0x000099d0
        /*0904*/ 	.word	0x00000006
        /*0908*/ 	.word	0x00000000
        /*090c*/ 	.short	0x0101
        /*090e*/ 	.byte	0x3f
	.zero		1


	//   ....[41]....
        /*0910*/ 	.word	0x0000a9e0
        /*0914*/ 	.word	0x00000015
        /*0918*/ 	.word	0x00000000
        /*091c*/ 	.short	0x0101
        /*091e*/ 	.byte	0x3f
	.zero		1


	//   ....[42]....
        /*0920*/ 	.word	0x0000cf50
        /*0924*/ 	.word	0x00000003
        /*0928*/ 	.word	0x00016840
        /*092c*/ 	.short	0x010a
        /*092e*/ 	.byte	0x3f
	.zero		1


	//   ....[43]....
        /*0930*/ 	.word	0x0000e000
        /*0934*/ 	.word	0x00000016
        /*0938*/ 	.word	0x00016800
        /*093c*/ 	.short	0x0107
        /*093e*/ 	.byte	0x3f
	.zero		1


	//   ....[44]....
        /*0940*/ 	.word	0x0000e100
        /*0944*/ 	.word	0x00000016
        /*0948*/ 	.word	0x00016800
        /*094c*/ 	.short	0x0101
        /*094e*/ 	.byte	0x3f
	.zero		1


	//   ....[45]....
        /*0950*/ 	.word	0x0000e120
        /*0954*/ 	.word	0x00000016
        /*0958*/ 	.word	0x00016820
        /*095c*/ 	.short	0x010a
        /*095e*/ 	.byte	0x3f
	.zero		1


	//   ....[46]....
        /*0960*/ 	.word	0x0000e420
        /*0964*/ 	.word	0x00000002
        /*0968*/ 	.word	0x00016840
        /*096c*/ 	.short	0x010a
        /*096e*/ 	.byte	0x3f
	.zero		1


	//   ....[47]....
        /*0970*/ 	.word	0x0000e6a0
        /*0974*/ 	.word	0x00000003
        /*0978*/ 	.word	0x00000060
        /*097c*/ 	.short	0x010a
        /*097e*/ 	.byte	0x3f
	.zero		1


	//   ....[48]....
        /*0980*/ 	.word	0x0000ebd0
        /*0984*/ 	.word	0x00000002
        /*0988*/ 	.word	0x00016840
        /*098c*/ 	.short	0x010a
        /*098e*/ 	.byte	0x3f
	.zero		1


	//   ....[49]....
        /*0990*/ 	.word	0x0000ee50
        /*0994*/ 	.word	0x0000000a
        /*0998*/ 	.word	0x00000060
        /*099c*/ 	.short	0x010a
        /*099e*/ 	.byte	0x3f
	.zero		1


	//   ....[50]....
        /*09a0*/ 	.word	0x0000f2d0
        /*09a4*/ 	.word	0x00000002
        /*09a8*/ 	.word	0x00016840
        /*09ac*/ 	.short	0x010a
        /*09ae*/ 	.byte	0x3f
	.zero		1


	//   ....[51]....
        /*09b0*/ 	.word	0x0000f560
        /*09b4*/ 	.word	0x00000008
        /*09b8*/ 	.word	0x00000060
        /*09bc*/ 	.short	0x010a
        /*09be*/ 	.byte	0x3f
	.zero		1


	//   ....[52]....
        /*09c0*/ 	.word	0x0000f9a0
        /*09c4*/ 	.word	0x00000003
        /*09c8*/ 	.word	0x00016860
        /*09cc*/ 	.short	0x010a
        /*09ce*/ 	.byte	0x3f
	.zero		1


	//   ....[53]....
        /*09d0*/ 	.word	0x000108f0
        /*09d4*/ 	.word	0x00000009
        /*09d8*/ 	.word	0x00016820
        /*09dc*/ 	.short	0x010a
        /*09de*/ 	.byte	0x3f
	.zero		1


	//   ....[54]....
        /*09e0*/ 	.word	0x00010a90
        /*09e4*/ 	.word	0x00000006
        /*09e8*/ 	.word	0x00000000
        /*09ec*/ 	.short	0x010a
        /*09ee*/ 	.byte	0x3f
	.zero		1


	//   ....[55]....
        /*09f0*/ 	.word	0x00010b00
        /*09f4*/ 	.word	0x00000007
        /*09f8*/ 	.word	0x00000000
        /*09fc*/ 	.short	0x010a
        /*09fe*/ 	.byte	0x3f
	.zero		1


	//   ....[56]....
        /*0a00*/ 	.word	0x00010b60
        /*0a04*/ 	.word	0x00000004
        /*0a08*/ 	.word	0x00000000
        /*0a0c*/ 	.short	0x010a
        /*0a0e*/ 	.byte	0x3f
	.zero		1


	//   ....[57]....
        /*0a10*/ 	.word	0x00010b90
        /*0a14*/ 	.word	0x00000005
        /*0a18*/ 	.word	0x00000000
        /*0a1c*/ 	.short	0x010a
        /*0a1e*/ 	.byte	0x3f
	.zero		1


	//   ....[58]....
        /*0a20*/ 	.word	0x00010c00
        /*0a24*/ 	.word	0x00000003
        /*0a28*/ 	.word	0x00016800
        /*0a2c*/ 	.short	0x010a
        /*0a2e*/ 	.byte	0x3f
	.zero		1


	//   ....[59]....
        /*0a30*/ 	.word	0x00010c50
        /*0a34*/ 	.word	0x00000000
        /*0a38*/ 	.word	0x00016830
        /*0a3c*/ 	.short	0x010a
        /*0a3e*/ 	.byte	0x3f
	.zero		1


	//   ....[60]....
        /*0a40*/ 	.word	0x00010cb0
        /*0a44*/ 	.word	0x00000006
        /*0a48*/ 	.word	0x00016830
        /*0a4c*/ 	.short	0x010a
        /*0a4e*/ 	.byte	0x3f
	.zero		1


	//   ....[61]....
        /*0a50*/ 	.word	0x00010d10
        /*0a54*/ 	.word	0x00000006
        /*0a58*/ 	.word	0x00016850
        /*0a5c*/ 	.short	0x010a
        /*0a5e*/ 	.byte	0x3f
	.zero		1


	//   ....[62]....
        /*0a60*/ 	.word	0x00010d70
        /*0a64*/ 	.word	0x00000006
        /*0a68*/ 	.word	0x00016830
        /*0a6c*/ 	.short	0x010a
        /*0a6e*/ 	.byte	0x3f
	.zero		1


	//   ....[63]....
        /*0a70*/ 	.word	0x00010dd0
        /*0a74*/ 	.word	0x00000006
        /*0a78*/ 	.word	0x00016850
        /*0a7c*/ 	.short	0x010a
        /*0a7e*/ 	.byte	0x3f
	.zero		1


	//   ....[64]....
        /*0a80*/ 	.word	0x00010e30
        /*0a84*/ 	.word	0x00000004
        /*0a88*/ 	.word	0x00016850
        /*0a8c*/ 	.short	0x010a
        /*0a8e*/ 	.byte	0x3f
	.zero		1


	//   ....[65]....
        /*0a90*/ 	.word	0x00010fd0
        /*0a94*/ 	.word	0x00000003
        /*0a98*/ 	.word	0x00016840
        /*0a9c*/ 	.short	0x010a
        /*0a9e*/ 	.byte	0x3f
	.zero		1


	//   ....[66]....
        /*0aa0*/ 	.word	0x00011f70
        /*0aa4*/ 	.word	0x00000016
        /*0aa8*/ 	.word	0x00016820
        /*0aac*/ 	.short	0x010a
        /*0aae*/ 	.byte	0x3f
	.zero		1


	//   ....[67]....
        /*0ab0*/ 	.word	0x00011fc0
        /*0ab4*/ 	.word	0x00000002
        /*0ab8*/ 	.word	0x00016840
        /*0abc*/ 	.short	0x010a
        /*0abe*/ 	.byte	0x3f
	.zero		1


	//   ....[68]....
        /*0ac0*/ 	.word	0x00012010
        /*0ac4*/ 	.word	0x00000003
        /*0ac8*/ 	.word	0x00000060
        /*0acc*/ 	.short	0x010a
        /*0ace*/ 	.byte	0x3f
	.zero		1


	//   ....[69]....
        /*0ad0*/ 	.word	0x00012060
        /*0ad4*/ 	.word	0x00000002
        /*0ad8*/ 	.word	0x00016840
        /*0adc*/ 	.short	0x010a
        /*0ade*/ 	.byte	0x3f
	.zero		1


	//   ....[70]....
        /*0ae0*/ 	.word	0x000120b0
        /*0ae4*/ 	.word	0x0000000a
        /*0ae8*/ 	.word	0x00000060
        /*0aec*/ 	.short	0x010a
        /*0aee*/ 	.byte	0x3f
	.zero		1


	//   ....[71]....
        /*0af0*/ 	.word	0x00012100
        /*0af4*/ 	.word	0x00000002
        /*0af8*/ 	.word	0x00016840
        /*0afc*/ 	.short	0x010a
        /*0afe*/ 	.byte	0x3f
	.zero		1


	//   ....[72]....
        /*0b00*/ 	.word	0x00012150
        /*0b04*/ 	.word	0x00000008
        /*0b08*/ 	.word	0x00000060
        /*0b0c*/ 	.short	0x010a
        /*0b0e*/ 	.byte	0x3f
	.zero		1


	//   ....[73]....
        /*0b10*/ 	.word	0x000121a0
        /*0b14*/ 	.word	0x00000003
        /*0b18*/ 	.word	0x00016860
        /*0b1c*/ 	.short	0x010a
        /*0b1e*/ 	.byte	0x3f
	.zero		1


	//   ....[74]....
        /*0b20*/ 	.word	0x00012b20
        /*0b24*/ 	.word	0x00000009
        /*0b28*/ 	.word	0x00016820
        /*0b2c*/ 	.short	0x010a
        /*0b2e*/ 	.byte	0x3f
	.zero		1


	//   ....[75]....
        /*0b30*/ 	.word	0x00012cc0
        /*0b34*/ 	.word	0x00000006
        /*0b38*/ 	.word	0x00000000
        /*0b3c*/ 	.short	0x010a
        /*0b3e*/ 	.byte	0x3f
	.zero		1


	//   ....[76]....
        /*0b40*/ 	.word	0x00012d10
        /*0b44*/ 	.word	0x00000007
        /*0b48*/ 	.word	0x00000000
        /*0b4c*/ 	.short	0x010a
        /*0b4e*/ 	.byte	0x3f
	.zero		1


	//   ....[77]....
        /*0b50*/ 	.word	0x00012d60
        /*0b54*/ 	.word	0x00000004
        /*0b58*/ 	.word	0x00000000
        /*0b5c*/ 	.short	0x010a
        /*0b5e*/ 	.byte	0x3f
	.zero		1


	//----- nvinfo : EIATTR_NUM_MBARRIERS
	.align		4
.L_1703:
        /*0b60*/ 	.byte	0x03, 0x38
        /*0b62*/ 	.short	0x0016


	//----- nvinfo : EIATTR_EXIT_INSTR_OFFSETS
	.align		4
        /*0b64*/ 	.byte	0x04, 0x1c
        /*0b66*/ 	.short	(.L_1705 - .L_1704)


	//   ....[0]....
.L_1704:
        /*0b68*/ 	.word	0x00000a80


	//   ....[1]....
        /*0b6c*/ 	.word	0x0000b4b0


	//   ....[2]....
        /*0b70*/ 	.word	0x00010be0


	//----- nvinfo : EIATTR_MAX_THREADS
	.align		4
.L_1705:
        /*0b74*/ 	.byte	0x04, 0x05
        /*0b76*/ 	.short	(.L_1707 - .L_1706)
.L_1706:
        /*0b78*/ 	.word	0x00000200
        /*0b7c*/ 	.word	0x00000001
        /*0b80*/ 	.word	0x00000001


	//----- nvinfo : EIATTR_CRS_STACK_SIZE
	.align		4
.L_1707:
        /*0b84*/ 	.byte	0x04, 0x1e
        /*0b86*/ 	.short	(.L_1709 - .L_1708)
.L_1708:
        /*0b88*/ 	.word	0x00000000


	//----- nvinfo : EIATTR_CBANK_PARAM_SIZE
	.align		4
.L_1709:
        /*0b8c*/ 	.byte	0x03, 0x19
        /*0b8e*/ 	.short	0x0af0


	//----- nvinfo : EIATTR_PARAM_CBANK
	.align		4
        /*0b90*/ 	.byte	0x04, 0x0a
        /*0b92*/ 	.short	(.L_1711 - .L_1710)
	.align		4
.L_1710:
        /*0b94*/ 	.word	index@(.nv.constant0._ZN7cutlass13device_kernelIN5flash11enable_sm90INS1_16FlashAttnFwdSm90INS1_25CollectiveMainloopFwdSm90ILi2EN4cute5tupleIJNS5_1CILi1EEES8_S8_EEENS6_IJNS7_ILi192EEENS7_ILi128EEENS7_ILi64EEEEEELi64ENS_6half_tEfNS_4arch4Sm90ELb1ELb0ELb1ELb1ELb0ELb0ELb0ELb1ELb1ELb1ELb0ELb0EEENS1_21CollectiveEpilogueFwdINS6_IJSA_SC_SB_EEES9_SE_SG_Li384ELb1ELb1ELb0ELb0EEENS1_36VarlenDynamicPersistentTileSchedulerILi192ELi128ELi384ELi128ELb0ELb1ELb1ELb1ELb1ELb1EEEEEEEEEvNT_6ParamsE)
        /*0b98*/ 	.short	0x0210
        /*0b9a*/ 	.short	0x0af0


	//----- nvinfo : EIATTR_SW_WAR
	.align		4
.L_1711:
        /*0b9c*/ 	.byte	0x04, 0x36
        /*0b9e*/ 	.short	(.L_1713 - .L_1712)
.L_1712:
        /*0ba0*/ 	.word	0x00000008
.L_1713:


//--------------------- .nv.info._ZN7cutlass13device_kernelIN5flash11enable_sm90INS1_16FlashAttnFwdSm90INS1_25CollectiveMainloopFwdSm90ILi2EN4cute5tupleIJNS5_1CILi1EEES8_S8_EEENS6_IJNS7_ILi192EEENS7_ILi128EEENS7_ILi64EEEEEELi64ENS_6half_tEfNS_4arch4Sm90ELb1ELb0ELb1ELb1ELb0ELb1ELb0ELb1ELb1ELb1ELb0ELb0EEENS1_21CollectiveEpilogueFwdINS6_IJSA_SC_SB_EEES9_SE_SG_Li384ELb1ELb1ELb0ELb0EEENS1_36VarlenDynamicPersistentTileSchedulerILi192ELi128ELi384ELi128ELb0ELb1ELb1ELb1ELb1ELb1EEEEEEEEEvNT_6ParamsE --------------------------
	.section	.nv.info._ZN7cutlass13device_kernelIN5flash11enable_sm90INS1_16FlashAttnFwdSm90INS1_25CollectiveMainloopFwdSm90ILi2EN4cute5tupleIJNS5_1CILi1EEES8_S8_EEENS6_IJNS7_ILi192EEENS7_ILi128EEENS7_ILi64EEEEEELi64ENS_6half_tEfNS_4arch4Sm90ELb1ELb0ELb1ELb1ELb0ELb1ELb0ELb1ELb1ELb1ELb0ELb0EEENS1_21CollectiveEpilogueFwdINS6_IJSA_SC_SB_EEES9_SE_SG_Li384ELb1ELb1ELb0ELb0EEENS1_36VarlenDynamicPersistentTileSchedulerILi192ELi128ELi384ELi128ELb0ELb1ELb1ELb1ELb1ELb1EEEEEEEEEvNT_6ParamsE,"",@"SHT_CUDA_INFO"
	.sectionflags	@""
	.align	4


	//----- nvinfo : EIATTR_CUDA_API_VERSION
	.align		4
        /*0000*/ 	.byte	0x04, 0x37
        /*0002*/ 	.short	(.L_1715 - .L_1714)
.L_1714:
        /*0004*/ 	.word	0x00000082


	//----- nvinfo : EIATTR_KPARAM_INFO
	.align		4
.L_1715:
        /*0008*/ 	.byte	0x04, 0x17
        /*000a*/ 	.short	(.L_1717 - .L_1716)
.L_1716:
        /*000c*/ 	.word	0x00000000
        /*0010*/ 	.short	0x0000
        /*0012*/ 	.short	0x0070
        /*0014*/ 	.byte	0x00, 0xf0, 0x01, 0x2a


	//----- nvinfo : EIATTR_SPARSE_MMA_MASK
	.align		4
.L_1717:
        /*0018*/ 	.byte	0x03, 0x50
        /*001a*/ 	.short	0x0000


	//----- nvinfo : EIATTR_MAXREG_COUNT
	.align		4
        /*001c*/ 	.byte	0x03, 0x1b
        /*001e*/ 	.short	0x0080


	//----- nvinfo : EIATTR_NUM_BARRIERS
	.align		4
        /*0020*/ 	.byte	0x02, 0x4c
        /*0022*/ 	.byte	0x10
	.zero		1


	//----- nvinfo : EIATTR_EXTERNS
	.align		4
        /*0024*/ 	.byte	0x04, 0x0f
        /*0026*/ 	.short	(.L_1719 - .L_1718)


	//   ....[0]....
	.align		4
.L_1718:
        /*0028*/ 	.word	index@(__assertfail)


	//----- nvinfo : EIATTR_ANNOTATIONS
	.align		4
.L_1719:
        /*002c*/ 	.byte	0x04, 0x55
        /*002e*/ 	.short	(.L_1721 - .L_1720)


	//   ....[0]....
.L_1720:
        /* <DEDUP_REMOVED lines=66> */


	//----- nvinfo : EIATTR_MERCURY_ISA_VERSION
	.align		4
.L_1721:
        /*0440*/ 	.byte	0x03, 0x5f
        /*0442*/ 	.short	0x0101


	//----- nvinfo : EIATTR_UNUSED_LOAD_BYTE_OFFSET
	.align		4
        /*0444*/ 	.byte	0x04, 0x44
        /*0446*/ 	.short	(.L_1723 - .L_1722)


	//   ....[0]....
.L_1722:
        /*0448*/ 	.word	0x00000ad0
        /*044c*/ 	.word	0x0000fff0


	//   ....[1]....
        /*0450*/ 	.word	0x000117a0
        /*0454*/ 	.word	0x0000fff0


	//----- nvinfo : EIATTR_INT_WARP_WIDE_INSTR_OFFSETS
	.align		4
.L_1723:
        /*0458*/ 	.byte	0x04, 0x31
        /*045a*/ 	.short	(.L_1725 - .L_1724)


	//   ....[0]....
.L_1724:
        /*045c*/ 	.word	0x00000180


	//   ....[1]....
        /*0460*/ 	.word	0x00000220


	//   ....[2]....
        /*0464*/ 	.word	0x00000290


	//   ....[3]....
        /*0468*/ 	.word	0x000152a0


	//   ....[4]....
        /*046c*/ 	.word	0x00015330


	//   ....[5]....
        /*0470*/ 	.word	0x000183e0


	//   ....[6]....
        /*0474*/ 	.word	0x00018470


	//----- nvinfo : EIATTR_COOP_GROUP_MASK_REGIDS
	.align		4
.L_1725:
        /*0478*/ 	.byte	0x04, 0x29
        /*047a*/ 	.short	(.L_1727 - .L_1726)


	//   ....[0]....
.L_1726:
        /*047c*/ 	.word	0xffffffff


	//   ....[1]....
        /*0480*/ 	.word	0xffffffff


	//   ....[2]....
        /*0484*/ 	.word	0xffffffff


	//   ....[3]....
        /*0488*/ 	.word	0xffffffff


	//   ....[4]....
        /*048c*/ 	.word	0xffffffff


	//   ....[5]....
        /*0490*/ 	.word	0xffffffff


	//   ....[6]....
        /*0494*/ 	.word	0xffffffff


	//   ....[7]....
        /*0498*/ 	.word	0xffffffff


	//   ....[8]....
        /*049c*/ 	.word	0xffffffff


	//   ....[9]....
        /*04a0*/ 	.word	0xffffffff


	//   ....[10]....
        /*04a4*/ 	.word	0xffffffff


	//   ....[11]....
        /*04a8*/ 	.word	0xffffffff


	//   ....[12]....
        /*04ac*/ 	.word	0xffffffff


	//   ....[13]....
        /*04b0*/ 	.word	0xffffffff


	//   ....[14]....
        /*04b4*/ 	.word	0xffffffff


	//   ....[15]....
        /*04b8*/ 	.word	0xffffffff


	//   ....[16]....
        /*04bc*/ 	.word	0xffffffff


	//   ....[17]....
        /*04c0*/ 	.word	0xffffffff


	//   ....[18]....
        /*04c4*/ 	.word	0xffffffff


	//   ....[19]....
        /*04c8*/ 	.word	0xffffffff


	//   ....[20]....
        /*04cc*/ 	.word	0xffffffff


	//   ....[21]....
        /*04d0*/ 	.word	0xffffffff


	//   ....[22]....
        /*04d4*/ 	.word	0xffffffff


	//   ....[23]....
        /*04d8*/ 	.word	0xffffffff


	//   ....[24]....
        /*04dc*/ 	.word	0xffffffff


	//   ....[25]....
        /*04e0*/ 	.word	0xffffffff


	//   ....[26]....
        /*04e4*/ 	.word	0xffffffff


	//   ....[27]....
        /*04e8*/ 	.word	0xffffffff


	//   ....[28]....
        /*04ec*/ 	.word	0xffffffff


	//   ....[29]....
        /*04f0*/ 	.word	0xffffffff


	//   ....[30]....
        /*04f4*/ 	.word	0xffffffff


	//   ....[31]....
        /*04f8*/ 	.word	0xffffffff


	//   ....[32]....
        /*04fc*/ 	.word	0xffffffff


	//   ....[33]....
        /*0500*/ 	.word	0xffffffff


	//   ....[34]....
        /*0504*/ 	.word	0xffffffff


	//   ....[35]....
        /*0508*/ 	.word	0xffffffff


	//   ....[36]....
        /*050c*/ 	.word	0xffffffff


	//   ....[37]....
        /*0510*/ 	.word	0xffffffff


	//   ....[38]....
        /*0514*/ 	.word	0xffffffff


	//   ....[39]....
        /*0518*/ 	.word	0xffffffff


	//   ....[40]....
        /*051c*/ 	.word	0xffffffff


	//   ....[41]....
        /*0520*/ 	.word	0xffffffff


	//   ....[42]....
        /*0524*/ 	.word	0xffffffff


	//   ....[43]....
        /*0528*/ 	.word	0xffffffff


	//   ....[44]....
        /*052c*/ 	.word	0xffffffff


	//   ....[45]....
        /*0530*/ 	.word	0xffffffff


	//   ....[46]....
        /*0534*/ 	.word	0xffffffff


	//   ....[47]....
        /*0538*/ 	.word	0xffffffff


	//   ....[48]....
        /*053c*/ 	.word	0xffffffff


	//   ....[49]....
        /*0540*/ 	.word	0xffffffff


	//   ....[50]....
        /*0544*/ 	.word	0xffffffff


	//   ....[51]....
        /*0548*/ 	.word	0xffffffff


	//   ....[52]....
        /*054c*/ 	.word	0xffffffff


	//   ....[53]....
        /*0550*/ 	.word	0xffffffff


	//   ....[54]....
        /*0554*/ 	.word	0xffffffff


	//   ....[55]....
        /*0558*/ 	.word	0xffffffff


	//   ....[56]....
        /*055c*/ 	.word	0xffffffff


	//   ....[57]....
        /*0560*/ 	.word	0xffffffff


	//   ....[58]....
        /*0564*/ 	.word	0xffffffff


	//   ....[59]....
        /*0568*/ 	.word	0xffffffff


	//   ....[60]....
        /*056c*/ 	.word	0xffffffff


	//   ....[61]....
        /*0570*/ 	.word	0xffffffff


	//   ....[62]....
        /*0574*/ 	.word	0xffffffff


	//   ....[63]....
        /*0578*/ 	.word	0xffffffff


	//   ....[64]....
        /*057c*/ 	.word	0xffffffff


	//   ....[65]....
        /*0580*/ 	.word	0xffffffff


	//   ....[66]....
        /*0584*/ 	.word	0xffffffff


	//   ....[67]....
        /*0588*/ 	.word	0xffffffff


	//   ....[68]....
        /*058c*/ 	.word	0xffffffff


	//   ....[69]....
        /*0590*/ 	.word	0xffffffff


	//   ....[70]....
        /*0594*/ 	.word	0xffffffff


	//   ....[71]....
        /*0598*/ 	.word	0xffffffff


	//   ....[72]....
        /*059c*/ 	.word	0xffffffff


	//   ....[73]....
        /*05a0*/ 	.word	0xffffffff


	//   ....[74]....
        /*05a4*/ 	.word	0xffffffff


	//   ....[75]....
        /*05a8*/ 	.word	0xffffffff


	//   ....[76]....
        /*05ac*/ 	.word	0xffffffff


	//   ....[77]....
        /*05b0*/ 	.word	0xffffffff


	//   ....[78]....
        /*05b4*/ 	.word	0xffffffff


	//   ....[79]....
        /*05b8*/ 	.word	0xffffffff


	//   ....[80]....
        /*05bc*/ 	.word	0xffffffff


	//   ....[81]....
        /*05c0*/ 	.word	0xffffffff


	//   ....[82]....
        /*05c4*/ 	.word	0xffffffff


	//   ....[83]....
        /*05c8*/ 	.word	0xffffffff


	//   ....[84]....
        /*05cc*/ 	.word	0xffffffff


	//   ....[85]....
        /*05d0*/ 	.word	0xffffffff


	//   ....[86]....
        /*05d4*/ 	.word	0xffffffff


	//   ....[87]....
        /*05d8*/ 	.word	0xffffffff


	//   ....[88]....
        /*05dc*/ 	.word	0xffffffff


	//   ....[89]....
        /*05e0*/ 	.word	0xffffffff


	//   ....[90]....
        /*05e4*/ 	.word	0xffffffff


	//   ....[91]....
        /*05e8*/ 	.word	0xffffffff


	//   ....[92]....
        /*05ec*/ 	.word	0xffffffff


	//   ....[93]....
        /*05f0*/ 	.word	0xffffffff


	//   ....[94]....
        /*05f4*/ 	.word	0xffffffff


	//   ....[95]....
        /*05f8*/ 	.word	0xffffffff


	//   ....[96]....
        /*05fc*/ 	.word	0xffffffff


	//   ....[97]....
        /*0600*/ 	.word	0xffffffff


	//   ....[98]....
        /*0604*/ 	.word	0xffffffff


	//   ....[99]....
        /*0608*/ 	.word	0xffffffff


	//   ....[100]....
        /*060c*/ 	.word	0xffffffff


	//   ....[101]....
        /*0610*/ 	.word	0xffffffff


	//   ....[102]....
        /*0614*/ 	.word	0xffffffff


	//   ....[103]....
        /*0618*/ 	.word	0xffffffff


	//   ....[104]....
        /*061c*/ 	.word	0xffffffff


	//   ....[105]....
        /*0620*/ 	.word	0xffffffff


	//   ....[106]....
        /*0624*/ 	.word	0xffffffff


	//   ....[107]....
        /*0628*/ 	.word	0xffffffff


	//   ....[108]....
        /*062c*/ 	.word	0xffffffff


	//   ....[109]....
        /*0630*/ 	.word	0xffffffff


	//   ....[110]....
        /*0634*/ 	.word	0xffffffff


	//   ....[111]....
        /*0638*/ 	.word	0xffffffff


	//   ....[112]....
        /*063c*/ 	.word	0xffffffff


	//   ....[113]....
        /*0640*/ 	.word	0xffffffff


	//   ....[114]....
        /*0644*/ 	.word	0xffffffff


	//   ....[115]....
        /*0648*/ 	.word	0xffffffff


	//   ....[116]....
        /*064c*/ 	.word	0xffffffff


	//   ....[117]....
        /*0650*/ 	.word	0xffffffff


	//   ....[118]....
        /*0654*/ 	.word	0xffffffff


	//   ....[119]....
        /*0658*/ 	.word	0xffffffff


	//   ....[120]....
        /*065c*/ 	.word	0xffffffff


	//   ....[121]....
        /*0660*/ 	.word	0xffffffff


	//   ....[122]....
        /*0664*/ 	.word	0xffffffff


	//   ....[123]....
        /*0668*/ 	.word	0xffffffff


	//   ....[124]....
        /*066c*/ 	.word	0x0500000f


	//   ....[125]....
        /*0670*/ 	.word	0x0500000f


	//   ....[126]....
        /*0674*/ 	.word	0x0500000f


	//   ....[127]....
        /*0678*/ 	.word	0x0500000f


	//   ....[128]....
        /*067c*/ 	.word	0x0500000f


	//   ....[129]....
        /*0680*/ 	.word	0x0500000f


	//   ....[130]....
        /*0684*/ 	.word	0x0500000f


	//   ....[131]....
        /*0688*/ 	.word	0x0500000f


	//   ....[132]....
        /*068c*/ 	.word	0x0500000f


	//   ....[133]....
        /*0690*/ 	.word	0x0500000f


	//   ....[134]....
        /*0694*/ 	.word	0x0500000f


	//   ....[135]....
        /*0698*/ 	.word	0x0500000f


	//   ....[136]....
        /*069c*/ 	.word	0x0500000f


	//   ....[137]....
        /*06a0*/ 	.word	0x0500000f


	//   ....[138]....
        /*06a4*/ 	.word	0x0500000f


	//   ....[139]....
        /*06a8*/ 	.word	0x0500000f


	//   ....[140]....
        /*06ac*/ 	.word	0x0500000f


	//   ....[141]....
        /*06b0*/ 	.word	0x0500000f


	//   ....[142]....
        /*06b4*/ 	.word	0x0500000f


	//   ....[143]....
        /*06b8*/ 	.word	0x0500000f


	//   ....[144]....
        /*06bc*/ 	.word	0x0500000f


	//   ....[145]....
        /*06c0*/ 	.word	0x0500000f


	//   ....[146]....
        /*06c4*/ 	.word	0x0500000f


	//   ....[147]....
        /*06c8*/ 	.word	0x0500000f


	//   ....[148]....
        /*06cc*/ 	.word	0x0500000f


	//   ....[149]....
        /*06d0*/ 	.word	0x0500000f


	//   ....[150]....
        /*06d4*/ 	.word	0x0500000f


	//   ....[151]....
        /*06d8*/ 	.word	0x0500000f


	//   ....[152]....
        /*06dc*/ 	.word	0x0500000f


	//   ....[153]....
        /*06e0*/ 	.word	0x0500000f


	//   ....[154]....
        /*06e4*/ 	.word	0x0500000f


	//   ....[155]....
        /*06e8*/ 	.word	0x0500000f


	//   ....[156]....
        /*06ec*/ 	.word	0x0500000f


	//   ....[157]....
        /*06f0*/ 	.word	0x0500000f


	//   ....[158]....
        /*06f4*/ 	.word	0x0500000f


	//   ....[159]....
        /*06f8*/ 	.word	0x0500000f


	//   ....[160]....
        /*06fc*/ 	.word	0x0500000f


	//   ....[161]....
        /*0700*/ 	.word	0x0500000f


	//   ....[162]....
        /*0704*/ 	.word	0x0500000f


	//   ....[163]....
        /*0708*/ 	.word	0x0500000f


	//   ....[164]....
        /*070c*/ 	.word	0x0500000f


	//   ....[165]....
        /*0710*/ 	.word	0x0500000f


	//   ....[166]....
        /*0714*/ 	.word	0x0500000f


	//   ....[167]....
        /*0718*/ 	.word	0x0500000f


	//   ....[168]....
        /*071c*/ 	.word	0x0500000f


	//   ....[169]....
        /*0720*/ 	.word	0x0500000f


	//   ....[170]....
        /*0724*/ 	.word	0x0500000f


	//   ....[171]....
        /*0728*/ 	.word	0x0500000f


	//   ....[172]....
        /*072c*/ 	.word	0x0500000f


	//   ....[173]....
        /*0730*/ 	.word	0x0500000f


	//   ....[174]....
        /*0734*/ 	.word	0x0500000f


	//   ....[175]....
        /*0738*/ 	.word	0x0500000f


	//   ....[176]....
        /*073c*/ 	.word	0x0500000f


	//   ....[177]....
        /*0740*/ 	.word	0x0500000f


	//   ....[178]....
        /*0744*/ 	.word	0x0500000f


	//   ....[179]....
        /*0748*/ 	.word	0x0500000f


	//   ....[180]....
        /*074c*/ 	.word	0x0500000f


	//   ....[181]....
        /*0750*/ 	.word	0x0500000f


	//   ....[182]....
        /*0754*/ 	.word	0x0500000f


	//   ....[183]....
        /*0758*/ 	.word	0x0500000f


	//   ....[184]....
        /*075c*/ 	.word	0x0500000f


	//   ....[185]....
        /*0760*/ 	.word	0x0500000f


	//   ....[186]....
        /*0764*/ 	.word	0x0500000f


	//   ....[187]....
        /*0768*/ 	.word	0x0500000f


	//   ....[188]....
        /*076c*/ 	.word	0x0500000f


	//   ....[189]....
        /*0770*/ 	.word	0x0500000f


	//   ....[190]....
        /*0774*/ 	.word	0x0500000f


	//   ....[191]....
        /*0778*/ 	.word	0x0500000f


	//   ....[192]....
        /*077c*/ 	.word	0x0500000f


	//----- nvinfo : EIATTR_COOP_GROUP_INSTR_OFFSETS
	.align		4
.L_1727:
        /*0780*/ 	.byte	0x04, 0x28
        /*0782*/ 	.short	(.L_1729 - .L_1728)


	//   ....[0]....
.L_1728:
        /*0784*/ 	.word	0x00000060


	//   ....[1]....
        /*0788*/ 	.word	0x00000190


	//   ....[2]....
        /*078c*/ 	.word	0x00000240


	//   ....[3]....
        /*0790*/ 	.word	0x00000400


	//   ....[4]....
        /*0794*/ 	.word	0x00000560


	//   ....[5]....
        /*0798*/ 	.word	0x00000680


	//   ....[6]....
        /*079c*/ 	.word	0x000007e0


	//   ....[7]....
        /*07a0*/ 	.word	0x000058c0


	//   ....[8]....
        /*07a4*/ 	.word	0x00006080


	//   ....[9]....
        /*07a8*/ 	.word	0x00006090


	//   ....[10]....
        /*07ac*/ 	.word	0x000060a0


	//   ....[11]....
        /*07b0*/ 	.word	0x000060b0


	//   ....[12]....
        /*07b4*/ 	.word	0x000063f0


	//   ....[13]....
        /*07b8*/ 	.word	0x00006400


	//   ....[14]....
        /*07bc*/ 	.word	0x00006410


	//   ....[15]....
        /*07c0*/ 	.word	0x00006420


	//   ....[16]....
        /*07c4*/ 	.word	0x00007700


	//   ....[17]....
        /*07c8*/ 	.word	0x00007710


	//   ....[18]....
        /*07cc*/ 	.word	0x00007720


	//   ....[19]....
        /*07d0*/ 	.word	0x00007730


	//   ....[20]....
        /*07d4*/ 	.word	0x00007830


	//   ....[21]....
        /*07d8*/ 	.word	0x00007850


	//   ....[22]....
        /*07dc*/ 	.word	0x000078f0


	//   ....[23]....
        /*07e0*/ 	.word	0x00007920


	//   ....[24]....
        /*07e4*/ 	.word	0x00008f90


	//   ....[25]....
        /*07e8*/ 	.word	0x00009a90


	//   ....[26]....
        /*07ec*/ 	.word	0x00009aa0


	//   ....[27]....
        /*07f0*/ 	.word	0x00009ad0


	//   ....[28]....
        /*07f4*/ 	.word	0x0000a610


	//   ....[29]....
        /*07f8*/ 	.word	0x0000a630


	//   ....[30]....
        /*07fc*/ 	.word	0x0000c1d0


	//   ....[31]....
        /*0800*/ 	.word	0x0000c960


	//   ....[32]....
        /*0804*/ 	.word	0x0000c980


	//   ....[33]....
        /*0808*/ 	.word	0x0000c9a0


	//   ....[34]....
        /*080c*/ 	.word	0x0000d370


	//   ....[35]....
        /*0810*/ 	.word	0x0000d3b0


	//   ....[36]....
        /*0814*/ 	.word	0x0000f690


	//   ....[37]....
        /*0818*/ 	.word	0x0000f6f0


	//   ....[38]....
        /*081c*/ 	.word	0x0000fd50


	//   ....[39]....
        /*0820*/ 	.word	0x0000fdf0


	//   ....[40]....
        /*0824*/ 	.word	0x00010f30


	//   ....[41]....
        /*0828*/ 	.word	0x00011250


	//   ....[42]....
        /*082c*/ 	.word	0x000112f0


	//   ....[43]....
        /*0830*/ 	.word	0x00011300


	//   ....[44]....
        /*0834*/ 	.word	0x00011fa0


	//   ....[45]....
        /*0838*/ 	.word	0x00011fe0


	//   ....[46]....
        /*083c*/ 	.word	0x00012010


	//   ....[47]....
        /*0840*/ 	.word	0x00012040


	//   ....[48]....
        /*0844*/ 	.word	0x00012490


	//   ....[49]....
        /*0848*/ 	.word	0x000124c0


	//   ....[50]....
        /*084c*/ 	.word	0x000124f0


	//   ....[51]....
        /*0850*/ 	.word	0x00012520


	//   ....[52]....
        /*0854*/ 	.word	0x00012540


	//   ....[53]....
        /*0858*/ 	.word	0x00012560


	//   ....[54]....
        /*085c*/ 	.word	0x00012580


	//   ....[55]....
        /*0860*/ 	.word	0x000125b0


	//   ....[56]....
        /*0864*/ 	.word	0x00012db0


	//   ....[57]....
        /*0868*/ 	.word	0x00012de0


	//   ....[58]....
        /*086c*/ 	.word	0x00012e10


	//   ....[59]....
        /*0870*/ 	.word	0x00012e30


	//   ....[60]....
        /*0874*/ 	.word	0x00012e60


	//   ....[61]....
        /*0878*/ 	.word	0x00012e70


	//   ....[62]....
        /*087c*/ 	.word	0x00012ea0


	//   ....[63]....
        /*0880*/ 	.word	0x00012f10


	//   ....[64]....
        /*0884*/ 	.word	0x00013030


	//   ....[65]....
        /*0888*/ 	.word	0x00013220


	//   ....[66]....
        /*088c*/ 	.word	0x00013250


	//   ....[67]....
        /*0890*/ 	.word	0x00013280


	//   ....[68]....
        /*0894*/ 	.word	0x000132b0


	//   ....[69]....
        /*0898*/ 	.word	0x000132e0


	//   ....[70]....
        /*089c*/ 	.word	0x00013310


	//   ....[71]....
        /*08a0*/ 	.word	0x00013480


	//   ....[72]....
        /*08a4*/ 	.word	0x000134b0


	//   ....[73]....
        /*08a8*/ 	.word	0x000134e0


	//   ....[74]....
        /*08ac*/ 	.word	0x00013510


	//   ....[75]....
        /*08b0*/ 	.word	0x00013540


	//   ....[76]....
        /*08b4*/ 	.word	0x00013570


	//   ....[77]....
        /*08b8*/ 	.word	0x00013620


	//   ....[78]....
        /*08bc*/ 	.word	0x00013680


	//   ....[79]....
        /*08c0*/ 	.word	0x00013720


	//   ....[80]....
        /*08c4*/ 	.word	0x000144b0


	//   ....[81]....
        /*08c8*/ 	.word	0x00015840


	//   ....[82]....
        /*08cc*/ 	.word	0x00016430


	//   ....[83]....
        /*08d0*/ 	.word	0x00016440


	//   ....[84]....
        /*08d4*/ 	.word	0x00016450


	//   ....[85]....
        /*08d8*/ 	.word	0x00016470


	//   ....[86]....
        /*08dc*/ 	.word	0x00016500


	//   ....[87]....
        /*08e0*/ 	.word	0x00016520


	//   ....[88]....
        /*08e4*/ 	.word	0x000165a0


	//   ....[89]....
        /*08e8*/ 	.word	0x000165c0


	//   ....[90]....
        /*08ec*/ 	.word	0x00016640


	//   ....[91]....
        /*08f0*/ 	.word	0x00016660


	//   ....[92]....
        /*08f4*/ 	.word	0x000166e0


	//   ....[93]....
        /*08f8*/ 	.word	0x00016700


	//   ....[94]....
        /*08fc*/ 	.word	0x00016780


	//   ....[95]....
        /*0900*/ 	.word	0x000167a0


	//   ....[96]....
        /*0904*/ 	.word	0x00016820


	//   ....[97]....
        /*0908*/ 	.word	0x00016840


	//   ....[98]....
        /*090c*/ 	.word	0x00016850


	//   ....[99]....
        /*0910*/ 	.word	0x000168c0


	//   ....[100]....
        /*0914*/ 	.word	0x00016910


	//   ....[101]....
        /*0918*/ 	.word	0x000169c0


	//   ....[102]....
        /*091c*/ 	.word	0x000169d0


	//   ....[103]....
        /*0920*/ 	.word	0x00016a40


	//   ....[104]....
        /*0924*/ 	.word	0x00016a50


	//   ....[105]....
        /*0928*/ 	.word	0x00016a90


	//   ....[106]....
        /*092c*/ 	.word	0x00018940


	//   ....[107]....
        /*0930*/ 	.word	0x00018990


	//   ....[108]....
        /*0934*/ 	.word	0x000189c0


	//   ....[109]....
        /*0938*/ 	.word	0x000189f0


	//   ....[110]....
        /*093c*/ 	.word	0x00018a00


	//   ....[111]....
        /*0940*/ 	.word	0x00018a30


	//   ....[112]....
        /*0944*/ 	.word	0x00018a60


	//   ....[113]....
        /*0948*/ 	.word	0x00018a90


	//   ....[114]....
        /*094c*/ 	.word	0x00018c10


	//   ....[115]....
        /*0950*/ 	.word	0x00018c40


	//   ....[116]....
        /*0954*/ 	.word	0x00018c70


	//   ....[117]....
        /*0958*/ 	.word	0x00018ca0


	//   ....[118]....
        /*095c*/ 	.word	0x00018cd0


	//   ....[119]....
        /*0960*/ 	.word	0x00018d00


	//   ....[120]....
        /*0964*/ 	.word	0x00018dc0


	//   ....[121]....
        /*0968*/ 	.word	0x00018de0


	//   ....[122]....
        /*096c*/ 	.word	0x00018e50


	//   ....[123]....
        /*0970*/ 	.word	0x000194f0


	//   ....[124]....
        /*0974*/ 	.word	0x00019950


	//   ....[125]....
        /*0978*/ 	.word	0x00019a00


	//   ....[126]....
        /*097c*/ 	.word	0x00019a90


	//   ....[127]....
        /*0980*/ 	.word	0x00019ae0


	//   ....[128]....
        /*0984*/ 	.word	0x00019b30


	//   ....[129]....
        /*0988*/ 	.word	0x00019bc0


	//   ....[130]....
        /*098c*/ 	.word	0x00019c50


	//   ....[131]....
        /*0990*/ 	.word	0x00019ca0


	//   ....[132]....
        /*0994*/ 	.word	0x00019cf0


	//   ....[133]....
        /*0998*/ 	.word	0x00019de0


	//   ....[134]....
        /*099c*/ 	.word	0x00019e90


	//   ....[135]....
        /*09a0*/ 	.word	0x00019ee0


	//   ....[136]....
        /*09a4*/ 	.word	0x00019f30


	//   ....[137]....
        /*09a8*/ 	.word	0x0001a0c0


	//   ....[138]....
        /*09ac*/ 	.word	0x0001a230


	//   ....[139]....
        /*09b0*/ 	.word	0x0001a2a0


	//   ....[140]....
        /*09b4*/ 	.word	0x0001a2f0


	//   ....[141]....
        /*09b8*/ 	.word	0x0001a5c0


	//   ....[142]....
        /*09bc*/ 	.word	0x0001a660


	//   ....[143]....
        /*09c0*/ 	.word	0x0001a6c0


	//   ....[144]....
        /*09c4*/ 	.word	0x0001a730


	//   ....[145]....
        /*09c8*/ 	.word	0x0001a790


	//   ....[146]....
        /*09cc*/ 	.word	0x0001a800


	//   ....[147]....
        /*09d0*/ 	.word	0x0001a8c0


	//   ....[148]....
        /*09d4*/ 	.word	0x0001a920


	//   ....[149]....
        /*09d8*/ 	.word	0x0001a9e0


	//   ....[150]....
        /*09dc*/ 	.word	0x0001acc0


	//   ....[151]....
        /*09e0*/ 	.word	0x0001ae70


	//   ....[152]....
        /*09e4*/ 	.word	0x0001aec0


	//   ....[153]....
        /*09e8*/ 	.word	0x0001af20


	//   ....[154]....
        /*09ec*/ 	.word	0x0001b010


	//   ....[155]....
        /*09f0*/ 	.word	0x0001b070


	//   ....[156]....
        /*09f4*/ 	.word	0x0001b170


	//   ....[157]....
        /*09f8*/ 	.word	0x0001b1d0


	//   ....[158]....
        /*09fc*/ 	.word	0x0001b2d0


	//   ....[159]....
        /*0a00*/ 	.word	0x0001b330


	//   ....[160]....
        /*0a04*/ 	.word	0x0001b430


	//   ....[161]....
        /*0a08*/ 	.word	0x0001b490


	//   ....[162]....
        /*0a0c*/ 	.word	0x0001b590


	//   ....[163]....
        /*0a10*/ 	.word	0x0001b5f0


	//   ....[164]....
        /*0a14*/ 	.word	0x0001b6f0


	//   ....[165]....
        /*0a18*/ 	.word	0x0001b750


	//   ....[166]....
        /*0a1c*/ 	.word	0x0001b800


	//   ....[167]....
        /*0a20*/ 	.word	0x0001b8d0


	//   ....[168]....
        /*0a24*/ 	.word	0x0001b9a0


	//   ....[169]....
        /*0a28*/ 	.word	0x0001ba00


	//   ....[170]....
        /*0a2c*/ 	.word	0x0001bae0


	//   ....[171]....
        /*0a30*/ 	.word	0x0001bb40


	//   ....[172]....
        /*0a34*/ 	.word	0x0001bc10


	//   ....[173]....
        /*0a38*/ 	.word	0x0001bc70


	//   ....[174]....
        /*0a3c*/ 	.word	0x0001bd30


	//   ....[175]....
        /*0a40*/ 	.word	0x0001c040


	//   ....[176]....
        /*0a44*/ 	.word	0x0001c0e0


	//   ....[177]....
        /*0a48*/ 	.word	0x0001c200


	//   ....[178]....
        /*0a4c*/ 	.word	0x0001c270


	//   ....[179]....
        /*0a50*/ 	.word	0x0001c2e0


	//   ....[180]....
        /*0a54*/ 	.word	0x0001c350


	//   ....[181]....
        /*0a58*/ 	.word	0x0001c3c0


	//   ....[182]....
        /*0a5c*/ 	.word	0x0001c440


	//   ....[183]....
        /*0a60*/ 	.word	0x0001c4d0


	//   ....[184]....
        /*0a64*/ 	.word	0x0001c560


	//   ....[185]....
        /*0a68*/ 	.word	0x0001c5d0


	//   ....[186]....
        /*0a6c*/ 	.word	0x0001c640


	//   ....[187]....
        /*0a70*/ 	.word	0x0001c6b0


	//   ....[188]....
        /*0a74*/ 	.word	0x0001c730


	//   ....[189]....
        /*0a78*/ 	.word	0x0001c7a0


	//   ....[190]....
        /*0a7c*/ 	.word	0x0001c840


	//   ....[191]....
        /*0a80*/ 	.word	0x0001c8d0


	//   ....[192]....
        /*0a84*/ 	.word	0x0001c9f0


	//----- nvinfo : EIATTR_REG_RECONFIG
	.align		4
.L_1729:
        /*0a88*/ 	.byte	0x01, 0x54
	.zero		2


	//----- nvinfo : EIATTR_SYSCALL_OFFSETS
	.align		4
        /*0a8c*/ 	.byte	0x04, 0x46
        /*0a8e*/ 	.short	(.L_1731 - .L_1730)


	//   ....[0]....
.L_1730:
        /*0a90*/ 	.word	0x000018b0


	//   ....[1]....
        /*0a94*/ 	.word	0x00001a00


	//   ....[2]....
        /*0a98*/ 	.word	0x00005a90


	//   ....[3]....
        /*0a9c*/ 	.word	0x00005db0


	//   ....[4]....
        /*0aa0*/ 	.word	0x00015490


	//   ....[5]....
        /*0aa4*/ 	.word	0x000155e0


	//   ....[6]....
        /*0aa8*/ 	.word	0x000156e0


	//   ....[7]....
        /*0aac*/ 	.word	0x00015f20


	//----- nvinfo : EIATTR_MBARRIER_INSTR_OFFSETS
	.align		4
.L_1731:
        /*0ab0*/ 	.byte	0x04, 0x39
        /*0ab2*/ 	.short	(.L_1733 - .L_1732)


	//   ....[0]....
.L_1732:
        /*0ab4*/ 	.word	0x000002b0
        /*0ab8*/ 	.word	0x000000ff
        /*0abc*/ 	.word	0x00016800
        /*0ac0*/ 	.short	0x0100
        /*0ac2*/ 	.byte	0x08
	.zero		1


	//   ....[1]....
        /*0ac4*/ 	.word	0x000002c0
        /*0ac8*/ 	.word	0x000000ff
        /*0acc*/ 	.word	0x00016820
        /*0ad0*/ 	.short	0x0100
        /*0ad2*/ 	.byte	0x08
	.zero		1


	//   ....[2]....
        /*0ad4*/ 	.word	0x000003b0
        /*0ad8*/ 	.word	0x000000ff
        /*0adc*/ 	.word	0x00016830
        /*0ae0*/ 	.short	0x0100
        /*0ae2*/ 	.byte	0x08
	.zero		1


	//   ....[3]....
        /*0ae4*/ 	.word	0x000003c0
        /*0ae8*/ 	.word	0x000000ff
        /*0aec*/ 	.word	0x00016840
        /*0af0*/ 	.short	0x0100
        /*0af2*/ 	.byte	0x08
	.zero		1


	//   ....[4]....
        /*0af4*/ 	.word	0x000003d0
        /*0af8*/ 	.word	0x000000ff
        /*0afc*/ 	.word	0x00016838
        /*0b00*/ 	.short	0x0100
        /*0b02*/ 	.byte	0x08
	.zero		1


	//   ....[5]....
        /*0b04*/ 	.word	0x000003e0
        /*0b08*/ 	.word	0x000000ff
        /*0b0c*/ 	.word	0x00016848
        /*0b10*/ 	.short	0x0100
        /*0b12*/ 	.byte	0x08
	.zero		1


	//   ....[6]....
        /*0b14*/ 	.word	0x00000510
        /*0b18*/ 	.word	0x000000ff
        /*0b1c*/ 	.word	0x00016850
        /*0b20*/ 	.short	0x0100
        /*0b22*/ 	.byte	0x08
	.zero		1


	//   ....[7]....
        /*0b24*/ 	.word	0x00000520
        /*0b28*/ 	.word	0x000000ff
        /*0b2c*/ 	.word	0x00016860
        /*0b30*/ 	.short	0x0100
        /*0b32*/ 	.byte	0x08
	.zero		1


	//   ....[8]....
        /*0b34*/ 	.word	0x00000530
        /*0b38*/ 	.word	0x000000ff
        /*0b3c*/ 	.word	0x00016858
        /*0b40*/ 	.short	0x0100
        /*0b42*/ 	.byte	0x08
	.zero		1


	//   ....[9]....
        /*0b44*/ 	.word	0x00000540
        /*0b48*/ 	.word	0x000000ff
        /*0b4c*/ 	.word	0x00016868
        /*0b50*/ 	.short	0x0100
        /*0b52*/ 	.byte	0x08
	.zero		1


	//   ....[10]....
        /*0b54*/ 	.word	0x00000630
        /*0b58*/ 	.word	0x000000ff
        /*0b5c*/ 	.word	0x00016870
        /*0b60*/ 	.short	0x0100
        /*0b62*/ 	.byte	0x06
	.zero		1


	//   ....[11]....
        /*0b64*/ 	.word	0x00000640
        /*0b68*/ 	.word	0x000000ff
        /*0b6c*/ 	.word	0x00016880
        /*0b70*/ 	.short	0x0100
        /*0b72*/ 	.byte	0x06
	.zero		1


	//   ....[12]....
        /*0b74*/ 	.word	0x00000650
        /*0b78*/ 	.word	0x000000ff
        /*0b7c*/ 	.word	0x00016878
        /*0b80*/ 	.short	0x0100
        /*0b82*/ 	.byte	0x06
	.zero		1


	//   ....[13]....
        /*0b84*/ 	.word	0x00000660
        /*0b88*/ 	.word	0x000000ff
        /*0b8c*/ 	.word	0x00016888
        /*0b90*/ 	.short	0x0100
        /*0b92*/ 	.byte	0x06
	.zero		1


	//   ....[14]....
        /*0b94*/ 	.word	0x00000790
        /*0b98*/ 	.word	0x000000ff
        /*0b9c*/ 	.word	0x00016890
        /*0ba0*/ 	.short	0x0100
        /*0ba2*/ 	.byte	0x08
	.zero		1


	//   ....[15]....
        /*0ba4*/ 	.word	0x000007a0
        /*0ba8*/ 	.word	0x000000ff
        /*0bac*/ 	.word	0x000168a0
        /*0bb0*/ 	.short	0x0100
        /*0bb2*/ 	.byte	0x08
	.zero		1


	//   ....[16]....
        /*0bb4*/ 	.word	0x000007b0
        /*0bb8*/ 	.word	0x000000ff
        /*0bbc*/ 	.word	0x00016898
        /*0bc0*/ 	.short	0x0100
        /*0bc2*/ 	.byte	0x08
	.zero		1


	//   ....[17]....
        /*0bc4*/ 	.word	0x000007c0
        /*0bc8*/ 	.word	0x000000ff
        /*0bcc*/ 	.word	0x000168a8
        /*0bd0*/ 	.short	0x0100
        /*0bd2*/ 	.byte	0x08
	.zero		1


	//   ....[18]....
        /*0bd4*/ 	.word	0x000008f0
        /*0bd8*/ 	.word	0x000000ff
        /*0bdc*/ 	.word	0x000168b0
        /*0be0*/ 	.short	0x0100
        /*0be2*/ 	.byte	0x08
	.zero		1


	//   ....[19]....
        /*0be4*/ 	.word	0x00000900
        /*0be8*/ 	.word	0x000000ff
        /*0bec*/ 	.word	0x000168c0
        /*0bf0*/ 	.short	0x0100
        /*0bf2*/ 	.byte	0x08
	.zero		1


	//   ....[20]....
        /*0bf4*/ 	.word	0x00000910
        /*0bf8*/ 	.word	0x000000ff
        /*0bfc*/ 	.word	0x000168b8
        /*0c00*/ 	.short	0x0100
        /*0c02*/ 	.byte	0x08
	.zero		1


	//   ....[21]....
        /*0c04*/ 	.word	0x00000920
        /*0c08*/ 	.word	0x000000ff
        /*0c0c*/ 	.word	0x000168c8
        /*0c10*/ 	.short	0x0100
        /*0c12*/ 	.byte	0x08
	.zero		1


	//   ....[22]....
        /*0c14*/ 	.word	0x00002bd0
        /*0c18*/ 	.word	0x0000004e
        /*0c1c*/ 	.word	0x00016890
        /*0c20*/ 	.short	0x010a
        /*0c22*/ 	.byte	0x3f
	.zero		1


	//   ....[23]....
        /*0c24*/ 	.word	0x00003de0
        /*0c28*/ 	.word	0x0000004e
        /*0c2c*/ 	.word	0x00016890
        /*0c30*/ 	.short	0x010a
        /*0c32*/ 	.byte	0x3f
	.zero		1


	//   ....[24]....
        /*0c34*/ 	.word	0x00004f00
        /*0c38*/ 	.word	0x0000004e
        /*0c3c*/ 	.word	0x00016890
        /*0c40*/ 	.short	0x010a
        /*0c42*/ 	.byte	0x3f
	.zero		1


	//   ....[25]....
        /*0c44*/ 	.word	0x00005120
        /*0c48*/ 	.word	0x0000000c
        /*0c4c*/ 	.word	0x00000000
        /*0c50*/ 	.short	0x0101
        /*0c52*/ 	.byte	0x3f
	.zero		1


	//   ....[26]....
        /*0c54*/ 	.word	0x00005160
        /*0c58*/ 	.word	0x0000004e
        /*0c5c*/ 	.word	0x000168b0
        /*0c60*/ 	.short	0x010a
        /*0c62*/ 	.byte	0x3f
	.zero		1


	//   ....[27]....
        /*0c64*/ 	.word	0x00005540
        /*0c68*/ 	.word	0x0000004e
        /*0c6c*/ 	.word	0x00000000
        /*0c70*/ 	.short	0x0101
        /*0c72*/ 	.byte	0x3f
	.zero		1


	//   ....[28]....
        /*0c74*/ 	.word	0x00005b30
        /*0c78*/ 	.word	0x00000002
        /*0c7c*/ 	.word	0x00016800
        /*0c80*/ 	.short	0x010a
        /*0c82*/ 	.byte	0x3f
	.zero		1


	//   ....[29]....
        /*0c84*/ 	.word	0x00005b80
        /*0c88*/ 	.word	0x00000002
        /*0c8c*/ 	.word	0x00016800
        /*0c90*/ 	.short	0x010a
        /*0c92*/ 	.byte	0x3f
	.zero		1


	//   ....[30]....
        /*0c94*/ 	.word	0x00006690
        /*0c98*/ 	.word	0x00000002
        /*0c9c*/ 	.word	0x00016800
        /*0ca0*/ 	.short	0x010a
        /*0ca2*/ 	.byte	0x3f
	.zero		1


	//   ....[31]....
        /*0ca4*/ 	.word	0x00007b80
        /*0ca8*/ 	.word	0x00000002
        /*0cac*/ 	.word	0x00016800
        /*0cb0*/ 	.short	0x010a
        /*0cb2*/ 	.byte	0x3f
	.zero		1


	//   ....[32]....
        /*0cb4*/ 	.word	0x00008a80
        /*0cb8*/ 	.word	0x00000000
        /*0cbc*/ 	.word	0x00016830
        /*0cc0*/ 	.short	0x010a
        /*0cc2*/ 	.byte	0x3f
	.zero		1


	//   ....[33]....
        /*0cc4*/ 	.word	0x00008af0
        /*0cc8*/ 	.word	0x00000000
        /*0ccc*/ 	.word	0x00016830
        /*0cd0*/ 	.short	0x010a
        /*0cd2*/ 	.byte	0x3f
	.zero		1


	//   ....[34]....
        /*0cd4*/ 	.word	0x0000a140
        /*0cd8*/ 	.word	0x00000000
        /*0cdc*/ 	.word	0x00000000
        /*0ce0*/ 	.short	0x0101
        /*0ce2*/ 	.byte	0x3f
	.zero		1


	//   ....[35]....
        /*0ce4*/ 	.word	0x0000b5e0
        /*0ce8*/ 	.word	0x00000009
        /*0cec*/ 	.word	0x00016830
        /*0cf0*/ 	.short	0x010a
        /*0cf2*/ 	.byte	0x3f
	.zero		1


	//   ....[36]....
        /*0cf4*/ 	.word	0x0000b630
        /*0cf8*/ 	.word	0x00000009
        /*0cfc*/ 	.word	0x00016830
        /*0d00*/ 	.short	0x010a
        /*0d02*/ 	.byte	0x3f
	.zero		1


	//   ....[37]....
        /*0d04*/ 	.word	0x0000b940
        /*0d08*/ 	.word	0x00000009
        /*0d0c*/ 	.word	0x00016850
        /*0d10*/ 	.short	0x010a
        /*0d12*/ 	.byte	0x3f
	.zero		1


	//   ....[38]....
        /*0d14*/ 	.word	0x0000b980
        /*0d18*/ 	.word	0x00000009
        /*0d1c*/ 	.word	0x00016850
        /*0d20*/ 	.short	0x010a
        /*0d22*/ 	.byte	0x3f
	.zero		1


	//   ....[39]....
        /*0d24*/ 	.word	0x0000d980
        /*0d28*/ 	.word	0x0000002e
        /*0d2c*/ 	.word	0x00000000
        /*0d30*/ 	.short	0x0101
        /*0d32*/ 	.byte	0x3f
	.zero		1


	//   ....[40]....
        /*0d34*/ 	.word	0x0000de30
        /*0d38*/ 	.word	0x0000000e
        /*0d3c*/ 	.word	0x00000000
        /*0d40*/ 	.short	0x0101
        /*0d42*/ 	.byte	0x3f
	.zero		1


	//   ....[41]....
        /*0d44*/ 	.word	0x0000e7a0
        /*0d48*/ 	.word	0x00000009
        /*0d4c*/ 	.word	0x00016830
        /*0d50*/ 	.short	0x010a
        /*0d52*/ 	.byte	0x3f
	.zero		1


	//   ....[42]....
        /*0d54*/ 	.word	0x0000e7f0
        /*0d58*/ 	.word	0x00000009
        /*0d5c*/ 	.word	0x00016830
        /*0d60*/ 	.short	0x010a
        /*0d62*/ 	.byte	0x3f
	.zero		1


	//   ....[43]....
        /*0d64*/ 	.word	0x0000eb00
        /*0d68*/ 	.word	0x00000009
        /*0d6c*/ 	.word	0x00016850
        /*0d70*/ 	.short	0x010a
        /*0d72*/ 	.byte	0x3f
	.zero		1


	//   ....[44]....
        /*0d74*/ 	.word	0x0000eb40
        /*0d78*/ 	.word	0x00000009
        /*0d7c*/ 	.word	0x00016850
        /*0d80*/ 	.short	0x010a
        /*0d82*/ 	.byte	0x3f
	.zero		1


	//   ....[45]....
        /*0d84*/ 	.word	0x00010370
        /*0d88*/ 	.word	0x00000019
        /*0d8c*/ 	.word	0x00000000
        /*0d90*/ 	.short	0x0101
        /*0d92*/ 	.byte	0x3f
	.zero		1


	//   ....[46]....
        /*0d94*/ 	.word	0x000104c0
        /*0d98*/ 	.word	0x00000027
        /*0d9c*/ 	.word	0x00000000
        /*0da0*/ 	.short	0x0101
        /*0da2*/ 	.byte	0x3f
	.zero		1


	//   ....[47]....
        /*0da4*/ 	.word	0x00010e20
        /*0da8*/ 	.word	0x0000000d
        /*0dac*/ 	.word	0x00016850
        /*0db0*/ 	.short	0x010a
        /*0db2*/ 	.byte	0x3f
	.zero		1


	//   ....[48]....
        /*0db4*/ 	.word	0x00010e90
        /*0db8*/ 	.word	0x0000000d
        /*0dbc*/ 	.word	0x00016850
        /*0dc0*/ 	.short	0x010a
        /*0dc2*/ 	.byte	0x3f
	.zero		1


	//   ....[49]....
        /*0dc4*/ 	.word	0x00011460
        /*0dc8*/ 	.word	0x00000007
        /*0dcc*/ 	.word	0x00000000
        /*0dd0*/ 	.short	0x0101
        /*0dd2*/ 	.byte	0x3f
	.zero		1


	//   ....[50]....
        /*0dd4*/ 	.word	0x00012550
        /*0dd8*/ 	.word	0x00000000
        /*0ddc*/ 	.word	0x00000000
        /*0de0*/ 	.short	0x0101
        /*0de2*/ 	.byte	0x3f
	.zero		1


	//   ....[51]....
        /*0de4*/ 	.word	0x00014590
        /*0de8*/ 	.word	0x00000016
        /*0dec*/ 	.word	0x00016820
        /*0df0*/ 	.short	0x010a
        /*0df2*/ 	.byte	0x3f
	.zero		1


	//   ....[52]....
        /*0df4*/ 	.word	0x00014650
        /*0df8*/ 	.word	0x00000005
        /*0dfc*/ 	.word	0x000168a0
        /*0e00*/ 	.short	0x010a
        /*0e02*/ 	.byte	0x3f
	.zero		1


	//   ....[53]....
        /*0e04*/ 	.word	0x00014890
        /*0e08*/ 	.word	0x00000005
        /*0e0c*/ 	.word	0x000168c0
        /*0e10*/ 	.short	0x010a
        /*0e12*/ 	.byte	0x3f
	.zero		1


	//   ....[54]....
        /*0e14*/ 	.word	0x00014c20
        /*0e18*/ 	.word	0x00000005
        /*0e1c*/ 	.word	0x000168a0
        /*0e20*/ 	.short	0x010a
        /*0e22*/ 	.byte	0x3f
	.zero		1


	//   ....[55]....
        /*0e24*/ 	.word	0x00014e40
        /*0e28*/ 	.word	0x00000005
        /*0e2c*/ 	.word	0x000168c0
        /*0e30*/ 	.short	0x010a
        /*0e32*/ 	.byte	0x3f
	.zero		1


	//   ....[56]....
        /*0e34*/ 	.word	0x00015a60
        /*0e38*/ 	.word	0x00000000
        /*0e3c*/ 	.word	0x00016840
        /*0e40*/ 	.short	0x010a
        /*0e42*/ 	.byte	0x3f
	.zero		1


	//   ....[57]....
        /*0e44*/ 	.word	0x00016b50
        /*0e48*/ 	.word	0x00000016
        /*0e4c*/ 	.word	0x00016800
        /*0e50*/ 	.short	0x0107
        /*0e52*/ 	.byte	0x3f
	.zero		1


	//   ....[58]....
        /*0e54*/ 	.word	0x00016c50
        /*0e58*/ 	.word	0x00000016
        /*0e5c*/ 	.word	0x00016800
        /*0e60*/ 	.short	0x0101
        /*0e62*/ 	.byte	0x3f
	.zero		1


	//   ....[59]....
        /*0e64*/ 	.word	0x00016c70
        /*0e68*/ 	.word	0x00000016
        /*0e6c*/ 	.word	0x00016820
        /*0e70*/ 	.short	0x010a
        /*0e72*/ 	.byte	0x3f
	.zero		1


	//   ....[60]....
        /*0e74*/ 	.word	0x00016f80
        /*0e78*/ 	.word	0x00000002
        /*0e7c*/ 	.word	0x00016840
        /*0e80*/ 	.short	0x010a
        /*0e82*/ 	.byte	0x3f
	.zero		1


	//   ....[61]....
        /*0e84*/ 	.word	0x00017200
        /*0e88*/ 	.word	0x00000003
        /*0e8c*/ 	.word	0x00000060
        /*0e90*/ 	.short	0x010a
        /*0e92*/ 	.byte	0x3f
	.zero		1


	//   ....[62]....
        /*0e94*/ 	.word	0x00017740
        /*0e98*/ 	.word	0x00000002
        /*0e9c*/ 	.word	0x00016840
        /*0ea0*/ 	.short	0x010a
        /*0ea2*/ 	.byte	0x3f
	.zero		1


	//   ....[63]....
        /*0ea4*/ 	.word	0x000179c0
        /*0ea8*/ 	.word	0x0000000a
        /*0eac*/ 	.word	0x00000060
        /*0eb0*/ 	.short	0x010a
        /*0eb2*/ 	.byte	0x3f
	.zero		1


	//   ....[64]....
        /*0eb4*/ 	.word	0x00017e50
        /*0eb8*/ 	.word	0x00000002
        /*0ebc*/ 	.word	0x00016840
        /*0ec0*/ 	.short	0x010a
        /*0ec2*/ 	.byte	0x3f
	.zero		1


	//   ....[65]....
        /*0ec4*/ 	.word	0x000180e0
        /*0ec8*/ 	.word	0x00000007
        /*0ecc*/ 	.word	0x00000060
        /*0ed0*/ 	.short	0x010a
        /*0ed2*/ 	.byte	0x3f
	.zero		1


	//   ....[66]....
        /*0ed4*/ 	.word	0x00018520
        /*0ed8*/ 	.word	0x00000003
        /*0edc*/ 	.word	0x00016860
        /*0ee0*/ 	.short	0x010a
        /*0ee2*/ 	.byte	0x3f
	.zero		1


	//   ....[67]....
        /*0ee4*/ 	.word	0x00019470
        /*0ee8*/ 	.word	0x00000009
        /*0eec*/ 	.word	0x00016820
        /*0ef0*/ 	.short	0x010a
        /*0ef2*/ 	.byte	0x3f
	.zero		1


	//   ....[68]....
        /*0ef4*/ 	.word	0x00019600
        /*0ef8*/ 	.word	0x00000006
        /*0efc*/ 	.word	0x00000000
        /*0f00*/ 	.short	0x010a
        /*0f02*/ 	.byte	0x3f
	.zero		1


	//   ....[69]....
        /*0f04*/ 	.word	0x00019670
        /*0f08*/ 	.word	0x00000007
        /*0f0c*/ 	.word	0x00000000
        /*0f10*/ 	.short	0x010a
        /*0f12*/ 	.byte	0x3f
	.zero		1


	//   ....[70]....
        /*0f14*/ 	.word	0x000196d0
        /*0f18*/ 	.word	0x00000004
        /*0f1c*/ 	.word	0x00000000
        /*0f20*/ 	.short	0x010a
        /*0f22*/ 	.byte	0x3f
	.zero		1


	//   ....[71]....
        /*0f24*/ 	.word	0x00019700
        /*0f28*/ 	.word	0x00000005
        /*0f2c*/ 	.word	0x00000000
        /*0f30*/ 	.short	0x010a
        /*0f32*/ 	.byte	0x3f
	.zero		1


	//   ....[72]....
        /*0f34*/ 	.word	0x00019760
        /*0f38*/ 	.word	0x0000004e
        /*0f3c*/ 	.word	0x00016890
        /*0f40*/ 	.short	0x010a
        /*0f42*/ 	.byte	0x3f
	.zero		1


	//   ....[73]....
        /*0f44*/ 	.word	0x000197b0
        /*0f48*/ 	.word	0x0000004e
        /*0f4c*/ 	.word	0x00016890
        /*0f50*/ 	.short	0x010a
        /*0f52*/ 	.byte	0x3f
	.zero		1


	//   ....[74]....
        /*0f54*/ 	.word	0x00019800
        /*0f58*/ 	.word	0x0000004e
        /*0f5c*/ 	.word	0x00016890
        /*0f60*/ 	.short	0x010a
        /*0f62*/ 	.byte	0x3f
	.zero		1


	//   ....[75]....
        /*0f64*/ 	.word	0x00019850
        /*0f68*/ 	.word	0x0000004e
        /*0f6c*/ 	.word	0x000168b0
        /*0f70*/ 	.short	0x010a
        /*0f72*/ 	.byte	0x3f
	.zero		1


	//   ....[76]....
        /*0f74*/ 	.word	0x00019d20
        /*0f78*/ 	.word	0x00000002
        /*0f7c*/ 	.word	0x00016800
        /*0f80*/ 	.short	0x010a
        /*0f82*/ 	.byte	0x3f
	.zero		1


	//   ....[77]....
        /*0f84*/ 	.word	0x0001a320
        /*0f88*/ 	.word	0x00000002
        /*0f8c*/ 	.word	0x00016800
        /*0f90*/ 	.short	0x010a
        /*0f92*/ 	.byte	0x3f
	.zero		1


	//   ....[78]....
        /*0f94*/ 	.word	0x0001a370
        /*0f98*/ 	.word	0x00000000
        /*0f9c*/ 	.word	0x00016830
        /*0fa0*/ 	.short	0x010a
        /*0fa2*/ 	.byte	0x3f
	.zero		1


	//   ....[79]....
        /*0fa4*/ 	.word	0x0001a3c0
        /*0fa8*/ 	.word	0x00000009
        /*0fac*/ 	.word	0x00016830
        /*0fb0*/ 	.short	0x010a
        /*0fb2*/ 	.byte	0x3f
	.zero		1


	//   ....[80]....
        /*0fb4*/ 	.word	0x0001a410
        /*0fb8*/ 	.word	0x00000009
        /*0fbc*/ 	.word	0x00016850
        /*0fc0*/ 	.short	0x010a
        /*0fc2*/ 	.byte	0x3f
	.zero		1


	//   ....[81]....
        /*0fc4*/ 	.word	0x0001a460
        /*0fc8*/ 	.word	0x00000009
        /*0fcc*/ 	.word	0x00016830
        /*0fd0*/ 	.short	0x010a
        /*0fd2*/ 	.byte	0x3f
	.zero		1


	//   ....[82]....
        /*0fd4*/ 	.word	0x0001a4b0
        /*0fd8*/ 	.word	0x00000009
        /*0fdc*/ 	.word	0x00016850
        /*0fe0*/ 	.short	0x010a
        /*0fe2*/ 	.byte	0x3f
	.zero		1


	//   ....[83]....
        /*0fe4*/ 	.word	0x0001a500
        /*0fe8*/ 	.word	0x0000000d
        /*0fec*/ 	.word	0x00016850
        /*0ff0*/ 	.short	0x010a
        /*0ff2*/ 	.byte	0x3f
	.zero		1


	//   ....[84]....
        /*0ff4*/ 	.word	0x0001aaa0
        /*0ff8*/ 	.word	0x00000016
        /*0ffc*/ 	.word	0x00016820
        /*1000*/ 	.short	0x010a
        /*1002*/ 	.byte	0x3f
	.zero		1


	//   ....[85]....
        /*1004*/ 	.word	0x0001aaf0
        /*1008*/ 	.word	0x00000005
        /*100c*/ 	.word	0x000168a0
        /*1010*/ 	.short	0x010a
        /*1012*/ 	.byte	0x3f
	.zero		1


	//   ....[86]....
        /*1014*/ 	.word	0x0001ab40
        /*1018*/ 	.word	0x00000005
        /*101c*/ 	.word	0x000168c0
        /*1020*/ 	.short	0x010a
        /*1022*/ 	.byte	0x3f
	.zero		1


	//   ....[87]....
        /*1024*/ 	.word	0x0001ab90
        /*1028*/ 	.word	0x00000005
        /*102c*/ 	.word	0x000168a0
        /*1030*/ 	.short	0x010a
        /*1032*/ 	.byte	0x3f
	.zero		1


	//   ....[88]....
        /*1034*/ 	.word	0x0001abe0
        /*1038*/ 	.word	0x00000005
        /*103c*/ 	.word	0x000168c0
        /*1040*/ 	.short	0x010a
        /*1042*/ 	.byte	0x3f
	.zero		1


	//   ....[89]....
        /*1044*/ 	.word	0x0001ad80
        /*1048*/ 	.word	0x00000000
        /*104c*/ 	.word	0x00016840
        /*1050*/ 	.short	0x010a
        /*1052*/ 	.byte	0x3f
	.zero		1


	//   ....[90]....
        /*1054*/ 	.word	0x0001bd60
        /*1058*/ 	.word	0x00000016
        /*105c*/ 	.word	0x00016820
        /*1060*/ 	.short	0x010a
        /*1062*/ 	.byte	0x3f
	.zero		1


	//   ....[91]....
        /*1064*/ 	.word	0x0001bdb0
        /*1068*/ 	.word	0x00000002
        /*106c*/ 	.word	0x00016840
        /*1070*/ 	.short	0x010a
        /*1072*/ 	.byte	0x3f
	.zero		1


	//   ....[92]....
        /*1074*/ 	.word	0x0001be00
        /*1078*/ 	.word	0x00000003
        /*107c*/ 	.word	0x00000060
        /*1080*/ 	.short	0x010a
        /*1082*/ 	.byte	0x3f
	.zero		1


	//   ....[93]....
        /*1084*/ 	.word	0x0001be50
        /*1088*/ 	.word	0x00000002
        /*108c*/ 	.word	0x00016840
        /*1090*/ 	.short	0x010a
        /*1092*/ 	.byte	0x3f
	.zero		1


	//   ....[94]....
        /*1094*/ 	.word	0x0001bea0
        /*1098*/ 	.word	0x0000000a
        /*109c*/ 	.word	0x00000060
        /*10a0*/ 	.short	0x010a
        /*10a2*/ 	.byte	0x3f
	.zero		1


	//   ....[95]....
        /*10a4*/ 	.word	0x0001bef0
        /*10a8*/ 	.word	0x00000002
        /*10ac*/ 	.word	0x00016840
        /*10b0*/ 	.short	0x010a
        /*10b2*/ 	.byte	0x3f
	.zero		1


	//   ....[96]....
        /*10b4*/ 	.word	0x0001bf40
        /*10b8*/ 	.word	0x00000007
        /*10bc*/ 	.word	0x00000060
        /*10c0*/ 	.short	0x010a
        /*10c2*/ 	.byte	0x3f
	.zero		1


	//   ....[97]....
        /*10c4*/ 	.word	0x0001bf90
        /*10c8*/ 	.word	0x00000003
        /*10cc*/ 	.word	0x00016860
        /*10d0*/ 	.short	0x010a
        /*10d2*/ 	.byte	0x3f
	.zero		1


	//   ....[98]....
        /*10d4*/ 	.word	0x0001c910
        /*10d8*/ 	.word	0x00000009
        /*10dc*/ 	.word	0x00016820
        /*10e0*/ 	.short	0x010a
        /*10e2*/ 	.byte	0x3f
	.zero		1


	//   ....[99]....
        /*10e4*/ 	.word	0x0001cab0
        /*10e8*/ 	.word	0x00000006
        /*10ec*/ 	.word	0x00000000
        /*10f0*/ 	.short	0x010a
        /*10f2*/ 	.byte	0x3f
	.zero		1


	//   ....[100]....
        /*10f4*/ 	.word	0x0001cb00
        /*10f8*/ 	.word	0x00000007
        /*10fc*/ 	.word	0x00000000
        /*1100*/ 	.short	0x010a
        /*1102*/ 	.byte	0x3f
	.zero		1


	//   ....[101]....
        /*1104*/ 	.word	0x0001cb50
        /*1108*/ 	.word	0x00000004
        /*110c*/ 	.word	0x00000000
        /*1110*/ 	.short	0x010a
        /*1112*/ 	.byte	0x3f
	.zero		1


	//----- nvinfo : EIATTR_NUM_MBARRIERS
	.align		4
.L_1733:
        /*1114*/ 	.byte	0x03, 0x38
        /*1116*/ 	.short	0x0016


	//----- nvinfo : EIATTR_EXIT_INSTR_OFFSETS
	.align		4
        /*1118*/ 	.byte	0x04, 0x1c
        /*111a*/ 	.short	(.L_1735 - .L_1734)


	//   ....[0]....
.L_1734:
        /*111c*/ 	.word	0x00019750


	//----- nvinfo : EIATTR_MAX_THREADS
	.align		4
.L_1735:
        /*1120*/ 	.byte	0x04, 0x05
        /*1122*/ 	.short	(.L_1737 - .L_1736)
.L_1736:
        /*1124*/ 	.word	0x00000200
        /*1128*/ 	.word	0x00000001
        /*112c*/ 	.word	0x00000001


	//----- nvinfo : EIATTR_CRS_STACK_SIZE
	.align		4
.L_1737:
        /*1130*/ 	.byte	0x04, 0x1e
        /*1132*/ 	.short	(.L_1739 - .L_1738)
.L_1738:
        /*1134*/ 	.word	0x00000000


	//----- nvinfo : EIATTR_CBANK_PARAM_SIZE
	.align		4
.L_1739:
        /*1138*/ 	.byte	0x03, 0x19
        /*113a*/ 	.short	0x0af0


	//----- nvinfo : EIATTR_PARAM_CBANK
	.align		4
        /*113c*/ 	.byte	0x04, 0x0a
        /*113e*/ 	.short	(.L_1741 - .L_1740)
	.align		4
.L_1740:
        /*1140*/ 	.word	index@(.nv.constant0._ZN7cutlass13device_kernelIN5flash11enable_sm90INS1_16FlashAttnFwdSm90INS1_25CollectiveMainloopFwdSm90ILi2EN4cute5tupleIJNS5_1CILi1EEES8_S8_EEENS6_IJNS7_ILi192EEENS7_ILi128EEENS7_ILi64EEEEEELi64ENS_6half_tEfNS_4arch4Sm90ELb1ELb0ELb1ELb1ELb0ELb1ELb0ELb1ELb1ELb1ELb0ELb0EEENS1_21CollectiveEpilogueFwdINS6_IJSA_SC_SB_EEES9_SE_SG_Li384ELb1ELb1ELb0ELb0EEENS1_36VarlenDynamicPersistentTileSchedulerILi192ELi128ELi384ELi128ELb0ELb1ELb1ELb1ELb1ELb1EEEEEEEEEvNT_6ParamsE)
        /*1144*/ 	.short	0x0210
        /*1146*/ 	.short	0x0af0


	//----- nvinfo : EIATTR_SW_WAR
	.align		4
.L_1741:
        /*1148*/ 	.byte	0x04, 0x36
        /*114a*/ 	.short	(.L_1743 - .L_1742)
.L_1742:
        /*114c*/ 	.word	0x00000008
.L_1743:


//--------------------- .nv.callgraph             --------------------------
	.section	.nv.callgraph,"",@"SHT_CUDA_CALLGRAPH"
	.align	4
	.sectionentsize	8
	.align		4
        /*0000*/ 	.word	0x00000000
	.align		4
        /*0004*/ 	.word	0xffffffff
	.align		4
        /*0008*/ 	.word	index@(_ZN7cutlass13device_kernelIN5flash11enable_sm90INS1_16FlashAttnFwdSm90INS1_25CollectiveMainloopFwdSm90ILi2EN4cute5tupleIJNS5_1CILi1EEES8_S8_EEENS6_IJNS7_ILi128EEENS7_ILi80EEENS7_ILi256EEEEEELi256ENS_6half_tEfNS_4arch4Sm90ELb0ELb0ELb1ELb0ELb0ELb0ELb0ELb1ELb1ELb1ELb0ELb0EEENS1_21CollectiveEpilogueFwdINS6_IJSA_SC_SB_EEES9_SE_SG_Li256ELb0ELb1ELb0ELb0EEENS1_29StaticPersistentTileSchedulerILb0EEEEEEEEEvNT_6ParamsE)
	.align		4
        /*000c*/ 	.word	index@(__assertfail)
	.align		4
        /*0010*/ 	.word	index@(_ZN7cutlass13device_kernelIN5flash11enable_sm90INS1_16FlashAttnFwdSm90INS1_25CollectiveMainloopFwdSm90ILi2EN4cute5tupleIJNS5_1CILi2EEENS7_ILi1EEES9_EEENS6_IJNS7_ILi128EEENS7_ILi80EEENS7_ILi256EEEEEELi256ENS_6half_tEfNS_4arch4Sm90ELb0ELb0ELb1ELb0ELb0ELb0ELb0ELb1ELb1ELb1ELb0ELb0EEENS1_21CollectiveEpilogueFwdINS6_IJSB_SD_SC_EEESA_SF_SH_Li256ELb0ELb1ELb0ELb0EEENS1_29StaticPersistentTileSchedulerILb0EEEEEEEEEvNT_6ParamsE)
	.align		4
        /*0014*/ 	.word	index@(__assertfail)
	.align		4
        /*0018*/ 	.word	index@(_ZN7cutlass13device_kernelIN5flash11enable_sm90INS1_16FlashAttnFwdSm90INS1_25CollectiveMainloopFwdSm90ILi2EN4cute5tupleIJNS5_1CILi1EEES8_S8_EEENS6_IJNS7_ILi128EEENS7_ILi80EEENS7_ILi256EEEEEELi256ENS_6half_tEfNS_4arch4Sm90ELb0ELb0ELb1ELb1ELb0ELb0ELb0ELb1ELb1ELb1ELb0ELb0EEENS1_21CollectiveEpilogueFwdINS6_IJSA_SC_SB_EEES9_SE_SG_Li256ELb1ELb1ELb0ELb0EEENS1_36VarlenDynamicPersistentTileSchedulerILi128ELi80ELi256ELi128ELb0ELb1ELb1ELb0ELb1ELb1EEEEEEEEEvNT_6ParamsE)
	.align		4
        /*001c*/ 	.word	index@(__assertfail)
	.align		4
        /*0020*/ 	.word	index@(_ZN7cutlass13device_kernelIN5flash11enable_sm90INS1_16FlashAttnFwdSm90INS1_25CollectiveMainloopFwdSm90ILi2EN4cute5tupleIJNS5_1CILi1EEES8_S8_EEENS6_IJNS7_ILi128EEENS7_ILi80EEENS7_ILi256EEEEEELi256ENS_6half_tEfNS_4arch4Sm90ELb0ELb0ELb1ELb1ELb0ELb1ELb0ELb1ELb1ELb1ELb0ELb0EEENS1_21CollectiveEpilogueFwdINS6_IJSA_SC_SB_EEES9_SE_SG_Li256ELb1ELb1ELb0ELb0EEENS1_36VarlenDynamicPersistentTileSchedulerILi128ELi80ELi256ELi128ELb0ELb1ELb1ELb0ELb1ELb1EEEEEEEEEvNT_6ParamsE)
	.align		4
        /*0024*/ 	.word	index@(__assertfail)
	.align		4
        /*0028*/ 	.word	index@(_ZN7cutlass13device_kernelIN5flash11enable_sm90INS1_16FlashAttnFwdSm90INS1_25CollectiveMainloopFwdSm90ILi2EN4cute5tupleIJNS5_1CILi1EEES8_S8_EEENS6_IJNS7_ILi128EEENS7_ILi64EEENS7_ILi256EEEEEELi256ENS_6half_tEfNS_4arch4Sm90ELb0ELb1ELb1ELb0ELb0ELb0ELb0ELb1ELb1ELb1ELb0ELb0EEENS1_21CollectiveEpilogueFwdINS6_IJSA_SC_SB_EEES9_SE_SG_Li256ELb0ELb1ELb0ELb0EEENS1_30DynamicPersistentTileSchedulerILi256ELi128ELb0ELb1ELb1EEEEEEEEEvNT_6ParamsE)
	.align		4
        /*002c*/ 	.word	index@(__assertfail)
	.align		4
        /*0030*/ 	.word	index@(_ZN7cutlass13device_kernelIN5flash11enable_sm90INS1_16FlashAttnFwdSm90INS1_25CollectiveMainloopFwdSm90ILi2EN4cute5tupleIJNS5_1CILi1EEES8_S8_EEENS6_IJNS7_ILi128EEENS7_ILi64EEENS7_ILi256EEEEEELi256ENS_6half_tEfNS_4arch4Sm90ELb0ELb1ELb1ELb1ELb0ELb0ELb0ELb1ELb1ELb1ELb0ELb0EEENS1_21CollectiveEpilogueFwdINS6_IJSA_SC_SB_EEES9_SE_SG_Li256ELb1ELb1ELb0ELb0EEENS1_36VarlenDynamicPersistentTileSchedulerILi128ELi64ELi256ELi128ELb0ELb1ELb1ELb1ELb0ELb1EEEEEEEEEvNT_6ParamsE)
	.align		4
        /*0034*/ 	.word	index@(__assertfail)
	.align		4
        /*0038*/ 	.word	index@(_ZN7cutlass13device_kernelIN5flash11enable_sm90INS1_16FlashAttnFwdSm90INS1_25CollectiveMainloopFwdSm90ILi2EN4cute5tupleIJNS5_1CILi1EEES8_S8_EEENS6_IJNS7_ILi128EEENS7_ILi64EEENS7_ILi256EEEEEELi256ENS_6half_tEfNS_4arch4Sm90ELb0ELb1ELb1ELb1ELb0ELb1ELb0ELb1ELb1ELb1ELb0ELb0EEENS1_21CollectiveEpilogueFwdINS6_IJSA_SC_SB_EEES9_SE_SG_Li256ELb1ELb1ELb0ELb0EEENS1_36VarlenDynamicPersistentTileSchedulerILi128ELi64ELi256ELi128ELb0ELb1ELb1ELb1ELb0ELb1EEEEEEEEEvNT_6ParamsE)
	.align		4
        /*003c*/ 	.word	index@(__assertfail)
	.align		4
        /*0040*/ 	.word	index@(_ZN7cutlass13device_kernelIN5flash11enable_sm90INS1_16FlashAttnFwdSm90INS1_25CollectiveMainloopFwdSm90ILi2EN4cute5tupleIJNS5_1CILi1EEES8_S8_EEENS6_IJNS7_ILi128EEENS7_ILi80EEENS7_ILi256EEEEEELi256ENS_6half_tEfNS_4arch4Sm90ELb1ELb0ELb1ELb0ELb0ELb0ELb0ELb1ELb1ELb1ELb0ELb0EEENS1_21CollectiveEpilogueFwdINS6_IJSA_SC_SB_EEES9_SE_SG_Li256ELb0ELb1ELb0ELb0EEENS1_30DynamicPersistentTileSchedulerILi256ELi128ELb0ELb1ELb1EEEEEEEEEvNT_6ParamsE)
	.align		4
        /*0044*/ 	.word	index@(__assertfail)
	.align		4
        /*0048*/ 	.word	index@(_ZN7cutlass13device_kernelIN5flash11enable_sm90INS1_16FlashAttnFwdSm90INS1_25CollectiveMainloopFwdSm90ILi2EN4cute5tupleIJNS5_1CILi1EEES8_S8_EEENS6_IJNS7_ILi128EEENS7_ILi80EEENS7_ILi256EEEEEELi256ENS_6half_tEfNS_4arch4Sm90ELb1ELb0ELb1ELb1ELb0ELb0ELb0ELb1ELb1ELb1ELb0ELb0EEENS1_21CollectiveEpilogueFwdINS6_IJSA_SC_SB_EEES9_SE_SG_Li256ELb1ELb1ELb0ELb0EEENS1_36VarlenDynamicPersistentTileSchedulerILi128ELi80ELi256ELi128ELb0ELb1ELb1ELb1ELb1ELb1EEEEEEEEEvNT_6ParamsE)
	.align		4
        /*004c*/ 	.word	index@(__assertfail)
	.align		4
        /*0050*/ 	.word	index@(_ZN7cutlass13device_kernelIN5flash11enable_sm90INS1_16FlashAttnFwdSm90INS1_25CollectiveMainloopFwdSm90ILi2EN4cute5tupleIJNS5_1CILi1EEES8_S8_EEENS6_IJNS7_ILi128EEENS7_ILi80EEENS7_ILi256EEEEEELi256ENS_6half_tEfNS_4arch4Sm90ELb1ELb0ELb1ELb1ELb0ELb1ELb0ELb1ELb1ELb1ELb0ELb0EEENS1_21CollectiveEpilogueFwdINS6_IJSA_SC_SB_EEES9_SE_SG_Li256ELb1ELb1ELb0ELb0EEENS1_36VarlenDynamicPersistentTileSchedulerILi128ELi80ELi256ELi128ELb0ELb1ELb1ELb1ELb1ELb1EEEEEEEEEvNT_6ParamsE)
	.align		4
        /*0054*/ 	.word	index@(__assertfail)
	.align		4
        /*0058*/ 	.word	index@(_ZN7cutlass13device_kernelIN5flash11enable_sm90INS1_16FlashAttnFwdSm90INS1_25CollectiveMainloopFwdSm90ILi2EN4cute5tupleIJNS5_1CILi1EEES8_S8_EEENS6_IJNS7_ILi128EEENS7_ILi112EEENS7_ILi192EEEEEELi192ENS_6half_tEfNS_4arch4Sm90ELb0ELb0ELb1ELb0ELb0ELb0ELb0ELb1ELb1ELb1ELb0ELb0EEENS1_21CollectiveEpilogueFwdINS6_IJSA_SC_SB_EEES9_SE_SG_Li256ELb0ELb1ELb0ELb0EEENS1_29StaticPersistentTileSchedulerILb0EEEEEEEEEvNT_6ParamsE)
	.align		4
        /*005c*/ 	.word	index@(__assertfail)
	.align		4
        /*0060*/ 	.word	index@(_ZN7cutlass13device_kernelIN5flash11enable_sm90INS1_16FlashAttnFwdSm90INS1_25CollectiveMainloopFwdSm90ILi2EN4cute5tupleIJNS5_1CILi2EEENS7_ILi1EEES9_EEENS6_IJNS7_ILi128EEENS7_ILi112EEENS7_ILi192EEEEEELi192ENS_6half_tEfNS_4arch4Sm90ELb0ELb0ELb1ELb0ELb0ELb0ELb0ELb1ELb1ELb1ELb0ELb0EEENS1_21CollectiveEpilogueFwdINS6_IJSB_SD_SC_EEESA_SF_SH_Li256ELb0ELb1ELb0ELb0EEENS1_29StaticPersistentTileSchedulerILb0EEEEEEEEEvNT_6ParamsE)
	.align		4
        /*0064*/ 	.word	index@(__assertfail)
	.align		4
        /*0068*/ 	.word	index@(_ZN7cutlass13device_kernelIN5flash11enable_sm90INS1_16FlashAttnFwdSm90INS1_25CollectiveMainloopFwdSm90ILi2EN4cute5tupleIJNS5_1CILi1EEES8_S8_EEENS6_IJNS7_ILi128EEENS7_ILi112EEENS7_ILi192EEEEEELi192ENS_6half_tEfNS_4arch4Sm90ELb0ELb0ELb1ELb1ELb0ELb0ELb0ELb1ELb1ELb1ELb0ELb0EEENS1_21CollectiveEpilogueFwdINS6_IJSA_SC_SB_EEES9_SE_SG_Li256ELb1ELb1ELb0ELb0EEENS1_36VarlenDynamicPersistentTileSchedulerILi128ELi112ELi256ELi128ELb0ELb1ELb1ELb0ELb1ELb1EEEEEEEEEvNT_6ParamsE)
	.align		4
        /*006c*/ 	.word	index@(__assertfail)
	.align		4
        /*0070*/ 	.word	index@(_ZN7cutlass13device_kernelIN5flash11enable_sm90INS1_16FlashAttnFwdSm90INS1_25CollectiveMainloopFwdSm90ILi2EN4cute5tupleIJNS5_1CILi1EEES8_S8_EEENS6_IJNS7_ILi128EEENS7_ILi112EEENS7_ILi192EEEEEELi192ENS_6half_tEfNS_4arch4Sm90ELb0ELb0ELb1ELb1ELb0ELb1ELb0ELb1ELb1ELb1ELb0ELb0EEENS1_21CollectiveEpilogueFwdINS6_IJSA_SC_SB_EEES9_SE_SG_Li256ELb1ELb1ELb0ELb0EEENS1_36VarlenDynamicPersistentTileSchedulerILi128ELi112ELi256ELi128ELb0ELb1ELb1ELb0ELb1ELb1EEEEEEEEEvNT_6ParamsE)
	.align		4
        /*0074*/ 	.word	index@(__assertfail)
	.align		4
        /*0078*/ 	.word	index@(_ZN7cutlass13device_kernelIN5flash11enable_sm90INS1_16FlashAttnFwdSm90INS1_25CollectiveMainloopFwdSm90ILi2EN4cute5tupleIJNS5_1CILi1EEES8_S8_EEENS6_IJNS7_ILi128EEENS7_ILi96EEENS7_ILi192EEEEEELi192ENS_6half_tEfNS_4arch4Sm90ELb0ELb1ELb1ELb0ELb0ELb0ELb0ELb1ELb1ELb1ELb0ELb0EEENS1_21CollectiveEpilogueFwdINS6_IJSA_SC_SB_EEES9_SE_SG_Li256ELb0ELb1ELb0ELb0EEENS1_30DynamicPersistentTileSchedulerILi256ELi128ELb0ELb1ELb1EEEEEEEEEvNT_6ParamsE)
	.align		4
        /*007c*/ 	.word	index@(__assertfail)
	.align		4
        /*0080*/ 	.word	index@(_ZN7cutlass13device_kernelIN5flash11enable_sm90INS1_16FlashAttnFwdSm90INS1_25CollectiveMainloopFwdSm90ILi2EN4cute5tupleIJNS5_1CILi1EEES8_S8_EEENS6_IJNS7_ILi128EEENS7_ILi96EEENS7_ILi192EEEEEELi192ENS_6half_tEfNS_4arch4Sm90ELb0ELb1ELb1ELb1ELb0ELb0ELb0ELb1ELb1ELb1ELb0ELb0EEENS1_21CollectiveEpilogueFwdINS6_IJSA_SC_SB_EEES9_SE_SG_Li256ELb1ELb1ELb0ELb0EEENS1_36VarlenDynamicPersistentTileSchedulerILi128ELi96ELi256ELi128ELb0ELb1ELb1ELb1ELb0ELb1EEEEEEEEEvNT_6ParamsE)
	.align		4
        /*0084*/ 	.word	index@(__assertfail)
	.align		4
        /*0088*/ 	.word	index@(_ZN7cutlass13device_kernelIN5flash11enable_sm90INS1_16FlashAttnFwdSm90INS1_25CollectiveMainloopFwdSm90ILi2EN4cute5tupleIJNS5_1CILi1EEES8_S8_EEENS6_IJNS7_ILi128EEENS7_ILi96EEENS7_ILi192EEEEEELi192ENS_6half_tEfNS_4arch4Sm90ELb0ELb1ELb1ELb1ELb0ELb1ELb0ELb1ELb1ELb1ELb0ELb0EEENS1_21CollectiveEpilogueFwdINS6_IJSA_SC_SB_EEES9_SE_SG_Li256ELb1ELb1ELb0ELb0EEENS1_36VarlenDynamicPersistentTileSchedulerILi128ELi96ELi256ELi128ELb0ELb1ELb1ELb1ELb0ELb1EEEEEEEEEvNT_6ParamsE)
	.align		4
        /*008c*/ 	.word	index@(__assertfail)
	.align		4
        /*0090*/ 	.word	index@(_ZN7cutlass13device_kernelIN5flash11enable_sm90INS1_16FlashAttnFwdSm90INS1_25CollectiveMainloopFwdSm90ILi2EN4cute5tupleIJNS5_1CILi1EEES8_S8_EEENS6_IJNS7_ILi128EEENS7_ILi112EEENS7_ILi192EEEEEELi192ENS_6half_tEfNS_4arch4Sm90ELb1ELb0ELb1ELb0ELb0ELb0ELb0ELb1ELb1ELb1ELb0ELb0EEENS1_21CollectiveEpilogueFwdINS6_IJSA_SC_SB_EEES9_SE_SG_Li256ELb0ELb1ELb0ELb0EEENS1_30DynamicPersistentTileSchedulerILi256ELi128ELb0ELb1ELb1EEEEEEEEEvNT_6ParamsE)
	.align		4
        /*0094*/ 	.word	index@(__assertfail)
	.align		4
        /*0098*/ 	.word	index@(_ZN7cutlass13device_kernelIN5flash11enable_sm90INS1_16FlashAttnFwdSm90INS1_25CollectiveMainloopFwdSm90ILi2EN4cute5tupleIJNS5_1CILi1EEES8_S8_EEENS6_IJNS7_ILi128EEENS7_ILi112EEENS7_ILi192EEEEEELi192ENS_6half_tEfNS_4arch4Sm90ELb1ELb0ELb1ELb1ELb0ELb0ELb0ELb1ELb1ELb1ELb0ELb0EEENS1_21CollectiveEpilogueFwdINS6_IJSA_SC_SB_EEES9_SE_SG_Li256ELb1ELb1ELb0ELb0EEENS1_36VarlenDynamicPersistentTileSchedulerILi128ELi112ELi256ELi128ELb0ELb1ELb1ELb1ELb1ELb1EEEEEEEEEvNT_6ParamsE)
	.align		4
        /*009c*/ 	.word	index@(__assertfail)
	.align		4
        /*00a0*/ 	.word	index@(_ZN7cutlass13device_kernelIN5flash11enable_sm90INS1_16FlashAttnFwdSm90INS1_25CollectiveMainloopFwdSm90ILi2EN4cute5tupleIJNS5_1CILi1EEES8_S8_EEENS6_IJNS7_ILi128EEENS7_ILi112EEENS7_ILi192EEEEEELi192ENS_6half_tEfNS_4arch4Sm90ELb1ELb0ELb1ELb1ELb0ELb1ELb0ELb1ELb1ELb1ELb0ELb0EEENS1_21CollectiveEpilogueFwdINS6_IJSA_SC_SB_EEES9_SE_SG_Li256ELb1ELb1ELb0ELb0EEENS1_36VarlenDynamicPersistentTileSchedulerILi128ELi112ELi256ELi128ELb0ELb1ELb1ELb1ELb1ELb1EEEEEEEEEvNT_6ParamsE)
	.align		4
        /*00a4*/ 	.word	index@(__assertfail)
	.align		4
        /*00a8*/ 	.word	index@(_ZN7cutlass13device_kernelIN5flash11enable_sm90INS1_16FlashAttnFwdSm90INS1_25CollectiveMainloopFwdSm90ILi2EN4cute5tupleIJNS5_1CILi1EEES8_S8_EEENS6_IJNS7_ILi128EEENS7_ILi176EEESA_EEELi128ENS_6half_tEfNS_4arch4Sm90ELb0ELb0ELb1ELb0ELb0ELb0ELb0ELb1ELb1ELb1ELb0ELb0EEENS1_21CollectiveEpilogueFwdINS6_IJSA_SA_SB_EEES9_SD_SF_Li256ELb0ELb1ELb0ELb0EEENS1_29StaticPersistentTileSchedulerILb0EEEEEEEEEvNT_6ParamsE)
	.align		4
        /*00ac*/ 	.word	index@(__assertfail)
	.align		4
        /*00b0*/ 	.word	index@(_ZN7cutlass13device_kernelIN5flash11enable_sm90INS1_16FlashAttnFwdSm90INS1_25CollectiveMainloopFwdSm90ILi2EN4cute5tupleIJNS5_1CILi2EEENS7_ILi1EEES9_EEENS6_IJNS7_ILi128EEENS7_ILi176EEESB_EEELi128ENS_6half_tEfNS_4arch4Sm90ELb0ELb0ELb1ELb0ELb0ELb0ELb0ELb1ELb1ELb1ELb0ELb0EEENS1_21CollectiveEpilogueFwdINS6_IJSB_SB_SC_EEESA_SE_SG_Li256ELb0ELb1ELb0ELb0EEENS1_29StaticPersistentTileSchedulerILb0EEEEEEEEEvNT_6ParamsE)
	.align		4
        /*00b4*/ 	.word	index@(__assertfail)
	.align		4
        /*00b8*/ 	.word	index@(_ZN7cutlass13device_kernelIN5flash11enable_sm90INS1_16FlashAttnFwdSm90INS1_25CollectiveMainloopFwdSm90ILi2EN4cute5tupleIJNS5_1CILi1EEES8_S8_EEENS6_IJNS7_ILi128EEENS7_ILi176EEESA_EEELi128ENS_6half_tEfNS_4arch4Sm90ELb0ELb0ELb1ELb1ELb0ELb0ELb0ELb1ELb1ELb1ELb0ELb0EEENS1_21CollectiveEpilogueFwdINS6_IJSA_SA_SB_EEES9_SD_SF_Li256ELb1ELb1ELb0ELb0EEENS1_36VarlenDynamicPersistentTileSchedulerILi128ELi176ELi256ELi128ELb0ELb1ELb1ELb0ELb1ELb1EEEEEEEEEvNT_6ParamsE)
	.align		4
        /*00bc*/ 	.word	index@(__assertfail)
	.align		4
        /*00c0*/ 	.word	index@(_ZN7cutlass13device_kernelIN5flash11enable_sm90INS1_16FlashAttnFwdSm90INS1_25CollectiveMainloopFwdSm90ILi2EN4cute5tupleIJNS5_1CILi1EEES8_S8_EEENS6_IJNS7_ILi128EEENS7_ILi176EEESA_EEELi128ENS_6half_tEfNS_4arch4Sm90ELb0ELb0ELb1ELb1ELb0ELb1ELb0ELb1ELb1ELb1ELb0ELb0EEENS1_21CollectiveEpilogueFwdINS6_IJSA_SA_SB_EEES9_SD_SF_Li256ELb1ELb1ELb0ELb0EEENS1_36VarlenDynamicPersistentTileSchedulerILi128ELi176ELi256ELi128ELb0ELb1ELb1ELb0ELb1ELb1EEEEEEEEEvNT_6ParamsE)
	.align		4
        /*00c4*/ 	.word	index@(__assertfail)
	.align		4
        /*00c8*/ 	.word	index@(_ZN7cutlass13device_kernelIN5flash11enable_sm90INS1_16FlashAttnFwdSm90INS1_25CollectiveMainloopFwdSm90ILi2EN4cute5tupleIJNS5_1CILi1EEES8_S8_EEENS6_IJNS7_ILi128EEESA_SA_EEELi128ENS_6half_tEfNS_4arch4Sm90ELb0ELb1ELb1ELb0ELb0ELb0ELb0ELb1ELb1ELb1ELb0ELb0EEENS1_21CollectiveEpilogueFwdISB_S9_SC_SE_Li256ELb0ELb1ELb0ELb0EEENS1_30DynamicPersistentTileSchedulerILi256ELi128ELb0ELb1ELb1EEEEEEEEEvNT_6ParamsE)
	.align		4
        /*00cc*/ 	.word	index@(__assertfail)
	.align		4
        /*00d0*/ 	.word	index@(_ZN7cutlass13device_kernelIN5flash11enable_sm90INS1_16FlashAttnFwdSm90INS1_25CollectiveMainloopFwdSm90ILi2EN4cute5tupleIJNS5_1CILi1EEES8_S8_EEENS6_IJNS7_ILi128EEESA_SA_EEELi128ENS_6half_tEfNS_4arch4Sm90ELb0ELb1ELb1ELb1ELb0ELb0ELb0ELb1ELb1ELb1ELb0ELb0EEENS1_21CollectiveEpilogueFwdISB_S9_SC_SE_Li256ELb1ELb1ELb0ELb0EEENS1_36VarlenDynamicPersistentTileSchedulerILi128ELi128ELi256ELi128ELb0ELb1ELb1ELb1ELb0ELb1EEEEEEEEEvNT_6ParamsE)
	.align		4
        /*00d4*/ 	.word	index@(__assertfail)
	.align		4
        /*00d8*/ 	.word	index@(_ZN7cutlass13device_kernelIN5flash11enable_sm90INS1_16FlashAttnFwdSm90INS1_25CollectiveMainloopFwdSm90ILi2EN4cute5tupleIJNS5_1CILi1EEES8_S8_EEENS6_IJNS7_ILi128EEESA_SA_EEELi128ENS_6half_tEfNS_4arch4Sm90ELb0ELb1ELb1ELb1ELb0ELb1ELb0ELb1ELb1ELb1ELb0ELb0EEENS1_21CollectiveEpilogueFwdISB_S9_SC_SE_Li256ELb1ELb1ELb0ELb0EEENS1_36VarlenDynamicPersistentTileSchedulerILi128ELi128ELi256ELi128ELb0ELb1ELb1ELb1ELb0ELb1EEEEEEEEEvNT_6ParamsE)
	.align		4
        /*00dc*/ 	.word	index@(__assertfail)
	.align		4
        /*00e0*/ 	.word	index@(_ZN7cutlass13device_kernelIN5flash11enable_sm90INS1_16FlashAttnFwdSm90INS1_25CollectiveMainloopFwdSm90ILi2EN4cute5tupleIJNS5_1CILi1EEES8_S8_EEENS6_IJNS7_ILi128EEESA_SA_EEELi128ENS_6half_tEfNS_4arch4Sm90ELb1ELb0ELb1ELb0ELb0ELb0ELb0ELb1ELb1ELb1ELb0ELb0EEENS1_21CollectiveEpilogueFwdISB_S9_SC_SE_Li256ELb0ELb1ELb0ELb0EEENS1_30DynamicPersistentTileSchedulerILi256ELi128ELb0ELb1ELb1EEEEEEEEEvNT_6ParamsE)
	.align		4
        /*00e4*/ 	.word	index@(__assertfail)
	.align		4
        /*00e8*/ 	.word	index@(_ZN7cutlass13device_kernelIN5flash11enable_sm90INS1_16FlashAttnFwdSm90INS1_25CollectiveMainloopFwdSm90ILi2EN4cute5tupleIJNS5_1CILi1EEES8_S8_EEENS6_IJNS7_ILi128EEESA_SA_EEELi128ENS_6half_tEfNS_4arch4Sm90ELb1ELb0ELb1ELb1ELb0ELb0ELb0ELb1ELb1ELb1ELb0ELb0EEENS1_21CollectiveEpilogueFwdISB_S9_SC_SE_Li256ELb1ELb1ELb0ELb0EEENS1_36VarlenDynamicPersistentTileSchedulerILi128ELi128ELi256ELi128ELb0ELb1ELb1ELb1ELb1ELb1EEEEEEEEEvNT_6ParamsE)
	.align		4
        /*00ec*/ 	.word	index@(__assertfail)
	.align		4
        /*00f0*/ 	.word	index@(_ZN7cutlass13device_kernelIN5flash11enable_sm90INS1_16FlashAttnFwdSm90INS1_25CollectiveMainloopFwdSm90ILi2EN4cute5tupleIJNS5_1CILi1EEES8_S8_EEENS6_IJNS7_ILi128EEESA_SA_EEELi128ENS_6half_tEfNS_4arch4Sm90ELb1ELb0ELb1ELb1ELb0ELb1ELb0ELb1ELb1ELb1ELb0ELb0EEENS1_21CollectiveEpilogueFwdISB_S9_SC_SE_Li256ELb1ELb1ELb0ELb0EEENS1_36VarlenDynamicPersistentTileSchedulerILi128ELi128ELi256ELi128ELb0ELb1ELb1ELb1ELb1ELb1EEEEEEEEEvNT_6ParamsE)
	.align		4
        /*00f4*/ 	.word	index@(__assertfail)
	.align		4
        /*00f8*/ 	.word	index@(_ZN7cutlass13device_kernelIN5flash11enable_sm90INS1_16FlashAttnFwdSm90INS1_25CollectiveMainloopFwdSm90ILi2EN4cute5tupleIJNS5_1CILi1EEES8_S8_EEENS6_IJNS7_ILi192EEENS7_ILi144EEENS7_ILi96EEEEEELi96ENS_6half_tEfNS_4arch4Sm90ELb0ELb0ELb1ELb0ELb0ELb0ELb0ELb0ELb1ELb1ELb0ELb0EEENS1_21CollectiveEpilogueFwdINS6_IJSA_SC_SB_EEES9_SE_SG_Li384ELb0ELb1ELb0ELb0EEENS1_29StaticPersistentTileSchedulerILb0EEEEEEEEEvNT_6ParamsE)
	.align		4
        /*00fc*/ 	.word	index@(__assertfail)
	.align		4
        /*0100*/ 	.word	index@(_ZN7cutlass13device_kernelIN5flash11enable_sm90INS1_16FlashAttnFwdSm90INS1_25CollectiveMainloopFwdSm90ILi2EN4cute5tupleIJNS5_1CILi1EEES8_S8_EEENS6_IJNS7_ILi192EEENS7_ILi144EEENS7_ILi96EEEEEELi96ENS_6half_tEfNS_4arch4Sm90ELb0ELb0ELb1ELb1ELb0ELb0ELb0ELb0ELb1ELb1ELb0ELb0EEENS1_21CollectiveEpilogueFwdINS6_IJSA_SC_SB_EEES9_SE_SG_Li384ELb1ELb1ELb0ELb0EEENS1_36VarlenDynamicPersistentTileSchedulerILi192ELi144ELi384ELi128ELb0ELb1ELb1ELb0ELb1ELb1EEEEEEEEEvNT_6ParamsE)
	.align		4
        /*0104*/ 	.word	index@(__assertfail)
	.align		4
        /*0108*/ 	.word	index@(_ZN7cutlass13device_kernelIN5flash11enable_sm90INS1_16FlashAttnFwdSm90INS1_25CollectiveMainloopFwdSm90ILi2EN4cute5tupleIJNS5_1CILi1EEES8_S8_EEENS6_IJNS7_ILi192EEENS7_ILi144EEENS7_ILi96EEEEEELi96ENS_6half_tEfNS_4arch4Sm90ELb0ELb0ELb1ELb1ELb0ELb1ELb0ELb0ELb1ELb1ELb0ELb0EEENS1_21CollectiveEpilogueFwdINS6_IJSA_SC_SB_EEES9_SE_SG_Li384ELb1ELb1ELb0ELb0EEENS1_36VarlenDynamicPersistentTileSchedulerILi192ELi144ELi384ELi128ELb0ELb1ELb1ELb0ELb1ELb1EEEEEEEEEvNT_6ParamsE)
	.align		4
        /*010c*/ 	.word	index@(__assertfail)
	.align		4
        /*0110*/ 	.word	index@(_ZN7cutlass13device_kernelIN5flash11enable_sm90INS1_16FlashAttnFwdSm90INS1_25CollectiveMainloopFwdSm90ILi2EN4cute5tupleIJNS5_1CILi1EEES8_S8_EEENS6_IJNS7_ILi192EEENS7_ILi128EEENS7_ILi96EEEEEELi96ENS_6half_tEfNS_4arch4Sm90ELb0ELb1ELb1ELb0ELb0ELb0ELb0ELb0ELb1ELb1ELb0ELb0EEENS1_21CollectiveEpilogueFwdINS6_IJSA_SC_SB_EEES9_SE_SG_Li384ELb0ELb1ELb0ELb0EEENS1_30DynamicPersistentTileSchedulerILi384ELi128ELb0ELb1ELb1EEEEEEEEEvNT_6ParamsE)
	.align		4
        /*0114*/ 	.word	index@(__assertfail)
	.align		4
        /*0118*/ 	.word	index@(_ZN7cutlass13device_kernelIN5flash11enable_sm90INS1_16FlashAttnFwdSm90INS1_25CollectiveMainloopFwdSm90ILi2EN4cute5tupleIJNS5_1CILi1EEES8_S8_EEENS6_IJNS7_ILi192EEENS7_ILi128EEENS7_ILi96EEEEEELi96ENS_6half_tEfNS_4arch4Sm90ELb0ELb1ELb1ELb1ELb0ELb0ELb0ELb0ELb1ELb1ELb0ELb0EEENS1_21CollectiveEpilogueFwdINS6_IJSA_SC_SB_EEES9_SE_SG_Li384ELb1ELb1ELb0ELb0EEENS1_36VarlenDynamicPersistentTileSchedulerILi192ELi128ELi384ELi128ELb0ELb1ELb1ELb1ELb0ELb1EEEEEEEEEvNT_6ParamsE)
	.align		4
        /*011c*/ 	.word	index@(__assertfail)
	.align		4
        /*0120*/ 	.word	index@(_ZN7cutlass13device_kernelIN5flash11enable_sm90INS1_16FlashAttnFwdSm90INS1_25CollectiveMainloopFwdSm90ILi2EN4cute5tupleIJNS5_1CILi1EEES8_S8_EEENS6_IJNS7_ILi192EEENS7_ILi128EEENS7_ILi96EEEEEELi96ENS_6half_tEfNS_4arch4Sm90ELb0ELb1ELb1ELb1ELb0ELb1ELb0ELb0ELb1ELb1ELb0ELb0EEENS1_21CollectiveEpilogueFwdINS6_IJSA_SC_SB_EEES9_SE_SG_Li384ELb1ELb1ELb0ELb0EEENS1_36VarlenDynamicPersistentTileSchedulerILi192ELi128ELi384ELi128ELb0ELb1ELb1ELb1ELb0ELb1EEEEEEEEEvNT_6ParamsE)
	.align		4
        /*0124*/ 	.word	index@(__assertfail)
	.align		4
        /*0128*/ 	.word	index@(_ZN7cutlass13device_kernelIN5flash11enable_sm90INS1_16FlashAttnFwdSm90INS1_25CollectiveMainloopFwdSm90ILi2EN4cute5tupleIJNS5_1CILi1EEES8_S8_EEENS6_IJNS7_ILi192EEENS7_ILi144EEENS7_ILi96EEEEEELi96ENS_6half_tEfNS_4arch4Sm90ELb1ELb0ELb1ELb0ELb0ELb0ELb0ELb0ELb1ELb1ELb0ELb0EEENS1_21CollectiveEpilogueFwdINS6_IJSA_SC_SB_EEES9_SE_SG_Li384ELb0ELb1ELb0ELb0EEENS1_30DynamicPersistentTileSchedulerILi384ELi128ELb0ELb1ELb1EEEEEEEEEvNT_6ParamsE)
	.align		4
        /*012c*/ 	.word	index@(__assertfail)
	.align		4
        /*0130*/ 	.word	index@(_ZN7cutlass13device_kernelIN5flash11enable_sm90INS1_16FlashAttnFwdSm90INS1_25CollectiveMainloopFwdSm90ILi2EN4cute5tupleIJNS5_1CILi1EEES8_S8_EEENS6_IJNS7_ILi192EEENS7_ILi144EEENS7_ILi96EEEEEELi96ENS_6half_tEfNS_4arch4Sm90ELb1ELb0ELb1ELb1ELb0ELb0ELb0ELb0ELb1ELb1ELb0ELb0EEENS1_21CollectiveEpilogueFwdINS6_IJSA_SC_SB_EEES9_SE_SG_Li384ELb1ELb1ELb0ELb0EEENS1_36VarlenDynamicPersistentTileSchedulerILi192ELi144ELi384ELi128ELb0ELb1ELb1ELb1ELb1ELb1EEEEEEEEEvNT_6ParamsE)
	.align		4
        /*0134*/ 	.word	index@(__assertfail)
	.align		4
        /*0138*/ 	.word	index@(_ZN7cutlass13device_kernelIN5flash11enable_sm90INS1_16FlashAttnFwdSm90INS1_25CollectiveMainloopFwdSm90ILi2EN4cute5tupleIJNS5_1CILi1EEES8_S8_EEENS6_IJNS7_ILi192EEENS7_ILi144EEENS7_ILi96EEEEEELi96ENS_6half_tEfNS_4arch4Sm90ELb1ELb0ELb1ELb1ELb0ELb1ELb0ELb0ELb1ELb1ELb0ELb0EEENS1_21CollectiveEpilogueFwdINS6_IJSA_SC_SB_EEES9_SE_SG_Li384ELb1ELb1ELb0ELb0EEENS1_36VarlenDynamicPersistentTileSchedulerILi192ELi144ELi384ELi128ELb0ELb1ELb1ELb1ELb1ELb1EEEEEEEEEvNT_6ParamsE)
	.align		4
        /*013c*/ 	.word	index@(__assertfail)
	.align		4
        /*0140*/ 	.word	index@(_ZN7cutlass13device_kernelIN5flash11enable_sm90INS1_16FlashAttnFwdSm90INS1_25CollectiveMainloopFwdSm90ILi2EN4cute5tupleIJNS5_1CILi1EEES8_S8_EEENS6_IJNS7_ILi192EEESA_NS7_ILi64EEEEEELi64ENS_6half_tEfNS_4arch4Sm90ELb0ELb0ELb1ELb0ELb0ELb0ELb0ELb0ELb1ELb1ELb0ELb0EEENS1_21CollectiveEpilogueFwdINS6_IJSA_SB_SA_EEES9_SD_SF_Li384ELb0ELb1ELb0ELb0EEENS1_29StaticPersistentTileSchedulerILb0EEEEEEEEEvNT_6ParamsE)
	.align		4
        /*0144*/ 	.word	index@(__assertfail)
	.align		4
        /*0148*/ 	.word	index@(_ZN7cutlass13device_kernelIN5flash11enable_sm90INS1_16FlashAttnFwdSm90INS1_25CollectiveMainloopFwdSm90ILi2EN4cute5tupleIJNS5_1CILi1EEES8_S8_EEENS6_IJNS7_ILi192EEESA_NS7_ILi64EEEEEELi64ENS_6half_tEfNS_4arch4Sm90ELb0ELb0ELb1ELb1ELb0ELb0ELb0ELb0ELb1ELb1ELb0ELb0EEENS1_21CollectiveEpilogueFwdINS6_IJSA_SB_SA_EEES9_SD_SF_Li384ELb1ELb1ELb0ELb0EEENS1_36VarlenDynamicPersistentTileSchedulerILi192ELi192ELi384ELi128ELb0ELb1ELb1ELb0ELb1ELb1EEEEEEEEEvNT_6ParamsE)
	.align		4
        /*014c*/ 	.word	index@(__assertfail)
	.align		4
        /*0150*/ 	.word	index@(_ZN7cutlass13device_kernelIN5flash11enable_sm90INS1_16FlashAttnFwdSm90INS1_25CollectiveMainloopFwdSm90ILi2EN4cute5tupleIJNS5_1CILi1EEES8_S8_EEENS6_IJNS7_ILi192EEESA_NS7_ILi64EEEEEELi64ENS_6half_tEfNS_4arch4Sm90ELb0ELb0ELb1ELb1ELb0ELb1ELb0ELb0ELb1ELb1ELb0ELb0EEENS1_21CollectiveEpilogueFwdINS6_IJSA_SB_SA_EEES9_SD_SF_Li384ELb1ELb1ELb0ELb0EEENS1_36VarlenDynamicPersistentTileSchedulerILi192ELi192ELi384ELi128ELb0ELb1ELb1ELb0ELb1ELb1EEEEEEEEEvNT_6ParamsE)
	.align		4
        /*0154*/ 	.word	index@(__assertfail)
	.align		4
        /*0158*/ 	.word	index@(_ZN7cutlass13device_kernelIN5flash11enable_sm90INS1_16FlashAttnFwdSm90INS1_25CollectiveMainloopFwdSm90ILi2EN4cute5tupleIJNS5_1CILi1EEES8_S8_EEENS6_IJNS7_ILi192EEENS7_ILi128EEENS7_ILi64EEEEEELi64ENS_6half_tEfNS_4arch4Sm90ELb0ELb1ELb1ELb0ELb0ELb0ELb0ELb1ELb1ELb1ELb0ELb0EEENS1_21CollectiveEpilogueFwdINS6_IJSA_SC_SB_EEES9_SE_SG_Li384ELb0ELb1ELb0ELb0EEENS1_30DynamicPersistentTileSchedulerILi384ELi128ELb0ELb1ELb1EEEEEEEEEvNT_6ParamsE)
	.align		4
        /*015c*/ 	.word	index@(__assertfail)
	.align		4
        /*0160*/ 	.word	index@(_ZN7cutlass13device_kernelIN5flash11enable_sm90INS1_16FlashAttnFwdSm90INS1_25CollectiveMainloopFwdSm90ILi2EN4cute5tupleIJNS5_1CILi1EEES8_S8_EEENS6_IJNS7_ILi192EEENS7_ILi128EEENS7_ILi64EEEEEELi64ENS_6half_tEfNS_4arch4Sm90ELb0ELb1ELb1ELb1ELb0ELb0ELb0ELb1ELb1ELb1ELb0ELb0EEENS1_21CollectiveEpilogueFwdINS6_IJSA_SC_SB_EEES9_SE_SG_Li384ELb1ELb1ELb0ELb0EEENS1_36VarlenDynamicPersistentTileSchedulerILi192ELi128ELi384ELi128ELb0ELb1ELb1ELb1ELb0ELb1EEEEEEEEEvNT_6ParamsE)
	.align		4
        /*0164*/ 	.word	index@(__assertfail)
	.align		4
        /*0168*/ 	.word	index@(_ZN7cutlass13device_kernelIN5flash11enable_sm90INS1_16FlashAttnFwdSm90INS1_25CollectiveMainloopFwdSm90ILi2EN4cute5tupleIJNS5_1CILi1EEES8_S8_EEENS6_IJNS7_ILi192EEENS7_ILi128EEENS7_ILi64EEEEEELi64ENS_6half_tEfNS_4arch4Sm90ELb0ELb1ELb1ELb1ELb0ELb1ELb0ELb1ELb1ELb1ELb0ELb0EEENS1_21CollectiveEpilogueFwdINS6_IJSA_SC_SB_EEES9_SE_SG_Li384ELb1ELb1ELb0ELb0EEENS1_36VarlenDynamicPersistentTileSchedulerILi192ELi128ELi384ELi128ELb0ELb1ELb1ELb1ELb0ELb1EEEEEEEEEvNT_6ParamsE)
	.align		4
        /*016c*/ 	.word	index@(__assertfail)
	.align		4
        /*0170*/ 	.word	index@(_ZN7cutlass13device_kernelIN5flash11enable_sm90INS1_16FlashAttnFwdSm90INS1_25CollectiveMainloopFwdSm90ILi2EN4cute5tupleIJNS5_1CILi1EEES8_S8_EEENS6_IJNS7_ILi192EEENS7_ILi128EEENS7_ILi64EEEEEELi64ENS_6half_tEfNS_4arch4Sm90ELb1ELb0ELb1ELb0ELb0ELb0ELb0ELb1ELb1ELb1ELb0ELb0EEENS1_21CollectiveEpilogueFwdINS6_IJSA_SC_SB_EEES9_SE_SG_Li384ELb0ELb1ELb0ELb0EEENS1_30DynamicPersistentTileSchedulerILi384ELi128ELb0ELb1ELb1EEEEEEEEEvNT_6ParamsE)
	.align		4
        /*0174*/ 	.word	index@(__assertfail)
	.align		4
        /*0178*/ 	.word	index@(_ZN7cutlass13device_kernelIN5flash11enable_sm90INS1_16FlashAttnFwdSm90INS1_25CollectiveMainloopFwdSm90ILi2EN4cute5tupleIJNS5_1CILi1EEES8_S8_EEENS6_IJNS7_ILi192EEENS7_ILi128EEENS7_ILi64EEEEEELi64ENS_6half_tEfNS_4arch4Sm90ELb1ELb0ELb1ELb1ELb0ELb0ELb0ELb1ELb1ELb1ELb0ELb0EEENS1_21CollectiveEpilogueFwdINS6_IJSA_SC_SB_EEES9_SE_SG_Li384ELb1ELb1ELb0ELb0EEENS1_36VarlenDynamicPersistentTileSchedulerILi192ELi128ELi384ELi128ELb0ELb1ELb1ELb1ELb1ELb1EEEEEEEEEvNT_6ParamsE)
	.align		4
        /*017c*/ 	.word	index@(__assertfail)
	.align		4
        /*0180*/ 	.word	index@(_ZN7cutlass13device_kernelIN5flash11enable_sm90INS1_16FlashAttnFwdSm90INS1_25CollectiveMainloopFwdSm90ILi2EN4cute5tupleIJNS5_1CILi1EEES8_S8_EEENS6_IJNS7_ILi192EEENS7_ILi128EEENS7_ILi64EEEEEELi64ENS_6half_tEfNS_4arch4Sm90ELb1ELb0ELb1ELb1ELb0ELb1ELb0ELb1ELb1ELb1ELb0ELb0EEENS1_21CollectiveEpilogueFwdINS6_IJSA_SC_SB_EEES9_SE_SG_Li384ELb1ELb1ELb0ELb0EEENS1_36VarlenDynamicPersistentTileSchedulerILi192ELi128ELi384ELi128ELb0ELb1ELb1ELb1ELb1ELb1EEEEEEEEEvNT_6ParamsE)
	.align		4
        /*0184*/ 	.word	index@(__assertfail)
	.align		4
        /*0188*/ 	.word	0x00000000
	.align		4
        /*018c*/ 	.word	0xfffffffe
	.align		4
        /*0190*/ 	.word	0x00000000
	.align		4
        /*0194*/ 	.word	0xfffffffd
	.align		4
        /*0198*/ 	.word	0x00000000
	.align		4
        /*019c*/ 	.word	0xfffffffc


//--------------------- .nv.constant4             --------------------------
	.section	.nv.constant4,"a",@progbits
	.align	8
	.align		8
.nv.constant4:
        /*0000*/ 	.dword	__assertfail
	.align		8
        /*0008*/ 	.dword	__unnamed_1
	.align		8
        /*0010*/ 	.dword	__unnamed_2
	.align		8
        /*0018*/ 	.dword	__unnamed_3
	.align		8
        /*0020*/ 	.dword	__unnamed_4
	.align		8
        /*0028*/ 	.dword	__unnamed_5
	.align		8
        /*0030*/ 	.dword	__unnamed_6
	.align		8
        /*0038*/ 	.dword	__unnamed_7
	.align		8
        /*0040*/ 	.dword	__unnamed_8
	.align		8
        /*0048*/ 	.dword	__unnamed_9
	.align		8
        /*0050*/ 	.dword	__unnamed_10
	.align		8
        /*0058*/ 	.dword	__unnamed_11
	.align		8
        /*0060*/ 	.dword	__unnamed_12
	.align		8
        /*0068*/ 	.dword	__unnamed_13
	.align		8
        /*0070*/ 	.dword	__unnamed_14
	.align		8
        /*0078*/ 	.dword	__unnamed_15
	.align		8
        /*0080*/ 	.dword	__unnamed_16
	.align		8
        /*0088*/ 	.dword	__unnamed_17
	.align		8
        /*0090*/ 	.dword	__unnamed_18
	.align		8
        /*0098*/ 	.dword	__unnamed_19
	.align		8
        /*00a0*/ 	.dword	__unnamed_20
	.align		8
        /*00a8*/ 	.dword	__unnamed_21
	.align		8
        /*00b0*/ 	.dword	__unnamed_22
	.align		8
        /*00b8*/ 	.dword	__unnamed_23
	.align		8
        /*00c0*/ 	.dword	__unnamed_24
	.align		8
        /*00c8*/ 	.dword	__unnamed_25
	.align		8
        /*00d0*/ 	.dword	__unnamed_26
	.align		8
        /*00d8*/ 	.dword	__unnamed_27
	.align		8
        /*00e0*/ 	.dword	__unnamed_28
	.align		8
        /*00e8*/ 	.dword	__unnamed_29
	.align		8
        /*00f0*/ 	.dword	__unnamed_30
	.align		8
        /*00f8*/ 	.dword	__unnamed_31
	.align		8
        /*0100*/ 	.dword	__unnamed_32
	.align		8
        /*0108*/ 	.dword	__unnamed_33
	.align		8
        /*0110*/ 	.dword	__unnamed_34
	.align		8
        /*0118*/ 	.dword	__unnamed_35
	.align		8
        /*0120*/ 	.dword	__unnamed_36
	.align		8
        /*0128*/ 	.dword	__unnamed_37
	.align		8
        /*0130*/ 	.dword	__unnamed_38
	.align		8
        /*0138*/ 	.dword	__unnamed_39
	.align		8
        /*0140*/ 	.dword	__unnamed_40
	.align		8
        /*0148*/ 	.dword	__unnamed_41
	.align		8
        /*0150*/ 	.dword	__unnamed_42
	.align		8
        /*0158*/ 	.dword	__unnamed_43
	.align		8
        /*0160*/ 	.dword	_ZN82_INTERNAL_2ba0c958_46_flash_fwd_hdimall_fp16_softcap_packgqa_sm90_cu_21e1f8cb_37804cuda3std3__45__cpo5beginE
	.align		8
        /*0168*/ 	.dword	_ZN82_INTERNAL_2ba0c958_46_flash_fwd_hdimall_fp16_softcap_packgqa_sm90_cu_21e1f8cb_37804cuda3std3__45__cpo3endE
	.align		8
        /*0170*/ 	.dword	_ZN82_INTERNAL_2ba0c958_46_flash_fwd_hdimall_fp16_softcap_packgqa_sm90_cu_21e1f8cb_37804cuda3std3__45__cpo6cbeginE
	.align		8
        /*0178*/ 	.dword	_ZN82_INTERNAL_2ba0c958_46_flash_fwd_hdimall_fp16_softcap_packgqa_sm90_cu_21e1f8cb_37804cuda3std3__45__cpo4cendE
	.align		8
        /*0180*/ 	.dword	_ZN82_INTERNAL_2ba0c958_46_flash_fwd_hdimall_fp16_softcap_packgqa_sm90_cu_21e1f8cb_37804cuda3std3__484_GLOBAL__N__2ba0c958_46_flash_fwd_hdimall_fp16_softcap_packgqa_sm90_cu_21e1f8cb_37806ignoreE
	.align		8
        /*0188*/ 	.dword	_ZN82_INTERNAL_2ba0c958_46_flash_fwd_hdimall_fp16_softcap_packgqa_sm90_cu_21e1f8cb_37804cuda3std3__419piecewise_constructE
	.align		8
        /*0190*/ 	.dword	_ZN82_INTERNAL_2ba0c958_46_flash_fwd_hdimall_fp16_softcap_packgqa_sm90_cu_21e1f8cb_37804cuda3std3__48in_placeE
	.align		8
        /*0198*/ 	.dword	_ZN82_INTERNAL_2ba0c958_46_flash_fwd_hdimall_fp16_softcap_packgqa_sm90_cu_21e1f8cb_37804cuda3std6ranges3__45__cpo4swapE
	.align		8
        /*01a0*/ 	.dword	_ZN82_INTERNAL_2ba0c958_46_flash_fwd_hdimall_fp16_softcap_packgqa_sm90_cu_21e1f8cb_37804cuda3std6ranges3__45__cpo9iter_moveE
	.align		8
        /*01a8*/ 	.dword	_ZN82_INTERNAL_2ba0c958_46_flash_fwd_hdimall_fp16_softcap_packgqa_sm90_cu_21e1f8cb_37804cute7productE
	.align		8
        /*01b0*/ 	.dword	_ZN82_INTERNAL_2ba0c958_46_flash_fwd_hdimall_fp16_softcap_packgqa_sm90_cu_21e1f8cb_37804cute1_E
	.align		8
        /*01b8*/ 	.dword	$str$23
	.align		8
        /*01c0*/ 	.dword	$str$24


//--------------------- .text._ZN7cutlass13device_kernelIN5flash11enable_sm90INS1_16FlashAttnFwdSm90INS1_25CollectiveMainloopFwdSm90ILi2EN4cute5tupleIJNS5_1CILi1EEES8_S8_EEENS6_IJNS7_ILi128EEENS7_ILi80EEENS7_ILi256EEEEEELi256ENS_6half_tEfNS_4arch4Sm90ELb0ELb0ELb1ELb0ELb0ELb0ELb0ELb1ELb1ELb1ELb0ELb0EEENS1_21CollectiveEpilogueFwdINS6_IJSA_SC_SB_EEES9_SE_SG_Li256ELb0ELb1ELb0ELb0EEENS1_29StaticPersistentTileSchedulerILb0EEEEEEEEEvNT_6ParamsE --------------------------
	.section	.text._ZN7cutlass13device_kernelIN5flash11enable_sm90INS1_16FlashAttnFwdSm90INS1_25CollectiveMainloopFwdSm90ILi2EN4cute5tupleIJNS5_1CILi1EEES8_S8_EEENS6_IJNS7_ILi128EEENS7_ILi80EEENS7_ILi256EEEEEELi256ENS_6half_tEfNS_4arch4Sm90ELb0ELb0ELb1ELb0ELb0ELb0ELb0ELb1ELb1ELb1ELb0ELb0EEENS1_21CollectiveEpilogueFwdINS6_IJSA_SC_SB_EEES9_SE_SG_Li256ELb0ELb1ELb0ELb0EEENS1_29StaticPersistentTileSchedulerILb0EEEEEEEEEvNT_6ParamsE,"ax",@progbits
	.align	128
.text._ZN7cutlass13device_kernelIN5flash11enable_sm90INS1_16FlashAttnFwdSm90INS1_25CollectiveMainloopFwdSm90ILi2EN4cute5tupleIJNS5_1CILi1EEES8_S8_EEENS6_IJNS7_ILi128EEENS7_ILi80EEENS7_ILi256EEEEEELi256ENS_6half_tEfNS_4arch4Sm90ELb0ELb0ELb1ELb0ELb0ELb0ELb0ELb1ELb1ELb1ELb0ELb0EEENS1_21CollectiveEpilogueFwdINS6_IJSA_SC_SB_EEES9_SE_SG_Li256ELb0ELb1ELb0ELb0EEENS1_29StaticPersistentTileSchedulerILb0EEEEEEEEEvNT_6ParamsE:
        .type           _ZN7cutlass13device_kernelIN5flash11enable_sm90INS1_16FlashAttnFwdSm90INS1_25CollectiveMainloopFwdSm90ILi2EN4cute5tupleIJNS5_1CILi1EEES8_S8_EEENS6_IJNS7_ILi128EEENS7_ILi80EEENS7_ILi256EEEEEELi256ENS_6half_tEfNS_4arch4Sm90ELb0ELb0ELb1ELb0ELb0ELb0ELb0ELb1ELb1ELb1ELb0ELb0EEENS1_21CollectiveEpilogueFwdINS6_IJSA_SC_SB_EEES9_SE_SG_Li256ELb0ELb1ELb0ELb0EEENS1_29StaticPersistentTileSchedulerILb0EEEEEEEEEvNT_6ParamsE,@function
        .size           _ZN7cutlass13device_kernelIN5flash11enable_sm90INS1_16FlashAttnFwdSm90INS1_25CollectiveMainloopFwdSm90ILi2EN4cute5tupleIJNS5_1CILi1EEES8_S8_EEENS6_IJNS7_ILi128EEENS7_ILi80EEENS7_ILi256EEEEEELi256ENS_6half_tEfNS_4arch4Sm90ELb0ELb0ELb1ELb0ELb0ELb0ELb0ELb1ELb1ELb1ELb0ELb0EEENS1_21CollectiveEpilogueFwdINS6_IJSA_SC_SB_EEES9_SE_SG_Li256ELb0ELb1ELb0ELb0EEENS1_29StaticPersistentTileSchedulerILb0EEEEEEEEEvNT_6ParamsE,(.L_x_15293 - _ZN7cutlass13device_kernelIN5flash11enable_sm90INS1_16FlashAttnFwdSm90INS1_25CollectiveMainloopFwdSm90ILi2EN4cute5tupleIJNS5_1CILi1EEES8_S8_EEENS6_IJNS7_ILi128EEENS7_ILi80EEENS7_ILi256EEEEEELi256ENS_6half_tEfNS_4arch4Sm90ELb0ELb0ELb1ELb0ELb0ELb0ELb0ELb1ELb1ELb1ELb0ELb0EEENS1_21CollectiveEpilogueFwdINS6_IJSA_SC_SB_EEES9_SE_SG_Li256ELb0ELb1ELb0ELb0EEENS1_29StaticPersistentTileSchedulerILb0EEEEEEEEEvNT_6ParamsE)
        .other          _ZN7cutlass13device_kernelIN5flash11enable_sm90INS1_16FlashAttnFwdSm90INS1_25CollectiveMainloopFwdSm90ILi2EN4cute5tupleIJNS5_1CILi1EEES8_S8_EEENS6_IJNS7_ILi128EEENS7_ILi80EEENS7_ILi256EEEEEELi256ENS_6half_tEfNS_4arch4Sm90ELb0ELb0ELb1ELb0ELb0ELb0ELb0ELb1ELb1ELb1ELb0ELb0EEENS1_21CollectiveEpilogueFwdINS6_IJSA_SC_SB_EEES9_SE_SG_Li256ELb0ELb1ELb0ELb0EEENS1_29StaticPersistentTileSchedulerILb0EEEEEEEEEvNT_6ParamsE,@"STO_CUDA_ENTRY STV_DEFAULT"
_ZN7cutlass13device_kernelIN5flash11enable_sm90INS1_16FlashAttnFwdSm90INS1_25CollectiveMainloopFwdSm90ILi2EN4cute5tupleIJNS5_1CILi1EEES8_S8_EEENS6_IJNS7_ILi128EEENS7_ILi80EEENS7_ILi256EEEEEELi256ENS_6half_tEfNS_4arch4Sm90ELb0ELb0ELb1ELb0ELb0ELb0ELb0ELb1ELb1ELb1ELb0ELb0EEENS1_21CollectiveEpilogueFwdINS6_IJSA_SC_SB_EEES9_SE_SG_Li256ELb0ELb1ELb0ELb0EEENS1_29StaticPersistentTileSchedulerILb0EEEEEEEEEvNT_6ParamsE:
[----:B------:R-:W0:Y:S02]  /*0000*/  LDC R1, c[0x0][0x28] ;  /* 0x00000a00ff017b82 */ /* 0x000e240000000800 */
[----:B0-----:R-:W-:Y:S01]  /*0010*/  VIADD R1, R1, 0xffffffc8 ;  /* 0xffffffc801017836 */ /* 0x001fe20000000000 */
[----:B------:R-:W0:Y:S01]  /*0020*/  S2R R0, SR_TID.X ;  /* 0x0000000000007919 */ /* 0x000e220000002100 */
[----:B------:R-:W-:Y:S01]  /*0030*/  ELECT P0, URZ, PT ;  /* 0x00000000003f782f */ /* 0x000fe20003800000 */
[----:B------:R-:W-:Y:S01]  /*0040*/  BSSY B0, `(.L_x_0) ;  /* 0x000000e000007945 */ /* 0x000fe20003800000 */
[----:B0-----:R-:W-:-:S05]  /*0050*/  SHF.R.U32.HI R2, RZ, 0x5, R0 ;  /* 0x00000005ff027819 */ /* 0x001fca0000011600 */
[----:B------:R-:W0:Y:S02]  /*0060*/  SHFL.IDX PT, R3, R2, RZ, 0x1f ;  /* 0x00001fff02037589 */ /* 0x000e2400000e0000 */
[----:B0-----:R-:W-:Y:S02]  /*0070*/  ISETP.EQ.AND P0, PT, R3, RZ, P0 ;  /* 0x000000ff0300720c */ /* 0x001fe40000702270 */
[----:B------:R-:W-:-:S11]  /*0080*/  SHF.R.U32.HI R3, RZ, 0x7, R0 ;  /* 0x00000007ff037819 */ /* 0x000fd60000011600 */
[----:B------:R-:W-:Y:S05]  /*0090*/  @!P0 BRA `(.L_x_1) ;  /* 0x0000000000208947 */ /* 0x000fea0003800000 */
[----:B------:R-:W-:Y:S02]  /*00a0*/  ULDC.64 UR4, c[0x0][0x198] ;  /* 0x0000660000047ab9 */ /* 0x000fe40000000a00 */
[----:B------:R-:W-:Y:S02]  /*00b0*/  UIADD3 UR6, UP0, UR4, 0x370, URZ ;  /* 0x0000037004067890 */ /* 0x000fe4000ff1e03f */
[----:B------:R-:W-:Y:S02]  /*00c0*/  UIADD3 UR4, UP1, UR4, 0x470, URZ ;  /* 0x0000047004047890 */ /* 0x000fe4000ff3e03f */
[----:B------:R-:W-:Y:S02]  /*00d0*/  UIADD3.X UR7, URZ, UR5, URZ, UP0, !UPT ;  /* 0x000000053f077290 */ /* 0x000fe400087fe43f */
[----:B------:R-:W-:-:S07]  /*00e0*/  UIADD3.X UR5, URZ, UR5, URZ, UP1, !UPT ;  /* 0x000000053f057290 */ /* 0x000fce0008ffe43f */
[----:B------:R0:W-:Y:S02]  /*00f0*/  UTMACCTL.PF [UR6] ;  /* 0x00000000060079b9 */ /* 0x0001e40008040000 */
[----:B------:R0:W-:Y:S02]  /*0100*/  UTMACCTL.PF [UR4] ;  /* 0x00000000040079b9 */ /* 0x0001e40008040000 */
[----:B0-----:R-:W-:Y:S01]  /*0110*/  NOP ;  /* 0x0000000000007918 */ /* 0x001fe20000000000 */
.L_x_1:
[----:B------:R-:W-:Y:S05]  /*0120*/  BSYNC B0 ;  /* 0x0000000000007941 */ /* 0x000fea0003800000 */
.L_x_0:
[----:B------:R-:W-:Y:S01]  /*0130*/  VOTEU.ANY UP0, P0 ;  /* 0x00000000003f7886 */ /* 0x000fe20000000100 */
[----:B------:R-:W0:Y:S01]  /*0140*/  SHFL.IDX PT, R3, R3, RZ, 0x1f ;  /* 0x00001fff03037589 */ /* 0x000e2200000e0000 */
[----:B------:R-:W-:Y:S01]  /*0150*/  UMOV UR4, 0x80 ;  /* 0x0000008000047882 */ /* 0x000fe20000000000 */
[----:B------:R-:W-:Y:S01]  /*0160*/  UMOV UR7, 0x100 ;  /* 0x0000010000077882 */ /* 0x000fe20000000000 */
[----:B------:R-:W-:Y:S01]  /*0170*/  VOTEU.ANY UP1, P0 ;  /* 0x00000000003f7886 */ /* 0x000fe20000020100 */
[----:B------:R-:W1:Y:S01]  /*0180*/  @UP0 S2UR UR8, SR_CgaCtaId ;  /* 0x00000000000809c3 */ /* 0x000e620000008800 */
[----:B------:R-:W2:Y:S01]  /*0190*/  SHFL.IDX PT, R4, R2, RZ, 0x1f ;  /* 0x00001fff02047589 */ /* 0x000ea200000e0000 */
[----:B------:R-:W-:Y:S01]  /*01a0*/  @UP0 UMOV UR6, 0x400 ;  /* 0x0000040000060882 */ /* 0x000fe20000000000 */
[----:B------:R-:W-:-:S04]  /*01b0*/  @UP0 UIADD3 UR4, -UR4, 0x100000, URZ ;  /* 0x0010000004040890 */ /* 0x000fc8000fffe13f */
[----:B------:R-:W-:Y:S02]  /*01c0*/  @UP0 USHF.L.U32 UR5, UR4, 0xb, URZ ;  /* 0x0000000b04050899 */ /* 0x000fe4000800063f */
[----:B------:R-:W-:Y:S01]  /*01d0*/  @UP0 USHF.L.U32 UR4, UR4, 0x1, URZ ;  /* 0x0000000104040899 */ /* 0x000fe2000800063f */
[----:B------:R-:W-:Y:S01]  /*01e0*/  VOTEU.ANY UP2, P0 ;  /* 0x00000000003f7886 */ /* 0x000fe20000040100 */
[----:B0-----:R-:W-:Y:S01]  /*01f0*/  R2UR UR9, R3 ;  /* 0x00000000030972ca */ /* 0x001fe200000e0000 */
[----:B-1----:R-:W-:Y:S01]  /*0200*/  @UP0 ULEA UR8, UR8, UR6, 0x18 ;  /* 0x0000000608080291 */ /* 0x002fe2000f8ec03f */
[----:B--2---:R-:W-:Y:S01]  /*0210*/  ISETP.NE.AND P1, PT, R4, RZ, PT ;  /* 0x000000ff0400720c */ /* 0x004fe20003f25270 */
[----:B------:R-:W-:-:S04]  /*0220*/  @UP0 UIADD3 UR6, -UR7, 0x100000, URZ ;  /* 0x0010000007060890 */ /* 0x000fc8000fffe13f */
[----:B------:R-:W-:Y:S02]  /*0230*/  @UP0 USHF.L.U32 UR7, UR6, 0xb, URZ ;  /* 0x0000000b06070899 */ /* 0x000fe4000800063f */
[----:B------:R-:W-:-:S04]  /*0240*/  @UP0 USHF.L.U32 UR6, UR6, 0x1, URZ ;  /* 0x0000000106060899 */ /* 0x000fc8000800063f */
[----:B------:R-:W-:Y:S01]  /*0250*/  UISETP.NE.AND UP0, UPT, UR9, URZ, UPT ;  /* 0x0000003f0900728c */ /* 0x000fe2000bf05270 */
[----:B------:R-:W0:Y:S02]  /*0260*/  FENCE.VIEW.ASYNC.S ;  /* 0x00000000000073c6 */ /* 0x000e240000000000 */
[----:B0-----:R0:W1:Y:S05]  /*0270*/  @UP1 SYNCS.EXCH.64 URZ, [UR8+0x38800], UR4 ;  /* 0x03880004083f15b2 */ /* 0x00106a0008000100 */
[----:B------:R0:W2:Y:S01]  /*0280*/  @UP2 SYNCS.EXCH.64 URZ, [UR8+0x38820], UR6 ;  /* 0x03882006083f25b2 */ /* 0x0000a20008000100 */
[----:B------:R-:W-:Y:S05]  /*0290*/  @P1 BRA `(.L_x_2) ;  /* 0x0000000000481947 */ /* 0x000fea0003800000 */
[----:B0-----:R-:W0:Y:S01]  /*02a0*/  S2UR UR5, SR_CgaCtaId ;  /* 0x00000000000579c3 */ /* 0x001e220000008800 */
[----:B------:R-:W-:Y:S01]  /*02b0*/  UMOV UR4, 0x400 ;  /* 0x0000040000047882 */ /* 0x000fe20000000000 */
[----:B------:R-:W-:Y:S01]  /*02c0*/  UMOV UR6, 0x1 ;  /* 0x0000000100067882 */ /* 0x000fe20000000000 */
[----:B------:R-:W-:Y:S01]  /*02d0*/  UMOV UR7, 0x2 ;  /* 0x0000000200077882 */ /* 0x000fe20000000000 */
[----:B------:R-:W-:Y:S01]  /*02e0*/  ELECT P0, URZ, PT ;  /* 0x00000000003f782f */ /* 0x000fe20003800000 */
[----:B0-----:R-:W-:Y:S02]  /*02f0*/  ULEA UR8, UR5, UR4, 0x18 ;  /* 0x0000000405087291 */ /* 0x001fe4000f8ec03f */
[----:B------:R-:W-:-:S04]  /*0300*/  UIADD3 UR4, -UR6, 0x100000, URZ ;  /* 0x0010000006047890 */ /* 0x000fc8000fffe13f */
[----:B------:R-:W-:Y:S02]  /*0310*/  USHF.L.U32 UR5, UR4, 0xb, URZ ;  /* 0x0000000b04057899 */ /* 0x000fe4000800063f */
[----:B------:R-:W-:Y:S02]  /*0320*/  USHF.L.U32 UR4, UR4, 0x1, URZ ;  /* 0x0000000104047899 */ /* 0x000fe4000800063f */
[----:B------:R-:W-:-:S04]  /*0330*/  UIADD3 UR6, -UR7, 0x100000, URZ ;  /* 0x0010000007067890 */ /* 0x000fc8000fffe13f */
[----:B------:R-:W-:Y:S02]  /*0340*/  USHF.L.U32 UR7, UR6, 0xb, URZ ;  /* 0x0000000b06077899 */ /* 0x000fe4000800063f */
[----:B------:R-:W-:Y:S01]  /*0350*/  USHF.L.U32 UR6, UR6, 0x1, URZ ;  /* 0x0000000106067899 */ /* 0x000fe2000800063f */
[----:B------:R-:W0:Y:S03]  /*0360*/  FENCE.VIEW.ASYNC.S ;  /* 0x00000000000073c6 */ /* 0x000e260000000000 */
[----:B0-----:R3:W4:Y:S08]  /*0370*/  SYNCS.EXCH.64 URZ, [UR8+0x38830], UR4 ;  /* 0x03883004083f75b2 */ /* 0x0017300008000100 */
[----:B------:R3:W0:Y:S01]  /*0380*/  SYNCS.EXCH.64 URZ, [UR8+0x38840], UR6 ;  /* 0x03884006083f75b2 */ /* 0x0006220008000100 */
[----:B------:R3:W0:Y:S01]  /*0390*/  SYNCS.EXCH.64 URZ, [UR8+0x38838], UR4 ;  /* 0x03883804083f75b2 */ /* 0x0006220008000100 */
[----:B------:R3:W0:Y:S02]  /*03a0*/  SYNCS.EXCH.64 URZ, [UR8+0x38848], UR6 ;  /* 0x03884806083f75b2 */ /* 0x0006240008000100 */
[----:B---3--:R-:W-:Y:S01]  /*03b0*/  NOP ;  /* 0x0000000000007918 */ /* 0x008fe20000000000 */
.L_x_2:
[----:B------:R-:W3:Y:S01]  /*03c0*/  SHFL.IDX PT, R3, R2, RZ, 0x1f ;  /* 0x00001fff02037589 */ /* 0x000ee200000e0000 */
[----:B------:R-:W-:Y:S01]  /*03d0*/  NOP ;  /* 0x0000000000007918 */ /* 0x000fe20000000000 */
[----:B---3--:R-:W-:-:S13]  /*03e0*/  ISETP.NE.AND P0, PT, R3, RZ, PT ;  /* 0x000000ff0300720c */ /* 0x008fda0003f05270 */
        /* <DEDUP_REMOVED lines=14> */
[----:B0-----:R3:W0:Y:S08]  /*04d0*/  SYNCS.EXCH.64 URZ, [UR8+0x38850], UR4 ;  /* 0x03885004083f75b2 */ /* 0x0016300008000100 */
[----:B------:R3:W0:Y:S01]  /*04e0*/  SYNCS.EXCH.64 URZ, [UR8+0x38860], UR6 ;  /* 0x03886006083f75b2 */ /* 0x0006220008000100 */
[----:B------:R3:W0:Y:S01]  /*04f0*/  SYNCS.EXCH.64 URZ, [UR8+0x38858], UR4 ;  /* 0x03885804083f75b2 */ /* 0x0006220008000100 */
[----:B------:R3:W0:Y:S02]  /*0500*/  SYNCS.EXCH.64 URZ, [UR8+0x38868], UR6 ;  /* 0x03886806083f75b2 */ /* 0x0006240008000100 */
[----:B---3--:R-:W-:Y:S01]  /*0510*/  NOP ;  /* 0x0000000000007918 */ /* 0x008fe20000000000 */
.L_x_3:
[----:B------:R-:W3:Y:S01]  /*0520*/  SHFL.IDX PT, R3, R2, RZ, 0x1f ;  /* 0x00001fff02037589 */ /* 0x000ee200000e0000 */
[----:B------:R-:W-:Y:S01]  /*0530*/  NOP ;  /* 0x0000000000007918 */ /* 0x000fe20000000000 */
[----:B---3--:R-:W-:-:S13]  /*0540*/  ISETP.NE.AND P0, PT, R3, RZ, PT ;  /* 0x000000ff0300720c */ /* 0x008fda0003f05270 */
[----:B------:R-:W-:Y:S05]  /*0550*/  @P0 BRA `(.L_x_4) ;  /* 0x0000000000380947 */ /* 0x000fea0003800000 */
[----:B0-----:R-:W0:Y:S01]  /*0560*/  S2UR UR5, SR_CgaCtaId ;  /* 0x00000000000579c3 */ /* 0x001e220000008800 */
[----:B------:R-:W-:Y:S01]  /*0570*/  UMOV UR4, 0x400 ;  /* 0x0000040000047882 */ /* 0x000fe20000000000 */
[----:B------:R-:W-:Y:S01]  /*0580*/  UMOV UR7, 0x1 ;  /* 0x0000000100077882 */ /* 0x000fe20000000000 */
[----:B------:R-:W-:Y:S01]  /*0590*/  ELECT P0, URZ, PT ;  /* 0x00000000003f782f */ /* 0x000fe20003800000 */
[----:B0-----:R-:W-:Y:S02]  /*05a0*/  ULEA UR6, UR5, UR4, 0x18 ;  /* 0x0000000405067291 */ /* 0x001fe4000f8ec03f */
[----:B------:R-:W-:-:S04]  /*05b0*/  UIADD3 UR4, -UR7, 0x100000, URZ ;  /* 0x0010000007047890 */ /* 0x000fc8000fffe13f */
[----:B------:R-:W-:Y:S02]  /*05c0*/  USHF.L.U32 UR5, UR4, 0xb, URZ ;  /* 0x0000000b04057899 */ /* 0x000fe4000800063f */
[----:B------:R-:W-:Y:S01]  /*05d0*/  USHF.L.U32 UR4, UR4, 0x1, URZ ;  /* 0x0000000104047899 */ /* 0x000fe2000800063f */
[----:B------:R-:W0:Y:S11]  /*05e0*/  FENCE.VIEW.ASYNC.S ;  /* 0x00000000000073c6 */ /* 0x000e360000000000 */
[----:B0-----:R3:W0:Y:S01]  /*05f0*/  SYNCS.EXCH.64 URZ, [UR6+0x38870], UR4 ;  /* 0x03887004063f75b2 */ /* 0x0016220008000100 */
[----:B------:R3:W0:Y:S01]  /*0600*/  SYNCS.EXCH.64 URZ, [UR6+0x38880], UR4 ;  /* 0x03888004063f75b2 */ /* 0x0006220008000100 */
[----:B------:R3:W0:Y:S01]  /*0610*/  SYNCS.EXCH.64 URZ, [UR6+0x38878], UR4 ;  /* 0x03887804063f75b2 */ /* 0x0006220008000100 */
[----:B------:R3:W0:Y:S02]  /*0620*/  SYNCS.EXCH.64 URZ, [UR6+0x38888], UR4 ;  /* 0x03888804063f75b2 */ /* 0x0006240008000100 */
[----:B---3--:R-:W-:Y:S01]  /*0630*/  NOP ;  /* 0x0000000000007918 */ /* 0x008fe20000000000 */
.L_x_4:
        /* <DEDUP_REMOVED lines=22> */
.L_x_5:
        /* <DEDUP_REMOVED lines=22> */
.L_x_6:
[----:B0-----:R-:W-:Y:S01]  /*0900*/  UMOV UR4, 0x1 ;  /* 0x0000000100047882 */ /* 0x001fe20000000000 */
[----:B------:R-:W-:Y:S01]  /*0910*/  PLOP3.LUT P0, PT, PT, PT, UP0, 0x80, 0x0 ;  /* 0x000000000000781c */ /* 0x000fe20003f0f008 */
[----:B------:R-:W-:Y:S01]  /*0920*/  USEL UR4, UR4, 0x2, !UP0 ;  /* 0x0000000204047887 */ /* 0x000fe2000c000000 */
[----:B------:R-:W-:-:S05]  /*0930*/  NOP ;  /* 0x0000000000007918 */ /* 0x000fca0000000000 */
[----:B------:R-:W-:-:S05]  /*0940*/  IMAD.U32 R3, RZ, RZ, UR4 ;  /* 0x00000004ff037e24 */ /* 0x000fca000f8e00ff */
[----:B------:R0:W-:Y:S01]  /*0950*/  STL [R1+0x34], R3 ;  /* 0x0000340301007387 */ /* 0x0001e20000100800 */
[----:B-12-4-:R-:W-:Y:S06]  /*0960*/  BAR.SYNC.DEFER_BLOCKING 0x0 ;  /* 0x0000000000007b1d */ /* 0x016fec0000010000 */
[----:B------:R-:W-:Y:S05]  /*0970*/  @!P0 BRA `(.L_x_7) ;  /* 0x000000c000a88947 */ /* 0x000fea0003800000 */
.L_x_8:
[----:B------:R-:W-:-:S08]  /*0980*/  NOP ;  /* 0x0000000000007918 */ /* 0x000fd00000000000 */
[----:B------:R-:W1:Y:S02]  /*0990*/  USETMAXREG.TRY_ALLOC.CTAPOOL UP0, 0xf0 ;  /* 0x000000f0000079c8 */ /* 0x000e640008000600 */
[----:B-1----:R-:W-:-:S13]  /*09a0*/  PLOP3.LUT P0, PT, PT, PT, UP0, 0x80, 0x0 ;  /* 0x000000000000781c */ /* 0x002fda0003f0f008 */
[----:B------:R-:W-:Y:S05]  /*09b0*/  @!P0 BRA `(.L_x_8) ;  /* 0xfffffffc00f08947 */ /* 0x000fea000383ffff */
[----:B------:R-:W1:Y:S08]  /*09c0*/  S2UR UR4, SR_CTAID.X ;  /* 0x00000000000479c3 */ /* 0x000e700000002500 */
[----:B------:R-:W-:Y:S08]  /*09d0*/  BAR.ARV 0x8, 0x180 ;  /* 0x0206000000007b1d */ /* 0x000ff00000002000 */
[----:B------:R-:W1:Y:S02]  /*09e0*/  LDC R2, c[0x0][0xc34] ;  /* 0x00030d00ff027b82 */ /* 0x000e640000000800 */
[----:B-1----:R-:W-:-:S13]  /*09f0*/  ISETP.LE.AND P0, PT, R2, UR4, PT ;  /* 0x0000000402007c0c */ /* 0x002fda000bf03270 */
[----:B------:R-:W-:Y:S05]  /*0a00*/  @P0 EXIT ;  /* 0x000000000000094d */ /* 0x000fea0003800000 */
[----:B0-----:R-:W2:Y:S01]  /*0a10*/  LDL R3, [R1+0x34] ;  /* 0x0000340001037983 */ /* 0x001ea20000100800 */
[----:B------:R-:W-:Y:S01]  /*0a20*/  VIADD R0, R0, 0xffffff80 ;  /* 0xffffff8000007836 */ /* 0x000fe20000000000 */
[----:B------:R-:W-:Y:S01]  /*0a30*/  UMOV UR60, URZ ;  /* 0x0000003f003c7c82 */ /* 0x000fe20008000000 */
[----:B------:R-:W-:Y:S01]  /*0a40*/  IMAD.U32 R212, RZ, RZ, UR4 ;  /* 0x00000004ffd47e24 */ /* 0x000fe2000f8e00ff */
[----:B------:R-:W-:Y:S02]  /*0a50*/  UMOV UR4, URZ ;  /* 0x0000003f00047c82 */ /* 0x000fe40008000000 */
[----:B------:R-:W-:Y:S02]  /*0a60*/  IMAD.U32 R214, RZ, RZ, UR4 ;  /* 0x00000004ffd67e24 */ /* 0x000fe4000f8e00ff */
[----:B------:R-:W-:Y:S01]  /*0a70*/  IMAD.U32 R16, RZ, RZ, UR4 ;  /* 0x00000004ff107e24 */ /* 0x000fe2000f8e00ff */
[----:B--2---:R-:W-:Y:S02]  /*0a80*/  R2UR UR5, R3 ;  /* 0x00000000030572ca */ /* 0x004fe400000e0000 */
[----:B------:R-:W-:-:S04]  /*0a90*/  SHF.R.S32.HI R3, RZ, 0x1f, R0 ;  /* 0x0000001fff037819 */ /* 0x000fc80000011400 */
[CC--:B------:R-:W-:Y:S02]  /*0aa0*/  LEA.HI R2, R3.reuse, R0.reuse, RZ, 0x7 ;  /* 0x0000000003027211 */ /* 0x0c0fe400078f38ff */
[CC--:B------:R-:W-:Y:S02]  /*0ab0*/  LEA.HI R6, R3.reuse, R0.reuse, RZ, 0x5 ;  /* 0x0000000003067211 */ /* 0x0c0fe400078f28ff */
[----:B------:R-:W-:Y:S02]  /*0ac0*/  LOP3.LUT R5, R2, 0xffffff80, RZ, 0xc0, !PT ;  /* 0xffffff8002057812 */ /* 0x000fe400078ec0ff */
[CC--:B------:R-:W-:Y:S01]  /*0ad0*/  LEA.HI R4, R3.reuse, R0.reuse, RZ, 0x4 ;  /* 0x0000000003047211 */ /* 0x0c0fe200078f20ff */
[----:B------:R-:W-:Y:S01]  /*0ae0*/  IMAD.SHL.U32 R6, R6, 0x20, RZ ;  /* 0x0000002006067824 */ /* 0x000fe200078e00ff */
[CC--:B------:R-:W-:Y:S01]  /*0af0*/  LEA.HI R7, R3.reuse, R0.reuse, RZ, 0x2 ;  /* 0x0000000003077211 */ /* 0x0c0fe200078f10ff */
[----:B------:R-:W-:Y:S01]  /*0b00*/  IMAD.IADD R218, R0, 0x1, -R5 ;  /* 0x0000000100da7824 */ /* 0x000fe200078e0a05 */
[----:B------:R-:W-:Y:S01]  /*0b10*/  LEA.HI R213, R3, R0, RZ, 0x3 ;  /* 0x0000000003d57211 */ /* 0x000fe200078f18ff */
[----:B------:R-:W-:Y:S01]  /*0b20*/  ULOP3.LUT UR5, UR5, 0x1, URZ, 0xfc, !UPT ;  /* 0x0000000105057892 */ /* 0x000fe2000f8efc3f */
[----:B------:R-:W-:-:S02]  /*0b30*/  LOP3.LUT R13, R7, 0xfffffffc, RZ, 0xc0, !PT ;  /* 0xfffffffc070d7812 */ /* 0x000fc400078ec0ff */
[----:B------:R-:W-:Y:S02]  /*0b40*/  SHF.R.S32.HI R5, RZ, 0x1f, R218 ;  /* 0x0000001fff057819 */ /* 0x000fe400000114da */
[----:B------:R-:W-:Y:S01]  /*0b50*/  SHF.R.S32.HI R219, RZ, 0x7, R2 ;  /* 0x00000007ffdb7819 */ /* 0x000fe20000011402 */
[----:B------:R-:W-:Y:S01]  /*0b60*/  IMAD.IADD R13, R0, 0x1, -R13 ;  /* 0x00000001000d7824 */ /* 0x000fe200078e0a0d */
[----:B------:R-:W-:Y:S01]  /*0b70*/  LEA.HI R3, R5, R218, RZ, 0x2 ;  /* 0x000000da05037211 */ /* 0x000fe200078f10ff */
[----:B------:R-:W-:Y:S01]  /*0b80*/  IMAD.U32 R226, RZ, RZ, UR5 ;  /* 0x00000005ffe27e24 */ /* 0x000fe2000f8e00ff */
[----:B------:R-:W-:Y:S02]  /*0b90*/  LOP3.LUT R7, R4, 0x3fffff0, RZ, 0xc0, !PT ;  /* 0x03fffff004077812 */ /* 0x000fe400078ec0ff */
[--C-:B------:R-:W-:Y:S02]  /*0ba0*/  SHF.R.S32.HI R8, RZ, 0x2, R3.reuse ;  /* 0x00000002ff087819 */ /* 0x100fe40000011403 */
[----:B------:R-:W-:Y:S01]  /*0bb0*/  SHF.R.S32.HI R11, RZ, 0x1f, R3 ;  /* 0x0000001fff0b7819 */ /* 0x000fe20000011403 */
[----:B------:R-:W-:Y:S01]  /*0bc0*/  IMAD.IADD R7, R0, 0x1, -R7 ;  /* 0x0000000100077824 */ /* 0x000fe200078e0a07 */
[----:B------:R-:W-:-:S02]  /*0bd0*/  LOP3.LUT R23, R213, 0xfffffff8, RZ, 0xc0, !PT ;  /* 0xfffffff8d5177812 */ /* 0x000fc400078ec0ff */
[----:B------:R-:W-:Y:S02]  /*0be0*/  LEA.HI R11, R11, R8, RZ, 0x3 ;  /* 0x000000080b0b7211 */ /* 0x000fe400078f18ff */
[----:B------:R-:W-:Y:S01]  /*0bf0*/  LEA.HI R2, R2, R219, RZ, 0x1 ;  /* 0x000000db02027211 */ /* 0x000fe200078f08ff */
[----:B------:R-:W-:Y:S01]  /*0c00*/  IMAD.IADD R23, R0, 0x1, -R23 ;  /* 0x0000000100177824 */ /* 0x000fe200078e0a17 */
[----:B------:R-:W-:Y:S02]  /*0c10*/  LOP3.LUT R11, R11, 0xfffffff8, RZ, 0xc0, !PT ;  /* 0xfffffff80b0b7812 */ /* 0x000fe400078ec0ff */
[----:B------:R-:W-:Y:S01]  /*0c20*/  LEA.HI R5, R5, R218, RZ, 0x5 ;  /* 0x000000da05057211 */ /* 0x000fe200078f28ff */
[----:B------:R-:W-:Y:S01]  /*0c30*/  IMAD.SHL.U32 R17, R23, 0x8, RZ ;  /* 0x0000000817117824 */ /* 0x000fe200078e00ff */
[----:B------:R-:W-:Y:S01]  /*0c40*/  SHF.R.S32.HI R9, RZ, 0x4, R4 ;  /* 0x00000004ff097819 */ /* 0x000fe20000011404 */
[----:B------:R-:W-:Y:S01]  /*0c50*/  IMAD.IADD R8, R8, 0x1, -R11 ;  /* 0x0000000108087824 */ /* 0x000fe200078e0a0b */
[----:B------:R-:W-:Y:S01]  /*0c60*/  LOP3.LUT R2, R2, 0x3fffffe, RZ, 0xc0, !PT ;  /* 0x03fffffe02027812 */ /* 0x000fe200078ec0ff */
[C---:B------:R-:W-:Y:S01]  /*0c70*/  VIADD R22, R17.reuse, 0x40 ;  /* 0x0000004011167836 */ /* 0x040fe20000000000 */
[----:B------:R-:W-:Y:S01]  /*0c80*/  SHF.R.S32.HI R5, RZ, 0x5, R5 ;  /* 0x00000005ff057819 */ /* 0x000fe20000011405 */
[----:B------:R-:W-:Y:S01]  /*0c90*/  VIADD R19, R17, 0x80 ;  /* 0x0000008011137836 */ /* 0x000fe20000000000 */
[----:B------:R-:W-:Y:S01]  /*0ca0*/  LEA.HI R4, R4, R9, RZ, 0x1 ;  /* 0x0000000904047211 */ /* 0x000fe200078f08ff */
[----:B------:R-:W-:Y:S01]  /*0cb0*/  IMAD.IADD R2, R219, 0x1, -R2 ;  /* 0x00000001db027824 */ /* 0x000fe200078e0a02 */
[----:B------:R-:W-:Y:S01]  /*0cc0*/  LEA.HI R0, R13, R13, RZ, 0x1 ;  /* 0x0000000d0d007211 */ /* 0x000fe200078f08ff */
[----:B------:R-:W-:Y:S01]  /*0cd0*/  IMAD R5, R5, 0x10, R8 ;  /* 0x0000001005057824 */ /* 0x000fe200078e0208 */
[----:B------:R-:W-:Y:S01]  /*0ce0*/  LOP3.LUT R6, R6, 0xfffffc00, RZ, 0xc0, !PT ;  /* 0xfffffc0006067812 */ /* 0x000fe200078ec0ff */
[----:B------:R-:W-:Y:S01]  /*0cf0*/  VIADD R18, R17, 0xc0 ;  /* 0x000000c011127836 */ /* 0x000fe20000000000 */
[----:B------:R-:W-:-:S02]  /*0d00*/  LOP3.LUT R4, R4, 0x1ffffffe, RZ, 0xc0, !PT ;  /* 0x1ffffffe04047812 */ /* 0x000fc400078ec0ff */
[----:B------:R-:W-:Y:S01]  /*0d10*/  LOP3.LUT R3, R3, 0x7ffffffc, RZ, 0xc0, !PT ;  /* 0x7ffffffc03037812 */ /* 0x000fe200078ec0ff */
[----:B------:R-:W-:Y:S01]  /*0d20*/  IMAD R7, R7, 0x40, R6 ;  /* 0x0000004007077824 */ /* 0x000fe200078e0206 */
[----:B------:R-:W-:Y:S01]  /*0d30*/  LOP3.LUT R0, R0, 0x1ffffffe, RZ, 0xc0, !PT ;  /* 0x1ffffffe00007812 */ /* 0x000fe200078ec0ff */
[----:B------:R-:W-:Y:S01]  /*0d40*/  IMAD.MOV.U32 R6, RZ, RZ, -0x2 ;  /* 0xfffffffeff067424 */ /* 0x000fe200078e00ff */
[----:B------:R-:W-:Y:S01]  /*0d50*/  IADD3 R4, R9, -R4, RZ ;  /* 0x8000000409047210 */ /* 0x000fe20007ffe0ff */
[----:B------:R-:W-:Y:S01]  /*0d60*/  IMAD.IADD R3, R218, 0x1, -R3 ;  /* 0x00000001da037824 */ /* 0x000fe200078e0a03 */
[----:B------:R-:W-:Y:S01]  /*0d70*/  LEA R220, R2, R5, 0x6 ;  /* 0x0000000502dc7211 */ /* 0x000fe200078e30ff */
[----:B------:R-:W-:Y:S01]  /*0d80*/  IMAD.IADD R221, R13, 0x1, -R0 ;  /* 0x000000010ddd7824 */ /* 0x000fe200078e0a00 */
[----:B------:R-:W-:Y:S01]  /*0d90*/  SHF.R.S32.HI R213, RZ, 0x3, R213 ;  /* 0x00000003ffd57819 */ /* 0x000fe200000114d5 */
[----:B------:R-:W-:Y:S01]  /*0da0*/  IMAD R224, R4, 0x8, R7 ;  /* 0x0000000804e07824 */ /* 0x000fe200078e0207 */
[----:B------:R-:W-:Y:S01]  /*0db0*/  SHF.R.S32.HI R229, RZ, 0x1f, R22 ;  /* 0x0000001fffe57819 */ /* 0x000fe20000011416 */
[----:B------:R-:W-:Y:S01]  /*0dc0*/  IMAD R225, R3, R6, 0x50 ;  /* 0x0000005003e17424 */ /* 0x000fe200078e0206 */
[----:B------:R-:W-:Y:S01]  /*0dd0*/  SHF.R.S32.HI R228, RZ, 0x1f, R19 ;  /* 0x0000001fffe47819 */ /* 0x000fe20000011413 */
[----:B------:R-:W-:Y:S01]  /*0de0*/  IMAD R221, R221, 0x8, R220 ;  /* 0x00000008dddd7824 */ /* 0x000fe200078e02dc */
[----:B------:R-:W-:-:S07]  /*0df0*/  SHF.R.S32.HI R227, RZ, 0x1f, R18 ;  /* 0x0000001fffe37819 */ /* 0x000fce0000011412 */
.L_x_37:
[----:B------:R-:W0:Y:S01]  /*0e00*/  SHFL.IDX PT, R0, R219, RZ, 0x1f ;  /* 0x00001fffdb007589 */ /* 0x000e2200000e0000 */
[----:B-1----:R-:W1:Y:S01]  /*0e10*/  S2UR UR4, SR_CgaCtaId ;  /* 0x00000000000479c3 */ /* 0x002e620000008800 */
[----:B------:R-:W-:Y:S01]  /*0e20*/  ULDC.64 UR6, c[0x0][0x418] ;  /* 0x0001060000067ab9 */ /* 0x000fe20000000a00 */
[----:B------:R-:W-:Y:S01]  /*0e30*/  ULDC UR5, c[0x0][0xc38] ;  /* 0x00030e0000057ab9 */ /* 0x000fe20000000800 */
[----:B------:R-:W-:Y:S01]  /*0e40*/  UISETP.NE.U32.AND UP0, UPT, UR6, URZ, UPT ;  /* 0x0000003f0600728c */ /* 0x000fe2000bf05070 */
[----:B------:R-:W-:Y:S01]  /*0e50*/  R2UR UR13, R212 ;  /* 0x00000000d40d72ca */ /* 0x000fe200000e0000 */
[----:B------:R-:W-:Y:S02]  /*0e60*/  UISETP.NE.AND UP1, UPT, UR5, 0x1, UPT ;  /* 0x000000010500788c */ /* 0x000fe4000bf25270 */
[----:B------:R-:W-:Y:S01]  /*0e70*/  UISETP.NE.AND.EX UP0, UPT, UR7, URZ, UPT, UP0 ;  /* 0x0000003f0700728c */ /* 0x000fe2000bf05300 */
[----:B------:R-:W-:Y:S01]  /*0e80*/  ULDC UR5, c[0x0][0xc44] ;  /* 0x0003110000057ab9 */ /* 0x000fe20000000800 */
[----:B------:R-:W-:Y:S01]  /*0e90*/  UMOV UR36, 0x400 ;  /* 0x0000040000247882 */ /* 0x000fe20000000000 */
[----:B------:R-:W-:Y:S01]  /*0ea0*/  UISETP.NE.AND UP2, UPT, UR5, 0x1, UPT ;  /* 0x000000010500788c */ /* 0x000fe2000bf45270 */
[----:B------:R-:W-:Y:S01]  /*0eb0*/  ULDC UR61, c[0x0][0x424] ;  /* 0x00010900003d7ab9 */ /* 0x000fe20000000800 */
[----:B------:R-:W-:Y:S01]  /*0ec0*/  ULDC UR10, c[0x0][0x2f0] ;  /* 0x0000bc00000a7ab9 */ /* 0x000fe20000000800 */
[----:B------:R-:W-:-:S03]  /*0ed0*/  USEL UR61, UR61, 0x1, UP0 ;  /* 0x000000013d3d7887 */ /* 0x000fc60008000000 */
[----:B------:R-:W-:Y:S01]  /*0ee0*/  @UP1 ULDC UR12, c[0x0][0xc40] ;  /* 0x00031000000c1ab9 */ /* 0x000fe20000000800 */
[----:B------:R-:W-:Y:S01]  /*0ef0*/  UMOV UR14, UR13 ;  /* 0x0000000d000e7c82 */ /* 0x000fe20008000000 */
[----:B------:R-:W-:-:S03]  /*0f00*/  UIMAD UR61, UR61, UR10, URZ ;  /* 0x0000000a3d3d72a4 */ /* 0x000fc6000f8e023f */
[----:B------:R-:W-:Y:S01]  /*0f10*/  @UP2 ULDC.64 UR8, c[0x0][0xc48] ;  /* 0x0003120000082ab9 */ /* 0x000fe20000000a00 */
[----:B0-----:R-:W-:Y:S01]  /*0f20*/  R2UR UR6, R0 ;  /* 0x00000000000672ca */ /* 0x001fe200000e0000 */
[----:B-1----:R-:W-:-:S03]  /*0f30*/  ULEA UR36, UR4, UR36, 0x18 ;  /* 0x0000002404247291 */ /* 0x002fc6000f8ec03f */
[----:B------:R-:W-:Y:S01]  /*0f40*/  @UP1 ULDC UR4, c[0x0][0xc3c] ;  /* 0x00030f0000041ab9 */ /* 0x000fe20000000800 */
[----:B------:R-:W-:Y:S02]  /*0f50*/  UIADD3 UR11, UR36, 0x14400, URZ ;  /* 0x00014400240b7890 */ /* 0x000fe4000fffe03f */
[----:B------:R-:W-:Y:S02]  /*0f60*/  UIMAD.WIDE.U32 UR4, UR13, UR4, URZ ;  /* 0x000000040d0472a5 */ /* 0x000fe4000f8e003f */
[----:B------:R-:W-:Y:S02]  /*0f70*/  ULOP3.LUT UP0, URZ, UR11, 0x9f, URZ, 0xc0, !UPT ;  /* 0x0000009f0b3f7892 */ /* 0x000fe4000f80c03f */
[----:B------:R-:W-:Y:S02]  /*0f80*/  @UP1 USHF.R.U32.HI UR14, URZ, UR12, UR5 ;  /* 0x0000000c3f0e1299 */ /* 0x000fe40008011605 */
[----:B------:R-:W-:Y:S02]  /*0f90*/  ULEA.HI UR7, UR6, UR6, URZ, 0x1 ;  /* 0x0000000606077291 */ /* 0x000fe4000f8f083f */
[----:B------:R-:W-:Y:S01]  /*0fa0*/  UIMAD.WIDE.U32 UR4, UR14, UR8, URZ ;  /* 0x000000080e0472a5 */ /* 0x000fe2000f8e003f */
[----:B------:R-:W-:Y:S01]  /*0fb0*/  PLOP3.LUT P0, PT, PT, PT, UP0, 0x80, 0x0 ;  /* 0x000000000000781c */ /* 0x000fe20003f0f008 */
[----:B------:R-:W-:Y:S01]  /*0fc0*/  ULOP3.LUT UR7, UR7, 0x1e, URZ, 0xc0, !UPT ;  /* 0x0000001e07077892 */ /* 0x000fe2000f8ec03f */
[----:B------:R-:W-:Y:S01]  /*0fd0*/  IMAD.U32 R216, RZ, RZ, UR14 ;  /* 0x0000000effd87e24 */ /* 0x000fe2000f8e00ff */
[----:B------:R-:W-:Y:S01]  /*0fe0*/  UMOV UR10, UR14 ;  /* 0x0000000e000a7c82 */ /* 0x000fe20008000000 */
[----:B------:R-:W-:-:S02]  /*0ff0*/  @UP2 USHF.R.U32.HI UR10, URZ, UR9, UR5 ;  /* 0x000000093f0a2299 */ /* 0x000fc40008011605 */
[----:B------:R-:W-:Y:S02]  /*1000*/  UIADD3 UR7, UR6, -UR7, URZ ;  /* 0x8000000706077290 */ /* 0x000fe4000fffe03f */
[----:B------:R-:W-:Y:S02]  /*1010*/  UIADD3 UR6, UR61, 0x4f, URZ ;  /* 0x0000004f3d067890 */ /* 0x000fe4000fffe03f */
[----:B------:R-:W-:Y:S01]  /*1020*/  ULEA UR8, UR7, UR11, 0xd ;  /* 0x0000000b07087291 */ /* 0x000fe2000f8e683f */
[----:B------:R-:W-:Y:S01]  /*1030*/  IMAD.U32 R215, RZ, RZ, UR10 ;  /* 0x0000000affd77e24 */ /* 0x000fe2000f8e00ff */
[----:B------:R-:W-:Y:S02]  /*1040*/  UIMAD.WIDE UR6, UR6, 0x66666667, URZ ;  /* 0x66666667060678a5 */ /* 0x000fe4000f8e023f */
[----:B------:R-:W-:Y:S02]  /*1050*/  USHF.R.U32.HI UR8, URZ, 0x4, UR8 ;  /* 0x000000043f087899 */ /* 0x000fe40008011608 */
[----:B------:R-:W-:-:S02]  /*1060*/  USHF.R.U32.HI UR4, URZ, 0x1f, UR7 ;  /* 0x0000001f3f047899 */ /* 0x000fc40008011607 */
[----:B------:R-:W-:Y:S02]  /*1070*/  ULOP3.LUT UR37, UR8, 0x3fff, URZ, 0xc0, !UPT ;  /* 0x00003fff08257892 */ /* 0x000fe4000f8ec03f */
[----:B------:R-:W-:-:S03]  /*1080*/  ULEA.HI.SX32 UR5, UR7, UR4, 0x1b ;  /* 0x0000000407057291 */ /* 0x000fc6000f8fda3f */
[----:B------:R-:W-:Y:S02]  /*1090*/  UMOV UR4, UR13 ;  /* 0x0000000d00047c82 */ /* 0x000fe40008000000 */
[----:B------:R-:W-:Y:S01]  /*10a0*/  MOV R217, UR4 ;  /* 0x0000000400d97c02 */ /* 0x000fe20008000f00 */
[----:B------:R-:W-:Y:S01]  /*10b0*/  IMAD.U32 R152, RZ, RZ, UR5 ;  /* 0x00000005ff987e24 */ /* 0x000fe2000f8e00ff */
[----:B---3--:R-:W-:Y:S06]  /*10c0*/  @!P0 BRA `(.L_x_9) ;  /* 0x0000000000408947 */ /* 0x008fec0003800000 */
[----:B------:R-:W-:Y:S01]  /*10d0*/  MOV R0, 0x0 ;  /* 0x0000000000007802 */ /* 0x000fe20000000f00 */
[----:B------:R-:W-:Y:S01]  /*10e0*/  ULDC.64 UR4, c[0x4][0x1b8] ;  /* 0x01006e0000047ab9 */ /* 0x000fe20000000a00 */
[----:B------:R-:W-:Y:S01]  /*10f0*/  ULDC.64 UR6, c[0x4][0x138] ;  /* 0x01004e0000067ab9 */ /* 0x000fe20000000a00 */
[----:B------:R-:W-:Y:S01]  /*1100*/  IMAD.U32 R4, RZ, RZ, UR4 ;  /* 0x00000004ff047e24 */ /* 0x000fe2000f8e00ff */
[----:B------:R0:W1:Y:S01]  /*1110*/  LDC.64 R2, c[0x4][R0] ;  /* 0x0100000000027b82 */ /* 0x0000620000000a00 */
[----:B------:R-:W-:Y:S01]  /*1120*/  IMAD.U32 R5, RZ, RZ, UR5 ;  /* 0x00000005ff057e24 */ /* 0x000fe2000f8e00ff */
[----:B------:R-:W-:Y:S01]  /*1130*/  ULDC.64 UR4, c[0x4][0x1c0] ;  /* 0x0100700000047ab9 */ /* 0x000fe20000000a00 */
[----:B------:R-:W-:Y:S01]  /*1140*/  IMAD.U32 R10, RZ, RZ, UR6 ;  /* 0x00000006ff0a7e24 */ /* 0x000fe2000f8e00ff */
[----:B------:R-:W-:Y:S01]  /*1150*/  MOV R13, RZ ;  /* 0x000000ff000d7202 */ /* 0x000fe20000000f00 */
[----:B------:R-:W-:Y:S02]  /*1160*/  IMAD.U32 R6, RZ, RZ, UR4 ;  /* 0x00000004ff067e24 */ /* 0x000fe4000f8e00ff */
[----:B------:R-:W-:-:S02]  /*1170*/  IMAD.U32 R7, RZ, RZ, UR5 ;  /* 0x00000005ff077e24 */ /* 0x000fc4000f8e00ff */
[----:B------:R-:W-:Y:S02]  /*1180*/  IMAD.U32 R11, RZ, RZ, UR7 ;  /* 0x00000007ff0b7e24 */ /* 0x000fe4000f8e00ff */
[----:B------:R-:W-:Y:S02]  /*1190*/  IMAD.MOV.U32 R8, RZ, RZ, 0x70 ;  /* 0x00000070ff087424 */ /* 0x000fe400078e00ff */
[----:B0-----:R-:W-:-:S07]  /*11a0*/  IMAD.MOV.U32 R12, RZ, RZ, 0x1 ;  /* 0x00000001ff0c7424 */ /* 0x001fce00078e00ff */
[----:B------:R-:W-:-:S07]  /*11b0*/  LEPC R20, `(.L_x_9) ;  /* 0x000000001014794e */ /* 0x000fce0000000000 */
[----:B-1----:R-:W-:Y:S05]  /*11c0*/  CALL.ABS.NOINC R2 ;  /* 0x0000000002007343 */ /* 0x002fea0003c00000 */
.L_x_9:
[----:B------:R-:W-:Y:S02]  /*11d0*/  R2UR UR4, R214 ;  /* 0x00000000d60472ca */ /* 0x000fe400000e0000 */
[----:B------:R-:W-:-:S11]  /*11e0*/  R2UR UR5, R226 ;  /* 0x00000000e20572ca */ /* 0x000fd600000e0000 */
[----:B------:R-:W-:Y:S02]  /*11f0*/  ULOP3.LUT UR4, UR4, 0x1, URZ, 0xc0, !UPT ;  /* 0x0000000104047892 */ /* 0x000fe4000f8ec03f */
[----:B------:R-:W-:-:S04]  /*1200*/  IMAD.U32 R2, RZ, RZ, UR5 ;  /* 0x00000005ff027e24 */ /* 0x000fc8000f8e00ff */
[----:B------:R-:W-:Y:S01]  /*1210*/  IMAD.U32 R0, RZ, RZ, UR4 ;  /* 0x00000004ff007e24 */ /* 0x000fe2000f8e00ff */
[----:B------:R-:W-:-:S04]  /*1220*/  ISETP.NE.AND P0, PT, R2, 0x3, PT ;  /* 0x000000030200780c */ /* 0x000fc80003f05270 */
[----:B------:R-:W-:-:S04]  /*1230*/  SHF.L.U32 R0, R0, 0x1f, RZ ;  /* 0x0000001f00007819 */ /* 0x000fc800000006ff */
[----:B------:R-:W0:Y:S02]  /*1240*/  SYNCS.PHASECHK.TRANS64.TRYWAIT P1, [UR36+0x38800], R0 ;  /* 0x03880000ff0075a7 */ /* 0x000e240008020164 */
[----:B0-----:R-:W-:Y:S05]  /*1250*/  @!P1 BRA `(.L_x_10) ;  /* 0x00000108000c9947 */ /* 0x001fea0003800000 */
.L_x_138:
[----:B------:R-:W-:Y:S05]  /*1260*/  @!P0 BRA `(.L_x_11) ;  /* 0x0000000000048947 */ /* 0x000fea0003800000 */
[----:B------:R-:W-:Y:S01]  /*1270*/  BPT.TRAP 0x1 ;  /* 0x000000040000795c */ /* 0x000fe20000300000 */
.L_x_11:
[----:B------:R-:W-:Y:S01]  /*1280*/  R2UR UR4, R16 ;  /* 0x00000000100472ca */ /* 0x000fe200000e0000 */
[----:B0-----:R-:W-:-:S05]  /*1290*/  IMAD.U32 R0, RZ, RZ, UR60 ;  /* 0x0000003cff007e24 */ /* 0x001fca000f8e00ff */
[----:B------:R-:W-:-:S07]  /*12a0*/  LEA R0, R0, UR36, 0x3 ;  /* 0x0000002400007c11 */ /* 0x000fce000f8e18ff */
[----:B------:R-:W-:-:S05]  /*12b0*/  IMAD.U32 R3, RZ, RZ, UR4 ;  /* 0x00000004ff037e24 */ /* 0x000fca000f8e00ff */
[----:B------:R-:W-:-:S04]  /*12c0*/  SHF.L.U32 R3, R3, 0x1f, RZ ;  /* 0x0000001f03037819 */ /* 0x000fc800000006ff */
[----:B------:R0:W1:Y:S01]  /*12d0*/  SYNCS.PHASECHK.TRANS64.TRYWAIT P2, [R0+URZ+0x38830], R3 ;  /* 0x03883003000075a7 */ /* 0x000062000804017f */
[----:B------:R-:W-:Y:S05]  /*12e0*/  @!P0 BRA `(.L_x_12) ;  /* 0x0000000000048947 */ /* 0x000fea0003800000 */
[----:B------:R-:W-:Y:S01]  /*12f0*/  BPT.TRAP 0x1 ;  /* 0x000000040000795c */ /* 0x000fe20000300000 */
.L_x_12:
[----:B------:R-:W2:Y:S01]  /*1300*/  S2R R2, SR_TID.X ;  /* 0x0000000000027919 */ /* 0x000ea20000002100 */
[----:B------:R-:W-:Y:S01]  /*1310*/  IMAD.MOV.U32 R151, RZ, RZ, RZ ;  /* 0x000000ffff977224 */ /* 0x000fe200078e00ff */
[----:B--2---:R-:W-:-:S04]  /*1320*/  LOP3.LUT R2, R2, 0x7f, RZ, 0xc0, !PT ;  /* 0x0000007f02027812 */ /* 0x004fc800078ec0ff */
[----:B------:R-:W-:Y:S01]  /*1330*/  ISETP.NE.AND P1, PT, R2, RZ, PT ;  /* 0x000000ff0200720c */ /* 0x000fe20003f25270 */
[----:B-1----:R-:W-:-:S12]  /*1340*/  @P2 BRA `(.L_x_13) ;  /* 0x0000000000082947 */ /* 0x002fd80003800000 */
[----:B------:R-:W1:Y:S02]  /*1350*/  SYNCS.PHASECHK.TRANS64.TRYWAIT P2, [R0+URZ+0x38830], R3 ;  /* 0x03883003000075a7 */ /* 0x000e64000804017f */
[----:B-1----:R-:W-:Y:S05]  /*1360*/  @!P2 BRA `(.L_x_14) ;  /* 0x0000010400e0a947 */ /* 0x002fea0003800000 */
.L_x_13:
[----:B------:R-:W-:Y:S05]  /*1370*/  WARPSYNC.ALL ;  /* 0x0000000000007948 */ /* 0x000fea0003800000 */
[----:B------:R-:W-:Y:S01]  /*1380*/  UIADD3 UR36, UR36, 0x24400, URZ ;  /* 0x0002440024247890 */ /* 0x000fe2000fffe03f */
[----:B------:R-:W-:Y:S01]  /*1390*/  WARPGROUP.ARRIVE ;  /* 0x00000000000079c5 */ /* 0x000fe20000000000 */
[----:B------:R-:W-:Y:S01]  /*13a0*/  ULOP3.LUT UR5, UR37, 0x10000, URZ, 0xfc, !UPT ;  /* 0x0001000025057892 */ /* 0x000fe2000f8efc3f */
[----:B------:R-:W-:Y:S01]  /*13b0*/  P2R R20, PR, RZ, 0x1 ;  /* 0x00000001ff147803 */ /* 0x000fe20000000000 */
[----:B------:R-:W-:Y:S01]  /*13c0*/  USHF.R.U32.HI UR36, URZ, 0x4, UR36 ;  /* 0x000000043f247899 */ /* 0x000fe20008011624 */
[----:B01----:R-:W-:Y:S01]  /*13d0*/  @!P1 VIADD R0, R0, 0x38840 ;  /* 0x0003884000009836 */ /* 0x003fe20000000000 */
[----:B------:R-:W-:Y:S01]  /*13e0*/  UMOV UR9, 0x40000040 ;  /* 0x4000004000097882 */ /* 0x000fe20000000000 */
[----:B------:R-:W-:Y:S01]  /*13f0*/  UMOV UR11, 0x40000040 ;  /* 0x40000040000b7882 */ /* 0x000fe20000000000 */
[----:B------:R-:W-:Y:S01]  /*1400*/  ULOP3.LUT UR36, UR36, 0x3fff, URZ, 0xc0, !UPT ;  /* 0x00003fff24247892 */ /* 0x000fe2000f8ec03f */
[----:B------:R-:W-:Y:S01]  /*1410*/  IMAD.U32 R13, RZ, RZ, UR9 ;  /* 0x00000009ff0d7e24 */ /* 0x000fe2000f8e00ff */
[----:B------:R-:W-:Y:S01]  /*1420*/  UMOV UR8, UR5 ;  /* 0x0000000500087c82 */ /* 0x000fe20008000000 */
[----:B------:R-:W-:Y:S01]  /*1430*/  UMOV UR21, UR9 ;  /* 0x0000000900157c82 */ /* 0x000fe20008000000 */
[----:B------:R-:W-:Y:S01]  /*1440*/  ULOP3.LUT UR4, UR36, 0x10000, URZ, 0xfc, !UPT ;  /* 0x0001000024047892 */ /* 0x000fe2000f8efc3f */
[----:B------:R-:W-:Y:S01]  /*1450*/  IMAD.U32 R12, RZ, RZ, UR8 ;  /* 0x00000008ff0c7e24 */ /* 0x000fe2000f8e00ff */
[----:B------:R-:W-:Y:S01]  /*1460*/  UMOV UR20, UR8 ;  /* 0x0000000800147c82 */ /* 0x000fe20008000000 */
[----:B------:R-:W-:Y:S01]  /*1470*/  UMOV UR13, UR21 ;  /* 0x00000015000d7c82 */ /* 0x000fe20008000000 */
[----:B------:R-:W-:Y:S01]  /*1480*/  UMOV UR12, UR20 ;  /* 0x00000014000c7c82 */ /* 0x000fe20008000000 */
[----:B------:R-:W-:Y:S01]  /*1490*/  UMOV UR15, 0x40000040 ;  /* 0x40000040000f7882 */ /* 0x000fe20000000000 */
[----:B------:R-:W-:Y:S01]  /*14a0*/  IMAD.U32 R15, RZ, RZ, UR4 ;  /* 0x00000004ff0f7e24 */ /* 0x000fe2000f8e00ff */
[----:B------:R-:W-:Y:S01]  /*14b0*/  UIMAD UR4, UR60, 0xa00, UR4 ;  /* 0x00000a003c0478a4 */ /* 0x000fe2000f8e0204 */
[----:B------:R-:W-:Y:S01]  /*14c0*/  @!P1 PRMT R0, RZ, 0x654, R0 ;  /* 0x00000654ff009816 */ /* 0x000fe20000000000 */
[----:B------:R-:W-:Y:S01]  /*14d0*/  UMOV UR16, UR20 ;  /* 0x0000001400107c82 */ /* 0x000fe20008000000 */
[----:B------:R-:W-:Y:S01]  /*14e0*/  UMOV UR17, UR21 ;  /* 0x0000001500117c82 */ /* 0x000fe20008000000 */
[----:B------:R-:W-:Y:S01]  /*14f0*/  UIADD3 UR14, UR4, 0x100, URZ ;  /* 0x00000100040e7890 */ /* 0x000fe2000fffe03f */
[-C--:B------:R-:W-:Y:S01]  /*1500*/  MOV R150, R151.reuse ;  /* 0x0000009700967202 */ /* 0x080fe20000000f00 */
[----:B------:R-:W-:Y:S01]  /*1510*/  UIADD3 UR18, UR4, 0x180, URZ ;  /* 0x0000018004127890 */ /* 0x000fe2000fffe03f */
[--C-:B------:R-:W-:Y:S01]  /*1520*/  IMAD.MOV.U32 R149, RZ, RZ, R151.reuse ;  /* 0x000000ffff957224 */ /* 0x100fe200078e0097 */
[----:B------:R-:W-:Y:S01]  /*1530*/  UMOV UR10, UR4 ;  /* 0x00000004000a7c82 */ /* 0x000fe20008000000 */
[----:B------:R-:W-:Y:S01]  /*1540*/  UMOV UR19, 0x40000040 ;  /* 0x4000004000137882 */ /* 0x000fe20000000000 */
[----:B------:R-:W-:Y:S01]  /*1550*/  HGMMA.64x16x16.F32 R56, gdesc[UR8], RZ, !UPT, gsb0 ;  /* 0x00200000083879f0 */ /* 0x000fe2000c0008ff */
[----:B------:R-:W-:Y:S01]  /*1560*/  UIADD3 UR10, UR4, 0x80, URZ ;  /* 0x00000080040a7890 */ /* 0x000fe2000fffe03f */
[--C-:B------:R-:W-:Y:S01]  /*1570*/  IMAD.MOV.U32 R148, RZ, RZ, R151.reuse ;  /* 0x000000ffff947224 */ /* 0x100fe200078e0097 */
[----:B------:R-:W-:Y:S01]  /*1580*/  UMOV UR8, UR20 ;  /* 0x0000001400087c82 */ /* 0x000fe20008000000 */
[----:B------:R-:W-:Y:S01]  /*1590*/  UMOV UR9, UR21 ;  /* 0x0000001500097c82 */ /* 0x000fe20008000000 */
[----:B------:R-:W-:Y:S01]  /*15a0*/  UMOV UR11, 0x40000040 ;  /* 0x40000040000b7882 */ /* 0x000fe20000000000 */
[----:B------:R-:W-:Y:S01]  /*15b0*/  UIADD3 UR6, UR5, 0x2, URZ ;  /* 0x0000000205067890 */ /* 0x000fe2000fffe03f */
[--C-:B------:R-:W-:Y:S01]  /*15c0*/  IMAD.MOV.U32 R147, RZ, RZ, R151.reuse ;  /* 0x000000ffff937224 */ /* 0x100fe200078e0097 */
[----:B------:R-:W-:Y:S01]  /*15d0*/  UIADD3 UR7, UR4, 0x2, URZ ;  /* 0x0000000204077890 */ /* 0x000fe2000fffe03f */
[--C-:B------:R-:W-:Y:S01]  /*15e0*/  IMAD.MOV.U32 R146, RZ, RZ, R151.reuse ;  /* 0x000000ffff927224 */ /* 0x100fe200078e0097 */
[----:B------:R-:W-:Y:S01]  /*15f0*/  UIADD3 UR22, UR4, 0x400, URZ ;  /* 0x0000040004167890 */ /* 0x000fe2000fffe03f */
[--C-:B------:R-:W-:Y:S01]  /*1600*/  IMAD.MOV.U32 R145, RZ, RZ, R151.reuse ;  /* 0x000000ffff917224 */ /* 0x100fe200078e0097 */
[----:B------:R-:W-:Y:S01]  /*1610*/  UMOV UR23, 0x40000040 ;  /* 0x4000004000177882 */ /* 0x000fe20000000000 */
        /* <DEDUP_REMOVED lines=13> */
[-C--:B------:R-:W-:Y:S01]  /*16f0*/  MOV R140, R151.reuse ;  /* 0x00000097008c7202 */ /* 0x080fe20000000f00 */
        /* <DEDUP_REMOVED lines=13> */
[----:B------:R-:W-:Y:S01]  /*17d0*/  UISETP.GE.AND UP0, UPT, UR61, 0x51, UPT ;  /* 0x000000513d00788c */ /* 0x000fe2000bf06270 */
[--C-:B------:R-:W-:Y:S01]  /*17e0*/  IMAD.MOV.U32 R135, RZ, RZ, R151.reuse ;  /* 0x000000ffff877224 */ /* 0x100fe200078e0097 */
[-C--:B------:R-:W-:Y:S01]  /*17f0*/  MOV R130, R151.reuse ;  /* 0x0000009700827202 */ /* 0x080fe20000000f00 */
[--C-:B------:R-:W-:Y:S01]  /*1800*/  IMAD.MOV.U32 R134, RZ, RZ, R151.reuse ;  /* 0x000000ffff867224 */ /* 0x100fe200078e0097 */
[-C--:B------:R-:W-:Y:S01]  /*1810*/  MOV R120, R151.reuse ;  /* 0x0000009700787202 */ /* 0x080fe20000000f00 */
[--C-:B------:R-:W-:Y:S01]  /*1820*/  IMAD.MOV.U32 R133, RZ, RZ, R151.reuse ;  /* 0x000000ffff857224 */ /* 0x100fe200078e0097 */
[-C--:B------:R-:W-:Y:S01]  /*1830*/  MOV R110, R151.reuse ;  /* 0x00000097006e7202 */ /* 0x080fe20000000f00 */
[--C-:B------:R-:W-:Y:S01]  /*1840*/  IMAD.MOV.U32 R132, RZ, RZ, R151.reuse ;  /* 0x000000ffff847224 */ /* 0x100fe200078e0097 */
[-C--:B------:R-:W-:Y:S01]  /*1850*/  MOV R100, R151.reuse ;  /* 0x0000009700647202 */ /* 0x080fe20000000f00 */
[--C-:B------:R-:W-:Y:S01]  /*1860*/  IMAD.MOV.U32 R131, RZ, RZ, R151.reuse ;  /* 0x000000ffff837224 */ /* 0x100fe200078e0097 */
[----:B------:R-:W-:Y:S01]  /*1870*/  MOV R90, R151 ;  /* 0x00000097005a7202 */ /* 0x000fe20000000f00 */
[----:B------:R-:W-:Y:S01]  /*1880*/  IMAD.MOV.U32 R129, RZ, RZ, R151 ;  /* 0x000000ffff817224 */ /* 0x000fe200078e0097 */
[----:B------:R-:W-:-:S02]  /*1890*/  WARPGROUP.DEPBAR.LE gsb0, 0x0 ;  /* 0x00008000000079c5 */ /* 0x000fc40000010000 */
[----:B------:R-:W-:Y:S01]  /*18a0*/  WARPGROUP.ARRIVE ;  /* 0x00000000000079c5 */ /* 0x000fe20000000000 */
[--C-:B------:R-:W-:Y:S01]  /*18b0*/  IMAD.MOV.U32 R128, RZ, RZ, R151.reuse ;  /* 0x000000ffff807224 */ /* 0x100fe200078e0097 */
[-C--:B------:R-:W-:Y:S01]  /*18c0*/  MOV R80, R151.reuse ;  /* 0x0000009700507202 */ /* 0x080fe20000000f00 */
[--C-:B------:R-:W-:Y:S01]  /*18d0*/  IMAD.MOV.U32 R127, RZ, RZ, R151.reuse ;  /* 0x000000ffff7f7224 */ /* 0x100fe200078e0097 */
[----:B------:R-:W-:Y:S01]  /*18e0*/  MOV R70, R151 ;  /* 0x0000009700467202 */ /* 0x000fe20000000f00 */
[--C-:B------:R-:W-:Y:S01]  /*18f0*/  IMAD.MOV.U32 R126, RZ, RZ, R151.reuse ;  /* 0x000000ffff7e7224 */ /* 0x100fe200078e0097 */
[----:B------:R-:W-:Y:S01]  /*1900*/  HGMMA.64x16x16.F32 R48, gdesc[UR8], RZ, !UPT, gsb0 ;  /* 0x00200000083079f0 */ /* 0x000fe2000c0008ff */
[----:B------:R-:W-:Y:S01]  /*1910*/  UIADD3 UR10, UR4, 0x200, URZ ;  /* 0x00000200040a7890 */ /* 0x000fe2000fffe03f */
[--C-:B------:R-:W-:Y:S01]  /*1920*/  IMAD.MOV.U32 R125, RZ, RZ, R151.reuse ;  /* 0x000000ffff7d7224 */ /* 0x100fe200078e0097 */
[----:B------:R-:W-:Y:S01]  /*1930*/  UMOV UR8, UR20 ;  /* 0x0000001400087c82 */ /* 0x000fe20008000000 */
[----:B------:R-:W-:Y:S01]  /*1940*/  UMOV UR9, UR21 ;  /* 0x0000001500097c82 */ /* 0x000fe20008000000 */
[----:B------:R-:W-:Y:S01]  /*1950*/  UMOV UR11, 0x40000040 ;  /* 0x40000040000b7882 */ /* 0x000fe20000000000 */
[----:B------:R-:W-:-:S02]  /*1960*/  IMAD.MOV.U32 R124, RZ, RZ, R151 ;  /* 0x000000ffff7c7224 */ /* 0x000fc400078e0097 */
[--C-:B------:R-:W-:Y:S02]  /*1970*/  IMAD.MOV.U32 R123, RZ, RZ, R151.reuse ;  /* 0x000000ffff7b7224 */ /* 0x100fe400078e0097 */
[--C-:B------:R-:W-:Y:S02]  /*1980*/  IMAD.MOV.U32 R122, RZ, RZ, R151.reuse ;  /* 0x000000ffff7a7224 */ /* 0x100fe400078e0097 */
[--C-:B------:R-:W-:Y:S02]  /*1990*/  IMAD.MOV.U32 R121, RZ, RZ, R151.reuse ;  /* 0x000000ffff797224 */ /* 0x100fe400078e0097 */
[--C-:B------:R-:W-:Y:S02]  /*19a0*/  IMAD.MOV.U32 R119, RZ, RZ, R151.reuse ;  /* 0x000000ffff777224 */ /* 0x100fe400078e0097 */
[--C-:B------:R-:W-:Y:S02]  /*19b0*/  IMAD.MOV.U32 R118, RZ, RZ, R151.reuse ;  /* 0x000000ffff767224 */ /* 0x100fe400078e0097 */
        /* <DEDUP_REMOVED lines=16> */
[--C-:B------:R-:W-:Y:S01]  /*1ac0*/  IMAD.MOV.U32 R99, RZ, RZ, R151.reuse ;  /* 0x000000ffff637224 */ /* 0x100fe200078e0097 */
[----:B------:R-:W-:Y:S02]  /*1ad0*/  WARPGROUP.DEPBAR.LE gsb0, 0x0 ;  /* 0x00008000000079c5 */ /* 0x000fe40000010000 */
[----:B------:R-:W-:Y:S01]  /*1ae0*/  WARPGROUP.ARRIVE ;  /* 0x00000000000079c5 */ /* 0x000fe20000000000 */
[----:B------:R-:W-:-:S02]  /*1af0*/  IMAD.MOV.U32 R98, RZ, RZ, R151 ;  /* 0x000000ffff627224 */ /* 0x000fc400078e0097 */
[--C-:B------:R-:W-:Y:S02]  /*1b00*/  IMAD.MOV.U32 R97, RZ, RZ, R151.reuse ;  /* 0x000000ffff617224 */ /* 0x100fe400078e0097 */
[--C-:B------:R-:W-:Y:S01]  /*1b10*/  IMAD.MOV.U32 R96, RZ, RZ, R151.reuse ;  /* 0x000000ffff607224 */ /* 0x100fe200078e0097 */
[----:B------:R-:W-:Y:S01]  /*1b20*/  HGMMA.64x16x16.F32 R40, gdesc[UR12], RZ, !UPT, gsb0 ;  /* 0x002000000c2879f0 */ /* 0x000fe2000c0008ff */
[----:B------:R-:W-:Y:S01]  /*1b30*/  UMOV UR12, UR6 ;  /* 0x00000006000c7c82 */ /* 0x000fe20008000000 */
[----:B------:R-:W-:Y:S01]  /*1b40*/  UMOV UR13, 0x40000040 ;  /* 0x40000040000d7882 */ /* 0x000fe20000000000 */
[----:B------:R-:W-:Y:S01]  /*1b50*/  UMOV UR14, UR7 ;  /* 0x00000007000e7c82 */ /* 0x000fe20008000000 */
[----:B------:R-:W-:Y:S01]  /*1b60*/  UMOV UR15, 0x40000040 ;  /* 0x40000040000f7882 */ /* 0x000fe20000000000 */
[----:B------:R-:W-:Y:S01]  /*1b70*/  UMOV UR20, UR12 ;  /* 0x0000000c00147c82 */ /* 0x000fe20008000000 */
[----:B------:R-:W-:Y:S01]  /*1b80*/  UMOV UR21, UR13 ;  /* 0x0000000d00157c82 */ /* 0x000fe20008000000 */
[----:B------:R-:W-:Y:S01]  /*1b90*/  IMAD.U32 R10, RZ, RZ, UR12 ;  /* 0x0000000cff0a7e24 */ /* 0x000fe2000f8e00ff */
[----:B------:R-:W-:Y:S01]  /*1ba0*/  MOV R11, UR13 ;  /* 0x0000000d000b7c02 */ /* 0x000fe20008000f00 */
[----:B------:R-:W-:Y:S01]  /*1bb0*/  UIADD3 UR6, UR5, 0x4, URZ ;  /* 0x0000000405067890 */ /* 0x000fe2000fffe03f */
[--C-:B------:R-:W-:Y:S01]  /*1bc0*/  IMAD.MOV.U32 R95, RZ, RZ, R151.reuse ;  /* 0x000000ffff5f7224 */ /* 0x100fe200078e0097 */
[----:B------:R-:W-:Y:S01]  /*1bd0*/  UIADD3 UR7, UR4, 0x4, URZ ;  /* 0x0000000404077890 */ /* 0x000fe2000fffe03f */
        /* <DEDUP_REMOVED lines=19> */
[--C-:B------:R-:W-:Y:S01]  /*1d10*/  IMAD.MOV.U32 R73, RZ, RZ, R151.reuse ;  /* 0x000000ffff497224 */ /* 0x100fe200078e0097 */
[----:B------:R-:W-:Y:S02]  /*1d20*/  WARPGROUP.DEPBAR.LE gsb0, 0x0 ;  /* 0x00008000000079c5 */ /* 0x000fe40000010000 */
[----:B------:R-:W-:Y:S01]  /*1d30*/  WARPGROUP.ARRIVE ;  /* 0x00000000000079c5 */ /* 0x000fe20000000000 */
[--C-:B------:R-:W-:Y:S02]  /*1d40*/  IMAD.MOV.U32 R72, RZ, RZ, R151.reuse ;  /* 0x000000ffff487224 */ /* 0x100fe400078e0097 */
[--C-:B------:R-:W-:Y:S02]  /*1d50*/  IMAD.MOV.U32 R71, RZ, RZ, R151.reuse ;  /* 0x000000ffff477224 */ /* 0x100fe400078e0097 */
        /* <DEDUP_REMOVED lines=10> */
[----:B------:R-:W-:Y:S01]  /*1e00*/  IMAD.MOV.U32 R64, RZ, RZ, R151 ;  /* 0x000000ffff407224 */ /* 0x000fe200078e0097 */
[----:B------:R-:W-:Y:S02]  /*1e10*/  WARPGROUP.DEPBAR.LE gsb0, 0x0 ;  /* 0x00008000000079c5 */ /* 0x000fe40000010000 */
[----:B------:R-:W-:-:S06]  /*1e20*/  WARPGROUP.ARRIVE ;  /* 0x00000000000079c5 */ /* 0x000fcc0000000000 */
[----:B------:R-:W-:Y:S01]  /*1e30*/  HGMMA.64x16x16.F32 R24, gdesc[UR8], RZ, !UPT, gsb0 ;  /* 0x00200000081879f0 */ /* 0x000fe2000c0008ff */
[----:B------:R-:W-:Y:S01]  /*1e40*/  UIADD3 UR10, UR4, 0x82, URZ ;  /* 0x00000082040a7890 */ /* 0x000fe2000fffe03f */
[----:B------:R-:W-:Y:S01]  /*1e50*/  UMOV UR8, UR20 ;  /* 0x0000001400087c82 */ /* 0x000fe20008000000 */
[----:B------:R-:W-:Y:S01]  /*1e60*/  UMOV UR9, UR21 ;  /* 0x0000001500097c82 */ /* 0x000fe20008000000 */
[----:B------:R-:W-:Y:S01]  /*1e70*/  UMOV UR11, 0x40000040 ;  /* 0x40000040000b7882 */ /* 0x000fe20000000000 */
[----:B------:R-:W-:Y:S02]  /*1e80*/  WARPGROUP.DEPBAR.LE gsb0, 0x0 ;  /* 0x00008000000079c5 */ /* 0x000fe40000010000 */
[----:B------:R-:W-:-:S06]  /*1e90*/  WARPGROUP.ARRIVE ;  /* 0x00000000000079c5 */ /* 0x000fcc0000000000 */
[----:B------:R-:W-:Y:S01]  /*1ea0*/  HGMMA.64x16x16.F32 R56, gdesc[UR12], R56, gsb0 ;  /* 0x002000000c3879f0 */ /* 0x000fe20008000838 */
        /* <DEDUP_REMOVED lines=14> */
[----:B------:R-:W-:Y:S01]  /*1f90*/  UMOV UR12, UR6 ;  /* 0x00000006000c7c82 */ /* 0x000fe20008000000 */
[----:B------:R-:W-:Y:S01]  /*1fa0*/  UMOV UR13, 0x40000040 ;  /* 0x40000040000d7882 */ /* 0x000fe20000000000 */
[----:B------:R-:W-:Y:S01]  /*1fb0*/  UMOV UR14, UR7 ;  /* 0x00000007000e7c82 */ /* 0x000fe20008000000 */
[----:B------:R-:W-:Y:S01]  /*1fc0*/  UMOV UR15, 0x40000040 ;  /* 0x40000040000f7882 */ /* 0x000fe20000000000 */
[----:B------:R-:W-:Y:S01]  /*1fd0*/  UMOV UR20, UR12 ;  /* 0x0000000c00147c82 */ /* 0x000fe20008000000 */
[----:B------:R-:W-:Y:S01]  /*1fe0*/  UMOV UR21, UR13 ;  /* 0x0000000d00157c82 */ /* 0x000fe20008000000 */
[----:B------:R-:W-:Y:S01]  /*1ff0*/  IMAD.U32 R8, RZ, RZ, UR12 ;  /* 0x0000000cff087e24 */ /* 0x000fe2000f8e00ff */
[----:B------:R-:W-:Y:S01]  /*2000*/  UIADD3 UR6, UR5, 0x6, URZ ;  /* 0x0000000605067890 */ /* 0x000fe2000fffe03f */
[----:B------:R-:W-:Y:S01]  /*2010*/  IMAD.U32 R9, RZ, RZ, UR13 ;  /* 0x0000000dff097e24 */ /* 0x000fe2000f8e00ff */
[----:B------:R-:W-:Y:S01]  /*2020*/  UIADD3 UR7, UR4, 0x6, URZ ;  /* 0x0000000604077890 */ /* 0x000fe2000fffe03f */
[----:B------:R-:W-:-:S02]  /*2030*/  WARPGROUP.DEPBAR.LE gsb0, 0x0 ;  /* 0x00008000000079c5 */ /* 0x000fc40000010000 */
        /* <DEDUP_REMOVED lines=46> */
[----:B------:R-:W-:Y:S01]  /*2320*/  UMOV UR16, UR8 ;  /* 0x0000000800107c82 */ /* 0x000fe20008000000 */
[----:B------:R-:W-:Y:S01]  /*2330*/  UMOV UR17, UR9 ;  /* 0x0000000900117c82 */ /* 0x000fe20008000000 */
[----:B------:R-:W-:Y:S02]  /*2340*/  UIADD3 UR6, UR5, 0x400, URZ ;  /* 0x0000040005067890 */ /* 0x000fe4000fffe03f */
[----:B------:R-:W-:Y:S01]  /*2350*/  UIADD3 UR7, UR4, 0x704, URZ ;  /* 0x0000070404077890 */ /* 0x000fe2000fffe03f */
[----:B------:R-:W-:-:S02]  /*2360*/  WARPGROUP.DEPBAR.LE gsb0, 0x0 ;  /* 0x00008000000079c5 */ /* 0x000fc40000010000 */
        /* <DEDUP_REMOVED lines=13> */
[----:B------:R-:W-:Y:S01]  /*2440*/  UMOV UR12, UR6 ;  /* 0x00000006000c7c82 */ /* 0x000fe20008000000 */
[----:B------:R-:W-:Y:S01]  /*2450*/  UMOV UR13, 0x40000040 ;  /* 0x40000040000d7882 */ /* 0x000fe20000000000 */
[----:B------:R-:W-:Y:S01]  /*2460*/  UMOV UR15, 0x40000040 ;  /* 0x40000040000f7882 */ /* 0x000fe20000000000 */
[----:B------:R-:W-:Y:S01]  /*2470*/  UMOV UR20, UR12 ;  /* 0x0000000c00147c82 */ /* 0x000fe20008000000 */
[----:B------:R-:W-:Y:S01]  /*2480*/  UMOV UR21, UR13 ;  /* 0x0000000d00157c82 */ /* 0x000fe20008000000 */
[----:B------:R-:W-:Y:S01]  /*2490*/  UIADD3 UR6, UR5, 0x402, URZ ;  /* 0x0000040205067890 */ /* 0x000fe2000fffe03f */
[----:B------:R-:W-:Y:S02]  /*24a0*/  MOV R2, UR13 ;  /* 0x0000000d00027c02 */ /* 0x000fe40008000f00 */
[----:B------:R-:W-:Y:S01]  /*24b0*/  MOV R3, UR12 ;  /* 0x0000000c00037c02 */ /* 0x000fe20008000f00 */
        /* <DEDUP_REMOVED lines=11> */
[----:B------:R-:W-:Y:S01]  /*2570*/  ULDC UR11, c[0x0][0x988] ;  /* 0x00026200000b7ab9 */ /* 0x000fe20000000800 */
        /* <DEDUP_REMOVED lines=30> */
[----:B------:R-:W-:Y:S02]  /*2760*/  UMOV UR15, 0x40000040 ;  /* 0x40000040000f7882 */ /* 0x000fe40000000000 */
        /* <DEDUP_REMOVED lines=29> */
[----:B------:R-:W-:Y:S03]  /*2940*/  HGMMA.64x16x16.F32 R24, gdesc[UR16], R24, gsb0 ;  /* 0x00200000101879f0 */ /* 0x000fe60008000818 */
        /* <DEDUP_REMOVED lines=135> */
[----:B------:R-:W-:Y:S01]  /*31c0*/  UIADD3 UR7, UR4, 0x706, URZ ;  /* 0x0000070604077890 */ /* 0x000fe2000fffe03f */
        /* <DEDUP_REMOVED lines=11> */
[----:B------:R-:W-:Y:S01]  /*3280*/  UIADD3 UR6, UR5, 0xc00, URZ ;  /* 0x00000c0005067890 */ /* 0x000fe2000fffe03f */
[----:B------:R-:W-:Y:S01]  /*3290*/  ULDC UR10, c[0x0][0x9d8] ;  /* 0x00027600000a7ab9 */ /* 0x000fe20000000800 */
[----:B------:R-:W-:-:S02]  /*32a0*/  WARPGROUP.DEPBAR.LE gsb0, 0x0 ;  /* 0x00008000000079c5 */ /* 0x000fc40000010000 */
        /* <DEDUP_REMOVED lines=21> */
[----:B------:R-:W-:Y:S01]  /*3400*/  UMOV UR48, UR44 ;  /* 0x0000002c00307c82 */ /* 0x000fe20008000000 */
[----:B------:R-:W-:Y:S01]  /*3410*/  UMOV UR49, UR45 ;  /* 0x0000002d00317c82 */ /* 0x000fe20008000000 */
[----:B------:R-:W-:Y:S01]  /*3420*/  UIADD3 UR6, UR5, 0xc02, URZ ;  /* 0x00000c0205067890 */ /* 0x000fe2000fffe03f */
[----:B------:R-:W-:-:S02]  /*3430*/  WARPGROUP.DEPBAR.LE gsb0, 0x0 ;  /* 0x00008000000079c5 */ /* 0x000fc40000010000 */
[----:B------:R-:W-:-:S06]  /*3440*/  WARPGROUP.ARRIVE ;  /* 0x00000000000079c5 */ /* 0x000fcc0000000000 */
[----:B------:R-:W-:Y:S01]  /*3450*/  HGMMA.64x16x16.F32 R32, gdesc[UR40], R32, gsb0 ;  /* 0x00200000282079f0 */ /* 0x000fe20008000820 */
[----:B------:R-:W-:Y:S01]  /*3460*/  UMOV UR42, UR7 ;  /* 0x00000007002a7c82 */ /* 0x000fe20008000000 */
[----:B------:R-:W-:Y:S01]  /*3470*/  UMOV UR43, 0x40000040 ;  /* 0x40000040002b7882 */ /* 0x000fe20000000000 */
[----:B------:R-:W-:Y:S01]  /*3480*/  UIADD3 UR7, UR4, 0x980, URZ ;  /* 0x0000098004077890 */ /* 0x000fe2000fffe03f */
        /* <DEDUP_REMOVED lines=52> */
[----:B------:R-:W-:Y:S01]  /*37d0*/  UIADD3 UR6, UR4, 0x804, URZ ;  /* 0x0000080404067890 */ /* 0x000fe2000fffe03f */
[----:B------:R-:W-:Y:S01]  /*37e0*/  UMOV UR12, UR52 ;  /* 0x00000034000c7c82 */ /* 0x000fe20008000000 */
[----:B------:R-:W-:Y:S01]  /*37f0*/  UMOV UR13, UR53 ;  /* 0x00000035000d7c82 */ /* 0x000fe20008000000 */
[----:B------:R-:W-:Y:S01]  /*3800*/  UMOV UR56, UR52 ;  /* 0x0000003400387c82 */ /* 0x000fe20008000000 */
[----:B------:R-:W-:-:S03]  /*3810*/  UMOV UR57, UR53 ;  /* 0x0000003500397c82 */ /* 0x000fc60008000000 */
[----:B------:R-:W-:Y:S01]  /*3820*/  UMOV UR14, UR6 ;  /* 0x00000006000e7c82 */ /* 0x000fe20008000000 */
[----:B------:R-:W-:Y:S01]  /*3830*/  UIADD3 UR6, UR4, 0x984, URZ ;  /* 0x0000098404067890 */ /* 0x000fe2000fffe03f */
        /* <DEDUP_REMOVED lines=17> */
[----:B------:R-:W-:Y:S02]  /*3950*/  R2UR UR12, R3 ;  /* 0x00000000030c72ca */ /* 0x000fe400000e0000 */
[----:B------:R-:W-:Y:S01]  /*3960*/  R2UR UR13, R2 ;  /* 0x00000000020d72ca */ /* 0x000fe200000e0000 */
[----:B------:R-:W-:Y:S01]  /*3970*/  VIADD R2, R225, UR61 ;  /* 0x0000003de1027c36 */ /* 0x000fe20008000000 */
        /* <DEDUP_REMOVED lines=10> */
[----:B------:R-:W-:Y:S01]  /*3a20*/  R2UR UR5, R152 ;  /* 0x00000000980572ca */ /* 0x000fe200000e0000 */
[----:B------:R-:W-:Y:S01]  /*3a30*/  IMAD.U32 R7, RZ, RZ, UR57 ;  /* 0x00000039ff077e24 */ /* 0x000fe2000f8e00ff */
[----:B------:R-:W-:-:S11]  /*3a40*/  UMOV UR7, 0x40000040 ;  /* 0x4000004000077882 */ /* 0x000fd60000000000 */
[----:B------:R-:W-:Y:S01]  /*3a50*/  IMAD.U32 R3, RZ, RZ, UR5 ;  /* 0x00000005ff037e24 */ /* 0x000fe2000f8e00ff */
[----:B------:R-:W-:-:S03]  /*3a60*/  UMOV UR5, UR15 ;  /* 0x0000000f00057c82 */ /* 0x000fc60008000000 */
[----:B------:R-:W-:-:S05]  /*3a70*/  IMAD R2, R3, -0x50, R2 ;  /* 0xffffffb003027824 */ /* 0x000fca00078e0202 */
[C---:B------:R-:W-:Y:S02]  /*3a80*/  ISETP.GT.AND P6, PT, R2.reuse, RZ, PT ;  /* 0x000000ff0200720c */ /* 0x040fe40003fc4270 */
[C---:B------:R-:W-:Y:S02]  /*3a90*/  ISETP.GT.AND P5, PT, R2.reuse, 0x1, PT ;  /* 0x000000010200780c */ /* 0x040fe40003fa4270 */
[C---:B------:R-:W-:Y:S02]  /*3aa0*/  ISETP.GT.AND P4, PT, R2.reuse, 0x8, PT ;  /* 0x000000080200780c */ /* 0x040fe40003f84270 */
[C---:B------:R-:W-:Y:S02]  /*3ab0*/  ISETP.GT.AND P2, PT, R2.reuse, 0x9, PT ;  /* 0x000000090200780c */ /* 0x040fe40003f44270 */
[----:B------:R-:W-:Y:S01]  /*3ac0*/  ISETP.GT.AND P3, PT, R2, 0x10, PT ;  /* 0x000000100200780c */ /* 0x000fe20003f64270 */
        /* <DEDUP_REMOVED lines=17> */
[----:B------:R-:W-:Y:S01]  /*3be0*/  WARPGROUP.ARRIVE ;  /* 0x00000000000079c5 */ /* 0x000fe20000000000 */
[----:B------:R-:W-:Y:S01]  /*3bf0*/  FMUL.FTZ R56, R56, UR10 ;  /* 0x0000000a38387c20 */ /* 0x000fe20008410000 */
[----:B------:R-:W-:Y:S01]  /*3c00*/  FMUL.FTZ R57, R57, UR10 ;  /* 0x0000000a39397c20 */ /* 0x000fe20008410000 */
[----:B------:R-:W-:Y:S01]  /*3c10*/  FMUL.FTZ R60, R60, UR10 ;  /* 0x0000000a3c3c7c20 */ /* 0x000fe20008410000 */
[----:B------:R-:W-:Y:S01]  /*3c20*/  FMUL.FTZ R61, R61, UR10 ;  /* 0x0000000a3d3d7c20 */ /* 0x000fe20008410000 */
[----:B------:R-:W-:Y:S01]  /*3c30*/  FMUL.FTZ R58, R58, UR10 ;  /* 0x0000000a3a3a7c20 */ /* 0x000fe20008410000 */
[----:B------:R-:W-:Y:S01]  /*3c40*/  HGMMA.64x16x16.F32 R48, gdesc[UR56], R48, gsb0 ;  /* 0x00200000383079f0 */ /* 0x000fe20008000830 */
[----:B------:R-:W-:Y:S01]  /*3c50*/  UIADD3 UR58, UR4, 0x886, URZ ;  /* 0x00000886043a7890 */ /* 0x000fe2000fffe03f */
[----:B------:R-:W0:Y:S01]  /*3c60*/  MUFU.TANH R56, R56 ;  /* 0x0000003800387308 */ /* 0x000e220000002400 */
[----:B------:R-:W-:Y:S01]  /*3c70*/  UMOV UR56, UR14 ;  /* 0x0000000e00387c82 */ /* 0x000fe20008000000 */
[----:B------:R-:W-:Y:S01]  /*3c80*/  UMOV UR57, UR15 ;  /* 0x0000000f00397c82 */ /* 0x000fe20008000000 */
[----:B------:R-:W-:Y:S01]  /*3c90*/  UMOV UR59, 0x40000040 ;  /* 0x40000040003b7882 */ /* 0x000fe20000000000 */
[----:B------:R-:W-:Y:S01]  /*3ca0*/  FMUL.FTZ R59, R59, UR10 ;  /* 0x0000000a3b3b7c20 */ /* 0x000fe20008410000 */
[----:B------:R-:W-:Y:S01]  /*3cb0*/  FMUL.FTZ R62, R62, UR10 ;  /* 0x0000000a3e3e7c20 */ /* 0x000fe20008410000 */
[----:B------:R-:W-:-:S02]  /*3cc0*/  FMUL.FTZ R63, R63, UR10 ;  /* 0x0000000a3f3f7c20 */ /* 0x000fc40008410000 */
[----:B------:R-:W1:Y:S08]  /*3cd0*/  MUFU.TANH R57, R57 ;  /* 0x0000003900397308 */ /* 0x000e700000002400 */
[----:B------:R-:W2:Y:S01]  /*3ce0*/  MUFU.TANH R60, R60 ;  /* 0x0000003c003c7308 */ /* 0x000ea20000002400 */
[----:B0-----:R-:W-:-:S07]  /*3cf0*/  FSEL R56, R56, -INF , P6 ;  /* 0xff80000038387808 */ /* 0x001fce0003000000 */
[----:B------:R-:W0:Y:S01]  /*3d00*/  MUFU.TANH R61, R61 ;  /* 0x0000003d003d7308 */ /* 0x000e220000002400 */
[----:B-1----:R-:W-:-:S04]  /*3d10*/  FSEL R57, R57, -INF , P5 ;  /* 0xff80000039397808 */ /* 0x002fc80002800000 */
[----:B------:R-:W-:-:S03]  /*3d20*/  FMNMX.FTZ R3, R56, R57, !PT ;  /* 0x0000003938037209 */ /* 0x000fc60007810000 */
[----:B------:R-:W1:Y:S01]  /*3d30*/  MUFU.TANH R58, R58 ;  /* 0x0000003a003a7308 */ /* 0x000e620000002400 */
[----:B--2---:R-:W-:-:S04]  /*3d40*/  FSEL R60, R60, -INF , P4 ;  /* 0xff8000003c3c7808 */ /* 0x004fc80002000000 */
[----:B------:R-:W-:-:S03]  /*3d50*/  FMNMX.FTZ R4, R60, R3, !PT ;  /* 0x000000033c047209 */ /* 0x000fc60007810000 */
[----:B------:R-:W2:Y:S01]  /*3d60*/  MUFU.TANH R59, R59 ;  /* 0x0000003b003b7308 */ /* 0x000ea20000002400 */
[----:B0-----:R-:W-:-:S04]  /*3d70*/  FSEL R61, R61, -INF , P2 ;  /* 0xff8000003d3d7808 */ /* 0x001fc80001000000 */
[----:B------:R-:W-:-:S03]  /*3d80*/  FMNMX.FTZ R3, R61, R4, !PT ;  /* 0x000000043d037209 */ /* 0x000fc60007810000 */
[----:B------:R-:W0:Y:S01]  /*3d90*/  MUFU.TANH R62, R62 ;  /* 0x0000003e003e7308 */ /* 0x000e220000002400 */
[----:B-1----:R-:W-:Y:S01]  /*3da0*/  FSEL R58, R58, -INF , P6 ;  /* 0xff8000003a3a7808 */ /* 0x002fe20003000000 */
        /* <DEDUP_REMOVED lines=9> */
[----:B------:R-:W1:Y:S01]  /*3e40*/  MUFU.TANH R48, R48 ;  /* 0x0000003000307308 */ /* 0x000e620000002400 */
[----:B------:R-:W-:Y:S01]  /*3e50*/  UMOV UR56, UR14 ;  /* 0x0000000e00387c82 */ /* 0x000fe20008000000 */
[----:B------:R-:W-:Y:S01]  /*3e60*/  UMOV UR57, UR15 ;  /* 0x0000000f00397c82 */ /* 0x000fe20008000000 */
[----:B------:R-:W-:Y:S01]  /*3e70*/  UMOV UR59, 0x40000040 ;  /* 0x40000040003b7882 */ /* 0x000fe20000000000 */
[----:B------:R-:W-:Y:S01]  /*3e80*/  UMOV UR4, UR14 ;  /* 0x0000000e00047c82 */ /* 0x000fe20008000000 */
[----:B------:R-:W-:Y:S01]  /*3e90*/  FMUL.FTZ R51, R51, UR10 ;  /* 0x0000000a33337c20 */ /* 0x000fe20008410000 */
[----:B------:R-:W-:Y:S01]  /*3ea0*/  FMUL.FTZ R54, R54, UR10 ;  /* 0x0000000a36367c20 */ /* 0x000fe20008410000 */
[C---:B------:R-:W-:Y:S01]  /*3eb0*/  ISETP.GT.AND P6, PT, R2.reuse, 0x11, PT ;  /* 0x000000110200780c */ /* 0x040fe20003fc4270 */
[----:B------:R-:W3:Y:S01]  /*3ec0*/  MUFU.TANH R49, R49 ;  /* 0x0000003100317308 */ /* 0x000ee20000002400 */
[----:B--2---:R-:W-:Y:S01]  /*3ed0*/  FSEL R59, R59, -INF , P5 ;  /* 0xff8000003b3b7808 */ /* 0x004fe20002800000 */
[----:B------:R-:W-:Y:S01]  /*3ee0*/  FMUL.FTZ R55, R55, UR10 ;  /* 0x0000000a37377c20 */ /* 0x000fe20008410000 */
[----:B------:R-:W-:-:S02]  /*3ef0*/  ISETP.GT.AND P5, PT, R2, 0x18, PT ;  /* 0x000000180200780c */ /* 0x000fc40003fa4270 */
[----:B0-----:R-:W-:Y:S02]  /*3f00*/  FSEL R62, R62, -INF , P4 ;  /* 0xff8000003e3e7808 */ /* 0x001fe40002000000 */
[----:B------:R-:W-:Y:S01]  /*3f10*/  ISETP.GT.AND P4, PT, R2, 0x19, PT ;  /* 0x000000190200780c */ /* 0x000fe20003f84270 */
[----:B------:R-:W0:Y:S01]  /*3f20*/  MUFU.TANH R52, R52 ;  /* 0x0000003400347308 */ /* 0x000e220000002400 */
[----:B-1----:R-:W-:-:S04]  /*3f30*/  FSEL R48, R48, -INF , P3 ;  /* 0xff80000030307808 */ /* 0x002fc80001800000 */
[----:B------:R-:W-:-:S03]  /*3f40*/  FMNMX.FTZ R4, R48, R3, !PT ;  /* 0x0000000330047209 */ /* 0x000fc60007810000 */
[----:B------:R-:W1:Y:S01]  /*3f50*/  MUFU.TANH R63, R63 ;  /* 0x0000003f003f7308 */ /* 0x000e620000002400 */
[----:B---3--:R-:W-:-:S04]  /*3f60*/  FSEL R49, R49, -INF , P6 ;  /* 0xff80000031317808 */ /* 0x008fc80003000000 */
[----:B------:R-:W-:-:S03]  /*3f70*/  FMNMX.FTZ R3, R49, R4, !PT ;  /* 0x0000000431037209 */ /* 0x000fc60007810000 */
[----:B------:R-:W2:Y:S01]  /*3f80*/  MUFU.TANH R53, R53 ;  /* 0x0000003500357308 */ /* 0x000ea20000002400 */
[----:B0-----:R-:W-:-:S04]  /*3f90*/  FSEL R52, R52, -INF , P5 ;  /* 0xff80000034347808 */ /* 0x001fc80002800000 */
[----:B------:R-:W-:-:S03]  /*3fa0*/  FMNMX.FTZ R4, R52, R3, !PT ;  /* 0x0000000334047209 */ /* 0x000fc60007810000 */
[----:B------:R-:W0:Y:S01]  /*3fb0*/  MUFU.TANH R50, R50 ;  /* 0x0000003200327308 */ /* 0x000e220000002400 */
[----:B-1----:R-:W-:Y:S02]  /*3fc0*/  FSEL R63, R63, -INF , P2 ;  /* 0xff8000003f3f7808 */ /* 0x002fe40001000000 */
[----:B------:R-:W-:-:S05]  /*3fd0*/  ISETP.GT.AND P2, PT, R2, 0x20, PT ;  /* 0x000000200200780c */ /* 0x000fca0003f44270 */
[----:B------:R-:W1:Y:S01]  /*3fe0*/  MUFU.TANH R51, R51 ;  /* 0x0000003300337308 */ /* 0x000e620000002400 */
[----:B--2---:R-:W-:Y:S01]  /*3ff0*/  FSEL R53, R53, -INF , P4 ;  /* 0xff80000035357808 */ /* 0x004fe20002000000 */
[----:B------:R-:W-:Y:S02]  /*4000*/  WARPGROUP.DEPBAR.LE gsb0, 0x0 ;  /* 0x00008000000079c5 */ /* 0x000fe40000010000 */
[----:B------:R-:W-:Y:S01]  /*4010*/  WARPGROUP.ARRIVE ;  /* 0x00000000000079c5 */ /* 0x000fe20000000000 */
[----:B------:R-:W-:Y:S01]  /*4020*/  FMUL.FTZ R40, R40, UR10 ;  /* 0x0000000a28287c20 */ /* 0x000fe20008410000 */
[----:B------:R-:W-:Y:S01]  /*4030*/  FMUL.FTZ R41, R41, UR10 ;  /* 0x0000000a29297c20 */ /* 0x000fe20008410000 */
[----:B------:R-:W-:Y:S01]  /*4040*/  FMUL.FTZ R44, R44, UR10 ;  /* 0x0000000a2c2c7c20 */ /* 0x000fe20008410000 */
[----:B------:R-:W-:Y:S01]  /*4050*/  FMUL.FTZ R45, R45, UR10 ;  /* 0x0000000a2d2d7c20 */ /* 0x000fe20008410000 */
[----:B------:R-:W2:Y:S01]  /*4060*/  MUFU.TANH R54, R54 ;  /* 0x0000003600367308 */ /* 0x000ea20000002400 */
[----:B------:R-:W-:Y:S01]  /*4070*/  HGMMA.64x16x16.F32 R32, gdesc[UR56], R32, gsb0 ;  /* 0x00200000382079f0 */ /* 0x000fe20008000820 */
[----:B------:R-:W-:Y:S01]  /*4080*/  FMUL.FTZ R43, R43, UR10 ;  /* 0x0000000a2b2b7c20 */ /* 0x000fe20008410000 */
[----:B------:R-:W-:Y:S01]  /*4090*/  FMUL.FTZ R42, R42, UR10 ;  /* 0x0000000a2a2a7c20 */ /* 0x000fe20008410000 */
[----:B0-----:R-:W-:Y:S01]  /*40a0*/  FSEL R50, R50, -INF , P3 ;  /* 0xff80000032327808 */ /* 0x001fe20001800000 */
[----:B------:R-:W-:Y:S01]  /*40b0*/  FMUL.FTZ R46, R46, UR10 ;  /* 0x0000000a2e2e7c20 */ /* 0x000fe20008410000 */
[----:B------:R-:W-:Y:S01]  /*40c0*/  ISETP.GT.AND P3, PT, R2, 0x21, PT ;  /* 0x000000210200780c */ /* 0x000fe20003f64270 */
[----:B------:R-:W-:Y:S01]  /*40d0*/  FMUL.FTZ R47, R47, UR10 ;  /* 0x0000000a2f2f7c20 */ /* 0x000fe20008410000 */
[----:B------:R-:W0:Y:S01]  /*40e0*/  MUFU.TANH R40, R40 ;  /* 0x0000002800287308 */ /* 0x000e220000002400 */
[----:B------:R-:W-:-:S02]  /*40f0*/  FMNMX.FTZ R3, R53, R4, !PT ;  /* 0x0000000435037209 */ /* 0x000fc40007810000 */
[----:B-1----:R-:W-:Y:S02]  /*4100*/  FSEL R51, R51, -INF , P6 ;  /* 0xff80000033337808 */ /* 0x002fe40003000000 */
[----:B------:R-:W-:-:S03]  /*4110*/  ISETP.GT.AND P6, PT, R2, 0x28, PT ;  /* 0x000000280200780c */ /* 0x000fc60003fc4270 */
[----:B------:R-:W1:Y:S01]  /*4120*/  MUFU.TANH R41, R41 ;  /* 0x0000002900297308 */ /* 0x000e620000002400 */
[----:B--2---:R-:W-:Y:S02]  /*4130*/  FSEL R54, R54, -INF , P5 ;  /* 0xff80000036367808 */ /* 0x004fe40002800000 */
[----:B------:R-:W-:-:S05]  /*4140*/  ISETP.GT.AND P5, PT, R2, 0x29, PT ;  /* 0x000000290200780c */ /* 0x000fca0003fa4270 */
[----:B------:R-:W2:Y:S01]  /*4150*/  MUFU.TANH R44, R44 ;  /* 0x0000002c002c7308 */ /* 0x000ea20000002400 */
[----:B0-----:R-:W-:-:S04]  /*4160*/  FSEL R40, R40, -INF , P2 ;  /* 0xff80000028287808 */ /* 0x001fc80001000000 */
[----:B------:R-:W-:-:S03]  /*4170*/  FMNMX.FTZ R4, R40, R3, !PT ;  /* 0x0000000328047209 */ /* 0x000fc60007810000 */
[----:B------:R-:W0:Y:S01]  /*4180*/  MUFU.TANH R55, R55 ;  /* 0x0000003700377308 */ /* 0x000e220000002400 */
[----:B-1----:R-:W-:-:S04]  /*4190*/  FSEL R41, R41, -INF , P3 ;  /* 0xff80000029297808 */ /* 0x002fc80001800000 */
[----:B------:R-:W-:-:S03]  /*41a0*/  FMNMX.FTZ R3, R41, R4, !PT ;  /* 0x0000000429037209 */ /* 0x000fc60007810000 */
[----:B------:R-:W1:Y:S01]  /*41b0*/  MUFU.TANH R45, R45 ;  /* 0x0000002d002d7308 */ /* 0x000e620000002400 */
[----:B--2---:R-:W-:-:S04]  /*41c0*/  FSEL R44, R44, -INF , P6 ;  /* 0xff8000002c2c7808 */ /* 0x004fc80003000000 */
[----:B------:R-:W-:-:S03]  /*41d0*/  FMNMX.FTZ R4, R44, R3, !PT ;  /* 0x000000032c047209 */ /* 0x000fc60007810000 */
[----:B------:R-:W2:Y:S01]  /*41e0*/  MUFU.TANH R43, R43 ;  /* 0x0000002b002b7308 */ /* 0x000ea20000002400 */
[----:B0-----:R-:W-:Y:S02]  /*41f0*/  FSEL R55, R55, -INF , P4 ;  /* 0xff80000037377808 */ /* 0x001fe40002000000 */
[----:B------:R-:W-:Y:S01]  /*4200*/  ISETP.GT.AND P4, PT, R2, 0x30, PT ;  /* 0x000000300200780c */ /* 0x000fe20003f84270 */
[----:B------:R-:W-:Y:S02]  /*4210*/  WARPGROUP.DEPBAR.LE gsb0, 0x0 ;  /* 0x00008000000079c5 */ /* 0x000fe40000010000 */
[----:B------:R-:W-:Y:S01]  /*4220*/  WARPGROUP.ARRIVE ;  /* 0x00000000000079c5 */ /* 0x000fe20000000000 */
[----:B------:R-:W-:Y:S01]  /*4230*/  FMUL.FTZ R32, R32, UR10 ;  /* 0x0000000a20207c20 */ /* 0x000fe20008410000 */
[----:B------:R-:W-:Y:S01]  /*4240*/  FMUL.FTZ R33, R33, UR10 ;  /* 0x0000000a21217c20 */ /* 0x000fe20008410000 */
[----:B------:R-:W-:Y:S01]  /*4250*/  FMUL.FTZ R36, R36, UR10 ;  /* 0x0000000a24247c20 */ /* 0x000fe20008410000 */
[----:B------:R-:W0:Y:S01]  /*4260*/  MUFU.TANH R42, R42 ;  /* 0x0000002a002a7308 */ /* 0x000e220000002400 */
[----:B------:R-:W-:Y:S01]  /*4270*/  FMUL.FTZ R37, R37, UR10 ;  /* 0x0000000a25257c20 */ /* 0x000fe20008410000 */
[----:B------:R-:W-:Y:S01]  /*4280*/  HGMMA.64x16x16.F32 R24, gdesc[UR4], R24, gsb0 ;  /* 0x00200000041879f0 */ /* 0x000fe20008000818 */
[----:B------:R-:W-:Y:S01]  /*4290*/  FMUL.FTZ R34, R34, UR10 ;  /* 0x0000000a22227c20 */ /* 0x000fe20008410000 */
[----:B------:R-:W-:Y:S01]  /*42a0*/  FMUL.FTZ R35, R35, UR10 ;  /* 0x0000000a23237c20 */ /* 0x000fe20008410000 */
[----:B-1----:R-:W-:Y:S01]  /*42b0*/  FSEL R45, R45, -INF , P5 ;  /* 0xff8000002d2d7808 */ /* 0x002fe20002800000 */
[----:B------:R-:W-:Y:S01]  /*42c0*/  FMUL.FTZ R38, R38, UR10 ;  /* 0x0000000a26267c20 */ /* 0x000fe20008410000 */
[----:B--2---:R-:W-:Y:S01]  /*42d0*/  FSEL R43, R43, -INF , P3 ;  /* 0xff8000002b2b7808 */ /* 0x004fe20001800000 */
[----:B------:R-:W1:Y:S01]  /*42e0*/  MUFU.TANH R32, R32 ;  /* 0x0000002000207308 */ /* 0x000e620000002400 */
[----:B------:R-:W-:Y:S01]  /*42f0*/  ISETP.GT.AND P3, PT, R2, 0x31, PT ;  /* 0x000000310200780c */ /* 0x000fe20003f64270 */
[----:B------:R-:W-:Y:S01]  /*4300*/  FMUL.FTZ R39, R39, UR10 ;  /* 0x0000000a27277c20 */ /* 0x000fe20008410000 */
[----:B------:R-:W-:-:S05]  /*4310*/  FMNMX.FTZ R3, R45, R4, !PT ;  /* 0x000000042d037209 */ /* 0x000fca0007810000 */
[----:B------:R-:W2:Y:S01]  /*4320*/  MUFU.TANH R33, R33 ;  /* 0x0000002100217308 */ /* 0x000ea20000002400 */
[----:B0-----:R-:W-:Y:S02]  /*4330*/  FSEL R42, R42, -INF , P2 ;  /* 0xff8000002a2a7808 */ /* 0x001fe40001000000 */
[----:B------:R-:W-:-:S05]  /*4340*/  ISETP.GT.AND P2, PT, R2, 0x38, PT ;  /* 0x000000380200780c */ /* 0x000fca0003f44270 */
        /* <DEDUP_REMOVED lines=8> */
[----:B------:R-:W-:-:S05]  /*43d0*/  ISETP.GT.AND P6, PT, R2, 0x39, PT ;  /* 0x000000390200780c */ /* 0x000fca0003fc4270 */
[----:B------:R-:W0:Y:S01]  /*43e0*/  MUFU.TANH R37, R37 ;  /* 0x0000002500257308 */ /* 0x000e220000002400 */
[----:B-1----:R-:W-:-:S04]  /*43f0*/  FSEL R36, R36, -INF , P2 ;  /* 0xff80000024247808 */ /* 0x002fc80001000000 */
[----:B------:R-:W-:Y:S01]  /*4400*/  FMNMX.FTZ R4, R36, R3, !PT ;  /* 0x0000000324047209 */ /* 0x000fe20007810000 */
[----:B------:R-:W-:Y:S02]  /*4410*/  WARPGROUP.DEPBAR.LE gsb0, 0x0 ;  /* 0x00008000000079c5 */ /* 0x000fe40000010000 */
[----:B------:R-:W-:Y:S01]  /*4420*/  FMUL.FTZ R24, R24, UR10 ;  /* 0x0000000a18187c20 */ /* 0x000fe20008410000 */
[----:B------:R-:W-:Y:S01]  /*4430*/  FMUL.FTZ R25, R25, UR10 ;  /* 0x0000000a19197c20 */ /* 0x000fe20008410000 */
[----:B------:R-:W1:Y:S01]  /*4440*/  MUFU.TANH R34, R34 ;  /* 0x0000002200227308 */ /* 0x000e620000002400 */
[----:B------:R-:W-:Y:S01]  /*4450*/  FMUL.FTZ R28, R28, UR10 ;  /* 0x0000000a1c1c7c20 */ /* 0x000fe20008410000 */
[----:B------:R-:W-:Y:S01]  /*4460*/  FMUL.FTZ R29, R29, UR10 ;  /* 0x0000000a1d1d7c20 */ /* 0x000fe20008410000 */
[----:B--2---:R-:W-:Y:S01]  /*4470*/  FSEL R47, R47, -INF , P5 ;  /* 0xff8000002f2f7808 */ /* 0x004fe20002800000 */
[----:B------:R-:W-:Y:S01]  /*4480*/  FMUL.FTZ R26, R26, UR10 ;  /* 0x0000000a1a1a7c20 */ /* 0x000fe20008410000 */
[----:B------:R-:W-:Y:S01]  /*4490*/  ISETP.GT.AND P5, PT, R2, 0x40, PT ;  /* 0x000000400200780c */ /* 0x000fe20003fa4270 */
[----:B------:R-:W-:Y:S01]  /*44a0*/  FMUL.FTZ R27, R27, UR10 ;  /* 0x0000000a1b1b7c20 */ /* 0x000fe20008410000 */
[----:B0-----:R-:W-:Y:S01]  /*44b0*/  FSEL R37, R37, -INF , P6 ;  /* 0xff80000025257808 */ /* 0x001fe20003000000 */
[----:B------:R-:W0:Y:S01]  /*44c0*/  MUFU.TANH R24, R24 ;  /* 0x0000001800187308 */ /* 0x000e220000002400 */
[----:B------:R-:W-:Y:S01]  /*44d0*/  FMUL.FTZ R30, R30, UR10 ;  /* 0x0000000a1e1e7c20 */ /* 0x000fe20008410000 */
[----:B------:R-:W-:Y:S01]  /*44e0*/  FMUL.FTZ R31, R31, UR10 ;  /* 0x0000000a1f1f7c20 */ /* 0x000fe20008410000 */
[----:B------:R-:W-:Y:S01]  /*44f0*/  FMNMX.FTZ R3, R37, R4, !PT ;  /* 0x0000000425037209 */ /* 0x000fe20007810000 */
[----:B------:R2:W-:Y:S04]  /*4500*/  @!P1 SYNCS.ARRIVE.TRANS64.RED.A1T0 RZ, [R0+URZ], RZ ;  /* 0x000000ff00ff99a7 */ /* 0x0005e8000810043f */
[----:B------:R-:W3:Y:S01]  /*4510*/  MUFU.TANH R35, R35 ;  /* 0x0000002300237308 */ /* 0x000ee20000002400 */
[----:B-1----:R-:W-:-:S02]  /*4520*/  FSEL R34, R34, -INF , P4 ;  /* 0xff80000022227808 */ /* 0x002fc40002000000 */
[----:B------:R-:W-:-:S05]  /*4530*/  ISETP.GT.AND P4, PT, R2, 0x41, PT ;  /* 0x000000410200780c */ /* 0x000fca0003f84270 */
[----:B------:R-:W1:Y:S01]  /*4540*/  MUFU.TANH R25, R25 ;  /* 0x0000001900197308 */ /* 0x000e620000002400 */
[----:B0-----:R-:W-:-:S04]  /*4550*/  FSEL R24, R24, -INF , P5 ;  /* 0xff80000018187808 */ /* 0x001fc80002800000 */
[----:B------:R-:W-:-:S03]  /*4560*/  FMNMX.FTZ R4, R24, R3, !PT ;  /* 0x0000000318047209 */ /* 0x000fc60007810000 */
[----:B------:R-:W0:Y:S01]  /*4570*/  MUFU.TANH R38, R38 ;  /* 0x0000002600267308 */ /* 0x000e220000002400 */
[----:B---3--:R-:W-:Y:S02]  /*4580*/  FSEL R35, R35, -INF , P3 ;  /* 0xff80000023237808 */ /* 0x008fe40001800000 */
[----:B------:R-:W-:-:S05]  /*4590*/  ISETP.GT.AND P3, PT, R2, 0x48, PT ;  /* 0x000000480200780c */ /* 0x000fca0003f64270 */
[----:B------:R-:W3:Y:S01]  /*45a0*/  MUFU.TANH R28, R28 ;  /* 0x0000001c001c7308 */ /* 0x000ee20000002400 */
[----:B-1----:R-:W-:-:S04]  /*45b0*/  FSEL R25, R25, -INF , P4 ;  /* 0xff80000019197808 */ /* 0x002fc80002000000 */
[----:B------:R-:W-:-:S03]  /*45c0*/  FMNMX.FTZ R3, R25, R4, !PT ;  /* 0x0000000419037209 */ /* 0x000fc60007810000 */
[----:B------:R-:W1:Y:S01]  /*45d0*/  MUFU.TANH R29, R29 ;  /* 0x0000001d001d7308 */ /* 0x000e620000002400 */
[----:B0-----:R-:W-:Y:S02]  /*45e0*/  FSEL R38, R38, -INF , P2 ;  /* 0xff80000026267808 */ /* 0x001fe40001000000 */
[----:B------:R-:W-:-:S05]  /*45f0*/  ISETP.GT.AND P2, PT, R2, 0x49, PT ;  /* 0x000000490200780c */ /* 0x000fca0003f44270 */
[----:B------:R-:W0:Y:S01]  /*4600*/  MUFU.TANH R39, R39 ;  /* 0x0000002700277308 */ /* 0x000e220000002400 */
[----:B---3--:R-:W-:-:S04]  /*4610*/  FSEL R28, R28, -INF , P3 ;  /* 0xff8000001c1c7808 */ /* 0x008fc80001800000 */
[----:B------:R-:W-:-:S03]  /*4620*/  FMNMX.FTZ R2, R28, R3, !PT ;  /* 0x000000031c027209 */ /* 0x000fc60007810000 */
[----:B------:R-:W3:Y:S01]  /*4630*/  MUFU.TANH R26, R26 ;  /* 0x0000001a001a7308 */ /* 0x000ee20000002400 */
[----:B-1----:R-:W-:-:S04]  /*4640*/  FSEL R29, R29, -INF , P2 ;  /* 0xff8000001d1d7808 */ /* 0x002fc80001000000 */
[----:B------:R-:W-:-:S03]  /*4650*/  FMNMX.FTZ R2, R29, R2, !PT ;  /* 0x000000021d027209 */ /* 0x000fc60007810000 */
[----:B------:R-:W1:Y:S01]  /*4660*/  MUFU.TANH R27, R27 ;  /* 0x0000001b001b7308 */ /* 0x000e620000002400 */
[----:B0-----:R-:W-:Y:S01]  /*4670*/  FSEL R39, R39, -INF , P6 ;  /* 0xff80000027277808 */ /* 0x001fe20003000000 */
[----:B------:R-:W0:Y:S06]  /*4680*/  SHFL.BFLY PT, R3, R2, 0x2, 0x1f ;  /* 0x0c401f0002037f89 */ /* 0x000e2c00000e0000 */
[----:B------:R-:W4:Y:S01]  /*4690*/  MUFU.TANH R30, R30 ;  /* 0x0000001e001e7308 */ /* 0x000f220000002400 */
[----:B---3--:R-:W-:-:S07]  /*46a0*/  FSEL R26, R26, -INF , P5 ;  /* 0xff8000001a1a7808 */ /* 0x008fce0002800000 */
[----:B------:R-:W3:Y:S01]  /*46b0*/  MUFU.TANH R31, R31 ;  /* 0x0000001f001f7308 */ /* 0x000ee20000002400 */
[----:B-1----:R-:W-:Y:S02]  /*46c0*/  FSEL R27, R27, -INF , P4 ;  /* 0xff8000001b1b7808 */ /* 0x002fe40002000000 */
[----:B----4-:R-:W-:Y:S02]  /*46d0*/  FSEL R30, R30, -INF , P3 ;  /* 0xff8000001e1e7808 */ /* 0x010fe40001800000 */
[----:B0-----:R-:W-:-:S05]  /*46e0*/  FMNMX.FTZ R3, R2, R3, !PT ;  /* 0x0000000302037209 */ /* 0x001fca0007810000 */
[----:B------:R-:W0:Y:S01]  /*46f0*/  SHFL.BFLY PT, R4, R3, 0x1, 0x1f ;  /* 0x0c201f0003047f89 */ /* 0x000e2200000e0000 */
[----:B---3--:R-:W-:Y:S02]  /*4700*/  FSEL R31, R31, -INF , P2 ;  /* 0xff8000001f1f7808 */ /* 0x008fe40001000000 */
[----:B0-----:R-:W-:Y:S02]  /*4710*/  FMNMX.FTZ R4, R3, R4, !PT ;  /* 0x0000000403047209 */ /* 0x001fe40007810000 */
[----:B------:R-:W-:Y:S02]  /*4720*/  FMNMX.FTZ R3, R58, R59, !PT ;  /* 0x0000003b3a037209 */ /* 0x000fe40007810000 */
[C---:B------:R-:W-:Y:S01]  /*4730*/  FSETP.NEU.FTZ.AND P0, PT, R4.reuse, -INF , PT ;  /* 0xff8000000400780b */ /* 0x040fe20003f1d000 */
[----:B------:R-:W-:Y:S01]  /*4740*/  FMUL.FTZ R5, R4, UR11 ;  /* 0x0000000b04057c20 */ /* 0x000fe20008410000 */
[----:B------:R-:W-:-:S04]  /*4750*/  FMNMX.FTZ R2, R62, R3, !PT ;  /* 0x000000033e027209 */ /* 0x000fc80007810000 */
[----:B------:R-:W-:Y:S02]  /*4760*/  FMNMX.FTZ R3, R63, R2, !PT ;  /* 0x000000023f037209 */ /* 0x000fe40007810000 */
[----:B------:R-:W-:Y:S02]  /*4770*/  FSEL R14, R5, RZ, P0 ;  /* 0x000000ff050e7208 */ /* 0x000fe40000000000 */
[----:B------:R-:W-:Y:S02]  /*4780*/  FMNMX.FTZ R2, R50, R3, !PT ;  /* 0x0000000332027209 */ /* 0x000fe40007810000 */
[----:B------:R-:W-:Y:S01]  /*4790*/  ISETP.NE.AND P0, PT, R20, RZ, PT ;  /* 0x000000ff1400720c */ /* 0x000fe20003f05270 */
[--C-:B------:R-:W-:Y:S01]  /*47a0*/  FFMA.FTZ R56, R56, UR11, -R14.reuse ;  /* 0x0000000b38387c23 */ /* 0x100fe2000801080e */
[----:B------:R-:W-:Y:S01]  /*47b0*/  FMNMX.FTZ R3, R51, R2, !PT ;  /* 0x0000000233037209 */ /* 0x000fe20007810000 */
[--C-:B------:R-:W-:Y:S01]  /*47c0*/  FFMA.FTZ R57, R57, UR11, -R14.reuse ;  /* 0x0000000b39397c23 */ /* 0x100fe2000801080e */
[--C-:B------:R-:W-:Y:S01]  /*47d0*/  FFMA.FTZ R60, R60, UR11, -R14.reuse ;  /* 0x0000000b3c3c7c23 */ /* 0x100fe2000801080e */
[--C-:B------:R-:W-:Y:S01]  /*47e0*/  FFMA.FTZ R61, R61, UR11, -R14.reuse ;  /* 0x0000000b3d3d7c23 */ /* 0x100fe2000801080e */
[----:B------:R-:W-:Y:S01]  /*47f0*/  FMNMX.FTZ R2, R54, R3, !PT ;  /* 0x0000000336027209 */ /* 0x000fe20007810000 */
[----:B------:R-:W-:Y:S01]  /*4800*/  MUFU.EX2 R56, R56 ;  /* 0x0000003800387308 */ /* 0x000fe20000000800 */
[--C-:B------:R-:W-:Y:S01]  /*4810*/  FFMA.FTZ R48, R48, UR11, -R14.reuse ;  /* 0x0000000b30307c23 */ /* 0x100fe2000801080e */
[--C-:B------:R-:W-:Y:S01]  /*4820*/  FFMA.FTZ R49, R49, UR11, -R14.reuse ;  /* 0x0000000b31317c23 */ /* 0x100fe2000801080e */
[----:B------:R-:W-:Y:S01]  /*4830*/  FMNMX.FTZ R3, R55, R2, !PT ;  /* 0x0000000237037209 */ /* 0x000fe20007810000 */
[--C-:B------:R-:W-:Y:S01]  /*4840*/  FFMA.FTZ R52, R52, UR11, -R14.reuse ;  /* 0x0000000b34347c23 */ /* 0x100fe2000801080e */
[--C-:B------:R-:W-:Y:S01]  /*4850*/  FFMA.FTZ R53, R53, UR11, -R14.reuse ;  /* 0x0000000b35357c23 */ /* 0x100fe2000801080e */
[--C-:B------:R-:W-:Y:S01]  /*4860*/  FFMA.FTZ R40, R40, UR11, -R14.reuse ;  /* 0x0000000b28287c23 */ /* 0x100fe2000801080e */
[----:B------:R-:W-:Y:S01]  /*4870*/  FMNMX.FTZ R2, R42, R3, !PT ;  /* 0x000000032a027209 */ /* 0x000fe20007810000 */
[----:B------:R-:W0:Y:S01]  /*4880*/  MUFU.EX2 R57, R57 ;  /* 0x0000003900397308 */ /* 0x000e220000000800 */
[--C-:B------:R-:W-:Y:S01]  /*4890*/  FFMA.FTZ R41, R41, UR11, -R14.reuse ;  /* 0x0000000b29297c23 */ /* 0x100fe2000801080e */
        /* <DEDUP_REMOVED lines=14> */
[----:B------:R-:W1:Y:S01]  /*4980*/  MUFU.EX2 R61, R61 ;  /* 0x0000003d003d7308 */ /* 0x000e620000000800 */
[----:B------:R-:W-:Y:S01]  /*4990*/  FFMA.FTZ R14, R29, UR11, -R14 ;  /* 0x0000000b1d0e7c23 */ /* 0x000fe2000801080e */
[----:B0-----:R-:W-:Y:S01]  /*49a0*/  FADD.FTZ R21, R56, R57 ;  /* 0x0000003938157221 */ /* 0x001fe20000010000 */
[----:B------:R-:W-:-:S02]  /*49b0*/  FMNMX.FTZ R3, R35, R2, !PT ;  /* 0x0000000223037209 */ /* 0x000fc40007810000 */
[----:B------:R-:W-:Y:S01]  /*49c0*/  F2FP.F16.F32.PACK_AB R208, R57, R56 ;  /* 0x0000003839d0723e */ /* 0x000fe200000000ff */
[--C-:B------:R-:W-:Y:S01]  /*49d0*/  IMAD.MOV.U32 R57, RZ, RZ, R151.reuse ;  /* 0x000000ffff397224 */ /* 0x100fe200078e0097 */
[----:B------:R-:W-:Y:S01]  /*49e0*/  FMNMX.FTZ R2, R38, R3, !PT ;  /* 0x0000000326027209 */ /* 0x000fe20007810000 */
[----:B------:R-:W-:Y:S01]  /*49f0*/  MUFU.EX2 R48, R48 ;  /* 0x0000003000307308 */ /* 0x000fe20000000800 */
[----:B------:R-:W-:Y:S02]  /*4a00*/  IMAD.MOV.U32 R56, RZ, RZ, R151 ;  /* 0x000000ffff387224 */ /* 0x000fe400078e0097 */
[----:B------:R-:W-:-:S04]  /*4a10*/  FMNMX.FTZ R3, R39, R2, !PT ;  /* 0x0000000227037209 */ /* 0x000fc80007810000 */
[----:B------:R-:W-:Y:S01]  /*4a20*/  FMNMX.FTZ R2, R26, R3, !PT ;  /* 0x000000031a027209 */ /* 0x000fe20007810000 */
[----:B------:R-:W0:Y:S01]  /*4a30*/  MUFU.EX2 R49, R49 ;  /* 0x0000003100317308 */ /* 0x000e220000000800 */
[----:B-1----:R-:W-:Y:S02]  /*4a40*/  F2FP.F16.F32.PACK_AB R210, R61, R60 ;  /* 0x0000003c3dd2723e */ /* 0x002fe400000000ff */
[----:B------:R-:W-:-:S04]  /*4a50*/  FMNMX.FTZ R3, R27, R2, !PT ;  /* 0x000000021b037209 */ /* 0x000fc80007810000 */
[----:B------:R-:W-:Y:S01]  /*4a60*/  FMNMX.FTZ R2, R30, R3, !PT ;  /* 0x000000031e027209 */ /* 0x000fe20007810000 */
[----:B------:R-:W-:Y:S03]  /*4a70*/  MUFU.EX2 R52, R52 ;  /* 0x0000003400347308 */ /* 0x000fe60000000800 */
[----:B------:R-:W-:-:S05]  /*4a80*/  FMNMX.FTZ R2, R31, R2, !PT ;  /* 0x000000021f027209 */ /* 0x000fca0007810000 */
[----:B------:R-:W1:Y:S01]  /*4a90*/  SHFL.BFLY PT, R3, R2, 0x2, 0x1f ;  /* 0x0c401f0002037f89 */ /* 0x000e6200000e0000 */
[----:B------:R-:W3:Y:S01]  /*4aa0*/  MUFU.EX2 R53, R53 ;  /* 0x0000003500357308 */ /* 0x000ee20000000800 */
[----:B0-----:R-:W-:-:S07]  /*4ab0*/  F2FP.F16.F32.PACK_AB R204, R49, R48 ;  /* 0x0000003031cc723e */ /* 0x001fce00000000ff */
[----:B------:R-:W-:Y:S08]  /*4ac0*/  MUFU.EX2 R40, R40 ;  /* 0x0000002800287308 */ /* 0x000ff00000000800 */
[----:B------:R-:W0:Y:S01]  /*4ad0*/  MUFU.EX2 R41, R41 ;  /* 0x0000002900297308 */ /* 0x000e220000000800 */
[----:B---3--:R-:W-:Y:S02]  /*4ae0*/  F2FP.F16.F32.PACK_AB R206, R53, R52 ;  /* 0x0000003435ce723e */ /* 0x008fe400000000ff */
[----:B-1----:R-:W-:-:S05]  /*4af0*/  FMNMX.FTZ R5, R2, R3, !PT ;  /* 0x0000000302057209 */ /* 0x002fca0007810000 */
[----:B------:R-:W-:Y:S01]  /*4b00*/  MUFU.EX2 R44, R44 ;  /* 0x0000002c002c7308 */ /* 0x000fe20000000800 */
[----:B------:R-:W1:Y:S07]  /*4b10*/  SHFL.BFLY PT, R2, R5, 0x1, 0x1f ;  /* 0x0c201f0005027f89 */ /* 0x000e6e00000e0000 */
[----:B------:R-:W3:Y:S01]  /*4b20*/  MUFU.EX2 R45, R45 ;  /* 0x0000002d002d7308 */ /* 0x000ee20000000800 */
[----:B0-----:R-:W-:-:S07]  /*4b30*/  F2FP.F16.F32.PACK_AB R200, R41, R40 ;  /* 0x0000002829c8723e */ /* 0x001fce00000000ff */
[----:B------:R-:W-:Y:S08]  /*4b40*/  MUFU.EX2 R32, R32 ;  /* 0x0000002000207308 */ /* 0x000ff00000000800 */
[----:B------:R-:W0:Y:S01]  /*4b50*/  MUFU.EX2 R33, R33 ;  /* 0x0000002100217308 */ /* 0x000e220000000800 */
[----:B---3--:R-:W-:Y:S02]  /*4b60*/  F2FP.F16.F32.PACK_AB R202, R45, R44 ;  /* 0x0000002c2dca723e */ /* 0x008fe400000000ff */
[----:B-1----:R-:W-:-:S04]  /*4b70*/  FMNMX.FTZ R3, R5, R2, !PT ;  /* 0x0000000205037209 */ /* 0x002fc80007810000 */
[C---:B------:R-:W-:Y:S01]  /*4b80*/  FSETP.NEU.FTZ.AND P2, PT, R3.reuse, -INF , PT ;  /* 0xff8000000300780b */ /* 0x040fe20003f5d000 */
[----:B------:R-:W-:Y:S01]  /*4b90*/  FMUL.FTZ R2, R3, UR11 ;  /* 0x0000000b03027c20 */ /* 0x000fe20008410000 */
[----:B------:R1:W-:Y:S04]  /*4ba0*/  MUFU.EX2 R5, R14 ;  /* 0x0000000e00057308 */ /* 0x0003e80000000800 */
[----:B------:R-:W-:Y:S02]  /*4bb0*/  FSEL R2, R2, RZ, P2 ;  /* 0x000000ff02027208 */ /* 0x000fe40001000000 */
[----:B------:R-:W-:Y:S02]  /*4bc0*/  PLOP3.LUT P2, PT, PT, PT, UP0, 0x80, 0x0 ;  /* 0x000000000000781c */ /* 0x000fe40003f4f008 */
[----:B------:R-:W-:Y:S01]  /*4bd0*/  MUFU.EX2 R36, R36 ;  /* 0x0000002400247308 */ /* 0x000fe20000000800 */
[--C-:B------:R-:W-:Y:S01]  /*4be0*/  FFMA.FTZ R58, R58, UR11, -R2.reuse ;  /* 0x0000000b3a3a7c23 */ /* 0x100fe20008010802 */
[--C-:B------:R-:W-:Y:S01]  /*4bf0*/  FFMA.FTZ R59, R59, UR11, -R2.reuse ;  /* 0x0000000b3b3b7c23 */ /* 0x100fe20008010802 */
[--C-:B------:R-:W-:Y:S01]  /*4c00*/  FFMA.FTZ R62, R62, UR11, -R2.reuse ;  /* 0x0000000b3e3e7c23 */ /* 0x100fe20008010802 */
[--C-:B------:R-:W-:Y:S01]  /*4c10*/  FFMA.FTZ R63, R63, UR11, -R2.reuse ;  /* 0x0000000b3f3f7c23 */ /* 0x100fe20008010802 */
[--C-:B------:R-:W-:Y:S01]  /*4c20*/  FFMA.FTZ R50, R50, UR11, -R2.reuse ;  /* 0x0000000b32327c23 */ /* 0x100fe20008010802 */
[----:B-1----:R-:W-:Y:S01]  /*4c30*/  FADD.FTZ R14, R60, R21 ;  /* 0x000000153c0e7221 */ /* 0x002fe20000010000 */
[--C-:B------:R-:W-:Y:S01]  /*4c40*/  FFMA.FTZ R51, R51, UR11, -R2.reuse ;  /* 0x0000000b33337c23 */ /* 0x100fe20008010802 */
[----:B------:R-:W-:Y:S01]  /*4c50*/  MUFU.EX2 R58, R58 ;  /* 0x0000003a003a7308 */ /* 0x000fe20000000800 */
[----:B------:R-:W-:Y:S01]  /*4c60*/  FFMA.FTZ R54, R54, UR11, -R2 ;  /* 0x0000000b36367c23 */ /* 0x000fe20008010802 */
[----:B------:R-:W-:Y:S01]  /*4c70*/  FADD.FTZ R21, R61, R14 ;  /* 0x0000000e3d157221 */ /* 0x000fe20000010000 */
[--C-:B------:R-:W-:Y:S01]  /*4c80*/  FFMA.FTZ R55, R55, UR11, -R2.reuse ;  /* 0x0000000b37377c23 */ /* 0x100fe20008010802 */
[--C-:B------:R-:W-:Y:S01]  /*4c90*/  FFMA.FTZ R42, R42, UR11, -R2.reuse ;  /* 0x0000000b2a2a7c23 */ /* 0x100fe20008010802 */
[--C-:B------:R-:W-:Y:S01]  /*4ca0*/  FFMA.FTZ R43, R43, UR11, -R2.reuse ;  /* 0x0000000b2b2b7c23 */ /* 0x100fe20008010802 */
[----:B------:R-:W-:Y:S01]  /*4cb0*/  FADD.FTZ R14, R48, R21 ;  /* 0x00000015300e7221 */ /* 0x000fe20000010000 */
[--C-:B------:R-:W-:Y:S01]  /*4cc0*/  FFMA.FTZ R46, R46, UR11, -R2.reuse ;  /* 0x0000000b2e2e7c23 */ /* 0x100fe20008010802 */
[----:B------:R-:W1:Y:S01]  /*4cd0*/  MUFU.EX2 R59, R59 ;  /* 0x0000003b003b7308 */ /* 0x000e620000000800 */
[----:B------:R-:W-:Y:S01]  /*4ce0*/  FFMA.FTZ R47, R47, UR11, -R2 ;  /* 0x0000000b2f2f7c23 */ /* 0x000fe20008010802 */
[----:B------:R-:W-:Y:S01]  /*4cf0*/  FADD.FTZ R29, R49, R14 ;  /* 0x0000000e311d7221 */ /* 0x000fe20000010000 */
[--C-:B------:R-:W-:Y:S01]  /*4d00*/  FFMA.FTZ R34, R34, UR11, -R2.reuse ;  /* 0x0000000b22227c23 */ /* 0x100fe20008010802 */
[--C-:B------:R-:W-:Y:S01]  /*4d10*/  FFMA.FTZ R35, R35, UR11, -R2.reuse ;  /* 0x0000000b23237c23 */ /* 0x100fe20008010802 */
[--C-:B------:R-:W-:Y:S01]  /*4d20*/  FFMA.FTZ R38, R38, UR11, -R2.reuse ;  /* 0x0000000b26267c23 */ /* 0x100fe20008010802 */
[----:B------:R-:W-:Y:S01]  /*4d30*/  FADD.FTZ R20, R52, R29 ;  /* 0x0000001d34147221 */ /* 0x000fe20000010000 */
[--C-:B------:R-:W-:Y:S01]  /*4d40*/  FFMA.FTZ R39, R39, UR11, -R2.reuse ;  /* 0x0000000b27277c23 */ /* 0x100fe20008010802 */
[----:B------:R-:W3:Y:S01]  /*4d50*/  MUFU.EX2 R62, R62 ;  /* 0x0000003e003e7308 */ /* 0x000ee20000000800 */
[----:B------:R-:W-:Y:S01]  /*4d60*/  FFMA.FTZ R26, R26, UR11, -R2 ;  /* 0x0000000b1a1a7c23 */ /* 0x000fe20008010802 */
[----:B------:R-:W-:Y:S01]  /*4d70*/  FADD.FTZ R29, R53, R20 ;  /* 0x00000014351d7221 */ /* 0x000fe20000010000 */
[--C-:B------:R-:W-:Y:S01]  /*4d80*/  FFMA.FTZ R27, R27, UR11, -R2.reuse ;  /* 0x0000000b1b1b7c23 */ /* 0x100fe20008010802 */
[--C-:B------:R-:W-:Y:S01]  /*4d90*/  FFMA.FTZ R30, R30, UR11, -R2.reuse ;  /* 0x0000000b1e1e7c23 */ /* 0x100fe20008010802 */
[----:B------:R-:W-:Y:S01]  /*4da0*/  FFMA.FTZ R2, R31, UR11, -R2 ;  /* 0x0000000b1f027c23 */ /* 0x000fe20008010802 */
[----:B------:R-:W-:Y:S01]  /*4db0*/  FADD.FTZ R20, R40, R29 ;  /* 0x0000001d28147221 */ /* 0x000fe20000010000 */
[----:B0-----:R-:W-:Y:S01]  /*4dc0*/  F2FP.F16.F32.PACK_AB R196, R33, R32 ;  /* 0x0000002021c4723e */ /* 0x001fe200000000ff */
[----:B------:R-:W0:Y:S01]  /*4dd0*/  MUFU.EX2 R63, R63 ;  /* 0x0000003f003f7308 */ /* 0x000e220000000800 */
[----:B-1----:R-:W-:Y:S01]  /*4de0*/  FADD.FTZ R21, R58, R59 ;  /* 0x0000003b3a157221 */ /* 0x002fe20000010000 */
[----:B------:R-:W-:Y:S01]  /*4df0*/  FADD.FTZ R29, R41, R20 ;  /* 0x00000014291d7221 */ /* 0x000fe20000010000 */
[----:B------:R-:W-:Y:S01]  /*4e00*/  F2FP.F16.F32.PACK_AB R209, R59, R58 ;  /* 0x0000003a3bd1723e */ /* 0x000fe200000000ff */
[----:B------:R-:W-:Y:S01]  /*4e10*/  IMAD.MOV.U32 R61, RZ, RZ, R151 ;  /* 0x000000ffff3d7224 */ /* 0x000fe200078e0097 */
[-C--:B------:R-:W-:Y:S01]  /*4e20*/  MOV R60, R151.reuse ;  /* 0x00000097003c7202 */ /* 0x080fe20000000f00 */
[----:B--2---:R-:W-:Y:S01]  /*4e30*/  FADD.FTZ R0, R44, R29 ;  /* 0x0000001d2c007221 */ /* 0x004fe20000010000 */
[----:B------:R-:W-:Y:S01]  /*4e40*/  IMAD.MOV.U32 R59, RZ, RZ, R151 ;  /* 0x000000ffff3b7224 */ /* 0x000fe200078e0097 */
[----:B------:R-:W1:Y:S01]  /*4e50*/  MUFU.EX2 R50, R50 ;  /* 0x0000003200327308 */ /* 0x000e620000000800 */
[----:B---3--:R-:W-:Y:S01]  /*4e60*/  FADD.FTZ R14, R62, R21 ;  /* 0x000000153e0e7221 */ /* 0x008fe20000010000 */
[----:B------:R-:W-:Y:S01]  /*4e70*/  FADD.FTZ R29, R45, R0 ;  /* 0x000000002d1d7221 */ /* 0x000fe20000010000 */
[--C-:B------:R-:W-:Y:S01]  /*4e80*/  IMAD.MOV.U32 R58, RZ, RZ, R151.reuse ;  /* 0x000000ffff3a7224 */ /* 0x100fe200078e0097 */
[----:B------:R-:W-:Y:S01]  /*4e90*/  MOV R40, R151 ;  /* 0x0000009700287202 */ /* 0x000fe20000000f00 */
[----:B------:R-:W-:-:S02]  /*4ea0*/  IMAD.MOV.U32 R53, RZ, RZ, R151 ;  /* 0x000000ffff357224 */ /* 0x000fc400078e0097 */
[--C-:B------:R-:W-:Y:S01]  /*4eb0*/  IMAD.MOV.U32 R52, RZ, RZ, R151.reuse ;  /* 0x000000ffff347224 */ /* 0x100fe200078e0097 */
[----:B------:R-:W2:Y:S01]  /*4ec0*/  MUFU.EX2 R51, R51 ;  /* 0x0000003300337308 */ /* 0x000ea20000000800 */
[C---:B0-----:R-:W-:Y:S01]  /*4ed0*/  FADD.FTZ R21, R63.reuse, R14 ;  /* 0x0000000e3f157221 */ /* 0x041fe20000010000 */
[----:B------:R-:W-:Y:S01]  /*4ee0*/  F2FP.F16.F32.PACK_AB R211, R63, R62 ;  /* 0x0000003e3fd3723e */ /* 0x000fe200000000ff */
[--C-:B------:R-:W-:Y:S02]  /*4ef0*/  IMAD.MOV.U32 R63, RZ, RZ, R151.reuse ;  /* 0x000000ffff3f7224 */ /* 0x100fe400078e0097 */
[--C-:B------:R-:W-:Y:S02]  /*4f00*/  IMAD.MOV.U32 R62, RZ, RZ, R151.reuse ;  /* 0x000000ffff3e7224 */ /* 0x100fe400078e0097 */
[----:B------:R-:W-:Y:S01]  /*4f10*/  IMAD.MOV.U32 R49, RZ, RZ, R151 ;  /* 0x000000ffff317224 */ /* 0x000fe200078e0097 */
[----:B------:R-:W0:Y:S01]  /*4f20*/  MUFU.EX2 R54, R54 ;  /* 0x0000003600367308 */ /* 0x000e220000000800 */
[----:B-1----:R-:W-:Y:S01]  /*4f30*/  FADD.FTZ R14, R50, R21 ;  /* 0x00000015320e7221 */ /* 0x002fe20000010000 */
[----:B------:R-:W-:-:S02]  /*4f40*/  IMAD.MOV.U32 R48, RZ, RZ, R151 ;  /* 0x000000ffff307224 */ /* 0x000fc400078e0097 */
[--C-:B------:R-:W-:Y:S02]  /*4f50*/  IMAD.MOV.U32 R45, RZ, RZ, R151.reuse ;  /* 0x000000ffff2d7224 */ /* 0x100fe400078e0097 */
[--C-:B------:R-:W-:Y:S02]  /*4f60*/  IMAD.MOV.U32 R44, RZ, RZ, R151.reuse ;  /* 0x000000ffff2c7224 */ /* 0x100fe400078e0097 */
[----:B------:R-:W1:Y:S01]  /*4f70*/  MUFU.EX2 R55, R55 ;  /* 0x0000003700377308 */ /* 0x000e620000000800 */
[C---:B--2---:R-:W-:Y:S01]  /*4f80*/  FADD.FTZ R21, R51.reuse, R14 ;  /* 0x0000000e33157221 */ /* 0x044fe20000010000 */
[----:B------:R-:W-:Y:S01]  /*4f90*/  F2FP.F16.F32.PACK_AB R205, R51, R50 ;  /* 0x0000003233cd723e */ /* 0x000fe200000000ff */
[--C-:B------:R-:W-:Y:S01]  /*4fa0*/  IMAD.MOV.U32 R51, RZ, RZ, R151.reuse ;  /* 0x000000ffff337224 */ /* 0x100fe200078e0097 */
[----:B------:R-:W-:Y:S01]  /*4fb0*/  MOV R50, R151 ;  /* 0x0000009700327202 */ /* 0x000fe20000000f00 */
[--C-:B------:R-:W-:Y:S02]  /*4fc0*/  IMAD.MOV.U32 R41, RZ, RZ, R151.reuse ;  /* 0x000000ffff297224 */ /* 0x100fe400078e0097 */
[----:B------:R-:W-:Y:S01]  /*4fd0*/  IMAD.MOV.U32 R31, RZ, RZ, R151 ;  /* 0x000000ffff1f7224 */ /* 0x000fe200078e0097 */
[----:B------:R-:W2:Y:S01]  /*4fe0*/  MUFU.EX2 R42, R42 ;  /* 0x0000002a002a7308 */ /* 0x000ea20000000800 */
[----:B0-----:R-:W-:-:S07]  /*4ff0*/  FADD.FTZ R14, R54, R21 ;  /* 0x00000015360e7221 */ /* 0x001fce0000010000 */
[----:B------:R-:W0:Y:S01]  /*5000*/  MUFU.EX2 R43, R43 ;  /* 0x0000002b002b7308 */ /* 0x000e220000000800 */
[C---:B-1----:R-:W-:Y:S01]  /*5010*/  FADD.FTZ R21, R55.reuse, R14 ;  /* 0x0000000e37157221 */ /* 0x042fe20000010000 */
[----:B------:R-:W-:Y:S01]  /*5020*/  FADD.FTZ R14, R32, R29 ;  /* 0x0000001d200e7221 */ /* 0x000fe20000010000 */
[----:B------:R-:W-:Y:S01]  /*5030*/  F2FP.F16.F32.PACK_AB R207, R55, R54 ;  /* 0x0000003637cf723e */ /* 0x000fe200000000ff */
[--C-:B------:R-:W-:Y:S02]  /*5040*/  IMAD.MOV.U32 R55, RZ, RZ, R151.reuse ;  /* 0x000000ffff377224 */ /* 0x100fe400078e0097 */
[----:B------:R-:W-:Y:S01]  /*5050*/  FADD.FTZ R29, R33, R14 ;  /* 0x0000000e211d7221 */ /* 0x000fe20000010000 */
[----:B------:R-:W-:Y:S01]  /*5060*/  IMAD.MOV.U32 R54, RZ, RZ, R151 ;  /* 0x000000ffff367224 */ /* 0x000fe200078e0097 */
[----:B------:R-:W1:Y:S01]  /*5070*/  MUFU.EX2 R46, R46 ;  /* 0x0000002e002e7308 */ /* 0x000e620000000800 */
[----:B--2---:R-:W-:Y:S01]  /*5080*/  FADD.FTZ R0, R42, R21 ;  /* 0x000000152a007221 */ /* 0x004fe20000010000 */
[----:B------:R-:W-:Y:S01]  /*5090*/  FADD.FTZ R14, R36, R29 ;  /* 0x0000001d240e7221 */ /* 0x000fe20000010000 */
[----:B------:R-:W-:-:S02]  /*50a0*/  IMAD.MOV.U32 R33, RZ, RZ, R151 ;  /* 0x000000ffff217224 */ /* 0x000fc400078e0097 */
[----:B------:R-:W-:-:S03]  /*50b0*/  IMAD.MOV.U32 R32, RZ, RZ, R151 ;  /* 0x000000ffff207224 */ /* 0x000fc600078e0097 */
[----:B------:R-:W2:Y:S01]  /*50c0*/  MUFU.EX2 R47, R47 ;  /* 0x0000002f002f7308 */ /* 0x000ea20000000800 */
[C---:B0-----:R-:W-:Y:S01]  /*50d0*/  FADD.FTZ R21, R43.reuse, R0 ;  /* 0x000000002b157221 */ /* 0x041fe20000010000 */
[----:B------:R-:W-:Y:S01]  /*50e0*/  F2FP.F16.F32.PACK_AB R201, R43, R42 ;  /* 0x0000002a2bc9723e */ /* 0x000fe200000000ff */
[--C-:B------:R-:W-:Y:S02]  /*50f0*/  IMAD.MOV.U32 R43, RZ, RZ, R151.reuse ;  /* 0x000000ffff2b7224 */ /* 0x100fe400078e0097 */
[----:B------:R-:W-:-:S03]  /*5100*/  IMAD.MOV.U32 R42, RZ, RZ, R151 ;  /* 0x000000ffff2a7224 */ /* 0x000fc600078e0097 */
[----:B------:R-:W0:Y:S01]  /*5110*/  MUFU.EX2 R34, R34 ;  /* 0x0000002200227308 */ /* 0x000e220000000800 */
[----:B-1----:R-:W-:-:S07]  /*5120*/  FADD.FTZ R0, R46, R21 ;  /* 0x000000152e007221 */ /* 0x002fce0000010000 */
[----:B------:R-:W1:Y:S01]  /*5130*/  MUFU.EX2 R37, R37 ;  /* 0x0000002500257308 */ /* 0x000e620000000800 */
[C---:B--2---:R-:W-:Y:S01]  /*5140*/  FADD.FTZ R21, R47.reuse, R0 ;  /* 0x000000002f157221 */ /* 0x044fe20000010000 */
[----:B------:R-:W-:Y:S01]  /*5150*/  F2FP.F16.F32.PACK_AB R203, R47, R46 ;  /* 0x0000002e2fcb723e */ /* 0x000fe200000000ff */
[--C-:B------:R-:W-:Y:S02]  /*5160*/  IMAD.MOV.U32 R47, RZ, RZ, R151.reuse ;  /* 0x000000ffff2f7224 */ /* 0x100fe400078e0097 */
[----:B------:R-:W-:-:S03]  /*5170*/  IMAD.MOV.U32 R46, RZ, RZ, R151 ;  /* 0x000000ffff2e7224 */ /* 0x000fc600078e0097 */
[----:B------:R-:W2:Y:S01]  /*5180*/  MUFU.EX2 R35, R35 ;  /* 0x0000002300237308 */ /* 0x000ea20000000800 */
[----:B0-----:R-:W-:-:S07]  /*5190*/  FADD.FTZ R0, R34, R21 ;  /* 0x0000001522007221 */ /* 0x001fce0000010000 */
[----:B------:R-:W0:Y:S01]  /*51a0*/  MUFU.EX2 R24, R24 ;  /* 0x0000001800187308 */ /* 0x000e220000000800 */
[C---:B-1----:R-:W-:Y:S01]  /*51b0*/  FADD.FTZ R29, R37.reuse, R14 ;  /* 0x0000000e251d7221 */ /* 0x042fe20000010000 */
[----:B------:R-:W-:Y:S01]  /*51c0*/  F2FP.F16.F32.PACK_AB R198, R37, R36 ;  /* 0x0000002425c6723e */ /* 0x000fe200000000ff */
[--C-:B------:R-:W-:Y:S02]  /*51d0*/  IMAD.MOV.U32 R37, RZ, RZ, R151.reuse ;  /* 0x000000ffff257224 */ /* 0x100fe400078e0097 */
[----:B------:R-:W-:-:S03]  /*51e0*/  IMAD.MOV.U32 R36, RZ, RZ, R151 ;  /* 0x000000ffff247224 */ /* 0x000fc600078e0097 */
        /* <DEDUP_REMOVED lines=15> */
[C---:B0-----:R-:W-:Y:S01]  /*52e0*/  FADD.FTZ R21, R39.reuse, R0 ;  /* 0x0000000027157221 */ /* 0x041fe20000010000 */
[----:B------:R-:W-:Y:S01]  /*52f0*/  F2FP.F16.F32.PACK_AB R199, R39, R38 ;  /* 0x0000002627c7723e */ /* 0x000fe200000000ff */
[--C-:B------:R-:W-:Y:S02]  /*5300*/  IMAD.MOV.U32 R39, RZ, RZ, R151.reuse ;  /* 0x000000ffff277224 */ /* 0x100fe400078e0097 */
[----:B------:R-:W-:-:S03]  /*5310*/  IMAD.MOV.U32 R38, RZ, RZ, R151 ;  /* 0x000000ffff267224 */ /* 0x000fc600078e0097 */
[----:B------:R-:W0:Y:S01]  /*5320*/  MUFU.EX2 R27, R27 ;  /* 0x0000001b001b7308 */ /* 0x000e220000000800 */
[----:B-1----:R-:W-:Y:S01]  /*5330*/  FADD.FTZ R14, R28, R29 ;  /* 0x0000001d1c0e7221 */ /* 0x002fe20000010000 */
[C---:B------:R-:W-:Y:S01]  /*5340*/  F2FP.F16.F32.PACK_AB R194, R5.reuse, R28 ;  /* 0x0000001c05c2723e */ /* 0x040fe200000000ff */
[--C-:B------:R-:W-:Y:S02]  /*5350*/  IMAD.MOV.U32 R29, RZ, RZ, R151.reuse ;  /* 0x000000ffff1d7224 */ /* 0x100fe400078e0097 */
[----:B------:R-:W-:Y:S01]  /*5360*/  FADD.FTZ R14, R5, R14 ;  /* 0x0000000e050e7221 */ /* 0x000fe20000010000 */
[----:B------:R-:W-:Y:S02]  /*5370*/  IMAD.MOV.U32 R28, RZ, RZ, R151 ;  /* 0x000000ffff1c7224 */ /* 0x000fe400078e0097 */
[----:B------:R-:W1:Y:S01]  /*5380*/  MUFU.EX2 R30, R30 ;  /* 0x0000001e001e7308 */ /* 0x000e620000000800 */
[----:B--2---:R-:W-:-:S07]  /*5390*/  FADD.FTZ R0, R26, R21 ;  /* 0x000000151a007221 */ /* 0x004fce0000010000 */
[----:B------:R2:W3:Y:S01]  /*53a0*/  MUFU.EX2 R195, R2 ;  /* 0x0000000200c37308 */ /* 0x0004e20000000800 */
[C---:B0-----:R-:W-:Y:S01]  /*53b0*/  FADD.FTZ R5, R27.reuse, R0 ;  /* 0x000000001b057221 */ /* 0x041fe20000010000 */
[----:B------:R-:W-:Y:S01]  /*53c0*/  F2FP.F16.F32.PACK_AB R193, R27, R26 ;  /* 0x0000001a1bc1723e */ /* 0x000fe200000000ff */
[--C-:B------:R-:W-:Y:S02]  /*53d0*/  IMAD.MOV.U32 R27, RZ, RZ, R151.reuse ;  /* 0x000000ffff1b7224 */ /* 0x100fe400078e0097 */
[----:B------:R-:W-:Y:S02]  /*53e0*/  IMAD.MOV.U32 R26, RZ, RZ, R151 ;  /* 0x000000ffff1a7224 */ /* 0x000fe400078e0097 */
[----:B-1----:R-:W-:Y:S01]  /*53f0*/  FADD.FTZ R0, R30, R5 ;  /* 0x000000051e007221 */ /* 0x002fe20000010000 */
[----:B--2---:R-:W-:-:S03]  /*5400*/  IMAD.MOV.U32 R2, RZ, RZ, 0x3f800000 ;  /* 0x3f800000ff027424 */ /* 0x004fc600078e00ff */
[C---:B---3--:R-:W-:Y:S01]  /*5410*/  FADD.FTZ R5, R195.reuse, R0 ;  /* 0x00000000c3057221 */ /* 0x048fe20000010000 */
[----:B------:R-:W-:Y:S01]  /*5420*/  F2FP.F16.F32.PACK_AB R195, R195, R30 ;  /* 0x0000001ec3c3723e */ /* 0x000fe200000000ff */
[----:B------:R-:W-:Y:S01]  /*5430*/  IMAD.MOV.U32 R0, RZ, RZ, 0x3f800000 ;  /* 0x3f800000ff007424 */ /* 0x000fe200078e00ff */
[----:B------:R-:W-:Y:S01]  /*5440*/  MOV R30, R151 ;  /* 0x00000097001e7202 */ /* 0x000fe20000000f00 */
[----:B------:R-:W-:Y:S06]  /*5450*/  @!P2 BRA `(.L_x_15) ;  /* 0x0000004000f4a947 */ /* 0x000fec0003800000 */
[----:B------:R-:W-:Y:S01]  /*5460*/  R2UR UR4, R152 ;  /* 0x00000000980472ca */ /* 0x000fe200000e0000 */
[----:B------:R-:W-:Y:S01]  /*5470*/  IMAD.MOV.U32 R20, RZ, RZ, R3 ;  /* 0x000000ffff147224 */ /* 0x000fe200078e0003 */
[----:B------:R-:W-:Y:S01]  /*5480*/  MOV R230, UR60 ;  /* 0x0000003c00e67c02 */ /* 0x000fe20008000f00 */
[----:B------:R-:W-:Y:S01]  /*5490*/  IMAD.MOV.U32 R21, RZ, RZ, R4 ;  /* 0x000000ffff157224 */ /* 0x000fe200078e0004 */
[----:B------:R-:W-:Y:S01]  /*54a0*/  CS2R R150, SRZ ;  /* 0x0000000000967805 */ /* 0x000fe2000001ff00 */
[----:B------:R-:W-:Y:S01]  /*54b0*/  IMAD.MOV.U32 R0, RZ, RZ, 0x3f800000 ;  /* 0x3f800000ff007424 */ /* 0x000fe200078e00ff */
[----:B------:R-:W-:Y:S02]  /*54c0*/  CS2R R146, SRZ ;  /* 0x0000000000927805 */ /* 0x000fe4000001ff00 */
[----:B------:R-:W-:Y:S02]  /*54d0*/  CS2R R142, SRZ ;  /* 0x00000000008e7805 */ /* 0x000fe4000001ff00 */
[----:B------:R-:W-:-:S02]  /*54e0*/  CS2R R138, SRZ ;  /* 0x00000000008a7805 */ /* 0x000fc4000001ff00 */
[----:B------:R-:W-:Y:S02]  /*54f0*/  CS2R R134, SRZ ;  /* 0x0000000000867805 */ /* 0x000fe4000001ff00 */
[----:B------:R-:W-:Y:S02]  /*5500*/  CS2R R130, SRZ ;  /* 0x0000000000827805 */ /* 0x000fe4000001ff00 */
[----:B------:R-:W-:Y:S02]  /*5510*/  CS2R R126, SRZ ;  /* 0x00000000007e7805 */ /* 0x000fe4000001ff00 */
[----:B------:R-:W-:Y:S01]  /*5520*/  CS2R R122, SRZ ;  /* 0x00000000007a7805 */ /* 0x000fe2000001ff00 */
[----:B------:R-:W-:Y:S01]  /*5530*/  UIADD3 UR4, UR4, -0x2, URZ ;  /* 0xfffffffe04047890 */ /* 0x000fe2000fffe03f */
[----:B------:R-:W-:Y:S02]  /*5540*/  CS2R R118, SRZ ;  /* 0x0000000000767805 */ /* 0x000fe4000001ff00 */
[----:B------:R-:W-:-:S02]  /*5550*/  CS2R R114, SRZ ;  /* 0x0000000000727805 */ /* 0x000fc4000001ff00 */
[----:B------:R-:W-:Y:S02]  /*5560*/  CS2R R110, SRZ ;  /* 0x00000000006e7805 */ /* 0x000fe4000001ff00 */
[----:B------:R-:W-:Y:S02]  /*5570*/  CS2R R106, SRZ ;  /* 0x00000000006a7805 */ /* 0x000fe4000001ff00 */
[----:B------:R-:W-:Y:S01]  /*5580*/  CS2R R102, SRZ ;  /* 0x0000000000667805 */ /* 0x000fe2000001ff00 */
[----:B------:R-:W-:Y:S01]  /*5590*/  IMAD.U32 R222, RZ, RZ, UR4 ;  /* 0x00000004ffde7e24 */ /* 0x000fe2000f8e00ff */
[----:B------:R-:W-:Y:S02]  /*55a0*/  R2UR UR4, R16 ;  /* 0x00000000100472ca */ /* 0x000fe400000e0000 */
[----:B------:R-:W-:Y:S02]  /*55b0*/  CS2R R98, SRZ ;  /* 0x0000000000627805 */ /* 0x000fe4000001ff00 */
[----:B------:R-:W-:-:S02]  /*55c0*/  CS2R R94, SRZ ;  /* 0x00000000005e7805 */ /* 0x000fc4000001ff00 */
[----:B------:R-:W-:Y:S02]  /*55d0*/  CS2R R90, SRZ ;  /* 0x00000000005a7805 */ /* 0x000fe4000001ff00 */
[----:B------:R-:W-:Y:S02]  /*55e0*/  CS2R R86, SRZ ;  /* 0x0000000000567805 */ /* 0x000fe4000001ff00 */
[----:B------:R-:W-:Y:S02]  /*55f0*/  CS2R R82, SRZ ;  /* 0x0000000000527805 */ /* 0x000fe4000001ff00 */
[----:B------:R-:W-:Y:S02]  /*5600*/  CS2R R78, SRZ ;  /* 0x00000000004e7805 */ /* 0x000fe4000001ff00 */
[----:B------:R-:W-:Y:S02]  /*5610*/  CS2R R74, SRZ ;  /* 0x00000000004a7805 */ /* 0x000fe4000001ff00 */
[----:B------:R-:W-:-:S02]  /*5620*/  CS2R R70, SRZ ;  /* 0x0000000000467805 */ /* 0x000fc4000001ff00 */
[----:B------:R-:W-:Y:S02]  /*5630*/  CS2R R66, SRZ ;  /* 0x0000000000427805 */ /* 0x000fe4000001ff00 */
[----:B------:R-:W-:Y:S02]  /*5640*/  CS2R R62, SRZ ;  /* 0x00000000003e7805 */ /* 0x000fe4000001ff00 */
[----:B------:R-:W-:Y:S02]  /*5650*/  CS2R R58, SRZ ;  /* 0x00000000003a7805 */ /* 0x000fe4000001ff00 */
[----:B------:R-:W-:Y:S01]  /*5660*/  CS2R R54, SRZ ;  /* 0x0000000000367805 */ /* 0x000fe2000001ff00 */
[----:B------:R-:W-:Y:S01]  /*5670*/  IMAD.U32 R232, RZ, RZ, UR4 ;  /* 0x00000004ffe87e24 */ /* 0x000fe2000f8e00ff */
        /* <DEDUP_REMOVED lines=38> */
[----:B------:R-:W-:Y:S01]  /*58e0*/  CS2R R24, SRZ ;  /* 0x0000000000187805 */ /* 0x000fe2000001ff00 */
[----:B------:R-:W-:-:S06]  /*58f0*/  ULDC UR61, c[0x0][0x9d8] ;  /* 0x00027600003d7ab9 */ /* 0x000fcc0000000800 */
.L_x_24:
[----:B------:R-:W-:Y:S02]  /*5900*/  R2UR UR4, R230 ;  /* 0x00000000e60472ca */ /* 0x000fe400000e0000 */
[----:B------:R-:W-:-:S11]  /*5910*/  R2UR UR6, R232 ;  /* 0x00000000e80672ca */ /* 0x000fd600000e0000 */
[----:B------:R-:W-:-:S04]  /*5920*/  UIADD3 UR4, UR4, 0x1, URZ ;  /* 0x0000000104047890 */ /* 0x000fc8000fffe03f */
[----:B------:R-:W-:-:S04]  /*5930*/  UISETP.NE.AND UP0, UPT, UR4, 0x2, UPT ;  /* 0x000000020400788c */ /* 0x000fc8000bf05270 */
[----:B------:R-:W-:Y:S02]  /*5940*/  USEL UR5, URZ, 0x1, UP0 ;  /* 0x000000013f057887 */ /* 0x000fe40008000000 */
[----:B------:R-:W-:Y:S02]  /*5950*/  USEL UR60, UR4, URZ, UP0 ;  /* 0x0000003f043c7287 */ /* 0x000fe40008000000 */
[----:B------:R-:W-:-:S06]  /*5960*/  ULOP3.LUT UR4, UR6, UR5, URZ, 0x3c, !UPT ;  /* 0x0000000506047292 */ /* 0x000fcc000f8e3c3f */
[----:B------:R-:W-:Y:S01]  /*5970*/  IMAD.U32 R16, RZ, RZ, UR4 ;  /* 0x00000004ff107e24 */ /* 0x000fe2000f8e00ff */
[----:B------:R-:W-:Y:S06]  /*5980*/  @!P0 BRA `(.L_x_16) ;  /* 0x0000000000048947 */ /* 0x000fec0003800000 */
[----:B------:R-:W-:Y:S01]  /*5990*/  BPT.TRAP 0x1 ;  /* 0x000000040000795c */ /* 0x000fe20000300000 */
.L_x_16:
[----:B------:R-:W0:Y:S01]  /*59a0*/  S2UR UR5, SR_CgaCtaId ;  /* 0x00000000000579c3 */ /* 0x000e220000008800 */
[----:B------:R-:W-:Y:S01]  /*59b0*/  R2UR UR7, R16 ;  /* 0x00000000100772ca */ /* 0x000fe200000e0000 */
[----:B------:R-:W-:-:S12]  /*59c0*/  UMOV UR4, 0x400 ;  /* 0x0000040000047882 */ /* 0x000fd80000000000 */
[----:B------:R-:W-:-:S05]  /*59d0*/  IMAD.U32 R3, RZ, RZ, UR7 ;  /* 0x00000007ff037e24 */ /* 0x000fca000f8e00ff */
[----:B------:R-:W-:Y:S01]  /*59e0*/  SHF.L.U32 R3, R3, 0x1f, RZ ;  /* 0x0000001f03037819 */ /* 0x000fe200000006ff */
[----:B0-----:R-:W-:-:S06]  /*59f0*/  ULEA UR6, UR5, UR4, 0x18 ;  /* 0x0000000405067291 */ /* 0x001fcc000f8ec03f */
[----:B------:R-:W-:Y:S01]  /*5a00*/  IMAD.U32 R231, RZ, RZ, UR6 ;  /* 0x00000006ffe77e24 */ /* 0x000fe2000f8e00ff */
[----:B------:R-:W-:-:S06]  /*5a10*/  ULEA UR6, UR60, UR6, 0x3 ;  /* 0x000000063c067291 */ /* 0x000fcc000f8e183f */
[----:B------:R-:W-:-:S03]  /*5a20*/  IMAD.U32 R223, RZ, RZ, UR6 ;  /* 0x00000006ffdf7e24 */ /* 0x000fc6000f8e00ff */
[----:B------:R0:W1:Y:S01]  /*5a30*/  SYNCS.PHASECHK.TRANS64.TRYWAIT P2, [UR6+0x38830], R3 ;  /* 0x03883003ff0075a7 */ /* 0x0000620008040146 */
[----:B------:R-:W-:Y:S05]  /*5a40*/  @!P0 BRA `(.L_x_17) ;  /* 0x0000000000048947 */ /* 0x000fea0003800000 */
[----:B------:R-:W-:Y:S01]  /*5a50*/  BPT.TRAP 0x1 ;  /* 0x000000040000795c */ /* 0x000fe20000300000 */
.L_x_17:
[----:B-1----:R-:W-:Y:S05]  /*5a60*/  @P2 BRA `(.L_x_18) ;  /* 0x00000000000c2947 */ /* 0x002fea0003800000 */
[----:B------:R-:W-:-:S13]  /*5a70*/  R2UR UR4, R223 ;  /* 0x00000000df0472ca */ /* 0x000fda00000e0000 */
[----:B------:R-:W1:Y:S02]  /*5a80*/  SYNCS.PHASECHK.TRANS64.TRYWAIT P2, [UR4+0x38830], R3 ;  /* 0x03883003ff0075a7 */ /* 0x000e640008040144 */
[----:B-1----:R-:W-:Y:S05]  /*5a90*/  @!P2 BRA `(.L_x_19) ;  /* 0x000000c00028a947 */ /* 0x002fea0003800000 */
.L_x_18:
[----:B------:R-:W-:Y:S01]  /*5aa0*/  R2UR UR4, R15 ;  /* 0x000000000f0472ca */ /* 0x000fe200000e0000 */
[----:B------:R-:W-:Y:S01]  /*5ab0*/  WARPGROUP.ARRIVE ;  /* 0x00000000000079c5 */ /* 0x000fe20000000000 */
[----:B------:R-:W-:Y:S01]  /*5ac0*/  R2UR UR18, R12 ;  /* 0x000000000c1272ca */ /* 0x000fe200000e0000 */
[----:B------:R-:W-:Y:S01]  /*5ad0*/  UMOV UR59, 0x40000040 ;  /* 0x40000040003b7882 */ /* 0x000fe20000000000 */
        /* <DEDUP_REMOVED lines=9> */
[----:B------:R-:W-:Y:S01]  /*5b70*/  UIMAD UR4, UR60, 0xa00, UR4 ;  /* 0x00000a003c0478a4 */ /* 0x000fe2000f8e0204 */
[-C--:B------:R-:W-:Y:S01]  /*5b80*/  FMUL.FTZ R24, R24, R2.reuse ;  /* 0x0000000218187220 */ /* 0x080fe20000410000 */
[----:B------:R-:W-:Y:S01]  /*5b90*/  UMOV UR56, UR18 ;  /* 0x0000001200387c82 */ /* 0x000fe20008000000 */
[----:B------:R-:W-:Y:S01]  /*5ba0*/  UMOV UR39, 0x40000040 ;  /* 0x4000004000277882 */ /* 0x000fe20000000000 */
[----:B------:R-:W-:Y:S01]  /*5bb0*/  UMOV UR57, UR19 ;  /* 0x0000001300397c82 */ /* 0x000fe20008000000 */
[----:B------:R-:W-:Y:S01]  /*5bc0*/  UIADD3 UR6, UR4, 0x80, URZ ;  /* 0x0000008004067890 */ /* 0x000fe2000fffe03f */
[-C--:B------:R-:W-:Y:S01]  /*5bd0*/  FMUL.FTZ R25, R25, R2.reuse ;  /* 0x0000000219197220 */ /* 0x080fe20000410000 */
[----:B------:R-:W-:Y:S01]  /*5be0*/  UMOV UR58, UR4 ;  /* 0x00000004003a7c82 */ /* 0x000fe20008000000 */
[----:B------:R-:W-:Y:S01]  /*5bf0*/  UIADD3 UR5, UR4, 0x100, URZ ;  /* 0x0000010004057890 */ /* 0x000fe2000fffe03f */
[----:B------:R-:W-:Y:S01]  /*5c00*/  HGMMA.64x16x16.F32 R184, gdesc[UR56], RZ, !UPT, gsb0 ;  /* 0x0020000038b879f0 */ /* 0x000fe2000c0008ff */
[----:B------:R-:W-:Y:S01]  /*5c10*/  UMOV UR56, UR18 ;  /* 0x0000001200387c82 */ /* 0x000fe20008000000 */
[----:B------:R-:W-:Y:S01]  /*5c20*/  UMOV UR57, UR19 ;  /* 0x0000001300397c82 */ /* 0x000fe20008000000 */
[----:B------:R-:W-:Y:S01]  /*5c30*/  UMOV UR58, UR6 ;  /* 0x00000006003a7c82 */ /* 0x000fe20008000000 */
[----:B------:R-:W-:Y:S01]  /*5c40*/  UMOV UR59, 0x40000040 ;  /* 0x40000040003b7882 */ /* 0x000fe20000000000 */
[----:B------:R-:W-:Y:S01]  /*5c50*/  UIADD3 UR6, UR4, 0x180, URZ ;  /* 0x0000018004067890 */ /* 0x000fe2000fffe03f */
[-C--:B------:R-:W-:Y:S01]  /*5c60*/  FMUL.FTZ R28, R28, R2.reuse ;  /* 0x000000021c1c7220 */ /* 0x080fe20000410000 */
        /* <DEDUP_REMOVED lines=12> */
[----:B------:R-:W-:Y:S01]  /*5d30*/  UMOV UR43, 0x40000040 ;  /* 0x40000040002b7882 */ /* 0x000fe20000000000 */
        /* <DEDUP_REMOVED lines=9> */
[----:B------:R-:W-:Y:S01]  /*5dd0*/  UMOV UR7, 0x40000040 ;  /* 0x4000004000077882 */ /* 0x000fe20000000000 */
[-C--:B------:R-:W-:Y:S01]  /*5de0*/  FMUL.FTZ R48, R48, R2.reuse ;  /* 0x0000000230307220 */ /* 0x080fe20000410000 */
        /* <DEDUP_REMOVED lines=20> */
[----:B------:R-:W-:Y:S01]  /*5f30*/  FMUL.FTZ R89, R89, R2 ;  /* 0x0000000259597220 */ /* 0x000fe20000410000 */
[----:B------:R-:W-:-:S02]  /*5f40*/  WARPGROUP.DEPBAR.LE gsb0, 0x0 ;  /* 0x00008000000079c5 */ /* 0x000fc40000010000 */
[----:B------:R-:W-:Y:S01]  /*5f50*/  WARPGROUP.ARRIVE ;  /* 0x00000000000079c5 */ /* 0x000fe20000000000 */
[-C--:B------:R-:W-:Y:S01]  /*5f60*/  FMUL.FTZ R92, R92, R2.reuse ;  /* 0x000000025c5c7220 */ /* 0x080fe20000410000 */
[-C--:B------:R-:W-:Y:S01]  /*5f70*/  FMUL.FTZ R93, R93, R2.reuse ;  /* 0x000000025d5d7220 */ /* 0x080fe20000410000 */
[-C--:B------:R-:W-:Y:S01]  /*5f80*/  FMUL.FTZ R96, R96, R2.reuse ;  /* 0x0000000260607220 */ /* 0x080fe20000410000 */
[-C--:B------:R-:W-:Y:S01]  /*5f90*/  FMUL.FTZ R97, R97, R2.reuse ;  /* 0x0000000261617220 */ /* 0x080fe20000410000 */
[-C--:B------:R-:W-:Y:S01]  /*5fa0*/  FMUL.FTZ R100, R100, R2.reuse ;  /* 0x0000000264647220 */ /* 0x080fe20000410000 */
[----:B------:R-:W-:Y:S01]  /*5fb0*/  HGMMA.64x16x16.F32 R176, gdesc[UR56], RZ, !UPT, gsb0 ;  /* 0x0020000038b079f0 */ /* 0x000fe2000c0008ff */
[----:B------:R-:W-:Y:S01]  /*5fc0*/  UMOV UR56, UR18 ;  /* 0x0000001200387c82 */ /* 0x000fe20008000000 */
[----:B------:R-:W-:Y:S01]  /*5fd0*/  UMOV UR57, UR19 ;  /* 0x0000001300397c82 */ /* 0x000fe20008000000 */
[----:B------:R-:W-:Y:S01]  /*5fe0*/  UMOV UR58, UR5 ;  /* 0x00000005003a7c82 */ /* 0x000fe20008000000 */
[----:B------:R-:W-:Y:S01]  /*5ff0*/  UMOV UR59, 0x40000040 ;  /* 0x40000040003b7882 */ /* 0x000fe20000000000 */
[----:B------:R-:W-:Y:S01]  /*6000*/  UIADD3 UR5, UR4, 0x200, URZ ;  /* 0x0000020004057890 */ /* 0x000fe2000fffe03f */
        /* <DEDUP_REMOVED lines=98> */
[----:B------:R-:W-:-:S06]  /*6630*/  WARPGROUP.ARRIVE ;  /* 0x00000000000079c5 */ /* 0x000fcc0000000000 */
[----:B------:R-:W-:Y:S01]  /*6640*/  HGMMA.64x16x16.F32 R160, gdesc[UR56], RZ, !UPT, gsb0 ;  /* 0x0020000038a079f0 */ /* 0x000fe2000c0008ff */
[----:B------:R-:W-:Y:S01]  /*6650*/  UMOV UR56, UR18 ;  /* 0x0000001200387c82 */ /* 0x000fe20008000000 */
[----:B------:R-:W-:Y:S01]  /*6660*/  UMOV UR57, UR19 ;  /* 0x0000001300397c82 */ /* 0x000fe20008000000 */
[----:B------:R-:W-:Y:S01]  /*6670*/  UMOV UR58, UR5 ;  /* 0x00000005003a7c82 */ /* 0x000fe20008000000 */
[----:B------:R-:W-:Y:S01]  /*6680*/  UMOV UR59, 0x40000040 ;  /* 0x40000040003b7882 */ /* 0x000fe20000000000 */
[----:B------:R-:W-:Y:S02]  /*6690*/  UIADD3 UR5, UR4, 0x102, URZ ;  /* 0x0000010204057890 */ /* 0x000fe4000fffe03f */
[----:B------:R-:W-:Y:S01]  /*66a0*/  UIADD3 UR18, UR4, 0x282, URZ ;  /* 0x0000028204127890 */ /* 0x000fe2000fffe03f */
[----:B------:R-:W-:Y:S01]  /*66b0*/  UMOV UR19, 0x40000040 ;  /* 0x4000004000137882 */ /* 0x000fe20000000000 */
        /* <DEDUP_REMOVED lines=11> */
[----:B------:R-:W-:Y:S01]  /*6770*/  UMOV UR57, UR15 ;  /* 0x0000000f00397c82 */ /* 0x000fe20008000000 */
[----:B------:R-:W-:Y:S01]  /*6780*/  UMOV UR58, UR6 ;  /* 0x00000006003a7c82 */ /* 0x000fe20008000000 */
[----:B------:R-:W-:Y:S01]  /*6790*/  UMOV UR59, 0x40000040 ;  /* 0x40000040003b7882 */ /* 0x000fe20000000000 */
[----:B------:R-:W-:Y:S01]  /*67a0*/  UIADD3 UR6, UR4, 0x182, URZ ;  /* 0x0000018204067890 */ /* 0x000fe2000fffe03f */
        /* <DEDUP_REMOVED lines=65> */
[----:B------:R-:W-:Y:S01]  /*6bc0*/  UMOV UR11, 0x40000040 ;  /* 0x40000040000b7882 */ /* 0x000fe20000000000 */
[----:B------:R-:W-:Y:S01]  /*6bd0*/  UIADD3 UR5, UR4, 0x106, URZ ;  /* 0x0000010604057890 */ /* 0x000fe2000fffe03f */
        /* <DEDUP_REMOVED lines=32> */
[----:B------:R-:W-:Y:S02]  /*6de0*/  UIADD3 UR10, UR4, 0x986, URZ ;  /* 0x00000986040a7890 */ /* 0x000fe4000fffe03f */
        /* <DEDUP_REMOVED lines=27> */
[----:B------:R-:W-:Y:S02]  /*6fa0*/  R2UR UR14, R6 ;  /* 0x00000000060e72ca */ /* 0x000fe400000e0000 */
[----:B------:R-:W-:-:S11]  /*6fb0*/  R2UR UR15, R7 ;  /* 0x00000000070f72ca */ /* 0x000fd600000e0000 */
[----:B------:R-:W-:Y:S02]  /*6fc0*/  UMOV UR56, UR14 ;  /* 0x0000000e00387c82 */ /* 0x000fe40008000000 */
[----:B------:R-:W-:Y:S01]  /*6fd0*/  UMOV UR57, UR15 ;  /* 0x0000000f00397c82 */ /* 0x000fe20008000000 */
        /* <DEDUP_REMOVED lines=274> */
[----:B------:R-:W-:Y:S01]  /*8100*/  UMOV UR57, UR15 ;  /* 0x0000000f00397c82 */ /* 0x000fe20008000000 */
[----:B------:R-:W-:Y:S01]  /*8110*/  UMOV UR58, UR6 ;  /* 0x00000006003a7c82 */ /* 0x000fe20008000000 */
[----:B------:R-:W-:Y:S01]  /*8120*/  UMOV UR59, 0x40000040 ;  /* 0x40000040003b7882 */ /* 0x000fe20000000000 */
[----:B------:R-:W-:-:S03]  /*8130*/  UIADD3 UR6, UR4, 0x906, URZ ;  /* 0x0000090604067890 */ /* 0x000fc6000fffe03f */
[----:B------:R-:W-:Y:S01]  /*8140*/  UMOV UR4, UR14 ;  /* 0x0000000e00047c82 */ /* 0x000fe20008000000 */
[----:B------:R-:W-:Y:S02]  /*8150*/  WARPGROUP.DEPBAR.LE gsb0, 0x0 ;  /* 0x00008000000079c5 */ /* 0x000fe40000010000 */
[----:B------:R-:W-:-:S06]  /*8160*/  WARPGROUP.ARRIVE ;  /* 0x00000000000079c5 */ /* 0x000fcc0000000000 */
[----:B------:R-:W-:Y:S01]  /*8170*/  HGMMA.64x16x16.F32 R176, gdesc[UR56], R176, gsb0 ;  /* 0x0020000038b079f0 */ /* 0x000fe200080008b0 */
[----:B------:R-:W-:Y:S01]  /*8180*/  UMOV UR56, UR14 ;  /* 0x0000000e00387c82 */ /* 0x000fe20008000000 */
[----:B------:R-:W-:Y:S01]  /*8190*/  UMOV UR57, UR15 ;  /* 0x0000000f00397c82 */ /* 0x000fe20008000000 */
[----:B------:R-:W-:Y:S01]  /*81a0*/  UMOV UR58, UR5 ;  /* 0x00000005003a7c82 */ /* 0x000fe20008000000 */
[----:B------:R-:W-:Y:S01]  /*81b0*/  UMOV UR59, 0x40000040 ;  /* 0x40000040003b7882 */ /* 0x000fe20000000000 */
[----:B------:R-:W-:Y:S01]  /*81c0*/  UMOV UR5, UR15 ;  /* 0x0000000f00057c82 */ /* 0x000fe20008000000 */
        /* <DEDUP_REMOVED lines=10> */
[----:B------:R-:W-:Y:S02]  /*8270*/  WARPGROUP.DEPBAR.LE gsb0, 0x0 ;  /* 0x00008000000079c5 */ /* 0x000fe40000010000 */
[----:B------:R-:W-:-:S06]  /*8280*/  WARPGROUP.ARRIVE ;  /* 0x00000000000079c5 */ /* 0x000fcc0000000000 */
[----:B------:R-:W-:Y:S03]  /*8290*/  HGMMA.64x16x16.F32 R152, gdesc[UR4], R152, gsb0 ;  /* 0x00200000049879f0 */ /* 0x000fe60008000898 */
[----:B------:R-:W-:Y:S02]  /*82a0*/  WARPGROUP.DEPBAR.LE gsb0, 0x0 ;  /* 0x00008000000079c5 */ /* 0x000fe40000010000 */
[----:B------:R-:W-:Y:S05]  /*82b0*/  @!P0 BRA `(.L_x_20) ;  /* 0x0000000000048947 */ /* 0x000fea0003800000 */
[----:B------:R-:W-:Y:S01]  /*82c0*/  BPT.TRAP 0x1 ;  /* 0x000000040000795c */ /* 0x000fe20000300000 */
.L_x_20:
[----:B------:R-:W-:Y:S02]  /*82d0*/  R2UR UR6, R231 ;  /* 0x00000000e70672ca */ /* 0x000fe400000e0000 */
[----:B------:R-:W-:Y:S02]  /*82e0*/  R2UR UR4, R230 ;  /* 0x00000000e60472ca */ /* 0x000fe400000e0000 */
[----:B------:R-:W-:-:S11]  /*82f0*/  R2UR UR5, R232 ;  /* 0x00000000e80572ca */ /* 0x000fd600000e0000 */
[----:B------:R-:W-:Y:S02]  /*8300*/  ULEA UR4, UR4, UR6, 0x3 ;  /* 0x0000000604047291 */ /* 0x000fe4000f8e183f */
[----:B------:R-:W-:-:S05]  /*8310*/  IMAD.U32 R0, RZ, RZ, UR5 ;  /* 0x00000005ff007e24 */ /* 0x000fca000f8e00ff */
[----:B------:R-:W-:-:S04]  /*8320*/  SHF.L.U32 R0, R0, 0x1f, RZ ;  /* 0x0000001f00007819 */ /* 0x000fc800000006ff */
[----:B------:R2:W3:Y:S01]  /*8330*/  SYNCS.PHASECHK.TRANS64.TRYWAIT P2, [UR4+0x38850], R0 ;  /* 0x03885000ff0075a7 */ /* 0x0004e20008040144 */
[----:B------:R-:W-:Y:S05]  /*8340*/  @!P0 BRA `(.L_x_21) ;  /* 0x0000000000048947 */ /* 0x000fea0003800000 */
[----:B------:R-:W-:Y:S01]  /*8350*/  BPT.TRAP 0x1 ;  /* 0x000000040000795c */ /* 0x000fe20000300000 */
.L_x_21:
[----:B---3--:R-:W-:Y:S05]  /*8360*/  @P2 BRA `(.L_x_22) ;  /* 0x0000000000082947 */ /* 0x008fea0003800000 */
[----:B------:R-:W3:Y:S02]  /*8370*/  SYNCS.PHASECHK.TRANS64.TRYWAIT P2, [UR4+0x38850], R0 ;  /* 0x03885000ff0075a7 */ /* 0x000ee40008040144 */
[----:B---3--:R-:W-:Y:S05]  /*8380*/  @!P2 BRA `(.L_x_23) ;  /* 0x000000980008a947 */ /* 0x008fea0003800000 */
.L_x_22:
[----:B------:R-:W-:Y:S01]  /*8390*/  R2UR UR5, R231 ;  /* 0x00000000e70572ca */ /* 0x000fe200000e0000 */
[----:B------:R-:W-:Y:S01]  /*83a0*/  WARPGROUP.ARRIVE ;  /* 0x00000000000079c5 */ /* 0x000fe20000000000 */
[----:B------:R-:W-:Y:S01]  /*83b0*/  R2UR UR6, R230 ;  /* 0x00000000e60672ca */ /* 0x000fe200000e0000 */
[----:B------:R-:W-:Y:S01]  /*83c0*/  UMOV UR7, 0x40000040 ;  /* 0x4000004000077882 */ /* 0x000fe20000000000 */
[----:B0-2---:R-:W-:Y:S01]  /*83d0*/  FMUL.FTZ R0, R184, UR61 ;  /* 0x0000003db8007c20 */ /* 0x005fe20008410000 */
[----:B-1----:R-:W-:Y:S01]  /*83e0*/  FMUL.FTZ R3, R185, UR61 ;  /* 0x0000003db9037c20 */ /* 0x002fe20008410000 */
[----:B------:R-:W-:Y:S01]  /*83f0*/  FMUL.FTZ R184, R187, UR61 ;  /* 0x0000003dbbb87c20 */ /* 0x000fe20008410000 */
[----:B------:R-:W-:Y:S01]  /*8400*/  FMUL.FTZ R187, R188, UR61 ;  /* 0x0000003dbcbb7c20 */ /* 0x000fe20008410000 */
[----:B------:R-:W-:Y:S01]  /*8410*/  FMUL.FTZ R188, R189, UR61 ;  /* 0x0000003dbdbc7c20 */ /* 0x000fe20008410000 */
[----:B------:R-:W-:Y:S01]  /*8420*/  FMUL.FTZ R185, R186, UR61 ;  /* 0x0000003dbab97c20 */ /* 0x000fe20008410000 */
[----:B------:R-:W0:Y:S01]  /*8430*/  MUFU.TANH R0, R0 ;  /* 0x0000000000007308 */ /* 0x000e220000002400 */
[----:B------:R-:W-:Y:S01]  /*8440*/  FMUL.FTZ R186, R190, UR61 ;  /* 0x0000003dbeba7c20 */ /* 0x000fe20008410000 */
[----:B------:R-:W-:Y:S01]  /*8450*/  FMUL.FTZ R190, R176, UR61 ;  /* 0x0000003db0be7c20 */ /* 0x000fe20008410000 */
[----:B------:R-:W-:Y:S01]  /*8460*/  UIADD3 UR5, UR5, 0x400, URZ ;  /* 0x0000040005057890 */ /* 0x000fe2000fffe03f */
[----:B------:R-:W-:Y:S01]  /*8470*/  FMUL.FTZ R177, R177, UR61 ;  /* 0x0000003db1b17c20 */ /* 0x000fe20008410000 */
[----:B------:R-:W-:Y:S01]  /*8480*/  FMUL.FTZ R180, R180, UR61 ;  /* 0x0000003db4b47c20 */ /* 0x000fe20008410000 */
[----:B------:R-:W-:Y:S01]  /*8490*/  FMUL.FTZ R181, R181, UR61 ;  /* 0x0000003db5b57c20 */ /* 0x000fe20008410000 */
[----:B------:R-:W-:Y:S01]  /*84a0*/  USHF.R.U32.HI UR5, URZ, 0x4, UR5 ;  /* 0x000000043f057899 */ /* 0x000fe20008011605 */
[----:B------:R-:W1:Y:S01]  /*84b0*/  MUFU.TANH R3, R3 ;  /* 0x0000000300037308 */ /* 0x000e620000002400 */
[----:B------:R-:W-:Y:S01]  /*84c0*/  FMUL.FTZ R189, R191, UR61 ;  /* 0x0000003dbfbd7c20 */ /* 0x000fe20008410000 */
[----:B------:R-:W-:Y:S01]  /*84d0*/  FMUL.FTZ R168, R168, UR61 ;  /* 0x0000003da8a87c20 */ /* 0x000fe20008410000 */
[----:B------:R-:W-:Y:S01]  /*84e0*/  ULOP3.LUT UR5, UR5, 0x3fff, URZ, 0xc0, !UPT ;  /* 0x00003fff05057892 */ /* 0x000fe2000f8ec03f */
[----:B------:R-:W-:Y:S01]  /*84f0*/  FMUL.FTZ R169, R169, UR61 ;  /* 0x0000003da9a97c20 */ /* 0x000fe20008410000 */
[----:B------:R-:W-:Y:S01]  /*8500*/  FMUL.FTZ R172, R172, UR61 ;  /* 0x0000003dacac7c20 */ /* 0x000fe20008410000 */
[----:B------:R-:W-:Y:S01]  /*8510*/  FMUL.FTZ R173, R173, UR61 ;  /* 0x0000003dadad7c20 */ /* 0x000fe20008410000 */
[----:B------:R-:W-:Y:S01]  /*8520*/  ULOP3.LUT UR5, UR5, 0x2800000, URZ, 0xfc, !UPT ;  /* 0x0280000005057892 */ /* 0x000fe2000f8efc3f */
[----:B------:R-:W2:Y:S01]  /*8530*/  MUFU.TANH R187, R187 ;  /* 0x000000bb00bb7308 */ /* 0x000ea20000002400 */
[----:B0-----:R-:W-:Y:S01]  /*8540*/  FMNMX.FTZ R2, R0, R21, !PT ;  /* 0x0000001500027209 */ /* 0x001fe20007810000 */
[----:B------:R-:W-:Y:S01]  /*8550*/  FMUL.FTZ R160, R160, UR61 ;  /* 0x0000003da0a07c20 */ /* 0x000fe20008410000 */
[----:B------:R-:W-:Y:S01]  /*8560*/  UIMAD UR5, UR6, 0xa00, UR5 ;  /* 0x00000a00060578a4 */ /* 0x000fe2000f8e0205 */
[----:B------:R-:W-:Y:S01]  /*8570*/  FMUL.FTZ R161, R161, UR61 ;  /* 0x0000003da1a17c20 */ /* 0x000fe20008410000 */
[----:B------:R-:W-:Y:S01]  /*8580*/  FMUL.FTZ R164, R164, UR61 ;  /* 0x0000003da4a47c20 */ /* 0x000fe20008410000 */
[----:B------:R-:W-:Y:S01]  /*8590*/  FMUL.FTZ R165, R165, UR61 ;  /* 0x0000003da5a57c20 */ /* 0x000fe20008410000 */
[----:B------:R-:W-:Y:S01]  /*85a0*/  FMUL.FTZ R152, R152, UR61 ;  /* 0x0000003d98987c20 */ /* 0x000fe20008410000 */
[----:B------:R-:W0:Y:S01]  /*85b0*/  MUFU.TANH R188, R188 ;  /* 0x000000bc00bc7308 */ /* 0x000e220000002400 */
[----:B-1----:R-:W-:Y:S01]  /*85c0*/  FMNMX.FTZ R2, R3, R2, !PT ;  /* 0x0000000203027209 */ /* 0x002fe20007810000 */
[----:B------:R-:W-:Y:S01]  /*85d0*/  UMOV UR6, UR5 ;  /* 0x0000000500067c82 */ /* 0x000fe20008000000 */
[----:B------:R-:W-:Y:S01]  /*85e0*/  FMUL.FTZ R153, R153, UR61 ;  /* 0x0000003d99997c20 */ /* 0x000fe20008410000 */
[----:B------:R-:W-:Y:S01]  /*85f0*/  HGMMA.64x256x16.F32 R24, R208, gdesc[UR4].tnspB, R24, gsb0 ;  /* 0x43e00004d0187df0 */ /* 0x000fe20008000818 */
[----:B------:R-:W-:Y:S01]  /*8600*/  UIADD3 UR6, UR5, 0x80, URZ ;  /* 0x0000008005067890 */ /* 0x000fe2000fffe03f */
[----:B------:R-:W-:Y:S01]  /*8610*/  FMUL.FTZ R176, R178, UR61 ;  /* 0x0000003db2b07c20 */ /* 0x000fe20008410000 */
[----:B------:R-:W-:Y:S01]  /*8620*/  UMOV UR7, 0x40000040 ;  /* 0x4000004000077882 */ /* 0x000fe20000000000 */
[----:B------:R-:W1:Y:S01]  /*8630*/  MUFU.TANH R190, R190 ;  /* 0x000000be00be7308 */ /* 0x000e620000002400 */
[----:B--2---:R-:W-:Y:S01]  /*8640*/  FMNMX.FTZ R191, R187, R2, !PT ;  /* 0x00000002bbbf7209 */ /* 0x004fe20007810000 */
[----:B------:R-:W-:Y:S01]  /*8650*/  FMUL.FTZ R178, R179, UR61 ;  /* 0x0000003db3b27c20 */ /* 0x000fe20008410000 */
[----:B------:R-:W-:Y:S01]  /*8660*/  FMUL.FTZ R156, R156, UR61 ;  /* 0x0000003d9c9c7c20 */ /* 0x000fe20008410000 */
[----:B------:R-:W-:Y:S01]  /*8670*/  FMUL.FTZ R179, R182, UR61 ;  /* 0x0000003db6b37c20 */ /* 0x000fe20008410000 */
[----:B------:R-:W-:Y:S01]  /*8680*/  FMUL.FTZ R182, R157, UR61 ;  /* 0x0000003d9db67c20 */ /* 0x000fe20008410000 */
[----:B------:R-:W-:Y:S01]  /*8690*/  FMUL.FTZ R170, R170, UR61 ;  /* 0x0000003daaaa7c20 */ /* 0x000fe20008410000 */
[----:B------:R-:W-:Y:S01]  /*86a0*/  ULDC UR10, c[0x0][0x988] ;  /* 0x00026200000a7ab9 */ /* 0x000fe20000000800 */
[----:B------:R-:W2:Y:S01]  /*86b0*/  MUFU.TANH R177, R177 ;  /* 0x000000b100b17308 */ /* 0x000ea20000002400 */
[----:B0-----:R-:W-:Y:S01]  /*86c0*/  FMNMX.FTZ R191, R188, R191, !PT ;  /* 0x000000bfbcbf7209 */ /* 0x001fe20007810000 */
[----:B------:R-:W-:Y:S01]  /*86d0*/  FMUL.FTZ R171, R171, UR61 ;  /* 0x0000003dabab7c20 */ /* 0x000fe20008410000 */
[----:B------:R-:W-:Y:S01]  /*86e0*/  UMOV UR11, UR10 ;  /* 0x0000000a000b7c82 */ /* 0x000fe20008000000 */
[----:B------:R-:W-:Y:S01]  /*86f0*/  FMUL.FTZ R174, R174, UR61 ;  /* 0x0000003daeae7c20 */ /* 0x000fe20008410000 */
[----:B------:R-:W-:Y:S01]  /*8700*/  FMUL.FTZ R175, R175, UR61 ;  /* 0x0000003dafaf7c20 */ /* 0x000fe20008410000 */
[----:B------:R-:W-:Y:S01]  /*8710*/  FMUL.FTZ R162, R162, UR61 ;  /* 0x0000003da2a27c20 */ /* 0x000fe20008410000 */
[----:B------:R-:W-:Y:S01]  /*8720*/  FMUL.FTZ R163, R163, UR61 ;  /* 0x0000003da3a37c20 */ /* 0x000fe20008410000 */
[----:B------:R-:W0:Y:S01]  /*8730*/  MUFU.TANH R180, R180 ;  /* 0x000000b400b47308 */ /* 0x000e220000002400 */
[----:B-1----:R-:W-:Y:S01]  /*8740*/  FMNMX.FTZ R2, R190, R191, !PT ;  /* 0x000000bfbe027209 */ /* 0x002fe20007810000 */
[----:B------:R-:W-:Y:S01]  /*8750*/  FMUL.FTZ R166, R166, UR61 ;  /* 0x0000003da6a67c20 */ /* 0x000fe20008410000 */
[----:B------:R-:W-:Y:S01]  /*8760*/  FMUL.FTZ R167, R167, UR61 ;  /* 0x0000003da7a77c20 */ /* 0x000fe20008410000 */
[----:B------:R-:W-:Y:S01]  /*8770*/  FMUL.FTZ R154, R154, UR61 ;  /* 0x0000003d9a9a7c20 */ /* 0x000fe20008410000 */
[----:B------:R-:W-:Y:S01]  /*8780*/  FMUL.FTZ R155, R155, UR61 ;  /* 0x0000003d9b9b7c20 */ /* 0x000fe20008410000 */
[----:B------:R-:W-:Y:S01]  /*8790*/  FMUL.FTZ R158, R158, UR61 ;  /* 0x0000003d9e9e7c20 */ /* 0x000fe20008410000 */
[----:B------:R-:W-:Y:S01]  /*87a0*/  FMUL.FTZ R159, R159, UR61 ;  /* 0x0000003d9f9f7c20 */ /* 0x000fe20008410000 */
[----:B------:R-:W1:Y:S01]  /*87b0*/  MUFU.TANH R181, R181 ;  /* 0x000000b500b57308 */ /* 0x000e620000002400 */
[----:B--2---:R-:W-:Y:S01]  /*87c0*/  FMNMX.FTZ R191, R177, R2, !PT ;  /* 0x00000002b1bf7209 */ /* 0x004fe20007810000 */
[----:B------:R-:W-:Y:S01]  /*87d0*/  IMAD.U32 R230, RZ, RZ, UR60 ;  /* 0x0000003cffe67e24 */ /* 0x000fe2000f8e00ff */
[----:B------:R-:W-:-:S05]  /*87e0*/  R2UR UR10, R223 ;  /* 0x00000000df0a72ca */ /* 0x000fca00000e0000 */
[----:B------:R-:W2:Y:S01]  /*87f0*/  MUFU.TANH R168, R168 ;  /* 0x000000a800a87308 */ /* 0x000ea20000002400 */
[----:B0-----:R-:W-:-:S07]  /*8800*/  FMNMX.FTZ R2, R180, R191, !PT ;  /* 0x000000bfb4027209 */ /* 0x001fce0007810000 */
[----:B------:R-:W0:Y:S01]  /*8810*/  MUFU.TANH R169, R169 ;  /* 0x000000a900a97308 */ /* 0x000e220000002400 */
[----:B-1----:R-:W-:-:S07]  /*8820*/  FMNMX.FTZ R191, R181, R2, !PT ;  /* 0x00000002b5bf7209 */ /* 0x002fce0007810000 */
[----:B------:R-:W1:Y:S01]  /*8830*/  MUFU.TANH R172, R172 ;  /* 0x000000ac00ac7308 */ /* 0x000e620000002400 */
[----:B--2---:R-:W-:-:S07]  /*8840*/  FMNMX.FTZ R2, R168, R191, !PT ;  /* 0x000000bfa8027209 */ /* 0x004fce0007810000 */
        /* <DEDUP_REMOVED lines=11> */
[----:B--2---:R-:W-:Y:S01]  /*8900*/  FMNMX.FTZ R2, R164, R157, !PT ;  /* 0x0000009da4027209 */ /* 0x004fe20007810000 */
[----:B------:R-:W-:-:S06]  /*8910*/  FMUL.FTZ R157, R183, UR61 ;  /* 0x0000003db79d7c20 */ /* 0x000fcc0008410000 */
        /* <DEDUP_REMOVED lines=9> */
[----:B-1----:R-:W-:-:S05]  /*89b0*/  FMNMX.FTZ R183, R182, R183, !PT ;  /* 0x000000b7b6b77209 */ /* 0x002fca0007810000 */
[----:B------:R-:W1:Y:S02]  /*89c0*/  SHFL.BFLY PT, R2, R183, 0x2, 0x1f ;  /* 0x0c401f00b7027f89 */ /* 0x000e6400000e0000 */
[----:B------:R-:W3:Y:S08]  /*89d0*/  MUFU.TANH R186, R186 ;  /* 0x000000ba00ba7308 */ /* 0x000ef00000002400 */
[----:B------:R-:W4:Y:S08]  /*89e0*/  MUFU.TANH R189, R189 ;  /* 0x000000bd00bd7308 */ /* 0x000f300000002400 */
[----:B------:R-:W5:Y:S01]  /*89f0*/  MUFU.TANH R176, R176 ;  /* 0x000000b000b07308 */ /* 0x000f620000002400 */
[----:B-1----:R-:W-:-:S07]  /*8a00*/  FMNMX.FTZ R2, R183, R2, !PT ;  /* 0x00000002b7027209 */ /* 0x002fce0007810000 */
[----:B------:R-:W1:Y:S01]  /*8a10*/  MUFU.TANH R178, R178 ;  /* 0x000000b200b27308 */ /* 0x000e620000002400 */
[----:B------:R-:W2:Y:S07]  /*8a20*/  SHFL.BFLY PT, R183, R2, 0x1, 0x1f ;  /* 0x0c201f0002b77f89 */ /* 0x000eae00000e0000 */
[----:B------:R-:W1:Y:S08]  /*8a30*/  MUFU.TANH R179, R179 ;  /* 0x000000b300b37308 */ /* 0x000e700000002400 */
[----:B------:R-:W1:Y:S08]  /*8a40*/  MUFU.TANH R157, R157 ;  /* 0x0000009d009d7308 */ /* 0x000e700000002400 */
[----:B------:R-:W1:Y:S01]  /*8a50*/  MUFU.TANH R170, R170 ;  /* 0x000000aa00aa7308 */ /* 0x000e620000002400 */
[----:B--2---:R-:W-:-:S02]  /*8a60*/  FMNMX.FTZ R4, R2, R183, !PT ;  /* 0x000000b702047209 */ /* 0x004fc40007810000 */
[----:B------:R-:W-:-:S03]  /*8a70*/  FMNMX.FTZ R183, R185, R20, !PT ;  /* 0x00000014b9b77209 */ /* 0x000fc60007810000 */
[----:B------:R-:W-:Y:S01]  /*8a80*/  FADD.FTZ R2, -R4, R21 ;  /* 0x0000001504027221 */ /* 0x000fe20000010100 */
[----:B0-----:R-:W-:Y:S01]  /*8a90*/  FMNMX.FTZ R183, R184, R183, !PT ;  /* 0x000000b7b8b77209 */ /* 0x001fe20007810000 */
[----:B------:R-:W0:Y:S02]  /*8aa0*/  MUFU.TANH R171, R171 ;  /* 0x000000ab00ab7308 */ /* 0x000e240000002400 */
[----:B------:R-:W-:-:S06]  /*8ab0*/  FMUL.FTZ R2, R2, UR11 ;  /* 0x0000000b02027c20 */ /* 0x000fcc0008410000 */
[----:B------:R-:W2:Y:S08]  /*8ac0*/  MUFU.TANH R174, R174 ;  /* 0x000000ae00ae7308 */ /* 0x000eb00000002400 */
[----:B------:R-:W2:Y:S08]  /*8ad0*/  MUFU.TANH R175, R175 ;  /* 0x000000af00af7308 */ /* 0x000eb00000002400 */
[----:B------:R-:W2:Y:S08]  /*8ae0*/  MUFU.TANH R162, R162 ;  /* 0x000000a200a27308 */ /* 0x000eb00000002400 */
[----:B------:R-:W2:Y:S08]  /*8af0*/  MUFU.TANH R163, R163 ;  /* 0x000000a300a37308 */ /* 0x000eb00000002400 */
[----:B------:R-:W2:Y:S08]  /*8b00*/  MUFU.TANH R166, R166 ;  /* 0x000000a600a67308 */ /* 0x000eb00000002400 */
[----:B------:R-:W2:Y:S08]  /*8b10*/  MUFU.TANH R167, R167 ;  /* 0x000000a700a77308 */ /* 0x000eb00000002400 */
[----:B------:R-:W2:Y:S01]  /*8b20*/  MUFU.TANH R154, R154 ;  /* 0x0000009a009a7308 */ /* 0x000ea20000002400 */
[----:B------:R-:W-:-:S02]  /*8b30*/  WARPGROUP.DEPBAR.LE gsb0, 0x0 ;  /* 0x00008000000079c5 */ /* 0x000fc40000010000 */
[----:B------:R-:W-:-:S05]  /*8b40*/  WARPGROUP.ARRIVE ;  /* 0x00000000000079c5 */ /* 0x000fca0000000000 */
[----:B------:R-:W2:Y:S01]  /*8b50*/  MUFU.TANH R155, R155 ;  /* 0x0000009b009b7308 */ /* 0x000ea20000002400 */
[----:B------:R-:W-:Y:S01]  /*8b60*/  HGMMA.64x256x16.F32 R24, R204, gdesc[UR4].tnspB, R24, gsb0 ;  /* 0x43e00004cc187df0 */ /* 0x000fe20008000818 */
[----:B------:R-:W-:Y:S01]  /*8b70*/  UIADD3 UR6, UR5, 0x100, URZ ;  /* 0x0000010005067890 */ /* 0x000fe2000fffe03f */
[----:B------:R-:W-:-:S05]  /*8b80*/  UMOV UR7, 0x40000040 ;  /* 0x4000004000077882 */ /* 0x000fca0000000000 */
[----:B------:R-:W2:Y:S08]  /*8b90*/  MUFU.TANH R158, R158 ;  /* 0x0000009e009e7308 */ /* 0x000eb00000002400 */
[----:B------:R-:W2:Y:S08]  /*8ba0*/  MUFU.TANH R159, R159 ;  /* 0x0000009f009f7308 */ /* 0x000eb00000002400 */
[----:B------:R-:W-:Y:S01]  /*8bb0*/  MUFU.EX2 R2, R2 ;  /* 0x0000000200027308 */ /* 0x000fe20000000800 */
[----:B------:R-:W-:-:S02]  /*8bc0*/  WARPGROUP.DEPBAR.LE gsb0, 0x0 ;  /* 0x00008000000079c5 */ /* 0x000fc40000010000 */
[----:B------:R-:W-:-:S06]  /*8bd0*/  WARPGROUP.ARRIVE ;  /* 0x00000000000079c5 */ /* 0x000fcc0000000000 */
[----:B------:R-:W-:Y:S01]  /*8be0*/  HGMMA.64x256x16.F32 R24, R200, gdesc[UR4].tnspB, R24, gsb0 ;  /* 0x43e00004c8187df0 */ /* 0x000fe20008000818 */
[----:B------:R-:W-:Y:S01]  /*8bf0*/  UIADD3 UR6, UR5, 0x180, URZ ;  /* 0x0000018005067890 */ /* 0x000fe2000fffe03f */
[----:B------:R-:W-:Y:S01]  /*8c00*/  UMOV UR7, 0x40000040 ;  /* 0x4000004000077882 */ /* 0x000fe20000000000 */
[----:B------:R-:W-:Y:S02]  /*8c10*/  WARPGROUP.DEPBAR.LE gsb0, 0x0 ;  /* 0x00008000000079c5 */ /* 0x000fe40000010000 */
[----:B------:R-:W-:-:S15]  /*8c20*/  WARPGROUP.ARRIVE ;  /* 0x00000000000079c5 */ /* 0x000fde0000000000 */
[----:B------:R-:W-:-:S08]  /*8c30*/  NOP ;  /* 0x0000000000007918 */ /* 0x000fd00000000000 */
[----:B------:R-:W-:Y:S01]  /*8c40*/  HGMMA.64x256x16.F32 R24, R196, gdesc[UR4].tnspB, R24, gsb0 ;  /* 0x43e00004c4187df0 */ /* 0x000fe20008000818 */
[----:B------:R-:W-:Y:S01]  /*8c50*/  UIADD3 UR6, UR5, 0x200, URZ ;  /* 0x0000020005067890 */ /* 0x000fe2000fffe03f */
[----:B------:R-:W-:Y:S01]  /*8c60*/  R2UR UR5, R222 ;  /* 0x00000000de0572ca */ /* 0x000fe200000e0000 */
[----:B------:R-:W-:-:S12]  /*8c70*/  UMOV UR7, 0x40000040 ;  /* 0x4000004000077882 */ /* 0x000fd80000000000 */
[----:B------:R-:W-:Y:S01]  /*8c80*/  ISETP.LT.AND P2, PT, RZ, UR5, PT ;  /* 0x00000005ff007c0c */ /* 0x000fe2000bf41270 */
[----:B------:R-:W-:Y:S02]  /*8c90*/  WARPGROUP.DEPBAR.LE gsb0, 0x0 ;  /* 0x00008000000079c5 */ /* 0x000fe40000010000 */
[----:B------:R-:W-:Y:S01]  /*8ca0*/  WARPGROUP.ARRIVE ;  /* 0x00000000000079c5 */ /* 0x000fe20000000000 */
[----:B---3--:R-:W-:Y:S01]  /*8cb0*/  FMNMX.FTZ R196, R186, R183, !PT ;  /* 0x000000b7bac47209 */ /* 0x008fe20007810000 */
[----:B------:R-:W-:-:S03]  /*8cc0*/  FMUL.FTZ R197, R4, UR11 ;  /* 0x0000000b04c57c20 */ /* 0x000fc60008410000 */
[----:B----4-:R-:W-:-:S05]  /*8cd0*/  FMNMX.FTZ R21, R189, R196, !PT ;  /* 0x000000c4bd157209 */ /* 0x010fca0007810000 */
[----:B------:R-:W-:Y:S01]  /*8ce0*/  HGMMA.64x256x16.F32 R24, R192, gdesc[UR4].tnspB, R24, gsb0 ;  /* 0x43e00004c0187df0 */ /* 0x000fe20008000818 */
[--C-:B------:R-:W-:Y:S01]  /*8cf0*/  FFMA.FTZ R183, R0, UR11, -R197.reuse ;  /* 0x0000000b00b77c23 */ /* 0x100fe200080108c5 */
[--C-:B------:R-:W-:Y:S01]  /*8d00*/  FFMA.FTZ R208, R3, UR11, -R197.reuse ;  /* 0x0000000b03d07c23 */ /* 0x100fe200080108c5 */
[----:B-----5:R-:W-:Y:S01]  /*8d10*/  FMNMX.FTZ R21, R176, R21, !PT ;  /* 0x00000015b0157209 */ /* 0x020fe20007810000 */
[--C-:B------:R-:W-:Y:S01]  /*8d20*/  FFMA.FTZ R196, R160, UR11, -R197.reuse ;  /* 0x0000000ba0c47c23 */ /* 0x100fe200080108c5 */
[--C-:B------:R-:W-:Y:S01]  /*8d30*/  FFMA.FTZ R202, R172, UR11, -R197.reuse ;  /* 0x0000000bacca7c23 */ /* 0x100fe200080108c5 */
[--C-:B------:R-:W-:Y:S01]  /*8d40*/  FFMA.FTZ R210, R187, UR11, -R197.reuse ;  /* 0x0000000bbbd27c23 */ /* 0x100fe200080108c5 */
[----:B-1----:R-:W-:Y:S01]  /*8d50*/  FMNMX.FTZ R0, R178, R21, !PT ;  /* 0x00000015b2007209 */ /* 0x002fe20007810000 */
        /* <DEDUP_REMOVED lines=15> */
[----:B0-----:R-:W-:Y:S01]  /*8e50*/  FMNMX.FTZ R3, R171, R0, !PT ;  /* 0x00000000ab037209 */ /* 0x001fe20007810000 */
[--C-:B------:R-:W-:Y:S01]  /*8e60*/  FFMA.FTZ R181, R161, UR11, -R197.reuse ;  /* 0x0000000ba1b57c23 */ /* 0x100fe200080108c5 */
[--C-:B------:R-:W-:Y:S01]  /*8e70*/  FFMA.FTZ R169, R169, UR11, -R197.reuse ;  /* 0x0000000ba9a97c23 */ /* 0x100fe200080108c5 */
[--C-:B------:R-:W-:Y:S01]  /*8e80*/  FFMA.FTZ R173, R173, UR11, -R197.reuse ;  /* 0x0000000badad7c23 */ /* 0x100fe200080108c5 */
[----:B--2---:R-:W-:Y:S01]  /*8e90*/  FMNMX.FTZ R0, R174, R3, !PT ;  /* 0x00000003ae007209 */ /* 0x004fe20007810000 */
[----:B------:R-:W-:Y:S01]  /*8ea0*/  MUFU.EX2 R210, R210 ;  /* 0x000000d200d27308 */ /* 0x000fe20000000800 */
[--C-:B------:R-:W-:Y:S01]  /*8eb0*/  FFMA.FTZ R161, R165, UR11, -R197.reuse ;  /* 0x0000000ba5a17c23 */ /* 0x100fe200080108c5 */
[----:B------:R-:W-:Y:S01]  /*8ec0*/  FFMA.FTZ R182, R182, UR11, -R197 ;  /* 0x0000000bb6b67c23 */ /* 0x000fe200080108c5 */
[----:B------:R-:W-:-:S02]  /*8ed0*/  FMNMX.FTZ R3, R175, R0, !PT ;  /* 0x00000000af037209 */ /* 0x000fc40007810000 */
[----:B------:R-:W-:Y:S01]  /*8ee0*/  MOV R165, UR4 ;  /* 0x0000000400a57c02 */ /* 0x000fe20008000f00 */
[----:B------:R-:W-:Y:S01]  /*8ef0*/  UIADD3 UR4, UR5, -0x1, URZ ;  /* 0xffffffff05047890 */ /* 0x000fe2000fffe03f */
[----:B------:R-:W-:Y:S01]  /*8f00*/  FMNMX.FTZ R0, R162, R3, !PT ;  /* 0x00000003a2007209 */ /* 0x000fe20007810000 */
[----:B------:R-:W-:Y:S01]  /*8f10*/  MUFU.EX2 R191, R191 ;  /* 0x000000bf00bf7308 */ /* 0x000fe20000000800 */
[----:B------:R-:W-:Y:S01]  /*8f20*/  R2UR UR5, R16 ;  /* 0x00000000100572ca */ /* 0x000fe200000e0000 */
[----:B------:R-:W-:Y:S01]  /*8f30*/  @!P1 VIADD R165, R165, 0x38860 ;  /* 0x00038860a5a59836 */ /* 0x000fe20000000000 */
[----:B------:R-:W-:Y:S01]  /*8f40*/  FMNMX.FTZ R3, R163, R0, !PT ;  /* 0x00000000a3037209 */ /* 0x000fe20007810000 */
[----:B------:R-:W-:-:S03]  /*8f50*/  IMAD.U32 R222, RZ, RZ, UR4 ;  /* 0x00000004ffde7e24 */ /* 0x000fc6000f8e00ff */
[----:B------:R-:W-:Y:S01]  /*8f60*/  FMNMX.FTZ R0, R166, R3, !PT ;  /* 0x00000003a6007209 */ /* 0x000fe20007810000 */
[----:B------:R-:W-:Y:S01]  /*8f70*/  MUFU.EX2 R204, R204 ;  /* 0x000000cc00cc7308 */ /* 0x000fe20000000800 */
[----:B------:R-:W-:Y:S02]  /*8f80*/  @!P1 PRMT R165, RZ, 0x654, R165 ;  /* 0x00000654ffa59816 */ /* 0x000fe400000000a5 */
[----:B------:R-:W-:-:S03]  /*8f90*/  FMNMX.FTZ R3, R167, R0, !PT ;  /* 0x00000000a7037209 */ /* 0x000fc60007810000 */
[----:B------:R-:W-:Y:S01]  /*8fa0*/  IMAD.U32 R232, RZ, RZ, UR5 ;  /* 0x00000005ffe87e24 */ /* 0x000fe2000f8e00ff */
[----:B------:R-:W-:Y:S01]  /*8fb0*/  FMNMX.FTZ R0, R154, R3, !PT ;  /* 0x000000039a007209 */ /* 0x000fe20007810000 */
[----:B------:R-:W-:Y:S03]  /*8fc0*/  MUFU.EX2 R187, R187 ;  /* 0x000000bb00bb7308 */ /* 0x000fe60000000800 */
[----:B------:R-:W-:-:S04]  /*8fd0*/  FMNMX.FTZ R3, R155, R0, !PT ;  /* 0x000000009b037209 */ /* 0x000fc80007810000 */
[----:B------:R-:W-:Y:S01]  /*8fe0*/  FMNMX.FTZ R0, R158, R3, !PT ;  /* 0x000000039e007209 */ /* 0x000fe20007810000 */
[----:B------:R-:W-:Y:S03]  /*8ff0*/  MUFU.EX2 R206, R206 ;  /* 0x000000ce00ce7308 */ /* 0x000fe60000000800 */
[----:B------:R-:W-:-:S05]  /*9000*/  FMNMX.FTZ R0, R159, R0, !PT ;  /* 0x000000009f007209 */ /* 0x000fca0007810000 */
[----:B------:R-:W0:Y:S01]  /*9010*/  SHFL.BFLY PT, R3, R0, 0x2, 0x1f ;  /* 0x0c401f0000037f89 */ /* 0x000e2200000e0000 */
[----:B------:R-:W-:Y:S08]  /*9020*/  MUFU.EX2 R177, R177 ;  /* 0x000000b100b17308 */ /* 0x000ff00000000800 */
[----:B------:R-:W-:Y:S08]  /*9030*/  MUFU.EX2 R200, R200 ;  /* 0x000000c800c87308 */ /* 0x000ff00000000800 */
[----:B------:R-:W-:Y:S01]  /*9040*/  MUFU.EX2 R169, R169 ;  /* 0x000000a900a97308 */ /* 0x000fe20000000800 */
[----:B0-----:R-:W-:-:S07]  /*9050*/  FMNMX.FTZ R3, R0, R3, !PT ;  /* 0x0000000300037209 */ /* 0x001fce0007810000 */
[----:B------:R-:W-:Y:S01]  /*9060*/  MUFU.EX2 R202, R202 ;  /* 0x000000ca00ca7308 */ /* 0x000fe20000000800 */
[----:B------:R-:W0:Y:S07]  /*9070*/  SHFL.BFLY PT, R0, R3, 0x1, 0x1f ;  /* 0x0c201f0003007f89 */ /* 0x000e2e00000e0000 */
[----:B------:R-:W-:Y:S08]  /*9080*/  MUFU.EX2 R173, R173 ;  /* 0x000000ad00ad7308 */ /* 0x000ff00000000800 */
[----:B------:R-:W-:Y:S08]  /*9090*/  MUFU.EX2 R196, R196 ;  /* 0x000000c400c47308 */ /* 0x000ff00000000800 */
[----:B------:R-:W-:Y:S01]  /*90a0*/  MUFU.EX2 R181, R181 ;  /* 0x000000b500b57308 */ /* 0x000fe20000000800 */
[----:B0-----:R-:W-:-:S07]  /*90b0*/  FMNMX.FTZ R3, R3, R0, !PT ;  /* 0x0000000003037209 */ /* 0x001fce0007810000 */
[----:B------:R-:W-:Y:S01]  /*90c0*/  MUFU.EX2 R198, R198 ;  /* 0x000000c600c67308 */ /* 0x000fe20000000800 */
[C---:B------:R-:W-:Y:S01]  /*90d0*/  FADD.FTZ R0, -R3.reuse, R20 ;  /* 0x0000001403007221 */ /* 0x040fe20000010100 */
[----:B------:R-:W-:-:S03]  /*90e0*/  FMUL.FTZ R156, R3, UR11 ;  /* 0x0000000b039c7c20 */ /* 0x000fc60008410000 */
[----:B------:R-:W-:Y:S01]  /*90f0*/  FMUL.FTZ R0, R0, UR11 ;  /* 0x0000000b00007c20 */ /* 0x000fe20008410000 */
[--C-:B------:R-:W-:Y:S01]  /*9100*/  FFMA.FTZ R209, R185, UR11, -R156.reuse ;  /* 0x0000000bb9d17c23 */ /* 0x100fe2000801089c */
[--C-:B------:R-:W-:Y:S01]  /*9110*/  FFMA.FTZ R160, R184, UR11, -R156.reuse ;  /* 0x0000000bb8a07c23 */ /* 0x100fe2000801089c */
[--C-:B------:R-:W-:Y:S01]  /*9120*/  FFMA.FTZ R172, R157, UR11, -R156.reuse ;  /* 0x0000000b9dac7c23 */ /* 0x100fe2000801089c */
[--C-:B------:R-:W-:Y:S01]  /*9130*/  FFMA.FTZ R211, R186, UR11, -R156.reuse ;  /* 0x0000000bbad37c23 */ /* 0x100fe2000801089c */
[----:B------:R-:W-:Y:S01]  /*9140*/  IMAD.U32 R157, RZ, RZ, UR10 ;  /* 0x0000000aff9d7e24 */ /* 0x000fe2000f8e00ff */
[----:B------:R-:W-:Y:S01]  /*9150*/  MUFU.EX2 R0, R0 ;  /* 0x0000000000007308 */ /* 0x000fe20000000800 */
[--C-:B------:R-:W-:Y:S01]  /*9160*/  FFMA.FTZ R164, R189, UR11, -R156.reuse ;  /* 0x0000000bbda47c23 */ /* 0x100fe2000801089c */
[--C-:B------:R-:W-:Y:S01]  /*9170*/  FFMA.FTZ R205, R176, UR11, -R156.reuse ;  /* 0x0000000bb0cd7c23 */ /* 0x100fe2000801089c */
[----:B------:R-:W-:Y:S02]  /*9180*/  @!P1 VIADD R157, R157, 0x38840 ;  /* 0x000388409d9d9836 */ /* 0x000fe40000000000 */
[--C-:B------:R-:W-:Y:S01]  /*9190*/  FFMA.FTZ R168, R178, UR11, -R156.reuse ;  /* 0x0000000bb2a87c23 */ /* 0x100fe2000801089c */
[--C-:B------:R-:W-:Y:S01]  /*91a0*/  FFMA.FTZ R207, R179, UR11, -R156.reuse ;  /* 0x0000000bb3cf7c23 */ /* 0x100fe2000801089c */
[--C-:B------:R-:W-:Y:S01]  /*91b0*/  FFMA.FTZ R197, R162, UR11, -R156.reuse ;  /* 0x0000000ba2c57c23 */ /* 0x100fe2000801089c */
[--C-:B------:R-:W-:Y:S01]  /*91c0*/  FFMA.FTZ R201, R170, UR11, -R156.reuse ;  /* 0x0000000baac97c23 */ /* 0x100fe2000801089c */
[----:B------:R-:W0:Y:S01]  /*91d0*/  MUFU.EX2 R209, R209 ;  /* 0x000000d100d17308 */ /* 0x000e220000000800 */
[----:B------:R-:W-:Y:S01]  /*91e0*/  @!P1 PRMT R157, RZ, 0x654, R157 ;  /* 0x00000654ff9d9816 */ /* 0x000fe2000000009d */
[--C-:B------:R-:W-:Y:S01]  /*91f0*/  FFMA.FTZ R170, R171, UR11, -R156.reuse ;  /* 0x0000000babaa7c23 */ /* 0x100fe2000801089c */
[--C-:B------:R-:W-:Y:S01]  /*9200*/  FFMA.FTZ R199, R166, UR11, -R156.reuse ;  /* 0x0000000ba6c77c23 */ /* 0x100fe2000801089c */
[--C-:B------:R-:W-:Y:S01]  /*9210*/  FFMA.FTZ R203, R174, UR11, -R156.reuse ;  /* 0x0000000baecb7c23 */ /* 0x100fe2000801089c */
[--C-:B------:R-:W-:Y:S01]  /*9220*/  FFMA.FTZ R174, R175, UR11, -R156.reuse ;  /* 0x0000000bafae7c23 */ /* 0x100fe2000801089c */
[--C-:B------:R-:W-:Y:S01]  /*9230*/  FFMA.FTZ R167, R167, UR11, -R156.reuse ;  /* 0x0000000ba7a77c23 */ /* 0x100fe2000801089c */
[--C-:B------:R-:W-:Y:S01]  /*9240*/  FFMA.FTZ R155, R155, UR11, -R156.reuse ;  /* 0x0000000b9b9b7c23 */ /* 0x100fe2000801089c */
[----:B------:R-:W1:Y:S01]  /*9250*/  MUFU.EX2 R160, R160 ;  /* 0x000000a000a07308 */ /* 0x000e620000000800 */
[----:B------:R-:W-:-:S07]  /*9260*/  FFMA.FTZ R158, R158, UR11, -R156 ;  /* 0x0000000b9e9e7c23 */ /* 0x000fce000801089c */
[----:B------:R-:W2:Y:S01]  /*9270*/  MUFU.EX2 R211, R211 ;  /* 0x000000d300d37308 */ /* 0x000ea20000000800 */
[----:B0-----:R-:W-:-:S07]  /*9280*/  FFMA.FTZ R5, R0, R5, R209 ;  /* 0x0000000500057223 */ /* 0x001fce00000100d1 */
[----:B------:R-:W0:Y:S01]  /*9290*/  MUFU.EX2 R164, R164 ;  /* 0x000000a400a47308 */ /* 0x000e220000000800 */
[C---:B-1----:R-:W-:Y:S01]  /*92a0*/  FADD.FTZ R162, R160.reuse, R5 ;  /* 0x00000005a0a27221 */ /* 0x042fe20000010000 */
[----:B------:R-:W-:-:S06]  /*92b0*/  F2FP.F16.F32.PACK_AB R209, R160, R209 ;  /* 0x000000d1a0d1723e */ /* 0x000fcc00000000ff */
[----:B------:R-:W1:Y:S01]  /*92c0*/  MUFU.EX2 R205, R205 ;  /* 0x000000cd00cd7308 */ /* 0x000e620000000800 */
[----:B--2---:R-:W-:-:S07]  /*92d0*/  FADD.FTZ R5, R211, R162 ;  /* 0x000000a2d3057221 */ /* 0x004fce0000010000 */
[----:B------:R-:W2:Y:S01]  /*92e0*/  MUFU.EX2 R168, R168 ;  /* 0x000000a800a87308 */ /* 0x000ea20000000800 */
[----:B0-----:R-:W-:Y:S01]  /*92f0*/  FADD.FTZ R162, R164, R5 ;  /* 0x00000005a4a27221 */ /* 0x001fe20000010000 */
[----:B------:R-:W-:Y:S01]  /*9300*/  FFMA.FTZ R5, R154, UR11, -R156 ;  /* 0x0000000b9a057c23 */ /* 0x000fe2000801089c */
[----:B------:R-:W-:-:S05]  /*9310*/  F2FP.F16.F32.PACK_AB R211, R164, R211 ;  /* 0x000000d3a4d3723e */ /* 0x000fca00000000ff */
[----:B------:R-:W-:Y:S08]  /*9320*/  MUFU.EX2 R207, R207 ;  /* 0x000000cf00cf7308 */ /* 0x000ff00000000800 */
        /* <DEDUP_REMOVED lines=8> */
[----:B------:R-:W-:Y:S01]  /*93b0*/  MUFU.EX2 R21, R21 ;  /* 0x0000001500157308 */ /* 0x000fe20000000800 */
[----:B------:R-:W-:-:S02]  /*93c0*/  WARPGROUP.DEPBAR.LE gsb0, 0x0 ;  /* 0x00008000000079c5 */ /* 0x000fc40000010000 */
[----:B------:R0:W-:Y:S05]  /*93d0*/  @!P1 SYNCS.ARRIVE.TRANS64.RED.A1T0 RZ, [R157+URZ], RZ ;  /* 0x000000ff9dff99a7 */ /* 0x0001ea000810043f */
[----:B------:R-:W-:Y:S01]  /*93e0*/  MUFU.EX2 R164, R5 ;  /* 0x0000000500a47308 */ /* 0x000fe20000000800 */
[----:B0-----:R-:W-:Y:S01]  /*93f0*/  FFMA.FTZ R157, R2, R14, R183 ;  /* 0x0000000e029d7223 */ /* 0x001fe200000100b7 */
[--C-:B------:R-:W-:Y:S01]  /*9400*/  FFMA.FTZ R14, R163, UR11, -R156.reuse ;  /* 0x0000000ba30e7c23 */ /* 0x100fe2000801089c */
[----:B------:R-:W-:-:S05]  /*9410*/  FFMA.FTZ R156, R159, UR11, -R156 ;  /* 0x0000000b9f9c7c23 */ /* 0x000fca000801089c */
[----:B------:R-:W0:Y:S01]  /*9420*/  MUFU.EX2 R152, R152 ;  /* 0x0000009800987308 */ /* 0x000e220000000800 */
[C---:B------:R-:W-:Y:S01]  /*9430*/  FADD.FTZ R157, R208.reuse, R157 ;  /* 0x0000009dd09d7221 */ /* 0x040fe20000010000 */
[----:B------:R3:W-:Y:S01]  /*9440*/  @!P1 SYNCS.ARRIVE.TRANS64.RED.A1T0 RZ, [R165+URZ], RZ ;  /* 0x000000ffa5ff99a7 */ /* 0x0007e2000810043f */
[----:B------:R-:W-:Y:S02]  /*9450*/  F2FP.F16.F32.PACK_AB R208, R208, R183 ;  /* 0x000000b7d0d0723e */ /* 0x000fe400000000ff */
[----:B------:R-:W-:Y:S01]  /*9460*/  FADD.FTZ R176, R210, R157 ;  /* 0x0000009dd2b07221 */ /* 0x000fe20000010000 */
[C---:B------:R-:W-:Y:S02]  /*9470*/  F2FP.F16.F32.PACK_AB R210, R191.reuse, R210 ;  /* 0x000000d2bfd2723e */ /* 0x040fe400000000ff */
[----:B------:R-:W4:Y:S01]  /*9480*/  MUFU.EX2 R14, R14 ;  /* 0x0000000e000e7308 */ /* 0x000f220000000800 */
[----:B------:R-:W-:-:S04]  /*9490*/  FADD.FTZ R157, R191, R176 ;  /* 0x000000b0bf9d7221 */ /* 0x000fc80000010000 */
[----:B------:R-:W-:Y:S01]  /*94a0*/  FADD.FTZ R166, R204, R157 ;  /* 0x0000009dcca67221 */ /* 0x000fe20000010000 */
[----:B-1----:R-:W-:Y:S01]  /*94b0*/  FADD.FTZ R157, R205, R162 ;  /* 0x000000a2cd9d7221 */ /* 0x002fe20000010000 */
[C---:B------:R-:W-:Y:S01]  /*94c0*/  F2FP.F16.F32.PACK_AB R204, R187.reuse, R204 ;  /* 0x000000ccbbcc723e */ /* 0x040fe200000000ff */
[----:B------:R-:W-:Y:S01]  /*94d0*/  MUFU.EX2 R193, R155 ;  /* 0x0000009b00c17308 */ /* 0x000fe20000000800 */
[----:B------:R-:W-:Y:S01]  /*94e0*/  FADD.FTZ R163, R187, R166 ;  /* 0x000000a6bba37221 */ /* 0x000fe20000010000 */
[----:B--2---:R-:W-:Y:S01]  /*94f0*/  FADD.FTZ R154, R168, R157 ;  /* 0x0000009da89a7221 */ /* 0x004fe20000010000 */
[----:B0-----:R-:W-:Y:S02]  /*9500*/  F2FP.F16.F32.PACK_AB R192, R152, R21 ;  /* 0x0000001598c0723e */ /* 0x001fe400000000ff */
[----:B------:R-:W-:Y:S01]  /*9510*/  FADD.FTZ R162, R206, R163 ;  /* 0x000000a3cea27221 */ /* 0x000fe20000010000 */
[----:B------:R-:W-:Y:S01]  /*9520*/  FADD.FTZ R157, R207, R154 ;  /* 0x0000009acf9d7221 */ /* 0x000fe20000010000 */
[----:B------:R-:W-:Y:S01]  /*9530*/  F2FP.F16.F32.PACK_AB R205, R168, R205 ;  /* 0x000000cda8cd723e */ /* 0x000fe200000000ff */
[----:B------:R-:W0:Y:S01]  /*9540*/  MUFU.EX2 R154, R167 ;  /* 0x000000a7009a7308 */ /* 0x000e220000000800 */
[C---:B------:R-:W-:Y:S01]  /*9550*/  FADD.FTZ R159, R177.reuse, R162 ;  /* 0x000000a2b19f7221 */ /* 0x040fe20000010000 */
[----:B------:R-:W-:Y:S01]  /*9560*/  FADD.FTZ R162, R172, R157 ;  /* 0x0000009daca27221 */ /* 0x000fe20000010000 */
[----:B------:R-:W-:-:S02]  /*9570*/  F2FP.F16.F32.PACK_AB R206, R177, R206 ;  /* 0x000000ceb1ce723e */ /* 0x000fc400000000ff */
[----:B------:R-:W-:Y:S01]  /*9580*/  FADD.FTZ R166, R200, R159 ;  /* 0x0000009fc8a67221 */ /* 0x000fe20000010000 */
[----:B------:R-:W-:Y:S01]  /*9590*/  FADD.FTZ R157, R201, R162 ;  /* 0x000000a2c99d7221 */ /* 0x000fe20000010000 */
[----:B------:R-:W-:Y:S01]  /*95a0*/  F2FP.F16.F32.PACK_AB R207, R172, R207 ;  /* 0x000000cfaccf723e */ /* 0x000fe200000000ff */
[----:B------:R-:W-:Y:S01]  /*95b0*/  MUFU.EX2 R153, R153 ;  /* 0x0000009900997308 */ /* 0x000fe20000000800 */
[C---:B------:R-:W-:Y:S01]  /*95c0*/  FADD.FTZ R159, R169.reuse, R166 ;  /* 0x000000a6a99f7221 */ /* 0x040fe20000010000 */
[----:B------:R-:W-:Y:S01]  /*95d0*/  FADD.FTZ R160, R170, R157 ;  /* 0x0000009daaa07221 */ /* 0x000fe20000010000 */
[----:B------:R-:W-:Y:S02]  /*95e0*/  F2FP.F16.F32.PACK_AB R200, R169, R200 ;  /* 0x000000c8a9c8723e */ /* 0x000fe400000000ff */
[----:B------:R-:W-:Y:S01]  /*95f0*/  FADD.FTZ R162, R202, R159 ;  /* 0x0000009fcaa27221 */ /* 0x000fe20000010000 */
[----:B------:R-:W-:Y:S01]  /*9600*/  FADD.FTZ R157, R203, R160 ;  /* 0x000000a0cb9d7221 */ /* 0x000fe20000010000 */
[----:B------:R-:W-:Y:S01]  /*9610*/  F2FP.F16.F32.PACK_AB R201, R170, R201 ;  /* 0x000000c9aac9723e */ /* 0x000fe200000000ff */
[----:B------:R-:W-:Y:S01]  /*9620*/  MUFU.EX2 R158, R158 ;  /* 0x0000009e009e7308 */ /* 0x000fe20000000800 */
[C---:B------:R-:W-:Y:S01]  /*9630*/  FADD.FTZ R159, R173.reuse, R162 ;  /* 0x000000a2ad9f7221 */ /* 0x040fe20000010000 */
[----:B------:R-:W-:Y:S01]  /*9640*/  FADD.FTZ R160, R174, R157 ;  /* 0x0000009daea07221 */ /* 0x000fe20000010000 */
[----:B------:R-:W-:-:S02]  /*9650*/  F2FP.F16.F32.PACK_AB R202, R173, R202 ;  /* 0x000000caadca723e */ /* 0x000fc400000000ff */
[----:B------:R-:W-:Y:S01]  /*9660*/  FADD.FTZ R162, R196, R159 ;  /* 0x0000009fc4a27221 */ /* 0x000fe20000010000 */
[----:B------:R-:W-:Y:S01]  /*9670*/  FADD.FTZ R5, R197, R160 ;  /* 0x000000a0c5057221 */ /* 0x000fe20000010000 */
[C---:B----4-:R-:W-:Y:S01]  /*9680*/  F2FP.F16.F32.PACK_AB R197, R14.reuse, R197 ;  /* 0x000000c50ec5723e */ /* 0x050fe200000000ff */
[----:B------:R-:W1:Y:S01]  /*9690*/  MUFU.EX2 R20, R182 ;  /* 0x000000b600147308 */ /* 0x000e620000000800 */
[----:B------:R-:W-:Y:S01]  /*96a0*/  FADD.FTZ R157, R181, R162 ;  /* 0x000000a2b59d7221 */ /* 0x000fe20000010000 */
[----:B------:R-:W-:Y:S01]  /*96b0*/  FADD.FTZ R160, R14, R5 ;  /* 0x000000050ea07221 */ /* 0x000fe20000010000 */
[----:B------:R-:W-:Y:S02]  /*96c0*/  F2FP.F16.F32.PACK_AB R203, R174, R203 ;  /* 0x000000cbaecb723e */ /* 0x000fe400000000ff */
[----:B------:R-:W-:Y:S01]  /*96d0*/  FADD.FTZ R162, R198, R157 ;  /* 0x0000009dc6a27221 */ /* 0x000fe20000010000 */
[----:B------:R-:W-:Y:S01]  /*96e0*/  FADD.FTZ R5, R199, R160 ;  /* 0x000000a0c7057221 */ /* 0x000fe20000010000 */
[----:B------:R-:W-:Y:S01]  /*96f0*/  F2FP.F16.F32.PACK_AB R196, R181, R196 ;  /* 0x000000c4b5c4723e */ /* 0x000fe200000000ff */
[----:B------:R-:W2:Y:S01]  /*9700*/  MUFU.EX2 R156, R156 ;  /* 0x0000009c009c7308 */ /* 0x000ea20000000800 */
[C---:B------:R-:W-:Y:S01]  /*9710*/  FADD.FTZ R162, R161.reuse, R162 ;  /* 0x000000a2a1a27221 */ /* 0x040fe20000010000 */
[----:B0-----:R-:W-:Y:S01]  /*9720*/  FADD.FTZ R5, R154, R5 ;  /* 0x000000059a057221 */ /* 0x001fe20000010000 */
[----:B------:R-:W-:-:S02]  /*9730*/  F2FP.F16.F32.PACK_AB R198, R161, R198 ;  /* 0x000000c6a1c6723e */ /* 0x000fc400000000ff */
[----:B------:R-:W-:Y:S01]  /*9740*/  FADD.FTZ R155, R21, R162 ;  /* 0x000000a2159b7221 */ /* 0x000fe20000010000 */
[----:B------:R-:W-:Y:S01]  /*9750*/  FADD.FTZ R5, R164, R5 ;  /* 0x00000005a4057221 */ /* 0x000fe20000010000 */
[----:B------:R-:W-:Y:S02]  /*9760*/  F2FP.F16.F32.PACK_AB R199, R154, R199 ;  /* 0x000000c79ac7723e */ /* 0x000fe400000000ff */
[----:B------:R-:W-:Y:S01]  /*9770*/  FADD.FTZ R14, R152, R155 ;  /* 0x0000009b980e7221 */ /* 0x000fe20000010000 */
[----:B------:R-:W-:Y:S01]  /*9780*/  FADD.FTZ R5, R193, R5 ;  /* 0x00000005c1057221 */ /* 0x000fe20000010000 */
[----:B-1----:R-:W-:Y:S02]  /*9790*/  F2FP.F16.F32.PACK_AB R194, R20, R153 ;  /* 0x0000009914c2723e */ /* 0x002fe400000000ff */
[----:B------:R-:W-:Y:S01]  /*97a0*/  FADD.FTZ R21, R153, R14 ;  /* 0x0000000e99157221 */ /* 0x000fe20000010000 */
[----:B------:R-:W-:Y:S01]  /*97b0*/  FADD.FTZ R5, R158, R5 ;  /* 0x000000059e057221 */ /* 0x000fe20000010000 */
[----:B------:R-:W-:-:S02]  /*97c0*/  F2FP.F16.F32.PACK_AB R193, R193, R164 ;  /* 0x000000a4c1c1723e */ /* 0x000fc400000000ff */
[----:B------:R-:W-:Y:S01]  /*97d0*/  FADD.FTZ R14, R20, R21 ;  /* 0x00000015140e7221 */ /* 0x000fe20000010000 */
[C---:B--2---:R-:W-:Y:S01]  /*97e0*/  FADD.FTZ R5, R156.reuse, R5 ;  /* 0x000000059c057221 */ /* 0x044fe20000010000 */
[----:B------:R-:W-:Y:S01]  /*97f0*/  F2FP.F16.F32.PACK_AB R195, R156, R158 ;  /* 0x0000009e9cc3723e */ /* 0x000fe200000000ff */
[----:B------:R-:W-:Y:S02]  /*9800*/  IMAD.MOV.U32 R20, RZ, RZ, R3 ;  /* 0x000000ffff147224 */ /* 0x000fe400078e0003 */
[----:B------:R-:W-:Y:S01]  /*9810*/  IMAD.MOV.U32 R21, RZ, RZ, R4 ;  /* 0x000000ffff157224 */ /* 0x000fe200078e0004 */
[----:B---3--:R-:W-:Y:S06]  /*9820*/  @P2 BRA `(.L_x_24) ;  /* 0xffffffc000342947 */ /* 0x008fec000383ffff */
.L_x_15:
[----:B------:R-:W-:Y:S06]  /*9830*/  BAR.ARV 0x8, 0x180 ;  /* 0x0206000000007b1d */ /* 0x000fec0000002000 */
        /* <DEDUP_REMOVED lines=128> */
[----:B------:R-:W-:Y:S06]  /*a040*/  @!P0 BRA `(.L_x_25) ;  /* 0x0000000000048947 */ /* 0x000fec0003800000 */
[----:B------:R-:W-:Y:S01]  /*a050*/  BPT.TRAP 0x1 ;  /* 0x000000040000795c */ /* 0x000fe20000300000 */
.L_x_25:
[----:B------:R-:W0:Y:S01]  /*a060*/  S2UR UR5, SR_CgaCtaId ;  /* 0x00000000000579c3 */ /* 0x000e220000008800 */
[----:B------:R-:W-:Y:S01]  /*a070*/  R2UR UR6, R16 ;  /* 0x00000000100672ca */ /* 0x000fe200000e0000 */
[----:B------:R-:W-:-:S12]  /*a080*/  UMOV UR4, 0x400 ;  /* 0x0000040000047882 */ /* 0x000fd80000000000 */
[----:B------:R-:W-:-:S05]  /*a090*/  IMAD.U32 R0, RZ, RZ, UR6 ;  /* 0x00000006ff007e24 */ /* 0x000fca000f8e00ff */
[----:B------:R-:W-:Y:S01]  /*a0a0*/  SHF.L.U32 R0, R0, 0x1f, RZ ;  /* 0x0000001f00007819 */ /* 0x000fe200000006ff */
[----:B0-----:R-:W-:-:S04]  /*a0b0*/  ULEA UR4, UR5, UR4, 0x18 ;  /* 0x0000000405047291 */ /* 0x001fc8000f8ec03f */
[----:B------:R-:W-:-:S09]  /*a0c0*/  ULEA UR12, UR60, UR4, 0x3 ;  /* 0x000000043c0c7291 */ /* 0x000fd2000f8e183f */
[----:B------:R0:W1:Y:S01]  /*a0d0*/  SYNCS.PHASECHK.TRANS64.TRYWAIT P2, [UR12+0x38850], R0 ;  /* 0x03885000ff0075a7 */ /* 0x000062000804014c */
[----:B------:R-:W-:Y:S05]  /*a0e0*/  @!P0 BRA `(.L_x_26) ;  /* 0x0000000000048947 */ /* 0x000fea0003800000 */
[----:B------:R-:W-:Y:S01]  /*a0f0*/  BPT.TRAP 0x1 ;  /* 0x000000040000795c */ /* 0x000fe20000300000 */
.L_x_26:
[----:B-1----:R-:W-:Y:S05]  /*a100*/  @P2 BRA `(.L_x_27) ;  /* 0x0000000000082947 */ /* 0x002fea0003800000 */
[----:B------:R-:W1:Y:S02]  /*a110*/  SYNCS.PHASECHK.TRANS64.TRYWAIT P0, [UR12+0x38850], R0 ;  /* 0x03885000ff0075a7 */ /* 0x000e64000800014c */
[----:B-1----:R-:W-:Y:S05]  /*a120*/  @!P0 BRA `(.L_x_28) ;  /* 0x0000007800b88947 */ /* 0x002fea0003800000 */
.L_x_27:
[----:B------:R-:W-:Y:S01]  /*a130*/  UIADD3 UR5, UR4, 0x400, URZ ;  /* 0x0000040004057890 */ /* 0x000fe2000fffe03f */
[----:B------:R-:W-:Y:S01]  /*a140*/  WARPGROUP.ARRIVE ;  /* 0x00000000000079c5 */ /* 0x000fe20000000000 */
[----:B------:R-:W-:Y:S01]  /*a150*/  UMOV UR7, 0x40000040 ;  /* 0x4000004000077882 */ /* 0x000fe20000000000 */
[----:B01----:R-:W0:Y:S01]  /*a160*/  SHFL.BFLY PT, R0, R5, 0x2, 0x1f ;  /* 0x0c401f0005007f89 */ /* 0x003e2200000e0000 */
[----:B------:R-:W-:Y:S01]  /*a170*/  USHF.R.U32.HI UR5, URZ, 0x4, UR5 ;  /* 0x000000043f057899 */ /* 0x000fe20008011605 */
[----:B------:R-:W-:Y:S01]  /*a180*/  IMAD R155, R213, 0x40, R17 ;  /* 0x00000040d59b7824 */ /* 0x000fe200078e0211 */
[----:B------:R-:W-:Y:S01]  /*a190*/  R2UR UR13, R215 ;  /* 0x00000000d70d72ca */ /* 0x000fe200000e0000 */
[----:B------:R-:W1:Y:S01]  /*a1a0*/  SHFL.BFLY PT, R7, R14, 0x2, 0x1f ;  /* 0x0c401f000e077f89 */ /* 0x000e6200000e0000 */
[----:B------:R-:W-:Y:S01]  /*a1b0*/  ULOP3.LUT UR5, UR5, 0x3fff, URZ, 0xc0, !UPT ;  /* 0x00003fff05057892 */ /* 0x000fe2000f8ec03f */
[----:B------:R-:W-:Y:S01]  /*a1c0*/  IMAD.MOV.U32 R6, RZ, RZ, RZ ;  /* 0x000000ffff067224 */ /* 0x000fe200078e00ff */
[----:B------:R-:W-:Y:S01]  /*a1d0*/  R2UR UR14, R216 ;  /* 0x00000000d80e72ca */ /* 0x000fe200000e0000 */
[----:B------:R-:W-:Y:S01]  /*a1e0*/  IMAD.U32 R13, RZ, RZ, UR11 ;  /* 0x0000000bff0d7e24 */ /* 0x000fe2000f8e00ff */
[----:B------:R-:W-:Y:S01]  /*a1f0*/  ULOP3.LUT UR5, UR5, 0x2800000, URZ, 0xfc, !UPT ;  /* 0x0280000005057892 */ /* 0x000fe2000f8efc3f */
[----:B------:R-:W-:-:S03]  /*a200*/  ULDC UR10, c[0x0][0xc44] ;  /* 0x00031100000a7ab9 */ /* 0x000fc60000000800 */
[----:B------:R-:W-:-:S07]  /*a210*/  UIMAD UR8, UR60, 0xa00, UR5 ;  /* 0x00000a003c0878a4 */ /* 0x000fce000f8e0205 */
[----:B------:R-:W-:Y:S01]  /*a220*/  UMOV UR6, UR8 ;  /* 0x0000000800067c82 */ /* 0x000fe20008000000 */
[----:B------:R-:W2:Y:S02]  /*a230*/  S2UR UR5, SR_SWINHI ;  /* 0x00000000000579c3 */ /* 0x000ea40000002f00 */
[----:B--2---:R-:W-:Y:S01]  /*a240*/  HGMMA.64x256x16.F32 R24, R208, gdesc[UR4].tnspB, R24, gsb0 ;  /* 0x43e00004d0187df0 */ /* 0x004fe20008000818 */
[----:B------:R-:W-:Y:S01]  /*a250*/  UIADD3 UR6, UR8, 0x80, URZ ;  /* 0x0000008008067890 */ /* 0x000fe2000fffe03f */
[----:B0-----:R-:W-:Y:S01]  /*a260*/  FADD.FTZ R2, R0, R5 ;  /* 0x0000000500027221 */ /* 0x001fe20000010000 */
[----:B------:R-:W-:Y:S01]  /*a270*/  UMOV UR7, 0x40000040 ;  /* 0x4000004000077882 */ /* 0x000fe20000000000 */
[----:B------:R-:W-:Y:S02]  /*a280*/  IMAD.MOV.U32 R5, RZ, RZ, RZ ;  /* 0x000000ffff057224 */ /* 0x000fe400078e00ff */
[----:B-1----:R-:W-:Y:S01]  /*a290*/  FADD.FTZ R7, R7, R14 ;  /* 0x0000000e07077221 */ /* 0x002fe20000010000 */
[----:B------:R-:W0:Y:S04]  /*a2a0*/  SHFL.BFLY PT, R9, R2, 0x1, 0x1f ;  /* 0x0c201f0002097f89 */ /* 0x000e2800000e0000 */
[----:B------:R-:W1:Y:S01]  /*a2b0*/  SHFL.BFLY PT, R0, R7, 0x1, 0x1f ;  /* 0x0c201f0007007f89 */ /* 0x000e6200000e0000 */
[----:B0-----:R-:W-:Y:S01]  /*a2c0*/  FADD.FTZ R11, R2, R9 ;  /* 0x00000009020b7221 */ /* 0x001fe20000010000 */
[----:B------:R-:W-:-:S02]  /*a2d0*/  IMAD.MOV.U32 R2, RZ, RZ, -0x800000 ;  /* 0xff800000ff027424 */ /* 0x000fc400078e00ff */
[----:B-1----:R-:W-:Y:S02]  /*a2e0*/  FADD.FTZ R10, R7, R0 ;  /* 0x00000000070a7221 */ /* 0x002fe40000010000 */
[----:B------:R-:W-:Y:S01]  /*a2f0*/  FSETP.NE.FTZ.AND P2, PT, R11, RZ, PT ;  /* 0x000000ff0b00720b */ /* 0x000fe20003f55000 */
[----:B------:R-:W-:Y:S02]  /*a300*/  IMAD.U32 R7, RZ, RZ, UR11 ;  /* 0x0000000bff077e24 */ /* 0x000fe4000f8e00ff */
[----:B------:R-:W-:Y:S01]  /*a310*/  IMAD.MOV.U32 R0, RZ, RZ, -0x800000 ;  /* 0xff800000ff007424 */ /* 0x000fe200078e00ff */
[----:B------:R-:W-:-:S09]  /*a320*/  FSETP.NE.FTZ.AND P0, PT, R10, RZ, PT ;  /* 0x000000ff0a00720b */ /* 0x000fd20003f15000 */
[----:B------:R-:W0:Y:S01]  /*a330*/  @P2 MUFU.LG2 R9, R11 ;  /* 0x0000000b00092308 */ /* 0x000e220000000c00 */
[----:B------:R-:W-:-:S03]  /*a340*/  @P2 FMUL.FTZ R13, R13, 0.69314718246459960938 ;  /* 0x3f3172180d0d2820 */ /* 0x000fc60000410000 */
[----:B------:R-:W-:-:S04]  /*a350*/  @P0 FMUL.FTZ R7, R7, 0.69314718246459960938 ;  /* 0x3f31721807070820 */ /* 0x000fc80000410000 */
[----:B------:R-:W1:Y:S08]  /*a360*/  @P0 MUFU.LG2 R8, R10 ;  /* 0x0000000a00080308 */ /* 0x000e700000000c00 */
[----:B------:R0:W2:Y:S08]  /*a370*/  @P0 MUFU.RCP R6, R10 ;  /* 0x0000000a00060308 */ /* 0x0000b00000001000 */
[----:B------:R3:W4:Y:S01]  /*a380*/  @P2 MUFU.RCP R5, R11 ;  /* 0x0000000b00052308 */ /* 0x0007220000001000 */
[----:B0-----:R-:W-:Y:S01]  /*a390*/  @P2 FMUL.FTZ R10, R9, 0.69314718246459960938 ;  /* 0x3f317218090a2820 */ /* 0x001fe20000410000 */
[----:B-1----:R-:W-:-:S03]  /*a3a0*/  @P0 FMUL.FTZ R8, R8, 0.69314718246459960938 ;  /* 0x3f31721808080820 */ /* 0x002fc60000410000 */
[----:B------:R-:W-:Y:S01]  /*a3b0*/  @P2 FFMA.FTZ R0, R13, R3, R10 ;  /* 0x000000030d002223 */ /* 0x000fe2000001000a */
[----:B------:R-:W-:Y:S01]  /*a3c0*/  @P0 FFMA.FTZ R2, R7, R4, R8 ;  /* 0x0000000407020223 */ /* 0x000fe20000010008 */
[----:B------:R-:W-:Y:S02]  /*a3d0*/  WARPGROUP.DEPBAR.LE gsb0, 0x0 ;  /* 0x00008000000079c5 */ /* 0x000fe40000010000 */
        /* <DEDUP_REMOVED lines=9> */
[----:B------:R-:W-:Y:S01]  /*a470*/  UMOV UR7, 0x40000040 ;  /* 0x4000004000077882 */ /* 0x000fe20000000000 */
[----:B------:R-:W-:Y:S01]  /*a480*/  UIADD3 UR8, UR8, 0x200, URZ ;  /* 0x0000020008087890 */ /* 0x000fe2000fffe03f */
[----:B------:R-:W-:Y:S02]  /*a490*/  WARPGROUP.DEPBAR.LE gsb0, 0x0 ;  /* 0x00008000000079c5 */ /* 0x000fe40000010000 */
[----:B------:R-:W-:-:S15]  /*a4a0*/  WARPGROUP.ARRIVE ;  /* 0x00000000000079c5 */ /* 0x000fde0000000000 */
[----:B------:R-:W-:-:S07]  /*a4b0*/  NOP ;  /* 0x0000000000007918 */ /* 0x000fce0000000000 */
[----:B------:R-:W-:Y:S01]  /*a4c0*/  HGMMA.64x256x16.F32 R24, R196, gdesc[UR4].tnspB, R24, gsb0 ;  /* 0x43e00004c4187df0 */ /* 0x000fe20008000818 */
[----:B------:R-:W-:Y:S01]  /*a4d0*/  UMOV UR6, UR4 ;  /* 0x0000000400067c82 */ /* 0x000fe20008000000 */
[----:B------:R-:W-:Y:S01]  /*a4e0*/  UMOV UR7, UR5 ;  /* 0x0000000500077c82 */ /* 0x000fe20008000000 */
[----:B------:R-:W-:Y:S01]  /*a4f0*/  UIADD3 UR5, -UR13, URZ, URZ ;  /* 0x0000003f0d057290 */ /* 0x000fe2000fffe13f */
[----:B------:R-:W-:Y:S01]  /*a500*/  IMAD.U32 R222, RZ, RZ, UR6 ;  /* 0x00000006ffde7e24 */ /* 0x000fe2000f8e00ff */
[----:B------:R-:W-:Y:S01]  /*a510*/  MOV R223, UR7 ;  /* 0x0000000700df7c02 */ /* 0x000fe20008000f00 */
[----:B------:R-:W-:Y:S01]  /*a520*/  UMOV UR6, UR8 ;  /* 0x0000000800067c82 */ /* 0x000fe20008000000 */
[----:B------:R-:W-:Y:S01]  /*a530*/  UMOV UR7, 0x40000040 ;  /* 0x4000004000077882 */ /* 0x000fe20000000000 */
[----:B------:R-:W-:Y:S01]  /*a540*/  UIMAD UR10, UR10, UR5, UR14 ;  /* 0x000000050a0a72a4 */ /* 0x000fe2000f8e020e */
[----:B------:R-:W-:Y:S01]  /*a550*/  IMAD.WIDE R154, R155, 0x2, R222 ;  /* 0x000000029b9a7825 */ /* 0x000fe200078e02de */
[----:B------:R-:W-:-:S02]  /*a560*/  ULDC.64 UR8, c[0x0][0xb90] ;  /* 0x0002e40000087ab9 */ /* 0x000fc40000000a00 */
[----:B------:R-:W-:Y:S01]  /*a570*/  USHF.R.S32.HI UR11, URZ, 0x1f, UR10 ;  /* 0x0000001f3f0b7899 */ /* 0x000fe2000801140a */
[----:B------:R-:W-:Y:S01]  /*a580*/  IMAD.WIDE R222, R224, 0x2, R222 ;  /* 0x00000002e0de7825 */ /* 0x000fe200078e02de */
[----:B------:R-:W-:Y:S02]  /*a590*/  LOP3.LUT R187, R154, 0x380, RZ, 0xc0, !PT ;  /* 0x000003809abb7812 */ /* 0x000fe400078ec0ff */
[----:B------:R-:W-:Y:S01]  /*a5a0*/  UIMAD UR5, UR11, UR8, URZ ;  /* 0x000000080b0572a4 */ /* 0x000fe2000f8e023f */
[----:B------:R-:W-:-:S03]  /*a5b0*/  IADD3 R211, P4, R222, 0xc060, RZ ;  /* 0x0000c060ded37810 */ /* 0x000fc60007f9e0ff */
[----:B------:R-:W-:Y:S01]  /*a5c0*/  UIMAD UR5, UR10, UR9, UR5 ;  /* 0x000000090a0572a4 */ /* 0x000fe2000f8e0205 */
[C---:B------:R-:W-:Y:S02]  /*a5d0*/  IADD3 R169, P3, R222.reuse, 0xc040, RZ ;  /* 0x0000c040dea97810 */ /* 0x040fe40007f7e0ff */
[----:B------:R-:W-:Y:S02]  /*a5e0*/  LOP3.LUT R210, R211, 0x380, RZ, 0xc0, !PT ;  /* 0x00000380d3d27812 */ /* 0x000fe400078ec0ff */
[----:B------:R-:W-:Y:S01]  /*a5f0*/  IADD3 R14, P2, R222, 0xc020, RZ ;  /* 0x0000c020de0e7810 */ /* 0x000fe20007f5e0ff */
[--C-:B------:R-:W-:Y:S01]  /*a600*/  IMAD.X R209, RZ, RZ, R223.reuse, P3 ;  /* 0x000000ffffd17224 */ /* 0x100fe200018e06df */
[----:B------:R-:W-:Y:S02]  /*a610*/  SHF.R.U64 R210, R210, 0x3, RZ ;  /* 0x00000003d2d27819 */ /* 0x000fe400000012ff */
[----:B------:R-:W-:Y:S01]  /*a620*/  LOP3.LUT R7, R222, 0x380, RZ, 0xc0, !PT ;  /* 0x00000380de077812 */ /* 0x000fe200078ec0ff */
[--C-:B------:R-:W-:Y:S01]  /*a630*/  IMAD.X R9, RZ, RZ, R223.reuse, P2 ;  /* 0x000000ffff097224 */ /* 0x100fe200010e06df */
[----:B------:R-:W-:Y:S01]  /*a640*/  LOP3.LUT R210, R210, R211, RZ, 0x3c, !PT ;  /* 0x000000d3d2d27212 */ /* 0x000fe200078e3cff */
[----:B------:R-:W-:Y:S01]  /*a650*/  IMAD.X R211, RZ, RZ, R223, P4 ;  /* 0x000000ffffd37224 */ /* 0x000fe200020e06df */
[----:B------:R-:W-:-:S02]  /*a660*/  IADD3 R167, P6, R222, 0x8060, RZ ;  /* 0x00008060dea77810 */ /* 0x000fc40007fde0ff */
[C---:B------:R-:W-:Y:S02]  /*a670*/  IADD3 R12, P5, R222.reuse, 0x20, RZ ;  /* 0x00000020de0c7810 */ /* 0x040fe40007fbe0ff */
[C---:B------:R-:W-:Y:S01]  /*a680*/  IADD3 R165, P4, R222.reuse, 0x8040, RZ ;  /* 0x00008040dea57810 */ /* 0x040fe20007f9e0ff */
[--C-:B------:R-:W-:Y:S01]  /*a690*/  IMAD.X R207, RZ, RZ, R223.reuse, P6 ;  /* 0x000000ffffcf7224 */ /* 0x100fe200030e06df */
[C---:B------:R-:W-:Y:S01]  /*a6a0*/  IADD3 R163, P3, R222.reuse, 0x8020, RZ ;  /* 0x00008020dea37810 */ /* 0x040fe20007f7e0ff */
[--C-:B------:R-:W-:Y:S01]  /*a6b0*/  IMAD.X R15, RZ, RZ, R223.reuse, P5 ;  /* 0x000000ffff0f7224 */ /* 0x100fe200028e06df */
[C---:B------:R-:W-:Y:S01]  /*a6c0*/  IADD3 R161, P2, R222.reuse, 0x8000, RZ ;  /* 0x00008000dea17810 */ /* 0x040fe20007f5e0ff */
[--C-:B------:R-:W-:Y:S01]  /*a6d0*/  IMAD.X R205, RZ, RZ, R223.reuse, P4 ;  /* 0x000000ffffcd7224 */ /* 0x100fe200020e06df */
[----:B------:R-:W-:Y:S01]  /*a6e0*/  IADD3 R156, P0, R222, 0xc000, RZ ;  /* 0x0000c000de9c7810 */ /* 0x000fe20007f1e0ff */
[--C-:B------:R-:W-:Y:S01]  /*a6f0*/  IMAD.X R13, RZ, RZ, R223.reuse, P3 ;  /* 0x000000ffff0d7224 */ /* 0x100fe200018e06df */
[----:B------:R-:W-:Y:S01]  /*a700*/  SHF.R.U64 R7, R7, 0x3, RZ ;  /* 0x0000000307077819 */ /* 0x000fe200000012ff */
[----:B------:R-:W-:Y:S01]  /*a710*/  IMAD.X R203, RZ, RZ, R223, P2 ;  /* 0x000000ffffcb7224 */ /* 0x000fe200010e06df */
[----:B------:R-:W-:-:S02]  /*a720*/  LOP3.LUT R8, R14, 0x380, RZ, 0xc0, !PT ;  /* 0x000003800e087812 */ /* 0x000fc400078ec0ff */
[----:B---3--:R-:W-:Y:S02]  /*a730*/  IADD3.X R11, RZ, R223, RZ, P0, !PT ;  /* 0x000000dfff0b7210 */ /* 0x008fe400007fe4ff */
[C---:B------:R-:W-:Y:S02]  /*a740*/  IADD3 R152, P0, R222.reuse, 0x4060, RZ ;  /* 0x00004060de987810 */ /* 0x040fe40007f1e0ff */
[C---:B------:R-:W-:Y:S02]  /*a750*/  IADD3 R20, P6, R222.reuse, 0x40, RZ ;  /* 0x00000040de147810 */ /* 0x040fe40007fde0ff */
[C---:B------:R-:W-:Y:S01]  /*a760*/  IADD3 R159, P5, R222.reuse, 0x4040, RZ ;  /* 0x00004040de9f7810 */ /* 0x040fe20007fbe0ff */
[--C-:B------:R-:W-:Y:S01]  /*a770*/  IMAD.X R201, RZ, RZ, R223.reuse, P0 ;  /* 0x000000ffffc97224 */ /* 0x100fe200000e06df */
[C---:B------:R-:W-:Y:S01]  /*a780*/  IADD3 R157, P4, R222.reuse, 0x4020, RZ ;  /* 0x00004020de9d7810 */ /* 0x040fe20007f9e0ff */
[--C-:B------:R-:W-:Y:S01]  /*a790*/  IMAD.X R153, RZ, RZ, R223.reuse, P6 ;  /* 0x000000ffff997224 */ /* 0x100fe200030e06df */
[C---:B------:R-:W-:Y:S01]  /*a7a0*/  IADD3 R4, P3, R222.reuse, 0x4000, RZ ;  /* 0x00004000de047810 */ /* 0x040fe20007f7e0ff */
[----:B------:R-:W-:Y:S01]  /*a7b0*/  IMAD.X R21, RZ, RZ, R223, P5 ;  /* 0x000000ffff157224 */ /* 0x000fe200028e06df */
[----:B------:R-:W-:-:S02]  /*a7c0*/  IADD3 R3, P2, R222, 0x60, RZ ;  /* 0x00000060de037810 */ /* 0x000fc40007f5e0ff */
[----:B------:R-:W-:Y:S02]  /*a7d0*/  LOP3.LUT R222, R7, R222, RZ, 0x3c, !PT ;  /* 0x000000de07de7212 */ /* 0x000fe400078e3cff */
[----:B------:R-:W-:Y:S01]  /*a7e0*/  SHF.R.U64 R7, R8, 0x3, RZ ;  /* 0x0000000308077819 */ /* 0x000fe200000012ff */
[----:B------:R-:W-:Y:S01]  /*a7f0*/  IMAD.X R191, RZ, RZ, R223, P2 ;  /* 0x000000ffffbf7224 */ /* 0x000fe200010e06df */
[----:B------:R-:W-:Y:S02]  /*a800*/  LOP3.LUT R10, R156, 0x380, RZ, 0xc0, !PT ;  /* 0x000003809c0a7812 */ /* 0x000fe400078ec0ff */
[----:B------:R-:W-:Y:S02]  /*a810*/  LOP3.LUT R8, R7, R14, RZ, 0x3c, !PT ;  /* 0x0000000e07087212 */ /* 0x000fe400078e3cff */
[----:B------:R-:W-:Y:S02]  /*a820*/  SHF.R.U64 R7, R10, 0x3, RZ ;  /* 0x000000030a077819 */ /* 0x000fe400000012ff */
[----:B------:R-:W-:-:S02]  /*a830*/  LOP3.LUT R14, R167, 0x380, RZ, 0xc0, !PT ;  /* 0x00000380a70e7812 */ /* 0x000fc400078ec0ff */
[----:B------:R-:W-:Y:S02]  /*a840*/  LOP3.LUT R10, R7, R156, RZ, 0x3c, !PT ;  /* 0x0000009c070a7212 */ /* 0x000fe400078e3cff */
[----:B------:R-:W-:Y:S02]  /*a850*/  LOP3.LUT R7, R12, 0x380, RZ, 0xc0, !PT ;  /* 0x000003800c077812 */ /* 0x000fe400078ec0ff */
[----:B------:R-:W-:Y:S02]  /*a860*/  LOP3.LUT R158, R169, 0x380, RZ, 0xc0, !PT ;  /* 0x00000380a99e7812 */ /* 0x000fe400078ec0ff */
[----:B------:R-:W-:Y:S02]  /*a870*/  LOP3.LUT R156, R165, 0x380, RZ, 0xc0, !PT ;  /* 0x00000380a59c7812 */ /* 0x000fe400078ec0ff */
[----:B------:R-:W-:Y:S02]  /*a880*/  SHF.R.U64 R14, R14, 0x3, RZ ;  /* 0x000000030e0e7819 */ /* 0x000fe400000012ff */
[----:B------:R-:W-:-:S02]  /*a890*/  SHF.R.U64 R7, R7, 0x3, RZ ;  /* 0x0000000307077819 */ /* 0x000fc400000012ff */
[----:B------:R-:W-:Y:S02]  /*a8a0*/  SHF.R.U64 R158, R158, 0x3, RZ ;  /* 0x000000039e9e7819 */ /* 0x000fe400000012ff */
[----:B------:R-:W-:Y:S02]  /*a8b0*/  SHF.R.U64 R156, R156, 0x3, RZ ;  /* 0x000000039c9c7819 */ /* 0x000fe400000012ff */
[----:B------:R-:W-:Y:S02]  /*a8c0*/  LOP3.LUT R206, R14, R167, RZ, 0x3c, !PT ;  /* 0x000000a70ece7212 */ /* 0x000fe400078e3cff */
[----:B------:R-:W-:Y:S02]  /*a8d0*/  LOP3.LUT R14, R7, R12, RZ, 0x3c, !PT ;  /* 0x0000000c070e7212 */ /* 0x000fe400078e3cff */
[----:B------:R-:W-:Y:S02]  /*a8e0*/  LOP3.LUT R208, R158, R169, RZ, 0x3c, !PT ;  /* 0x000000a99ed07212 */ /* 0x000fe400078e3cff */
[----:B------:R-:W-:-:S02]  /*a8f0*/  LOP3.LUT R204, R156, R165, RZ, 0x3c, !PT ;  /* 0x000000a59ccc7212 */ /* 0x000fc400078e3cff */
[----:B------:R-:W-:Y:S02]  /*a900*/  LOP3.LUT R7, R152, 0x380, RZ, 0xc0, !PT ;  /* 0x0000038098077812 */ /* 0x000fe400078ec0ff */
[----:B------:R-:W-:Y:S02]  /*a910*/  LOP3.LUT R158, R163, 0x380, RZ, 0xc0, !PT ;  /* 0x00000380a39e7812 */ /* 0x000fe400078ec0ff */
[----:B------:R-:W-:Y:S02]  /*a920*/  LOP3.LUT R156, R161, 0x380, RZ, 0xc0, !PT ;  /* 0x00000380a19c7812 */ /* 0x000fe400078ec0ff */
[----:B------:R-:W-:Y:S02]  /*a930*/  SHF.R.U64 R7, R7, 0x3, RZ ;  /* 0x0000000307077819 */ /* 0x000fe400000012ff */
[----:B------:R-:W-:Y:S02]  /*a940*/  SHF.R.U64 R158, R158, 0x3, RZ ;  /* 0x000000039e9e7819 */ /* 0x000fe400000012ff */
[----:B------:R-:W-:-:S02]  /*a950*/  SHF.R.U64 R156, R156, 0x3, RZ ;  /* 0x000000039c9c7819 */ /* 0x000fc400000012ff */
[----:B------:R-:W-:Y:S02]  /*a960*/  LOP3.LUT R200, R7, R152, RZ, 0x3c, !PT ;  /* 0x0000009807c87212 */ /* 0x000fe400078e3cff */
[----:B------:R-:W-:Y:S02]  /*a970*/  LOP3.LUT R12, R158, R163, RZ, 0x3c, !PT ;  /* 0x000000a39e0c7212 */ /* 0x000fe400078e3cff */
[----:B------:R-:W-:Y:S02]  /*a980*/  LOP3.LUT R202, R156, R161, RZ, 0x3c, !PT ;  /* 0x000000a19cca7212 */ /* 0x000fe400078e3cff */
[----:B------:R-:W-:Y:S02]  /*a990*/  LOP3.LUT R7, R20, 0x380, RZ, 0xc0, !PT ;  /* 0x0000038014077812 */ /* 0x000fe400078ec0ff */
[----:B------:R-:W-:Y:S02]  /*a9a0*/  LOP3.LUT R158, R159, 0x380, RZ, 0xc0, !PT ;  /* 0x000003809f9e7812 */ /* 0x000fe400078ec0ff */
[----:B------:R-:W-:-:S02]  /*a9b0*/  LOP3.LUT R156, R157, 0x380, RZ, 0xc0, !PT ;  /* 0x000003809d9c7812 */ /* 0x000fc400078ec0ff */
[----:B------:R-:W-:Y:S02]  /*a9c0*/  SHF.R.U64 R7, R7, 0x3, RZ ;  /* 0x0000000307077819 */ /* 0x000fe400000012ff */
[----:B------:R-:W-:Y:S02]  /*a9d0*/  SHF.R.U64 R158, R158, 0x3, RZ ;  /* 0x000000039e9e7819 */ /* 0x000fe400000012ff */
[----:B------:R-:W-:Y:S02]  /*a9e0*/  SHF.R.U64 R156, R156, 0x3, RZ ;  /* 0x000000039c9c7819 */ /* 0x000fe400000012ff */
[----:B------:R-:W-:Y:S02]  /*a9f0*/  LOP3.LUT R152, R7, R20, RZ, 0x3c, !PT ;  /* 0x0000001407987212 */ /* 0x000fe400078e3cff */
[----:B------:R-:W-:Y:S02]  /*aa00*/  LOP3.LUT R20, R158, R159, RZ, 0x3c, !PT ;  /* 0x0000009f9e147212 */ /* 0x000fe400078e3cff */
[----:B------:R-:W-:-:S02]  /*aa10*/  IADD3 R163, P2, R154, 0x3000, RZ ;  /* 0x000030009aa37810 */ /* 0x000fc40007f5e0ff */
[C---:B------:R-:W-:Y:S02]  /*aa20*/  IADD3 R167, P0, R154.reuse, 0x4000, RZ ;  /* 0x000040009aa77810 */ /* 0x040fe40007f1e0ff */
[----:B------:R-:W-:Y:S02]  /*aa30*/  LOP3.LUT R162, R163, 0x380, RZ, 0xc0, !PT ;  /* 0x00000380a3a27812 */ /* 0x000fe400078ec0ff */
[C---:B------:R-:W-:Y:S02]  /*aa40*/  IADD3 R171, P6, R154.reuse, 0x5000, RZ ;  /* 0x000050009aab7810 */ /* 0x040fe40007fde0ff */
[----:B------:R-:W-:Y:S02]  /*aa50*/  IADD3 R173, P5, R154, 0x6000, RZ ;  /* 0x000060009aad7810 */ /* 0x000fe40007fbe0ff */
[----:B------:R-:W-:Y:S02]  /*aa60*/  SHF.R.U64 R162, R162, 0x3, RZ ;  /* 0x00000003a2a27819 */ /* 0x000fe400000012ff */
[----:B------:R-:W-:-:S02]  /*aa70*/  LOP3.LUT R166, R167, 0x380, RZ, 0xc0, !PT ;  /* 0x00000380a7a67812 */ /* 0x000fc400078ec0ff */
[----:B------:R-:W-:Y:S02]  /*aa80*/  LOP3.LUT R170, R171, 0x380, RZ, 0xc0, !PT ;  /* 0x00000380abaa7812 */ /* 0x000fe400078ec0ff */
[----:B------:R-:W-:Y:S02]  /*aa90*/  LOP3.LUT R172, R173, 0x380, RZ, 0xc0, !PT ;  /* 0x00000380adac7812 */ /* 0x000fe400078ec0ff */
[----:B------:R-:W-:Y:S01]  /*aaa0*/  LOP3.LUT R162, R162, R163, RZ, 0x3c, !PT ;  /* 0x000000a3a2a27212 */ /* 0x000fe200078e3cff */
[----:B------:R-:W-:Y:S01]  /*aab0*/  IMAD.X R163, RZ, RZ, R155, P2 ;  /* 0x000000ffffa37224 */ /* 0x000fe200010e069b */
[----:B------:R-:W-:Y:S02]  /*aac0*/  SHF.R.U64 R166, R166, 0x3, RZ ;  /* 0x00000003a6a67819 */ /* 0x000fe400000012ff */
[----:B------:R-:W-:Y:S02]  /*aad0*/  SHF.R.U64 R170, R170, 0x3, RZ ;  /* 0x00000003aaaa7819 */ /* 0x000fe400000012ff */
[----:B------:R-:W-:-:S02]  /*aae0*/  SHF.R.U64 R172, R172, 0x3, RZ ;  /* 0x00000003acac7819 */ /* 0x000fc400000012ff */
[----:B------:R-:W-:Y:S02]  /*aaf0*/  IADD3 R185, P2, R154, 0x9000, RZ ;  /* 0x000090009ab97810 */ /* 0x000fe40007f5e0ff */
[----:B------:R-:W-:Y:S02]  /*ab00*/  LOP3.LUT R160, R3, 0x380, RZ, 0xc0, !PT ;  /* 0x0000038003a07812 */ /* 0x000fe400078ec0ff */
[----:B------:R-:W-:Y:S01]  /*ab10*/  LOP3.LUT R166, R166, R167, RZ, 0x3c, !PT ;  /* 0x000000a7a6a67212 */ /* 0x000fe200078e3cff */
[--C-:B------:R-:W-:Y:S01]  /*ab20*/  IMAD.X R167, RZ, RZ, R155.reuse, P0 ;  /* 0x000000ffffa77224 */ /* 0x100fe200000e069b */
[----:B------:R-:W-:Y:S01]  /*ab30*/  LOP3.LUT R170, R170, R171, RZ, 0x3c, !PT ;  /* 0x000000abaaaa7212 */ /* 0x000fe200078e3cff */
[----:B------:R-:W-:Y:S01]  /*ab40*/  IMAD.X R171, RZ, RZ, R155, P6 ;  /* 0x000000ffffab7224 */ /* 0x000fe200030e069b */
[----:B------:R-:W-:Y:S02]  /*ab50*/  LOP3.LUT R172, R172, R173, RZ, 0x3c, !PT ;  /* 0x000000adacac7212 */ /* 0x000fe400078e3cff */
[----:B------:R-:W-:-:S02]  /*ab60*/  LOP3.LUT R184, R185, 0x380, RZ, 0xc0, !PT ;  /* 0x00000380b9b87812 */ /* 0x000fc400078ec0ff */
[----:B------:R-:W-:Y:S02]  /*ab70*/  LOP3.LUT R7, R4, 0x380, RZ, 0xc0, !PT ;  /* 0x0000038004077812 */ /* 0x000fe400078ec0ff */
[----:B------:R-:W-:Y:S02]  /*ab80*/  SHF.R.U64 R160, R160, 0x3, RZ ;  /* 0x00000003a0a07819 */ /* 0x000fe400000012ff */
[----:B------:R-:W-:Y:S02]  /*ab90*/  IADD3.X R173, RZ, R155, RZ, P5, !PT ;  /* 0x0000009bffad7210 */ /* 0x000fe40002ffe4ff */
[C---:B------:R-:W-:Y:S02]  /*aba0*/  IADD3 R161, P0, R154.reuse, 0xa000, RZ ;  /* 0x0000a0009aa17810 */ /* 0x040fe40007f1e0ff */
[C---:B------:R-:W-:Y:S02]  /*abb0*/  IADD3 R169, P6, R154.reuse, 0xb000, RZ ;  /* 0x0000b0009aa97810 */ /* 0x040fe40007fde0ff */
[----:B------:R-:W-:-:S02]  /*abc0*/  IADD3 R175, P5, R154, 0xc000, RZ ;  /* 0x0000c0009aaf7810 */ /* 0x000fc40007fbe0ff */
[----:B------:R-:W-:Y:S02]  /*abd0*/  SHF.R.U64 R184, R184, 0x3, RZ ;  /* 0x00000003b8b87819 */ /* 0x000fe400000012ff */
[----:B------:R-:W-:Y:S02]  /*abe0*/  SHF.R.U64 R7, R7, 0x3, RZ ;  /* 0x0000000307077819 */ /* 0x000fe400000012ff */
[----:B------:R-:W-:Y:S02]  /*abf0*/  LOP3.LUT R190, R160, R3, RZ, 0x3c, !PT ;  /* 0x00000003a0be7212 */ /* 0x000fe400078e3cff */
[----:B------:R-:W-:Y:S02]  /*ac00*/  LOP3.LUT R160, R161, 0x380, RZ, 0xc0, !PT ;  /* 0x00000380a1a07812 */ /* 0x000fe400078ec0ff */
[----:B------:R-:W-:Y:S02]  /*ac10*/  LOP3.LUT R168, R169, 0x380, RZ, 0xc0, !PT ;  /* 0x00000380a9a87812 */ /* 0x000fe400078ec0ff */
[----:B------:R-:W-:-:S02]  /*ac20*/  LOP3.LUT R174, R175, 0x380, RZ, 0xc0, !PT ;  /* 0x00000380afae7812 */ /* 0x000fc400078ec0ff */
[----:B------:R-:W-:Y:S01]  /*ac30*/  MOV R10, R10 ;  /* 0x0000000a000a7202 */ /* 0x000fe20000000f00 */
[----:B------:R-:W-:Y:S01]  /*ac40*/  IMAD.U32 R11, RZ, RZ, UR12 ;  /* 0x0000000cff0b7e24 */ /* 0x000fe2000f8e00ff */
[----:B------:R-:W-:Y:S01]  /*ac50*/  LOP3.LUT R184, R184, R185, RZ, 0x3c, !PT ;  /* 0x000000b9b8b87212 */ /* 0x000fe200078e3cff */
[----:B------:R-:W-:Y:S01]  /*ac60*/  IMAD.X R185, RZ, RZ, R155, P2 ;  /* 0x000000ffffb97224 */ /* 0x000fe200010e069b */
[----:B------:R-:W-:Y:S01]  /*ac70*/  SHF.R.U64 R160, R160, 0x3, RZ ;  /* 0x00000003a0a07819 */ /* 0x000fe200000012ff */
[----:B------:R-:W-:Y:S01]  /*ac80*/  USHF.R.S32.HI UR12, URZ, 0x1f, UR13 ;  /* 0x0000001f3f0c7899 */ /* 0x000fe2000801140d */
[----:B------:R-:W-:Y:S02]  /*ac90*/  SHF.R.U64 R168, R168, 0x3, RZ ;  /* 0x00000003a8a87819 */ /* 0x000fe400000012ff */
[----:B------:R-:W-:Y:S02]  /*aca0*/  SHF.R.U64 R174, R174, 0x3, RZ ;  /* 0x00000003aeae7819 */ /* 0x000fe400000012ff */
[----:B------:R-:W-:-:S02]  /*acb0*/  SHF.R.U64 R187, R187, 0x3, RZ ;  /* 0x00000003bbbb7819 */ /* 0x000fc400000012ff */
[----:B------:R-:W-:Y:S01]  /*acc0*/  MOV R153, R152 ;  /* 0x0000009800997202 */ /* 0x000fe20000000f00 */
[----:B------:R-:W-:Y:S01]  /*acd0*/  @!P1 VIADD R152, R11, 0x38860 ;  /* 0x000388600b989836 */ /* 0x000fe20000000000 */
[----:B------:R-:W-:Y:S01]  /*ace0*/  LOP3.LUT R160, R160, R161, RZ, 0x3c, !PT ;  /* 0x000000a1a0a07212 */ /* 0x000fe200078e3cff */
[--C-:B------:R-:W-:Y:S01]  /*acf0*/  IMAD.X R161, RZ, RZ, R155.reuse, P0 ;  /* 0x000000ffffa17224 */ /* 0x100fe200000e069b */
[----:B------:R-:W-:Y:S01]  /*ad00*/  LOP3.LUT R168, R168, R169, RZ, 0x3c, !PT ;  /* 0x000000a9a8a87212 */ /* 0x000fe200078e3cff */
[--C-:B------:R-:W-:Y:S01]  /*ad10*/  IMAD.X R169, RZ, RZ, R155.reuse, P6 ;  /* 0x000000ffffa97224 */ /* 0x100fe200030e069b */
[----:B------:R-:W-:Y:S01]  /*ad20*/  LOP3.LUT R174, R174, R175, RZ, 0x3c, !PT ;  /* 0x000000afaeae7212 */ /* 0x000fe200078e3cff */
[----:B------:R-:W-:Y:S01]  /*ad30*/  IMAD.X R175, RZ, RZ, R155, P5 ;  /* 0x000000ffffaf7224 */ /* 0x000fe200028e069b */
[----:B------:R-:W-:Y:S02]  /*ad40*/  LOP3.LUT R186, R187, R154, RZ, 0x3c, !PT ;  /* 0x0000009abbba7212 */ /* 0x000fe400078e3cff */
[----:B------:R-:W-:-:S02]  /*ad50*/  MOV R187, R155 ;  /* 0x0000009b00bb7202 */ /* 0x000fc40000000f00 */
[----:B------:R-:W-:Y:S02]  /*ad60*/  MOV R15, R14 ;  /* 0x0000000e000f7202 */ /* 0x000fe40000000f00 */
[----:B------:R-:W-:Y:S02]  /*ad70*/  MOV R21, R20 ;  /* 0x0000001400157202 */ /* 0x000fe40000000f00 */
[----:B------:R-:W-:Y:S02]  /*ad80*/  MOV R13, R12 ;  /* 0x0000000c000d7202 */ /* 0x000fe40000000f00 */
[----:B------:R-:W-:Y:S02]  /*ad90*/  MOV R12, R200 ;  /* 0x000000c8000c7202 */ /* 0x000fe40000000f00 */
[----:B------:R-:W-:Y:S02]  /*ada0*/  MOV R14, R202 ;  /* 0x000000ca000e7202 */ /* 0x000fe40000000f00 */
[----:B------:R-:W-:-:S02]  /*adb0*/  MOV R8, R8 ;  /* 0x0000000800087202 */ /* 0x000fc40000000f00 */
[----:B------:R-:W-:Y:S01]  /*adc0*/  MOV R9, R204 ;  /* 0x000000cc00097202 */ /* 0x000fe20000000f00 */
[----:B------:R-:W-:Y:S02]  /*add0*/  WARPGROUP.DEPBAR.LE gsb0, 0x0 ;  /* 0x00008000000079c5 */ /* 0x000fe40000010000 */
[----:B------:R-:W-:Y:S01]  /*ade0*/  WARPGROUP.ARRIVE ;  /* 0x00000000000079c5 */ /* 0x000fe20000000000 */
[----:B------:R-:W-:Y:S01]  /*adf0*/  IMAD.X R199, RZ, RZ, R223, P4 ;  /* 0x000000ffffc77224 */ /* 0x000fe200020e06df */
[----:B------:R-:W-:Y:S02]  /*ae00*/  IADD3.X R197, RZ, R223, RZ, P3, !PT ;  /* 0x000000dfffc57210 */ /* 0x000fe40001ffe4ff */
[----:B------:R-:W-:Y:S02]  /*ae10*/  LOP3.LUT R198, R156, R157, RZ, 0x3c, !PT ;  /* 0x0000009d9cc67212 */ /* 0x000fe400078e3cff */
[----:B------:R-:W-:Y:S01]  /*ae20*/  HGMMA.64x256x16.F32 R24, R192, gdesc[UR4].tnspB, R24, gsb0 ;  /* 0x43e00004c0187df0 */ /* 0x000fe20008000818 */
[C---:B------:R-:W-:Y:S01]  /*ae30*/  IADD3 R157, P4, R154.reuse, 0x1000, RZ ;  /* 0x000010009a9d7810 */ /* 0x040fe20007f9e0ff */
[----:B------:R-:W-:Y:S01]  /*ae40*/  UIMAD.WIDE.U32 UR6, UR10, UR8, URZ ;  /* 0x000000080a0672a5 */ /* 0x000fe2000f8e003f */
[----:B------:R-:W-:-:S02]  /*ae50*/  IADD3 R159, P3, R154, 0x2000, RZ ;  /* 0x000020009a9f7810 */ /* 0x000fc40007f7e0ff */
[----:B------:R-:W-:Y:S01]  /*ae60*/  LOP3.LUT R156, R157, 0x380, RZ, 0xc0, !PT ;  /* 0x000003809d9c7812 */ /* 0x000fe200078ec0ff */
[----:B------:R-:W-:Y:S01]  /*ae70*/  ULDC.64 UR8, c[0x0][0x208] ;  /* 0x0000820000087ab9 */ /* 0x000fe20000000a00 */
[----:B------:R-:W-:Y:S01]  /*ae80*/  LOP3.LUT R158, R159, 0x380, RZ, 0xc0, !PT ;  /* 0x000003809f9e7812 */ /* 0x000fe200078ec0ff */
[----:B------:R-:W-:Y:S01]  /*ae90*/  IMAD.U32 R188, RZ, RZ, UR6 ;  /* 0x00000006ffbc7e24 */ /* 0x000fe2000f8e00ff */
[----:B------:R-:W-:Y:S01]  /*aea0*/  SHF.R.U64 R156, R156, 0x3, RZ ;  /* 0x000000039c9c7819 */ /* 0x000fe200000012ff */
[----:B------:R-:W-:Y:S01]  /*aeb0*/  UIADD3 UR6, UR7, UR5, URZ ;  /* 0x0000000507067290 */ /* 0x000fe2000fffe03f */
[----:B------:R-:W-:Y:S01]  /*aec0*/  SHF.R.U64 R158, R158, 0x3, RZ ;  /* 0x000000039e9e7819 */ /* 0x000fe200000012ff */
[----:B------:R-:W-:Y:S01]  /*aed0*/  IMAD.U32 R189, RZ, RZ, UR7 ;  /* 0x00000007ffbd7e24 */ /* 0x000fe2000f8e00ff */
[----:B------:R-:W-:Y:S01]  /*aee0*/  LOP3.LUT R156, R156, R157, RZ, 0x3c, !PT ;  /* 0x0000009d9c9c7212 */ /* 0x000fe200078e3cff */
[--C-:B------:R-:W-:Y:S01]  /*aef0*/  IMAD.X R157, RZ, RZ, R155.reuse, P4 ;  /* 0x000000ffff9d7224 */ /* 0x100fe200020e069b */
[----:B------:R-:W-:Y:S01]  /*af00*/  LOP3.LUT R158, R158, R159, RZ, 0x3c, !PT ;  /* 0x0000009f9e9e7212 */ /* 0x000fe200078e3cff */
[----:B------:R-:W-:Y:S01]  /*af10*/  IMAD.X R159, RZ, RZ, R155, P3 ;  /* 0x000000ffff9f7224 */ /* 0x000fe200018e069b */
[C---:B------:R-:W-:Y:S01]  /*af20*/  IADD3 R177, P4, R154.reuse, 0x7000, RZ ;  /* 0x000070009ab17810 */ /* 0x040fe20007f9e0ff */
[----:B------:R-:W-:Y:S01]  /*af30*/  IMAD.U32 R189, RZ, RZ, UR6 ;  /* 0x00000006ffbd7e24 */ /* 0x000fe2000f8e00ff */
[----:B------:R-:W-:Y:S01]  /*af40*/  IADD3 R181, P3, R154, 0x8000, RZ ;  /* 0x000080009ab57810 */ /* 0x000fe20007f7e0ff */
[----:B------:R-:W-:Y:S01]  /*af50*/  ULDC.64 UR6, c[0x0][0xb88] ;  /* 0x0002e20000067ab9 */ /* 0x000fe20000000a00 */
[----:B------:R-:W-:-:S02]  /*af60*/  LOP3.LUT R176, R177, 0x380, RZ, 0xc0, !PT ;  /* 0x00000380b1b07812 */ /* 0x000fc400078ec0ff */
[----:B------:R-:W-:Y:S02]  /*af70*/  LOP3.LUT R180, R181, 0x380, RZ, 0xc0, !PT ;  /* 0x00000380b5b47812 */ /* 0x000fe400078ec0ff */
[----:B------:R-:W-:Y:S02]  /*af80*/  SHF.R.U64 R176, R176, 0x3, RZ ;  /* 0x00000003b0b07819 */ /* 0x000fe400000012ff */
[----:B------:R-:W-:Y:S02]  /*af90*/  SHF.R.U64 R180, R180, 0x3, RZ ;  /* 0x00000003b4b47819 */ /* 0x000fe400000012ff */
[----:B------:R-:W-:Y:S01]  /*afa0*/  LOP3.LUT R176, R176, R177, RZ, 0x3c, !PT ;  /* 0x000000b1b0b07212 */ /* 0x000fe200078e3cff */
[--C-:B------:R-:W-:Y:S01]  /*afb0*/  IMAD.X R177, RZ, RZ, R155.reuse, P4 ;  /* 0x000000ffffb17224 */ /* 0x100fe200020e069b */
[----:B------:R-:W-:Y:S01]  /*afc0*/  LOP3.LUT R180, R180, R181, RZ, 0x3c, !PT ;  /* 0x000000b5b4b47212 */ /* 0x000fe200078e3cff */
[----:B------:R-:W-:Y:S01]  /*afd0*/  IMAD.X R181, RZ, RZ, R155, P3 ;  /* 0x000000ffffb57224 */ /* 0x000fe200018e069b */
[----:B------:R-:W-:-:S02]  /*afe0*/  IADD3 R183, P4, R154, 0xd000, RZ ;  /* 0x0000d0009ab77810 */ /* 0x000fc40007f9e0ff */
[----:B------:R-:W-:Y:S02]  /*aff0*/  IADD3 R165, P3, R154, 0xe000, RZ ;  /* 0x0000e0009aa57810 */ /* 0x000fe40007f7e0ff */
[----:B------:R-:W-:Y:S02]  /*b000*/  LOP3.LUT R182, R183, 0x380, RZ, 0xc0, !PT ;  /* 0x00000380b7b67812 */ /* 0x000fe400078ec0ff */
[----:B------:R-:W-:Y:S02]  /*b010*/  LOP3.LUT R164, R165, 0x380, RZ, 0xc0, !PT ;  /* 0x00000380a5a47812 */ /* 0x000fe400078ec0ff */
[----:B------:R-:W-:Y:S02]  /*b020*/  LOP3.LUT R196, R7, R4, RZ, 0x3c, !PT ;  /* 0x0000000407c47212 */ /* 0x000fe400078e3cff */
[----:B------:R-:W-:Y:S02]  /*b030*/  SHF.R.U64 R182, R182, 0x3, RZ ;  /* 0x00000003b6b67819 */ /* 0x000fe400000012ff */
[----:B------:R-:W-:-:S02]  /*b040*/  SHF.R.U64 R164, R164, 0x3, RZ ;  /* 0x00000003a4a47819 */ /* 0x000fc400000012ff */
[----:B------:R-:W-:Y:S02]  /*b050*/  IADD3 R4, P2, R154, 0xf000, RZ ;  /* 0x0000f0009a047810 */ /* 0x000fe40007f5e0ff */
[----:B------:R-:W-:Y:S01]  /*b060*/  LOP3.LUT R182, R182, R183, RZ, 0x3c, !PT ;  /* 0x000000b7b6b67212 */ /* 0x000fe200078e3cff */
[--C-:B------:R-:W-:Y:S01]  /*b070*/  IMAD.X R183, RZ, RZ, R155.reuse, P4 ;  /* 0x000000ffffb77224 */ /* 0x100fe200020e069b */
[----:B------:R-:W-:Y:S01]  /*b080*/  LOP3.LUT R164, R164, R165, RZ, 0x3c, !PT ;  /* 0x000000a5a4a47212 */ /* 0x000fe200078e3cff */
[--C-:B------:R-:W-:Y:S01]  /*b090*/  IMAD.X R165, RZ, RZ, R155.reuse, P3 ;  /* 0x000000ffffa57224 */ /* 0x100fe200018e069b */
[----:B------:R-:W-:Y:S01]  /*b0a0*/  MOV R154, R222 ;  /* 0x000000de009a7202 */ /* 0x000fe20000000f00 */
[----:B------:R-:W-:Y:S01]  /*b0b0*/  IMAD.X R179, RZ, RZ, R155, P2 ;  /* 0x000000ffffb37224 */ /* 0x000fe200010e069b */
[----:B------:R-:W-:Y:S02]  /*b0c0*/  @!P1 PRMT R155, RZ, 0x654, R152 ;  /* 0x00000654ff9b9816 */ /* 0x000fe40000000098 */
[----:B------:R-:W-:-:S02]  /*b0d0*/  R2UR UR5, R217 ;  /* 0x00000000d90572ca */ /* 0x000fc400000e0000 */
[----:B------:R-:W-:Y:S02]  /*b0e0*/  MOV R152, R190 ;  /* 0x000000be00987202 */ /* 0x000fe40000000f00 */
[----:B------:R-:W-:Y:S02]  /*b0f0*/  MOV R20, R196 ;  /* 0x000000c400147202 */ /* 0x000fe40000000f00 */
[----:B------:R-:W-:Y:S02]  /*b100*/  MOV R11, R198 ;  /* 0x000000c6000b7202 */ /* 0x000fe40000000f00 */
[----:B------:R-:W-:Y:S02]  /*b110*/  LOP3.LUT R3, R4, 0x380, RZ, 0xc0, !PT ;  /* 0x0000038004037812 */ /* 0x000fe400078ec0ff */
[----:B------:R-:W-:Y:S02]  /*b120*/  MOV R7, R208 ;  /* 0x000000d000077202 */ /* 0x000fe40000000f00 */
[----:B------:R-:W-:-:S04]  /*b130*/  SHF.R.U64 R3, R3, 0x3, RZ ;  /* 0x0000000303037819 */ /* 0x000fc800000012ff */
[----:B------:R-:W-:Y:S02]  /*b140*/  LOP3.LUT R178, R3, R4, RZ, 0x3c, !PT ;  /* 0x0000000403b27212 */ /* 0x000fe400078e3cff */
[----:B------:R-:W-:Y:S02]  /*b150*/  MOV R3, R206 ;  /* 0x000000ce00037202 */ /* 0x000fe40000000f00 */
[----:B------:R-:W-:Y:S01]  /*b160*/  MOV R4, R210 ;  /* 0x000000d200047202 */ /* 0x000fe20000000f00 */
[----:B------:R-:W-:Y:S02]  /*b170*/  UIADD3 UR60, UR60, 0x1, URZ ;  /* 0x000000013c3c7890 */ /* 0x000fe4000fffe03f */
[----:B------:R-:W-:Y:S02]  /*b180*/  UIADD3 UR4, UR4, 0x38820, URZ ;  /* 0x0003882004047890 */ /* 0x000fe4000fffe03f */
[----:B------:R-:W-:Y:S02]  /*b190*/  UISETP.NE.AND UP0, UPT, UR60, 0x2, UPT ;  /* 0x000000023c00788c */ /* 0x000fe4000bf05270 */
[----:B------:R-:W-:Y:S01]  /*b1a0*/  UPRMT UR4, URZ, 0x654, UR4 ;  /* 0x000006543f047896 */ /* 0x000fe20008000004 */
[----:B------:R-:W-:Y:S01]  /*b1b0*/  BSSY B0, `(.L_x_29) ;  /* 0x000015a000007945 */ /* 0x000fe20003800000 */
[----:B------:R-:W-:-:S02]  /*b1c0*/  WARPGROUP.DEPBAR.LE gsb0, 0x0 ;  /* 0x00008000000079c5 */ /* 0x000fc40000010000 */
[----:B------:R-:W0:Y:S01]  /*b1d0*/  LDC R192, c[0x0][0xbe8] ;  /* 0x0002fa00ffc07b82 */ /* 0x000e220000000800 */
[-C--:B--2---:R-:W-:Y:S01]  /*b1e0*/  FMUL.FTZ R25, R25, R6.reuse ;  /* 0x0000000619197220 */ /* 0x084fe20000410000 */
[-C--:B------:R-:W-:Y:S01]  /*b1f0*/  FMUL.FTZ R24, R24, R6.reuse ;  /* 0x0000000618187220 */ /* 0x080fe20000410000 */
[-C--:B------:R-:W-:Y:S01]  /*b200*/  FMUL.FTZ R28, R28, R6.reuse ;  /* 0x000000061c1c7220 */ /* 0x080fe20000410000 */
[-C--:B------:R-:W-:Y:S01]  /*b210*/  FMUL.FTZ R33, R33, R6.reuse ;  /* 0x0000000621217220 */ /* 0x080fe20000410000 */
[-C--:B------:R-:W-:Y:S01]  /*b220*/  FMUL.FTZ R32, R32, R6.reuse ;  /* 0x0000000620207220 */ /* 0x080fe20000410000 */
[-C--:B------:R-:W-:Y:S01]  /*b230*/  FMUL.FTZ R37, R37, R6.reuse ;  /* 0x0000000625257220 */ /* 0x080fe20000410000 */
[-C--:B------:R-:W-:Y:S01]  /*b240*/  FMUL.FTZ R36, R36, R6.reuse ;  /* 0x0000000624247220 */ /* 0x080fe20000410000 */
[----:B------:R4:W-:Y:S01]  /*b250*/  @!P1 SYNCS.ARRIVE.TRANS64.RED.A1T0 RZ, [R155+URZ], RZ ;  /* 0x000000ff9bff99a7 */ /* 0x0009e2000810043f */
[-C--:B------:R-:W-:Y:S01]  /*b260*/  FMUL.FTZ R41, R41, R6.reuse ;  /* 0x0000000629297220 */ /* 0x080fe20000410000 */
[-C--:B------:R-:W-:Y:S01]  /*b270*/  FMUL.FTZ R40, R40, R6.reuse ;  /* 0x0000000628287220 */ /* 0x080fe20000410000 */
[-C--:B------:R-:W-:Y:S01]  /*b280*/  FMUL.FTZ R45, R45, R6.reuse ;  /* 0x000000062d2d7220 */ /* 0x080fe20000410000 */
[-C--:B------:R-:W-:Y:S01]  /*b290*/  FMUL.FTZ R44, R44, R6.reuse ;  /* 0x000000062c2c7220 */ /* 0x080fe20000410000 */
[-C--:B------:R-:W-:Y:S01]  /*b2a0*/  FMUL.FTZ R49, R49, R6.reuse ;  /* 0x0000000631317220 */ /* 0x080fe20000410000 */
[-C--:B------:R-:W-:Y:S01]  /*b2b0*/  FMUL.FTZ R48, R48, R6.reuse ;  /* 0x0000000630307220 */ /* 0x080fe20000410000 */
[-C--:B------:R-:W-:Y:S01]  /*b2c0*/  FMUL.FTZ R53, R53, R6.reuse ;  /* 0x0000000635357220 */ /* 0x080fe20000410000 */
[-C--:B----4-:R-:W-:Y:S01]  /*b2d0*/  FMUL.FTZ R155, R26, R5.reuse ;  /* 0x000000051a9b7220 */ /* 0x090fe20000410000 */
[-C--:B------:R-:W-:Y:S01]  /*b2e0*/  FMUL.FTZ R26, R29, R6.reuse ;  /* 0x000000061d1a7220 */ /* 0x080fe20000410000 */
[-C--:B------:R-:W-:Y:S01]  /*b2f0*/  FMUL.FTZ R52, R52, R6.reuse ;  /* 0x0000000634347220 */ /* 0x080fe20000410000 */
[-C--:B------:R-:W-:Y:S01]  /*b300*/  FMUL.FTZ R57, R57, R6.reuse ;  /* 0x0000000639397220 */ /* 0x080fe20000410000 */
[-C--:B------:R-:W-:Y:S01]  /*b310*/  FMUL.FTZ R56, R56, R6.reuse ;  /* 0x0000000638387220 */ /* 0x080fe20000410000 */
[-C--:B------:R-:W-:Y:S01]  /*b320*/  FMUL.FTZ R61, R61, R6.reuse ;  /* 0x000000063d3d7220 */ /* 0x080fe20000410000 */
[-C--:B------:R-:W-:Y:S01]  /*b330*/  FMUL.FTZ R60, R60, R6.reuse ;  /* 0x000000063c3c7220 */ /* 0x080fe20000410000 */
[-C--:B------:R-:W-:Y:S01]  /*b340*/  FMUL.FTZ R65, R65, R6.reuse ;  /* 0x0000000641417220 */ /* 0x080fe20000410000 */
[----:B0-----:R-:W-:Y:S01]  /*b350*/  ISETP.NE.AND P2, PT, R192, 0x1, PT ;  /* 0x00000001c000780c */ /* 0x001fe20003f45270 */
        /* <DEDUP_REMOVED lines=44> */
[----:B------:R-:W0:Y:S01]  /*b620*/  LDC R148, c[0x0][0xc38] ;  /* 0x00030e00ff947b82 */ /* 0x000e220000000800 */
[-C--:B------:R-:W-:Y:S01]  /*b630*/  FMUL.FTZ R31, R31, R5.reuse ;  /* 0x000000051f1f7220 */ /* 0x080fe20000410000 */
[----:B------:R-:W-:Y:S01]  /*b640*/  FMUL.FTZ R30, R30, R5 ;  /* 0x000000051e1e7220 */ /* 0x000fe20000410000 */
[----:B------:R-:W-:Y:S01]  /*b650*/  F2FP.F16.F32.PACK_AB R24, R25, R24 ;  /* 0x000000181918723e */ /* 0x000fe200000000ff */
[----:B------:R-:W-:Y:S01]  /*b660*/  IMAD R29, RZ, RZ, -UR14 ;  /* 0x8000000eff1d7e24 */ /* 0x000fe2000f8e02ff */
[----:B------:R-:W-:Y:S01]  /*b670*/  F2FP.F16.F32.PACK_AB R25, R27, R155 ;  /* 0x0000009b1b19723e */ /* 0x000fe200000000ff */
[-C--:B------:R-:W-:Y:S01]  /*b680*/  FMUL.FTZ R35, R35, R5.reuse ;  /* 0x0000000523237220 */ /* 0x080fe20000410000 */
[----:B------:R-:W-:Y:S01]  /*b690*/  F2FP.F16.F32.PACK_AB R27, R31, R30 ;  /* 0x0000001e1f1b723e */ /* 0x000fe200000000ff */
[----:B------:R-:W-:Y:S01]  /*b6a0*/  FMUL.FTZ R34, R34, R5 ;  /* 0x0000000522227220 */ /* 0x000fe20000410000 */
[----:B------:R-:W1:Y:S01]  /*b6b0*/  @P2 LDC R31, c[0x0][0xbec] ;  /* 0x0002fb00ff1f2b82 */ /* 0x000e620000000800 */
[----:B------:R-:W-:-:S07]  /*b6c0*/  F2FP.F16.F32.PACK_AB R26, R26, R28 ;  /* 0x0000001c1a1a723e */ /* 0x000fce00000000ff */
[----:B------:R-:W-:Y:S01]  /*b6d0*/  BAR.SYNC.DEFER_BLOCKING 0x1, 0x100 ;  /* 0x0044000000007b1d */ /* 0x000fe20000010000 */
[----:B------:R-:W-:Y:S01]  /*b6e0*/  F2FP.F16.F32.PACK_AB R32, R33, R32 ;  /* 0x000000202120723e */ /* 0x000fe200000000ff */
[-C--:B------:R-:W-:Y:S01]  /*b6f0*/  FMUL.FTZ R39, R39, R5.reuse ;  /* 0x0000000527277220 */ /* 0x080fe20000410000 */
[----:B------:R-:W-:Y:S01]  /*b700*/  F2FP.F16.F32.PACK_AB R33, R35, R34 ;  /* 0x000000222321723e */ /* 0x000fe200000000ff */
[----:B------:R-:W-:Y:S01]  /*b710*/  FMUL.FTZ R38, R38, R5 ;  /* 0x0000000526267220 */ /* 0x000fe20000410000 */
[----:B------:R-:W-:-:S03]  /*b720*/  F2FP.F16.F32.PACK_AB R34, R37, R36 ;  /* 0x000000242522723e */ /* 0x000fc600000000ff */
[----:B------:R-:W2:Y:S01]  /*b730*/  @P2 LDC R30, c[0x0][0xbf0] ;  /* 0x0002fc00ff1e2b82 */ /* 0x000ea20000000800 */
[-C--:B------:R-:W-:Y:S01]  /*b740*/  FMUL.FTZ R43, R43, R5.reuse ;  /* 0x000000052b2b7220 */ /* 0x080fe20000410000 */
[-C--:B------:R-:W-:Y:S01]  /*b750*/  FMUL.FTZ R42, R42, R5.reuse ;  /* 0x000000052a2a7220 */ /* 0x080fe20000410000 */
[-C--:B------:R-:W-:Y:S01]  /*b760*/  FMUL.FTZ R47, R47, R5.reuse ;  /* 0x000000052f2f7220 */ /* 0x080fe20000410000 */
[-C--:B------:R-:W-:Y:S01]  /*b770*/  FMUL.FTZ R46, R46, R5.reuse ;  /* 0x000000052e2e7220 */ /* 0x080fe20000410000 */
[-C--:B------:R-:W-:Y:S01]  /*b780*/  FMUL.FTZ R28, R51, R5.reuse ;  /* 0x00000005331c7220 */ /* 0x080fe20000410000 */
[----:B------:R-:W-:Y:S01]  /*b790*/  FMUL.FTZ R50, R50, R5 ;  /* 0x0000000532327220 */ /* 0x000fe20000410000 */
[----:B0-----:R-:W-:Y:S01]  /*b7a0*/  IMAD R29, R148, R29, UR5 ;  /* 0x00000005941d7e24 */ /* 0x001fe2000f8e021d */
[----:B------:R-:W-:Y:S01]  /*b7b0*/  F2FP.F16.F32.PACK_AB R35, R39, R38 ;  /* 0x000000262723723e */ /* 0x000fe200000000ff */
[-C--:B------:R-:W-:Y:S01]  /*b7c0*/  FMUL.FTZ R51, R55, R5.reuse ;  /* 0x0000000537337220 */ /* 0x080fe20000410000 */
[----:B------:R-:W-:Y:S01]  /*b7d0*/  FMUL.FTZ R54, R54, R5 ;  /* 0x0000000536367220 */ /* 0x000fe20000410000 */
[----:B------:R-:W-:-:S02]  /*b7e0*/  IMAD R36, R29, 0x80, R221 ;  /* 0x000000801d247824 */ /* 0x000fc400078e02dd */
[-C--:B------:R-:W-:Y:S01]  /*b7f0*/  FMUL.FTZ R59, R59, R5.reuse ;  /* 0x000000053b3b7220 */ /* 0x080fe20000410000 */
[-C--:B------:R-:W-:Y:S01]  /*b800*/  FMUL.FTZ R58, R58, R5.reuse ;  /* 0x000000053a3a7220 */ /* 0x080fe20000410000 */
[-C--:B------:R-:W-:Y:S01]  /*b810*/  FMUL.FTZ R63, R63, R5.reuse ;  /* 0x000000053f3f7220 */ /* 0x080fe20000410000 */
[----:B------:R-:W-:Y:S01]  /*b820*/  FMUL.FTZ R62, R62, R5 ;  /* 0x000000053e3e7220 */ /* 0x000fe20000410000 */
[----:B-1----:R-:W-:-:S04]  /*b830*/  @P2 IMAD.HI.U32 R31, R36, R31, RZ ;  /* 0x0000001f241f2227 */ /* 0x002fc800078e00ff */
[-C--:B------:R-:W-:Y:S01]  /*b840*/  FMUL.FTZ R67, R67, R5.reuse ;  /* 0x0000000543437220 */ /* 0x080fe20000410000 */
[----:B------:R0:W-:Y:S01]  /*b850*/  STSM.16.M88.4 [R154], R24 ;  /* 0x000000189a007844 */ /* 0x0001e20000000200 */
[-C--:B------:R-:W-:Y:S01]  /*b860*/  FMUL.FTZ R66, R66, R5.reuse ;  /* 0x0000000542427220 */ /* 0x080fe20000410000 */
[-C--:B------:R-:W-:Y:S01]  /*b870*/  FMUL.FTZ R71, R71, R5.reuse ;  /* 0x0000000547477220 */ /* 0x080fe20000410000 */
[-C--:B------:R-:W-:Y:S01]  /*b880*/  FMUL.FTZ R70, R70, R5.reuse ;  /* 0x0000000546467220 */ /* 0x080fe20000410000 */
[-C--:B------:R-:W-:Y:S01]  /*b890*/  FMUL.FTZ R75, R75, R5.reuse ;  /* 0x000000054b4b7220 */ /* 0x080fe20000410000 */
[-C--:B------:R-:W-:Y:S01]  /*b8a0*/  FMUL.FTZ R74, R74, R5.reuse ;  /* 0x000000054a4a7220 */ /* 0x080fe20000410000 */
[----:B------:R-:W-:Y:S01]  /*b8b0*/  F2FP.F16.F32.PACK_AB R40, R41, R40 ;  /* 0x000000282928723e */ /* 0x000fe200000000ff */
[-C--:B------:R-:W-:Y:S01]  /*b8c0*/  FMUL.FTZ R79, R79, R5.reuse ;  /* 0x000000054f4f7220 */ /* 0x080fe20000410000 */
[-C--:B------:R-:W-:Y:S01]  /*b8d0*/  FMUL.FTZ R78, R78, R5.reuse ;  /* 0x000000054e4e7220 */ /* 0x080fe20000410000 */
[----:B------:R-:W-:Y:S01]  /*b8e0*/  F2FP.F16.F32.PACK_AB R41, R43, R42 ;  /* 0x0000002a2b29723e */ /* 0x000fe200000000ff */
[----:B------:R1:W-:Y:S01]  /*b8f0*/  STSM.16.M88.4 [R15], R32 ;  /* 0x000000200f007844 */ /* 0x0003e20000000200 */
[----:B------:R-:W-:Y:S01]  /*b900*/  F2FP.F16.F32.PACK_AB R48, R49, R48 ;  /* 0x000000303130723e */ /* 0x000fe200000000ff */
[-C--:B------:R-:W-:Y:S01]  /*b910*/  FMUL.FTZ R83, R83, R5.reuse ;  /* 0x0000000553537220 */ /* 0x080fe20000410000 */
[----:B------:R-:W-:Y:S01]  /*b920*/  F2FP.F16.F32.PACK_AB R42, R45, R44 ;  /* 0x0000002c2d2a723e */ /* 0x000fe200000000ff */
[-C--:B------:R-:W-:Y:S01]  /*b930*/  FMUL.FTZ R82, R82, R5.reuse ;  /* 0x0000000552527220 */ /* 0x080fe20000410000 */
[----:B------:R-:W-:Y:S01]  /*b940*/  F2FP.F16.F32.PACK_AB R43, R47, R46 ;  /* 0x0000002e2f2b723e */ /* 0x000fe200000000ff */
[----:B0-----:R-:W0:Y:S01]  /*b950*/  LDC.64 R24, c[0x0][0xb98] ;  /* 0x0002e600ff187b82 */ /* 0x001e220000000a00 */
[--C-:B------:R-:W-:Y:S01]  /*b960*/  IMAD.MOV.U32 R27, RZ, RZ, R36.reuse ;  /* 0x000000ffff1b7224 */ /* 0x100fe200078e0024 */
[----:B--2---:R-:W-:Y:S01]  /*b970*/  @P2 SHF.R.U32.HI R27, RZ, R30, R31 ;  /* 0x0000001eff1b2219 */ /* 0x004fe2000001161f */
[-C--:B------:R-:W-:Y:S01]  /*b980*/  FMUL.FTZ R87, R87, R5.reuse ;  /* 0x0000000557577220 */ /* 0x080fe20000410000 */
[----:B------:R-:W-:Y:S01]  /*b990*/  F2FP.F16.F32.PACK_AB R49, R28, R50 ;  /* 0x000000321c31723e */ /* 0x000fe200000000ff */
[----:B------:R-:W-:Y:S01]  /*b9a0*/  STSM.16.M88.4 [R153], R40 ;  /* 0x0000002899007844 */ /* 0x000fe20000000200 */
[----:B------:R-:W-:Y:S01]  /*b9b0*/  F2FP.F16.F32.PACK_AB R56, R57, R56 ;  /* 0x000000383938723e */ /* 0x000fe200000000ff */
[-C--:B------:R-:W-:Y:S01]  /*b9c0*/  FMUL.FTZ R86, R86, R5.reuse ;  /* 0x0000000556567220 */ /* 0x080fe20000410000 */
[----:B------:R-:W-:Y:S01]  /*b9d0*/  F2FP.F16.F32.PACK_AB R50, R53, R52 ;  /* 0x000000343532723e */ /* 0x000fe200000000ff */
[-C--:B------:R-:W-:Y:S01]  /*b9e0*/  FMUL.FTZ R91, R91, R5.reuse ;  /* 0x000000055b5b7220 */ /* 0x080fe20000410000 */
[----:B------:R-:W-:Y:S01]  /*b9f0*/  F2FP.F16.F32.PACK_AB R51, R51, R54 ;  /* 0x000000363333723e */ /* 0x000fe200000000ff */
[----:B-1----:R-:W-:Y:S01]  /*ba00*/  IMAD.MOV R15, RZ, RZ, -R27 ;  /* 0x000000ffff0f7224 */ /* 0x002fe200078e0a1b */
[----:B------:R-:W-:Y:S01]  /*ba10*/  F2FP.F16.F32.PACK_AB R57, R59, R58 ;  /* 0x0000003a3b39723e */ /* 0x000fe200000000ff */
[----:B------:R-:W-:Y:S01]  /*ba20*/  FMUL.FTZ R90, R90, R5 ;  /* 0x000000055a5a7220 */ /* 0x000fe20000410000 */
[----:B------:R-:W-:Y:S01]  /*ba30*/  F2FP.F16.F32.PACK_AB R64, R65, R64 ;  /* 0x000000404140723e */ /* 0x000fe200000000ff */
[----:B------:R-:W-:Y:S01]  /*ba40*/  IMAD R15, R192, R15, R36 ;  /* 0x0000000fc00f7224 */ /* 0x000fe200078e0224 */
[----:B------:R-:W-:Y:S01]  /*ba50*/  F2FP.F16.F32.PACK_AB R58, R61, R60 ;  /* 0x0000003c3d3a723e */ /* 0x000fe200000000ff */
[----:B------:R-:W-:Y:S01]  /*ba60*/  STSM.16.M88.4 [R152], R48 ;  /* 0x0000003098007844 */ /* 0x000fe20000000200 */
[----:B------:R-:W-:Y:S01]  /*ba70*/  F2FP.F16.F32.PACK_AB R59, R63, R62 ;  /* 0x0000003e3f3b723e */ /* 0x000fe200000000ff */
[-C--:B------:R-:W-:Y:S01]  /*ba80*/  FMUL.FTZ R95, R95, R5.reuse ;  /* 0x000000055f5f7220 */ /* 0x080fe20000410000 */
[----:B------:R-:W-:Y:S01]  /*ba90*/  F2FP.F16.F32.PACK_AB R65, R67, R66 ;  /* 0x000000424341723e */ /* 0x000fe200000000ff */
[-C--:B------:R-:W-:Y:S01]  /*baa0*/  FMUL.FTZ R94, R94, R5.reuse ;  /* 0x000000055e5e7220 */ /* 0x080fe20000410000 */
[----:B------:R-:W-:Y:S01]  /*bab0*/  F2FP.F16.F32.PACK_AB R72, R73, R72 ;  /* 0x000000484948723e */ /* 0x000fe200000000ff */
[----:B------:R-:W-:Y:S01]  /*bac0*/  STSM.16.M88.4 [R20], R56 ;  /* 0x0000003814007844 */ /* 0x000fe20000000200 */
[C---:B0-----:R-:W-:Y:S01]  /*bad0*/  IMAD R26, R24.reuse, UR12, RZ ;  /* 0x0000000c181a7c24 */ /* 0x041fe2000f8e02ff */
[----:B------:R-:W-:Y:S01]  /*bae0*/  F2FP.F16.F32.PACK_AB R66, R69, R68 ;  /* 0x000000444542723e */ /* 0x000fe200000000ff */
[-C--:B------:R-:W-:Y:S01]  /*baf0*/  FMUL.FTZ R99, R99, R5.reuse ;  /* 0x0000000563637220 */ /* 0x080fe20000410000 */
[----:B------:R-:W-:Y:S01]  /*bb00*/  F2FP.F16.F32.PACK_AB R67, R71, R70 ;  /* 0x000000464743723e */ /* 0x000fe200000000ff */
[----:B------:R-:W-:Y:S01]  /*bb10*/  IMAD R26, R25, UR13, R26 ;  /* 0x0000000d191a7c24 */ /* 0x000fe2000f8e021a */
[----:B------:R-:W-:Y:S01]  /*bb20*/  F2FP.F16.F32.PACK_AB R73, R75, R74 ;  /* 0x0000004a4b49723e */ /* 0x000fe200000000ff */
[----:B------:R-:W-:Y:S01]  /*bb30*/  IMAD.WIDE.U32 R24, R24, UR13, R188 ;  /* 0x0000000d18187c25 */ /* 0x000fe2000f8e00bc */
[----:B------:R-:W-:Y:S01]  /*bb40*/  F2FP.F16.F32.PACK_AB R74, R77, R76 ;  /* 0x0000004c4d4a723e */ /* 0x000fe200000000ff */
[----:B------:R0:W-:Y:S01]  /*bb50*/  STSM.16.M88.4 [R11], R64 ;  /* 0x000000400b007844 */ /* 0x0001e20000000200 */
[----:B------:R-:W-:Y:S01]  /*bb60*/  F2FP.F16.F32.PACK_AB R75, R79, R78 ;  /* 0x0000004e4f4b723e */ /* 0x000fe200000000ff */
[-C--:B------:R-:W-:Y:S01]  /*bb70*/  FMUL.FTZ R98, R98, R5.reuse ;  /* 0x0000000562627220 */ /* 0x080fe20000410000 */
[----:B------:R-:W-:Y:S01]  /*bb80*/  IADD3 R24, P0, R27, R24, RZ ;  /* 0x000000181b187210 */ /* 0x000fe20007f1e0ff */
[-C--:B------:R-:W-:Y:S01]  /*bb90*/  FMUL.FTZ R103, R103, R5.reuse ;  /* 0x0000000567677220 */ /* 0x080fe20000410000 */
[-C--:B------:R-:W-:Y:S01]  /*bba0*/  FMUL.FTZ R102, R102, R5.reuse ;  /* 0x0000000566667220 */ /* 0x080fe20000410000 */
[----:B------:R1:W-:Y:S01]  /*bbb0*/  STSM.16.M88.4 [R21], R72 ;  /* 0x0000004815007844 */ /* 0x0003e20000000200 */
[----:B------:R-:W-:Y:S01]  /*bbc0*/  F2FP.F16.F32.PACK_AB R80, R81, R80 ;  /* 0x000000505150723e */ /* 0x000fe200000000ff */
[-C--:B------:R-:W-:Y:S01]  /*bbd0*/  FMUL.FTZ R107, R107, R5.reuse ;  /* 0x000000056b6b7220 */ /* 0x080fe20000410000 */
        /* <DEDUP_REMOVED lines=8> */
[----:B0-----:R-:W-:Y:S01]  /*bc60*/  SHF.R.S32.HI R11, RZ, 0x1f, R15 ;  /* 0x0000001fff0b7819 */ /* 0x001fe2000001140f */
[-C--:B------:R-:W-:Y:S01]  /*bc70*/  FMUL.FTZ R114, R114, R5.reuse ;  /* 0x0000000572727220 */ /* 0x080fe20000410000 */
[----:B------:R-:W-:Y:S01]  /*bc80*/  F2FP.F16.F32.PACK_AB R89, R91, R90 ;  /* 0x0000005a5b59723e */ /* 0x000fe200000000ff */
[-C--:B------:R-:W-:Y:S01]  /*bc90*/  FMUL.FTZ R119, R119, R5.reuse ;  /* 0x0000000577777220 */ /* 0x080fe20000410000 */
[----:B------:R-:W-:Y:S01]  /*bca0*/  F2FP.F16.F32.PACK_AB R96, R97, R96 ;  /* 0x000000606160723e */ /* 0x000fe200000000ff */
[----:B------:R-:W-:Y:S01]  /*bcb0*/  IMAD R20, R11, UR6, RZ ;  /* 0x000000060b147c24 */ /* 0x000fe2000f8e02ff */
[----:B-1----:R-:W-:Y:S01]  /*bcc0*/  SHF.R.S32.HI R21, RZ, 0x1f, R27 ;  /* 0x0000001fff157819 */ /* 0x002fe2000001141b */
[-C--:B------:R-:W-:Y:S01]  /*bcd0*/  FMUL.FTZ R118, R118, R5.reuse ;  /* 0x0000000576767220 */ /* 0x080fe20000410000 */
[----:B------:R-:W-:Y:S01]  /*bce0*/  F2FP.F16.F32.PACK_AB R90, R93, R92 ;  /* 0x0000005c5d5a723e */ /* 0x000fe200000000ff */
[----:B------:R-:W-:Y:S01]  /*bcf0*/  FMUL.FTZ R123, R123, R5 ;  /* 0x000000057b7b7220 */ /* 0x000fe20000410000 */
[----:B------:R-:W-:Y:S01]  /*bd00*/  IADD3.X R25, R21, R25, R26, P0, !PT ;  /* 0x0000001915197210 */ /* 0x000fe200007fe41a */
        /* <DEDUP_REMOVED lines=8> */
[----:B------:R-:W-:Y:S01]  /*bd90*/  FMUL.FTZ R130, R130, R5 ;  /* 0x0000000582827220 */ /* 0x000fe20000410000 */
[----:B------:R-:W-:-:S02]  /*bda0*/  IMAD R21, R15, UR7, R20 ;  /* 0x000000070f157c24 */ /* 0x000fc4000f8e0214 */
[----:B------:R-:W-:Y:S01]  /*bdb0*/  FMUL.FTZ R135, R135, R5 ;  /* 0x0000000587877220 */ /* 0x000fe20000410000 */
[----:B------:R-:W-:-:S04]  /*bdc0*/  IMAD.WIDE.U32 R24, R15, UR6, R24 ;  /* 0x000000060f187c25 */ /* 0x000fc8000f8e0018 */
[-C--:B------:R-:W-:Y:S01]  /*bdd0*/  FMUL.FTZ R134, R134, R5.reuse ;  /* 0x0000000586867220 */ /* 0x080fe20000410000 */
[-C--:B------:R-:W-:Y:S01]  /*bde0*/  FMUL.FTZ R139, R139, R5.reuse ;  /* 0x000000058b8b7220 */ /* 0x080fe20000410000 */
[-C--:B------:R-:W-:Y:S01]  /*bdf0*/  FMUL.FTZ R138, R138, R5.reuse ;  /* 0x000000058a8a7220 */ /* 0x080fe20000410000 */
[----:B------:R-:W-:Y:S01]  /*be00*/  STSM.16.M88.4 [R12], R80 ;  /* 0x000000500c007844 */ /* 0x000fe20000000200 */
[----:B------:R-:W-:Y:S01]  /*be10*/  F2FP.F16.F32.PACK_AB R104, R105, R104 ;  /* 0x000000686968723e */ /* 0x000fe200000000ff */
[-C--:B------:R-:W-:Y:S01]  /*be20*/  FMUL.FTZ R143, R143, R5.reuse ;  /* 0x000000058f8f7220 */ /* 0x080fe20000410000 */
[-C--:B------:R-:W-:Y:S01]  /*be30*/  FMUL.FTZ R142, R142, R5.reuse ;  /* 0x000000058e8e7220 */ /* 0x080fe20000410000 */
[-C--:B------:R-:W-:Y:S01]  /*be40*/  FMUL.FTZ R147, R147, R5.reuse ;  /* 0x0000000593937220 */ /* 0x080fe20000410000 */
[-C--:B------:R-:W-:Y:S01]  /*be50*/  FMUL.FTZ R146, R146, R5.reuse ;  /* 0x0000000592927220 */ /* 0x080fe20000410000 */
[-C--:B------:R-:W-:Y:S01]  /*be60*/  FMUL.FTZ R151, R151, R5.reuse ;  /* 0x0000000597977220 */ /* 0x080fe20000410000 */
[----:B------:R-:W-:Y:S01]  /*be70*/  STSM.16.M88.4 [R14], R88 ;  /* 0x000000580e007844 */ /* 0x000fe20000000200 */
[----:B------:R-:W-:Y:S01]  /*be80*/  F2FP.F16.F32.PACK_AB R105, R107, R106 ;  /* 0x0000006a6b69723e */ /* 0x000fe200000000ff */
[----:B------:R-:W-:Y:S01]  /*be90*/  FMUL.FTZ R5, R150, R5 ;  /* 0x0000000596057220 */ /* 0x000fe20000410000 */
[----:B------:R-:W-:Y:S01]  /*bea0*/  F2FP.F16.F32.PACK_AB R112, R113, R112 ;  /* 0x000000707170723e */ /* 0x000fe200000000ff */
[----:B------:R0:W-:Y:S01]  /*beb0*/  STSM.16.M88.4 [R13], R96 ;  /* 0x000000600d007844 */ /* 0x0001e20000000200 */
[----:B------:R-:W-:Y:S01]  /*bec0*/  F2FP.F16.F32.PACK_AB R106, R109, R108 ;  /* 0x0000006c6d6a723e */ /* 0x000fe200000000ff */
[----:B------:R-:W-:Y:S01]  /*bed0*/  ULDC.64 UR6, c[0x0][0xb50] ;  /* 0x0002d40000067ab9 */ /* 0x000fe20000000a00 */
[----:B------:R-:W-:Y:S01]  /*bee0*/  F2FP.F16.F32.PACK_AB R107, R111, R110 ;  /* 0x0000006e6f6b723e */ /* 0x000fe200000000ff */
[----:B------:R-:W-:Y:S01]  /*bef0*/  IMAD R15, R29, 0x80, R220 ;  /* 0x000000801d0f7824 */ /* 0x000fe200078e02dc */
[----:B------:R-:W-:Y:S01]  /*bf00*/  F2FP.F16.F32.PACK_AB R113, R115, R114 ;  /* 0x000000727371723e */ /* 0x000fe200000000ff */
[----:B------:R-:W-:Y:S01]  /*bf10*/  ULDC UR5, c[0x0][0xa88] ;  /* 0x0002a20000057ab9 */ /* 0x000fe20000000800 */
[----:B------:R-:W-:Y:S01]  /*bf20*/  F2FP.F16.F32.PACK_AB R120, R121, R120 ;  /* 0x000000787978723e */ /* 0x000fe200000000ff */
[----:B------:R-:W-:Y:S01]  /*bf30*/  STSM.16.M88.4 [R9], R104 ;  /* 0x0000006809007844 */ /* 0x000fe20000000200 */
[----:B------:R-:W-:Y:S01]  /*bf40*/  F2FP.F16.F32.PACK_AB R114, R117, R116 ;  /* 0x000000747572723e */ /* 0x000fe200000000ff */
[----:B------:R-:W-:Y:S01]  /*bf50*/  IMAD R20, R192, UR5, RZ ;  /* 0x00000005c0147c24 */ /* 0x000fe2000f8e02ff */
[----:B------:R-:W-:Y:S01]  /*bf60*/  F2FP.F16.F32.PACK_AB R115, R119, R118 ;  /* 0x000000767773723e */ /* 0x000fe200000000ff */
[----:B------:R-:W-:Y:S01]  /*bf70*/  VIADD R11, R15, 0x8 ;  /* 0x000000080f0b7836 */ /* 0x000fe20000000000 */
[----:B------:R-:W-:-:S02]  /*bf80*/  F2FP.F16.F32.PACK_AB R121, R123, R122 ;  /* 0x0000007a7b79723e */ /* 0x000fc400000000ff */
[----:B------:R-:W-:Y:S01]  /*bf90*/  F2FP.F16.F32.PACK_AB R128, R129, R128 ;  /* 0x000000808180723e */ /* 0x000fe200000000ff */
[----:B0-----:R-:W-:Y:S01]  /*bfa0*/  IMAD.IADD R13, R25, 0x1, R21 ;  /* 0x00000001190d7824 */ /* 0x001fe200078e0215 */
[----:B------:R-:W-:Y:S01]  /*bfb0*/  LEA R12, P3, R24, UR6, 0x2 ;  /* 0x00000006180c7c11 */ /* 0x000fe2000f8610ff */
[----:B------:R0:W-:Y:S01]  /*bfc0*/  STSM.16.M88.4 [R3], R112 ;  /* 0x0000007003007844 */ /* 0x0001e20000000200 */
[----:B------:R-:W-:Y:S01]  /*bfd0*/  F2FP.F16.F32.PACK_AB R122, R125, R124 ;  /* 0x0000007c7d7a723e */ /* 0x000fe200000000ff */
[----:B------:R-:W1:Y:S01]  /*bfe0*/  @P2 LDC R21, c[0x0][0xbf0] ;  /* 0x0002fc00ff152b82 */ /* 0x000e620000000800 */
[----:B------:R-:W-:Y:S01]  /*bff0*/  F2FP.F16.F32.PACK_AB R123, R127, R126 ;  /* 0x0000007e7f7b723e */ /* 0x000fe200000000ff */
[----:B------:R-:W-:Y:S01]  /*c000*/  SHFL.IDX PT, R30, R12, RZ, 0x1c1f ;  /* 0x001c1fff0c1e7589 */ /* 0x000fe200000e0000 */
[----:B------:R-:W-:Y:S02]  /*c010*/  F2FP.F16.F32.PACK_AB R129, R131, R130 ;  /* 0x000000828381723e */ /* 0x000fe400000000ff */
[----:B------:R-:W-:Y:S01]  /*c020*/  F2FP.F16.F32.PACK_AB R136, R137, R136 ;  /* 0x000000888988723e */ /* 0x000fe200000000ff */
[----:B------:R-:W-:Y:S01]  /*c030*/  STSM.16.M88.4 [R10], R120 ;  /* 0x000000780a007844 */ /* 0x000fe20000000200 */
[----:B------:R-:W-:-:S02]  /*c040*/  F2FP.F16.F32.PACK_AB R130, R133, R132 ;  /* 0x000000848582723e */ /* 0x000fc400000000ff */
[----:B------:R-:W-:Y:S01]  /*c050*/  F2FP.F16.F32.PACK_AB R131, R135, R134 ;  /* 0x000000868783723e */ /* 0x000fe200000000ff */
[----:B------:R-:W-:Y:S01]  /*c060*/  SHFL.IDX PT, R48, R12, 0x1, 0x1c1f ;  /* 0x003c1f000c307f89 */ /* 0x000fe200000e0000 */
[----:B------:R-:W-:Y:S02]  /*c070*/  F2FP.F16.F32.PACK_AB R137, R139, R138 ;  /* 0x0000008a8b89723e */ /* 0x000fe400000000ff */
[----:B------:R-:W-:Y:S01]  /*c080*/  F2FP.F16.F32.PACK_AB R144, R145, R144 ;  /* 0x000000909190723e */ /* 0x000fe200000000ff */
[----:B------:R-:W-:Y:S01]  /*c090*/  STSM.16.M88.4 [R8], R128 ;  /* 0x0000008008007844 */ /* 0x000fe20000000200 */
[----:B------:R-:W-:Y:S01]  /*c0a0*/  F2FP.F16.F32.PACK_AB R138, R141, R140 ;  /* 0x0000008c8d8a723e */ /* 0x000fe200000000ff */
[----:B0-----:R-:W0:Y:S01]  /*c0b0*/  @P2 LDC R3, c[0x0][0xbec] ;  /* 0x0002fb00ff032b82 */ /* 0x001e220000000800 */
[----:B------:R-:W-:Y:S02]  /*c0c0*/  F2FP.F16.F32.PACK_AB R139, R143, R142 ;  /* 0x0000008e8f8b723e */ /* 0x000fe400000000ff */
[----:B------:R-:W-:-:S02]  /*c0d0*/  F2FP.F16.F32.PACK_AB R145, R147, R146 ;  /* 0x000000929391723e */ /* 0x000fc400000000ff */
[----:B------:R-:W-:Y:S01]  /*c0e0*/  F2FP.F16.F32.PACK_AB R146, R149, R6 ;  /* 0x000000069592723e */ /* 0x000fe200000000ff */
[----:B------:R-:W-:Y:S01]  /*c0f0*/  STSM.16.M88.4 [R7], R136 ;  /* 0x0000008807007844 */ /* 0x000fe20000000200 */
[----:B------:R-:W-:Y:S02]  /*c100*/  F2FP.F16.F32.PACK_AB R147, R151, R5 ;  /* 0x000000059793723e */ /* 0x000fe400000000ff */
[----:B------:R-:W-:Y:S02]  /*c110*/  LEA.HI.X R13, R24, UR7, R13, 0x2, P3 ;  /* 0x00000007180d7c11 */ /* 0x000fe400098f140d */
[----:B------:R-:W-:Y:S01]  /*c120*/  LOP3.LUT P0, RZ, R218, 0x3, RZ, 0xc0, !PT ;  /* 0x00000003daff7812 */ /* 0x000fe2000780c0ff */
[----:B------:R-:W-:Y:S01]  /*c130*/  STSM.16.M88.4 [R4], R144 ;  /* 0x0000009004007844 */ /* 0x000fe20000000200 */
[----:B------:R-:W-:Y:S02]  /*c140*/  BAR.SYNC.DEFER_BLOCKING 0x1, 0x100 ;  /* 0x0044000000007b1d */ /* 0x000fe40000010000 */
[----:B------:R-:W-:-:S02]  /*c150*/  ISETP.GE.OR P1, PT, R15, R20, P0 ;  /* 0x000000140f00720c */ /* 0x000fc40000726670 */
[----:B------:R-:W-:Y:S02]  /*c160*/  ISETP.GE.OR P0, PT, R11, R20, P0 ;  /* 0x000000140b00720c */ /* 0x000fe40000706670 */
[----:B------:R-:W2:Y:S04]  /*c170*/  SHFL.IDX PT, R31, R13, RZ, 0x1c1f ;  /* 0x001c1fff0d1f7589 */ /* 0x000ea800000e0000 */
[----:B------:R-:W3:Y:S05]  /*c180*/  SHFL.IDX PT, R49, R13, 0x1, 0x1c1f ;  /* 0x003c1f000d317f89 */ /* 0x000eea00000e0000 */
[----:B--2---:R2:W-:Y:S04]  /*c190*/  @!P1 ST.E desc[UR8][R30.64], R2 ;  /* 0x000000021e009985 */ /* 0x0045e8000c101908 */
[----:B---3--:R3:W-:Y:S04]  /*c1a0*/  @!P0 ST.E desc[UR8][R48.64], R0 ;  /* 0x0000000030008985 */ /* 0x0087e8000c101908 */
[----:B------:R4:W5:Y:S01]  /*c1b0*/  LD.E.128 R12, desc[UR8][R186.64] ;  /* 0x00000008ba0c7980 */ /* 0x000962000c101d00 */
[----:B--2---:R-:W2:Y:S03]  /*c1c0*/  LDC.64 R30, c[0x0][0xae0] ;  /* 0x0002b800ff1e7b82 */ /* 0x004ea60000000a00 */
[----:B------:R4:W5:Y:S01]  /*c1d0*/  LD.E.128 R24, desc[UR8][R156.64] ;  /* 0x000000089c187980 */ /* 0x000962000c101d00 */
[----:B---3--:R-:W-:-:S03]  /*c1e0*/  LEA R0, R23, R213, 0x5 ;  /* 0x000000d517007211 */ /* 0x008fc600078e28ff */
[----:B------:R4:W5:Y:S04]  /*c1f0*/  LD.E.128 R32, desc[UR8][R158.64] ;  /* 0x000000089e207980 */ /* 0x000968000c101d00 */
[----:B------:R4:W5:Y:S01]  /*c200*/  LD.E.128 R36, desc[UR8][R162.64] ;  /* 0x00000008a2247980 */ /* 0x000962000c101d00 */
[----:B------:R-:W-:-:S03]  /*c210*/  IMAD R28, R29, 0x80, R0 ;  /* 0x000000801d1c7824 */ /* 0x000fc600078e0200 */
[----:B------:R4:W5:Y:S04]  /*c220*/  LD.E.128 R44, desc[UR8][R166.64] ;  /* 0x00000008a62c7980 */ /* 0x000968000c101d00 */
        /* <DEDUP_REMOVED lines=10> */
[----:B------:R4:W5:Y:S01]  /*c2d0*/  LD.E.128 R60, desc[UR8][R178.64] ;  /* 0x00000008b23c7980 */ /* 0x000962000c101d00 */
[----:B------:R-:W-:Y:S01]  /*c2e0*/  ULDC.64 UR8, c[0x0][0xae8] ;  /* 0x0002ba0000087ab9 */ /* 0x000fe20000000a00 */
[----:B0-----:R-:W-:Y:S01]  /*c2f0*/  @P2 IMAD.HI.U32 R0, R28, R3, RZ ;  /* 0x000000031c002227 */ /* 0x001fe200078e00ff */
[----:B------:R-:W-:Y:S01]  /*c300*/  UIMAD UR5, UR11, UR8, URZ ;  /* 0x000000080b0572a4 */ /* 0x000fe2000f8e023f */
[----:B------:R-:W-:Y:S01]  /*c310*/  @!PT LDS RZ, [RZ] ;  /* 0x00000000fffff984 */ /* 0x000fe20000000800 */
[----:B------:R-:W-:Y:S01]  /*c320*/  @!PT LDS RZ, [RZ] ;  /* 0x00000000fffff984 */ /* 0x000fe20000000800 */
[----:B------:R-:W-:Y:S01]  /*c330*/  @!PT LDS RZ, [RZ] ;  /* 0x00000000fffff984 */ /* 0x000fe20000000800 */
[----:B------:R-:W-:Y:S01]  /*c340*/  @!PT LDS RZ, [RZ] ;  /* 0x00000000fffff984 */ /* 0x000fe20000000800 */
[----:B------:R0:W-:Y:S06]  /*c350*/  MEMBAR.ALL.CTA ;  /* 0x0000000000007992 */ /* 0x0001ec0000008000 */
[----:B0-----:R-:W0:Y:S01]  /*c360*/  FENCE.VIEW.ASYNC.S ;  /* 0x00000000000073c6 */ /* 0x001e220000000000 */
[----:B------:R-:W-:Y:S01]  /*c370*/  UIMAD.WIDE.U32 UR6, UR10, UR8, URZ ;  /* 0x000000080a0672a5 */ /* 0x000fe2000f8e003f */
[----:B------:R-:W-:Y:S01]  /*c380*/  IMAD.MOV.U32 R2, RZ, RZ, R28 ;  /* 0x000000ffff027224 */ /* 0x000fe200078e001c */
[----:B------:R-:W-:Y:S01]  /*c390*/  UIMAD UR5, UR10, UR9, UR5 ;  /* 0x000000090a0572a4 */ /* 0x000fe2000f8e0205 */
[----:B-1----:R-:W-:Y:S01]  /*c3a0*/  @P2 SHF.R.U32.HI R2, RZ, R21, R0 ;  /* 0x00000015ff022219 */ /* 0x002fe20000011600 */
[----:B------:R-:W-:Y:S01]  /*c3b0*/  IMAD R85, R29, 0x80, R213 ;  /* 0x000000801d557824 */ /* 0x000fe200078e02d5 */
[----:B------:R-:W-:Y:S01]  /*c3c0*/  ULDC.64 UR8, c[0x0][0xaf0] ;  /* 0x0002bc0000087ab9 */ /* 0x000fe20000000a00 */
[----:B------:R-:W-:Y:S01]  /*c3d0*/  UIADD3 UR7, UR7, UR5, URZ ;  /* 0x0000000507077290 */ /* 0x000fe2000fffe03f */
[--C-:B------:R-:W-:Y:S01]  /*c3e0*/  SHF.R.S32.HI R3, RZ, 0x1f, R2.reuse ;  /* 0x0000001fff037819 */ /* 0x100fe20000011402 */
[----:B------:R-:W-:Y:S01]  /*c3f0*/  UIMAD UR5, UR12, UR8, URZ ;  /* 0x000000080c0572a4 */ /* 0x000fe2000f8e023f */
[----:B------:R-:W-:Y:S01]  /*c400*/  IMAD.MOV R21, RZ, RZ, -R2 ;  /* 0x000000ffff157224 */ /* 0x000fe200078e0a02 */
[----:B------:R-:W-:Y:S01]  /*c410*/  UIMAD.WIDE.U32 UR6, UR13, UR8, UR6 ;  /* 0x000000080d0672a5 */ /* 0x000fe2000f8e0006 */
[----:B------:R-:W-:Y:S01]  /*c420*/  R2UR UR10, R212 ;  /* 0x00000000d40a72ca */ /* 0x000fe200000e0000 */
[----:B------:R-:W-:Y:S01]  /*c430*/  UIMAD UR5, UR13, UR9, UR5 ;  /* 0x000000090d0572a4 */ /* 0x000fe2000f8e0205 */
[----:B------:R-:W-:Y:S01]  /*c440*/  IMAD R21, R192, R21, R28 ;  /* 0x00000015c0157224 */ /* 0x000fe200078e021c */
[----:B------:R-:W-:Y:S01]  /*c450*/  R2UR UR9, R16 ;  /* 0x00000000100972ca */ /* 0x000fe200000e0000 */
[----:B--2---:R-:W-:Y:S01]  /*c460*/  IMAD R3, R3, R30, RZ ;  /* 0x0000001e03037224 */ /* 0x004fe200078e02ff */
[----:B------:R-:W-:Y:S01]  /*c470*/  UIADD3 UR7, UR7, UR5, URZ ;  /* 0x0000000507077290 */ /* 0x000fe2000fffe03f */
[----:B------:R-:W-:Y:S01]  /*c480*/  ISETP.GE.AND P2, PT, R85, R20, PT ;  /* 0x000000145500720c */ /* 0x000fe20003f46270 */
[----:B------:R-:W-:Y:S01]  /*c490*/  USEL UR60, UR60, URZ, UP0 ;  /* 0x0000003f3c3c7287 */ /* 0x000fe20008000000 */
[C---:B------:R-:W-:Y:S01]  /*c4a0*/  IMAD R31, R2.reuse, R31, R3 ;  /* 0x0000001f021f7224 */ /* 0x040fe200078e0203 */
[----:B------:R-:W-:Y:S01]  /*c4b0*/  SHF.R.S32.HI R0, RZ, 0x1f, R21 ;  /* 0x0000001fff007819 */ /* 0x000fe20000011415 */
[----:B------:R-:W-:Y:S01]  /*c4c0*/  ULDC UR5, c[0x0][0xc] ;  /* 0x0000030000057ab9 */ /* 0x000fe20000000800 */
[----:B------:R-:W-:Y:S01]  /*c4d0*/  IMAD.WIDE.U32 R2, R2, R30, UR6 ;  /* 0x0000000602027e25 */ /* 0x000fe2000f8e001e */
[----:B------:R-:W-:Y:S01]  /*c4e0*/  ULDC.64 UR6, c[0x0][0xad8] ;  /* 0x0002b60000067ab9 */ /* 0x000fe20000000a00 */
[----:B------:R-:W-:Y:S01]  /*c4f0*/  UIADD3 UR10, UR5, UR10, URZ ;  /* 0x0000000a050a7290 */ /* 0x000fe2000fffe03f */
[----:B0-----:R-:W-:Y:S01]  /*c500*/  SYNCS.ARRIVE.TRANS64.RED.A1T0 RZ, [UR4], RZ ;  /* 0x000000ffffff79a7 */ /* 0x001fe20008100404 */
[----:B------:R-:W-:-:S02]  /*c510*/  IMAD.IADD R3, R3, 0x1, R31 ;  /* 0x0000000103037824 */ /* 0x000fc400078e021f */
[----:B------:R-:W-:Y:S02]  /*c520*/  IMAD R0, R0, UR6, RZ ;  /* 0x0000000600007c24 */ /* 0x000fe4000f8e02ff */
[----:B------:R-:W-:-:S04]  /*c530*/  IMAD.WIDE.U32 R2, R21, UR6, R2 ;  /* 0x0000000615027c25 */ /* 0x000fc8000f8e0002 */
[----:B------:R-:W-:Y:S01]  /*c540*/  IMAD R29, R21, UR7, R0 ;  /* 0x00000007151d7c24 */ /* 0x000fe2000f8e0200 */
[----:B------:R-:W-:Y:S01]  /*c550*/  ULDC.64 UR6, c[0x0][0xa80] ;  /* 0x0002a00000067ab9 */ /* 0x000fe20000000a00 */
[----:B------:R-:W-:Y:S01]  /*c560*/  VIADD R21, R85, 0x20 ;  /* 0x0000002055157836 */ /* 0x000fe20000000000 */
[----:B------:R-:W-:Y:S01]  /*c570*/  LEA R0, P3, R2, UR6, 0x1 ;  /* 0x0000000602007c11 */ /* 0x000fe2000f8608ff */
[----:B------:R-:W-:Y:S01]  /*c580*/  IMAD.IADD R3, R3, 0x1, R29 ;  /* 0x0000000103037824 */ /* 0x000fe200078e021d */
[----:B------:R-:W-:Y:S01]  /*c590*/  USEL UR6, URZ, 0x1, UP0 ;  /* 0x000000013f067887 */ /* 0x000fe20008000000 */
[----:B------:R-:W-:Y:S01]  /*c5a0*/  IMAD.U32 R212, RZ, RZ, UR10 ;  /* 0x0000000affd47e24 */ /* 0x000fe2000f8e00ff */
[-C--:B------:R-:W-:Y:S01]  /*c5b0*/  ISETP.GE.AND P1, PT, R21, R20.reuse, PT ;  /* 0x000000141500720c */ /* 0x080fe20003f26270 */
[----:B------:R-:W-:Y:S01]  /*c5c0*/  VIADD R21, R85, 0x40 ;  /* 0x0000004055157836 */ /* 0x000fe20000000000 */
[----:B------:R-:W-:Y:S01]  /*c5d0*/  ULOP3.LUT UR9, UR9, UR6, URZ, 0x3c, !UPT ;  /* 0x0000000609097292 */ /* 0x000fe2000f8e3c3f */
[----:B------:R4:W0:Y:S03]  /*c5e0*/  SHFL.IDX PT, R28, R0, RZ, 0x181f ;  /* 0x00181fff001c7589 */ /* 0x00082600000e0000 */
[----:B------:R-:W-:-:S02]  /*c5f0*/  ISETP.GE.AND P0, PT, R21, R20, PT ;  /* 0x000000141500720c */ /* 0x000fc40003f06270 */
[----:B------:R-:W-:Y:S02]  /*c600*/  LEA.HI.X R21, R2, UR7, R3, 0x1, P3 ;  /* 0x0000000702157c11 */ /* 0x000fe400098f0c03 */
[----:B------:R-:W-:-:S03]  /*c610*/  MOV R16, UR9 ;  /* 0x0000000900107c02 */ /* 0x000fc60008000f00 */
[----:B------:R4:W1:Y:S01]  /*c620*/  SHFL.IDX PT, R29, R21, RZ, 0x181f ;  /* 0x00181fff151d7589 */ /* 0x00086200000e0000 */
[----:B------:R-:W-:Y:S05]  /*c630*/  @P2 BRA `(.L_x_30) ;  /* 0x0000000000442947 */ /* 0x000fea0003800000 */
[----:B------:R-:W-:Y:S01]  /*c640*/  ULDC UR4, c[0x0][0xac8] ;  /* 0x0002b20000047ab9 */ /* 0x000fe20000000800 */
[----:B------:R-:W-:Y:S01]  /*c650*/  ULDC.64 UR6, c[0x0][0x208] ;  /* 0x0000820000067ab9 */ /* 0x000fe20000000a00 */
[----:B------:R-:W-:Y:S02]  /*c660*/  ISETP.GE.AND P4, PT, R22, UR4, PT ;  /* 0x0000000416007c0c */ /* 0x000fe4000bf86270 */
[----:B------:R-:W-:Y:S02]  /*c670*/  ISETP.GE.AND P3, PT, R19, UR4, PT ;  /* 0x0000000413007c0c */ /* 0x000fe4000bf66270 */
[----:B------:R-:W-:Y:S02]  /*c680*/  ISETP.GE.AND P2, PT, R18, UR4, PT ;  /* 0x0000000412007c0c */ /* 0x000fe4000bf46270 */
[----:B------:R-:W-:-:S07]  /*c690*/  ISETP.GE.AND P5, PT, R17, UR4, PT ;  /* 0x0000000411007c0c */ /* 0x000fce000bfa6270 */
[----:B0-----:R-:W-:-:S04]  /*c6a0*/  @!P4 LEA R30, P6, R22, R28, 0x1 ;  /* 0x0000001c161ec211 */ /* 0x001fc800078c08ff */
[----:B-1----:R-:W-:Y:S02]  /*c6b0*/  @!P4 LEA.HI.X R31, R22, R29, R229, 0x1, P6 ;  /* 0x0000001d161fc211 */ /* 0x002fe400030f0ce5 */
[----:B------:R-:W-:Y:S01]  /*c6c0*/  @!P3 LEA R80, P6, R19, R28, 0x1 ;  /* 0x0000001c1350b211 */ /* 0x000fe200078c08ff */
[----:B------:R-:W-:-:S03]  /*c6d0*/  @!P5 IMAD.WIDE R2, R17, 0x2, R28 ;  /* 0x000000021102d825 */ /* 0x000fc600078e021c */
[-C--:B------:R-:W-:Y:S02]  /*c6e0*/  @!P3 LEA.HI.X R81, R19, R29.reuse, R228, 0x1, P6 ;  /* 0x0000001d1351b211 */ /* 0x080fe400030f0ce4 */
[C---:B------:R-:W-:Y:S01]  /*c6f0*/  @!P2 LEA R82, P6, R18.reuse, R28, 0x1 ;  /* 0x0000001c1252a211 */ /* 0x040fe200078c08ff */
[----:B-----5:R2:W-:Y:S03]  /*c700*/  @!P5 ST.E.128 desc[UR6][R2.64], R12 ;  /* 0x0000000c0200d985 */ /* 0x0205e6000c101d06 */
[----:B------:R-:W-:Y:S01]  /*c710*/  @!P2 LEA.HI.X R83, R18, R29, R227, 0x1, P6 ;  /* 0x0000001d1253a211 */ /* 0x000fe200030f0ce3 */
[----:B------:R2:W-:Y:S04]  /*c720*/  @!P4 ST.E.128 desc[UR6][R30.64], R44 ;  /* 0x0000002c1e00c985 */ /* 0x0005e8000c101d06 */
[----:B------:R2:W-:Y:S04]  /*c730*/  @!P3 ST.E.128 desc[UR6][R80.64], R68 ;  /* 0x000000445000b985 */ /* 0x0005e8000c101d06 */
[----:B------:R2:W-:Y:S02]  /*c740*/  @!P2 ST.E.128 desc[UR6][R82.64], R76 ;  /* 0x0000004c5200a985 */ /* 0x0005e4000c101d06 */
.L_x_30:
[----:B------:R-:W-:Y:S05]  /*c750*/  BSYNC B0 ;  /* 0x0000000000007941 */ /* 0x000fea0003800000 */
.L_x_29:
[----:B--2--5:R2:W3:Y:S01]  /*c760*/  SHFL.IDX PT, R13, R21, 0x1, 0x181f ;  /* 0x00381f00150d7f89 */ /* 0x0244e200000e0000 */
[----:B------:R-:W-:Y:S03]  /*c770*/  BSSY B0, `(.L_x_31) ;  /* 0x0000014000007945 */ /* 0x000fe60003800000 */
[----:B------:R2:W0:Y:S01]  /*c780*/  SHFL.IDX PT, R12, R0, 0x1, 0x181f ;  /* 0x00381f00000c7f89 */ /* 0x00042200000e0000 */
[----:B------:R-:W-:Y:S05]  /*c790*/  @P1 BRA `(.L_x_32) ;  /* 0x0000000000441947 */ /* 0x000fea0003800000 */
[----:B------:R-:W-:Y:S01]  /*c7a0*/  ULDC UR4, c[0x0][0xac8] ;  /* 0x0002b20000047ab9 */ /* 0x000fe20000000800 */
[----:B------:R-:W-:Y:S01]  /*c7b0*/  ULDC.64 UR6, c[0x0][0x208] ;  /* 0x0000820000067ab9 */ /* 0x000fe20000000a00 */
[----:B------:R-:W-:Y:S02]  /*c7c0*/  ISETP.GE.AND P3, PT, R22, UR4, PT ;  /* 0x0000000416007c0c */ /* 0x000fe4000bf66270 */
[----:B------:R-:W-:Y:S02]  /*c7d0*/  ISETP.GE.AND P2, PT, R19, UR4, PT ;  /* 0x0000000413007c0c */ /* 0x000fe4000bf46270 */
[----:B------:R-:W-:Y:S02]  /*c7e0*/  ISETP.GE.AND P1, PT, R18, UR4, PT ;  /* 0x0000000412007c0c */ /* 0x000fe4000bf26270 */
[----:B------:R-:W-:-:S07]  /*c7f0*/  ISETP.GE.AND P4, PT, R17, UR4, PT ;  /* 0x0000000411007c0c */ /* 0x000fce000bf86270 */
[CC--:B0-----:R-:W-:Y:S02]  /*c800*/  @!P3 LEA R14, P6, R22.reuse, R12.reuse, 0x1 ;  /* 0x0000000c160eb211 */ /* 0x0c1fe400078c08ff */
[-C--:B------:R-:W-:Y:S02]  /*c810*/  @!P2 LEA R28, P5, R19, R12.reuse, 0x1 ;  /* 0x0000000c131ca211 */ /* 0x080fe400078a08ff */
[-C--:B---3--:R-:W-:Y:S02]  /*c820*/  @!P3 LEA.HI.X R15, R22, R13.reuse, R229, 0x1, P6 ;  /* 0x0000000d160fb211 */ /* 0x088fe400030f0ce5 */
[C---:B------:R-:W-:Y:S01]  /*c830*/  @!P1 LEA R30, P6, R18.reuse, R12, 0x1 ;  /* 0x0000000c121e9211 */ /* 0x040fe200078c08ff */
[----:B------:R-:W-:Y:S01]  /*c840*/  @!P4 IMAD.WIDE R2, R17, 0x2, R12 ;  /* 0x000000021102c825 */ /* 0x000fe200078e020c */
[-C--:B-1----:R-:W-:Y:S02]  /*c850*/  @!P2 LEA.HI.X R29, R19, R13.reuse, R228, 0x1, P5 ;  /* 0x0000000d131da211 */ /* 0x082fe400028f0ce4 */
[----:B------:R-:W-:-:S02]  /*c860*/  @!P1 LEA.HI.X R31, R18, R13, R227, 0x1, P6 ;  /* 0x0000000d121f9211 */ /* 0x000fc400030f0ce3 */
[----:B------:R0:W-:Y:S04]  /*c870*/  @!P4 ST.E.128 desc[UR6][R2.64], R24 ;  /* 0x000000180200c985 */ /* 0x0001e8000c101d06 */
[----:B------:R0:W-:Y:S04]  /*c880*/  @!P3 ST.E.128 desc[UR6][R14.64], R8 ;  /* 0x000000080e00b985 */ /* 0x0001e8000c101d06 */
[----:B------:R0:W-:Y:S04]  /*c890*/  @!P2 ST.E.128 desc[UR6][R28.64], R56 ;  /* 0x000000381c00a985 */ /* 0x0001e8000c101d06 */
[----:B------:R0:W-:Y:S02]  /*c8a0*/  @!P1 ST.E.128 desc[UR6][R30.64], R72 ;  /* 0x000000481e009985 */ /* 0x0001e4000c101d06 */
.L_x_32:
[----:B------:R-:W-:Y:S05]  /*c8b0*/  BSYNC B0 ;  /* 0x0000000000007941 */ /* 0x000fea0003800000 */
.L_x_31:
[----:B0-----:R0:W0:Y:S01]  /*c8c0*/  SHFL.IDX PT, R9, R21, 0x2, 0x181f ;  /* 0x00581f0015097f89 */ /* 0x00102200000e0000 */
        /* <DEDUP_REMOVED lines=9> */
[-C--:B0-----:R-:W-:Y:S02]  /*c960*/  @!P4 LEA R10, P0, R22, R8.reuse, 0x1 ;  /* 0x00000008160ac211 */ /* 0x081fe400078008ff */
[-C--:B------:R-:W-:Y:S02]  /*c970*/  @!P5 LEA R12, P1, R19, R8.reuse, 0x1 ;  /* 0x00000008130cd211 */ /* 0x080fe400078208ff */
[----:B------:R-:W-:Y:S02]  /*c980*/  @!P6 LEA R14, P2, R18, R8, 0x1 ;  /* 0x00000008120ee211 */ /* 0x000fe400078408ff */
[----:B------:R-:W-:Y:S01]  /*c990*/  @!P3 IMAD.WIDE R2, R17, 0x2, R8 ;  /* 0x000000021102b825 */ /* 0x000fe200078e0208 */
[-C--:B------:R-:W-:Y:S02]  /*c9a0*/  @!P4 LEA.HI.X R11, R22, R9.reuse, R229, 0x1, P0 ;  /* 0x00000009160bc211 */ /* 0x080fe400000f0ce5 */
[-C--:B---3--:R-:W-:Y:S02]  /*c9b0*/  @!P5 LEA.HI.X R13, R19, R9.reuse, R228, 0x1, P1 ;  /* 0x00000009130dd211 */ /* 0x088fe400008f0ce4 */
[----:B------:R-:W-:Y:S01]  /*c9c0*/  @!P6 LEA.HI.X R15, R18, R9, R227, 0x1, P2 ;  /* 0x00000009120fe211 */ /* 0x000fe200010f0ce3 */
[----:B------:R0:W-:Y:S04]  /*c9d0*/  @!P3 ST.E.128 desc[UR6][R2.64], R32 ;  /* 0x000000200200b985 */ /* 0x0001e8000c101d06 */
[----:B------:R0:W-:Y:S04]  /*c9e0*/  @!P4 ST.E.128 desc[UR6][R10.64], R40 ;  /* 0x000000280a00c985 */ /* 0x0001e8000c101d06 */
[----:B------:R0:W-:Y:S04]  /*c9f0*/  @!P5 ST.E.128 desc[UR6][R12.64], R48 ;  /* 0x000000300c00d985 */ /* 0x0001e8000c101d06 */
[----:B------:R0:W-:Y:S02]  /*ca00*/  @!P6 ST.E.128 desc[UR6][R14.64], R64 ;  /* 0x000000400e00e985 */ /* 0x0001e4000c101d06 */
.L_x_34:
[----:B------:R-:W-:Y:S05]  /*ca10*/  BSYNC B0 ;  /* 0x0000000000007941 */ /* 0x000fea0003800000 */
.L_x_33:
[----:B------:R-:W-:Y:S01]  /*ca20*/  R2UR UR4, R214 ;  /* 0x00000000d60472ca */ /* 0x000fe200000e0000 */
[----:B0-----:R-:W-:Y:S01]  /*ca30*/  VIADD R3, R85, 0x60 ;  /* 0x0000006055037836 */ /* 0x001fe20000000000 */
[----:B------:R0:W0:Y:S01]  /*ca40*/  SHFL.IDX PT, R9, R21, 0x3, 0x181f ;  /* 0x00781f0015097f89 */ /* 0x00002200000e0000 */
[----:B------:R-:W-:Y:S03]  /*ca50*/  BSSY B0, `(.L_x_35) ;  /* 0x0000017000007945 */ /* 0x000fe60003800000 */
[----:B------:R-:W-:Y:S01]  /*ca60*/  ISETP.GE.AND P0, PT, R3, R20, PT ;  /* 0x000000140300720c */ /* 0x000fe20003f06270 */
[----:B------:R0:W0:Y:S06]  /*ca70*/  SHFL.IDX PT, R8, R0, 0x3, 0x181f ;  /* 0x00781f0000087f89 */ /* 0x00002c00000e0000 */
[----:B------:R-:W-:-:S06]  /*ca80*/  UIADD3 UR4, UR4, 0x1, URZ ;  /* 0x0000000104047890 */ /* 0x000fcc000fffe03f */
[----:B------:R-:W-:Y:S01]  /*ca90*/  IMAD.U32 R214, RZ, RZ, UR4 ;  /* 0x00000004ffd67e24 */ /* 0x000fe2000f8e00ff */
[----:B------:R-:W-:Y:S06]  /*caa0*/  @P0 BRA `(.L_x_36) ;  /* 0x0000000000440947 */ /* 0x000fec0003800000 */
        /* <DEDUP_REMOVED lines=17> */
.L_x_36:
[----:B------:R-:W-:Y:S05]  /*cbc0*/  BSYNC B0 ;  /* 0x0000000000007941 */ /* 0x000fea0003800000 */
.L_x_35:
[----:B0-2-4-:R-:W0:Y:S01]  /*cbd0*/  LDC R0, c[0x0][0xc34] ;  /* 0x00030d00ff007b82 */ /* 0x015e220000000800 */
[----:B------:R-:W-:-:S13]  /*cbe0*/  R2UR UR4, R212 ;  /* 0x00000000d40472ca */ /* 0x000fda00000e0000 */
[----:B0-----:R-:W-:-:S13]  /*cbf0*/  ISETP.LE.AND P0, PT, R0, UR4, PT ;  /* 0x0000000400007c0c */ /* 0x001fda000bf03270 */
[----:B------:R-:W-:Y:S05]  /*cc00*/  @!P0 BRA `(.L_x_37) ;  /* 0xffffff40007c8947 */ /* 0x000fea000383ffff */
[----:B------:R-:W-:Y:S05]  /*cc10*/  EXIT ;  /* 0x000000000000794d */ /* 0x000fea0003800000 */
.L_x_7:
[----:B------:R-:W-:-:S08]  /*cc20*/  NOP ;  /* 0x0000000000007918 */ /* 0x000fd00000000000 */
[----:B0-----:R-:W0:-:S00]  /*cc30*/  USETMAXREG.DEALLOC.CTAPOOL 0x18 ;  /* 0x00000018000079c8 */ /* 0x001e0000080e0500 */
[----:B------:R-:W1:Y:S01]  /*cc40*/  S2UR UR5, SR_CTAID.X ;  /* 0x00000000000579c3 */ /* 0x000e620000002500 */
[----:B0-----:R-:W-:Y:S02]  /*cc50*/  IMAD.MOV.U32 R2, RZ, RZ, 0x1 ;  /* 0x00000001ff027424 */ /* 0x001fe400078e00ff */
[----:B------:R-:W-:-:S05]  /*cc60*/  IMAD.MOV.U32 R18, RZ, RZ, RZ ;  /* 0x000000ffff127224 */ /* 0x000fca00078e00ff */
[----:B------:R-:W1:Y:S02]  /*cc70*/  LDC R3, c[0x0][0xc34] ;  /* 0x00030d00ff037b82 */ /* 0x000e640000000800 */
[----:B-1----:R-:W-:Y:S01]  /*cc80*/  ISETP.LE.AND P0, PT, R3, UR5, PT ;  /* 0x0000000503007c0c */ /* 0x002fe2000bf03270 */
[----:B------:R-:W-:-:S05]  /*cc90*/  IMAD.MOV.U32 R3, RZ, RZ, 0x1 ;  /* 0x00000001ff037424 */ /* 0x000fca00078e00ff */
[----:B------:R0:W-:Y:S07]  /*cca0*/  STL [R1], R3 ;  /* 0x0000000301007387 */ /* 0x0001ee0000100800 */
[----:B------:R-:W-:Y:S05]  /*ccb0*/  @P0 BRA `(.L_x_38) ;  /* 0x0000004800940947 */ /* 0x000fea0003800000 */
[----:B------:R-:W1:Y:S01]  /*ccc0*/  S2UR UR4, SR_CgaCtaId ;  /* 0x00000000000479c3 */ /* 0x000e620000008800 */
[C---:B------:R-:W-:Y:S01]  /*ccd0*/  IMAD.SHL.U32 R2, R0.reuse, 0x8, RZ ;  /* 0x0000000800027824 */ /* 0x040fe200078e00ff */
[----:B------:R-:W-:Y:S01]  /*cce0*/  LOP3.LUT R5, R0, 0x7f, RZ, 0xc0, !PT ;  /* 0x0000007f00057812 */ /* 0x000fe200078ec0ff */
[----:B------:R-:W-:Y:S01]  /*ccf0*/  UMOV UR36, 0x400 ;  /* 0x0000040000247882 */ /* 0x000fe20000000000 */
[----:B------:R-:W-:Y:S01]  /*cd00*/  IMAD.MOV.U32 R18, RZ, RZ, RZ ;  /* 0x000000ffff127224 */ /* 0x000fe200078e00ff */
[----:B------:R-:W-:Y:S01]  /*cd10*/  ULDC.64 UR38, c[0x0][0x198] ;  /* 0x0000660000267ab9 */ /* 0x000fe20000000a00 */
[C---:B0-----:R-:W-:Y:S01]  /*cd20*/  LOP3.LUT R3, R2.reuse, 0x1f8, RZ, 0xc0, !PT ;  /* 0x000001f802037812 */ /* 0x041fe200078ec0ff */
[----:B------:R-:W-:Y:S01]  /*cd30*/  ULDC UR37, c[0x0][0xc] ;  /* 0x0000030000257ab9 */ /* 0x000fe20000000800 */
[----:B------:R-:W-:Y:S02]  /*cd40*/  LOP3.LUT R2, R2, 0x38, RZ, 0xc0, !PT ;  /* 0x0000003802027812 */ /* 0x000fe400078ec0ff */
[----:B------:R-:W-:Y:S01]  /*cd50*/  LOP3.LUT R4, R3, 0x38, R0, 0x78, !PT ;  /* 0x0000003803047812 */ /* 0x000fe200078e7800 */
[----:B------:R-:W-:Y:S01]  /*cd60*/  IMAD.SHL.U32 R3, R5, 0x8, RZ ;  /* 0x0000000805037824 */ /* 0x000fe200078e00ff */
[----:B------:R-:W-:-:S04]  /*cd70*/  SHF.R.U32.HI R5, RZ, 0x3, R5 ;  /* 0x00000003ff057819 */ /* 0x000fc80000011605 */
[----:B------:R-:W-:Y:S01]  /*cd80*/  LOP3.LUT R4, R4, 0x200, R3, 0xf8, !PT ;  /* 0x0000020004047812 */ /* 0x000fe200078ef803 */
[----:B------:R-:W-:-:S05]  /*cd90*/  IMAD.SHL.U32 R3, R0, 0x10, RZ ;  /* 0x0000001000037824 */ /* 0x000fca00078e00ff */
[----:B------:R-:W-:Y:S01]  /*cda0*/  LOP3.LUT R0, R5, 0x70, R3, 0xf8, !PT ;  /* 0x0000007005007812 */ /* 0x000fe200078ef803 */
[----:B------:R-:W-:Y:S01]  /*cdb0*/  IMAD.U32 R3, RZ, RZ, UR5 ;  /* 0x00000005ff037e24 */ /* 0x000fe2000f8e00ff */
[----:B-1----:R-:W-:Y:S01]  /*cdc0*/  ULEA UR36, UR4, UR36, 0x18 ;  /* 0x0000002404247291 */ /* 0x002fe2000f8ec03f */
[----:B------:R-:W-:-:S05]  /*cdd0*/  MOV R0, 0x1 ;  /* 0x0000000100007802 */ /* 0x000fca0000000f00 */
[----:B------:R-:W-:-:S05]  /*cde0*/  LEA R4, R4, UR36, 0x1 ;  /* 0x0000002404047c11 */ /* 0x000fca000f8e08ff */
[----:B------:R0:W-:Y:S04]  /*cdf0*/  STL [R1+0x14], R4 ;  /* 0x0000140401007387 */ /* 0x0001e80000100800 */
[----:B------:R1:W-:Y:S04]  /*ce00*/  STL [R1+0x28], R3 ;  /* 0x0000280301007387 */ /* 0x0003e80000100800 */
[----:B------:R2:W-:Y:S01]  /*ce10*/  STL [R1], R0 ;  /* 0x0000000001007387 */ /* 0x0005e20000100800 */
[----:B0-----:R-:W-:-:S03]  /*ce20*/  LOP3.LUT R4, R2, 0x40, RZ, 0xfc, !PT ;  /* 0x0000004002047812 */ /* 0x001fc600078efcff */
[----:B------:R0:W-:Y:S01]  /*ce30*/  STL [R1+0x30], RZ ;  /* 0x000030ff01007387 */ /* 0x0001e20000100800 */
[C---:B-1----:R-:W-:Y:S02]  /*ce40*/  LOP3.LUT R3, R2.reuse, 0x80, RZ, 0xfc, !PT ;  /* 0x0000008002037812 */ /* 0x042fe400078efcff */
[----:B--2---:R-:W-:-:S07]  /*ce50*/  LOP3.LUT R0, R2, 0xc0, RZ, 0xfc, !PT ;  /* 0x000000c002007812 */ /* 0x004fce00078efcff */
.L_x_125:
[----:B------:R-:W2:Y:S01]  /*ce60*/  LDL R2, [R1+0x28] ;  /* 0x0000280001027983 */ /* 0x000ea20000100800 */
[----:B-1----:R-:W1:Y:S01]  /*ce70*/  LDC R0, c[0x0][0xc38] ;  /* 0x00030e00ff007b82 */ /* 0x002e620000000800 */
[----:B------:R-:W-:Y:S05]  /*ce80*/  YIELD ;  /* 0x0000000000007946 */ /* 0x000fea0003800000 */
[----:B------:R-:W-:Y:S02]  /*ce90*/  ULDC.64 UR4, c[0x0][0x418] ;  /* 0x0001060000047ab9 */ /* 0x000fe40000000a00 */
[----:B---3--:R-:W3:Y:S01]  /*cea0*/  LDC R16, c[0x0][0xc44] ;  /* 0x00031100ff107b82 */ /* 0x008ee20000000800 */
[----:B------:R-:W-:-:S03]  /*ceb0*/  UISETP.NE.U32.AND UP0, UPT, UR4, URZ, UPT ;  /* 0x0000003f0400728c */ /* 0x000fc6000bf05070 */
[----:B------:R-:W-:Y:S01]  /*cec0*/  ULDC UR4, c[0x0][0x424] ;  /* 0x0001090000047ab9 */ /* 0x000fe20000000800 */
[----:B------:R-:W-:-:S04]  /*ced0*/  UISETP.NE.AND.EX UP0, UPT, UR5, URZ, UPT, UP0 ;  /* 0x0000003f0500728c */ /* 0x000fc8000bf05300 */
[----:B------:R-:W-:Y:S01]  /*cee0*/  USEL UR4, UR4, 0x1, UP0 ;  /* 0x0000000104047887 */ /* 0x000fe20008000000 */
[----:B-1----:R-:W-:-:S13]  /*cef0*/  ISETP.NE.AND P0, PT, R0, 0x1, PT ;  /* 0x000000010000780c */ /* 0x002fda0003f05270 */
[----:B------:R-:W2:Y:S08]  /*cf00*/  @P0 LDC R0, c[0x0][0xc3c] ;  /* 0x00030f00ff000b82 */ /* 0x000eb00000000800 */
[----:B------:R-:W1:Y:S01]  /*cf10*/  @P0 LDC R3, c[0x0][0xc40] ;  /* 0x00031000ff030b82 */ /* 0x000e620000000800 */
[----:B--2---:R-:W-:-:S04]  /*cf20*/  @P0 IMAD.HI.U32 R0, R2, R0, RZ ;  /* 0x0000000002000227 */ /* 0x004fc800078e00ff */
[----:B------:R-:W-:Y:S01]  /*cf30*/  IMAD.MOV.U32 R4, RZ, RZ, R2 ;  /* 0x000000ffff047224 */ /* 0x000fe200078e0002 */
[----:B-1----:R-:W-:Y:S02]  /*cf40*/  @P0 SHF.R.U32.HI R4, RZ, R3, R0 ;  /* 0x00000003ff040219 */ /* 0x002fe40000011600 */
[----:B---3--:R-:W-:Y:S01]  /*cf50*/  ISETP.NE.AND P0, PT, R16, 0x1, PT ;  /* 0x000000011000780c */ /* 0x008fe20003f05270 */
[----:B------:R-:W1:Y:S02]  /*cf60*/  LDC R0, c[0x0][0x2f0] ;  /* 0x0000bc00ff007b82 */ /* 0x000e640000000800 */
[----:B------:R-:W-:Y:S01]  /*cf70*/  IMAD.MOV.U32 R19, RZ, RZ, R4 ;  /* 0x000000ffff137224 */ /* 0x000fe200078e0004 */
[----:B------:R-:W-:Y:S09]  /*cf80*/  STL [R1+0x20], R4 ;  /* 0x0000200401007387 */ /* 0x000ff20000100800 */
[----:B------:R-:W2:Y:S02]  /*cf90*/  @P0 LDC.64 R2, c[0x0][0xc48] ;  /* 0x00031200ff020b82 */ /* 0x000ea40000000a00 */
[----:B--2---:R-:W-:-:S05]  /*cfa0*/  @P0 IMAD.HI.U32 R2, R4, R2, RZ ;  /* 0x0000000204020227 */ /* 0x004fca00078e00ff */
[----:B------:R-:W-:Y:S01]  /*cfb0*/  @P0 SHF.R.U32.HI R19, RZ, R3, R2 ;  /* 0x00000003ff130219 */ /* 0x000fe20000011602 */
[----:B-1----:R-:W-:Y:S01]  /*cfc0*/  IMAD R2, R0, UR4, RZ ;  /* 0x0000000400027c24 */ /* 0x002fe2000f8e02ff */
[----:B------:R-:W-:-:S03]  /*cfd0*/  UIADD3 UR4, UR36, 0x24400, URZ ;  /* 0x0002440024047890 */ /* 0x000fc6000fffe03f */
[----:B------:R-:W-:Y:S01]  /*cfe0*/  VIADD R0, R2, 0x4f ;  /* 0x0000004f02007836 */ /* 0x000fe20000000000 */
[----:B------:R-:W-:Y:S01]  /*cff0*/  STL [R1+0x18], R19 ;  /* 0x0000181301007387 */ /* 0x000fe20000100800 */
[----:B------:R-:W-:Y:S01]  /*d000*/  ULOP3.LUT UP0, URZ, UR4, 0x3ff, URZ, 0xc0, !UPT ;  /* 0x000003ff043f7892 */ /* 0x000fe2000f80c03f */
[----:B------:R-:W-:Y:S02]  /*d010*/  IMAD.MOV R3, RZ, RZ, -R19 ;  /* 0x000000ffff037224 */ /* 0x000fe400078e0a13 */
[----:B------:R-:W-:Y:S01]  /*d020*/  IMAD.HI R0, R0, 0x66666667, RZ ;  /* 0x6666666700007827 */ /* 0x000fe200078e02ff */
[----:B------:R1:W-:Y:S02]  /*d030*/  STL [R1+0x2c], R2 ;  /* 0x00002c0201007387 */ /* 0x0003e40000100800 */
[----:B------:R-:W-:Y:S01]  /*d040*/  PLOP3.LUT P0, PT, PT, PT, UP0, 0x80, 0x0 ;  /* 0x000000000000781c */ /* 0x000fe20003f0f008 */
[----:B------:R-:W-:Y:S01]  /*d050*/  IMAD R16, R16, R3, R4 ;  /* 0x0000000310107224 */ /* 0x000fe200078e0204 */
[----:B-1----:R-:W-:-:S04]  /*d060*/  SHF.R.U32.HI R2, RZ, 0x1f, R0 ;  /* 0x0000001fff027819 */ /* 0x002fc80000011600 */
[----:B------:R-:W-:-:S05]  /*d070*/  LEA.HI.SX32 R0, R0, R2, 0x1b ;  /* 0x0000000200007211 */ /* 0x000fca00078fdaff */
[----:B------:R1:W-:Y:S02]  /*d080*/  STL [R1+0x24], R0 ;  /* 0x0000240001007387 */ /* 0x0003e40000100800 */
[----:B------:R-:W-:Y:S05]  /*d090*/  @!P0 BRA `(.L_x_39) ;  /* 0x0000000000408947 */ /* 0x000fea0003800000 */
[----:B------:R-:W-:Y:S01]  /*d0a0*/  MOV R2, 0x0 ;  /* 0x0000000000027802 */ /* 0x000fe20000000f00 */
[----:B------:R-:W-:Y:S01]  /*d0b0*/  ULDC.64 UR6, c[0x4][0x1b8] ;  /* 0x01006e0000067ab9 */ /* 0x000fe20000000a00 */
[----:B------:R-:W-:Y:S01]  /*d0c0*/  ULDC.64 UR8, c[0x4][0x1c0] ;  /* 0x0100700000087ab9 */ /* 0x000fe20000000a00 */
[----:B------:R-:W-:Y:S01]  /*d0d0*/  ULDC.64 UR4, c[0x4][0x118] ;  /* 0x0100460000047ab9 */ /* 0x000fe20000000a00 */
[----:B------:R-:W-:Y:S01]  /*d0e0*/  IMAD.U32 R4, RZ, RZ, UR6 ;  /* 0x00000006ff047e24 */ /* 0x000fe2000f8e00ff */
[----:B------:R-:W-:Y:S01]  /*d0f0*/  MOV R10, UR4 ;  /* 0x00000004000a7c02 */ /* 0x000fe20008000f00 */
[----:B------:R-:W2:Y:S01]  /*d100*/  LDC.64 R2, c[0x4][R2] ;  /* 0x0100000002027b82 */ /* 0x000ea20000000a00 */
[----:B------:R-:W-:Y:S02]  /*d110*/  IMAD.U32 R5, RZ, RZ, UR7 ;  /* 0x00000007ff057e24 */ /* 0x000fe4000f8e00ff */
[----:B------:R-:W-:Y:S02]  /*d120*/  IMAD.U32 R6, RZ, RZ, UR8 ;  /* 0x00000008ff067e24 */ /* 0x000fe4000f8e00ff */
[----:B------:R-:W-:-:S02]  /*d130*/  IMAD.U32 R7, RZ, RZ, UR9 ;  /* 0x00000009ff077e24 */ /* 0x000fc4000f8e00ff */
[----:B------:R-:W-:Y:S02]  /*d140*/  IMAD.U32 R11, RZ, RZ, UR5 ;  /* 0x00000005ff0b7e24 */ /* 0x000fe4000f8e00ff */
[----:B------:R-:W-:Y:S02]  /*d150*/  IMAD.MOV.U32 R8, RZ, RZ, 0x70 ;  /* 0x00000070ff087424 */ /* 0x000fe400078e00ff */
[----:B------:R-:W-:Y:S02]  /*d160*/  IMAD.MOV.U32 R12, RZ, RZ, 0x1 ;  /* 0x00000001ff0c7424 */ /* 0x000fe400078e00ff */
[----:B------:R-:W-:-:S07]  /*d170*/  IMAD.MOV.U32 R13, RZ, RZ, RZ ;  /* 0x000000ffff0d7224 */ /* 0x000fce00078e00ff */
[----:B------:R-:W-:-:S07]  /*d180*/  LEPC R20, `(.L_x_39) ;  /* 0x000000001014794e */ /* 0x000fce0000000000 */
[----:B012---:R-:W-:Y:S05]  /*d190*/  CALL.ABS.NOINC R2 ;  /* 0x0000000002007343 */ /* 0x007fea0003c00000 */
.L_x_39:
[----:B------:R-:W-:-:S04]  /*d1a0*/  UIADD3 UR4, UR36, 0x400, URZ ;  /* 0x0000040024047890 */ /* 0x000fc8000fffe03f */
[----:B------:R-:W-:-:S06]  /*d1b0*/  ULOP3.LUT UP0, URZ, UR4, 0x3ff, URZ, 0xc0, !UPT ;  /* 0x000003ff043f7892 */ /* 0x000fcc000f80c03f */
[----:B------:R-:W-:-:S13]  /*d1c0*/  PLOP3.LUT P0, PT, PT, PT, UP0, 0x80, 0x0 ;  /* 0x000000000000781c */ /* 0x000fda0003f0f008 */
[----:B------:R-:W-:Y:S05]  /*d1d0*/  @!P0 BRA `(.L_x_40) ;  /* 0x00000000007c8947 */ /* 0x000fea0003800000 */
[----:B------:R-:W-:Y:S01]  /*d1e0*/  MOV R17, 0x0 ;  /* 0x0000000000117802 */ /* 0x000fe20000000f00 */
[----:B------:R-:W-:Y:S01]  /*d1f0*/  ULDC.64 UR6, c[0x4][0x1b8] ;  /* 0x01006e0000067ab9 */ /* 0x000fe20000000a00 */
[----:B------:R-:W-:Y:S01]  /*d200*/  ULDC.64 UR8, c[0x4][0x1c0] ;  /* 0x0100700000087ab9 */ /* 0x000fe20000000a00 */
[----:B------:R-:W-:Y:S01]  /*d210*/  ULDC.64 UR4, c[0x4][0x120] ;  /* 0x0100480000047ab9 */ /* 0x000fe20000000a00 */
[----:B------:R2:W3:Y:S01]  /*d220*/  LDC.64 R2, c[0x4][R17] ;  /* 0x0100000011027b82 */ /* 0x0004e20000000a00 */
[----:B------:R-:W-:Y:S01]  /*d230*/  IMAD.U32 R4, RZ, RZ, UR6 ;  /* 0x00000006ff047e24 */ /* 0x000fe2000f8e00ff */
[----:B------:R-:W-:Y:S01]  /*d240*/  MOV R11, UR5 ;  /* 0x00000005000b7c02 */ /* 0x000fe20008000f00 */
[----:B------:R-:W-:Y:S02]  /*d250*/  IMAD.U32 R5, RZ, RZ, UR7 ;  /* 0x00000007ff057e24 */ /* 0x000fe4000f8e00ff */
[----:B------:R-:W-:Y:S02]  /*d260*/  IMAD.U32 R6, RZ, RZ, UR8 ;  /* 0x00000008ff067e24 */ /* 0x000fe4000f8e00ff */
[----:B------:R-:W-:-:S02]  /*d270*/  IMAD.U32 R7, RZ, RZ, UR9 ;  /* 0x00000009ff077e24 */ /* 0x000fc4000f8e00ff */
[----:B------:R-:W-:Y:S02]  /*d280*/  IMAD.U32 R10, RZ, RZ, UR4 ;  /* 0x00000004ff0a7e24 */ /* 0x000fe4000f8e00ff */
[----:B------:R-:W-:Y:S02]  /*d290*/  IMAD.MOV.U32 R8, RZ, RZ, 0x70 ;  /* 0x00000070ff087424 */ /* 0x000fe400078e00ff */
[----:B------:R-:W-:Y:S02]  /*d2a0*/  IMAD.MOV.U32 R12, RZ, RZ, 0x1 ;  /* 0x00000001ff0c7424 */ /* 0x000fe400078e00ff */
[----:B--2---:R-:W-:-:S07]  /*d2b0*/  IMAD.MOV.U32 R13, RZ, RZ, RZ ;  /* 0x000000ffff0d7224 */ /* 0x004fce00078e00ff */
[----:B------:R-:W-:-:S07]  /*d2c0*/  LEPC R20, `(.L_x_41) ;  /* 0x000000001014794e */ /* 0x000fce0000000000 */
[----:B01-3--:R-:W-:Y:S05]  /*d2d0*/  CALL.ABS.NOINC R2 ;  /* 0x0000000002007343 */ /* 0x00bfea0003c00000 */
.L_x_41:
[----:B------:R0:W1:Y:S01]  /*d2e0*/  LDC.64 R2, c[0x4][R17] ;  /* 0x0100000011027b82 */ /* 0x0000620000000a00 */
[----:B------:R-:W-:Y:S01]  /*d2f0*/  ULDC.64 UR6, c[0x4][0x1b8] ;  /* 0x01006e0000067ab9 */ /* 0x000fe20000000a00 */
[----:B------:R-:W-:Y:S01]  /*d300*/  ULDC.64 UR8, c[0x4][0x1c0] ;  /* 0x0100700000087ab9 */ /* 0x000fe20000000a00 */
[----:B------:R-:W-:Y:S01]  /*d310*/  ULDC.64 UR4, c[0x4][0x128] ;  /* 0x01004a0000047ab9 */ /* 0x000fe20000000a00 */
        /* <DEDUP_REMOVED lines=8> */
[----:B0-----:R-:W-:-:S07]  /*d3a0*/  IMAD.MOV.U32 R13, RZ, RZ, RZ ;  /* 0x000000ffff0d7224 */ /* 0x001fce00078e00ff */
[----:B------:R-:W-:-:S07]  /*d3b0*/  LEPC R20, `(.L_x_40) ;  /* 0x000000001014794e */ /* 0x000fce0000000000 */
[----:B-1----:R-:W-:Y:S05]  /*d3c0*/  CALL.ABS.NOINC R2 ;  /* 0x0000000002007343 */ /* 0x002fea0003c00000 */
.L_x_40:
[----:B------:R-:W-:Y:S01]  /*d3d0*/  ULDC.64 UR4, c[0x0][0x9f8] ;  /* 0x00027e0000047ab9 */ /* 0x000fe20000000a00 */
[----:B------:R-:W2:Y:S01]  /*d3e0*/  LDL R17, [R1+0x24] ;  /* 0x0000240001117983 */ /* 0x000ea20000100800 */
[----:B------:R-:W-:Y:S01]  /*d3f0*/  ISETP.NE.U32.AND P0, PT, RZ, UR4, PT ;  /* 0x00000004ff007c0c */ /* 0x000fe2000bf05070 */
[----:B------:R-:W-:-:S03]  /*d400*/  ULDC.64 UR6, c[0x0][0x208] ;  /* 0x0000820000067ab9 */ /* 0x000fc60000000a00 */
[----:B------:R-:W-:-:S13]  /*d410*/  ISETP.NE.AND.EX P0, PT, RZ, UR5, PT, P0 ;  /* 0x00000005ff007c0c */ /* 0x000fda000bf05300 */
[----:B------:R-:W3:Y:S02]  /*d420*/  @P0 LDC.64 R2, c[0x0][0x9f8] ;  /* 0x00027e00ff020b82 */ /* 0x000ee40000000a00 */
[----:B---3--:R-:W-:-:S05]  /*d430*/  @P0 IMAD.WIDE R2, R19, 0x4, R2 ;  /* 0x0000000413020825 */ /* 0x008fca00078e0202 */
[----:B------:R3:W4:Y:S01]  /*d440*/  @P0 LDG.E R19, desc[UR6][R2.64] ;  /* 0x0000000602130981 */ /* 0x000722000c1e1900 */
[----:B------:R-:W-:Y:S01]  /*d450*/  UMOV UR4, 0xffffffff ;  /* 0xffffffff00047882 */ /* 0x000fe20000000000 */
[----:B---3--:R-:W3:Y:S02]  /*d460*/  LDC.64 R2, c[0x0][0x418] ;  /* 0x00010600ff027b82 */ /* 0x008ee40000000a00 */
[----:B---3--:R-:W-:-:S04]  /*d470*/  ISETP.NE.U32.AND P0, PT, R2, RZ, PT ;  /* 0x000000ff0200720c */ /* 0x008fc80003f05070 */
[----:B------:R-:W-:-:S04]  /*d480*/  ISETP.NE.AND.EX P1, PT, R3, RZ, PT, P0 ;  /* 0x000000ff0300720c */ /* 0x000fc80003f25300 */
[----:B-1----:R-:W-:Y:S01]  /*d490*/  P2R R0, PR, RZ, 0x2 ;  /* 0x00000002ff007803 */ /* 0x002fe20000000000 */
[----:B--2---:R-:W-:-:S05]  /*d4a0*/  VIADD R8, R17, 0xffffffff ;  /* 0xffffffff11087836 */ /* 0x004fca0000000000 */
[----:B------:R1:W-:Y:S04]  /*d4b0*/  STL [R1+0x1c], R8 ;  /* 0x00001c0801007387 */ /* 0x0003e80000100800 */
[----:B------:R1:W-:Y:S01]  /*d4c0*/  STL [R1+0x10], R0 ;  /* 0x0000100001007387 */ /* 0x0003e20000100800 */
[----:B----4-:R-:W-:Y:S02]  /*d4d0*/  SHF.R.S32.HI R7, RZ, 0x1f, R19 ;  /* 0x0000001fff077819 */ /* 0x010fe40000011413 */
[----:B------:R-:W-:-:S03]  /*d4e0*/  SEL R17, R19, RZ, !P1 ;  /* 0x000000ff13117207 */ /* 0x000fc60004800000 */
[----:B------:R1:W-:Y:S01]  /*d4f0*/  STL [R1+0x8], R7 ;  /* 0x0000080701007387 */ /* 0x0003e20000100800 */
[----:B------:R-:W-:Y:S05]  /*d500*/  BRA.DIV UR4, `(.L_x_42) ;  /* 0x0000004604d87947 */ /* 0x000fea000b800000 */
[----:B-1----:R-:W1:Y:S02]  /*d510*/  S2R R0, SR_TID.X ;  /* 0x0000000000007919 */ /* 0x002e640000002100 */
[----:B-1----:R-:W-:-:S04]  /*d520*/  SHF.R.U32.HI R0, RZ, 0x5, R0 ;  /* 0x00000005ff007819 */ /* 0x002fc80000011600 */
[----:B------:R-:W-:-:S05]  /*d530*/  LOP3.LUT R0, R0, 0x3, RZ, 0xc0, !PT ;  /* 0x0000000300007812 */ /* 0x000fca00078ec0ff */
[----:B------:R1:W2:Y:S02]  /*d540*/  SHFL.IDX PT, R14, R0, RZ, 0x1f ;  /* 0x00001fff000e7589 */ /* 0x0002a400000e0000 */
.L_x_141:
[----:B------:R-:W-:Y:S02]  /*d550*/  PLOP3.LUT P2, PT, PT, PT, PT, 0x8, 0x0 ;  /* 0x000000000000781c */ /* 0x000fe40003f4e170 */
[----:B--2---:R-:W-:Y:S02]  /*d560*/  ISETP.NE.AND P0, PT, R14, RZ, PT ;  /* 0x000000ff0e00720c */ /* 0x004fe40003f05270 */
[----:B-1----:R-:W-:-:S05]  /*d570*/  P2R R0, PR, RZ, 0x4 ;  /* 0x00000004ff007803 */ /* 0x002fca0000000000 */
[----:B------:R1:W-:Y:S06]  /*d580*/  STL [R1+0xc], R0 ;  /* 0x00000c0001007387 */ /* 0x0003ec0000100800 */
[----:B------:R-:W-:Y:S05]  /*d590*/  @P0 BRA `(.L_x_43) ;  /* 0x0000000400380947 */ /* 0x000fea0003800000 */
[----:B------:R-:W-:-:S03]  /*d5a0*/  UMOV UR4, 0xffffffff ;  /* 0xffffffff00047882 */ /* 0x000fc60000000000 */
[----:B------:R-:W-:Y:S05]  /*d5b0*/  BRA.DIV UR4, `(.L_x_44) ;  /* 0x0000004604e07947 */ /* 0x000fea000b800000 */
[----:B------:R-:W-:-:S13]  /*d5c0*/  ELECT P6, URZ, PT ;  /* 0x00000000003f782f */ /* 0x000fda00038c0000 */
.L_x_144:
[----:B------:R-:W-:Y:S05]  /*d5d0*/  @!P6 BRA `(.L_x_43) ;  /* 0x000000040028e947 */ /* 0x000fea0003800000 */
[----:B------:R2:W-:Y:S01]  /*d5e0*/  STL [R1+0x4], R8 ;  /* 0x0000040801007387 */ /* 0x0005e20000100800 */
[----:B------:R-:W-:Y:S01]  /*d5f0*/  IMAD.MOV.U32 R17, RZ, RZ, R19 ;  /* 0x000000ffff117224 */ /* 0x000fe200078e0013 */
[----:B------:R-:W-:Y:S06]  /*d600*/  @!P1 BRA `(.L_x_45) ;  /* 0x0000000000509947 */ /* 0x000fec0003800000 */
[----:B------:R-:W3:Y:S01]  /*d610*/  LDC R6, c[0x0][0x43c] ;  /* 0x00010f00ff067b82 */ /* 0x000ee20000000800 */
[----:B-1----:R-:W-:Y:S01]  /*d620*/  IMAD.MOV.U32 R0, RZ, RZ, R8 ;  /* 0x000000ffff007224 */ /* 0x002fe200078e0008 */
[----:B------:R-:W-:Y:S01]  /*d630*/  ULDC.64 UR4, c[0x0][0x428] ;  /* 0x00010a0000047ab9 */ /* 0x000fe20000000a00 */
[----:B------:R-:W-:Y:S01]  /*d640*/  ULDC.64 UR6, c[0x0][0x208] ;  /* 0x0000820000067ab9 */ /* 0x000fe20000000a00 */
[----:B---3--:R-:W-:-:S13]  /*d650*/  ISETP.NE.AND P0, PT, R6, 0x1, PT ;  /* 0x000000010600780c */ /* 0x008fda0003f05270 */
[----:B------:R-:W1:Y:S02]  /*d660*/  @P0 LDC.64 R4, c[0x0][0x440] ;  /* 0x00011000ff040b82 */ /* 0x000e640000000a00 */
[----:B-1----:R-:W-:-:S05]  /*d670*/  @P0 IMAD.HI.U32 R4, R8, R4, RZ ;  /* 0x0000000408040227 */ /* 0x002fca00078e00ff */
[----:B------:R-:W-:-:S04]  /*d680*/  @P0 SHF.R.U32.HI R0, RZ, R5, R4 ;  /* 0x00000005ff000219 */ /* 0x000fc80000011604 */
[--C-:B------:R-:W-:Y:S01]  /*d690*/  SHF.R.S32.HI R5, RZ, 0x1f, R0.reuse ;  /* 0x0000001fff057819 */ /* 0x100fe20000011400 */
[----:B------:R-:W-:-:S04]  /*d6a0*/  IMAD.MOV R4, RZ, RZ, -R0 ;  /* 0x000000ffff047224 */ /* 0x000fc800078e0a00 */
[----:B------:R-:W-:Y:S02]  /*d6b0*/  IMAD R6, R6, R4, R8 ;  /* 0x0000000406067224 */ /* 0x000fe400078e0208 */
[----:B------:R-:W-:-:S03]  /*d6c0*/  IMAD.MOV.U32 R4, RZ, RZ, R0 ;  /* 0x000000ffff047224 */ /* 0x000fc600078e0000 */
[----:B------:R1:W-:Y:S01]  /*d6d0*/  STL [R1+0x4], R6 ;  /* 0x0000040601007387 */ /* 0x0003e20000100800 */
[----:B------:R-:W-:-:S03]  /*d6e0*/  IMAD.WIDE.U32 R4, R19, UR4, R4 ;  /* 0x0000000413047c25 */ /* 0x000fc6000f8e0004 */
[----:B------:R-:W-:Y:S01]  /*d6f0*/  LEA R2, P0, R4, R2, 0x2 ;  /* 0x0000000204027211 */ /* 0x000fe200078010ff */
[----:B-1----:R-:W-:-:S04]  /*d700*/  IMAD R6, R7, UR4, RZ ;  /* 0x0000000407067c24 */ /* 0x002fc8000f8e02ff */
[----:B------:R-:W-:-:S05]  /*d710*/  IMAD R0, R19, UR5, R6 ;  /* 0x0000000513007c24 */ /* 0x000fca000f8e0206 */
[----:B------:R-:W-:-:S04]  /*d720*/  IADD3 R0, R5, R0, RZ ;  /* 0x0000000005007210 */ /* 0x000fc80007ffe0ff */
[----:B------:R-:W-:-:S05]  /*d730*/  LEA.HI.X R3, R4, R3, R0, 0x2, P0 ;  /* 0x0000000304037211 */ /* 0x000fca00000f1400 */
[----:B------:R3:W5:Y:S02]  /*d740*/  LDG.E R17, desc[UR6][R2.64] ;  /* 0x0000000602117981 */ /* 0x000764000c1e1900 */
.L_x_45:
[----:B---3--:R-:W3:Y:S01]  /*d750*/  LDL R2, [R1] ;  /* 0x0000000001027983 */ /* 0x008ee20000100800 */
[----:B-1----:R-:W-:Y:S02]  /*d760*/  LEA R0, R18, UR36, 0x3 ;  /* 0x0000002412007c11 */ /* 0x002fe4000f8e18ff */
[----:B---3--:R-:W-:-:S04]  /*d770*/  SHF.L.U32 R2, R2, 0x1f, RZ ;  /* 0x0000001f02027819 */ /* 0x008fc800000006ff */
[----:B------:R-:W1:Y:S02]  /*d780*/  SYNCS.PHASECHK.TRANS64.TRYWAIT P0, [R0+URZ+0x38840], R2 ;  /* 0x03884002000075a7 */ /* 0x000e64000800017f */
[----:B-1----:R-:W-:Y:S05]  /*d790*/  @!P0 BRA `(.L_x_46) ;  /* 0x0000004400888947 */ /* 0x002fea0003800000 */
.L_x_145:
[----:B------:R-:W3:Y:S02]  /*d7a0*/  S2R R3, SR_TID.X ;  /* 0x0000000000037919 */ /* 0x000ee40000002100 */
[----:B---3--:R-:W-:-:S04]  /*d7b0*/  LOP3.LUT R3, R3, 0x7f, RZ, 0xc0, !PT ;  /* 0x0000007f03037812 */ /* 0x008fc800078ec0ff */
[----:B------:R-:W-:-:S13]  /*d7c0*/  ISETP.NE.AND P0, PT, R3, RZ, PT ;  /* 0x000000ff0300720c */ /* 0x000fda0003f05270 */
[----:B------:R-:W-:Y:S05]  /*d7d0*/  @P0 BRA `(.L_x_47) ;  /* 0x00000000001c0947 */ /* 0x000fea0003800000 */
[----:B------:R-:W3:Y:S01]  /*d7e0*/  S2R R3, SR_TID.X ;  /* 0x0000000000037919 */ /* 0x000ee20000002100 */
[----:B-1----:R-:W-:-:S04]  /*d7f0*/  IMAD.MOV.U32 R2, RZ, RZ, 0xa000 ;  /* 0x0000a000ff027424 */ /* 0x002fc800078e00ff */
[----:B------:R4:W-:Y:S01]  /*d800*/  SYNCS.ARRIVE.TRANS64 RZ, [R0+URZ+0x38830], R2 ;  /* 0x0388300200ff79a7 */ /* 0x0009e2000800003f */
[----:B---3--:R-:W-:-:S04]  /*d810*/  LOP3.LUT R3, R3, 0x1f, RZ, 0xc0, !PT ;  /* 0x0000001f03037812 */ /* 0x008fc800078ec0ff */
[----:B------:R-:W-:-:S13]  /*d820*/  ISETP.NE.AND P0, PT, R3, RZ, PT ;  /* 0x000000ff0300720c */ /* 0x000fda0003f05270 */
[----:B----4-:R-:W-:Y:S05]  /*d830*/  @!P0 BRA `(.L_x_47) ;  /* 0x0000000000048947 */ /* 0x010fea0003800000 */
[----:B------:R-:W-:Y:S01]  /*d840*/  BPT.TRAP 0x1 ;  /* 0x000000040000795c */ /* 0x000fe20000300000 */
.L_x_47:
[----:B-1----:R-:W3:Y:S01]  /*d850*/  LDL R2, [R1+0x4] ;  /* 0x0000040001027983 */ /* 0x002ee20000100800 */
[----:B------:R-:W-:Y:S01]  /*d860*/  R2UR UR14, R18 ;  /* 0x00000000120e72ca */ /* 0x000fe200000e0000 */
[----:B------:R-:W-:Y:S01]  /*d870*/  UIADD3 UR4, UP0, UR38, 0x370, URZ ;  /* 0x0000037026047890 */ /* 0x000fe2000ff1e03f */
[----:B------:R-:W-:Y:S01]  /*d880*/  R2UR UR9, R0 ;  /* 0x00000000000972ca */ /* 0x000fe200000e0000 */
[----:B------:R-:W-:Y:S01]  /*d890*/  UMOV UR10, URZ ;  /* 0x0000003f000a7c82 */ /* 0x000fe20008000000 */
[----:B------:R-:W-:Y:S01]  /*d8a0*/  R2UR UR12, R16 ;  /* 0x00000000100c72ca */ /* 0x000fe200000e0000 */
[----:B------:R-:W-:Y:S01]  /*d8b0*/  UIADD3.X UR5, URZ, UR39, URZ, UP0, !UPT ;  /* 0x000000273f057290 */ /* 0x000fe200087fe43f */
[----:B-----5:R-:W-:Y:S01]  /*d8c0*/  R2UR UR13, R17 ;  /* 0x00000000110d72ca */ /* 0x020fe200000e0000 */
[----:B------:R-:W-:Y:S01]  /*d8d0*/  UMOV UR6, 0x0 ;  /* 0x0000000000067882 */ /* 0x000fe20000000000 */
[----:B------:R-:W-:Y:S01]  /*d8e0*/  UMOV UR7, 0x14f00000 ;  /* 0x14f0000000077882 */ /* 0x000fe20000000000 */
[----:B------:R-:W-:Y:S01]  /*d8f0*/  UMOV UR16, 0x40 ;  /* 0x0000004000107882 */ /* 0x000fe20000000000 */
[----:B------:R-:W-:-:S03]  /*d900*/  PLOP3.LUT P0, PT, PT, PT, PT, 0x80, 0x0 ;  /* 0x000000000000781c */ /* 0x000fc60003f0f070 */
[----:B------:R-:W-:Y:S01]  /*d910*/  UIMAD UR14, UR14, 0xa000, UR36 ;  /* 0x0000a0000e0e78a4 */ /* 0x000fe2000f8e0224 */
[----:B------:R-:W-:Y:S01]  /*d920*/  P2R R0, PR, RZ, 0x1 ;  /* 0x00000001ff007803 */ /* 0x000fe20000000000 */
[----:B------:R-:W-:Y:S02]  /*d930*/  UIADD3 UR9, UR9, 0x38830, URZ ;  /* 0x0003883009097890 */ /* 0x000fe4000fffe03f */
[----:B------:R-:W-:Y:S02]  /*d940*/  UIADD3 UR8, UR14, 0x24400, URZ ;  /* 0x000244000e087890 */ /* 0x000fe4000fffe03f */
[----:B------:R-:W-:Y:S01]  /*d950*/  UIADD3 UR15, UR14, 0x26c00, URZ ;  /* 0x00026c000e0f7890 */ /* 0x000fe2000fffe03f */
[----:B------:R4:W-:Y:S01]  /*d960*/  STL [R1+0xc], R0 ;  /* 0x00000c0001007387 */ /* 0x0009e20000100800 */
[----:B------:R-:W-:Y:S02]  /*d970*/  UIADD3 UR17, UR14, 0x29400, URZ ;  /* 0x000294000e117890 */ /* 0x000fe4000fffe03f */
[----:B------:R-:W-:-:S03]  /*d980*/  UIADD3 UR18, UR14, 0x2bc00, URZ ;  /* 0x0002bc000e127890 */ /* 0x000fc6000fffe03f */
[----:B------:R-:W-:Y:S01]  /*d990*/  UMOV UR14, 0x80 ;  /* 0x00000080000e7882 */ /* 0x000fe20000000000 */
[----:B---3--:R-:W-:-:S13]  /*d9a0*/  R2UR UR11, R2 ;  /* 0x00000000020b72ca */ /* 0x008fda00000e0000 */
[----:B------:R-:W-:-:S09]  /*d9b0*/  UIMAD UR11, UR11, 0x50, URZ ;  /* 0x000000500b0b78a4 */ /* 0x000fd2000f8e023f */
[----:B------:R1:W-:Y:S02]  /*d9c0*/  UTMALDG.4D [UR8], [UR4], desc[UR6] ;  /* 0x00000608040075b4 */ /* 0x0003e40008019000 */
[----:B-1----:R-:W-:Y:S01]  /*d9d0*/  UMOV UR8, UR15 ;  /* 0x0000000f00087c82 */ /* 0x002fe20008000000 */
[----:B------:R-:W-:Y:S02]  /*d9e0*/  UMOV UR10, UR16 ;  /* 0x00000010000a7c82 */ /* 0x000fe40008000000 */
[----:B------:R1:W-:Y:S02]  /*d9f0*/  UTMALDG.4D [UR8], [UR4], desc[UR6] ;  /* 0x00000608040075b4 */ /* 0x0003e40008019000 */
[----:B-1----:R-:W-:Y:S01]  /*da00*/  UMOV UR8, UR17 ;  /* 0x0000001100087c82 */ /* 0x002fe20008000000 */
[----:B------:R-:W-:Y:S01]  /*da10*/  UMOV UR10, UR14 ;  /* 0x0000000e000a7c82 */ /* 0x000fe20008000000 */
[----:B------:R-:W-:Y:S01]  /*da20*/  UMOV UR14, 0xc0 ;  /* 0x000000c0000e7882 */ /* 0x000fe20000000000 */
[----:B------:R1:W-:Y:S02]  /*da30*/  UTMALDG.4D [UR8], [UR4], desc[UR6] ;  /* 0x00000608040075b4 */ /* 0x0003e40008019000 */
[----:B-1----:R-:W-:Y:S01]  /*da40*/  UMOV UR8, UR18 ;  /* 0x0000001200087c82 */ /* 0x002fe20008000000 */
[----:B------:R-:W-:-:S02]  /*da50*/  UMOV UR10, UR14 ;  /* 0x0000000e000a7c82 */ /* 0x000fc40008000000 */
[----:B------:R4:W-:Y:S02]  /*da60*/  UTMALDG.4D [UR8], [UR4], desc[UR6] ;  /* 0x00000608040075b4 */ /* 0x0009e40008019000 */
[----:B----4-:R-:W-:Y:S01]  /*da70*/  NOP ;  /* 0x0000000000007918 */ /* 0x010fe20000000000 */
.L_x_43:
[----:B------:R-:W-:Y:S05]  /*da80*/  WARPSYNC.ALL ;  /* 0x0000000000007948 */ /* 0x000fea0003800000 */
[----:B------:R-:W-:Y:S01]  /*da90*/  UIADD3 UR4, UR36, 0x14400, URZ ;  /* 0x0001440024047890 */ /* 0x000fe2000fffe03f */
[----:B------:R-:W-:Y:S03]  /*daa0*/  BAR.SYNC.DEFER_BLOCKING 0x8, 0x180 ;  /* 0x0206000000007b1d */ /* 0x000fe60000010000 */
[----:B------:R-:W-:-:S06]  /*dab0*/  ULOP3.LUT UP0, URZ, UR4, 0x3ff, URZ, 0xc0, !UPT ;  /* 0x000003ff043f7892 */ /* 0x000fcc000f80c03f */
[----:B------:R-:W-:-:S13]  /*dac0*/  PLOP3.LUT P0, PT, PT, PT, UP0, 0x80, 0x0 ;  /* 0x000000000000781c */ /* 0x000fda0003f0f008 */
[----:B------:R-:W-:Y:S05]  /*dad0*/  @!P0 BRA `(.L_x_48) ;  /* 0x0000000000408947 */ /* 0x000fea0003800000 */
[----:B------:R-:W-:Y:S01]  /*dae0*/  MOV R2, 0x0 ;  /* 0x0000000000027802 */ /* 0x000fe20000000f00 */
[----:B------:R-:W-:Y:S01]  /*daf0*/  ULDC.64 UR6, c[0x4][0x1b8] ;  /* 0x01006e0000067ab9 */ /* 0x000fe20000000a00 */
[----:B------:R-:W-:Y:S01]  /*db00*/  ULDC.64 UR8, c[0x4][0x1c0] ;  /* 0x0100700000087ab9 */ /* 0x000fe20000000a00 */
[----:B------:R-:W-:Y:S01]  /*db10*/  ULDC.64 UR4, c[0x4][0x130] ;  /* 0x01004c0000047ab9 */ /* 0x000fe20000000a00 */
[----:B------:R-:W-:Y:S01]  /*db20*/  IMAD.U32 R4, RZ, RZ, UR6 ;  /* 0x00000006ff047e24 */ /* 0x000fe2000f8e00ff */
[----:B------:R-:W-:Y:S01]  /*db30*/  MOV R12, 0x1 ;  /* 0x00000001000c7802 */ /* 0x000fe20000000f00 */
[----:B------:R-:W3:Y:S01]  /*db40*/  LDC.64 R2, c[0x4][R2] ;  /* 0x0100000002027b82 */ /* 0x000ee20000000a00 */
[----:B------:R-:W-:Y:S02]  /*db50*/  IMAD.U32 R5, RZ, RZ, UR7 ;  /* 0x00000007ff057e24 */ /* 0x000fe4000f8e00ff */
[----:B------:R-:W-:Y:S02]  /*db60*/  IMAD.U32 R6, RZ, RZ, UR8 ;  /* 0x00000008ff067e24 */ /* 0x000fe4000f8e00ff */
[----:B------:R-:W-:-:S02]  /*db70*/  IMAD.U32 R7, RZ, RZ, UR9 ;  /* 0x00000009ff077e24 */ /* 0x000fc4000f8e00ff */
[----:B------:R-:W-:Y:S02]  /*db80*/  IMAD.U32 R10, RZ, RZ, UR4 ;  /* 0x00000004ff0a7e24 */ /* 0x000fe4000f8e00ff */
[----:B------:R-:W-:Y:S02]  /*db90*/  IMAD.U32 R11, RZ, RZ, UR5 ;  /* 0x00000005ff0b7e24 */ /* 0x000fe4000f8e00ff */
[----:B--2---:R-:W-:Y:S02]  /*dba0*/  IMAD.MOV.U32 R8, RZ, RZ, 0x70 ;  /* 0x00000070ff087424 */ /* 0x004fe400078e00ff */
[----:B------:R-:W-:-:S07]  /*dbb0*/  IMAD.MOV.U32 R13, RZ, RZ, RZ ;  /* 0x000000ffff0d7224 */ /* 0x000fce00078e00ff */
[----:B------:R-:W-:-:S07]  /*dbc0*/  LEPC R20, `(.L_x_48) ;  /* 0x000000001014794e */ /* 0x000fce0000000000 */
[----:B01-3--:R-:W-:Y:S05]  /*dbd0*/  CALL.ABS.NOINC R2 ;  /* 0x0000000002007343 */ /* 0x00bfea0003c00000 */
.L_x_48:
[----:B------:R-:W3:Y:S01]  /*dbe0*/  LDL.LU R4, [R1+0x18] ;  /* 0x0000180001047983 */ /* 0x000ee20000300800 */
[----:B-1----:R-:W-:Y:S01]  /*dbf0*/  SHF.R.S32.HI R0, RZ, 0x1f, R16 ;  /* 0x0000001fff007819 */ /* 0x002fe20000011410 */
[----:B------:R-:W-:Y:S01]  /*dc00*/  ULDC.64 UR4, c[0x0][0x2d8] ;  /* 0x0000b60000047ab9 */ /* 0x000fe20000000a00 */
[----:B--2---:R-:W1:Y:S01]  /*dc10*/  LDC R8, c[0x0][0x448] ;  /* 0x00011200ff087b82 */ /* 0x004e620000000800 */
[----:B------:R-:W2:Y:S01]  /*dc20*/  LDL.LU R7, [R1+0x20] ;  /* 0x0000200001077983 */ /* 0x000ea20000300800 */
[----:B------:R-:W-:-:S03]  /*dc30*/  ULDC.64 UR6, c[0x0][0x280] ;  /* 0x0000a00000067ab9 */ /* 0x000fc60000000a00 */
[----:B------:R-:W4:Y:S01]  /*dc40*/  LDL R5, [R1+0x28] ;  /* 0x0000280001057983 */ /* 0x000f220000100800 */
[----:B------:R-:W-:Y:S02]  /*dc50*/  IMAD R0, R0, UR4, RZ ;  /* 0x0000000400007c24 */ /* 0x000fe4000f8e02ff */
[C---:B------:R-:W-:Y:S01]  /*dc60*/  IMAD.WIDE.U32 R2, R16.reuse, UR4, RZ ;  /* 0x0000000410027c25 */ /* 0x040fe2000f8e00ff */
[----:B------:R-:W0:Y:S03]  /*dc70*/  S2R R10, SR_TID.X ;  /* 0x00000000000a7919 */ /* 0x000e260000002100 */
[----:B------:R-:W-:Y:S01]  /*dc80*/  IMAD R0, R16, UR5, R0 ;  /* 0x0000000510007c24 */ /* 0x000fe2000f8e0200 */
[----:B------:R-:W-:-:S03]  /*dc90*/  ULDC.64 UR4, c[0x0][0x2e0] ;  /* 0x0000b80000047ab9 */ /* 0x000fc60000000a00 */
[----:B------:R-:W-:Y:S01]  /*dca0*/  IMAD.IADD R3, R3, 0x1, R0 ;  /* 0x0000000103037824 */ /* 0x000fe200078e0200 */
[----:B-1----:R-:W-:-:S13]  /*dcb0*/  ISETP.NE.AND P0, PT, R8, 0x1, PT ;  /* 0x000000010800780c */ /* 0x002fda0003f05270 */
[----:B------:R-:W1:Y:S01]  /*dcc0*/  @P0 LDC R6, c[0x0][0x44c] ;  /* 0x00011300ff060b82 */ /* 0x000e620000000800 */
[----:B0-----:R-:W-:-:S05]  /*dcd0*/  IMAD.SHL.U32 R10, R10, 0x8, RZ ;  /* 0x000000080a0a7824 */ /* 0x001fca00078e00ff */
[----:B------:R-:W-:Y:S02]  /*dce0*/  LOP3.LUT R10, R10, 0x38, RZ, 0xc0, !PT ;  /* 0x000000380a0a7812 */ /* 0x000fe400078ec0ff */
[----:B---3--:R-:W-:Y:S01]  /*dcf0*/  SHF.R.S32.HI R0, RZ, 0x1f, R4 ;  /* 0x0000001fff007819 */ /* 0x008fe20000011404 */
[----:B------:R-:W-:-:S04]  /*dd00*/  IMAD.WIDE.U32 R2, R4, UR4, R2 ;  /* 0x0000000404027c25 */ /* 0x000fc8000f8e0002 */
[----:B------:R-:W-:Y:S01]  /*dd10*/  IMAD R0, R0, UR4, RZ ;  /* 0x0000000400007c24 */ /* 0x000fe2000f8e02ff */
[----:B------:R-:W-:-:S03]  /*dd20*/  ULDC UR4, c[0x0][0xc38] ;  /* 0x00030e0000047ab9 */ /* 0x000fc60000000800 */
[----:B------:R-:W-:Y:S02]  /*dd30*/  IMAD R0, R4, UR5, R0 ;  /* 0x0000000504007c24 */ /* 0x000fe4000f8e0200 */
[----:B------:R-:W0:Y:S02]  /*dd40*/  S2R R4, SR_TID.X ;  /* 0x0000000000047919 */ /* 0x000e240000002100 */
[----:B------:R-:W-:Y:S02]  /*dd50*/  IMAD.IADD R3, R3, 0x1, R0 ;  /* 0x0000000103037824 */ /* 0x000fe400078e0200 */
[----:B--2---:R-:W-:Y:S02]  /*dd60*/  IMAD.MOV R0, RZ, RZ, -R7 ;  /* 0x000000ffff007224 */ /* 0x004fe400078e0a07 */
[----:B------:R-:W2:Y:S02]  /*dd70*/  @P0 LDC R7, c[0x0][0x450] ;  /* 0x00011400ff070b82 */ /* 0x000ea40000000800 */
[----:B----4-:R-:W-:Y:S01]  /*dd80*/  IMAD R0, R0, UR4, R5 ;  /* 0x0000000400007c24 */ /* 0x010fe2000f8e0205 */
[----:B------:R-:W-:-:S03]  /*dd90*/  ULDC.64 UR4, c[0x0][0x2d0] ;  /* 0x0000b40000047ab9 */ /* 0x000fc60000000a00 */
[----:B------:R-:W-:Y:S01]  /*dda0*/  IMAD.SHL.U32 R5, R0, 0x80, RZ ;  /* 0x0000008000057824 */ /* 0x000fe200078e00ff */
[----:B0-----:R-:W-:-:S04]  /*ddb0*/  LOP3.LUT R4, R4, 0x7f, RZ, 0xc0, !PT ;  /* 0x0000007f04047812 */ /* 0x001fc800078ec0ff */
[----:B------:R-:W-:Y:S02]  /*ddc0*/  SHF.R.U32.HI R9, RZ, 0x3, R4 ;  /* 0x00000003ff097819 */ /* 0x000fe40000011604 */
[----:B------:R-:W0:Y:S02]  /*ddd0*/  S2R R4, SR_TID.X ;  /* 0x0000000000047919 */ /* 0x000e240000002100 */
[----:B0-----:R-:W-:-:S05]  /*dde0*/  IMAD.SHL.U32 R4, R4, 0x10, RZ ;  /* 0x0000001004047824 */ /* 0x001fca00078e00ff */
[----:B------:R-:W-:Y:S02]  /*ddf0*/  LOP3.LUT R4, R9, 0x70, R4, 0xf8, !PT ;  /* 0x0000007009047812 */ /* 0x000fe400078ef804 */
[----:B------:R-:W0:Y:S02]  /*de00*/  S2R R9, SR_TID.X ;  /* 0x0000000000097919 */ /* 0x000e240000002100 */
[----:B------:R-:W-:-:S05]  /*de10*/  LOP3.LUT R0, R4, R5, RZ, 0xfc, !PT ;  /* 0x0000000504007212 */ /* 0x000fca00078efcff */
[----:B-1----:R-:W-:-:S04]  /*de20*/  @P0 IMAD.HI.U32 R6, R0, R6, RZ ;  /* 0x0000000600060227 */ /* 0x002fc800078e00ff */
[----:B------:R-:W-:Y:S01]  /*de30*/  IMAD.MOV.U32 R4, RZ, RZ, R0 ;  /* 0x000000ffff047224 */ /* 0x000fe200078e0000 */
[----:B--2---:R-:W-:-:S05]  /*de40*/  @P0 SHF.R.U32.HI R4, RZ, R7, R6 ;  /* 0x00000007ff040219 */ /* 0x004fca0000011606 */
[----:B------:R-:W-:Y:S02]  /*de50*/  IMAD.MOV R6, RZ, RZ, -R4 ;  /* 0x000000ffff067224 */ /* 0x000fe400078e0a04 */
[----:B------:R-:W-:-:S04]  /*de60*/  IMAD.WIDE.U32 R2, R4, UR4, R2 ;  /* 0x0000000404027c25 */ /* 0x000fc8000f8e0002 */
[----:B------:R-:W-:Y:S01]  /*de70*/  IMAD R0, R8, R6, R0 ;  /* 0x0000000608007224 */ /* 0x000fe200078e0200 */
[----:B------:R-:W-:-:S05]  /*de80*/  SHF.R.S32.HI R6, RZ, 0x1f, R4 ;  /* 0x0000001fff067819 */ /* 0x000fca0000011404 */
[----:B------:R-:W-:Y:S02]  /*de90*/  IMAD R6, R6, UR4, RZ ;  /* 0x0000000406067c24 */ /* 0x000fe4000f8e02ff */
[----:B0-----:R-:W-:Y:S02]  /*dea0*/  IMAD.SHL.U32 R9, R9, 0x8, RZ ;  /* 0x0000000809097824 */ /* 0x001fe400078e00ff */
[----:B------:R-:W-:Y:S01]  /*deb0*/  IMAD R6, R4, UR5, R6 ;  /* 0x0000000504067c24 */ /* 0x000fe2000f8e0206 */
[----:B------:R-:W-:Y:S01]  /*dec0*/  SHF.R.S32.HI R4, RZ, 0x1f, R0 ;  /* 0x0000001fff047819 */ /* 0x000fe20000011400 */
[----:B------:R-:W-:Y:S01]  /*ded0*/  ULDC.64 UR4, c[0x0][0x2c8] ;  /* 0x0000b20000047ab9 */ /* 0x000fe20000000a00 */
[----:B------:R-:W-:Y:S02]  /*dee0*/  LOP3.LUT R9, R9, 0x38, RZ, 0xc0, !PT ;  /* 0x0000003809097812 */ /* 0x000fe400078ec0ff */
[----:B------:R-:W-:Y:S01]  /*def0*/  IADD3 R3, R3, R6, RZ ;  /* 0x0000000603037210 */ /* 0x000fe20007ffe0ff */
[----:B------:R-:W-:Y:S01]  /*df00*/  IMAD R4, R4, UR4, RZ ;  /* 0x0000000404047c24 */ /* 0x000fe2000f8e02ff */
[----:B------:R-:W-:-:S02]  /*df10*/  LOP3.LUT R12, R9, 0x40, RZ, 0xfc, !PT ;  /* 0x00000040090c7812 */ /* 0x000fc400078efcff */
[C---:B------:R-:W-:Y:S01]  /*df20*/  LOP3.LUT R11, R9.reuse, 0x80, RZ, 0xfc, !PT ;  /* 0x00000080090b7812 */ /* 0x040fe200078efcff */
[C---:B------:R-:W-:Y:S01]  /*df30*/  IMAD.WIDE.U32 R2, R0.reuse, UR4, R2 ;  /* 0x0000000400027c25 */ /* 0x040fe2000f8e0002 */
[----:B------:R-:W-:Y:S01]  /*df40*/  LOP3.LUT R9, R9, 0xc0, RZ, 0xfc, !PT ;  /* 0x000000c009097812 */ /* 0x000fe200078efcff */
[----:B------:R-:W-:Y:S02]  /*df50*/  ULDC UR4, c[0x0][0x2b8] ;  /* 0x0000ae0000047ab9 */ /* 0x000fe40000000800 */
[----:B------:R-:W-:Y:S01]  /*df60*/  IMAD R0, R0, UR5, R4 ;  /* 0x0000000500007c24 */ /* 0x000fe2000f8e0204 */
[----:B------:R-:W-:Y:S02]  /*df70*/  ISETP.GE.AND P3, PT, R9, UR4, PT ;  /* 0x0000000409007c0c */ /* 0x000fe4000bf66270 */
[----:B------:R0:W5:Y:S01]  /*df80*/  LDL R9, [R1+0x14] ;  /* 0x0000140001097983 */ /* 0x0001620000100800 */
[----:B------:R-:W-:Y:S01]  /*df90*/  IMAD.IADD R0, R3, 0x1, R0 ;  /* 0x0000000103007824 */ /* 0x000fe200078e0200 */
[----:B------:R-:W-:-:S02]  /*dfa0*/  LEA R4, P4, R2, UR6, 0x1 ;  /* 0x0000000602047c11 */ /* 0x000fc4000f8808ff */
[----:B------:R-:W-:Y:S02]  /*dfb0*/  ISETP.GE.AND P0, PT, R10, UR4, PT ;  /* 0x000000040a007c0c */ /* 0x000fe4000bf06270 */
[----:B------:R-:W-:Y:S02]  /*dfc0*/  ISETP.GE.AND P1, PT, R12, UR4, PT ;  /* 0x000000040c007c0c */ /* 0x000fe4000bf26270 */
[----:B------:R-:W-:Y:S01]  /*dfd0*/  ISETP.GE.AND P2, PT, R11, UR4, PT ;  /* 0x000000040b007c0c */ /* 0x000fe2000bf46270 */
[----:B------:R-:W-:Y:S01]  /*dfe0*/  UMOV UR4, 0xffffffff ;  /* 0xffffffff00047882 */ /* 0x000fe20000000000 */
[----:B------:R-:W-:Y:S02]  /*dff0*/  LEA.HI.X R3, R2, UR7, R0, 0x1, P4 ;  /* 0x0000000702037c11 */ /* 0x000fe4000a0f0c00 */
[----:B0-----:R-:W-:Y:S09]  /*e000*/  BRA.DIV UR4, `(.L_x_49) ;  /* 0x0000003e04807947 */ /* 0x001ff2000b800000 */
[----:B------:R-:W0:Y:S01]  /*e010*/  S2R R7, SR_TID.X ;  /* 0x0000000000077919 */ /* 0x000e220000002100 */
[----:B------:R-:W-:Y:S01]  /*e020*/  ULDC UR4, c[0x0][0x288] ;  /* 0x0000a20000047ab9 */ /* 0x000fe20000000800 */
[----:B------:R-:W-:Y:S01]  /*e030*/  ULDC.64 UR6, c[0x0][0x208] ;  /* 0x0000820000067ab9 */ /* 0x000fe20000000a00 */
[----:B------:R-:W-:Y:S01]  /*e040*/  IMAD R2, R8, UR4, RZ ;  /* 0x0000000408027c24 */ /* 0x000fe2000f8e02ff */
[----:B------:R-:W1:Y:S01]  /*e050*/  SHFL.IDX PT, R6, R4, RZ, 0x181f ;  /* 0x00181fff04067589 */ /* 0x000e6200000e0000 */
[----:B0-----:R-:W-:-:S04]  /*e060*/  LOP3.LUT R7, R7, 0x7f, RZ, 0xc0, !PT ;  /* 0x0000007f07077812 */ /* 0x001fc800078ec0ff */
[----:B------:R-:W-:Y:S02]  /*e070*/  SHF.R.U32.HI R11, RZ, 0x3, R7 ;  /* 0x00000003ff0b7819 */ /* 0x000fe40000011607 */
[----:B------:R-:W0:Y:S03]  /*e080*/  SHFL.IDX PT, R7, R3, RZ, 0x181f ;  /* 0x00181fff03077589 */ /* 0x000e2600000e0000 */
[----:B------:R-:W-:-:S04]  /*e090*/  IMAD.IADD R0, R11, 0x1, R5 ;  /* 0x000000010b007824 */ /* 0x000fc800078e0205 */
[C---:B------:R-:W-:Y:S01]  /*e0a0*/  VIADD R5, R0.reuse, 0x10 ;  /* 0x0000001000057836 */ /* 0x040fe20000000000 */
[----:B------:R-:W-:-:S13]  /*e0b0*/  ISETP.GE.AND P4, PT, R0, R2, PT ;  /* 0x000000020000720c */ /* 0x000fda0003f86270 */
[----:B-1----:R-:W-:-:S05]  /*e0c0*/  @!P4 LEA R6, P5, R10, R6, 0x1 ;  /* 0x000000060a06c211 */ /* 0x002fca00078a08ff */
[----:B0-----:R-:W-:-:S05]  /*e0d0*/  @!P4 IMAD.X R7, RZ, RZ, R7, P5 ;  /* 0x000000ffff07c224 */ /* 0x001fca00028e0607 */
[----:B------:R-:W-:Y:S01]  /*e0e0*/  @!PT LDS RZ, [RZ] ;  /* 0x00000000fffff984 */ /* 0x000fe20000000800 */
[----:B-----5:R-:W-:Y:S04]  /*e0f0*/  @!P4 LDGSTS.E.BYPASS.LTC128B.128 [R9+0x14400], desc[UR6][R6.64], !P0 ;  /* 0x144000000609cfae */ /* 0x020fe8000c101d46 */
[----:B------:R-:W-:Y:S04]  /*e100*/  @!P4 LDGSTS.E.BYPASS.LTC128B.128 [R9+0x18400], desc[UR6][R6.64+0x80], !P1 ;  /* 0x184000800609cfae */ /* 0x000fe8000c901d46 */
[----:B------:R-:W-:Y:S04]  /*e110*/  @!P4 LDGSTS.E.BYPASS.LTC128B.128 [R9+0x1c400], desc[UR6][R6.64+0x100], !P2 ;  /* 0x1c4001000609cfae */ /* 0x000fe8000d101d46 */
[----:B------:R0:W-:Y:S01]  /*e120*/  @!P4 LDGSTS.E.BYPASS.LTC128B.128 [R9+0x20400], desc[UR6][R6.64+0x180], !P3 ;  /* 0x204001800609cfae */ /* 0x0001e2000d901d46 */
[----:B------:R-:W-:-:S03]  /*e130*/  ISETP.GE.AND P4, PT, R5, R2, PT ;  /* 0x000000020500720c */ /* 0x000fc60003f86270 */
[----:B------:R-:W-:Y:S04]  /*e140*/  SHFL.IDX PT, R5, R3, 0x1, 0x181f ;  /* 0x00381f0003057f89 */ /* 0x000fe800000e0000 */
[----:B0-----:R-:W0:Y:S06]  /*e150*/  SHFL.IDX PT, R6, R4, 0x1, 0x181f ;  /* 0x00381f0004067f89 */ /* 0x001e2c00000e0000 */
[----:B0-----:R-:W-:-:S05]  /*e160*/  @!P4 LEA R6, P5, R10, R6, 0x1 ;  /* 0x000000060a06c211 */ /* 0x001fca00078a08ff */
[----:B------:R-:W-:-:S04]  /*e170*/  @!P4 IMAD.X R5, RZ, RZ, R5, P5 ;  /* 0x000000ffff05c224 */ /* 0x000fc800028e0605 */
[----:B------:R-:W-:Y:S01]  /*e180*/  @!P4 IMAD.MOV.U32 R7, RZ, RZ, R5 ;  /* 0x000000ffff07c224 */ /* 0x000fe200078e0005 */
[----:B------:R-:W-:-:S04]  /*e190*/  IADD3 R5, R0, 0x20, RZ ;  /* 0x0000002000057810 */ /* 0x000fc80007ffe0ff */
[----:B------:R-:W-:Y:S04]  /*e1a0*/  @!P4 LDGSTS.E.BYPASS.LTC128B.128 [R9+0x14c00], desc[UR6][R6.64], !P0 ;  /* 0x14c000000609cfae */ /* 0x000fe8000c101d46 */
        /* <DEDUP_REMOVED lines=8> */
[----:B------:R-:W-:Y:S02]  /*e230*/  @!P4 IMAD.MOV.U32 R7, RZ, RZ, R5 ;  /* 0x000000ffff07c224 */ /* 0x000fe400078e0005 */
[----:B------:R-:W-:-:S03]  /*e240*/  VIADD R5, R0, 0x30 ;  /* 0x0000003000057836 */ /* 0x000fc60000000000 */
        /* <DEDUP_REMOVED lines=43> */
[----:B------:R0:W1:Y:S04]  /*e500*/  SHFL.IDX PT, R5, R3, 0x7, 0x181f ;  /* 0x00f81f0003057f89 */ /* 0x00006800000e0000 */
[----:B------:R0:W-:Y:S04]  /*e510*/  @!P4 LDGSTS.E.BYPASS.LTC128B.128 [R9+0x17400], desc[UR6][R6.64], !P0 ;  /* 0x174000000609cfae */ /* 0x0001e8000c101d46 */
[----:B------:R0:W-:Y:S04]  /*e520*/  @!P4 LDGSTS.E.BYPASS.LTC128B.128 [R9+0x1b400], desc[UR6][R6.64+0x80], !P1 ;  /* 0x1b4000800609cfae */ /* 0x0001e8000c901d46 */
[----:B------:R0:W-:Y:S04]  /*e530*/  @!P4 LDGSTS.E.BYPASS.LTC128B.128 [R9+0x1f400], desc[UR6][R6.64+0x100], !P2 ;  /* 0x1f4001000609cfae */ /* 0x0001e8000d101d46 */
[----:B------:R0:W-:Y:S04]  /*e540*/  @!P4 LDGSTS.E.BYPASS.LTC128B.128 [R9+0x23400], desc[UR6][R6.64+0x180], !P3 ;  /* 0x234001800609cfae */ /* 0x0001e8000d901d46 */
[----:B------:R0:W2:Y:S02]  /*e550*/  SHFL.IDX PT, R3, R4, 0x7, 0x181f ;  /* 0x00f81f0004037f89 */ /* 0x0000a400000e0000 */
.L_x_162:
[----:B------:R-:W-:Y:S01]  /*e560*/  VIADD R0, R0, 0x70 ;  /* 0x0000007000007836 */ /* 0x000fe20000000000 */
[----:B------:R-:W-:Y:S04]  /*e570*/  BSSY B0, `(.L_x_50) ;  /* 0x000000d000007945 */ /* 0x000fe80003800000 */
[----:B------:R-:W-:-:S13]  /*e580*/  ISETP.GE.AND P4, PT, R0, R2, PT ;  /* 0x000000020000720c */ /* 0x000fda0003f86270 */
[----:B------:R-:W-:Y:S05]  /*e590*/  @P4 BRA `(.L_x_51) ;  /* 0x0000000000284947 */ /* 0x000fea0003800000 */
[----:B--2---:R-:W-:Y:S01]  /*e5a0*/  LEA R2, P4, R10, R3, 0x1 ;  /* 0x000000030a027211 */ /* 0x004fe200078808ff */
[----:B------:R-:W-:-:S04]  /*e5b0*/  ULDC.64 UR4, c[0x0][0x208] ;  /* 0x0000820000047ab9 */ /* 0x000fc80000000a00 */
[----:B01----:R-:W-:-:S05]  /*e5c0*/  IMAD.X R3, RZ, RZ, R5, P4 ;  /* 0x000000ffff037224 */ /* 0x003fca00020e0605 */
[----:B------:R-:W-:Y:S01]  /*e5d0*/  @!PT LDS RZ, [RZ] ;  /* 0x00000000fffff984 */ /* 0x000fe20000000800 */
[----:B------:R-:W-:Y:S01]  /*e5e0*/  @!PT LDS RZ, [RZ] ;  /* 0x00000000fffff984 */ /* 0x000fe20000000800 */
[----:B------:R-:W-:Y:S01]  /*e5f0*/  @!PT LDS RZ, [RZ] ;  /* 0x00000000fffff984 */ /* 0x000fe20000000800 */
[----:B------:R3:W-:Y:S04]  /*e600*/  LDGSTS.E.BYPASS.LTC128B.128 [R9+0x17c00], desc[UR4][R2.64], !P0 ;  /* 0x17c0000002097fae */ /* 0x0007e8000c101d44 */
[----:B------:R3:W-:Y:S04]  /*e610*/  LDGSTS.E.BYPASS.LTC128B.128 [R9+0x1bc00], desc[UR4][R2.64+0x80], !P1 ;  /* 0x1bc0008002097fae */ /* 0x0007e8000c901d44 */
[----:B------:R3:W-:Y:S04]  /*e620*/  LDGSTS.E.BYPASS.LTC128B.128 [R9+0x1fc00], desc[UR4][R2.64+0x100], !P2 ;  /* 0x1fc0010002097fae */ /* 0x0007e8000d101d44 */
[----:B------:R3:W-:Y:S02]  /*e630*/  LDGSTS.E.BYPASS.LTC128B.128 [R9+0x23c00], desc[UR4][R2.64+0x180], !P3 ;  /* 0x23c0018002097fae */ /* 0x0007e4000d901d44 */
.L_x_51:
[----:B------:R-:W-:Y:S05]  /*e640*/  BSYNC B0 ;  /* 0x0000000000007941 */ /* 0x000fea0003800000 */
.L_x_50:
[----:B---3--:R-:W3:Y:S01]  /*e650*/  LDL R2, [R1+0x30] ;  /* 0x0000300001027983 */ /* 0x008ee20000100800 */
[----:B------:R-:W-:Y:S01]  /*e660*/  NOP ;  /* 0x0000000000007918 */ /* 0x000fe20000000000 */
[----:B------:R-:W-:Y:S02]  /*e670*/  SYNCS.ARRIVE.TRANS64.RED.A0T1 RZ, [UR36+0x38800], RZ ;  /* 0x038800ffffff79a7 */ /* 0x000fe40008200424 */
[----:B------:R-:W-:Y:S01]  /*e680*/  ARRIVES.LDGSTSBAR.64.TRANSCNT [UR36+0x38800] ;  /* 0x03880000ff0079b0 */ /* 0x000fe20008000aa4 */
[----:B---3--:R-:W-:-:S04]  /*e690*/  LOP3.LUT R0, R2, 0x1, RZ, 0xc, !PT ;  /* 0x0000000102007812 */ /* 0x008fc800078e0cff */
[----:B------:R-:W-:Y:S01]  /*e6a0*/  SHF.L.U32 R0, R0, 0x1f, RZ ;  /* 0x0000001f00007819 */ /* 0x000fe200000006ff */
[----:B------:R-:W-:Y:S01]  /*e6b0*/  NOP ;  /* 0x0000000000007918 */ /* 0x000fe20000000000 */
[----:B------:R-:W3:Y:S01]  /*e6c0*/  LDL.LU R2, [R1+0x2c] ;  /* 0x00002c0001027983 */ /* 0x000ee20000300800 */
[----:B------:R-:W-:Y:S01]  /*e6d0*/  SYNCS.ARRIVE.TRANS64.A1T0 RZ, [UR36+0x38800], RZ ;  /* 0x038800ffffff79a7 */ /* 0x000fe20008100024 */
[----:B------:R-:W-:Y:S01]  /*e6e0*/  BSSY B0, `(.L_x_52) ;  /* 0x0000005000007945 */ /* 0x000fe20003800000 */
[----:B0-----:R-:W-:Y:S01]  /*e6f0*/  IMAD.U32 R9, RZ, RZ, UR36 ;  /* 0x00000024ff097e24 */ /* 0x001fe2000f8e00ff */
[----:B------:R-:W0:Y:S01]  /*e700*/  SYNCS.PHASECHK.TRANS64.TRYWAIT P0, [UR36+0x38820], R0 ;  /* 0x03882000ff0075a7 */ /* 0x000e220008000164 */
[----:B---3--:R-:W-:Y:S01]  /*e710*/  ISETP.GE.AND P1, PT, R2, 0x51, PT ;  /* 0x000000510200780c */ /* 0x008fe20003f26270 */
[----:B0-----:R-:W-:-:S12]  /*e720*/  @!P0 BRA `(.L_x_53) ;  /* 0x0000004000a08947 */ /* 0x001fd80003800000 */
.L_x_163:
[----:B------:R-:W-:Y:S05]  /*e730*/  BSYNC B0 ;  /* 0x0000000000007941 */ /* 0x000fea0003800000 */
.L_x_52:
[----:B------:R-:W-:Y:S01]  /*e740*/  IADD3 R12, R9, 0x38800, RZ ;  /* 0x00038800090c7810 */ /* 0x000fe20007ffe0ff */
[----:B------:R-:W-:Y:S06]  /*e750*/  @!P1 BRA `(.L_x_54) ;  /* 0x00000028003c9947 */ /* 0x000fec0003800000 */
[----:B------:R-:W3:Y:S01]  /*e760*/  LDL R2, [R1+0x24] ;  /* 0x0000240001027983 */ /* 0x000ee20000100800 */
[----:B0-----:R-:W-:Y:S02]  /*e770*/  IMAD.MOV.U32 R0, RZ, RZ, 0x1 ;  /* 0x00000001ff007424 */ /* 0x001fe400078e00ff */
[----:B---3--:R-:W-:-:S05]  /*e780*/  IMAD.MOV R10, RZ, RZ, -R2 ;  /* 0x000000ffff0a7224 */ /* 0x008fca00078e0a02 */
[----:B------:R-:W-:-:S05]  /*e790*/  VIADDMNMX R10, R10, R0, 0xffffffff, !PT ;  /* 0xffffffff0a0a7446 */ /* 0x000fca0007800100 */
[----:B------:R-:W-:-:S05]  /*e7a0*/  IMAD.IADD R0, R2, 0x1, R10 ;  /* 0x0000000102007824 */ /* 0x000fca00078e020a */
[----:B------:R-:W-:-:S04]  /*e7b0*/  LOP3.LUT R0, R0, 0x1, RZ, 0xc0, !PT ;  /* 0x0000000100007812 */ /* 0x000fc800078ec0ff */
[----:B------:R-:W-:Y:S01]  /*e7c0*/  ISETP.NE.U32.AND P0, PT, R0, 0x1, PT ;  /* 0x000000010000780c */ /* 0x000fe20003f05070 */
[----:B------:R-:W-:-:S12]  /*e7d0*/  VIADD R0, R2, 0xfffffffe ;  /* 0xfffffffe02007836 */ /* 0x000fd80000000000 */
[----:B------:R-:W-:Y:S05]  /*e7e0*/  @P0 BRA `(.L_x_55) ;  /* 0x0000000c00600947 */ /* 0x000fea0003800000 */
[----:B--2---:R-:W2:Y:S04]  /*e7f0*/  LDL R3, [R1+0xc] ;  /* 0x00000c0001037983 */ /* 0x004ea80000100800 */
[----:B------:R-:W3:Y:S01]  /*e800*/  LDL R2, [R1] ;  /* 0x0000000001027983 */ /* 0x000ee20000100800 */
[----:B------:R-:W-:Y:S01]  /*e810*/  VIADD R4, R18, 0x1 ;  /* 0x0000000112047836 */ /* 0x000fe20000000000 */
[----:B------:R-:W-:Y:S04]  /*e820*/  BSSY B0, `(.L_x_56) ;  /* 0x00000d0000007945 */ /* 0x000fe80003800000 */
[----:B------:R-:W-:-:S04]  /*e830*/  ISETP.NE.AND P0, PT, R4, 0x2, PT ;  /* 0x000000020400780c */ /* 0x000fc80003f05270 */
[----:B------:R-:W-:Y:S02]  /*e840*/  SEL R8, RZ, 0x1, P0 ;  /* 0x00000001ff087807 */ /* 0x000fe40000000000 */
[----:B------:R-:W-:Y:S02]  /*e850*/  SEL R4, R4, RZ, P0 ;  /* 0x000000ff04047207 */ /* 0x000fe40000000000 */
[----:B--2---:R-:W-:Y:S02]  /*e860*/  ISETP.NE.AND P2, PT, R3, RZ, PT ;  /* 0x000000ff0300720c */ /* 0x004fe40003f45270 */
[----:B---3--:R-:W-:-:S11]  /*e870*/  LOP3.LUT R8, R2, R8, RZ, 0x3c, !PT ;  /* 0x0000000802087212 */ /* 0x008fd600078e3cff */
[----:B------:R-:W-:Y:S05]  /*e880*/  @!P2 BRA `(.L_x_57) ;  /* 0x0000000c0024a947 */ /* 0x000fea0003800000 */
[----:B------:R-:W2:Y:S01]  /*e890*/  LDL R2, [R1+0x10] ;  /* 0x0000100001027983 */ /* 0x000ea20000100800 */
[----:B------:R-:W-:Y:S01]  /*e8a0*/  IMAD.MOV.U32 R6, RZ, RZ, R17 ;  /* 0x000000ffff067224 */ /* 0x000fe200078e0011 */
[----:B--2---:R-:W-:-:S13]  /*e8b0*/  ISETP.NE.AND P2, PT, R2, RZ, PT ;  /* 0x000000ff0200720c */ /* 0x004fda0003f45270 */
[----:B------:R-:W-:Y:S05]  /*e8c0*/  @!P2 BRA `(.L_x_58) ;  /* 0x000000000050a947 */ /* 0x000fea0003800000 */
[----:B------:R-:W2:Y:S01]  /*e8d0*/  LDL R7, [R1+0x8] ;  /* 0x0000080001077983 */ /* 0x000ea20000100800 */
[----:B------:R-:W0:Y:S01]  /*e8e0*/  LDC R6, c[0x0][0x43c] ;  /* 0x00010f00ff067b82 */ /* 0x000e220000000800 */
[----:B------:R-:W-:Y:S01]  /*e8f0*/  ULDC.64 UR4, c[0x0][0x428] ;  /* 0x00010a0000047ab9 */ /* 0x000fe20000000a00 */
[----:B------:R-:W-:Y:S01]  /*e900*/  ULDC.64 UR6, c[0x0][0x208] ;  /* 0x0000820000067ab9 */ /* 0x000fe20000000a00 */
[----:B0-----:R-:W-:-:S13]  /*e910*/  ISETP.NE.AND P0, PT, R6, 0x1, PT ;  /* 0x000000010600780c */ /* 0x001fda0003f05270 */
[----:B------:R-:W1:Y:S02]  /*e920*/  @P0 LDC.64 R2, c[0x0][0x440] ;  /* 0x00011000ff020b82 */ /* 0x000e640000000a00 */
[----:B-1----:R-:W-:-:S04]  /*e930*/  @P0 IMAD.HI.U32 R5, R0, R2, RZ ;  /* 0x0000000200050227 */ /* 0x002fc800078e00ff */
[----:B------:R-:W-:Y:S01]  /*e940*/  IMAD.MOV.U32 R2, RZ, RZ, R0 ;  /* 0x000000ffff027224 */ /* 0x000fe200078e0000 */
[----:B------:R-:W-:-:S05]  /*e950*/  @P0 SHF.R.U32.HI R2, RZ, R3, R5 ;  /* 0x00000003ff020219 */ /* 0x000fca0000011605 */
[----:B------:R-:W-:-:S04]  /*e960*/  IMAD.MOV R3, RZ, RZ, -R2 ;  /* 0x000000ffff037224 */ /* 0x000fc800078e0a02 */
[----:B------:R-:W-:Y:S01]  /*e970*/  IMAD R0, R6, R3, R0 ;  /* 0x0000000306007224 */ /* 0x000fe200078e0200 */
[----:B------:R-:W-:-:S03]  /*e980*/  SHF.R.S32.HI R3, RZ, 0x1f, R2 ;  /* 0x0000001fff037819 */ /* 0x000fc60000011402 */
[----:B------:R-:W-:-:S04]  /*e990*/  IMAD.WIDE.U32 R2, R19, UR4, R2 ;  /* 0x0000000413027c25 */ /* 0x000fc8000f8e0002 */
[----:B--2---:R-:W-:-:S04]  /*e9a0*/  IMAD R5, R7, UR4, RZ ;  /* 0x0000000407057c24 */ /* 0x004fc8000f8e02ff */
[----:B------:R-:W-:Y:S01]  /*e9b0*/  IMAD R5, R19, UR5, R5 ;  /* 0x0000000513057c24 */ /* 0x000fe2000f8e0205 */
[----:B------:R-:W-:Y:S02]  /*e9c0*/  ULDC.64 UR4, c[0x0][0x418] ;  /* 0x0001060000047ab9 */ /* 0x000fe40000000a00 */
[----:B------:R-:W-:Y:S02]  /*e9d0*/  LEA R6, P0, R2, UR4, 0x2 ;  /* 0x0000000402067c11 */ /* 0x000fe4000f8010ff */
[----:B------:R-:W-:-:S04]  /*e9e0*/  IADD3 R3, R5, R3, RZ ;  /* 0x0000000305037210 */ /* 0x000fc80007ffe0ff */
[----:B------:R-:W-:-:S05]  /*e9f0*/  LEA.HI.X R7, R2, UR5, R3, 0x2, P0 ;  /* 0x0000000502077c11 */ /* 0x000fca00080f1403 */
[----:B------:R0:W5:Y:S02]  /*ea00*/  LDG.E R6, desc[UR6][R6.64] ;  /* 0x0000000606067981 */ /* 0x000164000c1e1900 */
.L_x_58:
[----:B------:R-:W-:Y:S01]  /*ea10*/  LEA R3, R4, UR36, 0x3 ;  /* 0x0000002404037c11 */ /* 0x000fe2000f8e18ff */
[----:B------:R-:W-:Y:S01]  /*ea20*/  BSSY B1, `(.L_x_59) ;  /* 0x0000004000017945 */ /* 0x000fe20003800000 */
[----:B------:R-:W-:-:S04]  /*ea30*/  SHF.L.U32 R2, R8, 0x1f, RZ ;  /* 0x0000001f08027819 */ /* 0x000fc800000006ff */
[----:B------:R-:W2:Y:S02]  /*ea40*/  SYNCS.PHASECHK.TRANS64.TRYWAIT P0, [R3+URZ+0x38840], R2 ;  /* 0x03884002030075a7 */ /* 0x000ea4000800017f */
[----:B--2---:R-:W-:Y:S05]  /*ea50*/  @!P0 BRA `(.L_x_60) ;  /* 0x0000003c00e88947 */ /* 0x004fea0003800000 */
.L_x_164:
[----:B------:R-:W-:Y:S05]  /*ea60*/  BSYNC B1 ;  /* 0x0000000000017941 */ /* 0x000fea0003800000 */
.L_x_59:
[----:B-1----:R-:W1:Y:S01]  /*ea70*/  S2R R5, SR_TID.X ;  /* 0x0000000000057919 */ /* 0x002e620000002100 */
[----:B------:R-:W-:Y:S01]  /*ea80*/  BSSY B1, `(.L_x_61) ;  /* 0x000000b000017945 */ /* 0x000fe20003800000 */
[----:B-1----:R-:W-:-:S04]  /*ea90*/  LOP3.LUT R5, R5, 0x7f, RZ, 0xc0, !PT ;  /* 0x0000007f05057812 */ /* 0x002fc800078ec0ff */
[----:B------:R-:W-:-:S13]  /*eaa0*/  ISETP.NE.AND P1, PT, R5, RZ, PT ;  /* 0x000000ff0500720c */ /* 0x000fda0003f25270 */
[----:B------:R-:W-:Y:S05]  /*eab0*/  @P1 BRA `(.L_x_62) ;  /* 0x00000000001c1947 */ /* 0x000fea0003800000 */
[----:B------:R-:W1:Y:S01]  /*eac0*/  S2R R5, SR_TID.X ;  /* 0x0000000000057919 */ /* 0x000e620000002100 */
[----:B--2---:R-:W-:-:S04]  /*ead0*/  IMAD.MOV.U32 R2, RZ, RZ, 0xa000 ;  /* 0x0000a000ff027424 */ /* 0x004fc800078e00ff */
[----:B------:R3:W-:Y:S01]  /*eae0*/  SYNCS.ARRIVE.TRANS64 RZ, [R3+URZ+0x38830], R2 ;  /* 0x0388300203ff79a7 */ /* 0x0007e2000800003f */
[----:B-1----:R-:W-:-:S04]  /*eaf0*/  LOP3.LUT R5, R5, 0x1f, RZ, 0xc0, !PT ;  /* 0x0000001f05057812 */ /* 0x002fc800078ec0ff */
[----:B------:R-:W-:-:S13]  /*eb00*/  ISETP.NE.AND P0, PT, R5, RZ, PT ;  /* 0x000000ff0500720c */ /* 0x000fda0003f05270 */
[----:B---3--:R-:W-:Y:S05]  /*eb10*/  @!P0 BRA `(.L_x_62) ;  /* 0x0000000000048947 */ /* 0x008fea0003800000 */
[----:B------:R-:W-:Y:S01]  /*eb20*/  BPT.TRAP 0x1 ;  /* 0x000000040000795c */ /* 0x000fe20000300000 */
.L_x_62:
[----:B------:R-:W-:Y:S05]  /*eb30*/  BSYNC B1 ;  /* 0x0000000000017941 */ /* 0x000fea0003800000 */
.L_x_61:
[----:B------:R-:W-:Y:S01]  /*eb40*/  IMAD.MOV.U32 R11, RZ, RZ, RZ ;  /* 0x000000ffff0b7224 */ /* 0x000fe200078e00ff */
[----:B------:R-:W-:Y:S01]  /*eb50*/  UIADD3 UR4, UP0, UR38, 0x370, URZ ;  /* 0x0000037026047890 */ /* 0x000fe2000ff1e03f */
[----:B------:R-:W-:Y:S01]  /*eb60*/  IMAD R5, R4, 0xa000, R9 ;  /* 0x0000a00004057824 */ /* 0x000fe200078e0209 */
[----:B------:R-:W-:Y:S01]  /*eb70*/  PLOP3.LUT P0, PT, PT, PT, PT, 0x80, 0x0 ;  /* 0x000000000000781c */ /* 0x000fe20003f0f070 */
[----:B--2---:R-:W-:Y:S01]  /*eb80*/  VIADD R3, R3, 0x38830 ;  /* 0x0003883003037836 */ /* 0x004fe20000000000 */
[----:B------:R-:W-:Y:S01]  /*eb90*/  R2UR UR10, R11 ;  /* 0x000000000b0a72ca */ /* 0x000fe200000e0000 */
[----:B------:R-:W-:Y:S01]  /*eba0*/  IMAD R2, R0, 0x50, RZ ;  /* 0x0000005000027824 */ /* 0x000fe200078e02ff */
[----:B------:R-:W-:Y:S01]  /*ebb0*/  UIADD3.X UR5, URZ, UR39, URZ, UP0, !UPT ;  /* 0x000000273f057290 */ /* 0x000fe200087fe43f */
[----:B0-----:R-:W-:Y:S01]  /*ebc0*/  VIADD R7, R5, 0x24400 ;  /* 0x0002440005077836 */ /* 0x001fe20000000000 */
[----:B------:R-:W-:Y:S01]  /*ebd0*/  UMOV UR6, 0x0 ;  /* 0x0000000000067882 */ /* 0x000fe20000000000 */
[----:B------:R-:W-:-:S10]  /*ebe0*/  UMOV UR7, 0x14f00000 ;  /* 0x14f0000000077882 */ /* 0x000fd40000000000 */
.L_x_63:
[----:B------:R-:W-:-:S13]  /*ebf0*/  @P0 ELECT P2, URZ, PT ;  /* 0x00000000003f082f */ /* 0x000fda0003840000 */
[----:B-----5:R-:W-:Y:S02]  /*ec00*/  @P2 R2UR UR13, R6 ;  /* 0x00000000060d22ca */ /* 0x020fe400000e0000 */
[----:B------:R-:W-:Y:S02]  /*ec10*/  @P2 R2UR UR12, R16 ;  /* 0x00000000100c22ca */ /* 0x000fe400000e0000 */
[----:B------:R-:W-:Y:S02]  /*ec20*/  @P2 R2UR UR11, R2 ;  /* 0x00000000020b22ca */ /* 0x000fe400000e0000 */
[----:B------:R-:W-:Y:S02]  /*ec30*/  @P2 R2UR UR9, R3 ;  /* 0x00000000030922ca */ /* 0x000fe400000e0000 */
[----:B------:R-:W-:Y:S02]  /*ec40*/  @P2 R2UR UR8, R7 ;  /* 0x00000000070822ca */ /* 0x000fe400000e0000 */
[----:B------:R-:W-:-:S02]  /*ec50*/  @P2 PLOP3.LUT P0, PT, P2, PT, PT, 0x8, 0x0 ;  /* 0x000000000000281c */ /* 0x000fc4000170e170 */
[----:B------:R-:W-:-:S09]  /*ec60*/  PLOP3.LUT P2, PT, PT, PT, PT, 0x8, 0x0 ;  /* 0x000000000000781c */ /* 0x000fd20003f4e170 */
[----:B------:R0:W-:Y:S02]  /*ec70*/  UTMALDG.4D [UR8], [UR4], desc[UR6] ;  /* 0x00000608040075b4 */ /* 0x0001e40008019000 */
[----:B0-----:R-:W-:Y:S05]  /*ec80*/  @P0 BRA.U.ANY `(.L_x_63) ;  /* 0xfffffffd00d80947 */ /* 0x001fea000393ffff */
[----:B------:R-:W-:Y:S01]  /*ec90*/  IMAD.MOV.U32 R21, RZ, RZ, 0x40 ;  /* 0x00000040ff157424 */ /* 0x000fe200078e00ff */
[----:B------:R-:W-:Y:S01]  /*eca0*/  PLOP3.LUT P0, PT, PT, PT, PT, 0x80, 0x0 ;  /* 0x000000000000781c */ /* 0x000fe20003f0f070 */
[----:B------:R-:W-:Y:S01]  /*ecb0*/  VIADD R7, R5, 0x26c00 ;  /* 0x00026c0005077836 */ /* 0x000fe20000000000 */
[----:B------:R-:W-:Y:S01]  /*ecc0*/  UMOV UR6, 0x0 ;  /* 0x0000000000067882 */ /* 0x000fe20000000000 */
[----:B------:R-:W-:Y:S01]  /*ecd0*/  UMOV UR7, 0x14f00000 ;  /* 0x14f0000000077882 */ /* 0x000fe20000000000 */
[----:B------:R-:W-:-:S15]  /*ece0*/  R2UR UR10, R21 ;  /* 0x00000000150a72ca */ /* 0x000fde00000e0000 */
.L_x_64:
[----:B------:R-:W-:-:S13]  /*ecf0*/  @P0 ELECT P2, URZ, PT ;  /* 0x00000000003f082f */ /* 0x000fda0003840000 */
[----:B------:R-:W-:Y:S02]  /*ed00*/  @P2 R2UR UR13, R6 ;  /* 0x00000000060d22ca */ /* 0x000fe400000e0000 */
        /* <DEDUP_REMOVED lines=14> */
.L_x_65:
        /* <DEDUP_REMOVED lines=10> */
[----:B------:R-:W-:Y:S01]  /*ee90*/  MOV R13, 0xc0 ;  /* 0x000000c0000d7802 */ /* 0x000fe20000000f00 */
[----:B------:R-:W-:Y:S01]  /*eea0*/  VIADD R5, R5, 0x2bc00 ;  /* 0x0002bc0005057836 */ /* 0x000fe20000000000 */
[----:B------:R-:W-:Y:S01]  /*eeb0*/  PLOP3.LUT P0, PT, PT, PT, PT, 0x80, 0x0 ;  /* 0x000000000000781c */ /* 0x000fe20003f0f070 */
[----:B------:R-:W-:Y:S01]  /*eec0*/  UMOV UR6, 0x0 ;  /* 0x0000000000067882 */ /* 0x000fe20000000000 */
[----:B------:R-:W-:Y:S01]  /*eed0*/  R2UR UR10, R13 ;  /* 0x000000000d0a72ca */ /* 0x000fe200000e0000 */
[----:B------:R-:W-:-:S14]  /*eee0*/  UMOV UR7, 0x14f00000 ;  /* 0x14f0000000077882 */ /* 0x000fdc0000000000 */
.L_x_66:
        /* <DEDUP_REMOVED lines=10> */
[----:B------:R-:W2:Y:S01]  /*ef90*/  LDL.LU R7, [R1] ;  /* 0x0000000001077983 */ /* 0x000ea20000300800 */
[----:B------:R-:W-:Y:S01]  /*efa0*/  IMAD R3, R18, 0x8, R12 ;  /* 0x0000000812037824 */ /* 0x000fe200078e020c */
[----:B------:R-:W-:Y:S01]  /*efb0*/  BSSY B1, `(.L_x_67) ;  /* 0x0000004000017945 */ /* 0x000fe20003800000 */
[----:B--2---:R-:W-:-:S04]  /*efc0*/  SHF.L.U32 R2, R7, 0x1f, RZ ;  /* 0x0000001f07027819 */ /* 0x004fc800000006ff */
[----:B------:R-:W0:Y:S02]  /*efd0*/  SYNCS.PHASECHK.TRANS64.TRYWAIT P0, [R3+URZ+0x60], R2 ;  /* 0x00006002030075a7 */ /* 0x000e24000800017f */
[----:B0-----:R-:W-:Y:S05]  /*efe0*/  @!P0 BRA `(.L_x_68) ;  /* 0x0000003800988947 */ /* 0x001fea0003800000 */
.L_x_165:
[----:B------:R-:W-:Y:S05]  /*eff0*/  BSYNC B1 ;  /* 0x0000000000017941 */ /* 0x000fea0003800000 */
.L_x_67:
[----:B------:R-:W-:Y:S01]  /*f000*/  BSSY B1, `(.L_x_69) ;  /* 0x000000c000017945 */ /* 0x000fe20003800000 */
[----:B------:R-:W-:Y:S02]  /*f010*/  IMAD.MOV.U32 R14, RZ, RZ, 0x0 ;  /* 0x00000000ff0e7424 */ /* 0x000fe400078e00ff */
[----:B------:R-:W-:Y:S01]  /*f020*/  IMAD.MOV.U32 R15, RZ, RZ, 0x14f00000 ;  /* 0x14f00000ff0f7424 */ /* 0x000fe200078e00ff */
[----:B------:R-:W-:Y:S06]  /*f030*/  @P1 BRA `(.L_x_70) ;  /* 0x0000000000201947 */ /* 0x000fec0003800000 */
[----:B------:R-:W1:Y:S01]  /*f040*/  S2R R5, SR_TID.X ;  /* 0x0000000000057919 */ /* 0x000e620000002100 */
[----:B0-----:R-:W-:Y:S01]  /*f050*/  LEA R2, R18, UR36, 0x3 ;  /* 0x0000002412027c11 */ /* 0x001fe2000f8e18ff */
[----:B------:R-:W-:-:S04]  /*f060*/  IMAD.MOV.U32 R3, RZ, RZ, 0xa000 ;  /* 0x0000a000ff037424 */ /* 0x000fc800078e00ff */
[----:B------:R2:W-:Y:S01]  /*f070*/  SYNCS.ARRIVE.TRANS64 RZ, [R2+URZ+0x38850], R3 ;  /* 0x0388500302ff79a7 */ /* 0x0005e2000800003f */
[----:B-1----:R-:W-:-:S04]  /*f080*/  LOP3.LUT R5, R5, 0x1f, RZ, 0xc0, !PT ;  /* 0x0000001f05057812 */ /* 0x002fc800078ec0ff */
[----:B------:R-:W-:-:S13]  /*f090*/  ISETP.NE.AND P0, PT, R5, RZ, PT ;  /* 0x000000ff0500720c */ /* 0x000fda0003f05270 */
[----:B--2---:R-:W-:Y:S05]  /*f0a0*/  @!P0 BRA `(.L_x_70) ;  /* 0x0000000000048947 */ /* 0x004fea0003800000 */
[----:B------:R-:W-:Y:S01]  /*f0b0*/  BPT.TRAP 0x1 ;  /* 0x000000040000795c */ /* 0x000fe20000300000 */
.L_x_70:
[----:B------:R-:W-:Y:S05]  /*f0c0*/  BSYNC B1 ;  /* 0x0000000000017941 */ /* 0x000fea0003800000 */
.L_x_69:
[----:B------:R-:W2:Y:S01]  /*f0d0*/  LDL.LU R5, [R1+0x4] ;  /* 0x0000040001057983 */ /* 0x000ea20000300800 */
[----:B------:R-:W-:Y:S01]  /*f0e0*/  R2UR UR10, R11 ;  /* 0x000000000b0a72ca */ /* 0x000fe200000e0000 */
[----:B0-----:R-:W-:Y:S01]  /*f0f0*/  IMAD R3, R18, 0xa000, R9 ;  /* 0x0000a00012037824 */ /* 0x001fe200078e0209 */
[----:B------:R-:W-:Y:S01]  /*f100*/  R2UR UR6, R14 ;  /* 0x000000000e0672ca */ /* 0x000fe200000e0000 */
[----:B------:R-:W-:Y:S01]  /*f110*/  UIADD3 UR4, UP0, UR38, 0x470, URZ ;  /* 0x0000047026047890 */ /* 0x000fe2000ff1e03f */
[----:B------:R-:W-:Y:S01]  /*f120*/  R2UR UR7, R15 ;  /* 0x000000000f0772ca */ /* 0x000fe200000e0000 */
[----:B------:R-:W-:Y:S01]  /*f130*/  VIADD R7, R3, 0x400 ;  /* 0x0000040003077836 */ /* 0x000fe20000000000 */
[----:B------:R-:W-:Y:S01]  /*f140*/  LEA R2, R18, UR36, 0x3 ;  /* 0x0000002412027c11 */ /* 0x000fe2000f8e18ff */
[----:B------:R-:W-:Y:S01]  /*f150*/  UIADD3.X UR5, URZ, UR39, URZ, UP0, !UPT ;  /* 0x000000273f057290 */ /* 0x000fe200087fe43f */
[----:B------:R-:W-:-:S03]  /*f160*/  PLOP3.LUT P0, PT, PT, PT, PT, 0x80, 0x0 ;  /* 0x000000000000781c */ /* 0x000fc60003f0f070 */
[----:B------:R-:W-:Y:S02]  /*f170*/  VIADD R2, R2, 0x38850 ;  /* 0x0003885002027836 */ /* 0x000fe40000000000 */
[----:B--2---:R-:W-:-:S08]  /*f180*/  IMAD R5, R5, 0x50, RZ ;  /* 0x0000005005057824 */ /* 0x004fd000078e02ff */
.L_x_71:
        /* <DEDUP_REMOVED lines=10> */
[----:B------:R-:W-:Y:S01]  /*f230*/  R2UR UR10, R21 ;  /* 0x00000000150a72ca */ /* 0x000fe200000e0000 */
[----:B------:R-:W-:Y:S01]  /*f240*/  VIADD R7, R3, 0x2c00 ;  /* 0x00002c0003077836 */ /* 0x000fe20000000000 */
[----:B------:R-:W-:Y:S02]  /*f250*/  R2UR UR6, R14 ;  /* 0x000000000e0672ca */ /* 0x000fe400000e0000 */
[----:B------:R-:W-:Y:S02]  /*f260*/  R2UR UR7, R15 ;  /* 0x000000000f0772ca */ /* 0x000fe400000e0000 */
[----:B------:R-:W-:-:S13]  /*f270*/  PLOP3.LUT P0, PT, PT, PT, PT, 0x80, 0x0 ;  /* 0x000000000000781c */ /* 0x000fda0003f0f070 */
.L_x_72:
        /* <DEDUP_REMOVED lines=10> */
[----:B------:R-:W-:Y:S02]  /*f320*/  R2UR UR10, R20 ;  /* 0x00000000140a72ca */ /* 0x000fe400000e0000 */
[----:B------:R-:W-:Y:S02]  /*f330*/  R2UR UR6, R14 ;  /* 0x000000000e0672ca */ /* 0x000fe400000e0000 */
[----:B------:R-:W-:Y:S02]  /*f340*/  R2UR UR7, R15 ;  /* 0x000000000f0772ca */ /* 0x000fe400000e0000 */
[----:B------:R-:W-:Y:S02]  /*f350*/  PLOP3.LUT P0, PT, PT, PT, PT, 0x80, 0x0 ;  /* 0x000000000000781c */ /* 0x000fe40003f0f070 */
[----:B------:R-:W-:-:S11]  /*f360*/  IADD3 R7, R3, 0x5400, RZ ;  /* 0x0000540003077810 */ /* 0x000fd60007ffe0ff */
.L_x_73:
        /* <DEDUP_REMOVED lines=15> */
.L_x_74:
        /* <DEDUP_REMOVED lines=10> */
[----:B------:R0:W-:Y:S01]  /*f500*/  STL [R1+0x4], R0 ;  /* 0x0000040001007387 */ /* 0x0001e20000100800 */
[----:B------:R-:W-:-:S07]  /*f510*/  IMAD.MOV.U32 R17, RZ, RZ, R6 ;  /* 0x000000ffff117224 */ /* 0x000fce00078e0006 */
.L_x_57:
[----:B------:R-:W-:Y:S05]  /*f520*/  BSYNC B0 ;  /* 0x0000000000007941 */ /* 0x000fea0003800000 */
.L_x_56:
[----:B0-----:R-:W2:Y:S01]  /*f530*/  LDL.LU R0, [R1+0x24] ;  /* 0x0000240001007983 */ /* 0x001ea20000300800 */
[----:B------:R-:W-:-:S03]  /*f540*/  IMAD.MOV.U32 R18, RZ, RZ, R4 ;  /* 0x000000ffff127224 */ /* 0x000fc600078e0004 */
[----:B------:R0:W-:Y:S02]  /*f550*/  STL [R1], R8 ;  /* 0x0000000801007387 */ /* 0x0001e40000100800 */
[----:B0-2---:R-:W-:-:S07]  /*f560*/  VIADD R0, R0, 0xfffffffd ;  /* 0xfffffffd00007836 */ /* 0x005fce0000000000 */
.L_x_55:
[----:B------:R-:W3:Y:S01]  /*f570*/  LDL.LU R2, [R1+0x1c] ;  /* 0x00001c0001027983 */ /* 0x000ee20000300800 */
[----:B------:R-:W-:Y:S01]  /*f580*/  IMAD.MOV R10, RZ, RZ, -R10 ;  /* 0x000000ffff0a7224 */ /* 0x000fe200078e0a0a */
[----:B------:R-:W-:Y:S04]  /*f590*/  BSSY B0, `(.L_x_54) ;  /* 0x00001ab000007945 */ /* 0x000fe80003800000 */
[----:B---3--:R-:W-:-:S13]  /*f5a0*/  ISETP.NE.AND P0, PT, R2, R10, PT ;  /* 0x0000000a0200720c */ /* 0x008fda0003f05270 */
[----:B------:R-:W-:Y:S05]  /*f5b0*/  @!P0 BRA `(.L_x_75) ;  /* 0x0000001800a08947 */ /* 0x000fea0003800000 */
[----:B------:R-:W-:-:S07]  /*f5c0*/  IMAD.MOV.U32 R4, RZ, RZ, R17 ;  /* 0x000000ffff047224 */ /* 0x000fce00078e0011 */
.L_x_114:
[----:B--2---:R-:W2:Y:S04]  /*f5d0*/  LDL R3, [R1+0xc] ;  /* 0x00000c0001037983 */ /* 0x004ea80000100800 */
[----:B---3--:R-:W3:Y:S01]  /*f5e0*/  LDL R2, [R1] ;  /* 0x0000000001027983 */ /* 0x008ee20000100800 */
[----:B------:R-:W-:Y:S01]  /*f5f0*/  VIADD R6, R18, 0x1 ;  /* 0x0000000112067836 */ /* 0x000fe20000000000 */
[----:B------:R-:W-:Y:S04]  /*f600*/  BSSY B1, `(.L_x_76) ;  /* 0x00000ce000017945 */ /* 0x000fe80003800000 */
[----:B------:R-:W-:-:S04]  /*f610*/  ISETP.NE.AND P0, PT, R6, 0x2, PT ;  /* 0x000000020600780c */ /* 0x000fc80003f05270 */
[----:B------:R-:W-:Y:S02]  /*f620*/  SEL R7, RZ, 0x1, P0 ;  /* 0x00000001ff077807 */ /* 0x000fe40000000000 */
[----:B------:R-:W-:Y:S02]  /*f630*/  SEL R6, R6, RZ, P0 ;  /* 0x000000ff06067207 */ /* 0x000fe40000000000 */
[----:B--2---:R-:W-:Y:S02]  /*f640*/  ISETP.NE.AND P1, PT, R3, RZ, PT ;  /* 0x000000ff0300720c */ /* 0x004fe40003f25270 */
[----:B---3--:R-:W-:-:S11]  /*f650*/  LOP3.LUT R7, R2, R7, RZ, 0x3c, !PT ;  /* 0x0000000702077212 */ /* 0x008fd600078e3cff */
[----:B0-----:R-:W-:Y:S05]  /*f660*/  @!P1 BRA `(.L_x_77) ;  /* 0x0000000c001c9947 */ /* 0x001fea0003800000 */
[----:B------:R-:W2:Y:S01]  /*f670*/  LDL R2, [R1+0x10] ;  /* 0x0000100001027983 */ /* 0x000ea20000100800 */
[----:B------:R-:W-:Y:S01]  /*f680*/  IMAD.MOV.U32 R8, RZ, RZ, R0 ;  /* 0x000000ffff087224 */ /* 0x000fe200078e0000 */
[----:B--2---:R-:W-:-:S13]  /*f690*/  ISETP.NE.AND P1, PT, R2, RZ, PT ;  /* 0x000000ff0200720c */ /* 0x004fda0003f25270 */
[----:B------:R-:W-:Y:S05]  /*f6a0*/  @!P1 BRA `(.L_x_78) ;  /* 0x0000000000509947 */ /* 0x000fea0003800000 */
[----:B------:R-:W2:Y:S01]  /*f6b0*/  LDL R10, [R1+0x8] ;  /* 0x00000800010a7983 */ /* 0x000ea20000100800 */
[----:B-1----:R-:W0:Y:S01]  /*f6c0*/  LDC R5, c[0x0][0x43c] ;  /* 0x00010f00ff057b82 */ /* 0x002e220000000800 */
[----:B------:R-:W-:Y:S01]  /*f6d0*/  ULDC.64 UR4, c[0x0][0x428] ;  /* 0x00010a0000047ab9 */ /* 0x000fe20000000a00 */
[----:B------:R-:W-:Y:S01]  /*f6e0*/  ULDC.64 UR6, c[0x0][0x208] ;  /* 0x0000820000067ab9 */ /* 0x000fe20000000a00 */
[----:B0-----:R-:W-:-:S13]  /*f6f0*/  ISETP.NE.AND P0, PT, R5, 0x1, PT ;  /* 0x000000010500780c */ /* 0x001fda0003f05270 */
[----:B------:R-:W0:Y:S02]  /*f700*/  @P0 LDC.64 R2, c[0x0][0x440] ;  /* 0x00011000ff020b82 */ /* 0x000e240000000a00 */
[----:B0-----:R-:W-:Y:S01]  /*f710*/  @P0 IMAD.HI.U32 R4, R0, R2, RZ ;  /* 0x0000000200040227 */ /* 0x001fe200078e00ff */
[----:B------:R-:W-:-:S04]  /*f720*/  MOV R2, R0 ;  /* 0x0000000000027202 */ /* 0x000fc80000000f00 */
[----:B------:R-:W-:-:S04]  /*f730*/  @P0 SHF.R.U32.HI R2, RZ, R3, R4 ;  /* 0x00000003ff020219 */ /* 0x000fc80000011604 */
[--C-:B------:R-:W-:Y:S01]  /*f740*/  SHF.R.S32.HI R3, RZ, 0x1f, R2.reuse ;  /* 0x0000001fff037819 */ /* 0x100fe20000011402 */
[--C-:B------:R-:W-:Y:S02]  /*f750*/  IMAD.MOV R8, RZ, RZ, -R2.reuse ;  /* 0x000000ffff087224 */ /* 0x100fe400078e0a02 */
[----:B------:R-:W-:-:S04]  /*f760*/  IMAD.WIDE.U32 R2, R19, UR4, R2 ;  /* 0x0000000413027c25 */ /* 0x000fc8000f8e0002 */
[----:B------:R-:W-:Y:S02]  /*f770*/  IMAD R8, R5, R8, R0 ;  /* 0x0000000805087224 */ /* 0x000fe400078e0200 */
[----:B--2---:R-:W-:-:S04]  /*f780*/  IMAD R4, R10, UR4, RZ ;  /* 0x000000040a047c24 */ /* 0x004fc8000f8e02ff */
[----:B------:R-:W-:Y:S01]  /*f790*/  IMAD R4, R19, UR5, R4 ;  /* 0x0000000513047c24 */ /* 0x000fe2000f8e0204 */
[----:B------:R-:W-:-:S03]  /*f7a0*/  ULDC.64 UR4, c[0x0][0x418] ;  /* 0x0001060000047ab9 */ /* 0x000fc60000000a00 */
[----:B------:R-:W-:Y:S01]  /*f7b0*/  IMAD.IADD R3, R4, 0x1, R3 ;  /* 0x0000000104037824 */ /* 0x000fe200078e0203 */
[----:B------:R-:W-:-:S04]  /*f7c0*/  LEA R4, P0, R2, UR4, 0x2 ;  /* 0x0000000402047c11 */ /* 0x000fc8000f8010ff */
[----:B------:R-:W-:-:S05]  /*f7d0*/  LEA.HI.X R5, R2, UR5, R3, 0x2, P0 ;  /* 0x0000000502057c11 */ /* 0x000fca00080f1403 */
[----:B------:R0:W5:Y:S04]  /*f7e0*/  LDG.E R4, desc[UR6][R4.64] ;  /* 0x0000000604047981 */ /* 0x000168000c1e1900 */
.L_x_78:
[----:B------:R-:W-:Y:S01]  /*f7f0*/  LEA R3, R6, UR36, 0x3 ;  /* 0x0000002406037c11 */ /* 0x000fe2000f8e18ff */
[----:B------:R-:W-:Y:S01]  /*f800*/  BSSY B2, `(.L_x_79) ;  /* 0x0000004000027945 */ /* 0x000fe20003800000 */
[----:B------:R-:W-:-:S04]  /*f810*/  SHF.L.U32 R2, R7, 0x1f, RZ ;  /* 0x0000001f07027819 */ /* 0x000fc800000006ff */
[----:B------:R-:W2:Y:S02]  /*f820*/  SYNCS.PHASECHK.TRANS64.TRYWAIT P0, [R3+URZ+0x38840], R2 ;  /* 0x03884002030075a7 */ /* 0x000ea4000800017f */
[----:B--2---:R-:W-:Y:S05]  /*f830*/  @!P0 BRA `(.L_x_80) ;  /* 0x0000003000988947 */ /* 0x004fea0003800000 */
.L_x_166:
[----:B------:R-:W-:Y:S05]  /*f840*/  BSYNC B2 ;  /* 0x0000000000027941 */ /* 0x000fea0003800000 */
.L_x_79:
[----:B01----:R-:W0:Y:S01]  /*f850*/  S2R R5, SR_TID.X ;  /* 0x0000000000057919 */ /* 0x003e220000002100 */
[----:B------:R-:W-:Y:S01]  /*f860*/  BSSY B2, `(.L_x_81) ;  /* 0x000000b000027945 */ /* 0x000fe20003800000 */
[----:B0-----:R-:W-:-:S04]  /*f870*/  LOP3.LUT R5, R5, 0x7f, RZ, 0xc0, !PT ;  /* 0x0000007f05057812 */ /* 0x001fc800078ec0ff */
[----:B------:R-:W-:-:S13]  /*f880*/  ISETP.NE.AND P1, PT, R5, RZ, PT ;  /* 0x000000ff0500720c */ /* 0x000fda0003f25270 */
[----:B------:R-:W-:Y:S05]  /*f890*/  @P1 BRA `(.L_x_82) ;  /* 0x00000000001c1947 */ /* 0x000fea0003800000 */
[----:B------:R-:W0:Y:S01]  /*f8a0*/  S2R R5, SR_TID.X ;  /* 0x0000000000057919 */ /* 0x000e220000002100 */
[----:B--2---:R-:W-:-:S04]  /*f8b0*/  IMAD.MOV.U32 R2, RZ, RZ, 0xa000 ;  /* 0x0000a000ff027424 */ /* 0x004fc800078e00ff */
[----:B------:R1:W-:Y:S01]  /*f8c0*/  SYNCS.ARRIVE.TRANS64 RZ, [R3+URZ+0x38830], R2 ;  /* 0x0388300203ff79a7 */ /* 0x0003e2000800003f */
[----:B0-----:R-:W-:-:S04]  /*f8d0*/  LOP3.LUT R5, R5, 0x1f, RZ, 0xc0, !PT ;  /* 0x0000001f05057812 */ /* 0x001fc800078ec0ff */
[----:B------:R-:W-:-:S13]  /*f8e0*/  ISETP.NE.AND P0, PT, R5, RZ, PT ;  /* 0x000000ff0500720c */ /* 0x000fda0003f05270 */
[----:B-1----:R-:W-:Y:S05]  /*f8f0*/  @!P0 BRA `(.L_x_82) ;  /* 0x0000000000048947 */ /* 0x002fea0003800000 */
[----:B------:R-:W-:Y:S01]  /*f900*/  BPT.TRAP 0x1 ;  /* 0x000000040000795c */ /* 0x000fe20000300000 */
.L_x_82:
[----:B------:R-:W-:Y:S05]  /*f910*/  BSYNC B2 ;  /* 0x0000000000027941 */ /* 0x000fea0003800000 */
.L_x_81:
        /* <DEDUP_REMOVED lines=8> */
[----:B------:R-:W-:Y:S01]  /*f9a0*/  VIADD R10, R5, 0x24400 ;  /* 0x00024400050a7836 */ /* 0x000fe20000000000 */
[----:B------:R-:W-:Y:S01]  /*f9b0*/  UMOV UR6, 0x0 ;  /* 0x0000000000067882 */ /* 0x000fe20000000000 */
[----:B------:R-:W-:-:S10]  /*f9c0*/  UMOV UR7, 0x14f00000 ;  /* 0x14f0000000077882 */ /* 0x000fd40000000000 */
.L_x_83:
        /* <DEDUP_REMOVED lines=16> */
.L_x_84:
        /* <DEDUP_REMOVED lines=16> */
.L_x_85:
        /* <DEDUP_REMOVED lines=16> */
.L_x_86:
        /* <DEDUP_REMOVED lines=16> */
.L_x_167:
[----:B------:R-:W-:Y:S05]  /*fdd0*/  BSYNC B2 ;  /* 0x0000000000027941 */ /* 0x000fea0003800000 */
.L_x_87:
[----:B------:R-:W-:Y:S01]  /*fde0*/  BSSY B2, `(.L_x_89) ;  /* 0x000000b000027945 */ /* 0x000fe20003800000 */
[----:B0-----:R-:W-:Y:S02]  /*fdf0*/  IMAD.MOV.U32 R2, RZ, RZ, 0x0 ;  /* 0x00000000ff027424 */ /* 0x001fe400078e00ff */
[----:B------:R-:W-:Y:S01]  /*fe00*/  IMAD.MOV.U32 R3, RZ, RZ, 0x14f00000 ;  /* 0x14f00000ff037424 */ /* 0x000fe200078e00ff */
[----:B------:R-:W-:Y:S06]  /*fe10*/  @P1 BRA `(.L_x_90) ;  /* 0x00000000001c1947 */ /* 0x000fec0003800000 */
[----:B------:R-:W-:-:S04]  /*fe20*/  IMAD.MOV.U32 R10, RZ, RZ, 0xa000 ;  /* 0x0000a000ff0a7424 */ /* 0x000fc800078e00ff */
[----:B------:R0:W-:Y:S02]  /*fe30*/  SYNCS.ARRIVE.TRANS64 RZ, [R5+URZ+0x50], R10 ;  /* 0x0000500a05ff79a7 */ /* 0x0001e4000800003f */
[----:B0-----:R-:W0:Y:S02]  /*fe40*/  S2R R10, SR_TID.X ;  /* 0x00000000000a7919 */ /* 0x001e240000002100 */
[----:B0-----:R-:W-:-:S04]  /*fe50*/  LOP3.LUT R10, R10, 0x1f, RZ, 0xc0, !PT ;  /* 0x0000001f0a0a7812 */ /* 0x001fc800078ec0ff */
[----:B------:R-:W-:-:S13]  /*fe60*/  ISETP.NE.AND P0, PT, R10, RZ, PT ;  /* 0x000000ff0a00720c */ /* 0x000fda0003f05270 */
[----:B------:R-:W-:Y:S05]  /*fe70*/  @!P0 BRA `(.L_x_90) ;  /* 0x0000000000048947 */ /* 0x000fea0003800000 */
[----:B------:R-:W-:Y:S01]  /*fe80*/  BPT.TRAP 0x1 ;  /* 0x000000040000795c */ /* 0x000fe20000300000 */
.L_x_90:
[----:B------:R-:W-:Y:S05]  /*fe90*/  BSYNC B2 ;  /* 0x0000000000027941 */ /* 0x000fea0003800000 */
.L_x_89:
[----:B------:R-:W2:Y:S01]  /*fea0*/  LDL.LU R10, [R1+0x4] ;  /* 0x00000400010a7983 */ /* 0x000ea20000300800 */
[----:B------:R-:W-:Y:S01]  /*feb0*/  R2UR UR6, R2 ;  /* 0x00000000020672ca */ /* 0x000fe200000e0000 */
[----:B------:R-:W-:Y:S01]  /*fec0*/  IMAD R18, R18, 0xa000, R9 ;  /* 0x0000a00012127824 */ /* 0x000fe200078e0209 */
[----:B------:R-:W-:Y:S01]  /*fed0*/  R2UR UR7, R3 ;  /* 0x00000000030772ca */ /* 0x000fe200000e0000 */
[----:B------:R-:W-:Y:S01]  /*fee0*/  UIADD3 UR4, UP0, UR38, 0x470, URZ ;  /* 0x0000047026047890 */ /* 0x000fe2000ff1e03f */
[----:B------:R-:W-:Y:S01]  /*fef0*/  R2UR UR10, R11 ;  /* 0x000000000b0a72ca */ /* 0x000fe200000e0000 */
[----:B------:R-:W-:Y:S01]  /*ff00*/  VIADD R5, R5, 0x50 ;  /* 0x0000005005057836 */ /* 0x000fe20000000000 */
[----:B------:R-:W-:Y:S01]  /*ff10*/  PLOP3.LUT P0, PT, PT, PT, PT, 0x80, 0x0 ;  /* 0x000000000000781c */ /* 0x000fe20003f0f070 */
[----:B------:R-:W-:Y:S01]  /*ff20*/  UIADD3.X UR5, URZ, UR39, URZ, UP0, !UPT ;  /* 0x000000273f057290 */ /* 0x000fe200087fe43f */
[----:B------:R-:W-:Y:S01]  /*ff30*/  IADD3 R11, R18, 0x400, RZ ;  /* 0x00000400120b7810 */ /* 0x000fe20007ffe0ff */
[----:B--2---:R-:W-:-:S10]  /*ff40*/  IMAD R10, R10, 0x50, RZ ;  /* 0x000000500a0a7824 */ /* 0x004fd400078e02ff */
.L_x_91:
        /* <DEDUP_REMOVED lines=15> */
.L_x_92:
        /* <DEDUP_REMOVED lines=15> */
.L_x_93:
        /* <DEDUP_REMOVED lines=15> */
.L_x_94:
        /* <DEDUP_REMOVED lines=12> */
.L_x_77:
[----:B------:R-:W-:Y:S05]  /*102e0*/  BSYNC B1 ;  /* 0x0000000000017941 */ /* 0x000fea0003800000 */
.L_x_76:
[----:B------:R-:W2:Y:S01]  /*102f0*/  LDL R2, [R1+0xc] ;  /* 0x00000c0001027983 */ /* 0x000ea20000100800 */
[----:B------:R-:W-:Y:S01]  /*10300*/  VIADD R18, R6, 0x1 ;  /* 0x0000000106127836 */ /* 0x000fe20000000000 */
[----:B------:R-:W-:Y:S04]  /*10310*/  BSSY B1, `(.L_x_95) ;  /* 0x00000cf000017945 */ /* 0x000fe80003800000 */
[----:B------:R-:W-:-:S04]  /*10320*/  ISETP.NE.AND P0, PT, R18, 0x2, PT ;  /* 0x000000021200780c */ /* 0x000fc80003f05270 */
[----:B------:R-:W-:Y:S02]  /*10330*/  SEL R18, R18, RZ, P0 ;  /* 0x000000ff12127207 */ /* 0x000fe40000000000 */
[----:B--2---:R-:W-:Y:S02]  /*10340*/  ISETP.NE.AND P1, PT, R2, RZ, PT ;  /* 0x000000ff0200720c */ /* 0x004fe40003f25270 */
[----:B------:R-:W-:-:S04]  /*10350*/  SEL R2, RZ, 0x1, P0 ;  /* 0x00000001ff027807 */ /* 0x000fc80000000000 */
[----:B------:R-:W-:-:S05]  /*10360*/  LOP3.LUT R10, R7, R2, RZ, 0x3c, !PT ;  /* 0x00000002070a7212 */ /* 0x000fca00078e3cff */
[----:B------:R2:W-:Y:S02]  /*10370*/  STL [R1], R10 ;  /* 0x0000000a01007387 */ /* 0x0005e40000100800 */
[----:B------:R-:W-:Y:S05]  /*10380*/  @!P1 BRA `(.L_x_96) ;  /* 0x0000000c001c9947 */ /* 0x000fea0003800000 */
[----:B------:R-:W3:Y:S01]  /*10390*/  LDL R3, [R1+0x10] ;  /* 0x0000100001037983 */ /* 0x000ee20000100800 */
[----:B0-----:R-:W-:Y:S01]  /*103a0*/  VIADD R8, R0, 0xffffffff ;  /* 0xffffffff00087836 */ /* 0x001fe20000000000 */
[----:B---3--:R-:W-:-:S13]  /*103b0*/  ISETP.NE.AND P1, PT, R3, RZ, PT ;  /* 0x000000ff0300720c */ /* 0x008fda0003f25270 */
[----:B------:R-:W-:Y:S05]  /*103c0*/  @!P1 BRA `(.L_x_97) ;  /* 0x0000000000509947 */ /* 0x000fea0003800000 */
[----:B------:R-:W3:Y:S01]  /*103d0*/  LDL R11, [R1+0x8] ;  /* 0x00000800010b7983 */ /* 0x000ee20000100800 */
[----:B-1----:R-:W0:Y:S01]  /*103e0*/  LDC R5, c[0x0][0x43c] ;  /* 0x00010f00ff057b82 */ /* 0x002e220000000800 */
[----:B------:R-:W-:Y:S01]  /*103f0*/  ULDC.64 UR4, c[0x0][0x428] ;  /* 0x00010a0000047ab9 */ /* 0x000fe20000000a00 */
[----:B------:R-:W-:Y:S01]  /*10400*/  ULDC.64 UR6, c[0x0][0x208] ;  /* 0x0000820000067ab9 */ /* 0x000fe20000000a00 */
[----:B0-----:R-:W-:-:S13]  /*10410*/  ISETP.NE.AND P0, PT, R5, 0x1, PT ;  /* 0x000000010500780c */ /* 0x001fda0003f05270 */
[----:B------:R-:W0:Y:S02]  /*10420*/  @P0 LDC.64 R2, c[0x0][0x440] ;  /* 0x00011000ff020b82 */ /* 0x000e240000000a00 */
[----:B0-----:R-:W-:-:S04]  /*10430*/  @P0 IMAD.HI.U32 R4, R8, R2, RZ ;  /* 0x0000000208040227 */ /* 0x001fc800078e00ff */
[----:B------:R-:W-:Y:S01]  /*10440*/  IMAD.MOV.U32 R2, RZ, RZ, R8 ;  /* 0x000000ffff027224 */ /* 0x000fe200078e0008 */
[----:B------:R-:W-:-:S05]  /*10450*/  @P0 SHF.R.U32.HI R2, RZ, R3, R4 ;  /* 0x00000003ff020219 */ /* 0x000fca0000011604 */
[----:B------:R-:W-:-:S04]  /*10460*/  IMAD.MOV R3, RZ, RZ, -R2 ;  /* 0x000000ffff037224 */ /* 0x000fc800078e0a02 */
[----:B------:R-:W-:Y:S01]  /*10470*/  IMAD R8, R5, R3, R8 ;  /* 0x0000000305087224 */ /* 0x000fe200078e0208 */
[----:B------:R-:W-:-:S03]  /*10480*/  SHF.R.S32.HI R3, RZ, 0x1f, R2 ;  /* 0x0000001fff037819 */ /* 0x000fc60000011402 */
[----:B------:R-:W-:-:S04]  /*10490*/  IMAD.WIDE.U32 R2, R19, UR4, R2 ;  /* 0x0000000413027c25 */ /* 0x000fc8000f8e0002 */
[----:B---3--:R-:W-:-:S04]  /*104a0*/  IMAD R4, R11, UR4, RZ ;  /* 0x000000040b047c24 */ /* 0x008fc8000f8e02ff */
[----:B------:R-:W-:Y:S01]  /*104b0*/  IMAD R4, R19, UR5, R4 ;  /* 0x0000000513047c24 */ /* 0x000fe2000f8e0204 */
[----:B------:R-:W-:-:S04]  /*104c0*/  ULDC.64 UR4, c[0x0][0x418] ;  /* 0x0001060000047ab9 */ /* 0x000fc80000000a00 */
[----:B------:R-:W-:Y:S02]  /*104d0*/  IADD3 R3, R4, R3, RZ ;  /* 0x0000000304037210 */ /* 0x000fe40007ffe0ff */
[----:B------:R-:W-:-:S04]  /*104e0*/  LEA R4, P0, R2, UR4, 0x2 ;  /* 0x0000000402047c11 */ /* 0x000fc8000f8010ff */
[----:B------:R-:W-:-:S05]  /*104f0*/  LEA.HI.X R5, R2, UR5, R3, 0x2, P0 ;  /* 0x0000000502057c11 */ /* 0x000fca00080f1403 */
[----:B------:R0:W5:Y:S04]  /*10500*/  LDG.E R4, desc[UR6][R4.64] ;  /* 0x0000000604047981 */ /* 0x000168000c1e1900 */
.L_x_97:
[----:B------:R-:W-:Y:S01]  /*10510*/  LEA R2, R18, UR36, 0x3 ;  /* 0x0000002412027c11 */ /* 0x000fe2000f8e18ff */
[----:B------:R-:W-:Y:S01]  /*10520*/  BSSY B2, `(.L_x_98) ;  /* 0x0000004000027945 */ /* 0x000fe20003800000 */
[----:B------:R-:W-:-:S04]  /*10530*/  SHF.L.U32 R3, R10, 0x1f, RZ ;  /* 0x0000001f0a037819 */ /* 0x000fc800000006ff */
[----:B------:R-:W3:Y:S02]  /*10540*/  SYNCS.PHASECHK.TRANS64.TRYWAIT P0, [R2+URZ+0x38840], R3 ;  /* 0x03884003020075a7 */ /* 0x000ee4000800017f */
[----:B---3--:R-:W-:Y:S05]  /*10550*/  @!P0 BRA `(.L_x_99) ;  /* 0x0000002400788947 */ /* 0x008fea0003800000 */
.L_x_168:
[----:B------:R-:W-:Y:S05]  /*10560*/  BSYNC B2 ;  /* 0x0000000000027941 */ /* 0x000fea0003800000 */
.L_x_98:
[----:B01----:R-:W0:Y:S01]  /*10570*/  S2R R5, SR_TID.X ;  /* 0x0000000000057919 */ /* 0x003e220000002100 */
[----:B------:R-:W-:Y:S01]  /*10580*/  BSSY B2, `(.L_x_100) ;  /* 0x000000b000027945 */ /* 0x000fe20003800000 */
[----:B0-----:R-:W-:-:S04]  /*10590*/  LOP3.LUT R5, R5, 0x7f, RZ, 0xc0, !PT ;  /* 0x0000007f05057812 */ /* 0x001fc800078ec0ff */
[----:B------:R-:W-:-:S13]  /*105a0*/  ISETP.NE.AND P1, PT, R5, RZ, PT ;  /* 0x000000ff0500720c */ /* 0x000fda0003f25270 */
[----:B------:R-:W-:Y:S05]  /*105b0*/  @P1 BRA `(.L_x_101) ;  /* 0x00000000001c1947 */ /* 0x000fea0003800000 */
[----:B------:R-:W0:Y:S01]  /*105c0*/  S2R R5, SR_TID.X ;  /* 0x0000000000057919 */ /* 0x000e220000002100 */
[----:B---3--:R-:W-:-:S04]  /*105d0*/  IMAD.MOV.U32 R3, RZ, RZ, 0xa000 ;  /* 0x0000a000ff037424 */ /* 0x008fc800078e00ff */
[----:B------:R1:W-:Y:S01]  /*105e0*/  SYNCS.ARRIVE.TRANS64 RZ, [R2+URZ+0x38830], R3 ;  /* 0x0388300302ff79a7 */ /* 0x0003e2000800003f */
[----:B0-----:R-:W-:-:S04]  /*105f0*/  LOP3.LUT R5, R5, 0x1f, RZ, 0xc0, !PT ;  /* 0x0000001f05057812 */ /* 0x001fc800078ec0ff */
[----:B------:R-:W-:-:S13]  /*10600*/  ISETP.NE.AND P0, PT, R5, RZ, PT ;  /* 0x000000ff0500720c */ /* 0x000fda0003f05270 */
[----:B-1----:R-:W-:Y:S05]  /*10610*/  @!P0 BRA `(.L_x_101) ;  /* 0x0000000000048947 */ /* 0x002fea0003800000 */
[----:B------:R-:W-:Y:S01]  /*10620*/  BPT.TRAP 0x1 ;  /* 0x000000040000795c */ /* 0x000fe20000300000 */
.L_x_101:
[----:B------:R-:W-:Y:S05]  /*10630*/  BSYNC B2 ;  /* 0x0000000000027941 */ /* 0x000fea0003800000 */
.L_x_100:
[----:B------:R-:W-:Y:S01]  /*10640*/  IMAD.MOV.U32 R11, RZ, RZ, RZ ;  /* 0x000000ffff0b7224 */ /* 0x000fe200078e00ff */
[----:B------:R-:W-:Y:S01]  /*10650*/  UIADD3 UR4, UP0, UR38, 0x370, URZ ;  /* 0x0000037026047890 */ /* 0x000fe2000ff1e03f */
[C---:B---3--:R-:W-:Y:S01]  /*10660*/  IMAD R3, R18.reuse, 0x8, R12 ;  /* 0x0000000812037824 */ /* 0x048fe200078e020c */
[----:B------:R-:W-:Y:S01]  /*10670*/  PLOP3.LUT P0, PT, PT, PT, PT, 0x80, 0x0 ;  /* 0x000000000000781c */ /* 0x000fe20003f0f070 */
[----:B------:R-:W-:Y:S01]  /*10680*/  IMAD R5, R18, 0xa000, R9 ;  /* 0x0000a00012057824 */ /* 0x000fe200078e0209 */
[----:B------:R-:W-:Y:S01]  /*10690*/  R2UR UR10, R11 ;  /* 0x000000000b0a72ca */ /* 0x000fe200000e0000 */
[----:B------:R-:W-:Y:S01]  /*106a0*/  VIADD R3, R3, 0x30 ;  /* 0x0000003003037836 */ /* 0x000fe20000000000 */
[----:B------:R-:W-:Y:S01]  /*106b0*/  UIADD3.X UR5, URZ, UR39, URZ, UP0, !UPT ;  /* 0x000000273f057290 */ /* 0x000fe200087fe43f */
[----:B------:R-:W-:Y:S01]  /*106c0*/  IMAD R2, R8, 0x50, RZ ;  /* 0x0000005008027824 */ /* 0x000fe200078e02ff */
[----:B------:R-:W-:Y:S01]  /*106d0*/  UMOV UR6, 0x0 ;  /* 0x0000000000067882 */ /* 0x000fe20000000000 */
[----:B--2---:R-:W-:Y:S01]  /*106e0*/  VIADD R10, R5, 0x24400 ;  /* 0x00024400050a7836 */ /* 0x004fe20000000000 */
[----:B------:R-:W-:-:S09]  /*106f0*/  UMOV UR7, 0x14f00000 ;  /* 0x14f0000000077882 */ /* 0x000fd20000000000 */
.L_x_102:
        /* <DEDUP_REMOVED lines=16> */
.L_x_103:
        /* <DEDUP_REMOVED lines=12> */
[----:B------:R-:W-:Y:S01]  /*108c0*/  UMOV UR6, 0x0 ;  /* 0x0000000000067882 */ /* 0x000fe20000000000 */
[----:B------:R-:W-:Y:S01]  /*108d0*/  IADD3 R10, R5, 0x29400, RZ ;  /* 0x00029400050a7810 */ /* 0x000fe20007ffe0ff */
[----:B------:R-:W-:Y:S01]  /*108e0*/  UMOV UR7, 0x14f00000 ;  /* 0x14f0000000077882 */ /* 0x000fe20000000000 */
[----:B------:R-:W-:-:S15]  /*108f0*/  R2UR UR10, R14 ;  /* 0x000000000e0a72ca */ /* 0x000fde00000e0000 */
.L_x_104:
        /* <DEDUP_REMOVED lines=16> */
.L_x_105:
        /* <DEDUP_REMOVED lines=10> */
[----:B------:R-:W-:Y:S01]  /*10aa0*/  SHF.L.U32 R7, R7, 0x1f, RZ ;  /* 0x0000001f07077819 */ /* 0x000fe200000006ff */
[----:B------:R-:W-:Y:S01]  /*10ab0*/  IMAD R5, R6, 0x8, R12 ;  /* 0x0000000806057824 */ /* 0x000fe200078e020c */
[----:B------:R-:W-:Y:S03]  /*10ac0*/  BSSY B2, `(.L_x_106) ;  /* 0x0000003000027945 */ /* 0x000fe60003800000 */
[----:B------:R-:W0:Y:S02]  /*10ad0*/  SYNCS.PHASECHK.TRANS64.TRYWAIT P0, [R5+URZ+0x60], R7 ;  /* 0x00006007050075a7 */ /* 0x000e24000800017f */
[----:B0-----:R-:W-:Y:S05]  /*10ae0*/  @!P0 BRA `(.L_x_107) ;  /* 0x0000002000288947 */ /* 0x001fea0003800000 */
.L_x_169:
[----:B------:R-:W-:Y:S05]  /*10af0*/  BSYNC B2 ;  /* 0x0000000000027941 */ /* 0x000fea0003800000 */
.L_x_106:
[----:B------:R-:W-:Y:S01]  /*10b00*/  BSSY B2, `(.L_x_108) ;  /* 0x000000b000027945 */ /* 0x000fe20003800000 */
[----:B------:R-:W-:Y:S02]  /*10b10*/  IMAD.MOV.U32 R2, RZ, RZ, 0x0 ;  /* 0x00000000ff027424 */ /* 0x000fe400078e00ff */
[----:B------:R-:W-:Y:S01]  /*10b20*/  IMAD.MOV.U32 R3, RZ, RZ, 0x14f00000 ;  /* 0x14f00000ff037424 */ /* 0x000fe200078e00ff */
[----:B------:R-:W-:Y:S06]  /*10b30*/  @P1 BRA `(.L_x_109) ;  /* 0x00000000001c1947 */ /* 0x000fec0003800000 */
[----:B------:R-:W1:Y:S01]  /*10b40*/  S2R R10, SR_TID.X ;  /* 0x00000000000a7919 */ /* 0x000e620000002100 */
[----:B0-----:R-:W-:-:S04]  /*10b50*/  IMAD.MOV.U32 R7, RZ, RZ, 0xa000 ;  /* 0x0000a000ff077424 */ /* 0x001fc800078e00ff */
[----:B------:R2:W-:Y:S01]  /*10b60*/  SYNCS.ARRIVE.TRANS64 RZ, [R5+URZ+0x50], R7 ;  /* 0x0000500705ff79a7 */ /* 0x0005e2000800003f */
[----:B-1----:R-:W-:-:S04]  /*10b70*/  LOP3.LUT R10, R10, 0x1f, RZ, 0xc0, !PT ;  /* 0x0000001f0a0a7812 */ /* 0x002fc800078ec0ff */
[----:B------:R-:W-:-:S13]  /*10b80*/  ISETP.NE.AND P0, PT, R10, RZ, PT ;  /* 0x000000ff0a00720c */ /* 0x000fda0003f05270 */
[----:B--2---:R-:W-:Y:S05]  /*10b90*/  @!P0 BRA `(.L_x_109) ;  /* 0x0000000000048947 */ /* 0x004fea0003800000 */
[----:B------:R-:W-:Y:S01]  /*10ba0*/  BPT.TRAP 0x1 ;  /* 0x000000040000795c */ /* 0x000fe20000300000 */
.L_x_109:
[----:B------:R-:W-:Y:S05]  /*10bb0*/  BSYNC B2 ;  /* 0x0000000000027941 */ /* 0x000fea0003800000 */
.L_x_108:
[----:B0-----:R-:W2:Y:S01]  /*10bc0*/  LDL.LU R7, [R1+0x4] ;  /* 0x0000040001077983 */ /* 0x001ea20000300800 */
[----:B------:R-:W-:Y:S01]  /*10bd0*/  R2UR UR10, R11 ;  /* 0x000000000b0a72ca */ /* 0x000fe200000e0000 */
[----:B------:R-:W-:Y:S01]  /*10be0*/  IMAD R6, R6, 0xa000, R9 ;  /* 0x0000a00006067824 */ /* 0x000fe200078e0209 */
[----:B------:R-:W-:Y:S01]  /*10bf0*/  R2UR UR6, R2 ;  /* 0x00000000020672ca */ /* 0x000fe200000e0000 */
[----:B------:R-:W-:Y:S01]  /*10c00*/  UIADD3 UR4, UP0, UR38, 0x470, URZ ;  /* 0x0000047026047890 */ /* 0x000fe2000ff1e03f */
[----:B------:R-:W-:Y:S01]  /*10c10*/  R2UR UR7, R3 ;  /* 0x00000000030772ca */ /* 0x000fe200000e0000 */
[----:B------:R-:W-:Y:S01]  /*10c20*/  VIADD R5, R5, 0x50 ;  /* 0x0000005005057836 */ /* 0x000fe20000000000 */
[----:B------:R-:W-:Y:S01]  /*10c30*/  PLOP3.LUT P0, PT, PT, PT, PT, 0x80, 0x0 ;  /* 0x000000000000781c */ /* 0x000fe20003f0f070 */
[----:B------:R-:W-:Y:S01]  /*10c40*/  VIADD R10, R6, 0x400 ;  /* 0x00000400060a7836 */ /* 0x000fe20000000000 */
[----:B------:R-:W-:Y:S01]  /*10c50*/  UIADD3.X UR5, URZ, UR39, URZ, UP0, !UPT ;  /* 0x000000273f057290 */ /* 0x000fe200087fe43f */
[----:B--2---:R-:W-:-:S11]  /*10c60*/  IMAD R7, R7, 0x50, RZ ;  /* 0x0000005007077824 */ /* 0x004fd600078e02ff */
.L_x_110:
        /* <DEDUP_REMOVED lines=15> */
.L_x_111:
        /* <DEDUP_REMOVED lines=15> */
.L_x_112:
        /* <DEDUP_REMOVED lines=15> */
.L_x_113:
        /* <DEDUP_REMOVED lines=12> */
.L_x_96:
[----:B------:R-:W-:Y:S05]  /*11000*/  BSYNC B1 ;  /* 0x0000000000017941 */ /* 0x000fea0003800000 */
.L_x_95:
[C---:B------:R-:W-:Y:S01]  /*11010*/  ISETP.GT.AND P0, PT, R0.reuse, 0x1, PT ;  /* 0x000000010000780c */ /* 0x040fe20003f04270 */
[----:B------:R-:W-:-:S12]  /*11020*/  VIADD R0, R0, 0xfffffffe ;  /* 0xfffffffe00007836 */ /* 0x000fd80000000000 */
[----:B------:R-:W-:Y:S05]  /*11030*/  @P0 BRA `(.L_x_114) ;  /* 0xffffffe400640947 */ /* 0x000fea000383ffff */
.L_x_75:
[----:B------:R-:W-:Y:S05]  /*11040*/  BSYNC B0 ;  /* 0x0000000000007941 */ /* 0x000fea0003800000 */
.L_x_54:
[----:B0-----:R-:W4:Y:S01]  /*11050*/  LDL.LU R0, [R1+0xc] ;  /* 0x00000c0001007983 */ /* 0x001f220000300800 */
[----:B------:R-:W-:Y:S01]  /*11060*/  BSSY B0, `(.L_x_115) ;  /* 0x0000059000007945 */ /* 0x000fe20003800000 */
[----:B----4-:R-:W-:-:S13]  /*11070*/  ISETP.NE.AND P0, PT, R0, RZ, PT ;  /* 0x000000ff0000720c */ /* 0x010fda0003f05270 */
[----:B------:R-:W-:Y:S05]  /*11080*/  @!P0 BRA `(.L_x_116) ;  /* 0x0000000400588947 */ /* 0x000fea0003800000 */
[----:B--2---:R-:W2:Y:S01]  /*11090*/  LDL R3, [R1] ;  /* 0x0000000001037983 */ /* 0x004ea20000100800 */
[----:B------:R-:W-:Y:S01]  /*110a0*/  LEA R2, R18, UR36, 0x3 ;  /* 0x0000002412027c11 */ /* 0x000fe2000f8e18ff */
[----:B------:R-:W-:Y:S01]  /*110b0*/  BSSY B1, `(.L_x_117) ;  /* 0x0000007000017945 */ /* 0x000fe20003800000 */
[----:B------:R-:W0:Y:S02]  /*110c0*/  S2R R0, SR_TID.X ;  /* 0x0000000000007919 */ /* 0x000e240000002100 */
[----:B0-----:R-:W-:-:S04]  /*110d0*/  LOP3.LUT R0, R0, 0x7f, RZ, 0xc0, !PT ;  /* 0x0000007f00007812 */ /* 0x001fc800078ec0ff */
[----:B------:R-:W-:Y:S02]  /*110e0*/  ISETP.NE.AND P1, PT, R0, RZ, PT ;  /* 0x000000ff0000720c */ /* 0x000fe40003f25270 */
[----:B--2---:R-:W-:-:S04]  /*110f0*/  SHF.L.U32 R3, R3, 0x1f, RZ ;  /* 0x0000001f03037819 */ /* 0x004fc800000006ff */
[----:B------:R-:W0:Y:S02]  /*11100*/  SYNCS.PHASECHK.TRANS64.TRYWAIT P0, [R2+URZ+0x38860], R3 ;  /* 0x03886003020075a7 */ /* 0x000e24000800017f */
[----:B0-----:R-:W-:Y:S05]  /*11110*/  @!P0 BRA `(.L_x_118) ;  /* 0x0000001800b08947 */ /* 0x001fea0003800000 */
.L_x_170:
[----:B------:R-:W-:Y:S05]  /*11120*/  BSYNC B1 ;  /* 0x0000000000017941 */ /* 0x000fea0003800000 */
.L_x_117:
[----:B------:R-:W-:Y:S04]  /*11130*/  BSSY B1, `(.L_x_119) ;  /* 0x0000009000017945 */ /* 0x000fe80003800000 */
[----:B------:R-:W-:Y:S05]  /*11140*/  @P1 BRA `(.L_x_120) ;  /* 0x00000000001c1947 */ /* 0x000fea0003800000 */
[----:B------:R-:W2:Y:S01]  /*11150*/  S2R R0, SR_TID.X ;  /* 0x0000000000007919 */ /* 0x000ea20000002100 */
[----:B0-----:R-:W-:-:S04]  /*11160*/  IMAD.MOV.U32 R3, RZ, RZ, 0xa000 ;  /* 0x0000a000ff037424 */ /* 0x001fc800078e00ff */
[----:B------:R4:W-:Y:S01]  /*11170*/  SYNCS.ARRIVE.TRANS64 RZ, [R2+URZ+0x38850], R3 ;  /* 0x0388500302ff79a7 */ /* 0x0009e2000800003f */
[----:B--2---:R-:W-:-:S04]  /*11180*/  LOP3.LUT R0, R0, 0x1f, RZ, 0xc0, !PT ;  /* 0x0000001f00007812 */ /* 0x004fc800078ec0ff */
[----:B------:R-:W-:-:S13]  /*11190*/  ISETP.NE.AND P0, PT, R0, RZ, PT ;  /* 0x000000ff0000720c */ /* 0x000fda0003f05270 */
[----:B----4-:R-:W-:Y:S05]  /*111a0*/  @!P0 BRA `(.L_x_120) ;  /* 0x0000000000048947 */ /* 0x010fea0003800000 */
[----:B------:R-:W-:Y:S01]  /*111b0*/  BPT.TRAP 0x1 ;  /* 0x000000040000795c */ /* 0x000fe20000300000 */
.L_x_120:
[----:B------:R-:W-:Y:S05]  /*111c0*/  BSYNC B1 ;  /* 0x0000000000017941 */ /* 0x000fea0003800000 */
.L_x_119:
[----:B------:R-:W2:Y:S01]  /*111d0*/  LDL R0, [R1+0x4] ;  /* 0x0000040001007983 */ /* 0x000ea20000100800 */
[----:B------:R-:W-:Y:S01]  /*111e0*/  IMAD R9, R18, 0xa000, R9 ;  /* 0x0000a00012097824 */ /* 0x000fe200078e0209 */
[----:B------:R-:W-:Y:S01]  /*111f0*/  UIADD3 UR4, UP0, UR38, 0x470, URZ ;  /* 0x0000047026047890 */ /* 0x000fe2000ff1e03f */
[----:B------:R-:W-:Y:S01]  /*11200*/  PLOP3.LUT P0, PT, PT, PT, PT, 0x80, 0x0 ;  /* 0x000000000000781c */ /* 0x000fe20003f0f070 */
[----:B0-----:R-:W-:Y:S01]  /*11210*/  VIADD R2, R2, 0x38850 ;  /* 0x0003885002027836 */ /* 0x001fe20000000000 */
[----:B------:R-:W-:Y:S01]  /*11220*/  UMOV UR6, 0x0 ;  /* 0x0000000000067882 */ /* 0x000fe20000000000 */
[----:B------:R-:W-:Y:S01]  /*11230*/  VIADD R3, R9, 0x400 ;  /* 0x0000040009037836 */ /* 0x000fe20000000000 */
[----:B------:R-:W-:Y:S01]  /*11240*/  UIADD3.X UR5, URZ, UR39, URZ, UP0, !UPT ;  /* 0x000000273f057290 */ /* 0x000fe200087fe43f */
[----:B------:R-:W-:Y:S01]  /*11250*/  UMOV UR7, 0x14f00000 ;  /* 0x14f0000000077882 */ /* 0x000fe20000000000 */
[----:B------:R-:W-:Y:S01]  /*11260*/  UMOV UR10, URZ ;  /* 0x0000003f000a7c82 */ /* 0x000fe20008000000 */
[----:B--2---:R-:W-:-:S09]  /*11270*/  IMAD R0, R0, 0x50, RZ ;  /* 0x0000005000007824 */ /* 0x004fd200078e02ff */
.L_x_121:
        /* <DEDUP_REMOVED lines=10> */
[----:B------:R-:W-:Y:S01]  /*11320*/  PLOP3.LUT P0, PT, PT, PT, PT, 0x80, 0x0 ;  /* 0x000000000000781c */ /* 0x000fe20003f0f070 */
[----:B------:R-:W-:Y:S01]  /*11330*/  VIADD R3, R9, 0x2c00 ;  /* 0x00002c0009037836 */ /* 0x000fe20000000000 */
[----:B------:R-:W-:Y:S01]  /*11340*/  UMOV UR6, 0x0 ;  /* 0x0000000000067882 */ /* 0x000fe20000000000 */
[----:B------:R-:W-:Y:S01]  /*11350*/  UMOV UR7, 0x14f00000 ;  /* 0x14f0000000077882 */ /* 0x000fe20000000000 */
[----:B------:R-:W-:-:S09]  /*11360*/  UMOV UR10, 0x40 ;  /* 0x00000040000a7882 */ /* 0x000fd20000000000 */
.L_x_122:
        /* <DEDUP_REMOVED lines=11> */
[----:B------:R-:W-:Y:S01]  /*11420*/  UMOV UR6, 0x0 ;  /* 0x0000000000067882 */ /* 0x000fe20000000000 */
[----:B------:R-:W-:Y:S01]  /*11430*/  IADD3 R3, R9, 0x5400, RZ ;  /* 0x0000540009037810 */ /* 0x000fe20007ffe0ff */
[----:B------:R-:W-:Y:S01]  /*11440*/  UMOV UR7, 0x14f00000 ;  /* 0x14f0000000077882 */ /* 0x000fe20000000000 */
[----:B------:R-:W-:-:S09]  /*11450*/  UMOV UR10, 0x80 ;  /* 0x00000080000a7882 */ /* 0x000fd20000000000 */
.L_x_123:
        /* <DEDUP_REMOVED lines=15> */
.L_x_124:
        /* <DEDUP_REMOVED lines=10> */
.L_x_116:
[----:B------:R-:W-:Y:S05]  /*115f0*/  BSYNC B0 ;  /* 0x0000000000007941 */ /* 0x000fea0003800000 */
.L_x_115:
[----:B-1----:R-:W4:Y:S01]  /*11600*/  LDL.LU R5, [R1+0x28] ;  /* 0x0000280001057983 */ /* 0x002f220000300800 */
[----:B------:R-:W-:Y:S01]  /*11610*/  VIADD R18, R18, 0x1 ;  /* 0x0000000112127836 */ /* 0x000fe20000000000 */
[----:B------:R-:W-:Y:S02]  /*11620*/  ULDC UR4, c[0x0][0xc34] ;  /* 0x00030d0000047ab9 */ /* 0x000fe40000000800 */
[----:B------:R-:W5:Y:S04]  /*11630*/  LDL.LU R4, [R1] ;  /* 0x0000000001047983 */ /* 0x000f680000300800 */
[----:B--2---:R-:W2:Y:S01]  /*11640*/  LDL.LU R3, [R1+0x30] ;  /* 0x0000300001037983 */ /* 0x004ea20000300800 */
[----:B------:R-:W-:-:S04]  /*11650*/  ISETP.NE.AND P0, PT, R18, 0x2, PT ;  /* 0x000000021200780c */ /* 0x000fc80003f05270 */
[----:B------:R-:W-:Y:S02]  /*11660*/  SEL R0, RZ, 0x1, P0 ;  /* 0x00000001ff007807 */ /* 0x000fe40000000000 */
[----:B------:R-:W-:Y:S01]  /*11670*/  SEL R18, R18, RZ, P0 ;  /* 0x000000ff12127207 */ /* 0x000fe20000000000 */
[----:B----4-:R-:W-:Y:S01]  /*11680*/  VIADD R5, R5, UR37 ;  /* 0x0000002505057c36 */ /* 0x010fe20008000000 */
[----:B-----5:R-:W-:-:S04]  /*11690*/  LOP3.LUT R4, R4, R0, RZ, 0x3c, !PT ;  /* 0x0000000004047212 */ /* 0x020fc800078e3cff */
[----:B------:R1:W-:Y:S01]  /*116a0*/  STL [R1+0x28], R5 ;  /* 0x0000280501007387 */ /* 0x0003e20000100800 */
[----:B------:R-:W-:Y:S01]  /*116b0*/  ISETP.GE.AND P1, PT, R5, UR4, PT ;  /* 0x0000000405007c0c */ /* 0x000fe2000bf26270 */
[----:B--2---:R-:W-:-:S05]  /*116c0*/  VIADD R3, R3, 0x1 ;  /* 0x0000000103037836 */ /* 0x004fca0000000000 */
[----:B------:R1:W-:Y:S04]  /*116d0*/  STL [R1+0x30], R3 ;  /* 0x0000300301007387 */ /* 0x0003e80000100800 */
[----:B------:R1:W-:Y:S03]  /*116e0*/  STL [R1], R4 ;  /* 0x0000000401007387 */ /* 0x0003e60000100800 */
[----:B------:R-:W-:Y:S05]  /*116f0*/  @!P1 BRA `(.L_x_125) ;  /* 0xffffffb400d89947 */ /* 0x000fea000383ffff */
[----:B------:R-:W-:-:S07]  /*11700*/  LOP3.LUT R2, R3, 0x1, RZ, 0xc, !PT ;  /* 0x0000000103027812 */ /* 0x000fce00078e0cff */
.L_x_38:
[----:B01----:R-:W0:Y:S01]  /*11710*/  S2R R3, SR_CgaCtaId ;  /* 0x0000000000037919 */ /* 0x003e220000008800 */
[----:B------:R-:W-:Y:S01]  /*11720*/  MOV R0, 0x400 ;  /* 0x0000040000007802 */ /* 0x000fe20000000f00 */
[----:B------:R-:W-:Y:S03]  /*11730*/  BSSY B0, `(.L_x_126) ;  /* 0x0000005000007945 */ /* 0x000fe60003800000 */
[----:B0-----:R-:W-:Y:S02]  /*11740*/  LEA R0, R3, R0, 0x18 ;  /* 0x0000000003007211 */ /* 0x001fe400078ec0ff */
[----:B------:R-:W-:-:S04]  /*11750*/  SHF.L.U32 R3, R2, 0x1f, RZ ;  /* 0x0000001f02037819 */ /* 0x000fc800000006ff */
[----:B------:R-:W0:Y:S02]  /*11760*/  SYNCS.PHASECHK.TRANS64.TRYWAIT P0, [R0+URZ+0x38820], R3 ;  /* 0x03882003000075a7 */ /* 0x000e24000800017f */
[----:B0-----:R-:W-:Y:S05]  /*11770*/  @!P0 BRA `(.L_x_127) ;  /* 0x00000014002c8947 */ /* 0x001fea0003800000 */
.L_x_171:
[----:B------:R-:W-:Y:S05]  /*11780*/  BSYNC B0 ;  /* 0x0000000000007941 */ /* 0x000fea0003800000 */
.L_x_126:
[----:B------:R-:W-:-:S03]  /*11790*/  UMOV UR4, 0xffffffff ;  /* 0xffffffff00047882 */ /* 0x000fc60000000000 */
[----:B------:R-:W-:Y:S05]  /*117a0*/  BRA.DIV UR4, `(.L_x_128) ;  /* 0x0000001604347947 */ /* 0x000fea000b800000 */
[----:B------:R-:W1:Y:S02]  /*117b0*/  S2R R2, SR_TID.X ;  /* 0x0000000000027919 */ /* 0x000e640000002100 */
[----:B-1----:R-:W-:-:S04]  /*117c0*/  SHF.R.U32.HI R2, RZ, 0x5, R2 ;  /* 0x00000005ff027819 */ /* 0x002fc80000011602 */
[----:B------:R-:W-:-:S05]  /*117d0*/  LOP3.LUT R2, R2, 0x3, RZ, 0xc0, !PT ;  /* 0x0000000302027812 */ /* 0x000fca00078ec0ff */
[----:B------:R1:W2:Y:S02]  /*117e0*/  SHFL.IDX PT, R14, R2, RZ, 0x1f ;  /* 0x00001fff020e7589 */ /* 0x0002a400000e0000 */
.L_x_174:
[----:B--2---:R-:W-:Y:S01]  /*117f0*/  ISETP.NE.AND P0, PT, R14, RZ, PT ;  /* 0x000000ff0e00720c */ /* 0x004fe20003f05270 */
[----:B------:R-:W-:-:S12]  /*11800*/  BSSY B0, `(.L_x_129) ;  /* 0x0000027000007945 */ /* 0x000fd80003800000 */
[----:B------:R-:W-:Y:S05]  /*11810*/  @P0 BRA `(.L_x_130) ;  /* 0x0000000000940947 */ /* 0x000fea0003800000 */
[----:B------:R-:W-:-:S03]  /*11820*/  UMOV UR4, 0xffffffff ;  /* 0xffffffff00047882 */ /* 0x000fc60000000000 */
[----:B------:R-:W-:Y:S05]  /*11830*/  BRA.DIV UR4, `(.L_x_131) ;  /* 0x0000001604447947 */ /* 0x000fea000b800000 */
[----:B------:R-:W-:-:S13]  /*11840*/  ELECT P6, URZ, PT ;  /* 0x00000000003f782f */ /* 0x000fda00038c0000 */
.L_x_177:
[----:B------:R-:W-:Y:S05]  /*11850*/  @!P6 BRA `(.L_x_130) ;  /* 0x000000000084e947 */ /* 0x000fea0003800000 */
[----:B-1----:R-:W2:Y:S02]  /*11860*/  LDL R2, [R1+0x34] ;  /* 0x0000340001027983 */ /* 0x002ea40000100800 */
[----:B--2---:R-:W-:-:S13]  /*11870*/  R2UR UR4, R2 ;  /* 0x00000000020472ca */ /* 0x004fda00000e0000 */
[----:B------:R-:W-:-:S06]  /*11880*/  ULOP3.LUT UR4, UR4, 0x2, URZ, 0xfc, !UPT ;  /* 0x0000000204047892 */ /* 0x000fcc000f8efc3f */
[----:B------:R-:W-:-:S05]  /*11890*/  IMAD.U32 R2, RZ, RZ, UR4 ;  /* 0x00000004ff027e24 */ /* 0x000fca000f8e00ff */
[----:B------:R-:W-:-:S13]  /*118a0*/  ISETP.NE.AND P2, PT, R2, 0x3, PT ;  /* 0x000000030200780c */ /* 0x000fda0003f45270 */
[----:B------:R-:W-:Y:S05]  /*118b0*/  @!P2 BRA `(.L_x_132) ;  /* 0x000000000004a947 */ /* 0x000fea0003800000 */
[----:B------:R-:W-:Y:S01]  /*118c0*/  BPT.TRAP 0x1 ;  /* 0x000000040000795c */ /* 0x000fe20000300000 */
.L_x_132:
[----:B------:R-:W2:Y:S01]  /*118d0*/  LDL.LU R7, [R1] ;  /* 0x0000000001077983 */ /* 0x000ea20000300800 */
[----:B0-----:R-:W-:Y:S02]  /*118e0*/  VIADD R3, R0, 0x38840 ;  /* 0x0003884000037836 */ /* 0x001fe40000000000 */
[C---:B------:R-:W-:Y:S02]  /*118f0*/  VIADD R2, R18.reuse, 0x1 ;  /* 0x0000000112027836 */ /* 0x040fe40000000000 */
[----:B------:R-:W-:-:S03]  /*11900*/  IMAD R6, R18, 0x8, R3 ;  /* 0x0000000812067824 */ /* 0x000fc600078e0203 */
[----:B------:R-:W-:-:S04]  /*11910*/  ISETP.NE.AND P1, PT, R2, 0x2, PT ;  /* 0x000000020200780c */ /* 0x000fc80003f25270 */
[----:B------:R-:W-:Y:S02]  /*11920*/  SEL R4, RZ, 0x1, P1 ;  /* 0x00000001ff047807 */ /* 0x000fe40000800000 */
[C---:B--2---:R-:W-:Y:S02]  /*11930*/  SHF.L.U32 R5, R7.reuse, 0x1f, RZ ;  /* 0x0000001f07057819 */ /* 0x044fe400000006ff */
[----:B------:R-:W-:Y:S02]  /*11940*/  LOP3.LUT R7, R7, R4, RZ, 0x3c, !PT ;  /* 0x0000000407077212 */ /* 0x000fe400078e3cff */
[----:B------:R-:W0:Y:S01]  /*11950*/  SYNCS.PHASECHK.TRANS64.TRYWAIT P0, [R6+URZ], R5 ;  /* 0x00000005060075a7 */ /* 0x000e22000800017f */
[----:B------:R-:W-:Y:S02]  /*11960*/  SEL R4, R2, RZ, P1 ;  /* 0x000000ff02047207 */ /* 0x000fe40000800000 */
[----:B------:R-:W-:Y:S02]  /*11970*/  SHF.L.U32 R2, R7, 0x1f, RZ ;  /* 0x0000001f07027819 */ /* 0x000fe400000006ff */
[----:B------:R-:W-:Y:S01]  /*11980*/  LEA R3, R4, R3, 0x3 ;  /* 0x0000000304037211 */ /* 0x000fe200078e18ff */
[----:B0-----:R-:W-:Y:S06]  /*11990*/  @!P0 BRA `(.L_x_133) ;  /* 0x00000014000c8947 */ /* 0x001fec0003800000 */
.L_x_178:
[----:B------:R-:W1:Y:S02]  /*119a0*/  SYNCS.PHASECHK.TRANS64.TRYWAIT P0, [R3+URZ], R2 ;  /* 0x00000002030075a7 */ /* 0x000e64000800017f */
[----:B-1----:R-:W-:Y:S05]  /*119b0*/  @!P0 BRA `(.L_x_134) ;  /* 0x0000001400188947 */ /* 0x002fea0003800000 */
.L_x_179:
[----:B------:R-:W-:Y:S05]  /*119c0*/  @!P2 BRA `(.L_x_135) ;  /* 0x000000000004a947 */ /* 0x000fea0003800000 */
[----:B------:R-:W-:Y:S01]  /*119d0*/  BPT.TRAP 0x1 ;  /* 0x000000040000795c */ /* 0x000fe20000300000 */
.L_x_135:
[----:B-1----:R-:W-:-:S04]  /*119e0*/  VIADD R3, R0, 0x38860 ;  /* 0x0003886000037836 */ /* 0x002fc80000000000 */
[----:B------:R-:W-:-:S04]  /*119f0*/  IMAD R18, R18, 0x8, R3 ;  /* 0x0000000812127824 */ /* 0x000fc800078e0203 */
[----:B------:R-:W1:Y:S02]  /*11a00*/  SYNCS.PHASECHK.TRANS64.TRYWAIT P0, [R18+URZ], R5 ;  /* 0x00000005120075a7 */ /* 0x000e64000800017f */
[----:B-1----:R-:W-:Y:S05]  /*11a10*/  @!P0 BRA `(.L_x_136) ;  /* 0x0000001400148947 */ /* 0x002fea0003800000 */
.L_x_180:
[----:B------:R-:W-:-:S07]  /*11a20*/  IMAD R3, R4, 0x8, R3 ;  /* 0x0000000804037824 */ /* 0x000fce00078e0203 */
.L_x_137:
[----:B--2---:R2:W4:Y:S02]  /*11a30*/  SYNCS.PHASECHK.TRANS64.TRYWAIT P0, [R3+URZ], R2 ;  /* 0x00000002030075a7 */ /* 0x004524000800017f */
[----:B----4-:R-:W-:Y:S05]  /*11a40*/  @!P0 NANOSLEEP.SYNCS 0x989680 ;  /* 0x009896800000895d */ /* 0x010fea0003900000 */
[----:B------:R-:W4:Y:S02]  /*11a50*/  @!P0 SYNCS.PHASECHK.TRANS64 P0, [R3+URZ], R2 ;  /* 0x00000002030085a7 */ /* 0x000f24000800007f */
[----:B----4-:R-:W-:Y:S05]  /*11a60*/  @!P0 BRA `(.L_x_137) ;  /* 0xfffffffc00f08947 */ /* 0x010fea000383ffff */
.L_x_130:
[----:B------:R-:W-:Y:S05]  /*11a70*/  BSYNC B0 ;  /* 0x0000000000007941 */ /* 0x000fea0003800000 */
.L_x_129:
[----:B------:R-:W-:Y:S05]  /*11a80*/  EXIT ;  /* 0x000000000000794d */ /* 0x000fea0003800000 */
.L_x_10:
[----:B0-----:R-:W-:-:S04]  /*11a90*/  IMAD.U32 R3, RZ, RZ, UR36 ;  /* 0x00000024ff037e24 */ /* 0x001fc8000f8e00ff */
[----:B------:R0:W1:Y:S03]  /*11aa0*/  SYNCS.PHASECHK.TRANS64.TRYWAIT P1, [R3+URZ+0x38800], R0 ;  /* 0x03880000030075a7 */ /* 0x000066000802017f */
[----:B-1----:R-:W-:Y:S05]  /*11ab0*/  @!P1 NANOSLEEP.SYNCS 0x989680 ;  /* 0x009896800000995d */ /* 0x002fea0003900000 */
[----:B------:R-:W1:Y:S02]  /*11ac0*/  @!P1 SYNCS.PHASECHK.TRANS64 P1, [R3+URZ+0x38800], R0 ;  /* 0x03880000030095a7 */ /* 0x000e64000802007f */
[----:B-1----:R-:W-:Y:S05]  /*11ad0*/  @!P1 BRA `(.L_x_10) ;  /* 0xfffffffc00ec9947 */ /* 0x002fea000383ffff */
[----:B------:R-:W-:Y:S05]  /*11ae0*/  BRA `(.L_x_138) ;  /* 0xfffffef400dc7947 */ /* 0x000fea000383ffff */
.L_x_14:
[----:B-1----:R1:W2:Y:S02]  /*11af0*/  SYNCS.PHASECHK.TRANS64.TRYWAIT P2, [R0+URZ+0x38830], R3 ;  /* 0x03883003000075a7 */ /* 0x0022a4000804017f */
[----:B--2---:R-:W-:Y:S05]  /*11b00*/  @!P2 NANOSLEEP.SYNCS 0x989680 ;  /* 0x009896800000a95d */ /* 0x004fea0003900000 */
[----:B------:R-:W2:Y:S02]  /*11b10*/  @!P2 SYNCS.PHASECHK.TRANS64 P2, [R0+URZ+0x38830], R3 ;  /* 0x038830030000a5a7 */ /* 0x000ea4000804007f */
[----:B--2---:R-:W-:Y:S05]  /*11b20*/  @!P2 BRA `(.L_x_14) ;  /* 0xfffffffc00f0a947 */ /* 0x004fea000383ffff */
[----:B------:R-:W-:Y:S05]  /*11b30*/  BRA `(.L_x_13) ;  /* 0xfffffef8000c7947 */ /* 0x000fea000383ffff */
.L_x_19:
[----:B------:R-:W-:-:S13]  /*11b40*/  R2UR UR4, R223 ;  /* 0x00000000df0472ca */ /* 0x000fda00000e0000 */
[----:B-1----:R-:W-:-:S04]  /*11b50*/  IMAD.U32 R4, RZ, RZ, UR4 ;  /* 0x00000004ff047e24 */ /* 0x002fc8000f8e00ff */
[----:B------:R1:W2:Y:S03]  /*11b60*/  SYNCS.PHASECHK.TRANS64.TRYWAIT P2, [R4+URZ+0x38830], R3 ;  /* 0x03883003040075a7 */ /* 0x0002a6000804017f */
[----:B--2---:R-:W-:Y:S05]  /*11b70*/  @!P2 NANOSLEEP.SYNCS 0x989680 ;  /* 0x009896800000a95d */ /* 0x004fea0003900000 */
[----:B------:R-:W2:Y:S02]  /*11b80*/  @!P2 SYNCS.PHASECHK.TRANS64 P2, [R4+URZ+0x38830], R3 ;  /* 0x038830030400a5a7 */ /* 0x000ea4000804007f */
[----:B--2---:R-:W-:Y:S05]  /*11b90*/  @!P2 BRA `(.L_x_19) ;  /* 0xfffffffc00e8a947 */ /* 0x004fea000383ffff */
[----:B------:R-:W-:Y:S05]  /*11ba0*/  BRA `(.L_x_18) ;  /* 0xffffff3c00bc7947 */ /* 0x000fea000383ffff */
.L_x_23:
[----:B01----:R-:W-:-:S04]  /*11bb0*/  IMAD.U32 R3, RZ, RZ, UR4 ;  /* 0x00000004ff037e24 */ /* 0x003fc8000f8e00ff */
[----:B------:R0:W1:Y:S03]  /*11bc0*/  SYNCS.PHASECHK.TRANS64.TRYWAIT P2, [R3+URZ+0x38850], R0 ;  /* 0x03885000030075a7 */ /* 0x000066000804017f */
[----:B-1----:R-:W-:Y:S05]  /*11bd0*/  @!P2 NANOSLEEP.SYNCS 0x989680 ;  /* 0x009896800000a95d */ /* 0x002fea0003900000 */
[----:B------:R-:W1:Y:S02]  /*11be0*/  @!P2 SYNCS.PHASECHK.TRANS64 P2, [R3+URZ+0x38850], R0 ;  /* 0x038850000300a5a7 */ /* 0x000e64000804007f */
[----:B-1----:R-:W-:Y:S05]  /*11bf0*/  @!P2 BRA `(.L_x_23) ;  /* 0xfffffffc00eca947 */ /* 0x002fea000383ffff */
[----:B------:R-:W-:Y:S05]  /*11c00*/  BRA `(.L_x_22) ;  /* 0xffffff6400e07947 */ /* 0x000fea000383ffff */
.L_x_28:
[----:B-1----:R-:W-:-:S04]  /*11c10*/  IMAD.U32 R7, RZ, RZ, UR12 ;  /* 0x0000000cff077e24 */ /* 0x002fc8000f8e00ff */
[----:B------:R1:W2:Y:S03]  /*11c20*/  SYNCS.PHASECHK.TRANS64.TRYWAIT P0, [R7+URZ+0x38850], R0 ;  /* 0x03885000070075a7 */ /* 0x0002a6000800017f */
[----:B--2---:R-:W-:Y:S05]  /*11c30*/  @!P0 NANOSLEEP.SYNCS 0x989680 ;  /* 0x009896800000895d */ /* 0x004fea0003900000 */
[----:B------:R-:W2:Y:S02]  /*11c40*/  @!P0 SYNCS.PHASECHK.TRANS64 P0, [R7+URZ+0x38850], R0 ;  /* 0x03885000070085a7 */ /* 0x000ea4000800007f */
[----:B--2---:R-:W-:Y:S05]  /*11c50*/  @!P0 BRA `(.L_x_28) ;  /* 0xfffffffc00ec8947 */ /* 0x004fea000383ffff */
[----:B------:R-:W-:Y:S05]  /*11c60*/  BRA `(.L_x_27) ;  /* 0xffffff8400307947 */ /* 0x000fea000383ffff */
.L_x_42:
[----:B-1----:R-:W1:Y:S01]  /*11c70*/  S2R R0, SR_TID.X ;  /* 0x0000000000007919 */ /* 0x002e620000002100 */
[----:B------:R-:W-:Y:S01]  /*11c80*/  BSSY B0, `(.L_x_139) ;  /* 0x000000a000007945 */ /* 0x000fe20003800000 */
[----:B------:R-:W-:Y:S01]  /*11c90*/  MOV R12, RZ ;  /* 0x000000ff000c7202 */ /* 0x000fe20000000f00 */
[----:B------:R-:W-:Y:S02]  /*11ca0*/  IMAD.MOV.U32 R11, RZ, RZ, 0x1f ;  /* 0x0000001fff0b7424 */ /* 0x000fe400078e00ff */
[----:B------:R-:W-:Y:S01]  /*11cb0*/  IMAD.MOV.U32 R15, RZ, RZ, -0x1 ;  /* 0xffffffffff0f7424 */ /* 0x000fe200078e00ff */
[----:B-1----:R-:W-:-:S04]  /*11cc0*/  SHF.R.U32.HI R0, RZ, 0x5, R0 ;  /* 0x00000005ff007819 */ /* 0x002fc80000011600 */
[----:B------:R-:W-:-:S05]  /*11cd0*/  LOP3.LUT R0, R0, 0x3, RZ, 0xc0, !PT ;  /* 0x0000000300007812 */ /* 0x000fca00078ec0ff */
[----:B------:R-:W-:-:S07]  /*11ce0*/  IMAD.MOV.U32 R13, RZ, RZ, R0 ;  /* 0x000000ffff0d7224 */ /* 0x000fce00078e0000 */
[----:B0-----:R-:W-:Y:S05]  /*11cf0*/  WARPSYNC.COLLECTIVE R15, `(.L_x_140) ;  /* 0x000000000f087348 */ /* 0x001fea0003c00000 */
[----:B------:R1:W2:Y:S02]  /*11d00*/  SHFL.IDX P6, R14, R13, R12, R11 ;  /* 0x0000000c0d0e7389 */ /* 0x0002a400000c000b */
[----:B012---:R-:W-:Y:S01]  /*11d10*/  ENDCOLLECTIVE ;  /* 0x000000000000791b */ /* 0x007fe20003800000 */
.L_x_140:
[----:B------:R-:W-:Y:S05]  /*11d20*/  BSYNC B0 ;  /* 0x0000000000007941 */ /* 0x000fea0003800000 */
.L_x_139:
[----:B------:R-:W-:Y:S05]  /*11d30*/  BRA `(.L_x_141) ;  /* 0xffffffb800047947 */ /* 0x000fea000383ffff */
.L_x_44:
[----:B------:R-:W-:Y:S01]  /*11d40*/  BSSY B0, `(.L_x_142) ;  /* 0x0000006000007945 */ /* 0x000fe20003800000 */
[----:B------:R-:W-:-:S07]  /*11d50*/  IMAD.MOV.U32 R15, RZ, RZ, -0x1 ;  /* 0xffffffffff0f7424 */ /* 0x000fce00078e00ff */
[----:B01----:R-:W-:Y:S05]  /*11d60*/  WARPSYNC.COLLECTIVE R15, `(.L_x_143) ;  /* 0x000000000f0c7348 */ /* 0x003fea0003c00000 */
[----:B------:R-:W-:Y:S02]  /*11d70*/  ELECT P6, UR62, PT ;  /* 0x00000000003e782f */ /* 0x000fe400038c0000 */
[----:B------:R-:W-:Y:S01]  /*11d80*/  MOV R14, UR62 ;  /* 0x0000003e000e7c02 */ /* 0x000fe20008000f00 */
[----:B01----:R-:W-:Y:S10]  /*11d90*/  ENDCOLLECTIVE ;  /* 0x000000000000791b */ /* 0x003ff40003800000 */
.L_x_143:
[----:B------:R-:W-:Y:S05]  /*11da0*/  BSYNC B0 ;  /* 0x0000000000007941 */ /* 0x000fea0003800000 */
.L_x_142:
[----:B------:R-:W-:Y:S05]  /*11db0*/  BRA `(.L_x_144) ;  /* 0xffffffb800047947 */ /* 0x000fea000383ffff */
.L_x_46:
[----:B-1----:R1:W3:Y:S02]  /*11dc0*/  SYNCS.PHASECHK.TRANS64.TRYWAIT P0, [R0+URZ+0x38840], R2 ;  /* 0x03884002000075a7 */ /* 0x0022e4000800017f */
[----:B---3--:R-:W-:Y:S05]  /*11dd0*/  @!P0 NANOSLEEP.SYNCS 0x989680 ;  /* 0x009896800000895d */ /* 0x008fea0003900000 */
[----:B------:R-:W3:Y:S02]  /*11de0*/  @!P0 SYNCS.PHASECHK.TRANS64 P0, [R0+URZ+0x38840], R2 ;  /* 0x03884002000085a7 */ /* 0x000ee4000800007f */
[----:B---3--:R-:W-:Y:S05]  /*11df0*/  @!P0 BRA `(.L_x_46) ;  /* 0xfffffffc00f08947 */ /* 0x008fea000383ffff */
[----:B------:R-:W-:Y:S05]  /*11e00*/  BRA `(.L_x_145) ;  /* 0xffffffb800647947 */ /* 0x000fea000383ffff */
.L_x_49:
[----:B------:R-:W-:Y:S01]  /*11e10*/  IMAD.MOV.U32 R13, RZ, RZ, R3 ;  /* 0x000000ffff0d7224 */ /* 0x000fe200078e0003 */
[----:B------:R-:W0:Y:S01]  /*11e20*/  S2R R6, SR_TID.X ;  /* 0x0000000000067919 */ /* 0x000e220000002100 */
[----:B------:R-:W-:Y:S02]  /*11e30*/  IMAD.MOV.U32 R12, RZ, RZ, RZ ;  /* 0x000000ffff0c7224 */ /* 0x000fe400078e00ff */
[----:B------:R-:W-:Y:S02]  /*11e40*/  IMAD.MOV.U32 R11, RZ, RZ, 0x181f ;  /* 0x0000181fff0b7424 */ /* 0x000fe400078e00ff */
[----:B------:R-:W-:-:S07]  /*11e50*/  IMAD.MOV.U32 R15, RZ, RZ, -0x1 ;  /* 0xffffffffff0f7424 */ /* 0x000fce00078e00ff */
[----:B0----5:R-:W-:Y:S05]  /*11e60*/  WARPSYNC.COLLECTIVE R15, `(.L_x_146) ;  /* 0x000000000f087348 */ /* 0x021fea0003c00000 */
[----:B------:R1:W2:Y:S02]  /*11e70*/  SHFL.IDX P6, R14, R13, R12, R11 ;  /* 0x0000000c0d0e7389 */ /* 0x0002a400000c000b */
[----:B012--5:R-:W-:Y:S01]  /*11e80*/  ENDCOLLECTIVE ;  /* 0x000000000000791b */ /* 0x027fe20003800000 */
.L_x_146:
[----:B------:R-:W-:Y:S02]  /*11e90*/  MOV R13, R4 ;  /* 0x00000004000d7202 */ /* 0x000fe40000000f00 */
[----:B------:R-:W-:Y:S01]  /*11ea0*/  LOP3.LUT R6, R6, 0x7f, RZ, 0xc0, !PT ;  /* 0x0000007f06067812 */ /* 0x000fe200078ec0ff */
[----:B------:R-:W-:-:S07]  /*11eb0*/  IMAD.MOV.U32 R7, RZ, RZ, R14 ;  /* 0x000000ffff077224 */ /* 0x000fce00078e000e */
[----:B------:R-:W-:Y:S05]  /*11ec0*/  WARPSYNC.COLLECTIVE R15, `(.L_x_147) ;  /* 0x000000000f087348 */ /* 0x000fea0003c00000 */
[----:B------:R0:W1:Y:S02]  /*11ed0*/  SHFL.IDX P6, R14, R13, R12, R11 ;  /* 0x0000000c0d0e7389 */ /* 0x00006400000c000b */
[----:B01----:R-:W-:Y:S01]  /*11ee0*/  ENDCOLLECTIVE ;  /* 0x000000000000791b */ /* 0x003fe20003800000 */
.L_x_147:
[----:B------:R-:W-:Y:S01]  /*11ef0*/  SHF.R.U32.HI R0, RZ, 0x3, R6 ;  /* 0x00000003ff007819 */ /* 0x000fe20000011606 */
[----:B------:R-:W-:Y:S01]  /*11f00*/  ULDC UR4, c[0x0][0x288] ;  /* 0x0000a20000047ab9 */ /* 0x000fe20000000800 */
[----:B------:R-:W-:Y:S01]  /*11f10*/  ULDC.64 UR6, c[0x0][0x208] ;  /* 0x0000820000067ab9 */ /* 0x000fe20000000a00 */
[----:B------:R-:W-:Y:S02]  /*11f20*/  IMAD R2, R8, UR4, RZ ;  /* 0x0000000408027c24 */ /* 0x000fe4000f8e02ff */
[----:B------:R-:W-:-:S04]  /*11f30*/  IMAD.IADD R0, R0, 0x1, R5 ;  /* 0x0000000100007824 */ /* 0x000fc800078e0205 */
[C---:B------:R-:W-:Y:S01]  /*11f40*/  VIADD R5, R0.reuse, 0x10 ;  /* 0x0000001000057836 */ /* 0x040fe20000000000 */
[----:B------:R-:W-:Y:S01]  /*11f50*/  ISETP.GE.AND P4, PT, R0, R2, PT ;  /* 0x000000020000720c */ /* 0x000fe20003f86270 */
[----:B------:R-:W-:Y:S02]  /*11f60*/  IMAD.MOV.U32 R13, RZ, RZ, R3 ;  /* 0x000000ffff0d7224 */ /* 0x000fe400078e0003 */
[----:B------:R-:W-:Y:S02]  /*11f70*/  IMAD.MOV.U32 R12, RZ, RZ, 0x1 ;  /* 0x00000001ff0c7424 */ /* 0x000fe400078e00ff */
[----:B------:R-:W-:-:S08]  /*11f80*/  IMAD.MOV.U32 R6, RZ, RZ, R14 ;  /* 0x000000ffff067224 */ /* 0x000fd000078e000e */
[----:B------:R-:W-:-:S05]  /*11f90*/  @!P4 LEA R6, P5, R10, R6, 0x1 ;  /* 0x000000060a06c211 */ /* 0x000fca00078a08ff */
[----:B------:R-:W-:-:S05]  /*11fa0*/  @!P4 IMAD.X R7, RZ, RZ, R7, P5 ;  /* 0x000000ffff07c224 */ /* 0x000fca00028e0607 */
[----:B------:R-:W-:Y:S01]  /*11fb0*/  @!PT LDS RZ, [RZ] ;  /* 0x00000000fffff984 */ /* 0x000fe20000000800 */
[----:B------:R-:W-:Y:S01]  /*11fc0*/  @!PT LDS RZ, [RZ] ;  /* 0x00000000fffff984 */ /* 0x000fe20000000800 */
[----:B------:R-:W-:Y:S01]  /*11fd0*/  @!PT LDS RZ, [RZ] ;  /* 0x00000000fffff984 */ /* 0x000fe20000000800 */
[----:B------:R0:W-:Y:S04]  /*11fe0*/  @!P4 LDGSTS.E.BYPASS.LTC128B.128 [R9+0x14400], desc[UR6][R6.64], !P0 ;  /* 0x144000000609cfae */ /* 0x0001e8000c101d46 */
[----:B------:R0:W-:Y:S04]  /*11ff0*/  @!P4 LDGSTS.E.BYPASS.LTC128B.128 [R9+0x18400], desc[UR6][R6.64+0x80], !P1 ;  /* 0x184000800609cfae */ /* 0x0001e8000c901d46 */
[----:B------:R0:W-:Y:S04]  /*12000*/  @!P4 LDGSTS.E.BYPASS.LTC128B.128 [R9+0x1c400], desc[UR6][R6.64+0x100], !P2 ;  /* 0x1c4001000609cfae */ /* 0x0001e8000d101d46 */
[----:B------:R0:W-:Y:S01]  /*12010*/  @!P4 LDGSTS.E.BYPASS.LTC128B.128 [R9+0x20400], desc[UR6][R6.64+0x180], !P3 ;  /* 0x204001800609cfae */ /* 0x0001e2000d901d46 */
[----:B------:R-:W-:-:S13]  /*12020*/  ISETP.GE.AND P4, PT, R5, R2, PT ;  /* 0x000000020500720c */ /* 0x000fda0003f86270 */
[----:B0-----:R-:W-:Y:S05]  /*12030*/  WARPSYNC.COLLECTIVE R15, `(.L_x_148) ;  /* 0x000000000f087348 */ /* 0x001fea0003c00000 */
[----:B------:R1:W2:Y:S02]  /*12040*/  SHFL.IDX P6, R14, R13, R12, R11 ;  /* 0x0000000c0d0e7389 */ /* 0x0002a400000c000b */
[----:B012---:R-:W-:Y:S01]  /*12050*/  ENDCOLLECTIVE ;  /* 0x000000000000791b */ /* 0x007fe20003800000 */
.L_x_148:
[----:B------:R-:W-:Y:S02]  /*12060*/  IMAD.MOV.U32 R13, RZ, RZ, R4 ;  /* 0x000000ffff0d7224 */ /* 0x000fe400078e0004 */
[----:B------:R-:W-:-:S07]  /*12070*/  IMAD.MOV.U32 R5, RZ, RZ, R14 ;  /* 0x000000ffff057224 */ /* 0x000fce00078e000e */
[----:B------:R-:W-:Y:S05]  /*12080*/  WARPSYNC.COLLECTIVE R15, `(.L_x_149) ;  /* 0x000000000f087348 */ /* 0x000fea0003c00000 */
[----:B------:R0:W1:Y:S02]  /*12090*/  SHFL.IDX P6, R14, R13, R12, R11 ;  /* 0x0000000c0d0e7389 */ /* 0x00006400000c000b */
[----:B01----:R-:W-:Y:S01]  /*120a0*/  ENDCOLLECTIVE ;  /* 0x000000000000791b */ /* 0x003fe20003800000 */
.L_x_149:
[----:B------:R-:W-:Y:S01]  /*120b0*/  ULDC.64 UR4, c[0x0][0x208] ;  /* 0x0000820000047ab9 */ /* 0x000fe20000000a00 */
[----:B------:R-:W-:Y:S02]  /*120c0*/  IMAD.MOV.U32 R13, RZ, RZ, R3 ;  /* 0x000000ffff0d7224 */ /* 0x000fe400078e0003 */
[----:B------:R-:W-:Y:S01]  /*120d0*/  IMAD.MOV.U32 R12, RZ, RZ, 0x2 ;  /* 0x00000002ff0c7424 */ /* 0x000fe200078e00ff */
[----:B------:R-:W-:-:S04]  /*120e0*/  MOV R6, R14 ;  /* 0x0000000e00067202 */ /* 0x000fc80000000f00 */
[----:B------:R-:W-:-:S05]  /*120f0*/  @!P4 LEA R6, P5, R10, R6, 0x1 ;  /* 0x000000060a06c211 */ /* 0x000fca00078a08ff */
[----:B------:R-:W-:-:S04]  /*12100*/  @!P4 IMAD.X R5, RZ, RZ, R5, P5 ;  /* 0x000000ffff05c224 */ /* 0x000fc800028e0605 */
[----:B------:R-:W-:Y:S02]  /*12110*/  @!P4 IMAD.MOV.U32 R7, RZ, RZ, R5 ;  /* 0x000000ffff07c224 */ /* 0x000fe400078e0005 */
[----:B------:R-:W-:-:S03]  /*12120*/  VIADD R5, R0, 0x20 ;  /* 0x0000002000057836 */ /* 0x000fc60000000000 */
        /* <DEDUP_REMOVED lines=11> */
.L_x_150:
[----:B------:R-:W-:Y:S02]  /*121e0*/  IMAD.MOV.U32 R13, RZ, RZ, R4 ;  /* 0x000000ffff0d7224 */ /* 0x000fe400078e0004 */
[----:B------:R-:W-:-:S07]  /*121f0*/  IMAD.MOV.U32 R5, RZ, RZ, R14 ;  /* 0x000000ffff057224 */ /* 0x000fce00078e000e */
[----:B------:R-:W-:Y:S05]  /*12200*/  WARPSYNC.COLLECTIVE R15, `(.L_x_151) ;  /* 0x000000000f087348 */ /* 0x000fea0003c00000 */
[----:B------:R0:W1:Y:S02]  /*12210*/  SHFL.IDX P6, R14, R13, R12, R11 ;  /* 0x0000000c0d0e7389 */ /* 0x00006400000c000b */
[----:B01----:R-:W-:Y:S01]  /*12220*/  ENDCOLLECTIVE ;  /* 0x000000000000791b */ /* 0x003fe20003800000 */
.L_x_151:
[----:B------:R-:W-:Y:S01]  /*12230*/  ULDC.64 UR4, c[0x0][0x208] ;  /* 0x0000820000047ab9 */ /* 0x000fe20000000a00 */
[----:B------:R-:W-:Y:S02]  /*12240*/  IMAD.MOV.U32 R13, RZ, RZ, R3 ;  /* 0x000000ffff0d7224 */ /* 0x000fe400078e0003 */
[----:B------:R-:W-:Y:S02]  /*12250*/  IMAD.MOV.U32 R12, RZ, RZ, 0x3 ;  /* 0x00000003ff0c7424 */ /* 0x000fe400078e00ff */
[----:B------:R-:W-:-:S05]  /*12260*/  IMAD.MOV.U32 R6, RZ, RZ, R14 ;  /* 0x000000ffff067224 */ /* 0x000fca00078e000e */
[----:B------:R-:W-:-:S04]  /*12270*/  @!P4 LEA R6, P5, R10, R6, 0x1 ;  /* 0x000000060a06c211 */ /* 0x000fc800078a08ff */
[----:B------:R-:W-:-:S05]  /*12280*/  @!P4 IADD3.X R5, RZ, R5, RZ, P5, !PT ;  /* 0x00000005ff05c210 */ /* 0x000fca0002ffe4ff */
        /* <DEDUP_REMOVED lines=13> */
.L_x_152:
[----:B------:R-:W-:Y:S02]  /*12360*/  IMAD.MOV.U32 R13, RZ, RZ, R4 ;  /* 0x000000ffff0d7224 */ /* 0x000fe400078e0004 */
[----:B------:R-:W-:-:S07]  /*12370*/  IMAD.MOV.U32 R5, RZ, RZ, R14 ;  /* 0x000000ffff057224 */ /* 0x000fce00078e000e */
[----:B------:R-:W-:Y:S05]  /*12380*/  WARPSYNC.COLLECTIVE R15, `(.L_x_153) ;  /* 0x000000000f087348 */ /* 0x000fea0003c00000 */
[----:B------:R0:W1:Y:S02]  /*12390*/  SHFL.IDX P6, R14, R13, R12, R11 ;  /* 0x0000000c0d0e7389 */ /* 0x00006400000c000b */
[----:B01----:R-:W-:Y:S01]  /*123a0*/  ENDCOLLECTIVE ;  /* 0x000000000000791b */ /* 0x003fe20003800000 */
.L_x_153:
[----:B------:R-:W-:Y:S01]  /*123b0*/  ULDC.64 UR4, c[0x0][0x208] ;  /* 0x0000820000047ab9 */ /* 0x000fe20000000a00 */
[----:B------:R-:W-:Y:S02]  /*123c0*/  IMAD.MOV.U32 R13, RZ, RZ, R3 ;  /* 0x000000ffff0d7224 */ /* 0x000fe400078e0003 */
[----:B------:R-:W-:Y:S02]  /*123d0*/  IMAD.MOV.U32 R12, RZ, RZ, 0x4 ;  /* 0x00000004ff0c7424 */ /* 0x000fe400078e00ff */
[----:B------:R-:W-:-:S05]  /*123e0*/  IMAD.MOV.U32 R6, RZ, RZ, R14 ;  /* 0x000000ffff067224 */ /* 0x000fca00078e000e */
[----:B------:R-:W-:-:S05]  /*123f0*/  @!P4 LEA R6, P5, R10, R6, 0x1 ;  /* 0x000000060a06c211 */ /* 0x000fca00078a08ff */
[----:B------:R-:W-:-:S05]  /*12400*/  @!P4 IMAD.X R5, RZ, RZ, R5, P5 ;  /* 0x000000ffff05c224 */ /* 0x000fca00028e0605 */
[----:B------:R-:W-:Y:S01]  /*12410*/  @!P4 MOV R7, R5 ;  /* 0x000000050007c202 */ /* 0x000fe20000000f00 */
[----:B------:R-:W-:-:S04]  /*12420*/  VIADD R5, R0, 0x40 ;  /* 0x0000004000057836 */ /* 0x000fc80000000000 */
        /* <DEDUP_REMOVED lines=11> */
.L_x_154:
[----:B------:R-:W-:Y:S02]  /*124e0*/  IMAD.MOV.U32 R13, RZ, RZ, R4 ;  /* 0x000000ffff0d7224 */ /* 0x000fe400078e0004 */
[----:B------:R-:W-:-:S07]  /*124f0*/  IMAD.MOV.U32 R5, RZ, RZ, R14 ;  /* 0x000000ffff057224 */ /* 0x000fce00078e000e */
[----:B------:R-:W-:Y:S05]  /*12500*/  WARPSYNC.COLLECTIVE R15, `(.L_x_155) ;  /* 0x000000000f087348 */ /* 0x000fea0003c00000 */
[----:B------:R0:W1:Y:S02]  /*12510*/  SHFL.IDX P6, R14, R13, R12, R11 ;  /* 0x0000000c0d0e7389 */ /* 0x00006400000c000b */
[----:B01----:R-:W-:Y:S01]  /*12520*/  ENDCOLLECTIVE ;  /* 0x000000000000791b */ /* 0x003fe20003800000 */
.L_x_155:
[----:B------:R-:W-:Y:S01]  /*12530*/  ULDC.64 UR4, c[0x0][0x208] ;  /* 0x0000820000047ab9 */ /* 0x000fe20000000a00 */
[----:B------:R-:W-:Y:S02]  /*12540*/  IMAD.MOV.U32 R13, RZ, RZ, R3 ;  /* 0x000000ffff0d7224 */ /* 0x000fe400078e0003 */
[----:B------:R-:W-:Y:S02]  /*12550*/  IMAD.MOV.U32 R12, RZ, RZ, 0x5 ;  /* 0x00000005ff0c7424 */ /* 0x000fe400078e00ff */
[----:B------:R-:W-:-:S05]  /*12560*/  IMAD.MOV.U32 R6, RZ, RZ, R14 ;  /* 0x000000ffff067224 */ /* 0x000fca00078e000e */
[----:B------:R-:W-:-:S05]  /*12570*/  @!P4 LEA R6, P5, R10, R6, 0x1 ;  /* 0x000000060a06c211 */ /* 0x000fca00078a08ff */
[----:B------:R-:W-:-:S04]  /*12580*/  @!P4 IMAD.X R5, RZ, RZ, R5, P5 ;  /* 0x000000ffff05c224 */ /* 0x000fc800028e0605 */
[----:B------:R-:W-:Y:S01]  /*12590*/  @!P4 IMAD.MOV.U32 R7, RZ, RZ, R5 ;  /* 0x000000ffff07c224 */ /* 0x000fe200078e0005 */
[----:B------:R-:W-:-:S04]  /*125a0*/  IADD3 R5, R0, 0x50, RZ ;  /* 0x0000005000057810 */ /* 0x000fc80007ffe0ff */
        /* <DEDUP_REMOVED lines=11> */
.L_x_156:
[----:B------:R-:W-:Y:S02]  /*12660*/  IMAD.MOV.U32 R13, RZ, RZ, R4 ;  /* 0x000000ffff0d7224 */ /* 0x000fe400078e0004 */
[----:B------:R-:W-:-:S07]  /*12670*/  IMAD.MOV.U32 R5, RZ, RZ, R14 ;  /* 0x000000ffff057224 */ /* 0x000fce00078e000e */
[----:B------:R-:W-:Y:S05]  /*12680*/  WARPSYNC.COLLECTIVE R15, `(.L_x_157) ;  /* 0x000000000f087348 */ /* 0x000fea0003c00000 */
[----:B------:R0:W1:Y:S02]  /*12690*/  SHFL.IDX P6, R14, R13, R12, R11 ;  /* 0x0000000c0d0e7389 */ /* 0x00006400000c000b */
[----:B01----:R-:W-:Y:S01]  /*126a0*/  ENDCOLLECTIVE ;  /* 0x000000000000791b */ /* 0x003fe20003800000 */
.L_x_157:
[----:B------:R-:W-:Y:S01]  /*126b0*/  ULDC.64 UR4, c[0x0][0x208] ;  /* 0x0000820000047ab9 */ /* 0x000fe20000000a00 */
[----:B------:R-:W-:Y:S01]  /*126c0*/  MOV R13, R3 ;  /* 0x00000003000d7202 */ /* 0x000fe20000000f00 */
[----:B------:R-:W-:Y:S02]  /*126d0*/  IMAD.MOV.U32 R12, RZ, RZ, 0x6 ;  /* 0x00000006ff0c7424 */ /* 0x000fe400078e00ff */
[----:B------:R-:W-:-:S05]  /*126e0*/  IMAD.MOV.U32 R6, RZ, RZ, R14 ;  /* 0x000000ffff067224 */ /* 0x000fca00078e000e */
        /* <DEDUP_REMOVED lines=15> */
.L_x_158:
[----:B------:R-:W-:Y:S02]  /*127e0*/  IMAD.MOV.U32 R13, RZ, RZ, R4 ;  /* 0x000000ffff0d7224 */ /* 0x000fe400078e0004 */
[----:B------:R-:W-:-:S07]  /*127f0*/  IMAD.MOV.U32 R5, RZ, RZ, R14 ;  /* 0x000000ffff057224 */ /* 0x000fce00078e000e */
[----:B------:R-:W-:Y:S05]  /*12800*/  WARPSYNC.COLLECTIVE R15, `(.L_x_159) ;  /* 0x000000000f087348 */ /* 0x000fea0003c00000 */
[----:B------:R0:W1:Y:S02]  /*12810*/  SHFL.IDX P6, R14, R13, R12, R11 ;  /* 0x0000000c0d0e7389 */ /* 0x00006400000c000b */
[----:B01----:R-:W-:Y:S01]  /*12820*/  ENDCOLLECTIVE ;  /* 0x000000000000791b */ /* 0x003fe20003800000 */
.L_x_159:
[----:B------:R-:W-:Y:S01]  /*12830*/  ULDC.64 UR4, c[0x0][0x208] ;  /* 0x0000820000047ab9 */ /* 0x000fe20000000a00 */
[----:B------:R-:W-:Y:S02]  /*12840*/  IMAD.MOV.U32 R13, RZ, RZ, R3 ;  /* 0x000000ffff0d7224 */ /* 0x000fe400078e0003 */
[----:B------:R-:W-:Y:S02]  /*12850*/  IMAD.MOV.U32 R12, RZ, RZ, 0x7 ;  /* 0x00000007ff0c7424 */ /* 0x000fe400078e00ff */
[----:B------:R-:W-:-:S05]  /*12860*/  IMAD.MOV.U32 R6, RZ, RZ, R14 ;  /* 0x000000ffff067224 */ /* 0x000fca00078e000e */
[----:B------:R-:W-:-:S05]  /*12870*/  @!P4 LEA R6, P5, R10, R6, 0x1 ;  /* 0x000000060a06c211 */ /* 0x000fca00078a08ff */
[----:B------:R-:W-:-:S04]  /*12880*/  @!P4 IMAD.X R5, RZ, RZ, R5, P5 ;  /* 0x000000ffff05c224 */ /* 0x000fc800028e0605 */
[----:B------:R-:W-:-:S05]  /*12890*/  @!P4 IMAD.MOV.U32 R7, RZ, RZ, R5 ;  /* 0x000000ffff07c224 */ /* 0x000fca00078e0005 */
[----:B------:R-:W-:Y:S01]  /*128a0*/  @!PT LDS RZ, [RZ] ;  /* 0x00000000fffff984 */ /* 0x000fe20000000800 */
[----:B------:R-:W-:Y:S01]  /*128b0*/  @!PT LDS RZ, [RZ] ;  /* 0x00000000fffff984 */ /* 0x000fe20000000800 */
[----:B------:R-:W-:Y:S01]  /*128c0*/  @!PT LDS RZ, [RZ] ;  /* 0x00000000fffff984 */ /* 0x000fe20000000800 */
[----:B------:R0:W-:Y:S04]  /*128d0*/  @!P4 LDGSTS.E.BYPASS.LTC128B.128 [R9+0x17400], desc[UR4][R6.64], !P0 ;  /* 0x174000000609cfae */ /* 0x0001e8000c101d44 */
[----:B------:R0:W-:Y:S04]  /*128e0*/  @!P4 LDGSTS.E.BYPASS.LTC128B.128 [R9+0x1b400], desc[UR4][R6.64+0x80], !P1 ;  /* 0x1b4000800609cfae */ /* 0x0001e8000c901d44 */
[----:B------:R0:W-:Y:S04]  /*128f0*/  @!P4 LDGSTS.E.BYPASS.LTC128B.128 [R9+0x1f400], desc[UR4][R6.64+0x100], !P2 ;  /* 0x1f4001000609cfae */ /* 0x0001e8000d101d44 */
[----:B------:R0:W-:Y:S02]  /*12900*/  @!P4 LDGSTS.E.BYPASS.LTC128B.128 [R9+0x23400], desc[UR4][R6.64+0x180], !P3 ;  /* 0x234001800609cfae */ /* 0x0001e4000d901d44 */
[----:B0-----:R-:W-:Y:S05]  /*12910*/  WARPSYNC.COLLECTIVE R15, `(.L_x_160) ;  /* 0x000000000f087348 */ /* 0x001fea0003c00000 */
[----:B------:R1:W2:Y:S02]  /*12920*/  SHFL.IDX P6, R14, R13, R12, R11 ;  /* 0x0000000c0d0e7389 */ /* 0x0002a400000c000b */
[----:B012---:R-:W-:Y:S01]  /*12930*/  ENDCOLLECTIVE ;  /* 0x000000000000791b */ /* 0x007fe20003800000 */
.L_x_160:
[----:B------:R-:W-:Y:S01]  /*12940*/  IMAD.MOV.U32 R13, RZ, RZ, R4 ;  /* 0x000000ffff0d7224 */ /* 0x000fe200078e0004 */
[----:B------:R-:W-:-:S07]  /*12950*/  MOV R5, R14 ;  /* 0x0000000e00057202 */ /* 0x000fce0000000f00 */
[----:B------:R-:W-:Y:S05]  /*12960*/  WARPSYNC.COLLECTIVE R15, `(.L_x_161) ;  /* 0x000000000f087348 */ /* 0x000fea0003c00000 */
[----:B------:R0:W1:Y:S02]  /*12970*/  SHFL.IDX P6, R14, R13, R12, R11 ;  /* 0x0000000c0d0e7389 */ /* 0x00006400000c000b */
[----:B01----:R-:W-:Y:S01]  /*12980*/  ENDCOLLECTIVE ;  /* 0x000000000000791b */ /* 0x003fe20003800000 */
.L_x_161:
[----:B------:R-:W-:Y:S01]  /*12990*/  IMAD.MOV.U32 R3, RZ, RZ, R14 ;  /* 0x000000ffff037224 */ /* 0x000fe200078e000e */
[----:B------:R-:W-:Y:S06]  /*129a0*/  BRA `(.L_x_162) ;  /* 0xffffffb800ec7947 */ /* 0x000fec000383ffff */
.L_x_53:
[----:B0-----:R0:W3:Y:S02]  /*129b0*/  SYNCS.PHASECHK.TRANS64.TRYWAIT P0, [R9+URZ+0x38820], R0 ;  /* 0x03882000090075a7 */ /* 0x0010e4000800017f */
[----:B---3--:R-:W-:Y:S05]  /*129c0*/  @!P0 NANOSLEEP.SYNCS 0x989680 ;  /* 0x009896800000895d */ /* 0x008fea0003900000 */
[----:B------:R-:W3:Y:S02]  /*129d0*/  @!P0 SYNCS.PHASECHK.TRANS64 P0, [R9+URZ+0x38820], R0 ;  /* 0x03882000090085a7 */ /* 0x000ee4000800007f */
[----:B---3--:R-:W-:Y:S05]  /*129e0*/  @!P0 BRA `(.L_x_53) ;  /* 0xfffffffc00f08947 */ /* 0x008fea000383ffff */
[----:B------:R-:W-:Y:S05]  /*129f0*/  BRA `(.L_x_163) ;  /* 0xffffffbc004c7947 */ /* 0x000fea000383ffff */
.L_x_60:
[----:B--2---:R2:W3:Y:S02]  /*12a00*/  SYNCS.PHASECHK.TRANS64.TRYWAIT P0, [R3+URZ+0x38840], R2 ;  /* 0x03884002030075a7 */ /* 0x0044e4000800017f */
[----:B---3--:R-:W-:Y:S05]  /*12a10*/  @!P0 NANOSLEEP.SYNCS 0x989680 ;  /* 0x009896800000895d */ /* 0x008fea0003900000 */
[----:B------:R-:W3:Y:S02]  /*12a20*/  @!P0 SYNCS.PHASECHK.TRANS64 P0, [R3+URZ+0x38840], R2 ;  /* 0x03884002030085a7 */ /* 0x000ee4000800007f */
[----:B---3--:R-:W-:Y:S05]  /*12a30*/  @!P0 BRA `(.L_x_60) ;  /* 0xfffffffc00f08947 */ /* 0x008fea000383ffff */
[----:B------:R-:W-:Y:S05]  /*12a40*/  BRA `(.L_x_164) ;  /* 0xffffffc000047947 */ /* 0x000fea000383ffff */
.L_x_68:
[----:B0-----:R0:W1:Y:S02]  /*12a50*/  SYNCS.PHASECHK.TRANS64.TRYWAIT P0, [R3+URZ+0x60], R2 ;  /* 0x00006002030075a7 */ /* 0x001064000800017f */
[----:B-1----:R-:W-:Y:S05]  /*12a60*/  @!P0 NANOSLEEP.SYNCS 0x989680 ;  /* 0x009896800000895d */ /* 0x002fea0003900000 */
[----:B------:R-:W1:Y:S02]  /*12a70*/  @!P0 SYNCS.PHASECHK.TRANS64 P0, [R3+URZ+0x60], R2 ;  /* 0x00006002030085a7 */ /* 0x000e64000800007f */
[----:B-1----:R-:W-:Y:S05]  /*12a80*/  @!P0 BRA `(.L_x_68) ;  /* 0xfffffffc00f08947 */ /* 0x002fea000383ffff */
[----:B------:R-:W-:Y:S05]  /*12a90*/  BRA `(.L_x_165) ;  /* 0xffffffc400547947 */ /* 0x000fea000383ffff */
.L_x_80:
[----:B--2---:R2:W3:Y:S02]  /*12aa0*/  SYNCS.PHASECHK.TRANS64.TRYWAIT P0, [R3+URZ+0x38840], R2 ;  /* 0x03884002030075a7 */ /* 0x0044e4000800017f */
[----:B---3--:R-:W-:Y:S05]  /*12ab0*/  @!P0 NANOSLEEP.SYNCS 0x989680 ;  /* 0x009896800000895d */ /* 0x008fea0003900000 */
[----:B------:R-:W3:Y:S02]  /*12ac0*/  @!P0 SYNCS.PHASECHK.TRANS64 P0, [R3+URZ+0x38840], R2 ;  /* 0x03884002030085a7 */ /* 0x000ee4000800007f */
[----:B---3--:R-:W-:Y:S05]  /*12ad0*/  @!P0 BRA `(.L_x_80) ;  /* 0xfffffffc00f08947 */ /* 0x008fea000383ffff */
[----:B------:R-:W-:Y:S05]  /*12ae0*/  BRA `(.L_x_166) ;  /* 0xffffffcc00547947 */ /* 0x000fea000383ffff */
.L_x_88:
[----:B0-----:R0:W1:Y:S02]  /*12af0*/  SYNCS.PHASECHK.TRANS64.TRYWAIT P0, [R5+URZ+0x60], R2 ;  /* 0x00006002050075a7 */ /* 0x001064000800017f */
[----:B-1----:R-:W-:Y:S05]  /*12b00*/  @!P0 NANOSLEEP.SYNCS 0x989680 ;  /* 0x009896800000895d */ /* 0x002fea0003900000 */
[----:B------:R-:W1:Y:S02]  /*12b10*/  @!P0 SYNCS.PHASECHK.TRANS64 P0, [R5+URZ+0x60], R2 ;  /* 0x00006002050085a7 */ /* 0x000e64000800007f */
[----:B-1----:R-:W-:Y:S05]  /*12b20*/  @!P0 BRA `(.L_x_88) ;  /* 0xfffffffc00f08947 */ /* 0x002fea000383ffff */
[----:B------:R-:W-:Y:S05]  /*12b30*/  BRA `(.L_x_167) ;  /* 0xffffffd000a47947 */ /* 0x000fea000383ffff */
.L_x_99:
[----:B---3--:R3:W4:Y:S02]  /*12b40*/  SYNCS.PHASECHK.TRANS64.TRYWAIT P0, [R2+URZ+0x38840], R3 ;  /* 0x03884003020075a7 */ /* 0x008724000800017f */
[----:B----4-:R-:W-:Y:S05]  /*12b50*/  @!P0 NANOSLEEP.SYNCS 0x989680 ;  /* 0x009896800000895d */ /* 0x010fea0003900000 */
[----:B------:R-:W4:Y:S02]  /*12b60*/  @!P0 SYNCS.PHASECHK.TRANS64 P0, [R2+URZ+0x38840], R3 ;  /* 0x03884003020085a7 */ /* 0x000f24000800007f */
[----:B----4-:R-:W-:Y:S05]  /*12b70*/  @!P0 BRA `(.L_x_99) ;  /* 0xfffffffc00f08947 */ /* 0x010fea000383ffff */
[----:B------:R-:W-:Y:S05]  /*12b80*/  BRA `(.L_x_168) ;  /* 0xffffffd800747947 */ /* 0x000fea000383ffff */
.L_x_107:
[----:B0-----:R0:W1:Y:S02]  /*12b90*/  SYNCS.PHASECHK.TRANS64.TRYWAIT P0, [R5+URZ+0x60], R7 ;  /* 0x00006007050075a7 */ /* 0x001064000800017f */
[----:B-1----:R-:W-:Y:S05]  /*12ba0*/  @!P0 NANOSLEEP.SYNCS 0x989680 ;  /* 0x009896800000895d */ /* 0x002fea0003900000 */
[----:B------:R-:W1:Y:S02]  /*12bb0*/  @!P0 SYNCS.PHASECHK.TRANS64 P0, [R5+URZ+0x60], R7 ;  /* 0x00006007050085a7 */ /* 0x000e64000800007f */
[----:B-1----:R-:W-:Y:S05]  /*12bc0*/  @!P0 BRA `(.L_x_107) ;  /* 0xfffffffc00f08947 */ /* 0x002fea000383ffff */
[----:B------:R-:W-:Y:S05]  /*12bd0*/  BRA `(.L_x_169) ;  /* 0xffffffdc00c47947 */ /* 0x000fea000383ffff */
.L_x_118:
[----:B0-----:R0:W2:Y:S02]  /*12be0*/  SYNCS.PHASECHK.TRANS64.TRYWAIT P0, [R2+URZ+0x38860], R3 ;  /* 0x03886003020075a7 */ /* 0x0010a4000800017f */
[----:B--2---:R-:W-:Y:S05]  /*12bf0*/  @!P0 NANOSLEEP.SYNCS 0x989680 ;  /* 0x009896800000895d */ /* 0x004fea0003900000 */
[----:B------:R-:W2:Y:S02]  /*12c00*/  @!P0 SYNCS.PHASECHK.TRANS64 P0, [R2+URZ+0x38860], R3 ;  /* 0x03886003020085a7 */ /* 0x000ea4000800007f */
[----:B--2---:R-:W-:Y:S05]  /*12c10*/  @!P0 BRA `(.L_x_118) ;  /* 0xfffffffc00f08947 */ /* 0x004fea000383ffff */
[----:B------:R-:W-:Y:S05]  /*12c20*/  BRA `(.L_x_170) ;  /* 0xffffffe4003c7947 */ /* 0x000fea000383ffff */
.L_x_127:
[----:B0-----:R0:W1:Y:S02]  /*12c30*/  SYNCS.PHASECHK.TRANS64.TRYWAIT P0, [R0+URZ+0x38820], R3 ;  /* 0x03882003000075a7 */ /* 0x001064000800017f */
[----:B-1----:R-:W-:Y:S05]  /*12c40*/  @!P0 NANOSLEEP.SYNCS 0x989680 ;  /* 0x009896800000895d */ /* 0x002fea0003900000 */
[----:B------:R-:W1:Y:S02]  /*12c50*/  @!P0 SYNCS.PHASECHK.TRANS64 P0, [R0+URZ+0x38820], R3 ;  /* 0x03882003000085a7 */ /* 0x000e64000800007f */
[----:B-1----:R-:W-:Y:S05]  /*12c60*/  @!P0 BRA `(.L_x_127) ;  /* 0xfffffffc00f08947 */ /* 0x002fea000383ffff */
[----:B------:R-:W-:Y:S05]  /*12c70*/  BRA `(.L_x_171) ;  /* 0xffffffe800c07947 */ /* 0x000fea000383ffff */
.L_x_128:
[----:B------:R-:W1:Y:S01]  /*12c80*/  S2R R2, SR_TID.X ;  /* 0x0000000000027919 */ /* 0x000e620000002100 */
[----:B------:R-:W-:Y:S01]  /*12c90*/  BSSY B0, `(.L_x_172) ;  /* 0x000000a000007945 */ /* 0x000fe20003800000 */
[----:B------:R-:W-:Y:S02]  /*12ca0*/  IMAD.MOV.U32 R12, RZ, RZ, RZ ;  /* 0x000000ffff0c7224 */ /* 0x000fe400078e00ff */
[----:B------:R-:W-:Y:S02]  /*12cb0*/  IMAD.MOV.U32 R11, RZ, RZ, 0x1f ;  /* 0x0000001fff0b7424 */ /* 0x000fe400078e00ff */
[----:B------:R-:W-:Y:S01]  /*12cc0*/  IMAD.MOV.U32 R15, RZ, RZ, -0x1 ;  /* 0xffffffffff0f7424 */ /* 0x000fe200078e00ff */
[----:B-1----:R-:W-:-:S04]  /*12cd0*/  SHF.R.U32.HI R2, RZ, 0x5, R2 ;  /* 0x00000005ff027819 */ /* 0x002fc80000011602 */
[----:B------:R-:W-:-:S05]  /*12ce0*/  LOP3.LUT R2, R2, 0x3, RZ, 0xc0, !PT ;  /* 0x0000000302027812 */ /* 0x000fca00078ec0ff */
[----:B------:R-:W-:-:S07]  /*12cf0*/  IMAD.MOV.U32 R13, RZ, RZ, R2 ;  /* 0x000000ffff0d7224 */ /* 0x000fce00078e0002 */
[----:B0--3--:R-:W-:Y:S05]  /*12d00*/  WARPSYNC.COLLECTIVE R15, `(.L_x_173) ;  /* 0x000000000f087348 */ /* 0x009fea0003c00000 */
[----:B------:R1:W2:Y:S02]  /*12d10*/  SHFL.IDX P6, R14, R13, R12, R11 ;  /* 0x0000000c0d0e7389 */ /* 0x0002a400000c000b */
[----:B0123--:R-:W-:Y:S01]  /*12d20*/  ENDCOLLECTIVE ;  /* 0x000000000000791b */ /* 0x00ffe20003800000 */
.L_x_173:
[----:B------:R-:W-:Y:S05]  /*12d30*/  BSYNC B0 ;  /* 0x0000000000007941 */ /* 0x000fea0003800000 */
.L_x_172:
[----:B------:R-:W-:Y:S05]  /*12d40*/  BRA `(.L_x_174) ;  /* 0xffffffe800a87947 */ /* 0x000fea000383ffff */
.L_x_131:
[----:B------:R-:W-:Y:S01]  /*12d50*/  BSSY B1, `(.L_x_175) ;  /* 0x0000006000017945 */ /* 0x000fe20003800000 */
[----:B------:R-:W-:-:S07]  /*12d60*/  IMAD.MOV.U32 R15, RZ, RZ, -0x1 ;  /* 0xffffffffff0f7424 */ /* 0x000fce00078e00ff */
[----:B01-3--:R-:W-:Y:S05]  /*12d70*/  WARPSYNC.COLLECTIVE R15, `(.L_x_176) ;  /* 0x000000000f0c7348 */ /* 0x00bfea0003c00000 */
[----:B------:R-:W-:Y:S02]  /*12d80*/  ELECT P6, UR62, PT ;  /* 0x00000000003e782f */ /* 0x000fe400038c0000 */
[----:B------:R-:W-:Y:S01]  /*12d90*/  MOV R14, UR62 ;  /* 0x0000003e000e7c02 */ /* 0x000fe20008000f00 */
[----:B01-3--:R-:W-:Y:S10]  /*12da0*/  ENDCOLLECTIVE ;  /* 0x000000000000791b */ /* 0x00bff40003800000 */
.L_x_176:
[----:B------:R-:W-:Y:S05]  /*12db0*/  BSYNC B1 ;  /* 0x0000000000017941 */ /* 0x000fea0003800000 */
.L_x_175:
[----:B------:R-:W-:Y:S05]  /*12dc0*/  BRA `(.L_x_177) ;  /* 0xffffffe800a07947 */ /* 0x000fea000383ffff */
.L_x_133:
[----:B0-----:R0:W1:Y:S02]  /*12dd0*/  SYNCS.PHASECHK.TRANS64.TRYWAIT P0, [R6+URZ], R5 ;  /* 0x00000005060075a7 */ /* 0x001064000800017f */
[----:B-1----:R-:W-:Y:S05]  /*12de0*/  @!P0 NANOSLEEP.SYNCS 0x989680 ;  /* 0x009896800000895d */ /* 0x002fea0003900000 */
[----:B------:R-:W1:Y:S02]  /*12df0*/  @!P0 SYNCS.PHASECHK.TRANS64 P0, [R6+URZ], R5 ;  /* 0x00000005060085a7 */ /* 0x000e64000800007f */
[----:B-1----:R-:W-:Y:S05]  /*12e00*/  @!P0 BRA `(.L_x_133) ;  /* 0xfffffffc00f08947 */ /* 0x002fea000383ffff */
[----:B------:R-:W-:Y:S05]  /*12e10*/  BRA `(.L_x_178) ;  /* 0xffffffe800e07947 */ /* 0x000fea000383ffff */
.L_x_134:
[----:B-1----:R1:W2:Y:S02]  /*12e20*/  SYNCS.PHASECHK.TRANS64.TRYWAIT P0, [R3+URZ], R2 ;  /* 0x00000002030075a7 */ /* 0x0022a4000800017f */
[----:B--2---:R-:W-:Y:S05]  /*12e30*/  @!P0 NANOSLEEP.SYNCS 0x989680 ;  /* 0x009896800000895d */ /* 0x004fea0003900000 */
[----:B------:R-:W2:Y:S02]  /*12e40*/  @!P0 SYNCS.PHASECHK.TRANS64 P0, [R3+URZ], R2 ;  /* 0x00000002030085a7 */ /* 0x000ea4000800007f */
[----:B--2---:R-:W-:Y:S05]  /*12e50*/  @!P0 BRA `(.L_x_134) ;  /* 0xfffffffc00f08947 */ /* 0x004fea000383ffff */
[----:B------:R-:W-:Y:S05]  /*12e60*/  BRA `(.L_x_179) ;  /* 0xffffffe800d47947 */ /* 0x000fea000383ffff */
.L_x_136:
[----:B-1----:R1:W2:Y:S02]  /*12e70*/  SYNCS.PHASECHK.TRANS64.TRYWAIT P0, [R18+URZ], R5 ;  /* 0x00000005120075a7 */ /* 0x0022a4000800017f */
[----:B--2---:R-:W-:Y:S05]  /*12e80*/  @!P0 NANOSLEEP.SYNCS 0x989680 ;  /* 0x009896800000895d */ /* 0x004fea0003900000 */
[----:B------:R-:W2:Y:S02]  /*12e90*/  @!P0 SYNCS.PHASECHK.TRANS64 P0, [R18+URZ], R5 ;  /* 0x00000005120085a7 */ /* 0x000ea4000800007f */
[----:B--2---:R-:W-:Y:S05]  /*12ea0*/  @!P0 BRA `(.L_x_136) ;  /* 0xfffffffc00f08947 */ /* 0x004fea000383ffff */
[----:B------:R-:W-:Y:S05]  /*12eb0*/  BRA `(.L_x_180) ;  /* 0xffffffe800d87947 */ /* 0x000fea000383ffff */
.L_x_181:
[----:B------:R-:W-:-:S00]  /*12ec0*/  BRA `(.L_x_181) ;  /* 0xfffffffc00fc7947 */ /* 0x000fc0000383ffff */
[----:B------:R-:W-:-:S00]  /*12ed0*/  NOP ;  /* 0x0000000000007918 */ /* 0x000fc00000000000 */
        /* <DEDUP_REMOVED lines=10> */
.L_x_15293:


//--------------------- .text._ZN7cutlass13device_kernelIN5flash11enable_sm90INS1_16FlashAttnFwdSm90INS1_25CollectiveMainloopFwdSm90ILi2EN4cute5tupleIJNS5_1CILi2EEENS7_ILi1EEES9_EEENS6_IJNS7_ILi128EEENS7_ILi80EEENS7_ILi256EEEEEELi256ENS_6half_tEfNS_4arch4Sm90ELb0ELb0ELb1ELb0ELb0ELb0ELb0ELb1ELb1ELb1ELb0ELb0EEENS1_21CollectiveEpilogueFwdINS6_IJSB_SD_SC_EEESA_SF_SH_Li256ELb0ELb1ELb0ELb0EEENS1_29StaticPersistentTileSchedulerILb0EEEEEEEEEvNT_6ParamsE --------------------------
	.section	.text._ZN7cutlass13device_kernelIN5flash11enable_sm90INS1_16FlashAttnFwdSm90INS1_25CollectiveMainloopFwdSm90ILi2EN4cute5tupleIJNS5_1CILi2EEENS7_ILi1EEES9_EEENS6_IJNS7_ILi128EEENS7_ILi80EEENS7_ILi256EEEEEELi256ENS_6half_tEfNS_4arch4Sm90ELb0ELb0ELb1ELb0ELb0ELb0ELb0ELb1ELb1ELb1ELb0ELb0EEENS1_21CollectiveEpilogueFwdINS6_IJSB_SD_SC_EEESA_SF_SH_Li256ELb0ELb1ELb0ELb0EEENS1_29StaticPersistentTileSchedulerILb0EEEEEEEEEvNT_6ParamsE,"ax",@progbits
	.align	128
.text._ZN7cutlass13device_kernelIN5flash11enable_sm90INS1_16FlashAttnFwdSm90INS1_25CollectiveMainloopFwdSm90ILi2EN4cute5tupleIJNS5_1CILi2EEENS7_ILi1EEES9_EEENS6_IJNS7_ILi128EEENS7_ILi80EEENS7_ILi256EEEEEELi256ENS_6half_tEfNS_4arch4Sm90ELb0ELb0ELb1ELb0ELb0ELb0ELb0ELb1ELb1ELb1ELb0ELb0EEENS1_21CollectiveEpilogueFwdINS6_IJSB_SD_SC_EEESA_SF_SH_Li256ELb0ELb1ELb0ELb0EEENS1_29StaticPersistentTileSchedulerILb0EEEEEEEEEvNT_6ParamsE:
        .type           _ZN7cutlass13device_kernelIN5flash11enable_sm90INS1_16FlashAttnFwdSm90INS1_25CollectiveMainloopFwdSm90ILi2EN4cute5tupleIJNS5_1CILi2EEENS7_ILi1EEES9_EEENS6_IJNS7_ILi128EEENS7_ILi80EEENS7_ILi256EEEEEELi256ENS_6half_tEfNS_4arch4Sm90ELb0ELb0ELb1ELb0ELb0ELb0ELb0ELb1ELb1ELb1ELb0ELb0EEENS1_21CollectiveEpilogueFwdINS6_IJSB_SD_SC_EEESA_SF_SH_Li256ELb0ELb1ELb0ELb0EEENS1_29StaticPersistentTileSchedulerILb0EEEEEEEEEvNT_6ParamsE,@function
        .size           _ZN7cutlass13device_kernelIN5flash11enable_sm90INS1_16FlashAttnFwdSm90INS1_25CollectiveMainloopFwdSm90ILi2EN4cute5tupleIJNS5_1CILi2EEENS7_ILi1EEES9_EEENS6_IJNS7_ILi128EEENS7_ILi80EEENS7_ILi256EEEEEELi256ENS_6half_tEfNS_4arch4Sm90ELb0ELb0ELb1ELb0ELb0ELb0ELb0ELb1ELb1ELb1ELb0ELb0EEENS1_21CollectiveEpilogueFwdINS6_IJSB_SD_SC_EEESA_SF_SH_Li256ELb0ELb1ELb0ELb0EEENS1_29StaticPersistentTileSchedulerILb0EEEEEEEEEvNT_6ParamsE,(.L_x_15294 - _ZN7cutlass13device_kernelIN5flash11enable_sm90INS1_16FlashAttnFwdSm90INS1_25CollectiveMainloopFwdSm90ILi2EN4cute5tupleIJNS5_1CILi2EEENS7_ILi1EEES9_EEENS6_IJNS7_ILi128EEENS7_ILi80EEENS7_ILi256EEEEEELi256ENS_6half_tEfNS_4arch4Sm90ELb0ELb0ELb1ELb0ELb0ELb0ELb0ELb1ELb1ELb1ELb0ELb0EEENS1_21CollectiveEpilogueFwdINS6_IJSB_SD_SC_EEESA_SF_SH_Li256ELb0ELb1ELb0ELb0EEENS1_29StaticPersistentTileSchedulerILb0EEEEEEEEEvNT_6ParamsE)
        .other          _ZN7cutlass13device_kernelIN5flash11enable_sm90INS1_16FlashAttnFwdSm90INS1_25CollectiveMainloopFwdSm90ILi2EN4cute5tupleIJNS5_1CILi2EEENS7_ILi1EEES9_EEENS6_IJNS7_ILi128EEENS7_ILi80EEENS7_ILi256EEEEEELi256ENS_6half_tEfNS_4arch4Sm90ELb0ELb0ELb1ELb0ELb0ELb0ELb0ELb1ELb1ELb1ELb0ELb0EEENS1_21CollectiveEpilogueFwdINS6_IJSB_SD_SC_EEESA_SF_SH_Li256ELb0ELb1ELb0ELb0EEENS1_29StaticPersistentTileSchedulerILb0EEEEEEEEEvNT_6ParamsE,@"STO_CUDA_ENTRY STV_DEFAULT"
_ZN7cutlass13device_kernelIN5flash11enable_sm90INS1_16FlashAttnFwdSm90INS1_25CollectiveMainloopFwdSm90ILi2EN4cute5tupleIJNS5_1CILi2EEENS7_ILi1EEES9_EEENS6_IJNS7_ILi128EEENS7_ILi80EEENS7_ILi256EEEEEELi256ENS_6half_tEfNS_4arch4Sm90ELb0ELb0ELb1ELb0ELb0ELb0ELb0ELb1ELb1ELb1ELb0ELb0EEENS1_21CollectiveEpilogueFwdINS6_IJSB_SD_SC_EEESA_SF_SH_Li256ELb0ELb1ELb0ELb0EEENS1_29StaticPersistentTileSchedulerILb0EEEEEEEEEvNT_6ParamsE:
        /* <DEDUP_REMOVED lines=18> */
.L_x_183:
[----:B------:R-:W-:Y:S05]  /*0120*/  BSYNC B0 ;  /* 0x0000000000007941 */ /* 0x000fea0003800000 */
.L_x_182:
        /* <DEDUP_REMOVED lines=41> */
.L_x_184:
[----:B0-----:R-:W0:Y:S01]  /*03c0*/  S2UR UR4, SR_CTAID.Y ;  /* 0x00000000000479c3 */ /* 0x001e220000002600 */
[----:B------:R-:W3:Y:S01]  /*03d0*/  SHFL.IDX PT, R8, R2, RZ, 0x1f ;  /* 0x00001fff02087589 */ /* 0x000ee200000e0000 */
[----:B------:R-:W-:Y:S01]  /*03e0*/  ULDC UR5, c[0x0][0x154] ;  /* 0x0000550000057ab9 */ /* 0x000fe20000000800 */
[----:B------:R-:W-:-:S05]  /*03f0*/  NOP ;  /* 0x0000000000007918 */ /* 0x000fca0000000000 */
[----:B------:R-:W5:Y:S08]  /*0400*/  S2UR UR6, SR_CTAID.X ;  /* 0x00000000000679c3 */ /* 0x000f700000002500 */
[----:B------:R-:W1:Y:S01]  /*0410*/  LDC R7, c[0x0][0x148] ;  /* 0x00005200ff077b82 */ /* 0x000e620000000800 */
[----:B0-----:R-:W-:Y:S02]  /*0420*/  I2FP.F32.U32 R3, UR4 ;  /* 0x0000000400037c45 */ /* 0x001fe40008201000 */
[----:B---3--:R-:W-:-:S03]  /*0430*/  ISETP.NE.AND P0, PT, R8, RZ, PT ;  /* 0x000000ff0800720c */ /* 0x008fc60003f05270 */
[----:B------:R-:W-:Y:S01]  /*0440*/  FMUL R6, R3, UR5 ;  /* 0x0000000503067c20 */ /* 0x000fe20008400000 */
[----:B------:R-:W-:Y:S02]  /*0450*/  SHF.R.S32.HI R3, RZ, 0x1f, R0 ;  /* 0x0000001fff037819 */ /* 0x000fe40000011400 */
[----:B-----5:R-:W-:Y:S02]  /*0460*/  I2FP.F32.U32 R5, UR6 ;  /* 0x0000000600057c45 */ /* 0x020fe40008201000 */
[----:B------:R-:W-:Y:S01]  /*0470*/  LEA.HI R3, R3, R0, RZ, 0x7 ;  /* 0x0000000003037211 */ /* 0x000fe200078f38ff */
[----:B------:R-:W0:Y:S02]  /*0480*/  F2I.U32.TRUNC.NTZ R6, R6 ;  /* 0x0000000600067305 */ /* 0x000e24000020f000 */
[----:B0-----:R-:W-:-:S04]  /*0490*/  IMAD.MOV R12, RZ, RZ, -R6 ;  /* 0x000000ffff0c7224 */ /* 0x001fc800078e0a06 */
[----:B-1----:R-:W-:Y:S01]  /*04a0*/  IMAD R12, R7, R12, UR4 ;  /* 0x00000004070c7e24 */ /* 0x002fe2000f8e020c */
[----:B------:R-:W-:Y:S02]  /*04b0*/  ULDC UR4, c[0x0][0x150] ;  /* 0x0000540000047ab9 */ /* 0x000fe40000000800 */
[----:B------:R-:W-:Y:S01]  /*04c0*/  FMUL R10, R5, UR4 ;  /* 0x00000004050a7c20 */ /* 0x000fe20008400000 */
[----:B------:R-:W-:Y:S06]  /*04d0*/  @P0 BRA `(.L_x_185) ;  /* 0x0000000000480947 */ /* 0x000fec0003800000 */
[----:B------:R-:W0:Y:S01]  /*04e0*/  S2UR UR5, SR_CgaCtaId ;  /* 0x00000000000579c3 */ /* 0x000e220000008800 */
        /* <DEDUP_REMOVED lines=12> */
[----:B0-----:R0:W1:Y:S08]  /*05b0*/  SYNCS.EXCH.64 URZ, [UR8+0x38850], UR4 ;  /* 0x03885004083f75b2 */ /* 0x0010700008000100 */
[----:B------:R0:W3:Y:S01]  /*05c0*/  SYNCS.EXCH.64 URZ, [UR8+0x38860], UR6 ;  /* 0x03886006083f75b2 */ /* 0x0000e20008000100 */
[----:B------:R0:W0:Y:S01]  /*05d0*/  SYNCS.EXCH.64 URZ, [UR8+0x38858], UR4 ;  /* 0x03885804083f75b2 */ /* 0x0000220008000100 */
[----:B------:R0:W0:Y:S01]  /*05e0*/  SYNCS.EXCH.64 URZ, [UR8+0x38868], UR6 ;  /* 0x03886806083f75b2 */ /* 0x0000220008000100 */
[----:B------:R-:W-:Y:S01]  /*05f0*/  NOP ;  /* 0x0000000000007918 */ /* 0x000fe20000000000 */
.L_x_185:
[----:B------:R-:W5:Y:S01]  /*0600*/  SHFL.IDX PT, R7, R2, RZ, 0x1f ;  /* 0x00001fff02077589 */ /* 0x000f6200000e0000 */
[----:B------:R-:W-:Y:S01]  /*0610*/  LOP3.LUT R3, R3, 0xffffff80, RZ, 0xc0, !PT ;  /* 0xffffff8003037812 */ /* 0x000fe200078ec0ff */
[----:B------:R-:W0:Y:S01]  /*0620*/  LDC R11, c[0x0][0x144] ;  /* 0x00005100ff0b7b82 */ /* 0x000e220000000800 */
[----:B------:R-:W0:Y:S01]  /*0630*/  F2I.U32.TRUNC.NTZ R10, R10 ;  /* 0x0000000a000a7305 */ /* 0x000e22000020f000 */
[----:B------:R-:W-:Y:S01]  /*0640*/  SHF.R.S32.HI R9, RZ, 0x1f, R8 ;  /* 0x0000001fff097819 */ /* 0x000fe20000011408 */
[----:B------:R-:W-:Y:S01]  /*0650*/  NOP ;  /* 0x0000000000007918 */ /* 0x000fe20000000000 */
[----:B------:R-:W-:-:S05]  /*0660*/  IMAD.IADD R3, R0, 0x1, -R3 ;  /* 0x0000000100037824 */ /* 0x000fca00078e0a03 */
[----:B------:R-:W-:-:S04]  /*0670*/  SHF.R.S32.HI R6, RZ, 0x1f, R3 ;  /* 0x0000001fff067819 */ /* 0x000fc80000011403 */
[----:B------:R-:W-:-:S04]  /*0680*/  LEA.HI R6, R6, R3, RZ, 0x3 ;  /* 0x0000000306067211 */ /* 0x000fc800078f18ff */
[--C-:B------:R-:W-:Y:S02]  /*0690*/  SHF.R.S32.HI R5, RZ, 0x3, R6.reuse ;  /* 0x00000003ff057819 */ /* 0x100fe40000011406 */
[----:B------:R-:W-:Y:S02]  /*06a0*/  SHF.R.S32.HI R6, RZ, 0x1f, R6 ;  /* 0x0000001fff067819 */ /* 0x000fe40000011406 */
[----:B-----5:R-:W-:Y:S02]  /*06b0*/  ISETP.NE.AND P0, PT, R7, RZ, PT ;  /* 0x000000ff0700720c */ /* 0x020fe40003f05270 */
[----:B------:R-:W-:Y:S02]  /*06c0*/  LEA.HI R6, R6, R5, RZ, 0x2 ;  /* 0x0000000506067211 */ /* 0x000fe400078f10ff */
[----:B------:R-:W-:Y:S02]  /*06d0*/  SHF.R.S32.HI R7, RZ, 0x1f, R4 ;  /* 0x0000001fff077819 */ /* 0x000fe40000011404 */
[----:B------:R-:W-:-:S02]  /*06e0*/  LOP3.LUT R6, R6, 0xfffffffc, RZ, 0xc0, !PT ;  /* 0xfffffffc06067812 */ /* 0x000fc400078ec0ff */
[----:B------:R-:W-:-:S05]  /*06f0*/  LEA.HI R7, R7, R4, RZ, 0x2 ;  /* 0x0000000407077211 */ /* 0x000fca00078f10ff */
[----:B------:R-:W-:Y:S05]  /*0700*/  @P0 BRA `(.L_x_186) ;  /* 0x0000000000480947 */ /* 0x000fea0003800000 */
[----:B0-----:R-:W0:Y:S01]  /*0710*/  S2UR UR5, SR_CgaCtaId ;  /* 0x00000000000579c3 */ /* 0x001e220000008800 */
[----:B------:R-:W-:Y:S01]  /*0720*/  UMOV UR4, 0x400 ;  /* 0x0000040000047882 */ /* 0x000fe20000000000 */
[----:B------:R-:W-:Y:S01]  /*0730*/  UMOV UR6, 0x1 ;  /* 0x0000000100067882 */ /* 0x000fe20000000000 */
[----:B------:R-:W-:Y:S01]  /*0740*/  UMOV UR9, 0x2 ;  /* 0x0000000200097882 */ /* 0x000fe20000000000 */
[----:B------:R-:W-:-:S04]  /*0750*/  UIADD3 UR6, -UR6, 0x100000, URZ ;  /* 0x0010000006067890 */ /* 0x000fc8000fffe13f */
[----:B------:R-:W-:Y:S02]  /*0760*/  USHF.L.U32 UR7, UR6, 0xb, URZ ;  /* 0x0000000b06077899 */ /* 0x000fe4000800063f */
[----:B------:R-:W-:Y:S01]  /*0770*/  USHF.L.U32 UR6, UR6, 0x1, URZ ;  /* 0x0000000106067899 */ /* 0x000fe2000800063f */
[----:B------:R-:W-:Y:S01]  /*0780*/  ELECT P0, URZ, PT ;  /* 0x00000000003f782f */ /* 0x000fe20003800000 */
[----:B0-----:R-:W-:Y:S02]  /*0790*/  ULEA UR8, UR5, UR4, 0x18 ;  /* 0x0000000405087291 */ /* 0x001fe4000f8ec03f */
[----:B------:R-:W-:-:S04]  /*07a0*/  UIADD3 UR4, -UR9, 0x100000, URZ ;  /* 0x0010000009047890 */ /* 0x000fc8000fffe13f */
[----:B------:R-:W-:Y:S02]  /*07b0*/  USHF.L.U32 UR5, UR4, 0xb, URZ ;  /* 0x0000000b04057899 */ /* 0x000fe4000800063f */
[----:B------:R-:W-:Y:S01]  /*07c0*/  USHF.L.U32 UR4, UR4, 0x1, URZ ;  /* 0x0000000104047899 */ /* 0x000fe2000800063f */
[----:B------:R-:W0:Y:S03]  /*07d0*/  FENCE.VIEW.ASYNC.S ;  /* 0x00000000000073c6 */ /* 0x000e260000000000 */
[----:B0-----:R0:W0:Y:S08]  /*07e0*/  SYNCS.EXCH.64 URZ, [UR8+0x38870], UR6 ;  /* 0x03887006083f75b2 */ /* 0x0010300008000100 */
[----:B------:R0:W0:Y:S01]  /*07f0*/  SYNCS.EXCH.64 URZ, [UR8+0x38880], UR4 ;  /* 0x03888004083f75b2 */ /* 0x0000220008000100 */
[----:B------:R0:W0:Y:S01]  /*0800*/  SYNCS.EXCH.64 URZ, [UR8+0x38878], UR6 ;  /* 0x03887806083f75b2 */ /* 0x0000220008000100 */
[----:B------:R0:W0:Y:S01]  /*0810*/  SYNCS.EXCH.64 URZ, [UR8+0x38888], UR4 ;  /* 0x03888804083f75b2 */ /* 0x0000220008000100 */
[----:B------:R-:W-:Y:S01]  /*0820*/  NOP ;  /* 0x0000000000007918 */ /* 0x000fe20000000000 */
.L_x_186:
[----:B------:R-:W5:Y:S01]  /*0830*/  SHFL.IDX PT, R13, R2, RZ, 0x1f ;  /* 0x00001fff020d7589 */ /* 0x000f6200000e0000 */
[----:B0-----:R-:W0:Y:S01]  /*0840*/  S2UR UR4, SR_CTAID.X ;  /* 0x00000000000479c3 */ /* 0x001e220000002500 */
[----:B------:R-:W-:Y:S01]  /*0850*/  LOP3.LUT R7, R7, 0x3ffffffc, RZ, 0xc0, !PT ;  /* 0x3ffffffc07077812 */ /* 0x000fe200078ec0ff */
[----:B------:R-:W-:Y:S01]  /*0860*/  IMAD.IADD R6, R5, 0x1, -R6 ;  /* 0x0000000105067824 */ /* 0x000fe200078e0a06 */
[----:B------:R-:W-:Y:S01]  /*0870*/  LEA.HI R9, R9, R8, RZ, 0x2 ;  /* 0x0000000809097211 */ /* 0x000fe200078f10ff */
[----:B------:R-:W-:Y:S01]  /*0880*/  IMAD.MOV R10, RZ, RZ, -R10 ;  /* 0x000000ffff0a7224 */ /* 0x000fe200078e0a0a */
[----:B------:R-:W-:Y:S01]  /*0890*/  NOP ;  /* 0x0000000000007918 */ /* 0x000fe20000000000 */
[----:B------:R-:W-:Y:S01]  /*08a0*/  IMAD.IADD R7, R4, 0x1, -R7 ;  /* 0x0000000104077824 */ /* 0x000fe200078e0a07 */
[----:B------:R-:W-:-:S03]  /*08b0*/  LOP3.LUT R9, R9, 0x3ffffffc, RZ, 0xc0, !PT ;  /* 0x3ffffffc09097812 */ /* 0x000fc600078ec0ff */
[--C-:B------:R-:W-:Y:S02]  /*08c0*/  IMAD R7, R7, 0x4, R6.reuse ;  /* 0x0000000407077824 */ /* 0x100fe400078e0206 */
[----:B------:R-:W-:Y:S02]  /*08d0*/  IMAD.IADD R9, R8, 0x1, -R9 ;  /* 0x0000000108097824 */ /* 0x000fe400078e0a09 */
[----:B------:R-:W1:Y:S01]  /*08e0*/  LDC R8, c[0x0][0x140] ;  /* 0x00005000ff087b82 */ /* 0x000e620000000800 */
[----:B------:R-:W-:Y:S01]  /*08f0*/  LEA.HI R4, R7, R7, RZ, 0x1 ;  /* 0x0000000707047211 */ /* 0x000fe200078f08ff */
[----:B------:R-:W-:-:S03]  /*0900*/  IMAD R9, R9, 0x4, R6 ;  /* 0x0000000409097824 */ /* 0x000fc600078e0206 */
[----:B------:R-:W-:Y:S02]  /*0910*/  LOP3.LUT R4, R4, 0xfffffffe, RZ, 0xc0, !PT ;  /* 0xfffffffe04047812 */ /* 0x000fe400078ec0ff */
[----:B------:R-:W-:Y:S02]  /*0920*/  LEA.HI R5, R9, R9, RZ, 0x1 ;  /* 0x0000000909057211 */ /* 0x000fe400078f08ff */
[----:B-----5:R-:W-:Y:S01]  /*0930*/  ISETP.NE.AND P0, PT, R13, RZ, PT ;  /* 0x000000ff0d00720c */ /* 0x020fe20003f05270 */
[----:B0-----:R-:W-:Y:S02]  /*0940*/  IMAD R11, R11, R10, UR4 ;  /* 0x000000040b0b7e24 */ /* 0x001fe4000f8e020a */
[----:B------:R-:W-:-:S05]  /*0950*/  IMAD.IADD R4, R7, 0x1, -R4 ;  /* 0x0000000107047824 */ /* 0x000fca00078e0a04 */
[----:B------:R-:W-:Y:S02]  /*0960*/  ISETP.NE.AND P5, PT, R4, R11, PT ;  /* 0x0000000b0400720c */ /* 0x000fe40003fa5270 */
[----:B------:R-:W-:-:S05]  /*0970*/  LOP3.LUT R4, R5, 0xfffffffe, RZ, 0xc0, !PT ;  /* 0xfffffffe05047812 */ /* 0x000fca00078ec0ff */
[----:B------:R-:W-:Y:S01]  /*0980*/  IMAD.IADD R4, R9, 0x1, -R4 ;  /* 0x0000000109047824 */ /* 0x000fe200078e0a04 */
        /* <DEDUP_REMOVED lines=19> */
.L_x_187:
[----:B------:R-:W5:Y:S01]  /*0ac0*/  SHFL.IDX PT, R6, R2, RZ, 0x1f ;  /* 0x00001fff02067589 */ /* 0x000f6200000e0000 */
[----:B------:R-:W-:Y:S01]  /*0ad0*/  ISETP.NE.AND P2, PT, R4, R11, PT ;  /* 0x0000000b0400720c */ /* 0x000fe20003f45270 */
[----:B------:R-:W-:Y:S01]  /*0ae0*/  IMAD.SHL.U32 R4, R7, 0x4, RZ ;  /* 0x0000000407047824 */ /* 0x000fe200078e00ff */
[----:B------:R-:W-:Y:S01]  /*0af0*/  LOP3.LUT P0, RZ, R3, 0x7, RZ, 0xc0, !PT ;  /* 0x0000000703ff7812 */ /* 0x000fe2000780c0ff */
[----:B------:R-:W-:Y:S01]  /*0b00*/  IMAD.SHL.U32 R22, R9, 0x4, RZ ;  /* 0x0000000409167824 */ /* 0x000fe200078e00ff */
[----:B-1----:R-:W-:Y:S01]  /*0b10*/  ISETP.EQ.U32.AND P1, PT, R8, 0x1, PT ;  /* 0x000000010800780c */ /* 0x002fe20003f22070 */
[----:B------:R-:W-:Y:S01]  /*0b20*/  IMAD.MOV.U32 R19, RZ, RZ, 0x1 ;  /* 0x00000001ff137424 */ /* 0x000fe200078e00ff */
[----:B------:R-:W-:Y:S01]  /*0b30*/  LOP3.LUT R23, R7, 0xc, R4, 0x78, !PT ;  /* 0x0000000c07177812 */ /* 0x000fe200078e7804 */
[----:B------:R-:W-:Y:S01]  /*0b40*/  IMAD.MOV.U32 R18, RZ, RZ, 0x1 ;  /* 0x00000001ff127424 */ /* 0x000fe200078e00ff */
[----:B------:R-:W-:Y:S01]  /*0b50*/  LOP3.LUT R22, R9, 0xc, R22, 0x78, !PT ;  /* 0x0000000c09167812 */ /* 0x000fe200078e7816 */
[----:B------:R-:W-:Y:S01]  /*0b60*/  NOP ;  /* 0x0000000000007918 */ /* 0x000fe20000000000 */
[----:B------:R-:W-:-:S02]  /*0b70*/  @P5 LEA.HI R4, R23, R23, RZ, 0x1 ;  /* 0x0000001717045211 */ /* 0x000fc400078f08ff */
[----:B------:R-:W-:Y:S02]  /*0b80*/  ISETP.LT.U32.AND P4, PT, R23, 0x2, !P0 ;  /* 0x000000021700780c */ /* 0x000fe40004781070 */
[----:B------:R-:W-:Y:S02]  /*0b90*/  @P5 SHF.R.S32.HI R4, RZ, 0x1, R4 ;  /* 0x00000001ff045819 */ /* 0x000fe40000011404 */
[----:B------:R-:W-:Y:S02]  /*0ba0*/  @P2 LEA.HI R5, R22, R22, RZ, 0x1 ;  /* 0x0000001616052211 */ /* 0x000fe400078f08ff */
[----:B------:R-:W-:Y:S02]  /*0bb0*/  @P5 ISETP.NE.AND P6, PT, R4, R12, PT ;  /* 0x0000000c0400520c */ /* 0x000fe40003fc5270 */
[----:B------:R-:W-:Y:S02]  /*0bc0*/  SEL R4, RZ, 0x1, !P4 ;  /* 0x00000001ff047807 */ /* 0x000fe40006000000 */
[----:B------:R-:W-:-:S02]  /*0bd0*/  @P2 SHF.R.S32.HI R5, RZ, 0x1, R5 ;  /* 0x00000001ff052819 */ /* 0x000fc40000011405 */
[----:B-----5:R-:W-:Y:S02]  /*0be0*/  ISETP.NE.AND P4, PT, R6, RZ, PT ;  /* 0x000000ff0600720c */ /* 0x020fe40003f85270 */
[----:B------:R-:W-:Y:S02]  /*0bf0*/  @P2 ISETP.NE.AND P3, PT, R5, R12, PT ;  /* 0x0000000c0500220c */ /* 0x000fe40003f65270 */
[----:B------:R-:W-:Y:S02]  /*0c00*/  @P5 SEL R19, RZ, 0x1, P6 ;  /* 0x00000001ff135807 */ /* 0x000fe40003000000 */
[----:B------:R-:W-:Y:S02]  /*0c10*/  ISETP.LT.U32.AND P0, PT, R22, 0x2, !P0 ;  /* 0x000000021600780c */ /* 0x000fe40004701070 */
[----:B------:R-:W-:Y:S02]  /*0c20*/  LOP3.LUT R19, R19, R4, RZ, 0xc0, !PT ;  /* 0x0000000413137212 */ /* 0x000fe400078ec0ff */
[----:B------:R-:W-:-:S02]  /*0c30*/  SEL R3, RZ, 0x1, !P0 ;  /* 0x00000001ff037807 */ /* 0x000fc40004000000 */
[----:B------:R-:W-:Y:S01]  /*0c40*/  @P2 SEL R18, RZ, 0x1, P3 ;  /* 0x00000001ff122807 */ /* 0x000fe20001800000 */
[----:B------:R-:W-:Y:S06]  /*0c50*/  @P4 BRA `(.L_x_188) ;  /* 0x0000000000484947 */ /* 0x000fec0003800000 */
        /* <DEDUP_REMOVED lines=17> */
[----:B-1----:R-:W-:Y:S01]  /*0d70*/  NOP ;  /* 0x0000000000007918 */ /* 0x002fe20000000000 */
.L_x_188:
[----:B------:R-:W-:Y:S01]  /*0d80*/  LOP3.LUT R18, R18, R3, RZ, 0xc0, !PT ;  /* 0x0000000312127212 */ /* 0x000fe200078ec0ff */
[----:B------:R-:W-:Y:S01]  /*0d90*/  NOP ;  /* 0x0000000000007918 */ /* 0x000fe20000000000 */
[----:B------:R-:W-:Y:S05]  /*0da0*/  @!P1 BRA `(.L_x_189) ;  /* 0x0000000000089947 */ /* 0x000fea0003800000 */
[----:B0-234-:R-:W-:Y:S01]  /*0db0*/  UCGABAR_ARV ;  /* 0x00000000000079c7 */ /* 0x01dfe20008000000 */
[----:B------:R-:W-:Y:S05]  /*0dc0*/  BRA `(.L_x_190) ;  /* 0x0000000000047947 */ /* 0x000fea0003800000 */
.L_x_189:
[----:B0-234-:R-:W-:Y:S01]  /*0dd0*/  NOP ;  /* 0x0000000000007918 */ /* 0x01dfe20000000000 */
.L_x_190:
[----:B------:R-:W-:Y:S05]  /*0de0*/  @!P1 BRA `(.L_x_191) ;  /* 0x00000000000c9947 */ /* 0x000fea0003800000 */
[----:B------:R-:W-:Y:S01]  /*0df0*/  UCGABAR_WAIT ;  /* 0x0000000000007dc7 */ /* 0x000fe20008000000 */
[----:B------:R-:W-:Y:S01]  /*0e00*/  CCTL.IVALL ;  /* 0x00000000ff00798f */ /* 0x000fe20002000000 */
[----:B------:R-:W-:Y:S05]  /*0e10*/  BRA `(.L_x_192) ;  /* 0x0000000000047947 */ /* 0x000fea0003800000 */
.L_x_191:
[----:B------:R-:W-:Y:S06]  /*0e20*/  BAR.SYNC.DEFER_BLOCKING 0x0 ;  /* 0x0000000000007b1d */ /* 0x000fec0000010000 */
.L_x_192:
[----:B------:R-:W-:Y:S01]  /*0e30*/  UMOV UR4, 0x1 ;  /* 0x0000000100047882 */ /* 0x000fe20000000000 */
[----:B------:R-:W-:Y:S01]  /*0e40*/  PLOP3.LUT P0, PT, PT, PT, UP0, 0x80, 0x0 ;  /* 0x000000000000781c */ /* 0x000fe20003f0f008 */
[----:B------:R-:W-:-:S06]  /*0e50*/  USEL UR4, UR4, 0x2, !UP0 ;  /* 0x0000000204047887 */ /* 0x000fcc000c000000 */
[----:B------:R-:W-:-:S05]  /*0e60*/  IMAD.U32 R3, RZ, RZ, UR4 ;  /* 0x00000004ff037e24 */ /* 0x000fca000f8e00ff */
[----:B------:R0:W-:Y:S01]  /*0e70*/  STL [R1+0x30], R3 ;  /* 0x0000300301007387 */ /* 0x0001e20000100800 */
[----:B------:R-:W-:Y:S05]  /*0e80*/  @!P0 BRA `(.L_x_193) ;  /* 0x000000b800e48947 */ /* 0x000fea0003800000 */
.L_x_194:
        /* <DEDUP_REMOVED lines=39> */
[----:B------:R-:W-:Y:S01]  /*1100*/  SHF.R.S32.HI R9, RZ, 0x4, R4 ;  /* 0x00000004ff097819 */ /* 0x000fe20000011404 */
[----:B------:R-:W-:Y:S01]  /*1110*/  IMAD.IADD R215, R0, 0x1, -R215 ;  /* 0x0000000100d77824 */ /* 0x000fe200078e0ad7 */
[----:B------:R-:W-:Y:S02]  /*1120*/  LOP3.LUT R11, R11, 0xfffffff8, RZ, 0xc0, !PT ;  /* 0xfffffff80b0b7812 */ /* 0x000fe400078ec0ff */
[----:B------:R-:W-:Y:S01]  /*1130*/  LEA.HI R2, R2, R223, RZ, 0x1 ;  /* 0x000000df02027211 */ /* 0x000fe200078f08ff */
[----:B------:R-:W-:Y:S01]  /*1140*/  IMAD.SHL.U32 R17, R215, 0x8, RZ ;  /* 0x00000008d7117824 */ /* 0x000fe200078e00ff */
[----:B------:R-:W-:Y:S01]  /*1150*/  LEA.HI R5, R5, R222, RZ, 0x5 ;  /* 0x000000de05057211 */ /* 0x000fe200078f28ff */
[----:B------:R-:W-:Y:S01]  /*1160*/  IMAD.IADD R8, R8, 0x1, -R11 ;  /* 0x0000000108087824 */ /* 0x000fe200078e0a0b */
[----:B------:R-:W-:Y:S01]  /*1170*/  LEA.HI R4, R4, R9, RZ, 0x1 ;  /* 0x0000000904047211 */ /* 0x000fe200078f08ff */
[----:B------:R-:W-:Y:S01]  /*1180*/  VIADD R214, R17, 0x40 ;  /* 0x0000004011d67836 */ /* 0x000fe20000000000 */
[----:B------:R-:W-:Y:S01]  /*1190*/  LEA.HI R0, R13, R13, RZ, 0x1 ;  /* 0x0000000d0d007211 */ /* 0x000fe200078f08ff */
[C---:B------:R-:W-:Y:S01]  /*11a0*/  VIADD R213, R17.reuse, 0x80 ;  /* 0x0000008011d57836 */ /* 0x040fe20000000000 */
[----:B------:R-:W-:Y:S01]  /*11b0*/  LOP3.LUT R2, R2, 0x3fffffe, RZ, 0xc0, !PT ;  /* 0x03fffffe02027812 */ /* 0x000fe200078ec0ff */
[----:B------:R-:W-:Y:S01]  /*11c0*/  VIADD R212, R17, 0xc0 ;  /* 0x000000c011d47836 */ /* 0x000fe20000000000 */
[----:B------:R-:W-:-:S02]  /*11d0*/  SHF.R.S32.HI R5, RZ, 0x5, R5 ;  /* 0x00000005ff057819 */ /* 0x000fc40000011405 */
[----:B------:R-:W-:Y:S01]  /*11e0*/  LOP3.LUT R6, R6, 0xfffffc00, RZ, 0xc0, !PT ;  /* 0xfffffc0006067812 */ /* 0x000fe200078ec0ff */
[----:B------:R-:W-:Y:S01]  /*11f0*/  IMAD.IADD R2, R223, 0x1, -R2 ;  /* 0x00000001df027824 */ /* 0x000fe200078e0a02 */
[----:B------:R-:W-:Y:S01]  /*1200*/  LOP3.LUT R4, R4, 0x1ffffffe, RZ, 0xc0, !PT ;  /* 0x1ffffffe04047812 */ /* 0x000fe200078ec0ff */
[----:B------:R-:W-:Y:S01]  /*1210*/  IMAD R5, R5, 0x10, R8 ;  /* 0x0000001005057824 */ /* 0x000fe200078e0208 */
[----:B------:R-:W-:Y:S01]  /*1220*/  LOP3.LUT R3, R3, 0x7ffffffc, RZ, 0xc0, !PT ;  /* 0x7ffffffc03037812 */ /* 0x000fe200078ec0ff */
[----:B------:R-:W-:Y:S01]  /*1230*/  IMAD R7, R7, 0x40, R6 ;  /* 0x0000004007077824 */ /* 0x000fe200078e0206 */
[----:B------:R-:W-:Y:S01]  /*1240*/  LOP3.LUT R0, R0, 0x1ffffffe, RZ, 0xc0, !PT ;  /* 0x1ffffffe00007812 */ /* 0x000fe200078ec0ff */
[----:B------:R-:W-:Y:S01]  /*1250*/  IMAD.IADD R4, R9, 0x1, -R4 ;  /* 0x0000000109047824 */ /* 0x000fe200078e0a04 */
[----:B------:R-:W-:Y:S01]  /*1260*/  SHF.R.S32.HI R220, RZ, 0x3, R220 ;  /* 0x00000003ffdc7819 */ /* 0x000fe200000114dc */
[----:B------:R-:W-:Y:S01]  /*1270*/  IMAD.MOV.U32 R6, RZ, RZ, -0x2 ;  /* 0xfffffffeff067424 */ /* 0x000fe200078e00ff */
[----:B------:R-:W-:Y:S01]  /*1280*/  SHF.R.S32.HI R231, RZ, 0x1f, R214 ;  /* 0x0000001fffe77819 */ /* 0x000fe200000114d6 */
[----:B------:R-:W-:Y:S01]  /*1290*/  IMAD.IADD R3, R222, 0x1, -R3 ;  /* 0x00000001de037824 */ /* 0x000fe200078e0a03 */
[----:B------:R-:W-:Y:S01]  /*12a0*/  SHF.R.S32.HI R230, RZ, 0x1f, R213 ;  /* 0x0000001fffe67819 */ /* 0x000fe200000114d5 */
[----:B------:R-:W-:Y:S01]  /*12b0*/  IMAD.IADD R225, R13, 0x1, -R0 ;  /* 0x000000010de17824 */ /* 0x000fe200078e0a00 */
[----:B------:R-:W-:Y:S01]  /*12c0*/  SHF.R.S32.HI R229, RZ, 0x1f, R212 ;  /* 0x0000001fffe57819 */ /* 0x000fe200000114d4 */
[----:B------:R-:W-:-:S02]  /*12d0*/  IMAD R224, R2, 0x40, R5 ;  /* 0x0000004002e07824 */ /* 0x000fc400078e0205 */
[----:B------:R-:W-:Y:S02]  /*12e0*/  IMAD R226, R4, 0x8, R7 ;  /* 0x0000000804e27824 */ /* 0x000fe400078e0207 */
[----:B------:R-:W-:Y:S02]  /*12f0*/  IMAD R227, R3, R6, 0x50 ;  /* 0x0000005003e37424 */ /* 0x000fe400078e0206 */
[----:B------:R-:W-:-:S07]  /*1300*/  IMAD R225, R225, 0x8, R224 ;  /* 0x00000008e1e17824 */ /* 0x000fce00078e02e0 */
.L_x_227:
        /* <DEDUP_REMOVED lines=42> */
[----:B------:R-:W-:Y:S02]  /*15b0*/  IMAD.U32 R217, RZ, RZ, UR4 ;  /* 0x00000004ffd97e24 */ /* 0x000fe4000f8e00ff */
[----:B------:R-:W-:Y:S01]  /*15c0*/  IMAD.U32 R152, RZ, RZ, UR5 ;  /* 0x00000005ff987e24 */ /* 0x000fe2000f8e00ff */
[----:B--2---:R-:W-:Y:S06]  /*15d0*/  @!P0 BRA `(.L_x_195) ;  /* 0x0000000000408947 */ /* 0x004fec0003800000 */
[----:B------:R-:W-:Y:S01]  /*15e0*/  MOV R0, 0x0 ;  /* 0x0000000000007802 */ /* 0x000fe20000000f00 */
[----:B------:R-:W-:Y:S01]  /*15f0*/  ULDC.64 UR4, c[0x4][0x1b8] ;  /* 0x01006e0000047ab9 */ /* 0x000fe20000000a00 */
[----:B------:R-:W-:Y:S01]  /*1600*/  ULDC.64 UR6, c[0x4][0x138] ;  /* 0x01004e0000067ab9 */ /* 0x000fe20000000a00 */
[----:B------:R-:W-:Y:S01]  /*1610*/  IMAD.U32 R4, RZ, RZ, UR4 ;  /* 0x00000004ff047e24 */ /* 0x000fe2000f8e00ff */
[----:B------:R0:W1:Y:S01]  /*1620*/  LDC.64 R2, c[0x4][R0] ;  /* 0x0100000000027b82 */ /* 0x0000620000000a00 */
[----:B------:R-:W-:Y:S01]  /*1630*/  IMAD.U32 R5, RZ, RZ, UR5 ;  /* 0x00000005ff057e24 */ /* 0x000fe2000f8e00ff */
[----:B------:R-:W-:Y:S01]  /*1640*/  ULDC.64 UR4, c[0x4][0x1c0] ;  /* 0x0100700000047ab9 */ /* 0x000fe20000000a00 */
        /* <DEDUP_REMOVED lines=9> */
.L_x_195:
        /* <DEDUP_REMOVED lines=9> */
.L_x_336:
[----:B------:R-:W-:Y:S05]  /*1770*/  @!P0 BRA `(.L_x_197) ;  /* 0x0000000000048947 */ /* 0x000fea0003800000 */
[----:B------:R-:W-:Y:S01]  /*1780*/  BPT.TRAP 0x1 ;  /* 0x000000040000795c */ /* 0x000fe20000300000 */
.L_x_197:
        /* <DEDUP_REMOVED lines=8> */
.L_x_198:
[----:B-1----:R-:W-:Y:S05]  /*1810*/  @P1 BRA `(.L_x_199) ;  /* 0x0000000000081947 */ /* 0x002fea0003800000 */
[----:B------:R-:W1:Y:S02]  /*1820*/  SYNCS.PHASECHK.TRANS64.TRYWAIT P1, [R0+URZ+0x38830], R3 ;  /* 0x03883003000075a7 */ /* 0x000e64000802017f */
[----:B-1----:R-:W-:Y:S05]  /*1830*/  @!P1 BRA `(.L_x_200) ;  /* 0x0000010400fc9947 */ /* 0x002fea0003800000 */
.L_x_199:
[----:B------:R-:W-:Y:S05]  /*1840*/  WARPSYNC.ALL ;  /* 0x0000000000007948 */ /* 0x000fea0003800000 */
[----:B------:R-:W-:Y:S01]  /*1850*/  UIADD3 UR36, UR36, 0x24400, URZ ;  /* 0x0002440024247890 */ /* 0x000fe2000fffe03f */
[----:B------:R-:W-:Y:S01]  /*1860*/  WARPGROUP.ARRIVE ;  /* 0x00000000000079c5 */ /* 0x000fe20000000000 */
[----:B------:R-:W-:Y:S02]  /*1870*/  ULOP3.LUT UR5, UR37, 0x10000, URZ, 0xfc, !UPT ;  /* 0x0001000025057892 */ /* 0x000fe4000f8efc3f */
[----:B------:R-:W-:Y:S01]  /*1880*/  USHF.R.U32.HI UR36, URZ, 0x4, UR36 ;  /* 0x000000043f247899 */ /* 0x000fe20008011624 */
[----:B------:R-:W-:Y:S01]  /*1890*/  UMOV UR17, 0x40000040 ;  /* 0x4000004000117882 */ /* 0x000fe20000000000 */
[----:B------:R-:W-:-:S02]  /*18a0*/  UMOV UR19, 0x40000040 ;  /* 0x4000004000137882 */ /* 0x000fc40000000000 */
[----:B------:R-:W-:Y:S01]  /*18b0*/  ULOP3.LUT UR36, UR36, 0x3fff, URZ, 0xc0, !UPT ;  /* 0x00003fff24247892 */ /* 0x000fe2000f8ec03f */
[----:B------:R-:W-:Y:S01]  /*18c0*/  IMAD.U32 R13, RZ, RZ, UR17 ;  /* 0x00000011ff0d7e24 */ /* 0x000fe2000f8e00ff */
[----:B------:R-:W-:Y:S01]  /*18d0*/  UMOV UR16, UR5 ;  /* 0x0000000500107c82 */ /* 0x000fe20008000000 */
[----:B------:R-:W-:Y:S01]  /*18e0*/  UMOV UR9, UR17 ;  /* 0x0000001100097c82 */ /* 0x000fe20008000000 */
[----:B------:R-:W-:Y:S01]  /*18f0*/  ULOP3.LUT UR4, UR36, 0x10000, URZ, 0xfc, !UPT ;  /* 0x0001000024047892 */ /* 0x000fe2000f8efc3f */
[----:B------:R-:W-:Y:S01]  /*1900*/  IMAD.U32 R12, RZ, RZ, UR16 ;  /* 0x00000010ff0c7e24 */ /* 0x000fe2000f8e00ff */
[----:B------:R-:W-:Y:S01]  /*1910*/  UMOV UR8, UR16 ;  /* 0x0000001000087c82 */ /* 0x000fe20008000000 */
[----:B------:R-:W-:Y:S01]  /*1920*/  UMOV UR11, 0x40000040 ;  /* 0x40000040000b7882 */ /* 0x000fe20000000000 */
[----:B------:R-:W-:Y:S01]  /*1930*/  UMOV UR12, UR16 ;  /* 0x00000010000c7c82 */ /* 0x000fe20008000000 */
[----:B------:R-:W-:Y:S01]  /*1940*/  UMOV UR13, UR17 ;  /* 0x00000011000d7c82 */ /* 0x000fe20008000000 */
[----:B------:R-:W-:Y:S01]  /*1950*/  IMAD.U32 R15, RZ, RZ, UR4 ;  /* 0x00000004ff0f7e24 */ /* 0x000fe2000f8e00ff */
[----:B------:R-:W-:Y:S01]  /*1960*/  UIMAD UR4, UR60, 0xa00, UR4 ;  /* 0x00000a003c0478a4 */ /* 0x000fe2000f8e0204 */
[----:B------:R-:W-:Y:S01]  /*1970*/  UMOV UR15, 0x40000040 ;  /* 0x40000040000f7882 */ /* 0x000fe20000000000 */
[----:B------:R-:W-:-:S02]  /*1980*/  UMOV UR23, 0x40000040 ;  /* 0x4000004000177882 */ /* 0x000fc40000000000 */
[----:B------:R-:W-:Y:S02]  /*1990*/  UIADD3 UR10, UR4, 0x80, URZ ;  /* 0x00000080040a7890 */ /* 0x000fe4000fffe03f */
[----:B------:R-:W-:Y:S02]  /*19a0*/  UIADD3 UR14, UR4, 0x100, URZ ;  /* 0x00000100040e7890 */ /* 0x000fe4000fffe03f */
[----:B------:R-:W-:Y:S01]  /*19b0*/  UMOV UR18, UR4 ;  /* 0x0000000400127c82 */ /* 0x000fe20008000000 */
[----:B------:R-:W-:Y:S01]  /*19c0*/  UIADD3 UR6, UR4, 0x180, URZ ;  /* 0x0000018004067890 */ /* 0x000fe2000fffe03f */
[----:B------:R-:W-:Y:S01]  /*19d0*/  HGMMA.64x16x16.F32 R56, gdesc[UR16], RZ, !UPT, gsb0 ;  /* 0x00200000103879f0 */ /* 0x000fe2000c0008ff */
[----:B------:R-:W-:Y:S01]  /*19e0*/  UIADD3 UR7, UR4, 0x200, URZ ;  /* 0x0000020004077890 */ /* 0x000fe2000fffe03f */
[----:B------:R-:W-:Y:S01]  /*19f0*/  UMOV UR19, 0x40000040 ;  /* 0x4000004000137882 */ /* 0x000fe20000000000 */
[----:B------:R-:W-:Y:S02]  /*1a00*/  UIADD3 UR22, UR4, 0x382, URZ ;  /* 0x0000038204167890 */ /* 0x000fe4000fffe03f */
[----:B------:R-:W-:Y:S01]  /*1a10*/  UIADD3 UR26, UR4, 0x384, URZ ;  /* 0x00000384041a7890 */ /* 0x000fe2000fffe03f */
[----:B------:R-:W-:Y:S01]  /*1a20*/  UMOV UR27, 0x40000040 ;  /* 0x40000040001b7882 */ /* 0x000fe20000000000 */
        /* <DEDUP_REMOVED lines=16> */
[----:B------:R-:W-:-:S02]  /*1b30*/  WARPGROUP.DEPBAR.LE gsb0, 0x0 ;  /* 0x00008000000079c5 */ /* 0x000fc40000010000 */
[----:B------:R-:W-:-:S06]  /*1b40*/  WARPGROUP.ARRIVE ;  /* 0x00000000000079c5 */ /* 0x000fcc0000000000 */
[----:B------:R-:W-:Y:S01]  /*1b50*/  HGMMA.64x16x16.F32 R48, gdesc[UR8], RZ, !UPT, gsb0 ;  /* 0x00200000083079f0 */ /* 0x000fe2000c0008ff */
[----:B------:R-:W-:Y:S01]  /*1b60*/  UMOV UR8, UR16 ;  /* 0x0000001000087c82 */ /* 0x000fe20008000000 */
[----:B------:R-:W-:Y:S01]  /*1b70*/  UMOV UR9, UR17 ;  /* 0x0000001100097c82 */ /* 0x000fe20008000000 */
[----:B------:R-:W-:Y:S01]  /*1b80*/  UMOV UR10, UR6 ;  /* 0x00000006000a7c82 */ /* 0x000fe20008000000 */
[----:B------:R-:W-:Y:S01]  /*1b90*/  UMOV UR11, 0x40000040 ;  /* 0x40000040000b7882 */ /* 0x000fe20000000000 */
[----:B------:R-:W-:Y:S01]  /*1ba0*/  UIADD3 UR6, UR5, 0x2, URZ ;  /* 0x0000000205067890 */ /* 0x000fe2000fffe03f */
[----:B------:R-:W-:Y:S02]  /*1bb0*/  WARPGROUP.DEPBAR.LE gsb0, 0x0 ;  /* 0x00008000000079c5 */ /* 0x000fe40000010000 */
[----:B------:R-:W-:-:S06]  /*1bc0*/  WARPGROUP.ARRIVE ;  /* 0x00000000000079c5 */ /* 0x000fcc0000000000 */
[----:B------:R-:W-:Y:S01]  /*1bd0*/  HGMMA.64x16x16.F32 R40, gdesc[UR12], RZ, !UPT, gsb0 ;  /* 0x002000000c2879f0 */ /* 0x000fe2000c0008ff */
[----:B------:R-:W-:Y:S01]  /*1be0*/  UIADD3 UR14, UR4, 0x102, URZ ;  /* 0x00000102040e7890 */ /* 0x000fe2000fffe03f */
[----:B------:R-:W-:Y:S01]  /*1bf0*/  UMOV UR15, 0x40000040 ;  /* 0x40000040000f7882 */ /* 0x000fe20000000000 */
[----:B------:R-:W-:Y:S02]  /*1c00*/  WARPGROUP.DEPBAR.LE gsb0, 0x0 ;  /* 0x00008000000079c5 */ /* 0x000fe40000010000 */
[----:B------:R-:W-:-:S06]  /*1c10*/  WARPGROUP.ARRIVE ;  /* 0x00000000000079c5 */ /* 0x000fcc0000000000 */
[----:B------:R-:W-:Y:S01]  /*1c20*/  HGMMA.64x16x16.F32 R32, gdesc[UR8], RZ, !UPT, gsb0 ;  /* 0x00200000082079f0 */ /* 0x000fe2000c0008ff */
[----:B------:R-:W-:Y:S01]  /*1c30*/  UMOV UR8, UR16 ;  /* 0x0000001000087c82 */ /* 0x000fe20008000000 */
[----:B------:R-:W-:Y:S01]  /*1c40*/  UMOV UR9, UR17 ;  /* 0x0000001100097c82 */ /* 0x000fe20008000000 */
[----:B------:R-:W-:Y:S01]  /*1c50*/  UMOV UR10, UR7 ;  /* 0x00000007000a7c82 */ /* 0x000fe20008000000 */
[----:B------:R-:W-:Y:S01]  /*1c60*/  UMOV UR11, 0x40000040 ;  /* 0x40000040000b7882 */ /* 0x000fe20000000000 */
[----:B------:R-:W-:Y:S01]  /*1c70*/  UMOV UR16, UR6 ;  /* 0x0000000600107c82 */ /* 0x000fe20008000000 */
[----:B------:R-:W-:Y:S01]  /*1c80*/  UIADD3 UR6, UR4, 0x2, URZ ;  /* 0x0000000204067890 */ /* 0x000fe2000fffe03f */
[----:B------:R-:W-:Y:S01]  /*1c90*/  IMAD.U32 R10, RZ, RZ, UR16 ;  /* 0x00000010ff0a7e24 */ /* 0x000fe2000f8e00ff */
[----:B------:R-:W-:Y:S01]  /*1ca0*/  UMOV UR17, 0x40000040 ;  /* 0x4000004000117882 */ /* 0x000fe20000000000 */
[----:B------:R-:W-:Y:S01]  /*1cb0*/  UMOV UR12, UR16 ;  /* 0x00000010000c7c82 */ /* 0x000fe20008000000 */
[----:B------:R-:W-:Y:S01]  /*1cc0*/  UMOV UR13, UR17 ;  /* 0x00000011000d7c82 */ /* 0x000fe20008000000 */
[----:B------:R-:W-:Y:S01]  /*1cd0*/  UIADD3 UR7, UR4, 0x202, URZ ;  /* 0x0000020204077890 */ /* 0x000fe2000fffe03f */
[----:B------:R-:W-:Y:S01]  /*1ce0*/  IMAD.U32 R11, RZ, RZ, UR17 ;  /* 0x00000011ff0b7e24 */ /* 0x000fe2000f8e00ff */
[----:B------:R-:W-:Y:S01]  /*1cf0*/  UMOV UR18, UR6 ;  /* 0x0000000600127c82 */ /* 0x000fe20008000000 */
[----:B------:R-:W-:Y:S01]  /*1d00*/  UIADD3 UR6, UR4, 0x182, URZ ;  /* 0x0000018204067890 */ /* 0x000fe2000fffe03f */
[----:B------:R-:W-:-:S02]  /*1d10*/  WARPGROUP.DEPBAR.LE gsb0, 0x0 ;  /* 0x00008000000079c5 */ /* 0x000fc40000010000 */
        /* <DEDUP_REMOVED lines=76> */
[----:B------:R-:W-:Y:S02]  /*21e0*/  UIADD3 UR8, UR5, 0x6, URZ ;  /* 0x0000000605087890 */ /* 0x000fe4000fffe03f */
[----:B------:R-:W-:Y:S01]  /*21f0*/  UIADD3 UR10, UR4, 0x6, URZ ;  /* 0x00000006040a7890 */ /* 0x000fe2000fffe03f */
[----:B------:R-:W-:Y:S01]  /*2200*/  UMOV UR9, 0x40000040 ;  /* 0x4000004000097882 */ /* 0x000fe20000000000 */
[----:B------:R-:W-:Y:S01]  /*2210*/  UMOV UR11, 0x40000040 ;  /* 0x40000040000b7882 */ /* 0x000fe20000000000 */
        /* <DEDUP_REMOVED lines=23> */
[----:B01----:R-:W-:Y:S02]  /*2390*/  MOV R3, UR12 ;  /* 0x0000000c00037c02 */ /* 0x003fe40008000f00 */
[----:B------:R-:W-:Y:S01]  /*23a0*/  MOV R2, UR13 ;  /* 0x0000000d00027c02 */ /* 0x000fe20008000f00 */
        /* <DEDUP_REMOVED lines=31> */
[----:B------:R-:W-:Y:S02]  /*25a0*/  MOV R4, UR17 ;  /* 0x0000001100047c02 */ /* 0x000fe40008000f00 */
        /* <DEDUP_REMOVED lines=10> */
[----:B------:R-:W-:Y:S01]  /*2650*/  UMOV UR13, 0x40000040 ;  /* 0x40000040000d7882 */ /* 0x000fe20000000000 */
[----:B------:R-:W-:Y:S01]  /*2660*/  UMOV UR15, 0x40000040 ;  /* 0x40000040000f7882 */ /* 0x000fe20000000000 */
[----:B------:R-:W-:Y:S01]  /*2670*/  IMAD.U32 R7, RZ, RZ, UR13 ;  /* 0x0000000dff077e24 */ /* 0x000fe2000f8e00ff */
        /* <DEDUP_REMOVED lines=257> */
[----:B------:R-:W-:-:S07]  /*3690*/  UIADD3 UR5, UR5, 0xc06, URZ ;  /* 0x00000c0605057890 */ /* 0x000fce000fffe03f */
[----:B------:R-:W-:Y:S01]  /*36a0*/  UMOV UR12, UR5 ;  /* 0x00000005000c7c82 */ /* 0x000fe20008000000 */
[----:B------:R-:W-:Y:S01]  /*36b0*/  UIADD3 UR5, UR4, 0x786, URZ ;  /* 0x0000078604057890 */ /* 0x000fe2000fffe03f */
[----:B------:R-:W-:Y:S01]  /*36c0*/  IMAD.U32 R6, RZ, RZ, UR12 ;  /* 0x0000000cff067e24 */ /* 0x000fe2000f8e00ff */
[----:B------:R-:W-:-:S05]  /*36d0*/  UMOV UR16, UR12 ;  /* 0x0000000c00107c82 */ /* 0x000fca0008000000 */
        /* <DEDUP_REMOVED lines=40> */
[----:B------:R-:W-:-:S07]  /*3960*/  UIADD3 UR7, UR4, 0x806, URZ ;  /* 0x0000080604077890 */ /* 0x000fce000fffe03f */
        /* <DEDUP_REMOVED lines=11> */
[----:B------:R-:W-:Y:S01]  /*3a20*/  UMOV UR5, UR15 ;  /* 0x0000000f00057c82 */ /* 0x000fe20008000000 */
[----:B------:R-:W-:Y:S02]  /*3a30*/  R2UR UR13, R2 ;  /* 0x00000000020d72ca */ /* 0x000fe400000e0000 */
[----:B------:R-:W-:Y:S01]  /*3a40*/  R2UR UR12, R3 ;  /* 0x00000000030c72ca */ /* 0x000fe200000e0000 */
[----:B------:R-:W-:Y:S02]  /*3a50*/  WARPGROUP.DEPBAR.LE gsb0, 0x0 ;  /* 0x00008000000079c5 */ /* 0x000fe40000010000 */
[----:B------:R-:W-:-:S06]  /*3a60*/  WARPGROUP.ARRIVE ;  /* 0x00000000000079c5 */ /* 0x000fcc0000000000 */
[----:B------:R-:W-:Y:S01]  /*3a70*/  HGMMA.64x16x16.F32 R48, gdesc[UR16], R48, gsb0 ;  /* 0x00200000103079f0 */ /* 0x000fe20008000830 */
[----:B------:R-:W-:Y:S02]  /*3a80*/  R2UR UR17, R4 ;  /* 0x00000000041172ca */ /* 0x000fe400000e0000 */
[----:B------:R-:W-:Y:S01]  /*3a90*/  R2UR UR16, R5 ;  /* 0x00000000051072ca */ /* 0x000fe200000e0000 */
        /* <DEDUP_REMOVED lines=16> */
.L_x_201:
[----:B------:R-:W-:Y:S01]  /*3ba0*/  R2UR UR5, R152 ;  /* 0x00000000980572ca */ /* 0x000fe200000e0000 */
[----:B------:R-:W-:Y:S01]  /*3bb0*/  ULDC UR4, c[0x0][0x9d8] ;  /* 0x0002760000047ab9 */ /* 0x000fe20000000800 */
[----:B------:R-:W-:Y:S02]  /*3bc0*/  VIADD R2, R227, UR61 ;  /* 0x0000003de3027c36 */ /* 0x000fe40008000000 */
[----:B------:R-:W-:Y:S01]  /*3bd0*/  FMUL.FTZ R56, R56, UR4 ;  /* 0x0000000438387c20 */ /* 0x000fe20008410000 */
[----:B------:R-:W-:Y:S01]  /*3be0*/  FMUL.FTZ R57, R57, UR4 ;  /* 0x0000000439397c20 */ /* 0x000fe20008410000 */
[----:B------:R-:W-:Y:S01]  /*3bf0*/  FMUL.FTZ R60, R60, UR4 ;  /* 0x000000043c3c7c20 */ /* 0x000fe20008410000 */
[----:B------:R-:W-:Y:S01]  /*3c00*/  FMUL.FTZ R61, R61, UR4 ;  /* 0x000000043d3d7c20 */ /* 0x000fe20008410000 */
[----:B------:R-:W-:Y:S01]  /*3c10*/  FMUL.FTZ R48, R48, UR4 ;  /* 0x0000000430307c20 */ /* 0x000fe20008410000 */
[----:B------:R-:W-:Y:S01]  /*3c20*/  FMUL.FTZ R58, R58, UR4 ;  /* 0x000000043a3a7c20 */ /* 0x000fe20008410000 */
[----:B------:R-:W0:Y:S01]  /*3c30*/  MUFU.TANH R56, R56 ;  /* 0x0000003800387308 */ /* 0x000e220000002400 */
[----:B------:R-:W-:Y:S01]  /*3c40*/  FMUL.FTZ R49, R49, UR4 ;  /* 0x0000000431317c20 */ /* 0x000fe20008410000 */
[----:B------:R-:W-:Y:S01]  /*3c50*/  FMUL.FTZ R59, R59, UR4 ;  /* 0x000000043b3b7c20 */ /* 0x000fe20008410000 */
[----:B------:R-:W-:Y:S01]  /*3c60*/  FMUL.FTZ R52, R52, UR4 ;  /* 0x0000000434347c20 */ /* 0x000fe20008410000 */
[----:B------:R-:W-:-:S02]  /*3c70*/  IMAD.U32 R3, RZ, RZ, UR5 ;  /* 0x00000005ff037e24 */ /* 0x000fc4000f8e00ff */
[----:B------:R-:W-:Y:S01]  /*3c80*/  FMUL.FTZ R62, R62, UR4 ;  /* 0x000000043e3e7c20 */ /* 0x000fe20008410000 */
[----:B------:R-:W-:Y:S01]  /*3c90*/  FMUL.FTZ R53, R53, UR4 ;  /* 0x0000000435357c20 */ /* 0x000fe20008410000 */
[----:B------:R-:W-:Y:S01]  /*3ca0*/  FMUL.FTZ R63, R63, UR4 ;  /* 0x000000043f3f7c20 */ /* 0x000fe20008410000 */
[----:B------:R-:W1:Y:S01]  /*3cb0*/  MUFU.TANH R57, R57 ;  /* 0x0000003900397308 */ /* 0x000e620000002400 */
[----:B------:R-:W-:Y:S02]  /*3cc0*/  IMAD R2, R3, -0x50, R2 ;  /* 0xffffffb003027824 */ /* 0x000fe400078e0202 */
[----:B------:R-:W-:Y:S01]  /*3cd0*/  FMUL.FTZ R40, R40, UR4 ;  /* 0x0000000428287c20 */ /* 0x000fe20008410000 */
[----:B------:R-:W-:Y:S01]  /*3ce0*/  FMUL.FTZ R50, R50, UR4 ;  /* 0x0000000432327c20 */ /* 0x000fe20008410000 */
[----:B------:R-:W-:Y:S01]  /*3cf0*/  FMUL.FTZ R41, R41, UR4 ;  /* 0x0000000429297c20 */ /* 0x000fe20008410000 */
[----:B------:R-:W-:Y:S01]  /*3d00*/  FMUL.FTZ R51, R51, UR4 ;  /* 0x0000000433337c20 */ /* 0x000fe20008410000 */
[----:B------:R-:W-:Y:S01]  /*3d10*/  ISETP.GT.AND P2, PT, R2, RZ, PT ;  /* 0x000000ff0200720c */ /* 0x000fe20003f44270 */
[----:B------:R-:W-:Y:S01]  /*3d20*/  FMUL.FTZ R44, R44, UR4 ;  /* 0x000000042c2c7c20 */ /* 0x000fe20008410000 */
[----:B------:R-:W2:Y:S01]  /*3d30*/  MUFU.TANH R60, R60 ;  /* 0x0000003c003c7308 */ /* 0x000ea20000002400 */
[----:B------:R-:W-:Y:S01]  /*3d40*/  ISETP.GT.AND P1, PT, R2, 0x1, PT ;  /* 0x000000010200780c */ /* 0x000fe20003f24270 */
[----:B------:R-:W-:Y:S01]  /*3d50*/  FMUL.FTZ R54, R54, UR4 ;  /* 0x0000000436367c20 */ /* 0x000fe20008410000 */
[----:B------:R-:W-:Y:S01]  /*3d60*/  ISETP.GT.AND P6, PT, R2, 0x8, PT ;  /* 0x000000080200780c */ /* 0x000fe20003fc4270 */
[----:B------:R-:W-:Y:S01]  /*3d70*/  FMUL.FTZ R45, R45, UR4 ;  /* 0x000000042d2d7c20 */ /* 0x000fe20008410000 */
[----:B0-----:R-:W-:Y:S01]  /*3d80*/  FSEL R56, R56, -INF , P2 ;  /* 0xff80000038387808 */ /* 0x001fe20001000000 */
[----:B------:R-:W-:Y:S01]  /*3d90*/  FMUL.FTZ R55, R55, UR4 ;  /* 0x0000000437377c20 */ /* 0x000fe20008410000 */
[----:B------:R-:W-:Y:S01]  /*3da0*/  ISETP.GT.AND P5, PT, R2, 0x9, PT ;  /* 0x000000090200780c */ /* 0x000fe20003fa4270 */
[----:B------:R-:W0:Y:S01]  /*3db0*/  MUFU.TANH R61, R61 ;  /* 0x0000003d003d7308 */ /* 0x000e220000002400 */
[----:B-1----:R-:W-:Y:S01]  /*3dc0*/  FSEL R57, R57, -INF , P1 ;  /* 0xff80000039397808 */ /* 0x002fe20000800000 */
[----:B------:R-:W-:Y:S01]  /*3dd0*/  FMUL.FTZ R32, R32, UR4 ;  /* 0x0000000420207c20 */ /* 0x000fe20008410000 */
[----:B------:R-:W-:Y:S01]  /*3de0*/  ISETP.GT.AND P4, PT, R2, 0x10, PT ;  /* 0x000000100200780c */ /* 0x000fe20003f84270 */
[----:B------:R-:W-:Y:S01]  /*3df0*/  FMUL.FTZ R42, R42, UR4 ;  /* 0x000000042a2a7c20 */ /* 0x000fe20008410000 */
[----:B------:R-:W-:Y:S01]  /*3e00*/  FMNMX.FTZ R3, R56, R57, !PT ;  /* 0x0000003938037209 */ /* 0x000fe20007810000 */
[----:B------:R-:W-:Y:S01]  /*3e10*/  FMUL.FTZ R33, R33, UR4 ;  /* 0x0000000421217c20 */ /* 0x000fe20008410000 */
[----:B------:R-:W-:Y:S01]  /*3e20*/  ISETP.GT.AND P3, PT, R2, 0x11, PT ;  /* 0x000000110200780c */ /* 0x000fe20003f64270 */
[----:B------:R-:W1:Y:S01]  /*3e30*/  MUFU.TANH R48, R48 ;  /* 0x0000003000307308 */ /* 0x000e620000002400 */
[----:B--2---:R-:W-:Y:S01]  /*3e40*/  FSEL R60, R60, -INF , P6 ;  /* 0xff8000003c3c7808 */ /* 0x004fe20003000000 */
[----:B------:R-:W-:Y:S01]  /*3e50*/  FMUL.FTZ R43, R43, UR4 ;  /* 0x000000042b2b7c20 */ /* 0x000fe20008410000 */
[----:B------:R-:W-:Y:S01]  /*3e60*/  FMUL.FTZ R36, R36, UR4 ;  /* 0x0000000424247c20 */ /* 0x000fe20008410000 */
[----:B------:R-:W-:Y:S01]  /*3e70*/  FMUL.FTZ R46, R46, UR4 ;  /* 0x000000042e2e7c20 */ /* 0x000fe20008410000 */
[----:B------:R-:W-:Y:S01]  /*3e80*/  FMNMX.FTZ R4, R60, R3, !PT ;  /* 0x000000033c047209 */ /* 0x000fe20007810000 */
[----:B------:R-:W-:Y:S01]  /*3e90*/  FMUL.FTZ R37, R37, UR4 ;  /* 0x0000000425257c20 */ /* 0x000fe20008410000 */
[----:B------:R-:W-:Y:S01]  /*3ea0*/  FMUL.FTZ R47, R47, UR4 ;  /* 0x000000042f2f7c20 */ /* 0x000fe20008410000 */
[----:B------:R-:W2:Y:S01]  /*3eb0*/  MUFU.TANH R58, R58 ;  /* 0x0000003a003a7308 */ /* 0x000ea20000002400 */
[----:B0-----:R-:W-:Y:S01]  /*3ec0*/  FSEL R61, R61, -INF , P5 ;  /* 0xff8000003d3d7808 */ /* 0x001fe20002800000 */
[----:B------:R-:W-:Y:S01]  /*3ed0*/  FMUL.FTZ R24, R24, UR4 ;  /* 0x0000000418187c20 */ /* 0x000fe20008410000 */
[----:B------:R-:W-:Y:S01]  /*3ee0*/  FMUL.FTZ R34, R34, UR4 ;  /* 0x0000000422227c20 */ /* 0x000fe20008410000 */
[----:B------:R-:W-:Y:S01]  /*3ef0*/  FMUL.FTZ R25, R25, UR4 ;  /* 0x0000000419197c20 */ /* 0x000fe20008410000 */
[----:B------:R-:W-:Y:S01]  /*3f00*/  FMNMX.FTZ R3, R61, R4, !PT ;  /* 0x000000043d037209 */ /* 0x000fe20007810000 */
[----:B------:R-:W-:Y:S01]  /*3f10*/  FMUL.FTZ R35, R35, UR4 ;  /* 0x0000000423237c20 */ /* 0x000fe20008410000 */
[----:B------:R-:W-:Y:S01]  /*3f20*/  FMUL.FTZ R28, R28, UR4 ;  /* 0x000000041c1c7c20 */ /* 0x000fe20008410000 */
[----:B------:R-:W0:Y:S01]  /*3f30*/  MUFU.TANH R49, R49 ;  /* 0x0000003100317308 */ /* 0x000e220000002400 */
[----:B-1----:R-:W-:Y:S01]  /*3f40*/  FSEL R48, R48, -INF , P4 ;  /* 0xff80000030307808 */ /* 0x002fe20002000000 */
[----:B------:R-:W-:Y:S01]  /*3f50*/  FMUL.FTZ R29, R29, UR4 ;  /* 0x000000041d1d7c20 */ /* 0x000fe20008410000 */
[----:B------:R-:W-:Y:S01]  /*3f60*/  FMUL.FTZ R38, R38, UR4 ;  /* 0x0000000426267c20 */ /* 0x000fe20008410000 */
[----:B------:R-:W-:Y:S01]  /*3f70*/  FMUL.FTZ R39, R39, UR4 ;  /* 0x0000000427277c20 */ /* 0x000fe20008410000 */
[----:B------:R-:W-:Y:S01]  /*3f80*/  FMNMX.FTZ R4, R48, R3, !PT ;  /* 0x0000000330047209 */ /* 0x000fe20007810000 */
[----:B------:R-:W-:Y:S01]  /*3f90*/  FMUL.FTZ R26, R26, UR4 ;  /* 0x000000041a1a7c20 */ /* 0x000fe20008410000 */
[----:B------:R-:W-:Y:S01]  /*3fa0*/  FMUL.FTZ R27, R27, UR4 ;  /* 0x000000041b1b7c20 */ /* 0x000fe20008410000 */
[----:B------:R-:W1:Y:S01]  /*3fb0*/  MUFU.TANH R59, R59 ;  /* 0x0000003b003b7308 */ /* 0x000e620000002400 */
[----:B--2---:R-:W-:Y:S01]  /*3fc0*/  FSEL R58, R58, -INF , P2 ;  /* 0xff8000003a3a7808 */ /* 0x004fe20001000000 */
[----:B------:R-:W-:Y:S01]  /*3fd0*/  FMUL.FTZ R30, R30, UR4 ;  /* 0x000000041e1e7c20 */ /* 0x000fe20008410000 */
[----:B------:R-:W-:Y:S01]  /*3fe0*/  ISETP.GT.AND P2, PT, R2, 0x18, PT ;  /* 0x000000180200780c */ /* 0x000fe20003f44270 */
[----:B------:R-:W-:Y:S01]  /*3ff0*/  FMUL.FTZ R31, R31, UR4 ;  /* 0x000000041f1f7c20 */ /* 0x000fe20008410000 */
[----:B------:R-:W-:Y:S01]  /*4000*/  ULDC UR5, c[0x0][0x988] ;  /* 0x0002620000057ab9 */ /* 0x000fe20000000800 */
[----:B------:R-:W-:Y:S01]  /*4010*/  P2R R20, PR, RZ, 0x1 ;  /* 0x00000001ff147803 */ /* 0x000fe20000000000 */
[----:B------:R-:W-:Y:S01]  /*4020*/  UISETP.GE.AND UP0, UPT, UR61, 0x51, UPT ;  /* 0x000000513d00788c */ /* 0x000fe2000bf06270 */
[----:B------:R-:W2:Y:S01]  /*4030*/  MUFU.TANH R52, R52 ;  /* 0x0000003400347308 */ /* 0x000ea20000002400 */
[----:B0-----:R-:W-:-:S02]  /*4040*/  FSEL R49, R49, -INF , P3 ;  /* 0xff80000031317808 */ /* 0x001fc40001800000 */
[----:B------:R-:W-:Y:S02]  /*4050*/  CS2R R150, SRZ ;  /* 0x0000000000967805 */ /* 0x000fe4000001ff00 */
[----:B------:R-:W-:Y:S02]  /*4060*/  CS2R R148, SRZ ;  /* 0x0000000000947805 */ /* 0x000fe4000001ff00 */
[----:B------:R-:W-:Y:S02]  /*4070*/  CS2R R146, SRZ ;  /* 0x0000000000927805 */ /* 0x000fe4000001ff00 */
[----:B------:R-:W-:Y:S02]  /*4080*/  FMNMX.FTZ R3, R49, R4, !PT ;  /* 0x0000000431037209 */ /* 0x000fe40007810000 */
[----:B------:R-:W-:Y:S02]  /*4090*/  CS2R R144, SRZ ;  /* 0x0000000000907805 */ /* 0x000fe4000001ff00 */
[----:B------:R-:W-:Y:S01]  /*40a0*/  CS2R R142, SRZ ;  /* 0x00000000008e7805 */ /* 0x000fe2000001ff00 */
[----:B------:R-:W0:Y:S01]  /*40b0*/  MUFU.TANH R62, R62 ;  /* 0x0000003e003e7308 */ /* 0x000e220000002400 */
[----:B-1----:R-:W-:-:S02]  /*40c0*/  FSEL R59, R59, -INF , P1 ;  /* 0xff8000003b3b7808 */ /* 0x002fc40000800000 */
[----:B------:R-:W-:Y:S02]  /*40d0*/  CS2R R140, SRZ ;  /* 0x00000000008c7805 */ /* 0x000fe4000001ff00 */
[----:B------:R-:W-:Y:S02]  /*40e0*/  ISETP.GT.AND P1, PT, R2, 0x19, PT ;  /* 0x000000190200780c */ /* 0x000fe40003f24270 */
[----:B------:R-:W-:Y:S02]  /*40f0*/  CS2R R138, SRZ ;  /* 0x00000000008a7805 */ /* 0x000fe4000001ff00 */
[----:B------:R-:W-:Y:S02]  /*4100*/  CS2R R136, SRZ ;  /* 0x0000000000887805 */ /* 0x000fe4000001ff00 */
[----:B------:R-:W-:Y:S02]  /*4110*/  CS2R R134, SRZ ;  /* 0x0000000000867805 */ /* 0x000fe4000001ff00 */
[----:B------:R-:W-:Y:S01]  /*4120*/  CS2R R132, SRZ ;  /* 0x0000000000847805 */ /* 0x000fe2000001ff00 */
[----:B------:R-:W1:Y:S01]  /*4130*/  MUFU.TANH R53, R53 ;  /* 0x0000003500357308 */ /* 0x000e620000002400 */
[----:B--2---:R-:W-:-:S02]  /*4140*/  FSEL R52, R52, -INF , P2 ;  /* 0xff80000034347808 */ /* 0x004fc40001000000 */
[----:B------:R-:W-:Y:S02]  /*4150*/  CS2R R130, SRZ ;  /* 0x0000000000827805 */ /* 0x000fe4000001ff00 */
[----:B------:R-:W-:Y:S02]  /*4160*/  CS2R R128, SRZ ;  /* 0x0000000000807805 */ /* 0x000fe4000001ff00 */
[----:B------:R-:W-:Y:S02]  /*4170*/  CS2R R126, SRZ ;  /* 0x00000000007e7805 */ /* 0x000fe4000001ff00 */
[----:B------:R-:W-:Y:S02]  /*4180*/  FMNMX.FTZ R4, R52, R3, !PT ;  /* 0x0000000334047209 */ /* 0x000fe40007810000 */
[----:B------:R-:W-:Y:S02]  /*4190*/  CS2R R124, SRZ ;  /* 0x00000000007c7805 */ /* 0x000fe4000001ff00 */
[----:B------:R-:W-:Y:S01]  /*41a0*/  CS2R R122, SRZ ;  /* 0x00000000007a7805 */ /* 0x000fe2000001ff00 */
[----:B------:R-:W2:Y:S01]  /*41b0*/  MUFU.TANH R63, R63 ;  /* 0x0000003f003f7308 */ /* 0x000ea20000002400 */
[----:B0-----:R-:W-:-:S02]  /*41c0*/  FSEL R62, R62, -INF , P6 ;  /* 0xff8000003e3e7808 */ /* 0x001fc40003000000 */
[----:B------:R-:W-:Y:S02]  /*41d0*/  CS2R R120, SRZ ;  /* 0x0000000000787805 */ /* 0x000fe4000001ff00 */
[----:B------:R-:W-:Y:S02]  /*41e0*/  ISETP.GT.AND P6, PT, R2, 0x20, PT ;  /* 0x000000200200780c */ /* 0x000fe40003fc4270 */
[----:B------:R-:W-:Y:S02]  /*41f0*/  CS2R R118, SRZ ;  /* 0x0000000000767805 */ /* 0x000fe4000001ff00 */
[----:B------:R-:W-:Y:S02]  /*4200*/  CS2R R116, SRZ ;  /* 0x0000000000747805 */ /* 0x000fe4000001ff00 */
[----:B------:R-:W-:Y:S02]  /*4210*/  CS2R R114, SRZ ;  /* 0x0000000000727805 */ /* 0x000fe4000001ff00 */
[----:B------:R-:W-:Y:S01]  /*4220*/  CS2R R112, SRZ ;  /* 0x0000000000707805 */ /* 0x000fe2000001ff00 */
[----:B------:R-:W0:Y:S01]  /*4230*/  MUFU.TANH R40, R40 ;  /* 0x0000002800287308 */ /* 0x000e220000002400 */
[----:B-1----:R-:W-:-:S02]  /*4240*/  FSEL R53, R53, -INF , P1 ;  /* 0xff80000035357808 */ /* 0x002fc40000800000 */
[----:B------:R-:W-:Y:S02]  /*4250*/  CS2R R110, SRZ ;  /* 0x00000000006e7805 */ /* 0x000fe4000001ff00 */
[----:B------:R-:W-:Y:S02]  /*4260*/  CS2R R108, SRZ ;  /* 0x00000000006c7805 */ /* 0x000fe4000001ff00 */
[----:B------:R-:W-:Y:S02]  /*4270*/  CS2R R106, SRZ ;  /* 0x00000000006a7805 */ /* 0x000fe4000001ff00 */
[----:B------:R-:W-:Y:S02]  /*4280*/  FMNMX.FTZ R3, R53, R4, !PT ;  /* 0x0000000435037209 */ /* 0x000fe40007810000 */
[----:B------:R-:W-:Y:S02]  /*4290*/  CS2R R104, SRZ ;  /* 0x0000000000687805 */ /* 0x000fe4000001ff00 */
[----:B------:R-:W-:Y:S01]  /*42a0*/  CS2R R102, SRZ ;  /* 0x0000000000667805 */ /* 0x000fe2000001ff00 */
[----:B------:R-:W1:Y:S01]  /*42b0*/  MUFU.TANH R50, R50 ;  /* 0x0000003200327308 */ /* 0x000e620000002400 */
[----:B--2---:R-:W-:-:S02]  /*42c0*/  FSEL R63, R63, -INF , P5 ;  /* 0xff8000003f3f7808 */ /* 0x004fc40002800000 */
[----:B------:R-:W-:Y:S02]  /*42d0*/  CS2R R100, SRZ ;  /* 0x0000000000647805 */ /* 0x000fe4000001ff00 */
[----:B------:R-:W-:Y:S02]  /*42e0*/  ISETP.GT.AND P5, PT, R2, 0x21, PT ;  /* 0x000000210200780c */ /* 0x000fe40003fa4270 */
[----:B------:R-:W-:Y:S02]  /*42f0*/  CS2R R98, SRZ ;  /* 0x0000000000627805 */ /* 0x000fe4000001ff00 */
[----:B------:R-:W-:Y:S02]  /*4300*/  CS2R R96, SRZ ;  /* 0x0000000000607805 */ /* 0x000fe4000001ff00 */
[----:B------:R-:W-:Y:S02]  /*4310*/  CS2R R94, SRZ ;  /* 0x00000000005e7805 */ /* 0x000fe4000001ff00 */
[----:B------:R-:W-:Y:S01]  /*4320*/  CS2R R92, SRZ ;  /* 0x00000000005c7805 */ /* 0x000fe2000001ff00 */
        /* <DEDUP_REMOVED lines=22> */
[----:B------:R-:W-:Y:S01]  /*4490*/  CS2R R64, SRZ ;  /* 0x0000000000407805 */ /* 0x000fe2000001ff00 */
[----:B------:R-:W2:Y:S01]  /*44a0*/  MUFU.TANH R54, R54 ;  /* 0x0000003600367308 */ /* 0x000ea20000002400 */
[----:B0-----:R-:W-:-:S02]  /*44b0*/  FSEL R51, R51, -INF , P3 ;  /* 0xff80000033337808 */ /* 0x001fc40001800000 */
[----:B------:R-:W-:-:S05]  /*44c0*/  ISETP.GT.AND P3, PT, R2, 0x29, PT ;  /* 0x000000290200780c */ /* 0x000fca0003f64270 */
[----:B------:R-:W0:Y:S01]  /*44d0*/  MUFU.TANH R45, R45 ;  /* 0x0000002d002d7308 */ /* 0x000e220000002400 */
[----:B-1----:R-:W-:-:S04]  /*44e0*/  FSEL R44, R44, -INF , P4 ;  /* 0xff8000002c2c7808 */ /* 0x002fc80002000000 */
[----:B------:R-:W-:-:S03]  /*44f0*/  FMNMX.FTZ R4, R44, R3, !PT ;  /* 0x000000032c047209 */ /* 0x000fc60007810000 */
[----:B------:R-:W1:Y:S01]  /*4500*/  MUFU.TANH R55, R55 ;  /* 0x0000003700377308 */ /* 0x000e620000002400 */
[----:B--2---:R-:W-:Y:S02]  /*4510*/  FSEL R54, R54, -INF , P2 ;  /* 0xff80000036367808 */ /* 0x004fe40001000000 */
[----:B------:R-:W-:-:S05]  /*4520*/  ISETP.GT.AND P2, PT, R2, 0x30, PT ;  /* 0x000000300200780c */ /* 0x000fca0003f44270 */
[----:B------:R-:W2:Y:S01]  /*4530*/  MUFU.TANH R32, R32 ;  /* 0x0000002000207308 */ /* 0x000ea20000002400 */
[----:B0-----:R-:W-:-:S04]  /*4540*/  FSEL R45, R45, -INF , P3 ;  /* 0xff8000002d2d7808 */ /* 0x001fc80001800000 */
[----:B------:R-:W-:-:S03]  /*4550*/  FMNMX.FTZ R3, R45, R4, !PT ;  /* 0x000000042d037209 */ /* 0x000fc60007810000 */
[----:B------:R-:W0:Y:S01]  /*4560*/  MUFU.TANH R42, R42 ;  /* 0x0000002a002a7308 */ /* 0x000e220000002400 */
[----:B-1----:R-:W-:Y:S02]  /*4570*/  FSEL R55, R55, -INF , P1 ;  /* 0xff80000037377808 */ /* 0x002fe40000800000 */
[----:B------:R-:W-:-:S05]  /*4580*/  ISETP.GT.AND P1, PT, R2, 0x31, PT ;  /* 0x000000310200780c */ /* 0x000fca0003f24270 */
        /* <DEDUP_REMOVED lines=44> */
[----:B------:R-:W1:Y:S06]  /*4850*/  SHFL.BFLY PT, R3, R2, 0x2, 0x1f ;  /* 0x0c401f0002037f89 */ /* 0x000e6c00000e0000 */
[----:B------:R-:W3:Y:S01]  /*4860*/  MUFU.TANH R27, R27 ;  /* 0x0000001b001b7308 */ /* 0x000ee20000002400 */
[----:B--2---:R-:W-:-:S07]  /*4870*/  FSEL R39, R39, -INF , P5 ;  /* 0xff80000027277808 */ /* 0x004fce0002800000 */
[----:B------:R-:W2:Y:S01]  /*4880*/  MUFU.TANH R30, R30 ;  /* 0x0000001e001e7308 */ /* 0x000ea20000002400 */
[----:B0-----:R-:W-:-:S07]  /*4890*/  FSEL R26, R26, -INF , P4 ;  /* 0xff8000001a1a7808 */ /* 0x001fce0002000000 */
[----:B------:R-:W0:Y:S01]  /*48a0*/  MUFU.TANH R31, R31 ;  /* 0x0000001f001f7308 */ /* 0x000e220000002400 */
[----:B---3--:R-:W-:Y:S02]  /*48b0*/  FSEL R27, R27, -INF , P3 ;  /* 0xff8000001b1b7808 */ /* 0x008fe40001800000 */
[----:B-1----:R-:W-:-:S05]  /*48c0*/  FMNMX.FTZ R3, R2, R3, !PT ;  /* 0x0000000302037209 */ /* 0x002fca0007810000 */
[----:B------:R-:W1:Y:S01]  /*48d0*/  SHFL.BFLY PT, R4, R3, 0x1, 0x1f ;  /* 0x0c201f0003047f89 */ /* 0x000e6200000e0000 */
[----:B--2---:R-:W-:Y:S02]  /*48e0*/  FSEL R30, R30, -INF , P2 ;  /* 0xff8000001e1e7808 */ /* 0x004fe40001000000 */
[----:B0-----:R-:W-:Y:S02]  /*48f0*/  FSEL R31, R31, -INF , P1 ;  /* 0xff8000001f1f7808 */ /* 0x001fe40000800000 */
[----:B-1----:R-:W-:Y:S02]  /*4900*/  FMNMX.FTZ R4, R3, R4, !PT ;  /* 0x0000000403047209 */ /* 0x002fe40007810000 */
        /* <DEDUP_REMOVED lines=42> */
[----:B------:R-:W-:Y:S02]  /*4bb0*/  F2FP.F16.F32.PACK_AB R208, R57, R56 ;  /* 0x0000003839d0723e */ /* 0x000fe400000000ff */
[----:B------:R-:W-:Y:S02]  /*4bc0*/  CS2R R56, SRZ ;  /* 0x0000000000387805 */ /* 0x000fe4000001ff00 */
[----:B------:R-:W-:Y:S01]  /*4bd0*/  FMNMX.FTZ R2, R38, R3, !PT ;  /* 0x0000000326027209 */ /* 0x000fe20007810000 */
[----:B------:R-:W-:Y:S03]  /*4be0*/  MUFU.EX2 R48, R48 ;  /* 0x0000003000307308 */ /* 0x000fe60000000800 */
        /* <DEDUP_REMOVED lines=9> */
[----:B------:R-:W2:Y:S01]  /*4c80*/  MUFU.EX2 R53, R53 ;  /* 0x0000003500357308 */ /* 0x000ea20000000800 */
[----:B0-----:R-:W-:-:S07]  /*4c90*/  F2FP.F16.F32.PACK_AB R204, R49, R48 ;  /* 0x0000003031cc723e */ /* 0x001fce00000000ff */
[----:B------:R-:W-:Y:S08]  /*4ca0*/  MUFU.EX2 R40, R40 ;  /* 0x0000002800287308 */ /* 0x000ff00000000800 */
[----:B------:R-:W0:Y:S01]  /*4cb0*/  MUFU.EX2 R41, R41 ;  /* 0x0000002900297308 */ /* 0x000e220000000800 */
[----:B--2---:R-:W-:Y:S02]  /*4cc0*/  F2FP.F16.F32.PACK_AB R206, R53, R52 ;  /* 0x0000003435ce723e */ /* 0x004fe400000000ff */
[----:B-1----:R-:W-:-:S05]  /*4cd0*/  FMNMX.FTZ R5, R2, R3, !PT ;  /* 0x0000000302057209 */ /* 0x002fca0007810000 */
[----:B------:R-:W-:Y:S01]  /*4ce0*/  MUFU.EX2 R44, R44 ;  /* 0x0000002c002c7308 */ /* 0x000fe20000000800 */
[----:B------:R-:W1:Y:S07]  /*4cf0*/  SHFL.BFLY PT, R2, R5, 0x1, 0x1f ;  /* 0x0c201f0005027f89 */ /* 0x000e6e00000e0000 */
[----:B------:R-:W2:Y:S01]  /*4d00*/  MUFU.EX2 R45, R45 ;  /* 0x0000002d002d7308 */ /* 0x000ea20000000800 */
[----:B0-----:R-:W-:-:S07]  /*4d10*/  F2FP.F16.F32.PACK_AB R200, R41, R40 ;  /* 0x0000002829c8723e */ /* 0x001fce00000000ff */
[----:B------:R-:W-:Y:S08]  /*4d20*/  MUFU.EX2 R32, R32 ;  /* 0x0000002000207308 */ /* 0x000ff00000000800 */
[----:B------:R-:W-:Y:S01]  /*4d30*/  MUFU.EX2 R33, R33 ;  /* 0x0000002100217308 */ /* 0x000fe20000000800 */
[----:B--2---:R-:W-:Y:S02]  /*4d40*/  F2FP.F16.F32.PACK_AB R202, R45, R44 ;  /* 0x0000002c2dca723e */ /* 0x004fe400000000ff */
[----:B-1----:R-:W-:-:S04]  /*4d50*/  FMNMX.FTZ R3, R5, R2, !PT ;  /* 0x0000000205037209 */ /* 0x002fc80007810000 */
[C---:B------:R-:W-:Y:S01]  /*4d60*/  FSETP.NEU.FTZ.AND P1, PT, R3.reuse, -INF , PT ;  /* 0xff8000000300780b */ /* 0x040fe20003f3d000 */
[----:B------:R-:W-:Y:S01]  /*4d70*/  FMUL.FTZ R2, R3, UR5 ;  /* 0x0000000503027c20 */ /* 0x000fe20008410000 */
[----:B------:R0:W-:Y:S04]  /*4d80*/  MUFU.EX2 R5, R14 ;  /* 0x0000000e00057308 */ /* 0x0001e80000000800 */
[----:B------:R-:W-:Y:S02]  /*4d90*/  FSEL R2, R2, RZ, P1 ;  /* 0x000000ff02027208 */ /* 0x000fe40000800000 */
[----:B------:R-:W-:Y:S02]  /*4da0*/  ISETP.NE.AND P1, PT, R19, RZ, PT ;  /* 0x000000ff1300720c */ /* 0x000fe40003f25270 */
[----:B------:R-:W-:Y:S01]  /*4db0*/  MUFU.EX2 R36, R36 ;  /* 0x0000002400247308 */ /* 0x000fe20000000800 */
[--C-:B------:R-:W-:Y:S01]  /*4dc0*/  FFMA.FTZ R58, R58, UR5, -R2.reuse ;  /* 0x000000053a3a7c23 */ /* 0x100fe20008010802 */
[--C-:B------:R-:W-:Y:S01]  /*4dd0*/  FFMA.FTZ R59, R59, UR5, -R2.reuse ;  /* 0x000000053b3b7c23 */ /* 0x100fe20008010802 */
[--C-:B------:R-:W-:Y:S01]  /*4de0*/  FFMA.FTZ R62, R62, UR5, -R2.reuse ;  /* 0x000000053e3e7c23 */ /* 0x100fe20008010802 */
[--C-:B------:R-:W-:Y:S01]  /*4df0*/  FFMA.FTZ R63, R63, UR5, -R2.reuse ;  /* 0x000000053f3f7c23 */ /* 0x100fe20008010802 */
[--C-:B------:R-:W-:Y:S01]  /*4e00*/  FFMA.FTZ R50, R50, UR5, -R2.reuse ;  /* 0x0000000532327c23 */ /* 0x100fe20008010802 */
[----:B0-----:R-:W-:Y:S01]  /*4e10*/  FADD.FTZ R14, R60, R21 ;  /* 0x000000153c0e7221 */ /* 0x001fe20000010000 */
        /* <DEDUP_REMOVED lines=8> */
[----:B------:R-:W-:Y:S01]  /*4ea0*/  FFMA.FTZ R46, R46, UR5, -R2 ;  /* 0x000000052e2e7c23 */ /* 0x000fe20008010802 */
[----:B------:R-:W0:Y:S01]  /*4eb0*/  MUFU.EX2 R59, R59 ;  /* 0x0000003b003b7308 */ /* 0x000e220000000800 */
[----:B------:R-:W-:-:S02]  /*4ec0*/  @P1 VIADD R0, R0, 0x38840 ;  /* 0x0003884000001836 */ /* 0x000fc40000000000 */
[----:B------:R-:W-:Y:S01]  /*4ed0*/  FADD.FTZ R29, R49, R14 ;  /* 0x0000000e311d7221 */ /* 0x000fe20000010000 */
[--C-:B------:R-:W-:Y:S01]  /*4ee0*/  FFMA.FTZ R47, R47, UR5, -R2.reuse ;  /* 0x000000052f2f7c23 */ /* 0x100fe20008010802 */
[--C-:B------:R-:W-:Y:S01]  /*4ef0*/  FFMA.FTZ R34, R34, UR5, -R2.reuse ;  /* 0x0000000522227c23 */ /* 0x100fe20008010802 */
[----:B------:R-:W-:Y:S01]  /*4f00*/  FFMA.FTZ R35, R35, UR5, -R2 ;  /* 0x0000000523237c23 */ /* 0x000fe20008010802 */
[----:B------:R-:W-:Y:S01]  /*4f10*/  FADD.FTZ R20, R52, R29 ;  /* 0x0000001d34147221 */ /* 0x000fe20000010000 */
[----:B------:R-:W-:Y:S01]  /*4f20*/  @P1 PRMT R0, R23, 0x654, R0 ;  /* 0x0000065417001816 */ /* 0x000fe20000000000 */
[----:B------:R-:W1:Y:S01]  /*4f30*/  MUFU.EX2 R62, R62 ;  /* 0x0000003e003e7308 */ /* 0x000e620000000800 */
[----:B------:R-:W-:Y:S01]  /*4f40*/  FFMA.FTZ R38, R38, UR5, -R2 ;  /* 0x0000000526267c23 */ /* 0x000fe20008010802 */
[----:B------:R-:W-:Y:S01]  /*4f50*/  FADD.FTZ R29, R53, R20 ;  /* 0x00000014351d7221 */ /* 0x000fe20000010000 */
[----:B------:R2:W-:Y:S01]  /*4f60*/  @P1 SYNCS.ARRIVE.TRANS64.RED.A1T0 RZ, [R0+URZ], RZ ;  /* 0x000000ff00ff19a7 */ /* 0x0005e2000810043f */
[--C-:B------:R-:W-:Y:S01]  /*4f70*/  FFMA.FTZ R39, R39, UR5, -R2.reuse ;  /* 0x0000000527277c23 */ /* 0x100fe20008010802 */
[--C-:B------:R-:W-:Y:S01]  /*4f80*/  FFMA.FTZ R26, R26, UR5, -R2.reuse ;  /* 0x000000051a1a7c23 */ /* 0x100fe20008010802 */
[----:B------:R-:W-:Y:S01]  /*4f90*/  FADD.FTZ R20, R40, R29 ;  /* 0x0000001d28147221 */ /* 0x000fe20000010000 */
[----:B------:R-:W-:Y:S01]  /*4fa0*/  FFMA.FTZ R27, R27, UR5, -R2 ;  /* 0x000000051b1b7c23 */ /* 0x000fe20008010802 */
[----:B------:R-:W3:Y:S01]  /*4fb0*/  MUFU.EX2 R63, R63 ;  /* 0x0000003f003f7308 */ /* 0x000ee20000000800 */
[----:B0-----:R-:W-:Y:S01]  /*4fc0*/  FADD.FTZ R21, R58, R59 ;  /* 0x0000003b3a157221 */ /* 0x001fe20000010000 */
[----:B------:R-:W-:Y:S01]  /*4fd0*/  FADD.FTZ R29, R41, R20 ;  /* 0x00000014291d7221 */ /* 0x000fe20000010000 */
[--C-:B------:R-:W-:Y:S01]  /*4fe0*/  FFMA.FTZ R30, R30, UR5, -R2.reuse ;  /* 0x000000051e1e7c23 */ /* 0x100fe20008010802 */
[----:B------:R-:W-:Y:S01]  /*4ff0*/  FFMA.FTZ R2, R31, UR5, -R2 ;  /* 0x000000051f027c23 */ /* 0x000fe20008010802 */
[----:B------:R-:W-:Y:S01]  /*5000*/  PLOP3.LUT P1, PT, PT, PT, UP0, 0x80, 0x0 ;  /* 0x000000000000781c */ /* 0x000fe20003f2f008 */
[----:B--2---:R-:W-:Y:S01]  /*5010*/  FADD.FTZ R0, R44, R29 ;  /* 0x0000001d2c007221 */ /* 0x004fe20000010000 */
[----:B------:R-:W-:Y:S01]  /*5020*/  F2FP.F16.F32.PACK_AB R196, R33, R32 ;  /* 0x0000002021c4723e */ /* 0x000fe200000000ff */
[----:B------:R-:W0:Y:S01]  /*5030*/  MUFU.EX2 R50, R50 ;  /* 0x0000003200327308 */ /* 0x000e220000000800 */
[----:B-1----:R-:W-:Y:S01]  /*5040*/  FADD.FTZ R14, R62, R21 ;  /* 0x000000153e0e7221 */ /* 0x002fe20000010000 */
[----:B------:R-:W-:Y:S01]  /*5050*/  FADD.FTZ R29, R45, R0 ;  /* 0x000000002d1d7221 */ /* 0x000fe20000010000 */
[----:B------:R-:W-:-:S02]  /*5060*/  F2FP.F16.F32.PACK_AB R209, R59, R58 ;  /* 0x0000003a3bd1723e */ /* 0x000fc400000000ff */
[----:B------:R-:W-:Y:S02]  /*5070*/  CS2R R60, SRZ ;  /* 0x00000000003c7805 */ /* 0x000fe4000001ff00 */
[----:B------:R-:W-:Y:S02]  /*5080*/  CS2R R58, SRZ ;  /* 0x00000000003a7805 */ /* 0x000fe4000001ff00 */
[----:B------:R-:W-:Y:S02]  /*5090*/  CS2R R52, SRZ ;  /* 0x0000000000347805 */ /* 0x000fe4000001ff00 */
[----:B------:R-:W-:Y:S01]  /*50a0*/  CS2R R48, SRZ ;  /* 0x0000000000307805 */ /* 0x000fe2000001ff00 */
[----:B------:R-:W1:Y:S01]  /*50b0*/  MUFU.EX2 R51, R51 ;  /* 0x0000003300337308 */ /* 0x000e620000000800 */
[C---:B---3--:R-:W-:Y:S01]  /*50c0*/  FADD.FTZ R21, R63.reuse, R14 ;  /* 0x0000000e3f157221 */ /* 0x048fe20000010000 */
[----:B------:R-:W-:Y:S02]  /*50d0*/  F2FP.F16.F32.PACK_AB R211, R63, R62 ;  /* 0x0000003e3fd3723e */ /* 0x000fe400000000ff */
[----:B------:R-:W-:-:S02]  /*50e0*/  CS2R R62, SRZ ;  /* 0x00000000003e7805 */ /* 0x000fc4000001ff00 */
[----:B------:R-:W-:Y:S02]  /*50f0*/  CS2R R44, SRZ ;  /* 0x00000000002c7805 */ /* 0x000fe4000001ff00 */
[----:B------:R-:W-:Y:S01]  /*5100*/  CS2R R40, SRZ ;  /* 0x0000000000287805 */ /* 0x000fe2000001ff00 */
[----:B------:R-:W2:Y:S01]  /*5110*/  MUFU.EX2 R54, R54 ;  /* 0x0000003600367308 */ /* 0x000ea20000000800 */
[----:B0-----:R-:W-:-:S07]  /*5120*/  FADD.FTZ R14, R50, R21 ;  /* 0x00000015320e7221 */ /* 0x001fce0000010000 */
[----:B------:R-:W0:Y:S01]  /*5130*/  MUFU.EX2 R55, R55 ;  /* 0x0000003700377308 */ /* 0x000e220000000800 */
[C---:B-1----:R-:W-:Y:S01]  /*5140*/  FADD.FTZ R21, R51.reuse, R14 ;  /* 0x0000000e33157221 */ /* 0x042fe20000010000 */
[----:B------:R-:W-:Y:S02]  /*5150*/  F2FP.F16.F32.PACK_AB R205, R51, R50 ;  /* 0x0000003233cd723e */ /* 0x000fe400000000ff */
[----:B------:R-:W-:-:S04]  /*5160*/  CS2R R50, SRZ ;  /* 0x0000000000327805 */ /* 0x000fc8000001ff00 */
[----:B------:R-:W1:Y:S01]  /*5170*/  MUFU.EX2 R42, R42 ;  /* 0x0000002a002a7308 */ /* 0x000e620000000800 */
[----:B--2---:R-:W-:-:S07]  /*5180*/  FADD.FTZ R14, R54, R21 ;  /* 0x00000015360e7221 */ /* 0x004fce0000010000 */
[----:B------:R-:W2:Y:S01]  /*5190*/  MUFU.EX2 R43, R43 ;  /* 0x0000002b002b7308 */ /* 0x000ea20000000800 */
[C---:B0-----:R-:W-:Y:S01]  /*51a0*/  FADD.FTZ R21, R55.reuse, R14 ;  /* 0x0000000e37157221 */ /* 0x041fe20000010000 */
[----:B------:R-:W-:Y:S01]  /*51b0*/  FADD.FTZ R14, R32, R29 ;  /* 0x0000001d200e7221 */ /* 0x000fe20000010000 */
[----:B------:R-:W-:Y:S02]  /*51c0*/  F2FP.F16.F32.PACK_AB R207, R55, R54 ;  /* 0x0000003637cf723e */ /* 0x000fe400000000ff */
[----:B------:R-:W-:Y:S01]  /*51d0*/  CS2R R54, SRZ ;  /* 0x0000000000367805 */ /* 0x000fe2000001ff00 */
[----:B------:R-:W-:Y:S01]  /*51e0*/  FADD.FTZ R29, R33, R14 ;  /* 0x0000000e211d7221 */ /* 0x000fe20000010000 */
[----:B------:R-:W-:Y:S01]  /*51f0*/  CS2R R32, SRZ ;  /* 0x0000000000207805 */ /* 0x000fe2000001ff00 */
[----:B------:R-:W0:Y:S01]  /*5200*/  MUFU.EX2 R46, R46 ;  /* 0x0000002e002e7308 */ /* 0x000e220000000800 */
[----:B-1----:R-:W-:Y:S01]  /*5210*/  FADD.FTZ R0, R42, R21 ;  /* 0x000000152a007221 */ /* 0x002fe20000010000 */
[----:B------:R-:W-:-:S06]  /*5220*/  FADD.FTZ R14, R36, R29 ;  /* 0x0000001d240e7221 */ /* 0x000fcc0000010000 */
[----:B------:R-:W1:Y:S01]  /*5230*/  MUFU.EX2 R47, R47 ;  /* 0x0000002f002f7308 */ /* 0x000e620000000800 */
[C---:B--2---:R-:W-:Y:S01]  /*5240*/  FADD.FTZ R21, R43.reuse, R0 ;  /* 0x000000002b157221 */ /* 0x044fe20000010000 */
[----:B------:R-:W-:Y:S02]  /*5250*/  F2FP.F16.F32.PACK_AB R201, R43, R42 ;  /* 0x0000002a2bc9723e */ /* 0x000fe400000000ff */
[----:B------:R-:W-:-:S04]  /*5260*/  CS2R R42, SRZ ;  /* 0x00000000002a7805 */ /* 0x000fc8000001ff00 */
        /* <DEDUP_REMOVED lines=10> */
[----:B------:R-:W-:Y:S02]  /*5310*/  F2FP.F16.F32.PACK_AB R198, R37, R36 ;  /* 0x0000002425c6723e */ /* 0x000fe400000000ff */
[----:B------:R-:W-:-:S04]  /*5320*/  CS2R R36, SRZ ;  /* 0x0000000000247805 */ /* 0x000fc8000001ff00 */
[----:B------:R-:W0:Y:S01]  /*5330*/  MUFU.EX2 R38, R38 ;  /* 0x0000002600267308 */ /* 0x000e220000000800 */
[C---:B-1----:R-:W-:Y:S01]  /*5340*/  FADD.FTZ R21, R35.reuse, R0 ;  /* 0x0000000023157221 */ /* 0x042fe20000010000 */
[----:B------:R-:W-:Y:S02]  /*5350*/  F2FP.F16.F32.PACK_AB R197, R35, R34 ;  /* 0x0000002223c5723e */ /* 0x000fe400000000ff */
[----:B------:R-:W-:-:S04]  /*5360*/  CS2R R34, SRZ ;  /* 0x0000000000227805 */ /* 0x000fc8000001ff00 */
[----:B------:R-:W1:Y:S01]  /*5370*/  MUFU.EX2 R25, R25 ;  /* 0x0000001900197308 */ /* 0x000e620000000800 */
[----:B--2---:R-:W-:-:S07]  /*5380*/  FADD.FTZ R14, R24, R29 ;  /* 0x0000001d180e7221 */ /* 0x004fce0000010000 */
[----:B------:R-:W2:Y:S01]  /*5390*/  MUFU.EX2 R39, R39 ;  /* 0x0000002700277308 */ /* 0x000ea20000000800 */
[----:B0-----:R-:W-:-:S07]  /*53a0*/  FADD.FTZ R0, R38, R21 ;  /* 0x0000001526007221 */ /* 0x001fce0000010000 */
[----:B------:R-:W0:Y:S01]  /*53b0*/  MUFU.EX2 R28, R28 ;  /* 0x0000001c001c7308 */ /* 0x000e220000000800 */
[C---:B-1----:R-:W-:Y:S01]  /*53c0*/  FADD.FTZ R29, R25.reuse, R14 ;  /* 0x0000000e191d7221 */ /* 0x042fe20000010000 */
[----:B------:R-:W-:Y:S02]  /*53d0*/  F2FP.F16.F32.PACK_AB R192, R25, R24 ;  /* 0x0000001819c0723e */ /* 0x000fe400000000ff */
[----:B------:R-:W-:-:S04]  /*53e0*/  CS2R R24, SRZ ;  /* 0x0000000000187805 */ /* 0x000fc8000001ff00 */
[----:B------:R-:W1:Y:S01]  /*53f0*/  MUFU.EX2 R26, R26 ;  /* 0x0000001a001a7308 */ /* 0x000e620000000800 */
[C---:B--2---:R-:W-:Y:S01]  /*5400*/  FADD.FTZ R21, R39.reuse, R0 ;  /* 0x0000000027157221 */ /* 0x044fe20000010000 */
[----:B------:R-:W-:Y:S02]  /*5410*/  F2FP.F16.F32.PACK_AB R199, R39, R38 ;  /* 0x0000002627c7723e */ /* 0x000fe400000000ff */
[----:B------:R-:W-:-:S04]  /*5420*/  CS2R R38, SRZ ;  /* 0x0000000000267805 */ /* 0x000fc8000001ff00 */
[----:B------:R-:W2:Y:S01]  /*5430*/  MUFU.EX2 R27, R27 ;  /* 0x0000001b001b7308 */ /* 0x000ea20000000800 */
[----:B0-----:R-:W-:Y:S01]  /*5440*/  FADD.FTZ R14, R28, R29 ;  /* 0x0000001d1c0e7221 */ /* 0x001fe20000010000 */
[C---:B------:R-:W-:Y:S02]  /*5450*/  F2FP.F16.F32.PACK_AB R194, R5.reuse, R28 ;  /* 0x0000001c05c2723e */ /* 0x040fe400000000ff */
[----:B------:R-:W-:Y:S01]  /*5460*/  CS2R R28, SRZ ;  /* 0x00000000001c7805 */ /* 0x000fe2000001ff00 */
[----:B------:R-:W-:-:S03]  /*5470*/  FADD.FTZ R14, R5, R14 ;  /* 0x0000000e050e7221 */ /* 0x000fc60000010000 */
[----:B------:R-:W0:Y:S01]  /*5480*/  MUFU.EX2 R30, R30 ;  /* 0x0000001e001e7308 */ /* 0x000e220000000800 */
[----:B-1----:R-:W-:-:S07]  /*5490*/  FADD.FTZ R0, R26, R21 ;  /* 0x000000151a007221 */ /* 0x002fce0000010000 */
[----:B------:R1:W3:Y:S01]  /*54a0*/  MUFU.EX2 R195, R2 ;  /* 0x0000000200c37308 */ /* 0x0002e20000000800 */
[C---:B--2---:R-:W-:Y:S01]  /*54b0*/  FADD.FTZ R5, R27.reuse, R0 ;  /* 0x000000001b057221 */ /* 0x044fe20000010000 */
[----:B------:R-:W-:Y:S02]  /*54c0*/  F2FP.F16.F32.PACK_AB R193, R27, R26 ;  /* 0x0000001a1bc1723e */ /* 0x000fe400000000ff */
[----:B------:R-:W-:Y:S01]  /*54d0*/  CS2R R26, SRZ ;  /* 0x00000000001a7805 */ /* 0x000fe2000001ff00 */
[----:B0-----:R-:W-:Y:S01]  /*54e0*/  FADD.FTZ R0, R30, R5 ;  /* 0x000000051e007221 */ /* 0x001fe20000010000 */
[----:B-1----:R-:W-:-:S03]  /*54f0*/  IMAD.MOV.U32 R2, RZ, RZ, 0x3f800000 ;  /* 0x3f800000ff027424 */ /* 0x002fc600078e00ff */
[C---:B---3--:R-:W-:Y:S01]  /*5500*/  FADD.FTZ R5, R195.reuse, R0 ;  /* 0x00000000c3057221 */ /* 0x048fe20000010000 */
[----:B------:R-:W-:Y:S01]  /*5510*/  F2FP.F16.F32.PACK_AB R195, R195, R30 ;  /* 0x0000001ec3c3723e */ /* 0x000fe200000000ff */
[----:B------:R-:W-:Y:S01]  /*5520*/  IMAD.MOV.U32 R0, RZ, RZ, 0x3f800000 ;  /* 0x3f800000ff007424 */ /* 0x000fe200078e00ff */
[----:B------:R-:W-:Y:S01]  /*5530*/  CS2R R30, SRZ ;  /* 0x00000000001e7805 */ /* 0x000fe2000001ff00 */
[----:B------:R-:W-:Y:S06]  /*5540*/  @!P1 BRA `(.L_x_202) ;  /* 0x0000004000189947 */ /* 0x000fec0003800000 */
[----:B------:R-:W-:Y:S01]  /*5550*/  R2UR UR4, R152 ;  /* 0x00000000980472ca */ /* 0x000fe200000e0000 */
[----:B------:R-:W-:Y:S01]  /*5560*/  IMAD.MOV.U32 R20, RZ, RZ, R3 ;  /* 0x000000ffff147224 */ /* 0x000fe200078e0003 */
[----:B------:R-:W-:Y:S01]  /*5570*/  ULDC UR61, c[0x0][0x9d8] ;  /* 0x00027600003d7ab9 */ /* 0x000fe20000000800 */
[----:B------:R-:W-:Y:S02]  /*5580*/  IMAD.MOV.U32 R21, RZ, RZ, R4 ;  /* 0x000000ffff157224 */ /* 0x000fe400078e0004 */
[----:B------:R-:W-:Y:S02]  /*5590*/  IMAD.U32 R234, RZ, RZ, UR60 ;  /* 0x0000003cffea7e24 */ /* 0x000fe4000f8e00ff */
[----:B------:R-:W-:Y:S02]  /*55a0*/  IMAD.MOV.U32 R0, RZ, RZ, 0x3f800000 ;  /* 0x3f800000ff007424 */ /* 0x000fe400078e00ff */
[----:B------:R-:W-:-:S04]  /*55b0*/  IMAD.MOV.U32 R151, RZ, RZ, RZ ;  /* 0x000000ffff977224 */ /* 0x000fc800078e00ff */
[----:B------:R-:W-:-:S06]  /*55c0*/  UIADD3 UR4, UR4, -0x2, URZ ;  /* 0xfffffffe04047890 */ /* 0x000fcc000fffe03f */
[----:B------:R-:W-:Y:S01]  /*55d0*/  IMAD.U32 R233, RZ, RZ, UR4 ;  /* 0x00000004ffe97e24 */ /* 0x000fe2000f8e00ff */
[----:B------:R-:W-:-:S13]  /*55e0*/  R2UR UR4, R16 ;  /* 0x00000000100472ca */ /* 0x000fda00000e0000 */
[----:B------:R-:W-:-:S07]  /*55f0*/  IMAD.U32 R235, RZ, RZ, UR4 ;  /* 0x00000004ffeb7e24 */ /* 0x000fce000f8e00ff */
.L_x_213:
        /* <DEDUP_REMOVED lines=10> */
.L_x_203:
        /* <DEDUP_REMOVED lines=12> */
.L_x_204:
[----:B-1----:R-:W-:Y:S05]  /*5760*/  @P1 BRA `(.L_x_205) ;  /* 0x00000000000c1947 */ /* 0x002fea0003800000 */
[----:B------:R-:W-:-:S13]  /*5770*/  R2UR UR4, R232 ;  /* 0x00000000e80472ca */ /* 0x000fda00000e0000 */
[----:B------:R-:W1:Y:S02]  /*5780*/  SYNCS.PHASECHK.TRANS64.TRYWAIT P1, [UR4+0x38830], R3 ;  /* 0x03883003ff0075a7 */ /* 0x000e640008020144 */
[----:B-1----:R-:W-:Y:S05]  /*5790*/  @!P1 BRA `(.L_x_206) ;  /* 0x000000c800389947 */ /* 0x002fea0003800000 */
.L_x_205:
        /* <DEDUP_REMOVED lines=195> */
[----:B-1----:R-:W-:-:S06]  /*63d0*/  WARPGROUP.ARRIVE ;  /* 0x00000000000079c5 */ /* 0x002fcc0000000000 */
        /* <DEDUP_REMOVED lines=447> */
.L_x_207:
[----:B------:R-:W-:Y:S02]  /*7fd0*/  R2UR UR6, R4 ;  /* 0x00000000040672ca */ /* 0x000fe400000e0000 */
[----:B------:R-:W-:Y:S02]  /*7fe0*/  R2UR UR4, R234 ;  /* 0x00000000ea0472ca */ /* 0x000fe400000e0000 */
[----:B------:R-:W-:-:S11]  /*7ff0*/  R2UR UR5, R235 ;  /* 0x00000000eb0572ca */ /* 0x000fd600000e0000 */
[----:B------:R-:W-:Y:S02]  /*8000*/  ULEA UR4, UR4, UR6, 0x3 ;  /* 0x0000000604047291 */ /* 0x000fe4000f8e183f */
[----:B------:R-:W-:-:S05]  /*8010*/  IMAD.U32 R0, RZ, RZ, UR5 ;  /* 0x00000005ff007e24 */ /* 0x000fca000f8e00ff */
[----:B------:R-:W-:-:S04]  /*8020*/  SHF.L.U32 R0, R0, 0x1f, RZ ;  /* 0x0000001f00007819 */ /* 0x000fc800000006ff */
[----:B------:R1:W2:Y:S01]  /*8030*/  SYNCS.PHASECHK.TRANS64.TRYWAIT P1, [UR4+0x38850], R0 ;  /* 0x03885000ff0075a7 */ /* 0x0002a20008020144 */
[----:B------:R-:W-:Y:S05]  /*8040*/  @!P0 BRA `(.L_x_208) ;  /* 0x0000000000048947 */ /* 0x000fea0003800000 */
[----:B------:R-:W-:Y:S01]  /*8050*/  BPT.TRAP 0x1 ;  /* 0x000000040000795c */ /* 0x000fe20000300000 */
.L_x_208:
[----:B--2---:R-:W-:Y:S05]  /*8060*/  @P1 BRA `(.L_x_209) ;  /* 0x0000000000081947 */ /* 0x004fea0003800000 */
[----:B------:R-:W2:Y:S02]  /*8070*/  SYNCS.PHASECHK.TRANS64.TRYWAIT P1, [UR4+0x38850], R0 ;  /* 0x03885000ff0075a7 */ /* 0x000ea40008020144 */
[----:B--2---:R-:W-:Y:S05]  /*8080*/  @!P1 BRA `(.L_x_210) ;  /* 0x000000a000189947 */ /* 0x004fea0003800000 */
.L_x_209:
[----:B------:R-:W-:Y:S01]  /*8090*/  R2UR UR5, R4 ;  /* 0x00000000040572ca */ /* 0x000fe200000e0000 */
[----:B------:R-:W-:Y:S01]  /*80a0*/  WARPGROUP.ARRIVE ;  /* 0x00000000000079c5 */ /* 0x000fe20000000000 */
[----:B------:R-:W-:Y:S01]  /*80b0*/  R2UR UR6, R234 ;  /* 0x00000000ea0672ca */ /* 0x000fe200000e0000 */
[----:B------:R-:W-:-:S10]  /*80c0*/  UMOV UR7, 0x40000040 ;  /* 0x4000004000077882 */ /* 0x000fd40000000000 */
[----:B------:R-:W-:-:S04]  /*80d0*/  UIADD3 UR5, UR5, 0x400, URZ ;  /* 0x0000040005057890 */ /* 0x000fc8000fffe03f */
[----:B------:R-:W-:-:S04]  /*80e0*/  USHF.R.U32.HI UR5, URZ, 0x4, UR5 ;  /* 0x000000043f057899 */ /* 0x000fc80008011605 */
[----:B------:R-:W-:-:S04]  /*80f0*/  ULOP3.LUT UR5, UR5, 0x3fff, URZ, 0xc0, !UPT ;  /* 0x00003fff05057892 */ /* 0x000fc8000f8ec03f */
[----:B------:R-:W-:-:S04]  /*8100*/  ULOP3.LUT UR5, UR5, 0x2800000, URZ, 0xfc, !UPT ;  /* 0x0280000005057892 */ /* 0x000fc8000f8efc3f */
[----:B------:R-:W-:-:S07]  /*8110*/  UIMAD UR5, UR6, 0xa00, UR5 ;  /* 0x00000a00060578a4 */ /* 0x000fce000f8e0205 */
[----:B------:R-:W-:Y:S02]  /*8120*/  UMOV UR6, UR5 ;  /* 0x0000000500067c82 */ /* 0x000fe40008000000 */
        /* <DEDUP_REMOVED lines=24> */
[----:B------:R-:W-:Y:S03]  /*82b0*/  HGMMA.64x256x16.F32 R24, R192, gdesc[UR4].tnspB, R24, gsb0 ;  /* 0x43e00004c0187df0 */ /* 0x000fe60008000818 */
[----:B------:R-:W-:Y:S02]  /*82c0*/  WARPGROUP.DEPBAR.LE gsb0, 0x0 ;  /* 0x00008000000079c5 */ /* 0x000fe40000010000 */
[----:B------:R-:W-:Y:S05]  /*82d0*/  @!P0 BRA `(.L_x_211) ;  /* 0x0000000000048947 */ /* 0x000fea0003800000 */
[----:B------:R-:W-:Y:S01]  /*82e0*/  BPT.TRAP 0x1 ;  /* 0x000000040000795c */ /* 0x000fe20000300000 */
.L_x_211:
        /* <DEDUP_REMOVED lines=10> */
[----:B------:R-:W-:Y:S01]  /*8390*/  FMUL.FTZ R178, R178, UR61 ;  /* 0x0000003db2b27c20 */ /* 0x000fe20008410000 */
[----:B------:R-:W-:Y:S01]  /*83a0*/  FMUL.FTZ R177, R177, UR61 ;  /* 0x0000003db1b17c20 */ /* 0x000fe20008410000 */
[----:B------:R-:W-:Y:S01]  /*83b0*/  FMUL.FTZ R179, R179, UR61 ;  /* 0x0000003db3b37c20 */ /* 0x000fe20008410000 */
[----:B------:R-:W-:Y:S01]  /*83c0*/  FMUL.FTZ R180, R180, UR61 ;  /* 0x0000003db4b47c20 */ /* 0x000fe20008410000 */
[----:B------:R-:W2:Y:S01]  /*83d0*/  MUFU.TANH R193, R193 ;  /* 0x000000c100c17308 */ /* 0x000ea20000002400 */
[----:B------:R-:W-:Y:S01]  /*83e0*/  FMUL.FTZ R182, R182, UR61 ;  /* 0x0000003db6b67c20 */ /* 0x000fe20008410000 */
[----:B------:R-:W-:Y:S01]  /*83f0*/  FMUL.FTZ R192, R169, UR61 ;  /* 0x0000003da9c07c20 */ /* 0x000fe20008410000 */
[----:B------:R-:W-:Y:S01]  /*8400*/  FMUL.FTZ R169, R171, UR61 ;  /* 0x0000003daba97c20 */ /* 0x000fe20008410000 */
[----:B------:R-:W-:Y:S01]  /*8410*/  FMUL.FTZ R171, R175, UR61 ;  /* 0x0000003dafab7c20 */ /* 0x000fe20008410000 */
[----:B------:R-:W-:Y:S01]  /*8420*/  FMUL.FTZ R181, R181, UR61 ;  /* 0x0000003db5b57c20 */ /* 0x000fe20008410000 */
[----:B------:R-:W-:Y:S01]  /*8430*/  FMUL.FTZ R175, R161, UR61 ;  /* 0x0000003da1af7c20 */ /* 0x000fe20008410000 */
[----:B------:R-:W-:Y:S01]  /*8440*/  FMUL.FTZ R183, R183, UR61 ;  /* 0x0000003db7b77c20 */ /* 0x000fe20008410000 */
[----:B------:R-:W3:Y:S01]  /*8450*/  MUFU.TANH R185, R185 ;  /* 0x000000b900b97308 */ /* 0x000ee20000002400 */
[----:B01----:R-:W-:Y:S01]  /*8460*/  FMNMX.FTZ R0, R184, R21, !PT ;  /* 0x00000015b8007209 */ /* 0x003fe20007810000 */
[----:B------:R-:W-:Y:S01]  /*8470*/  FMUL.FTZ R161, R163, UR61 ;  /* 0x0000003da3a17c20 */ /* 0x000fe20008410000 */
[----:B------:R-:W-:Y:S01]  /*8480*/  FMUL.FTZ R163, R167, UR61 ;  /* 0x0000003da7a37c20 */ /* 0x000fe20008410000 */
[----:B------:R-:W-:Y:S01]  /*8490*/  FMUL.FTZ R167, R153, UR61 ;  /* 0x0000003d99a77c20 */ /* 0x000fe20008410000 */
[----:B------:R-:W-:Y:S01]  /*84a0*/  FMUL.FTZ R191, R168, UR61 ;  /* 0x0000003da8bf7c20 */ /* 0x000fe20008410000 */
[----:B------:R-:W-:Y:S01]  /*84b0*/  FMUL.FTZ R168, R170, UR61 ;  /* 0x0000003daaa87c20 */ /* 0x000fe20008410000 */
[----:B------:R-:W-:Y:S01]  /*84c0*/  FMUL.FTZ R170, R174, UR61 ;  /* 0x0000003daeaa7c20 */ /* 0x000fe20008410000 */
[----:B------:R-:W0:Y:S01]  /*84d0*/  MUFU.TANH R186, R186 ;  /* 0x000000ba00ba7308 */ /* 0x000e220000002400 */
[----:B--2---:R-:W-:Y:S01]  /*84e0*/  FMNMX.FTZ R3, R193, R20, !PT ;  /* 0x00000014c1037209 */ /* 0x004fe20007810000 */
[----:B------:R-:W-:Y:S01]  /*84f0*/  FMUL.FTZ R172, R172, UR61 ;  /* 0x0000003dacac7c20 */ /* 0x000fe20008410000 */
[----:B------:R-:W-:Y:S01]  /*8500*/  FMUL.FTZ R173, R173, UR61 ;  /* 0x0000003dadad7c20 */ /* 0x000fe20008410000 */
[----:B------:R-:W-:Y:S01]  /*8510*/  FMUL.FTZ R174, R160, UR61 ;  /* 0x0000003da0ae7c20 */ /* 0x000fe20008410000 */
[----:B------:R-:W-:Y:S01]  /*8520*/  FMUL.FTZ R160, R162, UR61 ;  /* 0x0000003da2a07c20 */ /* 0x000fe20008410000 */
[----:B------:R-:W-:Y:S01]  /*8530*/  FMUL.FTZ R162, R166, UR61 ;  /* 0x0000003da6a27c20 */ /* 0x000fe20008410000 */
[----:B------:R-:W-:Y:S01]  /*8540*/  FMUL.FTZ R164, R164, UR61 ;  /* 0x0000003da4a47c20 */ /* 0x000fe20008410000 */
[----:B------:R-:W1:Y:S01]  /*8550*/  MUFU.TANH R187, R187 ;  /* 0x000000bb00bb7308 */ /* 0x000e620000002400 */
[----:B---3--:R-:W-:Y:S01]  /*8560*/  FMNMX.FTZ R0, R185, R0, !PT ;  /* 0x00000000b9007209 */ /* 0x008fe20007810000 */
[----:B------:R-:W-:Y:S01]  /*8570*/  FMUL.FTZ R165, R165, UR61 ;  /* 0x0000003da5a57c20 */ /* 0x000fe20008410000 */
[----:B------:R-:W-:Y:S01]  /*8580*/  FMUL.FTZ R166, R152, UR61 ;  /* 0x0000003d98a67c20 */ /* 0x000fe20008410000 */
[----:B------:R-:W-:Y:S01]  /*8590*/  FMUL.FTZ R152, R154, UR61 ;  /* 0x0000003d9a987c20 */ /* 0x000fe20008410000 */
[----:B------:R-:W-:Y:S01]  /*85a0*/  FMUL.FTZ R154, R158, UR61 ;  /* 0x0000003d9e9a7c20 */ /* 0x000fe20008410000 */
[----:B------:R-:W-:Y:S01]  /*85b0*/  FMUL.FTZ R156, R156, UR61 ;  /* 0x0000003d9c9c7c20 */ /* 0x000fe20008410000 */
[----:B------:R-:W-:Y:S01]  /*85c0*/  FMUL.FTZ R197, R157, UR61 ;  /* 0x0000003d9dc57c20 */ /* 0x000fe20008410000 */
[----:B------:R-:W2:Y:S01]  /*85d0*/  MUFU.TANH R189, R189 ;  /* 0x000000bd00bd7308 */ /* 0x000ea20000002400 */
[----:B0-----:R-:W-:Y:S01]  /*85e0*/  FMNMX.FTZ R2, R186, R3, !PT ;  /* 0x00000003ba027209 */ /* 0x001fe20007810000 */
[----:B------:R-:W-:Y:S01]  /*85f0*/  ULDC UR5, c[0x0][0x988] ;  /* 0x0002620000057ab9 */ /* 0x000fe20000000800 */
[----:B------:R-:W-:-:S02]  /*8600*/  R2UR UR6, R232 ;  /* 0x00000000e80672ca */ /* 0x000fc400000e0000 */
[----:B------:R-:W-:-:S03]  /*8610*/  ISETP.NE.AND P1, PT, R19, RZ, PT ;  /* 0x000000ff1300720c */ /* 0x000fc60003f25270 */
        /* <DEDUP_REMOVED lines=11> */
[----:B0-----:R-:W-:Y:S01]  /*86d0*/  FMNMX.FTZ R2, R178, R153, !PT ;  /* 0x00000099b2027209 */ /* 0x001fe20007810000 */
[----:B------:R-:W-:-:S06]  /*86e0*/  FMUL.FTZ R153, R155, UR61 ;  /* 0x0000003d9b997c20 */ /* 0x000fcc0008410000 */
        /* <DEDUP_REMOVED lines=56> */
[----:B-1----:R-:W-:Y:S02]  /*8a70*/  FMNMX.FTZ R0, R156, R3, !PT ;  /* 0x000000039c007209 */ /* 0x002fe40007810000 */
[----:B--2---:R-:W-:-:S05]  /*8a80*/  FMNMX.FTZ R2, R155, R2, !PT ;  /* 0x000000029b027209 */ /* 0x004fca0007810000 */
[----:B------:R-:W1:Y:S01]  /*8a90*/  SHFL.BFLY PT, R159, R2, 0x2, 0x1f ;  /* 0x0c401f00029f7f89 */ /* 0x000e6200000e0000 */
[----:B0-----:R-:W-:-:S05]  /*8aa0*/  FMNMX.FTZ R0, R197, R0, !PT ;  /* 0x00000000c5007209 */ /* 0x001fca0007810000 */
[----:B------:R-:W0:Y:S01]  /*8ab0*/  SHFL.BFLY PT, R3, R0, 0x2, 0x1f ;  /* 0x0c401f0000037f89 */ /* 0x000e2200000e0000 */
[----:B-1----:R-:W-:-:S05]  /*8ac0*/  FMNMX.FTZ R159, R2, R159, !PT ;  /* 0x0000009f029f7209 */ /* 0x002fca0007810000 */
[----:B------:R-:W1:Y:S01]  /*8ad0*/  SHFL.BFLY PT, R158, R159, 0x1, 0x1f ;  /* 0x0c201f009f9e7f89 */ /* 0x000e6200000e0000 */
[----:B0-----:R-:W-:-:S05]  /*8ae0*/  FMNMX.FTZ R157, R0, R3, !PT ;  /* 0x00000003009d7209 */ /* 0x001fca0007810000 */
[----:B------:R-:W0:Y:S01]  /*8af0*/  SHFL.BFLY PT, R4, R157, 0x1, 0x1f ;  /* 0x0c201f009d047f89 */ /* 0x000e2200000e0000 */
[----:B-1----:R-:W-:-:S05]  /*8b00*/  FMNMX.FTZ R3, R159, R158, !PT ;  /* 0x0000009e9f037209 */ /* 0x002fca0007810000 */
[----:B------:R-:W-:Y:S01]  /*8b10*/  FADD.FTZ R0, -R3, R20 ;  /* 0x0000001403007221 */ /* 0x000fe20000010100 */
[----:B0-----:R-:W-:-:S03]  /*8b20*/  FMNMX.FTZ R4, R157, R4, !PT ;  /* 0x000000049d047209 */ /* 0x001fc60007810000 */
[----:B------:R-:W-:Y:S02]  /*8b30*/  FMUL.FTZ R0, R0, UR5 ;  /* 0x0000000500007c20 */ /* 0x000fe40008410000 */
[C---:B------:R-:W-:Y:S01]  /*8b40*/  FMUL.FTZ R20, R4.reuse, UR5 ;  /* 0x0000000504147c20 */ /* 0x040fe20008410000 */
[----:B------:R-:W-:-:S03]  /*8b50*/  FADD.FTZ R21, -R4, R21 ;  /* 0x0000001504157221 */ /* 0x000fc60000010100 */
[----:B------:R-:W-:Y:S01]  /*8b60*/  MUFU.EX2 R0, R0 ;  /* 0x0000000000007308 */ /* 0x000fe20000000800 */
[--C-:B------:R-:W-:Y:S01]  /*8b70*/  FFMA.FTZ R208, R185, UR5, -R20.reuse ;  /* 0x00000005b9d07c23 */ /* 0x100fe20008010814 */
[--C-:B------:R-:W-:Y:S01]  /*8b80*/  FFMA.FTZ R210, R187, UR5, -R20.reuse ;  /* 0x00000005bbd27c23 */ /* 0x100fe20008010814 */
[--C-:B------:R-:W-:Y:S01]  /*8b90*/  FFMA.FTZ R187, R177, UR5, -R20.reuse ;  /* 0x00000005b1bb7c23 */ /* 0x100fe20008010814 */
[--C-:B------:R-:W-:Y:S01]  /*8ba0*/  FFMA.FTZ R185, R181, UR5, -R20.reuse ;  /* 0x00000005b5b97c23 */ /* 0x100fe20008010814 */
[----:B------:R-:W-:Y:S01]  /*8bb0*/  FMUL.FTZ R158, R21, UR5 ;  /* 0x00000005159e7c20 */ /* 0x000fe20008410000 */
[--C-:B------:R-:W-:Y:S01]  /*8bc0*/  FFMA.FTZ R181, R192, UR5, -R20.reuse ;  /* 0x00000005c0b57c23 */ /* 0x100fe20008010814 */
        /* <DEDUP_REMOVED lines=14> */
[----:B------:R-:W-:Y:S01]  /*8cb0*/  FFMA.FTZ R165, R197, UR5, -R20 ;  /* 0x00000005c5a57c23 */ /* 0x000fe20008010814 */
[----:B------:R-:W-:Y:S01]  /*8cc0*/  FMUL.FTZ R20, R3, UR5 ;  /* 0x0000000503147c20 */ /* 0x000fe20008410000 */
[----:B------:R0:W-:Y:S03]  /*8cd0*/  MUFU.EX2 R2, R158 ;  /* 0x0000009e00027308 */ /* 0x0001e60000000800 */
[--C-:B------:R-:W-:Y:S01]  /*8ce0*/  FFMA.FTZ R209, R193, UR5, -R20.reuse ;  /* 0x00000005c1d17c23 */ /* 0x100fe20008010814 */
[--C-:B------:R-:W-:Y:S01]  /*8cf0*/  FFMA.FTZ R156, R186, UR5, -R20.reuse ;  /* 0x00000005ba9c7c23 */ /* 0x100fe20008010814 */
[--C-:B------:R-:W-:Y:S01]  /*8d00*/  FFMA.FTZ R211, R189, UR5, -R20.reuse ;  /* 0x00000005bdd37c23 */ /* 0x100fe20008010814 */
[--C-:B------:R-:W-:Y:S01]  /*8d10*/  FFMA.FTZ R205, R178, UR5, -R20.reuse ;  /* 0x00000005b2cd7c23 */ /* 0x100fe20008010814 */
[--C-:B------:R-:W-:Y:S01]  /*8d20*/  FFMA.FTZ R164, R179, UR5, -R20.reuse ;  /* 0x00000005b3a47c23 */ /* 0x100fe20008010814 */
[----:B------:R-:W1:Y:S01]  /*8d30*/  MUFU.EX2 R21, R21 ;  /* 0x0000001500157308 */ /* 0x000e620000000800 */
[--C-:B0-----:R-:W-:Y:S01]  /*8d40*/  FFMA.FTZ R158, R190, UR5, -R20.reuse ;  /* 0x00000005be9e7c23 */ /* 0x101fe20008010814 */
[--C-:B------:R-:W-:Y:S01]  /*8d50*/  FFMA.FTZ R207, R182, UR5, -R20.reuse ;  /* 0x00000005b6cf7c23 */ /* 0x100fe20008010814 */
[--C-:B------:R-:W-:Y:S01]  /*8d60*/  FFMA.FTZ R166, R183, UR5, -R20.reuse ;  /* 0x00000005b7a67c23 */ /* 0x100fe20008010814 */
[--C-:B------:R-:W-:Y:S01]  /*8d70*/  FFMA.FTZ R201, R168, UR5, -R20.reuse ;  /* 0x00000005a8c97c23 */ /* 0x100fe20008010814 */
[--C-:B------:R-:W-:Y:S01]  /*8d80*/  FFMA.FTZ R197, R160, UR5, -R20.reuse ;  /* 0x00000005a0c57c23 */ /* 0x100fe20008010814 */
[--C-:B------:R-:W-:Y:S01]  /*8d90*/  FFMA.FTZ R160, R161, UR5, -R20.reuse ;  /* 0x00000005a1a07c23 */ /* 0x100fe20008010814 */
[--C-:B------:R-:W-:Y:S01]  /*8da0*/  FFMA.FTZ R168, R169, UR5, -R20.reuse ;  /* 0x00000005a9a87c23 */ /* 0x100fe20008010814 */
[----:B------:R-:W0:Y:S01]  /*8db0*/  MUFU.EX2 R209, R209 ;  /* 0x000000d100d17308 */ /* 0x000e220000000800 */
[--C-:B------:R-:W-:Y:S01]  /*8dc0*/  FFMA.FTZ R199, R162, UR5, -R20.reuse ;  /* 0x00000005a2c77c23 */ /* 0x100fe20008010814 */
[--C-:B------:R-:W-:Y:S01]  /*8dd0*/  FFMA.FTZ R203, R170, UR5, -R20.reuse ;  /* 0x00000005aacb7c23 */ /* 0x100fe20008010814 */
[--C-:B------:R-:W-:Y:S01]  /*8de0*/  FFMA.FTZ R170, R171, UR5, -R20.reuse ;  /* 0x00000005abaa7c23 */ /* 0x100fe20008010814 */
[----:B------:R-:W-:-:S04]  /*8df0*/  FFMA.FTZ R193, R152, UR5, -R20 ;  /* 0x0000000598c17c23 */ /* 0x000fc80008010814 */
[----:B------:R-:W2:Y:S01]  /*8e00*/  MUFU.EX2 R208, R208 ;  /* 0x000000d000d07308 */ /* 0x000ea20000000800 */
[----:B-1----:R-:W-:-:S07]  /*8e10*/  FFMA.FTZ R167, R2, R14, R21 ;  /* 0x0000000e02a77223 */ /* 0x002fce0000010015 */
[----:B------:R-:W1:Y:S01]  /*8e20*/  MUFU.EX2 R156, R156 ;  /* 0x0000009c009c7308 */ /* 0x000e620000000800 */
[----:B0-----:R-:W-:-:S07]  /*8e30*/  FFMA.FTZ R5, R0, R5, R209 ;  /* 0x0000000500057223 */ /* 0x001fce00000100d1 */
[----:B------:R-:W0:Y:S01]  /*8e40*/  MUFU.EX2 R210, R210 ;  /* 0x000000d200d27308 */ /* 0x000e220000000800 */
[----:B--2---:R-:W-:-:S07]  /*8e50*/  FADD.FTZ R167, R208, R167 ;  /* 0x000000a7d0a77221 */ /* 0x004fce0000010000 */
[----:B------:R-:W2:Y:S01]  /*8e60*/  MUFU.EX2 R211, R211 ;  /* 0x000000d300d37308 */ /* 0x000ea20000000800 */
[----:B-1----:R-:W-:-:S07]  /*8e70*/  FADD.FTZ R14, R156, R5 ;  /* 0x000000059c0e7221 */ /* 0x002fce0000010000 */
[----:B------:R-:W1:Y:S01]  /*8e80*/  MUFU.EX2 R195, R195 ;  /* 0x000000c300c37308 */ /* 0x000e620000000800 */
[----:B0-----:R-:W-:-:S07]  /*8e90*/  FADD.FTZ R172, R210, R167 ;  /* 0x000000a7d2ac7221 */ /* 0x001fce0000010000 */
        /* <DEDUP_REMOVED lines=11> */
[----:B0-----:R-:W-:Y:S01]  /*8f50*/  FADD.FTZ R161, R187, R162 ;  /* 0x000000a2bba17221 */ /* 0x001fe20000010000 */
[----:B------:R-:W-:Y:S01]  /*8f60*/  FFMA.FTZ R162, R163, UR5, -R20 ;  /* 0x00000005a3a27c23 */ /* 0x000fe20008010814 */
[----:B------:R-:W-:-:S05]  /*8f70*/  IMAD.U32 R163, RZ, RZ, UR6 ;  /* 0x00000006ffa37e24 */ /* 0x000fca000f8e00ff */
        /* <DEDUP_REMOVED lines=15> */
[----:B-1----:R-:W-:Y:S01]  /*9070*/  FADD.FTZ R161, R181, R152 ;  /* 0x00000098b5a17221 */ /* 0x002fe20000010000 */
[--C-:B------:R-:W-:Y:S01]  /*9080*/  FFMA.FTZ R152, R153, UR5, -R20.reuse ;  /* 0x0000000599987c23 */ /* 0x100fe20008010814 */
[--C-:B------:R-:W-:Y:S01]  /*9090*/  FFMA.FTZ R153, R154, UR5, -R20.reuse ;  /* 0x000000059a997c23 */ /* 0x100fe20008010814 */
[----:B------:R-:W-:-:S04]  /*90a0*/  FFMA.FTZ R20, R155, UR5, -R20 ;  /* 0x000000059b147c23 */ /* 0x000fc80008010814 */
        /* <DEDUP_REMOVED lines=14> */
[----:B------:R-:W-:-:S05]  /*9190*/  @P1 VIADD R14, R163, 0x38840 ;  /* 0x00038840a30e1836 */ /* 0x000fca0000000000 */
[----:B------:R-:W-:Y:S01]  /*91a0*/  @P1 PRMT R14, R23, 0x654, R14 ;  /* 0x00000654170e1816 */ /* 0x000fe2000000000e */
[----:B------:R-:W0:Y:S01]  /*91b0*/  MUFU.EX2 R198, R198 ;  /* 0x000000c600c67308 */ /* 0x000e220000000800 */
[----:B--2---:R-:W-:Y:S02]  /*91c0*/  FADD.FTZ R161, R173, R154 ;  /* 0x0000009aada17221 */ /* 0x004fe40000010000 */
[----:B------:R2:W-:Y:S05]  /*91d0*/  @P1 SYNCS.ARRIVE.TRANS64.RED.A1T0 RZ, [R14+URZ], RZ ;  /* 0x000000ff0eff19a7 */ /* 0x0005ea000810043f */
[----:B------:R-:W3:Y:S01]  /*91e0*/  MUFU.EX2 R199, R199 ;  /* 0x000000c700c77308 */ /* 0x000ee20000000800 */
[----:B-1----:R-:W-:-:S07]  /*91f0*/  FADD.FTZ R154, R160, R5 ;  /* 0x00000005a09a7221 */ /* 0x002fce0000010000 */
[----:B------:R-:W1:Y:S01]  /*9200*/  MUFU.EX2 R159, R159 ;  /* 0x0000009f009f7308 */ /* 0x000e620000000800 */
[----:B0-----:R-:W-:-:S07]  /*9210*/  FADD.FTZ R172, R198, R161 ;  /* 0x000000a1c6ac7221 */ /* 0x001fce0000010000 */
[----:B------:R-:W2:Y:S01]  /*9220*/  MUFU.EX2 R162, R162 ;  /* 0x000000a200a27308 */ /* 0x000ea20000000800 */
[----:B---3--:R-:W-:-:S07]  /*9230*/  FADD.FTZ R5, R199, R154 ;  /* 0x0000009ac7057221 */ /* 0x008fce0000010000 */
[----:B------:R-:W0:Y:S01]  /*9240*/  MUFU.EX2 R192, R192 ;  /* 0x000000c000c07308 */ /* 0x000e220000000800 */
[----:B-1----:R-:W-:-:S07]  /*9250*/  FADD.FTZ R155, R159, R172 ;  /* 0x000000ac9f9b7221 */ /* 0x002fce0000010000 */
[----:B------:R-:W1:Y:S01]  /*9260*/  MUFU.EX2 R193, R193 ;  /* 0x000000c100c17308 */ /* 0x000e620000000800 */
[----:B--2---:R-:W-:-:S07]  /*9270*/  FADD.FTZ R14, R162, R5 ;  /* 0x00000005a20e7221 */ /* 0x004fce0000010000 */
[----:B------:R-:W2:Y:S01]  /*9280*/  MUFU.EX2 R157, R157 ;  /* 0x0000009d009d7308 */ /* 0x000ea20000000800 */
[----:B0-----:R-:W-:-:S07]  /*9290*/  FADD.FTZ R154, R192, R155 ;  /* 0x0000009bc09a7221 */ /* 0x001fce0000010000 */
        /* <DEDUP_REMOVED lines=9> */
[----:B--2---:R-:W-:Y:S01]  /*9330*/  FADD.FTZ R5, R153, R14 ;  /* 0x0000000e99057221 */ /* 0x004fe20000010000 */
[----:B0-----:R-:W-:-:S03]  /*9340*/  FADD.FTZ R14, R165, R154 ;  /* 0x0000009aa50e7221 */ /* 0x001fc60000010000 */
[----:B-1----:R-:W-:Y:S01]  /*9350*/  FADD.FTZ R5, R20, R5 ;  /* 0x0000000514057221 */ /* 0x002fe20000010000 */
[----:B------:R-:W-:Y:S06]  /*9360*/  @!P0 BRA `(.L_x_212) ;  /* 0x0000000000048947 */ /* 0x000fec0003800000 */
[----:B------:R-:W-:Y:S01]  /*9370*/  BPT.TRAP 0x1 ;  /* 0x000000040000795c */ /* 0x000fe20000300000 */
.L_x_212:
[----:B------:R-:W-:Y:S01]  /*9380*/  ISETP.NE.AND P1, PT, R18, RZ, PT ;  /* 0x000000ff1200720c */ /* 0x000fe20003f25270 */
[----:B------:R-:W-:Y:S01]  /*9390*/  IMAD.U32 R155, RZ, RZ, UR4 ;  /* 0x00000004ff9b7e24 */ /* 0x000fe2000f8e00ff */
[----:B------:R-:W-:Y:S01]  /*93a0*/  R2UR UR6, R233 ;  /* 0x00000000e90672ca */ /* 0x000fe200000e0000 */
[----:B------:R-:W-:Y:S01]  /*93b0*/  IMAD.U32 R234, RZ, RZ, UR60 ;  /* 0x0000003cffea7e24 */ /* 0x000fe2000f8e00ff */
[----:B------:R-:W-:Y:S02]  /*93c0*/  F2FP.F16.F32.PACK_AB R210, R195, R210 ;  /* 0x000000d2c3d2723e */ /* 0x000fe400000000ff */
[----:B------:R-:W-:Y:S01]  /*93d0*/  F2FP.F16.F32.PACK_AB R208, R208, R21 ;  /* 0x00000015d0d0723e */ /* 0x000fe200000000ff */
[----:B------:R-:W-:Y:S01]  /*93e0*/  IMAD.MOV.U32 R21, RZ, RZ, R4 ;  /* 0x000000ffff157224 */ /* 0x000fe200078e0004 */
[----:B------:R-:W-:Y:S01]  /*93f0*/  F2FP.F16.F32.PACK_AB R195, R20, R153 ;  /* 0x0000009914c3723e */ /* 0x000fe200000000ff */
[----:B------:R-:W-:Y:S01]  /*9400*/  IMAD.MOV.U32 R20, RZ, RZ, R3 ;  /* 0x000000ffff147224 */ /* 0x000fe200078e0003 */
[----:B------:R-:W-:-:S02]  /*9410*/  F2FP.F16.F32.PACK_AB R209, R156, R209 ;  /* 0x000000d19cd1723e */ /* 0x000fc400000000ff */
[----:B------:R-:W-:Y:S01]  /*9420*/  F2FP.F16.F32.PACK_AB R211, R158, R211 ;  /* 0x000000d39ed3723e */ /* 0x000fe200000000ff */
[----:B------:R-:W-:Y:S01]  /*9430*/  @P1 VIADD R155, R155, 0x38860 ;  /* 0x000388609b9b1836 */ /* 0x000fe20000000000 */
[----:B------:R-:W-:Y:S01]  /*9440*/  F2FP.F16.F32.PACK_AB R204, R187, R204 ;  /* 0x000000ccbbcc723e */ /* 0x000fe200000000ff */
[----:B------:R-:W-:Y:S01]  /*9450*/  UIADD3 UR4, UR6, -0x1, URZ ;  /* 0xffffffff06047890 */ /* 0x000fe2000fffe03f */
[----:B------:R-:W-:Y:S02]  /*9460*/  F2FP.F16.F32.PACK_AB R205, R164, R205 ;  /* 0x000000cda4cd723e */ /* 0x000fe400000000ff */
[----:B------:R-:W-:Y:S02]  /*9470*/  @P1 PRMT R155, R22, 0x654, R155 ;  /* 0x00000654169b1816 */ /* 0x000fe4000000009b */
[----:B------:R-:W-:Y:S01]  /*9480*/  F2FP.F16.F32.PACK_AB R206, R185, R206 ;  /* 0x000000ceb9ce723e */ /* 0x000fe200000000ff */
[----:B------:R-:W-:Y:S01]  /*9490*/  IMAD.U32 R233, RZ, RZ, UR4 ;  /* 0x00000004ffe97e24 */ /* 0x000fe2000f8e00ff */
[----:B------:R0:W-:Y:S01]  /*94a0*/  @P1 SYNCS.ARRIVE.TRANS64.RED.A1T0 RZ, [R155+URZ], RZ ;  /* 0x000000ff9bff19a7 */ /* 0x0001e2000810043f */
[----:B------:R-:W-:-:S02]  /*94b0*/  ISETP.LT.AND P1, PT, RZ, UR6, PT ;  /* 0x00000006ff007c0c */ /* 0x000fc4000bf21270 */
[----:B------:R-:W-:Y:S02]  /*94c0*/  R2UR UR6, R16 ;  /* 0x00000000100672ca */ /* 0x000fe400000e0000 */
[----:B------:R-:W-:Y:S02]  /*94d0*/  F2FP.F16.F32.PACK_AB R207, R166, R207 ;  /* 0x000000cfa6cf723e */ /* 0x000fe400000000ff */
[----:B------:R-:W-:Y:S02]  /*94e0*/  F2FP.F16.F32.PACK_AB R200, R181, R200 ;  /* 0x000000c8b5c8723e */ /* 0x000fe400000000ff */
[----:B------:R-:W-:Y:S02]  /*94f0*/  F2FP.F16.F32.PACK_AB R201, R168, R201 ;  /* 0x000000c9a8c9723e */ /* 0x000fe400000000ff */
[----:B------:R-:W-:Y:S02]  /*9500*/  F2FP.F16.F32.PACK_AB R202, R177, R202 ;  /* 0x000000cab1ca723e */ /* 0x000fe400000000ff */
[----:B------:R-:W-:-:S02]  /*9510*/  F2FP.F16.F32.PACK_AB R203, R170, R203 ;  /* 0x000000cbaacb723e */ /* 0x000fc400000000ff */
[----:B------:R-:W-:Y:S01]  /*9520*/  F2FP.F16.F32.PACK_AB R196, R173, R196 ;  /* 0x000000c4adc4723e */ /* 0x000fe200000000ff */
[----:B------:R-:W-:Y:S01]  /*9530*/  IMAD.U32 R235, RZ, RZ, UR6 ;  /* 0x00000006ffeb7e24 */ /* 0x000fe2000f8e00ff */
[----:B------:R-:W-:Y:S02]  /*9540*/  F2FP.F16.F32.PACK_AB R197, R160, R197 ;  /* 0x000000c5a0c5723e */ /* 0x000fe400000000ff */
[----:B------:R-:W-:Y:S02]  /*9550*/  F2FP.F16.F32.PACK_AB R198, R159, R198 ;  /* 0x000000c69fc6723e */ /* 0x000fe400000000ff */
[----:B------:R-:W-:Y:S02]  /*9560*/  F2FP.F16.F32.PACK_AB R199, R162, R199 ;  /* 0x000000c7a2c7723e */ /* 0x000fe400000000ff */
[----:B------:R-:W-:Y:S02]  /*9570*/  F2FP.F16.F32.PACK_AB R192, R157, R192 ;  /* 0x000000c09dc0723e */ /* 0x000fe400000000ff */
[----:B------:R-:W-:-:S02]  /*9580*/  F2FP.F16.F32.PACK_AB R193, R152, R193 ;  /* 0x000000c198c1723e */ /* 0x000fc400000000ff */
[----:B------:R-:W-:Y:S01]  /*9590*/  F2FP.F16.F32.PACK_AB R194, R165, R194 ;  /* 0x000000c2a5c2723e */ /* 0x000fe200000000ff */
[----:B0-----:R-:W-:Y:S06]  /*95a0*/  @P1 BRA `(.L_x_213) ;  /* 0xffffffc000141947 */ /* 0x001fec000383ffff */
.L_x_202:
        /* <DEDUP_REMOVED lines=131> */
.L_x_214:
        /* <DEDUP_REMOVED lines=10> */
.L_x_215:
[----:B-1----:R-:W-:Y:S05]  /*9e80*/  @P1 BRA `(.L_x_216) ;  /* 0x0000000000081947 */ /* 0x002fea0003800000 */
[----:B------:R-:W1:Y:S02]  /*9e90*/  SYNCS.PHASECHK.TRANS64.TRYWAIT P1, [UR9+0x38850], R0 ;  /* 0x03885000ff0075a7 */ /* 0x000e640008020149 */
[----:B-1----:R-:W-:Y:S05]  /*9ea0*/  @!P1 BRA `(.L_x_217) ;  /* 0x0000008000a89947 */ /* 0x002fea0003800000 */
.L_x_216:
[----:B------:R-:W-:Y:S01]  /*9eb0*/  UIADD3 UR6, UR4, 0x400, URZ ;  /* 0x0000040004067890 */ /* 0x000fe2000fffe03f */
[----:B------:R-:W-:Y:S01]  /*9ec0*/  WARPGROUP.ARRIVE ;  /* 0x00000000000079c5 */ /* 0x000fe20000000000 */
[----:B------:R-:W-:Y:S01]  /*9ed0*/  UMOV UR7, 0x40000040 ;  /* 0x4000004000077882 */ /* 0x000fe20000000000 */
[----:B-1----:R-:W1:Y:S01]  /*9ee0*/  SHFL.BFLY PT, R7, R14, 0x2, 0x1f ;  /* 0x0c401f000e077f89 */ /* 0x002e6200000e0000 */
[----:B------:R-:W-:Y:S01]  /*9ef0*/  USHF.R.U32.HI UR6, URZ, 0x4, UR6 ;  /* 0x000000043f067899 */ /* 0x000fe20008011606 */
[----:B------:R-:W-:Y:S02]  /*9f00*/  IMAD.MOV.U32 R6, RZ, RZ, RZ ;  /* 0x000000ffff067224 */ /* 0x000fe400078e00ff */
[----:B0-----:R-:W0:Y:S01]  /*9f10*/  SHFL.BFLY PT, R0, R5, 0x2, 0x1f ;  /* 0x0c401f0005007f89 */ /* 0x001e2200000e0000 */
[----:B------:R-:W-:Y:S01]  /*9f20*/  ULOP3.LUT UR6, UR6, 0x3fff, URZ, 0xc0, !UPT ;  /* 0x00003fff06067892 */ /* 0x000fe2000f8ec03f */
[----:B------:R-:W-:-:S03]  /*9f30*/  IMAD.U32 R13, RZ, RZ, UR5 ;  /* 0x00000005ff0d7e24 */ /* 0x000fc6000f8e00ff */
[----:B------:R-:W-:-:S04]  /*9f40*/  ULOP3.LUT UR6, UR6, 0x2800000, URZ, 0xfc, !UPT ;  /* 0x0280000006067892 */ /* 0x000fc8000f8efc3f */
[----:B------:R-:W-:-:S07]  /*9f50*/  UIMAD UR8, UR60, 0xa00, UR6 ;  /* 0x00000a003c0878a4 */ /* 0x000fce000f8e0206 */
[----:B------:R-:W-:Y:S02]  /*9f60*/  UMOV UR6, UR8 ;  /* 0x0000000800067c82 */ /* 0x000fe40008000000 */
[----:B------:R-:W-:Y:S01]  /*9f70*/  HGMMA.64x256x16.F32 R24, R208, gdesc[UR4].tnspB, R24, gsb0 ;  /* 0x43e00004d0187df0 */ /* 0x000fe20008000818 */
[----:B------:R-:W-:Y:S01]  /*9f80*/  UIADD3 UR6, UR8, 0x80, URZ ;  /* 0x0000008008067890 */ /* 0x000fe2000fffe03f */
[----:B-1----:R-:W-:Y:S01]  /*9f90*/  FADD.FTZ R7, R7, R14 ;  /* 0x0000000e07077221 */ /* 0x002fe20000010000 */
[----:B------:R-:W-:Y:S01]  /*9fa0*/  UMOV UR7, 0x40000040 ;  /* 0x4000004000077882 */ /* 0x000fe20000000000 */
[----:B0-----:R-:W-:Y:S01]  /*9fb0*/  FADD.FTZ R2, R0, R5 ;  /* 0x0000000500027221 */ /* 0x001fe20000010000 */
[----:B------:R-:W-:Y:S02]  /*9fc0*/  IMAD.MOV.U32 R5, RZ, RZ, RZ ;  /* 0x000000ffff057224 */ /* 0x000fe400078e00ff */
[----:B------:R-:W0:Y:S04]  /*9fd0*/  SHFL.BFLY PT, R0, R7, 0x1, 0x1f ;  /* 0x0c201f0007007f89 */ /* 0x000e2800000e0000 */
[----:B------:R-:W1:Y:S01]  /*9fe0*/  SHFL.BFLY PT, R9, R2, 0x1, 0x1f ;  /* 0x0c201f0002097f89 */ /* 0x000e6200000e0000 */
[----:B0-----:R-:W-:Y:S01]  /*9ff0*/  FADD.FTZ R11, R7, R0 ;  /* 0x00000000070b7221 */ /* 0x001fe20000010000 */
[----:B------:R-:W-:-:S02]  /*a000*/  IMAD.U32 R7, RZ, RZ, UR5 ;  /* 0x00000005ff077e24 */ /* 0x000fc4000f8e00ff */
[----:B------:R-:W-:Y:S02]  /*a010*/  IMAD.MOV.U32 R0, RZ, RZ, -0x800000 ;  /* 0xff800000ff007424 */ /* 0x000fe400078e00ff */
[----:B-1----:R-:W-:Y:S01]  /*a020*/  FADD.FTZ R12, R2, R9 ;  /* 0x00000009020c7221 */ /* 0x002fe20000010000 */
[----:B------:R-:W-:Y:S01]  /*a030*/  FSETP.NE.FTZ.AND P1, PT, R11, RZ, PT ;  /* 0x000000ff0b00720b */ /* 0x000fe20003f35000 */
[----:B------:R-:W-:-:S03]  /*a040*/  IMAD.MOV.U32 R2, RZ, RZ, -0x800000 ;  /* 0xff800000ff027424 */ /* 0x000fc600078e00ff */
[----:B------:R-:W-:-:S09]  /*a050*/  FSETP.NE.FTZ.AND P2, PT, R12, RZ, PT ;  /* 0x000000ff0c00720b */ /* 0x000fd20003f55000 */
[----:B------:R-:W0:Y:S01]  /*a060*/  @P1 MUFU.LG2 R8, R11 ;  /* 0x0000000b00081308 */ /* 0x000e220000000c00 */
[----:B------:R-:W-:-:S03]  /*a070*/  @P1 FMUL.FTZ R7, R7, 0.69314718246459960938 ;  /* 0x3f31721807071820 */ /* 0x000fc60000410000 */
[----:B------:R-:W-:-:S04]  /*a080*/  @P2 FMUL.FTZ R13, R13, 0.69314718246459960938 ;  /* 0x3f3172180d0d2820 */ /* 0x000fc80000410000 */
[----:B------:R-:W1:Y:S08]  /*a090*/  @P2 MUFU.LG2 R9, R12 ;  /* 0x0000000c00092308 */ /* 0x000e700000000c00 */
[----:B------:R2:W3:Y:S01]  /*a0a0*/  @P1 MUFU.RCP R6, R11 ;  /* 0x0000000b00061308 */ /* 0x0004e20000001000 */
[----:B0-----:R-:W-:-:S04]  /*a0b0*/  @P1 FMUL.FTZ R8, R8, 0.69314718246459960938 ;  /* 0x3f31721808081820 */ /* 0x001fc80000410000 */
[----:B------:R-:W-:-:S03]  /*a0c0*/  @P1 FFMA.FTZ R2, R7, R4, R8 ;  /* 0x0000000407021223 */ /* 0x000fc60000010008 */
[----:B------:R2:W0:Y:S01]  /*a0d0*/  @P2 MUFU.RCP R5, R12 ;  /* 0x0000000c00052308 */ /* 0x0004220000001000 */
[----:B-1----:R-:W-:-:S04]  /*a0e0*/  @P2 FMUL.FTZ R10, R9, 0.69314718246459960938 ;  /* 0x3f317218090a2820 */ /* 0x002fc80000410000 */
        /* <DEDUP_REMOVED lines=18> */
[----:B------:R-:W-:Y:S01]  /*a210*/  UMOV UR7, 0x40000040 ;  /* 0x4000004000077882 */ /* 0x000fe20000000000 */
[----:B------:R-:W-:Y:S02]  /*a220*/  WARPGROUP.DEPBAR.LE gsb0, 0x0 ;  /* 0x00008000000079c5 */ /* 0x000fe40000010000 */
[----:B------:R-:W-:-:S15]  /*a230*/  WARPGROUP.ARRIVE ;  /* 0x00000000000079c5 */ /* 0x000fde0000000000 */
[----:B------:R-:W-:-:S08]  /*a240*/  NOP ;  /* 0x0000000000007918 */ /* 0x000fd00000000000 */
[----:B------:R-:W-:Y:S03]  /*a250*/  HGMMA.64x256x16.F32 R24, R192, gdesc[UR4].tnspB, R24, gsb0 ;  /* 0x43e00004c0187df0 */ /* 0x000fe60008000818 */
[----:B------:R-:W-:Y:S02]  /*a260*/  WARPGROUP.DEPBAR.LE gsb0, 0x0 ;  /* 0x00008000000079c5 */ /* 0x000fe40000010000 */
[----:B0-23--:R-:W-:Y:S05]  /*a270*/  @!P0 BRA `(.L_x_218) ;  /* 0x0000000000048947 */ /* 0x00dfea0003800000 */
[----:B------:R-:W-:Y:S01]  /*a280*/  BPT.TRAP 0x1 ;  /* 0x000000040000795c */ /* 0x000fe20000300000 */
.L_x_218:
[----:B------:R-:W0:Y:S01]  /*a290*/  S2UR UR5, SR_SWINHI ;  /* 0x00000000000579c3 */ /* 0x000e220000002f00 */
[----:B------:R-:W-:Y:S01]  /*a2a0*/  ISETP.NE.AND P0, PT, R18, RZ, PT ;  /* 0x000000ff1200720c */ /* 0x000fe20003f05270 */
[----:B------:R-:W-:Y:S02]  /*a2b0*/  IMAD.U32 R7, RZ, RZ, UR9 ;  /* 0x00000009ff077e24 */ /* 0x000fe4000f8e00ff */
        /* <DEDUP_REMOVED lines=11> */
[----:B------:R-:W-:-:S02]  /*a370*/  @P0 VIADD R7, R7, 0x38860 ;  /* 0x0003886007070836 */ /* 0x000fc40000000000 */
[-C--:B------:R-:W-:Y:S01]  /*a380*/  FMUL.FTZ R185, R125, R6.reuse ;  /* 0x000000067db97220 */ /* 0x080fe20000410000 */
[----:B------:R-:W-:Y:S01]  /*a390*/  FMUL.FTZ R184, R129, R6 ;  /* 0x0000000681b87220 */ /* 0x000fe20000410000 */
[-C--:B------:R-:W-:Y:S01]  /*a3a0*/  FMUL.FTZ R27, R27, R5.reuse ;  /* 0x000000051b1b7220 */ /* 0x080fe20000410000 */
[-C--:B------:R-:W-:Y:S01]  /*a3b0*/  FMUL.FTZ R26, R26, R5.reuse ;  /* 0x000000051a1a7220 */ /* 0x080fe20000410000 */
[----:B------:R-:W-:Y:S01]  /*a3c0*/  @P0 PRMT R7, R22, 0x654, R7 ;  /* 0x0000065416070816 */ /* 0x000fe20000000007 */
[-C--:B------:R-:W-:Y:S01]  /*a3d0*/  FMUL.FTZ R3, R31, R5.reuse ;  /* 0x000000051f037220 */ /* 0x080fe20000410000 */
[-C--:B------:R-:W-:Y:S01]  /*a3e0*/  FMUL.FTZ R21, R30, R5.reuse ;  /* 0x000000051e157220 */ /* 0x080fe20000410000 */
[-C--:B------:R-:W-:Y:S01]  /*a3f0*/  FMUL.FTZ R35, R35, R5.reuse ;  /* 0x0000000523237220 */ /* 0x080fe20000410000 */
[-C--:B------:R-:W-:Y:S01]  /*a400*/  FMUL.FTZ R34, R34, R5.reuse ;  /* 0x0000000522227220 */ /* 0x080fe20000410000 */
[----:B------:R-:W-:Y:S01]  /*a410*/  UMOV UR6, UR4 ;  /* 0x0000000400067c82 */ /* 0x000fe20008000000 */
[----:B0-----:R-:W-:Y:S01]  /*a420*/  UMOV UR7, UR5 ;  /* 0x0000000500077c82 */ /* 0x001fe20008000000 */
[----:B------:R-:W-:Y:S01]  /*a430*/  FMUL.FTZ R39, R39, R5 ;  /* 0x0000000527277220 */ /* 0x000fe20000410000 */
[----:B------:R-:W-:-:S02]  /*a440*/  IMAD.U32 R164, RZ, RZ, UR6 ;  /* 0x00000006ffa47e24 */ /* 0x000fc4000f8e00ff */
[-C--:B------:R-:W-:Y:S01]  /*a450*/  FMUL.FTZ R38, R38, R5.reuse ;  /* 0x0000000526267220 */ /* 0x080fe20000410000 */
[----:B------:R-:W-:Y:S02]  /*a460*/  IMAD.U32 R165, RZ, RZ, UR7 ;  /* 0x00000007ffa57e24 */ /* 0x000fe4000f8e00ff */
[-C--:B------:R-:W-:Y:S01]  /*a470*/  FMUL.FTZ R43, R43, R5.reuse ;  /* 0x000000052b2b7220 */ /* 0x080fe20000410000 */
[-C--:B------:R-:W-:Y:S01]  /*a480*/  FMUL.FTZ R42, R42, R5.reuse ;  /* 0x000000052a2a7220 */ /* 0x080fe20000410000 */
[----:B------:R-:W-:Y:S01]  /*a490*/  FMUL.FTZ R47, R47, R5 ;  /* 0x000000052f2f7220 */ /* 0x000fe20000410000 */
[----:B------:R-:W-:-:S04]  /*a4a0*/  IMAD.WIDE R12, R226, 0x2, R164 ;  /* 0x00000002e20c7825 */ /* 0x000fc800078e02a4 */
[-C--:B------:R-:W-:Y:S01]  /*a4b0*/  FMUL.FTZ R46, R46, R5.reuse ;  /* 0x000000052e2e7220 */ /* 0x080fe20000410000 */
[-C--:B------:R-:W-:Y:S01]  /*a4c0*/  FMUL.FTZ R51, R51, R5.reuse ;  /* 0x0000000533337220 */ /* 0x080fe20000410000 */
[-C--:B------:R-:W-:Y:S01]  /*a4d0*/  FMUL.FTZ R50, R50, R5.reuse ;  /* 0x0000000532327220 */ /* 0x080fe20000410000 */
[-C--:B------:R-:W-:Y:S01]  /*a4e0*/  FMUL.FTZ R55, R55, R5.reuse ;  /* 0x0000000537377220 */ /* 0x080fe20000410000 */
[----:B------:R-:W-:Y:S01]  /*a4f0*/  IADD3 R11, P3, R12, 0xc060, RZ ;  /* 0x0000c0600c0b7810 */ /* 0x000fe20007f7e0ff */
[-C--:B------:R-:W-:Y:S01]  /*a500*/  FMUL.FTZ R54, R54, R5.reuse ;  /* 0x0000000536367220 */ /* 0x080fe20000410000 */
[-C--:B------:R-:W-:Y:S01]  /*a510*/  FMUL.FTZ R59, R59, R5.reuse ;  /* 0x000000053b3b7220 */ /* 0x080fe20000410000 */
[-C--:B------:R-:W-:Y:S01]  /*a520*/  FMUL.FTZ R58, R58, R5.reuse ;  /* 0x000000053a3a7220 */ /* 0x080fe20000410000 */
[----:B------:R-:W-:Y:S01]  /*a530*/  LOP3.LUT R4, R11, 0x380, RZ, 0xc0, !PT ;  /* 0x000003800b047812 */ /* 0x000fe200078ec0ff */
        /* <DEDUP_REMOVED lines=49> */
[----:B------:R0:W-:Y:S01]  /*a850*/  @P0 SYNCS.ARRIVE.TRANS64.RED.A1T0 RZ, [R7+URZ], RZ ;  /* 0x000000ff07ff09a7 */ /* 0x0001e2000810043f */
[----:B------:R-:W-:Y:S01]  /*a860*/  IMAD.X R5, RZ, RZ, R13, P3 ;  /* 0x000000ffff057224 */ /* 0x000fe200018e060d */
[----:B------:R-:W-:Y:S01]  /*a870*/  SHF.R.U64 R4, R4, 0x3, RZ ;  /* 0x0000000304047819 */ /* 0x000fe200000012ff */
[----:B------:R-:W-:Y:S01]  /*a880*/  IMAD R9, R220, 0x40, R17 ;  /* 0x00000040dc097824 */ /* 0x000fe200078e0211 */
[C---:B------:R-:W-:Y:S01]  /*a890*/  IADD3 R115, P4, R12.reuse, 0xc040, RZ ;  /* 0x0000c0400c737810 */ /* 0x040fe20007f9e0ff */
[----:B------:R-:W-:Y:S01]  /*a8a0*/  FMUL.FTZ R199, R53, R6 ;  /* 0x0000000635c77220 */ /* 0x000fe20000410000 */
[C---:B------:R-:W-:Y:S01]  /*a8b0*/  IADD3 R111, P5, R12.reuse, 0xc020, RZ ;  /* 0x0000c0200c6f7810 */ /* 0x040fe20007fbe0ff */
[----:B------:R-:W-:Y:S01]  /*a8c0*/  IMAD.WIDE R164, R9, 0x2, R164 ;  /* 0x0000000209a47825 */ /* 0x000fe200078e02a4 */
[----:B------:R-:W-:-:S03]  /*a8d0*/  IADD3 R107, P6, R12, 0xc000, RZ ;  /* 0x0000c0000c6b7810 */ /* 0x000fc60007fde0ff */
[-C--:B------:R-:W-:Y:S01]  /*a8e0*/  FMUL.FTZ R198, R57, R6.reuse ;  /* 0x0000000639c67220 */ /* 0x080fe20000410000 */
[C---:B------:R-:W-:Y:S01]  /*a8f0*/  IADD3 R69, P0, R12.reuse, 0x8060, RZ ;  /* 0x000080600c457810 */ /* 0x040fe20007f1e0ff */
[----:B------:R-:W-:Y:S01]  /*a900*/  FMUL.FTZ R197, R61, R6 ;  /* 0x000000063dc57220 */ /* 0x000fe20000410000 */
[C---:B------:R-:W-:Y:S01]  /*a910*/  IADD3 R31, P1, R12.reuse, 0x20, RZ ;  /* 0x000000200c1f7810 */ /* 0x040fe20007f3e0ff */
[--C-:B0-----:R-:W-:Y:S01]  /*a920*/  IMAD.X R7, RZ, RZ, R13.reuse, P4 ;  /* 0x000000ffff077224 */ /* 0x101fe200020e060d */
[C---:B------:R-:W-:Y:S01]  /*a930*/  IADD3 R56, P2, R12.reuse, 0x8040, RZ ;  /* 0x000080400c387810 */ /* 0x040fe20007f5e0ff */
[--C-:B------:R-:W-:Y:S01]  /*a940*/  IMAD.X R9, RZ, RZ, R13.reuse, P5 ;  /* 0x000000ffff097224 */ /* 0x100fe200028e060d */
[C---:B------:R-:W-:Y:S01]  /*a950*/  IADD3 R65, P3, R12.reuse, 0x8020, RZ ;  /* 0x000080200c417810 */ /* 0x040fe20007f7e0ff */
[--C-:B------:R-:W-:Y:S01]  /*a960*/  IMAD.X R135, RZ, RZ, R13.reuse, P0 ;  /* 0x000000ffff877224 */ /* 0x100fe200000e060d */
[----:B------:R-:W-:Y:S01]  /*a970*/  LOP3.LUT R131, R12, 0x380, RZ, 0xc0, !PT ;  /* 0x000003800c837812 */ /* 0x000fe200078ec0ff */
[--C-:B------:R-:W-:Y:S01]  /*a980*/  IMAD.X R139, RZ, RZ, R13.reuse, P1 ;  /* 0x000000ffff8b7224 */ /* 0x100fe200008e060d */
[----:B------:R-:W-:Y:S01]  /*a990*/  LOP3.LUT R4, R4, R11, RZ, 0x3c, !PT ;  /* 0x0000000b04047212 */ /* 0x000fe200078e3cff */
[--C-:B------:R-:W-:Y:S01]  /*a9a0*/  IMAD.X R11, RZ, RZ, R13.reuse, P6 ;  /* 0x000000ffff0b7224 */ /* 0x100fe200030e060d */
[C---:B------:R-:W-:Y:S01]  /*a9b0*/  IADD3 R30, P4, R12.reuse, 0x8000, RZ ;  /* 0x000080000c1e7810 */ /* 0x040fe20007f9e0ff */
        /* <DEDUP_REMOVED lines=14> */
[----:B------:R-:W-:-:S02]  /*aaa0*/  IMAD.X R161, RZ, RZ, R13, P2 ;  /* 0x000000ffffa17224 */ /* 0x000fc400010e060d */
[----:B------:R-:W-:Y:S01]  /*aab0*/  FMUL.FTZ R183, R52, R6 ;  /* 0x0000000634b77220 */ /* 0x000fe20000410000 */
[--C-:B------:R-:W-:Y:S01]  /*aac0*/  IMAD.X R163, RZ, RZ, R13.reuse, P3 ;  /* 0x000000ffffa37224 */ /* 0x100fe200018e060d */
[----:B------:R-:W-:Y:S01]  /*aad0*/  LOP3.LUT R130, R131, R12, RZ, 0x3c, !PT ;  /* 0x0000000c83827212 */ /* 0x000fe200078e3cff */
[----:B------:R-:W-:Y:S01]  /*aae0*/  IMAD.MOV.U32 R131, RZ, RZ, R13 ;  /* 0x000000ffff837224 */ /* 0x000fe200078e000d */
[----:B------:R-:W-:Y:S01]  /*aaf0*/  LOP3.LUT R13, R56, 0x380, RZ, 0xc0, !PT ;  /* 0x00000380380d7812 */ /* 0x000fe200078ec0ff */
[-C--:B------:R-:W-:Y:S01]  /*ab00*/  FMUL.FTZ R25, R25, R6.reuse ;  /* 0x0000000619197220 */ /* 0x080fe20000410000 */
[----:B------:R-:W-:Y:S01]  /*ab10*/  LOP3.LUT R12, R31, 0x380, RZ, 0xc0, !PT ;  /* 0x000003801f0c7812 */ /* 0x000fe200078ec0ff */
[-C--:B------:R-:W-:Y:S01]  /*ab20*/  FMUL.FTZ R24, R24, R6.reuse ;  /* 0x0000000618187220 */ /* 0x080fe20000410000 */
[----:B------:R-:W-:Y:S01]  /*ab30*/  SHF.R.U64 R13, R13, 0x3, RZ ;  /* 0x000000030d0d7819 */ /* 0x000fe200000012ff */
[-C--:B------:R-:W-:Y:S01]  /*ab40*/  FMUL.FTZ R29, R29, R6.reuse ;  /* 0x000000061d1d7220 */ /* 0x080fe20000410000 */
[----:B------:R-:W-:Y:S01]  /*ab50*/  SHF.R.U64 R12, R12, 0x3, RZ ;  /* 0x000000030c0c7819 */ /* 0x000fe200000012ff */
[----:B------:R-:W-:Y:S01]  /*ab60*/  FMUL.FTZ R28, R28, R6 ;  /* 0x000000061c1c7220 */ /* 0x000fe20000410000 */
[----:B------:R-:W-:Y:S01]  /*ab70*/  LOP3.LUT R142, R13, R56, RZ, 0x3c, !PT ;  /* 0x000000380d8e7212 */ /* 0x000fe200078e3cff */
[-C--:B------:R-:W-:Y:S01]  /*ab80*/  FMUL.FTZ R33, R33, R6.reuse ;  /* 0x0000000621217220 */ /* 0x080fe20000410000 */
[----:B------:R-:W-:Y:S01]  /*ab90*/  LOP3.LUT R13, R30, 0x380, RZ, 0xc0, !PT ;  /* 0x000003801e0d7812 */ /* 0x000fe200078ec0ff */
[-C--:B------:R-:W-:Y:S01]  /*aba0*/  FMUL.FTZ R32, R32, R6.reuse ;  /* 0x0000000620207220 */ /* 0x080fe20000410000 */
[----:B------:R-:W-:Y:S01]  /*abb0*/  LOP3.LUT R138, R12, R31, RZ, 0x3c, !PT ;  /* 0x0000001f0c8a7212 */ /* 0x000fe200078e3cff */
[-C--:B------:R-:W-:Y:S01]  /*abc0*/  FMUL.FTZ R36, R36, R6.reuse ;  /* 0x0000000624247220 */ /* 0x080fe20000410000 */
[----:B------:R-:W-:Y:S01]  /*abd0*/  SHF.R.U64 R13, R13, 0x3, RZ ;  /* 0x000000030d0d7819 */ /* 0x000fe200000012ff */
[-C--:B------:R-:W-:Y:S01]  /*abe0*/  FMUL.FTZ R41, R41, R6.reuse ;  /* 0x0000000629297220 */ /* 0x080fe20000410000 */
[----:B------:R-:W-:Y:S01]  /*abf0*/  LOP3.LUT R12, R61, 0x380, RZ, 0xc0, !PT ;  /* 0x000003803d0c7812 */ /* 0x000fe200078ec0ff */
[----:B------:R-:W-:Y:S01]  /*ac00*/  FMUL.FTZ R40, R40, R6 ;  /* 0x0000000628287220 */ /* 0x000fe20000410000 */
[----:B------:R-:W-:Y:S01]  /*ac10*/  LOP3.LUT R150, R13, R30, RZ, 0x3c, !PT ;  /* 0x0000001e0d967212 */ /* 0x000fe200078e3cff */
[-C--:B------:R-:W-:Y:S01]  /*ac20*/  FMUL.FTZ R44, R44, R6.reuse ;  /* 0x000000062c2c7220 */ /* 0x080fe20000410000 */
[----:B------:R-:W-:Y:S01]  /*ac30*/  LOP3.LUT R30, R57, 0x380, RZ, 0xc0, !PT ;  /* 0x00000380391e7812 */ /* 0x000fe200078ec0ff */
[-C--:B------:R-:W-:Y:S01]  /*ac40*/  FMUL.FTZ R49, R49, R6.reuse ;  /* 0x0000000631317220 */ /* 0x080fe20000410000 */
[----:B------:R-:W-:Y:S01]  /*ac50*/  LOP3.LUT R52, R65, 0x380, RZ, 0xc0, !PT ;  /* 0x0000038041347812 */ /* 0x000fe200078ec0ff */
[-C--:B------:R-:W-:Y:S01]  /*ac60*/  FMUL.FTZ R48, R48, R6.reuse ;  /* 0x0000000630307220 */ /* 0x080fe20000410000 */
[----:B------:R-:W-:Y:S01]  /*ac70*/  SHF.R.U64 R12, R12, 0x3, RZ ;  /* 0x000000030c0c7819 */ /* 0x000fe200000012ff */
[-C--:B------:R-:W-:Y:S01]  /*ac80*/  FMUL.FTZ R181, R60, R6.reuse ;  /* 0x000000063cb57220 */ /* 0x080fe20000410000 */
[----:B------:R-:W-:Y:S01]  /*ac90*/  LOP3.LUT R13, R20, 0x380, RZ, 0xc0, !PT ;  /* 0x00000380140d7812 */ /* 0x000fe200078ec0ff */
[-C--:B------:R-:W-:Y:S01]  /*aca0*/  FMUL.FTZ R180, R64, R6.reuse ;  /* 0x0000000640b47220 */ /* 0x080fe20000410000 */
[----:B------:R-:W-:Y:S01]  /*acb0*/  SHF.R.U64 R30, R30, 0x3, RZ ;  /* 0x000000031e1e7819 */ /* 0x000fe200000012ff */
[-C--:B------:R-:W-:Y:S01]  /*acc0*/  FMUL.FTZ R179, R68, R6.reuse ;  /* 0x0000000644b37220 */ /* 0x080fe20000410000 */
[----:B------:R-:W-:Y:S01]  /*acd0*/  SHF.R.U64 R52, R52, 0x3, RZ ;  /* 0x0000000334347819 */ /* 0x000fe200000012ff */
[-C--:B------:R-:W-:Y:S01]  /*ace0*/  FMUL.FTZ R73, R73, R6.reuse ;  /* 0x0000000649497220 */ /* 0x080fe20000410000 */
[----:B------:R-:W-:Y:S01]  /*acf0*/  LOP3.LUT R152, R12, R61, RZ, 0x3c, !PT ;  /* 0x0000003d0c987212 */ /* 0x000fe200078e3cff */
[-C--:B------:R-:W-:Y:S01]  /*ad00*/  FMUL.FTZ R72, R72, R6.reuse ;  /* 0x0000000648487220 */ /* 0x080fe20000410000 */
[----:B------:R-:W-:Y:S01]  /*ad10*/  LOP3.LUT R12, R53, 0x380, RZ, 0xc0, !PT ;  /* 0x00000380350c7812 */ /* 0x000fe200078ec0ff */
[-C--:B------:R-:W-:Y:S01]  /*ad20*/  FMUL.FTZ R76, R76, R6.reuse ;  /* 0x000000064c4c7220 */ /* 0x080fe20000410000 */
[----:B------:R-:W-:Y:S01]  /*ad30*/  SHF.R.U64 R13, R13, 0x3, RZ ;  /* 0x000000030d0d7819 */ /* 0x000fe200000012ff */
[-C--:B------:R-:W-:Y:S01]  /*ad40*/  FMUL.FTZ R81, R81, R6.reuse ;  /* 0x0000000651517220 */ /* 0x080fe20000410000 */
[----:B------:R-:W-:Y:S01]  /*ad50*/  LOP3.LUT R156, R30, R57, RZ, 0x3c, !PT ;  /* 0x000000391e9c7212 */ /* 0x000fe200078e3cff */
[-C--:B------:R-:W-:Y:S01]  /*ad60*/  FMUL.FTZ R80, R80, R6.reuse ;  /* 0x0000000650507220 */ /* 0x080fe20000410000 */
[----:B------:R-:W-:Y:S01]  /*ad70*/  IADD3 R30, P3, R164, 0x1000, RZ ;  /* 0x00001000a41e7810 */ /* 0x000fe20007f7e0ff */
[-C--:B------:R-:W-:Y:S01]  /*ad80*/  FMUL.FTZ R84, R84, R6.reuse ;  /* 0x0000000654547220 */ /* 0x080fe20000410000 */
[----:B------:R-:W-:Y:S01]  /*ad90*/  LOP3.LUT R31, R14, 0x380, RZ, 0xc0, !PT ;  /* 0x000003800e1f7812 */ /* 0x000fe200078ec0ff */
[-C--:B------:R-:W-:Y:S01]  /*ada0*/  FMUL.FTZ R89, R89, R6.reuse ;  /* 0x0000000659597220 */ /* 0x080fe20000410000 */
[----:B------:R-:W-:Y:S01]  /*adb0*/  LOP3.LUT R146, R52, R65, RZ, 0x3c, !PT ;  /* 0x0000004134927212 */ /* 0x000fe200078e3cff */
[-C--:B------:R-:W-:Y:S01]  /*adc0*/  FMUL.FTZ R88, R88, R6.reuse ;  /* 0x0000000658587220 */ /* 0x080fe20000410000 */
[----:B------:R-:W-:Y:S01]  /*add0*/  SHF.R.U64 R12, R12, 0x3, RZ ;  /* 0x000000030c0c7819 */ /* 0x000fe200000012ff */
[----:B------:R-:W-:Y:S01]  /*ade0*/  FMUL.FTZ R92, R92, R6 ;  /* 0x000000065c5c7220 */ /* 0x000fe20000410000 */
[----:B------:R-:W-:Y:S01]  /*adf0*/  LOP3.LUT R158, R13, R20, RZ, 0x3c, !PT ;  /* 0x000000140d9e7212 */ /* 0x000fe200078e3cff */
[-C--:B------:R-:W-:Y:S01]  /*ae00*/  FMUL.FTZ R97, R97, R6.reuse ;  /* 0x0000000661617220 */ /* 0x080fe20000410000 */
[----:B------:R-:W-:Y:S01]  /*ae10*/  LOP3.LUT R52, R15, 0x380, RZ, 0xc0, !PT ;  /* 0x000003800f347812 */ /* 0x000fe200078ec0ff */
[-C--:B------:R-:W-:Y:S01]  /*ae20*/  FMUL.FTZ R96, R96, R6.reuse ;  /* 0x0000000660607220 */ /* 0x080fe20000410000 */
[----:B------:R-:W-:Y:S01]  /*ae30*/  IADD3 R20, P4, R164, 0x2000, RZ ;  /* 0x00002000a4147810 */ /* 0x000fe20007f9e0ff */
[-C--:B------:R-:W-:Y:S01]  /*ae40*/  FMUL.FTZ R100, R100, R6.reuse ;  /* 0x0000000664647220 */ /* 0x080fe20000410000 */
[----:B------:R-:W-:Y:S01]  /*ae50*/  LOP3.LUT R13, R30, 0x380, RZ, 0xc0, !PT ;  /* 0x000003801e0d7812 */ /* 0x000fe200078ec0ff */
[-C--:B------:R-:W-:Y:S01]  /*ae60*/  FMUL.FTZ R104, R104, R6.reuse ;  /* 0x0000000668687220 */ /* 0x080fe20000410000 */
[----:B------:R-:W-:Y:S01]  /*ae70*/  SHF.R.U64 R31, R31, 0x3, RZ ;  /* 0x000000031f1f7819 */ /* 0x000fe200000012ff */
[-C--:B------:R-:W-:Y:S01]  /*ae80*/  FMUL.FTZ R108, R108, R6.reuse ;  /* 0x000000066c6c7220 */ /* 0x080fe20000410000 */
[----:B------:R-:W-:Y:S01]  /*ae90*/  LOP3.LUT R154, R12, R53, RZ, 0x3c, !PT ;  /* 0x000000350c9a7212 */ /* 0x000fe200078e3cff */
[-C--:B------:R-:W-:Y:S01]  /*aea0*/  FMUL.FTZ R112, R112, R6.reuse ;  /* 0x0000000670707220 */ /* 0x080fe20000410000 */
[----:B------:R-:W-:Y:S01]  /*aeb0*/  SHF.R.U64 R52, R52, 0x3, RZ ;  /* 0x0000000334347819 */ /* 0x000fe200000012ff */
[-C--:B------:R-:W-:Y:S01]  /*aec0*/  FMUL.FTZ R116, R116, R6.reuse ;  /* 0x0000000674747220 */ /* 0x080fe20000410000 */
[----:B------:R-:W-:Y:S01]  /*aed0*/  LOP3.LUT R12, R20, 0x380, RZ, 0xc0, !PT ;  /* 0x00000380140c7812 */ /* 0x000fe200078ec0ff */
[-C--:B------:R-:W-:Y:S01]  /*aee0*/  FMUL.FTZ R120, R120, R6.reuse ;  /* 0x0000000678787220 */ /* 0x080fe20000410000 */
[----:B------:R-:W-:Y:S01]  /*aef0*/  SHF.R.U64 R13, R13, 0x3, RZ ;  /* 0x000000030d0d7819 */ /* 0x000fe200000012ff */
[----:B------:R-:W-:Y:S01]  /*af00*/  FMUL.FTZ R124, R124, R6 ;  /* 0x000000067c7c7220 */ /* 0x000fe20000410000 */
[----:B------:R-:W-:Y:S01]  /*af10*/  LOP3.LUT R162, R31, R14, RZ, 0x3c, !PT ;  /* 0x0000000e1fa27212 */ /* 0x000fe200078e3cff */
[-C--:B------:R-:W-:Y:S01]  /*af20*/  FMUL.FTZ R128, R128, R6.reuse ;  /* 0x0000000680807220 */ /* 0x080fe20000410000 */
[----:B------:R-:W-:Y:S01]  /*af30*/  IADD3 R31, P5, R164, 0x3000, RZ ;  /* 0x00003000a41f7810 */ /* 0x000fe20007fbe0ff */
        /* <DEDUP_REMOVED lines=17> */
[----:B------:R-:W-:Y:S01]  /*b050*/  LOP3.LUT R30, R30, R31, RZ, 0x3c, !PT ;  /* 0x0000001f1e1e7212 */ /* 0x000fe200078e3cff */
[--C-:B------:R-:W-:Y:S01]  /*b060*/  IMAD.X R31, RZ, RZ, R165.reuse, P5 ;  /* 0x000000ffff1f7224 */ /* 0x100fe200028e06a5 */
[----:B------:R-:W-:Y:S01]  /*b070*/  IADD3 R111, P2, R164, 0x7000, RZ ;  /* 0x00007000a46f7810 */ /* 0x000fe20007f5e0ff */
[----:B------:R-:W-:Y:S01]  /*b080*/  FMUL.FTZ R148, R148, R6 ;  /* 0x0000000694947220 */ /* 0x000fe20000410000 */
[----:B------:R-:W-:Y:S01]  /*b090*/  IADD3 R53, P5, R164, 0xa000, RZ ;  /* 0x0000a000a4357810 */ /* 0x000fe20007fbe0ff */
[----:B------:R-:W0:Y:S01]  /*b0a0*/  LDC R200, c[0x0][0xbe8] ;  /* 0x0002fa00ffc87b82 */ /* 0x000e220000000800 */
[----:B------:R-:W-:Y:S01]  /*b0b0*/  LOP3.LUT R6, R115, 0x380, RZ, 0xc0, !PT ;  /* 0x0000038073067812 */ /* 0x000fe200078ec0ff */
[--C-:B------:R-:W-:Y:S01]  /*b0c0*/  IMAD.X R13, RZ, RZ, R165.reuse, P3 ;  /* 0x000000ffff0d7224 */ /* 0x100fe200018e06a5 */
[----:B------:R-:W-:Y:S01]  /*b0d0*/  LOP3.LUT R14, R15, R20, RZ, 0x3c, !PT ;  /* 0x000000140f0e7212 */ /* 0x000fe200078e3cff */
[----:B------:R-:W-:Y:S01]  /*b0e0*/  ULDC UR10, c[0x0][0xc44] ;  /* 0x00031100000a7ab9 */ /* 0x000fe20000000800 */
[----:B------:R-:W-:Y:S01]  /*b0f0*/  LOP3.LUT R110, R111, 0x380, RZ, 0xc0, !PT ;  /* 0x000003806f6e7812 */ /* 0x000fe200078ec0ff */
[----:B------:R-:W-:Y:S01]  /*b100*/  ULDC.64 UR8, c[0x0][0xb90] ;  /* 0x0002e40000087ab9 */ /* 0x000fe20000000a00 */
[----:B------:R-:W-:Y:S01]  /*b110*/  LOP3.LUT R20, R53, 0x380, RZ, 0xc0, !PT ;  /* 0x0000038035147812 */ /* 0x000fe200078ec0ff */
[----:B------:R-:W-:Y:S01]  /*b120*/  IMAD.X R15, RZ, RZ, R165, P4 ;  /* 0x000000ffff0f7224 */ /* 0x000fe200020e06a5 */
[----:B------:R-:W-:-:S02]  /*b130*/  SHF.R.U64 R6, R6, 0x3, RZ ;  /* 0x0000000306067819 */ /* 0x000fc400000012ff */
[----:B------:R-:W-:Y:S02]  /*b140*/  SHF.R.U64 R110, R110, 0x3, RZ ;  /* 0x000000036e6e7819 */ /* 0x000fe400000012ff */
[----:B------:R-:W-:Y:S02]  /*b150*/  SHF.R.U64 R20, R20, 0x3, RZ ;  /* 0x0000000314147819 */ /* 0x000fe400000012ff */
[----:B------:R-:W-:Y:S02]  /*b160*/  LOP3.LUT R6, R6, R115, RZ, 0x3c, !PT ;  /* 0x0000007306067212 */ /* 0x000fe400078e3cff */
[----:B------:R-:W-:Y:S01]  /*b170*/  LOP3.LUT R110, R110, R111, RZ, 0x3c, !PT ;  /* 0x0000006f6e6e7212 */ /* 0x000fe200078e3cff */
[----:B------:R-:W-:Y:S01]  /*b180*/  IMAD.X R111, RZ, RZ, R165, P2 ;  /* 0x000000ffff6f7224 */ /* 0x000fe200010e06a5 */
[----:B------:R-:W-:Y:S02]  /*b190*/  IADD3 R115, P3, R164, 0x8000, RZ ;  /* 0x00008000a4737810 */ /* 0x000fe40007f7e0ff */
[----:B------:R-:W-:-:S02]  /*b1a0*/  LOP3.LUT R20, R20, R53, RZ, 0x3c, !PT ;  /* 0x0000003514147212 */ /* 0x000fc400078e3cff */
[----:B------:R-:W-:Y:S02]  /*b1b0*/  IADD3 R53, P2, R164, 0xe000, RZ ;  /* 0x0000e000a4357810 */ /* 0x000fe40007f5e0ff */
[----:B------:R-:W-:Y:S02]  /*b1c0*/  LOP3.LUT R114, R115, 0x380, RZ, 0xc0, !PT ;  /* 0x0000038073727812 */ /* 0x000fe400078ec0ff */
[----:B------:R-:W-:Y:S02]  /*b1d0*/  LOP3.LUT R52, R53, 0x380, RZ, 0xc0, !PT ;  /* 0x0000038035347812 */ /* 0x000fe400078ec0ff */
[----:B------:R-:W-:Y:S02]  /*b1e0*/  SHF.R.U64 R114, R114, 0x3, RZ ;  /* 0x0000000372727819 */ /* 0x000fe400000012ff */
[----:B------:R-:W-:Y:S02]  /*b1f0*/  SHF.R.U64 R52, R52, 0x3, RZ ;  /* 0x0000000334347819 */ /* 0x000fe400000012ff */
[----:B------:R-:W-:-:S02]  /*b200*/  F2FP.F16.F32.PACK_AB R24, R25, R24 ;  /* 0x000000181918723e */ /* 0x000fc400000000ff */
[----:B------:R-:W-:Y:S01]  /*b210*/  LOP3.LUT R114, R114, R115, RZ, 0x3c, !PT ;  /* 0x0000007372727212 */ /* 0x000fe200078e3cff */
[--C-:B------:R-:W-:Y:S01]  /*b220*/  IMAD.X R115, RZ, RZ, R165.reuse, P3 ;  /* 0x000000ffff737224 */ /* 0x100fe200018e06a5 */
[----:B------:R-:W-:Y:S02]  /*b230*/  F2FP.F16.F32.PACK_AB R25, R27, R26 ;  /* 0x0000001a1b19723e */ /* 0x000fe400000000ff */
[----:B------:R-:W-:Y:S01]  /*b240*/  LOP3.LUT R52, R52, R53, RZ, 0x3c, !PT ;  /* 0x0000003534347212 */ /* 0x000fe200078e3cff */
[--C-:B------:R-:W-:Y:S01]  /*b250*/  IMAD.X R53, RZ, RZ, R165.reuse, P2 ;  /* 0x000000ffff357224 */ /* 0x100fe200010e06a5 */
[----:B------:R-:W-:Y:S02]  /*b260*/  MOV R201, R130 ;  /* 0x0000008200c97202 */ /* 0x000fe40000000f00 */
[----:B------:R-:W-:Y:S02]  /*b270*/  F2FP.F16.F32.PACK_AB R26, R29, R28 ;  /* 0x0000001c1d1a723e */ /* 0x000fe400000000ff */
[----:B------:R-:W-:Y:S01]  /*b280*/  F2FP.F16.F32.PACK_AB R27, R3, R21 ;  /* 0x00000015031b723e */ /* 0x000fe200000000ff */
[----:B------:R-:W-:Y:S01]  /*b290*/  BAR.SYNC.DEFER_BLOCKING 0x1, 0x100 ;  /* 0x0044000000007b1d */ /* 0x000fe20000010000 */
[----:B------:R-:W-:Y:S01]  /*b2a0*/  IADD3 R130, P3, R164, 0xf000, RZ ;  /* 0x0000f000a4827810 */ /* 0x000fe20007f7e0ff */
[----:B------:R-:W-:Y:S01]  /*b2b0*/  IMAD.X R21, RZ, RZ, R165, P5 ;  /* 0x000000ffff157224 */ /* 0x000fe200028e06a5 */
[----:B0-----:R-:W-:-:S02]  /*b2c0*/  ISETP.NE.AND P2, PT, R200, 0x1, PT ;  /* 0x00000001c800780c */ /* 0x001fc40003f45270 */
[----:B------:R-:W-:Y:S01]  /*b2d0*/  LOP3.LUT R3, R130, 0x380, RZ, 0xc0, !PT ;  /* 0x0000038082037812 */ /* 0x000fe200078ec0ff */
[----:B------:R-:W-:Y:S01]  /*b2e0*/  IMAD.X R131, RZ, RZ, R165, P3 ;  /* 0x000000ffff837224 */ /* 0x000fe200018e06a5 */
[----:B------:R-:W-:Y:S02]  /*b2f0*/  R2UR UR14, R218 ;  /* 0x00000000da0e72ca */ /* 0x000fe400000e0000 */
[----:B------:R-:W-:Y:S02]  /*b300*/  SHF.R.U64 R3, R3, 0x3, RZ ;  /* 0x0000000303037819 */ /* 0x000fe400000012ff */
[----:B------:R-:W-:Y:S02]  /*b310*/  R2UR UR13, R219 ;  /* 0x00000000db0d72ca */ /* 0x000fe400000e0000 */
[----:B------:R-:W-:Y:S02]  /*b320*/  LOP3.LUT R130, R3, R130, RZ, 0x3c, !PT ;  /* 0x0000008203827212 */ /* 0x000fe400078e3cff */
[----:B------:R-:W-:-:S02]  /*b330*/  LOP3.LUT R60, R69, 0x380, RZ, 0xc0, !PT ;  /* 0x00000380453c7812 */ /* 0x000fc400078ec0ff */
[----:B------:R-:W-:Y:S02]  /*b340*/  MOV R3, R4 ;  /* 0x0000000400037202 */ /* 0x000fe40000000f00 */
[----:B------:R-:W0:Y:S01]  /*b350*/  @P2 LDC R4, c[0x0][0xbec] ;  /* 0x0002fb00ff042b82 */ /* 0x000e220000000800 */
[----:B------:R-:W-:Y:S01]  /*b360*/  R2UR UR12, R217 ;  /* 0x00000000d90c72ca */ /* 0x000fe200000e0000 */
[----:B------:R-:W-:Y:S01]  /*b370*/  UIADD3 UR5, -UR14, URZ, URZ ;  /* 0x0000003f0e057290 */ /* 0x000fe2000fffe13f */
[----:B------:R-:W-:Y:S01]  /*b380*/  SHF.R.U64 R60, R60, 0x3, RZ ;  /* 0x000000033c3c7819 */ /* 0x000fe200000012ff */
[----:B------:R1:W-:Y:S02]  /*b390*/  STSM.16.M88.4 [R201], R24 ;  /* 0x00000018c9007844 */ /* 0x0003e40000000200 */
[----:B------:R-:W-:Y:S01]  /*b3a0*/  UIMAD UR10, UR10, UR5, UR13 ;  /* 0x000000050a0a72a4 */ /* 0x000fe2000f8e020d */
[----:B------:R-:W-:Y:S01]  /*b3b0*/  LOP3.LUT R134, R60, R69, RZ, 0x3c, !PT ;  /* 0x000000453c867212 */ /* 0x000fe200078e3cff */
[----:B------:R-:W2:Y:S01]  /*b3c0*/  @P2 LDC R5, c[0x0][0xbf0] ;  /* 0x0002fc00ff052b82 */ /* 0x000ea20000000800 */
[----:B------:R-:W-:Y:S01]  /*b3d0*/  IADD3 R65, P0, R164, 0x5000, RZ ;  /* 0x00005000a4417810 */ /* 0x000fe20007f1e0ff */
[----:B------:R-:W-:Y:S01]  /*b3e0*/  USHF.R.S32.HI UR11, URZ, 0x1f, UR10 ;  /* 0x0000001f3f0b7899 */ /* 0x000fe2000801140a */
[----:B------:R-:W-:Y:S01]  /*b3f0*/  MOV R134, R134 ;  /* 0x0000008600867202 */ /* 0x000fe20000000f00 */
[----:B------:R-:W-:Y:S01]  /*b400*/  IMAD R135, RZ, RZ, -UR13 ;  /* 0x8000000dff877e24 */ /* 0x000fe2000f8e02ff */
[----:B------:R-:W-:Y:S01]  /*b410*/  F2FP.F16.F32.PACK_AB R40, R41, R40 ;  /* 0x000000282928723e */ /* 0x000fe200000000ff */
[----:B------:R-:W-:Y:S01]  /*b420*/  UIMAD UR5, UR11, UR8, URZ ;  /* 0x000000080b0572a4 */ /* 0x000fe2000f8e023f */
[----:B------:R-:W-:Y:S01]  /*b430*/  F2FP.F16.F32.PACK_AB R41, R43, R42 ;  /* 0x0000002a2b29723e */ /* 0x000fe200000000ff */
[----:B------:R-:W-:Y:S01]  /*b440*/  UIMAD.WIDE.U32 UR6, UR10, UR8, URZ ;  /* 0x000000080a0672a5 */ /* 0x000fe2000f8e003f */
[----:B------:R-:W-:Y:S01]  /*b450*/  LOP3.LUT R64, R65, 0x380, RZ, 0xc0, !PT ;  /* 0x0000038041407812 */ /* 0x000fe200078ec0ff */
[----:B------:R-:W-:Y:S01]  /*b460*/  UIMAD UR5, UR10, UR9, UR5 ;  /* 0x000000090a0572a4 */ /* 0x000fe2000f8e0205 */
[----:B------:R-:W-:-:S02]  /*b470*/  F2FP.F16.F32.PACK_AB R43, R47, R46 ;  /* 0x0000002e2f2b723e */ /* 0x000fc400000000ff */
[----:B-1----:R-:W-:Y:S01]  /*b480*/  MOV R26, R6 ;  /* 0x00000006001a7202 */ /* 0x002fe20000000f00 */
[----:B------:R-:W1:Y:S01]  /*b490*/  LDC.64 R24, c[0x0][0xb98] ;  /* 0x0002e600ff187b82 */ /* 0x000e620000000a00 */
[----:B------:R-:W-:Y:S01]  /*b4a0*/  LOP3.LUT R10, R107, 0x380, RZ, 0xc0, !PT ;  /* 0x000003806b0a7812 */ /* 0x000fe200078ec0ff */
[----:B------:R-:W-:Y:S01]  /*b4b0*/  IMAD.U32 R126, RZ, RZ, UR6 ;  /* 0x00000006ff7e7e24 */ /* 0x000fe2000f8e00ff */
[----:B------:R-:W-:Y:S01]  /*b4c0*/  SHF.R.U64 R64, R64, 0x3, RZ ;  /* 0x0000000340407819 */ /* 0x000fe200000012ff */
[----:B------:R-:W-:Y:S01]  /*b4d0*/  UIADD3 UR6, UR7, UR5, URZ ;  /* 0x0000000507067290 */ /* 0x000fe2000fffe03f */
[----:B------:R-:W-:Y:S01]  /*b4e0*/  SHF.R.U64 R10, R10, 0x3, RZ ;  /* 0x000000030a0a7819 */ /* 0x000fe200000012ff */
[----:B------:R-:W-:Y:S01]  /*b4f0*/  IMAD.U32 R127, RZ, RZ, UR7 ;  /* 0x00000007ff7f7e24 */ /* 0x000fe2000f8e00ff */
[----:B------:R-:W-:Y:S01]  /*b500*/  F2FP.F16.F32.PACK_AB R32, R33, R32 ;  /* 0x000000202120723e */ /* 0x000fe200000000ff */
[----:B------:R-:W3:Y:S01]  /*b510*/  LDC R6, c[0x0][0xc38] ;  /* 0x00030e00ff067b82 */ /* 0x000ee20000000800 */
[----:B------:R-:W-:Y:S01]  /*b520*/  F2FP.F16.F32.PACK_AB R33, R35, R34 ;  /* 0x000000222321723e */ /* 0x000fe200000000ff */
[----:B------:R-:W-:Y:S01]  /*b530*/  IMAD.U32 R127, RZ, RZ, UR6 ;  /* 0x00000006ff7f7e24 */ /* 0x000fe2000f8e00ff */
[----:B------:R-:W-:Y:S01]  /*b540*/  LOP3.LUT R64, R64, R65, RZ, 0x3c, !PT ;  /* 0x0000004140407212 */ /* 0x000fe200078e3cff */
[----:B------:R-:W-:Y:S01]  /*b550*/  IMAD.X R65, RZ, RZ, R165, P0 ;  /* 0x000000ffff417224 */ /* 0x000fe200000e06a5 */
[----:B------:R-:W-:Y:S01]  /*b560*/  MOV R138, R138 ;  /* 0x0000008a008a7202 */ /* 0x000fe20000000f00 */
[----:B------:R-:W-:Y:S01]  /*b570*/  ULDC.64 UR6, c[0x0][0xb88] ;  /* 0x0002e20000067ab9 */ /* 0x000fe20000000a00 */
[----:B------:R-:W-:Y:S01]  /*b580*/  F2FP.F16.F32.PACK_AB R34, R178, R36 ;  /* 0x00000024b222723e */ /* 0x000fe200000000ff */
[----:B------:R-:W-:Y:S01]  /*b590*/  ULDC UR5, c[0x0][0xa88] ;  /* 0x0002a20000057ab9 */ /* 0x000fe20000000800 */
[----:B------:R-:W-:Y:S01]  /*b5a0*/  F2FP.F16.F32.PACK_AB R35, R39, R38 ;  /* 0x000000262723723e */ /* 0x000fe200000000ff */
[----:B------:R-:W-:Y:S01]  /*b5b0*/  ULDC.64 UR8, c[0x0][0x208] ;  /* 0x0000820000087ab9 */ /* 0x000fe20000000a00 */
[----:B------:R-:W-:-:S02]  /*b5c0*/  LOP3.LUT R10, R10, R107, RZ, 0x3c, !PT ;  /* 0x0000006b0a0a7212 */ /* 0x000fc400078e3cff */
[C---:B------:R-:W-:Y:S01]  /*b5d0*/  IADD3 R107, P0, R164.reuse, 0xc000, RZ ;  /* 0x0000c000a46b7810 */ /* 0x040fe20007f1e0ff */
[----:B------:R1:W-:Y:S01]  /*b5e0*/  STSM.16.M88.4 [R138], R32 ;  /* 0x000000208a007844 */ /* 0x0003e20000000200 */
[C---:B------:R-:W-:Y:S02]  /*b5f0*/  IADD3 R57, P6, R164.reuse, 0x4000, RZ ;  /* 0x00004000a4397810 */ /* 0x040fe40007fde0ff */
[----:B------:R-:W-:Y:S02]  /*b600*/  IADD3 R69, P1, R164, 0x6000, RZ ;  /* 0x00006000a4457810 */ /* 0x000fe40007f3e0ff */
[----:B------:R-:W-:Y:S02]  /*b610*/  LOP3.LUT R106, R107, 0x380, RZ, 0xc0, !PT ;  /* 0x000003806b6a7812 */ /* 0x000fe400078ec0ff */
[----:B------:R-:W-:Y:S02]  /*b620*/  LOP3.LUT R56, R57, 0x380, RZ, 0xc0, !PT ;  /* 0x0000038039387812 */ /* 0x000fe400078ec0ff */
[----:B------:R-:W-:Y:S01]  /*b630*/  LOP3.LUT R68, R69, 0x380, RZ, 0xc0, !PT ;  /* 0x0000038045447812 */ /* 0x000fe200078ec0ff */
[----:B---3--:R-:W-:Y:S01]  /*b640*/  IMAD R135, R6, R135, UR12 ;  /* 0x0000000c06877e24 */ /* 0x008fe2000f8e0287 */
[----:B------:R-:W-:Y:S01]  /*b650*/  USHF.R.S32.HI UR12, URZ, 0x1f, UR14 ;  /* 0x0000001f3f0c7899 */ /* 0x000fe2000801140e */
[----:B------:R-:W-:-:S02]  /*b660*/  F2FP.F16.F32.PACK_AB R48, R49, R48 ;  /* 0x000000303130723e */ /* 0x000fc400000000ff */
[----:B------:R-:W-:Y:S01]  /*b670*/  IMAD R47, R135, 0x80, R225 ;  /* 0x00000080872f7824 */ /* 0x000fe200078e02e1 */
[----:B------:R-:W-:Y:S02]  /*b680*/  MOV R154, R154 ;  /* 0x0000009a009a7202 */ /* 0x000fe40000000f00 */
[----:B-1----:R-:W-:Y:S01]  /*b690*/  IMAD R32, R24, UR12, RZ ;  /* 0x0000000c18207c24 */ /* 0x002fe2000f8e02ff */
[----:B------:R-:W-:Y:S01]  /*b6a0*/  F2FP.F16.F32.PACK_AB R42, R177, R44 ;  /* 0x0000002cb12a723e */ /* 0x000fe200000000ff */
[----:B0-----:R-:W-:Y:S01]  /*b6b0*/  @P2 IMAD.HI.U32 R4, R47, R4, RZ ;  /* 0x000000042f042227 */ /* 0x001fe200078e00ff */
[----:B------:R-:W-:Y:S02]  /*b6c0*/  F2FP.F16.F32.PACK_AB R49, R51, R50 ;  /* 0x000000323331723e */ /* 0x000fe400000000ff */
[----:B------:R-:W-:Y:S01]  /*b6d0*/  LOP3.LUT R29, R164, 0x380, RZ, 0xc0, !PT ;  /* 0x00000380a41d7812 */ /* 0x000fe200078ec0ff */
[----:B------:R-:W-:Y:S01]  /*b6e0*/  IMAD.MOV.U32 R39, RZ, RZ, R47 ;  /* 0x000000ffff277224 */ /* 0x000fe200078e002f */
[----:B--2---:R-:W-:Y:S01]  /*b6f0*/  @P2 SHF.R.U32.HI R39, RZ, R5, R4 ;  /* 0x00000005ff272219 */ /* 0x004fe20000011604 */
[----:B------:R-:W-:Y:S01]  /*b700*/  IMAD R32, R25, UR14, R32 ;  /* 0x0000000e19207c24 */ /* 0x000fe2000f8e0220 */
[----:B------:R-:W-:Y:S01]  /*b710*/  MOV R162, R162 ;  /* 0x000000a200a27202 */ /* 0x000fe20000000f00 */
[----:B------:R-:W-:Y:S01]  /*b720*/  IMAD.WIDE.U32 R24, R24, UR14, R126 ;  /* 0x0000000e18187c25 */ /* 0x000fe2000f8e007e */
[----:B------:R-:W-:Y:S01]  /*b730*/  F2FP.F16.F32.PACK_AB R50, R199, R183 ;  /* 0x000000b7c732723e */ /* 0x000fe200000000ff */
[----:B------:R-:W-:Y:S01]  /*b740*/  STSM.16.M88.4 [R154], R40 ;  /* 0x000000289a007844 */ /* 0x000fe20000000200 */
[----:B------:R-:W-:Y:S01]  /*b750*/  F2FP.F16.F32.PACK_AB R51, R55, R54 ;  /* 0x000000363733723e */ /* 0x000fe200000000ff */
[----:B------:R-:W-:Y:S01]  /*b760*/  IMAD.MOV R33, RZ, RZ, -R39 ;  /* 0x000000ffff217224 */ /* 0x000fe200078e0a27 */
[----:B------:R-:W-:-:S02]  /*b770*/  SHF.R.U64 R106, R106, 0x3, RZ ;  /* 0x000000036a6a7819 */ /* 0x000fc400000012ff */
[----:B------:R-:W-:Y:S01]  /*b780*/  MOV R160, R160 ;  /* 0x000000a000a07202 */ /* 0x000fe20000000f00 */
[----:B------:R-:W-:Y:S01]  /*b790*/  IMAD R33, R200, R33, R47 ;  /* 0x00000021c8217224 */ /* 0x000fe200078e022f */
[----:B------:R-:W-:Y:S01]  /*b7a0*/  F2FP.F16.F32.PACK_AB R4, R198, R182 ;  /* 0x000000b6c604723e */ /* 0x000fe200000000ff */
[----:B------:R-:W-:Y:S01]  /*b7b0*/  STSM.16.M88.4 [R162], R48 ;  /* 0x00000030a2007844 */ /* 0x000fe20000000200 */
[----:B------:R-:W-:Y:S02]  /*b7c0*/  F2FP.F16.F32.PACK_AB R5, R59, R58 ;  /* 0x0000003a3b05723e */ /* 0x000fe400000000ff */
[----:B------:R-:W-:Y:S02]  /*b7d0*/  F2FP.F16.F32.PACK_AB R6, R197, R181 ;  /* 0x000000b5c506723e */ /* 0x000fe400000000ff */
[----:B------:R-:W-:Y:S02]  /*b7e0*/  F2FP.F16.F32.PACK_AB R7, R63, R62 ;  /* 0x0000003e3f07723e */ /* 0x000fe400000000ff */
[----:B------:R-:W-:-:S02]  /*b7f0*/  SHF.R.U64 R56, R56, 0x3, RZ ;  /* 0x0000000338387819 */ /* 0x000fc400000012ff */
[----:B------:R-:W-:Y:S01]  /*b800*/  SHF.R.U64 R68, R68, 0x3, RZ ;  /* 0x0000000344447819 */ /* 0x000fe200000012ff */
[----:B------:R0:W-:Y:S01]  /*b810*/  STSM.16.M88.4 [R160], R4 ;  /* 0x00000004a0007844 */ /* 0x0001e20000000200 */
[----:B------:R-:W-:Y:S02]  /*b820*/  SHF.R.U64 R29, R29, 0x3, RZ ;  /* 0x000000031d1d7819 */ /* 0x000fe400000012ff */
[----:B------:R-:W-:Y:S01]  /*b830*/  LOP3.LUT R106, R106, R107, RZ, 0x3c, !PT ;  /* 0x0000006b6a6a7212 */ /* 0x000fe200078e3cff */
[--C-:B------:R-:W-:Y:S01]  /*b840*/  IMAD.X R107, RZ, RZ, R165.reuse, P0 ;  /* 0x000000ffff6b7224 */ /* 0x100fe200000e06a5 */
[----:B------:R-:W-:Y:S01]  /*b850*/  LOP3.LUT R56, R56, R57, RZ, 0x3c, !PT ;  /* 0x0000003938387212 */ /* 0x000fe200078e3cff */
[--C-:B------:R-:W-:Y:S01]  /*b860*/  IMAD.X R57, RZ, RZ, R165.reuse, P6 ;  /* 0x000000ffff397224 */ /* 0x100fe200030e06a5 */
[----:B------:R-:W-:Y:S01]  /*b870*/  LOP3.LUT R68, R68, R69, RZ, 0x3c, !PT ;  /* 0x0000004544447212 */ /* 0x000fe200078e3cff */
[----:B------:R-:W-:Y:S01]  /*b880*/  IMAD.X R69, RZ, RZ, R165, P1 ;  /* 0x000000ffff457224 */ /* 0x000fe200008e06a5 */
[----:B------:R-:W-:-:S02]  /*b890*/  IADD3 R123, P4, R164, 0x9000, RZ ;  /* 0x00009000a47b7810 */ /* 0x000fc40007f9e0ff */
[C---:B------:R-:W-:Y:S02]  /*b8a0*/  IADD3 R61, P6, R164.reuse, 0xb000, RZ ;  /* 0x0000b000a43d7810 */ /* 0x040fe40007fde0ff */
[----:B------:R-:W-:Y:S02]  /*b8b0*/  IADD3 R119, P1, R164, 0xd000, RZ ;  /* 0x0000d000a4777810 */ /* 0x000fe40007f3e0ff */
[----:B------:R-:W-:Y:S01]  /*b8c0*/  LOP3.LUT R28, R29, R164, RZ, 0x3c, !PT ;  /* 0x000000a41d1c7212 */ /* 0x000fe200078e3cff */
[----:B------:R-:W-:Y:S01]  /*b8d0*/  IMAD.MOV.U32 R29, RZ, RZ, R165 ;  /* 0x000000ffff1d7224 */ /* 0x000fe200078e00a5 */
[----:B0-----:R-:W-:Y:S02]  /*b8e0*/  SHF.R.S32.HI R5, RZ, 0x1f, R39 ;  /* 0x0000001fff057819 */ /* 0x001fe40000011427 */
[----:B------:R-:W-:Y:S02]  /*b8f0*/  SHF.R.S32.HI R6, RZ, 0x1f, R33 ;  /* 0x0000001fff067819 */ /* 0x000fe40000011421 */
[----:B------:R-:W-:Y:S01]  /*b900*/  IADD3 R4, P0, R39, R24, RZ ;  /* 0x0000001827047210 */ /* 0x000fe20007f1e0ff */
[----:B------:R-:W-:Y:S01]  /*b910*/  IMAD R24, R200, UR5, RZ ;  /* 0x00000005c8187c24 */ /* 0x000fe2000f8e02ff */
[----:B------:R-:W-:Y:S01]  /*b920*/  MOV R27, R8 ;  /* 0x00000008001b7202 */ /* 0x000fe20000000f00 */
[----:B------:R-:W-:Y:S01]  /*b930*/  IMAD R6, R6, UR6, RZ ;  /* 0x0000000606067c24 */ /* 0x000fe2000f8e02ff */
[----:B------:R-:W-:-:S02]  /*b940*/  MOV R164, R10 ;  /* 0x0000000a00a47202 */ /* 0x000fc40000000f00 */
[----:B------:R-:W-:Y:S02]  /*b950*/  MOV R158, R158 ;  /* 0x0000009e009e7202 */ /* 0x000fe40000000f00 */
[----:B------:R-:W-:Y:S02]  /*b960*/  F2FP.F16.F32.PACK_AB R8, R196, R180 ;  /* 0x000000b4c408723e */ /* 0x000fe400000000ff */
[----:B------:R-:W-:Y:S02]  /*b970*/  F2FP.F16.F32.PACK_AB R9, R67, R66 ;  /* 0x000000424309723e */ /* 0x000fe400000000ff */
[----:B------:R-:W-:Y:S02]  /*b980*/  F2FP.F16.F32.PACK_AB R10, R195, R179 ;  /* 0x000000b3c30a723e */ /* 0x000fe400000000ff */
[----:B------:R-:W-:Y:S02]  /*b990*/  F2FP.F16.F32.PACK_AB R11, R71, R70 ;  /* 0x00000046470b723e */ /* 0x000fe400000000ff */
[----:B------:R-:W-:-:S02]  /*b9a0*/  IADD3.X R5, R5, R25, R32, P0, !PT ;  /* 0x0000001905057210 */ /* 0x000fc400007fe420 */
[----:B------:R-:W-:Y:S01]  /*b9b0*/  LOP3.LUT R118, R119, 0x380, RZ, 0xc0, !PT ;  /* 0x0000038077767812 */ /* 0x000fe200078ec0ff */
[----:B------:R0:W-:Y:S01]  /*b9c0*/  STSM.16.M88.4 [R158], R8 ;  /* 0x000000089e007844 */ /* 0x0001e20000000200 */
[----:B------:R-:W-:Y:S01]  /*b9d0*/  F2FP.F16.F32.PACK_AB R72, R73, R72 ;  /* 0x000000484948723e */ /* 0x000fe200000000ff */
[----:B------:R-:W-:Y:S01]  /*b9e0*/  IMAD.WIDE.U32 R4, R33, UR6, R4 ;  /* 0x0000000621047c25 */ /* 0x000fe2000f8e0004 */
[----:B------:R-:W-:Y:S02]  /*b9f0*/  SHF.R.U64 R118, R118, 0x3, RZ ;  /* 0x0000000376767819 */ /* 0x000fe400000012ff */
[----:B------:R-:W-:Y:S02]  /*ba00*/  F2FP.F16.F32.PACK_AB R73, R75, R74 ;  /* 0x0000004a4b49723e */ /* 0x000fe400000000ff */
[----:B------:R-:W-:Y:S02]  /*ba10*/  F2FP.F16.F32.PACK_AB R80, R81, R80 ;  /* 0x000000505150723e */ /* 0x000fe400000000ff */
[----:B------:R-:W-:-:S02]  /*ba20*/  MOV R156, R156 ;  /* 0x0000009c009c7202 */ /* 0x000fc40000000f00 */
[----:B------:R-:W-:Y:S02]  /*ba30*/  F2FP.F16.F32.PACK_AB R74, R194, R76 ;  /* 0x0000004cc24a723e */ /* 0x000fe400000000ff */
[----:B------:R-:W-:Y:S02]  /*ba40*/  F2FP.F16.F32.PACK_AB R75, R79, R78 ;  /* 0x0000004e4f4b723e */ /* 0x000fe400000000ff */
[----:B------:R-:W-:Y:S01]  /*ba50*/  F2FP.F16.F32.PACK_AB R81, R83, R82 ;  /* 0x000000525351723e */ /* 0x000fe200000000ff */
[----:B0-----:R-:W-:Y:S01]  /*ba60*/  IMAD R9, R33, UR7, R6 ;  /* 0x0000000721097c24 */ /* 0x001fe2000f8e0206 */
[----:B------:R-:W-:Y:S01]  /*ba70*/  ULDC.64 UR6, c[0x0][0xb50] ;  /* 0x0002d40000067ab9 */ /* 0x000fe20000000a00 */
[----:B------:R-:W-:Y:S01]  /*ba80*/  IMAD R11, R135, 0x80, R224 ;  /* 0x00000080870b7824 */ /* 0x000fe200078e02e0 */
[----:B------:R-:W-:Y:S01]  /*ba90*/  F2FP.F16.F32.PACK_AB R88, R89, R88 ;  /* 0x000000585958723e */ /* 0x000fe200000000ff */
[----:B------:R-:W-:Y:S01]  /*baa0*/  IMAD.IADD R5, R5, 0x1, R9 ;  /* 0x0000000105057824 */ /* 0x000fe200078e0209 */
[----:B------:R-:W-:Y:S01]  /*bab0*/  LOP3.LUT P0, RZ, R222, 0x3, RZ, 0xc0, !PT ;  /* 0x00000003deff7812 */ /* 0x000fe2000780c0ff */
[----:B------:R-:W-:Y:S01]  /*bac0*/  VIADD R7, R11, 0x8 ;  /* 0x000000080b077836 */ /* 0x000fe20000000000 */
[----:B------:R-:W-:Y:S01]  /*bad0*/  MOV R152, R152 ;  /* 0x0000009800987202 */ /* 0x000fe20000000f00 */
[----:B------:R-:W-:Y:S01]  /*bae0*/  STSM.16.M88.4 [R156], R72 ;  /* 0x000000489c007844 */ /* 0x000fe20000000200 */
[----:B------:R-:W-:-:S02]  /*baf0*/  F2FP.F16.F32.PACK_AB R82, R193, R84 ;  /* 0x00000054c152723e */ /* 0x000fc400000000ff */
[----:B------:R-:W-:Y:S02]  /*bb00*/  F2FP.F16.F32.PACK_AB R83, R87, R86 ;  /* 0x000000565753723e */ /* 0x000fe400000000ff */
[----:B------:R-:W-:Y:S02]  /*bb10*/  F2FP.F16.F32.PACK_AB R89, R91, R90 ;  /* 0x0000005a5b59723e */ /* 0x000fe400000000ff */
[----:B------:R-:W-:Y:S01]  /*bb20*/  F2FP.F16.F32.PACK_AB R96, R97, R96 ;  /* 0x000000606160723e */ /* 0x000fe200000000ff */
[----:B------:R-:W-:Y:S01]  /*bb30*/  STSM.16.M88.4 [R152], R80 ;  /* 0x0000005098007844 */ /* 0x000fe20000000200 */
[----:B------:R-:W-:Y:S02]  /*bb40*/  LEA R8, P3, R4, UR6, 0x2 ;  /* 0x0000000604087c11 */ /* 0x000fe4000f8610ff */
[----:B------:R-:W-:Y:S01]  /*bb50*/  LOP3.LUT R118, R118, R119, RZ, 0x3c, !PT ;  /* 0x0000007776767212 */ /* 0x000fe200078e3cff */
[----:B------:R-:W-:Y:S01]  /*bb60*/  IMAD.X R119, RZ, RZ, R165, P1 ;  /* 0x000000ffff777224 */ /* 0x000fe200008e06a5 */
[----:B------:R-:W-:Y:S01]  /*bb70*/  MOV R150, R150 ;  /* 0x0000009600967202 */ /* 0x000fe20000000f00 */
[----:B------:R-:W-:Y:S01]  /*bb80*/  SHFL.IDX PT, R44, R8, RZ, 0x1c1f ;  /* 0x001c1fff082c7589 */ /* 0x000fe200000e0000 */
[----:B------:R-:W-:-:S02]  /*bb90*/  F2FP.F16.F32.PACK_AB R90, R192, R92 ;  /* 0x0000005cc05a723e */ /* 0x000fc400000000ff */
[----:B------:R-:W-:Y:S01]  /*bba0*/  F2FP.F16.F32.PACK_AB R91, R95, R94 ;  /* 0x0000005e5f5b723e */ /* 0x000fe200000000ff */
[----:B------:R-:W-:Y:S01]  /*bbb0*/  SHFL.IDX PT, R46, R8, 0x1, 0x1c1f ;  /* 0x003c1f00082e7f89 */ /* 0x000fe200000e0000 */
[----:B------:R-:W-:Y:S02]  /*bbc0*/  F2FP.F16.F32.PACK_AB R97, R99, R98 ;  /* 0x000000626361723e */ /* 0x000fe400000000ff */
[----:B------:R-:W-:Y:S01]  /*bbd0*/  MOV R146, R146 ;  /* 0x0000009200927202 */ /* 0x000fe20000000f00 */
[----:B------:R-:W-:Y:S01]  /*bbe0*/  STSM.16.M88.4 [R150], R88 ;  /* 0x0000005896007844 */ /* 0x000fe20000000200 */
[----:B------:R-:W-:Y:S02]  /*bbf0*/  F2FP.F16.F32.PACK_AB R98, R191, R100 ;  /* 0x00000064bf62723e */ /* 0x000fe400000000ff */
[----:B------:R-:W-:Y:S02]  /*bc00*/  F2FP.F16.F32.PACK_AB R99, R103, R102 ;  /* 0x000000666763723e */ /* 0x000fe400000000ff */
[----:B------:R-:W-:-:S02]  /*bc10*/  MOV R142, R142 ;  /* 0x0000008e008e7202 */ /* 0x000fc40000000f00 */
[----:B------:R-:W-:Y:S01]  /*bc20*/  F2FP.F16.F32.PACK_AB R36, R190, R104 ;  /* 0x00000068be24723e */ /* 0x000fe200000000ff */
[----:B------:R-:W-:Y:S01]  /*bc30*/  STSM.16.M88.4 [R146], R96 ;  /* 0x0000006092007844 */ /* 0x000fe20000000200 */
[----:B------:R-:W-:Y:S02]  /*bc40*/  F2FP.F16.F32.PACK_AB R37, R37, R45 ;  /* 0x0000002d2525723e */ /* 0x000fe400000000ff */
[----:B------:R-:W-:Y:S02]  /*bc50*/  F2FP.F16.F32.PACK_AB R38, R189, R108 ;  /* 0x0000006cbd26723e */ /* 0x000fe400000000ff */
[----:B------:R-:W-:Y:S02]  /*bc60*/  F2FP.F16.F32.PACK_AB R39, R77, R85 ;  /* 0x000000554d27723e */ /* 0x000fe400000000ff */
[-C--:B------:R-:W-:Y:S02]  /*bc70*/  ISETP.GE.OR P1, PT, R11, R24.reuse, P0 ;  /* 0x000000180b00720c */ /* 0x080fe40000726670 */
[----:B------:R-:W-:Y:S01]  /*bc80*/  ISETP.GE.OR P0, PT, R7, R24, P0 ;  /* 0x000000180700720c */ /* 0x000fe20000706670 */
[----:B------:R-:W-:Y:S01]  /*bc90*/  STSM.16.M88.4 [R142], R36 ;  /* 0x000000248e007844 */ /* 0x000fe20000000200 */
[----:B------:R-:W-:-:S02]  /*bca0*/  LEA.HI.X R9, R4, UR7, R5, 0x2, P3 ;  /* 0x0000000704097c11 */ /* 0x000fc400098f1405 */
[----:B------:R-:W-:Y:S02]  /*bcb0*/  F2FP.F16.F32.PACK_AB R92, R188, R112 ;  /* 0x00000070bc5c723e */ /* 0x000fe400000000ff */
[----:B------:R-:W-:Y:S01]  /*bcc0*/  F2FP.F16.F32.PACK_AB R93, R93, R101 ;  /* 0x000000655d5d723e */ /* 0x000fe200000000ff */
[----:B------:R-:W0:Y:S01]  /*bcd0*/  SHFL.IDX PT, R45, R9, RZ, 0x1c1f ;  /* 0x001c1fff092d7589 */ /* 0x000e2200000e0000 */
[----:B------:R-:W-:Y:S02]  /*bce0*/  F2FP.F16.F32.PACK_AB R94, R187, R116 ;  /* 0x00000074bb5e723e */ /* 0x000fe400000000ff */
[----:B------:R-:W-:Y:S01]  /*bcf0*/  F2FP.F16.F32.PACK_AB R95, R105, R109 ;  /* 0x0000006d695f723e */ /* 0x000fe200000000ff */
[----:B------:R-:W1:Y:S01]  /*bd00*/  SHFL.IDX PT, R47, R9, 0x1, 0x1c1f ;  /* 0x003c1f00092f7f89 */ /* 0x000e6200000e0000 */
[----:B------:R-:W-:Y:S02]  /*bd10*/  F2FP.F16.F32.PACK_AB R4, R186, R120 ;  /* 0x00000078ba04723e */ /* 0x000fe400000000ff */
[----:B------:R-:W-:Y:S01]  /*bd20*/  F2FP.F16.F32.PACK_AB R5, R113, R117 ;  /* 0x000000757105723e */ /* 0x000fe200000000ff */
[----:B------:R-:W-:Y:S01]  /*bd30*/  STSM.16.M88.4 [R134], R92 ;  /* 0x0000005c86007844 */ /* 0x000fe20000000200 */
[----:B------:R-:W-:-:S02]  /*bd40*/  F2FP.F16.F32.PACK_AB R6, R185, R124 ;  /* 0x0000007cb906723e */ /* 0x000fc400000000ff */
[----:B------:R-:W-:Y:S02]  /*bd50*/  F2FP.F16.F32.PACK_AB R7, R121, R125 ;  /* 0x0000007d7907723e */ /* 0x000fe400000000ff */
[----:B------:R-:W-:Y:S02]  /*bd60*/  F2FP.F16.F32.PACK_AB R184, R184, R128 ;  /* 0x00000080b8b8723e */ /* 0x000fe400000000ff */
[----:B------:R-:W-:Y:S01]  /*bd70*/  F2FP.F16.F32.PACK_AB R185, R129, R166 ;  /* 0x000000a681b9723e */ /* 0x000fe200000000ff */
[----:B------:R-:W-:Y:S01]  /*bd80*/  STSM.16.M88.4 [R164], R4 ;  /* 0x00000004a4007844 */ /* 0x000fe20000000200 */
[----:B------:R-:W-:Y:S02]  /*bd90*/  F2FP.F16.F32.PACK_AB R186, R133, R132 ;  /* 0x0000008485ba723e */ /* 0x000fe400000000ff */
[----:B------:R-:W-:Y:S02]  /*bda0*/  F2FP.F16.F32.PACK_AB R187, R167, R168 ;  /* 0x000000a8a7bb723e */ /* 0x000fe400000000ff */
[----:B------:R-:W-:-:S02]  /*bdb0*/  F2FP.F16.F32.PACK_AB R169, R169, R170 ;  /* 0x000000aaa9a9723e */ /* 0x000fc400000000ff */
[----:B------:R-:W-:Y:S01]  /*bdc0*/  F2FP.F16.F32.PACK_AB R168, R137, R136 ;  /* 0x0000008889a8723e */ /* 0x000fe200000000ff */
[----:B------:R-:W-:Y:S01]  /*bdd0*/  STSM.16.M88.4 [R27], R184 ;  /* 0x000000b81b007844 */ /* 0x000fe20000000200 */
[----:B------:R-:W-:Y:S02]  /*bde0*/  F2FP.F16.F32.PACK_AB R170, R141, R140 ;  /* 0x0000008c8daa723e */ /* 0x000fe400000000ff */
[----:B------:R-:W-:Y:S02]  /*bdf0*/  F2FP.F16.F32.PACK_AB R171, R171, R172 ;  /* 0x000000acabab723e */ /* 0x000fe400000000ff */
[----:B------:R-:W-:Y:S02]  /*be00*/  F2FP.F16.F32.PACK_AB R173, R173, R174 ;  /* 0x000000aeadad723e */ /* 0x000fe400000000ff */
[----:B------:R-:W-:Y:S01]  /*be10*/  F2FP.F16.F32.PACK_AB R172, R145, R144 ;  /* 0x0000009091ac723e */ /* 0x000fe200000000ff */
[----:B------:R-:W-:Y:S01]  /*be20*/  STSM.16.M88.4 [R26], R168 ;  /* 0x000000a81a007844 */ /* 0x000fe20000000200 */
[----:B------:R-:W-:-:S02]  /*be30*/  F2FP.F16.F32.PACK_AB R174, R149, R148 ;  /* 0x0000009495ae723e */ /* 0x000fc400000000ff */
[----:B------:R-:W-:Y:S02]  /*be40*/  F2FP.F16.F32.PACK_AB R175, R175, R176 ;  /* 0x000000b0afaf723e */ /* 0x000fe400000000ff */
[----:B------:R-:W-:Y:S02]  /*be50*/  LOP3.LUT R122, R123, 0x380, RZ, 0xc0, !PT ;  /* 0x000003807b7a7812 */ /* 0x000fe400078ec0ff */
[----:B------:R-:W-:Y:S01]  /*be60*/  LOP3.LUT R60, R61, 0x380, RZ, 0xc0, !PT ;  /* 0x000003803d3c7812 */ /* 0x000fe200078ec0ff */
[----:B------:R2:W-:Y:S01]  /*be70*/  STSM.16.M88.4 [R3], R172 ;  /* 0x000000ac03007844 */ /* 0x0005e20000000200 */
[----:B------:R-:W-:Y:S02]  /*be80*/  SHF.R.U64 R122, R122, 0x3, RZ ;  /* 0x000000037a7a7819 */ /* 0x000fe400000012ff */
[----:B------:R-:W-:Y:S01]  /*be90*/  SHF.R.U64 R60, R60, 0x3, RZ ;  /* 0x000000033c3c7819 */ /* 0x000fe200000012ff */
[----:B------:R-:W-:Y:S01]  /*bea0*/  BAR.SYNC.DEFER_BLOCKING 0x1, 0x100 ;  /* 0x0044000000007b1d */ /* 0x000fe20000010000 */
[----:B------:R-:W-:Y:S01]  /*beb0*/  LOP3.LUT R122, R122, R123, RZ, 0x3c, !PT ;  /* 0x0000007b7a7a7212 */ /* 0x000fe200078e3cff */
[--C-:B------:R-:W-:Y:S01]  /*bec0*/  IMAD.X R123, RZ, RZ, R165.reuse, P4 ;  /* 0x000000ffff7b7224 */ /* 0x100fe200020e06a5 */
[----:B------:R-:W-:Y:S01]  /*bed0*/  LOP3.LUT R60, R60, R61, RZ, 0x3c, !PT ;  /* 0x0000003d3c3c7212 */ /* 0x000fe200078e3cff */
[----:B------:R-:W-:-:S04]  /*bee0*/  IMAD.X R61, RZ, RZ, R165, P6 ;  /* 0x000000ffff3d7224 */ /* 0x000fc800030e06a5 */
[----:B--2---:R-:W2:Y:S01]  /*bef0*/  @P2 LDC R3, c[0x0][0xbec] ;  /* 0x0002fb00ff032b82 */ /* 0x004ea20000000800 */
[----:B0-----:R-:W-:Y:S04]  /*bf00*/  @!P1 ST.E desc[UR8][R44.64], R2 ;  /* 0x000000022c009985 */ /* 0x001fe8000c101908 */
[----:B-1----:R0:W-:Y:S04]  /*bf10*/  @!P0 ST.E desc[UR8][R46.64], R0 ;  /* 0x000000002e008985 */ /* 0x0021e8000c101908 */
[----:B------:R1:W5:Y:S04]  /*bf20*/  LD.E.128 R32, desc[UR8][R12.64] ;  /* 0x000000080c207980 */ /* 0x000368000c101d00 */
[----:B------:R3:W5:Y:S01]  /*bf30*/  LD.E.128 R36, desc[UR8][R14.64] ;  /* 0x000000080e247980 */ /* 0x000762000c101d00 */
[----:B0-----:R-:W-:-:S03]  /*bf40*/  IMAD R0, R215, 0x20, R220 ;  /* 0x00000020d7007824 */ /* 0x001fc600078e02dc */
[----:B------:R0:W5:Y:S01]  /*bf50*/  LD.E.128 R8, desc[UR8][R28.64] ;  /* 0x000000081c087980 */ /* 0x000162000c101d00 */
[----:B-1----:R-:W1:Y:S03]  /*bf60*/  @P2 LDC R13, c[0x0][0xbf0] ;  /* 0x0002fc00ff0d2b82 */ /* 0x002e660000000800 */
[----:B------:R0:W5:Y:S04]  /*bf70*/  LD.E.128 R40, desc[UR8][R30.64] ;  /* 0x000000081e287980 */ /* 0x000168000c101d00 */
[----:B------:R-:W5:Y:S01]  /*bf80*/  LD.E.128 R56, desc[UR8][R56.64] ;  /* 0x0000000838387980 */ /* 0x000f62000c101d00 */
[----:B---3--:R-:W3:Y:S03]  /*bf90*/  LDC.64 R14, c[0x0][0xae0] ;  /* 0x0002b800ff0e7b82 */ /* 0x008ee60000000a00 */
[----:B------:R-:W5:Y:S01]  /*bfa0*/  LD.E.128 R64, desc[UR8][R64.64] ;  /* 0x0000000840407980 */ /* 0x000f62000c101d00 */
[----:B------:R-:W-:-:S03]  /*bfb0*/  IMAD R12, R135, 0x80, R0 ;  /* 0x00000080870c7824 */ /* 0x000fc600078e0200 */
[----:B------:R-:W5:Y:S04]  /*bfc0*/  LD.E.128 R68, desc[UR8][R68.64] ;  /* 0x0000000844447980 */ /* 0x000f68000c101d00 */
[----:B------:R-:W5:Y:S04]  /*bfd0*/  LD.E.128 R108, desc[UR8][R110.64] ;  /* 0x000000086e6c7980 */ /* 0x000f68000c101d00 */
[----:B------:R-:W5:Y:S04]  /*bfe0*/  LD.E.128 R112, desc[UR8][R114.64] ;  /* 0x0000000872707980 */ /* 0x000f68000c101d00 */
[----:B------:R-:W5:Y:S04]  /*bff0*/  LD.E.128 R120, desc[UR8][R122.64] ;  /* 0x000000087a787980 */ /* 0x000f68000c101d00 */
[----:B------:R0:W5:Y:S04]  /*c000*/  LD.E.128 R4, desc[UR8][R20.64] ;  /* 0x0000000814047980 */ /* 0x000168000c101d00 */
[----:B------:R-:W5:Y:S04]  /*c010*/  LD.E.128 R60, desc[UR8][R60.64] ;  /* 0x000000083c3c7980 */ /* 0x000f68000c101d00 */
[----:B------:R-:W5:Y:S04]  /*c020*/  LD.E.128 R104, desc[UR8][R106.64] ;  /* 0x000000086a687980 */ /* 0x000f68000c101d00 */
[----:B------:R-:W5:Y:S04]  /*c030*/  LD.E.128 R116, desc[UR8][R118.64] ;  /* 0x0000000876747980 */ /* 0x000f68000c101d00 */
[----:B------:R-:W5:Y:S04]  /*c040*/  LD.E.128 R52, desc[UR8][R52.64] ;  /* 0x0000000834347980 */ /* 0x000f68000c101d00 */
[----:B------:R-:W5:Y:S01]  /*c050*/  LD.E.128 R128, desc[UR8][R130.64] ;  /* 0x0000000882807980 */ /* 0x000f62000c101d00 */
[----:B------:R-:W-:-:S02]  /*c060*/  ULDC.64 UR8, c[0x0][0xae8] ;  /* 0x0002ba0000087ab9 */ /* 0x000fc40000000a00 */
[----:B------:R-:W-:Y:S01]  /*c070*/  UIMAD UR5, UR11, UR8, URZ ;  /* 0x000000080b0572a4 */ /* 0x000fe2000f8e023f */
[----:B--2---:R-:W-:Y:S01]  /*c080*/  @P2 IMAD.HI.U32 R2, R12, R3, RZ ;  /* 0x000000030c022227 */ /* 0x004fe200078e00ff */
[----:B------:R-:W-:Y:S01]  /*c090*/  UIMAD.WIDE.U32 UR6, UR10, UR8, URZ ;  /* 0x000000080a0672a5 */ /* 0x000fe2000f8e003f */
[----:B------:R-:W-:Y:S01]  /*c0a0*/  R2UR UR13, R216 ;  /* 0x00000000d80d72ca */ /* 0x000fe200000e0000 */
[----:B------:R-:W-:Y:S01]  /*c0b0*/  UIMAD UR5, UR10, UR9, UR5 ;  /* 0x000000090a0572a4 */ /* 0x000fe2000f8e0205 */
[----:B------:R-:W-:Y:S01]  /*c0c0*/  IMAD.MOV.U32 R0, RZ, RZ, R12 ;  /* 0x000000ffff007224 */ /* 0x000fe200078e000c */
[----:B------:R-:W-:Y:S01]  /*c0d0*/  @!PT LDS RZ, [RZ] ;  /* 0x00000000fffff984 */ /* 0x000fe20000000800 */
[----:B------:R-:W-:Y:S01]  /*c0e0*/  @!PT LDS RZ, [RZ] ;  /* 0x00000000fffff984 */ /* 0x000fe20000000800 */
[----:B------:R-:W-:Y:S01]  /*c0f0*/  @!PT LDS RZ, [RZ] ;  /* 0x00000000fffff984 */ /* 0x000fe20000000800 */
[----:B------:R-:W-:Y:S01]  /*c100*/  @!PT LDS RZ, [RZ] ;  /* 0x00000000fffff984 */ /* 0x000fe20000000800 */
[----:B------:R2:W-:Y:S06]  /*c110*/  MEMBAR.ALL.CTA ;  /* 0x0000000000007992 */ /* 0x0005ec0000008000 */
[----:B--2---:R-:W2:Y:S01]  /*c120*/  FENCE.VIEW.ASYNC.S ;  /* 0x00000000000073c6 */ /* 0x004ea20000000000 */
[----:B------:R-:W-:Y:S01]  /*c130*/  ULDC.64 UR8, c[0x0][0xaf0] ;  /* 0x0002bc0000087ab9 */ /* 0x000fe20000000a00 */
[----:B------:R-:W-:Y:S01]  /*c140*/  UIADD3 UR7, UR7, UR5, URZ ;  /* 0x0000000507077290 */ /* 0x000fe2000fffe03f */
[----:B-1----:R-:W-:Y:S01]  /*c150*/  @P2 SHF.R.U32.HI R0, RZ, R13, R2 ;  /* 0x0000000dff002219 */ /* 0x002fe20000011602 */
[----:B------:R-:W-:-:S02]  /*c160*/  UIMAD UR5, UR12, UR8, URZ ;  /* 0x000000080c0572a4 */ /* 0x000fc4000f8e023f */
[----:B------:R-:W-:Y:S01]  /*c170*/  UIMAD.WIDE.U32 UR6, UR14, UR8, UR6 ;  /* 0x000000080e0672a5 */ /* 0x000fe2000f8e0006 */
[--C-:B------:R-:W-:Y:S01]  /*c180*/  SHF.R.S32.HI R3, RZ, 0x1f, R0.reuse ;  /* 0x0000001fff037819 */ /* 0x100fe20000011400 */
[----:B------:R-:W-:Y:S01]  /*c190*/  UIMAD UR5, UR14, UR9, UR5 ;  /* 0x000000090e0572a4 */ /* 0x000fe2000f8e0205 */
[----:B------:R-:W-:Y:S01]  /*c1a0*/  IMAD.MOV R13, RZ, RZ, -R0 ;  /* 0x000000ffff0d7224 */ /* 0x000fe200078e0a00 */
[----:B------:R-:W-:Y:S01]  /*c1b0*/  R2UR UR12, R16 ;  /* 0x00000000100c72ca */ /* 0x000fe200000e0000 */
[----:B------:R-:W-:Y:S01]  /*c1c0*/  ULDC.64 UR8, c[0x0][0xad8] ;  /* 0x0002b60000087ab9 */ /* 0x000fe20000000a00 */
[----:B------:R-:W-:Y:S01]  /*c1d0*/  UIADD3 UR7, UR7, UR5, URZ ;  /* 0x0000000507077290 */ /* 0x000fe2000fffe03f */
[-C--:B---3--:R-:W-:Y:S01]  /*c1e0*/  IMAD R3, R3, R14.reuse, RZ ;  /* 0x0000000e03037224 */ /* 0x088fe200078e02ff */
[----:B------:R-:W-:Y:S01]  /*c1f0*/  UIADD3 UR60, UR60, 0x1, URZ ;  /* 0x000000013c3c7890 */ /* 0x000fe2000fffe03f */
[----:B------:R-:W-:Y:S01]  /*c200*/  IMAD R13, R200, R13, R12 ;  /* 0x0000000dc80d7224 */ /* 0x000fe200078e020c */
[----:B------:R-:W-:Y:S01]  /*c210*/  UIADD3 UR4, UR4, 0x38820, URZ ;  /* 0x0003882004047890 */ /* 0x000fe2000fffe03f */
[C---:B------:R-:W-:Y:S01]  /*c220*/  IMAD R15, R0.reuse, R15, R3 ;  /* 0x0000000f000f7224 */ /* 0x040fe200078e0203 */
[----:B------:R-:W-:Y:S01]  /*c230*/  ULDC.64 UR10, c[0x0][0xa80] ;  /* 0x0002a000000a7ab9 */ /* 0x000fe20000000a00 */
[----:B------:R-:W-:Y:S01]  /*c240*/  IMAD.WIDE.U32 R2, R0, R14, UR6 ;  /* 0x0000000600027e25 */ /* 0x000fe2000f8e000e */
[----:B------:R-:W-:-:S03]  /*c250*/  SHF.R.S32.HI R0, RZ, 0x1f, R13 ;  /* 0x0000001fff007819 */ /* 0x000fc6000001140d */
[----:B------:R-:W-:Y:S02]  /*c260*/  IMAD.IADD R3, R3, 0x1, R15 ;  /* 0x0000000103037824 */ /* 0x000fe400078e020f */
[----:B------:R-:W-:Y:S02]  /*c270*/  IMAD R0, R0, UR8, RZ ;  /* 0x0000000800007c24 */ /* 0x000fe4000f8e02ff */
[----:B------:R-:W-:Y:S01]  /*c280*/  IMAD R135, R135, 0x80, R220 ;  /* 0x0000008087877824 */ /* 0x000fe200078e02dc */
[----:B------:R-:W-:Y:S01]  /*c290*/  ULDC UR5, c[0x0][0xc] ;  /* 0x0000030000057ab9 */ /* 0x000fe20000000800 */
[C---:B------:R-:W-:Y:S01]  /*c2a0*/  IMAD R15, R13.reuse, UR9, R0 ;  /* 0x000000090d0f7c24 */ /* 0x040fe2000f8e0200 */
[----:B------:R-:W-:Y:S01]  /*c2b0*/  UISETP.NE.AND UP0, UPT, UR60, 0x2, UPT ;  /* 0x000000023c00788c */ /* 0x000fe2000bf05270 */
[----:B------:R-:W-:Y:S01]  /*c2c0*/  IMAD.WIDE.U32 R2, R13, UR8, R2 ;  /* 0x000000080d027c25 */ /* 0x000fe2000f8e0002 */
[----:B------:R-:W-:Y:S01]  /*c2d0*/  UMOV UR6, 0x1 ;  /* 0x0000000100067882 */ /* 0x000fe20000000000 */
[----:B------:R-:W-:Y:S01]  /*c2e0*/  UIADD3 UR13, UR5, UR13, URZ ;  /* 0x0000000d050d7290 */ /* 0x000fe2000fffe03f */
[----:B------:R-:W-:Y:S01]  /*c2f0*/  ISETP.GE.AND P2, PT, R135, R24, PT ;  /* 0x000000188700720c */ /* 0x000fe20003f46270 */
[----:B------:R-:W-:Y:S01]  /*c300*/  UPRMT UR5, URZ, 0x654, UR4 ;  /* 0x000006543f057896 */ /* 0x000fe20008000004 */
[----:B------:R-:W-:Y:S01]  /*c310*/  IMAD.IADD R15, R3, 0x1, R15 ;  /* 0x00000001030f7824 */ /* 0x000fe200078e020f */
[----:B------:R-:W-:Y:S01]  /*c320*/  UPRMT UR4, UR6, 0x654, UR4 ;  /* 0x0000065406047896 */ /* 0x000fe20008000004 */
[----:B------:R-:W-:Y:S01]  /*c330*/  LEA R0, P0, R2, UR10, 0x1 ;  /* 0x0000000a02007c11 */ /* 0x000fe2000f8008ff */
[----:B------:R-:W-:Y:S01]  /*c340*/  USEL UR6, URZ, 0x1, UP0 ;  /* 0x000000013f067887 */ /* 0x000fe20008000000 */
[----:B------:R-:W-:-:S02]  /*c350*/  VIADD R13, R135, 0x20 ;  /* 0x00000020870d7836 */ /* 0x000fc40000000000 */
[----:B------:R-:W-:Y:S01]  /*c360*/  LEA.HI.X R25, R2, UR11, R15, 0x1, P0 ;  /* 0x0000000b02197c11 */ /* 0x000fe200080f0c0f */
[----:B------:R-:W-:Y:S01]  /*c370*/  ULOP3.LUT UR12, UR12, UR6, URZ, 0x3c, !UPT ;  /* 0x000000060c0c7292 */ /* 0x000fe2000f8e3c3f */
[----:B------:R-:W-:Y:S01]  /*c380*/  VIADD R3, R135, 0x40 ;  /* 0x0000004087037836 */ /* 0x000fe20000000000 */
[-C--:B------:R-:W-:Y:S01]  /*c390*/  ISETP.GE.AND P1, PT, R13, R24.reuse, PT ;  /* 0x000000180d00720c */ /* 0x080fe20003f26270 */
[----:B--2---:R-:W-:Y:S01]  /*c3a0*/  SYNCS.ARRIVE.TRANS64.RED.A1T0 RZ, [UR5], RZ ;  /* 0x000000ffffff79a7 */ /* 0x004fe20008100405 */
[----:B------:R-:W-:Y:S01]  /*c3b0*/  IMAD.U32 R216, RZ, RZ, UR13 ;  /* 0x0000000dffd87e24 */ /* 0x000fe2000f8e00ff */
[----:B------:R-:W-:Y:S01]  /*c3c0*/  USEL UR60, UR60, URZ, UP0 ;  /* 0x0000003f3c3c7287 */ /* 0x000fe20008000000 */
[----:B------:R0:W1:Y:S01]  /*c3d0*/  SHFL.IDX PT, R12, R0, RZ, 0x181f ;  /* 0x00181fff000c7589 */ /* 0x00006200000e0000 */
[----:B------:R-:W-:Y:S01]  /*c3e0*/  IMAD.U32 R16, RZ, RZ, UR12 ;  /* 0x0000000cff107e24 */ /* 0x000fe2000f8e00ff */
[----:B------:R-:W-:Y:S02]  /*c3f0*/  BSSY B0, `(.L_x_219) ;  /* 0x0000016000007945 */ /* 0x000fe40003800000 */
[----:B------:R0:W2:Y:S01]  /*c400*/  SHFL.IDX PT, R13, R25, RZ, 0x181f ;  /* 0x00181fff190d7589 */ /* 0x0000a200000e0000 */
[----:B------:R-:W-:Y:S01]  /*c410*/  SYNCS.ARRIVE.TRANS64.RED.A1T0 RZ, [UR4], RZ ;  /* 0x000000ffffff79a7 */ /* 0x000fe20008100404 */
[----:B------:R-:W-:Y:S01]  /*c420*/  ISETP.GE.AND P0, PT, R3, R24, PT ;  /* 0x000000180300720c */ /* 0x000fe20003f06270 */
[----:B------:R-:W-:-:S12]  /*c430*/  @P2 BRA `(.L_x_220) ;  /* 0x0000000000442947 */ /* 0x000fd80003800000 */
[----:B------:R-:W-:Y:S01]  /*c440*/  ULDC UR4, c[0x0][0xac8] ;  /* 0x0002b20000047ab9 */ /* 0x000fe20000000800 */
[----:B------:R-:W-:Y:S01]  /*c450*/  ULDC.64 UR6, c[0x0][0x208] ;  /* 0x0000820000067ab9 */ /* 0x000fe20000000a00 */
[----:B------:R-:W-:Y:S02]  /*c460*/  ISETP.GE.AND P4, PT, R214, UR4, PT ;  /* 0x00000004d6007c0c */ /* 0x000fe4000bf86270 */
[----:B------:R-:W-:Y:S02]  /*c470*/  ISETP.GE.AND P3, PT, R213, UR4, PT ;  /* 0x00000004d5007c0c */ /* 0x000fe4000bf66270 */
[----:B------:R-:W-:Y:S02]  /*c480*/  ISETP.GE.AND P2, PT, R212, UR4, PT ;  /* 0x00000004d4007c0c */ /* 0x000fe4000bf46270 */
[----:B------:R-:W-:-:S07]  /*c490*/  ISETP.GE.AND P5, PT, R17, UR4, PT ;  /* 0x0000000411007c0c */ /* 0x000fce000bfa6270 */
[----:B-1----:R-:W-:-:S04]  /*c4a0*/  @!P4 LEA R14, P6, R214, R12, 0x1 ;  /* 0x0000000cd60ec211 */ /* 0x002fc800078c08ff */
[----:B--2---:R-:W-:Y:S02]  /*c4b0*/  @!P4 LEA.HI.X R15, R214, R13, R231, 0x1, P6 ;  /* 0x0000000dd60fc211 */ /* 0x004fe400030f0ce7 */
[----:B0-----:R-:W-:Y:S01]  /*c4c0*/  @!P3 LEA R20, P6, R213, R12, 0x1 ;  /* 0x0000000cd514b211 */ /* 0x001fe200078c08ff */
        /* <DEDUP_REMOVED lines=8> */
.L_x_220:
[----:B------:R-:W-:Y:S05]  /*c550*/  BSYNC B0 ;  /* 0x0000000000007941 */ /* 0x000fea0003800000 */
.L_x_219:
[----:B---3-5:R3:W4:Y:S01]  /*c560*/  SHFL.IDX PT, R9, R25, 0x1, 0x181f ;  /* 0x00381f0019097f89 */ /* 0x02872200000e0000 */
        /* <DEDUP_REMOVED lines=10> */
[-C--:B-1----:R-:W-:Y:S02]  /*c610*/  @!P2 LEA R12, P5, R213, R8.reuse, 0x1 ;  /* 0x00000008d50ca211 */ /* 0x082fe400078a08ff */
[-C--:B----4-:R-:W-:Y:S02]  /*c620*/  @!P3 LEA.HI.X R11, R214, R9.reuse, R231, 0x1, P6 ;  /* 0x00000009d60bb211 */ /* 0x090fe400030f0ce7 */
[C---:B------:R-:W-:Y:S01]  /*c630*/  @!P1 LEA R14, P6, R212.reuse, R8, 0x1 ;  /* 0x00000008d40e9211 */ /* 0x040fe200078c08ff */
[----:B------:R-:W-:Y:S01]  /*c640*/  @!P4 IMAD.WIDE R2, R17, 0x2, R8 ;  /* 0x000000021102c825 */ /* 0x000fe200078e0208 */
[-C--:B--2---:R-:W-:Y:S02]  /*c650*/  @!P2 LEA.HI.X R13, R213, R9.reuse, R230, 0x1, P5 ;  /* 0x00000009d50da211 */ /* 0x084fe400028f0ce6 */
[----:B------:R-:W-:-:S02]  /*c660*/  @!P1 LEA.HI.X R15, R212, R9, R229, 0x1, P6 ;  /* 0x00000009d40f9211 */ /* 0x000fc400030f0ce5 */
[----:B------:R0:W-:Y:S04]  /*c670*/  @!P4 ST.E.128 desc[UR6][R2.64], R32 ;  /* 0x000000200200c985 */ /* 0x0001e8000c101d06 */
[----:B------:R0:W-:Y:S04]  /*c680*/  @!P3 ST.E.128 desc[UR6][R10.64], R64 ;  /* 0x000000400a00b985 */ /* 0x0001e8000c101d06 */
[----:B------:R0:W-:Y:S04]  /*c690*/  @!P2 ST.E.128 desc[UR6][R12.64], R120 ;  /* 0x000000780c00a985 */ /* 0x0001e8000c101d06 */
[----:B------:R0:W-:Y:S02]  /*c6a0*/  @!P1 ST.E.128 desc[UR6][R14.64], R116 ;  /* 0x000000740e009985 */ /* 0x0001e4000c101d06 */
.L_x_222:
[----:B------:R-:W-:Y:S05]  /*c6b0*/  BSYNC B0 ;  /* 0x0000000000007941 */ /* 0x000fea0003800000 */
.L_x_221:
[----:B----4-:R4:W1:Y:S01]  /*c6c0*/  SHFL.IDX PT, R9, R25, 0x2, 0x181f ;  /* 0x00581f0019097f89 */ /* 0x01086200000e0000 */
[----:B------:R-:W-:Y:S03]  /*c6d0*/  BSSY B0, `(.L_x_223) ;  /* 0x0000014000007945 */ /* 0x000fe60003800000 */
[----:B0-----:R4:W0:Y:S01]  /*c6e0*/  SHFL.IDX PT, R8, R0, 0x2, 0x181f ;  /* 0x00581f0000087f89 */ /* 0x00182200000e0000 */
        /* <DEDUP_REMOVED lines=8> */
[-C--:B-1----:R-:W-:Y:S02]  /*c770*/  @!P5 LEA R12, P1, R213, R8.reuse, 0x1 ;  /* 0x00000008d50cd211 */ /* 0x082fe400078208ff */
[----:B------:R-:W-:Y:S02]  /*c780*/  @!P6 LEA R14, P2, R212, R8, 0x1 ;  /* 0x00000008d40ee211 */ /* 0x000fe400078408ff */
[----:B------:R-:W-:Y:S01]  /*c790*/  @!P3 IMAD.WIDE R2, R17, 0x2, R8 ;  /* 0x000000021102b825 */ /* 0x000fe200078e0208 */
[-C--:B------:R-:W-:Y:S02]  /*c7a0*/  @!P4 LEA.HI.X R11, R214, R9.reuse, R231, 0x1, P0 ;  /* 0x00000009d60bc211 */ /* 0x080fe400000f0ce7 */
[-C--:B--2---:R-:W-:Y:S02]  /*c7b0*/  @!P5 LEA.HI.X R13, R213, R9.reuse, R230, 0x1, P1 ;  /* 0x00000009d50dd211 */ /* 0x084fe400008f0ce6 */
[----:B------:R-:W-:Y:S01]  /*c7c0*/  @!P6 LEA.HI.X R15, R212, R9, R229, 0x1, P2 ;  /* 0x00000009d40fe211 */ /* 0x000fe200010f0ce5 */
[----:B------:R0:W-:Y:S04]  /*c7d0*/  @!P3 ST.E.128 desc[UR6][R2.64], R36 ;  /* 0x000000240200b985 */ /* 0x0001e8000c101d06 */
[----:B------:R0:W-:Y:S04]  /*c7e0*/  @!P4 ST.E.128 desc[UR6][R10.64], R68 ;  /* 0x000000440a00c985 */ /* 0x0001e8000c101d06 */
[----:B------:R0:W-:Y:S04]  /*c7f0*/  @!P5 ST.E.128 desc[UR6][R12.64], R4 ;  /* 0x000000040c00d985 */ /* 0x0001e8000c101d06 */
[----:B------:R0:W-:Y:S02]  /*c800*/  @!P6 ST.E.128 desc[UR6][R14.64], R52 ;  /* 0x000000340e00e985 */ /* 0x0001e4000c101d06 */
.L_x_224:
[----:B------:R-:W-:Y:S05]  /*c810*/  BSYNC B0 ;  /* 0x0000000000007941 */ /* 0x000fea0003800000 */
.L_x_223:
        /* <DEDUP_REMOVED lines=20> */
[-C--:B-1----:R-:W-:Y:S02]  /*c960*/  @!P5 LEA.HI.X R9, R213, R5.reuse, R230, 0x1, P1 ;  /* 0x00000005d509d211 */ /* 0x082fe400008f0ce6 */
[----:B------:R-:W-:Y:S01]  /*c970*/  @!P6 LEA.HI.X R11, R212, R5, R229, 0x1, P2 ;  /* 0x00000005d40be211 */ /* 0x000fe200010f0ce5 */
[----:B------:R0:W-:Y:S04]  /*c980*/  @!P3 ST.E.128 desc[UR6][R2.64], R40 ;  /* 0x000000280200b985 */ /* 0x0001e8000c101d06 */
[----:B------:R0:W-:Y:S04]  /*c990*/  @!P4 ST.E.128 desc[UR6][R6.64], R108 ;  /* 0x0000006c0600c985 */ /* 0x0001e8000c101d06 */
[----:B------:R0:W-:Y:S04]  /*c9a0*/  @!P5 ST.E.128 desc[UR6][R8.64], R60 ;  /* 0x0000003c0800d985 */ /* 0x0001e8000c101d06 */
[----:B------:R0:W-:Y:S02]  /*c9b0*/  @!P6 ST.E.128 desc[UR6][R10.64], R128 ;  /* 0x000000800a00e985 */ /* 0x0001e4000c101d06 */
.L_x_226:
[----:B------:R-:W-:Y:S05]  /*c9c0*/  BSYNC B0 ;  /* 0x0000000000007941 */ /* 0x000fea0003800000 */
.L_x_225:
[----:B0--34-:R-:W0:Y:S01]  /*c9d0*/  LDC R0, c[0x0][0xc34] ;  /* 0x00030d00ff007b82 */ /* 0x019e220000000800 */
[----:B------:R-:W-:-:S13]  /*c9e0*/  R2UR UR4, R216 ;  /* 0x00000000d80472ca */ /* 0x000fda00000e0000 */
[----:B0-----:R-:W-:-:S13]  /*c9f0*/  ISETP.LE.AND P0, PT, R0, UR4, PT ;  /* 0x0000000400007c0c */ /* 0x001fda000bf03270 */
[----:B------:R-:W-:Y:S05]  /*ca00*/  @!P0 BRA `(.L_x_227) ;  /* 0xffffff4800408947 */ /* 0x000fea000383ffff */
[----:B------:R-:W-:Y:S05]  /*ca10*/  EXIT ;  /* 0x000000000000794d */ /* 0x000fea0003800000 */
.L_x_193:
        /* <DEDUP_REMOVED lines=10> */
[----:B------:R-:W2:Y:S01]  /*cac0*/  LDL R4, [R1+0x30] ;  /* 0x0000300001047983 */ /* 0x000ea20000100800 */
[----:B------:R-:W1:Y:S01]  /*cad0*/  S2UR UR4, SR_CgaCtaId ;  /* 0x00000000000479c3 */ /* 0x000e620000008800 */
[C---:B------:R-:W-:Y:S01]  /*cae0*/  IMAD.SHL.U32 R2, R0.reuse, 0x8, RZ ;  /* 0x0000000800027824 */ /* 0x040fe200078e00ff */
[C---:B------:R-:W-:Y:S01]  /*caf0*/  LOP3.LUT R5, R0.reuse, 0x7f, RZ, 0xc0, !PT ;  /* 0x0000007f00057812 */ /* 0x040fe200078ec0ff */
[----:B------:R-:W-:Y:S01]  /*cb00*/  UMOV UR36, 0x400 ;  /* 0x0000040000247882 */ /* 0x000fe20000000000 */
[----:B------:R-:W-:Y:S01]  /*cb10*/  LOP3.LUT P0, RZ, R0, 0x1f, RZ, 0xc0, !PT ;  /* 0x0000001f00ff7812 */ /* 0x000fe2000780c0ff */
[----:B------:R-:W-:Y:S01]  /*cb20*/  IMAD.MOV.U32 R19, RZ, RZ, RZ ;  /* 0x000000ffff137224 */ /* 0x000fe200078e00ff */
[----:B0-----:R-:W-:Y:S01]  /*cb30*/  LOP3.LUT R3, R2, 0x1f8, RZ, 0xc0, !PT ;  /* 0x000001f802037812 */ /* 0x001fe200078ec0ff */
[----:B------:R-:W-:Y:S01]  /*cb40*/  ULDC.64 UR38, c[0x0][0x198] ;  /* 0x0000660000267ab9 */ /* 0x000fe20000000a00 */
[C---:B------:R-:W-:Y:S01]  /*cb50*/  ISETP.NE.AND P1, PT, R5.reuse, RZ, PT ;  /* 0x000000ff0500720c */ /* 0x040fe20003f25270 */
[----:B------:R-:W-:Y:S01]  /*cb60*/  ULDC UR40, c[0x0][0xc] ;  /* 0x0000030000287ab9 */ /* 0x000fe20000000800 */
[----:B------:R-:W-:-:S02]  /*cb70*/  ISETP.NE.OR P0, PT, R5, RZ, !P0 ;  /* 0x000000ff0500720c */ /* 0x000fc40004705670 */
[----:B------:R-:W-:Y:S02]  /*cb80*/  LOP3.LUT R18, R18, 0xfffffffe, RZ, 0xc0, !PT ;  /* 0xfffffffe12127812 */ /* 0x000fe400078ec0ff */
[----:B------:R-:W-:-:S07]  /*cb90*/  LOP3.LUT R2, R2, 0x38, RZ, 0xc0, !PT ;  /* 0x0000003802027812 */ /* 0x000fce00078ec0ff */
[----:B------:R-:W-:Y:S01]  /*cba0*/  @P1 LOP3.LUT R18, R18, 0x1, RZ, 0xfc, !PT ;  /* 0x0000000112121812 */ /* 0x000fe200078efcff */
[----:B-1----:R-:W-:-:S03]  /*cbb0*/  ULEA UR36, UR4, UR36, 0x18 ;  /* 0x0000002404247291 */ /* 0x002fc6000f8ec03f */
[----:B------:R-:W-:-:S04]  /*cbc0*/  LOP3.LUT R18, R18, 0xfffffffd, RZ, 0xc0, !PT ;  /* 0xfffffffd12127812 */ /* 0x000fc800078ec0ff */
[----:B------:R-:W-:Y:S02]  /*cbd0*/  @P0 LOP3.LUT R18, R18, 0x2, RZ, 0xfc, !PT ;  /* 0x0000000212120812 */ /* 0x000fe400078efcff */
[----:B--2---:R-:W-:Y:S02]  /*cbe0*/  R2UR UR5, R4 ;  /* 0x00000000040572ca */ /* 0x004fe400000e0000 */
[----:B------:R-:W-:Y:S01]  /*cbf0*/  LOP3.LUT R4, R3, 0x38, R0, 0x78, !PT ;  /* 0x0000003803047812 */ /* 0x000fe200078e7800 */
[----:B------:R-:W-:Y:S02]  /*cc00*/  IMAD.SHL.U32 R3, R5, 0x8, RZ ;  /* 0x0000000805037824 */ /* 0x000fe400078e00ff */
[----:B------:R-:W-:-:S03]  /*cc10*/  IMAD.SHL.U32 R0, R0, 0x10, RZ ;  /* 0x0000001000007824 */ /* 0x000fc600078e00ff */
[----:B------:R-:W-:Y:S02]  /*cc20*/  LOP3.LUT R3, R4, 0x200, R3, 0xf8, !PT ;  /* 0x0000020004037812 */ /* 0x000fe400078ef803 */
[----:B------:R-:W-:-:S03]  /*cc30*/  SHF.R.U32.HI R4, RZ, 0x3, R5 ;  /* 0x00000003ff047819 */ /* 0x000fc60000011605 */
[----:B------:R-:W-:Y:S01]  /*cc40*/  ULOP3.LUT UR37, UR5, 0x2, URZ, 0xfc, !UPT ;  /* 0x0000000205257892 */ /* 0x000fe2000f8efc3f */
[----:B------:R-:W0:Y:S01]  /*cc50*/  S2UR UR5, SR_CTAID.X ;  /* 0x00000000000579c3 */ /* 0x000e220000002500 */
[----:B------:R-:W-:Y:S02]  /*cc60*/  LOP3.LUT R4, R4, 0x70, R0, 0xf8, !PT ;  /* 0x0000007004047812 */ /* 0x000fe400078ef800 */
[----:B------:R-:W-:Y:S02]  /*cc70*/  LEA R0, R3, UR36, 0x1 ;  /* 0x0000002403007c11 */ /* 0x000fe4000f8e08ff */
[----:B------:R-:W-:-:S03]  /*cc80*/  LOP3.LUT R4, R2, 0x40, RZ, 0xfc, !PT ;  /* 0x0000004002047812 */ /* 0x000fc600078efcff */
[----:B------:R1:W-:Y:S02]  /*cc90*/  STL [R1+0x10], R0 ;  /* 0x0000100001007387 */ /* 0x0003e40000100800 */
[----:B-1----:R-:W-:Y:S02]  /*cca0*/  IMAD.MOV.U32 R0, RZ, RZ, 0x1 ;  /* 0x00000001ff007424 */ /* 0x002fe400078e00ff */
[----:B0-----:R-:W-:-:S05]  /*ccb0*/  IMAD.U32 R3, RZ, RZ, UR5 ;  /* 0x00000005ff037e24 */ /* 0x001fca000f8e00ff */
[----:B------:R0:W-:Y:S04]  /*ccc0*/  STL [R1+0x24], R3 ;  /* 0x0000240301007387 */ /* 0x0001e80000100800 */
[----:B------:R-:W-:Y:S04]  /*ccd0*/  STL [R1+0x2c], RZ ;  /* 0x00002cff01007387 */ /* 0x000fe80000100800 */
[----:B------:R1:W-:Y:S01]  /*cce0*/  STL [R1], R0 ;  /* 0x0000000001007387 */ /* 0x0003e20000100800 */
[C---:B0-----:R-:W-:Y:S02]  /*ccf0*/  LOP3.LUT R3, R2.reuse, 0x80, RZ, 0xfc, !PT ;  /* 0x0000008002037812 */ /* 0x041fe400078efcff */
[----:B-1----:R-:W-:-:S07]  /*cd00*/  LOP3.LUT R0, R2, 0xc0, RZ, 0xfc, !PT ;  /* 0x000000c002007812 */ /* 0x002fce00078efcff */
.L_x_323:
[----:B------:R-:W2:Y:S01]  /*cd10*/  LDL R2, [R1+0x24] ;  /* 0x0000240001027983 */ /* 0x000ea20000100800 */
[----:B0-----:R-:W0:Y:S01]  /*cd20*/  LDC R0, c[0x0][0xc38] ;  /* 0x00030e00ff007b82 */ /* 0x001e220000000800 */
[----:B------:R-:W-:Y:S05]  /*cd30*/  YIELD ;  /* 0x0000000000007946 */ /* 0x000fea0003800000 */
[----:B------:R-:W-:Y:S02]  /*cd40*/  ULDC.64 UR4, c[0x0][0x418] ;  /* 0x0001060000047ab9 */ /* 0x000fe40000000a00 */
[----:B------:R-:W1:Y:S01]  /*cd50*/  LDC R16, c[0x0][0xc44] ;  /* 0x00031100ff107b82 */ /* 0x000e620000000800 */
[----:B------:R-:W-:-:S03]  /*cd60*/  UISETP.NE.U32.AND UP0, UPT, UR4, URZ, UPT ;  /* 0x0000003f0400728c */ /* 0x000fc6000bf05070 */
[----:B------:R-:W-:Y:S01]  /*cd70*/  ULDC UR4, c[0x0][0x424] ;  /* 0x0001090000047ab9 */ /* 0x000fe20000000800 */
[----:B------:R-:W-:-:S04]  /*cd80*/  UISETP.NE.AND.EX UP0, UPT, UR5, URZ, UPT, UP0 ;  /* 0x0000003f0500728c */ /* 0x000fc8000bf05300 */
[----:B------:R-:W-:Y:S01]  /*cd90*/  USEL UR4, UR4, 0x1, UP0 ;  /* 0x0000000104047887 */ /* 0x000fe20008000000 */
[----:B0-----:R-:W-:Y:S02]  /*cda0*/  ISETP.NE.AND P0, PT, R0, 0x1, PT ;  /* 0x000000010000780c */ /* 0x001fe40003f05270 */
[----:B-1----:R-:W-:-:S11]  /*cdb0*/  ISETP.NE.AND P1, PT, R16, 0x1, PT ;  /* 0x000000011000780c */ /* 0x002fd60003f25270 */
[----:B------:R-:W2:Y:S08]  /*cdc0*/  @P0 LDC R0, c[0x0][0xc3c] ;  /* 0x00030f00ff000b82 */ /* 0x000eb00000000800 */
[----:B------:R-:W0:Y:S01]  /*cdd0*/  @P0 LDC R3, c[0x0][0xc40] ;  /* 0x00031000ff030b82 */ /* 0x000e220000000800 */
[----:B--2---:R-:W-:-:S04]  /*cde0*/  @P0 IMAD.HI.U32 R0, R2, R0, RZ ;  /* 0x0000000002000227 */ /* 0x004fc800078e00ff */
[----:B------:R-:W-:Y:S01]  /*cdf0*/  IMAD.MOV.U32 R4, RZ, RZ, R2 ;  /* 0x000000ffff047224 */ /* 0x000fe200078e0002 */
[----:B0-----:R-:W-:Y:S02]  /*ce00*/  @P0 SHF.R.U32.HI R4, RZ, R3, R0 ;  /* 0x00000003ff040219 */ /* 0x001fe40000011600 */
[----:B------:R-:W0:Y:S03]  /*ce10*/  @P1 LDC.64 R2, c[0x0][0xc48] ;  /* 0x00031200ff021b82 */ /* 0x000e260000000a00 */
[----:B------:R-:W-:Y:S01]  /*ce20*/  IMAD.MOV.U32 R5, RZ, RZ, R4 ;  /* 0x000000ffff057224 */ /* 0x000fe200078e0004 */
[----:B------:R-:W-:Y:S04]  /*ce30*/  STL [R1+0x1c], R4 ;  /* 0x00001c0401007387 */ /* 0x000fe80000100800 */
[----:B------:R-:W1:Y:S01]  /*ce40*/  LDC R0, c[0x0][0x2f0] ;  /* 0x0000bc00ff007b82 */ /* 0x000e620000000800 */
[----:B0-----:R-:W-:-:S05]  /*ce50*/  @P1 IMAD.HI.U32 R2, R4, R2, RZ ;  /* 0x0000000204021227 */ /* 0x001fca00078e00ff */
[----:B------:R-:W-:Y:S01]  /*ce60*/  @P1 SHF.R.U32.HI R5, RZ, R3, R2 ;  /* 0x00000003ff051219 */ /* 0x000fe20000011602 */
[----:B-1----:R-:W-:Y:S01]  /*ce70*/  IMAD R0, R0, UR4, RZ ;  /* 0x0000000400007c24 */ /* 0x002fe2000f8e02ff */
[----:B------:R-:W-:-:S03]  /*ce80*/  UIADD3 UR4, UR36, 0x24400, URZ ;  /* 0x0002440024047890 */ /* 0x000fc6000fffe03f */
[----:B------:R-:W-:Y:S01]  /*ce90*/  STL [R1+0x14], R5 ;  /* 0x0000140501007387 */ /* 0x000fe20000100800 */
[----:B------:R-:W-:Y:S01]  /*cea0*/  IMAD.MOV R3, RZ, RZ, -R5 ;  /* 0x000000ffff037224 */ /* 0x000fe200078e0a05 */
[----:B------:R-:W-:Y:S02]  /*ceb0*/  ULOP3.LUT UP0, URZ, UR4, 0x3ff, URZ, 0xc0, !UPT ;  /* 0x000003ff043f7892 */ /* 0x000fe4000f80c03f */
[----:B------:R0:W-:Y:S01]  /*cec0*/  STL [R1+0x28], R0 ;  /* 0x0000280001007387 */ /* 0x0001e20000100800 */
[----:B------:R-:W-:-:S03]  /*ced0*/  IMAD R16, R16, R3, R4 ;  /* 0x0000000310107224 */ /* 0x000fc600078e0204 */
[----:B------:R-:W-:Y:S01]  /*cee0*/  PLOP3.LUT P0, PT, PT, PT, UP0, 0x80, 0x0 ;  /* 0x000000000000781c */ /* 0x000fe20003f0f008 */
[----:B0-----:R-:W-:-:S04]  /*cef0*/  VIADD R0, R0, 0x4f ;  /* 0x0000004f00007836 */ /* 0x001fc80000000000 */
[----:B------:R-:W-:-:S05]  /*cf00*/  IMAD.HI R0, R0, 0x66666667, RZ ;  /* 0x6666666700007827 */ /* 0x000fca00078e02ff */
[----:B------:R-:W-:-:S04]  /*cf10*/  SHF.R.U32.HI R2, RZ, 0x1f, R0 ;  /* 0x0000001fff027819 */ /* 0x000fc80000011600 */
[----:B------:R-:W-:-:S05]  /*cf20*/  LEA.HI.SX32 R0, R0, R2, 0x1b ;  /* 0x0000000200007211 */ /* 0x000fca00078fdaff */
[----:B------:R0:W-:Y:S01]  /*cf30*/  STL [R1+0x20], R0 ;  /* 0x0000200001007387 */ /* 0x0001e20000100800 */
[----:B------:R-:W-:Y:S05]  /*cf40*/  @!P0 BRA `(.L_x_229) ;  /* 0x0000000000408947 */ /* 0x000fea0003800000 */
[----:B------:R-:W-:Y:S01]  /*cf50*/  MOV R2, 0x0 ;  /* 0x0000000000027802 */ /* 0x000fe20000000f00 */
[----:B------:R-:W-:Y:S01]  /*cf60*/  ULDC.64 UR6, c[0x4][0x1b8] ;  /* 0x01006e0000067ab9 */ /* 0x000fe20000000a00 */
[----:B------:R-:W-:Y:S01]  /*cf70*/  ULDC.64 UR8, c[0x4][0x1c0] ;  /* 0x0100700000087ab9 */ /* 0x000fe20000000a00 */
[----:B------:R-:W-:Y:S01]  /*cf80*/  ULDC.64 UR4, c[0x4][0x118] ;  /* 0x0100460000047ab9 */ /* 0x000fe20000000a00 */
[----:B------:R-:W-:Y:S02]  /*cf90*/  IMAD.U32 R4, RZ, RZ, UR6 ;  /* 0x00000006ff047e24 */ /* 0x000fe4000f8e00ff */
[----:B------:R-:W1:Y:S01]  /*cfa0*/  LDC.64 R2, c[0x4][R2] ;  /* 0x0100000002027b82 */ /* 0x000e620000000a00 */
[----:B------:R-:W-:Y:S02]  /*cfb0*/  IMAD.U32 R5, RZ, RZ, UR7 ;  /* 0x00000007ff057e24 */ /* 0x000fe4000f8e00ff */
[----:B------:R-:W-:Y:S02]  /*cfc0*/  IMAD.U32 R6, RZ, RZ, UR8 ;  /* 0x00000008ff067e24 */ /* 0x000fe4000f8e00ff */
[----:B------:R-:W-:-:S02]  /*cfd0*/  IMAD.U32 R7, RZ, RZ, UR9 ;  /* 0x00000009ff077e24 */ /* 0x000fc4000f8e00ff */
[----:B------:R-:W-:Y:S02]  /*cfe0*/  IMAD.U32 R10, RZ, RZ, UR4 ;  /* 0x00000004ff0a7e24 */ /* 0x000fe4000f8e00ff */
[----:B------:R-:W-:Y:S02]  /*cff0*/  IMAD.U32 R11, RZ, RZ, UR5 ;  /* 0x00000005ff0b7e24 */ /* 0x000fe4000f8e00ff */
[----:B------:R-:W-:Y:S02]  /*d000*/  IMAD.MOV.U32 R8, RZ, RZ, 0x70 ;  /* 0x00000070ff087424 */ /* 0x000fe400078e00ff */
[----:B------:R-:W-:Y:S02]  /*d010*/  IMAD.MOV.U32 R12, RZ, RZ, 0x1 ;  /* 0x00000001ff0c7424 */ /* 0x000fe400078e00ff */
[----:B------:R-:W-:-:S07]  /*d020*/  IMAD.MOV.U32 R13, RZ, RZ, RZ ;  /* 0x000000ffff0d7224 */ /* 0x000fce00078e00ff */
[----:B------:R-:W-:-:S07]  /*d030*/  LEPC R20, `(.L_x_229) ;  /* 0x000000001014794e */ /* 0x000fce0000000000 */
[----:B01----:R-:W-:Y:S05]  /*d040*/  CALL.ABS.NOINC R2 ;  /* 0x0000000002007343 */ /* 0x003fea0003c00000 */
.L_x_229:
        /* <DEDUP_REMOVED lines=8> */
[----:B------:R1:W2:Y:S01]  /*d0d0*/  LDC.64 R2, c[0x4][R17] ;  /* 0x0100000011027b82 */ /* 0x0002a20000000a00 */
[----:B------:R-:W-:Y:S02]  /*d0e0*/  IMAD.U32 R4, RZ, RZ, UR6 ;  /* 0x00000006ff047e24 */ /* 0x000fe4000f8e00ff */
[----:B------:R-:W-:Y:S02]  /*d0f0*/  IMAD.U32 R5, RZ, RZ, UR7 ;  /* 0x00000007ff057e24 */ /* 0x000fe4000f8e00ff */
[----:B------:R-:W-:Y:S02]  /*d100*/  IMAD.U32 R6, RZ, RZ, UR8 ;  /* 0x00000008ff067e24 */ /* 0x000fe4000f8e00ff */
[----:B------:R-:W-:-:S02]  /*d110*/  IMAD.U32 R7, RZ, RZ, UR9 ;  /* 0x00000009ff077e24 */ /* 0x000fc4000f8e00ff */
[----:B------:R-:W-:Y:S02]  /*d120*/  IMAD.U32 R10, RZ, RZ, UR4 ;  /* 0x00000004ff0a7e24 */ /* 0x000fe4000f8e00ff */
[----:B------:R-:W-:Y:S02]  /*d130*/  IMAD.U32 R11, RZ, RZ, UR5 ;  /* 0x00000005ff0b7e24 */ /* 0x000fe4000f8e00ff */
[----:B------:R-:W-:Y:S02]  /*d140*/  IMAD.MOV.U32 R8, RZ, RZ, 0x70 ;  /* 0x00000070ff087424 */ /* 0x000fe400078e00ff */
[----:B------:R-:W-:Y:S02]  /*d150*/  IMAD.MOV.U32 R12, RZ, RZ, 0x1 ;  /* 0x00000001ff0c7424 */ /* 0x000fe400078e00ff */
[----:B-1----:R-:W-:-:S07]  /*d160*/  IMAD.MOV.U32 R13, RZ, RZ, RZ ;  /* 0x000000ffff0d7224 */ /* 0x002fce00078e00ff */
[----:B------:R-:W-:-:S07]  /*d170*/  LEPC R20, `(.L_x_231) ;  /* 0x000000001014794e */ /* 0x000fce0000000000 */
[----:B0-2---:R-:W-:Y:S05]  /*d180*/  CALL.ABS.NOINC R2 ;  /* 0x0000000002007343 */ /* 0x005fea0003c00000 */
.L_x_231:
[----:B------:R0:W1:Y:S01]  /*d190*/  LDC.64 R2, c[0x4][R17] ;  /* 0x0100000011027b82 */ /* 0x0000620000000a00 */
[----:B------:R-:W-:Y:S01]  /*d1a0*/  ULDC.64 UR6, c[0x4][0x1b8] ;  /* 0x01006e0000067ab9 */ /* 0x000fe20000000a00 */
[----:B------:R-:W-:Y:S01]  /*d1b0*/  ULDC.64 UR8, c[0x4][0x1c0] ;  /* 0x0100700000087ab9 */ /* 0x000fe20000000a00 */
[----:B------:R-:W-:Y:S01]  /*d1c0*/  ULDC.64 UR4, c[0x4][0x128] ;  /* 0x01004a0000047ab9 */ /* 0x000fe20000000a00 */
        /* <DEDUP_REMOVED lines=8> */
[----:B0-----:R-:W-:-:S07]  /*d250*/  IMAD.MOV.U32 R13, RZ, RZ, RZ ;  /* 0x000000ffff0d7224 */ /* 0x001fce00078e00ff */
[----:B------:R-:W-:-:S07]  /*d260*/  LEPC R20, `(.L_x_230) ;  /* 0x000000001014794e */ /* 0x000fce0000000000 */
[----:B-1----:R-:W-:Y:S05]  /*d270*/  CALL.ABS.NOINC R2 ;  /* 0x0000000002007343 */ /* 0x002fea0003c00000 */
.L_x_230:
[----:B------:R-:W2:Y:S01]  /*d280*/  LDL R2, [R1+0x20] ;  /* 0x0000200001027983 */ /* 0x000ea20000100800 */
[----:B------:R-:W-:-:S03]  /*d290*/  ULDC.64 UR4, c[0x0][0x9f8] ;  /* 0x00027e0000047ab9 */ /* 0x000fc60000000a00 */
[----:B0-----:R-:W3:Y:S01]  /*d2a0*/  LDL R0, [R1+0x14] ;  /* 0x0000140001007983 */ /* 0x001ee20000100800 */
[----:B------:R-:W-:Y:S01]  /*d2b0*/  ISETP.NE.U32.AND P0, PT, RZ, UR4, PT ;  /* 0x00000004ff007c0c */ /* 0x000fe2000bf05070 */
[----:B------:R-:W-:-:S03]  /*d2c0*/  ULDC.64 UR6, c[0x0][0x208] ;  /* 0x0000820000067ab9 */ /* 0x000fc60000000a00 */
[----:B------:R-:W-:Y:S01]  /*d2d0*/  ISETP.NE.AND.EX P0, PT, RZ, UR5, PT, P0 ;  /* 0x00000005ff007c0c */ /* 0x000fe2000bf05300 */
[----:B--2---:R-:W-:-:S12]  /*d2e0*/  IMAD.MOV.U32 R17, RZ, RZ, R2 ;  /* 0x000000ffff117224 */ /* 0x004fd800078e0002 */
[----:B------:R-:W3:Y:S02]  /*d2f0*/  @P0 LDC.64 R2, c[0x0][0x9f8] ;  /* 0x00027e00ff020b82 */ /* 0x000ee40000000a00 */
[----:B---3--:R-:W-:-:S05]  /*d300*/  @P0 IMAD.WIDE R2, R0, 0x4, R2 ;  /* 0x0000000400020825 */ /* 0x008fca00078e0202 */
[----:B------:R0:W2:Y:S01]  /*d310*/  @P0 LDG.E R0, desc[UR6][R2.64] ;  /* 0x0000000602000981 */ /* 0x0000a2000c1e1900 */
[----:B------:R-:W-:Y:S01]  /*d320*/  VIADD R9, R17, 0xffffffff ;  /* 0xffffffff11097836 */ /* 0x000fe20000000000 */
[----:B------:R-:W-:Y:S01]  /*d330*/  UMOV UR4, 0xffffffff ;  /* 0xffffffff00047882 */ /* 0x000fe20000000000 */
[----:B------:R-:W-:-:S03]  /*d340*/  LOP3.LUT R18, R18, 0xfffffffb, RZ, 0xc0, !PT ;  /* 0xfffffffb12127812 */ /* 0x000fc600078ec0ff */
[----:B------:R1:W-:Y:S01]  /*d350*/  STL [R1+0x18], R9 ;  /* 0x0000180901007387 */ /* 0x0003e20000100800 */
[----:B0-----:R-:W0:Y:S02]  /*d360*/  LDC.64 R2, c[0x0][0x418] ;  /* 0x00010600ff027b82 */ /* 0x001e240000000a00 */
[----:B0-----:R-:W-:-:S04]  /*d370*/  ISETP.NE.U32.AND P0, PT, R2, RZ, PT ;  /* 0x000000ff0200720c */ /* 0x001fc80003f05070 */
[----:B------:R-:W-:-:S13]  /*d380*/  ISETP.NE.AND.EX P1, PT, R3, RZ, PT, P0 ;  /* 0x000000ff0300720c */ /* 0x000fda0003f25300 */
[----:B------:R-:W-:Y:S02]  /*d390*/  @P1 LOP3.LUT R18, R18, 0x4, RZ, 0xfc, !PT ;  /* 0x0000000412121812 */ /* 0x000fe400078efcff */
[----:B--2---:R-:W-:Y:S01]  /*d3a0*/  SHF.R.S32.HI R8, RZ, 0x1f, R0 ;  /* 0x0000001fff087819 */ /* 0x004fe20000011400 */
[----:B------:R1:W-:Y:S01]  /*d3b0*/  STL [R1+0x8], R0 ;  /* 0x0000080001007387 */ /* 0x0003e20000100800 */
[----:B------:R-:W-:-:S03]  /*d3c0*/  SEL R17, R0, RZ, !P1 ;  /* 0x000000ff00117207 */ /* 0x000fc60004800000 */
[----:B------:R1:W-:Y:S01]  /*d3d0*/  STL [R1+0xc], R8 ;  /* 0x00000c0801007387 */ /* 0x0003e20000100800 */
[----:B------:R-:W-:Y:S05]  /*d3e0*/  BRA.DIV UR4, `(.L_x_232) ;  /* 0x0000004e04707947 */ /* 0x000fea000b800000 */
[----:B------:R-:W0:Y:S02]  /*d3f0*/  S2R R4, SR_TID.X ;  /* 0x0000000000047919 */ /* 0x000e240000002100 */
[----:B0-----:R-:W-:-:S04]  /*d400*/  SHF.R.U32.HI R4, RZ, 0x5, R4 ;  /* 0x00000005ff047819 */ /* 0x001fc80000011604 */
[----:B------:R-:W-:-:S05]  /*d410*/  LOP3.LUT R4, R4, 0x3, RZ, 0xc0, !PT ;  /* 0x0000000304047812 */ /* 0x000fca00078ec0ff */
[----:B------:R0:W2:Y:S02]  /*d420*/  SHFL.IDX PT, R14, R4, RZ, 0x1f ;  /* 0x00001fff040e7589 */ /* 0x0000a400000e0000 */
.L_x_339:
[----:B--2---:R-:W-:Y:S02]  /*d430*/  ISETP.NE.AND P0, PT, R14, RZ, PT ;  /* 0x000000ff0e00720c */ /* 0x004fe40003f05270 */
[----:B------:R-:W-:Y:S02]  /*d440*/  PLOP3.LUT P2, PT, PT, PT, PT, 0x8, 0x0 ;  /* 0x000000000000781c */ /* 0x000fe40003f4e170 */
[----:B------:R-:W-:-:S11]  /*d450*/  LOP3.LUT R18, R18, 0xfffffff7, RZ, 0xc0, !PT ;  /* 0xfffffff712127812 */ /* 0x000fd600078ec0ff */
[----:B------:R-:W-:Y:S01]  /*d460*/  @P2 LOP3.LUT R18, R18, 0x8, RZ, 0xfc, !PT ;  /* 0x0000000812122812 */ /* 0x000fe200078efcff */
[----:B------:R-:W-:Y:S06]  /*d470*/  @P0 BRA `(.L_x_233) ;  /* 0x0000000400600947 */ /* 0x000fec0003800000 */
[----:B------:R-:W-:-:S03]  /*d480*/  UMOV UR4, 0xffffffff ;  /* 0xffffffff00047882 */ /* 0x000fc60000000000 */
[----:B------:R-:W-:Y:S05]  /*d490*/  BRA.DIV UR4, `(.L_x_234) ;  /* 0x0000004e04787947 */ /* 0x000fea000b800000 */
[----:B------:R-:W-:-:S13]  /*d4a0*/  ELECT P6, URZ, PT ;  /* 0x00000000003f782f */ /* 0x000fda00038c0000 */
.L_x_342:
[----:B------:R-:W-:Y:S05]  /*d4b0*/  @!P6 BRA `(.L_x_233) ;  /* 0x000000040050e947 */ /* 0x000fea0003800000 */
[----:B------:R2:W-:Y:S01]  /*d4c0*/  STL [R1+0x4], R9 ;  /* 0x0000040901007387 */ /* 0x0005e20000100800 */
[----:B------:R-:W-:Y:S05]  /*d4d0*/  @!P1 BRA `(.L_x_235) ;  /* 0x00000000004c9947 */ /* 0x000fea0003800000 */
[----:B------:R-:W3:Y:S01]  /*d4e0*/  LDC R7, c[0x0][0x43c] ;  /* 0x00010f00ff077b82 */ /* 0x000ee20000000800 */
[----:B------:R-:W-:Y:S01]  /*d4f0*/  ULDC.64 UR4, c[0x0][0x428] ;  /* 0x00010a0000047ab9 */ /* 0x000fe20000000a00 */
[----:B------:R-:W-:Y:S01]  /*d500*/  ULDC.64 UR6, c[0x0][0x208] ;  /* 0x0000820000067ab9 */ /* 0x000fe20000000a00 */
[----:B---3--:R-:W-:-:S13]  /*d510*/  ISETP.NE.AND P0, PT, R7, 0x1, PT ;  /* 0x000000010700780c */ /* 0x008fda0003f05270 */
[----:B0-----:R-:W0:Y:S02]  /*d520*/  @P0 LDC.64 R4, c[0x0][0x440] ;  /* 0x00011000ff040b82 */ /* 0x001e240000000a00 */
[----:B0-----:R-:W-:-:S04]  /*d530*/  @P0 IMAD.HI.U32 R6, R9, R4, RZ ;  /* 0x0000000409060227 */ /* 0x001fc800078e00ff */
[----:B------:R-:W-:Y:S01]  /*d540*/  IMAD.MOV.U32 R4, RZ, RZ, R9 ;  /* 0x000000ffff047224 */ /* 0x000fe200078e0009 */
[----:B------:R-:W-:-:S05]  /*d550*/  @P0 SHF.R.U32.HI R4, RZ, R5, R6 ;  /* 0x00000005ff040219 */ /* 0x000fca0000011606 */
[----:B------:R-:W-:-:S04]  /*d560*/  IMAD.MOV R5, RZ, RZ, -R4 ;  /* 0x000000ffff057224 */ /* 0x000fc800078e0a04 */
[----:B------:R-:W-:Y:S01]  /*d570*/  IMAD R6, R7, R5, R9 ;  /* 0x0000000507067224 */ /* 0x000fe200078e0209 */
[----:B------:R-:W-:-:S04]  /*d580*/  SHF.R.S32.HI R5, RZ, 0x1f, R4 ;  /* 0x0000001fff057819 */ /* 0x000fc80000011404 */
[----:B------:R0:W-:Y:S01]  /*d590*/  STL [R1+0x4], R6 ;  /* 0x0000040601007387 */ /* 0x0001e20000100800 */
[----:B------:R-:W-:-:S03]  /*d5a0*/  IMAD.WIDE.U32 R4, R0, UR4, R4 ;  /* 0x0000000400047c25 */ /* 0x000fc6000f8e0004 */
[----:B------:R-:W-:Y:S01]  /*d5b0*/  LEA R2, P0, R4, R2, 0x2 ;  /* 0x0000000204027211 */ /* 0x000fe200078010ff */
[----:B0-----:R-:W-:-:S04]  /*d5c0*/  IMAD R6, R8, UR4, RZ ;  /* 0x0000000408067c24 */ /* 0x001fc8000f8e02ff */
[----:B-1----:R-:W-:-:S04]  /*d5d0*/  IMAD R0, R0, UR5, R6 ;  /* 0x0000000500007c24 */ /* 0x002fc8000f8e0206 */
[----:B------:R-:W-:-:S05]  /*d5e0*/  IMAD.IADD R0, R5, 0x1, R0 ;  /* 0x0000000105007824 */ /* 0x000fca00078e0200 */
[----:B------:R-:W-:-:S05]  /*d5f0*/  LEA.HI.X R3, R4, R3, R0, 0x2, P0 ;  /* 0x0000000304037211 */ /* 0x000fca00000f1400 */
[----:B------:R3:W5:Y:S02]  /*d600*/  LDG.E R0, desc[UR6][R2.64] ;  /* 0x0000000602007981 */ /* 0x000764000c1e1900 */
.L_x_235:
[----:B---3--:R-:W3:Y:S01]  /*d610*/  LDL R3, [R1] ;  /* 0x0000000001037983 */ /* 0x008ee20000100800 */
[----:B------:R-:W-:Y:S02]  /*d620*/  LEA R2, R19, UR36, 0x3 ;  /* 0x0000002413027c11 */ /* 0x000fe4000f8e18ff */
[----:B---3--:R-:W-:-:S04]  /*d630*/  SHF.L.U32 R3, R3, 0x1f, RZ ;  /* 0x0000001f03037819 */ /* 0x008fc800000006ff */
[----:B------:R-:W3:Y:S02]  /*d640*/  SYNCS.PHASECHK.TRANS64.TRYWAIT P0, [R2+URZ+0x38840], R3 ;  /* 0x03884003020075a7 */ /* 0x000ee4000800017f */
[----:B---3--:R-:W-:Y:S05]  /*d650*/  @!P0 BRA `(.L_x_236) ;  /* 0x0000004c00288947 */ /* 0x008fea0003800000 */
.L_x_343:
[----:B0-----:R-:W0:Y:S01]  /*d660*/  S2R R4, SR_TID.X ;  /* 0x0000000000047919 */ /* 0x001e220000002100 */
[----:B------:R-:W-:-:S04]  /*d670*/  UPRMT UR4, UR37, 0x9910, URZ ;  /* 0x0000991025047896 */ /* 0x000fc8000800003f */
[----:B------:R-:W-:Y:S01]  /*d680*/  UISETP.NE.AND UP0, UPT, UR4, 0x2, UPT ;  /* 0x000000020400788c */ /* 0x000fe2000bf05270 */
[----:B0-----:R-:W-:-:S04]  /*d690*/  LOP3.LUT R4, R4, 0x7f, RZ, 0xc0, !PT ;  /* 0x0000007f04047812 */ /* 0x001fc800078ec0ff */
[----:B------:R-:W-:-:S13]  /*d6a0*/  ISETP.NE.AND P0, PT, R4, RZ, PT ;  /* 0x000000ff0400720c */ /* 0x000fda0003f05270 */
[----:B---3--:R-:W-:-:S04]  /*d6b0*/  @!P0 IMAD.MOV.U32 R3, RZ, RZ, 0xa000 ;  /* 0x0000a000ff038424 */ /* 0x008fc800078e00ff */
[----:B------:R0:W-:Y:S01]  /*d6c0*/  @!P0 SYNCS.ARRIVE.TRANS64 RZ, [R2+URZ+0x38830], R3 ;  /* 0x0388300302ff89a7 */ /* 0x0001e2000800003f */
[----:B------:R-:W-:-:S13]  /*d6d0*/  PLOP3.LUT P0, PT, PT, PT, UP0, 0x80, 0x0 ;  /* 0x000000000000781c */ /* 0x000fda0003f0f008 */
[----:B0-----:R-:W-:Y:S05]  /*d6e0*/  @P0 BRA `(.L_x_237) ;  /* 0x0000000000040947 */ /* 0x001fea0003800000 */
[----:B------:R-:W-:Y:S01]  /*d6f0*/  BPT.TRAP 0x1 ;  /* 0x000000040000795c */ /* 0x000fe20000300000 */
.L_x_237:
[----:B------:R-:W-:-:S13]  /*d700*/  LOP3.LUT P0, RZ, R18, 0x2, RZ, 0xc0, !PT ;  /* 0x0000000212ff7812 */ /* 0x000fda000780c0ff */
[----:B------:R-:W-:Y:S05]  /*d710*/  @P0 BRA `(.L_x_238) ;  /* 0x0000000000040947 */ /* 0x000fea0003800000 */
[----:B------:R-:W-:Y:S01]  /*d720*/  BPT.TRAP 0x1 ;  /* 0x000000040000795c */ /* 0x000fe20000300000 */
.L_x_238:
[----:B------:R-:W3:Y:S01]  /*d730*/  LDL R4, [R1+0x4] ;  /* 0x0000040001047983 */ /* 0x000ee20000100800 */
[----:B------:R-:W-:Y:S01]  /*d740*/  R2UR UR9, R2 ;  /* 0x00000000020972ca */ /* 0x000fe200000e0000 */
[----:B------:R-:W-:Y:S01]  /*d750*/  UIADD3 UR4, UP0, UR38, 0x370, URZ ;  /* 0x0000037026047890 */ /* 0x000fe2000ff1e03f */
[----:B------:R-:W-:Y:S01]  /*d760*/  R2UR UR12, R16 ;  /* 0x00000000100c72ca */ /* 0x000fe200000e0000 */
[----:B------:R-:W0:Y:S01]  /*d770*/  S2R R5, SR_CgaCtaId ;  /* 0x0000000000057919 */ /* 0x000e220000008800 */
[----:B-----5:R-:W-:Y:S01]  /*d780*/  R2UR UR13, R0 ;  /* 0x00000000000d72ca */ /* 0x020fe200000e0000 */
[----:B------:R-:W-:Y:S01]  /*d790*/  UMOV UR10, URZ ;  /* 0x0000003f000a7c82 */ /* 0x000fe20008000000 */
[----:B------:R-:W-:Y:S01]  /*d7a0*/  UMOV UR19, 0x30000 ;  /* 0x0003000000137882 */ /* 0x000fe20000000000 */
[----:B------:R-:W4:Y:S01]  /*d7b0*/  S2R R3, SR_CgaCtaId ;  /* 0x0000000000037919 */ /* 0x000f220000008800 */
[----:B------:R-:W-:Y:S01]  /*d7c0*/  UMOV UR6, 0x0 ;  /* 0x0000000000067882 */ /* 0x000fe20000000000 */
[----:B------:R-:W-:Y:S01]  /*d7d0*/  UMOV UR7, 0x14f00000 ;  /* 0x14f0000000077882 */ /* 0x000fe20000000000 */
[----:B------:R-:W-:Y:S01]  /*d7e0*/  UMOV UR16, 0x40 ;  /* 0x0000004000107882 */ /* 0x000fe20000000000 */
[----:B------:R-:W-:Y:S01]  /*d7f0*/  PLOP3.LUT P0, PT, PT, PT, PT, 0x80, 0x0 ;  /* 0x000000000000781c */ /* 0x000fe20003f0f070 */
[----:B------:R-:W-:Y:S01]  /*d800*/  IMAD.MOV.U32 R17, RZ, RZ, R0 ;  /* 0x000000ffff117224 */ /* 0x000fe200078e0000 */
[----:B------:R-:W-:Y:S01]  /*d810*/  UIADD3 UR9, UR9, 0x38830, URZ ;  /* 0x0003883009097890 */ /* 0x000fe2000fffe03f */
[----:B------:R-:W-:-:S10]  /*d820*/  LOP3.LUT R18, R18, 0xfffffff7, RZ, 0xc0, !PT ;  /* 0xfffffff712127812 */ /* 0x000fd400078ec0ff */
[----:B------:R-:W-:Y:S02]  /*d830*/  @P0 LOP3.LUT R18, R18, 0x8, RZ, 0xfc, !PT ;  /* 0x0000000812120812 */ /* 0x000fe400078efcff */
[----:B0-----:R-:W-:Y:S02]  /*d840*/  LOP3.LUT R5, R5, 0x1, RZ, 0xc0, !PT ;  /* 0x0000000105057812 */ /* 0x001fe400078ec0ff */
[----:B----4-:R-:W-:-:S03]  /*d850*/  LOP3.LUT R3, R3, 0x1, RZ, 0xc0, !PT ;  /* 0x0000000103037812 */ /* 0x010fc600078ec0ff */
[----:B------:R-:W-:-:S04]  /*d860*/  IMAD R5, R5, 0xa00, RZ ;  /* 0x00000a0005057824 */ /* 0x000fc800078e02ff */
[----:B------:R-:W-:Y:S02]  /*d870*/  IMAD R2, R19, 0x5000, R5 ;  /* 0x0000500013027824 */ /* 0x000fe400078e0205 */
[----:B------:R-:W-:-:S03]  /*d880*/  IMAD R3, R3, 0x28, RZ ;  /* 0x0000002803037824 */ /* 0x000fc600078e02ff */
[----:B------:R-:W-:Y:S02]  /*d890*/  R2UR UR5, R2 ;  /* 0x00000000020572ca */ /* 0x000fe400000e0000 */
[----:B------:R-:W-:-:S11]  /*d8a0*/  R2UR UR8, R3 ;  /* 0x00000000030872ca */ /* 0x000fd600000e0000 */
[----:B------:R-:W-:Y:S02]  /*d8b0*/  ULEA UR14, UR5, UR36, 0x1 ;  /* 0x00000024050e7291 */ /* 0x000fe4000f8e083f */
[----:B------:R-:W-:Y:S02]  /*d8c0*/  UIADD3.X UR5, URZ, UR39, URZ, UP0, !UPT ;  /* 0x000000273f057290 */ /* 0x000fe400087fe43f */
[----:B------:R-:W-:Y:S02]  /*d8d0*/  UIADD3 UR15, UR14, 0x26c00, URZ ;  /* 0x00026c000e0f7890 */ /* 0x000fe4000fffe03f */
[----:B------:R-:W-:Y:S02]  /*d8e0*/  UIADD3 UR17, UR14, 0x29400, URZ ;  /* 0x000294000e117890 */ /* 0x000fe4000fffe03f */
[----:B------:R-:W-:Y:S01]  /*d8f0*/  UIADD3 UR18, UR14, 0x2bc00, URZ ;  /* 0x0002bc000e127890 */ /* 0x000fe2000fffe03f */
[----:B---3--:R-:W-:-:S13]  /*d900*/  R2UR UR11, R4 ;  /* 0x00000000040b72ca */ /* 0x008fda00000e0000 */
[----:B------:R-:W-:Y:S02]  /*d910*/  UIMAD UR11, UR11, 0x50, UR8 ;  /* 0x000000500b0b78a4 */ /* 0x000fe4000f8e0208 */
[----:B------:R-:W-:-:S03]  /*d920*/  UIADD3 UR8, UR14, 0x24400, URZ ;  /* 0x000244000e087890 */ /* 0x000fc6000fffe03f */
[----:B------:R-:W-:-:S06]  /*d930*/  UMOV UR14, 0x80 ;  /* 0x00000080000e7882 */ /* 0x000fcc0000000000 */
[----:B------:R0:W-:Y:S02]  /*d940*/  UTMALDG.4D.MULTICAST [UR8], [UR4], UR19, desc[UR6] ;  /* 0x00000608040073b4 */ /* 0x0001e40008019813 */
[----:B0-----:R-:W-:Y:S01]  /*d950*/  UMOV UR8, UR15 ;  /* 0x0000000f00087c82 */ /* 0x001fe20008000000 */
[----:B------:R-:W-:Y:S02]  /*d960*/  UMOV UR10, UR16 ;  /* 0x00000010000a7c82 */ /* 0x000fe40008000000 */
[----:B------:R0:W-:Y:S02]  /*d970*/  UTMALDG.4D.MULTICAST [UR8], [UR4], UR19, desc[UR6] ;  /* 0x00000608040073b4 */ /* 0x0001e40008019813 */
[----:B0-----:R-:W-:Y:S01]  /*d980*/  UMOV UR8, UR17 ;  /* 0x0000001100087c82 */ /* 0x001fe20008000000 */
[----:B------:R-:W-:Y:S01]  /*d990*/  UMOV UR10, UR14 ;  /* 0x0000000e000a7c82 */ /* 0x000fe20008000000 */
[----:B------:R-:W-:Y:S01]  /*d9a0*/  UMOV UR14, 0xc0 ;  /* 0x000000c0000e7882 */ /* 0x000fe20000000000 */
[----:B------:R0:W-:Y:S02]  /*d9b0*/  UTMALDG.4D.MULTICAST [UR8], [UR4], UR19, desc[UR6] ;  /* 0x00000608040073b4 */ /* 0x0001e40008019813 */
[----:B0-----:R-:W-:Y:S01]  /*d9c0*/  UMOV UR8, UR18 ;  /* 0x0000001200087c82 */ /* 0x001fe20008000000 */
[----:B------:R-:W-:-:S02]  /*d9d0*/  UMOV UR10, UR14 ;  /* 0x0000000e000a7c82 */ /* 0x000fc40008000000 */
[----:B------:R3:W-:Y:S02]  /*d9e0*/  UTMALDG.4D.MULTICAST [UR8], [UR4], UR19, desc[UR6] ;  /* 0x00000608040073b4 */ /* 0x0007e40008019813 */
[----:B---3--:R-:W-:Y:S01]  /*d9f0*/  NOP ;  /* 0x0000000000007918 */ /* 0x008fe20000000000 */
.L_x_233:
        /* <DEDUP_REMOVED lines=10> */
[----:B0-----:R-:W-:Y:S02]  /*daa0*/  IMAD.U32 R4, RZ, RZ, UR6 ;  /* 0x00000006ff047e24 */ /* 0x001fe4000f8e00ff */
[----:B------:R-:W0:Y:S01]  /*dab0*/  LDC.64 R2, c[0x4][R2] ;  /* 0x0100000002027b82 */ /* 0x000e220000000a00 */
[----:B------:R-:W-:Y:S02]  /*dac0*/  IMAD.U32 R5, RZ, RZ, UR7 ;  /* 0x00000007ff057e24 */ /* 0x000fe4000f8e00ff */
[----:B------:R-:W-:Y:S02]  /*dad0*/  IMAD.U32 R6, RZ, RZ, UR8 ;  /* 0x00000008ff067e24 */ /* 0x000fe4000f8e00ff */
[----:B------:R-:W-:-:S02]  /*dae0*/  IMAD.U32 R7, RZ, RZ, UR9 ;  /* 0x00000009ff077e24 */ /* 0x000fc4000f8e00ff */
[----:B------:R-:W-:Y:S02]  /*daf0*/  IMAD.U32 R10, RZ, RZ, UR4 ;  /* 0x00000004ff0a7e24 */ /* 0x000fe4000f8e00ff */
[----:B------:R-:W-:Y:S02]  /*db00*/  IMAD.U32 R11, RZ, RZ, UR5 ;  /* 0x00000005ff0b7e24 */ /* 0x000fe4000f8e00ff */
[----:B-1----:R-:W-:Y:S02]  /*db10*/  IMAD.MOV.U32 R8, RZ, RZ, 0x70 ;  /* 0x00000070ff087424 */ /* 0x002fe400078e00ff */
[----:B------:R-:W-:Y:S02]  /*db20*/  IMAD.MOV.U32 R12, RZ, RZ, 0x1 ;  /* 0x00000001ff0c7424 */ /* 0x000fe400078e00ff */
[----:B------:R-:W-:-:S07]  /*db30*/  IMAD.MOV.U32 R13, RZ, RZ, RZ ;  /* 0x000000ffff0d7224 */ /* 0x000fce00078e00ff */
[----:B------:R-:W-:-:S07]  /*db40*/  LEPC R20, `(.L_x_239) ;  /* 0x000000001014794e */ /* 0x000fce0000000000 */
[----:B0-2---:R-:W-:Y:S05]  /*db50*/  CALL.ABS.NOINC R2 ;  /* 0x0000000002007343 */ /* 0x005fea0003c00000 */
.L_x_239:
[----:B0-----:R-:W3:Y:S01]  /*db60*/  LDL.LU R4, [R1+0x14] ;  /* 0x0000140001047983 */ /* 0x001ee20000300800 */
[----:B-1----:R-:W-:Y:S01]  /*db70*/  SHF.R.S32.HI R0, RZ, 0x1f, R16 ;  /* 0x0000001fff007819 */ /* 0x002fe20000011410 */
[----:B------:R-:W-:Y:S01]  /*db80*/  ULDC.64 UR4, c[0x0][0x2d8] ;  /* 0x0000b60000047ab9 */ /* 0x000fe20000000a00 */
[----:B------:R-:W0:Y:S01]  /*db90*/  LDC R8, c[0x0][0x448] ;  /* 0x00011200ff087b82 */ /* 0x000e220000000800 */
[----:B------:R-:W4:Y:S04]  /*dba0*/  LDL.LU R7, [R1+0x1c] ;  /* 0x00001c0001077983 */ /* 0x000f280000300800 */
[----:B------:R-:W5:Y:S01]  /*dbb0*/  LDL R5, [R1+0x24] ;  /* 0x0000240001057983 */ /* 0x000f620000100800 */
[----:B------:R-:W-:Y:S02]  /*dbc0*/  IMAD R0, R0, UR4, RZ ;  /* 0x0000000400007c24 */ /* 0x000fe4000f8e02ff */
[C---:B------:R-:W-:Y:S01]  /*dbd0*/  IMAD.WIDE.U32 R2, R16.reuse, UR4, RZ ;  /* 0x0000000410027c25 */ /* 0x040fe2000f8e00ff */
[----:B------:R-:W1:Y:S03]  /*dbe0*/  S2R R10, SR_TID.X ;  /* 0x00000000000a7919 */ /* 0x000e660000002100 */
[----:B------:R-:W-:Y:S01]  /*dbf0*/  IMAD R0, R16, UR5, R0 ;  /* 0x0000000510007c24 */ /* 0x000fe2000f8e0200 */
[----:B------:R-:W-:-:S03]  /*dc00*/  ULDC.64 UR4, c[0x0][0x2e0] ;  /* 0x0000b80000047ab9 */ /* 0x000fc60000000a00 */
[----:B------:R-:W-:Y:S01]  /*dc10*/  IMAD.IADD R3, R3, 0x1, R0 ;  /* 0x0000000103037824 */ /* 0x000fe200078e0200 */
[----:B0-----:R-:W-:-:S13]  /*dc20*/  ISETP.NE.AND P0, PT, R8, 0x1, PT ;  /* 0x000000010800780c */ /* 0x001fda0003f05270 */
[----:B------:R-:W0:Y:S01]  /*dc30*/  @P0 LDC R6, c[0x0][0x44c] ;  /* 0x00011300ff060b82 */ /* 0x000e220000000800 */
[----:B-1----:R-:W-:-:S05]  /*dc40*/  IMAD.SHL.U32 R10, R10, 0x8, RZ ;  /* 0x000000080a0a7824 */ /* 0x002fca00078e00ff */
[----:B------:R-:W-:-:S04]  /*dc50*/  LOP3.LUT R10, R10, 0x38, RZ, 0xc0, !PT ;  /* 0x000000380a0a7812 */ /* 0x000fc800078ec0ff */
[C---:B------:R-:W-:Y:S02]  /*dc60*/  LOP3.LUT R12, R10.reuse, 0x40, RZ, 0xfc, !PT ;  /* 0x000000400a0c7812 */ /* 0x040fe400078efcff */
[C---:B------:R-:W-:Y:S02]  /*dc70*/  LOP3.LUT R11, R10.reuse, 0x80, RZ, 0xfc, !PT ;  /* 0x000000800a0b7812 */ /* 0x040fe400078efcff */
[----:B------:R-:W-:Y:S02]  /*dc80*/  LOP3.LUT R10, R10, 0xc0, RZ, 0xfc, !PT ;  /* 0x000000c00a0a7812 */ /* 0x000fe400078efcff */
[----:B---3--:R-:W-:Y:S01]  /*dc90*/  SHF.R.S32.HI R0, RZ, 0x1f, R4 ;  /* 0x0000001fff007819 */ /* 0x008fe20000011404 */
[----:B------:R-:W-:-:S04]  /*dca0*/  IMAD.WIDE.U32 R2, R4, UR4, R2 ;  /* 0x0000000404027c25 */ /* 0x000fc8000f8e0002 */
[----:B------:R-:W-:Y:S01]  /*dcb0*/  IMAD R0, R0, UR4, RZ ;  /* 0x0000000400007c24 */ /* 0x000fe2000f8e02ff */
[----:B------:R-:W-:-:S03]  /*dcc0*/  ULDC UR4, c[0x0][0xc38] ;  /* 0x00030e0000047ab9 */ /* 0x000fc60000000800 */
[----:B------:R-:W-:Y:S02]  /*dcd0*/  IMAD R0, R4, UR5, R0 ;  /* 0x0000000504007c24 */ /* 0x000fe4000f8e0200 */
[----:B------:R-:W1:Y:S02]  /*dce0*/  S2R R4, SR_TID.X ;  /* 0x0000000000047919 */ /* 0x000e640000002100 */
[----:B------:R-:W-:Y:S02]  /*dcf0*/  IMAD.IADD R3, R3, 0x1, R0 ;  /* 0x0000000103037824 */ /* 0x000fe400078e0200 */
[----:B----4-:R-:W-:Y:S02]  /*dd00*/  IMAD.MOV R0, RZ, RZ, -R7 ;  /* 0x000000ffff007224 */ /* 0x010fe400078e0a07 */
[----:B------:R-:W3:Y:S02]  /*dd10*/  @P0 LDC R7, c[0x0][0x450] ;  /* 0x00011400ff070b82 */ /* 0x000ee40000000800 */
[----:B-----5:R-:W-:Y:S01]  /*dd20*/  IMAD R0, R0, UR4, R5 ;  /* 0x0000000400007c24 */ /* 0x020fe2000f8e0205 */
[----:B------:R-:W-:-:S03]  /*dd30*/  ULDC.64 UR4, c[0x0][0x2d0] ;  /* 0x0000b40000047ab9 */ /* 0x000fc60000000a00 */
[----:B------:R-:W-:Y:S01]  /*dd40*/  IMAD.SHL.U32 R5, R0, 0x80, RZ ;  /* 0x0000008000057824 */ /* 0x000fe200078e00ff */
[----:B-1----:R-:W-:-:S04]  /*dd50*/  LOP3.LUT R4, R4, 0x7f, RZ, 0xc0, !PT ;  /* 0x0000007f04047812 */ /* 0x002fc800078ec0ff */
[----:B--2---:R-:W-:Y:S02]  /*dd60*/  SHF.R.U32.HI R9, RZ, 0x3, R4 ;  /* 0x00000003ff097819 */ /* 0x004fe40000011604 */
[----:B------:R-:W1:Y:S02]  /*dd70*/  S2R R4, SR_TID.X ;  /* 0x0000000000047919 */ /* 0x000e640000002100 */
[----:B-1----:R-:W-:-:S05]  /*dd80*/  IMAD.SHL.U32 R4, R4, 0x10, RZ ;  /* 0x0000001004047824 */ /* 0x002fca00078e00ff */
[----:B------:R-:W-:Y:S02]  /*dd90*/  LOP3.LUT R4, R9, 0x70, R4, 0xf8, !PT ;  /* 0x0000007009047812 */ /* 0x000fe400078ef804 */
[----:B------:R-:W1:Y:S02]  /*dda0*/  S2R R9, SR_TID.X ;  /* 0x0000000000097919 */ /* 0x000e640000002100 */
[----:B------:R-:W-:-:S05]  /*ddb0*/  LOP3.LUT R0, R4, R5, RZ, 0xfc, !PT ;  /* 0x0000000504007212 */ /* 0x000fca00078efcff */
[----:B0-----:R-:W-:-:S04]  /*ddc0*/  @P0 IMAD.HI.U32 R6, R0, R6, RZ ;  /* 0x0000000600060227 */ /* 0x001fc800078e00ff */
[----:B------:R-:W-:Y:S01]  /*ddd0*/  IMAD.MOV.U32 R4, RZ, RZ, R0 ;  /* 0x000000ffff047224 */ /* 0x000fe200078e0000 */
[----:B---3--:R-:W-:-:S05]  /*dde0*/  @P0 SHF.R.U32.HI R4, RZ, R7, R6 ;  /* 0x00000007ff040219 */ /* 0x008fca0000011606 */
[----:B------:R-:W-:Y:S02]  /*ddf0*/  IMAD.MOV R6, RZ, RZ, -R4 ;  /* 0x000000ffff067224 */ /* 0x000fe400078e0a04 */
[----:B------:R-:W-:-:S04]  /*de00*/  IMAD.WIDE.U32 R2, R4, UR4, R2 ;  /* 0x0000000404027c25 */ /* 0x000fc8000f8e0002 */
[----:B------:R-:W-:Y:S01]  /*de10*/  IMAD R0, R8, R6, R0 ;  /* 0x0000000608007224 */ /* 0x000fe200078e0200 */
[----:B------:R-:W-:-:S05]  /*de20*/  SHF.R.S32.HI R6, RZ, 0x1f, R4 ;  /* 0x0000001fff067819 */ /* 0x000fca0000011404 */
[----:B------:R-:W-:Y:S02]  /*de30*/  IMAD R6, R6, UR4, RZ ;  /* 0x0000000406067c24 */ /* 0x000fe4000f8e02ff */
[----:B-1----:R-:W-:Y:S02]  /*de40*/  IMAD.SHL.U32 R9, R9, 0x8, RZ ;  /* 0x0000000809097824 */ /* 0x002fe400078e00ff */
[----:B------:R-:W-:Y:S01]  /*de50*/  IMAD R6, R4, UR5, R6 ;  /* 0x0000000504067c24 */ /* 0x000fe2000f8e0206 */
[----:B------:R-:W-:Y:S01]  /*de60*/  SHF.R.S32.HI R4, RZ, 0x1f, R0 ;  /* 0x0000001fff047819 */ /* 0x000fe20000011400 */
[----:B------:R-:W-:Y:S01]  /*de70*/  ULDC.64 UR4, c[0x0][0x2c8] ;  /* 0x0000b20000047ab9 */ /* 0x000fe20000000a00 */
[----:B------:R-:W-:Y:S01]  /*de80*/  LOP3.LUT R9, R9, 0x38, RZ, 0xc0, !PT ;  /* 0x0000003809097812 */ /* 0x000fe200078ec0ff */
[----:B------:R-:W-:Y:S02]  /*de90*/  IMAD.IADD R3, R3, 0x1, R6 ;  /* 0x0000000103037824 */ /* 0x000fe400078e0206 */
[----:B------:R-:W-:-:S02]  /*dea0*/  IMAD R4, R4, UR4, RZ ;  /* 0x0000000404047c24 */ /* 0x000fc4000f8e02ff */
[----:B------:R-:W-:-:S04]  /*deb0*/  IMAD.WIDE.U32 R2, R0, UR4, R2 ;  /* 0x0000000400027c25 */ /* 0x000fc8000f8e0002 */
[----:B------:R-:W-:Y:S01]  /*dec0*/  IMAD R4, R0, UR5, R4 ;  /* 0x0000000500047c24 */ /* 0x000fe2000f8e0204 */
[----:B------:R-:W-:-:S03]  /*ded0*/  ULDC.64 UR4, c[0x0][0x280] ;  /* 0x0000a00000047ab9 */ /* 0x000fc60000000a00 */
[----:B------:R-:W-:Y:S01]  /*dee0*/  IMAD.IADD R3, R3, 0x1, R4 ;  /* 0x0000000103037824 */ /* 0x000fe200078e0204 */
[C---:B------:R-:W-:Y:S01]  /*def0*/  LEA R4, P0, R2.reuse, UR4, 0x1 ;  /* 0x0000000402047c11 */ /* 0x040fe2000f8008ff */
[----:B------:R-:W-:Y:S02]  /*df00*/  ULDC UR4, c[0x0][0x2b8] ;  /* 0x0000ae0000047ab9 */ /* 0x000fe40000000800 */
[----:B------:R-:W-:Y:S02]  /*df10*/  ISETP.GE.AND P4, PT, R9, UR4, PT ;  /* 0x0000000409007c0c */ /* 0x000fe4000bf86270 */
[----:B------:R-:W-:Y:S01]  /*df20*/  LEA.HI.X R3, R2, UR5, R3, 0x1, P0 ;  /* 0x0000000502037c11 */ /* 0x000fe200080f0c03 */
[----:B------:R-:W-:Y:S01]  /*df30*/  UMOV UR5, 0xffffffff ;  /* 0xffffffff00057882 */ /* 0x000fe20000000000 */
[----:B------:R-:W-:Y:S02]  /*df40*/  ISETP.GE.AND P3, PT, R12, UR4, PT ;  /* 0x000000040c007c0c */ /* 0x000fe4000bf66270 */
[----:B------:R-:W-:-:S02]  /*df50*/  ISETP.GE.AND P0, PT, R11, UR4, PT ;  /* 0x000000040b007c0c */ /* 0x000fc4000bf06270 */
[----:B------:R-:W-:Y:S01]  /*df60*/  ISETP.GE.AND P1, PT, R10, UR4, PT ;  /* 0x000000040a007c0c */ /* 0x000fe2000bf26270 */
[----:B------:R-:W-:-:S12]  /*df70*/  BRA.DIV UR5, `(.L_x_240) ;  /* 0x0000004205f47947 */ /* 0x000fd8000b800000 */
[----:B------:R-:W2:Y:S01]  /*df80*/  LDL R10, [R1+0x10] ;  /* 0x00001000010a7983 */ /* 0x000ea20000100800 */
[----:B------:R-:W-:Y:S01]  /*df90*/  ULDC UR4, c[0x0][0x288] ;  /* 0x0000a20000047ab9 */ /* 0x000fe20000000800 */
[----:B------:R-:W0:Y:S02]  /*dfa0*/  S2R R6, SR_TID.X ;  /* 0x0000000000067919 */ /* 0x000e240000002100 */
[----:B------:R-:W1:Y:S01]  /*dfb0*/  SHFL.IDX PT, R7, R4, RZ, 0x181f ;  /* 0x00181fff04077589 */ /* 0x000e6200000e0000 */
[----:B------:R-:W-:Y:S01]  /*dfc0*/  IMAD R2, R8, UR4, RZ ;  /* 0x0000000408027c24 */ /* 0x000fe2000f8e02ff */
[----:B0-----:R-:W-:-:S04]  /*dfd0*/  LOP3.LUT R6, R6, 0x7f, RZ, 0xc0, !PT ;  /* 0x0000007f06067812 */ /* 0x001fc800078ec0ff */
[----:B------:R-:W-:Y:S02]  /*dfe0*/  SHF.R.U32.HI R11, RZ, 0x3, R6 ;  /* 0x00000003ff0b7819 */ /* 0x000fe40000011606 */
[----:B------:R-:W0:Y:S03]  /*dff0*/  SHFL.IDX PT, R6, R3, RZ, 0x181f ;  /* 0x00181fff03067589 */ /* 0x000e2600000e0000 */
[----:B------:R-:W-:-:S05]  /*e000*/  IMAD.IADD R0, R11, 0x1, R5 ;  /* 0x000000010b007824 */ /* 0x000fca00078e0205 */
[----:B------:R-:W-:-:S13]  /*e010*/  ISETP.GE.AND P2, PT, R0, R2, PT ;  /* 0x000000020000720c */ /* 0x000fda0003f46270 */
[----:B-1----:R-:W-:-:S05]  /*e020*/  @!P2 LEA R7, P5, R9, R7, 0x1 ;  /* 0x000000070907a211 */ /* 0x002fca00078a08ff */
[----:B0-----:R-:W-:-:S05]  /*e030*/  @!P2 IMAD.X R6, RZ, RZ, R6, P5 ;  /* 0x000000ffff06a224 */ /* 0x001fca00028e0606 */
[----:B------:R-:W-:-:S04]  /*e040*/  @!P2 LOP3.LUT R7, R7, R6, RZ, 0x3c, !PT ;  /* 0x000000060707a212 */ /* 0x000fc800078e3cff */
[----:B------:R-:W-:Y:S01]  /*e050*/  @!P2 LOP3.LUT R6, R7, R6, RZ, 0x3c, !PT ;  /* 0x000000060706a212 */ /* 0x000fe200078e3cff */
[----:B------:R-:W-:-:S03]  /*e060*/  ULDC.64 UR6, c[0x0][0x208] ;  /* 0x0000820000067ab9 */ /* 0x000fc60000000a00 */
[----:B------:R-:W-:Y:S01]  /*e070*/  @!P2 LOP3.LUT R7, R7, R6, RZ, 0x3c, !PT ;  /* 0x000000060707a212 */ /* 0x000fe200078e3cff */
[----:B------:R-:W-:-:S04]  /*e080*/  VIADD R5, R0, 0x10 ;  /* 0x0000001000057836 */ /* 0x000fc80000000000 */
[----:B------:R-:W-:Y:S01]  /*e090*/  @!PT LDS RZ, [RZ] ;  /* 0x00000000fffff984 */ /* 0x000fe20000000800 */
[----:B--2---:R-:W-:Y:S04]  /*e0a0*/  @!P2 LDGSTS.E.BYPASS.LTC128B.128 [R10+0x14400], desc[UR6][R6.64], !P4 ;  /* 0x14400000060aafae */ /* 0x004fe8000e101d46 */
[----:B------:R-:W-:Y:S04]  /*e0b0*/  @!P2 LDGSTS.E.BYPASS.LTC128B.128 [R10+0x18400], desc[UR6][R6.64+0x80], !P3 ;  /* 0x18400080060aafae */ /* 0x000fe8000d901d46 */
[----:B------:R-:W-:Y:S04]  /*e0c0*/  @!P2 LDGSTS.E.BYPASS.LTC128B.128 [R10+0x1c400], desc[UR6][R6.64+0x100], !P0 ;  /* 0x1c400100060aafae */ /* 0x000fe8000c101d46 */
[----:B------:R0:W-:Y:S01]  /*e0d0*/  @!P2 LDGSTS.E.BYPASS.LTC128B.128 [R10+0x20400], desc[UR6][R6.64+0x180], !P1 ;  /* 0x20400180060aafae */ /* 0x0001e2000c901d46 */
[----:B------:R-:W-:-:S03]  /*e0e0*/  ISETP.GE.AND P2, PT, R5, R2, PT ;  /* 0x000000020500720c */ /* 0x000fc60003f46270 */
[----:B0-----:R-:W0:Y:S04]  /*e0f0*/  SHFL.IDX PT, R7, R4, 0x1, 0x181f ;  /* 0x00381f0004077f89 */ /* 0x001e2800000e0000 */
[----:B------:R-:W1:Y:S06]  /*e100*/  SHFL.IDX PT, R6, R3, 0x1, 0x181f ;  /* 0x00381f0003067f89 */ /* 0x000e6c00000e0000 */
[----:B0-----:R-:W-:-:S05]  /*e110*/  @!P2 LEA R7, P5, R9, R7, 0x1 ;  /* 0x000000070907a211 */ /* 0x001fca00078a08ff */
[----:B-1----:R-:W-:-:S05]  /*e120*/  @!P2 IMAD.X R6, RZ, RZ, R6, P5 ;  /* 0x000000ffff06a224 */ /* 0x002fca00028e0606 */
[----:B------:R-:W-:-:S04]  /*e130*/  @!P2 LOP3.LUT R7, R7, R6, RZ, 0x3c, !PT ;  /* 0x000000060707a212 */ /* 0x000fc800078e3cff */
[----:B------:R-:W-:-:S04]  /*e140*/  @!P2 LOP3.LUT R6, R7, R6, RZ, 0x3c, !PT ;  /* 0x000000060706a212 */ /* 0x000fc800078e3cff */
[----:B------:R-:W-:-:S05]  /*e150*/  @!P2 LOP3.LUT R7, R7, R6, RZ, 0x3c, !PT ;  /* 0x000000060707a212 */ /* 0x000fca00078e3cff */
[----:B------:R-:W-:Y:S04]  /*e160*/  @!P2 LDGSTS.E.BYPASS.LTC128B.128 [R10+0x14c00], desc[UR6][R6.64], !P4 ;  /* 0x14c00000060aafae */ /* 0x000fe8000e101d46 */
[----:B------:R-:W-:Y:S04]  /*e170*/  @!P2 LDGSTS.E.BYPASS.LTC128B.128 [R10+0x18c00], desc[UR6][R6.64+0x80], !P3 ;  /* 0x18c00080060aafae */ /* 0x000fe8000d901d46 */
[----:B------:R-:W-:Y:S04]  /*e180*/  @!P2 LDGSTS.E.BYPASS.LTC128B.128 [R10+0x1cc00], desc[UR6][R6.64+0x100], !P0 ;  /* 0x1cc00100060aafae */ /* 0x000fe8000c101d46 */
[----:B------:R0:W-:Y:S01]  /*e190*/  @!P2 LDGSTS.E.BYPASS.LTC128B.128 [R10+0x20c00], desc[UR6][R6.64+0x180], !P1 ;  /* 0x20c00180060aafae */ /* 0x0001e2000c901d46 */
[----:B------:R-:W-:-:S03]  /*e1a0*/  VIADD R5, R0, 0x20 ;  /* 0x0000002000057836 */ /* 0x000fc60000000000 */
[----:B0-----:R-:W0:Y:S04]  /*e1b0*/  SHFL.IDX PT, R7, R4, 0x2, 0x181f ;  /* 0x00581f0004077f89 */ /* 0x001e2800000e0000 */
[----:B------:R-:W1:Y:S01]  /*e1c0*/  SHFL.IDX PT, R6, R3, 0x2, 0x181f ;  /* 0x00581f0003067f89 */ /* 0x000e6200000e0000 */
[----:B------:R-:W-:-:S13]  /*e1d0*/  ISETP.GE.AND P2, PT, R5, R2, PT ;  /* 0x000000020500720c */ /* 0x000fda0003f46270 */
        /* <DEDUP_REMOVED lines=56> */
[----:B------:R-:W-:Y:S01]  /*e560*/  @!P2 LOP3.LUT R7, R7, R6, RZ, 0x3c, !PT ;  /* 0x000000060707a212 */ /* 0x000fe200078e3cff */
[----:B------:R0:W1:Y:S04]  /*e570*/  SHFL.IDX PT, R5, R3, 0x7, 0x181f ;  /* 0x00f81f0003057f89 */ /* 0x00006800000e0000 */
[----:B------:R0:W-:Y:S04]  /*e580*/  @!P2 LDGSTS.E.BYPASS.LTC128B.128 [R10+0x17400], desc[UR6][R6.64], !P4 ;  /* 0x17400000060aafae */ /* 0x0001e8000e101d46 */
[----:B------:R0:W-:Y:S04]  /*e590*/  @!P2 LDGSTS.E.BYPASS.LTC128B.128 [R10+0x1b400], desc[UR6][R6.64+0x80], !P3 ;  /* 0x1b400080060aafae */ /* 0x0001e8000d901d46 */
[----:B------:R0:W-:Y:S04]  /*e5a0*/  @!P2 LDGSTS.E.BYPASS.LTC128B.128 [R10+0x1f400], desc[UR6][R6.64+0x100], !P0 ;  /* 0x1f400100060aafae */ /* 0x0001e8000c101d46 */
[----:B------:R0:W-:Y:S04]  /*e5b0*/  @!P2 LDGSTS.E.BYPASS.LTC128B.128 [R10+0x23400], desc[UR6][R6.64+0x180], !P1 ;  /* 0x23400180060aafae */ /* 0x0001e8000c901d46 */
[----:B------:R0:W2:Y:S02]  /*e5c0*/  SHFL.IDX PT, R3, R4, 0x7, 0x181f ;  /* 0x00f81f0004037f89 */ /* 0x0000a400000e0000 */
.L_x_360:
[----:B------:R-:W-:Y:S01]  /*e5d0*/  VIADD R0, R0, 0x70 ;  /* 0x0000007000007836 */ /* 0x000fe20000000000 */
[----:B------:R-:W-:Y:S04]  /*e5e0*/  BSSY B0, `(.L_x_241) ;  /* 0x000000e000007945 */ /* 0x000fe80003800000 */
[----:B------:R-:W-:-:S13]  /*e5f0*/  ISETP.GE.AND P2, PT, R0, R2, PT ;  /* 0x000000020000720c */ /* 0x000fda0003f46270 */
[----:B------:R-:W-:Y:S05]  /*e600*/  @P2 BRA `(.L_x_242) ;  /* 0x00000000002c2947 */ /* 0x000fea0003800000 */
[----:B0-----:R-:W3:Y:S01]  /*e610*/  LDL R4, [R1+0x10] ;  /* 0x0000100001047983 */ /* 0x001ee20000100800 */
[----:B--2---:R-:W-:Y:S01]  /*e620*/  LEA R2, P2, R9, R3, 0x1 ;  /* 0x0000000309027211 */ /* 0x004fe200078408ff */
[----:B------:R-:W-:-:S04]  /*e630*/  ULDC.64 UR4, c[0x0][0x208] ;  /* 0x0000820000047ab9 */ /* 0x000fc80000000a00 */
[----:B-1----:R-:W-:-:S05]  /*e640*/  IMAD.X R3, RZ, RZ, R5, P2 ;  /* 0x000000ffff037224 */ /* 0x002fca00010e0605 */
[----:B------:R-:W-:Y:S01]  /*e650*/  @!PT LDS RZ, [RZ] ;  /* 0x00000000fffff984 */ /* 0x000fe20000000800 */
[----:B------:R-:W-:Y:S01]  /*e660*/  @!PT LDS RZ, [RZ] ;  /* 0x00000000fffff984 */ /* 0x000fe20000000800 */
[----:B------:R-:W-:Y:S01]  /*e670*/  @!PT LDS RZ, [RZ] ;  /* 0x00000000fffff984 */ /* 0x000fe20000000800 */
[----:B---3--:R3:W-:Y:S04]  /*e680*/  LDGSTS.E.BYPASS.LTC128B.128 [R4+0x17c00], desc[UR4][R2.64], !P4 ;  /* 0x17c0000002047fae */ /* 0x0087e8000e101d44 */
[----:B------:R3:W-:Y:S04]  /*e690*/  LDGSTS.E.BYPASS.LTC128B.128 [R4+0x1bc00], desc[UR4][R2.64+0x80], !P3 ;  /* 0x1bc0008002047fae */ /* 0x0007e8000d901d44 */
[----:B------:R3:W-:Y:S04]  /*e6a0*/  LDGSTS.E.BYPASS.LTC128B.128 [R4+0x1fc00], desc[UR4][R2.64+0x100], !P0 ;  /* 0x1fc0010002047fae */ /* 0x0007e8000c101d44 */
[----:B------:R3:W-:Y:S02]  /*e6b0*/  LDGSTS.E.BYPASS.LTC128B.128 [R4+0x23c00], desc[UR4][R2.64+0x180], !P1 ;  /* 0x23c0018002047fae */ /* 0x0007e4000c901d44 */
.L_x_242:
[----:B------:R-:W-:Y:S05]  /*e6c0*/  BSYNC B0 ;  /* 0x0000000000007941 */ /* 0x000fea0003800000 */
.L_x_241:
        /* <DEDUP_REMOVED lines=10> */
[----:B------:R-:W4:Y:S01]  /*e770*/  SYNCS.PHASECHK.TRANS64.TRYWAIT P0, [UR36+0x38820], R0 ;  /* 0x03882000ff0075a7 */ /* 0x000f220008000164 */
[----:B---3--:R-:W-:Y:S02]  /*e780*/  ISETP.GE.AND P1, PT, R2, 0x51, PT ;  /* 0x000000510200780c */ /* 0x008fe40003f26270 */
[----:B----4-:R-:W-:Y:S11]  /*e790*/  @!P0 BRA `(.L_x_244) ;  /* 0x0000004800148947 */ /* 0x010ff60003800000 */
.L_x_361:
[----:B------:R-:W-:Y:S05]  /*e7a0*/  BSYNC B0 ;  /* 0x0000000000007941 */ /* 0x000fea0003800000 */
.L_x_243:
[----:B------:R-:W-:Y:S05]  /*e7b0*/  @!P1 BRA `(.L_x_245) ;  /* 0x0000002c00449947 */ /* 0x000fea0003800000 */
[----:B---3--:R-:W3:Y:S01]  /*e7c0*/  LDL R2, [R1+0x20] ;  /* 0x0000200001027983 */ /* 0x008ee20000100800 */
[----:B------:R-:W-:Y:S02]  /*e7d0*/  IMAD.MOV.U32 R0, RZ, RZ, 0x1 ;  /* 0x00000001ff007424 */ /* 0x000fe400078e00ff */
[----:B---3--:R-:W-:-:S05]  /*e7e0*/  IMAD.MOV R9, RZ, RZ, -R2 ;  /* 0x000000ffff097224 */ /* 0x008fca00078e0a02 */
[----:B------:R-:W-:-:S05]  /*e7f0*/  VIADDMNMX R9, R9, R0, 0xffffffff, !PT ;  /* 0xffffffff09097446 */ /* 0x000fca0007800100 */
[----:B------:R-:W-:-:S05]  /*e800*/  IMAD.IADD R0, R2, 0x1, R9 ;  /* 0x0000000102007824 */ /* 0x000fca00078e0209 */
[----:B------:R-:W-:-:S04]  /*e810*/  LOP3.LUT R0, R0, 0x1, RZ, 0xc0, !PT ;  /* 0x0000000100007812 */ /* 0x000fc800078ec0ff */
[----:B------:R-:W-:Y:S01]  /*e820*/  ISETP.NE.U32.AND P0, PT, R0, 0x1, PT ;  /* 0x000000010000780c */ /* 0x000fe20003f05070 */
[----:B------:R-:W-:-:S12]  /*e830*/  VIADD R0, R2, 0xfffffffe ;  /* 0xfffffffe02007836 */ /* 0x000fd80000000000 */
[----:B------:R-:W-:Y:S05]  /*e840*/  @P0 BRA `(.L_x_246) ;  /* 0x0000000c00b40947 */ /* 0x000fea0003800000 */
[----:B------:R-:W3:Y:S01]  /*e850*/  LDL R2, [R1] ;  /* 0x0000000001027983 */ /* 0x000ee20000100800 */
[----:B------:R-:W-:Y:S01]  /*e860*/  LOP3.LUT P2, RZ, R18, 0x8, RZ, 0xc0, !PT ;  /* 0x0000000812ff7812 */ /* 0x000fe2000784c0ff */
[----:B0-----:R-:W-:Y:S01]  /*e870*/  VIADD R4, R19, 0x1 ;  /* 0x0000000113047836 */ /* 0x001fe20000000000 */
[----:B------:R-:W-:Y:S04]  /*e880*/  BSSY B0, `(.L_x_247) ;  /* 0x00000e5000007945 */ /* 0x000fe80003800000 */
[----:B------:R-:W-:-:S04]  /*e890*/  ISETP.NE.AND P0, PT, R4, 0x2, PT ;  /* 0x000000020400780c */ /* 0x000fc80003f05270 */
[----:B------:R-:W-:Y:S02]  /*e8a0*/  SEL R8, RZ, 0x1, P0 ;  /* 0x00000001ff087807 */ /* 0x000fe40000000000 */
[----:B------:R-:W-:Y:S02]  /*e8b0*/  SEL R4, R4, RZ, P0 ;  /* 0x000000ff04047207 */ /* 0x000fe40000000000 */
[----:B---3--:R-:W-:Y:S01]  /*e8c0*/  LOP3.LUT R8, R2, R8, RZ, 0x3c, !PT ;  /* 0x0000000802087212 */ /* 0x008fe200078e3cff */
[----:B------:R-:W-:Y:S06]  /*e8d0*/  @!P2 BRA `(.L_x_248) ;  /* 0x0000000c007ca947 */ /* 0x000fec0003800000 */
[----:B------:R-:W-:Y:S01]  /*e8e0*/  LOP3.LUT P2, RZ, R18, 0x4, RZ, 0xc0, !PT ;  /* 0x0000000412ff7812 */ /* 0x000fe2000784c0ff */
[----:B------:R-:W-:-:S12]  /*e8f0*/  IMAD.MOV.U32 R6, RZ, RZ, R17 ;  /* 0x000000ffff067224 */ /* 0x000fd800078e0011 */
[----:B------:R-:W-:Y:S05]  /*e900*/  @!P2 BRA `(.L_x_249) ;  /* 0x000000000054a947 */ /* 0x000fea0003800000 */
[----:B------:R-:W3:Y:S01]  /*e910*/  LDL R10, [R1+0xc] ;  /* 0x00000c00010a7983 */ /* 0x000ee20000100800 */
[----:B------:R-:W0:Y:S01]  /*e920*/  LDC R6, c[0x0][0x43c] ;  /* 0x00010f00ff067b82 */ /* 0x000e220000000800 */
[----:B------:R-:W-:Y:S02]  /*e930*/  ULDC.64 UR4, c[0x0][0x428] ;  /* 0x00010a0000047ab9 */ /* 0x000fe40000000a00 */
[----:B------:R-:W4:Y:S01]  /*e940*/  LDL R7, [R1+0x8] ;  /* 0x0000080001077983 */ /* 0x000f220000100800 */
[----:B------:R-:W-:Y:S01]  /*e950*/  ULDC.64 UR6, c[0x0][0x208] ;  /* 0x0000820000067ab9 */ /* 0x000fe20000000a00 */
[----:B0-----:R-:W-:-:S13]  /*e960*/  ISETP.NE.AND P0, PT, R6, 0x1, PT ;  /* 0x000000010600780c */ /* 0x001fda0003f05270 */
[----:B--2---:R-:W1:Y:S02]  /*e970*/  @P0 LDC.64 R2, c[0x0][0x440] ;  /* 0x00011000ff020b82 */ /* 0x004e640000000a00 */
[----:B-1----:R-:W-:-:S04]  /*e980*/  @P0 IMAD.HI.U32 R5, R0, R2, RZ ;  /* 0x0000000200050227 */ /* 0x002fc800078e00ff */
[----:B------:R-:W-:Y:S01]  /*e990*/  IMAD.MOV.U32 R2, RZ, RZ, R0 ;  /* 0x000000ffff027224 */ /* 0x000fe200078e0000 */
[----:B------:R-:W-:-:S05]  /*e9a0*/  @P0 SHF.R.U32.HI R2, RZ, R3, R5 ;  /* 0x00000003ff020219 */ /* 0x000fca0000011605 */
[----:B------:R-:W-:-:S04]  /*e9b0*/  IMAD.MOV R3, RZ, RZ, -R2 ;  /* 0x000000ffff037224 */ /* 0x000fc800078e0a02 */
[----:B------:R-:W-:Y:S01]  /*e9c0*/  IMAD R0, R6, R3, R0 ;  /* 0x0000000306007224 */ /* 0x000fe200078e0200 */
[----:B------:R-:W-:Y:S01]  /*e9d0*/  SHF.R.S32.HI R3, RZ, 0x1f, R2 ;  /* 0x0000001fff037819 */ /* 0x000fe20000011402 */
[----:B---3--:R-:W-:-:S04]  /*e9e0*/  IMAD R5, R10, UR4, RZ ;  /* 0x000000040a057c24 */ /* 0x008fc8000f8e02ff */
[C---:B----4-:R-:W-:Y:S02]  /*e9f0*/  IMAD R5, R7.reuse, UR5, R5 ;  /* 0x0000000507057c24 */ /* 0x050fe4000f8e0205 */
[----:B------:R-:W-:Y:S01]  /*ea00*/  IMAD.WIDE.U32 R2, R7, UR4, R2 ;  /* 0x0000000407027c25 */ /* 0x000fe2000f8e0002 */
[----:B------:R-:W-:-:S03]  /*ea10*/  ULDC.64 UR4, c[0x0][0x418] ;  /* 0x0001060000047ab9 */ /* 0x000fc60000000a00 */
[----:B------:R-:W-:Y:S01]  /*ea20*/  IMAD.IADD R3, R5, 0x1, R3 ;  /* 0x0000000105037824 */ /* 0x000fe200078e0203 */
[----:B------:R-:W-:-:S04]  /*ea30*/  LEA R6, P0, R2, UR4, 0x2 ;  /* 0x0000000402067c11 */ /* 0x000fc8000f8010ff */
[----:B------:R-:W-:-:S05]  /*ea40*/  LEA.HI.X R7, R2, UR5, R3, 0x2, P0 ;  /* 0x0000000502077c11 */ /* 0x000fca00080f1403 */
[----:B------:R0:W5:Y:S04]  /*ea50*/  LDG.E R6, desc[UR6][R6.64] ;  /* 0x0000000606067981 */ /* 0x000168000c1e1900 */
.L_x_249:
[----:B--2---:R-:W-:Y:S01]  /*ea60*/  LEA R3, R4, UR36, 0x3 ;  /* 0x0000002404037c11 */ /* 0x004fe2000f8e18ff */
[----:B------:R-:W-:Y:S01]  /*ea70*/  BSSY B1, `(.L_x_250) ;  /* 0x0000004000017945 */ /* 0x000fe20003800000 */
[----:B------:R-:W-:-:S04]  /*ea80*/  SHF.L.U32 R2, R8, 0x1f, RZ ;  /* 0x0000001f08027819 */ /* 0x000fc800000006ff */
[----:B------:R-:W2:Y:S02]  /*ea90*/  SYNCS.PHASECHK.TRANS64.TRYWAIT P0, [R3+URZ+0x38840], R2 ;  /* 0x03884002030075a7 */ /* 0x000ea4000800017f */
[----:B--2---:R-:W-:Y:S05]  /*eaa0*/  @!P0 BRA `(.L_x_251) ;  /* 0x0000004400688947 */ /* 0x004fea0003800000 */
.L_x_362:
[----:B------:R-:W-:Y:S05]  /*eab0*/  BSYNC B1 ;  /* 0x0000000000017941 */ /* 0x000fea0003800000 */
.L_x_250:
[----:B-1----:R-:W1:Y:S01]  /*eac0*/  S2R R5, SR_TID.X ;  /* 0x0000000000057919 */ /* 0x002e620000002100 */
[----:B------:R-:W-:Y:S01]  /*ead0*/  UPRMT UR4, UR37, 0x9910, URZ ;  /* 0x0000991025047896 */ /* 0x000fe2000800003f */
[----:B-1----:R-:W-:-:S04]  /*eae0*/  LOP3.LUT R5, R5, 0x7f, RZ, 0xc0, !PT ;  /* 0x0000007f05057812 */ /* 0x002fc800078ec0ff */
[----:B------:R-:W-:-:S13]  /*eaf0*/  ISETP.NE.AND P0, PT, R5, RZ, PT ;  /* 0x000000ff0500720c */ /* 0x000fda0003f05270 */
[----:B--2---:R-:W-:-:S04]  /*eb00*/  @!P0 IMAD.MOV.U32 R2, RZ, RZ, 0xa000 ;  /* 0x0000a000ff028424 */ /* 0x004fc800078e00ff */
[----:B------:R1:W-:Y:S02]  /*eb10*/  @!P0 SYNCS.ARRIVE.TRANS64 RZ, [R3+URZ+0x38830], R2 ;  /* 0x0388300203ff89a7 */ /* 0x0003e4000800003f */
[----:B-1----:R-:W-:-:S05]  /*eb20*/  IMAD.U32 R2, RZ, RZ, UR4 ;  /* 0x00000004ff027e24 */ /* 0x002fca000f8e00ff */
[----:B------:R-:W-:-:S13]  /*eb30*/  ISETP.NE.AND P1, PT, R2, 0x2, PT ;  /* 0x000000020200780c */ /* 0x000fda0003f25270 */
[----:B------:R-:W-:Y:S05]  /*eb40*/  @P1 BRA `(.L_x_252) ;  /* 0x0000000000041947 */ /* 0x000fea0003800000 */
[----:B------:R-:W-:Y:S01]  /*eb50*/  BPT.TRAP 0x1 ;  /* 0x000000040000795c */ /* 0x000fe20000300000 */
.L_x_252:
[----:B------:R-:W-:Y:S01]  /*eb60*/  LOP3.LUT P0, RZ, R18, 0x2, RZ, 0xc0, !PT ;  /* 0x0000000212ff7812 */ /* 0x000fe2000780c0ff */
[----:B------:R-:W-:-:S12]  /*eb70*/  BSSY B1, `(.L_x_253) ;  /* 0x0000003000017945 */ /* 0x000fd80003800000 */
[----:B------:R-:W-:Y:S05]  /*eb80*/  @P0 BRA `(.L_x_254) ;  /* 0x0000000000040947 */ /* 0x000fea0003800000 */
[----:B------:R-:W-:Y:S01]  /*eb90*/  BPT.TRAP 0x1 ;  /* 0x000000040000795c */ /* 0x000fe20000300000 */
.L_x_254:
[----:B------:R-:W-:Y:S05]  /*eba0*/  BSYNC B1 ;  /* 0x0000000000017941 */ /* 0x000fea0003800000 */
.L_x_253:
[----:B------:R-:W1:Y:S01]  /*ebb0*/  S2R R2, SR_CgaCtaId ;  /* 0x0000000000027919 */ /* 0x000e620000008800 */
[----:B------:R-:W-:Y:S01]  /*ebc0*/  IMAD.MOV.U32 R10, RZ, RZ, RZ ;  /* 0x000000ffff0a7224 */ /* 0x000fe200078e00ff */
[----:B------:R-:W-:Y:S01]  /*ebd0*/  UIADD3 UR4, UP0, UR38, 0x370, URZ ;  /* 0x0000037026047890 */ /* 0x000fe2000ff1e03f */
[----:B------:R-:W-:Y:S01]  /*ebe0*/  PLOP3.LUT P0, PT, PT, PT, PT, 0x80, 0x0 ;  /* 0x000000000000781c */ /* 0x000fe20003f0f070 */
[----:B------:R-:W-:Y:S01]  /*ebf0*/  VIADD R3, R3, 0x38830 ;  /* 0x0003883003037836 */ /* 0x000fe20000000000 */
[----:B------:R-:W-:Y:S01]  /*ec00*/  UMOV UR6, 0x30000 ;  /* 0x0003000000067882 */ /* 0x000fe20000000000 */
[----:B------:R-:W-:Y:S01]  /*ec10*/  R2UR UR10, R10 ;  /* 0x000000000a0a72ca */ /* 0x000fe200000e0000 */
[----:B------:R-:W-:Y:S01]  /*ec20*/  UIADD3.X UR5, URZ, UR39, URZ, UP0, !UPT ;  /* 0x000000273f057290 */ /* 0x000fe200087fe43f */
[----:B------:R-:W-:Y:S01]  /*ec30*/  UMOV UR14, 0x0 ;  /* 0x00000000000e7882 */ /* 0x000fe20000000000 */
[----:B------:R-:W-:Y:S01]  /*ec40*/  UMOV UR15, 0x14f00000 ;  /* 0x14f00000000f7882 */ /* 0x000fe20000000000 */
[----:B-1----:R-:W-:-:S05]  /*ec50*/  LOP3.LUT R2, R2, 0x1, RZ, 0xc0, !PT ;  /* 0x0000000102027812 */ /* 0x002fca00078ec0ff */
[----:B------:R-:W-:-:S04]  /*ec60*/  IMAD R2, R2, 0xa00, RZ ;  /* 0x00000a0002027824 */ /* 0x000fc800078e02ff */
[----:B------:R-:W-:Y:S02]  /*ec70*/  IMAD R5, R4, 0x5000, R2 ;  /* 0x0000500004057824 */ /* 0x000fe400078e0202 */
[----:B------:R-:W1:Y:S03]  /*ec80*/  S2R R2, SR_CgaCtaId ;  /* 0x0000000000027919 */ /* 0x000e660000008800 */
[----:B------:R-:W-:-:S05]  /*ec90*/  LEA R5, R5, UR36, 0x1 ;  /* 0x0000002405057c11 */ /* 0x000fca000f8e08ff */
[----:B0-----:R-:W-:Y:S01]  /*eca0*/  VIADD R7, R5, 0x24400 ;  /* 0x0002440005077836 */ /* 0x001fe20000000000 */
[----:B-1----:R-:W-:-:S05]  /*ecb0*/  LOP3.LUT R2, R2, 0x1, RZ, 0xc0, !PT ;  /* 0x0000000102027812 */ /* 0x002fca00078ec0ff */
[----:B------:R-:W-:-:S04]  /*ecc0*/  IMAD R2, R2, 0x28, RZ ;  /* 0x0000002802027824 */ /* 0x000fc800078e02ff */
[----:B------:R-:W-:-:S07]  /*ecd0*/  IMAD R2, R0, 0x50, R2 ;  /* 0x0000005000027824 */ /* 0x000fce00078e0202 */
.L_x_255:
        /* <DEDUP_REMOVED lines=8> */
[----:B------:R0:W-:Y:S02]  /*ed60*/  UTMALDG.4D.MULTICAST [UR8], [UR4], UR6, desc[UR14] ;  /* 0x00000e08040073b4 */ /* 0x0001e40008019806 */
[----:B0-----:R-:W-:Y:S05]  /*ed70*/  @P0 BRA.U.ANY `(.L_x_255) ;  /* 0xfffffffd00d80947 */ /* 0x001fea000393ffff */
[----:B------:R-:W-:Y:S01]  /*ed80*/  IMAD.MOV.U32 R13, RZ, RZ, 0x40 ;  /* 0x00000040ff0d7424 */ /* 0x000fe200078e00ff */
[----:B------:R-:W-:Y:S01]  /*ed90*/  PLOP3.LUT P0, PT, PT, PT, PT, 0x80, 0x0 ;  /* 0x000000000000781c */ /* 0x000fe20003f0f070 */
[----:B------:R-:W-:Y:S01]  /*eda0*/  VIADD R7, R5, 0x26c00 ;  /* 0x00026c0005077836 */ /* 0x000fe20000000000 */
[----:B------:R-:W-:Y:S01]  /*edb0*/  UMOV UR6, 0x30000 ;  /* 0x0003000000067882 */ /* 0x000fe20000000000 */
[----:B------:R-:W-:Y:S01]  /*edc0*/  UMOV UR14, 0x0 ;  /* 0x00000000000e7882 */ /* 0x000fe20000000000 */
[----:B------:R-:W-:Y:S01]  /*edd0*/  R2UR UR10, R13 ;  /* 0x000000000d0a72ca */ /* 0x000fe200000e0000 */
[----:B------:R-:W-:-:S14]  /*ede0*/  UMOV UR15, 0x14f00000 ;  /* 0x14f00000000f7882 */ /* 0x000fdc0000000000 */
.L_x_256:
        /* <DEDUP_REMOVED lines=17> */
.L_x_257:
        /* <DEDUP_REMOVED lines=17> */
.L_x_258:
        /* <DEDUP_REMOVED lines=10> */
[----:B------:R-:W2:Y:S01]  /*f0b0*/  LDL.LU R7, [R1] ;  /* 0x0000000001077983 */ /* 0x000ea20000300800 */
[----:B------:R-:W-:Y:S01]  /*f0c0*/  LEA R2, R19, UR36, 0x3 ;  /* 0x0000002413027c11 */ /* 0x000fe2000f8e18ff */
[----:B------:R-:W-:Y:S01]  /*f0d0*/  BSSY B1, `(.L_x_259) ;  /* 0x0000004000017945 */ /* 0x000fe20003800000 */
[----:B--2---:R-:W-:-:S04]  /*f0e0*/  SHF.L.U32 R3, R7, 0x1f, RZ ;  /* 0x0000001f07037819 */ /* 0x004fc800000006ff */
[----:B------:R-:W0:Y:S02]  /*f0f0*/  SYNCS.PHASECHK.TRANS64.TRYWAIT P0, [R2+URZ+0x38860], R3 ;  /* 0x03886003020075a7 */ /* 0x000e24000800017f */
[----:B0-----:R-:W-:Y:S05]  /*f100*/  @!P0 BRA `(.L_x_260) ;  /* 0x0000003c00e48947 */ /* 0x001fea0003800000 */
.L_x_363:
[----:B------:R-:W-:Y:S05]  /*f110*/  BSYNC B1 ;  /* 0x0000000000017941 */ /* 0x000fea0003800000 */
.L_x_259:
[----:B------:R-:W1:Y:S02]  /*f120*/  S2R R5, SR_TID.X ;  /* 0x0000000000057919 */ /* 0x000e640000002100 */
[----:B-1----:R-:W-:-:S04]  /*f130*/  LOP3.LUT R5, R5, 0x7f, RZ, 0xc0, !PT ;  /* 0x0000007f05057812 */ /* 0x002fc800078ec0ff */
[----:B------:R-:W-:-:S13]  /*f140*/  ISETP.NE.AND P0, PT, R5, RZ, PT ;  /* 0x000000ff0500720c */ /* 0x000fda0003f05270 */
[----:B0-----:R-:W-:-:S04]  /*f150*/  @!P0 IMAD.MOV.U32 R3, RZ, RZ, 0xa000 ;  /* 0x0000a000ff038424 */ /* 0x001fc800078e00ff */
[----:B------:R0:W-:Y:S01]  /*f160*/  @!P0 SYNCS.ARRIVE.TRANS64 RZ, [R2+URZ+0x38850], R3 ;  /* 0x0388500302ff89a7 */ /* 0x0001e2000800003f */
[----:B------:R-:W-:Y:S05]  /*f170*/  @P1 BRA `(.L_x_261) ;  /* 0x0000000000041947 */ /* 0x000fea0003800000 */
[----:B------:R-:W-:Y:S01]  /*f180*/  BPT.TRAP 0x1 ;  /* 0x000000040000795c */ /* 0x000fe20000300000 */
.L_x_261:
[----:B------:R-:W-:Y:S01]  /*f190*/  LOP3.LUT P0, RZ, R18, 0x2, RZ, 0xc0, !PT ;  /* 0x0000000212ff7812 */ /* 0x000fe2000780c0ff */
[----:B------:R-:W-:-:S12]  /*f1a0*/  BSSY B1, `(.L_x_262) ;  /* 0x0000003000017945 */ /* 0x000fd80003800000 */
[----:B------:R-:W-:Y:S05]  /*f1b0*/  @P0 BRA `(.L_x_263) ;  /* 0x0000000000040947 */ /* 0x000fea0003800000 */
[----:B------:R-:W-:Y:S01]  /*f1c0*/  BPT.TRAP 0x1 ;  /* 0x000000040000795c */ /* 0x000fe20000300000 */
.L_x_263:
[----:B------:R-:W-:Y:S05]  /*f1d0*/  BSYNC B1 ;  /* 0x0000000000017941 */ /* 0x000fea0003800000 */
.L_x_262:
[----:B------:R-:W2:Y:S01]  /*f1e0*/  LDL.LU R5, [R1+0x4] ;  /* 0x0000040001057983 */ /* 0x000ea20000300800 */
[----:B0-----:R-:W0:Y:S01]  /*f1f0*/  S2R R3, SR_CgaCtaId ;  /* 0x0000000000037919 */ /* 0x001e220000008800 */
[----:B------:R-:W1:Y:S01]  /*f200*/  S2R R7, SR_CgaCtaId ;  /* 0x0000000000077919 */ /* 0x000e620000008800 */
[----:B------:R-:W-:Y:S01]  /*f210*/  R2UR UR10, R10 ;  /* 0x000000000a0a72ca */ /* 0x000fe200000e0000 */
[----:B------:R-:W-:Y:S01]  /*f220*/  UIADD3 UR4, UP0, UR38, 0x470, URZ ;  /* 0x0000047026047890 */ /* 0x000fe2000ff1e03f */
[----:B------:R-:W-:Y:S01]  /*f230*/  PLOP3.LUT P0, PT, PT, PT, PT, 0x80, 0x0 ;  /* 0x000000000000781c */ /* 0x000fe20003f0f070 */
[----:B------:R-:W-:Y:S01]  /*f240*/  VIADD R2, R2, 0x38850 ;  /* 0x0003885002027836 */ /* 0x000fe20000000000 */
[----:B------:R-:W-:Y:S01]  /*f250*/  UMOV UR6, 0x30000 ;  /* 0x0003000000067882 */ /* 0x000fe20000000000 */
[----:B------:R-:W-:Y:S01]  /*f260*/  UIADD3.X UR5, URZ, UR39, URZ, UP0, !UPT ;  /* 0x000000273f057290 */ /* 0x000fe200087fe43f */
[----:B0-----:R-:W-:-:S05]  /*f270*/  LOP3.LUT R3, R3, 0x1, RZ, 0xc0, !PT ;  /* 0x0000000103037812 */ /* 0x001fca00078ec0ff */
[----:B------:R-:W-:Y:S01]  /*f280*/  IMAD R3, R3, 0xa00, RZ ;  /* 0x00000a0003037824 */ /* 0x000fe200078e02ff */
[----:B-1----:R-:W-:-:S03]  /*f290*/  LOP3.LUT R7, R7, 0x1, RZ, 0xc0, !PT ;  /* 0x0000000107077812 */ /* 0x002fc600078ec0ff */
[----:B------:R-:W-:Y:S02]  /*f2a0*/  IMAD R3, R19, 0x5000, R3 ;  /* 0x0000500013037824 */ /* 0x000fe400078e0203 */
[----:B------:R-:W-:-:S03]  /*f2b0*/  IMAD R7, R7, 0x28, RZ ;  /* 0x0000002807077824 */ /* 0x000fc600078e02ff */
[----:B------:R-:W-:Y:S01]  /*f2c0*/  LEA R3, R3, UR36, 0x1 ;  /* 0x0000002403037c11 */ /* 0x000fe2000f8e08ff */
[----:B------:R-:W-:Y:S01]  /*f2d0*/  UMOV UR14, 0x0 ;  /* 0x00000000000e7882 */ /* 0x000fe20000000000 */
[----:B------:R-:W-:Y:S01]  /*f2e0*/  UMOV UR15, 0x14f00000 ;  /* 0x14f00000000f7882 */ /* 0x000fe20000000000 */
[----:B--2---:R-:W-:Y:S02]  /*f2f0*/  IMAD R5, R5, 0x50, R7 ;  /* 0x0000005005057824 */ /* 0x004fe400078e0207 */
[----:B------:R-:W-:-:S07]  /*f300*/  VIADD R7, R3, 0x400 ;  /* 0x0000040003077836 */ /* 0x000fce0000000000 */
.L_x_264:
        /* <DEDUP_REMOVED lines=10> */
[----:B------:R-:W-:Y:S01]  /*f3b0*/  R2UR UR10, R13 ;  /* 0x000000000d0a72ca */ /* 0x000fe200000e0000 */
[----:B------:R-:W-:Y:S01]  /*f3c0*/  VIADD R7, R3, 0x2c00 ;  /* 0x00002c0003077836 */ /* 0x000fe20000000000 */
[----:B------:R-:W-:Y:S01]  /*f3d0*/  PLOP3.LUT P0, PT, PT, PT, PT, 0x80, 0x0 ;  /* 0x000000000000781c */ /* 0x000fe20003f0f070 */
[----:B------:R-:W-:Y:S01]  /*f3e0*/  UMOV UR6, 0x30000 ;  /* 0x0003000000067882 */ /* 0x000fe20000000000 */
[----:B------:R-:W-:Y:S01]  /*f3f0*/  UMOV UR14, 0x0 ;  /* 0x00000000000e7882 */ /* 0x000fe20000000000 */
[----:B------:R-:W-:-:S10]  /*f400*/  UMOV UR15, 0x14f00000 ;  /* 0x14f00000000f7882 */ /* 0x000fd40000000000 */
.L_x_265:
        /* <DEDUP_REMOVED lines=16> */
.L_x_266:
        /* <DEDUP_REMOVED lines=16> */
.L_x_267:
        /* <DEDUP_REMOVED lines=10> */
[----:B------:R0:W-:Y:S01]  /*f6b0*/  STL [R1+0x4], R0 ;  /* 0x0000040001007387 */ /* 0x0001e20000100800 */
[----:B------:R-:W-:-:S07]  /*f6c0*/  IMAD.MOV.U32 R17, RZ, RZ, R6 ;  /* 0x000000ffff117224 */ /* 0x000fce00078e0006 */
.L_x_248:
[----:B------:R-:W-:Y:S05]  /*f6d0*/  BSYNC B0 ;  /* 0x0000000000007941 */ /* 0x000fea0003800000 */
.L_x_247:
[----:B0-----:R-:W3:Y:S01]  /*f6e0*/  LDL.LU R0, [R1+0x20] ;  /* 0x0000200001007983 */ /* 0x001ee20000300800 */
[----:B------:R-:W-:-:S03]  /*f6f0*/  IMAD.MOV.U32 R19, RZ, RZ, R4 ;  /* 0x000000ffff137224 */ /* 0x000fc600078e0004 */
[----:B------:R4:W-:Y:S02]  /*f700*/  STL [R1], R8 ;  /* 0x0000000801007387 */ /* 0x0009e40000100800 */
[----:B---34-:R-:W-:-:S07]  /*f710*/  VIADD R0, R0, 0xfffffffd ;  /* 0xfffffffd00007836 */ /* 0x018fce0000000000 */
.L_x_246:
[----:B------:R-:W3:Y:S01]  /*f720*/  LDL.LU R2, [R1+0x18] ;  /* 0x0000180001027983 */ /* 0x000ee20000300800 */
[----:B------:R-:W-:Y:S01]  /*f730*/  IMAD.MOV R9, RZ, RZ, -R9 ;  /* 0x000000ffff097224 */ /* 0x000fe200078e0a09 */
[----:B------:R-:W-:Y:S04]  /*f740*/  BSSY B0, `(.L_x_245) ;  /* 0x00001d8000007945 */ /* 0x000fe80003800000 */
[----:B---3--:R-:W-:-:S13]  /*f750*/  ISETP.NE.AND P0, PT, R2, R9, PT ;  /* 0x000000090200720c */ /* 0x008fda0003f05270 */
[----:B------:R-:W-:Y:S05]  /*f760*/  @!P0 BRA `(.L_x_268) ;  /* 0x0000001c00548947 */ /* 0x000fea0003800000 */
[----:B0-----:R-:W-:-:S07]  /*f770*/  IMAD.MOV.U32 R6, RZ, RZ, R17 ;  /* 0x000000ffff067224 */ /* 0x001fce00078e0011 */
.L_x_311:
[----:B---3--:R-:W3:Y:S01]  /*f780*/  LDL R2, [R1] ;  /* 0x0000000001027983 */ /* 0x008ee20000100800 */
[----:B------:R-:W-:Y:S01]  /*f790*/  LOP3.LUT P1, RZ, R18, 0x8, RZ, 0xc0, !PT ;  /* 0x0000000812ff7812 */ /* 0x000fe2000782c0ff */
[----:B------:R-:W-:Y:S01]  /*f7a0*/  VIADD R4, R19, 0x1 ;  /* 0x0000000113047836 */ /* 0x000fe20000000000 */
[----:B------:R-:W-:Y:S04]  /*f7b0*/  BSSY B1, `(.L_x_269) ;  /* 0x00000e5000017945 */ /* 0x000fe80003800000 */
[----:B------:R-:W-:-:S04]  /*f7c0*/  ISETP.NE.AND P0, PT, R4, 0x2, PT ;  /* 0x000000020400780c */ /* 0x000fc80003f05270 */
[----:B-1----:R-:W-:Y:S02]  /*f7d0*/  SEL R5, RZ, 0x1, P0 ;  /* 0x00000001ff057807 */ /* 0x002fe40000000000 */
[----:B------:R-:W-:Y:S02]  /*f7e0*/  SEL R4, R4, RZ, P0 ;  /* 0x000000ff04047207 */ /* 0x000fe40000000000 */
[----:B---3--:R-:W-:Y:S01]  /*f7f0*/  LOP3.LUT R5, R2, R5, RZ, 0x3c, !PT ;  /* 0x0000000502057212 */ /* 0x008fe200078e3cff */
[----:B0-----:R-:W-:Y:S06]  /*f800*/  @!P1 BRA `(.L_x_270) ;  /* 0x0000000c007c9947 */ /* 0x001fec0003800000 */
        /* <DEDUP_REMOVED lines=9> */
[----:B--2---:R-:W0:Y:S02]  /*f8a0*/  @P0 LDC.64 R2, c[0x0][0x440] ;  /* 0x00011000ff020b82 */ /* 0x004e240000000a00 */
[----:B0-----:R-:W-:-:S04]  /*f8b0*/  @P0 IMAD.HI.U32 R6, R0, R2, RZ ;  /* 0x0000000200060227 */ /* 0x001fc800078e00ff */
        /* <DEDUP_REMOVED lines=13> */
.L_x_271:
[----:B--2---:R-:W-:Y:S01]  /*f990*/  LEA R3, R4, UR36, 0x3 ;  /* 0x0000002404037c11 */ /* 0x004fe2000f8e18ff */
[----:B------:R-:W-:Y:S01]  /*f9a0*/  BSSY B2, `(.L_x_272) ;  /* 0x0000004000027945 */ /* 0x000fe20003800000 */
[----:B------:R-:W-:-:S04]  /*f9b0*/  SHF.L.U32 R2, R5, 0x1f, RZ ;  /* 0x0000001f05027819 */ /* 0x000fc800000006ff */
[----:B------:R-:W1:Y:S02]  /*f9c0*/  SYNCS.PHASECHK.TRANS64.TRYWAIT P0, [R3+URZ+0x38840], R2 ;  /* 0x03884002030075a7 */ /* 0x000e64000800017f */
[----:B-1----:R-:W-:Y:S05]  /*f9d0*/  @!P0 BRA `(.L_x_273) ;  /* 0x0000003400c48947 */ /* 0x002fea0003800000 */
.L_x_364:
[----:B------:R-:W-:Y:S05]  /*f9e0*/  BSYNC B2 ;  /* 0x0000000000027941 */ /* 0x000fea0003800000 */
.L_x_272:
[----:B0-----:R-:W0:Y:S01]  /*f9f0*/  S2R R7, SR_TID.X ;  /* 0x0000000000077919 */ /* 0x001e220000002100 */
[----:B------:R-:W-:Y:S01]  /*fa00*/  UPRMT UR4, UR37, 0x9910, URZ ;  /* 0x0000991025047896 */ /* 0x000fe2000800003f */
[----:B0-----:R-:W-:-:S04]  /*fa10*/  LOP3.LUT R7, R7, 0x7f, RZ, 0xc0, !PT ;  /* 0x0000007f07077812 */ /* 0x001fc800078ec0ff */
[----:B------:R-:W-:-:S13]  /*fa20*/  ISETP.NE.AND P0, PT, R7, RZ, PT ;  /* 0x000000ff0700720c */ /* 0x000fda0003f05270 */
[----:B-1----:R-:W-:-:S04]  /*fa30*/  @!P0 IMAD.MOV.U32 R2, RZ, RZ, 0xa000 ;  /* 0x0000a000ff028424 */ /* 0x002fc800078e00ff */
[----:B------:R0:W-:Y:S02]  /*fa40*/  @!P0 SYNCS.ARRIVE.TRANS64 RZ, [R3+URZ+0x38830], R2 ;  /* 0x0388300203ff89a7 */ /* 0x0001e4000800003f */
[----:B0-----:R-:W-:-:S05]  /*fa50*/  IMAD.U32 R2, RZ, RZ, UR4 ;  /* 0x00000004ff027e24 */ /* 0x001fca000f8e00ff */
[----:B------:R-:W-:-:S13]  /*fa60*/  ISETP.NE.AND P1, PT, R2, 0x2, PT ;  /* 0x000000020200780c */ /* 0x000fda0003f25270 */
[----:B------:R-:W-:Y:S05]  /*fa70*/  @P1 BRA `(.L_x_274) ;  /* 0x0000000000041947 */ /* 0x000fea0003800000 */
[----:B------:R-:W-:Y:S01]  /*fa80*/  BPT.TRAP 0x1 ;  /* 0x000000040000795c */ /* 0x000fe20000300000 */
.L_x_274:
[----:B------:R-:W-:Y:S01]  /*fa90*/  LOP3.LUT P0, RZ, R18, 0x2, RZ, 0xc0, !PT ;  /* 0x0000000212ff7812 */ /* 0x000fe2000780c0ff */
[----:B------:R-:W-:-:S12]  /*faa0*/  BSSY B2, `(.L_x_275) ;  /* 0x0000003000027945 */ /* 0x000fd80003800000 */
[----:B------:R-:W-:Y:S05]  /*fab0*/  @P0 BRA `(.L_x_276) ;  /* 0x0000000000040947 */ /* 0x000fea0003800000 */
[----:B------:R-:W-:Y:S01]  /*fac0*/  BPT.TRAP 0x1 ;  /* 0x000000040000795c */ /* 0x000fe20000300000 */
.L_x_276:
[----:B------:R-:W-:Y:S05]  /*fad0*/  BSYNC B2 ;  /* 0x0000000000027941 */ /* 0x000fea0003800000 */
.L_x_275:
[----:B------:R-:W0:Y:S01]  /*fae0*/  S2R R2, SR_CgaCtaId ;  /* 0x0000000000027919 */ /* 0x000e220000008800 */
        /* <DEDUP_REMOVED lines=9> */
[----:B0-----:R-:W-:-:S05]  /*fb80*/  LOP3.LUT R2, R2, 0x1, RZ, 0xc0, !PT ;  /* 0x0000000102027812 */ /* 0x001fca00078ec0ff */
[----:B------:R-:W-:-:S04]  /*fb90*/  IMAD R2, R2, 0xa00, RZ ;  /* 0x00000a0002027824 */ /* 0x000fc800078e02ff */
[----:B------:R-:W-:Y:S02]  /*fba0*/  IMAD R7, R4, 0x5000, R2 ;  /* 0x0000500004077824 */ /* 0x000fe400078e0202 */
[----:B------:R-:W0:Y:S03]  /*fbb0*/  S2R R2, SR_CgaCtaId ;  /* 0x0000000000027919 */ /* 0x000e260000008800 */
[----:B------:R-:W-:-:S05]  /*fbc0*/  LEA R7, R7, UR36, 0x1 ;  /* 0x0000002407077c11 */ /* 0x000fca000f8e08ff */
[----:B------:R-:W-:Y:S01]  /*fbd0*/  VIADD R9, R7, 0x24400 ;  /* 0x0002440007097836 */ /* 0x000fe20000000000 */
[----:B0-----:R-:W-:-:S05]  /*fbe0*/  LOP3.LUT R2, R2, 0x1, RZ, 0xc0, !PT ;  /* 0x0000000102027812 */ /* 0x001fca00078ec0ff */
[----:B------:R-:W-:-:S04]  /*fbf0*/  IMAD R2, R2, 0x28, RZ ;  /* 0x0000002802027824 */ /* 0x000fc800078e02ff */
[----:B------:R-:W-:-:S07]  /*fc00*/  IMAD R2, R8, 0x50, R2 ;  /* 0x0000005008027824 */ /* 0x000fce00078e0202 */
.L_x_277:
        /* <DEDUP_REMOVED lines=17> */
.L_x_278:
        /* <DEDUP_REMOVED lines=17> */
.L_x_279:
        /* <DEDUP_REMOVED lines=17> */
.L_x_280:
        /* <DEDUP_REMOVED lines=16> */
.L_x_365:
[----:B------:R-:W-:Y:S05]  /*10040*/  BSYNC B2 ;  /* 0x0000000000027941 */ /* 0x000fea0003800000 */
.L_x_281:
[----:B------:R-:W1:Y:S02]  /*10050*/  S2R R7, SR_TID.X ;  /* 0x0000000000077919 */ /* 0x000e640000002100 */
[----:B-1----:R-:W-:-:S04]  /*10060*/  LOP3.LUT R7, R7, 0x7f, RZ, 0xc0, !PT ;  /* 0x0000007f07077812 */ /* 0x002fc800078ec0ff */
[----:B------:R-:W-:-:S13]  /*10070*/  ISETP.NE.AND P0, PT, R7, RZ, PT ;  /* 0x000000ff0700720c */ /* 0x000fda0003f05270 */
[----:B0-----:R-:W-:-:S04]  /*10080*/  @!P0 IMAD.MOV.U32 R3, RZ, RZ, 0xa000 ;  /* 0x0000a000ff038424 */ /* 0x001fc800078e00ff */
[----:B------:R0:W-:Y:S01]  /*10090*/  @!P0 SYNCS.ARRIVE.TRANS64 RZ, [R2+URZ+0x38850], R3 ;  /* 0x0388500302ff89a7 */ /* 0x0001e2000800003f */
[----:B------:R-:W-:Y:S05]  /*100a0*/  @P1 BRA `(.L_x_283) ;  /* 0x0000000000041947 */ /* 0x000fea0003800000 */
[----:B------:R-:W-:Y:S01]  /*100b0*/  BPT.TRAP 0x1 ;  /* 0x000000040000795c */ /* 0x000fe20000300000 */
.L_x_283:
[----:B------:R-:W-:Y:S01]  /*100c0*/  LOP3.LUT P0, RZ, R18, 0x2, RZ, 0xc0, !PT ;  /* 0x0000000212ff7812 */ /* 0x000fe2000780c0ff */
[----:B------:R-:W-:-:S12]  /*100d0*/  BSSY B2, `(.L_x_284) ;  /* 0x0000003000027945 */ /* 0x000fd80003800000 */
[----:B------:R-:W-:Y:S05]  /*100e0*/  @P0 BRA `(.L_x_285) ;  /* 0x0000000000040947 */ /* 0x000fea0003800000 */
[----:B------:R-:W-:Y:S01]  /*100f0*/  BPT.TRAP 0x1 ;  /* 0x000000040000795c */ /* 0x000fe20000300000 */
.L_x_285:
[----:B------:R-:W-:Y:S05]  /*10100*/  BSYNC B2 ;  /* 0x0000000000027941 */ /* 0x000fea0003800000 */
.L_x_284:
        /* <DEDUP_REMOVED lines=19> */
.L_x_286:
        /* <DEDUP_REMOVED lines=16> */
.L_x_287:
        /* <DEDUP_REMOVED lines=16> */
.L_x_288:
        /* <DEDUP_REMOVED lines=16> */
.L_x_289:
        /* <DEDUP_REMOVED lines=12> */
.L_x_270:
[----:B------:R-:W-:Y:S05]  /*10600*/  BSYNC B1 ;  /* 0x0000000000017941 */ /* 0x000fea0003800000 */
.L_x_269:
[----:B------:R-:W-:Y:S01]  /*10610*/  VIADD R19, R4, 0x1 ;  /* 0x0000000104137836 */ /* 0x000fe20000000000 */
[----:B------:R-:W-:Y:S01]  /*10620*/  LOP3.LUT P1, RZ, R18, 0x8, RZ, 0xc0, !PT ;  /* 0x0000000812ff7812 */ /* 0x000fe2000782c0ff */
[----:B------:R-:W-:Y:S03]  /*10630*/  BSSY B1, `(.L_x_290) ;  /* 0x00000e5000017945 */ /* 0x000fe60003800000 */
[----:B------:R-:W-:-:S04]  /*10640*/  ISETP.NE.AND P0, PT, R19, 0x2, PT ;  /* 0x000000021300780c */ /* 0x000fc80003f05270 */
[----:B------:R-:W-:Y:S02]  /*10650*/  SEL R2, RZ, 0x1, P0 ;  /* 0x00000001ff027807 */ /* 0x000fe40000000000 */
[----:B------:R-:W-:Y:S02]  /*10660*/  SEL R19, R19, RZ, P0 ;  /* 0x000000ff13137207 */ /* 0x000fe40000000000 */
[----:B------:R-:W-:-:S05]  /*10670*/  LOP3.LUT R9, R5, R2, RZ, 0x3c, !PT ;  /* 0x0000000205097212 */ /* 0x000fca00078e3cff */
[----:B------:R1:W-:Y:S01]  /*10680*/  STL [R1], R9 ;  /* 0x0000000901007387 */ /* 0x0003e20000100800 */
[----:B------:R-:W-:Y:S05]  /*10690*/  @!P1 BRA `(.L_x_291) ;  /* 0x0000000c00789947 */ /* 0x000fea0003800000 */
[----:B------:R-:W-:Y:S01]  /*106a0*/  LOP3.LUT P1, RZ, R18, 0x4, RZ, 0xc0, !PT ;  /* 0x0000000412ff7812 */ /* 0x000fe2000782c0ff */
[----:B0-----:R-:W-:-:S12]  /*106b0*/  VIADD R8, R0, 0xffffffff ;  /* 0xffffffff00087836 */ /* 0x001fd80000000000 */
        /* <DEDUP_REMOVED lines=22> */
.L_x_292:
[----:B--2---:R-:W-:Y:S01]  /*10820*/  LEA R3, R19, UR36, 0x3 ;  /* 0x0000002413037c11 */ /* 0x004fe2000f8e18ff */
[----:B------:R-:W-:Y:S01]  /*10830*/  BSSY B2, `(.L_x_293) ;  /* 0x0000004000027945 */ /* 0x000fe20003800000 */
[----:B------:R-:W-:-:S04]  /*10840*/  SHF.L.U32 R2, R9, 0x1f, RZ ;  /* 0x0000001f09027819 */ /* 0x000fc800000006ff */
[----:B------:R-:W2:Y:S02]  /*10850*/  SYNCS.PHASECHK.TRANS64.TRYWAIT P0, [R3+URZ+0x38840], R2 ;  /* 0x03884002030075a7 */ /* 0x000ea4000800017f */
[----:B--2---:R-:W-:Y:S05]  /*10860*/  @!P0 BRA `(.L_x_294) ;  /* 0x0000002800488947 */ /* 0x004fea0003800000 */
.L_x_366:
[----:B------:R-:W-:Y:S05]  /*10870*/  BSYNC B2 ;  /* 0x0000000000027941 */ /* 0x000fea0003800000 */
.L_x_293:
[----:B0-----:R-:W0:Y:S01]  /*10880*/  S2R R7, SR_TID.X ;  /* 0x0000000000077919 */ /* 0x001e220000002100 */
[----:B------:R-:W-:Y:S01]  /*10890*/  UPRMT UR4, UR37, 0x9910, URZ ;  /* 0x0000991025047896 */ /* 0x000fe2000800003f */
[----:B0-----:R-:W-:-:S04]  /*108a0*/  LOP3.LUT R7, R7, 0x7f, RZ, 0xc0, !PT ;  /* 0x0000007f07077812 */ /* 0x001fc800078ec0ff */
[----:B------:R-:W-:-:S13]  /*108b0*/  ISETP.NE.AND P0, PT, R7, RZ, PT ;  /* 0x000000ff0700720c */ /* 0x000fda0003f05270 */
[----:B--2---:R-:W-:-:S04]  /*108c0*/  @!P0 IMAD.MOV.U32 R2, RZ, RZ, 0xa000 ;  /* 0x0000a000ff028424 */ /* 0x004fc800078e00ff */
[----:B------:R0:W-:Y:S02]  /*108d0*/  @!P0 SYNCS.ARRIVE.TRANS64 RZ, [R3+URZ+0x38830], R2 ;  /* 0x0388300203ff89a7 */ /* 0x0001e4000800003f */
[----:B0-----:R-:W-:-:S05]  /*108e0*/  IMAD.U32 R2, RZ, RZ, UR4 ;  /* 0x00000004ff027e24 */ /* 0x001fca000f8e00ff */
[----:B------:R-:W-:-:S13]  /*108f0*/  ISETP.NE.AND P1, PT, R2, 0x2, PT ;  /* 0x000000020200780c */ /* 0x000fda0003f25270 */
[----:B------:R-:W-:Y:S05]  /*10900*/  @P1 BRA `(.L_x_295) ;  /* 0x0000000000041947 */ /* 0x000fea0003800000 */
[----:B------:R-:W-:Y:S01]  /*10910*/  BPT.TRAP 0x1 ;  /* 0x000000040000795c */ /* 0x000fe20000300000 */
.L_x_295:
[----:B------:R-:W-:Y:S01]  /*10920*/  LOP3.LUT P0, RZ, R18, 0x2, RZ, 0xc0, !PT ;  /* 0x0000000212ff7812 */ /* 0x000fe2000780c0ff */
[----:B------:R-:W-:-:S12]  /*10930*/  BSSY B2, `(.L_x_296) ;  /* 0x0000003000027945 */ /* 0x000fd80003800000 */
[----:B------:R-:W-:Y:S05]  /*10940*/  @P0 BRA `(.L_x_297) ;  /* 0x0000000000040947 */ /* 0x000fea0003800000 */
[----:B------:R-:W-:Y:S01]  /*10950*/  BPT.TRAP 0x1 ;  /* 0x000000040000795c */ /* 0x000fe20000300000 */
.L_x_297:
[----:B------:R-:W-:Y:S05]  /*10960*/  BSYNC B2 ;  /* 0x0000000000027941 */ /* 0x000fea0003800000 */
.L_x_296:
        /* <DEDUP_REMOVED lines=15> */
[----:B-1----:R-:W-:Y:S01]  /*10a60*/  VIADD R9, R7, 0x24400 ;  /* 0x0002440007097836 */ /* 0x002fe20000000000 */
[----:B0-----:R-:W-:-:S05]  /*10a70*/  LOP3.LUT R2, R2, 0x1, RZ, 0xc0, !PT ;  /* 0x0000000102027812 */ /* 0x001fca00078ec0ff */
[----:B------:R-:W-:-:S04]  /*10a80*/  IMAD R2, R2, 0x28, RZ ;  /* 0x0000002802027824 */ /* 0x000fc800078e02ff */
[----:B------:R-:W-:-:S07]  /*10a90*/  IMAD R2, R8, 0x50, R2 ;  /* 0x0000005008027824 */ /* 0x000fce00078e0202 */
.L_x_298:
        /* <DEDUP_REMOVED lines=17> */
.L_x_299:
        /* <DEDUP_REMOVED lines=17> */
.L_x_300:
        /* <DEDUP_REMOVED lines=17> */
.L_x_301:
        /* <DEDUP_REMOVED lines=10> */
[----:B------:R-:W-:Y:S01]  /*10e70*/  SHF.L.U32 R5, R5, 0x1f, RZ ;  /* 0x0000001f05057819 */ /* 0x000fe200000006ff */
[----:B------:R-:W-:Y:S01]  /*10e80*/  BSSY B2, `(.L_x_302) ;  /* 0x0000004000027945 */ /* 0x000fe20003800000 */
[----:B------:R-:W-:-:S04]  /*10e90*/  LEA R2, R4, UR36, 0x3 ;  /* 0x0000002404027c11 */ /* 0x000fc8000f8e18ff */
[----:B------:R-:W0:Y:S02]  /*10ea0*/  SYNCS.PHASECHK.TRANS64.TRYWAIT P0, [R2+URZ+0x38860], R5 ;  /* 0x03886005020075a7 */ /* 0x000e24000800017f */
[----:B0-----:R-:W-:Y:S05]  /*10eb0*/  @!P0 BRA `(.L_x_303) ;  /* 0x0000002000c88947 */ /* 0x001fea0003800000 */
.L_x_367:
[----:B------:R-:W-:Y:S05]  /*10ec0*/  BSYNC B2 ;  /* 0x0000000000027941 */ /* 0x000fea0003800000 */
.L_x_302:
[----:B------:R-:W1:Y:S02]  /*10ed0*/  S2R R3, SR_TID.X ;  /* 0x0000000000037919 */ /* 0x000e640000002100 */
[----:B-1----:R-:W-:-:S04]  /*10ee0*/  LOP3.LUT R3, R3, 0x7f, RZ, 0xc0, !PT ;  /* 0x0000007f03037812 */ /* 0x002fc800078ec0ff */
[----:B------:R-:W-:-:S13]  /*10ef0*/  ISETP.NE.AND P0, PT, R3, RZ, PT ;  /* 0x000000ff0300720c */ /* 0x000fda0003f05270 */
[----:B------:R-:W-:-:S04]  /*10f00*/  @!P0 IMAD.MOV.U32 R3, RZ, RZ, 0xa000 ;  /* 0x0000a000ff038424 */ /* 0x000fc800078e00ff */
[----:B------:R1:W-:Y:S01]  /*10f10*/  @!P0 SYNCS.ARRIVE.TRANS64 RZ, [R2+URZ+0x38850], R3 ;  /* 0x0388500302ff89a7 */ /* 0x0003e2000800003f */
[----:B------:R-:W-:Y:S05]  /*10f20*/  @P1 BRA `(.L_x_304) ;  /* 0x0000000000041947 */ /* 0x000fea0003800000 */
[----:B------:R-:W-:Y:S01]  /*10f30*/  BPT.TRAP 0x1 ;  /* 0x000000040000795c */ /* 0x000fe20000300000 */
.L_x_304:
[----:B------:R-:W-:Y:S01]  /*10f40*/  LOP3.LUT P0, RZ, R18, 0x2, RZ, 0xc0, !PT ;  /* 0x0000000212ff7812 */ /* 0x000fe2000780c0ff */
[----:B------:R-:W-:-:S12]  /*10f50*/  BSSY B2, `(.L_x_305) ;  /* 0x0000003000027945 */ /* 0x000fd80003800000 */
[----:B------:R-:W-:Y:S05]  /*10f60*/  @P0 BRA `(.L_x_306) ;  /* 0x0000000000040947 */ /* 0x000fea0003800000 */
[----:B------:R-:W-:Y:S01]  /*10f70*/  BPT.TRAP 0x1 ;  /* 0x000000040000795c */ /* 0x000fe20000300000 */
.L_x_306:
[----:B------:R-:W-:Y:S05]  /*10f80*/  BSYNC B2 ;  /* 0x0000000000027941 */ /* 0x000fea0003800000 */
.L_x_305:
[----:B0-----:R-:W2:Y:S01]  /*10f90*/  LDL.LU R5, [R1+0x4] ;  /* 0x0000040001057983 */ /* 0x001ea20000300800 */
[----:B-1----:R-:W0:Y:S01]  /*10fa0*/  S2R R3, SR_CgaCtaId ;  /* 0x0000000000037919 */ /* 0x002e220000008800 */
        /* <DEDUP_REMOVED lines=17> */
.L_x_307:
        /* <DEDUP_REMOVED lines=16> */
.L_x_308:
        /* <DEDUP_REMOVED lines=16> */
.L_x_309:
        /* <DEDUP_REMOVED lines=16> */
.L_x_310:
        /* <DEDUP_REMOVED lines=12> */
.L_x_291:
[----:B------:R-:W-:Y:S05]  /*11480*/  BSYNC B1 ;  /* 0x0000000000017941 */ /* 0x000fea0003800000 */
.L_x_290:
[C---:B------:R-:W-:Y:S01]  /*11490*/  ISETP.GT.AND P0, PT, R0.reuse, 0x1, PT ;  /* 0x000000010000780c */ /* 0x040fe20003f04270 */
[----:B------:R-:W-:-:S12]  /*114a0*/  VIADD R0, R0, 0xfffffffe ;  /* 0xfffffffe00007836 */ /* 0x000fd80000000000 */
[----:B------:R-:W-:Y:S05]  /*114b0*/  @P0 BRA `(.L_x_311) ;  /* 0xffffffe000b00947 */ /* 0x000fea000383ffff */
.L_x_268:
[----:B------:R-:W-:Y:S05]  /*114c0*/  BSYNC B0 ;  /* 0x0000000000007941 */ /* 0x000fea0003800000 */
.L_x_245:
[----:B------:R-:W-:Y:S01]  /*114d0*/  LOP3.LUT P0, RZ, R18, 0x8, RZ, 0xc0, !PT ;  /* 0x0000000812ff7812 */ /* 0x000fe2000780c0ff */
[----:B------:R-:W-:-:S12]  /*114e0*/  BSSY B0, `(.L_x_312) ;  /* 0x0000065000007945 */ /* 0x000fd80003800000 */
[----:B------:R-:W-:Y:S05]  /*114f0*/  @!P0 BRA `(.L_x_313) ;  /* 0x00000004008c8947 */ /* 0x000fea0003800000 */
[----:B---3--:R-:W3:Y:S01]  /*11500*/  LDL R2, [R1] ;  /* 0x0000000001027983 */ /* 0x008ee20000100800 */
[----:B------:R-:W-:Y:S01]  /*11510*/  LEA R0, R19, UR36, 0x3 ;  /* 0x0000002413007c11 */ /* 0x000fe2000f8e18ff */
[----:B------:R-:W-:Y:S01]  /*11520*/  BSSY B1, `(.L_x_314) ;  /* 0x0000004000017945 */ /* 0x000fe20003800000 */
[----:B---3--:R-:W-:-:S04]  /*11530*/  SHF.L.U32 R2, R2, 0x1f, RZ ;  /* 0x0000001f02027819 */ /* 0x008fc800000006ff */
[----:B------:R-:W3:Y:S02]  /*11540*/  SYNCS.PHASECHK.TRANS64.TRYWAIT P0, [R0+URZ+0x38860], R2 ;  /* 0x03886002000075a7 */ /* 0x000ee4000800017f */
[----:B---3--:R-:W-:Y:S05]  /*11550*/  @!P0 BRA `(.L_x_315) ;  /* 0x0000001c00348947 */ /* 0x008fea0003800000 */
.L_x_368:
[----:B------:R-:W-:Y:S05]  /*11560*/  BSYNC B1 ;  /* 0x0000000000017941 */ /* 0x000fea0003800000 */
.L_x_314:
[----:B0-2---:R-:W0:Y:S01]  /*11570*/  S2R R3, SR_TID.X ;  /* 0x0000000000037919 */ /* 0x005e220000002100 */
        /* <DEDUP_REMOVED lines=9> */
.L_x_316:
[----:B------:R-:W-:Y:S01]  /*11610*/  LOP3.LUT P0, RZ, R18, 0x2, RZ, 0xc0, !PT ;  /* 0x0000000212ff7812 */ /* 0x000fe2000780c0ff */
[----:B------:R-:W-:-:S12]  /*11620*/  BSSY B1, `(.L_x_317) ;  /* 0x0000003000017945 */ /* 0x000fd80003800000 */
[----:B------:R-:W-:Y:S05]  /*11630*/  @P0 BRA `(.L_x_318) ;  /* 0x0000000000040947 */ /* 0x000fea0003800000 */
[----:B------:R-:W-:Y:S01]  /*11640*/  BPT.TRAP 0x1 ;  /* 0x000000040000795c */ /* 0x000fe20000300000 */
.L_x_318:
[----:B------:R-:W-:Y:S05]  /*11650*/  BSYNC B1 ;  /* 0x0000000000017941 */ /* 0x000fea0003800000 */
.L_x_317:
[----:B------:R-:W2:Y:S01]  /*11660*/  LDL R3, [R1+0x4] ;  /* 0x0000040001037983 */ /* 0x000ea20000100800 */
[----:B------:R-:W0:Y:S01]  /*11670*/  S2R R2, SR_CgaCtaId ;  /* 0x0000000000027919 */ /* 0x000e220000008800 */
[----:B------:R-:W3:Y:S01]  /*11680*/  S2R R4, SR_CgaCtaId ;  /* 0x0000000000047919 */ /* 0x000ee20000008800 */
[----:B------:R-:W-:Y:S01]  /*11690*/  UIADD3 UR4, UP0, UR38, 0x470, URZ ;  /* 0x0000047026047890 */ /* 0x000fe2000ff1e03f */
[----:B------:R-:W-:Y:S01]  /*116a0*/  PLOP3.LUT P0, PT, PT, PT, PT, 0x80, 0x0 ;  /* 0x000000000000781c */ /* 0x000fe20003f0f070 */
[----:B------:R-:W-:Y:S01]  /*116b0*/  VIADD R0, R0, 0x38850 ;  /* 0x0003885000007836 */ /* 0x000fe20000000000 */
[----:B------:R-:W-:Y:S01]  /*116c0*/  UMOV UR6, 0x30000 ;  /* 0x0003000000067882 */ /* 0x000fe20000000000 */
[----:B------:R-:W-:Y:S01]  /*116d0*/  UIADD3.X UR5, URZ, UR39, URZ, UP0, !UPT ;  /* 0x000000273f057290 */ /* 0x000fe200087fe43f */
[----:B0-----:R-:W-:Y:S02]  /*116e0*/  LOP3.LUT R2, R2, 0x1, RZ, 0xc0, !PT ;  /* 0x0000000102027812 */ /* 0x001fe400078ec0ff */
[----:B---3--:R-:W-:-:S03]  /*116f0*/  LOP3.LUT R4, R4, 0x1, RZ, 0xc0, !PT ;  /* 0x0000000104047812 */ /* 0x008fc600078ec0ff */
[----:B------:R-:W-:-:S04]  /*11700*/  IMAD R2, R2, 0xa00, RZ ;  /* 0x00000a0002027824 */ /* 0x000fc800078e02ff */
[----:B------:R-:W-:Y:S02]  /*11710*/  IMAD R2, R19, 0x5000, R2 ;  /* 0x0000500013027824 */ /* 0x000fe400078e0202 */
[----:B------:R-:W-:-:S03]  /*11720*/  IMAD R4, R4, 0x28, RZ ;  /* 0x0000002804047824 */ /* 0x000fc600078e02ff */
[----:B------:R-:W-:Y:S01]  /*11730*/  LEA R2, R2, UR36, 0x1 ;  /* 0x0000002402027c11 */ /* 0x000fe2000f8e08ff */
[----:B------:R-:W-:Y:S01]  /*11740*/  UMOV UR14, 0x0 ;  /* 0x00000000000e7882 */ /* 0x000fe20000000000 */
[----:B------:R-:W-:Y:S01]  /*11750*/  UMOV UR15, 0x14f00000 ;  /* 0x14f00000000f7882 */ /* 0x000fe20000000000 */
[----:B------:R-:W-:Y:S01]  /*11760*/  UMOV UR10, URZ ;  /* 0x0000003f000a7c82 */ /* 0x000fe20008000000 */
[----:B--2---:R-:W-:Y:S02]  /*11770*/  IMAD R3, R3, 0x50, R4 ;  /* 0x0000005003037824 */ /* 0x004fe400078e0204 */
[----:B------:R-:W-:-:S07]  /*11780*/  VIADD R4, R2, 0x400 ;  /* 0x0000040002047836 */ /* 0x000fce0000000000 */
.L_x_319:
        /* <DEDUP_REMOVED lines=10> */
[----:B------:R-:W-:Y:S01]  /*11830*/  PLOP3.LUT P0, PT, PT, PT, PT, 0x80, 0x0 ;  /* 0x000000000000781c */ /* 0x000fe20003f0f070 */
[----:B------:R-:W-:Y:S01]  /*11840*/  VIADD R4, R2, 0x2c00 ;  /* 0x00002c0002047836 */ /* 0x000fe20000000000 */
[----:B------:R-:W-:Y:S01]  /*11850*/  UMOV UR6, 0x30000 ;  /* 0x0003000000067882 */ /* 0x000fe20000000000 */
[----:B------:R-:W-:Y:S01]  /*11860*/  UMOV UR14, 0x0 ;  /* 0x00000000000e7882 */ /* 0x000fe20000000000 */
[----:B------:R-:W-:Y:S01]  /*11870*/  UMOV UR15, 0x14f00000 ;  /* 0x14f00000000f7882 */ /* 0x000fe20000000000 */
[----:B------:R-:W-:-:S08]  /*11880*/  UMOV UR10, 0x40 ;  /* 0x00000040000a7882 */ /* 0x000fd00000000000 */
.L_x_320:
        /* <DEDUP_REMOVED lines=16> */
.L_x_321:
        /* <DEDUP_REMOVED lines=16> */
.L_x_322:
        /* <DEDUP_REMOVED lines=9> */
[----:B----4-:R-:W-:Y:S05]  /*11b20*/  @P0 BRA.U.ANY `(.L_x_322) ;  /* 0xfffffffd00d80947 */ /* 0x010fea000393ffff */
.L_x_313:
[----:B------:R-:W-:Y:S05]  /*11b30*/  BSYNC B0 ;  /* 0x0000000000007941 */ /* 0x000fea0003800000 */
.L_x_312:
[----:B0-----:R-:W4:Y:S01]  /*11b40*/  LDL.LU R6, [R1+0x24] ;  /* 0x0000240001067983 */ /* 0x001f220000300800 */
[----:B------:R-:W-:Y:S01]  /*11b50*/  VIADD R19, R19, 0x1 ;  /* 0x0000000113137836 */ /* 0x000fe20000000000 */
[----:B------:R-:W-:Y:S02]  /*11b60*/  ULDC UR4, c[0x0][0xc34] ;  /* 0x00030d0000047ab9 */ /* 0x000fe40000000800 */
[----:B-1----:R-:W5:Y:S04]  /*11b70*/  LDL.LU R5, [R1] ;  /* 0x0000000001057983 */ /* 0x002f680000300800 */
[----:B------:R-:W2:Y:S01]  /*11b80*/  LDL.LU R4, [R1+0x2c] ;  /* 0x00002c0001047983 */ /* 0x000ea20000300800 */
[----:B------:R-:W-:-:S04]  /*11b90*/  ISETP.NE.AND P0, PT, R19, 0x2, PT ;  /* 0x000000021300780c */ /* 0x000fc80003f05270 */
[----:B---3--:R-:W-:Y:S02]  /*11ba0*/  SEL R0, RZ, 0x1, P0 ;  /* 0x00000001ff007807 */ /* 0x008fe40000000000 */
        /* <DEDUP_REMOVED lines=10> */
.L_x_228:
[----:B0-----:R-:W0:Y:S01]  /*11c50*/  S2R R3, SR_CgaCtaId ;  /* 0x0000000000037919 */ /* 0x001e220000008800 */
[----:B------:R-:W-:Y:S01]  /*11c60*/  MOV R0, 0x400 ;  /* 0x0000040000007802 */ /* 0x000fe20000000f00 */
[----:B------:R-:W-:Y:S03]  /*11c70*/  BSSY B0, `(.L_x_324) ;  /* 0x0000005000007945 */ /* 0x000fe60003800000 */
[----:B0-----:R-:W-:Y:S02]  /*11c80*/  LEA R0, R3, R0, 0x18 ;  /* 0x0000000003007211 */ /* 0x001fe400078ec0ff */
[----:B------:R-:W-:-:S04]  /*11c90*/  SHF.L.U32 R3, R2, 0x1f, RZ ;  /* 0x0000001f02037819 */ /* 0x000fc800000006ff */
[----:B------:R-:W0:Y:S02]  /*11ca0*/  SYNCS.PHASECHK.TRANS64.TRYWAIT P0, [R0+URZ+0x38820], R3 ;  /* 0x03882003000075a7 */ /* 0x000e24000800017f */
[----:B0-----:R-:W-:Y:S05]  /*11cb0*/  @!P0 BRA `(.L_x_325) ;  /* 0x0000001400708947 */ /* 0x001fea0003800000 */
.L_x_369:
[----:B------:R-:W-:Y:S05]  /*11cc0*/  BSYNC B0 ;  /* 0x0000000000007941 */ /* 0x000fea0003800000 */
.L_x_324:
[----:B------:R-:W-:-:S03]  /*11cd0*/  UMOV UR4, 0xffffffff ;  /* 0xffffffff00047882 */ /* 0x000fc60000000000 */
[----:B------:R-:W-:Y:S05]  /*11ce0*/  BRA.DIV UR4, `(.L_x_326) ;  /* 0x0000001604787947 */ /* 0x000fea000b800000 */
[----:B------:R-:W1:Y:S02]  /*11cf0*/  S2R R2, SR_TID.X ;  /* 0x0000000000027919 */ /* 0x000e640000002100 */
[----:B-1----:R-:W-:-:S04]  /*11d00*/  SHF.R.U32.HI R2, RZ, 0x5, R2 ;  /* 0x00000005ff027819 */ /* 0x002fc80000011602 */
[----:B------:R-:W-:-:S05]  /*11d10*/  LOP3.LUT R2, R2, 0x3, RZ, 0xc0, !PT ;  /* 0x0000000302027812 */ /* 0x000fca00078ec0ff */
[----:B------:R1:W2:Y:S02]  /*11d20*/  SHFL.IDX PT, R14, R2, RZ, 0x1f ;  /* 0x00001fff020e7589 */ /* 0x0002a400000e0000 */
.L_x_372:
[----:B--2---:R-:W-:Y:S01]  /*11d30*/  ISETP.NE.AND P0, PT, R14, RZ, PT ;  /* 0x000000ff0e00720c */ /* 0x004fe20003f05270 */
[----:B------:R-:W-:-:S12]  /*11d40*/  BSSY B0, `(.L_x_327) ;  /* 0x0000027000007945 */ /* 0x000fd80003800000 */
[----:B------:R-:W-:Y:S05]  /*11d50*/  @P0 BRA `(.L_x_328) ;  /* 0x0000000000940947 */ /* 0x000fea0003800000 */
[----:B------:R-:W-:-:S03]  /*11d60*/  UMOV UR4, 0xffffffff ;  /* 0xffffffff00047882 */ /* 0x000fc60000000000 */
[----:B------:R-:W-:Y:S05]  /*11d70*/  BRA.DIV UR4, `(.L_x_329) ;  /* 0x0000001604887947 */ /* 0x000fea000b800000 */
[----:B------:R-:W-:-:S13]  /*11d80*/  ELECT P6, URZ, PT ;  /* 0x00000000003f782f */ /* 0x000fda00038c0000 */
.L_x_375:
        /* <DEDUP_REMOVED lines=8> */
.L_x_330:
[----:B------:R-:W2:Y:S01]  /*11e10*/  LDL.LU R7, [R1] ;  /* 0x0000000001077983 */ /* 0x000ea20000300800 */
[----:B------:R-:W-:Y:S02]  /*11e20*/  VIADD R2, R0, 0x38840 ;  /* 0x0003884000027836 */ /* 0x000fe40000000000 */
[C---:B0-----:R-:W-:Y:S02]  /*11e30*/  VIADD R3, R19.reuse, 0x1 ;  /* 0x0000000113037836 */ /* 0x041fe40000000000 */
[----:B------:R-:W-:-:S03]  /*11e40*/  IMAD R6, R19, 0x8, R2 ;  /* 0x0000000813067824 */ /* 0x000fc600078e0202 */
[----:B------:R-:W-:-:S04]  /*11e50*/  ISETP.NE.AND P1, PT, R3, 0x2, PT ;  /* 0x000000020300780c */ /* 0x000fc80003f25270 */
[----:B------:R-:W-:Y:S02]  /*11e60*/  SEL R4, RZ, 0x1, P1 ;  /* 0x00000001ff047807 */ /* 0x000fe40000800000 */
[----:B------:R-:W-:Y:S02]  /*11e70*/  SEL R3, R3, RZ, P1 ;  /* 0x000000ff03037207 */ /* 0x000fe40000800000 */
[C---:B--2---:R-:W-:Y:S02]  /*11e80*/  SHF.L.U32 R5, R7.reuse, 0x1f, RZ ;  /* 0x0000001f07057819 */ /* 0x044fe400000006ff */
[----:B------:R-:W-:Y:S01]  /*11e90*/  LOP3.LUT R4, R7, R4, RZ, 0x3c, !PT ;  /* 0x0000000407047212 */ /* 0x000fe200078e3cff */
[----:B------:R-:W-:Y:S01]  /*11ea0*/  IMAD R7, R3, 0x8, R2 ;  /* 0x0000000803077824 */ /* 0x000fe200078e0202 */
[----:B------:R-:W0:Y:S02]  /*11eb0*/  SYNCS.PHASECHK.TRANS64.TRYWAIT P0, [R6+URZ], R5 ;  /* 0x00000005060075a7 */ /* 0x000e24000800017f */
[----:B------:R-:W-:Y:S01]  /*11ec0*/  SHF.L.U32 R2, R4, 0x1f, RZ ;  /* 0x0000001f04027819 */ /* 0x000fe200000006ff */
[----:B0-----:R-:W-:Y:S06]  /*11ed0*/  @!P0 BRA `(.L_x_331) ;  /* 0x0000001400508947 */ /* 0x001fec0003800000 */
.L_x_376:
[----:B------:R-:W1:Y:S02]  /*11ee0*/  SYNCS.PHASECHK.TRANS64.TRYWAIT P0, [R7+URZ], R2 ;  /* 0x00000002070075a7 */ /* 0x000e64000800017f */
[----:B-1----:R-:W-:Y:S05]  /*11ef0*/  @!P0 BRA `(.L_x_332) ;  /* 0x00000014005c8947 */ /* 0x002fea0003800000 */
.L_x_377:
[----:B------:R-:W-:Y:S05]  /*11f00*/  @!P2 BRA `(.L_x_333) ;  /* 0x000000000004a947 */ /* 0x000fea0003800000 */
[----:B------:R-:W-:Y:S01]  /*11f10*/  BPT.TRAP 0x1 ;  /* 0x000000040000795c */ /* 0x000fe20000300000 */
.L_x_333:
[----:B------:R-:W-:-:S04]  /*11f20*/  VIADD R0, R0, 0x38860 ;  /* 0x0003886000007836 */ /* 0x000fc80000000000 */
[----:B------:R-:W-:-:S04]  /*11f30*/  IMAD R4, R19, 0x8, R0 ;  /* 0x0000000813047824 */ /* 0x000fc800078e0200 */
[----:B------:R-:W2:Y:S02]  /*11f40*/  SYNCS.PHASECHK.TRANS64.TRYWAIT P0, [R4+URZ], R5 ;  /* 0x00000005040075a7 */ /* 0x000ea4000800017f */
[----:B--2---:R-:W-:Y:S05]  /*11f50*/  @!P0 BRA `(.L_x_334) ;  /* 0x0000001400588947 */ /* 0x004fea0003800000 */
.L_x_378:
[----:B------:R-:W-:-:S07]  /*11f60*/  IMAD R3, R3, 0x8, R0 ;  /* 0x0000000803037824 */ /* 0x000fce00078e0200 */
.L_x_335:
[----:B---3--:R3:W4:Y:S02]  /*11f70*/  SYNCS.PHASECHK.TRANS64.TRYWAIT P0, [R3+URZ], R2 ;  /* 0x00000002030075a7 */ /* 0x008724000800017f */
[----:B----4-:R-:W-:Y:S05]  /*11f80*/  @!P0 NANOSLEEP.SYNCS 0x989680 ;  /* 0x009896800000895d */ /* 0x010fea0003900000 */
[----:B------:R-:W4:Y:S02]  /*11f90*/  @!P0 SYNCS.PHASECHK.TRANS64 P0, [R3+URZ], R2 ;  /* 0x00000002030085a7 */ /* 0x000f24000800007f */
[----:B----4-:R-:W-:Y:S05]  /*11fa0*/  @!P0 BRA `(.L_x_335) ;  /* 0xfffffffc00f08947 */ /* 0x010fea000383ffff */
.L_x_328:
[----:B------:R-:W-:Y:S05]  /*11fb0*/  BSYNC B0 ;  /* 0x0000000000007941 */ /* 0x000fea0003800000 */
.L_x_327:
[----:B------:R-:W-:Y:S05]  /*11fc0*/  EXIT ;  /* 0x000000000000794d */ /* 0x000fea0003800000 */
.L_x_196:
[----:B0-----:R-:W-:-:S04]  /*11fd0*/  IMAD.U32 R3, RZ, RZ, UR36 ;  /* 0x00000024ff037e24 */ /* 0x001fc8000f8e00ff */
[----:B------:R0:W1:Y:S03]  /*11fe0*/  SYNCS.PHASECHK.TRANS64.TRYWAIT P1, [R3+URZ+0x38800], R0 ;  /* 0x03880000030075a7 */ /* 0x000066000802017f */
[----:B-1----:R-:W-:Y:S05]  /*11ff0*/  @!P1 NANOSLEEP.SYNCS 0x989680 ;  /* 0x009896800000995d */ /* 0x002fea0003900000 */
[----:B------:R-:W1:Y:S02]  /*12000*/  @!P1 SYNCS.PHASECHK.TRANS64 P1, [R3+URZ+0x38800], R0 ;  /* 0x03880000030095a7 */ /* 0x000e64000802007f */
[----:B-1----:R-:W-:Y:S05]  /*12010*/  @!P1 BRA `(.L_x_196) ;  /* 0xfffffffc00ec9947 */ /* 0x002fea000383ffff */
[----:B------:R-:W-:Y:S05]  /*12020*/  BRA `(.L_x_336) ;  /* 0xfffffef400d07947 */ /* 0x000fea000383ffff */
.L_x_200:
[----:B-1----:R1:W2:Y:S02]  /*12030*/  SYNCS.PHASECHK.TRANS64.TRYWAIT P1, [R0+URZ+0x38830], R3 ;  /* 0x03883003000075a7 */ /* 0x0022a4000802017f */
[----:B--2---:R-:W-:Y:S05]  /*12040*/  @!P1 NANOSLEEP.SYNCS 0x989680 ;  /* 0x009896800000995d */ /* 0x004fea0003900000 */
[----:B------:R-:W2:Y:S02]  /*12050*/  @!P1 SYNCS.PHASECHK.TRANS64 P1, [R0+URZ+0x38830], R3 ;  /* 0x03883003000095a7 */ /* 0x000ea4000802007f */
[----:B--2---:R-:W-:Y:S05]  /*12060*/  @!P1 BRA `(.L_x_200) ;  /* 0xfffffffc00f09947 */ /* 0x004fea000383ffff */
[----:B------:R-:W-:Y:S05]  /*12070*/  BRA `(.L_x_199) ;  /* 0xfffffef400f07947 */ /* 0x000fea000383ffff */
.L_x_206:
[----:B------:R-:W-:-:S13]  /*12080*/  R2UR UR4, R232 ;  /* 0x00000000e80472ca */ /* 0x000fda00000e0000 */
[----:B-1----:R-:W-:-:S04]  /*12090*/  IMAD.U32 R152, RZ, RZ, UR4 ;  /* 0x00000004ff987e24 */ /* 0x002fc8000f8e00ff */
[----:B------:R1:W2:Y:S03]  /*120a0*/  SYNCS.PHASECHK.TRANS64.TRYWAIT P1, [R152+URZ+0x38830], R3 ;  /* 0x03883003980075a7 */ /* 0x0002a6000802017f */
[----:B--2---:R-:W-:Y:S05]  /*120b0*/  @!P1 NANOSLEEP.SYNCS 0x989680 ;  /* 0x009896800000995d */ /* 0x004fea0003900000 */
[----:B------:R-:W2:Y:S02]  /*120c0*/  @!P1 SYNCS.PHASECHK.TRANS64 P1, [R152+URZ+0x38830], R3 ;  /* 0x03883003980095a7 */ /* 0x000ea4000802007f */
[----:B--2---:R-:W-:Y:S05]  /*120d0*/  @!P1 BRA `(.L_x_206) ;  /* 0xfffffffc00e89947 */ /* 0x004fea000383ffff */
[----:B------:R-:W-:Y:S05]  /*120e0*/  BRA `(.L_x_205) ;  /* 0xffffff3400ac7947 */ /* 0x000fea000383ffff */
.L_x_210:
[----:B0-----:R-:W-:-:S04]  /*120f0*/  IMAD.U32 R3, RZ, RZ, UR4 ;  /* 0x00000004ff037e24 */ /* 0x001fc8000f8e00ff */
[----:B------:R0:W2:Y:S03]  /*12100*/  SYNCS.PHASECHK.TRANS64.TRYWAIT P1, [R3+URZ+0x38850], R0 ;  /* 0x03885000030075a7 */ /* 0x0000a6000802017f */
[----:B--2---:R-:W-:Y:S05]  /*12110*/  @!P1 NANOSLEEP.SYNCS 0x989680 ;  /* 0x009896800000995d */ /* 0x004fea0003900000 */
[----:B------:R-:W2:Y:S02]  /*12120*/  @!P1 SYNCS.PHASECHK.TRANS64 P1, [R3+URZ+0x38850], R0 ;  /* 0x03885000030095a7 */ /* 0x000ea4000802007f */
[----:B--2---:R-:W-:Y:S05]  /*12130*/  @!P1 BRA `(.L_x_210) ;  /* 0xfffffffc00ec9947 */ /* 0x004fea000383ffff */
[----:B------:R-:W-:Y:S05]  /*12140*/  BRA `(.L_x_209) ;  /* 0xffffff5c00d07947 */ /* 0x000fea000383ffff */
.L_x_217:
[----:B-1----:R-:W-:-:S04]  /*12150*/  IMAD.U32 R7, RZ, RZ, UR9 ;  /* 0x00000009ff077e24 */ /* 0x002fc8000f8e00ff */
[----:B------:R1:W2:Y:S03]  /*12160*/  SYNCS.PHASECHK.TRANS64.TRYWAIT P1, [R7+URZ+0x38850], R0 ;  /* 0x03885000070075a7 */ /* 0x0002a6000802017f */
[----:B--2---:R-:W-:Y:S05]  /*12170*/  @!P1 NANOSLEEP.SYNCS 0x989680 ;  /* 0x009896800000995d */ /* 0x004fea0003900000 */
[----:B------:R-:W2:Y:S02]  /*12180*/  @!P1 SYNCS.PHASECHK.TRANS64 P1, [R7+URZ+0x38850], R0 ;  /* 0x03885000070095a7 */ /* 0x000ea4000802007f */
[----:B--2---:R-:W-:Y:S05]  /*12190*/  @!P1 BRA `(.L_x_217) ;  /* 0xfffffffc00ec9947 */ /* 0x004fea000383ffff */
[----:B------:R-:W-:Y:S05]  /*121a0*/  BRA `(.L_x_216) ;  /* 0xffffff7c00407947 */ /* 0x000fea000383ffff */
.L_x_232:
[----:B------:R-:W0:Y:S01]  /*121b0*/  S2R R5, SR_TID.X ;  /* 0x0000000000057919 */ /* 0x000e220000002100 */
[----:B------:R-:W-:Y:S01]  /*121c0*/  BSSY B0, `(.L_x_337) ;  /* 0x000000a000007945 */ /* 0x000fe20003800000 */
[----:B------:R-:W-:Y:S02]  /*121d0*/  IMAD.MOV.U32 R12, RZ, RZ, RZ ;  /* 0x000000ffff0c7224 */ /* 0x000fe400078e00ff */
[----:B------:R-:W-:Y:S02]  /*121e0*/  IMAD.MOV.U32 R11, RZ, RZ, 0x1f ;  /* 0x0000001fff0b7424 */ /* 0x000fe400078e00ff */
[----:B------:R-:W-:Y:S01]  /*121f0*/  IMAD.MOV.U32 R15, RZ, RZ, -0x1 ;  /* 0xffffffffff0f7424 */ /* 0x000fe200078e00ff */
[----:B0-----:R-:W-:-:S04]  /*12200*/  SHF.R.U32.HI R5, RZ, 0x5, R5 ;  /* 0x00000005ff057819 */ /* 0x001fc80000011605 */
[----:B------:R-:W-:-:S05]  /*12210*/  LOP3.LUT R5, R5, 0x3, RZ, 0xc0, !PT ;  /* 0x0000000305057812 */ /* 0x000fca00078ec0ff */
[----:B------:R-:W-:-:S07]  /*12220*/  IMAD.MOV.U32 R13, RZ, RZ, R5 ;  /* 0x000000ffff0d7224 */ /* 0x000fce00078e0005 */
[----:B-1----:R-:W-:Y:S05]  /*12230*/  WARPSYNC.COLLECTIVE R15, `(.L_x_338) ;  /* 0x000000000f087348 */ /* 0x002fea0003c00000 */
[----:B------:R0:W2:Y:S02]  /*12240*/  SHFL.IDX P6, R14, R13, R12, R11 ;  /* 0x0000000c0d0e7389 */ /* 0x0000a400000c000b */
[----:B012---:R-:W-:Y:S01]  /*12250*/  ENDCOLLECTIVE ;  /* 0x000000000000791b */ /* 0x007fe20003800000 */
.L_x_338:
[----:B------:R-:W-:Y:S05]  /*12260*/  BSYNC B0 ;  /* 0x0000000000007941 */ /* 0x000fea0003800000 */
.L_x_337:
[----:B------:R-:W-:Y:S05]  /*12270*/  BRA `(.L_x_339) ;  /* 0xffffffb0006c7947 */ /* 0x000fea000383ffff */
.L_x_234:
[----:B------:R-:W-:Y:S01]  /*12280*/  BSSY B0, `(.L_x_340) ;  /* 0x0000006000007945 */ /* 0x000fe20003800000 */
[----:B------:R-:W-:-:S07]  /*12290*/  IMAD.MOV.U32 R15, RZ, RZ, -0x1 ;  /* 0xffffffffff0f7424 */ /* 0x000fce00078e00ff */
[----:B01----:R-:W-:Y:S05]  /*122a0*/  WARPSYNC.COLLECTIVE R15, `(.L_x_341) ;  /* 0x000000000f0c7348 */ /* 0x003fea0003c00000 */
[----:B------:R-:W-:Y:S02]  /*122b0*/  ELECT P6, UR62, PT ;  /* 0x00000000003e782f */ /* 0x000fe400038c0000 */
[----:B------:R-:W-:Y:S01]  /*122c0*/  MOV R14, UR62 ;  /* 0x0000003e000e7c02 */ /* 0x000fe20008000f00 */
[----:B01----:R-:W-:Y:S10]  /*122d0*/  ENDCOLLECTIVE ;  /* 0x000000000000791b */ /* 0x003ff40003800000 */
.L_x_341:
[----:B------:R-:W-:Y:S05]  /*122e0*/  BSYNC B0 ;  /* 0x0000000000007941 */ /* 0x000fea0003800000 */
.L_x_340:
[----:B------:R-:W-:Y:S05]  /*122f0*/  BRA `(.L_x_342) ;  /* 0xffffffb0006c7947 */ /* 0x000fea000383ffff */
.L_x_236:
[----:B---3--:R3:W4:Y:S02]  /*12300*/  SYNCS.PHASECHK.TRANS64.TRYWAIT P0, [R2+URZ+0x38840], R3 ;  /* 0x03884003020075a7 */ /* 0x008724000800017f */
[----:B----4-:R-:W-:Y:S05]  /*12310*/  @!P0 NANOSLEEP.SYNCS 0x989680 ;  /* 0x009896800000895d */ /* 0x010fea0003900000 */
[----:B------:R-:W4:Y:S02]  /*12320*/  @!P0 SYNCS.PHASECHK.TRANS64 P0, [R2+URZ+0x38840], R3 ;  /* 0x03884003020085a7 */ /* 0x000f24000800007f */
[----:B----4-:R-:W-:Y:S05]  /*12330*/  @!P0 BRA `(.L_x_236) ;  /* 0xfffffffc00f08947 */ /* 0x010fea000383ffff */
[----:B------:R-:W-:Y:S05]  /*12340*/  BRA `(.L_x_343) ;  /* 0xffffffb000c47947 */ /* 0x000fea000383ffff */
.L_x_240:
[----:B------:R0:W5:Y:S01]  /*12350*/  LDL R10, [R1+0x10] ;  /* 0x00001000010a7983 */ /* 0x0001620000100800 */
[----:B------:R-:W-:Y:S02]  /*12360*/  IMAD.MOV.U32 R13, RZ, RZ, R3 ;  /* 0x000000ffff0d7224 */ /* 0x000fe400078e0003 */
[----:B------:R-:W-:Y:S01]  /*12370*/  IMAD.MOV.U32 R12, RZ, RZ, RZ ;  /* 0x000000ffff0c7224 */ /* 0x000fe200078e00ff */
[----:B------:R-:W1:Y:S01]  /*12380*/  S2R R7, SR_TID.X ;  /* 0x0000000000077919 */ /* 0x000e620000002100 */
[----:B------:R-:W-:Y:S02]  /*12390*/  IMAD.MOV.U32 R11, RZ, RZ, 0x181f ;  /* 0x0000181fff0b7424 */ /* 0x000fe400078e00ff */
[----:B------:R-:W-:-:S07]  /*123a0*/  IMAD.MOV.U32 R15, RZ, RZ, -0x1 ;  /* 0xffffffffff0f7424 */ /* 0x000fce00078e00ff */
[----:B01---5:R-:W-:Y:S05]  /*123b0*/  WARPSYNC.COLLECTIVE R15, `(.L_x_344) ;  /* 0x000000000f087348 */ /* 0x023fea0003c00000 */
[----:B------:R2:W3:Y:S02]  /*123c0*/  SHFL.IDX P6, R14, R13, R12, R11 ;  /* 0x0000000c0d0e7389 */ /* 0x0004e400000c000b */
[----:B0123-5:R-:W-:Y:S01]  /*123d0*/  ENDCOLLECTIVE ;  /* 0x000000000000791b */ /* 0x02ffe20003800000 */
.L_x_344:
[----:B------:R-:W-:Y:S02]  /*123e0*/  IMAD.MOV.U32 R13, RZ, RZ, R4 ;  /* 0x000000ffff0d7224 */ /* 0x000fe400078e0004 */
[----:B------:R-:W-:Y:S01]  /*123f0*/  IMAD.MOV.U32 R6, RZ, RZ, R14 ;  /* 0x000000ffff067224 */ /* 0x000fe200078e000e */
[----:B------:R-:W-:-:S07]  /*12400*/  LOP3.LUT R7, R7, 0x7f, RZ, 0xc0, !PT ;  /* 0x0000007f07077812 */ /* 0x000fce00078ec0ff */
[----:B------:R-:W-:Y:S05]  /*12410*/  WARPSYNC.COLLECTIVE R15, `(.L_x_345) ;  /* 0x000000000f087348 */ /* 0x000fea0003c00000 */
[----:B------:R0:W1:Y:S02]  /*12420*/  SHFL.IDX P6, R14, R13, R12, R11 ;  /* 0x0000000c0d0e7389 */ /* 0x00006400000c000b */
[----:B01----:R-:W-:Y:S01]  /*12430*/  ENDCOLLECTIVE ;  /* 0x000000000000791b */ /* 0x003fe20003800000 */
.L_x_345:
[----:B------:R-:W-:Y:S01]  /*12440*/  ULDC UR4, c[0x0][0x288] ;  /* 0x0000a20000047ab9 */ /* 0x000fe20000000800 */
[----:B------:R-:W-:Y:S01]  /*12450*/  ULDC.64 UR6, c[0x0][0x208] ;  /* 0x0000820000067ab9 */ /* 0x000fe20000000a00 */
[----:B------:R-:W-:Y:S01]  /*12460*/  SHF.R.U32.HI R0, RZ, 0x3, R7 ;  /* 0x00000003ff007819 */ /* 0x000fe20000011607 */
[----:B------:R-:W-:-:S04]  /*12470*/  IMAD R2, R8, UR4, RZ ;  /* 0x0000000408027c24 */ /* 0x000fc8000f8e02ff */
        /* <DEDUP_REMOVED lines=8> */
[----:B------:R-:W-:-:S04]  /*12500*/  @!P2 LOP3.LUT R7, R7, R6, RZ, 0x3c, !PT ;  /* 0x000000060707a212 */ /* 0x000fc800078e3cff */
[----:B------:R-:W-:-:S04]  /*12510*/  @!P2 LOP3.LUT R6, R7, R6, RZ, 0x3c, !PT ;  /* 0x000000060706a212 */ /* 0x000fc800078e3cff */
[----:B------:R-:W-:-:S05]  /*12520*/  @!P2 LOP3.LUT R7, R7, R6, RZ, 0x3c, !PT ;  /* 0x000000060707a212 */ /* 0x000fca00078e3cff */
[----:B------:R-:W-:Y:S01]  /*12530*/  @!PT LDS RZ, [RZ] ;  /* 0x00000000fffff984 */ /* 0x000fe20000000800 */
[----:B------:R-:W-:Y:S01]  /*12540*/  @!PT LDS RZ, [RZ] ;  /* 0x00000000fffff984 */ /* 0x000fe20000000800 */
[----:B------:R-:W-:Y:S01]  /*12550*/  @!PT LDS RZ, [RZ] ;  /* 0x00000000fffff984 */ /* 0x000fe20000000800 */
[----:B------:R0:W-:Y:S04]  /*12560*/  @!P2 LDGSTS.E.BYPASS.LTC128B.128 [R10+0x14400], desc[UR6][R6.64], !P4 ;  /* 0x14400000060aafae */ /* 0x0001e8000e101d46 */
[----:B------:R0:W-:Y:S04]  /*12570*/  @!P2 LDGSTS.E.BYPASS.LTC128B.128 [R10+0x18400], desc[UR6][R6.64+0x80], !P3 ;  /* 0x18400080060aafae */ /* 0x0001e8000d901d46 */
[----:B------:R0:W-:Y:S04]  /*12580*/  @!P2 LDGSTS.E.BYPASS.LTC128B.128 [R10+0x1c400], desc[UR6][R6.64+0x100], !P0 ;  /* 0x1c400100060aafae */ /* 0x0001e8000c101d46 */
[----:B------:R0:W-:Y:S01]  /*12590*/  @!P2 LDGSTS.E.BYPASS.LTC128B.128 [R10+0x20400], desc[UR6][R6.64+0x180], !P1 ;  /* 0x20400180060aafae */ /* 0x0001e2000c901d46 */
[----:B------:R-:W-:Y:S01]  /*125a0*/  ISETP.GE.AND P2, PT, R5, R2, PT ;  /* 0x000000020500720c */ /* 0x000fe20003f46270 */
[----:B------:R-:W-:-:S12]  /*125b0*/  VIADD R5, R0, 0x20 ;  /* 0x0000002000057836 */ /* 0x000fd80000000000 */
[----:B0-----:R-:W-:Y:S05]  /*125c0*/  WARPSYNC.COLLECTIVE R15, `(.L_x_346) ;  /* 0x000000000f087348 */ /* 0x001fea0003c00000 */
[----:B------:R1:W2:Y:S02]  /*125d0*/  SHFL.IDX P6, R14, R13, R12, R11 ;  /* 0x0000000c0d0e7389 */ /* 0x0002a400000c000b */
[----:B012---:R-:W-:Y:S01]  /*125e0*/  ENDCOLLECTIVE ;  /* 0x000000000000791b */ /* 0x007fe20003800000 */
.L_x_346:
[----:B------:R-:W-:Y:S02]  /*125f0*/  IMAD.MOV.U32 R13, RZ, RZ, R4 ;  /* 0x000000ffff0d7224 */ /* 0x000fe400078e0004 */
[----:B------:R-:W-:-:S07]  /*12600*/  IMAD.MOV.U32 R6, RZ, RZ, R14 ;  /* 0x000000ffff067224 */ /* 0x000fce00078e000e */
[----:B------:R-:W-:Y:S05]  /*12610*/  WARPSYNC.COLLECTIVE R15, `(.L_x_347) ;  /* 0x000000000f087348 */ /* 0x000fea0003c00000 */
[----:B------:R0:W1:Y:S02]  /*12620*/  SHFL.IDX P6, R14, R13, R12, R11 ;  /* 0x0000000c0d0e7389 */ /* 0x00006400000c000b */
[----:B01----:R-:W-:Y:S01]  /*12630*/  ENDCOLLECTIVE ;  /* 0x000000000000791b */ /* 0x003fe20003800000 */
.L_x_347:
[----:B------:R-:W-:Y:S01]  /*12640*/  ULDC.64 UR4, c[0x0][0x208] ;  /* 0x0000820000047ab9 */ /* 0x000fe20000000a00 */
[----:B------:R-:W-:Y:S02]  /*12650*/  IMAD.MOV.U32 R13, RZ, RZ, R3 ;  /* 0x000000ffff0d7224 */ /* 0x000fe400078e0003 */
[----:B------:R-:W-:Y:S02]  /*12660*/  IMAD.MOV.U32 R12, RZ, RZ, 0x2 ;  /* 0x00000002ff0c7424 */ /* 0x000fe400078e00ff */
[----:B------:R-:W-:-:S05]  /*12670*/  IMAD.MOV.U32 R7, RZ, RZ, R14 ;  /* 0x000000ffff077224 */ /* 0x000fca00078e000e */
        /* <DEDUP_REMOVED lines=17> */
.L_x_348:
[----:B------:R-:W-:Y:S02]  /*12790*/  IMAD.MOV.U32 R13, RZ, RZ, R4 ;  /* 0x000000ffff0d7224 */ /* 0x000fe400078e0004 */
[----:B------:R-:W-:-:S07]  /*127a0*/  IMAD.MOV.U32 R6, RZ, RZ, R14 ;  /* 0x000000ffff067224 */ /* 0x000fce00078e000e */
[----:B------:R-:W-:Y:S05]  /*127b0*/  WARPSYNC.COLLECTIVE R15, `(.L_x_349) ;  /* 0x000000000f087348 */ /* 0x000fea0003c00000 */
[----:B------:R0:W1:Y:S02]  /*127c0*/  SHFL.IDX P6, R14, R13, R12, R11 ;  /* 0x0000000c0d0e7389 */ /* 0x00006400000c000b */
[----:B01----:R-:W-:Y:S01]  /*127d0*/  ENDCOLLECTIVE ;  /* 0x000000000000791b */ /* 0x003fe20003800000 */
.L_x_349:
        /* <DEDUP_REMOVED lines=21> */
.L_x_350:
[----:B------:R-:W-:Y:S02]  /*12930*/  IMAD.MOV.U32 R13, RZ, RZ, R4 ;  /* 0x000000ffff0d7224 */ /* 0x000fe400078e0004 */
[----:B------:R-:W-:-:S07]  /*12940*/  IMAD.MOV.U32 R6, RZ, RZ, R14 ;  /* 0x000000ffff067224 */ /* 0x000fce00078e000e */
[----:B------:R-:W-:Y:S05]  /*12950*/  WARPSYNC.COLLECTIVE R15, `(.L_x_351) ;  /* 0x000000000f087348 */ /* 0x000fea0003c00000 */
[----:B------:R0:W1:Y:S02]  /*12960*/  SHFL.IDX P6, R14, R13, R12, R11 ;  /* 0x0000000c0d0e7389 */ /* 0x00006400000c000b */
[----:B01----:R-:W-:Y:S01]  /*12970*/  ENDCOLLECTIVE ;  /* 0x000000000000791b */ /* 0x003fe20003800000 */
.L_x_351:
        /* <DEDUP_REMOVED lines=21> */
.L_x_352:
[----:B------:R-:W-:Y:S02]  /*12ad0*/  IMAD.MOV.U32 R13, RZ, RZ, R4 ;  /* 0x000000ffff0d7224 */ /* 0x000fe400078e0004 */
[----:B------:R-:W-:-:S07]  /*12ae0*/  IMAD.MOV.U32 R6, RZ, RZ, R14 ;  /* 0x000000ffff067224 */ /* 0x000fce00078e000e */
[----:B------:R-:W-:Y:S05]  /*12af0*/  WARPSYNC.COLLECTIVE R15, `(.L_x_353) ;  /* 0x000000000f087348 */ /* 0x000fea0003c00000 */
[----:B------:R0:W1:Y:S02]  /*12b00*/  SHFL.IDX P6, R14, R13, R12, R11 ;  /* 0x0000000c0d0e7389 */ /* 0x00006400000c000b */
[----:B01----:R-:W-:Y:S01]  /*12b10*/  ENDCOLLECTIVE ;  /* 0x000000000000791b */ /* 0x003fe20003800000 */
.L_x_353:
        /* <DEDUP_REMOVED lines=21> */
.L_x_354:
[----:B------:R-:W-:Y:S02]  /*12c70*/  IMAD.MOV.U32 R13, RZ, RZ, R4 ;  /* 0x000000ffff0d7224 */ /* 0x000fe400078e0004 */
[----:B------:R-:W-:-:S07]  /*12c80*/  IMAD.MOV.U32 R6, RZ, RZ, R14 ;  /* 0x000000ffff067224 */ /* 0x000fce00078e000e */
[----:B------:R-:W-:Y:S05]  /*12c90*/  WARPSYNC.COLLECTIVE R15, `(.L_x_355) ;  /* 0x000000000f087348 */ /* 0x000fea0003c00000 */
[----:B------:R0:W1:Y:S02]  /*12ca0*/  SHFL.IDX P6, R14, R13, R12, R11 ;  /* 0x0000000c0d0e7389 */ /* 0x00006400000c000b */
[----:B01----:R-:W-:Y:S01]  /*12cb0*/  ENDCOLLECTIVE ;  /* 0x000000000000791b */ /* 0x003fe20003800000 */
.L_x_355:
        /* <DEDUP_REMOVED lines=20> */
.L_x_356:
[----:B------:R-:W-:Y:S02]  /*12e00*/  IMAD.MOV.U32 R13, RZ, RZ, R4 ;  /* 0x000000ffff0d7224 */ /* 0x000fe400078e0004 */
[----:B------:R-:W-:-:S07]  /*12e10*/  IMAD.MOV.U32 R6, RZ, RZ, R14 ;  /* 0x000000ffff067224 */ /* 0x000fce00078e000e */
[----:B------:R-:W-:Y:S05]  /*12e20*/  WARPSYNC.COLLECTIVE R15, `(.L_x_357) ;  /* 0x000000000f087348 */ /* 0x000fea0003c00000 */
[----:B------:R0:W1:Y:S02]  /*12e30*/  SHFL.IDX P6, R14, R13, R12, R11 ;  /* 0x0000000c0d0e7389 */ /* 0x00006400000c000b */
[----:B01----:R-:W-:Y:S01]  /*12e40*/  ENDCOLLECTIVE ;  /* 0x000000000000791b */ /* 0x003fe20003800000 */
.L_x_357:
        /* <DEDUP_REMOVED lines=19> */
.L_x_358:
[----:B------:R-:W-:Y:S02]  /*12f80*/  IMAD.MOV.U32 R13, RZ, RZ, R4 ;  /* 0x000000ffff0d7224 */ /* 0x000fe400078e0004 */
[----:B------:R-:W-:-:S07]  /*12f90*/  IMAD.MOV.U32 R5, RZ, RZ, R14 ;  /* 0x000000ffff057224 */ /* 0x000fce00078e000e */
[----:B------:R-:W-:Y:S05]  /*12fa0*/  WARPSYNC.COLLECTIVE R15, `(.L_x_359) ;  /* 0x000000000f087348 */ /* 0x000fea0003c00000 */
[----:B------:R0:W1:Y:S02]  /*12fb0*/  SHFL.IDX P6, R14, R13, R12, R11 ;  /* 0x0000000c0d0e7389 */ /* 0x00006400000c000b */
[----:B01----:R-:W-:Y:S01]  /*12fc0*/  ENDCOLLECTIVE ;  /* 0x000000000000791b */ /* 0x003fe20003800000 */
.L_x_359:
[----:B------:R-:W-:Y:S01]  /*12fd0*/  IMAD.MOV.U32 R3, RZ, RZ, R14 ;  /* 0x000000ffff037224 */ /* 0x000fe200078e000e */
[----:B------:R-:W-:Y:S06]  /*12fe0*/  BRA `(.L_x_360) ;  /* 0xffffffb400787947 */ /* 0x000fec000383ffff */
.L_x_244:
[----:B---3--:R-:W-:-:S04]  /*12ff0*/  IMAD.U32 R2, RZ, RZ, UR36 ;  /* 0x00000024ff027e24 */ /* 0x008fc8000f8e00ff */
[----:B------:R3:W4:Y:S03]  /*13000*/  SYNCS.PHASECHK.TRANS64.TRYWAIT P0, [R2+URZ+0x38820], R0 ;  /* 0x03882000020075a7 */ /* 0x000726000800017f */
[----:B----4-:R-:W-:Y:S05]  /*13010*/  @!P0 NANOSLEEP.SYNCS 0x989680 ;  /* 0x009896800000895d */ /* 0x010fea0003900000 */
[----:B------:R-:W4:Y:S02]  /*13020*/  @!P0 SYNCS.PHASECHK.TRANS64 P0, [R2+URZ+0x38820], R0 ;  /* 0x03882000020085a7 */ /* 0x000f24000800007f */
[----:B----4-:R-:W-:Y:S05]  /*13030*/  @!P0 BRA `(.L_x_244) ;  /* 0xfffffffc00ec8947 */ /* 0x010fea000383ffff */
[----:B------:R-:W-:Y:S05]  /*13040*/  BRA `(.L_x_361) ;  /* 0xffffffb400d47947 */ /* 0x000fea000383ffff */
.L_x_251:
[----:B--2---:R2:W3:Y:S02]  /*13050*/  SYNCS.PHASECHK.TRANS64.TRYWAIT P0, [R3+URZ+0x38840], R2 ;  /* 0x03884002030075a7 */ /* 0x0044e4000800017f */
[----:B---3--:R-:W-:Y:S05]  /*13060*/  @!P0 NANOSLEEP.SYNCS 0x989680 ;  /* 0x009896800000895d */ /* 0x008fea0003900000 */
[----:B------:R-:W3:Y:S02]  /*13070*/  @!P0 SYNCS.PHASECHK.TRANS64 P0, [R3+URZ+0x38840], R2 ;  /* 0x03884002030085a7 */ /* 0x000ee4000800007f */
[----:B---3--:R-:W-:Y:S05]  /*13080*/  @!P0 BRA `(.L_x_251) ;  /* 0xfffffffc00f08947 */ /* 0x008fea000383ffff */
[----:B------:R-:W-:Y:S05]  /*13090*/  BRA `(.L_x_362) ;  /* 0xffffffb800847947 */ /* 0x000fea000383ffff */
.L_x_260:
[----:B0-----:R0:W1:Y:S02]  /*130a0*/  SYNCS.PHASECHK.TRANS64.TRYWAIT P0, [R2+URZ+0x38860], R3 ;  /* 0x03886003020075a7 */ /* 0x001064000800017f */
[----:B-1----:R-:W-:Y:S05]  /*130b0*/  @!P0 NANOSLEEP.SYNCS 0x989680 ;  /* 0x009896800000895d */ /* 0x002fea0003900000 */
[----:B------:R-:W1:Y:S02]  /*130c0*/  @!P0 SYNCS.PHASECHK.TRANS64 P0, [R2+URZ+0x38860], R3 ;  /* 0x03886003020085a7 */ /* 0x000e64000800007f */
[----:B-1----:R-:W-:Y:S05]  /*130d0*/  @!P0 BRA `(.L_x_260) ;  /* 0xfffffffc00f08947 */ /* 0x002fea000383ffff */
[----:B------:R-:W-:Y:S05]  /*130e0*/  BRA `(.L_x_363) ;  /* 0xffffffc000087947 */ /* 0x000fea000383ffff */
.L_x_273:
[----:B-1----:R1:W2:Y:S02]  /*130f0*/  SYNCS.PHASECHK.TRANS64.TRYWAIT P0, [R3+URZ+0x38840], R2 ;  /* 0x03884002030075a7 */ /* 0x0022a4000800017f */
[----:B--2---:R-:W-:Y:S05]  /*13100*/  @!P0 NANOSLEEP.SYNCS 0x989680 ;  /* 0x009896800000895d */ /* 0x004fea0003900000 */
[----:B------:R-:W2:Y:S02]  /*13110*/  @!P0 SYNCS.PHASECHK.TRANS64 P0, [R3+URZ+0x38840], R2 ;  /* 0x03884002030085a7 */ /* 0x000ea4000800007f */
[----:B--2---:R-:W-:Y:S05]  /*13120*/  @!P0 BRA `(.L_x_273) ;  /* 0xfffffffc00f08947 */ /* 0x004fea000383ffff */
[----:B------:R-:W-:Y:S05]  /*13130*/  BRA `(.L_x_364) ;  /* 0xffffffc800287947 */ /* 0x000fea000383ffff */
.L_x_282:
[----:B0-----:R0:W1:Y:S02]  /*13140*/  SYNCS.PHASECHK.TRANS64.TRYWAIT P0, [R2+URZ+0x38860], R3 ;  /* 0x03886003020075a7 */ /* 0x001064000800017f */
[----:B-1----:R-:W-:Y:S05]  /*13150*/  @!P0 NANOSLEEP.SYNCS 0x989680 ;  /* 0x009896800000895d */ /* 0x002fea0003900000 */
[----:B------:R-:W1:Y:S02]  /*13160*/  @!P0 SYNCS.PHASECHK.TRANS64 P0, [R2+URZ+0x38860], R3 ;  /* 0x03886003020085a7 */ /* 0x000e64000800007f */
[----:B-1----:R-:W-:Y:S05]  /*13170*/  @!P0 BRA `(.L_x_282) ;  /* 0xfffffffc00f08947 */ /* 0x002fea000383ffff */
[----:B------:R-:W-:Y:S05]  /*13180*/  BRA `(.L_x_365) ;  /* 0xffffffcc00ac7947 */ /* 0x000fea000383ffff */
.L_x_294:
[----:B--2---:R2:W3:Y:S02]  /*13190*/  SYNCS.PHASECHK.TRANS64.TRYWAIT P0, [R3+URZ+0x38840], R2 ;  /* 0x03884002030075a7 */ /* 0x0044e4000800017f */
[----:B---3--:R-:W-:Y:S05]  /*131a0*/  @!P0 NANOSLEEP.SYNCS 0x989680 ;  /* 0x009896800000895d */ /* 0x008fea0003900000 */
[----:B------:R-:W3:Y:S02]  /*131b0*/  @!P0 SYNCS.PHASECHK.TRANS64 P0, [R3+URZ+0x38840], R2 ;  /* 0x03884002030085a7 */ /* 0x000ee4000800007f */
[----:B---3--:R-:W-:Y:S05]  /*131c0*/  @!P0 BRA `(.L_x_294) ;  /* 0xfffffffc00f08947 */ /* 0x008fea000383ffff */
[----:B------:R-:W-:Y:S05]  /*131d0*/  BRA `(.L_x_366) ;  /* 0xffffffd400a47947 */ /* 0x000fea000383ffff */
.L_x_303:
[----:B0-----:R0:W1:Y:S02]  /*131e0*/  SYNCS.PHASECHK.TRANS64.TRYWAIT P0, [R2+URZ+0x38860], R5 ;  /* 0x03886005020075a7 */ /* 0x001064000800017f */
[----:B-1----:R-:W-:Y:S05]  /*131f0*/  @!P0 NANOSLEEP.SYNCS 0x989680 ;  /* 0x009896800000895d */ /* 0x002fea0003900000 */
[----:B------:R-:W1:Y:S02]  /*13200*/  @!P0 SYNCS.PHASECHK.TRANS64 P0, [R2+URZ+0x38860], R5 ;  /* 0x03886005020085a7 */ /* 0x000e64000800007f */
[----:B-1----:R-:W-:Y:S05]  /*13210*/  @!P0 BRA `(.L_x_303) ;  /* 0xfffffffc00f08947 */ /* 0x002fea000383ffff */
[----:B------:R-:W-:Y:S05]  /*13220*/  BRA `(.L_x_367) ;  /* 0xffffffdc00247947 */ /* 0x000fea000383ffff */
.L_x_315:
[----:B---3--:R3:W4:Y:S02]  /*13230*/  SYNCS.PHASECHK.TRANS64.TRYWAIT P0, [R0+URZ+0x38860], R2 ;  /* 0x03886002000075a7 */ /* 0x008724000800017f */
[----:B----4-:R-:W-:Y:S05]  /*13240*/  @!P0 NANOSLEEP.SYNCS 0x989680 ;  /* 0x009896800000895d */ /* 0x010fea0003900000 */
[----:B------:R-:W4:Y:S02]  /*13250*/  @!P0 SYNCS.PHASECHK.TRANS64 P0, [R0+URZ+0x38860], R2 ;  /* 0x03886002000085a7 */ /* 0x000f24000800007f */
[----:B----4-:R-:W-:Y:S05]  /*13260*/  @!P0 BRA `(.L_x_315) ;  /* 0xfffffffc00f08947 */ /* 0x010fea000383ffff */
[----:B------:R-:W-:Y:S05]  /*13270*/  BRA `(.L_x_368) ;  /* 0xffffffe000b87947 */ /* 0x000fea000383ffff */
.L_x_325:
[----:B0-----:R0:W1:Y:S02]  /*13280*/  SYNCS.PHASECHK.TRANS64.TRYWAIT P0, [R0+URZ+0x38820], R3 ;  /* 0x03882003000075a7 */ /* 0x001064000800017f */
[----:B-1----:R-:W-:Y:S05]  /*13290*/  @!P0 NANOSLEEP.SYNCS 0x989680 ;  /* 0x009896800000895d */ /* 0x002fea0003900000 */
[----:B------:R-:W1:Y:S02]  /*132a0*/  @!P0 SYNCS.PHASECHK.TRANS64 P0, [R0+URZ+0x38820], R3 ;  /* 0x03882003000085a7 */ /* 0x000e64000800007f */
[----:B-1----:R-:W-:Y:S05]  /*132b0*/  @!P0 BRA `(.L_x_325) ;  /* 0xfffffffc00f08947 */ /* 0x002fea000383ffff */
[----:B------:R-:W-:Y:S05]  /*132c0*/  BRA `(.L_x_369) ;  /* 0xffffffe8007c7947 */ /* 0x000fea000383ffff */
.L_x_326:
        /* <DEDUP_REMOVED lines=11> */
.L_x_371:
[----:B------:R-:W-:Y:S05]  /*13380*/  BSYNC B0 ;  /* 0x0000000000007941 */ /* 0x000fea0003800000 */
.L_x_370:
[----:B------:R-:W-:Y:S05]  /*13390*/  BRA `(.L_x_372) ;  /* 0xffffffe800647947 */ /* 0x000fea000383ffff */
.L_x_329:
[----:B------:R-:W-:Y:S01]  /*133a0*/  BSSY B1, `(.L_x_373) ;  /* 0x0000006000017945 */ /* 0x000fe20003800000 */
[----:B------:R-:W-:-:S07]  /*133b0*/  IMAD.MOV.U32 R15, RZ, RZ, -0x1 ;  /* 0xffffffffff0f7424 */ /* 0x000fce00078e00ff */
[----:B01----:R-:W-:Y:S05]  /*133c0*/  WARPSYNC.COLLECTIVE R15, `(.L_x_374) ;  /* 0x000000000f0c7348 */ /* 0x003fea0003c00000 */
[----:B------:R-:W-:Y:S02]  /*133d0*/  ELECT P6, UR62, PT ;  /* 0x00000000003e782f */ /* 0x000fe400038c0000 */
[----:B------:R-:W-:Y:S01]  /*133e0*/  MOV R14, UR62 ;  /* 0x0000003e000e7c02 */ /* 0x000fe20008000f00 */
[----:B01----:R-:W-:Y:S10]  /*133f0*/  ENDCOLLECTIVE ;  /* 0x000000000000791b */ /* 0x003ff40003800000 */
.L_x_374:
[----:B------:R-:W-:Y:S05]  /*13400*/  BSYNC B1 ;  /* 0x0000000000017941 */ /* 0x000fea0003800000 */
.L_x_373:
[----:B------:R-:W-:Y:S05]  /*13410*/  BRA `(.L_x_375) ;  /* 0xffffffe8005c7947 */ /* 0x000fea000383ffff */
.L_x_331:
[----:B0-----:R0:W1:Y:S02]  /*13420*/  SYNCS.PHASECHK.TRANS64.TRYWAIT P0, [R6+URZ], R5 ;  /* 0x00000005060075a7 */ /* 0x001064000800017f */
[----:B-1----:R-:W-:Y:S05]  /*13430*/  @!P0 NANOSLEEP.SYNCS 0x989680 ;  /* 0x009896800000895d */ /* 0x002fea0003900000 */
[----:B------:R-:W1:Y:S02]  /*13440*/  @!P0 SYNCS.PHASECHK.TRANS64 P0, [R6+URZ], R5 ;  /* 0x00000005060085a7 */ /* 0x000e64000800007f */
[----:B-1----:R-:W-:Y:S05]  /*13450*/  @!P0 BRA `(.L_x_331) ;  /* 0xfffffffc00f08947 */ /* 0x002fea000383ffff */
[----:B------:R-:W-:Y:S05]  /*13460*/  BRA `(.L_x_376) ;  /* 0xffffffe8009c7947 */ /* 0x000fea000383ffff */
.L_x_332:
[----:B-1----:R1:W2:Y:S02]  /*13470*/  SYNCS.PHASECHK.TRANS64.TRYWAIT P0, [R7+URZ], R2 ;  /* 0x00000002070075a7 */ /* 0x0022a4000800017f */
[----:B--2---:R-:W-:Y:S05]  /*13480*/  @!P0 NANOSLEEP.SYNCS 0x989680 ;  /* 0x009896800000895d */ /* 0x004fea0003900000 */
[----:B------:R-:W2:Y:S02]  /*13490*/  @!P0 SYNCS.PHASECHK.TRANS64 P0, [R7+URZ], R2 ;  /* 0x00000002070085a7 */ /* 0x000ea4000800007f */
[----:B--2---:R-:W-:Y:S05]  /*134a0*/  @!P0 BRA `(.L_x_332) ;  /* 0xfffffffc00f08947 */ /* 0x004fea000383ffff */
[----:B------:R-:W-:Y:S05]  /*134b0*/  BRA `(.L_x_377) ;  /* 0xffffffe800907947 */ /* 0x000fea000383ffff */
.L_x_334:
[----:B--2---:R2:W3:Y:S02]  /*134c0*/  SYNCS.PHASECHK.TRANS64.TRYWAIT P0, [R4+URZ], R5 ;  /* 0x00000005040075a7 */ /* 0x0044e4000800017f */
[----:B---3--:R-:W-:Y:S05]  /*134d0*/  @!P0 NANOSLEEP.SYNCS 0x989680 ;  /* 0x009896800000895d */ /* 0x008fea0003900000 */
[----:B------:R-:W3:Y:S02]  /*134e0*/  @!P0 SYNCS.PHASECHK.TRANS64 P0, [R4+URZ], R5 ;  /* 0x00000005040085a7 */ /* 0x000ee4000800007f */
[----:B---3--:R-:W-:Y:S05]  /*134f0*/  @!P0 BRA `(.L_x_334) ;  /* 0xfffffffc00f08947 */ /* 0x008fea000383ffff */
[----:B------:R-:W-:Y:S05]  /*13500*/  BRA `(.L_x_378) ;  /* 0xffffffe800947947 */ /* 0x000fea000383ffff */
.L_x_379:
        /* <DEDUP_REMOVED lines=15> */
.L_x_15294:


//--------------------- .text._ZN7cutlass13device_kernelIN5flash11enable_sm90INS1_16FlashAttnFwdSm90INS1_25CollectiveMainloopFwdSm90ILi2EN4cute5tupleIJNS5_1CILi1EEES8_S8_EEENS6_IJNS7_ILi128EEENS7_ILi80EEENS7_ILi256EEEEEELi256ENS_6half_tEfNS_4arch4Sm90ELb0ELb0ELb1ELb1ELb0ELb0ELb0ELb1ELb1ELb1ELb0ELb0EEENS1_21CollectiveEpilogueFwdINS6_IJSA_SC_SB_EEES9_SE_SG_Li256ELb1ELb1ELb0ELb0EEENS1_36VarlenDynamicPersistentTileSchedulerILi128ELi80ELi256ELi128ELb0ELb1ELb1ELb0ELb1ELb1EEEEEEEEEvNT_6ParamsE --------------------------
	.section	.text._ZN7cutlass13device_kernelIN5flash11enable_sm90INS1_16FlashAttnFwdSm90INS1_25CollectiveMainloopFwdSm90ILi2EN4cute5tupleIJNS5_1CILi1EEES8_S8_EEENS6_IJNS7_ILi128EEENS7_ILi80EEENS7_ILi256EEEEEELi256ENS_6half_tEfNS_4arch4Sm90ELb0ELb0ELb1ELb1ELb0ELb0ELb0ELb1ELb1ELb1ELb0ELb0EEENS1_21CollectiveEpilogueFwdINS6_IJSA_SC_SB_EEES9_SE_SG_Li256ELb1ELb1ELb0ELb0EEENS1_36VarlenDynamicPersistentTileSchedulerILi128ELi80ELi256ELi128ELb0ELb1ELb1ELb0ELb1ELb1EEEEEEEEEvNT_6ParamsE,"ax",@progbits
	.align	128
.text._ZN7cutlass13device_kernelIN5flash11enable_sm90INS1_16FlashAttnFwdSm90INS1_25CollectiveMainloopFwdSm90ILi2EN4cute5tupleIJNS5_1CILi1EEES8_S8_EEENS6_IJNS7_ILi128EEENS7_ILi80EEENS7_ILi256EEEEEELi256ENS_6half_tEfNS_4arch4Sm90ELb0ELb0ELb1ELb1ELb0ELb0ELb0ELb1ELb1ELb1ELb0ELb0EEENS1_21CollectiveEpilogueFwdINS6_IJSA_SC_SB_EEES9_SE_SG_Li256ELb1ELb1ELb0ELb0EEENS1_36VarlenDynamicPersistentTileSchedulerILi128ELi80ELi256ELi128ELb0ELb1ELb1ELb0ELb1ELb1EEEEEEEEEvNT_6ParamsE:
        .type           _ZN7cutlass13device_kernelIN5flash11enable_sm90INS1_16FlashAttnFwdSm90INS1_25CollectiveMainloopFwdSm90ILi2EN4cute5tupleIJNS5_1CILi1EEES8_S8_EEENS6_IJNS7_ILi128EEENS7_ILi80EEENS7_ILi256EEEEEELi256ENS_6half_tEfNS_4arch4Sm90ELb0ELb0ELb1ELb1ELb0ELb0ELb0ELb1ELb1ELb1ELb0ELb0EEENS1_21CollectiveEpilogueFwdINS6_IJSA_SC_SB_EEES9_SE_SG_Li256ELb1ELb1ELb0ELb0EEENS1_36VarlenDynamicPersistentTileSchedulerILi128ELi80ELi256ELi128ELb0ELb1ELb1ELb0ELb1ELb1EEEEEEEEEvNT_6ParamsE,@function
        .size           _ZN7cutlass13device_kernelIN5flash11enable_sm90INS1_16FlashAttnFwdSm90INS1_25CollectiveMainloopFwdSm90ILi2EN4cute5tupleIJNS5_1CILi1EEES8_S8_EEENS6_IJNS7_ILi128EEENS7_ILi80EEENS7_ILi256EEEEEELi256ENS_6half_tEfNS_4arch4Sm90ELb0ELb0ELb1ELb1ELb0ELb0ELb0ELb1ELb1ELb1ELb0ELb0EEENS1_21CollectiveEpilogueFwdINS6_IJSA_SC_SB_EEES9_SE_SG_Li256ELb1ELb1ELb0ELb0EEENS1_36VarlenDynamicPersistentTileSchedulerILi128ELi80ELi256ELi128ELb0ELb1ELb1ELb0ELb1ELb1EEEEEEEEEvNT_6ParamsE,(.L_x_15295 - _ZN7cutlass13device_kernelIN5flash11enable_sm90INS1_16FlashAttnFwdSm90INS1_25CollectiveMainloopFwdSm90ILi2EN4cute5tupleIJNS5_1CILi1EEES8_S8_EEENS6_IJNS7_ILi128EEENS7_ILi80EEENS7_ILi256EEEEEELi256ENS_6half_tEfNS_4arch4Sm90ELb0ELb0ELb1ELb1ELb0ELb0ELb0ELb1ELb1ELb1ELb0ELb0EEENS1_21CollectiveEpilogueFwdINS6_IJSA_SC_SB_EEES9_SE_SG_Li256ELb1ELb1ELb0ELb0EEENS1_36VarlenDynamicPersistentTileSchedulerILi128ELi80ELi256ELi128ELb0ELb1ELb1ELb0ELb1ELb1EEEEEEEEEvNT_6ParamsE)
        .other          _ZN7cutlass13device_kernelIN5flash11enable_sm90INS1_16FlashAttnFwdSm90INS1_25CollectiveMainloopFwdSm90ILi2EN4cute5tupleIJNS5_1CILi1EEES8_S8_EEENS6_IJNS7_ILi128EEENS7_ILi80EEENS7_ILi256EEEEEELi256ENS_6half_tEfNS_4arch4Sm90ELb0ELb0ELb1ELb1ELb0ELb0ELb0ELb1ELb1ELb1ELb0ELb0EEENS1_21CollectiveEpilogueFwdINS6_IJSA_SC_SB_EEES9_SE_SG_Li256ELb1ELb1ELb0ELb0EEENS1_36VarlenDynamicPersistentTileSchedulerILi128ELi80ELi256ELi128ELb0ELb1ELb1ELb0ELb1ELb1EEEEEEEEEvNT_6ParamsE,@"STO_CUDA_ENTRY STV_DEFAULT"
_ZN7cutlass13device_kernelIN5flash11enable_sm90INS1_16FlashAttnFwdSm90INS1_25CollectiveMainloopFwdSm90ILi2EN4cute5tupleIJNS5_1CILi1EEES8_S8_EEENS6_IJNS7_ILi128EEENS7_ILi80EEENS7_ILi256EEEEEELi256ENS_6half_tEfNS_4arch4Sm90ELb0ELb0ELb1ELb1ELb0ELb0ELb0ELb1ELb1ELb1ELb0ELb0EEENS1_21CollectiveEpilogueFwdINS6_IJSA_SC_SB_EEES9_SE_SG_Li256ELb1ELb1ELb0ELb0EEENS1_36VarlenDynamicPersistentTileSchedulerILi128ELi80ELi256ELi128ELb0ELb1ELb1ELb0ELb1ELb1EEEEEEEEEvNT_6ParamsE:
        /* <DEDUP_REMOVED lines=18> */
.L_x_381:
[----:B------:R-:W-:Y:S05]  /*0120*/  BSYNC B0 ;  /* 0x0000000000007941 */ /* 0x000fea0003800000 */
.L_x_380:
        /* <DEDUP_REMOVED lines=41> */
.L_x_382:
        /* <DEDUP_REMOVED lines=22> */
.L_x_383:
        /* <DEDUP_REMOVED lines=18> */
.L_x_384:
        /* <DEDUP_REMOVED lines=22> */
.L_x_385:
        /* <DEDUP_REMOVED lines=22> */
.L_x_386:
        /* <DEDUP_REMOVED lines=8> */
.L_x_388:
[----:B------:R-:W-:-:S08]  /*0980*/  NOP ;  /* 0x0000000000007918 */ /* 0x000fd00000000000 */
[----:B------:R-:W1:Y:S02]  /*0990*/  USETMAXREG.TRY_ALLOC.CTAPOOL UP0, 0xf0 ;  /* 0x000000f0000079c8 */ /* 0x000e640008000600 */
[----:B-1----:R-:W-:-:S13]  /*09a0*/  PLOP3.LUT P0, PT, PT, PT, UP0, 0x80, 0x0 ;  /* 0x000000000000781c */ /* 0x002fda0003f0f008 */
[----:B------:R-:W-:Y:S05]  /*09b0*/  @!P0 BRA `(.L_x_388) ;  /* 0xfffffffc00f08947 */ /* 0x000fea000383ffff */
[----:B------:R-:W1:Y:S08]  /*09c0*/  S2UR UR5, SR_CgaCtaId ;  /* 0x00000000000579c3 */ /* 0x000e700000008800 */
[----:B------:R-:W-:Y:S06]  /*09d0*/  BAR.ARV 0x8, 0x180 ;  /* 0x0206000000007b1d */ /* 0x000fec0000002000 */
[----:B------:R-:W-:-:S02]  /*09e0*/  UMOV UR4, 0x400 ;  /* 0x0000040000047882 */ /* 0x000fc40000000000 */
[----:B------:R-:W-:Y:S01]  /*09f0*/  BAR.SYNC.DEFER_BLOCKING 0x5, 0x180 ;  /* 0x0146000000007b1d */ /* 0x000fe20000010000 */
[----:B-1----:R-:W-:-:S09]  /*0a00*/  ULEA UR4, UR5, UR4, 0x18 ;  /* 0x0000000405047291 */ /* 0x002fd2000f8ec03f */
[----:B------:R-:W1:Y:S01]  /*0a10*/  LDS.128 R12, [UR4+0x388d0] ;  /* 0x0388d004ff0c7984 */ /* 0x000e620008000c00 */
[----:B------:R-:W-:Y:S01]  /*0a20*/  ULDC UR4, c[0x0][0xc3c] ;  /* 0x00030f0000047ab9 */ /* 0x000fe20000000800 */
[----:B------:R-:W-:Y:S06]  /*0a30*/  BAR.ARV 0x4, 0x180 ;  /* 0x0106000000007b1d */ /* 0x000fec0000002000 */
[----:B-1----:R-:W-:-:S13]  /*0a40*/  ISETP.GE.AND P0, PT, R15, UR4, PT ;  /* 0x000000040f007c0c */ /* 0x002fda000bf06270 */
[----:B------:R-:W-:Y:S05]  /*0a50*/  @P0 EXIT ;  /* 0x000000000000094d */ /* 0x000fea0003800000 */
[----:B0-----:R-:W2:Y:S01]  /*0a60*/  LDL R2, [R1+0x5c] ;  /* 0x00005c0001027983 */ /* 0x001ea20000100800 */
[----:B------:R-:W-:Y:S01]  /*0a70*/  R2UR UR6, R13 ;  /* 0x000000000d0672ca */ /* 0x000fe200000e0000 */
[----:B------:R-:W-:Y:S01]  /*0a80*/  IMAD.MOV.U32 R219, RZ, RZ, RZ ;  /* 0x000000ffffdb7224 */ /* 0x000fe200078e00ff */
[----:B------:R-:W-:Y:S01]  /*0a90*/  R2UR UR5, R14 ;  /* 0x000000000e0572ca */ /* 0x000fe200000e0000 */
[----:B------:R-:W0:Y:S01]  /*0aa0*/  S2R R0, SR_TID.X ;  /* 0x0000000000007919 */ /* 0x000e220000002100 */
[----:B------:R-:W-:Y:S01]  /*0ab0*/  CS2R R16, SRZ ;  /* 0x0000000000107805 */ /* 0x000fe2000001ff00 */
[----:B0-----:R-:W-:-:S05]  /*0ac0*/  VIADD R231, R0, 0xffffff80 ;  /* 0xffffff8000e77836 */ /* 0x001fca0000000000 */
[----:B------:R-:W-:-:S04]  /*0ad0*/  SHF.R.S32.HI R0, RZ, 0x1f, R231 ;  /* 0x0000001fff007819 */ /* 0x000fc800000114e7 */
[CC--:B------:R-:W-:Y:S02]  /*0ae0*/  LEA.HI R3, R0.reuse, R231.reuse, RZ, 0x4 ;  /* 0x000000e700037211 */ /* 0x0c0fe400078f20ff */
[----:B------:R-:W-:Y:S02]  /*0af0*/  LEA.HI R4, R0, R231, RZ, 0x5 ;  /* 0x000000e700047211 */ /* 0x000fe400078f28ff */
[----:B------:R-:W-:-:S03]  /*0b00*/  SHF.R.S32.HI R6, RZ, 0x4, R3 ;  /* 0x00000004ff067819 */ /* 0x000fc60000011403 */
[----:B------:R-:W-:Y:S01]  /*0b10*/  IMAD.SHL.U32 R5, R4, 0x20, RZ ;  /* 0x0000002004057824 */ /* 0x000fe200078e00ff */
[C---:B------:R-:W-:Y:S02]  /*0b20*/  LOP3.LUT R4, R3.reuse, 0x3fffff0, RZ, 0xc0, !PT ;  /* 0x03fffff003047812 */ /* 0x040fe400078ec0ff */
[----:B------:R-:W-:Y:S02]  /*0b30*/  LEA.HI R3, R3, R6, RZ, 0x1 ;  /* 0x0000000603037211 */ /* 0x000fe400078f08ff */
[----:B------:R-:W-:Y:S01]  /*0b40*/  LOP3.LUT R5, R5, 0xfffffc00, RZ, 0xc0, !PT ;  /* 0xfffffc0005057812 */ /* 0x000fe200078ec0ff */
[----:B------:R-:W-:Y:S01]  /*0b50*/  IMAD.IADD R4, R231, 0x1, -R4 ;  /* 0x00000001e7047824 */ /* 0x000fe200078e0a04 */
[----:B------:R-:W-:-:S03]  /*0b60*/  LOP3.LUT R3, R3, 0x1ffffffe, RZ, 0xc0, !PT ;  /* 0x1ffffffe03037812 */ /* 0x000fc600078ec0ff */
[----:B------:R-:W-:Y:S01]  /*0b70*/  IMAD R4, R4, 0x40, R5 ;  /* 0x0000004004047824 */ /* 0x000fe200078e0205 */
[----:B------:R-:W-:Y:S01]  /*0b80*/  LEA.HI R5, R0, R231, RZ, 0x2 ;  /* 0x000000e700057211 */ /* 0x000fe200078f10ff */
[----:B------:R-:W-:Y:S02]  /*0b90*/  IMAD.IADD R3, R6, 0x1, -R3 ;  /* 0x0000000106037824 */ /* 0x000fe400078e0a03 */
[----:B------:R-:W-:Y:S02]  /*0ba0*/  IMAD.MOV.U32 R6, RZ, RZ, -0x2 ;  /* 0xfffffffeff067424 */ /* 0x000fe400078e00ff */
[----:B------:R-:W-:Y:S01]  /*0bb0*/  IMAD R225, R3, 0x8, R4 ;  /* 0x0000000803e17824 */ /* 0x000fe200078e0204 */
[----:B------:R-:W-:-:S05]  /*0bc0*/  LOP3.LUT R4, R5, 0xfffffffc, RZ, 0xc0, !PT ;  /* 0xfffffffc05047812 */ /* 0x000fca00078ec0ff */
[----:B------:R-:W-:-:S05]  /*0bd0*/  IMAD.IADD R4, R231, 0x1, -R4 ;  /* 0x00000001e7047824 */ /* 0x000fca00078e0a04 */
[----:B------:R-:W-:-:S04]  /*0be0*/  LEA.HI R3, R4, R4, RZ, 0x1 ;  /* 0x0000000404037211 */ /* 0x000fc800078f08ff */
[----:B------:R-:W-:-:S05]  /*0bf0*/  LOP3.LUT R3, R3, 0x1ffffffe, RZ, 0xc0, !PT ;  /* 0x1ffffffe03037812 */ /* 0x000fca00078ec0ff */
[----:B------:R-:W-:Y:S01]  /*0c00*/  IMAD.IADD R3, R4, 0x1, -R3 ;  /* 0x0000000104037824 */ /* 0x000fe200078e0a03 */
[----:B--2---:R-:W-:Y:S02]  /*0c10*/  R2UR UR4, R2 ;  /* 0x00000000020472ca */ /* 0x004fe400000e0000 */
[CC--:B------:R-:W-:Y:S02]  /*0c20*/  LEA.HI R2, R0.reuse, R231.reuse, RZ, 0x7 ;  /* 0x000000e700027211 */ /* 0x0c0fe400078f38ff */
[----:B------:R-:W-:Y:S02]  /*0c30*/  LEA.HI R0, R0, R231, RZ, 0x3 ;  /* 0x000000e700007211 */ /* 0x000fe400078f18ff */
[C---:B------:R-:W-:Y:S02]  /*0c40*/  LOP3.LUT R220, R2.reuse, 0xffffff80, RZ, 0xc0, !PT ;  /* 0xffffff8002dc7812 */ /* 0x040fe400078ec0ff */
[----:B------:R-:W-:Y:S02]  /*0c50*/  SHF.R.S32.HI R221, RZ, 0x7, R2 ;  /* 0x00000007ffdd7819 */ /* 0x000fe40000011402 */
[----:B------:R-:W-:Y:S01]  /*0c60*/  SHF.R.S32.HI R217, RZ, 0x3, R0 ;  /* 0x00000003ffd97819 */ /* 0x000fe20000011400 */
[----:B------:R-:W-:Y:S01]  /*0c70*/  IMAD.IADD R220, R231, 0x1, -R220 ;  /* 0x00000001e7dc7824 */ /* 0x000fe200078e0adc */
[----:B------:R-:W-:Y:S01]  /*0c80*/  LEA.HI R2, R2, R221, RZ, 0x1 ;  /* 0x000000dd02027211 */ /* 0x000fe200078f08ff */
[----:B------:R-:W-:-:S03]  /*0c90*/  ULOP3.LUT UR4, UR4, 0x1, URZ, 0xfc, !UPT ;  /* 0x0000000104047892 */ /* 0x000fc6000f8efc3f */
[----:B------:R-:W-:Y:S02]  /*0ca0*/  SHF.R.S32.HI R7, RZ, 0x1f, R220 ;  /* 0x0000001fff077819 */ /* 0x000fe400000114dc */
[----:B------:R-:W-:Y:S01]  /*0cb0*/  LOP3.LUT R2, R2, 0x3fffffe, RZ, 0xc0, !PT ;  /* 0x03fffffe02027812 */ /* 0x000fe200078ec0ff */
[----:B------:R-:W-:Y:S01]  /*0cc0*/  IMAD.U32 R226, RZ, RZ, UR4 ;  /* 0x00000004ffe27e24 */ /* 0x000fe2000f8e00ff */
[CC--:B------:R-:W-:Y:S02]  /*0cd0*/  LEA.HI R8, R7.reuse, R220.reuse, RZ, 0x2 ;  /* 0x000000dc07087211 */ /* 0x0c0fe400078f10ff */
[----:B------:R-:W-:Y:S01]  /*0ce0*/  LEA.HI R7, R7, R220, RZ, 0x5 ;  /* 0x000000dc07077211 */ /* 0x000fe200078f28ff */
[----:B------:R-:W-:Y:S01]  /*0cf0*/  IMAD.IADD R222, R221, 0x1, -R2 ;  /* 0x00000001ddde7824 */ /* 0x000fe200078e0a02 */
[--C-:B------:R-:W-:Y:S02]  /*0d00*/  SHF.R.S32.HI R9, RZ, 0x2, R8.reuse ;  /* 0x00000002ff097819 */ /* 0x100fe40000011408 */
[----:B------:R-:W-:-:S02]  /*0d10*/  SHF.R.S32.HI R10, RZ, 0x1f, R8 ;  /* 0x0000001fff0a7819 */ /* 0x000fc40000011408 */
[----:B------:R-:W-:Y:S02]  /*0d20*/  LOP3.LUT R2, R0, 0xfffffff8, RZ, 0xc0, !PT ;  /* 0xfffffff800027812 */ /* 0x000fe400078ec0ff */
[----:B------:R-:W-:Y:S02]  /*0d30*/  LEA.HI R10, R10, R9, RZ, 0x3 ;  /* 0x000000090a0a7211 */ /* 0x000fe400078f18ff */
[----:B------:R-:W-:Y:S01]  /*0d40*/  SHF.R.S32.HI R7, RZ, 0x5, R7 ;  /* 0x00000005ff077819 */ /* 0x000fe20000011407 */
[----:B------:R-:W-:Y:S01]  /*0d50*/  IMAD.IADD R213, R231, 0x1, -R2 ;  /* 0x00000001e7d57824 */ /* 0x000fe200078e0a02 */
[----:B------:R-:W-:Y:S02]  /*0d60*/  LOP3.LUT R10, R10, 0xfffffff8, RZ, 0xc0, !PT ;  /* 0xfffffff80a0a7812 */ /* 0x000fe400078ec0ff */
[----:B------:R-:W-:Y:S01]  /*0d70*/  LOP3.LUT R5, R8, 0x7ffffffc, RZ, 0xc0, !PT ;  /* 0x7ffffffc08057812 */ /* 0x000fe200078ec0ff */
[----:B------:R-:W-:Y:S02]  /*0d80*/  IMAD.SHL.U32 R18, R213, 0x8, RZ ;  /* 0x00000008d5127824 */ /* 0x000fe400078e00ff */
[----:B------:R-:W-:-:S02]  /*0d90*/  IMAD.IADD R10, R9, 0x1, -R10 ;  /* 0x00000001090a7824 */ /* 0x000fc400078e0a0a */
[C---:B------:R-:W-:Y:S01]  /*0da0*/  VIADD R23, R18.reuse, 0x40 ;  /* 0x0000004012177836 */ /* 0x040fe20000000000 */
[----:B------:R-:W-:Y:S01]  /*0db0*/  SHF.R.S32.HI R230, RZ, 0x1f, R18 ;  /* 0x0000001fffe67819 */ /* 0x000fe20000011412 */
[----:B------:R-:W-:Y:S02]  /*0dc0*/  IMAD R7, R7, 0x10, R10 ;  /* 0x0000001007077824 */ /* 0x000fe400078e020a */
[C---:B------:R-:W-:Y:S01]  /*0dd0*/  VIADD R22, R18.reuse, 0x80 ;  /* 0x0000008012167836 */ /* 0x040fe20000000000 */
[----:B------:R-:W-:Y:S01]  /*0de0*/  SHF.R.S32.HI R229, RZ, 0x1f, R23 ;  /* 0x0000001fffe57819 */ /* 0x000fe20000011417 */
[----:B------:R-:W-:Y:S02]  /*0df0*/  VIADD R212, R18, 0xc0 ;  /* 0x000000c012d47836 */ /* 0x000fe40000000000 */
[----:B------:R-:W-:Y:S01]  /*0e00*/  IMAD.IADD R5, R220, 0x1, -R5 ;  /* 0x00000001dc057824 */ /* 0x000fe200078e0a05 */
[----:B------:R-:W-:Y:S01]  /*0e10*/  SHF.R.S32.HI R228, RZ, 0x1f, R22 ;  /* 0x0000001fffe47819 */ /* 0x000fe20000011416 */
[----:B------:R-:W-:Y:S01]  /*0e20*/  IMAD R222, R222, 0x40, R7 ;  /* 0x00000040dede7824 */ /* 0x000fe200078e0207 */
[----:B------:R-:W-:Y:S01]  /*0e30*/  SHF.R.S32.HI R227, RZ, 0x1f, R212 ;  /* 0x0000001fffe37819 */ /* 0x000fe200000114d4 */
[----:B------:R-:W-:-:S02]  /*0e40*/  IMAD R223, R5, R6, 0x50 ;  /* 0x0000005005df7424 */ /* 0x000fc400078e0206 */
[----:B------:R-:W-:Y:S02]  /*0e50*/  IMAD.MOV.U32 R7, RZ, RZ, R15 ;  /* 0x000000ffff077224 */ /* 0x000fe400078e000f */
[----:B------:R-:W-:-:S07]  /*0e60*/  IMAD R224, R3, 0x8, R222 ;  /* 0x0000000803e07824 */ /* 0x000fce00078e02de */
.L_x_431:
[----:B0-23--:R-:W0:Y:S01]  /*0e70*/  LDC.64 R2, c[0x0][0xc88] ;  /* 0x00032200ff027b82 */ /* 0x00de220000000a00 */
[----:B------:R-:W-:Y:S01]  /*0e80*/  ULDC.64 UR12, c[0x0][0x208] ;  /* 0x00008200000c7ab9 */ /* 0x000fe20000000a00 */
[----:B------:R-:W-:Y:S01]  /*0e90*/  ULDC.64 UR8, c[0x0][0xa28] ;  /* 0x00028a0000087ab9 */ /* 0x000fe20000000a00 */
[----:B------:R-:W-:Y:S01]  /*0ea0*/  ULDC.64 UR10, c[0x0][0xa20] ;  /* 0x00028800000a7ab9 */ /* 0x000fe20000000a00 */
[----:B0-----:R-:W-:-:S06]  /*0eb0*/  IMAD.WIDE R2, R7, 0x4, R2 ;  /* 0x0000000407027825 */ /* 0x001fcc00078e0202 */
[----:B------:R-:W2:Y:S01]  /*0ec0*/  LDG.E R2, desc[UR12][R2.64] ;  /* 0x0000000c02027981 */ /* 0x000ea2000c1e1900 */
[----:B------:R-:W-:Y:S02]  /*0ed0*/  UISETP.NE.U32.AND UP0, UPT, UR8, URZ, UPT ;  /* 0x0000003f0800728c */ /* 0x000fe4000bf05070 */
[----:B------:R-:W-:Y:S02]  /*0ee0*/  UISETP.NE.U32.AND UP1, UPT, UR10, URZ, UPT ;  /* 0x0000003f0a00728c */ /* 0x000fe4000bf25070 */
[----:B------:R-:W-:Y:S02]  /*0ef0*/  UISETP.NE.AND.EX UP0, UPT, UR9, URZ, UPT, UP0 ;  /* 0x0000003f0900728c */ /* 0x000fe4000bf05300 */
[----:B------:R-:W-:-:S04]  /*0f00*/  UISETP.NE.AND.EX UP1, UPT, UR11, URZ, UPT, UP1 ;  /* 0x0000003f0b00728c */ /* 0x000fc8000bf25310 */
[----:B------:R-:W-:Y:S02]  /*0f10*/  PLOP3.LUT P0, PT, PT, PT, UP0, 0x80, 0x0 ;  /* 0x000000000000781c */ /* 0x000fe40003f0f008 */
[----:B------:R-:W-:Y:S02]  /*0f20*/  PLOP3.LUT P1, PT, PT, PT, UP1, 0x80, 0x0 ;  /* 0x000000000000781c */ /* 0x000fe40003f2f018 */
[----:B--2---:R-:W-:-:S13]  /*0f30*/  R2UR UR4, R2 ;  /* 0x00000000020472ca */ /* 0x004fda00000e0000 */
[----:B------:R-:W-:Y:S02]  /*0f40*/  USHF.R.S32.HI UR7, URZ, 0x1f, UR4 ;  /* 0x0000001f3f077899 */ /* 0x000fe40008011404 */
[----:B------:R-:W-:Y:S01]  /*0f50*/  IMAD.U32 R216, RZ, RZ, UR4 ;  /* 0x00000004ffd87e24 */ /* 0x000fe2000f8e00ff */
[----:B------:R-:W-:Y:S02]  /*0f60*/  @UP0 ULEA UR8, UP2, UR4, UR8, 0x2 ;  /* 0x0000000804080291 */ /* 0x000fe4000f84103f */
[----:B------:R-:W-:Y:S02]  /*0f70*/  @UP1 ULEA UR10, UP3, UR4, UR10, 0x2 ;  /* 0x0000000a040a1291 */ /* 0x000fe4000f86103f */
[----:B------:R-:W-:Y:S01]  /*0f80*/  @UP0 ULEA.HI.X UR9, UR4, UR9, UR7, 0x2, UP2 ;  /* 0x0000000904090291 */ /* 0x000fe200090f1407 */
[----:B------:R-:W-:Y:S01]  /*0f90*/  IMAD.U32 R215, RZ, RZ, UR6 ;  /* 0x00000006ffd77e24 */ /* 0x000fe2000f8e00ff */
[----:B------:R-:W-:Y:S01]  /*0fa0*/  @UP1 ULEA.HI.X UR11, UR4, UR11, UR7, 0x2, UP3 ;  /* 0x0000000b040b1291 */ /* 0x000fe200098f1407 */
[----:B------:R-:W-:Y:S01]  /*0fb0*/  IMAD.U32 R2, RZ, RZ, UR8 ;  /* 0x00000008ff027e24 */ /* 0x000fe2000f8e00ff */
[----:B------:R-:W-:Y:S01]  /*0fc0*/  ULDC UR6, c[0x0][0x2f0] ;  /* 0x0000bc0000067ab9 */ /* 0x000fe20000000800 */
[----:B------:R-:W-:Y:S01]  /*0fd0*/  IMAD.U32 R4, RZ, RZ, UR10 ;  /* 0x0000000aff047e24 */ /* 0x000fe2000f8e00ff */
[----:B------:R-:W-:Y:S01]  /*0fe0*/  ULDC UR4, c[0x0][0x424] ;  /* 0x0001090000047ab9 */ /* 0x000fe20000000800 */
[----:B------:R-:W-:Y:S01]  /*0ff0*/  IMAD.U32 R3, RZ, RZ, UR9 ;  /* 0x00000009ff037e24 */ /* 0x000fe2000f8e00ff */
[----:B------:R-:W-:Y:S01]  /*1000*/  ULDC.64 UR8, c[0x0][0x418] ;  /* 0x0001060000087ab9 */ /* 0x000fe20000000a00 */
[----:B------:R-:W-:Y:S01]  /*1010*/  IMAD.U32 R5, RZ, RZ, UR11 ;  /* 0x0000000bff057e24 */ /* 0x000fe2000f8e00ff */
[----:B------:R-:W-:Y:S01]  /*1020*/  UMOV UR60, URZ ;  /* 0x0000003f003c7c82 */ /* 0x000fe20008000000 */
[----:B------:R-:W-:Y:S01]  /*1030*/  IMAD.U32 R218, RZ, RZ, UR7 ;  /* 0x00000007ffda7e24 */ /* 0x000fe2000f8e00ff */
[----:B------:R-:W2:Y:S04]  /*1040*/  @P0 LDG.E R2, desc[UR12][R2.64] ;  /* 0x0000000c02020981 */ /* 0x000ea8000c1e1900 */
[----:B------:R-:W3:Y:S01]  /*1050*/  @P1 LDG.E R4, desc[UR12][R4.64] ;  /* 0x0000000c04041981 */ /* 0x000ee2000c1e1900 */
[----:B------:R-:W-:Y:S01]  /*1060*/  UISETP.NE.U32.AND UP0, UPT, UR8, URZ, UPT ;  /* 0x0000003f0800728c */ /* 0x000fe2000bf05070 */
[----:B------:R-:W-:Y:S01]  /*1070*/  IMAD.MOV.U32 R0, RZ, RZ, RZ ;  /* 0x000000ffff007224 */ /* 0x000fe200078e00ff */
[----:B------:R-:W-:-:S02]  /*1080*/  CS2R R150, SRZ ;  /* 0x0000000000967805 */ /* 0x000fc4000001ff00 */
[----:B------:R-:W-:Y:S01]  /*1090*/  CS2R R148, SRZ ;  /* 0x0000000000947805 */ /* 0x000fe2000001ff00 */
[----:B------:R-:W-:Y:S01]  /*10a0*/  UISETP.NE.AND.EX UP0, UPT, UR9, URZ, UPT, UP0 ;  /* 0x0000003f0900728c */ /* 0x000fe2000bf05300 */
[----:B------:R-:W-:Y:S02]  /*10b0*/  CS2R R146, SRZ ;  /* 0x0000000000927805 */ /* 0x000fe4000001ff00 */
[----:B------:R-:W-:Y:S02]  /*10c0*/  CS2R R144, SRZ ;  /* 0x0000000000907805 */ /* 0x000fe4000001ff00 */
[----:B------:R-:W-:Y:S01]  /*10d0*/  CS2R R142, SRZ ;  /* 0x00000000008e7805 */ /* 0x000fe2000001ff00 */
[----:B------:R-:W-:Y:S01]  /*10e0*/  USEL UR4, UR4, 0x1, UP0 ;  /* 0x0000000104047887 */ /* 0x000fe20008000000 */
[----:B------:R-:W-:Y:S02]  /*10f0*/  CS2R R140, SRZ ;  /* 0x00000000008c7805 */ /* 0x000fe4000001ff00 */
[----:B------:R-:W-:-:S02]  /*1100*/  CS2R R138, SRZ ;  /* 0x00000000008a7805 */ /* 0x000fc4000001ff00 */
[----:B------:R-:W-:Y:S01]  /*1110*/  CS2R R136, SRZ ;  /* 0x0000000000887805 */ /* 0x000fe2000001ff00 */
[----:B------:R-:W-:Y:S01]  /*1120*/  UIMAD UR4, UR4, UR6, URZ ;  /* 0x00000006040472a4 */ /* 0x000fe2000f8e023f */
        /* <DEDUP_REMOVED lines=13> */
[----:B------:R-:W-:Y:S01]  /*1200*/  CS2R R108, SRZ ;  /* 0x00000000006c7805 */ /* 0x000fe2000001ff00 */
[----:B------:R-:W-:Y:S01]  /*1210*/  IMAD.MOV.U32 R170, RZ, RZ, RZ ;  /* 0x000000ffffaa7224 */ /* 0x000fe200078e00ff */
        /* <DEDUP_REMOVED lines=11> */
[----:B-1----:R-:W-:Y:S02]  /*12d0*/  CS2R R84, SRZ ;  /* 0x0000000000547805 */ /* 0x002fe4000001ff00 */
[----:B------:R-:W-:Y:S01]  /*12e0*/  CS2R R80, SRZ ;  /* 0x0000000000507805 */ /* 0x000fe2000001ff00 */
[----:B------:R-:W-:Y:S01]  /*12f0*/  IMAD.MOV.U32 R19, RZ, RZ, RZ ;  /* 0x000000ffff137224 */ /* 0x000fe200078e00ff */
[----:B------:R-:W-:Y:S02]  /*1300*/  CS2R R74, SRZ ;  /* 0x00000000004a7805 */ /* 0x000fe4000001ff00 */
[----:B------:R-:W-:Y:S01]  /*1310*/  CS2R R76, SRZ ;  /* 0x00000000004c7805 */ /* 0x000fe2000001ff00 */
[----:B------:R-:W-:Y:S01]  /*1320*/  IMAD.MOV.U32 R153, RZ, RZ, RZ ;  /* 0x000000ffff997224 */ /* 0x000fe200078e00ff */
        /* <DEDUP_REMOVED lines=17> */
[----:B------:R-:W-:Y:S02]  /*1440*/  MOV R214, UR5 ;  /* 0x0000000500d67c02 */ /* 0x000fe40008000f00 */
[----:B--2---:R-:W-:Y:S02]  /*1450*/  @P0 R2UR UR60, R2 ;  /* 0x00000000023c02ca */ /* 0x004fe400000e0000 */
[----:B------:R-:W-:-:S02]  /*1460*/  CS2R R2, SRZ ;  /* 0x0000000000027805 */ /* 0x000fc4000001ff00 */
[----:B------:R-:W-:Y:S02]  /*1470*/  PLOP3.LUT P0, PT, PT, PT, PT, 0x80, 0x0 ;  /* 0x000000000000781c */ /* 0x000fe40003f0f070 */
[----:B---3--:R-:W-:Y:S01]  /*1480*/  @P1 R2UR UR4, R4 ;  /* 0x00000000040412ca */ /* 0x008fe200000e0000 */
[----:B----4-:R-:W-:-:S14]  /*1490*/  @P1 BRA `(.L_x_389) ;  /* 0x00000000003c1947 */ /* 0x010fdc0003800000 */
[----:B------:R-:W-:Y:S02]  /*14a0*/  ULDC.64 UR6, c[0x0][0xa08] ;  /* 0x0002820000067ab9 */ /* 0x000fe40000000a00 */
[----:B------:R-:W-:-:S04]  /*14b0*/  ISETP.NE.U32.AND P1, PT, RZ, UR6, PT ;  /* 0x00000006ff007c0c */ /* 0x000fc8000bf25070 */
[----:B------:R-:W-:-:S13]  /*14c0*/  ISETP.NE.AND.EX P1, PT, RZ, UR7, PT, P1 ;  /* 0x00000007ff007c0c */ /* 0x000fda000bf25310 */
[----:B------:R-:W-:Y:S05]  /*14d0*/  @!P1 BRA `(.L_x_389) ;  /* 0x00000000002c9947 */ /* 0x000fea0003800000 */
[----:B------:R-:W-:Y:S01]  /*14e0*/  R2UR UR8, R216 ;  /* 0x00000000d80872ca */ /* 0x000fe200000e0000 */
[----:B------:R-:W-:Y:S01]  /*14f0*/  ULDC.64 UR4, c[0x0][0xa08] ;  /* 0x0002820000047ab9 */ /* 0x000fe20000000a00 */
[----:B------:R-:W-:-:S11]  /*1500*/  ULDC.64 UR6, c[0x0][0x208] ;  /* 0x0000820000067ab9 */ /* 0x000fd60000000a00 */
[----:B------:R-:W-:-:S06]  /*1510*/  UIMAD.WIDE UR4, UR8, 0x4, UR4 ;  /* 0x00000004080478a5 */ /* 0x000fcc000f8e0204 */
[----:B------:R-:W-:Y:S02]  /*1520*/  IMAD.U32 R4, RZ, RZ, UR4 ;  /* 0x00000004ff047e24 */ /* 0x000fe4000f8e00ff */
[----:B------:R-:W-:-:S05]  /*1530*/  IMAD.U32 R5, RZ, RZ, UR5 ;  /* 0x00000005ff057e24 */ /* 0x000fca000f8e00ff */
[----:B------:R-:W2:Y:S04]  /*1540*/  LDG.E R7, desc[UR6][R4.64] ;  /* 0x0000000604077981 */ /* 0x000ea8000c1e1900 */
[----:B------:R-:W3:Y:S01]  /*1550*/  LDG.E R6, desc[UR6][R4.64+0x4] ;  /* 0x0000040604067981 */ /* 0x000ee2000c1e1900 */
[----:B--2---:R-:W-:Y:S02]  /*1560*/  R2UR UR4, R7 ;  /* 0x00000000070472ca */ /* 0x004fe400000e0000 */
[----:B---3--:R-:W-:-:S13]  /*1570*/  R2UR UR5, R6 ;  /* 0x00000000060572ca */ /* 0x008fda00000e0000 */
[----:B------:R-:W-:-:S12]  /*1580*/  UIADD3 UR4, -UR4, UR5, URZ ;  /* 0x0000000504047290 */ /* 0x000fd8000fffe13f */
.L_x_389:
[----:B------:R-:W-:Y:S01]  /*1590*/  UIADD3 UR60, -UR60, UR4, URZ ;  /* 0x000000043c3c7290 */ /* 0x000fe2000fffe13f */
[----:B------:R-:W-:Y:S01]  /*15a0*/  IMAD.MOV.U32 R40, RZ, RZ, RZ ;  /* 0x000000ffff287224 */ /* 0x000fe200078e00ff */
[----:B------:R-:W-:Y:S02]  /*15b0*/  CS2R R162, SRZ ;  /* 0x0000000000a27805 */ /* 0x000fe4000001ff00 */
[----:B------:R-:W-:Y:S01]  /*15c0*/  CS2R R34, SRZ ;  /* 0x0000000000227805 */ /* 0x000fe2000001ff00 */
[----:B------:R-:W-:Y:S01]  /*15d0*/  UIADD3 UR4, UR60, 0x4f, URZ ;  /* 0x0000004f3c047890 */ /* 0x000fe2000fffe03f */
[----:B------:R-:W-:Y:S01]  /*15e0*/  CS2R R36, SRZ ;  /* 0x0000000000247805 */ /* 0x000fe2000001ff00 */
[----:B------:R-:W-:Y:S01]  /*15f0*/  UISETP.GE.AND UP0, UPT, UR60, 0x1, UPT ;  /* 0x000000013c00788c */ /* 0x000fe2000bf06270 */
[----:B------:R-:W-:Y:S01]  /*1600*/  CS2R R32, SRZ ;  /* 0x0000000000207805 */ /* 0x000fe2000001ff00 */
[----:B------:R-:W-:Y:S01]  /*1610*/  UIMAD.WIDE UR4, UR4, 0x66666667, URZ ;  /* 0x66666667040478a5 */ /* 0x000fe2000f8e023f */
[----:B------:R-:W-:Y:S01]  /*1620*/  IMAD.MOV.U32 R8, RZ, RZ, RZ ;  /* 0x000000ffff087224 */ /* 0x000fe200078e00ff */
[----:B------:R-:W-:-:S02]  /*1630*/  CS2R R26, SRZ ;  /* 0x00000000001a7805 */ /* 0x000fc4000001ff00 */
[----:B------:R-:W-:Y:S02]  /*1640*/  CS2R R28, SRZ ;  /* 0x00000000001c7805 */ /* 0x000fe4000001ff00 */
[----:B------:R-:W-:Y:S01]  /*1650*/  PLOP3.LUT P1, PT, PT, PT, UP0, 0x80, 0x0 ;  /* 0x000000000000781c */ /* 0x000fe20003f2f008 */
[----:B------:R-:W-:Y:S01]  /*1660*/  USHF.R.U32.HI UR4, URZ, 0x1f, UR5 ;  /* 0x0000001f3f047899 */ /* 0x000fe20008011605 */
[----:B------:R-:W-:Y:S01]  /*1670*/  IMAD.MOV.U32 R10, RZ, RZ, RZ ;  /* 0x000000ffff0a7224 */ /* 0x000fe200078e00ff */
[----:B------:R-:W-:Y:S02]  /*1680*/  CS2R R24, SRZ ;  /* 0x0000000000187805 */ /* 0x000fe4000001ff00 */
[----:B------:R-:W-:-:S06]  /*1690*/  ULEA.HI.SX32 UR4, UR5, UR4, 0x1b ;  /* 0x0000000405047291 */ /* 0x000fcc000f8fda3f */
[----:B------:R-:W-:Y:S02]  /*16a0*/  IMAD.U32 R152, RZ, RZ, UR4 ;  /* 0x00000004ff987e24 */ /* 0x000fe4000f8e00ff */
[----:B------:R-:W-:Y:S05]  /*16b0*/  @!P1 BRA `(.L_x_390) ;  /* 0x0000009c00649947 */ /* 0x000fea0003800000 */
[----:B------:R-:W0:Y:S01]  /*16c0*/  SHFL.IDX PT, R0, R221, RZ, 0x1f ;  /* 0x00001fffdd007589 */ /* 0x000e2200000e0000 */
[----:B------:R-:W1:Y:S01]  /*16d0*/  S2UR UR7, SR_CgaCtaId ;  /* 0x00000000000779c3 */ /* 0x000e620000008800 */
[----:B------:R-:W-:Y:S01]  /*16e0*/  UMOV UR6, 0x400 ;  /* 0x0000040000067882 */ /* 0x000fe20000000000 */
[----:B0-----:R-:W-:Y:S01]  /*16f0*/  R2UR UR4, R0 ;  /* 0x00000000000472ca */ /* 0x001fe200000e0000 */
[----:B-1----:R-:W-:-:S04]  /*1700*/  ULEA UR6, UR7, UR6, 0x18 ;  /* 0x0000000607067291 */ /* 0x002fc8000f8ec03f */
[----:B------:R-:W-:-:S04]  /*1710*/  UIADD3 UR6, UR6, 0x14400, URZ ;  /* 0x0001440006067890 */ /* 0x000fc8000fffe03f */
[----:B------:R-:W-:-:S04]  /*1720*/  ULOP3.LUT UP0, URZ, UR6, 0x9f, URZ, 0xc0, !UPT ;  /* 0x0000009f063f7892 */ /* 0x000fc8000f80c03f */
[----:B------:R-:W-:Y:S02]  /*1730*/  ULEA.HI UR5, UR4, UR4, URZ, 0x1 ;  /* 0x0000000404057291 */ /* 0x000fe4000f8f083f */
[----:B------:R-:W-:Y:S02]  /*1740*/  PLOP3.LUT P0, PT, PT, PT, UP0, 0x80, 0x0 ;  /* 0x000000000000781c */ /* 0x000fe40003f0f008 */
[----:B------:R-:W-:-:S04]  /*1750*/  ULOP3.LUT UR5, UR5, 0x1e, URZ, 0xc0, !UPT ;  /* 0x0000001e05057892 */ /* 0x000fc8000f8ec03f */
[----:B------:R-:W-:-:S04]  /*1760*/  UIADD3 UR5, UR4, -UR5, URZ ;  /* 0x8000000504057290 */ /* 0x000fc8000fffe03f */
[----:B------:R-:W-:-:S04]  /*1770*/  ULEA UR5, UR5, UR6, 0xd ;  /* 0x0000000605057291 */ /* 0x000fc8000f8e683f */
[----:B------:R-:W-:-:S04]  /*1780*/  USHF.R.U32.HI UR5, URZ, 0x4, UR5 ;  /* 0x000000043f057899 */ /* 0x000fc80008011605 */
[----:B------:R-:W-:Y:S01]  /*1790*/  ULOP3.LUT UR36, UR5, 0x3fff, URZ, 0xc0, !UPT ;  /* 0x00003fff05247892 */ /* 0x000fe2000f8ec03f */
[----:B------:R-:W-:Y:S11]  /*17a0*/  @!P0 BRA `(.L_x_391) ;  /* 0x0000000000408947 */ /* 0x000ff60003800000 */
        /* <DEDUP_REMOVED lines=16> */
.L_x_391:
[----:B------:R-:W0:Y:S01]  /*18b0*/  S2UR UR5, SR_CgaCtaId ;  /* 0x00000000000579c3 */ /* 0x000e220000008800 */
[----:B------:R-:W-:Y:S01]  /*18c0*/  LEA.HI R0, R219, R219, RZ, 0x1 ;  /* 0x000000dbdb007211 */ /* 0x000fe200078f08ff */
[----:B------:R-:W-:Y:S01]  /*18d0*/  UMOV UR4, 0x400 ;  /* 0x0000040000047882 */ /* 0x000fe20000000000 */
[----:B------:R-:W-:Y:S01]  /*18e0*/  R2UR UR6, R226 ;  /* 0x00000000e20672ca */ /* 0x000fe200000e0000 */
[----:B------:R-:W-:Y:S01]  /*18f0*/  BSSY B0, `(.L_x_392) ;  /* 0x000000a000007945 */ /* 0x000fe20003800000 */
[----:B------:R-:W-:-:S05]  /*1900*/  LOP3.LUT R0, R0, 0xfffffffe, RZ, 0xc0, !PT ;  /* 0xfffffffe00007812 */ /* 0x000fca00078ec0ff */
[----:B------:R-:W-:-:S05]  /*1910*/  IMAD.IADD R0, R219, 0x1, -R0 ;  /* 0x00000001db007824 */ /* 0x000fca00078e0a00 */
[----:B------:R-:W-:Y:S01]  /*1920*/  SHF.L.U32 R0, R0, 0x1f, RZ ;  /* 0x0000001f00007819 */ /* 0x000fe200000006ff */
[----:B------:R-:W-:-:S05]  /*1930*/  IMAD.U32 R2, RZ, RZ, UR6 ;  /* 0x00000006ff027e24 */ /* 0x000fca000f8e00ff */
[----:B------:R-:W-:Y:S01]  /*1940*/  ISETP.NE.AND P0, PT, R2, 0x3, PT ;  /* 0x000000030200780c */ /* 0x000fe20003f05270 */
[----:B0-----:R-:W-:-:S06]  /*1950*/  ULEA UR4, UR5, UR4, 0x18 ;  /* 0x0000000405047291 */ /* 0x001fcc000f8ec03f */
[----:B------:R-:W-:-:S04]  /*1960*/  IMAD.U32 R5, RZ, RZ, UR4 ;  /* 0x00000004ff057e24 */ /* 0x000fc8000f8e00ff */
[----:B------:R-:W0:Y:S02]  /*1970*/  SYNCS.PHASECHK.TRANS64.TRYWAIT P1, [R5+URZ+0x38800], R0 ;  /* 0x03880000050075a7 */ /* 0x000e24000802017f */
[----:B0-----:R-:W-:Y:S05]  /*1980*/  @!P1 BRA `(.L_x_393) ;  /* 0x0000013800389947 */ /* 0x001fea0003800000 */
.L_x_567:
[----:B------:R-:W-:Y:S05]  /*1990*/  BSYNC B0 ;  /* 0x0000000000007941 */ /* 0x000fea0003800000 */
.L_x_392:
[----:B------:R-:W-:Y:S05]  /*19a0*/  @!P0 BRA `(.L_x_394) ;  /* 0x0000000000048947 */ /* 0x000fea0003800000 */
[----:B------:R-:W-:Y:S01]  /*19b0*/  BPT.TRAP 0x1 ;  /* 0x000000040000795c */ /* 0x000fe20000300000 */
.L_x_394:
[----:B0-----:R-:W-:Y:S01]  /*19c0*/  IMAD R0, R16, 0x8, R5 ;  /* 0x0000000810007824 */ /* 0x001fe200078e0205 */
[----:B------:R-:W-:-:S04]  /*19d0*/  SHF.L.U32 R3, R17, 0x1f, RZ ;  /* 0x0000001f11037819 */ /* 0x000fc800000006ff */
[----:B------:R0:W1:Y:S01]  /*19e0*/  SYNCS.PHASECHK.TRANS64.TRYWAIT P2, [R0+URZ+0x38830], R3 ;  /* 0x03883003000075a7 */ /* 0x000062000804017f */
[----:B------:R-:W-:Y:S05]  /*19f0*/  @!P0 BRA `(.L_x_395) ;  /* 0x0000000000048947 */ /* 0x000fea0003800000 */
[----:B------:R-:W-:Y:S01]  /*1a00*/  BPT.TRAP 0x1 ;  /* 0x000000040000795c */ /* 0x000fe20000300000 */
.L_x_395:
[----:B------:R-:W2:Y:S01]  /*1a10*/  S2R R2, SR_TID.X ;  /* 0x0000000000027919 */ /* 0x000ea20000002100 */
[----:B------:R-:W-:Y:S01]  /*1a20*/  IMAD.MOV.U32 R151, RZ, RZ, RZ ;  /* 0x000000ffff977224 */ /* 0x000fe200078e00ff */
[----:B--2---:R-:W-:Y:S01]  /*1a30*/  LOP3.LUT P1, RZ, R2, 0x7f, RZ, 0xc0, !PT ;  /* 0x0000007f02ff7812 */ /* 0x004fe2000782c0ff */
[----:B-1----:R-:W-:-:S12]  /*1a40*/  @P2 BRA `(.L_x_396) ;  /* 0x0000000000082947 */ /* 0x002fd80003800000 */
[----:B------:R-:W1:Y:S02]  /*1a50*/  SYNCS.PHASECHK.TRANS64.TRYWAIT P2, [R0+URZ+0x38830], R3 ;  /* 0x03883003000075a7 */ /* 0x000e64000804017f */
[----:B-1----:R-:W-:Y:S05]  /*1a60*/  @!P2 BRA `(.L_x_397) ;  /* 0x000001380014a947 */ /* 0x002fea0003800000 */
.L_x_396:
[----:B------:R-:W-:Y:S05]  /*1a70*/  WARPSYNC.ALL ;  /* 0x0000000000007948 */ /* 0x000fea0003800000 */
[----:B------:R-:W-:Y:S01]  /*1a80*/  R2UR UR4, R5 ;  /* 0x00000000050472ca */ /* 0x000fe200000e0000 */
[----:B------:R-:W-:Y:S01]  /*1a90*/  ULOP3.LUT UR5, UR36, 0x10000, URZ, 0xfc, !UPT ;  /* 0x0001000024057892 */ /* 0x000fe2000f8efc3f */
[----:B------:R-:W-:Y:S01]  /*1aa0*/  R2UR UR6, R16 ;  /* 0x00000000100672ca */ /* 0x000fe200000e0000 */
[----:B------:R-:W-:Y:S01]  /*1ab0*/  WARPGROUP.ARRIVE ;  /* 0x00000000000079c5 */ /* 0x000fe20000000000 */
[----:B------:R-:W-:Y:S01]  /*1ac0*/  UMOV UR9, 0x40000040 ;  /* 0x4000004000097882 */ /* 0x000fe20000000000 */
[----:B------:R-:W-:Y:S01]  /*1ad0*/  UMOV UR11, 0x40000040 ;  /* 0x40000040000b7882 */ /* 0x000fe20000000000 */
[----:B------:R-:W-:Y:S01]  /*1ae0*/  UMOV UR21, UR9 ;  /* 0x0000000900157c82 */ /* 0x000fe20008000000 */
[----:B------:R-:W-:Y:S01]  /*1af0*/  IMAD.U32 R13, RZ, RZ, UR9 ;  /* 0x00000009ff0d7e24 */ /* 0x000fe2000f8e00ff */
[----:B------:R-:W-:Y:S01]  /*1b00*/  UMOV UR8, UR5 ;  /* 0x0000000500087c82 */ /* 0x000fe20008000000 */
[----:B------:R-:W-:Y:S01]  /*1b10*/  UMOV UR13, UR21 ;  /* 0x00000015000d7c82 */ /* 0x000fe20008000000 */
[----:B------:R-:W-:Y:S01]  /*1b20*/  UMOV UR20, UR8 ;  /* 0x0000000800147c82 */ /* 0x000fe20008000000 */
[----:B------:R-:W-:Y:S01]  /*1b30*/  IMAD.U32 R12, RZ, RZ, UR8 ;  /* 0x00000008ff0c7e24 */ /* 0x000fe2000f8e00ff */
[----:B------:R-:W-:Y:S01]  /*1b40*/  UMOV UR12, UR20 ;  /* 0x00000014000c7c82 */ /* 0x000fe20008000000 */
[----:B------:R-:W-:Y:S01]  /*1b50*/  UIADD3 UR4, UR4, 0x24400, URZ ;  /* 0x0002440004047890 */ /* 0x000fe2000fffe03f */
[----:B------:R-:W-:Y:S01]  /*1b60*/  P2R R64, PR, RZ, 0x1 ;  /* 0x00000001ff407803 */ /* 0x000fe20000000000 */
[----:B------:R-:W-:Y:S01]  /*1b70*/  UMOV UR15, 0x40000040 ;  /* 0x40000040000f7882 */ /* 0x000fe20000000000 */
[----:B------:R-:W-:Y:S01]  /*1b80*/  UMOV UR16, UR20 ;  /* 0x0000001400107c82 */ /* 0x000fe20008000000 */
[----:B------:R-:W-:Y:S01]  /*1b90*/  USHF.R.U32.HI UR4, URZ, 0x4, UR4 ;  /* 0x000000043f047899 */ /* 0x000fe20008011604 */
[----:B01----:R-:W-:Y:S01]  /*1ba0*/  @!P1 VIADD R0, R0, 0x38840 ;  /* 0x0003884000009836 */ /* 0x003fe20000000000 */
[----:B------:R-:W-:Y:S01]  /*1bb0*/  UMOV UR17, UR21 ;  /* 0x0000001500117c82 */ /* 0x000fe20008000000 */
[----:B------:R-:W-:Y:S01]  /*1bc0*/  UMOV UR19, 0x40000040 ;  /* 0x4000004000137882 */ /* 0x000fe20000000000 */
[----:B------:R-:W-:Y:S01]  /*1bd0*/  ULOP3.LUT UR4, UR4, 0x3fff, URZ, 0xc0, !UPT ;  /* 0x00003fff04047892 */ /* 0x000fe2000f8ec03f */
[--C-:B------:R-:W-:Y:S01]  /*1be0*/  IMAD.MOV.U32 R150, RZ, RZ, R151.reuse ;  /* 0x000000ffff967224 */ /* 0x100fe200078e0097 */
[----:B------:R-:W-:Y:S01]  /*1bf0*/  UMOV UR23, 0x40000040 ;  /* 0x4000004000177882 */ /* 0x000fe20000000000 */
[----:B------:R-:W-:Y:S01]  /*1c00*/  UMOV UR27, 0x40000040 ;  /* 0x40000040001b7882 */ /* 0x000fe20000000000 */
[----:B------:R-:W-:Y:S01]  /*1c10*/  ULOP3.LUT UR7, UR4, 0x10000, URZ, 0xfc, !UPT ;  /* 0x0001000004077892 */ /* 0x000fe2000f8efc3f */
[----:B------:R-:W-:Y:S01]  /*1c20*/  @!P1 PRMT R0, RZ, 0x654, R0 ;  /* 0x00000654ff009816 */ /* 0x000fe20000000000 */
[----:B------:R-:W-:Y:S01]  /*1c30*/  UMOV UR31, 0x40000040 ;  /* 0x40000040001f7882 */ /* 0x000fe20000000000 */
[----:B------:R-:W-:Y:S01]  /*1c40*/  UMOV UR35, 0x40000040 ;  /* 0x4000004000237882 */ /* 0x000fe20000000000 */
[----:B------:R-:W-:Y:S01]  /*1c50*/  UIMAD UR4, UR6, 0xa00, UR7 ;  /* 0x00000a00060478a4 */ /* 0x000fe2000f8e0207 */
[--C-:B------:R-:W-:Y:S01]  /*1c60*/  IMAD.MOV.U32 R149, RZ, RZ, R151.reuse ;  /* 0x000000ffff957224 */ /* 0x100fe200078e0097 */
[----:B------:R-:W-:Y:S01]  /*1c70*/  UIADD3 UR6, UR5, 0x2, URZ ;  /* 0x0000000205067890 */ /* 0x000fe2000fffe03f */
[----:B------:R-:W-:Y:S01]  /*1c80*/  IMAD.U32 R19, RZ, RZ, UR7 ;  /* 0x00000007ff137e24 */ /* 0x000fe2000f8e00ff */
[----:B------:R-:W-:Y:S01]  /*1c90*/  UIADD3 UR14, UR4, 0x100, URZ ;  /* 0x00000100040e7890 */ /* 0x000fe2000fffe03f */
[-C--:B------:R-:W-:Y:S01]  /*1ca0*/  MOV R148, R151.reuse ;  /* 0x0000009700947202 */ /* 0x080fe20000000f00 */
[----:B------:R-:W-:Y:S01]  /*1cb0*/  UIADD3 UR18, UR4, 0x180, URZ ;  /* 0x0000018004127890 */ /* 0x000fe2000fffe03f */
[--C-:B------:R-:W-:Y:S01]  /*1cc0*/  IMAD.MOV.U32 R147, RZ, RZ, R151.reuse ;  /* 0x000000ffff937224 */ /* 0x100fe200078e0097 */
[----:B------:R-:W-:Y:S01]  /*1cd0*/  UMOV UR10, UR4 ;  /* 0x00000004000a7c82 */ /* 0x000fe20008000000 */
[----:B------:R-:W-:Y:S01]  /*1ce0*/  UIADD3 UR7, UR4, 0x2, URZ ;  /* 0x0000000204077890 */ /* 0x000fe2000fffe03f */
        /* <DEDUP_REMOVED lines=36> */
[----:B------:R-:W-:Y:S01]  /*1f30*/  MOV R74, R151 ;  /* 0x00000097004a7202 */ /* 0x000fe20000000f00 */
        /* <DEDUP_REMOVED lines=211> */
[----:B------:R-:W-:Y:S02]  /*2c70*/  UIADD3 UR10, UR4, 0x780, URZ ;  /* 0x00000780040a7890 */ /* 0x000fe4000fffe03f */
        /* <DEDUP_REMOVED lines=316> */
[----:B------:R-:W-:Y:S01]  /*4040*/  R2UR UR12, R3 ;  /* 0x00000000030c72ca */ /* 0x000fe200000e0000 */
[----:B------:R-:W-:Y:S01]  /*4050*/  VIADD R3, R223, UR60 ;  /* 0x0000003cdf037c36 */ /* 0x000fe20008000000 */
[----:B------:R-:W-:Y:S01]  /*4060*/  R2UR UR13, R2 ;  /* 0x00000000020d72ca */ /* 0x000fe200000e0000 */
        /* <DEDUP_REMOVED lines=83> */
[----:B------:R-:W-:Y:S01]  /*45a0*/  ISETP.GT.AND P6, PT, R3, 0x11, PT ;  /* 0x000000110300780c */ /* 0x000fe20003fc4270 */
[----:B------:R-:W3:Y:S01]  /*45b0*/  MUFU.TANH R49, R49 ;  /* 0x0000003100317308 */ /* 0x000ee20000002400 */
[----:B--2---:R-:W-:Y:S01]  /*45c0*/  FSEL R15, R15, -INF , P5 ;  /* 0xff8000000f0f7808 */ /* 0x004fe20002800000 */
[----:B------:R-:W-:Y:S01]  /*45d0*/  FMUL.FTZ R55, R55, UR10 ;  /* 0x0000000a37377c20 */ /* 0x000fe20008410000 */
[----:B------:R-:W-:Y:S01]  /*45e0*/  ISETP.GT.AND P5, PT, R3, 0x18, PT ;  /* 0x000000180300780c */ /* 0x000fe20003fa4270 */
[----:B------:R-:W-:Y:S01]  /*45f0*/  IMAD.MOV.U32 R59, RZ, RZ, R151 ;  /* 0x000000ffff3b7224 */ /* 0x000fe200078e0097 */
[----:B0-----:R-:W-:-:S02]  /*4600*/  FSEL R62, R62, -INF , P4 ;  /* 0xff8000003e3e7808 */ /* 0x001fc40002000000 */
        /* <DEDUP_REMOVED lines=64> */
[----:B------:R-:W-:Y:S01]  /*4a10*/  FMNMX.FTZ R21, R45, R4, !PT ;  /* 0x000000042d157209 */ /* 0x000fe20007810000 */
[----:B------:R-:W-:-:S04]  /*4a20*/  ULDC UR5, c[0x0][0x988] ;  /* 0x0002620000057ab9 */ /* 0x000fc80000000800 */
        /* <DEDUP_REMOVED lines=41> */
[----:B-1----:R-:W-:-:S07]  /*4cc0*/  FSEL R25, R25, -INF , P4 ;  /* 0xff80000019197808 */ /* 0x002fce0002000000 */
[----:B------:R-:W1:Y:S01]  /*4cd0*/  MUFU.TANH R29, R29 ;  /* 0x0000001d001d7308 */ /* 0x000e620000002400 */
[----:B0-----:R-:W-:Y:S02]  /*4ce0*/  FSEL R38, R38, -INF , P2 ;  /* 0xff80000026267808 */ /* 0x001fe40001000000 */
[----:B------:R-:W-:Y:S02]  /*4cf0*/  ISETP.GT.AND P2, PT, R3, 0x49, PT ;  /* 0x000000490300780c */ /* 0x000fe40003f44270 */
[----:B------:R-:W-:-:S03]  /*4d00*/  FMNMX.FTZ R3, R25, R4, !PT ;  /* 0x0000000419037209 */ /* 0x000fc60007810000 */
        /* <DEDUP_REMOVED lines=14> */
[----:B0-----:R-:W-:Y:S02]  /*4df0*/  FMNMX.FTZ R14, R3, R4, !PT ;  /* 0x00000004030e7209 */ /* 0x001fe40007810000 */
[----:B------:R-:W-:-:S03]  /*4e00*/  FMNMX.FTZ R3, R2, R15, !PT ;  /* 0x0000000f02037209 */ /* 0x000fc60007810000 */
        /* <DEDUP_REMOVED lines=43> */
[----:B0-----:R-:W-:Y:S01]  /*50c0*/  F2FP.F16.F32.PACK_AB R208, R57, R56 ;  /* 0x0000003839d0723e */ /* 0x001fe200000000ff */
[----:B------:R-:W-:Y:S01]  /*50d0*/  IMAD.MOV.U32 R64, RZ, RZ, R151 ;  /* 0x000000ffff407224 */ /* 0x000fe200078e0097 */
[----:B------:R-:W-:-:S04]  /*50e0*/  FMNMX.FTZ R14, R38, R3, !PT ;  /* 0x00000003260e7209 */ /* 0x000fc80007810000 */
        /* <DEDUP_REMOVED lines=8> */
[----:B------:R-:W-:Y:S04]  /*5170*/  MUFU.EX2 R52, R52 ;  /* 0x0000003400347308 */ /* 0x000fe80000000800 */
[----:B------:R-:W1:Y:S04]  /*5180*/  SHFL.BFLY PT, R3, R14, 0x2, 0x1f ;  /* 0x0c401f000e037f89 */ /* 0x000e6800000e0000 */
        /* <DEDUP_REMOVED lines=12> */
[----:B-1----:R-:W-:Y:S02]  /*5250*/  FMNMX.FTZ R3, R20, R3, !PT ;  /* 0x0000000314037209 */ /* 0x002fe40007810000 */
[----:B---3--:R-:W-:-:S02]  /*5260*/  F2FP.F16.F32.PACK_AB R202, R45, R44 ;  /* 0x0000002c2dca723e */ /* 0x008fc400000000ff */
[C---:B------:R-:W-:Y:S01]  /*5270*/  FSETP.NEU.FTZ.AND P2, PT, R3.reuse, -INF , PT ;  /* 0xff8000000300780b */ /* 0x040fe20003f5d000 */
[----:B------:R-:W-:Y:S02]  /*5280*/  FMUL.FTZ R14, R3, UR5 ;  /* 0x00000005030e7c20 */ /* 0x000fe40008410000 */
[----:B------:R-:W-:Y:S03]  /*5290*/  MUFU.EX2 R36, R36 ;  /* 0x0000002400247308 */ /* 0x000fe60000000800 */
[----:B------:R-:W-:Y:S02]  /*52a0*/  FSEL R14, R14, RZ, P2 ;  /* 0x000000ff0e0e7208 */ /* 0x000fe40001000000 */
[----:B------:R-:W-:-:S03]  /*52b0*/  PLOP3.LUT P2, PT, PT, PT, UP0, 0x80, 0x0 ;  /* 0x000000000000781c */ /* 0x000fc60003f4f008 */
[--C-:B------:R-:W-:Y:S01]  /*52c0*/  FFMA.FTZ R2, R2, UR5, -R14.reuse ;  /* 0x0000000502027c23 */ /* 0x100fe2000801080e */
[--C-:B------:R-:W-:Y:S01]  /*52d0*/  FFMA.FTZ R15, R15, UR5, -R14.reuse ;  /* 0x000000050f0f7c23 */ /* 0x100fe2000801080e */
[--C-:B------:R-:W-:Y:S01]  /*52e0*/  FFMA.FTZ R62, R62, UR5, -R14.reuse ;  /* 0x000000053e3e7c23 */ /* 0x100fe2000801080e */
[--C-:B------:R-:W-:Y:S01]  /*52f0*/  FFMA.FTZ R63, R63, UR5, -R14.reuse ;  /* 0x000000053f3f7c23 */ /* 0x100fe2000801080e */
[--C-:B------:R-:W-:Y:S01]  /*5300*/  FFMA.FTZ R50, R50, UR5, -R14.reuse ;  /* 0x0000000532327c23 */ /* 0x100fe2000801080e */
[----:B------:R1:W-:Y:S01]  /*5310*/  MUFU.EX2 R209, R15 ;  /* 0x0000000f00d17308 */ /* 0x0003e20000000800 */
[--C-:B------:R-:W-:Y:S01]  /*5320*/  FFMA.FTZ R51, R51, UR5, -R14.reuse ;  /* 0x0000000533337c23 */ /* 0x100fe2000801080e */
[--C-:B------:R-:W-:Y:S01]  /*5330*/  FFMA.FTZ R54, R54, UR5, -R14.reuse ;  /* 0x0000000536367c23 */ /* 0x100fe2000801080e */
[--C-:B------:R-:W-:Y:S01]  /*5340*/  FFMA.FTZ R55, R55, UR5, -R14.reuse ;  /* 0x0000000537377c23 */ /* 0x100fe2000801080e */
[--C-:B------:R-:W-:Y:S01]  /*5350*/  FFMA.FTZ R42, R42, UR5, -R14.reuse ;  /* 0x000000052a2a7c23 */ /* 0x100fe2000801080e */
[--C-:B------:R-:W-:Y:S01]  /*5360*/  FFMA.FTZ R43, R43, UR5, -R14.reuse ;  /* 0x000000052b2b7c23 */ /* 0x100fe2000801080e */
[--C-:B------:R-:W-:Y:S01]  /*5370*/  FFMA.FTZ R46, R46, UR5, -R14.reuse ;  /* 0x000000052e2e7c23 */ /* 0x100fe2000801080e */
[--C-:B------:R-:W-:Y:S01]  /*5380*/  FFMA.FTZ R47, R47, UR5, -R14.reuse ;  /* 0x000000052f2f7c23 */ /* 0x100fe2000801080e */
[----:B------:R-:W3:Y:S01]  /*5390*/  MUFU.EX2 R2, R2 ;  /* 0x0000000200027308 */ /* 0x000ee20000000800 */
[----:B-1----:R-:W-:Y:S01]  /*53a0*/  FADD.FTZ R15, R56, R57 ;  /* 0x00000039380f7221 */ /* 0x002fe20000010000 */
[--C-:B------:R-:W-:Y:S01]  /*53b0*/  FFMA.FTZ R34, R34, UR5, -R14.reuse ;  /* 0x0000000522227c23 */ /* 0x100fe2000801080e */
[--C-:B------:R-:W-:Y:S01]  /*53c0*/  FFMA.FTZ R35, R35, UR5, -R14.reuse ;  /* 0x0000000523237c23 */ /* 0x100fe2000801080e */
[--C-:B------:R-:W-:Y:S01]  /*53d0*/  FFMA.FTZ R38, R38, UR5, -R14.reuse ;  /* 0x0000000526267c23 */ /* 0x100fe2000801080e */
[----:B------:R-:W-:Y:S01]  /*53e0*/  FADD.FTZ R20, R60, R15 ;  /* 0x0000000f3c147221 */ /* 0x000fe20000010000 */
[--C-:B------:R-:W-:Y:S01]  /*53f0*/  FFMA.FTZ R39, R39, UR5, -R14.reuse ;  /* 0x0000000527277c23 */ /* 0x100fe2000801080e */
[----:B------:R-:W-:Y:S01]  /*5400*/  FFMA.FTZ R26, R26, UR5, -R14 ;  /* 0x000000051a1a7c23 */ /* 0x000fe2000801080e */
[----:B------:R-:W1:Y:S01]  /*5410*/  MUFU.EX2 R62, R62 ;  /* 0x0000003e003e7308 */ /* 0x000e620000000800 */
[----:B------:R-:W-:Y:S01]  /*5420*/  FADD.FTZ R15, R61, R20 ;  /* 0x000000143d0f7221 */ /* 0x000fe20000010000 */
[--C-:B------:R-:W-:Y:S01]  /*5430*/  FFMA.FTZ R27, R27, UR5, -R14.reuse ;  /* 0x000000051b1b7c23 */ /* 0x100fe2000801080e */
[--C-:B------:R-:W-:Y:S01]  /*5440*/  FFMA.FTZ R30, R30, UR5, -R14.reuse ;  /* 0x000000051e1e7c23 */ /* 0x100fe2000801080e */
[----:B------:R-:W-:Y:S01]  /*5450*/  FFMA.FTZ R14, R31, UR5, -R14 ;  /* 0x000000051f0e7c23 */ /* 0x000fe2000801080e */
[----:B------:R-:W-:Y:S01]  /*5460*/  FADD.FTZ R20, R48, R15 ;  /* 0x0000000f30147221 */ /* 0x000fe20000010000 */
[----:B0-----:R-:W-:Y:S01]  /*5470*/  F2FP.F16.F32.PACK_AB R196, R33, R32 ;  /* 0x0000002021c4723e */ /* 0x001fe200000000ff */
[----:B------:R-:W-:Y:S01]  /*5480*/  IMAD.MOV.U32 R61, RZ, RZ, R151 ;  /* 0x000000ffff3d7224 */ /* 0x000fe200078e0097 */
[----:B------:R-:W0:Y:S01]  /*5490*/  MUFU.EX2 R63, R63 ;  /* 0x0000003f003f7308 */ /* 0x000e220000000800 */
[----:B---3--:R-:W-:Y:S01]  /*54a0*/  FADD.FTZ R15, R2, R209 ;  /* 0x000000d1020f7221 */ /* 0x008fe20000010000 */
[----:B------:R-:W-:Y:S01]  /*54b0*/  FADD.FTZ R29, R49, R20 ;  /* 0x00000014311d7221 */ /* 0x000fe20000010000 */
[----:B------:R-:W-:Y:S01]  /*54c0*/  F2FP.F16.F32.PACK_AB R209, R209, R2 ;  /* 0x00000002d1d1723e */ /* 0x000fe200000000ff */
[----:B------:R-:W-:-:S02]  /*54d0*/  IMAD.MOV.U32 R2, RZ, RZ, 0x3f800000 ;  /* 0x3f800000ff027424 */ /* 0x000fc400078e00ff */
[----:B------:R-:W-:Y:S01]  /*54e0*/  FADD.FTZ R58, R52, R29 ;  /* 0x0000001d343a7221 */ /* 0x000fe20000010000 */
[----:B------:R-:W-:Y:S01]  /*54f0*/  IMAD.MOV.U32 R60, RZ, RZ, R151 ;  /* 0x000000ffff3c7224 */ /* 0x000fe200078e0097 */
[----:B------:R-:W3:Y:S01]  /*5500*/  MUFU.EX2 R50, R50 ;  /* 0x0000003200327308 */ /* 0x000ee20000000800 */
[----:B-1----:R-:W-:Y:S01]  /*5510*/  FADD.FTZ R20, R62, R15 ;  /* 0x0000000f3e147221 */ /* 0x002fe20000010000 */
[----:B------:R-:W-:Y:S01]  /*5520*/  FADD.FTZ R29, R53, R58 ;  /* 0x0000003a351d7221 */ /* 0x000fe20000010000 */
[--C-:B------:R-:W-:Y:S02]  /*5530*/  IMAD.MOV.U32 R57, RZ, RZ, R151.reuse ;  /* 0x000000ffff397224 */ /* 0x100fe400078e0097 */
[----:B------:R-:W-:Y:S02]  /*5540*/  IMAD.MOV.U32 R56, RZ, RZ, R151 ;  /* 0x000000ffff387224 */ /* 0x000fe400078e0097 */
[----:B------:R-:W-:Y:S01]  /*5550*/  FADD.FTZ R58, R40, R29 ;  /* 0x0000001d283a7221 */ /* 0x000fe20000010000 */
[--C-:B------:R-:W-:Y:S01]  /*5560*/  IMAD.MOV.U32 R53, RZ, RZ, R151.reuse ;  /* 0x000000ffff357224 */ /* 0x100fe200078e0097 */
[----:B------:R-:W1:Y:S01]  /*5570*/  MUFU.EX2 R51, R51 ;  /* 0x0000003300337308 */ /* 0x000e620000000800 */
[----:B0-----:R-:W-:Y:S01]  /*5580*/  FADD.FTZ R15, R63, R20 ;  /* 0x000000143f0f7221 */ /* 0x001fe20000010000 */
[----:B------:R-:W-:Y:S01]  /*5590*/  FADD.FTZ R29, R41, R58 ;  /* 0x0000003a291d7221 */ /* 0x000fe20000010000 */
[----:B------:R-:W-:Y:S01]  /*55a0*/  F2FP.F16.F32.PACK_AB R211, R63, R62 ;  /* 0x0000003e3fd3723e */ /* 0x000fe200000000ff */
[----:B------:R-:W-:-:S02]  /*55b0*/  IMAD.MOV.U32 R63, RZ, RZ, R151 ;  /* 0x000000ffff3f7224 */ /* 0x000fc400078e0097 */
[----:B--2---:R-:W-:Y:S01]  /*55c0*/  FADD.FTZ R0, R44, R29 ;  /* 0x0000001d2c007221 */ /* 0x004fe20000010000 */
[----:B------:R-:W-:Y:S01]  /*55d0*/  IMAD.MOV.U32 R62, RZ, RZ, R151 ;  /* 0x000000ffff3e7224 */ /* 0x000fe200078e0097 */
[----:B------:R-:W0:Y:S01]  /*55e0*/  MUFU.EX2 R54, R54 ;  /* 0x0000003600367308 */ /* 0x000e220000000800 */
[----:B---3--:R-:W-:Y:S01]  /*55f0*/  FADD.FTZ R20, R50, R15 ;  /* 0x0000000f32147221 */ /* 0x008fe20000010000 */
[----:B------:R-:W-:Y:S01]  /*5600*/  FADD.FTZ R29, R45, R0 ;  /* 0x000000002d1d7221 */ /* 0x000fe20000010000 */
[--C-:B------:R-:W-:Y:S02]  /*5610*/  IMAD.MOV.U32 R58, RZ, RZ, R151.reuse ;  /* 0x000000ffff3a7224 */ /* 0x100fe400078e0097 */
[--C-:B------:R-:W-:Y:S02]  /*5620*/  IMAD.MOV.U32 R52, RZ, RZ, R151.reuse ;  /* 0x000000ffff347224 */ /* 0x100fe400078e0097 */
[--C-:B------:R-:W-:Y:S01]  /*5630*/  IMAD.MOV.U32 R49, RZ, RZ, R151.reuse ;  /* 0x000000ffff317224 */ /* 0x100fe200078e0097 */
[----:B------:R-:W2:Y:S01]  /*5640*/  MUFU.EX2 R55, R55 ;  /* 0x0000003700377308 */ /* 0x000ea20000000800 */
[C---:B-1----:R-:W-:Y:S01]  /*5650*/  FADD.FTZ R15, R51.reuse, R20 ;  /* 0x00000014330f7221 */ /* 0x042fe20000010000 */
[----:B------:R-:W-:Y:S01]  /*5660*/  F2FP.F16.F32.PACK_AB R205, R51, R50 ;  /* 0x0000003233cd723e */ /* 0x000fe200000000ff */
[----:B------:R-:W-:-:S02]  /*5670*/  IMAD.MOV.U32 R51, RZ, RZ, R151 ;  /* 0x000000ffff337224 */ /* 0x000fc400078e0097 */
[--C-:B------:R-:W-:Y:S02]  /*5680*/  IMAD.MOV.U32 R50, RZ, RZ, R151.reuse ;  /* 0x000000ffff327224 */ /* 0x100fe400078e0097 */
[----:B------:R-:W-:Y:S01]  /*5690*/  IMAD.MOV.U32 R48, RZ, RZ, R151 ;  /* 0x000000ffff307224 */ /* 0x000fe200078e0097 */
[----:B------:R-:W1:Y:S01]  /*56a0*/  MUFU.EX2 R42, R42 ;  /* 0x0000002a002a7308 */ /* 0x000e620000000800 */
[----:B0-----:R-:W-:Y:S01]  /*56b0*/  FADD.FTZ R20, R54, R15 ;  /* 0x0000000f36147221 */ /* 0x001fe20000010000 */
[--C-:B------:R-:W-:Y:S02]  /*56c0*/  IMAD.MOV.U32 R45, RZ, RZ, R151.reuse ;  /* 0x000000ffff2d7224 */ /* 0x100fe400078e0097 */
[--C-:B------:R-:W-:Y:S02]  /*56d0*/  IMAD.MOV.U32 R44, RZ, RZ, R151.reuse ;  /* 0x000000ffff2c7224 */ /* 0x100fe400078e0097 */
[----:B------:R-:W-:Y:S02]  /*56e0*/  IMAD.MOV.U32 R41, RZ, RZ, R151 ;  /* 0x000000ffff297224 */ /* 0x000fe400078e0097 */
[----:B------:R-:W0:Y:S01]  /*56f0*/  MUFU.EX2 R43, R43 ;  /* 0x0000002b002b7308 */ /* 0x000e220000000800 */
[C---:B--2---:R-:W-:Y:S01]  /*5700*/  FADD.FTZ R15, R55.reuse, R20 ;  /* 0x00000014370f7221 */ /* 0x044fe20000010000 */
[----:B------:R-:W-:Y:S01]  /*5710*/  FADD.FTZ R20, R32, R29 ;  /* 0x0000001d20147221 */ /* 0x000fe20000010000 */
[----:B------:R-:W-:Y:S01]  /*5720*/  F2FP.F16.F32.PACK_AB R207, R55, R54 ;  /* 0x0000003637cf723e */ /* 0x000fe200000000ff */
[----:B------:R-:W-:-:S02]  /*5730*/  IMAD.MOV.U32 R55, RZ, RZ, R151 ;  /* 0x000000ffff377224 */ /* 0x000fc400078e0097 */
[----:B------:R-:W-:Y:S01]  /*5740*/  FADD.FTZ R29, R33, R20 ;  /* 0x00000014211d7221 */ /* 0x000fe20000010000 */
[----:B------:R-:W-:Y:S01]  /*5750*/  IMAD.MOV.U32 R54, RZ, RZ, R151 ;  /* 0x000000ffff367224 */ /* 0x000fe200078e0097 */
[----:B------:R-:W2:Y:S01]  /*5760*/  MUFU.EX2 R46, R46 ;  /* 0x0000002e002e7308 */ /* 0x000ea20000000800 */
[----:B-1----:R-:W-:Y:S01]  /*5770*/  FADD.FTZ R0, R42, R15 ;  /* 0x0000000f2a007221 */ /* 0x002fe20000010000 */
[----:B------:R-:W-:Y:S01]  /*5780*/  FADD.FTZ R20, R36, R29 ;  /* 0x0000001d24147221 */ /* 0x000fe20000010000 */
[--C-:B------:R-:W-:Y:S02]  /*5790*/  IMAD.MOV.U32 R40, RZ, RZ, R151.reuse ;  /* 0x000000ffff287224 */ /* 0x100fe400078e0097 */
[--C-:B------:R-:W-:Y:S02]  /*57a0*/  IMAD.MOV.U32 R33, RZ, RZ, R151.reuse ;  /* 0x000000ffff217224 */ /* 0x100fe400078e0097 */
[--C-:B------:R-:W-:Y:S01]  /*57b0*/  IMAD.MOV.U32 R32, RZ, RZ, R151.reuse ;  /* 0x000000ffff207224 */ /* 0x100fe200078e0097 */
[----:B------:R-:W1:Y:S01]  /*57c0*/  MUFU.EX2 R47, R47 ;  /* 0x0000002f002f7308 */ /* 0x000e620000000800 */
[C---:B0-----:R-:W-:Y:S01]  /*57d0*/  FADD.FTZ R15, R43.reuse, R0 ;  /* 0x000000002b0f7221 */ /* 0x041fe20000010000 */
[----:B------:R-:W-:Y:S01]  /*57e0*/  F2FP.F16.F32.PACK_AB R201, R43, R42 ;  /* 0x0000002a2bc9723e */ /* 0x000fe200000000ff */
[----:B------:R-:W-:-:S02]  /*57f0*/  IMAD.MOV.U32 R43, RZ, RZ, R151 ;  /* 0x000000ffff2b7224 */ /* 0x000fc400078e0097 */
[--C-:B------:R-:W-:Y:S02]  /*5800*/  IMAD.MOV.U32 R42, RZ, RZ, R151.reuse ;  /* 0x000000ffff2a7224 */ /* 0x100fe400078e0097 */
[----:B------:R-:W-:Y:S01]  /*5810*/  IMAD.MOV.U32 R31, RZ, RZ, R151 ;  /* 0x000000ffff1f7224 */ /* 0x000fe200078e0097 */
[----:B------:R-:W0:Y:S01]  /*5820*/  MUFU.EX2 R37, R37 ;  /* 0x0000002500257308 */ /* 0x000e220000000800 */
[----:B--2---:R-:W-:-:S07]  /*5830*/  FADD.FTZ R0, R46, R15 ;  /* 0x0000000f2e007221 */ /* 0x004fce0000010000 */
[----:B------:R-:W2:Y:S01]  /*5840*/  MUFU.EX2 R34, R34 ;  /* 0x0000002200227308 */ /* 0x000ea20000000800 */
[C---:B-1----:R-:W-:Y:S01]  /*5850*/  FADD.FTZ R15, R47.reuse, R0 ;  /* 0x000000002f0f7221 */ /* 0x042fe20000010000 */
[----:B------:R-:W-:Y:S01]  /*5860*/  F2FP.F16.F32.PACK_AB R203, R47, R46 ;  /* 0x0000002e2fcb723e */ /* 0x000fe200000000ff */
[--C-:B------:R-:W-:Y:S02]  /*5870*/  IMAD.MOV.U32 R47, RZ, RZ, R151.reuse ;  /* 0x000000ffff2f7224 */ /* 0x100fe400078e0097 */
[----:B------:R-:W-:-:S03]  /*5880*/  IMAD.MOV.U32 R46, RZ, RZ, R151 ;  /* 0x000000ffff2e7224 */ /* 0x000fc600078e0097 */
[----:B------:R-:W1:Y:S01]  /*5890*/  MUFU.EX2 R24, R24 ;  /* 0x0000001800187308 */ /* 0x000e620000000800 */
[C---:B0-----:R-:W-:Y:S01]  /*58a0*/  FADD.FTZ R29, R37.reuse, R20 ;  /* 0x00000014251d7221 */ /* 0x041fe20000010000 */
[----:B------:R-:W-:Y:S01]  /*58b0*/  F2FP.F16.F32.PACK_AB R198, R37, R36 ;  /* 0x0000002425c6723e */ /* 0x000fe200000000ff */
[----:B------:R-:W-:Y:S01]  /*58c0*/  IMAD.MOV.U32 R36, RZ, RZ, R151 ;  /* 0x000000ffff247224 */ /* 0x000fe200078e0097 */
[----:B------:R-:W-:-:S04]  /*58d0*/  MOV R37, R151 ;  /* 0x0000009700257202 */ /* 0x000fc80000000f00 */
[----:B------:R-:W0:Y:S01]  /*58e0*/  MUFU.EX2 R35, R35 ;  /* 0x0000002300237308 */ /* 0x000e220000000800 */
[----:B--2---:R-:W-:-:S07]  /*58f0*/  FADD.FTZ R0, R34, R15 ;  /* 0x0000000f22007221 */ /* 0x004fce0000010000 */
[----:B------:R-:W2:Y:S01]  /*5900*/  MUFU.EX2 R25, R25 ;  /* 0x0000001900197308 */ /* 0x000ea20000000800 */
[----:B-1----:R-:W-:-:S07]  /*5910*/  FADD.FTZ R20, R24, R29 ;  /* 0x0000001d18147221 */ /* 0x002fce0000010000 */
[----:B------:R-:W1:Y:S01]  /*5920*/  MUFU.EX2 R38, R38 ;  /* 0x0000002600267308 */ /* 0x000e620000000800 */
[C---:B0-----:R-:W-:Y:S01]  /*5930*/  FADD.FTZ R15, R35.reuse, R0 ;  /* 0x00000000230f7221 */ /* 0x041fe20000010000 */
[----:B------:R-:W-:Y:S01]  /*5940*/  F2FP.F16.F32.PACK_AB R197, R35, R34 ;  /* 0x0000002223c5723e */ /* 0x000fe200000000ff */
[--C-:B------:R-:W-:Y:S02]  /*5950*/  IMAD.MOV.U32 R35, RZ, RZ, R151.reuse ;  /* 0x000000ffff237224 */ /* 0x100fe400078e0097 */
[----:B------:R-:W-:-:S03]  /*5960*/  IMAD.MOV.U32 R34, RZ, RZ, R151 ;  /* 0x000000ffff227224 */ /* 0x000fc600078e0097 */
[----:B------:R-:W0:Y:S01]  /*5970*/  MUFU.EX2 R28, R28 ;  /* 0x0000001c001c7308 */ /* 0x000e220000000800 */
[C---:B--2---:R-:W-:Y:S01]  /*5980*/  FADD.FTZ R29, R25.reuse, R20 ;  /* 0x00000014191d7221 */ /* 0x044fe20000010000 */
[----:B------:R-:W-:Y:S01]  /*5990*/  F2FP.F16.F32.PACK_AB R192, R25, R24 ;  /* 0x0000001819c0723e */ /* 0x000fe200000000ff */
[--C-:B------:R-:W-:Y:S02]  /*59a0*/  IMAD.MOV.U32 R25, RZ, RZ, R151.reuse ;  /* 0x000000ffff197224 */ /* 0x100fe400078e0097 */
[----:B------:R-:W-:-:S03]  /*59b0*/  IMAD.MOV.U32 R24, RZ, RZ, R151 ;  /* 0x000000ffff187224 */ /* 0x000fc600078e0097 */
[----:B------:R-:W2:Y:S01]  /*59c0*/  MUFU.EX2 R39, R39 ;  /* 0x0000002700277308 */ /* 0x000ea20000000800 */
[----:B-1----:R-:W-:-:S07]  /*59d0*/  FADD.FTZ R0, R38, R15 ;  /* 0x0000000f26007221 */ /* 0x002fce0000010000 */
[----:B------:R-:W1:Y:S01]  /*59e0*/  MUFU.EX2 R26, R26 ;  /* 0x0000001a001a7308 */ /* 0x000e620000000800 */
[----:B0-----:R-:W-:-:S07]  /*59f0*/  FADD.FTZ R20, R28, R29 ;  /* 0x0000001d1c147221 */ /* 0x001fce0000010000 */
[----:B------:R-:W0:Y:S01]  /*5a00*/  MUFU.EX2 R21, R21 ;  /* 0x0000001500157308 */ /* 0x000e220000000800 */
[C---:B--2---:R-:W-:Y:S01]  /*5a10*/  FADD.FTZ R29, R39.reuse, R0 ;  /* 0x00000000271d7221 */ /* 0x044fe20000010000 */
[----:B------:R-:W-:Y:S01]  /*5a20*/  F2FP.F16.F32.PACK_AB R199, R39, R38 ;  /* 0x0000002627c7723e */ /* 0x000fe200000000ff */
[--C-:B------:R-:W-:Y:S02]  /*5a30*/  IMAD.MOV.U32 R39, RZ, RZ, R151.reuse ;  /* 0x000000ffff277224 */ /* 0x100fe400078e0097 */
[----:B------:R-:W-:-:S03]  /*5a40*/  IMAD.MOV.U32 R38, RZ, RZ, R151 ;  /* 0x000000ffff267224 */ /* 0x000fc600078e0097 */
[----:B------:R-:W2:Y:S01]  /*5a50*/  MUFU.EX2 R27, R27 ;  /* 0x0000001b001b7308 */ /* 0x000ea20000000800 */
[----:B-1----:R-:W-:Y:S01]  /*5a60*/  FADD.FTZ R0, R26, R29 ;  /* 0x0000001d1a007221 */ /* 0x002fe20000010000 */
[----:B------:R-:W-:-:S06]  /*5a70*/  IMAD.MOV.U32 R29, RZ, RZ, R151 ;  /* 0x000000ffff1d7224 */ /* 0x000fcc00078e0097 */
[----:B------:R-:W1:Y:S01]  /*5a80*/  MUFU.EX2 R30, R30 ;  /* 0x0000001e001e7308 */ /* 0x000e620000000800 */
[C---:B0-----:R-:W-:Y:S01]  /*5a90*/  FADD.FTZ R15, R21.reuse, R20 ;  /* 0x00000014150f7221 */ /* 0x041fe20000010000 */
[----:B------:R-:W-:Y:S01]  /*5aa0*/  F2FP.F16.F32.PACK_AB R194, R21, R28 ;  /* 0x0000001c15c2723e */ /* 0x000fe200000000ff */
[----:B------:R-:W-:-:S05]  /*5ab0*/  IMAD.MOV.U32 R28, RZ, RZ, R151 ;  /* 0x000000ffff1c7224 */ /* 0x000fca00078e0097 */
[----:B------:R1:W0:Y:S01]  /*5ac0*/  MUFU.EX2 R195, R14 ;  /* 0x0000000e00c37308 */ /* 0x0002220000000800 */
[C---:B--2---:R-:W-:Y:S01]  /*5ad0*/  FADD.FTZ R21, R27.reuse, R0 ;  /* 0x000000001b157221 */ /* 0x044fe20000010000 */
[----:B------:R-:W-:Y:S01]  /*5ae0*/  F2FP.F16.F32.PACK_AB R193, R27, R26 ;  /* 0x0000001a1bc1723e */ /* 0x000fe200000000ff */
[----:B------:R-:W-:Y:S02]  /*5af0*/  IMAD.MOV.U32 R0, RZ, RZ, 0x3f800000 ;  /* 0x3f800000ff007424 */ /* 0x000fe400078e00ff */
[--C-:B------:R-:W-:Y:S02]  /*5b00*/  IMAD.MOV.U32 R27, RZ, RZ, R151.reuse ;  /* 0x000000ffff1b7224 */ /* 0x100fe400078e0097 */
[----:B------:R-:W-:Y:S02]  /*5b10*/  IMAD.MOV.U32 R26, RZ, RZ, R151 ;  /* 0x000000ffff1a7224 */ /* 0x000fe400078e0097 */
[----:B-1----:R-:W-:-:S04]  /*5b20*/  FADD.FTZ R14, R30, R21 ;  /* 0x000000151e0e7221 */ /* 0x002fc80000010000 */
[C---:B0-----:R-:W-:Y:S01]  /*5b30*/  FADD.FTZ R14, R195.reuse, R14 ;  /* 0x0000000ec30e7221 */ /* 0x041fe20000010000 */
[----:B------:R-:W-:Y:S01]  /*5b40*/  F2FP.F16.F32.PACK_AB R195, R195, R30 ;  /* 0x0000001ec3c3723e */ /* 0x000fe200000000ff */
[----:B------:R-:W-:Y:S01]  /*5b50*/  IMAD.MOV.U32 R30, RZ, RZ, R151 ;  /* 0x000000ffff1e7224 */ /* 0x000fe200078e0097 */
[----:B------:R-:W-:Y:S06]  /*5b60*/  @!P2 BRA `(.L_x_398) ;  /* 0x0000004000d4a947 */ /* 0x000fec0003800000 */
[----:B------:R-:W-:Y:S01]  /*5b70*/  R2UR UR4, R152 ;  /* 0x00000000980472ca */ /* 0x000fe200000e0000 */
[----:B------:R-:W-:Y:S01]  /*5b80*/  IMAD.MOV.U32 R20, RZ, RZ, R3 ;  /* 0x000000ffff147224 */ /* 0x000fe200078e0003 */
[----:B------:R-:W-:Y:S01]  /*5b90*/  R2UR UR61, R16 ;  /* 0x00000000103d72ca */ /* 0x000fe200000e0000 */
[----:B------:R-:W-:Y:S01]  /*5ba0*/  IMAD.MOV.U32 R21, RZ, RZ, R4 ;  /* 0x000000ffff157224 */ /* 0x000fe200078e0004 */
[----:B------:R-:W-:Y:S01]  /*5bb0*/  CS2R R150, SRZ ;  /* 0x0000000000967805 */ /* 0x000fe2000001ff00 */
[----:B------:R-:W-:Y:S01]  /*5bc0*/  IMAD.MOV.U32 R234, RZ, RZ, R17 ;  /* 0x000000ffffea7224 */ /* 0x000fe200078e0011 */
[----:B------:R-:W-:Y:S01]  /*5bd0*/  CS2R R146, SRZ ;  /* 0x0000000000927805 */ /* 0x000fe2000001ff00 */
[----:B------:R-:W-:Y:S01]  /*5be0*/  IMAD.MOV.U32 R0, RZ, RZ, 0x3f800000 ;  /* 0x3f800000ff007424 */ /* 0x000fe200078e00ff */
[----:B------:R-:W-:Y:S02]  /*5bf0*/  CS2R R142, SRZ ;  /* 0x00000000008e7805 */ /* 0x000fe4000001ff00 */
[----:B------:R-:W-:-:S02]  /*5c00*/  CS2R R138, SRZ ;  /* 0x00000000008a7805 */ /* 0x000fc4000001ff00 */
[----:B------:R-:W-:Y:S02]  /*5c10*/  CS2R R134, SRZ ;  /* 0x0000000000867805 */ /* 0x000fe4000001ff00 */
[----:B------:R-:W-:Y:S02]  /*5c20*/  CS2R R130, SRZ ;  /* 0x0000000000827805 */ /* 0x000fe4000001ff00 */
[----:B------:R-:W-:Y:S01]  /*5c30*/  CS2R R126, SRZ ;  /* 0x00000000007e7805 */ /* 0x000fe2000001ff00 */
[----:B------:R-:W-:Y:S01]  /*5c40*/  UIADD3 UR4, UR4, -0x2, URZ ;  /* 0xfffffffe04047890 */ /* 0x000fe2000fffe03f */
[----:B------:R-:W-:Y:S02]  /*5c50*/  CS2R R122, SRZ ;  /* 0x00000000007a7805 */ /* 0x000fe4000001ff00 */
[----:B------:R-:W-:Y:S02]  /*5c60*/  CS2R R118, SRZ ;  /* 0x0000000000767805 */ /* 0x000fe4000001ff00 */
[----:B------:R-:W-:-:S02]  /*5c70*/  CS2R R114, SRZ ;  /* 0x0000000000727805 */ /* 0x000fc4000001ff00 */
[----:B------:R-:W-:Y:S02]  /*5c80*/  CS2R R110, SRZ ;  /* 0x00000000006e7805 */ /* 0x000fe4000001ff00 */
[----:B------:R-:W-:Y:S01]  /*5c90*/  CS2R R106, SRZ ;  /* 0x00000000006a7805 */ /* 0x000fe2000001ff00 */
[----:B------:R-:W-:Y:S01]  /*5ca0*/  IMAD.U32 R232, RZ, RZ, UR4 ;  /* 0x00000004ffe87e24 */ /* 0x000fe2000f8e00ff */
        /* <DEDUP_REMOVED lines=51> */
[----:B------:R-:W-:Y:S01]  /*5fe0*/  CS2R R24, SRZ ;  /* 0x0000000000187805 */ /* 0x000fe2000001ff00 */
[----:B------:R-:W-:-:S06]  /*5ff0*/  ULDC UR60, c[0x0][0x9d8] ;  /* 0x00027600003c7ab9 */ /* 0x000fcc0000000800 */
.L_x_407:
[----:B------:R-:W-:-:S04]  /*6000*/  UIADD3 UR4, UR61, 0x1, URZ ;  /* 0x000000013d047890 */ /* 0x000fc8000fffe03f */
[----:B------:R-:W-:-:S04]  /*6010*/  UISETP.NE.AND UP0, UPT, UR4, 0x2, UPT ;  /* 0x000000020400788c */ /* 0x000fc8000bf05270 */
[----:B------:R-:W-:Y:S02]  /*6020*/  USEL UR5, URZ, 0x1, UP0 ;  /* 0x000000013f057887 */ /* 0x000fe40008000000 */
[----:B------:R-:W-:-:S04]  /*6030*/  USEL UR4, UR4, URZ, UP0 ;  /* 0x0000003f04047287 */ /* 0x000fc80008000000 */
[----:B------:R-:W-:Y:S02]  /*6040*/  LOP3.LUT R17, R234, UR5, RZ, 0x3c, !PT ;  /* 0x00000005ea117c12 */ /* 0x000fe4000f8e3cff */
[----:B------:R-:W-:Y:S01]  /*6050*/  IMAD.U32 R16, RZ, RZ, UR4 ;  /* 0x00000004ff107e24 */ /* 0x000fe2000f8e00ff */
[----:B------:R-:W-:Y:S06]  /*6060*/  @!P0 BRA `(.L_x_399) ;  /* 0x0000000000048947 */ /* 0x000fec0003800000 */
[----:B------:R-:W-:Y:S01]  /*6070*/  BPT.TRAP 0x1 ;  /* 0x000000040000795c */ /* 0x000fe20000300000 */
.L_x_399:
[----:B------:R-:W0:Y:S01]  /*6080*/  S2UR UR6, SR_CgaCtaId ;  /* 0x00000000000679c3 */ /* 0x000e220000008800 */
[----:B------:R-:W-:Y:S01]  /*6090*/  UMOV UR5, 0x400 ;  /* 0x0000040000057882 */ /* 0x000fe20000000000 */
[----:B------:R-:W-:Y:S01]  /*60a0*/  SHF.L.U32 R3, R17, 0x1f, RZ ;  /* 0x0000001f11037819 */ /* 0x000fe200000006ff */
[----:B0-----:R-:W-:-:S06]  /*60b0*/  ULEA UR5, UR6, UR5, 0x18 ;  /* 0x0000000506057291 */ /* 0x001fcc000f8ec03f */
[----:B------:R-:W-:-:S05]  /*60c0*/  IMAD.U32 R5, RZ, RZ, UR5 ;  /* 0x00000005ff057e24 */ /* 0x000fca000f8e00ff */
[----:B------:R-:W-:-:S13]  /*60d0*/  R2UR UR5, R5 ;  /* 0x00000000050572ca */ /* 0x000fda00000e0000 */
[----:B------:R-:W-:-:S06]  /*60e0*/  ULEA UR4, UR4, UR5, 0x3 ;  /* 0x0000000504047291 */ /* 0x000fcc000f8e183f */
[----:B------:R-:W-:-:S03]  /*60f0*/  IMAD.U32 R233, RZ, RZ, UR4 ;  /* 0x00000004ffe97e24 */ /* 0x000fc6000f8e00ff */
[----:B------:R0:W1:Y:S01]  /*6100*/  SYNCS.PHASECHK.TRANS64.TRYWAIT P2, [UR4+0x38830], R3 ;  /* 0x03883003ff0075a7 */ /* 0x0000620008040144 */
[----:B------:R-:W-:Y:S05]  /*6110*/  @!P0 BRA `(.L_x_400) ;  /* 0x0000000000048947 */ /* 0x000fea0003800000 */
[----:B------:R-:W-:Y:S01]  /*6120*/  BPT.TRAP 0x1 ;  /* 0x000000040000795c */ /* 0x000fe20000300000 */
.L_x_400:
[----:B-1----:R-:W-:Y:S05]  /*6130*/  @P2 BRA `(.L_x_401) ;  /* 0x00000000000c2947 */ /* 0x002fea0003800000 */
[----:B------:R-:W-:-:S13]  /*6140*/  R2UR UR4, R233 ;  /* 0x00000000e90472ca */ /* 0x000fda00000e0000 */
[----:B------:R-:W1:Y:S02]  /*6150*/  SYNCS.PHASECHK.TRANS64.TRYWAIT P2, [UR4+0x38830], R3 ;  /* 0x03883003ff0075a7 */ /* 0x000e640008040144 */
[----:B-1----:R-:W-:Y:S05]  /*6160*/  @!P2 BRA `(.L_x_402) ;  /* 0x000000f00068a947 */ /* 0x002fea0003800000 */
.L_x_401:
        /* <DEDUP_REMOVED lines=608> */
[----:B------:R-:W-:-:S03]  /*8770*/  UIADD3 UR6, UR4, 0x886, URZ ;  /* 0x0000088604067890 */ /* 0x000fc6000fffe03f */
        /* <DEDUP_REMOVED lines=36> */
.L_x_403:
[----:B------:R-:W-:Y:S02]  /*89c0*/  R2UR UR4, R5 ;  /* 0x00000000050472ca */ /* 0x000fe400000e0000 */
[----:B------:R-:W-:-:S11]  /*89d0*/  SHF.L.U32 R0, R234, 0x1f, RZ ;  /* 0x0000001fea007819 */ /* 0x000fd600000006ff */
[----:B------:R-:W-:-:S09]  /*89e0*/  ULEA UR4, UR61, UR4, 0x3 ;  /* 0x000000043d047291 */ /* 0x000fd2000f8e183f */
[----:B------:R2:W3:Y:S01]  /*89f0*/  SYNCS.PHASECHK.TRANS64.TRYWAIT P2, [UR4+0x38850], R0 ;  /* 0x03885000ff0075a7 */ /* 0x0004e20008040144 */
[----:B------:R-:W-:Y:S05]  /*8a00*/  @!P0 BRA `(.L_x_404) ;  /* 0x0000000000048947 */ /* 0x000fea0003800000 */
[----:B------:R-:W-:Y:S01]  /*8a10*/  BPT.TRAP 0x1 ;  /* 0x000000040000795c */ /* 0x000fe20000300000 */
.L_x_404:
[----:B---3--:R-:W-:Y:S05]  /*8a20*/  @P2 BRA `(.L_x_405) ;  /* 0x0000000000082947 */ /* 0x008fea0003800000 */
[----:B------:R-:W3:Y:S02]  /*8a30*/  SYNCS.PHASECHK.TRANS64.TRYWAIT P2, [UR4+0x38850], R0 ;  /* 0x03885000ff0075a7 */ /* 0x000ee40008040144 */
[----:B---3--:R-:W-:Y:S05]  /*8a40*/  @!P2 BRA `(.L_x_406) ;  /* 0x000000c8004ca947 */ /* 0x008fea0003800000 */
.L_x_405:
[----:B------:R-:W-:Y:S01]  /*8a50*/  R2UR UR5, R5 ;  /* 0x00000000050572ca */ /* 0x000fe200000e0000 */
[----:B------:R-:W-:Y:S01]  /*8a60*/  WARPGROUP.ARRIVE ;  /* 0x00000000000079c5 */ /* 0x000fe20000000000 */
        /* <DEDUP_REMOVED lines=46> */
[----:B------:R-:W-:Y:S01]  /*8d50*/  ULDC UR10, c[0x0][0x988] ;  /* 0x00026200000a7ab9 */ /* 0x000fe20000000800 */
[----:B------:R-:W-:Y:S01]  /*8d60*/  FMUL.FTZ R171, R171, UR60 ;  /* 0x0000003cabab7c20 */ /* 0x000fe20008410000 */
[----:B------:R-:W2:Y:S01]  /*8d70*/  MUFU.TANH R177, R177 ;  /* 0x000000b100b17308 */ /* 0x000ea20000002400 */
[----:B0-----:R-:W-:Y:S01]  /*8d80*/  FMNMX.FTZ R191, R188, R191, !PT ;  /* 0x000000bfbcbf7209 */ /* 0x001fe20007810000 */
[----:B------:R-:W-:Y:S01]  /*8d90*/  UMOV UR5, UR10 ;  /* 0x0000000a00057c82 */ /* 0x000fe20008000000 */
[----:B------:R-:W-:Y:S01]  /*8da0*/  FMUL.FTZ R174, R174, UR60 ;  /* 0x0000003caeae7c20 */ /* 0x000fe20008410000 */
        /* <DEDUP_REMOVED lines=11> */
[----:B------:R-:W-:Y:S01]  /*8e60*/  R2UR UR10, R233 ;  /* 0x00000000e90a72ca */ /* 0x000fe200000e0000 */
[----:B------:R-:W1:Y:S01]  /*8e70*/  MUFU.TANH R181, R181 ;  /* 0x000000b500b57308 */ /* 0x000e620000002400 */
[----:B--2---:R-:W-:Y:S01]  /*8e80*/  FMNMX.FTZ R191, R177, R2, !PT ;  /* 0x00000002b1bf7209 */ /* 0x004fe20007810000 */
[----:B------:R-:W-:Y:S01]  /*8e90*/  VOTEU.ALL UP0, P1 ;  /* 0x00000000003f7886 */ /* 0x000fe20000800000 */
[----:B------:R-:W-:-:S04]  /*8ea0*/  IMAD.MOV.U32 R234, RZ, RZ, R17 ;  /* 0x000000ffffea7224 */ /* 0x000fc800078e0011 */
[----:B------:R-:W-:Y:S01]  /*8eb0*/  @!UP0 UIADD3 UR4, UR4, 0x38860, URZ ;  /* 0x0003886004048890 */ /* 0x000fe2000fffe03f */
[----:B------:R-:W2:Y:S01]  /*8ec0*/  MUFU.TANH R168, R168 ;  /* 0x000000a800a87308 */ /* 0x000ea20000002400 */
[----:B0-----:R-:W-:Y:S02]  /*8ed0*/  FMNMX.FTZ R2, R180, R191, !PT ;  /* 0x000000bfb4027209 */ /* 0x001fe40007810000 */
[----:B------:R-:W-:-:S05]  /*8ee0*/  @!UP0 UPRMT UR4, URZ, 0x654, UR4 ;  /* 0x000006543f048896 */ /* 0x000fca0008000004 */
        /* <DEDUP_REMOVED lines=43> */
[----:B------:R-:W-:Y:S08]  /*91a0*/  MUFU.TANH R174, R174 ;  /* 0x000000ae00ae7308 */ /* 0x000ff00000002400 */
[----:B------:R-:W-:Y:S08]  /*91b0*/  MUFU.TANH R175, R175 ;  /* 0x000000af00af7308 */ /* 0x000ff00000002400 */
[----:B------:R-:W-:Y:S08]  /*91c0*/  MUFU.TANH R162, R162 ;  /* 0x000000a200a27308 */ /* 0x000ff00000002400 */
[----:B------:R-:W-:Y:S08]  /*91d0*/  MUFU.TANH R163, R163 ;  /* 0x000000a300a37308 */ /* 0x000ff00000002400 */
[----:B------:R-:W-:Y:S08]  /*91e0*/  MUFU.TANH R166, R166 ;  /* 0x000000a600a67308 */ /* 0x000ff00000002400 */
[----:B------:R-:W-:Y:S08]  /*91f0*/  MUFU.TANH R167, R167 ;  /* 0x000000a700a77308 */ /* 0x000ff00000002400 */
[----:B------:R-:W-:Y:S01]  /*9200*/  MUFU.TANH R154, R154 ;  /* 0x0000009a009a7308 */ /* 0x000fe20000002400 */
[----:B------:R-:W-:-:S02]  /*9210*/  WARPGROUP.DEPBAR.LE gsb0, 0x0 ;  /* 0x00008000000079c5 */ /* 0x000fc40000010000 */
[----:B------:R-:W-:-:S05]  /*9220*/  WARPGROUP.ARRIVE ;  /* 0x00000000000079c5 */ /* 0x000fca0000000000 */
[----:B------:R-:W-:Y:S01]  /*9230*/  MUFU.TANH R155, R155 ;  /* 0x0000009b009b7308 */ /* 0x000fe20000002400 */
[----:B------:R-:W-:Y:S01]  /*9240*/  HGMMA.64x256x16.F32 R24, R204, gdesc[UR4].tnspB, R24, gsb0 ;  /* 0x43e00004cc187df0 */ /* 0x000fe20008000818 */
[----:B------:R-:W-:Y:S01]  /*9250*/  UIADD3 UR6, UR61, 0x100, URZ ;  /* 0x000001003d067890 */ /* 0x000fe2000fffe03f */
[----:B------:R-:W-:-:S05]  /*9260*/  UMOV UR7, 0x40000040 ;  /* 0x4000004000077882 */ /* 0x000fca0000000000 */
[----:B------:R-:W-:Y:S08]  /*9270*/  MUFU.TANH R158, R158 ;  /* 0x0000009e009e7308 */ /* 0x000ff00000002400 */
[----:B------:R-:W-:Y:S08]  /*9280*/  MUFU.TANH R159, R159 ;  /* 0x0000009f009f7308 */ /* 0x000ff00000002400 */
        /* <DEDUP_REMOVED lines=12> */
[----:B------:R-:W-:Y:S01]  /*9350*/  UMOV UR7, 0x40000040 ;  /* 0x4000004000077882 */ /* 0x000fe20000000000 */
[----:B------:R-:W-:Y:S02]  /*9360*/  WARPGROUP.DEPBAR.LE gsb0, 0x0 ;  /* 0x00008000000079c5 */ /* 0x000fe40000010000 */
[----:B---3--:R-:W-:Y:S01]  /*9370*/  FMNMX.FTZ R196, R186, R183, !PT ;  /* 0x000000b7bac47209 */ /* 0x008fe20007810000 */
[----:B------:R-:W-:Y:S01]  /*9380*/  FMUL.FTZ R197, R4, UR5 ;  /* 0x0000000504c57c20 */ /* 0x000fe20008410000 */
[----:B------:R-:W-:Y:S02]  /*9390*/  WARPGROUP.ARRIVE ;  /* 0x00000000000079c5 */ /* 0x000fe40000000000 */
[----:B----4-:R-:W-:Y:S01]  /*93a0*/  FMNMX.FTZ R21, R189, R196, !PT ;  /* 0x000000c4bd157209 */ /* 0x010fe20007810000 */
[--C-:B------:R-:W-:Y:S01]  /*93b0*/  FFMA.FTZ R183, R0, UR5, -R197.reuse ;  /* 0x0000000500b77c23 */ /* 0x100fe200080108c5 */
[--C-:B------:R-:W-:Y:S01]  /*93c0*/  FFMA.FTZ R208, R3, UR5, -R197.reuse ;  /* 0x0000000503d07c23 */ /* 0x100fe200080108c5 */
[----:B------:R-:W-:Y:S01]  /*93d0*/  FFMA.FTZ R196, R160, UR5, -R197 ;  /* 0x00000005a0c47c23 */ /* 0x000fe200080108c5 */
[----:B-----5:R-:W-:-:S14]  /*93e0*/  FMNMX.FTZ R21, R176, R21, !PT ;  /* 0x00000015b0157209 */ /* 0x020fdc0007810000 */
[----:B------:R-:W-:Y:S01]  /*93f0*/  HGMMA.64x256x16.F32 R24, R192, gdesc[UR4].tnspB, R24, gsb0 ;  /* 0x43e00004c0187df0 */ /* 0x000fe20008000818 */
[--C-:B------:R-:W-:Y:S01]  /*9400*/  FFMA.FTZ R210, R187, UR5, -R197.reuse ;  /* 0x00000005bbd27c23 */ /* 0x100fe200080108c5 */
[----:B------:R-:W2:Y:S01]  /*9410*/  MUFU.EX2 R183, R183 ;  /* 0x000000b700b77308 */ /* 0x000ea20000000800 */
[----:B-1----:R-:W-:Y:S01]  /*9420*/  FMNMX.FTZ R0, R178, R21, !PT ;  /* 0x00000015b2007209 */ /* 0x002fe20007810000 */
[--C-:B------:R-:W-:Y:S01]  /*9430*/  FFMA.FTZ R21, R152, UR5, -R197.reuse ;  /* 0x0000000598157c23 */ /* 0x100fe200080108c5 */
[--C-:B------:R-:W-:Y:S01]  /*9440*/  FFMA.FTZ R152, R153, UR5, -R197.reuse ;  /* 0x0000000599987c23 */ /* 0x100fe200080108c5 */
[--C-:B------:R-:W-:Y:S01]  /*9450*/  FFMA.FTZ R153, R156, UR5, -R197.reuse ;  /* 0x000000059c997c23 */ /* 0x100fe200080108c5 */
[----:B------:R-:W-:Y:S01]  /*9460*/  FMNMX.FTZ R0, R179, R0, !PT ;  /* 0x00000000b3007209 */ /* 0x000fe20007810000 */
[--C-:B------:R-:W-:Y:S01]  /*9470*/  FFMA.FTZ R191, R188, UR5, -R197.reuse ;  /* 0x00000005bcbf7c23 */ /* 0x100fe200080108c5 */
[--C-:B------:R-:W-:Y:S01]  /*9480*/  FFMA.FTZ R198, R164, UR5, -R197.reuse ;  /* 0x00000005a4c67c23 */ /* 0x100fe200080108c5 */
[----:B------:R-:W1:Y:S01]  /*9490*/  MUFU.EX2 R208, R208 ;  /* 0x000000d000d07308 */ /* 0x000e620000000800 */
[----:B------:R-:W-:Y:S01]  /*94a0*/  FMNMX.FTZ R3, R157, R0, !PT ;  /* 0x000000009d037209 */ /* 0x000fe20007810000 */
[--C-:B------:R-:W-:Y:S01]  /*94b0*/  FFMA.FTZ R204, R190, UR5, -R197.reuse ;  /* 0x00000005becc7c23 */ /* 0x100fe200080108c5 */
[--C-:B------:R-:W-:Y:S01]  /*94c0*/  FFMA.FTZ R177, R177, UR5, -R197.reuse ;  /* 0x00000005b1b17c23 */ /* 0x100fe200080108c5 */
[--C-:B------:R-:W-:Y:S01]  /*94d0*/  FFMA.FTZ R200, R168, UR5, -R197.reuse ;  /* 0x00000005a8c87c23 */ /* 0x100fe200080108c5 */
[----:B------:R-:W-:Y:S01]  /*94e0*/  FMNMX.FTZ R0, R170, R3, !PT ;  /* 0x00000003aa007209 */ /* 0x000fe20007810000 */
[--C-:B------:R-:W-:Y:S01]  /*94f0*/  FFMA.FTZ R202, R172, UR5, -R197.reuse ;  /* 0x00000005acca7c23 */ /* 0x100fe200080108c5 */
[----:B------:R-:W-:Y:S01]  /*9500*/  FFMA.FTZ R206, R180, UR5, -R197 ;  /* 0x00000005b4ce7c23 */ /* 0x000fe200080108c5 */
[----:B------:R-:W3:Y:S01]  /*9510*/  MUFU.EX2 R210, R210 ;  /* 0x000000d200d27308 */ /* 0x000ee20000000800 */
[----:B0-----:R-:W-:Y:S01]  /*9520*/  FMNMX.FTZ R3, R171, R0, !PT ;  /* 0x00000000ab037209 */ /* 0x001fe20007810000 */
[----:B--2---:R-:W-:Y:S01]  /*9530*/  FFMA.FTZ R15, R2, R15, R183 ;  /* 0x0000000f020f7223 */ /* 0x004fe200000100b7 */
[--C-:B------:R-:W-:Y:S01]  /*9540*/  FFMA.FTZ R187, R181, UR5, -R197.reuse ;  /* 0x00000005b5bb7c23 */ /* 0x100fe200080108c5 */
[--C-:B------:R-:W-:Y:S01]  /*9550*/  FFMA.FTZ R169, R169, UR5, -R197.reuse ;  /* 0x00000005a9a97c23 */ /* 0x100fe200080108c5 */
[----:B------:R-:W-:Y:S01]  /*9560*/  FMNMX.FTZ R0, R174, R3, !PT ;  /* 0x00000003ae007209 */ /* 0x000fe20007810000 */
[--C-:B------:R-:W-:Y:S01]  /*9570*/  FFMA.FTZ R173, R173, UR5, -R197.reuse ;  /* 0x00000005adad7c23 */ /* 0x100fe200080108c5 */
[----:B------:R-:W-:Y:S01]  /*9580*/  FFMA.FTZ R181, R161, UR5, -R197 ;  /* 0x00000005a1b57c23 */ /* 0x000fe200080108c5 */
[----:B------:R-:W0:Y:S01]  /*9590*/  MUFU.EX2 R191, R191 ;  /* 0x000000bf00bf7308 */ /* 0x000e220000000800 */
[----:B------:R-:W-:Y:S01]  /*95a0*/  FMNMX.FTZ R3, R175, R0, !PT ;  /* 0x00000000af037209 */ /* 0x000fe20007810000 */
[----:B-1----:R-:W-:Y:S01]  /*95b0*/  FADD.FTZ R15, R208, R15 ;  /* 0x0000000fd00f7221 */ /* 0x002fe20000010000 */
[--C-:B------:R-:W-:Y:S01]  /*95c0*/  FFMA.FTZ R161, R165, UR5, -R197.reuse ;  /* 0x00000005a5a17c23 */ /* 0x100fe200080108c5 */
[----:B------:R-:W-:Y:S01]  /*95d0*/  FFMA.FTZ R182, R182, UR5, -R197 ;  /* 0x00000005b6b67c23 */ /* 0x000fe200080108c5 */
[----:B------:R-:W-:Y:S01]  /*95e0*/  FMNMX.FTZ R0, R162, R3, !PT ;  /* 0x00000003a2007209 */ /* 0x000fe20007810000 */
[----:B------:R-:W-:Y:S01]  /*95f0*/  @!UP0 UIADD3 UR6, UR10, 0x38840, URZ ;  /* 0x000388400a068890 */ /* 0x000fe2000fffe03f */
[----:B------:R-:W-:Y:S01]  /*9600*/  R2UR UR7, R232 ;  /* 0x00000000e80772ca */ /* 0x000fe200000e0000 */
[----:B------:R-:W-:Y:S01]  /*9610*/  MUFU.EX2 R204, R204 ;  /* 0x000000cc00cc7308 */ /* 0x000fe20000000800 */
[----:B------:R-:W-:Y:S01]  /*9620*/  FMNMX.FTZ R3, R163, R0, !PT ;  /* 0x00000000a3037209 */ /* 0x000fe20007810000 */
[----:B------:R-:W-:Y:S01]  /*9630*/  @!UP0 UPRMT UR6, URZ, 0x654, UR6 ;  /* 0x000006543f068896 */ /* 0x000fe20008000006 */
[----:B------:R-:W-:-:S02]  /*9640*/  F2FP.F16.F32.PACK_AB R208, R208, R183 ;  /* 0x000000b7d0d0723e */ /* 0x000fc400000000ff */
[----:B------:R-:W-:-:S03]  /*9650*/  FMNMX.FTZ R0, R166, R3, !PT ;  /* 0x00000003a6007209 */ /* 0x000fc60007810000 */
[----:B------:R-:W-:Y:S01]  /*9660*/  MUFU.EX2 R177, R177 ;  /* 0x000000b100b17308 */ /* 0x000fe20000000800 */
[----:B------:R-:W-:-:S03]  /*9670*/  FMNMX.FTZ R3, R167, R0, !PT ;  /* 0x00000000a7037209 */ /* 0x000fc60007810000 */
[----:B------:R-:W-:Y:S02]  /*9680*/  ISETP.LT.AND P2, PT, RZ, UR7, PT ;  /* 0x00000007ff007c0c */ /* 0x000fe4000bf41270 */
[----:B------:R-:W-:Y:S02]  /*9690*/  FMNMX.FTZ R0, R154, R3, !PT ;  /* 0x000000039a007209 */ /* 0x000fe40007810000 */
[----:B------:R-:W-:Y:S02]  /*96a0*/  MUFU.EX2 R206, R206 ;  /* 0x000000ce00ce7308 */ /* 0x000fe40000000800 */
[----:B------:R-:W-:-:S04]  /*96b0*/  FMNMX.FTZ R3, R155, R0, !PT ;  /* 0x000000009b037209 */ /* 0x000fc80007810000 */
[----:B------:R-:W-:Y:S02]  /*96c0*/  FMNMX.FTZ R0, R158, R3, !PT ;  /* 0x000000039e007209 */ /* 0x000fe40007810000 */
[----:B------:R-:W-:Y:S02]  /*96d0*/  MUFU.EX2 R187, R187 ;  /* 0x000000bb00bb7308 */ /* 0x000fe40000000800 */
[----:B------:R-:W-:-:S05]  /*96e0*/  FMNMX.FTZ R0, R159, R0, !PT ;  /* 0x000000009f007209 */ /* 0x000fca0007810000 */
[----:B------:R-:W1:Y:S01]  /*96f0*/  SHFL.BFLY PT, R3, R0, 0x2, 0x1f ;  /* 0x0c401f0000037f89 */ /* 0x000e6200000e0000 */
[----:B------:R-:W-:Y:S08]  /*9700*/  MUFU.EX2 R200, R200 ;  /* 0x000000c800c87308 */ /* 0x000ff00000000800 */
[----:B------:R-:W-:Y:S08]  /*9710*/  MUFU.EX2 R169, R169 ;  /* 0x000000a900a97308 */ /* 0x000ff00000000800 */
[----:B------:R-:W-:Y:S01]  /*9720*/  MUFU.EX2 R202, R202 ;  /* 0x000000ca00ca7308 */ /* 0x000fe20000000800 */
[----:B-1----:R-:W-:-:S07]  /*9730*/  FMNMX.FTZ R3, R0, R3, !PT ;  /* 0x0000000300037209 */ /* 0x002fce0007810000 */
[----:B------:R-:W-:Y:S01]  /*9740*/  MUFU.EX2 R173, R173 ;  /* 0x000000ad00ad7308 */ /* 0x000fe20000000800 */
[----:B------:R-:W1:Y:S07]  /*9750*/  SHFL.BFLY PT, R0, R3, 0x1, 0x1f ;  /* 0x0c201f0003007f89 */ /* 0x000e6e00000e0000 */
[----:B------:R-:W-:Y:S08]  /*9760*/  MUFU.EX2 R196, R196 ;  /* 0x000000c400c47308 */ /* 0x000ff00000000800 */
[----:B------:R-:W-:Y:S08]  /*9770*/  MUFU.EX2 R181, R181 ;  /* 0x000000b500b57308 */ /* 0x000ff00000000800 */
[----:B------:R-:W-:Y:S01]  /*9780*/  MUFU.EX2 R198, R198 ;  /* 0x000000c600c67308 */ /* 0x000fe20000000800 */
[----:B-1----:R-:W-:-:S07]  /*9790*/  FMNMX.FTZ R3, R3, R0, !PT ;  /* 0x0000000003037209 */ /* 0x002fce0007810000 */
        /* <DEDUP_REMOVED lines=8> */
[--C-:B------:R-:W-:Y:S01]  /*9820*/  FFMA.FTZ R205, R176, UR5, -R156.reuse ;  /* 0x00000005b0cd7c23 */ /* 0x100fe2000801089c */
[----:B------:R-:W-:Y:S01]  /*9830*/  MUFU.EX2 R0, R0 ;  /* 0x0000000000007308 */ /* 0x000fe20000000800 */
[--C-:B------:R-:W-:Y:S01]  /*9840*/  FFMA.FTZ R168, R178, UR5, -R156.reuse ;  /* 0x00000005b2a87c23 */ /* 0x100fe2000801089c */
[--C-:B------:R-:W-:Y:S01]  /*9850*/  FFMA.FTZ R172, R157, UR5, -R156.reuse ;  /* 0x000000059dac7c23 */ /* 0x100fe2000801089c */
[--C-:B------:R-:W-:Y:S01]  /*9860*/  FFMA.FTZ R207, R179, UR5, -R156.reuse ;  /* 0x00000005b3cf7c23 */ /* 0x100fe2000801089c */
[--C-:B------:R-:W-:Y:S01]  /*9870*/  FFMA.FTZ R199, R166, UR5, -R156.reuse ;  /* 0x00000005a6c77c23 */ /* 0x100fe2000801089c */
[----:B---3--:R-:W-:Y:S01]  /*9880*/  FADD.FTZ R166, R210, R15 ;  /* 0x0000000fd2a67221 */ /* 0x008fe20000010000 */
[--C-:B------:R-:W-:Y:S01]  /*9890*/  FFMA.FTZ R201, R170, UR5, -R156.reuse ;  /* 0x00000005aac97c23 */ /* 0x100fe2000801089c */
[--C-:B------:R-:W-:Y:S01]  /*98a0*/  FFMA.FTZ R170, R171, UR5, -R156.reuse ;  /* 0x00000005abaa7c23 */ /* 0x100fe2000801089c */
[----:B------:R-:W1:Y:S01]  /*98b0*/  MUFU.EX2 R209, R209 ;  /* 0x000000d100d17308 */ /* 0x000e620000000800 */
[--C-:B------:R-:W-:Y:S01]  /*98c0*/  FFMA.FTZ R203, R174, UR5, -R156.reuse ;  /* 0x00000005aecb7c23 */ /* 0x100fe2000801089c */
[--C-:B------:R-:W-:Y:S01]  /*98d0*/  FFMA.FTZ R175, R175, UR5, -R156.reuse ;  /* 0x00000005afaf7c23 */ /* 0x100fe2000801089c */
[--C-:B------:R-:W-:Y:S01]  /*98e0*/  FFMA.FTZ R197, R162, UR5, -R156.reuse ;  /* 0x00000005a2c57c23 */ /* 0x100fe2000801089c */
[--C-:B------:R-:W-:Y:S01]  /*98f0*/  FFMA.FTZ R163, R163, UR5, -R156.reuse ;  /* 0x00000005a3a37c23 */ /* 0x100fe2000801089c */
[--C-:B------:R-:W-:Y:S01]  /*9900*/  FFMA.FTZ R167, R167, UR5, -R156.reuse ;  /* 0x00000005a7a77c23 */ /* 0x100fe2000801089c */
[--C-:B------:R-:W-:Y:S01]  /*9910*/  FFMA.FTZ R154, R154, UR5, -R156.reuse ;  /* 0x000000059a9a7c23 */ /* 0x100fe2000801089c */
[--C-:B------:R-:W-:Y:S01]  /*9920*/  FFMA.FTZ R155, R155, UR5, -R156.reuse ;  /* 0x000000059b9b7c23 */ /* 0x100fe2000801089c */
[----:B------:R-:W2:Y:S01]  /*9930*/  MUFU.EX2 R160, R160 ;  /* 0x000000a000a07308 */ /* 0x000ea20000000800 */
[--C-:B------:R-:W-:Y:S01]  /*9940*/  FFMA.FTZ R158, R158, UR5, -R156.reuse ;  /* 0x000000059e9e7c23 */ /* 0x100fe2000801089c */
[----:B------:R-:W-:Y:S01]  /*9950*/  FFMA.FTZ R156, R159, UR5, -R156 ;  /* 0x000000059f9c7c23 */ /* 0x000fe2000801089c */
[----:B0-----:R-:W-:-:S05]  /*9960*/  F2FP.F16.F32.PACK_AB R210, R191, R210 ;  /* 0x000000d2bfd2723e */ /* 0x001fca00000000ff */
[----:B------:R-:W0:Y:S01]  /*9970*/  MUFU.EX2 R211, R211 ;  /* 0x000000d300d37308 */ /* 0x000e220000000800 */
[----:B-1----:R-:W-:-:S07]  /*9980*/  FFMA.FTZ R157, R0, R14, R209 ;  /* 0x0000000e009d7223 */ /* 0x002fce00000100d1 */
[----:B------:R-:W1:Y:S01]  /*9990*/  MUFU.EX2 R164, R164 ;  /* 0x000000a400a47308 */ /* 0x000e620000000800 */
[C---:B--2---:R-:W-:Y:S01]  /*99a0*/  FADD.FTZ R14, R160.reuse, R157 ;  /* 0x0000009da00e7221 */ /* 0x044fe20000010000 */
[----:B------:R-:W-:Y:S01]  /*99b0*/  FADD.FTZ R157, R191, R166 ;  /* 0x000000a6bf9d7221 */ /* 0x000fe20000010000 */
[----:B------:R-:W-:-:S03]  /*99c0*/  F2FP.F16.F32.PACK_AB R209, R160, R209 ;  /* 0x000000d1a0d1723e */ /* 0x000fc600000000ff */
[----:B------:R-:W-:Y:S01]  /*99d0*/  FADD.FTZ R174, R204, R157 ;  /* 0x0000009dccae7221 */ /* 0x000fe20000010000 */
[----:B------:R-:W-:Y:S01]  /*99e0*/  F2FP.F16.F32.PACK_AB R204, R177, R204 ;  /* 0x000000ccb1cc723e */ /* 0x000fe200000000ff */
[----:B------:R-:W2:Y:S01]  /*99f0*/  MUFU.EX2 R205, R205 ;  /* 0x000000cd00cd7308 */ /* 0x000ea20000000800 */
[----:B0-----:R-:W-:Y:S01]  /*9a00*/  FADD.FTZ R15, R211, R14 ;  /* 0x0000000ed30f7221 */ /* 0x001fe20000010000 */
[----:B------:R-:W-:-:S06]  /*9a10*/  FADD.FTZ R157, R177, R174 ;  /* 0x000000aeb19d7221 */ /* 0x000fcc0000010000 */
[----:B------:R-:W0:Y:S01]  /*9a20*/  MUFU.EX2 R168, R168 ;  /* 0x000000a800a87308 */ /* 0x000e220000000800 */
[C---:B-1----:R-:W-:Y:S01]  /*9a30*/  FADD.FTZ R166, R164.reuse, R15 ;  /* 0x0000000fa4a67221 */ /* 0x042fe20000010000 */
[----:B------:R-:W-:-:S06]  /*9a40*/  F2FP.F16.F32.PACK_AB R211, R164, R211 ;  /* 0x000000d3a4d3723e */ /* 0x000fcc00000000ff */
[----:B------:R-:W1:Y:S01]  /*9a50*/  MUFU.EX2 R207, R207 ;  /* 0x000000cf00cf7308 */ /* 0x000e620000000800 */
[----:B--2---:R-:W-:Y:S01]  /*9a60*/  FADD.FTZ R15, R205, R166 ;  /* 0x000000a6cd0f7221 */ /* 0x004fe20000010000 */
[----:B------:R-:W-:Y:S01]  /*9a70*/  FADD.FTZ R166, R206, R157 ;  /* 0x0000009dcea67221 */ /* 0x000fe20000010000 */
[----:B------:R-:W-:-:S03]  /*9a80*/  F2FP.F16.F32.PACK_AB R206, R187, R206 ;  /* 0x000000cebbce723e */ /* 0x000fc600000000ff */
[----:B------:R-:W-:Y:S02]  /*9a90*/  FADD.FTZ R157, R187, R166 ;  /* 0x000000a6bb9d7221 */ /* 0x000fe40000010000 */
[----:B------:R-:W2:Y:S01]  /*9aa0*/  MUFU.EX2 R172, R172 ;  /* 0x000000ac00ac7308 */ /* 0x000ea20000000800 */
[----:B0-----:R-:W-:Y:S01]  /*9ab0*/  FADD.FTZ R160, R168, R15 ;  /* 0x0000000fa8a07221 */ /* 0x001fe20000010000 */
[----:B------:R-:W-:Y:S01]  /*9ac0*/  FADD.FTZ R166, R200, R157 ;  /* 0x0000009dc8a67221 */ /* 0x000fe20000010000 */
[----:B------:R-:W-:Y:S02]  /*9ad0*/  F2FP.F16.F32.PACK_AB R205, R168, R205 ;  /* 0x000000cda8cd723e */ /* 0x000fe400000000ff */
[C---:B------:R-:W-:Y:S01]  /*9ae0*/  F2FP.F16.F32.PACK_AB R200, R169.reuse, R200 ;  /* 0x000000c8a9c8723e */ /* 0x040fe200000000ff */
[----:B------:R-:W-:Y:S02]  /*9af0*/  FADD.FTZ R157, R169, R166 ;  /* 0x000000a6a99d7221 */ /* 0x000fe40000010000 */
[----:B------:R-:W0:Y:S01]  /*9b00*/  MUFU.EX2 R201, R201 ;  /* 0x000000c900c97308 */ /* 0x000e220000000800 */
[----:B-1----:R-:W-:Y:S01]  /*9b10*/  FADD.FTZ R15, R207, R160 ;  /* 0x000000a0cf0f7221 */ /* 0x002fe20000010000 */
[----:B------:R-:W-:Y:S01]  /*9b20*/  FADD.FTZ R166, R202, R157 ;  /* 0x0000009dcaa67221 */ /* 0x000fe20000010000 */
[----:B------:R-:W-:-:S03]  /*9b30*/  F2FP.F16.F32.PACK_AB R202, R173, R202 ;  /* 0x000000caadca723e */ /* 0x000fc600000000ff */
[----:B------:R-:W-:Y:S02]  /*9b40*/  FADD.FTZ R157, R173, R166 ;  /* 0x000000a6ad9d7221 */ /* 0x000fe40000010000 */
[----:B------:R-:W1:Y:S01]  /*9b50*/  MUFU.EX2 R170, R170 ;  /* 0x000000aa00aa7308 */ /* 0x000e620000000800 */
[C---:B--2---:R-:W-:Y:S01]  /*9b60*/  FADD.FTZ R164, R172.reuse, R15 ;  /* 0x0000000faca47221 */ /* 0x044fe20000010000 */
[----:B------:R-:W-:-:S06]  /*9b70*/  F2FP.F16.F32.PACK_AB R207, R172, R207 ;  /* 0x000000cfaccf723e */ /* 0x000fcc00000000ff */
[----:B------:R-:W2:Y:S01]  /*9b80*/  MUFU.EX2 R203, R203 ;  /* 0x000000cb00cb7308 */ /* 0x000ea20000000800 */
[----:B0-----:R-:W-:-:S07]  /*9b90*/  FADD.FTZ R15, R201, R164 ;  /* 0x000000a4c90f7221 */ /* 0x001fce0000010000 */
[----:B------:R-:W0:Y:S01]  /*9ba0*/  MUFU.EX2 R162, R175 ;  /* 0x000000af00a27308 */ /* 0x000e220000000800 */
[C---:B-1----:R-:W-:Y:S01]  /*9bb0*/  FADD.FTZ R164, R170.reuse, R15 ;  /* 0x0000000faaa47221 */ /* 0x042fe20000010000 */
[----:B------:R-:W-:-:S06]  /*9bc0*/  F2FP.F16.F32.PACK_AB R201, R170, R201 ;  /* 0x000000c9aac9723e */ /* 0x000fcc00000000ff */
[----:B------:R-:W1:Y:S01]  /*9bd0*/  MUFU.EX2 R197, R197 ;  /* 0x000000c500c57308 */ /* 0x000e620000000800 */
[----:B--2---:R-:W-:-:S07]  /*9be0*/  FADD.FTZ R15, R203, R164 ;  /* 0x000000a4cb0f7221 */ /* 0x004fce0000010000 */
[----:B------:R-:W2:Y:S01]  /*9bf0*/  MUFU.EX2 R14, R163 ;  /* 0x000000a3000e7308 */ /* 0x000ea20000000800 */
[C---:B0-----:R-:W-:Y:S01]  /*9c00*/  FADD.FTZ R164, R162.reuse, R15 ;  /* 0x0000000fa2a47221 */ /* 0x041fe20000010000 */
[----:B------:R-:W-:-:S06]  /*9c10*/  F2FP.F16.F32.PACK_AB R203, R162, R203 ;  /* 0x000000cba2cb723e */ /* 0x000fcc00000000ff */
[----:B------:R-:W0:Y:S01]  /*9c20*/  MUFU.EX2 R199, R199 ;  /* 0x000000c700c77308 */ /* 0x000e220000000800 */
[----:B-1----:R-:W-:-:S07]  /*9c30*/  FADD.FTZ R15, R197, R164 ;  /* 0x000000a4c50f7221 */ /* 0x002fce0000010000 */
[----:B------:R-:W1:Y:S01]  /*9c40*/  MUFU.EX2 R160, R167 ;  /* 0x000000a700a07308 */ /* 0x000e620000000800 */
[----:B--2---:R-:W-:-:S07]  /*9c50*/  F2FP.F16.F32.PACK_AB R197, R14, R197 ;  /* 0x000000c50ec5723e */ /* 0x004fce00000000ff */
[----:B------:R-:W2:Y:S01]  /*9c60*/  MUFU.EX2 R21, R21 ;  /* 0x0000001500157308 */ /* 0x000ea20000000800 */
[----:B------:R-:W-:Y:S02]  /*9c70*/  WARPGROUP.DEPBAR.LE gsb0, 0x0 ;  /* 0x00008000000079c5 */ /* 0x000fe40000010000 */
[----:B------:R-:W-:Y:S05]  /*9c80*/  @!P1 SYNCS.ARRIVE.TRANS64.RED.A1T0 RZ, [UR6], RZ ;  /* 0x000000ffffff99a7 */ /* 0x000fea0008100406 */
[----:B------:R3:W4:Y:S01]  /*9c90*/  MUFU.EX2 R168, R154 ;  /* 0x0000009a00a87308 */ /* 0x0007220000000800 */
[----:B------:R-:W-:Y:S01]  /*9ca0*/  @!P1 SYNCS.ARRIVE.TRANS64.RED.A1T0 RZ, [UR4], RZ ;  /* 0x000000ffffff99a7 */ /* 0x000fe20008100404 */
[----:B------:R-:W-:-:S06]  /*9cb0*/  UIADD3 UR4, UR7, -0x1, URZ ;  /* 0xffffffff07047890 */ /* 0x000fcc000fffe03f */
[----:B------:R-:W5:Y:S01]  /*9cc0*/  MUFU.EX2 R152, R152 ;  /* 0x0000009800987308 */ /* 0x000f620000000800 */
[----:B---3--:R-:W-:Y:S01]  /*9cd0*/  FADD.FTZ R154, R196, R157 ;  /* 0x0000009dc49a7221 */ /* 0x008fe20000010000 */
[----:B------:R-:W-:Y:S01]  /*9ce0*/  IMAD.U32 R232, RZ, RZ, UR4 ;  /* 0x00000004ffe87e24 */ /* 0x000fe2000f8e00ff */
[C---:B------:R-:W-:Y:S02]  /*9cf0*/  F2FP.F16.F32.PACK_AB R196, R181.reuse, R196 ;  /* 0x000000c4b5c4723e */ /* 0x040fe400000000ff */
[----:B------:R-:W-:Y:S01]  /*9d00*/  FADD.FTZ R157, R181, R154 ;  /* 0x0000009ab59d7221 */ /* 0x000fe20000010000 */
[----:B------:R-:W-:Y:S02]  /*9d10*/  FADD.FTZ R154, R14, R15 ;  /* 0x0000000f0e9a7221 */ /* 0x000fe40000010000 */
[----:B------:R2:W3:Y:S01]  /*9d20*/  MUFU.EX2 R193, R155 ;  /* 0x0000009b00c17308 */ /* 0x0004e20000000800 */
[----:B------:R-:W-:Y:S01]  /*9d30*/  FADD.FTZ R162, R198, R157 ;  /* 0x0000009dc6a27221 */ /* 0x000fe20000010000 */
[----:B0-----:R-:W-:Y:S01]  /*9d40*/  FADD.FTZ R15, R199, R154 ;  /* 0x0000009ac70f7221 */ /* 0x001fe20000010000 */
[----:B------:R-:W-:-:S02]  /*9d50*/  F2FP.F16.F32.PACK_AB R198, R161, R198 ;  /* 0x000000c6a1c6723e */ /* 0x000fc400000000ff */
[----:B------:R-:W-:Y:S01]  /*9d60*/  FADD.FTZ R162, R161, R162 ;  /* 0x000000a2a1a27221 */ /* 0x000fe20000010000 */
[C---:B-1----:R-:W-:Y:S01]  /*9d70*/  FADD.FTZ R15, R160.reuse, R15 ;  /* 0x0000000fa00f7221 */ /* 0x042fe20000010000 */
[----:B------:R-:W-:Y:S01]  /*9d80*/  F2FP.F16.F32.PACK_AB R199, R160, R199 ;  /* 0x000000c7a0c7723e */ /* 0x000fe200000000ff */
[----:B------:R-:W0:Y:S01]  /*9d90*/  MUFU.EX2 R153, R153 ;  /* 0x0000009900997308 */ /* 0x000e220000000800 */
[----:B--2---:R-:W-:Y:S01]  /*9da0*/  FADD.FTZ R155, R21, R162 ;  /* 0x000000a2159b7221 */ /* 0x004fe20000010000 */
[----:B----4-:R-:W-:Y:S01]  /*9db0*/  FADD.FTZ R15, R168, R15 ;  /* 0x0000000fa80f7221 */ /* 0x010fe20000010000 */
[C---:B-----5:R-:W-:Y:S02]  /*9dc0*/  F2FP.F16.F32.PACK_AB R192, R152.reuse, R21 ;  /* 0x0000001598c0723e */ /* 0x060fe400000000ff */
[----:B------:R-:W-:-:S03]  /*9dd0*/  FADD.FTZ R14, R152, R155 ;  /* 0x0000009b980e7221 */ /* 0x000fc60000010000 */
[----:B------:R-:W1:Y:S01]  /*9de0*/  MUFU.EX2 R158, R158 ;  /* 0x0000009e009e7308 */ /* 0x000e620000000800 */
[C---:B---3--:R-:W-:Y:S01]  /*9df0*/  FADD.FTZ R15, R193.reuse, R15 ;  /* 0x0000000fc10f7221 */ /* 0x048fe20000010000 */
[----:B------:R-:W-:-:S06]  /*9e00*/  F2FP.F16.F32.PACK_AB R193, R193, R168 ;  /* 0x000000a8c1c1723e */ /* 0x000fcc00000000ff */
[----:B------:R-:W2:Y:S01]  /*9e10*/  MUFU.EX2 R20, R182 ;  /* 0x000000b600147308 */ /* 0x000ea20000000800 */
[----:B0-----:R-:W-:-:S07]  /*9e20*/  FADD.FTZ R21, R153, R14 ;  /* 0x0000000e99157221 */ /* 0x001fce0000010000 */
[----:B------:R-:W0:Y:S01]  /*9e30*/  MUFU.EX2 R195, R156 ;  /* 0x0000009c00c37308 */ /* 0x000e220000000800 */
[----:B-1----:R-:W-:Y:S01]  /*9e40*/  FADD.FTZ R14, R158, R15 ;  /* 0x0000000f9e0e7221 */ /* 0x002fe20000010000 */
[C---:B--2---:R-:W-:Y:S01]  /*9e50*/  FADD.FTZ R15, R20.reuse, R21 ;  /* 0x00000015140f7221 */ /* 0x044fe20000010000 */
[----:B------:R-:W-:Y:S01]  /*9e60*/  F2FP.F16.F32.PACK_AB R194, R20, R153 ;  /* 0x0000009914c2723e */ /* 0x000fe200000000ff */
[----:B------:R-:W-:Y:S02]  /*9e70*/  IMAD.MOV.U32 R20, RZ, RZ, R3 ;  /* 0x000000ffff147224 */ /* 0x000fe400078e0003 */
[----:B------:R-:W-:Y:S02]  /*9e80*/  IMAD.MOV.U32 R21, RZ, RZ, R4 ;  /* 0x000000ffff157224 */ /* 0x000fe400078e0004 */
[C---:B0-----:R-:W-:Y:S01]  /*9e90*/  FADD.FTZ R14, R195.reuse, R14 ;  /* 0x0000000ec30e7221 */ /* 0x041fe20000010000 */
[----:B------:R-:W-:Y:S01]  /*9ea0*/  F2FP.F16.F32.PACK_AB R195, R195, R158 ;  /* 0x0000009ec3c3723e */ /* 0x000fe200000000ff */
[----:B------:R-:W-:Y:S06]  /*9eb0*/  @P2 BRA `(.L_x_407) ;  /* 0xffffffc000502947 */ /* 0x000fec000383ffff */
.L_x_398:
        /* <DEDUP_REMOVED lines=131> */
.L_x_408:
[----:B------:R-:W-:Y:S01]  /*a6f0*/  IMAD R11, R16, 0x8, R5 ;  /* 0x00000008100b7824 */ /* 0x000fe200078e0205 */
[----:B------:R-:W-:-:S04]  /*a700*/  SHF.L.U32 R0, R17, 0x1f, RZ ;  /* 0x0000001f11007819 */ /* 0x000fc800000006ff */
[----:B------:R0:W1:Y:S01]  /*a710*/  SYNCS.PHASECHK.TRANS64.TRYWAIT P2, [R11+URZ+0x38850], R0 ;  /* 0x038850000b0075a7 */ /* 0x000062000804017f */
[----:B------:R-:W-:Y:S05]  /*a720*/  @!P0 BRA `(.L_x_409) ;  /* 0x0000000000048947 */ /* 0x000fea0003800000 */
[----:B------:R-:W-:Y:S01]  /*a730*/  BPT.TRAP 0x1 ;  /* 0x000000040000795c */ /* 0x000fe20000300000 */
.L_x_409:
[----:B-1----:R-:W-:Y:S05]  /*a740*/  @P2 BRA `(.L_x_410) ;  /* 0x0000000000082947 */ /* 0x002fea0003800000 */
[----:B------:R-:W1:Y:S02]  /*a750*/  SYNCS.PHASECHK.TRANS64.TRYWAIT P0, [R11+URZ+0x38850], R0 ;  /* 0x038850000b0075a7 */ /* 0x000e64000800017f */
[----:B-1----:R-:W-:Y:S05]  /*a760*/  @!P0 BRA `(.L_x_411) ;  /* 0x000000ac001c8947 */ /* 0x002fea0003800000 */
.L_x_410:
[----:B------:R-:W-:Y:S05]  /*a770*/  WARPSYNC.ALL ;  /* 0x0000000000007948 */ /* 0x000fea0003800000 */
[----:B------:R-:W-:Y:S01]  /*a780*/  VIADD R5, R5, 0x400 ;  /* 0x0000040005057836 */ /* 0x000fe20000000000 */
[----:B------:R-:W-:Y:S01]  /*a790*/  WARPGROUP.ARRIVE ;  /* 0x00000000000079c5 */ /* 0x000fe20000000000 */
[----:B------:R-:W-:Y:S01]  /*a7a0*/  IMAD.MOV.U32 R7, RZ, RZ, 0x40000040 ;  /* 0x40000040ff077424 */ /* 0x000fe200078e00ff */
[----:B01----:R-:W0:Y:S01]  /*a7b0*/  SHFL.BFLY PT, R0, R15, 0x2, 0x1f ;  /* 0x0c401f000f007f89 */ /* 0x003e2200000e0000 */
[----:B------:R-:W-:Y:S01]  /*a7c0*/  IMAD.MOV.U32 R9, RZ, RZ, 0x40000040 ;  /* 0x40000040ff097424 */ /* 0x000fe200078e00ff */
[----:B------:R-:W-:Y:S01]  /*a7d0*/  SHF.R.U32.HI R5, RZ, 0x4, R5 ;  /* 0x00000004ff057819 */ /* 0x000fe20000011605 */
[----:B------:R-:W-:Y:S01]  /*a7e0*/  @!P1 VIADD R11, R11, 0x38860 ;  /* 0x000388600b0b9836 */ /* 0x000fe20000000000 */
[----:B------:R-:W-:Y:S01]  /*a7f0*/  R2UR UR7, R7 ;  /* 0x00000000070772ca */ /* 0x000fe200000e0000 */
[----:B------:R-:W-:Y:S01]  /*a800*/  IMAD.MOV.U32 R7, RZ, RZ, 0x40000040 ;  /* 0x40000040ff077424 */ /* 0x000fe200078e00ff */
[----:B------:R-:W-:Y:S01]  /*a810*/  LOP3.LUT R5, R5, 0x3fff, RZ, 0xc0, !PT ;  /* 0x00003fff05057812 */ /* 0x000fe200078ec0ff */
[----:B------:R-:W-:Y:S01]  /*a820*/  IMAD.U32 R13, RZ, RZ, UR5 ;  /* 0x00000005ff0d7e24 */ /* 0x000fe2000f8e00ff */
[----:B------:R-:W-:Y:S01]  /*a830*/  @!P1 PRMT R11, RZ, 0x654, R11 ;  /* 0x00000654ff0b9816 */ /* 0x000fe2000000000b */
[----:B------:R-:W-:Y:S01]  /*a840*/  VIADD R219, R219, 0x1 ;  /* 0x00000001dbdb7836 */ /* 0x000fe20000000000 */
[----:B------:R-:W-:-:S05]  /*a850*/  LOP3.LUT R5, R5, 0x2800000, RZ, 0xfc, !PT ;  /* 0x0280000005057812 */ /* 0x000fca00078efcff */
[C---:B------:R-:W-:Y:S01]  /*a860*/  IMAD R6, R16.reuse, 0xa00, R5 ;  /* 0x00000a0010067824 */ /* 0x040fe200078e0205 */
[----:B------:R-:W-:Y:S01]  /*a870*/  IADD3 R16, R16, 0x1, RZ ;  /* 0x0000000110107810 */ /* 0x000fe20007ffe0ff */
[----:B------:R-:W1:Y:S02]  /*a880*/  SHFL.BFLY PT, R5, R14, 0x2, 0x1f ;  /* 0x0c401f000e057f89 */ /* 0x000e6400000e0000 */
[C---:B------:R-:W-:Y:S01]  /*a890*/  VIADD R8, R6.reuse, 0x80 ;  /* 0x0000008006087836 */ /* 0x040fe20000000000 */
[----:B------:R-:W-:Y:S02]  /*a8a0*/  R2UR UR6, R6 ;  /* 0x00000000060672ca */ /* 0x000fe400000e0000 */
[----:B------:R-:W-:Y:S01]  /*a8b0*/  ISETP.NE.AND P2, PT, R16, 0x2, PT ;  /* 0x000000021000780c */ /* 0x000fe20003f45270 */
[----:B0-----:R-:W-:-:S03]  /*a8c0*/  FADD.FTZ R0, R0, R15 ;  /* 0x0000000f00007221 */ /* 0x001fc60000010000 */
[----:B------:R-:W-:-:S07]  /*a8d0*/  SEL R16, R16, RZ, P2 ;  /* 0x000000ff10107207 */ /* 0x000fce0001000000 */
[----:B------:R-:W-:Y:S01]  /*a8e0*/  HGMMA.64x256x16.F32 R24, R208, gdesc[UR4].tnspB, R24, gsb0 ;  /* 0x43e00004d0187df0 */ /* 0x000fe20008000818 */
[----:B------:R-:W-:Y:S01]  /*a8f0*/  R2UR UR6, R8 ;  /* 0x00000000080672ca */ /* 0x000fe200000e0000 */
[----:B------:R-:W-:Y:S01]  /*a900*/  VIADD R8, R6, 0x100 ;  /* 0x0000010006087836 */ /* 0x000fe20000000000 */
[----:B------:R-:W-:Y:S01]  /*a910*/  R2UR UR7, R9 ;  /* 0x00000000090772ca */ /* 0x000fe200000e0000 */
[----:B------:R-:W-:Y:S02]  /*a920*/  IMAD.MOV.U32 R9, RZ, RZ, 0x40000040 ;  /* 0x40000040ff097424 */ /* 0x000fe400078e00ff */
[----:B-1----:R-:W-:Y:S02]  /*a930*/  FADD.FTZ R2, R5, R14 ;  /* 0x0000000e05027221 */ /* 0x002fe40000010000 */
[----:B------:R-:W0:Y:S02]  /*a940*/  SHFL.BFLY PT, R5, R0, 0x1, 0x1f ;  /* 0x0c201f0000057f89 */ /* 0x000e2400000e0000 */
[----:B0-----:R-:W-:Y:S01]  /*a950*/  FADD.FTZ R10, R0, R5 ;  /* 0x00000005000a7221 */ /* 0x001fe20000010000 */
[----:B------:R-:W-:Y:S01]  /*a960*/  IMAD.MOV.U32 R5, RZ, RZ, RZ ;  /* 0x000000ffff057224 */ /* 0x000fe200078e00ff */
[----:B------:R-:W-:-:S03]  /*a970*/  SEL R0, RZ, 0x1, P2 ;  /* 0x00000001ff007807 */ /* 0x000fc60001000000 */
[----:B------:R-:W-:Y:S02]  /*a980*/  FSETP.NE.FTZ.AND P0, PT, R10, RZ, PT ;  /* 0x000000ff0a00720b */ /* 0x000fe40003f15000 */
[----:B------:R-:W-:Y:S01]  /*a990*/  LOP3.LUT R17, R17, R0, RZ, 0x3c, !PT ;  /* 0x0000000011117212 */ /* 0x000fe200078e3cff */
[----:B------:R-:W-:Y:S01]  /*a9a0*/  IMAD.MOV.U32 R0, RZ, RZ, -0x800000 ;  /* 0xff800000ff007424 */ /* 0x000fe200078e00ff */
[----:B------:R-:W-:Y:S02]  /*a9b0*/  WARPGROUP.DEPBAR.LE gsb0, 0x0 ;  /* 0x00008000000079c5 */ /* 0x000fe40000010000 */
[----:B------:R-:W-:-:S07]  /*a9c0*/  WARPGROUP.ARRIVE ;  /* 0x00000000000079c5 */ /* 0x000fce0000000000 */
[----:B------:R-:W-:Y:S01]  /*a9d0*/  HGMMA.64x256x16.F32 R24, R204, gdesc[UR4].tnspB, R24, gsb0 ;  /* 0x43e00004cc187df0 */ /* 0x000fe20008000818 */
[----:B------:R-:W-:Y:S01]  /*a9e0*/  R2UR UR6, R8 ;  /* 0x00000000080672ca */ /* 0x000fe200000e0000 */
[C---:B------:R-:W-:Y:S01]  /*a9f0*/  VIADD R8, R6.reuse, 0x180 ;  /* 0x0000018006087836 */ /* 0x040fe20000000000 */
[----:B------:R-:W-:Y:S01]  /*aa00*/  R2UR UR7, R9 ;  /* 0x00000000090772ca */ /* 0x000fe200000e0000 */
[----:B------:R-:W-:Y:S02]  /*aa10*/  IMAD.MOV.U32 R9, RZ, RZ, 0x40000040 ;  /* 0x40000040ff097424 */ /* 0x000fe400078e00ff */
[----:B------:R-:W-:Y:S01]  /*aa20*/  VIADD R6, R6, 0x200 ;  /* 0x0000020006067836 */ /* 0x000fe20000000000 */
[----:B------:R-:W-:Y:S02]  /*aa30*/  WARPGROUP.DEPBAR.LE gsb0, 0x0 ;  /* 0x00008000000079c5 */ /* 0x000fe40000010000 */
[----:B------:R-:W-:-:S15]  /*aa40*/  WARPGROUP.ARRIVE ;  /* 0x00000000000079c5 */ /* 0x000fde0000000000 */
[----:B------:R-:W-:-:S04]  /*aa50*/  NOP ;  /* 0x0000000000007918 */ /* 0x000fc80000000000 */
[----:B------:R-:W-:Y:S01]  /*aa60*/  HGMMA.64x256x16.F32 R24, R200, gdesc[UR4].tnspB, R24, gsb0 ;  /* 0x43e00004c8187df0 */ /* 0x000fe20008000818 */
[----:B------:R-:W-:Y:S02]  /*aa70*/  R2UR UR6, R8 ;  /* 0x00000000080672ca */ /* 0x000fe400000e0000 */
[----:B------:R-:W-:Y:S01]  /*aa80*/  R2UR UR7, R9 ;  /* 0x00000000090772ca */ /* 0x000fe200000e0000 */
[----:B------:R-:W0:Y:S02]  /*aa90*/  @P0 MUFU.LG2 R8, R10 ;  /* 0x0000000a00080308 */ /* 0x000e240000000c00 */
[----:B0-----:R-:W-:Y:S01]  /*aaa0*/  @P0 FMUL.FTZ R8, R8, 0.69314718246459960938 ;  /* 0x3f31721808080820 */ /* 0x001fe20000410000 */
[----:B------:R-:W-:Y:S02]  /*aab0*/  WARPGROUP.DEPBAR.LE gsb0, 0x0 ;  /* 0x00008000000079c5 */ /* 0x000fe40000010000 */
[----:B------:R-:W-:-:S15]  /*aac0*/  WARPGROUP.ARRIVE ;  /* 0x00000000000079c5 */ /* 0x000fde0000000000 */
[----:B------:R-:W-:-:S04]  /*aad0*/  NOP ;  /* 0x0000000000007918 */ /* 0x000fc80000000000 */
[----:B------:R-:W-:Y:S01]  /*aae0*/  HGMMA.64x256x16.F32 R24, R196, gdesc[UR4].tnspB, R24, gsb0 ;  /* 0x43e00004c4187df0 */ /* 0x000fe20008000818 */
[----:B------:R-:W-:Y:S01]  /*aaf0*/  R2UR UR6, R6 ;  /* 0x00000000060672ca */ /* 0x000fe200000e0000 */
[----:B------:R-:W-:Y:S01]  /*ab00*/  IMAD.MOV.U32 R6, RZ, RZ, RZ ;  /* 0x000000ffff067224 */ /* 0x000fe200078e00ff */
[----:B------:R-:W-:Y:S02]  /*ab10*/  R2UR UR7, R7 ;  /* 0x00000000070772ca */ /* 0x000fe400000e0000 */
[----:B------:R-:W0:Y:S03]  /*ab20*/  SHFL.BFLY PT, R7, R2, 0x1, 0x1f ;  /* 0x0c201f0002077f89 */ /* 0x000e2600000e0000 */
[----:B------:R-:W-:Y:S01]  /*ab30*/  @P0 MUFU.RCP R6, R10 ;  /* 0x0000000a00060308 */ /* 0x000fe20000001000 */
[----:B0-----:R-:W-:Y:S01]  /*ab40*/  FADD.FTZ R12, R2, R7 ;  /* 0x00000007020c7221 */ /* 0x001fe20000010000 */
[----:B------:R-:W-:-:S02]  /*ab50*/  IMAD.U32 R7, RZ, RZ, UR5 ;  /* 0x00000005ff077e24 */ /* 0x000fc4000f8e00ff */
[----:B------:R-:W-:Y:S02]  /*ab60*/  IMAD.MOV.U32 R2, RZ, RZ, -0x800000 ;  /* 0xff800000ff027424 */ /* 0x000fe400078e00ff */
[----:B------:R-:W-:Y:S01]  /*ab70*/  FSETP.NE.FTZ.AND P3, PT, R12, RZ, PT ;  /* 0x000000ff0c00720b */ /* 0x000fe20003f75000 */
[----:B------:R-:W-:-:S04]  /*ab80*/  @P0 FMUL.FTZ R7, R7, 0.69314718246459960938 ;  /* 0x3f31721807070820 */ /* 0x000fc80000410000 */
[----:B------:R-:W-:Y:S01]  /*ab90*/  @P0 FFMA.FTZ R0, R7, R4, R8 ;  /* 0x0000000407000223 */ /* 0x000fe20000010008 */
[----:B------:R-:W-:-:S07]  /*aba0*/  PLOP3.LUT P0, PT, PT, PT, PT, 0x8, 0x0 ;  /* 0x000000000000781c */ /* 0x000fce0003f0e170 */
[----:B------:R-:W0:Y:S01]  /*abb0*/  @P3 MUFU.LG2 R9, R12 ;  /* 0x0000000c00093308 */ /* 0x000e220000000c00 */
[----:B------:R-:W-:-:S07]  /*abc0*/  @P3 FMUL.FTZ R13, R13, 0.69314718246459960938 ;  /* 0x3f3172180d0d3820 */ /* 0x000fce0000410000 */
[----:B------:R-:W1:Y:S01]  /*abd0*/  @P3 MUFU.RCP R5, R12 ;  /* 0x0000000c00053308 */ /* 0x000e620000001000 */
[----:B0-----:R-:W-:-:S04]  /*abe0*/  @P3 FMUL.FTZ R10, R9, 0.69314718246459960938 ;  /* 0x3f317218090a3820 */ /* 0x001fc80000410000 */
[----:B------:R-:W-:Y:S01]  /*abf0*/  @P3 FFMA.FTZ R2, R13, R3, R10 ;  /* 0x000000030d023223 */ /* 0x000fe2000001000a */
[----:B------:R-:W-:Y:S02]  /*ac00*/  WARPGROUP.DEPBAR.LE gsb0, 0x0 ;  /* 0x00008000000079c5 */ /* 0x000fe40000010000 */
[----:B------:R-:W-:-:S06]  /*ac10*/  WARPGROUP.ARRIVE ;  /* 0x00000000000079c5 */ /* 0x000fcc0000000000 */
[----:B------:R-:W-:Y:S03]  /*ac20*/  HGMMA.64x256x16.F32 R24, R192, gdesc[UR4].tnspB, R24, gsb0 ;  /* 0x43e00004c0187df0 */ /* 0x000fe60008000818 */
[----:B------:R-:W-:Y:S02]  /*ac30*/  WARPGROUP.DEPBAR.LE gsb0, 0x0 ;  /* 0x00008000000079c5 */ /* 0x000fe40000010000 */
[----:B------:R0:W-:Y:S01]  /*ac40*/  @!P1 SYNCS.ARRIVE.TRANS64.RED.A1T0 RZ, [R11+URZ], RZ ;  /* 0x000000ff0bff99a7 */ /* 0x0001e2000810043f */
[-C--:B-1----:R-:W-:Y:S01]  /*ac50*/  FMUL.FTZ R3, R83, R5.reuse ;  /* 0x0000000553037220 */ /* 0x082fe20000410000 */
        /* <DEDUP_REMOVED lines=126> */
[----:B0-----:R-:W-:-:S07]  /*b440*/  FMUL.FTZ R151, R151, R5 ;  /* 0x0000000597977220 */ /* 0x001fce0000410000 */
.L_x_390:
[----:B------:R-:W0:Y:S01]  /*b450*/  S2R R5, SR_CgaCtaId ;  /* 0x0000000000057919 */ /* 0x000e220000008800 */
[----:B------:R-:W-:Y:S01]  /*b460*/  MOV R152, 0x400 ;  /* 0x0000040000987802 */ /* 0x000fe20000000f00 */
[----:B------:R-:W-:Y:S01]  /*b470*/  BSSY B0, `(.L_x_412) ;  /* 0x00002fa000007945 */ /* 0x000fe20003800000 */
[----:B------:R-:W-:Y:S02]  /*b480*/  BAR.SYNC.DEFER_BLOCKING 0x5, 0x180 ;  /* 0x0146000000007b1d */ /* 0x000fe40000010000 */
[----:B0-----:R-:W-:-:S05]  /*b490*/  LEA R152, R5, R152, 0x18 ;  /* 0x0000009805987211 */ /* 0x001fca00078ec0ff */
[----:B------:R-:W0:Y:S02]  /*b4a0*/  LDS.128 R4, [R152+0x388d0] ;  /* 0x0388d00098047984 */ /* 0x000e240000000c00 */
[----:B0-----:R-:W-:Y:S02]  /*b4b0*/  R2UR UR6, R5 ;  /* 0x00000000050672ca */ /* 0x001fe400000e0000 */
[----:B------:R-:W-:Y:S01]  /*b4c0*/  R2UR UR5, R6 ;  /* 0x00000000060572ca */ /* 0x000fe200000e0000 */
[----:B------:R-:W-:Y:S06]  /*b4d0*/  BAR.ARV 0x4, 0x180 ;  /* 0x0106000000007b1d */ /* 0x000fec0000002000 */
[----:B------:R-:W-:Y:S08]  /*b4e0*/  @P0 BRA `(.L_x_413) ;  /* 0x0000002000180947 */ /* 0x000ff00003800000 */
[----:B------:R-:W0:Y:S01]  /*b4f0*/  S2R R9, SR_SWINHI ;  /* 0x0000000000097919 */ /* 0x000e220000002f00 */
[----:B------:R-:W-:Y:S01]  /*b500*/  F2FP.F16.F32.PACK_AB R24, R25, R24 ;  /* 0x000000181918723e */ /* 0x000fe200000000ff */
[----:B------:R-:W-:Y:S01]  /*b510*/  ULDC.64 UR8, c[0x0][0xc00] ;  /* 0x0003000000087ab9 */ /* 0x000fe20000000a00 */
[----:B------:R-:W-:Y:S01]  /*b520*/  F2FP.F16.F32.PACK_AB R25, R10, R26 ;  /* 0x0000001a0a19723e */ /* 0x000fe200000000ff */
[----:B------:R-:W-:Y:S01]  /*b530*/  UISETP.NE.U32.AND UP0, UPT, UR8, URZ, UPT ;  /* 0x0000003f0800728c */ /* 0x000fe2000bf05070 */
[----:B------:R-:W-:Y:S01]  /*b540*/  F2FP.F16.F32.PACK_AB R32, R33, R32 ;  /* 0x000000202120723e */ /* 0x000fe200000000ff */
[----:B------:R-:W-:Y:S01]  /*b550*/  ULDC.64 UR10, c[0x0][0x208] ;  /* 0x00008200000a7ab9 */ /* 0x000fe20000000a00 */
[----:B------:R-:W-:Y:S01]  /*b560*/  F2FP.F16.F32.PACK_AB R26, R29, R28 ;  /* 0x0000001c1d1a723e */ /* 0x000fe200000000ff */
[----:B------:R-:W-:Y:S01]  /*b570*/  UISETP.NE.AND.EX UP0, UPT, UR9, URZ, UPT, UP0 ;  /* 0x0000003f0900728c */ /* 0x000fe2000bf05300 */
[----:B------:R-:W-:Y:S02]  /*b580*/  F2FP.F16.F32.PACK_AB R27, R8, R27 ;  /* 0x0000001b081b723e */ /* 0x000fe400000000ff */
[----:B------:R-:W-:Y:S01]  /*b590*/  F2FP.F16.F32.PACK_AB R33, R163, R34 ;  /* 0x00000022a321723e */ /* 0x000fe200000000ff */
[----:B------:R-:W-:Y:S01]  /*b5a0*/  ULDC.64 UR8, c[0x0][0xc00] ;  /* 0x0003000000087ab9 */ /* 0x000fe20000000a00 */
[----:B------:R-:W-:-:S02]  /*b5b0*/  F2FP.F16.F32.PACK_AB R40, R41, R40 ;  /* 0x000000282928723e */ /* 0x000fc400000000ff */
[----:B------:R-:W-:Y:S02]  /*b5c0*/  F2FP.F16.F32.PACK_AB R34, R37, R36 ;  /* 0x000000242522723e */ /* 0x000fe400000000ff */
[----:B------:R-:W-:Y:S02]  /*b5d0*/  F2FP.F16.F32.PACK_AB R35, R162, R35 ;  /* 0x00000023a223723e */ /* 0x000fe400000000ff */
[----:B------:R-:W-:Y:S02]  /*b5e0*/  F2FP.F16.F32.PACK_AB R41, R161, R42 ;  /* 0x0000002aa129723e */ /* 0x000fe400000000ff */
[----:B------:R-:W-:Y:S02]  /*b5f0*/  F2FP.F16.F32.PACK_AB R48, R49, R48 ;  /* 0x000000303130723e */ /* 0x000fe400000000ff */
[----:B------:R-:W-:Y:S02]  /*b600*/  F2FP.F16.F32.PACK_AB R42, R45, R44 ;  /* 0x0000002c2d2a723e */ /* 0x000fe400000000ff */
[----:B------:R-:W-:-:S02]  /*b610*/  F2FP.F16.F32.PACK_AB R43, R160, R43 ;  /* 0x0000002ba02b723e */ /* 0x000fc400000000ff */
[----:B------:R-:W-:Y:S02]  /*b620*/  F2FP.F16.F32.PACK_AB R49, R159, R50 ;  /* 0x000000329f31723e */ /* 0x000fe400000000ff */
[----:B------:R-:W-:Y:S02]  /*b630*/  F2FP.F16.F32.PACK_AB R56, R57, R56 ;  /* 0x000000383938723e */ /* 0x000fe400000000ff */
[----:B------:R-:W-:Y:S02]  /*b640*/  F2FP.F16.F32.PACK_AB R50, R53, R52 ;  /* 0x000000343532723e */ /* 0x000fe400000000ff */
[----:B------:R-:W-:Y:S02]  /*b650*/  MOV R4, R152 ;  /* 0x0000009800047202 */ /* 0x000fe40000000f00 */
[----:B0-----:R-:W-:Y:S02]  /*b660*/  MOV R5, R9 ;  /* 0x0000000900057202 */ /* 0x001fe40000000f00 */
[----:B------:R-:W-:-:S02]  /*b670*/  F2FP.F16.F32.PACK_AB R51, R158, R51 ;  /* 0x000000339e33723e */ /* 0x000fc400000000ff */
[----:B------:R-:W-:Y:S01]  /*b680*/  F2FP.F16.F32.PACK_AB R57, R157, R58 ;  /* 0x0000003a9d39723e */ /* 0x000fe200000000ff */
[----:B------:R-:W-:Y:S01]  /*b690*/  IMAD.WIDE R106, R225, 0x2, R4 ;  /* 0x00000002e16a7825 */ /* 0x000fe200078e0204 */
[----:B------:R-:W-:Y:S02]  /*b6a0*/  F2FP.F16.F32.PACK_AB R64, R65, R64 ;  /* 0x000000404140723e */ /* 0x000fe400000000ff */
[----:B------:R-:W-:Y:S02]  /*b6b0*/  F2FP.F16.F32.PACK_AB R58, R61, R60 ;  /* 0x0000003c3d3a723e */ /* 0x000fe400000000ff */
[C---:B------:R-:W-:Y:S02]  /*b6c0*/  IADD3 R173, P1, R106.reuse, 0x20, RZ ;  /* 0x000000206aad7810 */ /* 0x040fe40007f3e0ff */
[C---:B------:R-:W-:Y:S02]  /*b6d0*/  IADD3 R175, P0, R106.reuse, 0x40, RZ ;  /* 0x000000406aaf7810 */ /* 0x040fe40007f1e0ff */
[C---:B------:R-:W-:Y:S01]  /*b6e0*/  IADD3 R177, P4, R106.reuse, 0x60, RZ ;  /* 0x000000606ab17810 */ /* 0x040fe20007f9e0ff */
[--C-:B------:R-:W-:Y:S01]  /*b6f0*/  IMAD.X R13, RZ, RZ, R107.reuse, P1 ;  /* 0x000000ffff0d7224 */ /* 0x100fe200008e066b */
[C---:B------:R-:W-:Y:S01]  /*b700*/  LOP3.LUT R9, R106.reuse, 0x380, RZ, 0xc0, !PT ;  /* 0x000003806a097812 */ /* 0x040fe200078ec0ff */
[--C-:B------:R-:W-:Y:S01]  /*b710*/  IMAD.X R15, RZ, RZ, R107.reuse, P0 ;  /* 0x000000ffff0f7224 */ /* 0x100fe200000e066b */
[C---:B------:R-:W-:Y:S01]  /*b720*/  IADD3 R179, P3, R106.reuse, 0x4000, RZ ;  /* 0x000040006ab37810 */ /* 0x040fe20007f7e0ff */
[----:B------:R-:W-:Y:S01]  /*b730*/  IMAD.X R21, RZ, RZ, R107, P4 ;  /* 0x000000ffff157224 */ /* 0x000fe200020e066b */
[----:B------:R-:W-:-:S02]  /*b740*/  IADD3 R181, P6, R106, 0x4020, RZ ;  /* 0x000040206ab57810 */ /* 0x000fc40007fde0ff */
[C---:B------:R-:W-:Y:S01]  /*b750*/  IADD3 R183, P5, R106.reuse, 0x4040, RZ ;  /* 0x000040406ab77810 */ /* 0x040fe20007fbe0ff */
[--C-:B------:R-:W-:Y:S01]  /*b760*/  IMAD.X R31, RZ, RZ, R107.reuse, P3 ;  /* 0x000000ffff1f7224 */ /* 0x100fe200018e066b */
[C---:B------:R-:W-:Y:S01]  /*b770*/  IADD3 R185, P2, R106.reuse, 0x4060, RZ ;  /* 0x000040606ab97810 */ /* 0x040fe20007f5e0ff */
[--C-:B------:R-:W-:Y:S01]  /*b780*/  IMAD.X R39, RZ, RZ, R107.reuse, P6 ;  /* 0x000000ffff277224 */ /* 0x100fe200030e066b */
[----:B------:R-:W-:Y:S01]  /*b790*/  IADD3 R187, P1, R106, 0x8000, RZ ;  /* 0x000080006abb7810 */ /* 0x000fe20007f3e0ff */
[--C-:B------:R-:W-:Y:S01]  /*b7a0*/  IMAD.X R47, RZ, RZ, R107.reuse, P5 ;  /* 0x000000ffff2f7224 */ /* 0x100fe200028e066b */
[----:B------:R-:W-:Y:S01]  /*b7b0*/  LOP3.LUT R12, R173, 0x380, RZ, 0xc0, !PT ;  /* 0x00000380ad0c7812 */ /* 0x000fe200078ec0ff */
[--C-:B------:R-:W-:Y:S01]  /*b7c0*/  IMAD.X R55, RZ, RZ, R107.reuse, P2 ;  /* 0x000000ffff377224 */ /* 0x100fe200010e066b */
[----:B------:R-:W-:Y:S01]  /*b7d0*/  LOP3.LUT R14, R175, 0x380, RZ, 0xc0, !PT ;  /* 0x00000380af0e7812 */ /* 0x000fe200078ec0ff */
[----:B------:R-:W-:Y:S01]  /*b7e0*/  IMAD.X R63, RZ, RZ, R107, P1 ;  /* 0x000000ffff3f7224 */ /* 0x000fe200008e066b */
[----:B------:R-:W-:-:S02]  /*b7f0*/  LOP3.LUT R20, R177, 0x380, RZ, 0xc0, !PT ;  /* 0x00000380b1147812 */ /* 0x000fc400078ec0ff */
[----:B------:R-:W-:Y:S02]  /*b800*/  SHF.R.U64 R9, R9, 0x3, RZ ;  /* 0x0000000309097819 */ /* 0x000fe400000012ff */
[----:B------:R-:W-:Y:S02]  /*b810*/  LOP3.LUT R30, R179, 0x380, RZ, 0xc0, !PT ;  /* 0x00000380b31e7812 */ /* 0x000fe400078ec0ff */
[----:B------:R-:W-:Y:S02]  /*b820*/  IADD3 R189, P0, R106, 0x8020, RZ ;  /* 0x000080206abd7810 */ /* 0x000fe40007f1e0ff */
[----:B------:R-:W-:Y:S02]  /*b830*/  SHF.R.U64 R12, R12, 0x3, RZ ;  /* 0x000000030c0c7819 */ /* 0x000fe400000012ff */
[----:B------:R-:W-:Y:S01]  /*b840*/  LOP3.LUT R38, R181, 0x380, RZ, 0xc0, !PT ;  /* 0x00000380b5267812 */ /* 0x000fe200078ec0ff */
[----:B------:R-:W-:Y:S01]  /*b850*/  IMAD.X R71, RZ, RZ, R107, P0 ;  /* 0x000000ffff477224 */ /* 0x000fe200000e066b */
[----:B------:R-:W-:-:S02]  /*b860*/  IADD3 R191, P4, R106, 0x8040, RZ ;  /* 0x000080406abf7810 */ /* 0x000fc40007f9e0ff */
[----:B------:R-:W-:Y:S02]  /*b870*/  SHF.R.U64 R14, R14, 0x3, RZ ;  /* 0x000000030e0e7819 */ /* 0x000fe400000012ff */
[----:B------:R-:W-:Y:S01]  /*b880*/  LOP3.LUT R46, R183, 0x380, RZ, 0xc0, !PT ;  /* 0x00000380b72e7812 */ /* 0x000fe200078ec0ff */
[--C-:B------:R-:W-:Y:S01]  /*b890*/  IMAD.X R79, RZ, RZ, R107.reuse, P4 ;  /* 0x000000ffff4f7224 */ /* 0x100fe200020e066b */
[C---:B------:R-:W-:Y:S02]  /*b8a0*/  IADD3 R193, P3, R106.reuse, 0x8060, RZ ;  /* 0x000080606ac17810 */ /* 0x040fe40007f7e0ff */
[C---:B------:R-:W-:Y:S02]  /*b8b0*/  IADD3 R195, P6, R106.reuse, 0xc000, RZ ;  /* 0x0000c0006ac37810 */ /* 0x040fe40007fde0ff */
[C---:B------:R-:W-:Y:S01]  /*b8c0*/  IADD3 R6, P5, R106.reuse, 0xc020, RZ ;  /* 0x0000c0206a067810 */ /* 0x040fe20007fbe0ff */
[--C-:B------:R-:W-:Y:S01]  /*b8d0*/  IMAD.X R95, RZ, RZ, R107.reuse, P3 ;  /* 0x000000ffff5f7224 */ /* 0x100fe200018e066b */
[C---:B------:R-:W-:Y:S01]  /*b8e0*/  IADD3 R171, P2, R106.reuse, 0xc040, RZ ;  /* 0x0000c0406aab7810 */ /* 0x040fe20007f5e0ff */
[--C-:B------:R-:W-:Y:S01]  /*b8f0*/  IMAD.X R99, RZ, RZ, R107.reuse, P6 ;  /* 0x000000ffff637224 */ /* 0x100fe200030e066b */
[----:B------:R-:W-:Y:S01]  /*b900*/  IADD3 R172, P1, R106, 0xc060, RZ ;  /* 0x0000c0606aac7810 */ /* 0x000fe20007f3e0ff */
[----:B------:R-:W-:Y:S01]  /*b910*/  IMAD.X R103, RZ, RZ, R107, P5 ;  /* 0x000000ffff677224 */ /* 0x000fe200028e066b */
[----:B------:R-:W-:-:S02]  /*b920*/  SHF.R.U64 R20, R20, 0x3, RZ ;  /* 0x0000000314147819 */ /* 0x000fc400000012ff */
[----:B------:R-:W-:Y:S01]  /*b930*/  LOP3.LUT R54, R185, 0x380, RZ, 0xc0, !PT ;  /* 0x00000380b9367812 */ /* 0x000fe200078ec0ff */
[--C-:B------:R-:W-:Y:S01]  /*b940*/  IMAD.X R11, RZ, RZ, R107.reuse, P1 ;  /* 0x000000ffff0b7224 */ /* 0x100fe200008e066b */
[----:B------:R-:W-:Y:S01]  /*b950*/  LOP3.LUT R106, R9, R106, RZ, 0x3c, !PT ;  /* 0x0000006a096a7212 */ /* 0x000fe200078e3cff */
[----:B------:R-:W-:Y:S01]  /*b960*/  IMAD.X R9, RZ, RZ, R107, P2 ;  /* 0x000000ffff097224 */ /* 0x000fe200010e066b */
[----:B------:R-:W-:Y:S02]  /*b970*/  SHF.R.U64 R30, R30, 0x3, RZ ;  /* 0x000000031e1e7819 */ /* 0x000fe400000012ff */
[----:B------:R-:W-:Y:S02]  /*b980*/  LOP3.LUT R62, R187, 0x380, RZ, 0xc0, !PT ;  /* 0x00000380bb3e7812 */ /* 0x000fe400078ec0ff */
[----:B------:R-:W-:Y:S02]  /*b990*/  LOP3.LUT R12, R12, R173, RZ, 0x3c, !PT ;  /* 0x000000ad0c0c7212 */ /* 0x000fe400078e3cff */
[----:B------:R-:W-:-:S02]  /*b9a0*/  SHF.R.U64 R38, R38, 0x3, RZ ;  /* 0x0000000326267819 */ /* 0x000fc400000012ff */
[----:B------:R-:W-:Y:S02]  /*b9b0*/  LOP3.LUT R70, R189, 0x380, RZ, 0xc0, !PT ;  /* 0x00000380bd467812 */ /* 0x000fe400078ec0ff */
[----:B------:R-:W-:Y:S02]  /*b9c0*/  LOP3.LUT R14, R14, R175, RZ, 0x3c, !PT ;  /* 0x000000af0e0e7212 */ /* 0x000fe400078e3cff */
[----:B------:R-:W-:Y:S02]  /*b9d0*/  SHF.R.U64 R46, R46, 0x3, RZ ;  /* 0x000000032e2e7819 */ /* 0x000fe400000012ff */
[----:B------:R-:W-:Y:S02]  /*b9e0*/  LOP3.LUT R78, R191, 0x380, RZ, 0xc0, !PT ;  /* 0x00000380bf4e7812 */ /* 0x000fe400078ec0ff */
[----:B------:R-:W-:Y:S02]  /*b9f0*/  LOP3.LUT R20, R20, R177, RZ, 0x3c, !PT ;  /* 0x000000b114147212 */ /* 0x000fe400078e3cff */
[----:B------:R-:W-:-:S02]  /*ba00*/  SHF.R.U64 R54, R54, 0x3, RZ ;  /* 0x0000000336367819 */ /* 0x000fc400000012ff */
[----:B------:R-:W-:Y:S02]  /*ba10*/  LOP3.LUT R94, R193, 0x380, RZ, 0xc0, !PT ;  /* 0x00000380c15e7812 */ /* 0x000fe400078ec0ff */
[----:B------:R-:W-:Y:S02]  /*ba20*/  LOP3.LUT R10, R6, 0x380, RZ, 0xc0, !PT ;  /* 0x00000380060a7812 */ /* 0x000fe400078ec0ff */
[----:B------:R-:W-:Y:S02]  /*ba30*/  LOP3.LUT R30, R30, R179, RZ, 0x3c, !PT ;  /* 0x000000b31e1e7212 */ /* 0x000fe400078e3cff */
[----:B------:R-:W-:Y:S02]  /*ba40*/  SHF.R.U64 R62, R62, 0x3, RZ ;  /* 0x000000033e3e7819 */ /* 0x000fe400000012ff */
[----:B------:R-:W-:Y:S02]  /*ba50*/  LOP3.LUT R98, R195, 0x380, RZ, 0xc0, !PT ;  /* 0x00000380c3627812 */ /* 0x000fe400078ec0ff */
[----:B------:R-:W-:Y:S01]  /*ba60*/  MOV R106, R106 ;  /* 0x0000006a006a7202 */ /* 0x000fe20000000f00 */
[----:B------:R-:W-:Y:S01]  /*ba70*/  BAR.SYNC.DEFER_BLOCKING 0x1, 0x100 ;  /* 0x0044000000007b1d */ /* 0x000fe20000010000 */
[----:B------:R-:W-:-:S02]  /*ba80*/  LOP3.LUT R102, R171, 0x380, RZ, 0xc0, !PT ;  /* 0x00000380ab667812 */ /* 0x000fc400078ec0ff */
[----:B------:R-:W-:Y:S02]  /*ba90*/  LOP3.LUT R38, R38, R181, RZ, 0x3c, !PT ;  /* 0x000000b526267212 */ /* 0x000fe400078e3cff */
[----:B------:R-:W-:Y:S02]  /*baa0*/  SHF.R.U64 R70, R70, 0x3, RZ ;  /* 0x0000000346467819 */ /* 0x000fe400000012ff */
[----:B------:R-:W-:Y:S02]  /*bab0*/  LOP3.LUT R107, R172, 0x380, RZ, 0xc0, !PT ;  /* 0x00000380ac6b7812 */ /* 0x000fe400078ec0ff */
[----:B------:R-:W-:Y:S02]  /*bac0*/  MOV R12, R12 ;  /* 0x0000000c000c7202 */ /* 0x000fe40000000f00 */
[----:B------:R-:W-:Y:S02]  /*bad0*/  LOP3.LUT R46, R46, R183, RZ, 0x3c, !PT ;  /* 0x000000b72e2e7212 */ /* 0x000fe400078e3cff */
[----:B------:R-:W-:-:S02]  /*bae0*/  SHF.R.U64 R78, R78, 0x3, RZ ;  /* 0x000000034e4e7819 */ /* 0x000fc400000012ff */
[----:B------:R-:W-:Y:S02]  /*baf0*/  MOV R14, R14 ;  /* 0x0000000e000e7202 */ /* 0x000fe40000000f00 */
[----:B------:R-:W-:Y:S02]  /*bb00*/  LOP3.LUT R54, R54, R185, RZ, 0x3c, !PT ;  /* 0x000000b936367212 */ /* 0x000fe400078e3cff */
[----:B------:R-:W-:Y:S02]  /*bb10*/  SHF.R.U64 R94, R94, 0x3, RZ ;  /* 0x000000035e5e7819 */ /* 0x000fe400000012ff */
[----:B------:R-:W-:Y:S02]  /*bb20*/  SHF.R.U64 R29, R10, 0x3, RZ ;  /* 0x000000030a1d7819 */ /* 0x000fe400000012ff */
[----:B------:R-:W-:Y:S01]  /*bb30*/  MOV R20, R20 ;  /* 0x0000001400147202 */ /* 0x000fe20000000f00 */
[----:B------:R-:W-:Y:S01]  /*bb40*/  STSM.16.M88.4 [R106], R24 ;  /* 0x000000186a007844 */ /* 0x000fe20000000200 */
[----:B------:R-:W-:-:S02]  /*bb50*/  LOP3.LUT R62, R62, R187, RZ, 0x3c, !PT ;  /* 0x000000bb3e3e7212 */ /* 0x000fc400078e3cff */
[----:B------:R-:W-:Y:S01]  /*bb60*/  SHF.R.U64 R98, R98, 0x3, RZ ;  /* 0x0000000362627819 */ /* 0x000fe200000012ff */
[----:B------:R-:W-:Y:S01]  /*bb70*/  STSM.16.M88.4 [R12], R32 ;  /* 0x000000200c007844 */ /* 0x000fe20000000200 */
[----:B------:R-:W-:Y:S02]  /*bb80*/  SHF.R.U64 R10, R102, 0x3, RZ ;  /* 0x00000003660a7819 */ /* 0x000fe400000012ff */
[----:B------:R-:W-:Y:S01]  /*bb90*/  MOV R30, R30 ;  /* 0x0000001e001e7202 */ /* 0x000fe20000000f00 */
[----:B------:R-:W-:Y:S01]  /*bba0*/  STSM.16.M88.4 [R14], R40 ;  /* 0x000000280e007844 */ /* 0x000fe20000000200 */
[----:B------:R-:W-:Y:S02]  /*bbb0*/  F2FP.F16.F32.PACK_AB R59, R156, R59 ;  /* 0x0000003b9c3b723e */ /* 0x000fe400000000ff */
[----:B------:R-:W-:Y:S01]  /*bbc0*/  F2FP.F16.F32.PACK_AB R65, R155, R66 ;  /* 0x000000429b41723e */ /* 0x000fe200000000ff */
[----:B------:R-:W-:Y:S01]  /*bbd0*/  STSM.16.M88.4 [R20], R48 ;  /* 0x0000003014007844 */ /* 0x000fe20000000200 */
[----:B------:R-:W-:-:S02]  /*bbe0*/  F2FP.F16.F32.PACK_AB R72, R73, R72 ;  /* 0x000000484948723e */ /* 0x000fc400000000ff */
[----:B------:R-:W-:Y:S01]  /*bbf0*/  LOP3.LUT R70, R70, R189, RZ, 0x3c, !PT ;  /* 0x000000bd46467212 */ /* 0x000fe200078e3cff */
[----:B------:R-:W-:Y:S01]  /*bc00*/  STSM.16.M88.4 [R30], R56 ;  /* 0x000000381e007844 */ /* 0x000fe20000000200 */
[----:B------:R-:W-:Y:S02]  /*bc10*/  SHF.R.U64 R107, R107, 0x3, RZ ;  /* 0x000000036b6b7819 */ /* 0x000fe400000012ff */
[----:B------:R-:W-:Y:S02]  /*bc20*/  MOV R38, R38 ;  /* 0x0000002600267202 */ /* 0x000fe40000000f00 */
[----:B------:R-:W-:Y:S02]  /*bc30*/  F2FP.F16.F32.PACK_AB R66, R69, R68 ;  /* 0x000000444542723e */ /* 0x000fe400000000ff */
[----:B------:R-:W-:Y:S02]  /*bc40*/  F2FP.F16.F32.PACK_AB R67, R154, R67 ;  /* 0x000000439a43723e */ /* 0x000fe400000000ff */
[----:B------:R-:W-:-:S02]  /*bc50*/  F2FP.F16.F32.PACK_AB R73, R153, R74 ;  /* 0x0000004a9949723e */ /* 0x000fc400000000ff */
[----:B------:R-:W-:Y:S01]  /*bc60*/  F2FP.F16.F32.PACK_AB R80, R81, R80 ;  /* 0x000000505150723e */ /* 0x000fe200000000ff */
[----:B------:R-:W-:Y:S01]  /*bc70*/  STSM.16.M88.4 [R38], R64 ;  /* 0x0000004026007844 */ /* 0x000fe20000000200 */
[----:B------:R-:W-:Y:S02]  /*bc80*/  LOP3.LUT R78, R78, R191, RZ, 0x3c, !PT ;  /* 0x000000bf4e4e7212 */ /* 0x000fe400078e3cff */
[----:B------:R-:W-:Y:S02]  /*bc90*/  MOV R46, R46 ;  /* 0x0000002e002e7202 */ /* 0x000fe40000000f00 */
[----:B------:R-:W-:Y:S02]  /*bca0*/  F2FP.F16.F32.PACK_AB R74, R77, R76 ;  /* 0x0000004c4d4a723e */ /* 0x000fe400000000ff */
[----:B------:R-:W-:Y:S02]  /*bcb0*/  F2FP.F16.F32.PACK_AB R75, R19, R75 ;  /* 0x0000004b134b723e */ /* 0x000fe400000000ff */
[----:B------:R-:W-:-:S02]  /*bcc0*/  F2FP.F16.F32.PACK_AB R81, R3, R82 ;  /* 0x000000520351723e */ /* 0x000fc400000000ff */
[----:B------:R-:W-:Y:S01]  /*bcd0*/  LOP3.LUT R94, R94, R193, RZ, 0x3c, !PT ;  /* 0x000000c15e5e7212 */ /* 0x000fe200078e3cff */
[----:B------:R-:W-:Y:S01]  /*bce0*/  STSM.16.M88.4 [R46], R72 ;  /* 0x000000482e007844 */ /* 0x000fe20000000200 */
[----:B------:R-:W-:Y:S02]  /*bcf0*/  MOV R54, R54 ;  /* 0x0000003600367202 */ /* 0x000fe40000000f00 */
[----:B------:R-:W-:Y:S02]  /*bd00*/  F2FP.F16.F32.PACK_AB R82, R85, R84 ;  /* 0x000000545552723e */ /* 0x000fe400000000ff */
[----:B------:R-:W-:Y:S02]  /*bd10*/  F2FP.F16.F32.PACK_AB R83, R83, R86 ;  /* 0x000000565353723e */ /* 0x000fe400000000ff */
[----:B------:R-:W-:Y:S02]  /*bd20*/  LOP3.LUT R98, R98, R195, RZ, 0x3c, !PT ;  /* 0x000000c362627212 */ /* 0x000fe400078e3cff */
[----:B------:R-:W-:Y:S01]  /*bd30*/  LOP3.LUT R8, R10, R171, RZ, 0x3c, !PT ;  /* 0x000000ab0a087212 */ /* 0x000fe200078e3cff */
[----:B------:R0:W-:Y:S01]  /*bd40*/  STSM.16.M88.4 [R54], R80 ;  /* 0x0000005036007844 */ /* 0x0001e20000000200 */
[----:B------:R-:W-:-:S02]  /*bd50*/  MOV R62, R62 ;  /* 0x0000003e003e7202 */ /* 0x000fc40000000f00 */
[----:B------:R-:W-:Y:S02]  /*bd60*/  F2FP.F16.F32.PACK_AB R84, R89, R88 ;  /* 0x000000585954723e */ /* 0x000fe400000000ff */
[----:B------:R-:W-:Y:S02]  /*bd70*/  F2FP.F16.F32.PACK_AB R85, R91, R90 ;  /* 0x0000005a5b55723e */ /* 0x000fe400000000ff */
[----:B------:R-:W-:Y:S02]  /*bd80*/  F2FP.F16.F32.PACK_AB R86, R93, R92 ;  /* 0x0000005c5d56723e */ /* 0x000fe400000000ff */
[----:B------:R-:W-:Y:S02]  /*bd90*/  F2FP.F16.F32.PACK_AB R87, R164, R87 ;  /* 0x00000057a457723e */ /* 0x000fe400000000ff */
[----:B------:R-:W-:Y:S02]  /*bda0*/  F2FP.F16.F32.PACK_AB R165, R166, R165 ;  /* 0x000000a5a6a5723e */ /* 0x000fe400000000ff */
[----:B------:R-:W-:Y:S01]  /*bdb0*/  LOP3.LUT R102, R29, R6, RZ, 0x3c, !PT ;  /* 0x000000061d667212 */ /* 0x000fe200078e3cff */
[----:B------:R1:W-:Y:S01]  /*bdc0*/  STSM.16.M88.4 [R62], R84 ;  /* 0x000000543e007844 */ /* 0x0003e20000000200 */
[----:B------:R-:W-:Y:S01]  /*bdd0*/  LOP3.LUT R10, R107, R172, RZ, 0x3c, !PT ;  /* 0x000000ac6b0a7212 */ /* 0x000fe200078e3cff */
[----:B0-----:R-:W0:Y:S01]  /*bde0*/  LDC R80, c[0x0][0xbe8] ;  /* 0x0002fa00ff507b82 */ /* 0x001e220000000800 */
[----:B------:R-:W-:-:S02]  /*bdf0*/  MOV R70, R70 ;  /* 0x0000004600467202 */ /* 0x000fc40000000f00 */
[----:B------:R-:W-:Y:S02]  /*be00*/  F2FP.F16.F32.PACK_AB R164, R97, R96 ;  /* 0x0000006061a4723e */ /* 0x000fe400000000ff */
[----:B------:R-:W-:Y:S02]  /*be10*/  F2FP.F16.F32.PACK_AB R166, R101, R100 ;  /* 0x0000006465a6723e */ /* 0x000fe400000000ff */
[----:B------:R-:W-:Y:S02]  /*be20*/  F2FP.F16.F32.PACK_AB R167, R168, R167 ;  /* 0x000000a7a8a7723e */ /* 0x000fe400000000ff */
[----:B------:R-:W-:Y:S02]  /*be30*/  F2FP.F16.F32.PACK_AB R104, R105, R104 ;  /* 0x000000686968723e */ /* 0x000fe400000000ff */
[----:B------:R-:W-:Y:S01]  /*be40*/  F2FP.F16.F32.PACK_AB R112, R113, R112 ;  /* 0x000000707170723e */ /* 0x000fe200000000ff */
[----:B------:R1:W-:Y:S01]  /*be50*/  STSM.16.M88.4 [R70], R164 ;  /* 0x000000a446007844 */ /* 0x0003e20000000200 */
        /* <DEDUP_REMOVED lines=11> */
[----:B------:R-:W-:Y:S01]  /*bf10*/  F2FP.F16.F32.PACK_AB R128, R129, R128 ;  /* 0x000000808180723e */ /* 0x000fe200000000ff */
[----:B------:R1:W-:Y:S01]  /*bf20*/  STSM.16.M88.4 [R94], R112 ;  /* 0x000000705e007844 */ /* 0x0003e20000000200 */
[----:B------:R-:W-:Y:S02]  /*bf30*/  MOV R98, R98 ;  /* 0x0000006200627202 */ /* 0x000fe40000000f00 */
[----:B------:R-:W-:-:S02]  /*bf40*/  F2FP.F16.F32.PACK_AB R122, R125, R124 ;  /* 0x0000007c7d7a723e */ /* 0x000fc400000000ff */
[----:B------:R-:W-:Y:S02]  /*bf50*/  F2FP.F16.F32.PACK_AB R123, R127, R126 ;  /* 0x0000007e7f7b723e */ /* 0x000fe400000000ff */
[----:B------:R-:W-:Y:S02]  /*bf60*/  F2FP.F16.F32.PACK_AB R129, R131, R130 ;  /* 0x000000828381723e */ /* 0x000fe400000000ff */
[----:B------:R-:W-:Y:S01]  /*bf70*/  F2FP.F16.F32.PACK_AB R136, R137, R136 ;  /* 0x000000888988723e */ /* 0x000fe200000000ff */
[----:B------:R1:W-:Y:S01]  /*bf80*/  STSM.16.M88.4 [R98], R120 ;  /* 0x0000007862007844 */ /* 0x0003e20000000200 */
[----:B------:R-:W-:Y:S02]  /*bf90*/  MOV R102, R102 ;  /* 0x0000006600667202 */ /* 0x000fe40000000f00 */
[----:B------:R-:W-:Y:S02]  /*bfa0*/  F2FP.F16.F32.PACK_AB R130, R133, R132 ;  /* 0x000000848582723e */ /* 0x000fe400000000ff */
[----:B------:R-:W-:-:S02]  /*bfb0*/  F2FP.F16.F32.PACK_AB R131, R135, R134 ;  /* 0x000000868783723e */ /* 0x000fc400000000ff */
[----:B------:R-:W-:Y:S02]  /*bfc0*/  F2FP.F16.F32.PACK_AB R137, R139, R138 ;  /* 0x0000008a8b89723e */ /* 0x000fe400000000ff */
[----:B------:R-:W-:Y:S01]  /*bfd0*/  F2FP.F16.F32.PACK_AB R144, R145, R144 ;  /* 0x000000909190723e */ /* 0x000fe200000000ff */
[----:B------:R1:W-:Y:S01]  /*bfe0*/  STSM.16.M88.4 [R102], R128 ;  /* 0x0000008066007844 */ /* 0x0003e20000000200 */
[----:B------:R-:W-:Y:S02]  /*bff0*/  MOV R6, R8 ;  /* 0x0000000800067202 */ /* 0x000fe40000000f00 */
[----:B------:R-:W-:Y:S02]  /*c000*/  F2FP.F16.F32.PACK_AB R138, R141, R140 ;  /* 0x0000008c8d8a723e */ /* 0x000fe400000000ff */
[----:B------:R-:W-:Y:S02]  /*c010*/  F2FP.F16.F32.PACK_AB R139, R143, R142 ;  /* 0x0000008e8f8b723e */ /* 0x000fe400000000ff */
[----:B------:R-:W-:-:S02]  /*c020*/  F2FP.F16.F32.PACK_AB R145, R147, R146 ;  /* 0x000000929391723e */ /* 0x000fc400000000ff */
[----:B------:R-:W-:Y:S01]  /*c030*/  MOV R10, R10 ;  /* 0x0000000a000a7202 */ /* 0x000fe20000000f00 */
[----:B------:R1:W-:Y:S01]  /*c040*/  STSM.16.M88.4 [R6], R136 ;  /* 0x0000008806007844 */ /* 0x0003e20000000200 */
[----:B------:R-:W-:Y:S02]  /*c050*/  F2FP.F16.F32.PACK_AB R146, R149, R148 ;  /* 0x000000949592723e */ /* 0x000fe400000000ff */
[----:B------:R-:W-:Y:S02]  /*c060*/  F2FP.F16.F32.PACK_AB R147, R151, R150 ;  /* 0x000000969793723e */ /* 0x000fe400000000ff */
[----:B------:R-:W-:Y:S02]  /*c070*/  R2UR UR4, R216 ;  /* 0x00000000d80472ca */ /* 0x000fe400000e0000 */
[----:B------:R-:W-:Y:S01]  /*c080*/  PLOP3.LUT P0, PT, PT, PT, UP0, 0x80, 0x0 ;  /* 0x000000000000781c */ /* 0x000fe20003f0f008 */
[----:B------:R1:W-:Y:S01]  /*c090*/  STSM.16.M88.4 [R10], R144 ;  /* 0x000000900a007844 */ /* 0x0003e20000000200 */
[----:B------:R-:W-:-:S02]  /*c0a0*/  R2UR UR7, R218 ;  /* 0x00000000da0772ca */ /* 0x000fc400000e0000 */
[----:B------:R-:W-:-:S07]  /*c0b0*/  R2UR UR12, R215 ;  /* 0x00000000d70c72ca */ /* 0x000fce00000e0000 */
[----:B------:R-:W-:-:S06]  /*c0c0*/  UIMAD.WIDE UR8, UR4, 0x4, UR8 ;  /* 0x00000004040878a5 */ /* 0x000fcc000f8e0208 */
[----:B------:R-:W-:Y:S02]  /*c0d0*/  IMAD.U32 R8, RZ, RZ, UR8 ;  /* 0x00000008ff087e24 */ /* 0x000fe4000f8e00ff */
[----:B------:R-:W-:Y:S01]  /*c0e0*/  IMAD.U32 R9, RZ, RZ, UR9 ;  /* 0x00000009ff097e24 */ /* 0x000fe2000f8e00ff */
[----:B------:R-:W-:Y:S01]  /*c0f0*/  BAR.SYNC.DEFER_BLOCKING 0x1, 0x100 ;  /* 0x0044000000007b1d */ /* 0x000fe20000010000 */
[----:B0-----:R-:W-:-:S05]  /*c100*/  ISETP.NE.AND P1, PT, R80, 0x1, PT ;  /* 0x000000015000780c */ /* 0x001fca0003f25270 */
[----:B------:R-:W-:Y:S01]  /*c110*/  ULDC.64 UR8, c[0x0][0xc08] ;  /* 0x0003020000087ab9 */ /* 0x000fe20000000a00 */
[----:B------:R-:W2:Y:S01]  /*c120*/  @P0 LDG.E R3, desc[UR10][R8.64] ;  /* 0x0000000a08030981 */ /* 0x000ea2000c1e1900 */
[----:B------:R-:W-:-:S06]  /*c130*/  UISETP.NE.U32.AND UP1, UPT, UR8, URZ, UPT ;  /* 0x0000003f0800728c */ /* 0x000fcc000bf25070 */
[----:B------:R-:W0:Y:S01]  /*c140*/  @P1 LDC R11, c[0x0][0xbec] ;  /* 0x0002fb00ff0b1b82 */ /* 0x000e220000000800 */
[----:B------:R-:W-:Y:S01]  /*c150*/  IMAD.U32 R15, RZ, RZ, UR12 ;  /* 0x0000000cff0f7e24 */ /* 0x000fe2000f8e00ff */
[----:B------:R-:W-:-:S06]  /*c160*/  UISETP.NE.AND.EX UP1, UPT, UR9, URZ, UPT, UP1 ;  /* 0x0000003f0900728c */ /* 0x000fcc000bf25310 */
[----:B------:R-:W3:Y:S01]  /*c170*/  @P1 LDC R13, c[0x0][0xbf0] ;  /* 0x0002fc00ff0d1b82 */ /* 0x000ee20000000800 */
[----:B------:R-:W-:-:S04]  /*c180*/  PLOP3.LUT P2, PT, PT, PT, UP1, 0x80, 0x0 ;  /* 0x000000000000781c */ /* 0x000fc80003f4f018 */
[----:B------:R-:W-:-:S04]  /*c190*/  @UP1 ULEA UR8, UP2, UR4, UR8, 0x2 ;  /* 0x0000000804081291 */ /* 0x000fc8000f84103f */
[----:B------:R-:W-:Y:S02]  /*c1a0*/  @UP1 ULEA.HI.X UR9, UR4, UR9, UR7, 0x2, UP2 ;  /* 0x0000000904091291 */ /* 0x000fe400090f1407 */
[----:B------:R-:W-:Y:S01]  /*c1b0*/  IMAD.U32 R20, RZ, RZ, UR8 ;  /* 0x00000008ff147e24 */ /* 0x000fe2000f8e00ff */
[----:B------:R-:W-:Y:S01]  /*c1c0*/  ULDC UR7, c[0x0][0xa88] ;  /* 0x0002a20000077ab9 */ /* 0x000fe20000000800 */
[----:B------:R-:W-:Y:S02]  /*c1d0*/  UMOV UR4, URZ ;  /* 0x0000003f00047c82 */ /* 0x000fe40008000000 */
[----:B------:R-:W-:Y:S01]  /*c1e0*/  IMAD.U32 R21, RZ, RZ, UR9 ;  /* 0x00000009ff157e24 */ /* 0x000fe2000f8e00ff */
[----:B--2---:R-:W-:Y:S01]  /*c1f0*/  @P0 R2UR UR4, R3 ;  /* 0x00000000030402ca */ /* 0x004fe200000e0000 */
[----:B------:R-:W-:-:S06]  /*c200*/  IMAD.U32 R3, RZ, RZ, UR7 ;  /* 0x00000007ff037e24 */ /* 0x000fcc000f8e00ff */
[----:B------:R1:W5:Y:S01]  /*c210*/  @P2 LDG.E R3, desc[UR10][R20.64] ;  /* 0x0000000a14032981 */ /* 0x000362000c1e1900 */
[----:B0--3--:R-:W-:Y:S07]  /*c220*/  @P2 BRA `(.L_x_414) ;  /* 0x0000000000142947 */ /* 0x009fee0003800000 */
[----:B------:R-:W-:Y:S05]  /*c230*/  @!P0 BRA `(.L_x_414) ;  /* 0x0000000000108947 */ /* 0x000fea0003800000 */
[----:B------:R-:W-:Y:S02]  /*c240*/  ULDC.64 UR8, c[0x0][0x208] ;  /* 0x0000820000087ab9 */ /* 0x000fe40000000a00 */
[----:B-1----:R-:W2:Y:S04]  /*c250*/  LDG.E R6, desc[UR8][R8.64] ;  /* 0x0000000808067981 */ /* 0x002ea8000c1e1900 */
[----:B-----5:R-:W2:Y:S02]  /*c260*/  LDG.E R3, desc[UR8][R8.64+0x4] ;  /* 0x0000040808037981 */ /* 0x020ea4000c1e1900 */
[----:B--2---:R-:W-:-:S07]  /*c270*/  IMAD.IADD R3, R3, 0x1, -R6 ;  /* 0x0000000103037824 */ /* 0x004fce00078e0a06 */
.L_x_414:
[----:B------:R-:W-:Y:S01]  /*c280*/  R2UR UR18, R214 ;  /* 0x00000000d61272ca */ /* 0x000fe200000e0000 */
[----:B------:R-:W-:Y:S01]  /*c290*/  ULDC.64 UR12, c[0x0][0xb90] ;  /* 0x0002e400000c7ab9 */ /* 0x000fe20000000a00 */
[----:B------:R-:W-:Y:S01]  /*c2a0*/  R2UR UR16, R218 ;  /* 0x00000000da1072ca */ /* 0x000fe200000e0000 */
[----:B------:R-:W-:Y:S01]  /*c2b0*/  USHF.R.S32.HI UR11, URZ, 0x1f, UR4 ;  /* 0x0000001f3f0b7899 */ /* 0x000fe20008011404 */
[----:B------:R-:W-:Y:S01]  /*c2c0*/  R2UR UR15, R216 ;  /* 0x00000000d80f72ca */ /* 0x000fe200000e0000 */
[----:B-1----:R-:W-:Y:S01]  /*c2d0*/  IMAD R10, R15, 0x80, R224 ;  /* 0x000000800f0a7824 */ /* 0x002fe200078e02e0 */
[----:B------:R-:W-:Y:S01]  /*c2e0*/  UMOV UR10, UR4 ;  /* 0x00000004000a7c82 */ /* 0x000fe20008000000 */
[----:B------:R-:W-:Y:S01]  /*c2f0*/  IMAD R9, R217, 0x40, R18 ;  /* 0x00000040d9097824 */ /* 0x000fe200078e0212 */
[----:B------:R-:W-:Y:S01]  /*c300*/  R2UR UR17, R215 ;  /* 0x00000000d71172ca */ /* 0x000fe200000e0000 */
[----:B------:R-:W-:Y:S01]  /*c310*/  @P1 IMAD.HI.U32 R6, R10, R11, RZ ;  /* 0x0000000b0a061227 */ /* 0x000fe200078e00ff */
[----:B------:R-:W0:Y:S01]  /*c320*/  @P1 LDC R19, c[0x0][0xbf0] ;  /* 0x0002fc00ff131b82 */ /* 0x000e220000000800 */
[----:B------:R-:W-:-:S02]  /*c330*/  ULDC.64 UR20, c[0x0][0x208] ;  /* 0x0000820000147ab9 */ /* 0x000fc40000000a00 */
[----:B------:R-:W-:Y:S01]  /*c340*/  USHF.R.S32.HI UR14, URZ, 0x1f, UR18 ;  /* 0x0000001f3f0e7899 */ /* 0x000fe20008011412 */
[----:B------:R-:W-:Y:S01]  /*c350*/  IMAD.MOV.U32 R8, RZ, RZ, R10 ;  /* 0x000000ffff087224 */ /* 0x000fe200078e000a */
[----:B------:R-:W-:Y:S01]  /*c360*/  UIMAD.WIDE.U32 UR8, UR18, UR12, UR10 ;  /* 0x0000000c120872a5 */ /* 0x000fe2000f8e000a */
[----:B------:R-:W-:Y:S01]  /*c370*/  @P1 SHF.R.U32.HI R8, RZ, R13, R6 ;  /* 0x0000000dff081219 */ /* 0x000fe20000011606 */
[----:B------:R-:W-:Y:S01]  /*c380*/  UIMAD UR7, UR14, UR12, URZ ;  /* 0x0000000c0e0772a4 */ /* 0x000fe2000f8e023f */
[----:B------:R-:W-:Y:S01]  /*c390*/  IMAD.WIDE R4, R9, 0x2, R4 ;  /* 0x0000000209047825 */ /* 0x000fe200078e0204 */
[----:B------:R-:W-:Y:S01]  /*c3a0*/  USEL UR16, UR16, URZ, !UP0 ;  /* 0x0000003f10107287 */ /* 0x000fe2000c000000 */
[--C-:B------:R-:W-:Y:S01]  /*c3b0*/  SHF.R.S32.HI R6, RZ, 0x1f, R8.reuse ;  /* 0x0000001fff067819 */ /* 0x100fe20000011408 */
[----:B------:R-:W-:Y:S01]  /*c3c0*/  UIMAD UR7, UR18, UR13, UR7 ;  /* 0x0000000d120772a4 */ /* 0x000fe2000f8e0207 */
[----:B------:R-:W-:Y:S01]  /*c3d0*/  IMAD.MOV R11, RZ, RZ, -R8 ;  /* 0x000000ffff0b7224 */ /* 0x000fe200078e0a08 */
[----:B------:R-:W-:Y:S01]  /*c3e0*/  USEL UR15, UR15, URZ, !UP0 ;  /* 0x0000003f0f0f7287 */ /* 0x000fe2000c000000 */
[----:B------:R-:W-:Y:S01]  /*c3f0*/  IADD3 R33, P3, R4, 0x4000, RZ ;  /* 0x0000400004217810 */ /* 0x000fe20007f7e0ff */
[----:B------:R-:W-:Y:S01]  /*c400*/  ULDC.64 UR12, c[0x0][0xb98] ;  /* 0x0002e600000c7ab9 */ /* 0x000fe20000000a00 */
[----:B------:R-:W-:Y:S01]  /*c410*/  UIADD3 UR9, UR9, UR7, URZ ;  /* 0x0000000709097290 */ /* 0x000fe2000fffe03f */
[----:B------:R-:W-:Y:S01]  /*c420*/  IMAD R11, R80, R11, R10 ;  /* 0x0000000b500b7224 */ /* 0x000fe200078e020a */
[----:B------:R-:W-:Y:S01]  /*c430*/  UIMAD UR7, UR16, UR12, URZ ;  /* 0x0000000c100772a4 */ /* 0x000fe2000f8e023f */
[----:B------:R-:W-:Y:S01]  /*c440*/  IADD3 R13, P5, R4, 0x1000, RZ ;  /* 0x00001000040d7810 */ /* 0x000fe20007fbe0ff */
[----:B------:R-:W-:Y:S01]  /*c450*/  UIMAD.WIDE.U32 UR8, UR15, UR12, UR8 ;  /* 0x0000000c0f0872a5 */ /* 0x000fe2000f8e0008 */
[----:B------:R-:W-:Y:S01]  /*c460*/  LOP3.LUT R32, R33, 0x380, RZ, 0xc0, !PT ;  /* 0x0000038021207812 */ /* 0x000fe200078ec0ff */
[----:B------:R-:W-:Y:S01]  /*c470*/  UIMAD UR7, UR15, UR13, UR7 ;  /* 0x0000000d0f0772a4 */ /* 0x000fe2000f8e0207 */
[----:B------:R-:W-:Y:S01]  /*c480*/  LOP3.LUT R12, R13, 0x380, RZ, 0xc0, !PT ;  /* 0x000003800d0c7812 */ /* 0x000fe200078ec0ff */
[----:B-----5:R-:W-:Y:S01]  /*c490*/  IMAD R83, R3, R80, RZ ;  /* 0x0000005003537224 */ /* 0x020fe200078e02ff */
[----:B------:R-:W-:Y:S01]  /*c4a0*/  SHF.R.U64 R32, R32, 0x3, RZ ;  /* 0x0000000320207819 */ /* 0x000fe200000012ff */
[----:B------:R-:W-:Y:S01]  /*c4b0*/  ULDC.64 UR12, c[0x0][0xaa0] ;  /* 0x0002a800000c7ab9 */ /* 0x000fe20000000a00 */
[----:B------:R-:W-:Y:S01]  /*c4c0*/  IADD3 R8, P0, R8, UR8, RZ ;  /* 0x0000000808087c10 */ /* 0x000fe2000ff1e0ff */
[----:B------:R-:W-:Y:S01]  /*c4d0*/  IMAD.U32 R9, RZ, RZ, UR7 ;  /* 0x00000007ff097e24 */ /* 0x000fe2000f8e00ff */
[----:B------:R-:W-:-:S02]  /*c4e0*/  SHF.R.U64 R12, R12, 0x3, RZ ;  /* 0x000000030c0c7819 */ /* 0x000fc400000012ff */
[----:B------:R-:W-:Y:S01]  /*c4f0*/  LOP3.LUT R32, R32, R33, RZ, 0x3c, !PT ;  /* 0x0000002120207212 */ /* 0x000fe200078e3cff */
[----:B------:R-:W-:Y:S01]  /*c500*/  IMAD.X R33, RZ, RZ, R5, P3 ;  /* 0x000000ffff217224 */ /* 0x000fe200018e0605 */
[----:B------:R-:W-:Y:S01]  /*c510*/  IADD3.X R9, R6, UR9, R9, P0, !PT ;  /* 0x0000000906097c10 */ /* 0x000fe200087fe409 */
[----:B------:R-:W-:Y:S01]  /*c520*/  ULDC.64 UR8, c[0x0][0xb88] ;  /* 0x0002e20000087ab9 */ /* 0x000fe20000000a00 */
[----:B------:R-:W-:Y:S02]  /*c530*/  SHF.R.S32.HI R6, RZ, 0x1f, R11 ;  /* 0x0000001fff067819 */ /* 0x000fe4000001140b */
[C---:B------:R-:W-:Y:S01]  /*c540*/  IADD3 R29, P0, R4.reuse, 0x3000, RZ ;  /* 0x00003000041d7810 */ /* 0x040fe20007f1e0ff */
[----:B------:R-:W-:Y:S01]  /*c550*/  IMAD.WIDE.U32 R8, R11, UR8, R8 ;  /* 0x000000080b087c25 */ /* 0x000fe2000f8e0008 */
[----:B------:R-:W-:Y:S02]  /*c560*/  IADD3 R37, P2, R4, 0x5000, RZ ;  /* 0x0000500004257810 */ /* 0x000fe40007f5e0ff */
[----:B------:R-:W-:Y:S01]  /*c570*/  LOP3.LUT R28, R29, 0x380, RZ, 0xc0, !PT ;  /* 0x000003801d1c7812 */ /* 0x000fe200078ec0ff */
[----:B------:R-:W-:Y:S01]  /*c580*/  IMAD R6, R6, UR8, RZ ;  /* 0x0000000806067c24 */ /* 0x000fe2000f8e02ff */
[----:B------:R-:W-:-:S02]  /*c590*/  IADD3 R53, P3, R4, 0xa000, RZ ;  /* 0x0000a00004357810 */ /* 0x000fc40007f7e0ff */
[----:B------:R-:W-:Y:S02]  /*c5a0*/  IADD3 R25, P4, R4, 0x2000, RZ ;  /* 0x0000200004197810 */ /* 0x000fe40007f9e0ff */
[----:B------:R-:W-:Y:S01]  /*c5b0*/  LOP3.LUT R12, R12, R13, RZ, 0x3c, !PT ;  /* 0x0000000d0c0c7212 */ /* 0x000fe200078e3cff */
[----:B------:R-:W-:Y:S01]  /*c5c0*/  IMAD R13, R11, UR9, R6 ;  /* 0x000000090b0d7c24 */ /* 0x000fe2000f8e0206 */
[----:B------:R-:W-:Y:S01]  /*c5d0*/  SHF.R.U64 R28, R28, 0x3, RZ ;  /* 0x000000031c1c7819 */ /* 0x000fe200000012ff */
[----:B------:R-:W-:Y:S01]  /*c5e0*/  ULDC.64 UR8, c[0x0][0xb50] ;  /* 0x0002d40000087ab9 */ /* 0x000fe20000000a00 */
[----:B------:R-:W-:Y:S01]  /*c5f0*/  LOP3.LUT R36, R37, 0x380, RZ, 0xc0, !PT ;  /* 0x0000038025247812 */ /* 0x000fe200078ec0ff */
[----:B------:R-:W-:Y:S01]  /*c600*/  IMAD.IADD R9, R9, 0x1, R13 ;  /* 0x0000000109097824 */ /* 0x000fe200078e020d */
[----:B------:R-:W-:Y:S02]  /*c610*/  LOP3.LUT R52, R53, 0x380, RZ, 0xc0, !PT ;  /* 0x0000038035347812 */ /* 0x000fe400078ec0ff */
[----:B------:R-:W-:-:S02]  /*c620*/  LOP3.LUT R24, R25, 0x380, RZ, 0xc0, !PT ;  /* 0x0000038019187812 */ /* 0x000fc400078ec0ff */
[----:B------:R-:W-:Y:S02]  /*c630*/  LEA R10, P6, R8, UR8, 0x2 ;  /* 0x00000008080a7c11 */ /* 0x000fe4000f8c10ff */
[----:B------:R-:W-:Y:S01]  /*c640*/  LOP3.LUT R28, R28, R29, RZ, 0x3c, !PT ;  /* 0x0000001d1c1c7212 */ /* 0x000fe200078e3cff */
[----:B------:R-:W-:Y:S01]  /*c650*/  IMAD.X R29, RZ, RZ, R5, P0 ;  /* 0x000000ffff1d7224 */ /* 0x000fe200000e0605 */
[----:B------:R-:W-:Y:S01]  /*c660*/  SHF.R.U64 R36, R36, 0x3, RZ ;  /* 0x0000000324247819 */ /* 0x000fe200000012ff */
[----:B------:R-:W-:Y:S01]  /*c670*/  SHFL.IDX PT, R20, R10, RZ, 0x1c1f ;  /* 0x001c1fff0a147589 */ /* 0x000fe200000e0000 */
[----:B------:R-:W-:Y:S02]  /*c680*/  SHF.R.U64 R52, R52, 0x3, RZ ;  /* 0x0000000334347819 */ /* 0x000fe400000012ff */
[----:B------:R-:W-:Y:S01]  /*c690*/  SHF.R.U64 R24, R24, 0x3, RZ ;  /* 0x0000000318187819 */ /* 0x000fe200000012ff */
[----:B------:R-:W-:Y:S01]  /*c6a0*/  SHFL.IDX PT, R54, R10, 0x1, 0x1c1f ;  /* 0x003c1f000a367f89 */ /* 0x000fe200000e0000 */
[----:B------:R-:W-:-:S02]  /*c6b0*/  IADD3 R49, P0, R4, 0x9000, RZ ;  /* 0x0000900004317810 */ /* 0x000fc40007f1e0ff */
[----:B------:R-:W-:Y:S01]  /*c6c0*/  LEA.HI.X R11, R8, UR9, R9, 0x2, P6 ;  /* 0x00000009080b7c11 */ /* 0x000fe2000b0f1409 */
[----:B------:R-:W-:Y:S01]  /*c6d0*/  IMAD.U32 R9, RZ, RZ, UR17 ;  /* 0x00000011ff097e24 */ /* 0x000fe2000f8e00ff */
[----:B------:R-:W-:Y:S01]  /*c6e0*/  LOP3.LUT R36, R36, R37, RZ, 0x3c, !PT ;  /* 0x0000002524247212 */ /* 0x000fe200078e3cff */
[--C-:B------:R-:W-:Y:S01]  /*c6f0*/  IMAD.X R37, RZ, RZ, R5.reuse, P2 ;  /* 0x000000ffff257224 */ /* 0x100fe200010e0605 */
[----:B------:R-:W-:Y:S01]  /*c700*/  LOP3.LUT R52, R52, R53, RZ, 0x3c, !PT ;  /* 0x0000003534347212 */ /* 0x000fe200078e3cff */
[--C-:B------:R-:W-:Y:S01]  /*c710*/  IMAD.X R53, RZ, RZ, R5.reuse, P3 ;  /* 0x000000ffff357224 */ /* 0x100fe200018e0605 */
[----:B------:R-:W-:Y:S01]  /*c720*/  LOP3.LUT R24, R24, R25, RZ, 0x3c, !PT ;  /* 0x0000001918187212 */ /* 0x000fe200078e3cff */
[--C-:B------:R-:W-:Y:S01]  /*c730*/  IMAD.X R25, RZ, RZ, R5.reuse, P4 ;  /* 0x000000ffff197224 */ /* 0x100fe200020e0605 */
[----:B------:R-:W-:Y:S01]  /*c740*/  LOP3.LUT R48, R49, 0x380, RZ, 0xc0, !PT ;  /* 0x0000038031307812 */ /* 0x000fe200078ec0ff */
[----:B------:R-:W1:Y:S01]  /*c750*/  SHFL.IDX PT, R21, R11, RZ, 0x1c1f ;  /* 0x001c1fff0b157589 */ /* 0x000e6200000e0000 */
[C---:B------:R-:W-:Y:S01]  /*c760*/  IADD3 R57, P2, R4.reuse, 0xb000, RZ ;  /* 0x0000b00004397810 */ /* 0x040fe20007f5e0ff */
[----:B------:R-:W-:Y:S01]  /*c770*/  IMAD R14, R9, 0x80, R222 ;  /* 0x00000080090e7824 */ /* 0x000fe200078e02de */
[----:B------:R-:W-:Y:S01]  /*c780*/  IADD3 R8, P3, R4, 0xf000, RZ ;  /* 0x0000f00004087810 */ /* 0x000fe20007f7e0ff */
[----:B------:R-:W2:Y:S01]  /*c790*/  SHFL.IDX PT, R55, R11, 0x1, 0x1c1f ;  /* 0x003c1f000b377f89 */ /* 0x000ea200000e0000 */
[----:B------:R-:W-:Y:S01]  /*c7a0*/  IADD3.X R13, RZ, R5, RZ, P5, !PT ;  /* 0x00000005ff0d7210 */ /* 0x000fe20002ffe4ff */
[----:B------:R-:W-:Y:S01]  /*c7b0*/  VIADD R6, R14, 0x8 ;  /* 0x000000080e067836 */ /* 0x000fe20000000000 */
[C---:B------:R-:W-:Y:S01]  /*c7c0*/  IADD3 R41, P6, R4.reuse, 0x6000, RZ ;  /* 0x0000600004297810 */ /* 0x040fe20007fde0ff */
[----:B------:R-:W-:Y:S01]  /*c7d0*/  UIMAD UR7, UR11, UR12, URZ ;  /* 0x0000000c0b0772a4 */ /* 0x000fe2000f8e023f */
[C---:B------:R-:W-:Y:S01]  /*c7e0*/  IADD3 R45, P5, R4.reuse, 0x7000, RZ ;  /* 0x00007000042d7810 */ /* 0x040fe20007fbe0ff */
[----:B------:R-:W-:Y:S01]  /*c7f0*/  UIMAD.WIDE.U32 UR8, UR4, UR12, URZ ;  /* 0x0000000c040872a5 */ /* 0x000fe2000f8e003f */
[----:B------:R-:W-:Y:S01]  /*c800*/  IADD3 R69, P4, R4, 0x8000, RZ ;  /* 0x0000800004457810 */ /* 0x000fe20007f9e0ff */
[----:B------:R-:W-:Y:S01]  /*c810*/  IMAD.X R61, RZ, RZ, R5, P3 ;  /* 0x000000ffff3d7224 */ /* 0x000fe200018e0605 */
[----:B------:R-:W-:Y:S01]  /*c820*/  SHF.R.U64 R48, R48, 0x3, RZ ;  /* 0x0000000330307819 */ /* 0x000fe200000012ff */
[----:B------:R-:W-:Y:S01]  /*c830*/  ULDC.64 UR10, c[0x0][0xae8] ;  /* 0x0002ba00000a7ab9 */ /* 0x000fe20000000a00 */
[----:B------:R-:W-:-:S02]  /*c840*/  LOP3.LUT R56, R57, 0x380, RZ, 0xc0, !PT ;  /* 0x0000038039387812 */ /* 0x000fc400078ec0ff */
[----:B------:R-:W-:Y:S02]  /*c850*/  LOP3.LUT R3, R8, 0x380, RZ, 0xc0, !PT ;  /* 0x0000038008037812 */ /* 0x000fe400078ec0ff */
[----:B------:R-:W-:Y:S02]  /*c860*/  LOP3.LUT R40, R41, 0x380, RZ, 0xc0, !PT ;  /* 0x0000038029287812 */ /* 0x000fe400078ec0ff */
[----:B------:R-:W-:Y:S02]  /*c870*/  LOP3.LUT R44, R45, 0x380, RZ, 0xc0, !PT ;  /* 0x000003802d2c7812 */ /* 0x000fe400078ec0ff */
[----:B------:R-:W-:Y:S02]  /*c880*/  LOP3.LUT R68, R69, 0x380, RZ, 0xc0, !PT ;  /* 0x0000038045447812 */ /* 0x000fe400078ec0ff */
[----:B------:R-:W-:Y:S01]  /*c890*/  LOP3.LUT R48, R48, R49, RZ, 0x3c, !PT ;  /* 0x0000003130307212 */ /* 0x000fe200078e3cff */
[----:B------:R-:W-:Y:S01]  /*c8a0*/  IMAD.X R49, RZ, RZ, R5, P0 ;  /* 0x000000ffff317224 */ /* 0x000fe200000e0605 */
[----:B------:R-:W-:-:S02]  /*c8b0*/  SHF.R.U64 R56, R56, 0x3, RZ ;  /* 0x0000000338387819 */ /* 0x000fc400000012ff */
[----:B------:R-:W-:Y:S02]  /*c8c0*/  SHF.R.U64 R3, R3, 0x3, RZ ;  /* 0x0000000303037819 */ /* 0x000fe400000012ff */
[----:B------:R-:W-:Y:S02]  /*c8d0*/  SHF.R.U64 R40, R40, 0x3, RZ ;  /* 0x0000000328287819 */ /* 0x000fe400000012ff */
[----:B------:R-:W-:Y:S02]  /*c8e0*/  SHF.R.U64 R44, R44, 0x3, RZ ;  /* 0x000000032c2c7819 */ /* 0x000fe400000012ff */
[----:B------:R-:W-:Y:S02]  /*c8f0*/  SHF.R.U64 R68, R68, 0x3, RZ ;  /* 0x0000000344447819 */ /* 0x000fe400000012ff */
[----:B------:R-:W-:Y:S02]  /*c900*/  LOP3.LUT P0, RZ, R220, 0x3, RZ, 0xc0, !PT ;  /* 0x00000003dcff7812 */ /* 0x000fe4000780c0ff */
[----:B------:R-:W-:Y:S01]  /*c910*/  LOP3.LUT R56, R56, R57, RZ, 0x3c, !PT ;  /* 0x0000003938387212 */ /* 0x000fe200078e3cff */
[----:B------:R-:W-:Y:S01]  /*c920*/  IMAD.X R57, RZ, RZ, R5, P2 ;  /* 0x000000ffff397224 */ /* 0x000fe200010e0605 */
[----:B------:R-:W-:-:S02]  /*c930*/  LOP3.LUT R60, R3, R8, RZ, 0x3c, !PT ;  /* 0x00000008033c7212 */ /* 0x000fc400078e3cff */
[----:B------:R-:W-:Y:S01]  /*c940*/  LOP3.LUT R40, R40, R41, RZ, 0x3c, !PT ;  /* 0x0000002928287212 */ /* 0x000fe200078e3cff */
[----:B------:R-:W3:Y:S01]  /*c950*/  @P1 LDC R3, c[0x0][0xbec] ;  /* 0x0002fb00ff031b82 */ /* 0x000ee20000000800 */
[----:B------:R-:W-:Y:S01]  /*c960*/  LOP3.LUT R44, R44, R45, RZ, 0x3c, !PT ;  /* 0x0000002d2c2c7212 */ /* 0x000fe200078e3cff */
[--C-:B------:R-:W-:Y:S01]  /*c970*/  IMAD.X R41, RZ, RZ, R5.reuse, P6 ;  /* 0x000000ffff297224 */ /* 0x100fe200030e0605 */
[----:B------:R-:W-:Y:S01]  /*c980*/  LOP3.LUT R68, R68, R69, RZ, 0x3c, !PT ;  /* 0x0000004544447212 */ /* 0x000fe200078e3cff */
[--C-:B------:R-:W-:Y:S01]  /*c990*/  IMAD.X R45, RZ, RZ, R5.reuse, P5 ;  /* 0x000000ffff2d7224 */ /* 0x100fe200028e0605 */
[-C--:B------:R-:W-:Y:S01]  /*c9a0*/  ISETP.GE.OR P2, PT, R14, R83.reuse, P0 ;  /* 0x000000530e00720c */ /* 0x080fe20000746670 */
[----:B------:R-:W-:Y:S01]  /*c9b0*/  IMAD.X R69, RZ, RZ, R5, P4 ;  /* 0x000000ffff457224 */ /* 0x000fe200020e0605 */
[----:B------:R-:W-:Y:S02]  /*c9c0*/  ISETP.GE.OR P0, PT, R6, R83, P0 ;  /* 0x000000530600720c */ /* 0x000fe40000706670 */
[----:B------:R-:W-:-:S02]  /*c9d0*/  IADD3 R77, P6, R4, 0xc000, RZ ;  /* 0x0000c000044d7810 */ /* 0x000fc40007fde0ff */
[C---:B------:R-:W-:Y:S02]  /*c9e0*/  IADD3 R73, P5, R4.reuse, 0xd000, RZ ;  /* 0x0000d00004497810 */ /* 0x040fe40007fbe0ff */
[C---:B------:R-:W-:Y:S02]  /*c9f0*/  IADD3 R65, P4, R4.reuse, 0xe000, RZ ;  /* 0x0000e00004417810 */ /* 0x040fe40007f9e0ff */
[----:B------:R-:W-:Y:S02]  /*ca00*/  LOP3.LUT R9, R4, 0x380, RZ, 0xc0, !PT ;  /* 0x0000038004097812 */ /* 0x000fe400078ec0ff */
[----:B------:R-:W-:Y:S01]  /*ca10*/  LOP3.LUT R76, R77, 0x380, RZ, 0xc0, !PT ;  /* 0x000003804d4c7812 */ /* 0x000fe200078ec0ff */
[----:B-1----:R1:W-:Y:S01]  /*ca20*/  @!P2 ST.E desc[UR20][R20.64], R0 ;  /* 0x000000001400a985 */ /* 0x0023e2000c101914 */
[----:B------:R-:W-:Y:S02]  /*ca30*/  LOP3.LUT R72, R73, 0x380, RZ, 0xc0, !PT ;  /* 0x0000038049487812 */ /* 0x000fe400078ec0ff */
[----:B------:R-:W-:Y:S01]  /*ca40*/  LOP3.LUT R64, R65, 0x380, RZ, 0xc0, !PT ;  /* 0x0000038041407812 */ /* 0x000fe200078ec0ff */
[----:B------:R-:W-:Y:S01]  /*ca50*/  UIMAD UR7, UR4, UR13, UR7 ;  /* 0x0000000d040772a4 */ /* 0x000fe2000f8e0207 */
[----:B------:R-:W-:Y:S01]  /*ca60*/  SHF.R.U64 R9, R9, 0x3, RZ ;  /* 0x0000000309097819 */ /* 0x000fe200000012ff */
[----:B--2---:R2:W-:Y:S01]  /*ca70*/  @!P0 ST.E desc[UR20][R54.64], R2 ;  /* 0x0000000236008985 */ /* 0x0045e2000c101914 */
[----:B------:R-:W-:-:S02]  /*ca80*/  SHF.R.U64 R76, R76, 0x3, RZ ;  /* 0x000000034c4c7819 */ /* 0x000fc400000012ff */
[----:B------:R-:W-:Y:S02]  /*ca90*/  SHF.R.U64 R72, R72, 0x3, RZ ;  /* 0x0000000348487819 */ /* 0x000fe400000012ff */
[----:B------:R-:W-:Y:S01]  /*caa0*/  SHF.R.U64 R64, R64, 0x3, RZ ;  /* 0x0000000340407819 */ /* 0x000fe200000012ff */
[----:B-1----:R-:W-:Y:S01]  /*cab0*/  IMAD R0, R213, 0x20, R217 ;  /* 0x00000020d5007824 */ /* 0x002fe200078e02d9 */
[----:B------:R-:W-:Y:S01]  /*cac0*/  LOP3.LUT R4, R9, R4, RZ, 0x3c, !PT ;  /* 0x0000000409047212 */ /* 0x000fe200078e3cff */
[----:B------:R-:W-:Y:S01]  /*cad0*/  UIADD3 UR9, UR9, UR7, URZ ;  /* 0x0000000709097290 */ /* 0x000fe2000fffe03f */
[----:B------:R-:W-:Y:S01]  /*cae0*/  LOP3.LUT R76, R76, R77, RZ, 0x3c, !PT ;  /* 0x0000004d4c4c7212 */ /* 0x000fe200078e3cff */
[--C-:B------:R-:W-:Y:S01]  /*caf0*/  IMAD.X R77, RZ, RZ, R5.reuse, P6 ;  /* 0x000000ffff4d7224 */ /* 0x100fe200030e0605 */
[----:B------:R-:W-:Y:S01]  /*cb00*/  LOP3.LUT R72, R72, R73, RZ, 0x3c, !PT ;  /* 0x0000004948487212 */ /* 0x000fe200078e3cff */
[--C-:B------:R-:W-:Y:S01]  /*cb10*/  IMAD.X R73, RZ, RZ, R5.reuse, P5 ;  /* 0x000000ffff497224 */ /* 0x100fe200028e0605 */
[----:B------:R-:W-:Y:S01]  /*cb20*/  LOP3.LUT R64, R64, R65, RZ, 0x3c, !PT ;  /* 0x0000004140407212 */ /* 0x000fe200078e3cff */
[----:B------:R-:W-:Y:S01]  /*cb30*/  IMAD.X R65, RZ, RZ, R5, P4 ;  /* 0x000000ffff417224 */ /* 0x000fe200020e0605 */
[----:B------:R1:W5:Y:S01]  /*cb40*/  LD.E.128 R8, desc[UR20][R4.64] ;  /* 0x0000001404087980 */ /* 0x000362000c101d00 */
[----:B------:R-:W-:-:S02]  /*cb50*/  UIMAD UR4, UR14, UR10, URZ ;  /* 0x0000000a0e0472a4 */ /* 0x000fc4000f8e023f */
[----:B------:R-:W-:Y:S01]  /*cb60*/  UIMAD.WIDE.U32 UR8, UR18, UR10, UR8 ;  /* 0x0000000a120872a5 */ /* 0x000fe2000f8e0008 */
[----:B------:R-:W5:Y:S01]  /*cb70*/  LD.E.128 R12, desc[UR20][R12.64] ;  /* 0x000000140c0c7980 */ /* 0x000f62000c101d00 */
[----:B------:R-:W-:-:S03]  /*cb80*/  UIMAD UR4, UR18, UR11, UR4 ;  /* 0x0000000b120472a4 */ /* 0x000fc6000f8e0204 */
[----:B------:R-:W-:Y:S01]  /*cb90*/  ULDC.64 UR10, c[0x0][0xaf0] ;  /* 0x0002bc00000a7ab9 */ /* 0x000fe20000000a00 */
[----:B------:R-:W5:Y:S01]  /*cba0*/  LD.E.128 R24, desc[UR20][R24.64] ;  /* 0x0000001418187980 */ /* 0x000f62000c101d00 */
[----:B-1----:R-:W-:-:S03]  /*cbb0*/  IMAD.U32 R5, RZ, RZ, UR17 ;  /* 0x00000011ff057e24 */ /* 0x002fc6000f8e00ff */
[----:B------:R-:W5:Y:S01]  /*cbc0*/  LD.E.128 R28, desc[UR20][R28.64] ;  /* 0x000000141c1c7980 */ /* 0x000f62000c101d00 */
[----:B------:R-:W-:Y:S01]  /*cbd0*/  IMAD R4, R5, 0x80, R0 ;  /* 0x0000008005047824 */ /* 0x000fe200078e0200 */
[----:B------:R-:W-:Y:S02]  /*cbe0*/  UIADD3 UR9, UR9, UR4, URZ ;  /* 0x0000000409097290 */ /* 0x000fe4000fffe03f */
[----:B------:R-:W5:Y:S01]  /*cbf0*/  LD.E.128 R32, desc[UR20][R32.64] ;  /* 0x0000001420207980 */ /* 0x000f62000c101d00 */
[----:B---3--:R-:W-:Y:S01]  /*cc00*/  @P1 IMAD.HI.U32 R0, R4, R3, RZ ;  /* 0x0000000304001227 */ /* 0x008fe200078e00ff */
[----:B------:R-:W-:Y:S02]  /*cc10*/  UIMAD UR4, UR16, UR10, URZ ;  /* 0x0000000a100472a4 */ /* 0x000fe4000f8e023f */
[----:B------:R-:W-:Y:S01]  /*cc20*/  UIMAD.WIDE.U32 UR8, UR15, UR10, UR8 ;  /* 0x0000000a0f0872a5 */ /* 0x000fe2000f8e0008 */
[----:B------:R-:W-:Y:S01]  /*cc30*/  IMAD.MOV.U32 R5, RZ, RZ, R4 ;  /* 0x000000ffff057224 */ /* 0x000fe200078e0004 */
[----:B0-----:R-:W-:Y:S01]  /*cc40*/  @P1 SHF.R.U32.HI R5, RZ, R19, R0 ;  /* 0x00000013ff051219 */ /* 0x001fe20000011600 */
[----:B------:R-:W-:Y:S01]  /*cc50*/  UIMAD UR4, UR15, UR11, UR4 ;  /* 0x0000000b0f0472a4 */ /* 0x000fe2000f8e0204 */
[----:B------:R-:W5:Y:S02]  /*cc60*/  LD.E.128 R36, desc[UR20][R36.64] ;  /* 0x0000001424247980 */ /* 0x000f64000c101d00 */
[--C-:B------:R-:W-:Y:S01]  /*cc70*/  SHF.R.S32.HI R0, RZ, 0x1f, R5.reuse ;  /* 0x0000001fff007819 */ /* 0x100fe20000011405 */
[----:B------:R-:W-:Y:S01]  /*cc80*/  UIADD3 UR4, UR9, UR4, URZ ;  /* 0x0000000409047290 */ /* 0x000fe2000fffe03f */
[----:B------:R-:W-:Y:S01]  /*cc90*/  IMAD.MOV R19, RZ, RZ, -R5 ;  /* 0x000000ffff137224 */ /* 0x000fe200078e0a05 */
[----:B------:R-:W5:Y:S01]  /*cca0*/  LD.E.128 R40, desc[UR20][R40.64] ;  /* 0x0000001428287980 */ /* 0x000f62000c101d00 */
[----:B--2---:R-:W-:-:S02]  /*ccb0*/  IMAD.U32 R2, RZ, RZ, UR8 ;  /* 0x00000008ff027e24 */ /* 0x004fc4000f8e00ff */
[----:B------:R-:W-:Y:S01]  /*ccc0*/  IMAD.U32 R3, RZ, RZ, UR9 ;  /* 0x00000009ff037e24 */ /* 0x000fe2000f8e00ff */
[----:B------:R-:W-:Y:S01]  /*ccd0*/  ULDC.64 UR8, c[0x0][0xae0] ;  /* 0x0002b80000087ab9 */ /* 0x000fe20000000a00 */
[----:B------:R-:W-:Y:S01]  /*cce0*/  IMAD R19, R80, R19, R4 ;  /* 0x0000001350137224 */ /* 0x000fe200078e0204 */
[----:B------:R-:W5:Y:S01]  /*ccf0*/  LD.E.128 R44, desc[UR20][R44.64] ;  /* 0x000000142c2c7980 */ /* 0x000f62000c101d00 */
[----:B------:R-:W-:Y:S02]  /*cd00*/  IMAD R0, R0, UR8, RZ ;  /* 0x0000000800007c24 */ /* 0x000fe4000f8e02ff */
[----:B------:R-:W-:Y:S01]  /*cd10*/  IMAD.U32 R3, RZ, RZ, UR4 ;  /* 0x00000004ff037e24 */ /* 0x000fe2000f8e00ff */
[----:B------:R-:W5:Y:S01]  /*cd20*/  LD.E.128 R68, desc[UR20][R68.64] ;  /* 0x0000001444447980 */ /* 0x000f62000c101d00 */
[C---:B------:R-:W-:Y:S01]  /*cd30*/  IMAD R21, R5.reuse, UR9, R0 ;  /* 0x0000000905157c24 */ /* 0x040fe2000f8e0200 */
[----:B------:R-:W-:Y:S02]  /*cd40*/  SHF.R.S32.HI R0, RZ, 0x1f, R19 ;  /* 0x0000001fff007819 */ /* 0x000fe40000011413 */
[----:B------:R-:W5:Y:S01]  /*cd50*/  LD.E.128 R48, desc[UR20][R48.64] ;  /* 0x0000001430307980 */ /* 0x000f62000c101d00 */
[----:B------:R-:W-:Y:S01]  /*cd60*/  IMAD.WIDE.U32 R2, R5, UR8, R2 ;  /* 0x0000000805027c25 */ /* 0x000fe2000f8e0002 */
[----:B------:R-:W-:-:S02]  /*cd70*/  ULDC.64 UR8, c[0x0][0xad8] ;  /* 0x0002b60000087ab9 */ /* 0x000fc40000000a00 */
[----:B------:R-:W5:Y:S04]  /*cd80*/  LD.E.128 R52, desc[UR20][R52.64] ;  /* 0x0000001434347980 */ /* 0x000f68000c101d00 */
[----:B------:R-:W5:Y:S04]  /*cd90*/  LD.E.128 R56, desc[UR20][R56.64] ;  /* 0x0000001438387980 */ /* 0x000f68000c101d00 */
[----:B------:R-:W5:Y:S04]  /*cda0*/  LD.E.128 R76, desc[UR20][R76.64] ;  /* 0x000000144c4c7980 */ /* 0x000f68000c101d00 */
[----:B------:R-:W5:Y:S04]  /*cdb0*/  LD.E.128 R72, desc[UR20][R72.64] ;  /* 0x0000001448487980 */ /* 0x000f68000c101d00 */
[----:B------:R-:W5:Y:S04]  /*cdc0*/  LD.E.128 R64, desc[UR20][R64.64] ;  /* 0x0000001440407980 */ /* 0x000f68000c101d00 */
[----:B------:R-:W5:Y:S01]  /*cdd0*/  LD.E.128 R60, desc[UR20][R60.64] ;  /* 0x000000143c3c7980 */ /* 0x000f62000c101d00 */
[----:B------:R-:W-:Y:S01]  /*cde0*/  IMAD.U32 R82, RZ, RZ, UR17 ;  /* 0x00000011ff527e24 */ /* 0x000fe2000f8e00ff */
[----:B------:R-:W-:Y:S01]  /*cdf0*/  BSSY B1, `(.L_x_415) ;  /* 0x000002d000017945 */ /* 0x000fe20003800000 */
[----:B------:R-:W-:Y:S01]  /*ce00*/  IMAD.IADD R3, R3, 0x1, R21 ;  /* 0x0000000103037824 */ /* 0x000fe200078e0215 */
[----:B------:R-:W-:Y:S01]  /*ce10*/  @!PT LDS RZ, [RZ] ;  /* 0x00000000fffff984 */ /* 0x000fe20000000800 */
[----:B------:R-:W-:Y:S01]  /*ce20*/  @!PT LDS RZ, [RZ] ;  /* 0x00000000fffff984 */ /* 0x000fe20000000800 */
[----:B------:R-:W-:Y:S01]  /*ce30*/  @!PT LDS RZ, [RZ] ;  /* 0x00000000fffff984 */ /* 0x000fe20000000800 */
[----:B------:R-:W-:Y:S01]  /*ce40*/  @!PT LDS RZ, [RZ] ;  /* 0x00000000fffff984 */ /* 0x000fe20000000800 */
[----:B------:R0:W-:Y:S06]  /*ce50*/  MEMBAR.ALL.CTA ;  /* 0x0000000000007992 */ /* 0x0001ec0000008000 */
[----:B0-----:R-:W0:Y:S01]  /*ce60*/  FENCE.VIEW.ASYNC.S ;  /* 0x00000000000073c6 */ /* 0x001e220000000000 */
[----:B------:R-:W-:-:S02]  /*ce70*/  IMAD R4, R0, UR8, RZ ;  /* 0x0000000800047c24 */ /* 0x000fc4000f8e02ff */
[----:B------:R-:W-:Y:S02]  /*ce80*/  IMAD R82, R82, 0x80, R217 ;  /* 0x0000008052527824 */ /* 0x000fe400078e02d9 */
[C---:B------:R-:W-:Y:S02]  /*ce90*/  IMAD R5, R19.reuse, UR9, R4 ;  /* 0x0000000913057c24 */ /* 0x040fe4000f8e0204 */
[----:B------:R-:W-:Y:S01]  /*cea0*/  IMAD.WIDE.U32 R2, R19, UR8, R2 ;  /* 0x0000000813027c25 */ /* 0x000fe2000f8e0002 */
[----:B------:R-:W-:Y:S01]  /*ceb0*/  ISETP.GE.AND P2, PT, R82, R83, PT ;  /* 0x000000535200720c */ /* 0x000fe20003f46270 */
[----:B------:R-:W-:Y:S02]  /*cec0*/  ULDC.64 UR8, c[0x0][0xa80] ;  /* 0x0002a00000087ab9 */ /* 0x000fe40000000a00 */
[----:B------:R-:W-:Y:S01]  /*ced0*/  IMAD.IADD R3, R3, 0x1, R5 ;  /* 0x0000000103037824 */ /* 0x000fe200078e0205 */
[----:B------:R-:W-:Y:S01]  /*cee0*/  LEA R6, P3, R2, UR8, 0x1 ;  /* 0x0000000802067c11 */ /* 0x000fe2000f8608ff */
[----:B------:R-:W-:-:S02]  /*cef0*/  VIADD R152, R152, 0x38820 ;  /* 0x0003882098987836 */ /* 0x000fc40000000000 */
[----:B------:R-:W-:Y:S01]  /*cf00*/  VIADD R0, R82, 0x20 ;  /* 0x0000002052007836 */ /* 0x000fe20000000000 */
[----:B------:R-:W-:Y:S01]  /*cf10*/  LEA.HI.X R19, R2, UR9, R3, 0x1, P3 ;  /* 0x0000000902137c11 */ /* 0x000fe200098f0c03 */
[----:B0-----:R0:W1:Y:S01]  /*cf20*/  SHFL.IDX PT, R85, R6, RZ, 0x181f ;  /* 0x00181fff06557589 */ /* 0x00106200000e0000 */
[----:B------:R-:W-:Y:S02]  /*cf30*/  PRMT R152, RZ, 0x654, R152 ;  /* 0x00000654ff987816 */ /* 0x000fe40000000098 */
[-C--:B------:R-:W-:Y:S01]  /*cf40*/  ISETP.GE.AND P1, PT, R0, R83.reuse, PT ;  /* 0x000000530000720c */ /* 0x080fe20003f26270 */
[----:B------:R-:W-:Y:S01]  /*cf50*/  VIADD R0, R82, 0x40 ;  /* 0x0000004052007836 */ /* 0x000fe20000000000 */
[----:B------:R0:W2:Y:S01]  /*cf60*/  SHFL.IDX PT, R81, R19, RZ, 0x181f ;  /* 0x00181fff13517589 */ /* 0x0000a200000e0000 */
[----:B------:R0:W-:Y:S03]  /*cf70*/  SYNCS.ARRIVE.TRANS64.RED.A1T0 RZ, [R152+URZ], RZ ;  /* 0x000000ff98ff79a7 */ /* 0x0001e6000810043f */
        /* <DEDUP_REMOVED lines=10> */
[----:B------:R-:W-:-:S03]  /*d020*/  @!P4 LEA R4, P6, R23, R85, 0x1 ;  /* 0x000000551704c211 */ /* 0x000fc600078c08ff */
[----:B-----5:R3:W-:Y:S01]  /*d030*/  @!P5 ST.E.128 desc[UR8][R2.64], R8 ;  /* 0x000000080200d985 */ /* 0x0207e2000c101d08 */
[----:B------:R-:W-:Y:S02]  /*d040*/  @!P4 LEA.HI.X R5, R23, R81, R229, 0x1, P6 ;  /* 0x000000511705c211 */ /* 0x000fe400030f0ce5 */
[----:B------:R-:W-:-:S03]  /*d050*/  @!P3 LEA R20, P6, R22, R85, 0x1 ;  /* 0x000000551614b211 */ /* 0x000fc600078c08ff */
[----:B------:R3:W-:Y:S01]  /*d060*/  @!P4 ST.E.128 desc[UR8][R4.64], R32 ;  /* 0x000000200400c985 */ /* 0x0007e2000c101d08 */
[----:B------:R-:W-:Y:S02]  /*d070*/  @!P3 LEA.HI.X R21, R22, R81, R228, 0x1, P6 ;  /* 0x000000511615b211 */ /* 0x000fe400030f0ce4 */
[----:B------:R-:W-:-:S03]  /*d080*/  @!P2 LEA R80, P6, R212, R85, 0x1 ;  /* 0x00000055d450a211 */ /* 0x000fc600078c08ff */
[----:B------:R3:W-:Y:S01]  /*d090*/  @!P3 ST.E.128 desc[UR8][R20.64], R68 ;  /* 0x000000441400b985 */ /* 0x0007e2000c101d08 */
[----:B------:R-:W-:-:S05]  /*d0a0*/  @!P2 LEA.HI.X R81, R212, R81, R227, 0x1, P6 ;  /* 0x00000051d451a211 */ /* 0x000fca00030f0ce3 */
[----:B------:R3:W-:Y:S04]  /*d0b0*/  @!P2 ST.E.128 desc[UR8][R80.64], R76 ;  /* 0x0000004c5000a985 */ /* 0x0007e8000c101d08 */
.L_x_416:
[----:B------:R-:W-:Y:S05]  /*d0c0*/  BSYNC B1 ;  /* 0x0000000000017941 */ /* 0x000fea0003800000 */
.L_x_415:
        /* <DEDUP_REMOVED lines=11> */
[C---:B------:R-:W-:Y:S02]  /*d180*/  @!P3 LEA R4, P5, R23.reuse, R9, 0x1 ;  /* 0x000000091704b211 */ /* 0x040fe400078a08ff */
[----:B----4-:R-:W-:Y:S02]  /*d190*/  @!P4 LEA.HI.X R3, R18, R11, R230, 0x1, P6 ;  /* 0x0000000b1203c211 */ /* 0x010fe400030f0ce6 */
[----:B------:R-:W-:Y:S02]  /*d1a0*/  @!P2 LEA R8, P6, R22, R9, 0x1 ;  /* 0x000000091608a211 */ /* 0x000fe400078c08ff */
[----:B------:R-:W-:Y:S01]  /*d1b0*/  @!P3 LEA.HI.X R5, R23, R11, R229, 0x1, P5 ;  /* 0x0000000b1705b211 */ /* 0x000fe200028f0ce5 */
[----:B------:R0:W-:Y:S01]  /*d1c0*/  @!P4 ST.E.128 desc[UR8][R2.64], R12 ;  /* 0x0000000c0200c985 */ /* 0x0001e2000c101d08 */
[----:B------:R-:W-:-:S02]  /*d1d0*/  @!P1 LEA R10, P5, R212, R9, 0x1 ;  /* 0x00000009d40a9211 */ /* 0x000fc400078a08ff */
[-C--:B------:R-:W-:Y:S01]  /*d1e0*/  @!P2 LEA.HI.X R9, R22, R11.reuse, R228, 0x1, P6 ;  /* 0x0000000b1609a211 */ /* 0x080fe200030f0ce4 */
[----:B------:R0:W-:Y:S01]  /*d1f0*/  @!P3 ST.E.128 desc[UR8][R4.64], R36 ;  /* 0x000000240400b985 */ /* 0x0001e2000c101d08 */
[----:B------:R-:W-:-:S03]  /*d200*/  @!P1 LEA.HI.X R11, R212, R11, R227, 0x1, P5 ;  /* 0x0000000bd40b9211 */ /* 0x000fc600028f0ce3 */
[----:B------:R0:W-:Y:S04]  /*d210*/  @!P2 ST.E.128 desc[UR8][R8.64], R48 ;  /* 0x000000300800a985 */ /* 0x0001e8000c101d08 */
[----:B------:R0:W-:Y:S02]  /*d220*/  @!P1 ST.E.128 desc[UR8][R10.64], R72 ;  /* 0x000000480a009985 */ /* 0x0001e4000c101d08 */
.L_x_418:
[----:B------:R-:W-:Y:S05]  /*d230*/  BSYNC B1 ;  /* 0x0000000000017941 */ /* 0x000fea0003800000 */
.L_x_417:
[----:B0---4-:R0:W4:Y:S01]  /*d240*/  SHFL.IDX PT, R11, R19, 0x2, 0x181f ;  /* 0x00581f00130b7f89 */ /* 0x01112200000e0000 */
        /* <DEDUP_REMOVED lines=10> */
[CC--:B------:R-:W-:Y:S02]  /*d2f0*/  @!P2 LEA R4, P5, R23.reuse, R5.reuse, 0x1 ;  /* 0x000000051704a211 */ /* 0x0c0fe400078a08ff */
[----:B------:R-:W-:Y:S02]  /*d300*/  @!P1 LEA R8, P4, R22, R5, 0x1 ;  /* 0x0000000516089211 */ /* 0x000fe400078808ff */
[----:B----4-:R-:W-:Y:S02]  /*d310*/  @!P3 LEA.HI.X R3, R18, R11, R230, 0x1, P6 ;  /* 0x0000000b1203b211 */ /* 0x010fe400030f0ce6 */
[----:B------:R-:W-:Y:S02]  /*d320*/  @!P0 LEA R10, P6, R212, R5, 0x1 ;  /* 0x00000005d40a8211 */ /* 0x000fe400078c08ff */
[-C--:B------:R-:W-:Y:S01]  /*d330*/  @!P2 LEA.HI.X R5, R23, R11.reuse, R229, 0x1, P5 ;  /* 0x0000000b1705a211 */ /* 0x080fe200028f0ce5 */
[----:B------:R0:W-:Y:S01]  /*d340*/  @!P3 ST.E.128 desc[UR8][R2.64], R24 ;  /* 0x000000180200b985 */ /* 0x0001e2000c101d08 */
[----:B------:R-:W-:-:S02]  /*d350*/  @!P1 LEA.HI.X R9, R22, R11, R228, 0x1, P4 ;  /* 0x0000000b16099211 */ /* 0x000fc400020f0ce4 */
[----:B------:R-:W-:Y:S01]  /*d360*/  @!P0 LEA.HI.X R11, R212, R11, R227, 0x1, P6 ;  /* 0x0000000bd40b8211 */ /* 0x000fe200030f0ce3 */
[----:B------:R0:W-:Y:S04]  /*d370*/  @!P2 ST.E.128 desc[UR8][R4.64], R40 ;  /* 0x000000280400a985 */ /* 0x0001e8000c101d08 */
[----:B------:R0:W-:Y:S04]  /*d380*/  @!P1 ST.E.128 desc[UR8][R8.64], R52 ;  /* 0x0000003408009985 */ /* 0x0001e8000c101d08 */
[----:B------:R0:W-:Y:S02]  /*d390*/  @!P0 ST.E.128 desc[UR8][R10.64], R64 ;  /* 0x000000400a008985 */ /* 0x0001e4000c101d08 */
.L_x_420:
[----:B------:R-:W-:Y:S05]  /*d3a0*/  BSYNC B1 ;  /* 0x0000000000017941 */ /* 0x000fea0003800000 */
.L_x_419:
[----:B------:R-:W-:Y:S01]  /*d3b0*/  VIADD R0, R82, 0x60 ;  /* 0x0000006052007836 */ /* 0x000fe20000000000 */
[----:B0--3--:R-:W0:Y:S04]  /*d3c0*/  SHFL.IDX PT, R19, R19, 0x3, 0x181f ;  /* 0x00781f0013137f89 */ /* 0x009e2800000e0000 */
[----:B------:R-:W-:Y:S01]  /*d3d0*/  ISETP.GE.AND P0, PT, R0, R83, PT ;  /* 0x000000530000720c */ /* 0x000fe20003f06270 */
[----:B----4-:R3:W4:-:S12]  /*d3e0*/  SHFL.IDX PT, R11, R6, 0x3, 0x181f ;  /* 0x00781f00060b7f89 */ /* 0x01071800000e0000 */
[----:B---3--:R-:W-:Y:S05]  /*d3f0*/  @P0 BRA `(.L_x_421) ;  /* 0x0000001000040947 */ /* 0x008fea0003800000 */
[----:B------:R-:W-:Y:S01]  /*d400*/  ULDC UR4, c[0x0][0xac8] ;  /* 0x0002b20000047ab9 */ /* 0x000fe20000000800 */
[----:B------:R-:W-:Y:S01]  /*d410*/  ULDC.64 UR8, c[0x0][0x208] ;  /* 0x0000820000087ab9 */ /* 0x000fe20000000a00 */
[----:B------:R-:W-:Y:S02]  /*d420*/  ISETP.GE.AND P3, PT, R18, UR4, PT ;  /* 0x0000000412007c0c */ /* 0x000fe4000bf66270 */
[----:B------:R-:W-:Y:S02]  /*d430*/  ISETP.GE.AND P4, PT, R23, UR4, PT ;  /* 0x0000000417007c0c */ /* 0x000fe4000bf86270 */
[----:B------:R-:W-:-:S09]  /*d440*/  ISETP.GE.AND P5, PT, R22, UR4, PT ;  /* 0x0000000416007c0c */ /* 0x000fd2000bfa6270 */
[CC--:B----4-:R-:W-:Y:S02]  /*d450*/  @!P3 LEA R2, P0, R18.reuse, R11.reuse, 0x1 ;  /* 0x0000000b1202b211 */ /* 0x0d0fe400078008ff */
[C---:B------:R-:W-:Y:S02]  /*d460*/  @!P4 LEA R4, P1, R23.reuse, R11, 0x1 ;  /* 0x0000000b1704c211 */ /* 0x040fe400078208ff */
[----:B0-----:R-:W-:Y:S02]  /*d470*/  @!P3 LEA.HI.X R3, R18, R19, R230, 0x1, P0 ;  /* 0x000000131203b211 */ /* 0x001fe400000f0ce6 */
[----:B------:R-:W-:Y:S02]  /*d480*/  ISETP.GE.AND P0, PT, R212, UR4, PT ;  /* 0x00000004d4007c0c */ /* 0x000fe4000bf06270 */
[----:B------:R-:W-:Y:S01]  /*d490*/  @!P5 LEA R8, P2, R22, R11, 0x1 ;  /* 0x0000000b1608d211 */ /* 0x000fe200078408ff */
[----:B------:R3:W-:Y:S01]  /*d4a0*/  @!P3 ST.E.128 desc[UR8][R2.64], R28 ;  /* 0x0000001c0200b985 */ /* 0x0007e2000c101d08 */
[----:B------:R-:W-:-:S02]  /*d4b0*/  @!P4 LEA.HI.X R5, R23, R19, R229, 0x1, P1 ;  /* 0x000000131705c211 */ /* 0x000fc400008f0ce5 */
[----:B------:R-:W-:-:S03]  /*d4c0*/  @!P5 LEA.HI.X R9, R22, R19, R228, 0x1, P2 ;  /* 0x000000131609d211 */ /* 0x000fc600010f0ce4 */
[----:B------:R3:W-:Y:S04]  /*d4d0*/  @!P4 ST.E.128 desc[UR8][R4.64], R44 ;  /* 0x0000002c0400c985 */ /* 0x0007e8000c101d08 */
[----:B------:R3:W-:Y:S01]  /*d4e0*/  @!P5 ST.E.128 desc[UR8][R8.64], R56 ;  /* 0x000000380800d985 */ /* 0x0007e2000c101d08 */
[----:B------:R-:W-:Y:S05]  /*d4f0*/  @P0 BRA `(.L_x_421) ;  /* 0x0000000c00c40947 */ /* 0x000fea0003800000 */
[----:B---3--:R-:W-:Y:S01]  /*d500*/  LEA R2, P0, R212, R11, 0x1 ;  /* 0x0000000bd4027211 */ /* 0x008fe200078008ff */
[----:B------:R-:W-:-:S03]  /*d510*/  ULDC.64 UR8, c[0x0][0x208] ;  /* 0x0000820000087ab9 */ /* 0x000fc60000000a00 */
[----:B------:R-:W-:-:S05]  /*d520*/  LEA.HI.X R3, R212, R19, R227, 0x1, P0 ;  /* 0x00000013d4037211 */ /* 0x000fca00000f0ce3 */
[----:B------:R0:W-:Y:S01]  /*d530*/  ST.E.128 desc[UR8][R2.64], R60 ;  /* 0x0000003c02007985 */ /* 0x0001e2000c101d08 */
[----:B------:R-:W-:Y:S05]  /*d540*/  BRA `(.L_x_421) ;  /* 0x0000000c00b07947 */ /* 0x000fea0003800000 */
.L_x_413:
[----:B------:R-:W-:Y:S01]  /*d550*/  R2UR UR4, R216 ;  /* 0x00000000d80472ca */ /* 0x000fe200000e0000 */
[----:B------:R-:W-:Y:S01]  /*d560*/  ULDC.64 UR10, c[0x0][0xc00] ;  /* 0x00030000000a7ab9 */ /* 0x000fe20000000a00 */
[----:B------:R-:W-:Y:S01]  /*d570*/  R2UR UR7, R218 ;  /* 0x00000000da0772ca */ /* 0x000fe200000e0000 */
[----:B------:R-:W-:Y:S01]  /*d580*/  UISETP.NE.U32.AND UP0, UPT, UR10, URZ, UPT ;  /* 0x0000003f0a00728c */ /* 0x000fe2000bf05070 */
[----:B------:R-:W0:Y:S01]  /*d590*/  LDC R13, c[0x0][0xbe8] ;  /* 0x0002fa00ff0d7b82 */ /* 0x000e220000000800 */
[----:B------:R-:W-:Y:S01]  /*d5a0*/  ULDC.64 UR14, c[0x0][0x208] ;  /* 0x00008200000e7ab9 */ /* 0x000fe20000000a00 */
[----:B------:R-:W-:Y:S01]  /*d5b0*/  R2UR UR12, R214 ;  /* 0x00000000d60c72ca */ /* 0x000fe200000e0000 */
[----:B------:R-:W-:-:S06]  /*d5c0*/  UISETP.NE.AND.EX UP0, UPT, UR11, URZ, UPT, UP0 ;  /* 0x0000003f0b00728c */ /* 0x000fcc000bf05300 */
[----:B------:R-:W-:Y:S01]  /*d5d0*/  USHF.L.U32 UR8, UR4, 0x2, URZ ;  /* 0x0000000204087899 */ /* 0x000fe2000800063f */
[----:B------:R-:W-:Y:S01]  /*d5e0*/  PLOP3.LUT P2, PT, PT, PT, UP0, 0x80, 0x0 ;  /* 0x000000000000781c */ /* 0x000fe20003f4f008 */
[----:B------:R-:W-:Y:S02]  /*d5f0*/  USHF.L.U64.HI UR9, UR4, 0x2, UR7 ;  /* 0x0000000204097899 */ /* 0x000fe40008010207 */
[----:B------:R-:W-:-:S04]  /*d600*/  UIADD3 UR4, UP1, UR8, UR10, URZ ;  /* 0x0000000a08047290 */ /* 0x000fc8000ff3e03f */
[----:B------:R-:W-:Y:S02]  /*d610*/  UIADD3.X UR7, UR9, UR11, URZ, UP1, !UPT ;  /* 0x0000000b09077290 */ /* 0x000fe40008ffe43f */
[----:B------:R-:W-:Y:S01]  /*d620*/  IMAD.U32 R2, RZ, RZ, UR4 ;  /* 0x00000004ff027e24 */ /* 0x000fe2000f8e00ff */
[----:B------:R-:W-:-:S03]  /*d630*/  ULDC.64 UR10, c[0x0][0xc08] ;  /* 0x00030200000a7ab9 */ /* 0x000fc60000000a00 */
[----:B------:R-:W-:-:S05]  /*d640*/  IMAD.U32 R3, RZ, RZ, UR7 ;  /* 0x00000007ff037e24 */ /* 0x000fca000f8e00ff */
[----:B------:R-:W2:Y:S01]  /*d650*/  @P2 LDG.E R6, desc[UR14][R2.64] ;  /* 0x0000000e02062981 */ /* 0x000ea2000c1e1900 */
[----:B------:R-:W-:Y:S01]  /*d660*/  UISETP.NE.U32.AND UP1, UPT, UR10, URZ, UPT ;  /* 0x0000003f0a00728c */ /* 0x000fe2000bf25070 */
[----:B0-----:R-:W-:Y:S01]  /*d670*/  ISETP.NE.AND P0, PT, R13, 0x1, PT ;  /* 0x000000010d00780c */ /* 0x001fe20003f05270 */
[----:B------:R-:W-:Y:S02]  /*d680*/  ULDC UR4, c[0x0][0xa88] ;  /* 0x0002a20000047ab9 */ /* 0x000fe40000000800 */
[----:B------:R-:W-:Y:S01]  /*d690*/  UISETP.NE.AND.EX UP1, UPT, UR11, URZ, UPT, UP1 ;  /* 0x0000003f0b00728c */ /* 0x000fe2000bf25310 */
[----:B------:R-:W-:Y:S01]  /*d6a0*/  IMAD.U32 R0, RZ, RZ, UR4 ;  /* 0x00000004ff007e24 */ /* 0x000fe2000f8e00ff */
[----:B------:R-:W-:-:S04]  /*d6b0*/  UMOV UR4, URZ ;  /* 0x0000003f00047c82 */ /* 0x000fc80008000000 */
[----:B------:R-:W-:-:S04]  /*d6c0*/  PLOP3.LUT P3, PT, PT, PT, UP1, 0x80, 0x0 ;  /* 0x000000000000781c */ /* 0x000fc80003f6f018 */
[----:B------:R-:W0:Y:S01]  /*d6d0*/  @P0 LDC R11, c[0x0][0xbec] ;  /* 0x0002fb00ff0b0b82 */ /* 0x000e220000000800 */
[----:B------:R-:W-:-:S04]  /*d6e0*/  @UP1 UIADD3 UR8, UP2, UR8, UR10, URZ ;  /* 0x0000000a08081290 */ /* 0x000fc8000ff5e03f */
[----:B------:R-:W-:Y:S02]  /*d6f0*/  @UP1 UIADD3.X UR9, UR9, UR11, URZ, UP2, !UPT ;  /* 0x0000000b09091290 */ /* 0x000fe400097fe43f */
[----:B------:R-:W-:-:S04]  /*d700*/  MOV R4, UR8 ;  /* 0x0000000800047c02 */ /* 0x000fc80008000f00 */
[----:B------:R-:W-:Y:S01]  /*d710*/  IMAD.U32 R5, RZ, RZ, UR9 ;  /* 0x00000009ff057e24 */ /* 0x000fe2000f8e00ff */
[----:B------:R-:W-:Y:S01]  /*d720*/  USHF.R.S32.HI UR11, URZ, 0x1f, UR12 ;  /* 0x0000001f3f0b7899 */ /* 0x000fe2000801140c */
[----:B------:R-:W-:-:S03]  /*d730*/  ISETP.GE.AND P1, PT, R231, 0x80, PT ;  /* 0x00000080e700780c */ /* 0x000fc60003f26270 */
[----:B------:R1:W5:Y:S01]  /*d740*/  @P3 LDG.E R0, desc[UR14][R4.64] ;  /* 0x0000000e04003981 */ /* 0x000362000c1e1900 */
[----:B--2---:R-:W-:-:S13]  /*d750*/  @P2 R2UR UR4, R6 ;  /* 0x00000000060422ca */ /* 0x004fda00000e0000 */
[----:B------:R-:W-:Y:S01]  /*d760*/  USHF.R.S32.HI UR10, URZ, 0x1f, UR4 ;  /* 0x0000001f3f0a7899 */ /* 0x000fe20008011404 */
[----:B01----:R-:W-:Y:S11]  /*d770*/  @P3 BRA `(.L_x_422) ;  /* 0x0000000000143947 */ /* 0x003ff60003800000 */
[----:B------:R-:W-:Y:S05]  /*d780*/  @!P2 BRA `(.L_x_422) ;  /* 0x000000000010a947 */ /* 0x000fea0003800000 */
[----:B------:R-:W-:Y:S02]  /*d790*/  ULDC.64 UR8, c[0x0][0x208] ;  /* 0x0000820000087ab9 */ /* 0x000fe40000000a00 */
[----:B------:R-:W2:Y:S04]  /*d7a0*/  LDG.E R5, desc[UR8][R2.64] ;  /* 0x0000000802057981 */ /* 0x000ea8000c1e1900 */
[----:B-----5:R-:W2:Y:S02]  /*d7b0*/  LDG.E R0, desc[UR8][R2.64+0x4] ;  /* 0x0000040802007981 */ /* 0x020ea4000c1e1900 */
[----:B--2---:R-:W-:-:S07]  /*d7c0*/  IMAD.IADD R0, R0, 0x1, -R5 ;  /* 0x0000000100007824 */ /* 0x004fce00078e0a05 */
.L_x_422:
[----:B------:R-:W-:Y:S01]  /*d7d0*/  R2UR UR8, R216 ;  /* 0x00000000d80872ca */ /* 0x000fe200000e0000 */
[----:B------:R-:W-:Y:S01]  /*d7e0*/  BSSY B1, `(.L_x_423) ;  /* 0x0000032000017945 */ /* 0x000fe20003800000 */
[----:B------:R-:W-:-:S11]  /*d7f0*/  R2UR UR7, R218 ;  /* 0x00000000da0772ca */ /* 0x000fd600000e0000 */
[----:B------:R-:W-:Y:S02]  /*d800*/  USEL UR12, UR8, URZ, !UP0 ;  /* 0x0000003f080c7287 */ /* 0x000fe4000c000000 */
[----:B------:R-:W-:Y:S01]  /*d810*/  USEL UR13, UR7, URZ, !UP0 ;  /* 0x0000003f070d7287 */ /* 0x000fe2000c000000 */
[----:B------:R-:W-:Y:S11]  /*d820*/  @P1 BRA `(.L_x_424) ;  /* 0x0000000000b41947 */ /* 0x000ff60003800000 */
[----:B------:R-:W0:Y:S01]  /*d830*/  S2R R3, SR_TID.X ;  /* 0x0000000000037919 */ /* 0x000e220000002100 */
[----:B------:R-:W1:Y:S01]  /*d840*/  LDC R9, c[0x0][0xbe8] ;  /* 0x0002fa00ff097b82 */ /* 0x000e620000000800 */
[----:B------:R-:W-:-:S13]  /*d850*/  R2UR UR7, R215 ;  /* 0x00000000d70772ca */ /* 0x000fda00000e0000 */
[----:B------:R-:W-:-:S04]  /*d860*/  IMAD.U32 R2, RZ, RZ, UR7 ;  /* 0x00000007ff027e24 */ /* 0x000fc8000f8e00ff */
[----:B0-----:R-:W-:Y:S02]  /*d870*/  IMAD R2, R2, 0x80, R3 ;  /* 0x0000008002027824 */ /* 0x001fe400078e0203 */
[----:B-1---5:R-:W-:Y:S02]  /*d880*/  IMAD R3, R0, R9, RZ ;  /* 0x0000000900037224 */ /* 0x022fe400078e02ff */
[----:B------:R-:W-:-:S05]  /*d890*/  VIADD R4, R2, 0xffffff80 ;  /* 0xffffff8002047836 */ /* 0x000fca0000000000 */
[----:B------:R-:W-:-:S13]  /*d8a0*/  ISETP.GE.AND P1, PT, R4, R3, PT ;  /* 0x000000030400720c */ /* 0x000fda0003f26270 */
[----:B------:R-:W-:Y:S05]  /*d8b0*/  @P1 BRA `(.L_x_424) ;  /* 0x0000000000901947 */ /* 0x000fea0003800000 */
[----:B------:R-:W-:Y:S01]  /*d8c0*/  ISETP.NE.AND P1, PT, R9, 0x1, PT ;  /* 0x000000010900780c */ /* 0x000fe20003f25270 */
[----:B------:R-:W-:Y:S01]  /*d8d0*/  ULDC.64 UR14, c[0x0][0xb90] ;  /* 0x0002e400000e7ab9 */ /* 0x000fe20000000a00 */
[----:B------:R-:W-:Y:S01]  /*d8e0*/  R2UR UR16, R214 ;  /* 0x00000000d61072ca */ /* 0x000fe200000e0000 */
[----:B------:R-:W-:Y:S01]  /*d8f0*/  UIMAD UR7, UR11, UR14, URZ ;  /* 0x0000000e0b0772a4 */ /* 0x000fe2000f8e023f */
[----:B------:R-:W-:Y:S01]  /*d900*/  IMAD.MOV.U32 R2, RZ, RZ, R4 ;  /* 0x000000ffff027224 */ /* 0x000fe200078e0004 */
[----:B------:R-:W-:Y:S01]  /*d910*/  UMOV UR8, UR4 ;  /* 0x0000000400087c82 */ /* 0x000fe20008000000 */
[----:B------:R-:W-:-:S07]  /*d920*/  UMOV UR9, UR10 ;  /* 0x0000000a00097c82 */ /* 0x000fce0008000000 */
[----:B------:R-:W0:Y:S02]  /*d930*/  @P1 LDC R3, c[0x0][0xbec] ;  /* 0x0002fb00ff031b82 */ /* 0x000e240000000800 */
[----:B------:R-:W-:Y:S02]  /*d940*/  UIMAD.WIDE.U32 UR8, UR16, UR14, UR8 ;  /* 0x0000000e100872a5 */ /* 0x000fe4000f8e0008 */
[----:B------:R-:W-:-:S03]  /*d950*/  UIMAD UR7, UR16, UR15, UR7 ;  /* 0x0000000f100772a4 */ /* 0x000fc6000f8e0207 */
[----:B------:R-:W-:Y:S01]  /*d960*/  ULDC.64 UR14, c[0x0][0xb98] ;  /* 0x0002e600000e7ab9 */ /* 0x000fe20000000a00 */
[----:B------:R-:W1:Y:S01]  /*d970*/  @P1 LDC R6, c[0x0][0xbf0] ;  /* 0x0002fc00ff061b82 */ /* 0x000e620000000800 */
[----:B------:R-:W-:Y:S02]  /*d980*/  UIADD3 UR9, UR9, UR7, URZ ;  /* 0x0000000709097290 */ /* 0x000fe4000fffe03f */
[----:B------:R-:W-:Y:S02]  /*d990*/  UIMAD UR7, UR13, UR14, URZ ;  /* 0x0000000e0d0772a4 */ /* 0x000fe4000f8e023f */
[----:B------:R-:W-:Y:S02]  /*d9a0*/  UIMAD.WIDE.U32 UR8, UR12, UR14, UR8 ;  /* 0x0000000e0c0872a5 */ /* 0x000fe4000f8e0008 */
[----:B------:R-:W-:Y:S01]  /*d9b0*/  UIMAD UR7, UR12, UR15, UR7 ;  /* 0x0000000f0c0772a4 */ /* 0x000fe2000f8e0207 */
[----:B------:R-:W-:Y:S02]  /*d9c0*/  ULDC.64 UR16, c[0x0][0x208] ;  /* 0x0000820000107ab9 */ /* 0x000fe40000000a00 */
[----:B------:R-:W-:Y:S01]  /*d9d0*/  ULDC.64 UR14, c[0x0][0xb88] ;  /* 0x0002e200000e7ab9 */ /* 0x000fe20000000a00 */
[----:B0-----:R-:W-:-:S05]  /*d9e0*/  @P1 IMAD.HI.U32 R3, R4, R3, RZ ;  /* 0x0000000304031227 */ /* 0x001fca00078e00ff */
[----:B-1----:R-:W-:Y:S01]  /*d9f0*/  @P1 SHF.R.U32.HI R2, RZ, R6, R3 ;  /* 0x00000006ff021219 */ /* 0x002fe20000011603 */
[----:B------:R-:W-:-:S03]  /*da00*/  IMAD.U32 R6, RZ, RZ, UR7 ;  /* 0x00000007ff067e24 */ /* 0x000fc6000f8e00ff */
[--C-:B------:R-:W-:Y:S01]  /*da10*/  SHF.R.S32.HI R3, RZ, 0x1f, R2.reuse ;  /* 0x0000001fff037819 */ /* 0x100fe20000011402 */
[----:B------:R-:W-:Y:S01]  /*da20*/  IMAD.MOV R5, RZ, RZ, -R2 ;  /* 0x000000ffff057224 */ /* 0x000fe200078e0a02 */
[----:B------:R-:W-:-:S03]  /*da30*/  IADD3 R2, P1, R2, UR8, RZ ;  /* 0x0000000802027c10 */ /* 0x000fc6000ff3e0ff */
[----:B------:R-:W-:Y:S01]  /*da40*/  IMAD R5, R9, R5, R4 ;  /* 0x0000000509057224 */ /* 0x000fe200078e0204 */
[----:B------:R-:W-:Y:S01]  /*da50*/  IADD3.X R3, R3, UR9, R6, P1, !PT ;  /* 0x0000000903037c10 */ /* 0x000fe20008ffe406 */
[----:B------:R-:W-:-:S03]  /*da60*/  ULDC.64 UR8, c[0x0][0xb50] ;  /* 0x0002d40000087ab9 */ /* 0x000fc60000000a00 */
[----:B------:R-:W-:Y:S01]  /*da70*/  SHF.R.S32.HI R4, RZ, 0x1f, R5 ;  /* 0x0000001fff047819 */ /* 0x000fe20000011405 */
[----:B------:R-:W-:-:S04]  /*da80*/  IMAD.WIDE.U32 R2, R5, UR14, R2 ;  /* 0x0000000e05027c25 */ /* 0x000fc8000f8e0002 */
[----:B------:R-:W-:-:S04]  /*da90*/  IMAD R4, R4, UR14, RZ ;  /* 0x0000000e04047c24 */ /* 0x000fc8000f8e02ff */
[----:B------:R-:W-:Y:S01]  /*daa0*/  IMAD R9, R5, UR15, R4 ;  /* 0x0000000f05097c24 */ /* 0x000fe2000f8e0204 */
[----:B------:R-:W-:-:S03]  /*dab0*/  LEA R4, P1, R2, UR8, 0x2 ;  /* 0x0000000802047c11 */ /* 0x000fc6000f8210ff */
[----:B------:R-:W-:-:S05]  /*dac0*/  IMAD.IADD R3, R3, 0x1, R9 ;  /* 0x0000000103037824 */ /* 0x000fca00078e0209 */
[----:B------:R-:W-:Y:S01]  /*dad0*/  LEA.HI.X R5, R2, UR9, R3, 0x2, P1 ;  /* 0x0000000902057c11 */ /* 0x000fe200088f1403 */
[----:B------:R-:W-:-:S05]  /*dae0*/  IMAD.MOV.U32 R3, RZ, RZ, -0x800000 ;  /* 0xff800000ff037424 */ /* 0x000fca00078e00ff */
[----:B------:R0:W-:Y:S02]  /*daf0*/  STG.E desc[UR16][R4.64], R3 ;  /* 0x0000000304007986 */ /* 0x0001e4000c101910 */
.L_x_424:
[----:B------:R-:W-:Y:S05]  /*db00*/  BSYNC B1 ;  /* 0x0000000000017941 */ /* 0x000fea0003800000 */
.L_x_423:
[----:B------:R-:W-:Y:S01]  /*db10*/  R2UR UR16, R215 ;  /* 0x00000000d71072ca */ /* 0x000fe200000e0000 */
[----:B0-----:R-:W0:Y:S01]  /*db20*/  @P0 LDC R3, c[0x0][0xbf0] ;  /* 0x0002fc00ff030b82 */ /* 0x001e220000000800 */
[----:B------:R-:W-:Y:S01]  /*db30*/  ULDC.64 UR14, c[0x0][0xaa0] ;  /* 0x0002a800000e7ab9 */ /* 0x000fe20000000a00 */
[----:B------:R-:W-:Y:S01]  /*db40*/  R2UR UR17, R214 ;  /* 0x00000000d61172ca */ /* 0x000fe200000e0000 */
[----:B------:R-:W-:Y:S01]  /*db50*/  UIMAD UR7, UR10, UR14, URZ ;  /* 0x0000000e0a0772a4 */ /* 0x000fe2000f8e023f */
[----:B------:R-:W-:Y:S01]  /*db60*/  IMAD R2, R213, 0x20, R217 ;  /* 0x00000020d5027824 */ /* 0x000fe200078e02d9 */
[----:B------:R-:W-:Y:S01]  /*db70*/  UIMAD.WIDE.U32 UR8, UR4, UR14, URZ ;  /* 0x0000000e040872a5 */ /* 0x000fe2000f8e003f */
[----:B------:R-:W-:Y:S01]  /*db80*/  BSSY B1, `(.L_x_425) ;  /* 0x0000043000017945 */ /* 0x000fe20003800000 */
[----:B------:R-:W-:-:S03]  /*db90*/  UIMAD UR7, UR4, UR15, UR7 ;  /* 0x0000000f040772a4 */ /* 0x000fc6000f8e0207 */
[----:B------:R-:W-:Y:S01]  /*dba0*/  ULDC.64 UR14, c[0x0][0xae8] ;  /* 0x0002ba00000e7ab9 */ /* 0x000fe20000000a00 */
[----:B------:R-:W-:Y:S01]  /*dbb0*/  UIADD3 UR9, UR9, UR7, URZ ;  /* 0x0000000709097290 */ /* 0x000fe2000fffe03f */
[----:B------:R-:W-:Y:S01]  /*dbc0*/  IMAD.U32 R5, RZ, RZ, UR16 ;  /* 0x00000010ff057e24 */ /* 0x000fe2000f8e00ff */
[----:B------:R-:W-:Y:S02]  /*dbd0*/  UIMAD UR4, UR11, UR14, URZ ;  /* 0x0000000e0b0472a4 */ /* 0x000fe4000f8e023f */
[----:B------:R-:W-:Y:S01]  /*dbe0*/  UIMAD.WIDE.U32 UR8, UR17, UR14, UR8 ;  /* 0x0000000e110872a5 */ /* 0x000fe2000f8e0008 */
[----:B------:R-:W-:Y:S01]  /*dbf0*/  IMAD R6, R5, 0x80, R2 ;  /* 0x0000008005067824 */ /* 0x000fe200078e0202 */
[----:B------:R-:W-:Y:S01]  /*dc00*/  UIMAD UR4, UR17, UR15, UR4 ;  /* 0x0000000f110472a4 */ /* 0x000fe2000f8e0204 */
[----:B------:R-:W-:Y:S02]  /*dc10*/  ULDC.64 UR10, c[0x0][0xaf0] ;  /* 0x0002bc00000a7ab9 */ /* 0x000fe40000000a00 */
[----:B------:R-:W-:Y:S01]  /*dc20*/  @P0 IMAD.HI.U32 R2, R6, R11, RZ ;  /* 0x0000000b06020227 */ /* 0x000fe200078e00ff */
[----:B------:R-:W-:-:S02]  /*dc30*/  UIADD3 UR9, UR9, UR4, URZ ;  /* 0x0000000409097290 */ /* 0x000fc4000fffe03f */
[----:B------:R-:W-:Y:S01]  /*dc40*/  UIMAD UR4, UR13, UR10, URZ ;  /* 0x0000000a0d0472a4 */ /* 0x000fe2000f8e023f */
[----:B------:R-:W-:Y:S01]  /*dc50*/  IMAD.MOV.U32 R5, RZ, RZ, R6 ;  /* 0x000000ffff057224 */ /* 0x000fe200078e0006 */
[----:B0-----:R-:W-:Y:S01]  /*dc60*/  @P0 SHF.R.U32.HI R5, RZ, R3, R2 ;  /* 0x00000003ff050219 */ /* 0x001fe20000011602 */
[----:B------:R-:W-:Y:S02]  /*dc70*/  UIMAD.WIDE.U32 UR8, UR12, UR10, UR8 ;  /* 0x0000000a0c0872a5 */ /* 0x000fe4000f8e0008 */
[----:B------:R-:W-:Y:S01]  /*dc80*/  UIMAD UR4, UR12, UR11, UR4 ;  /* 0x0000000b0c0472a4 */ /* 0x000fe2000f8e0204 */
[--C-:B------:R-:W-:Y:S01]  /*dc90*/  SHF.R.S32.HI R2, RZ, 0x1f, R5.reuse ;  /* 0x0000001fff027819 */ /* 0x100fe20000011405 */
[----:B------:R-:W-:Y:S01]  /*dca0*/  IMAD.MOV R9, RZ, RZ, -R5 ;  /* 0x000000ffff097224 */ /* 0x000fe200078e0a05 */
[----:B------:R-:W-:Y:S01]  /*dcb0*/  ULDC.64 UR10, c[0x0][0xae0] ;  /* 0x0002b800000a7ab9 */ /* 0x000fe20000000a00 */
[----:B------:R-:W-:Y:S02]  /*dcc0*/  UIADD3 UR4, UR9, UR4, URZ ;  /* 0x0000000409047290 */ /* 0x000fe4000fffe03f */
[----:B------:R-:W-:-:S02]  /*dcd0*/  IMAD.U32 R3, RZ, RZ, UR9 ;  /* 0x00000009ff037e24 */ /* 0x000fc4000f8e00ff */
[----:B------:R-:W-:Y:S02]  /*dce0*/  IMAD R4, R2, UR10, RZ ;  /* 0x0000000a02047c24 */ /* 0x000fe4000f8e02ff */
[----:B------:R-:W-:Y:S02]  /*dcf0*/  IMAD R9, R13, R9, R6 ;  /* 0x000000090d097224 */ /* 0x000fe400078e0206 */
[----:B------:R-:W-:Y:S01]  /*dd00*/  IMAD.U32 R2, RZ, RZ, UR8 ;  /* 0x00000008ff027e24 */ /* 0x000fe2000f8e00ff */
[----:B------:R-:W-:Y:S01]  /*dd10*/  ULDC.64 UR8, c[0x0][0xad8] ;  /* 0x0002b60000087ab9 */ /* 0x000fe20000000a00 */
[----:B------:R-:W-:Y:S02]  /*dd20*/  IMAD.U32 R3, RZ, RZ, UR4 ;  /* 0x00000004ff037e24 */ /* 0x000fe4000f8e00ff */
[C---:B------:R-:W-:Y:S01]  /*dd30*/  IMAD R11, R5.reuse, UR11, R4 ;  /* 0x0000000b050b7c24 */ /* 0x040fe2000f8e0204 */
[----:B------:R-:W-:Y:S01]  /*dd40*/  SHF.R.S32.HI R4, RZ, 0x1f, R9 ;  /* 0x0000001fff047819 */ /* 0x000fe20000011409 */
[----:B------:R-:W-:-:S04]  /*dd50*/  IMAD.WIDE.U32 R2, R5, UR10, R2 ;  /* 0x0000000a05027c25 */ /* 0x000fc8000f8e0002 */
[----:B------:R-:W-:Y:S02]  /*dd60*/  IMAD.U32 R6, RZ, RZ, UR16 ;  /* 0x00000010ff067e24 */ /* 0x000fe4000f8e00ff */
[----:B------:R-:W-:Y:S02]  /*dd70*/  IMAD.IADD R3, R3, 0x1, R11 ;  /* 0x0000000103037824 */ /* 0x000fe400078e020b */
[----:B------:R-:W-:Y:S02]  /*dd80*/  IMAD R4, R4, UR8, RZ ;  /* 0x0000000804047c24 */ /* 0x000fe4000f8e02ff */
[----:B------:R-:W-:Y:S02]  /*dd90*/  IMAD R6, R6, 0x80, R217 ;  /* 0x0000008006067824 */ /* 0x000fe400078e02d9 */
[----:B-----5:R-:W-:Y:S02]  /*dda0*/  IMAD R13, R0, R13, RZ ;  /* 0x0000000d000d7224 */ /* 0x020fe400078e02ff */
[----:B------:R-:W-:-:S02]  /*ddb0*/  IMAD R5, R9, UR9, R4 ;  /* 0x0000000909057c24 */ /* 0x000fc4000f8e0204 */
[----:B------:R-:W-:Y:S01]  /*ddc0*/  IMAD.WIDE.U32 R2, R9, UR8, R2 ;  /* 0x0000000809027c25 */ /* 0x000fe2000f8e0002 */
[----:B------:R-:W-:Y:S01]  /*ddd0*/  ISETP.GE.AND P2, PT, R6, R13, PT ;  /* 0x0000000d0600720c */ /* 0x000fe20003f46270 */
[----:B------:R-:W-:Y:S02]  /*dde0*/  ULDC.64 UR8, c[0x0][0xa80] ;  /* 0x0002a00000087ab9 */ /* 0x000fe40000000a00 */
[----:B------:R-:W-:Y:S01]  /*ddf0*/  IMAD.IADD R3, R3, 0x1, R5 ;  /* 0x0000000103037824 */ /* 0x000fe200078e0205 */
[----:B------:R-:W-:Y:S01]  /*de00*/  LEA R4, P3, R2, UR8, 0x1 ;  /* 0x0000000802047c11 */ /* 0x000fe2000f8608ff */
[----:B------:R-:W-:-:S03]  /*de10*/  VIADD R0, R6, 0x20 ;  /* 0x0000002006007836 */ /* 0x000fc60000000000 */
[----:B------:R-:W-:Y:S01]  /*de20*/  LEA.HI.X R5, R2, UR9, R3, 0x1, P3 ;  /* 0x0000000902057c11 */ /* 0x000fe200098f0c03 */
[----:B------:R0:W1:Y:S01]  /*de30*/  SHFL.IDX PT, R9, R4, RZ, 0x181f ;  /* 0x00181fff04097589 */ /* 0x00006200000e0000 */
[-C--:B------:R-:W-:Y:S01]  /*de40*/  ISETP.GE.AND P1, PT, R0, R13.reuse, PT ;  /* 0x0000000d0000720c */ /* 0x080fe20003f26270 */
[----:B------:R-:W-:Y:S02]  /*de50*/  VIADD R0, R6, 0x40 ;  /* 0x0000004006007836 */ /* 0x000fe40000000000 */
[----:B------:R0:W2:Y:S03]  /*de60*/  SHFL.IDX PT, R3, R5, RZ, 0x181f ;  /* 0x00181fff05037589 */ /* 0x0000a600000e0000 */
        /* <DEDUP_REMOVED lines=11> */
[----:B------:R3:W-:Y:S01]  /*df20*/  @!P5 ST.E.128 desc[UR8][R10.64], RZ ;  /* 0x000000ff0a00d985 */ /* 0x0007e2000c101d08 */
[----:B------:R-:W-:Y:S02]  /*df30*/  @!P4 LEA.HI.X R15, R23, R3, R229, 0x1, P6 ;  /* 0x00000003170fc211 */ /* 0x000fe400030f0ce5 */
[----:B------:R-:W-:-:S03]  /*df40*/  @!P3 LEA R20, P6, R22, R9, 0x1 ;  /* 0x000000091614b211 */ /* 0x000fc600078c08ff */
[----:B------:R3:W-:Y:S01]  /*df50*/  @!P4 ST.E.128 desc[UR8][R14.64], RZ ;  /* 0x000000ff0e00c985 */ /* 0x0007e2000c101d08 */
[----:B------:R-:W-:Y:S02]  /*df60*/  @!P3 LEA.HI.X R21, R22, R3, R228, 0x1, P6 ;  /* 0x000000031615b211 */ /* 0x000fe400030f0ce4 */
[----:B------:R-:W-:-:S03]  /*df70*/  @!P2 LEA R2, P6, R212, R9, 0x1 ;  /* 0x00000009d402a211 */ /* 0x000fc600078c08ff */
[----:B------:R3:W-:Y:S01]  /*df80*/  @!P3 ST.E.128 desc[UR8][R20.64], RZ ;  /* 0x000000ff1400b985 */ /* 0x0007e2000c101d08 */
[----:B------:R-:W-:-:S05]  /*df90*/  @!P2 LEA.HI.X R3, R212, R3, R227, 0x1, P6 ;  /* 0x00000003d403a211 */ /* 0x000fca00030f0ce3 */
[----:B------:R3:W-:Y:S04]  /*dfa0*/  @!P2 ST.E.128 desc[UR8][R2.64], RZ ;  /* 0x000000ff0200a985 */ /* 0x0007e8000c101d08 */
.L_x_426:
[----:B------:R-:W-:Y:S05]  /*dfb0*/  BSYNC B1 ;  /* 0x0000000000017941 */ /* 0x000fea0003800000 */
.L_x_425:
[----:B--23--:R2:W3:Y:S01]  /*dfc0*/  SHFL.IDX PT, R3, R5, 0x1, 0x181f ;  /* 0x00381f0005037f89 */ /* 0x00c4e200000e0000 */
[----:B------:R-:W-:Y:S03]  /*dfd0*/  BSSY B1, `(.L_x_427) ;  /* 0x0000015000017945 */ /* 0x000fe60003800000 */
[----:B-1----:R2:W1:Y:S01]  /*dfe0*/  SHFL.IDX PT, R9, R4, 0x1, 0x181f ;  /* 0x00381f0004097f89 */ /* 0x00246200000e0000 */
[----:B------:R-:W-:Y:S05]  /*dff0*/  @P1 BRA `(.L_x_428) ;  /* 0x0000000000481947 */ /* 0x000fea0003800000 */
[----:B------:R-:W-:Y:S01]  /*e000*/  ULDC UR4, c[0x0][0xac8] ;  /* 0x0002b20000047ab9 */ /* 0x000fe20000000800 */
[----:B------:R-:W-:Y:S01]  /*e010*/  ULDC.64 UR8, c[0x0][0x208] ;  /* 0x0000820000087ab9 */ /* 0x000fe20000000a00 */
[----:B------:R-:W-:Y:S02]  /*e020*/  ISETP.GE.AND P4, PT, R18, UR4, PT ;  /* 0x0000000412007c0c */ /* 0x000fe4000bf86270 */
[----:B------:R-:W-:Y:S02]  /*e030*/  ISETP.GE.AND P3, PT, R23, UR4, PT ;  /* 0x0000000417007c0c */ /* 0x000fe4000bf66270 */
[----:B------:R-:W-:Y:S02]  /*e040*/  ISETP.GE.AND P2, PT, R22, UR4, PT ;  /* 0x0000000416007c0c */ /* 0x000fe4000bf46270 */
[----:B------:R-:W-:-:S07]  /*e050*/  ISETP.GE.AND P1, PT, R212, UR4, PT ;  /* 0x00000004d4007c0c */ /* 0x000fce000bf26270 */
[CC--:B-1----:R-:W-:Y:S02]  /*e060*/  @!P4 LEA R10, P6, R18.reuse, R9.reuse, 0x1 ;  /* 0x00000009120ac211 */ /* 0x0c2fe400078c08ff */
[C---:B------:R-:W-:Y:S02]  /*e070*/  @!P3 LEA R14, P5, R23.reuse, R9, 0x1 ;  /* 0x00000009170eb211 */ /* 0x040fe400078a08ff */
[----:B---3--:R-:W-:Y:S02]  /*e080*/  @!P4 LEA.HI.X R11, R18, R3, R230, 0x1, P6 ;  /* 0x00000003120bc211 */ /* 0x008fe400030f0ce6 */
[----:B------:R-:W-:Y:S02]  /*e090*/  @!P2 LEA R8, P6, R22, R9, 0x1 ;  /* 0x000000091608a211 */ /* 0x000fe400078c08ff */
[----:B------:R-:W-:Y:S01]  /*e0a0*/  @!P3 LEA.HI.X R15, R23, R3, R229, 0x1, P5 ;  /* 0x00000003170fb211 */ /* 0x000fe200028f0ce5 */
[----:B------:R4:W-:Y:S01]  /*e0b0*/  @!P4 ST.E.128 desc[UR8][R10.64], RZ ;  /* 0x000000ff0a00c985 */ /* 0x0009e2000c101d08 */
[----:B------:R-:W-:-:S02]  /*e0c0*/  @!P1 LEA R2, P5, R212, R9, 0x1 ;  /* 0x00000009d4029211 */ /* 0x000fc400078a08ff */
[-C--:B------:R-:W-:Y:S01]  /*e0d0*/  @!P2 LEA.HI.X R9, R22, R3.reuse, R228, 0x1, P6 ;  /* 0x000000031609a211 */ /* 0x080fe200030f0ce4 */
[----:B------:R4:W-:Y:S01]  /*e0e0*/  @!P3 ST.E.128 desc[UR8][R14.64], RZ ;  /* 0x000000ff0e00b985 */ /* 0x0009e2000c101d08 */
[----:B------:R-:W-:-:S03]  /*e0f0*/  @!P1 LEA.HI.X R3, R212, R3, R227, 0x1, P5 ;  /* 0x00000003d4039211 */ /* 0x000fc600028f0ce3 */
[----:B------:R4:W-:Y:S04]  /*e100*/  @!P2 ST.E.128 desc[UR8][R8.64], RZ ;  /* 0x000000ff0800a985 */ /* 0x0009e8000c101d08 */
[----:B------:R4:W-:Y:S02]  /*e110*/  @!P1 ST.E.128 desc[UR8][R2.64], RZ ;  /* 0x000000ff02009985 */ /* 0x0009e4000c101d08 */
.L_x_428:
[----:B------:R-:W-:Y:S05]  /*e120*/  BSYNC B1 ;  /* 0x0000000000017941 */ /* 0x000fea0003800000 */
.L_x_427:
[----:B---34-:R3:W4:Y:S01]  /*e130*/  SHFL.IDX PT, R3, R5, 0x2, 0x181f ;  /* 0x00581f0005037f89 */ /* 0x01872200000e0000 */
        /* <DEDUP_REMOVED lines=9> */
[-C--:B-1----:R-:W-:Y:S02]  /*e1d0*/  @!P3 LEA R10, P6, R18, R9.reuse, 0x1 ;  /* 0x00000009120ab211 */ /* 0x082fe400078c08ff */
[CC--:B------:R-:W-:Y:S02]  /*e1e0*/  @!P2 LEA R8, P5, R23.reuse, R9.reuse, 0x1 ;  /* 0x000000091708a211 */ /* 0x0c0fe400078a08ff */
[----:B------:R-:W-:Y:S02]  /*e1f0*/  @!P1 LEA R14, P4, R22, R9, 0x1 ;  /* 0x00000009160e9211 */ /* 0x000fe400078808ff */
[----:B----4-:R-:W-:Y:S02]  /*e200*/  @!P3 LEA.HI.X R11, R18, R3, R230, 0x1, P6 ;  /* 0x00000003120bb211 */ /* 0x010fe400030f0ce6 */
[----:B------:R-:W-:Y:S02]  /*e210*/  @!P0 LEA R2, P6, R212, R9, 0x1 ;  /* 0x00000009d4028211 */ /* 0x000fe400078c08ff */
[-C--:B------:R-:W-:Y:S01]  /*e220*/  @!P2 LEA.HI.X R9, R23, R3.reuse, R229, 0x1, P5 ;  /* 0x000000031709a211 */ /* 0x080fe200028f0ce5 */
[----:B------:R1:W-:Y:S01]  /*e230*/  @!P3 ST.E.128 desc[UR8][R10.64], RZ ;  /* 0x000000ff0a00b985 */ /* 0x0003e2000c101d08 */
[----:B------:R-:W-:-:S02]  /*e240*/  @!P1 LEA.HI.X R15, R22, R3, R228, 0x1, P4 ;  /* 0x00000003160f9211 */ /* 0x000fc400020f0ce4 */
[----:B------:R-:W-:Y:S01]  /*e250*/  @!P0 LEA.HI.X R3, R212, R3, R227, 0x1, P6 ;  /* 0x00000003d4038211 */ /* 0x000fe200030f0ce3 */
[----:B------:R1:W-:Y:S04]  /*e260*/  @!P2 ST.E.128 desc[UR8][R8.64], RZ ;  /* 0x000000ff0800a985 */ /* 0x0003e8000c101d08 */
[----:B------:R1:W-:Y:S04]  /*e270*/  @!P1 ST.E.128 desc[UR8][R14.64], RZ ;  /* 0x000000ff0e009985 */ /* 0x0003e8000c101d08 */
[----:B------:R1:W-:Y:S02]  /*e280*/  @!P0 ST.E.128 desc[UR8][R2.64], RZ ;  /* 0x000000ff02008985 */ /* 0x0003e4000c101d08 */
.L_x_430:
[----:B------:R-:W-:Y:S05]  /*e290*/  BSYNC B1 ;  /* 0x0000000000017941 */ /* 0x000fea0003800000 */
.L_x_429:
[----:B------:R-:W-:Y:S01]  /*e2a0*/  VIADD R0, R6, 0x60 ;  /* 0x0000006006007836 */ /* 0x000fe20000000000 */
[----:B0-23--:R-:W0:Y:S04]  /*e2b0*/  SHFL.IDX PT, R5, R5, 0x3, 0x181f ;  /* 0x00781f0005057f89 */ /* 0x00de2800000e0000 */
[----:B------:R-:W-:Y:S01]  /*e2c0*/  ISETP.GE.AND P0, PT, R0, R13, PT ;  /* 0x0000000d0000720c */ /* 0x000fe20003f06270 */
[----:B-1--4-:R1:W2:-:S12]  /*e2d0*/  SHFL.IDX PT, R3, R4, 0x3, 0x181f ;  /* 0x00781f0004037f89 */ /* 0x01229800000e0000 */
[----:B-1----:R-:W-:Y:S05]  /*e2e0*/  @P0 BRA `(.L_x_421) ;  /* 0x0000000000480947 */ /* 0x002fea0003800000 */
[----:B------:R-:W-:Y:S01]  /*e2f0*/  ULDC UR4, c[0x0][0xac8] ;  /* 0x0002b20000047ab9 */ /* 0x000fe20000000800 */
[----:B------:R-:W-:Y:S01]  /*e300*/  ULDC.64 UR8, c[0x0][0x208] ;  /* 0x0000820000087ab9 */ /* 0x000fe20000000a00 */
[----:B------:R-:W-:Y:S02]  /*e310*/  ISETP.GE.AND P3, PT, R18, UR4, PT ;  /* 0x0000000412007c0c */ /* 0x000fe4000bf66270 */
[----:B------:R-:W-:Y:S02]  /*e320*/  ISETP.GE.AND P2, PT, R23, UR4, PT ;  /* 0x0000000417007c0c */ /* 0x000fe4000bf46270 */
[----:B------:R-:W-:Y:S02]  /*e330*/  ISETP.GE.AND P1, PT, R22, UR4, PT ;  /* 0x0000000416007c0c */ /* 0x000fe4000bf26270 */
[----:B------:R-:W-:-:S07]  /*e340*/  ISETP.GE.AND P0, PT, R212, UR4, PT ;  /* 0x00000004d4007c0c */ /* 0x000fce000bf06270 */
[-C--:B--2---:R-:W-:Y:S02]  /*e350*/  @!P3 LEA R8, P6, R18, R3.reuse, 0x1 ;  /* 0x000000031208b211 */ /* 0x084fe400078c08ff */
[CC--:B------:R-:W-:Y:S02]  /*e360*/  @!P2 LEA R10, P5, R23.reuse, R3.reuse, 0x1 ;  /* 0x00000003170aa211 */ /* 0x0c0fe400078a08ff */
[----:B------:R-:W-:Y:S02]  /*e370*/  @!P1 LEA R12, P4, R22, R3, 0x1 ;  /* 0x00000003160c9211 */ /* 0x000fe400078808ff */
[----:B0-----:R-:W-:Y:S02]  /*e380*/  @!P3 LEA.HI.X R9, R18, R5, R230, 0x1, P6 ;  /* 0x000000051209b211 */ /* 0x001fe400030f0ce6 */
        /* <DEDUP_REMOVED lines=8> */
.L_x_421:
[----:B------:R-:W-:Y:S05]  /*e410*/  BSYNC B0 ;  /* 0x0000000000007941 */ /* 0x000fea0003800000 */
.L_x_412:
[----:B------:R-:W-:Y:S02]  /*e420*/  ULDC UR4, c[0x0][0xc3c] ;  /* 0x00030f0000047ab9 */ /* 0x000fe40000000800 */
[----:B------:R-:W-:-:S13]  /*e430*/  ISETP.GE.AND P0, PT, R7, UR4, PT ;  /* 0x0000000407007c0c */ /* 0x000fda000bf06270 */
[----:B------:R-:W-:Y:S05]  /*e440*/  @!P0 BRA `(.L_x_431) ;  /* 0xffffff2800888947 */ /* 0x000fea000383ffff */
[----:B------:R-:W-:Y:S05]  /*e450*/  EXIT ;  /* 0x000000000000794d */ /* 0x000fea0003800000 */
.L_x_387:
[----:B------:R-:W-:-:S08]  /*e460*/  NOP ;  /* 0x0000000000007918 */ /* 0x000fd00000000000 */
[----:B0-----:R-:W0:-:S00]  /*e470*/  USETMAXREG.DEALLOC.CTAPOOL 0x18 ;  /* 0x00000018000079c8 */ /* 0x001e0000080e0500 */
[----:B0-----:R-:W-:-:S06]  /*e480*/  LOP3.LUT R0, R0, 0x3, RZ, 0xc0, !PT ;  /* 0x0000000300007812 */ /* 0x001fcc00078ec0ff */
[----:B------:R-:W0:Y:S02]  /*e490*/  SHFL.IDX PT, R0, R0, RZ, 0x1f ;  /* 0x00001fff00007589 */ /* 0x000e2400000e0000 */
[----:B0-----:R-:W-:Y:S01]  /*e4a0*/  ISETP.NE.AND P0, PT, R0, RZ, PT ;  /* 0x000000ff0000720c */ /* 0x001fe20003f05270 */
[----:B------:R-:W-:-:S03]  /*e4b0*/  IMAD.MOV.U32 R0, RZ, RZ, RZ ;  /* 0x000000ffff007224 */ /* 0x000fc600078e00ff */
[----:B------:R-:W-:-:S05]  /*e4c0*/  P2R R2, PR, RZ, 0x1 ;  /* 0x00000001ff027803 */ /* 0x000fca0000000000 */
[----:B------:R0:W-:Y:S04]  /*e4d0*/  STL [R1+0x58], R2 ;  /* 0x0000580201007387 */ /* 0x0001e80000100800 */
[----:B------:R-:W-:Y:S05]  /*e4e0*/  @!P0 BRA `(.L_x_432) ;  /* 0x00000000001c8947 */ /* 0x000fea0003800000 */
[----:B------:R-:W1:Y:S08]  /*e4f0*/  S2UR UR5, SR_CgaCtaId ;  /* 0x00000000000579c3 */ /* 0x000e700000008800 */
[----:B------:R-:W-:Y:S06]  /*e500*/  BAR.SYNC.DEFER_BLOCKING 0x5, 0x180 ;  /* 0x0146000000007b1d */ /* 0x000fec0000010000 */
[----:B------:R-:W-:-:S02]  /*e510*/  UMOV UR4, 0x400 ;  /* 0x0000040000047882 */ /* 0x000fc40000000000 */
[----:B-1----:R-:W-:-:S09]  /*e520*/  ULEA UR4, UR5, UR4, 0x18 ;  /* 0x0000000405047291 */ /* 0x002fd2000f8ec03f */
[----:B------:R-:W1:Y:S01]  /*e530*/  LDS.128 R16, [UR4+0x388d0] ;  /* 0x0388d004ff107984 */ /* 0x000e620008000c00 */
[----:B------:R-:W-:Y:S06]  /*e540*/  BAR.ARV 0x4, 0x180 ;  /* 0x0106000000007b1d */ /* 0x000fec0000002000 */
[----:B------:R-:W-:Y:S05]  /*e550*/  BRA `(.L_x_433) ;  /* 0x0000000800047947 */ /* 0x000fea0003800000 */
.L_x_432:
[----:B0-----:R-:W0:Y:S01]  /*e560*/  S2R R2, SR_TID.X ;  /* 0x0000000000027919 */ /* 0x001e220000002100 */
[----:B------:R-:W-:Y:S01]  /*e570*/  ULDC UR4, c[0x0][0xc3c] ;  /* 0x00030f0000047ab9 */ /* 0x000fe20000000800 */
[----:B------:R-:W-:Y:S01]  /*e580*/  ULDC.64 UR6, c[0x0][0x208] ;  /* 0x0000820000067ab9 */ /* 0x000fe20000000a00 */
[----:B------:R-:W-:Y:S01]  /*e590*/  ULDC UR5, c[0x0][0xc38] ;  /* 0x00030e0000057ab9 */ /* 0x000fe20000000800 */
[----:B0-----:R-:W-:-:S04]  /*e5a0*/  LOP3.LUT R5, R2, 0x1f, RZ, 0xc0, !PT ;  /* 0x0000001f02057812 */ /* 0x001fc800078ec0ff */
[----:B------:R-:W-:-:S04]  /*e5b0*/  ISETP.NE.AND P0, PT, R5, 0x1f, PT ;  /* 0x0000001f0500780c */ /* 0x000fc80003f05270 */
[----:B------:R-:W-:-:S13]  /*e5c0*/  ISETP.GE.OR P1, PT, R5, UR4, !P0 ;  /* 0x0000000405007c0c */ /* 0x000fda000c726670 */
[----:B------:R-:W0:Y:S02]  /*e5d0*/  @!P1 LDC.64 R2, c[0x0][0xc80] ;  /* 0x00032000ff029b82 */ /* 0x000e240000000a00 */
[----:B0-----:R-:W-:-:S05]  /*e5e0*/  @!P1 IMAD.WIDE.U32 R2, R5, 0x4, R2 ;  /* 0x0000000405029825 */ /* 0x001fca00078e0002 */
[----:B------:R-:W2:Y:S01]  /*e5f0*/  @!P1 LDG.E R0, desc[UR6][R2.64] ;  /* 0x0000000602009981 */ /* 0x000ea2000c1e1900 */
[C---:B------:R-:W-:Y:S01]  /*e600*/  ISETP.NE.AND P1, PT, R5.reuse, RZ, PT ;  /* 0x000000ff0500720c */ /* 0x040fe20003f25270 */
[----:B------:R-:W0:Y:S01]  /*e610*/  S2UR UR6, SR_CTAID.X ;  /* 0x00000000000679c3 */ /* 0x000e220000002500 */
[C---:B------:R-:W-:Y:S01]  /*e620*/  ISETP.GE.U32.AND P2, PT, R5.reuse, 0x2, PT ;  /* 0x000000020500780c */ /* 0x040fe20003f46070 */
[----:B------:R-:W-:Y:S01]  /*e630*/  UMOV UR4, URZ ;  /* 0x0000003f00047c82 */ /* 0x000fe20008000000 */
[C---:B------:R-:W-:Y:S01]  /*e640*/  ISETP.GE.U32.AND P3, PT, R5.reuse, 0x4, PT ;  /* 0x000000040500780c */ /* 0x040fe20003f66070 */
[----:B------:R-:W-:Y:S01]  /*e650*/  IMAD.MOV.U32 R16, RZ, RZ, RZ ;  /* 0x000000ffff107224 */ /* 0x000fe200078e00ff */
[C---:B------:R-:W-:Y:S02]  /*e660*/  ISETP.GE.U32.AND P4, PT, R5.reuse, 0x8, PT ;  /* 0x000000080500780c */ /* 0x040fe40003f86070 */
[----:B------:R-:W-:Y:S01]  /*e670*/  ISETP.GE.U32.AND P5, PT, R5, 0x10, PT ;  /* 0x000000100500780c */ /* 0x000fe20003fa6070 */
[----:B--2---:R-:W1:Y:S02]  /*e680*/  SHFL.UP PT, R4, R0, 0x1, RZ ;  /* 0x0420000000047989 */ /* 0x004e6400000e00ff */
[----:B-1----:R-:W-:-:S05]  /*e690*/  SEL R7, R4, RZ, P1 ;  /* 0x000000ff04077207 */ /* 0x002fca0000800000 */
[----:B------:R-:W-:-:S05]  /*e6a0*/  IMAD.IADD R7, R0, 0x1, R7 ;  /* 0x0000000100077824 */ /* 0x000fca00078e0207 */
[----:B------:R-:W1:Y:S02]  /*e6b0*/  SHFL.UP PT, R4, R7, 0x2, RZ ;  /* 0x0440000007047989 */ /* 0x000e6400000e00ff */
        /* <DEDUP_REMOVED lines=11> */
[----:B------:R-:W1:Y:S02]  /*e770*/  SHFL.IDX PT, R4, R2, 0x1f, 0x1f ;  /* 0x03e01f0002047f89 */ /* 0x000e6400000e0000 */
[----:B-1----:R-:W-:-:S04]  /*e780*/  IMAD R4, R4, UR5, RZ ;  /* 0x0000000504047c24 */ /* 0x002fc8000f8e02ff */
[----:B------:R-:W-:Y:S01]  /*e790*/  IMAD.MOV.U32 R7, RZ, RZ, R4 ;  /* 0x000000ffff077224 */ /* 0x000fe200078e0004 */
[----:B0-----:R-:W-:-:S13]  /*e7a0*/  ISETP.GT.AND P6, PT, R4, UR6, PT ;  /* 0x0000000604007c0c */ /* 0x001fda000bfc4270 */
[----:B------:R-:W-:Y:S05]  /*e7b0*/  @P6 BRA `(.L_x_434) ;  /* 0x0000000000a46947 */ /* 0x000fea0003800000 */
[----:B------:R-:W0:Y:S01]  /*e7c0*/  LDC R6, c[0x0][0xc3c] ;  /* 0x00030f00ff067b82 */ /* 0x000e220000000800 */
[----:B------:R-:W-:Y:S01]  /*e7d0*/  IMAD.MOV.U32 R4, RZ, RZ, R7 ;  /* 0x000000ffff047224 */ /* 0x000fe200078e0007 */
[----:B------:R-:W-:Y:S01]  /*e7e0*/  UMOV UR4, URZ ;  /* 0x0000003f00047c82 */ /* 0x000fe20008000000 */
[----:B------:R-:W-:Y:S01]  /*e7f0*/  ULDC UR7, c[0x0][0xc3c] ;  /* 0x00030f0000077ab9 */ /* 0x000fe20000000800 */
[----:B------:R-:W-:-:S05]  /*e800*/  ULDC UR5, c[0x0][0xc38] ;  /* 0x00030e0000057ab9 */ /* 0x000fca0000000800 */
.L_x_438:
[----:B------:R-:W-:Y:S01]  /*e810*/  UIADD3 UR4, UR4, 0x1f, URZ ;  /* 0x0000001f04047890 */ /* 0x000fe2000fffe03f */
[----:B------:R-:W-:-:S05]  /*e820*/  IMAD.U32 R19, RZ, RZ, UR7 ;  /* 0x00000007ff137e24 */ /* 0x000fca000f8e00ff */
[----:B0-----:R-:W-:-:S13]  /*e830*/  ISETP.LE.AND P6, PT, R6, UR4, PT ;  /* 0x0000000406007c0c */ /* 0x001fda000bfc3270 */
[----:B------:R-:W-:Y:S05]  /*e840*/  @P6 BRA `(.L_x_435) ;  /* 0x0000000400246947 */ /* 0x000fea0003800000 */
[----:B------:R-:W-:Y:S01]  /*e850*/  VIADD R7, R5, UR4 ;  /* 0x0000000405077c36 */ /* 0x000fe20008000000 */
[----:B------:R-:W-:Y:S01]  /*e860*/  BSSY B0, `(.L_x_436) ;  /* 0x0000008000007945 */ /* 0x000fe20003800000 */
[----:B------:R-:W-:-:S03]  /*e870*/  MOV R0, RZ ;  /* 0x000000ff00007202 */ /* 0x000fc60000000f00 */
[----:B------:R-:W-:-:S13]  /*e880*/  ISETP.GE.OR P6, PT, R7, R6, !P0 ;  /* 0x000000060700720c */ /* 0x000fda00047c6670 */
[----:B------:R-:W-:Y:S05]  /*e890*/  @P6 BRA `(.L_x_437) ;  /* 0x0000000000106947 */ /* 0x000fea0003800000 */
[----:B------:R-:W0:Y:S01]  /*e8a0*/  LDC.64 R2, c[0x0][0xc80] ;  /* 0x00032000ff027b82 */ /* 0x000e220000000a00 */
[----:B------:R-:W-:Y:S01]  /*e8b0*/  ULDC.64 UR8, c[0x0][0x208] ;  /* 0x0000820000087ab9 */ /* 0x000fe20000000a00 */
[----:B0-----:R-:W-:-:S05]  /*e8c0*/  IMAD.WIDE R2, R7, 0x4, R2 ;  /* 0x0000000407027825 */ /* 0x001fca00078e0202 */
[----:B------:R0:W5:Y:S02]  /*e8d0*/  LDG.E R0, desc[UR8][R2.64] ;  /* 0x0000000802007981 */ /* 0x000164000c1e1900 */
.L_x_437:
[----:B------:R-:W-:Y:S05]  /*e8e0*/  BSYNC B0 ;  /* 0x0000000000007941 */ /* 0x000fea0003800000 */
.L_x_436:
[----:B0----5:R-:W0:Y:S02]  /*e8f0*/  SHFL.UP PT, R2, R0, 0x1, RZ ;  /* 0x0420000000027989 */ /* 0x021e2400000e00ff */
[----:B0-----:R-:W-:-:S05]  /*e900*/  SEL R3, R2, RZ, P1 ;  /* 0x000000ff02037207 */ /* 0x001fca0000800000 */
[----:B------:R-:W-:-:S05]  /*e910*/  IMAD.IADD R3, R0, 0x1, R3 ;  /* 0x0000000100037824 */ /* 0x000fca00078e0203 */
[----:B------:R-:W0:Y:S02]  /*e920*/  SHFL.UP PT, R2, R3, 0x2, RZ ;  /* 0x0440000003027989 */ /* 0x000e2400000e00ff */
        /* <DEDUP_REMOVED lines=11> */
[----:B------:R-:W0:Y:S02]  /*e9e0*/  SHFL.IDX PT, R3, R9, 0x1f, 0x1f ;  /* 0x03e01f0009037f89 */ /* 0x000e2400000e0000 */
[----:B0-----:R-:W-:-:S04]  /*e9f0*/  IMAD R3, R3, UR5, RZ ;  /* 0x0000000503037c24 */ /* 0x001fc8000f8e02ff */
[----:B------:R-:W-:-:S05]  /*ea00*/  IMAD.IADD R4, R3, 0x1, R4 ;  /* 0x0000000103047824 */ /* 0x000fca00078e0204 */
[----:B------:R-:W-:-:S13]  /*ea10*/  ISETP.GT.AND P6, PT, R4, UR6, PT ;  /* 0x0000000604007c0c */ /* 0x000fda000bfc4270 */
[----:B------:R-:W-:Y:S05]  /*ea20*/  @!P6 BRA `(.L_x_438) ;  /* 0xfffffffc0078e947 */ /* 0x000fea000383ffff */
[----:B------:R-:W-:Y:S02]  /*ea30*/  IMAD.MOV.U32 R2, RZ, RZ, R9 ;  /* 0x000000ffff027224 */ /* 0x000fe400078e0009 */
[----:B------:R-:W-:-:S07]  /*ea40*/  IMAD.MOV.U32 R7, RZ, RZ, R3 ;  /* 0x000000ffff077224 */ /* 0x000fce00078e0003 */
.L_x_434:
[----:B------:R-:W-:-:S04]  /*ea50*/  IMAD.IADD R7, R4, 0x1, -R7 ;  /* 0x0000000104077824 */ /* 0x000fc800078e0a07 */
[----:B------:R-:W-:-:S05]  /*ea60*/  IMAD R3, R2, UR5, R7 ;  /* 0x0000000502037c24 */ /* 0x000fca000f8e0207 */
[----:B------:R-:W-:-:S13]  /*ea70*/  ISETP.GT.AND P0, PT, R3, UR6, PT ;  /* 0x0000000603007c0c */ /* 0x000fda000bf04270 */
[----:B------:R-:W-:-:S04]  /*ea80*/  VOTE.ANY R6, PT, !P0 ;  /* 0x0000000000067806 */ /* 0x000fc800040e0100 */
[----:B------:R-:W0:Y:S01]  /*ea90*/  POPC R19, R6 ;  /* 0x0000000600137309 */ /* 0x000e220000000000 */
[----:B------:R-:W-:Y:S01]  /*eaa0*/  ISETP.NE.AND P0, PT, R6, RZ, PT ;  /* 0x000000ff0600720c */ /* 0x000fe20003f05270 */
[----:B0-----:R-:W0:Y:S02]  /*eab0*/  SHFL.IDX PT, R0, R0, R19, 0x1f ;  /* 0x00001f1300007589 */ /* 0x001e2400000e0000 */
[----:B0-----:R-:W-:-:S04]  /*eac0*/  IABS R4, R0 ;  /* 0x0000000000047213 */ /* 0x001fc80000000000 */
[----:B------:R-:W0:Y:S08]  /*ead0*/  I2F.RP R8, R4 ;  /* 0x0000000400087306 */ /* 0x000e300000209400 */
[----:B0-----:R-:W0:Y:S02]  /*eae0*/  MUFU.RCP R8, R8 ;  /* 0x0000000800087308 */ /* 0x001e240000001000 */
[----:B0-----:R-:W-:-:S06]  /*eaf0*/  VIADD R3, R8, 0xffffffe ;  /* 0x0ffffffe08037836 */ /* 0x001fcc0000000000 */
[----:B------:R-:W0:Y:S02]  /*eb00*/  F2I.FTZ.U32.TRUNC.NTZ R3, R3 ;  /* 0x0000000300037305 */ /* 0x000e24000021f000 */
[----:B0-----:R-:W-:Y:S01]  /*eb10*/  IMAD.MOV R11, RZ, RZ, -R3 ;  /* 0x000000ffff0b7224 */ /* 0x001fe200078e0a03 */
[----:B------:R-:W-:Y:S06]  /*eb20*/  @!P0 BRA `(.L_x_439) ;  /* 0x0000000000088947 */ /* 0x000fec0003800000 */
[----:B------:R-:W-:-:S05]  /*eb30*/  VIADD R9, R19, 0xffffffff ;  /* 0xffffffff13097836 */ /* 0x000fca0000000000 */
[----:B------:R0:W1:Y:S02]  /*eb40*/  SHFL.IDX PT, R16, R2, R9, 0x1f ;  /* 0x00001f0902107589 */ /* 0x00006400000e0000 */
.L_x_439:
[----:B-1----:R-:W-:Y:S01]  /*eb50*/  IMAD R16, R16, UR5, R7 ;  /* 0x0000000510107c24 */ /* 0x002fe2000f8e0207 */
[----:B------:R-:W-:Y:S01]  /*eb60*/  IABS R6, R0 ;  /* 0x0000000000067213 */ /* 0x000fe20000000000 */
[----:B------:R-:W-:Y:S02]  /*eb70*/  IMAD R7, R11, R4, RZ ;  /* 0x000000040b077224 */ /* 0x000fe400078e02ff */
[----:B0-----:R-:W-:Y:S01]  /*eb80*/  IMAD.MOV.U32 R2, RZ, RZ, RZ ;  /* 0x000000ffff027224 */ /* 0x001fe200078e00ff */
[----:B------:R-:W-:Y:S01]  /*eb90*/  IADD3 R17, -R16, UR6, RZ ;  /* 0x0000000610117c10 */ /* 0x000fe2000fffe1ff */
[----:B------:R-:W-:Y:S02]  /*eba0*/  IMAD.MOV R6, RZ, RZ, -R6 ;  /* 0x000000ffff067224 */ /* 0x000fe400078e0a06 */
[----:B------:R-:W-:Y:S01]  /*ebb0*/  IMAD.HI.U32 R2, R3, R7, R2 ;  /* 0x0000000703027227 */ /* 0x000fe200078e0002 */
[----:B------:R-:W-:-:S03]  /*ebc0*/  IABS R3, R17 ;  /* 0x0000001100037213 */ /* 0x000fc60000000000 */
[----:B------:R-:W-:Y:S02]  /*ebd0*/  VIADD R19, R19, UR4 ;  /* 0x0000000413137c36 */ /* 0x000fe40008000000 */
[----:B------:R-:W-:-:S04]  /*ebe0*/  IMAD.HI.U32 R2, R2, R3, RZ ;  /* 0x0000000302027227 */ /* 0x000fc800078e00ff */
[----:B------:R-:W-:-:S05]  /*ebf0*/  IMAD R3, R2, R6, R3 ;  /* 0x0000000602037224 */ /* 0x000fca00078e0203 */
[----:B------:R-:W-:-:S13]  /*ec00*/  ISETP.GT.U32.AND P1, PT, R4, R3, PT ;  /* 0x000000030400720c */ /* 0x000fda0003f24070 */
[----:B------:R-:W-:Y:S02]  /*ec10*/  @!P1 IMAD.IADD R3, R3, 0x1, -R4 ;  /* 0x0000000103039824 */ /* 0x000fe400078e0a04 */
[----:B------:R-:W-:Y:S01]  /*ec20*/  @!P1 VIADD R2, R2, 0x1 ;  /* 0x0000000102029836 */ /* 0x000fe20000000000 */
[----:B------:R-:W-:Y:S02]  /*ec30*/  ISETP.NE.AND P1, PT, R0, RZ, PT ;  /* 0x000000ff0000720c */ /* 0x000fe40003f25270 */
[----:B------:R-:W-:Y:S02]  /*ec40*/  ISETP.GE.U32.AND P0, PT, R3, R4, PT ;  /* 0x000000040300720c */ /* 0x000fe40003f06070 */
[----:B------:R-:W-:-:S04]  /*ec50*/  LOP3.LUT R3, R17, R0, RZ, 0x3c, !PT ;  /* 0x0000000011037212 */ /* 0x000fc800078e3cff */
[----:B------:R-:W-:-:S07]  /*ec60*/  ISETP.GE.AND P2, PT, R3, RZ, PT ;  /* 0x000000ff0300720c */ /* 0x000fce0003f46270 */
[----:B------:R-:W-:-:S06]  /*ec70*/  @P0 VIADD R2, R2, 0x1 ;  /* 0x0000000102020836 */ /* 0x000fcc0000000000 */
[----:B------:R-:W-:Y:S01]  /*ec80*/  @!P2 IMAD.MOV R2, RZ, RZ, -R2 ;  /* 0x000000ffff02a224 */ /* 0x000fe200078e0a02 */
[----:B------:R-:W-:-:S05]  /*ec90*/  @!P1 LOP3.LUT R2, RZ, R0, RZ, 0x33, !PT ;  /* 0x00000000ff029212 */ /* 0x000fca00078e33ff */
[--C-:B------:R-:W-:Y:S02]  /*eca0*/  IMAD.MOV R3, RZ, RZ, -R2.reuse ;  /* 0x000000ffff037224 */ /* 0x100fe400078e0a02 */
[----:B------:R-:W-:Y:S02]  /*ecb0*/  IMAD.MOV.U32 R18, RZ, RZ, R2 ;  /* 0x000000ffff127224 */ /* 0x000fe400078e0002 */
[----:B------:R-:W-:Y:S01]  /*ecc0*/  IMAD R17, R0, R3, R17 ;  /* 0x0000000300117224 */ /* 0x000fe200078e0211 */
[----:B------:R-:W-:Y:S06]  /*ecd0*/  BRA `(.L_x_440) ;  /* 0x00000000000c7947 */ /* 0x000fec0003800000 */
.L_x_435:
[----:B------:R-:W-:Y:S02]  /*ece0*/  IMAD.MOV.U32 R17, RZ, RZ, RZ ;  /* 0x000000ffff117224 */ /* 0x000fe400078e00ff */
[----:B------:R-:W-:Y:S02]  /*ecf0*/  IMAD.U32 R16, RZ, RZ, UR6 ;  /* 0x00000006ff107e24 */ /* 0x000fe4000f8e00ff */
[----:B------:R-:W-:-:S07]  /*ed00*/  IMAD.MOV.U32 R18, RZ, RZ, RZ ;  /* 0x000000ffff127224 */ /* 0x000fce00078e00ff */
.L_x_440:
[----:B------:R-:W-:-:S13]  /*ed10*/  ISETP.NE.AND P0, PT, R5, RZ, PT ;  /* 0x000000ff0500720c */ /* 0x000fda0003f05270 */
[----:B------:R-:W0:Y:S01]  /*ed20*/  @!P0 S2R R3, SR_CgaCtaId ;  /* 0x0000000000038919 */ /* 0x000e220000008800 */
[----:B------:R-:W-:-:S04]  /*ed30*/  @!P0 MOV R0, 0x400 ;  /* 0x0000040000008802 */ /* 0x000fc80000000f00 */
[----:B0-----:R-:W-:-:S05]  /*ed40*/  @!P0 LEA R0, R3, R0, 0x18 ;  /* 0x0000000003008211 */ /* 0x001fca00078ec0ff */
[----:B------:R0:W-:Y:S01]  /*ed50*/  @!P0 STS.128 [R0+0x388d0], R16 ;  /* 0x0388d01000008388 */ /* 0x0001e20000000c00 */
[----:B------:R-:W-:Y:S06]  /*ed60*/  BAR.ARV 0x5, 0x180 ;  /* 0x0146000000007b1d */ /* 0x000fec0000002000 */
.L_x_433:
[----:B0-----:R-:W-:Y:S01]  /*ed70*/  IMAD.MOV.U32 R0, RZ, RZ, 0x1 ;  /* 0x00000001ff007424 */ /* 0x001fe200078e00ff */
[----:B------:R0:W-:Y:S01]  /*ed80*/  STL [R1+0x50], RZ ;  /* 0x000050ff01007387 */ /* 0x0001e20000100800 */
[----:B------:R-:W-:Y:S02]  /*ed90*/  ULDC UR4, c[0x0][0xc3c] ;  /* 0x00030f0000047ab9 */ /* 0x000fe40000000800 */
[----:B-1----:R-:W-:Y:S01]  /*eda0*/  ISETP.GE.AND P0, PT, R19, UR4, PT ;  /* 0x0000000413007c0c */ /* 0x002fe2000bf06270 */
[----:B------:R0:W-:Y:S04]  /*edb0*/  STL [R1+0x10], R0 ;  /* 0x0000100001007387 */ /* 0x0001e80000100800 */
[----:B------:R0:W-:Y:S08]  /*edc0*/  STL [R1+0x8], RZ ;  /* 0x000008ff01007387 */ /* 0x0001f00000100800 */
[----:B0-----:R-:W-:Y:S05]  /*edd0*/  @P0 BRA `(.L_x_441) ;  /* 0x0000006000280947 */ /* 0x001fea0003800000 */
[----:B------:R-:W0:Y:S01]  /*ede0*/  S2R R5, SR_TID.X ;  /* 0x0000000000057919 */ /* 0x000e220000002100 */
[----:B------:R-:W1:Y:S01]  /*edf0*/  S2UR UR5, SR_CgaCtaId ;  /* 0x00000000000579c3 */ /* 0x000e620000008800 */
[----:B------:R-:W-:Y:S01]  /*ee00*/  UMOV UR4, 0x400 ;  /* 0x0000040000047882 */ /* 0x000fe20000000000 */
[----:B------:R-:W-:Y:S01]  /*ee10*/  BSSY B8, `(.L_x_441) ;  /* 0x0000606000087945 */ /* 0x000fe20003800000 */
[----:B------:R-:W-:Y:S01]  /*ee20*/  ULDC UR38, c[0x0][0xc] ;  /* 0x0000030000267ab9 */ /* 0x000fe20000000800 */
[----:B------:R-:W-:Y:S01]  /*ee30*/  ULDC.64 UR36, c[0x0][0x198] ;  /* 0x0000660000247ab9 */ /* 0x000fe20000000a00 */
[----:B-1----:R-:W-:Y:S01]  /*ee40*/  ULEA UR4, UR5, UR4, 0x18 ;  /* 0x0000000405047291 */ /* 0x002fe2000f8ec03f */
[C---:B0-----:R-:W-:Y:S01]  /*ee50*/  IMAD.SHL.U32 R0, R5.reuse, 0x8, RZ ;  /* 0x0000000805007824 */ /* 0x041fe200078e00ff */
[----:B------:R-:W-:-:S04]  /*ee60*/  LOP3.LUT R4, R5, 0x7f, RZ, 0xc0, !PT ;  /* 0x0000007f05047812 */ /* 0x000fc800078ec0ff */
[C---:B------:R-:W-:Y:S02]  /*ee70*/  LOP3.LUT R2, R0.reuse, 0x1f8, RZ, 0xc0, !PT ;  /* 0x000001f800027812 */ /* 0x040fe400078ec0ff */
[----:B------:R-:W-:Y:S02]  /*ee80*/  LOP3.LUT R0, R0, 0x38, RZ, 0xc0, !PT ;  /* 0x0000003800007812 */ /* 0x000fe400078ec0ff */
[----:B------:R-:W-:Y:S01]  /*ee90*/  LOP3.LUT R3, R2, 0x38, R5, 0x78, !PT ;  /* 0x0000003802037812 */ /* 0x000fe200078e7805 */
[----:B------:R-:W-:-:S05]  /*eea0*/  IMAD.SHL.U32 R2, R4, 0x8, RZ ;  /* 0x0000000804027824 */ /* 0x000fca00078e00ff */
[----:B------:R-:W-:Y:S01]  /*eeb0*/  LOP3.LUT R3, R3, 0x200, R2, 0xf8, !PT ;  /* 0x0000020003037812 */ /* 0x000fe200078ef802 */
[----:B------:R-:W-:Y:S01]  /*eec0*/  IMAD.SHL.U32 R2, R5, 0x10, RZ ;  /* 0x0000001005027824 */ /* 0x000fe200078e00ff */
[----:B------:R-:W-:Y:S01]  /*eed0*/  SHF.R.U32.HI R5, RZ, 0x3, R4 ;  /* 0x00000003ff057819 */ /* 0x000fe20000011604 */
[----:B------:R-:W-:-:S03]  /*eee0*/  IMAD.U32 R4, RZ, RZ, UR4 ;  /* 0x00000004ff047e24 */ /* 0x000fc6000f8e00ff */
[----:B------:R-:W-:Y:S01]  /*eef0*/  LOP3.LUT R2, R5, 0x70, R2, 0xf8, !PT ;  /* 0x0000007005027812 */ /* 0x000fe200078ef802 */
[----:B------:R-:W-:Y:S01]  /*ef00*/  IMAD R3, R3, 0x2, R4 ;  /* 0x0000000203037824 */ /* 0x000fe200078e0204 */
[----:B------:R-:W-:Y:S01]  /*ef10*/  STL [R1+0x4], R4 ;  /* 0x0000040401007387 */ /* 0x000fe20000100800 */
[----:B------:R-:W-:-:S03]  /*ef20*/  IMAD.MOV.U32 R2, RZ, RZ, 0x1 ;  /* 0x00000001ff027424 */ /* 0x000fc600078e00ff */
[----:B------:R0:W-:Y:S04]  /*ef30*/  STL [R1+0x24], R3 ;  /* 0x0000240301007387 */ /* 0x0001e80000100800 */
[----:B------:R-:W-:Y:S04]  /*ef40*/  STL [R1+0x8], RZ ;  /* 0x000008ff01007387 */ /* 0x000fe80000100800 */
[----:B------:R1:W-:Y:S01]  /*ef50*/  STL [R1+0x10], R2 ;  /* 0x0000100201007387 */ /* 0x0003e20000100800 */
[----:B0-----:R-:W-:-:S03]  /*ef60*/  LOP3.LUT R3, R0, 0x40, RZ, 0xfc, !PT ;  /* 0x0000004000037812 */ /* 0x001fc600078efcff */
[----:B------:R0:W-:Y:S01]  /*ef70*/  STL [R1+0x50], RZ ;  /* 0x000050ff01007387 */ /* 0x0001e20000100800 */
[C---:B-1----:R-:W-:Y:S02]  /*ef80*/  LOP3.LUT R2, R0.reuse, 0x80, RZ, 0xfc, !PT ;  /* 0x0000008000027812 */ /* 0x042fe400078efcff */
[----:B------:R-:W-:-:S07]  /*ef90*/  LOP3.LUT R0, R0, 0xc0, RZ, 0xfc, !PT ;  /* 0x000000c000007812 */ /* 0x000fce00078efcff */
.L_x_554:
[----:B-1----:R-:W1:Y:S01]  /*efa0*/  LDC.64 R2, c[0x0][0xc88] ;  /* 0x00032200ff027b82 */ /* 0x002e620000000a00 */
[----:B------:R-:W-:Y:S01]  /*efb0*/  ULDC.64 UR4, c[0x0][0x208] ;  /* 0x0000820000047ab9 */ /* 0x000fe20000000a00 */
[----:B-1----:R-:W-:-:S05]  /*efc0*/  IMAD.WIDE R2, R19, 0x4, R2 ;  /* 0x0000000413027825 */ /* 0x002fca00078e0202 */
[----:B--2---:R-:W2:Y:S01]  /*efd0*/  LDG.E R11, desc[UR4][R2.64] ;  /* 0x00000004020b7981 */ /* 0x004ea2000c1e1900 */
[----:B------:R-:W-:Y:S05]  /*efe0*/  YIELD ;  /* 0x0000000000007946 */ /* 0x000fea0003800000 */
[----:B------:R-:W-:Y:S01]  /*eff0*/  ULDC.64 UR4, c[0x0][0xa28] ;  /* 0x00028a0000047ab9 */ /* 0x000fe20000000a00 */
[----:B---3--:R-:W-:Y:S01]  /*f000*/  IMAD.MOV.U32 R0, RZ, RZ, RZ ;  /* 0x000000ffff007224 */ /* 0x008fe200078e00ff */
[----:B------:R-:W-:Y:S01]  /*f010*/  ISETP.NE.U32.AND P0, PT, RZ, UR4, PT ;  /* 0x00000004ff007c0c */ /* 0x000fe2000bf05070 */
[----:B------:R-:W-:Y:S01]  /*f020*/  ULDC.64 UR10, c[0x0][0x208] ;  /* 0x00008200000a7ab9 */ /* 0x000fe20000000a00 */
[----:B------:R-:W-:Y:S01]  /*f030*/  IMAD.MOV.U32 R6, RZ, RZ, RZ ;  /* 0x000000ffff067224 */ /* 0x000fe200078e00ff */
[----:B------:R-:W-:Y:S01]  /*f040*/  ULDC.64 UR6, c[0x0][0xa18] ;  /* 0x0002860000067ab9 */ /* 0x000fe20000000a00 */
[----:B------:R-:W-:Y:S01]  /*f050*/  ISETP.NE.AND.EX P0, PT, RZ, UR5, PT, P0 ;  /* 0x00000005ff007c0c */ /* 0x000fe2000bf05300 */
[----:B------:R-:W-:Y:S01]  /*f060*/  ULDC.64 UR8, c[0x0][0xa08] ;  /* 0x0002820000087ab9 */ /* 0x000fe20000000a00 */
[----:B--2---:R-:W-:Y:S01]  /*f070*/  SHF.R.S32.HI R4, RZ, 0x1f, R11 ;  /* 0x0000001fff047819 */ /* 0x004fe2000001140b */
[----:B------:R-:W-:-:S10]  /*f080*/  IMAD.SHL.U32 R10, R11, 0x4, RZ ;  /* 0x000000040b0a7824 */ /* 0x000fd400078e00ff */
[C---:B------:R-:W-:Y:S01]  /*f090*/  @P0 LEA R2, P1, R11.reuse, UR4, 0x2 ;  /* 0x000000040b020c11 */ /* 0x040fe2000f8210ff */
[----:B------:R-:W-:Y:S03]  /*f0a0*/  STL [R1+0x28], R11 ;  /* 0x0000280b01007387 */ /* 0x000fe60000100800 */
[C-C-:B------:R-:W-:Y:S01]  /*f0b0*/  @P0 LEA.HI.X R3, R11.reuse, UR5, R4.reuse, 0x2, P1 ;  /* 0x000000050b030c11 */ /* 0x140fe200088f1404 */
[----:B------:R-:W-:Y:S01]  /*f0c0*/  ULDC.64 UR4, c[0x0][0xa00] ;  /* 0x0002800000047ab9 */ /* 0x000fe20000000a00 */
[----:B------:R-:W-:Y:S01]  /*f0d0*/  SHF.L.U64.HI R9, R11, 0x2, R4 ;  /* 0x000000020b097819 */ /* 0x000fe20000010204 */
[----:B------:R1:W-:Y:S01]  /*f0e0*/  STL [R1+0x38], R4 ;  /* 0x0000380401007387 */ /* 0x0003e20000100800 */
[----:B------:R-:W-:-:S03]  /*f0f0*/  ISETP.NE.U32.AND P1, PT, RZ, UR4, PT ;  /* 0x00000004ff007c0c */ /* 0x000fc6000bf25070 */
[----:B-----5:R2:W5:Y:S01]  /*f100*/  @P0 LDG.E R0, desc[UR10][R2.64] ;  /* 0x0000000a02000981 */ /* 0x020562000c1e1900 */
[----:B------:R-:W-:Y:S01]  /*f110*/  ISETP.NE.AND.EX P1, PT, RZ, UR5, PT, P1 ;  /* 0x00000005ff007c0c */ /* 0x000fe2000bf25310 */
[----:B------:R-:W-:Y:S01]  /*f120*/  IMAD.MOV.U32 R8, RZ, RZ, RZ ;  /* 0x000000ffff087224 */ /* 0x000fe200078e00ff */
[----:B------:R-:W-:Y:S01]  /*f130*/  ISETP.NE.U32.AND P2, PT, RZ, UR6, PT ;  /* 0x00000006ff007c0c */ /* 0x000fe2000bf45070 */
[----:B------:R-:W-:Y:S01]  /*f140*/  STL [R1], R10 ;  /* 0x0000000a01007387 */ /* 0x000fe20000100800 */
[----:B------:R-:W-:Y:S02]  /*f150*/  ISETP.NE.U32.AND P0, PT, RZ, UR8, PT ;  /* 0x00000008ff007c0c */ /* 0x000fe4000bf05070 */
[----:B------:R-:W-:Y:S01]  /*f160*/  ISETP.NE.AND.EX P2, PT, RZ, UR7, PT, P2 ;  /* 0x00000007ff007c0c */ /* 0x000fe2000bf45320 */
[----:B------:R-:W-:Y:S01]  /*f170*/  STL [R1+0x1c], R9 ;  /* 0x00001c0901007387 */ /* 0x000fe20000100800 */
[----:B------:R-:W-:Y:S02]  /*f180*/  ISETP.NE.AND.EX P0, PT, RZ, UR9, PT, P0 ;  /* 0x00000009ff007c0c */ /* 0x000fe4000bf05300 */
[----:B--2---:R-:W-:-:S02]  /*f190*/  IADD3 R2, P3, R10, UR4, RZ ;  /* 0x000000040a027c10 */ /* 0x004fc4000ff7e0ff */
[----:B-1----:R-:W-:Y:S02]  /*f1a0*/  IADD3 R4, P4, R10, UR8, RZ ;  /* 0x000000080a047c10 */ /* 0x002fe4000ff9e0ff */
[C---:B------:R-:W-:Y:S01]  /*f1b0*/  IADD3.X R3, R9.reuse, UR5, RZ, P3, !PT ;  /* 0x0000000509037c10 */ /* 0x040fe20009ffe4ff */
[----:B------:R-:W-:Y:S01]  /*f1c0*/  ULDC UR4, c[0x0][0x288] ;  /* 0x0000a20000047ab9 */ /* 0x000fe20000000800 */
[----:B------:R-:W-:-:S03]  /*f1d0*/  IADD3.X R5, R9, UR9, RZ, P4, !PT ;  /* 0x0000000909057c10 */ /* 0x000fc6000a7fe4ff */
[----:B------:R-:W2:Y:S01]  /*f1e0*/  @P1 LDG.E R6, desc[UR10][R2.64] ;  /* 0x0000000a02061981 */ /* 0x000ea2000c1e1900 */
[----:B------:R-:W-:Y:S01]  /*f1f0*/  MOV R12, UR4 ;  /* 0x00000004000c7c02 */ /* 0x000fe20008000f00 */
[----:B------:R-:W-:Y:S02]  /*f200*/  ULDC.64 UR4, c[0x0][0x418] ;  /* 0x0001060000047ab9 */ /* 0x000fe40000000a00 */
[----:B------:R-:W5:Y:S04]  /*f210*/  @P0 LDG.E R8, desc[UR10][R4.64] ;  /* 0x0000000a04080981 */ /* 0x000f68000c1e1900 */
[----:B--2---:R1:W-:Y:S02]  /*f220*/  STL [R1+0x34], R6 ;  /* 0x0000340601007387 */ /* 0x0043e40000100800 */
[----:B-1----:R-:W-:-:S04]  /*f230*/  @P2 IADD3 R6, P3, R10, UR6, RZ ;  /* 0x000000060a062c10 */ /* 0x002fc8000ff7e0ff */
[----:B------:R-:W-:-:S05]  /*f240*/  @P2 IADD3.X R7, R9, UR7, RZ, P3, !PT ;  /* 0x0000000709072c10 */ /* 0x000fca0009ffe4ff */
[----:B------:R1:W2:Y:S01]  /*f250*/  @P2 LDG.E R12, desc[UR10][R6.64] ;  /* 0x0000000a060c2981 */ /* 0x0002a2000c1e1900 */
[----:B------:R-:W-:-:S03]  /*f260*/  UISETP.NE.U32.AND UP0, UPT, UR4, URZ, UPT ;  /* 0x0000003f0400728c */ /* 0x000fc6000bf05070 */
[----:B------:R-:W-:Y:S01]  /*f270*/  ULDC UR4, c[0x0][0x424] ;  /* 0x0001090000047ab9 */ /* 0x000fe20000000800 */
[----:B------:R-:W-:-:S03]  /*f280*/  UISETP.NE.AND.EX UP0, UPT, UR5, URZ, UPT, UP0 ;  /* 0x0000003f0500728c */ /* 0x000fc6000bf05300 */
[----:B------:R-:W-:Y:S01]  /*f290*/  ULDC UR5, c[0x0][0x2f0] ;  /* 0x0000bc0000057ab9 */ /* 0x000fe20000000800 */
[----:B------:R-:W-:-:S04]  /*f2a0*/  USEL UR4, UR4, 0x1, UP0 ;  /* 0x0000000104047887 */ /* 0x000fc80008000000 */
[----:B------:R-:W-:-:S06]  /*f2b0*/  UIMAD UR4, UR4, UR5, URZ ;  /* 0x00000005040472a4 */ /* 0x000fcc000f8e023f */
[----:B-1----:R-:W-:Y:S01]  /*f2c0*/  IMAD.U32 R6, RZ, RZ, UR4 ;  /* 0x00000004ff067e24 */ /* 0x002fe2000f8e00ff */
[----:B--2---:R1:W-:Y:S01]  /*f2d0*/  STL [R1+0x3c], R12 ;  /* 0x00003c0c01007387 */ /* 0x0043e20000100800 */
[----:B------:R-:W-:Y:S05]  /*f2e0*/  @P2 BRA `(.L_x_442) ;  /* 0x0000000000182947 */ /* 0x000fea0003800000 */
[----:B------:R-:W-:Y:S05]  /*f2f0*/  @!P1 BRA `(.L_x_442) ;  /* 0x0000000000149947 */ /* 0x000fea0003800000 */
[----:B------:R-:W-:Y:S02]  /*f300*/  ULDC.64 UR4, c[0x0][0x208] ;  /* 0x0000820000047ab9 */ /* 0x000fe40000000a00 */
[----:B------:R-:W2:Y:S04]  /*f310*/  LDG.E R7, desc[UR4][R2.64] ;  /* 0x0000000402077981 */ /* 0x000ea8000c1e1900 */
[----:B------:R-:W2:Y:S02]  /*f320*/  LDG.E R2, desc[UR4][R2.64+0x4] ;  /* 0x0000040402027981 */ /* 0x000ea4000c1e1900 */
[----:B--2---:R-:W-:-:S05]  /*f330*/  IMAD.IADD R2, R2, 0x1, -R7 ;  /* 0x0000000102027824 */ /* 0x004fca00078e0a07 */
[----:B------:R2:W-:Y:S02]  /*f340*/  STL [R1+0x3c], R2 ;  /* 0x00003c0201007387 */ /* 0x0005e40000100800 */
.L_x_442:
[----:B--2---:R-:W-:Y:S01]  /*f350*/  IMAD.MOV.U32 R2, RZ, RZ, R11 ;  /* 0x000000ffff027224 */ /* 0x004fe200078e000b */
[----:B------:R-:W-:Y:S01]  /*f360*/  ULDC.64 UR4, c[0x0][0xa20] ;  /* 0x0002880000047ab9 */ /* 0x000fe20000000a00 */
[----:B-----5:R-:W-:Y:S01]  /*f370*/  IMAD.IADD R3, R8, 0x1, R0 ;  /* 0x0000000108037824 */ /* 0x020fe200078e0200 */
[----:B------:R-:W-:Y:S02]  /*f380*/  ISETP.NE.U32.AND P1, PT, RZ, UR4, PT ;  /* 0x00000004ff007c0c */ /* 0x000fe4000bf25070 */
[----:B------:R2:W-:Y:S02]  /*f390*/  STL [R1+0xc], R2 ;  /* 0x00000c0201007387 */ /* 0x0005e40000100800 */
[----:B------:R-:W-:Y:S02]  /*f3a0*/  ISETP.NE.AND.EX P1, PT, RZ, UR5, PT, P1 ;  /* 0x00000005ff007c0c */ /* 0x000fe4000bf25310 */
[----:B------:R2:W-:Y:S11]  /*f3b0*/  STL [R1+0x18], R3 ;  /* 0x0000180301007387 */ /* 0x0005f60000100800 */
[----:B--2---:R-:W-:Y:S05]  /*f3c0*/  @!P1 BRA `(.L_x_443) ;  /* 0x0000000000149947 */ /* 0x004fea0003800000 */
[----:B------:R-:W-:Y:S01]  /*f3d0*/  IADD3 R6, P0, R10, UR4, RZ ;  /* 0x000000040a067c10 */ /* 0x000fe2000ff1e0ff */
[----:B------:R-:W-:-:S03]  /*f3e0*/  ULDC.64 UR6, c[0x0][0x208] ;  /* 0x0000820000067ab9 */ /* 0x000fc60000000a00 */
[----:B------:R-:W-:-:S05]  /*f3f0*/  IADD3.X R7, R9, UR5, RZ, P0, !PT ;  /* 0x0000000509077c10 */ /* 0x000fca00087fe4ff */
[----:B------:R2:W5:Y:S01]  /*f400*/  LDG.E R6, desc[UR6][R6.64] ;  /* 0x0000000606067981 */ /* 0x000562000c1e1900 */
[----:B------:R-:W-:Y:S05]  /*f410*/  BRA `(.L_x_444) ;  /* 0x0000000000147947 */ /* 0x000fea0003800000 */
.L_x_443:
[----:B------:R-:W-:Y:S05]  /*f420*/  @!P0 BRA `(.L_x_444) ;  /* 0x0000000000108947 */ /* 0x000fea0003800000 */
[----:B------:R-:W-:Y:S02]  /*f430*/  ULDC.64 UR4, c[0x0][0x208] ;  /* 0x0000820000047ab9 */ /* 0x000fe40000000a00 */
[----:B------:R-:W2:Y:S04]  /*f440*/  LDG.E R6, desc[UR4][R4.64] ;  /* 0x0000000404067981 */ /* 0x000ea8000c1e1900 */
[----:B------:R-:W2:Y:S02]  /*f450*/  LDG.E R4, desc[UR4][R4.64+0x4] ;  /* 0x0000040404047981 */ /* 0x000ea4000c1e1900 */
[----:B--2---:R-:W-:-:S07]  /*f460*/  IMAD.IADD R6, R4, 0x1, -R6 ;  /* 0x0000000104067824 */ /* 0x004fce00078e0a06 */
.L_x_444:
[----:B-----5:R-:W-:Y:S01]  /*f470*/  IMAD.IADD R2, R6, 0x1, -R0 ;  /* 0x0000000106027824 */ /* 0x020fe200078e0a00 */
[----:B------:R-:W-:Y:S03]  /*f480*/  BSSY B7, `(.L_x_445) ;  /* 0x00004fa000077945 */ /* 0x000fe60003800000 */
[C---:B------:R-:W-:Y:S01]  /*f490*/  VIADD R0, R2.reuse, 0x4f ;  /* 0x0000004f02007836 */ /* 0x040fe20000000000 */
[----:B------:R3:W-:Y:S01]  /*f4a0*/  STL [R1+0x40], R2 ;  /* 0x0000400201007387 */ /* 0x0007e20000100800 */
[----:B------:R-:W-:Y:S02]  /*f4b0*/  ISETP.GT.AND P0, PT, R2, RZ, PT ;  /* 0x000000ff0200720c */ /* 0x000fe40003f04270 */
[----:B------:R-:W-:-:S05]  /*f4c0*/  IMAD.HI R0, R0, 0x66666667, RZ ;  /* 0x6666666700007827 */ /* 0x000fca00078e02ff */
[----:B---3--:R-:W-:-:S04]  /*f4d0*/  SHF.R.U32.HI R2, RZ, 0x1f, R0 ;  /* 0x0000001fff027819 */ /* 0x008fc80000011600 */
[----:B------:R-:W-:-:S05]  /*f4e0*/  LEA.HI.SX32 R0, R0, R2, 0x1b ;  /* 0x0000000200007211 */ /* 0x000fca00078fdaff */
[----:B------:R3:W-:Y:S01]  /*f4f0*/  STL [R1+0x30], R0 ;  /* 0x0000300001007387 */ /* 0x0007e20000100800 */
[----:B------:R-:W-:Y:S05]  /*f500*/  @P0 BRA `(.L_x_446) ;  /* 0x0000000000480947 */ /* 0x000fea0003800000 */
[----:B------:R-:W4:Y:S02]  /*f510*/  S2R R3, SR_TID.X ;  /* 0x0000000000037919 */ /* 0x000f240000002100 */
[----:B----4-:R-:W-:-:S04]  /*f520*/  LOP3.LUT R3, R3, 0x7f, RZ, 0xc0, !PT ;  /* 0x0000007f03037812 */ /* 0x010fc800078ec0ff */
[----:B------:R-:W-:-:S13]  /*f530*/  ISETP.NE.AND P0, PT, R3, RZ, PT ;  /* 0x000000ff0300720c */ /* 0x000fda0003f05270 */
[----:B------:R-:W-:Y:S05]  /*f540*/  @P0 BRA `(.L_x_447) ;  /* 0x0000004c00b40947 */ /* 0x000fea0003800000 */
[----:B------:R-:W4:Y:S01]  /*f550*/  S2R R3, SR_LANEID ;  /* 0x0000000000037919 */ /* 0x000f220000000000 */
[----:B------:R-:W-:Y:S01]  /*f560*/  VOTEU.ANY UR4, UPT, PT ;  /* 0x0000000000047886 */ /* 0x000fe200038e0100 */
[----:B------:R-:W5:Y:S01]  /*f570*/  LDC.64 R4, c[0x0][0xc60] ;  /* 0x00031800ff047b82 */ /* 0x000f620000000a00 */
[----:B---3--:R-:W4:Y:S01]  /*f580*/  FLO.U32 R0, UR4 ;  /* 0x0000000400007d00 */ /* 0x008f2200080e0000 */
[----:B------:R-:W-:-:S07]  /*f590*/  ULDC.64 UR6, c[0x0][0x208] ;  /* 0x0000820000067ab9 */ /* 0x000fce0000000a00 */
[----:B------:R-:W5:Y:S01]  /*f5a0*/  POPC R2, UR4 ;  /* 0x0000000400027d09 */ /* 0x000f620008000000 */
[----:B----4-:R-:W-:-:S13]  /*f5b0*/  ISETP.EQ.U32.AND P0, PT, R0, R3, PT ;  /* 0x000000030000720c */ /* 0x010fda0003f02070 */
[----:B-----5:R-:W3:Y:S01]  /*f5c0*/  @P0 ATOMG.E.ADD.STRONG.GPU PT, R5, desc[UR6][R4.64], R2 ;  /* 0x00000002040509a8 */ /* 0x020ee200081ee1c6 */
[----:B------:R-:W4:Y:S02]  /*f5d0*/  S2R R3, SR_LTMASK ;  /* 0x0000000000037919 */ /* 0x000f240000003900 */
[----:B----4-:R-:W-:-:S06]  /*f5e0*/  LOP3.LUT R3, R3, UR4, RZ, 0xc0, !PT ;  /* 0x0000000403037c12 */ /* 0x010fcc000f8ec0ff */
[----:B------:R-:W4:Y:S01]  /*f5f0*/  POPC R3, R3 ;  /* 0x0000000300037309 */ /* 0x000f220000000000 */
[----:B---3--:R-:W4:Y:S02]  /*f600*/  SHFL.IDX PT, R0, R5, R0, 0x1f ;  /* 0x00001f0005007589 */ /* 0x008f2400000e0000 */
[----:B----4-:R-:W-:Y:S01]  /*f610*/  IADD3 R16, R0, UR38, R3 ;  /* 0x0000002600107c10 */ /* 0x010fe2000fffe003 */
[----:B------:R-:W-:Y:S06]  /*f620*/  BRA `(.L_x_447) ;  /* 0x0000004c007c7947 */ /* 0x000fec0003800000 */
.L_x_446:
[----:B---3--:R-:W3:Y:S01]  /*f630*/  LDL R0, [R1+0x4] ;  /* 0x0000040001007983 */ /* 0x008ee20000100800 */
[----:B------:R-:W-:Y:S01]  /*f640*/  BSSY B6, `(.L_x_448) ;  /* 0x0000014000067945 */ /* 0x000fe20003800000 */
[----:B---3--:R-:W-:-:S05]  /*f650*/  VIADD R0, R0, 0x24400 ;  /* 0x0002440000007836 */ /* 0x008fca0000000000 */
[----:B------:R-:W-:-:S13]  /*f660*/  LOP3.LUT P0, RZ, R0, 0x3ff, RZ, 0xc0, !PT ;  /* 0x000003ff00ff7812 */ /* 0x000fda000780c0ff */
[----:B------:R-:W-:Y:S05]  /*f670*/  @!P0 BRA `(.L_x_449) ;  /* 0x0000000000408947 */ /* 0x000fea0003800000 */
[----:B------:R-:W-:Y:S01]  /*f680*/  MOV R2, 0x0 ;  /* 0x0000000000027802 */ /* 0x000fe20000000f00 */
[----:B------:R-:W-:Y:S01]  /*f690*/  ULDC.64 UR6, c[0x4][0x1b8] ;  /* 0x01006e0000067ab9 */ /* 0x000fe20000000a00 */
[----:B------:R-:W-:Y:S01]  /*f6a0*/  ULDC.64 UR8, c[0x4][0x1c0] ;  /* 0x0100700000087ab9 */ /* 0x000fe20000000a00 */
[----:B------:R-:W-:Y:S01]  /*f6b0*/  ULDC.64 UR4, c[0x4][0x118] ;  /* 0x0100460000047ab9 */ /* 0x000fe20000000a00 */
[----:B------:R-:W-:Y:S02]  /*f6c0*/  IMAD.U32 R4, RZ, RZ, UR6 ;  /* 0x00000006ff047e24 */ /* 0x000fe4000f8e00ff */
[----:B------:R-:W3:Y:S01]  /*f6d0*/  LDC.64 R2, c[0x4][R2] ;  /* 0x0100000002027b82 */ /* 0x000ee20000000a00 */
[----:B------:R-:W-:Y:S02]  /*f6e0*/  IMAD.U32 R5, RZ, RZ, UR7 ;  /* 0x00000007ff057e24 */ /* 0x000fe4000f8e00ff */
[----:B------:R-:W-:Y:S02]  /*f6f0*/  IMAD.U32 R6, RZ, RZ, UR8 ;  /* 0x00000008ff067e24 */ /* 0x000fe4000f8e00ff */
[----:B--2---:R-:W-:-:S02]  /*f700*/  IMAD.U32 R7, RZ, RZ, UR9 ;  /* 0x00000009ff077e24 */ /* 0x004fc4000f8e00ff */
[----:B------:R-:W-:Y:S02]  /*f710*/  IMAD.U32 R10, RZ, RZ, UR4 ;  /* 0x00000004ff0a7e24 */ /* 0x000fe4000f8e00ff */
[----:B------:R-:W-:Y:S02]  /*f720*/  IMAD.U32 R11, RZ, RZ, UR5 ;  /* 0x00000005ff0b7e24 */ /* 0x000fe4000f8e00ff */
[----:B------:R-:W-:Y:S02]  /*f730*/  IMAD.MOV.U32 R8, RZ, RZ, 0x70 ;  /* 0x00000070ff087424 */ /* 0x000fe400078e00ff */
[----:B-1----:R-:W-:Y:S02]  /*f740*/  IMAD.MOV.U32 R12, RZ, RZ, 0x1 ;  /* 0x00000001ff0c7424 */ /* 0x002fe400078e00ff */
[----:B------:R-:W-:-:S07]  /*f750*/  IMAD.MOV.U32 R13, RZ, RZ, RZ ;  /* 0x000000ffff0d7224 */ /* 0x000fce00078e00ff */
[----:B------:R-:W-:-:S07]  /*f760*/  LEPC R20, `(.L_x_449) ;  /* 0x000000001014794e */ /* 0x000fce0000000000 */
[----:B0--3--:R-:W-:Y:S05]  /*f770*/  CALL.ABS.NOINC R2 ;  /* 0x0000000002007343 */ /* 0x009fea0003c00000 */
.L_x_449:
[----:B------:R-:W-:Y:S05]  /*f780*/  BSYNC B6 ;  /* 0x0000000000067941 */ /* 0x000fea0003800000 */
.L_x_448:
[----:B------:R-:W3:Y:S01]  /*f790*/  LDL R2, [R1+0x4] ;  /* 0x0000040001027983 */ /* 0x000ee20000100800 */
        /* <DEDUP_REMOVED lines=8> */
[----:B------:R3:W4:Y:S01]  /*f820*/  LDC.64 R2, c[0x4][R0] ;  /* 0x0100000000027b82 */ /* 0x0007220000000a00 */
[----:B------:R-:W-:Y:S02]  /*f830*/  IMAD.U32 R4, RZ, RZ, UR6 ;  /* 0x00000006ff047e24 */ /* 0x000fe4000f8e00ff */
[----:B------:R-:W-:Y:S02]  /*f840*/  IMAD.U32 R5, RZ, RZ, UR7 ;  /* 0x00000007ff057e24 */ /* 0x000fe4000f8e00ff */
[----:B------:R-:W-:Y:S02]  /*f850*/  IMAD.U32 R6, RZ, RZ, UR8 ;  /* 0x00000008ff067e24 */ /* 0x000fe4000f8e00ff */
[----:B--2---:R-:W-:-:S02]  /*f860*/  IMAD.U32 R7, RZ, RZ, UR9 ;  /* 0x00000009ff077e24 */ /* 0x004fc4000f8e00ff */
[----:B------:R-:W-:Y:S02]  /*f870*/  IMAD.U32 R10, RZ, RZ, UR4 ;  /* 0x00000004ff0a7e24 */ /* 0x000fe4000f8e00ff */
[----:B------:R-:W-:Y:S02]  /*f880*/  IMAD.U32 R11, RZ, RZ, UR5 ;  /* 0x00000005ff0b7e24 */ /* 0x000fe4000f8e00ff */
[----:B------:R-:W-:Y:S02]  /*f890*/  IMAD.MOV.U32 R8, RZ, RZ, 0x70 ;  /* 0x00000070ff087424 */ /* 0x000fe400078e00ff */
[----:B-1----:R-:W-:Y:S02]  /*f8a0*/  IMAD.MOV.U32 R12, RZ, RZ, 0x1 ;  /* 0x00000001ff0c7424 */ /* 0x002fe400078e00ff */
[----:B---3--:R-:W-:-:S07]  /*f8b0*/  IMAD.MOV.U32 R13, RZ, RZ, RZ ;  /* 0x000000ffff0d7224 */ /* 0x008fce00078e00ff */
[----:B------:R-:W-:-:S07]  /*f8c0*/  LEPC R20, `(.L_x_452) ;  /* 0x000000001014794e */ /* 0x000fce0000000000 */
[----:B0---4-:R-:W-:Y:S05]  /*f8d0*/  CALL.ABS.NOINC R2 ;  /* 0x0000000002007343 */ /* 0x011fea0003c00000 */
.L_x_452:
[----:B------:R-:W-:Y:S01]  /*f8e0*/  MOV R2, 0x0 ;  /* 0x0000000000027802 */ /* 0x000fe20000000f00 */
[----:B------:R-:W-:Y:S01]  /*f8f0*/  ULDC.64 UR6, c[0x4][0x1b8] ;  /* 0x01006e0000067ab9 */ /* 0x000fe20000000a00 */
[----:B------:R-:W-:Y:S01]  /*f900*/  ULDC.64 UR8, c[0x4][0x1c0] ;  /* 0x0100700000087ab9 */ /* 0x000fe20000000a00 */
[----:B------:R-:W-:Y:S01]  /*f910*/  ULDC.64 UR4, c[0x4][0x128] ;  /* 0x01004a0000047ab9 */ /* 0x000fe20000000a00 */
[----:B------:R-:W-:Y:S01]  /*f920*/  IMAD.U32 R4, RZ, RZ, UR6 ;  /* 0x00000006ff047e24 */ /* 0x000fe2000f8e00ff */
[----:B------:R-:W-:Y:S01]  /*f930*/  MOV R13, RZ ;  /* 0x000000ff000d7202 */ /* 0x000fe20000000f00 */
[----:B------:R-:W0:Y:S01]  /*f940*/  LDC.64 R2, c[0x4][R2] ;  /* 0x0100000002027b82 */ /* 0x000e220000000a00 */
[----:B------:R-:W-:Y:S02]  /*f950*/  IMAD.U32 R5, RZ, RZ, UR7 ;  /* 0x00000007ff057e24 */ /* 0x000fe4000f8e00ff */
[----:B------:R-:W-:Y:S02]  /*f960*/  IMAD.U32 R6, RZ, RZ, UR8 ;  /* 0x00000008ff067e24 */ /* 0x000fe4000f8e00ff */
[----:B------:R-:W-:-:S02]  /*f970*/  IMAD.U32 R7, RZ, RZ, UR9 ;  /* 0x00000009ff077e24 */ /* 0x000fc4000f8e00ff */
[----:B------:R-:W-:Y:S02]  /*f980*/  IMAD.U32 R10, RZ, RZ, UR4 ;  /* 0x00000004ff0a7e24 */ /* 0x000fe4000f8e00ff */
[----:B------:R-:W-:Y:S02]  /*f990*/  IMAD.U32 R11, RZ, RZ, UR5 ;  /* 0x00000005ff0b7e24 */ /* 0x000fe4000f8e00ff */
[----:B------:R-:W-:Y:S02]  /*f9a0*/  IMAD.MOV.U32 R8, RZ, RZ, 0x70 ;  /* 0x00000070ff087424 */ /* 0x000fe400078e00ff */
[----:B------:R-:W-:-:S07]  /*f9b0*/  IMAD.MOV.U32 R12, RZ, RZ, 0x1 ;  /* 0x00000001ff0c7424 */ /* 0x000fce00078e00ff */
[----:B------:R-:W-:-:S07]  /*f9c0*/  LEPC R20, `(.L_x_451) ;  /* 0x000000001014794e */ /* 0x000fce0000000000 */
[----:B0-----:R-:W-:Y:S05]  /*f9d0*/  CALL.ABS.NOINC R2 ;  /* 0x0000000002007343 */ /* 0x001fea0003c00000 */
.L_x_451:
[----:B------:R-:W-:Y:S05]  /*f9e0*/  BSYNC B6 ;  /* 0x0000000000067941 */ /* 0x000fea0003800000 */
.L_x_450:
[----:B------:R-:W3:Y:S01]  /*f9f0*/  LDL.LU R2, [R1] ;  /* 0x0000000001027983 */ /* 0x000ee20000300800 */
[----:B------:R-:W-:-:S03]  /*fa00*/  ULDC.64 UR4, c[0x0][0x9f8] ;  /* 0x00027e0000047ab9 */ /* 0x000fc60000000a00 */
[----:B------:R-:W4:Y:S04]  /*fa10*/  LDL.LU R4, [R1+0x1c] ;  /* 0x00001c0001047983 */ /* 0x000f280000300800 */
[----:B--2---:R-:W2:Y:S01]  /*fa20*/  LDL R7, [R1+0xc] ;  /* 0x00000c0001077983 */ /* 0x004ea20000100800 */
[----:B------:R-:W-:Y:S01]  /*fa30*/  ISETP.NE.U32.AND P0, PT, RZ, UR4, PT ;  /* 0x00000004ff007c0c */ /* 0x000fe2000bf05070 */
[----:B------:R-:W-:Y:S02]  /*fa40*/  ULDC.64 UR6, c[0x0][0x208] ;  /* 0x0000820000067ab9 */ /* 0x000fe40000000a00 */
[----:B------:R-:W5:Y:S01]  /*fa50*/  LDL R0, [R1+0x30] ;  /* 0x0000300001007983 */ /* 0x000f620000100800 */
[----:B------:R-:W-:-:S13]  /*fa60*/  ISETP.NE.AND.EX P0, PT, RZ, UR5, PT, P0 ;  /* 0x00000005ff007c0c */ /* 0x000fda000bf05300 */
[----:B---3--:R-:W-:-:S04]  /*fa70*/  @P0 IADD3 R2, P1, R2, UR4, RZ ;  /* 0x0000000402020c10 */ /* 0x008fc8000ff3e0ff */
[----:B----4-:R-:W-:Y:S01]  /*fa80*/  @P0 IADD3.X R3, R4, UR5, RZ, P1, !PT ;  /* 0x0000000504030c10 */ /* 0x010fe20008ffe4ff */
[----:B------:R-:W-:-:S04]  /*fa90*/  ULDC.64 UR4, c[0x0][0xa08] ;  /* 0x0002820000047ab9 */ /* 0x000fc80000000a00 */
[----:B--2---:R2:W3:Y:S01]  /*faa0*/  @P0 LDG.E R7, desc[UR6][R2.64] ;  /* 0x0000000602070981 */ /* 0x0044e2000c1e1900 */
[----:B-----5:R-:W-:Y:S01]  /*fab0*/  VIADD R9, R0, 0xffffffff ;  /* 0xffffffff00097836 */ /* 0x020fe20000000000 */
[----:B--2---:R-:W2:Y:S01]  /*fac0*/  LDC.64 R2, c[0x0][0x418] ;  /* 0x00010600ff027b82 */ /* 0x004ea20000000a00 */
[----:B---3--:R-:W-:Y:S01]  /*fad0*/  SHF.R.S32.HI R8, RZ, 0x1f, R7 ;  /* 0x0000001fff087819 */ /* 0x008fe20000011407 */
[----:B------:R3:W-:Y:S04]  /*fae0*/  @P0 STL [R1+0xc], R7 ;  /* 0x00000c0701000387 */ /* 0x0007e80000100800 */
[----:B------:R3:W-:Y:S04]  /*faf0*/  STL [R1+0x2c], R9 ;  /* 0x00002c0901007387 */ /* 0x0007e80000100800 */
[----:B------:R3:W-:Y:S01]  /*fb00*/  STL [R1+0x1c], R8 ;  /* 0x00001c0801007387 */ /* 0x0007e20000100800 */
[----:B--2---:R-:W-:Y:S01]  /*fb10*/  LOP3.LUT P0, RZ, R2, UR4, RZ, 0xfc, !PT ;  /* 0x0000000402ff7c12 */ /* 0x004fe2000f80fcff */
[----:B------:R-:W-:-:S03]  /*fb20*/  UMOV UR4, 0xffffffff ;  /* 0xffffffff00047882 */ /* 0x000fc60000000000 */
[----:B------:R-:W-:-:S04]  /*fb30*/  LOP3.LUT P0, RZ, R3, UR5, RZ, 0xfc, P0 ;  /* 0x0000000503ff7c12 */ /* 0x000fc8000800fcff */
[----:B------:R-:W-:Y:S01]  /*fb40*/  SEL R0, R7, RZ, !P0 ;  /* 0x000000ff07007207 */ /* 0x000fe20004000000 */
[----:B---3--:R-:W-:Y:S08]  /*fb50*/  BRA.DIV UR4, `(.L_x_453) ;  /* 0x0000005a04347947 */ /* 0x008ff0000b800000 */
[----:B------:R-:W2:Y:S02]  /*fb60*/  S2R R4, SR_TID.X ;  /* 0x0000000000047919 */ /* 0x000ea40000002100 */
[----:B--2---:R-:W-:-:S04]  /*fb70*/  SHF.R.U32.HI R4, RZ, 0x5, R4 ;  /* 0x00000005ff047819 */ /* 0x004fc80000011604 */
[----:B------:R-:W-:-:S05]  /*fb80*/  LOP3.LUT R4, R4, 0x3, RZ, 0xc0, !PT ;  /* 0x0000000304047812 */ /* 0x000fca00078ec0ff */
[----:B------:R2:W3:Y:S02]  /*fb90*/  SHFL.IDX PT, R14, R4, RZ, 0x1f ;  /* 0x00001fff040e7589 */ /* 0x0004e400000e0000 */
.L_x_570:
[----:B------:R-:W-:Y:S01]  /*fba0*/  PLOP3.LUT P1, PT, PT, PT, PT, 0x8, 0x0 ;  /* 0x000000000000781c */ /* 0x000fe20003f2e170 */
[----:B------:R4:W-:Y:S01]  /*fbb0*/  STL [R1], R0 ;  /* 0x0000000001007387 */ /* 0x0009e20000100800 */
[----:B---3--:R-:W-:Y:S02]  /*fbc0*/  ISETP.NE.AND P0, PT, R14, RZ, PT ;  /* 0x000000ff0e00720c */ /* 0x008fe40003f05270 */
[----:B----4-:R-:W-:-:S05]  /*fbd0*/  P2R R0, PR, RZ, 0x2 ;  /* 0x00000002ff007803 */ /* 0x010fca0000000000 */
[----:B------:R3:W-:Y:S06]  /*fbe0*/  STL [R1+0x20], R0 ;  /* 0x0000200001007387 */ /* 0x0007ec0000100800 */
[----:B------:R-:W-:Y:S05]  /*fbf0*/  @P0 BRA `(.L_x_454) ;  /* 0x00000004005c0947 */ /* 0x000fea0003800000 */
[----:B------:R-:W-:-:S03]  /*fc00*/  UMOV UR4, 0xffffffff ;  /* 0xffffffff00047882 */ /* 0x000fc60000000000 */
[----:B------:R-:W-:Y:S05]  /*fc10*/  BRA.DIV UR4, `(.L_x_455) ;  /* 0x0000005a04387947 */ /* 0x000fea000b800000 */
[----:B------:R-:W-:-:S13]  /*fc20*/  ELECT P6, URZ, PT ;  /* 0x00000000003f782f */ /* 0x000fda00038c0000 */
.L_x_573:
[----:B------:R-:W-:Y:S05]  /*fc30*/  @!P6 BRA `(.L_x_454) ;  /* 0x00000004004ce947 */ /* 0x000fea0003800000 */
[----:B------:R4:W-:Y:S01]  /*fc40*/  STL [R1+0x14], R9 ;  /* 0x0000140901007387 */ /* 0x0009e20000100800 */
[----:B------:R-:W-:-:S04]  /*fc50*/  ISETP.NE.U32.AND P0, PT, R2, RZ, PT ;  /* 0x000000ff0200720c */ /* 0x000fc80003f05070 */
[----:B------:R-:W-:-:S13]  /*fc60*/  ISETP.NE.AND.EX P0, PT, R3, RZ, PT, P0 ;  /* 0x000000ff0300720c */ /* 0x000fda0003f05300 */
[----:B----4-:R-:W-:Y:S05]  /*fc70*/  @!P0 BRA `(.L_x_456) ;  /* 0x0000000000548947 */ /* 0x010fea0003800000 */
[----:B------:R-:W4:Y:S01]  /*fc80*/  LDC R6, c[0x0][0x43c] ;  /* 0x00010f00ff067b82 */ /* 0x000f220000000800 */
[----:B---3--:R-:W-:Y:S01]  /*fc90*/  IMAD.MOV.U32 R0, RZ, RZ, R9 ;  /* 0x000000ffff007224 */ /* 0x008fe200078e0009 */
[----:B------:R-:W-:Y:S01]  /*fca0*/  ULDC.64 UR4, c[0x0][0x428] ;  /* 0x00010a0000047ab9 */ /* 0x000fe20000000a00 */
[----:B------:R-:W-:Y:S01]  /*fcb0*/  ULDC.64 UR6, c[0x0][0x208] ;  /* 0x0000820000067ab9 */ /* 0x000fe20000000a00 */
[----:B----4-:R-:W-:-:S13]  /*fcc0*/  ISETP.NE.AND P0, PT, R6, 0x1, PT ;  /* 0x000000010600780c */ /* 0x010fda0003f05270 */
[----:B--2---:R-:W2:Y:S02]  /*fcd0*/  @P0 LDC.64 R4, c[0x0][0x440] ;  /* 0x00011000ff040b82 */ /* 0x004ea40000000a00 */
[----:B--2---:R-:W-:-:S05]  /*fce0*/  @P0 IMAD.HI.U32 R4, R9, R4, RZ ;  /* 0x0000000409040227 */ /* 0x004fca00078e00ff */
        /* <DEDUP_REMOVED lines=8> */
[----:B--2---:R-:W-:-:S04]  /*fd70*/  IMAD R6, R8, UR4, RZ ;  /* 0x0000000408067c24 */ /* 0x004fc8000f8e02ff */
[----:B------:R-:W-:-:S04]  /*fd80*/  IMAD R0, R7, UR5, R6 ;  /* 0x0000000507007c24 */ /* 0x000fc8000f8e0206 */
[----:B------:R-:W-:-:S05]  /*fd90*/  IMAD.IADD R0, R5, 0x1, R0 ;  /* 0x0000000105007824 */ /* 0x000fca00078e0200 */
[----:B------:R-:W-:-:S05]  /*fda0*/  LEA.HI.X R3, R4, R3, R0, 0x2, P0 ;  /* 0x0000000304037211 */ /* 0x000fca00000f1400 */
[----:B------:R-:W2:Y:S04]  /*fdb0*/  LDG.E R0, desc[UR6][R2.64] ;  /* 0x0000000602007981 */ /* 0x000ea8000c1e1900 */
[----:B--2---:R4:W-:Y:S02]  /*fdc0*/  STL [R1], R0 ;  /* 0x0000000001007387 */ /* 0x0049e40000100800 */
.L_x_456:
[----:B------:R-:W5:Y:S04]  /*fdd0*/  LDL R7, [R1+0x4] ;  /* 0x0000040001077983 */ /* 0x000f680000100800 */
[----:B---34-:R-:W5:Y:S04]  /*fde0*/  LDL R0, [R1+0x8] ;  /* 0x0000080001007983 */ /* 0x018f680000100800 */
[----:B------:R-:W3:Y:S01]  /*fdf0*/  LDL R2, [R1+0x10] ;  /* 0x0000100001027983 */ /* 0x000ee20000100800 */
[----:B-----5:R-:W-:Y:S01]  /*fe00*/  IMAD R0, R0, 0x8, R7 ;  /* 0x0000000800007824 */ /* 0x020fe200078e0207 */
[----:B---3--:R-:W-:-:S04]  /*fe10*/  SHF.L.U32 R2, R2, 0x1f, RZ ;  /* 0x0000001f02027819 */ /* 0x008fc800000006ff */
[----:B------:R-:W3:Y:S02]  /*fe20*/  SYNCS.PHASECHK.TRANS64.TRYWAIT P0, [R0+URZ+0x38840], R2 ;  /* 0x03884002000075a7 */ /* 0x000ee4000800017f */
[----:B---3--:R-:W-:Y:S05]  /*fe30*/  @!P0 BRA `(.L_x_457) ;  /* 0x0000005400d08947 */ /* 0x008fea0003800000 */
.L_x_574:
[----:B------:R-:W4:Y:S02]  /*fe40*/  S2R R3, SR_TID.X ;  /* 0x0000000000037919 */ /* 0x000f240000002100 */
[----:B----4-:R-:W-:-:S04]  /*fe50*/  LOP3.LUT R3, R3, 0x7f, RZ, 0xc0, !PT ;  /* 0x0000007f03037812 */ /* 0x010fc800078ec0ff */
[----:B------:R-:W-:-:S13]  /*fe60*/  ISETP.NE.AND P0, PT, R3, RZ, PT ;  /* 0x000000ff0300720c */ /* 0x000fda0003f05270 */
[----:B------:R-:W-:Y:S05]  /*fe70*/  @P0 BRA `(.L_x_458) ;  /* 0x00000000001c0947 */ /* 0x000fea0003800000 */
[----:B------:R-:W4:Y:S01]  /*fe80*/  S2R R3, SR_TID.X ;  /* 0x0000000000037919 */ /* 0x000f220000002100 */
[----:B---3--:R-:W-:-:S04]  /*fe90*/  IMAD.MOV.U32 R2, RZ, RZ, 0xa000 ;  /* 0x0000a000ff027424 */ /* 0x008fc800078e00ff */
[----:B------:R3:W-:Y:S01]  /*fea0*/  SYNCS.ARRIVE.TRANS64 RZ, [R0+URZ+0x38830], R2 ;  /* 0x0388300200ff79a7 */ /* 0x0007e2000800003f */
[----:B----4-:R-:W-:-:S04]  /*feb0*/  LOP3.LUT R3, R3, 0x1f, RZ, 0xc0, !PT ;  /* 0x0000001f03037812 */ /* 0x010fc800078ec0ff */
[----:B------:R-:W-:-:S13]  /*fec0*/  ISETP.NE.AND P0, PT, R3, RZ, PT ;  /* 0x000000ff0300720c */ /* 0x000fda0003f05270 */
[----:B---3--:R-:W-:Y:S05]  /*fed0*/  @!P0 BRA `(.L_x_458) ;  /* 0x0000000000048947 */ /* 0x008fea0003800000 */
[----:B------:R-:W-:Y:S01]  /*fee0*/  BPT.TRAP 0x1 ;  /* 0x000000040000795c */ /* 0x000fe20000300000 */
.L_x_458:
[----:B------:R-:W4:Y:S04]  /*fef0*/  LDL R6, [R1+0x4] ;  /* 0x0000040001067983 */ /* 0x000f280000100800 */
[----:B------:R-:W4:Y:S04]  /*ff00*/  LDL R5, [R1+0x8] ;  /* 0x0000080001057983 */ /* 0x000f280000100800 */
[----:B--2---:R-:W2:Y:S04]  /*ff10*/  LDL R4, [R1+0x14] ;  /* 0x0000140001047983 */ /* 0x004ea80000100800 */
[----:B------:R-:W5:Y:S04]  /*ff20*/  LDL R3, [R1+0x18] ;  /* 0x0000180001037983 */ /* 0x000f680000100800 */
[----:B---3--:R-:W3:Y:S01]  /*ff30*/  LDL R2, [R1] ;  /* 0x0000000001027983 */ /* 0x008ee20000100800 */
[----:B------:R-:W-:Y:S01]  /*ff40*/  R2UR UR9, R0 ;  /* 0x00000000000972ca */ /* 0x000fe200000e0000 */
[----:B------:R-:W-:Y:S01]  /*ff50*/  UIADD3 UR4, UP0, UR36, 0x370, URZ ;  /* 0x0000037024047890 */ /* 0x000fe2000ff1e03f */
[----:B------:R-:W-:Y:S01]  /*ff60*/  R2UR UR12, R18 ;  /* 0x00000000120c72ca */ /* 0x000fe200000e0000 */
[----:B------:R-:W-:Y:S01]  /*ff70*/  UMOV UR10, URZ ;  /* 0x0000003f000a7c82 */ /* 0x000fe20008000000 */
[----:B------:R-:W-:Y:S01]  /*ff80*/  UMOV UR6, 0x0 ;  /* 0x0000000000067882 */ /* 0x000fe20000000000 */
[----:B------:R-:W-:Y:S01]  /*ff90*/  UMOV UR7, 0x14f00000 ;  /* 0x14f0000000077882 */ /* 0x000fe20000000000 */
[----:B------:R-:W-:Y:S01]  /*ffa0*/  UMOV UR16, 0x40 ;  /* 0x0000004000107882 */ /* 0x000fe20000000000 */
[----:B------:R-:W-:-:S06]  /*ffb0*/  PLOP3.LUT P0, PT, PT, PT, PT, 0x80, 0x0 ;  /* 0x000000000000781c */ /* 0x000fcc0003f0f070 */
[----:B------:R-:W-:Y:S01]  /*ffc0*/  UIADD3 UR9, UR9, 0x38830, URZ ;  /* 0x0003883009097890 */ /* 0x000fe2000fffe03f */
[----:B----4-:R-:W-:Y:S01]  /*ffd0*/  IMAD R0, R5, 0xa000, R6 ;  /* 0x0000a00005007824 */ /* 0x010fe200078e0206 */
[----:B--2---:R-:W-:-:S04]  /*ffe0*/  R2UR UR11, R4 ;  /* 0x00000000040b72ca */ /* 0x004fc800000e0000 */
[----:B------:R-:W-:Y:S02]  /*fff0*/  R2UR UR14, R0 ;  /* 0x00000000000e72ca */ /* 0x000fe400000e0000 */
[----:B-----5:R-:W-:Y:S02]  /*10000*/  R2UR UR5, R3 ;  /* 0x00000000030572ca */ /* 0x020fe400000e0000 */
[----:B------:R-:W-:Y:S02]  /*10010*/  P2R R0, PR, RZ, 0x1 ;  /* 0x00000001ff007803 */ /* 0x000fe40000000000 */
[----:B---3--:R-:W-:-:S03]  /*10020*/  R2UR UR13, R2 ;  /* 0x00000000020d72ca */ /* 0x008fc600000e0000 */
[----:B------:R4:W-:Y:S04]  /*10030*/  STL [R1+0x20], R0 ;  /* 0x0000200001007387 */ /* 0x0009e80000100800 */
[----:B------:R-:W-:Y:S02]  /*10040*/  UIADD3 UR8, UR14, 0x24400, URZ ;  /* 0x000244000e087890 */ /* 0x000fe4000fffe03f */
[----:B------:R-:W-:Y:S02]  /*10050*/  UIMAD UR11, UR11, 0x50, UR5 ;  /* 0x000000500b0b78a4 */ /* 0x000fe4000f8e0205 */
[----:B------:R-:W-:Y:S02]  /*10060*/  UIADD3.X UR5, URZ, UR37, URZ, UP0, !UPT ;  /* 0x000000253f057290 */ /* 0x000fe400087fe43f */
[----:B------:R-:W-:-:S02]  /*10070*/  UIADD3 UR15, UR14, 0x26c00, URZ ;  /* 0x00026c000e0f7890 */ /* 0x000fc4000fffe03f */
[----:B------:R-:W-:Y:S02]  /*10080*/  UIADD3 UR17, UR14, 0x29400, URZ ;  /* 0x000294000e117890 */ /* 0x000fe4000fffe03f */
[----:B------:R-:W-:-:S03]  /*10090*/  UIADD3 UR18, UR14, 0x2bc00, URZ ;  /* 0x0002bc000e127890 */ /* 0x000fc6000fffe03f */
[----:B------:R2:W-:Y:S01]  /*100a0*/  UTMALDG.4D [UR8], [UR4], desc[UR6] ;  /* 0x00000608040075b4 */ /* 0x0005e20008019000 */
[----:B------:R-:W-:Y:S01]  /*100b0*/  UMOV UR14, 0x80 ;  /* 0x00000080000e7882 */ /* 0x000fe20000000000 */
[----:B--2---:R-:W-:Y:S01]  /*100c0*/  UMOV UR8, UR15 ;  /* 0x0000000f00087c82 */ /* 0x004fe20008000000 */
[----:B------:R-:W-:Y:S02]  /*100d0*/  UMOV UR10, UR16 ;  /* 0x00000010000a7c82 */ /* 0x000fe40008000000 */
[----:B------:R2:W-:Y:S02]  /*100e0*/  UTMALDG.4D [UR8], [UR4], desc[UR6] ;  /* 0x00000608040075b4 */ /* 0x0005e40008019000 */
[----:B--2---:R-:W-:Y:S01]  /*100f0*/  UMOV UR8, UR17 ;  /* 0x0000001100087c82 */ /* 0x004fe20008000000 */
[----:B------:R-:W-:Y:S01]  /*10100*/  UMOV UR10, UR14 ;  /* 0x0000000e000a7c82 */ /* 0x000fe20008000000 */
[----:B------:R-:W-:Y:S01]  /*10110*/  UMOV UR14, 0xc0 ;  /* 0x000000c0000e7882 */ /* 0x000fe20000000000 */
[----:B------:R2:W-:Y:S02]  /*10120*/  UTMALDG.4D [UR8], [UR4], desc[UR6] ;  /* 0x00000608040075b4 */ /* 0x0005e40008019000 */
[----:B--2---:R-:W-:Y:S01]  /*10130*/  UMOV UR8, UR18 ;  /* 0x0000001200087c82 */ /* 0x004fe20008000000 */
[----:B------:R-:W-:-:S02]  /*10140*/  UMOV UR10, UR14 ;  /* 0x0000000e000a7c82 */ /* 0x000fc40008000000 */
[----:B------:R4:W-:Y:S02]  /*10150*/  UTMALDG.4D [UR8], [UR4], desc[UR6] ;  /* 0x00000608040075b4 */ /* 0x0009e40008019000 */
[----:B----4-:R-:W-:Y:S01]  /*10160*/  NOP ;  /* 0x0000000000007918 */ /* 0x010fe20000000000 */
.L_x_454:
[----:B------:R-:W4:Y:S04]  /*10170*/  LDL R2, [R1+0x4] ;  /* 0x0000040001027983 */ /* 0x000f280000100800 */
[----:B------:R-:W3:Y:S04]  /*10180*/  LDL.LU R3, [R1+0x34] ;  /* 0x0000340001037983 */ /* 0x000ee80000300800 */
[----:B------:R-:W5:Y:S04]  /*10190*/  LDL.LU R5, [R1+0x28] ;  /* 0x0000280001057983 */ /* 0x000f680000300800 */
[----:B--2---:R-:W2:Y:S01]  /*101a0*/  LDL.LU R4, [R1+0x38] ;  /* 0x0000380001047983 */ /* 0x004ea20000300800 */
[----:B------:R-:W-:Y:S05]  /*101b0*/  WARPSYNC.ALL ;  /* 0x0000000000007948 */ /* 0x000fea0003800000 */
[----:B------:R-:W-:Y:S01]  /*101c0*/  ULDC.64 UR4, c[0x0][0x298] ;  /* 0x0000a60000047ab9 */ /* 0x000fe20000000a00 */
[----:B------:R-:W-:Y:S01]  /*101d0*/  ULDC.64 UR6, c[0x0][0xa00] ;  /* 0x0002800000067ab9 */ /* 0x000fe20000000a00 */
[----:B------:R-:W-:Y:S01]  /*101e0*/  BSSY B6, `(.L_x_459) ;  /* 0x0000024000067945 */ /* 0x000fe20003800000 */
[----:B------:R-:W-:Y:S01]  /*101f0*/  BAR.SYNC.DEFER_BLOCKING 0x8, 0x180 ;  /* 0x0206000000007b1d */ /* 0x000fe20000010000 */
[----:B------:R-:W-:-:S04]  /*10200*/  ISETP.NE.U32.AND P0, PT, RZ, UR6, PT ;  /* 0x00000006ff007c0c */ /* 0x000fc8000bf05070 */
[----:B------:R-:W-:Y:S01]  /*10210*/  ISETP.NE.AND.EX P0, PT, RZ, UR7, PT, P0 ;  /* 0x00000007ff007c0c */ /* 0x000fe2000bf05300 */
[----:B----4-:R-:W-:Y:S01]  /*10220*/  VIADD R2, R2, 0x14400 ;  /* 0x0001440002027836 */ /* 0x010fe20000000000 */
[----:B---3--:R-:W-:-:S04]  /*10230*/  SHF.R.S32.HI R0, RZ, 0x1f, R3 ;  /* 0x0000001fff007819 */ /* 0x008fc80000011403 */
[----:B------:R-:W-:Y:S02]  /*10240*/  LOP3.LUT P1, RZ, R2, 0x3ff, RZ, 0xc0, !PT ;  /* 0x000003ff02ff7812 */ /* 0x000fe4000782c0ff */
[----:B-----5:R-:W-:Y:S01]  /*10250*/  SEL R5, R5, RZ, !P0 ;  /* 0x000000ff05057207 */ /* 0x020fe20004000000 */
[----:B------:R-:W-:Y:S01]  /*10260*/  IMAD R0, R0, UR4, RZ ;  /* 0x0000000400007c24 */ /* 0x000fe2000f8e02ff */
[----:B--2---:R-:W-:-:S03]  /*10270*/  SEL R4, R4, RZ, !P0 ;  /* 0x000000ff04047207 */ /* 0x004fc60004000000 */
[C---:B------:R-:W-:Y:S02]  /*10280*/  IMAD R0, R3.reuse, UR5, R0 ;  /* 0x0000000503007c24 */ /* 0x040fe4000f8e0200 */
[----:B------:R-:W-:-:S05]  /*10290*/  IMAD.WIDE.U32 R2, R3, UR4, RZ ;  /* 0x0000000403027c25 */ /* 0x000fca000f8e00ff */
[----:B------:R2:W-:Y:S04]  /*102a0*/  STL.64 [R1+0x48], R2 ;  /* 0x0000480201007387 */ /* 0x0005e80000100a00 */
[----:B------:R3:W-:Y:S04]  /*102b0*/  STL [R1+0x28], R5 ;  /* 0x0000280501007387 */ /* 0x0007e80000100800 */
[----:B------:R3:W-:Y:S01]  /*102c0*/  STL [R1+0x54], R4 ;  /* 0x0000540401007387 */ /* 0x0007e20000100800 */
[----:B--2---:R-:W-:Y:S01]  /*102d0*/  IMAD.IADD R2, R3, 0x1, R0 ;  /* 0x0000000103027824 */ /* 0x004fe200078e0200 */
[----:B------:R-:W-:-:S05]  /*102e0*/  SHF.R.S32.HI R0, RZ, 0x1f, R18 ;  /* 0x0000001fff007819 */ /* 0x000fca0000011412 */
[----:B------:R3:W-:Y:S04]  /*102f0*/  STL [R1+0x38], R0 ;  /* 0x0000380001007387 */ /* 0x0007e80000100800 */
[----:B------:R3:W-:Y:S01]  /*10300*/  STL [R1+0x34], R2 ;  /* 0x0000340201007387 */ /* 0x0007e20000100800 */
[----:B------:R-:W-:Y:S05]  /*10310*/  @!P1 BRA `(.L_x_460) ;  /* 0x0000000000409947 */ /* 0x000fea0003800000 */
[----:B---3--:R-:W-:Y:S01]  /*10320*/  MOV R2, 0x0 ;  /* 0x0000000000027802 */ /* 0x008fe20000000f00 */
[----:B------:R-:W-:Y:S01]  /*10330*/  ULDC.64 UR6, c[0x4][0x1b8] ;  /* 0x01006e0000067ab9 */ /* 0x000fe20000000a00 */
[----:B------:R-:W-:Y:S01]  /*10340*/  ULDC.64 UR8, c[0x4][0x1c0] ;  /* 0x0100700000087ab9 */ /* 0x000fe20000000a00 */
[----:B------:R-:W-:Y:S01]  /*10350*/  ULDC.64 UR4, c[0x4][0x130] ;  /* 0x01004c0000047ab9 */ /* 0x000fe20000000a00 */
[----:B------:R-:W-:Y:S02]  /*10360*/  IMAD.U32 R4, RZ, RZ, UR6 ;  /* 0x00000006ff047e24 */ /* 0x000fe4000f8e00ff */
[----:B------:R-:W2:Y:S01]  /*10370*/  LDC.64 R2, c[0x4][R2] ;  /* 0x0100000002027b82 */ /* 0x000ea20000000a00 */
[----:B------:R-:W-:Y:S02]  /*10380*/  IMAD.U32 R5, RZ, RZ, UR7 ;  /* 0x00000007ff057e24 */ /* 0x000fe4000f8e00ff */
[----:B------:R-:W-:Y:S02]  /*10390*/  IMAD.U32 R6, RZ, RZ, UR8 ;  /* 0x00000008ff067e24 */ /* 0x000fe4000f8e00ff */
[----:B------:R-:W-:-:S02]  /*103a0*/  IMAD.U32 R7, RZ, RZ, UR9 ;  /* 0x00000009ff077e24 */ /* 0x000fc4000f8e00ff */
[----:B------:R-:W-:Y:S02]  /*103b0*/  IMAD.U32 R10, RZ, RZ, UR4 ;  /* 0x00000004ff0a7e24 */ /* 0x000fe4000f8e00ff */
[----:B------:R-:W-:Y:S02]  /*103c0*/  IMAD.U32 R11, RZ, RZ, UR5 ;  /* 0x00000005ff0b7e24 */ /* 0x000fe4000f8e00ff */
[----:B------:R-:W-:Y:S02]  /*103d0*/  IMAD.MOV.U32 R8, RZ, RZ, 0x70 ;  /* 0x00000070ff087424 */ /* 0x000fe400078e00ff */
[----:B-1----:R-:W-:Y:S02]  /*103e0*/  IMAD.MOV.U32 R12, RZ, RZ, 0x1 ;  /* 0x00000001ff0c7424 */ /* 0x002fe400078e00ff */
[----:B------:R-:W-:-:S07]  /*103f0*/  IMAD.MOV.U32 R13, RZ, RZ, RZ ;  /* 0x000000ffff0d7224 */ /* 0x000fce00078e00ff */
[----:B------:R-:W-:-:S07]  /*10400*/  LEPC R20, `(.L_x_460) ;  /* 0x000000001014794e */ /* 0x000fce0000000000 */
[----:B0-2---:R-:W-:Y:S05]  /*10410*/  CALL.ABS.NOINC R2 ;  /* 0x0000000002007343 */ /* 0x005fea0003c00000 */
.L_x_460:
[----:B------:R-:W-:Y:S05]  /*10420*/  BSYNC B6 ;  /* 0x0000000000067941 */ /* 0x000fea0003800000 */
.L_x_459:
[----:B---3--:R-:W2:Y:S01]  /*10430*/  LDL.LU R4, [R1+0x34] ;  /* 0x0000340001047983 */ /* 0x008ea20000300800 */
[----:B------:R-:W3:Y:S01]  /*10440*/  LDC R7, c[0x0][0x448] ;  /* 0x00011200ff077b82 */ /* 0x000ee20000000800 */
[----:B------:R-:W-:Y:S01]  /*10450*/  ULDC.64 UR4, c[0x0][0x2d8] ;  /* 0x0000b60000047ab9 */ /* 0x000fe20000000a00 */
[----:B------:R-:W-:Y:S01]  /*10460*/  IMAD.SHL.U32 R17, R17, 0x80, RZ ;  /* 0x0000008011117824 */ /* 0x000fe200078e00ff */
[----:B------:R-:W2:Y:S01]  /*10470*/  LDL.LU.64 R2, [R1+0x48] ;  /* 0x0000480001027983 */ /* 0x000ea20000300a00 */
[----:B------:R-:W-:-:S03]  /*10480*/  ULDC.64 UR6, c[0x0][0x280] ;  /* 0x0000a00000067ab9 */ /* 0x000fc60000000a00 */
[----:B------:R-:W4:Y:S04]  /*10490*/  LDL.LU R0, [R1+0x38] ;  /* 0x0000380001007983 */ /* 0x000f280000300800 */
[----:B------:R-:W4:Y:S04]  /*104a0*/  LDL.LU R6, [R1+0x54] ;  /* 0x0000540001067983 */ /* 0x000f280000300800 */
[----:B------:R-:W4:Y:S01]  /*104b0*/  LDL.LU R5, [R1+0x28] ;  /* 0x0000280001057983 */ /* 0x000f220000300800 */
[----:B------:R-:W0:Y:S01]  /*104c0*/  S2R R9, SR_TID.X ;  /* 0x0000000000097919 */ /* 0x000e220000002100 */
[----:B------:R-:W1:Y:S01]  /*104d0*/  S2R R8, SR_TID.X ;  /* 0x0000000000087919 */ /* 0x000e620000002100 */
[----:B---3--:R-:W-:Y:S01]  /*104e0*/  ISETP.NE.AND P0, PT, R7, 0x1, PT ;  /* 0x000000010700780c */ /* 0x008fe20003f05270 */
[----:B0-----:R-:W-:-:S02]  /*104f0*/  IMAD.SHL.U32 R9, R9, 0x8, RZ ;  /* 0x0000000809097824 */ /* 0x001fc400078e00ff */
[----:B-1----:R-:W-:-:S03]  /*10500*/  IMAD.SHL.U32 R10, R8, 0x8, RZ ;  /* 0x00000008080a7824 */ /* 0x002fc600078e00ff */
[----:B------:R-:W-:-:S04]  /*10510*/  LOP3.LUT R9, R9, 0x38, RZ, 0xc0, !PT ;  /* 0x0000003809097812 */ /* 0x000fc800078ec0ff */
[C---:B------:R-:W-:Y:S02]  /*10520*/  LOP3.LUT R12, R9.reuse, 0x40, RZ, 0xfc, !PT ;  /* 0x00000040090c7812 */ /* 0x040fe400078efcff */
[C---:B------:R-:W-:Y:S02]  /*10530*/  LOP3.LUT R11, R9.reuse, 0x80, RZ, 0xfc, !PT ;  /* 0x00000080090b7812 */ /* 0x040fe400078efcff */
[----:B------:R-:W-:Y:S02]  /*10540*/  LOP3.LUT R9, R9, 0xc0, RZ, 0xfc, !PT ;  /* 0x000000c009097812 */ /* 0x000fe400078efcff */
[----:B------:R-:W-:Y:S01]  /*10550*/  LOP3.LUT R10, R10, 0x38, RZ, 0xc0, !PT ;  /* 0x000000380a0a7812 */ /* 0x000fe200078ec0ff */
[----:B--2---:R-:W-:Y:S02]  /*10560*/  IMAD.MOV.U32 R3, RZ, RZ, R4 ;  /* 0x000000ffff037224 */ /* 0x004fe400078e0004 */
[----:B------:R-:W0:Y:S01]  /*10570*/  S2R R4, SR_TID.X ;  /* 0x0000000000047919 */ /* 0x000e220000002100 */
[----:B----4-:R-:W-:-:S02]  /*10580*/  IMAD R0, R0, UR4, RZ ;  /* 0x0000000400007c24 */ /* 0x010fc4000f8e02ff */
[----:B------:R-:W-:-:S04]  /*10590*/  IMAD.WIDE.U32 R2, R18, UR4, R2 ;  /* 0x0000000412027c25 */ /* 0x000fc8000f8e0002 */
[----:B------:R-:W-:Y:S01]  /*105a0*/  IMAD R0, R18, UR5, R0 ;  /* 0x0000000512007c24 */ /* 0x000fe2000f8e0200 */
[----:B------:R-:W-:-:S03]  /*105b0*/  ULDC.64 UR4, c[0x0][0x2e0] ;  /* 0x0000b80000047ab9 */ /* 0x000fc60000000a00 */
[----:B------:R-:W-:Y:S02]  /*105c0*/  IMAD.IADD R3, R3, 0x1, R0 ;  /* 0x0000000103037824 */ /* 0x000fe400078e0200 */
[----:B------:R-:W-:Y:S02]  /*105d0*/  IMAD R0, R6, UR4, RZ ;  /* 0x0000000406007c24 */ /* 0x000fe4000f8e02ff */
[C---:B------:R-:W-:Y:S01]  /*105e0*/  IMAD.WIDE.U32 R2, R5.reuse, UR4, R2 ;  /* 0x0000000405027c25 */ /* 0x040fe2000f8e0002 */
[----:B------:R-:W1:Y:S03]  /*105f0*/  @P0 LDC R6, c[0x0][0x450] ;  /* 0x00011400ff060b82 */ /* 0x000e660000000800 */
[----:B------:R-:W-:Y:S01]  /*10600*/  IMAD R0, R5, UR5, R0 ;  /* 0x0000000505007c24 */ /* 0x000fe2000f8e0200 */
[----:B------:R-:W-:-:S03]  /*10610*/  ULDC.64 UR4, c[0x0][0x2d0] ;  /* 0x0000b40000047ab9 */ /* 0x000fc60000000a00 */
[----:B------:R-:W-:Y:S01]  /*10620*/  IMAD.IADD R3, R3, 0x1, R0 ;  /* 0x0000000103037824 */ /* 0x000fe200078e0200 */
[C---:B0-----:R-:W-:Y:S01]  /*10630*/  LOP3.LUT R5, R4.reuse, 0x7f, RZ, 0xc0, !PT ;  /* 0x0000007f04057812 */ /* 0x041fe200078ec0ff */
[----:B------:R-:W-:-:S03]  /*10640*/  IMAD.SHL.U32 R4, R4, 0x10, RZ ;  /* 0x0000001004047824 */ /* 0x000fc600078e00ff */
[----:B------:R-:W-:-:S04]  /*10650*/  SHF.R.U32.HI R5, RZ, 0x3, R5 ;  /* 0x00000003ff057819 */ /* 0x000fc80000011605 */
[----:B------:R-:W-:Y:S02]  /*10660*/  LOP3.LUT R4, R5, 0x70, R4, 0xf8, !PT ;  /* 0x0000007005047812 */ /* 0x000fe400078ef804 */
[----:B------:R-:W0:Y:S02]  /*10670*/  @P0 LDC R5, c[0x0][0x44c] ;  /* 0x00011300ff050b82 */ /* 0x000e240000000800 */
[----:B------:R-:W-:-:S05]  /*10680*/  LOP3.LUT R0, R4, R17, RZ, 0xfc, !PT ;  /* 0x0000001104007212 */ /* 0x000fca00078efcff */
[----:B------:R-:W-:Y:S02]  /*10690*/  IMAD.MOV.U32 R4, RZ, RZ, R0 ;  /* 0x000000ffff047224 */ /* 0x000fe400078e0000 */
[----:B0-----:R-:W-:-:S05]  /*106a0*/  @P0 IMAD.HI.U32 R5, R0, R5, RZ ;  /* 0x0000000500050227 */ /* 0x001fca00078e00ff */
[----:B-1----:R-:W-:-:S05]  /*106b0*/  @P0 SHF.R.U32.HI R4, RZ, R6, R5 ;  /* 0x00000006ff040219 */ /* 0x002fca0000011605 */
[----:B------:R-:W-:Y:S02]  /*106c0*/  IMAD.MOV R5, RZ, RZ, -R4 ;  /* 0x000000ffff057224 */ /* 0x000fe400078e0a04 */
[----:B------:R-:W-:-:S04]  /*106d0*/  IMAD.WIDE.U32 R2, R4, UR4, R2 ;  /* 0x0000000404027c25 */ /* 0x000fc8000f8e0002 */
[----:B------:R-:W-:Y:S01]  /*106e0*/  IMAD R0, R7, R5, R0 ;  /* 0x0000000507007224 */ /* 0x000fe200078e0200 */
[----:B------:R-:W-:-:S05]  /*106f0*/  SHF.R.S32.HI R5, RZ, 0x1f, R4 ;  /* 0x0000001fff057819 */ /* 0x000fca0000011404 */
[----:B------:R-:W-:-:S04]  /*10700*/  IMAD R5, R5, UR4, RZ ;  /* 0x0000000405057c24 */ /* 0x000fc8000f8e02ff */
[----:B------:R-:W-:Y:S01]  /*10710*/  IMAD R4, R4, UR5, R5 ;  /* 0x0000000504047c24 */ /* 0x000fe2000f8e0205 */
[----:B------:R-:W-:-:S03]  /*10720*/  ULDC.64 UR4, c[0x0][0x2c8] ;  /* 0x0000b20000047ab9 */ /* 0x000fc60000000a00 */
[----:B------:R-:W-:Y:S01]  /*10730*/  IMAD.IADD R3, R3, 0x1, R4 ;  /* 0x0000000103037824 */ /* 0x000fe200078e0204 */
[----:B------:R-:W-:Y:S01]  /*10740*/  SHF.R.S32.HI R4, RZ, 0x1f, R0 ;  /* 0x0000001fff047819 */ /* 0x000fe20000011400 */
[----:B------:R-:W-:-:S04]  /*10750*/  IMAD.WIDE.U32 R2, R0, UR4, R2 ;  /* 0x0000000400027c25 */ /* 0x000fc8000f8e0002 */
[----:B------:R-:W-:Y:S01]  /*10760*/  IMAD R4, R4, UR4, RZ ;  /* 0x0000000404047c24 */ /* 0x000fe2000f8e02ff */
[----:B------:R-:W-:Y:S02]  /*10770*/  ULDC UR4, c[0x0][0x2b8] ;  /* 0x0000ae0000047ab9 */ /* 0x000fe40000000800 */
[----:B------:R-:W-:Y:S01]  /*10780*/  ISETP.GE.AND P3, PT, R9, UR4, PT ;  /* 0x0000000409007c0c */ /* 0x000fe2000bf66270 */
[----:B------:R-:W-:Y:S01]  /*10790*/  IMAD R0, R0, UR5, R4 ;  /* 0x0000000500007c24 */ /* 0x000fe2000f8e0204 */
[----:B------:R0:W5:Y:S01]  /*107a0*/  LDL R9, [R1+0x24] ;  /* 0x0000240001097983 */ /* 0x0001620000100800 */
[----:B------:R-:W-:Y:S02]  /*107b0*/  LEA R4, P4, R2, UR6, 0x1 ;  /* 0x0000000602047c11 */ /* 0x000fe4000f8808ff */
[----:B------:R-:W-:Y:S01]  /*107c0*/  IMAD.IADD R0, R3, 0x1, R0 ;  /* 0x0000000103007824 */ /* 0x000fe200078e0200 */
[----:B------:R-:W-:Y:S02]  /*107d0*/  ISETP.GE.AND P0, PT, R10, UR4, PT ;  /* 0x000000040a007c0c */ /* 0x000fe4000bf06270 */
[----:B------:R-:W-:-:S02]  /*107e0*/  ISETP.GE.AND P1, PT, R12, UR4, PT ;  /* 0x000000040c007c0c */ /* 0x000fc4000bf26270 */
[----:B------:R-:W-:Y:S01]  /*107f0*/  ISETP.GE.AND P2, PT, R11, UR4, PT ;  /* 0x000000040b007c0c */ /* 0x000fe2000bf46270 */
[----:B------:R-:W-:Y:S01]  /*10800*/  UMOV UR4, 0xffffffff ;  /* 0xffffffff00047882 */ /* 0x000fe20000000000 */
[----:B------:R-:W-:Y:S02]  /*10810*/  LEA.HI.X R0, R2, UR7, R0, 0x1, P4 ;  /* 0x0000000702007c11 */ /* 0x000fe4000a0f0c00 */
[----:B0-----:R-:W-:Y:S09]  /*10820*/  BRA.DIV UR4, `(.L_x_461) ;  /* 0x0000004e04687947 */ /* 0x001ff2000b800000 */
[----:B------:R-:W0:Y:S02]  /*10830*/  S2R R6, SR_TID.X ;  /* 0x0000000000067919 */ /* 0x000e240000002100 */
[----:B0-----:R-:W-:Y:S02]  /*10840*/  LOP3.LUT R8, R6, 0x7f, RZ, 0xc0, !PT ;  /* 0x0000007f06087812 */ /* 0x001fe400078ec0ff */
[----:B------:R-:W2:Y:S01]  /*10850*/  LDL.LU R6, [R1+0x3c] ;  /* 0x00003c0001067983 */ /* 0x000ea20000300800 */
[----:B------:R-:W-:Y:S01]  /*10860*/  ULDC.64 UR4, c[0x0][0x208] ;  /* 0x0000820000047ab9 */ /* 0x000fe20000000a00 */
[----:B------:R-:W-:-:S05]  /*10870*/  SHF.R.U32.HI R8, RZ, 0x3, R8 ;  /* 0x00000003ff087819 */ /* 0x000fca0000011608 */
[----:B------:R-:W-:Y:S02]  /*10880*/  IMAD.IADD R2, R8, 0x1, R17 ;  /* 0x0000000108027824 */ /* 0x000fe400078e0211 */
[----:B------:R-:W-:Y:S02]  /*10890*/  SHFL.IDX PT, R8, R0, 0x6, 0x181f ;  /* 0x00d81f0000087f89 */ /* 0x000fe400000e0000 */
[----:B------:R-:W-:Y:S02]  /*108a0*/  VIADD R5, R2, 0x10 ;  /* 0x0000001002057836 */ /* 0x000fe40000000000 */
[----:B--2---:R-:W-:Y:S02]  /*108b0*/  IMAD R3, R6, R7, RZ ;  /* 0x0000000706037224 */ /* 0x004fe400078e02ff */
[----:B------:R-:W0:Y:S03]  /*108c0*/  SHFL.IDX PT, R7, R4, RZ, 0x181f ;  /* 0x00181fff04077589 */ /* 0x000e2600000e0000 */
[----:B------:R-:W-:Y:S01]  /*108d0*/  ISETP.GE.AND P5, PT, R2, R3, PT ;  /* 0x000000030200720c */ /* 0x000fe20003fa6270 */
[----:B------:R-:W1:-:S12]  /*108e0*/  SHFL.IDX PT, R6, R0, RZ, 0x181f ;  /* 0x00181fff00067589 */ /* 0x000e5800000e0000 */
[----:B0-----:R-:W-:-:S05]  /*108f0*/  @!P5 LEA R7, P4, R10, R7, 0x1 ;  /* 0x000000070a07d211 */ /* 0x001fca00078808ff */
[----:B-1----:R-:W-:-:S05]  /*10900*/  @!P5 IMAD.X R6, RZ, RZ, R6, P4 ;  /* 0x000000ffff06d224 */ /* 0x002fca00020e0606 */
[----:B------:R-:W-:-:S04]  /*10910*/  @!P5 LOP3.LUT R7, R7, R6, RZ, 0x3c, !PT ;  /* 0x000000060707d212 */ /* 0x000fc800078e3cff */
[----:B------:R-:W-:-:S04]  /*10920*/  @!P5 LOP3.LUT R6, R7, R6, RZ, 0x3c, !PT ;  /* 0x000000060706d212 */ /* 0x000fc800078e3cff */
[----:B------:R-:W-:-:S05]  /*10930*/  @!P5 LOP3.LUT R7, R7, R6, RZ, 0x3c, !PT ;  /* 0x000000060707d212 */ /* 0x000fca00078e3cff */
[----:B-----5:R-:W-:Y:S04]  /*10940*/  @!P5 LDGSTS.E.BYPASS.LTC128B.128 [R9+0x14400], desc[UR4][R6.64], !P0 ;  /* 0x144000000609dfae */ /* 0x020fe8000c101d44 */
[----:B------:R-:W-:Y:S04]  /*10950*/  @!P5 LDGSTS.E.BYPASS.LTC128B.128 [R9+0x18400], desc[UR4][R6.64+0x80], !P1 ;  /* 0x184000800609dfae */ /* 0x000fe8000c901d44 */
[----:B------:R-:W-:Y:S04]  /*10960*/  @!P5 LDGSTS.E.BYPASS.LTC128B.128 [R9+0x1c400], desc[UR4][R6.64+0x100], !P2 ;  /* 0x1c4001000609dfae */ /* 0x000fe8000d101d44 */
[----:B------:R0:W-:Y:S01]  /*10970*/  @!P5 LDGSTS.E.BYPASS.LTC128B.128 [R9+0x20400], desc[UR4][R6.64+0x180], !P3 ;  /* 0x204001800609dfae */ /* 0x0001e2000d901d44 */
[----:B------:R-:W-:-:S03]  /*10980*/  ISETP.GE.AND P5, PT, R5, R3, PT ;  /* 0x000000030500720c */ /* 0x000fc60003fa6270 */
[----:B------:R-:W1:Y:S04]  /*10990*/  SHFL.IDX PT, R5, R4, 0x1, 0x181f ;  /* 0x00381f0004057f89 */ /* 0x000e6800000e0000 */
[----:B0-----:R-:W0:Y:S06]  /*109a0*/  SHFL.IDX PT, R6, R0, 0x1, 0x181f ;  /* 0x00381f0000067f89 */ /* 0x001e2c00000e0000 */
[----:B-1----:R-:W-:-:S05]  /*109b0*/  @!P5 LEA R5, P4, R10, R5, 0x1 ;  /* 0x000000050a05d211 */ /* 0x002fca00078808ff */
[----:B0-----:R-:W-:-:S04]  /*109c0*/  @!P5 IMAD.X R6, RZ, RZ, R6, P4 ;  /* 0x000000ffff06d224 */ /* 0x001fc800020e0606 */
[----:B------:R-:W-:Y:S02]  /*109d0*/  @!P5 IMAD.MOV.U32 R7, RZ, RZ, R6 ;  /* 0x000000ffff07d224 */ /* 0x000fe400078e0006 */
[----:B------:R-:W-:Y:S01]  /*109e0*/  @!P5 IMAD.MOV.U32 R6, RZ, RZ, R5 ;  /* 0x000000ffff06d224 */ /* 0x000fe200078e0005 */
[----:B------:R-:W-:-:S04]  /*109f0*/  IADD3 R5, R2, 0x20, RZ ;  /* 0x0000002002057810 */ /* 0x000fc80007ffe0ff */
[----:B------:R-:W-:Y:S04]  /*10a00*/  @!P5 LDGSTS.E.BYPASS.LTC128B.128 [R9+0x14c00], desc[UR4][R6.64], !P0 ;  /* 0x14c000000609dfae */ /* 0x000fe8000c101d44 */
        /* <DEDUP_REMOVED lines=9> */
[----:B------:R-:W-:Y:S02]  /*10aa0*/  @!P5 IMAD.MOV.U32 R6, RZ, RZ, R5 ;  /* 0x000000ffff06d224 */ /* 0x000fe400078e0005 */
[----:B------:R-:W-:-:S03]  /*10ab0*/  VIADD R5, R2, 0x30 ;  /* 0x0000003002057836 */ /* 0x000fc60000000000 */
        /* <DEDUP_REMOVED lines=42> */
[----:B------:R-:W2:Y:S06]  /*10d60*/  SHFL.IDX PT, R4, R4, 0x7, 0x181f ;  /* 0x00f81f0004047f89 */ /* 0x000eac00000e0000 */
[----:B-1----:R-:W-:-:S05]  /*10d70*/  @!P5 LEA R5, P4, R10, R5, 0x1 ;  /* 0x000000050a05d211 */ /* 0x002fca00078808ff */
[----:B0-----:R-:W-:-:S04]  /*10d80*/  @!P5 IMAD.X R6, RZ, RZ, R8, P4 ;  /* 0x000000ffff06d224 */ /* 0x001fc800020e0608 */
[----:B------:R-:W-:Y:S02]  /*10d90*/  @!P5 IMAD.MOV.U32 R7, RZ, RZ, R6 ;  /* 0x000000ffff07d224 */ /* 0x000fe400078e0006 */
[----:B------:R-:W-:Y:S02]  /*10da0*/  @!P5 IMAD.MOV.U32 R6, RZ, RZ, R5 ;  /* 0x000000ffff06d224 */ /* 0x000fe400078e0005 */
[----:B------:R0:W1:Y:S04]  /*10db0*/  SHFL.IDX PT, R5, R0, 0x7, 0x181f ;  /* 0x00f81f0000057f89 */ /* 0x00006800000e0000 */
[----:B------:R0:W-:Y:S04]  /*10dc0*/  @!P5 LDGSTS.E.BYPASS.LTC128B.128 [R9+0x17400], desc[UR4][R6.64], !P0 ;  /* 0x174000000609dfae */ /* 0x0001e8000c101d44 */
[----:B------:R0:W-:Y:S04]  /*10dd0*/  @!P5 LDGSTS.E.BYPASS.LTC128B.128 [R9+0x1b400], desc[UR4][R6.64+0x80], !P1 ;  /* 0x1b4000800609dfae */ /* 0x0001e8000c901d44 */
[----:B------:R0:W-:Y:S04]  /*10de0*/  @!P5 LDGSTS.E.BYPASS.LTC128B.128 [R9+0x1f400], desc[UR4][R6.64+0x100], !P2 ;  /* 0x1f4001000609dfae */ /* 0x0001e8000d101d44 */
[----:B--2---:R0:W-:Y:S02]  /*10df0*/  @!P5 LDGSTS.E.BYPASS.LTC128B.128 [R9+0x23400], desc[UR4][R6.64+0x180], !P3 ;  /* 0x234001800609dfae */ /* 0x0041e4000d901d44 */
.L_x_591:
[----:B------:R-:W-:Y:S01]  /*10e00*/  VIADD R2, R2, 0x70 ;  /* 0x0000007002027836 */ /* 0x000fe20000000000 */
[----:B------:R-:W-:Y:S04]  /*10e10*/  BSSY B0, `(.L_x_462) ;  /* 0x000000d000007945 */ /* 0x000fe80003800000 */
[----:B------:R-:W-:-:S13]  /*10e20*/  ISETP.GE.AND P4, PT, R2, R3, PT ;  /* 0x000000030200720c */ /* 0x000fda0003f86270 */
[----:B------:R-:W-:Y:S05]  /*10e30*/  @P4 BRA `(.L_x_463) ;  /* 0x0000000000284947 */ /* 0x000fea0003800000 */
[----:B------:R-:W-:Y:S01]  /*10e40*/  LEA R2, P4, R10, R4, 0x1 ;  /* 0x000000040a027211 */ /* 0x000fe200078808ff */
[----:B------:R-:W-:-:S04]  /*10e50*/  ULDC.64 UR4, c[0x0][0x208] ;  /* 0x0000820000047ab9 */ /* 0x000fc80000000a00 */
[----:B-1----:R-:W-:-:S05]  /*10e60*/  IMAD.X R3, RZ, RZ, R5, P4 ;  /* 0x000000ffff037224 */ /* 0x002fca00020e0605 */
[----:B------:R-:W-:Y:S01]  /*10e70*/  @!PT LDS RZ, [RZ] ;  /* 0x00000000fffff984 */ /* 0x000fe20000000800 */
[----:B------:R-:W-:Y:S01]  /*10e80*/  @!PT LDS RZ, [RZ] ;  /* 0x00000000fffff984 */ /* 0x000fe20000000800 */
[----:B------:R-:W-:Y:S01]  /*10e90*/  @!PT LDS RZ, [RZ] ;  /* 0x00000000fffff984 */ /* 0x000fe20000000800 */
[----:B------:R2:W-:Y:S04]  /*10ea0*/  LDGSTS.E.BYPASS.LTC128B.128 [R9+0x17c00], desc[UR4][R2.64], !P0 ;  /* 0x17c0000002097fae */ /* 0x0005e8000c101d44 */
[----:B------:R2:W-:Y:S04]  /*10eb0*/  LDGSTS.E.BYPASS.LTC128B.128 [R9+0x1bc00], desc[UR4][R2.64+0x80], !P1 ;  /* 0x1bc0008002097fae */ /* 0x0005e8000c901d44 */
[----:B------:R2:W-:Y:S04]  /*10ec0*/  LDGSTS.E.BYPASS.LTC128B.128 [R9+0x1fc00], desc[UR4][R2.64+0x100], !P2 ;  /* 0x1fc0010002097fae */ /* 0x0005e8000d101d44 */
[----:B------:R2:W-:Y:S02]  /*10ed0*/  LDGSTS.E.BYPASS.LTC128B.128 [R9+0x23c00], desc[UR4][R2.64+0x180], !P3 ;  /* 0x23c0018002097fae */ /* 0x0005e4000d901d44 */
.L_x_463:
[----:B------:R-:W-:Y:S05]  /*10ee0*/  BSYNC B0 ;  /* 0x0000000000007941 */ /* 0x000fea0003800000 */
.L_x_462:
[----:B0-2---:R-:W2:Y:S01]  /*10ef0*/  LDL R9, [R1+0x4] ;  /* 0x0000040001097983 */ /* 0x005ea20000100800 */
[----:B------:R-:W-:Y:S01]  /*10f00*/  PLOP3.LUT P0, PT, PT, PT, PT, 0x80, 0x0 ;  /* 0x000000000000781c */ /* 0x000fe20003f0f070 */
[----:B------:R-:W-:Y:S01]  /*10f10*/  NOP ;  /* 0x0000000000007918 */ /* 0x000fe20000000000 */
[----:B--2---:R-:W-:-:S11]  /*10f20*/  VIADD R6, R9, 0x38800 ;  /* 0x0003880009067836 */ /* 0x004fd60000000000 */
.L_x_464:
[----:B------:R-:W2:Y:S01]  /*10f30*/  LDL R2, [R1+0x4] ;  /* 0x0000040001027983 */ /* 0x000ea20000100800 */
[----:B------:R-:W-:Y:S02]  /*10f40*/  PLOP3.LUT P1, PT, P1, P0, PT, 0xa2, 0x0 ;  /* 0x000000000000781c */ /* 0x000fe40000f21472 */
[----:B--2---:R-:W-:-:S08]  /*10f50*/  @P0 R2UR P1, UR4, R2 ;  /* 0x00000000020402ca */ /* 0x004fd00000020000 */
[----:B------:R-:W-:-:S05]  /*10f60*/  @P0 PLOP3.LUT P0, PT, P1, PT, PT, 0x80, 0x0 ;  /* 0x000000000000081c */ /* 0x000fca0000f0f070 */
[----:B------:R-:W-:Y:S01]  /*10f70*/  @!P1 SYNCS.ARRIVE.TRANS64.RED.A0T1 RZ, [UR4+0x38800], RZ ;  /* 0x038800ffffff99a7 */ /* 0x000fe20008200404 */
[----:B------:R-:W-:Y:S07]  /*10f80*/  @!P1 ARRIVES.LDGSTSBAR.64.TRANSCNT [UR4+0x38800] ;  /* 0x03880000ff0099b0 */ /* 0x000fee0008000a84 */
[----:B------:R-:W-:Y:S05]  /*10f90*/  @P0 BRA.U.ANY `(.L_x_464) ;  /* 0xfffffffd00e40947 */ /* 0x000fea000393ffff */
[----:B------:R-:W2:Y:S02]  /*10fa0*/  LDL.LU R3, [R1+0x50] ;  /* 0x0000500001037983 */ /* 0x000ea40000300800 */
[----:B--2---:R-:W-:-:S05]  /*10fb0*/  VIADD R3, R3, 0x1 ;  /* 0x0000000103037836 */ /* 0x004fca0000000000 */
[----:B------:R0:W-:Y:S01]  /*10fc0*/  STL [R1+0x50], R3 ;  /* 0x0000500301007387 */ /* 0x0001e20000100800 */
[----:B------:R-:W-:-:S04]  /*10fd0*/  LEA.HI R0, R3, R3, RZ, 0x1 ;  /* 0x0000000303007211 */ /* 0x000fc800078f08ff */
[----:B------:R-:W-:-:S05]  /*10fe0*/  LOP3.LUT R0, R0, 0xfffffffe, RZ, 0xc0, !PT ;  /* 0xfffffffe00007812 */ /* 0x000fca00078ec0ff */
[----:B------:R-:W-:-:S05]  /*10ff0*/  IMAD.IADD R0, R3, 0x1, -R0 ;  /* 0x0000000103007824 */ /* 0x000fca00078e0a00 */
[----:B------:R-:W-:Y:S01]  /*11000*/  SHF.L.U32 R0, R0, 0x1f, RZ ;  /* 0x0000001f00007819 */ /* 0x000fe200000006ff */
[----:B------:R-:W-:Y:S01]  /*11010*/  NOP ;  /* 0x0000000000007918 */ /* 0x000fe20000000000 */
[----:B------:R0:W-:Y:S01]  /*11020*/  SYNCS.ARRIVE.TRANS64.A1T0 RZ, [R2+URZ+0x38800], RZ ;  /* 0x038800ff02ff79a7 */ /* 0x0001e2000810003f */
[----:B------:R-:W-:Y:S01]  /*11030*/  BSSY B0, `(.L_x_465) ;  /* 0x0000003000007945 */ /* 0x000fe20003800000 */
[----:B------:R-:W2:Y:S03]  /*11040*/  SYNCS.PHASECHK.TRANS64.TRYWAIT P0, [R2+URZ+0x38820], R0 ;  /* 0x03882000020075a7 */ /* 0x000ea6000800017f */
[----:B0-2---:R-:W-:Y:S05]  /*11050*/  @!P0 BRA `(.L_x_466) ;  /* 0x0000005000648947 */ /* 0x005fea0003800000 */
.L_x_592:
[----:B------:R-:W-:Y:S05]  /*11060*/  BSYNC B0 ;  /* 0x0000000000007941 */ /* 0x000fea0003800000 */
.L_x_465:
[----:B0-----:R-:W2:Y:S01]  /*11070*/  LDL.LU R2, [R1+0x40] ;  /* 0x0000400001027983 */ /* 0x001ea20000300800 */
[----:B------:R-:W-:Y:S01]  /*11080*/  BSSY B0, `(.L_x_467) ;  /* 0x00002bb000007945 */ /* 0x000fe20003800000 */
[----:B--2---:R-:W-:-:S13]  /*11090*/  ISETP.GE.AND P0, PT, R2, 0x51, PT ;  /* 0x000000510200780c */ /* 0x004fda0003f06270 */
[----:B------:R-:W-:Y:S05]  /*110a0*/  @!P0 BRA `(.L_x_468) ;  /* 0x0000002800e08947 */ /* 0x000fea0003800000 */
[----:B------:R-:W2:Y:S01]  /*110b0*/  LDL R2, [R1+0x30] ;  /* 0x0000300001027983 */ /* 0x000ea20000100800 */
[----:B------:R-:W-:Y:S01]  /*110c0*/  IMAD.MOV.U32 R0, RZ, RZ, 0x1 ;  /* 0x00000001ff007424 */ /* 0x000fe200078e00ff */
[----:B------:R-:W-:Y:S01]  /*110d0*/  BSSY B2, `(.L_x_469) ;  /* 0x00000ef000027945 */ /* 0x000fe20003800000 */
[----:B--2---:R-:W-:-:S05]  /*110e0*/  IMAD.MOV R9, RZ, RZ, -R2 ;  /* 0x000000ffff097224 */ /* 0x004fca00078e0a02 */
[----:B------:R-:W-:-:S05]  /*110f0*/  VIADDMNMX R9, R9, R0, 0xffffffff, !PT ;  /* 0xffffffff09097446 */ /* 0x000fca0007800100 */
[----:B------:R-:W-:-:S05]  /*11100*/  IMAD.IADD R0, R2, 0x1, R9 ;  /* 0x0000000102007824 */ /* 0x000fca00078e0209 */
[----:B------:R-:W-:-:S04]  /*11110*/  LOP3.LUT R0, R0, 0x1, RZ, 0xc0, !PT ;  /* 0x0000000100007812 */ /* 0x000fc800078ec0ff */
[----:B------:R-:W-:Y:S01]  /*11120*/  ISETP.NE.U32.AND P0, PT, R0, 0x1, PT ;  /* 0x000000010000780c */ /* 0x000fe20003f05070 */
[----:B------:R-:W-:-:S12]  /*11130*/  VIADD R0, R2, 0xfffffffe ;  /* 0xfffffffe02007836 */ /* 0x000fd80000000000 */
[----:B------:R-:W-:Y:S05]  /*11140*/  @P0 BRA `(.L_x_470) ;  /* 0x0000000c009c0947 */ /* 0x000fea0003800000 */
[----:B------:R-:W2:Y:S04]  /*11150*/  LDL R4, [R1+0x20] ;  /* 0x0000200001047983 */ /* 0x000ea80000100800 */
[----:B------:R-:W3:Y:S04]  /*11160*/  LDL R3, [R1+0x8] ;  /* 0x0000080001037983 */ /* 0x000ee80000100800 */
[----:B------:R-:W4:Y:S01]  /*11170*/  LDL R2, [R1+0x10] ;  /* 0x0000100001027983 */ /* 0x000f220000100800 */
[----:B------:R-:W-:Y:S01]  /*11180*/  BSSY B1, `(.L_x_471) ;  /* 0x00000df000017945 */ /* 0x000fe20003800000 */
[----:B--2---:R-:W-:Y:S01]  /*11190*/  ISETP.NE.AND P1, PT, R4, RZ, PT ;  /* 0x000000ff0400720c */ /* 0x004fe20003f25270 */
[----:B---3--:R-:W-:-:S05]  /*111a0*/  VIADD R8, R3, 0x1 ;  /* 0x0000000103087836 */ /* 0x008fca0000000000 */
[----:B------:R-:W-:-:S04]  /*111b0*/  ISETP.NE.AND P0, PT, R8, 0x2, PT ;  /* 0x000000020800780c */ /* 0x000fc80003f05270 */
[----:B------:R-:W-:Y:S02]  /*111c0*/  SEL R10, RZ, 0x1, P0 ;  /* 0x00000001ff0a7807 */ /* 0x000fe40000000000 */
[----:B------:R-:W-:Y:S02]  /*111d0*/  SEL R8, R8, RZ, P0 ;  /* 0x000000ff08087207 */ /* 0x000fe40000000000 */
[----:B----4-:R-:W-:Y:S01]  /*111e0*/  LOP3.LUT R10, R2, R10, RZ, 0x3c, !PT ;  /* 0x0000000a020a7212 */ /* 0x010fe200078e3cff */
[----:B------:R-:W-:Y:S06]  /*111f0*/  @!P1 BRA `(.L_x_472) ;  /* 0x0000000c005c9947 */ /* 0x000fec0003800000 */
[----:B-1----:R0:W5:Y:S01]  /*11200*/  LDL R5, [R1] ;  /* 0x0000000001057983 */ /* 0x0021620000100800 */
[----:B------:R-:W-:Y:S02]  /*11210*/  ULDC.64 UR4, c[0x0][0x418] ;  /* 0x0001060000047ab9 */ /* 0x000fe40000000a00 */
[----:B------:R-:W-:-:S04]  /*11220*/  ISETP.NE.U32.AND P0, PT, RZ, UR4, PT ;  /* 0x00000004ff007c0c */ /* 0x000fc8000bf05070 */
[----:B------:R-:W-:-:S13]  /*11230*/  ISETP.NE.AND.EX P0, PT, RZ, UR5, PT, P0 ;  /* 0x00000005ff007c0c */ /* 0x000fda000bf05300 */
[----:B0-----:R-:W-:Y:S05]  /*11240*/  @!P0 BRA `(.L_x_473) ;  /* 0x0000000000508947 */ /* 0x001fea0003800000 */
[----:B------:R-:W2:Y:S01]  /*11250*/  LDL R11, [R1+0x1c] ;  /* 0x00001c00010b7983 */ /* 0x000ea20000100800 */
[----:B-----5:R-:W0:Y:S01]  /*11260*/  LDC R5, c[0x0][0x43c] ;  /* 0x00010f00ff057b82 */ /* 0x020e220000000800 */
[----:B------:R-:W-:Y:S02]  /*11270*/  ULDC.64 UR6, c[0x0][0x428] ;  /* 0x00010a0000067ab9 */ /* 0x000fe40000000a00 */
[----:B------:R-:W3:Y:S01]  /*11280*/  LDL R7, [R1+0xc] ;  /* 0x00000c0001077983 */ /* 0x000ee20000100800 */
        /* <DEDUP_REMOVED lines=8> */
[----:B------:R-:W-:Y:S01]  /*11310*/  SHF.R.S32.HI R3, RZ, 0x1f, R2 ;  /* 0x0000001fff037819 */ /* 0x000fe20000011402 */
[----:B--2---:R-:W-:-:S04]  /*11320*/  IMAD R4, R11, UR6, RZ ;  /* 0x000000060b047c24 */ /* 0x004fc8000f8e02ff */
[C---:B---3--:R-:W-:Y:S02]  /*11330*/  IMAD R4, R7.reuse, UR7, R4 ;  /* 0x0000000707047c24 */ /* 0x048fe4000f8e0204 */
[----:B------:R-:W-:-:S04]  /*11340*/  IMAD.WIDE.U32 R2, R7, UR6, R2 ;  /* 0x0000000607027c25 */ /* 0x000fc8000f8e0002 */
[----:B------:R-:W-:Y:S01]  /*11350*/  IMAD.IADD R3, R4, 0x1, R3 ;  /* 0x0000000104037824 */ /* 0x000fe200078e0203 */
[----:B------:R-:W-:-:S04]  /*11360*/  LEA R4, P0, R2, UR4, 0x2 ;  /* 0x0000000402047c11 */ /* 0x000fc8000f8010ff */
[----:B------:R-:W-:-:S06]  /*11370*/  LEA.HI.X R5, R2, UR5, R3, 0x2, P0 ;  /* 0x0000000502057c11 */ /* 0x000fcc00080f1403 */
[----:B------:R0:W5:Y:S03]  /*11380*/  LDG.E R5, desc[UR8][R4.64] ;  /* 0x0000000804057981 */ /* 0x000166000c1e1900 */
.L_x_473:
[----:B------:R-:W2:Y:S01]  /*11390*/  LDL R2, [R1+0x4] ;  /* 0x0000040001027983 */ /* 0x000ea20000100800 */
[----:B------:R-:W-:Y:S01]  /*113a0*/  BSSY B3, `(.L_x_474) ;  /* 0x0000005000037945 */ /* 0x000fe20003800000 */
[----:B--2---:R-:W-:Y:S01]  /*113b0*/  IMAD R3, R8, 0x8, R2 ;  /* 0x0000000808037824 */ /* 0x004fe200078e0202 */
[----:B------:R-:W-:-:S04]  /*113c0*/  SHF.L.U32 R2, R10, 0x1f, RZ ;  /* 0x0000001f0a027819 */ /* 0x000fc800000006ff */
[----:B------:R-:W1:Y:S02]  /*113d0*/  SYNCS.PHASECHK.TRANS64.TRYWAIT P0, [R3+URZ+0x38840], R2 ;  /* 0x03884002030075a7 */ /* 0x000e64000800017f */
[----:B-1----:R-:W-:Y:S05]  /*113e0*/  @!P0 BRA `(.L_x_475) ;  /* 0x0000004c00988947 */ /* 0x002fea0003800000 */
.L_x_593:
[----:B------:R-:W-:Y:S05]  /*113f0*/  BSYNC B3 ;  /* 0x0000000000037941 */ /* 0x000fea0003800000 */
.L_x_474:
[----:B0-----:R-:W0:Y:S01]  /*11400*/  S2R R4, SR_TID.X ;  /* 0x0000000000047919 */ /* 0x001e220000002100 */
[----:B------:R-:W-:Y:S01]  /*11410*/  BSSY B3, `(.L_x_476) ;  /* 0x000000b000037945 */ /* 0x000fe20003800000 */
[----:B0-----:R-:W-:-:S04]  /*11420*/  LOP3.LUT R4, R4, 0x7f, RZ, 0xc0, !PT ;  /* 0x0000007f04047812 */ /* 0x001fc800078ec0ff */
[----:B------:R-:W-:-:S13]  /*11430*/  ISETP.NE.AND P1, PT, R4, RZ, PT ;  /* 0x000000ff0400720c */ /* 0x000fda0003f25270 */
[----:B------:R-:W-:Y:S05]  /*11440*/  @P1 BRA `(.L_x_477) ;  /* 0x00000000001c1947 */ /* 0x000fea0003800000 */
[----:B------:R-:W0:Y:S01]  /*11450*/  S2R R4, SR_TID.X ;  /* 0x0000000000047919 */ /* 0x000e220000002100 */
[----:B-1----:R-:W-:-:S04]  /*11460*/  IMAD.MOV.U32 R2, RZ, RZ, 0xa000 ;  /* 0x0000a000ff027424 */ /* 0x002fc800078e00ff */
[----:B------:R2:W-:Y:S01]  /*11470*/  SYNCS.ARRIVE.TRANS64 RZ, [R3+URZ+0x38830], R2 ;  /* 0x0388300203ff79a7 */ /* 0x0005e2000800003f */
[----:B0-----:R-:W-:-:S04]  /*11480*/  LOP3.LUT R4, R4, 0x1f, RZ, 0xc0, !PT ;  /* 0x0000001f04047812 */ /* 0x001fc800078ec0ff */
[----:B------:R-:W-:-:S13]  /*11490*/  ISETP.NE.AND P0, PT, R4, RZ, PT ;  /* 0x000000ff0400720c */ /* 0x000fda0003f05270 */
[----:B--2---:R-:W-:Y:S05]  /*114a0*/  @!P0 BRA `(.L_x_477) ;  /* 0x0000000000048947 */ /* 0x004fea0003800000 */
[----:B------:R-:W-:Y:S01]  /*114b0*/  BPT.TRAP 0x1 ;  /* 0x000000040000795c */ /* 0x000fe20000300000 */
.L_x_477:
[----:B------:R-:W-:Y:S05]  /*114c0*/  BSYNC B3 ;  /* 0x0000000000037941 */ /* 0x000fea0003800000 */
.L_x_476:
[----:B------:R-:W2:Y:S04]  /*114d0*/  LDL R4, [R1+0x4] ;  /* 0x0000040001047983 */ /* 0x000ea80000100800 */
[----:B-1----:R-:W3:Y:S01]  /*114e0*/  LDL R2, [R1+0x18] ;  /* 0x0000180001027983 */ /* 0x002ee20000100800 */
[----:B------:R-:W-:Y:S01]  /*114f0*/  IMAD.MOV.U32 R11, RZ, RZ, RZ ;  /* 0x000000ffff0b7224 */ /* 0x000fe200078e00ff */
[----:B------:R-:W-:Y:S01]  /*11500*/  UIADD3 UR4, UP0, UR36, 0x370, URZ ;  /* 0x0000037024047890 */ /* 0x000fe2000ff1e03f */
[----:B------:R-:W-:Y:S01]  /*11510*/  PLOP3.LUT P0, PT, PT, PT, PT, 0x80, 0x0 ;  /* 0x000000000000781c */ /* 0x000fe20003f0f070 */
[----:B------:R-:W-:Y:S01]  /*11520*/  UMOV UR6, 0x0 ;  /* 0x0000000000067882 */ /* 0x000fe20000000000 */
[----:B------:R-:W-:Y:S01]  /*11530*/  IADD3 R3, R3, 0x38830, RZ ;  /* 0x0003883003037810 */ /* 0x000fe20007ffe0ff */
[----:B------:R-:W-:Y:S01]  /*11540*/  UIADD3.X UR5, URZ, UR37, URZ, UP0, !UPT ;  /* 0x000000253f057290 */ /* 0x000fe200087fe43f */
[----:B------:R-:W-:Y:S01]  /*11550*/  R2UR UR10, R11 ;  /* 0x000000000b0a72ca */ /* 0x000fe200000e0000 */
[----:B------:R-:W-:Y:S01]  /*11560*/  UMOV UR7, 0x14f00000 ;  /* 0x14f0000000077882 */ /* 0x000fe20000000000 */
[----:B--2---:R-:W-:-:S02]  /*11570*/  IMAD R4, R8, 0xa000, R4 ;  /* 0x0000a00008047824 */ /* 0x004fc400078e0204 */
[----:B---3--:R-:W-:Y:S02]  /*11580*/  IMAD R2, R0, 0x50, R2 ;  /* 0x0000005000027824 */ /* 0x008fe400078e0202 */
[----:B------:R-:W-:-:S09]  /*11590*/  VIADD R7, R4, 0x24400 ;  /* 0x0002440004077836 */ /* 0x000fd20000000000 */
.L_x_478:
        /* <DEDUP_REMOVED lines=16> */
.L_x_479:
        /* <DEDUP_REMOVED lines=16> */
.L_x_480:
        /* <DEDUP_REMOVED lines=16> */
.L_x_481:
        /* <DEDUP_REMOVED lines=10> */
[----:B------:R-:W2:Y:S04]  /*11940*/  LDL.LU R12, [R1+0x10] ;  /* 0x00001000010c7983 */ /* 0x000ea80000300800 */
[----:B------:R-:W3:Y:S01]  /*11950*/  LDL R7, [R1+0x8] ;  /* 0x0000080001077983 */ /* 0x000ee20000100800 */
[----:B------:R-:W-:Y:S01]  /*11960*/  BSSY B3, `(.L_x_482) ;  /* 0x0000005000037945 */ /* 0x000fe20003800000 */
[----:B--2---:R-:W-:Y:S01]  /*11970*/  SHF.L.U32 R2, R12, 0x1f, RZ ;  /* 0x0000001f0c027819 */ /* 0x004fe200000006ff */
[----:B---3--:R-:W-:-:S04]  /*11980*/  IMAD R3, R7, 0x8, R6 ;  /* 0x0000000807037824 */ /* 0x008fc800078e0206 */
[----:B------:R-:W0:Y:S02]  /*11990*/  SYNCS.PHASECHK.TRANS64.TRYWAIT P0, [R3+URZ+0x60], R2 ;  /* 0x00006002030075a7 */ /* 0x000e24000800017f */
[----:B0-----:R-:W-:Y:S05]  /*119a0*/  @!P0 BRA `(.L_x_483) ;  /* 0x00000048003c8947 */ /* 0x001fea0003800000 */
.L_x_594:
[----:B------:R-:W-:Y:S05]  /*119b0*/  BSYNC B3 ;  /* 0x0000000000037941 */ /* 0x000fea0003800000 */
.L_x_482:
[----:B------:R-:W-:Y:S01]  /*119c0*/  BSSY B3, `(.L_x_484) ;  /* 0x000000e000037945 */ /* 0x000fe20003800000 */
[----:B------:R-:W-:Y:S02]  /*119d0*/  IMAD.MOV.U32 R12, RZ, RZ, 0x0 ;  /* 0x00000000ff0c7424 */ /* 0x000fe400078e00ff */
[----:B------:R-:W-:Y:S01]  /*119e0*/  IMAD.MOV.U32 R13, RZ, RZ, 0x14f00000 ;  /* 0x14f00000ff0d7424 */ /* 0x000fe200078e00ff */
[----:B------:R-:W-:Y:S06]  /*119f0*/  @P1 BRA `(.L_x_485) ;  /* 0x0000000000281947 */ /* 0x000fec0003800000 */
[----:B0-----:R-:W2:Y:S04]  /*11a00*/  LDL R3, [R1+0x4] ;  /* 0x0000040001037983 */ /* 0x001ea80000100800 */
[----:B------:R-:W2:Y:S01]  /*11a10*/  LDL R7, [R1+0x8] ;  /* 0x0000080001077983 */ /* 0x000ea20000100800 */
[----:B------:R-:W0:Y:S02]  /*11a20*/  S2R R4, SR_TID.X ;  /* 0x0000000000047919 */ /* 0x000e240000002100 */
[----:B0-----:R-:W-:-:S04]  /*11a30*/  LOP3.LUT R4, R4, 0x1f, RZ, 0xc0, !PT ;  /* 0x0000001f04047812 */ /* 0x001fc800078ec0ff */
[----:B------:R-:W-:Y:S01]  /*11a40*/  ISETP.NE.AND P0, PT, R4, RZ, PT ;  /* 0x000000ff0400720c */ /* 0x000fe20003f05270 */
[----:B--2---:R-:W-:Y:S02]  /*11a50*/  IMAD R2, R7, 0x8, R3 ;  /* 0x0000000807027824 */ /* 0x004fe400078e0203 */
[----:B------:R-:W-:-:S04]  /*11a60*/  IMAD.MOV.U32 R3, RZ, RZ, 0xa000 ;  /* 0x0000a000ff037424 */ /* 0x000fc800078e00ff */
[----:B------:R1:W-:Y:S06]  /*11a70*/  SYNCS.ARRIVE.TRANS64 RZ, [R2+URZ+0x38850], R3 ;  /* 0x0388500302ff79a7 */ /* 0x0003ec000800003f */
[----:B------:R-:W-:Y:S05]  /*11a80*/  @!P0 BRA `(.L_x_485) ;  /* 0x0000000000048947 */ /* 0x000fea0003800000 */
[----:B------:R-:W-:Y:S01]  /*11a90*/  BPT.TRAP 0x1 ;  /* 0x000000040000795c */ /* 0x000fe20000300000 */
.L_x_485:
[----:B------:R-:W-:Y:S05]  /*11aa0*/  BSYNC B3 ;  /* 0x0000000000037941 */ /* 0x000fea0003800000 */
.L_x_484:
[----:B01----:R-:W2:Y:S01]  /*11ab0*/  LDL.LU R2, [R1+0x8] ;  /* 0x0000080001027983 */ /* 0x003ea20000300800 */
[----:B------:R-:W-:-:S03]  /*11ac0*/  R2UR UR10, R11 ;  /* 0x000000000b0a72ca */ /* 0x000fc600000e0000 */
[----:B------:R-:W3:Y:S04]  /*11ad0*/  LDL R7, [R1+0x18] ;  /* 0x0000180001077983 */ /* 0x000ee80000100800 */
[----:B------:R-:W3:Y:S04]  /*11ae0*/  LDL.LU R4, [R1+0x14] ;  /* 0x0000140001047983 */ /* 0x000ee80000300800 */
[----:B------:R-:W2:Y:S01]  /*11af0*/  LDL R11, [R1+0x4] ;  /* 0x00000400010b7983 */ /* 0x000ea20000100800 */
[----:B------:R-:W-:Y:S01]  /*11b00*/  R2UR UR6, R12 ;  /* 0x000000000c0672ca */ /* 0x000fe200000e0000 */
[----:B------:R-:W-:Y:S01]  /*11b10*/  UIADD3 UR4, UP0, UR36, 0x470, URZ ;  /* 0x0000047024047890 */ /* 0x000fe2000ff1e03f */
[----:B------:R-:W-:-:S02]  /*11b20*/  R2UR UR7, R13 ;  /* 0x000000000d0772ca */ /* 0x000fc400000e0000 */
[----:B------:R-:W-:Y:S01]  /*11b30*/  PLOP3.LUT P0, PT, PT, PT, PT, 0x80, 0x0 ;  /* 0x000000000000781c */ /* 0x000fe20003f0f070 */
[----:B------:R-:W-:Y:S01]  /*11b40*/  UIADD3.X UR5, URZ, UR37, URZ, UP0, !UPT ;  /* 0x000000253f057290 */ /* 0x000fe200087fe43f */
[----:B---3--:R-:W-:Y:S02]  /*11b50*/  IMAD R4, R4, 0x50, R7 ;  /* 0x0000005004047824 */ /* 0x008fe400078e0207 */
[C-C-:B--2---:R-:W-:Y:S02]  /*11b60*/  IMAD R3, R2.reuse, 0x8, R11.reuse ;  /* 0x0000000802037824 */ /* 0x144fe400078e020b */
[----:B------:R-:W-:Y:S02]  /*11b70*/  IMAD R2, R2, 0xa000, R11 ;  /* 0x0000a00002027824 */ /* 0x000fe400078e020b */
[----:B------:R-:W-:Y:S02]  /*11b80*/  VIADD R3, R3, 0x38850 ;  /* 0x0003885003037836 */ /* 0x000fe40000000000 */
[----:B------:R-:W-:-:S07]  /*11b90*/  VIADD R7, R2, 0x400 ;  /* 0x0000040002077836 */ /* 0x000fce0000000000 */
.L_x_486:
[----:B------:R-:W2:Y:S01]  /*11ba0*/  LDL R11, [R1] ;  /* 0x00000000010b7983 */ /* 0x000ea20000100800 */
[----:B------:R-:W-:-:S13]  /*11bb0*/  @P0 ELECT P1, URZ, PT ;  /* 0x00000000003f082f */ /* 0x000fda0003820000 */
[----:B------:R-:W-:Y:S02]  /*11bc0*/  @P1 R2UR UR12, R18 ;  /* 0x00000000120c12ca */ /* 0x000fe400000e0000 */
[----:B------:R-:W-:Y:S02]  /*11bd0*/  @P1 R2UR UR11, R4 ;  /* 0x00000000040b12ca */ /* 0x000fe400000e0000 */
[----:B------:R-:W-:Y:S02]  /*11be0*/  @P1 R2UR UR9, R3 ;  /* 0x00000000030912ca */ /* 0x000fe400000e0000 */
[----:B------:R-:W-:Y:S02]  /*11bf0*/  @P1 R2UR UR8, R7 ;  /* 0x00000000070812ca */ /* 0x000fe400000e0000 */
[----:B------:R-:W-:Y:S02]  /*11c00*/  @P1 PLOP3.LUT P0, PT, P1, PT, PT, 0x8, 0x0 ;  /* 0x000000000000181c */ /* 0x000fe40000f0e170 */
[----:B--2---:R-:W-:-:S02]  /*11c10*/  @P1 R2UR UR13, R11 ;  /* 0x000000000b0d12ca */ /* 0x004fc400000e0000 */
[----:B------:R-:W-:-:S11]  /*11c20*/  PLOP3.LUT P1, PT, PT, PT, PT, 0x8, 0x0 ;  /* 0x000000000000781c */ /* 0x000fd60003f2e170 */
[----:B------:R0:W-:Y:S02]  /*11c30*/  UTMALDG.4D [UR8], [UR4], desc[UR6] ;  /* 0x00000608040075b4 */ /* 0x0001e40008019000 */
[----:B0-----:R-:W-:Y:S05]  /*11c40*/  @P0 BRA.U.ANY `(.L_x_486) ;  /* 0xfffffffd00d40947 */ /* 0x001fea000393ffff */
[----:B------:R-:W-:Y:S01]  /*11c50*/  R2UR UR10, R17 ;  /* 0x00000000110a72ca */ /* 0x000fe200000e0000 */
[----:B------:R-:W-:Y:S01]  /*11c60*/  VIADD R7, R2, 0x2c00 ;  /* 0x00002c0002077836 */ /* 0x000fe20000000000 */
[----:B------:R-:W-:Y:S02]  /*11c70*/  R2UR UR6, R12 ;  /* 0x000000000c0672ca */ /* 0x000fe400000e0000 */
[----:B------:R-:W-:Y:S02]  /*11c80*/  R2UR UR7, R13 ;  /* 0x000000000d0772ca */ /* 0x000fe400000e0000 */
[----:B------:R-:W-:-:S13]  /*11c90*/  PLOP3.LUT P0, PT, PT, PT, PT, 0x80, 0x0 ;  /* 0x000000000000781c */ /* 0x000fda0003f0f070 */
.L_x_487:
        /* <DEDUP_REMOVED lines=16> */
.L_x_488:
        /* <DEDUP_REMOVED lines=16> */
.L_x_489:
        /* <DEDUP_REMOVED lines=11> */
[----:B------:R0:W-:Y:S04]  /*11f50*/  STL [R1], R5 ;  /* 0x0000000501007387 */ /* 0x0001e80000100800 */
[----:B------:R0:W-:Y:S02]  /*11f60*/  STL [R1+0x14], R0 ;  /* 0x0000140001007387 */ /* 0x0001e40000100800 */
.L_x_472:
[----:B------:R-:W-:Y:S05]  /*11f70*/  BSYNC B1 ;  /* 0x0000000000017941 */ /* 0x000fea0003800000 */
.L_x_471:
[----:B0-----:R-:W2:Y:S04]  /*11f80*/  LDL.LU R0, [R1+0x30] ;  /* 0x0000300001007983 */ /* 0x001ea80000300800 */
[----:B------:R0:W-:Y:S04]  /*11f90*/  STL [R1+0x8], R8 ;  /* 0x0000080801007387 */ /* 0x0001e80000100800 */
[----:B------:R0:W-:Y:S02]  /*11fa0*/  STL [R1+0x10], R10 ;  /* 0x0000100a01007387 */ /* 0x0001e40000100800 */
[----:B0-2---:R-:W-:-:S07]  /*11fb0*/  VIADD R0, R0, 0xfffffffd ;  /* 0xfffffffd00007836 */ /* 0x005fce0000000000 */
.L_x_470:
[----:B------:R-:W-:Y:S05]  /*11fc0*/  BSYNC B2 ;  /* 0x0000000000027941 */ /* 0x000fea0003800000 */
.L_x_469:
[----:B------:R-:W2:Y:S01]  /*11fd0*/  LDL.LU R2, [R1+0x2c] ;  /* 0x00002c0001027983 */ /* 0x000ea20000300800 */
[----:B------:R-:W-:-:S05]  /*11fe0*/  IMAD.MOV R9, RZ, RZ, -R9 ;  /* 0x000000ffff097224 */ /* 0x000fca00078e0a09 */
[----:B--2---:R-:W-:-:S13]  /*11ff0*/  ISETP.NE.AND P0, PT, R2, R9, PT ;  /* 0x000000090200720c */ /* 0x004fda0003f05270 */
[----:B------:R-:W-:Y:S05]  /*12000*/  @!P0 BRA `(.L_x_468) ;  /* 0x0000001c00088947 */ /* 0x000fea0003800000 */
[----:B------:R0:W5:Y:S02]  /*12010*/  LDL R8, [R1] ;  /* 0x0000000001087983 */ /* 0x0001640000100800 */
.L_x_528:
[----:B--2---:R-:W2:Y:S04]  /*12020*/  LDL R4, [R1+0x20] ;  /* 0x0000200001047983 */ /* 0x004ea80000100800 */
[----:B---3--:R-:W3:Y:S04]  /*12030*/  LDL R3, [R1+0x8] ;  /* 0x0000080001037983 */ /* 0x008ee80000100800 */
[----:B------:R-:W4:Y:S01]  /*12040*/  LDL R2, [R1+0x10] ;  /* 0x0000100001027983 */ /* 0x000f220000100800 */
[----:B------:R-:W-:Y:S05]  /*12050*/  YIELD ;  /* 0x0000000000007946 */ /* 0x000fea0003800000 */
[----:B------:R-:W-:Y:S01]  /*12060*/  BSSY B1, `(.L_x_490) ;  /* 0x00000db000017945 */ /* 0x000fe20003800000 */
[----:B--2---:R-:W-:Y:S01]  /*12070*/  ISETP.NE.AND P1, PT, R4, RZ, PT ;  /* 0x000000ff0400720c */ /* 0x004fe20003f25270 */
[----:B---3--:R-:W-:-:S05]  /*12080*/  VIADD R4, R3, 0x1 ;  /* 0x0000000103047836 */ /* 0x008fca0000000000 */
[----:B------:R-:W-:-:S04]  /*12090*/  ISETP.NE.AND P0, PT, R4, 0x2, PT ;  /* 0x000000020400780c */ /* 0x000fc80003f05270 */
[----:B-1----:R-:W-:Y:S02]  /*120a0*/  SEL R5, RZ, 0x1, P0 ;  /* 0x00000001ff057807 */ /* 0x002fe40000000000 */
[----:B------:R-:W-:Y:S02]  /*120b0*/  SEL R4, R4, RZ, P0 ;  /* 0x000000ff04047207 */ /* 0x000fe40000000000 */
[----:B----4-:R-:W-:Y:S01]  /*120c0*/  LOP3.LUT R5, R2, R5, RZ, 0x3c, !PT ;  /* 0x0000000502057212 */ /* 0x010fe200078e3cff */
[----:B------:R-:W-:Y:S06]  /*120d0*/  @!P1 BRA `(.L_x_491) ;  /* 0x0000000c004c9947 */ /* 0x000fec0003800000 */
[----:B------:R-:W-:Y:S01]  /*120e0*/  ULDC.64 UR4, c[0x0][0x418] ;  /* 0x0001060000047ab9 */ /* 0x000fe20000000a00 */
[----:B------:R-:W-:Y:S01]  /*120f0*/  IMAD.MOV.U32 R7, RZ, RZ, R0 ;  /* 0x000000ffff077224 */ /* 0x000fe200078e0000 */
[----:B------:R-:W-:-:S04]  /*12100*/  ISETP.NE.U32.AND P0, PT, RZ, UR4, PT ;  /* 0x00000004ff007c0c */ /* 0x000fc8000bf05070 */
[----:B------:R-:W-:-:S13]  /*12110*/  ISETP.NE.AND.EX P0, PT, RZ, UR5, PT, P0 ;  /* 0x00000005ff007c0c */ /* 0x000fda000bf05300 */
[----:B------:R-:W-:Y:S05]  /*12120*/  @!P0 BRA `(.L_x_492) ;  /* 0x0000000000508947 */ /* 0x000fea0003800000 */
[----:B------:R-:W2:Y:S01]  /*12130*/  LDL R10, [R1+0x1c] ;  /* 0x00001c00010a7983 */ /* 0x000ea20000100800 */
[----:B-----5:R-:W1:Y:S01]  /*12140*/  LDC R8, c[0x0][0x43c] ;  /* 0x00010f00ff087b82 */ /* 0x020e620000000800 */
[----:B------:R-:W-:Y:S02]  /*12150*/  ULDC.64 UR6, c[0x0][0x428] ;  /* 0x00010a0000067ab9 */ /* 0x000fe40000000a00 */
[----:B------:R-:W3:Y:S01]  /*12160*/  LDL R9, [R1+0xc] ;  /* 0x00000c0001097983 */ /* 0x000ee20000100800 */
[----:B------:R-:W-:Y:S01]  /*12170*/  ULDC.64 UR8, c[0x0][0x208] ;  /* 0x0000820000087ab9 */ /* 0x000fe20000000a00 */
[----:B-1----:R-:W-:-:S13]  /*12180*/  ISETP.NE.AND P0, PT, R8, 0x1, PT ;  /* 0x000000010800780c */ /* 0x002fda0003f05270 */
[----:B------:R-:W1:Y:S02]  /*12190*/  @P0 LDC.64 R2, c[0x0][0x440] ;  /* 0x00011000ff020b82 */ /* 0x000e640000000a00 */
[----:B-1----:R-:W-:-:S04]  /*121a0*/  @P0 IMAD.HI.U32 R7, R0, R2, RZ ;  /* 0x0000000200070227 */ /* 0x002fc800078e00ff */
[----:B------:R-:W-:Y:S01]  /*121b0*/  IMAD.MOV.U32 R2, RZ, RZ, R0 ;  /* 0x000000ffff027224 */ /* 0x000fe200078e0000 */
[----:B------:R-:W-:-:S04]  /*121c0*/  @P0 SHF.R.U32.HI R2, RZ, R3, R7 ;  /* 0x00000003ff020219 */ /* 0x000fc80000011607 */
[--C-:B------:R-:W-:Y:S01]  /*121d0*/  SHF.R.S32.HI R3, RZ, 0x1f, R2.reuse ;  /* 0x0000001fff037819 */ /* 0x100fe20000011402 */
[----:B------:R-:W-:-:S04]  /*121e0*/  IMAD.MOV R7, RZ, RZ, -R2 ;  /* 0x000000ffff077224 */ /* 0x000fc800078e0a02 */
[----:B------:R-:W-:Y:S02]  /*121f0*/  IMAD R7, R8, R7, R0 ;  /* 0x0000000708077224 */ /* 0x000fe400078e0200 */
[----:B--2---:R-:W-:-:S04]  /*12200*/  IMAD R8, R10, UR6, RZ ;  /* 0x000000060a087c24 */ /* 0x004fc8000f8e02ff */
[C---:B---3--:R-:W-:Y:S02]  /*12210*/  IMAD R8, R9.reuse, UR7, R8 ;  /* 0x0000000709087c24 */ /* 0x048fe4000f8e0208 */
[----:B------:R-:W-:-:S04]  /*12220*/  IMAD.WIDE.U32 R2, R9, UR6, R2 ;  /* 0x0000000609027c25 */ /* 0x000fc8000f8e0002 */
[----:B------:R-:W-:Y:S01]  /*12230*/  IMAD.IADD R3, R8, 0x1, R3 ;  /* 0x0000000108037824 */ /* 0x000fe200078e0203 */
[----:B------:R-:W-:-:S04]  /*12240*/  LEA R8, P0, R2, UR4, 0x2 ;  /* 0x0000000402087c11 */ /* 0x000fc8000f8010ff */
[----:B------:R-:W-:-:S05]  /*12250*/  LEA.HI.X R9, R2, UR5, R3, 0x2, P0 ;  /* 0x0000000502097c11 */ /* 0x000fca00080f1403 */
[----:B------:R1:W5:Y:S04]  /*12260*/  LDG.E R8, desc[UR8][R8.64] ;  /* 0x0000000808087981 */ /* 0x000368000c1e1900 */
.L_x_492:
[----:B------:R-:W2:Y:S01]  /*12270*/  LDL R2, [R1+0x4] ;  /* 0x0000040001027983 */ /* 0x000ea20000100800 */
[----:B------:R-:W-:Y:S01]  /*12280*/  BSSY B2, `(.L_x_493) ;  /* 0x0000005000027945 */ /* 0x000fe20003800000 */
[----:B--2---:R-:W-:Y:S01]  /*12290*/  IMAD R3, R4, 0x8, R2 ;  /* 0x0000000804037824 */ /* 0x004fe200078e0202 */
[----:B------:R-:W-:-:S04]  /*122a0*/  SHF.L.U32 R2, R5, 0x1f, RZ ;  /* 0x0000001f05027819 */ /* 0x000fc800000006ff */
[----:B------:R-:W2:Y:S02]  /*122b0*/  SYNCS.PHASECHK.TRANS64.TRYWAIT P0, [R3+URZ+0x38840], R2 ;  /* 0x03884002030075a7 */ /* 0x000ea4000800017f */
[----:B--2---:R-:W-:Y:S05]  /*122c0*/  @!P0 BRA `(.L_x_494) ;  /* 0x0000004000088947 */ /* 0x004fea0003800000 */
.L_x_595:
[----:B------:R-:W-:Y:S05]  /*122d0*/  BSYNC B2 ;  /* 0x0000000000027941 */ /* 0x000fea0003800000 */
.L_x_493:
        /* <DEDUP_REMOVED lines=12> */
.L_x_496:
[----:B------:R-:W-:Y:S05]  /*123a0*/  BSYNC B2 ;  /* 0x0000000000027941 */ /* 0x000fea0003800000 */
.L_x_495:
[----:B------:R-:W3:Y:S04]  /*123b0*/  LDL R9, [R1+0x4] ;  /* 0x0000040001097983 */ /* 0x000ee80000100800 */
[----:B--2---:R-:W2:Y:S01]  /*123c0*/  LDL R2, [R1+0x18] ;  /* 0x0000180001027983 */ /* 0x004ea20000100800 */
        /* <DEDUP_REMOVED lines=8> */
[----:B---3--:R-:W-:-:S02]  /*12450*/  IMAD R9, R4, 0xa000, R9 ;  /* 0x0000a00004097824 */ /* 0x008fc400078e0209 */
[----:B--2---:R-:W-:Y:S02]  /*12460*/  IMAD R2, R7, 0x50, R2 ;  /* 0x0000005007027824 */ /* 0x004fe400078e0202 */
[----:B------:R-:W-:-:S08]  /*12470*/  VIADD R10, R9, 0x24400 ;  /* 0x00024400090a7836 */ /* 0x000fd00000000000 */
.L_x_497:
        /* <DEDUP_REMOVED lines=9> */
[----:B-1----:R-:W-:Y:S05]  /*12510*/  @P0 BRA.U.ANY `(.L_x_497) ;  /* 0xfffffffd00d80947 */ /* 0x002fea000393ffff */
[----:B------:R-:W-:Y:S01]  /*12520*/  IMAD.MOV.U32 R17, RZ, RZ, 0x40 ;  /* 0x00000040ff117424 */ /* 0x000fe200078e00ff */
[----:B------:R-:W-:Y:S01]  /*12530*/  PLOP3.LUT P0, PT, PT, PT, PT, 0x80, 0x0 ;  /* 0x000000000000781c */ /* 0x000fe20003f0f070 */
[----:B------:R-:W-:Y:S01]  /*12540*/  VIADD R10, R9, 0x26c00 ;  /* 0x00026c00090a7836 */ /* 0x000fe20000000000 */
[----:B------:R-:W-:Y:S01]  /*12550*/  UMOV UR6, 0x0 ;  /* 0x0000000000067882 */ /* 0x000fe20000000000 */
[----:B------:R-:W-:Y:S01]  /*12560*/  UMOV UR7, 0x14f00000 ;  /* 0x14f0000000077882 */ /* 0x000fe20000000000 */
[----:B------:R-:W-:-:S15]  /*12570*/  R2UR UR10, R17 ;  /* 0x00000000110a72ca */ /* 0x000fde00000e0000 */
.L_x_498:
        /* <DEDUP_REMOVED lines=16> */
.L_x_499:
        /* <DEDUP_REMOVED lines=12> */
[----:B------:R-:W-:Y:S01]  /*12740*/  UMOV UR6, 0x0 ;  /* 0x0000000000067882 */ /* 0x000fe20000000000 */
[----:B------:R-:W-:Y:S01]  /*12750*/  IADD3 R9, R9, 0x2bc00, RZ ;  /* 0x0002bc0009097810 */ /* 0x000fe20007ffe0ff */
[----:B------:R-:W-:Y:S01]  /*12760*/  UMOV UR7, 0x14f00000 ;  /* 0x14f0000000077882 */ /* 0x000fe20000000000 */
[----:B------:R-:W-:-:S15]  /*12770*/  R2UR UR10, R14 ;  /* 0x000000000e0a72ca */ /* 0x000fde00000e0000 */
.L_x_500:
        /* <DEDUP_REMOVED lines=10> */
[----:B------:R-:W2:Y:S04]  /*12820*/  LDL.LU R12, [R1+0x10] ;  /* 0x00001000010c7983 */ /* 0x000ea80000300800 */
[----:B------:R-:W3:Y:S01]  /*12830*/  LDL R10, [R1+0x8] ;  /* 0x00000800010a7983 */ /* 0x000ee20000100800 */
[----:B------:R-:W-:Y:S01]  /*12840*/  BSSY B2, `(.L_x_501) ;  /* 0x0000005000027945 */ /* 0x000fe20003800000 */
[----:B--2---:R-:W-:Y:S01]  /*12850*/  SHF.L.U32 R3, R12, 0x1f, RZ ;  /* 0x0000001f0c037819 */ /* 0x004fe200000006ff */
[----:B---3--:R-:W-:-:S04]  /*12860*/  IMAD R2, R10, 0x8, R6 ;  /* 0x000000080a027824 */ /* 0x008fc800078e0206 */
[----:B------:R-:W1:Y:S02]  /*12870*/  SYNCS.PHASECHK.TRANS64.TRYWAIT P0, [R2+URZ+0x60], R3 ;  /* 0x00006003020075a7 */ /* 0x000e64000800017f */
[----:B-1----:R-:W-:Y:S05]  /*12880*/  @!P0 BRA `(.L_x_502) ;  /* 0x0000003800ac8947 */ /* 0x002fea0003800000 */
.L_x_596:
[----:B------:R-:W-:Y:S05]  /*12890*/  BSYNC B2 ;  /* 0x0000000000027941 */ /* 0x000fea0003800000 */
.L_x_501:
[----:B------:R-:W-:Y:S01]  /*128a0*/  BSSY B2, `(.L_x_503) ;  /* 0x000000b000027945 */ /* 0x000fe20003800000 */
[----:B------:R-:W-:Y:S02]  /*128b0*/  IMAD.MOV.U32 R12, RZ, RZ, 0x0 ;  /* 0x00000000ff0c7424 */ /* 0x000fe400078e00ff */
[----:B------:R-:W-:Y:S01]  /*128c0*/  IMAD.MOV.U32 R13, RZ, RZ, 0x14f00000 ;  /* 0x14f00000ff0d7424 */ /* 0x000fe200078e00ff */
[----:B------:R-:W-:Y:S06]  /*128d0*/  @P1 BRA `(.L_x_504) ;  /* 0x00000000001c1947 */ /* 0x000fec0003800000 */
[----:B------:R-:W2:Y:S01]  /*128e0*/  S2R R9, SR_TID.X ;  /* 0x0000000000097919 */ /* 0x000ea20000002100 */
[----:B-1----:R-:W-:-:S04]  /*128f0*/  IMAD.MOV.U32 R3, RZ, RZ, 0xa000 ;  /* 0x0000a000ff037424 */ /* 0x002fc800078e00ff */
[----:B------:R3:W-:Y:S01]  /*12900*/  SYNCS.ARRIVE.TRANS64 RZ, [R2+URZ+0x50], R3 ;  /* 0x0000500302ff79a7 */ /* 0x0007e2000800003f */
[----:B--2---:R-:W-:-:S04]  /*12910*/  LOP3.LUT R9, R9, 0x1f, RZ, 0xc0, !PT ;  /* 0x0000001f09097812 */ /* 0x004fc800078ec0ff */
[----:B------:R-:W-:-:S13]  /*12920*/  ISETP.NE.AND P0, PT, R9, RZ, PT ;  /* 0x000000ff0900720c */ /* 0x000fda0003f05270 */
[----:B---3--:R-:W-:Y:S05]  /*12930*/  @!P0 BRA `(.L_x_504) ;  /* 0x0000000000048947 */ /* 0x008fea0003800000 */
[----:B------:R-:W-:Y:S01]  /*12940*/  BPT.TRAP 0x1 ;  /* 0x000000040000795c */ /* 0x000fe20000300000 */
.L_x_504:
[----:B------:R-:W-:Y:S05]  /*12950*/  BSYNC B2 ;  /* 0x0000000000027941 */ /* 0x000fea0003800000 */
.L_x_503:
[----:B-1----:R-:W2:Y:S01]  /*12960*/  LDL.LU R3, [R1+0x8] ;  /* 0x0000080001037983 */ /* 0x002ea20000300800 */
[----:B------:R-:W-:-:S03]  /*12970*/  R2UR UR10, R11 ;  /* 0x000000000b0a72ca */ /* 0x000fc600000e0000 */
[----:B------:R-:W3:Y:S04]  /*12980*/  LDL R10, [R1+0x18] ;  /* 0x00001800010a7983 */ /* 0x000ee80000100800 */
[----:B------:R-:W3:Y:S04]  /*12990*/  LDL.LU R9, [R1+0x14] ;  /* 0x0000140001097983 */ /* 0x000ee80000300800 */
[----:B------:R-:W2:Y:S01]  /*129a0*/  LDL R11, [R1+0x4] ;  /* 0x00000400010b7983 */ /* 0x000ea20000100800 */
[----:B------:R-:W-:Y:S01]  /*129b0*/  R2UR UR6, R12 ;  /* 0x000000000c0672ca */ /* 0x000fe200000e0000 */
[----:B------:R-:W-:Y:S01]  /*129c0*/  UIADD3 UR4, UP0, UR36, 0x470, URZ ;  /* 0x0000047024047890 */ /* 0x000fe2000ff1e03f */
[----:B------:R-:W-:Y:S01]  /*129d0*/  R2UR UR7, R13 ;  /* 0x000000000d0772ca */ /* 0x000fe200000e0000 */
[----:B------:R-:W-:Y:S01]  /*129e0*/  VIADD R2, R2, 0x50 ;  /* 0x0000005002027836 */ /* 0x000fe20000000000 */
[----:B------:R-:W-:Y:S01]  /*129f0*/  PLOP3.LUT P0, PT, PT, PT, PT, 0x80, 0x0 ;  /* 0x000000000000781c */ /* 0x000fe20003f0f070 */
[----:B------:R-:W-:Y:S01]  /*12a00*/  UIADD3.X UR5, URZ, UR37, URZ, UP0, !UPT ;  /* 0x000000253f057290 */ /* 0x000fe200087fe43f */
[----:B---3--:R-:W-:-:S02]  /*12a10*/  IMAD R9, R9, 0x50, R10 ;  /* 0x0000005009097824 */ /* 0x008fc400078e020a */
[----:B--2---:R-:W-:-:S04]  /*12a20*/  IMAD R3, R3, 0xa000, R11 ;  /* 0x0000a00003037824 */ /* 0x004fc800078e020b */
[----:B------:R-:W-:-:S07]  /*12a30*/  VIADD R10, R3, 0x400 ;  /* 0x00000400030a7836 */ /* 0x000fce0000000000 */
.L_x_505:
        /* <DEDUP_REMOVED lines=10> */
[----:B-1----:R-:W-:Y:S05]  /*12ae0*/  @P0 BRA.U.ANY `(.L_x_505) ;  /* 0xfffffffd00d40947 */ /* 0x002fea000393ffff */
[----:B------:R-:W-:Y:S01]  /*12af0*/  R2UR UR10, R17 ;  /* 0x00000000110a72ca */ /* 0x000fe200000e0000 */
[----:B------:R-:W-:Y:S01]  /*12b00*/  VIADD R10, R3, 0x2c00 ;  /* 0x00002c00030a7836 */ /* 0x000fe20000000000 */
[----:B------:R-:W-:Y:S02]  /*12b10*/  R2UR UR6, R12 ;  /* 0x000000000c0672ca */ /* 0x000fe400000e0000 */
[----:B------:R-:W-:Y:S02]  /*12b20*/  R2UR UR7, R13 ;  /* 0x000000000d0772ca */ /* 0x000fe400000e0000 */
[----:B------:R-:W-:-:S13]  /*12b30*/  PLOP3.LUT P0, PT, PT, PT, PT, 0x80, 0x0 ;  /* 0x000000000000781c */ /* 0x000fda0003f0f070 */
.L_x_506:
        /* <DEDUP_REMOVED lines=16> */
.L_x_507:
        /* <DEDUP_REMOVED lines=16> */
.L_x_508:
        /* <DEDUP_REMOVED lines=11> */
[----:B------:R1:W-:Y:S04]  /*12df0*/  STL [R1+0x14], R7 ;  /* 0x0000140701007387 */ /* 0x0003e80000100800 */
[----:B------:R1:W-:Y:S02]  /*12e00*/  STL [R1], R8 ;  /* 0x0000000801007387 */ /* 0x0003e40000100800 */
.L_x_491:
[----:B------:R-:W-:Y:S05]  /*12e10*/  BSYNC B1 ;  /* 0x0000000000017941 */ /* 0x000fea0003800000 */
.L_x_490:
        /* <DEDUP_REMOVED lines=8> */
[----:B------:R2:W-:Y:S04]  /*12ea0*/  STL [R1+0x10], R10 ;  /* 0x0000100a01007387 */ /* 0x0005e80000100800 */
[----:B------:R2:W-:Y:S01]  /*12eb0*/  STL [R1+0x8], R11 ;  /* 0x0000080b01007387 */ /* 0x0005e20000100800 */
[----:B------:R-:W-:Y:S05]  /*12ec0*/  @!P1 BRA `(.L_x_510) ;  /* 0x0000000c00489947 */ /* 0x000fea0003800000 */
[----:B------:R-:W-:Y:S01]  /*12ed0*/  ULDC.64 UR4, c[0x0][0x418] ;  /* 0x0001060000047ab9 */ /* 0x000fe20000000a00 */
[----:B-1----:R-:W-:Y:S01]  /*12ee0*/  VIADD R7, R0, 0xffffffff ;  /* 0xffffffff00077836 */ /* 0x002fe20000000000 */
[----:B------:R-:W-:-:S04]  /*12ef0*/  ISETP.NE.U32.AND P0, PT, RZ, UR4, PT ;  /* 0x00000004ff007c0c */ /* 0x000fc8000bf05070 */
[----:B------:R-:W-:-:S13]  /*12f00*/  ISETP.NE.AND.EX P0, PT, RZ, UR5, PT, P0 ;  /* 0x00000005ff007c0c */ /* 0x000fda000bf05300 */
[----:B------:R-:W-:Y:S05]  /*12f10*/  @!P0 BRA `(.L_x_511) ;  /* 0x0000000000508947 */ /* 0x000fea0003800000 */
[----:B------:R-:W3:Y:S01]  /*12f20*/  LDL R13, [R1+0x1c] ;  /* 0x00001c00010d7983 */ /* 0x000ee20000100800 */
[----:B------:R-:W1:Y:S01]  /*12f30*/  LDC R9, c[0x0][0x43c] ;  /* 0x00010f00ff097b82 */ /* 0x000e620000000800 */
[----:B------:R-:W-:Y:S02]  /*12f40*/  ULDC.64 UR6, c[0x0][0x428] ;  /* 0x00010a0000067ab9 */ /* 0x000fe40000000a00 */
[----:B------:R-:W4:Y:S01]  /*12f50*/  LDL R12, [R1+0xc] ;  /* 0x00000c00010c7983 */ /* 0x000f220000100800 */
[----:B------:R-:W-:Y:S01]  /*12f60*/  ULDC.64 UR8, c[0x0][0x208] ;  /* 0x0000820000087ab9 */ /* 0x000fe20000000a00 */
[----:B-1----:R-:W-:-:S13]  /*12f70*/  ISETP.NE.AND P0, PT, R9, 0x1, PT ;  /* 0x000000010900780c */ /* 0x002fda0003f05270 */
[----:B------:R-:W1:Y:S02]  /*12f80*/  @P0 LDC.64 R2, c[0x0][0x440] ;  /* 0x00011000ff020b82 */ /* 0x000e640000000a00 */
[----:B-1---5:R-:W-:-:S04]  /*12f90*/  @P0 IMAD.HI.U32 R8, R7, R2, RZ ;  /* 0x0000000207080227 */ /* 0x022fc800078e00ff */
[----:B------:R-:W-:Y:S01]  /*12fa0*/  IMAD.MOV.U32 R2, RZ, RZ, R7 ;  /* 0x000000ffff027224 */ /* 0x000fe200078e0007 */
[----:B------:R-:W-:-:S05]  /*12fb0*/  @P0 SHF.R.U32.HI R2, RZ, R3, R8 ;  /* 0x00000003ff020219 */ /* 0x000fca0000011608 */
[----:B------:R-:W-:-:S04]  /*12fc0*/  IMAD.MOV R3, RZ, RZ, -R2 ;  /* 0x000000ffff037224 */ /* 0x000fc800078e0a02 */
[----:B------:R-:W-:Y:S01]  /*12fd0*/  IMAD R7, R9, R3, R7 ;  /* 0x0000000309077224 */ /* 0x000fe200078e0207 */
[----:B------:R-:W-:Y:S01]  /*12fe0*/  SHF.R.S32.HI R3, RZ, 0x1f, R2 ;  /* 0x0000001fff037819 */ /* 0x000fe20000011402 */
[----:B---3--:R-:W-:-:S04]  /*12ff0*/  IMAD R8, R13, UR6, RZ ;  /* 0x000000060d087c24 */ /* 0x008fc8000f8e02ff */
[C---:B----4-:R-:W-:Y:S02]  /*13000*/  IMAD R8, R12.reuse, UR7, R8 ;  /* 0x000000070c087c24 */ /* 0x050fe4000f8e0208 */
[----:B------:R-:W-:-:S04]  /*13010*/  IMAD.WIDE.U32 R2, R12, UR6, R2 ;  /* 0x000000060c027c25 */ /* 0x000fc8000f8e0002 */
[----:B------:R-:W-:Y:S01]  /*13020*/  IMAD.IADD R3, R8, 0x1, R3 ;  /* 0x0000000108037824 */ /* 0x000fe200078e0203 */
[----:B------:R-:W-:-:S04]  /*13030*/  LEA R8, P0, R2, UR4, 0x2 ;  /* 0x0000000402087c11 */ /* 0x000fc8000f8010ff */
[----:B------:R-:W-:-:S05]  /*13040*/  LEA.HI.X R9, R2, UR5, R3, 0x2, P0 ;  /* 0x0000000502097c11 */ /* 0x000fca00080f1403 */
[----:B------:R1:W5:Y:S04]  /*13050*/  LDG.E R8, desc[UR8][R8.64] ;  /* 0x0000000808087981 */ /* 0x000368000c1e1900 */
.L_x_511:
[----:B------:R-:W3:Y:S01]  /*13060*/  LDL R2, [R1+0x4] ;  /* 0x0000040001027983 */ /* 0x000ee20000100800 */
[----:B------:R-:W-:Y:S01]  /*13070*/  SHF.L.U32 R3, R10, 0x1f, RZ ;  /* 0x0000001f0a037819 */ /* 0x000fe200000006ff */
[----:B------:R-:W-:Y:S01]  /*13080*/  BSSY B2, `(.L_x_512) ;  /* 0x0000004000027945 */ /* 0x000fe20003800000 */
[----:B---3--:R-:W-:-:S04]  /*13090*/  IMAD R2, R11, 0x8, R2 ;  /* 0x000000080b027824 */ /* 0x008fc800078e0202 */
[----:B------:R-:W3:Y:S02]  /*130a0*/  SYNCS.PHASECHK.TRANS64.TRYWAIT P0, [R2+URZ+0x38840], R3 ;  /* 0x03884003020075a7 */ /* 0x000ee4000800017f */
[----:B---3--:R-:W-:Y:S05]  /*130b0*/  @!P0 BRA `(.L_x_513) ;  /* 0x0000003000b48947 */ /* 0x008fea0003800000 */
.L_x_597:
[----:B------:R-:W-:Y:S05]  /*130c0*/  BSYNC B2 ;  /* 0x0000000000027941 */ /* 0x000fea0003800000 */
.L_x_512:
[----:B-1----:R-:W1:Y:S01]  /*130d0*/  S2R R9, SR_TID.X ;  /* 0x0000000000097919 */ /* 0x002e620000002100 */
[----:B------:R-:W-:Y:S01]  /*130e0*/  BSSY B2, `(.L_x_514) ;  /* 0x000000b000027945 */ /* 0x000fe20003800000 */
[----:B-1----:R-:W-:-:S04]  /*130f0*/  LOP3.LUT R9, R9, 0x7f, RZ, 0xc0, !PT ;  /* 0x0000007f09097812 */ /* 0x002fc800078ec0ff */
[----:B------:R-:W-:-:S13]  /*13100*/  ISETP.NE.AND P1, PT, R9, RZ, PT ;  /* 0x000000ff0900720c */ /* 0x000fda0003f25270 */
[----:B------:R-:W-:Y:S05]  /*13110*/  @P1 BRA `(.L_x_515) ;  /* 0x00000000001c1947 */ /* 0x000fea0003800000 */
[----:B------:R-:W1:Y:S01]  /*13120*/  S2R R9, SR_TID.X ;  /* 0x0000000000097919 */ /* 0x000e620000002100 */
[----:B---3--:R-:W-:-:S04]  /*13130*/  IMAD.MOV.U32 R3, RZ, RZ, 0xa000 ;  /* 0x0000a000ff037424 */ /* 0x008fc800078e00ff */
[----:B------:R4:W-:Y:S01]  /*13140*/  SYNCS.ARRIVE.TRANS64 RZ, [R2+URZ+0x38830], R3 ;  /* 0x0388300302ff79a7 */ /* 0x0009e2000800003f */
[----:B-1----:R-:W-:-:S04]  /*13150*/  LOP3.LUT R9, R9, 0x1f, RZ, 0xc0, !PT ;  /* 0x0000001f09097812 */ /* 0x002fc800078ec0ff */
[----:B------:R-:W-:-:S13]  /*13160*/  ISETP.NE.AND P0, PT, R9, RZ, PT ;  /* 0x000000ff0900720c */ /* 0x000fda0003f05270 */
[----:B----4-:R-:W-:Y:S05]  /*13170*/  @!P0 BRA `(.L_x_515) ;  /* 0x0000000000048947 */ /* 0x010fea0003800000 */
[----:B------:R-:W-:Y:S01]  /*13180*/  BPT.TRAP 0x1 ;  /* 0x000000040000795c */ /* 0x000fe20000300000 */
.L_x_515:
[----:B------:R-:W-:Y:S05]  /*13190*/  BSYNC B2 ;  /* 0x0000000000027941 */ /* 0x000fea0003800000 */
.L_x_514:
[----:B------:R-:W4:Y:S04]  /*131a0*/  LDL R9, [R1+0x8] ;  /* 0x0000080001097983 */ /* 0x000f280000100800 */
[----:B--2---:R-:W2:Y:S04]  /*131b0*/  LDL R10, [R1+0x4] ;  /* 0x00000400010a7983 */ /* 0x004ea80000100800 */
[----:B---3--:R-:W3:Y:S01]  /*131c0*/  LDL R2, [R1+0x18] ;  /* 0x0000180001027983 */ /* 0x008ee20000100800 */
[----:B------:R-:W-:-:S05]  /*131d0*/  IMAD.MOV.U32 R12, RZ, RZ, RZ ;  /* 0x000000ffff0c7224 */ /* 0x000fca00078e00ff */
[----:B------:R-:W-:Y:S01]  /*131e0*/  R2UR UR10, R12 ;  /* 0x000000000c0a72ca */ /* 0x000fe200000e0000 */
[----:B------:R-:W-:Y:S01]  /*131f0*/  UIADD3 UR4, UP0, UR36, 0x370, URZ ;  /* 0x0000037024047890 */ /* 0x000fe2000ff1e03f */
[----:B------:R-:W-:Y:S01]  /*13200*/  PLOP3.LUT P0, PT, PT, PT, PT, 0x80, 0x0 ;  /* 0x000000000000781c */ /* 0x000fe20003f0f070 */
[----:B------:R-:W-:Y:S01]  /*13210*/  UMOV UR6, 0x0 ;  /* 0x0000000000067882 */ /* 0x000fe20000000000 */
[----:B------:R-:W-:Y:S01]  /*13220*/  UMOV UR7, 0x14f00000 ;  /* 0x14f0000000077882 */ /* 0x000fe20000000000 */
[----:B------:R-:W-:Y:S01]  /*13230*/  UIADD3.X UR5, URZ, UR37, URZ, UP0, !UPT ;  /* 0x000000253f057290 */ /* 0x000fe200087fe43f */
[C---:B----4-:R-:W-:Y:S02]  /*13240*/  IMAD R3, R9.reuse, 0x8, R6 ;  /* 0x0000000809037824 */ /* 0x050fe400078e0206 */
[----:B--2---:R-:W-:Y:S02]  /*13250*/  IMAD R9, R9, 0xa000, R10 ;  /* 0x0000a00009097824 */ /* 0x004fe400078e020a */
[----:B------:R-:W-:-:S02]  /*13260*/  VIADD R3, R3, 0x30 ;  /* 0x0000003003037836 */ /* 0x000fc40000000000 */
[----:B---3--:R-:W-:Y:S02]  /*13270*/  IMAD R2, R7, 0x50, R2 ;  /* 0x0000005007027824 */ /* 0x008fe400078e0202 */
[----:B------:R-:W-:-:S07]  /*13280*/  VIADD R10, R9, 0x24400 ;  /* 0x00024400090a7836 */ /* 0x000fce0000000000 */
.L_x_516:
        /* <DEDUP_REMOVED lines=16> */
.L_x_517:
        /* <DEDUP_REMOVED lines=16> */
.L_x_518:
        /* <DEDUP_REMOVED lines=16> */
.L_x_519:
        /* <DEDUP_REMOVED lines=10> */
[----:B------:R-:W-:Y:S01]  /*13630*/  SHF.L.U32 R5, R5, 0x1f, RZ ;  /* 0x0000001f05057819 */ /* 0x000fe200000006ff */
[----:B------:R-:W-:Y:S01]  /*13640*/  IMAD R2, R4, 0x8, R6 ;  /* 0x0000000804027824 */ /* 0x000fe200078e0206 */
[----:B------:R-:W-:Y:S03]  /*13650*/  BSSY B2, `(.L_x_520) ;  /* 0x0000003000027945 */ /* 0x000fe60003800000 */
[----:B------:R-:W1:Y:S02]  /*13660*/  SYNCS.PHASECHK.TRANS64.TRYWAIT P0, [R2+URZ+0x60], R5 ;  /* 0x00006005020075a7 */ /* 0x000e64000800017f */
[----:B-1----:R-:W-:Y:S05]  /*13670*/  @!P0 BRA `(.L_x_521) ;  /* 0x0000002c00588947 */ /* 0x002fea0003800000 */
.L_x_598:
[----:B------:R-:W-:Y:S05]  /*13680*/  BSYNC B2 ;  /* 0x0000000000027941 */ /* 0x000fea0003800000 */
.L_x_520:
[----:B------:R-:W-:Y:S01]  /*13690*/  BSSY B2, `(.L_x_522) ;  /* 0x000000b000027945 */ /* 0x000fe20003800000 */
[----:B------:R-:W-:Y:S02]  /*136a0*/  IMAD.MOV.U32 R10, RZ, RZ, 0x0 ;  /* 0x00000000ff0a7424 */ /* 0x000fe400078e00ff */
[----:B------:R-:W-:Y:S01]  /*136b0*/  IMAD.MOV.U32 R11, RZ, RZ, 0x14f00000 ;  /* 0x14f00000ff0b7424 */ /* 0x000fe200078e00ff */
[----:B------:R-:W-:Y:S06]  /*136c0*/  @P1 BRA `(.L_x_523) ;  /* 0x00000000001c1947 */ /* 0x000fec0003800000 */
[----:B------:R-:W2:Y:S02]  /*136d0*/  S2R R3, SR_TID.X ;  /* 0x0000000000037919 */ /* 0x000ea40000002100 */
[----:B--2---:R-:W-:Y:S01]  /*136e0*/  LOP3.LUT R9, R3, 0x1f, RZ, 0xc0, !PT ;  /* 0x0000001f03097812 */ /* 0x004fe200078ec0ff */
[----:B------:R-:W-:-:S03]  /*136f0*/  IMAD.MOV.U32 R3, RZ, RZ, 0xa000 ;  /* 0x0000a000ff037424 */ /* 0x000fc600078e00ff */
[----:B------:R-:W-:Y:S01]  /*13700*/  ISETP.NE.AND P0, PT, R9, RZ, PT ;  /* 0x000000ff0900720c */ /* 0x000fe20003f05270 */
[----:B------:R2:W-:-:S12]  /*13710*/  SYNCS.ARRIVE.TRANS64 RZ, [R2+URZ+0x50], R3 ;  /* 0x0000500302ff79a7 */ /* 0x0005d8000800003f */
[----:B--2---:R-:W-:Y:S05]  /*13720*/  @!P0 BRA `(.L_x_523) ;  /* 0x0000000000048947 */ /* 0x004fea0003800000 */
[----:B------:R-:W-:Y:S01]  /*13730*/  BPT.TRAP 0x1 ;  /* 0x000000040000795c */ /* 0x000fe20000300000 */
.L_x_523:
[----:B------:R-:W-:Y:S05]  /*13740*/  BSYNC B2 ;  /* 0x0000000000027941 */ /* 0x000fea0003800000 */
.L_x_522:
[----:B------:R-:W2:Y:S04]  /*13750*/  LDL R9, [R1+0x4] ;  /* 0x0000040001097983 */ /* 0x000ea80000100800 */
[----:B-1----:R-:W3:Y:S04]  /*13760*/  LDL R5, [R1+0x18] ;  /* 0x0000180001057983 */ /* 0x002ee80000100800 */
[----:B------:R-:W3:Y:S01]  /*13770*/  LDL.LU R3, [R1+0x14] ;  /* 0x0000140001037983 */ /* 0x000ee20000300800 */
[----:B------:R-:W-:Y:S01]  /*13780*/  R2UR UR10, R12 ;  /* 0x000000000c0a72ca */ /* 0x000fe200000e0000 */
[----:B------:R-:W-:Y:S01]  /*13790*/  UIADD3 UR4, UP0, UR36, 0x470, URZ ;  /* 0x0000047024047890 */ /* 0x000fe2000ff1e03f */
[----:B------:R-:W-:Y:S01]  /*137a0*/  R2UR UR6, R10 ;  /* 0x000000000a0672ca */ /* 0x000fe200000e0000 */
[----:B------:R-:W-:Y:S01]  /*137b0*/  VIADD R2, R2, 0x50 ;  /* 0x0000005002027836 */ /* 0x000fe20000000000 */
[----:B------:R-:W-:Y:S01]  /*137c0*/  R2UR UR7, R11 ;  /* 0x000000000b0772ca */ /* 0x000fe200000e0000 */
[----:B------:R-:W-:Y:S01]  /*137d0*/  UIADD3.X UR5, URZ, UR37, URZ, UP0, !UPT ;  /* 0x000000253f057290 */ /* 0x000fe200087fe43f */
[----:B------:R-:W-:Y:S01]  /*137e0*/  PLOP3.LUT P0, PT, PT, PT, PT, 0x80, 0x0 ;  /* 0x000000000000781c */ /* 0x000fe20003f0f070 */
[----:B--2---:R-:W-:-:S02]  /*137f0*/  IMAD R4, R4, 0xa000, R9 ;  /* 0x0000a00004047824 */ /* 0x004fc400078e0209 */
[----:B---3--:R-:W-:Y:S02]  /*13800*/  IMAD R3, R3, 0x50, R5 ;  /* 0x0000005003037824 */ /* 0x008fe400078e0205 */
[----:B------:R-:W-:-:S08]  /*13810*/  VIADD R5, R4, 0x400 ;  /* 0x0000040004057836 */ /* 0x000fd00000000000 */
.L_x_524:
        /* <DEDUP_REMOVED lines=16> */
.L_x_525:
        /* <DEDUP_REMOVED lines=16> */
.L_x_526:
        /* <DEDUP_REMOVED lines=16> */
.L_x_527:
        /* <DEDUP_REMOVED lines=13> */
.L_x_510:
[----:B------:R-:W-:Y:S05]  /*13bf0*/  BSYNC B1 ;  /* 0x0000000000017941 */ /* 0x000fea0003800000 */
.L_x_509:
[C---:B------:R-:W-:Y:S02]  /*13c00*/  ISETP.GT.AND P0, PT, R0.reuse, 0x1, PT ;  /* 0x000000010000780c */ /* 0x040fe40003f04270 */
[----:B------:R-:W-:-:S11]  /*13c10*/  IADD3 R0, R0, -0x2, RZ ;  /* 0xfffffffe00007810 */ /* 0x000fd60007ffe0ff */
[----:B------:R-:W-:Y:S05]  /*13c20*/  @P0 BRA `(.L_x_528) ;  /* 0xffffffe000fc0947 */ /* 0x000fea000383ffff */
.L_x_468:
[----:B------:R-:W-:Y:S05]  /*13c30*/  BSYNC B0 ;  /* 0x0000000000007941 */ /* 0x000fea0003800000 */
.L_x_467:
[----:B------:R-:W4:Y:S01]  /*13c40*/  S2R R2, SR_TID.X ;  /* 0x0000000000027919 */ /* 0x000f220000002100 */
[----:B------:R-:W-:Y:S01]  /*13c50*/  BSSY B0, `(.L_x_529) ;  /* 0x0000011000007945 */ /* 0x000fe20003800000 */
[----:B----4-:R-:W-:-:S04]  /*13c60*/  LOP3.LUT R3, R2, 0x7f, RZ, 0xc0, !PT ;  /* 0x0000007f02037812 */ /* 0x010fc800078ec0ff */
[----:B------:R-:W-:-:S13]  /*13c70*/  ISETP.NE.AND P0, PT, R3, RZ, PT ;  /* 0x000000ff0300720c */ /* 0x000fda0003f05270 */
[----:B------:R-:W-:Y:S05]  /*13c80*/  @P0 BRA `(.L_x_530) ;  /* 0x0000000000340947 */ /* 0x000fea0003800000 */
[----:B------:R-:W4:Y:S01]  /*13c90*/  S2R R2, SR_LANEID ;  /* 0x0000000000027919 */ /* 0x000f220000000000 */
[----:B------:R-:W-:Y:S01]  /*13ca0*/  VOTEU.ANY UR4, UPT, PT ;  /* 0x0000000000047886 */ /* 0x000fe200038e0100 */
[----:B-1----:R-:W1:Y:S01]  /*13cb0*/  LDC.64 R4, c[0x0][0xc60] ;  /* 0x00031800ff047b82 */ /* 0x002e620000000a00 */
[----:B------:R-:W4:Y:S01]  /*13cc0*/  FLO.U32 R0, UR4 ;  /* 0x0000000400007d00 */ /* 0x000f2200080e0000 */
[----:B------:R-:W-:Y:S01]  /*13cd0*/  ULDC.64 UR6, c[0x0][0x208] ;  /* 0x0000820000067ab9 */ /* 0x000fe20000000a00 */
[----:B----4-:R-:W-:-:S06]  /*13ce0*/  ISETP.EQ.U32.AND P0, PT, R0, R2, PT ;  /* 0x000000020000720c */ /* 0x010fcc0003f02070 */
[----:B------:R-:W1:Y:S07]  /*13cf0*/  POPC R2, UR4 ;  /* 0x0000000400027d09 */ /* 0x000e6e0008000000 */
[----:B-1----:R-:W4:Y:S04]  /*13d00*/  @P0 ATOMG.E.ADD.STRONG.GPU PT, R2, desc[UR6][R4.64], R2 ;  /* 0x00000002040209a8 */ /* 0x002f2800081ee1c6 */
[----:B----4-:R1:W4:Y:S02]  /*13d10*/  SHFL.IDX PT, R2, R2, R0, 0x1f ;  /* 0x00001f0002027589 */ /* 0x01032400000e0000 */
[----:B-1----:R-:W1:Y:S02]  /*13d20*/  S2R R0, SR_LTMASK ;  /* 0x0000000000007919 */ /* 0x002e640000003900 */
[----:B-1----:R-:W-:-:S06]  /*13d30*/  LOP3.LUT R0, R0, UR4, RZ, 0xc0, !PT ;  /* 0x0000000400007c12 */ /* 0x002fcc000f8ec0ff */
[----:B------:R-:W4:Y:S02]  /*13d40*/  POPC R0, R0 ;  /* 0x0000000000007309 */ /* 0x000f240000000000 */
[----:B----4-:R-:W-:-:S07]  /*13d50*/  IADD3 R16, R2, UR38, R0 ;  /* 0x0000002602107c10 */ /* 0x010fce000fffe000 */
.L_x_530:
[----:B------:R-:W-:Y:S05]  /*13d60*/  BSYNC B0 ;  /* 0x0000000000007941 */ /* 0x000fea0003800000 */
.L_x_529:
[----:B------:R-:W4:Y:S01]  /*13d70*/  LDL.LU R0, [R1+0x20] ;  /* 0x0000200001007983 */ /* 0x000f220000300800 */
[----:B------:R-:W-:Y:S01]  /*13d80*/  BSSY B0, `(.L_x_531) ;  /* 0x0000060000007945 */ /* 0x000fe20003800000 */
[----:B----4-:R-:W-:-:S13]  /*13d90*/  ISETP.NE.AND P0, PT, R0, RZ, PT ;  /* 0x000000ff0000720c */ /* 0x010fda0003f05270 */
[----:B------:R-:W-:Y:S05]  /*13da0*/  @!P0 BRA `(.L_x_532) ;  /* 0x0000000400748947 */ /* 0x000fea0003800000 */
[----:B------:R-:W4:Y:S04]  /*13db0*/  LDL R4, [R1+0x4] ;  /* 0x0000040001047983 */ /* 0x000f280000100800 */
[----:B------:R-:W4:Y:S04]  /*13dc0*/  LDL R2, [R1+0x8] ;  /* 0x0000080001027983 */ /* 0x000f280000100800 */
[----:B------:R-:W2:Y:S01]  /*13dd0*/  LDL R0, [R1+0x10] ;  /* 0x0000100001007983 */ /* 0x000ea20000100800 */
[----:B------:R-:W-:Y:S01]  /*13de0*/  BSSY B1, `(.L_x_533) ;  /* 0x0000006000017945 */ /* 0x000fe20003800000 */
[----:B------:R-:W-:Y:S01]  /*13df0*/  ISETP.NE.AND P1, PT, R3, RZ, PT ;  /* 0x000000ff0300720c */ /* 0x000fe20003f25270 */
[----:B----4-:R-:W-:Y:S01]  /*13e00*/  IMAD R2, R2, 0x8, R4 ;  /* 0x0000000802027824 */ /* 0x010fe200078e0204 */
[----:B--2---:R-:W-:-:S04]  /*13e10*/  SHF.L.U32 R0, R0, 0x1f, RZ ;  /* 0x0000001f00007819 */ /* 0x004fc800000006ff */
[----:B------:R-:W2:Y:S02]  /*13e20*/  SYNCS.PHASECHK.TRANS64.TRYWAIT P0, [R2+URZ+0x38860], R0 ;  /* 0x03886000020075a7 */ /* 0x000ea4000800017f */
[----:B--2---:R-:W-:Y:S05]  /*13e30*/  @!P0 BRA `(.L_x_534) ;  /* 0x00000024007c8947 */ /* 0x004fea0003800000 */
.L_x_599:
[----:B------:R-:W-:Y:S05]  /*13e40*/  BSYNC B1 ;  /* 0x0000000000017941 */ /* 0x000fea0003800000 */
.L_x_533:
[----:B------:R-:W-:Y:S04]  /*13e50*/  BSSY B1, `(.L_x_535) ;  /* 0x0000009000017945 */ /* 0x000fe80003800000 */
[----:B------:R-:W-:Y:S05]  /*13e60*/  @P1 BRA `(.L_x_536) ;  /* 0x00000000001c1947 */ /* 0x000fea0003800000 */
[----:B------:R-:W4:Y:S01]  /*13e70*/  S2R R3, SR_TID.X ;  /* 0x0000000000037919 */ /* 0x000f220000002100 */
[----:B--2---:R-:W-:-:S04]  /*13e80*/  IMAD.MOV.U32 R0, RZ, RZ, 0xa000 ;  /* 0x0000a000ff007424 */ /* 0x004fc800078e00ff */
[----:B------:R2:W-:Y:S01]  /*13e90*/  SYNCS.ARRIVE.TRANS64 RZ, [R2+URZ+0x38850], R0 ;  /* 0x0388500002ff79a7 */ /* 0x0005e2000800003f */
[----:B----4-:R-:W-:-:S04]  /*13ea0*/  LOP3.LUT R3, R3, 0x1f, RZ, 0xc0, !PT ;  /* 0x0000001f03037812 */ /* 0x010fc800078ec0ff */
[----:B------:R-:W-:-:S13]  /*13eb0*/  ISETP.NE.AND P0, PT, R3, RZ, PT ;  /* 0x000000ff0300720c */ /* 0x000fda0003f05270 */
[----:B--2---:R-:W-:Y:S05]  /*13ec0*/  @!P0 BRA `(.L_x_536) ;  /* 0x0000000000048947 */ /* 0x004fea0003800000 */
[----:B------:R-:W-:Y:S01]  /*13ed0*/  BPT.TRAP 0x1 ;  /* 0x000000040000795c */ /* 0x000fe20000300000 */
.L_x_536:
[----:B------:R-:W-:Y:S05]  /*13ee0*/  BSYNC B1 ;  /* 0x0000000000017941 */ /* 0x000fea0003800000 */
.L_x_535:
[----:B-1----:R-:W4:Y:S04]  /*13ef0*/  LDL R5, [R1+0x4] ;  /* 0x0000040001057983 */ /* 0x002f280000100800 */
[----:B--2---:R-:W4:Y:S04]  /*13f00*/  LDL R0, [R1+0x8] ;  /* 0x0000080001007983 */ /* 0x004f280000100800 */
[----:B------:R-:W2:Y:S04]  /*13f10*/  LDL.LU R4, [R1+0x18] ;  /* 0x0000180001047983 */ /* 0x000ea80000300800 */
[----:B------:R-:W2:Y:S01]  /*13f20*/  LDL R3, [R1+0x14] ;  /* 0x0000140001037983 */ /* 0x000ea20000100800 */
[----:B------:R-:W-:Y:S01]  /*13f30*/  UIADD3 UR4, UP0, UR36, 0x470, URZ ;  /* 0x0000047024047890 */ /* 0x000fe2000ff1e03f */
[----:B------:R-:W-:Y:S01]  /*13f40*/  PLOP3.LUT P0, PT, PT, PT, PT, 0x80, 0x0 ;  /* 0x000000000000781c */ /* 0x000fe20003f0f070 */
[----:B------:R-:W-:Y:S01]  /*13f50*/  VIADD R2, R2, 0x38850 ;  /* 0x0003885002027836 */ /* 0x000fe20000000000 */
[----:B------:R-:W-:Y:S01]  /*13f60*/  UMOV UR6, 0x0 ;  /* 0x0000000000067882 */ /* 0x000fe20000000000 */
[----:B------:R-:W-:Y:S01]  /*13f70*/  UIADD3.X UR5, URZ, UR37, URZ, UP0, !UPT ;  /* 0x000000253f057290 */ /* 0x000fe200087fe43f */
[----:B------:R-:W-:Y:S01]  /*13f80*/  UMOV UR7, 0x14f00000 ;  /* 0x14f0000000077882 */ /* 0x000fe20000000000 */
[----:B------:R-:W-:Y:S01]  /*13f90*/  UMOV UR10, URZ ;  /* 0x0000003f000a7c82 */ /* 0x000fe20008000000 */
[----:B----4-:R-:W-:-:S02]  /*13fa0*/  IMAD R0, R0, 0xa000, R5 ;  /* 0x0000a00000007824 */ /* 0x010fc400078e0205 */
[----:B--2---:R-:W-:Y:S02]  /*13fb0*/  IMAD R3, R3, 0x50, R4 ;  /* 0x0000005003037824 */ /* 0x004fe400078e0204 */
[----:B------:R-:W-:-:S07]  /*13fc0*/  VIADD R4, R0, 0x400 ;  /* 0x0000040000047836 */ /* 0x000fce0000000000 */
.L_x_537:
        /* <DEDUP_REMOVED lines=11> */
[----:B------:R-:W-:Y:S01]  /*14080*/  PLOP3.LUT P0, PT, PT, PT, PT, 0x80, 0x0 ;  /* 0x000000000000781c */ /* 0x000fe20003f0f070 */
[----:B------:R-:W-:Y:S01]  /*14090*/  VIADD R4, R0, 0x2c00 ;  /* 0x00002c0000047836 */ /* 0x000fe20000000000 */
[----:B------:R-:W-:Y:S01]  /*140a0*/  UMOV UR6, 0x0 ;  /* 0x0000000000067882 */ /* 0x000fe20000000000 */
[----:B------:R-:W-:Y:S01]  /*140b0*/  UMOV UR7, 0x14f00000 ;  /* 0x14f0000000077882 */ /* 0x000fe20000000000 */
[----:B------:R-:W-:-:S09]  /*140c0*/  UMOV UR10, 0x40 ;  /* 0x00000040000a7882 */ /* 0x000fd20000000000 */
.L_x_538:
        /* <DEDUP_REMOVED lines=16> */
.L_x_539:
        /* <DEDUP_REMOVED lines=16> */
.L_x_540:
        /* <DEDUP_REMOVED lines=10> */
[----:B----4-:R-:W-:Y:S05]  /*14370*/  @P0 BRA.U.ANY `(.L_x_540) ;  /* 0xfffffffd00d40947 */ /* 0x010fea000393ffff */
.L_x_532:
[----:B------:R-:W-:Y:S05]  /*14380*/  BSYNC B0 ;  /* 0x0000000000007941 */ /* 0x000fea0003800000 */
.L_x_531:
[----:B-1----:R-:W4:Y:S04]  /*14390*/  LDL.LU R5, [R1+0x8] ;  /* 0x0000080001057983 */ /* 0x002f280000300800 */
[----:B------:R-:W2:Y:S01]  /*143a0*/  LDL.LU R4, [R1+0x10] ;  /* 0x0000100001047983 */ /* 0x000ea20000300800 */
[----:B----4-:R-:W-:-:S05]  /*143b0*/  VIADD R0, R5, 0x1 ;  /* 0x0000000105007836 */ /* 0x010fca0000000000 */
[----:B------:R-:W-:-:S04]  /*143c0*/  ISETP.NE.AND P0, PT, R0, 0x2, PT ;  /* 0x000000020000780c */ /* 0x000fc80003f05270 */
[----:B------:R-:W-:Y:S02]  /*143d0*/  SEL R2, RZ, 0x1, P0 ;  /* 0x00000001ff027807 */ /* 0x000fe40000000000 */
[----:B------:R-:W-:Y:S02]  /*143e0*/  SEL R0, R0, RZ, P0 ;  /* 0x000000ff00007207 */ /* 0x000fe40000000000 */
[----:B--2---:R-:W-:-:S03]  /*143f0*/  LOP3.LUT R4, R4, R2, RZ, 0x3c, !PT ;  /* 0x0000000204047212 */ /* 0x004fc600078e3cff */
[----:B------:R1:W-:Y:S04]  /*14400*/  STL [R1+0x8], R0 ;  /* 0x0000080001007387 */ /* 0x0003e80000100800 */
[----:B------:R1:W-:Y:S02]  /*14410*/  STL [R1+0x10], R4 ;  /* 0x0000100401007387 */ /* 0x0003e40000100800 */
.L_x_447:
[----:B------:R-:W-:Y:S05]  /*14420*/  BSYNC B7 ;  /* 0x0000000000077941 */ /* 0x000fea0003800000 */
.L_x_445:
[----:B-1-3--:R-:W3:Y:S02]  /*14430*/  LDL R0, [R1+0x58] ;  /* 0x0000580001007983 */ /* 0x00aee40000100800 */
[----:B---3--:R-:W-:-:S13]  /*14440*/  ISETP.NE.AND P0, PT, R0, RZ, PT ;  /* 0x000000ff0000720c */ /* 0x008fda0003f05270 */
[----:B------:R-:W-:Y:S05]  /*14450*/  @!P0 BRA `(.L_x_541) ;  /* 0x0000000000288947 */ /* 0x000fea0003800000 */
[----:B------:R-:W-:Y:S05]  /*14460*/  WARPSYNC.ALL ;  /* 0x0000000000007948 */ /* 0x000fea0003800000 */
[----:B------:R-:W1:Y:S08]  /*14470*/  S2UR UR5, SR_CgaCtaId ;  /* 0x00000000000579c3 */ /* 0x000e700000008800 */
[----:B------:R-:W-:Y:S06]  /*14480*/  BAR.SYNC.DEFER_BLOCKING 0x5, 0x180 ;  /* 0x0146000000007b1d */ /* 0x000fec0000010000 */
[----:B------:R-:W-:-:S02]  /*14490*/  UMOV UR4, 0x400 ;  /* 0x0000040000047882 */ /* 0x000fc40000000000 */
[----:B-1----:R-:W-:-:S06]  /*144a0*/  ULEA UR4, UR5, UR4, 0x18 ;  /* 0x0000000405047291 */ /* 0x002fcc000f8ec03f */
[----:B------:R-:W-:-:S05]  /*144b0*/  IMAD.U32 R0, RZ, RZ, UR4 ;  /* 0x00000004ff007e24 */ /* 0x000fca000f8e00ff */
[----:B------:R3:W4:Y:S04]  /*144c0*/  LDS.128 R16, [R0+0x388d0] ;  /* 0x0388d00000107984 */ /* 0x0007280000000c00 */
[----:B------:R3:W-:Y:S01]  /*144d0*/  STL [R1+0x4], R0 ;  /* 0x0000040001007387 */ /* 0x0007e20000100800 */
[----:B------:R-:W-:Y:S06]  /*144e0*/  BAR.ARV 0x4, 0x180 ;  /* 0x0106000000007b1d */ /* 0x000fec0000002000 */
[----:B------:R-:W-:Y:S05]  /*144f0*/  BRA `(.L_x_542) ;  /* 0x0000000800507947 */ /* 0x000fea0003800000 */
.L_x_541:
[----:B------:R-:W2:Y:S01]  /*14500*/  S2R R0, SR_TID.X ;  /* 0x0000000000007919 */ /* 0x000ea20000002100 */
[----:B------:R-:W-:Y:S01]  /*14510*/  UMOV UR4, 0xffffffff ;  /* 0xffffffff00047882 */ /* 0x000fe20000000000 */
[----:B--2---:R-:W-:-:S04]  /*14520*/  LOP3.LUT R7, R0, 0x1f, RZ, 0xc0, !PT ;  /* 0x0000001f00077812 */ /* 0x004fc800078ec0ff */
[----:B------:R-:W-:Y:S01]  /*14530*/  ISETP.NE.AND P0, PT, R7, 0x1f, PT ;  /* 0x0000001f0700780c */ /* 0x000fe20003f05270 */
[----:B------:R-:W-:-:S12]  /*14540*/  BRA.DIV UR4, `(.L_x_543) ;  /* 0x0000001e04cc7947 */ /* 0x000fd8000b800000 */
[----:B------:R-:W-:Y:S01]  /*14550*/  IMAD.IADD R0, R19, 0x1, R7 ;  /* 0x0000000113007824 */ /* 0x000fe200078e0207 */
[----:B------:R-:W-:Y:S01]  /*14560*/  ULDC UR4, c[0x0][0xc3c] ;  /* 0x00030f0000047ab9 */ /* 0x000fe20000000800 */
[----:B------:R-:W-:-:S03]  /*14570*/  ULDC.64 UR6, c[0x0][0x208] ;  /* 0x0000820000067ab9 */ /* 0x000fc60000000a00 */
[----:B------:R-:W-:-:S13]  /*14580*/  ISETP.GE.OR P1, PT, R0, UR4, !P0 ;  /* 0x0000000400007c0c */ /* 0x000fda000c726670 */
[----:B------:R-:W1:Y:S02]  /*14590*/  @!P1 LDC.64 R2, c[0x0][0xc80] ;  /* 0x00032000ff029b82 */ /* 0x000e640000000a00 */
[----:B-1----:R-:W-:-:S06]  /*145a0*/  @!P1 IMAD.WIDE R2, R0, 0x4, R2 ;  /* 0x0000000400029825 */ /* 0x002fcc00078e0202 */
[----:B------:R1:W2:Y:S01]  /*145b0*/  @!P1 LDG.E R3, desc[UR6][R2.64] ;  /* 0x0000000602039981 */ /* 0x0002a2000c1e1900 */
[C---:B------:R-:W-:Y:S02]  /*145c0*/  ISETP.GE.U32.AND P2, PT, R7.reuse, 0x2, PT ;  /* 0x000000020700780c */ /* 0x040fe40003f46070 */
[C---:B------:R-:W-:Y:S01]  /*145d0*/  ISETP.GE.U32.AND P3, PT, R7.reuse, 0x4, PT ;  /* 0x000000040700780c */ /* 0x040fe20003f66070 */
[----:B------:R-:W-:Y:S01]  /*145e0*/  SHFL.IDX PT, R0, R16, RZ, 0x1f ;  /* 0x00001fff10007589 */ /* 0x000fe200000e0000 */
[C---:B------:R-:W-:Y:S02]  /*145f0*/  ISETP.GE.U32.AND P4, PT, R7.reuse, 0x8, PT ;  /* 0x000000080700780c */ /* 0x040fe40003f86070 */
[C---:B------:R-:W-:Y:S01]  /*14600*/  ISETP.GE.U32.AND P5, PT, R7.reuse, 0x10, PT ;  /* 0x000000100700780c */ /* 0x040fe20003fa6070 */
[----:B------:R-:W-:Y:S01]  /*14610*/  SHFL.IDX PT, R4, R16, 0x1, 0x1f ;  /* 0x00201f0010047f89 */ /* 0x000fe200000e0000 */
[----:B-1----:R-:W-:Y:S02]  /*14620*/  IMAD.MOV.U32 R2, RZ, RZ, RZ ;  /* 0x000000ffff027224 */ /* 0x002fe400078e00ff */
[----:B--2---:R-:W-:Y:S01]  /*14630*/  @!P1 IMAD.MOV.U32 R2, RZ, RZ, R3 ;  /* 0x000000ffff029224 */ /* 0x004fe200078e0003 */
[----:B------:R-:W-:-:S04]  /*14640*/  ISETP.NE.AND P1, PT, R7, RZ, PT ;  /* 0x000000ff0700720c */ /* 0x000fc80003f25270 */
        /* <DEDUP_REMOVED lines=15> */
[----:B------:R1:W2:Y:S02]  /*14740*/  SHFL.IDX PT, R6, R3, 0x1f, 0x1f ;  /* 0x03e01f0003067f89 */ /* 0x0002a400000e0000 */
.L_x_609:
[----:B------:R-:W-:Y:S02]  /*14750*/  ULDC UR4, c[0x0][0xc38] ;  /* 0x00030e0000047ab9 */ /* 0x000fe40000000800 */
[----:B------:R-:W-:-:S04]  /*14760*/  IMAD.U32 R16, RZ, RZ, UR4 ;  /* 0x00000004ff107e24 */ /* 0x000fc8000f8e00ff */
[----:B--2---:R-:W-:-:S04]  /*14770*/  IMAD R6, R6, R16, RZ ;  /* 0x0000001006067224 */ /* 0x004fc800078e02ff */
[----:B------:R-:W-:-:S05]  /*14780*/  IMAD.IADD R4, R4, 0x1, R6 ;  /* 0x0000000104047824 */ /* 0x000fca00078e0206 */
[----:B------:R-:W-:-:S13]  /*14790*/  ISETP.GT.AND P6, PT, R4, R0, PT ;  /* 0x000000000400720c */ /* 0x000fda0003fc4270 */
[----:B------:R-:W-:Y:S05]  /*147a0*/  @P6 BRA `(.L_x_544) ;  /* 0x0000000000a06947 */ /* 0x000fea0003800000 */
.L_x_549:
[----:B------:R-:W2:Y:S01]  /*147b0*/  LDC R2, c[0x0][0xc3c] ;  /* 0x00030f00ff027b82 */ /* 0x000ea20000000800 */
[----:B------:R-:W-:-:S05]  /*147c0*/  VIADD R19, R19, 0x1f ;  /* 0x0000001f13137836 */ /* 0x000fca0000000000 */
[----:B--2---:R-:W-:-:S13]  /*147d0*/  ISETP.GE.AND P6, PT, R19, R2, PT ;  /* 0x000000021300720c */ /* 0x004fda0003fc6270 */
[----:B------:R-:W-:Y:S05]  /*147e0*/  @P6 BRA `(.L_x_545) ;  /* 0x0000000400486947 */ /* 0x000fea0003800000 */
[----:B-1----:R-:W1:Y:S01]  /*147f0*/  S2R R3, SR_TID.X ;  /* 0x0000000000037919 */ /* 0x002e620000002100 */
[----:B------:R-:W-:Y:S01]  /*14800*/  BSSY B0, `(.L_x_546) ;  /* 0x000000a000007945 */ /* 0x000fe20003800000 */
[----:B-1----:R-:W-:-:S05]  /*14810*/  LOP3.LUT R3, R3, 0x1f, RZ, 0xc0, !PT ;  /* 0x0000001f03037812 */ /* 0x002fca00078ec0ff */
[----:B------:R-:W-:-:S05]  /*14820*/  IMAD.IADD R5, R19, 0x1, R3 ;  /* 0x0000000113057824 */ /* 0x000fca00078e0203 */
[----:B------:R-:W-:Y:S01]  /*14830*/  ISETP.GE.OR P6, PT, R5, R2, !P0 ;  /* 0x000000020500720c */ /* 0x000fe200047c6670 */
[----:B------:R-:W-:-:S12]  /*14840*/  IMAD.MOV.U32 R2, RZ, RZ, RZ ;  /* 0x000000ffff027224 */ /* 0x000fd800078e00ff */
[----:B------:R-:W-:Y:S05]  /*14850*/  @P6 BRA `(.L_x_547) ;  /* 0x0000000000106947 */ /* 0x000fea0003800000 */
[----:B------:R-:W1:Y:S01]  /*14860*/  LDC.64 R2, c[0x0][0xc80] ;  /* 0x00032000ff027b82 */ /* 0x000e620000000a00 */
[----:B------:R-:W-:Y:S01]  /*14870*/  ULDC.64 UR4, c[0x0][0x208] ;  /* 0x0000820000047ab9 */ /* 0x000fe20000000a00 */
[----:B-1----:R-:W-:-:S06]  /*14880*/  IMAD.WIDE R2, R5, 0x4, R2 ;  /* 0x0000000405027825 */ /* 0x002fcc00078e0202 */
[----:B------:R1:W5:Y:S02]  /*14890*/  LDG.E R2, desc[UR4][R2.64] ;  /* 0x0000000402027981 */ /* 0x000364000c1e1900 */
.L_x_547:
[----:B------:R-:W-:Y:S05]  /*148a0*/  BSYNC B0 ;  /* 0x0000000000007941 */ /* 0x000fea0003800000 */
.L_x_546:
[----:B------:R-:W-:-:S03]  /*148b0*/  UMOV UR4, 0xffffffff ;  /* 0xffffffff00047882 */ /* 0x000fc60000000000 */
[----:B------:R-:W-:Y:S05]  /*148c0*/  BRA.DIV UR4, `(.L_x_548) ;  /* 0x00000022042c7947 */ /* 0x000fea000b800000 */
[----:B-1---5:R-:W1:Y:S02]  /*148d0*/  SHFL.UP PT, R3, R2, 0x1, RZ ;  /* 0x0420000002037989 */ /* 0x022e6400000e00ff */
        /* <DEDUP_REMOVED lines=15> */
.L_x_617:
[----:B------:R-:W-:Y:S02]  /*149d0*/  ULDC UR4, c[0x0][0xc38] ;  /* 0x00030e0000047ab9 */ /* 0x000fe40000000800 */
[----:B------:R-:W-:-:S04]  /*149e0*/  IMAD.U32 R16, RZ, RZ, UR4 ;  /* 0x00000004ff107e24 */ /* 0x000fc8000f8e00ff */
[----:B--2---:R-:W-:-:S04]  /*149f0*/  IMAD R6, R6, R16, RZ ;  /* 0x0000001006067224 */ /* 0x004fc800078e02ff */
[----:B------:R-:W-:-:S05]  /*14a00*/  IMAD.IADD R4, R6, 0x1, R4 ;  /* 0x0000000106047824 */ /* 0x000fca00078e0204 */
[----:B------:R-:W-:-:S13]  /*14a10*/  ISETP.GT.AND P6, PT, R4, R0, PT ;  /* 0x000000000400720c */ /* 0x000fda0003fc4270 */
[----:B------:R-:W-:Y:S05]  /*14a20*/  @!P6 BRA `(.L_x_549) ;  /* 0xfffffffc0060e947 */ /* 0x000fea000383ffff */
.L_x_544:
[----:B------:R-:W-:Y:S01]  /*14a30*/  IMAD.IADD R6, R4, 0x1, -R6 ;  /* 0x0000000104067824 */ /* 0x000fe200078e0a06 */
[----:B------:R-:W-:-:S03]  /*14a40*/  UMOV UR4, 0xffffffff ;  /* 0xffffffff00047882 */ /* 0x000fc60000000000 */
[----:B------:R-:W-:-:S05]  /*14a50*/  IMAD R4, R3, R16, R6 ;  /* 0x0000001003047224 */ /* 0x000fca00078e0206 */
[----:B------:R-:W-:Y:S01]  /*14a60*/  ISETP.GT.AND P6, PT, R4, R0, PT ;  /* 0x000000000400720c */ /* 0x000fe20003fc4270 */
[----:B------:R-:W-:-:S12]  /*14a70*/  BRA.DIV UR4, `(.L_x_550) ;  /* 0x0000002204987947 */ /* 0x000fd8000b800000 */
[----:B------:R-:W-:-:S04]  /*14a80*/  VOTE.ANY R5, PT, !P6 ;  /* 0x0000000000057806 */ /* 0x000fc800070e0100 */
[----:B------:R-:W2:Y:S02]  /*14a90*/  POPC R4, R5 ;  /* 0x0000000500047309 */ /* 0x000ea40000000000 */
[----:B--2---:R2:W3:Y:S02]  /*14aa0*/  SHFL.IDX PT, R17, R2, R4, 0x1f ;  /* 0x00001f0402117589 */ /* 0x0044e400000e0000 */
.L_x_621:
[----:B------:R-:W-:Y:S01]  /*14ab0*/  ISETP.NE.AND P0, PT, R5, RZ, PT ;  /* 0x000000ff0500720c */ /* 0x000fe20003f05270 */
[----:B--2---:R-:W-:-:S12]  /*14ac0*/  IMAD.MOV.U32 R2, RZ, RZ, RZ ;  /* 0x000000ffff027224 */ /* 0x004fd800078e00ff */
[----:B------:R-:W-:Y:S05]  /*14ad0*/  @!P0 BRA `(.L_x_551) ;  /* 0x0000000000108947 */ /* 0x000fea0003800000 */
[----:B------:R-:W-:Y:S01]  /*14ae0*/  UMOV UR4, 0xffffffff ;  /* 0xffffffff00047882 */ /* 0x000fe20000000000 */
[----:B------:R-:W-:Y:S02]  /*14af0*/  VIADD R12, R4, 0xffffffff ;  /* 0xffffffff040c7836 */ /* 0x000fe40000000000 */
[----:B------:R-:W-:Y:S05]  /*14b00*/  BRA.DIV UR4, `(.L_x_552) ;  /* 0x0000002204bc7947 */ /* 0x000fea000b800000 */
[----:B------:R2:W4:Y:S02]  /*14b10*/  SHFL.IDX PT, R2, R3, R12, 0x1f ;  /* 0x00001f0c03027589 */ /* 0x00052400000e0000 */
.L_x_551:
[----:B---3--:R-:W-:Y:S01]  /*14b20*/  IABS R5, R17 ;  /* 0x0000001100057213 */ /* 0x008fe20000000000 */
[----:B----4-:R-:W-:Y:S02]  /*14b30*/  IMAD R16, R2, R16, R6 ;  /* 0x0000001002107224 */ /* 0x010fe400078e0206 */
[----:B------:R-:W-:Y:S01]  /*14b40*/  IMAD.IADD R19, R4, 0x1, R19 ;  /* 0x0000000104137824 */ /* 0x000fe200078e0213 */
[----:B------:R-:W3:Y:S02]  /*14b50*/  I2F.RP R2, R5 ;  /* 0x0000000500027306 */ /* 0x000ee40000209400 */
[----:B------:R-:W-:-:S06]  /*14b60*/  IADD3 R0, R0, -R16, RZ ;  /* 0x8000001000007210 */ /* 0x000fcc0007ffe0ff */
[----:B---3--:R-:W3:Y:S02]  /*14b70*/  MUFU.RCP R2, R2 ;  /* 0x0000000200027308 */ /* 0x008ee40000001000 */
[----:B---3--:R-:W-:-:S06]  /*14b80*/  VIADD R2, R2, 0xffffffe ;  /* 0x0ffffffe02027836 */ /* 0x008fcc0000000000 */
[----:B-12---:R-:W1:Y:S02]  /*14b90*/  F2I.FTZ.U32.TRUNC.NTZ R3, R2 ;  /* 0x0000000200037305 */ /* 0x006e64000021f000 */
[----:B-1----:R-:W-:-:S04]  /*14ba0*/  IMAD.MOV R2, RZ, RZ, -R3 ;  /* 0x000000ffff027224 */ /* 0x002fc800078e0a03 */
[----:B------:R-:W-:Y:S02]  /*14bb0*/  IMAD R6, R2, R5, RZ ;  /* 0x0000000502067224 */ /* 0x000fe400078e02ff */
[----:B------:R-:W-:-:S04]  /*14bc0*/  IMAD.MOV.U32 R2, RZ, RZ, RZ ;  /* 0x000000ffff027224 */ /* 0x000fc800078e00ff */
[----:B------:R-:W-:Y:S01]  /*14bd0*/  IMAD.HI.U32 R2, R3, R6, R2 ;  /* 0x0000000603027227 */ /* 0x000fe200078e0002 */
[----:B------:R-:W-:Y:S02]  /*14be0*/  IABS R6, R17 ;  /* 0x0000001100067213 */ /* 0x000fe40000000000 */
[----:B------:R-:W-:-:S03]  /*14bf0*/  IABS R3, R0 ;  /* 0x0000000000037213 */ /* 0x000fc60000000000 */
[----:B------:R-:W-:Y:S02]  /*14c00*/  IMAD.MOV R6, RZ, RZ, -R6 ;  /* 0x000000ffff067224 */ /* 0x000fe400078e0a06 */
        /* <DEDUP_REMOVED lines=16> */
.L_x_545:
[----:B------:R-:W-:Y:S01]  /*14d10*/  UMOV UR4, URZ ;  /* 0x0000003f00047c82 */ /* 0x000fe20008000000 */
[----:B------:R-:W-:Y:S01]  /*14d20*/  UMOV UR5, URZ ;  /* 0x0000003f00057c82 */ /* 0x000fe20008000000 */
[----:B------:R-:W-:Y:S01]  /*14d30*/  ULDC UR6, c[0x0][0xc3c] ;  /* 0x00030f0000067ab9 */ /* 0x000fe20000000800 */
[----:B------:R-:W-:Y:S02]  /*14d40*/  IMAD.MOV.U32 R16, RZ, RZ, R0 ;  /* 0x000000ffff107224 */ /* 0x000fe400078e0000 */
[----:B------:R-:W-:Y:S02]  /*14d50*/  IMAD.U32 R17, RZ, RZ, UR4 ;  /* 0x00000004ff117e24 */ /* 0x000fe4000f8e00ff */
[----:B------:R-:W-:Y:S02]  /*14d60*/  IMAD.U32 R18, RZ, RZ, UR5 ;  /* 0x00000005ff127e24 */ /* 0x000fe4000f8e00ff */
[----:B------:R-:W-:-:S07]  /*14d70*/  IMAD.U32 R19, RZ, RZ, UR6 ;  /* 0x00000006ff137e24 */ /* 0x000fce000f8e00ff */
.L_x_553:
[----:B-1----:R1:W2:Y:S01]  /*14d80*/  LDL R3, [R1+0x4] ;  /* 0x0000040001037983 */ /* 0x0022a20000100800 */
[----:B------:R-:W3:Y:S01]  /*14d90*/  S2R R0, SR_TID.X ;  /* 0x0000000000007919 */ /* 0x000ee20000002100 */
[----:B------:R-:W-:Y:S05]  /*14da0*/  WARPSYNC.ALL ;  /* 0x0000000000007948 */ /* 0x000fea0003800000 */
[----:B---3--:R-:W-:Y:S01]  /*14db0*/  LOP3.LUT R0, R0, 0x1f, RZ, 0xc0, !PT ;  /* 0x0000001f00007812 */ /* 0x008fe200078ec0ff */
[----:B------:R-:W-:Y:S03]  /*14dc0*/  BAR.SYNC.DEFER_BLOCKING 0x4, 0x180 ;  /* 0x0106000000007b1d */ /* 0x000fe60000010000 */
[----:B------:R-:W-:-:S13]  /*14dd0*/  ISETP.NE.AND P0, PT, R0, RZ, PT ;  /* 0x000000ff0000720c */ /* 0x000fda0003f05270 */
[----:B------:R-:W2:Y:S01]  /*14de0*/  @!P0 S2R R0, SR_CgaCtaId ;  /* 0x0000000000008919 */ /* 0x000ea20000008800 */
[----:B------:R-:W-:-:S04]  /*14df0*/  @!P0 MOV R2, 0x400 ;  /* 0x0000040000028802 */ /* 0x000fc80000000f00 */
[----:B--2---:R-:W-:-:S05]  /*14e00*/  @!P0 LEA R3, R0, R2, 0x18 ;  /* 0x0000000200038211 */ /* 0x004fca00078ec0ff */
[----:B------:R1:W-:Y:S04]  /*14e10*/  @!P0 STS.128 [R3+0x388d0], R16 ;  /* 0x0388d01003008388 */ /* 0x0003e80000000c00 */
[----:B------:R1:W-:Y:S01]  /*14e20*/  @!P0 STL [R1+0x4], R3 ;  /* 0x0000040301008387 */ /* 0x0003e20000100800 */
[----:B------:R-:W-:Y:S06]  /*14e30*/  BAR.ARV 0x5, 0x180 ;  /* 0x0146000000007b1d */ /* 0x000fec0000002000 */
.L_x_542:
[----:B------:R-:W-:Y:S02]  /*14e40*/  ULDC UR4, c[0x0][0xc3c] ;  /* 0x00030f0000047ab9 */ /* 0x000fe40000000800 */
[----:B----4-:R-:W-:-:S13]  /*14e50*/  ISETP.GE.AND P0, PT, R19, UR4, PT ;  /* 0x0000000413007c0c */ /* 0x010fda000bf06270 */
[----:B------:R-:W-:Y:S05]  /*14e60*/  @!P0 BRA `(.L_x_554) ;  /* 0xffffffa0004c8947 */ /* 0x000fea000383ffff */
[----:B------:R-:W-:Y:S05]  /*14e70*/  BSYNC B8 ;  /* 0x0000000000087941 */ /* 0x000fea0003800000 */
.L_x_441:
[----:B---3--:R-:W3:Y:S01]  /*14e80*/  LDL.LU R0, [R1+0x50] ;  /* 0x0000500001007983 */ /* 0x008ee20000300800 */
[----:B------:R-:W-:Y:S01]  /*14e90*/  BSSY B0, `(.L_x_555) ;  /* 0x000000b000007945 */ /* 0x000fe20003800000 */
[----:B------:R-:W4:Y:S01]  /*14ea0*/  S2R R5, SR_CgaCtaId ;  /* 0x0000000000057919 */ /* 0x000f220000008800 */
[----:B---3--:R-:W-:-:S05]  /*14eb0*/  VIADD R0, R0, 0x1 ;  /* 0x0000000100007836 */ /* 0x008fca0000000000 */
[----:B------:R-:W-:-:S04]  /*14ec0*/  LEA.HI R2, R0, R0, RZ, 0x1 ;  /* 0x0000000000027211 */ /* 0x000fc800078f08ff */
[----:B-1----:R-:W-:-:S05]  /*14ed0*/  LOP3.LUT R3, R2, 0xfffffffe, RZ, 0xc0, !PT ;  /* 0xfffffffe02037812 */ /* 0x002fca00078ec0ff */
[----:B------:R-:W-:Y:S01]  /*14ee0*/  IMAD.IADD R3, R0, 0x1, -R3 ;  /* 0x0000000100037824 */ /* 0x000fe200078e0a03 */
[----:B------:R-:W-:-:S04]  /*14ef0*/  MOV R0, 0x400 ;  /* 0x0000040000007802 */ /* 0x000fc80000000f00 */
[----:B----4-:R-:W-:Y:S02]  /*14f00*/  LEA R0, R5, R0, 0x18 ;  /* 0x0000000005007211 */ /* 0x010fe400078ec0ff */
[----:B------:R-:W-:-:S04]  /*14f10*/  SHF.L.U32 R3, R3, 0x1f, RZ ;  /* 0x0000001f03037819 */ /* 0x000fc800000006ff */
[----:B------:R-:W1:Y:S02]  /*14f20*/  SYNCS.PHASECHK.TRANS64.TRYWAIT P0, [R0+URZ+0x38820], R3 ;  /* 0x03882003000075a7 */ /* 0x000e64000800017f */
[----:B-1----:R-:W-:Y:S05]  /*14f30*/  @!P0 BRA `(.L_x_556) ;  /* 0x0000001c00d88947 */ /* 0x002fea0003800000 */
.L_x_624:
[----:B------:R-:W-:Y:S05]  /*14f40*/  BSYNC B0 ;  /* 0x0000000000007941 */ /* 0x000fea0003800000 */
.L_x_555:
[----:B------:R-:W-:-:S03]  /*14f50*/  UMOV UR4, 0xffffffff ;  /* 0xffffffff00047882 */ /* 0x000fc60000000000 */
[----:B------:R-:W-:Y:S05]  /*14f60*/  BRA.DIV UR4, `(.L_x_557) ;  /* 0x0000001e04e07947 */ /* 0x000fea000b800000 */
[----:B------:R-:W3:Y:S02]  /*14f70*/  S2R R2, SR_TID.X ;  /* 0x0000000000027919 */ /* 0x000ee40000002100 */
[----:B---3--:R-:W-:-:S04]  /*14f80*/  SHF.R.U32.HI R2, RZ, 0x5, R2 ;  /* 0x00000005ff027819 */ /* 0x008fc80000011602 */
[----:B------:R-:W-:-:S05]  /*14f90*/  LOP3.LUT R2, R2, 0x3, RZ, 0xc0, !PT ;  /* 0x0000000302027812 */ /* 0x000fca00078ec0ff */
[----:B------:R3:W4:Y:S02]  /*14fa0*/  SHFL.IDX PT, R14, R2, RZ, 0x1f ;  /* 0x00001fff020e7589 */ /* 0x00072400000e0000 */
.L_x_627:
[----:B----4-:R-:W-:Y:S01]  /*14fb0*/  ISETP.NE.AND P0, PT, R14, RZ, PT ;  /* 0x000000ff0e00720c */ /* 0x010fe20003f05270 */
[----:B------:R-:W-:-:S12]  /*14fc0*/  BSSY B0, `(.L_x_558) ;  /* 0x0000029000007945 */ /* 0x000fd80003800000 */
[----:B------:R-:W-:Y:S05]  /*14fd0*/  @P0 BRA `(.L_x_559) ;  /* 0x00000000009c0947 */ /* 0x000fea0003800000 */
[----:B------:R-:W-:-:S03]  /*14fe0*/  UMOV UR4, 0xffffffff ;  /* 0xffffffff00047882 */ /* 0x000fc60000000000 */
[----:B------:R-:W-:Y:S05]  /*14ff0*/  BRA.DIV UR4, `(.L_x_560) ;  /* 0x0000001e04f07947 */ /* 0x000fea000b800000 */
[----:B------:R-:W-:-:S13]  /*15000*/  ELECT P6, URZ, PT ;  /* 0x00000000003f782f */ /* 0x000fda00038c0000 */
.L_x_630:
[----:B------:R-:W-:Y:S05]  /*15010*/  @!P6 BRA `(.L_x_559) ;  /* 0x00000000008ce947 */ /* 0x000fea0003800000 */
[----:B---3--:R-:W3:Y:S02]  /*15020*/  LDL R2, [R1+0x5c] ;  /* 0x00005c0001027983 */ /* 0x008ee40000100800 */
[----:B---3--:R-:W-:-:S13]  /*15030*/  R2UR UR4, R2 ;  /* 0x00000000020472ca */ /* 0x008fda00000e0000 */
[----:B------:R-:W-:-:S06]  /*15040*/  ULOP3.LUT UR4, UR4, 0x2, URZ, 0xfc, !UPT ;  /* 0x0000000204047892 */ /* 0x000fcc000f8efc3f */
[----:B------:R-:W-:-:S05]  /*15050*/  IMAD.U32 R2, RZ, RZ, UR4 ;  /* 0x00000004ff027e24 */ /* 0x000fca000f8e00ff */
[----:B------:R-:W-:-:S13]  /*15060*/  ISETP.NE.AND P2, PT, R2, 0x3, PT ;  /* 0x000000030200780c */ /* 0x000fda0003f45270 */
[----:B------:R-:W-:Y:S05]  /*15070*/  @!P2 BRA `(.L_x_561) ;  /* 0x000000000004a947 */ /* 0x000fea0003800000 */
[----:B------:R-:W-:Y:S01]  /*15080*/  BPT.TRAP 0x1 ;  /* 0x000000040000795c */ /* 0x000fe20000300000 */
.L_x_561:
[----:B-1----:R-:W3:Y:S04]  /*15090*/  LDL R3, [R1+0x8] ;  /* 0x0000080001037983 */ /* 0x002ee80000100800 */
[----:B--2---:R-:W2:Y:S01]  /*150a0*/  LDL.LU R7, [R1+0x10] ;  /* 0x0000100001077983 */ /* 0x004ea20000300800 */
[----:B------:R-:W-:-:S04]  /*150b0*/  VIADD R2, R0, 0x38840 ;  /* 0x0003884000027836 */ /* 0x000fc80000000000 */
[C---:B---3--:R-:W-:Y:S02]  /*150c0*/  IMAD R6, R3.reuse, 0x8, R2 ;  /* 0x0000000803067824 */ /* 0x048fe400078e0202 */
[----:B------:R-:W-:Y:S01]  /*150d0*/  VIADD R3, R3, 0x1 ;  /* 0x0000000103037836 */ /* 0x000fe20000000000 */
[----:B--2---:R-:W-:-:S04]  /*150e0*/  SHF.L.U32 R5, R7, 0x1f, RZ ;  /* 0x0000001f07057819 */ /* 0x004fc800000006ff */
[C---:B------:R-:W-:Y:S01]  /*150f0*/  ISETP.NE.AND P1, PT, R3.reuse, 0x2, PT ;  /* 0x000000020300780c */ /* 0x040fe20003f25270 */
[----:B------:R-:W1:Y:S03]  /*15100*/  SYNCS.PHASECHK.TRANS64.TRYWAIT P0, [R6+URZ], R5 ;  /* 0x00000005060075a7 */ /* 0x000e66000800017f */
[----:B------:R-:W-:Y:S02]  /*15110*/  SEL R4, RZ, 0x1, P1 ;  /* 0x00000001ff047807 */ /* 0x000fe40000800000 */
[----:B------:R-:W-:Y:S02]  /*15120*/  SEL R3, R3, RZ, P1 ;  /* 0x000000ff03037207 */ /* 0x000fe40000800000 */
[----:B------:R-:W-:-:S03]  /*15130*/  LOP3.LUT R4, R7, R4, RZ, 0x3c, !PT ;  /* 0x0000000407047212 */ /* 0x000fc600078e3cff */
[----:B------:R-:W-:Y:S01]  /*15140*/  IMAD R7, R3, 0x8, R2 ;  /* 0x0000000803077824 */ /* 0x000fe200078e0202 */
[----:B------:R-:W-:Y:S01]  /*15150*/  SHF.L.U32 R2, R4, 0x1f, RZ ;  /* 0x0000001f04027819 */ /* 0x000fe200000006ff */
[----:B-1----:R-:W-:Y:S06]  /*15160*/  @!P0 BRA `(.L_x_562) ;  /* 0x0000001c00b48947 */ /* 0x002fec0003800000 */
.L_x_631:
[----:B------:R-:W2:Y:S02]  /*15170*/  SYNCS.PHASECHK.TRANS64.TRYWAIT P0, [R7+URZ], R2 ;  /* 0x00000002070075a7 */ /* 0x000ea4000800017f */
[----:B--2---:R-:W-:Y:S05]  /*15180*/  @!P0 BRA `(.L_x_563) ;  /* 0x0000001c00c08947 */ /* 0x004fea0003800000 */
.L_x_632:
[----:B------:R-:W-:Y:S05]  /*15190*/  @!P2 BRA `(.L_x_564) ;  /* 0x000000000004a947 */ /* 0x000fea0003800000 */
[----:B------:R-:W-:Y:S01]  /*151a0*/  BPT.TRAP 0x1 ;  /* 0x000000040000795c */ /* 0x000fe20000300000 */
.L_x_564:
[----:B------:R-:W3:Y:S01]  /*151b0*/  LDL.LU R4, [R1+0x8] ;  /* 0x0000080001047983 */ /* 0x000ee20000300800 */
[----:B------:R-:W-:-:S04]  /*151c0*/  VIADD R0, R0, 0x38860 ;  /* 0x0003886000007836 */ /* 0x000fc80000000000 */
[----:B---3--:R-:W-:-:S04]  /*151d0*/  IMAD R4, R4, 0x8, R0 ;  /* 0x0000000804047824 */ /* 0x008fc800078e0200 */
[----:B------:R-:W3:Y:S02]  /*151e0*/  SYNCS.PHASECHK.TRANS64.TRYWAIT P0, [R4+URZ], R5 ;  /* 0x00000005040075a7 */ /* 0x000ee4000800017f */
[----:B---3--:R-:W-:Y:S05]  /*151f0*/  @!P0 BRA `(.L_x_565) ;  /* 0x0000001c00b88947 */ /* 0x008fea0003800000 */
.L_x_633:
[----:B------:R-:W-:-:S07]  /*15200*/  IMAD R3, R3, 0x8, R0 ;  /* 0x0000000803037824 */ /* 0x000fce00078e0200 */
.L_x_566:
[----:B----4-:R4:W0:Y:S02]  /*15210*/  SYNCS.PHASECHK.TRANS64.TRYWAIT P0, [R3+URZ], R2 ;  /* 0x00000002030075a7 */ /* 0x010824000800017f */
[----:B0-----:R-:W-:Y:S05]  /*15220*/  @!P0 NANOSLEEP.SYNCS 0x989680 ;  /* 0x009896800000895d */ /* 0x001fea0003900000 */
[----:B------:R-:W0:Y:S02]  /*15230*/  @!P0 SYNCS.PHASECHK.TRANS64 P0, [R3+URZ], R2 ;  /* 0x00000002030085a7 */ /* 0x000e24000800007f */
[----:B0-----:R-:W-:Y:S05]  /*15240*/  @!P0 BRA `(.L_x_566) ;  /* 0xfffffffc00f08947 */ /* 0x001fea000383ffff */
.L_x_559:
[----:B------:R-:W-:Y:S05]  /*15250*/  BSYNC B0 ;  /* 0x0000000000007941 */ /* 0x000fea0003800000 */
.L_x_558:
[----:B------:R-:W-:Y:S05]  /*15260*/  EXIT ;  /* 0x000000000000794d */ /* 0x000fea0003800000 */
.L_x_393:
[----:B0-----:R0:W1:Y:S02]  /*15270*/  SYNCS.PHASECHK.TRANS64.TRYWAIT P1, [R5+URZ+0x38800], R0 ;  /* 0x03880000050075a7 */ /* 0x001064000802017f */
[----:B-1----:R-:W-:Y:S05]  /*15280*/  @!P1 NANOSLEEP.SYNCS 0x989680 ;  /* 0x009896800000995d */ /* 0x002fea0003900000 */
[----:B------:R-:W1:Y:S02]  /*15290*/  @!P1 SYNCS.PHASECHK.TRANS64 P1, [R5+URZ+0x38800], R0 ;  /* 0x03880000050095a7 */ /* 0x000e64000802007f */
[----:B-1----:R-:W-:Y:S05]  /*152a0*/  @!P1 BRA `(.L_x_393) ;  /* 0xfffffffc00f09947 */ /* 0x002fea000383ffff */
[----:B------:R-:W-:Y:S05]  /*152b0*/  BRA `(.L_x_567) ;  /* 0xfffffec400b47947 */ /* 0x000fea000383ffff */
.L_x_397:
[----:B-1----:R1:W2:Y:S02]  /*152c0*/  SYNCS.PHASECHK.TRANS64.TRYWAIT P2, [R0+URZ+0x38830], R3 ;  /* 0x03883003000075a7 */ /* 0x0022a4000804017f */
[----:B--2---:R-:W-:Y:S05]  /*152d0*/  @!P2 NANOSLEEP.SYNCS 0x989680 ;  /* 0x009896800000a95d */ /* 0x004fea0003900000 */
[----:B------:R-:W2:Y:S02]  /*152e0*/  @!P2 SYNCS.PHASECHK.TRANS64 P2, [R0+URZ+0x38830], R3 ;  /* 0x038830030000a5a7 */ /* 0x000ea4000804007f */
[----:B--2---:R-:W-:Y:S05]  /*152f0*/  @!P2 BRA `(.L_x_397) ;  /* 0xfffffffc00f0a947 */ /* 0x004fea000383ffff */
[----:B------:R-:W-:Y:S05]  /*15300*/  BRA `(.L_x_396) ;  /* 0xfffffec400d87947 */ /* 0x000fea000383ffff */
.L_x_402:
[----:B------:R-:W-:-:S13]  /*15310*/  R2UR UR4, R233 ;  /* 0x00000000e90472ca */ /* 0x000fda00000e0000 */
[----:B-1----:R-:W-:-:S04]  /*15320*/  IMAD.U32 R4, RZ, RZ, UR4 ;  /* 0x00000004ff047e24 */ /* 0x002fc8000f8e00ff */
[----:B------:R1:W2:Y:S03]  /*15330*/  SYNCS.PHASECHK.TRANS64.TRYWAIT P2, [R4+URZ+0x38830], R3 ;  /* 0x03883003040075a7 */ /* 0x0002a6000804017f */
[----:B--2---:R-:W-:Y:S05]  /*15340*/  @!P2 NANOSLEEP.SYNCS 0x989680 ;  /* 0x009896800000a95d */ /* 0x004fea0003900000 */
[----:B------:R-:W2:Y:S02]  /*15350*/  @!P2 SYNCS.PHASECHK.TRANS64 P2, [R4+URZ+0x38830], R3 ;  /* 0x038830030400a5a7 */ /* 0x000ea4000804007f */
[----:B--2---:R-:W-:Y:S05]  /*15360*/  @!P2 BRA `(.L_x_402) ;  /* 0xfffffffc00e8a947 */ /* 0x004fea000383ffff */
[----:B------:R-:W-:Y:S05]  /*15370*/  BRA `(.L_x_401) ;  /* 0xffffff0c007c7947 */ /* 0x000fea000383ffff */
.L_x_406:
[----:B01----:R-:W-:-:S04]  /*15380*/  IMAD.U32 R3, RZ, RZ, UR4 ;  /* 0x00000004ff037e24 */ /* 0x003fc8000f8e00ff */
[----:B------:R0:W1:Y:S03]  /*15390*/  SYNCS.PHASECHK.TRANS64.TRYWAIT P2, [R3+URZ+0x38850], R0 ;  /* 0x03885000030075a7 */ /* 0x000066000804017f */
[----:B-1----:R-:W-:Y:S05]  /*153a0*/  @!P2 NANOSLEEP.SYNCS 0x989680 ;  /* 0x009896800000a95d */ /* 0x002fea0003900000 */
[----:B------:R-:W1:Y:S02]  /*153b0*/  @!P2 SYNCS.PHASECHK.TRANS64 P2, [R3+URZ+0x38850], R0 ;  /* 0x038850000300a5a7 */ /* 0x000e64000804007f */
[----:B-1----:R-:W-:Y:S05]  /*153c0*/  @!P2 BRA `(.L_x_406) ;  /* 0xfffffffc00eca947 */ /* 0x002fea000383ffff */
[----:B------:R-:W-:Y:S05]  /*153d0*/  BRA `(.L_x_405) ;  /* 0xffffff34009c7947 */ /* 0x000fea000383ffff */
.L_x_411:
[----:B-1----:R1:W2:Y:S02]  /*153e0*/  SYNCS.PHASECHK.TRANS64.TRYWAIT P0, [R11+URZ+0x38850], R0 ;  /* 0x038850000b0075a7 */ /* 0x0022a4000800017f */
[----:B--2---:R-:W-:Y:S05]  /*153f0*/  @!P0 NANOSLEEP.SYNCS 0x989680 ;  /* 0x009896800000895d */ /* 0x004fea0003900000 */
[----:B------:R-:W2:Y:S02]  /*15400*/  @!P0 SYNCS.PHASECHK.TRANS64 P0, [R11+URZ+0x38850], R0 ;  /* 0x038850000b0085a7 */ /* 0x000ea4000800007f */
[----:B--2---:R-:W-:Y:S05]  /*15410*/  @!P0 BRA `(.L_x_411) ;  /* 0xfffffffc00f08947 */ /* 0x004fea000383ffff */
[----:B------:R-:W-:Y:S05]  /*15420*/  BRA `(.L_x_410) ;  /* 0xffffff5000d07947 */ /* 0x000fea000383ffff */
.L_x_453:
[----:B------:R-:W2:Y:S01]  /*15430*/  S2R R4, SR_TID.X ;  /* 0x0000000000047919 */ /* 0x000ea20000002100 */
[----:B------:R-:W-:Y:S01]  /*15440*/  BSSY B0, `(.L_x_568) ;  /* 0x000000a000007945 */ /* 0x000fe20003800000 */
[----:B-1----:R-:W-:Y:S02]  /*15450*/  IMAD.MOV.U32 R12, RZ, RZ, RZ ;  /* 0x000000ffff0c7224 */ /* 0x002fe400078e00ff */
[----:B------:R-:W-:Y:S02]  /*15460*/  IMAD.MOV.U32 R11, RZ, RZ, 0x1f ;  /* 0x0000001fff0b7424 */ /* 0x000fe400078e00ff */
[----:B------:R-:W-:Y:S01]  /*15470*/  IMAD.MOV.U32 R15, RZ, RZ, -0x1 ;  /* 0xffffffffff0f7424 */ /* 0x000fe200078e00ff */
[----:B--2---:R-:W-:-:S04]  /*15480*/  SHF.R.U32.HI R4, RZ, 0x5, R4 ;  /* 0x00000005ff047819 */ /* 0x004fc80000011604 */
[----:B------:R-:W-:-:S05]  /*15490*/  LOP3.LUT R4, R4, 0x3, RZ, 0xc0, !PT ;  /* 0x0000000304047812 */ /* 0x000fca00078ec0ff */
[----:B------:R-:W-:-:S07]  /*154a0*/  IMAD.MOV.U32 R13, RZ, RZ, R4 ;  /* 0x000000ffff0d7224 */ /* 0x000fce00078e0004 */
[----:B0-----:R-:W-:Y:S05]  /*154b0*/  WARPSYNC.COLLECTIVE R15, `(.L_x_569) ;  /* 0x000000000f087348 */ /* 0x001fea0003c00000 */
[----:B------:R1:W2:Y:S02]  /*154c0*/  SHFL.IDX P6, R14, R13, R12, R11 ;  /* 0x0000000c0d0e7389 */ /* 0x0002a400000c000b */
[----:B012---:R-:W-:Y:S01]  /*154d0*/  ENDCOLLECTIVE ;  /* 0x000000000000791b */ /* 0x007fe20003800000 */
.L_x_569:
[----:B------:R-:W-:Y:S05]  /*154e0*/  BSYNC B0 ;  /* 0x0000000000007941 */ /* 0x000fea0003800000 */
.L_x_568:
[----:B------:R-:W-:Y:S05]  /*154f0*/  BRA `(.L_x_570) ;  /* 0xffffffa400a87947 */ /* 0x000fea000383ffff */
.L_x_455:
[----:B------:R-:W-:Y:S01]  /*15500*/  BSSY B0, `(.L_x_571) ;  /* 0x0000006000007945 */ /* 0x000fe20003800000 */
[----:B------:R-:W-:-:S07]  /*15510*/  IMAD.MOV.U32 R15, RZ, RZ, -0x1 ;  /* 0xffffffffff0f7424 */ /* 0x000fce00078e00ff */
[----:B0123--:R-:W-:Y:S05]  /*15520*/  WARPSYNC.COLLECTIVE R15, `(.L_x_572) ;  /* 0x000000000f0c7348 */ /* 0x00ffea0003c00000 */
[----:B------:R-:W-:Y:S02]  /*15530*/  ELECT P6, UR62, PT ;  /* 0x00000000003e782f */ /* 0x000fe400038c0000 */
[----:B------:R-:W-:Y:S01]  /*15540*/  MOV R14, UR62 ;  /* 0x0000003e000e7c02 */ /* 0x000fe20008000f00 */
[----:B0123--:R-:W-:Y:S10]  /*15550*/  ENDCOLLECTIVE ;  /* 0x000000000000791b */ /* 0x00fff40003800000 */
.L_x_572:
[----:B------:R-:W-:Y:S05]  /*15560*/  BSYNC B0 ;  /* 0x0000000000007941 */ /* 0x000fea0003800000 */
.L_x_571:
[----:B------:R-:W-:Y:S05]  /*15570*/  BRA `(.L_x_573) ;  /* 0xffffffa400ac7947 */ /* 0x000fea000383ffff */
.L_x_457:
[----:B---3--:R3:W4:Y:S02]  /*15580*/  SYNCS.PHASECHK.TRANS64.TRYWAIT P0, [R0+URZ+0x38840], R2 ;  /* 0x03884002000075a7 */ /* 0x008724000800017f */
[----:B----4-:R-:W-:Y:S05]  /*15590*/  @!P0 NANOSLEEP.SYNCS 0x989680 ;  /* 0x009896800000895d */ /* 0x010fea0003900000 */
[----:B------:R-:W4:Y:S02]  /*155a0*/  @!P0 SYNCS.PHASECHK.TRANS64 P0, [R0+URZ+0x38840], R2 ;  /* 0x03884002000085a7 */ /* 0x000f24000800007f */
[----:B----4-:R-:W-:Y:S05]  /*155b0*/  @!P0 BRA `(.L_x_457) ;  /* 0xfffffffc00f08947 */ /* 0x010fea000383ffff */
[----:B------:R-:W-:Y:S05]  /*155c0*/  BRA `(.L_x_574) ;  /* 0xffffffa8001c7947 */ /* 0x000fea000383ffff */
.L_x_461:
[----:B------:R-:W2:Y:S01]  /*155d0*/  LDL.LU R11, [R1+0x3c] ;  /* 0x00003c00010b7983 */ /* 0x000ea20000300800 */
[----:B------:R-:W-:Y:S01]  /*155e0*/  IMAD.MOV.U32 R13, RZ, RZ, R0 ;  /* 0x000000ffff0d7224 */ /* 0x000fe200078e0000 */
[----:B------:R-:W-:Y:S01]  /*155f0*/  LOP3.LUT R8, R8, 0x7f, RZ, 0xc0, !PT ;  /* 0x0000007f08087812 */ /* 0x000fe200078ec0ff */
[----:B------:R-:W-:Y:S02]  /*15600*/  IMAD.MOV.U32 R12, RZ, RZ, RZ ;  /* 0x000000ffff0c7224 */ /* 0x000fe400078e00ff */
[----:B------:R-:W-:Y:S01]  /*15610*/  IMAD.MOV.U32 R15, RZ, RZ, -0x1 ;  /* 0xffffffffff0f7424 */ /* 0x000fe200078e00ff */
[----:B------:R-:W-:-:S05]  /*15620*/  SHF.R.U32.HI R5, RZ, 0x3, R8 ;  /* 0x00000003ff057819 */ /* 0x000fca0000011608 */
[----:B------:R-:W-:-:S04]  /*15630*/  IMAD.IADD R2, R5, 0x1, R17 ;  /* 0x0000000105027824 */ /* 0x000fc800078e0211 */
[----:B------:R-:W-:Y:S02]  /*15640*/  VIADD R5, R2, 0x10 ;  /* 0x0000001002057836 */ /* 0x000fe40000000000 */
[----:B--2---:R-:W-:Y:S02]  /*15650*/  IMAD R3, R11, R7, RZ ;  /* 0x000000070b037224 */ /* 0x004fe400078e02ff */
[----:B------:R-:W-:-:S03]  /*15660*/  IMAD.MOV.U32 R11, RZ, RZ, 0x181f ;  /* 0x0000181fff0b7424 */ /* 0x000fc600078e00ff */
[----:B------:R-:W-:-:S13]  /*15670*/  ISETP.GE.AND P5, PT, R2, R3, PT ;  /* 0x000000030200720c */ /* 0x000fda0003fa6270 */
[----:B-----5:R-:W-:Y:S05]  /*15680*/  WARPSYNC.COLLECTIVE R15, `(.L_x_575) ;  /* 0x000000000f087348 */ /* 0x020fea0003c00000 */
[----:B------:R0:W1:Y:S02]  /*15690*/  SHFL.IDX P6, R14, R13, R12, R11 ;  /* 0x0000000c0d0e7389 */ /* 0x00006400000c000b */
[----:B01---5:R-:W-:Y:S01]  /*156a0*/  ENDCOLLECTIVE ;  /* 0x000000000000791b */ /* 0x023fe20003800000 */
.L_x_575:
[----:B------:R-:W-:Y:S02]  /*156b0*/  IMAD.MOV.U32 R13, RZ, RZ, R4 ;  /* 0x000000ffff0d7224 */ /* 0x000fe400078e0004 */
[----:B------:R-:W-:-:S07]  /*156c0*/  IMAD.MOV.U32 R6, RZ, RZ, R14 ;  /* 0x000000ffff067224 */ /* 0x000fce00078e000e */
[----:B------:R-:W-:Y:S05]  /*156d0*/  WARPSYNC.COLLECTIVE R15, `(.L_x_576) ;  /* 0x000000000f087348 */ /* 0x000fea0003c00000 */
[----:B------:R0:W1:Y:S02]  /*156e0*/  SHFL.IDX P6, R14, R13, R12, R11 ;  /* 0x0000000c0d0e7389 */ /* 0x00006400000c000b */
[----:B01----:R-:W-:Y:S01]  /*156f0*/  ENDCOLLECTIVE ;  /* 0x000000000000791b */ /* 0x003fe20003800000 */
.L_x_576:
[----:B------:R-:W-:Y:S01]  /*15700*/  ULDC.64 UR4, c[0x0][0x208] ;  /* 0x0000820000047ab9 */ /* 0x000fe20000000a00 */
[----:B------:R-:W-:Y:S02]  /*15710*/  IMAD.MOV.U32 R13, RZ, RZ, R0 ;  /* 0x000000ffff0d7224 */ /* 0x000fe400078e0000 */
[----:B------:R-:W-:Y:S01]  /*15720*/  IMAD.MOV.U32 R12, RZ, RZ, 0x1 ;  /* 0x00000001ff0c7424 */ /* 0x000fe200078e00ff */
[----:B------:R-:W-:-:S04]  /*15730*/  MOV R7, R14 ;  /* 0x0000000e00077202 */ /* 0x000fc80000000f00 */
        /* <DEDUP_REMOVED lines=16> */
.L_x_577:
[----:B------:R-:W-:Y:S02]  /*15840*/  IMAD.MOV.U32 R13, RZ, RZ, R4 ;  /* 0x000000ffff0d7224 */ /* 0x000fe400078e0004 */
[----:B------:R-:W-:-:S07]  /*15850*/  IMAD.MOV.U32 R6, RZ, RZ, R14 ;  /* 0x000000ffff067224 */ /* 0x000fce00078e000e */
[----:B------:R-:W-:Y:S05]  /*15860*/  WARPSYNC.COLLECTIVE R15, `(.L_x_578) ;  /* 0x000000000f087348 */ /* 0x000fea0003c00000 */
[----:B------:R0:W1:Y:S02]  /*15870*/  SHFL.IDX P6, R14, R13, R12, R11 ;  /* 0x0000000c0d0e7389 */ /* 0x00006400000c000b */
[----:B01----:R-:W-:Y:S01]  /*15880*/  ENDCOLLECTIVE ;  /* 0x000000000000791b */ /* 0x003fe20003800000 */
.L_x_578:
[----:B------:R-:W-:Y:S01]  /*15890*/  ULDC.64 UR4, c[0x0][0x208] ;  /* 0x0000820000047ab9 */ /* 0x000fe20000000a00 */
[----:B------:R-:W-:Y:S02]  /*158a0*/  IMAD.MOV.U32 R13, RZ, RZ, R0 ;  /* 0x000000ffff0d7224 */ /* 0x000fe400078e0000 */
[----:B------:R-:W-:Y:S02]  /*158b0*/  IMAD.MOV.U32 R12, RZ, RZ, 0x2 ;  /* 0x00000002ff0c7424 */ /* 0x000fe400078e00ff */
[----:B------:R-:W-:-:S05]  /*158c0*/  IMAD.MOV.U32 R5, RZ, RZ, R14 ;  /* 0x000000ffff057224 */ /* 0x000fca00078e000e */
[----:B------:R-:W-:-:S05]  /*158d0*/  @!P5 LEA R5, P4, R10, R5, 0x1 ;  /* 0x000000050a05d211 */ /* 0x000fca00078808ff */
[----:B------:R-:W-:-:S04]  /*158e0*/  @!P5 IMAD.X R6, RZ, RZ, R6, P4 ;  /* 0x000000ffff06d224 */ /* 0x000fc800020e0606 */
[----:B------:R-:W-:Y:S02]  /*158f0*/  @!P5 IMAD.MOV.U32 R7, RZ, RZ, R6 ;  /* 0x000000ffff07d224 */ /* 0x000fe400078e0006 */
        /* <DEDUP_REMOVED lines=13> */
.L_x_579:
[----:B------:R-:W-:Y:S02]  /*159d0*/  IMAD.MOV.U32 R13, RZ, RZ, R4 ;  /* 0x000000ffff0d7224 */ /* 0x000fe400078e0004 */
[----:B------:R-:W-:-:S07]  /*159e0*/  IMAD.MOV.U32 R6, RZ, RZ, R14 ;  /* 0x000000ffff067224 */ /* 0x000fce00078e000e */
[----:B------:R-:W-:Y:S05]  /*159f0*/  WARPSYNC.COLLECTIVE R15, `(.L_x_580) ;  /* 0x000000000f087348 */ /* 0x000fea0003c00000 */
[----:B------:R0:W1:Y:S02]  /*15a00*/  SHFL.IDX P6, R14, R13, R12, R11 ;  /* 0x0000000c0d0e7389 */ /* 0x00006400000c000b */
[----:B01----:R-:W-:Y:S01]  /*15a10*/  ENDCOLLECTIVE ;  /* 0x000000000000791b */ /* 0x003fe20003800000 */
.L_x_580:
        /* <DEDUP_REMOVED lines=20> */
.L_x_581:
[----:B------:R-:W-:Y:S02]  /*15b60*/  IMAD.MOV.U32 R13, RZ, RZ, R4 ;  /* 0x000000ffff0d7224 */ /* 0x000fe400078e0004 */
[----:B------:R-:W-:-:S07]  /*15b70*/  IMAD.MOV.U32 R6, RZ, RZ, R14 ;  /* 0x000000ffff067224 */ /* 0x000fce00078e000e */
[----:B------:R-:W-:Y:S05]  /*15b80*/  WARPSYNC.COLLECTIVE R15, `(.L_x_582) ;  /* 0x000000000f087348 */ /* 0x000fea0003c00000 */
[----:B------:R0:W1:Y:S02]  /*15b90*/  SHFL.IDX P6, R14, R13, R12, R11 ;  /* 0x0000000c0d0e7389 */ /* 0x00006400000c000b */
[----:B01----:R-:W-:Y:S01]  /*15ba0*/  ENDCOLLECTIVE ;  /* 0x000000000000791b */ /* 0x003fe20003800000 */
.L_x_582:
        /* <DEDUP_REMOVED lines=20> */
.L_x_583:
[----:B------:R-:W-:Y:S02]  /*15cf0*/  IMAD.MOV.U32 R13, RZ, RZ, R4 ;  /* 0x000000ffff0d7224 */ /* 0x000fe400078e0004 */
[----:B------:R-:W-:-:S07]  /*15d00*/  IMAD.MOV.U32 R6, RZ, RZ, R14 ;  /* 0x000000ffff067224 */ /* 0x000fce00078e000e */
[----:B------:R-:W-:Y:S05]  /*15d10*/  WARPSYNC.COLLECTIVE R15, `(.L_x_584) ;  /* 0x000000000f087348 */ /* 0x000fea0003c00000 */
[----:B------:R0:W1:Y:S02]  /*15d20*/  SHFL.IDX P6, R14, R13, R12, R11 ;  /* 0x0000000c0d0e7389 */ /* 0x00006400000c000b */
[----:B01----:R-:W-:Y:S01]  /*15d30*/  ENDCOLLECTIVE ;  /* 0x000000000000791b */ /* 0x003fe20003800000 */
.L_x_584:
[----:B------:R-:W-:Y:S01]  /*15d40*/  ULDC.64 UR4, c[0x0][0x208] ;  /* 0x0000820000047ab9 */ /* 0x000fe20000000a00 */
[----:B------:R-:W-:Y:S02]  /*15d50*/  IMAD.MOV.U32 R13, RZ, RZ, R0 ;  /* 0x000000ffff0d7224 */ /* 0x000fe400078e0000 */
[----:B------:R-:W-:Y:S02]  /*15d60*/  IMAD.MOV.U32 R12, RZ, RZ, 0x5 ;  /* 0x00000005ff0c7424 */ /* 0x000fe400078e00ff */
[----:B------:R-:W-:-:S05]  /*15d70*/  IMAD.MOV.U32 R5, RZ, RZ, R14 ;  /* 0x000000ffff057224 */ /* 0x000fca00078e000e */
[----:B------:R-:W-:-:S04]  /*15d80*/  @!P5 LEA R5, P4, R10, R5, 0x1 ;  /* 0x000000050a05d211 */ /* 0x000fc800078808ff */
[----:B------:R-:W-:-:S05]  /*15d90*/  @!P5 IADD3.X R6, RZ, R6, RZ, P4, !PT ;  /* 0x00000006ff06d210 */ /* 0x000fca00027fe4ff */
        /* <DEDUP_REMOVED lines=14> */
.L_x_585:
[----:B------:R-:W-:Y:S02]  /*15e80*/  IMAD.MOV.U32 R13, RZ, RZ, R4 ;  /* 0x000000ffff0d7224 */ /* 0x000fe400078e0004 */
[----:B------:R-:W-:-:S07]  /*15e90*/  IMAD.MOV.U32 R6, RZ, RZ, R14 ;  /* 0x000000ffff067224 */ /* 0x000fce00078e000e */
[----:B------:R-:W-:Y:S05]  /*15ea0*/  WARPSYNC.COLLECTIVE R15, `(.L_x_586) ;  /* 0x000000000f087348 */ /* 0x000fea0003c00000 */
[----:B------:R0:W1:Y:S02]  /*15eb0*/  SHFL.IDX P6, R14, R13, R12, R11 ;  /* 0x0000000c0d0e7389 */ /* 0x00006400000c000b */
[----:B01----:R-:W-:Y:S01]  /*15ec0*/  ENDCOLLECTIVE ;  /* 0x000000000000791b */ /* 0x003fe20003800000 */
.L_x_586:
[----:B------:R-:W-:Y:S01]  /*15ed0*/  ULDC.64 UR4, c[0x0][0x208] ;  /* 0x0000820000047ab9 */ /* 0x000fe20000000a00 */
[----:B------:R-:W-:Y:S02]  /*15ee0*/  IMAD.MOV.U32 R13, RZ, RZ, R0 ;  /* 0x000000ffff0d7224 */ /* 0x000fe400078e0000 */
[----:B------:R-:W-:Y:S02]  /*15ef0*/  IMAD.MOV.U32 R12, RZ, RZ, 0x6 ;  /* 0x00000006ff0c7424 */ /* 0x000fe400078e00ff */
[----:B------:R-:W-:-:S05]  /*15f00*/  IMAD.MOV.U32 R5, RZ, RZ, R14 ;  /* 0x000000ffff057224 */ /* 0x000fca00078e000e */
[----:B------:R-:W-:-:S05]  /*15f10*/  @!P5 LEA R5, P4, R10, R5, 0x1 ;  /* 0x000000050a05d211 */ /* 0x000fca00078808ff */
[----:B------:R-:W-:-:S04]  /*15f20*/  @!P5 IMAD.X R6, RZ, RZ, R6, P4 ;  /* 0x000000ffff06d224 */ /* 0x000fc800020e0606 */
[----:B------:R-:W-:Y:S02]  /*15f30*/  @!P5 IMAD.MOV.U32 R7, RZ, RZ, R6 ;  /* 0x000000ffff07d224 */ /* 0x000fe400078e0006 */
        /* <DEDUP_REMOVED lines=11> */
.L_x_587:
[----:B------:R-:W-:-:S05]  /*15ff0*/  VIADD R6, R2, 0x60 ;  /* 0x0000006002067836 */ /* 0x000fca0000000000 */
[----:B------:R-:W-:Y:S01]  /*16000*/  ISETP.GE.AND P5, PT, R6, R3, PT ;  /* 0x000000030600720c */ /* 0x000fe20003fa6270 */
[----:B------:R-:W-:Y:S02]  /*16010*/  IMAD.MOV.U32 R13, RZ, RZ, R4 ;  /* 0x000000ffff0d7224 */ /* 0x000fe400078e0004 */
[----:B------:R-:W-:-:S10]  /*16020*/  IMAD.MOV.U32 R8, RZ, RZ, R14 ;  /* 0x000000ffff087224 */ /* 0x000fd400078e000e */
[----:B------:R-:W-:Y:S05]  /*16030*/  WARPSYNC.COLLECTIVE R15, `(.L_x_588) ;  /* 0x000000000f087348 */ /* 0x000fea0003c00000 */
[----:B------:R0:W1:Y:S02]  /*16040*/  SHFL.IDX P6, R14, R13, R12, R11 ;  /* 0x0000000c0d0e7389 */ /* 0x00006400000c000b */
[----:B01----:R-:W-:Y:S01]  /*16050*/  ENDCOLLECTIVE ;  /* 0x000000000000791b */ /* 0x003fe20003800000 */
.L_x_588:
        /* <DEDUP_REMOVED lines=18> */
.L_x_589:
[----:B------:R-:W-:Y:S02]  /*16180*/  IMAD.MOV.U32 R13, RZ, RZ, R4 ;  /* 0x000000ffff0d7224 */ /* 0x000fe400078e0004 */
[----:B------:R-:W-:-:S07]  /*16190*/  IMAD.MOV.U32 R5, RZ, RZ, R14 ;  /* 0x000000ffff057224 */ /* 0x000fce00078e000e */
[----:B------:R-:W-:Y:S05]  /*161a0*/  WARPSYNC.COLLECTIVE R15, `(.L_x_590) ;  /* 0x000000000f087348 */ /* 0x000fea0003c00000 */
[----:B------:R0:W1:Y:S02]  /*161b0*/  SHFL.IDX P6, R14, R13, R12, R11 ;  /* 0x0000000c0d0e7389 */ /* 0x00006400000c000b */
[----:B01----:R-:W-:Y:S01]  /*161c0*/  ENDCOLLECTIVE ;  /* 0x000000000000791b */ /* 0x003fe20003800000 */
.L_x_590:
[----:B------:R-:W-:Y:S01]  /*161d0*/  IMAD.MOV.U32 R4, RZ, RZ, R14 ;  /* 0x000000ffff047224 */ /* 0x000fe200078e000e */
[----:B------:R-:W-:Y:S06]  /*161e0*/  BRA `(.L_x_591) ;  /* 0xffffffac00047947 */ /* 0x000fec000383ffff */
.L_x_466:
[----:B0-----:R-:W2:Y:S02]  /*161f0*/  LDL R2, [R1+0x4] ;  /* 0x0000040001027983 */ /* 0x001ea40000100800 */
[----:B--2---:R0:W2:Y:S02]  /*16200*/  SYNCS.PHASECHK.TRANS64.TRYWAIT P0, [R2+URZ+0x38820], R0 ;  /* 0x03882000020075a7 */ /* 0x0040a4000800017f */
[----:B--2---:R-:W-:Y:S05]  /*16210*/  @!P0 NANOSLEEP.SYNCS 0x989680 ;  /* 0x009896800000895d */ /* 0x004fea0003900000 */
[----:B------:R-:W2:Y:S02]  /*16220*/  @!P0 SYNCS.PHASECHK.TRANS64 P0, [R2+URZ+0x38820], R0 ;  /* 0x03882000020085a7 */ /* 0x000ea4000800007f */
[----:B--2---:R-:W-:Y:S05]  /*16230*/  @!P0 BRA `(.L_x_466) ;  /* 0xfffffffc00ec8947 */ /* 0x004fea000383ffff */
[----:B------:R-:W-:Y:S05]  /*16240*/  BRA `(.L_x_592) ;  /* 0xffffffac00847947 */ /* 0x000fea000383ffff */
.L_x_475:
[----:B-1----:R1:W2:Y:S02]  /*16250*/  SYNCS.PHASECHK.TRANS64.TRYWAIT P0, [R3+URZ+0x38840], R2 ;  /* 0x03884002030075a7 */ /* 0x0022a4000800017f */
[----:B--2---:R-:W-:Y:S05]  /*16260*/  @!P0 NANOSLEEP.SYNCS 0x989680 ;  /* 0x009896800000895d */ /* 0x004fea0003900000 */
[----:B------:R-:W2:Y:S02]  /*16270*/  @!P0 SYNCS.PHASECHK.TRANS64 P0, [R3+URZ+0x38840], R2 ;  /* 0x03884002030085a7 */ /* 0x000ea4000800007f */
[----:B--2---:R-:W-:Y:S05]  /*16280*/  @!P0 BRA `(.L_x_475) ;  /* 0xfffffffc00f08947 */ /* 0x004fea000383ffff */
[----:B------:R-:W-:Y:S05]  /*16290*/  BRA `(.L_x_593) ;  /* 0xffffffb000547947 */ /* 0x000fea000383ffff */
.L_x_483:
[----:B0-----:R0:W1:Y:S02]  /*162a0*/  SYNCS.PHASECHK.TRANS64.TRYWAIT P0, [R3+URZ+0x60], R2 ;  /* 0x00006002030075a7 */ /* 0x001064000800017f */
[----:B-1----:R-:W-:Y:S05]  /*162b0*/  @!P0 NANOSLEEP.SYNCS 0x989680 ;  /* 0x009896800000895d */ /* 0x002fea0003900000 */
[----:B------:R-:W1:Y:S02]  /*162c0*/  @!P0 SYNCS.PHASECHK.TRANS64 P0, [R3+URZ+0x60], R2 ;  /* 0x00006002030085a7 */ /* 0x000e64000800007f */
[----:B-1----:R-:W-:Y:S05]  /*162d0*/  @!P0 BRA `(.L_x_483) ;  /* 0xfffffffc00f08947 */ /* 0x002fea000383ffff */
[----:B------:R-:W-:Y:S05]  /*162e0*/  BRA `(.L_x_594) ;  /* 0xffffffb400b07947 */ /* 0x000fea000383ffff */
.L_x_494:
[----:B--2---:R2:W3:Y:S02]  /*162f0*/  SYNCS.PHASECHK.TRANS64.TRYWAIT P0, [R3+URZ+0x38840], R2 ;  /* 0x03884002030075a7 */ /* 0x0044e4000800017f */
[----:B---3--:R-:W-:Y:S05]  /*16300*/  @!P0 NANOSLEEP.SYNCS 0x989680 ;  /* 0x009896800000895d */ /* 0x008fea0003900000 */
[----:B------:R-:W3:Y:S02]  /*16310*/  @!P0 SYNCS.PHASECHK.TRANS64 P0, [R3+URZ+0x38840], R2 ;  /* 0x03884002030085a7 */ /* 0x000ee4000800007f */
[----:B---3--:R-:W-:Y:S05]  /*16320*/  @!P0 BRA `(.L_x_494) ;  /* 0xfffffffc00f08947 */ /* 0x008fea000383ffff */
[----:B------:R-:W-:Y:S05]  /*16330*/  BRA `(.L_x_595) ;  /* 0xffffffbc00e47947 */ /* 0x000fea000383ffff */
.L_x_502:
[----:B-1----:R1:W2:Y:S02]  /*16340*/  SYNCS.PHASECHK.TRANS64.TRYWAIT P0, [R2+URZ+0x60], R3 ;  /* 0x00006003020075a7 */ /* 0x0022a4000800017f */
[----:B--2---:R-:W-:Y:S05]  /*16350*/  @!P0 NANOSLEEP.SYNCS 0x989680 ;  /* 0x009896800000895d */ /* 0x004fea0003900000 */
[----:B------:R-:W2:Y:S02]  /*16360*/  @!P0 SYNCS.PHASECHK.TRANS64 P0, [R2+URZ+0x60], R3 ;  /* 0x00006003020085a7 */ /* 0x000ea4000800007f */
[----:B--2---:R-:W-:Y:S05]  /*16370*/  @!P0 BRA `(.L_x_502) ;  /* 0xfffffffc00f08947 */ /* 0x004fea000383ffff */
[----:B------:R-:W-:Y:S05]  /*16380*/  BRA `(.L_x_596) ;  /* 0xffffffc400407947 */ /* 0x000fea000383ffff */
.L_x_513:
[----:B---3--:R3:W4:Y:S02]  /*16390*/  SYNCS.PHASECHK.TRANS64.TRYWAIT P0, [R2+URZ+0x38840], R3 ;  /* 0x03884003020075a7 */ /* 0x008724000800017f */
[----:B----4-:R-:W-:Y:S05]  /*163a0*/  @!P0 NANOSLEEP.SYNCS 0x989680 ;  /* 0x009896800000895d */ /* 0x010fea0003900000 */
[----:B------:R-:W4:Y:S02]  /*163b0*/  @!P0 SYNCS.PHASECHK.TRANS64 P0, [R2+URZ+0x38840], R3 ;  /* 0x03884003020085a7 */ /* 0x000f24000800007f */
[----:B----4-:R-:W-:Y:S05]  /*163c0*/  @!P0 BRA `(.L_x_513) ;  /* 0xfffffffc00f08947 */ /* 0x010fea000383ffff */
[----:B------:R-:W-:Y:S05]  /*163d0*/  BRA `(.L_x_597) ;  /* 0xffffffcc00387947 */ /* 0x000fea000383ffff */
.L_x_521:
[----:B-1----:R1:W2:Y:S02]  /*163e0*/  SYNCS.PHASECHK.TRANS64.TRYWAIT P0, [R2+URZ+0x60], R5 ;  /* 0x00006005020075a7 */ /* 0x0022a4000800017f */
[----:B--2---:R-:W-:Y:S05]  /*163f0*/  @!P0 NANOSLEEP.SYNCS 0x989680 ;  /* 0x009896800000895d */ /* 0x004fea0003900000 */
[----:B------:R-:W2:Y:S02]  /*16400*/  @!P0 SYNCS.PHASECHK.TRANS64 P0, [R2+URZ+0x60], R5 ;  /* 0x00006005020085a7 */ /* 0x000ea4000800007f */
[----:B--2---:R-:W-:Y:S05]  /*16410*/  @!P0 BRA `(.L_x_521) ;  /* 0xfffffffc00f08947 */ /* 0x004fea000383ffff */
[----:B------:R-:W-:Y:S05]  /*16420*/  BRA `(.L_x_598) ;  /* 0xffffffd000947947 */ /* 0x000fea000383ffff */
.L_x_534:
[----:B--2---:R2:W4:Y:S02]  /*16430*/  SYNCS.PHASECHK.TRANS64.TRYWAIT P0, [R2+URZ+0x38860], R0 ;  /* 0x03886000020075a7 */ /* 0x004524000800017f */
[----:B----4-:R-:W-:Y:S05]  /*16440*/  @!P0 NANOSLEEP.SYNCS 0x989680 ;  /* 0x009896800000895d */ /* 0x010fea0003900000 */
[----:B------:R-:W4:Y:S02]  /*16450*/  @!P0 SYNCS.PHASECHK.TRANS64 P0, [R2+URZ+0x38860], R0 ;  /* 0x03886000020085a7 */ /* 0x000f24000800007f */
[----:B----4-:R-:W-:Y:S05]  /*16460*/  @!P0 BRA `(.L_x_534) ;  /* 0xfffffffc00f08947 */ /* 0x010fea000383ffff */
[----:B------:R-:W-:Y:S05]  /*16470*/  BRA `(.L_x_599) ;  /* 0xffffffd800707947 */ /* 0x000fea000383ffff */
.L_x_543:
[----:B------:R-:W-:Y:S01]  /*16480*/  BSSY B0, `(.L_x_600) ;  /* 0x0000008000007945 */ /* 0x000fe20003800000 */
[----:B------:R-:W-:Y:S02]  /*16490*/  IMAD.MOV.U32 R13, RZ, RZ, R16 ;  /* 0x000000ffff0d7224 */ /* 0x000fe400078e0010 */
[----:B------:R-:W-:Y:S02]  /*164a0*/  IMAD.MOV.U32 R12, RZ, RZ, RZ ;  /* 0x000000ffff0c7224 */ /* 0x000fe400078e00ff */
[----:B------:R-:W-:Y:S02]  /*164b0*/  IMAD.MOV.U32 R11, RZ, RZ, 0x1f ;  /* 0x0000001fff0b7424 */ /* 0x000fe400078e00ff */
[----:B------:R-:W-:-:S07]  /*164c0*/  IMAD.MOV.U32 R15, RZ, RZ, -0x1 ;  /* 0xffffffffff0f7424 */ /* 0x000fce00078e00ff */
[----:B0----5:R-:W-:Y:S05]  /*164d0*/  WARPSYNC.COLLECTIVE R15, `(.L_x_601) ;  /* 0x000000000f087348 */ /* 0x021fea0003c00000 */
[----:B------:R1:W2:Y:S02]  /*164e0*/  SHFL.IDX P6, R14, R13, R12, R11 ;  /* 0x0000000c0d0e7389 */ /* 0x0002a400000c000b */
[----:B012--5:R-:W-:Y:S01]  /*164f0*/  ENDCOLLECTIVE ;  /* 0x000000000000791b */ /* 0x027fe20003800000 */
.L_x_601:
[----:B------:R-:W-:Y:S05]  /*16500*/  BSYNC B0 ;  /* 0x0000000000007941 */ /* 0x000fea0003800000 */
.L_x_600:
[----:B------:R-:W-:Y:S01]  /*16510*/  IMAD.MOV.U32 R13, RZ, RZ, R16 ;  /* 0x000000ffff0d7224 */ /* 0x000fe200078e0010 */
[----:B------:R-:W-:Y:S01]  /*16520*/  IADD3 R5, R19, R7, RZ ;  /* 0x0000000713057210 */ /* 0x000fe20007ffe0ff */
[----:B------:R-:W-:Y:S02]  /*16530*/  IMAD.MOV.U32 R12, RZ, RZ, 0x1 ;  /* 0x00000001ff0c7424 */ /* 0x000fe400078e00ff */
[----:B------:R-:W-:Y:S02]  /*16540*/  IMAD.MOV.U32 R11, RZ, RZ, 0x1f ;  /* 0x0000001fff0b7424 */ /* 0x000fe400078e00ff */
[----:B------:R-:W-:Y:S02]  /*16550*/  IMAD.MOV.U32 R15, RZ, RZ, -0x1 ;  /* 0xffffffffff0f7424 */ /* 0x000fe400078e00ff */
[----:B------:R-:W-:-:S07]  /*16560*/  IMAD.MOV.U32 R0, RZ, RZ, R14 ;  /* 0x000000ffff007224 */ /* 0x000fce00078e000e */
[----:B------:R-:W-:Y:S05]  /*16570*/  WARPSYNC.COLLECTIVE R15, `(.L_x_602) ;  /* 0x000000000f087348 */ /* 0x000fea0003c00000 */
[----:B------:R0:W1:Y:S02]  /*16580*/  SHFL.IDX P6, R14, R13, R12, R11 ;  /* 0x0000000c0d0e7389 */ /* 0x00006400000c000b */
[----:B01----:R-:W-:Y:S01]  /*16590*/  ENDCOLLECTIVE ;  /* 0x000000000000791b */ /* 0x003fe20003800000 */
.L_x_602:
[----:B------:R-:W-:Y:S01]  /*165a0*/  ULDC UR4, c[0x0][0xc3c] ;  /* 0x00030f0000047ab9 */ /* 0x000fe20000000800 */
[----:B------:R-:W-:Y:S01]  /*165b0*/  ULDC.64 UR6, c[0x0][0x208] ;  /* 0x0000820000067ab9 */ /* 0x000fe20000000a00 */
[----:B------:R-:W-:-:S13]  /*165c0*/  ISETP.GE.OR P1, PT, R5, UR4, !P0 ;  /* 0x0000000405007c0c */ /* 0x000fda000c726670 */
[----:B------:R-:W0:Y:S01]  /*165d0*/  @!P1 LDC.64 R2, c[0x0][0xc80] ;  /* 0x00032000ff029b82 */ /* 0x000e220000000a00 */
[----:B------:R-:W-:Y:S02]  /*165e0*/  IMAD.MOV.U32 R11, RZ, RZ, RZ ;  /* 0x000000ffff0b7224 */ /* 0x000fe400078e00ff */
[----:B------:R-:W-:Y:S02]  /*165f0*/  IMAD.MOV.U32 R4, RZ, RZ, R14 ;  /* 0x000000ffff047224 */ /* 0x000fe400078e000e */
[----:B0-----:R-:W-:-:S06]  /*16600*/  @!P1 IMAD.WIDE R2, R5, 0x4, R2 ;  /* 0x0000000405029825 */ /* 0x001fcc00078e0202 */
[----:B------:R0:W2:Y:S01]  /*16610*/  @!P1 LDG.E R3, desc[UR6][R2.64] ;  /* 0x0000000602039981 */ /* 0x0000a2000c1e1900 */
[C---:B------:R-:W-:Y:S02]  /*16620*/  ISETP.GE.U32.AND P2, PT, R7.reuse, 0x2, PT ;  /* 0x000000020700780c */ /* 0x040fe40003f46070 */
[C---:B------:R-:W-:Y:S02]  /*16630*/  ISETP.GE.U32.AND P3, PT, R7.reuse, 0x4, PT ;  /* 0x000000040700780c */ /* 0x040fe40003f66070 */
[C---:B------:R-:W-:Y:S02]  /*16640*/  ISETP.GE.U32.AND P4, PT, R7.reuse, 0x8, PT ;  /* 0x000000080700780c */ /* 0x040fe40003f86070 */
[C---:B------:R-:W-:Y:S01]  /*16650*/  ISETP.GE.U32.AND P5, PT, R7.reuse, 0x10, PT ;  /* 0x000000100700780c */ /* 0x040fe20003fa6070 */
[----:B0-----:R-:W-:Y:S02]  /*16660*/  IMAD.MOV.U32 R2, RZ, RZ, RZ ;  /* 0x000000ffff027224 */ /* 0x001fe400078e00ff */
[----:B--2---:R-:W-:Y:S01]  /*16670*/  @!P1 IMAD.MOV.U32 R2, RZ, RZ, R3 ;  /* 0x000000ffff029224 */ /* 0x004fe200078e0003 */
[----:B------:R-:W-:-:S03]  /*16680*/  ISETP.NE.AND P1, PT, R7, RZ, PT ;  /* 0x000000ff0700720c */ /* 0x000fc60003f25270 */
[----:B------:R-:W-:-:S10]  /*16690*/  IMAD.MOV.U32 R13, RZ, RZ, R2 ;  /* 0x000000ffff0d7224 */ /* 0x000fd400078e0002 */
[----:B------:R-:W-:Y:S05]  /*166a0*/  WARPSYNC.COLLECTIVE R15, `(.L_x_603) ;  /* 0x000000000f087348 */ /* 0x000fea0003c00000 */
[----:B------:R0:W1:Y:S02]  /*166b0*/  SHFL.UP P6, R14, R13, R12, R11 ;  /* 0x0400000c0d0e7389 */ /* 0x00006400000c000b */
[----:B01----:R-:W-:Y:S01]  /*166c0*/  ENDCOLLECTIVE ;  /* 0x000000000000791b */ /* 0x003fe20003800000 */
.L_x_603:
[----:B------:R-:W-:Y:S02]  /*166d0*/  IMAD.MOV.U32 R12, RZ, RZ, 0x2 ;  /* 0x00000002ff0c7424 */ /* 0x000fe400078e00ff */
[----:B------:R-:W-:-:S05]  /*166e0*/  IMAD.MOV.U32 R3, RZ, RZ, R14 ;  /* 0x000000ffff037224 */ /* 0x000fca00078e000e */
[----:B------:R-:W-:-:S05]  /*166f0*/  SEL R3, R3, RZ, P1 ;  /* 0x000000ff03037207 */ /* 0x000fca0000800000 */
[----:B------:R-:W-:-:S04]  /*16700*/  IMAD.IADD R3, R2, 0x1, R3 ;  /* 0x0000000102037824 */ /* 0x000fc800078e0203 */
[----:B------:R-:W-:-:S07]  /*16710*/  IMAD.MOV.U32 R13, RZ, RZ, R3 ;  /* 0x000000ffff0d7224 */ /* 0x000fce00078e0003 */
[----:B------:R-:W-:Y:S05]  /*16720*/  WARPSYNC.COLLECTIVE R15, `(.L_x_604) ;  /* 0x000000000f087348 */ /* 0x000fea0003c00000 */
[----:B------:R0:W1:Y:S02]  /*16730*/  SHFL.UP P6, R14, R13, R12, R11 ;  /* 0x0400000c0d0e7389 */ /* 0x00006400000c000b */
[----:B01----:R-:W-:Y:S01]  /*16740*/  ENDCOLLECTIVE ;  /* 0x000000000000791b */ /* 0x003fe20003800000 */
.L_x_604:
        /* <DEDUP_REMOVED lines=8> */
.L_x_605:
        /* <DEDUP_REMOVED lines=8> */
.L_x_606:
        /* <DEDUP_REMOVED lines=8> */
.L_x_607:
[----:B------:R-:W-:Y:S02]  /*168d0*/  IMAD.MOV.U32 R12, RZ, RZ, 0x1f ;  /* 0x0000001fff0c7424 */ /* 0x000fe400078e00ff */
[----:B------:R-:W-:Y:S02]  /*168e0*/  IMAD.MOV.U32 R11, RZ, RZ, 0x1f ;  /* 0x0000001fff0b7424 */ /* 0x000fe400078e00ff */
[----:B------:R-:W-:-:S05]  /*168f0*/  IMAD.MOV.U32 R5, RZ, RZ, R14 ;  /* 0x000000ffff057224 */ /* 0x000fca00078e000e */
[----:B------:R-:W-:-:S05]  /*16900*/  SEL R5, R5, RZ, P5 ;  /* 0x000000ff05057207 */ /* 0x000fca0002800000 */
[----:B------:R-:W-:-:S04]  /*16910*/  IMAD.IADD R3, R3, 0x1, R5 ;  /* 0x0000000103037824 */ /* 0x000fc800078e0205 */
[----:B------:R-:W-:-:S07]  /*16920*/  IMAD.MOV.U32 R13, RZ, RZ, R3 ;  /* 0x000000ffff0d7224 */ /* 0x000fce00078e0003 */
[----:B------:R-:W-:Y:S05]  /*16930*/  WARPSYNC.COLLECTIVE R15, `(.L_x_608) ;  /* 0x000000000f087348 */ /* 0x000fea0003c00000 */
[----:B------:R0:W1:Y:S02]  /*16940*/  SHFL.IDX P6, R14, R13, R12, R11 ;  /* 0x0000000c0d0e7389 */ /* 0x00006400000c000b */
[----:B01----:R-:W-:Y:S01]  /*16950*/  ENDCOLLECTIVE ;  /* 0x000000000000791b */ /* 0x003fe20003800000 */
.L_x_608:
[----:B------:R-:W-:Y:S01]  /*16960*/  IMAD.MOV.U32 R6, RZ, RZ, R14 ;  /* 0x000000ffff067224 */ /* 0x000fe200078e000e */
[----:B------:R-:W-:Y:S06]  /*16970*/  BRA `(.L_x_609) ;  /* 0xffffffdc00747947 */ /* 0x000fec000383ffff */
.L_x_548:
[----:B------:R-:W-:Y:S01]  /*16980*/  BSSY B0, `(.L_x_610) ;  /* 0x0000008000007945 */ /* 0x000fe20003800000 */
[----:B-----5:R-:W-:Y:S02]  /*16990*/  IMAD.MOV.U32 R13, RZ, RZ, R2 ;  /* 0x000000ffff0d7224 */ /* 0x020fe400078e0002 */
[----:B------:R-:W-:Y:S02]  /*169a0*/  IMAD.MOV.U32 R12, RZ, RZ, 0x1 ;  /* 0x00000001ff0c7424 */ /* 0x000fe400078e00ff */
[----:B------:R-:W-:Y:S02]  /*169b0*/  IMAD.MOV.U32 R11, RZ, RZ, RZ ;  /* 0x000000ffff0b7224 */ /* 0x000fe400078e00ff */
[----:B------:R-:W-:-:S07]  /*169c0*/  IMAD.MOV.U32 R15, RZ, RZ, -0x1 ;  /* 0xffffffffff0f7424 */ /* 0x000fce00078e00ff */
[----:B01----:R-:W-:Y:S05]  /*169d0*/  WARPSYNC.COLLECTIVE R15, `(.L_x_611) ;  /* 0x000000000f087348 */ /* 0x003fea0003c00000 */
[----:B------:R2:W3:Y:S02]  /*169e0*/  SHFL.UP P6, R14, R13, R12, R11 ;  /* 0x0400000c0d0e7389 */ /* 0x0004e400000c000b */
[----:B0123--:R-:W-:Y:S01]  /*169f0*/  ENDCOLLECTIVE ;  /* 0x000000000000791b */ /* 0x00ffe20003800000 */
.L_x_611:
[----:B------:R-:W-:Y:S05]  /*16a00*/  BSYNC B0 ;  /* 0x0000000000007941 */ /* 0x000fea0003800000 */
.L_x_610:
[----:B------:R-:W-:Y:S01]  /*16a10*/  IMAD.MOV.U32 R3, RZ, RZ, R14 ;  /* 0x000000ffff037224 */ /* 0x000fe200078e000e */
[----:B------:R-:W-:Y:S01]  /*16a20*/  MOV R15, 0xffffffff ;  /* 0xffffffff000f7802 */ /* 0x000fe20000000f00 */
[----:B------:R-:W-:Y:S02]  /*16a30*/  IMAD.MOV.U32 R12, RZ, RZ, 0x2 ;  /* 0x00000002ff0c7424 */ /* 0x000fe400078e00ff */
[----:B------:R-:W-:Y:S01]  /*16a40*/  IMAD.MOV.U32 R11, RZ, RZ, RZ ;  /* 0x000000ffff0b7224 */ /* 0x000fe200078e00ff */
[----:B------:R-:W-:-:S05]  /*16a50*/  SEL R3, R3, RZ, P1 ;  /* 0x000000ff03037207 */ /* 0x000fca0000800000 */
[----:B------:R-:W-:-:S04]  /*16a60*/  IMAD.IADD R3, R2, 0x1, R3 ;  /* 0x0000000102037824 */ /* 0x000fc800078e0203 */
[----:B------:R-:W-:-:S07]  /*16a70*/  IMAD.MOV.U32 R13, RZ, RZ, R3 ;  /* 0x000000ffff0d7224 */ /* 0x000fce00078e0003 */
[----:B------:R-:W-:Y:S05]  /*16a80*/  WARPSYNC.COLLECTIVE R15, `(.L_x_612) ;  /* 0x000000000f087348 */ /* 0x000fea0003c00000 */
[----:B------:R0:W1:Y:S02]  /*16a90*/  SHFL.UP P6, R14, R13, R12, R11 ;  /* 0x0400000c0d0e7389 */ /* 0x00006400000c000b */
[----:B01----:R-:W-:Y:S01]  /*16aa0*/  ENDCOLLECTIVE ;  /* 0x000000000000791b */ /* 0x003fe20003800000 */
.L_x_612:
        /* <DEDUP_REMOVED lines=8> */
.L_x_613:
        /* <DEDUP_REMOVED lines=8> */
.L_x_614:
        /* <DEDUP_REMOVED lines=8> */
.L_x_615:
        /* <DEDUP_REMOVED lines=9> */
.L_x_616:
[----:B------:R-:W-:Y:S01]  /*16cc0*/  IMAD.MOV.U32 R6, RZ, RZ, R14 ;  /* 0x000000ffff067224 */ /* 0x000fe200078e000e */
[----:B------:R-:W-:Y:S06]  /*16cd0*/  BRA `(.L_x_617) ;  /* 0xffffffdc003c7947 */ /* 0x000fec000383ffff */
.L_x_550:
[----:B------:R-:W-:Y:S01]  /*16ce0*/  BSSY B0, `(.L_x_618) ;  /* 0x0000006000007945 */ /* 0x000fe20003800000 */
[----:B------:R-:W-:Y:S01]  /*16cf0*/  PLOP3.LUT P6, PT, P6, PT, PT, 0x8, 0x0 ;  /* 0x000000000000781c */ /* 0x000fe200037ce170 */
[----:B------:R-:W-:-:S12]  /*16d00*/  IMAD.MOV.U32 R15, RZ, RZ, -0x1 ;  /* 0xffffffffff0f7424 */ /* 0x000fd800078e00ff */
[----:B01---5:R-:W-:Y:S05]  /*16d10*/  WARPSYNC.COLLECTIVE R15, `(.L_x_619) ;  /* 0x000000000f087348 */ /* 0x023fea0003c00000 */
[----:B------:R-:W-:Y:S01]  /*16d20*/  VOTE.ANY R14, PT, P6 ;  /* 0x00000000000e7806 */ /* 0x000fe200030e0100 */
[----:B01---5:R-:W-:Y:S06]  /*16d30*/  ENDCOLLECTIVE ;  /* 0x000000000000791b */ /* 0x023fec0003800000 */
.L_x_619:
[----:B------:R-:W-:Y:S05]  /*16d40*/  BSYNC B0 ;  /* 0x0000000000007941 */ /* 0x000fea0003800000 */
.L_x_618:
[----:B------:R-:W-:Y:S02]  /*16d50*/  IMAD.MOV.U32 R5, RZ, RZ, R14 ;  /* 0x000000ffff057224 */ /* 0x000fe400078e000e */
[----:B------:R-:W-:Y:S02]  /*16d60*/  IMAD.MOV.U32 R13, RZ, RZ, R2 ;  /* 0x000000ffff0d7224 */ /* 0x000fe400078e0002 */
[----:B------:R-:W0:Y:S01]  /*16d70*/  POPC R4, R5 ;  /* 0x0000000500047309 */ /* 0x000e220000000000 */
[----:B------:R-:W-:Y:S02]  /*16d80*/  IMAD.MOV.U32 R11, RZ, RZ, 0x1f ;  /* 0x0000001fff0b7424 */ /* 0x000fe400078e00ff */
[----:B------:R-:W-:Y:S02]  /*16d90*/  IMAD.MOV.U32 R15, RZ, RZ, -0x1 ;  /* 0xffffffffff0f7424 */ /* 0x000fe400078e00ff */
[----:B0-----:R-:W-:-:S07]  /*16da0*/  IMAD.MOV.U32 R12, RZ, RZ, R4 ;  /* 0x000000ffff0c7224 */ /* 0x001fce00078e0004 */
[----:B------:R-:W-:Y:S05]  /*16db0*/  WARPSYNC.COLLECTIVE R15, `(.L_x_620) ;  /* 0x000000000f087348 */ /* 0x000fea0003c00000 */
[----:B------:R0:W1:Y:S02]  /*16dc0*/  SHFL.IDX P6, R14, R13, R12, R11 ;  /* 0x0000000c0d0e7389 */ /* 0x00006400000c000b */
[----:B01----:R-:W-:Y:S01]  /*16dd0*/  ENDCOLLECTIVE ;  /* 0x000000000000791b */ /* 0x003fe20003800000 */
.L_x_620:
[----:B------:R-:W-:Y:S01]  /*16de0*/  IMAD.MOV.U32 R17, RZ, RZ, R14 ;  /* 0x000000ffff117224 */ /* 0x000fe200078e000e */
[----:B------:R-:W-:Y:S06]  /*16df0*/  BRA `(.L_x_621) ;  /* 0xffffffdc002c7947 */ /* 0x000fec000383ffff */
.L_x_552:
[----:B------:R-:W-:Y:S01]  /*16e00*/  BSSY B0, `(.L_x_622) ;  /* 0x0000007000007945 */ /* 0x000fe20003800000 */
[----:B------:R-:W-:Y:S02]  /*16e10*/  IMAD.MOV.U32 R13, RZ, RZ, R3 ;  /* 0x000000ffff0d7224 */ /* 0x000fe400078e0003 */
[----:B------:R-:W-:Y:S02]  /*16e20*/  IMAD.MOV.U32 R11, RZ, RZ, 0x1f ;  /* 0x0000001fff0b7424 */ /* 0x000fe400078e00ff */
[----:B------:R-:W-:-:S07]  /*16e30*/  IMAD.MOV.U32 R15, RZ, RZ, -0x1 ;  /* 0xffffffffff0f7424 */ /* 0x000fce00078e00ff */
[----:B01-3-5:R-:W-:Y:S05]  /*16e40*/  WARPSYNC.COLLECTIVE R15, `(.L_x_623) ;  /* 0x000000000f087348 */ /* 0x02bfea0003c00000 */
[----:B------:R2:W4:Y:S02]  /*16e50*/  SHFL.IDX P6, R14, R13, R12, R11 ;  /* 0x0000000c0d0e7389 */ /* 0x00052400000c000b */
[----:B012345:R-:W-:Y:S01]  /*16e60*/  ENDCOLLECTIVE ;  /* 0x000000000000791b */ /* 0x03ffe20003800000 */
.L_x_623:
[----:B------:R-:W-:Y:S05]  /*16e70*/  BSYNC B0 ;  /* 0x0000000000007941 */ /* 0x000fea0003800000 */
.L_x_622:
[----:B------:R-:W-:Y:S01]  /*16e80*/  IMAD.MOV.U32 R2, RZ, RZ, R14 ;  /* 0x000000ffff027224 */ /* 0x000fe200078e000e */
[----:B------:R-:W-:Y:S06]  /*16e90*/  BRA `(.L_x_551) ;  /* 0xffffffdc00207947 */ /* 0x000fec000383ffff */
.L_x_556:
[----:B-1----:R1:W3:Y:S02]  /*16ea0*/  SYNCS.PHASECHK.TRANS64.TRYWAIT P0, [R0+URZ+0x38820], R3 ;  /* 0x03882003000075a7 */ /* 0x0022e4000800017f */
[----:B---3--:R-:W-:Y:S05]  /*16eb0*/  @!P0 NANOSLEEP.SYNCS 0x989680 ;  /* 0x009896800000895d */ /* 0x008fea0003900000 */
[----:B------:R-:W3:Y:S02]  /*16ec0*/  @!P0 SYNCS.PHASECHK.TRANS64 P0, [R0+URZ+0x38820], R3 ;  /* 0x03882003000085a7 */ /* 0x000ee4000800007f */
[----:B---3--:R-:W-:Y:S05]  /*16ed0*/  @!P0 BRA `(.L_x_556) ;  /* 0xfffffffc00f08947 */ /* 0x008fea000383ffff */
[----:B------:R-:W-:Y:S05]  /*16ee0*/  BRA `(.L_x_624) ;  /* 0xffffffe000147947 */ /* 0x000fea000383ffff */
.L_x_557:
[----:B------:R-:W3:Y:S01]  /*16ef0*/  S2R R2, SR_TID.X ;  /* 0x0000000000027919 */ /* 0x000ee20000002100 */
[----:B------:R-:W-:Y:S01]  /*16f00*/  BSSY B0, `(.L_x_625) ;  /* 0x000000a000007945 */ /* 0x000fe20003800000 */
[----:B------:R-:W-:Y:S02]  /*16f10*/  IMAD.MOV.U32 R12, RZ, RZ, RZ ;  /* 0x000000ffff0c7224 */ /* 0x000fe400078e00ff */
[----:B------:R-:W-:Y:S02]  /*16f20*/  IMAD.MOV.U32 R11, RZ, RZ, 0x1f ;  /* 0x0000001fff0b7424 */ /* 0x000fe400078e00ff */
[----:B------:R-:W-:Y:S01]  /*16f30*/  IMAD.MOV.U32 R15, RZ, RZ, -0x1 ;  /* 0xffffffffff0f7424 */ /* 0x000fe200078e00ff */
[----:B---3--:R-:W-:-:S04]  /*16f40*/  SHF.R.U32.HI R2, RZ, 0x5, R2 ;  /* 0x00000005ff027819 */ /* 0x008fc80000011602 */
[----:B------:R-:W-:-:S05]  /*16f50*/  LOP3.LUT R2, R2, 0x3, RZ, 0xc0, !PT ;  /* 0x0000000302027812 */ /* 0x000fca00078ec0ff */
[----:B------:R-:W-:-:S07]  /*16f60*/  IMAD.MOV.U32 R13, RZ, RZ, R2 ;  /* 0x000000ffff0d7224 */ /* 0x000fce00078e0002 */
[----:B012--5:R-:W-:Y:S05]  /*16f70*/  WARPSYNC.COLLECTIVE R15, `(.L_x_626) ;  /* 0x000000000f087348 */ /* 0x027fea0003c00000 */
[----:B------:R3:W4:Y:S02]  /*16f80*/  SHFL.IDX P6, R14, R13, R12, R11 ;  /* 0x0000000c0d0e7389 */ /* 0x00072400000c000b */
[----:B012345:R-:W-:Y:S01]  /*16f90*/  ENDCOLLECTIVE ;  /* 0x000000000000791b */ /* 0x03ffe20003800000 */
.L_x_626:
[----:B------:R-:W-:Y:S05]  /*16fa0*/  BSYNC B0 ;  /* 0x0000000000007941 */ /* 0x000fea0003800000 */
.L_x_625:
[----:B------:R-:W-:Y:S05]  /*16fb0*/  BRA `(.L_x_627) ;  /* 0xffffffdc00fc7947 */ /* 0x000fea000383ffff */
.L_x_560:
[----:B------:R-:W-:Y:S01]  /*16fc0*/  BSSY B1, `(.L_x_628) ;  /* 0x0000006000017945 */ /* 0x000fe20003800000 */
[----:B------:R-:W-:-:S07]  /*16fd0*/  IMAD.MOV.U32 R15, RZ, RZ, -0x1 ;  /* 0xffffffffff0f7424 */ /* 0x000fce00078e00ff */
[----:B0123-5:R-:W-:Y:S05]  /*16fe0*/  WARPSYNC.COLLECTIVE R15, `(.L_x_629) ;  /* 0x000000000f0c7348 */ /* 0x02ffea0003c00000 */
[----:B------:R-:W-:Y:S02]  /*16ff0*/  ELECT P6, UR62, PT ;  /* 0x00000000003e782f */ /* 0x000fe400038c0000 */
[----:B------:R-:W-:Y:S01]  /*17000*/  MOV R14, UR62 ;  /* 0x0000003e000e7c02 */ /* 0x000fe20008000f00 */
[----:B0123-5:R-:W-:Y:S10]  /*17010*/  ENDCOLLECTIVE ;  /* 0x000000000000791b */ /* 0x02fff40003800000 */
.L_x_629:
[----:B------:R-:W-:Y:S05]  /*17020*/  BSYNC B1 ;  /* 0x0000000000017941 */ /* 0x000fea0003800000 */
.L_x_628:
[----:B------:R-:W-:Y:S05]  /*17030*/  BRA `(.L_x_630) ;  /* 0xffffffdc00f47947 */ /* 0x000fea000383ffff */
.L_x_562:
[----:B-1----:R1:W2:Y:S02]  /*17040*/  SYNCS.PHASECHK.TRANS64.TRYWAIT P0, [R6+URZ], R5 ;  /* 0x00000005060075a7 */ /* 0x0022a4000800017f */
[----:B--2---:R-:W-:Y:S05]  /*17050*/  @!P0 NANOSLEEP.SYNCS 0x989680 ;  /* 0x009896800000895d */ /* 0x004fea0003900000 */
[----:B------:R-:W2:Y:S02]  /*17060*/  @!P0 SYNCS.PHASECHK.TRANS64 P0, [R6+URZ], R5 ;  /* 0x00000005060085a7 */ /* 0x000ea4000800007f */
[----:B--2---:R-:W-:Y:S05]  /*17070*/  @!P0 BRA `(.L_x_562) ;  /* 0xfffffffc00f08947 */ /* 0x004fea000383ffff */
[----:B------:R-:W-:Y:S05]  /*17080*/  BRA `(.L_x_631) ;  /* 0xffffffe000387947 */ /* 0x000fea000383ffff */
.L_x_563:
[----:B--2---:R2:W3:Y:S02]  /*17090*/  SYNCS.PHASECHK.TRANS64.TRYWAIT P0, [R7+URZ], R2 ;  /* 0x00000002070075a7 */ /* 0x0044e4000800017f */
[----:B---3--:R-:W-:Y:S05]  /*170a0*/  @!P0 NANOSLEEP.SYNCS 0x989680 ;  /* 0x009896800000895d */ /* 0x008fea0003900000 */
[----:B------:R-:W3:Y:S02]  /*170b0*/  @!P0 SYNCS.PHASECHK.TRANS64 P0, [R7+URZ], R2 ;  /* 0x00000002070085a7 */ /* 0x000ee4000800007f */
[----:B---3--:R-:W-:Y:S05]  /*170c0*/  @!P0 BRA `(.L_x_563) ;  /* 0xfffffffc00f08947 */ /* 0x008fea000383ffff */
[----:B------:R-:W-:Y:S05]  /*170d0*/  BRA `(.L_x_632) ;  /* 0xffffffe0002c7947 */ /* 0x000fea000383ffff */
.L_x_565:
[----:B---3--:R3:W4:Y:S02]  /*170e0*/  SYNCS.PHASECHK.TRANS64.TRYWAIT P0, [R4+URZ], R5 ;  /* 0x00000005040075a7 */ /* 0x008724000800017f */
[----:B----4-:R-:W-:Y:S05]  /*170f0*/  @!P0 NANOSLEEP.SYNCS 0x989680 ;  /* 0x009896800000895d */ /* 0x010fea0003900000 */
[----:B------:R-:W4:Y:S02]  /*17100*/  @!P0 SYNCS.PHASECHK.TRANS64 P0, [R4+URZ], R5 ;  /* 0x00000005040085a7 */ /* 0x000f24000800007f */
[----:B----4-:R-:W-:Y:S05]  /*17110*/  @!P0 BRA `(.L_x_565) ;  /* 0xfffffffc00f08947 */ /* 0x010fea000383ffff */
[----:B------:R-:W-:Y:S05]  /*17120*/  BRA `(.L_x_633) ;  /* 0xffffffe000347947 */ /* 0x000fea000383ffff */
.L_x_634:
        /* <DEDUP_REMOVED lines=13> */
.L_x_15295:


//--------------------- .text._ZN7cutlass13device_kernelIN5flash11enable_sm90INS1_16FlashAttnFwdSm90INS1_25CollectiveMainloopFwdSm90ILi2EN4cute5tupleIJNS5_1CILi1EEES8_S8_EEENS6_IJNS7_ILi128EEENS7_ILi80EEENS7_ILi256EEEEEELi256ENS_6half_tEfNS_4arch4Sm90ELb0ELb0ELb1ELb1ELb0ELb1ELb0ELb1ELb1ELb1ELb0ELb0EEENS1_21CollectiveEpilogueFwdINS6_IJSA_SC_SB_EEES9_SE_SG_Li256ELb1ELb1ELb0ELb0EEENS1_36VarlenDynamicPersistentTileSchedulerILi128ELi80ELi256ELi128ELb0ELb1ELb1ELb0ELb1ELb1EEEEEEEEEvNT_6ParamsE --------------------------
	.section	.text._ZN7cutlass13device_kernelIN5flash11enable_sm90INS1_16FlashAttnFwdSm90INS1_25CollectiveMainloopFwdSm90ILi2EN4cute5tupleIJNS5_1CILi1EEES8_S8_EEENS6_IJNS7_ILi128EEENS7_ILi80EEENS7_ILi256EEEEEELi256ENS_6half_tEfNS_4arch4Sm90ELb0ELb0ELb1ELb1ELb0ELb1ELb0ELb1ELb1ELb1ELb0ELb0EEENS1_21CollectiveEpilogueFwdINS6_IJSA_SC_SB_EEES9_SE_SG_Li256ELb1ELb1ELb0ELb0EEENS1_36VarlenDynamicPersistentTileSchedulerILi128ELi80ELi256ELi128ELb0ELb1ELb1ELb0ELb1ELb1EEEEEEEEEvNT_6ParamsE,"ax",@progbits
	.align	128
.text._ZN7cutlass13device_kernelIN5flash11enable_sm90INS1_16FlashAttnFwdSm90INS1_25CollectiveMainloopFwdSm90ILi2EN4cute5tupleIJNS5_1CILi1EEES8_S8_EEENS6_IJNS7_ILi128EEENS7_ILi80EEENS7_ILi256EEEEEELi256ENS_6half_tEfNS_4arch4Sm90ELb0ELb0ELb1ELb1ELb0ELb1ELb0ELb1ELb1ELb1ELb0ELb0EEENS1_21CollectiveEpilogueFwdINS6_IJSA_SC_SB_EEES9_SE_SG_Li256ELb1ELb1ELb0ELb0EEENS1_36VarlenDynamicPersistentTileSchedulerILi128ELi80ELi256ELi128ELb0ELb1ELb1ELb0ELb1ELb1EEEEEEEEEvNT_6ParamsE:
        .type           _ZN7cutlass13device_kernelIN5flash11enable_sm90INS1_16FlashAttnFwdSm90INS1_25CollectiveMainloopFwdSm90ILi2EN4cute5tupleIJNS5_1CILi1EEES8_S8_EEENS6_IJNS7_ILi128EEENS7_ILi80EEENS7_ILi256EEEEEELi256ENS_6half_tEfNS_4arch4Sm90ELb0ELb0ELb1ELb1ELb0ELb1ELb0ELb1ELb1ELb1ELb0ELb0EEENS1_21CollectiveEpilogueFwdINS6_IJSA_SC_SB_EEES9_SE_SG_Li256ELb1ELb1ELb0ELb0EEENS1_36VarlenDynamicPersistentTileSchedulerILi128ELi80ELi256ELi128ELb0ELb1ELb1ELb0ELb1ELb1EEEEEEEEEvNT_6ParamsE,@function
        .size           _ZN7cutlass13device_kernelIN5flash11enable_sm90INS1_16FlashAttnFwdSm90INS1_25CollectiveMainloopFwdSm90ILi2EN4cute5tupleIJNS5_1CILi1EEES8_S8_EEENS6_IJNS7_ILi128EEENS7_ILi80EEENS7_ILi256EEEEEELi256ENS_6half_tEfNS_4arch4Sm90ELb0ELb0ELb1ELb1ELb0ELb1ELb0ELb1ELb1ELb1ELb0ELb0EEENS1_21CollectiveEpilogueFwdINS6_IJSA_SC_SB_EEES9_SE_SG_Li256ELb1ELb1ELb0ELb0EEENS1_36VarlenDynamicPersistentTileSchedulerILi128ELi80ELi256ELi128ELb0ELb1ELb1ELb0ELb1ELb1EEEEEEEEEvNT_6ParamsE,(.L_x_15296 - _ZN7cutlass13device_kernelIN5flash11enable_sm90INS1_16FlashAttnFwdSm90INS1_25CollectiveMainloopFwdSm90ILi2EN4cute5tupleIJNS5_1CILi1EEES8_S8_EEENS6_IJNS7_ILi128EEENS7_ILi80EEENS7_ILi256EEEEEELi256ENS_6half_tEfNS_4arch4Sm90ELb0ELb0ELb1ELb1ELb0ELb1ELb0ELb1ELb1ELb1ELb0ELb0EEENS1_21CollectiveEpilogueFwdINS6_IJSA_SC_SB_EEES9_SE_SG_Li256ELb1ELb1ELb0ELb0EEENS1_36VarlenDynamicPersistentTileSchedulerILi128ELi80ELi256ELi128ELb0ELb1ELb1ELb0ELb1ELb1EEEEEEEEEvNT_6ParamsE)
        .other          _ZN7cutlass13device_kernelIN5flash11enable_sm90INS1_16FlashAttnFwdSm90INS1_25CollectiveMainloopFwdSm90ILi2EN4cute5tupleIJNS5_1CILi1EEES8_S8_EEENS6_IJNS7_ILi128EEENS7_ILi80EEENS7_ILi256EEEEEELi256ENS_6half_tEfNS_4arch4Sm90ELb0ELb0ELb1ELb1ELb0ELb1ELb0ELb1ELb1ELb1ELb0ELb0EEENS1_21CollectiveEpilogueFwdINS6_IJSA_SC_SB_EEES9_SE_SG_Li256ELb1ELb1ELb0ELb0EEENS1_36VarlenDynamicPersistentTileSchedulerILi128ELi80ELi256ELi128ELb0ELb1ELb1ELb0ELb1ELb1EEEEEEEEEvNT_6ParamsE,@"STO_CUDA_ENTRY STV_DEFAULT"
_ZN7cutlass13device_kernelIN5flash11enable_sm90INS1_16FlashAttnFwdSm90INS1_25CollectiveMainloopFwdSm90ILi2EN4cute5tupleIJNS5_1CILi1EEES8_S8_EEENS6_IJNS7_ILi128EEENS7_ILi80EEENS7_ILi256EEEEEELi256ENS_6half_tEfNS_4arch4Sm90ELb0ELb0ELb1ELb1ELb0ELb1ELb0ELb1ELb1ELb1ELb0ELb0EEENS1_21CollectiveEpilogueFwdINS6_IJSA_SC_SB_EEES9_SE_SG_Li256ELb1ELb1ELb0ELb0EEENS1_36VarlenDynamicPersistentTileSchedulerILi128ELi80ELi256ELi128ELb0ELb1ELb1ELb0ELb1ELb1EEEEEEEEEvNT_6ParamsE:
        /* <DEDUP_REMOVED lines=13> */
[----:B------:R-:W-:Y:S02]  /*00d0*/  UIADD3 UR10, UP2, UR4, 0x570, URZ ;  /* 0x00000570040a7890 */ /* 0x000fe4000ff5e03f */
[----:B------:R-:W-:Y:S02]  /*00e0*/  UIADD3 UR4, UP3, UR4, 0x670, URZ ;  /* 0x0000067004047890 */ /* 0x000fe4000ff7e03f */
[----:B------:R-:W-:-:S02]  /*00f0*/  UIADD3.X UR7, URZ, UR5, URZ, UP0, !UPT ;  /* 0x000000053f077290 */ /* 0x000fc400087fe43f */
[----:B------:R-:W-:Y:S02]  /*0100*/  UIADD3.X UR9, URZ, UR5, URZ, UP1, !UPT ;  /* 0x000000053f097290 */ /* 0x000fe40008ffe43f */
[----:B------:R-:W-:Y:S02]  /*0110*/  UIADD3.X UR11, URZ, UR5, URZ, UP2, !UPT ;  /* 0x000000053f0b7290 */ /* 0x000fe400097fe43f */
[----:B------:R-:W-:-:S03]  /*0120*/  UIADD3.X UR5, URZ, UR5, URZ, UP3, !UPT ;  /* 0x000000053f057290 */ /* 0x000fc60009ffe43f */
[----:B------:R0:W-:Y:S02]  /*0130*/  UTMACCTL.PF [UR6] ;  /* 0x00000000060079b9 */ /* 0x0001e40008040000 */
[----:B------:R0:W-:Y:S02]  /*0140*/  UTMACCTL.PF [UR8] ;  /* 0x00000000080079b9 */ /* 0x0001e40008040000 */
[----:B------:R0:W-:Y:S02]  /*0150*/  UTMACCTL.PF [UR10] ;  /* 0x000000000a0079b9 */ /* 0x0001e40008040000 */
[----:B------:R0:W-:Y:S02]  /*0160*/  UTMACCTL.PF [UR4] ;  /* 0x00000000040079b9 */ /* 0x0001e40008040000 */
[----:B0-----:R-:W-:Y:S01]  /*0170*/  NOP ;  /* 0x0000000000007918 */ /* 0x001fe20000000000 */
.L_x_636:
[----:B------:R-:W-:Y:S05]  /*0180*/  BSYNC B0 ;  /* 0x0000000000007941 */ /* 0x000fea0003800000 */
.L_x_635:
        /* <DEDUP_REMOVED lines=41> */
.L_x_637:
        /* <DEDUP_REMOVED lines=22> */
.L_x_638:
        /* <DEDUP_REMOVED lines=18> */
.L_x_639:
        /* <DEDUP_REMOVED lines=22> */
.L_x_640:
        /* <DEDUP_REMOVED lines=22> */
.L_x_641:
[----:B------:R-:W-:Y:S01]  /*0960*/  PLOP3.LUT P0, PT, PT, PT, UP0, 0x80, 0x0 ;  /* 0x000000000000781c */ /* 0x000fe20003f0f008 */
[----:B------:R-:W-:Y:S01]  /*0970*/  UMOV UR60, 0x1 ;  /* 0x00000001003c7882 */ /* 0x000fe20000000000 */
[----:B------:R-:W-:Y:S01]  /*0980*/  NOP ;  /* 0x0000000000007918 */ /* 0x000fe20000000000 */
[----:B------:R-:W-:Y:S01]  /*0990*/  USEL UR60, UR60, 0x2, !UP0 ;  /* 0x000000023c3c7887 */ /* 0x000fe2000c000000 */
[----:B------:R-:W-:Y:S01]  /*09a0*/  BSSY B9, `(.L_x_642) ;  /* 0x0002835000097945 */ /* 0x000fe20003800000 */
[----:B012-4-:R-:W-:Y:S08]  /*09b0*/  BAR.SYNC.DEFER_BLOCKING 0x0 ;  /* 0x0000000000007b1d */ /* 0x017ff00000010000 */
[----:B------:R-:W-:Y:S05]  /*09c0*/  @!P0 BRA `(.L_x_643) ;  /* 0x000001f800308947 */ /* 0x000fea0003800000 */
.L_x_644:
[----:B------:R-:W-:-:S08]  /*09d0*/  NOP ;  /* 0x0000000000007918 */ /* 0x000fd00000000000 */
[----:B------:R-:W0:Y:S02]  /*09e0*/  USETMAXREG.TRY_ALLOC.CTAPOOL UP0, 0xf0 ;  /* 0x000000f0000079c8 */ /* 0x000e240008000600 */
[----:B0-----:R-:W-:-:S13]  /*09f0*/  PLOP3.LUT P0, PT, PT, PT, UP0, 0x80, 0x0 ;  /* 0x000000000000781c */ /* 0x001fda0003f0f008 */
[----:B------:R-:W-:Y:S05]  /*0a00*/  @!P0 BRA `(.L_x_644) ;  /* 0xfffffffc00f08947 */ /* 0x000fea000383ffff */
[----:B------:R-:W0:Y:S08]  /*0a10*/  S2UR UR5, SR_CgaCtaId ;  /* 0x00000000000579c3 */ /* 0x000e300000008800 */
[----:B------:R-:W-:Y:S06]  /*0a20*/  BAR.ARV 0x8, 0x180 ;  /* 0x0206000000007b1d */ /* 0x000fec0000002000 */
[----:B------:R-:W-:-:S02]  /*0a30*/  UMOV UR4, 0x400 ;  /* 0x0000040000047882 */ /* 0x000fc40000000000 */
[----:B------:R-:W-:Y:S01]  /*0a40*/  BAR.SYNC.DEFER_BLOCKING 0x5, 0x180 ;  /* 0x0146000000007b1d */ /* 0x000fe20000010000 */
[----:B0-----:R-:W-:-:S06]  /*0a50*/  ULEA UR4, UR5, UR4, 0x18 ;  /* 0x0000000405047291 */ /* 0x001fcc000f8ec03f */
[----:B------:R-:W-:Y:S01]  /*0a60*/  IMAD.U32 R18, RZ, RZ, UR4 ;  /* 0x00000004ff127e24 */ /* 0x000fe2000f8e00ff */
[----:B------:R-:W-:-:S04]  /*0a70*/  ULDC UR4, c[0x0][0xc3c] ;  /* 0x00030f0000047ab9 */ /* 0x000fc80000000800 */
[----:B------:R-:W0:Y:S01]  /*0a80*/  LDS.128 R120, [R18+0x388d0] ;  /* 0x0388d00012787984 */ /* 0x000e220000000c00 */
[----:B------:R-:W-:Y:S06]  /*0a90*/  BAR.ARV 0x4, 0x180 ;  /* 0x0106000000007b1d */ /* 0x000fec0000002000 */
[----:B0-----:R-:W-:-:S13]  /*0aa0*/  ISETP.GE.AND P0, PT, R123, UR4, PT ;  /* 0x000000047b007c0c */ /* 0x001fda000bf06270 */
[----:B------:R-:W-:Y:S05]  /*0ab0*/  @P0 BRA `(.L_x_645) ;  /* 0x00000280008c0947 */ /* 0x000fea0003800000 */
[----:B------:R-:W-:Y:S01]  /*0ac0*/  IADD3 R12, R0, -0x80, RZ ;  /* 0xffffff80000c7810 */ /* 0x000fe20007ffe0ff */
[----:B------:R-:W-:Y:S01]  /*0ad0*/  ULOP3.LUT UR5, UR60, 0x1, URZ, 0xfc, !UPT ;  /* 0x000000013c057892 */ /* 0x000fe2000f8efc3f */
[----:B------:R-:W-:Y:S01]  /*0ae0*/  R2UR UR4, R18 ;  /* 0x00000000120472ca */ /* 0x000fe200000e0000 */
[----:B------:R-:W-:Y:S01]  /*0af0*/  IMAD.MOV.U32 R236, RZ, RZ, RZ ;  /* 0x000000ffffec7224 */ /* 0x000fe200078e00ff */
[----:B------:R-:W-:Y:S01]  /*0b00*/  SHF.R.S32.HI R0, RZ, 0x1f, R12 ;  /* 0x0000001fff007819 */ /* 0x000fe2000001140c */
[----:B------:R-:W-:Y:S01]  /*0b10*/  IMAD.MOV.U32 R19, RZ, RZ, RZ ;  /* 0x000000ffff137224 */ /* 0x000fe200078e00ff */
[----:B------:R-:W-:Y:S01]  /*0b20*/  CS2R R220, SRZ ;  /* 0x0000000000dc7805 */ /* 0x000fe2000001ff00 */
[----:B------:R-:W-:Y:S01]  /*0b30*/  IMAD.MOV.U32 R217, RZ, RZ, RZ ;  /* 0x000000ffffd97224 */ /* 0x000fe200078e00ff */
[CC--:B------:R-:W-:Y:S02]  /*0b40*/  LEA.HI R2, R0.reuse, R12.reuse, RZ, 0x7 ;  /* 0x0000000c00027211 */ /* 0x0c0fe400078f38ff */
[----:B------:R-:W-:-:S02]  /*0b50*/  LEA.HI R3, R0, R12, RZ, 0x4 ;  /* 0x0000000c00037211 */ /* 0x000fc400078f20ff */
[----:B------:R-:W-:Y:S02]  /*0b60*/  LOP3.LUT R6, R2, 0xffffff80, RZ, 0xc0, !PT ;  /* 0xffffff8002067812 */ /* 0x000fe400078ec0ff */
[CC--:B------:R-:W-:Y:S01]  /*0b70*/  LEA.HI R4, R0.reuse, R12.reuse, RZ, 0x5 ;  /* 0x0000000c00047211 */ /* 0x0c0fe200078f28ff */
[----:B------:R-:W-:Y:S01]  /*0b80*/  UIADD3 UR4, UR4, 0x14400, URZ ;  /* 0x0001440004047890 */ /* 0x000fe2000fffe03f */
[----:B------:R-:W-:Y:S01]  /*0b90*/  LEA.HI R8, R0, R12, RZ, 0x2 ;  /* 0x0000000c00087211 */ /* 0x000fe200078f10ff */
[----:B------:R-:W-:Y:S01]  /*0ba0*/  IMAD.IADD R13, R12, 0x1, -R6 ;  /* 0x000000010c0d7824 */ /* 0x000fe200078e0a06 */
[----:B------:R-:W-:Y:S01]  /*0bb0*/  SHF.R.S32.HI R6, RZ, 0x4, R3 ;  /* 0x00000004ff067819 */ /* 0x000fe20000011403 */
[----:B------:R-:W-:Y:S01]  /*0bc0*/  IMAD.SHL.U32 R5, R4, 0x20, RZ ;  /* 0x0000002004057824 */ /* 0x000fe200078e00ff */
[C---:B------:R-:W-:Y:S02]  /*0bd0*/  LOP3.LUT R4, R3.reuse, 0x3fffff0, RZ, 0xc0, !PT ;  /* 0x03fffff003047812 */ /* 0x040fe400078ec0ff */
[----:B------:R-:W-:-:S02]  /*0be0*/  LEA.HI R3, R3, R6, RZ, 0x1 ;  /* 0x0000000603037211 */ /* 0x000fc400078f08ff */
[----:B------:R-:W-:Y:S02]  /*0bf0*/  LOP3.LUT R5, R5, 0xfffffc00, RZ, 0xc0, !PT ;  /* 0xfffffc0005057812 */ /* 0x000fe400078ec0ff */
[----:B------:R-:W-:Y:S02]  /*0c00*/  IADD3 R4, R12, -R4, RZ ;  /* 0x800000040c047210 */ /* 0x000fe40007ffe0ff */
[----:B------:R-:W-:Y:S02]  /*0c10*/  LOP3.LUT R3, R3, 0x1ffffffe, RZ, 0xc0, !PT ;  /* 0x1ffffffe03037812 */ /* 0x000fe400078ec0ff */
[----:B------:R-:W-:Y:S01]  /*0c20*/  LOP3.LUT R9, R8, 0xfffffffc, RZ, 0xc0, !PT ;  /* 0xfffffffc08097812 */ /* 0x000fe200078ec0ff */
[----:B------:R-:W-:Y:S01]  /*0c30*/  IMAD R4, R4, 0x40, R5 ;  /* 0x0000004004047824 */ /* 0x000fe200078e0205 */
[----:B------:R-:W-:Y:S02]  /*0c40*/  SHF.R.S32.HI R7, RZ, 0x1f, R13 ;  /* 0x0000001fff077819 */ /* 0x000fe4000001140d */
[----:B------:R-:W-:Y:S01]  /*0c50*/  IADD3 R3, R6, -R3, RZ ;  /* 0x8000000306037210 */ /* 0x000fe20007ffe0ff */
[----:B------:R-:W-:Y:S01]  /*0c60*/  IMAD.IADD R9, R12, 0x1, -R9 ;  /* 0x000000010c097824 */ /* 0x000fe200078e0a09 */
[----:B------:R-:W-:-:S02]  /*0c70*/  LEA.HI R8, R7, R13, RZ, 0x2 ;  /* 0x0000000d07087211 */ /* 0x000fc400078f10ff */
[----:B------:R-:W-:Y:S01]  /*0c80*/  LEA.HI R7, R7, R13, RZ, 0x5 ;  /* 0x0000000d07077211 */ /* 0x000fe200078f28ff */
[----:B------:R-:W-:Y:S01]  /*0c90*/  IMAD R3, R3, 0x8, R4 ;  /* 0x0000000803037824 */ /* 0x000fe200078e0204 */
[----:B------:R-:W-:Y:S02]  /*0ca0*/  LEA.HI R11, R9, R9, RZ, 0x1 ;  /* 0x00000009090b7211 */ /* 0x000fe400078f08ff */
[--C-:B------:R-:W-:Y:S02]  /*0cb0*/  SHF.R.S32.HI R5, RZ, 0x2, R8.reuse ;  /* 0x00000002ff057819 */ /* 0x100fe40000011408 */
[----:B------:R-:W-:Y:S01]  /*0cc0*/  SHF.R.S32.HI R10, RZ, 0x1f, R8 ;  /* 0x0000001fff0a7819 */ /* 0x000fe20000011408 */
[----:B------:R0:W-:Y:S01]  /*0cd0*/  STL [R1+0x94], R3 ;  /* 0x0000940301007387 */ /* 0x0001e20000100800 */
[----:B------:R-:W-:Y:S02]  /*0ce0*/  LOP3.LUT R6, R11, 0x1ffffffe, RZ, 0xc0, !PT ;  /* 0x1ffffffe0b067812 */ /* 0x000fe400078ec0ff */
[----:B------:R-:W-:-:S02]  /*0cf0*/  LEA.HI R10, R10, R5, RZ, 0x3 ;  /* 0x000000050a0a7211 */ /* 0x000fc400078f18ff */
[----:B------:R-:W-:Y:S01]  /*0d00*/  SHF.R.S32.HI R11, RZ, 0x7, R2 ;  /* 0x00000007ff0b7819 */ /* 0x000fe20000011402 */
[----:B------:R-:W-:Y:S01]  /*0d10*/  IMAD.IADD R6, R9, 0x1, -R6 ;  /* 0x0000000109067824 */ /* 0x000fe200078e0a06 */
[----:B------:R-:W-:Y:S02]  /*0d20*/  LOP3.LUT R10, R10, 0xfffffff8, RZ, 0xc0, !PT ;  /* 0xfffffff80a0a7812 */ /* 0x000fe400078ec0ff */
[----:B------:R-:W-:Y:S02]  /*0d30*/  LEA.HI R2, R2, R11, RZ, 0x1 ;  /* 0x0000000b02027211 */ /* 0x000fe400078f08ff */
[CC--:B0-----:R-:W-:Y:S02]  /*0d40*/  LEA.HI R3, R0.reuse, R12.reuse, RZ, 0x6 ;  /* 0x0000000c00037211 */ /* 0x0c1fe400078f30ff */
[----:B------:R-:W-:Y:S02]  /*0d50*/  LEA.HI R0, R0, R12, RZ, 0x3 ;  /* 0x0000000c00007211 */ /* 0x000fe400078f18ff */
[----:B------:R-:W-:-:S02]  /*0d60*/  LOP3.LUT R8, R8, 0x7ffffffc, RZ, 0xc0, !PT ;  /* 0x7ffffffc08087812 */ /* 0x000fc400078ec0ff */
[----:B------:R-:W-:Y:S02]  /*0d70*/  LOP3.LUT R232, R0, 0xfffffff8, RZ, 0xc0, !PT ;  /* 0xfffffff800e87812 */ /* 0x000fe400078ec0ff */
[----:B------:R-:W-:Y:S01]  /*0d80*/  IADD3 R10, R5, -R10, RZ ;  /* 0x8000000a050a7210 */ /* 0x000fe20007ffe0ff */
[----:B------:R-:W-:Y:S01]  /*0d90*/  IMAD.MOV.U32 R5, RZ, RZ, -0x2 ;  /* 0xfffffffeff057424 */ /* 0x000fe200078e00ff */
[----:B------:R-:W-:Y:S01]  /*0da0*/  SHF.R.S32.HI R7, RZ, 0x5, R7 ;  /* 0x00000005ff077819 */ /* 0x000fe20000011407 */
[----:B------:R-:W-:Y:S01]  /*0db0*/  IMAD.IADD R232, R12, 0x1, -R232 ;  /* 0x000000010ce87824 */ /* 0x000fe200078e0ae8 */
[----:B------:R-:W-:Y:S01]  /*0dc0*/  LOP3.LUT R2, R2, 0x3fffffe, RZ, 0xc0, !PT ;  /* 0x03fffffe02027812 */ /* 0x000fe200078ec0ff */
[----:B------:R-:W-:Y:S01]  /*0dd0*/  IMAD.IADD R8, R13, 0x1, -R8 ;  /* 0x000000010d087824 */ /* 0x000fe200078e0a08 */
[----:B------:R-:W-:Y:S02]  /*0de0*/  SHF.R.S32.HI R212, RZ, 0x3, R0 ;  /* 0x00000003ffd47819 */ /* 0x000fe40000011400 */
[----:B------:R-:W-:Y:S01]  /*0df0*/  LEA R7, R7, R10, 0x4 ;  /* 0x0000000a07077211 */ /* 0x000fe200078e20ff */
[----:B------:R-:W-:Y:S01]  /*0e00*/  IMAD.IADD R2, R11, 0x1, -R2 ;  /* 0x000000010b027824 */ /* 0x000fe200078e0a02 */
[----:B------:R-:W-:Y:S01]  /*0e10*/  IADD3 R9, R212, 0x20, RZ ;  /* 0x00000020d4097810 */ /* 0x000fe20007ffe0ff */
[----:B------:R-:W-:Y:S01]  /*0e20*/  IMAD R4, R8, R5, 0x50 ;  /* 0x0000005008047424 */ /* 0x000fe200078e0205 */
[----:B------:R-:W-:Y:S01]  /*0e30*/  SHF.L.U32 R22, R232, 0x2, RZ ;  /* 0x00000002e8167819 */ /* 0x000fe200000006ff */
[----:B------:R-:W-:Y:S01]  /*0e40*/  VIADD R8, R212, 0x40 ;  /* 0x00000040d4087836 */ /* 0x000fe20000000000 */
[----:B------:R-:W-:Y:S01]  /*0e50*/  SHF.R.S32.HI R0, RZ, 0x1f, R9 ;  /* 0x0000001fff007819 */ /* 0x000fe20000011409 */
[----:B------:R-:W-:Y:S01]  /*0e60*/  IMAD R10, R2, 0x40, R7 ;  /* 0x00000040020a7824 */ /* 0x000fe200078e0207 */
[----:B------:R0:W-:Y:S01]  /*0e70*/  STL [R1+0x8c], R4 ;  /* 0x00008c0401007387 */ /* 0x0001e20000100800 */
[----:B------:R-:W-:Y:S01]  /*0e80*/  VIADD R7, R212, 0x60 ;  /* 0x00000060d4077836 */ /* 0x000fe20000000000 */
[----:B------:R-:W-:Y:S01]  /*0e90*/  SHF.R.S32.HI R2, RZ, 0x1f, R8 ;  /* 0x0000001fff027819 */ /* 0x000fe20000011408 */
[----:B------:R-:W-:Y:S01]  /*0ea0*/  VIADD R214, R22, 0x40 ;  /* 0x0000004016d67836 */ /* 0x000fe20000000000 */
[----:B------:R-:W-:Y:S01]  /*0eb0*/  LEA.HI R0, R0, R9, RZ, 0x3 ;  /* 0x0000000900007211 */ /* 0x000fe200078f18ff */
[----:B------:R-:W-:Y:S01]  /*0ec0*/  IMAD.SHL.U32 R16, R212, 0x40, RZ ;  /* 0x00000040d4107824 */ /* 0x000fe200078e00ff */
[----:B------:R-:W-:Y:S01]  /*0ed0*/  LEA.HI R2, R2, R8, RZ, 0x3 ;  /* 0x0000000802027211 */ /* 0x000fe200078f18ff */
[----:B------:R-:W-:Y:S01]  /*0ee0*/  IMAD.SHL.U32 R223, R9, 0x40, RZ ;  /* 0x0000004009df7824 */ /* 0x000fe200078e00ff */
[----:B------:R-:W-:Y:S01]  /*0ef0*/  IADD3 R213, R22, R214, RZ ;  /* 0x000000d616d57210 */ /* 0x000fe20007ffe0ff */
[----:B------:R-:W-:Y:S01]  /*0f00*/  IMAD.SHL.U32 R0, R0, 0x40, RZ ;  /* 0x0000004000007824 */ /* 0x000fe200078e00ff */
[----:B0-----:R-:W-:Y:S01]  /*0f10*/  SHF.L.U32 R4, R7, 0x6, RZ ;  /* 0x0000000607047819 */ /* 0x001fe200000006ff */
[----:B------:R-:W-:Y:S01]  /*0f20*/  IMAD.SHL.U32 R2, R2, 0x40, RZ ;  /* 0x0000004002027824 */ /* 0x000fe200078e00ff */
[----:B------:R-:W-:Y:S01]  /*0f30*/  SHF.R.S32.HI R5, RZ, 0x1f, R7 ;  /* 0x0000001fff057819 */ /* 0x000fe20000011407 */
[----:B------:R-:W-:Y:S01]  /*0f40*/  IMAD.SHL.U32 R222, R8, 0x40, RZ ;  /* 0x0000004008de7824 */ /* 0x000fe200078e00ff */
[----:B------:R-:W-:Y:S01]  /*0f50*/  LOP3.LUT R15, R4, 0x1c0, RZ, 0xc0, !PT ;  /* 0x000001c0040f7812 */ /* 0x000fe200078ec0ff */
[----:B------:R-:W-:Y:S01]  /*0f60*/  STL [R1+0x88], R10 ;  /* 0x0000880a01007387 */ /* 0x000fe20000100800 */
[----:B------:R-:W-:Y:S01]  /*0f70*/  SHF.R.S32.HI R4, RZ, 0x1f, R213 ;  /* 0x0000001fff047819 */ /* 0x000fe200000114d5 */
[C---:B------:R-:W-:Y:S01]  /*0f80*/  VIADD R215, R22.reuse, 0x20 ;  /* 0x0000002016d77836 */ /* 0x040fe20000000000 */
[----:B------:R-:W-:Y:S01]  /*0f90*/  LEA.HI R5, R5, R7, RZ, 0x3 ;  /* 0x0000000705057211 */ /* 0x000fe200078f18ff */
[----:B------:R-:W-:Y:S01]  /*0fa0*/  VIADD R216, R22, 0x60 ;  /* 0x0000006016d87836 */ /* 0x000fe20000000000 */
[----:B------:R-:W-:-:S02]  /*0fb0*/  LOP3.LUT R226, R0, 0xfffffe00, RZ, 0xc0, !PT ;  /* 0xfffffe0000e27812 */ /* 0x000fc400078ec0ff */
[CC--:B------:R-:W-:Y:S01]  /*0fc0*/  LEA.HI R0, R4.reuse, R213.reuse, RZ, 0x6 ;  /* 0x000000d504007211 */ /* 0x0c0fe200078f30ff */
[----:B------:R-:W-:Y:S01]  /*0fd0*/  IMAD.SHL.U32 R5, R5, 0x40, RZ ;  /* 0x0000004005057824 */ /* 0x000fe200078e00ff */
[----:B------:R-:W-:Y:S02]  /*0fe0*/  LEA.HI R4, R4, R213, RZ, 0x3 ;  /* 0x000000d504047211 */ /* 0x000fe400078f18ff */
[----:B------:R-:W-:Y:S02]  /*0ff0*/  LOP3.LUT R225, R2, 0xfffffe00, RZ, 0xc0, !PT ;  /* 0xfffffe0002e17812 */ /* 0x000fe400078ec0ff */
[----:B------:R-:W-:Y:S02]  /*1000*/  SHF.L.U32 R3, R3, 0x3, RZ ;  /* 0x0000000303037819 */ /* 0x000fe400000006ff */
[----:B------:R-:W-:Y:S02]  /*1010*/  SHF.L.U32 R2, R0, 0x7, RZ ;  /* 0x0000000700027819 */ /* 0x000fe400000006ff */
[----:B------:R-:W-:-:S02]  /*1020*/  LOP3.LUT R0, R4, 0x38, RZ, 0xc0, !PT ;  /* 0x0000003804007812 */ /* 0x000fc400078ec0ff */
[----:B------:R-:W-:Y:S02]  /*1030*/  LOP3.LUT R227, R3, 0xfffffe00, RZ, 0xc0, !PT ;  /* 0xfffffe0003e37812 */ /* 0x000fe400078ec0ff */
[----:B------:R-:W-:Y:S02]  /*1040*/  LOP3.LUT R11, R5, 0xfffffe00, RZ, 0xc0, !PT ;  /* 0xfffffe00050b7812 */ /* 0x000fe400078ec0ff */
[----:B------:R-:W-:Y:S02]  /*1050*/  LOP3.LUT R3, R16, 0x1c0, RZ, 0xc0, !PT ;  /* 0x000001c010037812 */ /* 0x000fe400078ec0ff */
[----:B------:R-:W-:Y:S01]  /*1060*/  LOP3.LUT R223, R223, 0x1c0, RZ, 0xc0, !PT ;  /* 0x000001c0dfdf7812 */ /* 0x000fe200078ec0ff */
[----:B------:R-:W-:Y:S01]  /*1070*/  STL [R1+0x68], R11 ;  /* 0x0000680b01007387 */ /* 0x000fe20000100800 */
[----:B------:R-:W-:Y:S02]  /*1080*/  LOP3.LUT R222, R222, 0x1c0, RZ, 0xc0, !PT ;  /* 0x000001c0dede7812 */ /* 0x000fe400078ec0ff */
[----:B------:R-:W-:Y:S01]  /*1090*/  LOP3.LUT R5, R0, 0x1c0, R16, 0xf8, !PT ;  /* 0x000001c000057812 */ /* 0x000fe200078ef810 */
[----:B------:R-:W-:Y:S01]  /*10a0*/  IMAD.SHL.U32 R16, R232, 0x8, RZ ;  /* 0x00000008e8107824 */ /* 0x000fe200078e00ff */
[----:B------:R-:W-:-:S02]  /*10b0*/  MOV R0, UR5 ;  /* 0x0000000500007c02 */ /* 0x000fc40008000f00 */
[----:B------:R-:W-:Y:S01]  /*10c0*/  SHF.R.S32.HI R0, RZ, 0x1f, R212 ;  /* 0x0000001fff007819 */ /* 0x000fe200000114d4 */
[----:B------:R-:W-:Y:S01]  /*10d0*/  VIADD R219, R16, 0xc0 ;  /* 0x000000c010db7836 */ /* 0x000fe20000000000 */
[----:B------:R-:W-:Y:S02]  /*10e0*/  MOV R0, UR4 ;  /* 0x0000000400007c02 */ /* 0x000fe40008000f00 */
[----:B------:R-:W-:Y:S02]  /*10f0*/  SHF.R.U32.HI R228, RZ, 0x3, R3 ;  /* 0x00000003ffe47819 */ /* 0x000fe40000011603 */
[----:B------:R-:W-:Y:S01]  /*1100*/  SHF.R.U32.HI R14, RZ, 0x3, R223 ;  /* 0x00000003ff0e7819 */ /* 0x000fe200000116df */
[----:B------:R0:W-:Y:S01]  /*1110*/  STL [R1+0x64], R0 ;  /* 0x0000640001007387 */ /* 0x0001e20000100800 */
[----:B------:R-:W-:Y:S02]  /*1120*/  SHF.R.U32.HI R13, RZ, 0x3, R222 ;  /* 0x00000003ff0d7819 */ /* 0x000fe400000116de */
[----:B------:R-:W-:-:S02]  /*1130*/  SHF.R.U32.HI R12, RZ, 0x3, R15 ;  /* 0x00000003ff0c7819 */ /* 0x000fc4000001160f */
[--C-:B------:R-:W-:Y:S02]  /*1140*/  LOP3.LUT R7, R223, 0x38, R4.reuse, 0xf8, !PT ;  /* 0x00000038df077812 */ /* 0x100fe400078ef804 */
[--C-:B------:R-:W-:Y:S02]  /*1150*/  LOP3.LUT R8, R222, 0x38, R4.reuse, 0xf8, !PT ;  /* 0x00000038de087812 */ /* 0x100fe400078ef804 */
[----:B------:R-:W-:Y:S02]  /*1160*/  LOP3.LUT R9, R15, 0x38, R4, 0xf8, !PT ;  /* 0x000000380f097812 */ /* 0x000fe400078ef804 */
[----:B------:R-:W-:Y:S02]  /*1170*/  LOP3.LUT R229, R3, 0x38, R16, 0xf8, !PT ;  /* 0x0000003803e57812 */ /* 0x000fe400078ef810 */
[----:B------:R-:W-:Y:S02]  /*1180*/  LOP3.LUT R2, R2, 0xffffe000, RZ, 0xc0, !PT ;  /* 0xffffe00002027812 */ /* 0x000fe400078ec0ff */
[----:B------:R-:W-:-:S02]  /*1190*/  LOP3.LUT R7, R7, R14, RZ, 0x3c, !PT ;  /* 0x0000000e07077212 */ /* 0x000fc400078e3cff */
[----:B------:R-:W-:Y:S02]  /*11a0*/  LOP3.LUT R8, R8, R13, RZ, 0x3c, !PT ;  /* 0x0000000d08087212 */ /* 0x000fe400078e3cff */
[----:B------:R-:W-:Y:S02]  /*11b0*/  LOP3.LUT R9, R9, R12, RZ, 0x3c, !PT ;  /* 0x0000000c09097212 */ /* 0x000fe400078e3cff */
[----:B------:R-:W-:Y:S02]  /*11c0*/  LOP3.LUT R5, R5, R228, RZ, 0x3c, !PT ;  /* 0x000000e405057212 */ /* 0x000fe400078e3cff */
[--C-:B------:R-:W-:Y:S02]  /*11d0*/  LOP3.LUT R3, R223, 0x38, R16.reuse, 0xf8, !PT ;  /* 0x00000038df037812 */ /* 0x100fe400078ef810 */
[----:B0-----:R-:W-:Y:S02]  /*11e0*/  LOP3.LUT R0, R222, 0x38, R16, 0xf8, !PT ;  /* 0x00000038de007812 */ /* 0x001fe400078ef810 */
[----:B------:R-:W-:-:S02]  /*11f0*/  IADD3 R7, R7, R2, R226 ;  /* 0x0000000207077210 */ /* 0x000fc40007ffe0e2 */
[-C--:B------:R-:W-:Y:S02]  /*1200*/  IADD3 R8, R8, R2.reuse, R225 ;  /* 0x0000000208087210 */ /* 0x080fe40007ffe0e1 */
[-C--:B------:R-:W-:Y:S02]  /*1210*/  IADD3 R9, R9, R2.reuse, R11 ;  /* 0x0000000209097210 */ /* 0x080fe40007ffe00b */
[----:B------:R-:W-:Y:S02]  /*1220*/  IADD3 R5, R5, R2, R227 ;  /* 0x0000000205057210 */ /* 0x000fe40007ffe0e3 */
[----:B------:R-:W-:Y:S02]  /*1230*/  LOP3.LUT R3, R226, R3, R14, 0xf6, !PT ;  /* 0x00000003e2037212 */ /* 0x000fe400078ef60e */
[----:B------:R-:W-:Y:S02]  /*1240*/  LOP3.LUT R2, R15, 0x38, R16, 0xf8, !PT ;  /* 0x000000380f027812 */ /* 0x000fe400078ef810 */
[----:B------:R-:W-:-:S02]  /*1250*/  LOP3.LUT R0, R225, R0, R13, 0xf6, !PT ;  /* 0x00000000e1007212 */ /* 0x000fc400078ef60d */
[----:B------:R-:W-:Y:S02]  /*1260*/  SHF.R.S32.HI R234, RZ, 0x3, R4 ;  /* 0x00000003ffea7819 */ /* 0x000fe40000011404 */
[----:B------:R-:W-:Y:S02]  /*1270*/  LOP3.LUT R235, R4, 0xfffffff8, RZ, 0xc0, !PT ;  /* 0xfffffff804eb7812 */ /* 0x000fe400078ec0ff */
[----:B------:R-:W-:Y:S02]  /*1280*/  LEA R4, R3, UR4, 0x1 ;  /* 0x0000000403047c11 */ /* 0x000fe4000f8e08ff */
[----:B------:R-:W-:Y:S02]  /*1290*/  LOP3.LUT R2, R11, R2, R12, 0xf6, !PT ;  /* 0x000000020b027212 */ /* 0x000fe400078ef60c */
[----:B------:R-:W-:Y:S01]  /*12a0*/  LEA R0, R0, UR4, 0x1 ;  /* 0x0000000400007c11 */ /* 0x000fe2000f8e08ff */
[----:B------:R-:W-:Y:S01]  /*12b0*/  STL [R1+0x80], R4 ;  /* 0x0000800401007387 */ /* 0x000fe20000100800 */
[----:B------:R-:W-:Y:S01]  /*12c0*/  LEA R3, R2, UR4, 0x1 ;  /* 0x0000000402037c11 */ /* 0x000fe2000f8e08ff */
[----:B------:R-:W-:Y:S01]  /*12d0*/  IMAD R2, R6, 0x8, R10 ;  /* 0x0000000806027824 */ /* 0x000fe200078e020a */
[----:B------:R-:W-:Y:S01]  /*12e0*/  SHF.R.S32.HI R17, RZ, 0x1f, R16 ;  /* 0x0000001fff117819 */ /* 0x000fe20000011410 */
[----:B------:R0:W-:Y:S01]  /*12f0*/  STL [R1+0x78], R0 ;  /* 0x0000780001007387 */ /* 0x0001e20000100800 */
[----:B------:R-:W-:-:S02]  /*1300*/  IADD3 R218, R16, 0x80, RZ ;  /* 0x0000008010da7810 */ /* 0x000fc40007ffe0ff */
[----:B------:R-:W-:Y:S01]  /*1310*/  LOP3.LUT R229, R227, R229, R228, 0xf6, !PT ;  /* 0x000000e5e3e57212 */ /* 0x000fe200078ef6e4 */
[----:B------:R1:W-:Y:S04]  /*1320*/  STL [R1+0x70], R3 ;  /* 0x0000700301007387 */ /* 0x0003e80000100800 */
[----:B------:R2:W-:Y:S01]  /*1330*/  STL [R1+0x90], R2 ;  /* 0x0000900201007387 */ /* 0x0005e20000100800 */
[----:B0-----:R-:W-:Y:S02]  /*1340*/  LEA R0, R7, UR4, 0x1 ;  /* 0x0000000407007c11 */ /* 0x001fe4000f8e08ff */
[----:B-1----:R-:W-:-:S03]  /*1350*/  LEA R3, R8, UR4, 0x1 ;  /* 0x0000000408037c11 */ /* 0x002fc6000f8e08ff */
[----:B------:R0:W-:Y:S01]  /*1360*/  STL [R1+0x7c], R0 ;  /* 0x00007c0001007387 */ /* 0x0001e20000100800 */
[----:B--2---:R-:W-:-:S03]  /*1370*/  LEA R2, R9, UR4, 0x1 ;  /* 0x0000000409027c11 */ /* 0x004fc6000f8e08ff */
[----:B------:R1:W-:Y:S01]  /*1380*/  STL [R1+0x74], R3 ;  /* 0x0000740301007387 */ /* 0x0003e20000100800 */
[----:B0-----:R-:W-:-:S05]  /*1390*/  LEA R0, R5, UR4, 0x1 ;  /* 0x0000000405007c11 */ /* 0x001fca000f8e08ff */
[----:B------:R1:W-:Y:S04]  /*13a0*/  STL [R1+0x84], R0 ;  /* 0x0000840001007387 */ /* 0x0003e80000100800 */
[----:B------:R1:W-:Y:S02]  /*13b0*/  STL [R1+0x6c], R2 ;  /* 0x00006c0201007387 */ /* 0x0003e40000100800 */
.L_x_870:
[----:B0-----:R-:W0:Y:S01]  /*13c0*/  LDC.64 R230, c[0x0][0xc88] ;  /* 0x00032200ffe67b82 */ /* 0x001e220000000a00 */
[----:B------:R-:W-:Y:S01]  /*13d0*/  ULDC.64 UR10, c[0x0][0x208] ;  /* 0x00008200000a7ab9 */ /* 0x000fe20000000a00 */
[----:B------:R-:W-:Y:S01]  /*13e0*/  ULDC.64 UR4, c[0x0][0xa28] ;  /* 0x00028a0000047ab9 */ /* 0x000fe20000000a00 */
[----:B------:R-:W-:Y:S01]  /*13f0*/  ULDC.64 UR8, c[0x0][0xa18] ;  /* 0x0002860000087ab9 */ /* 0x000fe20000000a00 */
[----:B------:R-:W-:Y:S01]  /*1400*/  ULDC.64 UR6, c[0x0][0xa08] ;  /* 0x0002820000067ab9 */ /* 0x000fe20000000a00 */
[----:B0-----:R-:W-:-:S06]  /*1410*/  IMAD.WIDE R230, R123, 0x4, R230 ;  /* 0x000000047be67825 */ /* 0x001fcc00078e02e6 */
[----:B------:R0:W1:Y:S01]  /*1420*/  LDG.E R230, desc[UR10][R230.64] ;  /* 0x0000000ae6e67981 */ /* 0x000062000c1e1900 */
[----:B------:R-:W-:Y:S01]  /*1430*/  ISETP.NE.U32.AND P2, PT, RZ, UR4, PT ;  /* 0x00000004ff007c0c */ /* 0x000fe2000bf45070 */
[----:B------:R-:W-:Y:S01]  /*1440*/  IMAD.MOV.U32 R9, RZ, RZ, RZ ;  /* 0x000000ffff097224 */ /* 0x000fe200078e00ff */
[----:B------:R-:W-:Y:S01]  /*1450*/  ISETP.NE.U32.AND P1, PT, RZ, UR8, PT ;  /* 0x00000008ff007c0c */ /* 0x000fe2000bf25070 */
[----:B------:R-:W-:Y:S01]  /*1460*/  IMAD.MOV.U32 R113, RZ, RZ, RZ ;  /* 0x000000ffff717224 */ /* 0x000fe200078e00ff */
[----:B------:R-:W-:Y:S02]  /*1470*/  ISETP.NE.AND.EX P2, PT, RZ, UR5, PT, P2 ;  /* 0x00000005ff007c0c */ /* 0x000fe4000bf45320 */
[----:B------:R-:W-:Y:S02]  /*1480*/  ISETP.NE.AND.EX P1, PT, RZ, UR9, PT, P1 ;  /* 0x00000009ff007c0c */ /* 0x000fe4000bf25310 */
[----:B------:R-:W-:-:S04]  /*1490*/  ISETP.NE.U32.AND P0, PT, RZ, UR6, PT ;  /* 0x00000006ff007c0c */ /* 0x000fc8000bf05070 */
[----:B------:R-:W-:Y:S01]  /*14a0*/  ISETP.NE.AND.EX P0, PT, RZ, UR7, PT, P0 ;  /* 0x00000007ff007c0c */ /* 0x000fe2000bf05300 */
[----:B------:R-:W-:Y:S02]  /*14b0*/  IMAD.MOV.U32 R237, RZ, RZ, R121 ;  /* 0x000000ffffed7224 */ /* 0x000fe400078e0079 */
[----:B0-----:R-:W-:Y:S01]  /*14c0*/  IMAD.MOV.U32 R231, RZ, RZ, R122 ;  /* 0x000000ffffe77224 */ /* 0x001fe200078e007a */
[----:B-1----:R-:W-:Y:S02]  /*14d0*/  SHF.R.S32.HI R0, RZ, 0x1f, R230 ;  /* 0x0000001fff007819 */ /* 0x002fe400000114e6 */
[C---:B------:R-:W-:Y:S01]  /*14e0*/  @P2 LEA R2, P3, R230.reuse, UR4, 0x2 ;  /* 0x00000004e6022c11 */ /* 0x040fe2000f8610ff */
[----:B------:R-:W-:Y:S01]  /*14f0*/  ULDC UR4, c[0x0][0x288] ;  /* 0x0000a20000047ab9 */ /* 0x000fe20000000800 */
[C---:B------:R-:W-:Y:S01]  /*1500*/  SHF.L.U32 R233, R230.reuse, 0x2, RZ ;  /* 0x00000002e6e97819 */ /* 0x040fe200000006ff */
[----:B------:R0:W-:Y:S01]  /*1510*/  STL [R1+0x60], R0 ;  /* 0x0000600001007387 */ /* 0x0001e20000100800 */
[----:B----4-:R-:W-:-:S02]  /*1520*/  @P2 LEA.HI.X R3, R230, UR5, R0, 0x2, P3 ;  /* 0x00000005e6032c11 */ /* 0x010fc400098f1400 */
[----:B------:R-:W-:Y:S01]  /*1530*/  MOV R177, UR4 ;  /* 0x0000000400b17c02 */ /* 0x000fe20008000f00 */
[----:B------:R-:W-:Y:S01]  /*1540*/  ULDC.64 UR4, c[0x0][0x418] ;  /* 0x0001060000047ab9 */ /* 0x000fe20000000a00 */
[----:B------:R-:W-:Y:S01]  /*1550*/  SHF.L.U64.HI R27, R230, 0x2, R0 ;  /* 0x00000002e61b7819 */ /* 0x000fe20000010200 */
[----:B------:R-:W-:Y:S01]  /*1560*/  UISETP.NE.U32.AND UP0, UPT, UR4, URZ, UPT ;  /* 0x0000003f0400728c */ /* 0x000fe2000bf05070 */
[C---:B------:R-:W-:Y:S01]  /*1570*/  IADD3 R6, P4, R233.reuse, UR6, RZ ;  /* 0x00000006e9067c10 */ /* 0x040fe2000ff9e0ff */
[----:B------:R0:W5:Y:S01]  /*1580*/  @P2 LDG.E R9, desc[UR10][R2.64] ;  /* 0x0000000a02092981 */ /* 0x000162000c1e1900 */
[----:B--23--:R-:W-:Y:S01]  /*1590*/  @P1 IADD3 R4, P2, R233, UR8, RZ ;  /* 0x00000008e9041c10 */ /* 0x00cfe2000ff5e0ff */
[----:B------:R-:W-:Y:S01]  /*15a0*/  UISETP.NE.AND.EX UP0, UPT, UR5, URZ, UPT, UP0 ;  /* 0x0000003f0500728c */ /* 0x000fe2000bf05300 */
[C---:B------:R-:W-:Y:S01]  /*15b0*/  IADD3.X R7, R27.reuse, UR7, RZ, P4, !PT ;  /* 0x000000071b077c10 */ /* 0x040fe2000a7fe4ff */
[----:B------:R-:W-:Y:S01]  /*15c0*/  ULDC UR4, c[0x0][0x424] ;  /* 0x0001090000047ab9 */ /* 0x000fe20000000800 */
[----:B------:R-:W-:Y:S01]  /*15d0*/  ULDC.64 UR6, c[0x0][0xa20] ;  /* 0x0002880000067ab9 */ /* 0x000fe20000000a00 */
[----:B------:R-:W-:Y:S01]  /*15e0*/  @P1 IADD3.X R5, R27, UR9, RZ, P2, !PT ;  /* 0x000000091b051c10 */ /* 0x000fe200097fe4ff */
[----:B------:R-:W-:Y:S01]  /*15f0*/  USEL UR4, UR4, 0x1, UP0 ;  /* 0x0000000104047887 */ /* 0x000fe20008000000 */
[----:B------:R-:W-:Y:S01]  /*1600*/  ISETP.NE.U32.AND P2, PT, RZ, UR6, PT ;  /* 0x00000006ff007c0c */ /* 0x000fe2000bf45070 */
[----:B------:R-:W-:Y:S01]  /*1610*/  ULDC UR5, c[0x0][0x2f0] ;  /* 0x0000bc0000057ab9 */ /* 0x000fe20000000800 */
[----:B------:R0:W5:Y:S01]  /*1620*/  @P0 LDG.E R113, desc[UR10][R6.64] ;  /* 0x0000000a06710981 */ /* 0x000162000c1e1900 */
[----:B------:R-:W-:Y:S01]  /*1630*/  UIMAD UR4, UR4, UR5, URZ ;  /* 0x00000005040472a4 */ /* 0x000fe2000f8e023f */
[----:B------:R-:W-:-:S02]  /*1640*/  ISETP.NE.AND.EX P2, PT, RZ, UR7, PT, P2 ;  /* 0x00000007ff007c0c */ /* 0x000fc4000bf45320 */
[----:B------:R0:W5:Y:S01]  /*1650*/  @P1 LDG.E R177, desc[UR10][R4.64] ;  /* 0x0000000a04b11981 */ /* 0x000162000c1e1900 */
[----:B------:R-:W-:Y:S01]  /*1660*/  ULDC UR5, c[0x0][0x348] ;  /* 0x0000d20000057ab9 */ /* 0x000fe20000000800 */
[----:B------:R-:W-:Y:S01]  /*1670*/  MOV R25, R230 ;  /* 0x000000e600197202 */ /* 0x000fe20000000f00 */
[----:B------:R-:W-:Y:S08]  /*1680*/  @P1 BRA `(.L_x_646) ;  /* 0x0000000000281947 */ /* 0x000ff00003800000 */
[----:B------:R-:W-:Y:S02]  /*1690*/  ULDC.64 UR8, c[0x0][0xa00] ;  /* 0x0002800000087ab9 */ /* 0x000fe40000000a00 */
[----:B------:R-:W-:-:S04]  /*16a0*/  ISETP.NE.U32.AND P1, PT, RZ, UR8, PT ;  /* 0x00000008ff007c0c */ /* 0x000fc8000bf25070 */
[----:B------:R-:W-:-:S13]  /*16b0*/  ISETP.NE.AND.EX P1, PT, RZ, UR9, PT, P1 ;  /* 0x00000009ff007c0c */ /* 0x000fda000bf25310 */
[----:B------:R-:W-:Y:S05]  /*16c0*/  @!P1 BRA `(.L_x_646) ;  /* 0x0000000000189947 */ /* 0x000fea0003800000 */
[----:B0-----:R-:W0:Y:S01]  /*16d0*/  LDC.64 R2, c[0x0][0xa00] ;  /* 0x00028000ff027b82 */ /* 0x001e220000000a00 */
[----:B------:R-:W-:Y:S01]  /*16e0*/  ULDC.64 UR8, c[0x0][0x208] ;  /* 0x0000820000087ab9 */ /* 0x000fe20000000a00 */
[----:B0-----:R-:W-:-:S05]  /*16f0*/  IMAD.WIDE R2, R25, 0x4, R2 ;  /* 0x0000000419027825 */ /* 0x001fca00078e0202 */
[----:B-----5:R-:W2:Y:S04]  /*1700*/  LDG.E R177, desc[UR8][R2.64] ;  /* 0x0000000802b17981 */ /* 0x020ea8000c1e1900 */
[----:B------:R-:W2:Y:S02]  /*1710*/  LDG.E R0, desc[UR8][R2.64+0x4] ;  /* 0x0000040802007981 */ /* 0x000ea4000c1e1900 */
[----:B--2---:R-:W-:-:S07]  /*1720*/  IMAD.IADD R177, R0, 0x1, -R177 ;  /* 0x0000000100b17824 */ /* 0x004fce00078e0ab1 */
.L_x_646:
[----:B0-----:R-:W-:Y:S01]  /*1730*/  IMAD.U32 R2, RZ, RZ, UR5 ;  /* 0x00000005ff027e24 */ /* 0x001fe2000f8e00ff */
[----:B------:R-:W-:Y:S01]  /*1740*/  MOV R26, UR4 ;  /* 0x00000004001a7c02 */ /* 0x000fe20008000f00 */
[----:B------:R-:W-:Y:S06]  /*1750*/  @!P2 BRA `(.L_x_647) ;  /* 0x000000000014a947 */ /* 0x000fec0003800000 */
[----:B------:R-:W-:Y:S01]  /*1760*/  IADD3 R4, P0, R233, UR6, RZ ;  /* 0x00000006e9047c10 */ /* 0x000fe2000ff1e0ff */
[----:B------:R-:W-:-:S03]  /*1770*/  ULDC.64 UR4, c[0x0][0x208] ;  /* 0x0000820000047ab9 */ /* 0x000fc60000000a00 */
[----:B------:R-:W-:-:S05]  /*1780*/  IADD3.X R5, R27, UR7, RZ, P0, !PT ;  /* 0x000000071b057c10 */ /* 0x000fca00087fe4ff */
[----:B------:R0:W5:Y:S01]  /*1790*/  LDG.E R26, desc[UR4][R4.64] ;  /* 0x00000004041a7981 */ /* 0x000162000c1e1900 */
[----:B------:R-:W-:Y:S05]  /*17a0*/  BRA `(.L_x_648) ;  /* 0x0000000000147947 */ /* 0x000fea0003800000 */
.L_x_647:
[----:B------:R-:W-:Y:S05]  /*17b0*/  @!P0 BRA `(.L_x_648) ;  /* 0x0000000000108947 */ /* 0x000fea0003800000 */
[----:B------:R-:W-:Y:S02]  /*17c0*/  ULDC.64 UR4, c[0x0][0x208] ;  /* 0x0000820000047ab9 */ /* 0x000fe40000000a00 */
[----:B------:R-:W2:Y:S04]  /*17d0*/  LDG.E R3, desc[UR4][R6.64] ;  /* 0x0000000406037981 */ /* 0x000ea8000c1e1900 */
[----:B------:R-:W2:Y:S02]  /*17e0*/  LDG.E R26, desc[UR4][R6.64+0x4] ;  /* 0x00000404061a7981 */ /* 0x000ea4000c1e1900 */
[----:B--2---:R-:W-:-:S07]  /*17f0*/  IMAD.IADD R26, R26, 0x1, -R3 ;  /* 0x000000011a1a7824 */ /* 0x004fce00078e0a03 */
.L_x_648:
[----:B------:R-:W-:Y:S01]  /*1800*/  ULDC.64 UR4, c[0x0][0xa10] ;  /* 0x0002840000047ab9 */ /* 0x000fe20000000a00 */
[----:B------:R-:W-:Y:S01]  /*1810*/  ULDC.64 UR6, c[0x0][0x208] ;  /* 0x0000820000067ab9 */ /* 0x000fe20000000a00 */
[----:B------:R-:W-:-:S04]  /*1820*/  ISETP.NE.U32.AND P0, PT, RZ, UR4, PT ;  /* 0x00000004ff007c0c */ /* 0x000fc8000bf05070 */
[----:B------:R-:W-:Y:S01]  /*1830*/  ISETP.NE.AND.EX P0, PT, RZ, UR5, PT, P0 ;  /* 0x00000005ff007c0c */ /* 0x000fe2000bf05300 */
[----:B------:R-:W-:-:S12]  /*1840*/  ULDC.64 UR4, c[0x0][0xa30] ;  /* 0x00028c0000047ab9 */ /* 0x000fd80000000a00 */
[----:B0-----:R-:W0:Y:S02]  /*1850*/  @P0 LDC.64 R4, c[0x0][0xa10] ;  /* 0x00028400ff040b82 */ /* 0x001e240000000a00 */
[----:B0-----:R-:W-:-:S05]  /*1860*/  @P0 IMAD.WIDE R4, R25, 0x4, R4 ;  /* 0x0000000419040825 */ /* 0x001fca00078e0204 */
[----:B------:R-:W2:Y:S04]  /*1870*/  @P0 LDG.E R0, desc[UR6][R4.64] ;  /* 0x0000000604000981 */ /* 0x000ea8000c1e1900 */
[----:B------:R0:W2:Y:S01]  /*1880*/  @P0 LDG.E R3, desc[UR6][R4.64+0x4] ;  /* 0x0000040604030981 */ /* 0x0000a2000c1e1900 */
[----:B-----5:R-:W-:Y:S01]  /*1890*/  IADD3 R9, -R9, R26, RZ ;  /* 0x0000001a09097210 */ /* 0x020fe20007ffe1ff */
[----:B------:R-:W-:Y:S01]  /*18a0*/  IMAD.MOV.U32 R144, RZ, RZ, R26 ;  /* 0x000000ffff907224 */ /* 0x000fe200078e001a */
[----:B------:R-:W-:-:S04]  /*18b0*/  ISETP.NE.U32.AND P1, PT, RZ, UR4, PT ;  /* 0x00000004ff007c0c */ /* 0x000fc8000bf25070 */
[----:B------:R-:W-:Y:S01]  /*18c0*/  ISETP.NE.AND.EX P1, PT, RZ, UR5, PT, P1 ;  /* 0x00000005ff007c0c */ /* 0x000fe2000bf25310 */
[----:B0-----:R-:W-:-:S05]  /*18d0*/  IMAD.MOV R4, RZ, RZ, -R9 ;  /* 0x000000ffff047224 */ /* 0x001fca00078e0a09 */
[----:B------:R-:W-:-:S07]  /*18e0*/  VIMNMX R4, RZ, R4, !PT ;  /* 0x00000004ff047248 */ /* 0x000fce0007fe0100 */
[----:B------:R-:W-:-:S04]  /*18f0*/  @P1 IADD3 R6, P2, R233, UR4, RZ ;  /* 0x00000004e9061c10 */ /* 0x000fc8000ff5e0ff */
[----:B------:R-:W-:Y:S02]  /*1900*/  @P1 IADD3.X R7, R27, UR5, RZ, P2, !PT ;  /* 0x000000051b071c10 */ /* 0x000fe400097fe4ff */
[----:B------:R-:W-:-:S03]  /*1910*/  PLOP3.LUT P2, PT, PT, PT, PT, 0x80, 0x0 ;  /* 0x000000000000781c */ /* 0x000fc60003f4f070 */
[----:B------:R0:W5:Y:S01]  /*1920*/  @P1 LDG.E R144, desc[UR6][R6.64] ;  /* 0x0000000606901981 */ /* 0x000162000c1e1900 */
[----:B--2---:R-:W-:-:S04]  /*1930*/  @P0 IMAD.IADD R2, R3, 0x1, -R0 ;  /* 0x0000000103020824 */ /* 0x004fc800078e0a00 */
[----:B------:R-:W-:-:S05]  /*1940*/  IMAD.IADD R178, R9, 0x1, R2 ;  /* 0x0000000109b27824 */ /* 0x000fca00078e0202 */
[----:B------:R-:W-:-:S05]  /*1950*/  IADD3 R0, R178, 0x4f, RZ ;  /* 0x0000004fb2007810 */ /* 0x000fca0007ffe0ff */
[----:B------:R-:W-:-:S05]  /*1960*/  IMAD.HI R0, R0, 0x66666667, RZ ;  /* 0x6666666700007827 */ /* 0x000fca00078e02ff */
[----:B------:R-:W-:-:S04]  /*1970*/  SHF.R.U32.HI R179, RZ, 0x1f, R0 ;  /* 0x0000001fffb37819 */ /* 0x000fc80000011600 */
[----:B------:R-:W-:-:S05]  /*1980*/  LEA.HI.SX32 R179, R0, R179, 0x1b ;  /* 0x000000b300b37211 */ /* 0x000fca00078fdaff */
[----:B------:R-:W-:-:S05]  /*1990*/  IMAD R3, R179, 0x50, -R9 ;  /* 0x00000050b3037824 */ /* 0x000fca00078e0a09 */
[----:B------:R-:W-:-:S04]  /*19a0*/  VIMNMX R3, R3, R2, PT ;  /* 0x0000000203037248 */ /* 0x000fc80003fe0100 */
[----:B------:R-:W-:Y:S01]  /*19b0*/  ISETP.GT.AND P0, PT, R3, R4, PT ;  /* 0x000000040300720c */ /* 0x000fe20003f04270 */
[----:B------:R-:W-:-:S05]  /*19c0*/  IMAD.WIDE.U32 R4, R4, -0x33333333, RZ ;  /* 0xcccccccd04047825 */ /* 0x000fca00078e00ff */
[----:B------:R-:W-:-:S04]  /*19d0*/  SHF.R.U32.HI R119, RZ, 0x6, R5 ;  /* 0x00000006ff777819 */ /* 0x000fc80000011605 */
[----:B------:R-:W-:-:S03]  /*19e0*/  MOV R24, R119 ;  /* 0x0000007700187202 */ /* 0x000fc60000000f00 */
[----:B------:R-:W-:-:S04]  /*19f0*/  @P0 VIADD R0, R3, 0x4f ;  /* 0x0000004f03000836 */ /* 0x000fc80000000000 */
[----:B------:R-:W-:-:S05]  /*1a00*/  @P0 IMAD.HI R0, R0, 0x66666667, RZ ;  /* 0x6666666700000827 */ /* 0x000fca00078e02ff */
[----:B------:R-:W-:-:S04]  /*1a10*/  @P0 SHF.R.U32.HI R3, RZ, 0x1f, R0 ;  /* 0x0000001fff030819 */ /* 0x000fc80000011600 */
[----:B------:R-:W-:-:S04]  /*1a20*/  @P0 LEA.HI.SX32 R24, R0, R3, 0x1b ;  /* 0x0000000300180211 */ /* 0x000fc800078fdaff */
[----:B------:R-:W-:-:S13]  /*1a30*/  ISETP.GT.AND P0, PT, R24, R119, PT ;  /* 0x000000771800720c */ /* 0x000fda0003f04270 */
[----:B0-----:R-:W-:Y:S05]  /*1a40*/  @!P0 BRA `(.L_x_649) ;  /* 0x0000008c00f48947 */ /* 0x001fea0003800000 */
[----:B------:R-:W-:Y:S01]  /*1a50*/  VIADD R0, R18, 0x24400 ;  /* 0x0002440012007836 */ /* 0x000fe20000000000 */
[----:B------:R-:W-:Y:S04]  /*1a60*/  BSSY B6, `(.L_x_650) ;  /* 0x0000013000067945 */ /* 0x000fe80003800000 */
[----:B------:R-:W-:-:S13]  /*1a70*/  LOP3.LUT P0, RZ, R0, 0x3ff, RZ, 0xc0, !PT ;  /* 0x000003ff00ff7812 */ /* 0x000fda000780c0ff */
[----:B------:R-:W-:Y:S05]  /*1a80*/  @!P0 BRA `(.L_x_651) ;  /* 0x0000000000408947 */ /* 0x000fea0003800000 */
[----:B------:R-:W-:Y:S01]  /*1a90*/  MOV R0, 0x0 ;  /* 0x0000000000007802 */ /* 0x000fe20000000f00 */
[----:B------:R-:W-:Y:S01]  /*1aa0*/  ULDC.64 UR4, c[0x4][0x1b8] ;  /* 0x01006e0000047ab9 */ /* 0x000fe20000000a00 */
[----:B------:R-:W-:Y:S01]  /*1ab0*/  ULDC.64 UR6, c[0x4][0x128] ;  /* 0x01004a0000067ab9 */ /* 0x000fe20000000a00 */
[----:B------:R-:W-:Y:S01]  /*1ac0*/  IMAD.U32 R4, RZ, RZ, UR4 ;  /* 0x00000004ff047e24 */ /* 0x000fe2000f8e00ff */
[----:B------:R0:W1:Y:S01]  /*1ad0*/  LDC.64 R14, c[0x4][R0] ;  /* 0x01000000000e7b82 */ /* 0x0000620000000a00 */
[----:B------:R-:W-:Y:S01]  /*1ae0*/  MOV R5, UR5 ;  /* 0x0000000500057c02 */ /* 0x000fe20008000f00 */
[----:B------:R-:W-:Y:S01]  /*1af0*/  ULDC.64 UR4, c[0x4][0x1c0] ;  /* 0x0100700000047ab9 */ /* 0x000fe20000000a00 */
[----:B------:R-:W-:Y:S01]  /*1b00*/  MOV R10, UR6 ;  /* 0x00000006000a7c02 */ /* 0x000fe20008000f00 */
[----:B------:R-:W-:Y:S01]  /*1b10*/  IMAD.U32 R6, RZ, RZ, UR4 ;  /* 0x00000004ff067e24 */ /* 0x000fe2000f8e00ff */
[----:B------:R-:W-:Y:S01]  /*1b20*/  MOV R12, 0x1 ;  /* 0x00000001000c7802 */ /* 0x000fe20000000f00 */
[----:B------:R-:W-:-:S02]  /*1b30*/  IMAD.U32 R7, RZ, RZ, UR5 ;  /* 0x00000005ff077e24 */ /* 0x000fc4000f8e00ff */
[----:B------:R-:W-:Y:S02]  /*1b40*/  IMAD.U32 R11, RZ, RZ, UR7 ;  /* 0x00000007ff0b7e24 */ /* 0x000fe4000f8e00ff */
[----:B------:R-:W-:Y:S02]  /*1b50*/  IMAD.MOV.U32 R8, RZ, RZ, 0x70 ;  /* 0x00000070ff087424 */ /* 0x000fe400078e00ff */
[----:B0-----:R-:W-:-:S07]  /*1b60*/  IMAD.MOV.U32 R13, RZ, RZ, RZ ;  /* 0x000000ffff0d7224 */ /* 0x001fce00078e00ff */
[----:B------:R-:W-:-:S07]  /*1b70*/  LEPC R20, `(.L_x_651) ;  /* 0x000000001014794e */ /* 0x000fce0000000000 */
[----:B-1---5:R-:W-:Y:S05]  /*1b80*/  CALL.ABS.NOINC R14 ;  /* 0x000000000e007343 */ /* 0x022fea0003c00000 */
.L_x_651:
[----:B------:R-:W-:Y:S05]  /*1b90*/  BSYNC B6 ;  /* 0x0000000000067941 */ /* 0x000fea0003800000 */
.L_x_650:
[----:B------:R-:W-:Y:S01]  /*1ba0*/  VIADD R0, R18, 0x400 ;  /* 0x0000040012007836 */ /* 0x000fe20000000000 */
[----:B------:R-:W-:Y:S04]  /*1bb0*/  BSSY B6, `(.L_x_652) ;  /* 0x0000013000067945 */ /* 0x000fe80003800000 */
[----:B------:R-:W-:-:S13]  /*1bc0*/  LOP3.LUT P0, RZ, R0, 0x3ff, RZ, 0xc0, !PT ;  /* 0x000003ff00ff7812 */ /* 0x000fda000780c0ff */
[----:B------:R-:W-:Y:S05]  /*1bd0*/  @!P0 BRA `(.L_x_653) ;  /* 0x0000000000408947 */ /* 0x000fea0003800000 */
[----:B------:R-:W-:Y:S01]  /*1be0*/  MOV R0, 0x0 ;  /* 0x0000000000007802 */ /* 0x000fe20000000f00 */
[----:B------:R-:W-:Y:S01]  /*1bf0*/  ULDC.64 UR4, c[0x4][0x1b8] ;  /* 0x01006e0000047ab9 */ /* 0x000fe20000000a00 */
[----:B------:R-:W-:Y:S01]  /*1c00*/  ULDC.64 UR6, c[0x4][0x128] ;  /* 0x01004a0000067ab9 */ /* 0x000fe20000000a00 */
[----:B------:R-:W-:Y:S01]  /*1c10*/  MOV R4, UR4 ;  /* 0x0000000400047c02 */ /* 0x000fe20008000f00 */
[----:B------:R0:W1:Y:S01]  /*1c20*/  LDC.64 R14, c[0x4][R0] ;  /* 0x01000000000e7b82 */ /* 0x0000620000000a00 */
[----:B------:R-:W-:Y:S01]  /*1c30*/  IMAD.U32 R5, RZ, RZ, UR5 ;  /* 0x00000005ff057e24 */ /* 0x000fe2000f8e00ff */
[----:B------:R-:W-:Y:S01]  /*1c40*/  ULDC.64 UR4, c[0x4][0x1c0] ;  /* 0x0100700000047ab9 */ /* 0x000fe20000000a00 */
[----:B------:R-:W-:Y:S01]  /*1c50*/  IMAD.U32 R10, RZ, RZ, UR6 ;  /* 0x00000006ff0a7e24 */ /* 0x000fe2000f8e00ff */
[----:B------:R-:W-:Y:S01]  /*1c60*/  MOV R7, UR5 ;  /* 0x0000000500077c02 */ /* 0x000fe20008000f00 */
[----:B------:R-:W-:Y:S01]  /*1c70*/  IMAD.U32 R6, RZ, RZ, UR4 ;  /* 0x00000004ff067e24 */ /* 0x000fe2000f8e00ff */
[----:B------:R-:W-:Y:S01]  /*1c80*/  MOV R8, 0x70 ;  /* 0x0000007000087802 */ /* 0x000fe20000000f00 */
[----:B------:R-:W-:-:S02]  /*1c90*/  IMAD.U32 R11, RZ, RZ, UR7 ;  /* 0x00000007ff0b7e24 */ /* 0x000fc4000f8e00ff */
[----:B------:R-:W-:Y:S02]  /*1ca0*/  IMAD.MOV.U32 R12, RZ, RZ, 0x1 ;  /* 0x00000001ff0c7424 */ /* 0x000fe400078e00ff */
[----:B0-----:R-:W-:-:S07]  /*1cb0*/  IMAD.MOV.U32 R13, RZ, RZ, RZ ;  /* 0x000000ffff0d7224 */ /* 0x001fce00078e00ff */
[----:B------:R-:W-:-:S07]  /*1cc0*/  LEPC R20, `(.L_x_653) ;  /* 0x000000001014794e */ /* 0x000fce0000000000 */
[----:B-1---5:R-:W-:Y:S05]  /*1cd0*/  CALL.ABS.NOINC R14 ;  /* 0x000000000e007343 */ /* 0x022fea0003c00000 */
.L_x_653:
[----:B------:R-:W-:Y:S05]  /*1ce0*/  BSYNC B6 ;  /* 0x0000000000067941 */ /* 0x000fea0003800000 */
.L_x_652:
[----:B------:R-:W-:Y:S01]  /*1cf0*/  ULDC.64 UR4, c[0x0][0x9f8] ;  /* 0x00027e0000047ab9 */ /* 0x000fe20000000a00 */
[----:B------:R-:W-:Y:S01]  /*1d00*/  ULDC.64 UR6, c[0x0][0x208] ;  /* 0x0000820000067ab9 */ /* 0x000fe20000000a00 */
[----:B------:R-:W-:Y:S01]  /*1d10*/  ISETP.NE.U32.AND P0, PT, RZ, UR4, PT ;  /* 0x00000004ff007c0c */ /* 0x000fe2000bf05070 */
[----:B------:R-:W0:Y:S01]  /*1d20*/  LDC.64 R98, c[0x0][0x300] ;  /* 0x0000c000ff627b82 */ /* 0x000e220000000a00 */
[----:B------:R-:W-:Y:S01]  /*1d30*/  IADD3 R113, R113, R26, RZ ;  /* 0x0000001a71717210 */ /* 0x000fe20007ffe0ff */
[----:B------:R-:W-:Y:S01]  /*1d40*/  ULDC.64 UR8, c[0x0][0xa08] ;  /* 0x0002820000087ab9 */ /* 0x000fe20000000a00 */
[----:B------:R-:W-:Y:S02]  /*1d50*/  ISETP.NE.AND.EX P0, PT, RZ, UR5, PT, P0 ;  /* 0x00000005ff007c0c */ /* 0x000fe4000bf05300 */
[----:B------:R-:W-:-:S03]  /*1d60*/  SHF.R.S32.HI R9, RZ, 0x1f, R122 ;  /* 0x0000001fff097819 */ /* 0x000fc6000001147a */
[----:B------:R-:W1:Y:S08]  /*1d70*/  LDC R118, c[0x0][0x3f4] ;  /* 0x0000fd00ff767b82 */ /* 0x000e700000000800 */
[----:B------:R-:W-:Y:S01]  /*1d80*/  @P0 IADD3 R4, P1, R233, UR4, RZ ;  /* 0x00000004e9040c10 */ /* 0x000fe2000ff3e0ff */
[----:B------:R-:W2:Y:S03]  /*1d90*/  LDC.64 R104, c[0x0][0x408] ;  /* 0x00010200ff687b82 */ /* 0x000ea60000000a00 */
[----:B------:R-:W-:Y:S01]  /*1da0*/  @P0 IADD3.X R5, R27, UR5, RZ, P1, !PT ;  /* 0x000000051b050c10 */ /* 0x000fe20008ffe4ff */
[----:B------:R-:W-:-:S04]  /*1db0*/  ULDC.64 UR4, c[0x0][0x330] ;  /* 0x0000cc0000047ab9 */ /* 0x000fc80000000a00 */
[----:B------:R3:W4:Y:S01]  /*1dc0*/  @P0 LDG.E R25, desc[UR6][R4.64] ;  /* 0x0000000604190981 */ /* 0x000722000c1e1900 */
[----:B------:R-:W-:Y:S01]  /*1dd0*/  SHF.R.S32.HI R3, RZ, 0x1f, R113 ;  /* 0x0000001fff037819 */ /* 0x000fe20000011471 */
[----:B------:R-:W-:Y:S01]  /*1de0*/  ULDC UR6, c[0x0][0x2f4] ;  /* 0x0000bd0000067ab9 */ /* 0x000fe20000000800 */
[----:B------:R-:W-:Y:S01]  /*1df0*/  IMAD R11, R9, UR4, RZ ;  /* 0x00000004090b7c24 */ /* 0x000fe2000f8e02ff */
[----:B------:R-:W-:Y:S01]  /*1e00*/  ISETP.GE.AND P1, PT, R213, UR6, PT ;  /* 0x00000006d5007c0c */ /* 0x000fe2000bf26270 */
[----:B------:R-:W-:Y:S01]  /*1e10*/  IMAD.WIDE.U32 R6, R122, UR4, R16 ;  /* 0x000000047a067c25 */ /* 0x000fe2000f8e0010 */
[----:B------:R-:W-:Y:S01]  /*1e20*/  ISETP.GE.AND P0, PT, R16, UR6, PT ;  /* 0x0000000610007c0c */ /* 0x000fe2000bf06270 */
[----:B------:R-:W1:Y:S01]  /*1e30*/  LDC.64 R110, c[0x0][0x3f8] ;  /* 0x0000fe00ff6e7b82 */ /* 0x000e620000000a00 */
[----:B------:R-:W-:Y:S01]  /*1e40*/  SEL R8, RZ, 0xffffffff, P1 ;  /* 0xffffffffff087807 */ /* 0x000fe20000800000 */
[-C--:B0-----:R-:W-:Y:S01]  /*1e50*/  IMAD R0, R3, R98.reuse, RZ ;  /* 0x0000006203007224 */ /* 0x081fe200078e02ff */
[----:B------:R-:W-:Y:S01]  /*1e60*/  ISETP.GE.AND P1, PT, R218, UR6, PT ;  /* 0x00000006da007c0c */ /* 0x000fe2000bf26270 */
[----:B------:R-:W-:Y:S01]  /*1e70*/  IMAD R13, R122, UR5, R11 ;  /* 0x000000057a0d7c24 */ /* 0x000fe2000f8e020b */
[----:B------:R-:W-:Y:S01]  /*1e80*/  ULDC.64 UR4, c[0x0][0x308] ;  /* 0x0000c20000047ab9 */ /* 0x000fe20000000a00 */
[C---:B------:R-:W-:Y:S01]  /*1e90*/  IMAD R11, R113.reuse, R99, R0 ;  /* 0x00000063710b7224 */ /* 0x040fe200078e0200 */
[----:B------:R-:W-:Y:S01]  /*1ea0*/  SEL R0, RZ, 0x1, P0 ;  /* 0x00000001ff007807 */ /* 0x000fe20000000000 */
[----:B---3--:R-:W-:Y:S01]  /*1eb0*/  IMAD.WIDE.U32 R4, R113, R98, RZ ;  /* 0x0000006271047225 */ /* 0x008fe200078e00ff */
[----:B------:R-:W-:Y:S01]  /*1ec0*/  ISETP.NE.U32.AND P0, PT, RZ, UR8, PT ;  /* 0x00000008ff007c0c */ /* 0x000fe2000bf05070 */
[----:B------:R-:W0:Y:S01]  /*1ed0*/  S2R R149, SR_TID.X ;  /* 0x0000000000957919 */ /* 0x000e220000002100 */
[----:B------:R-:W-:Y:S01]  /*1ee0*/  SHF.R.S32.HI R20, RZ, 0x1f, R212 ;  /* 0x0000001fff147819 */ /* 0x000fe200000114d4 */
[----:B------:R-:W-:Y:S01]  /*1ef0*/  IMAD.IADD R7, R7, 0x1, R13 ;  /* 0x0000000107077824 */ /* 0x000fe200078e020d */
[----:B------:R-:W-:Y:S01]  /*1f00*/  ISETP.NE.AND.EX P0, PT, RZ, UR9, PT, P0 ;  /* 0x00000009ff007c0c */ /* 0x000fe2000bf05300 */
[----:B------:R-:W-:Y:S01]  /*1f10*/  IMAD.SHL.U32 R13, R8, 0x2, RZ ;  /* 0x00000002080d7824 */ /* 0x000fe200078e00ff */
[----:B------:R-:W-:Y:S01]  /*1f20*/  IADD3 R5, R5, R11, RZ ;  /* 0x0000000b05057210 */ /* 0x000fe20007ffe0ff */
[----:B------:R-:W-:Y:S01]  /*1f30*/  IMAD R9, R9, UR4, RZ ;  /* 0x0000000409097c24 */ /* 0x000fe2000f8e02ff */
[----:B------:R-:W-:Y:S01]  /*1f40*/  ULDC.64 UR8, c[0x0][0x338] ;  /* 0x0000ce0000087ab9 */ /* 0x000fe20000000a00 */
[----:B------:R-:W-:Y:S01]  /*1f50*/  SHF.R.S32.HI R23, RZ, 0x1f, R22 ;  /* 0x0000001fff177819 */ /* 0x000fe20000011416 */
[----:B--2---:R-:W-:Y:S01]  /*1f60*/  IMAD.WIDE.U32 R102, R212, R104, R16 ;  /* 0x00000068d4667225 */ /* 0x004fe200078e0010 */
[----:B------:R-:W-:-:S02]  /*1f70*/  LOP3.LUT R0, R13, 0x2, R0, 0xe2, !PT ;  /* 0x000000020d007812 */ /* 0x000fc400078ee200 */
[----:B------:R-:W-:Y:S01]  /*1f80*/  SHF.R.U32.HI R28, RZ, 0x3, R223 ;  /* 0x00000003ff1c7819 */ /* 0x000fe200000116df */
[C---:B------:R-:W-:Y:S01]  /*1f90*/  IMAD R11, R122.reuse, UR5, R9 ;  /* 0x000000057a0b7c24 */ /* 0x040fe2000f8e0209 */
[----:B------:R-:W-:Y:S01]  /*1fa0*/  SEL R9, RZ, 0x4, P1 ;  /* 0x00000004ff097807 */ /* 0x000fe20000800000 */
[----:B------:R-:W-:Y:S01]  /*1fb0*/  IMAD.WIDE.U32 R4, R122, UR4, R4 ;  /* 0x000000047a047c25 */ /* 0x000fe2000f8e0004 */
[----:B------:R-:W-:Y:S01]  /*1fc0*/  ULDC.64 UR4, c[0x0][0x310] ;  /* 0x0000c40000047ab9 */ /* 0x000fe20000000a00 */
[----:B------:R-:W-:Y:S02]  /*1fd0*/  SHF.R.U32.HI R21, RZ, 0x3, R222 ;  /* 0x00000003ff157819 */ /* 0x000fe400000116de */
[----:B------:R-:W-:Y:S01]  /*1fe0*/  LOP3.LUT R9, R0, R9, RZ, 0xfc, !PT ;  /* 0x0000000900097212 */ /* 0x000fe200078efcff */
[----:B------:R-:W-:Y:S01]  /*1ff0*/  IMAD.IADD R5, R5, 0x1, R11 ;  /* 0x0000000105057824 */ /* 0x000fe200078e020b */
[----:B------:R-:W-:Y:S01]  /*2000*/  ISETP.GE.AND P2, PT, R219, UR6, PT ;  /* 0x00000006db007c0c */ /* 0x000fe2000bf46270 */
[C---:B------:R-:W-:Y:S01]  /*2010*/  IMAD.WIDE.U32 R100, R212.reuse, R104, R22 ;  /* 0x00000068d4647225 */ /* 0x040fe200078e0016 */
[----:B------:R-:W-:-:S02]  /*2020*/  IADD3 R112, P3, R212, R113, RZ ;  /* 0x00000071d4707210 */ /* 0x000fc40007f7e0ff */
[----:B------:R-:W-:Y:S01]  /*2030*/  SHF.L.U64.HI R128, R98, 0x5, R99 ;  /* 0x0000000562807819 */ /* 0x000fe20000010263 */
[-C--:B-1----:R-:W-:Y:S01]  /*2040*/  IMAD.WIDE.U32 R106, R212, R110.reuse, R22 ;  /* 0x0000006ed46a7225 */ /* 0x082fe200078e0016 */
[----:B------:R-:W-:Y:S02]  /*2050*/  SHF.L.U64.HI R130, R98, 0x6, R99 ;  /* 0x0000000662827819 */ /* 0x000fe40000010263 */
[----:B------:R-:W-:Y:S01]  /*2060*/  SHF.L.U64.HI R34, R104, 0x5, R105 ;  /* 0x0000000568227819 */ /* 0x000fe20000010269 */
[----:B------:R-:W-:Y:S01]  /*2070*/  IMAD.WIDE.U32 R108, R212, R110, R16 ;  /* 0x0000006ed46c7225 */ /* 0x000fe200078e0010 */
[C---:B------:R-:W-:Y:S02]  /*2080*/  SHF.L.U64.HI R33, R104.reuse, 0x6, R105 ;  /* 0x0000000668217819 */ /* 0x040fe40000010269 */
[----:B------:R-:W-:Y:S01]  /*2090*/  SHF.L.U32 R32, R104, 0x5, RZ ;  /* 0x0000000568207819 */ /* 0x000fe200000006ff */
[----:B------:R-:W-:Y:S01]  /*20a0*/  IMAD.SHL.U32 R29, R212, 0x40, RZ ;  /* 0x00000040d41d7824 */ /* 0x000fe200078e00ff */
[----:B------:R-:W-:Y:S01]  /*20b0*/  SHF.L.U64.HI R30, R110, 0x5, R111 ;  /* 0x000000056e1e7819 */ /* 0x000fe2000001026f */
[----:B------:R-:W-:Y:S01]  /*20c0*/  IMAD.SHL.U32 R129, R98, 0x20, RZ ;  /* 0x0000002062817824 */ /* 0x000fe200078e00ff */
[----:B------:R-:W-:Y:S01]  /*20d0*/  SHF.L.U32 R27, R110, 0x6, RZ ;  /* 0x000000066e1b7819 */ /* 0x000fe200000006ff */
[----:B------:R-:W-:Y:S01]  /*20e0*/  IMAD.SHL.U32 R131, R98, 0x40, RZ ;  /* 0x0000004062837824 */ /* 0x000fe200078e00ff */
[----:B------:R-:W-:Y:S01]  /*20f0*/  LOP3.LUT R26, R9, 0x1, RZ, 0xc0, !PT ;  /* 0x00000001091a7812 */ /* 0x000fe200078ec0ff */
[----:B------:R-:W-:Y:S01]  /*2100*/  IMAD R127, R105, 0x50, RZ ;  /* 0x00000050697f7824 */ /* 0x000fe200078e02ff */
[----:B0-----:R-:W-:Y:S01]  /*2110*/  LEA.HI R149, R149, 0x8, RZ, 0x19 ;  /* 0x0000000895957811 */ /* 0x001fe200078fc8ff */
[----:B------:R-:W-:-:S02]  /*2120*/  IMAD.SHL.U32 R31, R104, 0x40, RZ ;  /* 0x00000040681f7824 */ /* 0x000fc400078e00ff */
[----:B------:R-:W-:Y:S01]  /*2130*/  IMAD.X R113, R20, 0x1, R3, P3 ;  /* 0x0000000114717824 */ /* 0x000fe200018e0603 */
[----:B----4-:R-:W-:Y:S02]  /*2140*/  SHF.R.S32.HI R8, RZ, 0x1f, R25 ;  /* 0x0000001fff087819 */ /* 0x010fe40000011419 */
[----:B------:R-:W-:Y:S02]  /*2150*/  SEL R97, R25, RZ, !P0 ;  /* 0x000000ff19617207 */ /* 0x000fe40004000000 */
[----:B------:R-:W-:Y:S02]  /*2160*/  SEL R8, R8, RZ, !P0 ;  /* 0x000000ff08087207 */ /* 0x000fe40004000000 */
[----:B------:R-:W-:Y:S01]  /*2170*/  ISETP.GE.AND P0, PT, R16, R118, PT ;  /* 0x000000761000720c */ /* 0x000fe20003f06270 */
[----:B------:R-:W-:-:S04]  /*2180*/  IMAD.WIDE.U32 R94, R97, UR8, R6 ;  /* 0x00000008615e7c25 */ /* 0x000fc8000f8e0006 */
[C---:B------:R-:W-:Y:S02]  /*2190*/  IMAD R0, R8.reuse, UR8, RZ ;  /* 0x0000000808007c24 */ /* 0x040fe4000f8e02ff */
[----:B------:R-:W-:Y:S02]  /*21a0*/  IMAD R8, R8, UR4, RZ ;  /* 0x0000000408087c24 */ /* 0x000fe4000f8e02ff */
[C---:B------:R-:W-:Y:S02]  /*21b0*/  IMAD R37, R97.reuse, UR9, R0 ;  /* 0x0000000961257c24 */ /* 0x040fe4000f8e0200 */
[C---:B------:R-:W-:Y:S02]  /*21c0*/  IMAD R11, R97.reuse, UR5, R8 ;  /* 0x00000005610b7c24 */ /* 0x040fe4000f8e0208 */
[----:B------:R-:W-:-:S04]  /*21d0*/  IMAD.WIDE.U32 R96, R97, UR4, R4 ;  /* 0x0000000461607c25 */ /* 0x000fc8000f8e0004 */
[-C--:B------:R-:W-:Y:S02]  /*21e0*/  IMAD R6, R20, R98.reuse, RZ ;  /* 0x0000006214067224 */ /* 0x080fe400078e02ff */
[----:B------:R-:W-:-:S04]  /*21f0*/  IMAD.WIDE.U32 R4, R212, R98, R16 ;  /* 0x00000062d4047225 */ /* 0x000fc800078e0010 */
[----:B------:R-:W-:Y:S01]  /*2200*/  IMAD R35, R212, R99, R6 ;  /* 0x00000063d4237224 */ /* 0x000fe200078e0206 */
[----:B------:R-:W-:Y:S01]  /*2210*/  IADD3 R93, P1, R96, R4, RZ ;  /* 0x00000004605d7210 */ /* 0x000fe20007f3e0ff */
[----:B------:R-:W-:Y:S02]  /*2220*/  IMAD.IADD R92, R97, 0x1, R11 ;  /* 0x00000001615c7824 */ /* 0x000fe400078e020b */
[----:B------:R-:W-:-:S03]  /*2230*/  IMAD R0, R20, R104, RZ ;  /* 0x0000006814007224 */ /* 0x000fc600078e02ff */
[----:B------:R-:W-:Y:S01]  /*2240*/  IADD3.X R35, R92, R5, R35, P1, !PT ;  /* 0x000000055c237210 */ /* 0x000fe20000ffe423 */
[----:B------:R-:W-:Y:S01]  /*2250*/  IMAD R7, R212, R105, R0 ;  /* 0x00000069d4077224 */ /* 0x000fe200078e0200 */
[----:B------:R-:W-:Y:S01]  /*2260*/  SEL R5, R118, RZ, P0 ;  /* 0x000000ff76057207 */ /* 0x000fe20000000000 */
[----:B------:R-:W-:Y:S01]  /*2270*/  IMAD R0, R20, R110, RZ ;  /* 0x0000006e14007224 */ /* 0x000fe200078e02ff */
[----:B------:R-:W-:Y:S01]  /*2280*/  ISETP.GE.AND P1, PT, R213, R118, PT ;  /* 0x00000076d500720c */ /* 0x000fe20003f26270 */
[----:B------:R-:W-:Y:S01]  /*2290*/  IMAD.IADD R103, R7, 0x1, R103 ;  /* 0x0000000107677824 */ /* 0x000fe200078e0267 */
[----:B------:R-:W-:Y:S01]  /*22a0*/  IADD3 R101, R101, R7, RZ ;  /* 0x0000000765657210 */ /* 0x000fe20007ffe0ff */
[----:B------:R-:W-:Y:S01]  /*22b0*/  IMAD.IADD R5, R16, 0x1, R5 ;  /* 0x0000000110057824 */ /* 0x000fe200078e0205 */
[----:B------:R-:W-:Y:S01]  /*22c0*/  SEL R4, R118, RZ, P1 ;  /* 0x000000ff76047207 */ /* 0x000fe20000800000 */
[----:B------:R-:W-:Y:S01]  /*22d0*/  IMAD R7, R212, R111, R0 ;  /* 0x0000006fd4077224 */ /* 0x000fe200078e0200 */
[----:B------:R-:W-:Y:S01]  /*22e0*/  SHF.L.U32 R118, R118, 0x1, RZ ;  /* 0x0000000176767819 */ /* 0x000fe200000006ff */
[----:B-----5:R-:W-:Y:S01]  /*22f0*/  IMAD.WIDE.U32 R100, R144, R104, R100 ;  /* 0x0000006890647225 */ /* 0x020fe200078e0064 */
[----:B------:R-:W-:-:S02]  /*2300*/  SHF.R.S32.HI R0, RZ, 0x1f, R5 ;  /* 0x0000001fff007819 */ /* 0x000fc40000011405 */
[----:B------:R-:W-:Y:S01]  /*2310*/  IADD3 R107, R107, R7, RZ ;  /* 0x000000076b6b7210 */ /* 0x000fe20007ffe0ff */
[----:B------:R-:W-:Y:S01]  /*2320*/  IMAD.IADD R109, R7, 0x1, R109 ;  /* 0x00000001076d7824 */ /* 0x000fe200078e026d */
[-C--:B------:R-:W-:Y:S01]  /*2330*/  LEA.HI R13, R0, R5.reuse, RZ, 0x3 ;  /* 0x00000005000d7211 */ /* 0x080fe200078f18ff */
[----:B------:R-:W-:Y:S01]  /*2340*/  IMAD.WIDE.U32 R102, R144, R104, R102 ;  /* 0x0000006890667225 */ /* 0x000fe200078e0066 */
[----:B------:R-:W-:Y:S02]  /*2350*/  LEA.HI R0, R0, R5, RZ, 0x6 ;  /* 0x0000000500007211 */ /* 0x000fe400078f30ff */
[----:B------:R-:W-:Y:S01]  /*2360*/  LOP3.LUT R6, R223, 0x38, R13, 0xf8, !PT ;  /* 0x00000038df067812 */ /* 0x000fe200078ef80d */
[----:B------:R-:W-:Y:S01]  /*2370*/  IMAD.IADD R5, R213, 0x1, R4 ;  /* 0x00000001d5057824 */ /* 0x000fe200078e0204 */
[----:B------:R-:W-:Y:S01]  /*2380*/  SHF.R.S32.HI R4, RZ, 0x6, R0 ;  /* 0x00000006ff047819 */ /* 0x000fe20000011400 */
[----:B------:R-:W-:Y:S01]  /*2390*/  IMAD.WIDE.U32 R106, R144, R110, R106 ;  /* 0x0000006e906a7225 */ /* 0x000fe200078e006a */
[----:B------:R-:W-:-:S02]  /*23a0*/  LOP3.LUT R8, R6, R28, RZ, 0x3c, !PT ;  /* 0x0000001c06087212 */ /* 0x000fc400078e3cff */
[----:B------:R-:W-:Y:S01]  /*23b0*/  SHF.R.S32.HI R0, RZ, 0x1f, R5 ;  /* 0x0000001fff007819 */ /* 0x000fe20000011405 */
[----:B------:R-:W-:Y:S01]  /*23c0*/  IMAD R135, R4, 0x1400, R226 ;  /* 0x0000140004877824 */ /* 0x000fe200078e02e2 */
[----:B------:R-:W-:Y:S01]  /*23d0*/  LOP3.LUT R7, R222, 0x38, R13, 0xf8, !PT ;  /* 0x00000038de077812 */ /* 0x000fe200078ef80d */
[----:B------:R-:W-:Y:S01]  /*23e0*/  IMAD R133, R4, 0x1400, R225 ;  /* 0x0000140004857824 */ /* 0x000fe200078e02e1 */
[-C--:B------:R-:W-:Y:S01]  /*23f0*/  LEA.HI R6, R0, R5.reuse, RZ, 0x6 ;  /* 0x0000000500067211 */ /* 0x080fe200078f30ff */
[----:B------:R-:W-:Y:S01]  /*2400*/  IMAD R143, R4, 0x1400, R227 ;  /* 0x00001400048f7824 */ /* 0x000fe200078e02e3 */
[----:B------:R-:W-:Y:S01]  /*2410*/  LEA.HI R11, R0, R5, RZ, 0x3 ;  /* 0x00000005000b7211 */ /* 0x000fe200078f18ff */
[----:B------:R-:W-:Y:S01]  /*2420*/  IMAD.WIDE.U32 R108, R144, R110, R108 ;  /* 0x0000006e906c7225 */ /* 0x000fe200078e006c */
[----:B------:R-:W-:Y:S02]  /*2430*/  LOP3.LUT R0, R13, 0x38, RZ, 0xc0, !PT ;  /* 0x000000380d007812 */ /* 0x000fe400078ec0ff */
[----:B------:R-:W-:Y:S01]  /*2440*/  IADD3 R135, R135, R8, RZ ;  /* 0x0000000887877210 */ /* 0x000fe20007ffe0ff */
[----:B------:R-:W-:Y:S01]  /*2450*/  VIADD R4, R212, 0x40 ;  /* 0x00000040d4047836 */ /* 0x000fe20000000000 */
[----:B------:R-:W-:-:S02]  /*2460*/  LOP3.LUT R5, R0, 0x1c0, R29, 0xf8, !PT ;  /* 0x000001c000057812 */ /* 0x000fc400078ef81d */
[-C--:B------:R-:W-:Y:S02]  /*2470*/  LOP3.LUT R10, R7, R21.reuse, RZ, 0x3c, !PT ;  /* 0x00000015070a7212 */ /* 0x080fe400078e3cff */
[----:B------:R-:W-:Y:S02]  /*2480*/  SHF.R.S32.HI R8, RZ, 0x6, R6 ;  /* 0x00000006ff087819 */ /* 0x000fe40000011406 */
[----:B------:R-:W-:Y:S01]  /*2490*/  LOP3.LUT R12, R222, 0x38, R11, 0xf8, !PT ;  /* 0x00000038de0c7812 */ /* 0x000fe200078ef80b */
[----:B------:R-:W-:Y:S01]  /*24a0*/  IMAD.IADD R133, R133, 0x1, R10 ;  /* 0x0000000185857824 */ /* 0x000fe200078e020a */
[----:B------:R-:W-:Y:S01]  /*24b0*/  LOP3.LUT R0, R5, R228, RZ, 0x3c, !PT ;  /* 0x000000e405007212 */ /* 0x000fe200078e3cff */
[C---:B------:R-:W-:Y:S01]  /*24c0*/  IMAD R132, R8.reuse, 0x1400, R225 ;  /* 0x0000140008847824 */ /* 0x040fe200078e02e1 */
[----:B------:R-:W-:Y:S01]  /*24d0*/  SHF.R.S32.HI R5, RZ, 0x1f, R144 ;  /* 0x0000001fff057819 */ /* 0x000fe20000011490 */
[----:B------:R-:W-:Y:S01]  /*24e0*/  IMAD R134, R8, 0x1400, R226 ;  /* 0x0000140008867824 */ /* 0x000fe200078e02e2 */
[----:B------:R-:W-:Y:S01]  /*24f0*/  LOP3.LUT R21, R12, R21, RZ, 0x3c, !PT ;  /* 0x000000150c157212 */ /* 0x000fe200078e3cff */
[----:B------:R-:W-:Y:S01]  /*2500*/  IMAD.IADD R143, R143, 0x1, R0 ;  /* 0x000000018f8f7824 */ /* 0x000fe200078e0200 */
[----:B------:R-:W-:Y:S01]  /*2510*/  LOP3.LUT R6, R11, 0x38, RZ, 0xc0, !PT ;  /* 0x000000380b067812 */ /* 0x000fe200078ec0ff */
[----:B------:R-:W-:Y:S01]  /*2520*/  IMAD R0, R5, R104, RZ ;  /* 0x0000006805007224 */ /* 0x000fe200078e02ff */
[----:B------:R-:W-:Y:S01]  /*2530*/  LOP3.LUT R10, R223, 0x38, R11, 0xf8, !PT ;  /* 0x00000038df0a7812 */ /* 0x000fe200078ef80b */
[----:B------:R-:W-:Y:S01]  /*2540*/  IMAD.IADD R132, R132, 0x1, R21 ;  /* 0x0000000184847824 */ /* 0x000fe200078e0215 */
[----:B------:R-:W-:Y:S01]  /*2550*/  LOP3.LUT R7, R6, 0x1c0, R29, 0xf8, !PT ;  /* 0x000001c006077812 */ /* 0x000fe200078ef81d */
[----:B------:R-:W-:Y:S01]  /*2560*/  IMAD R21, R144, R105, R0 ;  /* 0x0000006990157224 */ /* 0x000fe200078e0200 */
[----:B------:R-:W-:Y:S01]  /*2570*/  LOP3.LUT R15, R10, R28, RZ, 0x3c, !PT ;  /* 0x0000001c0a0f7212 */ /* 0x000fe200078e3cff */
[----:B------:R-:W-:Y:S01]  /*2580*/  IMAD R0, R5, R110, RZ ;  /* 0x0000006e05007224 */ /* 0x000fe200078e02ff */
[----:B------:R-:W-:Y:S01]  /*2590*/  LOP3.LUT R7, R7, R228, RZ, 0x3c, !PT ;  /* 0x000000e407077212 */ /* 0x000fe200078e3cff */
[----:B------:R-:W-:Y:S01]  /*25a0*/  IMAD R142, R8, 0x1400, R227 ;  /* 0x00001400088e7824 */ /* 0x000fe200078e02e3 */
[----:B------:R-:W-:Y:S01]  /*25b0*/  IADD3 R134, R134, R15, RZ ;  /* 0x0000000f86867210 */ /* 0x000fe20007ffe0ff */
[----:B------:R-:W-:Y:S01]  /*25c0*/  IMAD R15, R144, R111, R0 ;  /* 0x0000006f900f7224 */ /* 0x000fe200078e0200 */
[----:B------:R-:W-:Y:S01]  /*25d0*/  SEL R0, RZ, 0x8, P2 ;  /* 0x00000008ff007807 */ /* 0x000fe20001000000 */
[----:B------:R-:W-:Y:S01]  /*25e0*/  IMAD R5, R111, 0x50, RZ ;  /* 0x000000506f057824 */ /* 0x000fe200078e02ff */
[----:B------:R-:W-:Y:S01]  /*25f0*/  IADD3 R142, R142, R7, RZ ;  /* 0x000000078e8e7210 */ /* 0x000fe20007ffe0ff */
[----:B------:R-:W-:Y:S01]  /*2600*/  IMAD R7, R99, 0x50, RZ ;  /* 0x0000005063077824 */ /* 0x000fe200078e02ff */
[C---:B------:R-:W-:Y:S01]  /*2610*/  SHF.L.U64.HI R29, R110.reuse, 0x6, R111 ;  /* 0x000000066e1d7819 */ /* 0x040fe2000001026f */
[----:B------:R-:W-:Y:S01]  /*2620*/  IMAD.SHL.U32 R28, R110, 0x20, RZ ;  /* 0x000000206e1c7824 */ /* 0x000fe200078e00ff */
[----:B------:R-:W-:Y:S01]  /*2630*/  SHF.R.S32.HI R14, RZ, 0x3, R13 ;  /* 0x00000003ff0e7819 */ /* 0x000fe2000001140d */
[----:B------:R-:W-:Y:S01]  /*2640*/  VIADD R6, R212, 0x20 ;  /* 0x00000020d4067836 */ /* 0x000fe20000000000 */
[----:B------:R-:W-:Y:S01]  /*2650*/  SHF.R.S32.HI R12, RZ, 0x3, R11 ;  /* 0x00000003ff0c7819 */ /* 0x000fe2000001140b */
[----:B------:R-:W-:Y:S01]  /*2660*/  IMAD.WIDE.U32 R98, R98, 0x50, RZ ;  /* 0x0000005062627825 */ /* 0x000fe200078e00ff */
[----:B------:R-:W-:-:S02]  /*2670*/  LOP3.LUT R0, R9, R0, RZ, 0xfc, !PT ;  /* 0x0000000009007212 */ /* 0x000fc400078efcff */
[----:B------:R-:W-:Y:S01]  /*2680*/  LOP3.LUT R13, R13, 0xfffffff8, RZ, 0xc0, !PT ;  /* 0xfffffff80d0d7812 */ /* 0x000fe200078ec0ff */
[----:B------:R-:W-:Y:S01]  /*2690*/  IMAD.WIDE.U32 R104, R104, 0x50, RZ ;  /* 0x0000005068687825 */ /* 0x000fe200078e00ff */
[----:B------:R-:W-:Y:S02]  /*26a0*/  LOP3.LUT R11, R11, 0xfffffff8, RZ, 0xc0, !PT ;  /* 0xfffffff80b0b7812 */ /* 0x000fe400078ec0ff */
[----:B------:R-:W-:Y:S01]  /*26b0*/  SHF.R.S32.HI R147, RZ, 0x1f, R6 ;  /* 0x0000001fff937819 */ /* 0x000fe20000011406 */
[----:B------:R-:W-:Y:S01]  /*26c0*/  IMAD.WIDE.U32 R110, R110, 0x50, RZ ;  /* 0x000000506e6e7825 */ /* 0x000fe200078e00ff */
[----:B------:R-:W-:Y:S02]  /*26d0*/  SHF.R.S32.HI R146, RZ, 0x1f, R4 ;  /* 0x0000001fff927819 */ /* 0x000fe40000011404 */
[----:B------:R-:W-:Y:S01]  /*26e0*/  IADD3 R127, R105, R127, RZ ;  /* 0x0000007f697f7210 */ /* 0x000fe20007ffe0ff */
[----:B------:R-:W-:Y:S01]  /*26f0*/  IMAD.IADD R120, R99, 0x1, R7 ;  /* 0x0000000163787824 */ /* 0x000fe200078e0207 */
[C---:B------:R-:W-:Y:S01]  /*2700*/  LOP3.LUT R10, R0.reuse, 0x2, RZ, 0xc0, !PT ;  /* 0x00000002000a7812 */ /* 0x040fe200078ec0ff */
[----:B------:R-:W-:Y:S01]  /*2710*/  IMAD.IADD R126, R111, 0x1, R5 ;  /* 0x000000016f7e7824 */ /* 0x000fe200078e0205 */
[C---:B------:R-:W-:Y:S01]  /*2720*/  LOP3.LUT R9, R0.reuse, 0x4, RZ, 0xc0, !PT ;  /* 0x0000000400097812 */ /* 0x040fe200078ec0ff */
[----:B------:R-:W-:Y:S01]  /*2730*/  IMAD.IADD R25, R101, 0x1, R21 ;  /* 0x0000000165197824 */ /* 0x000fe200078e0215 */
[----:B------:R-:W-:Y:S01]  /*2740*/  IADD3 R21, R21, R103, RZ ;  /* 0x0000006715157210 */ /* 0x000fe20007ffe0ff */
[----:B------:R-:W-:Y:S01]  /*2750*/  IMAD.IADD R20, R107, 0x1, R15 ;  /* 0x000000016b147824 */ /* 0x000fe200078e020f */
[----:B------:R-:W-:Y:S01]  /*2760*/  LOP3.LUT R8, R0, 0x8, RZ, 0xc0, !PT ;  /* 0x0000000800087812 */ /* 0x000fe200078ec0ff */
[----:B------:R-:W-:Y:S01]  /*2770*/  IMAD.IADD R15, R15, 0x1, R109 ;  /* 0x000000010f0f7824 */ /* 0x000fe200078e026d */
[----:B------:R-:W-:-:S02]  /*2780*/  SHF.R.S32.HI R7, RZ, 0x1f, R13 ;  /* 0x0000001fff077819 */ /* 0x000fc4000001140d */
[----:B------:R-:W-:Y:S02]  /*2790*/  SHF.R.S32.HI R6, RZ, 0x1f, R11 ;  /* 0x0000001fff067819 */ /* 0x000fe4000001140b */
[----:B------:R-:W-:-:S07]  /*27a0*/  IADD3 R5, R95, R37, RZ ;  /* 0x000000255f057210 */ /* 0x000fce0007ffe0ff */
.L_x_761:
[----:B--2---:R-:W2:Y:S01]  /*27b0*/  LDL.LU R39, [R1+0x8] ;  /* 0x0000080001277983 */ /* 0x004ea20000300800 */
[----:B------:R-:W-:Y:S01]  /*27c0*/  VIADD R41, R24, 0xffffffff ;  /* 0xffffffff18297836 */ /* 0x000fe20000000000 */
[----:B------:R-:W0:Y:S01]  /*27d0*/  LDC.64 R116, c[0x0][0x2e8] ;  /* 0x0000ba00ff747b82 */ /* 0x000e220000000a00 */
[----:B------:R-:W-:Y:S05]  /*27e0*/  YIELD ;  /* 0x0000000000007946 */ /* 0x000fea0003800000 */
[----:B------:R-:W-:Y:S01]  /*27f0*/  SHF.R.S32.HI R38, RZ, 0x1f, R41 ;  /* 0x0000001fff267819 */ /* 0x000fe20000011429 */
[-C--:B------:R-:W-:Y:S01]  /*2800*/  IMAD R3, R120, R41.reuse, RZ ;  /* 0x0000002978037224 */ /* 0x080fe200078e02ff */
[----:B------:R-:W1:Y:S01]  /*2810*/  LDC R115, c[0x0][0x3f4] ;  /* 0x0000fd00ff737b82 */ /* 0x000e620000000800 */
[----:B------:R-:W-:Y:S01]  /*2820*/  IMAD.WIDE.U32 R124, R98, R41, RZ ;  /* 0x00000029627c7225 */ /* 0x000fe200078e00ff */
[----:B------:R-:W-:Y:S03]  /*2830*/  BSSY B0, `(.L_x_654) ;  /* 0x00007a0000007945 */ /* 0x000fe60003800000 */
[----:B------:R-:W-:Y:S01]  /*2840*/  IMAD R3, R38, R98, R3 ;  /* 0x0000006226037224 */ /* 0x000fe200078e0203 */
[----:B------:R-:W-:-:S02]  /*2850*/  IADD3 R0, P3, P4, R93, R124, R131 ;  /* 0x0000007c5d007210 */ /* 0x000fc40007c7e083 */
[-C--:B------:R-:W-:Y:S01]  /*2860*/  IADD3 R36, P2, R93, R124.reuse, RZ ;  /* 0x0000007c5d247210 */ /* 0x080fe20007f5e0ff */
[----:B------:R-:W-:Y:S01]  /*2870*/  IMAD.IADD R88, R125, 0x1, R3 ;  /* 0x000000017d587824 */ /* 0x000fe200078e0203 */
[----:B------:R-:W-:-:S04]  /*2880*/  IADD3 R4, P5, P6, R93, R124, R129 ;  /* 0x0000007c5d047210 */ /* 0x000fc80007ebe081 */
[----:B------:R-:W-:Y:S02]  /*2890*/  IADD3.X R3, R35, R88, R130, P3, P4 ;  /* 0x0000005823037210 */ /* 0x000fe40001fe8482 */
[----:B------:R-:W-:Y:S02]  /*28a0*/  ISETP.GT.AND P3, PT, R41, R119, PT ;  /* 0x000000772900720c */ /* 0x000fe40003f64270 */
[----:B------:R-:W-:Y:S02]  /*28b0*/  IADD3.X R37, R88, R35, RZ, P2, !PT ;  /* 0x0000002358257210 */ /* 0x000fe400017fe4ff */
[C---:B0-----:R-:W-:Y:S02]  /*28c0*/  LEA R48, P2, R0.reuse, R116, 0x1 ;  /* 0x0000007400307211 */ /* 0x041fe400078408ff */
[----:B------:R-:W-:Y:S02]  /*28d0*/  IADD3.X R24, R35, R88, R128, P5, P6 ;  /* 0x0000005823187210 */ /* 0x000fe40002fec480 */
[----:B------:R-:W-:Y:S01]  /*28e0*/  LEA.HI.X R49, R0, R117, R3, 0x1, P2 ;  /* 0x0000007500317211 */ /* 0x000fe200010f0c03 */
[----:B------:R-:W-:Y:S01]  /*28f0*/  IMAD R3, R19, 0x5000, R229 ;  /* 0x0000500013037824 */ /* 0x000fe200078e02e5 */
[----:B-1----:R-:W-:-:S02]  /*2900*/  ISETP.GE.AND P2, PT, R115, 0x1, PT ;  /* 0x000000017300780c */ /* 0x002fc40003f46270 */
[-C--:B------:R-:W-:Y:S02]  /*2910*/  LEA R50, P5, R4, R116.reuse, 0x1 ;  /* 0x0000007404327211 */ /* 0x080fe400078a08ff */
[----:B------:R-:W-:Y:S02]  /*2920*/  LEA R56, P6, R36, R116, 0x1 ;  /* 0x0000007424387211 */ /* 0x000fe400078c08ff */
[-C--:B------:R-:W-:Y:S01]  /*2930*/  LEA.HI.X R51, R4, R117.reuse, R24, 0x1, P5 ;  /* 0x0000007504337211 */ /* 0x080fe200028f0c18 */
[----:B------:R-:W-:Y:S01]  /*2940*/  IMAD R4, R3, 0x2, R18 ;  /* 0x0000000203047824 */ /* 0x000fe200078e0212 */
[----:B------:R-:W-:Y:S01]  /*2950*/  LEA.HI.X R57, R36, R117, R37, 0x1, P6 ;  /* 0x0000007524397211 */ /* 0x000fe200030f0c25 */
[----:B------:R-:W-:Y:S01]  /*2960*/  IMAD.MOV.U32 R24, RZ, RZ, R41 ;  /* 0x000000ffff187224 */ /* 0x000fe200078e0029 */
[----:B--2---:R-:W-:-:S04]  /*2970*/  LOP3.LUT R39, R39, 0xfffffffd, RZ, 0xc0, !PT ;  /* 0xfffffffd27277812 */ /* 0x004fc800078ec0ff */
[----:B------:R-:W-:-:S05]  /*2980*/  @P3 LOP3.LUT R39, R39, 0x2, RZ, 0xfc, !PT ;  /* 0x0000000227273812 */ /* 0x000fca00078efcff */
[----:B------:R0:W-:Y:S01]  /*2990*/  STL [R1+0x8], R39 ;  /* 0x0000082701007387 */ /* 0x0001e20000100800 */
[----:B------:R-:W-:Y:S05]  /*29a0*/  @!P2 BRA `(.L_x_655) ;  /* 0x000000740020a947 */ /* 0x000fea0003800000 */
[----:B------:R-:W-:Y:S01]  /*29b0*/  ULDC.U8 UR4, c[0x0][0x410] ;  /* 0x0001040000047ab9 */ /* 0x000fe20000000000 */
[-C--:B------:R-:W-:Y:S01]  /*29c0*/  IMAD R3, R126, R41.reuse, RZ ;  /* 0x000000297e037224 */ /* 0x080fe200078e02ff */
[----:B------:R-:W-:Y:S01]  /*29d0*/  ISETP.NE.AND P2, PT, RZ, UR4, PT ;  /* 0x00000004ff007c0c */ /* 0x000fe2000bf45270 */
[-C--:B0-----:R-:W-:Y:S02]  /*29e0*/  IMAD R39, R127, R41.reuse, RZ ;  /* 0x000000297f277224 */ /* 0x081fe400078e02ff */
[----:B------:R-:W-:Y:S02]  /*29f0*/  IMAD R37, R38, R110, R3 ;  /* 0x0000006e26257224 */ /* 0x000fe400078e0203 */
[----:B------:R-:W-:Y:S02]  /*2a00*/  IMAD R3, R24, -0x50, R2 ;  /* 0xffffffb018037824 */ /* 0x000fe400078e0202 */
[----:B------:R-:W-:-:S03]  /*2a10*/  IMAD.WIDE.U32 R86, R110, R41, RZ ;  /* 0x000000296e567225 */ /* 0x000fc600078e00ff */
[----:B------:R-:W-:Y:S01]  /*2a20*/  VIMNMX R3, R3, 0x50, PT ;  /* 0x0000005003037848 */ /* 0x000fe20003fe0100 */
[----:B------:R-:W-:Y:S01]  /*2a30*/  IMAD R39, R38, R104, R39 ;  /* 0x0000006826277224 */ /* 0x000fe200078e0227 */
[----:B------:R-:W-:Y:S01]  /*2a40*/  IADD3 R0, R87, R37, RZ ;  /* 0x0000002557007210 */ /* 0x000fe20007ffe0ff */
[----:B------:R-:W-:-:S04]  /*2a50*/  IMAD.WIDE.U32 R84, R104, R41, RZ ;  /* 0x0000002968547225 */ /* 0x000fc800078e00ff */
[----:B------:R-:W-:Y:S01]  /*2a60*/  IMAD.IADD R114, R85, 0x1, R39 ;  /* 0x0000000155727824 */ /* 0x000fe200078e0227 */
[----:B------:R-:W-:Y:S06]  /*2a70*/  @!P2 BRA `(.L_x_656) ;  /* 0x000000340058a947 */ /* 0x000fec0003800000 */
[----:B------:R-:W-:Y:S01]  /*2a80*/  ISETP.GE.AND P3, PT, R212, R3, PT ;  /* 0x00000003d400720c */ /* 0x000fe20003f66270 */
[----:B------:R-:W-:Y:S01]  /*2a90*/  BSSY B1, `(.L_x_657) ;  /* 0x000002a000017945 */ /* 0x000fe20003800000 */
        /* <DEDUP_REMOVED lines=9> */
[----:B------:R-:W-:Y:S06]  /*2b30*/  @P3 BRA `(.L_x_658) ;  /* 0x00000000007c3947 */ /* 0x000fec0003800000 */
[----:B------:R-:W-:Y:S01]  /*2b40*/  IADD3 R37, P2, R106, R86, RZ ;  /* 0x000000566a257210 */ /* 0x000fe20007f5e0ff */
[----:B------:R-:W-:Y:S01]  /*2b50*/  ULDC.64 UR4, c[0x0][0x3e8] ;  /* 0x0000fa0000047ab9 */ /* 0x000fe20000000a00 */
[----:B------:R-:W-:Y:S02]  /*2b60*/  IADD3 R39, P4, R100, R84, RZ ;  /* 0x0000005464277210 */ /* 0x000fe40007f9e0ff */
[----:B------:R-:W-:Y:S02]  /*2b70*/  CS2R R122, SRZ ;  /* 0x00000000007a7805 */ /* 0x000fe4000001ff00 */
[----:B------:R-:W-:Y:S01]  /*2b80*/  ISETP.GE.AND P5, PT, R22, R115, PT ;  /* 0x000000731600720c */ /* 0x000fe20003fa6270 */
[----:B------:R-:W-:Y:S01]  /*2b90*/  IMAD.X R38, R0, 0x1, R20, P2 ;  /* 0x0000000100267824 */ /* 0x000fe200010e0614 */
[----:B------:R-:W-:Y:S02]  /*2ba0*/  LEA R36, P2, R37, UR4, 0x1 ;  /* 0x0000000425247c11 */ /* 0x000fe4000f8408ff */
[----:B------:R-:W-:-:S02]  /*2bb0*/  CS2R R124, SRZ ;  /* 0x00000000007c7805 */ /* 0x000fc4000001ff00 */
[----:B------:R-:W-:Y:S01]  /*2bc0*/  IADD3.X R40, R114, R25, RZ, P4, !PT ;  /* 0x0000001972287210 */ /* 0x000fe200027fe4ff */
[----:B------:R-:W-:Y:S01]  /*2bd0*/  ULDC.64 UR6, c[0x0][0x208] ;  /* 0x0000820000067ab9 */ /* 0x000fe20000000a00 */
[----:B------:R-:W-:Y:S01]  /*2be0*/  LEA.HI.X R37, R37, UR5, R38, 0x1, P2 ;  /* 0x0000000525257c11 */ /* 0x000fe200090f0c26 */
[----:B------:R-:W-:Y:S01]  /*2bf0*/  ULDC.64 UR4, c[0x0][0x400] ;  /* 0x0001000000047ab9 */ /* 0x000fe20000000a00 */
[----:B------:R-:W-:Y:S02]  /*2c00*/  ISETP.GE.AND P4, PT, R215, R115, PT ;  /* 0x00000073d700720c */ /* 0x000fe40003f86270 */
[C---:B------:R-:W-:Y:S01]  /*2c10*/  LEA R38, P2, R39.reuse, UR4, 0x1 ;  /* 0x0000000427267c11 */ /* 0x040fe2000f8408ff */
[----:B------:R0:W5:Y:S03]  /*2c20*/  @!P5 LDG.E.64 R122, desc[UR6][R36.64] ;  /* 0x00000006247ad981 */ /* 0x000166000c1e1b00 */
[----:B------:R-:W-:-:S02]  /*2c30*/  LEA.HI.X R39, R39, UR5, R40, 0x1, P2 ;  /* 0x0000000527277c11 */ /* 0x000fc400090f0c28 */
[----:B------:R-:W-:-:S03]  /*2c40*/  ISETP.GE.AND P2, PT, R214, R115, PT ;  /* 0x00000073d600720c */ /* 0x000fc60003f46270 */
[----:B------:R0:W5:Y:S01]  /*2c50*/  @!P5 LDG.E.64 R124, desc[UR6][R38.64] ;  /* 0x00000006267cd981 */ /* 0x000162000c1e1b00 */
[----:B------:R-:W-:Y:S02]  /*2c60*/  ISETP.GE.AND P5, PT, R216, R115, PT ;  /* 0x00000073d800720c */ /* 0x000fe40003fa6270 */
[----:B------:R-:W-:Y:S02]  /*2c70*/  CS2R R90, SRZ ;  /* 0x00000000005a7805 */ /* 0x000fe4000001ff00 */
[----:B------:R-:W-:Y:S02]  /*2c80*/  CS2R R82, SRZ ;  /* 0x0000000000527805 */ /* 0x000fe4000001ff00 */
[----:B------:R-:W-:Y:S02]  /*2c90*/  CS2R R78, SRZ ;  /* 0x00000000004e7805 */ /* 0x000fe4000001ff00 */
[----:B------:R-:W-:Y:S02]  /*2ca0*/  CS2R R116, SRZ ;  /* 0x0000000000747805 */ /* 0x000fe4000001ff00 */
[----:B------:R-:W-:-:S02]  /*2cb0*/  CS2R R88, SRZ ;  /* 0x0000000000587805 */ /* 0x000fc4000001ff00 */
[----:B------:R-:W-:Y:S01]  /*2cc0*/  CS2R R80, SRZ ;  /* 0x0000000000507805 */ /* 0x000fe2000001ff00 */
[----:B------:R0:W5:Y:S04]  /*2cd0*/  @!P4 LDG.E.64 R90, desc[UR6][R36.64+0x40] ;  /* 0x00004006245ac981 */ /* 0x000168000c1e1b00 */
[----:B------:R0:W5:Y:S04]  /*2ce0*/  @!P2 LDG.E.64 R82, desc[UR6][R36.64+0x80] ;  /* 0x000080062452a981 */ /* 0x000168000c1e1b00 */
[----:B------:R0:W5:Y:S04]  /*2cf0*/  @!P5 LDG.E.64 R78, desc[UR6][R36.64+0xc0] ;  /* 0x0000c006244ed981 */ /* 0x000168000c1e1b00 */
[----:B------:R0:W5:Y:S04]  /*2d00*/  @!P4 LDG.E.64 R116, desc[UR6][R38.64+0x40] ;  /* 0x000040062674c981 */ /* 0x000168000c1e1b00 */
[----:B------:R0:W5:Y:S04]  /*2d10*/  @!P2 LDG.E.64 R88, desc[UR6][R38.64+0x80] ;  /* 0x000080062658a981 */ /* 0x000168000c1e1b00 */
[----:B------:R0:W5:Y:S02]  /*2d20*/  @!P5 LDG.E.64 R80, desc[UR6][R38.64+0xc0] ;  /* 0x0000c0062650d981 */ /* 0x000164000c1e1b00 */
.L_x_658:
[----:B------:R-:W-:Y:S05]  /*2d30*/  BSYNC B1 ;  /* 0x0000000000017941 */ /* 0x000fea0003800000 */
.L_x_657:
[----:B0----5:R-:W-:Y:S01]  /*2d40*/  IMAD.MOV.U32 R36, RZ, RZ, R78 ;  /* 0x000000ffff247224 */ /* 0x021fe200078e004e */
[----:B------:R-:W-:Y:S01]  /*2d50*/  MOV R38, R82 ;  /* 0x0000005200267202 */ /* 0x000fe20000000f00 */
[----:B------:R-:W-:Y:S01]  /*2d60*/  IMAD.MOV.U32 R37, RZ, RZ, R79 ;  /* 0x000000ffff257224 */ /* 0x000fe200078e004f */
[----:B------:R-:W-:Y:S01]  /*2d70*/  BSSY B1, `(.L_x_659) ;  /* 0x0000041000017945 */ /* 0x000fe20003800000 */
[----:B------:R-:W-:Y:S01]  /*2d80*/  VIADD R39, R212, 0x20 ;  /* 0x00000020d4277836 */ /* 0x000fe20000000000 */
[----:B------:R-:W-:Y:S01]  /*2d90*/  PRMT R162, R162, 0x5410, R36 ;  /* 0x00005410a2a27816 */ /* 0x000fe20000000024 */
[----:B------:R-:W-:Y:S01]  /*2da0*/  IMAD.MOV.U32 R36, RZ, RZ, R83 ;  /* 0x000000ffff247224 */ /* 0x000fe200078e0053 */
[----:B------:R-:W-:Y:S01]  /*2db0*/  PRMT R155, R37, 0x7610, R155 ;  /* 0x00007610259b7816 */ /* 0x000fe2000000009b */
[----:B------:R-:W-:Y:S01]  /*2dc0*/  IMAD.MOV.U32 R37, RZ, RZ, R90 ;  /* 0x000000ffff257224 */ /* 0x000fe200078e005a */
[----:B------:R-:W-:Y:S02]  /*2dd0*/  ISETP.GE.AND P4, PT, R39, R3, PT ;  /* 0x000000032700720c */ /* 0x000fe40003f86270 */
[----:B------:R-:W-:-:S02]  /*2de0*/  CS2R R66, SRZ ;  /* 0x0000000000427805 */ /* 0x000fc4000001ff00 */
[----:B------:R-:W-:Y:S01]  /*2df0*/  PRMT R163, R38, 0x5410, R36 ;  /* 0x0000541026a37816 */ /* 0x000fe20000000024 */
[----:B------:R-:W-:Y:S01]  /*2e00*/  IMAD.MOV.U32 R38, RZ, RZ, R122 ;  /* 0x000000ffff267224 */ /* 0x000fe200078e007a */
[----:B------:R-:W-:Y:S02]  /*2e10*/  MOV R36, R91 ;  /* 0x0000005b00247202 */ /* 0x000fe40000000f00 */
[----:B------:R-:W-:Y:S02]  /*2e20*/  CS2R R70, SRZ ;  /* 0x0000000000467805 */ /* 0x000fe4000001ff00 */
[----:B------:R-:W-:Y:S02]  /*2e30*/  CS2R R74, SRZ ;  /* 0x00000000004a7805 */ /* 0x000fe4000001ff00 */
[----:B------:R-:W-:Y:S02]  /*2e40*/  CS2R R64, SRZ ;  /* 0x0000000000407805 */ /* 0x000fe4000001ff00 */
[----:B------:R-:W-:Y:S01]  /*2e50*/  PRMT R164, R37, 0x5410, R36 ;  /* 0x0000541025a47816 */ /* 0x000fe20000000024 */
[----:B------:R-:W-:Y:S01]  /*2e60*/  IMAD.MOV.U32 R37, RZ, RZ, R123 ;  /* 0x000000ffff257224 */ /* 0x000fe200078e007b */
[----:B------:R-:W-:-:S02]  /*2e70*/  MOV R36, R80 ;  /* 0x0000005000247202 */ /* 0x000fc40000000f00 */
[----:B------:R-:W-:Y:S02]  /*2e80*/  CS2R R68, SRZ ;  /* 0x0000000000447805 */ /* 0x000fe4000001ff00 */
[----:B------:R-:W-:Y:S02]  /*2e90*/  CS2R R72, SRZ ;  /* 0x0000000000487805 */ /* 0x000fe4000001ff00 */
[----:B------:R-:W-:Y:S02]  /*2ea0*/  CS2R R76, SRZ ;  /* 0x00000000004c7805 */ /* 0x000fe4000001ff00 */
[----:B------:R-:W-:Y:S01]  /*2eb0*/  PRMT R151, R38, 0x5410, R37 ;  /* 0x0000541026977816 */ /* 0x000fe20000000025 */
[----:B------:R-:W-:Y:S01]  /*2ec0*/  IMAD.MOV.U32 R37, RZ, RZ, R81 ;  /* 0x000000ffff257224 */ /* 0x000fe200078e0051 */
[----:B------:R-:W-:Y:S01]  /*2ed0*/  PRMT R162, R36, 0x7610, R162 ;  /* 0x0000761024a27816 */ /* 0x000fe200000000a2 */
[----:B------:R-:W-:Y:S01]  /*2ee0*/  IMAD.MOV.U32 R38, RZ, RZ, R88 ;  /* 0x000000ffff267224 */ /* 0x000fe200078e0058 */
[----:B------:R-:W-:-:S02]  /*2ef0*/  MOV R36, R89 ;  /* 0x0000005900247202 */ /* 0x000fc40000000f00 */
[----:B------:R-:W-:Y:S01]  /*2f00*/  PRMT R161, R161, 0x5410, R37 ;  /* 0x00005410a1a17816 */ /* 0x000fe20000000025 */
[----:B------:R-:W-:Y:S01]  /*2f10*/  IMAD.MOV.U32 R37, RZ, RZ, R116 ;  /* 0x000000ffff257224 */ /* 0x000fe200078e0074 */
[----:B------:R-:W-:Y:S01]  /*2f20*/  PRMT R165, R38, 0x5410, R36 ;  /* 0x0000541026a57816 */ /* 0x000fe20000000024 */
[----:B------:R-:W-:Y:S01]  /*2f30*/  IMAD.MOV.U32 R36, RZ, RZ, R117 ;  /* 0x000000ffff247224 */ /* 0x000fe200078e0075 */
[----:B------:R-:W-:-:S04]  /*2f40*/  MOV R38, R124 ;  /* 0x0000007c00267202 */ /* 0x000fc80000000f00 */
[----:B------:R-:W-:Y:S01]  /*2f50*/  PRMT R166, R37, 0x5410, R36 ;  /* 0x0000541025a67816 */ /* 0x000fe20000000024 */
[----:B------:R-:W-:-:S05]  /*2f60*/  IMAD.MOV.U32 R37, RZ, RZ, R125 ;  /* 0x000000ffff257224 */ /* 0x000fca00078e007d */
[----:B------:R-:W-:Y:S01]  /*2f70*/  PRMT R153, R38, 0x5410, R37 ;  /* 0x0000541026997816 */ /* 0x000fe20000000025 */
[----:B------:R-:W-:Y:S06]  /*2f80*/  @P4 BRA `(.L_x_660) ;  /* 0x00000000007c4947 */ /* 0x000fec0003800000 */
[----:B------:R-:W-:Y:S01]  /*2f90*/  IADD3 R37, P2, P5, R106, R86, R28 ;  /* 0x000000566a257210 */ /* 0x000fe20007d5e01c */
[----:B------:R-:W-:Y:S01]  /*2fa0*/  ULDC.64 UR4, c[0x0][0x3e8] ;  /* 0x0000fa0000047ab9 */ /* 0x000fe20000000a00 */
[----:B------:R-:W-:Y:S01]  /*2fb0*/  ULDC.64 UR6, c[0x0][0x400] ;  /* 0x0001000000067ab9 */ /* 0x000fe20000000a00 */
[----:B------:R-:W-:Y:S02]  /*2fc0*/  CS2R R74, SRZ ;  /* 0x00000000004a7805 */ /* 0x000fe4000001ff00 */
[----:B------:R-:W-:Y:S02]  /*2fd0*/  IADD3.X R42, R20, R0, R30, P2, P5 ;  /* 0x00000000142a7210 */ /* 0x000fe400017ea41e */
[----:B------:R-:W-:Y:S02]  /*2fe0*/  CS2R R70, SRZ ;  /* 0x0000000000467805 */ /* 0x000fe4000001ff00 */
[----:B------:R-:W-:Y:S02]  /*2ff0*/  IADD3 R39, P2, P5, R100, R84, R32 ;  /* 0x0000005464277210 */ /* 0x000fe40007d5e020 */
[----:B------:R-:W-:-:S02]  /*3000*/  CS2R R76, SRZ ;  /* 0x00000000004c7805 */ /* 0x000fc4000001ff00 */
[----:B------:R-:W-:Y:S01]  /*3010*/  CS2R R72, SRZ ;  /* 0x0000000000487805 */ /* 0x000fe2000001ff00 */
[----:B------:R-:W-:Y:S01]  /*3020*/  ULDC.64 UR8, c[0x0][0x208] ;  /* 0x0000820000087ab9 */ /* 0x000fe20000000a00 */
[----:B------:R-:W-:Y:S02]  /*3030*/  IADD3.X R40, R25, R114, R34, P2, P5 ;  /* 0x0000007219287210 */ /* 0x000fe400017ea422 */
[----:B------:R-:W-:Y:S02]  /*3040*/  LEA R36, P2, R37, UR4, 0x1 ;  /* 0x0000000425247c11 */ /* 0x000fe4000f8408ff */
[----:B------:R-:W-:Y:S02]  /*3050*/  LEA R38, P5, R39, UR6, 0x1 ;  /* 0x0000000627267c11 */ /* 0x000fe4000f8a08ff */
[----:B------:R-:W-:Y:S02]  /*3060*/  LEA.HI.X R37, R37, UR5, R42, 0x1, P2 ;  /* 0x0000000525257c11 */ /* 0x000fe400090f0c2a */
[----:B------:R-:W-:-:S02]  /*3070*/  LEA.HI.X R39, R39, UR7, R40, 0x1, P5 ;  /* 0x0000000727277c11 */ /* 0x000fc4000a8f0c28 */
[-C--:B------:R-:W-:Y:S02]  /*3080*/  ISETP.GE.AND P2, PT, R22, R115.reuse, PT ;  /* 0x000000731600720c */ /* 0x080fe40003f46270 */
[----:B------:R-:W-:Y:S02]  /*3090*/  ISETP.GE.AND P5, PT, R215, R115, PT ;  /* 0x00000073d700720c */ /* 0x000fe40003fa6270 */
[----:B------:R-:W-:Y:S02]  /*30a0*/  CS2R R66, SRZ ;  /* 0x0000000000427805 */ /* 0x000fe4000001ff00 */
[----:B------:R-:W-:Y:S02]  /*30b0*/  CS2R R62, SRZ ;  /* 0x00000000003e7805 */ /* 0x000fe4000001ff00 */
[----:B------:R-:W-:-:S05]  /*30c0*/  CS2R R68, SRZ ;  /* 0x0000000000447805 */ /* 0x000fca000001ff00 */
[----:B------:R0:W5:Y:S04]  /*30d0*/  @!P2 LDG.E.64 R74, desc[UR8][R36.64] ;  /* 0x00000008244aa981 */ /* 0x000168000c1e1b00 */
[----:B------:R0:W5:Y:S01]  /*30e0*/  @!P2 LDG.E.64 R76, desc[UR8][R38.64] ;  /* 0x00000008264ca981 */ /* 0x000162000c1e1b00 */
[----:B------:R-:W-:-:S03]  /*30f0*/  ISETP.GE.AND P2, PT, R214, R115, PT ;  /* 0x00000073d600720c */ /* 0x000fc60003f46270 */
[----:B------:R0:W5:Y:S04]  /*3100*/  @!P5 LDG.E.64 R70, desc[UR8][R36.64+0x40] ;  /* 0x000040082446d981 */ /* 0x000168000c1e1b00 */
[----:B------:R0:W5:Y:S01]  /*3110*/  @!P5 LDG.E.64 R72, desc[UR8][R38.64+0x40] ;  /* 0x000040082648d981 */ /* 0x000162000c1e1b00 */
[----:B------:R-:W-:Y:S02]  /*3120*/  ISETP.GE.AND P5, PT, R216, R115, PT ;  /* 0x00000073d800720c */ /* 0x000fe40003fa6270 */
[----:B------:R-:W-:-:S03]  /*3130*/  CS2R R64, SRZ ;  /* 0x0000000000407805 */ /* 0x000fc6000001ff00 */
[----:B------:R0:W5:Y:S04]  /*3140*/  @!P2 LDG.E.64 R66, desc[UR8][R36.64+0x80] ;  /* 0x000080082442a981 */ /* 0x000168000c1e1b00 */
[----:B------:R0:W5:Y:S04]  /*3150*/  @!P2 LDG.E.64 R68, desc[UR8][R38.64+0x80] ;  /* 0x000080082644a981 */ /* 0x000168000c1e1b00 */
[----:B------:R0:W5:Y:S04]  /*3160*/  @!P5 LDG.E.64 R62, desc[UR8][R36.64+0xc0] ;  /* 0x0000c008243ed981 */ /* 0x000168000c1e1b00 */
[----:B------:R0:W5:Y:S02]  /*3170*/  @!P5 LDG.E.64 R64, desc[UR8][R38.64+0xc0] ;  /* 0x0000c0082640d981 */ /* 0x000164000c1e1b00 */
.L_x_660:
[----:B------:R-:W-:Y:S05]  /*3180*/  BSYNC B1 ;  /* 0x0000000000017941 */ /* 0x000fea0003800000 */
.L_x_659:
[----:B0-----:R-:W-:Y:S01]  /*3190*/  IADD3 R36, R212, 0x40, RZ ;  /* 0x00000040d4247810 */ /* 0x001fe20007ffe0ff */
[----:B------:R-:W-:Y:S01]  /*31a0*/  BSSY B1, `(.L_x_661) ;  /* 0x000002b000017945 */ /* 0x000fe20003800000 */
[----:B------:R-:W-:Y:S02]  /*31b0*/  CS2R R40, SRZ ;  /* 0x0000000000287805 */ /* 0x000fe4000001ff00 */
[----:B------:R-:W-:Y:S02]  /*31c0*/  CS2R R46, SRZ ;  /* 0x00000000002e7805 */ /* 0x000fe4000001ff00 */
[----:B------:R-:W-:Y:S02]  /*31d0*/  ISETP.GE.AND P5, PT, R36, R3, PT ;  /* 0x000000032400720c */ /* 0x000fe40003fa6270 */
[----:B------:R-:W-:Y:S02]  /*31e0*/  CS2R R52, SRZ ;  /* 0x0000000000347805 */ /* 0x000fe4000001ff00 */
[----:B------:R-:W-:-:S02]  /*31f0*/  CS2R R58, SRZ ;  /* 0x00000000003a7805 */ /* 0x000fc4000001ff00 */
[----:B------:R-:W-:Y:S02]  /*3200*/  CS2R R42, SRZ ;  /* 0x00000000002a7805 */ /* 0x000fe4000001ff00 */
[----:B------:R-:W-:Y:S02]  /*3210*/  CS2R R44, SRZ ;  /* 0x00000000002c7805 */ /* 0x000fe4000001ff00 */
[----:B------:R-:W-:Y:S01]  /*3220*/  CS2R R54, SRZ ;  /* 0x0000000000367805 */ /* 0x000fe2000001ff00 */
[----:B-----5:R-:W-:Y:S01]  /*3230*/  IMAD.MOV.U32 R136, RZ, RZ, R62 ;  /* 0x000000ffff887224 */ /* 0x020fe200078e003e */
[----:B------:R-:W-:Y:S01]  /*3240*/  CS2R R60, SRZ ;  /* 0x00000000003c7805 */ /* 0x000fe2000001ff00 */
[----:B------:R-:W-:Y:S06]  /*3250*/  @P5 BRA `(.L_x_662) ;  /* 0x00000000007c5947 */ /* 0x000fec0003800000 */
[----:B------:R-:W-:Y:S01]  /*3260*/  IADD3 R86, P2, P6, R106, R27, R86 ;  /* 0x0000001b6a567210 */ /* 0x000fe20007e5e056 */
[----:B------:R-:W-:Y:S01]  /*3270*/  ULDC.64 UR4, c[0x0][0x3e8] ;  /* 0x0000fa0000047ab9 */ /* 0x000fe20000000a00 */
[----:B------:R-:W-:Y:S01]  /*3280*/  ULDC.64 UR6, c[0x0][0x400] ;  /* 0x0001000000067ab9 */ /* 0x000fe20000000a00 */
[----:B------:R-:W-:Y:S02]  /*3290*/  CS2R R58, SRZ ;  /* 0x00000000003a7805 */ /* 0x000fe4000001ff00 */
[----:B------:R-:W-:Y:S02]  /*32a0*/  IADD3.X R37, R20, R29, R0, P2, P6 ;  /* 0x0000001d14257210 */ /* 0x000fe400017ec400 */
[----:B------:R-:W-:Y:S02]  /*32b0*/  CS2R R60, SRZ ;  /* 0x00000000003c7805 */ /* 0x000fe4000001ff00 */
[----:B------:R-:W-:Y:S01]  /*32c0*/  IADD3 R84, P2, P6, R100, R31, R84 ;  /* 0x0000001f64547210 */ /* 0x000fe20007e5e054 */
[----:B------:R-:W-:-:S03]  /*32d0*/  ULDC.64 UR8, c[0x0][0x208] ;  /* 0x0000820000087ab9 */ /* 0x000fc60000000a00 */
[----:B------:R-:W-:Y:S02]  /*32e0*/  IADD3.X R39, R25, R33, R114, P2, P6 ;  /* 0x0000002119277210 */ /* 0x000fe400017ec472 */
[----:B------:R-:W-:-:S04]  /*32f0*/  LEA R36, P2, R86, UR4, 0x1 ;  /* 0x0000000456247c11 */ /* 0x000fc8000f8408ff */
[----:B------:R-:W-:Y:S02]  /*3300*/  LEA.HI.X R37, R86, UR5, R37, 0x1, P2 ;  /* 0x0000000556257c11 */ /* 0x000fe400090f0c25 */
[----:B------:R-:W-:-:S04]  /*3310*/  LEA R38, P2, R84, UR6, 0x1 ;  /* 0x0000000654267c11 */ /* 0x000fc8000f8408ff */
[----:B------:R-:W-:Y:S02]  /*3320*/  LEA.HI.X R39, R84, UR7, R39, 0x1, P2 ;  /* 0x0000000754277c11 */ /* 0x000fe400090f0c27 */
[----:B------:R-:W-:Y:S02]  /*3330*/  ISETP.GE.AND P2, PT, R22, R115, PT ;  /* 0x000000731600720c */ /* 0x000fe40003f46270 */
[----:B------:R-:W-:Y:S02]  /*3340*/  CS2R R52, SRZ ;  /* 0x0000000000347805 */ /* 0x000fe4000001ff00 */
[----:B------:R-:W-:-:S09]  /*3350*/  CS2R R54, SRZ ;  /* 0x0000000000367805 */ /* 0x000fd2000001ff00 */
[----:B------:R0:W5:Y:S04]  /*3360*/  @!P2 LDG.E.64 R58, desc[UR8][R36.64] ;  /* 0x00000008243aa981 */ /* 0x000168000c1e1b00 */
[----:B------:R0:W5:Y:S01]  /*3370*/  @!P2 LDG.E.64 R60, desc[UR8][R38.64] ;  /* 0x00000008263ca981 */ /* 0x000162000c1e1b00 */
        /* <DEDUP_REMOVED lines=10> */
[----:B------:R-:W-:-:S13]  /*3420*/  ISETP.GE.AND P2, PT, R216, R115, PT ;  /* 0x00000073d800720c */ /* 0x000fda0003f46270 */
[----:B------:R0:W5:Y:S04]  /*3430*/  @!P2 LDG.E.64 R40, desc[UR8][R36.64+0xc0] ;  /* 0x0000c0082428a981 */ /* 0x000168000c1e1b00 */
[----:B------:R0:W5:Y:S02]  /*3440*/  @!P2 LDG.E.64 R42, desc[UR8][R38.64+0xc0] ;  /* 0x0000c008262aa981 */ /* 0x000164000c1e1b00 */
.L_x_662:
[----:B------:R-:W-:Y:S05]  /*3450*/  BSYNC B1 ;  /* 0x0000000000017941 */ /* 0x000fea0003800000 */
.L_x_661:
[----:B0-----:R-:W-:Y:S01]  /*3460*/  IMAD.MOV.U32 R37, RZ, RZ, R67 ;  /* 0x000000ffff257224 */ /* 0x001fe200078e0043 */
[----:B------:R-:W-:Y:S01]  /*3470*/  MOV R36, R66 ;  /* 0x0000004200247202 */ /* 0x000fe20000000f00 */
[----:B------:R-:W-:Y:S01]  /*3480*/  IMAD.MOV.U32 R0, RZ, RZ, R63 ;  /* 0x000000ffff007224 */ /* 0x000fe200078e003f */
[----:B------:R-:W-:Y:S01]  /*3490*/  PRMT R139, R136, 0x7610, R139 ;  /* 0x00007610888b7816 */ /* 0x000fe2000000008b */
[----:B------:R-:W-:Y:S01]  /*34a0*/  IMAD.MOV.U32 R38, RZ, RZ, R70 ;  /* 0x000000ffff267224 */ /* 0x000fe200078e0046 */
[----:B------:R-:W-:Y:S01]  /*34b0*/  PRMT R141, R36, 0x5410, R37 ;  /* 0x00005410248d7816 */ /* 0x000fe20000000025 */
[----:B------:R-:W-:Y:S01]  /*34c0*/  IMAD.MOV.U32 R37, RZ, RZ, R74 ;  /* 0x000000ffff257224 */ /* 0x000fe200078e004a */
[----:B------:R-:W-:Y:S01]  /*34d0*/  PRMT R139, R139, 0x5410, R0 ;  /* 0x000054108b8b7816 */ /* 0x000fe20000000000 */
[----:B------:R-:W-:Y:S01]  /*34e0*/  ULOP3.LUT UR4, UR60, 0x1, URZ, 0xfc, !UPT ;  /* 0x000000013c047892 */ /* 0x000fe2000f8efc3f */
[----:B------:R-:W-:Y:S01]  /*34f0*/  PRMT R154, R38, 0x7610, R154 ;  /* 0x00007610269a7816 */ /* 0x000fe2000000009a */
[----:B------:R-:W-:Y:S01]  /*3500*/  IMAD.MOV.U32 R38, RZ, RZ, R75 ;  /* 0x000000ffff267224 */ /* 0x000fe200078e004b */
[----:B------:R-:W-:Y:S01]  /*3510*/  MOV R36, R71 ;  /* 0x0000004700247202 */ /* 0x000fe20000000f00 */
[----:B------:R-:W-:Y:S01]  /*3520*/  UISETP.NE.AND UP0, UPT, UR4, 0x3, UPT ;  /* 0x000000030400788c */ /* 0x000fe2000bf05270 */
[----:B------:R-:W-:-:S02]  /*3530*/  MOV R0, R64 ;  /* 0x0000004000007202 */ /* 0x000fc40000000f00 */
[----:B------:R-:W-:Y:S01]  /*3540*/  PRMT R158, R37, 0x7610, R158 ;  /* 0x00007610259e7816 */ /* 0x000fe2000000009e */
[----:B------:R-:W-:Y:S01]  /*3550*/  IMAD.MOV.U32 R37, RZ, RZ, R68 ;  /* 0x000000ffff257224 */ /* 0x000fe200078e0044 */
[----:B------:R-:W-:Y:S02]  /*3560*/  PRMT R154, R154, 0x5410, R36 ;  /* 0x000054109a9a7816 */ /* 0x000fe40000000024 */
[----:B------:R-:W-:Y:S01]  /*3570*/  PRMT R140, R0, 0x7610, R140 ;  /* 0x00007610008c7816 */ /* 0x000fe2000000008c */
[----:B------:R-:W-:Y:S01]  /*3580*/  IMAD.MOV.U32 R0, RZ, RZ, R72 ;  /* 0x000000ffff007224 */ /* 0x000fe200078e0048 */
[----:B------:R-:W-:Y:S02]  /*3590*/  MOV R36, R69 ;  /* 0x0000004500247202 */ /* 0x000fe40000000f00 */
[----:B------:R-:W-:Y:S01]  /*35a0*/  PRMT R157, R157, 0x5410, R38 ;  /* 0x000054109d9d7816 */ /* 0x000fe20000000026 */
[----:B------:R-:W-:Y:S01]  /*35b0*/  IMAD.MOV.U32 R38, RZ, RZ, R65 ;  /* 0x000000ffff267224 */ /* 0x000fe200078e0041 */
[----:B------:R-:W-:Y:S01]  /*35c0*/  PRMT R152, R37, 0x5410, R36 ;  /* 0x0000541025987816 */ /* 0x000fe20000000024 */
[----:B------:R-:W-:Y:S01]  /*35d0*/  IMAD.MOV.U32 R36, RZ, RZ, R77 ;  /* 0x000000ffff247224 */ /* 0x000fe200078e004d */
[----:B------:R-:W-:Y:S01]  /*35e0*/  PRMT R156, R156, 0x5410, R0 ;  /* 0x000054109c9c7816 */ /* 0x000fe20000000000 */
[----:B-----5:R-:W-:Y:S01]  /*35f0*/  IMAD.MOV.U32 R0, RZ, RZ, R40 ;  /* 0x000000ffff007224 */ /* 0x020fe200078e0028 */
[----:B------:R-:W-:-:S02]  /*3600*/  MOV R37, R76 ;  /* 0x0000004c00257202 */ /* 0x000fc40000000f00 */
[----:B------:R-:W-:Y:S01]  /*3610*/  PRMT R161, R36, 0x7610, R161 ;  /* 0x0000761024a17816 */ /* 0x000fe200000000a1 */
[----:B------:R-:W-:Y:S01]  /*3620*/  IMAD.MOV.U32 R36, RZ, RZ, R47 ;  /* 0x000000ffff247224 */ /* 0x000fe200078e002f */
[----:B------:R-:W-:Y:S01]  /*3630*/  PRMT R160, R37, 0x7610, R160 ;  /* 0x0000761025a07816 */ /* 0x000fe200000000a0 */
[----:B------:R-:W-:Y:S01]  /*3640*/  IMAD.MOV.U32 R37, RZ, RZ, R46 ;  /* 0x000000ffff257224 */ /* 0x000fe200078e002e */
[----:B------:R-:W-:Y:S01]  /*3650*/  PRMT R140, R140, 0x5410, R38 ;  /* 0x000054108c8c7816 */ /* 0x000fe20000000026 */
[----:B------:R-:W-:Y:S01]  /*3660*/  IMAD.MOV.U32 R38, RZ, RZ, R73 ;  /* 0x000000ffff267224 */ /* 0x000fe200078e0049 */
[----:B------:R-:W-:Y:S02]  /*3670*/  PRMT R84, R0, 0x7610, R84 ;  /* 0x0000761000547816 */ /* 0x000fe40000000054 */
[----:B------:R-:W-:Y:S02]  /*3680*/  MOV R0, R52 ;  /* 0x0000003400007202 */ /* 0x000fe40000000f00 */
[----:B------:R-:W-:Y:S01]  /*3690*/  PRMT R86, R37, 0x5410, R36 ;  /* 0x0000541025567816 */ /* 0x000fe20000000024 */
[----:B------:R-:W-:Y:S01]  /*36a0*/  IMAD.MOV.U32 R37, RZ, RZ, R58 ;  /* 0x000000ffff257224 */ /* 0x000fe200078e003a */
[----:B------:R-:W-:Y:S01]  /*36b0*/  PRMT R136, R0, 0x7610, R136 ;  /* 0x0000761000887816 */ /* 0x000fe20000000088 */
[----:B------:R-:W-:Y:S01]  /*36c0*/  IMAD.MOV.U32 R0, RZ, RZ, R42 ;  /* 0x000000ffff007224 */ /* 0x000fe200078e002a */
[----:B------:R-:W-:-:S02]  /*36d0*/  PRMT R158, R158, 0x5410, R38 ;  /* 0x000054109e9e7816 */ /* 0x000fc40000000026 */
[----:B------:R-:W-:Y:S02]  /*36e0*/  MOV R38, R41 ;  /* 0x0000002900267202 */ /* 0x000fe40000000f00 */
[----:B------:R-:W-:Y:S02]  /*36f0*/  MOV R36, R59 ;  /* 0x0000003b00247202 */ /* 0x000fe40000000f00 */
[----:B------:R-:W-:Y:S02]  /*3700*/  PLOP3.LUT P2, PT, PT, PT, UP0, 0x80, 0x0 ;  /* 0x000000000000781c */ /* 0x000fe40003f4f008 */
[----:B------:R-:W-:Y:S01]  /*3710*/  PRMT R84, R84, 0x5410, R38 ;  /* 0x0000541054547816 */ /* 0x000fe20000000026 */
[----:B------:R-:W-:Y:S01]  /*3720*/  IMAD.MOV.U32 R38, RZ, RZ, R53 ;  /* 0x000000ffff267224 */ /* 0x000fe200078e0035 */
[----:B------:R-:W-:Y:S01]  /*3730*/  PRMT R155, R155, 0x5410, R37 ;  /* 0x000054109b9b7816 */ /* 0x000fe20000000025 */
[----:B------:R-:W-:Y:S01]  /*3740*/  IMAD.MOV.U32 R37, RZ, RZ, R43 ;  /* 0x000000ffff257224 */ /* 0x000fe200078e002b */
[----:B------:R-:W-:Y:S01]  /*3750*/  PRMT R85, R0, 0x7610, R85 ;  /* 0x0000761000557816 */ /* 0x000fe20000000055 */
[----:B------:R-:W-:Y:S01]  /*3760*/  IMAD.MOV.U32 R0, RZ, RZ, R45 ;  /* 0x000000ffff007224 */ /* 0x000fe200078e002d */
[----:B------:R-:W-:-:S02]  /*3770*/  PRMT R156, R36, 0x7610, R156 ;  /* 0x00007610249c7816 */ /* 0x000fc4000000009c */
[----:B------:R-:W-:Y:S02]  /*3780*/  MOV R36, R44 ;  /* 0x0000002c00247202 */ /* 0x000fe40000000f00 */
[----:B------:R-:W-:Y:S01]  /*3790*/  PRMT R136, R136, 0x5410, R38 ;  /* 0x0000541088887816 */ /* 0x000fe20000000026 */
[----:B------:R-:W-:Y:S01]  /*37a0*/  IMAD.MOV.U32 R38, RZ, RZ, R61 ;  /* 0x000000ffff267224 */ /* 0x000fe200078e003d */
[----:B------:R-:W-:Y:S01]  /*37b0*/  PRMT R85, R85, 0x5410, R37 ;  /* 0x0000541055557816 */ /* 0x000fe20000000025 */
[----:B------:R-:W-:Y:S01]  /*37c0*/  IMAD.MOV.U32 R37, RZ, RZ, R60 ;  /* 0x000000ffff257224 */ /* 0x000fe200078e003c */
[----:B------:R-:W-:Y:S01]  /*37d0*/  PRMT R87, R36, 0x5410, R0 ;  /* 0x0000541024577816 */ /* 0x000fe20000000000 */
[----:B------:R-:W-:Y:S01]  /*37e0*/  IMAD.MOV.U32 R0, RZ, RZ, R54 ;  /* 0x000000ffff007224 */ /* 0x000fe200078e0036 */
[----:B------:R-:W-:Y:S02]  /*37f0*/  MOV R36, R55 ;  /* 0x0000003700247202 */ /* 0x000fe40000000f00 */
[----:B------:R-:W-:-:S02]  /*3800*/  PRMT R160, R160, 0x5410, R38 ;  /* 0x00005410a0a07816 */ /* 0x000fc40000000026 */
[----:B------:R-:W-:Y:S02]  /*3810*/  PRMT R157, R0, 0x7610, R157 ;  /* 0x00007610009d7816 */ /* 0x000fe4000000009d */
[----:B------:R-:W-:Y:S01]  /*3820*/  PRMT R159, R36, 0x5410, R37 ;  /* 0x00005410249f7816 */ /* 0x000fe20000000025 */
[----:B------:R-:W-:Y:S06]  /*3830*/  @!P2 BRA `(.L_x_663) ;  /* 0x000000000004a947 */ /* 0x000fec0003800000 */
[----:B------:R-:W-:Y:S01]  /*3840*/  BPT.TRAP 0x1 ;  /* 0x000000040000795c */ /* 0x000fe20000300000 */
.L_x_663:
[----:B------:R-:W-:Y:S01]  /*3850*/  LEA R0, R19, R18, 0x3 ;  /* 0x0000001213007211 */ /* 0x000fe200078e18ff */
[----:B------:R-:W-:Y:S01]  /*3860*/  BSSY B1, `(.L_x_664) ;  /* 0x0000004000017945 */ /* 0x000fe20003800000 */
[----:B------:R-:W-:-:S04]  /*3870*/  SHF.L.U32 R114, R217, 0x1f, RZ ;  /* 0x0000001fd9727819 */ /* 0x000fc800000006ff */
[----:B------:R-:W0:Y:S02]  /*3880*/  SYNCS.PHASECHK.TRANS64.TRYWAIT P6, [R0+URZ+0x38890], R114 ;  /* 0x03889072000075a7 */ /* 0x000e2400080c017f */
[----:B0-----:R-:W-:Y:S05]  /*3890*/  @!P6 BRA `(.L_x_665) ;  /* 0x00000254001ce947 */ /* 0x001fea0003800000 */
.L_x_1052:
[----:B------:R-:W-:Y:S05]  /*38a0*/  BSYNC B1 ;  /* 0x0000000000017941 */ /* 0x000fea0003800000 */
.L_x_664:
[----:B------:R-:W-:Y:S04]  /*38b0*/  BSSY B1, `(.L_x_666) ;  /* 0x00000cf000017945 */ /* 0x000fe80003800000 */
[----:B------:R-:W-:Y:S05]  /*38c0*/  @P3 BRA `(.L_x_667) ;  /* 0x0000000c00343947 */ /* 0x000fea0003800000 */
[----:B------:R-:W-:Y:S01]  /*38d0*/  ISETP.NE.AND P3, PT, R26, RZ, PT ;  /* 0x000000ff1a00720c */ /* 0x000fe20003f65270 */
[----:B------:R-:W-:-:S12]  /*38e0*/  BSSY B2, `(.L_x_668) ;  /* 0x0000032000027945 */ /* 0x000fd80003800000 */
[----:B------:R-:W-:Y:S05]  /*38f0*/  @!P3 BRA `(.L_x_669) ;  /* 0x0000000000c0b947 */ /* 0x000fea0003800000 */
[----:B------:R1:W2:Y:S01]  /*3900*/  LDS.128 R36, [R4+0x24400] ;  /* 0x0244000004247984 */ /* 0x0002a20000000c00 */
[----:B------:R-:W-:Y:S01]  /*3910*/  ISETP.GE.AND P3, PT, R22, R115, PT ;  /* 0x000000731600720c */ /* 0x000fe20003f66270 */
[----:B------:R-:W-:-:S12]  /*3920*/  BSSY B3, `(.L_x_670) ;  /* 0x000002b000037945 */ /* 0x000fd80003800000 */
[----:B-1----:R-:W-:Y:S05]  /*3930*/  @P3 BRA `(.L_x_671) ;  /* 0x0000000000a43947 */ /* 0x002fea0003800000 */
[--C-:B------:R-:W-:Y:S01]  /*3940*/  SHF.R.U64 R137, R122, 0x10, R123.reuse ;  /* 0x000000107a897819 */ /* 0x100fe2000000127b */
[--C-:B--2---:R-:W-:Y:S01]  /*3950*/  HADD2.F32 R138, -RZ, R37.reuse.H1_H1 ;  /* 0x30000025ff8a7230 */ /* 0x104fe20000004100 */
[----:B------:R-:W-:Y:S01]  /*3960*/  SHF.R.U32.HI R122, RZ, 0x10, R123 ;  /* 0x00000010ff7a7819 */ /* 0x000fe2000001167b */
[----:B------:R-:W-:Y:S01]  /*3970*/  HADD2.F32 R150, -RZ, R37.H0_H0 ;  /* 0x20000025ff967230 */ /* 0x000fe20000004100 */
[--C-:B------:R-:W-:Y:S01]  /*3980*/  SHF.R.U64 R123, R124, 0x10, R125.reuse ;  /* 0x000000107c7b7819 */ /* 0x100fe2000000127d */
[--C-:B------:R-:W-:Y:S01]  /*3990*/  HADD2.F32 R124, -RZ, R39.reuse.H1_H1 ;  /* 0x30000027ff7c7230 */ /* 0x100fe20000004100 */
[----:B------:R-:W-:Y:S01]  /*39a0*/  SHF.R.U32.HI R125, RZ, 0x10, R125 ;  /* 0x00000010ff7d7819 */ /* 0x000fe2000001167d */
[----:B------:R-:W-:Y:S02]  /*39b0*/  HADD2.F32 R148, -RZ, R39.H0_H0 ;  /* 0x20000027ff947230 */ /* 0x000fe40000004100 */
[----:B------:R-:W-:Y:S02]  /*39c0*/  HADD2.F32 R145, -RZ, R123.H0_H0 ;  /* 0x2000007bff917230 */ /* 0x000fe40000004100 */
[----:B------:R-:W-:-:S02]  /*39d0*/  HADD2.F32 R125, -RZ, R125.H0_H0 ;  /* 0x2000007dff7d7230 */ /* 0x000fc40000004100 */
[----:B------:R-:W-:Y:S02]  /*39e0*/  HADD2.F32 R137, -RZ, R137.H0_H0 ;  /* 0x20000089ff897230 */ /* 0x000fe40000004100 */
[----:B------:R-:W-:Y:S01]  /*39f0*/  FMUL.FTZ R37, R138, R145 ;  /* 0x000000918a257220 */ /* 0x000fe20000410000 */
[----:B------:R-:W-:Y:S02]  /*3a00*/  HADD2.F32 R123, -RZ, R122.H0_H0 ;  /* 0x2000007aff7b7230 */ /* 0x000fe40000004100 */
[----:B------:R-:W-:Y:S01]  /*3a10*/  FMUL.FTZ R39, R124, R125 ;  /* 0x0000007d7c277220 */ /* 0x000fe20000410000 */
[----:B------:R-:W-:Y:S01]  /*3a20*/  FMUL.FTZ R145, R150, R145 ;  /* 0x0000009196917220 */ /* 0x000fe20000410000 */
[----:B------:R-:W-:Y:S01]  /*3a30*/  FMUL.FTZ R125, R148, R125 ;  /* 0x0000007d947d7220 */ /* 0x000fe20000410000 */
[----:B------:R-:W-:Y:S01]  /*3a40*/  FFMA.FTZ R37, R150, R137, -R37 ;  /* 0x0000008996257223 */ /* 0x000fe20000010825 */
[----:B------:R-:W-:Y:S01]  /*3a50*/  FFMA.FTZ R39, R148, R123, -R39 ;  /* 0x0000007b94277223 */ /* 0x000fe20000010827 */
[----:B------:R-:W-:Y:S01]  /*3a60*/  FFMA.FTZ R122, R138, R137, R145 ;  /* 0x000000898a7a7223 */ /* 0x000fe20000010091 */
[----:B------:R-:W-:Y:S01]  /*3a70*/  FFMA.FTZ R124, R124, R123, R125 ;  /* 0x0000007b7c7c7223 */ /* 0x000fe2000001007d */
[----:B------:R-:W-:-:S02]  /*3a80*/  HADD2.F32 R125, -RZ, R153.H0_H0 ;  /* 0x20000099ff7d7230 */ /* 0x000fc40000004100 */
[--C-:B------:R-:W-:Y:S01]  /*3a90*/  HADD2.F32 R138, -RZ, R36.reuse.H1_H1 ;  /* 0x30000024ff8a7230 */ /* 0x100fe20000004100 */
[----:B------:R-:W-:Y:S01]  /*3aa0*/  F2FP.F16.F32.PACK_AB R37, R122, R37 ;  /* 0x000000257a25723e */ /* 0x000fe200000000ff */
[----:B------:R-:W-:Y:S01]  /*3ab0*/  HADD2.F32 R148, -RZ, R36.H0_H0 ;  /* 0x20000024ff947230 */ /* 0x000fe20000004100 */
[----:B------:R-:W-:Y:S01]  /*3ac0*/  F2FP.F16.F32.PACK_AB R39, R124, R39 ;  /* 0x000000277c27723e */ /* 0x000fe200000000ff */
[----:B------:R-:W-:Y:S02]  /*3ad0*/  HADD2.F32 R123, -RZ, R153.H1_H1 ;  /* 0x30000099ff7b7230 */ /* 0x000fe40000004100 */
[-C--:B------:R-:W-:Y:S01]  /*3ae0*/  FMUL.FTZ R145, R138, R125.reuse ;  /* 0x0000007d8a917220 */ /* 0x080fe20000410000 */
[----:B------:R-:W-:Y:S02]  /*3af0*/  HADD2.F32 R36, -RZ, R38.H1_H1 ;  /* 0x30000026ff247230 */ /* 0x000fe40000004100 */
[----:B------:R-:W-:Y:S01]  /*3b00*/  FMUL.FTZ R153, R148, R125 ;  /* 0x0000007d94997220 */ /* 0x000fe20000410000 */
[----:B------:R-:W-:-:S02]  /*3b10*/  HADD2.F32 R137, -RZ, R151.H0_H0 ;  /* 0x20000097ff897230 */ /* 0x000fc40000004100 */
[----:B------:R-:W-:Y:S02]  /*3b20*/  HADD2.F32 R38, -RZ, R38.H0_H0 ;  /* 0x20000026ff267230 */ /* 0x000fe40000004100 */
[----:B------:R-:W-:Y:S01]  /*3b30*/  FMUL.FTZ R125, R36, R123 ;  /* 0x0000007b247d7220 */ /* 0x000fe20000410000 */
[----:B------:R-:W-:Y:S02]  /*3b40*/  HADD2.F32 R151, -RZ, R151.H1_H1 ;  /* 0x30000097ff977230 */ /* 0x000fe40000004100 */
[-C--:B------:R-:W-:Y:S01]  /*3b50*/  FFMA.FTZ R145, R148, R137.reuse, -R145 ;  /* 0x0000008994917223 */ /* 0x080fe20000010891 */
[----:B------:R-:W-:Y:S01]  /*3b60*/  FFMA.FTZ R138, R138, R137, R153 ;  /* 0x000000898a8a7223 */ /* 0x000fe20000010099 */
[C---:B------:R-:W-:Y:S01]  /*3b70*/  FMUL.FTZ R123, R38.reuse, R123 ;  /* 0x0000007b267b7220 */ /* 0x040fe20000410000 */
[----:B------:R-:W-:-:S03]  /*3b80*/  FFMA.FTZ R125, R38, R151, -R125 ;  /* 0x00000097267d7223 */ /* 0x000fc6000001087d */
[----:B------:R-:W-:Y:S01]  /*3b90*/  FFMA.FTZ R36, R36, R151, R123 ;  /* 0x0000009724247223 */ /* 0x000fe2000001007b */
[----:B------:R-:W-:-:S04]  /*3ba0*/  F2FP.F16.F32.PACK_AB R138, R138, R145 ;  /* 0x000000918a8a723e */ /* 0x000fc800000000ff */
[----:B------:R-:W-:Y:S01]  /*3bb0*/  F2FP.F16.F32.PACK_AB R38, R36, R125 ;  /* 0x0000007d2426723e */ /* 0x000fe200000000ff */
[----:B------:R-:W-:-:S07]  /*3bc0*/  IMAD.MOV.U32 R36, RZ, RZ, R138 ;  /* 0x000000ffff247224 */ /* 0x000fce00078e008a */
.L_x_671:
[----:B------:R-:W-:Y:S05]  /*3bd0*/  BSYNC B3 ;  /* 0x0000000000037941 */ /* 0x000fea0003800000 */
.L_x_670:
[----:B------:R-:W-:Y:S02]  /*3be0*/  ULDC.64 UR4, c[0x0][0x208] ;  /* 0x0000820000047ab9 */ /* 0x000fe40000000a00 */
[----:B--2---:R1:W-:Y:S03]  /*3bf0*/  STG.E.128 desc[UR4][R56.64], R36 ;  /* 0x0000002438007986 */ /* 0x0043e6000c101d04 */
.L_x_669:
[----:B------:R-:W-:Y:S05]  /*3c00*/  BSYNC B2 ;  /* 0x0000000000027941 */ /* 0x000fea0003800000 */
.L_x_668:
[----:B------:R-:W-:Y:S01]  /*3c10*/  ISETP.NE.AND P3, PT, R10, RZ, PT ;  /* 0x000000ff0a00720c */ /* 0x000fe20003f65270 */
[----:B------:R-:W-:-:S12]  /*3c20*/  BSSY B2, `(.L_x_672) ;  /* 0x0000032000027945 */ /* 0x000fd80003800000 */
[----:B------:R-:W-:Y:S05]  /*3c30*/  @!P3 BRA `(.L_x_673) ;  /* 0x0000000000c0b947 */ /* 0x000fea0003800000 */
[----:B-1----:R1:W2:Y:S01]  /*3c40*/  LDS.128 R36, [R4+0x26c00] ;  /* 0x026c000004247984 */ /* 0x0022a20000000c00 */
[----:B------:R-:W-:Y:S01]  /*3c50*/  ISETP.GE.AND P3, PT, R215, R115, PT ;  /* 0x00000073d700720c */ /* 0x000fe20003f66270 */
[----:B------:R-:W-:-:S12]  /*3c60*/  BSSY B3, `(.L_x_674) ;  /* 0x000002b000037945 */ /* 0x000fd80003800000 */
[----:B-1----:R-:W-:Y:S05]  /*3c70*/  @P3 BRA `(.L_x_675) ;  /* 0x0000000000a43947 */ /* 0x002fea0003800000 */
[----:B------:R-:W-:Y:S01]  /*3c80*/  SHF.R.U64 R122, R90, 0x10, R91 ;  /* 0x000000105a7a7819 */ /* 0x000fe2000000125b */
[----:B--2---:R-:W-:Y:S01]  /*3c90*/  HADD2.F32 R124, -RZ, R39.H0_H0 ;  /* 0x20000027ff7c7230 */ /* 0x004fe20000004100 */
[----:B------:R-:W-:Y:S01]  /*3ca0*/  SHF.R.U32.HI R123, RZ, 0x10, R117 ;  /* 0x00000010ff7b7819 */ /* 0x000fe20000011675 */
[----:B------:R-:W-:Y:S01]  /*3cb0*/  HADD2.F32 R137, -RZ, R164.H1_H1 ;  /* 0x300000a4ff897230 */ /* 0x000fe20000004100 */
[----:B------:R-:W-:Y:S01]  /*3cc0*/  SHF.R.U32.HI R90, RZ, 0x10, R91 ;  /* 0x00000010ff5a7819 */ /* 0x000fe2000001165b */
[----:B------:R-:W-:Y:S01]  /*3cd0*/  HADD2.F32 R122, -RZ, R122.H0_H0 ;  /* 0x2000007aff7a7230 */ /* 0x000fe20000004100 */
[----:B------:R-:W-:Y:S01]  /*3ce0*/  SHF.R.U64 R91, R116, 0x10, R117 ;  /* 0x00000010745b7819 */ /* 0x000fe20000001275 */
[----:B------:R-:W-:Y:S02]  /*3cf0*/  HADD2.F32 R123, -RZ, R123.H0_H0 ;  /* 0x2000007bff7b7230 */ /* 0x000fe40000004100 */
[----:B------:R-:W-:Y:S02]  /*3d00*/  HADD2.F32 R116, -RZ, R39.H1_H1 ;  /* 0x30000027ff747230 */ /* 0x000fe40000004100 */
[----:B------:R-:W-:-:S02]  /*3d10*/  HADD2.F32 R138, -RZ, R91.H0_H0 ;  /* 0x2000005bff8a7230 */ /* 0x000fc40000004100 */
[--C-:B------:R-:W-:Y:S02]  /*3d20*/  HADD2.F32 R91, -RZ, R37.reuse.H1_H1 ;  /* 0x30000025ff5b7230 */ /* 0x100fe40000004100 */
[-C--:B------:R-:W-:Y:S01]  /*3d30*/  FMUL.FTZ R39, R116, R123.reuse ;  /* 0x0000007b74277220 */ /* 0x080fe20000410000 */
[----:B------:R-:W-:Y:S02]  /*3d40*/  HADD2.F32 R37, -RZ, R37.H0_H0 ;  /* 0x20000025ff257230 */ /* 0x000fe40000004100 */
[C---:B------:R-:W-:Y:S01]  /*3d50*/  FMUL.FTZ R123, R124.reuse, R123 ;  /* 0x0000007b7c7b7220 */ /* 0x040fe20000410000 */
[----:B------:R-:W-:Y:S02]  /*3d60*/  HADD2.F32 R117, -RZ, R90.H0_H0 ;  /* 0x2000005aff757230 */ /* 0x000fe40000004100 */
[-C--:B------:R-:W-:Y:S01]  /*3d70*/  FMUL.FTZ R90, R91, R138.reuse ;  /* 0x0000008a5b5a7220 */ /* 0x080fe20000410000 */
[----:B------:R-:W-:Y:S02]  /*3d80*/  FMUL.FTZ R138, R37, R138 ;  /* 0x0000008a258a7220 */ /* 0x000fe40000410000 */
[-C--:B------:R-:W-:Y:S01]  /*3d90*/  FFMA.FTZ R39, R124, R117.reuse, -R39 ;  /* 0x000000757c277223 */ /* 0x080fe20000010827 */
[----:B------:R-:W-:Y:S01]  /*3da0*/  FFMA.FTZ R116, R116, R117, R123 ;  /* 0x0000007574747223 */ /* 0x000fe2000001007b */
[----:B------:R-:W-:-:S02]  /*3db0*/  HADD2.F32 R117, -RZ, R166.H0_H0 ;  /* 0x200000a6ff757230 */ /* 0x000fc40000004100 */
[-C--:B------:R-:W-:Y:S01]  /*3dc0*/  FFMA.FTZ R37, R37, R122.reuse, -R90 ;  /* 0x0000007a25257223 */ /* 0x080fe2000001085a */
[--C-:B------:R-:W-:Y:S02]  /*3dd0*/  HADD2.F32 R123, -RZ, R36.reuse.H1_H1 ;  /* 0x30000024ff7b7230 */ /* 0x100fe40000004100 */
[----:B------:R-:W-:Y:S01]  /*3de0*/  FFMA.FTZ R90, R91, R122, R138 ;  /* 0x0000007a5b5a7223 */ /* 0x000fe2000001008a */
[----:B------:R-:W-:Y:S01]  /*3df0*/  HADD2.F32 R124, -RZ, R36.H0_H0 ;  /* 0x20000024ff7c7230 */ /* 0x000fe20000004100 */
[----:B------:R-:W-:Y:S01]  /*3e00*/  F2FP.F16.F32.PACK_AB R39, R116, R39 ;  /* 0x000000277427723e */ /* 0x000fe200000000ff */
[----:B------:R-:W-:Y:S02]  /*3e10*/  HADD2.F32 R91, -RZ, R166.H1_H1 ;  /* 0x300000a6ff5b7230 */ /* 0x000fe40000004100 */
[-C--:B------:R-:W-:Y:S01]  /*3e20*/  FMUL.FTZ R125, R123, R117.reuse ;  /* 0x000000757b7d7220 */ /* 0x080fe20000410000 */
[----:B------:R-:W-:Y:S02]  /*3e30*/  HADD2.F32 R36, -RZ, R38.H1_H1 ;  /* 0x30000026ff247230 */ /* 0x000fe40000004100 */
[----:B------:R-:W-:Y:S01]  /*3e40*/  FMUL.FTZ R138, R124, R117 ;  /* 0x000000757c8a7220 */ /* 0x000fe20000410000 */
[----:B------:R-:W-:Y:S01]  /*3e50*/  HADD2.F32 R122, -RZ, R164.H0_H0 ;  /* 0x200000a4ff7a7230 */ /* 0x000fe20000004100 */
[----:B------:R-:W-:Y:S01]  /*3e60*/  F2FP.F16.F32.PACK_AB R37, R90, R37 ;  /* 0x000000255a25723e */ /* 0x000fe200000000ff */
[----:B------:R-:W-:-:S02]  /*3e70*/  HADD2.F32 R38, -RZ, R38.H0_H0 ;  /* 0x20000026ff267230 */ /* 0x000fc40000004100 */
[-C--:B------:R-:W-:Y:S01]  /*3e80*/  FMUL.FTZ R117, R36, R91.reuse ;  /* 0x0000005b24757220 */ /* 0x080fe20000410000 */
        /* <DEDUP_REMOVED lines=8> */
.L_x_675:
[----:B------:R-:W-:Y:S05]  /*3f10*/  BSYNC B3 ;  /* 0x0000000000037941 */ /* 0x000fea0003800000 */
.L_x_674:
[----:B------:R-:W-:Y:S02]  /*3f20*/  ULDC.64 UR4, c[0x0][0x208] ;  /* 0x0000820000047ab9 */ /* 0x000fe40000000a00 */
[----:B--2---:R2:W-:Y:S03]  /*3f30*/  STG.E.128 desc[UR4][R56.64+0x80], R36 ;  /* 0x0000802438007986 */ /* 0x0045e6000c101d04 */
.L_x_673:
[----:B------:R-:W-:Y:S05]  /*3f40*/  BSYNC B2 ;  /* 0x0000000000027941 */ /* 0x000fea0003800000 */
.L_x_672:
[----:B------:R-:W-:Y:S01]  /*3f50*/  ISETP.NE.AND P3, PT, R9, RZ, PT ;  /* 0x000000ff0900720c */ /* 0x000fe20003f65270 */
[----:B------:R-:W-:-:S12]  /*3f60*/  BSSY B2, `(.L_x_676) ;  /* 0x0000032000027945 */ /* 0x000fd80003800000 */
[----:B------:R-:W-:Y:S05]  /*3f70*/  @!P3 BRA `(.L_x_677) ;  /* 0x0000000000c0b947 */ /* 0x000fea0003800000 */
[----:B-12---:R1:W2:Y:S01]  /*3f80*/  LDS.128 R36, [R4+0x29400] ;  /* 0x0294000004247984 */ /* 0x0062a20000000c00 */
[----:B------:R-:W-:Y:S01]  /*3f90*/  ISETP.GE.AND P3, PT, R214, R115, PT ;  /* 0x00000073d600720c */ /* 0x000fe20003f66270 */
[----:B------:R-:W-:-:S12]  /*3fa0*/  BSSY B3, `(.L_x_678) ;  /* 0x000002b000037945 */ /* 0x000fd80003800000 */
[----:B-1----:R-:W-:Y:S05]  /*3fb0*/  @P3 BRA `(.L_x_679) ;  /* 0x0000000000a43947 */ /* 0x002fea0003800000 */
[--C-:B------:R-:W-:Y:S01]  /*3fc0*/  SHF.R.U64 R90, R82, 0x10, R83.reuse ;  /* 0x00000010525a7819 */ /* 0x100fe20000001253 */
[----:B--2---:R-:W-:Y:S01]  /*3fd0*/  HADD2.F32 R116, -RZ, R39.H0_H0 ;  /* 0x20000027ff747230 */ /* 0x004fe20000004100 */
[----:B------:R-:W-:Y:S01]  /*3fe0*/  SHF.R.U32.HI R82, RZ, 0x10, R83 ;  /* 0x00000010ff527819 */ /* 0x000fe20000011653 */
[----:B------:R-:W-:Y:S01]  /*3ff0*/  HADD2.F32 R123, -RZ, R163.H1_H1 ;  /* 0x300000a3ff7b7230 */ /* 0x000fe20000004100 */
[--C-:B------:R-:W-:Y:S01]  /*4000*/  SHF.R.U32.HI R91, RZ, 0x10, R89.reuse ;  /* 0x00000010ff5b7819 */ /* 0x100fe20000011659 */
[----:B------:R-:W-:Y:S01]  /*4010*/  HADD2.F32 R90, -RZ, R90.H0_H0 ;  /* 0x2000005aff5a7230 */ /* 0x000fe20000004100 */
[----:B------:R-:W-:Y:S01]  /*4020*/  SHF.R.U64 R83, R88, 0x10, R89 ;  /* 0x0000001058537819 */ /* 0x000fe20000001259 */
[----:B------:R-:W-:Y:S02]  /*4030*/  HADD2.F32 R88, -RZ, R39.H1_H1 ;  /* 0x30000027ff587230 */ /* 0x000fe40000004100 */
[----:B------:R-:W-:Y:S02]  /*4040*/  HADD2.F32 R91, -RZ, R91.H0_H0 ;  /* 0x2000005bff5b7230 */ /* 0x000fe40000004100 */
[----:B------:R-:W-:-:S02]  /*4050*/  HADD2.F32 R122, -RZ, R83.H0_H0 ;  /* 0x20000053ff7a7230 */ /* 0x000fc40000004100 */
[--C-:B------:R-:W-:Y:S02]  /*4060*/  HADD2.F32 R83, -RZ, R37.reuse.H1_H1 ;  /* 0x30000025ff537230 */ /* 0x100fe40000004100 */
[-C--:B------:R-:W-:Y:S01]  /*4070*/  FMUL.FTZ R39, R88, R91.reuse ;  /* 0x0000005b58277220 */ /* 0x080fe20000410000 */
[----:B------:R-:W-:Y:S02]  /*4080*/  HADD2.F32 R37, -RZ, R37.H0_H0 ;  /* 0x20000025ff257230 */ /* 0x000fe40000004100 */
[C---:B------:R-:W-:Y:S01]  /*4090*/  FMUL.FTZ R91, R116.reuse, R91 ;  /* 0x0000005b745b7220 */ /* 0x040fe20000410000 */
[----:B------:R-:W-:Y:S02]  /*40a0*/  HADD2.F32 R89, -RZ, R82.H0_H0 ;  /* 0x20000052ff597230 */ /* 0x000fe40000004100 */
[-C--:B------:R-:W-:Y:S01]  /*40b0*/  FMUL.FTZ R82, R83, R122.reuse ;  /* 0x0000007a53527220 */ /* 0x080fe20000410000 */
[C---:B------:R-:W-:Y:S02]  /*40c0*/  FMUL.FTZ R122, R37.reuse, R122 ;  /* 0x0000007a257a7220 */ /* 0x040fe40000410000 */
[-C--:B------:R-:W-:Y:S01]  /*40d0*/  FFMA.FTZ R39, R116, R89.reuse, -R39 ;  /* 0x0000005974277223 */ /* 0x080fe20000010827 */
[----:B------:R-:W-:Y:S01]  /*40e0*/  FFMA.FTZ R88, R88, R89, R91 ;  /* 0x0000005958587223 */ /* 0x000fe2000001005b */
[----:B------:R-:W-:Y:S01]  /*40f0*/  FFMA.FTZ R37, R37, R90, -R82 ;  /* 0x0000005a25257223 */ /* 0x000fe20000010852 */
[----:B------:R-:W-:-:S02]  /*4100*/  HADD2.F32 R89, -RZ, R165.H0_H0 ;  /* 0x200000a5ff597230 */ /* 0x000fc40000004100 */
[----:B------:R-:W-:Y:S01]  /*4110*/  FFMA.FTZ R82, R83, R90, R122 ;  /* 0x0000005a53527223 */ /* 0x000fe2000001007a */
[--C-:B------:R-:W-:Y:S01]  /*4120*/  HADD2.F32 R91, -RZ, R36.reuse.H1_H1 ;  /* 0x30000024ff5b7230 */ /* 0x100fe20000004100 */
[----:B------:R-:W-:Y:S01]  /*4130*/  F2FP.F16.F32.PACK_AB R39, R88, R39 ;  /* 0x000000275827723e */ /* 0x000fe200000000ff */
[----:B------:R-:W-:Y:S02]  /*4140*/  HADD2.F32 R116, -RZ, R36.H0_H0 ;  /* 0x20000024ff747230 */ /* 0x000fe40000004100 */
[----:B------:R-:W-:Y:S02]  /*4150*/  HADD2.F32 R83, -RZ, R165.H1_H1 ;  /* 0x300000a5ff537230 */ /* 0x000fe40000004100 */
[-C--:B------:R-:W-:Y:S01]  /*4160*/  FMUL.FTZ R117, R91, R89.reuse ;  /* 0x000000595b757220 */ /* 0x080fe20000410000 */
[--C-:B------:R-:W-:Y:S02]  /*4170*/  HADD2.F32 R36, -RZ, R38.reuse.H1_H1 ;  /* 0x30000026ff247230 */ /* 0x100fe40000004100 */
[----:B------:R-:W-:Y:S01]  /*4180*/  FMUL.FTZ R122, R116, R89 ;  /* 0x00000059747a7220 */ /* 0x000fe20000410000 */
[----:B------:R-:W-:Y:S01]  /*4190*/  HADD2.F32 R38, -RZ, R38.H0_H0 ;  /* 0x20000026ff267230 */ /* 0x000fe20000004100 */
[----:B------:R-:W-:Y:S01]  /*41a0*/  F2FP.F16.F32.PACK_AB R37, R82, R37 ;  /* 0x000000255225723e */ /* 0x000fe200000000ff */
[----:B------:R-:W-:-:S02]  /*41b0*/  HADD2.F32 R90, -RZ, R163.H0_H0 ;  /* 0x200000a3ff5a7230 */ /* 0x000fc40000004100 */
[-C--:B------:R-:W-:Y:S01]  /*41c0*/  FMUL.FTZ R89, R36, R83.reuse ;  /* 0x0000005324597220 */ /* 0x080fe20000410000 */
[----:B------:R-:W-:Y:S02]  /*41d0*/  FMUL.FTZ R83, R38, R83 ;  /* 0x0000005326537220 */ /* 0x000fe40000410000 */
[-C--:B------:R-:W-:Y:S01]  /*41e0*/  FFMA.FTZ R117, R116, R90.reuse, -R117 ;  /* 0x0000005a74757223 */ /* 0x080fe20000010875 */
[----:B------:R-:W-:Y:S01]  /*41f0*/  FFMA.FTZ R122, R91, R90, R122 ;  /* 0x0000005a5b7a7223 */ /* 0x000fe2000001007a */
[-C--:B------:R-:W-:Y:S01]  /*4200*/  FFMA.FTZ R89, R38, R123.reuse, -R89 ;  /* 0x0000007b26597223 */ /* 0x080fe20000010859 */
[----:B------:R-:W-:-:S03]  /*4210*/  FFMA.FTZ R36, R36, R123, R83 ;  /* 0x0000007b24247223 */ /* 0x000fc60000010053 */
[----:B------:R-:W-:Y:S02]  /*4220*/  F2FP.F16.F32.PACK_AB R122, R122, R117 ;  /* 0x000000757a7a723e */ /* 0x000fe400000000ff */
[----:B------:R-:W-:Y:S02]  /*4230*/  F2FP.F16.F32.PACK_AB R38, R36, R89 ;  /* 0x000000592426723e */ /* 0x000fe400000000ff */
[----:B------:R-:W-:-:S07]  /*4240*/  MOV R36, R122 ;  /* 0x0000007a00247202 */ /* 0x000fce0000000f00 */
.L_x_679:
[----:B------:R-:W-:Y:S05]  /*4250*/  BSYNC B3 ;  /* 0x0000000000037941 */ /* 0x000fea0003800000 */
.L_x_678:
[----:B------:R-:W-:Y:S02]  /*4260*/  ULDC.64 UR4, c[0x0][0x208] ;  /* 0x0000820000047ab9 */ /* 0x000fe40000000a00 */
[----:B--2---:R3:W-:Y:S03]  /*4270*/  STG.E.128 desc[UR4][R56.64+0x100], R36 ;  /* 0x0001002438007986 */ /* 0x0047e6000c101d04 */
.L_x_677:
[----:B------:R-:W-:Y:S05]  /*4280*/  BSYNC B2 ;  /* 0x0000000000027941 */ /* 0x000fea0003800000 */
.L_x_676:
[----:B------:R-:W-:-:S13]  /*4290*/  ISETP.NE.AND P3, PT, R8, RZ, PT ;  /* 0x000000ff0800720c */ /* 0x000fda0003f65270 */
[----:B------:R-:W-:Y:S05]  /*42a0*/  @!P3 BRA `(.L_x_667) ;  /* 0x0000000000bcb947 */ /* 0x000fea0003800000 */
[----:B-123--:R1:W2:Y:S01]  /*42b0*/  LDS.128 R36, [R4+0x2bc00] ;  /* 0x02bc000004247984 */ /* 0x00e2a20000000c00 */
        /* <DEDUP_REMOVED lines=8> */
[----:B------:R-:W-:Y:S01]  /*4340*/  HADD2.F32 R80, -RZ, R80.H0_H0 ;  /* 0x20000050ff507230 */ /* 0x000fe20000004100 */
[----:B------:R-:W-:Y:S01]  /*4350*/  SHF.R.U32.HI R79, RZ, 0x10, R79 ;  /* 0x00000010ff4f7819 */ /* 0x000fe2000001164f */
[----:B------:R-:W-:Y:S02]  /*4360*/  HADD2.F32 R81, -RZ, R81.H0_H0 ;  /* 0x20000051ff517230 */ /* 0x000fe40000004100 */
[--C-:B------:R-:W-:Y:S02]  /*4370*/  HADD2.F32 R82, -RZ, R39.reuse.H1_H1 ;  /* 0x30000027ff527230 */ /* 0x100fe40000004100 */
[----:B------:R-:W-:Y:S01]  /*4380*/  FMUL.FTZ R90, R83, R80 ;  /* 0x00000050535a7220 */ /* 0x000fe20000410000 */
[----:B------:R-:W-:-:S02]  /*4390*/  HADD2.F32 R88, -RZ, R39.H0_H0 ;  /* 0x20000027ff587230 */ /* 0x000fc40000004100 */
[C---:B------:R-:W-:Y:S01]  /*43a0*/  FMUL.FTZ R80, R37.reuse, R80 ;  /* 0x0000005025507220 */ /* 0x040fe20000410000 */
[----:B------:R-:W-:Y:S02]  /*43b0*/  HADD2.F32 R78, -RZ, R78.H0_H0 ;  /* 0x2000004eff4e7230 */ /* 0x000fe40000004100 */
[-C--:B------:R-:W-:Y:S01]  /*43c0*/  FMUL.FTZ R39, R82, R81.reuse ;  /* 0x0000005152277220 */ /* 0x080fe20000410000 */
[----:B------:R-:W-:Y:S02]  /*43d0*/  HADD2.F32 R79, -RZ, R79.H0_H0 ;  /* 0x2000004fff4f7230 */ /* 0x000fe40000004100 */
[----:B------:R-:W-:Y:S01]  /*43e0*/  FMUL.FTZ R81, R88, R81 ;  /* 0x0000005158517220 */ /* 0x000fe20000410000 */
[----:B------:R-:W-:Y:S02]  /*43f0*/  HADD2.F32 R91, -RZ, R155.H0_H0 ;  /* 0x2000009bff5b7230 */ /* 0x000fe40000004100 */
[-C--:B------:R-:W-:Y:S01]  /*4400*/  FFMA.FTZ R90, R37, R78.reuse, -R90 ;  /* 0x0000004e255a7223 */ /* 0x080fe2000001085a */
[----:B------:R-:W-:Y:S01]  /*4410*/  FFMA.FTZ R83, R83, R78, R80 ;  /* 0x0000004e53537223 */ /* 0x000fe20000010050 */
[----:B------:R-:W-:Y:S01]  /*4420*/  FFMA.FTZ R82, R82, R79, R81 ;  /* 0x0000004f52527223 */ /* 0x000fe20000010051 */
[----:B------:R-:W-:-:S02]  /*4430*/  HADD2.F32 R78, -RZ, R36.H1_H1 ;  /* 0x30000024ff4e7230 */ /* 0x000fc40000004100 */
[----:B------:R-:W-:Y:S01]  /*4440*/  FFMA.FTZ R39, R88, R79, -R39 ;  /* 0x0000004f58277223 */ /* 0x000fe20000010827 */
[----:B------:R-:W-:Y:S02]  /*4450*/  HADD2.F32 R81, -RZ, R162.H0_H0 ;  /* 0x200000a2ff517230 */ /* 0x000fe40000004100 */
[----:B------:R-:W-:Y:S02]  /*4460*/  HADD2.F32 R36, -RZ, R36.H0_H0 ;  /* 0x20000024ff247230 */ /* 0x000fe40000004100 */
[----:B------:R-:W-:Y:S02]  /*4470*/  HADD2.F32 R37, -RZ, R161.H1_H1 ;  /* 0x300000a1ff257230 */ /* 0x000fe40000004100 */
[-C--:B------:R-:W-:Y:S01]  /*4480*/  FMUL.FTZ R89, R78, R81.reuse ;  /* 0x000000514e597220 */ /* 0x080fe20000410000 */
[--C-:B------:R-:W-:Y:S02]  /*4490*/  HADD2.F32 R80, -RZ, R38.reuse.H1_H1 ;  /* 0x30000026ff507230 */ /* 0x100fe40000004100 */
[----:B------:R-:W-:Y:S01]  /*44a0*/  FMUL.FTZ R117, R36, R81 ;  /* 0x0000005124757220 */ /* 0x000fe20000410000 */
[----:B------:R-:W-:Y:S01]  /*44b0*/  HADD2.F32 R38, -RZ, R38.H0_H0 ;  /* 0x20000026ff267230 */ /* 0x000fe20000004100 */
[----:B------:R-:W-:Y:S01]  /*44c0*/  F2FP.F16.F32.PACK_AB R39, R82, R39 ;  /* 0x000000275227723e */ /* 0x000fe200000000ff */
[----:B------:R-:W-:-:S02]  /*44d0*/  HADD2.F32 R79, -RZ, R162.H1_H1 ;  /* 0x300000a2ff4f7230 */ /* 0x000fc40000004100 */
[-C--:B------:R-:W-:Y:S01]  /*44e0*/  FMUL.FTZ R81, R80, R37.reuse ;  /* 0x0000002550517220 */ /* 0x080fe20000410000 */
[----:B------:R-:W-:Y:S02]  /*44f0*/  FMUL.FTZ R37, R38, R37 ;  /* 0x0000002526257220 */ /* 0x000fe40000410000 */
[-C--:B------:R-:W-:Y:S01]  /*4500*/  FFMA.FTZ R89, R36, R79.reuse, -R89 ;  /* 0x0000004f24597223 */ /* 0x080fe20000010859 */
[----:B------:R-:W-:Y:S01]  /*4510*/  FFMA.FTZ R78, R78, R79, R117 ;  /* 0x0000004f4e4e7223 */ /* 0x000fe20000010075 */
[-C--:B------:R-:W-:Y:S01]  /*4520*/  FFMA.FTZ R81, R38, R91.reuse, -R81 ;  /* 0x0000005b26517223 */ /* 0x080fe20000010851 */
[----:B------:R-:W-:Y:S01]  /*4530*/  FFMA.FTZ R80, R80, R91, R37 ;  /* 0x0000005b50507223 */ /* 0x000fe20000010025 */
[----:B------:R-:W-:Y:S02]  /*4540*/  F2FP.F16.F32.PACK_AB R37, R83, R90 ;  /* 0x0000005a5325723e */ /* 0x000fe400000000ff */
[----:B------:R-:W-:Y:S02]  /*4550*/  F2FP.F16.F32.PACK_AB R36, R78, R89 ;  /* 0x000000594e24723e */ /* 0x000fe400000000ff */
[----:B------:R-:W-:-:S07]  /*4560*/  F2FP.F16.F32.PACK_AB R38, R80, R81 ;  /* 0x000000515026723e */ /* 0x000fce00000000ff */
.L_x_681:
[----:B------:R-:W-:Y:S05]  /*4570*/  BSYNC B2 ;  /* 0x0000000000027941 */ /* 0x000fea0003800000 */
.L_x_680:
[----:B------:R-:W-:Y:S02]  /*4580*/  ULDC.64 UR4, c[0x0][0x208] ;  /* 0x0000820000047ab9 */ /* 0x000fe40000000a00 */
[----:B--2---:R4:W-:Y:S03]  /*4590*/  STG.E.128 desc[UR4][R56.64+0x180], R36 ;  /* 0x0001802438007986 */ /* 0x0049e6000c101d04 */
.L_x_667:
[----:B------:R-:W-:Y:S05]  /*45a0*/  BSYNC B1 ;  /* 0x0000000000017941 */ /* 0x000fea0003800000 */
.L_x_666:
[----:B------:R-:W-:Y:S04]  /*45b0*/  BSSY B1, `(.L_x_682) ;  /* 0x00000d2000017945 */ /* 0x000fe80003800000 */
[----:B------:R-:W-:Y:S05]  /*45c0*/  @P4 BRA `(.L_x_683) ;  /* 0x0000000c00404947 */ /* 0x000fea0003800000 */
[----:B------:R-:W-:Y:S01]  /*45d0*/  ISETP.NE.AND P3, PT, R26, RZ, PT ;  /* 0x000000ff1a00720c */ /* 0x000fe20003f65270 */
[----:B------:R-:W-:-:S12]  /*45e0*/  BSSY B2, `(.L_x_684) ;  /* 0x0000033000027945 */ /* 0x000fd80003800000 */
[----:B------:R-:W-:Y:S05]  /*45f0*/  @!P3 BRA `(.L_x_685) ;  /* 0x0000000000c4b947 */ /* 0x000fea0003800000 */
[----:B-1234-:R1:W2:Y:S01]  /*4600*/  LDS.128 R36, [R4+0x25400] ;  /* 0x0254000004247984 */ /* 0x01e2a20000000c00 */
[----:B------:R-:W-:Y:S01]  /*4610*/  ISETP.GE.AND P3, PT, R22, R115, PT ;  /* 0x000000731600720c */ /* 0x000fe20003f66270 */
[----:B------:R-:W-:-:S12]  /*4620*/  BSSY B3, `(.L_x_686) ;  /* 0x000002c000037945 */ /* 0x000fd80003800000 */
[----:B-1----:R-:W-:Y:S05]  /*4630*/  @P3 BRA `(.L_x_687) ;  /* 0x0000000000a83947 */ /* 0x002fea0003800000 */
[----:B------:R-:W-:Y:S01]  /*4640*/  SHF.R.U64 R56, R74, 0x10, R75 ;  /* 0x000000104a387819 */ /* 0x000fe2000000124b */
[----:B--2---:R-:W-:Y:S01]  /*4650*/  HADD2.F32 R78, -RZ, R37.H0_H0 ;  /* 0x20000025ff4e7230 */ /* 0x004fe20000004100 */
[----:B------:R-:W-:Y:S01]  /*4660*/  SHF.R.U64 R57, R76, 0x10, R77 ;  /* 0x000000104c397819 */ /* 0x000fe2000000124d */
[----:B------:R-:W-:Y:S01]  /*4670*/  HADD2.F32 R161, -RZ, R161.H0_H0 ;  /* 0x200000a1ffa17230 */ /* 0x000fe20000004100 */
[----:B------:R-:W-:Y:S01]  /*4680*/  SHF.R.U32.HI R74, RZ, 0x10, R75 ;  /* 0x00000010ff4a7819 */ /* 0x000fe2000001164b */
[----:B------:R-:W-:Y:S01]  /*4690*/  IMAD.MOV.U32 R75, RZ, RZ, R39 ;  /* 0x000000ffff4b7224 */ /* 0x000fe200078e0027 */
[----:B------:R-:W-:Y:S01]  /*46a0*/  SHF.R.U32.HI R76, RZ, 0x10, R77 ;  /* 0x00000010ff4c7819 */ /* 0x000fe2000001164d */
[----:B------:R-:W-:Y:S02]  /*46b0*/  HADD2.F32 R39, -RZ, R56.H0_H0 ;  /* 0x20000038ff277230 */ /* 0x000fe40000004100 */
[----:B------:R-:W-:Y:S02]  /*46c0*/  HADD2.F32 R77, -RZ, R57.H0_H0 ;  /* 0x20000039ff4d7230 */ /* 0x000fe40000004100 */
[----:B------:R-:W-:-:S02]  /*46d0*/  HADD2.F32 R56, -RZ, R37.H1_H1 ;  /* 0x30000025ff387230 */ /* 0x000fc40000004100 */
[----:B------:R-:W-:Y:S02]  /*46e0*/  HADD2.F32 R76, -RZ, R76.H0_H0 ;  /* 0x2000004cff4c7230 */ /* 0x000fe40000004100 */
[--C-:B------:R-:W-:Y:S02]  /*46f0*/  HADD2.F32 R57, -RZ, R75.reuse.H1_H1 ;  /* 0x3000004bff397230 */ /* 0x100fe40000004100 */
[-C--:B------:R-:W-:Y:S01]  /*4700*/  FMUL.FTZ R37, R56, R77.reuse ;  /* 0x0000004d38257220 */ /* 0x080fe20000410000 */
[----:B------:R-:W-:Y:S02]  /*4710*/  HADD2.F32 R75, -RZ, R75.H0_H0 ;  /* 0x2000004bff4b7230 */ /* 0x000fe40000004100 */
[C---:B------:R-:W-:Y:S01]  /*4720*/  FMUL.FTZ R77, R78.reuse, R77 ;  /* 0x0000004d4e4d7220 */ /* 0x040fe20000410000 */
[----:B------:R-:W-:Y:S02]  /*4730*/  HADD2.F32 R74, -RZ, R74.H0_H0 ;  /* 0x2000004aff4a7230 */ /* 0x000fe40000004100 */
[-C--:B------:R-:W-:Y:S01]  /*4740*/  FMUL.FTZ R80, R57, R76.reuse ;  /* 0x0000004c39507220 */ /* 0x080fe20000410000 */
[-C--:B------:R-:W-:Y:S01]  /*4750*/  FFMA.FTZ R37, R78, R39.reuse, -R37 ;  /* 0x000000274e257223 */ /* 0x080fe20000010825 */
[C---:B------:R-:W-:Y:S01]  /*4760*/  FMUL.FTZ R76, R75.reuse, R76 ;  /* 0x0000004c4b4c7220 */ /* 0x040fe20000410000 */
        /* <DEDUP_REMOVED lines=9> */
[----:B------:R-:W-:Y:S02]  /*4800*/  HADD2.F32 R57, -RZ, R158.H0_H0 ;  /* 0x2000009eff397230 */ /* 0x000fe40000004100 */
[----:B------:R-:W-:Y:S01]  /*4810*/  FMUL.FTZ R77, R78, R77 ;  /* 0x0000004d4e4d7220 */ /* 0x000fe20000410000 */
[----:B------:R-:W-:-:S02]  /*4820*/  HADD2.F32 R38, -RZ, R38.H0_H0 ;  /* 0x20000026ff267230 */ /* 0x000fc40000004100 */
[----:B------:R-:W-:Y:S01]  /*4830*/  FMUL.FTZ R81, R36, R161 ;  /* 0x000000a124517220 */ /* 0x000fe20000410000 */
[----:B------:R-:W-:Y:S02]  /*4840*/  HADD2.F32 R75, -RZ, R157.H1_H1 ;  /* 0x3000009dff4b7230 */ /* 0x000fe40000004100 */
[-C--:B------:R-:W-:Y:S01]  /*4850*/  FFMA.FTZ R79, R78, R57.reuse, -R79 ;  /* 0x000000394e4f7223 */ /* 0x080fe2000001084f */
[----:B------:R-:W-:Y:S01]  /*4860*/  FFMA.FTZ R76, R76, R57, R77 ;  /* 0x000000394c4c7223 */ /* 0x000fe2000001004d */
[----:B------:R-:W-:Y:S01]  /*4870*/  FMUL.FTZ R161, R38, R161 ;  /* 0x000000a126a17220 */ /* 0x000fe20000410000 */
[----:B------:R-:W-:Y:S01]  /*4880*/  F2FP.F16.F32.PACK_AB R39, R74, R39 ;  /* 0x000000274a27723e */ /* 0x000fe200000000ff */
[-C--:B------:R-:W-:Y:S02]  /*4890*/  FFMA.FTZ R81, R38, R75.reuse, -R81 ;  /* 0x0000004b26517223 */ /* 0x080fe40000010851 */
[----:B------:R-:W-:Y:S01]  /*48a0*/  FFMA.FTZ R36, R36, R75, R161 ;  /* 0x0000004b24247223 */ /* 0x000fe200000100a1 */
[----:B------:R-:W-:-:S04]  /*48b0*/  F2FP.F16.F32.PACK_AB R76, R76, R79 ;  /* 0x0000004f4c4c723e */ /* 0x000fc800000000ff */
[----:B------:R-:W-:Y:S01]  /*48c0*/  F2FP.F16.F32.PACK_AB R38, R36, R81 ;  /* 0x000000512426723e */ /* 0x000fe200000000ff */
[----:B------:R-:W-:-:S07]  /*48d0*/  IMAD.MOV.U32 R36, RZ, RZ, R76 ;  /* 0x000000ffff247224 */ /* 0x000fce00078e004c */
.L_x_687:
[----:B------:R-:W-:Y:S05]  /*48e0*/  BSYNC B3 ;  /* 0x0000000000037941 */ /* 0x000fea0003800000 */
.L_x_686:
[----:B------:R-:W-:Y:S02]  /*48f0*/  ULDC.64 UR4, c[0x0][0x208] ;  /* 0x0000820000047ab9 */ /* 0x000fe40000000a00 */
[----:B--2---:R1:W-:Y:S03]  /*4900*/  STG.E.128 desc[UR4][R50.64], R36 ;  /* 0x0000002432007986 */ /* 0x0043e6000c101d04 */
.L_x_685:
[----:B------:R-:W-:Y:S05]  /*4910*/  BSYNC B2 ;  /* 0x0000000000027941 */ /* 0x000fea0003800000 */
.L_x_684:
        /* <DEDUP_REMOVED lines=8> */
[----:B--2---:R-:W-:Y:S01]  /*49a0*/  IMAD.MOV.U32 R57, RZ, RZ, R39 ;  /* 0x000000ffff397224 */ /* 0x004fe200078e0027 */
[--C-:B------:R-:W-:Y:S01]  /*49b0*/  SHF.R.U64 R70, R72, 0x10, R73.reuse ;  /* 0x0000001048467819 */ /* 0x100fe20000001249 */
[--C-:B------:R-:W-:Y:S01]  /*49c0*/  HADD2.F32 R39, -RZ, R37.reuse.H1_H1 ;  /* 0x30000025ff277230 */ /* 0x100fe20000004100 */
[----:B------:R-:W-:Y:S02]  /*49d0*/  SHF.R.U32.HI R74, RZ, 0x10, R73 ;  /* 0x00000010ff4a7819 */ /* 0x000fe40000011649 */
[----:B------:R-:W-:Y:S01]  /*49e0*/  MOV R56, R36 ;  /* 0x0000002400387202 */ /* 0x000fe20000000f00 */
[----:B------:R-:W-:Y:S01]  /*49f0*/  HADD2.F32 R73, -RZ, R70.H0_H0 ;  /* 0x20000046ff497230 */ /* 0x000fe20000004100 */
[----:B------:R-:W-:Y:S01]  /*4a00*/  SHF.R.U32.HI R75, RZ, 0x10, R71 ;  /* 0x00000010ff4b7819 */ /* 0x000fe20000011647 */
[----:B------:R-:W-:Y:S02]  /*4a10*/  HADD2.F32 R36, -RZ, R37.H0_H0 ;  /* 0x20000025ff247230 */ /* 0x000fe40000004100 */
[----:B------:R-:W-:-:S02]  /*4a20*/  HADD2.F32 R70, -RZ, R57.H1_H1 ;  /* 0x30000039ff467230 */ /* 0x000fc40000004100 */
[-C--:B------:R-:W-:Y:S01]  /*4a30*/  FMUL.FTZ R37, R39, R73.reuse ;  /* 0x0000004927257220 */ /* 0x080fe20000410000 */
[----:B------:R-:W-:Y:S02]  /*4a40*/  HADD2.F32 R74, -RZ, R74.H0_H0 ;  /* 0x2000004aff4a7230 */ /* 0x000fe40000004100 */
[----:B------:R-:W-:Y:S02]  /*4a50*/  HADD2.F32 R57, -RZ, R57.H0_H0 ;  /* 0x20000039ff397230 */ /* 0x000fe40000004100 */
[----:B------:R-:W-:Y:S02]  /*4a60*/  HADD2.F32 R71, -RZ, R76.H0_H0 ;  /* 0x2000004cff477230 */ /* 0x000fe40000004100 */
[----:B------:R-:W-:Y:S01]  /*4a70*/  FMUL.FTZ R76, R36, R73 ;  /* 0x00000049244c7220 */ /* 0x000fe20000410000 */
[----:B------:R-:W-:Y:S02]  /*4a80*/  HADD2.F32 R72, -RZ, R75.H0_H0 ;  /* 0x2000004bff487230 */ /* 0x000fe40000004100 */
[-C--:B------:R-:W-:Y:S01]  /*4a90*/  FMUL.FTZ R78, R70, R74.reuse ;  /* 0x0000004a464e7220 */ /* 0x080fe20000410000 */
[----:B------:R-:W-:Y:S01]  /*4aa0*/  FMUL.FTZ R73, R57, R74 ;  /* 0x0000004a39497220 */ /* 0x000fe20000410000 */
[-C--:B------:R-:W-:Y:S01]  /*4ab0*/  FFMA.FTZ R36, R36, R71.reuse, -R37 ;  /* 0x0000004724247223 */ /* 0x080fe20000010825 */
[----:B------:R-:W-:Y:S01]  /*4ac0*/  FFMA.FTZ R37, R39, R71, R76 ;  /* 0x0000004727257223 */ /* 0x000fe2000001004c */
[-C--:B------:R-:W-:Y:S01]  /*4ad0*/  FFMA.FTZ R39, R57, R72.reuse, -R78 ;  /* 0x0000004839277223 */ /* 0x080fe2000001084e */
[----:B------:R-:W-:Y:S01]  /*4ae0*/  FFMA.FTZ R74, R70, R72, R73 ;  /* 0x00000048464a7223 */ /* 0x000fe20000010049 */
[----:B------:R-:W-:-:S02]  /*4af0*/  HADD2.F32 R72, -RZ, R156.H1_H1 ;  /* 0x3000009cff487230 */ /* 0x000fc40000004100 */
[----:B------:R-:W-:Y:S01]  /*4b00*/  HADD2.F32 R75, -RZ, R158.H1_H1 ;  /* 0x3000009eff4b7230 */ /* 0x000fe20000004100 */
[----:B------:R-:W-:Y:S01]  /*4b10*/  F2FP.F16.F32.PACK_AB R37, R37, R36 ;  /* 0x000000242525723e */ /* 0x000fe200000000ff */
[----:B------:R-:W-:Y:S01]  /*4b20*/  HADD2.F32 R57, -RZ, R56.H1_H1 ;  /* 0x30000038ff397230 */ /* 0x000fe20000004100 */
[----:B------:R-:W-:Y:S01]  /*4b30*/  F2FP.F16.F32.PACK_AB R39, R74, R39 ;  /* 0x000000274a27723e */ /* 0x000fe200000000ff */
[----:B------:R-:W-:Y:S02]  /*4b40*/  HADD2.F32 R70, -RZ, R38.H1_H1 ;  /* 0x30000026ff467230 */ /* 0x000fe40000004100 */
[----:B------:R-:W-:Y:S02]  /*4b50*/  HADD2.F32 R56, -RZ, R56.H0_H0 ;  /* 0x20000038ff387230 */ /* 0x000fe40000004100 */
[----:B------:R-:W-:Y:S01]  /*4b60*/  FMUL.FTZ R77, R57, R72 ;  /* 0x00000048394d7220 */ /* 0x000fe20000410000 */
[----:B------:R-:W-:Y:S02]  /*4b70*/  HADD2.F32 R38, -RZ, R38.H0_H0 ;  /* 0x20000026ff267230 */ /* 0x000fe40000004100 */
[----:B------:R-:W-:Y:S01]  /*4b80*/  FMUL.FTZ R79, R70, R75 ;  /* 0x0000004b464f7220 */ /* 0x000fe20000410000 */
[----:B------:R-:W-:-:S02]  /*4b90*/  HADD2.F32 R71, -RZ, R154.H0_H0 ;  /* 0x2000009aff477230 */ /* 0x000fc40000004100 */
[----:B------:R-:W-:Y:S01]  /*4ba0*/  FMUL.FTZ R72, R56, R72 ;  /* 0x0000004838487220 */ /* 0x000fe20000410000 */
[----:B------:R-:W-:Y:S02]  /*4bb0*/  HADD2.F32 R73, -RZ, R154.H1_H1 ;  /* 0x3000009aff497230 */ /* 0x000fe40000004100 */
[----:B------:R-:W-:Y:S01]  /*4bc0*/  FMUL.FTZ R75, R38, R75 ;  /* 0x0000004b264b7220 */ /* 0x000fe20000410000 */
[-C--:B------:R-:W-:Y:S01]  /*4bd0*/  FFMA.FTZ R77, R56, R71.reuse, -R77 ;  /* 0x00000047384d7223 */ /* 0x080fe2000001084d */
[----:B------:R-:W-:Y:S01]  /*4be0*/  FFMA.FTZ R72, R57, R71, R72 ;  /* 0x0000004739487223 */ /* 0x000fe20000010048 */
[-C--:B------:R-:W-:Y:S01]  /*4bf0*/  FFMA.FTZ R79, R38, R73.reuse, -R79 ;  /* 0x00000049264f7223 */ /* 0x080fe2000001084f */
[----:B------:R-:W-:-:S03]  /*4c00*/  FFMA.FTZ R70, R70, R73, R75 ;  /* 0x0000004946467223 */ /* 0x000fc6000001004b */
[----:B------:R-:W-:Y:S02]  /*4c10*/  F2FP.F16.F32.PACK_AB R36, R72, R77 ;  /* 0x0000004d4824723e */ /* 0x000fe400000000ff */
[----:B------:R-:W-:-:S07]  /*4c20*/  F2FP.F16.F32.PACK_AB R38, R70, R79 ;  /* 0x0000004f4626723e */ /* 0x000fce00000000ff */
.L_x_691:
[----:B------:R-:W-:Y:S05]  /*4c30*/  BSYNC B3 ;  /* 0x0000000000037941 */ /* 0x000fea0003800000 */
.L_x_690:
[----:B------:R-:W-:Y:S02]  /*4c40*/  ULDC.64 UR4, c[0x0][0x208] ;  /* 0x0000820000047ab9 */ /* 0x000fe40000000a00 */
[----:B--2---:R1:W-:Y:S03]  /*4c50*/  STG.E.128 desc[UR4][R50.64+0x80], R36 ;  /* 0x0000802432007986 */ /* 0x0043e6000c101d04 */
.L_x_689:
[----:B------:R-:W-:Y:S05]  /*4c60*/  BSYNC B2 ;  /* 0x0000000000027941 */ /* 0x000fea0003800000 */
.L_x_688:
[----:B------:R-:W-:Y:S01]  /*4c70*/  ISETP.NE.AND P3, PT, R9, RZ, PT ;  /* 0x000000ff0900720c */ /* 0x000fe20003f65270 */
[----:B------:R-:W-:-:S12]  /*4c80*/  BSSY B2, `(.L_x_692) ;  /* 0x0000032000027945 */ /* 0x000fd80003800000 */
[----:B------:R-:W-:Y:S05]  /*4c90*/  @!P3 BRA `(.L_x_693) ;  /* 0x0000000000c0b947 */ /* 0x000fea0003800000 */
[----:B-1234-:R1:W2:Y:S01]  /*4ca0*/  LDS.128 R36, [R4+0x2a400] ;  /* 0x02a4000004247984 */ /* 0x01e2a20000000c00 */
[----:B------:R-:W-:Y:S01]  /*4cb0*/  ISETP.GE.AND P3, PT, R214, R115, PT ;  /* 0x00000073d600720c */ /* 0x000fe20003f66270 */
[----:B------:R-:W-:-:S12]  /*4cc0*/  BSSY B3, `(.L_x_694) ;  /* 0x000002b000037945 */ /* 0x000fd80003800000 */
[----:B-1----:R-:W-:Y:S05]  /*4cd0*/  @P3 BRA `(.L_x_695) ;  /* 0x0000000000a43947 */ /* 0x002fea0003800000 */
[--C-:B------:R-:W-:Y:S01]  /*4ce0*/  SHF.R.U64 R66, R66, 0x10, R67.reuse ;  /* 0x0000001042427819 */ /* 0x100fe20000001243 */
[----:B--2---:R-:W-:Y:S01]  /*4cf0*/  IMAD.MOV.U32 R56, RZ, RZ, R38 ;  /* 0x000000ffff387224 */ /* 0x004fe200078e0026 */
[----:B------:R-:W-:Y:S01]  /*4d00*/  SHF.R.U32.HI R71, RZ, 0x10, R67 ;  /* 0x00000010ff477819 */ /* 0x000fe20000011643 */
[----:B------:R-:W-:Y:S01]  /*4d10*/  HADD2.F32 R38, -RZ, R37.H1_H1 ;  /* 0x30000025ff267230 */ /* 0x000fe20000004100 */
[--C-:B------:R-:W-:Y:S01]  /*4d20*/  SHF.R.U64 R67, R68, 0x10, R69.reuse ;  /* 0x0000001044437819 */ /* 0x100fe20000001245 */
[--C-:B------:R-:W-:Y:S01]  /*4d30*/  HADD2.F32 R57, -RZ, R39.reuse.H1_H1 ;  /* 0x30000027ff397230 */ /* 0x100fe20000004100 */
[----:B------:R-:W-:Y:S01]  /*4d40*/  SHF.R.U32.HI R70, RZ, 0x10, R69 ;  /* 0x00000010ff467819 */ /* 0x000fe20000011645 */
[----:B------:R-:W-:Y:S02]  /*4d50*/  HADD2.F32 R39, -RZ, R39.H0_H0 ;  /* 0x20000027ff277230 */ /* 0x000fe40000004100 */
[----:B------:R-:W-:Y:S02]  /*4d60*/  HADD2.F32 R67, -RZ, R67.H0_H0 ;  /* 0x20000043ff437230 */ /* 0x000fe40000004100 */
[----:B------:R-:W-:-:S02]  /*4d70*/  HADD2.F32 R70, -RZ, R70.H0_H0 ;  /* 0x20000046ff467230 */ /* 0x000fc40000004100 */
[----:B------:R-:W-:Y:S02]  /*4d80*/  HADD2.F32 R37, -RZ, R37.H0_H0 ;  /* 0x20000025ff257230 */ /* 0x000fe40000004100 */
[-C--:B------:R-:W-:Y:S01]  /*4d90*/  FMUL.FTZ R72, R38, R67.reuse ;  /* 0x0000004326487220 */ /* 0x080fe20000410000 */
[----:B------:R-:W-:Y:S02]  /*4da0*/  HADD2.F32 R66, -RZ, R66.H0_H0 ;  /* 0x20000042ff427230 */ /* 0x000fe40000004100 */
[-C--:B------:R-:W-:Y:S01]  /*4db0*/  FMUL.FTZ R74, R57, R70.reuse ;  /* 0x00000046394a7220 */ /* 0x080fe20000410000 */
[----:B------:R-:W-:Y:S02]  /*4dc0*/  HADD2.F32 R68, -RZ, R71.H0_H0 ;  /* 0x20000047ff447230 */ /* 0x000fe40000004100 */
[----:B------:R-:W-:Y:S01]  /*4dd0*/  FMUL.FTZ R70, R39, R70 ;  /* 0x0000004627467220 */ /* 0x000fe20000410000 */
[C---:B------:R-:W-:Y:S01]  /*4de0*/  FMUL.FTZ R67, R37.reuse, R67 ;  /* 0x0000004325437220 */ /* 0x040fe20000410000 */
[----:B------:R-:W-:Y:S01]  /*4df0*/  FFMA.FTZ R72, R37, R66, -R72 ;  /* 0x0000004225487223 */ /* 0x000fe20000010848 */
[----:B------:R-:W-:-:S02]  /*4e00*/  HADD2.F32 R37, -RZ, R36.H1_H1 ;  /* 0x30000024ff257230 */ /* 0x000fc40000004100 */
[----:B------:R-:W-:Y:S01]  /*4e10*/  FFMA.FTZ R73, R57, R68, R70 ;  /* 0x0000004439497223 */ /* 0x000fe20000010046 */
[----:B------:R-:W-:Y:S01]  /*4e20*/  FFMA.FTZ R71, R38, R66, R67 ;  /* 0x0000004226477223 */ /* 0x000fe20000010043 */
[----:B------:R-:W-:Y:S02]  /*4e30*/  HADD2.F32 R57, -RZ, R152.H0_H0 ;  /* 0x20000098ff397230 */ /* 0x000fe40000004100 */
[----:B------:R-:W-:Y:S01]  /*4e40*/  FFMA.FTZ R74, R39, R68, -R74 ;  /* 0x00000044274a7223 */ /* 0x000fe2000001084a */
[----:B------:R-:W-:Y:S02]  /*4e50*/  HADD2.F32 R36, -RZ, R36.H0_H0 ;  /* 0x20000024ff247230 */ /* 0x000fe40000004100 */
[----:B------:R-:W-:Y:S02]  /*4e60*/  HADD2.F32 R67, -RZ, R152.H1_H1 ;  /* 0x30000098ff437230 */ /* 0x000fe40000004100 */
[----:B------:R-:W-:Y:S01]  /*4e70*/  FMUL.FTZ R69, R37, R57 ;  /* 0x0000003925457220 */ /* 0x000fe20000410000 */
[----:B------:R-:W-:-:S02]  /*4e80*/  HADD2.F32 R38, -RZ, R56.H1_H1 ;  /* 0x30000038ff267230 */ /* 0x000fc40000004100 */
[----:B------:R-:W-:Y:S01]  /*4e90*/  FMUL.FTZ R66, R36, R57 ;  /* 0x0000003924427220 */ /* 0x000fe20000410000 */
[----:B------:R-:W-:Y:S02]  /*4ea0*/  HADD2.F32 R56, -RZ, R56.H0_H0 ;  /* 0x20000038ff387230 */ /* 0x000fe40000004100 */
[--C-:B------:R-:W-:Y:S02]  /*4eb0*/  HADD2.F32 R39, -RZ, R141.reuse.H0_H0 ;  /* 0x2000008dff277230 */ /* 0x100fe40000004100 */
[-C--:B------:R-:W-:Y:S01]  /*4ec0*/  FMUL.FTZ R57, R38, R67.reuse ;  /* 0x0000004326397220 */ /* 0x080fe20000410000 */
[----:B------:R-:W-:Y:S02]  /*4ed0*/  HADD2.F32 R141, -RZ, R141.H1_H1 ;  /* 0x3000008dff8d7230 */ /* 0x000fe40000004100 */
[----:B------:R-:W-:Y:S01]  /*4ee0*/  FMUL.FTZ R67, R56, R67 ;  /* 0x0000004338437220 */ /* 0x000fe20000410000 */
[-C--:B------:R-:W-:Y:S01]  /*4ef0*/  FFMA.FTZ R69, R36, R39.reuse, -R69 ;  /* 0x0000002724457223 */ /* 0x080fe20000010845 */
[----:B------:R-:W-:Y:S01]  /*4f00*/  FFMA.FTZ R66, R37, R39, R66 ;  /* 0x0000002725427223 */ /* 0x000fe20000010042 */
[-C--:B------:R-:W-:Y:S01]  /*4f10*/  FFMA.FTZ R57, R56, R141.reuse, -R57 ;  /* 0x0000008d38397223 */ /* 0x080fe20000010839 */
[----:B------:R-:W-:Y:S01]  /*4f20*/  FFMA.FTZ R38, R38, R141, R67 ;  /* 0x0000008d26267223 */ /* 0x000fe20000010043 */
[----:B------:R-:W-:-:S02]  /*4f30*/  F2FP.F16.F32.PACK_AB R37, R71, R72 ;  /* 0x000000484725723e */ /* 0x000fc400000000ff */
[----:B------:R-:W-:Y:S02]  /*4f40*/  F2FP.F16.F32.PACK_AB R39, R73, R74 ;  /* 0x0000004a4927723e */ /* 0x000fe400000000ff */
[----:B------:R-:W-:Y:S02]  /*4f50*/  F2FP.F16.F32.PACK_AB R36, R66, R69 ;  /* 0x000000454224723e */ /* 0x000fe400000000ff */
[----:B------:R-:W-:-:S07]  /*4f60*/  F2FP.F16.F32.PACK_AB R38, R38, R57 ;  /* 0x000000392626723e */ /* 0x000fce00000000ff */
.L_x_695:
[----:B------:R-:W-:Y:S05]  /*4f70*/  BSYNC B3 ;  /* 0x0000000000037941 */ /* 0x000fea0003800000 */
.L_x_694:
[----:B------:R-:W-:Y:S02]  /*4f80*/  ULDC.64 UR4, c[0x0][0x208] ;  /* 0x0000820000047ab9 */ /* 0x000fe40000000a00 */
[----:B--2---:R1:W-:Y:S03]  /*4f90*/  STG.E.128 desc[UR4][R50.64+0x100], R36 ;  /* 0x0001002432007986 */ /* 0x0043e6000c101d04 */
.L_x_693:
[----:B------:R-:W-:Y:S05]  /*4fa0*/  BSYNC B2 ;  /* 0x0000000000027941 */ /* 0x000fea0003800000 */
.L_x_692:
[----:B------:R-:W-:-:S13]  /*4fb0*/  ISETP.NE.AND P3, PT, R8, RZ, PT ;  /* 0x000000ff0800720c */ /* 0x000fda0003f65270 */
[----:B------:R-:W-:Y:S05]  /*4fc0*/  @!P3 BRA `(.L_x_683) ;  /* 0x0000000000c0b947 */ /* 0x000fea0003800000 */
[----:B-1234-:R1:W2:Y:S01]  /*4fd0*/  LDS.128 R36, [R4+0x2cc00] ;  /* 0x02cc000004247984 */ /* 0x01e2a20000000c00 */
        /* <DEDUP_REMOVED lines=10> */
[----:B------:R-:W-:Y:S01]  /*5080*/  HADD2.F32 R64, -RZ, R67.H0_H0 ;  /* 0x20000043ff407230 */ /* 0x000fe20000004100 */
[----:B------:R-:W-:Y:S01]  /*5090*/  MOV R56, R38 ;  /* 0x0000002600387202 */ /* 0x000fe20000000f00 */
[----:B------:R-:W-:Y:S02]  /*50a0*/  HADD2.F32 R63, -RZ, R63.H0_H0 ;  /* 0x2000003fff3f7230 */ /* 0x000fe40000004100 */
[----:B------:R-:W-:-:S02]  /*50b0*/  HADD2.F32 R66, -RZ, R66.H0_H0 ;  /* 0x20000042ff427230 */ /* 0x000fc40000004100 */
[--C-:B------:R-:W-:Y:S02]  /*50c0*/  HADD2.F32 R38, -RZ, R37.reuse.H1_H1 ;  /* 0x30000025ff267230 */ /* 0x100fe40000004100 */
[----:B------:R-:W-:Y:S02]  /*50d0*/  HADD2.F32 R37, -RZ, R37.H0_H0 ;  /* 0x20000025ff257230 */ /* 0x000fe40000004100 */
[-C--:B------:R-:W-:Y:S01]  /*50e0*/  FMUL.FTZ R70, R57, R66.reuse ;  /* 0x0000004239467220 */ /* 0x080fe20000410000 */
[----:B------:R-:W-:Y:S01]  /*50f0*/  FMUL.FTZ R66, R39, R66 ;  /* 0x0000004227427220 */ /* 0x000fe20000410000 */
[-C--:B------:R-:W-:Y:S01]  /*5100*/  FMUL.FTZ R68, R38, R63.reuse ;  /* 0x0000003f26447220 */ /* 0x080fe20000410000 */
[----:B------:R-:W-:Y:S02]  /*5110*/  FMUL.FTZ R63, R37, R63 ;  /* 0x0000003f253f7220 */ /* 0x000fe40000410000 */
[----:B------:R-:W-:Y:S01]  /*5120*/  FFMA.FTZ R69, R57, R64, R66 ;  /* 0x0000004039457223 */ /* 0x000fe20000010042 */
[----:B------:R-:W-:Y:S01]  /*5130*/  FFMA.FTZ R68, R37, R62, -R68 ;  /* 0x0000003e25447223 */ /* 0x000fe20000010844 */
[----:B------:R-:W-:-:S02]  /*5140*/  HADD2.F32 R37, -RZ, R36.H1_H1 ;  /* 0x30000024ff257230 */ /* 0x000fc40000004100 */
[----:B------:R-:W-:Y:S01]  /*5150*/  FFMA.FTZ R67, R38, R62, R63 ;  /* 0x0000003e26437223 */ /* 0x000fe2000001003f */
[----:B------:R-:W-:Y:S02]  /*5160*/  HADD2.F32 R57, -RZ, R140.H0_H0 ;  /* 0x2000008cff397230 */ /* 0x000fe40000004100 */
[----:B------:R-:W-:Y:S01]  /*5170*/  FFMA.FTZ R70, R39, R64, -R70 ;  /* 0x0000004027467223 */ /* 0x000fe20000010846 */
[----:B------:R-:W-:Y:S02]  /*5180*/  HADD2.F32 R36, -RZ, R36.H0_H0 ;  /* 0x20000024ff247230 */ /* 0x000fe40000004100 */
[----:B------:R-:W-:Y:S02]  /*5190*/  HADD2.F32 R63, -RZ, R140.H1_H1 ;  /* 0x3000008cff3f7230 */ /* 0x000fe40000004100 */
[-C--:B------:R-:W-:Y:S01]  /*51a0*/  FMUL.FTZ R65, R37, R57.reuse ;  /* 0x0000003925417220 */ /* 0x080fe20000410000 */
[--C-:B------:R-:W-:Y:S02]  /*51b0*/  HADD2.F32 R38, -RZ, R56.reuse.H1_H1 ;  /* 0x30000038ff267230 */ /* 0x100fe40000004100 */
[----:B------:R-:W-:Y:S01]  /*51c0*/  FMUL.FTZ R62, R36, R57 ;  /* 0x00000039243e7220 */ /* 0x000fe20000410000 */
[----:B------:R-:W-:-:S02]  /*51d0*/  HADD2.F32 R56, -RZ, R56.H0_H0 ;  /* 0x20000038ff387230 */ /* 0x000fc40000004100 */
        /* <DEDUP_REMOVED lines=12> */
.L_x_697:
[----:B------:R-:W-:Y:S05]  /*52a0*/  BSYNC B2 ;  /* 0x0000000000027941 */ /* 0x000fea0003800000 */
.L_x_696:
[----:B------:R-:W-:Y:S02]  /*52b0*/  ULDC.64 UR4, c[0x0][0x208] ;  /* 0x0000820000047ab9 */ /* 0x000fe40000000a00 */
[----:B--2---:R1:W-:Y:S03]  /*52c0*/  STG.E.128 desc[UR4][R50.64+0x180], R36 ;  /* 0x0001802432007986 */ /* 0x0043e6000c101d04 */
.L_x_683:
[----:B------:R-:W-:Y:S05]  /*52d0*/  BSYNC B1 ;  /* 0x0000000000017941 */ /* 0x000fea0003800000 */
.L_x_682:
        /* <DEDUP_REMOVED lines=13> */
[----:B------:R-:W-:Y:S01]  /*53b0*/  HADD2.F32 R57, -RZ, R57.H0_H0 ;  /* 0x20000039ff397230 */ /* 0x000fe20000004100 */
[----:B------:R-:W-:Y:S01]  /*53c0*/  SHF.R.U32.HI R58, RZ, 0x10, R59 ;  /* 0x00000010ff3a7819 */ /* 0x000fe2000001163b */
[----:B------:R-:W-:Y:S02]  /*53d0*/  HADD2.F32 R60, -RZ, R60.H0_H0 ;  /* 0x2000003cff3c7230 */ /* 0x000fe40000004100 */
[--C-:B------:R-:W-:Y:S02]  /*53e0*/  HADD2.F32 R51, -RZ, R39.reuse.H1_H1 ;  /* 0x30000027ff337230 */ /* 0x100fe40000004100 */
[----:B------:R-:W-:Y:S01]  /*53f0*/  FMUL.FTZ R62, R38, R57 ;  /* 0x00000039263e7220 */ /* 0x000fe20000410000 */
[----:B------:R-:W-:-:S02]  /*5400*/  HADD2.F32 R39, -RZ, R39.H0_H0 ;  /* 0x20000027ff277230 */ /* 0x000fc40000004100 */
[----:B------:R-:W-:Y:S02]  /*5410*/  HADD2.F32 R37, -RZ, R37.H0_H0 ;  /* 0x20000025ff257230 */ /* 0x000fe40000004100 */
[-C--:B------:R-:W-:Y:S01]  /*5420*/  FMUL.FTZ R64, R51, R60.reuse ;  /* 0x0000003c33407220 */ /* 0x080fe20000410000 */
[----:B------:R-:W-:Y:S02]  /*5430*/  HADD2.F32 R56, -RZ, R56.H0_H0 ;  /* 0x20000038ff387230 */ /* 0x000fe40000004100 */
[----:B------:R-:W-:Y:S01]  /*5440*/  FMUL.FTZ R60, R39, R60 ;  /* 0x0000003c273c7220 */ /* 0x000fe20000410000 */
[----:B------:R-:W-:Y:S02]  /*5450*/  HADD2.F32 R58, -RZ, R58.H0_H0 ;  /* 0x2000003aff3a7230 */ /* 0x000fe40000004100 */
[C---:B------:R-:W-:Y:S01]  /*5460*/  FMUL.FTZ R57, R37.reuse, R57 ;  /* 0x0000003925397220 */ /* 0x040fe20000410000 */
[----:B------:R-:W-:Y:S02]  /*5470*/  HADD2.F32 R155, -RZ, R155.H1_H1 ;  /* 0x3000009bff9b7230 */ /* 0x000fe40000004100 */
[----:B------:R-:W-:Y:S01]  /*5480*/  FFMA.FTZ R62, R37, R56, -R62 ;  /* 0x00000038253e7223 */ /* 0x000fe2000001083e */
[----:B------:R-:W-:-:S02]  /*5490*/  HADD2.F32 R37, -RZ, R36.H1_H1 ;  /* 0x30000024ff257230 */ /* 0x000fc40000004100 */
[----:B------:R-:W-:Y:S01]  /*54a0*/  FFMA.FTZ R63, R51, R58, R60 ;  /* 0x0000003a333f7223 */ /* 0x000fe2000001003c */
[----:B------:R-:W-:Y:S01]  /*54b0*/  FFMA.FTZ R61, R38, R56, R57 ;  /* 0x00000038263d7223 */ /* 0x000fe20000010039 */
[----:B------:R-:W-:Y:S02]  /*54c0*/  HADD2.F32 R51, -RZ, R159.H1_H1 ;  /* 0x3000009fff337230 */ /* 0x000fe40000004100 */
[----:B------:R-:W-:Y:S01]  /*54d0*/  FFMA.FTZ R64, R39, R58, -R64 ;  /* 0x0000003a27407223 */ /* 0x000fe20000010840 */
[----:B------:R-:W-:Y:S02]  /*54e0*/  HADD2.F32 R36, -RZ, R36.H0_H0 ;  /* 0x20000024ff247230 */ /* 0x000fe40000004100 */
[----:B------:R-:W-:Y:S02]  /*54f0*/  HADD2.F32 R57, -RZ, R160.H1_H1 ;  /* 0x300000a0ff397230 */ /* 0x000fe40000004100 */
[----:B------:R-:W-:Y:S01]  /*5500*/  FMUL.FTZ R59, R37, R51 ;  /* 0x00000033253b7220 */ /* 0x000fe20000410000 */
[----:B------:R-:W-:-:S02]  /*5510*/  HADD2.F32 R38, -RZ, R50.H1_H1 ;  /* 0x30000032ff267230 */ /* 0x000fc40000004100 */
[C---:B------:R-:W-:Y:S01]  /*5520*/  FMUL.FTZ R56, R36.reuse, R51 ;  /* 0x0000003324387220 */ /* 0x040fe20000410000 */
[----:B------:R-:W-:Y:S02]  /*5530*/  HADD2.F32 R50, -RZ, R50.H0_H0 ;  /* 0x20000032ff327230 */ /* 0x000fe40000004100 */
[----:B------:R-:W-:Y:S01]  /*5540*/  FFMA.FTZ R59, R36, R155, -R59 ;  /* 0x0000009b243b7223 */ /* 0x000fe2000001083b */
[----:B------:R-:W-:Y:S02]  /*5550*/  HADD2.F32 R39, -RZ, R156.H0_H0 ;  /* 0x2000009cff277230 */ /* 0x000fe40000004100 */
[----:B------:R-:W-:Y:S01]  /*5560*/  FMUL.FTZ R51, R38, R57 ;  /* 0x0000003926337220 */ /* 0x000fe20000410000 */
[----:B------:R-:W-:Y:S01]  /*5570*/  FFMA.FTZ R56, R37, R155, R56 ;  /* 0x0000009b25387223 */ /* 0x000fe20000010038 */
[C---:B------:R-:W-:Y:S01]  /*5580*/  FMUL.FTZ R57, R50.reuse, R57 ;  /* 0x0000003932397220 */ /* 0x040fe20000410000 */
[----:B------:R-:W-:Y:S01]  /*5590*/  F2FP.F16.F32.PACK_AB R37, R61, R62 ;  /* 0x0000003e3d25723e */ /* 0x000fe200000000ff */
[----:B------:R-:W-:-:S02]  /*55a0*/  FFMA.FTZ R51, R50, R39, -R51 ;  /* 0x0000002732337223 */ /* 0x000fc40000010833 */
[----:B------:R-:W-:Y:S01]  /*55b0*/  FFMA.FTZ R38, R38, R39, R57 ;  /* 0x0000002726267223 */ /* 0x000fe20000010039 */
[----:B------:R-:W-:Y:S02]  /*55c0*/  F2FP.F16.F32.PACK_AB R39, R63, R64 ;  /* 0x000000403f27723e */ /* 0x000fe400000000ff */
[----:B------:R-:W-:Y:S02]  /*55d0*/  F2FP.F16.F32.PACK_AB R36, R56, R59 ;  /* 0x0000003b3824723e */ /* 0x000fe400000000ff */
[----:B------:R-:W-:-:S07]  /*55e0*/  F2FP.F16.F32.PACK_AB R38, R38, R51 ;  /* 0x000000332626723e */ /* 0x000fce00000000ff */
.L_x_702:
[----:B------:R-:W-:Y:S05]  /*55f0*/  BSYNC B2 ;  /* 0x0000000000027941 */ /* 0x000fea0003800000 */
.L_x_701:
[----:B------:R-:W-:Y:S02]  /*5600*/  ULDC.64 UR4, c[0x0][0x208] ;  /* 0x0000820000047ab9 */ /* 0x000fe40000000a00 */
[----:B--2---:R1:W-:Y:S03]  /*5610*/  STG.E.128 desc[UR4][R48.64], R36 ;  /* 0x0000002430007986 */ /* 0x0043e6000c101d04 */
.L_x_700:
[----:B------:R-:W-:Y:S05]  /*5620*/  BSYNC B1 ;  /* 0x0000000000017941 */ /* 0x000fea0003800000 */
.L_x_699:
        /* <DEDUP_REMOVED lines=10> */
[--C-:B------:R-:W-:Y:S01]  /*56d0*/  HADD2.F32 R38, -RZ, R37.reuse.H1_H1 ;  /* 0x30000025ff267230 */ /* 0x100fe20000004100 */
[--C-:B------:R-:W-:Y:S01]  /*56e0*/  SHF.R.U64 R53, R54, 0x10, R55.reuse ;  /* 0x0000001036357819 */ /* 0x100fe20000001237 */
[----:B------:R-:W-:Y:S01]  /*56f0*/  HADD2.F32 R37, -RZ, R37.H0_H0 ;  /* 0x20000025ff257230 */ /* 0x000fe20000004100 */
[----:B------:R-:W-:Y:S01]  /*5700*/  SHF.R.U32.HI R56, RZ, 0x10, R55 ;  /* 0x00000010ff387819 */ /* 0x000fe20000011637 */
[----:B------:R-:W-:Y:S02]  /*5710*/  HADD2.F32 R52, -RZ, R52.H0_H0 ;  /* 0x20000034ff347230 */ /* 0x000fe40000004100 */
[----:B------:R-:W-:Y:S02]  /*5720*/  HADD2.F32 R53, -RZ, R53.H0_H0 ;  /* 0x20000035ff357230 */ /* 0x000fe40000004100 */
[----:B------:R-:W-:-:S02]  /*5730*/  HADD2.F32 R56, -RZ, R56.H0_H0 ;  /* 0x20000038ff387230 */ /* 0x000fc40000004100 */
[--C-:B------:R-:W-:Y:S02]  /*5740*/  HADD2.F32 R51, -RZ, R39.reuse.H1_H1 ;  /* 0x30000027ff337230 */ /* 0x100fe40000004100 */
[CC--:B------:R-:W-:Y:S01]  /*5750*/  FMUL.FTZ R58, R38.reuse, R53.reuse ;  /* 0x00000035263a7220 */ /* 0x0c0fe20000410000 */
[----:B------:R-:W-:Y:S02]  /*5760*/  HADD2.F32 R39, -RZ, R39.H0_H0 ;  /* 0x20000027ff277230 */ /* 0x000fe40000004100 */
[----:B------:R-:W-:Y:S01]  /*5770*/  FMUL.FTZ R53, R37, R53 ;  /* 0x0000003525357220 */ /* 0x000fe20000410000 */
[----:B------:R-:W-:Y:S02]  /*5780*/  HADD2.F32 R54, -RZ, R57.H0_H0 ;  /* 0x20000039ff367230 */ /* 0x000fe40000004100 */
[----:B------:R-:W-:Y:S01]  /*5790*/  FMUL.FTZ R60, R51, R56 ;  /* 0x00000038333c7220 */ /* 0x000fe20000410000 */
[-C--:B------:R-:W-:Y:S01]  /*57a0*/  FFMA.FTZ R58, R37, R52.reuse, -R58 ;  /* 0x00000034253a7223 */ /* 0x080fe2000001083a */
[----:B------:R-:W-:Y:S01]  /*57b0*/  FFMA.FTZ R55, R38, R52, R53 ;  /* 0x0000003426377223 */ /* 0x000fe20000010035 */
[----:B------:R-:W-:Y:S01]  /*57c0*/  FMUL.FTZ R56, R39, R56 ;  /* 0x0000003827387220 */ /* 0x000fe20000410000 */
[----:B------:R-:W-:-:S02]  /*57d0*/  HADD2.F32 R159, -RZ, R159.H0_H0 ;  /* 0x2000009fff9f7230 */ /* 0x000fc40000004100 */
[-C--:B------:R-:W-:Y:S01]  /*57e0*/  FFMA.FTZ R60, R39, R54.reuse, -R60 ;  /* 0x00000036273c7223 */ /* 0x080fe2000001083c */
[----:B------:R-:W-:Y:S02]  /*57f0*/  HADD2.F32 R37, -RZ, R36.H1_H1 ;  /* 0x30000024ff257230 */ /* 0x000fe40000004100 */
[----:B------:R-:W-:Y:S01]  /*5800*/  FFMA.FTZ R59, R51, R54, R56 ;  /* 0x00000036333b7223 */ /* 0x000fe20000010038 */
[----:B------:R-:W-:Y:S02]  /*5810*/  HADD2.F32 R38, -RZ, R50.H1_H1 ;  /* 0x30000032ff267230 */ /* 0x000fe40000004100 */
[----:B------:R-:W-:Y:S02]  /*5820*/  HADD2.F32 R157, -RZ, R157.H0_H0 ;  /* 0x2000009dff9d7230 */ /* 0x000fe40000004100 */
[----:B------:R-:W-:Y:S02]  /*5830*/  HADD2.F32 R36, -RZ, R36.H0_H0 ;  /* 0x20000024ff247230 */ /* 0x000fe40000004100 */
[----:B------:R-:W-:Y:S01]  /*5840*/  FMUL.FTZ R57, R38, R159 ;  /* 0x0000009f26397220 */ /* 0x000fe20000410000 */
[----:B------:R-:W-:-:S02]  /*5850*/  HADD2.F32 R50, -RZ, R50.H0_H0 ;  /* 0x20000032ff327230 */ /* 0x000fc40000004100 */
[CC--:B------:R-:W-:Y:S01]  /*5860*/  FMUL.FTZ R53, R37.reuse, R157.reuse ;  /* 0x0000009d25357220 */ /* 0x0c0fe20000410000 */
[--C-:B------:R-:W-:Y:S02]  /*5870*/  HADD2.F32 R39, -RZ, R136.reuse.H0_H0 ;  /* 0x20000088ff277230 */ /* 0x100fe40000004100 */
[----:B------:R-:W-:Y:S01]  /*5880*/  FMUL.FTZ R52, R36, R157 ;  /* 0x0000009d24347220 */ /* 0x000fe20000410000 */
        /* <DEDUP_REMOVED lines=10> */
.L_x_706:
[----:B------:R-:W-:Y:S05]  /*5930*/  BSYNC B2 ;  /* 0x0000000000027941 */ /* 0x000fea0003800000 */
.L_x_705:
[----:B------:R-:W-:Y:S02]  /*5940*/  ULDC.64 UR4, c[0x0][0x208] ;  /* 0x0000820000047ab9 */ /* 0x000fe40000000a00 */
[----:B--2---:R1:W-:Y:S03]  /*5950*/  STG.E.128 desc[UR4][R48.64+0x80], R36 ;  /* 0x0000802430007986 */ /* 0x0043e6000c101d04 */
.L_x_704:
[----:B------:R-:W-:Y:S05]  /*5960*/  BSYNC B1 ;  /* 0x0000000000017941 */ /* 0x000fea0003800000 */
.L_x_703:
[----:B------:R-:W-:Y:S01]  /*5970*/  ISETP.NE.AND P3, PT, R9, RZ, PT ;  /* 0x000000ff0900720c */ /* 0x000fe20003f65270 */
[----:B------:R-:W-:-:S12]  /*5980*/  BSSY B1, `(.L_x_707) ;  /* 0x0000032000017945 */ /* 0x000fd80003800000 */
[----:B------:R-:W-:Y:S05]  /*5990*/  @!P3 BRA `(.L_x_708) ;  /* 0x0000000000c0b947 */ /* 0x000fea0003800000 */
[----:B-1234-:R1:W2:Y:S01]  /*59a0*/  LDS.128 R36, [R4+0x2b400] ;  /* 0x02b4000004247984 */ /* 0x01e2a20000000c00 */
[----:B------:R-:W-:Y:S01]  /*59b0*/  ISETP.GE.AND P3, PT, R214, R115, PT ;  /* 0x00000073d600720c */ /* 0x000fe20003f66270 */
[----:B------:R-:W-:-:S12]  /*59c0*/  BSSY B2, `(.L_x_709) ;  /* 0x000002b000027945 */ /* 0x000fd80003800000 */
[----:B-1----:R-:W-:Y:S05]  /*59d0*/  @P3 BRA `(.L_x_710) ;  /* 0x0000000000a43947 */ /* 0x002fea0003800000 */
[--C-:B------:R-:W-:Y:S02]  /*59e0*/  SHF.R.U64 R46, R46, 0x10, R47.reuse ;  /* 0x000000102e2e7819 */ /* 0x100fe4000000122f */
[----:B------:R-:W-:Y:S02]  /*59f0*/  SHF.R.U32.HI R50, RZ, 0x10, R47 ;  /* 0x00000010ff327819 */ /* 0x000fe4000001162f */
[--C-:B------:R-:W-:Y:S01]  /*5a00*/  SHF.R.U64 R47, R44, 0x10, R45.reuse ;  /* 0x000000102c2f7819 */ /* 0x100fe2000000122d */
[----:B------:R-:W-:Y:S01]  /*5a10*/  HADD2.F32 R46, -RZ, R46.H0_H0 ;  /* 0x2000002eff2e7230 */ /* 0x000fe20000004100 */
[----:B--2---:R-:W-:Y:S01]  /*5a20*/  MOV R44, R38 ;  /* 0x00000026002c7202 */ /* 0x004fe20000000f00 */
[----:B------:R-:W-:Y:S01]  /*5a30*/  HADD2.F32 R38, -RZ, R37.H1_H1 ;  /* 0x30000025ff267230 */ /* 0x000fe20000004100 */
[----:B------:R-:W-:Y:S01]  /*5a40*/  SHF.R.U32.HI R52, RZ, 0x10, R45 ;  /* 0x00000010ff347819 */ /* 0x000fe2000001162d */
[----:B------:R-:W-:Y:S02]  /*5a50*/  HADD2.F32 R47, -RZ, R47.H0_H0 ;  /* 0x2000002fff2f7230 */ /* 0x000fe40000004100 */
[----:B------:R-:W-:-:S02]  /*5a60*/  HADD2.F32 R37, -RZ, R37.H0_H0 ;  /* 0x20000025ff257230 */ /* 0x000fc40000004100 */
[----:B------:R-:W-:Y:S02]  /*5a70*/  HADD2.F32 R52, -RZ, R52.H0_H0 ;  /* 0x20000034ff347230 */ /* 0x000fe40000004100 */
[CC--:B------:R-:W-:Y:S01]  /*5a80*/  FMUL.FTZ R54, R38.reuse, R47.reuse ;  /* 0x0000002f26367220 */ /* 0x0c0fe20000410000 */
[--C-:B------:R-:W-:Y:S02]  /*5a90*/  HADD2.F32 R45, -RZ, R39.reuse.H1_H1 ;  /* 0x30000027ff2d7230 */ /* 0x100fe40000004100 */
[C---:B------:R-:W-:Y:S01]  /*5aa0*/  FMUL.FTZ R47, R37.reuse, R47 ;  /* 0x0000002f252f7220 */ /* 0x040fe20000410000 */
[----:B------:R-:W-:Y:S02]  /*5ab0*/  HADD2.F32 R39, -RZ, R39.H0_H0 ;  /* 0x20000027ff277230 */ /* 0x000fe40000004100 */
[-C--:B------:R-:W-:Y:S01]  /*5ac0*/  FFMA.FTZ R54, R37, R46.reuse, -R54 ;  /* 0x0000002e25367223 */ /* 0x080fe20000010836 */
[----:B------:R-:W-:Y:S02]  /*5ad0*/  HADD2.F32 R50, -RZ, R50.H0_H0 ;  /* 0x20000032ff327230 */ /* 0x000fe40000004100 */
[----:B------:R-:W-:Y:S01]  /*5ae0*/  FFMA.FTZ R51, R38, R46, R47 ;  /* 0x0000002e26337223 */ /* 0x000fe2000001002f */
[----:B------:R-:W-:Y:S01]  /*5af0*/  FMUL.FTZ R56, R45, R52 ;  /* 0x000000342d387220 */ /* 0x000fe20000410000 */
[----:B------:R-:W-:-:S02]  /*5b00*/  HADD2.F32 R46, -RZ, R87.H0_H0 ;  /* 0x20000057ff2e7230 */ /* 0x000fc40000004100 */
[C---:B------:R-:W-:Y:S01]  /*5b10*/  FMUL.FTZ R52, R39.reuse, R52 ;  /* 0x0000003427347220 */ /* 0x040fe20000410000 */
[----:B------:R-:W-:Y:S02]  /*5b20*/  HADD2.F32 R87, -RZ, R87.H1_H1 ;  /* 0x30000057ff577230 */ /* 0x000fe40000004100 */
[-C--:B------:R-:W-:Y:S01]  /*5b30*/  FFMA.FTZ R56, R39, R50.reuse, -R56 ;  /* 0x0000003227387223 */ /* 0x080fe20000010838 */
[----:B------:R-:W-:Y:S02]  /*5b40*/  HADD2.F32 R37, -RZ, R36.H1_H1 ;  /* 0x30000024ff257230 */ /* 0x000fe40000004100 */
[----:B------:R-:W-:Y:S01]  /*5b50*/  FFMA.FTZ R55, R45, R50, R52 ;  /* 0x000000322d377223 */ /* 0x000fe20000010034 */
[----:B------:R-:W-:Y:S02]  /*5b60*/  HADD2.F32 R38, -RZ, R44.H1_H1 ;  /* 0x3000002cff267230 */ /* 0x000fe40000004100 */
[----:B------:R-:W-:Y:S02]  /*5b70*/  HADD2.F32 R36, -RZ, R36.H0_H0 ;  /* 0x20000024ff247230 */ /* 0x000fe40000004100 */
[----:B------:R-:W-:Y:S01]  /*5b80*/  FMUL.FTZ R47, R37, R46 ;  /* 0x0000002e252f7220 */ /* 0x000fe20000410000 */
[----:B------:R-:W-:-:S02]  /*5b90*/  HADD2.F32 R44, -RZ, R44.H0_H0 ;  /* 0x2000002cff2c7230 */ /* 0x000fc40000004100 */
[-C--:B------:R-:W-:Y:S01]  /*5ba0*/  FMUL.FTZ R53, R38, R87.reuse ;  /* 0x0000005726357220 */ /* 0x080fe20000410000 */
        /* <DEDUP_REMOVED lines=12> */
.L_x_710:
[----:B------:R-:W-:Y:S05]  /*5c70*/  BSYNC B2 ;  /* 0x0000000000027941 */ /* 0x000fea0003800000 */
.L_x_709:
[----:B------:R-:W-:Y:S02]  /*5c80*/  ULDC.64 UR4, c[0x0][0x208] ;  /* 0x0000820000047ab9 */ /* 0x000fe40000000a00 */
[----:B--2---:R1:W-:Y:S03]  /*5c90*/  STG.E.128 desc[UR4][R48.64+0x100], R36 ;  /* 0x0001002430007986 */ /* 0x0043e6000c101d04 */
.L_x_708:
[----:B------:R-:W-:Y:S05]  /*5ca0*/  BSYNC B1 ;  /* 0x0000000000017941 */ /* 0x000fea0003800000 */
.L_x_707:
[----:B------:R-:W-:-:S13]  /*5cb0*/  ISETP.NE.AND P3, PT, R8, RZ, PT ;  /* 0x000000ff0800720c */ /* 0x000fda0003f65270 */
        /* <DEDUP_REMOVED lines=17> */
[C---:B------:R-:W-:Y:S01]  /*5dd0*/  FMUL.FTZ R43, R37.reuse, R43 ;  /* 0x0000002b252b7220 */ /* 0x040fe20000410000 */
[----:B------:R-:W-:Y:S02]  /*5de0*/  HADD2.F32 R39, -RZ, R39.H0_H0 ;  /* 0x20000027ff277230 */ /* 0x000fe40000004100 */
[-C--:B------:R-:W-:Y:S01]  /*5df0*/  FFMA.FTZ R50, R37, R42.reuse, -R50 ;  /* 0x0000002a25327223 */ /* 0x080fe20000010832 */
[----:B------:R-:W-:Y:S01]  /*5e00*/  FFMA.FTZ R45, R38, R42, R43 ;  /* 0x0000002a262d7223 */ /* 0x000fe2000001002b */
[----:B------:R-:W-:Y:S02]  /*5e10*/  HADD2.F32 R44, -RZ, R44.H0_H0 ;  /* 0x2000002cff2c7230 */ /* 0x000fe40000004100 */
        /* <DEDUP_REMOVED lines=24> */
.L_x_712:
[----:B------:R-:W-:Y:S05]  /*5fa0*/  BSYNC B1 ;  /* 0x0000000000017941 */ /* 0x000fea0003800000 */
.L_x_711:
[----:B------:R-:W-:Y:S02]  /*5fb0*/  ULDC.64 UR4, c[0x0][0x208] ;  /* 0x0000820000047ab9 */ /* 0x000fe40000000a00 */
[----:B--2---:R1:W-:Y:S01]  /*5fc0*/  STG.E.128 desc[UR4][R48.64+0x180], R36 ;  /* 0x0001802430007986 */ /* 0x0043e2000c101d04 */
[----:B------:R-:W-:Y:S05]  /*5fd0*/  BRA `(.L_x_698) ;  /* 0x0000004000947947 */ /* 0x000fea0003800000 */
.L_x_656:
        /* <DEDUP_REMOVED lines=14> */
[----:B------:R-:W-:Y:S01]  /*60c0*/  IADD3 R36, P5, R102, R84, RZ ;  /* 0x0000005466247210 */ /* 0x000fe20007fbe0ff */
[----:B------:R-:W-:Y:S01]  /*60d0*/  ULDC.64 UR6, c[0x0][0x400] ;  /* 0x0001000000067ab9 */ /* 0x000fe20000000a00 */
[----:B------:R-:W-:Y:S01]  /*60e0*/  LEA R52, P3, R38, UR4, 0x1 ;  /* 0x0000000426347c11 */ /* 0x000fe2000f8608ff */
[----:B------:R-:W-:Y:S01]  /*60f0*/  IMAD.X R39, R0, 0x1, R15, P2 ;  /* 0x0000000100277824 */ /* 0x000fe200010e060f */
[----:B------:R-:W-:Y:S02]  /*6100*/  IADD3.X R37, R114, R21, RZ, P5, !PT ;  /* 0x0000001572257210 */ /* 0x000fe40002ffe4ff */
[----:B------:R-:W-:Y:S02]  /*6110*/  CS2R R42, SRZ ;  /* 0x00000000002a7805 */ /* 0x000fe4000001ff00 */
[----:B------:R-:W-:-:S02]  /*6120*/  ISETP.GE.AND P5, PT, R213, R115, PT ;  /* 0x00000073d500720c */ /* 0x000fc40003fa6270 */
[----:B------:R-:W-:Y:S02]  /*6130*/  CS2R R40, SRZ ;  /* 0x0000000000287805 */ /* 0x000fe4000001ff00 */
[----:B------:R-:W-:Y:S02]  /*6140*/  LEA.HI.X R53, R38, UR5, R39, 0x1, P3 ;  /* 0x0000000526357c11 */ /* 0x000fe400098f0c27 */
[----:B------:R-:W-:Y:S02]  /*6150*/  CS2R R38, SRZ ;  /* 0x0000000000267805 */ /* 0x000fe4000001ff00 */
[----:B------:R-:W-:Y:S02]  /*6160*/  ISETP.GE.AND P3, PT, R16, R115, PT ;  /* 0x000000731000720c */ /* 0x000fe40003f66270 */
[----:B------:R-:W-:Y:S02]  /*6170*/  CS2R R50, SRZ ;  /* 0x0000000000327805 */ /* 0x000fe4000001ff00 */
[----:B------:R-:W-:-:S02]  /*6180*/  LEA R56, P2, R36, UR6, 0x1 ;  /* 0x0000000624387c11 */ /* 0x000fc4000f8408ff */
[----:B------:R-:W-:Y:S02]  /*6190*/  CS2R R48, SRZ ;  /* 0x0000000000307805 */ /* 0x000fe4000001ff00 */
[----:B------:R-:W-:Y:S02]  /*61a0*/  CS2R R46, SRZ ;  /* 0x00000000002e7805 */ /* 0x000fe4000001ff00 */
[----:B------:R-:W-:Y:S02]  /*61b0*/  CS2R R44, SRZ ;  /* 0x00000000002c7805 */ /* 0x000fe4000001ff00 */
[----:B------:R-:W-:Y:S02]  /*61c0*/  LEA.HI.X R57, R36, UR7, R37, 0x1, P2 ;  /* 0x0000000724397c11 */ /* 0x000fe400090f0c25 */
[----:B------:R-:W-:Y:S01]  /*61d0*/  CS2R R36, SRZ ;  /* 0x0000000000247805 */ /* 0x000fe2000001ff00 */
[----:B------:R-:W-:Y:S02]  /*61e0*/  ULDC.64 UR8, c[0x0][0x208] ;  /* 0x0000820000087ab9 */ /* 0x000fe40000000a00 */
[----:B------:R0:W5:Y:S04]  /*61f0*/  @!P5 LDG.E.128 R44, desc[UR8][R56.64+0x80] ;  /* 0x00008008382cd981 */ /* 0x000168000c1e1d00 */
[----:B------:R0:W5:Y:S04]  /*6200*/  @!P3 LDG.E.128 R40, desc[UR8][R52.64] ;  /* 0x000000083428b981 */ /* 0x000168000c1e1d00 */
[----:B------:R0:W5:Y:S04]  /*6210*/  @!P5 LDG.E.128 R36, desc[UR8][R52.64+0x80] ;  /* 0x000080083424d981 */ /* 0x000168000c1e1d00 */
[----:B------:R0:W5:Y:S02]  /*6220*/  @!P3 LDG.E.128 R48, desc[UR8][R56.64] ;  /* 0x000000083830b981 */ /* 0x000164000c1e1d00 */
.L_x_714:
[----:B------:R-:W-:Y:S05]  /*6230*/  BSYNC B1 ;  /* 0x0000000000017941 */ /* 0x000fea0003800000 */
.L_x_713:
[----:B0-----:R-:W2:Y:S01]  /*6240*/  LDL.LU R57, [R1+0x8] ;  /* 0x0000080001397983 */ /* 0x001ea20000300800 */
[----:B-----5:R-:W-:Y:S01]  /*6250*/  IMAD.MOV.U32 R53, RZ, RZ, R39 ;  /* 0x000000ffff357224 */ /* 0x020fe200078e0027 */
        /* <DEDUP_REMOVED lines=8> */
[----:B------:R-:W-:Y:S01]  /*62e0*/  PRMT R175, R175, 0x5410, R56 ;  /* 0x00005410afaf7816 */ /* 0x000fe20000000038 */
[----:B------:R-:W-:Y:S01]  /*62f0*/  IMAD.MOV.U32 R56, RZ, RZ, R40 ;  /* 0x000000ffff387224 */ /* 0x000fe200078e0028 */
[----:B------:R-:W-:Y:S01]  /*6300*/  PRMT R181, R53, 0x7610, R181 ;  /* 0x0000761035b57816 */ /* 0x000fe200000000b5 */
[----:B------:R-:W-:Y:S01]  /*6310*/  IMAD.MOV.U32 R53, RZ, RZ, R41 ;  /* 0x000000ffff357224 */ /* 0x000fe200078e0029 */
[----:B------:R-:W-:-:S02]  /*6320*/  PRMT R180, R180, 0x5410, R52 ;  /* 0x00005410b4b47816 */ /* 0x000fc40000000034 */
[----:B------:R-:W-:Y:S02]  /*6330*/  CS2R R62, SRZ ;  /* 0x00000000003e7805 */ /* 0x000fe4000001ff00 */
[----:B------:R-:W-:Y:S02]  /*6340*/  MOV R52, R43 ;  /* 0x0000002b00347202 */ /* 0x000fe40000000f00 */
[----:B------:R-:W-:Y:S02]  /*6350*/  CS2R R60, SRZ ;  /* 0x00000000003c7805 */ /* 0x000fe4000001ff00 */
        /* <DEDUP_REMOVED lines=8> */
[----:B------:R-:W-:Y:S01]  /*63e0*/  PRMT R176, R53, 0x7610, R176 ;  /* 0x0000761035b07816 */ /* 0x000fe200000000b0 */
[----:B------:R-:W-:Y:S01]  /*63f0*/  IMAD.MOV.U32 R53, RZ, RZ, R50 ;  /* 0x000000ffff357224 */ /* 0x000fe200078e0032 */
[----:B------:R-:W-:Y:S02]  /*6400*/  PRMT R174, R52, 0x7610, R174 ;  /* 0x0000761034ae7816 */ /* 0x000fe400000000ae */
[----:B------:R-:W-:-:S02]  /*6410*/  CS2R R64, SRZ ;  /* 0x0000000000407805 */ /* 0x000fc4000001ff00 */
[----:B------:R-:W-:Y:S02]  /*6420*/  MOV R52, R45 ;  /* 0x0000002d00347202 */ /* 0x000fe40000000f00 */
[----:B------:R-:W-:Y:S01]  /*6430*/  PRMT R181, R181, 0x5410, R53 ;  /* 0x00005410b5b57816 */ /* 0x000fe20000000035 */
[----:B------:R-:W-:Y:S01]  /*6440*/  IMAD.MOV.U32 R53, RZ, RZ, R49 ;  /* 0x000000ffff357224 */ /* 0x000fe200078e0031 */
[----:B------:R-:W-:Y:S01]  /*6450*/  PRMT R180, R52, 0x7610, R180 ;  /* 0x0000761034b47816 */ /* 0x000fe200000000b4 */
[----:B------:R-:W-:Y:S01]  /*6460*/  IMAD.MOV.U32 R52, RZ, RZ, R51 ;  /* 0x000000ffff347224 */ /* 0x000fe200078e0033 */
[----:B------:R-:W-:Y:S02]  /*6470*/  PRMT R175, R56, 0x7610, R175 ;  /* 0x0000761038af7816 */ /* 0x000fe400000000af */
[----:B------:R-:W-:Y:S02]  /*6480*/  MOV R56, R48 ;  /* 0x0000003000387202 */ /* 0x000fe40000000f00 */
[----:B------:R-:W-:-:S02]  /*6490*/  PRMT R160, R53, 0x7610, R160 ;  /* 0x0000761035a07816 */ /* 0x000fc400000000a0 */
[----:B------:R-:W-:Y:S02]  /*64a0*/  PRMT R163, R52, 0x5410, R56 ;  /* 0x0000541034a37816 */ /* 0x000fe40000000038 */
[----:B------:R-:W-:Y:S02]  /*64b0*/  CS2R R52, SRZ ;  /* 0x0000000000347805 */ /* 0x000fe4000001ff00 */
[----:B--2---:R-:W-:-:S04]  /*64c0*/  LOP3.LUT R57, R57, 0xfffffffe, RZ, 0xc0, !PT ;  /* 0xfffffffe39397812 */ /* 0x004fc800078ec0ff */
[----:B------:R-:W-:-:S05]  /*64d0*/  @P2 LOP3.LUT R57, R57, 0x1, RZ, 0xfc, !PT ;  /* 0x0000000139392812 */ /* 0x000fca00078efcff */
[----:B------:R0:W-:Y:S02]  /*64e0*/  STL [R1+0x8], R57 ;  /* 0x0000083901007387 */ /* 0x0001e40000100800 */
[----:B0-----:R-:W-:Y:S01]  /*64f0*/  CS2R R56, SRZ ;  /* 0x0000000000387805 */ /* 0x001fe2000001ff00 */
        /* <DEDUP_REMOVED lines=9> */
[----:B------:R-:W-:Y:S02]  /*6590*/  CS2R R64, SRZ ;  /* 0x0000000000407805 */ /* 0x000fe4000001ff00 */
[----:B------:R-:W-:Y:S02]  /*65a0*/  CS2R R62, SRZ ;  /* 0x00000000003e7805 */ /* 0x000fe4000001ff00 */
[----:B------:R-:W-:Y:S02]  /*65b0*/  IADD3.X R53, R21, R114, R34, P2, P3 ;  /* 0x0000007215357210 */ /* 0x000fe400017e6422 */
[----:B------:R-:W-:Y:S02]  /*65c0*/  CS2R R60, SRZ ;  /* 0x00000000003c7805 */ /* 0x000fe4000001ff00 */
[----:B------:R-:W-:Y:S01]  /*65d0*/  LEA R68, P3, R54, UR4, 0x1 ;  /* 0x0000000436447c11 */ /* 0x000fe2000f8608ff */
[----:B------:R-:W-:Y:S01]  /*65e0*/  ULDC.64 UR8, c[0x0][0x208] ;  /* 0x0000820000087ab9 */ /* 0x000fe20000000a00 */
[----:B------:R-:W-:-:S02]  /*65f0*/  LEA R70, P2, R52, UR6, 0x1 ;  /* 0x0000000634467c11 */ /* 0x000fc4000f8408ff */
[----:B------:R-:W-:Y:S02]  /*6600*/  LEA.HI.X R69, R54, UR5, R55, 0x1, P3 ;  /* 0x0000000536457c11 */ /* 0x000fe400098f0c37 */
[----:B------:R-:W-:Y:S02]  /*6610*/  CS2R R54, SRZ ;  /* 0x0000000000367805 */ /* 0x000fe4000001ff00 */
[----:B------:R-:W-:Y:S02]  /*6620*/  LEA.HI.X R71, R52, UR7, R53, 0x1, P2 ;  /* 0x0000000734477c11 */ /* 0x000fe400090f0c35 */
[----:B------:R-:W-:Y:S02]  /*6630*/  CS2R R52, SRZ ;  /* 0x0000000000347805 */ /* 0x000fe4000001ff00 */
[-C--:B------:R-:W-:Y:S02]  /*6640*/  ISETP.GE.AND P3, PT, R16, R115.reuse, PT ;  /* 0x000000731000720c */ /* 0x080fe40003f66270 */
[----:B------:R-:W-:-:S11]  /*6650*/  ISETP.GE.AND P2, PT, R213, R115, PT ;  /* 0x00000073d500720c */ /* 0x000fd60003f46270 */
[----:B------:R0:W5:Y:S04]  /*6660*/  @!P3 LDG.E.128 R56, desc[UR8][R68.64] ;  /* 0x000000084438b981 */ /* 0x000168000c1e1d00 */
[----:B------:R0:W5:Y:S04]  /*6670*/  @!P2 LDG.E.128 R52, desc[UR8][R68.64+0x80] ;  /* 0x000080084434a981 */ /* 0x000168000c1e1d00 */
[----:B------:R0:W5:Y:S04]  /*6680*/  @!P3 LDG.E.128 R64, desc[UR8][R70.64] ;  /* 0x000000084640b981 */ /* 0x000168000c1e1d00 */
[----:B------:R0:W5:Y:S02]  /*6690*/  @!P2 LDG.E.128 R60, desc[UR8][R70.64+0x80] ;  /* 0x00008008463ca981 */ /* 0x000164000c1e1d00 */
.L_x_716:
[----:B------:R-:W-:Y:S05]  /*66a0*/  BSYNC B1 ;  /* 0x0000000000017941 */ /* 0x000fea0003800000 */
.L_x_715:
        /* <DEDUP_REMOVED lines=16> */
[----:B------:R-:W-:Y:S01]  /*67b0*/  ULDC.64 UR8, c[0x0][0x208] ;  /* 0x0000820000087ab9 */ /* 0x000fe20000000a00 */
[----:B------:R-:W-:Y:S02]  /*67c0*/  IADD3.X R71, R15, R29, R0, P2, P5 ;  /* 0x0000001d0f477210 */ /* 0x000fe400017ea400 */
[----:B------:R-:W-:-:S04]  /*67d0*/  IADD3 R0, P2, P5, R102, R31, R84 ;  /* 0x0000001f66007210 */ /* 0x000fc80007d5e054 */
[----:B------:R-:W-:Y:S02]  /*67e0*/  IADD3.X R69, R21, R33, R114, P2, P5 ;  /* 0x0000002115457210 */ /* 0x000fe400017ea472 */
[----:B------:R-:W-:-:S04]  /*67f0*/  LEA R84, P2, R86, UR4, 0x1 ;  /* 0x0000000456547c11 */ /* 0x000fc8000f8408ff */
[----:B------:R-:W-:Y:S02]  /*6800*/  LEA.HI.X R85, R86, UR5, R71, 0x1, P2 ;  /* 0x0000000556557c11 */ /* 0x000fe400090f0c47 */
[----:B------:R-:W-:-:S04]  /*6810*/  LEA R86, P2, R0, UR6, 0x1 ;  /* 0x0000000600567c11 */ /* 0x000fc8000f8408ff */
[----:B------:R-:W-:Y:S02]  /*6820*/  LEA.HI.X R87, R0, UR7, R69, 0x1, P2 ;  /* 0x0000000700577c11 */ /* 0x000fe400090f0c45 */
[----:B------:R-:W-:Y:S02]  /*6830*/  ISETP.GE.AND P2, PT, R16, R115, PT ;  /* 0x000000731000720c */ /* 0x000fe40003f46270 */
[----:B------:R-:W-:Y:S02]  /*6840*/  CS2R R70, SRZ ;  /* 0x0000000000467805 */ /* 0x000fe4000001ff00 */
[----:B------:R-:W-:Y:S02]  /*6850*/  CS2R R68, SRZ ;  /* 0x0000000000447805 */ /* 0x000fe4000001ff00 */
[----:B------:R-:W-:Y:S02]  /*6860*/  CS2R R78, SRZ ;  /* 0x00000000004e7805 */ /* 0x000fe4000001ff00 */
[----:B------:R-:W-:-:S05]  /*6870*/  CS2R R76, SRZ ;  /* 0x00000000004c7805 */ /* 0x000fca000001ff00 */
[----:B------:R0:W5:Y:S04]  /*6880*/  @!P2 LDG.E.128 R72, desc[UR8][R84.64] ;  /* 0x000000085448a981 */ /* 0x000168000c1e1d00 */
[----:B------:R0:W5:Y:S01]  /*6890*/  @!P2 LDG.E.128 R80, desc[UR8][R86.64] ;  /* 0x000000085650a981 */ /* 0x000162000c1e1d00 */
[----:B------:R-:W-:-:S13]  /*68a0*/  ISETP.GE.AND P2, PT, R213, R115, PT ;  /* 0x00000073d500720c */ /* 0x000fda0003f46270 */
[----:B------:R0:W5:Y:S04]  /*68b0*/  @!P2 LDG.E.128 R68, desc[UR8][R84.64+0x80] ;  /* 0x000080085444a981 */ /* 0x000168000c1e1d00 */
[----:B------:R0:W5:Y:S02]  /*68c0*/  @!P2 LDG.E.128 R76, desc[UR8][R86.64+0x80] ;  /* 0x00008008564ca981 */ /* 0x000164000c1e1d00 */
.L_x_718:
[----:B------:R-:W-:Y:S05]  /*68d0*/  BSYNC B1 ;  /* 0x0000000000017941 */ /* 0x000fea0003800000 */
.L_x_717:
        /* <DEDUP_REMOVED lines=8> */
[----:B------:R-:W-:Y:S01]  /*6960*/  IMAD.MOV.U32 R85, RZ, RZ, R57 ;  /* 0x000000ffff557224 */ /* 0x000fe200078e0039 */
[----:B------:R-:W-:Y:S01]  /*6970*/  PRMT R171, R171, 0x5410, R86 ;  /* 0x00005410abab7816 */ /* 0x000fe20000000056 */
[----:B------:R-:W-:Y:S01]  /*6980*/  ULOP3.LUT UR4, UR60, 0x1, URZ, 0xfc, !UPT ;  /* 0x000000013c047892 */ /* 0x000fe2000f8efc3f */
[----:B------:R-:W-:-:S02]  /*6990*/  MOV R0, R59 ;  /* 0x0000003b00007202 */ /* 0x000fc40000000f00 */
[----:B------:R-:W-:Y:S01]  /*69a0*/  MOV R86, R62 ;  /* 0x0000003e00567202 */ /* 0x000fe20000000f00 */
[----:B------:R-:W-:Y:S01]  /*69b0*/  UISETP.NE.AND UP0, UPT, UR4, 0x3, UPT ;  /* 0x000000030400788c */ /* 0x000fe2000bf05270 */
[----:B------:R-:W-:Y:S01]  /*69c0*/  PRMT R170, R84, 0x5410, R0 ;  /* 0x0000541054aa7816 */ /* 0x000fe20000000000 */
[----:B------:R-:W-:Y:S01]  /*69d0*/  IMAD.MOV.U32 R0, RZ, RZ, R66 ;  /* 0x000000ffff007224 */ /* 0x000fe200078e0042 */
[----:B------:R-:W-:Y:S01]  /*69e0*/  PRMT R172, R85, 0x7610, R172 ;  /* 0x0000761055ac7816 */ /* 0x000fe200000000ac */
[----:B------:R-:W-:Y:S01]  /*69f0*/  IMAD.MOV.U32 R85, RZ, RZ, R60 ;  /* 0x000000ffff557224 */ /* 0x000fe200078e003c */
[----:B------:R-:W-:Y:S01]  /*6a00*/  PRMT R168, R86, 0x7610, R168 ;  /* 0x0000761056a87816 */ /* 0x000fe200000000a8 */
[----:B------:R-:W-:Y:S01]  /*6a10*/  IMAD.MOV.U32 R86, RZ, RZ, R63 ;  /* 0x000000ffff567224 */ /* 0x000fe200078e003f */
[----:B------:R-:W-:Y:S02]  /*6a20*/  MOV R84, R61 ;  /* 0x0000003d00547202 */ /* 0x000fe40000000f00 */
[----:B------:R-:W-:Y:S01]  /*6a30*/  PRMT R173, R173, 0x5410, R0 ;  /* 0x00005410adad7816 */ /* 0x000fe20000000000 */
[----:B-----5:R-:W-:Y:S01]  /*6a40*/  IMAD.MOV.U32 R0, RZ, RZ, R70 ;  /* 0x000000ffff007224 */ /* 0x020fe200078e0046 */
[----:B------:R-:W-:Y:S01]  /*6a50*/  PRMT R168, R168, 0x5410, R86 ;  /* 0x00005410a8a87816 */ /* 0x000fe20000000056 */
[----:B------:R-:W-:Y:S01]  /*6a60*/  IMAD.MOV.U32 R86, RZ, RZ, R67 ;  /* 0x000000ffff567224 */ /* 0x000fe200078e0043 */
[----:B------:R-:W-:Y:S01]  /*6a70*/  PRMT R169, R85, 0x5410, R84 ;  /* 0x0000541055a97816 */ /* 0x000fe20000000054 */
[----:B------:R-:W-:Y:S01]  /*6a80*/  IMAD.MOV.U32 R84, RZ, RZ, R65 ;  /* 0x000000ffff547224 */ /* 0x000fe200078e0041 */
[----:B------:R-:W-:-:S02]  /*6a90*/  MOV R85, R64 ;  /* 0x0000004000557202 */ /* 0x000fc40000000f00 */
[----:B------:R-:W-:Y:S02]  /*6aa0*/  PRMT R152, R0, 0x7610, R152 ;  /* 0x0000761000987816 */ /* 0x000fe40000000098 */
[----:B------:R-:W-:Y:S01]  /*6ab0*/  PRMT R171, R85, 0x7610, R171 ;  /* 0x0000761055ab7816 */ /* 0x000fe200000000ab */
[----:B------:R-:W-:Y:S01]  /*6ac0*/  IMAD.MOV.U32 R85, RZ, RZ, R68 ;  /* 0x000000ffff557224 */ /* 0x000fe200078e0044 */
[----:B------:R-:W-:Y:S02]  /*6ad0*/  PRMT R172, R172, 0x5410, R86 ;  /* 0x00005410acac7816 */ /* 0x000fe40000000056 */
[----:B------:R-:W-:Y:S01]  /*6ae0*/  PRMT R173, R84, 0x7610, R173 ;  /* 0x0000761054ad7816 */ /* 0x000fe200000000ad */
[----:B------:R-:W-:Y:S01]  /*6af0*/  IMAD.MOV.U32 R84, RZ, RZ, R69 ;  /* 0x000000ffff547224 */ /* 0x000fe200078e0045 */
[----:B------:R-:W-:Y:S02]  /*6b00*/  MOV R0, R74 ;  /* 0x0000004a00007202 */ /* 0x000fe40000000f00 */
[----:B------:R-:W-:-:S02]  /*6b10*/  MOV R86, R71 ;  /* 0x0000004700567202 */ /* 0x000fc40000000f00 */
[----:B------:R-:W-:Y:S01]  /*6b20*/  PRMT R154, R0, 0x7610, R154 ;  /* 0x00007610009a7816 */ /* 0x000fe2000000009a */
[----:B------:R-:W-:Y:S01]  /*6b30*/  IMAD.MOV.U32 R0, RZ, RZ, R78 ;  /* 0x000000ffff007224 */ /* 0x000fe200078e004e */
[----:B------:R-:W-:Y:S01]  /*6b40*/  PRMT R151, R85, 0x5410, R86 ;  /* 0x0000541055977816 */ /* 0x000fe20000000056 */
[----:B------:R-:W-:Y:S01]  /*6b50*/  IMAD.MOV.U32 R85, RZ, RZ, R72 ;  /* 0x000000ffff557224 */ /* 0x000fe200078e0048 */
[----:B------:R-:W-:Y:S01]  /*6b60*/  PRMT R150, R150, 0x5410, R84 ;  /* 0x0000541096967816 */ /* 0x000fe20000000054 */
[----:B------:R-:W-:Y:S01]  /*6b70*/  IMAD.MOV.U32 R86, RZ, RZ, R75 ;  /* 0x000000ffff567224 */ /* 0x000fe200078e004b */
[----:B------:R-:W-:Y:S02]  /*6b80*/  MOV R84, R73 ;  /* 0x0000004900547202 */ /* 0x000fe40000000f00 */
[----:B------:R-:W-:Y:S02]  /*6b90*/  PLOP3.LUT P2, PT, PT, PT, UP0, 0x80, 0x0 ;  /* 0x000000000000781c */ /* 0x000fe40003f4f008 */
        /* <DEDUP_REMOVED lines=9> */
[----:B------:R-:W-:Y:S01]  /*6c30*/  PRMT R152, R152, 0x5410, R85 ;  /* 0x0000541098987816 */ /* 0x000fe20000000055 */
[----:B------:R-:W-:Y:S01]  /*6c40*/  IMAD.MOV.U32 R0, RZ, RZ, R81 ;  /* 0x000000ffff007224 */ /* 0x000fe200078e0051 */
[----:B------:R-:W-:-:S04]  /*6c50*/  MOV R85, R83 ;  /* 0x0000005300557202 */ /* 0x000fc80000000f00 */
[----:B------:R-:W-:Y:S02]  /*6c60*/  PRMT R164, R86, 0x5410, R85 ;  /* 0x0000541056a47816 */ /* 0x000fe40000000055 */
[----:B------:R-:W-:Y:S01]  /*6c70*/  PRMT R165, R84, 0x5410, R0 ;  /* 0x0000541054a57816 */ /* 0x000fe20000000000 */
[----:B------:R-:W-:Y:S06]  /*6c80*/  @!P2 BRA `(.L_x_719) ;  /* 0x000000000004a947 */ /* 0x000fec0003800000 */
[----:B------:R-:W-:Y:S01]  /*6c90*/  BPT.TRAP 0x1 ;  /* 0x000000040000795c */ /* 0x000fe20000300000 */
.L_x_719:
[----:B------:R-:W-:Y:S01]  /*6ca0*/  LEA R0, R19, R18, 0x3 ;  /* 0x0000001213007211 */ /* 0x000fe200078e18ff */
[----:B------:R-:W0:Y:S01]  /*6cb0*/  LDC R145, c[0x0][0x2f4] ;  /* 0x0000bd00ff917b82 */ /* 0x000e220000000800 */
[----:B------:R-:W-:Y:S01]  /*6cc0*/  SHF.L.U32 R114, R217, 0x1f, RZ ;  /* 0x0000001fd9727819 */ /* 0x000fe200000006ff */
[----:B------:R-:W-:Y:S03]  /*6cd0*/  BSSY B1, `(.L_x_720) ;  /* 0x0000004000017945 */ /* 0x000fe60003800000 */
[----:B------:R-:W1:Y:S03]  /*6ce0*/  SYNCS.PHASECHK.TRANS64.TRYWAIT P5, [R0+URZ+0x38890], R114 ;  /* 0x03889072000075a7 */ /* 0x000e6600080a017f */
[----:B------:R-:W2:Y:S01]  /*6cf0*/  LDC.64 R122, c[0x0][0x300] ;  /* 0x0000c000ff7a7b82 */ /* 0x000ea20000000a00 */
[----:B-1----:R-:W-:Y:S05]  /*6d00*/  @!P5 BRA `(.L_x_721) ;  /* 0x000002200014d947 */ /* 0x002fea0003800000 */
.L_x_1053:
[----:B------:R-:W-:Y:S05]  /*6d10*/  BSYNC B1 ;  /* 0x0000000000017941 */ /* 0x000fea0003800000 */
.L_x_720:
[----:B------:R-:W-:Y:S01]  /*6d20*/  BSSY B1, `(.L_x_722) ;  /* 0x000010e000017945 */ /* 0x000fe20003800000 */
[----:B0-----:R-:W-:Y:S02]  /*6d30*/  IMAD.IADD R148, R145, 0x1, -R118 ;  /* 0x0000000191947824 */ /* 0x001fe400078e0a76 */
[----:B------:R-:W-:Y:S01]  /*6d40*/  IMAD.MOV.U32 R125, RZ, RZ, R88 ;  /* 0x000000ffff7d7224 */ /* 0x000fe200078e0058 */
[----:B------:R-:W-:Y:S06]  /*6d50*/  @P4 BRA `(.L_x_723) ;  /* 0x0000001000284947 */ /* 0x000fec0003800000 */
[----:B------:R-:W-:Y:S01]  /*6d60*/  ISETP.NE.AND P4, PT, R26, RZ, PT ;  /* 0x000000ff1a00720c */ /* 0x000fe20003f85270 */
[-C--:B--2---:R-:W-:Y:S01]  /*6d70*/  IMAD.WIDE.U32 R136, R212, R122.reuse, R124 ;  /* 0x0000007ad4887225 */ /* 0x084fe200078e007c */
[----:B------:R-:W-:Y:S01]  /*6d80*/  SHF.R.S32.HI R84, RZ, 0x1f, R212 ;  /* 0x0000001fff547819 */ /* 0x000fe200000114d4 */
[----:B------:R-:W-:Y:S04]  /*6d90*/  BSSY B2, `(.L_x_724) ;  /* 0x0000085000027945 */ /* 0x000fe80003800000 */
[----:B------:R-:W-:-:S04]  /*6da0*/  IMAD R84, R84, R122, RZ ;  /* 0x0000007a54547224 */ /* 0x000fc800078e02ff */
[----:B------:R-:W-:-:S05]  /*6db0*/  IMAD R84, R212, R123, R84 ;  /* 0x0000007bd4547224 */ /* 0x000fca00078e0254 */
[----:B------:R-:W-:Y:S01]  /*6dc0*/  IADD3 R156, R84, R137, RZ ;  /* 0x00000089549c7210 */ /* 0x000fe20007ffe0ff */
[----:B------:R-:W-:Y:S06]  /*6dd0*/  @!P4 BRA `(.L_x_725) ;  /* 0x000000080000c947 */ /* 0x000fec0003800000 */
[----:B------:R-:W-:Y:S01]  /*6de0*/  SEL R84, R118, R148, !P0 ;  /* 0x0000009476547207 */ /* 0x000fe20004000000 */
[----:B------:R-:W-:Y:S01]  /*6df0*/  IMAD.SHL.U32 R90, R212, 0x40, RZ ;  /* 0x00000040d45a7824 */ /* 0x000fe200078e00ff */
[----:B------:R-:W-:Y:S02]  /*6e00*/  BSSY B3, `(.L_x_726) ;  /* 0x000007a000037945 */ /* 0x000fe40003800000 */
[----:B------:R-:W-:-:S04]  /*6e10*/  SHF.R.S32.HI R85, RZ, 0x1f, R84 ;  /* 0x0000001fff557819 */ /* 0x000fc80000011454 */
[----:B------:R-:W-:-:S04]  /*6e20*/  LEA.HI R85, R85, R84, RZ, 0x4 ;  /* 0x0000005455557211 */ /* 0x000fc800078f20ff */
[----:B------:R-:W-:-:S05]  /*6e30*/  LEA.HI.SX32 R86, R85, R14, 0x1c ;  /* 0x0000000e55567211 */ /* 0x000fca00078fe2ff */
[----:B------:R-:W-:-:S05]  /*6e40*/  IMAD.SHL.U32 R85, R86, 0x8, RZ ;  /* 0x0000000856557824 */ /* 0x000fca00078e00ff */
[----:B------:R-:W-:-:S13]  /*6e50*/  ISETP.GE.AND P4, PT, R85, R145, PT ;  /* 0x000000915500720c */ /* 0x000fda0003f86270 */
[--C-:B------:R-:W-:Y:S02]  /*6e60*/  @!P4 SHF.R.S32.HI R84, RZ, 0x1f, R85.reuse ;  /* 0x0000001fff54c819 */ /* 0x100fe40000011455 */
[----:B------:R-:W-:Y:S02]  /*6e70*/  @!P4 IADD3 R87, P5, P6, R96, R136, R85 ;  /* 0x000000886057c210 */ /* 0x000fe40007ebe055 */
[----:B------:R-:W-:Y:S02]  /*6e80*/  LOP3.LUT R85, R85, 0x38, RZ, 0xc0, !PT ;  /* 0x0000003855557812 */ /* 0x000fe400078ec0ff */
[----:B------:R-:W-:Y:S02]  /*6e90*/  @!P4 IADD3.X R84, R92, R156, R84, P5, P6 ;  /* 0x0000009c5c54c210 */ /* 0x000fe40002fec454 */
[----:B------:R-:W-:Y:S02]  /*6ea0*/  IADD3 R88, P5, P6, R96, R136, R13 ;  /* 0x0000008860587210 */ /* 0x000fe40007ebe00d */
[----:B------:R-:W-:-:S02]  /*6eb0*/  LOP3.LUT R85, R85, 0x1c0, R90, 0xf8, !PT ;  /* 0x000001c055557812 */ /* 0x000fc400078ef85a */
[----:B------:R-:W-:Y:S02]  /*6ec0*/  IADD3.X R89, R92, R156, R7, P5, P6 ;  /* 0x0000009c5c597210 */ /* 0x000fe40002fec407 */
[C---:B------:R-:W-:Y:S02]  /*6ed0*/  LEA R138, P5, R88.reuse, R116, 0x1 ;  /* 0x00000074588a7211 */ /* 0x040fe400078a08ff */
[----:B------:R-:W-:Y:S02]  /*6ee0*/  LOP3.LUT R85, R85, R228, RZ, 0x3c, !PT ;  /* 0x000000e455557212 */ /* 0x000fe400078e3cff */
[----:B------:R-:W-:Y:S02]  /*6ef0*/  LEA.HI.X R139, R88, R117, R89, 0x1, P5 ;  /* 0x00000075588b7211 */ /* 0x000fe400028f0c59 */
[----:B------:R-:W-:-:S04]  /*6f00*/  @!P4 LEA R140, P5, R87, R116, 0x1 ;  /* 0x00000074578cc211 */ /* 0x000fc800078a08ff */
[----:B------:R-:W-:Y:S02]  /*6f10*/  @!P4 LEA.HI.X R141, R87, R117, R84, 0x1, P5 ;  /* 0x00000075578dc211 */ /* 0x000fe400028f0c54 */
[----:B------:R-:W-:Y:S02]  /*6f20*/  SHF.R.S32.HI R84, RZ, 0x1f, R86 ;  /* 0x0000001fff547819 */ /* 0x000fe40000011456 */
[----:B------:R-:W-:Y:S02]  /*6f30*/  ISETP.GE.AND P5, PT, R16, R115, PT ;  /* 0x000000731000720c */ /* 0x000fe40003fa6270 */
[----:B------:R-:W-:-:S04]  /*6f40*/  LEA.HI R84, R84, R86, RZ, 0x3 ;  /* 0x0000005654547211 */ /* 0x000fc800078f18ff */
[----:B------:R-:W-:-:S05]  /*6f50*/  SHF.R.S32.HI R84, RZ, 0x3, R84 ;  /* 0x00000003ff547819 */ /* 0x000fca0000011454 */
[----:B------:R-:W-:-:S05]  /*6f60*/  IMAD R84, R84, 0x1400, R227 ;  /* 0x0000140054547824 */ /* 0x000fca00078e02e3 */
[----:B------:R-:W-:-:S05]  /*6f70*/  IADD3 R84, R84, R85, RZ ;  /* 0x0000005554547210 */ /* 0x000fca0007ffe0ff */
[C---:B------:R-:W-:Y:S02]  /*6f80*/  IMAD R88, R19.reuse, 0x5000, R84 ;  /* 0x0000500013587824 */ /* 0x040fe400078e0254 */
[----:B------:R-:W-:Y:S02]  /*6f90*/  IMAD R84, R19, 0x5000, R143 ;  /* 0x0000500013547824 */ /* 0x000fe400078e028f */
[--C-:B------:R-:W-:Y:S02]  /*6fa0*/  IMAD R88, R88, 0x2, R18.reuse ;  /* 0x0000000258587824 */ /* 0x100fe400078e0212 */
[----:B------:R-:W-:-:S04]  /*6fb0*/  IMAD R84, R84, 0x2, R18 ;  /* 0x0000000254547824 */ /* 0x000fc800078e0212 */
[----:B------:R-:W0:Y:S04]  /*6fc0*/  LDS.128 R88, [R88+0x24400] ;  /* 0x0244000058587984 */ /* 0x000e280000000c00 */
[----:B------:R-:W2:Y:S01]  /*6fd0*/  LDS.128 R84, [R84+0x24400] ;  /* 0x0244000054547984 */ /* 0x000ea20000000c00 */
[----:B------:R-:W-:Y:S05]  /*6fe0*/  @P5 BRA `(.L_x_727) ;  /* 0x00000004006c5947 */ /* 0x000fea0003800000 */
[----:B0-----:R-:W-:Y:S01]  /*6ff0*/  MOV R159, R89 ;  /* 0x00000059009f7202 */ /* 0x001fe20000000f00 */
[----:B--2---:R-:W-:Y:S01]  /*7000*/  IMAD.MOV.U32 R89, RZ, RZ, R85 ;  /* 0x000000ffff597224 */ /* 0x004fe200078e0055 */
[----:B------:R-:W-:Y:S01]  /*7010*/  SHF.R.U64 R40, R40, 0x10, R41 ;  /* 0x0000001028287819 */ /* 0x000fe20000001229 */
[----:B------:R-:W-:Y:S01]  /*7020*/  HADD2.F32 R160, -RZ, R160.H0_H0 ;  /* 0x200000a0ffa07230 */ /* 0x000fe20000004100 */
[----:B------:R-:W-:Y:S01]  /*7030*/  SHF.R.U64 R50, R50, 0x10, R51 ;  /* 0x0000001032327819 */ /* 0x000fe20000001233 */
[----:B------:R-:W-:Y:S01]  /*7040*/  HADD2.F32 R157, -RZ, R159.H0_H0 ;  /* 0x2000009fff9d7230 */ /* 0x000fe20000004100 */
[----:B------:R-:W-:Y:S01]  /*7050*/  SHF.R.U64 R42, R42, 0x10, R43 ;  /* 0x000000102a2a7819 */ /* 0x000fe2000000122b */
[----:B------:R-:W-:Y:S02]  /*7060*/  HADD2.F32 R158, -RZ, R89.H0_H0 ;  /* 0x20000059ff9e7230 */ /* 0x000fe40000004100 */
[----:B------:R-:W-:Y:S02]  /*7070*/  HADD2.F32 R85, -RZ, R161.H0_H0 ;  /* 0x200000a1ff557230 */ /* 0x000fe40000004100 */
[----:B------:R-:W-:Y:S01]  /*7080*/  FMUL.FTZ R161, R157, R160 ;  /* 0x000000a09da17220 */ /* 0x000fe20000410000 */
[----:B------:R-:W-:-:S02]  /*7090*/  HADD2.F32 R89, -RZ, R89.H1_H1 ;  /* 0x30000059ff597230 */ /* 0x000fc40000004100 */
[C---:B------:R-:W-:Y:S01]  /*70a0*/  FMUL.FTZ R160, R158.reuse, R160 ;  /* 0x000000a09ea07220 */ /* 0x040fe20000410000 */
[----:B------:R-:W-:Y:S02]  /*70b0*/  HADD2.F32 R40, -RZ, R40.H0_H0 ;  /* 0x20000028ff287230 */ /* 0x000fe40000004100 */
[-C--:B------:R-:W-:Y:S01]  /*70c0*/  FFMA.FTZ R158, R158, R85.reuse, -R161 ;  /* 0x000000559e9e7223 */ /* 0x080fe200000108a1 */
[----:B------:R-:W-:Y:S02]  /*70d0*/  HADD2.F32 R50, -RZ, R50.H0_H0 ;  /* 0x20000032ff327230 */ /* 0x000fe40000004100 */
[----:B------:R-:W-:Y:S01]  /*70e0*/  FFMA.FTZ R157, R157, R85, R160 ;  /* 0x000000559d9d7223 */ /* 0x000fe200000100a0 */
[----:B------:R-:W-:Y:S01]  /*70f0*/  SHF.R.U32.HI R160, RZ, 0x10, R49 ;  /* 0x00000010ffa07819 */ /* 0x000fe20000011631 */
[----:B------:R-:W-:Y:S01]  /*7100*/  HADD2.F32 R85, -RZ, R159.H1_H1 ;  /* 0x3000009fff557230 */ /* 0x000fe20000004100 */
[----:B------:R-:W-:Y:S01]  /*7110*/  SHF.R.U32.HI R159, RZ, 0x10, R41 ;  /* 0x00000010ff9f7819 */ /* 0x000fe20000011629 */
[----:B------:R-:W-:Y:S01]  /*7120*/  IMAD.MOV.U32 R41, RZ, RZ, R91 ;  /* 0x000000ffff297224 */ /* 0x000fe200078e005b */
[----:B------:R-:W-:Y:S01]  /*7130*/  SHF.R.U64 R49, R48, 0x10, R49 ;  /* 0x0000001030317819 */ /* 0x000fe20000001231 */
[----:B------:R-:W-:Y:S01]  /*7140*/  HADD2.F32 R160, -RZ, R160.H0_H0 ;  /* 0x200000a0ffa07230 */ /* 0x000fe20000004100 */
[----:B------:R-:W-:Y:S01]  /*7150*/  MOV R48, R87 ;  /* 0x0000005700307202 */ /* 0x000fe20000000f00 */
[----:B------:R-:W-:-:S02]  /*7160*/  HADD2.F32 R159, -RZ, R159.H0_H0 ;  /* 0x2000009fff9f7230 */ /* 0x000fc40000004100 */
[----:B------:R-:W-:Y:S02]  /*7170*/  HADD2.F32 R91, -RZ, R41.H0_H0 ;  /* 0x20000029ff5b7230 */ /* 0x000fe40000004100 */
[-C--:B------:R-:W-:Y:S01]  /*7180*/  FMUL.FTZ R161, R85, R160.reuse ;  /* 0x000000a055a17220 */ /* 0x080fe20000410000 */
[C---:B------:R-:W-:Y:S01]  /*7190*/  FMUL.FTZ R160, R89.reuse, R160 ;  /* 0x000000a059a07220 */ /* 0x040fe20000410000 */
[----:B------:R-:W-:Y:S02]  /*71a0*/  HADD2.F32 R87, -RZ, R48.H0_H0 ;  /* 0x20000030ff577230 */ /* 0x000fe40000004100 */
[-C--:B------:R-:W-:Y:S01]  /*71b0*/  FFMA.FTZ R89, R89, R159.reuse, -R161 ;  /* 0x0000009f59597223 */ /* 0x080fe200000108a1 */
[----:B------:R-:W-:Y:S01]  /*71c0*/  FFMA.FTZ R85, R85, R159, R160 ;  /* 0x0000009f55557223 */ /* 0x000fe200000100a0 */
[----:B------:R-:W-:Y:S02]  /*71d0*/  HADD2.F32 R160, -RZ, R163.H0_H0 ;  /* 0x200000a3ffa07230 */ /* 0x000fe40000004100 */
[----:B------:R-:W-:Y:S01]  /*71e0*/  HADD2.F32 R159, -RZ, R162.H0_H0 ;  /* 0x200000a2ff9f7230 */ /* 0x000fe20000004100 */
[----:B------:R-:W-:Y:S01]  /*71f0*/  F2FP.F16.F32.PACK_AB R89, R89, R158 ;  /* 0x0000009e5959723e */ /* 0x000fe200000000ff */
[----:B------:R-:W-:-:S02]  /*7200*/  HADD2.F32 R41, -RZ, R41.H1_H1 ;  /* 0x30000029ff297230 */ /* 0x000fc40000004100 */
[-C--:B------:R-:W-:Y:S01]  /*7210*/  FMUL.FTZ R161, R91, R160.reuse ;  /* 0x000000a05ba17220 */ /* 0x080fe20000410000 */
[----:B------:R-:W-:Y:S01]  /*7220*/  FMUL.FTZ R160, R87, R160 ;  /* 0x000000a057a07220 */ /* 0x000fe20000410000 */
[----:B------:R-:W-:Y:S01]  /*7230*/  HADD2.F32 R48, -RZ, R48.H1_H1 ;  /* 0x30000030ff307230 */ /* 0x000fe20000004100 */
[----:B------:R-:W-:Y:S01]  /*7240*/  F2FP.F16.F32.PACK_AB R157, R85, R157 ;  /* 0x0000009d559d723e */ /* 0x000fe200000000ff */
[-C--:B------:R-:W-:Y:S01]  /*7250*/  FFMA.FTZ R87, R87, R159.reuse, -R161 ;  /* 0x0000009f57577223 */ /* 0x080fe200000108a1 */
[----:B------:R-:W-:Y:S01]  /*7260*/  FFMA.FTZ R160, R91, R159, R160 ;  /* 0x0000009f5ba07223 */ /* 0x000fe200000100a0 */
[----:B------:R-:W-:Y:S01]  /*7270*/  SHF.R.U32.HI R159, RZ, 0x10, R51 ;  /* 0x00000010ff9f7819 */ /* 0x000fe20000011633 */
[----:B------:R-:W-:Y:S01]  /*7280*/  HADD2.F32 R163, -RZ, R163.H1_H1 ;  /* 0x300000a3ffa37230 */ /* 0x000fe20000004100 */
[----:B------:R-:W-:Y:S01]  /*7290*/  SHF.R.U32.HI R91, RZ, 0x10, R43 ;  /* 0x00000010ff5b7819 */ /* 0x000fe2000001162b */
[----:B------:R-:W-:Y:S02]  /*72a0*/  HADD2.F32 R49, -RZ, R49.H0_H0 ;  /* 0x20000031ff317230 */ /* 0x000fe40000004100 */
[----:B------:R-:W-:-:S02]  /*72b0*/  HADD2.F32 R159, -RZ, R159.H0_H0 ;  /* 0x2000009fff9f7230 */ /* 0x000fc40000004100 */
[----:B------:R-:W-:Y:S02]  /*72c0*/  HADD2.F32 R91, -RZ, R91.H0_H0 ;  /* 0x2000005bff5b7230 */ /* 0x000fe40000004100 */
[----:B------:R-:W-:Y:S02]  /*72d0*/  HADD2.F32 R51, -RZ, R181.H0_H0 ;  /* 0x200000b5ff337230 */ /* 0x000fe40000004100 */
[CC--:B------:R-:W-:Y:S01]  /*72e0*/  FMUL.FTZ R161, R41.reuse, R159.reuse ;  /* 0x0000009f29a17220 */ /* 0x0c0fe20000410000 */
[C---:B------:R-:W-:Y:S01]  /*72f0*/  FMUL.FTZ R159, R48.reuse, R159 ;  /* 0x0000009f309f7220 */ /* 0x040fe20000410000 */
[----:B------:R-:W-:Y:S02]  /*7300*/  HADD2.F32 R42, -RZ, R42.H0_H0 ;  /* 0x2000002aff2a7230 */ /* 0x000fe40000004100 */
[-C--:B------:R-:W-:Y:S01]  /*7310*/  FFMA.FTZ R48, R48, R91.reuse, -R161 ;  /* 0x0000005b30307223 */ /* 0x080fe200000108a1 */
[----:B------:R-:W-:Y:S01]  /*7320*/  FFMA.FTZ R41, R41, R91, R159 ;  /* 0x0000005b29297223 */ /* 0x000fe2000001009f */
[----:B------:R-:W-:-:S02]  /*7330*/  HADD2.F32 R91, -RZ, R88.H0_H0 ;  /* 0x20000058ff5b7230 */ /* 0x000fc40000004100 */
[----:B------:R-:W-:Y:S01]  /*7340*/  HADD2.F32 R161, -RZ, R84.H0_H0 ;  /* 0x20000054ffa17230 */ /* 0x000fe20000004100 */
[----:B------:R-:W-:Y:S01]  /*7350*/  F2FP.F16.F32.PACK_AB R87, R48, R87 ;  /* 0x000000573057723e */ /* 0x000fe200000000ff */
[----:B------:R-:W-:Y:S02]  /*7360*/  HADD2.F32 R159, -RZ, R162.H1_H1 ;  /* 0x300000a2ff9f7230 */ /* 0x000fe40000004100 */
[-C--:B------:R-:W-:Y:S01]  /*7370*/  FMUL.FTZ R162, R91, R163.reuse ;  /* 0x000000a35ba27220 */ /* 0x080fe20000410000 */
[----:B------:R-:W-:Y:S02]  /*7380*/  HADD2.F32 R88, -RZ, R88.H1_H1 ;  /* 0x30000058ff587230 */ /* 0x000fe40000004100 */
[C---:B------:R-:W-:Y:S01]  /*7390*/  FMUL.FTZ R163, R161.reuse, R163 ;  /* 0x000000a3a1a37220 */ /* 0x040fe20000410000 */
[----:B------:R-:W-:Y:S02]  /*73a0*/  HADD2.F32 R84, -RZ, R84.H1_H1 ;  /* 0x30000054ff547230 */ /* 0x000fe40000004100 */
[-C--:B------:R-:W-:Y:S01]  /*73b0*/  FFMA.FTZ R162, R161, R159.reuse, -R162 ;  /* 0x0000009fa1a27223 */ /* 0x080fe200000108a2 */
[----:B------:R-:W-:Y:S01]  /*73c0*/  F2FP.F16.F32.PACK_AB R41, R41, R160 ;  /* 0x000000a02929723e */ /* 0x000fe200000000ff */
[----:B------:R-:W-:Y:S01]  /*73d0*/  FFMA.FTZ R163, R91, R159, R163 ;  /* 0x0000009f5ba37223 */ /* 0x000fe200000100a3 */
[-C--:B------:R-:W-:Y:S01]  /*73e0*/  FMUL.FTZ R91, R88, R49.reuse ;  /* 0x00000031585b7220 */ /* 0x080fe20000410000 */
[----:B------:R-:W-:Y:S01]  /*73f0*/  FMUL.FTZ R49, R84, R49 ;  /* 0x0000003154317220 */ /* 0x000fe20000410000 */
[----:B------:R-:W-:-:S02]  /*7400*/  HADD2.F32 R159, -RZ, R181.H1_H1 ;  /* 0x300000b5ff9f7230 */ /* 0x000fc40000004100 */
[-C--:B------:R-:W-:Y:S01]  /*7410*/  FFMA.FTZ R91, R84, R40.reuse, -R91 ;  /* 0x00000028545b7223 */ /* 0x080fe2000001085b */
[----:B------:R-:W-:Y:S01]  /*7420*/  FFMA.FTZ R49, R88, R40, R49 ;  /* 0x0000002858317223 */ /* 0x000fe20000010031 */
[----:B------:R-:W-:Y:S02]  /*7430*/  HADD2.F32 R40, -RZ, R90.H0_H0 ;  /* 0x2000005aff287230 */ /* 0x000fe40000004100 */
[----:B------:R-:W-:Y:S01]  /*7440*/  HADD2.F32 R84, -RZ, R86.H0_H0 ;  /* 0x20000056ff547230 */ /* 0x000fe20000004100 */
[----:B------:R-:W-:Y:S01]  /*7450*/  F2FP.F16.F32.PACK_AB R91, R91, R162 ;  /* 0x000000a25b5b723e */ /* 0x000fe200000000ff */
[----:B------:R-:W-:Y:S02]  /*7460*/  HADD2.F32 R90, -RZ, R90.H1_H1 ;  /* 0x3000005aff5a7230 */ /* 0x000fe40000004100 */
[-C--:B------:R-:W-:Y:S01]  /*7470*/  FMUL.FTZ R88, R40, R159.reuse ;  /* 0x0000009f28587220 */ /* 0x080fe20000410000 */
[----:B------:R-:W-:Y:S02]  /*7480*/  HADD2.F32 R86, -RZ, R86.H1_H1 ;  /* 0x30000056ff567230 */ /* 0x000fe40000004100 */
[C---:B------:R-:W-:Y:S01]  /*7490*/  FMUL.FTZ R159, R84.reuse, R159 ;  /* 0x0000009f549f7220 */ /* 0x040fe20000410000 */
[----:B------:R-:W-:Y:S01]  /*74a0*/  F2FP.F16.F32.PACK_AB R49, R49, R163 ;  /* 0x000000a33131723e */ /* 0x000fe200000000ff */
[----:B------:R-:W-:Y:S01]  /*74b0*/  FFMA.FTZ R88, R84, R51, -R88 ;  /* 0x0000003354587223 */ /* 0x000fe20000010858 */
[----:B------:R-:W-:-:S02]  /*74c0*/  IMAD.MOV.U32 R84, RZ, RZ, R91 ;  /* 0x000000ffff547224 */ /* 0x000fc400078e005b */
[----:B------:R-:W-:Y:S01]  /*74d0*/  FFMA.FTZ R159, R40, R51, R159 ;  /* 0x00000033289f7223 */ /* 0x000fe2000001009f */
[-C--:B------:R-:W-:Y:S01]  /*74e0*/  FMUL.FTZ R40, R90, R50.reuse ;  /* 0x000000325a287220 */ /* 0x080fe20000410000 */
[C---:B------:R-:W-:Y:S01]  /*74f0*/  FMUL.FTZ R50, R86.reuse, R50 ;  /* 0x0000003256327220 */ /* 0x040fe20000410000 */
[----:B------:R-:W-:Y:S02]  /*7500*/  IMAD.MOV.U32 R85, RZ, RZ, R89 ;  /* 0x000000ffff557224 */ /* 0x000fe400078e0059 */
[-C--:B------:R-:W-:Y:S01]  /*7510*/  FFMA.FTZ R40, R86, R42.reuse, -R40 ;  /* 0x0000002a56287223 */ /* 0x080fe20000010828 */
[----:B------:R-:W-:Y:S01]  /*7520*/  FFMA.FTZ R50, R90, R42, R50 ;  /* 0x0000002a5a327223 */ /* 0x000fe20000010032 */
[----:B------:R-:W-:Y:S02]  /*7530*/  IMAD.MOV.U32 R89, RZ, RZ, R157 ;  /* 0x000000ffff597224 */ /* 0x000fe400078e009d */
[----:B------:R-:W-:Y:S01]  /*7540*/  IMAD.MOV.U32 R91, RZ, RZ, R41 ;  /* 0x000000ffff5b7224 */ /* 0x000fe200078e0029 */
[----:B------:R-:W-:-:S02]  /*7550*/  F2FP.F16.F32.PACK_AB R40, R40, R88 ;  /* 0x000000582828723e */ /* 0x000fc400000000ff */
[----:B------:R-:W-:Y:S02]  /*7560*/  F2FP.F16.F32.PACK_AB R50, R50, R159 ;  /* 0x0000009f3232723e */ /* 0x000fe400000000ff */
[----:B------:R-:W-:Y:S01]  /*7570*/  MOV R88, R49 ;  /* 0x0000003100587202 */ /* 0x000fe20000000f00 */
[----:B------:R-:W-:Y:S01]  /*7580*/  IMAD.MOV.U32 R86, RZ, RZ, R40 ;  /* 0x000000ffff567224 */ /* 0x000fe200078e0028 */
[----:B------:R-:W-:-:S07]  /*7590*/  MOV R90, R50 ;  /* 0x00000032005a7202 */ /* 0x000fce0000000f00 */
.L_x_727:
[----:B------:R-:W-:Y:S05]  /*75a0*/  BSYNC B3 ;  /* 0x0000000000037941 */ /* 0x000fea0003800000 */
.L_x_726:
[----:B------:R-:W-:Y:S02]  /*75b0*/  ULDC.64 UR4, c[0x0][0x208] ;  /* 0x0000820000047ab9 */ /* 0x000fe40000000a00 */
[----:B--2---:R2:W-:Y:S04]  /*75c0*/  STG.E.128 desc[UR4][R138.64], R84 ;  /* 0x000000548a007986 */ /* 0x0045e8000c101d04 */
[----:B0-----:R2:W-:Y:S02]  /*75d0*/  @!P4 STG.E.128 desc[UR4][R140.64], R88 ;  /* 0x000000588c00c986 */ /* 0x0015e4000c101d04 */
.L_x_725:
[----:B------:R-:W-:Y:S05]  /*75e0*/  BSYNC B2 ;  /* 0x0000000000027941 */ /* 0x000fea0003800000 */
.L_x_724:
[----:B------:R-:W-:-:S13]  /*75f0*/  ISETP.NE.AND P4, PT, R10, RZ, PT ;  /* 0x000000ff0a00720c */ /* 0x000fda0003f85270 */
[----:B------:R-:W-:Y:S05]  /*7600*/  @!P4 BRA `(.L_x_723) ;  /* 0x0000000400fcc947 */ /* 0x000fea0003800000 */
[----:B------:R-:W-:Y:S01]  /*7610*/  SEL R40, R118, R148, !P1 ;  /* 0x0000009476287207 */ /* 0x000fe20004800000 */
[----:B------:R-:W-:Y:S01]  /*7620*/  BSSY B2, `(.L_x_728) ;  /* 0x000007a000027945 */ /* 0x000fe20003800000 */
[----:B------:R-:W-:Y:S02]  /*7630*/  IADD3 R43, P4, P5, R96, R136, R11 ;  /* 0x00000088602b7210 */ /* 0x000fe40007d9e00b */
[----:B------:R-:W-:Y:S02]  /*7640*/  SHF.R.S32.HI R41, RZ, 0x1f, R40 ;  /* 0x0000001fff297819 */ /* 0x000fe40000011428 */
[----:B------:R-:W-:Y:S02]  /*7650*/  IADD3.X R42, R92, R156, R6, P4, P5 ;  /* 0x0000009c5c2a7210 */ /* 0x000fe400027ea406 */
[----:B------:R-:W-:Y:S02]  /*7660*/  LEA.HI R41, R41, R40, RZ, 0x4 ;  /* 0x0000002829297211 */ /* 0x000fe400078f20ff */
[----:B------:R-:W-:-:S02]  /*7670*/  SHF.L.U32 R49, R212, 0x6, RZ ;  /* 0x00000006d4317819 */ /* 0x000fc400000006ff */
[----:B------:R-:W-:-:S05]  /*7680*/  LEA.HI.SX32 R41, R41, R12, 0x1c ;  /* 0x0000000c29297211 */ /* 0x000fca00078fe2ff */
[----:B------:R-:W-:-:S05]  /*7690*/  IMAD.SHL.U32 R40, R41, 0x8, RZ ;  /* 0x0000000829287824 */ /* 0x000fca00078e00ff */
[----:B------:R-:W-:-:S13]  /*76a0*/  ISETP.GE.AND P4, PT, R40, R145, PT ;  /* 0x000000912800720c */ /* 0x000fda0003f86270 */
[--C-:B------:R-:W-:Y:S02]  /*76b0*/  @!P4 SHF.R.S32.HI R48, RZ, 0x1f, R40.reuse ;  /* 0x0000001fff30c819 */ /* 0x100fe40000011428 */
[----:B------:R-:W-:Y:S02]  /*76c0*/  @!P4 IADD3 R136, P5, P6, R96, R136, R40 ;  /* 0x000000886088c210 */ /* 0x000fe40007ebe028 */
[----:B------:R-:W-:Y:S02]  /*76d0*/  LOP3.LUT R40, R40, 0x38, RZ, 0xc0, !PT ;  /* 0x0000003828287812 */ /* 0x000fe400078ec0ff */
[----:B------:R-:W-:Y:S02]  /*76e0*/  @!P4 IADD3.X R156, R92, R156, R48, P5, P6 ;  /* 0x0000009c5c9cc210 */ /* 0x000fe40002fec430 */
[----:B--2---:R-:W-:Y:S02]  /*76f0*/  LEA R84, P5, R43, R116, 0x1 ;  /* 0x000000742b547211 */ /* 0x004fe400078a08ff */
[----:B------:R-:W-:-:S02]  /*7700*/  LOP3.LUT R40, R40, 0x1c0, R49, 0xf8, !PT ;  /* 0x000001c028287812 */ /* 0x000fc400078ef831 */
[----:B------:R-:W-:Y:S02]  /*7710*/  LEA.HI.X R85, R43, R117, R42, 0x1, P5 ;  /* 0x000000752b557211 */ /* 0x000fe400028f0c2a */
[----:B------:R-:W-:Y:S02]  /*7720*/  SHF.R.S32.HI R42, RZ, 0x1f, R41 ;  /* 0x0000001fff2a7819 */ /* 0x000fe40000011429 */
[----:B------:R-:W-:Y:S02]  /*7730*/  LOP3.LUT R40, R40, R228, RZ, 0x3c, !PT ;  /* 0x000000e428287212 */ /* 0x000fe400078e3cff */
[----:B------:R-:W-:Y:S02]  /*7740*/  LEA.HI R42, R42, R41, RZ, 0x3 ;  /* 0x000000292a2a7211 */ /* 0x000fe400078f18ff */
[----:B------:R-:W-:Y:S02]  /*7750*/  @!P4 LEA R86, P5, R136, R116, 0x1 ;  /* 0x000000748856c211 */ /* 0x000fe400078a08ff */
[----:B------:R-:W-:-:S02]  /*7760*/  SHF.R.S32.HI R42, RZ, 0x3, R42 ;  /* 0x00000003ff2a7819 */ /* 0x000fc4000001142a */
[----:B------:R-:W-:Y:S02]  /*7770*/  @!P4 LEA.HI.X R87, R136, R117, R156, 0x1, P5 ;  /* 0x000000758857c211 */ /* 0x000fe400028f0c9c */
[----:B------:R-:W-:Y:S01]  /*7780*/  ISETP.GE.AND P5, PT, R213, R115, PT ;  /* 0x00000073d500720c */ /* 0x000fe20003fa6270 */
[----:B------:R-:W-:-:S04]  /*7790*/  IMAD R42, R42, 0x1400, R227 ;  /* 0x000014002a2a7824 */ /* 0x000fc800078e02e3 */
[----:B------:R-:W-:Y:S02]  /*77a0*/  IMAD.IADD R42, R42, 0x1, R40 ;  /* 0x000000012a2a7824 */ /* 0x000fe400078e0228 */
[C---:B------:R-:W-:Y:S02]  /*77b0*/  IMAD R40, R19.reuse, 0x5000, R142 ;  /* 0x0000500013287824 */ /* 0x040fe400078e028e */
[----:B------:R-:W-:Y:S02]  /*77c0*/  IMAD R48, R19, 0x5000, R42 ;  /* 0x0000500013307824 */ /* 0x000fe400078e022a */
[----:B------:R-:W-:-:S03]  /*77d0*/  IMAD R40, R40, 0x2, R18 ;  /* 0x0000000228287824 */ /* 0x000fc600078e0212 */
[----:B------:R-:W-:-:S03]  /*77e0*/  LEA R48, R48, R18, 0x1 ;  /* 0x0000001230307211 */ /* 0x000fc600078e08ff */
[----:B------:R-:W0:Y:S04]  /*77f0*/  LDS.128 R40, [R40+0x24400] ;  /* 0x0244000028287984 */ /* 0x000e280000000c00 */
[----:B------:R-:W2:Y:S01]  /*7800*/  LDS.128 R48, [R48+0x24400] ;  /* 0x0244000030307984 */ /* 0x000ea20000000c00 */
[----:B------:R-:W-:Y:S05]  /*7810*/  @P5 BRA `(.L_x_729) ;  /* 0x0000000400685947 */ /* 0x000fea0003800000 */
[--C-:B------:R-:W-:Y:S01]  /*7820*/  SHF.R.U64 R36, R36, 0x10, R37.reuse ;  /* 0x0000001024247819 */ /* 0x100fe20000001225 */
[----:B------:R-:W-:Y:S01]  /*7830*/  HADD2.F32 R89, -RZ, R180.H1_H1 ;  /* 0x300000b4ff597230 */ /* 0x000fe20000004100 */
[----:B------:R-:W-:Y:S02]  /*7840*/  SHF.R.U32.HI R88, RZ, 0x10, R37 ;  /* 0x00000010ff587819 */ /* 0x000fe40000011625 */
[--C-:B------:R-:W-:Y:S02]  /*7850*/  SHF.R.U64 R37, R44, 0x10, R45.reuse ;  /* 0x000000102c257819 */ /* 0x100fe4000000122d */
[----:B------:R-:W-:Y:S01]  /*7860*/  SHF.R.U32.HI R44, RZ, 0x10, R45 ;  /* 0x00000010ff2c7819 */ /* 0x000fe2000001162d */
[----:B------:R-:W-:Y:S01]  /*7870*/  HADD2.F32 R136, -RZ, R88.H0_H0 ;  /* 0x20000058ff887230 */ /* 0x000fe20000004100 */
[--C-:B------:R-:W-:Y:S01]  /*7880*/  SHF.R.U64 R45, R46, 0x10, R47.reuse ;  /* 0x000000102e2d7819 */ /* 0x100fe2000000122f */
[----:B------:R-:W-:Y:S01]  /*7890*/  HADD2.F32 R37, -RZ, R37.H0_H0 ;  /* 0x20000025ff257230 */ /* 0x000fe20000004100 */
[----:B------:R-:W-:Y:S01]  /*78a0*/  SHF.R.U32.HI R46, RZ, 0x10, R47 ;  /* 0x00000010ff2e7819 */ /* 0x000fe2000001162f */
[----:B--2---:R-:W-:Y:S01]  /*78b0*/  IMAD.MOV.U32 R47, RZ, RZ, R49 ;  /* 0x000000ffff2f7224 */ /* 0x004fe200078e0031 */
[----:B------:R-:W-:Y:S01]  /*78c0*/  SHF.R.U64 R38, R38, 0x10, R39 ;  /* 0x0000001026267819 */ /* 0x000fe20000001227 */
[----:B------:R-:W-:Y:S01]  /*78d0*/  IMAD.MOV.U32 R49, RZ, RZ, R51 ;  /* 0x000000ffff317224 */ /* 0x000fe200078e0033 */
[----:B------:R-:W-:Y:S01]  /*78e0*/  MOV R51, R50 ;  /* 0x0000003200337202 */ /* 0x000fe20000000f00 */
[----:B------:R-:W-:Y:S01]  /*78f0*/  HADD2.F32 R50, -RZ, R180.H0_H0 ;  /* 0x200000b4ff327230 */ /* 0x000fe20000004100 */
[----:B------:R-:W-:Y:S01]  /*7900*/  SHF.R.U32.HI R39, RZ, 0x10, R39 ;  /* 0x00000010ff277819 */ /* 0x000fe20000011627 */
[----:B------:R-:W-:-:S02]  /*7910*/  HADD2.F32 R90, -RZ, R47.H0_H0 ;  /* 0x2000002fff5a7230 */ /* 0x000fc40000004100 */
[----:B------:R-:W-:Y:S02]  /*7920*/  HADD2.F32 R91, -RZ, R47.H1_H1 ;  /* 0x3000002fff5b7230 */ /* 0x000fe40000004100 */
[--C-:B0-----:R-:W-:Y:S02]  /*7930*/  HADD2.F32 R47, -RZ, R41.reuse.H0_H0 ;  /* 0x20000029ff2f7230 */ /* 0x101fe40000004100 */
[-C--:B------:R-:W-:Y:S01]  /*7940*/  FMUL.FTZ R88, R90, R50.reuse ;  /* 0x000000325a587220 */ /* 0x080fe20000410000 */
[----:B------:R-:W-:Y:S02]  /*7950*/  HADD2.F32 R44, -RZ, R44.H0_H0 ;  /* 0x2000002cff2c7230 */ /* 0x000fe40000004100 */
[----:B------:R-:W-:Y:S02]  /*7960*/  HADD2.F32 R41, -RZ, R41.H1_H1 ;  /* 0x30000029ff297230 */ /* 0x000fe40000004100 */
[C---:B------:R-:W-:Y:S01]  /*7970*/  FMUL.FTZ R137, R47.reuse, R50 ;  /* 0x000000322f897220 */ /* 0x040fe20000410000 */
[----:B------:R-:W-:Y:S01]  /*7980*/  FFMA.FTZ R88, R47, R89, -R88 ;  /* 0x000000592f587223 */ /* 0x000fe20000010858 */
[----:B------:R-:W-:Y:S01]  /*7990*/  FMUL.FTZ R50, R91, R44 ;  /* 0x0000002c5b327220 */ /* 0x000fe20000410000 */
[----:B------:R-:W-:-:S02]  /*79a0*/  HADD2.F32 R46, -RZ, R46.H0_H0 ;  /* 0x2000002eff2e7230 */ /* 0x000fc40000004100 */
[----:B------:R-:W-:Y:S01]  /*79b0*/  FFMA.FTZ R137, R90, R89, R137 ;  /* 0x000000595a897223 */ /* 0x000fe20000010089 */
[C---:B------:R-:W-:Y:S01]  /*79c0*/  FMUL.FTZ R44, R41.reuse, R44 ;  /* 0x0000002c292c7220 */ /* 0x040fe20000410000 */
[-C--:B------:R-:W-:Y:S01]  /*79d0*/  FFMA.FTZ R50, R41, R136.reuse, -R50 ;  /* 0x0000008829327223 */ /* 0x080fe20000010832 */
[--C-:B------:R-:W-:Y:S02]  /*79e0*/  HADD2.F32 R89, -RZ, R49.reuse.H0_H0 ;  /* 0x20000031ff597230 */ /* 0x100fe40000004100 */
[----:B------:R-:W-:Y:S02]  /*79f0*/  HADD2.F32 R90, -RZ, R49.H1_H1 ;  /* 0x30000031ff5a7230 */ /* 0x000fe40000004100 */
[----:B------:R-:W-:Y:S01]  /*7a00*/  FFMA.FTZ R44, R91, R136, R44 ;  /* 0x000000885b2c7223 */ /* 0x000fe2000001002c */
[----:B------:R-:W-:Y:S01]  /*7a10*/  HADD2.F32 R41, -RZ, R176.H0_H0 ;  /* 0x200000b0ff297230 */ /* 0x000fe20000004100 */
[----:B------:R-:W-:Y:S01]  /*7a20*/  F2FP.F16.F32.PACK_AB R50, R50, R88 ;  /* 0x000000583232723e */ /* 0x000fe200000000ff */
[----:B------:R-:W-:-:S02]  /*7a30*/  HADD2.F32 R49, -RZ, R43.H0_H0 ;  /* 0x2000002bff317230 */ /* 0x000fc40000004100 */
[----:B------:R-:W-:Y:S02]  /*7a40*/  HADD2.F32 R91, -RZ, R39.H0_H0 ;  /* 0x20000027ff5b7230 */ /* 0x000fe40000004100 */
[-C--:B------:R-:W-:Y:S01]  /*7a50*/  FMUL.FTZ R39, R89, R41.reuse ;  /* 0x0000002959277220 */ /* 0x080fe20000410000 */
[----:B------:R-:W-:Y:S02]  /*7a60*/  HADD2.F32 R47, -RZ, R176.H1_H1 ;  /* 0x300000b0ff2f7230 */ /* 0x000fe40000004100 */
[C---:B------:R-:W-:Y:S01]  /*7a70*/  FMUL.FTZ R136, R49.reuse, R41 ;  /* 0x0000002931887220 */ /* 0x040fe20000410000 */
[----:B------:R-:W-:Y:S02]  /*7a80*/  HADD2.F32 R43, -RZ, R43.H1_H1 ;  /* 0x3000002bff2b7230 */ /* 0x000fe40000004100 */
[-C--:B------:R-:W-:Y:S01]  /*7a90*/  FMUL.FTZ R41, R90, R46.reuse ;  /* 0x0000002e5a297220 */ /* 0x080fe20000410000 */
[----:B------:R-:W-:Y:S02]  /*7aa0*/  HADD2.F32 R45, -RZ, R45.H0_H0 ;  /* 0x2000002dff2d7230 */ /* 0x000fe40000004100 */
[-C--:B------:R-:W-:Y:S01]  /*7ab0*/  FFMA.FTZ R39, R49, R47.reuse, -R39 ;  /* 0x0000002f31277223 */ /* 0x080fe20000010827 */
[----:B------:R-:W-:Y:S01]  /*7ac0*/  FFMA.FTZ R136, R89, R47, R136 ;  /* 0x0000002f59887223 */ /* 0x000fe20000010088 */
[C---:B------:R-:W-:Y:S01]  /*7ad0*/  FMUL.FTZ R46, R43.reuse, R46 ;  /* 0x0000002e2b2e7220 */ /* 0x040fe20000410000 */
[----:B------:R-:W-:Y:S01]  /*7ae0*/  FFMA.FTZ R41, R43, R91, -R41 ;  /* 0x0000005b2b297223 */ /* 0x000fe20000010829 */
[----:B------:R-:W-:Y:S01]  /*7af0*/  HADD2.F32 R43, -RZ, R175.H0_H0 ;  /* 0x200000afff2b7230 */ /* 0x000fe20000004100 */
[----:B------:R-:W-:Y:S01]  /*7b00*/  F2FP.F16.F32.PACK_AB R44, R44, R137 ;  /* 0x000000892c2c723e */ /* 0x000fe200000000ff */
[----:B------:R-:W-:-:S02]  /*7b10*/  HADD2.F32 R89, -RZ, R48.H0_H0 ;  /* 0x20000030ff597230 */ /* 0x000fc40000004100 */
[----:B------:R-:W-:Y:S01]  /*7b20*/  FFMA.FTZ R46, R90, R91, R46 ;  /* 0x0000005b5a2e7223 */ /* 0x000fe2000001002e */
[----:B------:R-:W-:Y:S01]  /*7b30*/  HADD2.F32 R49, -RZ, R40.H0_H0 ;  /* 0x20000028ff317230 */ /* 0x000fe20000004100 */
[----:B------:R-:W-:Y:S01]  /*7b40*/  F2FP.F16.F32.PACK_AB R39, R41, R39 ;  /* 0x000000272927723e */ /* 0x000fe200000000ff */
[----:B------:R-:W-:Y:S02]  /*7b50*/  HADD2.F32 R48, -RZ, R48.H1_H1 ;  /* 0x30000030ff307230 */ /* 0x000fe40000004100 */
[----:B------:R-:W-:Y:S02]  /*7b60*/  HADD2.F32 R40, -RZ, R40.H1_H1 ;  /* 0x30000028ff287230 */ /* 0x000fe40000004100 */
[-C--:B------:R-:W-:Y:S01]  /*7b70*/  FMUL.FTZ R91, R49, R43.reuse ;  /* 0x0000002b315b7220 */ /* 0x080fe20000410000 */
[----:B------:R-:W-:Y:S02]  /*7b80*/  HADD2.F32 R90, -RZ, R36.H0_H0 ;  /* 0x20000024ff5a7230 */ /* 0x000fe40000004100 */
[----:B------:R-:W-:Y:S01]  /*7b90*/  FMUL.FTZ R36, R89, R43 ;  /* 0x0000002b59247220 */ /* 0x000fe20000410000 */
[----:B------:R-:W-:-:S02]  /*7ba0*/  HADD2.F32 R47, -RZ, R175.H1_H1 ;  /* 0x300000afff2f7230 */ /* 0x000fc40000004100 */
[-C--:B------:R-:W-:Y:S01]  /*7bb0*/  FMUL.FTZ R43, R48, R37.reuse ;  /* 0x00000025302b7220 */ /* 0x080fe20000410000 */
[----:B------:R-:W-:Y:S01]  /*7bc0*/  FMUL.FTZ R37, R40, R37 ;  /* 0x0000002528257220 */ /* 0x000fe20000410000 */
[----:B------:R-:W-:Y:S01]  /*7bd0*/  F2FP.F16.F32.PACK_AB R46, R46, R136 ;  /* 0x000000882e2e723e */ /* 0x000fe200000000ff */
[----:B------:R-:W-:Y:S02]  /*7be0*/  IMAD.MOV.U32 R41, RZ, RZ, R50 ;  /* 0x000000ffff297224 */ /* 0x000fe400078e0032 */
[-C--:B------:R-:W-:Y:S01]  /*7bf0*/  FFMA.FTZ R36, R49, R47.reuse, -R36 ;  /* 0x0000002f31247223 */ /* 0x080fe20000010824 */
[----:B------:R-:W-:Y:S01]  /*7c00*/  FFMA.FTZ R91, R89, R47, R91 ;  /* 0x0000002f595b7223 */ /* 0x000fe2000001005b */
[-C--:B------:R-:W-:Y:S01]  /*7c10*/  FFMA.FTZ R48, R48, R90.reuse, R37 ;  /* 0x0000005a30307223 */ /* 0x080fe20000010025 */
[----:B------:R-:W-:Y:S02]  /*7c20*/  HADD2.F32 R37, -RZ, R174.H0_H0 ;  /* 0x200000aeff257230 */ /* 0x000fe40000004100 */
[----:B------:R-:W-:Y:S01]  /*7c30*/  FFMA.FTZ R43, R40, R90, -R43 ;  /* 0x0000005a282b7223 */ /* 0x000fe2000001082b */
[----:B------:R-:W-:-:S02]  /*7c40*/  HADD2.F32 R49, -RZ, R51.H0_H0 ;  /* 0x20000033ff317230 */ /* 0x000fc40000004100 */
[--C-:B------:R-:W-:Y:S01]  /*7c50*/  HADD2.F32 R47, -RZ, R42.reuse.H0_H0 ;  /* 0x2000002aff2f7230 */ /* 0x100fe20000004100 */
[----:B------:R-:W-:Y:S01]  /*7c60*/  F2FP.F16.F32.PACK_AB R48, R48, R91 ;  /* 0x0000005b3030723e */ /* 0x000fe200000000ff */
[----:B------:R-:W-:Y:S01]  /*7c70*/  HADD2.F32 R51, -RZ, R51.H1_H1 ;  /* 0x30000033ff337230 */ /* 0x000fe20000004100 */
[----:B------:R-:W-:Y:S01]  /*7c80*/  F2FP.F16.F32.PACK_AB R36, R43, R36 ;  /* 0x000000242b24723e */ /* 0x000fe200000000ff */
[----:B------:R-:W-:Y:S02]  /*7c90*/  HADD2.F32 R42, -RZ, R42.H1_H1 ;  /* 0x3000002aff2a7230 */ /* 0x000fe40000004100 */
[-C--:B------:R-:W-:Y:S01]  /*7ca0*/  FMUL.FTZ R90, R47, R37.reuse ;  /* 0x000000252f5a7220 */ /* 0x080fe20000410000 */
[----:B------:R-:W-:Y:S02]  /*7cb0*/  HADD2.F32 R89, -RZ, R38.H0_H0 ;  /* 0x20000026ff597230 */ /* 0x000fe40000004100 */
[----:B------:R-:W-:Y:S01]  /*7cc0*/  FMUL.FTZ R38, R49, R37 ;  /* 0x0000002531267220 */ /* 0x000fe20000410000 */
[----:B------:R-:W-:-:S02]  /*7cd0*/  HADD2.F32 R40, -RZ, R174.H1_H1 ;  /* 0x300000aeff287230 */ /* 0x000fc40000004100 */
[-C--:B------:R-:W-:Y:S01]  /*7ce0*/  FMUL.FTZ R37, R51, R45.reuse ;  /* 0x0000002d33257220 */ /* 0x080fe20000410000 */
[C---:B------:R-:W-:Y:S01]  /*7cf0*/  FMUL.FTZ R45, R42.reuse, R45 ;  /* 0x0000002d2a2d7220 */ /* 0x040fe20000410000 */
[----:B------:R-:W-:Y:S02]  /*7d00*/  IMAD.MOV.U32 R43, RZ, RZ, R39 ;  /* 0x000000ffff2b7224 */ /* 0x000fe400078e0027 */
[-C--:B------:R-:W-:Y:S01]  /*7d10*/  FFMA.FTZ R38, R47, R40.reuse, -R38 ;  /* 0x000000282f267223 */ /* 0x080fe20000010826 */
[-C--:B------:R-:W-:Y:S01]  /*7d20*/  FFMA.FTZ R37, R42, R89.reuse, -R37 ;  /* 0x000000592a257223 */ /* 0x080fe20000010825 */
[----:B------:R-:W-:Y:S01]  /*7d30*/  FFMA.FTZ R90, R49, R40, R90 ;  /* 0x00000028315a7223 */ /* 0x000fe2000001005a */
[----:B------:R-:W-:Y:S01]  /*7d40*/  FFMA.FTZ R45, R51, R89, R45 ;  /* 0x00000059332d7223 */ /* 0x000fe2000001002d */
[----:B------:R-:W-:Y:S01]  /*7d50*/  IMAD.MOV.U32 R40, RZ, RZ, R36 ;  /* 0x000000ffff287224 */ /* 0x000fe200078e0024 */
[----:B------:R-:W-:Y:S01]  /*7d60*/  MOV R49, R44 ;  /* 0x0000002c00317202 */ /* 0x000fe20000000f00 */
[----:B------:R-:W-:Y:S01]  /*7d70*/  IMAD.MOV.U32 R51, RZ, RZ, R46 ;  /* 0x000000ffff337224 */ /* 0x000fe200078e002e */
[----:B------:R-:W-:-:S02]  /*7d80*/  F2FP.F16.F32.PACK_AB R37, R37, R38 ;  /* 0x000000262525723e */ /* 0x000fc400000000ff */
[----:B------:R-:W-:-:S03]  /*7d90*/  F2FP.F16.F32.PACK_AB R45, R45, R90 ;  /* 0x0000005a2d2d723e */ /* 0x000fc600000000ff */
[----:B------:R-:W-:Y:S01]  /*7da0*/  IMAD.MOV.U32 R42, RZ, RZ, R37 ;  /* 0x000000ffff2a7224 */ /* 0x000fe200078e0025 */
[----:B------:R-:W-:-:S07]  /*7db0*/  MOV R50, R45 ;  /* 0x0000002d00327202 */ /* 0x000fce0000000f00 */
.L_x_729:
[----:B------:R-:W-:Y:S05]  /*7dc0*/  BSYNC B2 ;  /* 0x0000000000027941 */ /* 0x000fea0003800000 */
.L_x_728:
[----:B------:R-:W-:Y:S02]  /*7dd0*/  ULDC.64 UR4, c[0x0][0x208] ;  /* 0x0000820000047ab9 */ /* 0x000fe40000000a00 */
[----:B0-----:R0:W-:Y:S04]  /*7de0*/  STG.E.128 desc[UR4][R84.64], R40 ;  /* 0x0000002854007986 */ /* 0x0011e8000c101d04 */
[----:B--2---:R0:W-:Y:S02]  /*7df0*/  @!P4 STG.E.128 desc[UR4][R86.64], R48 ;  /* 0x000000305600c986 */ /* 0x0041e4000c101d04 */
.L_x_723:
[----:B------:R-:W-:Y:S05]  /*7e00*/  BSYNC B1 ;  /* 0x0000000000017941 */ /* 0x000fea0003800000 */
.L_x_722:
[----:B------:R-:W3:Y:S01]  /*7e10*/  LDL R36, [R1+0x8] ;  /* 0x0000080001247983 */ /* 0x000ee20000100800 */
[----:B------:R-:W-:Y:S01]  /*7e20*/  BSSY B1, `(.L_x_730) ;  /* 0x00000fe000017945 */ /* 0x000fe20003800000 */
[----:B---3--:R-:W-:-:S13]  /*7e30*/  LOP3.LUT P4, RZ, R36, 0x1, RZ, 0xc0, !PT ;  /* 0x0000000124ff7812 */ /* 0x008fda000788c0ff */
[----:B------:R-:W-:Y:S05]  /*7e40*/  @P4 BRA `(.L_x_731) ;  /* 0x0000000c00ec4947 */ /* 0x000fea0003800000 */
[----:B------:R-:W-:Y:S01]  /*7e50*/  ISETP.NE.AND P4, PT, R26, RZ, PT ;  /* 0x000000ff1a00720c */ /* 0x000fe20003f85270 */
[----:B------:R-:W-:Y:S01]  /*7e60*/  VIADD R37, R212, 0x20 ;  /* 0x00000020d4257836 */ /* 0x000fe20000000000 */
[----:B------:R-:W-:Y:S01]  /*7e70*/  BSSY B2, `(.L_x_732) ;  /* 0x000007f000027945 */ /* 0x000fe20003800000 */
[-C--:B--2---:R-:W-:Y:S02]  /*7e80*/  IMAD R36, R147, R122.reuse, RZ ;  /* 0x0000007a93247224 */ /* 0x084fe400078e02ff */
[----:B------:R-:W-:-:S04]  /*7e90*/  IMAD.WIDE.U32 R44, R37, R122, R124 ;  /* 0x0000007a252c7225 */ /* 0x000fc800078e007c */
[----:B------:R-:W-:-:S05]  /*7ea0*/  IMAD R37, R37, R123, R36 ;  /* 0x0000007b25257224 */ /* 0x000fca00078e0224 */
[----:B0-----:R-:W-:Y:S01]  /*7eb0*/  IADD3 R50, R45, R37, RZ ;  /* 0x000000252d327210 */ /* 0x001fe20007ffe0ff */
[----:B------:R-:W-:Y:S06]  /*7ec0*/  @!P4 BRA `(.L_x_733) ;  /* 0x0000000400e4c947 */ /* 0x000fec0003800000 */
[----:B------:R-:W-:Y:S01]  /*7ed0*/  SEL R36, R118, R148, !P0 ;  /* 0x0000009476247207 */ /* 0x000fe20004000000 */
[----:B------:R-:W-:Y:S01]  /*7ee0*/  BSSY B3, `(.L_x_734) ;  /* 0x0000074000037945 */ /* 0x000fe20003800000 */
[----:B------:R-:W-:Y:S02]  /*7ef0*/  IADD3 R39, P4, P5, R96, R44, R13 ;  /* 0x0000002c60277210 */ /* 0x000fe40007d9e00d */
[----:B------:R-:W-:Y:S02]  /*7f00*/  SHF.R.S32.HI R37, RZ, 0x1f, R36 ;  /* 0x0000001fff257819 */ /* 0x000fe40000011424 */
[----:B------:R-:W-:Y:S02]  /*7f10*/  IADD3.X R41, R92, R50, R7, P4, P5 ;  /* 0x000000325c297210 */ /* 0x000fe400027ea407 */
[----:B------:R-:W-:Y:S02]  /*7f20*/  LEA.HI R37, R37, R36, RZ, 0x4 ;  /* 0x0000002425257211 */ /* 0x000fe400078f20ff */
[----:B------:R-:W-:-:S02]  /*7f30*/  SHF.R.U32.HI R43, RZ, 0x3, R223 ;  /* 0x00000003ff2b7819 */ /* 0x000fc400000116df */
[----:B------:R-:W-:-:S04]  /*7f40*/  LEA.HI.SX32 R38, R37, R14, 0x1c ;  /* 0x0000000e25267211 */ /* 0x000fc800078fe2ff */
[----:B------:R-:W-:Y:S01]  /*7f50*/  SHF.R.S32.HI R42, RZ, 0x1f, R38 ;  /* 0x0000001fff2a7819 */ /* 0x000fe20000011426 */
[----:B------:R-:W-:-:S03]  /*7f60*/  IMAD.SHL.U32 R40, R38, 0x8, RZ ;  /* 0x0000000826287824 */ /* 0x000fc600078e00ff */
[----:B------:R-:W-:Y:S02]  /*7f70*/  LEA.HI R38, R42, R38, RZ, 0x3 ;  /* 0x000000262a267211 */ /* 0x000fe400078f18ff */
[----:B------:R-:W-:Y:S02]  /*7f80*/  ISETP.GE.AND P4, PT, R40, R145, PT ;  /* 0x000000912800720c */ /* 0x000fe40003f86270 */
[----:B------:R-:W-:-:S05]  /*7f90*/  SHF.R.S32.HI R38, RZ, 0x3, R38 ;  /* 0x00000003ff267819 */ /* 0x000fca0000011426 */
[----:B------:R-:W-:-:S06]  /*7fa0*/  IMAD R38, R38, 0x1400, R226 ;  /* 0x0000140026267824 */ /* 0x000fcc00078e02e2 */
[--C-:B------:R-:W-:Y:S02]  /*7fb0*/  @!P4 SHF.R.S32.HI R36, RZ, 0x1f, R40.reuse ;  /* 0x0000001fff24c819 */ /* 0x100fe40000011428 */
[--C-:B------:R-:W-:Y:S02]  /*7fc0*/  @!P4 IADD3 R37, P5, P6, R96, R44, R40.reuse ;  /* 0x0000002c6025c210 */ /* 0x100fe40007ebe028 */
[----:B------:R-:W-:Y:S02]  /*7fd0*/  LOP3.LUT R40, R223, 0x38, R40, 0xf8, !PT ;  /* 0x00000038df287812 */ /* 0x000fe400078ef828 */
[----:B------:R-:W-:Y:S02]  /*7fe0*/  @!P4 IADD3.X R36, R92, R50, R36, P5, P6 ;  /* 0x000000325c24c210 */ /* 0x000fe40002fec424 */
[----:B------:R-:W-:Y:S02]  /*7ff0*/  LOP3.LUT R40, R40, R43, RZ, 0x3c, !PT ;  /* 0x0000002b28287212 */ /* 0x000fe400078e3cff */
[----:B------:R-:W-:-:S03]  /*8000*/  LEA R46, P5, R39, R116, 0x1 ;  /* 0x00000074272e7211 */ /* 0x000fc600078a08ff */
[----:B------:R-:W-:Y:S01]  /*8010*/  IMAD.IADD R40, R38, 0x1, R40 ;  /* 0x0000000126287824 */ /* 0x000fe200078e0228 */
[----:B------:R-:W-:Y:S01]  /*8020*/  LEA.HI.X R47, R39, R117, R41, 0x1, P5 ;  /* 0x00000075272f7211 */ /* 0x000fe200028f0c29 */
[----:B------:R-:W-:Y:S01]  /*8030*/  IMAD R38, R19, 0x5000, R135 ;  /* 0x0000500013267824 */ /* 0x000fe200078e0287 */
[----:B------:R-:W-:Y:S01]  /*8040*/  @!P4 LEA R48, P5, R37, R116, 0x1 ;  /* 0x000000742530c211 */ /* 0x000fe200078a08ff */
[----:B------:R-:W-:-:S03]  /*8050*/  IMAD R40, R19, 0x5000, R40 ;  /* 0x0000500013287824 */ /* 0x000fc600078e0228 */
[----:B------:R-:W-:Y:S01]  /*8060*/  LEA R38, R38, R18, 0x1 ;  /* 0x0000001226267211 */ /* 0x000fe200078e08ff */
[----:B------:R-:W-:Y:S01]  /*8070*/  IMAD R40, R40, 0x2, R18 ;  /* 0x0000000228287824 */ /* 0x000fe200078e0212 */
[----:B------:R-:W-:Y:S02]  /*8080*/  @!P4 LEA.HI.X R49, R37, R117, R36, 0x1, P5 ;  /* 0x000000752531c211 */ /* 0x000fe400028f0c24 */
[----:B------:R-:W-:Y:S02]  /*8090*/  ISETP.GE.AND P5, PT, R16, R115, PT ;  /* 0x000000731000720c */ /* 0x000fe40003fa6270 */
[----:B------:R-:W0:Y:S04]  /*80a0*/  LDS.128 R36, [R38+0x24400] ;  /* 0x0244000026247984 */ /* 0x000e280000000c00 */
[----:B------:R-:W2:Y:S07]  /*80b0*/  LDS.128 R40, [R40+0x24400] ;  /* 0x0244000028287984 */ /* 0x000eae0000000c00 */
[----:B------:R-:W-:Y:S05]  /*80c0*/  @P5 BRA `(.L_x_735) ;  /* 0x0000000400545947 */ /* 0x000fea0003800000 */
[--C-:B------:R-:W-:Y:S01]  /*80d0*/  SHF.R.U64 R51, R56, 0x10, R57.reuse ;  /* 0x0000001038337819 */ /* 0x100fe20000001239 */
[--C-:B--2---:R-:W-:Y:S01]  /*80e0*/  HADD2.F32 R85, -RZ, R41.reuse.H0_H0 ;  /* 0x20000029ff557230 */ /* 0x104fe20000004100 */
[----:B------:R-:W-:Y:S01]  /*80f0*/  SHF.R.U32.HI R57, RZ, 0x10, R57 ;  /* 0x00000010ff397819 */ /* 0x000fe20000011639 */
[----:B------:R-:W-:Y:S01]  /*8100*/  HADD2.F32 R86, -RZ, R41.H1_H1 ;  /* 0x30000029ff567230 */ /* 0x000fe20000004100 */
[--C-:B------:R-:W-:Y:S01]  /*8110*/  SHF.R.U64 R56, R64, 0x10, R65.reuse ;  /* 0x0000001040387819 */ /* 0x100fe20000001241 */
[----:B------:R-:W-:Y:S01]  /*8120*/  HADD2.F32 R84, -RZ, R173.H0_H0 ;  /* 0x200000adff547230 */ /* 0x000fe20000004100 */
[----:B------:R-:W-:Y:S01]  /*8130*/  SHF.R.U32.HI R64, RZ, 0x10, R65 ;  /* 0x00000010ff407819 */ /* 0x000fe20000011641 */
[----:B0-----:R-:W-:Y:S01]  /*8140*/  HADD2.F32 R41, -RZ, R37.H0_H0 ;  /* 0x20000025ff297230 */ /* 0x001fe20000004100 */
[--C-:B------:R-:W-:Y:S01]  /*8150*/  SHF.R.U64 R65, R66, 0x10, R67.reuse ;  /* 0x0000001042417819 */ /* 0x100fe20000001243 */
[----:B------:R-:W-:Y:S01]  /*8160*/  HADD2.F32 R87, -RZ, R57.H0_H0 ;  /* 0x20000039ff577230 */ /* 0x000fe20000004100 */
[----:B------:R-:W-:Y:S01]  /*8170*/  SHF.R.U32.HI R66, RZ, 0x10, R67 ;  /* 0x00000010ff427819 */ /* 0x000fe20000011643 */
[----:B------:R-:W-:-:S02]  /*8180*/  HADD2.F32 R67, -RZ, R172.H0_H0 ;  /* 0x200000acff437230 */ /* 0x000fc40000004100 */
[-C--:B------:R-:W-:Y:S01]  /*8190*/  FMUL.FTZ R57, R85, R84.reuse ;  /* 0x0000005455397220 */ /* 0x080fe20000410000 */
[----:B------:R-:W-:Y:S02]  /*81a0*/  HADD2.F32 R64, -RZ, R64.H0_H0 ;  /* 0x20000040ff407230 */ /* 0x000fe40000004100 */
[C---:B------:R-:W-:Y:S01]  /*81b0*/  FMUL.FTZ R88, R41.reuse, R84 ;  /* 0x0000005429587220 */ /* 0x040fe20000410000 */
[----:B------:R-:W-:Y:S01]  /*81c0*/  HADD2.F32 R37, -RZ, R37.H1_H1 ;  /* 0x30000025ff257230 */ /* 0x000fe20000004100 */
[----:B------:R-:W-:Y:S01]  /*81d0*/  SHF.R.U64 R58, R58, 0x10, R59 ;  /* 0x000000103a3a7819 */ /* 0x000fe2000000123b */
[-C--:B------:R-:W-:Y:S01]  /*81e0*/  FFMA.FTZ R57, R41, R67.reuse, -R57 ;  /* 0x0000004329397223 */ /* 0x080fe20000010839 */
[----:B------:R-:W-:Y:S01]  /*81f0*/  SHF.R.U32.HI R59, RZ, 0x10, R59 ;  /* 0x00000010ff3b7819 */ /* 0x000fe2000001163b */
[----:B------:R-:W-:Y:S01]  /*8200*/  FFMA.FTZ R88, R85, R67, R88 ;  /* 0x0000004355587223 */ /* 0x000fe20000010058 */
[----:B------:R-:W-:Y:S01]  /*8210*/  FMUL.FTZ R84, R86, R64 ;  /* 0x0000004056547220 */ /* 0x000fe20000410000 */
[----:B------:R-:W-:-:S02]  /*8220*/  HADD2.F32 R172, -RZ, R172.H1_H1 ;  /* 0x300000acffac7230 */ /* 0x000fc40000004100 */
[C---:B------:R-:W-:Y:S01]  /*8230*/  FMUL.FTZ R64, R37.reuse, R64 ;  /* 0x0000004025407220 */ /* 0x040fe20000410000 */
[--C-:B------:R-:W-:Y:S02]  /*8240*/  HADD2.F32 R41, -RZ, R43.reuse.H0_H0 ;  /* 0x2000002bff297230 */ /* 0x100fe40000004100 */
[-C--:B------:R-:W-:Y:S01]  /*8250*/  FFMA.FTZ R84, R37, R87.reuse, -R84 ;  /* 0x0000005725547223 */ /* 0x080fe20000010854 */
[----:B------:R-:W-:Y:S02]  /*8260*/  HADD2.F32 R67, -RZ, R43.H1_H1 ;  /* 0x3000002bff437230 */ /* 0x000fe40000004100 */
[----:B------:R-:W-:Y:S01]  /*8270*/  FFMA.FTZ R64, R86, R87, R64 ;  /* 0x0000005756407223 */ /* 0x000fe20000010040 */
[----:B------:R-:W-:Y:S02]  /*8280*/  HADD2.F32 R43, -RZ, R39.H0_H0 ;  /* 0x20000027ff2b7230 */ /* 0x000fe40000004100 */
[----:B------:R-:W-:Y:S01]  /*8290*/  HADD2.F32 R66, -RZ, R66.H0_H0 ;  /* 0x20000042ff427230 */ /* 0x000fe20000004100 */
[----:B------:R-:W-:Y:S01]  /*82a0*/  F2FP.F16.F32.PACK_AB R57, R84, R57 ;  /* 0x000000395439723e */ /* 0x000fe200000000ff */
[----:B------:R-:W-:-:S02]  /*82b0*/  HADD2.F32 R85, -RZ, R59.H0_H0 ;  /* 0x2000003bff557230 */ /* 0x000fc40000004100 */
[-C--:B------:R-:W-:Y:S01]  /*82c0*/  FMUL.FTZ R59, R41, R172.reuse ;  /* 0x000000ac293b7220 */ /* 0x080fe20000410000 */
[----:B------:R-:W-:Y:S02]  /*82d0*/  HADD2.F32 R37, -RZ, R170.H1_H1 ;  /* 0x300000aaff257230 */ /* 0x000fe40000004100 */
[----:B------:R-:W-:Y:S01]  /*82e0*/  FMUL.FTZ R172, R43, R172 ;  /* 0x000000ac2bac7220 */ /* 0x000fe20000410000 */
        /* <DEDUP_REMOVED lines=14> */
[-C--:B------:R-:W-:Y:S01]  /*83d0*/  FMUL.FTZ R43, R41, R37.reuse ;  /* 0x00000025292b7220 */ /* 0x080fe20000410000 */
[----:B------:R-:W-:Y:S02]  /*83e0*/  HADD2.F32 R170, -RZ, R170.H0_H0 ;  /* 0x200000aaffaa7230 */ /* 0x000fe40000004100 */
[----:B------:R-:W-:Y:S01]  /*83f0*/  FMUL.FTZ R67, R39, R37 ;  /* 0x0000002527437220 */ /* 0x000fe20000410000 */
[----:B------:R-:W-:Y:S02]  /*8400*/  HADD2.F32 R36, -RZ, R36.H1_H1 ;  /* 0x30000024ff247230 */ /* 0x000fe40000004100 */
[----:B------:R-:W-:Y:S01]  /*8410*/  FMUL.FTZ R37, R40, R56 ;  /* 0x0000003828257220 */ /* 0x000fe20000410000 */
[----:B------:R-:W-:-:S02]  /*8420*/  HADD2.F32 R51, -RZ, R51.H0_H0 ;  /* 0x20000033ff337230 */ /* 0x000fc40000004100 */
[----:B------:R-:W-:Y:S01]  /*8430*/  FFMA.FTZ R43, R39, R170, -R43 ;  /* 0x000000aa272b7223 */ /* 0x000fe2000001082b */
[----:B------:R-:W-:Y:S02]  /*8440*/  HADD2.F32 R39, -RZ, R42.H0_H0 ;  /* 0x2000002aff277230 */ /* 0x000fe40000004100 */
[C---:B------:R-:W-:Y:S01]  /*8450*/  FMUL.FTZ R56, R36.reuse, R56 ;  /* 0x0000003824387220 */ /* 0x040fe20000410000 */
[----:B------:R-:W-:Y:S02]  /*8460*/  HADD2.F32 R173, -RZ, R173.H1_H1 ;  /* 0x300000adffad7230 */ /* 0x000fe40000004100 */
[----:B------:R-:W-:Y:S01]  /*8470*/  FFMA.FTZ R37, R36, R51, -R37 ;  /* 0x0000003324257223 */ /* 0x000fe20000010825 */
[----:B------:R-:W-:Y:S02]  /*8480*/  HADD2.F32 R65, -RZ, R65.H0_H0 ;  /* 0x20000041ff417230 */ /* 0x000fe40000004100 */
[----:B------:R-:W-:Y:S01]  /*8490*/  FFMA.FTZ R67, R41, R170, R67 ;  /* 0x000000aa29437223 */ /* 0x000fe20000010043 */
[----:B------:R-:W-:-:S02]  /*84a0*/  HADD2.F32 R36, -RZ, R38.H0_H0 ;  /* 0x20000026ff247230 */ /* 0x000fc40000004100 */
[----:B------:R-:W-:Y:S01]  /*84b0*/  FFMA.FTZ R56, R40, R51, R56 ;  /* 0x0000003328387223 */ /* 0x000fe20000010038 */
[----:B------:R-:W-:Y:S02]  /*84c0*/  HADD2.F32 R42, -RZ, R42.H1_H1 ;  /* 0x3000002aff2a7230 */ /* 0x000fe40000004100 */
[-C--:B------:R-:W-:Y:S01]  /*84d0*/  FMUL.FTZ R40, R39, R173.reuse ;  /* 0x000000ad27287220 */ /* 0x080fe20000410000 */
[----:B------:R-:W-:Y:S02]  /*84e0*/  HADD2.F32 R38, -RZ, R38.H1_H1 ;  /* 0x30000026ff267230 */ /* 0x000fe40000004100 */
[----:B------:R-:W-:Y:S01]  /*84f0*/  FMUL.FTZ R173, R36, R173 ;  /* 0x000000ad24ad7220 */ /* 0x000fe20000410000 */
[----:B------:R-:W-:Y:S02]  /*8500*/  HADD2.F32 R171, -RZ, R171.H1_H1 ;  /* 0x300000abffab7230 */ /* 0x000fe40000004100 */
[----:B------:R-:W-:Y:S01]  /*8510*/  FMUL.FTZ R41, R42, R65 ;  /* 0x000000412a297220 */ /* 0x000fe20000410000 */
[----:B------:R-:W-:-:S02]  /*8520*/  HADD2.F32 R58, -RZ, R58.H0_H0 ;  /* 0x2000003aff3a7230 */ /* 0x000fc40000004100 */
[----:B------:R-:W-:Y:S01]  /*8530*/  FMUL.FTZ R65, R38, R65 ;  /* 0x0000004126417220 */ /* 0x000fe20000410000 */
[----:B------:R-:W-:Y:S01]  /*8540*/  F2FP.F16.F32.PACK_AB R66, R66, R172 ;  /* 0x000000ac4242723e */ /* 0x000fe200000000ff */
[-C--:B------:R-:W-:Y:S01]  /*8550*/  FFMA.FTZ R40, R36, R171.reuse, -R40 ;  /* 0x000000ab24287223 */ /* 0x080fe20000010828 */
[----:B------:R-:W-:Y:S01]  /*8560*/  FFMA.FTZ R173, R39, R171, R173 ;  /* 0x000000ab27ad7223 */ /* 0x000fe200000100ad */
[-C--:B------:R-:W-:Y:S01]  /*8570*/  FFMA.FTZ R41, R38, R58.reuse, -R41 ;  /* 0x0000003a26297223 */ /* 0x080fe20000010829 */
[----:B------:R-:W-:Y:S01]  /*8580*/  FFMA.FTZ R65, R42, R58, R65 ;  /* 0x0000003a2a417223 */ /* 0x000fe20000010041 */
[----:B------:R-:W-:Y:S01]  /*8590*/  F2FP.F16.F32.PACK_AB R67, R56, R67 ;  /* 0x000000433843723e */ /* 0x000fe200000000ff */
[----:B------:R-:W-:Y:S01]  /*85a0*/  IMAD.MOV.U32 R39, RZ, RZ, R59 ;  /* 0x000000ffff277224 */ /* 0x000fe200078e003b */
[----:B------:R-:W-:Y:S01]  /*85b0*/  F2FP.F16.F32.PACK_AB R36, R37, R43 ;  /* 0x0000002b2524723e */ /* 0x000fe200000000ff */
[----:B------:R-:W-:Y:S01]  /*85c0*/  IMAD.MOV.U32 R37, RZ, RZ, R57 ;  /* 0x000000ffff257224 */ /* 0x000fe200078e0039 */
[----:B------:R-:W-:Y:S01]  /*85d0*/  F2FP.F16.F32.PACK_AB R38, R41, R40 ;  /* 0x000000282926723e */ /* 0x000fe200000000ff */
[----:B------:R-:W-:Y:S01]  /*85e0*/  IMAD.MOV.U32 R41, RZ, RZ, R64 ;  /* 0x000000ffff297224 */ /* 0x000fe200078e0040 */
[----:B------:R-:W-:-:S02]  /*85f0*/  F2FP.F16.F32.PACK_AB R42, R65, R173 ;  /* 0x000000ad412a723e */ /* 0x000fc400000000ff */
[----:B------:R-:W-:Y:S02]  /*8600*/  MOV R40, R67 ;  /* 0x0000004300287202 */ /* 0x000fe40000000f00 */
[----:B------:R-:W-:-:S07]  /*8610*/  MOV R43, R66 ;  /* 0x00000042002b7202 */ /* 0x000fce0000000f00 */
.L_x_735:
[----:B------:R-:W-:Y:S05]  /*8620*/  BSYNC B3 ;  /* 0x0000000000037941 */ /* 0x000fea0003800000 */
.L_x_734:
[----:B------:R-:W-:Y:S02]  /*8630*/  ULDC.64 UR4, c[0x0][0x208] ;  /* 0x0000820000047ab9 */ /* 0x000fe40000000a00 */
[----:B0-----:R0:W-:Y:S04]  /*8640*/  STG.E.128 desc[UR4][R46.64], R36 ;  /* 0x000000242e007986 */ /* 0x0011e8000c101d04 */
[----:B--2---:R0:W-:Y:S02]  /*8650*/  @!P4 STG.E.128 desc[UR4][R48.64], R40 ;  /* 0x000000283000c986 */ /* 0x0041e4000c101d04 */
.L_x_733:
[----:B------:R-:W-:Y:S05]  /*8660*/  BSYNC B2 ;  /* 0x0000000000027941 */ /* 0x000fea0003800000 */
.L_x_732:
[----:B------:R-:W-:-:S13]  /*8670*/  ISETP.NE.AND P4, PT, R10, RZ, PT ;  /* 0x000000ff0a00720c */ /* 0x000fda0003f85270 */
[----:B------:R-:W-:Y:S05]  /*8680*/  @!P4 BRA `(.L_x_731) ;  /* 0x0000000400dcc947 */ /* 0x000fea0003800000 */
[----:B0-----:R-:W-:Y:S01]  /*8690*/  SEL R36, R118, R148, !P1 ;  /* 0x0000009476247207 */ /* 0x001fe20004800000 */
        /* <DEDUP_REMOVED lines=21> */
[C---:B------:R-:W-:Y:S01]  /*87f0*/  IMAD R37, R19.reuse, 0x5000, R134 ;  /* 0x0000500013257824 */ /* 0x040fe200078e0286 */
        /* <DEDUP_REMOVED lines=9> */
[----:B------:R-:W-:Y:S01]  /*8890*/  SHF.R.U64 R49, R60, 0x10, R61 ;  /* 0x000000103c317819 */ /* 0x000fe2000000123d */
[----:B--2---:R-:W-:Y:S01]  /*88a0*/  IMAD.MOV.U32 R56, RZ, RZ, R41 ;  /* 0x000000ffff387224 */ /* 0x004fe200078e0029 */
[----:B------:R-:W-:Y:S01]  /*88b0*/  SHF.R.U32.HI R60, RZ, 0x10, R61 ;  /* 0x00000010ff3c7819 */ /* 0x000fe2000001163d */
[----:B------:R-:W-:Y:S01]  /*88c0*/  HADD2.F32 R57, -RZ, R169.H1_H1 ;  /* 0x300000a9ff397230 */ /* 0x000fe20000004100 */
[--C-:B------:R-:W-:Y:S01]  /*88d0*/  SHF.R.U64 R48, R52, 0x10, R53.reuse ;  /* 0x0000001034307819 */ /* 0x100fe20000001235 */
[--C-:B0-----:R-:W-:Y:S01]  /*88e0*/  HADD2.F32 R58, -RZ, R37.reuse.H0_H0 ;  /* 0x20000025ff3a7230 */ /* 0x101fe20000004100 */
[----:B------:R-:W-:Y:S01]  /*88f0*/  SHF.R.U32.HI R52, RZ, 0x10, R53 ;  /* 0x00000010ff347819 */ /* 0x000fe20000011635 */
[--C-:B------:R-:W-:Y:S01]  /*8900*/  HADD2.F32 R64, -RZ, R56.reuse.H0_H0 ;  /* 0x20000038ff407230 */ /* 0x100fe20000004100 */
[--C-:B------:R-:W-:Y:S01]  /*8910*/  SHF.R.U64 R50, R54, 0x10, R55.reuse ;  /* 0x0000001036327819 */ /* 0x100fe20000001237 */
[----:B------:R-:W-:Y:S01]  /*8920*/  HADD2.F32 R56, -RZ, R56.H1_H1 ;  /* 0x30000038ff387230 */ /* 0x000fe20000004100 */
[----:B------:R-:W-:Y:S01]  /*8930*/  MOV R41, R39 ;  /* 0x0000002700297202 */ /* 0x000fe20000000f00 */
[----:B------:R-:W-:Y:S01]  /*8940*/  HADD2.F32 R60, -RZ, R60.H0_H0 ;  /* 0x2000003cff3c7230 */ /* 0x000fe20000004100 */
[----:B------:R-:W-:Y:S01]  /*8950*/  SHF.R.U32.HI R54, RZ, 0x10, R55 ;  /* 0x00000010ff367819 */ /* 0x000fe20000011637 */
[----:B------:R-:W-:-:S02]  /*8960*/  HADD2.F32 R53, -RZ, R37.H1_H1 ;  /* 0x30000025ff357230 */ /* 0x000fc40000004100 */
[-C--:B------:R-:W-:Y:S01]  /*8970*/  FMUL.FTZ R37, R64, R57.reuse ;  /* 0x0000003940257220 */ /* 0x080fe20000410000 */
[----:B------:R-:W-:Y:S02]  /*8980*/  HADD2.F32 R39, -RZ, R167.H1_H1 ;  /* 0x300000a7ff277230 */ /* 0x000fe40000004100 */
[----:B------:R-:W-:Y:S01]  /*8990*/  FMUL.FTZ R57, R58, R57 ;  /* 0x000000393a397220 */ /* 0x000fe20000410000 */
[----:B------:R-:W-:Y:S02]  /*89a0*/  HADD2.F32 R55, -RZ, R52.H0_H0 ;  /* 0x20000034ff377230 */ /* 0x000fe40000004100 */
[-C--:B------:R-:W-:Y:S01]  /*89b0*/  FMUL.FTZ R52, R56, R60.reuse ;  /* 0x0000003c38347220 */ /* 0x080fe20000410000 */
[C---:B------:R-:W-:Y:S01]  /*89c0*/  FMUL.FTZ R59, R53.reuse, R60 ;  /* 0x0000003c353b7220 */ /* 0x040fe20000410000 */
[----:B------:R-:W-:Y:S01]  /*89d0*/  SHF.R.U64 R51, R62, 0x10, R63 ;  /* 0x000000103e337819 */ /* 0x000fe2000000123f */
[-C--:B------:R-:W-:Y:S01]  /*89e0*/  FFMA.FTZ R37, R58, R39.reuse, -R37 ;  /* 0x000000273a257223 */ /* 0x080fe20000010825 */
[----:B------:R-:W-:Y:S01]  /*89f0*/  SHF.R.U32.HI R62, RZ, 0x10, R63 ;  /* 0x00000010ff3e7819 */ /* 0x000fe2000001163f */
[----:B------:R-:W-:Y:S01]  /*8a00*/  FFMA.FTZ R39, R64, R39, R57 ;  /* 0x0000002740277223 */ /* 0x000fe20000010039 */
[-C--:B------:R-:W-:Y:S01]  /*8a10*/  FFMA.FTZ R52, R53, R55.reuse, -R52 ;  /* 0x0000003735347223 */ /* 0x080fe20000010834 */
[----:B------:R-:W-:Y:S01]  /*8a20*/  FFMA.FTZ R56, R56, R55, R59 ;  /* 0x0000003738387223 */ /* 0x000fe2000001003b */
[----:B------:R-:W-:-:S02]  /*8a30*/  HADD2.F32 R64, -RZ, R168.H1_H1 ;  /* 0x300000a8ff407230 */ /* 0x000fc40000004100 */
[--C-:B------:R-:W-:Y:S01]  /*8a40*/  HADD2.F32 R55, -RZ, R43.reuse.H0_H0 ;  /* 0x2000002bff377230 */ /* 0x100fe20000004100 */
[----:B------:R-:W-:Y:S01]  /*8a50*/  F2FP.F16.F32.PACK_AB R37, R52, R37 ;  /* 0x000000253425723e */ /* 0x000fe200000000ff */
[----:B------:R-:W-:Y:S02]  /*8a60*/  HADD2.F32 R58, -RZ, R43.H1_H1 ;  /* 0x3000002bff3a7230 */ /* 0x000fe40000004100 */
[--C-:B------:R-:W-:Y:S02]  /*8a70*/  HADD2.F32 R43, -RZ, R41.reuse.H0_H0 ;  /* 0x20000029ff2b7230 */ /* 0x100fe40000004100 */
[----:B------:R-:W-:Y:S02]  /*8a80*/  HADD2.F32 R62, -RZ, R62.H0_H0 ;  /* 0x2000003eff3e7230 */ /* 0x000fe40000004100 */
[----:B------:R-:W-:Y:S02]  /*8a90*/  HADD2.F32 R53, -RZ, R41.H1_H1 ;  /* 0x30000029ff357230 */ /* 0x000fe40000004100 */
[----:B------:R-:W-:-:S02]  /*8aa0*/  HADD2.F32 R60, -RZ, R166.H1_H1 ;  /* 0x300000a6ff3c7230 */ /* 0x000fc40000004100 */
[----:B------:R-:W-:Y:S01]  /*8ab0*/  FMUL.FTZ R66, R58, R62 ;  /* 0x0000003e3a427220 */ /* 0x000fe20000410000 */
[----:B------:R-:W-:Y:S02]  /*8ac0*/  HADD2.F32 R57, -RZ, R54.H0_H0 ;  /* 0x20000036ff397230 */ /* 0x000fe40000004100 */
[-C--:B------:R-:W-:Y:S01]  /*8ad0*/  FMUL.FTZ R54, R55, R64.reuse ;  /* 0x0000004037367220 */ /* 0x080fe20000410000 */
[----:B------:R-:W-:Y:S01]  /*8ae0*/  FMUL.FTZ R64, R43, R64 ;  /* 0x000000402b407220 */ /* 0x000fe20000410000 */
[----:B------:R-:W-:Y:S01]  /*8af0*/  FMUL.FTZ R59, R53, R62 ;  /* 0x0000003e353b7220 */ /* 0x000fe20000410000 */
[----:B------:R-:W-:Y:S02]  /*8b00*/  HADD2.F32 R62, -RZ, R169.H0_H0 ;  /* 0x200000a9ff3e7230 */ /* 0x000fe40000004100 */
[-C--:B------:R-:W-:Y:S01]  /*8b10*/  FFMA.FTZ R41, R43, R60.reuse, -R54 ;  /* 0x0000003c2b297223 */ /* 0x080fe20000010836 */
[----:B------:R-:W-:Y:S01]  /*8b20*/  FFMA.FTZ R43, R55, R60, R64 ;  /* 0x0000003c372b7223 */ /* 0x000fe20000010040 */
[----:B------:R-:W-:-:S02]  /*8b30*/  HADD2.F32 R64, -RZ, R49.H0_H0 ;  /* 0x20000031ff407230 */ /* 0x000fc40000004100 */
[-C--:B------:R-:W-:Y:S01]  /*8b40*/  FFMA.FTZ R54, R53, R57.reuse, -R66 ;  /* 0x0000003935367223 */ /* 0x080fe20000010842 */
[----:B------:R-:W-:Y:S01]  /*8b50*/  FFMA.FTZ R58, R58, R57, R59 ;  /* 0x000000393a3a7223 */ /* 0x000fe2000001003b */
[----:B------:R-:W-:Y:S02]  /*8b60*/  HADD2.F32 R55, -RZ, R40.H0_H0 ;  /* 0x20000028ff377230 */ /* 0x000fe40000004100 */
[----:B------:R-:W-:Y:S01]  /*8b70*/  HADD2.F32 R49, -RZ, R36.H0_H0 ;  /* 0x20000024ff317230 */ /* 0x000fe20000004100 */
[----:B------:R-:W-:Y:S01]  /*8b80*/  F2FP.F16.F32.PACK_AB R54, R54, R41 ;  /* 0x000000293636723e */ /* 0x000fe200000000ff */
[----:B------:R-:W-:Y:S01]  /*8b90*/  HADD2.F32 R57, -RZ, R40.H1_H1 ;  /* 0x30000028ff397230 */ /* 0x000fe20000004100 */
[----:B------:R-:W-:Y:S01]  /*8ba0*/  F2FP.F16.F32.PACK_AB R41, R56, R39 ;  /* 0x000000273829723e */ /* 0x000fe200000000ff */
[----:B------:R-:W-:Y:S02]  /*8bb0*/  HADD2.F32 R53, -RZ, R36.H1_H1 ;  /* 0x30000024ff357230 */ /* 0x000fe40000004100 */
[----:B------:R-:W-:Y:S01]  /*8bc0*/  FMUL.FTZ R36, R55, R62 ;  /* 0x0000003e37247220 */ /* 0x000fe20000410000 */
[----:B------:R-:W-:-:S02]  /*8bd0*/  HADD2.F32 R60, -RZ, R167.H0_H0 ;  /* 0x200000a7ff3c7230 */ /* 0x000fc40000004100 */
[----:B------:R-:W-:Y:S01]  /*8be0*/  FMUL.FTZ R40, R49, R62 ;  /* 0x0000003e31287220 */ /* 0x000fe20000410000 */
[----:B------:R-:W-:Y:S02]  /*8bf0*/  HADD2.F32 R48, -RZ, R48.H0_H0 ;  /* 0x20000030ff307230 */ /* 0x000fe40000004100 */
[-C--:B------:R-:W-:Y:S01]  /*8c00*/  FMUL.FTZ R62, R57, R64.reuse ;  /* 0x00000040393e7220 */ /* 0x080fe20000410000 */
[----:B------:R-:W-:Y:S01]  /*8c10*/  FMUL.FTZ R64, R53, R64 ;  /* 0x0000004035407220 */ /* 0x000fe20000410000 */
[----:B------:R-:W-:Y:S01]  /*8c20*/  FFMA.FTZ R36, R49, R60, -R36 ;  /* 0x0000003c31247223 */ /* 0x000fe20000010824 */
[----:B------:R-:W-:Y:S02]  /*8c30*/  HADD2.F32 R168, -RZ, R168.H0_H0 ;  /* 0x200000a8ffa87230 */ /* 0x000fe40000004100 */
[-C--:B------:R-:W-:Y:S01]  /*8c40*/  FFMA.FTZ R49, R53, R48.reuse, -R62 ;  /* 0x0000003035317223 */ /* 0x080fe2000001083e */
[----:B------:R-:W-:Y:S01]  /*8c50*/  FFMA.FTZ R53, R57, R48, R64 ;  /* 0x0000003039357223 */ /* 0x000fe20000010040 */
[----:B------:R-:W-:-:S02]  /*8c60*/  HADD2.F32 R57, -RZ, R51.H0_H0 ;  /* 0x20000033ff397230 */ /* 0x000fc40000004100 */
[----:B------:R-:W-:Y:S01]  /*8c70*/  FFMA.FTZ R40, R55, R60, R40 ;  /* 0x0000003c37287223 */ /* 0x000fe20000010028 */
[----:B------:R-:W-:Y:S01]  /*8c80*/  HADD2.F32 R51, -RZ, R42.H0_H0 ;  /* 0x2000002aff337230 */ /* 0x000fe20000004100 */
        /* <DEDUP_REMOVED lines=8> */
[-C--:B------:R-:W-:Y:S01]  /*8d10*/  FMUL.FTZ R61, R42, R57.reuse ;  /* 0x000000392a3d7220 */ /* 0x080fe20000410000 */
[----:B------:R-:W-:Y:S02]  /*8d20*/  HADD2.F32 R55, -RZ, R50.H0_H0 ;  /* 0x20000032ff377230 */ /* 0x000fe40000004100 */
[----:B------:R-:W-:Y:S01]  /*8d30*/  FMUL.FTZ R57, R38, R57 ;  /* 0x0000003926397220 */ /* 0x000fe20000410000 */
[----:B------:R-:W-:Y:S01]  /*8d40*/  F2FP.F16.F32.PACK_AB R40, R53, R40 ;  /* 0x000000283528723e */ /* 0x000fe200000000ff */
[-C--:B------:R-:W-:Y:S01]  /*8d50*/  FFMA.FTZ R59, R48, R166.reuse, -R59 ;  /* 0x000000a6303b7223 */ /* 0x080fe2000001083b */
[----:B------:R-:W-:Y:S01]  /*8d60*/  FFMA.FTZ R168, R51, R166, R168 ;  /* 0x000000a633a87223 */ /* 0x000fe200000100a8 */
[-C--:B------:R-:W-:Y:S01]  /*8d70*/  FFMA.FTZ R38, R38, R55.reuse, -R61 ;  /* 0x0000003726267223 */ /* 0x080fe2000001083d */
[----:B------:R-:W-:Y:S01]  /*8d80*/  FFMA.FTZ R57, R42, R55, R57 ;  /* 0x000000372a397223 */ /* 0x000fe20000010039 */
[----:B------:R-:W-:-:S03]  /*8d90*/  IMAD.MOV.U32 R39, RZ, RZ, R54 ;  /* 0x000000ffff277224 */ /* 0x000fc600078e0036 */
[----:B------:R-:W-:Y:S02]  /*8da0*/  F2FP.F16.F32.PACK_AB R38, R38, R59 ;  /* 0x0000003b2626723e */ /* 0x000fe400000000ff */
[----:B------:R-:W-:-:S07]  /*8db0*/  F2FP.F16.F32.PACK_AB R42, R57, R168 ;  /* 0x000000a8392a723e */ /* 0x000fce00000000ff */
.L_x_737:
[----:B------:R-:W-:Y:S05]  /*8dc0*/  BSYNC B2 ;  /* 0x0000000000027941 */ /* 0x000fea0003800000 */
.L_x_736:
[----:B------:R-:W-:Y:S02]  /*8dd0*/  ULDC.64 UR4, c[0x0][0x208] ;  /* 0x0000820000047ab9 */ /* 0x000fe40000000a00 */
[----:B0-----:R3:W-:Y:S04]  /*8de0*/  STG.E.128 desc[UR4][R44.64], R36 ;  /* 0x000000242c007986 */ /* 0x0017e8000c101d04 */
[----:B--2---:R3:W-:Y:S02]  /*8df0*/  @!P4 STG.E.128 desc[UR4][R46.64], R40 ;  /* 0x000000282e00c986 */ /* 0x0047e4000c101d04 */
.L_x_731:
[----:B------:R-:W-:Y:S05]  /*8e00*/  BSYNC B1 ;  /* 0x0000000000017941 */ /* 0x000fea0003800000 */
.L_x_730:
[----:B0--3--:R-:W-:Y:S02]  /*8e10*/  VIADD R37, R212, 0x40 ;  /* 0x00000040d4257836 */ /* 0x009fe40000000000 */
[-C--:B--2---:R-:W-:Y:S02]  /*8e20*/  IMAD R36, R146, R122.reuse, RZ ;  /* 0x0000007a92247224 */ /* 0x084fe400078e02ff */
[----:B------:R-:W-:-:S04]  /*8e30*/  IMAD.WIDE.U32 R124, R37, R122, R124 ;  /* 0x0000007a257c7225 */ /* 0x000fc800078e007c */
[----:B------:R-:W-:Y:S01]  /*8e40*/  IMAD R49, R37, R123, R36 ;  /* 0x0000007b25317224 */ /* 0x000fe200078e0224 */
[----:B------:R-:W-:Y:S06]  /*8e50*/  @P3 BRA `(.L_x_698) ;  /* 0x0000001000f43947 */ /* 0x000fec0003800000 */
[----:B------:R-:W-:Y:S01]  /*8e60*/  ISETP.NE.AND P3, PT, R26, RZ, PT ;  /* 0x000000ff1a00720c */ /* 0x000fe20003f65270 */
[----:B------:R-:W-:Y:S01]  /*8e70*/  BSSY B1, `(.L_x_738) ;  /* 0x000007b000017945 */ /* 0x000fe20003800000 */
[----:B------:R-:W-:-:S11]  /*8e80*/  IADD3 R49, R125, R49, RZ ;  /* 0x000000317d317210 */ /* 0x000fd60007ffe0ff */
[----:B------:R-:W-:Y:S05]  /*8e90*/  @!P3 BRA `(.L_x_739) ;  /* 0x0000000400e0b947 */ /* 0x000fea0003800000 */
[----:B------:R-:W-:Y:S01]  /*8ea0*/  SEL R36, R118, R148, !P0 ;  /* 0x0000009476247207 */ /* 0x000fe20004000000 */
[----:B------:R-:W-:Y:S01]  /*8eb0*/  BSSY B2, `(.L_x_740) ;  /* 0x0000073000027945 */ /* 0x000fe20003800000 */
[----:B------:R-:W-:Y:S02]  /*8ec0*/  SHF.R.U32.HI R39, RZ, 0x3, R222 ;  /* 0x00000003ff277819 */ /* 0x000fe400000116de */
[----:B------:R-:W-:Y:S02]  /*8ed0*/  SHF.R.S32.HI R37, RZ, 0x1f, R36 ;  /* 0x0000001fff257819 */ /* 0x000fe40000011424 */
[----:B------:R-:W-:Y:S02]  /*8ee0*/  IADD3 R38, P4, P5, R96, R124, R13 ;  /* 0x0000007c60267210 */ /* 0x000fe40007d9e00d */
[----:B------:R-:W-:-:S04]  /*8ef0*/  LEA.HI R37, R37, R36, RZ, 0x4 ;  /* 0x0000002425257211 */ /* 0x000fc800078f20ff */
[----:B------:R-:W-:-:S04]  /*8f00*/  LEA.HI.SX32 R37, R37, R14, 0x1c ;  /* 0x0000000e25257211 */ /* 0x000fc800078fe2ff */
[----:B------:R-:W-:Y:S01]  /*8f10*/  SHF.R.S32.HI R36, RZ, 0x1f, R37 ;  /* 0x0000001fff247819 */ /* 0x000fe20000011425 */
[----:B------:R-:W-:-:S03]  /*8f20*/  IMAD.SHL.U32 R47, R37, 0x8, RZ ;  /* 0x00000008252f7824 */ /* 0x000fc600078e00ff */
[----:B------:R-:W-:Y:S02]  /*8f30*/  LEA.HI R36, R36, R37, RZ, 0x3 ;  /* 0x0000002524247211 */ /* 0x000fe400078f18ff */
[----:B------:R-:W-:Y:S02]  /*8f40*/  ISETP.GE.AND P3, PT, R47, R145, PT ;  /* 0x000000912f00720c */ /* 0x000fe40003f66270 */
[----:B------:R-:W-:Y:S02]  /*8f50*/  SHF.R.S32.HI R40, RZ, 0x3, R36 ;  /* 0x00000003ff287819 */ /* 0x000fe40000011424 */
[----:B------:R-:W-:-:S03]  /*8f60*/  LOP3.LUT R36, R222, 0x38, R47, 0xf8, !PT ;  /* 0x00000038de247812 */ /* 0x000fc600078ef82f */
[----:B------:R-:W-:Y:S01]  /*8f70*/  IMAD R37, R40, 0x1400, R225 ;  /* 0x0000140028257824 */ /* 0x000fe200078e02e1 */
[----:B------:R-:W-:Y:S02]  /*8f80*/  LOP3.LUT R36, R36, R39, RZ, 0x3c, !PT ;  /* 0x0000002724247212 */ /* 0x000fe400078e3cff */
[----:B------:R-:W-:Y:S02]  /*8f90*/  IADD3.X R39, R92, R49, R7, P4, P5 ;  /* 0x000000315c277210 */ /* 0x000fe400027ea407 */
[C---:B------:R-:W-:Y:S01]  /*8fa0*/  LEA R44, P4, R38.reuse, R116, 0x1 ;  /* 0x00000074262c7211 */ /* 0x040fe200078808ff */
[----:B------:R-:W-:Y:S01]  /*8fb0*/  IMAD.IADD R36, R37, 0x1, R36 ;  /* 0x0000000125247824 */ /* 0x000fe200078e0224 */
[----:B------:R-:W-:Y:S01]  /*8fc0*/  @!P3 SHF.R.S32.HI R48, RZ, 0x1f, R47 ;  /* 0x0000001fff30b819 */ /* 0x000fe2000001142f */
[C---:B------:R-:W-:Y:S01]  /*8fd0*/  IMAD R37, R19.reuse, 0x5000, R133 ;  /* 0x0000500013257824 */ /* 0x040fe200078e0285 */
[----:B------:R-:W-:Y:S01]  /*8fe0*/  LEA.HI.X R45, R38, R117, R39, 0x1, P4 ;  /* 0x00000075262d7211 */ /* 0x000fe200020f0c27 */
[----:B------:R-:W-:Y:S01]  /*8ff0*/  IMAD R39, R19, 0x5000, R36 ;  /* 0x0000500013277824 */ /* 0x000fe200078e0224 */
[----:B------:R-:W-:-:S02]  /*9000*/  @!P3 IADD3 R47, P4, P5, R96, R124, R47 ;  /* 0x0000007c602fb210 */ /* 0x000fc40007d9e02f */
[----:B------:R-:W-:Y:S01]  /*9010*/  LEA R37, R37, R18, 0x1 ;  /* 0x0000001225257211 */ /* 0x000fe200078e08ff */
[----:B------:R-:W-:Y:S01]  /*9020*/  IMAD R40, R39, 0x2, R18 ;  /* 0x0000000227287824 */ /* 0x000fe200078e0212 */
[----:B------:R-:W-:Y:S02]  /*9030*/  @!P3 IADD3.X R48, R92, R49, R48, P4, P5 ;  /* 0x000000315c30b210 */ /* 0x000fe400027ea430 */
[----:B------:R-:W-:Y:S02]  /*9040*/  ISETP.GE.AND P5, PT, R16, R115, PT ;  /* 0x000000731000720c */ /* 0x000fe40003fa6270 */
[----:B------:R-:W0:Y:S01]  /*9050*/  LDS.128 R36, [R37+0x24400] ;  /* 0x0244000025247984 */ /* 0x000e220000000c00 */
[----:B------:R-:W-:-:S03]  /*9060*/  @!P3 LEA R46, P4, R47, R116, 0x1 ;  /* 0x000000742f2eb211 */ /* 0x000fc600078808ff */
[----:B------:R-:W2:Y:S01]  /*9070*/  LDS.128 R40, [R40+0x24400] ;  /* 0x0244000028287984 */ /* 0x000ea20000000c00 */
[----:B------:R-:W-:-:S06]  /*9080*/  @!P3 LEA.HI.X R47, R47, R117, R48, 0x1, P4 ;  /* 0x000000752f2fb211 */ /* 0x000fcc00020f0c30 */
[----:B------:R-:W-:Y:S05]  /*9090*/  @P5 BRA `(.L_x_741) ;  /* 0x0000000400505947 */ /* 0x000fea0003800000 */
[----:B--2---:R-:W-:Y:S01]  /*90a0*/  IMAD.MOV.U32 R53, RZ, RZ, R41 ;  /* 0x000000ffff357224 */ /* 0x004fe200078e0029 */
[----:B------:R-:W-:Y:S01]  /*90b0*/  SHF.R.U32.HI R59, RZ, 0x10, R81 ;  /* 0x00000010ff3b7819 */ /* 0x000fe20000011651 */
[----:B------:R-:W-:Y:S01]  /*90c0*/  IMAD.MOV.U32 R55, RZ, RZ, R43 ;  /* 0x000000ffff377224 */ /* 0x000fe200078e002b */
[----:B0-----:R-:W-:Y:S01]  /*90d0*/  MOV R41, R39 ;  /* 0x0000002700297202 */ /* 0x001fe20000000f00 */
[----:B------:R-:W-:Y:S01]  /*90e0*/  HADD2.F32 R58, -RZ, R165.H1_H1 ;  /* 0x300000a5ff3a7230 */ /* 0x000fe20000004100 */
[----:B------:R-:W-:Y:S01]  /*90f0*/  SHF.R.U32.HI R57, RZ, 0x10, R73 ;  /* 0x00000010ff397819 */ /* 0x000fe20000011649 */
[----:B------:R-:W-:Y:S01]  /*9100*/  HADD2.F32 R43, -RZ, R53.H0_H0 ;  /* 0x20000035ff2b7230 */ /* 0x000fe20000004100 */
[--C-:B------:R-:W-:Y:S01]  /*9110*/  SHF.R.U64 R52, R82, 0x10, R83.reuse ;  /* 0x0000001052347819 */ /* 0x100fe20000001253 */
[----:B------:R-:W-:Y:S01]  /*9120*/  HADD2.F32 R39, -RZ, R37.H0_H0 ;  /* 0x20000025ff277230 */ /* 0x000fe20000004100 */
[----:B------:R-:W-:Y:S01]  /*9130*/  SHF.R.U32.HI R82, RZ, 0x10, R83 ;  /* 0x00000010ff527819 */ /* 0x000fe20000011653 */
[----:B------:R-:W-:-:S02]  /*9140*/  HADD2.F32 R59, -RZ, R59.H0_H0 ;  /* 0x2000003bff3b7230 */ /* 0x000fc40000004100 */
[-C--:B------:R-:W-:Y:S01]  /*9150*/  FMUL.FTZ R60, R43, R58.reuse ;  /* 0x0000003a2b3c7220 */ /* 0x080fe20000410000 */
[----:B------:R-:W-:Y:S02]  /*9160*/  HADD2.F32 R54, -RZ, R37.H1_H1 ;  /* 0x30000025ff367230 */ /* 0x000fe40000004100 */
[C---:B------:R-:W-:Y:S01]  /*9170*/  FMUL.FTZ R58, R39.reuse, R58 ;  /* 0x0000003a273a7220 */ /* 0x040fe20000410000 */
[----:B------:R-:W-:Y:S01]  /*9180*/  HADD2.F32 R56, -RZ, R155.H1_H1 ;  /* 0x3000009bff387230 */ /* 0x000fe20000004100 */
[--C-:B------:R-:W-:Y:S01]  /*9190*/  SHF.R.U64 R50, R74, 0x10, R75.reuse ;  /* 0x000000104a327819 */ /* 0x100fe2000000124b */
[----:B------:R-:W-:Y:S02]  /*91a0*/  HADD2.F32 R53, -RZ, R53.H1_H1 ;  /* 0x30000035ff357230 */ /* 0x000fe40000004100 */
[-C--:B------:R-:W-:Y:S01]  /*91b0*/  FMUL.FTZ R62, R54, R59.reuse ;  /* 0x0000003b363e7220 */ /* 0x080fe20000410000 */
[----:B------:R-:W-:Y:S02]  /*91c0*/  HADD2.F32 R57, -RZ, R57.H0_H0 ;  /* 0x20000039ff397230 */ /* 0x000fe40000004100 */
[-C--:B------:R-:W-:Y:S01]  /*91d0*/  FFMA.FTZ R37, R39, R56.reuse, -R60 ;  /* 0x0000003827257223 */ /* 0x080fe2000001083c */
[----:B------:R-:W-:Y:S01]  /*91e0*/  FFMA.FTZ R39, R43, R56, R58 ;  /* 0x000000382b277223 */ /* 0x000fe2000001003a */
[C---:B------:R-:W-:Y:S01]  /*91f0*/  FMUL.FTZ R61, R53.reuse, R59 ;  /* 0x0000003b353d7220 */ /* 0x040fe20000410000 */
[----:B------:R-:W-:Y:S01]  /*9200*/  SHF.R.U32.HI R74, RZ, 0x10, R75 ;  /* 0x00000010ff4a7819 */ /* 0x000fe2000001164b */
[----:B------:R-:W-:Y:S01]  /*9210*/  FFMA.FTZ R56, R53, R57, R62 ;  /* 0x0000003935387223 */ /* 0x000fe2000001003e */
[----:B------:R-:W-:-:S02]  /*9220*/  HADD2.F32 R62, -RZ, R164.H1_H1 ;  /* 0x300000a4ff3e7230 */ /* 0x000fc40000004100 */
[----:B------:R-:W-:Y:S01]  /*9230*/  FFMA.FTZ R54, R54, R57, -R61 ;  /* 0x0000003936367223 */ /* 0x000fe2000001083d */
[--C-:B------:R-:W-:Y:S01]  /*9240*/  HADD2.F32 R53, -RZ, R55.reuse.H0_H0 ;  /* 0x20000037ff357230 */ /* 0x100fe20000004100 */
[----:B------:R-:W-:Y:S01]  /*9250*/  SHF.R.U64 R51, R80, 0x10, R81 ;  /* 0x0000001050337819 */ /* 0x000fe20000001251 */
[----:B------:R-:W-:Y:S01]  /*9260*/  HADD2.F32 R55, -RZ, R55.H1_H1 ;  /* 0x30000037ff377230 */ /* 0x000fe20000004100 */
[----:B------:R-:W-:Y:S01]  /*9270*/  SHF.R.U64 R48, R72, 0x10, R73 ;  /* 0x0000001048307819 */ /* 0x000fe20000001249 */
[----:B------:R-:W-:Y:S02]  /*9280*/  HADD2.F32 R43, -RZ, R41.H0_H0 ;  /* 0x20000029ff2b7230 */ /* 0x000fe40000004100 */
[----:B------:R-:W-:Y:S01]  /*9290*/  FMUL.FTZ R64, R53, R62 ;  /* 0x0000003e35407220 */ /* 0x000fe20000410000 */
[----:B------:R-:W-:Y:S01]  /*92a0*/  HADD2.F32 R82, -RZ, R82.H0_H0 ;  /* 0x20000052ff527230 */ /* 0x000fe20000004100 */
[----:B------:R-:W-:Y:S01]  /*92b0*/  F2FP.F16.F32.PACK_AB R37, R54, R37 ;  /* 0x000000253625723e */ /* 0x000fe200000000ff */
[----:B------:R-:W-:-:S02]  /*92c0*/  HADD2.F32 R60, -RZ, R154.H1_H1 ;  /* 0x3000009aff3c7230 */ /* 0x000fc40000004100 */
[----:B------:R-:W-:Y:S01]  /*92d0*/  FMUL.FTZ R62, R43, R62 ;  /* 0x0000003e2b3e7220 */ /* 0x000fe20000410000 */
[----:B------:R-:W-:Y:S02]  /*92e0*/  HADD2.F32 R58, -RZ, R41.H1_H1 ;  /* 0x30000029ff3a7230 */ /* 0x000fe40000004100 */
[----:B------:R-:W-:Y:S01]  /*92f0*/  FMUL.FTZ R57, R55, R82 ;  /* 0x0000005237397220 */ /* 0x000fe20000410000 */
[----:B------:R-:W-:Y:S02]  /*9300*/  HADD2.F32 R74, -RZ, R74.H0_H0 ;  /* 0x2000004aff4a7230 */ /* 0x000fe40000004100 */
[-C--:B------:R-:W-:Y:S01]  /*9310*/  FFMA.FTZ R41, R43, R60.reuse, -R64 ;  /* 0x0000003c2b297223 */ /* 0x080fe20000010840 */
[----:B------:R-:W-:Y:S01]  /*9320*/  FFMA.FTZ R43, R53, R60, R62 ;  /* 0x0000003c352b7223 */ /* 0x000fe2000001003e */
[C---:B------:R-:W-:Y:S01]  /*9330*/  FMUL.FTZ R82, R58.reuse, R82 ;  /* 0x000000523a527220 */ /* 0x040fe20000410000 */
[----:B------:R-:W-:Y:S02]  /*9340*/  HADD2.F32 R53, -RZ, R40.H0_H0 ;  /* 0x20000028ff357230 */ /* 0x000fe40000004100 */
[----:B------:R-:W-:Y:S01]  /*9350*/  FFMA.FTZ R58, R58, R74, -R57 ;  /* 0x0000004a3a3a7223 */ /* 0x000fe20000010839 */
[----:B------:R-:W-:-:S02]  /*9360*/  HADD2.F32 R57, -RZ, R51.H0_H0 ;  /* 0x20000033ff397230 */ /* 0x000fc40000004100 */
[----:B------:R-:W-:Y:S01]  /*9370*/  FFMA.FTZ R60, R55, R74, R82 ;  /* 0x0000004a373c7223 */ /* 0x000fe20000010052 */
[----:B------:R-:W-:Y:S02]  /*9380*/  HADD2.F32 R51, -RZ, R36.H0_H0 ;  /* 0x20000024ff337230 */ /* 0x000fe40000004100 */
[----:B------:R-:W-:Y:S01]  /*9390*/  HADD2.F32 R40, -RZ, R40.H1_H1 ;  /* 0x30000028ff287230 */ /* 0x000fe20000004100 */
[----:B------:R-:W-:Y:S01]  /*93a0*/  F2FP.F16.F32.PACK_AB R58, R58, R41 ;  /* 0x000000293a3a723e */ /* 0x000fe200000000ff */
[----:B------:R-:W-:Y:S01]  /*93b0*/  HADD2.F32 R36, -RZ, R36.H1_H1 ;  /* 0x30000024ff247230 */ /* 0x000fe20000004100 */
[----:B------:R-:W-:Y:S01]  /*93c0*/  F2FP.F16.F32.PACK_AB R41, R56, R39 ;  /* 0x000000273829723e */ /* 0x000fe200000000ff */
[----:B------:R-:W-:Y:S02]  /*93d0*/  HADD2.F32 R55, -RZ, R48.H0_H0 ;  /* 0x20000030ff377230 */ /* 0x000fe40000004100 */
[----:B------:R-:W-:Y:S01]  /*93e0*/  FMUL.FTZ R59, R40, R57 ;  /* 0x00000039283b7220 */ /* 0x000fe20000410000 */
[----:B------:R-:W-:-:S02]  /*93f0*/  HADD2.F32 R64, -RZ, R165.H0_H0 ;  /* 0x200000a5ff407230 */ /* 0x000fc40000004100 */
[C---:B------:R-:W-:Y:S01]  /*9400*/  FMUL.FTZ R57, R36.reuse, R57 ;  /* 0x0000003924397220 */ /* 0x040fe20000410000 */
[----:B------:R-:W-:Y:S02]  /*9410*/  HADD2.F32 R62, -RZ, R155.H0_H0 ;  /* 0x2000009bff3e7230 */ /* 0x000fe40000004100 */
[-C--:B------:R-:W-:Y:S01]  /*9420*/  FFMA.FTZ R59, R36, R55.reuse, -R59 ;  /* 0x00000037243b7223 */ /* 0x080fe2000001083b */
[----:B------:R-:W-:Y:S02]  /*9430*/  HADD2.F32 R36, -RZ, R38.H0_H0 ;  /* 0x20000026ff247230 */ /* 0x000fe40000004100 */
[----:B------:R-:W-:Y:S01]  /*9440*/  FFMA.FTZ R61, R40, R55, R57 ;  /* 0x00000037283d7223 */ /* 0x000fe20000010039 */
[-C--:B------:R-:W-:Y:S01]  /*9450*/  FMUL.FTZ R48, R53, R64.reuse ;  /* 0x0000004035307220 */ /* 0x080fe20000410000 */
[----:B------:R-:W-:Y:S02]  /*9460*/  HADD2.F32 R40, -RZ, R42.H0_H0 ;  /* 0x2000002aff287230 */ /* 0x000fe40000004100 */
[----:B------:R-:W-:Y:S01]  /*9470*/  FMUL.FTZ R64, R51, R64 ;  /* 0x0000004033407220 */ /* 0x000fe20000410000 */
[----:B------:R-:W-:-:S02]  /*9480*/  HADD2.F32 R55, -RZ, R164.H0_H0 ;  /* 0x200000a4ff377230 */ /* 0x000fc40000004100 */
[-C--:B------:R-:W-:Y:S01]  /*9490*/  FFMA.FTZ R48, R51, R62.reuse, -R48 ;  /* 0x0000003e33307223 */ /* 0x080fe20000010830 */
[----:B------:R-:W-:Y:S02]  /*94a0*/  HADD2.F32 R57, -RZ, R52.H0_H0 ;  /* 0x20000034ff397230 */ /* 0x000fe40000004100 */
[----:B------:R-:W-:Y:S01]  /*94b0*/  FFMA.FTZ R64, R53, R62, R64 ;  /* 0x0000003e35407223 */ /* 0x000fe20000010040 */
        /* <DEDUP_REMOVED lines=15> */
[----:B------:R-:W-:-:S02]  /*95b0*/  F2FP.F16.F32.PACK_AB R40, R61, R64 ;  /* 0x000000403d28723e */ /* 0x000fc400000000ff */
[----:B------:R-:W-:Y:S02]  /*95c0*/  F2FP.F16.F32.PACK_AB R38, R38, R63 ;  /* 0x0000003f2626723e */ /* 0x000fe400000000ff */
[----:B------:R-:W-:-:S07]  /*95d0*/  F2FP.F16.F32.PACK_AB R42, R42, R55 ;  /* 0x000000372a2a723e */ /* 0x000fce00000000ff */
.L_x_741:
[----:B------:R-:W-:Y:S05]  /*95e0*/  BSYNC B2 ;  /* 0x0000000000027941 */ /* 0x000fea0003800000 */
.L_x_740:
[----:B------:R-:W-:Y:S02]  /*95f0*/  ULDC.64 UR4, c[0x0][0x208] ;  /* 0x0000820000047ab9 */ /* 0x000fe40000000a00 */
[----:B0-----:R0:W-:Y:S04]  /*9600*/  STG.E.128 desc[UR4][R44.64], R36 ;  /* 0x000000242c007986 */ /* 0x0011e8000c101d04 */
[----:B--2---:R0:W-:Y:S02]  /*9610*/  @!P3 STG.E.128 desc[UR4][R46.64], R40 ;  /* 0x000000282e00b986 */ /* 0x0041e4000c101d04 */
.L_x_739:
[----:B------:R-:W-:Y:S05]  /*9620*/  BSYNC B1 ;  /* 0x0000000000017941 */ /* 0x000fea0003800000 */
.L_x_738:
[----:B------:R-:W-:-:S13]  /*9630*/  ISETP.NE.AND P3, PT, R10, RZ, PT ;  /* 0x000000ff0a00720c */ /* 0x000fda0003f65270 */
[----:B------:R-:W-:Y:S05]  /*9640*/  @!P3 BRA `(.L_x_698) ;  /* 0x0000000800f8b947 */ /* 0x000fea0003800000 */
[----:B------:R-:W-:Y:S01]  /*9650*/  SEL R148, R118, R148, !P1 ;  /* 0x0000009476947207 */ /* 0x000fe20004800000 */
[----:B------:R-:W-:Y:S01]  /*9660*/  BSSY B1, `(.L_x_742) ;  /* 0x0000070000017945 */ /* 0x000fe20003800000 */
[----:B0-----:R-:W-:Y:S02]  /*9670*/  SHF.R.U32.HI R39, RZ, 0x3, R222 ;  /* 0x00000003ff277819 */ /* 0x001fe400000116de */
[----:B------:R-:W-:Y:S02]  /*9680*/  SHF.R.S32.HI R37, RZ, 0x1f, R148 ;  /* 0x0000001fff257819 */ /* 0x000fe40000011494 */
[----:B------:R-:W-:Y:S02]  /*9690*/  IADD3 R45, P3, P4, R96, R124, R11 ;  /* 0x0000007c602d7210 */ /* 0x000fe40007c7e00b */
[----:B------:R-:W-:Y:S02]  /*96a0*/  LEA.HI R37, R37, R148, RZ, 0x4 ;  /* 0x0000009425257211 */ /* 0x000fe400078f20ff */
[----:B------:R-:W-:-:S02]  /*96b0*/  IADD3.X R46, R92, R49, R6, P3, P4 ;  /* 0x000000315c2e7210 */ /* 0x000fc40001fe8406 */
[----:B------:R-:W-:Y:S02]  /*96c0*/  LEA.HI.SX32 R37, R37, R12, 0x1c ;  /* 0x0000000c25257211 */ /* 0x000fe400078fe2ff */
[----:B------:R-:W-:Y:S02]  /*96d0*/  ISETP.GE.AND P4, PT, R213, R115, PT ;  /* 0x00000073d500720c */ /* 0x000fe40003f86270 */
[----:B------:R-:W-:Y:S02]  /*96e0*/  SHF.R.S32.HI R36, RZ, 0x1f, R37 ;  /* 0x0000001fff247819 */ /* 0x000fe40000011425 */
[----:B------:R-:W-:Y:S02]  /*96f0*/  SHF.L.U32 R47, R37, 0x3, RZ ;  /* 0x00000003252f7819 */ /* 0x000fe400000006ff */
[----:B------:R-:W-:Y:S02]  /*9700*/  LEA.HI R36, R36, R37, RZ, 0x3 ;  /* 0x0000002524247211 */ /* 0x000fe400078f18ff */
[----:B------:R-:W-:-:S02]  /*9710*/  LEA R44, P3, R45, R116, 0x1 ;  /* 0x000000742d2c7211 */ /* 0x000fc400078608ff */
[----:B------:R-:W-:Y:S02]  /*9720*/  SHF.R.S32.HI R38, RZ, 0x3, R36 ;  /* 0x00000003ff267819 */ /* 0x000fe40000011424 */
[----:B------:R-:W-:Y:S02]  /*9730*/  LOP3.LUT R36, R222, 0x38, R47, 0xf8, !PT ;  /* 0x00000038de247812 */ /* 0x000fe400078ef82f */
[----:B------:R-:W-:Y:S01]  /*9740*/  LEA.HI.X R45, R45, R117, R46, 0x1, P3 ;  /* 0x000000752d2d7211 */ /* 0x000fe200018f0c2e */
[----:B------:R-:W-:Y:S01]  /*9750*/  IMAD R37, R38, 0x1400, R225 ;  /* 0x0000140026257824 */ /* 0x000fe200078e02e1 */
[----:B------:R-:W-:-:S05]  /*9760*/  LOP3.LUT R36, R36, R39, RZ, 0x3c, !PT ;  /* 0x0000002724247212 */ /* 0x000fca00078e3cff */
        /* <DEDUP_REMOVED lines=8> */
[----:B0-----:R-:W-:Y:S01]  /*97f0*/  IMAD.MOV.U32 R52, RZ, RZ, R36 ;  /* 0x000000ffff347224 */ /* 0x001fe200078e0024 */
[----:B------:R-:W-:Y:S01]  /*9800*/  SHF.R.U32.HI R58, RZ, 0x10, R77 ;  /* 0x00000010ff3a7819 */ /* 0x000fe2000001164d */
[----:B--2---:R-:W-:Y:S01]  /*9810*/  IMAD.MOV.U32 R36, RZ, RZ, R41 ;  /* 0x000000ffff247224 */ /* 0x004fe200078e0029 */
[----:B------:R-:W-:Y:S01]  /*9820*/  MOV R53, R40 ;  /* 0x0000002800357202 */ /* 0x000fe20000000f00 */
[----:B------:R-:W-:Y:S01]  /*9830*/  IMAD.MOV.U32 R54, RZ, RZ, R43 ;  /* 0x000000ffff367224 */ /* 0x000fe200078e002b */
[----:B------:R-:W-:Y:S01]  /*9840*/  SHF.R.U32.HI R56, RZ, 0x10, R69 ;  /* 0x00000010ff387819 */ /* 0x000fe20000011645 */
[----:B------:R-:W-:Y:S01]  /*9850*/  HADD2.F32 R57, -RZ, R153.H1_H1 ;  /* 0x30000099ff397230 */ /* 0x000fe20000004100 */
[----:B------:R-:W-:Y:S01]  /*9860*/  SHF.R.U32.HI R59, RZ, 0x10, R79 ;  /* 0x00000010ff3b7819 */ /* 0x000fe2000001164f */
[--C-:B------:R-:W-:Y:S01]  /*9870*/  HADD2.F32 R40, -RZ, R36.reuse.H0_H0 ;  /* 0x20000024ff287230 */ /* 0x100fe20000004100 */
[--C-:B------:R-:W-:Y:S01]  /*9880*/  SHF.R.U64 R46, R70, 0x10, R71.reuse ;  /* 0x00000010462e7819 */ /* 0x100fe20000001247 */
[----:B------:R-:W-:Y:S01]  /*9890*/  HADD2.F32 R43, -RZ, R36.H1_H1 ;  /* 0x30000024ff2b7230 */ /* 0x000fe20000004100 */
[----:B------:R-:W-:Y:S01]  /*98a0*/  SHF.R.U32.HI R70, RZ, 0x10, R71 ;  /* 0x00000010ff467819 */ /* 0x000fe20000011647 */
[----:B------:R-:W-:Y:S01]  /*98b0*/  IMAD.MOV.U32 R41, RZ, RZ, R39 ;  /* 0x000000ffff297224 */ /* 0x000fe200078e0027 */
[----:B------:R-:W-:Y:S01]  /*98c0*/  SHF.R.U64 R51, R76, 0x10, R77 ;  /* 0x000000104c337819 */ /* 0x000fe2000000124d */
[--C-:B------:R-:W-:Y:S01]  /*98d0*/  HADD2.F32 R36, -RZ, R37.reuse.H0_H0 ;  /* 0x20000025ff247230 */ /* 0x100fe20000004100 */
[----:B------:R-:W-:Y:S01]  /*98e0*/  SHF.R.U64 R50, R68, 0x10, R69 ;  /* 0x0000001044327819 */ /* 0x000fe20000001245 */
[----:B------:R-:W-:Y:S01]  /*98f0*/  HADD2.F32 R58, -RZ, R58.H0_H0 ;  /* 0x2000003aff3a7230 */ /* 0x000fe20000004100 */
[----:B------:R-:W-:Y:S01]  /*9900*/  SHF.R.U64 R48, R78, 0x10, R79 ;  /* 0x000000104e307819 */ /* 0x000fe2000000124f */
[----:B------:R-:W-:-:S02]  /*9910*/  HADD2.F32 R39, -RZ, R37.H1_H1 ;  /* 0x30000025ff277230 */ /* 0x000fc40000004100 */
[-C--:B------:R-:W-:Y:S01]  /*9920*/  FMUL.FTZ R37, R40, R57.reuse ;  /* 0x0000003928257220 */ /* 0x080fe20000410000 */
[----:B------:R-:W-:Y:S02]  /*9930*/  HADD2.F32 R55, -RZ, R150.H1_H1 ;  /* 0x30000096ff377230 */ /* 0x000fe40000004100 */
[C---:B------:R-:W-:Y:S01]  /*9940*/  FMUL.FTZ R57, R36.reuse, R57 ;  /* 0x0000003924397220 */ /* 0x040fe20000410000 */
[----:B------:R-:W-:Y:S02]  /*9950*/  HADD2.F32 R56, -RZ, R56.H0_H0 ;  /* 0x20000038ff387230 */ /* 0x000fe40000004100 */
[-C--:B------:R-:W-:Y:S01]  /*9960*/  FMUL.FTZ R60, R43, R58.reuse ;  /* 0x0000003a2b3c7220 */ /* 0x080fe20000410000 */
[----:B------:R-:W-:Y:S01]  /*9970*/  FMUL.FTZ R58, R39, R58 ;  /* 0x0000003a273a7220 */ /* 0x000fe20000410000 */
[-C--:B------:R-:W-:Y:S01]  /*9980*/  FFMA.FTZ R36, R36, R55.reuse, -R37 ;  /* 0x0000003724247223 */ /* 0x080fe20000010825 */
[----:B------:R-:W-:Y:S01]  /*9990*/  FFMA.FTZ R37, R40, R55, R57 ;  /* 0x0000003728257223 */ /* 0x000fe20000010039 */
[----:B------:R-:W-:-:S02]  /*99a0*/  HADD2.F32 R55, -RZ, R54.H0_H0 ;  /* 0x20000036ff377230 */ /* 0x000fc40000004100 */
[-C--:B------:R-:W-:Y:S01]  /*99b0*/  FFMA.FTZ R40, R43, R56.reuse, R58 ;  /* 0x000000382b287223 */ /* 0x080fe2000001003a */
[----:B------:R-:W-:Y:S02]  /*99c0*/  HADD2.F32 R58, -RZ, R152.H1_H1 ;  /* 0x30000098ff3a7230 */ /* 0x000fe40000004100 */
[----:B------:R-:W-:Y:S01]  /*99d0*/  FFMA.FTZ R39, R39, R56, -R60 ;  /* 0x0000003827277223 */ /* 0x000fe2000001083c */
[----:B------:R-:W-:Y:S02]  /*99e0*/  HADD2.F32 R43, -RZ, R41.H0_H0 ;  /* 0x20000029ff2b7230 */ /* 0x000fe40000004100 */
[----:B------:R-:W-:Y:S02]  /*99f0*/  HADD2.F32 R54, -RZ, R54.H1_H1 ;  /* 0x30000036ff367230 */ /* 0x000fe40000004100 */
[-C--:B------:R-:W-:Y:S01]  /*9a00*/  FMUL.FTZ R60, R55, R58.reuse ;  /* 0x0000003a373c7220 */ /* 0x080fe20000410000 */
[----:B------:R-:W-:Y:S02]  /*9a10*/  HADD2.F32 R59, -RZ, R59.H0_H0 ;  /* 0x2000003bff3b7230 */ /* 0x000fe40000004100 */
[----:B------:R-:W-:Y:S01]  /*9a20*/  FMUL.FTZ R58, R43, R58 ;  /* 0x0000003a2b3a7220 */ /* 0x000fe20000410000 */
[----:B------:R-:W-:Y:S01]  /*9a30*/  HADD2.F32 R56, -RZ, R151.H1_H1 ;  /* 0x30000097ff387230 */ /* 0x000fe20000004100 */
[----:B------:R-:W-:Y:S01]  /*9a40*/  F2FP.F16.F32.PACK_AB R39, R39, R36 ;  /* 0x000000242727723e */ /* 0x000fe200000000ff */
[----:B------:R-:W-:-:S02]  /*9a50*/  HADD2.F32 R41, -RZ, R41.H1_H1 ;  /* 0x30000029ff297230 */ /* 0x000fc40000004100 */
[CC--:B------:R-:W-:Y:S01]  /*9a60*/  FMUL.FTZ R64, R54.reuse, R59.reuse ;  /* 0x0000003b36407220 */ /* 0x0c0fe20000410000 */
[----:B------:R-:W-:Y:S02]  /*9a70*/  HADD2.F32 R57, -RZ, R70.H0_H0 ;  /* 0x20000046ff397230 */ /* 0x000fe40000004100 */
[-C--:B------:R-:W-:Y:S01]  /*9a80*/  FFMA.FTZ R61, R43, R56.reuse, -R60 ;  /* 0x000000382b3d7223 */ /* 0x080fe2000001083c */
[----:B------:R-:W-:Y:S01]  /*9a90*/  FFMA.FTZ R62, R55, R56, R58 ;  /* 0x00000038373e7223 */ /* 0x000fe2000001003a */
[C---:B------:R-:W-:Y:S01]  /*9aa0*/  FMUL.FTZ R59, R41.reuse, R59 ;  /* 0x0000003b293b7220 */ /* 0x040fe20000410000 */
[----:B------:R-:W-:Y:S02]  /*9ab0*/  HADD2.F32 R56, -RZ, R153.H0_H0 ;  /* 0x20000099ff387230 */ /* 0x000fe40000004100 */
[-C--:B------:R-:W-:Y:S01]  /*9ac0*/  FFMA.FTZ R64, R41, R57.reuse, -R64 ;  /* 0x0000003929407223 */ /* 0x080fe20000010840 */
[----:B------:R-:W-:Y:S02]  /*9ad0*/  HADD2.F32 R43, -RZ, R53.H0_H0 ;  /* 0x20000035ff2b7230 */ /* 0x000fe40000004100 */
[----:B------:R-:W-:Y:S01]  /*9ae0*/  FFMA.FTZ R63, R54, R57, R59 ;  /* 0x00000039363f7223 */ /* 0x000fe2000001003b */
[----:B------:R-:W-:-:S02]  /*9af0*/  HADD2.F32 R41, -RZ, R52.H0_H0 ;  /* 0x20000034ff297230 */ /* 0x000fc40000004100 */
[----:B------:R-:W-:Y:S02]  /*9b00*/  HADD2.F32 R51, -RZ, R51.H0_H0 ;  /* 0x20000033ff337230 */ /* 0x000fe40000004100 */
[-C--:B------:R-:W-:Y:S01]  /*9b10*/  FMUL.FTZ R58, R43, R56.reuse ;  /* 0x000000382b3a7220 */ /* 0x080fe20000410000 */
[----:B------:R-:W-:Y:S02]  /*9b20*/  HADD2.F32 R52, -RZ, R52.H1_H1 ;  /* 0x30000034ff347230 */ /* 0x000fe40000004100 */
[----:B------:R-:W-:Y:S01]  /*9b30*/  FMUL.FTZ R56, R41, R56 ;  /* 0x0000003829387220 */ /* 0x000fe20000410000 */
[----:B------:R-:W-:Y:S01]  /*9b40*/  HADD2.F32 R54, -RZ, R151.H0_H0 ;  /* 0x20000097ff367230 */ /* 0x000fe20000004100 */
[----:B------:R-:W-:Y:S01]  /*9b50*/  F2FP.F16.F32.PACK_AB R61, R64, R61 ;  /* 0x0000003d403d723e */ /* 0x000fe200000000ff */
[----:B------:R-:W-:Y:S02]  /*9b60*/  HADD2.F32 R53, -RZ, R53.H1_H1 ;  /* 0x30000035ff357230 */ /* 0x000fe40000004100 */
[----:B------:R-:W-:Y:S01]  /*9b70*/  FMUL.FTZ R60, R52, R51 ;  /* 0x00000033343c7220 */ /* 0x000fe20000410000 */
[----:B------:R-:W-:-:S02]  /*9b80*/  HADD2.F32 R50, -RZ, R50.H0_H0 ;  /* 0x20000032ff327230 */ /* 0x000fc40000004100 */
[-C--:B------:R-:W-:Y:S01]  /*9b90*/  FFMA.FTZ R56, R43, R54.reuse, R56 ;  /* 0x000000362b387223 */ /* 0x080fe20000010038 */
[----:B------:R-:W-:Y:S01]  /*9ba0*/  FFMA.FTZ R58, R41, R54, -R58 ;  /* 0x00000036293a7223 */ /* 0x000fe2000001083a */
[C---:B------:R-:W-:Y:S01]  /*9bb0*/  FMUL.FTZ R55, R53.reuse, R51 ;  /* 0x0000003335377220 */ /* 0x040fe20000410000 */
[----:B------:R-:W-:Y:S02]  /*9bc0*/  HADD2.F32 R43, -RZ, R42.H0_H0 ;  /* 0x2000002aff2b7230 */ /* 0x000fe40000004100 */
[-C--:B------:R-:W-:Y:S01]  /*9bd0*/  FFMA.FTZ R57, R53, R50.reuse, R60 ;  /* 0x0000003235397223 */ /* 0x080fe2000001003c */
[----:B------:R-:W-:Y:S02]  /*9be0*/  HADD2.F32 R150, -RZ, R150.H0_H0 ;  /* 0x20000096ff967230 */ /* 0x000fe40000004100 */
[----:B------:R-:W-:Y:S01]  /*9bf0*/  FFMA.FTZ R55, R52, R50, -R55 ;  /* 0x0000003234377223 */ /* 0x000fe20000010837 */
[----:B------:R-:W-:Y:S02]  /*9c00*/  HADD2.F32 R53, -RZ, R48.H0_H0 ;  /* 0x20000030ff357230 */ /* 0x000fe40000004100 */
[----:B------:R-:W-:-:S02]  /*9c10*/  HADD2.F32 R41, -RZ, R38.H0_H0 ;  /* 0x20000026ff297230 */ /* 0x000fc40000004100 */
[----:B------:R-:W-:Y:S01]  /*9c20*/  HADD2.F32 R42, -RZ, R42.H1_H1 ;  /* 0x3000002aff2a7230 */ /* 0x000fe20000004100 */
[----:B------:R-:W-:Y:S01]  /*9c30*/  F2FP.F16.F32.PACK_AB R36, R55, R58 ;  /* 0x0000003a3724723e */ /* 0x000fe200000000ff */
[----:B------:R-:W-:Y:S02]  /*9c40*/  HADD2.F32 R38, -RZ, R38.H1_H1 ;  /* 0x30000026ff267230 */ /* 0x000fe40000004100 */
[----:B------:R-:W-:Y:S02]  /*9c50*/  HADD2.F32 R51, -RZ, R46.H0_H0 ;  /* 0x2000002eff337230 */ /* 0x000fe40000004100 */
[-C--:B------:R-:W-:Y:S01]  /*9c60*/  FMUL.FTZ R46, R43, R150.reuse ;  /* 0x000000962b2e7220 */ /* 0x080fe20000410000 */
[----:B------:R-:W-:Y:S02]  /*9c70*/  HADD2.F32 R152, -RZ, R152.H0_H0 ;  /* 0x20000098ff987230 */ /* 0x000fe40000004100 */
[-C--:B------:R-:W-:Y:S01]  /*9c80*/  FMUL.FTZ R59, R42, R53.reuse ;  /* 0x000000352a3b7220 */ /* 0x080fe20000410000 */
[C---:B------:R-:W-:Y:S01]  /*9c90*/  FMUL.FTZ R150, R41.reuse, R150 ;  /* 0x0000009629967220 */ /* 0x040fe20000410000 */
[----:B------:R-:W-:Y:S01]  /*9ca0*/  FMUL.FTZ R53, R38, R53 ;  /* 0x0000003526357220 */ /* 0x000fe20000410000 */
[----:B------:R-:W-:-:S02]  /*9cb0*/  FFMA.FTZ R46, R41, R152, -R46 ;  /* 0x00000098292e7223 */ /* 0x000fc4000001082e */
[----:B------:R-:W-:Y:S01]  /*9cc0*/  FFMA.FTZ R150, R43, R152, R150 ;  /* 0x000000982b967223 */ /* 0x000fe20000010096 */
[-C--:B------:R-:W-:Y:S01]  /*9cd0*/  FFMA.FTZ R59, R38, R51.reuse, -R59 ;  /* 0x00000033263b7223 */ /* 0x080fe2000001083b */
[----:B------:R-:W-:Y:S01]  /*9ce0*/  FFMA.FTZ R53, R42, R51, R53 ;  /* 0x000000332a357223 */ /* 0x000fe20000010035 */
[----:B------:R-:W-:Y:S02]  /*9cf0*/  F2FP.F16.F32.PACK_AB R41, R40, R37 ;  /* 0x000000252829723e */ /* 0x000fe400000000ff */
[----:B------:R-:W-:Y:S01]  /*9d00*/  MOV R37, R39 ;  /* 0x0000002700257202 */ /* 0x000fe20000000f00 */
[----:B------:R-:W-:Y:S01]  /*9d10*/  IMAD.MOV.U32 R39, RZ, RZ, R61 ;  /* 0x000000ffff277224 */ /* 0x000fe200078e003d */
[----:B------:R-:W-:Y:S02]  /*9d20*/  F2FP.F16.F32.PACK_AB R43, R63, R62 ;  /* 0x0000003e3f2b723e */ /* 0x000fe400000000ff */
[----:B------:R-:W-:Y:S02]  /*9d30*/  F2FP.F16.F32.PACK_AB R40, R57, R56 ;  /* 0x000000383928723e */ /* 0x000fe400000000ff */
[----:B------:R-:W-:-:S02]  /*9d40*/  F2FP.F16.F32.PACK_AB R38, R59, R46 ;  /* 0x0000002e3b26723e */ /* 0x000fc400000000ff */
[----:B------:R-:W-:-:S07]  /*9d50*/  F2FP.F16.F32.PACK_AB R42, R53, R150 ;  /* 0x00000096352a723e */ /* 0x000fce00000000ff */
.L_x_743:
[----:B------:R-:W-:Y:S05]  /*9d60*/  BSYNC B1 ;  /* 0x0000000000017941 */ /* 0x000fea0003800000 */
.L_x_742:
[----:B------:R-:W-:Y:S01]  /*9d70*/  ISETP.GE.AND P3, PT, R47, R145, PT ;  /* 0x000000912f00720c */ /* 0x000fe20003f66270 */
[----:B------:R-:W-:Y:S02]  /*9d80*/  ULDC.64 UR4, c[0x0][0x208] ;  /* 0x0000820000047ab9 */ /* 0x000fe40000000a00 */
[----:B0-----:R0:W-:Y:S10]  /*9d90*/  STG.E.128 desc[UR4][R44.64], R36 ;  /* 0x000000242c007986 */ /* 0x0011f4000c101d04 */
[----:B------:R-:W-:Y:S05]  /*9da0*/  @P3 BRA `(.L_x_698) ;  /* 0x0000000400203947 */ /* 0x000fea0003800000 */
[--C-:B------:R-:W-:Y:S01]  /*9db0*/  IADD3 R124, P3, P4, R96, R124, R47.reuse ;  /* 0x0000007c607c7210 */ /* 0x100fe20007c7e02f */
[----:B------:R-:W-:Y:S01]  /*9dc0*/  ULDC.64 UR4, c[0x0][0x208] ;  /* 0x0000820000047ab9 */ /* 0x000fe20000000a00 */
[----:B------:R-:W-:-:S04]  /*9dd0*/  SHF.R.S32.HI R47, RZ, 0x1f, R47 ;  /* 0x0000001fff2f7819 */ /* 0x000fc8000001142f */
[----:B------:R-:W-:Y:S02]  /*9de0*/  IADD3.X R49, R92, R49, R47, P3, P4 ;  /* 0x000000315c317210 */ /* 0x000fe40001fe842f */
[----:B------:R-:W-:-:S04]  /*9df0*/  LEA R116, P3, R124, R116, 0x1 ;  /* 0x000000747c747211 */ /* 0x000fc800078608ff */
[----:B------:R-:W-:-:S05]  /*9e00*/  LEA.HI.X R117, R124, R117, R49, 0x1, P3 ;  /* 0x000000757c757211 */ /* 0x000fca00018f0c31 */
[----:B--2---:R2:W-:Y:S01]  /*9e10*/  STG.E.128 desc[UR4][R116.64], R40 ;  /* 0x0000002874007986 */ /* 0x0045e2000c101d04 */
[----:B------:R-:W-:Y:S05]  /*9e20*/  BRA `(.L_x_698) ;  /* 0x0000000400007947 */ /* 0x000fea0003800000 */
.L_x_655:
[----:B------:R-:W-:-:S04]  /*9e30*/  ULOP3.LUT UR4, UR60, 0x1, URZ, 0xfc, !UPT ;  /* 0x000000013c047892 */ /* 0x000fc8000f8efc3f */
[----:B------:R-:W-:-:S06]  /*9e40*/  UISETP.NE.AND UP0, UPT, UR4, 0x3, UPT ;  /* 0x000000030400788c */ /* 0x000fcc000bf05270 */
[----:B------:R-:W-:-:S13]  /*9e50*/  PLOP3.LUT P2, PT, PT, PT, UP0, 0x80, 0x0 ;  /* 0x000000000000781c */ /* 0x000fda0003f4f008 */
[----:B------:R-:W-:Y:S05]  /*9e60*/  @!P2 BRA `(.L_x_744) ;  /* 0x000000000004a947 */ /* 0x000fea0003800000 */
[----:B------:R-:W-:Y:S01]  /*9e70*/  BPT.TRAP 0x1 ;  /* 0x000000040000795c */ /* 0x000fe20000300000 */
.L_x_744:
[----:B------:R-:W-:Y:S01]  /*9e80*/  IMAD R0, R19, 0x8, R18 ;  /* 0x0000000813007824 */ /* 0x000fe200078e0212 */
[----:B------:R-:W-:Y:S01]  /*9e90*/  SHF.L.U32 R114, R217, 0x1f, RZ ;  /* 0x0000001fd9727819 */ /* 0x000fe200000006ff */
[----:B------:R-:W-:Y:S01]  /*9ea0*/  IMAD R3, R24, -0x50, R2 ;  /* 0xffffffb018037824 */ /* 0x000fe200078e0202 */
[----:B------:R-:W-:Y:S02]  /*9eb0*/  BSSY B1, `(.L_x_745) ;  /* 0x0000005000017945 */ /* 0x000fe40003800000 */
[----:B------:R-:W1:Y:S02]  /*9ec0*/  SYNCS.PHASECHK.TRANS64.TRYWAIT P3, [R0+URZ+0x38890], R114 ;  /* 0x03889072000075a7 */ /* 0x000e64000806017f */
[----:B------:R-:W-:-:S04]  /*9ed0*/  VIMNMX R3, R3, 0x50, PT ;  /* 0x0000005003037848 */ /* 0x000fc80003fe0100 */
[----:B------:R-:W-:Y:S01]  /*9ee0*/  ISETP.GE.AND P4, PT, R212, R3, PT ;  /* 0x00000003d400720c */ /* 0x000fe20003f86270 */
[----:B-1----:R-:W-:-:S12]  /*9ef0*/  @!P3 BRA `(.L_x_746) ;  /* 0x000001ec00acb947 */ /* 0x002fd80003800000 */
.L_x_1054:
[----:B------:R-:W-:Y:S05]  /*9f00*/  BSYNC B1 ;  /* 0x0000000000017941 */ /* 0x000fea0003800000 */
.L_x_745:
[----:B------:R-:W-:Y:S04]  /*9f10*/  BSSY B1, `(.L_x_747) ;  /* 0x000000f000017945 */ /* 0x000fe80003800000 */
[----:B------:R-:W-:Y:S05]  /*9f20*/  @P4 BRA `(.L_x_748) ;  /* 0x0000000000344947 */ /* 0x000fea0003800000 */
[----:B------:R-:W-:Y:S01]  /*9f30*/  ISETP.NE.AND P5, PT, R26, RZ, PT ;  /* 0x000000ff1a00720c */ /* 0x000fe20003fa5270 */
[----:B------:R-:W-:Y:S01]  /*9f40*/  ULDC.64 UR4, c[0x0][0x208] ;  /* 0x0000820000047ab9 */ /* 0x000fe20000000a00 */
[----:B------:R-:W-:Y:S02]  /*9f50*/  ISETP.NE.AND P4, PT, R10, RZ, PT ;  /* 0x000000ff0a00720c */ /* 0x000fe40003f85270 */
[----:B------:R-:W-:-:S09]  /*9f60*/  ISETP.NE.AND P3, PT, R9, RZ, PT ;  /* 0x000000ff0900720c */ /* 0x000fd20003f65270 */
[----:B0-----:R-:W0:Y:S04]  /*9f70*/  @P5 LDS.128 R36, [R4+0x24400] ;  /* 0x0244000004245984 */ /* 0x001e280000000c00 */
[----:B------:R-:W2:Y:S04]  /*9f80*/  @P3 LDS.128 R40, [R4+0x29400] ;  /* 0x0294000004283984 */ /* 0x000ea80000000c00 */
[----:B0-----:R-:W-:Y:S01]  /*9f90*/  @P5 STG.E.128 desc[UR4][R56.64], R36 ;  /* 0x0000002438005986 */ /* 0x001fe2000c101d04 */
[----:B------:R-:W-:-:S03]  /*9fa0*/  ISETP.NE.AND P5, PT, R8, RZ, PT ;  /* 0x000000ff0800720c */ /* 0x000fc60003fa5270 */
[----:B------:R-:W0:Y:S04]  /*9fb0*/  @P4 LDS.128 R36, [R4+0x26c00] ;  /* 0x026c000004244984 */ /* 0x000e280000000c00 */
[----:B--2---:R-:W-:Y:S06]  /*9fc0*/  @P3 STG.E.128 desc[UR4][R56.64+0x100], R40 ;  /* 0x0001002838003986 */ /* 0x004fec000c101d04 */
[----:B------:R-:W2:Y:S04]  /*9fd0*/  @P5 LDS.128 R44, [R4+0x2bc00] ;  /* 0x02bc0000042c5984 */ /* 0x000ea80000000c00 */
[----:B0-----:R3:W-:Y:S04]  /*9fe0*/  @P4 STG.E.128 desc[UR4][R56.64+0x80], R36 ;  /* 0x0000802438004986 */ /* 0x0017e8000c101d04 */
[----:B--2---:R3:W-:Y:S02]  /*9ff0*/  @P5 STG.E.128 desc[UR4][R56.64+0x180], R44 ;  /* 0x0001802c38005986 */ /* 0x0047e4000c101d04 */
.L_x_748:
[----:B------:R-:W-:Y:S05]  /*a000*/  BSYNC B1 ;  /* 0x0000000000017941 */ /* 0x000fea0003800000 */
.L_x_747:
[----:B---3--:R-:W-:Y:S01]  /*a010*/  IADD3 R36, R212, 0x20, RZ ;  /* 0x00000020d4247810 */ /* 0x008fe20007ffe0ff */
[----:B------:R-:W-:Y:S03]  /*a020*/  BSSY B1, `(.L_x_749) ;  /* 0x0000010000017945 */ /* 0x000fe60003800000 */
[----:B------:R-:W-:-:S13]  /*a030*/  ISETP.GE.AND P3, PT, R36, R3, PT ;  /* 0x000000032400720c */ /* 0x000fda0003f66270 */
        /* <DEDUP_REMOVED lines=14> */
.L_x_750:
[----:B------:R-:W-:Y:S05]  /*a120*/  BSYNC B1 ;  /* 0x0000000000017941 */ /* 0x000fea0003800000 */
.L_x_749:
[----:B---3--:R-:W-:-:S05]  /*a130*/  VIADD R36, R212, 0x40 ;  /* 0x00000040d4247836 */ /* 0x008fca0000000000 */
        /* <DEDUP_REMOVED lines=15> */
.L_x_698:
[----:B------:R-:W-:Y:S05]  /*a230*/  BSYNC B0 ;  /* 0x0000000000007941 */ /* 0x000fea0003800000 */
.L_x_654:
[----:B01234-:R-:W0:Y:S01]  /*a240*/  S2R R36, SR_TID.X ;  /* 0x0000000000247919 */ /* 0x01fe220000002100 */
[----:B------:R-:W-:Y:S01]  /*a250*/  @!PT LDS RZ, [RZ] ;  /* 0x00000000fffff984 */ /* 0x000fe20000000800 */
[----:B------:R-:W-:Y:S01]  /*a260*/  @!PT LDS RZ, [RZ] ;  /* 0x00000000fffff984 */ /* 0x000fe20000000800 */
[----:B------:R-:W-:Y:S01]  /*a270*/  @!PT LDS RZ, [RZ] ;  /* 0x00000000fffff984 */ /* 0x000fe20000000800 */
[----:B------:R-:W-:Y:S01]  /*a280*/  @!PT LDS RZ, [RZ] ;  /* 0x00000000fffff984 */ /* 0x000fe20000000800 */
[----:B------:R1:W-:Y:S06]  /*a290*/  MEMBAR.ALL.CTA ;  /* 0x0000000000007992 */ /* 0x0003ec0000008000 */
[----:B-1----:R-:W1:Y:S01]  /*a2a0*/  FENCE.VIEW.ASYNC.S ;  /* 0x00000000000073c6 */ /* 0x002e620000000000 */
[----:B------:R-:W-:Y:S05]  /*a2b0*/  WARPSYNC.ALL ;  /* 0x0000000000007948 */ /* 0x000fea0003800000 */
[----:B------:R-:W-:Y:S01]  /*a2c0*/  BSSY B0, `(.L_x_751) ;  /* 0x0000009000007945 */ /* 0x000fe20003800000 */
[----:B0-----:R-:W-:Y:S01]  /*a2d0*/  LOP3.LUT R36, R36, 0x7f, RZ, 0xc0, !PT ;  /* 0x0000007f24247812 */ /* 0x001fe200078ec0ff */
[----:B-1----:R0:W-:Y:S03]  /*a2e0*/  BAR.SYNC.DEFER_BLOCKING R149, 0x80 ;  /* 0x000200950000751d */ /* 0x0021e60000010000 */
[----:B------:R-:W-:-:S13]  /*a2f0*/  ISETP.NE.AND P3, PT, R36, RZ, PT ;  /* 0x000000ff2400720c */ /* 0x000fda0003f65270 */
[----:B------:R-:W-:-:S05]  /*a300*/  @!P3 VIADD R36, R0, 0x388a0 ;  /* 0x000388a00024b836 */ /* 0x000fca0000000000 */
[----:B------:R-:W-:-:S04]  /*a310*/  @!P3 PRMT R36, RZ, 0x654, R36 ;  /* 0x00000654ff24b816 */ /* 0x000fc80000000024 */
[----:B------:R0:W-:Y:S01]  /*a320*/  @!P3 SYNCS.ARRIVE.TRANS64.RED.A1T0 RZ, [R36+URZ], RZ ;  /* 0x000000ff24ffb9a7 */ /* 0x0001e2000810043f */
[----:B------:R-:W-:Y:S05]  /*a330*/  @!P2 BRA `(.L_x_752) ;  /* 0x000000000004a947 */ /* 0x000fea0003800000 */
[----:B------:R-:W-:Y:S01]  /*a340*/  BPT.TRAP 0x1 ;  /* 0x000000040000795c */ /* 0x000fe20000300000 */
.L_x_752:
[----:B------:R-:W-:Y:S05]  /*a350*/  BSYNC B0 ;  /* 0x0000000000007941 */ /* 0x000fea0003800000 */
.L_x_751:
[----:B------:R-:W1:Y:S01]  /*a360*/  SYNCS.PHASECHK.TRANS64.TRYWAIT P2, [R0+URZ+0x388b0], R114 ;  /* 0x0388b072000075a7 */ /* 0x000e62000804017f */
[----:B------:R-:W-:Y:S01]  /*a370*/  ULDC UR61, c[0x0][0x2f4] ;  /* 0x0000bd00003d7ab9 */ /* 0x000fe20000000800 */
[----:B------:R-:W-:Y:S01]  /*a380*/  ULDC.64 UR56, c[0x0][0x328] ;  /* 0x0000ca0000387ab9 */ /* 0x000fe20000000a00 */
[----:B------:R-:W-:Y:S01]  /*a390*/  ULDC.64 UR58, c[0x0][0x318] ;  /* 0x0000c600003a7ab9 */ /* 0x000fe20000000a00 */
[----:B------:R-:W-:Y:S01]  /*a3a0*/  BSSY B0, `(.L_x_753) ;  /* 0x0000004000007945 */ /* 0x000fe20003800000 */
[----:B------:R-:W-:Y:S01]  /*a3b0*/  ISETP.GE.AND P4, PT, R212, R3, PT ;  /* 0x00000003d400720c */ /* 0x000fe20003f86270 */
[----:B------:R-:W-:Y:S02]  /*a3c0*/  IMAD.WIDE R48, R24, 0x50, R112 ;  /* 0x0000005018307825 */ /* 0x000fe400078e0270 */
[----:B-1----:R-:W-:Y:S10]  /*a3d0*/  @!P2 BRA `(.L_x_754) ;  /* 0x000001e80088a947 */ /* 0x002ff40003800000 */
.L_x_1055:
[----:B------:R-:W-:Y:S05]  /*a3e0*/  BSYNC B0 ;  /* 0x0000000000007941 */ /* 0x000fea0003800000 */
.L_x_753:
[----:B------:R-:W-:Y:S04]  /*a3f0*/  BSSY B0, `(.L_x_755) ;  /* 0x0000017000007945 */ /* 0x000fe80003800000 */
[----:B------:R-:W-:Y:S05]  /*a400*/  @P4 BRA `(.L_x_756) ;  /* 0x0000000000544947 */ /* 0x000fea0003800000 */
[----:B------:R-:W-:Y:S01]  /*a410*/  ISETP.GE.AND P5, PT, R16, UR61, PT ;  /* 0x0000003d10007c0c */ /* 0x000fe2000bfa6270 */
[----:B------:R-:W-:Y:S01]  /*a420*/  IMAD R43, R49, UR56, RZ ;  /* 0x00000038312b7c24 */ /* 0x000fe2000f8e02ff */
[----:B------:R-:W-:Y:S01]  /*a430*/  MOV R40, R94 ;  /* 0x0000005e00287202 */ /* 0x000fe20000000f00 */
[----:B------:R-:W-:Y:S01]  /*a440*/  IMAD.MOV.U32 R41, RZ, RZ, R5 ;  /* 0x000000ffff297224 */ /* 0x000fe200078e0005 */
[----:B------:R-:W-:Y:S01]  /*a450*/  ULDC.64 UR4, c[0x0][0x208] ;  /* 0x0000820000047ab9 */ /* 0x000fe20000000a00 */
[C---:B------:R-:W-:Y:S01]  /*a460*/  IMAD R43, R48.reuse, UR57, R43 ;  /* 0x00000039302b7c24 */ /* 0x040fe2000f8e022b */
[----:B------:R-:W-:Y:S01]  /*a470*/  ISETP.GE.AND P4, PT, R213, UR61, PT ;  /* 0x0000003dd5007c0c */ /* 0x000fe2000bf86270 */
[----:B------:R-:W-:-:S04]  /*a480*/  IMAD.WIDE.U32 R40, R48, UR56, R40 ;  /* 0x0000003830287c25 */ /* 0x000fc8000f8e0028 */
[----:B------:R-:W-:Y:S01]  /*a490*/  IMAD.IADD R41, R41, 0x1, R43 ;  /* 0x0000000129297824 */ /* 0x000fe200078e022b */
[C---:B------:R-:W-:Y:S01]  /*a4a0*/  LEA R50, P2, R40.reuse, UR58, 0x1 ;  /* 0x0000003a28327c11 */ /* 0x040fe2000f8408ff */
[----:B0-----:R-:W0:Y:S03]  /*a4b0*/  @!P5 LDS.128 R36, [R4+0x400] ;  /* 0x000400000424d984 */ /* 0x001e260000000c00 */
[----:B------:R-:W-:Y:S02]  /*a4c0*/  LEA.HI.X R51, R40, UR59, R41, 0x1, P2 ;  /* 0x0000003b28337c11 */ /* 0x000fe400090f0c29 */
[----:B------:R-:W-:-:S13]  /*a4d0*/  ISETP.GE.AND P2, PT, R218, UR61, PT ;  /* 0x0000003dda007c0c */ /* 0x000fda000bf46270 */
[----:B------:R-:W2:Y:S04]  /*a4e0*/  @!P2 LDS.128 R40, [R4+0x5400] ;  /* 0x005400000428a984 */ /* 0x000ea80000000c00 */
[----:B0-----:R-:W-:Y:S01]  /*a4f0*/  @!P5 STG.E.128 desc[UR4][R50.64], R36 ;  /* 0x000000243200d986 */ /* 0x001fe2000c101d04 */
[----:B------:R-:W-:-:S03]  /*a500*/  ISETP.GE.AND P5, PT, R219, UR61, PT ;  /* 0x0000003ddb007c0c */ /* 0x000fc6000bfa6270 */
[----:B------:R-:W0:Y:S10]  /*a510*/  @!P4 LDS.128 R36, [R4+0x2c00] ;  /* 0x002c00000424c984 */ /* 0x000e340000000c00 */
[----:B------:R-:W3:Y:S04]  /*a520*/  @!P5 LDS.128 R44, [R4+0x7c00] ;  /* 0x007c0000042cd984 */ /* 0x000ee80000000c00 */
[----:B--2---:R2:W-:Y:S04]  /*a530*/  @!P2 STG.E.128 desc[UR4][R50.64+0x100], R40 ;  /* 0x000100283200a986 */ /* 0x0045e8000c101d04 */
[----:B0-----:R2:W-:Y:S04]  /*a540*/  @!P4 STG.E.128 desc[UR4][R50.64+0x80], R36 ;  /* 0x000080243200c986 */ /* 0x0015e8000c101d04 */
[----:B---3--:R2:W-:Y:S02]  /*a550*/  @!P5 STG.E.128 desc[UR4][R50.64+0x180], R44 ;  /* 0x0001802c3200d986 */ /* 0x0085e4000c101d04 */
.L_x_756:
[----:B------:R-:W-:Y:S05]  /*a560*/  BSYNC B0 ;  /* 0x0000000000007941 */ /* 0x000fea0003800000 */
.L_x_755:
[----:B0-2---:R-:W-:Y:S01]  /*a570*/  IADD3 R36, R212, 0x20, RZ ;  /* 0x00000020d4247810 */ /* 0x005fe20007ffe0ff */
[----:B------:R-:W-:Y:S03]  /*a580*/  BSSY B0, `(.L_x_757) ;  /* 0x000001a000007945 */ /* 0x000fe60003800000 */
[----:B------:R-:W-:-:S13]  /*a590*/  ISETP.GE.AND P2, PT, R36, R3, PT ;  /* 0x000000032400720c */ /* 0x000fda0003f46270 */
[----:B------:R-:W-:Y:S05]  /*a5a0*/  @P2 BRA `(.L_x_758) ;  /* 0x00000000005c2947 */ /* 0x000fea0003800000 */
[----:B------:R-:W-:Y:S01]  /*a5b0*/  ISETP.GE.AND P2, PT, R16, UR61, PT ;  /* 0x0000003d10007c0c */ /* 0x000fe2000bf46270 */
[----:B------:R-:W-:Y:S01]  /*a5c0*/  ULDC.64 UR4, c[0x0][0x208] ;  /* 0x0000820000047ab9 */ /* 0x000fe20000000a00 */
[----:B------:R-:W-:Y:S02]  /*a5d0*/  IADD3 R43, P4, R48, 0x20, RZ ;  /* 0x00000020302b7810 */ /* 0x000fe40007f9e0ff */
[----:B------:R-:W-:Y:S02]  /*a5e0*/  MOV R41, R5 ;  /* 0x0000000500297202 */ /* 0x000fe40000000f00 */
[----:B------:R-:W-:Y:S01]  /*a5f0*/  ISETP.GE.AND P5, PT, R213, UR61, PT ;  /* 0x0000003dd5007c0c */ /* 0x000fe2000bfa6270 */
[----:B------:R-:W-:-:S04]  /*a600*/  IMAD.X R40, RZ, RZ, R49, P4 ;  /* 0x000000ffff287224 */ /* 0x000fc800020e0631 */
[----:B------:R-:W-:Y:S02]  /*a610*/  IMAD R42, R40, UR56, RZ ;  /* 0x00000038282a7c24 */ /* 0x000fe4000f8e02ff */
[----:B------:R-:W0:Y:S01]  /*a620*/  @!P2 LDS.128 R36, [R4+0x1400] ;  /* 0x001400000424a984 */ /* 0x000e220000000c00 */
[----:B------:R-:W-:-:S04]  /*a630*/  IMAD.MOV.U32 R40, RZ, RZ, R94 ;  /* 0x000000ffff287224 */ /* 0x000fc800078e005e */
[----:B------:R-:W-:-:S04]  /*a640*/  IMAD.WIDE.U32 R40, R43, UR56, R40 ;  /* 0x000000382b287c25 */ /* 0x000fc8000f8e0028 */
[----:B------:R-:W-:Y:S01]  /*a650*/  IMAD R43, R43, UR57, R42 ;  /* 0x000000392b2b7c24 */ /* 0x000fe2000f8e022a */
[----:B------:R-:W-:-:S03]  /*a660*/  LEA R50, P4, R40, UR58, 0x1 ;  /* 0x0000003a28327c11 */ /* 0x000fc6000f8808ff */
[----:B------:R-:W-:-:S05]  /*a670*/  IMAD.IADD R41, R41, 0x1, R43 ;  /* 0x0000000129297824 */ /* 0x000fca00078e022b */
        /* <DEDUP_REMOVED lines=10> */
.L_x_758:
[----:B------:R-:W-:Y:S05]  /*a720*/  BSYNC B0 ;  /* 0x0000000000007941 */ /* 0x000fea0003800000 */
.L_x_757:
[----:B--2---:R-:W-:Y:S01]  /*a730*/  VIADD R36, R212, 0x40 ;  /* 0x00000040d4247836 */ /* 0x004fe20000000000 */
[----:B------:R-:W-:Y:S04]  /*a740*/  BSSY B0, `(.L_x_759) ;  /* 0x000001a000007945 */ /* 0x000fe80003800000 */
[----:B------:R-:W-:-:S13]  /*a750*/  ISETP.GE.AND P2, PT, R36, R3, PT ;  /* 0x000000032400720c */ /* 0x000fda0003f46270 */
[----:B------:R-:W-:Y:S05]  /*a760*/  @P2 BRA `(.L_x_760) ;  /* 0x00000000005c2947 */ /* 0x000fea0003800000 */
[----:B------:R-:W-:Y:S01]  /*a770*/  ISETP.GE.AND P2, PT, R16, UR61, PT ;  /* 0x0000003d10007c0c */ /* 0x000fe2000bf46270 */
[----:B------:R-:W-:Y:S01]  /*a780*/  IMAD.MOV.U32 R40, RZ, RZ, R94 ;  /* 0x000000ffff287224 */ /* 0x000fe200078e005e */
[----:B------:R-:W-:Y:S01]  /*a790*/  IADD3 R3, P4, R48, 0x40, RZ ;  /* 0x0000004030037810 */ /* 0x000fe20007f9e0ff */
[----:B------:R-:W-:Y:S01]  /*a7a0*/  IMAD.MOV.U32 R41, RZ, RZ, R5 ;  /* 0x000000ffff297224 */ /* 0x000fe200078e0005 */
[----:B------:R-:W-:Y:S01]  /*a7b0*/  ULDC.64 UR4, c[0x0][0x208] ;  /* 0x0000820000047ab9 */ /* 0x000fe20000000a00 */
[----:B------:R-:W-:Y:S02]  /*a7c0*/  ISETP.GE.AND P5, PT, R213, UR61, PT ;  /* 0x0000003dd5007c0c */ /* 0x000fe4000bfa6270 */
[----:B------:R-:W-:Y:S01]  /*a7d0*/  IADD3.X R48, RZ, R49, RZ, P4, !PT ;  /* 0x00000031ff307210 */ /* 0x000fe200027fe4ff */
[----:B------:R-:W-:-:S04]  /*a7e0*/  IMAD.WIDE.U32 R40, R3, UR56, R40 ;  /* 0x0000003803287c25 */ /* 0x000fc8000f8e0028 */
[----:B------:R-:W-:Y:S01]  /*a7f0*/  IMAD R48, R48, UR56, RZ ;  /* 0x0000003830307c24 */ /* 0x000fe2000f8e02ff */
[----:B------:R-:W0:Y:S03]  /*a800*/  @!P2 LDS.128 R36, [R4+0x2400] ;  /* 0x002400000424a984 */ /* 0x000e260000000c00 */
[----:B------:R-:W-:Y:S01]  /*a810*/  IMAD R3, R3, UR57, R48 ;  /* 0x0000003903037c24 */ /* 0x000fe2000f8e0230 */
[----:B------:R-:W-:-:S04]  /*a820*/  LEA R48, P4, R40, UR58, 0x1 ;  /* 0x0000003a28307c11 */ /* 0x000fc8000f8808ff */
[----:B------:R-:W-:-:S04]  /*a830*/  IADD3 R3, R41, R3, RZ ;  /* 0x0000000329037210 */ /* 0x000fc80007ffe0ff */
[----:B------:R-:W-:Y:S02]  /*a840*/  LEA.HI.X R49, R40, UR59, R3, 0x1, P4 ;  /* 0x0000003b28317c11 */ /* 0x000fe4000a0f0c03 */
[----:B------:R-:W-:Y:S01]  /*a850*/  ISETP.GE.AND P4, PT, R218, UR61, PT ;  /* 0x0000003dda007c0c */ /* 0x000fe2000bf86270 */
[----:B------:R-:W2:Y:S04]  /*a860*/  @!P5 LDS.128 R40, [R4+0x4c00] ;  /* 0x004c00000428d984 */ /* 0x000ea80000000c00 */
[----:B0-----:R-:W-:Y:S01]  /*a870*/  @!P2 STG.E.128 desc[UR4][R48.64], R36 ;  /* 0x000000243000a986 */ /* 0x001fe2000c101d04 */
[----:B------:R-:W-:-:S07]  /*a880*/  ISETP.GE.AND P2, PT, R219, UR61, PT ;  /* 0x0000003ddb007c0c */ /* 0x000fce000bf46270 */
[----:B------:R-:W0:Y:S06]  /*a890*/  @!P4 LDS.128 R36, [R4+0x7400] ;  /* 0x007400000424c984 */ /* 0x000e2c0000000c00 */
[----:B------:R-:W3:Y:S04]  /*a8a0*/  @!P2 LDS.128 R44, [R4+0x9c00] ;  /* 0x009c0000042ca984 */ /* 0x000ee80000000c00 */
[----:B--2---:R2:W-:Y:S04]  /*a8b0*/  @!P5 STG.E.128 desc[UR4][R48.64+0x80], R40 ;  /* 0x000080283000d986 */ /* 0x0045e8000c101d04 */
[----:B0-----:R2:W-:Y:S04]  /*a8c0*/  @!P4 STG.E.128 desc[UR4][R48.64+0x100], R36 ;  /* 0x000100243000c986 */ /* 0x0015e8000c101d04 */
[----:B---3--:R2:W-:Y:S02]  /*a8d0*/  @!P2 STG.E.128 desc[UR4][R48.64+0x180], R44 ;  /* 0x0001802c3000a986 */ /* 0x0085e4000c101d04 */
.L_x_760:
[----:B------:R-:W-:Y:S05]  /*a8e0*/  BSYNC B0 ;  /* 0x0000000000007941 */ /* 0x000fea0003800000 */
.L_x_759:
[----:B------:R-:W3:Y:S01]  /*a8f0*/  LDL R3, [R1+0x8] ;  /* 0x0000080001037983 */ /* 0x000ee20000100800 */
[----:B-1----:R-:W-:Y:S01]  /*a900*/  @!P3 VIADD R0, R0, 0x388c0 ;  /* 0x000388c00000b836 */ /* 0x002fe20000000000 */
[----:B------:R-:W-:Y:S01]  /*a910*/  PLOP3.LUT P2, PT, PT, PT, PT, 0x8, 0x0 ;  /* 0x000000000000781c */ /* 0x000fe20003f4e170 */
[----:B------:R-:W-:Y:S01]  /*a920*/  VIADD R19, R19, 0x1 ;  /* 0x0000000113137836 */ /* 0x000fe20000000000 */
[----:B------:R-:W-:Y:S01]  /*a930*/  @!PT LDS RZ, [RZ] ;  /* 0x00000000fffff984 */ /* 0x000fe20000000800 */
[----:B------:R-:W-:Y:S01]  /*a940*/  @!PT LDS RZ, [RZ] ;  /* 0x00000000fffff984 */ /* 0x000fe20000000800 */
[----:B------:R-:W-:Y:S01]  /*a950*/  @!PT LDS RZ, [RZ] ;  /* 0x00000000fffff984 */ /* 0x000fe20000000800 */
[----:B------:R-:W-:Y:S01]  /*a960*/  @!PT LDS RZ, [RZ] ;  /* 0x00000000fffff984 */ /* 0x000fe20000000800 */
[----:B------:R0:W-:Y:S06]  /*a970*/  MEMBAR.ALL.CTA ;  /* 0x0000000000007992 */ /* 0x0001ec0000008000 */
[----:B0-----:R-:W0:Y:S01]  /*a980*/  FENCE.VIEW.ASYNC.S ;  /* 0x00000000000073c6 */ /* 0x001e220000000000 */
[----:B------:R-:W-:Y:S01]  /*a990*/  @!P3 PRMT R0, RZ, 0x654, R0 ;  /* 0x00000654ff00b816 */ /* 0x000fe20000000000 */
[----:B0-----:R0:W-:Y:S06]  /*a9a0*/  BAR.SYNC.DEFER_BLOCKING R149, 0x80 ;  /* 0x000200950000751d */ /* 0x0011ec0000010000 */
[----:B------:R1:W-:Y:S01]  /*a9b0*/  @!P3 SYNCS.ARRIVE.TRANS64.RED.A1T0 RZ, [R0+URZ], RZ ;  /* 0x000000ff00ffb9a7 */ /* 0x0003e2000810043f */
[----:B------:R-:W-:-:S04]  /*a9c0*/  ISETP.NE.AND P3, PT, R19, 0x2, PT ;  /* 0x000000021300780c */ /* 0x000fc80003f65270 */
[----:B------:R-:W-:Y:S02]  /*a9d0*/  SEL R19, R19, RZ, P3 ;  /* 0x000000ff13137207 */ /* 0x000fe40001800000 */
[----:B-1----:R-:W-:-:S04]  /*a9e0*/  SEL R0, RZ, 0x1, P3 ;  /* 0x00000001ff007807 */ /* 0x002fc80001800000 */
[----:B------:R-:W-:Y:S02]  /*a9f0*/  LOP3.LUT R217, R217, R0, RZ, 0x3c, !PT ;  /* 0x00000000d9d97212 */ /* 0x000fe400078e3cff */
[----:B---3--:R-:W-:-:S13]  /*aa00*/  LOP3.LUT P4, RZ, R3, 0x2, RZ, 0xc0, !PT ;  /* 0x0000000203ff7812 */ /* 0x008fda000788c0ff */
[----:B0-----:R-:W-:Y:S05]  /*aa10*/  @P4 BRA `(.L_x_761) ;  /* 0xffffff7c00644947 */ /* 0x001fea000383ffff */
.L_x_649:
[----:B------:R-:W-:Y:S01]  /*aa20*/  BSSY B0, `(.L_x_762) ;  /* 0x0000049000007945 */ /* 0x000fe20003800000 */
[----:B------:R-:W-:Y:S02]  /*aa30*/  ISETP.GE.AND P1, PT, R178, 0x1, PT ;  /* 0x00000001b200780c */ /* 0x000fe40003f26270 */
[----:B------:R-:W-:Y:S02]  /*aa40*/  CS2R R2, SRZ ;  /* 0x0000000000027805 */ /* 0x000fe4000001ff00 */
[----:B------:R-:W-:Y:S02]  /*aa50*/  PLOP3.LUT P0, PT, PT, PT, PT, 0x80, 0x0 ;  /* 0x000000000000781c */ /* 0x000fe40003f0f070 */
[----:B------:R-:W-:Y:S02]  /*aa60*/  CS2R R150, SRZ ;  /* 0x0000000000967805 */ /* 0x000fe4000001ff00 */
[----:B------:R-:W-:Y:S02]  /*aa70*/  MOV R0, RZ ;  /* 0x000000ff00007202 */ /* 0x000fe40000000f00 */
[----:B------:R-:W-:-:S02]  /*aa80*/  CS2R R148, SRZ ;  /* 0x0000000000947805 */ /* 0x000fc4000001ff00 */
[----:B------:R-:W-:Y:S01]  /*aa90*/  CS2R R146, SRZ ;  /* 0x0000000000927805 */ /* 0x000fe2000001ff00 */
[----:B------:R-:W-:Y:S01]  /*aaa0*/  IMAD.MOV.U32 R145, RZ, RZ, RZ ;  /* 0x000000ffff917224 */ /* 0x000fe200078e00ff */
        /* <DEDUP_REMOVED lines=9> */
[----:B------:R-:W-:Y:S01]  /*ab40*/  IMAD.MOV.U32 R176, RZ, RZ, RZ ;  /* 0x000000ffffb07224 */ /* 0x000fe200078e00ff */
        /* <DEDUP_REMOVED lines=16> */
[----:B--2---:R-:W-:Y:S02]  /*ac50*/  CS2R R46, SRZ ;  /* 0x00000000002e7805 */ /* 0x004fe4000001ff00 */
        /* <DEDUP_REMOVED lines=24> */
[----:B------:R-:W-:Y:S02]  /*ade0*/  MOV R51, RZ ;  /* 0x000000ff00337202 */ /* 0x000fe40000000f00 */
[----:B------:R-:W-:Y:S02]  /*adf0*/  CS2R R12, SRZ ;  /* 0x00000000000c7805 */ /* 0x000fe4000001ff00 */
[----:B------:R-:W-:-:S02]  /*ae00*/  CS2R R48, SRZ ;  /* 0x0000000000307805 */ /* 0x000fc4000001ff00 */
[----:B------:R-:W-:Y:S02]  /*ae10*/  CS2R R10, SRZ ;  /* 0x00000000000a7805 */ /* 0x000fe4000001ff00 */
[----:B------:R-:W-:Y:S01]  /*ae20*/  CS2R R8, SRZ ;  /* 0x0000000000087805 */ /* 0x000fe2000001ff00 */
[----:B------:R-:W-:Y:S01]  /*ae30*/  IMAD.MOV.U32 R7, RZ, RZ, RZ ;  /* 0x000000ffff077224 */ /* 0x000fe200078e00ff */
[----:B------:R-:W-:Y:S01]  /*ae40*/  CS2R R4, SRZ ;  /* 0x0000000000047805 */ /* 0x000fe2000001ff00 */
[----:B------:R-:W-:Y:S01]  /*ae50*/  IMAD.MOV.U32 R31, RZ, RZ, RZ ;  /* 0x000000ffff1f7224 */ /* 0x000fe200078e00ff */
[----:B------:R-:W-:Y:S02]  /*ae60*/  CS2R R26, SRZ ;  /* 0x00000000001a7805 */ /* 0x000fe4000001ff00 */
[----:B------:R-:W-:Y:S01]  /*ae70*/  CS2R R28, SRZ ;  /* 0x00000000001c7805 */ /* 0x000fe2000001ff00 */
[----:B------:R-:W-:Y:S06]  /*ae80*/  @P2 BRA `(.L_x_763) ;  /* 0x0000000000082947 */ /* 0x000fec0003800000 */
[----:B------:R-:W0:Y:S02]  /*ae90*/  FENCE.VIEW.ASYNC.G ;  /* 0x00000000000073c6 */ /* 0x000e240000000100 */
[----:B0-----:R-:W-:Y:S06]  /*aea0*/  BAR.ARV 0xc, 0x180 ;  /* 0x0306000000007b1d */ /* 0x001fec0000002000 */
.L_x_763:
[----:B------:R-:W-:Y:S05]  /*aeb0*/  BSYNC B0 ;  /* 0x0000000000007941 */ /* 0x000fea0003800000 */
.L_x_762:
[----:B------:R-:W-:Y:S01]  /*aec0*/  CS2R R24, SRZ ;  /* 0x0000000000187805 */ /* 0x000fe2000001ff00 */
[----:B------:R-:W-:Y:S06]  /*aed0*/  @!P1 BRA `(.L_x_764) ;  /* 0x0000012400549947 */ /* 0x000fec0003800000 */
[----:B------:R-:W2:Y:S01]  /*aee0*/  LDL R20, [R1+0x64] ;  /* 0x0000640001147983 */ /* 0x000ea20000100800 */
[----:B------:R-:W0:Y:S02]  /*aef0*/  S2R R21, SR_TID.X ;  /* 0x0000000000157919 */ /* 0x000e240000002100 */
[----:B0-----:R-:W-:-:S04]  /*af00*/  IADD3 R21, R21, -0x80, RZ ;  /* 0xffffff8015157810 */ /* 0x001fc80007ffe0ff */
[----:B------:R-:W-:-:S04]  /*af10*/  SHF.R.S32.HI R6, RZ, 0x1f, R21 ;  /* 0x0000001fff067819 */ /* 0x000fc80000011415 */
[----:B------:R-:W-:-:S04]  /*af20*/  LEA.HI R6, R6, R21, RZ, 0x7 ;  /* 0x0000001506067211 */ /* 0x000fc800078f38ff */
[----:B------:R-:W-:-:S05]  /*af30*/  SHF.R.S32.HI R6, RZ, 0x7, R6 ;  /* 0x00000007ff067819 */ /* 0x000fca0000011406 */
[----:B------:R-:W0:Y:S02]  /*af40*/  SHFL.IDX PT, R0, R6, RZ, 0x1f ;  /* 0x00001fff06007589 */ /* 0x000e2400000e0000 */
[----:B0-----:R-:W-:-:S04]  /*af50*/  LEA.HI R2, R0, R0, RZ, 0x1 ;  /* 0x0000000000027211 */ /* 0x001fc800078f08ff */
[----:B------:R-:W-:-:S05]  /*af60*/  LOP3.LUT R3, R2, 0x1e, RZ, 0xc0, !PT ;  /* 0x0000001e02037812 */ /* 0x000fca00078ec0ff */
[----:B------:R-:W-:Y:S01]  /*af70*/  IMAD.IADD R3, R0, 0x1, -R3 ;  /* 0x0000000100037824 */ /* 0x000fe200078e0a03 */
[----:B--2---:R-:W-:-:S13]  /*af80*/  R2UR UR4, R20 ;  /* 0x00000000140472ca */ /* 0x004fda00000e0000 */
[----:B------:R-:W-:-:S06]  /*af90*/  ULOP3.LUT UP0, URZ, UR4, 0x9f, URZ, 0xc0, !UPT ;  /* 0x0000009f043f7892 */ /* 0x000fcc000f80c03f */
[----:B------:R-:W-:Y:S02]  /*afa0*/  PLOP3.LUT P0, PT, PT, PT, UP0, 0x80, 0x0 ;  /* 0x000000000000781c */ /* 0x000fe40003f0f008 */
[----:B------:R-:W-:-:S04]  /*afb0*/  LEA R3, R3, UR4, 0xd ;  /* 0x0000000403037c11 */ /* 0x000fc8000f8e68ff */
[----:B------:R-:W-:-:S04]  /*afc0*/  SHF.R.U32.HI R2, RZ, 0x4, R3 ;  /* 0x00000004ff027819 */ /* 0x000fc80000011603 */
[----:B------:R-:W-:-:S03]  /*afd0*/  LOP3.LUT R2, R2, 0x3fff, RZ, 0xc0, !PT ;  /* 0x00003fff02027812 */ /* 0x000fc600078ec0ff */
        /* <DEDUP_REMOVED lines=17> */
.L_x_765:
[----:B------:R-:W-:Y:S02]  /*b0f0*/  ULDC UR4, c[0x0][0x3f4] ;  /* 0x0000fd0000047ab9 */ /* 0x000fe40000000800 */
[----:B------:R-:W-:-:S13]  /*b100*/  ISETP.LT.AND P0, PT, RZ, UR4, PT ;  /* 0x00000004ff007c0c */ /* 0x000fda000bf01270 */
[----:B------:R-:W-:Y:S05]  /*b110*/  @P0 BRA `(.L_x_766) ;  /* 0x00000000003c0947 */ /* 0x000fea0003800000 */
[----:B------:R-:W-:-:S04]  /*b120*/  LEA.HI R0, R236, R236, RZ, 0x1 ;  /* 0x000000ecec007211 */ /* 0x000fc800078f08ff */
[----:B------:R-:W-:-:S05]  /*b130*/  LOP3.LUT R3, R0, 0xfffffffe, RZ, 0xc0, !PT ;  /* 0xfffffffe00037812 */ /* 0x000fca00078ec0ff */
[----:B------:R-:W-:-:S05]  /*b140*/  IMAD.IADD R3, R236, 0x1, -R3 ;  /* 0x00000001ec037824 */ /* 0x000fca00078e0a03 */
[----:B------:R-:W-:-:S04]  /*b150*/  SHF.L.U32 R3, R3, 0x1f, RZ ;  /* 0x0000001f03037819 */ /* 0x000fc800000006ff */
[----:B------:R0:W1:Y:S03]  /*b160*/  SYNCS.PHASECHK.TRANS64.TRYWAIT P0, [R18+URZ+0x38800], R3 ;  /* 0x03880003120075a7 */ /* 0x000066000800017f */
[----:B-1----:R-:W-:Y:S05]  /*b170*/  @!P0 NANOSLEEP.SYNCS 0x989680 ;  /* 0x009896800000895d */ /* 0x002fea0003900000 */
[----:B------:R-:W1:Y:S01]  /*b180*/  @!P0 SYNCS.PHASECHK.TRANS64 P0, [R18+URZ+0x38800], R3 ;  /* 0x03880003120085a7 */ /* 0x000e62000800007f */
[----:B------:R-:W-:Y:S04]  /*b190*/  BSSY B0, `(.L_x_767) ;  /* 0x0000006000007945 */ /* 0x000fe80003800000 */
[----:B-1----:R-:W-:Y:S05]  /*b1a0*/  @P0 BRA `(.L_x_768) ;  /* 0x0000000000100947 */ /* 0x002fea0003800000 */
.L_x_769:
[----:B-1----:R1:W2:Y:S02]  /*b1b0*/  SYNCS.PHASECHK.TRANS64.TRYWAIT P0, [R18+URZ+0x38800], R3 ;  /* 0x03880003120075a7 */ /* 0x0022a4000800017f */
[----:B--2---:R-:W-:Y:S05]  /*b1c0*/  @!P0 NANOSLEEP.SYNCS 0x989680 ;  /* 0x009896800000895d */ /* 0x004fea0003900000 */
[----:B------:R-:W2:Y:S02]  /*b1d0*/  @!P0 SYNCS.PHASECHK.TRANS64 P0, [R18+URZ+0x38800], R3 ;  /* 0x03880003120085a7 */ /* 0x000ea4000800007f */
[----:B--2---:R-:W-:Y:S05]  /*b1e0*/  @!P0 BRA `(.L_x_769) ;  /* 0xfffffffc00f08947 */ /* 0x004fea000383ffff */
.L_x_768:
[----:B------:R-:W-:Y:S05]  /*b1f0*/  BSYNC B0 ;  /* 0x0000000000007941 */ /* 0x000fea0003800000 */
.L_x_767:
[----:B------:R-:W-:Y:S05]  /*b200*/  BRA `(.L_x_770) ;  /* 0x0000006800f47947 */ /* 0x000fea0003800000 */
.L_x_766:
[----:B------:R-:W2:Y:S01]  /*b210*/  LDL R29, [R1+0x64] ;  /* 0x00006400011d7983 */ /* 0x000ea20000100800 */
[----:B-----5:R-:W-:Y:S01]  /*b220*/  SHF.R.S32.HI R0, RZ, 0x1f, R144 ;  /* 0x0000001fff007819 */ /* 0x020fe20000011490 */
[----:B------:R-:W-:Y:S01]  /*b230*/  ULDC.64 UR4, c[0x0][0x3f8] ;  /* 0x0000fe0000047ab9 */ /* 0x000fe20000000a00 */
[----:B------:R-:W-:Y:S01]  /*b240*/  ULDC.64 UR6, c[0x0][0x408] ;  /* 0x0001020000067ab9 */ /* 0x000fe20000000a00 */
[----:B------:R-:W-:-:S04]  /*b250*/  IMAD.WIDE.U32 R4, R144, UR4, RZ ;  /* 0x0000000490047c25 */ /* 0x000fc8000f8e00ff */
[C---:B------:R-:W-:Y:S02]  /*b260*/  IMAD R3, R0.reuse, UR4, RZ ;  /* 0x0000000400037c24 */ /* 0x040fe4000f8e02ff */
[----:B------:R-:W-:Y:S02]  /*b270*/  IMAD R7, R0, UR6, RZ ;  /* 0x0000000600077c24 */ /* 0x000fe4000f8e02ff */
[C---:B------:R-:W-:Y:S01]  /*b280*/  IMAD R3, R144.reuse, UR5, R3 ;  /* 0x0000000590037c24 */ /* 0x040fe2000f8e0203 */
[----:B------:R-:W-:Y:S01]  /*b290*/  ULDC.64 UR4, c[0x0][0x3e8] ;  /* 0x0000fa0000047ab9 */ /* 0x000fe20000000a00 */
[----:B------:R-:W-:Y:S01]  /*b2a0*/  IMAD R7, R144, UR7, R7 ;  /* 0x0000000790077c24 */ /* 0x000fe2000f8e0207 */
[----:B------:R-:W-:Y:S01]  /*b2b0*/  LEA R24, P0, R4, UR4, 0x1 ;  /* 0x0000000404187c11 */ /* 0x000fe2000f8008ff */
[----:B------:R-:W-:Y:S01]  /*b2c0*/  IMAD.WIDE.U32 R26, R144, UR6, RZ ;  /* 0x00000006901a7c25 */ /* 0x000fe2000f8e00ff */
[----:B------:R-:W-:Y:S01]  /*b2d0*/  ULDC.64 UR6, c[0x0][0x400] ;  /* 0x0001000000067ab9 */ /* 0x000fe20000000a00 */
[----:B------:R-:W-:-:S02]  /*b2e0*/  IADD3 R25, R3, R5, RZ ;  /* 0x0000000503197210 */ /* 0x000fc40007ffe0ff */
[----:B------:R-:W-:Y:S01]  /*b2f0*/  IMAD.IADD R3, R7, 0x1, R27 ;  /* 0x0000000107037824 */ /* 0x000fe200078e021b */
[----:B------:R-:W-:Y:S02]  /*b300*/  LEA R28, P1, R26, UR6, 0x1 ;  /* 0x000000061a1c7c11 */ /* 0x000fe4000f8208ff */
[----:B------:R-:W-:Y:S02]  /*b310*/  LEA.HI.X R25, R4, UR5, R25, 0x1, P0 ;  /* 0x0000000504197c11 */ /* 0x000fe400080f0c19 */
[----:B------:R-:W-:Y:S02]  /*b320*/  LEA.HI.X R26, R26, UR7, R3, 0x1, P1 ;  /* 0x000000071a1a7c11 */ /* 0x000fe400088f0c03 */
[----:B--2---:R-:W-:-:S13]  /*b330*/  R2UR UR8, R29 ;  /* 0x000000001d0872ca */ /* 0x004fda00000e0000 */
[----:B------:R-:W-:-:S06]  /*b340*/  ULOP3.LUT UP0, URZ, UR8, 0x3ff, URZ, 0xc0, !UPT ;  /* 0x000003ff083f7892 */ /* 0x000fcc000f80c03f */
[----:B------:R-:W-:-:S13]  /*b350*/  PLOP3.LUT P2, PT, PT, PT, UP0, 0x80, 0x0 ;  /* 0x000000000000781c */ /* 0x000fda0003f4f008 */
        /* <DEDUP_REMOVED lines=16> */
[----:B-1----:R-:W-:Y:S05]  /*b460*/  CALL.ABS.NOINC R14 ;  /* 0x000000000e007343 */ /* 0x002fea0003c00000 */
.L_x_771:
[----:B------:R-:W-:Y:S01]  /*b470*/  ULDC.U8 UR4, c[0x0][0x410] ;  /* 0x0001040000047ab9 */ /* 0x000fe20000000000 */
[----:B------:R-:W-:Y:S01]  /*b480*/  R2UR UR5, R29 ;  /* 0x000000001d0572ca */ /* 0x000fe200000e0000 */
[----:B------:R-:W-:Y:S01]  /*b490*/  BSSY B0, `(.L_x_772) ;  /* 0x000068c000007945 */ /* 0x000fe20003800000 */
[----:B------:R-:W-:Y:S01]  /*b4a0*/  ISETP.NE.AND P0, PT, RZ, UR4, PT ;  /* 0x00000004ff007c0c */ /* 0x000fe2000bf05270 */
[----:B------:R-:W-:-:S10]  /*b4b0*/  IMAD R6, R121, 0x80, R212 ;  /* 0x0000008079067824 */ /* 0x000fd400078e02d4 */
[----:B------:R-:W-:Y:S02]  /*b4c0*/  LEA R0, R229, UR5, 0x1 ;  /* 0x00000005e5007c11 */ /* 0x000fe4000f8e08ff */
[----:B------:R-:W-:Y:S05]  /*b4d0*/  @!P0 BRA `(.L_x_773) ;  /* 0x0000003000b08947 */ /* 0x000fea0003800000 */
[----:B------:R-:W-:-:S03]  /*b4e0*/  UMOV UR4, 0xffffffff ;  /* 0xffffffff00047882 */ /* 0x000fc60000000000 */
[----:B------:R-:W-:Y:S05]  /*b4f0*/  BRA.DIV UR4, `(.L_x_774) ;  /* 0x000001da04547947 */ /* 0x000fea000b800000 */
[----:B------:R0:W1:Y:S04]  /*b500*/  SHFL.IDX PT, R3, R25, RZ, 0x181f ;  /* 0x00181fff19037589 */ /* 0x00006800000e0000 */
[----:B------:R0:W2:Y:S04]  /*b510*/  SHFL.IDX PT, R4, R24, RZ, 0x181f ;  /* 0x00181fff18047589 */ /* 0x0000a800000e0000 */
[----:B------:R0:W3:Y:S04]  /*b520*/  SHFL.IDX PT, R5, R26, RZ, 0x181f ;  /* 0x00181fff1a057589 */ /* 0x0000e800000e0000 */
[----:B------:R0:W4:Y:S02]  /*b530*/  SHFL.IDX PT, R14, R28, RZ, 0x181f ;  /* 0x00181fff1c0e7589 */ /* 0x00012400000e0000 */
.L_x_1061:
[----:B------:R-:W-:Y:S01]  /*b540*/  ULDC UR4, c[0x0][0x448] ;  /* 0x0001120000047ab9 */ /* 0x000fe20000000800 */
[----:B------:R-:W-:Y:S01]  /*b550*/  BSSY B1, `(.L_x_775) ;  /* 0x000003d000017945 */ /* 0x000fe20003800000 */
[----:B------:R-:W-:Y:S01]  /*b560*/  IMAD R44, R177, UR4, RZ ;  /* 0x00000004b12c7c24 */ /* 0x000fe2000f8e02ff */
[----:B------:R-:W-:Y:S02]  /*b570*/  CS2R R12, SRZ ;  /* 0x00000000000c7805 */ /* 0x000fe4000001ff00 */
[----:B------:R-:W-:Y:S02]  /*b580*/  CS2R R20, SRZ ;  /* 0x0000000000147805 */ /* 0x000fe4000001ff00 */
[----:B0-----:R-:W-:Y:S02]  /*b590*/  CS2R R24, SRZ ;  /* 0x0000000000187805 */ /* 0x001fe4000001ff00 */
[----:B------:R-:W-:Y:S02]  /*b5a0*/  CS2R R26, SRZ ;  /* 0x00000000001a7805 */ /* 0x000fe4000001ff00 */
[----:B------:R-:W-:Y:S01]  /*b5b0*/  ISETP.GE.AND P0, PT, R6, R44, PT ;  /* 0x0000002c0600720c */ /* 0x000fe20003f06270 */
[----:B------:R-:W-:Y:S01]  /*b5c0*/  IMAD R44, R121, -0x80, R44 ;  /* 0xffffff80792c7824 */ /* 0x000fe200078e022c */
[----:B------:R-:W-:-:S02]  /*b5d0*/  CS2R R8, SRZ ;  /* 0x0000000000087805 */ /* 0x000fc4000001ff00 */
[----:B------:R-:W-:Y:S02]  /*b5e0*/  CS2R R10, SRZ ;  /* 0x00000000000a7805 */ /* 0x000fe4000001ff00 */
[----:B------:R-:W-:Y:S02]  /*b5f0*/  CS2R R28, SRZ ;  /* 0x00000000001c7805 */ /* 0x000fe4000001ff00 */
[----:B------:R-:W-:-:S05]  /*b600*/  CS2R R6, SRZ ;  /* 0x0000000000067805 */ /* 0x000fca000001ff00 */
[----:B------:R-:W-:Y:S05]  /*b610*/  @P0 BRA `(.L_x_776) ;  /* 0x0000000000c00947 */ /* 0x000fea0003800000 */
[----:B------:R-:W-:Y:S01]  /*b620*/  ULDC UR4, c[0x0][0x3f4] ;  /* 0x0000fd0000047ab9 */ /* 0x000fe20000000800 */
[----:B------:R-:W-:Y:S01]  /*b630*/  IMAD.SHL.U32 R39, R214, 0x2, RZ ;  /* 0x00000002d6277824 */ /* 0x000fe200078e00ff */
[----:B------:R-:W-:Y:S01]  /*b640*/  ISETP.GE.AND P2, PT, R215, UR4, PT ;  /* 0x00000004d7007c0c */ /* 0x000fe2000bf46270 */
[----:B------:R-:W-:Y:S01]  /*b650*/  IMAD.SHL.U32 R43, R216, 0x2, RZ ;  /* 0x00000002d82b7824 */ /* 0x000fe200078e00ff */
[----:B------:R-:W-:Y:S02]  /*b660*/  ISETP.GE.AND P1, PT, R214, UR4, PT ;  /* 0x00000004d6007c0c */ /* 0x000fe4000bf26270 */
[----:B------:R-:W-:Y:S02]  /*b670*/  CS2R R26, SRZ ;  /* 0x00000000001a7805 */ /* 0x000fe4000001ff00 */
[----:B------:R-:W-:Y:S02]  /*b680*/  ISETP.GE.AND P0, PT, R216, UR4, PT ;  /* 0x00000004d8007c0c */ /* 0x000fe4000bf06270 */
[----:B------:R-:W-:-:S02]  /*b690*/  CS2R R6, SRZ ;  /* 0x0000000000067805 */ /* 0x000fc4000001ff00 */
[----:B------:R-:W-:Y:S02]  /*b6a0*/  ISETP.GE.AND P3, PT, R22, UR4, PT ;  /* 0x0000000416007c0c */ /* 0x000fe4000bf66270 */
[----:B------:R-:W-:Y:S02]  /*b6b0*/  CS2R R24, SRZ ;  /* 0x0000000000187805 */ /* 0x000fe4000001ff00 */
[----:B------:R-:W-:Y:S01]  /*b6c0*/  SHF.R.S32.HI R8, RZ, 0x1f, R215 ;  /* 0x0000001fff087819 */ /* 0x000fe200000114d7 */
[----:B------:R-:W-:Y:S01]  /*b6d0*/  ULDC.64 UR6, c[0x0][0x208] ;  /* 0x0000820000067ab9 */ /* 0x000fe20000000a00 */
[C---:B------:R-:W-:Y:S02]  /*b6e0*/  SHF.L.U32 R35, R215.reuse, 0x1, RZ ;  /* 0x00000001d7237819 */ /* 0x040fe400000006ff */
[----:B------:R-:W-:Y:S02]  /*b6f0*/  SHF.R.S32.HI R9, RZ, 0x1f, R214 ;  /* 0x0000001fff097819 */ /* 0x000fe400000114d6 */
[----:B------:R-:W-:-:S02]  /*b700*/  SHF.L.U64.HI R8, R215, 0x1, R8 ;  /* 0x00000001d7087819 */ /* 0x000fc40000010208 */
[----:B------:R-:W-:Y:S02]  /*b710*/  SHF.L.U64.HI R10, R214, 0x1, R9 ;  /* 0x00000001d60a7819 */ /* 0x000fe40000010209 */
[----:B----4-:R-:W-:Y:S01]  /*b720*/  @!P2 IADD3 R34, P6, R14, R35, RZ ;  /* 0x000000230e22a210 */ /* 0x010fe20007fde0ff */
[----:B-1----:R-:W-:Y:S01]  /*b730*/  @!P3 IMAD.MOV.U32 R9, RZ, RZ, R3 ;  /* 0x000000ffff09b224 */ /* 0x002fe200078e0003 */
[C---:B--2---:R-:W-:Y:S02]  /*b740*/  @!P1 IADD3 R36, P5, R4.reuse, R39, RZ ;  /* 0x0000002704249210 */ /* 0x044fe40007fbe0ff */
[----:B------:R-:W-:Y:S01]  /*b750*/  @!P2 IADD3 R32, P4, R4, R35, RZ ;  /* 0x000000230420a210 */ /* 0x000fe20007f9e0ff */
[----:B---3--:R-:W-:Y:S01]  /*b760*/  @!P2 IMAD.X R35, R5, 0x1, R8, P6 ;  /* 0x000000010523a824 */ /* 0x008fe200030e0608 */
[----:B------:R-:W-:Y:S01]  /*b770*/  SHF.R.S32.HI R11, RZ, 0x1f, R216 ;  /* 0x0000001fff0b7819 */ /* 0x000fe200000114d8 */
[C---:B------:R-:W-:Y:S01]  /*b780*/  @!P1 IMAD.X R37, R3.reuse, 0x1, R10, P5 ;  /* 0x0000000103259824 */ /* 0x040fe200028e060a */
[----:B------:R-:W-:-:S02]  /*b790*/  @!P2 IADD3.X R33, R3, R8, RZ, P4, !PT ;  /* 0x000000080321a210 */ /* 0x000fc400027fe4ff */
[----:B------:R-:W-:Y:S02]  /*b7a0*/  SHF.L.U64.HI R12, R216, 0x1, R11 ;  /* 0x00000001d80c7819 */ /* 0x000fe4000001020b */
[-C--:B------:R-:W-:Y:S02]  /*b7b0*/  @!P0 IADD3 R40, P6, R4, R43.reuse, RZ ;  /* 0x0000002b04288210 */ /* 0x080fe40007fde0ff */
[----:B------:R-:W-:Y:S02]  /*b7c0*/  CS2R R28, SRZ ;  /* 0x00000000001c7805 */ /* 0x000fe4000001ff00 */
[C---:B------:R-:W-:Y:S02]  /*b7d0*/  @!P0 IADD3 R42, P5, R14.reuse, R43, RZ ;  /* 0x0000002b0e2a8210 */ /* 0x040fe40007fbe0ff */
[----:B------:R-:W-:Y:S02]  /*b7e0*/  CS2R R20, SRZ ;  /* 0x0000000000147805 */ /* 0x000fe4000001ff00 */
[----:B------:R-:W-:Y:S01]  /*b7f0*/  @!P3 MOV R8, R4 ;  /* 0x000000040008b202 */ /* 0x000fe20000000f00 */
[----:B------:R-:W-:Y:S01]  /*b800*/  @!P3 IMAD.MOV.U32 R4, RZ, RZ, R14 ;  /* 0x000000ffff04b224 */ /* 0x000fe200078e000e */
[----:B------:R-:W-:Y:S01]  /*b810*/  @!P1 IADD3 R38, P4, R14, R39, RZ ;  /* 0x000000270e269210 */ /* 0x000fe20007f9e0ff */
[----:B------:R-:W-:Y:S01]  /*b820*/  @!P0 IMAD.X R41, R3, 0x1, R12, P6 ;  /* 0x0000000103298824 */ /* 0x000fe200030e060c */
[----:B------:R0:W5:Y:S01]  /*b830*/  @!P2 LD.E.64 R24, desc[UR6][R32.64] ;  /* 0x000000062018a980 */ /* 0x000162000c101b00 */
[----:B------:R-:W-:Y:S01]  /*b840*/  @!P3 IMAD.WIDE R14, R22, 0x2, R8 ;  /* 0x00000002160eb825 */ /* 0x000fe200078e0208 */
[----:B------:R-:W-:-:S02]  /*b850*/  @!P1 IADD3.X R39, R5, R10, RZ, P4, !PT ;  /* 0x0000000a05279210 */ /* 0x000fc400027fe4ff */
[----:B------:R-:W-:Y:S02]  /*b860*/  CS2R R10, SRZ ;  /* 0x00000000000a7805 */ /* 0x000fe4000001ff00 */
[----:B------:R-:W-:Y:S01]  /*b870*/  CS2R R8, SRZ ;  /* 0x0000000000087805 */ /* 0x000fe2000001ff00 */
[----:B------:R-:W-:Y:S01]  /*b880*/  @!P0 IMAD.X R43, R5, 0x1, R12, P5 ;  /* 0x00000001052b8824 */ /* 0x000fe200028e060c */
[----:B------:R-:W-:Y:S01]  /*b890*/  CS2R R12, SRZ ;  /* 0x00000000000c7805 */ /* 0x000fe2000001ff00 */
[----:B------:R-:W-:Y:S01]  /*b8a0*/  @!P3 IMAD.WIDE R30, R22, 0x2, R4 ;  /* 0x00000002161eb825 */ /* 0x000fe200078e0204 */
[----:B------:R0:W5:Y:S04]  /*b8b0*/  @!P3 LD.E.64 R26, desc[UR6][R14.64] ;  /* 0x000000060e1ab980 */ /* 0x000168000c101b00 */
[----:B------:R0:W5:Y:S04]  /*b8c0*/  @!P3 LD.E.64 R6, desc[UR6][R30.64] ;  /* 0x000000061e06b980 */ /* 0x000168000c101b00 */
[----:B------:R0:W5:Y:S04]  /*b8d0*/  @!P2 LD.E.64 R28, desc[UR6][R34.64] ;  /* 0x00000006221ca980 */ /* 0x000168000c101b00 */
[----:B------:R0:W5:Y:S04]  /*b8e0*/  @!P1 LD.E.64 R20, desc[UR6][R36.64] ;  /* 0x0000000624149980 */ /* 0x000168000c101b00 */
[----:B------:R0:W5:Y:S04]  /*b8f0*/  @!P1 LD.E.64 R10, desc[UR6][R38.64] ;  /* 0x00000006260a9980 */ /* 0x000168000c101b00 */
[----:B------:R0:W5:Y:S04]  /*b900*/  @!P0 LD.E.64 R12, desc[UR6][R40.64] ;  /* 0x00000006280c8980 */ /* 0x000168000c101b00 */
[----:B------:R0:W5:Y:S02]  /*b910*/  @!P0 LD.E.64 R8, desc[UR6][R42.64] ;  /* 0x000000062a088980 */ /* 0x000164000c101b00 */
.L_x_776:
[----:B------:R-:W-:Y:S05]  /*b920*/  BSYNC B1 ;  /* 0x0000000000017941 */ /* 0x000fea0003800000 */
.L_x_775:
[----:B-1----:R-:W-:Y:S01]  /*b930*/  LEA.HI R3, R236, R236, RZ, 0x1 ;  /* 0x000000ecec037211 */ /* 0x002fe200078f08ff */
[----:B0----5:R-:W-:Y:S01]  /*b940*/  IMAD.MOV.U32 R30, RZ, RZ, R24 ;  /* 0x000000ffff1e7224 */ /* 0x021fe200078e0018 */
[----:B------:R-:W-:Y:S01]  /*b950*/  SHF.R.U64 R40, R24, 0x10, R25 ;  /* 0x0000001018287819 */ /* 0x000fe20000001219 */
[----:B------:R-:W-:Y:S01]  /*b960*/  IMAD.MOV.U32 R15, RZ, RZ, R20 ;  /* 0x000000ffff0f7224 */ /* 0x000fe200078e0014 */
[----:B------:R-:W-:Y:S01]  /*b970*/  LOP3.LUT R3, R3, 0xfffffffe, RZ, 0xc0, !PT ;  /* 0xfffffffe03037812 */ /* 0x000fe200078ec0ff */
[----:B------:R-:W-:Y:S01]  /*b980*/  IMAD.MOV.U32 R24, RZ, RZ, R21 ;  /* 0x000000ffff187224 */ /* 0x000fe200078e0015 */
[----:B------:R-:W-:Y:S01]  /*b990*/  MOV R31, R25 ;  /* 0x00000019001f7202 */ /* 0x000fe20000000f00 */
[----:B----4-:R-:W-:Y:S01]  /*b9a0*/  IMAD.MOV.U32 R14, RZ, RZ, R13 ;  /* 0x000000ffff0e7224 */ /* 0x010fe200078e000d */
[----:B------:R-:W-:Y:S01]  /*b9b0*/  SHF.R.U32.HI R41, RZ, 0x10, R25 ;  /* 0x00000010ff297819 */ /* 0x000fe20000011619 */
[----:B------:R-:W-:Y:S01]  /*b9c0*/  IMAD.IADD R3, R236, 0x1, -R3 ;  /* 0x00000001ec037824 */ /* 0x000fe200078e0a03 */
[----:B------:R-:W-:Y:S01]  /*b9d0*/  MOV R37, R7 ;  /* 0x0000000700257202 */ /* 0x000fe20000000f00 */
[----:B------:R-:W-:Y:S01]  /*b9e0*/  IMAD.MOV.U32 R36, RZ, RZ, R6 ;  /* 0x000000ffff247224 */ /* 0x000fe200078e0006 */
[----:B------:R-:W-:Y:S01]  /*b9f0*/  SHF.R.U64 R47, R6, 0x10, R7 ;  /* 0x00000010062f7819 */ /* 0x000fe20000001207 */
[----:B------:R-:W-:Y:S01]  /*ba00*/  IMAD.MOV.U32 R25, RZ, RZ, R28 ;  /* 0x000000ffff197224 */ /* 0x000fe200078e001c */
[----:B---3--:R-:W-:Y:S01]  /*ba10*/  SHF.L.U32 R5, R3, 0x1f, RZ ;  /* 0x0000001f03057819 */ /* 0x008fe200000006ff */
[----:B------:R-:W-:Y:S01]  /*ba20*/  IMAD.MOV.U32 R33, RZ, RZ, R27 ;  /* 0x000000ffff217224 */ /* 0x000fe200078e001b */
[----:B------:R-:W-:Y:S01]  /*ba30*/  SHF.R.U32.HI R48, RZ, 0x10, R7 ;  /* 0x00000010ff307819 */ /* 0x000fe20000011607 */
[----:B------:R-:W-:Y:S01]  /*ba40*/  IMAD.MOV.U32 R7, RZ, RZ, R10 ;  /* 0x000000ffff077224 */ /* 0x000fe200078e000a */
[----:B------:R-:W0:Y:S01]  /*ba50*/  SYNCS.PHASECHK.TRANS64.TRYWAIT P0, [R18+URZ+0x38800], R5 ;  /* 0x03880005120075a7 */ /* 0x000e22000800017f */
[----:B--2---:R-:W-:Y:S01]  /*ba60*/  MOV R4, R12 ;  /* 0x0000000c00047202 */ /* 0x004fe20000000f00 */
[----:B------:R-:W-:Y:S01]  /*ba70*/  IMAD.MOV.U32 R34, RZ, RZ, R11 ;  /* 0x000000ffff227224 */ /* 0x000fe200078e000b */
[----:B------:R-:W-:Y:S01]  /*ba80*/  MOV R35, R29 ;  /* 0x0000001d00237202 */ /* 0x000fe20000000f00 */
[----:B------:R-:W-:Y:S01]  /*ba90*/  IMAD.MOV.U32 R6, RZ, RZ, R9 ;  /* 0x000000ffff067224 */ /* 0x000fe200078e0009 */
[----:B------:R-:W-:Y:S01]  /*baa0*/  SHF.R.U64 R51, R10, 0x10, R11 ;  /* 0x000000100a337819 */ /* 0x000fe2000000120b */
[----:B------:R-:W-:Y:S01]  /*bab0*/  BSSY B1, `(.L_x_777) ;  /* 0x0000020000017945 */ /* 0x000fe20003800000 */
[----:B------:R-:W-:-:S02]  /*bac0*/  MOV R32, R26 ;  /* 0x0000001a00207202 */ /* 0x000fc40000000f00 */
[--C-:B------:R-:W-:Y:S02]  /*bad0*/  SHF.R.U64 R38, R26, 0x10, R27.reuse ;  /* 0x000000101a267819 */ /* 0x100fe4000000121b */
[----:B------:R-:W-:Y:S02]  /*bae0*/  SHF.R.U32.HI R39, RZ, 0x10, R27 ;  /* 0x00000010ff277819 */ /* 0x000fe4000001161b */
[--C-:B------:R-:W-:Y:S02]  /*baf0*/  SHF.R.U64 R42, R20, 0x10, R21.reuse ;  /* 0x00000010142a7819 */ /* 0x100fe40000001215 */
[----:B------:R-:W-:Y:S02]  /*bb00*/  SHF.R.U32.HI R43, RZ, 0x10, R21 ;  /* 0x00000010ff2b7819 */ /* 0x000fe40000011615 */
[--C-:B------:R-:W-:Y:S02]  /*bb10*/  SHF.R.U64 R45, R12, 0x10, R13.reuse ;  /* 0x000000100c2d7819 */ /* 0x100fe4000000120d */
[----:B------:R-:W-:-:S02]  /*bb20*/  SHF.R.U32.HI R46, RZ, 0x10, R13 ;  /* 0x00000010ff2e7819 */ /* 0x000fc4000001160d */
[--C-:B------:R-:W-:Y:S02]  /*bb30*/  SHF.R.U64 R49, R28, 0x10, R29.reuse ;  /* 0x000000101c317819 */ /* 0x100fe4000000121d */
[----:B------:R-:W-:Y:S02]  /*bb40*/  SHF.R.U32.HI R50, RZ, 0x10, R29 ;  /* 0x00000010ff327819 */ /* 0x000fe4000001161d */
[----:B------:R-:W-:Y:S02]  /*bb50*/  SHF.R.U32.HI R11, RZ, 0x10, R11 ;  /* 0x00000010ff0b7819 */ /* 0x000fe4000001160b */
[----:B------:R-:W-:Y:S02]  /*bb60*/  MOV R10, R8 ;  /* 0x00000008000a7202 */ /* 0x000fe40000000f00 */
[----:B------:R-:W-:Y:S02]  /*bb70*/  VIMNMX R3, R44, 0x80, PT ;  /* 0x000000802c037848 */ /* 0x000fe40003fe0100 */
[----:B------:R-:W-:-:S02]  /*bb80*/  SHF.R.U64 R52, R8, 0x10, R9 ;  /* 0x0000001008347819 */ /* 0x000fc40000001209 */
[----:B------:R-:W-:Y:S02]  /*bb90*/  PRMT R12, R15, 0x5410, R24 ;  /* 0x000054100f0c7816 */ /* 0x000fe40000000018 */
[----:B------:R-:W-:Y:S02]  /*bba0*/  SHF.R.U32.HI R53, RZ, 0x10, R9 ;  /* 0x00000010ff357819 */ /* 0x000fe40000011609 */
[----:B------:R-:W-:Y:S02]  /*bbb0*/  PRMT R8, R4, 0x5410, R14 ;  /* 0x0000541004087816 */ /* 0x000fe4000000000e */
[----:B------:R-:W-:Y:S02]  /*bbc0*/  PRMT R24, R25, 0x5410, R35 ;  /* 0x0000541019187816 */ /* 0x000fe40000000023 */
[----:B------:R-:W-:Y:S02]  /*bbd0*/  PRMT R26, R32, 0x5410, R33 ;  /* 0x00005410201a7816 */ /* 0x000fe40000000021 */
[----:B------:R-:W-:-:S02]  /*bbe0*/  PRMT R27, R38, 0x5410, R39 ;  /* 0x00005410261b7816 */ /* 0x000fc40000000027 */
[----:B------:R-:W-:Y:S02]  /*bbf0*/  PRMT R20, R30, 0x5410, R31 ;  /* 0x000054101e147816 */ /* 0x000fe4000000001f */
[----:B------:R-:W-:Y:S02]  /*bc00*/  PRMT R21, R40, 0x5410, R41 ;  /* 0x0000541028157816 */ /* 0x000fe40000000029 */
[----:B------:R-:W-:Y:S02]  /*bc10*/  PRMT R13, R42, 0x5410, R43 ;  /* 0x000054102a0d7816 */ /* 0x000fe4000000002b */
[----:B------:R-:W-:Y:S02]  /*bc20*/  PRMT R9, R45, 0x5410, R46 ;  /* 0x000054102d097816 */ /* 0x000fe4000000002e */
[----:B------:R-:W-:Y:S02]  /*bc30*/  PRMT R28, R36, 0x5410, R37 ;  /* 0x00005410241c7816 */ /* 0x000fe40000000025 */
[----:B------:R-:W-:-:S02]  /*bc40*/  PRMT R29, R47, 0x5410, R48 ;  /* 0x000054102f1d7816 */ /* 0x000fc40000000030 */
[----:B------:R-:W-:Y:S02]  /*bc50*/  PRMT R25, R49, 0x5410, R50 ;  /* 0x0000541031197816 */ /* 0x000fe40000000032 */
[----:B------:R-:W-:Y:S02]  /*bc60*/  ISETP.GE.AND P1, PT, R212, R3, PT ;  /* 0x00000003d400720c */ /* 0x000fe40003f26270 */
[----:B------:R-:W-:Y:S02]  /*bc70*/  PRMT R14, R7, 0x5410, R34 ;  /* 0x00005410070e7816 */ /* 0x000fe40000000022 */
[----:B------:R-:W-:Y:S02]  /*bc80*/  PRMT R15, R51, 0x5410, R11 ;  /* 0x00005410330f7816 */ /* 0x000fe4000000000b */
[----:B------:R-:W-:Y:S01]  /*bc90*/  PRMT R10, R10, 0x5410, R6 ;  /* 0x000054100a0a7816 */ /* 0x000fe20000000006 */
[----:B0-----:R-:W-:Y:S06]  /*bca0*/  @!P0 BRA `(.L_x_778) ;  /* 0x000001d000d88947 */ /* 0x001fec0003800000 */
.L_x_1062:
[----:B------:R-:W-:Y:S05]  /*bcb0*/  BSYNC B1 ;  /* 0x0000000000017941 */ /* 0x000fea0003800000 */
.L_x_777:
[----:B------:R-:W-:Y:S01]  /*bcc0*/  BSSY B1, `(.L_x_779) ;  /* 0x00000aa000017945 */ /* 0x000fe20003800000 */
[----:B------:R-:W-:-:S03]  /*bcd0*/  PRMT R11, R52, 0x5410, R53 ;  /* 0x00005410340b7816 */ /* 0x000fc60000000035 */
[----:B------:R-:W-:Y:S05]  /*bce0*/  @P1 BRA `(.L_x_780) ;  /* 0x00000008009c1947 */ /* 0x000fea0003800000 */
[----:B0-----:R-:W0:Y:S01]  /*bcf0*/  LDC R5, c[0x0][0x3f4] ;  /* 0x0000fd00ff057b82 */ /* 0x001e220000000800 */
[----:B------:R-:W-:Y:S01]  /*bd00*/  BSSY B2, `(.L_x_781) ;  /* 0x000002c000027945 */ /* 0x000fe20003800000 */
[-C--:B0-----:R-:W-:Y:S02]  /*bd10*/  ISETP.GE.AND P0, PT, R22, R5.reuse, PT ;  /* 0x000000051600720c */ /* 0x081fe40003f06270 */
[-C--:B------:R-:W-:Y:S02]  /*bd20*/  ISETP.GE.AND P1, PT, R215, R5.reuse, PT ;  /* 0x00000005d700720c */ /* 0x080fe40003f26270 */
[-C--:B------:R-:W-:Y:S02]  /*bd30*/  ISETP.GE.AND P2, PT, R214, R5.reuse, PT ;  /* 0x00000005d600720c */ /* 0x080fe40003f46270 */
[----:B------:R-:W-:-:S07]  /*bd40*/  ISETP.GE.AND P3, PT, R216, R5, PT ;  /* 0x00000005d800720c */ /* 0x000fce0003f66270 */
[----:B------:R-:W-:Y:S06]  /*bd50*/  @P0 BRA `(.L_x_782) ;  /* 0x0000000000980947 */ /* 0x000fec0003800000 */
[----:B------:R-:W0:Y:S01]  /*bd60*/  LDS.128 R4, [R0] ;  /* 0x0000000000047984 */ /* 0x000e220000000c00 */
[----:B------:R-:W-:Y:S02]  /*bd70*/  HADD2.F32 R37, -RZ, R28.H0_H0 ;  /* 0x2000001cff257230 */ /* 0x000fe40000004100 */
[----:B------:R-:W-:Y:S02]  /*bd80*/  HADD2.F32 R35, -RZ, R26.H0_H0 ;  /* 0x2000001aff237230 */ /* 0x000fe40000004100 */
[----:B------:R-:W-:Y:S02]  /*bd90*/  HADD2.F32 R34, -RZ, R27.H0_H0 ;  /* 0x2000001bff227230 */ /* 0x000fe40000004100 */
[----:B------:R-:W-:Y:S02]  /*bda0*/  HADD2.F32 R36, -RZ, R29.H0_H0 ;  /* 0x2000001dff247230 */ /* 0x000fe40000004100 */
[--C-:B0-----:R-:W-:Y:S02]  /*bdb0*/  HADD2.F32 R30, -RZ, R4.reuse.H0_H0 ;  /* 0x20000004ff1e7230 */ /* 0x101fe40000004100 */
[----:B------:R-:W-:-:S02]  /*bdc0*/  HADD2.F32 R4, -RZ, R4.H1_H1 ;  /* 0x30000004ff047230 */ /* 0x000fc40000004100 */
[--C-:B------:R-:W-:Y:S02]  /*bdd0*/  HADD2.F32 R31, -RZ, R5.reuse.H0_H0 ;  /* 0x20000005ff1f7230 */ /* 0x100fe40000004100 */
[----:B------:R-:W-:Y:S02]  /*bde0*/  HADD2.F32 R5, -RZ, R5.H1_H1 ;  /* 0x30000005ff057230 */ /* 0x000fe40000004100 */
[C---:B------:R-:W-:Y:S01]  /*bdf0*/  FMUL.FTZ R39, R4.reuse, R37 ;  /* 0x0000002504277220 */ /* 0x040fe20000410000 */
[-C--:B------:R-:W-:Y:S01]  /*be00*/  FMUL.FTZ R4, R4, R35.reuse ;  /* 0x0000002304047220 */ /* 0x080fe20000410000 */
[--C-:B------:R-:W-:Y:S02]  /*be10*/  HADD2.F32 R32, -RZ, R6.reuse.H0_H0 ;  /* 0x20000006ff207230 */ /* 0x100fe40000004100 */
[----:B------:R-:W-:Y:S02]  /*be20*/  HADD2.F32 R33, -RZ, R7.H0_H0 ;  /* 0x20000007ff217230 */ /* 0x000fe40000004100 */
[C---:B------:R-:W-:Y:S01]  /*be30*/  FMUL.FTZ R40, R5.reuse, R36 ;  /* 0x0000002405287220 */ /* 0x040fe20000410000 */
[C---:B------:R-:W-:Y:S01]  /*be40*/  FFMA.FTZ R39, R30.reuse, R35, -R39 ;  /* 0x000000231e277223 */ /* 0x040fe20000010827 */
[----:B------:R-:W-:Y:S01]  /*be50*/  FFMA.FTZ R38, R30, R37, R4 ;  /* 0x000000251e267223 */ /* 0x000fe20000010004 */
[----:B------:R-:W-:Y:S01]  /*be60*/  FMUL.FTZ R42, R5, R34 ;  /* 0x00000022052a7220 */ /* 0x000fe20000410000 */
[----:B------:R-:W-:-:S02]  /*be70*/  HADD2.F32 R6, -RZ, R6.H1_H1 ;  /* 0x30000006ff067230 */ /* 0x000fc40000004100 */
[C---:B------:R-:W-:Y:S01]  /*be80*/  FFMA.FTZ R40, R31.reuse, R34, -R40 ;  /* 0x000000221f287223 */ /* 0x040fe20000010828 */
[----:B------:R-:W-:Y:S02]  /*be90*/  HADD2.F32 R7, -RZ, R7.H1_H1 ;  /* 0x30000007ff077230 */ /* 0x000fe40000004100 */
[----:B------:R-:W-:Y:S01]  /*bea0*/  FFMA.FTZ R31, R31, R36, R42 ;  /* 0x000000241f1f7223 */ /* 0x000fe2000001002a */
[----:B------:R-:W-:Y:S02]  /*beb0*/  HADD2.F32 R35, -RZ, R28.H1_H1 ;  /* 0x3000001cff237230 */ /* 0x000fe40000004100 */
[----:B------:R-:W-:Y:S02]  /*bec0*/  HADD2.F32 R5, -RZ, R26.H1_H1 ;  /* 0x3000001aff057230 */ /* 0x000fe40000004100 */
[----:B------:R-:W-:Y:S02]  /*bed0*/  HADD2.F32 R30, -RZ, R29.H1_H1 ;  /* 0x3000001dff1e7230 */ /* 0x000fe40000004100 */
[----:B------:R-:W-:Y:S01]  /*bee0*/  FMUL.FTZ R37, R6, R35 ;  /* 0x0000002306257220 */ /* 0x000fe20000410000 */
[----:B------:R-:W-:-:S02]  /*bef0*/  HADD2.F32 R4, -RZ, R27.H1_H1 ;  /* 0x3000001bff047230 */ /* 0x000fc40000004100 */
[-C--:B------:R-:W-:Y:S01]  /*bf00*/  FMUL.FTZ R34, R6, R5.reuse ;  /* 0x0000000506227220 */ /* 0x080fe20000410000 */
[C---:B------:R-:W-:Y:S01]  /*bf10*/  FMUL.FTZ R36, R7.reuse, R30 ;  /* 0x0000001e07247220 */ /* 0x040fe20000410000 */
[C---:B------:R-:W-:Y:S01]  /*bf20*/  FFMA.FTZ R6, R32.reuse, R5, -R37 ;  /* 0x0000000520067223 */ /* 0x040fe20000010825 */
[-C--:B------:R-:W-:Y:S01]  /*bf30*/  FMUL.FTZ R41, R7, R4.reuse ;  /* 0x0000000407297220 */ /* 0x080fe20000410000 */
[----:B------:R-:W-:Y:S01]  /*bf40*/  FFMA.FTZ R35, R32, R35, R34 ;  /* 0x0000002320237223 */ /* 0x000fe20000010022 */
[C---:B------:R-:W-:Y:S01]  /*bf50*/  FFMA.FTZ R7, R33.reuse, R4, -R36 ;  /* 0x0000000421077223 */ /* 0x040fe20000010824 */
[----:B------:R-:W-:Y:S01]  /*bf60*/  F2FP.F16.F32.PACK_AB R4, R38, R39 ;  /* 0x000000272604723e */ /* 0x000fe200000000ff */
[----:B------:R-:W-:Y:S01]  /*bf70*/  FFMA.FTZ R30, R33, R30, R41 ;  /* 0x0000001e211e7223 */ /* 0x000fe20000010029 */
[----:B------:R-:W-:Y:S02]  /*bf80*/  F2FP.F16.F32.PACK_AB R5, R31, R40 ;  /* 0x000000281f05723e */ /* 0x000fe400000000ff */
[----:B------:R-:W-:-:S02]  /*bf90*/  F2FP.F16.F32.PACK_AB R6, R35, R6 ;  /* 0x000000062306723e */ /* 0x000fc400000000ff */
[----:B------:R-:W-:-:S05]  /*bfa0*/  F2FP.F16.F32.PACK_AB R7, R30, R7 ;  /* 0x000000071e07723e */ /* 0x000fca00000000ff */
[----:B------:R0:W-:Y:S02]  /*bfb0*/  STS.128 [R0], R4 ;  /* 0x0000000400007388 */ /* 0x0001e40000000c00 */
.L_x_782:
[----:B------:R-:W-:Y:S05]  /*bfc0*/  BSYNC B2 ;  /* 0x0000000000027941 */ /* 0x000fea0003800000 */
.L_x_781:
[----:B------:R-:W-:Y:S04]  /*bfd0*/  BSSY B2, `(.L_x_783) ;  /* 0x0000028000027945 */ /* 0x000fe80003800000 */
[----:B------:R-:W-:Y:S05]  /*bfe0*/  @P1 BRA `(.L_x_784) ;  /* 0x0000000000981947 */ /* 0x000fea0003800000 */
[----:B0-----:R-:W0:Y:S01]  /*bff0*/  LDS.128 R4, [R0+0x4000] ;  /* 0x0040000000047984 */ /* 0x001e220000000c00 */
        /* <DEDUP_REMOVED lines=36> */
[----:B------:R1:W-:Y:S02]  /*c240*/  STS.128 [R0+0x4000], R4 ;  /* 0x0040000400007388 */ /* 0x0003e40000000c00 */
.L_x_784:
[----:B------:R-:W-:Y:S05]  /*c250*/  BSYNC B2 ;  /* 0x0000000000027941 */ /* 0x000fea0003800000 */
.L_x_783:
[----:B------:R-:W-:Y:S04]  /*c260*/  BSSY B2, `(.L_x_785) ;  /* 0x0000028000027945 */ /* 0x000fe80003800000 */
[----:B------:R-:W-:Y:S05]  /*c270*/  @P2 BRA `(.L_x_786) ;  /* 0x0000000000982947 */ /* 0x000fea0003800000 */
[----:B01----:R-:W0:Y:S01]  /*c280*/  LDS.128 R4, [R0+0x8000] ;  /* 0x0080000000047984 */ /* 0x003e220000000c00 */
        /* <DEDUP_REMOVED lines=37> */
.L_x_786:
[----:B------:R-:W-:Y:S05]  /*c4e0*/  BSYNC B2 ;  /* 0x0000000000027941 */ /* 0x000fea0003800000 */
.L_x_785:
[----:B------:R-:W-:Y:S05]  /*c4f0*/  @P3 BRA `(.L_x_780) ;  /* 0x0000000000983947 */ /* 0x000fea0003800000 */
[----:B012---:R-:W0:Y:S01]  /*c500*/  LDS.128 R4, [R0+0xc000] ;  /* 0x00c0000000047984 */ /* 0x007e220000000c00 */
        /* <DEDUP_REMOVED lines=37> */
.L_x_780:
[----:B------:R-:W-:Y:S05]  /*c760*/  BSYNC B1 ;  /* 0x0000000000017941 */ /* 0x000fea0003800000 */
.L_x_779:
[----:B0123--:R-:W-:Y:S01]  /*c770*/  VIADD R4, R212, 0x20 ;  /* 0x00000020d4047836 */ /* 0x00ffe20000000000 */
[----:B------:R-:W-:Y:S04]  /*c780*/  BSSY B1, `(.L_x_787) ;  /* 0x00000aa000017945 */ /* 0x000fe80003800000 */
[----:B------:R-:W-:-:S13]  /*c790*/  ISETP.GE.AND P0, PT, R4, R3, PT ;  /* 0x000000030400720c */ /* 0x000fda0003f06270 */
[----:B------:R-:W-:Y:S05]  /*c7a0*/  @P0 BRA `(.L_x_788) ;  /* 0x00000008009c0947 */ /* 0x000fea0003800000 */
[----:B------:R-:W0:Y:S01]  /*c7b0*/  LDC R5, c[0x0][0x3f4] ;  /* 0x0000fd00ff057b82 */ /* 0x000e220000000800 */
[----:B------:R-:W-:Y:S01]  /*c7c0*/  BSSY B2, `(.L_x_789) ;  /* 0x000002c000027945 */ /* 0x000fe20003800000 */
[-C--:B0-----:R-:W-:Y:S02]  /*c7d0*/  ISETP.GE.AND P0, PT, R22, R5.reuse, PT ;  /* 0x000000051600720c */ /* 0x081fe40003f06270 */
[-C--:B------:R-:W-:Y:S02]  /*c7e0*/  ISETP.GE.AND P1, PT, R215, R5.reuse, PT ;  /* 0x00000005d700720c */ /* 0x080fe40003f26270 */
[-C--:B------:R-:W-:Y:S02]  /*c7f0*/  ISETP.GE.AND P2, PT, R214, R5.reuse, PT ;  /* 0x00000005d600720c */ /* 0x080fe40003f46270 */
[----:B------:R-:W-:-:S07]  /*c800*/  ISETP.GE.AND P3, PT, R216, R5, PT ;  /* 0x00000005d800720c */ /* 0x000fce0003f66270 */
[----:B------:R-:W-:Y:S06]  /*c810*/  @P0 BRA `(.L_x_790) ;  /* 0x0000000000980947 */ /* 0x000fec0003800000 */
[----:B------:R-:W0:Y:S01]  /*c820*/  LDS.128 R4, [R0+0x1000] ;  /* 0x0010000000047984 */ /* 0x000e220000000c00 */
[----:B------:R-:W-:Y:S02]  /*c830*/  HADD2.F32 R36, -RZ, R26.H0_H0 ;  /* 0x2000001aff247230 */ /* 0x000fe40000004100 */
[--C-:B------:R-:W-:Y:S02]  /*c840*/  HADD2.F32 R38, -RZ, R28.reuse.H0_H0 ;  /* 0x2000001cff267230 */ /* 0x100fe40000004100 */
[----:B------:R-:W-:Y:S02]  /*c850*/  HADD2.F32 R41, -RZ, R29.H0_H0 ;  /* 0x2000001dff297230 */ /* 0x000fe40000004100 */
[----:B------:R-:W-:Y:S02]  /*c860*/  HADD2.F32 R39, -RZ, R27.H0_H0 ;  /* 0x2000001bff277230 */ /* 0x000fe40000004100 */
[----:B------:R-:W-:Y:S02]  /*c870*/  HADD2.F32 R40, -RZ, R28.H1_H1 ;  /* 0x3000001cff287230 */ /* 0x000fe40000004100 */
[----:B------:R-:W-:-:S02]  /*c880*/  HADD2.F32 R43, -RZ, R29.H1_H1 ;  /* 0x3000001dff2b7230 */ /* 0x000fc40000004100 */
[--C-:B0-----:R-:W-:Y:S02]  /*c890*/  HADD2.F32 R30, -RZ, R4.reuse.H0_H0 ;  /* 0x20000004ff1e7230 */ /* 0x101fe40000004100 */
[----:B------:R-:W-:Y:S02]  /*c8a0*/  HADD2.F32 R4, -RZ, R4.H1_H1 ;  /* 0x30000004ff047230 */ /* 0x000fe40000004100 */
[--C-:B------:R-:W-:Y:S02]  /*c8b0*/  HADD2.F32 R31, -RZ, R5.reuse.H0_H0 ;  /* 0x20000005ff1f7230 */ /* 0x100fe40000004100 */
[----:B------:R-:W-:Y:S02]  /*c8c0*/  HADD2.F32 R5, -RZ, R5.H1_H1 ;  /* 0x30000005ff057230 */ /* 0x000fe40000004100 */
[-C--:B------:R-:W-:Y:S01]  /*c8d0*/  FMUL.FTZ R35, R38, R4.reuse ;  /* 0x0000000426237220 */ /* 0x080fe20000410000 */
[----:B------:R-:W-:Y:S01]  /*c8e0*/  FMUL.FTZ R37, R36, R4 ;  /* 0x0000000424257220 */ /* 0x000fe20000410000 */
[----:B------:R-:W-:-:S02]  /*c8f0*/  HADD2.F32 R32, -RZ, R6.H0_H0 ;  /* 0x20000006ff207230 */ /* 0x000fc40000004100 */
[-C--:B------:R-:W-:Y:S01]  /*c900*/  FMUL.FTZ R34, R41, R5.reuse ;  /* 0x0000000529227220 */ /* 0x080fe20000410000 */
[-C--:B------:R-:W-:Y:S01]  /*c910*/  FFMA.FTZ R4, R36, R30.reuse, -R35 ;  /* 0x0000001e24047223 */ /* 0x080fe20000010823 */
[----:B------:R-:W-:Y:S01]  /*c920*/  FFMA.FTZ R37, R38, R30, R37 ;  /* 0x0000001e26257223 */ /* 0x000fe20000010025 */
[C---:B------:R-:W-:Y:S01]  /*c930*/  FMUL.FTZ R30, R39.reuse, R5 ;  /* 0x00000005271e7220 */ /* 0x040fe20000410000 */
[--C-:B------:R-:W-:Y:S02]  /*c940*/  HADD2.F32 R33, -RZ, R7.reuse.H0_H0 ;  /* 0x20000007ff217230 */ /* 0x100fe40000004100 */
[-C--:B------:R-:W-:Y:S01]  /*c950*/  FFMA.FTZ R5, R39, R31.reuse, -R34 ;  /* 0x0000001f27057223 */ /* 0x080fe20000010822 */
[----:B------:R-:W-:Y:S02]  /*c960*/  HADD2.F32 R6, -RZ, R6.H1_H1 ;  /* 0x30000006ff067230 */ /* 0x000fe40000004100 */
[----:B------:R-:W-:Y:S01]  /*c970*/  FFMA.FTZ R30, R41, R31, R30 ;  /* 0x0000001f291e7223 */ /* 0x000fe2000001001e */
[----:B------:R-:W-:Y:S01]  /*c980*/  HADD2.F32 R7, -RZ, R7.H1_H1 ;  /* 0x30000007ff077230 */ /* 0x000fe20000004100 */
[----:B------:R-:W-:Y:S01]  /*c990*/  F2FP.F16.F32.PACK_AB R4, R37, R4 ;  /* 0x000000042504723e */ /* 0x000fe200000000ff */
[----:B------:R-:W-:-:S02]  /*c9a0*/  HADD2.F32 R38, -RZ, R26.H1_H1 ;  /* 0x3000001aff267230 */ /* 0x000fc40000004100 */
[-C--:B------:R-:W-:Y:S01]  /*c9b0*/  FMUL.FTZ R31, R40, R6.reuse ;  /* 0x00000006281f7220 */ /* 0x080fe20000410000 */
[----:B------:R-:W-:Y:S02]  /*c9c0*/  HADD2.F32 R39, -RZ, R27.H1_H1 ;  /* 0x3000001bff277230 */ /* 0x000fe40000004100 */
[----:B------:R-:W-:Y:S01]  /*c9d0*/  FMUL.FTZ R34, R43, R7 ;  /* 0x000000072b227220 */ /* 0x000fe20000410000 */
[----:B------:R-:W-:Y:S01]  /*c9e0*/  F2FP.F16.F32.PACK_AB R5, R30, R5 ;  /* 0x000000051e05723e */ /* 0x000fe200000000ff */
[C---:B------:R-:W-:Y:S01]  /*c9f0*/  FMUL.FTZ R35, R38.reuse, R6 ;  /* 0x0000000626237220 */ /* 0x040fe20000410000 */
[-C--:B------:R-:W-:Y:S01]  /*ca00*/  FFMA.FTZ R6, R38, R32.reuse, -R31 ;  /* 0x0000002026067223 */ /* 0x080fe2000001081f */
[C---:B------:R-:W-:Y:S01]  /*ca10*/  FMUL.FTZ R36, R39.reuse, R7 ;  /* 0x0000000727247220 */ /* 0x040fe20000410000 */
[-C--:B------:R-:W-:Y:S01]  /*ca20*/  FFMA.FTZ R7, R39, R33.reuse, -R34 ;  /* 0x0000002127077223 */ /* 0x080fe20000010822 */
[----:B------:R-:W-:Y:S02]  /*ca30*/  FFMA.FTZ R35, R40, R32, R35 ;  /* 0x0000002028237223 */ /* 0x000fe40000010023 */
[----:B------:R-:W-:-:S03]  /*ca40*/  FFMA.FTZ R36, R43, R33, R36 ;  /* 0x000000212b247223 */ /* 0x000fc60000010024 */
[----:B------:R-:W-:Y:S02]  /*ca50*/  F2FP.F16.F32.PACK_AB R6, R35, R6 ;  /* 0x000000062306723e */ /* 0x000fe400000000ff */
[----:B------:R-:W-:-:S05]  /*ca60*/  F2FP.F16.F32.PACK_AB R7, R36, R7 ;  /* 0x000000072407723e */ /* 0x000fca00000000ff */
[----:B------:R0:W-:Y:S02]  /*ca70*/  STS.128 [R0+0x1000], R4 ;  /* 0x0010000400007388 */ /* 0x0001e40000000c00 */
.L_x_790:
[----:B------:R-:W-:Y:S05]  /*ca80*/  BSYNC B2 ;  /* 0x0000000000027941 */ /* 0x000fea0003800000 */
.L_x_789:
[----:B------:R-:W-:Y:S04]  /*ca90*/  BSSY B2, `(.L_x_791) ;  /* 0x0000028000027945 */ /* 0x000fe80003800000 */
[----:B------:R-:W-:Y:S05]  /*caa0*/  @P1 BRA `(.L_x_792) ;  /* 0x0000000000981947 */ /* 0x000fea0003800000 */
[----:B0-----:R-:W0:Y:S01]  /*cab0*/  LDS.128 R4, [R0+0x5000] ;  /* 0x0050000000047984 */ /* 0x001e220000000c00 */
        /* <DEDUP_REMOVED lines=37> */
.L_x_792:
[----:B------:R-:W-:Y:S05]  /*cd10*/  BSYNC B2 ;  /* 0x0000000000027941 */ /* 0x000fea0003800000 */
.L_x_791:
[----:B------:R-:W-:Y:S04]  /*cd20*/  BSSY B2, `(.L_x_793) ;  /* 0x0000028000027945 */ /* 0x000fe80003800000 */
[----:B------:R-:W-:Y:S05]  /*cd30*/  @P2 BRA `(.L_x_794) ;  /* 0x0000000000982947 */ /* 0x000fea0003800000 */
[----:B01----:R-:W0:Y:S01]  /*cd40*/  LDS.128 R4, [R0+0x9000] ;  /* 0x0090000000047984 */ /* 0x003e220000000c00 */
        /* <DEDUP_REMOVED lines=37> */
.L_x_794:
[----:B------:R-:W-:Y:S05]  /*cfa0*/  BSYNC B2 ;  /* 0x0000000000027941 */ /* 0x000fea0003800000 */
.L_x_793:
[----:B------:R-:W-:Y:S05]  /*cfb0*/  @P3 BRA `(.L_x_788) ;  /* 0x0000000000983947 */ /* 0x000fea0003800000 */
[----:B012---:R-:W0:Y:S01]  /*cfc0*/  LDS.128 R4, [R0+0xd000] ;  /* 0x00d0000000047984 */ /* 0x007e220000000c00 */
        /* <DEDUP_REMOVED lines=37> */
.L_x_788:
[----:B------:R-:W-:Y:S05]  /*d220*/  BSYNC B1 ;  /* 0x0000000000017941 */ /* 0x000fea0003800000 */
.L_x_787:
[----:B0123--:R-:W-:Y:S01]  /*d230*/  IADD3 R4, R212, 0x40, RZ ;  /* 0x00000040d4047810 */ /* 0x00ffe20007ffe0ff */
[----:B------:R-:W-:Y:S03]  /*d240*/  BSSY B1, `(.L_x_795) ;  /* 0x00000aa000017945 */ /* 0x000fe60003800000 */
        /* <DEDUP_REMOVED lines=47> */
.L_x_798:
[----:B------:R-:W-:Y:S05]  /*d540*/  BSYNC B2 ;  /* 0x0000000000027941 */ /* 0x000fea0003800000 */
.L_x_797:
        /* <DEDUP_REMOVED lines=40> */
.L_x_800:
[----:B------:R-:W-:Y:S05]  /*d7d0*/  BSYNC B2 ;  /* 0x0000000000027941 */ /* 0x000fea0003800000 */
.L_x_799:
        /* <DEDUP_REMOVED lines=40> */
.L_x_802:
[----:B------:R-:W-:Y:S05]  /*da60*/  BSYNC B2 ;  /* 0x0000000000027941 */ /* 0x000fea0003800000 */
.L_x_801:
        /* <DEDUP_REMOVED lines=39> */
.L_x_796:
[----:B------:R-:W-:Y:S05]  /*dce0*/  BSYNC B1 ;  /* 0x0000000000017941 */ /* 0x000fea0003800000 */
.L_x_795:
[----:B0123--:R-:W-:-:S05]  /*dcf0*/  VIADD R4, R212, 0x60 ;  /* 0x00000060d4047836 */ /* 0x00ffca0000000000 */
        /* <DEDUP_REMOVED lines=18> */
[-C--:B------:R-:W-:Y:S01]  /*de20*/  FMUL.FTZ R34, R37, R4.reuse ;  /* 0x0000000425227220 */ /* 0x080fe20000410000 */
[C---:B------:R-:W-:Y:S01]  /*de30*/  FMUL.FTZ R36, R35.reuse, R4 ;  /* 0x0000000423247220 */ /* 0x040fe20000410000 */
[----:B------:R-:W-:Y:S02]  /*de40*/  HADD2.F32 R31, -RZ, R6.H0_H0 ;  /* 0x20000006ff1f7230 */ /* 0x000fe40000004100 */
[----:B------:R-:W-:Y:S01]  /*de50*/  FMUL.FTZ R33, R40, R5 ;  /* 0x0000000528217220 */ /* 0x000fe20000410000 */
[----:B------:R-:W-:Y:S01]  /*de60*/  FFMA.FTZ R4, R35, R3, -R34 ;  /* 0x0000000323047223 */ /* 0x000fe20000010822 */
[----:B------:R-:W-:-:S02]  /*de70*/  HADD2.F32 R32, -RZ, R7.H0_H0 ;  /* 0x20000007ff207230 */ /* 0x000fc40000004100 */
[----:B------:R-:W-:Y:S01]  /*de80*/  FFMA.FTZ R3, R37, R3, R36 ;  /* 0x0000000325037223 */ /* 0x000fe20000010024 */
[C---:B------:R-:W-:Y:S01]  /*de90*/  FMUL.FTZ R35, R38.reuse, R5 ;  /* 0x0000000526237220 */ /* 0x040fe20000410000 */
[----:B------:R-:W-:Y:S02]  /*dea0*/  HADD2.F32 R6, -RZ, R6.H1_H1 ;  /* 0x30000006ff067230 */ /* 0x000fe40000004100 */
[-C--:B------:R-:W-:Y:S01]  /*deb0*/  FFMA.FTZ R5, R38, R30.reuse, -R33 ;  /* 0x0000001e26057223 */ /* 0x080fe20000010821 */
[----:B------:R-:W-:Y:S02]  /*dec0*/  HADD2.F32 R7, -RZ, R7.H1_H1 ;  /* 0x30000007ff077230 */ /* 0x000fe40000004100 */
[----:B------:R-:W-:Y:S01]  /*ded0*/  FFMA.FTZ R30, R40, R30, R35 ;  /* 0x0000001e281e7223 */ /* 0x000fe20000010023 */
[----:B------:R-:W-:Y:S01]  /*dee0*/  HADD2.F32 R37, -RZ, R28.H1_H1 ;  /* 0x3000001cff257230 */ /* 0x000fe20000004100 */
[----:B------:R-:W-:Y:S01]  /*def0*/  F2FP.F16.F32.PACK_AB R4, R3, R4 ;  /* 0x000000040304723e */ /* 0x000fe200000000ff */
[----:B------:R-:W-:-:S02]  /*df00*/  HADD2.F32 R36, -RZ, R29.H1_H1 ;  /* 0x3000001dff247230 */ /* 0x000fc40000004100 */
[----:B------:R-:W-:Y:S02]  /*df10*/  HADD2.F32 R33, -RZ, R26.H1_H1 ;  /* 0x3000001aff217230 */ /* 0x000fe40000004100 */
[-C--:B------:R-:W-:Y:S01]  /*df20*/  FMUL.FTZ R26, R37, R6.reuse ;  /* 0x00000006251a7220 */ /* 0x080fe20000410000 */
[----:B------:R-:W-:Y:S02]  /*df30*/  HADD2.F32 R34, -RZ, R27.H1_H1 ;  /* 0x3000001bff227230 */ /* 0x000fe40000004100 */
[----:B------:R-:W-:Y:S01]  /*df40*/  FMUL.FTZ R27, R36, R7 ;  /* 0x00000007241b7220 */ /* 0x000fe20000410000 */
[----:B------:R-:W-:Y:S01]  /*df50*/  F2FP.F16.F32.PACK_AB R5, R30, R5 ;  /* 0x000000051e05723e */ /* 0x000fe200000000ff */
[C---:B------:R-:W-:Y:S01]  /*df60*/  FMUL.FTZ R28, R33.reuse, R6 ;  /* 0x00000006211c7220 */ /* 0x040fe20000410000 */
[----:B------:R-:W-:Y:S01]  /*df70*/  FFMA.FTZ R6, R33, R31, -R26 ;  /* 0x0000001f21067223 */ /* 0x000fe2000001081a */
[C---:B------:R-:W-:Y:S01]  /*df80*/  FMUL.FTZ R29, R34.reuse, R7 ;  /* 0x00000007221d7220 */ /* 0x040fe20000410000 */
[----:B------:R-:W-:Y:S01]  /*df90*/  FFMA.FTZ R7, R34, R32, -R27 ;  /* 0x0000002022077223 */ /* 0x000fe2000001081b */
[----:B------:R-:W-:-:S02]  /*dfa0*/  FFMA.FTZ R31, R37, R31, R28 ;  /* 0x0000001f251f7223 */ /* 0x000fc4000001001c */
[----:B------:R-:W-:-:S03]  /*dfb0*/  FFMA.FTZ R32, R36, R32, R29 ;  /* 0x0000002024207223 */ /* 0x000fc6000001001d */
[----:B------:R-:W-:Y:S02]  /*dfc0*/  F2FP.F16.F32.PACK_AB R6, R31, R6 ;  /* 0x000000061f06723e */ /* 0x000fe400000000ff */
[----:B------:R-:W-:-:S05]  /*dfd0*/  F2FP.F16.F32.PACK_AB R7, R32, R7 ;  /* 0x000000072007723e */ /* 0x000fca00000000ff */
[----:B------:R0:W-:Y:S02]  /*dfe0*/  STS.128 [R0+0x3000], R4 ;  /* 0x0030000400007388 */ /* 0x0001e40000000c00 */
.L_x_805:
[----:B------:R-:W-:Y:S05]  /*dff0*/  BSYNC B1 ;  /* 0x0000000000017941 */ /* 0x000fea0003800000 */
.L_x_804:
        /* <DEDUP_REMOVED lines=40> */
.L_x_807:
[----:B------:R-:W-:Y:S05]  /*e280*/  BSYNC B1 ;  /* 0x0000000000017941 */ /* 0x000fea0003800000 */
.L_x_806:
        /* <DEDUP_REMOVED lines=40> */
.L_x_809:
[----:B------:R-:W-:Y:S05]  /*e510*/  BSYNC B1 ;  /* 0x0000000000017941 */ /* 0x000fea0003800000 */
.L_x_808:
        /* <DEDUP_REMOVED lines=38> */
[----:B------:R3:W-:Y:S01]  /*e780*/  STS.128 [R0+0xf000], R4 ;  /* 0x00f0000400007388 */ /* 0x0007e20000000c00 */
[----:B------:R-:W-:Y:S05]  /*e790*/  BRA `(.L_x_803) ;  /* 0x00000034006c7947 */ /* 0x000fea0003800000 */
.L_x_773:
[----:B------:R-:W-:-:S03]  /*e7a0*/  UMOV UR4, 0xffffffff ;  /* 0xffffffff00047882 */ /* 0x000fc60000000000 */
[----:B------:R-:W-:Y:S05]  /*e7b0*/  BRA.DIV UR4, `(.L_x_810) ;  /* 0x000001aa04287947 */ /* 0x000fea000b800000 */
[----:B------:R0:W1:Y:S04]  /*e7c0*/  SHFL.IDX PT, R3, R25, RZ, 0x181f ;  /* 0x00181fff19037589 */ /* 0x00006800000e0000 */
[----:B------:R0:W2:Y:S04]  /*e7d0*/  SHFL.IDX PT, R20, R24, RZ, 0x181f ;  /* 0x00181fff18147589 */ /* 0x0000a800000e0000 */
[----:B------:R0:W3:Y:S04]  /*e7e0*/  SHFL.IDX PT, R21, R26, RZ, 0x181f ;  /* 0x00181fff1a157589 */ /* 0x0000e800000e0000 */
[----:B------:R-:W4:Y:S02]  /*e7f0*/  SHFL.IDX PT, R28, R28, RZ, 0x181f ;  /* 0x00181fff1c1c7589 */ /* 0x000f2400000e0000 */
.L_x_1068:
[----:B------:R-:W-:Y:S01]  /*e800*/  ULDC UR4, c[0x0][0x448] ;  /* 0x0001120000047ab9 */ /* 0x000fe20000000800 */
[----:B------:R-:W-:Y:S01]  /*e810*/  BSSY B1, `(.L_x_811) ;  /* 0x0000029000017945 */ /* 0x000fe20003800000 */
[----:B------:R-:W-:Y:S01]  /*e820*/  IMAD R34, R177, UR4, RZ ;  /* 0x00000004b1227c24 */ /* 0x000fe2000f8e02ff */
[----:B------:R-:W-:Y:S02]  /*e830*/  CS2R R4, SRZ ;  /* 0x0000000000047805 */ /* 0x000fe4000001ff00 */
[----:B------:R-:W-:Y:S02]  /*e840*/  CS2R R8, SRZ ;  /* 0x0000000000087805 */ /* 0x000fe4000001ff00 */
[----:B------:R-:W-:Y:S02]  /*e850*/  CS2R R10, SRZ ;  /* 0x00000000000a7805 */ /* 0x000fe4000001ff00 */
[----:B------:R-:W-:Y:S02]  /*e860*/  CS2R R12, SRZ ;  /* 0x00000000000c7805 */ /* 0x000fe4000001ff00 */
[----:B------:R-:W-:Y:S01]  /*e870*/  ISETP.GE.AND P0, PT, R6, R34, PT ;  /* 0x000000220600720c */ /* 0x000fe20003f06270 */
[----:B------:R-:W-:Y:S01]  /*e880*/  IMAD R34, R121, -0x80, R34 ;  /* 0xffffff8079227824 */ /* 0x000fe200078e0222 */
[----:B------:R-:W-:-:S02]  /*e890*/  CS2R R6, SRZ ;  /* 0x0000000000067805 */ /* 0x000fc4000001ff00 */
[----:B------:R-:W-:Y:S02]  /*e8a0*/  CS2R R14, SRZ ;  /* 0x00000000000e7805 */ /* 0x000fe4000001ff00 */
[----:B0-----:R-:W-:Y:S02]  /*e8b0*/  CS2R R24, SRZ ;  /* 0x0000000000187805 */ /* 0x001fe4000001ff00 */
[----:B------:R-:W-:-:S05]  /*e8c0*/  CS2R R26, SRZ ;  /* 0x00000000001a7805 */ /* 0x000fca000001ff00 */
[----:B------:R-:W-:Y:S05]  /*e8d0*/  @P0 BRA `(.L_x_812) ;  /* 0x0000000000700947 */ /* 0x000fea0003800000 */
[----:B------:R-:W-:Y:S01]  /*e8e0*/  ULDC UR4, c[0x0][0x3f4] ;  /* 0x0000fd0000047ab9 */ /* 0x000fe20000000800 */
[----:B--2---:R-:W-:Y:S01]  /*e8f0*/  IMAD.MOV.U32 R4, RZ, RZ, R20 ;  /* 0x000000ffff047224 */ /* 0x004fe200078e0014 */
[----:B------:R-:W-:Y:S02]  /*e900*/  ISETP.GE.AND P2, PT, R16, UR4, PT ;  /* 0x0000000410007c0c */ /* 0x000fe4000bf46270 */
[----:B------:R-:W-:Y:S02]  /*e910*/  CS2R R24, SRZ ;  /* 0x0000000000187805 */ /* 0x000fe4000001ff00 */
[----:B------:R-:W-:Y:S02]  /*e920*/  ISETP.GE.AND P3, PT, R213, UR4, PT ;  /* 0x00000004d5007c0c */ /* 0x000fe4000bf66270 */
[----:B------:R-:W-:Y:S02]  /*e930*/  CS2R R26, SRZ ;  /* 0x00000000001a7805 */ /* 0x000fe4000001ff00 */
[----:B-1----:R-:W-:Y:S01]  /*e940*/  MOV R5, R3 ;  /* 0x0000000300057202 */ /* 0x002fe20000000f00 */
[----:B------:R-:W-:Y:S01]  /*e950*/  ULDC.64 UR6, c[0x0][0x208] ;  /* 0x0000820000067ab9 */ /* 0x000fe20000000a00 */
[----:B---3--:R-:W-:-:S03]  /*e960*/  MOV R29, R21 ;  /* 0x00000015001d7202 */ /* 0x008fc60000000f00 */
[C---:B------:R-:W-:Y:S01]  /*e970*/  @!P2 IMAD.SHL.U32 R9, R16.reuse, 0x2, RZ ;  /* 0x000000021009a824 */ /* 0x040fe200078e00ff */
[----:B------:R-:W-:-:S03]  /*e980*/  @!P2 SHF.L.U64.HI R6, R16, 0x1, R17 ;  /* 0x000000011006a819 */ /* 0x000fc60000010211 */
[----:B------:R-:W-:Y:S01]  /*e990*/  @!P3 IMAD.SHL.U32 R7, R234, 0x8, RZ ;  /* 0x00000008ea07b824 */ /* 0x000fe200078e00ff */
[----:B------:R-:W-:-:S03]  /*e9a0*/  @!P2 IADD3 R32, P0, R20, R9, RZ ;  /* 0x000000091420a210 */ /* 0x000fc60007f1e0ff */
[C---:B------:R-:W-:Y:S01]  /*e9b0*/  @!P3 IMAD.WIDE R30, R7.reuse, 0x2, R4 ;  /* 0x00000002071eb825 */ /* 0x040fe200078e0204 */
[----:B----4-:R-:W-:Y:S02]  /*e9c0*/  @!P2 IADD3 R20, P1, R28, R9, RZ ;  /* 0x000000091c14a210 */ /* 0x010fe40007f3e0ff */
[----:B------:R-:W-:Y:S02]  /*e9d0*/  CS2R R8, SRZ ;  /* 0x0000000000087805 */ /* 0x000fe4000001ff00 */
[----:B------:R-:W-:Y:S01]  /*e9e0*/  CS2R R10, SRZ ;  /* 0x00000000000a7805 */ /* 0x000fe2000001ff00 */
[----:B------:R-:W-:Y:S01]  /*e9f0*/  @!P3 IMAD.WIDE R28, R7, 0x2, R28 ;  /* 0x00000002071cb825 */ /* 0x000fe200078e021c */
[----:B------:R-:W-:Y:S02]  /*ea00*/  CS2R R12, SRZ ;  /* 0x00000000000c7805 */ /* 0x000fe4000001ff00 */
[----:B------:R-:W-:Y:S02]  /*ea10*/  CS2R R14, SRZ ;  /* 0x00000000000e7805 */ /* 0x000fe4000001ff00 */
[----:B------:R-:W-:Y:S01]  /*ea20*/  CS2R R4, SRZ ;  /* 0x0000000000047805 */ /* 0x000fe2000001ff00 */
[--C-:B------:R-:W-:Y:S01]  /*ea30*/  @!P2 IMAD.X R33, R3, 0x1, R6.reuse, P0 ;  /* 0x000000010321a824 */ /* 0x100fe200000e0606 */
[----:B------:R0:W5:Y:S01]  /*ea40*/  @!P3 LD.E.128 R24, desc[UR6][R30.64] ;  /* 0x000000061e18b980 */ /* 0x000162000c101d00 */
[----:B------:R-:W-:Y:S01]  /*ea50*/  @!P2 IMAD.X R21, R21, 0x1, R6, P1 ;  /* 0x000000011515a824 */ /* 0x000fe200008e0606 */
[----:B------:R-:W-:-:S02]  /*ea60*/  CS2R R6, SRZ ;  /* 0x0000000000067805 */ /* 0x000fc4000001ff00 */
[----:B------:R0:W5:Y:S04]  /*ea70*/  @!P3 LD.E.128 R8, desc[UR6][R28.64] ;  /* 0x000000061c08b980 */ /* 0x000168000c101d00 */
[----:B------:R0:W5:Y:S04]  /*ea80*/  @!P2 LD.E.128 R12, desc[UR6][R32.64] ;  /* 0x00000006200ca980 */ /* 0x000168000c101d00 */
[----:B------:R0:W5:Y:S02]  /*ea90*/  @!P2 LD.E.128 R4, desc[UR6][R20.64] ;  /* 0x000000061404a980 */ /* 0x000164000c101d00 */
.L_x_812:
[----:B------:R-:W-:Y:S05]  /*eaa0*/  BSYNC B1 ;  /* 0x0000000000017941 */ /* 0x000fea0003800000 */
.L_x_811:
[----:B-1----:R-:W-:Y:S01]  /*eab0*/  LEA.HI R3, R236, R236, RZ, 0x1 ;  /* 0x000000ecec037211 */ /* 0x002fe200078f08ff */
[----:B0---45:R-:W-:Y:S01]  /*eac0*/  IMAD.MOV.U32 R28, RZ, RZ, R13 ;  /* 0x000000ffff1c7224 */ /* 0x031fe200078e000d */
[----:B--2---:R-:W-:Y:S01]  /*ead0*/  MOV R20, R5 ;  /* 0x0000000500147202 */ /* 0x004fe20000000f00 */
[----:B------:R-:W-:Y:S01]  /*eae0*/  IMAD.MOV.U32 R30, RZ, RZ, R4 ;  /* 0x000000ffff1e7224 */ /* 0x000fe200078e0004 */
[----:B------:R-:W-:Y:S01]  /*eaf0*/  LOP3.LUT R3, R3, 0xfffffffe, RZ, 0xc0, !PT ;  /* 0xfffffffe03037812 */ /* 0x000fe200078ec0ff */
[----:B------:R-:W-:Y:S01]  /*eb00*/  IMAD.MOV.U32 R32, RZ, RZ, R6 ;  /* 0x000000ffff207224 */ /* 0x000fe200078e0006 */
[----:B------:R-:W-:Y:S01]  /*eb10*/  SHF.R.U64 R41, R4, 0x10, R5 ;  /* 0x0000001004297819 */ /* 0x000fe20000001205 */
[----:B------:R-:W-:Y:S01]  /*eb20*/  IMAD.MOV.U32 R31, RZ, RZ, R27 ;  /* 0x000000ffff1f7224 */ /* 0x000fe200078e001b */
[----:B------:R-:W-:Y:S01]  /*eb30*/  SHF.R.U32.HI R42, RZ, 0x10, R5 ;  /* 0x00000010ff2a7819 */ /* 0x000fe20000011605 */
[----:B------:R-:W-:Y:S01]  /*eb40*/  IMAD.IADD R3, R236, 0x1, -R3 ;  /* 0x00000001ec037824 */ /* 0x000fe200078e0a03 */
[----:B---3--:R-:W-:Y:S01]  /*eb50*/  MOV R21, R12 ;  /* 0x0000000c00157202 */ /* 0x008fe20000000f00 */
[----:B------:R-:W-:Y:S01]  /*eb60*/  BSSY B1, `(.L_x_813) ;  /* 0x000002d000017945 */ /* 0x000fe20003800000 */
[----:B------:R-:W-:Y:S01]  /*eb70*/  SHF.R.U64 R29, R12, 0x10, R13 ;  /* 0x000000100c1d7819 */ /* 0x000fe2000000120d */
[----:B------:R-:W-:Y:S01]  /*eb80*/  IMAD.MOV.U32 R12, RZ, RZ, R14 ;  /* 0x000000ffff0c7224 */ /* 0x000fe200078e000e */
[----:B------:R-:W-:-:S02]  /*eb90*/  SHF.L.U32 R5, R3, 0x1f, RZ ;  /* 0x0000001f03057819 */ /* 0x000fc400000006ff */
[----:B------:R-:W-:Y:S02]  /*eba0*/  SHF.R.U32.HI R33, RZ, 0x10, R13 ;  /* 0x00000010ff217819 */ /* 0x000fe4000001160d */
[----:B------:R-:W0:Y:S01]  /*ebb0*/  SYNCS.PHASECHK.TRANS64.TRYWAIT P0, [R18+URZ+0x38800], R5 ;  /* 0x03880005120075a7 */ /* 0x000e22000800017f */
[----:B------:R-:W-:Y:S02]  /*ebc0*/  MOV R13, R15 ;  /* 0x0000000f000d7202 */ /* 0x000fe40000000f00 */
[--C-:B------:R-:W-:Y:S01]  /*ebd0*/  SHF.R.U64 R35, R14, 0x10, R15.reuse ;  /* 0x000000100e237819 */ /* 0x100fe2000000120f */
[----:B------:R-:W-:Y:S01]  /*ebe0*/  IMAD.MOV.U32 R14, RZ, RZ, R24 ;  /* 0x000000ffff0e7224 */ /* 0x000fe200078e0018 */
[----:B------:R-:W-:Y:S01]  /*ebf0*/  SHF.R.U32.HI R36, RZ, 0x10, R15 ;  /* 0x00000010ff247819 */ /* 0x000fe2000001160f */
[----:B------:R-:W-:Y:S01]  /*ec00*/  IMAD.MOV.U32 R15, RZ, RZ, R25 ;  /* 0x000000ffff0f7224 */ /* 0x000fe200078e0019 */
[----:B------:R-:W-:Y:S01]  /*ec10*/  SHF.R.U64 R43, R6, 0x10, R7 ;  /* 0x00000010062b7819 */ /* 0x000fe20000001207 */
[----:B------:R-:W-:Y:S01]  /*ec20*/  IMAD.MOV.U32 R6, RZ, RZ, R8 ;  /* 0x000000ffff067224 */ /* 0x000fe200078e0008 */
[----:B------:R-:W-:-:S02]  /*ec30*/  SHF.R.U64 R37, R24, 0x10, R25 ;  /* 0x0000001018257819 */ /* 0x000fc40000001219 */
[----:B------:R-:W-:Y:S02]  /*ec40*/  SHF.R.U32.HI R38, RZ, 0x10, R25 ;  /* 0x00000010ff267819 */ /* 0x000fe40000011619 */
[----:B------:R-:W-:Y:S02]  /*ec50*/  MOV R4, R7 ;  /* 0x0000000700047202 */ /* 0x000fe40000000f00 */
[----:B------:R-:W-:Y:S01]  /*ec60*/  SHF.R.U32.HI R44, RZ, 0x10, R7 ;  /* 0x00000010ff2c7819 */ /* 0x000fe20000011607 */
[--C-:B------:R-:W-:Y:S01]  /*ec70*/  IMAD.MOV.U32 R7, RZ, RZ, R9.reuse ;  /* 0x000000ffff077224 */ /* 0x100fe200078e0009 */
[----:B------:R-:W-:Y:S01]  /*ec80*/  SHF.R.U64 R45, R8, 0x10, R9 ;  /* 0x00000010082d7819 */ /* 0x000fe20000001209 */
[----:B------:R-:W-:Y:S01]  /*ec90*/  IMAD.MOV.U32 R8, RZ, RZ, R11 ;  /* 0x000000ffff087224 */ /* 0x000fe200078e000b */
[----:B------:R-:W-:Y:S02]  /*eca0*/  MOV R25, R26 ;  /* 0x0000001a00197202 */ /* 0x000fe40000000f00 */
[----:B------:R-:W-:-:S02]  /*ecb0*/  SHF.R.U64 R39, R26, 0x10, R27 ;  /* 0x000000101a277819 */ /* 0x000fc4000000121b */
[----:B------:R-:W-:Y:S02]  /*ecc0*/  SHF.R.U32.HI R40, RZ, 0x10, R27 ;  /* 0x00000010ff287819 */ /* 0x000fe4000001161b */
[----:B------:R-:W-:Y:S02]  /*ecd0*/  SHF.R.U32.HI R9, RZ, 0x10, R9 ;  /* 0x00000010ff097819 */ /* 0x000fe40000011609 */
[----:B------:R-:W-:Y:S02]  /*ece0*/  MOV R24, R10 ;  /* 0x0000000a00187202 */ /* 0x000fe40000000f00 */
[----:B------:R-:W-:Y:S02]  /*ecf0*/  PRMT R26, R21, 0x5410, R28 ;  /* 0x00005410151a7816 */ /* 0x000fe4000000001c */
[----:B------:R-:W-:Y:S02]  /*ed00*/  VIMNMX R3, R34, 0x80, PT ;  /* 0x0000008022037848 */ /* 0x000fe40003fe0100 */
[----:B------:R-:W-:-:S02]  /*ed10*/  PRMT R28, R12, 0x5410, R13 ;  /* 0x000054100c1c7816 */ /* 0x000fc4000000000d */
[----:B------:R-:W-:Y:S02]  /*ed20*/  PRMT R12, R14, 0x5410, R15 ;  /* 0x000054100e0c7816 */ /* 0x000fe4000000000f */
[----:B------:R-:W-:Y:S02]  /*ed30*/  SHF.R.U64 R10, R10, 0x10, R11 ;  /* 0x000000100a0a7819 */ /* 0x000fe4000000120b */
[----:B------:R-:W-:Y:S02]  /*ed40*/  PRMT R27, R29, 0x5410, R33 ;  /* 0x000054101d1b7816 */ /* 0x000fe40000000021 */
[----:B------:R-:W-:Y:S02]  /*ed50*/  PRMT R14, R25, 0x5410, R31 ;  /* 0x00005410190e7816 */ /* 0x000fe4000000001f */
[----:B------:R-:W-:Y:S02]  /*ed60*/  PRMT R30, R30, 0x5410, R20 ;  /* 0x000054101e1e7816 */ /* 0x000fe40000000014 */
[----:B------:R-:W-:-:S02]  /*ed70*/  SHF.R.U32.HI R11, RZ, 0x10, R11 ;  /* 0x00000010ff0b7819 */ /* 0x000fc4000001160b */
[----:B------:R-:W-:Y:S02]  /*ed80*/  PRMT R29, R35, 0x5410, R36 ;  /* 0x00005410231d7816 */ /* 0x000fe40000000024 */
[----:B------:R-:W-:Y:S02]  /*ed90*/  PRMT R13, R37, 0x5410, R38 ;  /* 0x00005410250d7816 */ /* 0x000fe40000000026 */
[----:B------:R-:W-:Y:S02]  /*eda0*/  PRMT R15, R39, 0x5410, R40 ;  /* 0x00005410270f7816 */ /* 0x000fe40000000028 */
[----:B------:R-:W-:Y:S02]  /*edb0*/  PRMT R31, R41, 0x5410, R42 ;  /* 0x00005410291f7816 */ /* 0x000fe4000000002a */
[----:B------:R-:W-:Y:S02]  /*edc0*/  PRMT R32, R32, 0x5410, R4 ;  /* 0x0000541020207816 */ /* 0x000fe40000000004 */
[----:B------:R-:W-:-:S02]  /*edd0*/  PRMT R33, R43, 0x5410, R44 ;  /* 0x000054102b217816 */ /* 0x000fc4000000002c */
[----:B------:R-:W-:Y:S02]  /*ede0*/  ISETP.GE.AND P1, PT, R212, R3, PT ;  /* 0x00000003d400720c */ /* 0x000fe40003f26270 */
[----:B------:R-:W-:Y:S02]  /*edf0*/  PRMT R20, R6, 0x5410, R7 ;  /* 0x0000541006147816 */ /* 0x000fe40000000007 */
[----:B------:R-:W-:Y:S02]  /*ee00*/  PRMT R21, R45, 0x5410, R9 ;  /* 0x000054102d157816 */ /* 0x000fe40000000009 */
[----:B------:R-:W-:Y:S01]  /*ee10*/  PRMT R24, R24, 0x5410, R8 ;  /* 0x0000541018187816 */ /* 0x000fe20000000008 */
[----:B0-----:R-:W-:Y:S06]  /*ee20*/  @!P0 BRA `(.L_x_814) ;  /* 0x000001a400008947 */ /* 0x001fec0003800000 */
.L_x_1069:
[----:B------:R-:W-:Y:S05]  /*ee30*/  BSYNC B1 ;  /* 0x0000000000017941 */ /* 0x000fea0003800000 */
.L_x_813:
[----:B------:R-:W-:Y:S01]  /*ee40*/  BSSY B1, `(.L_x_815) ;  /* 0x00000ba000017945 */ /* 0x000fe20003800000 */
[----:B------:R-:W-:-:S03]  /*ee50*/  PRMT R25, R10, 0x5410, R11 ;  /* 0x000054100a197816 */ /* 0x000fc6000000000b */
[----:B------:R-:W-:Y:S05]  /*ee60*/  @P1 BRA `(.L_x_816) ;  /* 0x0000000800dc1947 */ /* 0x000fea0003800000 */
[----:B------:R-:W1:Y:S01]  /*ee70*/  LDC R51, c[0x0][0x3f4] ;  /* 0x0000fd00ff337b82 */ /* 0x000e620000000800 */
[----:B------:R-:W-:Y:S01]  /*ee80*/  BSSY B2, `(.L_x_817) ;  /* 0x000005c000027945 */ /* 0x000fe20003800000 */
[----:B------:R-:W-:Y:S01]  /*ee90*/  IMAD.SHL.U32 R53, R212, 0x40, RZ ;  /* 0x00000040d4357824 */ /* 0x000fe200078e00ff */
[-C--:B-1----:R-:W-:Y:S02]  /*eea0*/  ISETP.GE.AND P0, PT, R16, R51.reuse, PT ;  /* 0x000000331000720c */ /* 0x082fe40003f06270 */
[----:B------:R-:W-:-:S11]  /*eeb0*/  ISETP.GE.AND P1, PT, R213, R51, PT ;  /* 0x00000033d500720c */ /* 0x000fd60003f26270 */
[----:B------:R-:W-:Y:S05]  /*eec0*/  @P0 BRA `(.L_x_818) ;  /* 0x00000004005c0947 */ /* 0x000fea0003800000 */
[----:B------:R-:W-:Y:S01]  /*eed0*/  LEA.HI R4, R51, R232, RZ, 0x1d ;  /* 0x000000e833047211 */ /* 0x000fe200078fe8ff */
[----:B------:R-:W-:Y:S02]  /*eee0*/  HADD2.F32 R44, -RZ, R26.H0_H0 ;  /* 0x2000001aff2c7230 */ /* 0x000fe40000004100 */
[--C-:B------:R-:W-:Y:S01]  /*eef0*/  HADD2.F32 R46, -RZ, R30.reuse.H0_H0 ;  /* 0x2000001eff2e7230 */ /* 0x100fe20000004100 */
[----:B------:R-:W-:Y:S01]  /*ef00*/  SHF.R.S32.HI R7, RZ, 0x1f, R4 ;  /* 0x0000001fff077819 */ /* 0x000fe20000011404 */
[----:B------:R-:W-:Y:S01]  /*ef10*/  HADD2.F32 R43, -RZ, R31.H0_H0 ;  /* 0x2000001fff2b7230 */ /* 0x000fe20000004100 */
[----:B0-----:R-:W-:Y:S01]  /*ef20*/  SHF.L.U32 R5, R4, 0x3, RZ ;  /* 0x0000000304057819 */ /* 0x001fe200000006ff */
[----:B------:R-:W-:Y:S01]  /*ef30*/  HADD2.F32 R45, -RZ, R30.H1_H1 ;  /* 0x3000001eff2d7230 */ /* 0x000fe20000004100 */
[----:B------:R-:W-:Y:S02]  /*ef40*/  LEA.HI R7, R7, R4, RZ, 0x3 ;  /* 0x0000000407077211 */ /* 0x000fe400078f18ff */
[----:B------:R-:W-:-:S03]  /*ef50*/  LOP3.LUT R5, R5, 0x38, RZ, 0xc0, !PT ;  /* 0x0000003805057812 */ /* 0x000fc600078ec0ff */
[----:B------:R-:W-:Y:S01]  /*ef60*/  IMAD.SHL.U32 R7, R7, 0x400, RZ ;  /* 0x0000040007077824 */ /* 0x000fe200078e00ff */
[----:B------:R-:W-:-:S04]  /*ef70*/  LOP3.LUT R5, R5, 0x1c0, R53, 0xf8, !PT ;  /* 0x000001c005057812 */ /* 0x000fc800078ef835 */
[----:B------:R-:W-:Y:S02]  /*ef80*/  LOP3.LUT R9, R5, R228, RZ, 0x3c, !PT ;  /* 0x000000e405097212 */ /* 0x000fe400078e3cff */
[----:B------:R-:W-:Y:S02]  /*ef90*/  LOP3.LUT R8, R7, 0x7fffe000, RZ, 0xc0, !PT ;  /* 0x7fffe00007087812 */ /* 0x000fe400078ec0ff */
[----:B------:R-:W0:Y:S02]  /*efa0*/  LDS.128 R4, [R0] ;  /* 0x0000000000047984 */ /* 0x000e240000000c00 */
[----:B------:R-:W-:-:S05]  /*efb0*/  IADD3 R9, R9, R8, R227 ;  /* 0x0000000809097210 */ /* 0x000fca0007ffe0e3 */
[----:B------:R-:W-:-:S05]  /*efc0*/  IMAD R34, R9, 0x2, R18 ;  /* 0x0000000209227824 */ /* 0x000fca00078e0212 */
[----:B------:R-:W1:Y:S01]  /*efd0*/  LDS.128 R8, [R34+0x14400] ;  /* 0x0144000022087984 */ /* 0x000e620000000c00 */
[--C-:B0-----:R-:W-:Y:S02]  /*efe0*/  HADD2.F32 R35, -RZ, R4.reuse.H0_H0 ;  /* 0x20000004ff237230 */ /* 0x101fe40000004100 */
[----:B------:R-:W-:Y:S02]  /*eff0*/  HADD2.F32 R4, -RZ, R4.H1_H1 ;  /* 0x30000004ff047230 */ /* 0x000fe40000004100 */
[--C-:B------:R-:W-:Y:S02]  /*f000*/  HADD2.F32 R36, -RZ, R5.reuse.H0_H0 ;  /* 0x20000005ff247230 */ /* 0x100fe40000004100 */
[----:B------:R-:W-:Y:S02]  /*f010*/  HADD2.F32 R5, -RZ, R5.H1_H1 ;  /* 0x30000005ff057230 */ /* 0x000fe40000004100 */
[--C-:B------:R-:W-:Y:S02]  /*f020*/  HADD2.F32 R37, -RZ, R6.reuse.H0_H0 ;  /* 0x20000006ff257230 */ /* 0x100fe40000004100 */
[----:B------:R-:W-:-:S02]  /*f030*/  HADD2.F32 R6, -RZ, R6.H1_H1 ;  /* 0x30000006ff067230 */ /* 0x000fc40000004100 */
[--C-:B-1----:R-:W-:Y:S02]  /*f040*/  HADD2.F32 R39, -RZ, R8.reuse.H0_H0 ;  /* 0x20000008ff277230 */ /* 0x102fe40000004100 */
[----:B------:R-:W-:Y:S02]  /*f050*/  HADD2.F32 R8, -RZ, R8.H1_H1 ;  /* 0x30000008ff087230 */ /* 0x000fe40000004100 */
[----:B------:R-:W-:Y:S02]  /*f060*/  HADD2.F32 R40, -RZ, R9.H0_H0 ;  /* 0x20000009ff287230 */ /* 0x000fe40000004100 */
[C---:B------:R-:W-:Y:S01]  /*f070*/  FMUL.FTZ R48, R39.reuse, R46 ;  /* 0x0000002e27307220 */ /* 0x040fe20000410000 */
[-C--:B------:R-:W-:Y:S01]  /*f080*/  FMUL.FTZ R50, R39, R44.reuse ;  /* 0x0000002c27327220 */ /* 0x080fe20000410000 */
[----:B------:R-:W-:Y:S02]  /*f090*/  HADD2.F32 R39, -RZ, R27.H0_H0 ;  /* 0x2000001bff277230 */ /* 0x000fe40000004100 */
[----:B------:R-:W-:Y:S01]  /*f0a0*/  FMUL.FTZ R47, R8, R43 ;  /* 0x0000002b082f7220 */ /* 0x000fe20000410000 */
[C---:B------:R-:W-:Y:S01]  /*f0b0*/  FFMA.FTZ R48, R35.reuse, R44, -R48 ;  /* 0x0000002c23307223 */ /* 0x040fe20000010830 */
[----:B------:R-:W-:Y:S01]  /*f0c0*/  FFMA.FTZ R50, R35, R46, R50 ;  /* 0x0000002e23327223 */ /* 0x000fe20000010032 */
[----:B------:R-:W-:-:S02]  /*f0d0*/  HADD2.F32 R35, -RZ, R26.H1_H1 ;  /* 0x3000001aff237230 */ /* 0x000fc40000004100 */
[-C--:B------:R-:W-:Y:S01]  /*f0e0*/  FMUL.FTZ R49, R8, R39.reuse ;  /* 0x0000002708317220 */ /* 0x080fe20000410000 */
[----:B------:R-:W-:Y:S01]  /*f0f0*/  FFMA.FTZ R47, R4, R39, -R47 ;  /* 0x00000027042f7223 */ /* 0x000fe2000001082f */
[C---:B------:R-:W-:Y:S01]  /*f100*/  FMUL.FTZ R39, R40.reuse, R45 ;  /* 0x0000002d28277220 */ /* 0x040fe20000410000 */
[----:B------:R-:W-:Y:S02]  /*f110*/  HADD2.F32 R9, -RZ, R9.H1_H1 ;  /* 0x30000009ff097230 */ /* 0x000fe40000004100 */
[----:B------:R-:W-:Y:S01]  /*f120*/  FMUL.FTZ R40, R40, R35 ;  /* 0x0000002328287220 */ /* 0x000fe20000410000 */
[----:B------:R-:W-:Y:S02]  /*f130*/  HADD2.F32 R44, -RZ, R31.H1_H1 ;  /* 0x3000001fff2c7230 */ /* 0x000fe40000004100 */
[----:B------:R-:W-:Y:S01]  /*f140*/  FFMA.FTZ R49, R4, R43, R49 ;  /* 0x0000002b04317223 */ /* 0x000fe20000010031 */
[----:B------:R-:W-:Y:S02]  /*f150*/  HADD2.F32 R4, -RZ, R27.H1_H1 ;  /* 0x3000001bff047230 */ /* 0x000fe40000004100 */
[C---:B------:R-:W-:Y:S01]  /*f160*/  FFMA.FTZ R39, R36.reuse, R35, -R39 ;  /* 0x0000002324277223 */ /* 0x040fe20000010827 */
[----:B------:R-:W-:Y:S01]  /*f170*/  FFMA.FTZ R40, R36, R45, R40 ;  /* 0x0000002d24287223 */ /* 0x000fe20000010028 */
[----:B------:R-:W-:-:S02]  /*f180*/  HADD2.F32 R41, -RZ, R10.H0_H0 ;  /* 0x2000000aff297230 */ /* 0x000fc40000004100 */
[C---:B------:R-:W-:Y:S01]  /*f190*/  FMUL.FTZ R46, R9.reuse, R44 ;  /* 0x0000002c092e7220 */ /* 0x040fe20000410000 */
[----:B------:R-:W-:Y:S02]  /*f1a0*/  HADD2.F32 R8, -RZ, R28.H0_H0 ;  /* 0x2000001cff087230 */ /* 0x000fe40000004100 */
[-C--:B------:R-:W-:Y:S01]  /*f1b0*/  FMUL.FTZ R52, R9, R4.reuse ;  /* 0x0000000409347220 */ /* 0x080fe20000410000 */
[----:B------:R-:W-:Y:S02]  /*f1c0*/  HADD2.F32 R36, -RZ, R32.H0_H0 ;  /* 0x20000020ff247230 */ /* 0x000fe40000004100 */
[----:B------:R-:W-:Y:S01]  /*f1d0*/  FFMA.FTZ R46, R5, R4, -R46 ;  /* 0x00000004052e7223 */ /* 0x000fe2000001082e */
[----:B------:R-:W-:Y:S02]  /*f1e0*/  HADD2.F32 R10, -RZ, R10.H1_H1 ;  /* 0x3000000aff0a7230 */ /* 0x000fe40000004100 */
[----:B------:R-:W-:Y:S01]  /*f1f0*/  FMUL.FTZ R45, R41, R8 ;  /* 0x00000008292d7220 */ /* 0x000fe20000410000 */
[----:B------:R-:W-:-:S02]  /*f200*/  HADD2.F32 R35, -RZ, R33.H0_H0 ;  /* 0x20000021ff237230 */ /* 0x000fc40000004100 */
[----:B------:R-:W-:Y:S01]  /*f210*/  FMUL.FTZ R4, R41, R36 ;  /* 0x0000002429047220 */ /* 0x000fe20000410000 */
[----:B------:R-:W-:Y:S02]  /*f220*/  HADD2.F32 R9, -RZ, R29.H0_H0 ;  /* 0x2000001dff097230 */ /* 0x000fe40000004100 */
[----:B------:R-:W-:Y:S01]  /*f230*/  FFMA.FTZ R41, R5, R44, R52 ;  /* 0x0000002c05297223 */ /* 0x000fe20000010034 */
[C---:B------:R-:W-:Y:S01]  /*f240*/  FFMA.FTZ R45, R37.reuse, R36, R45 ;  /* 0x00000024252d7223 */ /* 0x040fe2000001002d */
[C---:B------:R-:W-:Y:S01]  /*f250*/  FMUL.FTZ R5, R10.reuse, R35 ;  /* 0x000000230a057220 */ /* 0x040fe20000410000 */
[----:B------:R-:W-:Y:S01]  /*f260*/  FFMA.FTZ R43, R37, R8, -R4 ;  /* 0x00000008252b7223 */ /* 0x000fe20000010804 */
[-C--:B------:R-:W-:Y:S01]  /*f270*/  FMUL.FTZ R37, R10, R9.reuse ;  /* 0x000000090a257220 */ /* 0x080fe20000410000 */
[----:B------:R-:W-:Y:S02]  /*f280*/  HADD2.F32 R42, -RZ, R11.H0_H0 ;  /* 0x2000000bff2a7230 */ /* 0x000fe40000004100 */
[----:B------:R-:W-:Y:S01]  /*f290*/  FFMA.FTZ R10, R6, R9, -R5 ;  /* 0x00000009060a7223 */ /* 0x000fe20000010805 */
[----:B------:R-:W-:-:S02]  /*f2a0*/  HADD2.F32 R9, -RZ, R32.H1_H1 ;  /* 0x30000020ff097230 */ /* 0x000fc40000004100 */
[----:B------:R-:W-:Y:S01]  /*f2b0*/  FFMA.FTZ R36, R6, R35, R37 ;  /* 0x0000002306247223 */ /* 0x000fe20000010025 */
[----:B------:R-:W-:Y:S02]  /*f2c0*/  HADD2.F32 R5, -RZ, R28.H1_H1 ;  /* 0x3000001cff057230 */ /* 0x000fe40000004100 */
[----:B------:R-:W-:Y:S02]  /*f2d0*/  HADD2.F32 R11, -RZ, R11.H1_H1 ;  /* 0x3000000bff0b7230 */ /* 0x000fe40000004100 */
[C---:B------:R-:W-:Y:S01]  /*f2e0*/  FMUL.FTZ R35, R42.reuse, R9 ;  /* 0x000000092a237220 */ /* 0x040fe20000410000 */
[----:B------:R-:W-:Y:S02]  /*f2f0*/  HADD2.F32 R8, -RZ, R33.H1_H1 ;  /* 0x30000021ff087230 */ /* 0x000fe40000004100 */
[----:B------:R-:W-:Y:S01]  /*f300*/  FMUL.FTZ R42, R42, R5 ;  /* 0x000000052a2a7220 */ /* 0x000fe20000410000 */
[----:B------:R-:W-:Y:S02]  /*f310*/  HADD2.F32 R4, -RZ, R29.H1_H1 ;  /* 0x3000001dff047230 */ /* 0x000fe40000004100 */
[----:B------:R-:W-:-:S02]  /*f320*/  HADD2.F32 R38, -RZ, R7.H0_H0 ;  /* 0x20000007ff267230 */ /* 0x000fc40000004100 */
[C---:B------:R-:W-:Y:S01]  /*f330*/  FMUL.FTZ R6, R11.reuse, R8 ;  /* 0x000000080b067220 */ /* 0x040fe20000410000 */
[----:B------:R-:W-:Y:S02]  /*f340*/  HADD2.F32 R7, -RZ, R7.H1_H1 ;  /* 0x30000007ff077230 */ /* 0x000fe40000004100 */
[-C--:B------:R-:W-:Y:S01]  /*f350*/  FMUL.FTZ R37, R11, R4.reuse ;  /* 0x000000040b257220 */ /* 0x080fe20000410000 */
[C---:B------:R-:W-:Y:S01]  /*f360*/  FFMA.FTZ R35, R38.reuse, R5, -R35 ;  /* 0x0000000526237223 */ /* 0x040fe20000010823 */
[----:B------:R-:W-:Y:S01]  /*f370*/  FFMA.FTZ R11, R38, R9, R42 ;  /* 0x00000009260b7223 */ /* 0x000fe2000001002a */
[C---:B------:R-:W-:Y:S01]  /*f380*/  FFMA.FTZ R38, R7.reuse, R4, -R6 ;  /* 0x0000000407267223 */ /* 0x040fe20000010806 */
[----:B------:R-:W-:Y:S01]  /*f390*/  FFMA.FTZ R42, R7, R8, R37 ;  /* 0x00000008072a7223 */ /* 0x000fe20000010025 */
[----:B------:R-:W-:Y:S02]  /*f3a0*/  F2FP.F16.F32.PACK_AB R4, R47, R48 ;  /* 0x000000302f04723e */ /* 0x000fe400000000ff */
[----:B------:R-:W-:-:S02]  /*f3b0*/  F2FP.F16.F32.PACK_AB R5, R46, R39 ;  /* 0x000000272e05723e */ /* 0x000fc400000000ff */
[----:B------:R-:W-:Y:S02]  /*f3c0*/  F2FP.F16.F32.PACK_AB R6, R10, R43 ;  /* 0x0000002b0a06723e */ /* 0x000fe400000000ff */
[----:B------:R-:W-:Y:S02]  /*f3d0*/  F2FP.F16.F32.PACK_AB R7, R38, R35 ;  /* 0x000000232607723e */ /* 0x000fe400000000ff */
[----:B------:R-:W-:Y:S02]  /*f3e0*/  F2FP.F16.F32.PACK_AB R8, R49, R50 ;  /* 0x000000323108723e */ /* 0x000fe400000000ff */
[----:B------:R-:W-:Y:S01]  /*f3f0*/  F2FP.F16.F32.PACK_AB R9, R41, R40 ;  /* 0x000000282909723e */ /* 0x000fe200000000ff */
[----:B------:R1:W-:Y:S01]  /*f400*/  STS.128 [R0], R4 ;  /* 0x0000000400007388 */ /* 0x0003e20000000c00 */
[----:B------:R-:W-:Y:S02]  /*f410*/  F2FP.F16.F32.PACK_AB R10, R36, R45 ;  /* 0x0000002d240a723e */ /* 0x000fe400000000ff */
[----:B------:R-:W-:-:S05]  /*f420*/  F2FP.F16.F32.PACK_AB R11, R42, R11 ;  /* 0x0000000b2a0b723e */ /* 0x000fca00000000ff */
[----:B------:R1:W-:Y:S02]  /*f430*/  STS.128 [R34+0x14400], R8 ;  /* 0x0144000822007388 */ /* 0x0003e40000000c00 */
.L_x_818:
[----:B------:R-:W-:Y:S05]  /*f440*/  BSYNC B2 ;  /* 0x0000000000027941 */ /* 0x000fea0003800000 */
.L_x_817:
[----:B------:R-:W-:Y:S05]  /*f450*/  @P1 BRA `(.L_x_816) ;  /* 0x0000000400601947 */ /* 0x000fea0003800000 */
[----:B------:R-:W2:Y:S01]  /*f460*/  LDL R50, [R1+0x84] ;  /* 0x0000840001327983 */ /* 0x000ea20000100800 */
[----:B-1----:R-:W-:Y:S01]  /*f470*/  LEA.HI R0, R51, R234, RZ, 0x1d ;  /* 0x000000ea33007211 */ /* 0x002fe200078fe8ff */
[----:B------:R-:W-:Y:S02]  /*f480*/  HADD2.F32 R45, -RZ, R20.H0_H0 ;  /* 0x20000014ff2d7230 */ /* 0x000fe40000004100 */
[----:B------:R-:W-:Y:S01]  /*f490*/  HADD2.F32 R43, -RZ, R12.H0_H0 ;  /* 0x2000000cff2b7230 */ /* 0x000fe20000004100 */
[----:B0-----:R-:W-:Y:S01]  /*f4a0*/  SHF.R.S32.HI R5, RZ, 0x1f, R0 ;  /* 0x0000001fff057819 */ /* 0x001fe20000011400 */
[----:B------:R-:W-:Y:S01]  /*f4b0*/  HADD2.F32 R47, -RZ, R21.H0_H0 ;  /* 0x20000015ff2f7230 */ /* 0x000fe20000004100 */
[----:B------:R-:W-:Y:S02]  /*f4c0*/  SHF.L.U32 R4, R0, 0x3, RZ ;  /* 0x0000000300047819 */ /* 0x000fe400000006ff */
[----:B------:R-:W-:Y:S02]  /*f4d0*/  LEA.HI R0, R5, R0, RZ, 0x3 ;  /* 0x0000000005007211 */ /* 0x000fe400078f18ff */
[----:B------:R-:W-:-:S03]  /*f4e0*/  LOP3.LUT R4, R4, 0x38, RZ, 0xc0, !PT ;  /* 0x0000003804047812 */ /* 0x000fc600078ec0ff */
[----:B------:R-:W-:Y:S01]  /*f4f0*/  IMAD.SHL.U32 R0, R0, 0x400, RZ ;  /* 0x0000040000007824 */ /* 0x000fe200078e00ff */
[----:B------:R-:W-:-:S04]  /*f500*/  LOP3.LUT R5, R4, 0x1c0, R53, 0xf8, !PT ;  /* 0x000001c004057812 */ /* 0x000fc800078ef835 */
[----:B------:R-:W-:Y:S02]  /*f510*/  LOP3.LUT R8, R5, R228, RZ, 0x3c, !PT ;  /* 0x000000e405087212 */ /* 0x000fe400078e3cff */
[----:B------:R-:W-:-:S04]  /*f520*/  LOP3.LUT R0, R0, 0x7fffe000, RZ, 0xc0, !PT ;  /* 0x7fffe00000007812 */ /* 0x000fc800078ec0ff */
[----:B------:R-:W-:-:S05]  /*f530*/  IADD3 R9, R8, R0, R227 ;  /* 0x0000000008097210 */ /* 0x000fca0007ffe0e3 */
[----:B------:R-:W-:-:S05]  /*f540*/  IMAD R0, R9, 0x2, R18 ;  /* 0x0000000209007824 */ /* 0x000fca00078e0212 */
[----:B------:R-:W0:Y:S02]  /*f550*/  LDS.128 R8, [R0+0x14400] ;  /* 0x0144000000087984 */ /* 0x000e240000000c00 */
[--C-:B0-----:R-:W-:Y:S02]  /*f560*/  HADD2.F32 R38, -RZ, R8.reuse.H0_H0 ;  /* 0x20000008ff267230 */ /* 0x101fe40000004100 */
[----:B------:R-:W-:Y:S02]  /*f570*/  HADD2.F32 R8, -RZ, R8.H1_H1 ;  /* 0x30000008ff087230 */ /* 0x000fe40000004100 */
[----:B------:R-:W-:Y:S02]  /*f580*/  HADD2.F32 R39, -RZ, R9.H0_H0 ;  /* 0x20000009ff277230 */ /* 0x000fe40000004100 */
[C---:B------:R-:W-:Y:S01]  /*f590*/  FMUL.FTZ R49, R38.reuse, R45 ;  /* 0x0000002d26317220 */ /* 0x040fe20000410000 */
[----:B------:R-:W-:Y:S01]  /*f5a0*/  FMUL.FTZ R51, R38, R43 ;  /* 0x0000002b26337220 */ /* 0x000fe20000410000 */
[----:B------:R-:W-:-:S02]  /*f5b0*/  HADD2.F32 R38, -RZ, R20.H1_H1 ;  /* 0x30000014ff267230 */ /* 0x000fc40000004100 */
[----:B------:R-:W-:Y:S01]  /*f5c0*/  FMUL.FTZ R53, R8, R47 ;  /* 0x0000002f08357220 */ /* 0x000fe20000410000 */
[----:B------:R-:W-:Y:S02]  /*f5d0*/  HADD2.F32 R9, -RZ, R9.H1_H1 ;  /* 0x30000009ff097230 */ /* 0x000fe40000004100 */
[--C-:B------:R-:W-:Y:S02]  /*f5e0*/  HADD2.F32 R40, -RZ, R10.reuse.H0_H0 ;  /* 0x2000000aff287230 */ /* 0x100fe40000004100 */
[----:B------:R-:W-:Y:S01]  /*f5f0*/  FMUL.FTZ R46, R39, R38 ;  /* 0x00000026272e7220 */ /* 0x000fe20000410000 */
[----:B------:R-:W-:Y:S02]  /*f600*/  HADD2.F32 R10, -RZ, R10.H1_H1 ;  /* 0x3000000aff0a7230 */ /* 0x000fe40000004100 */
[--C-:B------:R-:W-:Y:S02]  /*f610*/  HADD2.F32 R41, -RZ, R11.reuse.H0_H0 ;  /* 0x2000000bff297230 */ /* 0x100fe40000004100 */
[----:B------:R-:W-:Y:S01]  /*f620*/  HADD2.F32 R11, -RZ, R11.H1_H1 ;  /* 0x3000000bff0b7230 */ /* 0x000fe20000004100 */
[----:B--2---:R-:W0:Y:S02]  /*f630*/  LDS.128 R4, [R50] ;  /* 0x0000000032047984 */ /* 0x004e240000000c00 */
[----:B0-----:R-:W-:-:S02]  /*f640*/  HADD2.F32 R34, -RZ, R4.H0_H0 ;  /* 0x20000004ff227230 */ /* 0x001fc40000004100 */
[----:B------:R-:W-:Y:S02]  /*f650*/  HADD2.F32 R4, -RZ, R4.H1_H1 ;  /* 0x30000004ff047230 */ /* 0x000fe40000004100 */
[----:B------:R-:W-:Y:S02]  /*f660*/  HADD2.F32 R35, -RZ, R5.H0_H0 ;  /* 0x20000005ff237230 */ /* 0x000fe40000004100 */
[C---:B------:R-:W-:Y:S01]  /*f670*/  FFMA.FTZ R49, R34.reuse, R43, -R49 ;  /* 0x0000002b22317223 */ /* 0x040fe20000010831 */
[----:B------:R-:W-:Y:S02]  /*f680*/  HADD2.F32 R43, -RZ, R13.H0_H0 ;  /* 0x2000000dff2b7230 */ /* 0x000fe40000004100 */
[----:B------:R-:W-:Y:S01]  /*f690*/  FFMA.FTZ R51, R34, R45, R51 ;  /* 0x0000002d22337223 */ /* 0x000fe20000010033 */
[----:B------:R-:W-:Y:S02]  /*f6a0*/  HADD2.F32 R34, -RZ, R12.H1_H1 ;  /* 0x3000000cff227230 */ /* 0x000fe40000004100 */
[----:B------:R-:W-:-:S02]  /*f6b0*/  HADD2.F32 R5, -RZ, R5.H1_H1 ;  /* 0x30000005ff057230 */ /* 0x000fc40000004100 */
[-C--:B------:R-:W-:Y:S01]  /*f6c0*/  FMUL.FTZ R45, R8, R43.reuse ;  /* 0x0000002b082d7220 */ /* 0x080fe20000410000 */
[C---:B------:R-:W-:Y:S01]  /*f6d0*/  FFMA.FTZ R42, R4.reuse, R43, -R53 ;  /* 0x0000002b042a7223 */ /* 0x040fe20000010835 */
[----:B------:R-:W-:Y:S01]  /*f6e0*/  FMUL.FTZ R39, R39, R34 ;  /* 0x0000002227277220 */ /* 0x000fe20000410000 */
[----:B------:R-:W-:Y:S02]  /*f6f0*/  HADD2.F32 R8, -RZ, R21.H1_H1 ;  /* 0x30000015ff087230 */ /* 0x000fe40000004100 */
[----:B------:R-:W-:Y:S01]  /*f700*/  FFMA.FTZ R44, R4, R47, R45 ;  /* 0x0000002f042c7223 */ /* 0x000fe2000001002d */
[----:B------:R-:W-:Y:S02]  /*f710*/  HADD2.F32 R4, -RZ, R13.H1_H1 ;  /* 0x3000000dff047230 */ /* 0x000fe40000004100 */
[C---:B------:R-:W-:Y:S01]  /*f720*/  FFMA.FTZ R38, R35.reuse, R38, R39 ;  /* 0x0000002623267223 */ /* 0x040fe20000010027 */
[----:B------:R-:W-:Y:S02]  /*f730*/  HADD2.F32 R39, -RZ, R24.H0_H0 ;  /* 0x20000018ff277230 */ /* 0x000fe40000004100 */
[----:B------:R-:W-:Y:S01]  /*f740*/  FFMA.FTZ R46, R35, R34, -R46 ;  /* 0x00000022232e7223 */ /* 0x000fe2000001082e */
[----:B------:R-:W-:-:S02]  /*f750*/  HADD2.F32 R36, -RZ, R6.H0_H0 ;  /* 0x20000006ff247230 */ /* 0x000fc40000004100 */
[C---:B------:R-:W-:Y:S01]  /*f760*/  FMUL.FTZ R34, R9.reuse, R8 ;  /* 0x0000000809227220 */ /* 0x040fe20000410000 */
[----:B------:R-:W-:Y:S02]  /*f770*/  HADD2.F32 R35, -RZ, R14.H0_H0 ;  /* 0x2000000eff237230 */ /* 0x000fe40000004100 */
[-C--:B------:R-:W-:Y:S01]  /*f780*/  FMUL.FTZ R48, R9, R4.reuse ;  /* 0x0000000409307220 */ /* 0x080fe20000410000 */
[----:B------:R-:W-:Y:S02]  /*f790*/  HADD2.F32 R43, -RZ, R25.H0_H0 ;  /* 0x20000019ff2b7230 */ /* 0x000fe40000004100 */
[C---:B------:R-:W-:Y:S01]  /*f7a0*/  FMUL.FTZ R53, R40.reuse, R39 ;  /* 0x0000002728357220 */ /* 0x040fe20000410000 */
[----:B------:R-:W-:Y:S02]  /*f7b0*/  HADD2.F32 R9, -RZ, R15.H0_H0 ;  /* 0x2000000fff097230 */ /* 0x000fe40000004100 */
[C---:B------:R-:W-:Y:S01]  /*f7c0*/  FFMA.FTZ R45, R5.reuse, R4, -R34 ;  /* 0x00000004052d7223 */ /* 0x040fe20000010822 */
[-C--:B------:R-:W-:Y:S01]  /*f7d0*/  FMUL.FTZ R40, R40, R35.reuse ;  /* 0x0000002328287220 */ /* 0x080fe20000410000 */
[----:B------:R-:W-:Y:S01]  /*f7e0*/  FFMA.FTZ R47, R5, R8, R48 ;  /* 0x00000008052f7223 */ /* 0x000fe20000010030 */
[----:B------:R-:W-:Y:S01]  /*f7f0*/  FFMA.FTZ R53, R36, R35, -R53 ;  /* 0x0000002324357223 */ /* 0x000fe20000010835 */
[----:B------:R-:W-:-:S02]  /*f800*/  HADD2.F32 R6, -RZ, R6.H1_H1 ;  /* 0x30000006ff067230 */ /* 0x000fc40000004100 */
[C---:B------:R-:W-:Y:S01]  /*f810*/  FMUL.FTZ R5, R10.reuse, R43 ;  /* 0x0000002b0a057220 */ /* 0x040fe20000410000 */
[----:B------:R-:W-:Y:S01]  /*f820*/  FMUL.FTZ R35, R10, R9 ;  /* 0x000000090a237220 */ /* 0x000fe20000410000 */
[----:B------:R-:W-:Y:S02]  /*f830*/  HADD2.F32 R10, -RZ, R24.H1_H1 ;  /* 0x30000018ff0a7230 */ /* 0x000fe40000004100 */
[----:B------:R-:W-:Y:S01]  /*f840*/  FFMA.FTZ R40, R36, R39, R40 ;  /* 0x0000002724287223 */ /* 0x000fe20000010028 */
[----:B------:R-:W-:Y:S02]  /*f850*/  HADD2.F32 R34, -RZ, R25.H1_H1 ;  /* 0x30000019ff227230 */ /* 0x000fe40000004100 */
[C---:B------:R-:W-:Y:S01]  /*f860*/  FFMA.FTZ R36, R6.reuse, R9, -R5 ;  /* 0x0000000906247223 */ /* 0x040fe20000010805 */
[----:B------:R-:W-:Y:S02]  /*f870*/  HADD2.F32 R4, -RZ, R14.H1_H1 ;  /* 0x3000000eff047230 */ /* 0x000fe40000004100 */
[----:B------:R-:W-:Y:S01]  /*f880*/  FFMA.FTZ R35, R6, R43, R35 ;  /* 0x0000002b06237223 */ /* 0x000fe20000010023 */
[----:B------:R-:W-:-:S02]  /*f890*/  HADD2.F32 R8, -RZ, R15.H1_H1 ;  /* 0x3000000fff087230 */ /* 0x000fc40000004100 */
[----:B------:R-:W-:Y:S01]  /*f8a0*/  FMUL.FTZ R6, R41, R10 ;  /* 0x0000000a29067220 */ /* 0x000fe20000410000 */
[--C-:B------:R-:W-:Y:S02]  /*f8b0*/  HADD2.F32 R37, -RZ, R7.reuse.H0_H0 ;  /* 0x20000007ff257230 */ /* 0x100fe40000004100 */
[----:B------:R-:W-:Y:S01]  /*f8c0*/  FMUL.FTZ R48, R11, R34 ;  /* 0x000000220b307220 */ /* 0x000fe20000410000 */
[----:B------:R-:W-:Y:S02]  /*f8d0*/  HADD2.F32 R7, -RZ, R7.H1_H1 ;  /* 0x30000007ff077230 */ /* 0x000fe40000004100 */
[----:B------:R-:W-:Y:S01]  /*f8e0*/  FMUL.FTZ R41, R41, R4 ;  /* 0x0000000429297220 */ /* 0x000fe20000410000 */
[----:B------:R-:W-:Y:S01]  /*f8f0*/  FMUL.FTZ R5, R11, R8 ;  /* 0x000000080b057220 */ /* 0x000fe20000410000 */
[----:B------:R-:W-:Y:S01]  /*f900*/  FFMA.FTZ R11, R37, R4, -R6 ;  /* 0x00000004250b7223 */ /* 0x000fe20000010806 */
[----:B------:R-:W-:Y:S01]  /*f910*/  F2FP.F16.F32.PACK_AB R4, R42, R49 ;  /* 0x000000312a04723e */ /* 0x000fe200000000ff */
[----:B------:R-:W-:Y:S01]  /*f920*/  FFMA.FTZ R48, R7, R8, -R48 ;  /* 0x0000000807307223 */ /* 0x000fe20000010830 */
[----:B------:R-:W-:Y:S01]  /*f930*/  FFMA.FTZ R41, R37, R10, R41 ;  /* 0x0000000a25297223 */ /* 0x000fe20000010029 */
[----:B------:R-:W-:Y:S01]  /*f940*/  FFMA.FTZ R34, R7, R34, R5 ;  /* 0x0000002207227223 */ /* 0x000fe20000010005 */
        /* <DEDUP_REMOVED lines=9> */
.L_x_816:
[----:B------:R-:W-:Y:S05]  /*f9e0*/  BSYNC B1 ;  /* 0x0000000000017941 */ /* 0x000fea0003800000 */
.L_x_815:
[----:B-12---:R-:W-:Y:S01]  /*f9f0*/  IADD3 R0, R212, 0x20, RZ ;  /* 0x00000020d4007810 */ /* 0x006fe20007ffe0ff */
[----:B------:R-:W-:Y:S03]  /*fa00*/  BSSY B1, `(.L_x_819) ;  /* 0x00000b9000017945 */ /* 0x000fe60003800000 */
[----:B------:R-:W-:-:S13]  /*fa10*/  ISETP.GE.AND P0, PT, R0, R3, PT ;  /* 0x000000030000720c */ /* 0x000fda0003f06270 */
[----:B------:R-:W-:Y:S05]  /*fa20*/  @P0 BRA `(.L_x_820) ;  /* 0x0000000800d80947 */ /* 0x000fea0003800000 */
[----:B------:R-:W1:Y:S01]  /*fa30*/  LDC R51, c[0x0][0x3f4] ;  /* 0x0000fd00ff337b82 */ /* 0x000e620000000800 */
[----:B------:R-:W-:Y:S01]  /*fa40*/  BSSY B2, `(.L_x_821) ;  /* 0x000005c000027945 */ /* 0x000fe20003800000 */
[----:B------:R-:W-:Y:S02]  /*fa50*/  SHF.R.U32.HI R54, RZ, 0x3, R223 ;  /* 0x00000003ff367819 */ /* 0x000fe400000116df */
[-C--:B-1----:R-:W-:Y:S02]  /*fa60*/  ISETP.GE.AND P0, PT, R16, R51.reuse, PT ;  /* 0x000000331000720c */ /* 0x082fe40003f06270 */
[----:B------:R-:W-:-:S11]  /*fa70*/  ISETP.GE.AND P1, PT, R213, R51, PT ;  /* 0x00000033d500720c */ /* 0x000fd60003f26270 */
[----:B------:R-:W-:Y:S05]  /*fa80*/  @P0 BRA `(.L_x_822) ;  /* 0x00000004005c0947 */ /* 0x000fea0003800000 */
[----:B------:R-:W2:Y:S01]  /*fa90*/  LDL R52, [R1+0x80] ;  /* 0x0000800001347983 */ /* 0x000ea20000100800 */
[----:B------:R-:W-:Y:S01]  /*faa0*/  LEA.HI R0, R51, R232, RZ, 0x1d ;  /* 0x000000e833007211 */ /* 0x000fe200078fe8ff */
[----:B------:R-:W-:Y:S02]  /*fab0*/  HADD2.F32 R42, -RZ, R26.H0_H0 ;  /* 0x2000001aff2a7230 */ /* 0x000fe40000004100 */
[--C-:B------:R-:W-:Y:S01]  /*fac0*/  HADD2.F32 R44, -RZ, R30.reuse.H0_H0 ;  /* 0x2000001eff2c7230 */ /* 0x100fe20000004100 */
[----:B0-----:R-:W-:Y:S01]  /*fad0*/  SHF.R.S32.HI R5, RZ, 0x1f, R0 ;  /* 0x0000001fff057819 */ /* 0x001fe20000011400 */
[----:B------:R-:W-:Y:S02]  /*fae0*/  IMAD.SHL.U32 R4, R0, 0x8, RZ ;  /* 0x0000000800047824 */ /* 0x000fe400078e00ff */
[----:B------:R-:W-:Y:S01]  /*faf0*/  HADD2.F32 R46, -RZ, R31.H0_H0 ;  /* 0x2000001fff2e7230 */ /* 0x000fe20000004100 */
[----:B------:R-:W-:Y:S01]  /*fb00*/  LEA.HI R5, R5, R0, RZ, 0x3 ;  /* 0x0000000005057211 */ /* 0x000fe200078f18ff */
[----:B------:R-:W-:Y:S01]  /*fb10*/  HADD2.F32 R55, -RZ, R30.H1_H1 ;  /* 0x3000001eff377230 */ /* 0x000fe20000004100 */
[----:B------:R-:W-:Y:S01]  /*fb20*/  LOP3.LUT R0, R223, 0x38, R4, 0xf8, !PT ;  /* 0x00000038df007812 */ /* 0x000fe200078ef804 */
[----:B------:R-:W-:-:S02]  /*fb30*/  HADD2.F32 R53, -RZ, R26.H1_H1 ;  /* 0x3000001aff357230 */ /* 0x000fc40000004100 */
[----:B------:R-:W-:Y:S01]  /*fb40*/  IMAD.SHL.U32 R5, R5, 0x400, RZ ;  /* 0x0000040005057824 */ /* 0x000fe200078e00ff */
[----:B------:R-:W-:Y:S01]  /*fb50*/  LOP3.LUT R9, R0, R54, RZ, 0x3c, !PT ;  /* 0x0000003600097212 */ /* 0x000fe200078e3cff */
[----:B------:R-:W-:Y:S02]  /*fb60*/  HADD2.F32 R57, -RZ, R31.H1_H1 ;  /* 0x3000001fff397230 */ /* 0x000fe40000004100 */
[----:B------:R-:W-:Y:S01]  /*fb70*/  HADD2.F32 R50, -RZ, R33.H0_H0 ;  /* 0x20000021ff327230 */ /* 0x000fe20000004100 */
[----:B------:R-:W-:Y:S01]  /*fb80*/  LOP3.LUT R0, R5, 0x7fffe000, RZ, 0xc0, !PT ;  /* 0x7fffe00005007812 */ /* 0x000fe200078ec0ff */
[----:B------:R-:W-:-:S03]  /*fb90*/  HADD2.F32 R48, -RZ, R32.H0_H0 ;  /* 0x20000020ff307230 */ /* 0x000fc60000004100 */
[----:B------:R-:W-:-:S04]  /*fba0*/  IADD3 R9, R9, R0, R226 ;  /* 0x0000000009097210 */ /* 0x000fc80007ffe0e2 */
[----:B------:R-:W-:-:S05]  /*fbb0*/  LEA R0, R9, R18, 0x1 ;  /* 0x0000001209007211 */ /* 0x000fca00078e08ff */
[----:B------:R-:W0:Y:S02]  /*fbc0*/  LDS.128 R8, [R0+0x14400] ;  /* 0x0144000000087984 */ /* 0x000e240000000c00 */
[--C-:B0-----:R-:W-:Y:S02]  /*fbd0*/  HADD2.F32 R38, -RZ, R8.reuse.H0_H0 ;  /* 0x20000008ff267230 */ /* 0x101fe40000004100 */
[----:B------:R-:W-:Y:S02]  /*fbe0*/  HADD2.F32 R8, -RZ, R8.H1_H1 ;  /* 0x30000008ff087230 */ /* 0x000fe40000004100 */
[----:B------:R-:W-:Y:S02]  /*fbf0*/  HADD2.F32 R39, -RZ, R9.H0_H0 ;  /* 0x20000009ff277230 */ /* 0x000fe40000004100 */
[-C--:B------:R-:W-:Y:S01]  /*fc00*/  FMUL.FTZ R43, R44, R38.reuse ;  /* 0x000000262c2b7220 */ /* 0x080fe20000410000 */
[----:B------:R-:W-:Y:S01]  /*fc10*/  FMUL.FTZ R45, R42, R38 ;  /* 0x000000262a2d7220 */ /* 0x000fe20000410000 */
[----:B------:R-:W-:-:S02]  /*fc20*/  HADD2.F32 R38, -RZ, R27.H0_H0 ;  /* 0x2000001bff267230 */ /* 0x000fc40000004100 */
[-C--:B------:R-:W-:Y:S01]  /*fc30*/  FMUL.FTZ R47, R46, R8.reuse ;  /* 0x000000082e2f7220 */ /* 0x080fe20000410000 */
        /* <DEDUP_REMOVED lines=10> */
[----:B------:R-:W-:Y:S01]  /*fce0*/  FFMA.FTZ R43, R42, R34, -R43 ;  /* 0x000000222a2b7223 */ /* 0x000fe2000001082b */
[-C--:B------:R-:W-:Y:S01]  /*fcf0*/  FMUL.FTZ R42, R53, R39.reuse ;  /* 0x00000027352a7220 */ /* 0x080fe20000410000 */
[----:B------:R-:W-:Y:S01]  /*fd00*/  FFMA.FTZ R8, R38, R4, -R47 ;  /* 0x0000000426087223 */ /* 0x000fe2000001082f */
[----:B------:R-:W-:Y:S01]  /*fd10*/  FMUL.FTZ R38, R55, R39 ;  /* 0x0000002737267220 */ /* 0x000fe20000410000 */
[----:B------:R-:W-:Y:S02]  /*fd20*/  HADD2.F32 R39, -RZ, R27.H1_H1 ;  /* 0x3000001bff277230 */ /* 0x000fe40000004100 */
[----:B------:R-:W-:Y:S01]  /*fd30*/  FFMA.FTZ R45, R44, R34, R45 ;  /* 0x000000222c2d7223 */ /* 0x000fe2000001002d */
[----:B------:R-:W-:-:S02]  /*fd40*/  HADD2.F32 R5, -RZ, R5.H1_H1 ;  /* 0x30000005ff057230 */ /* 0x000fc40000004100 */
[----:B------:R-:W-:Y:S01]  /*fd50*/  FFMA.FTZ R34, R46, R4, R49 ;  /* 0x000000042e227223 */ /* 0x000fe20000010031 */
[-C--:B------:R-:W-:Y:S01]  /*fd60*/  FMUL.FTZ R4, R57, R9.reuse ;  /* 0x0000000939047220 */ /* 0x080fe20000410000 */
[----:B------:R-:W-:Y:S01]  /*fd70*/  FMUL.FTZ R44, R39, R9 ;  /* 0x00000009272c7220 */ /* 0x000fe20000410000 */
[--C-:B------:R-:W-:Y:S02]  /*fd80*/  HADD2.F32 R36, -RZ, R6.reuse.H0_H0 ;  /* 0x20000006ff247230 */ /* 0x100fe40000004100 */
[----:B------:R-:W-:Y:S01]  /*fd90*/  FFMA.FTZ R38, R53, R35, -R38 ;  /* 0x0000002335267223 */ /* 0x000fe20000010826 */
[----:B------:R-:W-:Y:S01]  /*fda0*/  FFMA.FTZ R9, R39, R5, -R4 ;  /* 0x0000000527097223 */ /* 0x000fe20000010804 */
[----:B------:R-:W-:Y:S01]  /*fdb0*/  FFMA.FTZ R42, R55, R35, R42 ;  /* 0x00000023372a7223 */ /* 0x000fe2000001002a */
[----:B------:R-:W-:Y:S02]  /*fdc0*/  HADD2.F32 R4, -RZ, R29.H0_H0 ;  /* 0x2000001dff047230 */ /* 0x000fe40000004100 */
[----:B------:R-:W-:Y:S01]  /*fdd0*/  FFMA.FTZ R35, R57, R5, R44 ;  /* 0x0000000539237223 */ /* 0x000fe2000001002c */
[----:B------:R-:W-:-:S02]  /*fde0*/  HADD2.F32 R6, -RZ, R6.H1_H1 ;  /* 0x30000006ff067230 */ /* 0x000fc40000004100 */
[-C--:B------:R-:W-:Y:S01]  /*fdf0*/  FMUL.FTZ R5, R50, R10.reuse ;  /* 0x0000000a32057220 */ /* 0x080fe20000410000 */
[----:B------:R-:W-:Y:S02]  /*fe00*/  HADD2.F32 R46, -RZ, R28.H0_H0 ;  /* 0x2000001cff2e7230 */ /* 0x000fe40000004100 */
[----:B------:R-:W-:Y:S01]  /*fe10*/  FMUL.FTZ R49, R4, R10 ;  /* 0x0000000a04317220 */ /* 0x000fe20000410000 */
[----:B------:R-:W-:Y:S01]  /*fe20*/  FMUL.FTZ R39, R48, R40 ;  /* 0x0000002830277220 */ /* 0x000fe20000410000 */
[----:B------:R-:W-:Y:S01]  /*fe30*/  FFMA.FTZ R10, R4, R6, -R5 ;  /* 0x00000006040a7223 */ /* 0x000fe20000010805 */
[----:B------:R-:W-:Y:S02]  /*fe40*/  HADD2.F32 R55, -RZ, R32.H1_H1 ;  /* 0x30000020ff377230 */ /* 0x000fe40000004100 */
[C---:B------:R-:W-:Y:S01]  /*fe50*/  FMUL.FTZ R47, R46.reuse, R40 ;  /* 0x000000282e2f7220 */ /* 0x040fe20000410000 */
[----:B------:R-:W-:Y:S02]  /*fe60*/  HADD2.F32 R57, -RZ, R33.H1_H1 ;  /* 0x30000021ff397230 */ /* 0x000fe40000004100 */
[----:B------:R-:W-:Y:S01]  /*fe70*/  FFMA.FTZ R39, R46, R36, -R39 ;  /* 0x000000242e277223 */ /* 0x000fe20000010827 */
[----:B------:R-:W-:-:S02]  /*fe80*/  HADD2.F32 R5, -RZ, R28.H1_H1 ;  /* 0x3000001cff057230 */ /* 0x000fc40000004100 */
[----:B------:R-:W-:Y:S01]  /*fe90*/  FFMA.FTZ R47, R48, R36, R47 ;  /* 0x00000024302f7223 */ /* 0x000fe2000001002f */
[----:B------:R-:W-:Y:S02]  /*fea0*/  HADD2.F32 R53, -RZ, R29.H1_H1 ;  /* 0x3000001dff357230 */ /* 0x000fe40000004100 */
[----:B------:R-:W-:Y:S01]  /*feb0*/  FFMA.FTZ R36, R50, R6, R49 ;  /* 0x0000000632247223 */ /* 0x000fe20000010031 */
[--C-:B------:R-:W-:Y:S02]  /*fec0*/  HADD2.F32 R37, -RZ, R7.reuse.H0_H0 ;  /* 0x20000007ff257230 */ /* 0x100fe40000004100 */
[----:B------:R-:W-:Y:S01]  /*fed0*/  FMUL.FTZ R4, R55, R41 ;  /* 0x0000002937047220 */ /* 0x000fe20000410000 */
[----:B------:R-:W-:Y:S02]  /*fee0*/  HADD2.F32 R7, -RZ, R7.H1_H1 ;  /* 0x30000007ff077230 */ /* 0x000fe40000004100 */
[----:B------:R-:W-:Y:S01]  /*fef0*/  FMUL.FTZ R40, R57, R11 ;  /* 0x0000000b39287220 */ /* 0x000fe20000410000 */
[----:B------:R-:W-:Y:S01]  /*ff00*/  FMUL.FTZ R6, R5, R41 ;  /* 0x0000002905067220 */ /* 0x000fe20000410000 */
[----:B------:R-:W-:Y:S01]  /*ff10*/  FMUL.FTZ R44, R53, R11 ;  /* 0x0000000b352c7220 */ /* 0x000fe20000410000 */
[----:B------:R-:W-:Y:S01]  /*ff20*/  FFMA.FTZ R11, R5, R37, -R4 ;  /* 0x00000025050b7223 */ /* 0x000fe20000010804 */
[----:B------:R-:W-:Y:S01]  /*ff30*/  FFMA.FTZ R40, R53, R7, -R40 ;  /* 0x0000000735287223 */ /* 0x000fe20000010828 */
[----:B------:R-:W-:Y:S01]  /*ff40*/  FFMA.FTZ R37, R55, R37, R6 ;  /* 0x0000002537257223 */ /* 0x000fe20000010006 */
[----:B------:R-:W-:Y:S01]  /*ff50*/  FFMA.FTZ R44, R57, R7, R44 ;  /* 0x00000007392c7223 */ /* 0x000fe2000001002c */
[----:B------:R-:W-:-:S02]  /*ff60*/  F2FP.F16.F32.PACK_AB R4, R8, R43 ;  /* 0x0000002b0804723e */ /* 0x000fc400000000ff */
[----:B------:R-:W-:Y:S02]  /*ff70*/  F2FP.F16.F32.PACK_AB R5, R9, R38 ;  /* 0x000000260905723e */ /* 0x000fe400000000ff */
[----:B------:R-:W-:Y:S02]  /*ff80*/  F2FP.F16.F32.PACK_AB R6, R10, R39 ;  /* 0x000000270a06723e */ /* 0x000fe400000000ff */
[----:B------:R-:W-:Y:S02]  /*ff90*/  F2FP.F16.F32.PACK_AB R7, R40, R11 ;  /* 0x0000000b2807723e */ /* 0x000fe400000000ff */
[----:B------:R-:W-:Y:S02]  /*ffa0*/  F2FP.F16.F32.PACK_AB R8, R34, R45 ;  /* 0x0000002d2208723e */ /* 0x000fe400000000ff */
[----:B------:R-:W-:Y:S01]  /*ffb0*/  F2FP.F16.F32.PACK_AB R9, R35, R42 ;  /* 0x0000002a2309723e */ /* 0x000fe200000000ff */
[----:B------:R1:W-:Y:S01]  /*ffc0*/  STS.128 [R52], R4 ;  /* 0x0000000434007388 */ /* 0x0003e20000000c00 */
[----:B------:R-:W-:-:S02]  /*ffd0*/  F2FP.F16.F32.PACK_AB R10, R36, R47 ;  /* 0x0000002f240a723e */ /* 0x000fc400000000ff */
[----:B------:R-:W-:-:S05]  /*ffe0*/  F2FP.F16.F32.PACK_AB R11, R44, R37 ;  /* 0x000000252c0b723e */ /* 0x000fca00000000ff */
[----:B------:R1:W-:Y:S02]  /*fff0*/  STS.128 [R0+0x14400], R8 ;  /* 0x0144000800007388 */ /* 0x0003e40000000c00 */
.L_x_822:
[----:B------:R-:W-:Y:S05]  /*10000*/  BSYNC B2 ;  /* 0x0000000000027941 */ /* 0x000fea0003800000 */
.L_x_821:
[----:B------:R-:W-:Y:S05]  /*10010*/  @P1 BRA `(.L_x_820) ;  /* 0x00000004005c1947 */ /* 0x000fea0003800000 */
[----:B-1----:R-:W0:Y:S01]  /*10020*/  LDL R52, [R1+0x7c] ;  /* 0x00007c0001347983 */ /* 0x002e220000100800 */
[----:B------:R-:W-:Y:S01]  /*10030*/  LEA.HI R51, R51, R234, RZ, 0x1d ;  /* 0x000000ea33337211 */ /* 0x000fe200078fe8ff */
[----:B------:R-:W-:Y:S02]  /*10040*/  HADD2.F32 R42, -RZ, R12.H0_H0 ;  /* 0x2000000cff2a7230 */ /* 0x000fe40000004100 */
[--C-:B------:R-:W-:Y:S01]  /*10050*/  HADD2.F32 R44, -RZ, R20.reuse.H0_H0 ;  /* 0x20000014ff2c7230 */ /* 0x100fe20000004100 */
[----:B------:R-:W-:Y:S01]  /*10060*/  SHF.R.S32.HI R4, RZ, 0x1f, R51 ;  /* 0x0000001fff047819 */ /* 0x000fe20000011433 */
        /* <DEDUP_REMOVED lines=14> */
[----:B------:R-:W1:Y:S02]  /*10150*/  LDS.128 R8, [R0+0x14400] ;  /* 0x0144000000087984 */ /* 0x000e640000000c00 */
[--C-:B-1----:R-:W-:Y:S02]  /*10160*/  HADD2.F32 R38, -RZ, R8.reuse.H0_H0 ;  /* 0x20000008ff267230 */ /* 0x102fe40000004100 */
        /* <DEDUP_REMOVED lines=12> */
[----:B0-----:R-:W0:Y:S02]  /*10230*/  LDS.128 R4, [R52] ;  /* 0x0000000034047984 */ /* 0x001e240000000c00 */
        /* <DEDUP_REMOVED lines=53> */
.L_x_820:
[----:B------:R-:W-:Y:S05]  /*10590*/  BSYNC B1 ;  /* 0x0000000000017941 */ /* 0x000fea0003800000 */
.L_x_819:
[----:B-12---:R-:W-:Y:S01]  /*105a0*/  VIADD R0, R212, 0x40 ;  /* 0x00000040d4007836 */ /* 0x006fe20000000000 */
[----:B------:R-:W-:Y:S04]  /*105b0*/  BSSY B1, `(.L_x_823) ;  /* 0x00000b9000017945 */ /* 0x000fe80003800000 */
        /* <DEDUP_REMOVED lines=12> */
[----:B------:R-:W-:Y:S01]  /*10680*/  SHF.R.S32.HI R7, RZ, 0x1f, R0 ;  /* 0x0000001fff077819 */ /* 0x000fe20000011400 */
[----:B0-----:R-:W-:Y:S02]  /*10690*/  IMAD.SHL.U32 R5, R0, 0x8, RZ ;  /* 0x0000000800057824 */ /* 0x001fe400078e00ff */
[--C-:B------:R-:W-:Y:S01]  /*106a0*/  HADD2.F32 R46, -RZ, R31.reuse.H0_H0 ;  /* 0x2000001fff2e7230 */ /* 0x100fe20000004100 */
[----:B------:R-:W-:Y:S01]  /*106b0*/  LEA.HI R7, R7, R0, RZ, 0x3 ;  /* 0x0000000007077211 */ /* 0x000fe200078f18ff */
[----:B------:R-:W-:Y:S01]  /*106c0*/  HADD2.F32 R55, -RZ, R30.H1_H1 ;  /* 0x3000001eff377230 */ /* 0x000fe20000004100 */
[----:B------:R-:W-:Y:S01]  /*106d0*/  LOP3.LUT R0, R222, 0x38, R5, 0xf8, !PT ;  /* 0x00000038de007812 */ /* 0x000fe200078ef805 */
[----:B------:R-:W-:Y:S01]  /*106e0*/  HADD2.F32 R53, -RZ, R26.H1_H1 ;  /* 0x3000001aff357230 */ /* 0x000fe20000004100 */
[----:B------:R-:W-:Y:S01]  /*106f0*/  SHF.L.U32 R7, R7, 0xa, RZ ;  /* 0x0000000a07077819 */ /* 0x000fe200000006ff */
[----:B------:R-:W-:Y:S01]  /*10700*/  HADD2.F32 R57, -RZ, R31.H1_H1 ;  /* 0x3000001fff397230 */ /* 0x000fe20000004100 */
[----:B------:R-:W-:Y:S01]  /*10710*/  LOP3.LUT R0, R0, R54, RZ, 0x3c, !PT ;  /* 0x0000003600007212 */ /* 0x000fe200078e3cff */
[----:B------:R-:W-:Y:S01]  /*10720*/  HADD2.F32 R50, -RZ, R33.H0_H0 ;  /* 0x20000021ff327230 */ /* 0x000fe20000004100 */
[----:B------:R-:W-:Y:S01]  /*10730*/  LOP3.LUT R9, R7, 0x7fffe000, RZ, 0xc0, !PT ;  /* 0x7fffe00007097812 */ /* 0x000fe200078ec0ff */
[----:B------:R-:W-:-:S03]  /*10740*/  HADD2.F32 R48, -RZ, R32.H0_H0 ;  /* 0x20000020ff307230 */ /* 0x000fc60000004100 */
[----:B------:R-:W-:-:S05]  /*10750*/  IADD3 R9, R0, R9, R225 ;  /* 0x0000000900097210 */ /* 0x000fca0007ffe0e1 */
[----:B------:R-:W-:-:S05]  /*10760*/  IMAD R0, R9, 0x2, R18 ;  /* 0x0000000209007824 */ /* 0x000fca00078e0212 */
        /* <DEDUP_REMOVED lines=68> */
.L_x_826:
[----:B------:R-:W-:Y:S05]  /*10bb0*/  BSYNC B2 ;  /* 0x0000000000027941 */ /* 0x000fea0003800000 */
.L_x_825:
[----:B------:R-:W-:Y:S05]  /*10bc0*/  @P1 BRA `(.L_x_824) ;  /* 0x00000004005c1947 */ /* 0x000fea0003800000 */
[----:B-1----:R-:W2:Y:S01]  /*10bd0*/  LDL R52, [R1+0x74] ;  /* 0x0000740001347983 */ /* 0x002ea20000100800 */
        /* <DEDUP_REMOVED lines=11> */
[----:B------:R-:W-:Y:S01]  /*10c90*/  HADD2.F32 R50, -RZ, R25.H0_H0 ;  /* 0x20000019ff327230 */ /* 0x000fe20000004100 */
[----:B------:R-:W-:Y:S01]  /*10ca0*/  LOP3.LUT R0, R0, R54, RZ, 0x3c, !PT ;  /* 0x0000003600007212 */ /* 0x000fe200078e3cff */
[----:B------:R-:W-:Y:S01]  /*10cb0*/  HADD2.F32 R48, -RZ, R24.H0_H0 ;  /* 0x20000018ff307230 */ /* 0x000fe20000004100 */
[----:B------:R-:W-:Y:S01]  /*10cc0*/  LOP3.LUT R9, R51, 0x7fffe000, RZ, 0xc0, !PT ;  /* 0x7fffe00033097812 */ /* 0x000fe200078ec0ff */
[----:B------:R-:W-:-:S03]  /*10cd0*/  HADD2.F32 R51, -RZ, R12.H1_H1 ;  /* 0x3000000cff337230 */ /* 0x000fc60000004100 */
        /* <DEDUP_REMOVED lines=70> */
.L_x_824:
[----:B------:R-:W-:Y:S05]  /*11140*/  BSYNC B1 ;  /* 0x0000000000017941 */ /* 0x000fea0003800000 */
.L_x_823:
[----:B-12---:R-:W-:-:S05]  /*11150*/  VIADD R0, R212, 0x60 ;  /* 0x00000060d4007836 */ /* 0x006fca0000000000 */
[----:B------:R-:W-:-:S13]  /*11160*/  ISETP.GE.AND P0, PT, R0, R3, PT ;  /* 0x000000030000720c */ /* 0x000fda0003f06270 */
[----:B------:R-:W-:Y:S05]  /*11170*/  @P0 BRA `(.L_x_803) ;  /* 0x0000000800f40947 */ /* 0x000fea0003800000 */
[----:B------:R1:W5:Y:S01]  /*11180*/  LDL R48, [R1+0x68] ;  /* 0x0000680001307983 */ /* 0x0003620000100800 */
[----:B------:R-:W2:Y:S01]  /*11190*/  LDC R47, c[0x0][0x3f4] ;  /* 0x0000fd00ff2f7b82 */ /* 0x000ea20000000800 */
[C---:B------:R-:W-:Y:S01]  /*111a0*/  IADD3 R50, R212.reuse, 0x60, RZ ;  /* 0x00000060d4327810 */ /* 0x040fe20007ffe0ff */
[----:B------:R-:W-:Y:S01]  /*111b0*/  VIADD R52, R212, 0x60 ;  /* 0x00000060d4347836 */ /* 0x000fe20000000000 */
[----:B------:R-:W-:Y:S03]  /*111c0*/  BSSY B1, `(.L_x_827) ;  /* 0x0000060000017945 */ /* 0x000fe60003800000 */
[----:B------:R-:W-:Y:S01]  /*111d0*/  IMAD.SHL.U32 R50, R50, 0x40, RZ ;  /* 0x0000004032327824 */ /* 0x000fe200078e00ff */
[----:B------:R-:W-:-:S04]  /*111e0*/  SHF.L.U32 R52, R52, 0x6, RZ ;  /* 0x0000000634347819 */ /* 0x000fc800000006ff */
[----:B------:R-:W-:Y:S02]  /*111f0*/  LOP3.LUT R50, R50, 0x1c0, RZ, 0xc0, !PT ;  /* 0x000001c032327812 */ /* 0x000fe400078ec0ff */
[----:B------:R-:W-:Y:S02]  /*11200*/  LOP3.LUT R52, R52, 0x1c0, RZ, 0xc0, !PT ;  /* 0x000001c034347812 */ /* 0x000fe400078ec0ff */
[----:B------:R-:W-:Y:S02]  /*11210*/  SHF.R.U32.HI R50, RZ, 0x3, R50 ;  /* 0x00000003ff327819 */ /* 0x000fe40000011632 */
[-C--:B--2---:R-:W-:Y:S02]  /*11220*/  ISETP.GE.AND P0, PT, R16, R47.reuse, PT ;  /* 0x0000002f1000720c */ /* 0x084fe40003f06270 */
[----:B------:R-:W-:-:S11]  /*11230*/  ISETP.GE.AND P1, PT, R213, R47, PT ;  /* 0x0000002fd500720c */ /* 0x000fd60003f26270 */
[----:B-1----:R-:W-:Y:S05]  /*11240*/  @P0 BRA `(.L_x_828) ;  /* 0x00000004005c0947 */ /* 0x002fea0003800000 */
[----:B------:R-:W2:Y:S01]  /*11250*/  LDL R53, [R1+0x70] ;  /* 0x0000700001357983 */ /* 0x000ea20000100800 */
[----:B------:R-:W-:Y:S01]  /*11260*/  LEA.HI R0, R47, R232, RZ, 0x1d ;  /* 0x000000e82f007211 */ /* 0x000fe200078fe8ff */
[----:B------:R-:W-:Y:S02]  /*11270*/  HADD2.F32 R44, -RZ, R30.H0_H0 ;  /* 0x2000001eff2c7230 */ /* 0x000fe40000004100 */
[----:B------:R-:W-:Y:S01]  /*11280*/  HADD2.F32 R42, -RZ, R26.H0_H0 ;  /* 0x2000001aff2a7230 */ /* 0x000fe20000004100 */
        /* <DEDUP_REMOVED lines=10> */
[--C-:B------:R-:W-:Y:S01]  /*11330*/  HADD2.F32 R51, -RZ, R32.reuse.H0_H0 ;  /* 0x20000020ff337230 */ /* 0x100fe20000004100 */
[----:B------:R-:W-:Y:S01]  /*11340*/  LOP3.LUT R3, R5, 0x7fffe000, RZ, 0xc0, !PT ;  /* 0x7fffe00005037812 */ /* 0x000fe200078ec0ff */
[----:B------:R-:W-:-:S03]  /*11350*/  HADD2.F32 R32, -RZ, R32.H1_H1 ;  /* 0x30000020ff207230 */ /* 0x000fc60000004100 */
[----:B-----5:R-:W-:-:S04]  /*11360*/  IADD3 R3, R0, R3, R48 ;  /* 0x0000000300037210 */ /* 0x020fc80007ffe030 */
[----:B------:R-:W-:-:S05]  /*11370*/  LEA R3, R3, R18, 0x1 ;  /* 0x0000001203037211 */ /* 0x000fca00078e08ff */
[----:B------:R-:W0:Y:S02]  /*11380*/  LDS.128 R8, [R3+0x14400] ;  /* 0x0144000003087984 */ /* 0x000e240000000c00 */
[--C-:B0-----:R-:W-:Y:S02]  /*11390*/  HADD2.F32 R37, -RZ, R8.reuse.H0_H0 ;  /* 0x20000008ff257230 */ /* 0x101fe40000004100 */
[----:B------:R-:W-:Y:S02]  /*113a0*/  HADD2.F32 R8, -RZ, R8.H1_H1 ;  /* 0x30000008ff087230 */ /* 0x000fe40000004100 */
[--C-:B------:R-:W-:Y:S02]  /*113b0*/  HADD2.F32 R38, -RZ, R9.reuse.H0_H0 ;  /* 0x20000009ff267230 */ /* 0x100fe40000004100 */
[-C--:B------:R-:W-:Y:S01]  /*113c0*/  FMUL.FTZ R41, R44, R37.reuse ;  /* 0x000000252c297220 */ /* 0x080fe20000410000 */
[----:B------:R-:W-:Y:S01]  /*113d0*/  FMUL.FTZ R37, R42, R37 ;  /* 0x000000252a257220 */ /* 0x000fe20000410000 */
[----:B------:R-:W-:Y:S01]  /*113e0*/  FMUL.FTZ R43, R46, R8 ;  /* 0x000000082e2b7220 */ /* 0x000fe20000410000 */
[----:B------:R-:W-:-:S02]  /*113f0*/  HADD2.F32 R9, -RZ, R9.H1_H1 ;  /* 0x30000009ff097230 */ /* 0x000fc40000004100 */
[----:B------:R-:W-:Y:S01]  /*11400*/  FMUL.FTZ R31, R26, R38 ;  /* 0x000000261a1f7220 */ /* 0x000fe20000410000 */
[--C-:B------:R-:W-:Y:S02]  /*11410*/  HADD2.F32 R39, -RZ, R10.reuse.H0_H0 ;  /* 0x2000000aff277230 */ /* 0x100fe40000004100 */
[----:B------:R-:W-:Y:S02]  /*11420*/  HADD2.F32 R10, -RZ, R10.H1_H1 ;  /* 0x3000000aff0a7230 */ /* 0x000fe40000004100 */
[--C-:B------:R-:W-:Y:S02]  /*11430*/  HADD2.F32 R40, -RZ, R11.reuse.H0_H0 ;  /* 0x2000000bff287230 */ /* 0x100fe40000004100 */
[----:B------:R-:W-:Y:S01]  /*11440*/  HADD2.F32 R11, -RZ, R11.H1_H1 ;  /* 0x3000000bff0b7230 */ /* 0x000fe20000004100 */
[----:B--2---:R-:W0:Y:S02]  /*11450*/  LDS.128 R4, [R53] ;  /* 0x0000000035047984 */ /* 0x004e240000000c00 */
[----:B0-----:R-:W-:-:S02]  /*11460*/  HADD2.F32 R0, -RZ, R4.H0_H0 ;  /* 0x20000004ff007230 */ /* 0x001fc40000004100 */
[----:B------:R-:W-:Y:S02]  /*11470*/  HADD2.F32 R4, -RZ, R4.H1_H1 ;  /* 0x30000004ff047230 */ /* 0x000fe40000004100 */
[----:B------:R-:W-:Y:S02]  /*11480*/  HADD2.F32 R34, -RZ, R5.H0_H0 ;  /* 0x20000005ff227230 */ /* 0x000fe40000004100 */
[-C--:B------:R-:W-:Y:S01]  /*11490*/  FFMA.FTZ R41, R42, R0.reuse, -R41 ;  /* 0x000000002a297223 */ /* 0x080fe20000010829 */
[----:B------:R-:W-:Y:S02]  /*114a0*/  HADD2.F32 R42, -RZ, R27.H0_H0 ;  /* 0x2000001bff2a7230 */ /* 0x000fe40000004100 */
[----:B------:R-:W-:Y:S01]  /*114b0*/  FFMA.FTZ R37, R44, R0, R37 ;  /* 0x000000002c257223 */ /* 0x000fe20000010025 */
[----:B------:R-:W-:Y:S02]  /*114c0*/  HADD2.F32 R5, -RZ, R5.H1_H1 ;  /* 0x30000005ff057230 */ /* 0x000fe40000004100 */
[----:B------:R-:W-:Y:S01]  /*114d0*/  FFMA.FTZ R31, R30, R34, R31 ;  /* 0x000000221e1f7223 */ /* 0x000fe2000001001f */
[----:B------:R-:W-:-:S02]  /*114e0*/  HADD2.F32 R27, -RZ, R27.H1_H1 ;  /* 0x3000001bff1b7230 */ /* 0x000fc40000004100 */
[C---:B------:R-:W-:Y:S01]  /*114f0*/  FMUL.FTZ R45, R42.reuse, R8 ;  /* 0x000000082a2d7220 */ /* 0x040fe20000410000 */
[----:B------:R-:W-:Y:S01]  /*11500*/  FFMA.FTZ R0, R42, R4, -R43 ;  /* 0x000000042a007223 */ /* 0x000fe2000001082b */
[----:B------:R-:W-:Y:S01]  /*11510*/  FMUL.FTZ R43, R30, R38 ;  /* 0x000000261e2b7220 */ /* 0x000fe20000410000 */
[----:B------:R-:W-:Y:S02]  /*11520*/  HADD2.F32 R35, -RZ, R6.H0_H0 ;  /* 0x20000006ff237230 */ /* 0x000fe40000004100 */
[----:B------:R-:W-:Y:S01]  /*11530*/  FFMA.FTZ R8, R46, R4, R45 ;  /* 0x000000042e087223 */ /* 0x000fe2000001002d */
[-C--:B------:R-:W-:Y:S01]  /*11540*/  FMUL.FTZ R4, R49, R9.reuse ;  /* 0x0000000931047220 */ /* 0x080fe20000410000 */
[----:B------:R-:W-:Y:S02]  /*11550*/  HADD2.F32 R45, -RZ, R28.H0_H0 ;  /* 0x2000001cff2d7230 */ /* 0x000fe40000004100 */
[----:B------:R-:W-:Y:S01]  /*11560*/  FFMA.FTZ R43, R26, R34, -R43 ;  /* 0x000000221a2b7223 */ /* 0x000fe2000001082b */
[C---:B------:R-:W-:Y:S01]  /*11570*/  FMUL.FTZ R30, R27.reuse, R9 ;  /* 0x000000091b1e7220 */ /* 0x040fe20000410000 */
[----:B------:R-:W-:Y:S01]  /*11580*/  FFMA.FTZ R26, R27, R5, -R4 ;  /* 0x000000051b1a7223 */ /* 0x000fe20000010804 */
[----:B------:R-:W-:-:S02]  /*11590*/  HADD2.F32 R42, -RZ, R33.H0_H0 ;  /* 0x20000021ff2a7230 */ /* 0x000fc40000004100 */
[-C--:B------:R-:W-:Y:S01]  /*115a0*/  FMUL.FTZ R4, R51, R39.reuse ;  /* 0x0000002733047220 */ /* 0x080fe20000410000 */
[----:B------:R-:W-:Y:S01]  /*115b0*/  FMUL.FTZ R34, R45, R39 ;  /* 0x000000272d227220 */ /* 0x000fe20000410000 */
[----:B------:R-:W-:Y:S02]  /*115c0*/  HADD2.F32 R38, -RZ, R29.H0_H0 ;  /* 0x2000001dff267230 */ /* 0x000fe40000004100 */
[----:B------:R-:W-:Y:S01]  /*115d0*/  FFMA.FTZ R30, R49, R5, R30 ;  /* 0x00000005311e7223 */ /* 0x000fe2000001001e */
[----:B------:R-:W-:Y:S02]  /*115e0*/  HADD2.F32 R6, -RZ, R6.H1_H1 ;  /* 0x30000006ff067230 */ /* 0x000fe40000004100 */
[----:B------:R-:W-:Y:S01]  /*115f0*/  FMUL.FTZ R5, R42, R10 ;  /* 0x0000000a2a057220 */ /* 0x000fe20000410000 */
[-C--:B------:R-:W-:Y:S01]  /*11600*/  FFMA.FTZ R27, R45, R35.reuse, -R4 ;  /* 0x000000232d1b7223 */ /* 0x080fe20000010804 */
[----:B------:R-:W-:Y:S01]  /*11610*/  FFMA.FTZ R34, R51, R35, R34 ;  /* 0x0000002333227223 */ /* 0x000fe20000010022 */
[----:B------:R-:W-:-:S02]  /*11620*/  HADD2.F32 R35, -RZ, R33.H1_H1 ;  /* 0x30000021ff237230 */ /* 0x000fc40000004100 */
[C---:B------:R-:W-:Y:S01]  /*11630*/  FMUL.FTZ R9, R38.reuse, R10 ;  /* 0x0000000a26097220 */ /* 0x040fe20000410000 */
[----:B------:R-:W-:Y:S02]  /*11640*/  HADD2.F32 R28, -RZ, R28.H1_H1 ;  /* 0x3000001cff1c7230 */ /* 0x000fe40000004100 */
[----:B------:R-:W-:Y:S01]  /*11650*/  FFMA.FTZ R10, R38, R6, -R5 ;  /* 0x00000006260a7223 */ /* 0x000fe20000010805 */
[----:B------:R-:W-:Y:S02]  /*11660*/  HADD2.F32 R33, -RZ, R29.H1_H1 ;  /* 0x3000001dff217230 */ /* 0x000fe40000004100 */
[----:B------:R-:W-:Y:S01]  /*11670*/  FMUL.FTZ R5, R32, R40 ;  /* 0x0000002820057220 */ /* 0x000fe20000410000 */
[--C-:B------:R-:W-:Y:S02]  /*11680*/  HADD2.F32 R36, -RZ, R7.reuse.H0_H0 ;  /* 0x20000007ff247230 */ /* 0x100fe40000004100 */
[----:B------:R-:W-:Y:S01]  /*11690*/  FFMA.FTZ R29, R42, R6, R9 ;  /* 0x000000062a1d7223 */ /* 0x000fe20000010009 */
[----:B------:R-:W-:-:S02]  /*116a0*/  HADD2.F32 R7, -RZ, R7.H1_H1 ;  /* 0x30000007ff077230 */ /* 0x000fc40000004100 */
[-C--:B------:R-:W-:Y:S01]  /*116b0*/  FMUL.FTZ R4, R35, R11.reuse ;  /* 0x0000000b23047220 */ /* 0x080fe20000410000 */
[C---:B------:R-:W-:Y:S01]  /*116c0*/  FMUL.FTZ R9, R28.reuse, R40 ;  /* 0x000000281c097220 */ /* 0x040fe20000410000 */
[C---:B------:R-:W-:Y:S01]  /*116d0*/  FMUL.FTZ R6, R33.reuse, R11 ;  /* 0x0000000b21067220 */ /* 0x040fe20000410000 */
[-C--:B------:R-:W-:Y:S01]  /*116e0*/  FFMA.FTZ R11, R28, R36.reuse, -R5 ;  /* 0x000000241c0b7223 */ /* 0x080fe20000010805 */
[-C--:B------:R-:W-:Y:S01]  /*116f0*/  FFMA.FTZ R28, R33, R7.reuse, -R4 ;  /* 0x00000007211c7223 */ /* 0x080fe20000010804 */
[----:B------:R-:W-:Y:S01]  /*11700*/  FFMA.FTZ R36, R32, R36, R9 ;  /* 0x0000002420247223 */ /* 0x000fe20000010009 */
[----:B------:R-:W-:Y:S01]  /*11710*/  FFMA.FTZ R33, R35, R7, R6 ;  /* 0x0000000723217223 */ /* 0x000fe20000010006 */
[----:B------:R-:W-:Y:S02]  /*11720*/  F2FP.F16.F32.PACK_AB R4, R0, R41 ;  /* 0x000000290004723e */ /* 0x000fe400000000ff */
[----:B------:R-:W-:Y:S02]  /*11730*/  F2FP.F16.F32.PACK_AB R5, R26, R43 ;  /* 0x0000002b1a05723e */ /* 0x000fe400000000ff */
[----:B------:R-:W-:-:S02]  /*11740*/  F2FP.F16.F32.PACK_AB R6, R10, R27 ;  /* 0x0000001b0a06723e */ /* 0x000fc400000000ff */
[----:B------:R-:W-:Y:S02]  /*11750*/  F2FP.F16.F32.PACK_AB R7, R28, R11 ;  /* 0x0000000b1c07723e */ /* 0x000fe400000000ff */
[----:B------:R-:W-:Y:S02]  /*11760*/  F2FP.F16.F32.PACK_AB R8, R8, R37 ;  /* 0x000000250808723e */ /* 0x000fe400000000ff */
[----:B------:R-:W-:Y:S01]  /*11770*/  F2FP.F16.F32.PACK_AB R9, R30, R31 ;  /* 0x0000001f1e09723e */ /* 0x000fe200000000ff */
[----:B------:R1:W-:Y:S01]  /*11780*/  STS.128 [R53], R4 ;  /* 0x0000000435007388 */ /* 0x0003e20000000c00 */
[----:B------:R-:W-:Y:S02]  /*11790*/  F2FP.F16.F32.PACK_AB R10, R29, R34 ;  /* 0x000000221d0a723e */ /* 0x000fe400000000ff */
[----:B------:R-:W-:-:S05]  /*117a0*/  F2FP.F16.F32.PACK_AB R11, R33, R36 ;  /* 0x00000024210b723e */ /* 0x000fca00000000ff */
[----:B------:R1:W-:Y:S02]  /*117b0*/  STS.128 [R3+0x14400], R8 ;  /* 0x0144000803007388 */ /* 0x0003e40000000c00 */
.L_x_828:
[----:B------:R-:W-:Y:S05]  /*117c0*/  BSYNC B1 ;  /* 0x0000000000017941 */ /* 0x000fea0003800000 */
.L_x_827:
[----:B------:R-:W-:Y:S05]  /*117d0*/  @P1 BRA `(.L_x_803) ;  /* 0x00000004005c1947 */ /* 0x000fea0003800000 */
[----:B------:R-:W0:Y:S01]  /*117e0*/  LDL R40, [R1+0x6c] ;  /* 0x00006c0001287983 */ /* 0x000e220000100800 */
[----:B------:R-:W-:Y:S01]  /*117f0*/  LEA.HI R47, R47, R234, RZ, 0x1d ;  /* 0x000000ea2f2f7211 */ /* 0x000fe200078fe8ff */
[----:B------:R-:W-:Y:S02]  /*11800*/  HADD2.F32 R36, -RZ, R20.H0_H0 ;  /* 0x20000014ff247230 */ /* 0x000fe40000004100 */
[----:B------:R-:W-:Y:S01]  /*11810*/  HADD2.F32 R34, -RZ, R12.H0_H0 ;  /* 0x2000000cff227230 */ /* 0x000fe20000004100 */
[----:B-1----:R-:W-:Y:S01]  /*11820*/  SHF.R.S32.HI R4, RZ, 0x1f, R47 ;  /* 0x0000001fff047819 */ /* 0x002fe2000001142f */
        /* <DEDUP_REMOVED lines=14> */
[----:B------:R-:W1:Y:S02]  /*11910*/  LDS.128 R8, [R3+0x14400] ;  /* 0x0144000003087984 */ /* 0x000e640000000c00 */
[--C-:B-1----:R-:W-:Y:S02]  /*11920*/  HADD2.F32 R29, -RZ, R8.reuse.H0_H0 ;  /* 0x20000008ff1d7230 */ /* 0x102fe40000004100 */
        /* <DEDUP_REMOVED lines=11> */
[----:B0-----:R-:W0:Y:S02]  /*119e0*/  LDS.128 R4, [R40] ;  /* 0x0000000028047984 */ /* 0x001e240000000c00 */
        /* <DEDUP_REMOVED lines=54> */
.L_x_803:
[----:B------:R-:W-:Y:S05]  /*11d50*/  BSYNC B0 ;  /* 0x0000000000007941 */ /* 0x000fea0003800000 */
.L_x_772:
[----:B------:R-:W-:Y:S01]  /*11d60*/  @!PT LDS RZ, [RZ] ;  /* 0x00000000fffff984 */ /* 0x000fe20000000800 */
[----:B------:R-:W-:Y:S01]  /*11d70*/  @!PT LDS RZ, [RZ] ;  /* 0x00000000fffff984 */ /* 0x000fe20000000800 */
[----:B------:R-:W-:Y:S01]  /*11d80*/  @!PT LDS RZ, [RZ] ;  /* 0x00000000fffff984 */ /* 0x000fe20000000800 */
[----:B------:R-:W-:Y:S01]  /*11d90*/  @!PT LDS RZ, [RZ] ;  /* 0x00000000fffff984 */ /* 0x000fe20000000800 */
[----:B------:R0:W-:Y:S06]  /*11da0*/  MEMBAR.ALL.CTA ;  /* 0x0000000000007992 */ /* 0x0001ec0000008000 */
[----:B0-----:R-:W0:Y:S01]  /*11db0*/  FENCE.VIEW.ASYNC.S ;  /* 0x00000000000073c6 */ /* 0x001e220000000000 */
[----:B------:R-:W-:Y:S05]  /*11dc0*/  WARPSYNC.ALL ;  /* 0x0000000000007948 */ /* 0x000fea0003800000 */
[----:B0-----:R-:W-:Y:S06]  /*11dd0*/  BAR.SYNC.DEFER_BLOCKING 0xd, 0x100 ;  /* 0x0344000000007b1d */ /* 0x001fec0000010000 */
.L_x_770:
[----:B------:R-:W-:-:S06]  /*11de0*/  ULOP3.LUT UR4, UR60, 0x1, URZ, 0xfc, !UPT ;  /* 0x000000013c047892 */ /* 0x000fcc000f8efc3f */
[----:B-123--:R-:W-:-:S05]  /*11df0*/  IMAD.U32 R0, RZ, RZ, UR4 ;  /* 0x00000004ff007e24 */ /* 0x00efca000f8e00ff */
[----:B------:R-:W-:-:S13]  /*11e00*/  ISETP.NE.AND P0, PT, R0, 0x3, PT ;  /* 0x000000030000780c */ /* 0x000fda0003f05270 */
[----:B------:R-:W-:Y:S05]  /*11e10*/  @!P0 BRA `(.L_x_829) ;  /* 0x0000000000048947 */ /* 0x000fea0003800000 */
[----:B------:R-:W-:Y:S01]  /*11e20*/  BPT.TRAP 0x1 ;  /* 0x000000040000795c */ /* 0x000fe20000300000 */
.L_x_829:
[----:B------:R-:W-:Y:S01]  /*11e30*/  IMAD R0, R220, 0x8, R18 ;  /* 0x00000008dc007824 */ /* 0x000fe200078e0212 */
[----:B0---4-:R-:W-:-:S04]  /*11e40*/  SHF.L.U32 R3, R221, 0x1f, RZ ;  /* 0x0000001fdd037819 */ /* 0x011fc800000006ff */
[----:B------:R0:W1:Y:S01]  /*11e50*/  SYNCS.PHASECHK.TRANS64.TRYWAIT P2, [R0+URZ+0x38830], R3 ;  /* 0x03883003000075a7 */ /* 0x000062000804017f */
[----:B------:R-:W-:Y:S05]  /*11e60*/  @!P0 BRA `(.L_x_830) ;  /* 0x0000000000048947 */ /* 0x000fea0003800000 */
[----:B------:R-:W-:Y:S01]  /*11e70*/  BPT.TRAP 0x1 ;  /* 0x000000040000795c */ /* 0x000fe20000300000 */
.L_x_830:
[----:B------:R-:W2:Y:S01]  /*11e80*/  S2R R4, SR_TID.X ;  /* 0x0000000000047919 */ /* 0x000ea20000002100 */
[----:B------:R-:W-:Y:S02]  /*11e90*/  MOV R151, RZ ;  /* 0x000000ff00977202 */ /* 0x000fe40000000f00 */
[----:B--2---:R-:W-:-:S04]  /*11ea0*/  LOP3.LUT R4, R4, 0x7f, RZ, 0xc0, !PT ;  /* 0x0000007f04047812 */ /* 0x004fc800078ec0ff */
[----:B------:R-:W-:Y:S01]  /*11eb0*/  ISETP.NE.AND P1, PT, R4, RZ, PT ;  /* 0x000000ff0400720c */ /* 0x000fe20003f25270 */
[----:B-1----:R-:W-:-:S12]  /*11ec0*/  @P2 BRA `(.L_x_831) ;  /* 0x0000000000082947 */ /* 0x002fd80003800000 */
[----:B------:R-:W1:Y:S02]  /*11ed0*/  SYNCS.PHASECHK.TRANS64.TRYWAIT P2, [R0+URZ+0x38830], R3 ;  /* 0x03883003000075a7 */ /* 0x000e64000804017f */
[----:B-1----:R-:W-:Y:S05]  /*11ee0*/  @!P2 BRA `(.L_x_832) ;  /* 0x0000017000e4a947 */ /* 0x002fea0003800000 */
.L_x_831:
[----:B------:R-:W-:Y:S05]  /*11ef0*/  WARPSYNC.ALL ;  /* 0x0000000000007948 */ /* 0x000fea0003800000 */
[----:B01----:R-:W-:Y:S01]  /*11f00*/  VIADD R3, R18, 0x24400 ;  /* 0x0002440012037836 */ /* 0x003fe20000000000 */
[----:B------:R-:W-:Y:S01]  /*11f10*/  R2UR UR20, R2 ;  /* 0x00000000021472ca */ /* 0x000fe200000e0000 */
[----:B------:R-:W-:Y:S01]  /*11f20*/  WARPGROUP.ARRIVE ;  /* 0x00000000000079c5 */ /* 0x000fe20000000000 */
[----:B------:R-:W-:Y:S01]  /*11f30*/  UMOV UR5, 0x40000040 ;  /* 0x4000004000057882 */ /* 0x000fe20000000000 */
[----:B------:R-:W-:Y:S01]  /*11f40*/  IMAD.MOV.U32 R5, RZ, RZ, 0x40000040 ;  /* 0x40000040ff057424 */ /* 0x000fe200078e00ff */
[----:B------:R-:W-:Y:S01]  /*11f50*/  SHF.R.U32.HI R3, RZ, 0x4, R3 ;  /* 0x00000004ff037819 */ /* 0x000fe20000011603 */
[----:B------:R-:W-:Y:S01]  /*11f60*/  UMOV UR17, UR5 ;  /* 0x0000000500117c82 */ /* 0x000fe20008000000 */
[----:B------:R-:W-:Y:S01]  /*11f70*/  IMAD.U32 R13, RZ, RZ, UR5 ;  /* 0x00000005ff0d7e24 */ /* 0x000fe2000f8e00ff */
[----:B------:R-:W-:Y:S01]  /*11f80*/  MOV R7, 0x40000040 ;  /* 0x4000004000077802 */ /* 0x000fe20000000f00 */
[----:B------:R-:W-:Y:S01]  /*11f90*/  UMOV UR9, UR17 ;  /* 0x0000001100097c82 */ /* 0x000fe20008000000 */
[----:B------:R-:W-:Y:S01]  /*11fa0*/  LOP3.LUT R3, R3, 0x3fff, RZ, 0xc0, !PT ;  /* 0x00003fff03037812 */ /* 0x000fe200078ec0ff */
[----:B------:R-:W-:Y:S01]  /*11fb0*/  UMOV UR13, UR17 ;  /* 0x00000011000d7c82 */ /* 0x000fe20008000000 */
[----:B------:R-:W-:Y:S01]  /*11fc0*/  R2UR UR11, R7 ;  /* 0x00000000070b72ca */ /* 0x000fe200000e0000 */
[----:B------:R-:W-:Y:S01]  /*11fd0*/  IMAD.MOV.U32 R7, RZ, RZ, 0x40000040 ;  /* 0x40000040ff077424 */ /* 0x000fe200078e00ff */
[----:B------:R-:W-:Y:S01]  /*11fe0*/  LOP3.LUT R224, R3, 0x10000, RZ, 0xfc, !PT ;  /* 0x0001000003e07812 */ /* 0x000fe200078efcff */
[----:B------:R-:W-:Y:S01]  /*11ff0*/  IMAD.MOV.U32 R3, RZ, RZ, 0x40000040 ;  /* 0x40000040ff037424 */ /* 0x000fe200078e00ff */
[----:B------:R-:W-:Y:S01]  /*12000*/  ULOP3.LUT UR20, UR20, 0x10000, URZ, 0xfc, !UPT ;  /* 0x0001000014147892 */ /* 0x000fe2000f8efc3f */
[----:B------:R-:W-:Y:S01]  /*12010*/  IMAD.MOV.U32 R9, RZ, RZ, 0x40000040 ;  /* 0x40000040ff097424 */ /* 0x000fe200078e00ff */
[----:B------:R-:W-:Y:S01]  /*12020*/  R2UR UR19, R7 ;  /* 0x00000000071372ca */ /* 0x000fe200000e0000 */
[----:B------:R-:W-:Y:S01]  /*12030*/  IMAD R2, R220, 0xa00, R224 ;  /* 0x00000a00dc027824 */ /* 0x000fe200078e02e0 */
[----:B------:R-:W-:Y:S01]  /*12040*/  R2UR UR7, R3 ;  /* 0x00000000030772ca */ /* 0x000fe200000e0000 */
[----:B------:R-:W-:Y:S01]  /*12050*/  UMOV UR25, 0x40000040 ;  /* 0x4000004000197882 */ /* 0x000fe20000000000 */
[----:B------:R-:W-:Y:S01]  /*12060*/  R2UR UR27, R9 ;  /* 0x00000000091b72ca */ /* 0x000fe200000e0000 */
[----:B------:R-:W-:Y:S01]  /*12070*/  UMOV UR4, UR20 ;  /* 0x0000001400047c82 */ /* 0x000fe20008000000 */
[C---:B------:R-:W-:Y:S01]  /*12080*/  R2UR UR6, R2.reuse ;  /* 0x00000000020672ca */ /* 0x040fe200000e0000 */
[C---:B------:R-:W-:Y:S01]  /*12090*/  VIADD R4, R2.reuse, 0x80 ;  /* 0x0000008002047836 */ /* 0x040fe20000000000 */
[----:B------:R-:W-:Y:S01]  /*120a0*/  UMOV UR16, UR4 ;  /* 0x0000000400107c82 */ /* 0x000fe20008000000 */
[----:B------:R-:W-:Y:S01]  /*120b0*/  MOV R12, UR4 ;  /* 0x00000004000c7c02 */ /* 0x000fe20008000f00 */
[----:B------:R-:W-:Y:S01]  /*120c0*/  UMOV UR8, UR16 ;  /* 0x0000001000087c82 */ /* 0x000fe20008000000 */
[C---:B------:R-:W-:Y:S01]  /*120d0*/  IADD3 R6, R2.reuse, 0x100, RZ ;  /* 0x0000010002067810 */ /* 0x040fe20007ffe0ff */
[----:B------:R-:W-:Y:S01]  /*120e0*/  UMOV UR12, UR16 ;  /* 0x00000010000c7c82 */ /* 0x000fe20008000000 */
[----:B------:R-:W-:Y:S01]  /*120f0*/  VIADD R8, R2, 0x2 ;  /* 0x0000000202087836 */ /* 0x000fe20000000000 */
[----:B------:R-:W-:Y:S01]  /*12100*/  MOV R7, 0x40000040 ;  /* 0x4000004000077802 */ /* 0x000fe20000000f00 */
[----:B------:R-:W-:Y:S01]  /*12110*/  IMAD.MOV.U32 R9, RZ, RZ, 0x40000040 ;  /* 0x40000040ff097424 */ /* 0x000fe200078e00ff */
[----:B------:R-:W-:Y:S01]  /*12120*/  R2UR UR10, R6 ;  /* 0x00000000060a72ca */ /* 0x000fe200000e0000 */
[----:B------:R-:W-:Y:S01]  /*12130*/  VIADD R6, R2, 0x200 ;  /* 0x0000020002067836 */ /* 0x000fe20000000000 */
[----:B------:R-:W-:Y:S01]  /*12140*/  R2UR UR26, R8 ;  /* 0x00000000081a72ca */ /* 0x000fe200000e0000 */
[----:B------:R-:W-:Y:S01]  /*12150*/  HGMMA.64x16x16.F32 R56, gdesc[UR4], RZ, !UPT, gsb0 ;  /* 0x00200000043879f0 */ /* 0x000fe2000c0008ff */
[----:B------:R-:W-:Y:S01]  /*12160*/  R2UR UR6, R4 ;  /* 0x00000000040672ca */ /* 0x000fe200000e0000 */
[----:B------:R-:W-:Y:S01]  /*12170*/  UMOV UR4, UR16 ;  /* 0x0000001000047c82 */ /* 0x000fe20008000000 */
[----:B------:R-:W-:Y:S01]  /*12180*/  R2UR UR7, R5 ;  /* 0x00000000050772ca */ /* 0x000fe200000e0000 */
[----:B------:R-:W-:Y:S01]  /*12190*/  UMOV UR5, UR17 ;  /* 0x0000001100057c82 */ /* 0x000fe20008000000 */
[C---:B------:R-:W-:Y:S01]  /*121a0*/  VIADD R4, R2.reuse, 0x180 ;  /* 0x0000018002047836 */ /* 0x040fe20000000000 */
[----:B------:R-:W-:Y:S01]  /*121b0*/  MOV R5, 0x40000040 ;  /* 0x4000004000057802 */ /* 0x000fe20000000f00 */
[----:B------:R-:W-:Y:S01]  /*121c0*/  VIADD R8, R2, 0x4 ;  /* 0x0000000402087836 */ /* 0x000fe20000000000 */
[----:B------:R-:W-:Y:S01]  /*121d0*/  R2UR UR18, R6 ;  /* 0x00000000061272ca */ /* 0x000fe200000e0000 */
[----:B------:R0:W-:Y:S01]  /*121e0*/  STL.64 [R1+0x58], R12 ;  /* 0x0000580c01007387 */ /* 0x0001e20000100a00 */
[----:B------:R-:W-:Y:S01]  /*121f0*/  R2UR UR14, R4 ;  /* 0x00000000040e72ca */ /* 0x000fe200000e0000 */
[C---:B------:R-:W-:Y:S01]  /*12200*/  VIADD R4, R2.reuse, 0x82 ;  /* 0x0000008202047836 */ /* 0x040fe20000000000 */
[----:B------:R-:W-:Y:S01]  /*12210*/  R2UR UR15, R5 ;  /* 0x00000000050f72ca */ /* 0x000fe200000e0000 */
[----:B------:R-:W-:Y:S01]  /*12220*/  IMAD.MOV.U32 R5, RZ, RZ, 0x40000040 ;  /* 0x40000040ff057424 */ /* 0x000fe200078e00ff */
[----:B------:R-:W-:-:S02]  /*12230*/  IADD3 R6, R2, 0x102, RZ ;  /* 0x0000010202067810 */ /* 0x000fc40007ffe0ff */
[----:B------:R-:W-:Y:S01]  /*12240*/  P2R R10, PR, RZ, 0x1 ;  /* 0x00000001ff0a7803 */ /* 0x000fe20000000000 */
[----:B0-----:R-:W-:Y:S01]  /*12250*/  IMAD.U32 R13, RZ, RZ, UR25 ;  /* 0x00000019ff0d7e24 */ /* 0x001fe2000f8e00ff */
[----:B------:R-:W-:Y:S02]  /*12260*/  WARPGROUP.DEPBAR.LE gsb0, 0x0 ;  /* 0x00008000000079c5 */ /* 0x000fe40000010000 */
[----:B-----5:R-:W-:-:S06]  /*12270*/  WARPGROUP.ARRIVE ;  /* 0x00000000000079c5 */ /* 0x020fcc0000000000 */
[----:B------:R-:W-:Y:S01]  /*12280*/  HGMMA.64x16x16.F32 R48, gdesc[UR4], RZ, !UPT, gsb0 ;  /* 0x00200000043079f0 */ /* 0x000fe2000c0008ff */
[----:B------:R-:W-:-:S07]  /*12290*/  UIADD3 UR4, UR20, 0x2, URZ ;  /* 0x0000000214047890 */ /* 0x000fce000fffe03f */
[----:B------:R-:W-:Y:S02]  /*122a0*/  UMOV UR24, UR4 ;  /* 0x0000000400187c82 */ /* 0x000fe40008000000 */
[----:B------:R-:W-:-:S05]  /*122b0*/  MOV R12, UR24 ;  /* 0x00000018000c7c02 */ /* 0x000fca0008000f00 */
[----:B------:R0:W-:Y:S01]  /*122c0*/  STL.64 [R1+0x50], R12 ;  /* 0x0000500c01007387 */ /* 0x0001e20000100a00 */
[----:B------:R-:W-:Y:S02]  /*122d0*/  WARPGROUP.DEPBAR.LE gsb0, 0x0 ;  /* 0x00008000000079c5 */ /* 0x000fe40000010000 */
[----:B------:R-:W-:-:S06]  /*122e0*/  WARPGROUP.ARRIVE ;  /* 0x00000000000079c5 */ /* 0x000fcc0000000000 */
[----:B------:R-:W-:Y:S01]  /*122f0*/  HGMMA.64x16x16.F32 R40, gdesc[UR8], RZ, !UPT, gsb0 ;  /* 0x00200000082879f0 */ /* 0x000fe2000c0008ff */
[----:B------:R-:W-:Y:S01]  /*12300*/  UMOV UR8, UR24 ;  /* 0x0000001800087c82 */ /* 0x000fe20008000000 */
[----:B------:R-:W-:Y:S01]  /*12310*/  UMOV UR9, UR25 ;  /* 0x0000001900097c82 */ /* 0x000fe20008000000 */
[----:B------:R-:W-:Y:S01]  /*12320*/  UMOV UR4, UR8 ;  /* 0x0000000800047c82 */ /* 0x000fe20008000000 */
[----:B------:R-:W-:Y:S01]  /*12330*/  UMOV UR5, UR9 ;  /* 0x0000000900057c82 */ /* 0x000fe20008000000 */
[----:B------:R-:W-:Y:S02]  /*12340*/  WARPGROUP.DEPBAR.LE gsb0, 0x0 ;  /* 0x00008000000079c5 */ /* 0x000fe40000010000 */
[----:B------:R-:W-:-:S06]  /*12350*/  WARPGROUP.ARRIVE ;  /* 0x00000000000079c5 */ /* 0x000fcc0000000000 */
[----:B------:R-:W-:Y:S01]  /*12360*/  HGMMA.64x16x16.F32 R32, gdesc[UR12], RZ, !UPT, gsb0 ;  /* 0x002000000c2079f0 */ /* 0x000fe2000c0008ff */
[----:B------:R-:W-:Y:S01]  /*12370*/  R2UR UR14, R4 ;  /* 0x00000000040e72ca */ /* 0x000fe200000e0000 */
[----:B------:R-:W-:Y:S01]  /*12380*/  UMOV UR12, UR8 ;  /* 0x00000008000c7c82 */ /* 0x000fe20008000000 */
[----:B------:R-:W-:Y:S01]  /*12390*/  R2UR UR15, R5 ;  /* 0x00000000050f72ca */ /* 0x000fe200000e0000 */
[----:B------:R-:W-:Y:S01]  /*123a0*/  UMOV UR13, UR9 ;  /* 0x00000009000d7c82 */ /* 0x000fe20008000000 */
[----:B------:R-:W-:Y:S01]  /*123b0*/  VIADD R4, R2, 0x182 ;  /* 0x0000018202047836 */ /* 0x000fe20000000000 */
[----:B------:R-:W-:-:S04]  /*123c0*/  MOV R5, 0x40000040 ;  /* 0x4000004000057802 */ /* 0x000fc80000000f00 */
[----:B------:R-:W-:Y:S01]  /*123d0*/  R2UR UR6, R4 ;  /* 0x00000000040672ca */ /* 0x000fe200000e0000 */
[----:B------:R-:W-:Y:S01]  /*123e0*/  VIADD R4, R2, 0x84 ;  /* 0x0000008402047836 */ /* 0x000fe20000000000 */
[----:B------:R-:W-:Y:S01]  /*123f0*/  R2UR UR7, R5 ;  /* 0x00000000050772ca */ /* 0x000fe200000e0000 */
[----:B------:R-:W-:Y:S01]  /*12400*/  IMAD.MOV.U32 R5, RZ, RZ, 0x40000040 ;  /* 0x40000040ff057424 */ /* 0x000fe200078e00ff */
[----:B------:R-:W-:Y:S02]  /*12410*/  WARPGROUP.DEPBAR.LE gsb0, 0x0 ;  /* 0x00008000000079c5 */ /* 0x000fe40000010000 */
[----:B------:R-:W-:-:S06]  /*12420*/  WARPGROUP.ARRIVE ;  /* 0x00000000000079c5 */ /* 0x000fcc0000000000 */
[----:B------:R-:W-:Y:S01]  /*12430*/  HGMMA.64x16x16.F32 R24, gdesc[UR16], RZ, !UPT, gsb0 ;  /* 0x00200000101879f0 */ /* 0x000fe2000c0008ff */
[----:B------:R-:W-:Y:S01]  /*12440*/  R2UR UR18, R6 ;  /* 0x00000000061272ca */ /* 0x000fe200000e0000 */
[----:B------:R-:W-:Y:S01]  /*12450*/  UMOV UR16, UR8 ;  /* 0x0000000800107c82 */ /* 0x000fe20008000000 */
[----:B------:R-:W-:Y:S01]  /*12460*/  R2UR UR19, R7 ;  /* 0x00000000071372ca */ /* 0x000fe200000e0000 */
[----:B------:R-:W-:Y:S01]  /*12470*/  UMOV UR17, UR9 ;  /* 0x0000000900117c82 */ /* 0x000fe20008000000 */
[----:B------:R-:W-:Y:S02]  /*12480*/  VIADD R6, R2, 0x202 ;  /* 0x0000020202067836 */ /* 0x000fe40000000000 */
[----:B------:R-:W-:-:S03]  /*12490*/  IMAD.MOV.U32 R7, RZ, RZ, 0x40000040 ;  /* 0x40000040ff077424 */ /* 0x000fc600078e00ff */
[----:B------:R-:W-:Y:S02]  /*124a0*/  R2UR UR10, R6 ;  /* 0x00000000060a72ca */ /* 0x000fe400000e0000 */
[----:B------:R-:W-:Y:S02]  /*124b0*/  R2UR UR11, R7 ;  /* 0x00000000070b72ca */ /* 0x000fe400000e0000 */
[----:B------:R-:W-:Y:S02]  /*124c0*/  IADD3 R6, R2, 0x104, RZ ;  /* 0x0000010402067810 */ /* 0x000fe40007ffe0ff */
[----:B------:R-:W-:Y:S01]  /*124d0*/  MOV R7, 0x40000040 ;  /* 0x4000004000077802 */ /* 0x000fe20000000f00 */
[----:B------:R-:W-:Y:S02]  /*124e0*/  WARPGROUP.DEPBAR.LE gsb0, 0x0 ;  /* 0x00008000000079c5 */ /* 0x000fe40000010000 */
[----:B------:R-:W-:-:S06]  /*124f0*/  WARPGROUP.ARRIVE ;  /* 0x00000000000079c5 */ /* 0x000fcc0000000000 */
[----:B------:R-:W-:Y:S01]  /*12500*/  HGMMA.64x16x16.F32 R56, gdesc[UR24], R56, gsb0 ;  /* 0x00200000183879f0 */ /* 0x000fe20008000838 */
[----:B------:R-:W-:Y:S01]  /*12510*/  R2UR UR26, R8 ;  /* 0x00000000081a72ca */ /* 0x000fe200000e0000 */
[----:B------:R-:W-:Y:S01]  /*12520*/  UMOV UR25, 0x40000040 ;  /* 0x4000004000197882 */ /* 0x000fe20000000000 */
[----:B------:R-:W-:Y:S01]  /*12530*/  R2UR UR27, R9 ;  /* 0x00000000091b72ca */ /* 0x000fe200000e0000 */
[----:B------:R-:W-:Y:S02]  /*12540*/  VIADD R8, R2, 0x6 ;  /* 0x0000000602087836 */ /* 0x000fe40000000000 */
[----:B------:R-:W-:Y:S02]  /*12550*/  IMAD.MOV.U32 R9, RZ, RZ, 0x40000040 ;  /* 0x40000040ff097424 */ /* 0x000fe400078e00ff */
[----:B0-----:R-:W-:Y:S01]  /*12560*/  IMAD.U32 R13, RZ, RZ, UR25 ;  /* 0x00000019ff0d7e24 */ /* 0x001fe2000f8e00ff */
[----:B------:R-:W-:Y:S02]  /*12570*/  WARPGROUP.DEPBAR.LE gsb0, 0x0 ;  /* 0x00008000000079c5 */ /* 0x000fe40000010000 */
[----:B------:R-:W-:-:S06]  /*12580*/  WARPGROUP.ARRIVE ;  /* 0x00000000000079c5 */ /* 0x000fcc0000000000 */
[----:B------:R-:W-:Y:S01]  /*12590*/  HGMMA.64x16x16.F32 R48, gdesc[UR12], R48, gsb0 ;  /* 0x002000000c3079f0 */ /* 0x000fe20008000830 */
[----:B------:R-:W-:-:S07]  /*125a0*/  UIADD3 UR12, UR20, 0x4, URZ ;  /* 0x00000004140c7890 */ /* 0x000fce000fffe03f */
[----:B------:R-:W-:Y:S02]  /*125b0*/  UMOV UR24, UR12 ;  /* 0x0000000c00187c82 */ /* 0x000fe40008000000 */
[----:B------:R-:W-:-:S05]  /*125c0*/  MOV R12, UR24 ;  /* 0x00000018000c7c02 */ /* 0x000fca0008000f00 */
[----:B------:R0:W-:Y:S01]  /*125d0*/  STL.64 [R1+0x48], R12 ;  /* 0x0000480c01007387 */ /* 0x0001e20000100a00 */
[----:B------:R-:W-:Y:S02]  /*125e0*/  WARPGROUP.DEPBAR.LE gsb0, 0x0 ;  /* 0x00008000000079c5 */ /* 0x000fe40000010000 */
[----:B------:R-:W-:-:S06]  /*125f0*/  WARPGROUP.ARRIVE ;  /* 0x00000000000079c5 */ /* 0x000fcc0000000000 */
[----:B------:R-:W-:Y:S01]  /*12600*/  HGMMA.64x16x16.F32 R40, gdesc[UR16], R40, gsb0 ;  /* 0x00200000102879f0 */ /* 0x000fe20008000828 */
[----:B------:R-:W-:Y:S01]  /*12610*/  UMOV UR16, UR24 ;  /* 0x0000001800107c82 */ /* 0x000fe20008000000 */
[----:B------:R-:W-:Y:S01]  /*12620*/  UMOV UR17, UR25 ;  /* 0x0000001900117c82 */ /* 0x000fe20008000000 */
[----:B------:R-:W-:Y:S01]  /*12630*/  UMOV UR12, UR16 ;  /* 0x00000010000c7c82 */ /* 0x000fe20008000000 */
[----:B------:R-:W-:Y:S01]  /*12640*/  UMOV UR13, UR17 ;  /* 0x00000011000d7c82 */ /* 0x000fe20008000000 */
[----:B------:R-:W-:Y:S02]  /*12650*/  WARPGROUP.DEPBAR.LE gsb0, 0x0 ;  /* 0x00008000000079c5 */ /* 0x000fe40000010000 */
[----:B------:R-:W-:-:S06]  /*12660*/  WARPGROUP.ARRIVE ;  /* 0x00000000000079c5 */ /* 0x000fcc0000000000 */
[----:B------:R-:W-:Y:S01]  /*12670*/  HGMMA.64x16x16.F32 R32, gdesc[UR4], R32, gsb0 ;  /* 0x00200000042079f0 */ /* 0x000fe20008000820 */
        /* <DEDUP_REMOVED lines=12> */
[----:B------:R-:W-:Y:S01]  /*12740*/  HGMMA.64x16x16.F32 R24, gdesc[UR8], R24, gsb0 ;  /* 0x00200000081879f0 */ /* 0x000fe20008000818 */
        /* <DEDUP_REMOVED lines=22> */
[----:B------:R-:W-:Y:S01]  /*128b0*/  UIADD3 UR4, UR20, 0x6, URZ ;  /* 0x0000000614047890 */ /* 0x000fe2000fffe03f */
[----:B------:R-:W-:Y:S01]  /*128c0*/  R2UR UR6, R4 ;  /* 0x00000000040672ca */ /* 0x000fe200000e0000 */
[----:B------:R-:W-:Y:S01]  /*128d0*/  VIADD R4, R2, 0x186 ;  /* 0x0000018602047836 */ /* 0x000fe20000000000 */
[----:B------:R-:W-:Y:S02]  /*128e0*/  R2UR UR7, R5 ;  /* 0x00000000050772ca */ /* 0x000fe400000e0000 */
[----:B------:R-:W-:Y:S02]  /*128f0*/  MOV R5, 0x40000040 ;  /* 0x4000004000057802 */ /* 0x000fe40000000f00 */
[----:B------:R-:W-:Y:S02]  /*12900*/  UMOV UR24, UR4 ;  /* 0x0000000400187c82 */ /* 0x000fe40008000000 */
[----:B------:R-:W-:-:S05]  /*12910*/  MOV R12, UR24 ;  /* 0x00000018000c7c02 */ /* 0x000fca0008000f00 */
[----:B------:R0:W-:Y:S01]  /*12920*/  STL.64 [R1+0x40], R12 ;  /* 0x0000400c01007387 */ /* 0x0001e20000100a00 */
[----:B------:R-:W-:Y:S02]  /*12930*/  WARPGROUP.DEPBAR.LE gsb0, 0x0 ;  /* 0x00008000000079c5 */ /* 0x000fe40000010000 */
[----:B------:R-:W-:-:S06]  /*12940*/  WARPGROUP.ARRIVE ;  /* 0x00000000000079c5 */ /* 0x000fcc0000000000 */
[----:B------:R-:W-:Y:S01]  /*12950*/  HGMMA.64x16x16.F32 R40, gdesc[UR8], R40, gsb0 ;  /* 0x00200000082879f0 */ /* 0x000fe20008000828 */
        /* <DEDUP_REMOVED lines=14> */
[----:B------:R-:W-:Y:S01]  /*12a40*/  UMOV UR16, UR24 ;  /* 0x0000001800107c82 */ /* 0x000fe20008000000 */
[----:B------:R-:W-:Y:S01]  /*12a50*/  UMOV UR17, UR25 ;  /* 0x0000001900117c82 */ /* 0x000fe20008000000 */
[----:B------:R-:W-:Y:S01]  /*12a60*/  UMOV UR4, UR16 ;  /* 0x0000001000047c82 */ /* 0x000fe20008000000 */
[----:B------:R-:W-:Y:S01]  /*12a70*/  UMOV UR5, UR17 ;  /* 0x0000001100057c82 */ /* 0x000fe20008000000 */
[----:B------:R-:W-:Y:S01]  /*12a80*/  UMOV UR8, UR16 ;  /* 0x0000001000087c82 */ /* 0x000fe20008000000 */
[----:B------:R-:W-:Y:S01]  /*12a90*/  UMOV UR9, UR17 ;  /* 0x0000001100097c82 */ /* 0x000fe20008000000 */
[----:B------:R-:W-:Y:S01]  /*12aa0*/  UMOV UR12, UR16 ;  /* 0x00000010000c7c82 */ /* 0x000fe20008000000 */
[----:B------:R-:W-:Y:S01]  /*12ab0*/  UMOV UR13, UR17 ;  /* 0x00000011000d7c82 */ /* 0x000fe20008000000 */
[----:B------:R-:W-:Y:S02]  /*12ac0*/  R2UR UR18, R6 ;  /* 0x00000000061272ca */ /* 0x000fe400000e0000 */
[----:B------:R-:W-:-:S02]  /*12ad0*/  R2UR UR19, R7 ;  /* 0x00000000071372ca */ /* 0x000fc400000e0000 */
        /* <DEDUP_REMOVED lines=213> */
[----:B------:R-:W-:Y:S01]  /*13830*/  R2UR UR7, R7 ;  /* 0x00000000070772ca */ /* 0x000fe200000e0000 */
[----:B------:R-:W-:-:S03]  /*13840*/  IMAD.MOV.U32 R7, RZ, RZ, 0x40000040 ;  /* 0x40000040ff077424 */ /* 0x000fc600078e00ff */
[----:B------:R-:W-:Y:S02]  /*13850*/  UMOV UR24, UR4 ;  /* 0x0000000400187c82 */ /* 0x000fe40008000000 */
[----:B------:R-:W-:-:S05]  /*13860*/  MOV R12, UR24 ;  /* 0x00000018000c7c02 */ /* 0x000fca0008000f00 */
[----:B------:R0:W-:Y:S01]  /*13870*/  STL.64 [R1+0x18], R12 ;  /* 0x0000180c01007387 */ /* 0x0001e20000100a00 */
        /* <DEDUP_REMOVED lines=12> */
[----:B------:R-:W-:Y:S02]  /*13940*/  R2UR UR14, R6 ;  /* 0x00000000060e72ca */ /* 0x000fe400000e0000 */
[----:B------:R-:W-:Y:S02]  /*13950*/  R2UR UR15, R7 ;  /* 0x00000000070f72ca */ /* 0x000fe400000e0000 */
[----:B------:R-:W-:-:S02]  /*13960*/  IADD3 R6, R2, 0x602, RZ ;  /* 0x0000060202067810 */ /* 0x000fc40007ffe0ff */
[----:B------:R-:W-:Y:S01]  /*13970*/  MOV R7, 0x40000040 ;  /* 0x4000004000077802 */ /* 0x000fe20000000f00 */
        /* <DEDUP_REMOVED lines=25> */
[----:B------:R-:W-:Y:S01]  /*13b10*/  R2UR UR18, R4 ;  /* 0x00000000041272ca */ /* 0x000fe200000e0000 */
[----:B------:R-:W-:Y:S01]  /*13b20*/  VIADD R4, R2, 0x682 ;  /* 0x0000068202047836 */ /* 0x000fe20000000000 */
[----:B------:R-:W-:Y:S02]  /*13b30*/  R2UR UR19, R5 ;  /* 0x00000000051372ca */ /* 0x000fe400000e0000 */
[----:B------:R-:W-:Y:S01]  /*13b40*/  MOV R5, 0x40000040 ;  /* 0x4000004000057802 */ /* 0x000fe20000000f00 */
[----:B------:R-:W-:Y:S02]  /*13b50*/  WARPGROUP.DEPBAR.LE gsb0, 0x0 ;  /* 0x00008000000079c5 */ /* 0x000fe40000010000 */
[----:B------:R-:W-:-:S06]  /*13b60*/  WARPGROUP.ARRIVE ;  /* 0x00000000000079c5 */ /* 0x000fcc0000000000 */
[----:B------:R-:W-:Y:S01]  /*13b70*/  HGMMA.64x16x16.F32 R40, gdesc[UR4], R40, gsb0 ;  /* 0x00200000042879f0 */ /* 0x000fe20008000828 */
[----:B------:R-:W-:Y:S01]  /*13b80*/  UIADD3 UR4, UR20, 0x802, URZ ;  /* 0x0000080214047890 */ /* 0x000fe2000fffe03f */
[----:B------:R-:W-:Y:S02]  /*13b90*/  R2UR UR6, R4 ;  /* 0x00000000040672ca */ /* 0x000fe400000e0000 */
[----:B------:R-:W-:-:S04]  /*13ba0*/  R2UR UR7, R5 ;  /* 0x00000000050772ca */ /* 0x000fc800000e0000 */
[----:B------:R-:W-:Y:S02]  /*13bb0*/  UMOV UR24, UR4 ;  /* 0x0000000400187c82 */ /* 0x000fe40008000000 */
[----:B------:R-:W-:Y:S01]  /*13bc0*/  MOV R12, UR24 ;  /* 0x00000018000c7c02 */ /* 0x000fe20008000f00 */
[----:B------:R-:W-:Y:S02]  /*13bd0*/  WARPGROUP.DEPBAR.LE gsb0, 0x0 ;  /* 0x00008000000079c5 */ /* 0x000fe40000010000 */
[----:B------:R-:W-:Y:S01]  /*13be0*/  WARPGROUP.ARRIVE ;  /* 0x00000000000079c5 */ /* 0x000fe20000000000 */
[----:B------:R-:W-:Y:S01]  /*13bf0*/  VIADD R4, R2, 0x584 ;  /* 0x0000058402047836 */ /* 0x000fe20000000000 */
[----:B------:R-:W-:Y:S01]  /*13c00*/  UIADD3 UR52, UR20, 0x806, URZ ;  /* 0x0000080614347890 */ /* 0x000fe2000fffe03f */
[----:B------:R-:W-:Y:S01]  /*13c10*/  IMAD.MOV.U32 R5, RZ, RZ, 0x40000040 ;  /* 0x40000040ff057424 */ /* 0x000fe200078e00ff */
[----:B------:R-:W-:Y:S01]  /*13c20*/  UMOV UR53, 0x40000040 ;  /* 0x4000004000357882 */ /* 0x000fe20000000000 */
[----:B------:R-:W-:Y:S01]  /*13c30*/  UIADD3 UR48, UR20, 0xc00, URZ ;  /* 0x00000c0014307890 */ /* 0x000fe2000fffe03f */
[----:B------:R-:W-:Y:S01]  /*13c40*/  HGMMA.64x16x16.F32 R32, gdesc[UR8], R32, gsb0 ;  /* 0x00200000082079f0 */ /* 0x000fe20008000820 */
[----:B------:R-:W-:Y:S01]  /*13c50*/  UMOV UR8, UR24 ;  /* 0x0000001800087c82 */ /* 0x000fe20008000000 */
[----:B------:R-:W-:Y:S01]  /*13c60*/  UMOV UR9, UR25 ;  /* 0x0000001900097c82 */ /* 0x000fe20008000000 */
[----:B------:R-:W-:Y:S01]  /*13c70*/  UMOV UR16, UR8 ;  /* 0x0000000800107c82 */ /* 0x000fe20008000000 */
[----:B------:R-:W-:Y:S01]  /*13c80*/  UMOV UR17, UR9 ;  /* 0x0000000900117c82 */ /* 0x000fe20008000000 */
[----:B------:R-:W-:Y:S01]  /*13c90*/  UMOV UR4, UR8 ;  /* 0x0000000800047c82 */ /* 0x000fe20008000000 */
[----:B------:R-:W-:Y:S01]  /*13ca0*/  UMOV UR5, UR9 ;  /* 0x0000000900057c82 */ /* 0x000fe20008000000 */
[----:B------:R-:W-:Y:S01]  /*13cb0*/  UMOV UR49, 0x40000040 ;  /* 0x4000004000317882 */ /* 0x000fe20000000000 */
[----:B------:R-:W-:Y:S01]  /*13cc0*/  UIADD3 UR44, UR20, 0xc02, URZ ;  /* 0x00000c02142c7890 */ /* 0x000fe2000fffe03f */
[----:B------:R0:W-:Y:S01]  /*13cd0*/  STL.64 [R1+0x10], R12 ;  /* 0x0000100c01007387 */ /* 0x0001e20000100a00 */
[----:B------:R-:W-:Y:S01]  /*13ce0*/  UMOV UR45, 0x40000040 ;  /* 0x40000040002d7882 */ /* 0x000fe20000000000 */
[----:B------:R-:W-:Y:S01]  /*13cf0*/  UIADD3 UR40, UR20, 0xc04, URZ ;  /* 0x00000c0414287890 */ /* 0x000fe2000fffe03f */
[----:B------:R-:W-:Y:S01]  /*13d00*/  UMOV UR41, 0x40000040 ;  /* 0x4000004000297882 */ /* 0x000fe20000000000 */
[----:B0-----:R-:W2:Y:S01]  /*13d10*/  LDL R12, [R1+0x8c] ;  /* 0x00008c00010c7983 */ /* 0x001ea20000100800 */
[----:B------:R-:W-:-:S02]  /*13d20*/  WARPGROUP.DEPBAR.LE gsb0, 0x0 ;  /* 0x00008000000079c5 */ /* 0x000fc40000010000 */
        /* <DEDUP_REMOVED lines=9> */
[----:B------:R-:W-:Y:S01]  /*13dc0*/  R2UR UR11, R7 ;  /* 0x00000000070b72ca */ /* 0x000fe200000e0000 */
[----:B------:R-:W-:Y:S02]  /*13dd0*/  WARPGROUP.DEPBAR.LE gsb0, 0x0 ;  /* 0x00008000000079c5 */ /* 0x000fe40000010000 */
[----:B------:R-:W-:-:S06]  /*13de0*/  WARPGROUP.ARRIVE ;  /* 0x00000000000079c5 */ /* 0x000fcc0000000000 */
[----:B------:R-:W-:Y:S01]  /*13df0*/  HGMMA.64x16x16.F32 R56, gdesc[UR24], R56, gsb0 ;  /* 0x00200000183879f0 */ /* 0x000fe20008000838 */
[----:B------:R-:W-:Y:S01]  /*13e00*/  R2UR UR26, R8 ;  /* 0x00000000081a72ca */ /* 0x000fe200000e0000 */
[----:B------:R-:W-:Y:S01]  /*13e10*/  UMOV UR25, 0x40000040 ;  /* 0x4000004000197882 */ /* 0x000fe20000000000 */
[----:B------:R-:W-:Y:S01]  /*13e20*/  R2UR UR27, R9 ;  /* 0x00000000091b72ca */ /* 0x000fe200000e0000 */
[----:B------:R-:W-:Y:S02]  /*13e30*/  WARPGROUP.DEPBAR.LE gsb0, 0x0 ;  /* 0x00008000000079c5 */ /* 0x000fe40000010000 */
[----:B------:R-:W-:Y:S01]  /*13e40*/  WARPGROUP.ARRIVE ;  /* 0x00000000000079c5 */ /* 0x000fe20000000000 */
[C---:B------:R-:W-:Y:S02]  /*13e50*/  IADD3 R6, R2.reuse, 0x604, RZ ;  /* 0x0000060402067810 */ /* 0x040fe40007ffe0ff */
[----:B------:R-:W-:Y:S01]  /*13e60*/  MOV R7, 0x40000040 ;  /* 0x4000004000077802 */ /* 0x000fe20000000f00 */
[----:B------:R-:W-:-:S02]  /*13e70*/  VIADD R8, R2, 0x506 ;  /* 0x0000050602087836 */ /* 0x000fc40000000000 */
[----:B------:R-:W-:Y:S01]  /*13e80*/  HGMMA.64x16x16.F32 R48, gdesc[UR16], R48, gsb0 ;  /* 0x00200000103079f0 */ /* 0x000fe20008000830 */
[----:B------:R-:W-:Y:S01]  /*13e90*/  UIADD3 UR36, UR20, 0xc06, URZ ;  /* 0x00000c0614247890 */ /* 0x000fe2000fffe03f */
[----:B------:R-:W-:Y:S01]  /*13ea0*/  UMOV UR37, 0x40000040 ;  /* 0x4000004000257882 */ /* 0x000fe20000000000 */
[----:B------:R-:W-:Y:S02]  /*13eb0*/  IMAD.MOV.U32 R3, RZ, RZ, 0x40000040 ;  /* 0x40000040ff037424 */ /* 0x000fe400078e00ff */
[----:B------:R-:W-:Y:S01]  /*13ec0*/  IMAD.U32 R15, RZ, RZ, UR25 ;  /* 0x00000019ff0f7e24 */ /* 0x000fe2000f8e00ff */
[----:B------:R-:W-:Y:S02]  /*13ed0*/  WARPGROUP.DEPBAR.LE gsb0, 0x0 ;  /* 0x00008000000079c5 */ /* 0x000fe40000010000 */
[----:B------:R-:W-:-:S06]  /*13ee0*/  WARPGROUP.ARRIVE ;  /* 0x00000000000079c5 */ /* 0x000fcc0000000000 */
[----:B------:R-:W-:Y:S01]  /*13ef0*/  HGMMA.64x16x16.F32 R40, gdesc[UR12], R40, gsb0 ;  /* 0x002000000c2879f0 */ /* 0x000fe20008000828 */
[----:B------:R-:W-:-:S07]  /*13f00*/  UIADD3 UR12, UR20, 0x804, URZ ;  /* 0x00000804140c7890 */ /* 0x000fce000fffe03f */
[----:B------:R-:W-:Y:S01]  /*13f10*/  UMOV UR24, UR12 ;  /* 0x0000000c00187c82 */ /* 0x000fe20008000000 */
[----:B------:R-:W-:Y:S01]  /*13f20*/  R2UR UR18, R4 ;  /* 0x00000000041272ca */ /* 0x000fe200000e0000 */
[----:B------:R-:W-:Y:S02]  /*13f30*/  WARPGROUP.DEPBAR.LE gsb0, 0x0 ;  /* 0x00008000000079c5 */ /* 0x000fe40000010000 */
[----:B------:R-:W-:Y:S01]  /*13f40*/  WARPGROUP.ARRIVE ;  /* 0x00000000000079c5 */ /* 0x000fe20000000000 */
[----:B------:R-:W-:Y:S02]  /*13f50*/  R2UR UR19, R5 ;  /* 0x00000000051372ca */ /* 0x000fe400000e0000 */
[----:B------:R-:W-:Y:S02]  /*13f60*/  R2UR UR14, R6 ;  /* 0x00000000060e72ca */ /* 0x000fe400000e0000 */
[----:B------:R-:W-:Y:S01]  /*13f70*/  R2UR UR15, R7 ;  /* 0x00000000070f72ca */ /* 0x000fe200000e0000 */
[----:B------:R-:W-:Y:S01]  /*13f80*/  HGMMA.64x16x16.F32 R32, gdesc[UR4], R32, gsb0 ;  /* 0x00200000042079f0 */ /* 0x000fe20008000820 */
[----:B------:R-:W-:Y:S01]  /*13f90*/  IMAD.MOV.U32 R9, RZ, RZ, 0x40000040 ;  /* 0x40000040ff097424 */ /* 0x000fe200078e00ff */
[----:B------:R-:W-:-:S02]  /*13fa0*/  R2UR UR54, R8 ;  /* 0x00000000083672ca */ /* 0x000fc400000e0000 */
[----:B------:R-:W-:Y:S01]  /*13fb0*/  MOV R14, UR24 ;  /* 0x00000018000e7c02 */ /* 0x000fe20008000f00 */
        /* <DEDUP_REMOVED lines=13> */
[----:B------:R-:W-:Y:S01]  /*14090*/  UMOV UR12, UR4 ;  /* 0x00000004000c7c82 */ /* 0x000fe20008000000 */
[----:B------:R-:W-:Y:S01]  /*140a0*/  UMOV UR13, UR5 ;  /* 0x00000005000d7c82 */ /* 0x000fe20008000000 */
[----:B------:R-:W-:Y:S01]  /*140b0*/  VIADD R4, R2, 0x684 ;  /* 0x0000068402047836 */ /* 0x000fe20000000000 */
[----:B------:R-:W-:Y:S02]  /*140c0*/  WARPGROUP.DEPBAR.LE gsb0, 0x0 ;  /* 0x00008000000079c5 */ /* 0x000fe40000010000 */
[----:B------:R-:W-:-:S06]  /*140d0*/  WARPGROUP.ARRIVE ;  /* 0x00000000000079c5 */ /* 0x000fcc0000000000 */
[----:B------:R-:W-:Y:S01]  /*140e0*/  HGMMA.64x16x16.F32 R40, gdesc[UR12], R40, gsb0 ;  /* 0x002000000c2879f0 */ /* 0x000fe20008000828 */
[----:B------:R-:W-:Y:S02]  /*140f0*/  MOV R5, 0x40000040 ;  /* 0x4000004000057802 */ /* 0x000fe40000000f00 */
[----:B------:R-:W-:Y:S02]  /*14100*/  R2UR UR10, R4 ;  /* 0x00000000040a72ca */ /* 0x000fe400000e0000 */
[----:B------:R-:W-:Y:S01]  /*14110*/  R2UR UR11, R5 ;  /* 0x00000000050b72ca */ /* 0x000fe200000e0000 */
[----:B------:R-:W-:Y:S01]  /*14120*/  UMOV UR8, UR4 ;  /* 0x0000000400087c82 */ /* 0x000fe20008000000 */
[----:B------:R-:W-:Y:S01]  /*14130*/  UMOV UR9, UR5 ;  /* 0x0000000500097c82 */ /* 0x000fe20008000000 */
[----:B------:R-:W-:Y:S02]  /*14140*/  WARPGROUP.DEPBAR.LE gsb0, 0x0 ;  /* 0x00008000000079c5 */ /* 0x000fe40000010000 */
[----:B------:R-:W-:-:S08]  /*14150*/  WARPGROUP.ARRIVE ;  /* 0x00000000000079c5 */ /* 0x000fd00000000000 */
[----:B------:R-:W-:Y:S01]  /*14160*/  HGMMA.64x16x16.F32 R32, gdesc[UR8], R32, gsb0 ;  /* 0x00200000082079f0 */ /* 0x000fe20008000820 */
[----:B------:R-:W-:Y:S02]  /*14170*/  VIADD R6, R2, 0x704 ;  /* 0x0000070402067836 */ /* 0x000fe40000000000 */
[----:B------:R-:W-:-:S03]  /*14180*/  IMAD.MOV.U32 R7, RZ, RZ, 0x40000040 ;  /* 0x40000040ff077424 */ /* 0x000fc600078e00ff */
[----:B------:R-:W-:Y:S02]  /*14190*/  R2UR UR6, R6 ;  /* 0x00000000060672ca */ /* 0x000fe400000e0000 */
[----:B------:R-:W-:Y:S01]  /*141a0*/  R2UR UR7, R7 ;  /* 0x00000000070772ca */ /* 0x000fe200000e0000 */
[----:B------:R-:W-:Y:S02]  /*141b0*/  WARPGROUP.DEPBAR.LE gsb0, 0x0 ;  /* 0x00008000000079c5 */ /* 0x000fe40000010000 */
[----:B------:R-:W-:-:S10]  /*141c0*/  WARPGROUP.ARRIVE ;  /* 0x00000000000079c5 */ /* 0x000fd40000000000 */
[----:B------:R-:W-:Y:S01]  /*141d0*/  HGMMA.64x16x16.F32 R24, gdesc[UR4], R24, gsb0 ;  /* 0x00200000041879f0 */ /* 0x000fe20008000818 */
[----:B------:R-:W-:Y:S01]  /*141e0*/  R2UR UR55, R9 ;  /* 0x00000000093772ca */ /* 0x000fe200000e0000 */
[----:B------:R-:W-:Y:S01]  /*141f0*/  IMAD.MOV.U32 R5, RZ, RZ, 0x40000040 ;  /* 0x40000040ff057424 */ /* 0x000fe200078e00ff */
[----:B------:R-:W-:Y:S01]  /*14200*/  IADD3 R4, R2, 0x586, RZ ;  /* 0x0000058602047810 */ /* 0x000fe20007ffe0ff */
[----:B------:R-:W-:Y:S02]  /*14210*/  WARPGROUP.DEPBAR.LE gsb0, 0x0 ;  /* 0x00008000000079c5 */ /* 0x000fe40000010000 */
[----:B------:R-:W-:-:S08]  /*14220*/  WARPGROUP.ARRIVE ;  /* 0x00000000000079c5 */ /* 0x000fd00000000000 */
[----:B------:R-:W-:Y:S01]  /*14230*/  HGMMA.64x16x16.F32 R56, gdesc[UR52], R56, gsb0 ;  /* 0x00200000343879f0 */ /* 0x000fe20008000838 */
        /* <DEDUP_REMOVED lines=11> */
[----:B------:R-:W-:Y:S01]  /*142f0*/  UMOV UR12, UR52 ;  /* 0x00000034000c7c82 */ /* 0x000fe20008000000 */
[----:B------:R-:W-:Y:S01]  /*14300*/  UMOV UR13, UR53 ;  /* 0x00000035000d7c82 */ /* 0x000fe20008000000 */
[----:B------:R-:W-:Y:S02]  /*14310*/  WARPGROUP.DEPBAR.LE gsb0, 0x0 ;  /* 0x00008000000079c5 */ /* 0x000fe40000010000 */
[----:B------:R-:W-:-:S08]  /*14320*/  WARPGROUP.ARRIVE ;  /* 0x00000000000079c5 */ /* 0x000fd00000000000 */
[----:B------:R-:W-:Y:S01]  /*14330*/  HGMMA.64x16x16.F32 R40, gdesc[UR12], R40, gsb0 ;  /* 0x002000000c2879f0 */ /* 0x000fe20008000828 */
[----:B------:R-:W-:Y:S01]  /*14340*/  IMAD.MOV.U32 R5, RZ, RZ, 0x40000040 ;  /* 0x40000040ff057424 */ /* 0x000fe200078e00ff */
[----:B------:R-:W-:-:S04]  /*14350*/  IADD3 R4, R2, 0x686, RZ ;  /* 0x0000068602047810 */ /* 0x000fc80007ffe0ff */
        /* <DEDUP_REMOVED lines=16> */
[----:B------:R-:W-:Y:S02]  /*14460*/  IADD3 R8, R2, 0x780, RZ ;  /* 0x0000078002087810 */ /* 0x000fe40007ffe0ff */
[----:B------:R-:W-:Y:S02]  /*14470*/  MOV R9, 0x40000040 ;  /* 0x4000004000097802 */ /* 0x000fe40000000f00 */
[----:B------:R-:W-:Y:S02]  /*14480*/  R2UR UR50, R8 ;  /* 0x00000000083272ca */ /* 0x000fe400000e0000 */
[----:B------:R-:W-:Y:S01]  /*14490*/  R2UR UR51, R9 ;  /* 0x00000000093372ca */ /* 0x000fe200000e0000 */
[----:B------:R-:W-:Y:S02]  /*144a0*/  WARPGROUP.DEPBAR.LE gsb0, 0x0 ;  /* 0x00008000000079c5 */ /* 0x000fe40000010000 */
[----:B------:R-:W-:-:S10]  /*144b0*/  WARPGROUP.ARRIVE ;  /* 0x00000000000079c5 */ /* 0x000fd40000000000 */
[----:B------:R-:W-:Y:S01]  /*144c0*/  HGMMA.64x16x16.F32 R56, gdesc[UR48], R56, gsb0 ;  /* 0x00200000303879f0 */ /* 0x000fe20008000838 */
[----:B------:R-:W-:Y:S01]  /*144d0*/  VIADD R4, R2, 0x800 ;  /* 0x0000080002047836 */ /* 0x000fe20000000000 */
[----:B------:R-:W-:-:S04]  /*144e0*/  MOV R5, 0x40000040 ;  /* 0x4000004000057802 */ /* 0x000fc80000000f00 */
        /* <DEDUP_REMOVED lines=29> */
[----:B------:R-:W-:Y:S01]  /*146c0*/  UMOV UR4, UR48 ;  /* 0x0000003000047c82 */ /* 0x000fe20008000000 */
[----:B------:R-:W-:Y:S01]  /*146d0*/  UMOV UR5, UR49 ;  /* 0x0000003100057c82 */ /* 0x000fe20008000000 */
[----:B------:R-:W-:-:S02]  /*146e0*/  WARPGROUP.DEPBAR.LE gsb0, 0x0 ;  /* 0x00008000000079c5 */ /* 0x000fc40000010000 */
        /* <DEDUP_REMOVED lines=79> */
[C---:B------:R-:W-:Y:S01]  /*14be0*/  VIADD R6, R2.reuse, 0x984 ;  /* 0x0000098402067836 */ /* 0x040fe20000000000 */
[----:B------:R-:W-:Y:S01]  /*14bf0*/  UMOV UR4, UR40 ;  /* 0x0000002800047c82 */ /* 0x000fe20008000000 */
[----:B------:R-:W-:Y:S01]  /*14c00*/  IMAD.MOV.U32 R7, RZ, RZ, 0x40000040 ;  /* 0x40000040ff077424 */ /* 0x000fe200078e00ff */
[----:B------:R-:W-:Y:S01]  /*14c10*/  UMOV UR5, UR41 ;  /* 0x0000002900057c82 */ /* 0x000fe20008000000 */
[C---:B------:R-:W-:Y:S02]  /*14c20*/  IADD3 R8, R2.reuse, 0x786, RZ ;  /* 0x0000078602087810 */ /* 0x040fe40007ffe0ff */
[----:B------:R-:W-:Y:S01]  /*14c30*/  MOV R9, 0x40000040 ;  /* 0x4000004000097802 */ /* 0x000fe20000000f00 */
[----:B------:R-:W-:Y:S01]  /*14c40*/  VIADD R4, R2, 0x806 ;  /* 0x0000080602047836 */ /* 0x000fe20000000000 */
[----:B------:R-:W-:Y:S01]  /*14c50*/  R2UR UR6, R6 ;  /* 0x00000000060672ca */ /* 0x000fe200000e0000 */
[----:B------:R-:W-:Y:S01]  /*14c60*/  IMAD.MOV.U32 R5, RZ, RZ, 0x40000040 ;  /* 0x40000040ff057424 */ /* 0x000fe200078e00ff */
[----:B------:R-:W-:Y:S01]  /*14c70*/  R2UR UR7, R7 ;  /* 0x00000000070772ca */ /* 0x000fe200000e0000 */
[----:B------:R-:W-:Y:S01]  /*14c80*/  ULDC UR8, c[0x0][0x9d8] ;  /* 0x0002760000087ab9 */ /* 0x000fe20000000800 */
[----:B------:R-:W-:-:S02]  /*14c90*/  WARPGROUP.DEPBAR.LE gsb0, 0x0 ;  /* 0x00008000000079c5 */ /* 0x000fc40000010000 */
[----:B------:R-:W-:-:S09]  /*14ca0*/  WARPGROUP.ARRIVE ;  /* 0x00000000000079c5 */ /* 0x000fd20000000000 */
[----:B------:R-:W-:Y:S01]  /*14cb0*/  HGMMA.64x16x16.F32 R24, gdesc[UR4], R24, gsb0 ;  /* 0x00200000041879f0 */ /* 0x000fe20008000818 */
[----:B------:R-:W-:Y:S02]  /*14cc0*/  R2UR UR38, R8 ;  /* 0x00000000082672ca */ /* 0x000fe400000e0000 */
[----:B------:R-:W-:Y:S01]  /*14cd0*/  R2UR UR39, R9 ;  /* 0x00000000092772ca */ /* 0x000fe200000e0000 */
[----:B------:R-:W-:Y:S02]  /*14ce0*/  WARPGROUP.DEPBAR.LE gsb0, 0x0 ;  /* 0x00008000000079c5 */ /* 0x000fe40000010000 */
[----:B------:R-:W-:-:S10]  /*14cf0*/  WARPGROUP.ARRIVE ;  /* 0x00000000000079c5 */ /* 0x000fd40000000000 */
[----:B------:R-:W-:Y:S01]  /*14d00*/  HGMMA.64x16x16.F32 R56, gdesc[UR36], R56, gsb0 ;  /* 0x00200000243879f0 */ /* 0x000fe20008000838 */
[----:B------:R-:W-:Y:S01]  /*14d10*/  R2UR UR6, R4 ;  /* 0x00000000040672ca */ /* 0x000fe200000e0000 */
[----:B------:R-:W-:Y:S01]  /*14d20*/  UMOV UR4, UR36 ;  /* 0x0000002400047c82 */ /* 0x000fe20008000000 */
[----:B------:R-:W-:Y:S01]  /*14d30*/  R2UR UR7, R5 ;  /* 0x00000000050772ca */ /* 0x000fe200000e0000 */
[----:B------:R-:W-:Y:S01]  /*14d40*/  UMOV UR5, UR37 ;  /* 0x0000002500057c82 */ /* 0x000fe20008000000 */
[----:B------:R0:W-:Y:S01]  /*14d50*/  STL.64 [R1], R14 ;  /* 0x0000000e01007387 */ /* 0x0001e20000100a00 */
[----:B------:R-:W-:Y:S01]  /*14d60*/  @!P1 VIADD R0, R0, 0x38840 ;  /* 0x0003884000009836 */ /* 0x000fe20000000000 */
[----:B------:R-:W-:Y:S01]  /*14d70*/  ULDC UR39, c[0x0][0x9d8] ;  /* 0x0002760000277ab9 */ /* 0x000fe20000000800 */
[----:B------:R-:W-:Y:S01]  /*14d80*/  ULDC UR38, c[0x0][0x988] ;  /* 0x0002620000267ab9 */ /* 0x000fe20000000800 */
[----:B------:R-:W-:Y:S02]  /*14d90*/  WARPGROUP.DEPBAR.LE gsb0, 0x0 ;  /* 0x00008000000079c5 */ /* 0x000fe40000010000 */
[----:B------:R-:W-:-:S06]  /*14da0*/  WARPGROUP.ARRIVE ;  /* 0x00000000000079c5 */ /* 0x000fcc0000000000 */
        /* <DEDUP_REMOVED lines=20> */
[----:B------:R-:W-:-:S04]  /*14ef0*/  R2UR UR7, R3 ;  /* 0x00000000030772ca */ /* 0x000fc800000e0000 */
[----:B------:R-:W-:Y:S01]  /*14f00*/  R2UR UR6, R2 ;  /* 0x00000000020672ca */ /* 0x000fe200000e0000 */
[----:B------:R-:W-:Y:S01]  /*14f10*/  FMUL.FTZ R56, R56, UR8 ;  /* 0x0000000838387c20 */ /* 0x000fe20008410000 */
[----:B------:R-:W-:Y:S01]  /*14f20*/  FMUL.FTZ R57, R57, UR8 ;  /* 0x0000000839397c20 */ /* 0x000fe20008410000 */
[----:B------:R-:W-:Y:S01]  /*14f30*/  FMUL.FTZ R60, R60, UR8 ;  /* 0x000000083c3c7c20 */ /* 0x000fe20008410000 */
[----:B------:R-:W-:Y:S01]  /*14f40*/  UMOV UR4, UR36 ;  /* 0x0000002400047c82 */ /* 0x000fe20008000000 */
[----:B------:R-:W-:Y:S02]  /*14f50*/  UMOV UR5, UR37 ;  /* 0x0000002500057c82 */ /* 0x000fe40008000000 */
[----:B------:R-:W-:Y:S01]  /*14f60*/  MUFU.TANH R56, R56 ;  /* 0x0000003800387308 */ /* 0x000fe20000002400 */
[----:B------:R-:W-:Y:S01]  /*14f70*/  FMUL.FTZ R61, R61, UR8 ;  /* 0x000000083d3d7c20 */ /* 0x000fe20008410000 */
[----:B--2---:R-:W-:Y:S01]  /*14f80*/  IADD3 R2, R12, R178, RZ ;  /* 0x000000b20c027210 */ /* 0x004fe20007ffe0ff */
[----:B------:R-:W-:-:S05]  /*14f90*/  FMUL.FTZ R58, R58, UR8 ;  /* 0x000000083a3a7c20 */ /* 0x000fca0008410000 */
[----:B------:R-:W1:Y:S01]  /*14fa0*/  MUFU.TANH R57, R57 ;  /* 0x0000003900397308 */ /* 0x000e620000002400 */
[----:B------:R-:W-:Y:S01]  /*14fb0*/  FMUL.FTZ R48, R48, UR8 ;  /* 0x0000000830307c20 */ /* 0x000fe20008410000 */
[----:B------:R-:W-:-:S06]  /*14fc0*/  IMAD R8, R179, -0x50, R2 ;  /* 0xffffffb0b3087824 */ /* 0x000fcc00078e0202 */
[----:B------:R-:W-:Y:S01]  /*14fd0*/  MUFU.TANH R60, R60 ;  /* 0x0000003c003c7308 */ /* 0x000fe20000002400 */
[----:B------:R-:W-:Y:S01]  /*14fe0*/  FMUL.FTZ R49, R49, UR8 ;  /* 0x0000000831317c20 */ /* 0x000fe20008410000 */
[----:B------:R-:W-:Y:S01]  /*14ff0*/  FMUL.FTZ R59, R59, UR8 ;  /* 0x000000083b3b7c20 */ /* 0x000fe20008410000 */
[----:B------:R-:W-:-:S05]  /*15000*/  FMUL.FTZ R51, R51, UR8 ;  /* 0x0000000833337c20 */ /* 0x000fca0008410000 */
[----:B------:R-:W2:Y:S01]  /*15010*/  MUFU.TANH R61, R61 ;  /* 0x0000003d003d7308 */ /* 0x000ea20000002400 */
[----:B------:R-:W-:Y:S02]  /*15020*/  WARPGROUP.DEPBAR.LE gsb0, 0x0 ;  /* 0x00008000000079c5 */ /* 0x000fe40000010000 */
[----:B------:R-:W-:-:S06]  /*15030*/  WARPGROUP.ARRIVE ;  /* 0x00000000000079c5 */ /* 0x000fcc0000000000 */
[----:B------:R-:W-:Y:S01]  /*15040*/  HGMMA.64x16x16.F32 R24, gdesc[UR4], R24, gsb0 ;  /* 0x00200000041879f0 */ /* 0x000fe20008000818 */
[----:B------:R-:W3:Y:S01]  /*15050*/  MUFU.TANH R58, R58 ;  /* 0x0000003a003a7308 */ /* 0x000ee20000002400 */
[----:B------:R-:W-:Y:S01]  /*15060*/  ISETP.GT.AND P6, PT, R8, RZ, PT ;  /* 0x000000ff0800720c */ /* 0x000fe20003fc4270 */
[----:B------:R-:W-:Y:S01]  /*15070*/  FMUL.FTZ R52, R52, UR8 ;  /* 0x0000000834347c20 */ /* 0x000fe20008410000 */
[----:B------:R-:W-:Y:S01]  /*15080*/  ISETP.GT.AND P5, PT, R8, 0x1, PT ;  /* 0x000000010800780c */ /* 0x000fe20003fa4270 */
[----:B------:R-:W-:-:S04]  /*15090*/  FMUL.FTZ R62, R62, UR8 ;  /* 0x000000083e3e7c20 */ /* 0x000fc80008410000 */
[----:B------:R-:W4:Y:S01]  /*150a0*/  MUFU.TANH R48, R48 ;  /* 0x0000003000307308 */ /* 0x000f220000002400 */
[----:B------:R-:W-:Y:S01]  /*150b0*/  FMUL.FTZ R55, R55, UR8 ;  /* 0x0000000837377c20 */ /* 0x000fe20008410000 */
[----:B------:R-:W-:Y:S01]  /*150c0*/  ISETP.GT.AND P4, PT, R8, 0x8, PT ;  /* 0x000000080800780c */ /* 0x000fe20003f84270 */
[----:B------:R-:W-:Y:S01]  /*150d0*/  FMUL.FTZ R53, R53, UR8 ;  /* 0x0000000835357c20 */ /* 0x000fe20008410000 */
[----:B-1----:R-:W-:-:S04]  /*150e0*/  FSEL R57, R57, -INF , P5 ;  /* 0xff80000039397808 */ /* 0x002fc80002800000 */
[----:B------:R-:W1:Y:S01]  /*150f0*/  MUFU.TANH R6, R59 ;  /* 0x0000003b00067308 */ /* 0x000e620000002400 */
[----:B------:R-:W-:Y:S01]  /*15100*/  FMUL.FTZ R63, R63, UR8 ;  /* 0x000000083f3f7c20 */ /* 0x000fe20008410000 */
[----:B------:R-:W-:-:S06]  /*15110*/  ISETP.GT.AND P2, PT, R8, 0x9, PT ;  /* 0x000000090800780c */ /* 0x000fcc0003f44270 */
[----:B------:R-:W0:Y:S01]  /*15120*/  MUFU.TANH R49, R49 ;  /* 0x0000003100317308 */ /* 0x000e220000002400 */
[----:B------:R-:W-:-:S07]  /*15130*/  FMUL.FTZ R40, R40, UR8 ;  /* 0x0000000828287c20 */ /* 0x000fce0008410000 */
[----:B------:R2:W-:Y:S01]  /*15140*/  MUFU.TANH R13, R51 ;  /* 0x00000033000d7308 */ /* 0x0005e20000002400 */
[----:B------:R-:W-:Y:S01]  /*15150*/  FMUL.FTZ R50, R50, UR8 ;  /* 0x0000000832327c20 */ /* 0x000fe20008410000 */
[----:B------:R-:W-:Y:S01]  /*15160*/  ISETP.GT.AND P3, PT, R8, 0x10, PT ;  /* 0x000000100800780c */ /* 0x000fe20003f64270 */
[----:B------:R-:W-:Y:S01]  /*15170*/  FMUL.FTZ R41, R41, UR8 ;  /* 0x0000000829297c20 */ /* 0x000fe20008410000 */
[----:B------:R-:W-:Y:S01]  /*15180*/  FMUL.FTZ R44, R44, UR8 ;  /* 0x000000082c2c7c20 */ /* 0x000fe20008410000 */
[----:B------:R-:W-:Y:S01]  /*15190*/  FMUL.FTZ R54, R54, UR8 ;  /* 0x0000000836367c20 */ /* 0x000fe20008410000 */
[----:B------:R-:W-:Y:S01]  /*151a0*/  FMUL.FTZ R45, R45, UR8 ;  /* 0x000000082d2d7c20 */ /* 0x000fe20008410000 */
[----:B------:R-:W-:Y:S01]  /*151b0*/  FMUL.FTZ R43, R43, UR8 ;  /* 0x000000082b2b7c20 */ /* 0x000fe20008410000 */
[----:B------:R-:W-:Y:S01]  /*151c0*/  FMUL.FTZ R32, R32, UR8 ;  /* 0x0000000820207c20 */ /* 0x000fe20008410000 */
[----:B--2---:R-:W-:Y:S01]  /*151d0*/  FSEL R51, R56, -INF , P6 ;  /* 0xff80000038337808 */ /* 0x004fe20003000000 */
[----:B------:R-:W2:Y:S01]  /*151e0*/  MUFU.TANH R7, R62 ;  /* 0x0000003e00077308 */ /* 0x000ea20000002400 */
[----:B------:R-:W-:Y:S01]  /*151f0*/  FMUL.FTZ R42, R42, UR8 ;  /* 0x000000082a2a7c20 */ /* 0x000fe20008410000 */
[----:B------:R-:W-:Y:S01]  /*15200*/  FMUL.FTZ R33, R33, UR8 ;  /* 0x0000000821217c20 */ /* 0x000fe20008410000 */
[----:B------:R-:W-:Y:S01]  /*15210*/  FMNMX.FTZ R12, R51, R57, !PT ;  /* 0x00000039330c7209 */ /* 0x000fe20007810000 */
[----:B------:R-:W-:Y:S01]  /*15220*/  FMUL.FTZ R46, R46, UR8 ;  /* 0x000000082e2e7c20 */ /* 0x000fe20008410000 */
[----:B------:R-:W-:Y:S01]  /*15230*/  FMUL.FTZ R47, R47, UR8 ;  /* 0x000000082f2f7c20 */ /* 0x000fe20008410000 */
[----:B------:R-:W-:Y:S01]  /*15240*/  FMUL.FTZ R36, R36, UR8 ;  /* 0x0000000824247c20 */ /* 0x000fe20008410000 */
[----:B------:R-:W-:Y:S01]  /*15250*/  FMUL.FTZ R37, R37, UR8 ;  /* 0x0000000825257c20 */ /* 0x000fe20008410000 */
[----:B------:R-:W2:Y:S01]  /*15260*/  MUFU.TANH R52, R52 ;  /* 0x0000003400347308 */ /* 0x000ea20000002400 */
[----:B------:R-:W-:Y:S01]  /*15270*/  FSEL R61, R61, -INF , P2 ;  /* 0xff8000003d3d7808 */ /* 0x000fe20001000000 */
[----:B------:R-:W-:Y:S01]  /*15280*/  FMUL.FTZ R34, R34, UR8 ;  /* 0x0000000822227c20 */ /* 0x000fe20008410000 */
[----:B------:R-:W-:Y:S01]  /*15290*/  FMUL.FTZ R35, R35, UR8 ;  /* 0x0000000823237c20 */ /* 0x000fe20008410000 */
[----:B------:R-:W-:Y:S01]  /*152a0*/  FMUL.FTZ R38, R38, UR8 ;  /* 0x0000000826267c20 */ /* 0x000fe20008410000 */
[----:B------:R-:W-:-:S03]  /*152b0*/  ULDC UR4, c[0x0][0x988] ;  /* 0x0002620000047ab9 */ /* 0x000fc60000000800 */
[----:B------:R4:W-:Y:S01]  /*152c0*/  MUFU.TANH R21, R55 ;  /* 0x0000003700157308 */ /* 0x0009e20000002400 */
[----:B---3--:R-:W-:Y:S02]  /*152d0*/  FSEL R3, R58, -INF , P6 ;  /* 0xff8000003a037808 */ /* 0x008fe40003000000 */
[----:B----4-:R-:W-:-:S05]  /*152e0*/  FSEL R55, R60, -INF , P4 ;  /* 0xff8000003c377808 */ /* 0x010fca0002000000 */
[----:B------:R3:W4:Y:S01]  /*152f0*/  MUFU.TANH R9, R63 ;  /* 0x0000003f00097308 */ /* 0x0007220000002400 */
[----:B------:R-:W-:-:S07]  /*15300*/  FMNMX.FTZ R12, R55, R12, !PT ;  /* 0x0000000c370c7209 */ /* 0x000fce0007810000 */
[----:B------:R-:W4:Y:S01]  /*15310*/  MUFU.TANH R53, R53 ;  /* 0x0000003500357308 */ /* 0x000f220000002400 */
[----:B------:R-:W-:Y:S02]  /*15320*/  ISETP.GT.AND P6, PT, R8, 0x11, PT ;  /* 0x000000110800780c */ /* 0x000fe40003fc4270 */
[----:B------:R-:W-:Y:S02]  /*15330*/  FSEL R59, R48, -INF , P3 ;  /* 0xff800000303b7808 */ /* 0x000fe40001800000 */
[----:B------:R-:W-:-:S03]  /*15340*/  FMNMX.FTZ R12, R61, R12, !PT ;  /* 0x0000000c3d0c7209 */ /* 0x000fc60007810000 */
[----:B------:R-:W4:Y:S01]  /*15350*/  MUFU.TANH R11, R50 ;  /* 0x00000032000b7308 */ /* 0x000f220000002400 */
[----:B-1----:R-:W-:Y:S02]  /*15360*/  FSEL R6, R6, -INF , P5 ;  /* 0xff80000006067808 */ /* 0x002fe40002800000 */
[----:B------:R-:W-:-:S05]  /*15370*/  ISETP.GT.AND P5, PT, R8, 0x18, PT ;  /* 0x000000180800780c */ /* 0x000fca0003fa4270 */
[----:B------:R-:W1:Y:S01]  /*15380*/  MUFU.TANH R40, R40 ;  /* 0x0000002800287308 */ /* 0x000e620000002400 */
[----:B0-----:R-:W-:Y:S02]  /*15390*/  FSEL R49, R49, -INF , P6 ;  /* 0xff80000031317808 */ /* 0x001fe40003000000 */
[----:B------:R-:W-:-:S05]  /*153a0*/  FMNMX.FTZ R12, R59, R12, !PT ;  /* 0x0000000c3b0c7209 */ /* 0x000fca0007810000 */
[----:B------:R-:W0:Y:S01]  /*153b0*/  MUFU.TANH R41, R41 ;  /* 0x0000002900297308 */ /* 0x000e220000002400 */
[----:B--2---:R-:W-:Y:S02]  /*153c0*/  FSEL R7, R7, -INF , P4 ;  /* 0xff80000007077808 */ /* 0x004fe40002000000 */
[----:B------:R-:W-:Y:S02]  /*153d0*/  ISETP.GT.AND P4, PT, R8, 0x19, PT ;  /* 0x000000190800780c */ /* 0x000fe40003f84270 */
[----:B---3--:R-:W-:-:S03]  /*153e0*/  FSEL R63, R52, -INF , P5 ;  /* 0xff800000343f7808 */ /* 0x008fc60002800000 */
[----:B------:R-:W2:Y:S01]  /*153f0*/  MUFU.TANH R15, R54 ;  /* 0x00000036000f7308 */ /* 0x000ea20000002400 */
[----:B------:R-:W-:Y:S02]  /*15400*/  FMNMX.FTZ R12, R49, R12, !PT ;  /* 0x0000000c310c7209 */ /* 0x000fe40007810000 */
[----:B----4-:R-:W-:-:S05]  /*15410*/  FSEL R9, R9, -INF , P2 ;  /* 0xff80000009097808 */ /* 0x010fca0001000000 */
[----:B------:R-:W3:Y:S01]  /*15420*/  MUFU.TANH R44, R44 ;  /* 0x0000002c002c7308 */ /* 0x000ee20000002400 */
[----:B------:R-:W-:Y:S02]  /*15430*/  ISETP.GT.AND P2, PT, R8, 0x20, PT ;  /* 0x000000200800780c */ /* 0x000fe40003f44270 */
[----:B------:R-:W-:Y:S02]  /*15440*/  FSEL R53, R53, -INF , P4 ;  /* 0xff80000035357808 */ /* 0x000fe40002000000 */
[----:B------:R-:W-:-:S03]  /*15450*/  FMNMX.FTZ R12, R63, R12, !PT ;  /* 0x0000000c3f0c7209 */ /* 0x000fc60007810000 */
[----:B------:R-:W4:Y:S01]  /*15460*/  MUFU.TANH R45, R45 ;  /* 0x0000002d002d7308 */ /* 0x000f220000002400 */
[----:B------:R-:W-:Y:S02]  /*15470*/  FSEL R11, R11, -INF , P3 ;  /* 0xff8000000b0b7808 */ /* 0x000fe40001800000 */
[----:B------:R-:W-:Y:S02]  /*15480*/  ISETP.GT.AND P3, PT, R8, 0x21, PT ;  /* 0x000000210800780c */ /* 0x000fe40003f64270 */
[----:B-1----:R-:W-:-:S03]  /*15490*/  FSEL R65, R40, -INF , P2 ;  /* 0xff80000028417808 */ /* 0x002fc60001000000 */
[----:B------:R-:W-:Y:S01]  /*154a0*/  MUFU.TANH R43, R43 ;  /* 0x0000002b002b7308 */ /* 0x000fe20000002400 */
[----:B------:R-:W-:Y:S02]  /*154b0*/  FMNMX.FTZ R12, R53, R12, !PT ;  /* 0x0000000c350c7209 */ /* 0x000fe40007810000 */
[----:B------:R-:W-:-:S05]  /*154c0*/  FSEL R13, R13, -INF , P6 ;  /* 0xff8000000d0d7808 */ /* 0x000fca0003000000 */
[----:B------:R-:W1:Y:S01]  /*154d0*/  MUFU.TANH R32, R32 ;  /* 0x0000002000207308 */ /* 0x000e620000002400 */
[----:B------:R-:W-:Y:S02]  /*154e0*/  ISETP.GT.AND P6, PT, R8, 0x28, PT ;  /* 0x000000280800780c */ /* 0x000fe40003fc4270 */
[----:B0-----:R-:W-:Y:S02]  /*154f0*/  FSEL R67, R41, -INF , P3 ;  /* 0xff80000029437808 */ /* 0x001fe40001800000 */
[----:B------:R-:W-:-:S03]  /*15500*/  FMNMX.FTZ R12, R65, R12, !PT ;  /* 0x0000000c410c7209 */ /* 0x000fc60007810000 */
[----:B------:R-:W0:Y:S01]  /*15510*/  MUFU.TANH R42, R42 ;  /* 0x0000002a002a7308 */ /* 0x000e220000002400 */
[----:B--2---:R-:W-:Y:S01]  /*15520*/  FSEL R15, R15, -INF , P5 ;  /* 0xff8000000f0f7808 */ /* 0x004fe20002800000 */
[----:B------:R-:W-:-:S06]  /*15530*/  WARPGROUP.DEPBAR.LE gsb0, 0x0 ;  /* 0x00008000000079c5 */ /* 0x000fcc0000010000 */
[----:B------:R0:W2:Y:S01]  /*15540*/  MUFU.TANH R2, R33 ;  /* 0x0000002100027308 */ /* 0x0000a20000002400 */
[----:B------:R-:W-:Y:S01]  /*15550*/  ISETP.GT.AND P5, PT, R8, 0x29, PT ;  /* 0x000000290800780c */ /* 0x000fe20003fa4270 */
[----:B------:R-:W-:Y:S01]  /*15560*/  FMUL.FTZ R24, R24, UR8 ;  /* 0x0000000818187c20 */ /* 0x000fe20008410000 */
[----:B---3--:R-:W-:Y:S02]  /*15570*/  FSEL R69, R44, -INF , P6 ;  /* 0xff8000002c457808 */ /* 0x008fe40003000000 */
[----:B------:R-:W-:-:S03]  /*15580*/  FMNMX.FTZ R12, R67, R12, !PT ;  /* 0x0000000c430c7209 */ /* 0x000fc60007810000 */
[----:B------:R-:W3:Y:S01]  /*15590*/  MUFU.TANH R46, R46 ;  /* 0x0000002e002e7308 */ /* 0x000ee20000002400 */
[----:B------:R-:W-:-:S07]  /*155a0*/  FSEL R21, R21, -INF , P4 ;  /* 0xff80000015157808 */ /* 0x000fce0002000000 */
[----:B------:R-:W3:Y:S01]  /*155b0*/  MUFU.TANH R47, R47 ;  /* 0x0000002f002f7308 */ /* 0x000ee20000002400 */
[----:B------:R-:W-:Y:S01]  /*155c0*/  ISETP.GT.AND P4, PT, R8, 0x30, PT ;  /* 0x000000300800780c */ /* 0x000fe20003f84270 */
[----:B------:R-:W-:Y:S01]  /*155d0*/  FMUL.FTZ R5, R25, UR8 ;  /* 0x0000000819057c20 */ /* 0x000fe20008410000 */
[----:B----4-:R-:W-:-:S05]  /*155e0*/  FSEL R45, R45, -INF , P5 ;  /* 0xff8000002d2d7808 */ /* 0x010fca0002800000 */
[----:B------:R-:W4:Y:S01]  /*155f0*/  MUFU.TANH R36, R36 ;  /* 0x0000002400247308 */ /* 0x000f220000002400 */
[----:B------:R-:W-:Y:S01]  /*15600*/  FMNMX.FTZ R12, R69, R12, !PT ;  /* 0x0000000c450c7209 */ /* 0x000fe20007810000 */
[----:B------:R-:W-:Y:S01]  /*15610*/  FMUL.FTZ R28, R28, UR8 ;  /* 0x000000081c1c7c20 */ /* 0x000fe20008410000 */
[----:B-1----:R-:W-:-:S05]  /*15620*/  FSEL R71, R32, -INF , P4 ;  /* 0xff80000020477808 */ /* 0x002fca0002000000 */
[----:B------:R-:W1:Y:S01]  /*15630*/  MUFU.TANH R37, R37 ;  /* 0x0000002500257308 */ /* 0x000e620000002400 */
[----:B------:R-:W-:Y:S02]  /*15640*/  FMNMX.FTZ R12, R45, R12, !PT ;  /* 0x0000000c2d0c7209 */ /* 0x000fe40007810000 */
[----:B0-----:R-:W-:-:S05]  /*15650*/  FSEL R33, R42, -INF , P2 ;  /* 0xff8000002a217808 */ /* 0x001fca0001000000 */
[----:B------:R-:W0:Y:S01]  /*15660*/  MUFU.TANH R34, R34 ;  /* 0x0000002200227308 */ /* 0x000e220000002400 */
[----:B------:R-:W-:-:S07]  /*15670*/  ISETP.GT.AND P2, PT, R8, 0x38, PT ;  /* 0x000000380800780c */ /* 0x000fce0003f44270 */
[----:B------:R2:W-:Y:S01]  /*15680*/  MUFU.TANH R4, R35 ;  /* 0x0000002300047308 */ /* 0x0005e20000002400 */
[----:B------:R-:W-:-:S07]  /*15690*/  FMNMX.FTZ R12, R71, R12, !PT ;  /* 0x0000000c470c7209 */ /* 0x000fce0007810000 */
[----:B------:R-:W0:Y:S01]  /*156a0*/  MUFU.TANH R24, R24 ;  /* 0x0000001800187308 */ /* 0x000e220000002400 */
[----:B--2---:R-:W-:Y:S02]  /*156b0*/  FSEL R35, R43, -INF , P3 ;  /* 0xff8000002b237808 */ /* 0x004fe40001800000 */
[----:B------:R-:W-:-:S04]  /*156c0*/  ISETP.GT.AND P3, PT, R8, 0x31, PT ;  /* 0x000000310800780c */ /* 0x000fc80003f64270 */
[----:B------:R-:W-:Y:S01]  /*156d0*/  FSEL R73, R2, -INF , P3 ;  /* 0xff80000002497808 */ /* 0x000fe20001800000 */
[----:B------:R-:W2:Y:S01]  /*156e0*/  MUFU.TANH R5, R5 ;  /* 0x0000000500057308 */ /* 0x000ea20000002400 */
[----:B------:R-:W-:Y:S01]  /*156f0*/  FMUL.FTZ R2, R29, UR8 ;  /* 0x000000081d027c20 */ /* 0x000fe20008410000 */
[----:B---3--:R-:W-:Y:S02]  /*15700*/  FSEL R25, R46, -INF , P6 ;  /* 0xff8000002e197808 */ /* 0x008fe40003000000 */
[----:B------:R-:W-:Y:S02]  /*15710*/  FSEL R29, R47, -INF , P5 ;  /* 0xff8000002f1d7808 */ /* 0x000fe40002800000 */
[----:B------:R-:W-:Y:S02]  /*15720*/  ISETP.GT.AND P6, PT, R8, 0x39, PT ;  /* 0x000000390800780c */ /* 0x000fe40003fc4270 */
[----:B------:R-:W3:Y:S01]  /*15730*/  MUFU.TANH R38, R38 ;  /* 0x0000002600267308 */ /* 0x000ee20000002400 */
[----:B----4-:R-:W-:-:S02]  /*15740*/  FSEL R47, R36, -INF , P2 ;  /* 0xff800000242f7808 */ /* 0x010fc40001000000 */
[----:B------:R-:W-:-:S05]  /*15750*/  FMNMX.FTZ R12, R73, R12, !PT ;  /* 0x0000000c490c7209 */ /* 0x000fca0007810000 */
[----:B------:R-:W4:Y:S01]  /*15760*/  MUFU.TANH R28, R28 ;  /* 0x0000001c001c7308 */ /* 0x000f220000002400 */
[----:B------:R-:W-:Y:S02]  /*15770*/  ISETP.GT.AND P5, PT, R8, 0x40, PT ;  /* 0x000000400800780c */ /* 0x000fe40003fa4270 */
[----:B-1----:R-:W-:Y:S02]  /*15780*/  FSEL R75, R37, -INF , P6 ;  /* 0xff800000254b7808 */ /* 0x002fe40003000000 */
[----:B------:R-:W-:-:S03]  /*15790*/  FMNMX.FTZ R12, R47, R12, !PT ;  /* 0x0000000c2f0c7209 */ /* 0x000fc60007810000 */
[----:B------:R-:W1:Y:S01]  /*157a0*/  MUFU.TANH R2, R2 ;  /* 0x0000000200027308 */ /* 0x000e620000002400 */
[----:B0-----:R-:W-:Y:S02]  /*157b0*/  FSEL R37, R34, -INF , P4 ;  /* 0xff80000022257808 */ /* 0x001fe40002000000 */
[----:B------:R-:W-:Y:S02]  /*157c0*/  ISETP.GT.AND P4, PT, R8, 0x41, PT ;  /* 0x000000410800780c */ /* 0x000fe40003f84270 */
[----:B------:R-:W-:Y:S02]  /*157d0*/  FSEL R77, R24, -INF , P5 ;  /* 0xff800000184d7808 */ /* 0x000fe40002800000 */
[----:B------:R-:W-:Y:S02]  /*157e0*/  FMNMX.FTZ R12, R75, R12, !PT ;  /* 0x0000000c4b0c7209 */ /* 0x000fe40007810000 */
[----:B------:R-:W-:Y:S02]  /*157f0*/  FSEL R41, R4, -INF , P3 ;  /* 0xff80000004297808 */ /* 0x000fe40001800000 */
[----:B------:R-:W-:-:S02]  /*15800*/  ISETP.GT.AND P3, PT, R8, 0x48, PT ;  /* 0x000000480800780c */ /* 0x000fc40003f64270 */
[----:B--2---:R-:W-:Y:S02]  /*15810*/  FSEL R79, R5, -INF , P4 ;  /* 0xff800000054f7808 */ /* 0x004fe40002000000 */
[----:B------:R-:W-:Y:S02]  /*15820*/  FMNMX.FTZ R12, R77, R12, !PT ;  /* 0x0000000c4d0c7209 */ /* 0x000fe40007810000 */
[----:B---3--:R-:W-:Y:S02]  /*15830*/  FSEL R43, R38, -INF , P2 ;  /* 0xff800000262b7808 */ /* 0x008fe40001000000 */
[----:B------:R-:W-:Y:S02]  /*15840*/  ISETP.GT.AND P2, PT, R8, 0x49, PT ;  /* 0x000000490800780c */ /* 0x000fe40003f44270 */
[----:B----4-:R-:W-:Y:S02]  /*15850*/  FSEL R81, R28, -INF , P3 ;  /* 0xff8000001c517808 */ /* 0x010fe40001800000 */
[----:B------:R-:W-:-:S02]  /*15860*/  FMNMX.FTZ R12, R79, R12, !PT ;  /* 0x0000000c4f0c7209 */ /* 0x000fc40007810000 */
[----:B-1----:R-:W-:Y:S02]  /*15870*/  FSEL R83, R2, -INF , P2 ;  /* 0xff80000002537808 */ /* 0x002fe40001000000 */
[----:B------:R-:W-:-:S04]  /*15880*/  FMNMX.FTZ R12, R81, R12, !PT ;  /* 0x0000000c510c7209 */ /* 0x000fc80007810000 */
[----:B------:R-:W-:-:S05]  /*15890*/  FMNMX.FTZ R12, R83, R12, !PT ;  /* 0x0000000c530c7209 */ /* 0x000fca0007810000 */
[----:B------:R-:W0:Y:S02]  /*158a0*/  SHFL.BFLY PT, R5, R12, 0x2, 0x1f ;  /* 0x0c401f000c057f89 */ /* 0x000e2400000e0000 */
[----:B0-----:R-:W-:-:S05]  /*158b0*/  FMNMX.FTZ R4, R12, R5, !PT ;  /* 0x000000050c047209 */ /* 0x001fca0007810000 */
[----:B------:R-:W0:Y:S01]  /*158c0*/  SHFL.BFLY PT, R5, R4, 0x1, 0x1f ;  /* 0x0c201f0004057f89 */ /* 0x000e2200000e0000 */
[----:B------:R-:W-:Y:S01]  /*158d0*/  IMAD.U32 R2, RZ, RZ, UR4 ;  /* 0x00000004ff027e24 */ /* 0x000fe2000f8e00ff */
[----:B0-----:R-:W-:-:S04]  /*158e0*/  FMNMX.FTZ R5, R4, R5, !PT ;  /* 0x0000000504057209 */ /* 0x001fc80007810000 */
[C---:B------:R-:W-:Y:S01]  /*158f0*/  FSETP.NEU.FTZ.AND P0, PT, R5.reuse, -INF , PT ;  /* 0xff8000000500780b */ /* 0x040fe20003f1d000 */
[----:B------:R-:W-:-:S05]  /*15900*/  FMUL.FTZ R8, R5, R2 ;  /* 0x0000000205087220 */ /* 0x000fca0000410000 */
[----:B------:R-:W-:Y:S02]  /*15910*/  FSEL R14, R8, RZ, P0 ;  /* 0x000000ff080e7208 */ /* 0x000fe40000000000 */
[----:B------:R-:W-:-:S04]  /*15920*/  FMNMX.FTZ R8, R3, R6, !PT ;  /* 0x0000000603087209 */ /* 0x000fc80007810000 */
[----:B------:R-:W-:-:S04]  /*15930*/  FMNMX.FTZ R8, R7, R8, !PT ;  /* 0x0000000807087209 */ /* 0x000fc80007810000 */
[----:B------:R-:W-:-:S04]  /*15940*/  FMNMX.FTZ R8, R9, R8, !PT ;  /* 0x0000000809087209 */ /* 0x000fc80007810000 */
[----:B------:R-:W-:Y:S02]  /*15950*/  FMNMX.FTZ R8, R11, R8, !PT ;  /* 0x000000080b087209 */ /* 0x000fe40007810000 */
[----:B------:R-:W-:Y:S02]  /*15960*/  ISETP.NE.AND P0, PT, R10, RZ, PT ;  /* 0x000000ff0a00720c */ /* 0x000fe40003f05270 */
[----:B------:R-:W-:-:S04]  /*15970*/  FMNMX.FTZ R10, R13, R8, !PT ;  /* 0x000000080d0a7209 */ /* 0x000fc80007810000 */
[----:B------:R-:W-:-:S04]  /*15980*/  FMNMX.FTZ R10, R15, R10, !PT ;  /* 0x0000000a0f0a7209 */ /* 0x000fc80007810000 */
[----:B------:R-:W-:Y:S01]  /*15990*/  FMNMX.FTZ R10, R21, R10, !PT ;  /* 0x0000000a150a7209 */ /* 0x000fe20007810000 */
[----:B------:R-:W-:-:S03]  /*159a0*/  FMUL.FTZ R39, R39, UR8 ;  /* 0x0000000827277c20 */ /* 0x000fc60008410000 */
[----:B------:R-:W-:Y:S01]  /*159b0*/  FMNMX.FTZ R10, R33, R10, !PT ;  /* 0x0000000a210a7209 */ /* 0x000fe20007810000 */
[----:B------:R-:W-:-:S03]  /*159c0*/  FMUL.FTZ R26, R26, UR8 ;  /* 0x000000081a1a7c20 */ /* 0x000fc60008410000 */
[----:B------:R-:W-:Y:S01]  /*159d0*/  FMNMX.FTZ R10, R35, R10, !PT ;  /* 0x0000000a230a7209 */ /* 0x000fe20007810000 */
[----:B------:R-:W0:Y:S03]  /*159e0*/  MUFU.TANH R39, R39 ;  /* 0x0000002700277308 */ /* 0x000e260000002400 */
[----:B------:R-:W-:Y:S01]  /*159f0*/  FMNMX.FTZ R10, R25, R10, !PT ;  /* 0x0000000a190a7209 */ /* 0x000fe20007810000 */
[----:B------:R-:W-:Y:S01]  /*15a00*/  FMUL.FTZ R27, R27, UR8 ;  /* 0x000000081b1b7c20 */ /* 0x000fe20008410000 */
[----:B------:R-:W-:Y:S02]  /*15a10*/  FMUL.FTZ R30, R30, UR8 ;  /* 0x000000081e1e7c20 */ /* 0x000fe40008410000 */
[----:B------:R-:W-:Y:S01]  /*15a20*/  FMNMX.FTZ R10, R29, R10, !PT ;  /* 0x0000000a1d0a7209 */ /* 0x000fe20007810000 */
[----:B------:R-:W1:Y:S03]  /*15a30*/  MUFU.TANH R26, R26 ;  /* 0x0000001a001a7308 */ /* 0x000e660000002400 */
[----:B------:R-:W-:Y:S01]  /*15a40*/  FMNMX.FTZ R10, R37, R10, !PT ;  /* 0x0000000a250a7209 */ /* 0x000fe20007810000 */
[----:B------:R-:W-:-:S04]  /*15a50*/  FMUL.FTZ R31, R31, UR8 ;  /* 0x000000081f1f7c20 */ /* 0x000fc80008410000 */
[----:B------:R-:W2:Y:S01]  /*15a60*/  MUFU.TANH R4, R27 ;  /* 0x0000001b00047308 */ /* 0x000ea20000002400 */
[----:B------:R-:W-:Y:S02]  /*15a70*/  FMNMX.FTZ R10, R41, R10, !PT ;  /* 0x0000000a290a7209 */ /* 0x000fe40007810000 */
[----:B0-----:R-:W-:-:S05]  /*15a80*/  FSEL R39, R39, -INF , P6 ;  /* 0xff80000027277808 */ /* 0x001fca0003000000 */
[----:B------:R-:W0:Y:S01]  /*15a90*/  MUFU.TANH R30, R30 ;  /* 0x0000001e001e7308 */ /* 0x000e220000002400 */
[----:B------:R-:W-:Y:S01]  /*15aa0*/  FMNMX.FTZ R10, R43, R10, !PT ;  /* 0x0000000a2b0a7209 */ /* 0x000fe20007810000 */
[----:B------:R-:W-:Y:S01]  /*15ab0*/  FFMA.FTZ R208, R51, R2, -R14 ;  /* 0x0000000233d07223 */ /* 0x000fe2000001080e */
[----:B-1----:R-:W-:-:S05]  /*15ac0*/  FSEL R51, R26, -INF , P5 ;  /* 0xff8000001a337808 */ /* 0x002fca0002800000 */
[----:B------:R-:W1:Y:S01]  /*15ad0*/  MUFU.TANH R8, R31 ;  /* 0x0000001f00087308 */ /* 0x000e620000002400 */
[----:B------:R-:W-:Y:S01]  /*15ae0*/  FMNMX.FTZ R10, R39, R10, !PT ;  /* 0x0000000a270a7209 */ /* 0x000fe20007810000 */
[--C-:B------:R-:W-:Y:S01]  /*15af0*/  FFMA.FTZ R210, R55, R2, -R14.reuse ;  /* 0x0000000237d27223 */ /* 0x100fe2000001080e */
[----:B--2---:R-:W-:Y:S02]  /*15b00*/  FSEL R55, R4, -INF , P4 ;  /* 0xff80000004377808 */ /* 0x004fe40002000000 */
[----:B------:R-:W-:Y:S01]  /*15b10*/  FMNMX.FTZ R10, R51, R10, !PT ;  /* 0x0000000a330a7209 */ /* 0x000fe20007810000 */
[--C-:B------:R-:W-:Y:S01]  /*15b20*/  FFMA.FTZ R27, R57, R2, -R14.reuse ;  /* 0x00000002391b7223 */ /* 0x100fe2000001080e */
[----:B0-----:R-:W-:Y:S02]  /*15b30*/  FSEL R57, R30, -INF , P3 ;  /* 0xff8000001e397808 */ /* 0x001fe40001800000 */
[----:B------:R-:W-:Y:S01]  /*15b40*/  FMNMX.FTZ R10, R55, R10, !PT ;  /* 0x0000000a370a7209 */ /* 0x000fe20007810000 */
[----:B------:R-:W-:-:S03]  /*15b50*/  FFMA.FTZ R4, R49, R2, -R14 ;  /* 0x0000000231047223 */ /* 0x000fc6000001080e */
[----:B------:R-:W-:Y:S02]  /*15b60*/  FMNMX.FTZ R10, R57, R10, !PT ;  /* 0x0000000a390a7209 */ /* 0x000fe40007810000 */
[----:B-1----:R-:W-:-:S04]  /*15b70*/  FSEL R49, R8, -INF , P2 ;  /* 0xff80000008317808 */ /* 0x002fc80001000000 */
[----:B------:R-:W-:Y:S01]  /*15b80*/  FMNMX.FTZ R10, R49, R10, !PT ;  /* 0x0000000a310a7209 */ /* 0x000fe20007810000 */
[----:B------:R-:W-:-:S04]  /*15b90*/  FFMA.FTZ R8, R53, R2, -R14 ;  /* 0x0000000235087223 */ /* 0x000fc8000001080e */
[----:B------:R-:W0:Y:S01]  /*15ba0*/  SHFL.BFLY PT, R53, R10, 0x2, 0x1f ;  /* 0x0c401f000a357f89 */ /* 0x000e2200000e0000 */
[----:B------:R-:W-:Y:S02]  /*15bb0*/  FFMA.FTZ R204, R59, R2, -R14 ;  /* 0x000000023bcc7223 */ /* 0x000fe4000001080e */
[----:B------:R1:W-:Y:S01]  /*15bc0*/  MUFU.EX2 R59, R4 ;  /* 0x00000004003b7308 */ /* 0x0003e20000000800 */
[----:B0-----:R-:W-:-:S05]  /*15bd0*/  FMNMX.FTZ R53, R10, R53, !PT ;  /* 0x000000350a357209 */ /* 0x001fca0007810000 */
[----:B-1----:R-:W0:Y:S02]  /*15be0*/  SHFL.BFLY PT, R4, R53, 0x1, 0x1f ;  /* 0x0c201f0035047f89 */ /* 0x002e2400000e0000 */
[----:B------:R-:W-:Y:S01]  /*15bf0*/  MUFU.EX2 R208, R208 ;  /* 0x000000d000d07308 */ /* 0x000fe20000000800 */
[----:B------:R-:W-:-:S07]  /*15c00*/  FFMA.FTZ R31, R61, R2, -R14 ;  /* 0x000000023d1f7223 */ /* 0x000fce000001080e */
[----:B------:R-:W1:Y:S01]  /*15c10*/  MUFU.EX2 R27, R27 ;  /* 0x0000001b001b7308 */ /* 0x000e620000000800 */
[----:B0-----:R-:W-:-:S04]  /*15c20*/  FMNMX.FTZ R4, R53, R4, !PT ;  /* 0x0000000435047209 */ /* 0x001fc80007810000 */
[C---:B------:R-:W-:Y:S01]  /*15c30*/  FSETP.NEU.FTZ.AND P2, PT, R4.reuse, -INF , PT ;  /* 0xff8000000400780b */ /* 0x040fe20003f5d000 */
[----:B------:R-:W-:Y:S02]  /*15c40*/  FMUL.FTZ R10, R4, R2 ;  /* 0x00000002040a7220 */ /* 0x000fe40000410000 */
[----:B------:R-:W0:Y:S03]  /*15c50*/  MUFU.EX2 R210, R210 ;  /* 0x000000d200d27308 */ /* 0x000e260000000800 */
[----:B------:R-:W-:-:S05]  /*15c60*/  FSEL R10, R10, RZ, P2 ;  /* 0x000000ff0a0a7208 */ /* 0x000fca0001000000 */
[----:B------:R-:W2:Y:S01]  /*15c70*/  MUFU.EX2 R31, R31 ;  /* 0x0000001f001f7308 */ /* 0x000ea20000000800 */
[-CC-:B------:R-:W-:Y:S01]  /*15c80*/  FFMA.FTZ R3, R3, R2.reuse, -R10.reuse ;  /* 0x0000000203037223 */ /* 0x180fe2000001080a */
[-CC-:B------:R-:W-:Y:S01]  /*15c90*/  FFMA.FTZ R6, R6, R2.reuse, -R10.reuse ;  /* 0x0000000206067223 */ /* 0x180fe2000001080a */
[-CC-:B------:R-:W-:Y:S01]  /*15ca0*/  FFMA.FTZ R7, R7, R2.reuse, -R10.reuse ;  /* 0x0000000207077223 */ /* 0x180fe2000001080a */
[-C--:B------:R-:W-:Y:S01]  /*15cb0*/  FFMA.FTZ R9, R9, R2.reuse, -R10 ;  /* 0x0000000209097223 */ /* 0x080fe2000001080a */
[----:B------:R-:W-:-:S03]  /*15cc0*/  FFMA.FTZ R63, R63, R2, -R14 ;  /* 0x000000023f3f7223 */ /* 0x000fc6000001080e */
[----:B------:R-:W3:Y:S01]  /*15cd0*/  MUFU.EX2 R204, R204 ;  /* 0x000000cc00cc7308 */ /* 0x000ee20000000800 */
[----:B------:R-:W-:-:S07]  /*15ce0*/  FFMA.FTZ R11, R11, R2, -R10 ;  /* 0x000000020b0b7223 */ /* 0x000fce000001080a */
[----:B------:R-:W-:Y:S08]  /*15cf0*/  MUFU.EX2 R3, R3 ;  /* 0x0000000300037308 */ /* 0x000ff00000000800 */
[----:B------:R-:W4:Y:S01]  /*15d00*/  MUFU.EX2 R6, R6 ;  /* 0x0000000600067308 */ /* 0x000f220000000800 */
[----:B------:R-:W-:-:S07]  /*15d10*/  FFMA.FTZ R65, R65, R2, -R14 ;  /* 0x0000000241417223 */ /* 0x000fce000001080e */
[----:B------:R1:W-:Y:S08]  /*15d20*/  MUFU.EX2 R12, R9 ;  /* 0x00000009000c7308 */ /* 0x0003f00000000800 */
[----:B------:R-:W4:Y:S01]  /*15d30*/  MUFU.EX2 R7, R7 ;  /* 0x0000000700077308 */ /* 0x000f220000000800 */
[----:B-1----:R-:W-:-:S04]  /*15d40*/  FADD.FTZ R9, R208, R27 ;  /* 0x0000001bd0097221 */ /* 0x002fc80000010000 */
[----:B0-----:R-:W-:-:S03]  /*15d50*/  FADD.FTZ R30, R210, R9 ;  /* 0x00000009d21e7221 */ /* 0x001fc60000010000 */
[----:B------:R-:W0:Y:S01]  /*15d60*/  MUFU.EX2 R63, R63 ;  /* 0x0000003f003f7308 */ /* 0x000e220000000800 */
[-C--:B------:R-:W-:Y:S01]  /*15d70*/  FFMA.FTZ R13, R13, R2.reuse, -R10 ;  /* 0x000000020d0d7223 */ /* 0x080fe2000001080a */
[----:B--2---:R-:W-:Y:S01]  /*15d80*/  FADD.FTZ R9, R31, R30 ;  /* 0x0000001e1f097221 */ /* 0x004fe20000010000 */
[-C--:B------:R-:W-:Y:S01]  /*15d90*/  FFMA.FTZ R15, R15, R2.reuse, -R10 ;  /* 0x000000020f0f7223 */ /* 0x080fe2000001080a */
[----:B------:R-:W-:-:S04]  /*15da0*/  FFMA.FTZ R67, R67, R2, -R14 ;  /* 0x0000000243437223 */ /* 0x000fc8000001080e */
[----:B------:R-:W1:Y:S01]  /*15db0*/  MUFU.EX2 R8, R8 ;  /* 0x0000000800087308 */ /* 0x000e620000000800 */
[----:B---3--:R-:W-:Y:S01]  /*15dc0*/  FADD.FTZ R32, R204, R9 ;  /* 0x00000009cc207221 */ /* 0x008fe20000010000 */
[----:B------:R-:W-:Y:S01]  /*15dd0*/  FFMA.FTZ R69, R69, R2, -R14 ;  /* 0x0000000245457223 */ /* 0x000fe2000001080e */
[----:B----4-:R-:W-:-:S05]  /*15de0*/  FADD.FTZ R30, R3, R6 ;  /* 0x00000006031e7221 */ /* 0x010fca0000010000 */
[----:B------:R-:W2:Y:S01]  /*15df0*/  MUFU.EX2 R11, R11 ;  /* 0x0000000b000b7308 */ /* 0x000ea20000000800 */
[----:B------:R-:W-:Y:S01]  /*15e00*/  FFMA.FTZ R21, R21, R2, -R10 ;  /* 0x0000000215157223 */ /* 0x000fe2000001080a */
[----:B------:R-:W-:-:S06]  /*15e10*/  FADD.FTZ R32, R59, R32 ;  /* 0x000000203b207221 */ /* 0x000fcc0000010000 */
[----:B------:R-:W3:Y:S01]  /*15e20*/  MUFU.EX2 R65, R65 ;  /* 0x0000004100417308 */ /* 0x000ee20000000800 */
[----:B------:R-:W-:Y:S01]  /*15e30*/  FADD.FTZ R9, R7, R30 ;  /* 0x0000001e07097221 */ /* 0x000fe20000010000 */
[----:B------:R-:W-:-:S06]  /*15e40*/  FFMA.FTZ R33, R33, R2, -R10 ;  /* 0x0000000221217223 */ /* 0x000fcc000001080a */
[----:B------:R0:W4:Y:S01]  /*15e50*/  MUFU.EX2 R20, R13 ;  /* 0x0000000d00147308 */ /* 0x0001220000000800 */
[-CC-:B------:R-:W-:Y:S01]  /*15e60*/  FFMA.FTZ R45, R45, R2.reuse, -R14.reuse ;  /* 0x000000022d2d7223 */ /* 0x180fe2000001080e */
[----:B------:R-:W-:-:S06]  /*15e70*/  FFMA.FTZ R71, R71, R2, -R14 ;  /* 0x0000000247477223 */ /* 0x000fcc000001080e */
[----:B------:R-:W4:Y:S01]  /*15e80*/  MUFU.EX2 R200, R67 ;  /* 0x0000004300c87308 */ /* 0x000f220000000800 */
[----:B0-----:R-:W-:Y:S01]  /*15e90*/  FADD.FTZ R13, R63, R32 ;  /* 0x000000203f0d7221 */ /* 0x001fe20000010000 */
[----:B------:R-:W-:-:S06]  /*15ea0*/  FADD.FTZ R32, R12, R9 ;  /* 0x000000090c207221 */ /* 0x000fcc0000010000 */
[----:B------:R-:W0:Y:S01]  /*15eb0*/  MUFU.EX2 R15, R15 ;  /* 0x0000000f000f7308 */ /* 0x000e220000000800 */
[----:B------:R-:W-:Y:S01]  /*15ec0*/  FFMA.FTZ R35, R35, R2, -R10 ;  /* 0x0000000223237223 */ /* 0x000fe2000001080a */
[----:B-1----:R-:W-:-:S06]  /*15ed0*/  FADD.FTZ R34, R8, R13 ;  /* 0x0000000d08227221 */ /* 0x002fcc0000010000 */
[----:B------:R-:W1:Y:S01]  /*15ee0*/  MUFU.EX2 R69, R69 ;  /* 0x0000004500457308 */ /* 0x000e620000000800 */
[----:B--2---:R-:W-:Y:S01]  /*15ef0*/  FADD.FTZ R9, R11, R32 ;  /* 0x000000200b097221 */ /* 0x004fe20000010000 */
[----:B------:R-:W-:-:S06]  /*15f00*/  FFMA.FTZ R25, R25, R2, -R10 ;  /* 0x0000000219197223 */ /* 0x000fcc000001080a */
[----:B------:R-:W2:Y:S01]  /*15f10*/  MUFU.EX2 R24, R21 ;  /* 0x0000001500187308 */ /* 0x000ea20000000800 */
[----:B------:R-:W-:Y:S01]  /*15f20*/  FFMA.FTZ R73, R73, R2, -R14 ;  /* 0x0000000249497223 */ /* 0x000fe2000001080e */
[----:B---3--:R-:W-:-:S06]  /*15f30*/  FADD.FTZ R13, R65, R34 ;  /* 0x00000022410d7221 */ /* 0x008fcc0000010000 */
[----:B------:R-:W3:Y:S01]  /*15f40*/  MUFU.EX2 R202, R45 ;  /* 0x0000002d00ca7308 */ /* 0x000ee20000000800 */
[----:B------:R-:W-:Y:S01]  /*15f50*/  FFMA.FTZ R47, R47, R2, -R14 ;  /* 0x000000022f2f7223 */ /* 0x000fe2000001080e */
[----:B----4-:R-:W-:-:S06]  /*15f60*/  FADD.FTZ R32, R20, R9 ;  /* 0x0000000914207221 */ /* 0x010fcc0000010000 */
[----:B------:R-:W4:Y:S01]  /*15f70*/  MUFU.EX2 R33, R33 ;  /* 0x0000002100217308 */ /* 0x000f220000000800 */
[----:B------:R-:W-:Y:S01]  /*15f80*/  FFMA.FTZ R29, R29, R2, -R10 ;  /* 0x000000021d1d7223 */ /* 0x000fe2000001080a */
[----:B------:R-:W-:-:S06]  /*15f90*/  FADD.FTZ R34, R200, R13 ;  /* 0x0000000dc8227221 */ /* 0x000fcc0000010000 */
[----:B------:R-:W4:Y:S01]  /*15fa0*/  MUFU.EX2 R71, R71 ;  /* 0x0000004700477308 */ /* 0x000f220000000800 */
[----:B0-----:R-:W-:Y:S01]  /*15fb0*/  FADD.FTZ R9, R15, R32 ;  /* 0x000000200f097221 */ /* 0x001fe20000010000 */
[----:B------:R-:W-:-:S06]  /*15fc0*/  FFMA.FTZ R37, R37, R2, -R10 ;  /* 0x0000000225257223 */ /* 0x000fcc000001080a */
[----:B------:R-:W0:Y:S01]  /*15fd0*/  MUFU.EX2 R26, R35 ;  /* 0x00000023001a7308 */ /* 0x000e220000000800 */
[----:B------:R-:W-:Y:S01]  /*15fe0*/  FFMA.FTZ R75, R75, R2, -R14 ;  /* 0x000000024b4b7223 */ /* 0x000fe2000001080e */
[----:B-1----:R-:W-:-:S06]  /*15ff0*/  FADD.FTZ R13, R69, R34 ;  /* 0x00000022450d7221 */ /* 0x002fcc0000010000 */
[----:B------:R-:W1:Y:S01]  /*16000*/  MUFU.EX2 R196, R73 ;  /* 0x0000004900c47308 */ /* 0x000e620000000800 */
[----:B------:R-:W-:Y:S01]  /*16010*/  FFMA.FTZ R77, R77, R2, -R14 ;  /* 0x000000024d4d7223 */ /* 0x000fe2000001080e */
[----:B--2---:R-:W-:-:S06]  /*16020*/  FADD.FTZ R32, R24, R9 ;  /* 0x0000000918207221 */ /* 0x004fcc0000010000 */
[----:B------:R-:W2:Y:S01]  /*16030*/  MUFU.EX2 R25, R25 ;  /* 0x0000001900197308 */ /* 0x000ea20000000800 */
[----:B------:R-:W-:Y:S01]  /*16040*/  FFMA.FTZ R41, R41, R2, -R10 ;  /* 0x0000000229297223 */ /* 0x000fe2000001080a */
[----:B---3--:R-:W-:-:S06]  /*16050*/  FADD.FTZ R34, R202, R13 ;  /* 0x0000000dca227221 */ /* 0x008fcc0000010000 */
[----:B------:R-:W3:Y:S01]  /*16060*/  MUFU.EX2 R47, R47 ;  /* 0x0000002f002f7308 */ /* 0x000ee20000000800 */
[----:B----4-:R-:W-:Y:S01]  /*16070*/  FADD.FTZ R9, R33, R32 ;  /* 0x0000002021097221 */ /* 0x010fe20000010000 */
[----:B------:R-:W-:-:S06]  /*16080*/  FFMA.FTZ R43, R43, R2, -R10 ;  /* 0x000000022b2b7223 */ /* 0x000fcc000001080a */
[----:B------:R-:W4:Y:S01]  /*16090*/  MUFU.EX2 R28, R29 ;  /* 0x0000001d001c7308 */ /* 0x000f220000000800 */
[----:B------:R-:W-:Y:S01]  /*160a0*/  FFMA.FTZ R79, R79, R2, -R14 ;  /* 0x000000024f4f7223 */ /* 0x000fe2000001080e */
[----:B------:R-:W-:-:S06]  /*160b0*/  FADD.FTZ R13, R71, R34 ;  /* 0x00000022470d7221 */ /* 0x000fcc0000010000 */
[----:B------:R-:W4:Y:S01]  /*160c0*/  MUFU.EX2 R198, R75 ;  /* 0x0000004b00c67308 */ /* 0x000f220000000800 */
[----:B------:R-:W-:Y:S01]  /*160d0*/  FFMA.FTZ R81, R81, R2, -R14 ;  /* 0x0000000251517223 */ /* 0x000fe2000001080e */
[----:B0-----:R-:W-:-:S06]  /*160e0*/  FADD.FTZ R32, R26, R9 ;  /* 0x000000091a207221 */ /* 0x001fcc0000010000 */
[----:B------:R-:W0:Y:S01]  /*160f0*/  MUFU.EX2 R37, R37 ;  /* 0x0000002500257308 */ /* 0x000e220000000800 */
[----:B------:R-:W-:Y:S01]  /*16100*/  @!P1 PRMT R0, RZ, 0x654, R0 ;  /* 0x00000654ff009816 */ /* 0x000fe20000000000 */
[-CC-:B------:R-:W-:Y:S01]  /*16110*/  FFMA.FTZ R39, R39, R2.reuse, -R10.reuse ;  /* 0x0000000227277223 */ /* 0x180fe2000001080a */
[-CC-:B------:R-:W-:Y:S01]  /*16120*/  FFMA.FTZ R51, R51, R2.reuse, -R10.reuse ;  /* 0x0000000233337223 */ /* 0x180fe2000001080a */
[----:B------:R-:W-:-:S04]  /*16130*/  FFMA.FTZ R55, R55, R2, -R10 ;  /* 0x0000000237377223 */ /* 0x000fc8000001080a */
[----:B------:R-:W0:Y:S01]  /*16140*/  MUFU.EX2 R77, R77 ;  /* 0x0000004d004d7308 */ /* 0x000e220000000800 */
[-CC-:B------:R-:W-:Y:S01]  /*16150*/  FFMA.FTZ R57, R57, R2.reuse, -R10.reuse ;  /* 0x0000000239397223 */ /* 0x180fe2000001080a */
[----:B------:R-:W-:Y:S01]  /*16160*/  FFMA.FTZ R49, R49, R2, -R10 ;  /* 0x0000000231317223 */ /* 0x000fe2000001080a */
[----:B-1----:R-:W-:-:S05]  /*16170*/  FADD.FTZ R10, R196, R13 ;  /* 0x0000000dc40a7221 */ /* 0x002fca0000010000 */
[----:B------:R-:W1:Y:S01]  /*16180*/  MUFU.EX2 R30, R41 ;  /* 0x00000029001e7308 */ /* 0x000e620000000800 */
[----:B--2---:R-:W-:Y:S01]  /*16190*/  FADD.FTZ R9, R25, R32 ;  /* 0x0000002019097221 */ /* 0x004fe20000010000 */
[----:B------:R2:W-:Y:S01]  /*161a0*/  @!P1 SYNCS.ARRIVE.TRANS64.RED.A1T0 RZ, [R0+URZ], RZ ;  /* 0x000000ff00ff99a7 */ /* 0x0005e2000810043f */
[----:B---3--:R-:W-:-:S05]  /*161b0*/  FADD.FTZ R13, R47, R10 ;  /* 0x0000000a2f0d7221 */ /* 0x008fca0000010000 */
[----:B------:R-:W3:Y:S01]  /*161c0*/  MUFU.EX2 R192, R79 ;  /* 0x0000004f00c07308 */ /* 0x000ee20000000800 */
[----:B----4-:R-:W-:-:S07]  /*161d0*/  FADD.FTZ R32, R28, R9 ;  /* 0x000000091c207221 */ /* 0x010fce0000010000 */
[----:B------:R-:W4:Y:S01]  /*161e0*/  MUFU.EX2 R43, R43 ;  /* 0x0000002b002b7308 */ /* 0x000f220000000800 */
[----:B------:R-:W-:Y:S01]  /*161f0*/  FADD.FTZ R34, R198, R13 ;  /* 0x0000000dc6227221 */ /* 0x000fe20000010000 */
[----:B0-----:R-:W-:-:S06]  /*16200*/  FADD.FTZ R9, R37, R32 ;  /* 0x0000002025097221 */ /* 0x001fcc0000010000 */
[----:B------:R-:W0:Y:S08]  /*16210*/  MUFU.EX2 R81, R81 ;  /* 0x0000005100517308 */ /* 0x000e300000000800 */
[----:B--2---:R-:W2:Y:S01]  /*16220*/  MUFU.EX2 R0, R39 ;  /* 0x0000002700007308 */ /* 0x004ea20000000800 */
[----:B------:R-:W-:Y:S01]  /*16230*/  F2FP.F16.F32.PACK_AB R206, R8, R63 ;  /* 0x0000003f08ce723e */ /* 0x000fe200000000ff */
[----:B------:R-:W-:Y:S01]  /*16240*/  FADD.FTZ R13, R77, R34 ;  /* 0x000000224d0d7221 */ /* 0x000fe20000010000 */
[----:B-1----:R-:W-:-:S05]  /*16250*/  FADD.FTZ R8, R30, R9 ;  /* 0x000000091e087221 */ /* 0x002fca0000010000 */
[----:B------:R-:W1:Y:S01]  /*16260*/  MUFU.EX2 R51, R51 ;  /* 0x0000003300337308 */ /* 0x000e620000000800 */
[----:B------:R-:W-:Y:S01]  /*16270*/  FFMA.FTZ R14, R83, R2, -R14 ;  /* 0x00000002530e7223 */ /* 0x000fe2000001080e */
[----:B---3--:R-:W-:Y:S01]  /*16280*/  FADD.FTZ R32, R192, R13 ;  /* 0x0000000dc0207221 */ /* 0x008fe20000010000 */
[----:B----4-:R-:W-:-:S05]  /*16290*/  FADD.FTZ R9, R43, R8 ;  /* 0x000000082b097221 */ /* 0x010fca0000010000 */
[----:B------:R-:W3:Y:S01]  /*162a0*/  MUFU.EX2 R10, R55 ;  /* 0x00000037000a7308 */ /* 0x000ee20000000800 */
[----:B0-----:R-:W-:Y:S01]  /*162b0*/  FADD.FTZ R21, R81, R32 ;  /* 0x0000002051157221 */ /* 0x001fe20000010000 */
[----:B--2---:R-:W-:-:S06]  /*162c0*/  FADD.FTZ R32, R0, R9 ;  /* 0x0000000900207221 */ /* 0x004fcc0000010000 */
[----:B------:R-:W0:Y:S01]  /*162d0*/  MUFU.EX2 R57, R57 ;  /* 0x0000003900397308 */ /* 0x000e220000000800 */
[----:B------:R-:W-:Y:S01]  /*162e0*/  ISETP.GE.AND P2, PT, R178, 0x51, PT ;  /* 0x00000051b200780c */ /* 0x000fe20003f46270 */
[----:B-1----:R-:W-:-:S06]  /*162f0*/  FADD.FTZ R9, R51, R32 ;  /* 0x0000002033097221 */ /* 0x002fcc0000010000 */
[----:B------:R-:W1:Y:S08]  /*16300*/  MUFU.EX2 R14, R14 ;  /* 0x0000000e000e7308 */ /* 0x000e700000000800 */
[----:B------:R-:W2:Y:S01]  /*16310*/  MUFU.EX2 R8, R49 ;  /* 0x0000003100087308 */ /* 0x000ea20000000800 */
[----:B------:R-:W-:Y:S01]  /*16320*/  F2FP.F16.F32.PACK_AB R209, R6, R3 ;  /* 0x0000000306d1723e */ /* 0x000fe200000000ff */
[----:B---3--:R-:W-:Y:S01]  /*16330*/  FADD.FTZ R6, R10, R9 ;  /* 0x000000090a067221 */ /* 0x008fe20000010000 */
[----:B------:R-:W-:Y:S03]  /*16340*/  BSSY B0, `(.L_x_833) ;  /* 0x00005b4000007945 */ /* 0x000fe60003800000 */
[----:B0-----:R-:W-:Y:S01]  /*16350*/  FADD.FTZ R3, R57, R6 ;  /* 0x0000000639037221 */ /* 0x001fe20000010000 */
[----:B------:R-:W-:Y:S01]  /*16360*/  F2FP.F16.F32.PACK_AB R205, R20, R11 ;  /* 0x0000000b14cd723e */ /* 0x000fe200000000ff */
[----:B------:R-:W-:Y:S01]  /*16370*/  IMAD.MOV.U32 R150, RZ, RZ, R151 ;  /* 0x000000ffff967224 */ /* 0x000fe200078e0097 */
[----:B------:R-:W-:Y:S01]  /*16380*/  F2FP.F16.F32.PACK_AB R208, R27, R208 ;  /* 0x000000d01bd0723e */ /* 0x000fe200000000ff */
[----:B-1----:R-:W-:Y:S01]  /*16390*/  FADD.FTZ R21, R14, R21 ;  /* 0x000000150e157221 */ /* 0x002fe20000010000 */
[----:B------:R-:W-:Y:S01]  /*163a0*/  F2FP.F16.F32.PACK_AB R210, R31, R210 ;  /* 0x000000d21fd2723e */ /* 0x000fe200000000ff */
[--C-:B------:R-:W-:Y:S01]  /*163b0*/  IMAD.MOV.U32 R148, RZ, RZ, R151.reuse ;  /* 0x000000ffff947224 */ /* 0x100fe200078e0097 */
[----:B------:R-:W-:Y:S01]  /*163c0*/  F2FP.F16.F32.PACK_AB R204, R59, R204 ;  /* 0x000000cc3bcc723e */ /* 0x000fe200000000ff */
[--C-:B------:R-:W-:Y:S01]  /*163d0*/  IMAD.MOV.U32 R147, RZ, RZ, R151.reuse ;  /* 0x000000ffff937224 */ /* 0x100fe200078e0097 */
[----:B------:R-:W-:Y:S01]  /*163e0*/  F2FP.F16.F32.PACK_AB R200, R200, R65 ;  /* 0x00000041c8c8723e */ /* 0x000fe200000000ff */
[----:B------:R-:W-:Y:S01]  /*163f0*/  IMAD.MOV.U32 R145, RZ, RZ, R151 ;  /* 0x000000ffff917224 */ /* 0x000fe200078e0097 */
[----:B------:R-:W-:Y:S01]  /*16400*/  F2FP.F16.F32.PACK_AB R202, R202, R69 ;  /* 0x00000045caca723e */ /* 0x000fe200000000ff */
[----:B--2---:R-:W-:Y:S01]  /*16410*/  FADD.FTZ R20, R8, R3 ;  /* 0x0000000308147221 */ /* 0x004fe20000010000 */
[----:B------:R-:W-:Y:S01]  /*16420*/  F2FP.F16.F32.PACK_AB R196, R196, R71 ;  /* 0x00000047c4c4723e */ /* 0x000fe200000000ff */
[----:B------:R-:W-:Y:S01]  /*16430*/  IMAD.MOV.U32 R3, RZ, RZ, 0x3f800000 ;  /* 0x3f800000ff037424 */ /* 0x000fe200078e00ff */
[----:B------:R-:W-:Y:S01]  /*16440*/  F2FP.F16.F32.PACK_AB R198, R198, R47 ;  /* 0x0000002fc6c6723e */ /* 0x000fe200000000ff */
[--C-:B------:R-:W-:Y:S01]  /*16450*/  IMAD.MOV.U32 R144, RZ, RZ, R151.reuse ;  /* 0x000000ffff907224 */ /* 0x100fe200078e0097 */
        /* <DEDUP_REMOVED lines=20> */
[----:B------:R-:W-:Y:S01]  /*165a0*/  MOV R0, 0x3f800000 ;  /* 0x3f80000000007802 */ /* 0x000fe20000000f00 */
        /* <DEDUP_REMOVED lines=111> */
[----:B------:R-:W-:Y:S01]  /*16ca0*/  IMAD.MOV.U32 R24, RZ, RZ, R151 ;  /* 0x000000ffff187224 */ /* 0x000fe200078e0097 */
[----:B------:R-:W-:Y:S06]  /*16cb0*/  @!P2 BRA `(.L_x_834) ;  /* 0x000000500070a947 */ /* 0x000fec0003800000 */
[----:B------:R-:W-:Y:S01]  /*16cc0*/  IADD3 R6, R179, -0x2, RZ ;  /* 0xfffffffeb3067810 */ /* 0x000fe20007ffe0ff */
[----:B------:R-:W-:Y:S01]  /*16cd0*/  IMAD.MOV.U32 R7, RZ, RZ, R4 ;  /* 0x000000ffff077224 */ /* 0x000fe200078e0004 */
[----:B------:R-:W-:Y:S01]  /*16ce0*/  MOV R9, R221 ;  /* 0x000000dd00097202 */ /* 0x000fe20000000f00 */
        /* <DEDUP_REMOVED lines=66> */
[----:B------:R-:W-:-:S07]  /*17110*/  CS2R R24, SRZ ;  /* 0x0000000000187805 */ /* 0x000fce000001ff00 */
.L_x_845:
[----:B------:R-:W-:-:S04]  /*17120*/  IADD3 R2, R10, 0x1, RZ ;  /* 0x000000010a027810 */ /* 0x000fc80007ffe0ff */
[----:B------:R-:W-:-:S04]  /*17130*/  ISETP.NE.AND P2, PT, R2, 0x2, PT ;  /* 0x000000020200780c */ /* 0x000fc80003f45270 */
[----:B------:R-:W-:Y:S02]  /*17140*/  SEL R2, R2, RZ, P2 ;  /* 0x000000ff02027207 */ /* 0x000fe40001000000 */
[----:B------:R-:W-:-:S03]  /*17150*/  SEL R221, RZ, 0x1, P2 ;  /* 0x00000001ffdd7807 */ /* 0x000fc60001000000 */
[----:B------:R-:W-:Y:S01]  /*17160*/  IMAD.MOV.U32 R220, RZ, RZ, R2 ;  /* 0x000000ffffdc7224 */ /* 0x000fe200078e0002 */
[----:B------:R-:W-:Y:S01]  /*17170*/  LOP3.LUT R221, R9, R221, RZ, 0x3c, !PT ;  /* 0x000000dd09dd7212 */ /* 0x000fe200078e3cff */
[----:B------:R-:W-:Y:S06]  /*17180*/  @!P0 BRA `(.L_x_835) ;  /* 0x0000000000048947 */ /* 0x000fec0003800000 */
[----:B------:R-:W-:Y:S01]  /*17190*/  BPT.TRAP 0x1 ;  /* 0x000000040000795c */ /* 0x000fe20000300000 */
.L_x_835:
[----:B------:R-:W-:Y:S01]  /*171a0*/  IMAD R11, R2, 0x8, R18 ;  /* 0x00000008020b7824 */ /* 0x000fe200078e0212 */
[----:B------:R-:W-:-:S04]  /*171b0*/  SHF.L.U32 R4, R221, 0x1f, RZ ;  /* 0x0000001fdd047819 */ /* 0x000fc800000006ff */
[----:B------:R0:W1:Y:S01]  /*171c0*/  SYNCS.PHASECHK.TRANS64.TRYWAIT P2, [R11+URZ+0x38830], R4 ;  /* 0x038830040b0075a7 */ /* 0x000062000804017f */
[----:B------:R-:W-:Y:S05]  /*171d0*/  @!P0 BRA `(.L_x_836) ;  /* 0x0000000000048947 */ /* 0x000fea0003800000 */
[----:B------:R-:W-:Y:S01]  /*171e0*/  BPT.TRAP 0x1 ;  /* 0x000000040000795c */ /* 0x000fe20000300000 */
.L_x_836:
[----:B------:R-:W-:Y:S01]  /*171f0*/  IMAD R2, R220, 0xa00, R224 ;  /* 0x00000a00dc027824 */ /* 0x000fe200078e02e0 */
[----:B------:R-:W-:Y:S03]  /*17200*/  BSSY B1, `(.L_x_837) ;  /* 0x0000006000017945 */ /* 0x000fe60003800000 */
[C---:B------:R-:W-:Y:S01]  /*17210*/  VIADD R14, R2.reuse, 0x100 ;  /* 0x00000100020e7836 */ /* 0x040fe20000000000 */
[----:B------:R-:W-:Y:S01]  /*17220*/  IADD3 R12, R2, 0x80, RZ ;  /* 0x00000080020c7810 */ /* 0x000fe20007ffe0ff */
[----:B-1----:R-:W-:Y:S06]  /*17230*/  @P2 BRA `(.L_x_838) ;  /* 0x0000000000082947 */ /* 0x002fec0003800000 */
[----:B------:R-:W1:Y:S02]  /*17240*/  SYNCS.PHASECHK.TRANS64.TRYWAIT P2, [R11+URZ+0x38830], R4 ;  /* 0x038830040b0075a7 */ /* 0x000e64000804017f */
[----:B-1----:R-:W-:Y:S05]  /*17250*/  @!P2 BRA `(.L_x_839) ;  /* 0x00000120001ca947 */ /* 0x002fea0003800000 */
.L_x_838:
[----:B------:R-:W-:Y:S05]  /*17260*/  BSYNC B1 ;  /* 0x0000000000017941 */ /* 0x000fea0003800000 */
.L_x_837:
[----:B------:R-:W2:Y:S04]  /*17270*/  LDL.64 R152, [R1+0x50] ;  /* 0x0000500001987983 */ /* 0x000ea80000100a00 */
[----:B------:R-:W3:Y:S01]  /*17280*/  LDL.64 R154, [R1+0x58] ;  /* 0x00005800019a7983 */ /* 0x000ee20000100a00 */
[----:B01----:R-:W-:Y:S01]  /*17290*/  IMAD.MOV.U32 R4, RZ, RZ, R2 ;  /* 0x000000ffff047224 */ /* 0x003fe200078e0002 */
[----:B------:R-:W-:-:S04]  /*172a0*/  MOV R5, 0x40000040 ;  /* 0x4000004000057802 */ /* 0x000fc80000000f00 */
[----:B------:R-:W-:Y:S02]  /*172b0*/  R2UR UR14, R4 ;  /* 0x00000000040e72ca */ /* 0x000fe400000e0000 */
[----:B------:R-:W-:Y:S01]  /*172c0*/  R2UR UR15, R5 ;  /* 0x00000000050f72ca */ /* 0x000fe200000e0000 */
[----:B------:R-:W-:Y:S01]  /*172d0*/  WARPGROUP.ARRIVE ;  /* 0x00000000000079c5 */ /* 0x000fe20000000000 */
[----:B------:R-:W-:Y:S01]  /*172e0*/  IMAD.MOV.U32 R13, RZ, RZ, 0x40000040 ;  /* 0x40000040ff0d7424 */ /* 0x000fe200078e00ff */
[----:B------:R-:W-:-:S04]  /*172f0*/  R2UR UR10, R12 ;  /* 0x000000000c0a72ca */ /* 0x000fc800000e0000 */
[----:B------:R-:W-:Y:S01]  /*17300*/  R2UR UR11, R13 ;  /* 0x000000000d0b72ca */ /* 0x000fe200000e0000 */
[----:B------:R-:W-:Y:S01]  /*17310*/  IMAD.MOV.U32 R15, RZ, RZ, 0x40000040 ;  /* 0x40000040ff0f7424 */ /* 0x000fe200078e00ff */
[----:B------:R-:W-:-:S04]  /*17320*/  R2UR UR6, R14 ;  /* 0x000000000e0672ca */ /* 0x000fc800000e0000 */
[----:B------:R-:W-:Y:S01]  /*17330*/  R2UR UR7, R15 ;  /* 0x000000000f0772ca */ /* 0x000fe200000e0000 */
[----:B------:R-:W-:Y:S01]  /*17340*/  VIADD R4, R2, 0x180 ;  /* 0x0000018002047836 */ /* 0x000fe20000000000 */
[----:B------:R-:W-:-:S04]  /*17350*/  R2UR UR23, R5 ;  /* 0x00000000051772ca */ /* 0x000fc800000e0000 */
[----:B------:R-:W-:Y:S02]  /*17360*/  R2UR UR22, R4 ;  /* 0x00000000041672ca */ /* 0x000fe400000e0000 */
[----:B--2---:R-:W-:Y:S02]  /*17370*/  R2UR UR30, R152 ;  /* 0x00000000981e72ca */ /* 0x004fe400000e0000 */
[----:B------:R-:W-:Y:S02]  /*17380*/  R2UR UR31, R153 ;  /* 0x00000000991f72ca */ /* 0x000fe400000e0000 */
[----:B------:R-:W2:Y:S01]  /*17390*/  LDL.64 R152, [R1+0x48] ;  /* 0x0000480001987983 */ /* 0x000ea20000100a00 */
[----:B---3--:R-:W-:Y:S02]  /*173a0*/  R2UR UR16, R154 ;  /* 0x000000009a1072ca */ /* 0x008fe400000e0000 */
[----:B------:R-:W-:-:S11]  /*173b0*/  R2UR UR17, R155 ;  /* 0x000000009b1172ca */ /* 0x000fd600000e0000 */
[----:B------:R-:W-:Y:S02]  /*173c0*/  UMOV UR12, UR16 ;  /* 0x00000010000c7c82 */ /* 0x000fe40008000000 */
[----:B------:R-:W-:Y:S02]  /*173d0*/  UMOV UR13, UR17 ;  /* 0x00000011000d7c82 */ /* 0x000fe40008000000 */
[----:B------:R-:W-:Y:S01]  /*173e0*/  HGMMA.64x16x16.F32 R184, gdesc[UR12], RZ, !UPT, gsb0 ;  /* 0x002000000cb879f0 */ /* 0x000fe2000c0008ff */
[----:B------:R-:W-:Y:S01]  /*173f0*/  UMOV UR8, UR16 ;  /* 0x0000001000087c82 */ /* 0x000fe20008000000 */
[----:B------:R-:W-:Y:S01]  /*17400*/  UMOV UR9, UR17 ;  /* 0x0000001100097c82 */ /* 0x000fe20008000000 */
[----:B------:R-:W-:Y:S02]  /*17410*/  WARPGROUP.DEPBAR.LE gsb0, 0x0 ;  /* 0x00008000000079c5 */ /* 0x000fe40000010000 */
[----:B------:R-:W-:-:S06]  /*17420*/  WARPGROUP.ARRIVE ;  /* 0x00000000000079c5 */ /* 0x000fcc0000000000 */
        /* <DEDUP_REMOVED lines=8> */
[----:B------:R-:W-:Y:S01]  /*174b0*/  IADD3 R12, R2, 0x200, RZ ;  /* 0x00000200020c7810 */ /* 0x000fe20007ffe0ff */
[----:B------:R-:W-:Y:S02]  /*174c0*/  WARPGROUP.DEPBAR.LE gsb0, 0x0 ;  /* 0x00008000000079c5 */ /* 0x000fe40000010000 */
[----:B------:R-:W-:-:S06]  /*174d0*/  WARPGROUP.ARRIVE ;  /* 0x00000000000079c5 */ /* 0x000fcc0000000000 */
[----:B------:R-:W-:Y:S01]  /*174e0*/  HGMMA.64x16x16.F32 R160, gdesc[UR20], RZ, !UPT, gsb0 ;  /* 0x0020000014a079f0 */ /* 0x000fe2000c0008ff */
[----:B------:R-:W-:Y:S02]  /*174f0*/  R2UR UR18, R12 ;  /* 0x000000000c1272ca */ /* 0x000fe400000e0000 */
[----:B------:R-:W-:Y:S01]  /*17500*/  R2UR UR19, R13 ;  /* 0x000000000d1372ca */ /* 0x000fe200000e0000 */
[----:B------:R-:W-:Y:S01]  /*17510*/  VIADD R4, R2, 0x2 ;  /* 0x0000000202047836 */ /* 0x000fe20000000000 */
[----:B------:R-:W-:Y:S02]  /*17520*/  WARPGROUP.DEPBAR.LE gsb0, 0x0 ;  /* 0x00008000000079c5 */ /* 0x000fe40000010000 */
[----:B--2---:R-:W-:Y:S02]  /*17530*/  R2UR UR28, R152 ;  /* 0x00000000981c72ca */ /* 0x004fe400000e0000 */
[----:B------:R-:W-:Y:S02]  /*17540*/  R2UR UR29, R153 ;  /* 0x00000000991d72ca */ /* 0x000fe400000e0000 */
[----:B------:R-:W-:-:S06]  /*17550*/  WARPGROUP.ARRIVE ;  /* 0x00000000000079c5 */ /* 0x000fcc0000000000 */
[----:B------:R-:W-:Y:S01]  /*17560*/  HGMMA.64x16x16.F32 R152, gdesc[UR16], RZ, !UPT, gsb0 ;  /* 0x00200000109879f0 */ /* 0x000fe2000c0008ff */
        /* <DEDUP_REMOVED lines=14> */
[----:B------:R-:W-:Y:S02]  /*17650*/  VIADD R14, R2, 0x102 ;  /* 0x00000102020e7836 */ /* 0x000fe40000000000 */
[----:B------:R-:W-:Y:S01]  /*17660*/  IMAD.MOV.U32 R15, RZ, RZ, 0x40000040 ;  /* 0x40000040ff0f7424 */ /* 0x000fe200078e00ff */
[----:B------:R-:W-:Y:S01]  /*17670*/  UMOV UR8, UR30 ;  /* 0x0000001e00087c82 */ /* 0x000fe20008000000 */
[----:B------:R-:W-:Y:S01]  /*17680*/  UMOV UR9, UR31 ;  /* 0x0000001f00097c82 */ /* 0x000fe20008000000 */
[----:B------:R-:W-:-:S02]  /*17690*/  WARPGROUP.DEPBAR.LE gsb0, 0x0 ;  /* 0x00008000000079c5 */ /* 0x000fc40000010000 */
[----:B------:R-:W-:Y:S01]  /*176a0*/  WARPGROUP.ARRIVE ;  /* 0x00000000000079c5 */ /* 0x000fe20000000000 */
[----:B------:R-:W-:Y:S02]  /*176b0*/  IADD3 R4, R2, 0x182, RZ ;  /* 0x0000018202047810 */ /* 0x000fe40007ffe0ff */
[----:B------:R-:W-:Y:S01]  /*176c0*/  MOV R5, 0x40000040 ;  /* 0x4000004000057802 */ /* 0x000fe20000000f00 */
[----:B------:R-:W-:Y:S01]  /*176d0*/  UMOV UR4, UR30 ;  /* 0x0000001e00047c82 */ /* 0x000fe20008000000 */
[----:B------:R-:W-:Y:S01]  /*176e0*/  UMOV UR5, UR31 ;  /* 0x0000001f00057c82 */ /* 0x000fe20008000000 */
[----:B------:R-:W-:Y:S01]  /*176f0*/  HGMMA.64x16x16.F32 R176, gdesc[UR24], R176, gsb0 ;  /* 0x0020000018b079f0 */ /* 0x000fe200080008b0 */
[----:B------:R-:W-:Y:S01]  /*17700*/  R2UR UR10, R14 ;  /* 0x000000000e0a72ca */ /* 0x000fe200000e0000 */
[----:B------:R-:W-:Y:S01]  /*17710*/  UMOV UR20, UR30 ;  /* 0x0000001e00147c82 */ /* 0x000fe20008000000 */
[----:B------:R-:W-:Y:S01]  /*17720*/  R2UR UR11, R15 ;  /* 0x000000000f0b72ca */ /* 0x000fe200000e0000 */
[----:B------:R-:W-:Y:S01]  /*17730*/  UMOV UR21, UR31 ;  /* 0x0000001f00157c82 */ /* 0x000fe20008000000 */
[----:B------:R-:W-:Y:S01]  /*17740*/  R2UR UR6, R4 ;  /* 0x00000000040672ca */ /* 0x000fe200000e0000 */
[----:B------:R-:W-:Y:S01]  /*17750*/  UMOV UR16, UR28 ;  /* 0x0000001c00107c82 */ /* 0x000fe20008000000 */
[----:B------:R-:W-:Y:S01]  /*17760*/  UMOV UR17, UR29 ;  /* 0x0000001d00117c82 */ /* 0x000fe20008000000 */
[----:B------:R-:W-:Y:S01]  /*17770*/  UMOV UR12, UR28 ;  /* 0x0000001c000c7c82 */ /* 0x000fe20008000000 */
[----:B------:R-:W-:Y:S01]  /*17780*/  UMOV UR13, UR29 ;  /* 0x0000001d000d7c82 */ /* 0x000fe20008000000 */
[----:B------:R-:W2:Y:S01]  /*17790*/  LDL.64 R12, [R1+0x38] ;  /* 0x00003800010c7983 */ /* 0x000ea20000100a00 */
[----:B------:R-:W-:-:S02]  /*177a0*/  WARPGROUP.DEPBAR.LE gsb0, 0x0 ;  /* 0x00008000000079c5 */ /* 0x000fc40000010000 */
[----:B------:R-:W-:Y:S01]  /*177b0*/  WARPGROUP.ARRIVE ;  /* 0x00000000000079c5 */ /* 0x000fe20000000000 */
[----:B------:R-:W-:Y:S01]  /*177c0*/  R2UR UR7, R5 ;  /* 0x00000000050772ca */ /* 0x000fe200000e0000 */
[----:B------:R-:W3:Y:S04]  /*177d0*/  LDL.64 R14, [R1+0x40] ;  /* 0x00004000010e7983 */ /* 0x000ee80000100a00 */
[----:B------:R-:W-:Y:S01]  /*177e0*/  HGMMA.64x16x16.F32 R168, gdesc[UR8], R168, gsb0 ;  /* 0x0020000008a879f0 */ /* 0x000fe200080008a8 */
[----:B------:R-:W-:Y:S02]  /*177f0*/  VIADD R4, R2, 0x202 ;  /* 0x0000020202047836 */ /* 0x000fe40000000000 */
[----:B------:R-:W-:Y:S01]  /*17800*/  IMAD.MOV.U32 R5, RZ, RZ, 0x40000040 ;  /* 0x40000040ff057424 */ /* 0x000fe200078e00ff */
[----:B------:R-:W-:-:S02]  /*17810*/  WARPGROUP.DEPBAR.LE gsb0, 0x0 ;  /* 0x00008000000079c5 */ /* 0x000fc40000010000 */
[----:B------:R-:W-:-:S06]  /*17820*/  WARPGROUP.ARRIVE ;  /* 0x00000000000079c5 */ /* 0x000fcc0000000000 */
[----:B------:R-:W-:Y:S01]  /*17830*/  HGMMA.64x16x16.F32 R160, gdesc[UR4], R160, gsb0 ;  /* 0x0020000004a079f0 */ /* 0x000fe200080008a0 */
[----:B------:R-:W-:Y:S02]  /*17840*/  R2UR UR22, R4 ;  /* 0x00000000041672ca */ /* 0x000fe400000e0000 */
[----:B------:R-:W-:Y:S01]  /*17850*/  R2UR UR23, R5 ;  /* 0x00000000051772ca */ /* 0x000fe200000e0000 */
[----:B------:R-:W-:Y:S01]  /*17860*/  IMAD.MOV.U32 R5, RZ, RZ, 0x40000040 ;  /* 0x40000040ff057424 */ /* 0x000fe200078e00ff */
[----:B------:R-:W-:Y:S02]  /*17870*/  WARPGROUP.DEPBAR.LE gsb0, 0x0 ;  /* 0x00008000000079c5 */ /* 0x000fe40000010000 */
[----:B------:R-:W-:-:S09]  /*17880*/  WARPGROUP.ARRIVE ;  /* 0x00000000000079c5 */ /* 0x000fd20000000000 */
[----:B------:R-:W-:Y:S01]  /*17890*/  HGMMA.64x16x16.F32 R152, gdesc[UR20], R152, gsb0 ;  /* 0x00200000149879f0 */ /* 0x000fe20008000898 */
[----:B------:R-:W-:Y:S02]  /*178a0*/  IADD3 R4, R2, 0x4, RZ ;  /* 0x0000000402047810 */ /* 0x000fe40007ffe0ff */
        /* <DEDUP_REMOVED lines=40> */
[----:B------:R-:W-:Y:S01]  /*17b30*/  IMAD.MOV.U32 R5, RZ, RZ, 0x40000040 ;  /* 0x40000040ff057424 */ /* 0x000fe200078e00ff */
[----:B---3--:R-:W-:Y:S02]  /*17b40*/  R2UR UR30, R14 ;  /* 0x000000000e1e72ca */ /* 0x008fe400000e0000 */
[----:B------:R-:W-:Y:S02]  /*17b50*/  R2UR UR31, R15 ;  /* 0x000000000f1f72ca */ /* 0x000fe400000e0000 */
[----:B------:R-:W-:Y:S01]  /*17b60*/  R2UR UR22, R4 ;  /* 0x00000000041672ca */ /* 0x000fe200000e0000 */
[----:B------:R-:W3:Y:S01]  /*17b70*/  LDL.64 R14, [R1+0x30] ;  /* 0x00003000010e7983 */ /* 0x000ee20000100a00 */
[----:B------:R-:W-:-:S07]  /*17b80*/  R2UR UR23, R5 ;  /* 0x00000000051772ca */ /* 0x000fce00000e0000 */
[----:B------:R-:W-:Y:S02]  /*17b90*/  UMOV UR20, UR30 ;  /* 0x0000001e00147c82 */ /* 0x000fe40008000000 */
[----:B------:R-:W-:Y:S01]  /*17ba0*/  UMOV UR21, UR31 ;  /* 0x0000001f00157c82 */ /* 0x000fe20008000000 */
        /* <DEDUP_REMOVED lines=40> */
[----:B------:R-:W-:Y:S02]  /*17e30*/  MOV R5, 0x40000040 ;  /* 0x4000004000057802 */ /* 0x000fe40000000f00 */
[----:B--2---:R-:W-:Y:S02]  /*17e40*/  R2UR UR28, R12 ;  /* 0x000000000c1c72ca */ /* 0x004fe400000e0000 */
[----:B------:R-:W-:Y:S02]  /*17e50*/  R2UR UR29, R13 ;  /* 0x000000000d1d72ca */ /* 0x000fe400000e0000 */
[----:B------:R-:W-:Y:S01]  /*17e60*/  R2UR UR26, R4 ;  /* 0x00000000041a72ca */ /* 0x000fe200000e0000 */
[----:B------:R-:W2:Y:S01]  /*17e70*/  LDL.64 R12, [R1+0x28] ;  /* 0x00002800010c7983 */ /* 0x000ea20000100a00 */
[----:B------:R-:W-:-:S07]  /*17e80*/  R2UR UR27, R5 ;  /* 0x00000000051b72ca */ /* 0x000fce00000e0000 */
[----:B------:R-:W-:Y:S02]  /*17e90*/  UMOV UR24, UR28 ;  /* 0x0000001c00187c82 */ /* 0x000fe40008000000 */
[----:B------:R-:W-:Y:S01]  /*17ea0*/  UMOV UR25, UR29 ;  /* 0x0000001d00197c82 */ /* 0x000fe20008000000 */
[----:B------:R-:W-:Y:S02]  /*17eb0*/  WARPGROUP.DEPBAR.LE gsb0, 0x0 ;  /* 0x00008000000079c5 */ /* 0x000fe40000010000 */
[----:B------:R-:W-:-:S06]  /*17ec0*/  WARPGROUP.ARRIVE ;  /* 0x00000000000079c5 */ /* 0x000fcc0000000000 */
        /* <DEDUP_REMOVED lines=38> */
[----:B------:R-:W-:Y:S02]  /*18130*/  IADD3 R4, R2, 0x282, RZ ;  /* 0x0000028202047810 */ /* 0x000fe40007ffe0ff */
        /* <DEDUP_REMOVED lines=144> */
[----:B--2---:R-:W-:Y:S02]  /*18a40*/  R2UR UR28, R12 ;  /* 0x000000000c1c72ca */ /* 0x004fe400000e0000 */
[----:B------:R-:W-:Y:S02]  /*18a50*/  R2UR UR29, R13 ;  /* 0x000000000d1d72ca */ /* 0x000fe400000e0000 */
[----:B------:R-:W-:Y:S01]  /*18a60*/  R2UR UR26, R4 ;  /* 0x00000000041a72ca */ /* 0x000fe200000e0000 */
[----:B------:R-:W2:Y:S01]  /*18a70*/  LDL.64 R12, [R1] ;  /* 0x00000000010c7983 */ /* 0x000ea20000100a00 */
        /* <DEDUP_REMOVED lines=46> */
[----:B------:R-:W-:Y:S02]  /*18d60*/  R2UR UR14, R4 ;  /* 0x00000000040e72ca */ /* 0x000fe400000e0000 */
        /* <DEDUP_REMOVED lines=445> */
.L_x_840:
[----:B------:R-:W-:Y:S01]  /*1a940*/  SHF.L.U32 R0, R9, 0x1f, RZ ;  /* 0x0000001f09007819 */ /* 0x000fe200000006ff */
[----:B------:R-:W-:-:S04]  /*1a950*/  IMAD R9, R10, 0x8, R18 ;  /* 0x000000080a097824 */ /* 0x000fc800078e0212 */
[----:B------:R0:W1:Y:S01]  /*1a960*/  SYNCS.PHASECHK.TRANS64.TRYWAIT P2, [R9+URZ+0x38850], R0 ;  /* 0x03885000090075a7 */ /* 0x000062000804017f */
[----:B------:R-:W-:Y:S05]  /*1a970*/  @!P0 BRA `(.L_x_841) ;  /* 0x0000000000048947 */ /* 0x000fea0003800000 */
[----:B------:R-:W-:Y:S01]  /*1a980*/  BPT.TRAP 0x1 ;  /* 0x000000040000795c */ /* 0x000fe20000300000 */
.L_x_841:
[----:B------:R-:W-:Y:S04]  /*1a990*/  BSSY B1, `(.L_x_842) ;  /* 0x0000004000017945 */ /* 0x000fe80003800000 */
[----:B-1----:R-:W-:Y:S05]  /*1a9a0*/  @P2 BRA `(.L_x_843) ;  /* 0x0000000000082947 */ /* 0x002fea0003800000 */
[----:B------:R-:W1:Y:S02]  /*1a9b0*/  SYNCS.PHASECHK.TRANS64.TRYWAIT P2, [R9+URZ+0x38850], R0 ;  /* 0x03885000090075a7 */ /* 0x000e64000804017f */
[----:B-1----:R-:W-:Y:S05]  /*1a9c0*/  @!P2 BRA `(.L_x_844) ;  /* 0x000000e80054a947 */ /* 0x002fea0003800000 */
.L_x_843:
[----:B------:R-:W-:Y:S05]  /*1a9d0*/  BSYNC B1 ;  /* 0x0000000000017941 */ /* 0x000fea0003800000 */
.L_x_842:
[----:B01----:R-:W-:Y:S01]  /*1a9e0*/  IADD3 R0, R18, 0x400, RZ ;  /* 0x0000040012007810 */ /* 0x003fe20007ffe0ff */
[----:B------:R-:W-:Y:S01]  /*1a9f0*/  IMAD.MOV.U32 R3, RZ, RZ, 0x40000040 ;  /* 0x40000040ff037424 */ /* 0x000fe200078e00ff */
[----:B------:R-:W-:Y:S01]  /*1aa00*/  WARPGROUP.ARRIVE ;  /* 0x00000000000079c5 */ /* 0x000fe20000000000 */
[----:B------:R-:W-:Y:S01]  /*1aa10*/  MOV R5, 0x40000040 ;  /* 0x4000004000057802 */ /* 0x000fe20000000f00 */
[----:B------:R-:W-:Y:S01]  /*1aa20*/  FMUL.FTZ R14, R188, UR39 ;  /* 0x00000027bc0e7c20 */ /* 0x000fe20008410000 */
[----:B------:R-:W-:Y:S01]  /*1aa30*/  SHF.R.U32.HI R0, RZ, 0x4, R0 ;  /* 0x00000004ff007819 */ /* 0x000fe20000011600 */
[----:B------:R-:W-:Y:S01]  /*1aa40*/  FMUL.FTZ R15, R189, UR39 ;  /* 0x00000027bd0f7c20 */ /* 0x000fe20008410000 */
[----:B------:R-:W-:Y:S01]  /*1aa50*/  R2UR UR7, R3 ;  /* 0x00000000030772ca */ /* 0x000fe200000e0000 */
[----:B------:R-:W-:Y:S01]  /*1aa60*/  FMUL.FTZ R177, R177, UR39 ;  /* 0x00000027b1b17c20 */ /* 0x000fe20008410000 */
[----:B------:R-:W-:Y:S01]  /*1aa70*/  LOP3.LUT R0, R0, 0x3fff, RZ, 0xc0, !PT ;  /* 0x00003fff00007812 */ /* 0x000fe200078ec0ff */
[----:B------:R-:W-:Y:S01]  /*1aa80*/  MUFU.TANH R14, R14 ;  /* 0x0000000e000e7308 */ /* 0x000fe20000002400 */
[----:B------:R-:W-:Y:S01]  /*1aa90*/  FMUL.FTZ R180, R180, UR39 ;  /* 0x00000027b4b47c20 */ /* 0x000fe20008410000 */
[----:B------:R-:W-:Y:S01]  /*1aaa0*/  FMUL.FTZ R181, R181, UR39 ;  /* 0x00000027b5b57c20 */ /* 0x000fe20008410000 */
[----:B------:R-:W-:Y:S01]  /*1aab0*/  LOP3.LUT R0, R0, 0x2800000, RZ, 0xfc, !PT ;  /* 0x0280000000007812 */ /* 0x000fe200078efcff */
[----:B------:R-:W-:Y:S01]  /*1aac0*/  FMUL.FTZ R168, R168, UR39 ;  /* 0x00000027a8a87c20 */ /* 0x000fe20008410000 */
[----:B------:R-:W-:Y:S01]  /*1aad0*/  FMUL.FTZ R169, R169, UR39 ;  /* 0x00000027a9a97c20 */ /* 0x000fe20008410000 */
[----:B------:R-:W-:Y:S01]  /*1aae0*/  FMUL.FTZ R172, R172, UR39 ;  /* 0x00000027acac7c20 */ /* 0x000fe20008410000 */
[----:B------:R-:W-:Y:S01]  /*1aaf0*/  FMUL.FTZ R173, R173, UR39 ;  /* 0x00000027adad7c20 */ /* 0x000fe20008410000 */
[----:B------:R-:W-:-:S02]  /*1ab00*/  IMAD R2, R10, 0xa00, R0 ;  /* 0x00000a000a027824 */ /* 0x000fc400078e0200 */
[----:B------:R-:W-:Y:S01]  /*1ab10*/  FMUL.FTZ R0, R184, UR39 ;  /* 0x00000027b8007c20 */ /* 0x000fe20008410000 */
[----:B------:R-:W-:Y:S01]  /*1ab20*/  MUFU.TANH R15, R15 ;  /* 0x0000000f000f7308 */ /* 0x000fe20000002400 */
[----:B------:R-:W-:Y:S01]  /*1ab30*/  FMUL.FTZ R160, R160, UR39 ;  /* 0x00000027a0a07c20 */ /* 0x000fe20008410000 */
[C---:B------:R-:W-:Y:S01]  /*1ab40*/  VIADD R4, R2.reuse, 0x80 ;  /* 0x0000008002047836 */ /* 0x040fe20000000000 */
[----:B------:R-:W-:Y:S01]  /*1ab50*/  R2UR UR6, R2 ;  /* 0x00000000020672ca */ /* 0x000fe200000e0000 */
[----:B------:R-:W-:Y:S01]  /*1ab60*/  FMUL.FTZ R161, R161, UR39 ;  /* 0x00000027a1a17c20 */ /* 0x000fe20008410000 */
[----:B------:R-:W-:Y:S01]  /*1ab70*/  FMUL.FTZ R164, R164, UR39 ;  /* 0x00000027a4a47c20 */ /* 0x000fe20008410000 */
[----:B------:R-:W-:Y:S01]  /*1ab80*/  FMUL.FTZ R165, R165, UR39 ;  /* 0x00000027a5a57c20 */ /* 0x000fe20008410000 */
[----:B------:R-:W-:Y:S01]  /*1ab90*/  FMUL.FTZ R152, R152, UR39 ;  /* 0x0000002798987c20 */ /* 0x000fe20008410000 */
[----:B------:R-:W0:Y:S01]  /*1aba0*/  MUFU.TANH R0, R0 ;  /* 0x0000000000007308 */ /* 0x000e220000002400 */
[----:B------:R-:W-:Y:S01]  /*1abb0*/  FMUL.FTZ R153, R153, UR39 ;  /* 0x0000002799997c20 */ /* 0x000fe20008410000 */
[----:B------:R-:W-:Y:S01]  /*1abc0*/  FMUL.FTZ R156, R156, UR39 ;  /* 0x000000279c9c7c20 */ /* 0x000fe20008410000 */
[----:B------:R-:W-:Y:S01]  /*1abd0*/  MOV R3, 0x40000040 ;  /* 0x4000004000037802 */ /* 0x000fe20000000f00 */
[----:B------:R-:W-:Y:S01]  /*1abe0*/  FMUL.FTZ R10, R186, UR39 ;  /* 0x00000027ba0a7c20 */ /* 0x000fe20008410000 */
[----:B------:R-:W-:Y:S01]  /*1abf0*/  FMUL.FTZ R12, R187, UR39 ;  /* 0x00000027bb0c7c20 */ /* 0x000fe20008410000 */
[----:B------:R-:W-:Y:S01]  /*1ac00*/  FMUL.FTZ R13, R190, UR39 ;  /* 0x00000027be0d7c20 */ /* 0x000fe20008410000 */
[----:B------:R-:W-:Y:S01]  /*1ac10*/  FMUL.FTZ R184, R191, UR39 ;  /* 0x00000027bfb87c20 */ /* 0x000fe20008410000 */
[----:B------:R-:W-:Y:S01]  /*1ac20*/  HGMMA.64x256x16.F32 R24, R208, gdesc[UR4].tnspB, R24, gsb0 ;  /* 0x43e00004d0187df0 */ /* 0x000fe20008000818 */
[----:B------:R-:W-:Y:S01]  /*1ac30*/  R2UR UR6, R4 ;  /* 0x00000000040672ca */ /* 0x000fe200000e0000 */
[----:B------:R-:W-:Y:S01]  /*1ac40*/  VIADD R4, R2, 0x100 ;  /* 0x0000010002047836 */ /* 0x000fe20000000000 */
[----:B------:R-:W-:Y:S01]  /*1ac50*/  R2UR UR7, R5 ;  /* 0x00000000050772ca */ /* 0x000fe200000e0000 */
[----:B------:R-:W-:Y:S01]  /*1ac60*/  IMAD.MOV.U32 R5, RZ, RZ, 0x40000040 ;  /* 0x40000040ff057424 */ /* 0x000fe200078e00ff */
[----:B------:R-:W-:Y:S01]  /*1ac70*/  MUFU.TANH R177, R177 ;  /* 0x000000b100b17308 */ /* 0x000fe20000002400 */
[----:B------:R-:W-:Y:S01]  /*1ac80*/  FMUL.FTZ R170, R170, UR39 ;  /* 0x00000027aaaa7c20 */ /* 0x000fe20008410000 */
[----:B------:R-:W-:Y:S01]  /*1ac90*/  FMUL.FTZ R171, R171, UR39 ;  /* 0x00000027abab7c20 */ /* 0x000fe20008410000 */
[----:B------:R-:W-:Y:S01]  /*1aca0*/  FMUL.FTZ R174, R174, UR39 ;  /* 0x00000027aeae7c20 */ /* 0x000fe20008410000 */
[----:B------:R-:W-:Y:S01]  /*1acb0*/  FMUL.FTZ R175, R175, UR39 ;  /* 0x00000027afaf7c20 */ /* 0x000fe20008410000 */
[----:B------:R-:W-:Y:S01]  /*1acc0*/  FMUL.FTZ R162, R162, UR39 ;  /* 0x00000027a2a27c20 */ /* 0x000fe20008410000 */
[----:B------:R-:W-:Y:S01]  /*1acd0*/  FMUL.FTZ R163, R163, UR39 ;  /* 0x00000027a3a37c20 */ /* 0x000fe20008410000 */
[----:B------:R-:W-:Y:S01]  /*1ace0*/  FMUL.FTZ R166, R166, UR39 ;  /* 0x00000027a6a67c20 */ /* 0x000fe20008410000 */
[----:B------:R-:W-:Y:S01]  /*1acf0*/  MUFU.TANH R180, R180 ;  /* 0x000000b400b47308 */ /* 0x000fe20000002400 */
[----:B------:R-:W-:Y:S01]  /*1ad00*/  FMUL.FTZ R167, R167, UR39 ;  /* 0x00000027a7a77c20 */ /* 0x000fe20008410000 */
[----:B------:R-:W-:Y:S01]  /*1ad10*/  FMUL.FTZ R154, R154, UR39 ;  /* 0x000000279a9a7c20 */ /* 0x000fe20008410000 */
[----:B------:R-:W-:Y:S01]  /*1ad20*/  FMUL.FTZ R155, R155, UR39 ;  /* 0x000000279b9b7c20 */ /* 0x000fe20008410000 */
[----:B------:R-:W-:Y:S01]  /*1ad30*/  FMUL.FTZ R158, R158, UR39 ;  /* 0x000000279e9e7c20 */ /* 0x000fe20008410000 */
[----:B------:R-:W-:Y:S01]  /*1ad40*/  FMUL.FTZ R159, R159, UR39 ;  /* 0x000000279f9f7c20 */ /* 0x000fe20008410000 */
[----:B------:R-:W-:Y:S01]  /*1ad50*/  @!P1 VIADD R11, R11, 0x38840 ;  /* 0x000388400b0b9836 */ /* 0x000fe20000000000 */
[----:B------:R-:W-:Y:S01]  /*1ad60*/  @!P1 IADD3 R9, R9, 0x38860, RZ ;  /* 0x0003886009099810 */ /* 0x000fe20007ffe0ff */
[----:B------:R-:W-:Y:S01]  /*1ad70*/  MUFU.TANH R181, R181 ;  /* 0x000000b500b57308 */ /* 0x000fe20000002400 */
[C---:B------:R-:W-:Y:S01]  /*1ad80*/  ISETP.GT.AND P2, PT, R6.reuse, RZ, PT ;  /* 0x000000ff0600720c */ /* 0x040fe20003f44270 */
[----:B------:R-:W-:Y:S01]  /*1ad90*/  VIADD R6, R6, 0xffffffff ;  /* 0xffffffff06067836 */ /* 0x000fe20000000000 */
[----:B------:R-:W-:-:S05]  /*1ada0*/  @!P1 PRMT R9, RZ, 0x654, R9 ;  /* 0x00000654ff099816 */ /* 0x000fca0000000009 */
[----:B------:R-:W-:Y:S08]  /*1adb0*/  MUFU.TANH R168, R168 ;  /* 0x000000a800a87308 */ /* 0x000ff00000002400 */
        /* <DEDUP_REMOVED lines=27> */
[----:B------:R-:W-:-:S06]  /*1af70*/  WARPGROUP.ARRIVE ;  /* 0x00000000000079c5 */ /* 0x000fcc0000000000 */
[----:B------:R-:W-:Y:S01]  /*1af80*/  HGMMA.64x256x16.F32 R24, R204, gdesc[UR4].tnspB, R24, gsb0 ;  /* 0x43e00004cc187df0 */ /* 0x000fe20008000818 */
[----:B------:R-:W-:Y:S02]  /*1af90*/  R2UR UR6, R4 ;  /* 0x00000000040672ca */ /* 0x000fe400000e0000 */
[----:B------:R-:W-:Y:S01]  /*1afa0*/  R2UR UR7, R5 ;  /* 0x00000000050772ca */ /* 0x000fe200000e0000 */
[----:B------:R-:W-:Y:S01]  /*1afb0*/  IMAD.MOV.U32 R5, RZ, RZ, 0x40000040 ;  /* 0x40000040ff057424 */ /* 0x000fe200078e00ff */
[C---:B------:R-:W-:Y:S01]  /*1afc0*/  IADD3 R4, R2.reuse, 0x180, RZ ;  /* 0x0000018002047810 */ /* 0x040fe20007ffe0ff */
[----:B------:R-:W-:Y:S01]  /*1afd0*/  VIADD R2, R2, 0x200 ;  /* 0x0000020002027836 */ /* 0x000fe20000000000 */
[----:B------:R-:W-:Y:S02]  /*1afe0*/  WARPGROUP.DEPBAR.LE gsb0, 0x0 ;  /* 0x00008000000079c5 */ /* 0x000fe40000010000 */
[----:B------:R-:W-:-:S15]  /*1aff0*/  WARPGROUP.ARRIVE ;  /* 0x00000000000079c5 */ /* 0x000fde0000000000 */
[----:B------:R-:W-:-:S04]  /*1b000*/  NOP ;  /* 0x0000000000007918 */ /* 0x000fc80000000000 */
[----:B------:R-:W-:Y:S01]  /*1b010*/  HGMMA.64x256x16.F32 R24, R200, gdesc[UR4].tnspB, R24, gsb0 ;  /* 0x43e00004c8187df0 */ /* 0x000fe20008000818 */
[----:B------:R-:W-:Y:S01]  /*1b020*/  R2UR UR6, R4 ;  /* 0x00000000040672ca */ /* 0x000fe200000e0000 */
[----:B------:R-:W-:Y:S01]  /*1b030*/  FMUL.FTZ R4, R185, UR39 ;  /* 0x00000027b9047c20 */ /* 0x000fe20008410000 */
[----:B------:R-:W-:Y:S01]  /*1b040*/  R2UR UR7, R5 ;  /* 0x00000000050772ca */ /* 0x000fe200000e0000 */
[----:B------:R-:W-:Y:S01]  /*1b050*/  FMUL.FTZ R185, R176, UR39 ;  /* 0x00000027b0b97c20 */ /* 0x000fe20008410000 */
[----:B------:R-:W-:Y:S01]  /*1b060*/  FMUL.FTZ R176, R178, UR39 ;  /* 0x00000027b2b07c20 */ /* 0x000fe20008410000 */
[----:B------:R-:W-:Y:S01]  /*1b070*/  FMUL.FTZ R178, R179, UR39 ;  /* 0x00000027b3b27c20 */ /* 0x000fe20008410000 */
[----:B------:R-:W-:Y:S01]  /*1b080*/  FMUL.FTZ R179, R182, UR39 ;  /* 0x00000027b6b37c20 */ /* 0x000fe20008410000 */
[----:B------:R-:W1:Y:S01]  /*1b090*/  MUFU.TANH R4, R4 ;  /* 0x0000000400047308 */ /* 0x000e620000002400 */
[----:B------:R-:W-:Y:S01]  /*1b0a0*/  FMUL.FTZ R182, R157, UR39 ;  /* 0x000000279db67c20 */ /* 0x000fe20008410000 */
[----:B------:R-:W-:-:S06]  /*1b0b0*/  FMUL.FTZ R157, R183, UR39 ;  /* 0x00000027b79d7c20 */ /* 0x000fcc0008410000 */
[----:B------:R-:W2:Y:S08]  /*1b0c0*/  MUFU.TANH R185, R185 ;  /* 0x000000b900b97308 */ /* 0x000eb00000002400 */
[----:B------:R-:W3:Y:S08]  /*1b0d0*/  MUFU.TANH R182, R182 ;  /* 0x000000b600b67308 */ /* 0x000ef00000002400 */
[----:B------:R-:W4:Y:S08]  /*1b0e0*/  MUFU.TANH R176, R176 ;  /* 0x000000b000b07308 */ /* 0x000f300000002400 */
[----:B------:R-:W5:Y:S08]  /*1b0f0*/  MUFU.TANH R178, R178 ;  /* 0x000000b200b27308 */ /* 0x000f700000002400 */
[----:B------:R-:W5:Y:S08]  /*1b100*/  MUFU.TANH R179, R179 ;  /* 0x000000b300b37308 */ /* 0x000f700000002400 */
[----:B------:R-:W5:Y:S01]  /*1b110*/  MUFU.TANH R157, R157 ;  /* 0x0000009d009d7308 */ /* 0x000f620000002400 */
[----:B------:R-:W-:-:S02]  /*1b120*/  WARPGROUP.DEPBAR.LE gsb0, 0x0 ;  /* 0x00008000000079c5 */ /* 0x000fc40000010000 */
[----:B------:R-:W-:-:S06]  /*1b130*/  WARPGROUP.ARRIVE ;  /* 0x00000000000079c5 */ /* 0x000fcc0000000000 */
[----:B------:R-:W-:Y:S01]  /*1b140*/  HGMMA.64x256x16.F32 R24, R196, gdesc[UR4].tnspB, R24, gsb0 ;  /* 0x43e00004c4187df0 */ /* 0x000fe20008000818 */
[----:B------:R-:W-:Y:S02]  /*1b150*/  R2UR UR6, R2 ;  /* 0x00000000020672ca */ /* 0x000fe400000e0000 */
[----:B0-----:R-:W-:Y:S02]  /*1b160*/  FMNMX.FTZ R2, R0, R8, !PT ;  /* 0x0000000800027209 */ /* 0x001fe40007810000 */
[----:B------:R-:W-:Y:S02]  /*1b170*/  R2UR UR7, R3 ;  /* 0x00000000030772ca */ /* 0x000fe400000e0000 */
[----:B-1----:R-:W-:-:S04]  /*1b180*/  FMNMX.FTZ R2, R4, R2, !PT ;  /* 0x0000000204027209 */ /* 0x002fc80007810000 */
[----:B------:R-:W-:-:S04]  /*1b190*/  FMNMX.FTZ R2, R14, R2, !PT ;  /* 0x000000020e027209 */ /* 0x000fc80007810000 */
[----:B------:R-:W-:-:S04]  /*1b1a0*/  FMNMX.FTZ R2, R15, R2, !PT ;  /* 0x000000020f027209 */ /* 0x000fc80007810000 */
[----:B--2---:R-:W-:-:S04]  /*1b1b0*/  FMNMX.FTZ R2, R185, R2, !PT ;  /* 0x00000002b9027209 */ /* 0x004fc80007810000 */
[----:B------:R-:W-:-:S04]  /*1b1c0*/  FMNMX.FTZ R2, R177, R2, !PT ;  /* 0x00000002b1027209 */ /* 0x000fc80007810000 */
        /* <DEDUP_REMOVED lines=13> */
[----:B---3--:R-:W-:-:S05]  /*1b2a0*/  FMNMX.FTZ R2, R182, R2, !PT ;  /* 0x00000002b6027209 */ /* 0x008fca0007810000 */
[----:B------:R-:W0:Y:S02]  /*1b2b0*/  SHFL.BFLY PT, R3, R2, 0x2, 0x1f ;  /* 0x0c401f0002037f89 */ /* 0x000e2400000e0000 */
[----:B0-----:R-:W-:Y:S01]  /*1b2c0*/  FMNMX.FTZ R3, R2, R3, !PT ;  /* 0x0000000302037209 */ /* 0x001fe20007810000 */
[----:B------:R-:W-:-:S04]  /*1b2d0*/  IMAD.U32 R2, RZ, RZ, UR38 ;  /* 0x00000026ff027e24 */ /* 0x000fc8000f8e00ff */
[----:B------:R-:W0:Y:S02]  /*1b2e0*/  SHFL.BFLY PT, R5, R3, 0x1, 0x1f ;  /* 0x0c201f0003057f89 */ /* 0x000e2400000e0000 */
[----:B0-----:R-:W-:Y:S02]  /*1b2f0*/  FMNMX.FTZ R5, R3, R5, !PT ;  /* 0x0000000503057209 */ /* 0x001fe40007810000 */
[----:B------:R-:W-:-:S03]  /*1b300*/  FMNMX.FTZ R3, R10, R7, !PT ;  /* 0x000000070a037209 */ /* 0x000fc60007810000 */
[----:B------:R-:W-:Y:S01]  /*1b310*/  FADD.FTZ R8, -R5, R8 ;  /* 0x0000000805087221 */ /* 0x000fe20000010100 */
[----:B------:R-:W-:-:S03]  /*1b320*/  FMNMX.FTZ R183, R12, R3, !PT ;  /* 0x000000030cb77209 */ /* 0x000fc60007810000 */
[-C--:B------:R-:W-:Y:S01]  /*1b330*/  FMUL.FTZ R3, R8, R2.reuse ;  /* 0x0000000208037220 */ /* 0x080fe20000410000 */
[----:B------:R-:W-:Y:S01]  /*1b340*/  FMNMX.FTZ R8, R13, R183, !PT ;  /* 0x000000b70d087209 */ /* 0x000fe20007810000 */
[----:B------:R-:W-:-:S03]  /*1b350*/  FMUL.FTZ R183, R5, R2 ;  /* 0x0000000205b77220 */ /* 0x000fc60000410000 */
[----:B------:R-:W-:Y:S01]  /*1b360*/  FMNMX.FTZ R8, R184, R8, !PT ;  /* 0x00000008b8087209 */ /* 0x000fe20007810000 */
[-CC-:B------:R-:W-:Y:S01]  /*1b370*/  FFMA.FTZ R208, R0, R2.reuse, -R183.reuse ;  /* 0x0000000200d07223 */ /* 0x180fe200000108b7 */
[--C-:B------:R-:W-:Y:S01]  /*1b380*/  FFMA.FTZ R4, R4, R2, -R183.reuse ;  /* 0x0000000204047223 */ /* 0x100fe200000108b7 */
[----:B------:R-:W-:Y:S01]  /*1b390*/  MUFU.EX2 R3, R3 ;  /* 0x0000000300037308 */ /* 0x000fe20000000800 */
[----:B----4-:R-:W-:Y:S01]  /*1b3a0*/  FMNMX.FTZ R8, R176, R8, !PT ;  /* 0x00000008b0087209 */ /* 0x010fe20007810000 */
[-CC-:B------:R-:W-:Y:S01]  /*1b3b0*/  FFMA.FTZ R210, R14, R2.reuse, -R183.reuse ;  /* 0x000000020ed27223 */ /* 0x180fe200000108b7 */
[-CC-:B------:R-:W-:Y:S01]  /*1b3c0*/  FFMA.FTZ R186, R15, R2.reuse, -R183.reuse ;  /* 0x000000020fba7223 */ /* 0x180fe200000108b7 */
[--C-:B------:R-:W-:Y:S01]  /*1b3d0*/  FFMA.FTZ R204, R185, R2, -R183.reuse ;  /* 0x00000002b9cc7223 */ /* 0x100fe200000108b7 */
[----:B-----5:R-:W-:Y:S01]  /*1b3e0*/  FMNMX.FTZ R8, R178, R8, !PT ;  /* 0x00000008b2087209 */ /* 0x020fe20007810000 */
[-CC-:B------:R-:W-:Y:S01]  /*1b3f0*/  FFMA.FTZ R14, R177, R2.reuse, -R183.reuse ;  /* 0x00000002b10e7223 */ /* 0x180fe200000108b7 */
[--C-:B------:R-:W-:Y:S01]  /*1b400*/  FFMA.FTZ R206, R180, R2, -R183.reuse ;  /* 0x00000002b4ce7223 */ /* 0x100fe200000108b7 */
[----:B------:R-:W0:Y:S01]  /*1b410*/  MUFU.EX2 R208, R208 ;  /* 0x000000d000d07308 */ /* 0x000e220000000800 */
[----:B------:R-:W-:Y:S01]  /*1b420*/  FMNMX.FTZ R0, R179, R8, !PT ;  /* 0x00000008b3007209 */ /* 0x000fe20007810000 */
[-CC-:B------:R-:W-:Y:S01]  /*1b430*/  FFMA.FTZ R15, R181, R2.reuse, -R183.reuse ;  /* 0x00000002b50f7223 */ /* 0x180fe200000108b7 */
[-CC-:B------:R-:W-:Y:S01]  /*1b440*/  FFMA.FTZ R200, R168, R2.reuse, -R183.reuse ;  /* 0x00000002a8c87223 */ /* 0x180fe200000108b7 */
[--C-:B------:R-:W-:Y:S01]  /*1b450*/  FFMA.FTZ R168, R169, R2, -R183.reuse ;  /* 0x00000002a9a87223 */ /* 0x100fe200000108b7 */
[----:B------:R-:W-:Y:S01]  /*1b460*/  FMNMX.FTZ R0, R157, R0, !PT ;  /* 0x000000009d007209 */ /* 0x000fe20007810000 */
[-CC-:B------:R-:W-:Y:S01]  /*1b470*/  FFMA.FTZ R202, R172, R2.reuse, -R183.reuse ;  /* 0x00000002acca7223 */ /* 0x180fe200000108b7 */
[--C-:B------:R-:W-:Y:S01]  /*1b480*/  FFMA.FTZ R169, R173, R2, -R183.reuse ;  /* 0x00000002ada97223 */ /* 0x100fe200000108b7 */
[----:B------:R-:W1:Y:S01]  /*1b490*/  MUFU.EX2 R8, R4 ;  /* 0x0000000400087308 */ /* 0x000e620000000800 */
[----:B------:R-:W-:Y:S01]  /*1b4a0*/  FMNMX.FTZ R0, R170, R0, !PT ;  /* 0x00000000aa007209 */ /* 0x000fe20007810000 */
[----:B------:R-:W-:-:S03]  /*1b4b0*/  FFMA.FTZ R182, R182, R2, -R183 ;  /* 0x00000002b6b67223 */ /* 0x000fc600000108b7 */
[----:B------:R-:W-:-:S03]  /*1b4c0*/  FMNMX.FTZ R0, R171, R0, !PT ;  /* 0x00000000ab007209 */ /* 0x000fc60007810000 */
[----:B------:R-:W2:Y:S01]  /*1b4d0*/  MUFU.EX2 R210, R210 ;  /* 0x000000d200d27308 */ /* 0x000ea20000000800 */
[----:B------:R-:W-:Y:S01]  /*1b4e0*/  FMNMX.FTZ R0, R174, R0, !PT ;  /* 0x00000000ae007209 */ /* 0x000fe20007810000 */
[----:B0-----:R-:W-:-:S03]  /*1b4f0*/  FFMA.FTZ R21, R3, R21, R208 ;  /* 0x0000001503157223 */ /* 0x001fc600000100d0 */
[----:B------:R-:W-:-:S03]  /*1b500*/  FMNMX.FTZ R0, R175, R0, !PT ;  /* 0x00000000af007209 */ /* 0x000fc60007810000 */
[----:B------:R-:W0:Y:S01]  /*1b510*/  MUFU.EX2 R186, R186 ;  /* 0x000000ba00ba7308 */ /* 0x000e220000000800 */
[----:B------:R-:W-:Y:S01]  /*1b520*/  FMNMX.FTZ R0, R162, R0, !PT ;  /* 0x00000000a2007209 */ /* 0x000fe20007810000 */
[C---:B-1----:R-:W-:Y:S01]  /*1b530*/  FADD.FTZ R21, R8.reuse, R21 ;  /* 0x0000001508157221 */ /* 0x042fe20000010000 */
[----:B------:R-:W-:Y:S01]  /*1b540*/  F2FP.F16.F32.PACK_AB R208, R8, R208 ;  /* 0x000000d008d0723e */ /* 0x000fe200000000ff */
[----:B------:R-:W-:Y:S01]  /*1b550*/  IMAD.MOV.U32 R8, RZ, RZ, R5 ;  /* 0x000000ffff087224 */ /* 0x000fe200078e0005 */
[----:B------:R-:W-:-:S03]  /*1b560*/  FMNMX.FTZ R0, R163, R0, !PT ;  /* 0x00000000a3007209 */ /* 0x000fc60007810000 */
[----:B------:R-:W1:Y:S01]  /*1b570*/  MUFU.EX2 R204, R204 ;  /* 0x000000cc00cc7308 */ /* 0x000e620000000800 */
[----:B------:R-:W-:Y:S01]  /*1b580*/  FMNMX.FTZ R0, R166, R0, !PT ;  /* 0x00000000a6007209 */ /* 0x000fe20007810000 */
[----:B--2---:R-:W-:-:S03]  /*1b590*/  FADD.FTZ R21, R210, R21 ;  /* 0x00000015d2157221 */ /* 0x004fc60000010000 */
[----:B------:R-:W-:-:S03]  /*1b5a0*/  FMNMX.FTZ R0, R167, R0, !PT ;  /* 0x00000000a7007209 */ /* 0x000fc60007810000 */
[----:B------:R-:W2:Y:S01]  /*1b5b0*/  MUFU.EX2 R14, R14 ;  /* 0x0000000e000e7308 */ /* 0x000ea20000000800 */
[----:B------:R-:W-:Y:S01]  /*1b5c0*/  FMNMX.FTZ R0, R154, R0, !PT ;  /* 0x000000009a007209 */ /* 0x000fe20007810000 */
[C---:B0-----:R-:W-:Y:S01]  /*1b5d0*/  FADD.FTZ R21, R186.reuse, R21 ;  /* 0x00000015ba157221 */ /* 0x041fe20000010000 */
[----:B------:R-:W-:Y:S02]  /*1b5e0*/  F2FP.F16.F32.PACK_AB R210, R186, R210 ;  /* 0x000000d2bad2723e */ /* 0x000fe400000000ff */
[----:B------:R-:W-:-:S03]  /*1b5f0*/  FMNMX.FTZ R0, R155, R0, !PT ;  /* 0x000000009b007209 */ /* 0x000fc60007810000 */
[----:B------:R-:W0:Y:S01]  /*1b600*/  MUFU.EX2 R206, R206 ;  /* 0x000000ce00ce7308 */ /* 0x000e220000000800 */
[----:B------:R-:W-:Y:S01]  /*1b610*/  FMNMX.FTZ R0, R158, R0, !PT ;  /* 0x000000009e007209 */ /* 0x000fe20007810000 */
[----:B-1----:R-:W-:-:S03]  /*1b620*/  FADD.FTZ R21, R204, R21 ;  /* 0x00000015cc157221 */ /* 0x002fc60000010000 */
[----:B------:R-:W-:-:S03]  /*1b630*/  FMNMX.FTZ R0, R159, R0, !PT ;  /* 0x000000009f007209 */ /* 0x000fc60007810000 */
[----:B------:R-:W1:Y:S01]  /*1b640*/  MUFU.EX2 R15, R15 ;  /* 0x0000000f000f7308 */ /* 0x000e620000000800 */
[C---:B--2---:R-:W-:Y:S01]  /*1b650*/  FADD.FTZ R21, R14.reuse, R21 ;  /* 0x000000150e157221 */ /* 0x044fe20000010000 */
[----:B------:R-:W2:Y:S01]  /*1b660*/  SHFL.BFLY PT, R4, R0, 0x2, 0x1f ;  /* 0x0c401f0000047f89 */ /* 0x000ea200000e0000 */
[----:B------:R-:W-:-:S05]  /*1b670*/  F2FP.F16.F32.PACK_AB R204, R14, R204 ;  /* 0x000000cc0ecc723e */ /* 0x000fca00000000ff */
[----:B------:R-:W3:Y:S01]  /*1b680*/  MUFU.EX2 R200, R200 ;  /* 0x000000c800c87308 */ /* 0x000ee20000000800 */
[----:B0-----:R-:W-:-:S07]  /*1b690*/  FADD.FTZ R21, R206, R21 ;  /* 0x00000015ce157221 */ /* 0x001fce0000010000 */
[----:B------:R-:W0:Y:S01]  /*1b6a0*/  MUFU.EX2 R168, R168 ;  /* 0x000000a800a87308 */ /* 0x000e220000000800 */
[C---:B-1----:R-:W-:Y:S01]  /*1b6b0*/  FADD.FTZ R21, R15.reuse, R21 ;  /* 0x000000150f157221 */ /* 0x042fe20000010000 */
[----:B------:R-:W-:-:S06]  /*1b6c0*/  F2FP.F16.F32.PACK_AB R206, R15, R206 ;  /* 0x000000ce0fce723e */ /* 0x000fcc00000000ff */
[----:B------:R-:W1:Y:S01]  /*1b6d0*/  MUFU.EX2 R202, R202 ;  /* 0x000000ca00ca7308 */ /* 0x000e620000000800 */
[----:B---3--:R-:W-:Y:S01]  /*1b6e0*/  FADD.FTZ R21, R200, R21 ;  /* 0x00000015c8157221 */ /* 0x008fe20000010000 */
[----:B--2---:R-:W-:-:S05]  /*1b6f0*/  FMNMX.FTZ R0, R0, R4, !PT ;  /* 0x0000000400007209 */ /* 0x004fca0007810000 */
[----:B------:R-:W2:Y:S01]  /*1b700*/  SHFL.BFLY PT, R4, R0, 0x1, 0x1f ;  /* 0x0c201f0000047f89 */ /* 0x000ea200000e0000 */
[----:B------:R-:W3:Y:S01]  /*1b710*/  MUFU.EX2 R169, R169 ;  /* 0x000000a900a97308 */ /* 0x000ee20000000800 */
[C---:B0-----:R-:W-:Y:S01]  /*1b720*/  FADD.FTZ R21, R168.reuse, R21 ;  /* 0x00000015a8157221 */ /* 0x041fe20000010000 */
[----:B------:R-:W-:-:S03]  /*1b730*/  F2FP.F16.F32.PACK_AB R200, R168, R200 ;  /* 0x000000c8a8c8723e */ /* 0x000fc600000000ff */
[----:B-1----:R-:W-:-:S04]  /*1b740*/  FADD.FTZ R21, R202, R21 ;  /* 0x00000015ca157221 */ /* 0x002fc80000010000 */
[C---:B---3--:R-:W-:Y:S01]  /*1b750*/  FADD.FTZ R21, R169.reuse, R21 ;  /* 0x00000015a9157221 */ /* 0x048fe20000010000 */
[----:B------:R-:W-:Y:S01]  /*1b760*/  F2FP.F16.F32.PACK_AB R202, R169, R202 ;  /* 0x000000caa9ca723e */ /* 0x000fe200000000ff */
[----:B------:R-:W-:Y:S02]  /*1b770*/  WARPGROUP.DEPBAR.LE gsb0, 0x0 ;  /* 0x00008000000079c5 */ /* 0x000fe40000010000 */
[----:B------:R-:W-:Y:S01]  /*1b780*/  WARPGROUP.ARRIVE ;  /* 0x00000000000079c5 */ /* 0x000fe20000000000 */
[----:B--2---:R-:W-:Y:S01]  /*1b790*/  FMNMX.FTZ R4, R0, R4, !PT ;  /* 0x0000000400047209 */ /* 0x004fe20007810000 */
[-CC-:B------:R-:W-:Y:S01]  /*1b7a0*/  FFMA.FTZ R196, R160, R2.reuse, -R183.reuse ;  /* 0x00000002a0c47223 */ /* 0x180fe200000108b7 */
[-C--:B------:R-:W-:Y:S01]  /*1b7b0*/  FFMA.FTZ R198, R164, R2.reuse, -R183 ;  /* 0x00000002a4c67223 */ /* 0x080fe200000108b7 */
[----:B------:R-:W-:Y:S01]  /*1b7c0*/  @!P1 PRMT R164, RZ, 0x654, R11 ;  /* 0x00000654ffa49816 */ /* 0x000fe2000000000b */
[-C--:B------:R-:W-:Y:S01]  /*1b7d0*/  FFMA.FTZ R160, R161, R2.reuse, -R183 ;  /* 0x00000002a1a07223 */ /* 0x080fe200000108b7 */
[----:B------:R-:W-:Y:S01]  /*1b7e0*/  HGMMA.64x256x16.F32 R24, R192, gdesc[UR4].tnspB, R24, gsb0 ;  /* 0x43e00004c0187df0 */ /* 0x000fe20008000818 */
[----:B------:R-:W-:Y:S01]  /*1b7f0*/  FADD.FTZ R0, -R4, R7 ;  /* 0x0000000704007221 */ /* 0x000fe20000010100 */
[----:B------:R-:W0:Y:S01]  /*1b800*/  MUFU.EX2 R196, R196 ;  /* 0x000000c400c47308 */ /* 0x000e220000000800 */
[----:B------:R-:W-:-:S02]  /*1b810*/  FFMA.FTZ R161, R165, R2, -R183 ;  /* 0x00000002a5a17223 */ /* 0x000fc400000108b7 */
[----:B------:R-:W-:-:S05]  /*1b820*/  FMUL.FTZ R0, R0, R2 ;  /* 0x0000000200007220 */ /* 0x000fca0000410000 */
[----:B------:R-:W1:Y:S08]  /*1b830*/  MUFU.EX2 R160, R160 ;  /* 0x000000a000a07308 */ /* 0x000e700000000800 */
[----:B------:R-:W-:Y:S01]  /*1b840*/  MUFU.EX2 R0, R0 ;  /* 0x0000000000007308 */ /* 0x000fe20000000800 */
[----:B0-----:R-:W-:-:S07]  /*1b850*/  FADD.FTZ R21, R196, R21 ;  /* 0x00000015c4157221 */ /* 0x001fce0000010000 */
[----:B------:R-:W0:Y:S01]  /*1b860*/  MUFU.EX2 R198, R198 ;  /* 0x000000c600c67308 */ /* 0x000e220000000800 */
[C---:B-1----:R-:W-:Y:S01]  /*1b870*/  FADD.FTZ R21, R160.reuse, R21 ;  /* 0x00000015a0157221 */ /* 0x042fe20000010000 */
[----:B------:R-:W-:-:S06]  /*1b880*/  F2FP.F16.F32.PACK_AB R196, R160, R196 ;  /* 0x000000c4a0c4723e */ /* 0x000fcc00000000ff */
[----:B------:R-:W1:Y:S08]  /*1b890*/  MUFU.EX2 R161, R161 ;  /* 0x000000a100a17308 */ /* 0x000e700000000800 */
[----:B------:R-:W-:Y:S01]  /*1b8a0*/  MUFU.EX2 R7, R182 ;  /* 0x000000b600077308 */ /* 0x000fe20000000800 */
[----:B0-----:R-:W-:-:S04]  /*1b8b0*/  FADD.FTZ R21, R198, R21 ;  /* 0x00000015c6157221 */ /* 0x001fc80000010000 */
[C---:B-1----:R-:W-:Y:S01]  /*1b8c0*/  FADD.FTZ R21, R161.reuse, R21 ;  /* 0x00000015a1157221 */ /* 0x042fe20000010000 */
[----:B------:R-:W-:Y:S01]  /*1b8d0*/  F2FP.F16.F32.PACK_AB R198, R161, R198 ;  /* 0x000000c6a1c6723e */ /* 0x000fe200000000ff */
[----:B------:R-:W-:Y:S02]  /*1b8e0*/  WARPGROUP.DEPBAR.LE gsb0, 0x0 ;  /* 0x00008000000079c5 */ /* 0x000fe40000010000 */
[-CC-:B------:R-:W-:Y:S01]  /*1b8f0*/  FFMA.FTZ R192, R152, R2.reuse, -R183.reuse ;  /* 0x0000000298c07223 */ /* 0x180fe200000108b7 */
[-CC-:B------:R-:W-:Y:S01]  /*1b900*/  FFMA.FTZ R152, R153, R2.reuse, -R183.reuse ;  /* 0x0000000299987223 */ /* 0x180fe200000108b7 */
[-C--:B------:R-:W-:Y:S01]  /*1b910*/  FMUL.FTZ R153, R4, R2.reuse ;  /* 0x0000000204997220 */ /* 0x080fe20000410000 */
[-C--:B------:R-:W-:Y:S01]  /*1b920*/  FFMA.FTZ R194, R156, R2.reuse, -R183 ;  /* 0x000000029cc27223 */ /* 0x080fe200000108b7 */
[----:B------:R-:W-:Y:S02]  /*1b930*/  @!P1 SYNCS.ARRIVE.TRANS64.RED.A1T0 RZ, [R164+URZ], RZ ;  /* 0x000000ffa4ff99a7 */ /* 0x000fe4000810043f */
[-CC-:B------:R-:W-:Y:S01]  /*1b940*/  FFMA.FTZ R209, R10, R2.reuse, -R153.reuse ;  /* 0x000000020ad17223 */ /* 0x180fe20000010899 */
[-CC-:B------:R-:W-:Y:S01]  /*1b950*/  FFMA.FTZ R10, R12, R2.reuse, -R153.reuse ;  /* 0x000000020c0a7223 */ /* 0x180fe20000010899 */
[-CC-:B------:R-:W-:Y:S01]  /*1b960*/  FFMA.FTZ R211, R13, R2.reuse, -R153.reuse ;  /* 0x000000020dd37223 */ /* 0x180fe20000010899 */
[-CC-:B------:R-:W-:Y:S01]  /*1b970*/  FFMA.FTZ R13, R184, R2.reuse, -R153.reuse ;  /* 0x00000002b80d7223 */ /* 0x180fe20000010899 */
[-CC-:B------:R-:W-:Y:S01]  /*1b980*/  FFMA.FTZ R205, R176, R2.reuse, -R153.reuse ;  /* 0x00000002b0cd7223 */ /* 0x180fe20000010899 */
[-CC-:B------:R-:W-:Y:S01]  /*1b990*/  FFMA.FTZ R156, R178, R2.reuse, -R153.reuse ;  /* 0x00000002b29c7223 */ /* 0x180fe20000010899 */
[----:B------:R-:W0:Y:S01]  /*1b9a0*/  MUFU.EX2 R209, R209 ;  /* 0x000000d100d17308 */ /* 0x000e220000000800 */
[-CC-:B------:R-:W-:Y:S01]  /*1b9b0*/  FFMA.FTZ R207, R179, R2.reuse, -R153.reuse ;  /* 0x00000002b3cf7223 */ /* 0x180fe20000010899 */
[-CC-:B------:R-:W-:Y:S01]  /*1b9c0*/  FFMA.FTZ R12, R157, R2.reuse, -R153.reuse ;  /* 0x000000029d0c7223 */ /* 0x180fe20000010899 */
[-CC-:B------:R-:W-:Y:S01]  /*1b9d0*/  FFMA.FTZ R201, R170, R2.reuse, -R153.reuse ;  /* 0x00000002aac97223 */ /* 0x180fe20000010899 */
[-CC-:B------:R-:W-:Y:S01]  /*1b9e0*/  FFMA.FTZ R197, R162, R2.reuse, -R153.reuse ;  /* 0x00000002a2c57223 */ /* 0x180fe20000010899 */
[-CC-:B------:R-:W-:Y:S01]  /*1b9f0*/  FFMA.FTZ R157, R171, R2.reuse, -R153.reuse ;  /* 0x00000002ab9d7223 */ /* 0x180fe20000010899 */
[-CC-:B------:R-:W-:Y:S01]  /*1ba00*/  FFMA.FTZ R203, R174, R2.reuse, -R153.reuse ;  /* 0x00000002aecb7223 */ /* 0x180fe20000010899 */
[-CC-:B------:R-:W-:Y:S01]  /*1ba10*/  FFMA.FTZ R175, R175, R2.reuse, -R153.reuse ;  /* 0x00000002afaf7223 */ /* 0x180fe20000010899 */
[----:B------:R-:W1:Y:S01]  /*1ba20*/  MUFU.EX2 R10, R10 ;  /* 0x0000000a000a7308 */ /* 0x000e620000000800 */
[-CC-:B------:R-:W-:Y:S01]  /*1ba30*/  FFMA.FTZ R163, R163, R2.reuse, -R153.reuse ;  /* 0x00000002a3a37223 */ /* 0x180fe20000010899 */
[-CC-:B------:R-:W-:Y:S01]  /*1ba40*/  FFMA.FTZ R199, R166, R2.reuse, -R153.reuse ;  /* 0x00000002a6c77223 */ /* 0x180fe20000010899 */
[----:B------:R2:W-:Y:S01]  /*1ba50*/  @!P1 SYNCS.ARRIVE.TRANS64.RED.A1T0 RZ, [R9+URZ], RZ ;  /* 0x000000ff09ff99a7 */ /* 0x0005e2000810043f */
[-CC-:B------:R-:W-:Y:S01]  /*1ba60*/  FFMA.FTZ R193, R154, R2.reuse, -R153.reuse ;  /* 0x000000029ac17223 */ /* 0x180fe20000010899 */
[-CC-:B------:R-:W-:Y:S01]  /*1ba70*/  FFMA.FTZ R155, R155, R2.reuse, -R153.reuse ;  /* 0x000000029b9b7223 */ /* 0x180fe20000010899 */
[----:B------:R-:W-:-:S02]  /*1ba80*/  FFMA.FTZ R158, R158, R2, -R153 ;  /* 0x000000029e9e7223 */ /* 0x000fc40000010899 */
[----:B------:R-:W3:Y:S01]  /*1ba90*/  MUFU.EX2 R211, R211 ;  /* 0x000000d300d37308 */ /* 0x000ee20000000800 */
[----:B0-----:R-:W-:-:S07]  /*1baa0*/  FFMA.FTZ R20, R0, R20, R209 ;  /* 0x0000001400147223 */ /* 0x001fce00000100d1 */
[----:B------:R-:W0:Y:S01]  /*1bab0*/  MUFU.EX2 R13, R13 ;  /* 0x0000000d000d7308 */ /* 0x000e220000000800 */
[C---:B-1----:R-:W-:Y:S01]  /*1bac0*/  FADD.FTZ R20, R10.reuse, R20 ;  /* 0x000000140a147221 */ /* 0x042fe20000010000 */
[----:B------:R-:W-:Y:S02]  /*1bad0*/  F2FP.F16.F32.PACK_AB R209, R10, R209 ;  /* 0x000000d10ad1723e */ /* 0x000fe400000000ff */
[----:B------:R-:W-:-:S04]  /*1bae0*/  MOV R10, R220 ;  /* 0x000000dc000a7202 */ /* 0x000fc80000000f00 */
[----:B------:R-:W1:Y:S01]  /*1baf0*/  MUFU.EX2 R205, R205 ;  /* 0x000000cd00cd7308 */ /* 0x000e620000000800 */
[----:B---3--:R-:W-:-:S07]  /*1bb00*/  FADD.FTZ R20, R211, R20 ;  /* 0x00000014d3147221 */ /* 0x008fce0000010000 */
[----:B------:R-:W3:Y:S01]  /*1bb10*/  MUFU.EX2 R156, R156 ;  /* 0x0000009c009c7308 */ /* 0x000ee20000000800 */
[----:B0-----:R-:W-:Y:S01]  /*1bb20*/  FADD.FTZ R162, R13, R20 ;  /* 0x000000140da27221 */ /* 0x001fe20000010000 */
[-CC-:B------:R-:W-:Y:S01]  /*1bb30*/  FFMA.FTZ R20, R167, R2.reuse, -R153.reuse ;  /* 0x00000002a7147223 */ /* 0x180fe20000010899 */
[----:B------:R-:W-:Y:S01]  /*1bb40*/  FFMA.FTZ R153, R159, R2, -R153 ;  /* 0x000000029f997223 */ /* 0x000fe20000010899 */
[----:B------:R-:W-:-:S04]  /*1bb50*/  F2FP.F16.F32.PACK_AB R211, R13, R211 ;  /* 0x000000d30dd3723e */ /* 0x000fc800000000ff */
[----:B------:R-:W0:Y:S01]  /*1bb60*/  MUFU.EX2 R207, R207 ;  /* 0x000000cf00cf7308 */ /* 0x000e220000000800 */
[----:B-1----:R-:W-:-:S07]  /*1bb70*/  FADD.FTZ R162, R205, R162 ;  /* 0x000000a2cda27221 */ /* 0x002fce0000010000 */
[----:B------:R-:W1:Y:S01]  /*1bb80*/  MUFU.EX2 R12, R12 ;  /* 0x0000000c000c7308 */ /* 0x000e620000000800 */
[C---:B---3--:R-:W-:Y:S01]  /*1bb90*/  FADD.FTZ R162, R156.reuse, R162 ;  /* 0x000000a29ca27221 */ /* 0x048fe20000010000 */
[----:B------:R-:W-:-:S06]  /*1bba0*/  F2FP.F16.F32.PACK_AB R205, R156, R205 ;  /* 0x000000cd9ccd723e */ /* 0x000fcc00000000ff */
[----:B------:R-:W3:Y:S01]  /*1bbb0*/  MUFU.EX2 R201, R201 ;  /* 0x000000c900c97308 */ /* 0x000ee20000000800 */
[----:B0-----:R-:W-:-:S07]  /*1bbc0*/  FADD.FTZ R162, R207, R162 ;  /* 0x000000a2cfa27221 */ /* 0x001fce0000010000 */
[----:B------:R-:W0:Y:S01]  /*1bbd0*/  MUFU.EX2 R157, R157 ;  /* 0x0000009d009d7308 */ /* 0x000e220000000800 */
[C---:B-1----:R-:W-:Y:S01]  /*1bbe0*/  FADD.FTZ R162, R12.reuse, R162 ;  /* 0x000000a20ca27221 */ /* 0x042fe20000010000 */
[----:B------:R-:W-:-:S06]  /*1bbf0*/  F2FP.F16.F32.PACK_AB R207, R12, R207 ;  /* 0x000000cf0ccf723e */ /* 0x000fcc00000000ff */
[----:B------:R-:W1:Y:S01]  /*1bc00*/  MUFU.EX2 R203, R203 ;  /* 0x000000cb00cb7308 */ /* 0x000e620000000800 */
[----:B---3--:R-:W-:-:S07]  /*1bc10*/  FADD.FTZ R162, R201, R162 ;  /* 0x000000a2c9a27221 */ /* 0x008fce0000010000 */
[----:B------:R-:W3:Y:S01]  /*1bc20*/  MUFU.EX2 R11, R175 ;  /* 0x000000af000b7308 */ /* 0x000ee20000000800 */
[C---:B0-----:R-:W-:Y:S01]  /*1bc30*/  FADD.FTZ R162, R157.reuse, R162 ;  /* 0x000000a29da27221 */ /* 0x041fe20000010000 */
[----:B------:R-:W-:-:S06]  /*1bc40*/  F2FP.F16.F32.PACK_AB R201, R157, R201 ;  /* 0x000000c99dc9723e */ /* 0x000fcc00000000ff */
[----:B------:R-:W0:Y:S01]  /*1bc50*/  MUFU.EX2 R197, R197 ;  /* 0x000000c500c57308 */ /* 0x000e220000000800 */
[----:B-1----:R-:W-:-:S07]  /*1bc60*/  FADD.FTZ R162, R203, R162 ;  /* 0x000000a2cba27221 */ /* 0x002fce0000010000 */
[----:B--2---:R-:W1:Y:S01]  /*1bc70*/  MUFU.EX2 R9, R163 ;  /* 0x000000a300097308 */ /* 0x004e620000000800 */
[C---:B---3--:R-:W-:Y:S01]  /*1bc80*/  FADD.FTZ R162, R11.reuse, R162 ;  /* 0x000000a20ba27221 */ /* 0x048fe20000010000 */
[----:B------:R-:W-:-:S06]  /*1bc90*/  F2FP.F16.F32.PACK_AB R203, R11, R203 ;  /* 0x000000cb0bcb723e */ /* 0x000fcc00000000ff */
[----:B------:R-:W2:Y:S01]  /*1bca0*/  MUFU.EX2 R199, R199 ;  /* 0x000000c700c77308 */ /* 0x000ea20000000800 */
[----:B0-----:R-:W-:-:S07]  /*1bcb0*/  FADD.FTZ R162, R197, R162 ;  /* 0x000000a2c5a27221 */ /* 0x001fce0000010000 */
[----:B------:R-:W0:Y:S01]  /*1bcc0*/  MUFU.EX2 R20, R20 ;  /* 0x0000001400147308 */ /* 0x000e220000000800 */
[C---:B-1----:R-:W-:Y:S01]  /*1bcd0*/  FADD.FTZ R162, R9.reuse, R162 ;  /* 0x000000a209a27221 */ /* 0x042fe20000010000 */
[----:B------:R-:W-:Y:S01]  /*1bce0*/  F2FP.F16.F32.PACK_AB R197, R9, R197 ;  /* 0x000000c509c5723e */ /* 0x000fe200000000ff */
[----:B------:R-:W-:-:S05]  /*1bcf0*/  IMAD.MOV.U32 R9, RZ, RZ, R221 ;  /* 0x000000ffff097224 */ /* 0x000fca00078e00dd */
        /* <DEDUP_REMOVED lines=8> */
[----:B--2---:R-:W-:-:S07]  /*1bd80*/  FADD.FTZ R162, R193, R162 ;  /* 0x000000a2c1a27221 */ /* 0x004fce0000010000 */
[----:B------:R-:W2:Y:S01]  /*1bd90*/  MUFU.EX2 R194, R194 ;  /* 0x000000c200c27308 */ /* 0x000ea20000000800 */
[C---:B0-----:R-:W-:Y:S01]  /*1bda0*/  FADD.FTZ R21, R152.reuse, R21 ;  /* 0x0000001598157221 */ /* 0x041fe20000010000 */
[----:B------:R-:W-:-:S06]  /*1bdb0*/  F2FP.F16.F32.PACK_AB R192, R152, R192 ;  /* 0x000000c098c0723e */ /* 0x000fcc00000000ff */
[----:B------:R-:W0:Y:S01]  /*1bdc0*/  MUFU.EX2 R158, R158 ;  /* 0x0000009e009e7308 */ /* 0x000e220000000800 */
[C---:B-1----:R-:W-:Y:S01]  /*1bdd0*/  FADD.FTZ R162, R155.reuse, R162 ;  /* 0x000000a29ba27221 */ /* 0x042fe20000010000 */
[----:B------:R-:W-:-:S06]  /*1bde0*/  F2FP.F16.F32.PACK_AB R193, R155, R193 ;  /* 0x000000c19bc1723e */ /* 0x000fcc00000000ff */
[----:B------:R-:W1:Y:S01]  /*1bdf0*/  MUFU.EX2 R153, R153 ;  /* 0x0000009900997308 */ /* 0x000e620000000800 */
[----:B--2---:R-:W-:Y:S01]  /*1be00*/  FADD.FTZ R21, R194, R21 ;  /* 0x00000015c2157221 */ /* 0x004fe20000010000 */
[----:B------:R-:W-:-:S03]  /*1be10*/  F2FP.F16.F32.PACK_AB R194, R7, R194 ;  /* 0x000000c207c2723e */ /* 0x000fc600000000ff */
[----:B------:R-:W-:Y:S01]  /*1be20*/  FADD.FTZ R21, R7, R21 ;  /* 0x0000001507157221 */ /* 0x000fe20000010000 */
[----:B------:R-:W-:Y:S02]  /*1be30*/  IMAD.MOV.U32 R7, RZ, RZ, R4 ;  /* 0x000000ffff077224 */ /* 0x000fe400078e0004 */
[----:B0-----:R-:W-:-:S04]  /*1be40*/  FADD.FTZ R162, R158, R162 ;  /* 0x000000a29ea27221 */ /* 0x001fc80000010000 */
[C---:B-1----:R-:W-:Y:S01]  /*1be50*/  FADD.FTZ R20, R153.reuse, R162 ;  /* 0x000000a299147221 */ /* 0x042fe20000010000 */
[----:B------:R-:W-:Y:S01]  /*1be60*/  F2FP.F16.F32.PACK_AB R195, R153, R158 ;  /* 0x0000009e99c3723e */ /* 0x000fe200000000ff */
[----:B------:R-:W-:Y:S06]  /*1be70*/  @P2 BRA `(.L_x_845) ;  /* 0xffffffb000a82947 */ /* 0x000fec000383ffff */
.L_x_834:
[----:B------:R-:W-:Y:S05]  /*1be80*/  BSYNC B0 ;  /* 0x0000000000007941 */ /* 0x000fea0003800000 */
.L_x_833:
        /* <DEDUP_REMOVED lines=131> */
.L_x_846:
[----:B------:R-:W-:Y:S02]  /*1c6c0*/  LEA R0, R220, R18, 0x3 ;  /* 0x00000012dc007211 */ /* 0x000fe400078e18ff */
[----:B------:R-:W-:-:S04]  /*1c6d0*/  SHF.L.U32 R6, R221, 0x1f, RZ ;  /* 0x0000001fdd067819 */ /* 0x000fc800000006ff */
[----:B------:R0:W1:Y:S01]  /*1c6e0*/  SYNCS.PHASECHK.TRANS64.TRYWAIT P2, [R0+URZ+0x38850], R6 ;  /* 0x03885006000075a7 */ /* 0x000062000804017f */
[----:B------:R-:W-:Y:S05]  /*1c6f0*/  @!P0 BRA `(.L_x_847) ;  /* 0x0000000000048947 */ /* 0x000fea0003800000 */
[----:B------:R-:W-:Y:S01]  /*1c700*/  BPT.TRAP 0x1 ;  /* 0x000000040000795c */ /* 0x000fe20000300000 */
.L_x_847:
[----:B------:R-:W-:Y:S01]  /*1c710*/  VIADD R18, R18, 0x400 ;  /* 0x0000040012127836 */ /* 0x000fe20000000000 */
[----:B------:R-:W-:Y:S04]  /*1c720*/  BSSY B0, `(.L_x_848) ;  /* 0x0000008000007945 */ /* 0x000fe80003800000 */
[----:B------:R-:W-:-:S04]  /*1c730*/  SHF.R.U32.HI R18, RZ, 0x4, R18 ;  /* 0x00000004ff127819 */ /* 0x000fc80000011612 */
[----:B------:R-:W-:-:S04]  /*1c740*/  LOP3.LUT R18, R18, 0x3fff, RZ, 0xc0, !PT ;  /* 0x00003fff12127812 */ /* 0x000fc800078ec0ff */
[----:B------:R-:W-:-:S05]  /*1c750*/  LOP3.LUT R3, R18, 0x2800000, RZ, 0xfc, !PT ;  /* 0x0280000012037812 */ /* 0x000fca00078efcff */
[----:B------:R-:W-:Y:S01]  /*1c760*/  IMAD R3, R220, 0xa00, R3 ;  /* 0x00000a00dc037824 */ /* 0x000fe200078e0203 */
[----:B-1----:R-:W-:Y:S06]  /*1c770*/  @P2 BRA `(.L_x_849) ;  /* 0x0000000000082947 */ /* 0x002fec0003800000 */
[----:B------:R-:W1:Y:S02]  /*1c780*/  SYNCS.PHASECHK.TRANS64.TRYWAIT P0, [R0+URZ+0x38850], R6 ;  /* 0x03885006000075a7 */ /* 0x000e64000800017f */
[----:B-1----:R-:W-:Y:S05]  /*1c790*/  @!P0 BRA `(.L_x_850) ;  /* 0x000000c800f48947 */ /* 0x002fea0003800000 */
.L_x_849:
[----:B------:R-:W-:Y:S05]  /*1c7a0*/  BSYNC B0 ;  /* 0x0000000000007941 */ /* 0x000fea0003800000 */
.L_x_848:
[----:B01----:R-:W-:Y:S01]  /*1c7b0*/  IMAD.MOV.U32 R6, RZ, RZ, R3 ;  /* 0x000000ffff067224 */ /* 0x003fe200078e0003 */
[----:B------:R-:W-:Y:S01]  /*1c7c0*/  MOV R7, 0x40000040 ;  /* 0x4000004000077802 */ /* 0x000fe20000000f00 */
[----:B------:R-:W-:Y:S01]  /*1c7d0*/  WARPGROUP.ARRIVE ;  /* 0x00000000000079c5 */ /* 0x000fe20000000000 */
[----:B------:R-:W-:Y:S01]  /*1c7e0*/  IADD3 R220, R220, 0x1, RZ ;  /* 0x00000001dcdc7810 */ /* 0x000fe20007ffe0ff */
[----:B------:R-:W-:Y:S01]  /*1c7f0*/  @!P1 VIADD R12, R0, 0x38860 ;  /* 0x00038860000c9836 */ /* 0x000fe20000000000 */
[----:B------:R-:W-:Y:S01]  /*1c800*/  R2UR UR6, R6 ;  /* 0x00000000060672ca */ /* 0x000fe200000e0000 */
[----:B------:R-:W-:Y:S01]  /*1c810*/  VIADD R6, R3, 0x80 ;  /* 0x0000008003067836 */ /* 0x000fe20000000000 */
[----:B------:R-:W-:Y:S01]  /*1c820*/  R2UR UR7, R7 ;  /* 0x00000000070772ca */ /* 0x000fe200000e0000 */
[----:B------:R-:W-:Y:S01]  /*1c830*/  IMAD.MOV.U32 R7, RZ, RZ, 0x40000040 ;  /* 0x40000040ff077424 */ /* 0x000fe200078e00ff */
[----:B------:R-:W-:Y:S02]  /*1c840*/  ISETP.NE.AND P2, PT, R220, 0x2, PT ;  /* 0x00000002dc00780c */ /* 0x000fe40003f45270 */
[----:B------:R-:W-:-:S02]  /*1c850*/  @!P1 PRMT R12, RZ, 0x654, R12 ;  /* 0x00000654ff0c9816 */ /* 0x000fc4000000000c */
[----:B------:R-:W-:Y:S02]  /*1c860*/  MOV R0, 0xff800000 ;  /* 0xff80000000007802 */ /* 0x000fe40000000f00 */
[----:B------:R-:W-:Y:S02]  /*1c870*/  IADD3 R236, R236, 0x1, RZ ;  /* 0x00000001ecec7810 */ /* 0x000fe40007ffe0ff */
[----:B------:R-:W-:-:S03]  /*1c880*/  SEL R220, R220, RZ, P2 ;  /* 0x000000ffdcdc7207 */ /* 0x000fc60001000000 */
[----:B------:R-:W-:Y:S01]  /*1c890*/  HGMMA.64x256x16.F32 R24, R208, gdesc[UR4].tnspB, R24, gsb0 ;  /* 0x43e00004d0187df0 */ /* 0x000fe20008000818 */
[----:B------:R-:W-:Y:S02]  /*1c8a0*/  R2UR UR6, R6 ;  /* 0x00000000060672ca */ /* 0x000fe400000e0000 */
[----:B------:R-:W-:Y:S01]  /*1c8b0*/  R2UR UR7, R7 ;  /* 0x00000000070772ca */ /* 0x000fe200000e0000 */
[----:B------:R-:W-:Y:S01]  /*1c8c0*/  IMAD.MOV.U32 R7, RZ, RZ, 0x40000040 ;  /* 0x40000040ff077424 */ /* 0x000fe200078e00ff */
[----:B------:R-:W-:Y:S01]  /*1c8d0*/  IADD3 R6, R3, 0x100, RZ ;  /* 0x0000010003067810 */ /* 0x000fe20007ffe0ff */
[----:B------:R-:W-:Y:S02]  /*1c8e0*/  WARPGROUP.DEPBAR.LE gsb0, 0x0 ;  /* 0x00008000000079c5 */ /* 0x000fe40000010000 */
[----:B------:R-:W-:-:S15]  /*1c8f0*/  WARPGROUP.ARRIVE ;  /* 0x00000000000079c5 */ /* 0x000fde0000000000 */
[----:B------:R-:W-:-:S05]  /*1c900*/  NOP ;  /* 0x0000000000007918 */ /* 0x000fca0000000000 */
[----:B------:R-:W-:Y:S01]  /*1c910*/  HGMMA.64x256x16.F32 R24, R204, gdesc[UR4].tnspB, R24, gsb0 ;  /* 0x43e00004cc187df0 */ /* 0x000fe20008000818 */
[----:B------:R-:W-:Y:S01]  /*1c920*/  R2UR UR6, R6 ;  /* 0x00000000060672ca */ /* 0x000fe200000e0000 */
[----:B------:R-:W-:Y:S01]  /*1c930*/  VIADD R6, R3, 0x180 ;  /* 0x0000018003067836 */ /* 0x000fe20000000000 */
[----:B------:R-:W-:Y:S02]  /*1c940*/  R2UR UR7, R7 ;  /* 0x00000000070772ca */ /* 0x000fe400000e0000 */
[----:B------:R-:W-:Y:S01]  /*1c950*/  MOV R7, 0x40000040 ;  /* 0x4000004000077802 */ /* 0x000fe20000000f00 */
[----:B------:R-:W-:Y:S02]  /*1c960*/  WARPGROUP.DEPBAR.LE gsb0, 0x0 ;  /* 0x00008000000079c5 */ /* 0x000fe40000010000 */
[----:B------:R-:W-:-:S15]  /*1c970*/  WARPGROUP.ARRIVE ;  /* 0x00000000000079c5 */ /* 0x000fde0000000000 */
[----:B------:R-:W-:-:S05]  /*1c980*/  NOP ;  /* 0x0000000000007918 */ /* 0x000fca0000000000 */
[----:B------:R-:W-:Y:S01]  /*1c990*/  HGMMA.64x256x16.F32 R24, R200, gdesc[UR4].tnspB, R24, gsb0 ;  /* 0x43e00004c8187df0 */ /* 0x000fe20008000818 */
[----:B------:R-:W-:Y:S01]  /*1c9a0*/  R2UR UR6, R6 ;  /* 0x00000000060672ca */ /* 0x000fe200000e0000 */
[----:B------:R-:W-:Y:S01]  /*1c9b0*/  VIADD R6, R3, 0x200 ;  /* 0x0000020003067836 */ /* 0x000fe20000000000 */
[----:B------:R-:W-:Y:S01]  /*1c9c0*/  R2UR UR7, R7 ;  /* 0x00000000070772ca */ /* 0x000fe200000e0000 */
[----:B------:R-:W-:Y:S01]  /*1c9d0*/  IMAD.MOV.U32 R7, RZ, RZ, 0x40000040 ;  /* 0x40000040ff077424 */ /* 0x000fe200078e00ff */
[----:B------:R-:W0:Y:S02]  /*1c9e0*/  SHFL.BFLY PT, R3, R20, 0x2, 0x1f ;  /* 0x0c401f0014037f89 */ /* 0x000e2400000e0000 */
[----:B0-----:R-:W-:Y:S01]  /*1c9f0*/  FADD.FTZ R8, R3, R20 ;  /* 0x0000001403087221 */ /* 0x001fe20000010000 */
[----:B------:R-:W-:Y:S02]  /*1ca00*/  WARPGROUP.DEPBAR.LE gsb0, 0x0 ;  /* 0x00008000000079c5 */ /* 0x000fe40000010000 */
[----:B------:R-:W-:-:S15]  /*1ca10*/  WARPGROUP.ARRIVE ;  /* 0x00000000000079c5 */ /* 0x000fde0000000000 */
[----:B------:R-:W-:-:S03]  /*1ca20*/  NOP ;  /* 0x0000000000007918 */ /* 0x000fc60000000000 */
[----:B------:R-:W-:Y:S01]  /*1ca30*/  HGMMA.64x256x16.F32 R24, R196, gdesc[UR4].tnspB, R24, gsb0 ;  /* 0x43e00004c4187df0 */ /* 0x000fe20008000818 */
[----:B------:R-:W-:Y:S02]  /*1ca40*/  R2UR UR6, R6 ;  /* 0x00000000060672ca */ /* 0x000fe400000e0000 */
[----:B------:R-:W-:Y:S01]  /*1ca50*/  R2UR UR7, R7 ;  /* 0x00000000070772ca */ /* 0x000fe200000e0000 */
[----:B------:R-:W0:Y:S04]  /*1ca60*/  SHFL.BFLY PT, R6, R21, 0x2, 0x1f ;  /* 0x0c401f0015067f89 */ /* 0x000e2800000e0000 */
[----:B------:R-:W1:Y:S01]  /*1ca70*/  SHFL.BFLY PT, R7, R8, 0x1, 0x1f ;  /* 0x0c201f0008077f89 */ /* 0x000e6200000e0000 */
[----:B0-----:R-:W-:Y:S01]  /*1ca80*/  FADD.FTZ R6, R6, R21 ;  /* 0x0000001506067221 */ /* 0x001fe20000010000 */
[----:B-1----:R-:W-:-:S04]  /*1ca90*/  FADD.FTZ R14, R8, R7 ;  /* 0x00000007080e7221 */ /* 0x002fc80000010000 */
[----:B------:R-:W0:Y:S01]  /*1caa0*/  SHFL.BFLY PT, R3, R6, 0x1, 0x1f ;  /* 0x0c201f0006037f89 */ /* 0x000e2200000e0000 */
[----:B------:R-:W-:Y:S01]  /*1cab0*/  IMAD.MOV.U32 R7, RZ, RZ, RZ ;  /* 0x000000ffff077224 */ /* 0x000fe200078e00ff */
[----:B------:R-:W-:-:S13]  /*1cac0*/  FSETP.NE.FTZ.AND P3, PT, R14, RZ, PT ;  /* 0x000000ff0e00720b */ /* 0x000fda0003f75000 */
[----:B------:R-:W1:Y:S01]  /*1cad0*/  @P3 MUFU.LG2 R10, R14 ;  /* 0x0000000e000a3308 */ /* 0x000e620000000c00 */
[----:B0-----:R-:W-:Y:S01]  /*1cae0*/  FADD.FTZ R13, R6, R3 ;  /* 0x00000003060d7221 */ /* 0x001fe20000010000 */
[----:B------:R-:W-:Y:S01]  /*1caf0*/  SEL R6, RZ, 0x1, P2 ;  /* 0x00000001ff067807 */ /* 0x000fe20001000000 */
[----:B------:R-:W-:-:S03]  /*1cb00*/  IMAD.MOV.U32 R3, RZ, RZ, -0x800000 ;  /* 0xff800000ff037424 */ /* 0x000fc600078e00ff */
[----:B------:R-:W-:Y:S02]  /*1cb10*/  FSETP.NE.FTZ.AND P0, PT, R13, RZ, PT ;  /* 0x000000ff0d00720b */ /* 0x000fe40003f15000 */
[----:B------:R-:W-:Y:S01]  /*1cb20*/  LOP3.LUT R221, R221, R6, RZ, 0x3c, !PT ;  /* 0x00000006dddd7212 */ /* 0x000fe200078e3cff */
[----:B------:R-:W-:Y:S02]  /*1cb30*/  IMAD.MOV.U32 R6, RZ, RZ, RZ ;  /* 0x000000ffff067224 */ /* 0x000fe400078e00ff */
[----:B-1----:R-:W-:-:S04]  /*1cb40*/  @P3 FMUL.FTZ R11, R10, 0.69314718246459960938 ;  /* 0x3f3172180a0b3820 */ /* 0x002fc80000410000 */
[----:B------:R-:W-:Y:S04]  /*1cb50*/  @P3 MUFU.RCP R6, R14 ;  /* 0x0000000e00063308 */ /* 0x000fe80000001000 */
[C---:B------:R-:W-:Y:S01]  /*1cb60*/  @P0 FMUL.FTZ R8, R2.reuse, 0.69314718246459960938 ;  /* 0x3f31721802080820 */ /* 0x040fe20000410000 */
[----:B------:R-:W-:-:S03]  /*1cb70*/  @P3 FMUL.FTZ R2, R2, 0.69314718246459960938 ;  /* 0x3f31721802023820 */ /* 0x000fc60000410000 */
[----:B------:R-:W0:Y:S01]  /*1cb80*/  @P0 MUFU.LG2 R9, R13 ;  /* 0x0000000d00090308 */ /* 0x000e220000000c00 */
[----:B------:R-:W-:-:S07]  /*1cb90*/  @P3 FFMA.FTZ R3, R2, R4, R11 ;  /* 0x0000000402033223 */ /* 0x000fce000001000b */
[----:B------:R-:W1:Y:S01]  /*1cba0*/  @P0 MUFU.RCP R7, R13 ;  /* 0x0000000d00070308 */ /* 0x000e620000001000 */
[----:B0-----:R-:W-:-:S04]  /*1cbb0*/  @P0 FMUL.FTZ R9, R9, 0.69314718246459960938 ;  /* 0x3f31721809090820 */ /* 0x001fc80000410000 */
[----:B------:R-:W-:Y:S01]  /*1cbc0*/  @P0 FFMA.FTZ R0, R8, R5, R9 ;  /* 0x0000000508000223 */ /* 0x000fe20000010009 */
[----:B------:R-:W-:Y:S01]  /*1cbd0*/  PLOP3.LUT P0, PT, PT, PT, PT, 0x8, 0x0 ;  /* 0x000000000000781c */ /* 0x000fe20003f0e170 */
        /* <DEDUP_REMOVED lines=15> */
[-C--:B0-----:R-:W-:Y:S01]  /*1ccd0*/  FMUL.FTZ R12, R40, R7.reuse ;  /* 0x00000007280c7220 */ /* 0x081fe20000410000 */
        /* <DEDUP_REMOVED lines=116> */
[----:B------:R-:W-:-:S07]  /*1d420*/  FMUL.FTZ R151, R151, R6 ;  /* 0x0000000697977220 */ /* 0x000fce0000410000 */
.L_x_764:
[----:B------:R-:W0:Y:S08]  /*1d430*/  S2UR UR5, SR_CgaCtaId ;  /* 0x00000000000579c3 */ /* 0x000e300000008800 */
[----:B------:R-:W-:Y:S06]  /*1d440*/  BAR.SYNC.DEFER_BLOCKING 0x5, 0x180 ;  /* 0x0146000000007b1d */ /* 0x000fec0000010000 */
[----:B------:R-:W-:Y:S01]  /*1d450*/  UMOV UR4, 0x400 ;  /* 0x0000040000047882 */ /* 0x000fe20000000000 */
[----:B------:R-:W-:Y:S01]  /*1d460*/  BSSY B0, `(.L_x_851) ;  /* 0x00002de000007945 */ /* 0x000fe20003800000 */
[----:B0-----:R-:W-:-:S06]  /*1d470*/  ULEA UR4, UR5, UR4, 0x18 ;  /* 0x0000000405047291 */ /* 0x001fcc000f8ec03f */
[----:B------:R-:W-:-:S05]  /*1d480*/  IMAD.U32 R18, RZ, RZ, UR4 ;  /* 0x00000004ff127e24 */ /* 0x000fca000f8e00ff */
[----:B------:R0:W1:Y:S01]  /*1d490*/  LDS.128 R120, [R18+0x388d0] ;  /* 0x0388d00012787984 */ /* 0x0000620000000c00 */
[----:B------:R-:W-:Y:S06]  /*1d4a0*/  BAR.ARV 0x4, 0x180 ;  /* 0x0106000000007b1d */ /* 0x000fec0000002000 */
[----:B------:R-:W-:Y:S05]  /*1d4b0*/  @P0 BRA `(.L_x_852) ;  /* 0x0000001c00fc0947 */ /* 0x000fea0003800000 */
[----:B------:R-:W2:Y:S04]  /*1d4c0*/  LDL R6, [R1+0x94] ;  /* 0x0000940001067983 */ /* 0x000ea80000100800 */
[----:B-1----:R-:W3:Y:S01]  /*1d4d0*/  LDL R120, [R1+0x60] ;  /* 0x0000600001787983 */ /* 0x002ee20000100800 */
[----:B------:R-:W1:Y:S01]  /*1d4e0*/  S2R R95, SR_SWINHI ;  /* 0x00000000005f7919 */ /* 0x000e620000002f00 */
[----:B------:R-:W-:Y:S01]  /*1d4f0*/  F2FP.F16.F32.PACK_AB R24, R25, R24 ;  /* 0x000000181918723e */ /* 0x000fe200000000ff */
[----:B------:R-:W-:Y:S01]  /*1d500*/  ULDC.64 UR4, c[0x0][0xc00] ;  /* 0x0003000000047ab9 */ /* 0x000fe20000000a00 */
[----:B------:R-:W-:Y:S02]  /*1d510*/  MOV R20, R18 ;  /* 0x0000001200147202 */ /* 0x000fe40000000f00 */
[----:B-1----:R-:W-:-:S02]  /*1d520*/  MOV R21, R95 ;  /* 0x0000005f00157202 */ /* 0x002fc40000000f00 */
        /* <DEDUP_REMOVED lines=20> */
[----:B------:R-:W-:Y:S01]  /*1d670*/  F2FP.F16.F32.PACK_AB R139, R143, R142 ;  /* 0x0000008e8f8b723e */ /* 0x000fe200000000ff */
[----:B------:R-:W-:Y:S01]  /*1d680*/  ULDC.64 UR6, c[0x0][0x208] ;  /* 0x0000820000067ab9 */ /* 0x000fe20000000a00 */
[----:B------:R-:W-:Y:S01]  /*1d690*/  BAR.SYNC.DEFER_BLOCKING 0x1, 0x100 ;  /* 0x0044000000007b1d */ /* 0x000fe20000010000 */
[----:B--2---:R-:W-:-:S03]  /*1d6a0*/  IMAD.WIDE R94, R6, 0x2, R20 ;  /* 0x00000002065e7825 */ /* 0x004fc600078e0214 */
[C---:B------:R-:W-:Y:S02]  /*1d6b0*/  IADD3 R99, P1, R94.reuse, 0x20, RZ ;  /* 0x000000205e637810 */ /* 0x040fe40007f3e0ff */
[----:B------:R-:W-:Y:S02]  /*1d6c0*/  IADD3 R112, P2, R94, 0x4060, RZ ;  /* 0x000040605e707810 */ /* 0x000fe40007f5e0ff */
[----:B------:R-:W-:Y:S02]  /*1d6d0*/  LOP3.LUT R98, R99, 0x380, RZ, 0xc0, !PT ;  /* 0x0000038063627812 */ /* 0x000fe400078ec0ff */
[----:B------:R-:W-:Y:S02]  /*1d6e0*/  LOP3.LUT R113, R112, 0x380, RZ, 0xc0, !PT ;  /* 0x0000038070717812 */ /* 0x000fe400078ec0ff */
[----:B------:R-:W-:Y:S02]  /*1d6f0*/  SHF.R.U64 R98, R98, 0x3, RZ ;  /* 0x0000000362627819 */ /* 0x000fe400000012ff */
[----:B------:R-:W-:-:S02]  /*1d700*/  SHF.R.U64 R113, R113, 0x3, RZ ;  /* 0x0000000371717819 */ /* 0x000fc400000012ff */
[----:B------:R-:W-:Y:S01]  /*1d710*/  LOP3.LUT R98, R98, R99, RZ, 0x3c, !PT ;  /* 0x0000006362627212 */ /* 0x000fe200078e3cff */
[--C-:B------:R-:W-:Y:S01]  /*1d720*/  IMAD.X R99, RZ, RZ, R95.reuse, P1 ;  /* 0x000000ffff637224 */ /* 0x100fe200008e065f */
[----:B------:R-:W-:Y:S02]  /*1d730*/  IADD3 R114, P1, R94, 0x8000, RZ ;  /* 0x000080005e727810 */ /* 0x000fe40007f3e0ff */
[----:B------:R-:W-:Y:S01]  /*1d740*/  LOP3.LUT R112, R113, R112, RZ, 0x3c, !PT ;  /* 0x0000007071707212 */ /* 0x000fe200078e3cff */
[----:B------:R-:W-:Y:S01]  /*1d750*/  IMAD.X R113, RZ, RZ, R95, P2 ;  /* 0x000000ffff717224 */ /* 0x000fe200010e065f */
[----:B------:R-:W-:Y:S02]  /*1d760*/  LOP3.LUT R115, R114, 0x380, RZ, 0xc0, !PT ;  /* 0x0000038072737812 */ /* 0x000fe400078ec0ff */
[----:B------:R-:W-:Y:S02]  /*1d770*/  IADD3 R30, P2, R94, 0xc040, RZ ;  /* 0x0000c0405e1e7810 */ /* 0x000fe40007f5e0ff */
[----:B------:R-:W-:-:S02]  /*1d780*/  SHF.R.U64 R115, R115, 0x3, RZ ;  /* 0x0000000373737819 */ /* 0x000fc400000012ff */
[----:B------:R-:W-:Y:S02]  /*1d790*/  LOP3.LUT R6, R30, 0x380, RZ, 0xc0, !PT ;  /* 0x000003801e067812 */ /* 0x000fe400078ec0ff */
[C---:B------:R-:W-:Y:S02]  /*1d7a0*/  IADD3 R103, P0, R94.reuse, 0x40, RZ ;  /* 0x000000405e677810 */ /* 0x040fe40007f1e0ff */
[C---:B------:R-:W-:Y:S02]  /*1d7b0*/  IADD3 R104, P4, R94.reuse, 0x60, RZ ;  /* 0x000000605e687810 */ /* 0x040fe40007f9e0ff */
[C---:B------:R-:W-:Y:S02]  /*1d7c0*/  IADD3 R107, P3, R94.reuse, 0x4000, RZ ;  /* 0x000040005e6b7810 */ /* 0x040fe40007f7e0ff */
[C---:B------:R-:W-:Y:S02]  /*1d7d0*/  IADD3 R108, P6, R94.reuse, 0x4020, RZ ;  /* 0x000040205e6c7810 */ /* 0x040fe40007fde0ff */
[----:B------:R-:W-:-:S02]  /*1d7e0*/  IADD3 R110, P5, R94, 0x4040, RZ ;  /* 0x000040405e6e7810 */ /* 0x000fc40007fbe0ff */
[----:B------:R-:W-:Y:S01]  /*1d7f0*/  LOP3.LUT R114, R115, R114, RZ, 0x3c, !PT ;  /* 0x0000007273727212 */ /* 0x000fe200078e3cff */
[----:B------:R-:W-:Y:S01]  /*1d800*/  IMAD.X R115, RZ, RZ, R95, P1 ;  /* 0x000000ffff737224 */ /* 0x000fe200008e065f */
[----:B------:R-:W-:Y:S02]  /*1d810*/  SHF.R.U64 R6, R6, 0x3, RZ ;  /* 0x0000000306067819 */ /* 0x000fe400000012ff */
[C---:B------:R-:W-:Y:S02]  /*1d820*/  LOP3.LUT R130, R94.reuse, 0x380, RZ, 0xc0, !PT ;  /* 0x000003805e827812 */ /* 0x040fe400078ec0ff */
[----:B------:R-:W-:Y:S02]  /*1d830*/  IADD3 R4, P1, R94, 0xc060, RZ ;  /* 0x0000c0605e047810 */ /* 0x000fe40007f3e0ff */
[----:B------:R-:W-:Y:S02]  /*1d840*/  LOP3.LUT R102, R103, 0x380, RZ, 0xc0, !PT ;  /* 0x0000038067667812 */ /* 0x000fe400078ec0ff */
[----:B------:R-:W-:-:S02]  /*1d850*/  LOP3.LUT R105, R104, 0x380, RZ, 0xc0, !PT ;  /* 0x0000038068697812 */ /* 0x000fc400078ec0ff */
[----:B------:R-:W-:Y:S02]  /*1d860*/  LOP3.LUT R106, R107, 0x380, RZ, 0xc0, !PT ;  /* 0x000003806b6a7812 */ /* 0x000fe400078ec0ff */
[----:B------:R-:W-:Y:S02]  /*1d870*/  LOP3.LUT R109, R108, 0x380, RZ, 0xc0, !PT ;  /* 0x000003806c6d7812 */ /* 0x000fe400078ec0ff */
[----:B------:R-:W-:Y:S02]  /*1d880*/  LOP3.LUT R111, R110, 0x380, RZ, 0xc0, !PT ;  /* 0x000003806e6f7812 */ /* 0x000fe400078ec0ff */
[----:B------:R-:W-:Y:S02]  /*1d890*/  LOP3.LUT R30, R6, R30, RZ, 0x3c, !PT ;  /* 0x0000001e061e7212 */ /* 0x000fe400078e3cff */
[----:B------:R-:W-:Y:S02]  /*1d8a0*/  SHF.R.U64 R130, R130, 0x3, RZ ;  /* 0x0000000382827819 */ /* 0x000fe400000012ff */
[----:B------:R-:W-:-:S02]  /*1d8b0*/  LOP3.LUT R6, R4, 0x380, RZ, 0xc0, !PT ;  /* 0x0000038004067812 */ /* 0x000fc400078ec0ff */
[----:B------:R-:W-:Y:S02]  /*1d8c0*/  SHF.R.U64 R102, R102, 0x3, RZ ;  /* 0x0000000366667819 */ /* 0x000fe400000012ff */
[----:B------:R-:W-:Y:S02]  /*1d8d0*/  SHF.R.U64 R105, R105, 0x3, RZ ;  /* 0x0000000369697819 */ /* 0x000fe400000012ff */
[----:B------:R-:W-:Y:S02]  /*1d8e0*/  SHF.R.U64 R106, R106, 0x3, RZ ;  /* 0x000000036a6a7819 */ /* 0x000fe400000012ff */
[----:B------:R-:W-:Y:S02]  /*1d8f0*/  SHF.R.U64 R109, R109, 0x3, RZ ;  /* 0x000000036d6d7819 */ /* 0x000fe400000012ff */
[----:B------:R-:W-:Y:S02]  /*1d900*/  SHF.R.U64 R111, R111, 0x3, RZ ;  /* 0x000000036f6f7819 */ /* 0x000fe400000012ff */
[----:B------:R-:W-:-:S02]  /*1d910*/  LOP3.LUT R130, R130, R94, RZ, 0x3c, !PT ;  /* 0x0000005e82827212 */ /* 0x000fc400078e3cff */
[----:B------:R-:W-:Y:S02]  /*1d920*/  MOV R131, R95 ;  /* 0x0000005f00837202 */ /* 0x000fe40000000f00 */
[----:B------:R-:W-:Y:S02]  /*1d930*/  SHF.R.U64 R6, R6, 0x3, RZ ;  /* 0x0000000306067819 */ /* 0x000fe400000012ff */
[----:B------:R-:W-:Y:S02]  /*1d940*/  LOP3.LUT R102, R102, R103, RZ, 0x3c, !PT ;  /* 0x0000006766667212 */ /* 0x000fe400078e3cff */
[----:B------:R-:W-:Y:S01]  /*1d950*/  LOP3.LUT R104, R105, R104, RZ, 0x3c, !PT ;  /* 0x0000006869687212 */ /* 0x000fe200078e3cff */
[--C-:B------:R-:W-:Y:S01]  /*1d960*/  IMAD.X R105, RZ, RZ, R95.reuse, P4 ;  /* 0x000000ffff697224 */ /* 0x100fe200020e065f */
[----:B------:R-:W-:Y:S01]  /*1d970*/  LOP3.LUT R106, R106, R107, RZ, 0x3c, !PT ;  /* 0x0000006b6a6a7212 */ /* 0x000fe200078e3cff */
[----:B------:R-:W-:Y:S01]  /*1d980*/  IMAD.X R107, RZ, RZ, R95, P3 ;  /* 0x000000ffff6b7224 */ /* 0x000fe200018e065f */
[----:B------:R-:W-:-:S02]  /*1d990*/  LOP3.LUT R108, R109, R108, RZ, 0x3c, !PT ;  /* 0x0000006c6d6c7212 */ /* 0x000fc400078e3cff */
[----:B------:R-:W-:Y:S01]  /*1d9a0*/  LOP3.LUT R110, R111, R110, RZ, 0x3c, !PT ;  /* 0x0000006e6f6e7212 */ /* 0x000fe200078e3cff */
[----:B------:R-:W-:Y:S01]  /*1d9b0*/  IMAD.X R111, RZ, RZ, R95, P5 ;  /* 0x000000ffff6f7224 */ /* 0x000fe200028e065f */
[-C--:B------:R-:W-:Y:S02]  /*1d9c0*/  IADD3.X R103, RZ, R95.reuse, RZ, P0, !PT ;  /* 0x0000005fff677210 */ /* 0x080fe400007fe4ff */
[----:B------:R-:W-:Y:S02]  /*1d9d0*/  IADD3.X R109, RZ, R95, RZ, P6, !PT ;  /* 0x0000005fff6d7210 */ /* 0x000fe400037fe4ff */
[C---:B------:R-:W-:Y:S02]  /*1d9e0*/  IADD3 R116, P0, R94.reuse, 0x8020, RZ ;  /* 0x000080205e747810 */ /* 0x040fe40007f1e0ff */
[C---:B------:R-:W-:Y:S02]  /*1d9f0*/  IADD3 R118, P4, R94.reuse, 0x8040, RZ ;  /* 0x000080405e767810 */ /* 0x040fe40007f9e0ff */
[----:B------:R-:W-:-:S02]  /*1da00*/  IADD3 R124, P3, R94, 0x8060, RZ ;  /* 0x000080605e7c7810 */ /* 0x000fc40007f7e0ff */
[C---:B------:R-:W-:Y:S02]  /*1da10*/  IADD3 R126, P6, R94.reuse, 0xc000, RZ ;  /* 0x0000c0005e7e7810 */ /* 0x040fe40007fde0ff */
[----:B------:R-:W-:Y:S02]  /*1da20*/  IADD3 R128, P5, R94, 0xc020, RZ ;  /* 0x0000c0205e807810 */ /* 0x000fe40007fbe0ff */
[----:B------:R-:W-:Y:S02]  /*1da30*/  MOV R130, R130 ;  /* 0x0000008200827202 */ /* 0x000fe40000000f00 */
[----:B------:R-:W-:Y:S02]  /*1da40*/  LOP3.LUT R94, R6, R4, RZ, 0x3c, !PT ;  /* 0x00000004065e7212 */ /* 0x000fe400078e3cff */
[----:B------:R-:W-:Y:S02]  /*1da50*/  MOV R98, R98 ;  /* 0x0000006200627202 */ /* 0x000fe40000000f00 */
[----:B------:R-:W-:-:S02]  /*1da60*/  F2FP.F16.F32.PACK_AB R4, R33, R8 ;  /* 0x000000082104723e */ /* 0x000fc400000000ff */
[----:B------:R-:W-:Y:S02]  /*1da70*/  F2FP.F16.F32.PACK_AB R6, R37, R10 ;  /* 0x0000000a2506723e */ /* 0x000fe400000000ff */
[----:B------:R-:W-:Y:S02]  /*1da80*/  MOV R102, R102 ;  /* 0x0000006600667202 */ /* 0x000fe40000000f00 */
[----:B------:R-:W-:Y:S02]  /*1da90*/  F2FP.F16.F32.PACK_AB R8, R41, R12 ;  /* 0x0000000c2908723e */ /* 0x000fe400000000ff */
[----:B------:R-:W-:Y:S01]  /*1daa0*/  F2FP.F16.F32.PACK_AB R10, R45, R14 ;  /* 0x0000000e2d0a723e */ /* 0x000fe200000000ff */
[----:B------:R-:W-:Y:S01]  /*1dab0*/  STSM.16.M88.4 [R130], R24 ;  /* 0x0000001882007844 */ /* 0x000fe20000000200 */
[----:B------:R-:W-:-:S03]  /*1dac0*/  LOP3.LUT R117, R116, 0x380, RZ, 0xc0, !PT ;  /* 0x0000038074757812 */ /* 0x000fc600078ec0ff */
[----:B------:R-:W-:Y:S01]  /*1dad0*/  STSM.16.M88.4 [R98], R4 ;  /* 0x0000000462007844 */ /* 0x000fe20000000200 */
[----:B------:R-:W-:Y:S02]  /*1dae0*/  LOP3.LUT R119, R118, 0x380, RZ, 0xc0, !PT ;  /* 0x0000038076777812 */ /* 0x000fe400078ec0ff */
[----:B------:R-:W-:Y:S01]  /*1daf0*/  LOP3.LUT R125, R124, 0x380, RZ, 0xc0, !PT ;  /* 0x000003807c7d7812 */ /* 0x000fe200078ec0ff */
[----:B------:R1:W-:Y:S01]  /*1db00*/  STSM.16.M88.4 [R102], R8 ;  /* 0x0000000866007844 */ /* 0x0003e20000000200 */
[----:B------:R-:W-:Y:S01]  /*1db10*/  SHF.R.U64 R117, R117, 0x3, RZ ;  /* 0x0000000375757819 */ /* 0x000fe200000012ff */
[----:B------:R-:W-:Y:S01]  /*1db20*/  IMAD.X R31, RZ, RZ, R95, P2 ;  /* 0x000000ffff1f7224 */ /* 0x000fe200010e065f */
[----:B------:R-:W-:Y:S02]  /*1db30*/  SHF.R.U64 R119, R119, 0x3, RZ ;  /* 0x0000000377777819 */ /* 0x000fe400000012ff */
[----:B------:R-:W-:Y:S02]  /*1db40*/  SHF.R.U64 R125, R125, 0x3, RZ ;  /* 0x000000037d7d7819 */ /* 0x000fe400000012ff */
[----:B------:R-:W-:-:S02]  /*1db50*/  MOV R104, R104 ;  /* 0x0000006800687202 */ /* 0x000fc40000000f00 */
[----:B------:R-:W-:Y:S02]  /*1db60*/  F2FP.F16.F32.PACK_AB R12, R49, R48 ;  /* 0x00000030310c723e */ /* 0x000fe400000000ff */
[----:B------:R-:W-:Y:S02]  /*1db70*/  F2FP.F16.F32.PACK_AB R14, R53, R157 ;  /* 0x0000009d350e723e */ /* 0x000fe400000000ff */
[----:B-1----:R-:W-:Y:S02]  /*1db80*/  F2FP.F16.F32.PACK_AB R11, R79, R78 ;  /* 0x0000004e4f0b723e */ /* 0x002fe400000000ff */
[----:B------:R-:W1:Y:S01]  /*1db90*/  LDC R78, c[0x0][0xbe8] ;  /* 0x0002fa00ff4e7b82 */ /* 0x000e620000000800 */
[----:B------:R-:W-:Y:S01]  /*1dba0*/  LOP3.LUT R116, R117, R116, RZ, 0x3c, !PT ;  /* 0x0000007475747212 */ /* 0x000fe200078e3cff */
[----:B------:R-:W-:Y:S01]  /*1dbb0*/  IMAD.X R117, RZ, RZ, R95, P0 ;  /* 0x000000ffff757224 */ /* 0x000fe200000e065f */
[----:B------:R-:W-:Y:S02]  /*1dbc0*/  MOV R106, R106 ;  /* 0x0000006a006a7202 */ /* 0x000fe40000000f00 */
[----:B------:R-:W-:-:S02]  /*1dbd0*/  F2FP.F16.F32.PACK_AB R24, R57, R158 ;  /* 0x0000009e3918723e */ /* 0x000fc400000000ff */
[----:B------:R-:W-:Y:S02]  /*1dbe0*/  F2FP.F16.F32.PACK_AB R25, R59, R58 ;  /* 0x0000003a3b19723e */ /* 0x000fe400000000ff */
[----:B------:R-:W-:Y:S02]  /*1dbf0*/  F2FP.F16.F32.PACK_AB R26, R61, R159 ;  /* 0x0000009f3d1a723e */ /* 0x000fe400000000ff */
[----:B------:R-:W-:Y:S02]  /*1dc00*/  F2FP.F16.F32.PACK_AB R27, R63, R62 ;  /* 0x0000003e3f1b723e */ /* 0x000fe400000000ff */
[----:B------:R-:W-:Y:S02]  /*1dc10*/  MOV R108, R108 ;  /* 0x0000006c006c7202 */ /* 0x000fe40000000f00 */
[----:B------:R-:W-:Y:S02]  /*1dc20*/  F2FP.F16.F32.PACK_AB R4, R65, R160 ;  /* 0x000000a04104723e */ /* 0x000fe400000000ff */
[----:B------:R-:W-:-:S02]  /*1dc30*/  F2FP.F16.F32.PACK_AB R5, R67, R66 ;  /* 0x000000424305723e */ /* 0x000fc400000000ff */
[----:B------:R-:W-:Y:S02]  /*1dc40*/  F2FP.F16.F32.PACK_AB R6, R69, R161 ;  /* 0x000000a14506723e */ /* 0x000fe400000000ff */
[----:B------:R-:W-:Y:S02]  /*1dc50*/  F2FP.F16.F32.PACK_AB R7, R71, R70 ;  /* 0x000000464707723e */ /* 0x000fe400000000ff */
[----:B------:R-:W-:Y:S02]  /*1dc60*/  LOP3.LUT R118, R119, R118, RZ, 0x3c, !PT ;  /* 0x0000007677767212 */ /* 0x000fe400078e3cff */
[----:B------:R-:W-:Y:S02]  /*1dc70*/  LOP3.LUT R127, R126, 0x380, RZ, 0xc0, !PT ;  /* 0x000003807e7f7812 */ /* 0x000fe400078ec0ff */
[----:B------:R-:W-:Y:S01]  /*1dc80*/  LOP3.LUT R124, R125, R124, RZ, 0x3c, !PT ;  /* 0x0000007c7d7c7212 */ /* 0x000fe200078e3cff */
[----:B------:R-:W-:Y:S01]  /*1dc90*/  IMAD.X R125, RZ, RZ, R95, P3 ;  /* 0x000000ffff7d7224 */ /* 0x000fe200018e065f */
[----:B------:R-:W-:-:S02]  /*1dca0*/  MOV R110, R110 ;  /* 0x0000006e006e7202 */ /* 0x000fc40000000f00 */
[----:B------:R-:W-:Y:S02]  /*1dcb0*/  F2FP.F16.F32.PACK_AB R8, R73, R162 ;  /* 0x000000a24908723e */ /* 0x000fe400000000ff */
[----:B------:R-:W-:Y:S02]  /*1dcc0*/  F2FP.F16.F32.PACK_AB R9, R75, R74 ;  /* 0x0000004a4b09723e */ /* 0x000fe400000000ff */
[----:B------:R-:W-:Y:S01]  /*1dcd0*/  F2FP.F16.F32.PACK_AB R10, R77, R163 ;  /* 0x000000a34d0a723e */ /* 0x000fe200000000ff */
[----:B------:R-:W-:Y:S01]  /*1dce0*/  STSM.16.M88.4 [R104], R12 ;  /* 0x0000000c68007844 */ /* 0x000fe20000000200 */
[----:B------:R-:W-:Y:S02]  /*1dcf0*/  LOP3.LUT R129, R128, 0x380, RZ, 0xc0, !PT ;  /* 0x0000038080817812 */ /* 0x000fe400078ec0ff */
[----:B------:R-:W-:Y:S02]  /*1dd00*/  IADD3.X R119, RZ, R95, RZ, P4, !PT ;  /* 0x0000005fff777210 */ /* 0x000fe400027fe4ff */
[----:B------:R-:W-:Y:S01]  /*1dd10*/  MOV R37, R30 ;  /* 0x0000001e00257202 */ /* 0x000fe20000000f00 */
[----:B------:R-:W-:Y:S01]  /*1dd20*/  STSM.16.M88.4 [R106], R24 ;  /* 0x000000186a007844 */ /* 0x000fe20000000200 */
[----:B------:R-:W-:-:S02]  /*1dd30*/  MOV R112, R112 ;  /* 0x0000007000707202 */ /* 0x000fc40000000f00 */
[----:B------:R-:W-:Y:S02]  /*1dd40*/  F2FP.F16.F32.PACK_AB R30, R85, R165 ;  /* 0x000000a5551e723e */ /* 0x000fe400000000ff */
[----:B------:R-:W-:Y:S01]  /*1dd50*/  F2FP.F16.F32.PACK_AB R31, R87, R86 ;  /* 0x00000056571f723e */ /* 0x000fe200000000ff */
[----:B------:R2:W-:Y:S01]  /*1dd60*/  STSM.16.M88.4 [R108], R4 ;  /* 0x000000046c007844 */ /* 0x0005e20000000200 */
[----:B------:R-:W-:Y:S02]  /*1dd70*/  MOV R114, R114 ;  /* 0x0000007200727202 */ /* 0x000fe40000000f00 */
[----:B------:R-:W-:Y:S02]  /*1dd80*/  F2FP.F16.F32.PACK_AB R48, R89, R166 ;  /* 0x000000a65930723e */ /* 0x000fe400000000ff */
[----:B------:R-:W-:Y:S01]  /*1dd90*/  F2FP.F16.F32.PACK_AB R49, R91, R90 ;  /* 0x0000005a5b31723e */ /* 0x000fe200000000ff */
[----:B------:R4:W-:Y:S01]  /*1dda0*/  STSM.16.M88.4 [R110], R8 ;  /* 0x000000086e007844 */ /* 0x0009e20000000200 */
[----:B------:R-:W-:-:S02]  /*1ddb0*/  SHF.R.U64 R127, R127, 0x3, RZ ;  /* 0x000000037f7f7819 */ /* 0x000fc400000012ff */
[----:B------:R-:W-:Y:S02]  /*1ddc0*/  MOV R116, R116 ;  /* 0x0000007400747202 */ /* 0x000fe40000000f00 */
[----:B------:R-:W-:Y:S02]  /*1ddd0*/  F2FP.F16.F32.PACK_AB R33, R38, R36 ;  /* 0x000000242621723e */ /* 0x000fe400000000ff */
[----:B------:R-:W-:Y:S02]  /*1dde0*/  SHF.R.U64 R129, R129, 0x3, RZ ;  /* 0x0000000381817819 */ /* 0x000fe400000012ff */
[----:B------:R-:W-:Y:S02]  /*1ddf0*/  MOV R118, R118 ;  /* 0x0000007600767202 */ /* 0x000fe40000000f00 */
[----:B--2---:R-:W-:Y:S02]  /*1de00*/  F2FP.F16.F32.PACK_AB R4, R96, R170 ;  /* 0x000000aa6004723e */ /* 0x004fe400000000ff */
[----:B------:R-:W-:-:S02]  /*1de10*/  F2FP.F16.F32.PACK_AB R5, R46, R44 ;  /* 0x0000002c2e05723e */ /* 0x000fc400000000ff */
[----:B------:R-:W-:Y:S02]  /*1de20*/  F2FP.F16.F32.PACK_AB R6, R100, R171 ;  /* 0x000000ab6406723e */ /* 0x000fe400000000ff */
[----:B------:R-:W-:Y:S01]  /*1de30*/  F2FP.F16.F32.PACK_AB R7, R54, R52 ;  /* 0x000000343607723e */ /* 0x000fe200000000ff */
[----:B------:R-:W-:Y:S01]  /*1de40*/  STSM.16.M88.4 [R112], R28 ;  /* 0x0000001c70007844 */ /* 0x000fe20000000200 */
[----:B------:R-:W-:Y:S02]  /*1de50*/  MOV R124, R124 ;  /* 0x0000007c007c7202 */ /* 0x000fe40000000f00 */
[----:B----4-:R-:W-:Y:S02]  /*1de60*/  F2FP.F16.F32.PACK_AB R8, R152, R172 ;  /* 0x000000ac9808723e */ /* 0x010fe400000000ff */
[----:B------:R-:W-:Y:S02]  /*1de70*/  F2FP.F16.F32.PACK_AB R9, R60, R56 ;  /* 0x000000383c09723e */ /* 0x000fe400000000ff */
[----:B------:R-:W-:-:S02]  /*1de80*/  F2FP.F16.F32.PACK_AB R10, R153, R173 ;  /* 0x000000ad990a723e */ /* 0x000fc400000000ff */
[----:B------:R-:W-:Y:S01]  /*1de90*/  F2FP.F16.F32.PACK_AB R11, R68, R64 ;  /* 0x00000040440b723e */ /* 0x000fe200000000ff */
[----:B------:R-:W-:Y:S01]  /*1dea0*/  STSM.16.M88.4 [R114], R48 ;  /* 0x0000003072007844 */ /* 0x000fe20000000200 */
[----:B------:R-:W-:Y:S01]  /*1deb0*/  LOP3.LUT R126, R127, R126, RZ, 0x3c, !PT ;  /* 0x0000007e7f7e7212 */ /* 0x000fe200078e3cff */
[--C-:B------:R-:W-:Y:S01]  /*1dec0*/  IMAD.X R127, RZ, RZ, R95.reuse, P6 ;  /* 0x000000ffff7f7224 */ /* 0x100fe200030e065f */
[----:B------:R-:W-:Y:S01]  /*1ded0*/  LOP3.LUT R128, R129, R128, RZ, 0x3c, !PT ;  /* 0x0000008081807212 */ /* 0x000fe200078e3cff */
[----:B------:R-:W-:Y:S01]  /*1dee0*/  STSM.16.M88.4 [R116], R32 ;  /* 0x0000002074007844 */ /* 0x000fe20000000200 */
[----:B------:R-:W-:Y:S01]  /*1def0*/  IADD3.X R129, RZ, R95, RZ, P5, !PT ;  /* 0x0000005fff817210 */ /* 0x000fe20002ffe4ff */
[----:B------:R-:W-:Y:S02]  /*1df00*/  IMAD.X R95, RZ, RZ, R95, P1 ;  /* 0x000000ffff5f7224 */ /* 0x000fe400008e065f */
[----:B------:R-:W-:Y:S01]  /*1df10*/  STSM.16.M88.4 [R118], R4 ;  /* 0x0000000476007844 */ /* 0x000fe20000000200 */
[----:B------:R-:W-:-:S03]  /*1df20*/  MOV R126, R126 ;  /* 0x0000007e007e7202 */ /* 0x000fc60000000f00 */
[----:B------:R3:W-:Y:S01]  /*1df30*/  STSM.16.M88.4 [R124], R8 ;  /* 0x000000087c007844 */ /* 0x0007e20000000200 */
[----:B------:R-:W-:Y:S02]  /*1df40*/  F2FP.F16.F32.PACK_AB R12, R154, R174 ;  /* 0x000000ae9a0c723e */ /* 0x000fe400000000ff */
[----:B------:R-:W-:Y:S02]  /*1df50*/  F2FP.F16.F32.PACK_AB R13, R76, R72 ;  /* 0x000000484c0d723e */ /* 0x000fe400000000ff */
[----:B------:R-:W-:Y:S02]  /*1df60*/  F2FP.F16.F32.PACK_AB R14, R155, R175 ;  /* 0x000000af9b0e723e */ /* 0x000fe400000000ff */
[----:B------:R-:W-:Y:S02]  /*1df70*/  F2FP.F16.F32.PACK_AB R15, R84, R80 ;  /* 0x00000050540f723e */ /* 0x000fe400000000ff */
[----:B------:R-:W-:Y:S02]  /*1df80*/  ISETP.NE.U32.AND P0, PT, RZ, UR4, PT ;  /* 0x00000004ff007c0c */ /* 0x000fe4000bf05070 */
[----:B------:R-:W-:-:S02]  /*1df90*/  MOV R128, R128 ;  /* 0x0000008000807202 */ /* 0x000fc40000000f00 */
[----:B------:R-:W-:Y:S02]  /*1dfa0*/  F2FP.F16.F32.PACK_AB R157, R92, R88 ;  /* 0x000000585c9d723e */ /* 0x000fe400000000ff */
[----:B---3--:R-:W-:Y:S02]  /*1dfb0*/  SHF.L.U64.HI R9, R230, 0x2, R120 ;  /* 0x00000002e6097819 */ /* 0x008fe40000010278 */
[----:B------:R-:W-:Y:S02]  /*1dfc0*/  IADD3 R10, P1, R233, UR4, RZ ;  /* 0x00000004e90a7c10 */ /* 0x000fe4000ff3e0ff */
[----:B------:R-:W-:Y:S02]  /*1dfd0*/  F2FP.F16.F32.PACK_AB R158, R133, R132 ;  /* 0x00000084859e723e */ /* 0x000fe400000000ff */
[----:B------:R-:W-:Y:S02]  /*1dfe0*/  F2FP.F16.F32.PACK_AB R159, R135, R134 ;  /* 0x00000086879f723e */ /* 0x000fe400000000ff */
[----:B------:R-:W-:-:S02]  /*1dff0*/  IADD3.X R11, R9, UR5, RZ, P1, !PT ;  /* 0x00000005090b7c10 */ /* 0x000fc40008ffe4ff */
[----:B------:R-:W-:Y:S02]  /*1e000*/  MOV R94, R94 ;  /* 0x0000005e005e7202 */ /* 0x000fe40000000f00 */
[----:B------:R-:W-:Y:S02]  /*1e010*/  F2FP.F16.F32.PACK_AB R4, R145, R2 ;  /* 0x000000029104723e */ /* 0x000fe400000000ff */
[----:B------:R-:W-:Y:S02]  /*1e020*/  F2FP.F16.F32.PACK_AB R5, R147, R146 ;  /* 0x000000929305723e */ /* 0x000fe400000000ff */
[----:B------:R-:W-:Y:S02]  /*1e030*/  F2FP.F16.F32.PACK_AB R6, R149, R148 ;  /* 0x000000949506723e */ /* 0x000fe400000000ff */
[----:B------:R-:W-:Y:S02]  /*1e040*/  F2FP.F16.F32.PACK_AB R7, R151, R150 ;  /* 0x000000969707723e */ /* 0x000fe400000000ff */
[----:B-1----:R-:W-:Y:S01]  /*1e050*/  ISETP.NE.AND P1, PT, R78, 0x1, PT ;  /* 0x000000014e00780c */ /* 0x002fe20003f25270 */
[----:B------:R1:W-:Y:S01]  /*1e060*/  STSM.16.M88.4 [R126], R12 ;  /* 0x0000000c7e007844 */ /* 0x0003e20000000200 */
[----:B------:R-:W-:Y:S01]  /*1e070*/  ISETP.NE.AND.EX P0, PT, RZ, UR5, PT, P0 ;  /* 0x00000005ff007c0c */ /* 0x000fe2000bf05300 */
[----:B------:R-:W-:-:S02]  /*1e080*/  ULDC.64 UR4, c[0x0][0xc08] ;  /* 0x0003020000047ab9 */ /* 0x000fc40000000a00 */
[----:B------:R-:W-:Y:S01]  /*1e090*/  STSM.16.M88.4 [R128], R156 ;  /* 0x0000009c80007844 */ /* 0x000fe20000000200 */
[----:B------:R-:W-:-:S03]  /*1e0a0*/  ISETP.NE.U32.AND P2, PT, RZ, UR4, PT ;  /* 0x00000004ff007c0c */ /* 0x000fc6000bf45070 */
[----:B------:R-:W-:Y:S01]  /*1e0b0*/  STSM.16.M88.4 [R37], R136 ;  /* 0x0000008825007844 */ /* 0x000fe20000000200 */
[----:B------:R-:W-:-:S03]  /*1e0c0*/  ISETP.NE.AND.EX P2, PT, RZ, UR5, PT, P2 ;  /* 0x00000005ff007c0c */ /* 0x000fc6000bf45320 */
[----:B------:R2:W-:Y:S01]  /*1e0d0*/  STSM.16.M88.4 [R94], R4 ;  /* 0x000000045e007844 */ /* 0x0005e20000000200 */
[----:B------:R-:W3:Y:S08]  /*1e0e0*/  @P1 LDC R2, c[0x0][0xbec] ;  /* 0x0002fb00ff021b82 */ /* 0x000ef00000000800 */
[----:B-1----:R-:W1:Y:S08]  /*1e0f0*/  @P1 LDC R15, c[0x0][0xbf0] ;  /* 0x0002fc00ff0f1b82 */ /* 0x002e700000000800 */
[----:B------:R-:W-:Y:S01]  /*1e100*/  BAR.SYNC.DEFER_BLOCKING 0x1, 0x100 ;  /* 0x0044000000007b1d */ /* 0x000fe20000010000 */
[----:B------:R-:W-:-:S02]  /*1e110*/  @P2 IADD3 R8, P3, R233, UR4, RZ ;  /* 0x00000004e9082c10 */ /* 0x000fc4000ff7e0ff */
[----:B------:R-:W-:-:S03]  /*1e120*/  MOV R76, RZ ;  /* 0x000000ff004c7202 */ /* 0x000fc60000000f00 */
[----:B------:R-:W-:Y:S01]  /*1e130*/  ULDC UR4, c[0x0][0xa88] ;  /* 0x0002a20000047ab9 */ /* 0x000fe20000000800 */
[----:B------:R-:W-:Y:S01]  /*1e140*/  @P2 IADD3.X R9, R9, UR5, RZ, P3, !PT ;  /* 0x0000000509092c10 */ /* 0x000fe20009ffe4ff */
[----:B--2---:R-:W-:Y:S01]  /*1e150*/  IMAD.U32 R7, RZ, RZ, UR4 ;  /* 0x00000004ff077e24 */ /* 0x004fe2000f8e00ff */
[----:B------:R2:W5:Y:S05]  /*1e160*/  @P0 LDG.E R76, desc[UR6][R10.64] ;  /* 0x000000060a4c0981 */ /* 0x00056a000c1e1900 */
[----:B------:R2:W5:Y:S01]  /*1e170*/  @P2 LDG.E R7, desc[UR6][R8.64] ;  /* 0x0000000608072981 */ /* 0x000562000c1e1900 */
[----:B------:R-:W-:Y:S05]  /*1e180*/  @P2 BRA `(.L_x_853) ;  /* 0x0000000000142947 */ /* 0x000fea0003800000 */
[----:B------:R-:W-:Y:S05]  /*1e190*/  @!P0 BRA `(.L_x_853) ;  /* 0x0000000000108947 */ /* 0x000fea0003800000 */
[----:B------:R-:W-:Y:S02]  /*1e1a0*/  ULDC.64 UR4, c[0x0][0x208] ;  /* 0x0000820000047ab9 */ /* 0x000fe40000000a00 */
[----:B------:R-:W4:Y:S04]  /*1e1b0*/  LDG.E R4, desc[UR4][R10.64] ;  /* 0x000000040a047981 */ /* 0x000f28000c1e1900 */
[----:B-----5:R-:W4:Y:S02]  /*1e1c0*/  LDG.E R7, desc[UR4][R10.64+0x4] ;  /* 0x000004040a077981 */ /* 0x020f24000c1e1900 */
[----:B----4-:R-:W-:-:S07]  /*1e1d0*/  IMAD.IADD R7, R7, 0x1, -R4 ;  /* 0x0000000107077824 */ /* 0x010fce00078e0a04 */
.L_x_853:
[----:B------:R-:W4:Y:S01]  /*1e1e0*/  LDL R4, [R1+0x90] ;  /* 0x0000900001047983 */ /* 0x000f220000100800 */
[----:B------:R-:W-:Y:S01]  /*1e1f0*/  SHF.R.S32.HI R80, RZ, 0x1f, R231 ;  /* 0x0000001fff507819 */ /* 0x000fe200000114e7 */
[----:B------:R-:W-:Y:S01]  /*1e200*/  ULDC.64 UR4, c[0x0][0xb90] ;  /* 0x0002e40000047ab9 */ /* 0x000fe20000000a00 */
[----:B-----5:R-:W-:Y:S01]  /*1e210*/  SHF.R.S32.HI R77, RZ, 0x1f, R76 ;  /* 0x0000001fff4d7819 */ /* 0x020fe2000001144c */
[----:B--2---:R-:W2:Y:S01]  /*1e220*/  LDL R10, [R1+0x88] ;  /* 0x00008800010a7983 */ /* 0x004ea20000100800 */
[----:B------:R-:W-:Y:S01]  /*1e230*/  IMAD.SHL.U32 R6, R212, 0x40, RZ ;  /* 0x00000040d4067824 */ /* 0x000fe200078e00ff */
[----:B------:R-:W-:Y:S02]  /*1e240*/  SEL R79, R120, RZ, !P0 ;  /* 0x000000ff784f7207 */ /* 0x000fe40004000000 */
[----:B------:R-:W-:Y:S01]  /*1e250*/  SEL R230, R230, RZ, !P0 ;  /* 0x000000ffe6e67207 */ /* 0x000fe20004000000 */
[----:B------:R-:W0:Y:S01]  /*1e260*/  S2R R14, SR_TID.X ;  /* 0x00000000000e7919 */ /* 0x000e220000002100 */
[----:B------:R-:W-:Y:S01]  /*1e270*/  IADD3 R11, R16, R6, RZ ;  /* 0x00000006100b7210 */ /* 0x000fe20007ffe0ff */
[----:B------:R-:W-:Y:S01]  /*1e280*/  ULDC.64 UR6, c[0x0][0x208] ;  /* 0x0000820000067ab9 */ /* 0x000fe20000000a00 */
[----:B------:R-:W2:Y:S03]  /*1e290*/  @P1 LDC R81, c[0x0][0xbec] ;  /* 0x0002fb00ff511b82 */ /* 0x000ea60000000800 */
[----:B------:R-:W-:-:S03]  /*1e2a0*/  IMAD.WIDE R20, R11, 0x2, R20 ;  /* 0x000000020b147825 */ /* 0x000fc600078e0214 */
[----:B------:R-:W-:-:S04]  /*1e2b0*/  IADD3 R33, P2, R20, 0x5000, RZ ;  /* 0x0000500014217810 */ /* 0x000fc80007f5e0ff */
[----:B------:R-:W-:-:S04]  /*1e2c0*/  LOP3.LUT R32, R33, 0x380, RZ, 0xc0, !PT ;  /* 0x0000038021207812 */ /* 0x000fc800078ec0ff */
[----:B------:R-:W-:Y:S02]  /*1e2d0*/  SHF.R.U64 R32, R32, 0x3, RZ ;  /* 0x0000000320207819 */ /* 0x000fe400000012ff */
[----:B------:R-:W-:Y:S01]  /*1e2e0*/  IADD3 R29, P3, R20, 0x4000, RZ ;  /* 0x00004000141d7810 */ /* 0x000fe20007f7e0ff */
[----:B0-----:R-:W-:Y:S01]  /*1e2f0*/  VIADD R14, R14, 0xffffff80 ;  /* 0xffffff800e0e7836 */ /* 0x001fe20000000000 */
[----:B------:R-:W-:Y:S01]  /*1e300*/  LOP3.LUT R32, R32, R33, RZ, 0x3c, !PT ;  /* 0x0000002120207212 */ /* 0x000fe200078e3cff */
[----:B------:R-:W-:Y:S01]  /*1e310*/  IMAD.X R33, RZ, RZ, R21, P2 ;  /* 0x000000ffff217224 */ /* 0x000fe200010e0615 */
[----:B------:R-:W-:Y:S02]  /*1e320*/  IADD3 R57, P2, R20, 0xb000, RZ ;  /* 0x0000b00014397810 */ /* 0x000fe40007f5e0ff */
[----:B------:R-:W-:Y:S02]  /*1e330*/  LOP3.LUT R28, R29, 0x380, RZ, 0xc0, !PT ;  /* 0x000003801d1c7812 */ /* 0x000fe400078ec0ff */
[----:B------:R-:W-:-:S02]  /*1e340*/  LOP3.LUT R56, R57, 0x380, RZ, 0xc0, !PT ;  /* 0x0000038039387812 */ /* 0x000fc400078ec0ff */
[----:B------:R-:W-:Y:S02]  /*1e350*/  SHF.R.U64 R28, R28, 0x3, RZ ;  /* 0x000000031c1c7819 */ /* 0x000fe400000012ff */
[----:B------:R-:W-:Y:S02]  /*1e360*/  SHF.R.U64 R56, R56, 0x3, RZ ;  /* 0x0000000338387819 */ /* 0x000fe400000012ff */
[----:B------:R-:W-:Y:S01]  /*1e370*/  LOP3.LUT R28, R28, R29, RZ, 0x3c, !PT ;  /* 0x0000001d1c1c7212 */ /* 0x000fe200078e3cff */
[----:B------:R-:W-:Y:S01]  /*1e380*/  IMAD.X R29, RZ, RZ, R21, P3 ;  /* 0x000000ffff1d7224 */ /* 0x000fe200018e0615 */
[C---:B------:R-:W-:Y:S02]  /*1e390*/  IADD3 R53, P3, R20.reuse, 0xa000, RZ ;  /* 0x0000a00014357810 */ /* 0x040fe40007f7e0ff */
[----:B------:R-:W-:Y:S02]  /*1e3a0*/  IADD3 R37, P6, R20, 0x6000, RZ ;  /* 0x0000600014257810 */ /* 0x000fe40007fde0ff */
[----:B------:R-:W-:-:S02]  /*1e3b0*/  LOP3.LUT R56, R56, R57, RZ, 0x3c, !PT ;  /* 0x0000003938387212 */ /* 0x000fc400078e3cff */
[----:B------:R-:W-:Y:S02]  /*1e3c0*/  IADD3.X R57, RZ, R21, RZ, P2, !PT ;  /* 0x00000015ff397210 */ /* 0x000fe400017fe4ff */
[----:B------:R-:W-:Y:S02]  /*1e3d0*/  LOP3.LUT R52, R53, 0x380, RZ, 0xc0, !PT ;  /* 0x0000038035347812 */ /* 0x000fe400078ec0ff */
[----:B------:R-:W-:Y:S02]  /*1e3e0*/  LOP3.LUT R36, R37, 0x380, RZ, 0xc0, !PT ;  /* 0x0000038025247812 */ /* 0x000fe400078ec0ff */
[----:B------:R-:W-:Y:S02]  /*1e3f0*/  SHF.R.U64 R52, R52, 0x3, RZ ;  /* 0x0000000334347819 */ /* 0x000fe400000012ff */
[----:B------:R-:W-:Y:S02]  /*1e400*/  SHF.R.U64 R36, R36, 0x3, RZ ;  /* 0x0000000324247819 */ /* 0x000fe400000012ff */
[----:B------:R-:W-:Y:S01]  /*1e410*/  LOP3.LUT R52, R52, R53, RZ, 0x3c, !PT ;  /* 0x0000003534347212 */ /* 0x000fe200078e3cff */
[----:B------:R-:W-:Y:S01]  /*1e420*/  IMAD.X R53, RZ, RZ, R21, P3 ;  /* 0x000000ffff357224 */ /* 0x000fe200018e0615 */
[----:B------:R-:W-:-:S02]  /*1e430*/  LOP3.LUT R36, R36, R37, RZ, 0x3c, !PT ;  /* 0x0000002524247212 */ /* 0x000fc400078e3cff */
[----:B------:R-:W-:Y:S02]  /*1e440*/  IADD3.X R37, RZ, R21, RZ, P6, !PT ;  /* 0x00000015ff257210 */ /* 0x000fe400037fe4ff */
[----:B------:R-:W-:-:S04]  /*1e450*/  IADD3 R61, P6, R20, 0xc000, RZ ;  /* 0x0000c000143d7810 */ /* 0x000fc80007fde0ff */
[----:B------:R-:W-:-:S04]  /*1e460*/  LOP3.LUT R60, R61, 0x380, RZ, 0xc0, !PT ;  /* 0x000003803d3c7812 */ /* 0x000fc800078ec0ff */
[----:B------:R-:W-:-:S04]  /*1e470*/  SHF.R.U64 R60, R60, 0x3, RZ ;  /* 0x000000033c3c7819 */ /* 0x000fc800000012ff */
[----:B------:R-:W-:Y:S01]  /*1e480*/  LOP3.LUT R60, R60, R61, RZ, 0x3c, !PT ;  /* 0x0000003d3c3c7212 */ /* 0x000fe200078e3cff */
[----:B------:R-:W-:Y:S01]  /*1e490*/  IMAD.X R61, RZ, RZ, R21, P6 ;  /* 0x000000ffff3d7224 */ /* 0x000fe200030e0615 */
[C---:B------:R-:W-:Y:S01]  /*1e4a0*/  LEA R85, R237.reuse, R212, 0x7 ;  /* 0x000000d4ed557211 */ /* 0x040fe200078e38ff */
[----:B------:R-:W-:Y:S01]  /*1e4b0*/  BSSY B1, `(.L_x_854) ;  /* 0x00000b7000017945 */ /* 0x000fe20003800000 */
[----:B------:R-:W-:Y:S02]  /*1e4c0*/  SHF.R.S32.HI R84, RZ, 0x1f, R219 ;  /* 0x0000001fff547819 */ /* 0x000fe400000114db */
[----:B------:R-:W-:Y:S02]  /*1e4d0*/  SHF.R.S32.HI R86, RZ, 0x1f, R235 ;  /* 0x0000001fff567819 */ /* 0x000fe400000114eb */
[----:B------:R-:W-:Y:S02]  /*1e4e0*/  SHF.R.S32.HI R87, RZ, 0x1f, R218 ;  /* 0x0000001fff577819 */ /* 0x000fe400000114da */
[----:B----4-:R-:W-:Y:S01]  /*1e4f0*/  LEA R25, R237, R4, 0x7 ;  /* 0x00000004ed197211 */ /* 0x010fe200078e38ff */
[----:B------:R-:W-:-:S04]  /*1e500*/  IMAD R4, R80, UR4, RZ ;  /* 0x0000000450047c24 */ /* 0x000fc8000f8e02ff */
[----:B---3--:R-:W-:-:S04]  /*1e510*/  @P1 IMAD.HI.U32 R2, R25, R2, RZ ;  /* 0x0000000219021227 */ /* 0x008fc800078e00ff */
[----:B------:R-:W-:Y:S01]  /*1e520*/  IMAD.MOV.U32 R9, RZ, RZ, R25 ;  /* 0x000000ffff097224 */ /* 0x000fe200078e0019 */
[----:B-1----:R-:W-:Y:S01]  /*1e530*/  @P1 SHF.R.U32.HI R9, RZ, R15, R2 ;  /* 0x0000000fff091219 */ /* 0x002fe20000011602 */
[C---:B------:R-:W-:Y:S02]  /*1e540*/  IMAD R13, R231.reuse, UR5, R4 ;  /* 0x00000005e70d7c24 */ /* 0x040fe4000f8e0204 */
[----:B------:R-:W-:Y:S01]  /*1e550*/  IMAD.WIDE.U32 R4, R231, UR4, R76 ;  /* 0x00000004e7047c25 */ /* 0x000fe2000f8e004c */
[----:B------:R-:W-:-:S03]  /*1e560*/  ULDC.64 UR4, c[0x0][0xb98] ;  /* 0x0002e60000047ab9 */ /* 0x000fc60000000a00 */
[----:B------:R-:W-:Y:S02]  /*1e570*/  IMAD.IADD R5, R5, 0x1, R13 ;  /* 0x0000000105057824 */ /* 0x000fe400078e020d */
[----:B------:R-:W-:Y:S02]  /*1e580*/  IMAD.MOV R15, RZ, RZ, -R9 ;  /* 0x000000ffff0f7224 */ /* 0x000fe400078e0a09 */
[----:B------:R-:W-:Y:S02]  /*1e590*/  IMAD R13, R79, UR4, RZ ;  /* 0x000000044f0d7c24 */ /* 0x000fe4000f8e02ff */
[----:B------:R-:W-:-:S04]  /*1e5a0*/  IMAD.WIDE.U32 R4, R230, UR4, R4 ;  /* 0x00000004e6047c25 */ /* 0x000fc8000f8e0004 */
[----:B------:R-:W-:Y:S01]  /*1e5b0*/  IMAD R11, R78, R15, R25 ;  /* 0x0000000f4e0b7224 */ /* 0x000fe200078e0219 */
[----:B------:R-:W-:Y:S01]  /*1e5c0*/  IADD3 R4, P0, R9, R4, RZ ;  /* 0x0000000409047210 */ /* 0x000fe20007f1e0ff */
[----:B------:R-:W-:Y:S01]  /*1e5d0*/  IMAD R6, R230, UR5, R13 ;  /* 0x00000005e6067c24 */ /* 0x000fe2000f8e020d */
[----:B------:R-:W-:Y:S01]  /*1e5e0*/  SHF.R.S32.HI R13, RZ, 0x1f, R9 ;  /* 0x0000001fff0d7819 */ /* 0x000fe20000011409 */
[----:B------:R-:W-:Y:S01]  /*1e5f0*/  ULDC.64 UR4, c[0x0][0xb88] ;  /* 0x0002e20000047ab9 */ /* 0x000fe20000000a00 */
[----:B------:R-:W-:Y:S02]  /*1e600*/  SHF.R.S32.HI R2, RZ, 0x1f, R11 ;  /* 0x0000001fff027819 */ /* 0x000fe4000001140b */
[----:B------:R-:W-:-:S03]  /*1e610*/  IADD3.X R5, R13, R5, R6, P0, !PT ;  /* 0x000000050d057210 */ /* 0x000fc600007fe406 */
[----:B------:R-:W-:Y:S02]  /*1e620*/  IMAD R2, R2, UR4, RZ ;  /* 0x0000000402027c24 */ /* 0x000fe4000f8e02ff */
[----:B------:R-:W-:-:S04]  /*1e630*/  IMAD.WIDE.U32 R4, R11, UR4, R4 ;  /* 0x000000040b047c25 */ /* 0x000fc8000f8e0004 */
[----:B------:R-:W-:Y:S01]  /*1e640*/  IMAD R15, R11, UR5, R2 ;  /* 0x000000050b0f7c24 */ /* 0x000fe2000f8e0202 */
[----:B------:R-:W-:Y:S02]  /*1e650*/  ULDC.64 UR4, c[0x0][0xb50] ;  /* 0x0002d40000047ab9 */ /* 0x000fe40000000a00 */
[----:B------:R-:W-:Y:S02]  /*1e660*/  LEA R6, P0, R4, UR4, 0x2 ;  /* 0x0000000404067c11 */ /* 0x000fe4000f8010ff */
[----:B------:R-:W-:-:S04]  /*1e670*/  IADD3 R5, R5, R15, RZ ;  /* 0x0000000f05057210 */ /* 0x000fc80007ffe0ff */
[----:B------:R-:W-:Y:S02]  /*1e680*/  LEA.HI.X R4, R4, UR5, R5, 0x2, P0 ;  /* 0x0000000504047c11 */ /* 0x000fe400080f1405 */
[C---:B------:R-:W-:Y:S02]  /*1e690*/  IADD3 R9, P5, R20.reuse, 0x1000, RZ ;  /* 0x0000100014097810 */ /* 0x040fe40007fbe0ff */
[C---:B------:R-:W-:Y:S01]  /*1e6a0*/  IADD3 R13, P4, R20.reuse, 0x2000, RZ ;  /* 0x00002000140d7810 */ /* 0x040fe20007f9e0ff */
[----:B------:R-:W-:Y:S01]  /*1e6b0*/  SHFL.IDX PT, R50, R6, RZ, 0x1c1f ;  /* 0x001c1fff06327589 */ /* 0x000fe200000e0000 */
[----:B------:R-:W-:Y:S01]  /*1e6c0*/  IADD3 R25, P0, R20, 0x3000, RZ ;  /* 0x0000300014197810 */ /* 0x000fe20007f1e0ff */
[----:B------:R-:W-:Y:S01]  /*1e6d0*/  IMAD R2, R7, R78, RZ ;  /* 0x0000004e07027224 */ /* 0x000fe200078e02ff */
[----:B--2---:R-:W-:Y:S01]  /*1e6e0*/  LEA R15, R237, R10, 0x7 ;  /* 0x0000000aed0f7211 */ /* 0x004fe200078e38ff */
[----:B------:R-:W-:Y:S01]  /*1e6f0*/  SHFL.IDX PT, R54, R6, 0x1, 0x1c1f ;  /* 0x003c1f0006367f89 */ /* 0x000fe200000e0000 */
[----:B------:R-:W-:Y:S01]  /*1e700*/  LOP3.LUT R24, R25, 0x380, RZ, 0xc0, !PT ;  /* 0x0000038019187812 */ /* 0x000fe200078ec0ff */
[----:B------:R-:W-:Y:S01]  /*1e710*/  ULDC.64 UR4, c[0x0][0xaa0] ;  /* 0x0002a80000047ab9 */ /* 0x000fe20000000a00 */
[----:B------:R-:W-:-:S02]  /*1e720*/  SHF.R.S32.HI R10, RZ, 0x1f, R14 ;  /* 0x0000001fff0a7819 */ /* 0x000fc4000001140e */
[----:B------:R-:W-:Y:S02]  /*1e730*/  SHF.R.U64 R24, R24, 0x3, RZ ;  /* 0x0000000318187819 */ /* 0x000fe400000012ff */
[----:B------:R-:W-:Y:S02]  /*1e740*/  LEA.HI R10, R10, R14, RZ, 0x7 ;  /* 0x0000000e0a0a7211 */ /* 0x000fe400078f38ff */
[----:B------:R-:W-:Y:S02]  /*1e750*/  LOP3.LUT R24, R24, R25, RZ, 0x3c, !PT ;  /* 0x0000001918187212 */ /* 0x000fe400078e3cff */
[----:B------:R-:W-:Y:S02]  /*1e760*/  IADD3.X R25, RZ, R21, RZ, P0, !PT ;  /* 0x00000015ff197210 */ /* 0x000fe400007fe4ff */
[----:B------:R-:W-:Y:S02]  /*1e770*/  IADD3 R49, P0, R20, 0x9000, RZ ;  /* 0x0000900014317810 */ /* 0x000fe40007f1e0ff */
[----:B------:R-:W-:-:S02]  /*1e780*/  LOP3.LUT R10, R10, 0xffffff80, RZ, 0xc0, !PT ;  /* 0xffffff800a0a7812 */ /* 0x000fc400078ec0ff */
[----:B------:R-:W-:Y:S01]  /*1e790*/  LOP3.LUT R48, R49, 0x380, RZ, 0xc0, !PT ;  /* 0x0000038031307812 */ /* 0x000fe200078ec0ff */
[----:B------:R-:W0:Y:S01]  /*1e7a0*/  SHFL.IDX PT, R51, R4, RZ, 0x1c1f ;  /* 0x001c1fff04337589 */ /* 0x000e2200000e0000 */
[----:B------:R-:W-:Y:S02]  /*1e7b0*/  LOP3.LUT R8, R9, 0x380, RZ, 0xc0, !PT ;  /* 0x0000038009087812 */ /* 0x000fe400078ec0ff */
[----:B------:R-:W-:Y:S01]  /*1e7c0*/  LOP3.LUT R12, R13, 0x380, RZ, 0xc0, !PT ;  /* 0x000003800d0c7812 */ /* 0x000fe200078ec0ff */
[----:B------:R-:W1:Y:S01]  /*1e7d0*/  SHFL.IDX PT, R55, R4, 0x1, 0x1c1f ;  /* 0x003c1f0004377f89 */ /* 0x000e6200000e0000 */
[----:B------:R-:W-:Y:S01]  /*1e7e0*/  SHF.R.U64 R48, R48, 0x3, RZ ;  /* 0x0000000330307819 */ /* 0x000fe200000012ff */
[----:B------:R-:W-:Y:S01]  /*1e7f0*/  IMAD.IADD R10, R14, 0x1, -R10 ;  /* 0x000000010e0a7824 */ /* 0x000fe200078e0a0a */
[----:B------:R-:W-:Y:S02]  /*1e800*/  SHF.R.U64 R8, R8, 0x3, RZ ;  /* 0x0000000308087819 */ /* 0x000fe400000012ff */
[----:B------:R-:W-:-:S02]  /*1e810*/  SHF.R.U64 R12, R12, 0x3, RZ ;  /* 0x000000030c0c7819 */ /* 0x000fc400000012ff */
[----:B------:R-:W-:Y:S01]  /*1e820*/  LOP3.LUT R48, R48, R49, RZ, 0x3c, !PT ;  /* 0x0000003130307212 */ /* 0x000fe200078e3cff */
[----:B------:R-:W-:Y:S01]  /*1e830*/  VIADD R5, R15, 0x8 ;  /* 0x000000080f057836 */ /* 0x000fe20000000000 */
[----:B------:R-:W-:Y:S02]  /*1e840*/  IADD3.X R49, RZ, R21, RZ, P0, !PT ;  /* 0x00000015ff317210 */ /* 0x000fe400007fe4ff */
[----:B------:R-:W-:Y:S01]  /*1e850*/  LOP3.LUT R8, R8, R9, RZ, 0x3c, !PT ;  /* 0x0000000908087212 */ /* 0x000fe200078e3cff */
[--C-:B------:R-:W-:Y:S01]  /*1e860*/  IMAD.X R9, RZ, RZ, R21.reuse, P5 ;  /* 0x000000ffff097224 */ /* 0x100fe200028e0615 */
[----:B------:R-:W-:Y:S01]  /*1e870*/  LOP3.LUT R12, R12, R13, RZ, 0x3c, !PT ;  /* 0x0000000d0c0c7212 */ /* 0x000fe200078e3cff */
[----:B------:R-:W-:Y:S01]  /*1e880*/  IMAD.X R13, RZ, RZ, R21, P4 ;  /* 0x000000ffff0d7224 */ /* 0x000fe200020e0615 */
[----:B------:R-:W-:Y:S02]  /*1e890*/  LOP3.LUT P0, RZ, R10, 0x3, RZ, 0xc0, !PT ;  /* 0x000000030aff7812 */ /* 0x000fe4000780c0ff */
[----:B------:R-:W-:-:S02]  /*1e8a0*/  IADD3 R41, P5, R20, 0x7000, RZ ;  /* 0x0000700014297810 */ /* 0x000fc40007fbe0ff */
[----:B------:R-:W-:Y:S02]  /*1e8b0*/  IADD3 R45, P4, R20, 0x8000, RZ ;  /* 0x00008000142d7810 */ /* 0x000fe40007f9e0ff */
[-C--:B------:R-:W-:Y:S02]  /*1e8c0*/  ISETP.GE.OR P2, PT, R15, R2.reuse, P0 ;  /* 0x000000020f00720c */ /* 0x080fe40000746670 */
[----:B------:R-:W-:Y:S02]  /*1e8d0*/  ISETP.GE.OR P0, PT, R5, R2, P0 ;  /* 0x000000020500720c */ /* 0x000fe40000706670 */
[----:B------:R-:W-:Y:S02]  /*1e8e0*/  LOP3.LUT R40, R41, 0x380, RZ, 0xc0, !PT ;  /* 0x0000038029287812 */ /* 0x000fe400078ec0ff */
[----:B------:R-:W-:Y:S02]  /*1e8f0*/  LOP3.LUT R44, R45, 0x380, RZ, 0xc0, !PT ;  /* 0x000003802d2c7812 */ /* 0x000fe400078ec0ff */
[----:B------:R-:W-:-:S02]  /*1e900*/  SHF.R.U64 R40, R40, 0x3, RZ ;  /* 0x0000000328287819 */ /* 0x000fc400000012ff */
[----:B------:R-:W-:Y:S02]  /*1e910*/  SHF.R.U64 R44, R44, 0x3, RZ ;  /* 0x000000032c2c7819 */ /* 0x000fe400000012ff */
[----:B------:R-:W-:Y:S01]  /*1e920*/  LOP3.LUT R40, R40, R41, RZ, 0x3c, !PT ;  /* 0x0000002928287212 */ /* 0x000fe200078e3cff */
[--C-:B------:R-:W-:Y:S01]  /*1e930*/  IMAD.X R41, RZ, RZ, R21.reuse, P5 ;  /* 0x000000ffff297224 */ /* 0x100fe200028e0615 */
[----:B------:R-:W-:Y:S01]  /*1e940*/  LOP3.LUT R44, R44, R45, RZ, 0x3c, !PT ;  /* 0x0000002d2c2c7212 */ /* 0x000fe200078e3cff */
[----:B------:R-:W-:Y:S01]  /*1e950*/  IMAD.X R45, RZ, RZ, R21, P4 ;  /* 0x000000ffff2d7224 */ /* 0x000fe200020e0615 */
[C---:B------:R-:W-:Y:S01]  /*1e960*/  IADD3 R7, P3, R20.reuse, 0xf000, RZ ;  /* 0x0000f00014077810 */ /* 0x040fe20007f7e0ff */
[----:B0-----:R-:W-:Y:S01]  /*1e970*/  @!P2 ST.E desc[UR6][R50.64], R0 ;  /* 0x000000003200a985 */ /* 0x001fe2000c101906 */
[C---:B------:R-:W-:Y:S02]  /*1e980*/  IADD3 R65, P5, R20.reuse, 0xd000, RZ ;  /* 0x0000d00014417810 */ /* 0x040fe40007fbe0ff */
[----:B------:R-:W-:-:S02]  /*1e990*/  IADD3 R69, P4, R20, 0xe000, RZ ;  /* 0x0000e00014457810 */ /* 0x000fc40007f9e0ff */
[----:B------:R-:W-:Y:S01]  /*1e9a0*/  LOP3.LUT R11, R20, 0x380, RZ, 0xc0, !PT ;  /* 0x00000380140b7812 */ /* 0x000fe200078ec0ff */
[----:B-1----:R0:W-:Y:S01]  /*1e9b0*/  @!P0 ST.E desc[UR6][R54.64], R3 ;  /* 0x0000000336008985 */ /* 0x0021e2000c101906 */
[----:B------:R-:W-:Y:S02]  /*1e9c0*/  LOP3.LUT R4, R7, 0x380, RZ, 0xc0, !PT ;  /* 0x0000038007047812 */ /* 0x000fe400078ec0ff */
[----:B------:R-:W-:Y:S01]  /*1e9d0*/  LOP3.LUT R64, R65, 0x380, RZ, 0xc0, !PT ;  /* 0x0000038041407812 */ /* 0x000fe200078ec0ff */
[----:B------:R-:W-:Y:S01]  /*1e9e0*/  IMAD.X R73, RZ, RZ, R21, P3 ;  /* 0x000000ffff497224 */ /* 0x000fe200018e0615 */
[----:B------:R-:W-:Y:S01]  /*1e9f0*/  LOP3.LUT R68, R69, 0x380, RZ, 0xc0, !PT ;  /* 0x0000038045447812 */ /* 0x000fe200078ec0ff */
[----:B------:R-:W5:Y:S01]  /*1ea00*/  LD.E.128 R12, desc[UR6][R12.64] ;  /* 0x000000060c0c7980 */ /* 0x000f62000c101d00 */
[----:B------:R-:W-:Y:S01]  /*1ea10*/  SHF.R.U64 R11, R11, 0x3, RZ ;  /* 0x000000030b0b7819 */ /* 0x000fe200000012ff */
[----:B0-----:R-:W-:Y:S01]  /*1ea20*/  IMAD R3, R77, UR4, RZ ;  /* 0x000000044d037c24 */ /* 0x001fe2000f8e02ff */
[----:B------:R-:W-:Y:S01]  /*1ea30*/  LEA R0, R232, R212, 0x5 ;  /* 0x000000d4e8007211 */ /* 0x000fe200078e28ff */
[----:B------:R-:W0:Y:S01]  /*1ea40*/  @P1 LDC R77, c[0x0][0xbf0] ;  /* 0x0002fc00ff4d1b82 */ /* 0x000e220000000800 */
[----:B------:R-:W-:Y:S01]  /*1ea50*/  SHF.R.U64 R4, R4, 0x3, RZ ;  /* 0x0000000304047819 */ /* 0x000fe200000012ff */
[----:B------:R-:W5:Y:S01]  /*1ea60*/  LD.E.128 R24, desc[UR6][R24.64] ;  /* 0x0000000618187980 */ /* 0x000f62000c101d00 */
[----:B------:R-:W-:-:S02]  /*1ea70*/  SHF.R.U64 R64, R64, 0x3, RZ ;  /* 0x0000000340407819 */ /* 0x000fc400000012ff */
[----:B------:R-:W-:Y:S01]  /*1ea80*/  SHF.R.U64 R68, R68, 0x3, RZ ;  /* 0x0000000344447819 */ /* 0x000fe200000012ff */
[----:B------:R-:W5:Y:S01]  /*1ea90*/  LD.E.128 R28, desc[UR6][R28.64] ;  /* 0x000000061c1c7980 */ /* 0x000f62000c101d00 */
[----:B------:R-:W-:Y:S02]  /*1eaa0*/  LOP3.LUT R20, R11, R20, RZ, 0x3c, !PT ;  /* 0x000000140b147212 */ /* 0x000fe400078e3cff */
[----:B------:R-:W-:Y:S01]  /*1eab0*/  LOP3.LUT R64, R64, R65, RZ, 0x3c, !PT ;  /* 0x0000004140407212 */ /* 0x000fe200078e3cff */
[----:B------:R-:W-:Y:S01]  /*1eac0*/  IMAD.X R65, RZ, RZ, R21, P5 ;  /* 0x000000ffff417224 */ /* 0x000fe200028e0615 */
[----:B------:R-:W-:Y:S01]  /*1ead0*/  LOP3.LUT R68, R68, R69, RZ, 0x3c, !PT ;  /* 0x0000004544447212 */ /* 0x000fe200078e3cff */
[----:B------:R-:W-:Y:S01]  /*1eae0*/  IMAD R3, R76, UR5, R3 ;  /* 0x000000054c037c24 */ /* 0x000fe2000f8e0203 */
[----:B------:R-:W-:Y:S01]  /*1eaf0*/  LOP3.LUT R72, R4, R7, RZ, 0x3c, !PT ;  /* 0x0000000704487212 */ /* 0x000fe200078e3cff */
[----:B------:R-:W5:Y:S01]  /*1eb00*/  LD.E.128 R8, desc[UR6][R8.64] ;  /* 0x0000000608087980 */ /* 0x000f62000c101d00 */
[----:B------:R-:W-:-:S03]  /*1eb10*/  IADD3.X R69, RZ, R21, RZ, P4, !PT ;  /* 0x00000015ff457210 */ /* 0x000fc600027fe4ff */
[----:B------:R1:W5:Y:S04]  /*1eb20*/  LD.E.128 R4, desc[UR6][R20.64] ;  /* 0x0000000614047980 */ /* 0x000368000c101d00 */
[----:B------:R-:W5:Y:S04]  /*1eb30*/  LD.E.128 R32, desc[UR6][R32.64] ;  /* 0x0000000620207980 */ /* 0x000f68000c101d00 */
[----:B------:R-:W5:Y:S01]  /*1eb40*/  LD.E.128 R36, desc[UR6][R36.64] ;  /* 0x0000000624247980 */ /* 0x000f62000c101d00 */
[----:B-1----:R-:W-:Y:S01]  /*1eb50*/  IMAD.WIDE.U32 R20, R76, UR4, RZ ;  /* 0x000000044c147c25 */ /* 0x002fe2000f8e00ff */
[----:B------:R-:W-:-:S02]  /*1eb60*/  ULDC.64 UR4, c[0x0][0xae8] ;  /* 0x0002ba0000047ab9 */ /* 0x000fc40000000a00 */
[----:B------:R-:W5:Y:S01]  /*1eb70*/  LD.E.128 R40, desc[UR6][R40.64] ;  /* 0x0000000628287980 */ /* 0x000f62000c101d00 */
[----:B------:R-:W-:Y:S02]  /*1eb80*/  IMAD.IADD R21, R21, 0x1, R3 ;  /* 0x0000000115157824 */ /* 0x000fe400078e0203 */
[----:B------:R-:W-:Y:S01]  /*1eb90*/  IMAD R80, R80, UR4, RZ ;  /* 0x0000000450507c24 */ /* 0x000fe2000f8e02ff */
[----:B------:R-:W5:Y:S01]  /*1eba0*/  LD.E.128 R44, desc[UR6][R44.64] ;  /* 0x000000062c2c7980 */ /* 0x000f62000c101d00 */
[----:B------:R-:W-:Y:S02]  /*1ebb0*/  IMAD R76, R237, 0x80, R0 ;  /* 0x00000080ed4c7824 */ /* 0x000fe400078e0200 */
[C---:B------:R-:W-:Y:S01]  /*1ebc0*/  IMAD R3, R231.reuse, UR5, R80 ;  /* 0x00000005e7037c24 */ /* 0x040fe2000f8e0250 */
[----:B------:R-:W5:Y:S01]  /*1ebd0*/  LD.E.128 R48, desc[UR6][R48.64] ;  /* 0x0000000630307980 */ /* 0x000f62000c101d00 */
[----:B------:R-:W-:Y:S01]  /*1ebe0*/  IMAD.WIDE.U32 R20, R231, UR4, R20 ;  /* 0x00000004e7147c25 */ /* 0x000fe2000f8e0014 */
[----:B------:R-:W-:-:S02]  /*1ebf0*/  ULDC.64 UR4, c[0x0][0xaf0] ;  /* 0x0002bc0000047ab9 */ /* 0x000fc40000000a00 */
[----:B------:R-:W5:Y:S01]  /*1ec00*/  LD.E.128 R52, desc[UR6][R52.64] ;  /* 0x0000000634347980 */ /* 0x000f62000c101d00 */
[----:B------:R-:W-:-:S03]  /*1ec10*/  @P1 IMAD.HI.U32 R0, R76, R81, RZ ;  /* 0x000000514c001227 */ /* 0x000fc600078e00ff */
[----:B------:R-:W5:Y:S01]  /*1ec20*/  LD.E.128 R56, desc[UR6][R56.64] ;  /* 0x0000000638387980 */ /* 0x000f62000c101d00 */
[----:B------:R-:W-:Y:S01]  /*1ec30*/  IMAD.IADD R21, R21, 0x1, R3 ;  /* 0x0000000115157824 */ /* 0x000fe200078e0203 */
[----:B------:R-:W-:Y:S01]  /*1ec40*/  MOV R3, R76 ;  /* 0x0000004c00037202 */ /* 0x000fe20000000f00 */
[----:B------:R-:W-:Y:S01]  /*1ec50*/  IMAD R79, R79, UR4, RZ ;  /* 0x000000044f4f7c24 */ /* 0x000fe2000f8e02ff */
[----:B0-----:R-:W-:Y:S01]  /*1ec60*/  @P1 SHF.R.U32.HI R3, RZ, R77, R0 ;  /* 0x0000004dff031219 */ /* 0x001fe20000011600 */
[----:B------:R-:W5:Y:S02]  /*1ec70*/  LD.E.128 R60, desc[UR6][R60.64] ;  /* 0x000000063c3c7980 */ /* 0x000f64000c101d00 */
[C---:B------:R-:W-:Y:S01]  /*1ec80*/  IMAD R79, R230.reuse, UR5, R79 ;  /* 0x00000005e64f7c24 */ /* 0x040fe2000f8e024f */
[--C-:B------:R-:W-:Y:S01]  /*1ec90*/  SHF.R.S32.HI R0, RZ, 0x1f, R3.reuse ;  /* 0x0000001fff007819 */ /* 0x100fe20000011403 */
[----:B------:R-:W-:Y:S01]  /*1eca0*/  IMAD.MOV R77, RZ, RZ, -R3 ;  /* 0x000000ffff4d7224 */ /* 0x000fe200078e0a03 */
[----:B------:R-:W5:Y:S01]  /*1ecb0*/  LD.E.128 R64, desc[UR6][R64.64] ;  /* 0x0000000640407980 */ /* 0x000f62000c101d00 */
[----:B------:R-:W-:Y:S01]  /*1ecc0*/  IMAD.WIDE.U32 R230, R230, UR4, R20 ;  /* 0x00000004e6e67c25 */ /* 0x000fe2000f8e0014 */
[----:B------:R-:W-:-:S02]  /*1ecd0*/  ULDC.64 UR4, c[0x0][0xae0] ;  /* 0x0002b80000047ab9 */ /* 0x000fc40000000a00 */
[----:B------:R-:W5:Y:S01]  /*1ece0*/  LD.E.128 R68, desc[UR6][R68.64] ;  /* 0x0000000644447980 */ /* 0x000f62000c101d00 */
[----:B------:R-:W-:Y:S02]  /*1ecf0*/  IMAD R0, R0, UR4, RZ ;  /* 0x0000000400007c24 */ /* 0x000fe4000f8e02ff */
[----:B------:R-:W-:Y:S01]  /*1ed00*/  IMAD R77, R78, R77, R76 ;  /* 0x0000004d4e4d7224 */ /* 0x000fe200078e024c */
[----:B------:R-:W5:Y:S01]  /*1ed10*/  LD.E.128 R72, desc[UR6][R72.64] ;  /* 0x0000000648487980 */ /* 0x000f62000c101d00 */
[----:B------:R-:W-:Y:S02]  /*1ed20*/  IMAD.IADD R231, R231, 0x1, R79 ;  /* 0x00000001e7e77824 */ /* 0x000fe400078e024f */
[C---:B------:R-:W-:Y:S01]  /*1ed30*/  IMAD R79, R3.reuse, UR5, R0 ;  /* 0x00000005034f7c24 */ /* 0x040fe2000f8e0200 */
[----:B------:R-:W-:Y:S01]  /*1ed40*/  @!PT LDS RZ, [RZ] ;  /* 0x00000000fffff984 */ /* 0x000fe20000000800 */
[----:B------:R-:W-:Y:S01]  /*1ed50*/  @!PT LDS RZ, [RZ] ;  /* 0x00000000fffff984 */ /* 0x000fe20000000800 */
[----:B------:R-:W-:Y:S01]  /*1ed60*/  @!PT LDS RZ, [RZ] ;  /* 0x00000000fffff984 */ /* 0x000fe20000000800 */
[----:B------:R-:W-:Y:S01]  /*1ed70*/  @!PT LDS RZ, [RZ] ;  /* 0x00000000fffff984 */ /* 0x000fe20000000800 */
[----:B------:R0:W-:Y:S06]  /*1ed80*/  MEMBAR.ALL.CTA ;  /* 0x0000000000007992 */ /* 0x0001ec0000008000 */
[----:B0-----:R-:W0:Y:S01]  /*1ed90*/  FENCE.VIEW.ASYNC.S ;  /* 0x00000000000073c6 */ /* 0x001e220000000000 */
[----:B------:R-:W-:Y:S01]  /*1eda0*/  SHF.R.S32.HI R0, RZ, 0x1f, R77 ;  /* 0x0000001fff007819 */ /* 0x000fe2000001144d */
[----:B------:R-:W-:Y:S01]  /*1edb0*/  IMAD.WIDE.U32 R20, R3, UR4, R230 ;  /* 0x0000000403147c25 */ /* 0x000fe2000f8e00e6 */
[----:B------:R-:W-:-:S03]  /*1edc0*/  ULDC.64 UR4, c[0x0][0xad8] ;  /* 0x0002b60000047ab9 */ /* 0x000fc60000000a00 */
[----:B------:R-:W-:Y:S02]  /*1edd0*/  IMAD.IADD R21, R21, 0x1, R79 ;  /* 0x0000000115157824 */ /* 0x000fe400078e024f */
[----:B------:R-:W-:Y:S02]  /*1ede0*/  IMAD R0, R0, UR4, RZ ;  /* 0x0000000400007c24 */ /* 0x000fe4000f8e02ff */
[----:B------:R-:W-:Y:S01]  /*1edf0*/  IMAD.WIDE.U32 R20, R77, UR4, R20 ;  /* 0x000000044d147c25 */ /* 0x000fe2000f8e0014 */
[----:B------:R-:W-:-:S03]  /*1ee00*/  ISETP.GE.AND P2, PT, R85, R2, PT ;  /* 0x000000025500720c */ /* 0x000fc60003f46270 */
[----:B------:R-:W-:Y:S01]  /*1ee10*/  IMAD R79, R77, UR5, R0 ;  /* 0x000000054d4f7c24 */ /* 0x000fe2000f8e0200 */
[----:B------:R-:W-:Y:S01]  /*1ee20*/  ULDC.64 UR4, c[0x0][0xa80] ;  /* 0x0002a00000047ab9 */ /* 0x000fe20000000a00 */
[----:B------:R-:W-:Y:S02]  /*1ee30*/  IADD3 R0, R18, 0x38820, RZ ;  /* 0x0003882012007810 */ /* 0x000fe40007ffe0ff */
[----:B------:R-:W-:Y:S01]  /*1ee40*/  IMAD.IADD R21, R21, 0x1, R79 ;  /* 0x0000000115157824 */ /* 0x000fe200078e024f */
[C---:B------:R-:W-:Y:S01]  /*1ee50*/  LEA R82, P3, R20.reuse, UR4, 0x1 ;  /* 0x0000000414527c11 */ /* 0x040fe2000f8608ff */
[----:B------:R-:W-:Y:S01]  /*1ee60*/  VIADD R3, R85, 0x20 ;  /* 0x0000002055037836 */ /* 0x000fe20000000000 */
[----:B------:R-:W-:Y:S02]  /*1ee70*/  PRMT R0, RZ, 0x654, R0 ;  /* 0x00000654ff007816 */ /* 0x000fe40000000000 */
[----:B------:R-:W-:Y:S02]  /*1ee80*/  LEA.HI.X R83, R20, UR5, R21, 0x1, P3 ;  /* 0x0000000514537c11 */ /* 0x000fe400098f0c15 */
[-C--:B------:R-:W-:Y:S01]  /*1ee90*/  ISETP.GE.AND P1, PT, R3, R2.reuse, PT ;  /* 0x000000020300720c */ /* 0x080fe20003f26270 */
[----:B------:R-:W-:Y:S01]  /*1eea0*/  VIADD R3, R85, 0x40 ;  /* 0x0000004055037836 */ /* 0x000fe20000000000 */
[----:B0-----:R0:W-:Y:S01]  /*1eeb0*/  SYNCS.ARRIVE.TRANS64.RED.A1T0 RZ, [R0+URZ], RZ ;  /* 0x000000ff00ff79a7 */ /* 0x0011e2000810043f */
[----:B------:R1:W2:Y:S03]  /*1eec0*/  SHFL.IDX PT, R80, R82, RZ, 0x181f ;  /* 0x00181fff52507589 */ /* 0x0002a600000e0000 */
[----:B------:R-:W-:Y:S01]  /*1eed0*/  ISETP.GE.AND P0, PT, R3, R2, PT ;  /* 0x000000020300720c */ /* 0x000fe20003f06270 */
[----:B0-----:R1:W0:Y:S01]  /*1eee0*/  SHFL.IDX PT, R0, R83, RZ, 0x181f ;  /* 0x00181fff53007589 */ /* 0x00122200000e0000 */
[----:B------:R-:W-:Y:S11]  /*1eef0*/  @P2 BRA `(.L_x_855) ;  /* 0x0000000000482947 */ /* 0x000ff60003800000 */
[----:B------:R-:W-:Y:S01]  /*1ef00*/  ULDC UR4, c[0x0][0xac8] ;  /* 0x0002b20000047ab9 */ /* 0x000fe20000000800 */
[----:B------:R-:W-:Y:S01]  /*1ef10*/  ULDC.64 UR6, c[0x0][0x208] ;  /* 0x0000820000067ab9 */ /* 0x000fe20000000a00 */
[----:B------:R-:W-:Y:S02]  /*1ef20*/  ISETP.GE.AND P5, PT, R16, UR4, PT ;  /* 0x0000000410007c0c */ /* 0x000fe4000bfa6270 */
[----:B------:R-:W-:Y:S02]  /*1ef30*/  ISETP.GE.AND P4, PT, R213, UR4, PT ;  /* 0x00000004d5007c0c */ /* 0x000fe4000bf86270 */
[----:B------:R-:W-:Y:S02]  /*1ef40*/  ISETP.GE.AND P3, PT, R218, UR4, PT ;  /* 0x00000004da007c0c */ /* 0x000fe4000bf66270 */
[----:B------:R-:W-:-:S07]  /*1ef50*/  ISETP.GE.AND P2, PT, R219, UR4, PT ;  /* 0x00000004db007c0c */ /* 0x000fce000bf46270 */
[----:B--2---:R-:W-:-:S04]  /*1ef60*/  @!P5 LEA R20, P6, R16, R80, 0x1 ;  /* 0x000000501014d211 */ /* 0x004fc800078c08ff */
[----:B0-----:R-:W-:Y:S02]  /*1ef70*/  @!P5 LEA.HI.X R21, R16, R0, R17, 0x1, P6 ;  /* 0x000000001015d211 */ /* 0x001fe400030f0c11 */
        /* <DEDUP_REMOVED lines=10> */
.L_x_855:
[----:B------:R-:W-:Y:S05]  /*1f020*/  BSYNC B1 ;  /* 0x0000000000017941 */ /* 0x000fea0003800000 */
.L_x_854:
[----:B0-----:R0:W4:Y:S01]  /*1f030*/  SHFL.IDX PT, R0, R83, 0x1, 0x181f ;  /* 0x00381f0053007f89 */ /* 0x00112200000e0000 */
[----:B------:R-:W-:Y:S03]  /*1f040*/  BSSY B1, `(.L_x_856) ;  /* 0x0000015000017945 */ /* 0x000fe60003800000 */
[----:B---3-5:R0:W3:Y:S01]  /*1f050*/  SHFL.IDX PT, R28, R82, 0x1, 0x181f ;  /* 0x00381f00521c7f89 */ /* 0x0280e200000e0000 */
[----:B------:R-:W-:Y:S05]  /*1f060*/  @P1 BRA `(.L_x_857) ;  /* 0x0000000000481947 */ /* 0x000fea0003800000 */
[----:B------:R-:W-:Y:S01]  /*1f070*/  ULDC UR4, c[0x0][0xac8] ;  /* 0x0002b20000047ab9 */ /* 0x000fe20000000800 */
[----:B------:R-:W-:Y:S01]  /*1f080*/  ULDC.64 UR6, c[0x0][0x208] ;  /* 0x0000820000067ab9 */ /* 0x000fe20000000a00 */
[----:B------:R-:W-:Y:S02]  /*1f090*/  ISETP.GE.AND P4, PT, R16, UR4, PT ;  /* 0x0000000410007c0c */ /* 0x000fe4000bf86270 */
[----:B------:R-:W-:Y:S02]  /*1f0a0*/  ISETP.GE.AND P3, PT, R213, UR4, PT ;  /* 0x00000004d5007c0c */ /* 0x000fe4000bf66270 */
[----:B------:R-:W-:Y:S02]  /*1f0b0*/  ISETP.GE.AND P2, PT, R218, UR4, PT ;  /* 0x00000004da007c0c */ /* 0x000fe4000bf46270 */
[----:B------:R-:W-:-:S07]  /*1f0c0*/  ISETP.GE.AND P1, PT, R219, UR4, PT ;  /* 0x00000004db007c0c */ /* 0x000fce000bf26270 */
[CC--:B---3--:R-:W-:Y:S02]  /*1f0d0*/  @!P4 LEA R4, P6, R16.reuse, R28.reuse, 0x1 ;  /* 0x0000001c1004c211 */ /* 0x0c8fe400078c08ff */
        /* <DEDUP_REMOVED lines=11> */
.L_x_857:
[----:B------:R-:W-:Y:S05]  /*1f190*/  BSYNC B1 ;  /* 0x0000000000017941 */ /* 0x000fea0003800000 */
.L_x_856:
[----:B----4-:R4:W0:Y:S01]  /*1f1a0*/  SHFL.IDX PT, R0, R83, 0x2, 0x181f ;  /* 0x00581f0053007f89 */ /* 0x01082200000e0000 */
[----:B------:R-:W-:Y:S03]  /*1f1b0*/  BSSY B1, `(.L_x_858) ;  /* 0x0000015000017945 */ /* 0x000fe60003800000 */
[----:B---3--:R4:W3:Y:S01]  /*1f1c0*/  SHFL.IDX PT, R10, R82, 0x2, 0x181f ;  /* 0x00581f00520a7f89 */ /* 0x0088e200000e0000 */
[----:B------:R-:W-:Y:S05]  /*1f1d0*/  @P0 BRA `(.L_x_859) ;  /* 0x0000000000480947 */ /* 0x000fea0003800000 */
[----:B------:R-:W-:Y:S01]  /*1f1e0*/  ULDC UR4, c[0x0][0xac8] ;  /* 0x0002b20000047ab9 */ /* 0x000fe20000000800 */
[----:B------:R-:W-:Y:S01]  /*1f1f0*/  ULDC.64 UR6, c[0x0][0x208] ;  /* 0x0000820000067ab9 */ /* 0x000fe20000000a00 */
[----:B------:R-:W-:Y:S02]  /*1f200*/  ISETP.GE.AND P3, PT, R16, UR4, PT ;  /* 0x0000000410007c0c */ /* 0x000fe4000bf66270 */
[----:B------:R-:W-:Y:S02]  /*1f210*/  ISETP.GE.AND P2, PT, R213, UR4, PT ;  /* 0x00000004d5007c0c */ /* 0x000fe4000bf46270 */
[----:B------:R-:W-:Y:S02]  /*1f220*/  ISETP.GE.AND P1, PT, R218, UR4, PT ;  /* 0x00000004da007c0c */ /* 0x000fe4000bf26270 */
[----:B------:R-:W-:-:S07]  /*1f230*/  ISETP.GE.AND P0, PT, R219, UR4, PT ;  /* 0x00000004db007c0c */ /* 0x000fce000bf06270 */
[-C--:B---3--:R-:W-:Y:S02]  /*1f240*/  @!P3 LEA R4, P6, R16, R10.reuse, 0x1 ;  /* 0x0000000a1004b211 */ /* 0x088fe400078c08ff */
[-C--:B------:R-:W-:Y:S02]  /*1f250*/  @!P2 LEA R6, P5, R235, R10.reuse, 0x1 ;  /* 0x0000000aeb06a211 */ /* 0x080fe400078a08ff */
[----:B------:R-:W-:Y:S02]  /*1f260*/  @!P1 LEA R8, P4, R218, R10, 0x1 ;  /* 0x0000000ada089211 */ /* 0x000fe400078808ff */
[----:B0-----:R-:W-:Y:S02]  /*1f270*/  @!P3 LEA.HI.X R5, R16, R0, R17, 0x1, P6 ;  /* 0x000000001005b211 */ /* 0x001fe400030f0c11 */
        /* <DEDUP_REMOVED lines=8> */
.L_x_859:
[----:B------:R-:W-:Y:S05]  /*1f300*/  BSYNC B1 ;  /* 0x0000000000017941 */ /* 0x000fea0003800000 */
.L_x_858:
[----:B------:R-:W-:Y:S01]  /*1f310*/  IADD3 R3, R85, 0x60, RZ ;  /* 0x0000006055037810 */ /* 0x000fe20007ffe0ff */
[----:B01--4-:R-:W0:Y:S03]  /*1f320*/  SHFL.IDX PT, R83, R83, 0x3, 0x181f ;  /* 0x00781f0053537f89 */ /* 0x013e2600000e0000 */
[----:B------:R-:W-:Y:S01]  /*1f330*/  ISETP.GE.AND P0, PT, R3, R2, PT ;  /* 0x000000020300720c */ /* 0x000fe20003f06270 */
[----:B------:R-:W1:-:S12]  /*1f340*/  SHFL.IDX PT, R82, R82, 0x3, 0x181f ;  /* 0x00781f0052527f89 */ /* 0x000e5800000e0000 */
[----:B------:R-:W-:Y:S05]  /*1f350*/  @P0 BRA `(.L_x_860) ;  /* 0x0000000c00b80947 */ /* 0x000fea0003800000 */
[----:B------:R-:W-:Y:S01]  /*1f360*/  ULDC UR4, c[0x0][0xac8] ;  /* 0x0002b20000047ab9 */ /* 0x000fe20000000800 */
[----:B------:R-:W-:Y:S01]  /*1f370*/  ULDC.64 UR6, c[0x0][0x208] ;  /* 0x0000820000067ab9 */ /* 0x000fe20000000a00 */
[----:B------:R-:W-:Y:S02]  /*1f380*/  ISETP.GE.AND P3, PT, R16, UR4, PT ;  /* 0x0000000410007c0c */ /* 0x000fe4000bf66270 */
[----:B------:R-:W-:Y:S02]  /*1f390*/  ISETP.GE.AND P4, PT, R213, UR4, PT ;  /* 0x00000004d5007c0c */ /* 0x000fe4000bf86270 */
[----:B------:R-:W-:-:S09]  /*1f3a0*/  ISETP.GE.AND P5, PT, R218, UR4, PT ;  /* 0x00000004da007c0c */ /* 0x000fd2000bfa6270 */
[CC--:B-1----:R-:W-:Y:S02]  /*1f3b0*/  @!P3 LEA R2, P0, R16.reuse, R82.reuse, 0x1 ;  /* 0x000000521002b211 */ /* 0x0c2fe400078008ff */
[-C--:B------:R-:W-:Y:S02]  /*1f3c0*/  @!P4 LEA R4, P1, R235, R82.reuse, 0x1 ;  /* 0x00000052eb04c211 */ /* 0x080fe400078208ff */
[-C--:B0-----:R-:W-:Y:S02]  /*1f3d0*/  @!P3 LEA.HI.X R3, R16, R83.reuse, R17, 0x1, P0 ;  /* 0x000000531003b211 */ /* 0x081fe400000f0c11 */
        /* <DEDUP_REMOVED lines=8> */
[----:B0-----:R-:W-:Y:S01]  /*1f460*/  LEA R2, P0, R219, R82, 0x1 ;  /* 0x00000052db027211 */ /* 0x001fe200078008ff */
[----:B------:R-:W-:-:S03]  /*1f470*/  ULDC.64 UR4, c[0x0][0x208] ;  /* 0x0000820000047ab9 */ /* 0x000fc60000000a00 */
[----:B------:R-:W-:-:S05]  /*1f480*/  LEA.HI.X R3, R219, R83, R84, 0x1, P0 ;  /* 0x00000053db037211 */ /* 0x000fca00000f0c54 */
[----:B------:R0:W-:Y:S01]  /*1f490*/  ST.E.128 desc[UR4][R2.64], R72 ;  /* 0x0000004802007985 */ /* 0x0001e2000c101d04 */
[----:B------:R-:W-:Y:S05]  /*1f4a0*/  BRA `(.L_x_860) ;  /* 0x0000000c00647947 */ /* 0x000fea0003800000 */
.L_x_852:
[----:B------:R-:W2:Y:S01]  /*1f4b0*/  LDL R7, [R1+0x60] ;  /* 0x0000600001077983 */ /* 0x000ea20000100800 */
[----:B------:R-:W-:Y:S01]  /*1f4c0*/  ULDC.64 UR4, c[0x0][0xc00] ;  /* 0x0003000000047ab9 */ /* 0x000fe20000000a00 */
[----:B------:R-:W3:Y:S01]  /*1f4d0*/  LDC R21, c[0x0][0xbe8] ;  /* 0x0002fa00ff157b82 */ /* 0x000ee20000000800 */
[----:B------:R-:W-:Y:S01]  /*1f4e0*/  ISETP.NE.U32.AND P0, PT, RZ, UR4, PT ;  /* 0x00000004ff007c0c */ /* 0x000fe2000bf05070 */
[----:B------:R-:W-:Y:S01]  /*1f4f0*/  IMAD.MOV.U32 R6, RZ, RZ, RZ ;  /* 0x000000ffff067224 */ /* 0x000fe200078e00ff */
[----:B------:R-:W-:Y:S01]  /*1f500*/  IADD3 R2, P1, R233, UR4, RZ ;  /* 0x00000004e9027c10 */ /* 0x000fe2000ff3e0ff */
[----:B------:R-:W-:Y:S01]  /*1f510*/  ULDC.64 UR6, c[0x0][0x208] ;  /* 0x0000820000067ab9 */ /* 0x000fe20000000a00 */
[----:B------:R-:W-:Y:S01]  /*1f520*/  ISETP.NE.AND.EX P0, PT, RZ, UR5, PT, P0 ;  /* 0x00000005ff007c0c */ /* 0x000fe2000bf05300 */
[----:B------:R-:W4:Y:S02]  /*1f530*/  S2R R8, SR_TID.X ;  /* 0x0000000000087919 */ /* 0x000f240000002100 */
[----:B----4-:R-:W-:-:S04]  /*1f540*/  IADD3 R8, R8, -0x80, RZ ;  /* 0xffffff8008087810 */ /* 0x010fc80007ffe0ff */
[----:B------:R-:W-:Y:S02]  /*1f550*/  ISETP.GE.AND P3, PT, R8, 0x80, PT ;  /* 0x000000800800780c */ /* 0x000fe40003f66270 */
[----:B--2---:R-:W-:-:S04]  /*1f560*/  SHF.L.U64.HI R0, R230, 0x2, R7 ;  /* 0x00000002e6007819 */ /* 0x004fc80000010207 */
[----:B------:R-:W-:Y:S01]  /*1f570*/  IADD3.X R3, R0, UR5, RZ, P1, !PT ;  /* 0x0000000500037c10 */ /* 0x000fe20008ffe4ff */
[----:B------:R-:W-:Y:S02]  /*1f580*/  ULDC.64 UR4, c[0x0][0xc08] ;  /* 0x0003020000047ab9 */ /* 0x000fe40000000a00 */
[----:B------:R-:W-:Y:S02]  /*1f590*/  ISETP.NE.U32.AND P1, PT, RZ, UR4, PT ;  /* 0x00000004ff007c0c */ /* 0x000fe4000bf25070 */
[----:B------:R2:W5:Y:S02]  /*1f5a0*/  @P0 LDG.E R6, desc[UR6][R2.64] ;  /* 0x0000000602060981 */ /* 0x000564000c1e1900 */
[----:B------:R-:W-:-:S13]  /*1f5b0*/  ISETP.NE.AND.EX P1, PT, RZ, UR5, PT, P1 ;  /* 0x00000005ff007c0c */ /* 0x000fda000bf25310 */
[----:B------:R-:W-:Y:S01]  /*1f5c0*/  @P1 IADD3 R4, P2, R233, UR4, RZ ;  /* 0x00000004e9041c10 */ /* 0x000fe2000ff5e0ff */
[----:B------:R-:W-:-:S03]  /*1f5d0*/  ULDC UR4, c[0x0][0xa88] ;  /* 0x0002a20000047ab9 */ /* 0x000fc60000000800 */
[----:B------:R-:W-:Y:S01]  /*1f5e0*/  @P1 IADD3.X R5, R0, UR5, RZ, P2, !PT ;  /* 0x0000000500051c10 */ /* 0x000fe200097fe4ff */
[----:B------:R-:W-:Y:S01]  /*1f5f0*/  IMAD.U32 R0, RZ, RZ, UR4 ;  /* 0x00000004ff007e24 */ /* 0x000fe2000f8e00ff */
[----:B---3--:R-:W-:-:S05]  /*1f600*/  ISETP.NE.AND P2, PT, R21, 0x1, PT ;  /* 0x000000011500780c */ /* 0x008fca0003f45270 */
[----:B------:R2:W5:Y:S08]  /*1f610*/  @P1 LDG.E R0, desc[UR6][R4.64] ;  /* 0x0000000604001981 */ /* 0x000570000c1e1900 */
[----:B------:R-:W3:Y:S08]  /*1f620*/  @P2 LDC R20, c[0x0][0xbec] ;  /* 0x0002fb00ff142b82 */ /* 0x000ef00000000800 */
[----:B------:R-:W4:Y:S01]  /*1f630*/  @P2 LDC R25, c[0x0][0xbf0] ;  /* 0x0002fc00ff192b82 */ /* 0x000f220000000800 */
[----:B--2---:R-:W-:Y:S05]  /*1f640*/  @P1 BRA `(.L_x_861) ;  /* 0x0000000000141947 */ /* 0x004fea0003800000 */
[----:B------:R-:W-:Y:S05]  /*1f650*/  @!P0 BRA `(.L_x_861) ;  /* 0x0000000000108947 */ /* 0x000fea0003800000 */
[----:B------:R-:W-:Y:S02]  /*1f660*/  ULDC.64 UR4, c[0x0][0x208] ;  /* 0x0000820000047ab9 */ /* 0x000fe40000000a00 */
[----:B------:R-:W2:Y:S04]  /*1f670*/  LDG.E R5, desc[UR4][R2.64] ;  /* 0x0000000402057981 */ /* 0x000ea8000c1e1900 */
[----:B-----5:R-:W2:Y:S02]  /*1f680*/  LDG.E R0, desc[UR4][R2.64+0x4] ;  /* 0x0000040402007981 */ /* 0x020ea4000c1e1900 */
[----:B--2---:R-:W-:-:S07]  /*1f690*/  IMAD.IADD R0, R0, 0x1, -R5 ;  /* 0x0000000100007824 */ /* 0x004fce00078e0a05 */
.L_x_861:
[----:B------:R-:W-:Y:S01]  /*1f6a0*/  BSSY B1, `(.L_x_862) ;  /* 0x000002f000017945 */ /* 0x000fe20003800000 */
[----:B------:R-:W-:Y:S02]  /*1f6b0*/  SHF.R.S32.HI R12, RZ, 0x1f, R231 ;  /* 0x0000001fff0c7819 */ /* 0x000fe400000114e7 */
[----:B------:R-:W-:Y:S02]  /*1f6c0*/  SEL R13, R230, RZ, !P0 ;  /* 0x000000ffe60d7207 */ /* 0x000fe40004000000 */
[----:B------:R-:W-:Y:S02]  /*1f6d0*/  SEL R14, R7, RZ, !P0 ;  /* 0x000000ff070e7207 */ /* 0x000fe40004000000 */
[----:B-----5:R-:W-:Y:S01]  /*1f6e0*/  SHF.R.S32.HI R11, RZ, 0x1f, R6 ;  /* 0x0000001fff0b7819 */ /* 0x020fe20000011406 */
[----:B------:R-:W-:Y:S06]  /*1f6f0*/  @P3 BRA `(.L_x_863) ;  /* 0x0000000000a43947 */ /* 0x000fec0003800000 */
[----:B------:R-:W2:Y:S01]  /*1f700*/  S2R R2, SR_TID.X ;  /* 0x0000000000027919 */ /* 0x000ea20000002100 */
[----:B------:R-:W5:Y:S02]  /*1f710*/  LDC R9, c[0x0][0xbe8] ;  /* 0x0002fa00ff097b82 */ /* 0x000f640000000800 */
[----:B-----5:R-:W-:Y:S02]  /*1f720*/  IMAD R3, R0, R9, RZ ;  /* 0x0000000900037224 */ /* 0x020fe400078e02ff */
[----:B--2---:R-:W-:-:S05]  /*1f730*/  IMAD R2, R237, 0x80, R2 ;  /* 0x00000080ed027824 */ /* 0x004fca00078e0202 */
[----:B------:R-:W-:-:S04]  /*1f740*/  IADD3 R10, R2, -0x80, RZ ;  /* 0xffffff80020a7810 */ /* 0x000fc80007ffe0ff */
[----:B------:R-:W-:-:S13]  /*1f750*/  ISETP.GE.AND P0, PT, R10, R3, PT ;  /* 0x000000030a00720c */ /* 0x000fda0003f06270 */
[----:B------:R-:W-:Y:S05]  /*1f760*/  @P0 BRA `(.L_x_863) ;  /* 0x0000000000880947 */ /* 0x000fea0003800000 */
[----:B------:R-:W-:Y:S01]  /*1f770*/  ISETP.NE.AND P0, PT, R9, 0x1, PT ;  /* 0x000000010900780c */ /* 0x000fe20003f05270 */
[----:B------:R-:W-:Y:S01]  /*1f780*/  ULDC.64 UR4, c[0x0][0xb90] ;  /* 0x0002e40000047ab9 */ /* 0x000fe20000000a00 */
[----:B------:R-:W-:Y:S01]  /*1f790*/  MOV R3, R11 ;  /* 0x0000000b00037202 */ /* 0x000fe20000000f00 */
[----:B------:R-:W-:Y:S01]  /*1f7a0*/  IMAD R8, R12, UR4, RZ ;  /* 0x000000040c087c24 */ /* 0x000fe2000f8e02ff */
[----:B------:R-:W-:Y:S01]  /*1f7b0*/  ULDC.64 UR6, c[0x0][0x208] ;  /* 0x0000820000067ab9 */ /* 0x000fe20000000a00 */
[----:B------:R-:W-:Y:S02]  /*1f7c0*/  IMAD.MOV.U32 R2, RZ, RZ, R6 ;  /* 0x000000ffff027224 */ /* 0x000fe400078e0006 */
[----:B------:R-:W-:Y:S02]  /*1f7d0*/  IMAD.MOV.U32 R5, RZ, RZ, R10 ;  /* 0x000000ffff057224 */ /* 0x000fe400078e000a */
[----:B------:R-:W-:-:S04]  /*1f7e0*/  IMAD.WIDE.U32 R2, R231, UR4, R2 ;  /* 0x00000004e7027c25 */ /* 0x000fc8000f8e0002 */
[----:B------:R-:W2:Y:S08]  /*1f7f0*/  @P0 LDC R7, c[0x0][0xbec] ;  /* 0x0002fb00ff070b82 */ /* 0x000eb00000000800 */
[----:B------:R-:W5:Y:S01]  /*1f800*/  @P0 LDC R15, c[0x0][0xbf0] ;  /* 0x0002fc00ff0f0b82 */ /* 0x000f620000000800 */
[----:B--2---:R-:W-:-:S04]  /*1f810*/  @P0 IMAD.HI.U32 R4, R10, R7, RZ ;  /* 0x000000070a040227 */ /* 0x004fc800078e00ff */
[----:B------:R-:W-:Y:S01]  /*1f820*/  IMAD R7, R231, UR5, R8 ;  /* 0x00000005e7077c24 */ /* 0x000fe2000f8e0208 */
[----:B------:R-:W-:Y:S01]  /*1f830*/  ULDC.64 UR4, c[0x0][0xb98] ;  /* 0x0002e60000047ab9 */ /* 0x000fe20000000a00 */
[----:B-----5:R-:W-:Y:S02]  /*1f840*/  @P0 SHF.R.U32.HI R5, RZ, R15, R4 ;  /* 0x0000000fff050219 */ /* 0x020fe40000011604 */
[----:B------:R-:W-:Y:S02]  /*1f850*/  IMAD.IADD R3, R3, 0x1, R7 ;  /* 0x0000000103037824 */ /* 0x000fe400078e0207 */
[----:B------:R-:W-:Y:S02]  /*1f860*/  IMAD R4, R14, UR4, RZ ;  /* 0x000000040e047c24 */ /* 0x000fe4000f8e02ff */
[----:B------:R-:W-:Y:S02]  /*1f870*/  IMAD.MOV R7, RZ, RZ, -R5 ;  /* 0x000000ffff077224 */ /* 0x000fe400078e0a05 */
[----:B------:R-:W-:-:S04]  /*1f880*/  IMAD.WIDE.U32 R2, R13, UR4, R2 ;  /* 0x000000040d027c25 */ /* 0x000fc8000f8e0002 */
[----:B------:R-:W-:Y:S01]  /*1f890*/  IMAD R7, R9, R7, R10 ;  /* 0x0000000709077224 */ /* 0x000fe200078e020a */
[----:B------:R-:W-:Y:S01]  /*1f8a0*/  SHF.R.S32.HI R9, RZ, 0x1f, R5 ;  /* 0x0000001fff097819 */ /* 0x000fe20000011405 */
[----:B------:R-:W-:Y:S01]  /*1f8b0*/  IMAD R8, R13, UR5, R4 ;  /* 0x000000050d087c24 */ /* 0x000fe2000f8e0204 */
[----:B------:R-:W-:Y:S01]  /*1f8c0*/  IADD3 R2, P0, R5, R2, RZ ;  /* 0x0000000205027210 */ /* 0x000fe20007f1e0ff */
        /* <DEDUP_REMOVED lines=9> */
[----:B------:R-:W-:Y:S01]  /*1f960*/  LEA.HI.X R5, R2, UR5, R3, 0x2, P0 ;  /* 0x0000000502057c11 */ /* 0x000fe200080f1403 */
[----:B------:R-:W-:-:S05]  /*1f970*/  IMAD.MOV.U32 R3, RZ, RZ, -0x800000 ;  /* 0xff800000ff037424 */ /* 0x000fca00078e00ff */
[----:B------:R2:W-:Y:S02]  /*1f980*/  STG.E desc[UR6][R4.64], R3 ;  /* 0x0000000304007986 */ /* 0x0005e4000c101906 */
.L_x_863:
[----:B------:R-:W-:Y:S05]  /*1f990*/  BSYNC B1 ;  /* 0x0000000000017941 */ /* 0x000fea0003800000 */
.L_x_862:
[----:B------:R-:W-:Y:S01]  /*1f9a0*/  ULDC.64 UR4, c[0x0][0xaa0] ;  /* 0x0002a80000047ab9 */ /* 0x000fe20000000a00 */
[----:B--2---:R-:W-:Y:S01]  /*1f9b0*/  IMAD R4, R232, 0x20, R212 ;  /* 0x00000020e8047824 */ /* 0x004fe200078e02d4 */
[----:B------:R-:W-:Y:S01]  /*1f9c0*/  BSSY B1, `(.L_x_864) ;  /* 0x0000042000017945 */ /* 0x000fe20003800000 */
[----:B------:R-:W-:Y:S01]  /*1f9d0*/  IMAD R3, R11, UR4, RZ ;  /* 0x000000040b037c24 */ /* 0x000fe2000f8e02ff */
[----:B------:R-:W-:Y:S01]  /*1f9e0*/  SHF.R.S32.HI R8, RZ, 0x1f, R219 ;  /* 0x0000001fff087819 */ /* 0x000fe200000114db */
[----:B------:R-:W-:Y:S02]  /*1f9f0*/  IMAD R9, R237, 0x80, R4 ;  /* 0x00000080ed097824 */ /* 0x000fe400078e0204 */
[C---:B------:R-:W-:Y:S02]  /*1fa00*/  IMAD R5, R6.reuse, UR5, R3 ;  /* 0x0000000506057c24 */ /* 0x040fe4000f8e0203 */
[----:B------:R-:W-:Y:S01]  /*1fa10*/  IMAD.WIDE.U32 R2, R6, UR4, RZ ;  /* 0x0000000406027c25 */ /* 0x000fe2000f8e00ff */
[----:B------:R-:W-:-:S03]  /*1fa20*/  ULDC.64 UR4, c[0x0][0xae8] ;  /* 0x0002ba0000047ab9 */ /* 0x000fc60000000a00 */
[----:B------:R-:W-:Y:S01]  /*1fa30*/  IMAD R6, R12, UR4, RZ ;  /* 0x000000040c067c24 */ /* 0x000fe2000f8e02ff */
[----:B------:R-:W-:Y:S01]  /*1fa40*/  IADD3 R3, R3, R5, RZ ;  /* 0x0000000503037210 */ /* 0x000fe20007ffe0ff */
[----:B---3--:R-:W-:-:S04]  /*1fa50*/  @P2 IMAD.HI.U32 R4, R9, R20, RZ ;  /* 0x0000001409042227 */ /* 0x008fc800078e00ff */
[C---:B------:R-:W-:Y:S02]  /*1fa60*/  IMAD R7, R231.reuse, UR5, R6 ;  /* 0x00000005e7077c24 */ /* 0x040fe4000f8e0206 */
[----:B------:R-:W-:Y:S01]  /*1fa70*/  IMAD.WIDE.U32 R2, R231, UR4, R2 ;  /* 0x00000004e7027c25 */ /* 0x000fe2000f8e0002 */
[----:B------:R-:W-:-:S03]  /*1fa80*/  ULDC.64 UR4, c[0x0][0xaf0] ;  /* 0x0002bc0000047ab9 */ /* 0x000fc60000000a00 */
[----:B------:R-:W-:Y:S01]  /*1fa90*/  IMAD.MOV.U32 R5, RZ, RZ, R9 ;  /* 0x000000ffff057224 */ /* 0x000fe200078e0009 */
[----:B------:R-:W-:Y:S01]  /*1faa0*/  IADD3 R3, R3, R7, RZ ;  /* 0x0000000703037210 */ /* 0x000fe20007ffe0ff */
[----:B------:R-:W-:Y:S01]  /*1fab0*/  IMAD R6, R14, UR4, RZ ;  /* 0x000000040e067c24 */ /* 0x000fe2000f8e02ff */
[----:B----4-:R-:W-:-:S03]  /*1fac0*/  @P2 SHF.R.U32.HI R5, RZ, R25, R4 ;  /* 0x00000019ff052219 */ /* 0x010fc60000011604 */
[C---:B------:R-:W-:Y:S01]  /*1fad0*/  IMAD R7, R13.reuse, UR5, R6 ;  /* 0x000000050d077c24 */ /* 0x040fe2000f8e0206 */
[----:B------:R-:W-:Y:S01]  /*1fae0*/  SHF.R.S32.HI R4, RZ, 0x1f, R5 ;  /* 0x0000001fff047819 */ /* 0x000fe20000011405 */
[----:B------:R-:W-:Y:S01]  /*1faf0*/  IMAD.WIDE.U32 R2, R13, UR4, R2 ;  /* 0x000000040d027c25 */ /* 0x000fe2000f8e0002 */
[----:B------:R-:W-:-:S03]  /*1fb00*/  ULDC.64 UR4, c[0x0][0xae0] ;  /* 0x0002b80000047ab9 */ /* 0x000fc60000000a00 */
[----:B------:R-:W-:Y:S02]  /*1fb10*/  IMAD.MOV R6, RZ, RZ, -R5 ;  /* 0x000000ffff067224 */ /* 0x000fe400078e0a05 */
[----:B------:R-:W-:Y:S02]  /*1fb20*/  IMAD.IADD R3, R3, 0x1, R7 ;  /* 0x0000000103037824 */ /* 0x000fe400078e0207 */
[----:B------:R-:W-:Y:S02]  /*1fb30*/  IMAD R4, R4, UR4, RZ ;  /* 0x0000000404047c24 */ /* 0x000fe4000f8e02ff */
[----:B------:R-:W-:Y:S02]  /*1fb40*/  IMAD R7, R21, R6, R9 ;  /* 0x0000000615077224 */ /* 0x000fe400078e0209 */
[C---:B------:R-:W-:Y:S02]  /*1fb50*/  IMAD R9, R5.reuse, UR5, R4 ;  /* 0x0000000505097c24 */ /* 0x040fe4000f8e0204 */
[----:B------:R-:W-:Y:S01]  /*1fb60*/  IMAD.WIDE.U32 R2, R5, UR4, R2 ;  /* 0x0000000405027c25 */ /* 0x000fe2000f8e0002 */
[----:B------:R-:W-:Y:S01]  /*1fb70*/  SHF.R.S32.HI R4, RZ, 0x1f, R7 ;  /* 0x0000001fff047819 */ /* 0x000fe20000011407 */
[----:B------:R-:W-:-:S02]  /*1fb80*/  ULDC.64 UR4, c[0x0][0xad8] ;  /* 0x0002b60000047ab9 */ /* 0x000fc40000000a00 */
[----:B------:R-:W-:Y:S01]  /*1fb90*/  IMAD R6, R237, 0x80, R212 ;  /* 0x00000080ed067824 */ /* 0x000fe200078e02d4 */
[----:B------:R-:W-:Y:S01]  /*1fba0*/  IADD3 R3, R3, R9, RZ ;  /* 0x0000000903037210 */ /* 0x000fe20007ffe0ff */
[----:B------:R-:W-:Y:S01]  /*1fbb0*/  IMAD R4, R4, UR4, RZ ;  /* 0x0000000404047c24 */ /* 0x000fe2000f8e02ff */
[----:B------:R-:W-:Y:S01]  /*1fbc0*/  SHF.R.S32.HI R9, RZ, 0x1f, R218 ;  /* 0x0000001fff097819 */ /* 0x000fe200000114da */
[----:B------:R-:W-:Y:S02]  /*1fbd0*/  IMAD R21, R0, R21, RZ ;  /* 0x0000001500157224 */ /* 0x000fe400078e02ff */
[C---:B------:R-:W-:Y:S02]  /*1fbe0*/  IMAD R5, R7.reuse, UR5, R4 ;  /* 0x0000000507057c24 */ /* 0x040fe4000f8e0204 */
[----:B------:R-:W-:Y:S01]  /*1fbf0*/  IMAD.WIDE.U32 R2, R7, UR4, R2 ;  /* 0x0000000407027c25 */ /* 0x000fe2000f8e0002 */
[----:B------:R-:W-:Y:S01]  /*1fc00*/  ISETP.GE.AND P2, PT, R6, R21, PT ;  /* 0x000000150600720c */ /* 0x000fe20003f46270 */
[----:B------:R-:W-:-:S02]  /*1fc10*/  ULDC.64 UR4, c[0x0][0xa80] ;  /* 0x0002a00000047ab9 */ /* 0x000fc40000000a00 */
[----:B------:R-:W-:Y:S01]  /*1fc20*/  IMAD.IADD R3, R3, 0x1, R5 ;  /* 0x0000000103037824 */ /* 0x000fe200078e0205 */
[----:B------:R-:W-:Y:S01]  /*1fc30*/  LEA R4, P3, R2, UR4, 0x1 ;  /* 0x0000000402047c11 */ /* 0x000fe2000f8608ff */
[----:B------:R-:W-:-:S03]  /*1fc40*/  VIADD R0, R6, 0x20 ;  /* 0x0000002006007836 */ /* 0x000fc60000000000 */
[----:B------:R-:W-:Y:S02]  /*1fc50*/  LEA.HI.X R5, R2, UR5, R3, 0x1, P3 ;  /* 0x0000000502057c11 */ /* 0x000fe400098f0c03 */
[----:B------:R-:W-:Y:S01]  /*1fc60*/  ISETP.GE.AND P1, PT, R0, R21, PT ;  /* 0x000000150000720c */ /* 0x000fe20003f26270 */
[----:B------:R2:W3:Y:S01]  /*1fc70*/  SHFL.IDX PT, R2, R4, RZ, 0x181f ;  /* 0x00181fff04027589 */ /* 0x0004e200000e0000 */
[----:B------:R-:W-:-:S03]  /*1fc80*/  IADD3 R0, R6, 0x40, RZ ;  /* 0x0000004006007810 */ /* 0x000fc60007ffe0ff */
[----:B------:R2:W4:Y:S01]  /*1fc90*/  SHFL.IDX PT, R3, R5, RZ, 0x181f ;  /* 0x00181fff05037589 */ /* 0x00052200000e0000 */
        /* <DEDUP_REMOVED lines=8> */
[----:B---3--:R-:W-:-:S04]  /*1fd20*/  @!P5 LEA R10, P6, R16, R2, 0x1 ;  /* 0x00000002100ad211 */ /* 0x008fc800078c08ff */
[-C--:B----4-:R-:W-:Y:S02]  /*1fd30*/  @!P5 LEA.HI.X R11, R16, R3.reuse, R17, 0x1, P6 ;  /* 0x00000003100bd211 */ /* 0x090fe400030f0c11 */
[-C--:B------:R-:W-:Y:S01]  /*1fd40*/  @!P3 LEA R12, P6, R218, R2.reuse, 0x1 ;  /* 0x00000002da0cb211 */ /* 0x080fe200078c08ff */
[----:B------:R-:W-:Y:S02]  /*1fd50*/  @!P4 IMAD.SHL.U32 R7, R234, 0x8, RZ ;  /* 0x00000008ea07c824 */ /* 0x000fe400078e00ff */
[----:B------:R3:W-:Y:S01]  /*1fd60*/  @!P5 ST.E.128 desc[UR6][R10.64], RZ ;  /* 0x000000ff0a00d985 */ /* 0x0007e2000c101d06 */
[----:B------:R-:W-:Y:S02]  /*1fd70*/  @!P3 LEA.HI.X R13, R218, R3, R9, 0x1, P6 ;  /* 0x00000003da0db211 */ /* 0x000fe400030f0c09 */
[----:B------:R-:W-:-:S04]  /*1fd80*/  @!P2 LEA R14, P6, R219, R2, 0x1 ;  /* 0x00000002db0ea211 */ /* 0x000fc800078c08ff */
[----:B------:R-:W-:Y:S01]  /*1fd90*/  @!P2 LEA.HI.X R15, R219, R3, R8, 0x1, P6 ;  /* 0x00000003db0fa211 */ /* 0x000fe200030f0c08 */
[----:B------:R-:W-:-:S05]  /*1fda0*/  @!P4 IMAD.WIDE R2, R7, 0x2, R2 ;  /* 0x000000020702c825 */ /* 0x000fca00078e0202 */
[----:B------:R3:W-:Y:S04]  /*1fdb0*/  @!P4 ST.E.128 desc[UR6][R2.64], RZ ;  /* 0x000000ff0200c985 */ /* 0x0007e8000c101d06 */
[----:B------:R3:W-:Y:S04]  /*1fdc0*/  @!P3 ST.E.128 desc[UR6][R12.64], RZ ;  /* 0x000000ff0c00b985 */ /* 0x0007e8000c101d06 */
[----:B------:R3:W-:Y:S02]  /*1fdd0*/  @!P2 ST.E.128 desc[UR6][R14.64], RZ ;  /* 0x000000ff0e00a985 */ /* 0x0007e4000c101d06 */
.L_x_865:
[----:B------:R-:W-:Y:S05]  /*1fde0*/  BSYNC B1 ;  /* 0x0000000000017941 */ /* 0x000fea0003800000 */
.L_x_864:
[----:B---34-:R3:W4:Y:S01]  /*1fdf0*/  SHFL.IDX PT, R3, R5, 0x1, 0x181f ;  /* 0x00381f0005037f89 */ /* 0x01872200000e0000 */
        /* <DEDUP_REMOVED lines=10> */
[----:B------:R-:W-:Y:S02]  /*1fea0*/  @!P3 SHF.L.U32 R7, R234, 0x3, RZ ;  /* 0x00000003ea07b819 */ /* 0x000fe400000006ff */
[-C--:B----4-:R-:W-:Y:S02]  /*1feb0*/  @!P4 LEA.HI.X R11, R16, R3.reuse, R17, 0x1, P6 ;  /* 0x00000003100bc211 */ /* 0x090fe400030f0c11 */
[CC--:B------:R-:W-:Y:S02]  /*1fec0*/  @!P2 LEA R12, P5, R218.reuse, R2.reuse, 0x1 ;  /* 0x00000002da0ca211 */ /* 0x0c0fe400078a08ff */
[----:B------:R-:W-:Y:S01]  /*1fed0*/  @!P1 LEA R14, P6, R219, R2, 0x1 ;  /* 0x00000002db0e9211 */ /* 0x000fe200078c08ff */
[----:B------:R0:W-:Y:S01]  /*1fee0*/  @!P4 ST.E.128 desc[UR6][R10.64], RZ ;  /* 0x000000ff0a00c985 */ /* 0x0001e2000c101d06 */
[----:B------:R-:W-:-:S02]  /*1fef0*/  @!P2 LEA.HI.X R13, R218, R3, R9, 0x1, P5 ;  /* 0x00000003da0da211 */ /* 0x000fc400028f0c09 */
[----:B------:R-:W-:Y:S01]  /*1ff00*/  @!P1 LEA.HI.X R15, R219, R3, R8, 0x1, P6 ;  /* 0x00000003db0f9211 */ /* 0x000fe200030f0c08 */
[----:B------:R-:W-:-:S05]  /*1ff10*/  @!P3 IMAD.WIDE R2, R7, 0x2, R2 ;  /* 0x000000020702b825 */ /* 0x000fca00078e0202 */
[----:B------:R0:W-:Y:S04]  /*1ff20*/  @!P3 ST.E.128 desc[UR6][R2.64], RZ ;  /* 0x000000ff0200b985 */ /* 0x0001e8000c101d06 */
[----:B------:R0:W-:Y:S04]  /*1ff30*/  @!P2 ST.E.128 desc[UR6][R12.64], RZ ;  /* 0x000000ff0c00a985 */ /* 0x0001e8000c101d06 */
[----:B------:R0:W-:Y:S02]  /*1ff40*/  @!P1 ST.E.128 desc[UR6][R14.64], RZ ;  /* 0x000000ff0e009985 */ /* 0x0001e4000c101d06 */
.L_x_867:
[----:B------:R-:W-:Y:S05]  /*1ff50*/  BSYNC B1 ;  /* 0x0000000000017941 */ /* 0x000fea0003800000 */
.L_x_866:
        /* <DEDUP_REMOVED lines=12> */
[C---:B------:R-:W-:Y:S02]  /*20020*/  @!P6 LEA R14, P2, R219.reuse, R2, 0x1 ;  /* 0x00000002db0ee211 */ /* 0x040fe400078408ff */
[----:B------:R-:W-:Y:S01]  /*20030*/  @!P4 IMAD.SHL.U32 R7, R234, 0x8, RZ ;  /* 0x00000008ea07c824 */ /* 0x000fe200078e00ff */
[-C--:B----4-:R-:W-:Y:S02]  /*20040*/  @!P3 LEA.HI.X R11, R16, R3.reuse, R17, 0x1, P0 ;  /* 0x00000003100bb211 */ /* 0x090fe400000f0c11 */
[-C--:B------:R-:W-:Y:S02]  /*20050*/  @!P5 LEA.HI.X R13, R218, R3.reuse, R9, 0x1, P1 ;  /* 0x00000003da0dd211 */ /* 0x080fe400008f0c09 */
[----:B------:R-:W-:Y:S01]  /*20060*/  @!P6 LEA.HI.X R15, R219, R3, R8, 0x1, P2 ;  /* 0x00000003db0fe211 */ /* 0x000fe200010f0c08 */
[----:B------:R-:W-:Y:S01]  /*20070*/  @!P4 IMAD.WIDE R2, R7, 0x2, R2 ;  /* 0x000000020702c825 */ /* 0x000fe200078e0202 */
[----:B------:R0:W-:Y:S04]  /*20080*/  @!P3 ST.E.128 desc[UR6][R10.64], RZ ;  /* 0x000000ff0a00b985 */ /* 0x0001e8000c101d06 */
[----:B------:R0:W-:Y:S04]  /*20090*/  @!P4 ST.E.128 desc[UR6][R2.64], RZ ;  /* 0x000000ff0200c985 */ /* 0x0001e8000c101d06 */
[----:B------:R0:W-:Y:S04]  /*200a0*/  @!P5 ST.E.128 desc[UR6][R12.64], RZ ;  /* 0x000000ff0c00d985 */ /* 0x0001e8000c101d06 */
[----:B------:R0:W-:Y:S02]  /*200b0*/  @!P6 ST.E.128 desc[UR6][R14.64], RZ ;  /* 0x000000ff0e00e985 */ /* 0x0001e4000c101d06 */
.L_x_869:
[----:B------:R-:W-:Y:S05]  /*200c0*/  BSYNC B1 ;  /* 0x0000000000017941 */ /* 0x000fea0003800000 */
.L_x_868:
[----:B------:R-:W-:Y:S01]  /*200d0*/  VIADD R0, R6, 0x60 ;  /* 0x0000006006007836 */ /* 0x000fe20000000000 */
[----:B0---4-:R0:W4:Y:S04]  /*200e0*/  SHFL.IDX PT, R3, R5, 0x3, 0x181f ;  /* 0x00781f0005037f89 */ /* 0x01112800000e0000 */
[----:B------:R-:W-:Y:S01]  /*200f0*/  ISETP.GE.AND P0, PT, R0, R21, PT ;  /* 0x000000150000720c */ /* 0x000fe20003f06270 */
[----:B------:R0:W0:-:S12]  /*20100*/  SHFL.IDX PT, R2, R4, 0x3, 0x181f ;  /* 0x00781f0004027f89 */ /* 0x00001800000e0000 */
        /* <DEDUP_REMOVED lines=10> */
[----:B--23--:R-:W-:Y:S02]  /*201b0*/  @!P4 SHF.L.U32 R5, R234, 0x3, RZ ;  /* 0x00000003ea05c819 */ /* 0x00cfe400000006ff */
[-C--:B----4-:R-:W-:Y:S02]  /*201c0*/  @!P3 LEA.HI.X R7, R16, R3.reuse, R17, 0x1, P0 ;  /* 0x000000031007b211 */ /* 0x090fe400000f0c11 */
[----:B------:R-:W-:-:S02]  /*201d0*/  @!P5 LEA.HI.X R11, R218, R3, R9, 0x1, P1 ;  /* 0x00000003da0bd211 */ /* 0x000fc400008f0c09 */
[----:B------:R-:W-:Y:S01]  /*201e0*/  @!P6 LEA.HI.X R13, R219, R3, R8, 0x1, P2 ;  /* 0x00000003db0de211 */ /* 0x000fe200010f0c08 */
[----:B------:R-:W-:Y:S01]  /*201f0*/  @!P4 IMAD.WIDE R2, R5, 0x2, R2 ;  /* 0x000000020502c825 */ /* 0x000fe200078e0202 */
[----:B------:R0:W-:Y:S04]  /*20200*/  @!P3 ST.E.128 desc[UR6][R6.64], RZ ;  /* 0x000000ff0600b985 */ /* 0x0001e8000c101d06 */
[----:B------:R0:W-:Y:S04]  /*20210*/  @!P4 ST.E.128 desc[UR6][R2.64], RZ ;  /* 0x000000ff0200c985 */ /* 0x0001e8000c101d06 */
[----:B------:R0:W-:Y:S04]  /*20220*/  @!P5 ST.E.128 desc[UR6][R10.64], RZ ;  /* 0x000000ff0a00d985 */ /* 0x0001e8000c101d06 */
[----:B------:R0:W-:Y:S02]  /*20230*/  @!P6 ST.E.128 desc[UR6][R12.64], RZ ;  /* 0x000000ff0c00e985 */ /* 0x0001e4000c101d06 */
.L_x_860:
[----:B------:R-:W-:Y:S05]  /*20240*/  BSYNC B0 ;  /* 0x0000000000007941 */ /* 0x000fea0003800000 */
.L_x_851:
[----:B------:R-:W-:Y:S02]  /*20250*/  ULDC UR4, c[0x0][0xc3c] ;  /* 0x00030f0000047ab9 */ /* 0x000fe40000000800 */
[----:B-1----:R-:W-:-:S13]  /*20260*/  ISETP.GE.AND P0, PT, R123, UR4, PT ;  /* 0x000000047b007c0c */ /* 0x002fda000bf06270 */
[----:B------:R-:W-:Y:S05]  /*20270*/  @!P0 BRA `(.L_x_870) ;  /* 0xfffffe1000508947 */ /* 0x000fea000383ffff */
[----:B------:R-:W-:Y:S05]  /*20280*/  BRA `(.L_x_645) ;  /* 0x0000008800987947 */ /* 0x000fea0003800000 */
.L_x_643:
[----:B------:R-:W-:-:S08]  /*20290*/  NOP ;  /* 0x0000000000007918 */ /* 0x000fd00000000000 */
[----:B------:R-:W0:-:S00]  /*202a0*/  USETMAXREG.DEALLOC.CTAPOOL 0x18 ;  /* 0x00000018000079c8 */ /* 0x000e0000080e0500 */
[----:B0-----:R-:W2:Y:S01]  /*202b0*/  LDL.LU R3, [R1+0x8] ;  /* 0x0000080001037983 */ /* 0x001ea20000300800 */
[----:B------:R-:W-:Y:S01]  /*202c0*/  LOP3.LUT R2, R2, 0x3, RZ, 0xc0, !PT ;  /* 0x0000000302027812 */ /* 0x000fe200078ec0ff */
[----:B------:R-:W-:-:S05]  /*202d0*/  IMAD.MOV.U32 R4, RZ, RZ, RZ ;  /* 0x000000ffff047224 */ /* 0x000fca00078e00ff */
[----:B------:R-:W0:Y:S02]  /*202e0*/  SHFL.IDX PT, R2, R2, RZ, 0x1f ;  /* 0x00001fff02027589 */ /* 0x000e2400000e0000 */
[----:B0-----:R-:W-:Y:S02]  /*202f0*/  ISETP.NE.AND P0, PT, R2, RZ, PT ;  /* 0x000000ff0200720c */ /* 0x001fe40003f05270 */
[----:B--2---:R-:W-:-:S11]  /*20300*/  LOP3.LUT R3, R3, 0xffffffef, RZ, 0xc0, !PT ;  /* 0xffffffef03037812 */ /* 0x004fd600078ec0ff */
[----:B------:R-:W-:-:S05]  /*20310*/  @P0 LOP3.LUT R3, R3, 0x10, RZ, 0xfc, !PT ;  /* 0x0000001003030812 */ /* 0x000fca00078efcff */
[----:B------:R0:W-:Y:S01]  /*20320*/  STL [R1+0x8], R3 ;  /* 0x0000080301007387 */ /* 0x0001e20000100800 */
        /* <DEDUP_REMOVED lines=8> */
.L_x_871:
[----:B------:R-:W-:Y:S01]  /*203b0*/  LOP3.LUT R5, R0, 0x1f, RZ, 0xc0, !PT ;  /* 0x0000001f00057812 */ /* 0x000fe200078ec0ff */
[----:B------:R-:W-:Y:S01]  /*203c0*/  ULDC UR4, c[0x0][0xc3c] ;  /* 0x00030f0000047ab9 */ /* 0x000fe20000000800 */
[----:B------:R-:W-:Y:S01]  /*203d0*/  ULDC.64 UR6, c[0x0][0x208] ;  /* 0x0000820000067ab9 */ /* 0x000fe20000000a00 */
[----:B------:R-:W-:Y:S01]  /*203e0*/  ULDC UR5, c[0x0][0xc38] ;  /* 0x00030e0000057ab9 */ /* 0x000fe20000000800 */
[----:B------:R-:W-:-:S04]  /*203f0*/  ISETP.NE.AND P0, PT, R5, 0x1f, PT ;  /* 0x0000001f0500780c */ /* 0x000fc80003f05270 */
[----:B------:R-:W-:-:S13]  /*20400*/  ISETP.GE.OR P1, PT, R5, UR4, !P0 ;  /* 0x0000000405007c0c */ /* 0x000fda000c726670 */
[----:B0-----:R-:W0:Y:S02]  /*20410*/  @!P1 LDC.64 R2, c[0x0][0xc80] ;  /* 0x00032000ff029b82 */ /* 0x001e240000000a00 */
        /* <DEDUP_REMOVED lines=14> */
[----:B-1----:R-:W-:-:S04]  /*20500*/  SEL R6, R6, RZ, P2 ;  /* 0x000000ff06067207 */ /* 0x002fc80001000000 */
[----:B------:R-:W-:-:S05]  /*20510*/  IADD3 R6, R7, R6, RZ ;  /* 0x0000000607067210 */ /* 0x000fca0007ffe0ff */
[----:B------:R-:W1:Y:S02]  /*20520*/  SHFL.UP PT, R8, R6, 0x4, RZ ;  /* 0x0480000006087989 */ /* 0x000e6400000e00ff */
[----:B-1----:R-:W-:-:S05]  /*20530*/  SEL R3, R8, RZ, P3 ;  /* 0x000000ff08037207 */ /* 0x002fca0001800000 */
[----:B------:R-:W-:-:S05]  /*20540*/  IMAD.IADD R3, R6, 0x1, R3 ;  /* 0x0000000106037824 */ /* 0x000fca00078e0203 */
[----:B------:R-:W1:Y:S02]  /*20550*/  SHFL.UP PT, R2, R3, 0x8, RZ ;  /* 0x0500000003027989 */ /* 0x000e6400000e00ff */
[----:B-1----:R-:W-:-:S05]  /*20560*/  SEL R2, R2, RZ, P4 ;  /* 0x000000ff02027207 */ /* 0x002fca0002000000 */
[----:B------:R-:W-:-:S05]  /*20570*/  IMAD.IADD R7, R3, 0x1, R2 ;  /* 0x0000000103077824 */ /* 0x000fca00078e0202 */
[----:B------:R-:W1:Y:S02]  /*20580*/  SHFL.UP PT, R2, R7, 0x10, RZ ;  /* 0x0600000007027989 */ /* 0x000e6400000e00ff */
[----:B-1----:R-:W-:-:S04]  /*20590*/  SEL R2, R2, RZ, P5 ;  /* 0x000000ff02027207 */ /* 0x002fc80002800000 */
[----:B------:R-:W-:-:S05]  /*205a0*/  IADD3 R2, R7, R2, RZ ;  /* 0x0000000207027210 */ /* 0x000fca0007ffe0ff */
[----:B------:R-:W1:Y:S02]  /*205b0*/  SHFL.IDX PT, R6, R2, 0x1f, 0x1f ;  /* 0x03e01f0002067f89 */ /* 0x000e6400000e0000 */
[----:B-1----:R-:W-:-:S04]  /*205c0*/  IMAD R6, R6, UR5, RZ ;  /* 0x0000000506067c24 */ /* 0x002fc8000f8e02ff */
[----:B------:R-:W-:Y:S01]  /*205d0*/  IMAD.MOV.U32 R3, RZ, RZ, R6 ;  /* 0x000000ffff037224 */ /* 0x000fe200078e0006 */
[----:B0-----:R-:W-:-:S13]  /*205e0*/  ISETP.GT.AND P6, PT, R6, UR6, PT ;  /* 0x0000000606007c0c */ /* 0x001fda000bfc4270 */
[----:B------:R-:W-:Y:S05]  /*205f0*/  @P6 BRA `(.L_x_873) ;  /* 0x0000000000a06947 */ /* 0x000fea0003800000 */
[----:B------:R-:W0:Y:S01]  /*20600*/  LDC R7, c[0x0][0xc3c] ;  /* 0x00030f00ff077b82 */ /* 0x000e220000000800 */
[----:B------:R-:W-:Y:S01]  /*20610*/  MOV R6, R3 ;  /* 0x0000000300067202 */ /* 0x000fe20000000f00 */
[----:B------:R-:W-:Y:S01]  /*20620*/  UMOV UR4, URZ ;  /* 0x0000003f00047c82 */ /* 0x000fe20008000000 */
[----:B------:R-:W-:Y:S01]  /*20630*/  ULDC UR7, c[0x0][0xc3c] ;  /* 0x00030f0000077ab9 */ /* 0x000fe20000000800 */
[----:B------:R-:W-:-:S05]  /*20640*/  ULDC UR5, c[0x0][0xc38] ;  /* 0x00030e0000057ab9 */ /* 0x000fca0000000800 */
.L_x_877:
        /* <DEDUP_REMOVED lines=13> */
.L_x_876:
[----:B------:R-:W-:Y:S05]  /*20720*/  BSYNC B0 ;  /* 0x0000000000007941 */ /* 0x000fea0003800000 */
.L_x_875:
[----:B0----5:R-:W0:Y:S02]  /*20730*/  SHFL.UP PT, R2, R4, 0x1, RZ ;  /* 0x0420000004027989 */ /* 0x021e2400000e00ff */
[----:B0-----:R-:W-:-:S05]  /*20740*/  SEL R3, R2, RZ, P1 ;  /* 0x000000ff02037207 */ /* 0x001fca0000800000 */
[----:B------:R-:W-:-:S05]  /*20750*/  IMAD.IADD R3, R4, 0x1, R3 ;  /* 0x0000000104037824 */ /* 0x000fca00078e0203 */
[----:B------:R-:W0:Y:S02]  /*20760*/  SHFL.UP PT, R2, R3, 0x2, RZ ;  /* 0x0440000003027989 */ /* 0x000e2400000e00ff */
[----:B0-----:R-:W-:-:S05]  /*20770*/  SEL R2, R2, RZ, P2 ;  /* 0x000000ff02027207 */ /* 0x001fca0001000000 */
[----:B------:R-:W-:-:S05]  /*20780*/  IMAD.IADD R2, R3, 0x1, R2 ;  /* 0x0000000103027824 */ /* 0x000fca00078e0202 */
[----:B------:R-:W0:Y:S02]  /*20790*/  SHFL.UP PT, R8, R2, 0x4, RZ ;  /* 0x0480000002087989 */ /* 0x000e2400000e00ff */
[----:B0-----:R-:W-:-:S04]  /*207a0*/  SEL R9, R8, RZ, P3 ;  /* 0x000000ff08097207 */ /* 0x001fc80001800000 */
[----:B------:R-:W-:-:S05]  /*207b0*/  IADD3 R9, R2, R9, RZ ;  /* 0x0000000902097210 */ /* 0x000fca0007ffe0ff */
[----:B------:R-:W0:Y:S02]  /*207c0*/  SHFL.UP PT, R8, R9, 0x8, RZ ;  /* 0x0500000009087989 */ /* 0x000e2400000e00ff */
[----:B0-----:R-:W-:-:S05]  /*207d0*/  SEL R8, R8, RZ, P4 ;  /* 0x000000ff08087207 */ /* 0x001fca0002000000 */
[----:B------:R-:W-:-:S05]  /*207e0*/  IMAD.IADD R8, R9, 0x1, R8 ;  /* 0x0000000109087824 */ /* 0x000fca00078e0208 */
[----:B------:R-:W0:Y:S02]  /*207f0*/  SHFL.UP PT, R10, R8, 0x10, RZ ;  /* 0x06000000080a7989 */ /* 0x000e2400000e00ff */
[----:B0-----:R-:W-:-:S05]  /*20800*/  SEL R11, R10, RZ, P5 ;  /* 0x000000ff0a0b7207 */ /* 0x001fca0002800000 */
[----:B------:R-:W-:-:S05]  /*20810*/  IMAD.IADD R11, R8, 0x1, R11 ;  /* 0x00000001080b7824 */ /* 0x000fca00078e020b */
[----:B------:R-:W0:Y:S02]  /*20820*/  SHFL.IDX PT, R3, R11, 0x1f, 0x1f ;  /* 0x03e01f000b037f89 */ /* 0x000e2400000e0000 */
[----:B0-----:R-:W-:-:S05]  /*20830*/  IMAD R3, R3, UR5, RZ ;  /* 0x0000000503037c24 */ /* 0x001fca000f8e02ff */
[----:B------:R-:W-:-:S04]  /*20840*/  IADD3 R6, R3, R6, RZ ;  /* 0x0000000603067210 */ /* 0x000fc80007ffe0ff */
[----:B------:R-:W-:-:S13]  /*20850*/  ISETP.GT.AND P6, PT, R6, UR6, PT ;  /* 0x0000000606007c0c */ /* 0x000fda000bfc4270 */
[----:B------:R-:W-:Y:S05]  /*20860*/  @!P6 BRA `(.L_x_877) ;  /* 0xfffffffc0078e947 */ /* 0x000fea000383ffff */
[----:B------:R-:W-:-:S07]  /*20870*/  IMAD.MOV.U32 R2, RZ, RZ, R11 ;  /* 0x000000ffff027224 */ /* 0x000fce00078e000b */
.L_x_873:
        /* <DEDUP_REMOVED lines=10> */
[----:B0-----:R-:W-:-:S06]  /*20920*/  IADD3 R3, R9, 0xffffffe, RZ ;  /* 0x0ffffffe09037810 */ /* 0x001fcc0007ffe0ff */
[----:B------:R-:W0:Y:S02]  /*20930*/  F2I.FTZ.U32.TRUNC.NTZ R3, R3 ;  /* 0x0000000300037305 */ /* 0x000e24000021f000 */
[----:B0-----:R-:W-:Y:S01]  /*20940*/  IMAD.MOV R11, RZ, RZ, -R3 ;  /* 0x000000ffff0b7224 */ /* 0x001fe200078e0a03 */
[----:B------:R-:W-:Y:S06]  /*20950*/  @!P0 BRA `(.L_x_878) ;  /* 0x0000000000088947 */ /* 0x000fec0003800000 */
[----:B------:R-:W-:-:S05]  /*20960*/  VIADD R9, R19, 0xffffffff ;  /* 0xffffffff13097836 */ /* 0x000fca0000000000 */
[----:B------:R0:W1:Y:S02]  /*20970*/  SHFL.IDX PT, R16, R2, R9, 0x1f ;  /* 0x00001f0902107589 */ /* 0x00006400000e0000 */
.L_x_878:
[----:B-1----:R-:W-:Y:S01]  /*20980*/  IMAD R16, R16, UR5, R7 ;  /* 0x0000000510107c24 */ /* 0x002fe2000f8e0207 */
[----:B0-----:R-:W-:Y:S01]  /*20990*/  MOV R2, RZ ;  /* 0x000000ff00027202 */ /* 0x001fe20000000f00 */
[----:B------:R-:W-:Y:S02]  /*209a0*/  IMAD R7, R11, R6, RZ ;  /* 0x000000060b077224 */ /* 0x000fe400078e02ff */
[----:B------:R-:W-:Y:S01]  /*209b0*/  VIADD R19, R19, UR4 ;  /* 0x0000000413137c36 */ /* 0x000fe20008000000 */
[----:B------:R-:W-:Y:S01]  /*209c0*/  IADD3 R9, -R16, UR6, RZ ;  /* 0x0000000610097c10 */ /* 0x000fe2000fffe1ff */
[----:B------:R-:W-:Y:S01]  /*209d0*/  IMAD.HI.U32 R2, R3, R7, R2 ;  /* 0x0000000703027227 */ /* 0x000fe200078e0002 */
[----:B------:R-:W-:Y:S02]  /*209e0*/  IABS R7, R4 ;  /* 0x0000000400077213 */ /* 0x000fe40000000000 */
[----:B------:R-:W-:-:S03]  /*209f0*/  IABS R3, R9 ;  /* 0x0000000900037213 */ /* 0x000fc60000000000 */
[----:B------:R-:W-:Y:S02]  /*20a00*/  IMAD.MOV R7, RZ, RZ, -R7 ;  /* 0x000000ffff077224 */ /* 0x000fe400078e0a07 */
[----:B------:R-:W-:-:S04]  /*20a10*/  IMAD.HI.U32 R2, R2, R3, RZ ;  /* 0x0000000302027227 */ /* 0x000fc800078e00ff */
[----:B------:R-:W-:-:S05]  /*20a20*/  IMAD R3, R2, R7, R3 ;  /* 0x0000000702037224 */ /* 0x000fca00078e0203 */
[----:B------:R-:W-:-:S13]  /*20a30*/  ISETP.GT.U32.AND P1, PT, R6, R3, PT ;  /* 0x000000030600720c */ /* 0x000fda0003f24070 */
[----:B------:R-:W-:Y:S01]  /*20a40*/  @!P1 IMAD.IADD R3, R3, 0x1, -R6 ;  /* 0x0000000103039824 */ /* 0x000fe200078e0a06 */
[----:B------:R-:W-:Y:S02]  /*20a50*/  @!P1 IADD3 R2, R2, 0x1, RZ ;  /* 0x0000000102029810 */ /* 0x000fe40007ffe0ff */
[----:B------:R-:W-:Y:S02]  /*20a60*/  ISETP.NE.AND P1, PT, R4, RZ, PT ;  /* 0x000000ff0400720c */ /* 0x000fe40003f25270 */
[----:B------:R-:W-:Y:S02]  /*20a70*/  ISETP.GE.U32.AND P0, PT, R3, R6, PT ;  /* 0x000000060300720c */ /* 0x000fe40003f06070 */
[----:B------:R-:W-:-:S04]  /*20a80*/  LOP3.LUT R3, R9, R4, RZ, 0x3c, !PT ;  /* 0x0000000409037212 */ /* 0x000fc800078e3cff */
[----:B------:R-:W-:-:S07]  /*20a90*/  ISETP.GE.AND P2, PT, R3, RZ, PT ;  /* 0x000000ff0300720c */ /* 0x000fce0003f46270 */
[----:B------:R-:W-:-:S06]  /*20aa0*/  @P0 VIADD R2, R2, 0x1 ;  /* 0x0000000102020836 */ /* 0x000fcc0000000000 */
[----:B------:R-:W-:Y:S01]  /*20ab0*/  @!P2 IMAD.MOV R2, RZ, RZ, -R2 ;  /* 0x000000ffff02a224 */ /* 0x000fe200078e0a02 */
[----:B------:R-:W-:-:S04]  /*20ac0*/  @!P1 LOP3.LUT R2, RZ, R4, RZ, 0x33, !PT ;  /* 0x00000004ff029212 */ /* 0x000fc800078e33ff */
[----:B------:R-:W-:Y:S01]  /*20ad0*/  IADD3 R17, -R2, RZ, RZ ;  /* 0x000000ff02117210 */ /* 0x000fe20007ffe1ff */
[----:B------:R-:W-:-:S04]  /*20ae0*/  IMAD.MOV.U32 R18, RZ, RZ, R2 ;  /* 0x000000ffff127224 */ /* 0x000fc800078e0002 */
[----:B------:R-:W-:Y:S01]  /*20af0*/  IMAD R17, R4, R17, R9 ;  /* 0x0000001104117224 */ /* 0x000fe200078e0209 */
[----:B------:R-:W-:Y:S06]  /*20b00*/  BRA `(.L_x_879) ;  /* 0x00000000000c7947 */ /* 0x000fec0003800000 */
.L_x_874:
[----:B------:R-:W-:Y:S01]  /*20b10*/  MOV R17, RZ ;  /* 0x000000ff00117202 */ /* 0x000fe20000000f00 */
[----:B------:R-:W-:Y:S02]  /*20b20*/  IMAD.U32 R16, RZ, RZ, UR6 ;  /* 0x00000006ff107e24 */ /* 0x000fe4000f8e00ff */
[----:B------:R-:W-:-:S07]  /*20b30*/  IMAD.MOV.U32 R18, RZ, RZ, RZ ;  /* 0x000000ffff127224 */ /* 0x000fce00078e00ff */
.L_x_879:
[----:B------:R-:W-:-:S13]  /*20b40*/  ISETP.NE.AND P0, PT, R5, RZ, PT ;  /* 0x000000ff0500720c */ /* 0x000fda0003f05270 */
[----:B------:R-:W0:Y:S01]  /*20b50*/  @!P0 S2R R3, SR_CgaCtaId ;  /* 0x0000000000038919 */ /* 0x000e220000008800 */
[----:B------:R-:W-:-:S04]  /*20b60*/  @!P0 MOV R2, 0x400 ;  /* 0x0000040000028802 */ /* 0x000fc80000000f00 */
[----:B0-----:R-:W-:-:S05]  /*20b70*/  @!P0 LEA R2, R3, R2, 0x18 ;  /* 0x0000000203028211 */ /* 0x001fca00078ec0ff */
[----:B------:R2:W-:Y:S01]  /*20b80*/  @!P0 STS.128 [R2+0x388d0], R16 ;  /* 0x0388d01002008388 */ /* 0x0005e20000000c00 */
[----:B------:R-:W-:Y:S06]  /*20b90*/  BAR.ARV 0x5, 0x180 ;  /* 0x0146000000007b1d */ /* 0x000fec0000002000 */
.L_x_872:
[----:B--2---:R-:W-:Y:S01]  /*20ba0*/  MOV R2, 0x1 ;  /* 0x0000000100027802 */ /* 0x004fe20000000f00 */
[----:B------:R2:W-:Y:S01]  /*20bb0*/  STL [R1+0xc], RZ ;  /* 0x00000cff01007387 */ /* 0x0005e20000100800 */
[----:B------:R-:W-:Y:S02]  /*20bc0*/  ULDC UR4, c[0x0][0xc3c] ;  /* 0x00030f0000047ab9 */ /* 0x000fe40000000800 */
[----:B-1----:R-:W-:Y:S01]  /*20bd0*/  ISETP.GE.AND P0, PT, R19, UR4, PT ;  /* 0x0000000413007c0c */ /* 0x002fe2000bf06270 */
[----:B------:R2:W-:Y:S04]  /*20be0*/  STL [R1+0x14], R2 ;  /* 0x0000140201007387 */ /* 0x0005e80000100800 */
[----:B------:R2:W-:Y:S08]  /*20bf0*/  STL [R1+0x54], RZ ;  /* 0x000054ff01007387 */ /* 0x0005f00000100800 */
[----:B--2---:R-:W-:Y:S05]  /*20c00*/  @P0 BRA `(.L_x_880) ;  /* 0x0000007c00500947 */ /* 0x004fea0003800000 */
[----:B------:R-:W2:Y:S01]  /*20c10*/  LDL.LU R5, [R1+0x8] ;  /* 0x0000080001057983 */ /* 0x000ea20000300800 */
[C---:B------:R-:W-:Y:S01]  /*20c20*/  IMAD.SHL.U32 R2, R0.reuse, 0x8, RZ ;  /* 0x0000000800027824 */ /* 0x040fe200078e00ff */
[----:B------:R-:W1:Y:S01]  /*20c30*/  S2UR UR5, SR_CgaCtaId ;  /* 0x00000000000579c3 */ /* 0x000e620000008800 */
[----:B------:R-:W-:Y:S01]  /*20c40*/  LOP3.LUT R7, R0, 0x7f, RZ, 0xc0, !PT ;  /* 0x0000007f00077812 */ /* 0x000fe200078ec0ff */
[----:B------:R-:W-:Y:S01]  /*20c50*/  UMOV UR4, 0x400 ;  /* 0x0000040000047882 */ /* 0x000fe20000000000 */
[----:B------:R-:W-:Y:S01]  /*20c60*/  BSSY B8, `(.L_x_880) ;  /* 0x00007ce000087945 */ /* 0x000fe20003800000 */
[C---:B0-----:R-:W-:Y:S01]  /*20c70*/  LOP3.LUT R3, R2.reuse, 0x1f8, RZ, 0xc0, !PT ;  /* 0x000001f802037812 */ /* 0x041fe200078ec0ff */
[----:B------:R-:W-:Y:S01]  /*20c80*/  ULDC.64 UR38, c[0x0][0x198] ;  /* 0x0000660000267ab9 */ /* 0x000fe20000000a00 */
[----:B------:R-:W-:Y:S01]  /*20c90*/  ISETP.NE.AND P1, PT, R7, RZ, PT ;  /* 0x000000ff0700720c */ /* 0x000fe20003f25270 */
[----:B------:R-:W-:Y:S01]  /*20ca0*/  ULOP3.LUT UR37, UR60, 0x2, URZ, 0xfc, !UPT ;  /* 0x000000023c257892 */ /* 0x000fe2000f8efc3f */
[----:B------:R-:W-:Y:S01]  /*20cb0*/  LOP3.LUT R4, R3, 0x38, R0, 0x78, !PT ;  /* 0x0000003803047812 */ /* 0x000fe200078e7800 */
[----:B------:R-:W-:Y:S01]  /*20cc0*/  IMAD.SHL.U32 R3, R7, 0x8, RZ ;  /* 0x0000000807037824 */ /* 0x000fe200078e00ff */
[----:B------:R-:W-:Y:S01]  /*20cd0*/  SHF.R.U32.HI R6, RZ, 0x3, R7 ;  /* 0x00000003ff067819 */ /* 0x000fe20000011607 */
[----:B------:R-:W-:Y:S01]  /*20ce0*/  ULDC UR36, c[0x0][0xc] ;  /* 0x0000030000247ab9 */ /* 0x000fe20000000800 */
[----:B------:R-:W-:-:S02]  /*20cf0*/  LOP3.LUT R2, R2, 0x38, RZ, 0xc0, !PT ;  /* 0x0000003802027812 */ /* 0x000fc400078ec0ff */
[----:B------:R-:W-:Y:S02]  /*20d00*/  LOP3.LUT R3, R4, 0x200, R3, 0xf8, !PT ;  /* 0x0000020004037812 */ /* 0x000fe400078ef803 */
[C---:B------:R-:W-:Y:S02]  /*20d10*/  LOP3.LUT P0, R4, R0.reuse, 0x1f, RZ, 0xc0, !PT ;  /* 0x0000001f00047812 */ /* 0x040fe4000780c0ff */
[----:B------:R-:W-:-:S03]  /*20d20*/  SHF.L.U32 R0, R0, 0x4, RZ ;  /* 0x0000000400007819 */ /* 0x000fc600000006ff */
[----:B------:R0:W-:Y:S01]  /*20d30*/  STL [R1+0x30], R4 ;  /* 0x0000300401007387 */ /* 0x0001e20000100800 */
[----:B------:R-:W-:Y:S01]  /*20d40*/  LOP3.LUT R6, R6, 0x70, R0, 0xf8, !PT ;  /* 0x0000007006067812 */ /* 0x000fe200078ef800 */
[----:B-1----:R-:W-:-:S06]  /*20d50*/  ULEA UR4, UR5, UR4, 0x18 ;  /* 0x0000000405047291 */ /* 0x002fcc000f8ec03f */
[----:B0-----:R-:W-:-:S04]  /*20d60*/  IMAD.U32 R4, RZ, RZ, UR4 ;  /* 0x00000004ff047e24 */ /* 0x001fc8000f8e00ff */
[----:B------:R-:W-:Y:S01]  /*20d70*/  IMAD R0, R3, 0x2, R4 ;  /* 0x0000000203007824 */ /* 0x000fe200078e0204 */
[----:B------:R0:W-:Y:S01]  /*20d80*/  STL [R1+0x4], R4 ;  /* 0x0000040401007387 */ /* 0x0001e20000100800 */
[----:B------:R-:W-:-:S03]  /*20d90*/  LOP3.LUT R3, R2, 0x80, RZ, 0xfc, !PT ;  /* 0x0000008002037812 */ /* 0x000fc600078efcff */
[----:B------:R1:W-:Y:S04]  /*20da0*/  STL [R1+0x2c], R0 ;  /* 0x00002c0001007387 */ /* 0x0003e80000100800 */
[----:B------:R-:W-:Y:S01]  /*20db0*/  STL [R1+0x20], RZ ;  /* 0x000020ff01007387 */ /* 0x000fe20000100800 */
[----:B0-----:R-:W-:Y:S02]  /*20dc0*/  LOP3.LUT R4, R2, 0x40, RZ, 0xfc, !PT ;  /* 0x0000004002047812 */ /* 0x001fe400078efcff */
[----:B-1----:R-:W-:Y:S02]  /*20dd0*/  MOV R0, 0x1 ;  /* 0x0000000100007802 */ /* 0x002fe40000000f00 */
[----:B--2---:R-:W-:-:S04]  /*20de0*/  LOP3.LUT R5, R5, 0xfffffffd, RZ, 0xc0, !PT ;  /* 0xfffffffd05057812 */ /* 0x004fc800078ec0ff */
[----:B------:R-:W-:-:S04]  /*20df0*/  @P1 LOP3.LUT R5, R5, 0x2, RZ, 0xfc, !PT ;  /* 0x0000000205051812 */ /* 0x000fc800078efcff */
[----:B------:R-:W-:-:S04]  /*20e00*/  LOP3.LUT R5, R5, 0xfffffffe, RZ, 0xc0, !PT ;  /* 0xfffffffe05057812 */ /* 0x000fc800078ec0ff */
[----:B------:R-:W-:Y:S02]  /*20e10*/  @P0 LOP3.LUT R5, R5, 0x1, RZ, 0xfc, !PT ;  /* 0x0000000105050812 */ /* 0x000fe400078efcff */
[----:B------:R-:W-:Y:S02]  /*20e20*/  ISETP.NE.OR P0, PT, R7, RZ, !P0 ;  /* 0x000000ff0700720c */ /* 0x000fe40004705670 */
[----:B------:R-:W-:-:S11]  /*20e30*/  LOP3.LUT R5, R5, 0xfffffff7, RZ, 0xc0, !PT ;  /* 0xfffffff705057812 */ /* 0x000fd600078ec0ff */
[----:B------:R-:W-:-:S05]  /*20e40*/  @P0 LOP3.LUT R5, R5, 0x8, RZ, 0xfc, !PT ;  /* 0x0000000805050812 */ /* 0x000fca00078efcff */
[----:B------:R-:W-:Y:S04]  /*20e50*/  STL [R1+0x8], R5 ;  /* 0x0000080501007387 */ /* 0x000fe80000100800 */
[----:B------:R-:W-:Y:S04]  /*20e60*/  STL [R1+0x24], R0 ;  /* 0x0000240001007387 */ /* 0x000fe80000100800 */
[----:B------:R-:W-:Y:S04]  /*20e70*/  STL [R1+0x54], RZ ;  /* 0x000054ff01007387 */ /* 0x000fe80000100800 */
[----:B------:R-:W-:Y:S04]  /*20e80*/  STL [R1+0xc], RZ ;  /* 0x00000cff01007387 */ /* 0x000fe80000100800 */
[----:B------:R0:W-:Y:S02]  /*20e90*/  STL [R1+0x14], R0 ;  /* 0x0000140001007387 */ /* 0x0001e40000100800 */
[----:B0-----:R-:W-:-:S07]  /*20ea0*/  LOP3.LUT R0, R2, 0xc0, RZ, 0xfc, !PT ;  /* 0x000000c002007812 */ /* 0x001fce00078efcff */
.L_x_1041:
[----:B01----:R-:W0:Y:S01]  /*20eb0*/  LDC.64 R2, c[0x0][0xc88] ;  /* 0x00032200ff027b82 */ /* 0x003e220000000a00 */
[----:B------:R-:W-:Y:S01]  /*20ec0*/  ULDC.64 UR4, c[0x0][0x208] ;  /* 0x0000820000047ab9 */ /* 0x000fe20000000a00 */
[----:B0-----:R-:W-:-:S05]  /*20ed0*/  IMAD.WIDE R2, R19, 0x4, R2 ;  /* 0x0000000413027825 */ /* 0x001fca00078e0202 */
[----:B--2---:R-:W2:Y:S01]  /*20ee0*/  LDG.E R15, desc[UR4][R2.64] ;  /* 0x00000004020f7981 */ /* 0x004ea2000c1e1900 */
[----:B------:R-:W-:Y:S05]  /*20ef0*/  YIELD ;  /* 0x0000000000007946 */ /* 0x000fea0003800000 */
[----:B------:R-:W-:Y:S01]  /*20f00*/  ULDC.64 UR4, c[0x0][0xa28] ;  /* 0x00028a0000047ab9 */ /* 0x000fe20000000a00 */
[----:B------:R-:W-:Y:S01]  /*20f10*/  ULDC.64 UR10, c[0x0][0xa18] ;  /* 0x00028600000a7ab9 */ /* 0x000fe20000000a00 */
[----:B------:R-:W-:Y:S01]  /*20f20*/  ISETP.NE.U32.AND P0, PT, RZ, UR4, PT ;  /* 0x00000004ff007c0c */ /* 0x000fe2000bf05070 */
[----:B------:R-:W-:Y:S01]  /*20f30*/  ULDC.64 UR6, c[0x0][0xa08] ;  /* 0x0002820000067ab9 */ /* 0x000fe20000000a00 */
[----:B------:R-:W-:Y:S01]  /*20f40*/  ISETP.NE.U32.AND P3, PT, RZ, UR10, PT ;  /* 0x0000000aff007c0c */ /* 0x000fe2000bf65070 */
[----:B------:R-:W-:Y:S01]  /*20f50*/  IMAD.MOV.U32 R0, RZ, RZ, RZ ;  /* 0x000000ffff007224 */ /* 0x000fe200078e00ff */
[----:B------:R-:W-:Y:S01]  /*20f60*/  ISETP.NE.AND.EX P0, PT, RZ, UR5, PT, P0 ;  /* 0x00000005ff007c0c */ /* 0x000fe2000bf05300 */
[----:B------:R-:W-:Y:S01]  /*20f70*/  ULDC.64 UR12, c[0x0][0x208] ;  /* 0x00008200000c7ab9 */ /* 0x000fe20000000a00 */
[----:B------:R-:W-:Y:S01]  /*20f80*/  ISETP.NE.AND.EX P3, PT, RZ, UR11, PT, P3 ;  /* 0x0000000bff007c0c */ /* 0x000fe2000bf65330 */
[----:B------:R-:W-:Y:S01]  /*20f90*/  ULDC.64 UR8, c[0x0][0xa10] ;  /* 0x0002840000087ab9 */ /* 0x000fe20000000a00 */
[----:B------:R-:W-:-:S02]  /*20fa0*/  MOV R12, RZ ;  /* 0x000000ff000c7202 */ /* 0x000fc40000000f00 */
[----:B--2---:R-:W-:Y:S01]  /*20fb0*/  SHF.R.S32.HI R4, RZ, 0x1f, R15 ;  /* 0x0000001fff047819 */ /* 0x004fe2000001140f */
[----:B------:R-:W-:-:S06]  /*20fc0*/  IMAD.SHL.U32 R14, R15, 0x4, RZ ;  /* 0x000000040f0e7824 */ /* 0x000fcc00078e00ff */
[C---:B------:R-:W-:Y:S01]  /*20fd0*/  @P0 LEA R2, P1, R15.reuse, UR4, 0x2 ;  /* 0x000000040f020c11 */ /* 0x040fe2000f8210ff */
[----:B------:R-:W-:Y:S01]  /*20fe0*/  STL [R1+0x34], R15 ;  /* 0x0000340f01007387 */ /* 0x000fe20000100800 */
[C-C-:B------:R-:W-:Y:S02]  /*20ff0*/  SHF.L.U64.HI R13, R15.reuse, 0x2, R4.reuse ;  /* 0x000000020f0d7819 */ /* 0x140fe40000010204 */
[----:B------:R-:W-:Y:S01]  /*21000*/  @P0 LEA.HI.X R3, R15, UR5, R4, 0x2, P1 ;  /* 0x000000050f030c11 */ /* 0x000fe200088f1404 */
[----:B------:R-:W-:Y:S01]  /*21010*/  ULDC.64 UR4, c[0x0][0xa00] ;  /* 0x0002800000047ab9 */ /* 0x000fe20000000a00 */
[C---:B------:R-:W-:Y:S01]  /*21020*/  @P3 IADD3 R8, P1, R14.reuse, UR10, RZ ;  /* 0x0000000a0e083c10 */ /* 0x040fe2000ff3e0ff */
[----:B------:R0:W-:Y:S03]  /*21030*/  STL [R1+0x48], R4 ;  /* 0x0000480401007387 */ /* 0x0001e60000100800 */
[----:B------:R-:W-:Y:S01]  /*21040*/  @P3 IADD3.X R9, R13, UR11, RZ, P1, !PT ;  /* 0x0000000b0d093c10 */ /* 0x000fe20008ffe4ff */
[----:B------:R1:W5:Y:S01]  /*21050*/  @P0 LDG.E R0, desc[UR12][R2.64] ;  /* 0x0000000c02000981 */ /* 0x000362000c1e1900 */
[----:B------:R-:W-:-:S02]  /*21060*/  IADD3 R6, P1, R14, UR6, RZ ;  /* 0x000000060e067c10 */ /* 0x000fc4000ff3e0ff */
[----:B------:R-:W-:Y:S02]  /*21070*/  CS2R R10, SRZ ;  /* 0x00000000000a7805 */ /* 0x000fe4000001ff00 */
[----:B------:R-:W-:Y:S01]  /*21080*/  ISETP.NE.U32.AND P2, PT, RZ, UR6, PT ;  /* 0x00000006ff007c0c */ /* 0x000fe2000bf45070 */
[----:B------:R-:W-:Y:S01]  /*21090*/  STL [R1], R14 ;  /* 0x0000000e01007387 */ /* 0x000fe20000100800 */
[----:B------:R-:W-:Y:S02]  /*210a0*/  IADD3.X R7, R13, UR7, RZ, P1, !PT ;  /* 0x000000070d077c10 */ /* 0x000fe40008ffe4ff */
[----:B------:R-:W-:Y:S01]  /*210b0*/  ISETP.NE.U32.AND P1, PT, RZ, UR4, PT ;  /* 0x00000004ff007c0c */ /* 0x000fe2000bf25070 */
[----:B------:R-:W-:Y:S01]  /*210c0*/  STL [R1+0x28], R13 ;  /* 0x0000280d01007387 */ /* 0x000fe20000100800 */
[----:B------:R-:W-:Y:S02]  /*210d0*/  ISETP.NE.AND.EX P2, PT, RZ, UR7, PT, P2 ;  /* 0x00000007ff007c0c */ /* 0x000fe4000bf45320 */
[----:B------:R-:W-:-:S02]  /*210e0*/  ISETP.NE.AND.EX P1, PT, RZ, UR5, PT, P1 ;  /* 0x00000005ff007c0c */ /* 0x000fc4000bf25310 */
[----:B-1----:R-:W-:-:S04]  /*210f0*/  IADD3 R2, P0, R14, UR4, RZ ;  /* 0x000000040e027c10 */ /* 0x002fc8000ff1e0ff */
[----:B------:R-:W-:Y:S01]  /*21100*/  IADD3.X R3, R13, UR5, RZ, P0, !PT ;  /* 0x000000050d037c10 */ /* 0x000fe200087fe4ff */
[----:B------:R-:W-:Y:S01]  /*21110*/  ULDC UR4, c[0x0][0x288] ;  /* 0x0000a20000047ab9 */ /* 0x000fe20000000800 */
[----:B0-----:R-:W-:-:S03]  /*21120*/  IADD3 R4, P0, R14, UR8, RZ ;  /* 0x000000080e047c10 */ /* 0x001fc6000ff1e0ff */
[----:B------:R-:W5:Y:S01]  /*21130*/  @P2 LDG.E R11, desc[UR12][R6.64] ;  /* 0x0000000c060b2981 */ /* 0x000f62000c1e1900 */
[----:B------:R-:W-:Y:S02]  /*21140*/  IADD3.X R5, R13, UR9, RZ, P0, !PT ;  /* 0x000000090d057c10 */ /* 0x000fe400087fe4ff */
[----:B------:R-:W-:Y:S01]  /*21150*/  ISETP.NE.U32.AND P0, PT, RZ, UR8, PT ;  /* 0x00000008ff007c0c */ /* 0x000fe2000bf05070 */
[----:B------:R-:W2:Y:S03]  /*21160*/  @P1 LDG.E R12, desc[UR12][R2.64] ;  /* 0x0000000c020c1981 */ /* 0x000ea6000c1e1900 */
[----:B------:R-:W-:-:S13]  /*21170*/  ISETP.NE.AND.EX P0, PT, RZ, UR9, PT, P0 ;  /* 0x00000009ff007c0c */ /* 0x000fda000bf05300 */
[----:B------:R-:W5:Y:S04]  /*21180*/  @P0 LDG.E R10, desc[UR12][R4.64] ;  /* 0x0000000c040a0981 */ /* 0x000f68000c1e1900 */
[----:B--2---:R0:W-:Y:S02]  /*21190*/  STL [R1+0x40], R12 ;  /* 0x0000400c01007387 */ /* 0x0041e40000100800 */
[----:B0-----:R-:W-:Y:S01]  /*211a0*/  IMAD.U32 R12, RZ, RZ, UR4 ;  /* 0x00000004ff0c7e24 */ /* 0x001fe2000f8e00ff */
[----:B------:R-:W-:-:S05]  /*211b0*/  ULDC.64 UR4, c[0x0][0x418] ;  /* 0x0001060000047ab9 */ /* 0x000fca0000000a00 */
[----:B------:R0:W2:Y:S01]  /*211c0*/  @P3 LDG.E R12, desc[UR12][R8.64] ;  /* 0x0000000c080c3981 */ /* 0x0000a2000c1e1900 */
[----:B------:R-:W-:-:S03]  /*211d0*/  UISETP.NE.U32.AND UP0, UPT, UR4, URZ, UPT ;  /* 0x0000003f0400728c */ /* 0x000fc6000bf05070 */
[----:B------:R-:W-:Y:S01]  /*211e0*/  ULDC UR4, c[0x0][0x424] ;  /* 0x0001090000047ab9 */ /* 0x000fe20000000800 */
[----:B------:R-:W-:-:S03]  /*211f0*/  UISETP.NE.AND.EX UP0, UPT, UR5, URZ, UPT, UP0 ;  /* 0x0000003f0500728c */ /* 0x000fc6000bf05300 */
[----:B------:R-:W-:Y:S01]  /*21200*/  ULDC UR5, c[0x0][0x2f0] ;  /* 0x0000bc0000057ab9 */ /* 0x000fe20000000800 */
[----:B------:R-:W-:-:S04]  /*21210*/  USEL UR4, UR4, 0x1, UP0 ;  /* 0x0000000104047887 */ /* 0x000fc80008000000 */
[----:B------:R-:W-:-:S03]  /*21220*/  UIMAD UR4, UR4, UR5, URZ ;  /* 0x00000005040472a4 */ /* 0x000fc6000f8e023f */
[----:B------:R-:W-:Y:S02]  /*21230*/  ULDC UR5, c[0x0][0x348] ;  /* 0x0000d20000057ab9 */ /* 0x000fe40000000800 */
[----:B0-----:R-:W-:Y:S01]  /*21240*/  IMAD.U32 R9, RZ, RZ, UR5 ;  /* 0x00000005ff097e24 */ /* 0x001fe2000f8e00ff */
[----:B------:R-:W-:Y:S01]  /*21250*/  MOV R8, UR4 ;  /* 0x0000000400087c02 */ /* 0x000fe20008000f00 */
[----:B--2---:R0:W-:Y:S01]  /*21260*/  STL [R1+0x50], R12 ;  /* 0x0000500c01007387 */ /* 0x0041e20000100800 */
[----:B----4-:R-:W-:Y:S05]  /*21270*/  @P3 BRA `(.L_x_881) ;  /* 0x0000000000183947 */ /* 0x010fea0003800000 */
[----:B------:R-:W-:Y:S05]  /*21280*/  @!P1 BRA `(.L_x_881) ;  /* 0x0000000000149947 */ /* 0x000fea0003800000 */
[----:B------:R-:W-:Y:S02]  /*21290*/  ULDC.64 UR4, c[0x0][0x208] ;  /* 0x0000820000047ab9 */ /* 0x000fe40000000a00 */
[----:B0-----:R-:W2:Y:S04]  /*212a0*/  LDG.E R12, desc[UR4][R2.64] ;  /* 0x00000004020c7981 */ /* 0x001ea8000c1e1900 */
[----:B------:R-:W2:Y:S02]  /*212b0*/  LDG.E R2, desc[UR4][R2.64+0x4] ;  /* 0x0000040402027981 */ /* 0x000ea4000c1e1900 */
[----:B--2---:R-:W-:-:S05]  /*212c0*/  IMAD.IADD R2, R2, 0x1, -R12 ;  /* 0x0000000102027824 */ /* 0x004fca00078e0a0c */
[----:B------:R1:W-:Y:S02]  /*212d0*/  STL [R1+0x50], R2 ;  /* 0x0000500201007387 */ /* 0x0003e40000100800 */
.L_x_881:
[----:B0-----:R-:W-:Y:S01]  /*212e0*/  MOV R12, R15 ;  /* 0x0000000f000c7202 */ /* 0x001fe20000000f00 */
[----:B-1---5:R-:W-:Y:S01]  /*212f0*/  IMAD.IADD R2, R11, 0x1, R0 ;  /* 0x000000010b027824 */ /* 0x022fe200078e0200 */
[----:B------:R-:W-:Y:S02]  /*21300*/  ULDC.64 UR4, c[0x0][0xa20] ;  /* 0x0002880000047ab9 */ /* 0x000fe40000000a00 */
[----:B------:R-:W-:Y:S01]  /*21310*/  ISETP.NE.U32.AND P1, PT, RZ, UR4, PT ;  /* 0x00000004ff007c0c */ /* 0x000fe2000bf25070 */
[----:B------:R0:W-:Y:S03]  /*21320*/  STL [R1+0x10], R12 ;  /* 0x0000100c01007387 */ /* 0x0001e60000100800 */
[----:B------:R-:W-:Y:S01]  /*21330*/  ISETP.NE.AND.EX P1, PT, RZ, UR5, PT, P1 ;  /* 0x00000005ff007c0c */ /* 0x000fe2000bf25310 */
[----:B------:R0:W-:-:S12]  /*21340*/  STL [R1+0x1c], R2 ;  /* 0x00001c0201007387 */ /* 0x0001d80000100800 */
[----:B0-----:R-:W-:Y:S05]  /*21350*/  @!P1 BRA `(.L_x_882) ;  /* 0x0000000000149947 */ /* 0x001fea0003800000 */
[----:B------:R-:W-:Y:S01]  /*21360*/  IADD3 R2, P1, R14, UR4, RZ ;  /* 0x000000040e027c10 */ /* 0x000fe2000ff3e0ff */
[----:B------:R-:W-:-:S03]  /*21370*/  ULDC.64 UR6, c[0x0][0x208] ;  /* 0x0000820000067ab9 */ /* 0x000fc60000000a00 */
[----:B------:R-:W-:-:S05]  /*21380*/  IADD3.X R3, R13, UR5, RZ, P1, !PT ;  /* 0x000000050d037c10 */ /* 0x000fca0008ffe4ff */
[----:B------:R0:W5:Y:S01]  /*21390*/  LDG.E R8, desc[UR6][R2.64] ;  /* 0x0000000602087981 */ /* 0x000162000c1e1900 */
[----:B------:R-:W-:Y:S05]  /*213a0*/  BRA `(.L_x_883) ;  /* 0x0000000000147947 */ /* 0x000fea0003800000 */
.L_x_882:
[----:B------:R-:W-:Y:S05]  /*213b0*/  @!P2 BRA `(.L_x_883) ;  /* 0x000000000010a947 */ /* 0x000fea0003800000 */
[----:B------:R-:W-:Y:S02]  /*213c0*/  ULDC.64 UR4, c[0x0][0x208] ;  /* 0x0000820000047ab9 */ /* 0x000fe40000000a00 */
[----:B------:R-:W2:Y:S04]  /*213d0*/  LDG.E R8, desc[UR4][R6.64] ;  /* 0x0000000406087981 */ /* 0x000ea8000c1e1900 */
[----:B------:R-:W2:Y:S02]  /*213e0*/  LDG.E R6, desc[UR4][R6.64+0x4] ;  /* 0x0000040406067981 */ /* 0x000ea4000c1e1900 */
[----:B--2---:R-:W-:-:S07]  /*213f0*/  IMAD.IADD R8, R6, 0x1, -R8 ;  /* 0x0000000106087824 */ /* 0x004fce00078e0a08 */
.L_x_883:
[----:B------:R-:W-:Y:S01]  /*21400*/  ULDC.64 UR4, c[0x0][0x208] ;  /* 0x0000820000047ab9 */ /* 0x000fe20000000a00 */
[----:B-----5:R-:W-:Y:S01]  /*21410*/  IMAD.IADD R0, R8, 0x1, -R0 ;  /* 0x0000000108007824 */ /* 0x020fe200078e0a00 */
[----:B0-----:R-:W2:Y:S04]  /*21420*/  @P0 LDG.E R2, desc[UR4][R4.64] ;  /* 0x0000000404020981 */ /* 0x001ea8000c1e1900 */
[----:B------:R-:W2:Y:S01]  /*21430*/  @P0 LDG.E R4, desc[UR4][R4.64+0x4] ;  /* 0x0000040404040981 */ /* 0x000ea2000c1e1900 */
[----:B------:R-:W-:Y:S01]  /*21440*/  BSSY B0, `(.L_x_884) ;  /* 0x00001a5000007945 */ /* 0x000fe20003800000 */
[----:B------:R-:W-:Y:S02]  /*21450*/  PLOP3.LUT P5, PT, PT, PT, PT, 0x80, 0x0 ;  /* 0x000000000000781c */ /* 0x000fe40003faf070 */
[----:B--2---:R-:W-:-:S05]  /*21460*/  @P0 IADD3 R9, -R2, R4, RZ ;  /* 0x0000000402090210 */ /* 0x004fca0007ffe1ff */
[----:B------:R-:W-:-:S04]  /*21470*/  IMAD.IADD R3, R0, 0x1, R9 ;  /* 0x0000000100037824 */ /* 0x000fc800078e0209 */
[----:B------:R-:W-:Y:S01]  /*21480*/  VIADD R2, R3, 0x4f ;  /* 0x0000004f03027836 */ /* 0x000fe20000000000 */
[----:B------:R0:W-:Y:S03]  /*21490*/  STL [R1+0x4c], R3 ;  /* 0x00004c0301007387 */ /* 0x0001e60000100800 */
[----:B------:R-:W-:-:S05]  /*214a0*/  IMAD.HI R2, R2, 0x66666667, RZ ;  /* 0x6666666702027827 */ /* 0x000fca00078e02ff */
[----:B0-----:R-:W-:-:S04]  /*214b0*/  SHF.R.U32.HI R3, RZ, 0x1f, R2 ;  /* 0x0000001fff037819 */ /* 0x001fc80000011602 */
[----:B------:R-:W-:-:S05]  /*214c0*/  LEA.HI.SX32 R4, R2, R3, 0x1b ;  /* 0x0000000302047211 */ /* 0x000fca00078fdaff */
[----:B------:R-:W-:Y:S01]  /*214d0*/  IMAD R2, R4, 0x50, -R0 ;  /* 0x0000005004027824 */ /* 0x000fe200078e0a00 */
[----:B------:R-:W-:Y:S01]  /*214e0*/  IADD3 R0, -R0, RZ, RZ ;  /* 0x000000ff00007210 */ /* 0x000fe20007ffe1ff */
[----:B------:R0:W-:Y:S03]  /*214f0*/  STL [R1+0x38], R4 ;  /* 0x0000380401007387 */ /* 0x0001e60000100800 */
[----:B------:R-:W-:Y:S02]  /*21500*/  VIMNMX R9, R2, R9, PT ;  /* 0x0000000902097248 */ /* 0x000fe40003fe0100 */
[----:B------:R-:W-:-:S04]  /*21510*/  VIMNMX R0, RZ, R0, !PT ;  /* 0x00000000ff007248 */ /* 0x000fc80007fe0100 */
[----:B------:R-:W-:Y:S01]  /*21520*/  ISETP.GT.AND P1, PT, R9, R0, PT ;  /* 0x000000000900720c */ /* 0x000fe20003f24270 */
[----:B0-----:R-:W-:-:S12]  /*21530*/  IMAD.WIDE.U32 R4, R0, -0x33333333, RZ ;  /* 0xcccccccd00047825 */ /* 0x001fd800078e00ff */
[----:B------:R-:W-:Y:S01]  /*21540*/  @P1 VIADD R2, R9, 0x4f ;  /* 0x0000004f09021836 */ /* 0x000fe20000000000 */
[----:B------:R-:W-:-:S03]  /*21550*/  SHF.R.U32.HI R9, RZ, 0x6, R5 ;  /* 0x00000006ff097819 */ /* 0x000fc60000011605 */
[----:B------:R-:W-:-:S04]  /*21560*/  @P1 IMAD.HI R0, R2, 0x66666667, RZ ;  /* 0x6666666702001827 */ /* 0x000fc800078e02ff */
[----:B------:R-:W-:Y:S01]  /*21570*/  IMAD.MOV.U32 R7, RZ, RZ, R9 ;  /* 0x000000ffff077224 */ /* 0x000fe200078e0009 */
[----:B------:R-:W-:-:S04]  /*21580*/  @P1 SHF.R.U32.HI R2, RZ, 0x1f, R0 ;  /* 0x0000001fff021819 */ /* 0x000fc80000011600 */
[----:B------:R-:W-:-:S04]  /*21590*/  @P1 LEA.HI.SX32 R7, R0, R2, 0x1b ;  /* 0x0000000200071211 */ /* 0x000fc800078fdaff */
[----:B------:R-:W-:-:S13]  /*215a0*/  ISETP.GT.AND P1, PT, R7, R9, PT ;  /* 0x000000090700720c */ /* 0x000fda0003f24270 */
[----:B------:R-:W-:Y:S05]  /*215b0*/  @!P1 BRA `(.L_x_885) ;  /* 0x0000001800349947 */ /* 0x000fea0003800000 */
[----:B------:R-:W-:Y:S01]  /*215c0*/  UMOV UR4, 0xffffffff ;  /* 0xffffffff00047882 */ /* 0x000fe20000000000 */
[----:B------:R-:W-:Y:S02]  /*215d0*/  SEL R0, R12, RZ, !P0 ;  /* 0x000000ff0c007207 */ /* 0x000fe40004000000 */
[----:B------:R-:W-:Y:S05]  /*215e0*/  BRA.DIV UR4, `(.L_x_886) ;  /* 0x0000007e04747947 */ /* 0x000fea000b800000 */
[----:B------:R-:W0:Y:S02]  /*215f0*/  S2R R2, SR_TID.X ;  /* 0x0000000000027919 */ /* 0x000e240000002100 */
[----:B0-----:R-:W-:-:S04]  /*21600*/  SHF.R.U32.HI R2, RZ, 0x5, R2 ;  /* 0x00000005ff027819 */ /* 0x001fc80000011602 */
[----:B------:R-:W-:-:S05]  /*21610*/  LOP3.LUT R2, R2, 0x3, RZ, 0xc0, !PT ;  /* 0x0000000302027812 */ /* 0x000fca00078ec0ff */
[----:B------:R0:W1:Y:S02]  /*21620*/  SHFL.IDX PT, R14, R2, RZ, 0x1f ;  /* 0x00001fff020e7589 */ /* 0x00006400000e0000 */
.L_x_1072:
[----:B-1----:R-:W-:Y:S02]  /*21630*/  ISETP.NE.AND P0, PT, R14, RZ, PT ;  /* 0x000000ff0e00720c */ /* 0x002fe40003f05270 */
[----:B------:R-:W-:-:S11]  /*21640*/  PLOP3.LUT P2, PT, PT, PT, PT, 0x8, 0x0 ;  /* 0x000000000000781c */ /* 0x000fd60003f4e170 */
[----:B------:R-:W-:Y:S05]  /*21650*/  @P0 BRA `(.L_x_887) ;  /* 0x00000000000c0947 */ /* 0x000fea0003800000 */
[----:B------:R-:W-:-:S03]  /*21660*/  UMOV UR4, 0xffffffff ;  /* 0xffffffff00047882 */ /* 0x000fc60000000000 */
[----:B------:R-:W-:Y:S05]  /*21670*/  BRA.DIV UR4, `(.L_x_888) ;  /* 0x0000007e04847947 */ /* 0x000fea000b800000 */
[----:B------:R-:W-:-:S13]  /*21680*/  ELECT P2, URZ, PT ;  /* 0x00000000003f782f */ /* 0x000fda0003840000 */
.L_x_887:
[----:B0-----:R-:W2:Y:S04]  /*21690*/  LDL R2, [R1+0x54] ;  /* 0x0000540001027983 */ /* 0x001ea80000100800 */
[----:B------:R-:W3:Y:S01]  /*216a0*/  LDL R4, [R1+0x4] ;  /* 0x0000040001047983 */ /* 0x000ee20000100800 */
[----:B------:R-:W-:Y:S01]  /*216b0*/  BSSY B1, `(.L_x_889) ;  /* 0x0000008000017945 */ /* 0x000fe20003800000 */
[----:B--2---:R-:W-:-:S04]  /*216c0*/  IADD3 R2, R2, 0x1, RZ ;  /* 0x0000000102027810 */ /* 0x004fc80007ffe0ff */
[----:B------:R-:W-:-:S04]  /*216d0*/  LEA.HI R3, R2, R2, RZ, 0x1 ;  /* 0x0000000202037211 */ /* 0x000fc800078f08ff */
[----:B------:R-:W-:-:S05]  /*216e0*/  LOP3.LUT R3, R3, 0xfffffffe, RZ, 0xc0, !PT ;  /* 0xfffffffe03037812 */ /* 0x000fca00078ec0ff */
[----:B------:R-:W-:-:S05]  /*216f0*/  IMAD.IADD R2, R2, 0x1, -R3 ;  /* 0x0000000102027824 */ /* 0x000fca00078e0a03 */
[----:B------:R-:W-:-:S04]  /*21700*/  SHF.L.U32 R2, R2, 0x1f, RZ ;  /* 0x0000001f02027819 */ /* 0x000fc800000006ff */
[----:B---3--:R-:W0:Y:S02]  /*21710*/  SYNCS.PHASECHK.TRANS64.TRYWAIT P0, [R4+URZ+0x38820], R2 ;  /* 0x03882002040075a7 */ /* 0x008e24000800017f */
[----:B0-----:R-:W-:Y:S05]  /*21720*/  @!P0 BRA `(.L_x_890) ;  /* 0x0000007c007c8947 */ /* 0x001fea0003800000 */
.L_x_1075:
[----:B------:R-:W-:Y:S05]  /*21730*/  BSYNC B1 ;  /* 0x0000000000017941 */ /* 0x000fea0003800000 */
.L_x_889:
[----:B------:R-:W-:Y:S04]  /*21740*/  BSSY B1, `(.L_x_891) ;  /* 0x00000ad000017945 */ /* 0x000fe80003800000 */
[----:B------:R-:W-:Y:S05]  /*21750*/  @!P2 BRA `(.L_x_892) ;  /* 0x0000000800aca947 */ /* 0x000fea0003800000 */
[----:B------:R-:W2:Y:S04]  /*21760*/  LDL R6, [R1+0x4] ;  /* 0x0000040001067983 */ /* 0x000ea80000100800 */
[----:B------:R-:W2:Y:S04]  /*21770*/  LDL R5, [R1+0x20] ;  /* 0x0000200001057983 */ /* 0x000ea80000100800 */
[----:B------:R-:W3:Y:S01]  /*21780*/  LDL R4, [R1+0x24] ;  /* 0x0000240001047983 */ /* 0x000ee20000100800 */
[----:B------:R-:W-:Y:S01]  /*21790*/  BSSY B2, `(.L_x_893) ;  /* 0x0000008000027945 */ /* 0x000fe20003800000 */
[----:B0-----:R-:W0:Y:S02]  /*217a0*/  S2R R3, SR_TID.X ;  /* 0x0000000000037919 */ /* 0x001e240000002100 */
[----:B0-----:R-:W-:-:S04]  /*217b0*/  LOP3.LUT R3, R3, 0x7f, RZ, 0xc0, !PT ;  /* 0x0000007f03037812 */ /* 0x001fc800078ec0ff */
[----:B------:R-:W-:Y:S01]  /*217c0*/  ISETP.NE.AND P4, PT, R3, RZ, PT ;  /* 0x000000ff0300720c */ /* 0x000fe20003f85270 */
[----:B--2---:R-:W-:Y:S01]  /*217d0*/  IMAD R6, R5, 0x8, R6 ;  /* 0x0000000805067824 */ /* 0x004fe200078e0206 */
[----:B---3--:R-:W-:-:S04]  /*217e0*/  SHF.L.U32 R8, R4, 0x1f, RZ ;  /* 0x0000001f04087819 */ /* 0x008fc800000006ff */
[----:B------:R-:W0:Y:S02]  /*217f0*/  SYNCS.PHASECHK.TRANS64.TRYWAIT P0, [R6+URZ+0x388a0], R8 ;  /* 0x0388a008060075a7 */ /* 0x000e24000800017f */
[----:B0-----:R-:W-:Y:S05]  /*21800*/  @!P0 BRA `(.L_x_894) ;  /* 0x0000007c005c8947 */ /* 0x001fea0003800000 */
.L_x_1076:
[----:B------:R-:W-:Y:S05]  /*21810*/  BSYNC B2 ;  /* 0x0000000000027941 */ /* 0x000fea0003800000 */
.L_x_893:
[----:B------:R-:W-:Y:S04]  /*21820*/  BSSY B2, `(.L_x_895) ;  /* 0x0000008000027945 */ /* 0x000fe80003800000 */
[----:B------:R-:W-:Y:S05]  /*21830*/  @P4 BRA `(.L_x_896) ;  /* 0x0000000000184947 */ /* 0x000fea0003800000 */
[----:B------:R-:W2:Y:S02]  /*21840*/  LDL R2, [R1+0x8] ;  /* 0x0000080001027983 */ /* 0x000ea40000100800 */
[----:B--2---:R-:W-:Y:S02]  /*21850*/  LOP3.LUT P0, RZ, R2, 0x1, RZ, 0xc0, !PT ;  /* 0x0000000102ff7812 */ /* 0x004fe4000780c0ff */
[----:B------:R-:W-:-:S04]  /*21860*/  MOV R2, 0xa000 ;  /* 0x0000a00000027802 */ /* 0x000fc80000000f00 */
[----:B------:R1:W-:Y:S07]  /*21870*/  SYNCS.ARRIVE.TRANS64 RZ, [R6+URZ+0x38890], R2 ;  /* 0x0388900206ff79a7 */ /* 0x0003ee000800003f */
[----:B------:R-:W-:Y:S05]  /*21880*/  @!P0 BRA `(.L_x_896) ;  /* 0x0000000000048947 */ /* 0x000fea0003800000 */
[----:B------:R-:W-:Y:S01]  /*21890*/  BPT.TRAP 0x1 ;  /* 0x000000040000795c */ /* 0x000fe20000300000 */
.L_x_896:
[----:B------:R-:W-:Y:S05]  /*218a0*/  BSYNC B2 ;  /* 0x0000000000027941 */ /* 0x000fea0003800000 */
.L_x_895:
[----:B------:R-:W2:Y:S04]  /*218b0*/  LDL R4, [R1+0x4] ;  /* 0x0000040001047983 */ /* 0x000ea80000100800 */
[----:B-1----:R-:W2:Y:S01]  /*218c0*/  LDL R2, [R1+0x20] ;  /* 0x0000200001027983 */ /* 0x002ea20000100800 */
[----:B------:R-:W-:Y:S01]  /*218d0*/  IMAD.MOV.U32 R20, RZ, RZ, RZ ;  /* 0x000000ffff147224 */ /* 0x000fe200078e00ff */
[----:B------:R-:W-:Y:S01]  /*218e0*/  UIADD3 UR4, UP0, UR38, 0x570, URZ ;  /* 0x0000057026047890 */ /* 0x000fe2000ff1e03f */
[----:B------:R-:W-:Y:S01]  /*218f0*/  IMAD R3, R7, 0x50, R10 ;  /* 0x0000005007037824 */ /* 0x000fe200078e020a */
[----:B------:R-:W-:Y:S01]  /*21900*/  PLOP3.LUT P0, PT, PT, PT, PT, 0x80, 0x0 ;  /* 0x000000000000781c */ /* 0x000fe20003f0f070 */
[----:B------:R-:W-:Y:S01]  /*21910*/  UMOV UR6, 0x0 ;  /* 0x0000000000067882 */ /* 0x000fe20000000000 */
[----:B------:R-:W-:Y:S01]  /*21920*/  R2UR UR10, R20 ;  /* 0x00000000140a72ca */ /* 0x000fe200000e0000 */
[----:B------:R-:W-:Y:S01]  /*21930*/  VIADD R3, R3, 0xffffffb0 ;  /* 0xffffffb003037836 */ /* 0x000fe20000000000 */
[----:B------:R-:W-:Y:S01]  /*21940*/  UIADD3.X UR5, URZ, UR39, URZ, UP0, !UPT ;  /* 0x000000273f057290 */ /* 0x000fe200087fe43f */
[----:B------:R-:W-:Y:S01]  /*21950*/  UMOV UR7, 0x12f00000 ;  /* 0x12f0000000077882 */ /* 0x000fe20000000000 */
[----:B--2---:R-:W-:Y:S01]  /*21960*/  IMAD R5, R2, 0xa000, R4 ;  /* 0x0000a00002057824 */ /* 0x004fe200078e0204 */
[----:B------:R-:W-:-:S03]  /*21970*/  IADD3 R2, R6, 0x38890, RZ ;  /* 0x0003889006027810 */ /* 0x000fc60007ffe0ff */
[----:B------:R-:W-:-:S07]  /*21980*/  VIADD R4, R5, 0x24400 ;  /* 0x0002440005047836 */ /* 0x000fce0000000000 */
.L_x_897:
        /* <DEDUP_REMOVED lines=16> */
.L_x_898:
        /* <DEDUP_REMOVED lines=16> */
.L_x_899:
        /* <DEDUP_REMOVED lines=10> */
[----:B------:R-:W-:Y:S01]  /*21c30*/  MOV R11, 0xc0 ;  /* 0x000000c0000b7802 */ /* 0x000fe20000000f00 */
[----:B------:R-:W-:Y:S01]  /*21c40*/  VIADD R4, R5, 0x2bc00 ;  /* 0x0002bc0005047836 */ /* 0x000fe20000000000 */
[----:B------:R-:W-:Y:S01]  /*21c50*/  PLOP3.LUT P0, PT, PT, PT, PT, 0x80, 0x0 ;  /* 0x000000000000781c */ /* 0x000fe20003f0f070 */
[----:B------:R-:W-:Y:S01]  /*21c60*/  UMOV UR6, 0x0 ;  /* 0x0000000000067882 */ /* 0x000fe20000000000 */
[----:B------:R-:W-:Y:S01]  /*21c70*/  R2UR UR10, R11 ;  /* 0x000000000b0a72ca */ /* 0x000fe200000e0000 */
[----:B------:R-:W-:-:S14]  /*21c80*/  UMOV UR7, 0x12f00000 ;  /* 0x12f0000000077882 */ /* 0x000fdc0000000000 */
.L_x_900:
        /* <DEDUP_REMOVED lines=10> */
[----:B------:R-:W1:Y:S01]  /*21d30*/  SYNCS.PHASECHK.TRANS64.TRYWAIT P0, [R6+URZ+0x388c0], R8 ;  /* 0x0388c008060075a7 */ /* 0x000e62000800017f */
[----:B------:R-:W-:Y:S04]  /*21d40*/  BSSY B2, `(.L_x_901) ;  /* 0x0000002000027945 */ /* 0x000fe80003800000 */
[----:B-1----:R-:W-:Y:S05]  /*21d50*/  @!P0 BRA `(.L_x_902) ;  /* 0x00000078001c8947 */ /* 0x002fea0003800000 */
.L_x_1077:
[----:B------:R-:W-:Y:S05]  /*21d60*/  BSYNC B2 ;  /* 0x0000000000027941 */ /* 0x000fea0003800000 */
.L_x_901:
[----:B------:R-:W-:Y:S01]  /*21d70*/  BSSY B2, `(.L_x_903) ;  /* 0x000000a000027945 */ /* 0x000fe20003800000 */
[----:B------:R-:W-:Y:S01]  /*21d80*/  IMAD.MOV.U32 R12, RZ, RZ, 0x0 ;  /* 0x00000000ff0c7424 */ /* 0x000fe200078e00ff */
[----:B------:R-:W-:Y:S02]  /*21d90*/  MOV R13, 0x12f00000 ;  /* 0x12f00000000d7802 */ /* 0x000fe40000000f00 */
[----:B------:R-:W-:Y:S05]  /*21da0*/  @P4 BRA `(.L_x_904) ;  /* 0x0000000000184947 */ /* 0x000fea0003800000 */
[----:B------:R-:W2:Y:S02]  /*21db0*/  LDL R2, [R1+0x8] ;  /* 0x0000080001027983 */ /* 0x000ea40000100800 */
[----:B--2---:R-:W-:Y:S01]  /*21dc0*/  LOP3.LUT P0, RZ, R2, 0x1, RZ, 0xc0, !PT ;  /* 0x0000000102ff7812 */ /* 0x004fe2000780c0ff */
[----:B------:R-:W-:-:S04]  /*21dd0*/  IMAD.MOV.U32 R2, RZ, RZ, 0xa000 ;  /* 0x0000a000ff027424 */ /* 0x000fc800078e00ff */
[----:B------:R2:W-:Y:S08]  /*21de0*/  SYNCS.ARRIVE.TRANS64 RZ, [R6+URZ+0x388b0], R2 ;  /* 0x0388b00206ff79a7 */ /* 0x0005f0000800003f */
[----:B------:R-:W-:Y:S05]  /*21df0*/  @!P0 BRA `(.L_x_904) ;  /* 0x0000000000048947 */ /* 0x000fea0003800000 */
[----:B------:R-:W-:Y:S01]  /*21e00*/  BPT.TRAP 0x1 ;  /* 0x000000040000795c */ /* 0x000fe20000300000 */
.L_x_904:
[----:B------:R-:W-:Y:S05]  /*21e10*/  BSYNC B2 ;  /* 0x0000000000027941 */ /* 0x000fea0003800000 */
.L_x_903:
[----:B------:R-:W-:Y:S01]  /*21e20*/  R2UR UR10, R20 ;  /* 0x00000000140a72ca */ /* 0x000fe200000e0000 */
[----:B------:R-:W-:Y:S01]  /*21e30*/  UIADD3 UR4, UP0, UR38, 0x670, URZ ;  /* 0x0000067026047890 */ /* 0x000fe2000ff1e03f */
[----:B------:R-:W-:Y:S01]  /*21e40*/  R2UR UR6, R12 ;  /* 0x000000000c0672ca */ /* 0x000fe200000e0000 */
[----:B--2---:R-:W-:Y:S01]  /*21e50*/  VIADD R2, R6, 0x388b0 ;  /* 0x000388b006027836 */ /* 0x004fe20000000000 */
[----:B------:R-:W-:Y:S01]  /*21e60*/  R2UR UR7, R13 ;  /* 0x000000000d0772ca */ /* 0x000fe200000e0000 */
[----:B------:R-:W-:Y:S01]  /*21e70*/  UIADD3.X UR5, URZ, UR39, URZ, UP0, !UPT ;  /* 0x000000273f057290 */ /* 0x000fe200087fe43f */
[----:B------:R-:W-:Y:S02]  /*21e80*/  PLOP3.LUT P0, PT, PT, PT, PT, 0x80, 0x0 ;  /* 0x000000000000781c */ /* 0x000fe40003f0f070 */
[----:B------:R-:W-:-:S11]  /*21e90*/  IADD3 R4, R5, 0x400, RZ ;  /* 0x0000040005047810 */ /* 0x000fd60007ffe0ff */
.L_x_905:
        /* <DEDUP_REMOVED lines=9> */
[----:B--2---:R-:W-:Y:S05]  /*21f30*/  @P0 BRA.U.ANY `(.L_x_905) ;  /* 0xfffffffd00d80947 */ /* 0x004fea000393ffff */
[----:B------:R-:W-:Y:S01]  /*21f40*/  R2UR UR10, R15 ;  /* 0x000000000f0a72ca */ /* 0x000fe200000e0000 */
[----:B------:R-:W-:Y:S01]  /*21f50*/  VIADD R4, R5, 0x2c00 ;  /* 0x00002c0005047836 */ /* 0x000fe20000000000 */
[----:B------:R-:W-:Y:S02]  /*21f60*/  R2UR UR6, R12 ;  /* 0x000000000c0672ca */ /* 0x000fe400000e0000 */
[----:B------:R-:W-:Y:S02]  /*21f70*/  R2UR UR7, R13 ;  /* 0x000000000d0772ca */ /* 0x000fe400000e0000 */
[----:B------:R-:W-:-:S13]  /*21f80*/  PLOP3.LUT P0, PT, PT, PT, PT, 0x80, 0x0 ;  /* 0x000000000000781c */ /* 0x000fda0003f0f070 */
.L_x_906:
        /* <DEDUP_REMOVED lines=15> */
.L_x_907:
        /* <DEDUP_REMOVED lines=10> */
[----:B------:R-:W-:Y:S02]  /*22120*/  R2UR UR10, R11 ;  /* 0x000000000b0a72ca */ /* 0x000fe400000e0000 */
[----:B------:R-:W-:Y:S02]  /*22130*/  R2UR UR6, R12 ;  /* 0x000000000c0672ca */ /* 0x000fe400000e0000 */
[----:B------:R-:W-:Y:S02]  /*22140*/  R2UR UR7, R13 ;  /* 0x000000000d0772ca */ /* 0x000fe400000e0000 */
[----:B------:R-:W-:Y:S02]  /*22150*/  PLOP3.LUT P0, PT, PT, PT, PT, 0x80, 0x0 ;  /* 0x000000000000781c */ /* 0x000fe40003f0f070 */
[----:B------:R-:W-:-:S11]  /*22160*/  IADD3 R5, R5, 0x7c00, RZ ;  /* 0x00007c0005057810 */ /* 0x000fd60007ffe0ff */
.L_x_908:
        /* <DEDUP_REMOVED lines=10> */
.L_x_892:
[----:B------:R-:W-:Y:S05]  /*22210*/  BSYNC B1 ;  /* 0x0000000000017941 */ /* 0x000fea0003800000 */
.L_x_891:
[----:B01----:R-:W2:Y:S04]  /*22220*/  LDL.LU R6, [R1+0x20] ;  /* 0x0000200001067983 */ /* 0x003ea80000300800 */
[----:B------:R-:W3:Y:S01]  /*22230*/  LDL.LU R4, [R1+0x24] ;  /* 0x0000240001047983 */ /* 0x000ee20000300800 */
[----:B------:R-:W-:Y:S01]  /*22240*/  VIADD R7, R7, 0xfffffffe ;  /* 0xfffffffe07077836 */ /* 0x000fe20000000000 */
[----:B------:R-:W-:Y:S01]  /*22250*/  PLOP3.LUT P5, PT, PT, PT, PT, 0x8, 0x0 ;  /* 0x000000000000781c */ /* 0x000fe20003fae170 */
[----:B--2---:R-:W-:-:S05]  /*22260*/  VIADD R2, R6, 0x1 ;  /* 0x0000000106027836 */ /* 0x004fca0000000000 */
[----:B------:R-:W-:-:S04]  /*22270*/  ISETP.NE.AND P0, PT, R2, 0x2, PT ;  /* 0x000000020200780c */ /* 0x000fc80003f05270 */
[----:B------:R-:W-:Y:S02]  /*22280*/  SEL R3, R2, RZ, P0 ;  /* 0x000000ff02037207 */ /* 0x000fe40000000000 */
[----:B------:R-:W-:Y:S02]  /*22290*/  SEL R2, RZ, 0x1, P0 ;  /* 0x00000001ff027807 */ /* 0x000fe40000000000 */
[----:B------:R-:W-:Y:S01]  /*222a0*/  ISETP.GE.AND P0, PT, R7, R9, PT ;  /* 0x000000090700720c */ /* 0x000fe20003f06270 */
[----:B------:R0:W-:Y:S01]  /*222b0*/  STL [R1+0x20], R3 ;  /* 0x0000200301007387 */ /* 0x0001e20000100800 */
[----:B---3--:R-:W-:-:S05]  /*222c0*/  LOP3.LUT R4, R4, R2, RZ, 0x3c, !PT ;  /* 0x0000000204047212 */ /* 0x008fca00078e3cff */
[----:B------:R0:W-:Y:S06]  /*222d0*/  STL [R1+0x24], R4 ;  /* 0x0000240401007387 */ /* 0x0001ec0000100800 */
[----:B------:R-:W-:Y:S05]  /*222e0*/  @!P0 BRA `(.L_x_885) ;  /* 0x0000000800e88947 */ /* 0x000fea0003800000 */
.L_x_927:
[----:B------:R-:W-:Y:S05]  /*222f0*/  YIELD ;  /* 0x0000000000007946 */ /* 0x000fea0003800000 */
[----:B------:R-:W-:Y:S04]  /*22300*/  BSSY B1, `(.L_x_909) ;  /* 0x00000ac000017945 */ /* 0x000fe80003800000 */
[----:B-1----:R-:W-:Y:S05]  /*22310*/  @!P2 BRA `(.L_x_910) ;  /* 0x0000000800a8a947 */ /* 0x002fea0003800000 */
[----:B------:R-:W2:Y:S04]  /*22320*/  LDL R5, [R1+0x4] ;  /* 0x0000040001057983 */ /* 0x000ea80000100800 */
[----:B0-----:R-:W2:Y:S04]  /*22330*/  LDL R4, [R1+0x20] ;  /* 0x0000200001047983 */ /* 0x001ea80000100800 */
[----:B------:R-:W3:Y:S01]  /*22340*/  LDL R3, [R1+0x24] ;  /* 0x0000240001037983 */ /* 0x000ee20000100800 */
[----:B------:R-:W-:Y:S01]  /*22350*/  BSSY B2, `(.L_x_911) ;  /* 0x0000008000027945 */ /* 0x000fe20003800000 */
[----:B------:R-:W0:Y:S02]  /*22360*/  S2R R2, SR_TID.X ;  /* 0x0000000000027919 */ /* 0x000e240000002100 */
[----:B0-----:R-:W-:-:S04]  /*22370*/  LOP3.LUT R2, R2, 0x7f, RZ, 0xc0, !PT ;  /* 0x0000007f02027812 */ /* 0x001fc800078ec0ff */
[----:B------:R-:W-:Y:S02]  /*22380*/  ISETP.NE.AND P1, PT, R2, RZ, PT ;  /* 0x000000ff0200720c */ /* 0x000fe40003f25270 */
[----:B--2---:R-:W-:Y:S02]  /*22390*/  LEA R6, R4, R5, 0x3 ;  /* 0x0000000504067211 */ /* 0x004fe400078e18ff */
[----:B---3--:R-:W-:-:S04]  /*223a0*/  SHF.L.U32 R5, R3, 0x1f, RZ ;  /* 0x0000001f03057819 */ /* 0x008fc800000006ff */
[----:B------:R-:W0:Y:S02]  /*223b0*/  SYNCS.PHASECHK.TRANS64.TRYWAIT P0, [R6+URZ+0x388a0], R5 ;  /* 0x0388a005060075a7 */ /* 0x000e24000800017f */
[----:B0-----:R-:W-:Y:S05]  /*223c0*/  @!P0 BRA `(.L_x_912) ;  /* 0x0000007000948947 */ /* 0x001fea0003800000 */
.L_x_1078:
[----:B------:R-:W-:Y:S05]  /*223d0*/  BSYNC B2 ;  /* 0x0000000000027941 */ /* 0x000fea0003800000 */
.L_x_911:
[----:B------:R-:W-:Y:S04]  /*223e0*/  BSSY B2, `(.L_x_913) ;  /* 0x0000008000027945 */ /* 0x000fe80003800000 */
[----:B------:R-:W-:Y:S05]  /*223f0*/  @P1 BRA `(.L_x_914) ;  /* 0x0000000000181947 */ /* 0x000fea0003800000 */
[----:B------:R-:W2:Y:S02]  /*22400*/  LDL R2, [R1+0x8] ;  /* 0x0000080001027983 */ /* 0x000ea40000100800 */
[----:B--2---:R-:W-:Y:S01]  /*22410*/  LOP3.LUT P0, RZ, R2, 0x1, RZ, 0xc0, !PT ;  /* 0x0000000102ff7812 */ /* 0x004fe2000780c0ff */
[----:B------:R-:W-:-:S04]  /*22420*/  IMAD.MOV.U32 R2, RZ, RZ, 0xa000 ;  /* 0x0000a000ff027424 */ /* 0x000fc800078e00ff */
[----:B------:R1:W-:Y:S08]  /*22430*/  SYNCS.ARRIVE.TRANS64 RZ, [R6+URZ+0x38890], R2 ;  /* 0x0388900206ff79a7 */ /* 0x0003f0000800003f */
[----:B------:R-:W-:Y:S05]  /*22440*/  @!P0 BRA `(.L_x_914) ;  /* 0x0000000000048947 */ /* 0x000fea0003800000 */
[----:B------:R-:W-:Y:S01]  /*22450*/  BPT.TRAP 0x1 ;  /* 0x000000040000795c */ /* 0x000fe20000300000 */
.L_x_914:
[----:B------:R-:W-:Y:S05]  /*22460*/  BSYNC B2 ;  /* 0x0000000000027941 */ /* 0x000fea0003800000 */
.L_x_913:
[----:B------:R-:W2:Y:S04]  /*22470*/  LDL R3, [R1+0x4] ;  /* 0x0000040001037983 */ /* 0x000ea80000100800 */
[----:B-1----:R-:W2:Y:S01]  /*22480*/  LDL R2, [R1+0x20] ;  /* 0x0000200001027983 */ /* 0x002ea20000100800 */
[----:B------:R-:W-:Y:S01]  /*22490*/  IMAD.MOV.U32 R11, RZ, RZ, RZ ;  /* 0x000000ffff0b7224 */ /* 0x000fe200078e00ff */
[----:B------:R-:W-:Y:S01]  /*224a0*/  UIADD3 UR4, UP0, UR38, 0x570, URZ ;  /* 0x0000057026047890 */ /* 0x000fe2000ff1e03f */
[----:B------:R-:W-:Y:S01]  /*224b0*/  PLOP3.LUT P0, PT, PT, PT, PT, 0x80, 0x0 ;  /* 0x000000000000781c */ /* 0x000fe20003f0f070 */
[----:B------:R-:W-:Y:S01]  /*224c0*/  UMOV UR6, 0x0 ;  /* 0x0000000000067882 */ /* 0x000fe20000000000 */
[----:B------:R-:W-:Y:S01]  /*224d0*/  UMOV UR7, 0x12f00000 ;  /* 0x12f0000000077882 */ /* 0x000fe20000000000 */
[----:B------:R-:W-:Y:S01]  /*224e0*/  R2UR UR10, R11 ;  /* 0x000000000b0a72ca */ /* 0x000fe200000e0000 */
[----:B------:R-:W-:Y:S01]  /*224f0*/  UIADD3.X UR5, URZ, UR39, URZ, UP0, !UPT ;  /* 0x000000273f057290 */ /* 0x000fe200087fe43f */
[----:B--2---:R-:W-:Y:S01]  /*22500*/  IMAD R4, R2, 0xa000, R3 ;  /* 0x0000a00002047824 */ /* 0x004fe200078e0203 */
[----:B------:R-:W-:Y:S01]  /*22510*/  IADD3 R2, R6, 0x38890, RZ ;  /* 0x0003889006027810 */ /* 0x000fe20007ffe0ff */
[----:B------:R-:W-:-:S02]  /*22520*/  IMAD R3, R7, 0x50, R10 ;  /* 0x0000005007037824 */ /* 0x000fc400078e020a */
[----:B------:R-:W-:-:S09]  /*22530*/  VIADD R8, R4, 0x24400 ;  /* 0x0002440004087836 */ /* 0x000fd20000000000 */
.L_x_915:
        /* <DEDUP_REMOVED lines=11> */
[----:B------:R-:W-:Y:S01]  /*225f0*/  IADD3 R8, R4, 0x26c00, RZ ;  /* 0x00026c0004087810 */ /* 0x000fe20007ffe0ff */
[----:B------:R-:W-:Y:S01]  /*22600*/  UMOV UR6, 0x0 ;  /* 0x0000000000067882 */ /* 0x000fe20000000000 */
[----:B------:R-:W-:Y:S01]  /*22610*/  PLOP3.LUT P0, PT, PT, PT, PT, 0x80, 0x0 ;  /* 0x000000000000781c */ /* 0x000fe20003f0f070 */
[----:B------:R-:W-:Y:S01]  /*22620*/  UMOV UR7, 0x12f00000 ;  /* 0x12f0000000077882 */ /* 0x000fe20000000000 */
[----:B------:R-:W-:-:S15]  /*22630*/  R2UR UR10, R20 ;  /* 0x00000000140a72ca */ /* 0x000fde00000e0000 */
.L_x_916:
        /* <DEDUP_REMOVED lines=16> */
.L_x_917:
        /* <DEDUP_REMOVED lines=16> */
.L_x_918:
        /* <DEDUP_REMOVED lines=13> */
.L_x_1079:
[----:B------:R-:W-:Y:S05]  /*22910*/  BSYNC B2 ;  /* 0x0000000000027941 */ /* 0x000fea0003800000 */
.L_x_919:
        /* <DEDUP_REMOVED lines=10> */
.L_x_922:
[----:B------:R-:W-:Y:S05]  /*229c0*/  BSYNC B2 ;  /* 0x0000000000027941 */ /* 0x000fea0003800000 */
.L_x_921:
[----:B------:R-:W-:Y:S01]  /*229d0*/  R2UR UR10, R11 ;  /* 0x000000000b0a72ca */ /* 0x000fe200000e0000 */
[----:B------:R-:W-:Y:S01]  /*229e0*/  UIADD3 UR4, UP0, UR38, 0x670, URZ ;  /* 0x0000067026047890 */ /* 0x000fe2000ff1e03f */
[----:B------:R-:W-:Y:S01]  /*229f0*/  R2UR UR6, R12 ;  /* 0x000000000c0672ca */ /* 0x000fe200000e0000 */
[----:B012---:R-:W-:Y:S01]  /*22a00*/  VIADD R6, R6, 0x388b0 ;  /* 0x000388b006067836 */ /* 0x007fe20000000000 */
[----:B------:R-:W-:Y:S01]  /*22a10*/  R2UR UR7, R13 ;  /* 0x000000000d0772ca */ /* 0x000fe200000e0000 */
[----:B------:R-:W-:Y:S01]  /*22a20*/  UIADD3.X UR5, URZ, UR39, URZ, UP0, !UPT ;  /* 0x000000273f057290 */ /* 0x000fe200087fe43f */
[----:B------:R-:W-:Y:S02]  /*22a30*/  PLOP3.LUT P0, PT, PT, PT, PT, 0x80, 0x0 ;  /* 0x000000000000781c */ /* 0x000fe40003f0f070 */
[----:B------:R-:W-:-:S11]  /*22a40*/  IADD3 R2, R4, 0x400, RZ ;  /* 0x0000040004027810 */ /* 0x000fd60007ffe0ff */
.L_x_923:
        /* <DEDUP_REMOVED lines=15> */
.L_x_924:
        /* <DEDUP_REMOVED lines=15> */
.L_x_925:
        /* <DEDUP_REMOVED lines=15> */
.L_x_926:
        /* <DEDUP_REMOVED lines=10> */
.L_x_910:
[----:B------:R-:W-:Y:S05]  /*22dc0*/  BSYNC B1 ;  /* 0x0000000000017941 */ /* 0x000fea0003800000 */
.L_x_909:
[----:B------:R-:W2:Y:S04]  /*22dd0*/  LDL.LU R2, [R1+0x20] ;  /* 0x0000200001027983 */ /* 0x000ea80000300800 */
[----:B------:R-:W3:Y:S01]  /*22de0*/  LDL.LU R5, [R1+0x24] ;  /* 0x0000240001057983 */ /* 0x000ee20000300800 */
[----:B--2---:R-:W-:-:S05]  /*22df0*/  VIADD R2, R2, 0x1 ;  /* 0x0000000102027836 */ /* 0x004fca0000000000 */
[----:B------:R-:W-:-:S04]  /*22e00*/  ISETP.NE.AND P0, PT, R2, 0x2, PT ;  /* 0x000000020200780c */ /* 0x000fc80003f05270 */
[----:B0-----:R-:W-:Y:S02]  /*22e10*/  SEL R3, RZ, 0x1, P0 ;  /* 0x00000001ff037807 */ /* 0x001fe40000000000 */
[----:B------:R-:W-:Y:S02]  /*22e20*/  SEL R2, R2, RZ, P0 ;  /* 0x000000ff02027207 */ /* 0x000fe40000000000 */
[----:B---3--:R-:W-:Y:S02]  /*22e30*/  LOP3.LUT R5, R5, R3, RZ, 0x3c, !PT ;  /* 0x0000000305057212 */ /* 0x008fe400078e3cff */
[C---:B------:R-:W-:Y:S01]  /*22e40*/  ISETP.GT.AND P0, PT, R7.reuse, R9, PT ;  /* 0x000000090700720c */ /* 0x040fe20003f04270 */
[----:B------:R-:W-:Y:S02]  /*22e50*/  VIADD R7, R7, 0xffffffff ;  /* 0xffffffff07077836 */ /* 0x000fe40000000000 */
[----:B------:R1:W-:Y:S04]  /*22e60*/  STL [R1+0x24], R5 ;  /* 0x0000240501007387 */ /* 0x0003e80000100800 */
[----:B------:R1:W-:Y:S06]  /*22e70*/  STL [R1+0x20], R2 ;  /* 0x0000200201007387 */ /* 0x0003ec0000100800 */
[----:B------:R-:W-:Y:S05]  /*22e80*/  @P0 BRA `(.L_x_927) ;  /* 0xfffffff400180947 */ /* 0x000fea000383ffff */
.L_x_885:
[----:B------:R-:W-:Y:S05]  /*22e90*/  BSYNC B0 ;  /* 0x0000000000007941 */ /* 0x000fea0003800000 */
.L_x_884:
[----:B-1----:R-:W2:Y:S01]  /*22ea0*/  LDL R2, [R1+0x4c] ;  /* 0x00004c0001027983 */ /* 0x002ea20000100800 */
[----:B------:R-:W-:Y:S05]  /*22eb0*/  @!P5 WARPSYNC.ALL ;  /* 0x000000000000d948 */ /* 0x000fea0003800000 */
[----:B------:R-:W-:Y:S01]  /*22ec0*/  BSSY B7, `(.L_x_928) ;  /* 0x0000504000077945 */ /* 0x000fe20003800000 */
[----:B------:R-:W-:Y:S01]  /*22ed0*/  @!P5 BAR.SYNC.DEFER_BLOCKING 0xc, 0x180 ;  /* 0x030600000000db1d */ /* 0x000fe20000010000 */
[----:B--2---:R-:W-:-:S13]  /*22ee0*/  ISETP.GT.AND P0, PT, R2, RZ, PT ;  /* 0x000000ff0200720c */ /* 0x004fda0003f04270 */
[----:B------:R-:W-:Y:S05]  /*22ef0*/  @P0 BRA `(.L_x_929) ;  /* 0x0000000000480947 */ /* 0x000fea0003800000 */
[----:B------:R-:W1:Y:S02]  /*22f00*/  S2R R2, SR_TID.X ;  /* 0x0000000000027919 */ /* 0x000e640000002100 */
[----:B-1----:R-:W-:-:S04]  /*22f10*/  LOP3.LUT R2, R2, 0x7f, RZ, 0xc0, !PT ;  /* 0x0000007f02027812 */ /* 0x002fc800078ec0ff */
[----:B------:R-:W-:-:S13]  /*22f20*/  ISETP.NE.AND P1, PT, R2, RZ, PT ;  /* 0x000000ff0200720c */ /* 0x000fda0003f25270 */
[----:B------:R-:W-:Y:S05]  /*22f30*/  @P1 BRA `(.L_x_930) ;  /* 0x0000004c00f01947 */ /* 0x000fea0003800000 */
[----:B0-----:R-:W0:Y:S01]  /*22f40*/  S2R R3, SR_LANEID ;  /* 0x0000000000037919 */ /* 0x001e220000000000 */
[----:B------:R-:W-:Y:S01]  /*22f50*/  VOTEU.ANY UR4, UPT, PT ;  /* 0x0000000000047886 */ /* 0x000fe200038e0100 */
[----:B------:R-:W1:Y:S01]  /*22f60*/  LDC.64 R4, c[0x0][0xc60] ;  /* 0x00031800ff047b82 */ /* 0x000e620000000a00 */
[----:B------:R-:W0:Y:S01]  /*22f70*/  FLO.U32 R0, UR4 ;  /* 0x0000000400007d00 */ /* 0x000e2200080e0000 */
[----:B------:R-:W-:-:S07]  /*22f80*/  ULDC.64 UR6, c[0x0][0x208] ;  /* 0x0000820000067ab9 */ /* 0x000fce0000000a00 */
[----:B------:R-:W1:Y:S01]  /*22f90*/  POPC R2, UR4 ;  /* 0x0000000400027d09 */ /* 0x000e620008000000 */
[----:B0-----:R-:W-:-:S13]  /*22fa0*/  ISETP.EQ.U32.AND P0, PT, R0, R3, PT ;  /* 0x000000030000720c */ /* 0x001fda0003f02070 */
[----:B-1----:R-:W2:Y:S01]  /*22fb0*/  @P0 ATOMG.E.ADD.STRONG.GPU PT, R5, desc[UR6][R4.64], R2 ;  /* 0x00000002040509a8 */ /* 0x002ea200081ee1c6 */
[----:B------:R-:W0:Y:S02]  /*22fc0*/  S2R R3, SR_LTMASK ;  /* 0x0000000000037919 */ /* 0x000e240000003900 */
[----:B0-----:R-:W-:-:S06]  /*22fd0*/  LOP3.LUT R3, R3, UR4, RZ, 0xc0, !PT ;  /* 0x0000000403037c12 */ /* 0x001fcc000f8ec0ff */
[----:B------:R-:W0:Y:S01]  /*22fe0*/  POPC R3, R3 ;  /* 0x0000000300037309 */ /* 0x000e220000000000 */
[----:B--2---:R-:W0:Y:S02]  /*22ff0*/  SHFL.IDX PT, R0, R5, R0, 0x1f ;  /* 0x00001f0005007589 */ /* 0x004e2400000e0000 */
[----:B0-----:R-:W-:Y:S01]  /*23000*/  IADD3 R16, R0, UR36, R3 ;  /* 0x0000002400107c10 */ /* 0x001fe2000fffe003 */
[----:B------:R-:W-:Y:S06]  /*23010*/  BRA `(.L_x_930) ;  /* 0x0000004c00b87947 */ /* 0x000fec0003800000 */
.L_x_929:
[----:B------:R-:W2:Y:S01]  /*23020*/  LDL R0, [R1+0x4] ;  /* 0x0000040001007983 */ /* 0x000ea20000100800 */
[----:B------:R-:W-:Y:S01]  /*23030*/  BSSY B6, `(.L_x_931) ;  /* 0x0000014000067945 */ /* 0x000fe20003800000 */
[----:B--2---:R-:W-:-:S04]  /*23040*/  IADD3 R0, R0, 0x24400, RZ ;  /* 0x0002440000007810 */ /* 0x004fc80007ffe0ff */
[----:B------:R-:W-:-:S13]  /*23050*/  LOP3.LUT P0, RZ, R0, 0x3ff, RZ, 0xc0, !PT ;  /* 0x000003ff00ff7812 */ /* 0x000fda000780c0ff */
[----:B------:R-:W-:Y:S05]  /*23060*/  @!P0 BRA `(.L_x_932) ;  /* 0x0000000000408947 */ /* 0x000fea0003800000 */
[----:B------:R-:W-:Y:S01]  /*23070*/  MOV R2, 0x0 ;  /* 0x0000000000027802 */ /* 0x000fe20000000f00 */
[----:B------:R-:W-:Y:S01]  /*23080*/  ULDC.64 UR6, c[0x4][0x1b8] ;  /* 0x01006e0000067ab9 */ /* 0x000fe20000000a00 */
[----:B------:R-:W-:Y:S01]  /*23090*/  ULDC.64 UR8, c[0x4][0x1c0] ;  /* 0x0100700000087ab9 */ /* 0x000fe20000000a00 */
[----:B------:R-:W-:Y:S01]  /*230a0*/  ULDC.64 UR4, c[0x4][0x118] ;  /* 0x0100460000047ab9 */ /* 0x000fe20000000a00 */
[----:B0-----:R-:W-:Y:S01]  /*230b0*/  IMAD.U32 R4, RZ, RZ, UR6 ;  /* 0x00000006ff047e24 */ /* 0x001fe2000f8e00ff */
[----:B------:R-:W-:Y:S01]  /*230c0*/  MOV R6, UR8 ;  /* 0x0000000800067c02 */ /* 0x000fe20008000f00 */
[----:B------:R-:W0:Y:S01]  /*230d0*/  LDC.64 R2, c[0x4][R2] ;  /* 0x0100000002027b82 */ /* 0x000e220000000a00 */
[----:B------:R-:W-:Y:S01]  /*230e0*/  IMAD.U32 R5, RZ, RZ, UR7 ;  /* 0x00000007ff057e24 */ /* 0x000fe2000f8e00ff */
[----:B------:R-:W-:Y:S01]  /*230f0*/  MOV R11, UR5 ;  /* 0x00000005000b7c02 */ /* 0x000fe20008000f00 */
[----:B------:R-:W-:Y:S01]  /*23100*/  IMAD.U32 R7, RZ, RZ, UR9 ;  /* 0x00000009ff077e24 */ /* 0x000fe2000f8e00ff */
[----:B------:R-:W-:Y:S01]  /*23110*/  MOV R13, RZ ;  /* 0x000000ff000d7202 */ /* 0x000fe20000000f00 */
[----:B------:R-:W-:-:S02]  /*23120*/  IMAD.U32 R10, RZ, RZ, UR4 ;  /* 0x00000004ff0a7e24 */ /* 0x000fc4000f8e00ff */
[----:B------:R-:W-:Y:S02]  /*23130*/  IMAD.MOV.U32 R8, RZ, RZ, 0x70 ;  /* 0x00000070ff087424 */ /* 0x000fe400078e00ff */
[----:B------:R-:W-:-:S07]  /*23140*/  IMAD.MOV.U32 R12, RZ, RZ, 0x1 ;  /* 0x00000001ff0c7424 */ /* 0x000fce00078e00ff */
[----:B------:R-:W-:-:S07]  /*23150*/  LEPC R20, `(.L_x_932) ;  /* 0x000000001014794e */ /* 0x000fce0000000000 */
[----:B0-----:R-:W-:Y:S05]  /*23160*/  CALL.ABS.NOINC R2 ;  /* 0x0000000002007343 */ /* 0x001fea0003c00000 */
.L_x_932:
[----:B------:R-:W-:Y:S05]  /*23170*/  BSYNC B6 ;  /* 0x0000000000067941 */ /* 0x000fea0003800000 */
.L_x_931:
[----:B------:R-:W2:Y:S01]  /*23180*/  LDL R2, [R1+0x4] ;  /* 0x0000040001027983 */ /* 0x000ea20000100800 */
[----:B------:R-:W-:Y:S01]  /*23190*/  BSSY B6, `(.L_x_933) ;  /* 0x0000024000067945 */ /* 0x000fe20003800000 */
[----:B--2---:R-:W-:-:S05]  /*231a0*/  VIADD R0, R2, 0x400 ;  /* 0x0000040002007836 */ /* 0x004fca0000000000 */
[----:B------:R-:W-:-:S13]  /*231b0*/  LOP3.LUT P0, RZ, R0, 0x3ff, RZ, 0xc0, !PT ;  /* 0x000003ff00ff7812 */ /* 0x000fda000780c0ff */
[----:B------:R-:W-:Y:S05]  /*231c0*/  @!P0 BRA `(.L_x_934) ;  /* 0x0000000000808947 */ /* 0x000fea0003800000 */
[----:B------:R-:W-:Y:S01]  /*231d0*/  MOV R0, 0x0 ;  /* 0x0000000000007802 */ /* 0x000fe20000000f00 */
[----:B------:R-:W-:Y:S01]  /*231e0*/  ULDC.64 UR6, c[0x4][0x1b8] ;  /* 0x01006e0000067ab9 */ /* 0x000fe20000000a00 */
[----:B------:R-:W-:Y:S01]  /*231f0*/  ULDC.64 UR8, c[0x4][0x1c0] ;  /* 0x0100700000087ab9 */ /* 0x000fe20000000a00 */
[----:B------:R-:W-:Y:S01]  /*23200*/  ULDC.64 UR4, c[0x4][0x120] ;  /* 0x0100480000047ab9 */ /* 0x000fe20000000a00 */
[----:B0-----:R0:W1:Y:S01]  /*23210*/  LDC.64 R2, c[0x4][R0] ;  /* 0x0100000000027b82 */ /* 0x0010620000000a00 */
[----:B------:R-:W-:Y:S01]  /*23220*/  IMAD.U32 R4, RZ, RZ, UR6 ;  /* 0x00000006ff047e24 */ /* 0x000fe2000f8e00ff */
[----:B------:R-:W-:Y:S01]  /*23230*/  MOV R5, UR7 ;  /* 0x0000000700057c02 */ /* 0x000fe20008000f00 */
        /* <DEDUP_REMOVED lines=9> */
.L_x_935:
[----:B------:R-:W-:Y:S01]  /*232d0*/  MOV R2, 0x0 ;  /* 0x0000000000027802 */ /* 0x000fe20000000f00 */
[----:B------:R-:W-:Y:S01]  /*232e0*/  ULDC.64 UR4, c[0x4][0x1b8] ;  /* 0x01006e0000047ab9 */ /* 0x000fe20000000a00 */
[----:B------:R-:W-:Y:S01]  /*232f0*/  ULDC.64 UR6, c[0x4][0x1c0] ;  /* 0x0100700000067ab9 */ /* 0x000fe20000000a00 */
[----:B------:R-:W-:Y:S01]  /*23300*/  ULDC.64 UR8, c[0x4][0x128] ;  /* 0x01004a0000087ab9 */ /* 0x000fe20000000a00 */
[----:B------:R-:W-:Y:S01]  /*23310*/  IMAD.U32 R4, RZ, RZ, UR4 ;  /* 0x00000004ff047e24 */ /* 0x000fe2000f8e00ff */
[----:B------:R-:W-:Y:S01]  /*23320*/  MOV R5, UR5 ;  /* 0x0000000500057c02 */ /* 0x000fe20008000f00 */
[----:B------:R-:W0:Y:S01]  /*23330*/  LDC.64 R2, c[0x4][R2] ;  /* 0x0100000002027b82 */ /* 0x000e220000000a00 */
[----:B------:R-:W-:Y:S01]  /*23340*/  IMAD.U32 R6, RZ, RZ, UR6 ;  /* 0x00000006ff067e24 */ /* 0x000fe2000f8e00ff */
[----:B------:R-:W-:Y:S01]  /*23350*/  MOV R10, UR8 ;  /* 0x00000008000a7c02 */ /* 0x000fe20008000f00 */
[----:B------:R-:W-:Y:S01]  /*23360*/  IMAD.U32 R7, RZ, RZ, UR7 ;  /* 0x00000007ff077e24 */ /* 0x000fe2000f8e00ff */
[----:B------:R-:W-:Y:S01]  /*23370*/  MOV R12, 0x1 ;  /* 0x00000001000c7802 */ /* 0x000fe20000000f00 */
[----:B------:R-:W-:-:S02]  /*23380*/  IMAD.U32 R11, RZ, RZ, UR9 ;  /* 0x00000009ff0b7e24 */ /* 0x000fc4000f8e00ff */
[----:B------:R-:W-:Y:S02]  /*23390*/  IMAD.MOV.U32 R8, RZ, RZ, 0x70 ;  /* 0x00000070ff087424 */ /* 0x000fe400078e00ff */
[----:B------:R-:W-:-:S07]  /*233a0*/  IMAD.MOV.U32 R13, RZ, RZ, RZ ;  /* 0x000000ffff0d7224 */ /* 0x000fce00078e00ff */
[----:B------:R-:W-:-:S07]  /*233b0*/  LEPC R20, `(.L_x_934) ;  /* 0x000000001014794e */ /* 0x000fce0000000000 */
[----:B0-----:R-:W-:Y:S05]  /*233c0*/  CALL.ABS.NOINC R2 ;  /* 0x0000000002007343 */ /* 0x001fea0003c00000 */
.L_x_934:
[----:B------:R-:W-:Y:S05]  /*233d0*/  BSYNC B6 ;  /* 0x0000000000067941 */ /* 0x000fea0003800000 */
.L_x_933:
[----:B------:R-:W2:Y:S01]  /*233e0*/  LDL.LU R2, [R1] ;  /* 0x0000000001027983 */ /* 0x000ea20000300800 */
[----:B------:R-:W-:-:S03]  /*233f0*/  ULDC.64 UR4, c[0x0][0x9f8] ;  /* 0x00027e0000047ab9 */ /* 0x000fc60000000a00 */
[----:B0-----:R-:W3:Y:S04]  /*23400*/  LDL.LU R4, [R1+0x28] ;  /* 0x0000280001047983 */ /* 0x001ee80000300800 */
[----:B------:R-:W4:Y:S01]  /*23410*/  LDL R7, [R1+0x10] ;  /* 0x0000100001077983 */ /* 0x000f220000100800 */
[----:B------:R-:W-:Y:S01]  /*23420*/  ISETP.NE.U32.AND P0, PT, RZ, UR4, PT ;  /* 0x00000004ff007c0c */ /* 0x000fe2000bf05070 */
[----:B------:R-:W-:Y:S02]  /*23430*/  ULDC.64 UR6, c[0x0][0x208] ;  /* 0x0000820000067ab9 */ /* 0x000fe40000000a00 */
[----:B------:R-:W5:Y:S01]  /*23440*/  LDL R0, [R1+0x38] ;  /* 0x0000380001007983 */ /* 0x000f620000100800 */
[----:B------:R-:W-:-:S13]  /*23450*/  ISETP.NE.AND.EX P0, PT, RZ, UR5, PT, P0 ;  /* 0x00000005ff007c0c */ /* 0x000fda000bf05300 */
[----:B--2---:R-:W-:-:S04]  /*23460*/  @P0 IADD3 R2, P1, R2, UR4, RZ ;  /* 0x0000000402020c10 */ /* 0x004fc8000ff3e0ff */
[----:B---3--:R-:W-:Y:S01]  /*23470*/  @P0 IADD3.X R3, R4, UR5, RZ, P1, !PT ;  /* 0x0000000504030c10 */ /* 0x008fe20008ffe4ff */
[----:B------:R-:W-:-:S04]  /*23480*/  ULDC.64 UR4, c[0x0][0xa08] ;  /* 0x0002820000047ab9 */ /* 0x000fc80000000a00 */
[----:B----4-:R0:W2:Y:S01]  /*23490*/  @P0 LDG.E R7, desc[UR6][R2.64] ;  /* 0x0000000602070981 */ /* 0x0100a2000c1e1900 */
[----:B-----5:R-:W-:Y:S01]  /*234a0*/  VIADD R9, R0, 0xffffffff ;  /* 0xffffffff00097836 */ /* 0x020fe20000000000 */
[----:B0-----:R-:W0:Y:S01]  /*234b0*/  LDC.64 R2, c[0x0][0x418] ;  /* 0x00010600ff027b82 */ /* 0x001e220000000a00 */
[----:B--2---:R-:W-:Y:S01]  /*234c0*/  SHF.R.S32.HI R8, RZ, 0x1f, R7 ;  /* 0x0000001fff087819 */ /* 0x004fe20000011407 */
[----:B------:R1:W-:Y:S04]  /*234d0*/  @P0 STL [R1+0x10], R7 ;  /* 0x0000100701000387 */ /* 0x0003e80000100800 */
[----:B------:R1:W-:Y:S04]  /*234e0*/  STL [R1+0x3c], R9 ;  /* 0x00003c0901007387 */ /* 0x0003e80000100800 */
[----:B------:R1:W-:Y:S01]  /*234f0*/  STL [R1+0x28], R8 ;  /* 0x0000280801007387 */ /* 0x0003e20000100800 */
[----:B0-----:R-:W-:Y:S01]  /*23500*/  LOP3.LUT P0, RZ, R2, UR4, RZ, 0xfc, !PT ;  /* 0x0000000402ff7c12 */ /* 0x001fe2000f80fcff */
[----:B------:R-:W-:-:S03]  /*23510*/  UMOV UR4, 0xffffffff ;  /* 0xffffffff00047882 */ /* 0x000fc60000000000 */
[----:B------:R-:W-:-:S04]  /*23520*/  LOP3.LUT P0, RZ, R3, UR5, RZ, 0xfc, P0 ;  /* 0x0000000503ff7c12 */ /* 0x000fc8000800fcff */
[----:B------:R-:W-:Y:S01]  /*23530*/  SEL R0, R7, RZ, !P0 ;  /* 0x000000ff07007207 */ /* 0x000fe20004000000 */
[----:B-1----:R-:W-:Y:S08]  /*23540*/  BRA.DIV UR4, `(.L_x_936) ;  /* 0x00000062045c7947 */ /* 0x002ff0000b800000 */
[----:B------:R-:W0:Y:S02]  /*23550*/  S2R R4, SR_TID.X ;  /* 0x0000000000047919 */ /* 0x000e240000002100 */
[----:B0-----:R-:W-:-:S04]  /*23560*/  SHF.R.U32.HI R4, RZ, 0x5, R4 ;  /* 0x00000005ff047819 */ /* 0x001fc80000011604 */
[----:B------:R-:W-:-:S05]  /*23570*/  LOP3.LUT R4, R4, 0x3, RZ, 0xc0, !PT ;  /* 0x0000000304047812 */ /* 0x000fca00078ec0ff */
[----:B------:R0:W1:Y:S02]  /*23580*/  SHFL.IDX PT, R14, R4, RZ, 0x1f ;  /* 0x00001fff040e7589 */ /* 0x00006400000e0000 */
.L_x_1082:
[----:B0-----:R-:W2:Y:S01]  /*23590*/  LDL.LU R4, [R1+0x8] ;  /* 0x0000080001047983 */ /* 0x001ea20000300800 */
[----:B------:R-:W-:Y:S02]  /*235a0*/  PLOP3.LUT P1, PT, PT, PT, PT, 0x8, 0x0 ;  /* 0x000000000000781c */ /* 0x000fe40003f2e170 */
[----:B-1----:R-:W-:Y:S01]  /*235b0*/  ISETP.NE.AND P0, PT, R14, RZ, PT ;  /* 0x000000ff0e00720c */ /* 0x002fe20003f05270 */
[----:B------:R0:W-:Y:S01]  /*235c0*/  STL [R1], R0 ;  /* 0x0000000001007387 */ /* 0x0001e20000100800 */
[----:B--2---:R-:W-:-:S09]  /*235d0*/  LOP3.LUT R4, R4, 0xfffffffb, RZ, 0xc0, !PT ;  /* 0xfffffffb04047812 */ /* 0x004fd200078ec0ff */
[----:B------:R-:W-:-:S05]  /*235e0*/  @P1 LOP3.LUT R4, R4, 0x4, RZ, 0xfc, !PT ;  /* 0x0000000404041812 */ /* 0x000fca00078efcff */
[----:B------:R0:W-:Y:S01]  /*235f0*/  STL [R1+0x8], R4 ;  /* 0x0000080401007387 */ /* 0x0001e20000100800 */
[----:B------:R-:W-:Y:S05]  /*23600*/  @P0 BRA `(.L_x_937) ;  /* 0x00000004005c0947 */ /* 0x000fea0003800000 */
[----:B------:R-:W-:-:S03]  /*23610*/  UMOV UR4, 0xffffffff ;  /* 0xffffffff00047882 */ /* 0x000fc60000000000 */
[----:B------:R-:W-:Y:S05]  /*23620*/  BRA.DIV UR4, `(.L_x_938) ;  /* 0x0000006204587947 */ /* 0x000fea000b800000 */
[----:B------:R-:W-:-:S13]  /*23630*/  ELECT P6, URZ, PT ;  /* 0x00000000003f782f */ /* 0x000fda00038c0000 */
.L_x_1085:
[----:B------:R-:W-:Y:S05]  /*23640*/  @!P6 BRA `(.L_x_937) ;  /* 0x00000004004ce947 */ /* 0x000fea0003800000 */
[----:B------:R1:W-:Y:S01]  /*23650*/  STL [R1+0x18], R9 ;  /* 0x0000180901007387 */ /* 0x0003e20000100800 */
[----:B------:R-:W-:-:S04]  /*23660*/  ISETP.NE.U32.AND P0, PT, R2, RZ, PT ;  /* 0x000000ff0200720c */ /* 0x000fc80003f05070 */
[----:B------:R-:W-:-:S13]  /*23670*/  ISETP.NE.AND.EX P0, PT, R3, RZ, PT, P0 ;  /* 0x000000ff0300720c */ /* 0x000fda0003f05300 */
[----:B-1----:R-:W-:Y:S05]  /*23680*/  @!P0 BRA `(.L_x_939) ;  /* 0x0000000000548947 */ /* 0x002fea0003800000 */
[----:B------:R-:W1:Y:S01]  /*23690*/  LDC R6, c[0x0][0x43c] ;  /* 0x00010f00ff067b82 */ /* 0x000e620000000800 */
[----:B0-----:R-:W-:Y:S01]  /*236a0*/  MOV R0, R9 ;  /* 0x0000000900007202 */ /* 0x001fe20000000f00 */
[----:B------:R-:W-:Y:S01]  /*236b0*/  ULDC.64 UR4, c[0x0][0x428] ;  /* 0x00010a0000047ab9 */ /* 0x000fe20000000a00 */
[----:B------:R-:W-:Y:S01]  /*236c0*/  ULDC.64 UR6, c[0x0][0x208] ;  /* 0x0000820000067ab9 */ /* 0x000fe20000000a00 */
[----:B-1----:R-:W-:-:S13]  /*236d0*/  ISETP.NE.AND P0, PT, R6, 0x1, PT ;  /* 0x000000010600780c */ /* 0x002fda0003f05270 */
[----:B------:R-:W0:Y:S02]  /*236e0*/  @P0 LDC.64 R4, c[0x0][0x440] ;  /* 0x00011000ff040b82 */ /* 0x000e240000000a00 */
[----:B0-----:R-:W-:-:S05]  /*236f0*/  @P0 IMAD.HI.U32 R4, R9, R4, RZ ;  /* 0x0000000409040227 */ /* 0x001fca00078e00ff */
        /* <DEDUP_REMOVED lines=8> */
[----:B0-----:R-:W-:-:S04]  /*23780*/  IMAD R6, R8, UR4, RZ ;  /* 0x0000000408067c24 */ /* 0x001fc8000f8e02ff */
[----:B------:R-:W-:-:S05]  /*23790*/  IMAD R0, R7, UR5, R6 ;  /* 0x0000000507007c24 */ /* 0x000fca000f8e0206 */
[----:B------:R-:W-:-:S04]  /*237a0*/  IADD3 R0, R5, R0, RZ ;  /* 0x0000000005007210 */ /* 0x000fc80007ffe0ff */
[----:B------:R-:W-:-:S05]  /*237b0*/  LEA.HI.X R3, R4, R3, R0, 0x2, P0 ;  /* 0x0000000304037211 */ /* 0x000fca00000f1400 */
[----:B------:R-:W2:Y:S04]  /*237c0*/  LDG.E R0, desc[UR6][R2.64] ;  /* 0x0000000602007981 */ /* 0x000ea8000c1e1900 */
[----:B--2---:R1:W-:Y:S02]  /*237d0*/  STL [R1], R0 ;  /* 0x0000000001007387 */ /* 0x0043e40000100800 */
.L_x_939:
[----:B------:R-:W2:Y:S04]  /*237e0*/  LDL R7, [R1+0x4] ;  /* 0x0000040001077983 */ /* 0x000ea80000100800 */
[----:B01----:R-:W2:Y:S04]  /*237f0*/  LDL R0, [R1+0xc] ;  /* 0x00000c0001007983 */ /* 0x003ea80000100800 */
[----:B------:R-:W3:Y:S01]  /*23800*/  LDL R2, [R1+0x14] ;  /* 0x0000140001027983 */ /* 0x000ee20000100800 */
[----:B--2---:R-:W-:Y:S01]  /*23810*/  IMAD R0, R0, 0x8, R7 ;  /* 0x0000000800007824 */ /* 0x004fe200078e0207 */
[----:B---3--:R-:W-:-:S04]  /*23820*/  SHF.L.U32 R2, R2, 0x1f, RZ ;  /* 0x0000001f02027819 */ /* 0x008fc800000006ff */
[----:B------:R-:W0:Y:S02]  /*23830*/  SYNCS.PHASECHK.TRANS64.TRYWAIT P0, [R0+URZ+0x38840], R2 ;  /* 0x03884002000075a7 */ /* 0x000e24000800017f */
[----:B0-----:R-:W-:Y:S05]  /*23840*/  @!P0 BRA `(.L_x_940) ;  /* 0x0000005c00f08947 */ /* 0x001fea0003800000 */
.L_x_1086:
[----:B------:R1:W5:Y:S01]  /*23850*/  LDL R3, [R1+0x8] ;  /* 0x0000080001037983 */ /* 0x0003620000100800 */
[----:B------:R-:W2:Y:S02]  /*23860*/  S2R R4, SR_TID.X ;  /* 0x0000000000047919 */ /* 0x000ea40000002100 */
[----:B--2---:R-:W-:-:S04]  /*23870*/  LOP3.LUT R4, R4, 0x7f, RZ, 0xc0, !PT ;  /* 0x0000007f04047812 */ /* 0x004fc800078ec0ff */
[----:B------:R-:W-:-:S13]  /*23880*/  ISETP.NE.AND P0, PT, R4, RZ, PT ;  /* 0x000000ff0400720c */ /* 0x000fda0003f05270 */
[----:B-1----:R-:W-:Y:S05]  /*23890*/  @P0 BRA `(.L_x_941) ;  /* 0x0000000000140947 */ /* 0x002fea0003800000 */
[----:B-----5:R-:W-:Y:S01]  /*238a0*/  LOP3.LUT P1, RZ, R3, 0x1, RZ, 0xc0, !PT ;  /* 0x0000000103ff7812 */ /* 0x020fe2000782c0ff */
[----:B0-----:R-:W-:-:S04]  /*238b0*/  IMAD.MOV.U32 R2, RZ, RZ, 0xa000 ;  /* 0x0000a000ff027424 */ /* 0x001fc800078e00ff */
[----:B------:R1:W-:Y:S08]  /*238c0*/  SYNCS.ARRIVE.TRANS64 RZ, [R0+URZ+0x38830], R2 ;  /* 0x0388300200ff79a7 */ /* 0x0003f0000800003f */
[----:B------:R-:W-:Y:S05]  /*238d0*/  @!P1 BRA `(.L_x_941) ;  /* 0x0000000000049947 */ /* 0x000fea0003800000 */
[----:B------:R-:W-:Y:S01]  /*238e0*/  BPT.TRAP 0x1 ;  /* 0x000000040000795c */ /* 0x000fe20000300000 */
.L_x_941:
[----:B------:R-:W2:Y:S04]  /*238f0*/  LDL R7, [R1+0x4] ;  /* 0x0000040001077983 */ /* 0x000ea80000100800 */
[----:B------:R-:W2:Y:S04]  /*23900*/  LDL R6, [R1+0xc] ;  /* 0x00000c0001067983 */ /* 0x000ea80000100800 */
[----:B------:R-:W3:Y:S04]  /*23910*/  LDL R5, [R1+0x18] ;  /* 0x0000180001057983 */ /* 0x000ee80000100800 */
[----:B------:R-:W4:Y:S04]  /*23920*/  LDL R4, [R1+0x1c] ;  /* 0x00001c0001047983 */ /* 0x000f280000100800 */
[----:B01----:R-:W4:Y:S01]  /*23930*/  LDL R2, [R1] ;  /* 0x0000000001027983 */ /* 0x003f220000100800 */
[----:B------:R-:W-:Y:S01]  /*23940*/  R2UR UR9, R0 ;  /* 0x00000000000972ca */ /* 0x000fe200000e0000 */
[----:B------:R-:W-:Y:S01]  /*23950*/  UIADD3 UR4, UP0, UR38, 0x370, URZ ;  /* 0x0000037026047890 */ /* 0x000fe2000ff1e03f */
[----:B------:R-:W-:Y:S01]  /*23960*/  R2UR UR12, R18 ;  /* 0x00000000120c72ca */ /* 0x000fe200000e0000 */
[----:B------:R-:W-:Y:S01]  /*23970*/  UMOV UR10, URZ ;  /* 0x0000003f000a7c82 */ /* 0x000fe20008000000 */
[----:B------:R-:W-:Y:S01]  /*23980*/  PLOP3.LUT P0, PT, PT, PT, PT, 0x80, 0x0 ;  /* 0x000000000000781c */ /* 0x000fe20003f0f070 */
[----:B------:R-:W-:Y:S01]  /*23990*/  UMOV UR6, 0x0 ;  /* 0x0000000000067882 */ /* 0x000fe20000000000 */
[----:B------:R-:W-:Y:S01]  /*239a0*/  UMOV UR7, 0x14f00000 ;  /* 0x14f0000000077882 */ /* 0x000fe20000000000 */
[----:B------:R-:W-:Y:S01]  /*239b0*/  UMOV UR17, 0x40 ;  /* 0x0000004000117882 */ /* 0x000fe20000000000 */
[----:B-----5:R-:W-:-:S05]  /*239c0*/  LOP3.LUT R3, R3, 0xfffffffb, RZ, 0xc0, !PT ;  /* 0xfffffffb03037812 */ /* 0x020fca00078ec0ff */
[----:B------:R-:W-:-:S04]  /*239d0*/  UIADD3 UR9, UR9, 0x38830, URZ ;  /* 0x0003883009097890 */ /* 0x000fc8000fffe03f */
[----:B------:R-:W-:-:S05]  /*239e0*/  @P0 LOP3.LUT R3, R3, 0x4, RZ, 0xfc, !PT ;  /* 0x0000000403030812 */ /* 0x000fca00078efcff */
[----:B------:R1:W-:Y:S01]  /*239f0*/  STL [R1+0x8], R3 ;  /* 0x0000080301007387 */ /* 0x0003e20000100800 */
[----:B--2---:R-:W-:Y:S01]  /*23a00*/  IMAD R0, R6, 0xa000, R7 ;  /* 0x0000a00006007824 */ /* 0x004fe200078e0207 */
[----:B---3--:R-:W-:-:S04]  /*23a10*/  R2UR UR11, R5 ;  /* 0x00000000050b72ca */ /* 0x008fc800000e0000 */
[----:B------:R-:W-:Y:S02]  /*23a20*/  R2UR UR14, R0 ;  /* 0x00000000000e72ca */ /* 0x000fe400000e0000 */
[----:B----4-:R-:W-:Y:S02]  /*23a30*/  R2UR UR5, R4 ;  /* 0x00000000040572ca */ /* 0x010fe400000e0000 */
[----:B------:R-:W-:-:S09]  /*23a40*/  R2UR UR13, R2 ;  /* 0x00000000020d72ca */ /* 0x000fd200000e0000 */
[----:B------:R-:W-:Y:S02]  /*23a50*/  UIADD3 UR8, UR14, 0x24400, URZ ;  /* 0x000244000e087890 */ /* 0x000fe4000fffe03f */
[----:B------:R-:W-:Y:S02]  /*23a60*/  UIMAD UR11, UR11, 0x50, UR5 ;  /* 0x000000500b0b78a4 */ /* 0x000fe4000f8e0205 */
[----:B------:R-:W-:Y:S02]  /*23a70*/  UIADD3.X UR5, URZ, UR39, URZ, UP0, !UPT ;  /* 0x000000273f057290 */ /* 0x000fe400087fe43f */
[----:B------:R-:W-:Y:S02]  /*23a80*/  UIADD3 UR15, UR14, 0x26c00, URZ ;  /* 0x00026c000e0f7890 */ /* 0x000fe4000fffe03f */
[----:B------:R-:W-:Y:S02]  /*23a90*/  UIADD3 UR16, UR14, 0x29400, URZ ;  /* 0x000294000e107890 */ /* 0x000fe4000fffe03f */
[----:B------:R-:W-:-:S03]  /*23aa0*/  UIADD3 UR14, UR14, 0x2bc00, URZ ;  /* 0x0002bc000e0e7890 */ /* 0x000fc6000fffe03f */
[----:B------:R0:W-:Y:S02]  /*23ab0*/  UTMALDG.4D [UR8], [UR4], desc[UR6] ;  /* 0x00000608040075b4 */ /* 0x0001e40008019000 */
[----:B0-----:R-:W-:Y:S01]  /*23ac0*/  UMOV UR8, UR15 ;  /* 0x0000000f00087c82 */ /* 0x001fe20008000000 */
[----:B------:R-:W-:Y:S01]  /*23ad0*/  UMOV UR10, UR17 ;  /* 0x00000011000a7c82 */ /* 0x000fe20008000000 */
[----:B------:R-:W-:Y:S01]  /*23ae0*/  UMOV UR15, 0x80 ;  /* 0x00000080000f7882 */ /* 0x000fe20000000000 */
[----:B------:R0:W-:Y:S02]  /*23af0*/  UTMALDG.4D [UR8], [UR4], desc[UR6] ;  /* 0x00000608040075b4 */ /* 0x0001e40008019000 */
[----:B0-----:R-:W-:Y:S01]  /*23b00*/  UMOV UR8, UR16 ;  /* 0x0000001000087c82 */ /* 0x001fe20008000000 */
[----:B------:R-:W-:Y:S01]  /*23b10*/  UMOV UR10, UR15 ;  /* 0x0000000f000a7c82 */ /* 0x000fe20008000000 */
[----:B------:R-:W-:Y:S01]  /*23b20*/  UMOV UR15, 0xc0 ;  /* 0x000000c0000f7882 */ /* 0x000fe20000000000 */
[----:B------:R0:W-:Y:S02]  /*23b30*/  UTMALDG.4D [UR8], [UR4], desc[UR6] ;  /* 0x00000608040075b4 */ /* 0x0001e40008019000 */
[----:B0-----:R-:W-:Y:S01]  /*23b40*/  UMOV UR8, UR14 ;  /* 0x0000000e00087c82 */ /* 0x001fe20008000000 */
[----:B------:R-:W-:-:S02]  /*23b50*/  UMOV UR10, UR15 ;  /* 0x0000000f000a7c82 */ /* 0x000fc40008000000 */
[----:B------:R1:W-:Y:S02]  /*23b60*/  UTMALDG.4D [UR8], [UR4], desc[UR6] ;  /* 0x00000608040075b4 */ /* 0x0003e40008019000 */
[----:B-1----:R-:W-:Y:S01]  /*23b70*/  NOP ;  /* 0x0000000000007918 */ /* 0x002fe20000000000 */
.L_x_937:
[----:B------:R-:W2:Y:S04]  /*23b80*/  LDL R2, [R1+0x4] ;  /* 0x0000040001027983 */ /* 0x000ea80000100800 */
[----:B------:R-:W3:Y:S04]  /*23b90*/  LDL.LU R3, [R1+0x40] ;  /* 0x0000400001037983 */ /* 0x000ee80000300800 */
[----:B------:R-:W4:Y:S04]  /*23ba0*/  LDL.LU R5, [R1+0x34] ;  /* 0x0000340001057983 */ /* 0x000f280000300800 */
[----:B0-----:R-:W5:Y:S01]  /*23bb0*/  LDL.LU R4, [R1+0x48] ;  /* 0x0000480001047983 */ /* 0x001f620000300800 */
[----:B------:R-:W-:Y:S05]  /*23bc0*/  WARPSYNC.ALL ;  /* 0x0000000000007948 */ /* 0x000fea0003800000 */
[----:B------:R-:W-:Y:S01]  /*23bd0*/  ULDC.64 UR4, c[0x0][0x298] ;  /* 0x0000a60000047ab9 */ /* 0x000fe20000000a00 */
[----:B------:R-:W-:Y:S01]  /*23be0*/  ULDC.64 UR6, c[0x0][0xa00] ;  /* 0x0002800000067ab9 */ /* 0x000fe20000000a00 */
[----:B------:R-:W-:Y:S01]  /*23bf0*/  BSSY B6, `(.L_x_942) ;  /* 0x0000024000067945 */ /* 0x000fe20003800000 */
[----:B------:R-:W-:Y:S01]  /*23c00*/  BAR.SYNC.DEFER_BLOCKING 0x8, 0x180 ;  /* 0x0206000000007b1d */ /* 0x000fe20000010000 */
[----:B------:R-:W-:-:S04]  /*23c10*/  ISETP.NE.U32.AND P0, PT, RZ, UR6, PT ;  /* 0x00000006ff007c0c */ /* 0x000fc8000bf05070 */
[----:B------:R-:W-:Y:S02]  /*23c20*/  ISETP.NE.AND.EX P0, PT, RZ, UR7, PT, P0 ;  /* 0x00000007ff007c0c */ /* 0x000fe4000bf05300 */
[----:B--2---:R-:W-:Y:S02]  /*23c30*/  IADD3 R2, R2, 0x14400, RZ ;  /* 0x0001440002027810 */ /* 0x004fe40007ffe0ff */
[----:B---3--:R-:W-:Y:S02]  /*23c40*/  SHF.R.S32.HI R0, RZ, 0x1f, R3 ;  /* 0x0000001fff007819 */ /* 0x008fe40000011403 */
[----:B------:R-:W-:Y:S02]  /*23c50*/  LOP3.LUT P1, RZ, R2, 0x3ff, RZ, 0xc0, !PT ;  /* 0x000003ff02ff7812 */ /* 0x000fe4000782c0ff */
[----:B----4-:R-:W-:Y:S01]  /*23c60*/  SEL R5, R5, RZ, !P0 ;  /* 0x000000ff05057207 */ /* 0x010fe20004000000 */
[----:B------:R-:W-:Y:S01]  /*23c70*/  IMAD R0, R0, UR4, RZ ;  /* 0x0000000400007c24 */ /* 0x000fe2000f8e02ff */
[----:B-----5:R-:W-:-:S03]  /*23c80*/  SEL R4, R4, RZ, !P0 ;  /* 0x000000ff04047207 */ /* 0x020fc60004000000 */
[C---:B------:R-:W-:Y:S02]  /*23c90*/  IMAD R0, R3.reuse, UR5, R0 ;  /* 0x0000000503007c24 */ /* 0x040fe4000f8e0200 */
[----:B------:R-:W-:-:S05]  /*23ca0*/  IMAD.WIDE.U32 R2, R3, UR4, RZ ;  /* 0x0000000403027c25 */ /* 0x000fca000f8e00ff */
[----:B------:R0:W-:Y:S04]  /*23cb0*/  STL.64 [R1+0x40], R2 ;  /* 0x0000400201007387 */ /* 0x0001e80000100a00 */
[----:B------:R1:W-:Y:S04]  /*23cc0*/  STL [R1+0x34], R5 ;  /* 0x0000340501007387 */ /* 0x0003e80000100800 */
[----:B------:R1:W-:Y:S01]  /*23cd0*/  STL [R1+0x5c], R4 ;  /* 0x00005c0401007387 */ /* 0x0003e20000100800 */
[----:B0-----:R-:W-:Y:S01]  /*23ce0*/  IMAD.IADD R2, R3, 0x1, R0 ;  /* 0x0000000103027824 */ /* 0x001fe200078e0200 */
[----:B------:R-:W-:-:S05]  /*23cf0*/  SHF.R.S32.HI R0, RZ, 0x1f, R18 ;  /* 0x0000001fff007819 */ /* 0x000fca0000011412 */
[----:B------:R1:W-:Y:S04]  /*23d00*/  STL [R1+0x58], R0 ;  /* 0x0000580001007387 */ /* 0x0003e80000100800 */
[----:B------:R1:W-:Y:S01]  /*23d10*/  STL [R1+0x48], R2 ;  /* 0x0000480201007387 */ /* 0x0003e20000100800 */
[----:B------:R-:W-:Y:S05]  /*23d20*/  @!P1 BRA `(.L_x_943) ;  /* 0x0000000000409947 */ /* 0x000fea0003800000 */
[----:B-1----:R-:W-:Y:S01]  /*23d30*/  MOV R2, 0x0 ;  /* 0x0000000000027802 */ /* 0x002fe20000000f00 */
        /* <DEDUP_REMOVED lines=15> */
.L_x_943:
[----:B------:R-:W-:Y:S05]  /*23e30*/  BSYNC B6 ;  /* 0x0000000000067941 */ /* 0x000fea0003800000 */
.L_x_942:
[----:B------:R-:W2:Y:S01]  /*23e40*/  LDL.LU R6, [R1+0x48] ;  /* 0x0000480001067983 */ /* 0x000ea20000300800 */
[----:B------:R-:W-:Y:S01]  /*23e50*/  ULDC.64 UR4, c[0x0][0x2d8] ;  /* 0x0000b60000047ab9 */ /* 0x000fe20000000a00 */
[----:B------:R-:W0:Y:S02]  /*23e60*/  LDC R7, c[0x0][0x448] ;  /* 0x00011200ff077b82 */ /* 0x000e240000000800 */
[----:B-1----:R-:W2:Y:S04]  /*23e70*/  LDL.LU.64 R2, [R1+0x40] ;  /* 0x0000400001027983 */ /* 0x002ea80000300a00 */
[----:B------:R-:W3:Y:S04]  /*23e80*/  LDL.LU R0, [R1+0x58] ;  /* 0x0000580001007983 */ /* 0x000ee80000300800 */
[----:B------:R-:W4:Y:S04]  /*23e90*/  LDL.LU R5, [R1+0x5c] ;  /* 0x00005c0001057983 */ /* 0x000f280000300800 */
[----:B------:R-:W5:Y:S01]  /*23ea0*/  LDL.LU R4, [R1+0x34] ;  /* 0x0000340001047983 */ /* 0x000f620000300800 */
[----:B------:R-:W-:Y:S01]  /*23eb0*/  SHF.L.U32 R17, R17, 0x7, RZ ;  /* 0x0000000711117819 */ /* 0x000fe200000006ff */
[----:B------:R-:W1:Y:S01]  /*23ec0*/  S2R R9, SR_TID.X ;  /* 0x0000000000097919 */ /* 0x000e620000002100 */
[----:B------:R-:W1:Y:S01]  /*23ed0*/  S2R R8, SR_TID.X ;  /* 0x0000000000087919 */ /* 0x000e620000002100 */
[----:B0-----:R-:W-:Y:S01]  /*23ee0*/  ISETP.NE.AND P0, PT, R7, 0x1, PT ;  /* 0x000000010700780c */ /* 0x001fe20003f05270 */
[----:B------:R-:W0:Y:S01]  /*23ef0*/  S2R R10, SR_TID.X ;  /* 0x00000000000a7919 */ /* 0x000e220000002100 */
[----:B-1----:R-:W-:Y:S01]  /*23f00*/  SHF.L.U32 R9, R9, 0x3, RZ ;  /* 0x0000000309097819 */ /* 0x002fe200000006ff */
[----:B------:R-:W-:-:S03]  /*23f10*/  IMAD.SHL.U32 R8, R8, 0x8, RZ ;  /* 0x0000000808087824 */ /* 0x000fc600078e00ff */
[----:B------:R-:W-:Y:S02]  /*23f20*/  LOP3.LUT R9, R9, 0x38, RZ, 0xc0, !PT ;  /* 0x0000003809097812 */ /* 0x000fe400078ec0ff */
[----:B0-----:R-:W-:Y:S02]  /*23f30*/  LOP3.LUT R10, R10, 0x7f, RZ, 0xc0, !PT ;  /* 0x0000007f0a0a7812 */ /* 0x001fe400078ec0ff */
[C---:B------:R-:W-:Y:S02]  /*23f40*/  LOP3.LUT R12, R9.reuse, 0x40, RZ, 0xfc, !PT ;  /* 0x00000040090c7812 */ /* 0x040fe400078efcff */
[C---:B------:R-:W-:Y:S02]  /*23f50*/  LOP3.LUT R11, R9.reuse, 0x80, RZ, 0xfc, !PT ;  /* 0x00000080090b7812 */ /* 0x040fe400078efcff */
[----:B------:R-:W-:Y:S02]  /*23f60*/  LOP3.LUT R8, R8, 0x38, RZ, 0xc0, !PT ;  /* 0x0000003808087812 */ /* 0x000fe400078ec0ff */
[----:B------:R-:W-:-:S02]  /*23f70*/  LOP3.LUT R9, R9, 0xc0, RZ, 0xfc, !PT ;  /* 0x000000c009097812 */ /* 0x000fc400078efcff */
[----:B------:R-:W-:Y:S01]  /*23f80*/  SHF.R.U32.HI R10, RZ, 0x3, R10 ;  /* 0x00000003ff0a7819 */ /* 0x000fe2000001160a */
[----:B--2---:R-:W-:Y:S02]  /*23f90*/  IMAD.MOV.U32 R3, RZ, RZ, R6 ;  /* 0x000000ffff037224 */ /* 0x004fe400078e0006 */
[----:B------:R-:W0:Y:S01]  /*23fa0*/  @P0 LDC R6, c[0x0][0x450] ;  /* 0x00011400ff060b82 */ /* 0x000e220000000800 */
[----:B---3--:R-:W-:Y:S02]  /*23fb0*/  IMAD R0, R0, UR4, RZ ;  /* 0x0000000400007c24 */ /* 0x008fe4000f8e02ff */
[----:B------:R-:W-:-:S04]  /*23fc0*/  IMAD.WIDE.U32 R2, R18, UR4, R2 ;  /* 0x0000000412027c25 */ /* 0x000fc8000f8e0002 */
[----:B------:R-:W-:Y:S01]  /*23fd0*/  IMAD R0, R18, UR5, R0 ;  /* 0x0000000512007c24 */ /* 0x000fe2000f8e0200 */
[----:B------:R-:W-:-:S04]  /*23fe0*/  ULDC.64 UR4, c[0x0][0x2e0] ;  /* 0x0000b80000047ab9 */ /* 0x000fc80000000a00 */
[----:B------:R-:W-:Y:S01]  /*23ff0*/  IADD3 R3, R3, R0, RZ ;  /* 0x0000000003037210 */ /* 0x000fe20007ffe0ff */
[----:B----4-:R-:W-:-:S04]  /*24000*/  IMAD R0, R5, UR4, RZ ;  /* 0x0000000405007c24 */ /* 0x010fc8000f8e02ff */
[C---:B-----5:R-:W-:Y:S02]  /*24010*/  IMAD R0, R4.reuse, UR5, R0 ;  /* 0x0000000504007c24 */ /* 0x060fe4000f8e0200 */
[----:B------:R-:W-:Y:S01]  /*24020*/  IMAD.WIDE.U32 R2, R4, UR4, R2 ;  /* 0x0000000404027c25 */ /* 0x000fe2000f8e0002 */
[----:B------:R-:W-:Y:S01]  /*24030*/  ULDC.64 UR4, c[0x0][0x2d0] ;  /* 0x0000b40000047ab9 */ /* 0x000fe20000000a00 */
[----:B------:R-:W1:Y:S02]  /*24040*/  S2R R4, SR_TID.X ;  /* 0x0000000000047919 */ /* 0x000e640000002100 */
[----:B------:R-:W-:Y:S01]  /*24050*/  IMAD.IADD R3, R3, 0x1, R0 ;  /* 0x0000000103037824 */ /* 0x000fe200078e0200 */
[----:B-1----:R-:W-:-:S04]  /*24060*/  LOP3.LUT R4, R4, 0x7f, RZ, 0xc0, !PT ;  /* 0x0000007f04047812 */ /* 0x002fc800078ec0ff */
[----:B------:R-:W-:Y:S02]  /*24070*/  SHF.R.U32.HI R5, RZ, 0x3, R4 ;  /* 0x00000003ff057819 */ /* 0x000fe40000011604 */
[----:B------:R-:W1:Y:S02]  /*24080*/  S2R R4, SR_TID.X ;  /* 0x0000000000047919 */ /* 0x000e640000002100 */
[----:B-1----:R-:W-:-:S05]  /*24090*/  IMAD.SHL.U32 R4, R4, 0x10, RZ ;  /* 0x0000001004047824 */ /* 0x002fca00078e00ff */
[----:B------:R-:W-:Y:S02]  /*240a0*/  LOP3.LUT R4, R5, 0x70, R4, 0xf8, !PT ;  /* 0x0000007005047812 */ /* 0x000fe400078ef804 */
[----:B------:R-:W1:Y:S02]  /*240b0*/  @P0 LDC R5, c[0x0][0x44c] ;  /* 0x00011300ff050b82 */ /* 0x000e640000000800 */
[----:B------:R-:W-:-:S05]  /*240c0*/  LOP3.LUT R4, R4, R17, RZ, 0xfc, !PT ;  /* 0x0000001104047212 */ /* 0x000fca00078efcff */
[----:B------:R-:W-:Y:S02]  /*240d0*/  IMAD.MOV.U32 R0, RZ, RZ, R4 ;  /* 0x000000ffff007224 */ /* 0x000fe400078e0004 */
[----:B-1----:R-:W-:-:S05]  /*240e0*/  @P0 IMAD.HI.U32 R5, R4, R5, RZ ;  /* 0x0000000504050227 */ /* 0x002fca00078e00ff */
[----:B0-----:R-:W-:-:S05]  /*240f0*/  @P0 SHF.R.U32.HI R0, RZ, R6, R5 ;  /* 0x00000006ff000219 */ /* 0x001fca0000011605 */
[----:B------:R-:W-:Y:S02]  /*24100*/  IMAD.MOV R5, RZ, RZ, -R0 ;  /* 0x000000ffff057224 */ /* 0x000fe400078e0a00 */
[----:B------:R-:W-:-:S04]  /*24110*/  IMAD.WIDE.U32 R2, R0, UR4, R2 ;  /* 0x0000000400027c25 */ /* 0x000fc8000f8e0002 */
[----:B------:R-:W-:Y:S01]  /*24120*/  IMAD R4, R7, R5, R4 ;  /* 0x0000000507047224 */ /* 0x000fe200078e0204 */
[----:B------:R-:W-:-:S05]  /*24130*/  SHF.R.S32.HI R5, RZ, 0x1f, R0 ;  /* 0x0000001fff057819 */ /* 0x000fca0000011400 */
[----:B------:R-:W-:-:S04]  /*24140*/  IMAD R5, R5, UR4, RZ ;  /* 0x0000000405057c24 */ /* 0x000fc8000f8e02ff */
[----:B------:R-:W-:Y:S01]  /*24150*/  IMAD R0, R0, UR5, R5 ;  /* 0x0000000500007c24 */ /* 0x000fe2000f8e0205 */
[----:B------:R-:W-:-:S04]  /*24160*/  ULDC.64 UR4, c[0x0][0x2c8] ;  /* 0x0000b20000047ab9 */ /* 0x000fc80000000a00 */
[----:B------:R-:W-:Y:S02]  /*24170*/  IADD3 R3, R3, R0, RZ ;  /* 0x0000000003037210 */ /* 0x000fe40007ffe0ff */
[----:B------:R-:W-:Y:S01]  /*24180*/  SHF.R.S32.HI R0, RZ, 0x1f, R4 ;  /* 0x0000001fff007819 */ /* 0x000fe20000011404 */
[----:B------:R-:W-:-:S04]  /*24190*/  IMAD.WIDE.U32 R2, R4, UR4, R2 ;  /* 0x0000000404027c25 */ /* 0x000fc8000f8e0002 */
[----:B------:R-:W-:-:S04]  /*241a0*/  IMAD R0, R0, UR4, RZ ;  /* 0x0000000400007c24 */ /* 0x000fc8000f8e02ff */
[----:B------:R-:W-:Y:S01]  /*241b0*/  IMAD R4, R4, UR5, R0 ;  /* 0x0000000504047c24 */ /* 0x000fe2000f8e0200 */
[----:B------:R-:W-:-:S03]  /*241c0*/  ULDC.64 UR4, c[0x0][0x280] ;  /* 0x0000a00000047ab9 */ /* 0x000fc60000000a00 */
[----:B------:R-:W-:Y:S01]  /*241d0*/  IMAD.IADD R3, R3, 0x1, R4 ;  /* 0x0000000103037824 */ /* 0x000fe200078e0204 */
[----:B------:R-:W-:Y:S01]  /*241e0*/  LEA R4, P0, R2, UR4, 0x1 ;  /* 0x0000000402047c11 */ /* 0x000fe2000f8008ff */
        /* <DEDUP_REMOVED lines=8> */
[----:B------:R-:W2:Y:S04]  /*24270*/  LDL.LU R6, [R1+0x50] ;  /* 0x0000500001067983 */ /* 0x000ea80000300800 */
[----:B------:R-:W3:Y:S01]  /*24280*/  LDL R9, [R1+0x2c] ;  /* 0x00002c0001097983 */ /* 0x000ee20000100800 */
[----:B------:R-:W-:Y:S01]  /*24290*/  IMAD.IADD R0, R10, 0x1, R17 ;  /* 0x000000010a007824 */ /* 0x000fe200078e0211 */
[----:B------:R-:W-:Y:S02]  /*242a0*/  ULDC.64 UR4, c[0x0][0x208] ;  /* 0x0000820000047ab9 */ /* 0x000fe40000000a00 */
[----:B------:R-:W-:Y:S01]  /*242b0*/  SHFL.IDX PT, R5, R4, 0x1, 0x181f ;  /* 0x00381f0004057f89 */ /* 0x000fe200000e0000 */
[----:B--2---:R-:W-:-:S03]  /*242c0*/  IMAD R2, R6, R7, RZ ;  /* 0x0000000706027224 */ /* 0x004fc600078e02ff */
[----:B------:R-:W0:Y:S02]  /*242d0*/  SHFL.IDX PT, R7, R4, RZ, 0x181f ;  /* 0x00181fff04077589 */ /* 0x000e2400000e0000 */
[----:B------:R-:W-:Y:S02]  /*242e0*/  ISETP.GE.AND P2, PT, R0, R2, PT ;  /* 0x000000020000720c */ /* 0x000fe40003f46270 */
[----:B------:R-:W1:Y:S11]  /*242f0*/  SHFL.IDX PT, R6, R3, RZ, 0x181f ;  /* 0x00181fff03067589 */ /* 0x000e7600000e0000 */
[----:B0-----:R-:W-:-:S05]  /*24300*/  @!P2 LEA R7, P5, R8, R7, 0x1 ;  /* 0x000000070807a211 */ /* 0x001fca00078a08ff */
[----:B-1----:R-:W-:-:S05]  /*24310*/  @!P2 IMAD.X R6, RZ, RZ, R6, P5 ;  /* 0x000000ffff06a224 */ /* 0x002fca00028e0606 */
[----:B------:R-:W-:-:S04]  /*24320*/  @!P2 LOP3.LUT R7, R7, R6, RZ, 0x3c, !PT ;  /* 0x000000060707a212 */ /* 0x000fc800078e3cff */
[----:B------:R-:W-:-:S04]  /*24330*/  @!P2 LOP3.LUT R6, R7, R6, RZ, 0x3c, !PT ;  /* 0x000000060706a212 */ /* 0x000fc800078e3cff */
[----:B------:R-:W-:-:S05]  /*24340*/  @!P2 LOP3.LUT R7, R7, R6, RZ, 0x3c, !PT ;  /* 0x000000060707a212 */ /* 0x000fca00078e3cff */
[----:B---3--:R-:W-:Y:S04]  /*24350*/  @!P2 LDGSTS.E.BYPASS.LTC128B.128 [R9+0x14400], desc[UR4][R6.64], !P4 ;  /* 0x144000000609afae */ /* 0x008fe8000e101d44 */
[----:B------:R-:W-:Y:S04]  /*24360*/  @!P2 LDGSTS.E.BYPASS.LTC128B.128 [R9+0x18400], desc[UR4][R6.64+0x80], !P3 ;  /* 0x184000800609afae */ /* 0x000fe8000d901d44 */
[----:B------:R-:W-:Y:S04]  /*24370*/  @!P2 LDGSTS.E.BYPASS.LTC128B.128 [R9+0x1c400], desc[UR4][R6.64+0x100], !P0 ;  /* 0x1c4001000609afae */ /* 0x000fe8000c101d44 */
[----:B------:R0:W-:Y:S04]  /*24380*/  @!P2 LDGSTS.E.BYPASS.LTC128B.128 [R9+0x20400], desc[UR4][R6.64+0x180], !P1 ;  /* 0x204001800609afae */ /* 0x0001e8000c901d44 */
[----:B0-----:R-:W0:Y:S01]  /*24390*/  SHFL.IDX PT, R7, R3, 0x1, 0x181f ;  /* 0x00381f0003077f89 */ /* 0x001e2200000e0000 */
[----:B------:R-:W-:-:S04]  /*243a0*/  IADD3 R6, R0, 0x10, RZ ;  /* 0x0000001000067810 */ /* 0x000fc80007ffe0ff */
[----:B------:R-:W-:-:S13]  /*243b0*/  ISETP.GE.AND P2, PT, R6, R2, PT ;  /* 0x000000020600720c */ /* 0x000fda0003f46270 */
[----:B------:R-:W-:-:S05]  /*243c0*/  @!P2 LEA R5, P5, R8, R5, 0x1 ;  /* 0x000000050805a211 */ /* 0x000fca00078a08ff */
[----:B0-----:R-:W-:-:S04]  /*243d0*/  @!P2 IMAD.X R6, RZ, RZ, R7, P5 ;  /* 0x000000ffff06a224 */ /* 0x001fc800028e0607 */
[----:B------:R-:W-:Y:S01]  /*243e0*/  @!P2 IMAD.MOV.U32 R7, RZ, RZ, R6 ;  /* 0x000000ffff07a224 */ /* 0x000fe200078e0006 */
[----:B------:R-:W-:Y:S02]  /*243f0*/  @!P2 MOV R6, R5 ;  /* 0x000000050006a202 */ /* 0x000fe40000000f00 */
[----:B------:R-:W0:Y:S04]  /*24400*/  SHFL.IDX PT, R5, R4, 0x2, 0x181f ;  /* 0x00581f0004057f89 */ /* 0x000e2800000e0000 */
[----:B------:R-:W-:Y:S04]  /*24410*/  @!P2 LDGSTS.E.BYPASS.LTC128B.128 [R9+0x14c00], desc[UR4][R6.64], !P4 ;  /* 0x14c000000609afae */ /* 0x000fe8000e101d44 */
[----:B------:R-:W-:Y:S04]  /*24420*/  @!P2 LDGSTS.E.BYPASS.LTC128B.128 [R9+0x18c00], desc[UR4][R6.64+0x80], !P3 ;  /* 0x18c000800609afae */ /* 0x000fe8000d901d44 */
[----:B------:R-:W-:Y:S04]  /*24430*/  @!P2 LDGSTS.E.BYPASS.LTC128B.128 [R9+0x1cc00], desc[UR4][R6.64+0x100], !P0 ;  /* 0x1cc001000609afae */ /* 0x000fe8000c101d44 */
[----:B------:R1:W-:Y:S04]  /*24440*/  @!P2 LDGSTS.E.BYPASS.LTC128B.128 [R9+0x20c00], desc[UR4][R6.64+0x180], !P1 ;  /* 0x20c001800609afae */ /* 0x0003e8000c901d44 */
[----:B-1----:R-:W1:Y:S01]  /*24450*/  SHFL.IDX PT, R7, R3, 0x2, 0x181f ;  /* 0x00581f0003077f89 */ /* 0x002e6200000e0000 */
[----:B------:R-:W-:-:S05]  /*24460*/  VIADD R6, R0, 0x20 ;  /* 0x0000002000067836 */ /* 0x000fca0000000000 */
[----:B------:R-:W-:-:S13]  /*24470*/  ISETP.GE.AND P2, PT, R6, R2, PT ;  /* 0x000000020600720c */ /* 0x000fda0003f46270 */
[----:B0-----:R-:W-:-:S05]  /*24480*/  @!P2 LEA R5, P5, R8, R5, 0x1 ;  /* 0x000000050805a211 */ /* 0x001fca00078a08ff */
[----:B-1----:R-:W-:-:S05]  /*24490*/  @!P2 IMAD.X R6, RZ, RZ, R7, P5 ;  /* 0x000000ffff06a224 */ /* 0x002fca00028e0607 */
[----:B------:R-:W-:Y:S01]  /*244a0*/  @!P2 MOV R7, R6 ;  /* 0x000000060007a202 */ /* 0x000fe20000000f00 */
[----:B------:R-:W-:Y:S02]  /*244b0*/  @!P2 IMAD.MOV.U32 R6, RZ, RZ, R5 ;  /* 0x000000ffff06a224 */ /* 0x000fe400078e0005 */
        /* <DEDUP_REMOVED lines=8> */
[----:B0-----:R-:W-:-:S04]  /*24540*/  @!P2 LEA R5, P5, R8, R5, 0x1 ;  /* 0x000000050805a211 */ /* 0x001fc800078a08ff */
[----:B-1----:R-:W-:-:S05]  /*24550*/  @!P2 IADD3.X R6, RZ, R7, RZ, P5, !PT ;  /* 0x00000007ff06a210 */ /* 0x002fca0002ffe4ff */
[----:B------:R-:W-:Y:S02]  /*24560*/  @!P2 IMAD.MOV.U32 R7, RZ, RZ, R6 ;  /* 0x000000ffff07a224 */ /* 0x000fe400078e0006 */
[----:B------:R-:W-:Y:S02]  /*24570*/  @!P2 IMAD.MOV.U32 R6, RZ, RZ, R5 ;  /* 0x000000ffff06a224 */ /* 0x000fe400078e0005 */
[----:B------:R-:W0:Y:S04]  /*24580*/  SHFL.IDX PT, R5, R4, 0x4, 0x181f ;  /* 0x00981f0004057f89 */ /* 0x000e2800000e0000 */
[----:B------:R-:W-:Y:S04]  /*24590*/  @!P2 LDGSTS.E.BYPASS.LTC128B.128 [R9+0x15c00], desc[UR4][R6.64], !P4 ;  /* 0x15c000000609afae */ /* 0x000fe8000e101d44 */
[----:B------:R-:W-:Y:S04]  /*245a0*/  @!P2 LDGSTS.E.BYPASS.LTC128B.128 [R9+0x19c00], desc[UR4][R6.64+0x80], !P3 ;  /* 0x19c000800609afae */ /* 0x000fe8000d901d44 */
[----:B------:R-:W-:Y:S04]  /*245b0*/  @!P2 LDGSTS.E.BYPASS.LTC128B.128 [R9+0x1dc00], desc[UR4][R6.64+0x100], !P0 ;  /* 0x1dc001000609afae */ /* 0x000fe8000c101d44 */
[----:B------:R1:W-:Y:S04]  /*245c0*/  @!P2 LDGSTS.E.BYPASS.LTC128B.128 [R9+0x21c00], desc[UR4][R6.64+0x180], !P1 ;  /* 0x21c001800609afae */ /* 0x0003e8000c901d44 */
[----:B-1----:R-:W1:Y:S01]  /*245d0*/  SHFL.IDX PT, R7, R3, 0x4, 0x181f ;  /* 0x00981f0003077f89 */ /* 0x002e6200000e0000 */
[----:B------:R-:W-:-:S04]  /*245e0*/  IADD3 R6, R0, 0x40, RZ ;  /* 0x0000004000067810 */ /* 0x000fc80007ffe0ff */
[----:B------:R-:W-:-:S13]  /*245f0*/  ISETP.GE.AND P2, PT, R6, R2, PT ;  /* 0x000000020600720c */ /* 0x000fda0003f46270 */
[----:B0-----:R-:W-:-:S05]  /*24600*/  @!P2 LEA R5, P5, R8, R5, 0x1 ;  /* 0x000000050805a211 */ /* 0x001fca00078a08ff */
[----:B-1----:R-:W-:-:S04]  /*24610*/  @!P2 IMAD.X R6, RZ, RZ, R7, P5 ;  /* 0x000000ffff06a224 */ /* 0x002fc800028e0607 */
        /* <DEDUP_REMOVED lines=26> */
[----:B------:R0:W1:Y:S04]  /*247c0*/  SHFL.IDX PT, R5, R3, 0x7, 0x181f ;  /* 0x00f81f0003057f89 */ /* 0x00006800000e0000 */
[----:B------:R0:W-:Y:S04]  /*247d0*/  @!P2 LDGSTS.E.BYPASS.LTC128B.128 [R9+0x17400], desc[UR4][R6.64], !P4 ;  /* 0x174000000609afae */ /* 0x0001e8000e101d44 */
[----:B------:R0:W-:Y:S04]  /*247e0*/  @!P2 LDGSTS.E.BYPASS.LTC128B.128 [R9+0x1b400], desc[UR4][R6.64+0x80], !P3 ;  /* 0x1b4000800609afae */ /* 0x0001e8000d901d44 */
[----:B------:R0:W-:Y:S04]  /*247f0*/  @!P2 LDGSTS.E.BYPASS.LTC128B.128 [R9+0x1f400], desc[UR4][R6.64+0x100], !P0 ;  /* 0x1f4001000609afae */ /* 0x0001e8000c101d44 */
[----:B------:R0:W-:Y:S04]  /*24800*/  @!P2 LDGSTS.E.BYPASS.LTC128B.128 [R9+0x23400], desc[UR4][R6.64+0x180], !P1 ;  /* 0x234001800609afae */ /* 0x0001e8000c901d44 */
[----:B------:R0:W2:Y:S02]  /*24810*/  SHFL.IDX PT, R3, R4, 0x7, 0x181f ;  /* 0x00f81f0004037f89 */ /* 0x0000a400000e0000 */
.L_x_1103:
[----:B------:R-:W-:Y:S01]  /*24820*/  IADD3 R0, R0, 0x70, RZ ;  /* 0x0000007000007810 */ /* 0x000fe20007ffe0ff */
[----:B------:R-:W-:Y:S03]  /*24830*/  BSSY B0, `(.L_x_945) ;  /* 0x000000e000007945 */ /* 0x000fe60003800000 */
        /* <DEDUP_REMOVED lines=13> */
.L_x_946:
[----:B------:R-:W-:Y:S05]  /*24910*/  BSYNC B0 ;  /* 0x0000000000007941 */ /* 0x000fea0003800000 */
.L_x_945:
[----:B------:R4:W5:Y:S01]  /*24920*/  LDL R8, [R1+0x4] ;  /* 0x0000040001087983 */ /* 0x0009620000100800 */
[----:B------:R-:W-:Y:S01]  /*24930*/  PLOP3.LUT P0, PT, PT, PT, PT, 0x80, 0x0 ;  /* 0x000000000000781c */ /* 0x000fe20003f0f070 */
[----:B------:R-:W-:-:S12]  /*24940*/  NOP ;  /* 0x0000000000007918 */ /* 0x000fd80000000000 */
.L_x_947:
[----:B---3--:R-:W3:Y:S01]  /*24950*/  LDL R2, [R1+0x4] ;  /* 0x0000040001027983 */ /* 0x008ee20000100800 */
[----:B------:R-:W-:Y:S02]  /*24960*/  PLOP3.LUT P1, PT, P1, P0, PT, 0xa2, 0x0 ;  /* 0x000000000000781c */ /* 0x000fe40000f21472 */
[----:B---3--:R-:W-:-:S08]  /*24970*/  @P0 R2UR P1, UR4, R2 ;  /* 0x00000000020402ca */ /* 0x008fd00000020000 */
[----:B------:R-:W-:-:S05]  /*24980*/  @P0 PLOP3.LUT P0, PT, P1, PT, PT, 0x80, 0x0 ;  /* 0x000000000000081c */ /* 0x000fca0000f0f070 */
[----:B------:R-:W-:Y:S01]  /*24990*/  @!P1 SYNCS.ARRIVE.TRANS64.RED.A0T1 RZ, [UR4+0x38800], RZ ;  /* 0x038800ffffff99a7 */ /* 0x000fe20008200404 */
[----:B------:R-:W-:Y:S07]  /*249a0*/  @!P1 ARRIVES.LDGSTSBAR.64.TRANSCNT [UR4+0x38800] ;  /* 0x03880000ff0099b0 */ /* 0x000fee0008000a84 */
[----:B------:R-:W-:Y:S05]  /*249b0*/  @P0 BRA.U.ANY `(.L_x_947) ;  /* 0xfffffffd00e40947 */ /* 0x000fea000393ffff */
[----:B0-2---:R-:W2:Y:S02]  /*249c0*/  LDL.LU R3, [R1+0x54] ;  /* 0x0000540001037983 */ /* 0x005ea40000300800 */
[----:B--2---:R-:W-:-:S05]  /*249d0*/  VIADD R3, R3, 0x1 ;  /* 0x0000000103037836 */ /* 0x004fca0000000000 */
[----:B------:R0:W-:Y:S01]  /*249e0*/  STL [R1+0x54], R3 ;  /* 0x0000540301007387 */ /* 0x0001e20000100800 */
[----:B------:R-:W-:-:S04]  /*249f0*/  LEA.HI R0, R3, R3, RZ, 0x1 ;  /* 0x0000000303007211 */ /* 0x000fc800078f08ff */
[----:B------:R-:W-:-:S04]  /*24a00*/  LOP3.LUT R0, R0, 0xfffffffe, RZ, 0xc0, !PT ;  /* 0xfffffffe00007812 */ /* 0x000fc800078ec0ff */
[----:B------:R-:W-:-:S04]  /*24a10*/  IADD3 R0, R3, -R0, RZ ;  /* 0x8000000003007210 */ /* 0x000fc80007ffe0ff */
[----:B------:R-:W-:Y:S01]  /*24a20*/  SHF.L.U32 R0, R0, 0x1f, RZ ;  /* 0x0000001f00007819 */ /* 0x000fe200000006ff */
[----:B------:R-:W-:Y:S01]  /*24a30*/  NOP ;  /* 0x0000000000007918 */ /* 0x000fe20000000000 */
[----:B------:R0:W-:Y:S01]  /*24a40*/  SYNCS.ARRIVE.TRANS64.A1T0 RZ, [R2+URZ+0x38800], RZ ;  /* 0x038800ff02ff79a7 */ /* 0x0001e2000810003f */
[----:B------:R-:W-:Y:S01]  /*24a50*/  BSSY B0, `(.L_x_948) ;  /* 0x0000003000007945 */ /* 0x000fe20003800000 */
[----:B------:R-:W2:Y:S03]  /*24a60*/  SYNCS.PHASECHK.TRANS64.TRYWAIT P0, [R2+URZ+0x38820], R0 ;  /* 0x03882000020075a7 */ /* 0x000ea6000800017f */
[----:B0-2---:R-:W-:Y:S05]  /*24a70*/  @!P0 BRA `(.L_x_949) ;  /* 0x00000058007c8947 */ /* 0x005fea0003800000 */
.L_x_1104:
[----:B------:R-:W-:Y:S05]  /*24a80*/  BSYNC B0 ;  /* 0x0000000000007941 */ /* 0x000fea0003800000 */
.L_x_948:
[----:B0-----:R-:W2:Y:S01]  /*24a90*/  LDL.LU R2, [R1+0x4c] ;  /* 0x00004c0001027983 */ /* 0x001ea20000300800 */
[----:B------:R-:W-:Y:S01]  /*24aa0*/  BSSY B0, `(.L_x_950) ;  /* 0x00002c2000007945 */ /* 0x000fe20003800000 */
[----:B--2---:R-:W-:-:S13]  /*24ab0*/  ISETP.GE.AND P0, PT, R2, 0x51, PT ;  /* 0x000000510200780c */ /* 0x004fda0003f06270 */
[----:B------:R-:W-:Y:S05]  /*24ac0*/  @!P0 BRA `(.L_x_951) ;  /* 0x0000002800fc8947 */ /* 0x000fea0003800000 */
[----:B------:R-:W2:Y:S01]  /*24ad0*/  LDL R2, [R1+0x38] ;  /* 0x0000380001027983 */ /* 0x000ea20000100800 */
[----:B------:R-:W-:Y:S01]  /*24ae0*/  IMAD.MOV.U32 R0, RZ, RZ, 0x1 ;  /* 0x00000001ff007424 */ /* 0x000fe200078e00ff */
[----:B------:R-:W-:Y:S01]  /*24af0*/  BSSY B2, `(.L_x_952) ;  /* 0x00000ef000027945 */ /* 0x000fe20003800000 */
[----:B--2--5:R-:W-:-:S05]  /*24b00*/  IMAD.MOV R8, RZ, RZ, -R2 ;  /* 0x000000ffff087224 */ /* 0x024fca00078e0a02 */
[----:B------:R-:W-:-:S04]  /*24b10*/  VIADDMNMX R8, R8, R0, 0xffffffff, !PT ;  /* 0xffffffff08087446 */ /* 0x000fc80007800100 */
[----:B------:R-:W-:-:S04]  /*24b20*/  IADD3 R0, R2, R8, RZ ;  /* 0x0000000802007210 */ /* 0x000fc80007ffe0ff */
[----:B------:R-:W-:-:S04]  /*24b30*/  LOP3.LUT R0, R0, 0x1, RZ, 0xc0, !PT ;  /* 0x0000000100007812 */ /* 0x000fc800078ec0ff */
[----:B------:R-:W-:Y:S01]  /*24b40*/  ISETP.NE.U32.AND P0, PT, R0, 0x1, PT ;  /* 0x000000010000780c */ /* 0x000fe20003f05070 */
[----:B------:R-:W-:-:S12]  /*24b50*/  VIADD R0, R2, 0xfffffffe ;  /* 0xfffffffe02007836 */ /* 0x000fd80000000000 */
[----:B------:R-:W-:Y:S05]  /*24b60*/  @P0 BRA `(.L_x_953) ;  /* 0x0000000c009c0947 */ /* 0x000fea0003800000 */
[----:B------:R-:W2:Y:S04]  /*24b70*/  LDL R4, [R1+0x8] ;  /* 0x0000080001047983 */ /* 0x000ea80000100800 */
[----:B------:R-:W3:Y:S04]  /*24b80*/  LDL R3, [R1+0xc] ;  /* 0x00000c0001037983 */ /* 0x000ee80000100800 */
[----:B------:R-:W5:Y:S01]  /*24b90*/  LDL R2, [R1+0x14] ;  /* 0x0000140001027983 */ /* 0x000f620000100800 */
[----:B------:R-:W-:Y:S01]  /*24ba0*/  BSSY B1, `(.L_x_954) ;  /* 0x00000df000017945 */ /* 0x000fe20003800000 */
[----:B--2---:R-:W-:Y:S01]  /*24bb0*/  LOP3.LUT P1, RZ, R4, 0x4, RZ, 0xc0, !PT ;  /* 0x0000000404ff7812 */ /* 0x004fe2000782c0ff */
[----:B---3--:R-:W-:-:S05]  /*24bc0*/  VIADD R7, R3, 0x1 ;  /* 0x0000000103077836 */ /* 0x008fca0000000000 */
[----:B------:R-:W-:-:S04]  /*24bd0*/  ISETP.NE.AND P0, PT, R7, 0x2, PT ;  /* 0x000000020700780c */ /* 0x000fc80003f05270 */
[----:B------:R-:W-:Y:S02]  /*24be0*/  SEL R9, RZ, 0x1, P0 ;  /* 0x00000001ff097807 */ /* 0x000fe40000000000 */
[----:B------:R-:W-:Y:S02]  /*24bf0*/  SEL R7, R7, RZ, P0 ;  /* 0x000000ff07077207 */ /* 0x000fe40000000000 */
[----:B-----5:R-:W-:Y:S01]  /*24c00*/  LOP3.LUT R9, R2, R9, RZ, 0x3c, !PT ;  /* 0x0000000902097212 */ /* 0x020fe200078e3cff */
[----:B------:R-:W-:Y:S06]  /*24c10*/  @!P1 BRA `(.L_x_955) ;  /* 0x0000000c005c9947 */ /* 0x000fec0003800000 */
[----:B------:R0:W5:Y:S01]  /*24c20*/  LDL R4, [R1] ;  /* 0x0000000001047983 */ /* 0x0001620000100800 */
[----:B------:R-:W-:Y:S02]  /*24c30*/  ULDC.64 UR4, c[0x0][0x418] ;  /* 0x0001060000047ab9 */ /* 0x000fe40000000a00 */
[----:B------:R-:W-:-:S04]  /*24c40*/  ISETP.NE.U32.AND P0, PT, RZ, UR4, PT ;  /* 0x00000004ff007c0c */ /* 0x000fc8000bf05070 */
[----:B------:R-:W-:-:S13]  /*24c50*/  ISETP.NE.AND.EX P0, PT, RZ, UR5, PT, P0 ;  /* 0x00000005ff007c0c */ /* 0x000fda000bf05300 */
[----:B0-----:R-:W-:Y:S05]  /*24c60*/  @!P0 BRA `(.L_x_956) ;  /* 0x0000000000508947 */ /* 0x001fea0003800000 */
[----:B------:R-:W2:Y:S01]  /*24c70*/  LDL R10, [R1+0x28] ;  /* 0x00002800010a7983 */ /* 0x000ea20000100800 */
[----:B-1----:R-:W0:Y:S01]  /*24c80*/  LDC R5, c[0x0][0x43c] ;  /* 0x00010f00ff057b82 */ /* 0x002e220000000800 */
[----:B------:R-:W-:Y:S02]  /*24c90*/  ULDC.64 UR6, c[0x0][0x428] ;  /* 0x00010a0000067ab9 */ /* 0x000fe40000000a00 */
[----:B------:R-:W3:Y:S01]  /*24ca0*/  LDL R6, [R1+0x10] ;  /* 0x0000100001067983 */ /* 0x000ee20000100800 */
[----:B------:R-:W-:Y:S01]  /*24cb0*/  ULDC.64 UR8, c[0x0][0x208] ;  /* 0x0000820000087ab9 */ /* 0x000fe20000000a00 */
[----:B0-----:R-:W-:-:S13]  /*24cc0*/  ISETP.NE.AND P0, PT, R5, 0x1, PT ;  /* 0x000000010500780c */ /* 0x001fda0003f05270 */
[----:B------:R-:W0:Y:S02]  /*24cd0*/  @P0 LDC.64 R2, c[0x0][0x440] ;  /* 0x00011000ff020b82 */ /* 0x000e240000000a00 */
[----:B0----5:R-:W-:Y:S01]  /*24ce0*/  @P0 IMAD.HI.U32 R4, R0, R2, RZ ;  /* 0x0000000200040227 */ /* 0x021fe200078e00ff */
[----:B------:R-:W-:-:S04]  /*24cf0*/  MOV R2, R0 ;  /* 0x0000000000027202 */ /* 0x000fc80000000f00 */
        /* <DEDUP_REMOVED lines=9> */
[----:B------:R-:W-:-:S05]  /*24d90*/  LEA.HI.X R5, R2, UR5, R3, 0x2, P0 ;  /* 0x0000000502057c11 */ /* 0x000fca00080f1403 */
[----:B------:R0:W5:Y:S04]  /*24da0*/  LDG.E R4, desc[UR8][R4.64] ;  /* 0x0000000804047981 */ /* 0x000168000c1e1900 */
.L_x_956:
[----:B------:R-:W2:Y:S01]  /*24db0*/  LDL R2, [R1+0x4] ;  /* 0x0000040001027983 */ /* 0x000ea20000100800 */
[----:B------:R-:W-:Y:S01]  /*24dc0*/  BSSY B3, `(.L_x_957) ;  /* 0x0000005000037945 */ /* 0x000fe20003800000 */
[----:B--2---:R-:W-:Y:S02]  /*24dd0*/  LEA R3, R7, R2, 0x3 ;  /* 0x0000000207037211 */ /* 0x004fe400078e18ff */
[----:B------:R-:W-:-:S04]  /*24de0*/  SHF.L.U32 R2, R9, 0x1f, RZ ;  /* 0x0000001f09027819 */ /* 0x000fc800000006ff */
[----:B------:R-:W2:Y:S02]  /*24df0*/  SYNCS.PHASECHK.TRANS64.TRYWAIT P0, [R3+URZ+0x38840], R2 ;  /* 0x03884002030075a7 */ /* 0x000ea4000800017f */
[----:B--2---:R-:W-:Y:S05]  /*24e00*/  @!P0 BRA `(.L_x_958) ;  /* 0x0000005400b08947 */ /* 0x004fea0003800000 */
.L_x_1105:
[----:B------:R-:W-:Y:S05]  /*24e10*/  BSYNC B3 ;  /* 0x0000000000037941 */ /* 0x000fea0003800000 */
.L_x_957:
[----:B01----:R-:W0:Y:S01]  /*24e20*/  S2R R5, SR_TID.X ;  /* 0x0000000000057919 */ /* 0x003e220000002100 */
[----:B------:R-:W-:Y:S01]  /*24e30*/  BSSY B3, `(.L_x_959) ;  /* 0x000000a000037945 */ /* 0x000fe20003800000 */
[----:B0-----:R-:W-:-:S04]  /*24e40*/  LOP3.LUT R5, R5, 0x7f, RZ, 0xc0, !PT ;  /* 0x0000007f05057812 */ /* 0x001fc800078ec0ff */
[----:B------:R-:W-:-:S13]  /*24e50*/  ISETP.NE.AND P0, PT, R5, RZ, PT ;  /* 0x000000ff0500720c */ /* 0x000fda0003f05270 */
[----:B------:R-:W-:Y:S05]  /*24e60*/  @P0 BRA `(.L_x_960) ;  /* 0x0000000000180947 */ /* 0x000fea0003800000 */
[----:B------:R-:W3:Y:S01]  /*24e70*/  LDL R5, [R1+0x8] ;  /* 0x0000080001057983 */ /* 0x000ee20000100800 */
[----:B--2---:R-:W-:-:S04]  /*24e80*/  IMAD.MOV.U32 R2, RZ, RZ, 0xa000 ;  /* 0x0000a000ff027424 */ /* 0x004fc800078e00ff */
[----:B------:R0:W-:Y:S01]  /*24e90*/  SYNCS.ARRIVE.TRANS64 RZ, [R3+URZ+0x38830], R2 ;  /* 0x0388300203ff79a7 */ /* 0x0001e2000800003f */
[----:B---3--:R-:W-:-:S13]  /*24ea0*/  LOP3.LUT P1, RZ, R5, 0x1, RZ, 0xc0, !PT ;  /* 0x0000000105ff7812 */ /* 0x008fda000782c0ff */
[----:B0-----:R-:W-:Y:S05]  /*24eb0*/  @!P1 BRA `(.L_x_960) ;  /* 0x0000000000049947 */ /* 0x001fea0003800000 */
[----:B------:R-:W-:Y:S01]  /*24ec0*/  BPT.TRAP 0x1 ;  /* 0x000000040000795c */ /* 0x000fe20000300000 */
.L_x_960:
[----:B------:R-:W-:Y:S05]  /*24ed0*/  BSYNC B3 ;  /* 0x0000000000037941 */ /* 0x000fea0003800000 */
.L_x_959:
[----:B------:R-:W3:Y:S04]  /*24ee0*/  LDL R5, [R1+0x4] ;  /* 0x0000040001057983 */ /* 0x000ee80000100800 */
[----:B--2---:R-:W2:Y:S01]  /*24ef0*/  LDL R2, [R1+0x1c] ;  /* 0x00001c0001027983 */ /* 0x004ea20000100800 */
        /* <DEDUP_REMOVED lines=8> */
[----:B---3--:R-:W-:-:S02]  /*24f80*/  IMAD R6, R7, 0xa000, R5 ;  /* 0x0000a00007067824 */ /* 0x008fc400078e0205 */
[----:B--2---:R-:W-:Y:S02]  /*24f90*/  IMAD R2, R0, 0x50, R2 ;  /* 0x0000005000027824 */ /* 0x004fe400078e0202 */
[----:B------:R-:W-:-:S09]  /*24fa0*/  VIADD R5, R6, 0x24400 ;  /* 0x0002440006057836 */ /* 0x000fd20000000000 */
.L_x_961:
        /* <DEDUP_REMOVED lines=16> */
.L_x_962:
        /* <DEDUP_REMOVED lines=16> */
.L_x_963:
        /* <DEDUP_REMOVED lines=16> */
.L_x_964:
        /* <DEDUP_REMOVED lines=11> */
[----:B------:R-:W3:Y:S04]  /*25360*/  LDL R14, [R1+0x4] ;  /* 0x00000400010e7983 */ /* 0x000ee80000100800 */
[----:B------:R-:W3:Y:S01]  /*25370*/  LDL R6, [R1+0xc] ;  /* 0x00000c0001067983 */ /* 0x000ee20000100800 */
[----:B------:R-:W-:Y:S01]  /*25380*/  BSSY B3, `(.L_x_965) ;  /* 0x0000005000037945 */ /* 0x000fe20003800000 */
[----:B--2---:R-:W-:Y:S01]  /*25390*/  SHF.L.U32 R3, R15, 0x1f, RZ ;  /* 0x0000001f0f037819 */ /* 0x004fe200000006ff */
[----:B---3--:R-:W-:-:S04]  /*253a0*/  IMAD R2, R6, 0x8, R14 ;  /* 0x0000000806027824 */ /* 0x008fc800078e020e */
[----:B------:R-:W0:Y:S02]  /*253b0*/  SYNCS.PHASECHK.TRANS64.TRYWAIT P0, [R2+URZ+0x38860], R3 ;  /* 0x03886003020075a7 */ /* 0x000e24000800017f */
[----:B0-----:R-:W-:Y:S05]  /*253c0*/  @!P0 BRA `(.L_x_966) ;  /* 0x0000005000548947 */ /* 0x001fea0003800000 */
.L_x_1106:
[----:B------:R-:W-:Y:S05]  /*253d0*/  BSYNC B3 ;  /* 0x0000000000037941 */ /* 0x000fea0003800000 */
.L_x_965:
[----:B------:R-:W1:Y:S01]  /*253e0*/  S2R R5, SR_TID.X ;  /* 0x0000000000057919 */ /* 0x000e620000002100 */
[----:B------:R-:W-:-:S04]  /*253f0*/  UPRMT UR4, UR37, 0x9910, URZ ;  /* 0x0000991025047896 */ /* 0x000fc8000800003f */
[----:B------:R-:W-:Y:S01]  /*25400*/  UISETP.NE.AND UP0, UPT, UR4, 0x2, UPT ;  /* 0x000000020400788c */ /* 0x000fe2000bf05270 */
[----:B-1----:R-:W-:-:S04]  /*25410*/  LOP3.LUT R5, R5, 0x7f, RZ, 0xc0, !PT ;  /* 0x0000007f05057812 */ /* 0x002fc800078ec0ff */
[----:B------:R-:W-:-:S13]  /*25420*/  ISETP.NE.AND P0, PT, R5, RZ, PT ;  /* 0x000000ff0500720c */ /* 0x000fda0003f05270 */
[----:B0-----:R-:W-:-:S04]  /*25430*/  @!P0 MOV R3, 0xa000 ;  /* 0x0000a00000038802 */ /* 0x001fc80000000f00 */
[----:B------:R0:W-:Y:S01]  /*25440*/  @!P0 SYNCS.ARRIVE.TRANS64 RZ, [R2+URZ+0x38850], R3 ;  /* 0x0388500302ff89a7 */ /* 0x0001e2000800003f */
[----:B------:R-:W-:-:S13]  /*25450*/  PLOP3.LUT P0, PT, PT, PT, UP0, 0x80, 0x0 ;  /* 0x000000000000781c */ /* 0x000fda0003f0f008 */
[----:B0-----:R-:W-:Y:S05]  /*25460*/  @P0 BRA `(.L_x_967) ;  /* 0x0000000000040947 */ /* 0x001fea0003800000 */
[----:B------:R-:W-:Y:S01]  /*25470*/  BPT.TRAP 0x1 ;  /* 0x000000040000795c */ /* 0x000fe20000300000 */
.L_x_967:
[----:B------:R-:W2:Y:S01]  /*25480*/  LDL R3, [R1+0x8] ;  /* 0x0000080001037983 */ /* 0x000ea20000100800 */
[----:B------:R-:W-:Y:S01]  /*25490*/  BSSY B3, `(.L_x_968) ;  /* 0x0000004000037945 */ /* 0x000fe20003800000 */
[----:B--2---:R-:W-:-:S13]  /*254a0*/  LOP3.LUT P0, RZ, R3, 0x8, RZ, 0xc0, !PT ;  /* 0x0000000803ff7812 */ /* 0x004fda000780c0ff */
[----:B------:R-:W-:Y:S05]  /*254b0*/  @P0 BRA `(.L_x_969) ;  /* 0x0000000000040947 */ /* 0x000fea0003800000 */
[----:B------:R-:W-:Y:S01]  /*254c0*/  BPT.TRAP 0x1 ;  /* 0x000000040000795c */ /* 0x000fe20000300000 */
.L_x_969:
[----:B------:R-:W-:Y:S05]  /*254d0*/  BSYNC B3 ;  /* 0x0000000000037941 */ /* 0x000fea0003800000 */
.L_x_968:
[----:B------:R-:W2:Y:S04]  /*254e0*/  LDL R14, [R1+0x4] ;  /* 0x00000400010e7983 */ /* 0x000ea80000100800 */
[----:B------:R-:W2:Y:S04]  /*254f0*/  LDL.LU R3, [R1+0xc] ;  /* 0x00000c0001037983 */ /* 0x000ea80000300800 */
[----:B------:R-:W3:Y:S04]  /*25500*/  LDL R6, [R1+0x1c] ;  /* 0x00001c0001067983 */ /* 0x000ee80000100800 */
[----:B------:R-:W3:Y:S01]  /*25510*/  LDL.LU R5, [R1+0x18] ;  /* 0x0000180001057983 */ /* 0x000ee20000300800 */
[----:B------:R-:W-:Y:S01]  /*25520*/  R2UR UR10, R10 ;  /* 0x000000000a0a72ca */ /* 0x000fe200000e0000 */
[----:B------:R-:W-:Y:S01]  /*25530*/  UIADD3 UR4, UP0, UR38, 0x470, URZ ;  /* 0x0000047026047890 */ /* 0x000fe2000ff1e03f */
[----:B------:R-:W-:Y:S01]  /*25540*/  PLOP3.LUT P0, PT, PT, PT, PT, 0x80, 0x0 ;  /* 0x000000000000781c */ /* 0x000fe20003f0f070 */
[----:B------:R-:W-:Y:S01]  /*25550*/  VIADD R2, R2, 0x38850 ;  /* 0x0003885002027836 */ /* 0x000fe20000000000 */
[----:B------:R-:W-:Y:S01]  /*25560*/  UMOV UR6, 0x0 ;  /* 0x0000000000067882 */ /* 0x000fe20000000000 */
[----:B------:R-:W-:Y:S01]  /*25570*/  UIADD3.X UR5, URZ, UR39, URZ, UP0, !UPT ;  /* 0x000000273f057290 */ /* 0x000fe200087fe43f */
[----:B------:R-:W-:Y:S01]  /*25580*/  UMOV UR7, 0x14f00000 ;  /* 0x14f0000000077882 */ /* 0x000fe20000000000 */
[----:B--2---:R-:W-:-:S02]  /*25590*/  IMAD R3, R3, 0xa000, R14 ;  /* 0x0000a00003037824 */ /* 0x004fc400078e020e */
[----:B---3--:R-:W-:Y:S02]  /*255a0*/  IMAD R5, R5, 0x50, R6 ;  /* 0x0000005005057824 */ /* 0x008fe400078e0206 */
[----:B------:R-:W-:-:S07]  /*255b0*/  VIADD R6, R3, 0x400 ;  /* 0x0000040003067836 */ /* 0x000fce0000000000 */
.L_x_970:
        /* <DEDUP_REMOVED lines=12> */
[----:B------:R-:W-:Y:S01]  /*25680*/  UMOV UR6, 0x0 ;  /* 0x0000000000067882 */ /* 0x000fe20000000000 */
[----:B------:R-:W-:Y:S01]  /*25690*/  PLOP3.LUT P0, PT, PT, PT, PT, 0x80, 0x0 ;  /* 0x000000000000781c */ /* 0x000fe20003f0f070 */
[----:B------:R-:W-:Y:S01]  /*256a0*/  UMOV UR7, 0x14f00000 ;  /* 0x14f0000000077882 */ /* 0x000fe20000000000 */
[----:B------:R-:W-:-:S11]  /*256b0*/  IADD3 R6, R3, 0x2c00, RZ ;  /* 0x00002c0003067810 */ /* 0x000fd60007ffe0ff */
.L_x_971:
        /* <DEDUP_REMOVED lines=13> */
[----:B------:R-:W-:Y:S01]  /*25790*/  PLOP3.LUT P0, PT, PT, PT, PT, 0x80, 0x0 ;  /* 0x000000000000781c */ /* 0x000fe20003f0f070 */
[----:B------:R-:W-:Y:S01]  /*257a0*/  UMOV UR6, 0x0 ;  /* 0x0000000000067882 */ /* 0x000fe20000000000 */
[----:B------:R-:W-:-:S11]  /*257b0*/  UMOV UR7, 0x14f00000 ;  /* 0x14f0000000077882 */ /* 0x000fd60000000000 */
.L_x_972:
        /* <DEDUP_REMOVED lines=16> */
.L_x_973:
        /* <DEDUP_REMOVED lines=13> */
.L_x_955:
[----:B------:R-:W-:Y:S05]  /*25990*/  BSYNC B1 ;  /* 0x0000000000017941 */ /* 0x000fea0003800000 */
.L_x_954:
[----:B0-----:R-:W2:Y:S04]  /*259a0*/  LDL.LU R0, [R1+0x38] ;  /* 0x0000380001007983 */ /* 0x001ea80000300800 */
[----:B------:R0:W-:Y:S04]  /*259b0*/  STL [R1+0xc], R7 ;  /* 0x00000c0701007387 */ /* 0x0001e80000100800 */
[----:B------:R0:W-:Y:S02]  /*259c0*/  STL [R1+0x14], R9 ;  /* 0x0000140901007387 */ /* 0x0001e40000100800 */
[----:B0-2---:R-:W-:-:S07]  /*259d0*/  IADD3 R0, R0, -0x3, RZ ;  /* 0xfffffffd00007810 */ /* 0x005fce0007ffe0ff */
.L_x_953:
[----:B------:R-:W-:Y:S05]  /*259e0*/  BSYNC B2 ;  /* 0x0000000000027941 */ /* 0x000fea0003800000 */
.L_x_952:
[----:B------:R-:W2:Y:S01]  /*259f0*/  LDL.LU R2, [R1+0x3c] ;  /* 0x00003c0001027983 */ /* 0x000ea20000300800 */
[----:B------:R-:W-:-:S05]  /*25a00*/  IMAD.MOV R8, RZ, RZ, -R8 ;  /* 0x000000ffff087224 */ /* 0x000fca00078e0a08 */
[----:B--2---:R-:W-:-:S13]  /*25a10*/  ISETP.NE.AND P0, PT, R2, R8, PT ;  /* 0x000000080200720c */ /* 0x004fda0003f05270 */
[----:B------:R-:W-:Y:S05]  /*25a20*/  @!P0 BRA `(.L_x_951) ;  /* 0x0000001c00248947 */ /* 0x000fea0003800000 */
[----:B------:R0:W5:Y:S02]  /*25a30*/  LDL R8, [R1] ;  /* 0x0000000001087983 */ /* 0x0001640000100800 */
.L_x_1014:
[----:B--2---:R-:W2:Y:S04]  /*25a40*/  LDL R4, [R1+0x8] ;  /* 0x0000080001047983 */ /* 0x004ea80000100800 */
[----:B---3--:R-:W3:Y:S04]  /*25a50*/  LDL R3, [R1+0xc] ;  /* 0x00000c0001037983 */ /* 0x008ee80000100800 */
[----:B------:R-:W4:Y:S01]  /*25a60*/  LDL R2, [R1+0x14] ;  /* 0x0000140001027983 */ /* 0x000f220000100800 */
[----:B------:R-:W-:Y:S05]  /*25a70*/  YIELD ;  /* 0x0000000000007946 */ /* 0x000fea0003800000 */
[----:B------:R-:W-:Y:S01]  /*25a80*/  BSSY B1, `(.L_x_974) ;  /* 0x00000df000017945 */ /* 0x000fe20003800000 */
[----:B--2---:R-:W-:Y:S01]  /*25a90*/  LOP3.LUT P1, RZ, R4, 0x4, RZ, 0xc0, !PT ;  /* 0x0000000404ff7812 */ /* 0x004fe2000782c0ff */
[----:B---3--:R-:W-:-:S05]  /*25aa0*/  VIADD R4, R3, 0x1 ;  /* 0x0000000103047836 */ /* 0x008fca0000000000 */
[----:B------:R-:W-:-:S04]  /*25ab0*/  ISETP.NE.AND P0, PT, R4, 0x2, PT ;  /* 0x000000020400780c */ /* 0x000fc80003f05270 */
[----:B-1----:R-:W-:Y:S02]  /*25ac0*/  SEL R5, RZ, 0x1, P0 ;  /* 0x00000001ff057807 */ /* 0x002fe40000000000 */
[----:B------:R-:W-:Y:S02]  /*25ad0*/  SEL R4, R4, RZ, P0 ;  /* 0x000000ff04047207 */ /* 0x000fe40000000000 */
[----:B----4-:R-:W-:Y:S01]  /*25ae0*/  LOP3.LUT R5, R2, R5, RZ, 0x3c, !PT ;  /* 0x0000000502057212 */ /* 0x010fe200078e3cff */
[----:B------:R-:W-:Y:S06]  /*25af0*/  @!P1 BRA `(.L_x_975) ;  /* 0x0000000c005c9947 */ /* 0x000fec0003800000 */
[----:B------:R-:W-:Y:S01]  /*25b00*/  ULDC.64 UR4, c[0x0][0x418] ;  /* 0x0001060000047ab9 */ /* 0x000fe20000000a00 */
[----:B------:R-:W-:Y:S02]  /*25b10*/  MOV R6, R0 ;  /* 0x0000000000067202 */ /* 0x000fe40000000f00 */
[----:B------:R-:W-:-:S04]  /*25b20*/  ISETP.NE.U32.AND P0, PT, RZ, UR4, PT ;  /* 0x00000004ff007c0c */ /* 0x000fc8000bf05070 */
[----:B------:R-:W-:-:S13]  /*25b30*/  ISETP.NE.AND.EX P0, PT, RZ, UR5, PT, P0 ;  /* 0x00000005ff007c0c */ /* 0x000fda000bf05300 */
[----:B------:R-:W-:Y:S05]  /*25b40*/  @!P0 BRA `(.L_x_976) ;  /* 0x0000000000508947 */ /* 0x000fea0003800000 */
[----:B------:R-:W2:Y:S01]  /*25b50*/  LDL R10, [R1+0x28] ;  /* 0x00002800010a7983 */ /* 0x000ea20000100800 */
[----:B------:R-:W1:Y:S01]  /*25b60*/  LDC R7, c[0x0][0x43c] ;  /* 0x00010f00ff077b82 */ /* 0x000e620000000800 */
        /* <DEDUP_REMOVED lines=13> */
[----:B------:R-:W-:-:S05]  /*25c40*/  IMAD.WIDE.U32 R2, R9, UR6, R2 ;  /* 0x0000000609027c25 */ /* 0x000fca000f8e0002 */
[----:B------:R-:W-:Y:S02]  /*25c50*/  IADD3 R3, R7, R3, RZ ;  /* 0x0000000307037210 */ /* 0x000fe40007ffe0ff */
[----:B-----5:R-:W-:-:S04]  /*25c60*/  LEA R8, P0, R2, UR4, 0x2 ;  /* 0x0000000402087c11 */ /* 0x020fc8000f8010ff */
[----:B------:R-:W-:-:S05]  /*25c70*/  LEA.HI.X R9, R2, UR5, R3, 0x2, P0 ;  /* 0x0000000502097c11 */ /* 0x000fca00080f1403 */
[----:B------:R1:W5:Y:S04]  /*25c80*/  LDG.E R8, desc[UR8][R8.64] ;  /* 0x0000000808087981 */ /* 0x000368000c1e1900 */
.L_x_976:
[----:B------:R-:W2:Y:S01]  /*25c90*/  LDL R2, [R1+0x4] ;  /* 0x0000040001027983 */ /* 0x000ea20000100800 */
[----:B------:R-:W-:Y:S01]  /*25ca0*/  BSSY B2, `(.L_x_977) ;  /* 0x0000005000027945 */ /* 0x000fe20003800000 */
[----:B--2---:R-:W-:Y:S01]  /*25cb0*/  IMAD R3, R4, 0x8, R2 ;  /* 0x0000000804037824 */ /* 0x004fe200078e0202 */
[----:B------:R-:W-:-:S04]  /*25cc0*/  SHF.L.U32 R2, R5, 0x1f, RZ ;  /* 0x0000001f05027819 */ /* 0x000fc800000006ff */
[----:B------:R-:W2:Y:S02]  /*25cd0*/  SYNCS.PHASECHK.TRANS64.TRYWAIT P0, [R3+URZ+0x38840], R2 ;  /* 0x03884002030075a7 */ /* 0x000ea4000800017f */
[----:B--2---:R-:W-:Y:S05]  /*25ce0*/  @!P0 BRA `(.L_x_978) ;  /* 0x0000004800208947 */ /* 0x004fea0003800000 */
.L_x_1107:
[----:B------:R-:W-:Y:S05]  /*25cf0*/  BSYNC B2 ;  /* 0x0000000000027941 */ /* 0x000fea0003800000 */
.L_x_977:
[----:B------:R-:W3:Y:S01]  /*25d00*/  S2R R7, SR_TID.X ;  /* 0x0000000000077919 */ /* 0x000ee20000002100 */
[----:B------:R-:W-:Y:S01]  /*25d10*/  BSSY B2, `(.L_x_979) ;  /* 0x000000a000027945 */ /* 0x000fe20003800000 */
[----:B---3--:R-:W-:-:S04]  /*25d20*/  LOP3.LUT R7, R7, 0x7f, RZ, 0xc0, !PT ;  /* 0x0000007f07077812 */ /* 0x008fc800078ec0ff */
[----:B------:R-:W-:-:S13]  /*25d30*/  ISETP.NE.AND P0, PT, R7, RZ, PT ;  /* 0x000000ff0700720c */ /* 0x000fda0003f05270 */
[----:B------:R-:W-:Y:S05]  /*25d40*/  @P0 BRA `(.L_x_980) ;  /* 0x0000000000180947 */ /* 0x000fea0003800000 */
[----:B------:R-:W3:Y:S01]  /*25d50*/  LDL R7, [R1+0x8] ;  /* 0x0000080001077983 */ /* 0x000ee20000100800 */
[----:B--2---:R-:W-:-:S04]  /*25d60*/  IMAD.MOV.U32 R2, RZ, RZ, 0xa000 ;  /* 0x0000a000ff027424 */ /* 0x004fc800078e00ff */
[----:B------:R4:W-:Y:S01]  /*25d70*/  SYNCS.ARRIVE.TRANS64 RZ, [R3+URZ+0x38830], R2 ;  /* 0x0388300203ff79a7 */ /* 0x0009e2000800003f */
[----:B---3--:R-:W-:-:S13]  /*25d80*/  LOP3.LUT P1, RZ, R7, 0x1, RZ, 0xc0, !PT ;  /* 0x0000000107ff7812 */ /* 0x008fda000782c0ff */
[----:B----4-:R-:W-:Y:S05]  /*25d90*/  @!P1 BRA `(.L_x_980) ;  /* 0x0000000000049947 */ /* 0x010fea0003800000 */
[----:B------:R-:W-:Y:S01]  /*25da0*/  BPT.TRAP 0x1 ;  /* 0x000000040000795c */ /* 0x000fe20000300000 */
.L_x_980:
[----:B------:R-:W-:Y:S05]  /*25db0*/  BSYNC B2 ;  /* 0x0000000000027941 */ /* 0x000fea0003800000 */
.L_x_979:
[----:B------:R-:W3:Y:S04]  /*25dc0*/  LDL R7, [R1+0x4] ;  /* 0x0000040001077983 */ /* 0x000ee80000100800 */
[----:B--2---:R-:W2:Y:S01]  /*25dd0*/  LDL R2, [R1+0x1c] ;  /* 0x00001c0001027983 */ /* 0x004ea20000100800 */
[----:B------:R-:W-:Y:S01]  /*25de0*/  MOV R10, RZ ;  /* 0x000000ff000a7202 */ /* 0x000fe20000000f00 */
[----:B------:R-:W-:Y:S01]  /*25df0*/  UIADD3 UR4, UP0, UR38, 0x370, URZ ;  /* 0x0000037026047890 */ /* 0x000fe2000ff1e03f */
[----:B------:R-:W-:Y:S01]  /*25e00*/  PLOP3.LUT P0, PT, PT, PT, PT, 0x80, 0x0 ;  /* 0x000000000000781c */ /* 0x000fe20003f0f070 */
[----:B------:R-:W-:Y:S01]  /*25e10*/  VIADD R3, R3, 0x38830 ;  /* 0x0003883003037836 */ /* 0x000fe20000000000 */
[----:B------:R-:W-:Y:S01]  /*25e20*/  R2UR UR10, R10 ;  /* 0x000000000a0a72ca */ /* 0x000fe200000e0000 */
[----:B------:R-:W-:Y:S01]  /*25e30*/  UIADD3.X UR5, URZ, UR39, URZ, UP0, !UPT ;  /* 0x000000273f057290 */ /* 0x000fe200087fe43f */
[----:B------:R-:W-:Y:S01]  /*25e40*/  UMOV UR6, 0x0 ;  /* 0x0000000000067882 */ /* 0x000fe20000000000 */
[----:B------:R-:W-:Y:S01]  /*25e50*/  UMOV UR7, 0x14f00000 ;  /* 0x14f0000000077882 */ /* 0x000fe20000000000 */
[----:B---3--:R-:W-:-:S02]  /*25e60*/  IMAD R7, R4, 0xa000, R7 ;  /* 0x0000a00004077824 */ /* 0x008fc400078e0207 */
[----:B--2---:R-:W-:Y:S02]  /*25e70*/  IMAD R2, R6, 0x50, R2 ;  /* 0x0000005006027824 */ /* 0x004fe400078e0202 */
[----:B-1----:R-:W-:-:S07]  /*25e80*/  VIADD R9, R7, 0x24400 ;  /* 0x0002440007097836 */ /* 0x002fce0000000000 */
.L_x_981:
        /* <DEDUP_REMOVED lines=16> */
.L_x_982:
        /* <DEDUP_REMOVED lines=16> */
.L_x_983:
        /* <DEDUP_REMOVED lines=16> */
.L_x_984:
        /* <DEDUP_REMOVED lines=11> */
[----:B------:R-:W3:Y:S04]  /*26240*/  LDL R14, [R1+0x4] ;  /* 0x00000400010e7983 */ /* 0x000ee80000100800 */
[----:B------:R-:W3:Y:S01]  /*26250*/  LDL R9, [R1+0xc] ;  /* 0x00000c0001097983 */ /* 0x000ee20000100800 */
[----:B------:R-:W-:Y:S01]  /*26260*/  BSSY B2, `(.L_x_985) ;  /* 0x0000005000027945 */ /* 0x000fe20003800000 */
[----:B--2---:R-:W-:-:S02]  /*26270*/  SHF.L.U32 R3, R15, 0x1f, RZ ;  /* 0x0000001f0f037819 */ /* 0x004fc400000006ff */
[----:B---3--:R-:W-:-:S04]  /*26280*/  LEA R2, R9, R14, 0x3 ;  /* 0x0000000e09027211 */ /* 0x008fc800078e18ff */
[----:B------:R-:W1:Y:S02]  /*26290*/  SYNCS.PHASECHK.TRANS64.TRYWAIT P0, [R2+URZ+0x38860], R3 ;  /* 0x03886003020075a7 */ /* 0x000e64000800017f */
[----:B-1----:R-:W-:Y:S05]  /*262a0*/  @!P0 BRA `(.L_x_986) ;  /* 0x0000004000c48947 */ /* 0x002fea0003800000 */
.L_x_1108:
[----:B------:R-:W-:Y:S05]  /*262b0*/  BSYNC B2 ;  /* 0x0000000000027941 */ /* 0x000fea0003800000 */
.L_x_985:
[----:B------:R-:W2:Y:S01]  /*262c0*/  S2R R7, SR_TID.X ;  /* 0x0000000000077919 */ /* 0x000ea20000002100 */
[----:B------:R-:W-:-:S04]  /*262d0*/  UPRMT UR4, UR37, 0x9910, URZ ;  /* 0x0000991025047896 */ /* 0x000fc8000800003f */
[----:B------:R-:W-:Y:S01]  /*262e0*/  UISETP.NE.AND UP0, UPT, UR4, 0x2, UPT ;  /* 0x000000020400788c */ /* 0x000fe2000bf05270 */
[----:B--2---:R-:W-:-:S04]  /*262f0*/  LOP3.LUT R7, R7, 0x7f, RZ, 0xc0, !PT ;  /* 0x0000007f07077812 */ /* 0x004fc800078ec0ff */
[----:B------:R-:W-:-:S13]  /*26300*/  ISETP.NE.AND P0, PT, R7, RZ, PT ;  /* 0x000000ff0700720c */ /* 0x000fda0003f05270 */
[----:B-1----:R-:W-:-:S04]  /*26310*/  @!P0 IMAD.MOV.U32 R3, RZ, RZ, 0xa000 ;  /* 0x0000a000ff038424 */ /* 0x002fc800078e00ff */
[----:B------:R1:W-:Y:S01]  /*26320*/  @!P0 SYNCS.ARRIVE.TRANS64 RZ, [R2+URZ+0x38850], R3 ;  /* 0x0388500302ff89a7 */ /* 0x0003e2000800003f */
[----:B------:R-:W-:-:S13]  /*26330*/  PLOP3.LUT P0, PT, PT, PT, UP0, 0x80, 0x0 ;  /* 0x000000000000781c */ /* 0x000fda0003f0f008 */
[----:B-1----:R-:W-:Y:S05]  /*26340*/  @P0 BRA `(.L_x_987) ;  /* 0x0000000000040947 */ /* 0x002fea0003800000 */
[----:B------:R-:W-:Y:S01]  /*26350*/  BPT.TRAP 0x1 ;  /* 0x000000040000795c */ /* 0x000fe20000300000 */
.L_x_987:
[----:B------:R-:W2:Y:S01]  /*26360*/  LDL R3, [R1+0x8] ;  /* 0x0000080001037983 */ /* 0x000ea20000100800 */
[----:B------:R-:W-:Y:S01]  /*26370*/  BSSY B2, `(.L_x_988) ;  /* 0x0000004000027945 */ /* 0x000fe20003800000 */
[----:B--2---:R-:W-:-:S13]  /*26380*/  LOP3.LUT P0, RZ, R3, 0x8, RZ, 0xc0, !PT ;  /* 0x0000000803ff7812 */ /* 0x004fda000780c0ff */
[----:B------:R-:W-:Y:S05]  /*26390*/  @P0 BRA `(.L_x_989) ;  /* 0x0000000000040947 */ /* 0x000fea0003800000 */
[----:B------:R-:W-:Y:S01]  /*263a0*/  BPT.TRAP 0x1 ;  /* 0x000000040000795c */ /* 0x000fe20000300000 */
.L_x_989:
[----:B------:R-:W-:Y:S05]  /*263b0*/  BSYNC B2 ;  /* 0x0000000000027941 */ /* 0x000fea0003800000 */
.L_x_988:
        /* <DEDUP_REMOVED lines=12> */
[----:B---3--:R-:W-:-:S03]  /*26480*/  IMAD R7, R7, 0x50, R9 ;  /* 0x0000005007077824 */ /* 0x008fc600078e0209 */
[----:B------:R-:W-:-:S07]  /*26490*/  IADD3 R9, R3, 0x400, RZ ;  /* 0x0000040003097810 */ /* 0x000fce0007ffe0ff */
.L_x_990:
        /* <DEDUP_REMOVED lines=13> */
[----:B------:R-:W-:Y:S01]  /*26570*/  PLOP3.LUT P0, PT, PT, PT, PT, 0x80, 0x0 ;  /* 0x000000000000781c */ /* 0x000fe20003f0f070 */
[----:B------:R-:W-:Y:S01]  /*26580*/  UMOV UR6, 0x0 ;  /* 0x0000000000067882 */ /* 0x000fe20000000000 */
[----:B------:R-:W-:-:S11]  /*26590*/  UMOV UR7, 0x14f00000 ;  /* 0x14f0000000077882 */ /* 0x000fd60000000000 */
.L_x_991:
        /* <DEDUP_REMOVED lines=16> */
.L_x_992:
        /* <DEDUP_REMOVED lines=12> */
[----:B------:R-:W-:Y:S01]  /*26760*/  UMOV UR6, 0x0 ;  /* 0x0000000000067882 */ /* 0x000fe20000000000 */
[----:B------:R-:W-:Y:S01]  /*26770*/  PLOP3.LUT P0, PT, PT, PT, PT, 0x80, 0x0 ;  /* 0x000000000000781c */ /* 0x000fe20003f0f070 */
[----:B------:R-:W-:Y:S01]  /*26780*/  UMOV UR7, 0x14f00000 ;  /* 0x14f0000000077882 */ /* 0x000fe20000000000 */
[----:B------:R-:W-:-:S11]  /*26790*/  IADD3 R3, R3, 0x7c00, RZ ;  /* 0x00007c0003037810 */ /* 0x000fd60007ffe0ff */
.L_x_993:
        /* <DEDUP_REMOVED lines=13> */
.L_x_975:
[----:B------:R-:W-:Y:S05]  /*26870*/  BSYNC B1 ;  /* 0x0000000000017941 */ /* 0x000fea0003800000 */
.L_x_974:
[----:B------:R-:W2:Y:S01]  /*26880*/  LDL R2, [R1+0x8] ;  /* 0x0000080001027983 */ /* 0x000ea20000100800 */
[----:B------:R-:W-:Y:S01]  /*26890*/  VIADD R3, R4, 0x1 ;  /* 0x0000000104037836 */ /* 0x000fe20000000000 */
[----:B------:R-:W-:Y:S04]  /*268a0*/  BSSY B1, `(.L_x_994) ;  /* 0x00000de000017945 */ /* 0x000fe80003800000 */
[----:B------:R-:W-:-:S04]  /*268b0*/  ISETP.NE.AND P0, PT, R3, 0x2, PT ;  /* 0x000000020300780c */ /* 0x000fc80003f05270 */
[----:B------:R-:W-:Y:S02]  /*268c0*/  SEL R11, R3, RZ, P0 ;  /* 0x000000ff030b7207 */ /* 0x000fe40000000000 */
[----:B--2---:R-:W-:Y:S02]  /*268d0*/  LOP3.LUT P1, RZ, R2, 0x4, RZ, 0xc0, !PT ;  /* 0x0000000402ff7812 */ /* 0x004fe4000782c0ff */
        /* <DEDUP_REMOVED lines=11> */
[----:B-----5:R-:W1:Y:S01]  /*26990*/  LDC R8, c[0x0][0x43c] ;  /* 0x00010f00ff087b82 */ /* 0x020e620000000800 */
[----:B------:R-:W-:Y:S02]  /*269a0*/  ULDC.64 UR6, c[0x0][0x428] ;  /* 0x00010a0000067ab9 */ /* 0x000fe40000000a00 */
[----:B------:R-:W4:Y:S01]  /*269b0*/  LDL R9, [R1+0x10] ;  /* 0x0000100001097983 */ /* 0x000f220000100800 */
[----:B------:R-:W-:Y:S01]  /*269c0*/  ULDC.64 UR8, c[0x0][0x208] ;  /* 0x0000820000087ab9 */ /* 0x000fe20000000a00 */
[----:B-1----:R-:W-:-:S13]  /*269d0*/  ISETP.NE.AND P0, PT, R8, 0x1, PT ;  /* 0x000000010800780c */ /* 0x002fda0003f05270 */
[----:B------:R-:W1:Y:S02]  /*269e0*/  @P0 LDC.64 R2, c[0x0][0x440] ;  /* 0x00011000ff020b82 */ /* 0x000e640000000a00 */
[----:B-1----:R-:W-:Y:S01]  /*269f0*/  @P0 IMAD.HI.U32 R7, R6, R2, RZ ;  /* 0x0000000206070227 */ /* 0x002fe200078e00ff */
[----:B------:R-:W-:-:S04]  /*26a00*/  MOV R2, R6 ;  /* 0x0000000600027202 */ /* 0x000fc80000000f00 */
        /* <DEDUP_REMOVED lines=11> */
.L_x_996:
[----:B------:R-:W3:Y:S01]  /*26ac0*/  LDL R2, [R1+0x4] ;  /* 0x0000040001027983 */ /* 0x000ee20000100800 */
[----:B------:R-:W-:Y:S01]  /*26ad0*/  BSSY B2, `(.L_x_997) ;  /* 0x0000005000027945 */ /* 0x000fe20003800000 */
[----:B---3--:R-:W-:Y:S02]  /*26ae0*/  LEA R3, R11, R2, 0x3 ;  /* 0x000000020b037211 */ /* 0x008fe400078e18ff */
[----:B------:R-:W-:-:S04]  /*26af0*/  SHF.L.U32 R2, R10, 0x1f, RZ ;  /* 0x0000001f0a027819 */ /* 0x000fc800000006ff */
[----:B------:R-:W3:Y:S02]  /*26b00*/  SYNCS.PHASECHK.TRANS64.TRYWAIT P0, [R3+URZ+0x38840], R2 ;  /* 0x03884002030075a7 */ /* 0x000ee4000800017f */
[----:B---3--:R-:W-:Y:S05]  /*26b10*/  @!P0 BRA `(.L_x_998) ;  /* 0x0000003800bc8947 */ /* 0x008fea0003800000 */
.L_x_1109:
[----:B------:R-:W-:Y:S05]  /*26b20*/  BSYNC B2 ;  /* 0x0000000000027941 */ /* 0x000fea0003800000 */
.L_x_997:
[----:B------:R-:W4:Y:S01]  /*26b30*/  S2R R7, SR_TID.X ;  /* 0x0000000000077919 */ /* 0x000f220000002100 */
[----:B------:R-:W-:Y:S01]  /*26b40*/  BSSY B2, `(.L_x_999) ;  /* 0x000000a000027945 */ /* 0x000fe20003800000 */
[----:B----4-:R-:W-:-:S04]  /*26b50*/  LOP3.LUT R7, R7, 0x7f, RZ, 0xc0, !PT ;  /* 0x0000007f07077812 */ /* 0x010fc800078ec0ff */
[----:B------:R-:W-:-:S13]  /*26b60*/  ISETP.NE.AND P0, PT, R7, RZ, PT ;  /* 0x000000ff0700720c */ /* 0x000fda0003f05270 */
[----:B------:R-:W-:Y:S05]  /*26b70*/  @P0 BRA `(.L_x_1000) ;  /* 0x0000000000180947 */ /* 0x000fea0003800000 */
[----:B------:R-:W4:Y:S01]  /*26b80*/  LDL R7, [R1+0x8] ;  /* 0x0000080001077983 */ /* 0x000f220000100800 */
[----:B---3--:R-:W-:-:S04]  /*26b90*/  IMAD.MOV.U32 R2, RZ, RZ, 0xa000 ;  /* 0x0000a000ff027424 */ /* 0x008fc800078e00ff */
[----:B------:R3:W-:Y:S01]  /*26ba0*/  SYNCS.ARRIVE.TRANS64 RZ, [R3+URZ+0x38830], R2 ;  /* 0x0388300203ff79a7 */ /* 0x0007e2000800003f */
[----:B----4-:R-:W-:-:S13]  /*26bb0*/  LOP3.LUT P1, RZ, R7, 0x1, RZ, 0xc0, !PT ;  /* 0x0000000107ff7812 */ /* 0x010fda000782c0ff */
[----:B---3--:R-:W-:Y:S05]  /*26bc0*/  @!P1 BRA `(.L_x_1000) ;  /* 0x0000000000049947 */ /* 0x008fea0003800000 */
[----:B------:R-:W-:Y:S01]  /*26bd0*/  BPT.TRAP 0x1 ;  /* 0x000000040000795c */ /* 0x000fe20000300000 */
.L_x_1000:
[----:B------:R-:W-:Y:S05]  /*26be0*/  BSYNC B2 ;  /* 0x0000000000027941 */ /* 0x000fea0003800000 */
.L_x_999:
[----:B-1----:R-:W4:Y:S04]  /*26bf0*/  LDL R9, [R1+0x4] ;  /* 0x0000040001097983 */ /* 0x002f280000100800 */
[----:B------:R-:W4:Y:S04]  /*26c00*/  LDL R7, [R1+0xc] ;  /* 0x00000c0001077983 */ /* 0x000f280000100800 */
[----:B---3--:R-:W3:Y:S01]  /*26c10*/  LDL R2, [R1+0x1c] ;  /* 0x00001c0001027983 */ /* 0x008ee20000100800 */
[----:B--2---:R-:W-:Y:S01]  /*26c20*/  IMAD.MOV.U32 R10, RZ, RZ, RZ ;  /* 0x000000ffff0a7224 */ /* 0x004fe200078e00ff */
[----:B------:R-:W-:Y:S01]  /*26c30*/  UIADD3 UR4, UP0, UR38, 0x370, URZ ;  /* 0x0000037026047890 */ /* 0x000fe2000ff1e03f */
[----:B------:R-:W-:Y:S01]  /*26c40*/  PLOP3.LUT P0, PT, PT, PT, PT, 0x80, 0x0 ;  /* 0x000000000000781c */ /* 0x000fe20003f0f070 */
[----:B------:R-:W-:Y:S01]  /*26c50*/  UMOV UR6, 0x0 ;  /* 0x0000000000067882 */ /* 0x000fe20000000000 */
[----:B------:R-:W-:Y:S01]  /*26c60*/  IADD3 R3, R3, 0x38830, RZ ;  /* 0x0003883003037810 */ /* 0x000fe20007ffe0ff */
[----:B------:R-:W-:Y:S01]  /*26c70*/  UIADD3.X UR5, URZ, UR39, URZ, UP0, !UPT ;  /* 0x000000273f057290 */ /* 0x000fe200087fe43f */
[----:B------:R-:W-:Y:S01]  /*26c80*/  R2UR UR10, R10 ;  /* 0x000000000a0a72ca */ /* 0x000fe200000e0000 */
[----:B------:R-:W-:Y:S01]  /*26c90*/  UMOV UR7, 0x14f00000 ;  /* 0x14f0000000077882 */ /* 0x000fe20000000000 */
[----:B----4-:R-:W-:-:S02]  /*26ca0*/  IMAD R7, R7, 0xa000, R9 ;  /* 0x0000a00007077824 */ /* 0x010fc400078e0209 */
[----:B---3--:R-:W-:Y:S02]  /*26cb0*/  IMAD R2, R6, 0x50, R2 ;  /* 0x0000005006027824 */ /* 0x008fe400078e0202 */
[----:B------:R-:W-:-:S09]  /*26cc0*/  VIADD R9, R7, 0x24400 ;  /* 0x0002440007097836 */ /* 0x000fd20000000000 */
.L_x_1001:
        /* <DEDUP_REMOVED lines=16> */
.L_x_1002:
        /* <DEDUP_REMOVED lines=16> */
.L_x_1003:
        /* <DEDUP_REMOVED lines=16> */
.L_x_1004:
        /* <DEDUP_REMOVED lines=10> */
[----:B------:R-:W2:Y:S01]  /*27070*/  LDL R13, [R1+0x4] ;  /* 0x00000400010d7983 */ /* 0x000ea20000100800 */
[----:B------:R-:W-:Y:S01]  /*27080*/  SHF.L.U32 R5, R5, 0x1f, RZ ;  /* 0x0000001f05057819 */ /* 0x000fe200000006ff */
[----:B------:R-:W-:Y:S01]  /*27090*/  BSSY B2, `(.L_x_1005) ;  /* 0x0000004000027945 */ /* 0x000fe20003800000 */
[----:B--2---:R-:W-:-:S04]  /*270a0*/  IMAD R2, R4, 0x8, R13 ;  /* 0x0000000804027824 */ /* 0x004fc800078e020d */
[----:B------:R-:W1:Y:S02]  /*270b0*/  SYNCS.PHASECHK.TRANS64.TRYWAIT P0, [R2+URZ+0x38860], R5 ;  /* 0x03886005020075a7 */ /* 0x000e64000800017f */
[----:B-1----:R-:W-:Y:S05]  /*270c0*/  @!P0 BRA `(.L_x_1006) ;  /* 0x0000003400648947 */ /* 0x002fea0003800000 */
.L_x_1110:
[----:B------:R-:W-:Y:S05]  /*270d0*/  BSYNC B2 ;  /* 0x0000000000027941 */ /* 0x000fea0003800000 */
.L_x_1005:
[----:B------:R-:W2:Y:S01]  /*270e0*/  S2R R3, SR_TID.X ;  /* 0x0000000000037919 */ /* 0x000ea20000002100 */
[----:B------:R-:W-:-:S04]  /*270f0*/  UPRMT UR4, UR37, 0x9910, URZ ;  /* 0x0000991025047896 */ /* 0x000fc8000800003f */
[----:B------:R-:W-:Y:S01]  /*27100*/  UISETP.NE.AND UP0, UPT, UR4, 0x2, UPT ;  /* 0x000000020400788c */ /* 0x000fe2000bf05270 */
[----:B--2---:R-:W-:-:S04]  /*27110*/  LOP3.LUT R3, R3, 0x7f, RZ, 0xc0, !PT ;  /* 0x0000007f03037812 */ /* 0x004fc800078ec0ff */
[----:B------:R-:W-:-:S13]  /*27120*/  ISETP.NE.AND P0, PT, R3, RZ, PT ;  /* 0x000000ff0300720c */ /* 0x000fda0003f05270 */
[----:B------:R-:W-:-:S04]  /*27130*/  @!P0 MOV R3, 0xa000 ;  /* 0x0000a00000038802 */ /* 0x000fc80000000f00 */
[----:B------:R2:W-:Y:S01]  /*27140*/  @!P0 SYNCS.ARRIVE.TRANS64 RZ, [R2+URZ+0x38850], R3 ;  /* 0x0388500302ff89a7 */ /* 0x0005e2000800003f */
[----:B------:R-:W-:-:S13]  /*27150*/  PLOP3.LUT P0, PT, PT, PT, UP0, 0x80, 0x0 ;  /* 0x000000000000781c */ /* 0x000fda0003f0f008 */
[----:B--2---:R-:W-:Y:S05]  /*27160*/  @P0 BRA `(.L_x_1007) ;  /* 0x0000000000040947 */ /* 0x004fea0003800000 */
[----:B------:R-:W-:Y:S01]  /*27170*/  BPT.TRAP 0x1 ;  /* 0x000000040000795c */ /* 0x000fe20000300000 */
.L_x_1007:
[----:B------:R-:W2:Y:S01]  /*27180*/  LDL R3, [R1+0x8] ;  /* 0x0000080001037983 */ /* 0x000ea20000100800 */
[----:B------:R-:W-:Y:S01]  /*27190*/  BSSY B2, `(.L_x_1008) ;  /* 0x0000004000027945 */ /* 0x000fe20003800000 */
[----:B--2---:R-:W-:-:S13]  /*271a0*/  LOP3.LUT P0, RZ, R3, 0x8, RZ, 0xc0, !PT ;  /* 0x0000000803ff7812 */ /* 0x004fda000780c0ff */
[----:B------:R-:W-:Y:S05]  /*271b0*/  @P0 BRA `(.L_x_1009) ;  /* 0x0000000000040947 */ /* 0x000fea0003800000 */
[----:B------:R-:W-:Y:S01]  /*271c0*/  BPT.TRAP 0x1 ;  /* 0x000000040000795c */ /* 0x000fe20000300000 */
.L_x_1009:
[----:B------:R-:W-:Y:S05]  /*271d0*/  BSYNC B2 ;  /* 0x0000000000027941 */ /* 0x000fea0003800000 */
.L_x_1008:
[----:B------:R-:W2:Y:S04]  /*271e0*/  LDL R7, [R1+0x4] ;  /* 0x0000040001077983 */ /* 0x000ea80000100800 */
[----:B-1----:R-:W3:Y:S04]  /*271f0*/  LDL R5, [R1+0x1c] ;  /* 0x00001c0001057983 */ /* 0x002ee80000100800 */
        /* <DEDUP_REMOVED lines=11> */
.L_x_1010:
        /* <DEDUP_REMOVED lines=16> */
.L_x_1011:
        /* <DEDUP_REMOVED lines=16> */
.L_x_1012:
        /* <DEDUP_REMOVED lines=16> */
.L_x_1013:
        /* <DEDUP_REMOVED lines=13> */
.L_x_995:
[----:B------:R-:W-:Y:S05]  /*27680*/  BSYNC B1 ;  /* 0x0000000000017941 */ /* 0x000fea0003800000 */
.L_x_994:
[C---:B------:R-:W-:Y:S02]  /*27690*/  ISETP.GT.AND P0, PT, R0.reuse, 0x1, PT ;  /* 0x000000010000780c */ /* 0x040fe40003f04270 */
[----:B------:R-:W-:-:S11]  /*276a0*/  IADD3 R0, R0, -0x2, RZ ;  /* 0xfffffffe00007810 */ /* 0x000fd60007ffe0ff */
[----:B------:R-:W-:Y:S05]  /*276b0*/  @P0 BRA `(.L_x_1014) ;  /* 0xffffffe000e00947 */ /* 0x000fea000383ffff */
.L_x_951:
[----:B------:R-:W-:Y:S05]  /*276c0*/  BSYNC B0 ;  /* 0x0000000000007941 */ /* 0x000fea0003800000 */
.L_x_950:
[----:B------:R-:W0:Y:S01]  /*276d0*/  S2R R2, SR_TID.X ;  /* 0x0000000000027919 */ /* 0x000e220000002100 */
[----:B------:R-:W-:Y:S01]  /*276e0*/  BSSY B0, `(.L_x_1015) ;  /* 0x0000011000007945 */ /* 0x000fe20003800000 */
[----:B0-----:R-:W-:-:S04]  /*276f0*/  LOP3.LUT R2, R2, 0x7f, RZ, 0xc0, !PT ;  /* 0x0000007f02027812 */ /* 0x001fc800078ec0ff */
[----:B------:R-:W-:-:S13]  /*27700*/  ISETP.NE.AND P0, PT, R2, RZ, PT ;  /* 0x000000ff0200720c */ /* 0x000fda0003f05270 */
[----:B------:R-:W-:Y:S05]  /*27710*/  @P0 BRA `(.L_x_1016) ;  /* 0x0000000000340947 */ /* 0x000fea0003800000 */
[----:B------:R-:W0:Y:S01]  /*27720*/  S2R R2, SR_LANEID ;  /* 0x0000000000027919 */ /* 0x000e220000000000 */
[----:B------:R-:W-:Y:S01]  /*27730*/  VOTEU.ANY UR4, UPT, PT ;  /* 0x0000000000047886 */ /* 0x000fe200038e0100 */
[----:B-1----:R-:W1:Y:S01]  /*27740*/  LDC.64 R4, c[0x0][0xc60] ;  /* 0x00031800ff047b82 */ /* 0x002e620000000a00 */
[----:B------:R-:W0:Y:S01]  /*27750*/  FLO.U32 R0, UR4 ;  /* 0x0000000400007d00 */ /* 0x000e2200080e0000 */
[----:B------:R-:W-:Y:S01]  /*27760*/  ULDC.64 UR6, c[0x0][0x208] ;  /* 0x0000820000067ab9 */ /* 0x000fe20000000a00 */
[----:B0-----:R-:W-:-:S06]  /*27770*/  ISETP.EQ.U32.AND P0, PT, R0, R2, PT ;  /* 0x000000020000720c */ /* 0x001fcc0003f02070 */
[----:B------:R-:W1:Y:S07]  /*27780*/  POPC R2, UR4 ;  /* 0x0000000400027d09 */ /* 0x000e6e0008000000 */
[----:B-1----:R-:W2:Y:S04]  /*27790*/  @P0 ATOMG.E.ADD.STRONG.GPU PT, R2, desc[UR6][R4.64], R2 ;  /* 0x00000002040209a8 */ /* 0x002ea800081ee1c6 */
[----:B--2---:R0:W1:Y:S02]  /*277a0*/  SHFL.IDX PT, R2, R2, R0, 0x1f ;  /* 0x00001f0002027589 */ /* 0x00406400000e0000 */
[----:B0-----:R-:W0:Y:S02]  /*277b0*/  S2R R0, SR_LTMASK ;  /* 0x0000000000007919 */ /* 0x001e240000003900 */
[----:B0-----:R-:W-:-:S06]  /*277c0*/  LOP3.LUT R0, R0, UR4, RZ, 0xc0, !PT ;  /* 0x0000000400007c12 */ /* 0x001fcc000f8ec0ff */
[----:B------:R-:W1:Y:S02]  /*277d0*/  POPC R0, R0 ;  /* 0x0000000000007309 */ /* 0x000e640000000000 */
[----:B-1----:R-:W-:-:S07]  /*277e0*/  IADD3 R16, R2, UR36, R0 ;  /* 0x0000002402107c10 */ /* 0x002fce000fffe000 */
.L_x_1016:
[----:B------:R-:W-:Y:S05]  /*277f0*/  BSYNC B0 ;  /* 0x0000000000007941 */ /* 0x000fea0003800000 */
.L_x_1015:
[----:B------:R-:W2:Y:S01]  /*27800*/  LDL R0, [R1+0x8] ;  /* 0x0000080001007983 */ /* 0x000ea20000100800 */
[----:B------:R-:W-:Y:S01]  /*27810*/  BSSY B0, `(.L_x_1017) ;  /* 0x0000065000007945 */ /* 0x000fe20003800000 */
[----:B--2---:R-:W-:-:S13]  /*27820*/  LOP3.LUT P0, RZ, R0, 0x4, RZ, 0xc0, !PT ;  /* 0x0000000400ff7812 */ /* 0x004fda000780c0ff */
[----:B------:R-:W-:Y:S05]  /*27830*/  @!P0 BRA `(.L_x_1018) ;  /* 0x0000000400888947 */ /* 0x000fea0003800000 */
[----:B------:R-:W2:Y:S04]  /*27840*/  LDL R3, [R1+0x4] ;  /* 0x0000040001037983 */ /* 0x000ea80000100800 */
[----:B------:R-:W2:Y:S04]  /*27850*/  LDL R2, [R1+0xc] ;  /* 0x00000c0001027983 */ /* 0x000ea80000100800 */
[----:B------:R-:W3:Y:S01]  /*27860*/  LDL R0, [R1+0x14] ;  /* 0x0000140001007983 */ /* 0x000ee20000100800 */
[----:B------:R-:W-:Y:S01]  /*27870*/  BSSY B1, `(.L_x_1019) ;  /* 0x0000005000017945 */ /* 0x000fe20003800000 */
[----:B--2---:R-:W-:Y:S01]  /*27880*/  IMAD R2, R2, 0x8, R3 ;  /* 0x0000000802027824 */ /* 0x004fe200078e0203 */
[----:B---3--:R-:W-:-:S04]  /*27890*/  SHF.L.U32 R0, R0, 0x1f, RZ ;  /* 0x0000001f00007819 */ /* 0x008fc800000006ff */
[----:B------:R-:W0:Y:S02]  /*278a0*/  SYNCS.PHASECHK.TRANS64.TRYWAIT P0, [R2+URZ+0x38860], R0 ;  /* 0x03886000020075a7 */ /* 0x000e24000800017f */
[----:B0-----:R-:W-:Y:S05]  /*278b0*/  @!P0 BRA `(.L_x_1020) ;  /* 0x0000002c007c8947 */ /* 0x001fea0003800000 */
.L_x_1111:
[----:B------:R-:W-:Y:S05]  /*278c0*/  BSYNC B1 ;  /* 0x0000000000017941 */ /* 0x000fea0003800000 */
.L_x_1019:
[----:B------:R-:W2:Y:S01]  /*278d0*/  S2R R3, SR_TID.X ;  /* 0x0000000000037919 */ /* 0x000ea20000002100 */
[----:B------:R-:W-:-:S04]  /*278e0*/  UPRMT UR4, UR37, 0x9910, URZ ;  /* 0x0000991025047896 */ /* 0x000fc8000800003f */
[----:B------:R-:W-:Y:S01]  /*278f0*/  UISETP.NE.AND UP0, UPT, UR4, 0x2, UPT ;  /* 0x000000020400788c */ /* 0x000fe2000bf05270 */
[----:B--2---:R-:W-:-:S04]  /*27900*/  LOP3.LUT R3, R3, 0x7f, RZ, 0xc0, !PT ;  /* 0x0000007f03037812 */ /* 0x004fc800078ec0ff */
[----:B------:R-:W-:-:S13]  /*27910*/  ISETP.NE.AND P0, PT, R3, RZ, PT ;  /* 0x000000ff0300720c */ /* 0x000fda0003f05270 */
[----:B0-----:R-:W-:-:S04]  /*27920*/  @!P0 IMAD.MOV.U32 R0, RZ, RZ, 0xa000 ;  /* 0x0000a000ff008424 */ /* 0x001fc800078e00ff */
[----:B------:R0:W-:Y:S01]  /*27930*/  @!P0 SYNCS.ARRIVE.TRANS64 RZ, [R2+URZ+0x38850], R0 ;  /* 0x0388500002ff89a7 */ /* 0x0001e2000800003f */
[----:B------:R-:W-:-:S13]  /*27940*/  PLOP3.LUT P0, PT, PT, PT, UP0, 0x80, 0x0 ;  /* 0x000000000000781c */ /* 0x000fda0003f0f008 */
[----:B0-----:R-:W-:Y:S05]  /*27950*/  @P0 BRA `(.L_x_1021) ;  /* 0x0000000000040947 */ /* 0x001fea0003800000 */
[----:B------:R-:W-:Y:S01]  /*27960*/  BPT.TRAP 0x1 ;  /* 0x000000040000795c */ /* 0x000fe20000300000 */
.L_x_1021:
[----:B------:R-:W2:Y:S01]  /*27970*/  LDL R0, [R1+0x8] ;  /* 0x0000080001007983 */ /* 0x000ea20000100800 */
[----:B------:R-:W-:Y:S01]  /*27980*/  BSSY B1, `(.L_x_1022) ;  /* 0x0000004000017945 */ /* 0x000fe20003800000 */
[----:B--2---:R-:W-:-:S13]  /*27990*/  LOP3.LUT P0, RZ, R0, 0x8, RZ, 0xc0, !PT ;  /* 0x0000000800ff7812 */ /* 0x004fda000780c0ff */
[----:B------:R-:W-:Y:S05]  /*279a0*/  @P0 BRA `(.L_x_1023) ;  /* 0x0000000000040947 */ /* 0x000fea0003800000 */
[----:B------:R-:W-:Y:S01]  /*279b0*/  BPT.TRAP 0x1 ;  /* 0x000000040000795c */ /* 0x000fe20000300000 */
.L_x_1023:
[----:B------:R-:W-:Y:S05]  /*279c0*/  BSYNC B1 ;  /* 0x0000000000017941 */ /* 0x000fea0003800000 */
.L_x_1022:
[----:B-1----:R-:W2:Y:S04]  /*279d0*/  LDL R5, [R1+0x4] ;  /* 0x0000040001057983 */ /* 0x002ea80000100800 */
[----:B------:R-:W2:Y:S04]  /*279e0*/  LDL R0, [R1+0xc] ;  /* 0x00000c0001007983 */ /* 0x000ea80000100800 */
[----:B------:R-:W3:Y:S04]  /*279f0*/  LDL.LU R4, [R1+0x1c] ;  /* 0x00001c0001047983 */ /* 0x000ee80000300800 */
[----:B------:R-:W3:Y:S01]  /*27a00*/  LDL R3, [R1+0x18] ;  /* 0x0000180001037983 */ /* 0x000ee20000100800 */
[----:B------:R-:W-:Y:S01]  /*27a10*/  UIADD3 UR4, UP0, UR38, 0x470, URZ ;  /* 0x0000047026047890 */ /* 0x000fe2000ff1e03f */
[----:B------:R-:W-:Y:S01]  /*27a20*/  PLOP3.LUT P0, PT, PT, PT, PT, 0x80, 0x0 ;  /* 0x000000000000781c */ /* 0x000fe20003f0f070 */
[----:B------:R-:W-:Y:S01]  /*27a30*/  UMOV UR6, 0x0 ;  /* 0x0000000000067882 */ /* 0x000fe20000000000 */
[----:B------:R-:W-:Y:S01]  /*27a40*/  IADD3 R2, R2, 0x38850, RZ ;  /* 0x0003885002027810 */ /* 0x000fe20007ffe0ff */
[----:B------:R-:W-:Y:S01]  /*27a50*/  UIADD3.X UR5, URZ, UR39, URZ, UP0, !UPT ;  /* 0x000000273f057290 */ /* 0x000fe200087fe43f */
[----:B------:R-:W-:Y:S01]  /*27a60*/  UMOV UR7, 0x14f00000 ;  /* 0x14f0000000077882 */ /* 0x000fe20000000000 */
[----:B------:R-:W-:Y:S01]  /*27a70*/  UMOV UR10, URZ ;  /* 0x0000003f000a7c82 */ /* 0x000fe20008000000 */
[----:B--2---:R-:W-:-:S02]  /*27a80*/  IMAD R0, R0, 0xa000, R5 ;  /* 0x0000a00000007824 */ /* 0x004fc400078e0205 */
[----:B---3--:R-:W-:Y:S02]  /*27a90*/  IMAD R3, R3, 0x50, R4 ;  /* 0x0000005003037824 */ /* 0x008fe400078e0204 */
[----:B------:R-:W-:-:S07]  /*27aa0*/  VIADD R4, R0, 0x400 ;  /* 0x0000040000047836 */ /* 0x000fce0000000000 */
.L_x_1024:
        /* <DEDUP_REMOVED lines=11> */
[----:B------:R-:W-:Y:S01]  /*27b60*/  PLOP3.LUT P0, PT, PT, PT, PT, 0x80, 0x0 ;  /* 0x000000000000781c */ /* 0x000fe20003f0f070 */
[----:B------:R-:W-:Y:S01]  /*27b70*/  VIADD R4, R0, 0x2c00 ;  /* 0x00002c0000047836 */ /* 0x000fe20000000000 */
[----:B------:R-:W-:Y:S01]  /*27b80*/  UMOV UR6, 0x0 ;  /* 0x0000000000067882 */ /* 0x000fe20000000000 */
[----:B------:R-:W-:Y:S01]  /*27b90*/  UMOV UR7, 0x14f00000 ;  /* 0x14f0000000077882 */ /* 0x000fe20000000000 */
[----:B------:R-:W-:-:S09]  /*27ba0*/  UMOV UR10, 0x40 ;  /* 0x00000040000a7882 */ /* 0x000fd20000000000 */
.L_x_1025:
        /* <DEDUP_REMOVED lines=12> */
[----:B------:R-:W-:Y:S01]  /*27c70*/  UMOV UR6, 0x0 ;  /* 0x0000000000067882 */ /* 0x000fe20000000000 */
[----:B------:R-:W-:Y:S01]  /*27c80*/  IADD3 R4, R0, 0x5400, RZ ;  /* 0x0000540000047810 */ /* 0x000fe20007ffe0ff */
[----:B------:R-:W-:Y:S01]  /*27c90*/  UMOV UR7, 0x14f00000 ;  /* 0x14f0000000077882 */ /* 0x000fe20000000000 */
[----:B------:R-:W-:-:S09]  /*27ca0*/  UMOV UR10, 0x80 ;  /* 0x00000080000a7882 */ /* 0x000fd20000000000 */
.L_x_1026:
        /* <DEDUP_REMOVED lines=16> */
.L_x_1027:
        /* <DEDUP_REMOVED lines=11> */
.L_x_1018:
[----:B------:R-:W-:Y:S05]  /*27e60*/  BSYNC B0 ;  /* 0x0000000000007941 */ /* 0x000fea0003800000 */
.L_x_1017:
[----:B-1----:R-:W2:Y:S04]  /*27e70*/  LDL.LU R5, [R1+0xc] ;  /* 0x00000c0001057983 */ /* 0x002ea80000300800 */
[----:B------:R-:W3:Y:S01]  /*27e80*/  LDL.LU R4, [R1+0x14] ;  /* 0x0000140001047983 */ /* 0x000ee20000300800 */
[----:B--2---:R-:W-:-:S05]  /*27e90*/  VIADD R0, R5, 0x1 ;  /* 0x0000000105007836 */ /* 0x004fca0000000000 */
[----:B------:R-:W-:-:S04]  /*27ea0*/  ISETP.NE.AND P0, PT, R0, 0x2, PT ;  /* 0x000000020000780c */ /* 0x000fc80003f05270 */
[----:B------:R-:W-:Y:S02]  /*27eb0*/  SEL R2, RZ, 0x1, P0 ;  /* 0x00000001ff027807 */ /* 0x000fe40000000000 */
[----:B------:R-:W-:Y:S02]  /*27ec0*/  SEL R0, R0, RZ, P0 ;  /* 0x000000ff00007207 */ /* 0x000fe40000000000 */
[----:B---3--:R-:W-:-:S03]  /*27ed0*/  LOP3.LUT R4, R4, R2, RZ, 0x3c, !PT ;  /* 0x0000000204047212 */ /* 0x008fc600078e3cff */
[----:B------:R1:W-:Y:S04]  /*27ee0*/  STL [R1+0xc], R0 ;  /* 0x00000c0001007387 */ /* 0x0003e80000100800 */
[----:B------:R1:W-:Y:S02]  /*27ef0*/  STL [R1+0x14], R4 ;  /* 0x0000140401007387 */ /* 0x0003e40000100800 */
.L_x_930:
[----:B------:R-:W-:Y:S05]  /*27f00*/  BSYNC B7 ;  /* 0x0000000000077941 */ /* 0x000fea0003800000 */
.L_x_928:
[----:B-----5:R-:W2:Y:S02]  /*27f10*/  LDL R8, [R1+0x8] ;  /* 0x0000080001087983 */ /* 0x020ea40000100800 */
[----:B--2---:R-:W-:-:S13]  /*27f20*/  LOP3.LUT P0, RZ, R8, 0x10, RZ, 0xc0, !PT ;  /* 0x0000001008ff7812 */ /* 0x004fda000780c0ff */
[----:B------:R-:W-:Y:S05]  /*27f30*/  @!P0 BRA `(.L_x_1028) ;  /* 0x0000000000288947 */ /* 0x000fea0003800000 */
[----:B------:R-:W-:Y:S05]  /*27f40*/  WARPSYNC.ALL ;  /* 0x0000000000007948 */ /* 0x000fea0003800000 */
[----:B------:R-:W2:Y:S08]  /*27f50*/  S2UR UR5, SR_CgaCtaId ;  /* 0x00000000000579c3 */ /* 0x000eb00000008800 */
[----:B------:R-:W-:Y:S06]  /*27f60*/  BAR.SYNC.DEFER_BLOCKING 0x5, 0x180 ;  /* 0x0146000000007b1d */ /* 0x000fec0000010000 */
[----:B------:R-:W-:-:S02]  /*27f70*/  UMOV UR4, 0x400 ;  /* 0x0000040000047882 */ /* 0x000fc40000000000 */
[----:B--2---:R-:W-:-:S06]  /*27f80*/  ULEA UR4, UR5, UR4, 0x18 ;  /* 0x0000000405047291 */ /* 0x004fcc000f8ec03f */
[----:B-1----:R-:W-:-:S05]  /*27f90*/  MOV R0, UR4 ;  /* 0x0000000400007c02 */ /* 0x002fca0008000f00 */
[----:B------:R2:W3:Y:S04]  /*27fa0*/  LDS.128 R16, [R0+0x388d0] ;  /* 0x0388d00000107984 */ /* 0x0004e80000000c00 */
[----:B------:R2:W-:Y:S01]  /*27fb0*/  STL [R1+0x4], R0 ;  /* 0x0000040001007387 */ /* 0x0005e20000100800 */
[----:B------:R-:W-:Y:S06]  /*27fc0*/  BAR.ARV 0x4, 0x180 ;  /* 0x0106000000007b1d */ /* 0x000fec0000002000 */
[----:B------:R-:W-:Y:S05]  /*27fd0*/  BRA `(.L_x_1029) ;  /* 0x00000008004c7947 */ /* 0x000fea0003800000 */
.L_x_1028:
[----:B------:R-:W2:Y:S01]  /*27fe0*/  LDL R7, [R1+0x30] ;  /* 0x0000300001077983 */ /* 0x000ea20000100800 */
[----:B------:R-:W-:Y:S01]  /*27ff0*/  UMOV UR4, 0xffffffff ;  /* 0xffffffff00047882 */ /* 0x000fe20000000000 */
[----:B--2---:R-:W-:Y:S02]  /*28000*/  ISETP.NE.AND P5, PT, R7, 0x1f, PT ;  /* 0x0000001f0700780c */ /* 0x004fe40003fa5270 */
[----:B------:R-:W-:Y:S11]  /*28010*/  BRA.DIV UR4, `(.L_x_1030) ;  /* 0x0000002604b87947 */ /* 0x000ff6000b800000 */
[----:B-1----:R-:W-:Y:S01]  /*28020*/  IMAD.IADD R0, R19, 0x1, R7 ;  /* 0x0000000113007824 */ /* 0x002fe200078e0207 */
[----:B------:R-:W-:Y:S01]  /*28030*/  ULDC UR4, c[0x0][0xc3c] ;  /* 0x00030f0000047ab9 */ /* 0x000fe20000000800 */
[----:B------:R-:W-:Y:S01]  /*28040*/  ULDC.64 UR6, c[0x0][0x208] ;  /* 0x0000820000067ab9 */ /* 0x000fe20000000a00 */
[----:B------:R-:W-:Y:S02]  /*28050*/  LOP3.LUT P4, RZ, R8, 0x1, RZ, 0xc0, !PT ;  /* 0x0000000108ff7812 */ /* 0x000fe4000788c0ff */
[----:B------:R-:W-:-:S13]  /*28060*/  ISETP.GE.OR P0, PT, R0, UR4, !P5 ;  /* 0x0000000400007c0c */ /* 0x000fda000ef06670 */
[----:B0-----:R-:W0:Y:S02]  /*28070*/  @!P0 LDC.64 R2, c[0x0][0xc80] ;  /* 0x00032000ff028b82 */ /* 0x001e240000000a00 */
[----:B0-----:R-:W-:-:S06]  /*28080*/  @!P0 IMAD.WIDE R2, R0, 0x4, R2 ;  /* 0x0000000400028825 */ /* 0x001fcc00078e0202 */
[----:B------:R0:W2:Y:S01]  /*28090*/  @!P0 LDG.E R3, desc[UR6][R2.64] ;  /* 0x0000000602038981 */ /* 0x0000a2000c1e1900 */
[C---:B------:R-:W-:Y:S02]  /*280a0*/  ISETP.GE.U32.AND P1, PT, R7.reuse, 0x4, PT ;  /* 0x000000040700780c */ /* 0x040fe40003f26070 */
[C---:B------:R-:W-:Y:S01]  /*280b0*/  ISETP.GE.U32.AND P2, PT, R7.reuse, 0x8, PT ;  /* 0x000000080700780c */ /* 0x040fe20003f46070 */
[----:B------:R-:W-:Y:S01]  /*280c0*/  SHFL.IDX PT, R0, R16, RZ, 0x1f ;  /* 0x00001fff10007589 */ /* 0x000fe200000e0000 */
[----:B------:R-:W-:-:S03]  /*280d0*/  ISETP.GE.U32.AND P3, PT, R7, 0x10, PT ;  /* 0x000000100700780c */ /* 0x000fc60003f66070 */
[----:B------:R-:W-:Y:S01]  /*280e0*/  SHFL.IDX PT, R4, R16, 0x1, 0x1f ;  /* 0x00201f0010047f89 */ /* 0x000fe200000e0000 */
[----:B0-----:R-:W-:Y:S01]  /*280f0*/  IMAD.MOV.U32 R2, RZ, RZ, RZ ;  /* 0x000000ffff027224 */ /* 0x001fe200078e00ff */
[----:B--2---:R-:W-:Y:S02]  /*28100*/  @!P0 MOV R2, R3 ;  /* 0x0000000300028202 */ /* 0x004fe40000000f00 */
[----:B------:R-:W-:-:S03]  /*28110*/  ISETP.GE.U32.AND P0, PT, R7, 0x2, PT ;  /* 0x000000020700780c */ /* 0x000fc60003f06070 */
[----:B------:R-:W0:Y:S02]  /*28120*/  SHFL.UP PT, R3, R2, 0x1, RZ ;  /* 0x0420000002037989 */ /* 0x000e2400000e00ff */
        /* <DEDUP_REMOVED lines=14> */
[----:B------:R0:W1:Y:S02]  /*28210*/  SHFL.IDX PT, R6, R5, 0x1f, 0x1f ;  /* 0x03e01f0005067f89 */ /* 0x00006400000e0000 */
.L_x_1121:
[----:B------:R-:W-:Y:S02]  /*28220*/  ULDC UR4, c[0x0][0xc38] ;  /* 0x00030e0000047ab9 */ /* 0x000fe40000000800 */
[----:B------:R-:W-:-:S05]  /*28230*/  MOV R16, UR4 ;  /* 0x0000000400107c02 */ /* 0x000fca0008000f00 */
[----:B-1----:R-:W-:-:S04]  /*28240*/  IMAD R6, R6, R16, RZ ;  /* 0x0000001006067224 */ /* 0x002fc800078e02ff */
[----:B------:R-:W-:-:S05]  /*28250*/  IMAD.IADD R4, R4, 0x1, R6 ;  /* 0x0000000104047824 */ /* 0x000fca00078e0206 */
[----:B------:R-:W-:-:S13]  /*28260*/  ISETP.GT.AND P4, PT, R4, R0, PT ;  /* 0x000000000400720c */ /* 0x000fda0003f84270 */
[----:B------:R-:W-:Y:S05]  /*28270*/  @P4 BRA `(.L_x_1031) ;  /* 0x0000000000a44947 */ /* 0x000fea0003800000 */
.L_x_1036:
[----:B------:R-:W1:Y:S01]  /*28280*/  LDC R2, c[0x0][0xc3c] ;  /* 0x00030f00ff027b82 */ /* 0x000e620000000800 */
[----:B------:R-:W-:-:S05]  /*28290*/  VIADD R19, R19, 0x1f ;  /* 0x0000001f13137836 */ /* 0x000fca0000000000 */
[----:B-1----:R-:W-:-:S13]  /*282a0*/  ISETP.GE.AND P4, PT, R19, R2, PT ;  /* 0x000000021300720c */ /* 0x002fda0003f86270 */
[----:B------:R-:W-:Y:S05]  /*282b0*/  @P4 BRA `(.L_x_1032) ;  /* 0x00000004004c4947 */ /* 0x000fea0003800000 */
[----:B------:R-:W2:Y:S01]  /*282c0*/  LDL R3, [R1+0x30] ;  /* 0x0000300001037983 */ /* 0x000ea20000100800 */
[----:B------:R-:W-:Y:S01]  /*282d0*/  BSSY B0, `(.L_x_1033) ;  /* 0x0000009000007945 */ /* 0x000fe20003800000 */
[----:B--2---:R-:W-:-:S04]  /*282e0*/  IADD3 R3, R19, R3, RZ ;  /* 0x0000000313037210 */ /* 0x004fc80007ffe0ff */
[----:B------:R-:W-:Y:S01]  /*282f0*/  ISETP.GE.OR P4, PT, R3, R2, !P5 ;  /* 0x000000020300720c */ /* 0x000fe20006f86670 */
[----:B------:R-:W-:-:S12]  /*28300*/  IMAD.MOV.U32 R2, RZ, RZ, RZ ;  /* 0x000000ffff027224 */ /* 0x000fd800078e00ff */
[----:B------:R-:W-:Y:S05]  /*28310*/  @P4 BRA `(.L_x_1034) ;  /* 0x0000000000104947 */ /* 0x000fea0003800000 */
[----:B------:R-:W1:Y:S01]  /*28320*/  LDC.64 R6, c[0x0][0xc80] ;  /* 0x00032000ff067b82 */ /* 0x000e620000000a00 */
[----:B------:R-:W-:Y:S01]  /*28330*/  ULDC.64 UR4, c[0x0][0x208] ;  /* 0x0000820000047ab9 */ /* 0x000fe20000000a00 */
[----:B-1----:R-:W-:-:S06]  /*28340*/  IMAD.WIDE R2, R3, 0x4, R6 ;  /* 0x0000000403027825 */ /* 0x002fcc00078e0206 */
[----:B------:R1:W5:Y:S02]  /*28350*/  LDG.E R2, desc[UR4][R2.64] ;  /* 0x0000000402027981 */ /* 0x000364000c1e1900 */
.L_x_1034:
[----:B------:R-:W-:Y:S05]  /*28360*/  BSYNC B0 ;  /* 0x0000000000007941 */ /* 0x000fea0003800000 */
.L_x_1033:
[----:B------:R-:W-:-:S03]  /*28370*/  UMOV UR4, 0xffffffff ;  /* 0xffffffff00047882 */ /* 0x000fc60000000000 */
[----:B------:R-:W-:Y:S05]  /*28380*/  BRA.DIV UR4, `(.L_x_1035) ;  /* 0x0000002a041c7947 */ /* 0x000fea000b800000 */
[----:B-1----:R-:W2:Y:S02]  /*28390*/  LDL R3, [R1+0x8] ;  /* 0x0000080001037983 */ /* 0x002ea40000100800 */
[----:B--2---:R-:W-:Y:S02]  /*283a0*/  LOP3.LUT P4, RZ, R3, 0x1, RZ, 0xc0, !PT ;  /* 0x0000000103ff7812 */ /* 0x004fe4000788c0ff */
[----:B-----5:R-:W1:Y:S02]  /*283b0*/  SHFL.UP PT, R3, R2, 0x1, RZ ;  /* 0x0420000002037989 */ /* 0x020e6400000e00ff */
[----:B-1----:R-:W-:-:S05]  /*283c0*/  SEL R3, R3, RZ, P4 ;  /* 0x000000ff03037207 */ /* 0x002fca0002000000 */
[----:B------:R-:W-:-:S05]  /*283d0*/  IMAD.IADD R3, R2, 0x1, R3 ;  /* 0x0000000102037824 */ /* 0x000fca00078e0203 */
[----:B0-----:R-:W0:Y:S02]  /*283e0*/  SHFL.UP PT, R5, R3, 0x2, RZ ;  /* 0x0440000003057989 */ /* 0x001e2400000e00ff */
        /* <DEDUP_REMOVED lines=11> */
[----:B------:R0:W1:Y:S02]  /*284a0*/  SHFL.IDX PT, R6, R5, 0x1f, 0x1f ;  /* 0x03e01f0005067f89 */ /* 0x00006400000e0000 */
.L_x_1129:
[----:B------:R-:W-:Y:S02]  /*284b0*/  ULDC UR4, c[0x0][0xc38] ;  /* 0x00030e0000047ab9 */ /* 0x000fe40000000800 */
[----:B------:R-:W-:-:S04]  /*284c0*/  IMAD.U32 R16, RZ, RZ, UR4 ;  /* 0x00000004ff107e24 */ /* 0x000fc8000f8e00ff */
[----:B-1----:R-:W-:-:S04]  /*284d0*/  IMAD R6, R6, R16, RZ ;  /* 0x0000001006067224 */ /* 0x002fc800078e02ff */
[----:B------:R-:W-:-:S05]  /*284e0*/  IMAD.IADD R4, R6, 0x1, R4 ;  /* 0x0000000106047824 */ /* 0x000fca00078e0204 */
[----:B------:R-:W-:-:S13]  /*284f0*/  ISETP.GT.AND P4, PT, R4, R0, PT ;  /* 0x000000000400720c */ /* 0x000fda0003f84270 */
[----:B------:R-:W-:Y:S05]  /*28500*/  @!P4 BRA `(.L_x_1036) ;  /* 0xfffffffc005cc947 */ /* 0x000fea000383ffff */
.L_x_1031:
[----:B------:R-:W-:Y:S01]  /*28510*/  IADD3 R6, -R6, R4, RZ ;  /* 0x0000000406067210 */ /* 0x000fe20007ffe1ff */
[----:B------:R-:W-:-:S04]  /*28520*/  UMOV UR4, 0xffffffff ;  /* 0xffffffff00047882 */ /* 0x000fc80000000000 */
[----:B------:R-:W-:-:S05]  /*28530*/  IMAD R3, R5, R16, R6 ;  /* 0x0000001005037224 */ /* 0x000fca00078e0206 */
[----:B------:R-:W-:Y:S01]  /*28540*/  ISETP.GT.AND P6, PT, R3, R0, PT ;  /* 0x000000000300720c */ /* 0x000fe20003fc4270 */
[----:B------:R-:W-:-:S12]  /*28550*/  BRA.DIV UR4, `(.L_x_1037) ;  /* 0x0000002a04887947 */ /* 0x000fd8000b800000 */
[----:B------:R-:W-:-:S04]  /*28560*/  VOTE.ANY R3, PT, !P6 ;  /* 0x0000000000037806 */ /* 0x000fc800070e0100 */
[----:B------:R-:W1:Y:S02]  /*28570*/  POPC R4, R3 ;  /* 0x0000000300047309 */ /* 0x000e640000000000 */
[----:B-1----:R1:W2:Y:S02]  /*28580*/  SHFL.IDX PT, R17, R2, R4, 0x1f ;  /* 0x00001f0402117589 */ /* 0x0022a400000e0000 */
.L_x_1133:
[----:B------:R-:W-:Y:S01]  /*28590*/  ISETP.NE.AND P0, PT, R3, RZ, PT ;  /* 0x000000ff0300720c */ /* 0x000fe20003f05270 */
[----:B-1----:R-:W-:-:S12]  /*285a0*/  IMAD.MOV.U32 R2, RZ, RZ, RZ ;  /* 0x000000ffff027224 */ /* 0x002fd800078e00ff */
[----:B------:R-:W-:Y:S05]  /*285b0*/  @!P0 BRA `(.L_x_1038) ;  /* 0x0000000000108947 */ /* 0x000fea0003800000 */
[----:B------:R-:W-:Y:S01]  /*285c0*/  UMOV UR4, 0xffffffff ;  /* 0xffffffff00047882 */ /* 0x000fe20000000000 */
[----:B------:R-:W-:Y:S02]  /*285d0*/  VIADD R12, R4, 0xffffffff ;  /* 0xffffffff040c7836 */ /* 0x000fe40000000000 */
[----:B------:R-:W-:Y:S05]  /*285e0*/  BRA.DIV UR4, `(.L_x_1039) ;  /* 0x0000002a04ac7947 */ /* 0x000fea000b800000 */
[----:B------:R1:W3:Y:S02]  /*285f0*/  SHFL.IDX PT, R2, R5, R12, 0x1f ;  /* 0x00001f0c05027589 */ /* 0x0002e400000e0000 */
.L_x_1038:
[----:B012---:R-:W-:Y:S01]  /*28600*/  IABS R5, R17 ;  /* 0x0000001100057213 */ /* 0x007fe20000000000 */
[----:B---3--:R-:W-:Y:S02]  /*28610*/  IMAD R16, R2, R16, R6 ;  /* 0x0000001002107224 */ /* 0x008fe400078e0206 */
[----:B------:R-:W-:Y:S01]  /*28620*/  IMAD.IADD R19, R4, 0x1, R19 ;  /* 0x0000000104137824 */ /* 0x000fe200078e0213 */
[----:B------:R-:W0:Y:S02]  /*28630*/  I2F.RP R2, R5 ;  /* 0x0000000500027306 */ /* 0x000e240000209400 */
[----:B------:R-:W-:-:S06]  /*28640*/  IADD3 R0, R0, -R16, RZ ;  /* 0x8000001000007210 */ /* 0x000fcc0007ffe0ff */
[----:B0-----:R-:W0:Y:S02]  /*28650*/  MUFU.RCP R2, R2 ;  /* 0x0000000200027308 */ /* 0x001e240000001000 */
[----:B0-----:R-:W-:-:S06]  /*28660*/  IADD3 R2, R2, 0xffffffe, RZ ;  /* 0x0ffffffe02027810 */ /* 0x001fcc0007ffe0ff */
[----:B------:R-:W0:Y:S02]  /*28670*/  F2I.FTZ.U32.TRUNC.NTZ R3, R2 ;  /* 0x0000000200037305 */ /* 0x000e24000021f000 */
[----:B0-----:R-:W-:-:S04]  /*28680*/  IMAD.MOV R2, RZ, RZ, -R3 ;  /* 0x000000ffff027224 */ /* 0x001fc800078e0a03 */
        /* <DEDUP_REMOVED lines=22> */
.L_x_1032:
[----:B------:R-:W-:Y:S01]  /*287f0*/  UMOV UR4, URZ ;  /* 0x0000003f00047c82 */ /* 0x000fe20008000000 */
[----:B------:R-:W-:Y:S01]  /*28800*/  UMOV UR5, URZ ;  /* 0x0000003f00057c82 */ /* 0x000fe20008000000 */
[----:B------:R-:W-:Y:S01]  /*28810*/  ULDC UR6, c[0x0][0xc3c] ;  /* 0x00030f0000067ab9 */ /* 0x000fe20000000800 */
[----:B------:R-:W-:Y:S01]  /*28820*/  MOV R16, R0 ;  /* 0x0000000000107202 */ /* 0x000fe20000000f00 */
[----:B------:R-:W-:Y:S01]  /*28830*/  IMAD.U32 R17, RZ, RZ, UR4 ;  /* 0x00000004ff117e24 */ /* 0x000fe2000f8e00ff */
[----:B------:R-:W-:Y:S01]  /*28840*/  MOV R19, UR6 ;  /* 0x0000000600137c02 */ /* 0x000fe20008000f00 */
[----:B------:R-:W-:-:S07]  /*28850*/  IMAD.U32 R18, RZ, RZ, UR5 ;  /* 0x00000005ff127e24 */ /* 0x000fce000f8e00ff */
.L_x_1040:
[----:B------:R-:W2:Y:S04]  /*28860*/  LDL R0, [R1+0x30] ;  /* 0x0000300001007983 */ /* 0x000ea80000100800 */
[----:B------:R1:W3:Y:S01]  /*28870*/  LDL R3, [R1+0x4] ;  /* 0x0000040001037983 */ /* 0x0002e20000100800 */
[----:B------:R-:W-:Y:S05]  /*28880*/  WARPSYNC.ALL ;  /* 0x0000000000007948 */ /* 0x000fea0003800000 */
[----:B------:R-:W-:Y:S01]  /*28890*/  BAR.SYNC.DEFER_BLOCKING 0x4, 0x180 ;  /* 0x0106000000007b1d */ /* 0x000fe20000010000 */
[----:B--2---:R-:W-:-:S13]  /*288a0*/  ISETP.NE.AND P0, PT, R0, RZ, PT ;  /* 0x000000ff0000720c */ /* 0x004fda0003f05270 */
[----:B------:R-:W3:Y:S01]  /*288b0*/  @!P0 S2R R0, SR_CgaCtaId ;  /* 0x0000000000008919 */ /* 0x000ee20000008800 */
[----:B------:R-:W-:-:S04]  /*288c0*/  @!P0 MOV R2, 0x400 ;  /* 0x0000040000028802 */ /* 0x000fc80000000f00 */
[----:B---3--:R-:W-:-:S05]  /*288d0*/  @!P0 LEA R3, R0, R2, 0x18 ;  /* 0x0000000200038211 */ /* 0x008fca00078ec0ff */
[----:B------:R1:W-:Y:S04]  /*288e0*/  @!P0 STS.128 [R3+0x388d0], R16 ;  /* 0x0388d01003008388 */ /* 0x0003e80000000c00 */
[----:B------:R1:W-:Y:S01]  /*288f0*/  @!P0 STL [R1+0x4], R3 ;  /* 0x0000040301008387 */ /* 0x0003e20000100800 */
[----:B------:R-:W-:Y:S06]  /*28900*/  BAR.ARV 0x5, 0x180 ;  /* 0x0146000000007b1d */ /* 0x000fec0000002000 */
.L_x_1029:
[----:B------:R-:W-:Y:S02]  /*28910*/  ULDC UR4, c[0x0][0xc3c] ;  /* 0x00030f0000047ab9 */ /* 0x000fe40000000800 */
[----:B---3--:R-:W-:-:S13]  /*28920*/  ISETP.GE.AND P0, PT, R19, UR4, PT ;  /* 0x0000000413007c0c */ /* 0x008fda000bf06270 */
[----:B------:R-:W-:Y:S05]  /*28930*/  @!P0 BRA `(.L_x_1041) ;  /* 0xffffff84005c8947 */ /* 0x000fea000383ffff */
[----:B------:R-:W-:Y:S05]  /*28940*/  BSYNC B8 ;  /* 0x0000000000087941 */ /* 0x000fea0003800000 */
.L_x_880:
[----:B--2---:R-:W2:Y:S01]  /*28950*/  LDL.LU R0, [R1+0x54] ;  /* 0x0000540001007983 */ /* 0x004ea20000300800 */
[----:B------:R-:W-:Y:S01]  /*28960*/  BSSY B0, `(.L_x_1042) ;  /* 0x000000b000007945 */ /* 0x000fe20003800000 */
[----:B0-----:R-:W0:Y:S01]  /*28970*/  S2R R5, SR_CgaCtaId ;  /* 0x0000000000057919 */ /* 0x001e220000008800 */
[----:B--2---:R-:W-:-:S05]  /*28980*/  VIADD R0, R0, 0x1 ;  /* 0x0000000100007836 */ /* 0x004fca0000000000 */
[----:B------:R-:W-:-:S04]  /*28990*/  LEA.HI R2, R0, R0, RZ, 0x1 ;  /* 0x0000000000027211 */ /* 0x000fc800078f08ff */
[----:B-1----:R-:W-:-:S05]  /*289a0*/  LOP3.LUT R3, R2, 0xfffffffe, RZ, 0xc0, !PT ;  /* 0xfffffffe02037812 */ /* 0x002fca00078ec0ff */
[----:B------:R-:W-:Y:S01]  /*289b0*/  IMAD.IADD R3, R0, 0x1, -R3 ;  /* 0x0000000100037824 */ /* 0x000fe200078e0a03 */
[----:B------:R-:W-:-:S04]  /*289c0*/  MOV R0, 0x400 ;  /* 0x0000040000007802 */ /* 0x000fc80000000f00 */
[----:B0-----:R-:W-:Y:S02]  /*289d0*/  LEA R0, R5, R0, 0x18 ;  /* 0x0000000005007211 */ /* 0x001fe400078ec0ff */
[----:B------:R-:W-:-:S04]  /*289e0*/  SHF.L.U32 R3, R3, 0x1f, RZ ;  /* 0x0000001f03037819 */ /* 0x000fc800000006ff */
[----:B------:R-:W0:Y:S02]  /*289f0*/  SYNCS.PHASECHK.TRANS64.TRYWAIT P0, [R0+URZ+0x38820], R3 ;  /* 0x03882003000075a7 */ /* 0x000e24000800017f */
[----:B0-----:R-:W-:Y:S05]  /*28a00*/  @!P0 BRA `(.L_x_1043) ;  /* 0x0000002400cc8947 */ /* 0x001fea0003800000 */
.L_x_1136:
[----:B------:R-:W-:Y:S05]  /*28a10*/  BSYNC B0 ;  /* 0x0000000000007941 */ /* 0x000fea0003800000 */
.L_x_1042:
[----:B------:R-:W-:-:S03]  /*28a20*/  UMOV UR4, 0xffffffff ;  /* 0xffffffff00047882 */ /* 0x000fc60000000000 */
[----:B------:R-:W-:Y:S05]  /*28a30*/  BRA.DIV UR4, `(.L_x_1044) ;  /* 0x0000002604d47947 */ /* 0x000fea000b800000 */
[----:B------:R-:W1:Y:S02]  /*28a40*/  S2R R2, SR_TID.X ;  /* 0x0000000000027919 */ /* 0x000e640000002100 */
[----:B-1----:R-:W-:-:S04]  /*28a50*/  SHF.R.U32.HI R2, RZ, 0x5, R2 ;  /* 0x00000005ff027819 */ /* 0x002fc80000011602 */
[----:B------:R-:W-:-:S05]  /*28a60*/  LOP3.LUT R2, R2, 0x3, RZ, 0xc0, !PT ;  /* 0x0000000302027812 */ /* 0x000fca00078ec0ff */
[----:B------:R1:W2:Y:S02]  /*28a70*/  SHFL.IDX PT, R14, R2, RZ, 0x1f ;  /* 0x00001fff020e7589 */ /* 0x0002a400000e0000 */
.L_x_1139:
[----:B--2---:R-:W-:-:S13]  /*28a80*/  ISETP.NE.AND P0, PT, R14, RZ, PT ;  /* 0x000000ff0e00720c */ /* 0x004fda0003f05270 */
[----:B------:R-:W-:Y:S05]  /*28a90*/  @P0 BRA `(.L_x_645) ;  /* 0x0000000000940947 */ /* 0x000fea0003800000 */
[----:B------:R-:W-:-:S03]  /*28aa0*/  UMOV UR4, 0xffffffff ;  /* 0xffffffff00047882 */ /* 0x000fc60000000000 */
[----:B------:R-:W-:Y:S05]  /*28ab0*/  BRA.DIV UR4, `(.L_x_1045) ;  /* 0x0000002604e87947 */ /* 0x000fea000b800000 */
[----:B------:R-:W-:-:S13]  /*28ac0*/  ELECT P6, URZ, PT ;  /* 0x00000000003f782f */ /* 0x000fda00038c0000 */
.L_x_1142:
[----:B------:R-:W-:Y:S05]  /*28ad0*/  @!P6 BRA `(.L_x_645) ;  /* 0x000000000084e947 */ /* 0x000fea0003800000 */
[----:B------:R-:W-:-:S06]  /*28ae0*/  ULOP3.LUT UR4, UR60, 0x2, URZ, 0xfc, !UPT ;  /* 0x000000023c047892 */ /* 0x000fcc000f8efc3f */
[----:B-1----:R-:W-:-:S04]  /*28af0*/  MOV R2, UR4 ;  /* 0x0000000400027c02 */ /* 0x002fc80008000f00 */
[----:B------:R-:W-:-:S13]  /*28b00*/  ISETP.NE.AND P2, PT, R2, 0x3, PT ;  /* 0x000000030200780c */ /* 0x000fda0003f45270 */
[----:B------:R-:W-:Y:S05]  /*28b10*/  @!P2 BRA `(.L_x_1046) ;  /* 0x000000000004a947 */ /* 0x000fea0003800000 */
[----:B------:R-:W-:Y:S01]  /*28b20*/  BPT.TRAP 0x1 ;  /* 0x000000040000795c */ /* 0x000fe20000300000 */
.L_x_1046:
[----:B0-----:R-:W2:Y:S04]  /*28b30*/  LDL R3, [R1+0xc] ;  /* 0x00000c0001037983 */ /* 0x001ea80000100800 */
[----:B------:R-:W3:Y:S01]  /*28b40*/  LDL.LU R7, [R1+0x14] ;  /* 0x0000140001077983 */ /* 0x000ee20000300800 */
[----:B------:R-:W-:-:S04]  /*28b50*/  VIADD R2, R0, 0x38840 ;  /* 0x0003884000027836 */ /* 0x000fc80000000000 */
[C---:B--2---:R-:W-:Y:S01]  /*28b60*/  IMAD R6, R3.reuse, 0x8, R2 ;  /* 0x0000000803067824 */ /* 0x044fe200078e0202 */
[----:B------:R-:W-:Y:S02]  /*28b70*/  IADD3 R3, R3, 0x1, RZ ;  /* 0x0000000103037810 */ /* 0x000fe40007ffe0ff */
[----:B---3--:R-:W-:Y:S02]  /*28b80*/  SHF.L.U32 R5, R7, 0x1f, RZ ;  /* 0x0000001f07057819 */ /* 0x008fe400000006ff */
[C---:B------:R-:W-:Y:S02]  /*28b90*/  ISETP.NE.AND P1, PT, R3.reuse, 0x2, PT ;  /* 0x000000020300780c */ /* 0x040fe40003f25270 */
[----:B------:R-:W0:Y:S02]  /*28ba0*/  SYNCS.PHASECHK.TRANS64.TRYWAIT P0, [R6+URZ], R5 ;  /* 0x00000005060075a7 */ /* 0x000e24000800017f */
[----:B------:R-:W-:Y:S02]  /*28bb0*/  SEL R4, RZ, 0x1, P1 ;  /* 0x00000001ff047807 */ /* 0x000fe40000800000 */
[----:B------:R-:W-:-:S02]  /*28bc0*/  SEL R3, R3, RZ, P1 ;  /* 0x000000ff03037207 */ /* 0x000fc40000800000 */
[----:B------:R-:W-:-:S03]  /*28bd0*/  LOP3.LUT R4, R7, R4, RZ, 0x3c, !PT ;  /* 0x0000000407047212 */ /* 0x000fc600078e3cff */
[----:B------:R-:W-:Y:S01]  /*28be0*/  IMAD R7, R3, 0x8, R2 ;  /* 0x0000000803077824 */ /* 0x000fe200078e0202 */
[----:B------:R-:W-:Y:S01]  /*28bf0*/  SHF.L.U32 R2, R4, 0x1f, RZ ;  /* 0x0000001f04027819 */ /* 0x000fe200000006ff */
[----:B0-----:R-:W-:Y:S06]  /*28c00*/  @!P0 BRA `(.L_x_1047) ;  /* 0x0000002400b48947 */ /* 0x001fec0003800000 */
.L_x_1143:
[----:B------:R-:W1:Y:S02]  /*28c10*/  SYNCS.PHASECHK.TRANS64.TRYWAIT P0, [R7+URZ], R2 ;  /* 0x00000002070075a7 */ /* 0x000e64000800017f */
[----:B-1----:R-:W-:Y:S05]  /*28c20*/  @!P0 BRA `(.L_x_1048) ;  /* 0x0000002400c08947 */ /* 0x002fea0003800000 */
.L_x_1144:
[----:B------:R-:W-:Y:S05]  /*28c30*/  @!P2 BRA `(.L_x_1049) ;  /* 0x000000000004a947 */ /* 0x000fea0003800000 */
[----:B------:R-:W-:Y:S01]  /*28c40*/  BPT.TRAP 0x1 ;  /* 0x000000040000795c */ /* 0x000fe20000300000 */
.L_x_1049:
[----:B------:R-:W2:Y:S01]  /*28c50*/  LDL.LU R4, [R1+0xc] ;  /* 0x00000c0001047983 */ /* 0x000ea20000300800 */
[----:B------:R-:W-:-:S05]  /*28c60*/  VIADD R0, R0, 0x38860 ;  /* 0x0003886000007836 */ /* 0x000fca0000000000 */
[----:B--2---:R-:W-:-:S04]  /*28c70*/  LEA R4, R4, R0, 0x3 ;  /* 0x0000000004047211 */ /* 0x004fc800078e18ff */
[----:B------:R-:W2:Y:S02]  /*28c80*/  SYNCS.PHASECHK.TRANS64.TRYWAIT P0, [R4+URZ], R5 ;  /* 0x00000005040075a7 */ /* 0x000ea4000800017f */
[----:B--2---:R-:W-:Y:S05]  /*28c90*/  @!P0 BRA `(.L_x_1050) ;  /* 0x0000002400b88947 */ /* 0x004fea0003800000 */
.L_x_1145:
[----:B------:R-:W-:-:S07]  /*28ca0*/  IMAD R3, R3, 0x8, R0 ;  /* 0x0000000803037824 */ /* 0x000fce00078e0200 */
.L_x_1051:
[----:B---3--:R3:W0:Y:S02]  /*28cb0*/  SYNCS.PHASECHK.TRANS64.TRYWAIT P0, [R3+URZ], R2 ;  /* 0x00000002030075a7 */ /* 0x008624000800017f */
[----:B0-----:R-:W-:Y:S05]  /*28cc0*/  @!P0 NANOSLEEP.SYNCS 0x989680 ;  /* 0x009896800000895d */ /* 0x001fea0003900000 */
[----:B------:R-:W0:Y:S02]  /*28cd0*/  @!P0 SYNCS.PHASECHK.TRANS64 P0, [R3+URZ], R2 ;  /* 0x00000002030085a7 */ /* 0x000e24000800007f */
[----:B0-----:R-:W-:Y:S05]  /*28ce0*/  @!P0 BRA `(.L_x_1051) ;  /* 0xfffffffc00f08947 */ /* 0x001fea000383ffff */
.L_x_645:
[----:B------:R-:W-:Y:S05]  /*28cf0*/  BSYNC B9 ;  /* 0x0000000000097941 */ /* 0x000fea0003800000 */
.L_x_642:
[----:B------:R-:W-:Y:S05]  /*28d00*/  EXIT ;  /* 0x000000000000794d */ /* 0x000fea0003800000 */
.L_x_665:
[----:B0-----:R0:W1:Y:S02]  /*28d10*/  SYNCS.PHASECHK.TRANS64.TRYWAIT P6, [R0+URZ+0x38890], R114 ;  /* 0x03889072000075a7 */ /* 0x00106400080c017f */
[----:B-1----:R-:W-:Y:S05]  /*28d20*/  @!P6 NANOSLEEP.SYNCS 0x989680 ;  /* 0x009896800000e95d */ /* 0x002fea0003900000 */
[----:B------:R-:W1:Y:S02]  /*28d30*/  @!P6 SYNCS.PHASECHK.TRANS64 P6, [R0+URZ+0x38890], R114 ;  /* 0x038890720000e5a7 */ /* 0x000e6400080c007f */
[----:B-1----:R-:W-:Y:S05]  /*28d40*/  @!P6 BRA `(.L_x_665) ;  /* 0xfffffffc00f0e947 */ /* 0x002fea000383ffff */
[----:B------:R-:W-:Y:S05]  /*28d50*/  BRA `(.L_x_1052) ;  /* 0xfffffda800d07947 */ /* 0x000fea000383ffff */
.L_x_721:
[----:B-1----:R1:W3:Y:S02]  /*28d60*/  SYNCS.PHASECHK.TRANS64.TRYWAIT P5, [R0+URZ+0x38890], R114 ;  /* 0x03889072000075a7 */ /* 0x0022e400080a017f */
[----:B---3--:R-:W-:Y:S05]  /*28d70*/  @!P5 NANOSLEEP.SYNCS 0x989680 ;  /* 0x009896800000d95d */ /* 0x008fea0003900000 */
[----:B------:R-:W3:Y:S02]  /*28d80*/  @!P5 SYNCS.PHASECHK.TRANS64 P5, [R0+URZ+0x38890], R114 ;  /* 0x038890720000d5a7 */ /* 0x000ee400080a007f */
[----:B---3--:R-:W-:Y:S05]  /*28d90*/  @!P5 BRA `(.L_x_721) ;  /* 0xfffffffc00f0d947 */ /* 0x008fea000383ffff */
[----:B------:R-:W-:Y:S05]  /*28da0*/  BRA `(.L_x_1053) ;  /* 0xfffffddc00d87947 */ /* 0x000fea000383ffff */
.L_x_746:
[----:B-1----:R1:W2:Y:S02]  /*28db0*/  SYNCS.PHASECHK.TRANS64.TRYWAIT P3, [R0+URZ+0x38890], R114 ;  /* 0x03889072000075a7 */ /* 0x0022a4000806017f */
[----:B--2---:R-:W-:Y:S05]  /*28dc0*/  @!P3 NANOSLEEP.SYNCS 0x989680 ;  /* 0x009896800000b95d */ /* 0x004fea0003900000 */
[----:B------:R-:W2:Y:S02]  /*28dd0*/  @!P3 SYNCS.PHASECHK.TRANS64 P3, [R0+URZ+0x38890], R114 ;  /* 0x038890720000b5a7 */ /* 0x000ea4000806007f */
[----:B--2---:R-:W-:Y:S05]  /*28de0*/  @!P3 BRA `(.L_x_746) ;  /* 0xfffffffc00f0b947 */ /* 0x004fea000383ffff */
[----:B------:R-:W-:Y:S05]  /*28df0*/  BRA `(.L_x_1054) ;  /* 0xfffffe1000407947 */ /* 0x000fea000383ffff */
.L_x_754:
[----:B-1----:R1:W2:Y:S02]  /*28e00*/  SYNCS.PHASECHK.TRANS64.TRYWAIT P2, [R0+URZ+0x388b0], R114 ;  /* 0x0388b072000075a7 */ /* 0x0022a4000804017f */
[----:B--2---:R-:W-:Y:S05]  /*28e10*/  @!P2 NANOSLEEP.SYNCS 0x989680 ;  /* 0x009896800000a95d */ /* 0x004fea0003900000 */
[----:B------:R-:W2:Y:S02]  /*28e20*/  @!P2 SYNCS.PHASECHK.TRANS64 P2, [R0+URZ+0x388b0], R114 ;  /* 0x0388b0720000a5a7 */ /* 0x000ea4000804007f */
[----:B--2---:R-:W-:Y:S05]  /*28e30*/  @!P2 BRA `(.L_x_754) ;  /* 0xfffffffc00f0a947 */ /* 0x004fea000383ffff */
[----:B------:R-:W-:Y:S05]  /*28e40*/  BRA `(.L_x_1055) ;  /* 0xfffffe1400647947 */ /* 0x000fea000383ffff */
.L_x_774:
[----:B------:R-:W-:Y:S01]  /*28e50*/  BSSY B1, `(.L_x_1056) ;  /* 0x0000008000017945 */ /* 0x000fe20003800000 */
[----:B------:R-:W-:Y:S01]  /*28e60*/  IMAD.MOV.U32 R13, RZ, RZ, R25 ;  /* 0x000000ffff0d7224 */ /* 0x000fe200078e0019 */
[----:B------:R-:W-:Y:S01]  /*28e70*/  MOV R12, RZ ;  /* 0x000000ff000c7202 */ /* 0x000fe20000000f00 */
[----:B------:R-:W-:Y:S02]  /*28e80*/  IMAD.MOV.U32 R11, RZ, RZ, 0x181f ;  /* 0x0000181fff0b7424 */ /* 0x000fe400078e00ff */
[----:B------:R-:W-:-:S07]  /*28e90*/  IMAD.MOV.U32 R15, RZ, RZ, -0x1 ;  /* 0xffffffffff0f7424 */ /* 0x000fce00078e00ff */
[----:B------:R-:W-:Y:S05]  /*28ea0*/  WARPSYNC.COLLECTIVE R15, `(.L_x_1057) ;  /* 0x000000000f087348 */ /* 0x000fea0003c00000 */
[----:B------:R0:W1:Y:S02]  /*28eb0*/  SHFL.IDX P6, R14, R13, R12, R11 ;  /* 0x0000000c0d0e7389 */ /* 0x00006400000c000b */
[----:B01----:R-:W-:Y:S01]  /*28ec0*/  ENDCOLLECTIVE ;  /* 0x000000000000791b */ /* 0x003fe20003800000 */
.L_x_1057:
[----:B------:R-:W-:Y:S05]  /*28ed0*/  BSYNC B1 ;  /* 0x0000000000017941 */ /* 0x000fea0003800000 */
.L_x_1056:
[----:B------:R-:W-:Y:S01]  /*28ee0*/  IMAD.MOV.U32 R13, RZ, RZ, R24 ;  /* 0x000000ffff0d7224 */ /* 0x000fe200078e0018 */
[----:B------:R-:W-:Y:S01]  /*28ef0*/  MOV R11, 0x181f ;  /* 0x0000181f000b7802 */ /* 0x000fe20000000f00 */
[----:B------:R-:W-:Y:S01]  /*28f00*/  IMAD.MOV.U32 R12, RZ, RZ, RZ ;  /* 0x000000ffff0c7224 */ /* 0x000fe200078e00ff */
[----:B------:R-:W-:Y:S01]  /*28f10*/  MOV R3, R14 ;  /* 0x0000000e00037202 */ /* 0x000fe20000000f00 */
[----:B------:R-:W-:-:S07]  /*28f20*/  IMAD.MOV.U32 R15, RZ, RZ, -0x1 ;  /* 0xffffffffff0f7424 */ /* 0x000fce00078e00ff */
[----:B------:R-:W-:Y:S05]  /*28f30*/  WARPSYNC.COLLECTIVE R15, `(.L_x_1058) ;  /* 0x000000000f087348 */ /* 0x000fea0003c00000 */
[----:B------:R0:W1:Y:S02]  /*28f40*/  SHFL.IDX P6, R14, R13, R12, R11 ;  /* 0x0000000c0d0e7389 */ /* 0x00006400000c000b */
[----:B01----:R-:W-:Y:S01]  /*28f50*/  ENDCOLLECTIVE ;  /* 0x000000000000791b */ /* 0x003fe20003800000 */
.L_x_1058:
[----:B------:R-:W-:Y:S01]  /*28f60*/  MOV R13, R26 ;  /* 0x0000001a000d7202 */ /* 0x000fe20000000f00 */
[----:B------:R-:W-:-:S07]  /*28f70*/  IMAD.MOV.U32 R4, RZ, RZ, R14 ;  /* 0x000000ffff047224 */ /* 0x000fce00078e000e */
[----:B------:R-:W-:Y:S05]  /*28f80*/  WARPSYNC.COLLECTIVE R15, `(.L_x_1059) ;  /* 0x000000000f087348 */ /* 0x000fea0003c00000 */
[----:B------:R0:W1:Y:S02]  /*28f90*/  SHFL.IDX P6, R14, R13, R12, R11 ;  /* 0x0000000c0d0e7389 */ /* 0x00006400000c000b */
[----:B01----:R-:W-:Y:S01]  /*28fa0*/  ENDCOLLECTIVE ;  /* 0x000000000000791b */ /* 0x003fe20003800000 */
.L_x_1059:
[----:B------:R-:W-:Y:S02]  /*28fb0*/  IMAD.MOV.U32 R13, RZ, RZ, R28 ;  /* 0x000000ffff0d7224 */ /* 0x000fe400078e001c */
[----:B------:R-:W-:-:S07]  /*28fc0*/  IMAD.MOV.U32 R5, RZ, RZ, R14 ;  /* 0x000000ffff057224 */ /* 0x000fce00078e000e */
[----:B------:R-:W-:Y:S05]  /*28fd0*/  WARPSYNC.COLLECTIVE R15, `(.L_x_1060) ;  /* 0x000000000f087348 */ /* 0x000fea0003c00000 */
[----:B------:R0:W1:Y:S02]  /*28fe0*/  SHFL.IDX P6, R14, R13, R12, R11 ;  /* 0x0000000c0d0e7389 */ /* 0x00006400000c000b */
[----:B01----:R-:W-:Y:S01]  /*28ff0*/  ENDCOLLECTIVE ;  /* 0x000000000000791b */ /* 0x003fe20003800000 */
.L_x_1060:
[----:B------:R-:W-:Y:S05]  /*29000*/  BRA `(.L_x_1061) ;  /* 0xfffffe24004c7947 */ /* 0x000fea000383ffff */
.L_x_778:
[----:B0-----:R0:W1:Y:S02]  /*29010*/  SYNCS.PHASECHK.TRANS64.TRYWAIT P0, [R18+URZ+0x38800], R5 ;  /* 0x03880005120075a7 */ /* 0x001064000800017f */
[----:B-1----:R-:W-:Y:S05]  /*29020*/  @!P0 NANOSLEEP.SYNCS 0x989680 ;  /* 0x009896800000895d */ /* 0x002fea0003900000 */
[----:B------:R-:W1:Y:S02]  /*29030*/  @!P0 SYNCS.PHASECHK.TRANS64 P0, [R18+URZ+0x38800], R5 ;  /* 0x03880005120085a7 */ /* 0x000e64000800007f */
[----:B-1----:R-:W-:Y:S05]  /*29040*/  @!P0 BRA `(.L_x_778) ;  /* 0xfffffffc00f08947 */ /* 0x002fea000383ffff */
[----:B------:R-:W-:Y:S05]  /*29050*/  BRA `(.L_x_1062) ;  /* 0xfffffe2c00147947 */ /* 0x000fea000383ffff */
.L_x_810:
[----:B------:R-:W-:Y:S01]  /*29060*/  BSSY B1, `(.L_x_1063) ;  /* 0x0000008000017945 */ /* 0x000fe20003800000 */
[----:B------:R-:W-:Y:S01]  /*29070*/  MOV R13, R25 ;  /* 0x00000019000d7202 */ /* 0x000fe20000000f00 */
[----:B------:R-:W-:Y:S01]  /*29080*/  IMAD.MOV.U32 R12, RZ, RZ, RZ ;  /* 0x000000ffff0c7224 */ /* 0x000fe200078e00ff */
[----:B------:R-:W-:Y:S01]  /*29090*/  MOV R15, 0xffffffff ;  /* 0xffffffff000f7802 */ /* 0x000fe20000000f00 */
[----:B------:R-:W-:-:S07]  /*290a0*/  IMAD.MOV.U32 R11, RZ, RZ, 0x181f ;  /* 0x0000181fff0b7424 */ /* 0x000fce00078e00ff */
[----:B------:R-:W-:Y:S05]  /*290b0*/  WARPSYNC.COLLECTIVE R15, `(.L_x_1064) ;  /* 0x000000000f087348 */ /* 0x000fea0003c00000 */
[----:B------:R0:W1:Y:S02]  /*290c0*/  SHFL.IDX P6, R14, R13, R12, R11 ;  /* 0x0000000c0d0e7389 */ /* 0x00006400000c000b */
[----:B01----:R-:W-:Y:S01]  /*290d0*/  ENDCOLLECTIVE ;  /* 0x000000000000791b */ /* 0x003fe20003800000 */
.L_x_1064:
[----:B------:R-:W-:Y:S05]  /*290e0*/  BSYNC B1 ;  /* 0x0000000000017941 */ /* 0x000fea0003800000 */
.L_x_1063:
[----:B------:R-:W-:Y:S01]  /*290f0*/  IMAD.MOV.U32 R13, RZ, RZ, R24 ;  /* 0x000000ffff0d7224 */ /* 0x000fe200078e0018 */
[----:B------:R-:W-:Y:S01]  /*29100*/  MOV R12, RZ ;  /* 0x000000ff000c7202 */ /* 0x000fe20000000f00 */
[----:B------:R-:W-:Y:S02]  /*29110*/  IMAD.MOV.U32 R11, RZ, RZ, 0x181f ;  /* 0x0000181fff0b7424 */ /* 0x000fe400078e00ff */
[----:B------:R-:W-:Y:S02]  /*29120*/  IMAD.MOV.U32 R15, RZ, RZ, -0x1 ;  /* 0xffffffffff0f7424 */ /* 0x000fe400078e00ff */
[----:B------:R-:W-:-:S07]  /*29130*/  IMAD.MOV.U32 R3, RZ, RZ, R14 ;  /* 0x000000ffff037224 */ /* 0x000fce00078e000e */
[----:B------:R-:W-:Y:S05]  /*29140*/  WARPSYNC.COLLECTIVE R15, `(.L_x_1065) ;  /* 0x000000000f087348 */ /* 0x000fea0003c00000 */
[----:B------:R0:W1:Y:S02]  /*29150*/  SHFL.IDX P6, R14, R13, R12, R11 ;  /* 0x0000000c0d0e7389 */ /* 0x00006400000c000b */
[----:B01----:R-:W-:Y:S01]  /*29160*/  ENDCOLLECTIVE ;  /* 0x000000000000791b */ /* 0x003fe20003800000 */
.L_x_1065:
[----:B------:R-:W-:Y:S01]  /*29170*/  IMAD.MOV.U32 R13, RZ, RZ, R26 ;  /* 0x000000ffff0d7224 */ /* 0x000fe200078e001a */
[----:B------:R-:W-:-:S07]  /*29180*/  MOV R20, R14 ;  /* 0x0000000e00147202 */ /* 0x000fce0000000f00 */
[----:B------:R-:W-:Y:S05]  /*29190*/  WARPSYNC.COLLECTIVE R15, `(.L_x_1066) ;  /* 0x000000000f087348 */ /* 0x000fea0003c00000 */
[----:B------:R0:W1:Y:S02]  /*291a0*/  SHFL.IDX P6, R14, R13, R12, R11 ;  /* 0x0000000c0d0e7389 */ /* 0x00006400000c000b */
[----:B01----:R-:W-:Y:S01]  /*291b0*/  ENDCOLLECTIVE ;  /* 0x000000000000791b */ /* 0x003fe20003800000 */
.L_x_1066:
[----:B------:R-:W-:Y:S01]  /*291c0*/  MOV R13, R28 ;  /* 0x0000001c000d7202 */ /* 0x000fe20000000f00 */
[----:B------:R-:W-:-:S07]  /*291d0*/  IMAD.MOV.U32 R21, RZ, RZ, R14 ;  /* 0x000000ffff157224 */ /* 0x000fce00078e000e */
[----:B------:R-:W-:Y:S05]  /*291e0*/  WARPSYNC.COLLECTIVE R15, `(.L_x_1067) ;  /* 0x000000000f087348 */ /* 0x000fea0003c00000 */
[----:B------:R0:W1:Y:S02]  /*291f0*/  SHFL.IDX P6, R14, R13, R12, R11 ;  /* 0x0000000c0d0e7389 */ /* 0x00006400000c000b */
[----:B01----:R-:W-:Y:S01]  /*29200*/  ENDCOLLECTIVE ;  /* 0x000000000000791b */ /* 0x003fe20003800000 */
.L_x_1067:
[----:B------:R-:W-:Y:S01]  /*29210*/  IMAD.MOV.U32 R28, RZ, RZ, R14 ;  /* 0x000000ffff1c7224 */ /* 0x000fe200078e000e */
[----:B------:R-:W-:Y:S06]  /*29220*/  BRA `(.L_x_1068) ;  /* 0xfffffe5400747947 */ /* 0x000fec000383ffff */
.L_x_814:
[----:B0-----:R0:W1:Y:S02]  /*29230*/  SYNCS.PHASECHK.TRANS64.TRYWAIT P0, [R18+URZ+0x38800], R5 ;  /* 0x03880005120075a7 */ /* 0x001064000800017f */
[----:B-1----:R-:W-:Y:S05]  /*29240*/  @!P0 NANOSLEEP.SYNCS 0x989680 ;  /* 0x009896800000895d */ /* 0x002fea0003900000 */
[----:B------:R-:W1:Y:S02]  /*29250*/  @!P0 SYNCS.PHASECHK.TRANS64 P0, [R18+URZ+0x38800], R5 ;  /* 0x03880005120085a7 */ /* 0x000e64000800007f */
[----:B-1----:R-:W-:Y:S05]  /*29260*/  @!P0 BRA `(.L_x_814) ;  /* 0xfffffffc00f08947 */ /* 0x002fea000383ffff */
[----:B------:R-:W-:Y:S05]  /*29270*/  BRA `(.L_x_1069) ;  /* 0xfffffe5800ec7947 */ /* 0x000fea000383ffff */
.L_x_832:
[----:B-1----:R1:W2:Y:S02]  /*29280*/  SYNCS.PHASECHK.TRANS64.TRYWAIT P2, [R0+URZ+0x38830], R3 ;  /* 0x03883003000075a7 */ /* 0x0022a4000804017f */
[----:B--2---:R-:W-:Y:S05]  /*29290*/  @!P2 NANOSLEEP.SYNCS 0x989680 ;  /* 0x009896800000a95d */ /* 0x004fea0003900000 */
[----:B------:R-:W2:Y:S02]  /*292a0*/  @!P2 SYNCS.PHASECHK.TRANS64 P2, [R0+URZ+0x38830], R3 ;  /* 0x038830030000a5a7 */ /* 0x000ea4000804007f */
[----:B--2---:R-:W-:Y:S05]  /*292b0*/  @!P2 BRA `(.L_x_832) ;  /* 0xfffffffc00f0a947 */ /* 0x004fea000383ffff */
[----:B------:R-:W-:Y:S05]  /*292c0*/  BRA `(.L_x_831) ;  /* 0xfffffe8c00087947 */ /* 0x000fea000383ffff */
.L_x_839:
[----:B-1----:R1:W2:Y:S02]  /*292d0*/  SYNCS.PHASECHK.TRANS64.TRYWAIT P2, [R11+URZ+0x38830], R4 ;  /* 0x038830040b0075a7 */ /* 0x0022a4000804017f */
[----:B--2---:R-:W-:Y:S05]  /*292e0*/  @!P2 NANOSLEEP.SYNCS 0x989680 ;  /* 0x009896800000a95d */ /* 0x004fea0003900000 */
[----:B------:R-:W2:Y:S02]  /*292f0*/  @!P2 SYNCS.PHASECHK.TRANS64 P2, [R11+URZ+0x38830], R4 ;  /* 0x038830040b00a5a7 */ /* 0x000ea4000804007f */
[----:B--2---:R-:W-:Y:S05]  /*29300*/  @!P2 BRA `(.L_x_839) ;  /* 0xfffffffc00f0a947 */ /* 0x004fea000383ffff */
[----:B------:R-:W-:Y:S05]  /*29310*/  BRA `(.L_x_838) ;  /* 0xfffffedc00d07947 */ /* 0x000fea000383ffff */
.L_x_844:
[----:B-1----:R1:W2:Y:S02]  /*29320*/  SYNCS.PHASECHK.TRANS64.TRYWAIT P2, [R9+URZ+0x38850], R0 ;  /* 0x03885000090075a7 */ /* 0x0022a4000804017f */
[----:B--2---:R-:W-:Y:S05]  /*29330*/  @!P2 NANOSLEEP.SYNCS 0x989680 ;  /* 0x009896800000a95d */ /* 0x004fea0003900000 */
[----:B------:R-:W2:Y:S02]  /*29340*/  @!P2 SYNCS.PHASECHK.TRANS64 P2, [R9+URZ+0x38850], R0 ;  /* 0x038850000900a5a7 */ /* 0x000ea4000804007f */
[----:B--2---:R-:W-:Y:S05]  /*29350*/  @!P2 BRA `(.L_x_844) ;  /* 0xfffffffc00f0a947 */ /* 0x004fea000383ffff */
[----:B------:R-:W-:Y:S05]  /*29360*/  BRA `(.L_x_843) ;  /* 0xffffff1400987947 */ /* 0x000fea000383ffff */
.L_x_850:
[----:B-1----:R1:W2:Y:S02]  /*29370*/  SYNCS.PHASECHK.TRANS64.TRYWAIT P0, [R0+URZ+0x38850], R6 ;  /* 0x03885006000075a7 */ /* 0x0022a4000800017f */
[----:B--2---:R-:W-:Y:S05]  /*29380*/  @!P0 NANOSLEEP.SYNCS 0x989680 ;  /* 0x009896800000895d */ /* 0x004fea0003900000 */
[----:B------:R-:W2:Y:S02]  /*29390*/  @!P0 SYNCS.PHASECHK.TRANS64 P0, [R0+URZ+0x38850], R6 ;  /* 0x03885006000085a7 */ /* 0x000ea4000800007f */
[----:B--2---:R-:W-:Y:S05]  /*293a0*/  @!P0 BRA `(.L_x_850) ;  /* 0xfffffffc00f08947 */ /* 0x004fea000383ffff */
[----:B------:R-:W-:Y:S05]  /*293b0*/  BRA `(.L_x_849) ;  /* 0xffffff3000f87947 */ /* 0x000fea000383ffff */
.L_x_886:
[----:B------:R-:W0:Y:S01]  /*293c0*/  S2R R6, SR_TID.X ;  /* 0x0000000000067919 */ /* 0x000e220000002100 */
[----:B------:R-:W-:Y:S01]  /*293d0*/  BSSY B1, `(.L_x_1070) ;  /* 0x000000a000017945 */ /* 0x000fe20003800000 */
[----:B------:R-:W-:Y:S01]  /*293e0*/  MOV R12, RZ ;  /* 0x000000ff000c7202 */ /* 0x000fe20000000f00 */
[----:B------:R-:W-:Y:S02]  /*293f0*/  IMAD.MOV.U32 R11, RZ, RZ, 0x1f ;  /* 0x0000001fff0b7424 */ /* 0x000fe400078e00ff */
[----:B------:R-:W-:Y:S01]  /*29400*/  IMAD.MOV.U32 R15, RZ, RZ, -0x1 ;  /* 0xffffffffff0f7424 */ /* 0x000fe200078e00ff */
[----:B0-----:R-:W-:-:S04]  /*29410*/  SHF.R.U32.HI R6, RZ, 0x5, R6 ;  /* 0x00000005ff067819 */ /* 0x001fc80000011606 */
[----:B------:R-:W-:-:S05]  /*29420*/  LOP3.LUT R6, R6, 0x3, RZ, 0xc0, !PT ;  /* 0x0000000306067812 */ /* 0x000fca00078ec0ff */
[----:B------:R-:W-:-:S07]  /*29430*/  IMAD.MOV.U32 R13, RZ, RZ, R6 ;  /* 0x000000ffff0d7224 */ /* 0x000fce00078e0006 */
[----:B------:R-:W-:Y:S05]  /*29440*/  WARPSYNC.COLLECTIVE R15, `(.L_x_1071) ;  /* 0x000000000f087348 */ /* 0x000fea0003c00000 */
[----:B------:R0:W1:Y:S02]  /*29450*/  SHFL.IDX P6, R14, R13, R12, R11 ;  /* 0x0000000c0d0e7389 */ /* 0x00006400000c000b */
[----:B01----:R-:W-:Y:S01]  /*29460*/  ENDCOLLECTIVE ;  /* 0x000000000000791b */ /* 0x003fe20003800000 */
.L_x_1071:
[----:B------:R-:W-:Y:S05]  /*29470*/  BSYNC B1 ;  /* 0x0000000000017941 */ /* 0x000fea0003800000 */
.L_x_1070:
[----:B------:R-:W-:Y:S05]  /*29480*/  BRA `(.L_x_1072) ;  /* 0xffffff8000687947 */ /* 0x000fea000383ffff */
.L_x_888:
[----:B------:R-:W-:Y:S01]  /*29490*/  BSSY B1, `(.L_x_1073) ;  /* 0x0000006000017945 */ /* 0x000fe20003800000 */
[----:B------:R-:W-:-:S07]  /*294a0*/  MOV R15, 0xffffffff ;  /* 0xffffffff000f7802 */ /* 0x000fce0000000f00 */
[----:B0-----:R-:W-:Y:S05]  /*294b0*/  WARPSYNC.COLLECTIVE R15, `(.L_x_1074) ;  /* 0x000000000f0c7348 */ /* 0x001fea0003c00000 */
[----:B------:R-:W-:Y:S02]  /*294c0*/  ELECT P6, UR62, PT ;  /* 0x00000000003e782f */ /* 0x000fe400038c0000 */
[----:B------:R-:W-:Y:S01]  /*294d0*/  MOV R14, UR62 ;  /* 0x0000003e000e7c02 */ /* 0x000fe20008000f00 */
[----:B0-----:R-:W-:Y:S10]  /*294e0*/  ENDCOLLECTIVE ;  /* 0x000000000000791b */ /* 0x001ff40003800000 */
.L_x_1074:
[----:B------:R-:W-:Y:S05]  /*294f0*/  BSYNC B1 ;  /* 0x0000000000017941 */ /* 0x000fea0003800000 */
.L_x_1073:
[----:B------:R-:W-:Y:S01]  /*29500*/  PLOP3.LUT P2, PT, P6, PT, PT, 0x80, 0x0 ;  /* 0x000000000000781c */ /* 0x000fe2000374f070 */
[----:B------:R-:W-:-:S12]  /*29510*/  BRA `(.L_x_887) ;  /* 0xffffff80005c7947 */ /* 0x000fd8000383ffff */
.L_x_890:
[----:B0-----:R-:W2:Y:S02]  /*29520*/  LDL R3, [R1+0x4] ;  /* 0x0000040001037983 */ /* 0x001ea40000100800 */
[----:B--2---:R0:W1:Y:S02]  /*29530*/  SYNCS.PHASECHK.TRANS64.TRYWAIT P0, [R3+URZ+0x38820], R2 ;  /* 0x03882002030075a7 */ /* 0x004064000800017f */
[----:B-1----:R-:W-:Y:S05]  /*29540*/  @!P0 NANOSLEEP.SYNCS 0x989680 ;  /* 0x009896800000895d */ /* 0x002fea0003900000 */
[----:B------:R-:W1:Y:S02]  /*29550*/  @!P0 SYNCS.PHASECHK.TRANS64 P0, [R3+URZ+0x38820], R2 ;  /* 0x03882002030085a7 */ /* 0x000e64000800007f */
[----:B-1----:R-:W-:Y:S05]  /*29560*/  @!P0 BRA `(.L_x_890) ;  /* 0xfffffffc00ec8947 */ /* 0x002fea000383ffff */
[----:B------:R-:W-:Y:S05]  /*29570*/  BRA `(.L_x_1075) ;  /* 0xffffff80006c7947 */ /* 0x000fea000383ffff */
.L_x_894:
[----:B0-----:R0:W1:Y:S02]  /*29580*/  SYNCS.PHASECHK.TRANS64.TRYWAIT P0, [R6+URZ+0x388a0], R8 ;  /* 0x0388a008060075a7 */ /* 0x001064000800017f */
[----:B-1----:R-:W-:Y:S05]  /*29590*/  @!P0 NANOSLEEP.SYNCS 0x989680 ;  /* 0x009896800000895d */ /* 0x002fea0003900000 */
[----:B------:R-:W1:Y:S02]  /*295a0*/  @!P0 SYNCS.PHASECHK.TRANS64 P0, [R6+URZ+0x388a0], R8 ;  /* 0x0388a008060085a7 */ /* 0x000e64000800007f */
[----:B-1----:R-:W-:Y:S05]  /*295b0*/  @!P0 BRA `(.L_x_894) ;  /* 0xfffffffc00f08947 */ /* 0x002fea000383ffff */
[----:B------:R-:W-:Y:S05]  /*295c0*/  BRA `(.L_x_1076) ;  /* 0xffffff8000907947 */ /* 0x000fea000383ffff */
.L_x_902:
[----:B-1----:R1:W2:Y:S02]  /*295d0*/  SYNCS.PHASECHK.TRANS64.TRYWAIT P0, [R6+URZ+0x388c0], R8 ;  /* 0x0388c008060075a7 */ /* 0x0022a4000800017f */
[----:B--2---:R-:W-:Y:S05]  /*295e0*/  @!P0 NANOSLEEP.SYNCS 0x989680 ;  /* 0x009896800000895d */ /* 0x004fea0003900000 */
[----:B------:R-:W2:Y:S02]  /*295f0*/  @!P0 SYNCS.PHASECHK.TRANS64 P0, [R6+URZ+0x388c0], R8 ;  /* 0x0388c008060085a7 */ /* 0x000ea4000800007f */
[----:B--2---:R-:W-:Y:S05]  /*29600*/  @!P0 BRA `(.L_x_902) ;  /* 0xfffffffc00f08947 */ /* 0x004fea000383ffff */
[----:B------:R-:W-:Y:S05]  /*29610*/  BRA `(.L_x_1077) ;  /* 0xffffff8400d07947 */ /* 0x000fea000383ffff */
.L_x_912:
[----:B0-----:R0:W1:Y:S02]  /*29620*/  SYNCS.PHASECHK.TRANS64.TRYWAIT P0, [R6+URZ+0x388a0], R5 ;  /* 0x0388a005060075a7 */ /* 0x001064000800017f */
[----:B-1----:R-:W-:Y:S05]  /*29630*/  @!P0 NANOSLEEP.SYNCS 0x989680 ;  /* 0x009896800000895d */ /* 0x002fea0003900000 */
[----:B------:R-:W1:Y:S02]  /*29640*/  @!P0 SYNCS.PHASECHK.TRANS64 P0, [R6+URZ+0x388a0], R5 ;  /* 0x0388a005060085a7 */ /* 0x000e64000800007f */
[----:B-1----:R-:W-:Y:S05]  /*29650*/  @!P0 BRA `(.L_x_912) ;  /* 0xfffffffc00f08947 */ /* 0x002fea000383ffff */
[----:B------:R-:W-:Y:S05]  /*29660*/  BRA `(.L_x_1078) ;  /* 0xffffff8c00587947 */ /* 0x000fea000383ffff */
.L_x_920:
[----:B-1----:R1:W2:Y:S02]  /*29670*/  SYNCS.PHASECHK.TRANS64.TRYWAIT P0, [R6+URZ+0x388c0], R5 ;  /* 0x0388c005060075a7 */ /* 0x0022a4000800017f */
[----:B--2---:R-:W-:Y:S05]  /*29680*/  @!P0 NANOSLEEP.SYNCS 0x989680 ;  /* 0x009896800000895d */ /* 0x004fea0003900000 */
[----:B------:R-:W2:Y:S02]  /*29690*/  @!P0 SYNCS.PHASECHK.TRANS64 P0, [R6+URZ+0x388c0], R5 ;  /* 0x0388c005060085a7 */ /* 0x000ea4000800007f */
[----:B--2---:R-:W-:Y:S05]  /*296a0*/  @!P0 BRA `(.L_x_920) ;  /* 0xfffffffc00f08947 */ /* 0x004fea000383ffff */
[----:B------:R-:W-:Y:S05]  /*296b0*/  BRA `(.L_x_1079) ;  /* 0xffffff9000947947 */ /* 0x000fea000383ffff */
.L_x_936:
[----:B------:R-:W0:Y:S01]  /*296c0*/  S2R R4, SR_TID.X ;  /* 0x0000000000047919 */ /* 0x000e220000002100 */
[----:B------:R-:W-:Y:S01]  /*296d0*/  BSSY B0, `(.L_x_1080) ;  /* 0x000000a000007945 */ /* 0x000fe20003800000 */
[----:B------:R-:W-:Y:S01]  /*296e0*/  IMAD.MOV.U32 R12, RZ, RZ, RZ ;  /* 0x000000ffff0c7224 */ /* 0x000fe200078e00ff */
[----:B------:R-:W-:Y:S01]  /*296f0*/  MOV R11, 0x1f ;  /* 0x0000001f000b7802 */ /* 0x000fe20000000f00 */
[----:B------:R-:W-:Y:S01]  /*29700*/  IMAD.MOV.U32 R15, RZ, RZ, -0x1 ;  /* 0xffffffffff0f7424 */ /* 0x000fe200078e00ff */
[----:B0-----:R-:W-:-:S04]  /*29710*/  SHF.R.U32.HI R4, RZ, 0x5, R4 ;  /* 0x00000005ff047819 */ /* 0x001fc80000011604 */
[----:B------:R-:W-:-:S05]  /*29720*/  LOP3.LUT R4, R4, 0x3, RZ, 0xc0, !PT ;  /* 0x0000000304047812 */ /* 0x000fca00078ec0ff */
[----:B------:R-:W-:-:S07]  /*29730*/  IMAD.MOV.U32 R13, RZ, RZ, R4 ;  /* 0x000000ffff0d7224 */ /* 0x000fce00078e0004 */
[----:B------:R-:W-:Y:S05]  /*29740*/  WARPSYNC.COLLECTIVE R15, `(.L_x_1081) ;  /* 0x000000000f087348 */ /* 0x000fea0003c00000 */
[----:B------:R0:W1:Y:S02]  /*29750*/  SHFL.IDX P6, R14, R13, R12, R11 ;  /* 0x0000000c0d0e7389 */ /* 0x00006400000c000b */
[----:B01----:R-:W-:Y:S01]  /*29760*/  ENDCOLLECTIVE ;  /* 0x000000000000791b */ /* 0x003fe20003800000 */
.L_x_1081:
[----:B------:R-:W-:Y:S05]  /*29770*/  BSYNC B0 ;  /* 0x0000000000007941 */ /* 0x000fea0003800000 */
.L_x_1080:
[----:B------:R-:W-:Y:S05]  /*29780*/  BRA `(.L_x_1082) ;  /* 0xffffff9c00807947 */ /* 0x000fea000383ffff */
.L_x_938:
[----:B------:R-:W-:Y:S01]  /*29790*/  BSSY B0, `(.L_x_1083) ;  /* 0x0000006000007945 */ /* 0x000fe20003800000 */
[----:B------:R-:W-:-:S07]  /*297a0*/  IMAD.MOV.U32 R15, RZ, RZ, -0x1 ;  /* 0xffffffffff0f7424 */ /* 0x000fce00078e00ff */
[----:B0-----:R-:W-:Y:S05]  /*297b0*/  WARPSYNC.COLLECTIVE R15, `(.L_x_1084) ;  /* 0x000000000f0c7348 */ /* 0x001fea0003c00000 */
[----:B------:R-:W-:Y:S02]  /*297c0*/  ELECT P6, UR62, PT ;  /* 0x00000000003e782f */ /* 0x000fe400038c0000 */
[----:B------:R-:W-:Y:S01]  /*297d0*/  MOV R14, UR62 ;  /* 0x0000003e000e7c02 */ /* 0x000fe20008000f00 */
[----:B0-----:R-:W-:Y:S10]  /*297e0*/  ENDCOLLECTIVE ;  /* 0x000000000000791b */ /* 0x001ff40003800000 */
.L_x_1084:
[----:B------:R-:W-:Y:S05]  /*297f0*/  BSYNC B0 ;  /* 0x0000000000007941 */ /* 0x000fea0003800000 */
.L_x_1083:
[----:B------:R-:W-:Y:S05]  /*29800*/  BRA `(.L_x_1085) ;  /* 0xffffff9c008c7947 */ /* 0x000fea000383ffff */
.L_x_940:
[----:B0-----:R0:W1:Y:S02]  /*29810*/  SYNCS.PHASECHK.TRANS64.TRYWAIT P0, [R0+URZ+0x38840], R2 ;  /* 0x03884002000075a7 */ /* 0x001064000800017f */
[----:B-1----:R-:W-:Y:S05]  /*29820*/  @!P0 NANOSLEEP.SYNCS 0x989680 ;  /* 0x009896800000895d */ /* 0x002fea0003900000 */
[----:B------:R-:W1:Y:S02]  /*29830*/  @!P0 SYNCS.PHASECHK.TRANS64 P0, [R0+URZ+0x38840], R2 ;  /* 0x03884002000085a7 */ /* 0x000e64000800007f */
[----:B-1----:R-:W-:Y:S05]  /*29840*/  @!P0 BRA `(.L_x_940) ;  /* 0xfffffffc00f08947 */ /* 0x002fea000383ffff */
[----:B------:R-:W-:Y:S05]  /*29850*/  BRA `(.L_x_1086) ;  /* 0xffffff9c00fc7947 */ /* 0x000fea000383ffff */
.L_x_944:
[----:B------:R0:W5:Y:S01]  /*29860*/  LDL.LU R9, [R1+0x50] ;  /* 0x0000500001097983 */ /* 0x0001620000300800 */
[----:B------:R-:W-:Y:S01]  /*29870*/  MOV R13, R3 ;  /* 0x00000003000d7202 */ /* 0x000fe20000000f00 */
[----:B------:R-:W-:Y:S01]  /*29880*/  IMAD.MOV.U32 R12, RZ, RZ, RZ ;  /* 0x000000ffff0c7224 */ /* 0x000fe200078e00ff */
[----:B------:R-:W-:Y:S01]  /*29890*/  MOV R15, 0xffffffff ;  /* 0xffffffff000f7802 */ /* 0x000fe20000000f00 */
[----:B------:R-:W-:-:S07]  /*298a0*/  IMAD.MOV.U32 R11, RZ, RZ, 0x181f ;  /* 0x0000181fff0b7424 */ /* 0x000fce00078e00ff */
[----:B0----5:R-:W-:Y:S05]  /*298b0*/  WARPSYNC.COLLECTIVE R15, `(.L_x_1087) ;  /* 0x000000000f087348 */ /* 0x021fea0003c00000 */
[----:B------:R1:W2:Y:S02]  /*298c0*/  SHFL.IDX P6, R14, R13, R12, R11 ;  /* 0x0000000c0d0e7389 */ /* 0x0002a400000c000b */
[----:B012--5:R-:W-:Y:S01]  /*298d0*/  ENDCOLLECTIVE ;  /* 0x000000000000791b */ /* 0x027fe20003800000 */
.L_x_1087:
[----:B------:R-:W-:Y:S02]  /*298e0*/  IMAD.MOV.U32 R13, RZ, RZ, R4 ;  /* 0x000000ffff0d7224 */ /* 0x000fe400078e0004 */
[----:B------:R-:W-:-:S07]  /*298f0*/  IMAD.MOV.U32 R6, RZ, RZ, R14 ;  /* 0x000000ffff067224 */ /* 0x000fce00078e000e */
[----:B------:R-:W-:Y:S05]  /*29900*/  WARPSYNC.COLLECTIVE R15, `(.L_x_1088) ;  /* 0x000000000f087348 */ /* 0x000fea0003c00000 */
[----:B------:R0:W1:Y:S02]  /*29910*/  SHFL.IDX P6, R14, R13, R12, R11 ;  /* 0x0000000c0d0e7389 */ /* 0x00006400000c000b */
[----:B01----:R-:W-:Y:S01]  /*29920*/  ENDCOLLECTIVE ;  /* 0x000000000000791b */ /* 0x003fe20003800000 */
.L_x_1088:
[----:B------:R-:W-:Y:S02]  /*29930*/  IMAD.IADD R0, R10, 0x1, R17 ;  /* 0x000000010a007824 */ /* 0x000fe400078e0211 */
[----:B------:R-:W-:Y:S02]  /*29940*/  IMAD R2, R9, R7, RZ ;  /* 0x0000000709027224 */ /* 0x000fe400078e02ff */
[----:B------:R-:W2:Y:S01]  /*29950*/  LDL R9, [R1+0x2c] ;  /* 0x00002c0001097983 */ /* 0x000ea20000100800 */
[----:B------:R-:W-:Y:S01]  /*29960*/  MOV R7, R14 ;  /* 0x0000000e00077202 */ /* 0x000fe20000000f00 */
[----:B------:R-:W-:Y:S01]  /*29970*/  ULDC.64 UR4, c[0x0][0x208] ;  /* 0x0000820000047ab9 */ /* 0x000fe20000000a00 */
[C---:B------:R-:W-:Y:S01]  /*29980*/  ISETP.GE.AND P2, PT, R0.reuse, R2, PT ;  /* 0x000000020000720c */ /* 0x040fe20003f46270 */
[----:B------:R-:W-:Y:S01]  /*29990*/  IMAD.MOV.U32 R13, RZ, RZ, R3 ;  /* 0x000000ffff0d7224 */ /* 0x000fe200078e0003 */
[----:B------:R-:W-:Y:S01]  /*299a0*/  IADD3 R5, R0, 0x10, RZ ;  /* 0x0000001000057810 */ /* 0x000fe20007ffe0ff */
[----:B------:R-:W-:-:S10]  /*299b0*/  IMAD.MOV.U32 R12, RZ, RZ, 0x1 ;  /* 0x00000001ff0c7424 */ /* 0x000fd400078e00ff */
        /* <DEDUP_REMOVED lines=8> */
[----:B--2---:R0:W-:Y:S04]  /*29a40*/  @!P2 LDGSTS.E.BYPASS.LTC128B.128 [R9+0x14400], desc[UR4][R6.64], !P4 ;  /* 0x144000000609afae */ /* 0x0041e8000e101d44 */
[----:B------:R0:W-:Y:S04]  /*29a50*/  @!P2 LDGSTS.E.BYPASS.LTC128B.128 [R9+0x18400], desc[UR4][R6.64+0x80], !P3 ;  /* 0x184000800609afae */ /* 0x0001e8000d901d44 */
[----:B------:R0:W-:Y:S04]  /*29a60*/  @!P2 LDGSTS.E.BYPASS.LTC128B.128 [R9+0x1c400], desc[UR4][R6.64+0x100], !P0 ;  /* 0x1c4001000609afae */ /* 0x0001e8000c101d44 */
[----:B------:R0:W-:Y:S01]  /*29a70*/  @!P2 LDGSTS.E.BYPASS.LTC128B.128 [R9+0x20400], desc[UR4][R6.64+0x180], !P1 ;  /* 0x204001800609afae */ /* 0x0001e2000c901d44 */
[----:B------:R-:W-:-:S13]  /*29a80*/  ISETP.GE.AND P2, PT, R5, R2, PT ;  /* 0x000000020500720c */ /* 0x000fda0003f46270 */
[----:B0-----:R-:W-:Y:S05]  /*29a90*/  WARPSYNC.COLLECTIVE R15, `(.L_x_1089) ;  /* 0x000000000f087348 */ /* 0x001fea0003c00000 */
[----:B------:R1:W2:Y:S02]  /*29aa0*/  SHFL.IDX P6, R14, R13, R12, R11 ;  /* 0x0000000c0d0e7389 */ /* 0x0002a400000c000b */
[----:B012---:R-:W-:Y:S01]  /*29ab0*/  ENDCOLLECTIVE ;  /* 0x000000000000791b */ /* 0x007fe20003800000 */
.L_x_1089:
[----:B------:R-:W-:Y:S01]  /*29ac0*/  IMAD.MOV.U32 R13, RZ, RZ, R4 ;  /* 0x000000ffff0d7224 */ /* 0x000fe200078e0004 */
[----:B------:R-:W-:-:S07]  /*29ad0*/  MOV R7, R14 ;  /* 0x0000000e00077202 */ /* 0x000fce0000000f00 */
[----:B------:R-:W-:Y:S05]  /*29ae0*/  WARPSYNC.COLLECTIVE R15, `(.L_x_1090) ;  /* 0x000000000f087348 */ /* 0x000fea0003c00000 */
[----:B------:R0:W1:Y:S02]  /*29af0*/  SHFL.IDX P6, R14, R13, R12, R11 ;  /* 0x0000000c0d0e7389 */ /* 0x00006400000c000b */
[----:B01----:R-:W-:Y:S01]  /*29b00*/  ENDCOLLECTIVE ;  /* 0x000000000000791b */ /* 0x003fe20003800000 */
.L_x_1090:
[----:B------:R-:W-:Y:S01]  /*29b10*/  ULDC.64 UR4, c[0x0][0x208] ;  /* 0x0000820000047ab9 */ /* 0x000fe20000000a00 */
[----:B------:R-:W-:Y:S02]  /*29b20*/  IMAD.MOV.U32 R13, RZ, RZ, R3 ;  /* 0x000000ffff0d7224 */ /* 0x000fe400078e0003 */
[----:B------:R-:W-:Y:S02]  /*29b30*/  IMAD.MOV.U32 R12, RZ, RZ, 0x2 ;  /* 0x00000002ff0c7424 */ /* 0x000fe400078e00ff */
[----:B------:R-:W-:-:S05]  /*29b40*/  IMAD.MOV.U32 R5, RZ, RZ, R14 ;  /* 0x000000ffff057224 */ /* 0x000fca00078e000e */
[----:B------:R-:W-:-:S04]  /*29b50*/  @!P2 LEA R5, P5, R8, R5, 0x1 ;  /* 0x000000050805a211 */ /* 0x000fc800078a08ff */
[----:B------:R-:W-:-:S05]  /*29b60*/  @!P2 IADD3.X R6, RZ, R7, RZ, P5, !PT ;  /* 0x00000007ff06a210 */ /* 0x000fca0002ffe4ff */
[----:B------:R-:W-:Y:S02]  /*29b70*/  @!P2 IMAD.MOV.U32 R7, RZ, RZ, R6 ;  /* 0x000000ffff07a224 */ /* 0x000fe400078e0006 */
        /* <DEDUP_REMOVED lines=13> */
.L_x_1091:
[----:B------:R-:W-:Y:S01]  /*29c50*/  IMAD.MOV.U32 R13, RZ, RZ, R4 ;  /* 0x000000ffff0d7224 */ /* 0x000fe200078e0004 */
[----:B------:R-:W-:-:S07]  /*29c60*/  MOV R7, R14 ;  /* 0x0000000e00077202 */ /* 0x000fce0000000f00 */
[----:B------:R-:W-:Y:S05]  /*29c70*/  WARPSYNC.COLLECTIVE R15, `(.L_x_1092) ;  /* 0x000000000f087348 */ /* 0x000fea0003c00000 */
[----:B------:R0:W1:Y:S02]  /*29c80*/  SHFL.IDX P6, R14, R13, R12, R11 ;  /* 0x0000000c0d0e7389 */ /* 0x00006400000c000b */
[----:B01----:R-:W-:Y:S01]  /*29c90*/  ENDCOLLECTIVE ;  /* 0x000000000000791b */ /* 0x003fe20003800000 */
.L_x_1092:
        /* <DEDUP_REMOVED lines=20> */
.L_x_1093:
[----:B------:R-:W-:Y:S01]  /*29de0*/  IMAD.MOV.U32 R13, RZ, RZ, R4 ;  /* 0x000000ffff0d7224 */ /* 0x000fe200078e0004 */
[----:B------:R-:W-:-:S07]  /*29df0*/  MOV R7, R14 ;  /* 0x0000000e00077202 */ /* 0x000fce0000000f00 */
[----:B------:R-:W-:Y:S05]  /*29e00*/  WARPSYNC.COLLECTIVE R15, `(.L_x_1094) ;  /* 0x000000000f087348 */ /* 0x000fea0003c00000 */
[----:B------:R0:W1:Y:S02]  /*29e10*/  SHFL.IDX P6, R14, R13, R12, R11 ;  /* 0x0000000c0d0e7389 */ /* 0x00006400000c000b */
[----:B01----:R-:W-:Y:S01]  /*29e20*/  ENDCOLLECTIVE ;  /* 0x000000000000791b */ /* 0x003fe20003800000 */
.L_x_1094:
        /* <DEDUP_REMOVED lines=20> */
.L_x_1095:
[----:B------:R-:W-:Y:S01]  /*29f70*/  IMAD.MOV.U32 R13, RZ, RZ, R4 ;  /* 0x000000ffff0d7224 */ /* 0x000fe200078e0004 */
[----:B------:R-:W-:-:S07]  /*29f80*/  MOV R7, R14 ;  /* 0x0000000e00077202 */ /* 0x000fce0000000f00 */
[----:B------:R-:W-:Y:S05]  /*29f90*/  WARPSYNC.COLLECTIVE R15, `(.L_x_1096) ;  /* 0x000000000f087348 */ /* 0x000fea0003c00000 */
[----:B------:R0:W1:Y:S02]  /*29fa0*/  SHFL.IDX P6, R14, R13, R12, R11 ;  /* 0x0000000c0d0e7389 */ /* 0x00006400000c000b */
[----:B01----:R-:W-:Y:S01]  /*29fb0*/  ENDCOLLECTIVE ;  /* 0x000000000000791b */ /* 0x003fe20003800000 */
.L_x_1096:
        /* <DEDUP_REMOVED lines=20> */
.L_x_1097:
[----:B------:R-:W-:Y:S01]  /*2a100*/  IMAD.MOV.U32 R13, RZ, RZ, R4 ;  /* 0x000000ffff0d7224 */ /* 0x000fe200078e0004 */
[----:B------:R-:W-:-:S07]  /*2a110*/  MOV R7, R14 ;  /* 0x0000000e00077202 */ /* 0x000fce0000000f00 */
[----:B------:R-:W-:Y:S05]  /*2a120*/  WARPSYNC.COLLECTIVE R15, `(.L_x_1098) ;  /* 0x000000000f087348 */ /* 0x000fea0003c00000 */
[----:B------:R0:W1:Y:S02]  /*2a130*/  SHFL.IDX P6, R14, R13, R12, R11 ;  /* 0x0000000c0d0e7389 */ /* 0x00006400000c000b */
[----:B01----:R-:W-:Y:S01]  /*2a140*/  ENDCOLLECTIVE ;  /* 0x000000000000791b */ /* 0x003fe20003800000 */
.L_x_1098:
        /* <DEDUP_REMOVED lines=20> */
.L_x_1099:
[----:B------:R-:W-:Y:S01]  /*2a290*/  IMAD.MOV.U32 R13, RZ, RZ, R4 ;  /* 0x000000ffff0d7224 */ /* 0x000fe200078e0004 */
[----:B------:R-:W-:-:S07]  /*2a2a0*/  MOV R7, R14 ;  /* 0x0000000e00077202 */ /* 0x000fce0000000f00 */
[----:B------:R-:W-:Y:S05]  /*2a2b0*/  WARPSYNC.COLLECTIVE R15, `(.L_x_1100) ;  /* 0x000000000f087348 */ /* 0x000fea0003c00000 */
[----:B------:R0:W1:Y:S02]  /*2a2c0*/  SHFL.IDX P6, R14, R13, R12, R11 ;  /* 0x0000000c0d0e7389 */ /* 0x00006400000c000b */
[----:B01----:R-:W-:Y:S01]  /*2a2d0*/  ENDCOLLECTIVE ;  /* 0x000000000000791b */ /* 0x003fe20003800000 */
.L_x_1100:
[----:B------:R-:W-:Y:S01]  /*2a2e0*/  ULDC.64 UR4, c[0x0][0x208] ;  /* 0x0000820000047ab9 */ /* 0x000fe20000000a00 */
[----:B------:R-:W-:Y:S01]  /*2a2f0*/  MOV R13, R3 ;  /* 0x00000003000d7202 */ /* 0x000fe20000000f00 */
[----:B------:R-:W-:Y:S02]  /*2a300*/  IMAD.MOV.U32 R12, RZ, RZ, 0x7 ;  /* 0x00000007ff0c7424 */ /* 0x000fe400078e00ff */
[----:B------:R-:W-:-:S05]  /*2a310*/  IMAD.MOV.U32 R5, RZ, RZ, R14 ;  /* 0x000000ffff057224 */ /* 0x000fca00078e000e */
[----:B------:R-:W-:-:S04]  /*2a320*/  @!P2 LEA R5, P5, R8, R5, 0x1 ;  /* 0x000000050805a211 */ /* 0x000fc800078a08ff */
[----:B------:R-:W-:-:S05]  /*2a330*/  @!P2 IADD3.X R6, RZ, R7, RZ, P5, !PT ;  /* 0x00000007ff06a210 */ /* 0x000fca0002ffe4ff */
        /* <DEDUP_REMOVED lines=12> */
.L_x_1101:
[----:B------:R-:W-:Y:S01]  /*2a400*/  MOV R13, R4 ;  /* 0x00000004000d7202 */ /* 0x000fe20000000f00 */
[----:B------:R-:W-:-:S07]  /*2a410*/  IMAD.MOV.U32 R5, RZ, RZ, R14 ;  /* 0x000000ffff057224 */ /* 0x000fce00078e000e */
[----:B------:R-:W-:Y:S05]  /*2a420*/  WARPSYNC.COLLECTIVE R15, `(.L_x_1102) ;  /* 0x000000000f087348 */ /* 0x000fea0003c00000 */
[----:B------:R0:W1:Y:S02]  /*2a430*/  SHFL.IDX P6, R14, R13, R12, R11 ;  /* 0x0000000c0d0e7389 */ /* 0x00006400000c000b */
[----:B01----:R-:W-:Y:S01]  /*2a440*/  ENDCOLLECTIVE ;  /* 0x000000000000791b */ /* 0x003fe20003800000 */
.L_x_1102:
[----:B------:R-:W-:Y:S01]  /*2a450*/  IMAD.MOV.U32 R3, RZ, RZ, R14 ;  /* 0x000000ffff037224 */ /* 0x000fe200078e000e */
[----:B------:R-:W-:Y:S06]  /*2a460*/  BRA `(.L_x_1103) ;  /* 0xffffffa000ec7947 */ /* 0x000fec000383ffff */
.L_x_949:
[----:B0-----:R-:W2:Y:S02]  /*2a470*/  LDL R2, [R1+0x4] ;  /* 0x0000040001027983 */ /* 0x001ea40000100800 */
[----:B--2---:R0:W2:Y:S02]  /*2a480*/  SYNCS.PHASECHK.TRANS64.TRYWAIT P0, [R2+URZ+0x38820], R0 ;  /* 0x03882000020075a7 */ /* 0x0040a4000800017f */
[----:B--2---:R-:W-:Y:S05]  /*2a490*/  @!P0 NANOSLEEP.SYNCS 0x989680 ;  /* 0x009896800000895d */ /* 0x004fea0003900000 */
[----:B------:R-:W2:Y:S02]  /*2a4a0*/  @!P0 SYNCS.PHASECHK.TRANS64 P0, [R2+URZ+0x38820], R0 ;  /* 0x03882000020085a7 */ /* 0x000ea4000800007f */
[----:B--2---:R-:W-:Y:S05]  /*2a4b0*/  @!P0 BRA `(.L_x_949) ;  /* 0xfffffffc00ec8947 */ /* 0x004fea000383ffff */
[----:B------:R-:W-:Y:S05]  /*2a4c0*/  BRA `(.L_x_1104) ;  /* 0xffffffa4006c7947 */ /* 0x000fea000383ffff */
.L_x_958:
[----:B--2---:R2:W3:Y:S02]  /*2a4d0*/  SYNCS.PHASECHK.TRANS64.TRYWAIT P0, [R3+URZ+0x38840], R2 ;  /* 0x03884002030075a7 */ /* 0x0044e4000800017f */
[----:B---3--:R-:W-:Y:S05]  /*2a4e0*/  @!P0 NANOSLEEP.SYNCS 0x989680 ;  /* 0x009896800000895d */ /* 0x008fea0003900000 */
[----:B------:R-:W3:Y:S02]  /*2a4f0*/  @!P0 SYNCS.PHASECHK.TRANS64 P0, [R3+URZ+0x38840], R2 ;  /* 0x03884002030085a7 */ /* 0x000ee4000800007f */
[----:B---3--:R-:W-:Y:S05]  /*2a500*/  @!P0 BRA `(.L_x_958) ;  /* 0xfffffffc00f08947 */ /* 0x008fea000383ffff */
[----:B------:R-:W-:Y:S05]  /*2a510*/  BRA `(.L_x_1105) ;  /* 0xffffffa8003c7947 */ /* 0x000fea000383ffff */
.L_x_966:
[----:B0-----:R0:W1:Y:S02]  /*2a520*/  SYNCS.PHASECHK.TRANS64.TRYWAIT P0, [R2+URZ+0x38860], R3 ;  /* 0x03886003020075a7 */ /* 0x001064000800017f */
[----:B-1----:R-:W-:Y:S05]  /*2a530*/  @!P0 NANOSLEEP.SYNCS 0x989680 ;  /* 0x009896800000895d */ /* 0x002fea0003900000 */
[----:B------:R-:W1:Y:S02]  /*2a540*/  @!P0 SYNCS.PHASECHK.TRANS64 P0, [R2+URZ+0x38860], R3 ;  /* 0x03886003020085a7 */ /* 0x000e64000800007f */
[----:B-1----:R-:W-:Y:S05]  /*2a550*/  @!P0 BRA `(.L_x_966) ;  /* 0xfffffffc00f08947 */ /* 0x002fea000383ffff */
[----:B------:R-:W-:Y:S05]  /*2a560*/  BRA `(.L_x_1106) ;  /* 0xffffffac00987947 */ /* 0x000fea000383ffff */
.L_x_978:
[----:B--2---:R2:W3:Y:S02]  /*2a570*/  SYNCS.PHASECHK.TRANS64.TRYWAIT P0, [R3+URZ+0x38840], R2 ;  /* 0x03884002030075a7 */ /* 0x0044e4000800017f */
[----:B---3--:R-:W-:Y:S05]  /*2a580*/  @!P0 NANOSLEEP.SYNCS 0x989680 ;  /* 0x009896800000895d */ /* 0x008fea0003900000 */
[----:B------:R-:W3:Y:S02]  /*2a590*/  @!P0 SYNCS.PHASECHK.TRANS64 P0, [R3+URZ+0x38840], R2 ;  /* 0x03884002030085a7 */ /* 0x000ee4000800007f */
[----:B---3--:R-:W-:Y:S05]  /*2a5a0*/  @!P0 BRA `(.L_x_978) ;  /* 0xfffffffc00f08947 */ /* 0x008fea000383ffff */
[----:B------:R-:W-:Y:S05]  /*2a5b0*/  BRA `(.L_x_1107) ;  /* 0xffffffb400cc7947 */ /* 0x000fea000383ffff */
.L_x_986:
[----:B-1----:R1:W2:Y:S02]  /*2a5c0*/  SYNCS.PHASECHK.TRANS64.TRYWAIT P0, [R2+URZ+0x38860], R3 ;  /* 0x03886003020075a7 */ /* 0x0022a4000800017f */
[----:B--2---:R-:W-:Y:S05]  /*2a5d0*/  @!P0 NANOSLEEP.SYNCS 0x989680 ;  /* 0x009896800000895d */ /* 0x004fea0003900000 */
[----:B------:R-:W2:Y:S02]  /*2a5e0*/  @!P0 SYNCS.PHASECHK.TRANS64 P0, [R2+URZ+0x38860], R3 ;  /* 0x03886003020085a7 */ /* 0x000ea4000800007f */
[----:B--2---:R-:W-:Y:S05]  /*2a5f0*/  @!P0 BRA `(.L_x_986) ;  /* 0xfffffffc00f08947 */ /* 0x004fea000383ffff */
[----:B------:R-:W-:Y:S05]  /*2a600*/  BRA `(.L_x_1108) ;  /* 0xffffffbc00287947 */ /* 0x000fea000383ffff */
.L_x_998:
[----:B---3--:R3:W4:Y:S02]  /*2a610*/  SYNCS.PHASECHK.TRANS64.TRYWAIT P0, [R3+URZ+0x38840], R2 ;  /* 0x03884002030075a7 */ /* 0x008724000800017f */
[----:B----4-:R-:W-:Y:S05]  /*2a620*/  @!P0 NANOSLEEP.SYNCS 0x989680 ;  /* 0x009896800000895d */ /* 0x010fea0003900000 */
[----:B------:R-:W4:Y:S02]  /*2a630*/  @!P0 SYNCS.PHASECHK.TRANS64 P0, [R3+URZ+0x38840], R2 ;  /* 0x03884002030085a7 */ /* 0x000f24000800007f */
[----:B----4-:R-:W-:Y:S05]  /*2a640*/  @!P0 BRA `(.L_x_998) ;  /* 0xfffffffc00f08947 */ /* 0x010fea000383ffff */
[----:B------:R-:W-:Y:S05]  /*2a650*/  BRA `(.L_x_1109) ;  /* 0xffffffc400307947 */ /* 0x000fea000383ffff */
.L_x_1006:
[----:B-1----:R1:W2:Y:S02]  /*2a660*/  SYNCS.PHASECHK.TRANS64.TRYWAIT P0, [R2+URZ+0x38860], R5 ;  /* 0x03886005020075a7 */ /* 0x0022a4000800017f */
[----:B--2---:R-:W-:Y:S05]  /*2a670*/  @!P0 NANOSLEEP.SYNCS 0x989680 ;  /* 0x009896800000895d */ /* 0x004fea0003900000 */
[----:B------:R-:W2:Y:S02]  /*2a680*/  @!P0 SYNCS.PHASECHK.TRANS64 P0, [R2+URZ+0x38860], R5 ;  /* 0x03886005020085a7 */ /* 0x000ea4000800007f */
[----:B--2---:R-:W-:Y:S05]  /*2a690*/  @!P0 BRA `(.L_x_1006) ;  /* 0xfffffffc00f08947 */ /* 0x004fea000383ffff */
[----:B------:R-:W-:Y:S05]  /*2a6a0*/  BRA `(.L_x_1110) ;  /* 0xffffffc800887947 */ /* 0x000fea000383ffff */
.L_x_1020:
[----:B0-----:R0:W2:Y:S02]  /*2a6b0*/  SYNCS.PHASECHK.TRANS64.TRYWAIT P0, [R2+URZ+0x38860], R0 ;  /* 0x03886000020075a7 */ /* 0x0010a4000800017f */
[----:B--2---:R-:W-:Y:S05]  /*2a6c0*/  @!P0 NANOSLEEP.SYNCS 0x989680 ;  /* 0x009896800000895d */ /* 0x004fea0003900000 */
[----:B------:R-:W2:Y:S02]  /*2a6d0*/  @!P0 SYNCS.PHASECHK.TRANS64 P0, [R2+URZ+0x38860], R0 ;  /* 0x03886000020085a7 */ /* 0x000ea4000800007f */
[----:B--2---:R-:W-:Y:S05]  /*2a6e0*/  @!P0 BRA `(.L_x_1020) ;  /* 0xfffffffc00f08947 */ /* 0x004fea000383ffff */
[----:B------:R-:W-:Y:S05]  /*2a6f0*/  BRA `(.L_x_1111) ;  /* 0xffffffd000707947 */ /* 0x000fea000383ffff */
.L_x_1030:
[----:B------:R-:W-:Y:S01]  /*2a700*/  BSSY B0, `(.L_x_1112) ;  /* 0x0000008000007945 */ /* 0x000fe20003800000 */
[----:B------:R-:W-:Y:S01]  /*2a710*/  IMAD.MOV.U32 R13, RZ, RZ, R16 ;  /* 0x000000ffff0d7224 */ /* 0x000fe200078e0010 */
[----:B------:R-:W-:Y:S01]  /*2a720*/  MOV R12, RZ ;  /* 0x000000ff000c7202 */ /* 0x000fe20000000f00 */
[----:B------:R-:W-:Y:S02]  /*2a730*/  IMAD.MOV.U32 R11, RZ, RZ, 0x1f ;  /* 0x0000001fff0b7424 */ /* 0x000fe400078e00ff */
[----:B------:R-:W-:-:S07]  /*2a740*/  IMAD.MOV.U32 R15, RZ, RZ, -0x1 ;  /* 0xffffffffff0f7424 */ /* 0x000fce00078e00ff */
[----:B01--4-:R-:W-:Y:S05]  /*2a750*/  WARPSYNC.COLLECTIVE R15, `(.L_x_1113) ;  /* 0x000000000f087348 */ /* 0x013fea0003c00000 */
[----:B------:R2:W3:Y:S02]  /*2a760*/  SHFL.IDX P6, R14, R13, R12, R11 ;  /* 0x0000000c0d0e7389 */ /* 0x0004e400000c000b */
[----:B01234-:R-:W-:Y:S01]  /*2a770*/  ENDCOLLECTIVE ;  /* 0x000000000000791b */ /* 0x01ffe20003800000 */
.L_x_1113:
[----:B------:R-:W-:Y:S05]  /*2a780*/  BSYNC B0 ;  /* 0x0000000000007941 */ /* 0x000fea0003800000 */
.L_x_1112:
[----:B------:R-:W-:Y:S01]  /*2a790*/  IMAD.MOV.U32 R13, RZ, RZ, R16 ;  /* 0x000000ffff0d7224 */ /* 0x000fe200078e0010 */
[----:B------:R-:W-:Y:S01]  /*2a7a0*/  MOV R11, 0x1f ;  /* 0x0000001f000b7802 */ /* 0x000fe20000000f00 */
[----:B------:R-:W-:Y:S01]  /*2a7b0*/  IMAD.MOV.U32 R12, RZ, RZ, 0x1 ;  /* 0x00000001ff0c7424 */ /* 0x000fe200078e00ff */
[----:B------:R-:W-:Y:S01]  /*2a7c0*/  MOV R0, R14 ;  /* 0x0000000e00007202 */ /* 0x000fe20000000f00 */
[----:B------:R-:W-:Y:S01]  /*2a7d0*/  IMAD.MOV.U32 R15, RZ, RZ, -0x1 ;  /* 0xffffffffff0f7424 */ /* 0x000fe200078e00ff */
[----:B------:R-:W-:Y:S02]  /*2a7e0*/  IADD3 R5, R19, R7, RZ ;  /* 0x0000000713057210 */ /* 0x000fe40007ffe0ff */
[----:B------:R-:W-:-:S13]  /*2a7f0*/  LOP3.LUT P1, RZ, R8, 0x1, RZ, 0xc0, !PT ;  /* 0x0000000108ff7812 */ /* 0x000fda000782c0ff */
[----:B------:R-:W-:Y:S05]  /*2a800*/  WARPSYNC.COLLECTIVE R15, `(.L_x_1114) ;  /* 0x000000000f087348 */ /* 0x000fea0003c00000 */
[----:B------:R0:W1:Y:S02]  /*2a810*/  SHFL.IDX P6, R14, R13, R12, R11 ;  /* 0x0000000c0d0e7389 */ /* 0x00006400000c000b */
[----:B01----:R-:W-:Y:S01]  /*2a820*/  ENDCOLLECTIVE ;  /* 0x000000000000791b */ /* 0x003fe20003800000 */
.L_x_1114:
        /* <DEDUP_REMOVED lines=9> */
[C---:B------:R-:W-:Y:S01]  /*2a8c0*/  ISETP.GE.U32.AND P3, PT, R7.reuse, 0x10, PT ;  /* 0x000000100700780c */ /* 0x040fe20003f66070 */
[----:B0-----:R-:W-:Y:S02]  /*2a8d0*/  IMAD.MOV.U32 R2, RZ, RZ, RZ ;  /* 0x000000ffff027224 */ /* 0x001fe400078e00ff */
[----:B--2---:R-:W-:Y:S01]  /*2a8e0*/  @!P0 IMAD.MOV.U32 R2, RZ, RZ, R3 ;  /* 0x000000ffff028224 */ /* 0x004fe200078e0003 */
[----:B------:R-:W-:-:S04]  /*2a8f0*/  ISETP.GE.U32.AND P0, PT, R7, 0x2, PT ;  /* 0x000000020700780c */ /* 0x000fc80003f06070 */
[----:B------:R-:W-:-:S09]  /*2a900*/  MOV R13, R2 ;  /* 0x00000002000d7202 */ /* 0x000fd20000000f00 */
[----:B------:R-:W-:Y:S05]  /*2a910*/  WARPSYNC.COLLECTIVE R15, `(.L_x_1115) ;  /* 0x000000000f087348 */ /* 0x000fea0003c00000 */
[----:B------:R0:W1:Y:S02]  /*2a920*/  SHFL.UP P6, R14, R13, R12, R11 ;  /* 0x0400000c0d0e7389 */ /* 0x00006400000c000b */
[----:B01----:R-:W-:Y:S01]  /*2a930*/  ENDCOLLECTIVE ;  /* 0x000000000000791b */ /* 0x003fe20003800000 */
.L_x_1115:
[----:B------:R-:W-:Y:S02]  /*2a940*/  IMAD.MOV.U32 R12, RZ, RZ, 0x2 ;  /* 0x00000002ff0c7424 */ /* 0x000fe400078e00ff */
[----:B------:R-:W-:-:S05]  /*2a950*/  IMAD.MOV.U32 R3, RZ, RZ, R14 ;  /* 0x000000ffff037224 */ /* 0x000fca00078e000e */
[----:B------:R-:W-:Y:S02]  /*2a960*/  SEL R3, R3, RZ, P1 ;  /* 0x000000ff03037207 */ /* 0x000fe40000800000 */
[----:B------:R-:W-:Y:S02]  /*2a970*/  ISETP.GE.U32.AND P1, PT, R7, 0x4, PT ;  /* 0x000000040700780c */ /* 0x000fe40003f26070 */
[----:B------:R-:W-:-:S05]  /*2a980*/  IADD3 R3, R2, R3, RZ ;  /* 0x0000000302037210 */ /* 0x000fca0007ffe0ff */
[----:B------:R-:W-:-:S07]  /*2a990*/  IMAD.MOV.U32 R13, RZ, RZ, R3 ;  /* 0x000000ffff0d7224 */ /* 0x000fce00078e0003 */
[----:B------:R-:W-:Y:S05]  /*2a9a0*/  WARPSYNC.COLLECTIVE R15, `(.L_x_1116) ;  /* 0x000000000f087348 */ /* 0x000fea0003c00000 */
[----:B------:R0:W1:Y:S02]  /*2a9b0*/  SHFL.UP P6, R14, R13, R12, R11 ;  /* 0x0400000c0d0e7389 */ /* 0x00006400000c000b */
[----:B01----:R-:W-:Y:S01]  /*2a9c0*/  ENDCOLLECTIVE ;  /* 0x000000000000791b */ /* 0x003fe20003800000 */
.L_x_1116:
[----:B------:R-:W-:Y:S02]  /*2a9d0*/  MOV R12, 0x4 ;  /* 0x00000004000c7802 */ /* 0x000fe40000000f00 */
[----:B------:R-:W-:-:S04]  /*2a9e0*/  MOV R5, R14 ;  /* 0x0000000e00057202 */ /* 0x000fc80000000f00 */
[----:B------:R-:W-:-:S05]  /*2a9f0*/  SEL R5, R5, RZ, P0 ;  /* 0x000000ff05057207 */ /* 0x000fca0000000000 */
[----:B------:R-:W-:-:S04]  /*2aa00*/  IMAD.IADD R3, R3, 0x1, R5 ;  /* 0x0000000103037824 */ /* 0x000fc800078e0205 */
[----:B------:R-:W-:-:S07]  /*2aa10*/  IMAD.MOV.U32 R13, RZ, RZ, R3 ;  /* 0x000000ffff0d7224 */ /* 0x000fce00078e0003 */
[----:B------:R-:W-:Y:S05]  /*2aa20*/  WARPSYNC.COLLECTIVE R15, `(.L_x_1117) ;  /* 0x000000000f087348 */ /* 0x000fea0003c00000 */
[----:B------:R0:W1:Y:S02]  /*2aa30*/  SHFL.UP P6, R14, R13, R12, R11 ;  /* 0x0400000c0d0e7389 */ /* 0x00006400000c000b */
[----:B01----:R-:W-:Y:S01]  /*2aa40*/  ENDCOLLECTIVE ;  /* 0x000000000000791b */ /* 0x003fe20003800000 */
.L_x_1117:
[----:B------:R-:W-:Y:S02]  /*2aa50*/  IMAD.MOV.U32 R12, RZ, RZ, 0x8 ;  /* 0x00000008ff0c7424 */ /* 0x000fe400078e00ff */
[----:B------:R-:W-:-:S05]  /*2aa60*/  IMAD.MOV.U32 R5, RZ, RZ, R14 ;  /* 0x000000ffff057224 */ /* 0x000fca00078e000e */
[----:B------:R-:W-:-:S05]  /*2aa70*/  SEL R5, R5, RZ, P1 ;  /* 0x000000ff05057207 */ /* 0x000fca0000800000 */
[----:B------:R-:W-:-:S05]  /*2aa80*/  IMAD.IADD R3, R3, 0x1, R5 ;  /* 0x0000000103037824 */ /* 0x000fca00078e0205 */
[----:B------:R-:W-:-:S07]  /*2aa90*/  MOV R13, R3 ;  /* 0x00000003000d7202 */ /* 0x000fce0000000f00 */
[----:B------:R-:W-:Y:S05]  /*2aaa0*/  WARPSYNC.COLLECTIVE R15, `(.L_x_1118) ;  /* 0x000000000f087348 */ /* 0x000fea0003c00000 */
[----:B------:R0:W1:Y:S02]  /*2aab0*/  SHFL.UP P6, R14, R13, R12, R11 ;  /* 0x0400000c0d0e7389 */ /* 0x00006400000c000b */
[----:B01----:R-:W-:Y:S01]  /*2aac0*/  ENDCOLLECTIVE ;  /* 0x000000000000791b */ /* 0x003fe20003800000 */
.L_x_1118:
[----:B------:R-:W-:Y:S01]  /*2aad0*/  MOV R12, 0x10 ;  /* 0x00000010000c7802 */ /* 0x000fe20000000f00 */
[----:B------:R-:W-:-:S05]  /*2aae0*/  IMAD.MOV.U32 R5, RZ, RZ, R14 ;  /* 0x000000ffff057224 */ /* 0x000fca00078e000e */
[----:B------:R-:W-:-:S04]  /*2aaf0*/  SEL R5, R5, RZ, P2 ;  /* 0x000000ff05057207 */ /* 0x000fc80001000000 */
[----:B------:R-:W-:-:S05]  /*2ab00*/  IADD3 R3, R3, R5, RZ ;  /* 0x0000000503037210 */ /* 0x000fca0007ffe0ff */
[----:B------:R-:W-:-:S07]  /*2ab10*/  IMAD.MOV.U32 R13, RZ, RZ, R3 ;  /* 0x000000ffff0d7224 */ /* 0x000fce00078e0003 */
[----:B------:R-:W-:Y:S05]  /*2ab20*/  WARPSYNC.COLLECTIVE R15, `(.L_x_1119) ;  /* 0x000000000f087348 */ /* 0x000fea0003c00000 */
[----:B------:R0:W1:Y:S02]  /*2ab30*/  SHFL.UP P6, R14, R13, R12, R11 ;  /* 0x0400000c0d0e7389 */ /* 0x00006400000c000b */
[----:B01----:R-:W-:Y:S01]  /*2ab40*/  ENDCOLLECTIVE ;  /* 0x000000000000791b */ /* 0x003fe20003800000 */
.L_x_1119:
[----:B------:R-:W-:Y:S01]  /*2ab50*/  MOV R12, 0x1f ;  /* 0x0000001f000c7802 */ /* 0x000fe20000000f00 */
[----:B------:R-:W-:Y:S02]  /*2ab60*/  IMAD.MOV.U32 R11, RZ, RZ, 0x1f ;  /* 0x0000001fff0b7424 */ /* 0x000fe400078e00ff */
[----:B------:R-:W-:-:S05]  /*2ab70*/  IMAD.MOV.U32 R5, RZ, RZ, R14 ;  /* 0x000000ffff057224 */ /* 0x000fca00078e000e */
[----:B------:R-:W-:-:S04]  /*2ab80*/  SEL R5, R5, RZ, P3 ;  /* 0x000000ff05057207 */ /* 0x000fc80001800000 */
[----:B------:R-:W-:-:S05]  /*2ab90*/  IADD3 R5, R3, R5, RZ ;  /* 0x0000000503057210 */ /* 0x000fca0007ffe0ff */
[----:B------:R-:W-:-:S07]  /*2aba0*/  IMAD.MOV.U32 R13, RZ, RZ, R5 ;  /* 0x000000ffff0d7224 */ /* 0x000fce00078e0005 */
[----:B------:R-:W-:Y:S05]  /*2abb0*/  WARPSYNC.COLLECTIVE R15, `(.L_x_1120) ;  /* 0x000000000f087348 */ /* 0x000fea0003c00000 */
[----:B------:R0:W1:Y:S02]  /*2abc0*/  SHFL.IDX P6, R14, R13, R12, R11 ;  /* 0x0000000c0d0e7389 */ /* 0x00006400000c000b */
[----:B01----:R-:W-:Y:S01]  /*2abd0*/  ENDCOLLECTIVE ;  /* 0x000000000000791b */ /* 0x003fe20003800000 */
.L_x_1120:
[----:B------:R-:W-:Y:S01]  /*2abe0*/  MOV R6, R14 ;  /* 0x0000000e00067202 */ /* 0x000fe20000000f00 */
[----:B------:R-:W-:Y:S06]  /*2abf0*/  BRA `(.L_x_1121) ;  /* 0xffffffd400887947 */ /* 0x000fec000383ffff */
.L_x_1035:
[----:B------:R-:W-:Y:S01]  /*2ac00*/  BSSY B0, `(.L_x_1122) ;  /* 0x0000008000007945 */ /* 0x000fe20003800000 */
[----:B-----5:R-:W-:Y:S01]  /*2ac10*/  IMAD.MOV.U32 R13, RZ, RZ, R2 ;  /* 0x000000ffff0d7224 */ /* 0x020fe200078e0002 */
[----:B------:R-:W-:Y:S01]  /*2ac20*/  MOV R12, 0x1 ;  /* 0x00000001000c7802 */ /* 0x000fe20000000f00 */
[----:B------:R-:W-:Y:S01]  /*2ac30*/  IMAD.MOV.U32 R11, RZ, RZ, RZ ;  /* 0x000000ffff0b7224 */ /* 0x000fe200078e00ff */
[----:B------:R-:W-:-:S07]  /*2ac40*/  MOV R15, 0xffffffff ;  /* 0xffffffff000f7802 */ /* 0x000fce0000000f00 */
[----:B01--4-:R-:W-:Y:S05]  /*2ac50*/  WARPSYNC.COLLECTIVE R15, `(.L_x_1123) ;  /* 0x000000000f087348 */ /* 0x013fea0003c00000 */
[----:B------:R2:W3:Y:S02]  /*2ac60*/  SHFL.UP P6, R14, R13, R12, R11 ;  /* 0x0400000c0d0e7389 */ /* 0x0004e400000c000b */
[----:B01234-:R-:W-:Y:S01]  /*2ac70*/  ENDCOLLECTIVE ;  /* 0x000000000000791b */ /* 0x01ffe20003800000 */
.L_x_1123:
[----:B------:R-:W-:Y:S05]  /*2ac80*/  BSYNC B0 ;  /* 0x0000000000007941 */ /* 0x000fea0003800000 */
.L_x_1122:
[----:B------:R-:W2:Y:S01]  /*2ac90*/  LDL R3, [R1+0x8] ;  /* 0x0000080001037983 */ /* 0x000ea20000100800 */
[----:B------:R-:W-:Y:S01]  /*2aca0*/  MOV R12, 0x2 ;  /* 0x00000002000c7802 */ /* 0x000fe20000000f00 */
[----:B------:R-:W-:Y:S01]  /*2acb0*/  IMAD.MOV.U32 R11, RZ, RZ, RZ ;  /* 0x000000ffff0b7224 */ /* 0x000fe200078e00ff */
[----:B------:R-:W-:Y:S02]  /*2acc0*/  MOV R15, 0xffffffff ;  /* 0xffffffff000f7802 */ /* 0x000fe40000000f00 */
[----:B--2---:R-:W-:Y:S01]  /*2acd0*/  LOP3.LUT P4, RZ, R3, 0x1, RZ, 0xc0, !PT ;  /* 0x0000000103ff7812 */ /* 0x004fe2000788c0ff */
[----:B------:R-:W-:-:S05]  /*2ace0*/  IMAD.MOV.U32 R3, RZ, RZ, R14 ;  /* 0x000000ffff037224 */ /* 0x000fca00078e000e */
[----:B------:R-:W-:-:S04]  /*2acf0*/  SEL R3, R3, RZ, P4 ;  /* 0x000000ff03037207 */ /* 0x000fc80002000000 */
[----:B------:R-:W-:-:S05]  /*2ad00*/  IADD3 R3, R2, R3, RZ ;  /* 0x0000000302037210 */ /* 0x000fca0007ffe0ff */
[----:B------:R-:W-:-:S07]  /*2ad10*/  IMAD.MOV.U32 R13, RZ, RZ, R3 ;  /* 0x000000ffff0d7224 */ /* 0x000fce00078e0003 */
[----:B------:R-:W-:Y:S05]  /*2ad20*/  WARPSYNC.COLLECTIVE R15, `(.L_x_1124) ;  /* 0x000000000f087348 */ /* 0x000fea0003c00000 */
[----:B------:R0:W1:Y:S02]  /*2ad30*/  SHFL.UP P6, R14, R13, R12, R11 ;  /* 0x0400000c0d0e7389 */ /* 0x00006400000c000b */
[----:B01----:R-:W-:Y:S01]  /*2ad40*/  ENDCOLLECTIVE ;  /* 0x000000000000791b */ /* 0x003fe20003800000 */
.L_x_1124:
        /* <DEDUP_REMOVED lines=8> */
.L_x_1125:
        /* <DEDUP_REMOVED lines=8> */
.L_x_1126:
        /* <DEDUP_REMOVED lines=8> */
.L_x_1127:
        /* <DEDUP_REMOVED lines=9> */
.L_x_1128:
[----:B------:R-:W-:Y:S01]  /*2af60*/  MOV R6, R14 ;  /* 0x0000000e00067202 */ /* 0x000fe20000000f00 */
[----:B------:R-:W-:Y:S06]  /*2af70*/  BRA `(.L_x_1129) ;  /* 0xffffffd4004c7947 */ /* 0x000fec000383ffff */
.L_x_1037:
[----:B------:R-:W-:Y:S01]  /*2af80*/  BSSY B0, `(.L_x_1130) ;  /* 0x0000006000007945 */ /* 0x000fe20003800000 */
[----:B------:R-:W-:Y:S01]  /*2af90*/  PLOP3.LUT P6, PT, P6, PT, PT, 0x8, 0x0 ;  /* 0x000000000000781c */ /* 0x000fe200037ce170 */
[----:B------:R-:W-:-:S12]  /*2afa0*/  IMAD.MOV.U32 R15, RZ, RZ, -0x1 ;  /* 0xffffffffff0f7424 */ /* 0x000fd800078e00ff */
[----:B0---4-:R-:W-:Y:S05]  /*2afb0*/  WARPSYNC.COLLECTIVE R15, `(.L_x_1131) ;  /* 0x000000000f087348 */ /* 0x011fea0003c00000 */
[----:B------:R-:W-:Y:S01]  /*2afc0*/  VOTE.ANY R14, PT, P6 ;  /* 0x00000000000e7806 */ /* 0x000fe200030e0100 */
[----:B0---4-:R-:W-:Y:S06]  /*2afd0*/  ENDCOLLECTIVE ;  /* 0x000000000000791b */ /* 0x011fec0003800000 */
.L_x_1131:
[----:B------:R-:W-:Y:S05]  /*2afe0*/  BSYNC B0 ;  /* 0x0000000000007941 */ /* 0x000fea0003800000 */
.L_x_1130:
[----:B------:R-:W-:Y:S01]  /*2aff0*/  MOV R3, R14 ;  /* 0x0000000e00037202 */ /* 0x000fe20000000f00 */
[----:B------:R-:W-:Y:S01]  /*2b000*/  IMAD.MOV.U32 R13, RZ, RZ, R2 ;  /* 0x000000ffff0d7224 */ /* 0x000fe200078e0002 */
[----:B------:R-:W-:Y:S01]  /*2b010*/  MOV R15, 0xffffffff ;  /* 0xffffffff000f7802 */ /* 0x000fe20000000f00 */
[----:B------:R-:W-:Y:S01]  /*2b020*/  IMAD.MOV.U32 R11, RZ, RZ, 0x1f ;  /* 0x0000001fff0b7424 */ /* 0x000fe200078e00ff */
[----:B------:R-:W0:Y:S02]  /*2b030*/  POPC R4, R3 ;  /* 0x0000000300047309 */ /* 0x000e240000000000 */
[----:B0-----:R-:W-:-:S07]  /*2b040*/  MOV R12, R4 ;  /* 0x00000004000c7202 */ /* 0x001fce0000000f00 */
[----:B------:R-:W-:Y:S05]  /*2b050*/  WARPSYNC.COLLECTIVE R15, `(.L_x_1132) ;  /* 0x000000000f087348 */ /* 0x000fea0003c00000 */
[----:B------:R0:W1:Y:S02]  /*2b060*/  SHFL.IDX P6, R14, R13, R12, R11 ;  /* 0x0000000c0d0e7389 */ /* 0x00006400000c000b */
[----:B01----:R-:W-:Y:S01]  /*2b070*/  ENDCOLLECTIVE ;  /* 0x000000000000791b */ /* 0x003fe20003800000 */
.L_x_1132:
[----:B------:R-:W-:Y:S01]  /*2b080*/  IMAD.MOV.U32 R17, RZ, RZ, R14 ;  /* 0x000000ffff117224 */ /* 0x000fe200078e000e */
[----:B------:R-:W-:Y:S06]  /*2b090*/  BRA `(.L_x_1133) ;  /* 0xffffffd4003c7947 */ /* 0x000fec000383ffff */
.L_x_1039:
[----:B------:R-:W-:Y:S01]  /*2b0a0*/  BSSY B0, `(.L_x_1134) ;  /* 0x0000007000007945 */ /* 0x000fe20003800000 */
[----:B------:R-:W-:Y:S01]  /*2b0b0*/  MOV R13, R5 ;  /* 0x00000005000d7202 */ /* 0x000fe20000000f00 */
[----:B------:R-:W-:Y:S01]  /*2b0c0*/  IMAD.MOV.U32 R11, RZ, RZ, 0x1f ;  /* 0x0000001fff0b7424 */ /* 0x000fe200078e00ff */
[----:B------:R-:W-:-:S07]  /*2b0d0*/  MOV R15, 0xffffffff ;  /* 0xffffffff000f7802 */ /* 0x000fce0000000f00 */
[----:B0-2-4-:R-:W-:Y:S05]  /*2b0e0*/  WARPSYNC.COLLECTIVE R15, `(.L_x_1135) ;  /* 0x000000000f087348 */ /* 0x015fea0003c00000 */
[----:B------:R1:W3:Y:S02]  /*2b0f0*/  SHFL.IDX P6, R14, R13, R12, R11 ;  /* 0x0000000c0d0e7389 */ /* 0x0002e400000c000b */
[----:B01234-:R-:W-:Y:S01]  /*2b100*/  ENDCOLLECTIVE ;  /* 0x000000000000791b */ /* 0x01ffe20003800000 */
.L_x_1135:
[----:B------:R-:W-:Y:S05]  /*2b110*/  BSYNC B0 ;  /* 0x0000000000007941 */ /* 0x000fea0003800000 */
.L_x_1134:
[----:B------:R-:W-:Y:S01]  /*2b120*/  IMAD.MOV.U32 R2, RZ, RZ, R14 ;  /* 0x000000ffff027224 */ /* 0x000fe200078e000e */
[----:B------:R-:W-:Y:S06]  /*2b130*/  BRA `(.L_x_1038) ;  /* 0xffffffd400307947 */ /* 0x000fec000383ffff */
.L_x_1043:
[----:B0-----:R0:W1:Y:S02]  /*2b140*/  SYNCS.PHASECHK.TRANS64.TRYWAIT P0, [R0+URZ+0x38820], R3 ;  /* 0x03882003000075a7 */ /* 0x001064000800017f */
[----:B-1----:R-:W-:Y:S05]  /*2b150*/  @!P0 NANOSLEEP.SYNCS 0x989680 ;  /* 0x009896800000895d */ /* 0x002fea0003900000 */
[----:B------:R-:W1:Y:S02]  /*2b160*/  @!P0 SYNCS.PHASECHK.TRANS64 P0, [R0+URZ+0x38820], R3 ;  /* 0x03882003000085a7 */ /* 0x000e64000800007f */
[----:B-1----:R-:W-:Y:S05]  /*2b170*/  @!P0 BRA `(.L_x_1043) ;  /* 0xfffffffc00f08947 */ /* 0x002fea000383ffff */
[----:B------:R-:W-:Y:S05]  /*2b180*/  BRA `(.L_x_1136) ;  /* 0xffffffd800207947 */ /* 0x000fea000383ffff */
.L_x_1044:
[----:B------:R-:W1:Y:S01]  /*2b190*/  S2R R2, SR_TID.X ;  /* 0x0000000000027919 */ /* 0x000e620000002100 */
[----:B------:R-:W-:Y:S01]  /*2b1a0*/  BSSY B0, `(.L_x_1137) ;  /* 0x000000a000007945 */ /* 0x000fe20003800000 */
[----:B------:R-:W-:Y:S01]  /*2b1b0*/  IMAD.MOV.U32 R12, RZ, RZ, RZ ;  /* 0x000000ffff0c7224 */ /* 0x000fe200078e00ff */
[----:B------:R-:W-:Y:S01]  /*2b1c0*/  MOV R11, 0x1f ;  /* 0x0000001f000b7802 */ /* 0x000fe20000000f00 */
[----:B------:R-:W-:Y:S01]  /*2b1d0*/  IMAD.MOV.U32 R15, RZ, RZ, -0x1 ;  /* 0xffffffffff0f7424 */ /* 0x000fe200078e00ff */
[----:B-1----:R-:W-:-:S04]  /*2b1e0*/  SHF.R.U32.HI R2, RZ, 0x5, R2 ;  /* 0x00000005ff027819 */ /* 0x002fc80000011602 */
[----:B------:R-:W-:-:S04]  /*2b1f0*/  LOP3.LUT R2, R2, 0x3, RZ, 0xc0, !PT ;  /* 0x0000000302027812 */ /* 0x000fc800078ec0ff */
[----:B------:R-:W-:-:S07]  /*2b200*/  MOV R13, R2 ;  /* 0x00000002000d7202 */ /* 0x000fce0000000f00 */
[----:B0---4-:R-:W-:Y:S05]  /*2b210*/  WARPSYNC.COLLECTIVE R15, `(.L_x_1138) ;  /* 0x000000000f087348 */ /* 0x011fea0003c00000 */
[----:B------:R1:W2:Y:S02]  /*2b220*/  SHFL.IDX P6, R14, R13, R12, R11 ;  /* 0x0000000c0d0e7389 */ /* 0x0002a400000c000b */
[----:B012-4-:R-:W-:Y:S01]  /*2b230*/  ENDCOLLECTIVE ;  /* 0x000000000000791b */ /* 0x017fe20003800000 */
.L_x_1138:
[----:B------:R-:W-:Y:S05]  /*2b240*/  BSYNC B0 ;  /* 0x0000000000007941 */ /* 0x000fea0003800000 */
.L_x_1137:
[----:B------:R-:W-:Y:S05]  /*2b250*/  BRA `(.L_x_1139) ;  /* 0xffffffd800087947 */ /* 0x000fea000383ffff */
.L_x_1045:
[----:B------:R-:W-:Y:S01]  /*2b260*/  BSSY B0, `(.L_x_1140) ;  /* 0x0000006000007945 */ /* 0x000fe20003800000 */
[----:B------:R-:W-:-:S07]  /*2b270*/  MOV R15, 0xffffffff ;  /* 0xffffffff000f7802 */ /* 0x000fce0000000f00 */
[----:B01--4-:R-:W-:Y:S05]  /*2b280*/  WARPSYNC.COLLECTIVE R15, `(.L_x_1141) ;  /* 0x000000000f0c7348 */ /* 0x013fea0003c00000 */
[----:B------:R-:W-:Y:S02]  /*2b290*/  ELECT P6, UR62, PT ;  /* 0x00000000003e782f */ /* 0x000fe400038c0000 */
[----:B------:R-:W-:Y:S01]  /*2b2a0*/  MOV R14, UR62 ;  /* 0x0000003e000e7c02 */ /* 0x000fe20008000f00 */
[----:B01--4-:R-:W-:Y:S10]  /*2b2b0*/  ENDCOLLECTIVE ;  /* 0x000000000000791b */ /* 0x013ff40003800000 */
.L_x_1141:
[----:B------:R-:W-:Y:S05]  /*2b2c0*/  BSYNC B0 ;  /* 0x0000000000007941 */ /* 0x000fea0003800000 */
.L_x_1140:
[----:B------:R-:W-:Y:S05]  /*2b2d0*/  BRA `(.L_x_1142) ;  /* 0xffffffd400fc7947 */ /* 0x000fea000383ffff */
.L_x_1047:
[----:B0-----:R0:W1:Y:S02]  /*2b2e0*/  SYNCS.PHASECHK.TRANS64.TRYWAIT P0, [R6+URZ], R5 ;  /* 0x00000005060075a7 */ /* 0x001064000800017f */
[----:B-1----:R-:W-:Y:S05]  /*2b2f0*/  @!P0 NANOSLEEP.SYNCS 0x989680 ;  /* 0x009896800000895d */ /* 0x002fea0003900000 */
[----:B------:R-:W1:Y:S02]  /*2b300*/  @!P0 SYNCS.PHASECHK.TRANS64 P0, [R6+URZ], R5 ;  /* 0x00000005060085a7 */ /* 0x000e64000800007f */
[----:B-1----:R-:W-:Y:S05]  /*2b310*/  @!P0 BRA `(.L_x_1047) ;  /* 0xfffffffc00f08947 */ /* 0x002fea000383ffff */
[----:B------:R-:W-:Y:S05]  /*2b320*/  BRA `(.L_x_1143) ;  /* 0xffffffd800387947 */ /* 0x000fea000383ffff */
.L_x_1048:
[----:B-1----:R1:W2:Y:S02]  /*2b330*/  SYNCS.PHASECHK.TRANS64.TRYWAIT P0, [R7+URZ], R2 ;  /* 0x00000002070075a7 */ /* 0x0022a4000800017f */
[----:B--2---:R-:W-:Y:S05]  /*2b340*/  @!P0 NANOSLEEP.SYNCS 0x989680 ;  /* 0x009896800000895d */ /* 0x004fea0003900000 */
[----:B------:R-:W2:Y:S02]  /*2b350*/  @!P0 SYNCS.PHASECHK.TRANS64 P0, [R7+URZ], R2 ;  /* 0x00000002070085a7 */ /* 0x000ea4000800007f */
[----:B--2---:R-:W-:Y:S05]  /*2b360*/  @!P0 BRA `(.L_x_1048) ;  /* 0xfffffffc00f08947 */ /* 0x004fea000383ffff */
[----:B------:R-:W-:Y:S05]  /*2b370*/  BRA `(.L_x_1144) ;  /* 0xffffffd8002c7947 */ /* 0x000fea000383ffff */
.L_x_1050:
[----:B--2---:R2:W3:Y:S02]  /*2b380*/  SYNCS.PHASECHK.TRANS64.TRYWAIT P0, [R4+URZ], R5 ;  /* 0x00000005040075a7 */ /* 0x0044e4000800017f */
[----:B---3--:R-:W-:Y:S05]  /*2b390*/  @!P0 NANOSLEEP.SYNCS 0x989680 ;  /* 0x009896800000895d */ /* 0x008fea0003900000 */
[----:B------:R-:W3:Y:S02]  /*2b3a0*/  @!P0 SYNCS.PHASECHK.TRANS64 P0, [R4+URZ], R5 ;  /* 0x00000005040085a7 */ /* 0x000ee4000800007f */
[----:B---3--:R-:W-:Y:S05]  /*2b3b0*/  @!P0 BRA `(.L_x_1050) ;  /* 0xfffffffc00f08947 */ /* 0x008fea000383ffff */
[----:B------:R-:W-:Y:S05]  /*2b3c0*/  BRA `(.L_x_1145) ;  /* 0xffffffd800347947 */ /* 0x000fea000383ffff */
.L_x_1146:
        /* <DEDUP_REMOVED lines=11> */
.L_x_15296:


//--------------------- .text._ZN7cutlass13device_kernelIN5flash11enable_sm90INS1_16FlashAttnFwdSm90INS1_25CollectiveMainloopFwdSm90ILi2EN4cute5tupleIJNS5_1CILi1EEES8_S8_EEENS6_IJNS7_ILi128EEENS7_ILi64EEENS7_ILi256EEEEEELi256ENS_6half_tEfNS_4arch4Sm90ELb0ELb1ELb1ELb0ELb0ELb0ELb0ELb1ELb1ELb1ELb0ELb0EEENS1_21CollectiveEpilogueFwdINS6_IJSA_SC_SB_EEES9_SE_SG_Li256ELb0ELb1ELb0ELb0EEENS1_30DynamicPersistentTileSchedulerILi256ELi128ELb0ELb1ELb1EEEEEEEEEvNT_6ParamsE --------------------------
	.section	.text._ZN7cutlass13device_kernelIN5flash11enable_sm90INS1_16FlashAttnFwdSm90INS1_25CollectiveMainloopFwdSm90ILi2EN4cute5tupleIJNS5_1CILi1EEES8_S8_EEENS6_IJNS7_ILi128EEENS7_ILi64EEENS7_ILi256EEEEEELi256ENS_6half_tEfNS_4arch4Sm90ELb0ELb1ELb1ELb0ELb0ELb0ELb0ELb1ELb1ELb1ELb0ELb0EEENS1_21CollectiveEpilogueFwdINS6_IJSA_SC_SB_EEES9_SE_SG_Li256ELb0ELb1ELb0ELb0EEENS1_30DynamicPersistentTileSchedulerILi256ELi128ELb0ELb1ELb1EEEEEEEEEvNT_6ParamsE,"ax",@progbits
	.align	128
.text._ZN7cutlass13device_kernelIN5flash11enable_sm90INS1_16FlashAttnFwdSm90INS1_25CollectiveMainloopFwdSm90ILi2EN4cute5tupleIJNS5_1CILi1EEES8_S8_EEENS6_IJNS7_ILi128EEENS7_ILi64EEENS7_ILi256EEEEEELi256ENS_6half_tEfNS_4arch4Sm90ELb0ELb1ELb1ELb0ELb0ELb0ELb0ELb1ELb1ELb1ELb0ELb0EEENS1_21CollectiveEpilogueFwdINS6_IJSA_SC_SB_EEES9_SE_SG_Li256ELb0ELb1ELb0ELb0EEENS1_30DynamicPersistentTileSchedulerILi256ELi128ELb0ELb1ELb1EEEEEEEEEvNT_6ParamsE:
        .type           _ZN7cutlass13device_kernelIN5flash11enable_sm90INS1_16FlashAttnFwdSm90INS1_25CollectiveMainloopFwdSm90ILi2EN4cute5tupleIJNS5_1CILi1EEES8_S8_EEENS6_IJNS7_ILi128EEENS7_ILi64EEENS7_ILi256EEEEEELi256ENS_6half_tEfNS_4arch4Sm90ELb0ELb1ELb1ELb0ELb0ELb0ELb0ELb1ELb1ELb1ELb0ELb0EEENS1_21CollectiveEpilogueFwdINS6_IJSA_SC_SB_EEES9_SE_SG_Li256ELb0ELb1ELb0ELb0EEENS1_30DynamicPersistentTileSchedulerILi256ELi128ELb0ELb1ELb1EEEEEEEEEvNT_6ParamsE,@function
        .size           _ZN7cutlass13device_kernelIN5flash11enable_sm90INS1_16FlashAttnFwdSm90INS1_25CollectiveMainloopFwdSm90ILi2EN4cute5tupleIJNS5_1CILi1EEES8_S8_EEENS6_IJNS7_ILi128EEENS7_ILi64EEENS7_ILi256EEEEEELi256ENS_6half_tEfNS_4arch4Sm90ELb0ELb1ELb1ELb0ELb0ELb0ELb0ELb1ELb1ELb1ELb0ELb0EEENS1_21CollectiveEpilogueFwdINS6_IJSA_SC_SB_EEES9_SE_SG_Li256ELb0ELb1ELb0ELb0EEENS1_30DynamicPersistentTileSchedulerILi256ELi128ELb0ELb1ELb1EEEEEEEEEvNT_6ParamsE,(.L_x_15297 - _ZN7cutlass13device_kernelIN5flash11enable_sm90INS1_16FlashAttnFwdSm90INS1_25CollectiveMainloopFwdSm90ILi2EN4cute5tupleIJNS5_1CILi1EEES8_S8_EEENS6_IJNS7_ILi128EEENS7_ILi64EEENS7_ILi256EEEEEELi256ENS_6half_tEfNS_4arch4Sm90ELb0ELb1ELb1ELb0ELb0ELb0ELb0ELb1ELb1ELb1ELb0ELb0EEENS1_21CollectiveEpilogueFwdINS6_IJSA_SC_SB_EEES9_SE_SG_Li256ELb0ELb1ELb0ELb0EEENS1_30DynamicPersistentTileSchedulerILi256ELi128ELb0ELb1ELb1EEEEEEEEEvNT_6ParamsE)
        .other          _ZN7cutlass13device_kernelIN5flash11enable_sm90INS1_16FlashAttnFwdSm90INS1_25CollectiveMainloopFwdSm90ILi2EN4cute5tupleIJNS5_1CILi1EEES8_S8_EEENS6_IJNS7_ILi128EEENS7_ILi64EEENS7_ILi256EEEEEELi256ENS_6half_tEfNS_4arch4Sm90ELb0ELb1ELb1ELb0ELb0ELb0ELb0ELb1ELb1ELb1ELb0ELb0EEENS1_21CollectiveEpilogueFwdINS6_IJSA_SC_SB_EEES9_SE_SG_Li256ELb0ELb1ELb0ELb0EEENS1_30DynamicPersistentTileSchedulerILi256ELi128ELb0ELb1ELb1EEEEEEEEEvNT_6ParamsE,@"STO_CUDA_ENTRY STV_DEFAULT"
_ZN7cutlass13device_kernelIN5flash11enable_sm90INS1_16FlashAttnFwdSm90INS1_25CollectiveMainloopFwdSm90ILi2EN4cute5tupleIJNS5_1CILi1EEES8_S8_EEENS6_IJNS7_ILi128EEENS7_ILi64EEENS7_ILi256EEEEEELi256ENS_6half_tEfNS_4arch4Sm90ELb0ELb1ELb1ELb0ELb0ELb0ELb0ELb1ELb1ELb1ELb0ELb0EEENS1_21CollectiveEpilogueFwdINS6_IJSA_SC_SB_EEES9_SE_SG_Li256ELb0ELb1ELb0ELb0EEENS1_30DynamicPersistentTileSchedulerILi256ELi128ELb0ELb1ELb1EEEEEEEEEvNT_6ParamsE:
        /* <DEDUP_REMOVED lines=18> */
.L_x_1148:
[----:B------:R-:W-:Y:S05]  /*0120*/  BSYNC B0 ;  /* 0x0000000000007941 */ /* 0x000fea0003800000 */
.L_x_1147:
        /* <DEDUP_REMOVED lines=41> */
.L_x_1149:
        /* <DEDUP_REMOVED lines=22> */
.L_x_1150:
        /* <DEDUP_REMOVED lines=18> */
.L_x_1151:
        /* <DEDUP_REMOVED lines=22> */
.L_x_1152:
        /* <DEDUP_REMOVED lines=22> */
.L_x_1153:
        /* <DEDUP_REMOVED lines=8> */
.L_x_1155:
[----:B------:R-:W-:-:S08]  /*0980*/  NOP ;  /* 0x0000000000007918 */ /* 0x000fd00000000000 */
[----:B------:R-:W1:Y:S02]  /*0990*/  USETMAXREG.TRY_ALLOC.CTAPOOL UP0, 0xf0 ;  /* 0x000000f0000079c8 */ /* 0x000e640008000600 */
[----:B-1----:R-:W-:-:S13]  /*09a0*/  PLOP3.LUT P0, PT, PT, PT, UP0, 0x80, 0x0 ;  /* 0x000000000000781c */ /* 0x002fda0003f0f008 */
[----:B------:R-:W-:Y:S05]  /*09b0*/  @!P0 BRA `(.L_x_1155) ;  /* 0xfffffffc00f08947 */ /* 0x000fea000383ffff */
[----:B------:R-:W1:Y:S08]  /*09c0*/  S2UR UR4, SR_CTAID.X ;  /* 0x00000000000479c3 */ /* 0x000e700000002500 */
[----:B------:R-:W-:Y:S08]  /*09d0*/  BAR.ARV 0x4, 0x180 ;  /* 0x0106000000007b1d */ /* 0x000ff00000002000 */
[----:B------:R-:W1:Y:S08]  /*09e0*/  LDC R0, c[0x0][0xc38] ;  /* 0x00030e00ff007b82 */ /* 0x000e700000000800 */
[----:B------:R-:W-:Y:S06]  /*09f0*/  BAR.ARV 0x8, 0x180 ;  /* 0x0206000000007b1d */ /* 0x000fec0000002000 */
[----:B-1----:R-:W-:-:S13]  /*0a00*/  ISETP.LE.AND P0, PT, R0, UR4, PT ;  /* 0x0000000400007c0c */ /* 0x002fda000bf03270 */
[----:B------:R-:W-:Y:S05]  /*0a10*/  @P0 EXIT ;  /* 0x000000000000094d */ /* 0x000fea0003800000 */
[----:B------:R-:W2:Y:S01]  /*0a20*/  LDL R3, [R1+0x1c] ;  /* 0x00001c0001037983 */ /* 0x000ea20000100800 */
[----:B------:R-:W-:Y:S01]  /*0a30*/  UMOV UR36, URZ ;  /* 0x0000003f00247c82 */ /* 0x000fe20008000000 */
[----:B------:R-:W-:Y:S01]  /*0a40*/  UMOV UR37, URZ ;  /* 0x0000003f00257c82 */ /* 0x000fe20008000000 */
[----:B0-----:R-:W0:Y:S02]  /*0a50*/  S2R R2, SR_TID.X ;  /* 0x0000000000027919 */ /* 0x001e240000002100 */
[----:B0-----:R-:W-:Y:S01]  /*0a60*/  VIADD R218, R2, 0xffffff80 ;  /* 0xffffff8002da7836 */ /* 0x001fe20000000000 */
[----:B--2---:R-:W-:-:S04]  /*0a70*/  R2UR UR5, R3 ;  /* 0x00000000030572ca */ /* 0x004fc800000e0000 */
[----:B------:R-:W-:-:S04]  /*0a80*/  SHF.R.S32.HI R3, RZ, 0x1f, R218 ;  /* 0x0000001fff037819 */ /* 0x000fc800000114da */
[CC--:B------:R-:W-:Y:S02]  /*0a90*/  LEA.HI R5, R3.reuse, R218.reuse, RZ, 0x7 ;  /* 0x000000da03057211 */ /* 0x0c0fe400078f38ff */
[-C--:B------:R-:W-:Y:S02]  /*0aa0*/  LEA.HI R0, R3, R218.reuse, RZ, 0x4 ;  /* 0x000000da03007211 */ /* 0x080fe400078f20ff */
[----:B------:R-:W-:Y:S02]  /*0ab0*/  LOP3.LUT R209, R5, 0xffffff80, RZ, 0xc0, !PT ;  /* 0xffffff8005d17812 */ /* 0x000fe400078ec0ff */
[----:B------:R-:W-:Y:S01]  /*0ac0*/  SHF.R.S32.HI R9, RZ, 0x4, R0 ;  /* 0x00000004ff097819 */ /* 0x000fe20000011400 */
[----:B------:R-:W-:Y:S01]  /*0ad0*/  ULOP3.LUT UR6, UR5, 0x1, URZ, 0xfc, !UPT ;  /* 0x0000000105067892 */ /* 0x000fe2000f8efc3f */
[----:B------:R-:W-:Y:S01]  /*0ae0*/  LOP3.LUT R7, R0, 0x3fffff0, RZ, 0xc0, !PT ;  /* 0x03fffff000077812 */ /* 0x000fe200078ec0ff */
[----:B------:R-:W-:Y:S01]  /*0af0*/  IMAD.IADD R209, R218, 0x1, -R209 ;  /* 0x00000001dad17824 */ /* 0x000fe200078e0ad1 */
[----:B------:R-:W-:Y:S01]  /*0b00*/  LEA.HI R0, R0, R9, RZ, 0x1 ;  /* 0x0000000900007211 */ /* 0x000fe200078f08ff */
[----:B------:R-:W-:Y:S01]  /*0b10*/  UMOV UR5, URZ ;  /* 0x0000003f00057c82 */ /* 0x000fe20008000000 */
[CC--:B------:R-:W-:Y:S01]  /*0b20*/  LEA.HI R2, R3.reuse, R218.reuse, RZ, 0x5 ;  /* 0x000000da03027211 */ /* 0x0c0fe200078f28ff */
[----:B------:R-:W-:Y:S01]  /*0b30*/  IMAD.IADD R7, R218, 0x1, -R7 ;  /* 0x00000001da077824 */ /* 0x000fe200078e0a07 */
[----:B------:R-:W-:Y:S01]  /*0b40*/  SHF.R.S32.HI R4, RZ, 0x1f, R209 ;  /* 0x0000001fff047819 */ /* 0x000fe200000114d1 */
[----:B------:R-:W-:Y:S01]  /*0b50*/  IMAD.U32 R213, RZ, RZ, UR6 ;  /* 0x00000006ffd57e24 */ /* 0x000fe2000f8e00ff */
[----:B------:R-:W-:Y:S01]  /*0b60*/  LOP3.LUT R0, R0, 0x1ffffffe, RZ, 0xc0, !PT ;  /* 0x1ffffffe00007812 */ /* 0x000fe200078ec0ff */
[----:B------:R-:W-:Y:S01]  /*0b70*/  IMAD.SHL.U32 R2, R2, 0x20, RZ ;  /* 0x0000002002027824 */ /* 0x000fe200078e00ff */
[----:B------:R-:W-:Y:S01]  /*0b80*/  LEA.HI R6, R4, R209, RZ, 0x2 ;  /* 0x000000d104067211 */ /* 0x000fe200078f10ff */
[----:B------:R-:W-:Y:S01]  /*0b90*/  IMAD.U32 R208, RZ, RZ, UR5 ;  /* 0x00000005ffd07e24 */ /* 0x000fe2000f8e00ff */
[----:B------:R-:W-:Y:S01]  /*0ba0*/  LEA.HI R10, R3, R218, RZ, 0x2 ;  /* 0x000000da030a7211 */ /* 0x000fe200078f10ff */
[----:B------:R-:W-:Y:S01]  /*0bb0*/  IMAD.IADD R0, R9, 0x1, -R0 ;  /* 0x0000000109007824 */ /* 0x000fe200078e0a00 */
[----:B------:R-:W-:-:S02]  /*0bc0*/  SHF.R.S32.HI R8, RZ, 0x2, R6 ;  /* 0x00000002ff087819 */ /* 0x000fc40000011406 */
[----:B------:R-:W-:Y:S02]  /*0bd0*/  SHF.R.S32.HI R11, RZ, 0x1f, R6 ;  /* 0x0000001fff0b7819 */ /* 0x000fe40000011406 */
[----:B------:R-:W-:Y:S02]  /*0be0*/  LOP3.LUT R9, R10, 0xfffffffc, RZ, 0xc0, !PT ;  /* 0xfffffffc0a097812 */ /* 0x000fe400078ec0ff */
[----:B------:R-:W-:Y:S02]  /*0bf0*/  LEA.HI R3, R3, R218, RZ, 0x3 ;  /* 0x000000da03037211 */ /* 0x000fe400078f18ff */
[----:B------:R-:W-:Y:S01]  /*0c00*/  LEA.HI R11, R11, R8, RZ, 0x3 ;  /* 0x000000080b0b7211 */ /* 0x000fe200078f18ff */
[----:B------:R-:W-:Y:S01]  /*0c10*/  IMAD.IADD R9, R218, 0x1, -R9 ;  /* 0x00000001da097824 */ /* 0x000fe200078e0a09 */
[----:B------:R-:W-:Y:S02]  /*0c20*/  SHF.R.S32.HI R210, RZ, 0x7, R5 ;  /* 0x00000007ffd27819 */ /* 0x000fe40000011405 */
[----:B------:R-:W-:-:S02]  /*0c30*/  LOP3.LUT R2, R2, 0xfffffc00, RZ, 0xc0, !PT ;  /* 0xfffffc0002027812 */ /* 0x000fc400078ec0ff */
[----:B------:R-:W-:Y:S02]  /*0c40*/  LOP3.LUT R203, R3, 0xfffffff8, RZ, 0xc0, !PT ;  /* 0xfffffff803cb7812 */ /* 0x000fe400078ec0ff */
[----:B------:R-:W-:Y:S01]  /*0c50*/  LOP3.LUT R11, R11, 0xfffffff8, RZ, 0xc0, !PT ;  /* 0xfffffff80b0b7812 */ /* 0x000fe200078ec0ff */
[----:B------:R-:W-:Y:S01]  /*0c60*/  IMAD R7, R7, 0x40, R2 ;  /* 0x0000004007077824 */ /* 0x000fe200078e0202 */
[----:B------:R-:W-:Y:S01]  /*0c70*/  LEA.HI R4, R4, R209, RZ, 0x5 ;  /* 0x000000d104047211 */ /* 0x000fe200078f28ff */
[----:B------:R-:W-:Y:S01]  /*0c80*/  IMAD.IADD R203, R218, 0x1, -R203 ;  /* 0x00000001dacb7824 */ /* 0x000fe200078e0acb */
[----:B------:R-:W-:Y:S01]  /*0c90*/  LEA.HI R5, R5, R210, RZ, 0x1 ;  /* 0x000000d205057211 */ /* 0x000fe200078f08ff */
[----:B------:R-:W-:Y:S01]  /*0ca0*/  IMAD.IADD R11, R8, 0x1, -R11 ;  /* 0x00000001080b7824 */ /* 0x000fe200078e0a0b */
[----:B------:R-:W-:Y:S01]  /*0cb0*/  SHF.R.S32.HI R4, RZ, 0x5, R4 ;  /* 0x00000005ff047819 */ /* 0x000fe20000011404 */
[----:B------:R-:W-:Y:S01]  /*0cc0*/  IMAD.SHL.U32 R19, R203, 0x8, RZ ;  /* 0x00000008cb137824 */ /* 0x000fe200078e00ff */
[----:B------:R-:W-:Y:S01]  /*0cd0*/  LEA.HI R2, R9, R9, RZ, 0x1 ;  /* 0x0000000909027211 */ /* 0x000fe200078f08ff */
[----:B------:R-:W-:Y:S01]  /*0ce0*/  IMAD R212, R0, 0x8, R7 ;  /* 0x0000000800d47824 */ /* 0x000fe200078e0207 */
[----:B------:R-:W-:Y:S01]  /*0cf0*/  LOP3.LUT R5, R5, 0x3fffffe, RZ, 0xc0, !PT ;  /* 0x03fffffe05057812 */ /* 0x000fe200078ec0ff */
[----:B------:R-:W-:Y:S01]  /*0d00*/  IMAD R4, R4, 0x10, R11 ;  /* 0x0000001004047824 */ /* 0x000fe200078e020b */
[----:B------:R-:W-:Y:S01]  /*0d10*/  LOP3.LUT R2, R2, 0x1ffffffe, RZ, 0xc0, !PT ;  /* 0x1ffffffe02027812 */ /* 0x000fe200078ec0ff */
[C---:B------:R-:W-:Y:S01]  /*0d20*/  VIADD R201, R19.reuse, 0x40 ;  /* 0x0000004013c97836 */ /* 0x040fe20000000000 */
[----:B------:R-:W-:Y:S01]  /*0d30*/  LOP3.LUT R6, R6, 0x7ffffffc, RZ, 0xc0, !PT ;  /* 0x7ffffffc06067812 */ /* 0x000fe200078ec0ff */
[----:B------:R-:W-:Y:S01]  /*0d40*/  IMAD.IADD R5, R210, 0x1, -R5 ;  /* 0x00000001d2057824 */ /* 0x000fe200078e0a05 */
[----:B------:R-:W-:Y:S01]  /*0d50*/  SHF.R.S32.HI R206, RZ, 0x3, R3 ;  /* 0x00000003ffce7819 */ /* 0x000fe20000011403 */
[C---:B------:R-:W-:Y:S01]  /*0d60*/  VIADD R200, R19.reuse, 0x80 ;  /* 0x0000008013c87836 */ /* 0x040fe20000000000 */
[----:B------:R-:W-:Y:S01]  /*0d70*/  SHF.R.S32.HI R217, RZ, 0x1f, R19 ;  /* 0x0000001fffd97819 */ /* 0x000fe20000011413 */
[----:B------:R-:W-:Y:S01]  /*0d80*/  VIADD R202, R19, 0xc0 ;  /* 0x000000c013ca7836 */ /* 0x000fe20000000000 */
[----:B------:R-:W-:Y:S01]  /*0d90*/  SHF.R.S32.HI R216, RZ, 0x1f, R201 ;  /* 0x0000001fffd87819 */ /* 0x000fe200000114c9 */
[----:B------:R-:W-:Y:S01]  /*0da0*/  IMAD.IADD R2, R9, 0x1, -R2 ;  /* 0x0000000109027824 */ /* 0x000fe200078e0a02 */
[----:B------:R-:W-:Y:S01]  /*0db0*/  SHF.R.S32.HI R215, RZ, 0x1f, R200 ;  /* 0x0000001fffd77819 */ /* 0x000fe200000114c8 */
[----:B------:R-:W-:Y:S01]  /*0dc0*/  IMAD R211, R5, 0x40, R4 ;  /* 0x0000004005d37824 */ /* 0x000fe200078e0204 */
[----:B------:R-:W-:Y:S01]  /*0dd0*/  SHF.R.S32.HI R214, RZ, 0x1f, R202 ;  /* 0x0000001fffd67819 */ /* 0x000fe200000114ca */
[----:B------:R-:W-:-:S02]  /*0de0*/  IMAD.IADD R17, R209, 0x1, -R6 ;  /* 0x00000001d1117824 */ /* 0x000fc400078e0a06 */
[----:B------:R-:W-:-:S07]  /*0df0*/  IMAD R22, R2, 0x8, R211 ;  /* 0x0000000802167824 */ /* 0x000fce00078e02d3 */
.L_x_1252:
[----:B------:R-:W-:Y:S01]  /*0e00*/  ULDC UR5, c[0x0][0xc60] ;  /* 0x0003180000057ab9 */ /* 0x000fe20000000800 */
[----:B------:R-:W-:Y:S01]  /*0e10*/  UMOV UR8, UR4 ;  /* 0x0000000400087c82 */ /* 0x000fe20008000000 */
[----:B------:R-:W-:-:S11]  /*0e20*/  UISETP.NE.AND UP0, UPT, UR5, 0x1, UPT ;  /* 0x000000010500788c */ /* 0x000fd6000bf05270 */
[----:B------:R-:W-:Y:S01]  /*0e30*/  @UP0 ULDC UR6, c[0x0][0xc64] ;  /* 0x0003190000060ab9 */ /* 0x000fe20000000800 */
[----:B------:R-:W-:Y:S01]  /*0e40*/  @UP0 ULDC UR9, c[0x0][0xc68] ;  /* 0x00031a0000090ab9 */ /* 0x000fe20000000800 */
[----:B------:R-:W-:-:S04]  /*0e50*/  UIMAD.WIDE.U32 UR6, UR4, UR6, URZ ;  /* 0x00000006040672a5 */ /* 0x000fc8000f8e003f */
[----:B------:R-:W-:-:S03]  /*0e60*/  @UP0 USHF.R.U32.HI UR8, URZ, UR9, UR7 ;  /* 0x000000093f080299 */ /* 0x000fc60008011607 */
[----:B------:R-:W-:Y:S02]  /*0e70*/  ULDC UR6, c[0x0][0xc78] ;  /* 0x00031e0000067ab9 */ /* 0x000fe40000000800 */
[----:B------:R-:W-:Y:S02]  /*0e80*/  UISETP.GE.AND UP0, UPT, UR8, UR6, UPT ;  /* 0x000000060800728c */ /* 0x000fe4000bf06270 */
[----:B------:R-:W-:-:S04]  /*0e90*/  UIADD3 UR6, -UR8, URZ, URZ ;  /* 0x0000003f08067290 */ /* 0x000fc8000fffe13f */
[----:B------:R-:W-:Y:S01]  /*0ea0*/  PLOP3.LUT P0, PT, PT, PT, UP0, 0x80, 0x0 ;  /* 0x000000000000781c */ /* 0x000fe20003f0f008 */
[----:B------:R-:W-:-:S12]  /*0eb0*/  UIMAD UR9, UR5, UR6, UR4 ;  /* 0x00000006050972a4 */ /* 0x000fd8000f8e0204 */
[----:B012345:R-:W-:Y:S05]  /*0ec0*/  @!P0 BRA `(.L_x_1156) ;  /* 0x0000000000208947 */ /* 0x03ffea0003800000 */
[----:B------:R-:W-:Y:S01]  /*0ed0*/  ULDC UR7, c[0x0][0xc6c] ;  /* 0x00031b0000077ab9 */ /* 0x000fe20000000800 */
[----:B------:R-:W-:Y:S01]  /*0ee0*/  UMOV UR6, UR9 ;  /* 0x0000000900067c82 */ /* 0x000fe20008000000 */
[----:B------:R-:W-:-:S11]  /*0ef0*/  UISETP.NE.AND UP0, UPT, UR7, 0x1, UPT ;  /* 0x000000010700788c */ /* 0x000fd6000bf05270 */
[----:B------:R-:W-:Y:S02]  /*0f00*/  @UP0 ULDC.64 UR10, c[0x0][0xc70] ;  /* 0x00031c00000a0ab9 */ /* 0x000fe40000000a00 */
[----:B------:R-:W-:-:S04]  /*0f10*/  UIMAD.WIDE.U32 UR4, UR9, UR10, URZ ;  /* 0x0000000a090472a5 */ /* 0x000fc8000f8e003f */
[----:B------:R-:W-:-:S04]  /*0f20*/  @UP0 USHF.R.U32.HI UR6, URZ, UR11, UR5 ;  /* 0x0000000b3f060299 */ /* 0x000fc80008011605 */
[----:B------:R-:W-:Y:S01]  /*0f30*/  UIMAD UR4, UR6, UR7, URZ ;  /* 0x00000007060472a4 */ /* 0x000fe2000f8e023f */
[----:B------:R-:W-:Y:S11]  /*0f40*/  BRA `(.L_x_1157) ;  /* 0x00000000001c7947 */ /* 0x000ff60003800000 */
.L_x_1156:
[----:B------:R-:W-:Y:S01]  /*0f50*/  ULDC UR7, c[0x0][0xc54] ;  /* 0x0003150000077ab9 */ /* 0x000fe20000000800 */
[----:B------:R-:W-:Y:S01]  /*0f60*/  UMOV UR6, UR9 ;  /* 0x0000000900067c82 */ /* 0x000fe20008000000 */
[----:B------:R-:W-:-:S11]  /*0f70*/  UISETP.NE.AND UP0, UPT, UR7, 0x1, UPT ;  /* 0x000000010700788c */ /* 0x000fd6000bf05270 */
[----:B------:R-:W-:Y:S02]  /*0f80*/  @UP0 ULDC.64 UR10, c[0x0][0xc58] ;  /* 0x00031600000a0ab9 */ /* 0x000fe40000000a00 */
[----:B------:R-:W-:-:S04]  /*0f90*/  UIMAD.WIDE.U32 UR4, UR9, UR10, URZ ;  /* 0x0000000a090472a5 */ /* 0x000fc8000f8e003f */
[----:B------:R-:W-:-:S04]  /*0fa0*/  @UP0 USHF.R.U32.HI UR6, URZ, UR11, UR5 ;  /* 0x0000000b3f060299 */ /* 0x000fc80008011605 */
[----:B------:R-:W-:-:S12]  /*0fb0*/  UIMAD UR4, UR6, UR7, URZ ;  /* 0x00000007060472a4 */ /* 0x000fd8000f8e023f */
.L_x_1157:
[----:B------:R-:W-:Y:S01]  /*0fc0*/  ULOP3.LUT UR6, URZ, UR6, URZ, 0x33, !UPT ;  /* 0x000000063f067292 */ /* 0x000fe2000f8e333f */
[----:B------:R-:W-:Y:S01]  /*0fd0*/  ULDC UR12, c[0x0][0xc48] ;  /* 0x00031200000c7ab9 */ /* 0x000fe20000000800 */
[----:B------:R-:W-:Y:S01]  /*0fe0*/  ULDC UR7, c[0x0][0x448] ;  /* 0x0001120000077ab9 */ /* 0x000fe20000000800 */
[----:B------:R-:W-:Y:S01]  /*0ff0*/  ULDC UR5, c[0x0][0xc3c] ;  /* 0x00030f0000057ab9 */ /* 0x000fe20000000800 */
[----:B------:R-:W-:Y:S02]  /*1000*/  UISETP.NE.AND UP2, UPT, UR12, 0x1, UPT ;  /* 0x000000010c00788c */ /* 0x000fe4000bf45270 */
[----:B------:R-:W-:Y:S02]  /*1010*/  UISETP.NE.AND UP1, UPT, UR7, 0x1, UPT ;  /* 0x000000010700788c */ /* 0x000fe4000bf25270 */
[----:B------:R-:W-:Y:S01]  /*1020*/  UIADD3 UR6, UR6, UR5, URZ ;  /* 0x0000000506067290 */ /* 0x000fe2000fffe03f */
[----:B------:R-:W-:Y:S01]  /*1030*/  ULDC.64 UR10, c[0x0][0x418] ;  /* 0x00010600000a7ab9 */ /* 0x000fe20000000a00 */
[----:B------:R-:W-:-:S02]  /*1040*/  UIADD3 UR4, UR9, -UR4, URZ ;  /* 0x8000000409047290 */ /* 0x000fc4000fffe03f */
[----:B------:R-:W-:Y:S02]  /*1050*/  UISETP.NE.U32.AND UP0, UPT, UR10, URZ, UPT ;  /* 0x0000003f0a00728c */ /* 0x000fe4000bf05070 */
[----:B------:R-:W-:Y:S01]  /*1060*/  USHF.L.U32 UR61, UR6, 0x7, URZ ;  /* 0x00000007063d7899 */ /* 0x000fe2000800063f */
[----:B------:R-:W-:Y:S01]  /*1070*/  ULDC UR14, c[0x0][0xc54] ;  /* 0x00031500000e7ab9 */ /* 0x000fe20000000800 */
[----:B------:R-:W-:Y:S02]  /*1080*/  UISETP.NE.AND.EX UP0, UPT, UR11, URZ, UPT, UP0 ;  /* 0x0000003f0b00728c */ /* 0x000fe4000bf05300 */
[----:B------:R-:W-:Y:S02]  /*1090*/  UIMAD UR14, UR8, UR14, UR4 ;  /* 0x0000000e080e72a4 */ /* 0x000fe4000f8e0204 */
[----:B------:R-:W-:Y:S01]  /*10a0*/  UIADD3 UR10, UR61, 0x7f, URZ ;  /* 0x0000007f3d0a7890 */ /* 0x000fe2000fffe03f */
[----:B------:R-:W-:Y:S01]  /*10b0*/  ULDC UR60, c[0x0][0x424] ;  /* 0x00010900003c7ab9 */ /* 0x000fe20000000800 */
[----:B------:R-:W-:Y:S01]  /*10c0*/  ULDC UR39, c[0x0][0x288] ;  /* 0x0000a20000277ab9 */ /* 0x000fe20000000800 */
[----:B------:R-:W-:Y:S01]  /*10d0*/  ULDC.64 UR4, c[0x0][0x9e0] ;  /* 0x0002780000047ab9 */ /* 0x000fe20000000a00 */
[----:B------:R-:W-:Y:S01]  /*10e0*/  @UP2 ULDC UR6, c[0x0][0xc4c] ;  /* 0x0003130000062ab9 */ /* 0x000fe20000000800 */
[----:B------:R-:W-:Y:S01]  /*10f0*/  @UP1 ULDC UR8, c[0x0][0x44c] ;  /* 0x0001130000081ab9 */ /* 0x000fe20000000800 */
[----:B------:R-:W-:-:S02]  /*1100*/  UIADD3 UR11, -UR39, 0x1, URZ ;  /* 0x00000001270b7890 */ /* 0x000fc4000fffe13f */
[----:B------:R-:W-:Y:S02]  /*1110*/  UISETP.GE.AND UP3, UPT, UR5, 0x1, UPT ;  /* 0x000000010500788c */ /* 0x000fe4000bf66270 */
[----:B------:R-:W-:Y:S02]  /*1120*/  USEL UR60, UR60, 0x1, UP0 ;  /* 0x000000013c3c7887 */ /* 0x000fe40008000000 */
[----:B------:R-:W-:Y:S02]  /*1130*/  UIMAD.WIDE.U32 UR8, UR10, UR8, URZ ;  /* 0x000000080a0872a5 */ /* 0x000fe4000f8e003f */
[----:B------:R-:W-:Y:S01]  /*1140*/  UIMAD.WIDE.U32 UR6, UR14, UR6, URZ ;  /* 0x000000060e0672a5 */ /* 0x000fe2000f8e003f */
[----:B------:R-:W-:Y:S01]  /*1150*/  PLOP3.LUT P1, PT, PT, PT, UP3, 0x80, 0x0 ;  /* 0x000000000000781c */ /* 0x000fe20003f2f038 */
[----:B------:R-:W-:Y:S01]  /*1160*/  ULDC UR13, c[0x0][0x2f0] ;  /* 0x0000bc00000d7ab9 */ /* 0x000fe20000000800 */
[----:B------:R-:W-:Y:S01]  /*1170*/  @UP2 ULDC UR15, c[0x0][0xc50] ;  /* 0x00031400000f2ab9 */ /* 0x000fe20000000800 */
[----:B------:R-:W-:Y:S01]  /*1180*/  @UP1 ULDC UR16, c[0x0][0x450] ;  /* 0x0001140000101ab9 */ /* 0x000fe20000000800 */
[----:B------:R-:W-:Y:S01]  /*1190*/  UMOV UR17, UR14 ;  /* 0x0000000e00117c82 */ /* 0x000fe20008000000 */
[----:B------:R-:W-:-:S02]  /*11a0*/  UIMAD UR11, UR60, UR13, UR11 ;  /* 0x0000000d3c0b72a4 */ /* 0x000fc4000f8e020b */
[----:B------:R-:W-:Y:S02]  /*11b0*/  @UP1 USHF.R.U32.HI UR10, URZ, UR16, UR9 ;  /* 0x000000103f0a1299 */ /* 0x000fe40008011609 */
[----:B------:R-:W-:Y:S02]  /*11c0*/  @UP2 USHF.R.U32.HI UR17, URZ, UR15, UR7 ;  /* 0x0000000f3f112299 */ /* 0x000fe40008011607 */
[----:B------:R-:W-:Y:S02]  /*11d0*/  UIADD3 UR10, UR11, UR10, URZ ;  /* 0x0000000a0b0a7290 */ /* 0x000fe4000fffe03f */
[----:B------:R-:W-:Y:S02]  /*11e0*/  UIADD3 UR6, -UR17, URZ, URZ ;  /* 0x0000003f11067290 */ /* 0x000fe4000fffe13f */
[----:B------:R-:W-:Y:S01]  /*11f0*/  UIADD3 UR4, UR10, UR4, URZ ;  /* 0x000000040a047290 */ /* 0x000fe2000fffe03f */
[----:B------:R-:W-:Y:S01]  /*1200*/  IMAD.U32 R205, RZ, RZ, UR17 ;  /* 0x00000011ffcd7e24 */ /* 0x000fe2000f8e00ff */
[----:B------:R-:W-:-:S04]  /*1210*/  UIMAD UR6, UR12, UR6, UR14 ;  /* 0x000000060c0672a4 */ /* 0x000fc8000f8e020e */
[----:B------:R-:W-:Y:S02]  /*1220*/  IMAD.U32 R0, RZ, RZ, UR4 ;  /* 0x00000004ff007e24 */ /* 0x000fe4000f8e00ff */
[----:B------:R-:W-:Y:S01]  /*1230*/  IMAD.U32 R204, RZ, RZ, UR6 ;  /* 0x00000006ffcc7e24 */ /* 0x000fe2000f8e00ff */
[----:B------:R-:W-:Y:S06]  /*1240*/  @!P1 BRA `(.L_x_1158) ;  /* 0x0000000000409947 */ /* 0x000fec0003800000 */
[----:B------:R-:W-:Y:S01]  /*1250*/  ISETP.LT.AND P0, PT, RZ, UR10, PT ;  /* 0x0000000aff007c0c */ /* 0x000fe2000bf01270 */
[----:B------:R-:W-:-:S12]  /*1260*/  UIADD3 UR4, UR10, -0x1, URZ ;  /* 0xffffffff0a047890 */ /* 0x000fd8000fffe03f */
[----:B------:R-:W-:Y:S05]  /*1270*/  @P0 BRA `(.L_x_1159) ;  /* 0x00000000001c0947 */ /* 0x000fea0003800000 */
[----:B------:R-:W-:Y:S02]  /*1280*/  UISETP.NE.AND UP0, UPT, UR5, 0x1, UPT ;  /* 0x000000010500788c */ /* 0x000fe4000bf05270 */
[----:B------:R-:W-:-:S09]  /*1290*/  UIADD3 UR4, -UR10, URZ, URZ ;  /* 0x0000003f0a047290 */ /* 0x000fd2000fffe13f */
[----:B------:R-:W-:Y:S02]  /*12a0*/  @UP0 ULDC.64 UR8, c[0x0][0x9e8] ;  /* 0x00027a0000080ab9 */ /* 0x000fe40000000a00 */
[----:B------:R-:W-:-:S04]  /*12b0*/  UIMAD.WIDE.U32 UR6, UR4, UR8, URZ ;  /* 0x00000008040672a5 */ /* 0x000fc8000f8e003f */
[----:B------:R-:W-:-:S04]  /*12c0*/  @UP0 USHF.R.U32.HI UR4, URZ, UR9, UR7 ;  /* 0x000000093f040299 */ /* 0x000fc80008011607 */
[----:B------:R-:W-:Y:S01]  /*12d0*/  ULOP3.LUT UR4, URZ, UR4, URZ, 0x33, !UPT ;  /* 0x000000043f047292 */ /* 0x000fe2000f8e333f */
[----:B------:R-:W-:Y:S11]  /*12e0*/  BRA `(.L_x_1160) ;  /* 0x0000000000107947 */ /* 0x000ff60003800000 */
.L_x_1159:
[----:B------:R-:W-:-:S11]  /*12f0*/  UISETP.NE.AND UP0, UPT, UR5, 0x1, UPT ;  /* 0x000000010500788c */ /* 0x000fd6000bf05270 */
[----:B------:R-:W-:Y:S02]  /*1300*/  @UP0 ULDC.64 UR8, c[0x0][0x9e8] ;  /* 0x00027a0000080ab9 */ /* 0x000fe40000000a00 */
[----:B------:R-:W-:-:S04]  /*1310*/  UIMAD.WIDE.U32 UR6, UR4, UR8, URZ ;  /* 0x00000008040672a5 */ /* 0x000fc8000f8e003f */
[----:B------:R-:W-:-:S12]  /*1320*/  @UP0 USHF.R.U32.HI UR4, URZ, UR9, UR7 ;  /* 0x000000093f040299 */ /* 0x000fd80008011607 */
.L_x_1160:
[----:B------:R-:W-:-:S06]  /*1330*/  UIMAD UR4, UR4, UR5, UR5 ;  /* 0x00000005040472a4 */ /* 0x000fcc000f8e0205 */
[----:B------:R-:W-:-:S07]  /*1340*/  VIMNMX R0, R0, UR4, PT ;  /* 0x0000000400007c48 */ /* 0x000fce000bfe0100 */
.L_x_1158:
[----:B------:R-:W-:Y:S01]  /*1350*/  UIMAD UR4, UR60, UR13, 0x3f ;  /* 0x0000003f3c0474a4 */ /* 0x000fe2000f8e020d */
[----:B------:R-:W-:Y:S01]  /*1360*/  VIADD R0, R0, 0x3f ;  /* 0x0000003f00007836 */ /* 0x000fe20000000000 */
[----:B------:R-:W-:Y:S01]  /*1370*/  @UP1 ULDC UR6, c[0x0][0x44c] ;  /* 0x0001130000061ab9 */ /* 0x000fe20000000800 */
[----:B------:R-:W-:Y:S01]  /*1380*/  @UP1 ULDC UR10, c[0x0][0x450] ;  /* 0x00011400000a1ab9 */ /* 0x000fe20000000800 */
[----:B------:R-:W-:Y:S02]  /*1390*/  USHF.R.S32.HI UR8, URZ, 0x1f, UR4 ;  /* 0x0000001f3f087899 */ /* 0x000fe40008011404 */
[----:B------:R-:W-:Y:S01]  /*13a0*/  UIMAD.WIDE.U32 UR6, UR61, UR6, URZ ;  /* 0x000000063d0672a5 */ /* 0x000fe2000f8e003f */
[----:B------:R-:W-:Y:S01]  /*13b0*/  SHF.R.S32.HI R3, RZ, 0x1f, R0 ;  /* 0x0000001fff037819 */ /* 0x000fe20000011400 */
[----:B------:R-:W-:Y:S01]  /*13c0*/  UMOV UR9, UR61 ;  /* 0x0000003d00097c82 */ /* 0x000fe20008000000 */
[----:B------:R-:W-:Y:S02]  /*13d0*/  ULEA.HI UR8, UR8, UR4, URZ, 0x6 ;  /* 0x0000000408087291 */ /* 0x000fe4000f8f303f */
[----:B------:R-:W-:Y:S01]  /*13e0*/  @UP1 USHF.R.U32.HI UR9, URZ, UR10, UR7 ;  /* 0x0000000a3f091299 */ /* 0x000fe20008011607 */
[----:B------:R-:W-:Y:S01]  /*13f0*/  LEA.HI R3, R3, R0, RZ, 0x6 ;  /* 0x0000000003037211 */ /* 0x000fe200078f30ff */
[----:B------:R-:W-:-:S02]  /*1400*/  UIMAD UR39, UR60, UR13, -UR39 ;  /* 0x0000000d3c2772a4 */ /* 0x000fc4000f8e0a27 */
[----:B------:R-:W-:Y:S01]  /*1410*/  USHF.R.S32.HI UR8, URZ, 0x6, UR8 ;  /* 0x000000063f087899 */ /* 0x000fe20008011408 */
[----:B------:R-:W-:Y:S01]  /*1420*/  SHF.R.S32.HI R3, RZ, 0x6, R3 ;  /* 0x00000006ff037819 */ /* 0x000fe20000011403 */
[----:B------:R-:W-:-:S03]  /*1430*/  UIADD3 UR4, UR39, UR9, URZ ;  /* 0x0000000927047290 */ /* 0x000fc6000fffe03f */
[----:B------:R-:W-:Y:S01]  /*1440*/  ULDC UR9, c[0x0][0x9dc] ;  /* 0x0002770000097ab9 */ /* 0x000fe20000000800 */
[----:B------:R-:W-:Y:S01]  /*1450*/  VIMNMX R98, R3, UR8, PT ;  /* 0x0000000803627c48 */ /* 0x000fe2000bfe0100 */
[----:B------:R-:W-:Y:S01]  /*1460*/  UIADD3 UR9, UR4, -UR9, URZ ;  /* 0x8000000904097290 */ /* 0x000fe2000fffe03f */
[----:B------:R-:W-:Y:S11]  /*1470*/  @!P1 BRA `(.L_x_1161) ;  /* 0x0000000000449947 */ /* 0x000ff60003800000 */
[----:B------:R-:W-:-:S06]  /*1480*/  UISETP.GT.AND UP0, UPT, UR4, -0x1, UPT ;  /* 0xffffffff0400788c */ /* 0x000fcc000bf04270 */
[----:B------:R-:W-:-:S13]  /*1490*/  PLOP3.LUT P0, PT, PT, PT, UP0, 0x80, 0x0 ;  /* 0x000000000000781c */ /* 0x000fda0003f0f008 */
[----:B------:R-:W-:Y:S05]  /*14a0*/  @P0 BRA `(.L_x_1162) ;  /* 0x00000000001c0947 */ /* 0x000fea0003800000 */
[----:B------:R-:W-:Y:S02]  /*14b0*/  UISETP.NE.AND UP0, UPT, UR5, 0x1, UPT ;  /* 0x000000010500788c */ /* 0x000fe4000bf05270 */
[----:B------:R-:W-:-:S09]  /*14c0*/  ULOP3.LUT UR4, URZ, UR4, URZ, 0x33, !UPT ;  /* 0x000000043f047292 */ /* 0x000fd2000f8e333f */
[----:B------:R-:W-:Y:S02]  /*14d0*/  @UP0 ULDC.64 UR10, c[0x0][0x9e8] ;  /* 0x00027a00000a0ab9 */ /* 0x000fe40000000a00 */
[----:B------:R-:W-:-:S04]  /*14e0*/  UIMAD.WIDE.U32 UR6, UR4, UR10, URZ ;  /* 0x0000000a040672a5 */ /* 0x000fc8000f8e003f */
[----:B------:R-:W-:-:S04]  /*14f0*/  @UP0 USHF.R.U32.HI UR4, URZ, UR11, UR7 ;  /* 0x0000000b3f040299 */ /* 0x000fc80008011607 */
[----:B------:R-:W-:Y:S01]  /*1500*/  ULOP3.LUT UR4, URZ, UR4, URZ, 0x33, !UPT ;  /* 0x000000043f047292 */ /* 0x000fe2000f8e333f */
[----:B------:R-:W-:Y:S11]  /*1510*/  BRA `(.L_x_1163) ;  /* 0x0000000000107947 */ /* 0x000ff60003800000 */
.L_x_1162:
[----:B------:R-:W-:-:S11]  /*1520*/  UISETP.NE.AND UP0, UPT, UR5, 0x1, UPT ;  /* 0x000000010500788c */ /* 0x000fd6000bf05270 */
[----:B------:R-:W-:Y:S02]  /*1530*/  @UP0 ULDC.64 UR10, c[0x0][0x9e8] ;  /* 0x00027a00000a0ab9 */ /* 0x000fe40000000a00 */
[----:B------:R-:W-:-:S04]  /*1540*/  UIMAD.WIDE.U32 UR6, UR4, UR10, URZ ;  /* 0x0000000a040672a5 */ /* 0x000fc8000f8e003f */
[----:B------:R-:W-:-:S12]  /*1550*/  @UP0 USHF.R.U32.HI UR4, URZ, UR11, UR7 ;  /* 0x0000000b3f040299 */ /* 0x000fd80008011607 */
.L_x_1163:
[----:B------:R-:W-:-:S04]  /*1560*/  UIMAD UR4, UR4, UR5, URZ ;  /* 0x00000005040472a4 */ /* 0x000fc8000f8e023f */
[----:B------:R-:W-:-:S04]  /*1570*/  UISETP.LT.AND UP0, UPT, UR9, UR4, UPT ;  /* 0x000000040900728c */ /* 0x000fc8000bf01270 */
[----:B------:R-:W-:-:S12]  /*1580*/  USEL UR9, UR9, UR4, !UP0 ;  /* 0x0000000409097287 */ /* 0x000fd8000c000000 */
.L_x_1161:
[----:B------:R-:W-:Y:S01]  /*1590*/  USHF.R.S32.HI UR4, URZ, 0x1f, UR9 ;  /* 0x0000001f3f047899 */ /* 0x000fe20008011409 */
[----:B------:R-:W-:Y:S02]  /*15a0*/  PLOP3.LUT P0, PT, PT, PT, PT, 0x80, 0x0 ;  /* 0x000000000000781c */ /* 0x000fe40003f0f070 */
[----:B------:R-:W-:Y:S01]  /*15b0*/  CS2R R2, SRZ ;  /* 0x0000000000027805 */ /* 0x000fe2000001ff00 */
[----:B------:R-:W-:Y:S01]  /*15c0*/  IMAD.MOV.U32 R0, RZ, RZ, RZ ;  /* 0x000000ffff007224 */ /* 0x000fe200078e00ff */
[----:B------:R-:W-:Y:S01]  /*15d0*/  ULEA.HI UR4, UR4, UR9, URZ, 0x6 ;  /* 0x0000000904047291 */ /* 0x000fe2000f8f303f */
[----:B------:R-:W-:Y:S02]  /*15e0*/  CS2R R176, SRZ ;  /* 0x0000000000b07805 */ /* 0x000fe4000001ff00 */
[----:B------:R-:W-:Y:S02]  /*15f0*/  CS2R R174, SRZ ;  /* 0x0000000000ae7805 */ /* 0x000fe4000001ff00 */
[----:B------:R-:W-:Y:S01]  /*1600*/  CS2R R148, SRZ ;  /* 0x0000000000947805 */ /* 0x000fe2000001ff00 */
[----:B------:R-:W-:Y:S01]  /*1610*/  USHF.R.S32.HI UR4, URZ, 0x6, UR4 ;  /* 0x000000063f047899 */ /* 0x000fe20008011404 */
[----:B------:R-:W-:-:S02]  /*1620*/  CS2R R172, SRZ ;  /* 0x0000000000ac7805 */ /* 0x000fc4000001ff00 */
[----:B------:R-:W-:Y:S02]  /*1630*/  CS2R R144, SRZ ;  /* 0x0000000000907805 */ /* 0x000fe4000001ff00 */
[----:B------:R-:W-:Y:S01]  /*1640*/  CS2R R170, SRZ ;  /* 0x0000000000aa7805 */ /* 0x000fe2000001ff00 */
[----:B------:R-:W-:Y:S01]  /*1650*/  UISETP.LT.AND UP0, UPT, URZ, UR4, UPT ;  /* 0x000000043f00728c */ /* 0x000fe2000bf01270 */
[----:B------:R-:W-:Y:S02]  /*1660*/  CS2R R140, SRZ ;  /* 0x00000000008c7805 */ /* 0x000fe4000001ff00 */
[----:B------:R-:W-:Y:S02]  /*1670*/  CS2R R120, SRZ ;  /* 0x0000000000787805 */ /* 0x000fe4000001ff00 */
[----:B------:R-:W-:Y:S01]  /*1680*/  CS2R R136, SRZ ;  /* 0x0000000000887805 */ /* 0x000fe2000001ff00 */
[----:B------:R-:W-:Y:S01]  /*1690*/  USEL UR5, URZ, UR4, !UP0 ;  /* 0x000000043f057287 */ /* 0x000fe2000c000000 */
[----:B------:R-:W-:-:S02]  /*16a0*/  CS2R R116, SRZ ;  /* 0x0000000000747805 */ /* 0x000fc4000001ff00 */
[----:B------:R-:W-:Y:S02]  /*16b0*/  CS2R R112, SRZ ;  /* 0x0000000000707805 */ /* 0x000fe4000001ff00 */
[----:B------:R-:W-:Y:S02]  /*16c0*/  CS2R R132, SRZ ;  /* 0x0000000000847805 */ /* 0x000fe4000001ff00 */
[----:B------:R-:W-:Y:S02]  /*16d0*/  CS2R R108, SRZ ;  /* 0x00000000006c7805 */ /* 0x000fe4000001ff00 */
[----:B------:R-:W-:Y:S02]  /*16e0*/  CS2R R104, SRZ ;  /* 0x0000000000687805 */ /* 0x000fe4000001ff00 */
[----:B------:R-:W-:Y:S01]  /*16f0*/  ISETP.GT.AND P1, PT, R98, UR5, PT ;  /* 0x0000000562007c0c */ /* 0x000fe2000bf24270 */
[----:B------:R-:W-:Y:S01]  /*1700*/  IMAD.U32 R23, RZ, RZ, UR5 ;  /* 0x00000005ff177e24 */ /* 0x000fe2000f8e00ff */
[----:B------:R-:W-:-:S02]  /*1710*/  CS2R R128, SRZ ;  /* 0x0000000000807805 */ /* 0x000fc4000001ff00 */
[----:B------:R-:W-:Y:S02]  /*1720*/  CS2R R100, SRZ ;  /* 0x0000000000647805 */ /* 0x000fe4000001ff00 */
[----:B------:R-:W-:Y:S02]  /*1730*/  CS2R R96, SRZ ;  /* 0x0000000000607805 */ /* 0x000fe4000001ff00 */
[----:B------:R-:W-:Y:S02]  /*1740*/  CS2R R124, SRZ ;  /* 0x00000000007c7805 */ /* 0x000fe4000001ff00 */
        /* <DEDUP_REMOVED lines=41> */
[----:B------:R-:W-:Y:S01]  /*19e0*/  CS2R R32, SRZ ;  /* 0x0000000000207805 */ /* 0x000fe2000001ff00 */
[----:B------:R-:W-:Y:S01]  /*19f0*/  IMAD.MOV.U32 R16, RZ, RZ, RZ ;  /* 0x000000ffff107224 */ /* 0x000fe200078e00ff */
[----:B------:R-:W-:Y:S02]  /*1a00*/  CS2R R26, SRZ ;  /* 0x00000000001a7805 */ /* 0x000fe4000001ff00 */
[----:B------:R-:W-:Y:S01]  /*1a10*/  CS2R R28, SRZ ;  /* 0x00000000001c7805 */ /* 0x000fe2000001ff00 */
[----:B------:R-:W-:Y:S01]  /*1a20*/  IMAD.MOV.U32 R18, RZ, RZ, RZ ;  /* 0x000000ffff127224 */ /* 0x000fe200078e00ff */
[----:B------:R-:W-:Y:S01]  /*1a30*/  CS2R R24, SRZ ;  /* 0x0000000000187805 */ /* 0x000fe2000001ff00 */
[----:B------:R-:W-:Y:S06]  /*1a40*/  @!P1 BRA `(.L_x_1164) ;  /* 0x000000bc009c9947 */ /* 0x000fec0003800000 */
        /* <DEDUP_REMOVED lines=31> */
.L_x_1165:
[----:B------:R-:W-:Y:S02]  /*1c40*/  R2UR UR6, R208 ;  /* 0x00000000d00672ca */ /* 0x000fe400000e0000 */
[----:B------:R-:W-:-:S11]  /*1c50*/  R2UR UR5, R213 ;  /* 0x00000000d50572ca */ /* 0x000fd600000e0000 */
[----:B------:R-:W-:Y:S02]  /*1c60*/  ULEA.HI UR4, UR6, UR6, URZ, 0x1 ;  /* 0x0000000606047291 */ /* 0x000fe4000f8f083f */
[----:B------:R-:W-:Y:S02]  /*1c70*/  IMAD.U32 R2, RZ, RZ, UR5 ;  /* 0x00000005ff027e24 */ /* 0x000fe4000f8e00ff */
[----:B------:R-:W-:-:S03]  /*1c80*/  ULOP3.LUT UR4, UR4, 0xfffffffe, URZ, 0xc0, !UPT ;  /* 0xfffffffe04047892 */ /* 0x000fc6000f8ec03f */
[----:B------:R-:W-:Y:S01]  /*1c90*/  ISETP.NE.AND P0, PT, R2, 0x3, PT ;  /* 0x000000030200780c */ /* 0x000fe20003f05270 */
[----:B------:R-:W-:-:S06]  /*1ca0*/  UIADD3 UR4, UR6, -UR4, URZ ;  /* 0x8000000406047290 */ /* 0x000fcc000fffe03f */
[----:B------:R-:W-:-:S05]  /*1cb0*/  IMAD.U32 R0, RZ, RZ, UR4 ;  /* 0x00000004ff007e24 */ /* 0x000fca000f8e00ff */
[----:B------:R-:W-:-:S04]  /*1cc0*/  SHF.L.U32 R0, R0, 0x1f, RZ ;  /* 0x0000001f00007819 */ /* 0x000fc800000006ff */
[----:B------:R-:W0:Y:S02]  /*1cd0*/  SYNCS.PHASECHK.TRANS64.TRYWAIT P1, [UR38+0x30800], R0 ;  /* 0x03080000ff0075a7 */ /* 0x000e240008020166 */
[----:B0-----:R-:W-:Y:S05]  /*1ce0*/  @!P1 BRA `(.L_x_1166) ;  /* 0x0000014000489947 */ /* 0x001fea0003800000 */
.L_x_1373:
[----:B------:R-:W-:Y:S05]  /*1cf0*/  @!P0 BRA `(.L_x_1167) ;  /* 0x0000000000048947 */ /* 0x000fea0003800000 */
[----:B------:R-:W-:Y:S01]  /*1d00*/  BPT.TRAP 0x1 ;  /* 0x000000040000795c */ /* 0x000fe20000300000 */
.L_x_1167:
[----:B------:R-:W-:Y:S02]  /*1d10*/  IMAD.U32 R57, RZ, RZ, UR37 ;  /* 0x00000025ff397e24 */ /* 0x000fe4000f8e00ff */
[----:B0-----:R-:W-:-:S03]  /*1d20*/  IMAD.U32 R0, RZ, RZ, UR36 ;  /* 0x00000024ff007e24 */ /* 0x001fc6000f8e00ff */
[----:B------:R-:W-:Y:S02]  /*1d30*/  LEA R57, R57, UR38, 0x3 ;  /* 0x0000002639397c11 */ /* 0x000fe4000f8e18ff */
[----:B------:R-:W-:-:S04]  /*1d40*/  SHF.L.U32 R0, R0, 0x1f, RZ ;  /* 0x0000001f00007819 */ /* 0x000fc800000006ff */
[----:B------:R0:W1:Y:S01]  /*1d50*/  SYNCS.PHASECHK.TRANS64.TRYWAIT P2, [R57+URZ+0x30830], R0 ;  /* 0x03083000390075a7 */ /* 0x000062000804017f */
[----:B------:R-:W-:Y:S05]  /*1d60*/  @!P0 BRA `(.L_x_1168) ;  /* 0x0000000000048947 */ /* 0x000fea0003800000 */
[----:B------:R-:W-:Y:S01]  /*1d70*/  BPT.TRAP 0x1 ;  /* 0x000000040000795c */ /* 0x000fe20000300000 */
.L_x_1168:
[----:B------:R-:W2:Y:S02]  /*1d80*/  S2R R2, SR_TID.X ;  /* 0x0000000000027919 */ /* 0x000ea40000002100 */
[----:B--2---:R-:W-:Y:S01]  /*1d90*/  LOP3.LUT P1, RZ, R2, 0x7f, RZ, 0xc0, !PT ;  /* 0x0000007f02ff7812 */ /* 0x004fe2000782c0ff */
[----:B-1----:R-:W-:-:S12]  /*1da0*/  @P2 BRA `(.L_x_1169) ;  /* 0x0000000000082947 */ /* 0x002fd80003800000 */
[----:B------:R-:W1:Y:S02]  /*1db0*/  SYNCS.PHASECHK.TRANS64.TRYWAIT P2, [R57+URZ+0x30830], R0 ;  /* 0x03083000390075a7 */ /* 0x000e64000804017f */
[----:B-1----:R-:W-:Y:S05]  /*1dc0*/  @!P2 BRA `(.L_x_1170) ;  /* 0x000001400028a947 */ /* 0x002fea0003800000 */
.L_x_1169:
[----:B------:R-:W-:Y:S05]  /*1dd0*/  WARPSYNC.ALL ;  /* 0x0000000000007948 */ /* 0x000fea0003800000 */
[----:B------:R-:W-:Y:S01]  /*1de0*/  UIADD3 UR4, UR38, 0x20400, URZ ;  /* 0x0002040026047890 */ /* 0x000fe2000fffe03f */
[----:B------:R-:W-:Y:S01]  /*1df0*/  WARPGROUP.ARRIVE ;  /* 0x00000000000079c5 */ /* 0x000fe20000000000 */
[----:B------:R-:W-:Y:S01]  /*1e00*/  UMOV UR9, 0x40000040 ;  /* 0x4000004000097882 */ /* 0x000fe20000000000 */
[----:B------:R-:W-:Y:S01]  /*1e10*/  UMOV UR11, 0x40000040 ;  /* 0x40000040000b7882 */ /* 0x000fe20000000000 */
[----:B------:R-:W-:Y:S01]  /*1e20*/  USHF.R.U32.HI UR4, URZ, 0x4, UR4 ;  /* 0x000000043f047899 */ /* 0x000fe20008011604 */
[----:B------:R-:W-:Y:S01]  /*1e30*/  IMAD.U32 R15, RZ, RZ, UR9 ;  /* 0x00000009ff0f7e24 */ /* 0x000fe2000f8e00ff */
[----:B------:R-:W-:Y:S01]  /*1e40*/  UMOV UR57, 0x40000040 ;  /* 0x4000004000397882 */ /* 0x000fe20000000000 */
[----:B------:R-:W-:Y:S01]  /*1e50*/  UMOV UR59, 0x40000040 ;  /* 0x40000040003b7882 */ /* 0x000fe20000000000 */
[----:B------:R-:W-:Y:S01]  /*1e60*/  ULOP3.LUT UR4, UR4, 0x3fff, URZ, 0xc0, !UPT ;  /* 0x00003fff04047892 */ /* 0x000fe2000f8ec03f */
[----:B01----:R-:W-:Y:S01]  /*1e70*/  VIADD R0, R22, UR61 ;  /* 0x0000003d16007c36 */ /* 0x003fe20008000000 */
[----:B------:R-:W-:Y:S01]  /*1e80*/  UMOV UR53, 0x40000040 ;  /* 0x4000004000357882 */ /* 0x000fe20000000000 */
[----:B------:R-:W-:Y:S01]  /*1e90*/  UMOV UR55, 0x40000040 ;  /* 0x4000004000377882 */ /* 0x000fe20000000000 */
[----:B------:R-:W-:Y:S01]  /*1ea0*/  ULOP3.LUT UR5, UR4, 0x10000, URZ, 0xfc, !UPT ;  /* 0x0001000004057892 */ /* 0x000fe2000f8efc3f */
[----:B------:R-:W0:Y:S01]  /*1eb0*/  LDC R21, c[0x0][0x2f0] ;  /* 0x0000bc00ff157b82 */ /* 0x000e220000000800 */
[----:B------:R-:W-:Y:S01]  /*1ec0*/  ULOP3.LUT UR4, UR40, 0x10000, URZ, 0xfc, !UPT ;  /* 0x0001000028047892 */ /* 0x000fe2000f8efc3f */
[----:B------:R-:W-:Y:S01]  /*1ed0*/  IMAD.MOV.U32 R2, RZ, RZ, R0 ;  /* 0x000000ffff027224 */ /* 0x000fe200078e0000 */
[----:B------:R-:W-:Y:S01]  /*1ee0*/  UMOV UR13, 0x40000040 ;  /* 0x40000040000d7882 */ /* 0x000fe20000000000 */
[----:B------:R-:W-:Y:S01]  /*1ef0*/  UMOV UR15, 0x40000040 ;  /* 0x40000040000f7882 */ /* 0x000fe20000000000 */
[----:B------:R-:W-:Y:S01]  /*1f00*/  IMAD.U32 R18, RZ, RZ, UR5 ;  /* 0x00000005ff127e24 */ /* 0x000fe2000f8e00ff */
[----:B------:R-:W-:Y:S01]  /*1f10*/  ULEA UR5, UR37, UR5, 0xb ;  /* 0x0000000525057291 */ /* 0x000fe2000f8e583f */
[----:B------:R-:W-:Y:S01]  /*1f20*/  IMAD.MOV.U32 R5, RZ, RZ, -0x40 ;  /* 0xffffffc0ff057424 */ /* 0x000fe200078e00ff */
[----:B------:R-:W-:Y:S01]  /*1f30*/  UMOV UR8, UR4 ;  /* 0x0000000400087c82 */ /* 0x000fe20008000000 */
[----:B------:R-:W-:Y:S01]  /*1f40*/  UIADD3 UR6, UR4, 0x2, URZ ;  /* 0x0000000204067890 */ /* 0x000fe2000fffe03f */
[----:B------:R-:W-:Y:S01]  /*1f50*/  IMAD.U32 R14, RZ, RZ, UR8 ;  /* 0x00000008ff0e7e24 */ /* 0x000fe2000f8e00ff */
[----:B------:R-:W-:Y:S01]  /*1f60*/  UIADD3 UR7, UR5, 0x2, URZ ;  /* 0x0000000205077890 */ /* 0x000fe2000fffe03f */
[----:B------:R-:W1:Y:S01]  /*1f70*/  LDC R155, c[0x0][0x288] ;  /* 0x0000a200ff9b7b82 */ /* 0x000e620000000800 */
[----:B------:R-:W-:Y:S01]  /*1f80*/  UMOV UR10, UR5 ;  /* 0x00000005000a7c82 */ /* 0x000fe20008000000 */
[----:B------:R-:W-:Y:S01]  /*1f90*/  UIADD3 UR56, UR4, 0x402, URZ ;  /* 0x0000040204387890 */ /* 0x000fe2000fffe03f */
[----:B------:R-:W-:Y:S01]  /*1fa0*/  HGMMA.64x64x16.F32 R24, gdesc[UR8], RZ, !UPT, gsb0 ;  /* 0x00e00000081879f0 */ /* 0x000fe2000c0008ff */
[----:B------:R-:W-:Y:S01]  /*1fb0*/  UMOV UR8, UR6 ;  /* 0x0000000600087c82 */ /* 0x000fe20008000000 */
[----:B------:R-:W-:Y:S01]  /*1fc0*/  UMOV UR9, 0x40000040 ;  /* 0x4000004000097882 */ /* 0x000fe20000000000 */
[----:B------:R-:W-:Y:S01]  /*1fd0*/  UMOV UR10, UR7 ;  /* 0x00000007000a7c82 */ /* 0x000fe20008000000 */
[----:B------:R-:W-:Y:S01]  /*1fe0*/  UMOV UR11, 0x40000040 ;  /* 0x40000040000b7882 */ /* 0x000fe20000000000 */
[----:B------:R-:W-:Y:S01]  /*1ff0*/  UIADD3 UR6, UR4, 0x4, URZ ;  /* 0x0000000404067890 */ /* 0x000fe2000fffe03f */
[----:B------:R-:W-:Y:S01]  /*2000*/  IMAD.U32 R12, RZ, RZ, UR8 ;  /* 0x00000008ff0c7e24 */ /* 0x000fe2000f8e00ff */
[----:B------:R-:W-:Y:S01]  /*2010*/  UIADD3 UR7, UR5, 0x4, URZ ;  /* 0x0000000405077890 */ /* 0x000fe2000fffe03f */
[----:B------:R-:W-:Y:S01]  /*2020*/  IMAD.U32 R13, RZ, RZ, UR9 ;  /* 0x00000009ff0d7e24 */ /* 0x000fe2000f8e00ff */
[----:B------:R-:W-:-:S02]  /*2030*/  UIADD3 UR58, UR5, 0x202, URZ ;  /* 0x00000202053a7890 */ /* 0x000fc4000fffe03f */
[----:B------:R-:W-:Y:S02]  /*2040*/  UIADD3 UR52, UR4, 0x404, URZ ;  /* 0x0000040404347890 */ /* 0x000fe4000fffe03f */
[----:B------:R-:W-:Y:S02]  /*2050*/  UIADD3 UR54, UR5, 0x204, URZ ;  /* 0x0000020405367890 */ /* 0x000fe4000fffe03f */
[----:B------:R-:W-:Y:S02]  /*2060*/  UIADD3 UR12, UR4, 0x800, URZ ;  /* 0x00000800040c7890 */ /* 0x000fe4000fffe03f */
[----:B------:R-:W-:Y:S02]  /*2070*/  UIADD3 UR14, UR5, 0x400, URZ ;  /* 0x00000400050e7890 */ /* 0x000fe4000fffe03f */
[----:B------:R-:W-:Y:S02]  /*2080*/  UIADD3 UR16, UR4, 0x802, URZ ;  /* 0x0000080204107890 */ /* 0x000fe4000fffe03f */
[----:B------:R-:W-:Y:S01]  /*2090*/  UIADD3 UR18, UR5, 0x402, URZ ;  /* 0x0000040205127890 */ /* 0x000fe2000fffe03f */
[----:B------:R-:W-:Y:S01]  /*20a0*/  UMOV UR17, 0x40000040 ;  /* 0x4000004000117882 */ /* 0x000fe20000000000 */
[----:B------:R-:W-:Y:S01]  /*20b0*/  UMOV UR19, 0x40000040 ;  /* 0x4000004000137882 */ /* 0x000fe20000000000 */
[----:B------:R-:W-:-:S02]  /*20c0*/  UIADD3 UR20, UR4, 0x804, URZ ;  /* 0x0000080404147890 */ /* 0x000fc4000fffe03f */
[----:B------:R-:W-:Y:S01]  /*20d0*/  UIADD3 UR22, UR5, 0x404, URZ ;  /* 0x0000040405167890 */ /* 0x000fe2000fffe03f */
[----:B------:R-:W-:Y:S01]  /*20e0*/  UMOV UR21, 0x40000040 ;  /* 0x4000004000157882 */ /* 0x000fe20000000000 */
[----:B------:R-:W-:Y:S01]  /*20f0*/  UMOV UR23, 0x40000040 ;  /* 0x4000004000177882 */ /* 0x000fe20000000000 */
[----:B------:R-:W-:Y:S02]  /*2100*/  UIADD3 UR24, UR4, 0x806, URZ ;  /* 0x0000080604187890 */ /* 0x000fe4000fffe03f */
[----:B------:R-:W-:Y:S01]  /*2110*/  UIADD3 UR26, UR5, 0x406, URZ ;  /* 0x00000406051a7890 */ /* 0x000fe2000fffe03f */
[----:B------:R-:W-:Y:S01]  /*2120*/  UMOV UR25, 0x40000040 ;  /* 0x4000004000197882 */ /* 0x000fe20000000000 */
[----:B------:R-:W-:Y:S01]  /*2130*/  UMOV UR27, 0x40000040 ;  /* 0x40000040001b7882 */ /* 0x000fe20000000000 */
        /* <DEDUP_REMOVED lines=16> */
[----:B------:R-:W-:-:S02]  /*2240*/  WARPGROUP.DEPBAR.LE gsb0, 0x0 ;  /* 0x00008000000079c5 */ /* 0x000fc40000010000 */
[----:B------:R-:W-:-:S06]  /*2250*/  WARPGROUP.ARRIVE ;  /* 0x00000000000079c5 */ /* 0x000fcc0000000000 */
[----:B------:R-:W-:Y:S01]  /*2260*/  HGMMA.64x64x16.F32 R24, gdesc[UR8], R24, gsb0 ;  /* 0x00e00000081879f0 */ /* 0x000fe20008000818 */
        /* <DEDUP_REMOVED lines=8> */
[----:B------:R-:W-:Y:S02]  /*22f0*/  WARPGROUP.DEPBAR.LE gsb0, 0x0 ;  /* 0x00008000000079c5 */ /* 0x000fe40000010000 */
        /* <DEDUP_REMOVED lines=17> */
[----:B------:R-:W-:Y:S01]  /*2410*/  IMAD.U32 R6, RZ, RZ, UR8 ;  /* 0x00000008ff067e24 */ /* 0x000fe2000f8e00ff */
[----:B------:R-:W-:Y:S01]  /*2420*/  ULDC UR6, c[0x0][0x9d8] ;  /* 0x0002760000067ab9 */ /* 0x000fe20000000800 */
[----:B------:R-:W-:Y:S01]  /*2430*/  IMAD.U32 R7, RZ, RZ, UR9 ;  /* 0x00000009ff077e24 */ /* 0x000fe2000f8e00ff */
[----:B------:R-:W-:Y:S02]  /*2440*/  WARPGROUP.DEPBAR.LE gsb0, 0x0 ;  /* 0x00008000000079c5 */ /* 0x000fe40000010000 */
[----:B------:R-:W-:-:S06]  /*2450*/  WARPGROUP.ARRIVE ;  /* 0x00000000000079c5 */ /* 0x000fcc0000000000 */
[----:B------:R-:W-:Y:S01]  /*2460*/  HGMMA.64x64x16.F32 R24, gdesc[UR8], R24, gsb0 ;  /* 0x00e00000081879f0 */ /* 0x000fe20008000818 */
[----:B------:R-:W-:Y:S02]  /*2470*/  UIADD3 UR8, UR4, 0x406, URZ ;  /* 0x0000040604087890 */ /* 0x000fe4000fffe03f */
[----:B------:R-:W-:Y:S01]  /*2480*/  UIADD3 UR10, UR5, 0x206, URZ ;  /* 0x00000206050a7890 */ /* 0x000fe2000fffe03f */
[----:B------:R-:W-:Y:S01]  /*2490*/  UMOV UR9, 0x40000040 ;  /* 0x4000004000097882 */ /* 0x000fe20000000000 */
[----:B------:R-:W-:Y:S01]  /*24a0*/  UMOV UR11, 0x40000040 ;  /* 0x40000040000b7882 */ /* 0x000fe20000000000 */
[----:B------:R-:W-:Y:S02]  /*24b0*/  ULDC UR4, c[0x0][0x448] ;  /* 0x0001120000047ab9 */ /* 0x000fe40000000800 */
[----:B------:R-:W-:-:S06]  /*24c0*/  UISETP.NE.AND UP0, UPT, UR4, 0x1, UPT ;  /* 0x000000010400788c */ /* 0x000fcc000bf05270 */
[----:B------:R-:W-:Y:S02]  /*24d0*/  PLOP3.LUT P2, PT, PT, PT, UP0, 0x80, 0x0 ;  /* 0x000000000000781c */ /* 0x000fe40003f4f008 */
[----:B------:R-:W-:-:S03]  /*24e0*/  PLOP3.LUT P3, PT, PT, PT, UP0, 0x80, 0x0 ;  /* 0x000000000000781c */ /* 0x000fc60003f6f008 */
[----:B------:R-:W-:-:S08]  /*24f0*/  @UP0 ULDC UR4, c[0x0][0x44c] ;  /* 0x0001130000040ab9 */ /* 0x000fd00000000800 */
[----:B------:R-:W-:Y:S01]  /*2500*/  @P2 IMAD.HI.U32 R3, R0, UR4, RZ ;  /* 0x0000000400032c27 */ /* 0x000fe2000f8e00ff */
[----:B------:R-:W-:-:S03]  /*2510*/  @UP0 ULDC UR4, c[0x0][0x450] ;  /* 0x0001140000040ab9 */ /* 0x000fc60000000800 */
[----:B------:R-:W-:Y:S01]  /*2520*/  @!P1 VIADD R0, R57, 0x30840 ;  /* 0x0003084039009836 */ /* 0x000fe20000000000 */
[----:B------:R-:W-:Y:S01]  /*2530*/  @P3 SHF.R.U32.HI R2, RZ, UR4, R3 ;  /* 0x00000004ff023c19 */ /* 0x000fe20008011603 */
[----:B------:R-:W-:Y:S02]  /*2540*/  ULDC.64 UR4, c[0x0][0x9e0] ;  /* 0x0002780000047ab9 */ /* 0x000fe40000000a00 */
[----:B------:R-:W-:Y:S01]  /*2550*/  UISETP.GE.AND UP1, UPT, UR5, 0x1, UPT ;  /* 0x000000010500788c */ /* 0x000fe2000bf26270 */
[----:B------:R-:W-:Y:S01]  /*2560*/  @!P1 PRMT R0, RZ, 0x654, R0 ;  /* 0x00000654ff009816 */ /* 0x000fe20000000000 */
[----:B------:R-:W2:Y:S04]  /*2570*/  SHFL.IDX PT, R58, R2, RZ, 0x1c1f ;  /* 0x001c1fff023a7589 */ /* 0x000ea800000e0000 */
[----:B------:R-:W-:Y:S01]  /*2580*/  PLOP3.LUT P2, PT, PT, PT, UP1, 0x40, 0x0 ;  /* 0x000000000000781c */ /* 0x000fe20003f4e818 */
[----:B------:R-:W-:-:S02]  /*2590*/  WARPGROUP.DEPBAR.LE gsb0, 0x0 ;  /* 0x00008000000079c5 */ /* 0x000fc40000010000 */
[----:B------:R-:W-:-:S06]  /*25a0*/  WARPGROUP.ARRIVE ;  /* 0x00000000000079c5 */ /* 0x000fcc0000000000 */
[----:B------:R-:W-:Y:S03]  /*25b0*/  HGMMA.64x64x16.F32 R24, gdesc[UR56], R24, gsb0 ;  /* 0x00e00000381879f0 */ /* 0x000fe60008000818 */
[----:B------:R-:W-:Y:S02]  /*25c0*/  WARPGROUP.DEPBAR.LE gsb0, 0x0 ;  /* 0x00008000000079c5 */ /* 0x000fe40000010000 */
[----:B------:R-:W-:-:S06]  /*25d0*/  WARPGROUP.ARRIVE ;  /* 0x00000000000079c5 */ /* 0x000fcc0000000000 */
[----:B------:R-:W-:Y:S01]  /*25e0*/  HGMMA.64x64x16.F32 R24, gdesc[UR52], R24, gsb0 ;  /* 0x00e00000341879f0 */ /* 0x000fe20008000818 */
[----:B------:R-:W-:Y:S02]  /*25f0*/  ULDC UR54, c[0x0][0x9dc] ;  /* 0x0002770000367ab9 */ /* 0x000fe40000000800 */
[----:B------:R-:W-:Y:S01]  /*2600*/  ULOP3.LUT UR54, URZ, UR54, URZ, 0x33, !UPT ;  /* 0x000000363f367292 */ /* 0x000fe2000f8e333f */
[----:B------:R-:W-:Y:S02]  /*2610*/  WARPGROUP.DEPBAR.LE gsb0, 0x0 ;  /* 0x00008000000079c5 */ /* 0x000fe40000010000 */
[----:B------:R-:W-:-:S06]  /*2620*/  WARPGROUP.ARRIVE ;  /* 0x00000000000079c5 */ /* 0x000fcc0000000000 */
[----:B------:R-:W-:Y:S03]  /*2630*/  HGMMA.64x64x16.F32 R24, gdesc[UR8], R24, gsb0 ;  /* 0x00e00000081879f0 */ /* 0x000fe60008000818 */
        /* <DEDUP_REMOVED lines=25> */
[----:B------:R-:W-:Y:S01]  /*27d0*/  FMUL.FTZ R26, R26, UR6 ;  /* 0x000000061a1a7c20 */ /* 0x000fe20008410000 */
[----:B------:R-:W-:Y:S01]  /*27e0*/  FMUL.FTZ R38, R38, UR6 ;  /* 0x0000000626267c20 */ /* 0x000fe20008410000 */
[----:B------:R-:W-:Y:S01]  /*27f0*/  FMUL.FTZ R24, R24, UR6 ;  /* 0x0000000618187c20 */ /* 0x000fe20008410000 */
[----:B------:R-:W-:Y:S01]  /*2800*/  FMUL.FTZ R25, R25, UR6 ;  /* 0x0000000619197c20 */ /* 0x000fe20008410000 */
[----:B------:R-:W3:Y:S01]  /*2810*/  MUFU.TANH R56, R26 ;  /* 0x0000001a00387308 */ /* 0x000ee20000002400 */
[----:B------:R-:W-:Y:S01]  /*2820*/  FMUL.FTZ R27, R27, UR6 ;  /* 0x000000061b1b7c20 */ /* 0x000fe20008410000 */
[----:B------:R-:W-:Y:S01]  /*2830*/  FMUL.FTZ R28, R28, UR6 ;  /* 0x000000061c1c7c20 */ /* 0x000fe20008410000 */
[----:B------:R-:W-:Y:S01]  /*2840*/  FMUL.FTZ R29, R29, UR6 ;  /* 0x000000061d1d7c20 */ /* 0x000fe20008410000 */
[----:B------:R-:W-:Y:S01]  /*2850*/  FMUL.FTZ R32, R32, UR6 ;  /* 0x0000000620207c20 */ /* 0x000fe20008410000 */
[----:B------:R-:W-:Y:S01]  /*2860*/  FMUL.FTZ R33, R33, UR6 ;  /* 0x0000000621217c20 */ /* 0x000fe20008410000 */
[----:B------:R-:W-:Y:S01]  /*2870*/  FMUL.FTZ R34, R34, UR6 ;  /* 0x0000000622227c20 */ /* 0x000fe20008410000 */
[----:B------:R-:W-:Y:S01]  /*2880*/  FMUL.FTZ R35, R35, UR6 ;  /* 0x0000000623237c20 */ /* 0x000fe20008410000 */
[----:B------:R4:W0:Y:S01]  /*2890*/  MUFU.TANH R26, R38 ;  /* 0x00000026001a7308 */ /* 0x0008220000002400 */
[----:B------:R-:W-:Y:S01]  /*28a0*/  FMUL.FTZ R36, R36, UR6 ;  /* 0x0000000624247c20 */ /* 0x000fe20008410000 */
[----:B------:R-:W-:Y:S01]  /*28b0*/  FMUL.FTZ R37, R37, UR6 ;  /* 0x0000000625257c20 */ /* 0x000fe20008410000 */
[----:B------:R-:W-:Y:S01]  /*28c0*/  FMUL.FTZ R39, R39, UR6 ;  /* 0x0000000627277c20 */ /* 0x000fe20008410000 */
[----:B------:R-:W-:Y:S01]  /*28d0*/  FMUL.FTZ R40, R40, UR6 ;  /* 0x0000000628287c20 */ /* 0x000fe20008410000 */
[----:B------:R-:W-:Y:S01]  /*28e0*/  FMUL.FTZ R41, R41, UR6 ;  /* 0x0000000629297c20 */ /* 0x000fe20008410000 */
[----:B------:R-:W-:Y:S01]  /*28f0*/  FMUL.FTZ R42, R42, UR6 ;  /* 0x000000062a2a7c20 */ /* 0x000fe20008410000 */
[----:B------:R-:W-:Y:S01]  /*2900*/  FMUL.FTZ R43, R43, UR6 ;  /* 0x000000062b2b7c20 */ /* 0x000fe20008410000 */
[----:B------:R-:W-:Y:S01]  /*2910*/  FMUL.FTZ R44, R44, UR6 ;  /* 0x000000062c2c7c20 */ /* 0x000fe20008410000 */
[----:B----4-:R-:W-:-:S02]  /*2920*/  IMAD R38, R98, R5, 0x40 ;  /* 0x0000004062267424 */ /* 0x010fc400078e0205 */
[----:B------:R-:W-:Y:S01]  /*2930*/  FMUL.FTZ R45, R45, UR6 ;  /* 0x000000062d2d7c20 */ /* 0x000fe20008410000 */
[----:B------:R-:W-:Y:S01]  /*2940*/  FMUL.FTZ R47, R47, UR6 ;  /* 0x000000062f2f7c20 */ /* 0x000fe20008410000 */
[----:B------:R-:W-:Y:S01]  /*2950*/  FMUL.FTZ R48, R48, UR6 ;  /* 0x0000000630307c20 */ /* 0x000fe20008410000 */
[----:B------:R-:W-:Y:S02]  /*2960*/  VIADD R4, R38, 0x1 ;  /* 0x0000000126047836 */ /* 0x000fe40000000000 */
[----:B------:R-:W-:Y:S01]  /*2970*/  FMUL.FTZ R49, R49, UR6 ;  /* 0x0000000631317c20 */ /* 0x000fe20008410000 */
[----:B------:R-:W-:Y:S01]  /*2980*/  FMUL.FTZ R50, R50, UR6 ;  /* 0x0000000632327c20 */ /* 0x000fe20008410000 */
[----:B------:R-:W-:Y:S01]  /*2990*/  FMUL.FTZ R51, R51, UR6 ;  /* 0x0000000633337c20 */ /* 0x000fe20008410000 */
[----:B------:R-:W-:Y:S01]  /*29a0*/  FMUL.FTZ R52, R52, UR6 ;  /* 0x0000000634347c20 */ /* 0x000fe20008410000 */
[----:B------:R-:W-:Y:S01]  /*29b0*/  FMUL.FTZ R53, R53, UR6 ;  /* 0x0000000635357c20 */ /* 0x000fe20008410000 */
[----:B------:R-:W-:Y:S01]  /*29c0*/  FMUL.FTZ R54, R54, UR6 ;  /* 0x0000000636367c20 */ /* 0x000fe20008410000 */
[----:B------:R-:W-:Y:S01]  /*29d0*/  FMUL.FTZ R55, R55, UR6 ;  /* 0x0000000637377c20 */ /* 0x000fe20008410000 */
[----:B------:R-:W-:Y:S01]  /*29e0*/  IMAD R4, R17, -0x2, R4 ;  /* 0xfffffffe11047824 */ /* 0x000fe200078e0204 */
[----:B------:R-:W4:Y:S01]  /*29f0*/  MUFU.TANH R24, R24 ;  /* 0x0000001800187308 */ /* 0x000f220000002400 */
[----:B------:R-:W-:Y:S01]  /*2a00*/  FMUL.FTZ R30, R30, UR6 ;  /* 0x000000061e1e7c20 */ /* 0x000fe20008410000 */
[----:B------:R-:W-:Y:S01]  /*2a10*/  FMUL.FTZ R31, R31, UR6 ;  /* 0x000000061f1f7c20 */ /* 0x000fe20008410000 */
[----:B0-----:R-:W-:-:S02]  /*2a20*/  IMAD R4, R21, UR60, R4 ;  /* 0x0000003c15047c24 */ /* 0x001fc4000f8e0204 */
[----:B------:R-:W-:Y:S01]  /*2a30*/  FMUL.FTZ R46, R46, UR6 ;  /* 0x000000062e2e7c20 */ /* 0x000fe20008410000 */
[----:B------:R0:W-:Y:S01]  /*2a40*/  @!P1 SYNCS.ARRIVE.TRANS64.RED.A1T0 RZ, [R0+URZ], RZ ;  /* 0x000000ff00ff99a7 */ /* 0x0001e2000810043f */
[----:B------:R-:W-:Y:S01]  /*2a50*/  LEA R5, R98, 0xffffffc0, 0x6 ;  /* 0xffffffc062057811 */ /* 0x000fe200078e30ff */
[----:B-1----:R-:W-:Y:S01]  /*2a60*/  IMAD.IADD R4, R4, 0x1, -R155 ;  /* 0x0000000104047824 */ /* 0x002fe200078e0a9b */
[----:B------:R-:W1:Y:S03]  /*2a70*/  MUFU.TANH R25, R25 ;  /* 0x0000001900197308 */ /* 0x000e660000002400 */
[----:B------:R-:W-:Y:S02]  /*2a80*/  VIADD R57, R4, UR54 ;  /* 0x0000003604397c36 */ /* 0x000fe40008000000 */
[----:B0-----:R-:W-:Y:S02]  /*2a90*/  IMAD R0, R21, UR60, R38 ;  /* 0x0000003c15007c24 */ /* 0x001fe4000f8e0226 */
[----:B--2---:R-:W-:Y:S01]  /*2aa0*/  IMAD.IADD R3, R57, 0x1, R58 ;  /* 0x0000000139037824 */ /* 0x004fe200078e023a */
[----:B------:R-:W0:Y:S08]  /*2ab0*/  MUFU.TANH R27, R27 ;  /* 0x0000001b001b7308 */ /* 0x000e300000002400 */
[----:B------:R-:W2:Y:S08]  /*2ac0*/  MUFU.TANH R28, R28 ;  /* 0x0000001c001c7308 */ /* 0x000eb00000002400 */
[----:B------:R-:W0:Y:S08]  /*2ad0*/  MUFU.TANH R29, R29 ;  /* 0x0000001d001d7308 */ /* 0x000e300000002400 */
        /* <DEDUP_REMOVED lines=23> */
[----:B------:R5:W0:Y:S08]  /*2c50*/  MUFU.TANH R20, R31 ;  /* 0x0000001f00147308 */ /* 0x000a300000002400 */
[----:B------:R3:W0:Y:S01]  /*2c60*/  MUFU.TANH R30, R46 ;  /* 0x0000002e001e7308 */ /* 0x0006220000002400 */
[----:B-----5:R-:W-:-:S02]  /*2c70*/  IMAD R31, R17, -0x2, R0 ;  /* 0xfffffffe111f7824 */ /* 0x020fc400078e0200 */
[----:B---3--:R-:W-:-:S05]  /*2c80*/  VIADD R46, R4, UR4 ;  /* 0x00000004042e7c36 */ /* 0x008fca0008000000 */
[----:B------:R-:W-:Y:S01]  /*2c90*/  VIADDMNMX R0, R58, R46, R31, PT ;  /* 0x0000002e3a007246 */ /* 0x000fe2000380011f */
[----:B-12-4-:R-:W-:Y:S06]  /*2ca0*/  @P2 BRA `(.L_x_1171) ;  /* 0x00000000005c2947 */ /* 0x016fec0003800000 */
[----:B------:R-:W-:Y:S01]  /*2cb0*/  IMAD R4, R21, UR60, R58 ;  /* 0x0000003c15047c24 */ /* 0x000fe2000f8e023a */
[----:B------:R-:W-:Y:S03]  /*2cc0*/  BSSY B0, `(.L_x_1172) ;  /* 0x0000011000007945 */ /* 0x000fe60003800000 */
[----:B------:R-:W-:-:S05]  /*2cd0*/  IMAD.IADD R4, R4, 0x1, -R155 ;  /* 0x0000000104047824 */ /* 0x000fca00078e0a9b */
[----:B------:R-:W-:-:S13]  /*2ce0*/  ISETP.GT.AND P2, PT, R4, -0x1, PT ;  /* 0xffffffff0400780c */ /* 0x000fda0003f44270 */
[----:B------:R-:W-:Y:S05]  /*2cf0*/  @P2 BRA `(.L_x_1173) ;  /* 0x0000000000202947 */ /* 0x000fea0003800000 */
[----:B------:R-:W-:Y:S01]  /*2d00*/  UISETP.NE.AND UP2, UPT, UR5, 0x1, UPT ;  /* 0x000000010500788c */ /* 0x000fe2000bf45270 */
[----:B------:R-:W-:-:S05]  /*2d10*/  LOP3.LUT R4, RZ, R4, RZ, 0x33, !PT ;  /* 0x00000004ff047212 */ /* 0x000fca00078e33ff */
[----:B------:R-:W-:-:S05]  /*2d20*/  PLOP3.LUT P2, PT, PT, PT, UP2, 0x80, 0x0 ;  /* 0x000000000000781c */ /* 0x000fca0003f4f028 */
[----:B------:R-:W-:-:S08]  /*2d30*/  @UP2 ULDC.64 UR6, c[0x0][0x9e8] ;  /* 0x00027a0000062ab9 */ /* 0x000fd00000000a00 */
[----:B------:R-:W-:-:S05]  /*2d40*/  @P2 IMAD.HI.U32 R58, R4, UR6, RZ ;  /* 0x00000006043a2c27 */ /* 0x000fca000f8e00ff */
[----:B------:R-:W-:-:S04]  /*2d50*/  @P2 SHF.R.U32.HI R4, RZ, UR7, R58 ;  /* 0x00000007ff042c19 */ /* 0x000fc8000801163a */
[----:B------:R-:W-:Y:S01]  /*2d60*/  LOP3.LUT R4, RZ, R4, RZ, 0x33, !PT ;  /* 0x00000004ff047212 */ /* 0x000fe200078e33ff */
[----:B------:R-:W-:Y:S06]  /*2d70*/  BRA `(.L_x_1174) ;  /* 0x0000000000147947 */ /* 0x000fec0003800000 */
.L_x_1173:
[----:B------:R-:W-:-:S06]  /*2d80*/  UISETP.NE.AND UP2, UPT, UR5, 0x1, UPT ;  /* 0x000000010500788c */ /* 0x000fcc000bf45270 */
[----:B------:R-:W-:-:S05]  /*2d90*/  PLOP3.LUT P2, PT, PT, PT, UP2, 0x80, 0x0 ;  /* 0x000000000000781c */ /* 0x000fca0003f4f028 */
[----:B------:R-:W-:-:S08]  /*2da0*/  @UP2 ULDC.64 UR6, c[0x0][0x9e8] ;  /* 0x00027a0000062ab9 */ /* 0x000fd00000000a00 */
[----:B------:R-:W-:-:S05]  /*2db0*/  @P2 IMAD.HI.U32 R58, R4, UR6, RZ ;  /* 0x00000006043a2c27 */ /* 0x000fca000f8e00ff */
[----:B------:R-:W-:-:S07]  /*2dc0*/  @P2 SHF.R.U32.HI R4, RZ, UR7, R58 ;  /* 0x00000007ff042c19 */ /* 0x000fce000801163a */
.L_x_1174:
[----:B------:R-:W-:Y:S05]  /*2dd0*/  BSYNC B0 ;  /* 0x0000000000007941 */ /* 0x000fea0003800000 */
.L_x_1172:
[----:B------:R-:W-:-:S04]  /*2de0*/  IMAD R4, R4, UR5, -R5 ;  /* 0x0000000504047c24 */ /* 0x000fc8000f8e0a05 */
[----:B------:R-:W-:-:S05]  /*2df0*/  IMAD R4, R17, -0x2, R4 ;  /* 0xfffffffe11047824 */ /* 0x000fca00078e0204 */
[----:B------:R-:W-:Y:S02]  /*2e00*/  VIMNMX R3, R3, R4, !PT ;  /* 0x0000000403037248 */ /* 0x000fe40007fe0100 */
[----:B------:R-:W-:-:S07]  /*2e10*/  VIADDMNMX R0, R4, UR5, R0, PT ;  /* 0x0000000504007c46 */ /* 0x000fce000b800100 */
.L_x_1171:
[C---:B------:R-:W-:Y:S01]  /*2e20*/  ISETP.GE.AND P2, PT, R38.reuse, 0x2, PT ;  /* 0x000000022600780c */ /* 0x040fe20003f46270 */
[----:B------:R-:W1:Y:S01]  /*2e30*/  SHFL.IDX PT, R2, R2, 0x1, 0x1c1f ;  /* 0x003c1f0002027f89 */ /* 0x000e6200000e0000 */
[C---:B------:R-:W-:Y:S02]  /*2e40*/  ISETP.GE.AND P6, PT, R38.reuse, 0xa, PT ;  /* 0x0000000a2600780c */ /* 0x040fe40003fc6270 */
[C---:B------:R-:W-:Y:S02]  /*2e50*/  ISETP.GT.AND P4, PT, R3.reuse, 0x1, !P2 ;  /* 0x000000010300780c */ /* 0x040fe40005784270 */
[----:B------:R-:W-:Y:S02]  /*2e60*/  ISETP.GE.AND P3, PT, R38, 0x9, PT ;  /* 0x000000092600780c */ /* 0x000fe40003f66270 */
[----:B------:R-:W-:Y:S02]  /*2e70*/  ISETP.LT.OR P4, PT, R0, 0x2, P4 ;  /* 0x000000020000780c */ /* 0x000fe40002781670 */
[----:B------:R-:W-:-:S02]  /*2e80*/  ISETP.GT.AND P5, PT, R3, 0x8, !P3 ;  /* 0x000000080300780c */ /* 0x000fc40005fa4270 */
[----:B------:R-:W-:Y:S02]  /*2e90*/  FSEL R58, R25, -INF , !P4 ;  /* 0xff800000193a7808 */ /* 0x000fe40006000000 */
[----:B------:R-:W-:Y:S02]  /*2ea0*/  ISETP.GT.AND P4, PT, R3, 0x9, !P6 ;  /* 0x000000090300780c */ /* 0x000fe40007784270 */
[----:B------:R-:W-:Y:S02]  /*2eb0*/  P2R R25, PR, RZ, 0x40 ;  /* 0x00000040ff197803 */ /* 0x000fe40000000000 */
[----:B------:R-:W-:Y:S02]  /*2ec0*/  ISETP.LT.OR P4, PT, R0, 0xa, P4 ;  /* 0x0000000a0000780c */ /* 0x000fe40002781670 */
[----:B------:R-:W-:Y:S02]  /*2ed0*/  ISETP.GE.AND P6, PT, R38, 0x11, PT ;  /* 0x000000112600780c */ /* 0x000fe40003fc6270 */
[----:B0-----:R-:W-:-:S02]  /*2ee0*/  FSEL R62, R29, -INF , !P4 ;  /* 0xff8000001d3e7808 */ /* 0x001fc40006000000 */
[----:B------:R-:W-:Y:S02]  /*2ef0*/  ISETP.LT.OR P5, PT, R0, 0x9, P5 ;  /* 0x000000090000780c */ /* 0x000fe40002fa1670 */
[----:B------:R-:W-:Y:S02]  /*2f00*/  ISETP.GT.AND P4, PT, R3, 0x10, !P6 ;  /* 0x000000100300780c */ /* 0x000fe40007784270 */
[----:B------:R-:W-:Y:S02]  /*2f10*/  FSEL R60, R28, -INF , !P5 ;  /* 0xff8000001c3c7808 */ /* 0x000fe40006800000 */
[----:B------:R-:W-:Y:S02]  /*2f20*/  ISETP.LT.OR P4, PT, R0, 0x11, P4 ;  /* 0x000000110000780c */ /* 0x000fe40002781670 */
[----:B------:R-:W-:Y:S02]  /*2f30*/  ISETP.GE.AND P5, PT, R38, 0x12, PT ;  /* 0x000000122600780c */ /* 0x000fe40003fa6270 */
[----:B------:R-:W-:-:S02]  /*2f40*/  FSEL R64, R32, -INF , !P4 ;  /* 0xff80000020407808 */ /* 0x000fc40006000000 */
[----:B------:R-:W-:Y:S02]  /*2f50*/  ISETP.GT.AND P4, PT, R3, 0x11, !P5 ;  /* 0x000000110300780c */ /* 0x000fe40006f84270 */
[----:B------:R-:W-:Y:S02]  /*2f60*/  P2R R29, PR, RZ, 0x20 ;  /* 0x00000020ff1d7803 */ /* 0x000fe40000000000 */
[----:B------:R-:W-:Y:S02]  /*2f70*/  ISETP.LT.OR P4, PT, R0, 0x12, P4 ;  /* 0x000000120000780c */ /* 0x000fe40002781670 */
[----:B------:R-:W-:Y:S02]  /*2f80*/  ISETP.GE.AND P5, PT, R38, 0x19, PT ;  /* 0x000000192600780c */ /* 0x000fe40003fa6270 */
[----:B------:R-:W-:Y:S02]  /*2f90*/  FSEL R66, R33, -INF , !P4 ;  /* 0xff80000021427808 */ /* 0x000fe40006000000 */
[----:B------:R-:W-:-:S02]  /*2fa0*/  ISETP.GT.AND P4, PT, R3, 0x18, !P5 ;  /* 0x000000180300780c */ /* 0x000fc40006f84270 */
[----:B------:R-:W-:Y:S02]  /*2fb0*/  P2R R32, PR, RZ, 0x20 ;  /* 0x00000020ff207803 */ /* 0x000fe40000000000 */
[----:B------:R-:W-:Y:S02]  /*2fc0*/  ISETP.LT.OR P4, PT, R0, 0x19, P4 ;  /* 0x000000190000780c */ /* 0x000fe40002781670 */
[----:B------:R-:W-:Y:S02]  /*2fd0*/  ISETP.GE.AND P5, PT, R38, 0x1a, PT ;  /* 0x0000001a2600780c */ /* 0x000fe40003fa6270 */
[----:B------:R-:W-:Y:S02]  /*2fe0*/  FSEL R68, R36, -INF , !P4 ;  /* 0xff80000024447808 */ /* 0x000fe40006000000 */
[----:B------:R-:W-:Y:S02]  /*2ff0*/  ISETP.GT.AND P4, PT, R3, 0x19, !P5 ;  /* 0x000000190300780c */ /* 0x000fe40006f84270 */
[----:B------:R-:W-:-:S02]  /*3000*/  P2R R33, PR, RZ, 0x20 ;  /* 0x00000020ff217803 */ /* 0x000fc40000000000 */
[----:B------:R-:W-:Y:S02]  /*3010*/  ISETP.LT.OR P4, PT, R0, 0x1a, P4 ;  /* 0x0000001a0000780c */ /* 0x000fe40002781670 */
[----:B------:R-:W-:Y:S02]  /*3020*/  ISETP.GE.AND P5, PT, R38, 0x21, PT ;  /* 0x000000212600780c */ /* 0x000fe40003fa6270 */
[----:B------:R-:W-:Y:S02]  /*3030*/  FSEL R70, R37, -INF , !P4 ;  /* 0xff80000025467808 */ /* 0x000fe40006000000 */
[----:B------:R-:W-:Y:S02]  /*3040*/  ISETP.GT.AND P4, PT, R3, 0x20, !P5 ;  /* 0x000000200300780c */ /* 0x000fe40006f84270 */
[----:B------:R-:W-:Y:S02]  /*3050*/  P2R R37, PR, RZ, 0x20 ;  /* 0x00000020ff257803 */ /* 0x000fe40000000000 */
[----:B------:R-:W-:-:S02]  /*3060*/  ISETP.LT.OR P4, PT, R0, 0x21, P4 ;  /* 0x000000210000780c */ /* 0x000fc40002781670 */
[----:B------:R-:W-:Y:S02]  /*3070*/  ISETP.GE.AND P5, PT, R38, 0x22, PT ;  /* 0x000000222600780c */ /* 0x000fe40003fa6270 */
[----:B------:R-:W-:Y:S02]  /*3080*/  FSEL R72, R40, -INF , !P4 ;  /* 0xff80000028487808 */ /* 0x000fe40006000000 */
[----:B------:R-:W-:Y:S02]  /*3090*/  ISETP.GT.AND P4, PT, R3, 0x21, !P5 ;  /* 0x000000210300780c */ /* 0x000fe40006f84270 */
[----:B------:R-:W-:Y:S02]  /*30a0*/  P2R R40, PR, RZ, 0x20 ;  /* 0x00000020ff287803 */ /* 0x000fe40000000000 */
[----:B------:R-:W-:Y:S02]  /*30b0*/  ISETP.LT.OR P4, PT, R0, 0x22, P4 ;  /* 0x000000220000780c */ /* 0x000fe40002781670 */
[----:B------:R-:W-:-:S02]  /*30c0*/  ISETP.GE.AND P5, PT, R38, 0x29, PT ;  /* 0x000000292600780c */ /* 0x000fc40003fa6270 */
[----:B------:R-:W-:Y:S02]  /*30d0*/  FSEL R74, R41, -INF , !P4 ;  /* 0xff800000294a7808 */ /* 0x000fe40006000000 */
[----:B------:R-:W-:Y:S02]  /*30e0*/  ISETP.GT.AND P4, PT, R3, 0x28, !P5 ;  /* 0x000000280300780c */ /* 0x000fe40006f84270 */
[----:B------:R-:W-:Y:S02]  /*30f0*/  P2R R41, PR, RZ, 0x20 ;  /* 0x00000020ff297803 */ /* 0x000fe40000000000 */
        /* <DEDUP_REMOVED lines=11> */
[----:B------:R-:W-:Y:S02]  /*31b0*/  P2R R28, PR, RZ, 0x40 ;  /* 0x00000040ff1c7803 */ /* 0x000fe40000000000 */
[----:B------:R-:W-:Y:S02]  /*31c0*/  FSEL R48, R48, -INF , !P4 ;  /* 0xff80000030307808 */ /* 0x000fe40006000000 */
[----:B------:R-:W-:-:S04]  /*31d0*/  ISETP.GE.AND P4, PT, R38, 0x32, PT ;  /* 0x000000322600780c */ /* 0x000fc80003f86270 */
[----:B------:R-:W-:-:S04]  /*31e0*/  ISETP.GT.AND P5, PT, R3, 0x31, !P4 ;  /* 0x000000310300780c */ /* 0x000fc800067a4270 */
[----:B------:R-:W-:-:S04]  /*31f0*/  ISETP.LT.OR P5, PT, R0, 0x32, P5 ;  /* 0x000000320000780c */ /* 0x000fc80002fa1670 */
[----:B------:R-:W-:Y:S02]  /*3200*/  FSEL R80, R49, -INF , !P5 ;  /* 0xff80000031507808 */ /* 0x000fe40006800000 */
[----:B------:R-:W-:-:S04]  /*3210*/  ISETP.GE.AND P5, PT, R38, 0x39, PT ;  /* 0x000000392600780c */ /* 0x000fc80003fa6270 */
[----:B------:R-:W-:-:S04]  /*3220*/  ISETP.GT.AND P6, PT, R3, 0x38, !P5 ;  /* 0x000000380300780c */ /* 0x000fc80006fc4270 */
[----:B------:R-:W-:-:S04]  /*3230*/  ISETP.LT.OR P6, PT, R0, 0x39, P6 ;  /* 0x000000390000780c */ /* 0x000fc800037c1670 */
[----:B------:R-:W-:Y:S02]  /*3240*/  FSEL R52, R52, -INF , !P6 ;  /* 0xff80000034347808 */ /* 0x000fe40007000000 */
[----:B------:R-:W-:-:S04]  /*3250*/  ISETP.GE.AND P6, PT, R38, 0x1, PT ;  /* 0x000000012600780c */ /* 0x000fc80003fc6270 */
[----:B------:R-:W-:Y:S02]  /*3260*/  P2R R4, PR, RZ, 0x40 ;  /* 0x00000040ff047803 */ /* 0x000fe40000000000 */
[----:B------:R-:W-:-:S04]  /*3270*/  ISETP.GT.AND P6, PT, R3, RZ, !P6 ;  /* 0x000000ff0300720c */ /* 0x000fc800077c4270 */
[----:B------:R-:W-:-:S04]  /*3280*/  ISETP.LT.OR P6, PT, R0, 0x1, P6 ;  /* 0x000000010000780c */ /* 0x000fc800037c1670 */
[----:B------:R-:W-:Y:S02]  /*3290*/  FSEL R36, R24, -INF , !P6 ;  /* 0xff80000018247808 */ /* 0x000fe40007000000 */
[----:B------:R-:W-:-:S04]  /*32a0*/  ISETP.GE.AND P6, PT, R38, 0x3a, PT ;  /* 0x0000003a2600780c */ /* 0x000fc80003fc6270 */
[----:B------:R-:W-:Y:S02]  /*32b0*/  P2R R38, PR, RZ, 0x40 ;  /* 0x00000040ff267803 */ /* 0x000fe40000000000 */
[----:B------:R-:W-:Y:S01]  /*32c0*/  ISETP.GT.AND P6, PT, R3, 0x39, !P6 ;  /* 0x000000390300780c */ /* 0x000fe200077c4270 */
[----:B-1----:R-:W-:-:S03]  /*32d0*/  IMAD.IADD R3, R57, 0x1, R2 ;  /* 0x0000000139037824 */ /* 0x002fc600078e0202 */
[----:B------:R-:W-:Y:S02]  /*32e0*/  ISETP.LT.OR P6, PT, R0, 0x3a, P6 ;  /* 0x0000003a0000780c */ /* 0x000fe400037c1670 */
[----:B------:R-:W-:Y:S02]  /*32f0*/  VIADDMNMX R0, R2, R46, R31, PT ;  /* 0x0000002e02007246 */ /* 0x000fe4000380011f */
[----:B------:R-:W-:Y:S02]  /*3300*/  FSEL R82, R53, -INF , !P6 ;  /* 0xff80000035527808 */ /* 0x000fe40007000000 */
[----:B------:R-:W-:-:S13]  /*3310*/  PLOP3.LUT P6, PT, PT, PT, UP1, 0x40, 0x0 ;  /* 0x000000000000781c */ /* 0x000fda0003fce818 */
[----:B------:R-:W-:Y:S05]  /*3320*/  @P6 BRA `(.L_x_1175) ;  /* 0x0000000000646947 */ /* 0x000fea0003800000 */
        /* <DEDUP_REMOVED lines=9> */
[----:B------:R-:W-:Y:S01]  /*33c0*/  @P6 IMAD.HI.U32 R24, R2, UR6, RZ ;  /* 0x0000000602186c27 */ /* 0x000fe2000f8e00ff */
[----:B------:R-:W-:-:S13]  /*33d0*/  PLOP3.LUT P6, PT, PT, PT, UP2, 0x80, 0x0 ;  /* 0x000000000000781c */ /* 0x000fda0003fcf028 */
[----:B------:R-:W-:-:S04]  /*33e0*/  @P6 SHF.R.U32.HI R2, RZ, UR7, R24 ;  /* 0x00000007ff026c19 */ /* 0x000fc80008011618 */
[----:B------:R-:W-:Y:S01]  /*33f0*/  LOP3.LUT R2, RZ, R2, RZ, 0x33, !PT ;  /* 0x00000002ff027212 */ /* 0x000fe200078e33ff */
[----:B------:R-:W-:Y:S06]  /*3400*/  BRA `(.L_x_1178) ;  /* 0x0000000000187947 */ /* 0x000fec0003800000 */
.L_x_1177:
[----:B------:R-:W-:-:S06]  /*3410*/  UISETP.NE.AND UP2, UPT, UR5, 0x1, UPT ;  /* 0x000000010500788c */ /* 0x000fcc000bf45270 */
[----:B------:R-:W-:-:S05]  /*3420*/  PLOP3.LUT P6, PT, PT, PT, UP2, 0x80, 0x0 ;  /* 0x000000000000781c */ /* 0x000fca0003fcf028 */
[----:B------:R-:W-:-:S08]  /*3430*/  @UP2 ULDC.64 UR6, c[0x0][0x9e8] ;  /* 0x00027a0000062ab9 */ /* 0x000fd00000000a00 */
[----:B------:R-:W-:Y:S01]  /*3440*/  @P6 IMAD.HI.U32 R24, R2, UR6, RZ ;  /* 0x0000000602186c27 */ /* 0x000fe2000f8e00ff */
[----:B------:R-:W-:-:S13]  /*3450*/  PLOP3.LUT P6, PT, PT, PT, UP2, 0x80, 0x0 ;  /* 0x000000000000781c */ /* 0x000fda0003fcf028 */
[----:B------:R-:W-:-:S07]  /*3460*/  @P6 SHF.R.U32.HI R2, RZ, UR7, R24 ;  /* 0x00000007ff026c19 */ /* 0x000fce0008011618 */
.L_x_1178:
[----:B------:R-:W-:Y:S05]  /*3470*/  BSYNC B0 ;  /* 0x0000000000007941 */ /* 0x000fea0003800000 */
.L_x_1176:
[----:B------:R-:W-:-:S04]  /*3480*/  IMAD R2, R2, UR5, -R5 ;  /* 0x0000000502027c24 */ /* 0x000fc8000f8e0a05 */
[----:B------:R-:W-:-:S05]  /*3490*/  IMAD R2, R17, -0x2, R2 ;  /* 0xfffffffe11027824 */ /* 0x000fca00078e0202 */
[----:B------:R-:W-:Y:S02]  /*34a0*/  VIMNMX R3, R3, R2, !PT ;  /* 0x0000000203037248 */ /* 0x000fe40007fe0100 */
[----:B------:R-:W-:-:S07]  /*34b0*/  VIADDMNMX R0, R2, UR5, R0, PT ;  /* 0x0000000502007c46 */ /* 0x000fce000b800100 */
.L_x_1175:
[----:B------:R-:W-:Y:S01]  /*34c0*/  ISETP.GT.AND P2, PT, R3, 0x1, !P2 ;  /* 0x000000010300780c */ /* 0x000fe20005744270 */
[----:B------:R-:W-:Y:S01]  /*34d0*/  ULDC UR6, c[0x0][0x988] ;  /* 0x0002620000067ab9 */ /* 0x000fe20000000800 */
[----:B------:R-:W-:Y:S01]  /*34e0*/  ISETP.NE.AND P6, PT, R4, RZ, PT ;  /* 0x000000ff0400720c */ /* 0x000fe20003fc5270 */
[----:B------:R-:W-:Y:S01]  /*34f0*/  @UP0 ULDC UR10, c[0x0][0x44c] ;  /* 0x00011300000a0ab9 */ /* 0x000fe20000000800 */
[----:B------:R-:W-:Y:S01]  /*3500*/  ISETP.LT.OR P2, PT, R0, 0x2, P2 ;  /* 0x000000020000780c */ /* 0x000fe20001741670 */
[----:B------:R-:W-:Y:S01]  /*3510*/  UIMAD.WIDE.U32 UR10, UR61, UR10, URZ ;  /* 0x0000000a3d0a72a5 */ /* 0x000fe2000f8e003f */
[----:B------:R-:W-:Y:S01]  /*3520*/  FMNMX.FTZ R4, R36, R58, !PT ;  /* 0x0000003a24047209 */ /* 0x000fe20007810000 */
[----:B------:R-:W-:Y:S01]  /*3530*/  @UP0 ULDC UR14, c[0x0][0x450] ;  /* 0x00011400000e0ab9 */ /* 0x000fe20000000800 */
[----:B------:R-:W-:Y:S01]  /*3540*/  FSEL R5, R27, -INF , !P2 ;  /* 0xff8000001b057808 */ /* 0x000fe20005000000 */
[----:B------:R-:W-:Y:S01]  /*3550*/  UMOV UR7, UR61 ;  /* 0x0000003d00077c82 */ /* 0x000fe20008000000 */
[----:B------:R-:W-:Y:S01]  /*3560*/  ISETP.NE.AND P2, PT, R25, RZ, PT ;  /* 0x000000ff1900720c */ /* 0x000fe20003f45270 */
[----:B------:R-:W-:Y:S01]  /*3570*/  @UP0 USHF.R.U32.HI UR7, URZ, UR14, UR11 ;  /* 0x0000000e3f070299 */ /* 0x000fe2000801160b */
[----:B------:R-:W-:-:S02]  /*3580*/  FMNMX.FTZ R4, R60, R4, !PT ;  /* 0x000000043c047209 */ /* 0x000fc40007810000 */
[----:B------:R-:W-:Y:S01]  /*3590*/  ISETP.GT.AND P2, PT, R3, 0x9, !P2 ;  /* 0x000000090300780c */ /* 0x000fe20005744270 */
[----:B------:R-:W-:Y:S01]  /*35a0*/  UIADD3 UR39, UR39, UR7, URZ ;  /* 0x0000000727277290 */ /* 0x000fe2000fffe03f */
[----:B------:R-:W-:Y:S02]  /*35b0*/  FMNMX.FTZ R4, R62, R4, !PT ;  /* 0x000000043e047209 */ /* 0x000fe40007810000 */
[----:B------:R-:W-:Y:S01]  /*35c0*/  ISETP.LT.OR P2, PT, R0, 0xa, P2 ;  /* 0x0000000a0000780c */ /* 0x000fe20001741670 */
[----:B------:R-:W-:Y:S01]  /*35d0*/  UIADD3 UR4, UR39, UR4, URZ ;  /* 0x0000000427047290 */ /* 0x000fe2000fffe03f */
[----:B------:R-:W-:Y:S02]  /*35e0*/  FMNMX.FTZ R4, R64, R4, !PT ;  /* 0x0000000440047209 */ /* 0x000fe40007810000 */
[----:B------:R-:W-:Y:S02]  /*35f0*/  FSEL R20, R20, -INF , !P2 ;  /* 0xff80000014147808 */ /* 0x000fe40005000000 */
[----:B------:R-:W-:-:S02]  /*3600*/  ISETP.NE.AND P2, PT, R28, RZ, PT ;  /* 0x000000ff1c00720c */ /* 0x000fc40003f45270 */
[----:B------:R-:W-:Y:S02]  /*3610*/  FMNMX.FTZ R4, R66, R4, !PT ;  /* 0x0000000442047209 */ /* 0x000fe40007810000 */
[----:B------:R-:W-:Y:S02]  /*3620*/  ISETP.GT.AND P2, PT, R3, 0x10, !P2 ;  /* 0x000000100300780c */ /* 0x000fe40005744270 */
[----:B------:R-:W-:Y:S02]  /*3630*/  FMNMX.FTZ R4, R68, R4, !PT ;  /* 0x0000000444047209 */ /* 0x000fe40007810000 */
[----:B------:R-:W-:Y:S02]  /*3640*/  ISETP.LT.OR P2, PT, R0, 0x11, P2 ;  /* 0x000000110000780c */ /* 0x000fe40001741670 */
[----:B------:R-:W-:Y:S02]  /*3650*/  FMNMX.FTZ R4, R70, R4, !PT ;  /* 0x0000000446047209 */ /* 0x000fe40007810000 */
[----:B------:R-:W-:-:S02]  /*3660*/  FSEL R24, R34, -INF , !P2 ;  /* 0xff80000022187808 */ /* 0x000fc40005000000 */
[----:B------:R-:W-:Y:S02]  /*3670*/  ISETP.NE.AND P2, PT, R29, RZ, PT ;  /* 0x000000ff1d00720c */ /* 0x000fe40003f45270 */
[----:B------:R-:W-:Y:S02]  /*3680*/  FMNMX.FTZ R4, R72, R4, !PT ;  /* 0x0000000448047209 */ /* 0x000fe40007810000 */
[----:B------:R-:W-:Y:S02]  /*3690*/  ISETP.GT.AND P2, PT, R3, 0x11, !P2 ;  /* 0x000000110300780c */ /* 0x000fe40005744270 */
[----:B------:R-:W-:Y:S02]  /*36a0*/  FMNMX.FTZ R4, R74, R4, !PT ;  /* 0x000000044a047209 */ /* 0x000fe40007810000 */
[----:B------:R-:W-:Y:S02]  /*36b0*/  ISETP.LT.OR P2, PT, R0, 0x12, P2 ;  /* 0x000000120000780c */ /* 0x000fe40001741670 */
[----:B------:R-:W-:-:S02]  /*36c0*/  FMNMX.FTZ R4, R76, R4, !PT ;  /* 0x000000044c047209 */ /* 0x000fc40007810000 */
[----:B------:R-:W-:Y:S02]  /*36d0*/  FSEL R25, R35, -INF , !P2 ;  /* 0xff80000023197808 */ /* 0x000fe40005000000 */
[----:B------:R-:W-:Y:S02]  /*36e0*/  ISETP.NE.AND P2, PT, R32, RZ, PT ;  /* 0x000000ff2000720c */ /* 0x000fe40003f45270 */
[----:B------:R-:W-:Y:S02]  /*36f0*/  FMNMX.FTZ R4, R78, R4, !PT ;  /* 0x000000044e047209 */ /* 0x000fe40007810000 */
[----:B------:R-:W-:Y:S02]  /*3700*/  ISETP.GT.AND P2, PT, R3, 0x18, !P2 ;  /* 0x000000180300780c */ /* 0x000fe40005744270 */
[----:B------:R-:W-:Y:S02]  /*3710*/  FMNMX.FTZ R4, R48, R4, !PT ;  /* 0x0000000430047209 */ /* 0x000fe40007810000 */
[----:B------:R-:W-:-:S02]  /*3720*/  ISETP.LT.OR P2, PT, R0, 0x19, P2 ;  /* 0x000000190000780c */ /* 0x000fc40001741670 */
[----:B------:R-:W-:Y:S02]  /*3730*/  FMNMX.FTZ R4, R80, R4, !PT ;  /* 0x0000000450047209 */ /* 0x000fe40007810000 */
[----:B------:R-:W-:Y:S02]  /*3740*/  FSEL R26, R26, -INF , !P2 ;  /* 0xff8000001a1a7808 */ /* 0x000fe40005000000 */
[----:B------:R-:W-:Y:S02]  /*3750*/  ISETP.NE.AND P2, PT, R33, RZ, PT ;  /* 0x000000ff2100720c */ /* 0x000fe40003f45270 */
[----:B------:R-:W-:Y:S02]  /*3760*/  FMNMX.FTZ R4, R52, R4, !PT ;  /* 0x0000000434047209 */ /* 0x000fe40007810000 */
[----:B------:R-:W-:Y:S02]  /*3770*/  ISETP.GT.AND P2, PT, R3, 0x19, !P2 ;  /* 0x000000190300780c */ /* 0x000fe40005744270 */
[----:B------:R-:W-:-:S02]  /*3780*/  FMNMX.FTZ R32, R82, R4, !PT ;  /* 0x0000000452207209 */ /* 0x000fc40007810000 */
[C---:B------:R-:W-:Y:S02]  /*3790*/  ISETP.LT.OR P2, PT, R0.reuse, 0x1a, P2 ;  /* 0x0000001a0000780c */ /* 0x040fe40001741670 */
[----:B------:R-:W-:Y:S01]  /*37a0*/  ISETP.GT.AND P3, PT, R3, 0x8, !P3 ;  /* 0x000000080300780c */ /* 0x000fe20005f64270 */
[----:B------:R-:W0:Y:S01]  /*37b0*/  SHFL.BFLY PT, R31, R32, 0x2, 0x1f ;  /* 0x0c401f00201f7f89 */ /* 0x000e2200000e0000 */
[----:B------:R-:W-:Y:S02]  /*37c0*/  FSEL R27, R39, -INF , !P2 ;  /* 0xff800000271b7808 */ /* 0x000fe40005000000 */
[----:B------:R-:W-:Y:S02]  /*37d0*/  ISETP.NE.AND P2, PT, R37, RZ, PT ;  /* 0x000000ff2500720c */ /* 0x000fe40003f45270 */
[----:B------:R-:W-:Y:S02]  /*37e0*/  ISETP.LT.OR P3, PT, R0, 0x9, P3 ;  /* 0x000000090000780c */ /* 0x000fe40001f61670 */
[----:B------:R-:W-:-:S02]  /*37f0*/  ISETP.GT.AND P2, PT, R3, 0x20, !P2 ;  /* 0x000000200300780c */ /* 0x000fc40005744270 */
[----:B------:R-:W-:Y:S02]  /*3800*/  FSEL R16, R16, -INF , !P3 ;  /* 0xff80000010107808 */ /* 0x000fe40005800000 */
[----:B------:R-:W-:Y:S02]  /*3810*/  ISETP.LT.OR P2, PT, R0, 0x21, P2 ;  /* 0x000000210000780c */ /* 0x000fe40001741670 */
[----:B------:R-:W-:Y:S02]  /*3820*/  ISETP.NE.AND P3, PT, R41, RZ, PT ;  /* 0x000000ff2900720c */ /* 0x000fe40003f65270 */
[----:B------:R-:W-:Y:S02]  /*3830*/  FSEL R28, R42, -INF , !P2 ;  /* 0xff8000002a1c7808 */ /* 0x000fe40005000000 */
[----:B------:R-:W-:Y:S02]  /*3840*/  ISETP.NE.AND P2, PT, R40, RZ, PT ;  /* 0x000000ff2800720c */ /* 0x000fe40003f45270 */
[----:B------:R-:W-:-:S02]  /*3850*/  ISETP.GT.AND P4, PT, R3, 0x31, !P4 ;  /* 0x000000310300780c */ /* 0x000fc40006784270 */
[C---:B------:R-:W-:Y:S02]  /*3860*/  ISETP.GT.AND P2, PT, R3.reuse, 0x21, !P2 ;  /* 0x000000210300780c */ /* 0x040fe40005744270 */
[----:B------:R-:W-:Y:S02]  /*3870*/  ISETP.GT.AND P5, PT, R3, 0x38, !P5 ;  /* 0x000000380300780c */ /* 0x000fe40006fa4270 */
[----:B------:R-:W-:Y:S02]  /*3880*/  ISETP.LT.OR P2, PT, R0, 0x22, P2 ;  /* 0x000000220000780c */ /* 0x000fe40001741670 */
[----:B0-----:R-:W-:Y:S02]  /*3890*/  FMNMX.FTZ R33, R32, R31, !PT ;  /* 0x0000001f20217209 */ /* 0x001fe40007810000 */
[----:B------:R-:W-:Y:S02]  /*38a0*/  FSEL R29, R43, -INF , !P2 ;  /* 0xff8000002b1d7808 */ /* 0x000fe40005000000 */
[----:B------:R-:W-:Y:S01]  /*38b0*/  ISETP.GT.AND P2, PT, R3, 0x28, !P3 ;  /* 0x000000280300780c */ /* 0x000fe20005f44270 */
[----:B------:R-:W0:Y:S01]  /*38c0*/  SHFL.BFLY PT, R34, R33, 0x1, 0x1f ;  /* 0x0c201f0021227f89 */ /* 0x000e2200000e0000 */
[----:B------:R-:W-:-:S02]  /*38d0*/  ISETP.NE.AND P3, PT, R45, RZ, PT ;  /* 0x000000ff2d00720c */ /* 0x000fc40003f65270 */
[----:B------:R-:W-:Y:S02]  /*38e0*/  ISETP.LT.OR P2, PT, R0, 0x29, P2 ;  /* 0x000000290000780c */ /* 0x000fe40001741670 */
[C---:B------:R-:W-:Y:S02]  /*38f0*/  ISETP.GT.AND P3, PT, R3.reuse, 0x30, !P3 ;  /* 0x000000300300780c */ /* 0x040fe40005f64270 */
[----:B------:R-:W-:Y:S02]  /*3900*/  FSEL R30, R30, -INF , !P2 ;  /* 0xff8000001e1e7808 */ /* 0x000fe40005000000 */
[----:B------:R-:W-:Y:S02]  /*3910*/  ISETP.GT.AND P2, PT, R3, RZ, !P6 ;  /* 0x000000ff0300720c */ /* 0x000fe40007744270 */
[----:B------:R-:W-:Y:S02]  /*3920*/  ISETP.NE.AND P6, PT, R38, RZ, PT ;  /* 0x000000ff2600720c */ /* 0x000fe40003fc5270 */
[----:B------:R-:W-:-:S02]  /*3930*/  ISETP.LT.OR P2, PT, R0, 0x1, P2 ;  /* 0x000000010000780c */ /* 0x000fc40001741670 */
[----:B------:R-:W-:Y:S02]  /*3940*/  ISETP.LT.OR P3, PT, R0, 0x31, P3 ;  /* 0x000000310000780c */ /* 0x000fe40001f61670 */
[----:B------:R-:W-:Y:S02]  /*3950*/  FSEL R2, R56, -INF , !P2 ;  /* 0xff80000038027808 */ /* 0x000fe40005000000 */
[----:B------:R-:W-:Y:S02]  /*3960*/  ISETP.NE.AND P2, PT, R44, RZ, PT ;  /* 0x000000ff2c00720c */ /* 0x000fe40003f45270 */
[----:B------:R-:W-:Y:S02]  /*3970*/  FMNMX.FTZ R31, R2, R5, !PT ;  /* 0x00000005021f7209 */ /* 0x000fe40007810000 */
[----:B------:R-:W-:Y:S02]  /*3980*/  ISETP.GT.AND P2, PT, R3, 0x29, !P2 ;  /* 0x000000290300780c */ /* 0x000fe40005744270 */
[----:B------:R-:W-:-:S02]  /*3990*/  FMNMX.FTZ R31, R16, R31, !PT ;  /* 0x0000001f101f7209 */ /* 0x000fc40007810000 */
[----:B------:R-:W-:Y:S02]  /*39a0*/  ISETP.LT.OR P2, PT, R0, 0x2a, P2 ;  /* 0x0000002a0000780c */ /* 0x000fe40001741670 */
[----:B------:R-:W-:Y:S02]  /*39b0*/  FMNMX.FTZ R31, R20, R31, !PT ;  /* 0x0000001f141f7209 */ /* 0x000fe40007810000 */
[----:B------:R-:W-:Y:S02]  /*39c0*/  ISETP.LT.OR P4, PT, R0, 0x32, P4 ;  /* 0x000000320000780c */ /* 0x000fe40002781670 */
[----:B------:R-:W-:Y:S02]  /*39d0*/  FMNMX.FTZ R4, R24, R31, !PT ;  /* 0x0000001f18047209 */ /* 0x000fe40007810000 */
[----:B------:R-:W-:Y:S02]  /*39e0*/  ISETP.LT.OR P5, PT, R0, 0x39, P5 ;  /* 0x000000390000780c */ /* 0x000fe40002fa1670 */
[----:B------:R-:W-:-:S02]  /*39f0*/  FMNMX.FTZ R31, R25, R4, !PT ;  /* 0x00000004191f7209 */ /* 0x000fc40007810000 */
[----:B0-----:R-:W-:Y:S02]  /*3a00*/  FMNMX.FTZ R4, R33, R34, !PT ;  /* 0x0000002221047209 */ /* 0x001fe40007810000 */
[----:B------:R-:W-:Y:S02]  /*3a10*/  FMNMX.FTZ R32, R26, R31, !PT ;  /* 0x0000001f1a207209 */ /* 0x000fe40007810000 */
[----:B------:R-:W-:Y:S01]  /*3a20*/  FSEL R31, R47, -INF , !P2 ;  /* 0xff8000002f1f7808 */ /* 0x000fe20005000000 */
[C---:B------:R-:W-:Y:S01]  /*3a30*/  FMUL.FTZ R34, R4.reuse, UR6 ;  /* 0x0000000604227c20 */ /* 0x040fe20008410000 */
[----:B------:R-:W-:Y:S02]  /*3a40*/  FMNMX.FTZ R33, R27, R32, !PT ;  /* 0x000000201b217209 */ /* 0x000fe40007810000 */
[----:B------:R-:W-:Y:S02]  /*3a50*/  FSETP.NEU.FTZ.AND P2, PT, R4, -INF , PT ;  /* 0xff8000000400780b */ /* 0x000fe40003f5d000 */
[----:B------:R-:W-:-:S02]  /*3a60*/  FMNMX.FTZ R32, R28, R33, !PT ;  /* 0x000000211c207209 */ /* 0x000fc40007810000 */
[----:B------:R-:W-:Y:S02]  /*3a70*/  FSEL R35, R34, RZ, P2 ;  /* 0x000000ff22237208 */ /* 0x000fe40001000000 */
[----:B------:R-:W-:Y:S02]  /*3a80*/  FMNMX.FTZ R33, R29, R32, !PT ;  /* 0x000000201d217209 */ /* 0x000fe40007810000 */
[----:B------:R-:W-:Y:S01]  /*3a90*/  ISETP.GT.AND P2, PT, R3, 0x39, !P6 ;  /* 0x000000390300780c */ /* 0x000fe20007744270 */
[--C-:B------:R-:W-:Y:S01]  /*3aa0*/  FFMA.FTZ R36, R36, UR6, -R35.reuse ;  /* 0x0000000624247c23 */ /* 0x100fe20008010823 */
[----:B------:R-:W-:Y:S01]  /*3ab0*/  FMNMX.FTZ R34, R30, R33, !PT ;  /* 0x000000211e227209 */ /* 0x000fe20007810000 */
[--C-:B------:R-:W-:Y:S01]  /*3ac0*/  FFMA.FTZ R37, R58, UR6, -R35.reuse ;  /* 0x000000063a257c23 */ /* 0x100fe20008010823 */
[----:B------:R-:W-:Y:S01]  /*3ad0*/  FSEL R32, R50, -INF , !P3 ;  /* 0xff80000032207808 */ /* 0x000fe20005800000 */
[----:B------:R0:W-:Y:S01]  /*3ae0*/  MUFU.EX2 R196, R36 ;  /* 0x0000002400c47308 */ /* 0x0001e20000000800 */
[----:B------:R-:W-:Y:S01]  /*3af0*/  FMNMX.FTZ R3, R31, R34, !PT ;  /* 0x000000221f037209 */ /* 0x000fe20007810000 */
[--C-:B------:R-:W-:Y:S01]  /*3b00*/  FFMA.FTZ R38, R60, UR6, -R35.reuse ;  /* 0x000000063c267c23 */ /* 0x100fe20008010823 */
[----:B------:R-:W-:Y:S01]  /*3b10*/  FSEL R33, R51, -INF , !P4 ;  /* 0xff80000033217808 */ /* 0x000fe20006000000 */
[--C-:B------:R-:W-:Y:S01]  /*3b20*/  FFMA.FTZ R39, R62, UR6, -R35.reuse ;  /* 0x000000063e277c23 */ /* 0x100fe20008010823 */
[----:B------:R-:W-:Y:S01]  /*3b30*/  FMNMX.FTZ R34, R32, R3, !PT ;  /* 0x0000000320227209 */ /* 0x000fe20007810000 */
[--C-:B------:R-:W-:Y:S01]  /*3b40*/  FFMA.FTZ R40, R64, UR6, -R35.reuse ;  /* 0x0000000640287c23 */ /* 0x100fe20008010823 */
[----:B------:R-:W-:Y:S01]  /*3b50*/  ISETP.LT.OR P2, PT, R0, 0x3a, P2 ;  /* 0x0000003a0000780c */ /* 0x000fe20001741670 */
[----:B------:R-:W1:Y:S01]  /*3b60*/  MUFU.EX2 R37, R37 ;  /* 0x0000002500257308 */ /* 0x000e620000000800 */
[----:B------:R-:W-:Y:S01]  /*3b70*/  FSEL R0, R54, -INF , !P5 ;  /* 0xff80000036007808 */ /* 0x000fe20006800000 */
[--C-:B------:R-:W-:Y:S01]  /*3b80*/  FFMA.FTZ R41, R66, UR6, -R35.reuse ;  /* 0x0000000642297c23 */ /* 0x100fe20008010823 */
[----:B------:R-:W-:Y:S01]  /*3b90*/  FMNMX.FTZ R3, R33, R34, !PT ;  /* 0x0000002221037209 */ /* 0x000fe20007810000 */
[--C-:B------:R-:W-:Y:S01]  /*3ba0*/  FFMA.FTZ R42, R68, UR6, -R35.reuse ;  /* 0x00000006442a7c23 */ /* 0x100fe20008010823 */
[----:B------:R-:W-:Y:S01]  /*3bb0*/  FSEL R34, R55, -INF , !P2 ;  /* 0xff80000037227808 */ /* 0x000fe20005000000 */
        /* <DEDUP_REMOVED lines=9> */
[----:B------:R-:W-:Y:S01]  /*3c50*/  FFMA.FTZ R49, R80, UR6, -R35 ;  /* 0x0000000650317c23 */ /* 0x000fe20008010823 */
[----:B0-----:R-:W0:Y:S01]  /*3c60*/  SHFL.BFLY PT, R36, R3, 0x2, 0x1f ;  /* 0x0c401f0003247f89 */ /* 0x001e2200000e0000 */
[----:B------:R-:W2:Y:S01]  /*3c70*/  MUFU.EX2 R39, R39 ;  /* 0x0000002700277308 */ /* 0x000ea20000000800 */
[----:B-1----:R-:W-:Y:S01]  /*3c80*/  FADD.FTZ R53, R196, R37 ;  /* 0x00000025c4357221 */ /* 0x002fe20000010000 */
[----:B------:R-:W-:-:S06]  /*3c90*/  F2FP.F16.F32.PACK_AB R196, R37, R196 ;  /* 0x000000c425c4723e */ /* 0x000fcc00000000ff */
[----:B------:R-:W-:Y:S08]  /*3ca0*/  MUFU.EX2 R40, R40 ;  /* 0x0000002800287308 */ /* 0x000ff00000000800 */
[----:B------:R-:W1:Y:S01]  /*3cb0*/  MUFU.EX2 R41, R41 ;  /* 0x0000002900297308 */ /* 0x000e620000000800 */
[----:B--2---:R-:W-:Y:S02]  /*3cc0*/  F2FP.F16.F32.PACK_AB R198, R39, R38 ;  /* 0x0000002627c6723e */ /* 0x004fe400000000ff */
[----:B0-----:R-:W-:-:S05]  /*3cd0*/  FMNMX.FTZ R36, R3, R36, !PT ;  /* 0x0000002403247209 */ /* 0x001fca0007810000 */
[----:B------:R-:W-:Y:S01]  /*3ce0*/  MUFU.EX2 R42, R42 ;  /* 0x0000002a002a7308 */ /* 0x000fe20000000800 */
[----:B------:R-:W0:Y:S07]  /*3cf0*/  SHFL.BFLY PT, R3, R36, 0x1, 0x1f ;  /* 0x0c201f0024037f89 */ /* 0x000e2e00000e0000 */
[----:B------:R-:W2:Y:S01]  /*3d00*/  MUFU.EX2 R43, R43 ;  /* 0x0000002b002b7308 */ /* 0x000ea20000000800 */
[----:B-1----:R-:W-:-:S07]  /*3d10*/  F2FP.F16.F32.PACK_AB R192, R41, R40 ;  /* 0x0000002829c0723e */ /* 0x002fce00000000ff */
[----:B------:R-:W-:Y:S08]  /*3d20*/  MUFU.EX2 R44, R44 ;  /* 0x0000002c002c7308 */ /* 0x000ff00000000800 */
[----:B------:R-:W1:Y:S01]  /*3d30*/  MUFU.EX2 R45, R45 ;  /* 0x0000002d002d7308 */ /* 0x000e620000000800 */
[----:B--2---:R-:W-:Y:S02]  /*3d40*/  F2FP.F16.F32.PACK_AB R194, R43, R42 ;  /* 0x0000002a2bc2723e */ /* 0x004fe400000000ff */
[----:B0-----:R-:W-:Y:S01]  /*3d50*/  FMNMX.FTZ R3, R36, R3, !PT ;  /* 0x0000000324037209 */ /* 0x001fe20007810000 */
[--C-:B------:R-:W-:Y:S01]  /*3d60*/  FFMA.FTZ R36, R52, UR6, -R35.reuse ;  /* 0x0000000634247c23 */ /* 0x100fe20008010823 */
[----:B------:R-:W-:-:S02]  /*3d70*/  FFMA.FTZ R35, R82, UR6, -R35 ;  /* 0x0000000652237c23 */ /* 0x000fc40008010823 */
[C---:B------:R-:W-:Y:S01]  /*3d80*/  FSETP.NEU.FTZ.AND P2, PT, R3.reuse, -INF , PT ;  /* 0xff8000000300780b */ /* 0x040fe20003f5d000 */
[----:B------:R-:W-:Y:S01]  /*3d90*/  FMUL.FTZ R50, R3, UR6 ;  /* 0x0000000603327c20 */ /* 0x000fe20008410000 */
[----:B------:R-:W-:Y:S04]  /*3da0*/  MUFU.EX2 R46, R46 ;  /* 0x0000002e002e7308 */ /* 0x000fe80000000800 */
[----:B------:R-:W-:Y:S02]  /*3db0*/  FSEL R51, R50, RZ, P2 ;  /* 0x000000ff32337208 */ /* 0x000fe40001000000 */
[----:B------:R-:W-:Y:S02]  /*3dc0*/  PLOP3.LUT P2, PT, PT, PT, UP1, 0x40, 0x0 ;  /* 0x000000000000781c */ /* 0x000fe40003f4e818 */
[----:B------:R-:W0:Y:S01]  /*3dd0*/  MUFU.EX2 R47, R47 ;  /* 0x0000002f002f7308 */ /* 0x000e220000000800 */
[--C-:B------:R-:W-:Y:S01]  /*3de0*/  FFMA.FTZ R2, R2, UR6, -R51.reuse ;  /* 0x0000000602027c23 */ /* 0x100fe20008010833 */
[--C-:B------:R-:W-:Y:S01]  /*3df0*/  FFMA.FTZ R5, R5, UR6, -R51.reuse ;  /* 0x0000000605057c23 */ /* 0x100fe20008010833 */
        /* <DEDUP_REMOVED lines=12> */
[----:B------:R-:W-:Y:S01]  /*3ec0*/  FFMA.FTZ R33, R33, UR6, -R51 ;  /* 0x0000000621217c23 */ /* 0x000fe20008010833 */
[----:B------:R-:W-:Y:S01]  /*3ed0*/  MUFU.EX2 R2, R2 ;  /* 0x0000000200027308 */ /* 0x000fe20000000800 */
[----:B--2---:R-:W-:Y:S01]  /*3ee0*/  FADD.FTZ R16, R38, R53 ;  /* 0x0000003526107221 */ /* 0x004fe20000010000 */
[--C-:B------:R-:W-:Y:S01]  /*3ef0*/  FFMA.FTZ R0, R0, UR6, -R51.reuse ;  /* 0x0000000600007c23 */ /* 0x100fe20008010833 */
[----:B------:R-:W-:Y:S01]  /*3f00*/  FFMA.FTZ R34, R34, UR6, -R51 ;  /* 0x0000000622227c23 */ /* 0x000fe20008010833 */
[----:B-1----:R-:W-:Y:S01]  /*3f10*/  F2FP.F16.F32.PACK_AB R188, R45, R44 ;  /* 0x0000002c2dbc723e */ /* 0x002fe200000000ff */
[----:B------:R-:W-:Y:S01]  /*3f20*/  FADD.FTZ R53, R39, R16 ;  /* 0x0000001027357221 */ /* 0x000fe20000010000 */
[----:B0-----:R-:W-:-:S02]  /*3f30*/  F2FP.F16.F32.PACK_AB R190, R47, R46 ;  /* 0x0000002e2fbe723e */ /* 0x001fc400000000ff */
[----:B------:R-:W0:Y:S01]  /*3f40*/  MUFU.EX2 R5, R5 ;  /* 0x0000000500057308 */ /* 0x000e220000000800 */
[----:B------:R-:W-:-:S04]  /*3f50*/  FADD.FTZ R16, R40, R53 ;  /* 0x0000003528107221 */ /* 0x000fc80000010000 */
[----:B------:R-:W-:-:S03]  /*3f60*/  FADD.FTZ R53, R41, R16 ;  /* 0x0000001029357221 */ /* 0x000fc60000010000 */
[----:B------:R-:W1:Y:S01]  /*3f70*/  MUFU.EX2 R20, R20 ;  /* 0x0000001400147308 */ /* 0x000e620000000800 */
[----:B------:R-:W-:-:S04]  /*3f80*/  FADD.FTZ R50, R42, R53 ;  /* 0x000000352a327221 */ /* 0x000fc80000010000 */
[----:B------:R-:W-:-:S03]  /*3f90*/  FADD.FTZ R55, R43, R50 ;  /* 0x000000322b377221 */ /* 0x000fc60000010000 */
[----:B------:R-:W2:Y:S01]  /*3fa0*/  MUFU.EX2 R24, R24 ;  /* 0x0000001800187308 */ /* 0x000ea20000000800 */
[----:B0-----:R-:W-:Y:S01]  /*3fb0*/  FADD.FTZ R16, R2, R5 ;  /* 0x0000000502107221 */ /* 0x001fe20000010000 */
[----:B------:R-:W-:-:S03]  /*3fc0*/  F2FP.F16.F32.PACK_AB R197, R5, R2 ;  /* 0x0000000205c5723e */ /* 0x000fc600000000ff */
[----:B------:R-:W-:Y:S01]  /*3fd0*/  FADD.FTZ R53, R199, R16 ;  /* 0x00000010c7357221 */ /* 0x000fe20000010000 */
[----:B------:R-:W-:Y:S02]  /*3fe0*/  FADD.FTZ R16, R44, R55 ;  /* 0x000000372c107221 */ /* 0x000fe40000010000 */
[----:B------:R-:W0:Y:S01]  /*3ff0*/  MUFU.EX2 R25, R25 ;  /* 0x0000001900197308 */ /* 0x000e220000000800 */
[C---:B-1----:R-:W-:Y:S01]  /*4000*/  FADD.FTZ R53, R20.reuse, R53 ;  /* 0x0000003514357221 */ /* 0x042fe20000010000 */
[----:B------:R-:W-:Y:S01]  /*4010*/  FADD.FTZ R55, R45, R16 ;  /* 0x000000102d377221 */ /* 0x000fe20000010000 */
[----:B------:R-:W-:Y:S01]  /*4020*/  F2FP.F16.F32.PACK_AB R199, R20, R199 ;  /* 0x000000c714c7723e */ /* 0x000fe200000000ff */
[----:B------:R-:W-:Y:S02]  /*4030*/  VIADD R20, R98, 0xfffffffe ;  /* 0xfffffffe62147836 */ /* 0x000fe40000000000 */
[----:B------:R-:W-:Y:S02]  /*4040*/  FADD.FTZ R50, R46, R55 ;  /* 0x000000372e327221 */ /* 0x000fe40000010000 */
[----:B------:R-:W1:Y:S01]  /*4050*/  MUFU.EX2 R26, R26 ;  /* 0x0000001a001a7308 */ /* 0x000e620000000800 */
[----:B--2---:R-:W-:Y:S01]  /*4060*/  FADD.FTZ R16, R24, R53 ;  /* 0x0000003518107221 */ /* 0x004fe20000010000 */
[----:B------:R-:W-:-:S06]  /*4070*/  FADD.FTZ R51, R47, R50 ;  /* 0x000000322f337221 */ /* 0x000fcc0000010000 */
[----:B------:R-:W2:Y:S01]  /*4080*/  MUFU.EX2 R27, R27 ;  /* 0x0000001b001b7308 */ /* 0x000ea20000000800 */
[C---:B0-----:R-:W-:Y:S01]  /*4090*/  FADD.FTZ R37, R25.reuse, R16 ;  /* 0x0000001019257221 */ /* 0x041fe20000010000 */
[----:B------:R-:W-:-:S06]  /*40a0*/  F2FP.F16.F32.PACK_AB R193, R25, R24 ;  /* 0x0000001819c1723e */ /* 0x000fcc00000000ff */
[----:B------:R-:W0:Y:S01]  /*40b0*/  MUFU.EX2 R28, R28 ;  /* 0x0000001c001c7308 */ /* 0x000e220000000800 */
[----:B-1----:R-:W-:-:S07]  /*40c0*/  FADD.FTZ R16, R26, R37 ;  /* 0x000000251a107221 */ /* 0x002fce0000010000 */
        /* <DEDUP_REMOVED lines=24> */
[----:B--2---:R-:W-:-:S07]  /*4250*/  FADD.FTZ R2, R0, R5 ;  /* 0x0000000500027221 */ /* 0x004fce0000010000 */
[----:B------:R-:W2:Y:S01]  /*4260*/  MUFU.EX2 R35, R35 ;  /* 0x0000002300237308 */ /* 0x000ea20000000800 */
[----:B0-----:R-:W-:Y:S01]  /*4270*/  FADD.FTZ R38, R36, R39 ;  /* 0x0000002724267221 */ /* 0x001fe20000010000 */
[C---:B-1----:R-:W-:Y:S01]  /*4280*/  FADD.FTZ R5, R187.reuse, R2 ;  /* 0x00000002bb057221 */ /* 0x042fe20000010000 */
[----:B------:R-:W-:Y:S02]  /*4290*/  F2FP.F16.F32.PACK_AB R187, R187, R0 ;  /* 0x00000000bbbb723e */ /* 0x000fe400000000ff */
[C---:B--2---:R-:W-:Y:S01]  /*42a0*/  FADD.FTZ R16, R35.reuse, R38 ;  /* 0x0000002623107221 */ /* 0x044fe20000010000 */
[----:B------:R-:W-:Y:S01]  /*42b0*/  F2FP.F16.F32.PACK_AB R186, R35, R36 ;  /* 0x0000002423ba723e */ /* 0x000fe200000000ff */
[----:B------:R-:W-:Y:S06]  /*42c0*/  @P2 BRA `(.L_x_1179) ;  /* 0x0000000000442947 */ /* 0x000fec0003800000 */
        /* <DEDUP_REMOVED lines=10> */
.L_x_1180:
[----:B------:R-:W-:-:S11]  /*4370*/  UISETP.NE.AND UP2, UPT, UR5, 0x1, UPT ;  /* 0x000000010500788c */ /* 0x000fd6000bf45270 */
[----:B------:R-:W-:Y:S02]  /*4380*/  @UP2 ULDC.64 UR10, c[0x0][0x9e8] ;  /* 0x00027a00000a2ab9 */ /* 0x000fe40000000a00 */
[----:B------:R-:W-:-:S04]  /*4390*/  UIMAD.WIDE.U32 UR14, UR7, UR10, URZ ;  /* 0x0000000a070e72a5 */ /* 0x000fc8000f8e003f */
[----:B------:R-:W-:-:S12]  /*43a0*/  @UP2 USHF.R.U32.HI UR7, URZ, UR11, UR15 ;  /* 0x0000000b3f072299 */ /* 0x000fd8000801160f */
.L_x_1181:
[----:B------:R-:W-:-:S04]  /*43b0*/  UIMAD UR5, UR7, UR5, UR5 ;  /* 0x00000005070572a4 */ /* 0x000fc8000f8e0205 */
[----:B------:R-:W-:-:S04]  /*43c0*/  UISETP.LT.AND UP2, UPT, UR4, UR5, UPT ;  /* 0x000000050400728c */ /* 0x000fc8000bf41270 */
[----:B------:R-:W-:-:S12]  /*43d0*/  USEL UR4, UR4, UR5, UP2 ;  /* 0x0000000504047287 */ /* 0x000fd80009000000 */
.L_x_1179:
[----:B------:R-:W-:Y:S01]  /*43e0*/  R2UR UR7, R23 ;  /* 0x00000000170772ca */ /* 0x000fe200000e0000 */
[----:B------:R-:W-:Y:S01]  /*43f0*/  USHF.R.S32.HI UR5, URZ, 0x1f, UR4 ;  /* 0x0000001f3f057899 */ /* 0x000fe20008011404 */
[----:B------:R-:W-:Y:S01]  /*4400*/  IMAD.MOV.U32 R2, RZ, RZ, 0x3f800000 ;  /* 0x3f800000ff027424 */ /* 0x000fe200078e00ff */
[----:B------:R-:W-:Y:S01]  /*4410*/  CS2R R150, SRZ ;  /* 0x0000000000967805 */ /* 0x000fe2000001ff00 */
[----:B------:R-:W-:Y:S01]  /*4420*/  IMAD.MOV.U32 R0, RZ, RZ, 0x3f800000 ;  /* 0x3f800000ff007424 */ /* 0x000fe200078e00ff */
        /* <DEDUP_REMOVED lines=8> */
[----:B------:R-:W-:Y:S01]  /*44b0*/  UISETP.LT.AND UP2, UPT, UR7, UR5, UPT ;  /* 0x000000050700728c */ /* 0x000fe2000bf41270 */
[----:B------:R-:W-:Y:S02]  /*44c0*/  CS2R R136, SRZ ;  /* 0x0000000000887805 */ /* 0x000fe4000001ff00 */
[----:B------:R-:W-:Y:S02]  /*44d0*/  CS2R R134, SRZ ;  /* 0x0000000000867805 */ /* 0x000fe4000001ff00 */
[----:B------:R-:W-:Y:S01]  /*44e0*/  CS2R R132, SRZ ;  /* 0x0000000000847805 */ /* 0x000fe2000001ff00 */
[----:B------:R-:W-:Y:S01]  /*44f0*/  USEL UR50, UR7, UR5, !UP2 ;  /* 0x0000000507327287 */ /* 0x000fe2000d000000 */
[----:B------:R-:W-:-:S02]  /*4500*/  CS2R R130, SRZ ;  /* 0x0000000000827805 */ /* 0x000fc4000001ff00 */
[----:B------:R-:W-:Y:S02]  /*4510*/  CS2R R128, SRZ ;  /* 0x0000000000807805 */ /* 0x000fe4000001ff00 */
[----:B------:R-:W-:Y:S02]  /*4520*/  CS2R R126, SRZ ;  /* 0x00000000007e7805 */ /* 0x000fe4000001ff00 */
[----:B------:R-:W-:Y:S02]  /*4530*/  CS2R R124, SRZ ;  /* 0x00000000007c7805 */ /* 0x000fe4000001ff00 */
[----:B------:R-:W-:Y:S02]  /*4540*/  CS2R R122, SRZ ;  /* 0x00000000007a7805 */ /* 0x000fe4000001ff00 */
[----:B------:R-:W-:Y:S02]  /*4550*/  ISETP.GE.AND P2, PT, R20, UR50, PT ;  /* 0x0000003214007c0c */ /* 0x000fe4000bf46270 */
        /* <DEDUP_REMOVED lines=49> */
[----:B------:R-:W-:Y:S06]  /*4870*/  @!P2 BRA `(.L_x_1182) ;  /* 0x0000002800fca947 */ /* 0x000fec0003800000 */
[----:B------:R-:W-:Y:S01]  /*4880*/  IMAD.MOV.U32 R2, RZ, RZ, 0x3f800000 ;  /* 0x3f800000ff027424 */ /* 0x000fe200078e00ff */
[----:B------:R-:W-:Y:S01]  /*4890*/  ULDC UR51, c[0x0][0x9e4] ;  /* 0x0002790000337ab9 */ /* 0x000fe20000000800 */
[----:B------:R-:W-:Y:S01]  /*48a0*/  IMAD.MOV.U32 R151, RZ, RZ, RZ ;  /* 0x000000ffff977224 */ /* 0x000fe200078e00ff */
[----:B------:R-:W-:Y:S01]  /*48b0*/  ULDC UR4, c[0x0][0x9d8] ;  /* 0x0002760000047ab9 */ /* 0x000fe20000000800 */
[----:B------:R-:W-:Y:S01]  /*48c0*/  ULDC UR55, c[0x0][0x988] ;  /* 0x0002620000377ab9 */ /* 0x000fe20000000800 */
[----:B------:R-:W-:-:S05]  /*48d0*/  ULDC UR58, c[0x0][0x9e0] ;  /* 0x00027800003a7ab9 */ /* 0x000fca0000000800 */
.L_x_1199:
[----:B------:R-:W-:-:S04]  /*48e0*/  UIADD3 UR5, UR37, 0x1, URZ ;  /* 0x0000000125057890 */ /* 0x000fc8000fffe03f */
[----:B------:R-:W-:-:S04]  /*48f0*/  UISETP.NE.AND UP2, UPT, UR5, 0x2, UPT ;  /* 0x000000020500788c */ /* 0x000fc8000bf45270 */
[----:B------:R-:W-:Y:S02]  /*4900*/  USEL UR39, URZ, 0x1, UP2 ;  /* 0x000000013f277887 */ /* 0x000fe40009000000 */
[----:B------:R-:W-:Y:S02]  /*4910*/  USEL UR5, UR5, URZ, UP2 ;  /* 0x0000003f05057287 */ /* 0x000fe40009000000 */
[----:B------:R-:W-:Y:S01]  /*4920*/  ULOP3.LUT UR39, UR36, UR39, URZ, 0x3c, !UPT ;  /* 0x0000002724277292 */ /* 0x000fe2000f8e3c3f */
[----:B------:R-:W-:Y:S11]  /*4930*/  @!P0 BRA `(.L_x_1183) ;  /* 0x0000000000048947 */ /* 0x000ff60003800000 */
[----:B------:R-:W-:Y:S01]  /*4940*/  BPT.TRAP 0x1 ;  /* 0x000000040000795c */ /* 0x000fe20000300000 */
.L_x_1183:
[----:B------:R-:W-:Y:S01]  /*4950*/  ULEA UR7, UR5, UR38, 0x3 ;  /* 0x0000002605077291 */ /* 0x000fe2000f8e183f */
[----:B------:R-:W-:-:S05]  /*4960*/  IMAD.U32 R21, RZ, RZ, UR39 ;  /* 0x00000027ff157e24 */ /* 0x000fca000f8e00ff */
[----:B------:R-:W-:-:S04]  /*4970*/  SHF.L.U32 R21, R21, 0x1f, RZ ;  /* 0x0000001f15157819 */ /* 0x000fc800000006ff */
[----:B------:R0:W1:Y:S01]  /*4980*/  SYNCS.PHASECHK.TRANS64.TRYWAIT P2, [UR7+0x30830], R21 ;  /* 0x03083015ff0075a7 */ /* 0x0000620008040147 */
[----:B------:R-:W-:Y:S05]  /*4990*/  @!P0 BRA `(.L_x_1184) ;  /* 0x0000000000048947 */ /* 0x000fea0003800000 */
[----:B------:R-:W-:Y:S01]  /*49a0*/  BPT.TRAP 0x1 ;  /* 0x000000040000795c */ /* 0x000fe20000300000 */
.L_x_1184:
[----:B-1----:R-:W-:Y:S05]  /*49b0*/  @P2 BRA `(.L_x_1185) ;  /* 0x0000000000082947 */ /* 0x002fea0003800000 */
[----:B------:R-:W1:Y:S02]  /*49c0*/  SYNCS.PHASECHK.TRANS64.TRYWAIT P2, [UR7+0x30830], R21 ;  /* 0x03083015ff0075a7 */ /* 0x000e640008040147 */
[----:B-1----:R-:W-:Y:S05]  /*49d0*/  @!P2 BRA `(.L_x_1186) ;  /* 0x000001140038a947 */ /* 0x002fea0003800000 */
.L_x_1185:
[----:B------:R-:W-:Y:S01]  /*49e0*/  R2UR UR6, R18 ;  /* 0x00000000120672ca */ /* 0x000fe200000e0000 */
[----:B-1----:R-:W-:Y:S01]  /*49f0*/  WARPGROUP.ARRIVE ;  /* 0x00000000000079c5 */ /* 0x002fe20000000000 */
[----:B------:R-:W-:Y:S01]  /*4a00*/  R2UR UR44, R14 ;  /* 0x000000000e2c72ca */ /* 0x000fe200000e0000 */
[----:B------:R-:W-:Y:S01]  /*4a10*/  UMOV UR47, 0x40000040 ;  /* 0x40000040002f7882 */ /* 0x000fe20000000000 */
[----:B------:R-:W-:Y:S01]  /*4a20*/  R2UR UR45, R15 ;  /* 0x000000000f2d72ca */ /* 0x000fe200000e0000 */
[----:B------:R-:W-:Y:S01]  /*4a30*/  UMOV UR11, 0x40000040 ;  /* 0x40000040000b7882 */ /* 0x000fe20000000000 */
[----:B------:R-:W-:Y:S01]  /*4a40*/  UMOV UR15, 0x40000040 ;  /* 0x40000040000f7882 */ /* 0x000fe20000000000 */
[----:B------:R-:W-:Y:S01]  /*4a50*/  UMOV UR19, 0x40000040 ;  /* 0x4000004000137882 */ /* 0x000fe20000000000 */
[----:B------:R-:W-:Y:S01]  /*4a60*/  UMOV UR23, 0x40000040 ;  /* 0x4000004000177882 */ /* 0x000fe20000000000 */
[----:B------:R-:W-:Y:S01]  /*4a70*/  UMOV UR27, 0x40000040 ;  /* 0x40000040001b7882 */ /* 0x000fe20000000000 */
[----:B------:R-:W-:Y:S01]  /*4a80*/  UMOV UR31, 0x40000040 ;  /* 0x40000040001f7882 */ /* 0x000fe20000000000 */
[----:B------:R-:W-:Y:S01]  /*4a90*/  UMOV UR35, 0x40000040 ;  /* 0x4000004000237882 */ /* 0x000fe20000000000 */
[----:B------:R-:W-:Y:S01]  /*4aa0*/  UMOV UR43, 0x40000040 ;  /* 0x40000040002b7882 */ /* 0x000fe20000000000 */
[----:B------:R-:W-:Y:S01]  /*4ab0*/  ULEA UR6, UR5, UR6, 0xb ;  /* 0x0000000605067291 */ /* 0x000fe2000f8e583f */
[-C--:B------:R-:W-:Y:S01]  /*4ac0*/  FMUL.FTZ R24, R24, R0.reuse ;  /* 0x0000000018187220 */ /* 0x080fe20000410000 */
[-C--:B------:R-:W-:Y:S01]  /*4ad0*/  FMUL.FTZ R25, R25, R0.reuse ;  /* 0x0000000019197220 */ /* 0x080fe20000410000 */
[-C--:B------:R-:W-:Y:S01]  /*4ae0*/  FMUL.FTZ R28, R28, R0.reuse ;  /* 0x000000001c1c7220 */ /* 0x080fe20000410000 */
[----:B------:R-:W-:Y:S01]  /*4af0*/  UIADD3 UR10, UR6, 0x206, URZ ;  /* 0x00000206060a7890 */ /* 0x000fe2000fffe03f */
[-C--:B------:R-:W-:Y:S01]  /*4b00*/  FMUL.FTZ R29, R29, R0.reuse ;  /* 0x000000001d1d7220 */ /* 0x080fe20000410000 */
[----:B------:R-:W-:Y:S01]  /*4b10*/  UIADD3 UR14, UR6, 0x400, URZ ;  /* 0x00000400060e7890 */ /* 0x000fe2000fffe03f */
[-C--:B------:R-:W-:Y:S01]  /*4b20*/  FMUL.FTZ R32, R32, R0.reuse ;  /* 0x0000000020207220 */ /* 0x080fe20000410000 */
[----:B------:R-:W-:Y:S01]  /*4b30*/  UMOV UR46, UR6 ;  /* 0x00000006002e7c82 */ /* 0x000fe20008000000 */
[----:B------:R-:W-:Y:S01]  /*4b40*/  UIADD3 UR18, UR6, 0x402, URZ ;  /* 0x0000040206127890 */ /* 0x000fe2000fffe03f */
[----:B------:R-:W-:Y:S01]  /*4b50*/  HGMMA.64x64x16.F32 R152, gdesc[UR44], RZ, !UPT, gsb0 ;  /* 0x00e000002c9879f0 */ /* 0x000fe2000c0008ff */
[----:B------:R-:W-:Y:S01]  /*4b60*/  R2UR UR44, R12 ;  /* 0x000000000c2c72ca */ /* 0x000fe200000e0000 */
[----:B------:R-:W-:Y:S01]  /*4b70*/  UIADD3 UR46, UR6, 0x2, URZ ;  /* 0x00000002062e7890 */ /* 0x000fe2000fffe03f */
[----:B------:R-:W-:Y:S01]  /*4b80*/  R2UR UR45, R13 ;  /* 0x000000000d2d72ca */ /* 0x000fe200000e0000 */
        /* <DEDUP_REMOVED lines=79> */
[----:B------:R-:W-:Y:S01]  /*5080*/  HGMMA.64x64x16.F32 R152, gdesc[UR44], R152, gsb0 ;  /* 0x00e000002c9879f0 */ /* 0x000fe20008000898 */
[----:B------:R-:W-:Y:S01]  /*5090*/  R2UR UR44, R10 ;  /* 0x000000000a2c72ca */ /* 0x000fe200000e0000 */
[----:B------:R-:W-:Y:S01]  /*50a0*/  UIADD3 UR46, UR6, 0x4, URZ ;  /* 0x00000004062e7890 */ /* 0x000fe2000fffe03f */
[----:B------:R-:W-:Y:S01]  /*50b0*/  R2UR UR45, R11 ;  /* 0x000000000b2d72ca */ /* 0x000fe200000e0000 */
        /* <DEDUP_REMOVED lines=55> */
[----:B------:R-:W-:Y:S01]  /*5430*/  HGMMA.64x64x16.F32 R152, gdesc[UR44], R152, gsb0 ;  /* 0x00e000002c9879f0 */ /* 0x000fe20008000898 */
[----:B------:R-:W-:Y:S01]  /*5440*/  R2UR UR44, R8 ;  /* 0x00000000082c72ca */ /* 0x000fe200000e0000 */
[----:B------:R-:W-:Y:S01]  /*5450*/  UIADD3 UR46, UR6, 0x6, URZ ;  /* 0x00000006062e7890 */ /* 0x000fe2000fffe03f */
[----:B------:R-:W-:Y:S01]  /*5460*/  R2UR UR45, R9 ;  /* 0x00000000092d72ca */ /* 0x000fe200000e0000 */
[----:B------:R-:W-:Y:S01]  /*5470*/  UMOV UR47, 0x40000040 ;  /* 0x40000040002f7882 */ /* 0x000fe20000000000 */
[----:B------:R-:W-:Y:S02]  /*5480*/  WARPGROUP.DEPBAR.LE gsb0, 0x0 ;  /* 0x00008000000079c5 */ /* 0x000fe40000010000 */
[----:B------:R-:W-:-:S09]  /*5490*/  WARPGROUP.ARRIVE ;  /* 0x00000000000079c5 */ /* 0x000fd20000000000 */
        /* <DEDUP_REMOVED lines=8> */
[----:B------:R-:W-:Y:S01]  /*5520*/  UIADD3 UR46, UR6, 0x202, URZ ;  /* 0x00000202062e7890 */ /* 0x000fe2000fffe03f */
[----:B------:R-:W-:Y:S01]  /*5530*/  UMOV UR47, 0x40000040 ;  /* 0x40000040002f7882 */ /* 0x000fe20000000000 */
[----:B------:R-:W-:Y:S01]  /*5540*/  UMOV UR44, UR56 ;  /* 0x00000038002c7c82 */ /* 0x000fe20008000000 */
[----:B------:R-:W-:Y:S01]  /*5550*/  UMOV UR45, UR57 ;  /* 0x00000039002d7c82 */ /* 0x000fe20008000000 */
[----:B------:R-:W-:Y:S02]  /*5560*/  WARPGROUP.DEPBAR.LE gsb0, 0x0 ;  /* 0x00008000000079c5 */ /* 0x000fe40000010000 */
[----:B------:R-:W-:-:S06]  /*5570*/  WARPGROUP.ARRIVE ;  /* 0x00000000000079c5 */ /* 0x000fcc0000000000 */
        /* <DEDUP_REMOVED lines=9> */
[----:B------:R-:W-:Y:S01]  /*5610*/  UMOV UR44, UR48 ;  /* 0x00000030002c7c82 */ /* 0x000fe20008000000 */
[----:B------:R-:W-:Y:S01]  /*5620*/  UMOV UR45, UR49 ;  /* 0x00000031002d7c82 */ /* 0x000fe20008000000 */
[----:B------:R-:W-:Y:S01]  /*5630*/  UMOV UR47, 0x40000040 ;  /* 0x40000040002f7882 */ /* 0x000fe20000000000 */
        /* <DEDUP_REMOVED lines=28> */
[----:B------:R-:W-:Y:S05]  /*5800*/  @!P0 BRA `(.L_x_1187) ;  /* 0x0000000000048947 */ /* 0x000fea0003800000 */
[----:B------:R-:W-:Y:S01]  /*5810*/  BPT.TRAP 0x1 ;  /* 0x000000040000795c */ /* 0x000fe20000300000 */
.L_x_1187:
[----:B------:R-:W-:Y:S01]  /*5820*/  ULEA UR14, UR37, UR38, 0x3 ;  /* 0x00000026250e7291 */ /* 0x000fe2000f8e183f */
[----:B------:R-:W-:-:S05]  /*5830*/  IMAD.U32 R0, RZ, RZ, UR36 ;  /* 0x00000024ff007e24 */ /* 0x000fca000f8e00ff */
[----:B------:R-:W-:-:S04]  /*5840*/  SHF.L.U32 R0, R0, 0x1f, RZ ;  /* 0x0000001f00007819 */ /* 0x000fc800000006ff */
[----:B------:R1:W2:Y:S01]  /*5850*/  SYNCS.PHASECHK.TRANS64.TRYWAIT P2, [UR14+0x30850], R0 ;  /* 0x03085000ff0075a7 */ /* 0x0002a2000804014e */
[----:B------:R-:W-:Y:S05]  /*5860*/  @!P0 BRA `(.L_x_1188) ;  /* 0x0000000000048947 */ /* 0x000fea0003800000 */
[----:B------:R-:W-:Y:S01]  /*5870*/  BPT.TRAP 0x1 ;  /* 0x000000040000795c */ /* 0x000fe20000300000 */
.L_x_1188:
[----:B--2---:R-:W-:Y:S05]  /*5880*/  @P2 BRA `(.L_x_1189) ;  /* 0x0000000000082947 */ /* 0x004fea0003800000 */
[----:B------:R-:W2:Y:S02]  /*5890*/  SYNCS.PHASECHK.TRANS64.TRYWAIT P2, [UR14+0x30850], R0 ;  /* 0x03085000ff0075a7 */ /* 0x000ea4000804014e */
[----:B--2---:R-:W-:Y:S05]  /*58a0*/  @!P2 BRA `(.L_x_1190) ;  /* 0x00000104009ca947 */ /* 0x004fea0003800000 */
.L_x_1189:
[----:B------:R-:W-:Y:S01]  /*58b0*/  UIADD3 UR6, UR38, 0x400, URZ ;  /* 0x0000040026067890 */ /* 0x000fe2000fffe03f */
[----:B------:R-:W-:Y:S01]  /*58c0*/  WARPGROUP.ARRIVE ;  /* 0x00000000000079c5 */ /* 0x000fe20000000000 */
[----:B------:R-:W-:Y:S01]  /*58d0*/  UMOV UR11, 0x40000040 ;  /* 0x40000040000b7882 */ /* 0x000fe20000000000 */
[----:B------:R-:W-:Y:S01]  /*58e0*/  PLOP3.LUT P2, PT, PT, PT, UP0, 0x80, 0x0 ;  /* 0x000000000000781c */ /* 0x000fe20003f4f008 */
[----:B------:R-:W-:Y:S01]  /*58f0*/  USHF.R.U32.HI UR6, URZ, 0x4, UR6 ;  /* 0x000000043f067899 */ /* 0x000fe20008011606 */
[----:B------:R-:W-:Y:S01]  /*5900*/  PLOP3.LUT P3, PT, PT, PT, UP0, 0x80, 0x0 ;  /* 0x000000000000781c */ /* 0x000fe20003f6f008 */
[----:B0-----:R-:W0:Y:S01]  /*5910*/  LDC R21, c[0x0][0x2f0] ;  /* 0x0000bc00ff157b82 */ /* 0x001e220000000800 */
[----:B------:R-:W-:Y:S01]  /*5920*/  FMUL.FTZ R2, R155, UR4 ;  /* 0x000000049b027c20 */ /* 0x000fe20008410000 */
[----:B------:R-:W-:Y:S01]  /*5930*/  ULOP3.LUT UR6, UR6, 0x3fff, URZ, 0xc0, !UPT ;  /* 0x00003fff06067892 */ /* 0x000fe2000f8ec03f */
[----:B-1----:R-:W-:Y:S01]  /*5940*/  FMUL.FTZ R0, R154, UR4 ;  /* 0x000000049a007c20 */ /* 0x002fe20008410000 */
[----:B------:R-:W-:Y:S01]  /*5950*/  FMUL.FTZ R154, R158, UR4 ;  /* 0x000000049e9a7c20 */ /* 0x000fe20008410000 */
[----:B------:R-:W-:Y:S01]  /*5960*/  FMUL.FTZ R158, R163, UR4 ;  /* 0x00000004a39e7c20 */ /* 0x000fe20008410000 */
[----:B------:R-:W-:Y:S01]  /*5970*/  ULOP3.LUT UR6, UR6, 0x2000000, URZ, 0xfc, !UPT ;  /* 0x0200000006067892 */ /* 0x000fe2000f8efc3f */
[----:B------:R-:W-:Y:S01]  /*5980*/  FMUL.FTZ R163, R175, UR4 ;  /* 0x00000004afa37c20 */ /* 0x000fe20008410000 */
[----:B------:R-:W1:Y:S01]  /*5990*/  LDC R155, c[0x0][0x288] ;  /* 0x0000a200ff9b7b82 */ /* 0x000e620000000800 */
[----:B------:R-:W2:Y:S01]  /*59a0*/  MUFU.TANH R0, R0 ;  /* 0x0000000000007308 */ /* 0x000ea20000002400 */
[----:B------:R-:W-:-:S07]  /*59b0*/  ULEA UR6, UR37, UR6, 0xb ;  /* 0x0000000625067291 */ /* 0x000fce000f8e583f */
[----:B------:R-:W-:Y:S01]  /*59c0*/  UMOV UR10, UR6 ;  /* 0x00000006000a7c82 */ /* 0x000fe20008000000 */
[----:B------:R-:W3:Y:S01]  /*59d0*/  MUFU.TANH R2, R2 ;  /* 0x0000000200027308 */ /* 0x000ee20000002400 */
[----:B------:R-:W-:Y:S01]  /*59e0*/  HGMMA.64x256x16.F32 R24, R196, gdesc[UR8].tnspB, R24, gsb0 ;  /* 0x43e00008c4187df0 */ /* 0x000fe20008000818 */
[----:B------:R-:W-:Y:S01]  /*59f0*/  UIADD3 UR10, UR6, 0x80, URZ ;  /* 0x00000080060a7890 */ /* 0x000fe2000fffe03f */
[----:B------:R-:W-:-:S05]  /*5a00*/  UMOV UR11, 0x40000040 ;  /* 0x40000040000b7882 */ /* 0x000fca0000000000 */
[----:B------:R-:W4:Y:S08]  /*5a10*/  MUFU.TANH R154, R154 ;  /* 0x0000009a009a7308 */ /* 0x000f300000002400 */
[----:B------:R-:W0:Y:S08]  /*5a20*/  MUFU.TANH R158, R158 ;  /* 0x0000009e009e7308 */ /* 0x000e300000002400 */
[----:B------:R-:W0:Y:S01]  /*5a30*/  MUFU.TANH R163, R163 ;  /* 0x000000a300a37308 */ /* 0x000e220000002400 */
[----:B------:R-:W-:-:S02]  /*5a40*/  WARPGROUP.DEPBAR.LE gsb0, 0x0 ;  /* 0x00008000000079c5 */ /* 0x000fc40000010000 */
[----:B------:R-:W-:Y:S01]  /*5a50*/  WARPGROUP.ARRIVE ;  /* 0x00000000000079c5 */ /* 0x000fe20000000000 */
[----:B------:R-:W-:Y:S01]  /*5a60*/  FMUL.FTZ R197, R176, UR4 ;  /* 0x00000004b0c57c20 */ /* 0x000fe20008410000 */
[----:B------:R-:W-:-:S04]  /*5a70*/  FMUL.FTZ R196, R177, UR4 ;  /* 0x00000004b1c47c20 */ /* 0x000fc80008410000 */
[----:B------:R-:W-:Y:S01]  /*5a80*/  HGMMA.64x256x16.F32 R24, R192, gdesc[UR8].tnspB, R24, gsb0 ;  /* 0x43e00008c0187df0 */ /* 0x000fe20008000818 */
[----:B------:R-:W-:Y:S01]  /*5a90*/  UIADD3 UR10, UR6, 0x100, URZ ;  /* 0x00000100060a7890 */ /* 0x000fe2000fffe03f */
[----:B------:R-:W0:Y:S01]  /*5aa0*/  MUFU.TANH R197, R197 ;  /* 0x000000c500c57308 */ /* 0x000e220000002400 */
[----:B------:R-:W-:-:S07]  /*5ab0*/  UMOV UR11, 0x40000040 ;  /* 0x40000040000b7882 */ /* 0x000fce0000000000 */
[----:B------:R-:W0:Y:S01]  /*5ac0*/  MUFU.TANH R196, R196 ;  /* 0x000000c400c47308 */ /* 0x000e220000002400 */
[----:B------:R-:W-:Y:S02]  /*5ad0*/  WARPGROUP.DEPBAR.LE gsb0, 0x0 ;  /* 0x00008000000079c5 */ /* 0x000fe40000010000 */
[----:B------:R-:W-:Y:S01]  /*5ae0*/  WARPGROUP.ARRIVE ;  /* 0x00000000000079c5 */ /* 0x000fe20000000000 */
[----:B------:R-:W-:Y:S01]  /*5af0*/  FMUL.FTZ R193, R169, UR4 ;  /* 0x00000004a9c17c20 */ /* 0x000fe20008410000 */
[----:B------:R-:W-:Y:S02]  /*5b00*/  VIADD R169, R22, UR61 ;  /* 0x0000003d16a97c36 */ /* 0x000fe40008000000 */
[----:B------:R-:W-:Y:S01]  /*5b10*/  FMUL.FTZ R192, R168, UR4 ;  /* 0x00000004a8c07c20 */ /* 0x000fe20008410000 */
[----:B------:R-:W-:Y:S01]  /*5b20*/  FMUL.FTZ R194, R172, UR4 ;  /* 0x00000004acc27c20 */ /* 0x000fe20008410000 */
[----:B------:R-:W-:-:S09]  /*5b30*/  FMUL.FTZ R195, R173, UR4 ;  /* 0x00000004adc37c20 */ /* 0x000fd20008410000 */
[----:B------:R-:W-:Y:S01]  /*5b40*/  HGMMA.64x256x16.F32 R24, R188, gdesc[UR8].tnspB, R24, gsb0 ;  /* 0x43e00008bc187df0 */ /* 0x000fe20008000818 */
[----:B------:R-:W-:Y:S01]  /*5b50*/  UIADD3 UR10, UR6, 0x180, URZ ;  /* 0x00000180060a7890 */ /* 0x000fe2000fffe03f */
[----:B------:R-:W0:Y:S01]  /*5b60*/  MUFU.TANH R193, R193 ;  /* 0x000000c100c17308 */ /* 0x000e220000002400 */
[----:B------:R-:W-:Y:S01]  /*5b70*/  UMOV UR11, 0x40000040 ;  /* 0x40000040000b7882 */ /* 0x000fe20000000000 */
[----:B------:R-:W-:-:S06]  /*5b80*/  @UP0 ULDC UR6, c[0x0][0x44c] ;  /* 0x0001130000060ab9 */ /* 0x000fcc0000000800 */
[----:B------:R-:W0:Y:S08]  /*5b90*/  MUFU.TANH R192, R192 ;  /* 0x000000c000c07308 */ /* 0x000e300000002400 */
[----:B------:R-:W0:Y:S08]  /*5ba0*/  MUFU.TANH R194, R194 ;  /* 0x000000c200c27308 */ /* 0x000e300000002400 */
[----:B------:R-:W0:Y:S01]  /*5bb0*/  MUFU.TANH R195, R195 ;  /* 0x000000c300c37308 */ /* 0x000e220000002400 */
[----:B------:R-:W-:-:S02]  /*5bc0*/  WARPGROUP.DEPBAR.LE gsb0, 0x0 ;  /* 0x00008000000079c5 */ /* 0x000fc40000010000 */
[----:B------:R-:W-:Y:S01]  /*5bd0*/  WARPGROUP.ARRIVE ;  /* 0x00000000000079c5 */ /* 0x000fe20000000000 */
[----:B------:R-:W-:Y:S01]  /*5be0*/  FMUL.FTZ R188, R152, UR4 ;  /* 0x0000000498bc7c20 */ /* 0x000fe20008410000 */
[----:B------:R-:W-:Y:S01]  /*5bf0*/  FMUL.FTZ R191, R156, UR4 ;  /* 0x000000049cbf7c20 */ /* 0x000fe20008410000 */
[----:B------:R-:W-:Y:S01]  /*5c00*/  FMUL.FTZ R156, R159, UR4 ;  /* 0x000000049f9c7c20 */ /* 0x000fe20008410000 */
[----:B------:R-:W-:-:S04]  /*5c10*/  @P2 IMAD.HI.U32 R152, R169, UR6, RZ ;  /* 0x00000006a9982c27 */ /* 0x000fc8000f8e00ff */
[----:B------:R-:W-:Y:S01]  /*5c20*/  FMUL.FTZ R159, R166, UR4 ;  /* 0x00000004a69f7c20 */ /* 0x000fe20008410000 */
[----:B------:R-:W-:Y:S01]  /*5c30*/  HGMMA.64x256x16.F32 R24, R184, gdesc[UR8].tnspB, R24, gsb0 ;  /* 0x43e00008b8187df0 */ /* 0x000fe20008000818 */
[----:B------:R-:W-:Y:S01]  /*5c40*/  FMUL.FTZ R166, R179, UR4 ;  /* 0x00000004b3a67c20 */ /* 0x000fe20008410000 */
[----:B------:R-:W-:Y:S01]  /*5c50*/  FMUL.FTZ R179, R180, UR4 ;  /* 0x00000004b4b37c20 */ /* 0x000fe20008410000 */
[----:B------:R-:W-:Y:S01]  /*5c60*/  @UP0 ULDC UR6, c[0x0][0x450] ;  /* 0x0001140000060ab9 */ /* 0x000fe20000000800 */
[----:B------:R-:W-:Y:S01]  /*5c70*/  FMUL.FTZ R180, R181, UR4 ;  /* 0x00000004b5b47c20 */ /* 0x000fe20008410000 */
[----:B------:R-:W-:Y:S01]  /*5c80*/  @P3 SHF.R.U32.HI R169, RZ, UR6, R152 ;  /* 0x00000006ffa93c19 */ /* 0x000fe20008011698 */
[----:B------:R-:W-:Y:S02]  /*5c90*/  IMAD.SHL.U32 R181, R20, 0x40, RZ ;  /* 0x0000004014b57824 */ /* 0x000fe400078e00ff */
[----:B------:R-:W-:Y:S01]  /*5ca0*/  FMUL.FTZ R189, R153, UR4 ;  /* 0x0000000499bd7c20 */ /* 0x000fe20008410000 */
[----:B------:R-:W-:Y:S01]  /*5cb0*/  FMUL.FTZ R190, R157, UR4 ;  /* 0x000000049dbe7c20 */ /* 0x000fe20008410000 */
[----:B------:R-:W-:Y:S01]  /*5cc0*/  FMUL.FTZ R157, R162, UR4 ;  /* 0x00000004a29d7c20 */ /* 0x000fe20008410000 */
[----:B------:R-:W5:Y:S01]  /*5cd0*/  SHFL.IDX PT, R153, R169, RZ, 0x1c1f ;  /* 0x001c1fffa9997589 */ /* 0x000f6200000e0000 */
[----:B------:R-:W-:Y:S01]  /*5ce0*/  IADD3 R168, -R181, 0x1, RZ ;  /* 0x00000001b5a87810 */ /* 0x000fe20007ffe1ff */
[----:B------:R-:W-:Y:S01]  /*5cf0*/  FMUL.FTZ R162, R171, UR4 ;  /* 0x00000004aba27c20 */ /* 0x000fe20008410000 */
[----:B------:R-:W-:Y:S01]  /*5d00*/  IMAD.U32 R152, RZ, RZ, UR7 ;  /* 0x00000007ff987e24 */ /* 0x000fe2000f8e00ff */
[----:B------:R-:W-:Y:S01]  /*5d10*/  PLOP3.LUT P2, PT, PT, PT, UP1, 0x40, 0x0 ;  /* 0x000000000000781c */ /* 0x000fe20003f4e818 */
[----:B------:R-:W0:Y:S02]  /*5d20*/  MUFU.TANH R188, R188 ;  /* 0x000000bc00bc7308 */ /* 0x000e240000002400 */
[----:B------:R-:W-:-:S05]  /*5d30*/  @!P1 VIADD R152, R152, 0x30840 ;  /* 0x0003084098989836 */ /* 0x000fca0000000000 */
[----:B------:R-:W-:Y:S01]  /*5d40*/  @!P1 PRMT R152, RZ, 0x654, R152 ;  /* 0x00000654ff989816 */ /* 0x000fe20000000098 */
        /* <DEDUP_REMOVED lines=9> */
[----:B------:R-:W1:Y:S01]  /*5de0*/  MUFU.TANH R180, R180 ;  /* 0x000000b400b47308 */ /* 0x000e620000002400 */
[----:B------:R-:W-:-:S02]  /*5df0*/  WARPGROUP.DEPBAR.LE gsb0, 0x0 ;  /* 0x00008000000079c5 */ /* 0x000fc40000010000 */
[----:B------:R-:W-:Y:S01]  /*5e00*/  FMUL.FTZ R185, R161, UR4 ;  /* 0x00000004a1b97c20 */ /* 0x000fe20008410000 */
[----:B------:R-:W-:Y:S01]  /*5e10*/  FMUL.FTZ R184, R160, UR4 ;  /* 0x00000004a0b87c20 */ /* 0x000fe20008410000 */
[----:B------:R-:W-:Y:S01]  /*5e20*/  FMUL.FTZ R161, R170, UR4 ;  /* 0x00000004aaa17c20 */ /* 0x000fe20008410000 */
[----:B------:R-:W-:Y:S01]  /*5e30*/  FMUL.FTZ R186, R164, UR4 ;  /* 0x00000004a4ba7c20 */ /* 0x000fe20008410000 */
[----:B------:R-:W-:Y:S01]  /*5e40*/  FMUL.FTZ R187, R165, UR4 ;  /* 0x00000004a5bb7c20 */ /* 0x000fe20008410000 */
[----:B------:R-:W-:Y:S01]  /*5e50*/  FMUL.FTZ R160, R167, UR4 ;  /* 0x00000004a7a07c20 */ /* 0x000fe20008410000 */
[----:B------:R-:W-:Y:S02]  /*5e60*/  IMAD R170, R17, -0x2, R168 ;  /* 0xfffffffe11aa7824 */ /* 0x000fe400078e02a8 */
[----:B------:R-:W-:Y:S01]  /*5e70*/  FMUL.FTZ R164, R174, UR4 ;  /* 0x00000004aea47c20 */ /* 0x000fe20008410000 */
[----:B------:R-:W-:Y:S01]  /*5e80*/  FMUL.FTZ R165, R178, UR4 ;  /* 0x00000004b2a57c20 */ /* 0x000fe20008410000 */
[----:B------:R-:W-:Y:S01]  /*5e90*/  FMUL.FTZ R167, R182, UR4 ;  /* 0x00000004b6a77c20 */ /* 0x000fe20008410000 */
[----:B------:R-:W-:Y:S01]  /*5ea0*/  FMUL.FTZ R168, R183, UR4 ;  /* 0x00000004b7a87c20 */ /* 0x000fe20008410000 */
[----:B------:R-:W2:Y:S01]  /*5eb0*/  MUFU.TANH R184, R184 ;  /* 0x000000b800b87308 */ /* 0x000ea20000002400 */
[----:B0-----:R-:W-:Y:S01]  /*5ec0*/  IMAD R170, R21, UR60, R170 ;  /* 0x0000003c15aa7c24 */ /* 0x001fe2000f8e02aa */
[----:B------:R0:W-:Y:S03]  /*5ed0*/  @!P1 SYNCS.ARRIVE.TRANS64.RED.A1T0 RZ, [R152+URZ], RZ ;  /* 0x000000ff98ff99a7 */ /* 0x0001e6000810043f */
[----:B-1----:R-:W-:-:S03]  /*5ee0*/  IMAD.IADD R170, R170, 0x1, -R155 ;  /* 0x00000001aaaa7824 */ /* 0x002fc600078e0a9b */
[----:B------:R-:W1:Y:S01]  /*5ef0*/  MUFU.TANH R185, R185 ;  /* 0x000000b900b97308 */ /* 0x000e620000002400 */
[C---:B------:R-:W-:Y:S02]  /*5f00*/  VIADD R182, R170.reuse, UR58 ;  /* 0x0000003aaab67c36 */ /* 0x040fe40008000000 */
[----:B------:R-:W-:Y:S02]  /*5f10*/  VIADD R198, R170, UR54 ;  /* 0x00000036aac67c36 */ /* 0x000fe40008000000 */
[--C-:B-----5:R-:W-:Y:S02]  /*5f20*/  IMAD.IADD R177, R182, 0x1, R153.reuse ;  /* 0x00000001b6b17824 */ /* 0x120fe400078e0299 */
[----:B------:R-:W-:Y:S01]  /*5f30*/  IMAD.IADD R178, R198, 0x1, R153 ;  /* 0x00000001c6b27824 */ /* 0x000fe200078e0299 */
[----:B------:R-:W0:Y:S08]  /*5f40*/  MUFU.TANH R186, R186 ;  /* 0x000000ba00ba7308 */ /* 0x000e300000002400 */
[----:B------:R-:W0:Y:S08]  /*5f50*/  MUFU.TANH R187, R187 ;  /* 0x000000bb00bb7308 */ /* 0x000e300000002400 */
[----:B------:R-:W0:Y:S08]  /*5f60*/  MUFU.TANH R160, R160 ;  /* 0x000000a000a07308 */ /* 0x000e300000002400 */
[----:B------:R-:W0:Y:S08]  /*5f70*/  MUFU.TANH R161, R161 ;  /* 0x000000a100a17308 */ /* 0x000e300000002400 */
[----:B------:R-:W0:Y:S08]  /*5f80*/  MUFU.TANH R164, R164 ;  /* 0x000000a400a47308 */ /* 0x000e300000002400 */
[----:B------:R-:W0:Y:S08]  /*5f90*/  MUFU.TANH R165, R165 ;  /* 0x000000a500a57308 */ /* 0x000e300000002400 */
[----:B------:R-:W0:Y:S08]  /*5fa0*/  MUFU.TANH R167, R167 ;  /* 0x000000a700a77308 */ /* 0x000e300000002400 */
[----:B------:R-:W0:Y:S01]  /*5fb0*/  MUFU.TANH R168, R168 ;  /* 0x000000a800a87308 */ /* 0x000e220000002400 */
[----:B-1234-:R-:W-:Y:S05]  /*5fc0*/  @P2 BRA `(.L_x_1191) ;  /* 0x00000000005c2947 */ /* 0x01efea0003800000 */
[----:B0-----:R-:W-:Y:S01]  /*5fd0*/  IMAD R152, R21, UR60, R153 ;  /* 0x0000003c15987c24 */ /* 0x001fe2000f8e0299 */
[----:B------:R-:W-:Y:S03]  /*5fe0*/  BSSY B0, `(.L_x_1192) ;  /* 0x0000011000007945 */ /* 0x000fe60003800000 */
[----:B------:R-:W-:-:S05]  /*5ff0*/  IMAD.IADD R170, R152, 0x1, -R155 ;  /* 0x0000000198aa7824 */ /* 0x000fca00078e0a9b */
[----:B------:R-:W-:-:S13]  /*6000*/  ISETP.GT.AND P2, PT, R170, -0x1, PT ;  /* 0xffffffffaa00780c */ /* 0x000fda0003f44270 */
[----:B------:R-:W-:Y:S05]  /*6010*/  @P2 BRA `(.L_x_1193) ;  /* 0x0000000000202947 */ /* 0x000fea0003800000 */
[----:B------:R-:W-:Y:S01]  /*6020*/  IMAD.U32 R172, RZ, RZ, UR51 ;  /* 0x00000033ffac7e24 */ /* 0x000fe2000f8e00ff */
[----:B------:R-:W-:-:S04]  /*6030*/  LOP3.LUT R171, RZ, R170, RZ, 0x33, !PT ;  /* 0x000000aaffab7212 */ /* 0x000fc800078e33ff */
[----:B------:R-:W-:-:S13]  /*6040*/  ISETP.NE.AND P2, PT, R172, 0x1, PT ;  /* 0x00000001ac00780c */ /* 0x000fda0003f45270 */
[----:B------:R-:W0:Y:S02]  /*6050*/  @P2 LDC.64 R152, c[0x0][0x9e8] ;  /* 0x00027a00ff982b82 */ /* 0x000e240000000a00 */
[----:B0-----:R-:W-:-:S05]  /*6060*/  @P2 IMAD.HI.U32 R152, R171, R152, RZ ;  /* 0x00000098ab982227 */ /* 0x001fca00078e00ff */
[----:B------:R-:W-:-:S04]  /*6070*/  @P2 SHF.R.U32.HI R171, RZ, R153, R152 ;  /* 0x00000099ffab2219 */ /* 0x000fc80000011698 */
[----:B------:R-:W-:Y:S01]  /*6080*/  LOP3.LUT R170, RZ, R171, RZ, 0x33, !PT ;  /* 0x000000abffaa7212 */ /* 0x000fe200078e33ff */
[----:B------:R-:W-:Y:S06]  /*6090*/  BRA `(.L_x_1194) ;  /* 0x0000000000147947 */ /* 0x000fec0003800000 */
.L_x_1193:
[----:B------:R-:W-:-:S05]  /*60a0*/  IMAD.U32 R172, RZ, RZ, UR51 ;  /* 0x00000033ffac7e24 */ /* 0x000fca000f8e00ff */
[----:B------:R-:W-:-:S13]  /*60b0*/  ISETP.NE.AND P2, PT, R172, 0x1, PT ;  /* 0x00000001ac00780c */ /* 0x000fda0003f45270 */
[----:B------:R-:W0:Y:S02]  /*60c0*/  @P2 LDC.64 R152, c[0x0][0x9e8] ;  /* 0x00027a00ff982b82 */ /* 0x000e240000000a00 */
[----:B0-----:R-:W-:-:S05]  /*60d0*/  @P2 IMAD.HI.U32 R152, R170, R152, RZ ;  /* 0x00000098aa982227 */ /* 0x001fca00078e00ff */
[----:B------:R-:W-:-:S07]  /*60e0*/  @P2 SHF.R.U32.HI R170, RZ, R153, R152 ;  /* 0x00000099ffaa2219 */ /* 0x000fce0000011698 */
.L_x_1194:
[----:B------:R-:W-:Y:S05]  /*60f0*/  BSYNC B0 ;  /* 0x0000000000007941 */ /* 0x000fea0003800000 */
.L_x_1192:
[----:B------:R-:W-:-:S04]  /*6100*/  IMAD R170, R170, R172, -R181 ;  /* 0x000000acaaaa7224 */ /* 0x000fc800078e0ab5 */
[----:B------:R-:W-:-:S05]  /*6110*/  IMAD R170, R17, -0x2, R170 ;  /* 0xfffffffe11aa7824 */ /* 0x000fca00078e02aa */
[----:B------:R-:W-:Y:S02]  /*6120*/  VIADDMNMX R177, R170, R172, R177, PT ;  /* 0x000000acaab17246 */ /* 0x000fe400038001b1 */
[----:B------:R-:W-:-:S07]  /*6130*/  VIMNMX R178, R178, R170, !PT ;  /* 0x000000aab2b27248 */ /* 0x000fce0007fe0100 */
.L_x_1191:
[----:B------:R-:W-:Y:S01]  /*6140*/  ISETP.GT.AND P2, PT, R20, -0x1, PT ;  /* 0xffffffff1400780c */ /* 0x000fe20003f44270 */
[----:B------:R-:W1:Y:S03]  /*6150*/  SHFL.IDX PT, R153, R169, 0x1, 0x1c1f ;  /* 0x003c1f00a9997f89 */ /* 0x000e6600000e0000 */
[C---:B------:R-:W-:Y:S02]  /*6160*/  ISETP.GT.AND P5, PT, R178.reuse, RZ, P2 ;  /* 0x000000ffb200720c */ /* 0x040fe400017a4270 */
[C---:B------:R-:W-:Y:S02]  /*6170*/  ISETP.GT.AND P4, PT, R178.reuse, 0x1, P2 ;  /* 0x00000001b200780c */ /* 0x040fe40001784270 */
[C---:B------:R-:W-:Y:S02]  /*6180*/  ISETP.GT.AND P6, PT, R178.reuse, 0x8, P2 ;  /* 0x00000008b200780c */ /* 0x040fe400017c4270 */
[----:B------:R-:W-:-:S02]  /*6190*/  ISETP.GT.AND P3, PT, R178, 0x9, P2 ;  /* 0x00000009b200780c */ /* 0x000fc40001764270 */
[C---:B------:R-:W-:Y:S02]  /*61a0*/  ISETP.LT.OR P5, PT, R177.reuse, 0x1, P5 ;  /* 0x00000001b100780c */ /* 0x040fe40002fa1670 */
[C---:B------:R-:W-:Y:S02]  /*61b0*/  ISETP.LT.OR P4, PT, R177.reuse, 0x2, P4 ;  /* 0x00000002b100780c */ /* 0x040fe40002781670 */
[C---:B------:R-:W-:Y:S02]  /*61c0*/  ISETP.LT.OR P6, PT, R177.reuse, 0x9, P6 ;  /* 0x00000009b100780c */ /* 0x040fe400037c1670 */
[----:B------:R-:W-:Y:S02]  /*61d0*/  ISETP.LT.OR P3, PT, R177, 0xa, P3 ;  /* 0x0000000ab100780c */ /* 0x000fe40001f61670 */
[----:B------:R-:W-:Y:S02]  /*61e0*/  FSEL R183, R188, -INF , !P5 ;  /* 0xff800000bcb77808 */ /* 0x000fe40006800000 */
[----:B------:R-:W-:-:S02]  /*61f0*/  ISETP.GT.AND P5, PT, R178, 0x10, P2 ;  /* 0x00000010b200780c */ /* 0x000fc400017a4270 */
[----:B------:R-:W-:Y:S01]  /*6200*/  FSEL R189, R189, -INF , !P4 ;  /* 0xff800000bdbd7808 */ /* 0x000fe20006000000 */
[----:B-1----:R-:W-:Y:S01]  /*6210*/  IMAD.IADD R182, R182, 0x1, R153 ;  /* 0x00000001b6b67824 */ /* 0x002fe200078e0299 */
[----:B------:R-:W-:Y:S02]  /*6220*/  FSEL R191, R191, -INF , !P6 ;  /* 0xff800000bfbf7808 */ /* 0x000fe40007000000 */
[----:B------:R-:W-:Y:S02]  /*6230*/  FSEL R190, R190, -INF , !P3 ;  /* 0xff800000bebe7808 */ /* 0x000fe40005800000 */
        /* <DEDUP_REMOVED lines=10> */
[----:B------:R-:W-:Y:S01]  /*62e0*/  IMAD.IADD R185, R198, 0x1, R153 ;  /* 0x00000001c6b97824 */ /* 0x000fe200078e0299 */
[----:B0-----:R-:W-:Y:S02]  /*62f0*/  FSEL R171, R186, -INF , !P6 ;  /* 0xff800000baab7808 */ /* 0x001fe40007000000 */
        /* <DEDUP_REMOVED lines=10> */
[----:B------:R-:W-:Y:S02]  /*63a0*/  FSEL R174, R193, -INF , !P4 ;  /* 0xff800000c1ae7808 */ /* 0x000fe40006000000 */
        /* <DEDUP_REMOVED lines=10> */
[----:B------:R-:W-:-:S02]  /*6450*/  PLOP3.LUT P5, PT, PT, PT, UP1, 0x40, 0x0 ;  /* 0x000000000000781c */ /* 0x000fc40003fae818 */
[----:B------:R-:W-:Y:S02]  /*6460*/  FSEL R178, R196, -INF , !P4 ;  /* 0xff800000c4b27808 */ /* 0x000fe40006000000 */
[----:B------:R-:W-:Y:S02]  /*6470*/  FSEL R179, R179, -INF , !P6 ;  /* 0xff800000b3b37808 */ /* 0x000fe40007000000 */
[----:B------:R-:W-:-:S07]  /*6480*/  FSEL R180, R180, -INF , !P3 ;  /* 0xff800000b4b47808 */ /* 0x000fce0005800000 */
[----:B------:R-:W-:Y:S05]  /*6490*/  @P5 BRA `(.L_x_1195) ;  /* 0x00000000005c5947 */ /* 0x000fea0003800000 */
[----:B------:R-:W-:Y:S01]  /*64a0*/  IMAD R152, R21, UR60, R153 ;  /* 0x0000003c15987c24 */ /* 0x000fe2000f8e0299 */
        /* <DEDUP_REMOVED lines=12> */
.L_x_1197:
[----:B------:R-:W-:-:S05]  /*6570*/  IMAD.U32 R193, RZ, RZ, UR51 ;  /* 0x00000033ffc17e24 */ /* 0x000fca000f8e00ff */
[----:B------:R-:W-:-:S13]  /*6580*/  ISETP.NE.AND P3, PT, R193, 0x1, PT ;  /* 0x00000001c100780c */ /* 0x000fda0003f65270 */
[----:B------:R-:W0:Y:S02]  /*6590*/  @P3 LDC.64 R152, c[0x0][0x9e8] ;  /* 0x00027a00ff983b82 */ /* 0x000e240000000a00 */
[----:B0-----:R-:W-:-:S05]  /*65a0*/  @P3 IMAD.HI.U32 R152, R184, R152, RZ ;  /* 0x00000098b8983227 */ /* 0x001fca00078e00ff */
[----:B------:R-:W-:-:S07]  /*65b0*/  @P3 SHF.R.U32.HI R184, RZ, R153, R152 ;  /* 0x00000099ffb83219 */ /* 0x000fce0000011698 */
.L_x_1198:
[----:B------:R-:W-:Y:S05]  /*65c0*/  BSYNC B0 ;  /* 0x0000000000007941 */ /* 0x000fea0003800000 */
.L_x_1196:
[----:B------:R-:W-:-:S04]  /*65d0*/  IMAD R184, R184, R193, -R181 ;  /* 0x000000c1b8b87224 */ /* 0x000fc800078e0ab5 */
[----:B------:R-:W-:-:S05]  /*65e0*/  IMAD R184, R17, -0x2, R184 ;  /* 0xfffffffe11b87824 */ /* 0x000fca00078e02b8 */
[----:B------:R-:W-:Y:S02]  /*65f0*/  VIADDMNMX R182, R184, R193, R182, PT ;  /* 0x000000c1b8b67246 */ /* 0x000fe400038001b6 */
[----:B------:R-:W-:-:S07]  /*6600*/  VIMNMX R185, R185, R184, !PT ;  /* 0x000000b8b9b97248 */ /* 0x000fce0007fe0100 */
.L_x_1195:
[----:B------:R-:W-:Y:S01]  /*6610*/  FMNMX.FTZ R152, R183, R4, !PT ;  /* 0x00000004b7987209 */ /* 0x000fe20007810000 */
[----:B------:R-:W-:Y:S01]  /*6620*/  UMOV UR6, UR55 ;  /* 0x0000003700067c82 */ /* 0x000fe20008000000 */
[----:B------:R-:W-:Y:S01]  /*6630*/  ISETP.GT.AND P4, PT, R185, RZ, P2 ;  /* 0x000000ffb900720c */ /* 0x000fe20001784270 */
[----:B------:R-:W-:Y:S01]  /*6640*/  UMOV UR36, UR39 ;  /* 0x0000002700247c82 */ /* 0x000fe20008000000 */
[----:B------:R-:W-:Y:S01]  /*6650*/  FMNMX.FTZ R152, R189, R152, !PT ;  /* 0x00000098bd987209 */ /* 0x000fe20007810000 */
[----:B------:R-:W-:Y:S01]  /*6660*/  UMOV UR37, UR5 ;  /* 0x0000000500257c82 */ /* 0x000fe20008000000 */
[----:B------:R-:W-:Y:S02]  /*6670*/  ISETP.GT.AND P3, PT, R185, 0x1, P2 ;  /* 0x00000001b900780c */ /* 0x000fe40001764270 */
[----:B------:R-:W-:Y:S02]  /*6680*/  FMNMX.FTZ R153, R191, R152, !PT ;  /* 0x00000098bf997209 */ /* 0x000fe40007810000 */
[----:B------:R-:W-:-:S02]  /*6690*/  ISETP.LT.OR P4, PT, R182, 0x1, P4 ;  /* 0x00000001b600780c */ /* 0x000fc40002781670 */
[----:B------:R-:W-:Y:S02]  /*66a0*/  FMNMX.FTZ R152, R190, R153, !PT ;  /* 0x00000099be987209 */ /* 0x000fe40007810000 */
[----:B------:R-:W-:Y:S02]  /*66b0*/  ISETP.GT.AND P5, PT, R185, 0x8, P2 ;  /* 0x00000008b900780c */ /* 0x000fe400017a4270 */
[----:B------:R-:W-:Y:S02]  /*66c0*/  FMNMX.FTZ R153, R169, R152, !PT ;  /* 0x00000098a9997209 */ /* 0x000fe40007810000 */
[----:B------:R-:W-:Y:S02]  /*66d0*/  ISETP.LT.OR P3, PT, R182, 0x2, P3 ;  /* 0x00000002b600780c */ /* 0x000fe40001f61670 */
[----:B------:R-:W-:Y:S02]  /*66e0*/  FMNMX.FTZ R152, R170, R153, !PT ;  /* 0x00000099aa987209 */ /* 0x000fe40007810000 */
[----:B------:R-:W-:-:S02]  /*66f0*/  FSEL R184, R0, -INF , !P4 ;  /* 0xff80000000b87808 */ /* 0x000fc40006000000 */
        /* <DEDUP_REMOVED lines=15> */
[----:B------:R-:W-:Y:S02]  /*67f0*/  FSEL R156, R156, -INF , !P6 ;  /* 0xff8000009c9c7808 */ /* 0x000fe40007000000 */
[----:B------:R-:W-:Y:S02]  /*6800*/  FMNMX.FTZ R153, R179, R152, !PT ;  /* 0x00000098b3997209 */ /* 0x000fe40007810000 */
[----:B------:R-:W-:-:S02]  /*6810*/  ISETP.LT.OR P3, PT, R182, 0x11, P3 ;  /* 0x00000011b600780c */ /* 0x000fc40001f61670 */
[----:B------:R-:W-:Y:S02]  /*6820*/  FMNMX.FTZ R153, R180, R153, !PT ;  /* 0x00000099b4997209 */ /* 0x000fe40007810000 */
[----:B------:R-:W-:Y:S02]  /*6830*/  ISETP.GT.AND P6, PT, R185, 0x18, P2 ;  /* 0x00000018b900780c */ /* 0x000fe400017c4270 */
[C---:B------:R-:W-:Y:S01]  /*6840*/  ISETP.LT.OR P5, PT, R182.reuse, 0x12, P5 ;  /* 0x00000012b600780c */ /* 0x040fe20002fa1670 */
[----:B------:R-:W0:Y:S01]  /*6850*/  SHFL.BFLY PT, R152, R153, 0x2, 0x1f ;  /* 0x0c401f0099987f89 */ /* 0x000e2200000e0000 */
[----:B------:R-:W-:Y:S02]  /*6860*/  FSEL R157, R157, -INF , !P3 ;  /* 0xff8000009d9d7808 */ /* 0x000fe40005800000 */
[----:B------:R-:W-:Y:S02]  /*6870*/  ISETP.GT.AND P4, PT, R185, 0x19, P2 ;  /* 0x00000019b900780c */ /* 0x000fe40001784270 */
[----:B------:R-:W-:-:S02]  /*6880*/  ISETP.LT.OR P6, PT, R182, 0x19, P6 ;  /* 0x00000019b600780c */ /* 0x000fc400037c1670 */
[----:B------:R-:W-:Y:S02]  /*6890*/  FSEL R158, R158, -INF , !P5 ;  /* 0xff8000009e9e7808 */ /* 0x000fe40006800000 */
[----:B------:R-:W-:Y:S02]  /*68a0*/  ISETP.GT.AND P3, PT, R185, 0x20, P2 ;  /* 0x00000020b900780c */ /* 0x000fe40001764270 */
[----:B------:R-:W-:Y:S02]  /*68b0*/  FSEL R159, R159, -INF , !P6 ;  /* 0xff8000009f9f7808 */ /* 0x000fe40007000000 */
[C---:B------:R-:W-:Y:S02]  /*68c0*/  ISETP.LT.OR P4, PT, R182.reuse, 0x1a, P4 ;  /* 0x0000001ab600780c */ /* 0x040fe40002781670 */
[----:B------:R-:W-:Y:S02]  /*68d0*/  ISETP.GT.AND P5, PT, R185, 0x21, P2 ;  /* 0x00000021b900780c */ /* 0x000fe400017a4270 */
[----:B------:R-:W-:-:S02]  /*68e0*/  ISETP.LT.OR P3, PT, R182, 0x21, P3 ;  /* 0x00000021b600780c */ /* 0x000fc40001f61670 */
[----:B------:R-:W-:Y:S02]  /*68f0*/  FSEL R160, R160, -INF , !P4 ;  /* 0xff800000a0a07808 */ /* 0x000fe40006000000 */
[----:B------:R-:W-:Y:S02]  /*6900*/  ISETP.GT.AND P6, PT, R185, 0x28, P2 ;  /* 0x00000028b900780c */ /* 0x000fe400017c4270 */
[----:B------:R-:W-:Y:S02]  /*6910*/  ISETP.LT.OR P5, PT, R182, 0x22, P5 ;  /* 0x00000022b600780c */ /* 0x000fe40002fa1670 */
[----:B0-----:R-:W-:Y:S02]  /*6920*/  FMNMX.FTZ R181, R153, R152, !PT ;  /* 0x0000009899b57209 */ /* 0x001fe40007810000 */
[----:B------:R-:W-:Y:S02]  /*6930*/  FMNMX.FTZ R153, R184, R3, !PT ;  /* 0x00000003b8997209 */ /* 0x000fe40007810000 */
[----:B------:R-:W-:Y:S01]  /*6940*/  FSEL R161, R161, -INF , !P3 ;  /* 0xff800000a1a17808 */ /* 0x000fe20005800000 */
[----:B------:R-:W0:Y:S01]  /*6950*/  SHFL.BFLY PT, R152, R181, 0x1, 0x1f ;  /* 0x0c201f00b5987f89 */ /* 0x000e2200000e0000 */
[----:B------:R-:W-:-:S02]  /*6960*/  FMNMX.FTZ R153, R2, R153, !PT ;  /* 0x0000009902997209 */ /* 0x000fc40007810000 */
[----:B------:R-:W-:Y:S02]  /*6970*/  ISETP.GT.AND P3, PT, R185, 0x29, P2 ;  /* 0x00000029b900780c */ /* 0x000fe40001764270 */
[----:B------:R-:W-:Y:S02]  /*6980*/  FMNMX.FTZ R153, R154, R153, !PT ;  /* 0x000000999a997209 */ /* 0x000fe40007810000 */
[----:B------:R-:W-:Y:S02]  /*6990*/  FSEL R162, R162, -INF , !P5 ;  /* 0xff800000a2a27808 */ /* 0x000fe40006800000 */
[----:B------:R-:W-:Y:S02]  /*69a0*/  FMNMX.FTZ R0, R156, R153, !PT ;  /* 0x000000999c007209 */ /* 0x000fe40007810000 */
[----:B------:R-:W-:Y:S02]  /*69b0*/  ISETP.LT.OR P6, PT, R182, 0x29, P6 ;  /* 0x00000029b600780c */ /* 0x000fe400037c1670 */
[----:B------:R-:W-:-:S02]  /*69c0*/  FMNMX.FTZ R153, R157, R0, !PT ;  /* 0x000000009d997209 */ /* 0x000fc40007810000 */
[----:B------:R-:W-:Y:S02]  /*69d0*/  ISETP.GT.AND P5, PT, R185, 0x30, P2 ;  /* 0x00000030b900780c */ /* 0x000fe400017a4270 */
[----:B------:R-:W-:Y:S02]  /*69e0*/  FMNMX.FTZ R186, R158, R153, !PT ;  /* 0x000000999eba7209 */ /* 0x000fe40007810000 */
[----:B------:R-:W-:Y:S02]  /*69f0*/  ISETP.LT.OR P3, PT, R182, 0x2a, P3 ;  /* 0x0000002ab600780c */ /* 0x000fe40001f61670 */
[----:B------:R-:W-:Y:S02]  /*6a00*/  FMNMX.FTZ R153, R159, R186, !PT ;  /* 0x000000ba9f997209 */ /* 0x000fe40007810000 */
[----:B------:R-:W-:Y:S02]  /*6a10*/  FSEL R164, R164, -INF , !P6 ;  /* 0xff800000a4a47808 */ /* 0x000fe40007000000 */
[----:B------:R-:W-:-:S02]  /*6a20*/  FMNMX.FTZ R186, R160, R153, !PT ;  /* 0x00000099a0ba7209 */ /* 0x000fc40007810000 */
[----:B0-----:R-:W-:Y:S02]  /*6a30*/  FMNMX.FTZ R152, R181, R152, !PT ;  /* 0x00000098b5987209 */ /* 0x001fe40007810000 */
[----:B------:R-:W-:Y:S02]  /*6a40*/  FMNMX.FTZ R181, R161, R186, !PT ;  /* 0x000000baa1b57209 */ /* 0x000fe40007810000 */
[----:B------:R-:W-:Y:S01]  /*6a50*/  ISETP.GT.AND P6, PT, R185, 0x31, P2 ;  /* 0x00000031b900780c */ /* 0x000fe200017c4270 */
[----:B------:R-:W-:Y:S01]  /*6a60*/  FMUL.FTZ R0, R152, UR6 ;  /* 0x0000000698007c20 */ /* 0x000fe20008410000 */
[----:B------:R-:W-:Y:S02]  /*6a70*/  FMNMX.FTZ R181, R162, R181, !PT ;  /* 0x000000b5a2b57209 */ /* 0x000fe40007810000 */
[----:B------:R-:W-:Y:S02]  /*6a80*/  FSEL R163, R163, -INF , !P3 ;  /* 0xff800000a3a37808 */ /* 0x000fe40005800000 */
[----:B------:R-:W-:-:S02]  /*6a90*/  ISETP.LT.OR P5, PT, R182, 0x31, P5 ;  /* 0x00000031b600780c */ /* 0x000fc40002fa1670 */
[----:B------:R-:W-:Y:S02]  /*6aa0*/  FMNMX.FTZ R186, R164, R181, !PT ;  /* 0x000000b5a4ba7209 */ /* 0x000fe40007810000 */
[----:B------:R-:W-:Y:S02]  /*6ab0*/  FSETP.NEU.FTZ.AND P4, PT, R152, -INF , PT ;  /* 0xff8000009800780b */ /* 0x000fe40003f9d000 */
[----:B------:R-:W-:Y:S02]  /*6ac0*/  ISETP.GT.AND P3, PT, R185, 0x38, P2 ;  /* 0x00000038b900780c */ /* 0x000fe40001764270 */
[----:B------:R-:W-:Y:S02]  /*6ad0*/  ISETP.LT.OR P6, PT, R182, 0x32, P6 ;  /* 0x00000032b600780c */ /* 0x000fe400037c1670 */
[----:B------:R-:W-:Y:S02]  /*6ae0*/  FSEL R165, R165, -INF , !P5 ;  /* 0xff800000a5a57808 */ /* 0x000fe40006800000 */
[----:B------:R-:W-:-:S02]  /*6af0*/  FMNMX.FTZ R186, R163, R186, !PT ;  /* 0x000000baa3ba7209 */ /* 0x000fc40007810000 */
[----:B------:R-:W-:Y:S02]  /*6b00*/  FSEL R0, R0, RZ, P4 ;  /* 0x000000ff00007208 */ /* 0x000fe40002000000 */
[----:B------:R-:W-:Y:S02]  /*6b10*/  ISETP.GT.AND P2, PT, R185, 0x39, P2 ;  /* 0x00000039b900780c */ /* 0x000fe40001744270 */
[----:B------:R-:W-:Y:S01]  /*6b20*/  ISETP.LT.OR P3, PT, R182, 0x39, P3 ;  /* 0x00000039b600780c */ /* 0x000fe20001f61670 */
[--C-:B------:R-:W-:Y:S01]  /*6b30*/  FFMA.FTZ R183, R183, UR6, -R0.reuse ;  /* 0x00000006b7b77c23 */ /* 0x100fe20008010800 */
[----:B------:R-:W-:Y:S01]  /*6b40*/  FSEL R166, R166, -INF , !P6 ;  /* 0xff800000a6a67808 */ /* 0x000fe20007000000 */
[--C-:B------:R-:W-:Y:S01]  /*6b50*/  FFMA.FTZ R192, R169, UR6, -R0.reuse ;  /* 0x00000006a9c07c23 */ /* 0x100fe20008010800 */
[----:B------:R-:W-:Y:S01]  /*6b60*/  FMNMX.FTZ R181, R165, R186, !PT ;  /* 0x000000baa5b57209 */ /* 0x000fe20007810000 */
[----:B------:R0:W-:Y:S01]  /*6b70*/  MUFU.EX2 R153, R183 ;  /* 0x000000b700997308 */ /* 0x0001e20000000800 */
[----:B------:R-:W-:Y:S01]  /*6b80*/  ISETP.LT.OR P2, PT, R182, 0x3a, P2 ;  /* 0x0000003ab600780c */ /* 0x000fe20001741670 */
[--C-:B------:R-:W-:Y:S01]  /*6b90*/  FFMA.FTZ R169, R170, UR6, -R0.reuse ;  /* 0x00000006aaa97c23 */ /* 0x100fe20008010800 */
[----:B------:R-:W-:Y:S01]  /*6ba0*/  FSEL R167, R167, -INF , !P3 ;  /* 0xff800000a7a77808 */ /* 0x000fe20005800000 */
[--C-:B------:R-:W-:Y:S01]  /*6bb0*/  FFMA.FTZ R190, R190, UR6, -R0.reuse ;  /* 0x00000006bebe7c23 */ /* 0x100fe20008010800 */
[----:B------:R-:W-:Y:S01]  /*6bc0*/  FMNMX.FTZ R182, R166, R181, !PT ;  /* 0x000000b5a6b67209 */ /* 0x000fe20007810000 */
[--C-:B------:R-:W-:Y:S01]  /*6bd0*/  FFMA.FTZ R186, R179, UR6, -R0.reuse ;  /* 0x00000006b3ba7c23 */ /* 0x100fe20008010800 */
[----:B------:R-:W-:Y:S01]  /*6be0*/  FSEL R168, R168, -INF , !P2 ;  /* 0xff800000a8a87808 */ /* 0x000fe20005000000 */
[--C-:B------:R-:W-:Y:S01]  /*6bf0*/  FFMA.FTZ R194, R171, UR6, -R0.reuse ;  /* 0x00000006abc27c23 */ /* 0x100fe20008010800 */
[----:B0-----:R-:W-:Y:S01]  /*6c00*/  FMNMX.FTZ R183, R167, R182, !PT ;  /* 0x000000b6a7b77209 */ /* 0x001fe20007810000 */
[----:B------:R0:W-:Y:S01]  /*6c10*/  MUFU.EX2 R181, R190 ;  /* 0x000000be00b57308 */ /* 0x0001e20000000800 */
[----:B------:R-:W-:Y:S01]  /*6c20*/  FSEL R179, R152, RZ, P4 ;  /* 0x000000ff98b37208 */ /* 0x000fe20002000000 */
[--C-:B------:R-:W-:Y:S01]  /*6c30*/  FFMA.FTZ R171, R172, UR6, -R0.reuse ;  /* 0x00000006acab7c23 */ /* 0x100fe20008010800 */
[----:B------:R-:W-:Y:S01]  /*6c40*/  FMNMX.FTZ R183, R168, R183, !PT ;  /* 0x000000b7a8b77209 */ /* 0x000fe20007810000 */
[--C-:B------:R-:W-:Y:S01]  /*6c50*/  FFMA.FTZ R188, R173, UR6, -R0.reuse ;  /* 0x00000006adbc7c23 */ /* 0x100fe20008010800 */
[--C-:B------:R-:W-:Y:S01]  /*6c60*/  FFMA.FTZ R172, R177, UR6, -R0.reuse ;  /* 0x00000006b1ac7c23 */ /* 0x100fe20008010800 */
[--C-:B------:R-:W-:Y:S01]  /*6c70*/  FFMA.FTZ R196, R189, UR6, -R0.reuse ;  /* 0x00000006bdc47c23 */ /* 0x100fe20008010800 */
[--C-:B------:R-:W-:Y:S01]  /*6c80*/  FFMA.FTZ R198, R191, UR6, -R0.reuse ;  /* 0x00000006bfc67c23 */ /* 0x100fe20008010800 */
[----:B------:R-:W1:Y:S01]  /*6c90*/  SHFL.BFLY PT, R170, R183, 0x2, 0x1f ;  /* 0x0c401f00b7aa7f89 */ /* 0x000e6200000e0000 */
[--C-:B0-----:R-:W-:Y:S01]  /*6ca0*/  FFMA.FTZ R190, R175, UR6, -R0.reuse ;  /* 0x00000006afbe7c23 */ /* 0x101fe20008010800 */
[--C-:B------:R-:W-:Y:S01]  /*6cb0*/  FFMA.FTZ R173, R174, UR6, -R0.reuse ;  /* 0x00000006aead7c23 */ /* 0x100fe20008010800 */
[--C-:B------:R-:W-:Y:S01]  /*6cc0*/  FFMA.FTZ R175, R176, UR6, -R0.reuse ;  /* 0x00000006b0af7c23 */ /* 0x100fe20008010800 */
[--C-:B------:R-:W-:Y:S01]  /*6cd0*/  FFMA.FTZ R177, R178, UR6, -R0.reuse ;  /* 0x00000006b2b17c23 */ /* 0x100fe20008010800 */
[----:B------:R-:W-:Y:S01]  /*6ce0*/  FFMA.FTZ R180, R180, UR6, -R0 ;  /* 0x00000006b4b47c23 */ /* 0x000fe20008010800 */
[----:B------:R-:W-:Y:S01]  /*6cf0*/  FADD.FTZ R0, -R179, R4 ;  /* 0x00000004b3007221 */ /* 0x000fe20000010100 */
[----:B------:R-:W-:Y:S03]  /*6d00*/  MUFU.EX2 R196, R196 ;  /* 0x000000c400c47308 */ /* 0x000fe60000000800 */
[----:B------:R-:W-:-:S05]  /*6d10*/  FMUL.FTZ R0, R0, UR6 ;  /* 0x0000000600007c20 */ /* 0x000fca0008410000 */
[----:B------:R-:W-:Y:S08]  /*6d20*/  MUFU.EX2 R198, R198 ;  /* 0x000000c600c67308 */ /* 0x000ff00000000800 */
[----:B------:R-:W0:Y:S01]  /*6d30*/  MUFU.EX2 R0, R0 ;  /* 0x0000000000007308 */ /* 0x000e220000000800 */
[----:B-1----:R-:W-:-:S05]  /*6d40*/  FMNMX.FTZ R170, R183, R170, !PT ;  /* 0x000000aab7aa7209 */ /* 0x002fca0007810000 */
[----:B------:R-:W1:Y:S02]  /*6d50*/  SHFL.BFLY PT, R183, R170, 0x1, 0x1f ;  /* 0x0c201f00aab77f89 */ /* 0x000e6400000e0000 */
[----:B------:R-:W2:Y:S08]  /*6d60*/  MUFU.EX2 R192, R192 ;  /* 0x000000c000c07308 */ /* 0x000eb00000000800 */
[----:B------:R-:W3:Y:S08]  /*6d70*/  MUFU.EX2 R169, R169 ;  /* 0x000000a900a97308 */ /* 0x000ef00000000800 */
[----:B------:R-:W-:Y:S01]  /*6d80*/  MUFU.EX2 R194, R194 ;  /* 0x000000c200c27308 */ /* 0x000fe20000000800 */
[----:B-1----:R-:W-:-:S07]  /*6d90*/  FMNMX.FTZ R170, R170, R183, !PT ;  /* 0x000000b7aaaa7209 */ /* 0x002fce0007810000 */
[----:B------:R-:W-:Y:S01]  /*6da0*/  MUFU.EX2 R171, R171 ;  /* 0x000000ab00ab7308 */ /* 0x000fe20000000800 */
[C---:B------:R-:W-:Y:S01]  /*6db0*/  FSETP.NEU.FTZ.AND P2, PT, R170.reuse, -INF , PT ;  /* 0xff800000aa00780b */ /* 0x040fe20003f5d000 */
[----:B------:R-:W-:-:S05]  /*6dc0*/  FMUL.FTZ R183, R170, UR6 ;  /* 0x00000006aab77c20 */ /* 0x000fca0008410000 */
[----:B------:R-:W-:Y:S01]  /*6dd0*/  FSEL R183, R183, RZ, P2 ;  /* 0x000000ffb7b77208 */ /* 0x000fe20001000000 */
[----:B------:R-:W-:Y:S04]  /*6de0*/  MUFU.EX2 R188, R188 ;  /* 0x000000bc00bc7308 */ /* 0x000fe80000000800 */
[--C-:B------:R-:W-:Y:S01]  /*6df0*/  FFMA.FTZ R4, R2, UR6, -R183.reuse ;  /* 0x0000000602047c23 */ /* 0x100fe200080108b7 */
[----:B------:R-:W-:Y:S01]  /*6e00*/  FSEL R2, R170, RZ, P2 ;  /* 0x000000ffaa027208 */ /* 0x000fe20001000000 */
[--C-:B------:R-:W-:Y:S01]  /*6e10*/  FFMA.FTZ R197, R184, UR6, -R183.reuse ;  /* 0x00000006b8c57c23 */ /* 0x100fe200080108b7 */
[--C-:B------:R-:W-:Y:S01]  /*6e20*/  FFMA.FTZ R199, R154, UR6, -R183.reuse ;  /* 0x000000069ac77c23 */ /* 0x100fe200080108b7 */
[--C-:B------:R-:W-:Y:S01]  /*6e30*/  FFMA.FTZ R154, R156, UR6, -R183.reuse ;  /* 0x000000069c9a7c23 */ /* 0x100fe200080108b7 */
[----:B------:R-:W-:Y:S01]  /*6e40*/  FFMA.FTZ R193, R157, UR6, -R183 ;  /* 0x000000069dc17c23 */ /* 0x000fe200080108b7 */
[----:B------:R-:W-:Y:S01]  /*6e50*/  FADD.FTZ R2, -R2, R3 ;  /* 0x0000000302027221 */ /* 0x000fe20000010100 */
[----:B------:R-:W-:Y:S01]  /*6e60*/  MUFU.EX2 R4, R4 ;  /* 0x0000000400047308 */ /* 0x000fe20000000800 */
[----:B0-----:R-:W-:Y:S01]  /*6e70*/  FFMA.FTZ R3, R0, R16, R153 ;  /* 0x0000001000037223 */ /* 0x001fe20000010099 */
[--C-:B------:R-:W-:Y:S01]  /*6e80*/  FFMA.FTZ R156, R158, UR6, -R183.reuse ;  /* 0x000000069e9c7c23 */ /* 0x100fe200080108b7 */
[----:B------:R-:W-:Y:S01]  /*6e90*/  FMUL.FTZ R2, R2, UR6 ;  /* 0x0000000602027c20 */ /* 0x000fe20008410000 */
[----:B------:R-:W-:Y:S01]  /*6ea0*/  FFMA.FTZ R195, R159, UR6, -R183 ;  /* 0x000000069fc37c23 */ /* 0x000fe200080108b7 */
[----:B------:R-:W-:Y:S01]  /*6eb0*/  FADD.FTZ R3, R196, R3 ;  /* 0x00000003c4037221 */ /* 0x000fe20000010000 */
[--C-:B------:R-:W-:Y:S01]  /*6ec0*/  FFMA.FTZ R158, R160, UR6, -R183.reuse ;  /* 0x00000006a09e7c23 */ /* 0x100fe200080108b7 */
[----:B------:R-:W-:Y:S01]  /*6ed0*/  FFMA.FTZ R160, R162, UR6, -R183 ;  /* 0x00000006a2a07c23 */ /* 0x000fe200080108b7 */
[----:B------:R-:W-:Y:S01]  /*6ee0*/  MUFU.EX2 R197, R197 ;  /* 0x000000c500c57308 */ /* 0x000fe20000000800 */
[----:B------:R-:W-:Y:S01]  /*6ef0*/  FADD.FTZ R16, R198, R3 ;  /* 0x00000003c6107221 */ /* 0x000fe20000010000 */
[--C-:B------:R-:W-:Y:S01]  /*6f00*/  FFMA.FTZ R189, R161, UR6, -R183.reuse ;  /* 0x00000006a1bd7c23 */ /* 0x100fe200080108b7 */
[--C-:B------:R-:W-:Y:S01]  /*6f10*/  FFMA.FTZ R191, R164, UR6, -R183.reuse ;  /* 0x00000006a4bf7c23 */ /* 0x100fe200080108b7 */
[--C-:B------:R-:W-:Y:S01]  /*6f20*/  FFMA.FTZ R185, R165, UR6, -R183.reuse ;  /* 0x00000006a5b97c23 */ /* 0x100fe200080108b7 */
[----:B------:R-:W-:Y:S01]  /*6f30*/  FADD.FTZ R3, R181, R16 ;  /* 0x00000010b5037221 */ /* 0x000fe20000010000 */
[--C-:B------:R-:W-:Y:S01]  /*6f40*/  FFMA.FTZ R166, R166, UR6, -R183.reuse ;  /* 0x00000006a6a67c23 */ /* 0x100fe200080108b7 */
[----:B------:R-:W-:Y:S01]  /*6f50*/  FFMA.FTZ R167, R167, UR6, -R183 ;  /* 0x00000006a7a77c23 */ /* 0x000fe200080108b7 */
[----:B------:R-:W0:Y:S01]  /*6f60*/  MUFU.EX2 R2, R2 ;  /* 0x0000000200027308 */ /* 0x000e220000000800 */
[----:B--2---:R-:W-:Y:S01]  /*6f70*/  FADD.FTZ R162, R192, R3 ;  /* 0x00000003c0a27221 */ /* 0x004fe20000010000 */
[----:B------:R-:W-:Y:S01]  /*6f80*/  FFMA.FTZ R168, R168, UR6, -R183 ;  /* 0x00000006a8a87c23 */ /* 0x000fe200080108b7 */
[----:B------:R-:W-:Y:S01]  /*6f90*/  IMAD.U32 R157, RZ, RZ, UR14 ;  /* 0x0000000eff9d7e24 */ /* 0x000fe2000f8e00ff */
[C---:B------:R-:W-:Y:S01]  /*6fa0*/  ISETP.GT.AND P2, PT, R20.reuse, UR50, PT ;  /* 0x0000003214007c0c */ /* 0x040fe2000bf44270 */
[----:B------:R-:W-:Y:S01]  /*6fb0*/  VIADD R20, R20, 0xffffffff ;  /* 0xffffffff14147836 */ /* 0x000fe20000000000 */
[----:B------:R-:W-:Y:S01]  /*6fc0*/  F2FP.F16.F32.PACK_AB R196, R196, R153 ;  /* 0x00000099c4c4723e */ /* 0x000fe200000000ff */
[----:B------:R-:W-:Y:S01]  /*6fd0*/  @!P1 VIADD R157, R157, 0x30860 ;  /* 0x000308609d9d9836 */ /* 0x000fe20000000000 */
[----:B------:R-:W1:Y:S01]  /*6fe0*/  MUFU.EX2 R199, R199 ;  /* 0x000000c700c77308 */ /* 0x000e620000000800 */
[----:B------:R-:W-:-:S02]  /*6ff0*/  F2FP.F16.F32.PACK_AB R198, R181, R198 ;  /* 0x000000c6b5c6723e */ /* 0x000fc400000000ff */
[----:B---3--:R-:W-:Y:S02]  /*7000*/  F2FP.F16.F32.PACK_AB R192, R169, R192 ;  /* 0x000000c0a9c0723e */ /* 0x008fe400000000ff */
[----:B------:R-:W-:-:S03]  /*7010*/  @!P1 PRMT R157, RZ, 0x654, R157 ;  /* 0x00000654ff9d9816 */ /* 0x000fc6000000009d */
[----:B------:R-:W2:Y:S01]  /*7020*/  MUFU.EX2 R154, R154 ;  /* 0x0000009a009a7308 */ /* 0x000ea20000000800 */
[----:B0-----:R-:W-:Y:S01]  /*7030*/  FFMA.FTZ R5, R2, R5, R197 ;  /* 0x0000000502057223 */ /* 0x001fe200000100c5 */
[----:B------:R0:W-:Y:S01]  /*7040*/  @!P1 SYNCS.ARRIVE.TRANS64.RED.A1T0 RZ, [R157+URZ], RZ ;  /* 0x000000ff9dff99a7 */ /* 0x0001e2000810043f */
[C---:B------:R-:W-:Y:S02]  /*7050*/  F2FP.F16.F32.PACK_AB R197, R4.reuse, R197 ;  /* 0x000000c504c5723e */ /* 0x040fe400000000ff */
[----:B------:R-:W-:Y:S01]  /*7060*/  FADD.FTZ R16, R4, R5 ;  /* 0x0000000504107221 */ /* 0x000fe20000010000 */
[----:B------:R-:W-:Y:S01]  /*7070*/  FADD.FTZ R5, R169, R162 ;  /* 0x000000a2a9057221 */ /* 0x000fe20000010000 */
[----:B------:R-:W-:Y:S01]  /*7080*/  FFMA.FTZ R162, R163, UR6, -R183 ;  /* 0x00000006a3a27c23 */ /* 0x000fe200080108b7 */
[----:B------:R-:W3:Y:S01]  /*7090*/  MUFU.EX2 R193, R193 ;  /* 0x000000c100c17308 */ /* 0x000ee20000000800 */
[----:B-1----:R-:W-:Y:S01]  /*70a0*/  FADD.FTZ R3, R199, R16 ;  /* 0x00000010c7037221 */ /* 0x002fe20000010000 */
[----:B------:R-:W-:Y:S01]  /*70b0*/  FADD.FTZ R164, R194, R5 ;  /* 0x00000005c2a47221 */ /* 0x000fe20000010000 */
[----:B------:R-:W-:Y:S01]  /*70c0*/  F2FP.F16.F32.PACK_AB R194, R171, R194 ;  /* 0x000000c2abc2723e */ /* 0x000fe200000000ff */
[----:B------:R-:W-:-:S02]  /*70d0*/  IMAD.MOV.U32 R4, RZ, RZ, R152 ;  /* 0x000000ffff047224 */ /* 0x000fc400078e0098 */
[----:B------:R-:W-:Y:S02]  /*70e0*/  FADD.FTZ R5, R171, R164 ;  /* 0x000000a4ab057221 */ /* 0x000fe40000010000 */
[----:B------:R-:W1:Y:S01]  /*70f0*/  MUFU.EX2 R156, R156 ;  /* 0x0000009c009c7308 */ /* 0x000e620000000800 */
[----:B--2---:R-:W-:Y:S01]  /*7100*/  FADD.FTZ R16, R154, R3 ;  /* 0x000000039a107221 */ /* 0x004fe20000010000 */
[----:B------:R-:W-:Y:S01]  /*7110*/  FADD.FTZ R164, R188, R5 ;  /* 0x00000005bca47221 */ /* 0x000fe20000010000 */
[----:B------:R-:W-:-:S05]  /*7120*/  F2FP.F16.F32.PACK_AB R199, R154, R199 ;  /* 0x000000c79ac7723e */ /* 0x000fca00000000ff */
[----:B------:R-:W2:Y:S01]  /*7130*/  MUFU.EX2 R195, R195 ;  /* 0x000000c300c37308 */ /* 0x000ea20000000800 */
[----:B---3--:R-:W-:-:S07]  /*7140*/  FADD.FTZ R3, R193, R16 ;  /* 0x00000010c1037221 */ /* 0x008fce0000010000 */
[----:B------:R-:W3:Y:S01]  /*7150*/  MUFU.EX2 R173, R173 ;  /* 0x000000ad00ad7308 */ /* 0x000ee20000000800 */
[C---:B-1----:R-:W-:Y:S01]  /*7160*/  FADD.FTZ R16, R156.reuse, R3 ;  /* 0x000000039c107221 */ /* 0x042fe20000010000 */
[----:B------:R-:W-:-:S06]  /*7170*/  F2FP.F16.F32.PACK_AB R193, R156, R193 ;  /* 0x000000c19cc1723e */ /* 0x000fcc00000000ff */
[----:B------:R-:W1:Y:S01]  /*7180*/  MUFU.EX2 R158, R158 ;  /* 0x0000009e009e7308 */ /* 0x000e620000000800 */
[----:B--2---:R-:W-:-:S07]  /*7190*/  FADD.FTZ R3, R195, R16 ;  /* 0x00000010c3037221 */ /* 0x004fce0000010000 */
[----:B------:R-:W2:Y:S01]  /*71a0*/  MUFU.EX2 R190, R190 ;  /* 0x000000be00be7308 */ /* 0x000ea20000000800 */
[C---:B---3--:R-:W-:Y:S01]  /*71b0*/  FADD.FTZ R5, R173.reuse, R164 ;  /* 0x000000a4ad057221 */ /* 0x048fe20000010000 */
[----:B------:R-:W-:-:S06]  /*71c0*/  F2FP.F16.F32.PACK_AB R188, R173, R188 ;  /* 0x000000bcadbc723e */ /* 0x000fcc00000000ff */
[----:B------:R-:W3:Y:S01]  /*71d0*/  MUFU.EX2 R189, R189 ;  /* 0x000000bd00bd7308 */ /* 0x000ee20000000800 */
[C---:B-1----:R-:W-:Y:S01]  /*71e0*/  FADD.FTZ R16, R158.reuse, R3 ;  /* 0x000000039e107221 */ /* 0x042fe20000010000 */
[----:B------:R-:W-:-:S06]  /*71f0*/  F2FP.F16.F32.PACK_AB R195, R158, R195 ;  /* 0x000000c39ec3723e */ /* 0x000fcc00000000ff */
[----:B------:R-:W1:Y:S01]  /*7200*/  MUFU.EX2 R175, R175 ;  /* 0x000000af00af7308 */ /* 0x000e620000000800 */
[----:B--2---:R-:W-:-:S07]  /*7210*/  FADD.FTZ R164, R190, R5 ;  /* 0x00000005bea47221 */ /* 0x004fce0000010000 */
[----:B------:R-:W2:Y:S01]  /*7220*/  MUFU.EX2 R160, R160 ;  /* 0x000000a000a07308 */ /* 0x000ea20000000800 */
[----:B---3--:R-:W-:-:S07]  /*7230*/  FADD.FTZ R3, R189, R16 ;  /* 0x00000010bd037221 */ /* 0x008fce0000010000 */
[----:B------:R-:W3:Y:S01]  /*7240*/  MUFU.EX2 R172, R172 ;  /* 0x000000ac00ac7308 */ /* 0x000ee20000000800 */
[C---:B-1----:R-:W-:Y:S01]  /*7250*/  FADD.FTZ R5, R175.reuse, R164 ;  /* 0x000000a4af057221 */ /* 0x042fe20000010000 */
[----:B------:R-:W-:-:S06]  /*7260*/  F2FP.F16.F32.PACK_AB R190, R175, R190 ;  /* 0x000000beafbe723e */ /* 0x000fcc00000000ff */
[----:B------:R-:W1:Y:S01]  /*7270*/  MUFU.EX2 R191, R191 ;  /* 0x000000bf00bf7308 */ /* 0x000e620000000800 */
[C---:B--2---:R-:W-:Y:S01]  /*7280*/  FADD.FTZ R16, R160.reuse, R3 ;  /* 0x00000003a0107221 */ /* 0x044fe20000010000 */
[----:B------:R-:W-:-:S06]  /*7290*/  F2FP.F16.F32.PACK_AB R189, R160, R189 ;  /* 0x000000bda0bd723e */ /* 0x000fcc00000000ff */
[----:B------:R-:W2:Y:S01]  /*72a0*/  MUFU.EX2 R177, R177 ;  /* 0x000000b100b17308 */ /* 0x000ea20000000800 */
[----:B---3--:R-:W-:-:S07]  /*72b0*/  FADD.FTZ R164, R172, R5 ;  /* 0x00000005aca47221 */ /* 0x008fce0000010000 */
[----:B------:R-:W3:Y:S01]  /*72c0*/  MUFU.EX2 R162, R162 ;  /* 0x000000a200a27308 */ /* 0x000ee20000000800 */
[----:B-1----:R-:W-:-:S07]  /*72d0*/  FADD.FTZ R3, R191, R16 ;  /* 0x00000010bf037221 */ /* 0x002fce0000010000 */
[----:B------:R-:W1:Y:S01]  /*72e0*/  MUFU.EX2 R185, R185 ;  /* 0x000000b900b97308 */ /* 0x000e620000000800 */
[C---:B--2---:R-:W-:Y:S01]  /*72f0*/  FADD.FTZ R5, R177.reuse, R164 ;  /* 0x000000a4b1057221 */ /* 0x044fe20000010000 */
[----:B------:R-:W-:-:S06]  /*7300*/  F2FP.F16.F32.PACK_AB R184, R177, R172 ;  /* 0x000000acb1b8723e */ /* 0x000fcc00000000ff */
[----:B------:R-:W2:Y:S01]  /*7310*/  MUFU.EX2 R166, R166 ;  /* 0x000000a600a67308 */ /* 0x000ea20000000800 */
[C---:B---3--:R-:W-:Y:S01]  /*7320*/  FADD.FTZ R164, R162.reuse, R3 ;  /* 0x00000003a2a47221 */ /* 0x048fe20000010000 */
[----:B------:R-:W-:Y:S01]  /*7330*/  F2FP.F16.F32.PACK_AB R191, R162, R191 ;  /* 0x000000bfa2bf723e */ /* 0x000fe200000000ff */
[----:B------:R-:W-:-:S05]  /*7340*/  IMAD.MOV.U32 R3, RZ, RZ, R170 ;  /* 0x000000ffff037224 */ /* 0x000fca00078e00aa */
[----:B------:R-:W3:Y:S01]  /*7350*/  MUFU.EX2 R186, R186 ;  /* 0x000000ba00ba7308 */ /* 0x000ee20000000800 */
[----:B-1----:R-:W-:-:S07]  /*7360*/  FADD.FTZ R164, R185, R164 ;  /* 0x000000a4b9a47221 */ /* 0x002fce0000010000 */
[----:B------:R-:W1:Y:S01]  /*7370*/  MUFU.EX2 R167, R167 ;  /* 0x000000a700a77308 */ /* 0x000e620000000800 */
[C---:B--2---:R-:W-:Y:S01]  /*7380*/  FADD.FTZ R164, R166.reuse, R164 ;  /* 0x000000a4a6a47221 */ /* 0x044fe20000010000 */
[----:B------:R-:W-:-:S06]  /*7390*/  F2FP.F16.F32.PACK_AB R185, R166, R185 ;  /* 0x000000b9a6b9723e */ /* 0x000fcc00000000ff */
[----:B------:R-:W2:Y:S01]  /*73a0*/  MUFU.EX2 R179, R180 ;  /* 0x000000b400b37308 */ /* 0x000ea20000000800 */
[----:B---3--:R-:W-:-:S07]  /*73b0*/  FADD.FTZ R16, R186, R5 ;  /* 0x00000005ba107221 */ /* 0x008fce0000010000 */
[----:B------:R-:W3:Y:S01]  /*73c0*/  MUFU.EX2 R168, R168 ;  /* 0x000000a800a87308 */ /* 0x000ee20000000800 */
[----:B-1----:R-:W-:Y:S01]  /*73d0*/  FADD.FTZ R164, R167, R164 ;  /* 0x000000a4a7a47221 */ /* 0x002fe20000010000 */
[C---:B--2---:R-:W-:Y:S01]  /*73e0*/  FADD.FTZ R16, R179.reuse, R16 ;  /* 0x00000010b3107221 */ /* 0x044fe20000010000 */
[----:B------:R-:W-:Y:S02]  /*73f0*/  F2FP.F16.F32.PACK_AB R186, R179, R186 ;  /* 0x000000bab3ba723e */ /* 0x000fe400000000ff */
[C---:B---3--:R-:W-:Y:S01]  /*7400*/  FADD.FTZ R5, R168.reuse, R164 ;  /* 0x000000a4a8057221 */ /* 0x048fe20000010000 */
[----:B------:R-:W-:Y:S01]  /*7410*/  F2FP.F16.F32.PACK_AB R187, R168, R167 ;  /* 0x000000a7a8bb723e */ /* 0x000fe200000000ff */
[----:B0-----:R-:W-:Y:S06]  /*7420*/  @P2 BRA `(.L_x_1199) ;  /* 0xffffffd4002c2947 */ /* 0x001fec000383ffff */
[----:B------:R-:W-:Y:S01]  /*7430*/  IMAD.MOV.U32 R3, RZ, RZ, R170 ;  /* 0x000000ffff037224 */ /* 0x000fe200078e00aa */
[----:B------:R-:W-:Y:S01]  /*7440*/  UMOV UR37, UR5 ;  /* 0x0000000500257c82 */ /* 0x000fe20008000000 */
[----:B------:R-:W-:Y:S01]  /*7450*/  IMAD.MOV.U32 R4, RZ, RZ, R152 ;  /* 0x000000ffff047224 */ /* 0x000fe200078e0098 */
[----:B------:R-:W-:-:S06]  /*7460*/  UMOV UR36, UR39 ;  /* 0x0000002700247c82 */ /* 0x000fcc0008000000 */
.L_x_1182:
[----:B------:R-:W0:Y:S01]  /*7470*/  LDC R152, c[0x0][0x448] ;  /* 0x00011200ff987b82 */ /* 0x000e220000000800 */
[----:B------:R-:W-:Y:S01]  /*7480*/  UIADD3 UR4, UR61, 0x7f, URZ ;  /* 0x0000007f3d047890 */ /* 0x000fe2000fffe03f */
[----:B------:R-:W-:-:S05]  /*7490*/  IADD3 R156, -R155, 0x1, RZ ;  /* 0x000000019b9c7810 */ /* 0x000fca0007ffe1ff */
[----:B------:R-:W-:Y:S01]  /*74a0*/  IMAD R21, R21, UR60, R156 ;  /* 0x0000003c15157c24 */ /* 0x000fe2000f8e029c */
[----:B------:R-:W1:Y:S01]  /*74b0*/  LDC R157, c[0x0][0x9e4] ;  /* 0x00027900ff9d7b82 */ /* 0x000e620000000800 */
[----:B0-----:R-:W-:Y:S02]  /*74c0*/  ISETP.NE.AND P5, PT, R152, 0x1, PT ;  /* 0x000000019800780c */ /* 0x001fe40003fa5270 */
[----:B-1----:R-:W-:-:S11]  /*74d0*/  ISETP.GE.AND P6, PT, R157, 0x1, PT ;  /* 0x000000019d00780c */ /* 0x002fd60003fc6270 */
[----:B------:R-:W0:Y:S08]  /*74e0*/  @P5 LDC R152, c[0x0][0x44c] ;  /* 0x00011300ff985b82 */ /* 0x000e300000000800 */
[----:B------:R-:W1:Y:S01]  /*74f0*/  @P5 LDC R154, c[0x0][0x450] ;  /* 0x00011400ff9a5b82 */ /* 0x000e620000000800 */
[----:B0-----:R-:W-:-:S04]  /*7500*/  @P5 IMAD.HI.U32 R153, R152, UR4, RZ ;  /* 0x0000000498995c27 */ /* 0x001fc8000f8e00ff */
[----:B------:R-:W-:Y:S01]  /*7510*/  IMAD.U32 R152, RZ, RZ, UR4 ;  /* 0x00000004ff987e24 */ /* 0x000fe2000f8e00ff */
[----:B------:R-:W-:Y:S01]  /*7520*/  ULDC UR4, c[0x0][0x9dc] ;  /* 0x0002770000047ab9 */ /* 0x000fe20000000800 */
[----:B-1----:R-:W-:-:S05]  /*7530*/  @P5 SHF.R.U32.HI R152, RZ, R154, R153 ;  /* 0x0000009aff985219 */ /* 0x002fca0000011699 */
[----:B------:R-:W-:-:S04]  /*7540*/  IMAD.IADD R152, R21, 0x1, R152 ;  /* 0x0000000115987824 */ /* 0x000fc800078e0298 */
[----:B------:R-:W-:Y:S01]  /*7550*/  VIADD R21, R152, -UR4 ;  /* 0x8000000498157c36 */ /* 0x000fe20008000000 */
[----:B------:R-:W-:Y:S06]  /*7560*/  @!P6 BRA `(.L_x_1200) ;  /* 0x00000000003ce947 */ /* 0x000fec0003800000 */
[----:B------:R-:W-:-:S13]  /*7570*/  ISETP.GT.AND P2, PT, R152, -0x1, PT ;  /* 0xffffffff9800780c */ /* 0x000fda0003f44270 */
[----:B------:R-:W-:Y:S05]  /*7580*/  @P2 BRA `(.L_x_1201) ;  /* 0x00000000001c2947 */ /* 0x000fea0003800000 */
[----:B------:R-:W-:Y:S02]  /*7590*/  ISETP.NE.AND P2, PT, R157, 0x1, PT ;  /* 0x000000019d00780c */ /* 0x000fe40003f45270 */
[----:B------:R-:W-:-:S11]  /*75a0*/  LOP3.LUT R153, RZ, R152, RZ, 0x33, !PT ;  /* 0x00000098ff997212 */ /* 0x000fd600078e33ff */
[----:B------:R-:W0:Y:S02]  /*75b0*/  @P2 LDC.64 R154, c[0x0][0x9e8] ;  /* 0x00027a00ff9a2b82 */ /* 0x000e240000000a00 */
[----:B0-----:R-:W-:-:S05]  /*75c0*/  @P2 IMAD.HI.U32 R152, R153, R154, RZ ;  /* 0x0000009a99982227 */ /* 0x001fca00078e00ff */
[----:B------:R-:W-:-:S04]  /*75d0*/  @P2 SHF.R.U32.HI R153, RZ, R155, R152 ;  /* 0x0000009bff992219 */ /* 0x000fc80000011698 */
[----:B------:R-:W-:Y:S01]  /*75e0*/  LOP3.LUT R152, RZ, R153, RZ, 0x33, !PT ;  /* 0x00000099ff987212 */ /* 0x000fe200078e33ff */
[----:B------:R-:W-:Y:S06]  /*75f0*/  BRA `(.L_x_1202) ;  /* 0x0000000000107947 */ /* 0x000fec0003800000 */
.L_x_1201:
[----:B------:R-:W-:-:S13]  /*7600*/  ISETP.NE.AND P2, PT, R157, 0x1, PT ;  /* 0x000000019d00780c */ /* 0x000fda0003f45270 */
[----:B------:R-:W0:Y:S02]  /*7610*/  @P2 LDC.64 R154, c[0x0][0x9e8] ;  /* 0x00027a00ff9a2b82 */ /* 0x000e240000000a00 */
[----:B0-----:R-:W-:-:S05]  /*7620*/  @P2 IMAD.HI.U32 R154, R152, R154, RZ ;  /* 0x0000009a989a2227 */ /* 0x001fca00078e00ff */
[----:B------:R-:W-:-:S07]  /*7630*/  @P2 SHF.R.U32.HI R152, RZ, R155, R154 ;  /* 0x0000009bff982219 */ /* 0x000fce000001169a */
.L_x_1202:
[----:B------:R-:W-:-:S05]  /*7640*/  IMAD R152, R152, R157, RZ ;  /* 0x0000009d98987224 */ /* 0x000fca00078e02ff */
[----:B------:R-:W-:-:S07]  /*7650*/  VIMNMX R21, R21, R152, !PT ;  /* 0x0000009815157248 */ /* 0x000fce0007fe0100 */
.L_x_1200:
[----:B------:R-:W-:Y:S01]  /*7660*/  VIADD R21, R21, 0x3f ;  /* 0x0000003f15157836 */ /* 0x000fe20000000000 */
[----:B------:R-:W-:-:S04]  /*7670*/  R2UR UR4, R23 ;  /* 0x00000000170472ca */ /* 0x000fc800000e0000 */
[----:B------:R-:W-:-:S04]  /*7680*/  SHF.R.S32.HI R152, RZ, 0x1f, R21 ;  /* 0x0000001fff987819 */ /* 0x000fc80000011415 */
[----:B------:R-:W-:-:S04]  /*7690*/  LEA.HI R152, R152, R21, RZ, 0x6 ;  /* 0x0000001598987211 */ /* 0x000fc800078f30ff */
[----:B------:R-:W-:-:S04]  /*76a0*/  SHF.R.S32.HI R21, RZ, 0x6, R152 ;  /* 0x00000006ff157819 */ /* 0x000fc80000011498 */
[----:B------:R-:W-:-:S04]  /*76b0*/  VIMNMX R21, R21, UR4, !PT ;  /* 0x0000000415157c48 */ /* 0x000fc8000ffe0100 */
[----:B------:R-:W-:-:S13]  /*76c0*/  ISETP.GE.AND P2, PT, R20, R21, PT ;  /* 0x000000151400720c */ /* 0x000fda0003f46270 */
[----:B------:R-:W-:Y:S05]  /*76d0*/  @!P2 BRA `(.L_x_1203) ;  /* 0x000000200038a947 */ /* 0x000fea0003800000 */
[----:B------:R-:W-:Y:S01]  /*76e0*/  IMAD.MOV.U32 R220, RZ, RZ, R3 ;  /* 0x000000ffffdc7224 */ /* 0x000fe200078e0003 */
[----:B------:R-:W-:Y:S01]  /*76f0*/  UMOV UR7, UR36 ;  /* 0x0000002400077c82 */ /* 0x000fe20008000000 */
[----:B------:R-:W-:Y:S01]  /*7700*/  IMAD.MOV.U32 R207, RZ, RZ, R4 ;  /* 0x000000ffffcf7224 */ /* 0x000fe200078e0004 */
[----:B------:R-:W-:Y:S01]  /*7710*/  UMOV UR4, UR37 ;  /* 0x0000002500047c82 */ /* 0x000fe20008000000 */
[----:B------:R-:W-:Y:S01]  /*7720*/  ULDC UR5, c[0x0][0x9d8] ;  /* 0x0002760000057ab9 */ /* 0x000fe20000000800 */
[----:B------:R-:W-:-:S05]  /*7730*/  ULDC UR39, c[0x0][0x988] ;  /* 0x0002620000277ab9 */ /* 0x000fca0000000800 */
.L_x_1212:
[----:B------:R-:W-:-:S04]  /*7740*/  UIADD3 UR37, UR4, 0x1, URZ ;  /* 0x0000000104257890 */ /* 0x000fc8000fffe03f */
[----:B------:R-:W-:-:S04]  /*7750*/  UISETP.NE.AND UP0, UPT, UR37, 0x2, UPT ;  /* 0x000000022500788c */ /* 0x000fc8000bf05270 */
[----:B------:R-:W-:Y:S02]  /*7760*/  USEL UR36, URZ, 0x1, UP0 ;  /* 0x000000013f247887 */ /* 0x000fe40008000000 */
[----:B------:R-:W-:Y:S02]  /*7770*/  USEL UR37, UR37, URZ, UP0 ;  /* 0x0000003f25257287 */ /* 0x000fe40008000000 */
[----:B------:R-:W-:Y:S01]  /*7780*/  ULOP3.LUT UR36, UR7, UR36, URZ, 0x3c, !UPT ;  /* 0x0000002407247292 */ /* 0x000fe2000f8e3c3f */
[----:B------:R-:W-:Y:S11]  /*7790*/  @!P0 BRA `(.L_x_1204) ;  /* 0x0000000000048947 */ /* 0x000ff60003800000 */
[----:B------:R-:W-:Y:S01]  /*77a0*/  BPT.TRAP 0x1 ;  /* 0x000000040000795c */ /* 0x000fe20000300000 */
.L_x_1204:
[----:B------:R-:W-:Y:S01]  /*77b0*/  ULEA UR6, UR37, UR38, 0x3 ;  /* 0x0000002625067291 */ /* 0x000fe2000f8e183f */
[----:B------:R-:W-:-:S05]  /*77c0*/  IMAD.U32 R3, RZ, RZ, UR36 ;  /* 0x00000024ff037e24 */ /* 0x000fca000f8e00ff */
[----:B------:R-:W-:-:S04]  /*77d0*/  SHF.L.U32 R3, R3, 0x1f, RZ ;  /* 0x0000001f03037819 */ /* 0x000fc800000006ff */
[----:B------:R0:W1:Y:S01]  /*77e0*/  SYNCS.PHASECHK.TRANS64.TRYWAIT P2, [UR6+0x30830], R3 ;  /* 0x03083003ff0075a7 */ /* 0x0000620008040146 */
[----:B------:R-:W-:Y:S05]  /*77f0*/  @!P0 BRA `(.L_x_1205) ;  /* 0x0000000000048947 */ /* 0x000fea0003800000 */
[----:B------:R-:W-:Y:S01]  /*7800*/  BPT.TRAP 0x1 ;  /* 0x000000040000795c */ /* 0x000fe20000300000 */
.L_x_1205:
[----:B-1----:R-:W-:Y:S05]  /*7810*/  @P2 BRA `(.L_x_1206) ;  /* 0x0000000000082947 */ /* 0x002fea0003800000 */
[----:B------:R-:W1:Y:S02]  /*7820*/  SYNCS.PHASECHK.TRANS64.TRYWAIT P2, [UR6+0x30830], R3 ;  /* 0x03083003ff0075a7 */ /* 0x000e640008040146 */
[----:B-1----:R-:W-:Y:S05]  /*7830*/  @!P2 BRA `(.L_x_1207) ;  /* 0x000000e400d0a947 */ /* 0x002fea0003800000 */
.L_x_1206:
[----:B------:R-:W-:Y:S01]  /*7840*/  R2UR UR6, R18 ;  /* 0x00000000120672ca */ /* 0x000fe200000e0000 */
[----:B------:R-:W-:Y:S01]  /*7850*/  WARPGROUP.ARRIVE ;  /* 0x00000000000079c5 */ /* 0x000fe20000000000 */
        /* <DEDUP_REMOVED lines=179> */
[----:B------:R-:W-:Y:S01]  /*8390*/  UMOV UR44, UR56 ;  /* 0x00000038002c7c82 */ /* 0x000fe20008000000 */
[----:B------:R-:W-:Y:S01]  /*83a0*/  UMOV UR45, UR57 ;  /* 0x00000039002d7c82 */ /* 0x000fe20008000000 */
[----:B------:R-:W-:Y:S01]  /*83b0*/  UMOV UR47, 0x40000040 ;  /* 0x40000040002f7882 */ /* 0x000fe20000000000 */
        /* <DEDUP_REMOVED lines=44> */
.L_x_1208:
[----:B------:R-:W-:Y:S01]  /*8680*/  ULEA UR14, UR4, UR38, 0x3 ;  /* 0x00000026040e7291 */ /* 0x000fe2000f8e183f */
[----:B------:R-:W-:-:S05]  /*8690*/  IMAD.U32 R0, RZ, RZ, UR7 ;  /* 0x00000007ff007e24 */ /* 0x000fca000f8e00ff */
[----:B------:R-:W-:-:S04]  /*86a0*/  SHF.L.U32 R0, R0, 0x1f, RZ ;  /* 0x0000001f00007819 */ /* 0x000fc800000006ff */
[----:B------:R2:W3:Y:S01]  /*86b0*/  SYNCS.PHASECHK.TRANS64.TRYWAIT P2, [UR14+0x30850], R0 ;  /* 0x03085000ff0075a7 */ /* 0x0004e2000804014e */
[----:B------:R-:W-:Y:S05]  /*86c0*/  @!P0 BRA `(.L_x_1209) ;  /* 0x0000000000048947 */ /* 0x000fea0003800000 */
[----:B------:R-:W-:Y:S01]  /*86d0*/  BPT.TRAP 0x1 ;  /* 0x000000040000795c */ /* 0x000fe20000300000 */
.L_x_1209:
[----:B---3--:R-:W-:Y:S05]  /*86e0*/  @P2 BRA `(.L_x_1210) ;  /* 0x0000000000082947 */ /* 0x008fea0003800000 */
[----:B------:R-:W3:Y:S02]  /*86f0*/  SYNCS.PHASECHK.TRANS64.TRYWAIT P2, [UR14+0x30850], R0 ;  /* 0x03085000ff0075a7 */ /* 0x000ee4000804014e */
[----:B---3--:R-:W-:Y:S05]  /*8700*/  @!P2 BRA `(.L_x_1211) ;  /* 0x000000d80034a947 */ /* 0x008fea0003800000 */
.L_x_1210:
[----:B------:R-:W-:Y:S01]  /*8710*/  UIADD3 UR6, UR38, 0x400, URZ ;  /* 0x0000040026067890 */ /* 0x000fe2000fffe03f */
[----:B------:R-:W-:Y:S01]  /*8720*/  WARPGROUP.ARRIVE ;  /* 0x00000000000079c5 */ /* 0x000fe20000000000 */
[----:B------:R-:W-:Y:S01]  /*8730*/  UMOV UR7, 0x40000040 ;  /* 0x4000004000077882 */ /* 0x000fe20000000000 */
[----:B------:R-:W-:Y:S01]  /*8740*/  FMUL.FTZ R2, R152, UR5 ;  /* 0x0000000598027c20 */ /* 0x000fe20008410000 */
[----:B------:R-:W-:Y:S01]  /*8750*/  USHF.R.U32.HI UR6, URZ, 0x4, UR6 ;  /* 0x000000043f067899 */ /* 0x000fe20008011606 */
[----:B01----:R-:W-:Y:S01]  /*8760*/  FMUL.FTZ R3, R153, UR5 ;  /* 0x0000000599037c20 */ /* 0x003fe20008410000 */
[----:B------:R-:W-:Y:S01]  /*8770*/  FMUL.FTZ R152, R155, UR5 ;  /* 0x000000059b987c20 */ /* 0x000fe20008410000 */
[----:B------:R-:W-:Y:S01]  /*8780*/  FMUL.FTZ R155, R156, UR5 ;  /* 0x000000059c9b7c20 */ /* 0x000fe20008410000 */
[----:B------:R-:W-:Y:S01]  /*8790*/  ULOP3.LUT UR6, UR6, 0x3fff, URZ, 0xc0, !UPT ;  /* 0x00003fff06067892 */ /* 0x000fe2000f8ec03f */
[----:B------:R-:W2:Y:S01]  /*87a0*/  MUFU.TANH R2, R2 ;  /* 0x0000000200027308 */ /* 0x000ea20000002400 */
[----:B------:R-:W-:Y:S01]  /*87b0*/  FMUL.FTZ R157, R157, UR5 ;  /* 0x000000059d9d7c20 */ /* 0x000fe20008410000 */
[----:B------:R-:W-:Y:S01]  /*87c0*/  FMUL.FTZ R161, R161, UR5 ;  /* 0x00000005a1a17c20 */ /* 0x000fe20008410000 */
[----:B------:R-:W-:Y:S01]  /*87d0*/  ULOP3.LUT UR6, UR6, 0x2000000, URZ, 0xfc, !UPT ;  /* 0x0200000006067892 */ /* 0x000fe2000f8efc3f */
[----:B------:R-:W-:Y:S01]  /*87e0*/  FMUL.FTZ R156, R159, UR5 ;  /* 0x000000059f9c7c20 */ /* 0x000fe20008410000 */
[----:B------:R-:W-:Y:S01]  /*87f0*/  FMUL.FTZ R159, R164, UR5 ;  /* 0x00000005a49f7c20 */ /* 0x000fe20008410000 */
[----:B------:R-:W-:Y:S01]  /*8800*/  FMUL.FTZ R164, R173, UR5 ;  /* 0x00000005ada47c20 */ /* 0x000fe20008410000 */
[----:B------:R-:W-:Y:S01]  /*8810*/  ULEA UR4, UR4, UR6, 0xb ;  /* 0x0000000604047291 */ /* 0x000fe2000f8e583f */
[----:B------:R-:W0:Y:S01]  /*8820*/  MUFU.TANH R3, R3 ;  /* 0x0000000300037308 */ /* 0x000e220000002400 */
[----:B------:R-:W-:Y:S01]  /*8830*/  FMUL.FTZ R153, R154, UR5 ;  /* 0x000000059a997c20 */ /* 0x000fe20008410000 */
[----:B------:R-:W-:Y:S01]  /*8840*/  FMUL.FTZ R154, R158, UR5 ;  /* 0x000000059e9a7c20 */ /* 0x000fe20008410000 */
[----:B------:R-:W-:Y:S01]  /*8850*/  FMUL.FTZ R158, R172, UR5 ;  /* 0x00000005ac9e7c20 */ /* 0x000fe20008410000 */
[----:B------:R-:W-:Y:S01]  /*8860*/  FMUL.FTZ R172, R181, UR5 ;  /* 0x00000005b5ac7c20 */ /* 0x000fe20008410000 */
[----:B------:R-:W-:Y:S01]  /*8870*/  UIADD3 UR10, UR4, 0x180, URZ ;  /* 0x00000180040a7890 */ /* 0x000fe2000fffe03f */
[----:B------:R-:W-:Y:S01]  /*8880*/  FMUL.FTZ R162, R162, UR5 ;  /* 0x00000005a2a27c20 */ /* 0x000fe20008410000 */
[----:B------:R-:W-:Y:S01]  /*8890*/  UMOV UR6, UR4 ;  /* 0x0000000400067c82 */ /* 0x000fe20008000000 */
[----:B------:R-:W1:Y:S01]  /*88a0*/  MUFU.TANH R155, R155 ;  /* 0x0000009b009b7308 */ /* 0x000e620000002400 */
[----:B------:R-:W-:Y:S01]  /*88b0*/  HGMMA.64x256x16.F32 R24, R196, gdesc[UR4].tnspB, R24, gsb0 ;  /* 0x43e00004c4187df0 */ /* 0x000fe20008000818 */
[----:B------:R-:W-:Y:S01]  /*88c0*/  UIADD3 UR6, UR4, 0x80, URZ ;  /* 0x0000008004067890 */ /* 0x000fe2000fffe03f */
[----:B--2---:R-:W-:Y:S01]  /*88d0*/  FMNMX.FTZ R0, R2, R207, !PT ;  /* 0x000000cf02007209 */ /* 0x004fe20007810000 */
[----:B------:R-:W-:Y:S01]  /*88e0*/  UMOV UR7, 0x40000040 ;  /* 0x4000004000077882 */ /* 0x000fe20000000000 */
[----:B------:R-:W-:Y:S01]  /*88f0*/  UMOV UR11, 0x40000040 ;  /* 0x40000040000b7882 */ /* 0x000fe20000000000 */
[----:B------:R-:W-:Y:S01]  /*8900*/  FMUL.FTZ R163, R163, UR5 ;  /* 0x00000005a3a37c20 */ /* 0x000fe20008410000 */
[----:B------:R-:W-:Y:S01]  /*8910*/  FMUL.FTZ R166, R166, UR5 ;  /* 0x00000005a6a67c20 */ /* 0x000fe20008410000 */
[----:B------:R-:W2:Y:S01]  /*8920*/  MUFU.TANH R157, R157 ;  /* 0x0000009d009d7308 */ /* 0x000ea20000002400 */
[----:B0-----:R-:W-:Y:S01]  /*8930*/  FMNMX.FTZ R0, R3, R0, !PT ;  /* 0x0000000003007209 */ /* 0x001fe20007810000 */
[----:B------:R-:W-:Y:S01]  /*8940*/  FMUL.FTZ R167, R167, UR5 ;  /* 0x00000005a7a77c20 */ /* 0x000fe20008410000 */
[----:B------:R-:W-:Y:S01]  /*8950*/  FMUL.FTZ R170, R170, UR5 ;  /* 0x00000005aaaa7c20 */ /* 0x000fe20008410000 */
[----:B------:R-:W-:Y:S01]  /*8960*/  FMUL.FTZ R171, R171, UR5 ;  /* 0x00000005abab7c20 */ /* 0x000fe20008410000 */
[----:B------:R-:W-:Y:S01]  /*8970*/  FMUL.FTZ R174, R174, UR5 ;  /* 0x00000005aeae7c20 */ /* 0x000fe20008410000 */
[----:B------:R-:W-:Y:S01]  /*8980*/  FMUL.FTZ R175, R175, UR5 ;  /* 0x00000005afaf7c20 */ /* 0x000fe20008410000 */
[C---:B------:R-:W-:Y:S01]  /*8990*/  ISETP.GT.AND P2, PT, R20.reuse, R21, PT ;  /* 0x000000151400720c */ /* 0x040fe20003f44270 */
[----:B------:R-:W-:Y:S01]  /*89a0*/  MUFU.TANH R161, R161 ;  /* 0x000000a100a17308 */ /* 0x000fe20000002400 */
[----:B-1----:R-:W-:Y:S01]  /*89b0*/  FMNMX.FTZ R0, R155, R0, !PT ;  /* 0x000000009b007209 */ /* 0x002fe20007810000 */
[----:B------:R-:W-:-:S06]  /*89c0*/  VIADD R20, R20, 0xffffffff ;  /* 0xffffffff14147836 */ /* 0x000fcc0000000000 */
[----:B------:R-:W-:Y:S01]  /*89d0*/  MUFU.TANH R159, R159 ;  /* 0x0000009f009f7308 */ /* 0x000fe20000002400 */
[----:B--2---:R-:W-:-:S07]  /*89e0*/  FMNMX.FTZ R173, R157, R0, !PT ;  /* 0x000000009dad7209 */ /* 0x004fce0007810000 */
        /* <DEDUP_REMOVED lines=18> */
[----:B------:R-:W-:Y:S01]  /*8b10*/  UIADD3 UR6, UR4, 0x100, URZ ;  /* 0x0000010004067890 */ /* 0x000fe2000fffe03f */
[----:B------:R-:W-:Y:S02]  /*8b20*/  UMOV UR7, 0x40000040 ;  /* 0x4000004000077882 */ /* 0x000fe40000000000 */
[----:B------:R-:W-:Y:S01]  /*8b30*/  UMOV UR4, UR37 ;  /* 0x0000002500047c82 */ /* 0x000fe20008000000 */
[----:B------:R-:W-:Y:S02]  /*8b40*/  WARPGROUP.DEPBAR.LE gsb0, 0x0 ;  /* 0x00008000000079c5 */ /* 0x000fe40000010000 */
[----:B------:R-:W-:Y:S01]  /*8b50*/  WARPGROUP.ARRIVE ;  /* 0x00000000000079c5 */ /* 0x000fe20000000000 */
[----:B------:R-:W-:Y:S01]  /*8b60*/  FMUL.FTZ R192, R160, UR5 ;  /* 0x00000005a0c07c20 */ /* 0x000fe20008410000 */
[----:B------:R-:W-:Y:S01]  /*8b70*/  FMUL.FTZ R193, R165, UR5 ;  /* 0x00000005a5c17c20 */ /* 0x000fe20008410000 */
[----:B------:R-:W-:Y:S01]  /*8b80*/  FMUL.FTZ R160, R168, UR5 ;  /* 0x00000005a8a07c20 */ /* 0x000fe20008410000 */
[----:B------:R-:W-:Y:S01]  /*8b90*/  FMUL.FTZ R165, R169, UR5 ;  /* 0x00000005a9a57c20 */ /* 0x000fe20008410000 */
[----:B------:R-:W-:-:S15]  /*8ba0*/  FMUL.FTZ R169, R176, UR5 ;  /* 0x00000005b0a97c20 */ /* 0x000fde0008410000 */
[----:B------:R-:W-:-:S01]  /*8bb0*/  NOP ;  /* 0x0000000000007918 */ /* 0x000fc20000000000 */
[----:B------:R-:W-:Y:S01]  /*8bc0*/  HGMMA.64x256x16.F32 R24, R188, gdesc[UR4].tnspB, R24, gsb0 ;  /* 0x43e00004bc187df0 */ /* 0x000fe20008000818 */
[----:B------:R-:W0:Y:S01]  /*8bd0*/  MUFU.TANH R192, R192 ;  /* 0x000000c000c07308 */ /* 0x000e220000002400 */
[----:B------:R-:W-:Y:S01]  /*8be0*/  FMUL.FTZ R168, R177, UR5 ;  /* 0x00000005b1a87c20 */ /* 0x000fe20008410000 */
[----:B------:R-:W-:Y:S01]  /*8bf0*/  FMUL.FTZ R176, R178, UR5 ;  /* 0x00000005b2b07c20 */ /* 0x000fe20008410000 */
[----:B------:R-:W-:Y:S01]  /*8c00*/  FMUL.FTZ R178, R182, UR5 ;  /* 0x00000005b6b27c20 */ /* 0x000fe20008410000 */
[----:B------:R-:W-:Y:S01]  /*8c10*/  UMOV UR6, UR39 ;  /* 0x0000002700067c82 */ /* 0x000fe20008000000 */
[----:B------:R-:W-:-:S03]  /*8c20*/  UMOV UR7, UR36 ;  /* 0x0000002400077c82 */ /* 0x000fc60008000000 */
[----:B------:R-:W1:Y:S08]  /*8c30*/  MUFU.TANH R193, R193 ;  /* 0x000000c100c17308 */ /* 0x000e700000002400 */
[----:B------:R-:W2:Y:S01]  /*8c40*/  MUFU.TANH R160, R160 ;  /* 0x000000a000a07308 */ /* 0x000ea20000002400 */
[----:B0-----:R-:W-:Y:S01]  /*8c50*/  FMNMX.FTZ R0, R192, R173, !PT ;  /* 0x000000adc0007209 */ /* 0x001fe20007810000 */
[----:B------:R-:W-:-:S03]  /*8c60*/  FMUL.FTZ R173, R180, UR5 ;  /* 0x00000005b4ad7c20 */ /* 0x000fc60008410000 */
[----:B------:R-:W-:-:S03]  /*8c70*/  FMNMX.FTZ R0, R161, R0, !PT ;  /* 0x00000000a1007209 */ /* 0x000fc60007810000 */
[----:B------:R-:W0:Y:S01]  /*8c80*/  MUFU.TANH R165, R165 ;  /* 0x000000a500a57308 */ /* 0x000e220000002400 */
[----:B------:R-:W-:-:S04]  /*8c90*/  FMNMX.FTZ R0, R159, R0, !PT ;  /* 0x000000009f007209 */ /* 0x000fc80007810000 */
[----:B-1----:R-:W-:-:S03]  /*8ca0*/  FMNMX.FTZ R177, R193, R0, !PT ;  /* 0x00000000c1b17209 */ /* 0x002fc60007810000 */
[----:B------:R-:W1:Y:S01]  /*8cb0*/  MUFU.TANH R169, R169 ;  /* 0x000000a900a97308 */ /* 0x000e620000002400 */
[----:B--2---:R-:W-:-:S07]  /*8cc0*/  FMNMX.FTZ R0, R160, R177, !PT ;  /* 0x000000b1a0007209 */ /* 0x004fce0007810000 */
[----:B------:R-:W2:Y:S01]  /*8cd0*/  MUFU.TANH R168, R168 ;  /* 0x000000a800a87308 */ /* 0x000ea20000002400 */
[----:B0-----:R-:W-:-:S04]  /*8ce0*/  FMNMX.FTZ R177, R165, R0, !PT ;  /* 0x00000000a5b17209 */ /* 0x001fc80007810000 */
[----:B------:R-:W-:-:S03]  /*8cf0*/  FMNMX.FTZ R177, R158, R177, !PT ;  /* 0x000000b19eb17209 */ /* 0x000fc60007810000 */
[----:B------:R-:W0:Y:S01]  /*8d00*/  MUFU.TANH R173, R173 ;  /* 0x000000ad00ad7308 */ /* 0x000e220000002400 */
[----:B------:R-:W-:-:S04]  /*8d10*/  FMNMX.FTZ R0, R164, R177, !PT ;  /* 0x000000b1a4007209 */ /* 0x000fc80007810000 */
[----:B-1----:R-:W-:-:S03]  /*8d20*/  FMNMX.FTZ R177, R169, R0, !PT ;  /* 0x00000000a9b17209 */ /* 0x002fc60007810000 */
[----:B------:R-:W1:Y:S01]  /*8d30*/  MUFU.TANH R176, R176 ;  /* 0x000000b000b07308 */ /* 0x000e620000002400 */
[----:B--2---:R-:W-:-:S07]  /*8d40*/  FMNMX.FTZ R0, R168, R177, !PT ;  /* 0x000000b1a8007209 */ /* 0x004fce0007810000 */
[----:B------:R-:W-:Y:S01]  /*8d50*/  MUFU.TANH R178, R178 ;  /* 0x000000b200b27308 */ /* 0x000fe20000002400 */
[----:B0-----:R-:W-:-:S04]  /*8d60*/  FMNMX.FTZ R177, R173, R0, !PT ;  /* 0x00000000adb17209 */ /* 0x001fc80007810000 */
[----:B------:R-:W-:-:S05]  /*8d70*/  FMNMX.FTZ R177, R172, R177, !PT ;  /* 0x000000b1acb17209 */ /* 0x000fca0007810000 */
[----:B------:R-:W0:Y:S02]  /*8d80*/  SHFL.BFLY PT, R0, R177, 0x2, 0x1f ;  /* 0x0c401f00b1007f89 */ /* 0x000e2400000e0000 */
[----:B0-----:R-:W-:Y:S01]  /*8d90*/  FMNMX.FTZ R0, R177, R0, !PT ;  /* 0x00000000b1007209 */ /* 0x001fe20007810000 */
[----:B------:R-:W-:Y:S01]  /*8da0*/  FMUL.FTZ R177, R179, UR5 ;  /* 0x00000005b3b17c20 */ /* 0x000fe20008410000 */
[----:B------:R-:W-:-:S04]  /*8db0*/  FMNMX.FTZ R179, R153, R220, !PT ;  /* 0x000000dc99b37209 */ /* 0x000fc80007810000 */
[----:B------:R-:W-:Y:S01]  /*8dc0*/  FMNMX.FTZ R179, R152, R179, !PT ;  /* 0x000000b398b37209 */ /* 0x000fe20007810000 */
[----:B------:R-:W0:Y:S03]  /*8dd0*/  MUFU.TANH R177, R177 ;  /* 0x000000b100b17308 */ /* 0x000e260000002400 */
[----:B------:R-:W-:-:S04]  /*8de0*/  FMNMX.FTZ R179, R154, R179, !PT ;  /* 0x000000b39ab37209 */ /* 0x000fc80007810000 */
[----:B------:R-:W-:Y:S01]  /*8df0*/  FMNMX.FTZ R181, R156, R179, !PT ;  /* 0x000000b39cb57209 */ /* 0x000fe20007810000 */
[----:B------:R-:W-:-:S06]  /*8e00*/  FMUL.FTZ R179, R183, UR5 ;  /* 0x00000005b7b37c20 */ /* 0x000fcc0008410000 */
[----:B------:R-:W2:Y:S01]  /*8e10*/  MUFU.TANH R179, R179 ;  /* 0x000000b300b37308 */ /* 0x000ea20000002400 */
[----:B------:R-:W-:Y:S02]  /*8e20*/  WARPGROUP.DEPBAR.LE gsb0, 0x0 ;  /* 0x00008000000079c5 */ /* 0x000fe40000010000 */
[----:B------:R-:W-:Y:S01]  /*8e30*/  WARPGROUP.ARRIVE ;  /* 0x00000000000079c5 */ /* 0x000fe20000000000 */
[----:B------:R-:W3:Y:S05]  /*8e40*/  SHFL.BFLY PT, R189, R0, 0x1, 0x1f ;  /* 0x0c201f0000bd7f89 */ /* 0x000eea00000e0000 */
[----:B------:R-:W-:Y:S01]  /*8e50*/  HGMMA.64x256x16.F32 R24, R184, gdesc[UR8].tnspB, R24, gsb0 ;  /* 0x43e00008b8187df0 */ /* 0x000fe20008000818 */
[----:B---3--:R-:W-:-:S02]  /*8e60*/  FMNMX.FTZ R4, R0, R189, !PT ;  /* 0x000000bd00047209 */ /* 0x008fc40007810000 */
[----:B------:R-:W-:-:S03]  /*8e70*/  FMNMX.FTZ R0, R162, R181, !PT ;  /* 0x000000b5a2007209 */ /* 0x000fc60007810000 */
[----:B------:R-:W-:Y:S01]  /*8e80*/  FADD.FTZ R180, -R4, R207 ;  /* 0x000000cf04b47221 */ /* 0x000fe20000010100 */
[----:B------:R-:W-:Y:S01]  /*8e90*/  FMNMX.FTZ R181, R163, R0, !PT ;  /* 0x00000000a3b57209 */ /* 0x000fe20007810000 */
[----:B------:R-:W-:Y:S02]  /*8ea0*/  IMAD.MOV.U32 R207, RZ, RZ, R4 ;  /* 0x000000ffffcf7224 */ /* 0x000fe400078e0004 */
[----:B------:R-:W-:Y:S01]  /*8eb0*/  FMUL.FTZ R0, R180, UR6 ;  /* 0x00000006b4007c20 */ /* 0x000fe20008410000 */
[----:B------:R-:W-:Y:S01]  /*8ec0*/  FMNMX.FTZ R182, R166, R181, !PT ;  /* 0x000000b5a6b67209 */ /* 0x000fe20007810000 */
[----:B------:R-:W-:-:S03]  /*8ed0*/  FMUL.FTZ R180, R4, UR6 ;  /* 0x0000000604b47c20 */ /* 0x000fc60008410000 */
[----:B------:R-:W-:Y:S01]  /*8ee0*/  FMNMX.FTZ R181, R167, R182, !PT ;  /* 0x000000b6a7b57209 */ /* 0x000fe20007810000 */
[--C-:B------:R-:W-:Y:S01]  /*8ef0*/  FFMA.FTZ R182, R2, UR6, -R180.reuse ;  /* 0x0000000602b67c23 */ /* 0x100fe200080108b4 */
[--C-:B------:R-:W-:Y:S01]  /*8f00*/  FFMA.FTZ R196, R3, UR6, -R180.reuse ;  /* 0x0000000603c47c23 */ /* 0x100fe200080108b4 */
[----:B------:R-:W-:Y:S01]  /*8f10*/  MUFU.EX2 R0, R0 ;  /* 0x0000000000007308 */ /* 0x000fe20000000800 */
[----:B------:R-:W-:Y:S01]  /*8f20*/  FMNMX.FTZ R2, R170, R181, !PT ;  /* 0x000000b5aa027209 */ /* 0x000fe20007810000 */
[--C-:B------:R-:W-:Y:S01]  /*8f30*/  FFMA.FTZ R198, R155, UR6, -R180.reuse ;  /* 0x000000069bc67c23 */ /* 0x100fe200080108b4 */
[--C-:B------:R-:W-:Y:S01]  /*8f40*/  FFMA.FTZ R192, R192, UR6, -R180.reuse ;  /* 0x00000006c0c07c23 */ /* 0x100fe200080108b4 */
[--C-:B------:R-:W-:Y:S01]  /*8f50*/  FFMA.FTZ R155, R161, UR6, -R180.reuse ;  /* 0x00000006a19b7c23 */ /* 0x100fe200080108b4 */
        /* <DEDUP_REMOVED lines=12> */
[----:B-1----:R-:W-:Y:S01]  /*9020*/  FMNMX.FTZ R2, R176, R3, !PT ;  /* 0x00000003b0027209 */ /* 0x002fe20007810000 */
[----:B------:R-:W-:-:S03]  /*9030*/  FFMA.FTZ R165, R168, UR6, -R180 ;  /* 0x00000006a8a57c23 */ /* 0x000fc600080108b4 */
[----:B0-----:R-:W-:-:S03]  /*9040*/  FMNMX.FTZ R3, R177, R2, !PT ;  /* 0x00000002b1037209 */ /* 0x001fc60007810000 */
[----:B------:R-:W-:Y:S01]  /*9050*/  MUFU.EX2 R198, R198 ;  /* 0x000000c600c67308 */ /* 0x000fe20000000800 */
[----:B------:R-:W-:-:S04]  /*9060*/  FMNMX.FTZ R2, R178, R3, !PT ;  /* 0x00000003b2027209 */ /* 0x000fc80007810000 */
[----:B--2---:R-:W-:-:S03]  /*9070*/  FMNMX.FTZ R2, R179, R2, !PT ;  /* 0x00000002b3027209 */ /* 0x004fc60007810000 */
[----:B------:R-:W-:Y:S02]  /*9080*/  MUFU.EX2 R183, R183 ;  /* 0x000000b700b77308 */ /* 0x000fe40000000800 */
[----:B------:R-:W0:Y:S06]  /*9090*/  SHFL.BFLY PT, R3, R2, 0x2, 0x1f ;  /* 0x0c401f0002037f89 */ /* 0x000e2c00000e0000 */
[----:B------:R-:W-:Y:S08]  /*90a0*/  MUFU.EX2 R192, R192 ;  /* 0x000000c000c07308 */ /* 0x000ff00000000800 */
[----:B------:R-:W-:Y:S08]  /*90b0*/  MUFU.EX2 R155, R155 ;  /* 0x0000009b009b7308 */ /* 0x000ff00000000800 */
[----:B------:R-:W-:Y:S01]  /*90c0*/  MUFU.EX2 R194, R194 ;  /* 0x000000c200c27308 */ /* 0x000fe20000000800 */
[----:B0-----:R-:W-:-:S05]  /*90d0*/  FMNMX.FTZ R3, R2, R3, !PT ;  /* 0x0000000302037209 */ /* 0x001fca0007810000 */
[----:B------:R-:W0:Y:S02]  /*90e0*/  SHFL.BFLY PT, R2, R3, 0x1, 0x1f ;  /* 0x0c201f0003027f89 */ /* 0x000e2400000e0000 */
[----:B------:R-:W-:Y:S08]  /*90f0*/  MUFU.EX2 R157, R157 ;  /* 0x0000009d009d7308 */ /* 0x000ff00000000800 */
[----:B------:R-:W-:Y:S08]  /*9100*/  MUFU.EX2 R188, R188 ;  /* 0x000000bc00bc7308 */ /* 0x000ff00000000800 */
[----:B------:R-:W-:Y:S01]  /*9110*/  MUFU.EX2 R159, R159 ;  /* 0x0000009f009f7308 */ /* 0x000fe20000000800 */
[----:B0-----:R-:W-:-:S07]  /*9120*/  FMNMX.FTZ R3, R3, R2, !PT ;  /* 0x0000000203037209 */ /* 0x001fce0007810000 */
[----:B------:R-:W-:Y:S01]  /*9130*/  MUFU.EX2 R190, R190 ;  /* 0x000000be00be7308 */ /* 0x000fe20000000800 */
[----:B------:R-:W-:Y:S01]  /*9140*/  FADD.FTZ R2, -R3, R220 ;  /* 0x000000dc03027221 */ /* 0x000fe20000010100 */
[----:B------:R-:W-:-:S03]  /*9150*/  IMAD.MOV.U32 R220, RZ, RZ, R3 ;  /* 0x000000ffffdc7224 */ /* 0x000fc600078e0003 */
[----:B------:R-:W-:-:S03]  /*9160*/  FMUL.FTZ R2, R2, UR6 ;  /* 0x0000000602027c20 */ /* 0x000fc60008410000 */
[----:B------:R-:W-:Y:S08]  /*9170*/  MUFU.EX2 R161, R161 ;  /* 0x000000a100a17308 */ /* 0x000ff00000000800 */
[----:B------:R-:W-:Y:S08]  /*9180*/  MUFU.EX2 R2, R2 ;  /* 0x0000000200027308 */ /* 0x000ff00000000800 */
[----:B------:R-:W-:Y:S01]  /*9190*/  MUFU.EX2 R165, R165 ;  /* 0x000000a500a57308 */ /* 0x000fe20000000800 */
[----:B------:R-:W-:-:S02]  /*91a0*/  WARPGROUP.DEPBAR.LE gsb0, 0x0 ;  /* 0x00008000000079c5 */ /* 0x000fc40000010000 */
[--C-:B------:R-:W-:Y:S01]  /*91b0*/  FFMA.FTZ R186, R173, UR6, -R180.reuse ;  /* 0x00000006adba7c23 */ /* 0x100fe200080108b4 */
[----:B------:R-:W-:Y:S01]  /*91c0*/  FMUL.FTZ R173, R3, UR6 ;  /* 0x0000000603ad7c20 */ /* 0x000fe20008410000 */
[--C-:B------:R-:W-:Y:S01]  /*91d0*/  FFMA.FTZ R184, R169, UR6, -R180.reuse ;  /* 0x00000006a9b87c23 */ /* 0x100fe200080108b4 */
[----:B------:R-:W-:Y:S02]  /*91e0*/  FFMA.FTZ R169, R172, UR6, -R180 ;  /* 0x00000006aca97c23 */ /* 0x000fe400080108b4 */
[--C-:B------:R-:W-:Y:S01]  /*91f0*/  FFMA.FTZ R197, R153, UR6, -R173.reuse ;  /* 0x0000000699c57c23 */ /* 0x100fe200080108ad */
[----:B------:R-:W-:Y:S02]  /*9200*/  IMAD.U32 R153, RZ, RZ, UR37 ;  /* 0x00000025ff997e24 */ /* 0x000fe4000f8e00ff */
[--C-:B------:R-:W-:Y:S01]  /*9210*/  FFMA.FTZ R152, R152, UR6, -R173.reuse ;  /* 0x0000000698987c23 */ /* 0x100fe200080108ad */
[--C-:B------:R-:W-:Y:S01]  /*9220*/  FFMA.FTZ R199, R154, UR6, -R173.reuse ;  /* 0x000000069ac77c23 */ /* 0x100fe200080108ad */
[--C-:B------:R-:W-:Y:S01]  /*9230*/  FFMA.FTZ R154, R156, UR6, -R173.reuse ;  /* 0x000000069c9a7c23 */ /* 0x100fe200080108ad */
[----:B------:R-:W-:Y:S01]  /*9240*/  FFMA.FTZ R193, R162, UR6, -R173 ;  /* 0x00000006a2c17c23 */ /* 0x000fe200080108ad */
[----:B------:R-:W0:Y:S01]  /*9250*/  MUFU.EX2 R197, R197 ;  /* 0x000000c500c57308 */ /* 0x000e220000000800 */
[----:B------:R-:W-:Y:S01]  /*9260*/  @!P1 LEA R153, R153, UR38, 0x3 ;  /* 0x0000002699999c11 */ /* 0x000fe2000f8e18ff */
[----:B------:R-:W-:-:S02]  /*9270*/  IMAD.U32 R162, RZ, RZ, UR14 ;  /* 0x0000000effa27e24 */ /* 0x000fc4000f8e00ff */
[--C-:B------:R-:W-:Y:S01]  /*9280*/  FFMA.FTZ R156, R163, UR6, -R173.reuse ;  /* 0x00000006a39c7c23 */ /* 0x100fe200080108ad */
[--C-:B------:R-:W-:Y:S01]  /*9290*/  FFMA.FTZ R195, R166, UR6, -R173.reuse ;  /* 0x00000006a6c37c23 */ /* 0x100fe200080108ad */
[--C-:B------:R-:W-:Y:S01]  /*92a0*/  FFMA.FTZ R158, R167, UR6, -R173.reuse ;  /* 0x00000006a79e7c23 */ /* 0x100fe200080108ad */
[----:B------:R-:W-:Y:S02]  /*92b0*/  @!P1 VIADD R153, R153, 0x30840 ;  /* 0x0003084099999836 */ /* 0x000fe40000000000 */
[--C-:B------:R-:W-:Y:S01]  /*92c0*/  FFMA.FTZ R189, R170, UR6, -R173.reuse ;  /* 0x00000006aabd7c23 */ /* 0x100fe200080108ad */
[----:B------:R-:W1:Y:S01]  /*92d0*/  MUFU.EX2 R152, R152 ;  /* 0x0000009800987308 */ /* 0x000e620000000800 */
[----:B------:R-:W-:Y:S02]  /*92e0*/  @!P1 VIADD R162, R162, 0x30860 ;  /* 0x00030860a2a29836 */ /* 0x000fe40000000000 */
[----:B------:R-:W-:Y:S01]  /*92f0*/  FFMA.FTZ R160, R171, UR6, -R173 ;  /* 0x00000006aba07c23 */ /* 0x000fe200080108ad */
[----:B------:R-:W-:Y:S01]  /*9300*/  @!P1 PRMT R153, RZ, 0x654, R153 ;  /* 0x00000654ff999816 */ /* 0x000fe20000000099 */
[--C-:B------:R-:W-:Y:S01]  /*9310*/  FFMA.FTZ R191, R174, UR6, -R173.reuse ;  /* 0x00000006aebf7c23 */ /* 0x100fe200080108ad */
[--C-:B------:R-:W-:Y:S01]  /*9320*/  FFMA.FTZ R176, R176, UR6, -R173.reuse ;  /* 0x00000006b0b07c23 */ /* 0x100fe200080108ad */
[----:B------:R-:W-:Y:S01]  /*9330*/  FFMA.FTZ R177, R177, UR6, -R173 ;  /* 0x00000006b1b17c23 */ /* 0x000fe200080108ad */
[----:B------:R2:W-:Y:S01]  /*9340*/  @!P1 SYNCS.ARRIVE.TRANS64.RED.A1T0 RZ, [R153+URZ], RZ ;  /* 0x000000ff99ff99a7 */ /* 0x0005e2000810043f */
[----:B------:R-:W3:Y:S01]  /*9350*/  MUFU.EX2 R199, R199 ;  /* 0x000000c700c77308 */ /* 0x000ee20000000800 */
[----:B0-----:R-:W-:Y:S01]  /*9360*/  FFMA.FTZ R5, R2, R5, R197 ;  /* 0x0000000502057223 */ /* 0x001fe200000100c5 */
[----:B------:R-:W-:Y:S01]  /*9370*/  FFMA.FTZ R178, R178, UR6, -R173 ;  /* 0x00000006b2b27c23 */ /* 0x000fe200080108ad */
[----:B--2---:R-:W-:-:S05]  /*9380*/  FFMA.FTZ R153, R0, R16, R181 ;  /* 0x0000001000997223 */ /* 0x004fca00000100b5 */
[----:B------:R-:W0:Y:S01]  /*9390*/  MUFU.EX2 R154, R154 ;  /* 0x0000009a009a7308 */ /* 0x000e220000000800 */
[----:B------:R-:W-:Y:S01]  /*93a0*/  @!P1 PRMT R16, RZ, 0x654, R162 ;  /* 0x00000654ff109816 */ /* 0x000fe200000000a2 */
[----:B-1----:R-:W-:Y:S01]  /*93b0*/  FADD.FTZ R162, R152, R5 ;  /* 0x0000000598a27221 */ /* 0x002fe20000010000 */
[----:B------:R-:W-:Y:S01]  /*93c0*/  FADD.FTZ R153, R196, R153 ;  /* 0x00000099c4997221 */ /* 0x000fe20000010000 */
[----:B------:R-:W-:Y:S01]  /*93d0*/  F2FP.F16.F32.PACK_AB R197, R152, R197 ;  /* 0x000000c598c5723e */ /* 0x000fe200000000ff */
[----:B------:R1:W-:Y:S01]  /*93e0*/  @!P1 SYNCS.ARRIVE.TRANS64.RED.A1T0 RZ, [R16+URZ], RZ ;  /* 0x000000ff10ff99a7 */ /* 0x0003e2000810043f */
[----:B------:R-:W-:Y:S01]  /*93f0*/  F2FP.F16.F32.PACK_AB R196, R196, R181 ;  /* 0x000000b5c4c4723e */ /* 0x000fe200000000ff */
[----:B------:R-:W-:Y:S01]  /*9400*/  FADD.FTZ R164, R198, R153 ;  /* 0x00000099c6a47221 */ /* 0x000fe20000010000 */
[----:B------:R-:W2:Y:S01]  /*9410*/  MUFU.EX2 R193, R193 ;  /* 0x000000c100c17308 */ /* 0x000ea20000000800 */
[----:B---3--:R-:W-:Y:S01]  /*9420*/  FADD.FTZ R5, R199, R162 ;  /* 0x000000a2c7057221 */ /* 0x008fe20000010000 */
[C---:B------:R-:W-:Y:S01]  /*9430*/  F2FP.F16.F32.PACK_AB R198, R183.reuse, R198 ;  /* 0x000000c6b7c6723e */ /* 0x040fe200000000ff */
[----:B------:R-:W-:Y:S01]  /*9440*/  FADD.FTZ R153, R183, R164 ;  /* 0x000000a4b7997221 */ /* 0x000fe20000010000 */
[--C-:B-1----:R-:W-:Y:S01]  /*9450*/  FFMA.FTZ R16, R175, UR6, -R173.reuse ;  /* 0x00000006af107c23 */ /* 0x102fe200080108ad */
[----:B------:R-:W-:-:S02]  /*9460*/  FFMA.FTZ R173, R179, UR6, -R173 ;  /* 0x00000006b3ad7c23 */ /* 0x000fc400080108ad */
[----:B------:R-:W-:Y:S01]  /*9470*/  FADD.FTZ R164, R192, R153 ;  /* 0x00000099c0a47221 */ /* 0x000fe20000010000 */
[----:B------:R-:W1:Y:S01]  /*9480*/  MUFU.EX2 R156, R156 ;  /* 0x0000009c009c7308 */ /* 0x000e620000000800 */
[C---:B0-----:R-:W-:Y:S01]  /*9490*/  FADD.FTZ R162, R154.reuse, R5 ;  /* 0x000000059aa27221 */ /* 0x041fe20000010000 */
[----:B------:R-:W-:Y:S01]  /*94a0*/  F2FP.F16.F32.PACK_AB R199, R154, R199 ;  /* 0x000000c79ac7723e */ /* 0x000fe200000000ff */
[C---:B------:R-:W-:Y:S01]  /*94b0*/  FADD.FTZ R153, R155.reuse, R164 ;  /* 0x000000a49b997221 */ /* 0x040fe20000010000 */
[----:B------:R-:W-:-:S03]  /*94c0*/  F2FP.F16.F32.PACK_AB R192, R155, R192 ;  /* 0x000000c09bc0723e */ /* 0x000fc600000000ff */
[----:B------:R-:W-:Y:S01]  /*94d0*/  FADD.FTZ R164, R194, R153 ;  /* 0x00000099c2a47221 */ /* 0x000fe20000010000 */
[----:B------:R-:W0:Y:S01]  /*94e0*/  MUFU.EX2 R195, R195 ;  /* 0x000000c300c37308 */ /* 0x000e220000000800 */
[----:B--2---:R-:W-:Y:S01]  /*94f0*/  FADD.FTZ R5, R193, R162 ;  /* 0x000000a2c1057221 */ /* 0x004fe20000010000 */
[C---:B------:R-:W-:Y:S01]  /*9500*/  F2FP.F16.F32.PACK_AB R194, R157.reuse, R194 ;  /* 0x000000c29dc2723e */ /* 0x040fe200000000ff */
[----:B------:R-:W-:-:S04]  /*9510*/  FADD.FTZ R153, R157, R164 ;  /* 0x000000a49d997221 */ /* 0x000fc80000010000 */
[----:B------:R-:W-:Y:S01]  /*9520*/  FADD.FTZ R154, R188, R153 ;  /* 0x00000099bc9a7221 */ /* 0x000fe20000010000 */
[----:B------:R-:W2:Y:S01]  /*9530*/  MUFU.EX2 R158, R158 ;  /* 0x0000009e009e7308 */ /* 0x000ea20000000800 */
[C---:B-1----:R-:W-:Y:S01]  /*9540*/  FADD.FTZ R162, R156.reuse, R5 ;  /* 0x000000059ca27221 */ /* 0x042fe20000010000 */
[----:B------:R-:W-:Y:S01]  /*9550*/  F2FP.F16.F32.PACK_AB R193, R156, R193 ;  /* 0x000000c19cc1723e */ /* 0x000fe200000000ff */
[C---:B------:R-:W-:Y:S01]  /*9560*/  FADD.FTZ R153, R159.reuse, R154 ;  /* 0x0000009a9f997221 */ /* 0x040fe20000010000 */
[----:B------:R-:W-:-:S03]  /*9570*/  F2FP.F16.F32.PACK_AB R188, R159, R188 ;  /* 0x000000bc9fbc723e */ /* 0x000fc600000000ff */
[----:B------:R-:W-:Y:S01]  /*9580*/  FADD.FTZ R154, R190, R153 ;  /* 0x00000099be9a7221 */ /* 0x000fe20000010000 */
[----:B------:R-:W1:Y:S01]  /*9590*/  MUFU.EX2 R189, R189 ;  /* 0x000000bd00bd7308 */ /* 0x000e620000000800 */
[----:B0-----:R-:W-:Y:S01]  /*95a0*/  FADD.FTZ R5, R195, R162 ;  /* 0x000000a2c3057221 */ /* 0x001fe20000010000 */
[C---:B------:R-:W-:Y:S01]  /*95b0*/  F2FP.F16.F32.PACK_AB R190, R161.reuse, R190 ;  /* 0x000000bea1be723e */ /* 0x040fe200000000ff */
[----:B------:R-:W-:-:S05]  /*95c0*/  FADD.FTZ R153, R161, R154 ;  /* 0x0000009aa1997221 */ /* 0x000fca0000010000 */
[----:B------:R-:W0:Y:S01]  /*95d0*/  MUFU.EX2 R160, R160 ;  /* 0x000000a000a07308 */ /* 0x000e220000000800 */
[C---:B--2---:R-:W-:Y:S01]  /*95e0*/  FADD.FTZ R152, R158.reuse, R5 ;  /* 0x000000059e987221 */ /* 0x044fe20000010000 */
[----:B------:R-:W-:-:S06]  /*95f0*/  F2FP.F16.F32.PACK_AB R195, R158, R195 ;  /* 0x000000c39ec3723e */ /* 0x000fcc00000000ff */
[----:B------:R-:W2:Y:S01]  /*9600*/  MUFU.EX2 R191, R191 ;  /* 0x000000bf00bf7308 */ /* 0x000ea20000000800 */
[----:B-1----:R-:W-:-:S07]  /*9610*/  FADD.FTZ R5, R189, R152 ;  /* 0x00000098bd057221 */ /* 0x002fce0000010000 */
[----:B------:R-:W1:Y:S01]  /*9620*/  MUFU.EX2 R16, R16 ;  /* 0x0000001000107308 */ /* 0x000e620000000800 */
[C---:B0-----:R-:W-:Y:S01]  /*9630*/  FADD.FTZ R152, R160.reuse, R5 ;  /* 0x00000005a0987221 */ /* 0x041fe20000010000 */
[----:B------:R-:W-:-:S06]  /*9640*/  F2FP.F16.F32.PACK_AB R189, R160, R189 ;  /* 0x000000bda0bd723e */ /* 0x000fcc00000000ff */
[----:B------:R-:W0:Y:S01]  /*9650*/  MUFU.EX2 R184, R184 ;  /* 0x000000b800b87308 */ /* 0x000e220000000800 */
[----:B--2---:R-:W-:-:S07]  /*9660*/  FADD.FTZ R5, R191, R152 ;  /* 0x00000098bf057221 */ /* 0x004fce0000010000 */
[----:B------:R-:W2:Y:S01]  /*9670*/  MUFU.EX2 R176, R176 ;  /* 0x000000b000b07308 */ /* 0x000ea20000000800 */
[C---:B-1----:R-:W-:Y:S01]  /*9680*/  FADD.FTZ R5, R16.reuse, R5 ;  /* 0x0000000510057221 */ /* 0x042fe20000010000 */
[----:B------:R-:W-:-:S06]  /*9690*/  F2FP.F16.F32.PACK_AB R191, R16, R191 ;  /* 0x000000bf10bf723e */ /* 0x000fcc00000000ff */
[----:B------:R-:W1:Y:S01]  /*96a0*/  MUFU.EX2 R177, R177 ;  /* 0x000000b100b17308 */ /* 0x000e620000000800 */
[----:B0-----:R-:W-:Y:S01]  /*96b0*/  FADD.FTZ R152, R184, R153 ;  /* 0x00000099b8987221 */ /* 0x001fe20000010000 */
[----:B------:R-:W-:-:S03]  /*96c0*/  F2FP.F16.F32.PACK_AB R184, R165, R184 ;  /* 0x000000b8a5b8723e */ /* 0x000fc600000000ff */
[----:B------:R-:W-:-:S03]  /*96d0*/  FADD.FTZ R153, R165, R152 ;  /* 0x00000098a5997221 */ /* 0x000fc60000010000 */
[----:B------:R-:W0:Y:S01]  /*96e0*/  MUFU.EX2 R186, R186 ;  /* 0x000000ba00ba7308 */ /* 0x000e220000000800 */
[----:B--2---:R-:W-:-:S07]  /*96f0*/  FADD.FTZ R5, R176, R5 ;  /* 0x00000005b0057221 */ /* 0x004fce0000010000 */
[----:B------:R-:W2:Y:S01]  /*9700*/  MUFU.EX2 R178, R178 ;  /* 0x000000b200b27308 */ /* 0x000ea20000000800 */
[C---:B-1----:R-:W-:Y:S01]  /*9710*/  FADD.FTZ R5, R177.reuse, R5 ;  /* 0x00000005b1057221 */ /* 0x042fe20000010000 */
[----:B------:R-:W-:-:S06]  /*9720*/  F2FP.F16.F32.PACK_AB R185, R177, R176 ;  /* 0x000000b0b1b9723e */ /* 0x000fcc00000000ff */
[----:B------:R-:W1:Y:S01]  /*9730*/  MUFU.EX2 R169, R169 ;  /* 0x000000a900a97308 */ /* 0x000e620000000800 */
[----:B0-----:R-:W-:-:S07]  /*9740*/  FADD.FTZ R16, R186, R153 ;  /* 0x00000099ba107221 */ /* 0x001fce0000010000 */
[----:B------:R-:W0:Y:S01]  /*9750*/  MUFU.EX2 R173, R173 ;  /* 0x000000ad00ad7308 */ /* 0x000e220000000800 */
[----:B--2---:R-:W-:Y:S01]  /*9760*/  FADD.FTZ R5, R178, R5 ;  /* 0x00000005b2057221 */ /* 0x004fe20000010000 */
[C---:B-1----:R-:W-:Y:S01]  /*9770*/  FADD.FTZ R16, R169.reuse, R16 ;  /* 0x00000010a9107221 */ /* 0x042fe20000010000 */
[----:B------:R-:W-:Y:S02]  /*9780*/  F2FP.F16.F32.PACK_AB R186, R169, R186 ;  /* 0x000000baa9ba723e */ /* 0x000fe400000000ff */
[C---:B0-----:R-:W-:Y:S01]  /*9790*/  FADD.FTZ R5, R173.reuse, R5 ;  /* 0x00000005ad057221 */ /* 0x041fe20000010000 */
[----:B------:R-:W-:Y:S01]  /*97a0*/  F2FP.F16.F32.PACK_AB R187, R173, R178 ;  /* 0x000000b2adbb723e */ /* 0x000fe200000000ff */
[----:B------:R-:W-:Y:S06]  /*97b0*/  @P2 BRA `(.L_x_1212) ;  /* 0xffffffdc00e02947 */ /* 0x000fec000383ffff */
.L_x_1203:
[----:B------:R-:W-:-:S13]  /*97c0*/  R2UR UR4, R23 ;  /* 0x00000000170472ca */ /* 0x000fda00000e0000 */
[----:B------:R-:W-:-:S13]  /*97d0*/  ISETP.GE.AND P2, PT, R20, UR4, PT ;  /* 0x0000000414007c0c */ /* 0x000fda000bf46270 */
[----:B------:R-:W-:Y:S05]  /*97e0*/  @!P2 BRA `(.L_x_1213) ;  /* 0x0000002800f0a947 */ /* 0x000fea0003800000 */
[----:B------:R-:W-:Y:S01]  /*97f0*/  IMAD.MOV.U32 R207, RZ, RZ, R3 ;  /* 0x000000ffffcf7224 */ /* 0x000fe200078e0003 */
[----:B------:R-:W-:Y:S01]  /*9800*/  UMOV UR7, UR36 ;  /* 0x0000002400077c82 */ /* 0x000fe20008000000 */
[----:B------:R-:W-:Y:S01]  /*9810*/  IMAD.MOV.U32 R21, RZ, RZ, R4 ;  /* 0x000000ffff157224 */ /* 0x000fe200078e0004 */
[----:B------:R-:W-:Y:S01]  /*9820*/  UMOV UR4, UR37 ;  /* 0x0000002500047c82 */ /* 0x000fe20008000000 */
[----:B------:R-:W-:Y:S01]  /*9830*/  ULDC UR39, c[0x0][0x9e4] ;  /* 0x0002790000277ab9 */ /* 0x000fe20000000800 */
[----:B------:R-:W-:Y:S01]  /*9840*/  ULDC UR50, c[0x0][0x288] ;  /* 0x0000a20000327ab9 */ /* 0x000fe20000000800 */
[----:B------:R-:W-:Y:S01]  /*9850*/  ULDC UR5, c[0x0][0x9d8] ;  /* 0x0002760000057ab9 */ /* 0x000fe20000000800 */
[----:B------:R-:W-:Y:S01]  /*9860*/  ULDC UR51, c[0x0][0x988] ;  /* 0x0002620000337ab9 */ /* 0x000fe20000000800 */
[----:B------:R-:W-:-:S05]  /*9870*/  ULDC UR55, c[0x0][0x9e0] ;  /* 0x0002780000377ab9 */ /* 0x000fca0000000800 */
.L_x_1230:
[----:B------:R-:W-:-:S04]  /*9880*/  UIADD3 UR37, UR4, 0x1, URZ ;  /* 0x0000000104257890 */ /* 0x000fc8000fffe03f */
[----:B------:R-:W-:-:S04]  /*9890*/  UISETP.NE.AND UP0, UPT, UR37, 0x2, UPT ;  /* 0x000000022500788c */ /* 0x000fc8000bf05270 */
[----:B------:R-:W-:Y:S02]  /*98a0*/  USEL UR36, URZ, 0x1, UP0 ;  /* 0x000000013f247887 */ /* 0x000fe40008000000 */
[----:B------:R-:W-:Y:S02]  /*98b0*/  USEL UR37, UR37, URZ, UP0 ;  /* 0x0000003f25257287 */ /* 0x000fe40008000000 */
[----:B------:R-:W-:Y:S01]  /*98c0*/  ULOP3.LUT UR36, UR7, UR36, URZ, 0x3c, !UPT ;  /* 0x0000002407247292 */ /* 0x000fe2000f8e3c3f */
[----:B------:R-:W-:Y:S11]  /*98d0*/  @!P0 BRA `(.L_x_1214) ;  /* 0x0000000000048947 */ /* 0x000ff60003800000 */
[----:B------:R-:W-:Y:S01]  /*98e0*/  BPT.TRAP 0x1 ;  /* 0x000000040000795c */ /* 0x000fe20000300000 */
.L_x_1214:
[----:B------:R-:W-:Y:S01]  /*98f0*/  ULEA UR6, UR37, UR38, 0x3 ;  /* 0x0000002625067291 */ /* 0x000fe2000f8e183f */
[----:B------:R-:W-:-:S05]  /*9900*/  IMAD.U32 R3, RZ, RZ, UR36 ;  /* 0x00000024ff037e24 */ /* 0x000fca000f8e00ff */
[----:B------:R-:W-:-:S04]  /*9910*/  SHF.L.U32 R3, R3, 0x1f, RZ ;  /* 0x0000001f03037819 */ /* 0x000fc800000006ff */
[----:B------:R0:W1:Y:S01]  /*9920*/  SYNCS.PHASECHK.TRANS64.TRYWAIT P2, [UR6+0x30830], R3 ;  /* 0x03083003ff0075a7 */ /* 0x0000620008040146 */
[----:B------:R-:W-:Y:S05]  /*9930*/  @!P0 BRA `(.L_x_1215) ;  /* 0x0000000000048947 */ /* 0x000fea0003800000 */
[----:B------:R-:W-:Y:S01]  /*9940*/  BPT.TRAP 0x1 ;  /* 0x000000040000795c */ /* 0x000fe20000300000 */
.L_x_1215:
[----:B-1----:R-:W-:Y:S05]  /*9950*/  @P2 BRA `(.L_x_1216) ;  /* 0x0000000000082947 */ /* 0x002fea0003800000 */
[----:B------:R-:W1:Y:S02]  /*9960*/  SYNCS.PHASECHK.TRANS64.TRYWAIT P2, [UR6+0x30830], R3 ;  /* 0x03083003ff0075a7 */ /* 0x000e640008040146 */
[----:B-1----:R-:W-:Y:S05]  /*9970*/  @!P2 BRA `(.L_x_1217) ;  /* 0x000000c400b0a947 */ /* 0x002fea0003800000 */
.L_x_1216:
        /* <DEDUP_REMOVED lines=228> */
.L_x_1218:
[----:B------:R-:W-:Y:S01]  /*a7c0*/  ULEA UR10, UR4, UR38, 0x3 ;  /* 0x00000026040a7291 */ /* 0x000fe2000f8e183f */
[----:B------:R-:W-:-:S05]  /*a7d0*/  IMAD.U32 R0, RZ, RZ, UR7 ;  /* 0x00000007ff007e24 */ /* 0x000fca000f8e00ff */
[----:B------:R-:W-:-:S04]  /*a7e0*/  SHF.L.U32 R0, R0, 0x1f, RZ ;  /* 0x0000001f00007819 */ /* 0x000fc800000006ff */
[----:B------:R2:W3:Y:S01]  /*a7f0*/  SYNCS.PHASECHK.TRANS64.TRYWAIT P2, [UR10+0x30850], R0 ;  /* 0x03085000ff0075a7 */ /* 0x0004e2000804014a */
[----:B------:R-:W-:Y:S05]  /*a800*/  @!P0 BRA `(.L_x_1219) ;  /* 0x0000000000048947 */ /* 0x000fea0003800000 */
[----:B------:R-:W-:Y:S01]  /*a810*/  BPT.TRAP 0x1 ;  /* 0x000000040000795c */ /* 0x000fe20000300000 */
.L_x_1219:
[----:B---3--:R-:W-:Y:S05]  /*a820*/  @P2 BRA `(.L_x_1220) ;  /* 0x0000000000082947 */ /* 0x008fea0003800000 */
[----:B------:R-:W3:Y:S02]  /*a830*/  SYNCS.PHASECHK.TRANS64.TRYWAIT P2, [UR10+0x30850], R0 ;  /* 0x03085000ff0075a7 */ /* 0x000ee4000804014a */
[----:B---3--:R-:W-:Y:S05]  /*a840*/  @!P2 BRA `(.L_x_1221) ;  /* 0x000000b80014a947 */ /* 0x008fea0003800000 */
.L_x_1220:
[----:B------:R-:W-:Y:S01]  /*a850*/  UIADD3 UR6, UR38, 0x400, URZ ;  /* 0x0000040026067890 */ /* 0x000fe2000fffe03f */
[----:B------:R-:W-:Y:S01]  /*a860*/  WARPGROUP.ARRIVE ;  /* 0x00000000000079c5 */ /* 0x000fe20000000000 */
[----:B------:R-:W-:Y:S01]  /*a870*/  UMOV UR7, 0x40000040 ;  /* 0x4000004000077882 */ /* 0x000fe20000000000 */
[----:B01----:R-:W0:Y:S01]  /*a880*/  @P5 LDC R3, c[0x0][0x44c] ;  /* 0x00011300ff035b82 */ /* 0x003e220000000800 */
[----:B------:R-:W-:Y:S01]  /*a890*/  USHF.R.U32.HI UR6, URZ, 0x4, UR6 ;  /* 0x000000043f067899 */ /* 0x000fe20008011606 */
[----:B--2---:R-:W-:Y:S01]  /*a8a0*/  FMUL.FTZ R0, R154, UR5 ;  /* 0x000000059a007c20 */ /* 0x004fe20008410000 */
[----:B------:R-:W-:Y:S01]  /*a8b0*/  FMUL.FTZ R154, R162, UR5 ;  /* 0x00000005a29a7c20 */ /* 0x000fe20008410000 */
[----:B------:R-:W-:Y:S01]  /*a8c0*/  FMUL.FTZ R162, R179, UR5 ;  /* 0x00000005b3a27c20 */ /* 0x000fe20008410000 */
[----:B------:R-:W-:Y:S01]  /*a8d0*/  ULOP3.LUT UR6, UR6, 0x3fff, URZ, 0xc0, !UPT ;  /* 0x00003fff06067892 */ /* 0x000fe2000f8ec03f */
[----:B------:R-:W-:Y:S02]  /*a8e0*/  IMAD.SHL.U32 R179, R20, 0x40, RZ ;  /* 0x0000004014b37824 */ /* 0x000fe400078e00ff */
[----:B------:R-:W-:Y:S01]  /*a8f0*/  FMUL.FTZ R4, R155, UR5 ;  /* 0x000000059b047c20 */ /* 0x000fe20008410000 */
[----:B------:R-:W1:Y:S01]  /*a900*/  @P5 LDC R2, c[0x0][0x450] ;  /* 0x00011400ff025b82 */ /* 0x000e620000000800 */
[----:B------:R-:W-:Y:S01]  /*a910*/  ULOP3.LUT UR6, UR6, 0x2000000, URZ, 0xfc, !UPT ;  /* 0x0200000006067892 */ /* 0x000fe2000f8efc3f */
[----:B------:R-:W-:Y:S01]  /*a920*/  FMUL.FTZ R155, R163, UR5 ;  /* 0x00000005a39b7c20 */ /* 0x000fe20008410000 */
[----:B------:R-:W-:Y:S01]  /*a930*/  FMUL.FTZ R163, R178, UR5 ;  /* 0x00000005b2a37c20 */ /* 0x000fe20008410000 */
[----:B------:R-:W-:Y:S01]  /*a940*/  FMUL.FTZ R178, R181, UR5 ;  /* 0x00000005b5b27c20 */ /* 0x000fe20008410000 */
[----:B------:R-:W-:Y:S01]  /*a950*/  ULEA UR4, UR4, UR6, 0xb ;  /* 0x0000000604047291 */ /* 0x000fe2000f8e583f */
[----:B------:R-:W2:Y:S06]  /*a960*/  MUFU.TANH R0, R0 ;  /* 0x0000000000007308 */ /* 0x000eac0000002400 */
[----:B------:R-:W-:-:S02]  /*a970*/  UMOV UR6, UR4 ;  /* 0x0000000400067c82 */ /* 0x000fc40008000000 */
[----:B------:R-:W-:Y:S01]  /*a980*/  HGMMA.64x256x16.F32 R24, R196, gdesc[UR4].tnspB, R24, gsb0 ;  /* 0x43e00004c4187df0 */ /* 0x000fe20008000818 */
[----:B------:R-:W-:Y:S01]  /*a990*/  UIADD3 UR6, UR4, 0x80, URZ ;  /* 0x0000008004067890 */ /* 0x000fe2000fffe03f */
[----:B------:R-:W3:Y:S01]  /*a9a0*/  MUFU.TANH R4, R4 ;  /* 0x0000000400047308 */ /* 0x000ee20000002400 */
[----:B------:R-:W-:-:S07]  /*a9b0*/  UMOV UR7, 0x40000040 ;  /* 0x4000004000077882 */ /* 0x000fce0000000000 */
[----:B------:R-:W4:Y:S08]  /*a9c0*/  MUFU.TANH R154, R154 ;  /* 0x0000009a009a7308 */ /* 0x000f300000002400 */
[----:B------:R-:W0:Y:S08]  /*a9d0*/  MUFU.TANH R155, R155 ;  /* 0x0000009b009b7308 */ /* 0x000e300000002400 */
[----:B------:R-:W0:Y:S08]  /*a9e0*/  MUFU.TANH R163, R163 ;  /* 0x000000a300a37308 */ /* 0x000e300000002400 */
[----:B------:R-:W1:Y:S08]  /*a9f0*/  MUFU.TANH R162, R162 ;  /* 0x000000a200a27308 */ /* 0x000e700000002400 */
[----:B------:R-:W2:Y:S01]  /*aa00*/  MUFU.TANH R178, R178 ;  /* 0x000000b200b27308 */ /* 0x000ea20000002400 */
[----:B------:R-:W-:-:S02]  /*aa10*/  WARPGROUP.DEPBAR.LE gsb0, 0x0 ;  /* 0x00008000000079c5 */ /* 0x000fc40000010000 */
[----:B------:R-:W-:Y:S01]  /*aa20*/  WARPGROUP.ARRIVE ;  /* 0x00000000000079c5 */ /* 0x000fe20000000000 */
[----:B------:R-:W-:-:S04]  /*aa30*/  VIADD R196, R22, UR61 ;  /* 0x0000003d16c47c36 */ /* 0x000fc80008000000 */
[----:B0-----:R-:W-:Y:S01]  /*aa40*/  @P5 IMAD.HI.U32 R3, R196, R3, RZ ;  /* 0x00000003c4035227 */ /* 0x001fe200078e00ff */
[----:B------:R-:W-:Y:S01]  /*aa50*/  HGMMA.64x256x16.F32 R24, R192, gdesc[UR4].tnspB, R24, gsb0 ;  /* 0x43e00004c0187df0 */ /* 0x000fe20008000818 */
[----:B------:R-:W-:Y:S01]  /*aa60*/  UIADD3 UR6, UR4, 0x100, URZ ;  /* 0x0000010004067890 */ /* 0x000fe2000fffe03f */
[----:B------:R-:W-:Y:S02]  /*aa70*/  UMOV UR7, 0x40000040 ;  /* 0x4000004000077882 */ /* 0x000fe40000000000 */
[----:B-1----:R-:W-:Y:S01]  /*aa80*/  @P5 SHF.R.U32.HI R196, RZ, R2, R3 ;  /* 0x00000002ffc45219 */ /* 0x002fe20000011603 */
[----:B------:R-:W-:Y:S02]  /*aa90*/  WARPGROUP.DEPBAR.LE gsb0, 0x0 ;  /* 0x00008000000079c5 */ /* 0x000fe40000010000 */
[----:B------:R-:W-:Y:S01]  /*aaa0*/  WARPGROUP.ARRIVE ;  /* 0x00000000000079c5 */ /* 0x000fe20000000000 */
[----:B------:R-:W-:Y:S01]  /*aab0*/  FMUL.FTZ R192, R168, UR5 ;  /* 0x00000005a8c07c20 */ /* 0x000fe20008410000 */
[----:B------:R-:W-:Y:S01]  /*aac0*/  FMUL.FTZ R193, R169, UR5 ;  /* 0x00000005a9c17c20 */ /* 0x000fe20008410000 */
[----:B------:R-:W0:Y:S01]  /*aad0*/  SHFL.IDX PT, R168, R196, RZ, 0x1c1f ;  /* 0x001c1fffc4a87589 */ /* 0x000e2200000e0000 */
[----:B------:R-:W-:Y:S01]  /*aae0*/  FMUL.FTZ R194, R172, UR5 ;  /* 0x00000005acc27c20 */ /* 0x000fe20008410000 */
[----:B------:R-:W-:-:S15]  /*aaf0*/  FMUL.FTZ R195, R173, UR5 ;  /* 0x00000005adc37c20 */ /* 0x000fde0008410000 */
[----:B------:R-:W-:-:S01]  /*ab00*/  NOP ;  /* 0x0000000000007918 */ /* 0x000fc20000000000 */
[----:B------:R-:W-:Y:S01]  /*ab10*/  HGMMA.64x256x16.F32 R24, R188, gdesc[UR4].tnspB, R24, gsb0 ;  /* 0x43e00004bc187df0 */ /* 0x000fe20008000818 */
[----:B------:R-:W-:Y:S01]  /*ab20*/  UIADD3 UR6, UR4, 0x180, URZ ;  /* 0x0000018004067890 */ /* 0x000fe2000fffe03f */
[----:B------:R-:W1:Y:S01]  /*ab30*/  MUFU.TANH R192, R192 ;  /* 0x000000c000c07308 */ /* 0x000e620000002400 */
[----:B------:R-:W-:-:S07]  /*ab40*/  UMOV UR7, 0x40000040 ;  /* 0x4000004000077882 */ /* 0x000fce0000000000 */
[----:B------:R-:W0:Y:S08]  /*ab50*/  MUFU.TANH R193, R193 ;  /* 0x000000c100c17308 */ /* 0x000e300000002400 */
[----:B------:R-:W0:Y:S08]  /*ab60*/  MUFU.TANH R194, R194 ;  /* 0x000000c200c27308 */ /* 0x000e300000002400 */
[----:B------:R-:W0:Y:S01]  /*ab70*/  MUFU.TANH R195, R195 ;  /* 0x000000c300c37308 */ /* 0x000e220000002400 */
[----:B------:R-:W-:-:S02]  /*ab80*/  WARPGROUP.DEPBAR.LE gsb0, 0x0 ;  /* 0x00008000000079c5 */ /* 0x000fc40000010000 */
[----:B------:R-:W-:Y:S01]  /*ab90*/  WARPGROUP.ARRIVE ;  /* 0x00000000000079c5 */ /* 0x000fe20000000000 */
[----:B------:R-:W-:Y:S01]  /*aba0*/  FMUL.FTZ R191, R156, UR5 ;  /* 0x000000059cbf7c20 */ /* 0x000fe20008410000 */
[----:B------:R-:W-:Y:S01]  /*abb0*/  FMUL.FTZ R156, R166, UR5 ;  /* 0x00000005a69c7c20 */ /* 0x000fe20008410000 */
[----:B------:R-:W-:Y:S01]  /*abc0*/  IADD3 R166, -R179, 0x1, RZ ;  /* 0x00000001b3a67810 */ /* 0x000fe20007ffe1ff */
[----:B------:R-:W-:Y:S01]  /*abd0*/  FMUL.FTZ R189, R152, UR5 ;  /* 0x0000000598bd7c20 */ /* 0x000fe20008410000 */
[----:B------:R-:W-:Y:S01]  /*abe0*/  FMUL.FTZ R188, R153, UR5 ;  /* 0x0000000599bc7c20 */ /* 0x000fe20008410000 */
[----:B------:R-:W-:Y:S01]  /*abf0*/  HGMMA.64x256x16.F32 R24, R184, gdesc[UR4].tnspB, R24, gsb0 ;  /* 0x43e00004b8187df0 */ /* 0x000fe20008000818 */
[----:B------:R-:W-:Y:S01]  /*ac00*/  FMUL.FTZ R190, R157, UR5 ;  /* 0x000000059dbe7c20 */ /* 0x000fe20008410000 */
[----:B------:R-:W-:Y:S01]  /*ac10*/  FMUL.FTZ R152, R158, UR5 ;  /* 0x000000059e987c20 */ /* 0x000fe20008410000 */
[----:B------:R-:W-:Y:S01]  /*ac20*/  FMUL.FTZ R153, R159, UR5 ;  /* 0x000000059f997c20 */ /* 0x000fe20008410000 */
[----:B------:R-:W-:Y:S01]  /*ac30*/  FMUL.FTZ R157, R167, UR5 ;  /* 0x00000005a79d7c20 */ /* 0x000fe20008410000 */
[----:B------:R-:W-:Y:S01]  /*ac40*/  FMUL.FTZ R158, R170, UR5 ;  /* 0x00000005aa9e7c20 */ /* 0x000fe20008410000 */
[----:B------:R-:W-:Y:S01]  /*ac50*/  FMUL.FTZ R159, R171, UR5 ;  /* 0x00000005ab9f7c20 */ /* 0x000fe20008410000 */
[----:B------:R-:W-:Y:S01]  /*ac60*/  IMAD R3, R17, -0x2, R166 ;  /* 0xfffffffe11037824 */ /* 0x000fe200078e02a6 */
        /* <DEDUP_REMOVED lines=10> */
[----:B------:R-:W-:-:S02]  /*ad10*/  WARPGROUP.DEPBAR.LE gsb0, 0x0 ;  /* 0x00008000000079c5 */ /* 0x000fc40000010000 */
[----:B------:R-:W-:Y:S01]  /*ad20*/  FMUL.FTZ R185, R161, UR5 ;  /* 0x00000005a1b97c20 */ /* 0x000fe20008410000 */
[----:B------:R-:W-:Y:S01]  /*ad30*/  FMUL.FTZ R161, R175, UR5 ;  /* 0x00000005afa17c20 */ /* 0x000fe20008410000 */
[----:B------:R-:W-:Y:S01]  /*ad40*/  FMUL.FTZ R175, R176, UR5 ;  /* 0x00000005b0af7c20 */ /* 0x000fe20008410000 */
[----:B------:R-:W-:Y:S01]  /*ad50*/  FMUL.FTZ R176, R177, UR5 ;  /* 0x00000005b1b07c20 */ /* 0x000fe20008410000 */
[----:B------:R-:W-:Y:S01]  /*ad60*/  FMUL.FTZ R177, R180, UR5 ;  /* 0x00000005b4b17c20 */ /* 0x000fe20008410000 */
[----:B------:R-:W-:Y:S01]  /*ad70*/  FMUL.FTZ R186, R164, UR5 ;  /* 0x00000005a4ba7c20 */ /* 0x000fe20008410000 */
[----:B------:R-:W5:Y:S01]  /*ad80*/  LDC R180, c[0x0][0x2f0] ;  /* 0x0000bc00ffb47b82 */ /* 0x000f620000000800 */
[----:B------:R-:W-:Y:S02]  /*ad90*/  IMAD.U32 R164, RZ, RZ, UR37 ;  /* 0x00000025ffa47e24 */ /* 0x000fe4000f8e00ff */
[----:B------:R-:W-:Y:S01]  /*ada0*/  FMUL.FTZ R184, R160, UR5 ;  /* 0x00000005a0b87c20 */ /* 0x000fe20008410000 */
[----:B------:R-:W-:Y:S01]  /*adb0*/  FMUL.FTZ R187, R165, UR5 ;  /* 0x00000005a5bb7c20 */ /* 0x000fe20008410000 */
[----:B------:R-:W-:Y:S01]  /*adc0*/  FMUL.FTZ R160, R174, UR5 ;  /* 0x00000005aea07c20 */ /* 0x000fe20008410000 */
[----:B------:R-:W-:Y:S01]  /*add0*/  FMUL.FTZ R165, R183, UR5 ;  /* 0x00000005b7a57c20 */ /* 0x000fe20008410000 */
[----:B------:R-:W-:Y:S01]  /*ade0*/  @!P1 LEA R2, R164, UR38, 0x3 ;  /* 0x00000026a4029c11 */ /* 0x000fe2000f8e18ff */
[----:B------:R-:W-:Y:S01]  /*adf0*/  FMUL.FTZ R164, R182, UR5 ;  /* 0x00000005b6a47c20 */ /* 0x000fe20008410000 */
[----:B------:R-:W0:Y:S03]  /*ae00*/  MUFU.TANH R184, R184 ;  /* 0x000000b800b87308 */ /* 0x000e260000002400 */
[----:B------:R-:W-:-:S05]  /*ae10*/  @!P1 VIADD R2, R2, 0x30840 ;  /* 0x0003084002029836 */ /* 0x000fca0000000000 */
[----:B------:R-:W0:Y:S01]  /*ae20*/  MUFU.TANH R185, R185 ;  /* 0x000000b900b97308 */ /* 0x000e220000002400 */
[----:B------:R-:W-:-:S04]  /*ae30*/  @!P1 PRMT R2, RZ, 0x654, R2 ;  /* 0x00000654ff029816 */ /* 0x000fc80000000002 */
[----:B------:R0:W-:Y:S03]  /*ae40*/  @!P1 SYNCS.ARRIVE.TRANS64.RED.A1T0 RZ, [R2+URZ], RZ ;  /* 0x000000ff02ff99a7 */ /* 0x0001e6000810043f */
[----:B------:R-:W0:Y:S01]  /*ae50*/  MUFU.TANH R186, R186 ;  /* 0x000000ba00ba7308 */ /* 0x000e220000002400 */
[----:B-----5:R-:W-:-:S04]  /*ae60*/  IMAD R3, R180, UR60, R3 ;  /* 0x0000003cb4037c24 */ /* 0x020fc8000f8e0203 */
[----:B------:R-:W-:-:S03]  /*ae70*/  VIADD R3, R3, -UR50 ;  /* 0x8000003203037c36 */ /* 0x000fc60008000000 */
[----:B------:R-:W1:Y:S01]  /*ae80*/  MUFU.TANH R187, R187 ;  /* 0x000000bb00bb7308 */ /* 0x000e620000002400 */
[C---:B------:R-:W-:Y:S02]  /*ae90*/  VIADD R183, R3.reuse, UR55 ;  /* 0x0000003703b77c36 */ /* 0x040fe40008000000 */
[----:B------:R-:W-:Y:S02]  /*aea0*/  VIADD R197, R3, UR54 ;  /* 0x0000003603c57c36 */ /* 0x000fe40008000000 */
[--C-:B0-----:R-:W-:Y:S02]  /*aeb0*/  IMAD.IADD R181, R183, 0x1, R168.reuse ;  /* 0x00000001b7b57824 */ /* 0x101fe400078e02a8 */
[----:B------:R-:W-:Y:S01]  /*aec0*/  IMAD.IADD R182, R197, 0x1, R168 ;  /* 0x00000001c5b67824 */ /* 0x000fe200078e02a8 */
[----:B------:R-:W0:Y:S08]  /*aed0*/  MUFU.TANH R160, R160 ;  /* 0x000000a000a07308 */ /* 0x000e300000002400 */
[----:B------:R-:W0:Y:S08]  /*aee0*/  MUFU.TANH R161, R161 ;  /* 0x000000a100a17308 */ /* 0x000e300000002400 */
[----:B------:R-:W0:Y:S08]  /*aef0*/  MUFU.TANH R175, R175 ;  /* 0x000000af00af7308 */ /* 0x000e300000002400 */
[----:B------:R-:W0:Y:S08]  /*af00*/  MUFU.TANH R176, R176 ;  /* 0x000000b000b07308 */ /* 0x000e300000002400 */
[----:B------:R-:W0:Y:S08]  /*af10*/  MUFU.TANH R177, R177 ;  /* 0x000000b100b17308 */ /* 0x000e300000002400 */
[----:B------:R-:W0:Y:S08]  /*af20*/  MUFU.TANH R164, R164 ;  /* 0x000000a400a47308 */ /* 0x000e300000002400 */
[----:B------:R-:W0:Y:S01]  /*af30*/  MUFU.TANH R165, R165 ;  /* 0x000000a500a57308 */ /* 0x000e220000002400 */
[----:B-1234-:R-:W-:Y:S05]  /*af40*/  @!P6 BRA `(.L_x_1222) ;  /* 0x00000000005ce947 */ /* 0x01efea0003800000 */
[----:B------:R-:W-:Y:S01]  /*af50*/  IMAD R2, R180, UR60, R168 ;  /* 0x0000003cb4027c24 */ /* 0x000fe2000f8e02a8 */
[----:B------:R-:W-:Y:S03]  /*af60*/  BSSY B0, `(.L_x_1223) ;  /* 0x0000011000007945 */ /* 0x000fe60003800000 */
[----:B------:R-:W-:-:S05]  /*af70*/  VIADD R166, R2, -UR50 ;  /* 0x8000003202a67c36 */ /* 0x000fca0008000000 */
[----:B------:R-:W-:-:S13]  /*af80*/  ISETP.GT.AND P2, PT, R166, -0x1, PT ;  /* 0xffffffffa600780c */ /* 0x000fda0003f44270 */
[----:B------:R-:W-:Y:S05]  /*af90*/  @P2 BRA `(.L_x_1224) ;  /* 0x0000000000202947 */ /* 0x000fea0003800000 */
[----:B------:R-:W-:Y:S01]  /*afa0*/  IMAD.U32 R168, RZ, RZ, UR39 ;  /* 0x00000027ffa87e24 */ /* 0x000fe2000f8e00ff */
[----:B------:R-:W-:-:S04]  /*afb0*/  LOP3.LUT R167, RZ, R166, RZ, 0x33, !PT ;  /* 0x000000a6ffa77212 */ /* 0x000fc800078e33ff */
[----:B------:R-:W-:-:S13]  /*afc0*/  ISETP.NE.AND P2, PT, R168, 0x1, PT ;  /* 0x00000001a800780c */ /* 0x000fda0003f45270 */
[----:B------:R-:W1:Y:S02]  /*afd0*/  @P2 LDC.64 R2, c[0x0][0x9e8] ;  /* 0x00027a00ff022b82 */ /* 0x000e640000000a00 */
[----:B-1----:R-:W-:-:S05]  /*afe0*/  @P2 IMAD.HI.U32 R2, R167, R2, RZ ;  /* 0x00000002a7022227 */ /* 0x002fca00078e00ff */
[----:B------:R-:W-:-:S04]  /*aff0*/  @P2 SHF.R.U32.HI R167, RZ, R3, R2 ;  /* 0x00000003ffa72219 */ /* 0x000fc80000011602 */
[----:B------:R-:W-:Y:S01]  /*b000*/  LOP3.LUT R166, RZ, R167, RZ, 0x33, !PT ;  /* 0x000000a7ffa67212 */ /* 0x000fe200078e33ff */
[----:B------:R-:W-:Y:S06]  /*b010*/  BRA `(.L_x_1225) ;  /* 0x0000000000147947 */ /* 0x000fec0003800000 */
.L_x_1224:
[----:B------:R-:W-:-:S05]  /*b020*/  IMAD.U32 R168, RZ, RZ, UR39 ;  /* 0x00000027ffa87e24 */ /* 0x000fca000f8e00ff */
[----:B------:R-:W-:-:S13]  /*b030*/  ISETP.NE.AND P2, PT, R168, 0x1, PT ;  /* 0x00000001a800780c */ /* 0x000fda0003f45270 */
[----:B------:R-:W1:Y:S02]  /*b040*/  @P2 LDC.64 R2, c[0x0][0x9e8] ;  /* 0x00027a00ff022b82 */ /* 0x000e640000000a00 */
[----:B-1----:R-:W-:-:S05]  /*b050*/  @P2 IMAD.HI.U32 R2, R166, R2, RZ ;  /* 0x00000002a6022227 */ /* 0x002fca00078e00ff */
[----:B------:R-:W-:-:S07]  /*b060*/  @P2 SHF.R.U32.HI R166, RZ, R3, R2 ;  /* 0x00000003ffa62219 */ /* 0x000fce0000011602 */
.L_x_1225:
[----:B------:R-:W-:Y:S05]  /*b070*/  BSYNC B0 ;  /* 0x0000000000007941 */ /* 0x000fea0003800000 */
.L_x_1223:
[----:B------:R-:W-:-:S04]  /*b080*/  IMAD R166, R166, R168, -R179 ;  /* 0x000000a8a6a67224 */ /* 0x000fc800078e0ab3 */
[----:B------:R-:W-:-:S05]  /*b090*/  IMAD R166, R17, -0x2, R166 ;  /* 0xfffffffe11a67824 */ /* 0x000fca00078e02a6 */
[----:B------:R-:W-:Y:S02]  /*b0a0*/  VIADDMNMX R181, R166, R168, R181, PT ;  /* 0x000000a8a6b57246 */ /* 0x000fe400038001b5 */
[----:B------:R-:W-:-:S07]  /*b0b0*/  VIMNMX R182, R182, R166, !PT ;  /* 0x000000a6b6b67248 */ /* 0x000fce0007fe0100 */
.L_x_1222:
[----:B------:R-:W-:Y:S01]  /*b0c0*/  ISETP.GT.AND P2, PT, R20, -0x1, PT ;  /* 0xffffffff1400780c */ /* 0x000fe20003f44270 */
[----:B------:R-:W1:Y:S03]  /*b0d0*/  SHFL.IDX PT, R196, R196, 0x1, 0x1c1f ;  /* 0x003c1f00c4c47f89 */ /* 0x000e6600000e0000 */
[C---:B------:R-:W-:Y:S02]  /*b0e0*/  ISETP.GT.AND P4, PT, R182.reuse, RZ, P2 ;  /* 0x000000ffb600720c */ /* 0x040fe40001784270 */
[----:B------:R-:W-:Y:S02]  /*b0f0*/  ISETP.GT.AND P3, PT, R182, 0x1, P2 ;  /* 0x00000001b600780c */ /* 0x000fe40001764270 */
[C---:B------:R-:W-:Y:S02]  /*b100*/  ISETP.LT.OR P4, PT, R181.reuse, 0x1, P4 ;  /* 0x00000001b500780c */ /* 0x040fe40002781670 */
[----:B------:R-:W-:-:S02]  /*b110*/  ISETP.LT.OR P3, PT, R181, 0x2, P3 ;  /* 0x00000002b500780c */ /* 0x000fc40001f61670 */
[----:B------:R-:W-:Y:S02]  /*b120*/  FSEL R172, R189, -INF , !P4 ;  /* 0xff800000bdac7808 */ /* 0x000fe40006000000 */
[----:B------:R-:W-:Y:S02]  /*b130*/  FSEL R188, R188, -INF , !P3 ;  /* 0xff800000bcbc7808 */ /* 0x000fe40005800000 */
[C---:B------:R-:W-:Y:S02]  /*b140*/  ISETP.GT.AND P4, PT, R182.reuse, 0x8, P2 ;  /* 0x00000008b600780c */ /* 0x040fe40001784270 */
        /* <DEDUP_REMOVED lines=33> */
[----:B0-----:R-:W-:Y:S02]  /*b360*/  FSEL R175, R175, -INF , !P4 ;  /* 0xff800000afaf7808 */ /* 0x001fe40006000000 */
[----:B------:R-:W-:Y:S02]  /*b370*/  FSEL R176, R176, -INF , !P3 ;  /* 0xff800000b0b07808 */ /* 0x000fe40005800000 */
[C---:B------:R-:W-:Y:S02]  /*b380*/  ISETP.GT.AND P4, PT, R182.reuse, 0x38, P2 ;  /* 0x00000038b600780c */ /* 0x040fe40001784270 */
[----:B------:R-:W-:Y:S01]  /*b390*/  ISETP.GT.AND P3, PT, R182, 0x39, P2 ;  /* 0x00000039b600780c */ /* 0x000fe20001764270 */
[--C-:B-1----:R-:W-:Y:S01]  /*b3a0*/  IMAD.IADD R182, R197, 0x1, R196.reuse ;  /* 0x00000001c5b67824 */ /* 0x102fe200078e02c4 */
[C---:B------:R-:W-:Y:S02]  /*b3b0*/  ISETP.LT.OR P4, PT, R181.reuse, 0x39, P4 ;  /* 0x00000039b500780c */ /* 0x040fe40002781670 */
[----:B------:R-:W-:Y:S01]  /*b3c0*/  ISETP.LT.OR P3, PT, R181, 0x3a, P3 ;  /* 0x0000003ab500780c */ /* 0x000fe20001f61670 */
[----:B------:R-:W-:Y:S01]  /*b3d0*/  IMAD.IADD R181, R183, 0x1, R196 ;  /* 0x00000001b7b57824 */ /* 0x000fe200078e02c4 */
[----:B------:R-:W-:-:S02]  /*b3e0*/  FSEL R177, R177, -INF , !P4 ;  /* 0xff800000b1b17808 */ /* 0x000fc40006000000 */
[----:B------:R-:W-:Y:S01]  /*b3f0*/  FSEL R178, R178, -INF , !P3 ;  /* 0xff800000b2b27808 */ /* 0x000fe20005800000 */
[----:B------:R-:W-:Y:S08]  /*b400*/  @!P6 BRA `(.L_x_1226) ;  /* 0x00000000005ce947 */ /* 0x000ff00003800000 */
        /* <DEDUP_REMOVED lines=13> */
.L_x_1228:
[----:B------:R-:W-:-:S05]  /*b4e0*/  IMAD.U32 R184, RZ, RZ, UR39 ;  /* 0x00000027ffb87e24 */ /* 0x000fca000f8e00ff */
[----:B------:R-:W-:-:S13]  /*b4f0*/  ISETP.NE.AND P3, PT, R184, 0x1, PT ;  /* 0x00000001b800780c */ /* 0x000fda0003f65270 */
[----:B------:R-:W0:Y:S02]  /*b500*/  @P3 LDC.64 R2, c[0x0][0x9e8] ;  /* 0x00027a00ff023b82 */ /* 0x000e240000000a00 */
[----:B0-----:R-:W-:-:S05]  /*b510*/  @P3 IMAD.HI.U32 R2, R180, R2, RZ ;  /* 0x00000002b4023227 */ /* 0x001fca00078e00ff */
[----:B------:R-:W-:-:S07]  /*b520*/  @P3 SHF.R.U32.HI R180, RZ, R3, R2 ;  /* 0x00000003ffb43219 */ /* 0x000fce0000011602 */
.L_x_1229:
[----:B------:R-:W-:Y:S05]  /*b530*/  BSYNC B0 ;  /* 0x0000000000007941 */ /* 0x000fea0003800000 */
.L_x_1227:
[----:B------:R-:W-:-:S04]  /*b540*/  IMAD R180, R180, R184, -R179 ;  /* 0x000000b8b4b47224 */ /* 0x000fc800078e0ab3 */
[----:B------:R-:W-:-:S05]  /*b550*/  IMAD R180, R17, -0x2, R180 ;  /* 0xfffffffe11b47824 */ /* 0x000fca00078e02b4 */
[----:B------:R-:W-:Y:S02]  /*b560*/  VIADDMNMX R181, R180, R184, R181, PT ;  /* 0x000000b8b4b57246 */ /* 0x000fe400038001b5 */
[----:B------:R-:W-:-:S07]  /*b570*/  VIMNMX R182, R182, R180, !PT ;  /* 0x000000b4b6b67248 */ /* 0x000fce0007fe0100 */
.L_x_1226:
[----:B------:R-:W-:Y:S01]  /*b580*/  FMNMX.FTZ R3, R172, R21, !PT ;  /* 0x00000015ac037209 */ /* 0x000fe20007810000 */
[----:B------:R-:W-:Y:S01]  /*b590*/  UMOV UR6, UR51 ;  /* 0x0000003300067c82 */ /* 0x000fe20008000000 */
[----:B------:R-:W-:Y:S01]  /*b5a0*/  ISETP.GT.AND P4, PT, R182, 0x1, P2 ;  /* 0x00000001b600780c */ /* 0x000fe20001784270 */
[----:B------:R-:W-:Y:S01]  /*b5b0*/  UMOV UR7, UR36 ;  /* 0x0000002400077c82 */ /* 0x000fe20008000000 */
[----:B------:R-:W-:Y:S02]  /*b5c0*/  FMNMX.FTZ R2, R188, R3, !PT ;  /* 0x00000003bc027209 */ /* 0x000fe40007810000 */
[----:B------:R-:W-:Y:S02]  /*b5d0*/  ISETP.LT.OR P4, PT, R181, 0x2, P4 ;  /* 0x00000002b500780c */ /* 0x000fe40002781670 */
[----:B------:R-:W-:Y:S02]  /*b5e0*/  FMNMX.FTZ R3, R191, R2, !PT ;  /* 0x00000002bf037209 */ /* 0x000fe40007810000 */
[----:B------:R-:W-:-:S02]  /*b5f0*/  ISETP.GT.AND P3, PT, R182, 0x8, P2 ;  /* 0x00000008b600780c */ /* 0x000fc40001764270 */
[----:B------:R-:W-:Y:S02]  /*b600*/  FMNMX.FTZ R3, R190, R3, !PT ;  /* 0x00000003be037209 */ /* 0x000fe40007810000 */
[----:B------:R-:W-:Y:S02]  /*b610*/  ISETP.LT.OR P3, PT, R181, 0x9, P3 ;  /* 0x00000009b500780c */ /* 0x000fe40001f61670 */
[----:B------:R-:W-:Y:S02]  /*b620*/  FMNMX.FTZ R2, R166, R3, !PT ;  /* 0x00000003a6027209 */ /* 0x000fe40007810000 */
[----:B------:R-:W-:Y:S02]  /*b630*/  FSEL R152, R152, -INF , !P3 ;  /* 0xff80000098987808 */ /* 0x000fe40005800000 */
        /* <DEDUP_REMOVED lines=19> */
[----:B------:R-:W-:-:S02]  /*b770*/  FSEL R2, R4, -INF , !P4 ;  /* 0xff80000004027808 */ /* 0x000fc40006000000 */
[----:B------:R-:W-:Y:S02]  /*b780*/  FMNMX.FTZ R3, R178, R3, !PT ;  /* 0x00000003b2037209 */ /* 0x000fe40007810000 */
[C---:B------:R-:W-:Y:S02]  /*b790*/  ISETP.GT.AND P4, PT, R182.reuse, 0x9, P2 ;  /* 0x00000009b600780c */ /* 0x040fe40001784270 */
[----:B------:R-:W-:Y:S01]  /*b7a0*/  ISETP.GT.AND P3, PT, R182, 0x21, P2 ;  /* 0x00000021b600780c */ /* 0x000fe20001764270 */
[----:B------:R-:W0:Y:S01]  /*b7b0*/  SHFL.BFLY PT, R180, R3, 0x2, 0x1f ;  /* 0x0c401f0003b47f89 */ /* 0x000e2200000e0000 */
[C---:B------:R-:W-:Y:S02]  /*b7c0*/  ISETP.LT.OR P4, PT, R181.reuse, 0xa, P4 ;  /* 0x0000000ab500780c */ /* 0x040fe40002781670 */
[----:B------:R-:W-:Y:S02]  /*b7d0*/  ISETP.LT.OR P3, PT, R181, 0x22, P3 ;  /* 0x00000022b500780c */ /* 0x000fe40001f61670 */
[----:B------:R-:W-:-:S02]  /*b7e0*/  FSEL R153, R153, -INF , !P4 ;  /* 0xff80000099997808 */ /* 0x000fc40006000000 */
[C---:B------:R-:W-:Y:S02]  /*b7f0*/  ISETP.GT.AND P4, PT, R182.reuse, 0x11, P2 ;  /* 0x00000011b600780c */ /* 0x040fe40001784270 */
[----:B------:R-:W-:Y:S02]  /*b800*/  FSEL R159, R159, -INF , !P3 ;  /* 0xff8000009f9f7808 */ /* 0x000fe40005800000 */
[----:B------:R-:W-:Y:S02]  /*b810*/  ISETP.LT.OR P4, PT, R181, 0x12, P4 ;  /* 0x00000012b500780c */ /* 0x000fe40002781670 */
[C---:B------:R-:W-:Y:S02]  /*b820*/  ISETP.GT.AND P3, PT, R182.reuse, 0x29, P2 ;  /* 0x00000029b600780c */ /* 0x040fe40001764270 */
[----:B------:R-:W-:Y:S02]  /*b830*/  FSEL R155, R155, -INF , !P4 ;  /* 0xff8000009b9b7808 */ /* 0x000fe40006000000 */
[----:B------:R-:W-:-:S02]  /*b840*/  ISETP.GT.AND P4, PT, R182, RZ, P2 ;  /* 0x000000ffb600720c */ /* 0x000fc40001784270 */
[C---:B------:R-:W-:Y:S02]  /*b850*/  ISETP.LT.OR P3, PT, R181.reuse, 0x2a, P3 ;  /* 0x0000002ab500780c */ /* 0x040fe40001f61670 */
[----:B------:R-:W-:Y:S02]  /*b860*/  ISETP.LT.OR P4, PT, R181, 0x1, P4 ;  /* 0x00000001b500780c */ /* 0x000fe40002781670 */
[----:B------:R-:W-:Y:S02]  /*b870*/  FSEL R161, R161, -INF , !P3 ;  /* 0xff800000a1a17808 */ /* 0x000fe40005800000 */
[----:B0-----:R-:W-:Y:S02]  /*b880*/  FMNMX.FTZ R4, R3, R180, !PT ;  /* 0x000000b403047209 */ /* 0x001fe40007810000 */
[----:B------:R-:W-:Y:S02]  /*b890*/  FSEL R180, R0, -INF , !P4 ;  /* 0xff80000000b47808 */ /* 0x000fe40006000000 */
[----:B------:R-:W-:Y:S01]  /*b8a0*/  ISETP.GT.AND P4, PT, R182, 0x20, P2 ;  /* 0x00000020b600780c */ /* 0x000fe20001784270 */
[----:B------:R-:W0:Y:S01]  /*b8b0*/  SHFL.BFLY PT, R179, R4, 0x1, 0x1f ;  /* 0x0c201f0004b37f89 */ /* 0x000e2200000e0000 */
[----:B------:R-:W-:-:S02]  /*b8c0*/  FMNMX.FTZ R3, R180, R207, !PT ;  /* 0x000000cfb4037209 */ /* 0x000fc40007810000 */
[----:B------:R-:W-:Y:S02]  /*b8d0*/  ISETP.LT.OR P4, PT, R181, 0x21, P4 ;  /* 0x00000021b500780c */ /* 0x000fe40002781670 */
[----:B------:R-:W-:Y:S02]  /*b8e0*/  FMNMX.FTZ R3, R2, R3, !PT ;  /* 0x0000000302037209 */ /* 0x000fe40007810000 */
[----:B------:R-:W-:Y:S02]  /*b8f0*/  FSEL R158, R158, -INF , !P4 ;  /* 0xff8000009e9e7808 */ /* 0x000fe40006000000 */
[----:B------:R-:W-:Y:S02]  /*b900*/  FMNMX.FTZ R0, R152, R3, !PT ;  /* 0x0000000398007209 */ /* 0x000fe40007810000 */
[----:B------:R-:W-:Y:S02]  /*b910*/  ISETP.GT.AND P4, PT, R182, 0x28, P2 ;  /* 0x00000028b600780c */ /* 0x000fe40001784270 */
[----:B------:R-:W-:-:S02]  /*b920*/  FMNMX.FTZ R3, R153, R0, !PT ;  /* 0x0000000099037209 */ /* 0x000fc40007810000 */
[----:B------:R-:W-:Y:S02]  /*b930*/  ISETP.LT.OR P4, PT, R181, 0x29, P4 ;  /* 0x00000029b500780c */ /* 0x000fe40002781670 */
[----:B------:R-:W-:Y:S02]  /*b940*/  FMNMX.FTZ R0, R154, R3, !PT ;  /* 0x000000039a007209 */ /* 0x000fe40007810000 */
[----:B------:R-:W-:Y:S02]  /*b950*/  FSEL R160, R160, -INF , !P4 ;  /* 0xff800000a0a07808 */ /* 0x000fe40006000000 */
[----:B------:R-:W-:Y:S02]  /*b960*/  ISETP.GT.AND P3, PT, R182, 0x30, P2 ;  /* 0x00000030b600780c */ /* 0x000fe40001764270 */
[----:B------:R-:W-:Y:S02]  /*b970*/  R2UR UR4, R23 ;  /* 0x00000000170472ca */ /* 0x000fe400000e0000 */
[----:B0-----:R-:W-:-:S02]  /*b980*/  FMNMX.FTZ R4, R4, R179, !PT ;  /* 0x000000b304047209 */ /* 0x001fc40007810000 */
[----:B------:R-:W-:Y:S02]  /*b990*/  FMNMX.FTZ R179, R155, R0, !PT ;  /* 0x000000009bb37209 */ /* 0x000fe40007810000 */
[C---:B------:R-:W-:Y:S01]  /*b9a0*/  FSETP.NEU.FTZ.AND P4, PT, R4.reuse, -INF , PT ;  /* 0xff8000000400780b */ /* 0x040fe20003f9d000 */
[----:B------:R-:W-:Y:S01]  /*b9b0*/  FMUL.FTZ R3, R4, UR6 ;  /* 0x0000000604037c20 */ /* 0x000fe20008410000 */
[----:B------:R-:W-:Y:S02]  /*b9c0*/  FMNMX.FTZ R0, R156, R179, !PT ;  /* 0x000000b39c007209 */ /* 0x000fe40007810000 */
[----:B------:R-:W-:Y:S02]  /*b9d0*/  ISETP.LT.OR P3, PT, R181, 0x31, P3 ;  /* 0x00000031b500780c */ /* 0x000fe40001f61670 */
[----:B------:R-:W-:Y:S02]  /*b9e0*/  FSEL R3, R3, RZ, P4 ;  /* 0x000000ff03037208 */ /* 0x000fe40002000000 */
[----:B------:R-:W-:-:S03]  /*b9f0*/  FMNMX.FTZ R179, R157, R0, !PT ;  /* 0x000000009db37209 */ /* 0x000fc60007810000 */
[--C-:B------:R-:W-:Y:S01]  /*ba00*/  FFMA.FTZ R183, R172, UR6, -R3.reuse ;  /* 0x00000006acb77c23 */ /* 0x100fe20008010803 */
[----:B------:R-:W-:Y:S01]  /*ba10*/  FMNMX.FTZ R0, R158, R179, !PT ;  /* 0x000000b39e007209 */ /* 0x000fe20007810000 */
[--C-:B------:R-:W-:Y:S01]  /*ba20*/  FFMA.FTZ R190, R190, UR6, -R3.reuse ;  /* 0x00000006bebe7c23 */ /* 0x100fe20008010803 */
[----:B------:R-:W-:Y:S01]  /*ba30*/  FSEL R172, R163, -INF , !P3 ;  /* 0xff800000a3ac7808 */ /* 0x000fe20005800000 */
[--C-:B------:R-:W-:Y:S01]  /*ba40*/  FFMA.FTZ R196, R188, UR6, -R3.reuse ;  /* 0x00000006bcc47c23 */ /* 0x100fe20008010803 */
[----:B------:R-:W-:Y:S01]  /*ba50*/  ISETP.GT.AND P3, PT, R182, 0x31, P2 ;  /* 0x00000031b600780c */ /* 0x000fe20001764270 */
[--C-:B------:R-:W-:Y:S01]  /*ba60*/  FFMA.FTZ R184, R175, UR6, -R3.reuse ;  /* 0x00000006afb87c23 */ /* 0x100fe20008010803 */
[----:B------:R-:W-:Y:S01]  /*ba70*/  FMNMX.FTZ R179, R159, R0, !PT ;  /* 0x000000009fb37209 */ /* 0x000fe20007810000 */
[--C-:B------:R-:W-:Y:S01]  /*ba80*/  FFMA.FTZ R198, R191, UR6, -R3.reuse ;  /* 0x00000006bfc67c23 */ /* 0x100fe20008010803 */
[----:B------:R-:W-:Y:S01]  /*ba90*/  ISETP.LT.OR P3, PT, R181, 0x32, P3 ;  /* 0x00000032b500780c */ /* 0x000fe20001f61670 */
        /* <DEDUP_REMOVED lines=9> */
[----:B------:R-:W-:Y:S01]  /*bb30*/  ISETP.GT.AND P2, PT, R182, 0x39, P2 ;  /* 0x00000039b600780c */ /* 0x000fe20001744270 */
[--C-:B------:R-:W-:Y:S01]  /*bb40*/  FFMA.FTZ R171, R171, UR6, -R3.reuse ;  /* 0x00000006abab7c23 */ /* 0x100fe20008010803 */
[----:B------:R-:W-:Y:S01]  /*bb50*/  ISETP.LT.OR P3, PT, R181, 0x39, P3 ;  /* 0x00000039b500780c */ /* 0x000fe20001f61670 */
[--C-:B------:R-:W-:Y:S01]  /*bb60*/  FFMA.FTZ R175, R176, UR6, -R3.reuse ;  /* 0x00000006b0af7c23 */ /* 0x100fe20008010803 */
[----:B------:R-:W-:Y:S01]  /*bb70*/  FMNMX.FTZ R179, R172, R179, !PT ;  /* 0x000000b3acb37209 */ /* 0x000fe20007810000 */
[--C-:B------:R-:W-:Y:S01]  /*bb80*/  FFMA.FTZ R186, R177, UR6, -R3.reuse ;  /* 0x00000006b1ba7c23 */ /* 0x100fe20008010803 */
[----:B------:R-:W-:Y:S01]  /*bb90*/  ISETP.LT.OR P2, PT, R181, 0x3a, P2 ;  /* 0x0000003ab500780c */ /* 0x000fe20001741670 */
[----:B------:R-:W-:Y:S01]  /*bba0*/  FFMA.FTZ R178, R178, UR6, -R3 ;  /* 0x00000006b2b27c23 */ /* 0x000fe20008010803 */
[----:B------:R-:W-:Y:S01]  /*bbb0*/  FSEL R164, R164, -INF , !P3 ;  /* 0xff800000a4a47808 */ /* 0x000fe20005800000 */
[----:B------:R-:W-:Y:S01]  /*bbc0*/  MUFU.EX2 R163, R183 ;  /* 0x000000b700a37308 */ /* 0x000fe20000000800 */
[----:B------:R-:W-:-:S02]  /*bbd0*/  FMNMX.FTZ R181, R162, R179, !PT ;  /* 0x000000b3a2b57209 */ /* 0x000fc40007810000 */
[----:B------:R-:W-:Y:S02]  /*bbe0*/  FSEL R179, R165, -INF , !P2 ;  /* 0xff800000a5b37808 */ /* 0x000fe40005000000 */
[----:B------:R-:W-:Y:S02]  /*bbf0*/  FMNMX.FTZ R0, R164, R181, !PT ;  /* 0x000000b5a4007209 */ /* 0x000fe40007810000 */
[----:B------:R-:W-:Y:S01]  /*bc00*/  FSEL R166, R4, RZ, P4 ;  /* 0x000000ff04a67208 */ /* 0x000fe20002000000 */
[----:B------:R0:W-:Y:S01]  /*bc10*/  MUFU.EX2 R165, R190 ;  /* 0x000000be00a57308 */ /* 0x0001e20000000800 */
[----:B------:R-:W-:-:S03]  /*bc20*/  FMNMX.FTZ R0, R179, R0, !PT ;  /* 0x00000000b3007209 */ /* 0x000fc60007810000 */
[----:B------:R-:W-:Y:S02]  /*bc30*/  FADD.FTZ R166, -R166, R21 ;  /* 0x00000015a6a67221 */ /* 0x000fe40000010100 */
[----:B------:R-:W1:Y:S02]  /*bc40*/  SHFL.BFLY PT, R181, R0, 0x2, 0x1f ;  /* 0x0c401f0000b57f89 */ /* 0x000e6400000e0000 */
[----:B------:R-:W-:Y:S01]  /*bc50*/  MUFU.EX2 R196, R196 ;  /* 0x000000c400c47308 */ /* 0x000fe20000000800 */
[--C-:B0-----:R-:W-:Y:S01]  /*bc60*/  FFMA.FTZ R190, R173, UR6, -R3.reuse ;  /* 0x00000006adbe7c23 */ /* 0x101fe20008010803 */
[----:B------:R-:W-:-:S06]  /*bc70*/  FFMA.FTZ R173, R174, UR6, -R3 ;  /* 0x00000006aead7c23 */ /* 0x000fcc0008010803 */
[----:B------:R-:W-:Y:S08]  /*bc80*/  MUFU.EX2 R198, R198 ;  /* 0x000000c600c67308 */ /* 0x000ff00000000800 */
[----:B------:R-:W-:Y:S01]  /*bc90*/  MUFU.EX2 R192, R192 ;  /* 0x000000c000c07308 */ /* 0x000fe20000000800 */
[----:B-1----:R-:W-:-:S07]  /*bca0*/  FMNMX.FTZ R181, R0, R181, !PT ;  /* 0x000000b500b57209 */ /* 0x002fce0007810000 */
[----:B------:R-:W-:Y:S01]  /*bcb0*/  MUFU.EX2 R167, R167 ;  /* 0x000000a700a77308 */ /* 0x000fe20000000800 */
[----:B------:R-:W0:Y:S07]  /*bcc0*/  SHFL.BFLY PT, R0, R181, 0x1, 0x1f ;  /* 0x0c201f00b5007f89 */ /* 0x000e2e00000e0000 */
[----:B------:R-:W-:Y:S08]  /*bcd0*/  MUFU.EX2 R194, R194 ;  /* 0x000000c200c27308 */ /* 0x000ff00000000800 */
[----:B------:R-:W-:Y:S08]  /*bce0*/  MUFU.EX2 R169, R169 ;  /* 0x000000a900a97308 */ /* 0x000ff00000000800 */
[----:B------:R-:W-:Y:S01]  /*bcf0*/  MUFU.EX2 R188, R188 ;  /* 0x000000bc00bc7308 */ /* 0x000fe20000000800 */
[----:B0-----:R-:W-:Y:S01]  /*bd00*/  FMNMX.FTZ R3, R181, R0, !PT ;  /* 0x00000000b5037209 */ /* 0x001fe20007810000 */
[----:B------:R-:W-:-:S03]  /*bd10*/  FMUL.FTZ R0, R166, UR6 ;  /* 0x00000006a6007c20 */ /* 0x000fc60008410000 */
[C---:B------:R-:W-:Y:S01]  /*bd20*/  FSETP.NEU.FTZ.AND P2, PT, R3.reuse, -INF , PT ;  /* 0xff8000000300780b */ /* 0x040fe20003f5d000 */
[----:B------:R-:W-:Y:S02]  /*bd30*/  FMUL.FTZ R177, R3, UR6 ;  /* 0x0000000603b17c20 */ /* 0x000fe40008410000 */
[----:B------:R-:W-:Y:S03]  /*bd40*/  MUFU.EX2 R171, R171 ;  /* 0x000000ab00ab7308 */ /* 0x000fe60000000800 */
[----:B------:R-:W-:-:S05]  /*bd50*/  FSEL R177, R177, RZ, P2 ;  /* 0x000000ffb1b17208 */ /* 0x000fca0001000000 */
[----:B------:R-:W0:Y:S01]  /*bd60*/  MUFU.EX2 R0, R0 ;  /* 0x0000000000007308 */ /* 0x000e220000000800 */
        /* <DEDUP_REMOVED lines=8> */
[--C-:B------:R-:W-:Y:S01]  /*bdf0*/  FFMA.FTZ R154, R155, UR6, -R177.reuse ;  /* 0x000000069b9a7c23 */ /* 0x100fe200080108b1 */
[--C-:B------:R-:W-:Y:S01]  /*be00*/  FFMA.FTZ R195, R156, UR6, -R177.reuse ;  /* 0x000000069cc37c23 */ /* 0x100fe200080108b1 */
[----:B------:R-:W-:Y:S01]  /*be10*/  FMUL.FTZ R2, R2, UR6 ;  /* 0x0000000602027c20 */ /* 0x000fe20008410000 */
[--C-:B------:R-:W-:Y:S01]  /*be20*/  FFMA.FTZ R156, R157, UR6, -R177.reuse ;  /* 0x000000069d9c7c23 */ /* 0x100fe200080108b1 */
[--C-:B------:R-:W-:Y:S01]  /*be30*/  FFMA.FTZ R189, R158, UR6, -R177.reuse ;  /* 0x000000069ebd7c23 */ /* 0x100fe200080108b1 */
[--C-:B------:R-:W-:Y:S01]  /*be40*/  FFMA.FTZ R158, R159, UR6, -R177.reuse ;  /* 0x000000069f9e7c23 */ /* 0x100fe200080108b1 */
[----:B------:R-:W-:Y:S01]  /*be50*/  FFMA.FTZ R191, R160, UR6, -R177 ;  /* 0x00000006a0bf7c23 */ /* 0x000fe200080108b1 */
[----:B------:R-:W-:Y:S01]  /*be60*/  MUFU.EX2 R197, R197 ;  /* 0x000000c500c57308 */ /* 0x000fe20000000800 */
[----:B0-----:R-:W-:Y:S01]  /*be70*/  FFMA.FTZ R153, R0, R16, R163 ;  /* 0x0000001000997223 */ /* 0x001fe200000100a3 */
[----:B------:R-:W-:-:S02]  /*be80*/  IMAD.U32 R155, RZ, RZ, UR10 ;  /* 0x0000000aff9b7e24 */ /* 0x000fc4000f8e00ff */
[--C-:B------:R-:W-:Y:S01]  /*be90*/  FFMA.FTZ R185, R172, UR6, -R177.reuse ;  /* 0x00000006acb97c23 */ /* 0x100fe200080108b1 */
[----:B------:R-:W-:Y:S01]  /*bea0*/  FFMA.FTZ R162, R162, UR6, -R177 ;  /* 0x00000006a2a27c23 */ /* 0x000fe200080108b1 */
[----:B------:R-:W-:Y:S01]  /*beb0*/  FADD.FTZ R153, R196, R153 ;  /* 0x00000099c4997221 */ /* 0x000fe20000010000 */
[----:B------:R-:W-:Y:S02]  /*bec0*/  @!P1 VIADD R155, R155, 0x30860 ;  /* 0x000308609b9b9836 */ /* 0x000fe40000000000 */
[----:B------:R-:W-:Y:S01]  /*bed0*/  FFMA.FTZ R164, R164, UR6, -R177 ;  /* 0x00000006a4a47c23 */ /* 0x000fe200080108b1 */
[----:B------:R-:W0:Y:S01]  /*bee0*/  MUFU.EX2 R2, R2 ;  /* 0x0000000200027308 */ /* 0x000e220000000800 */
[----:B------:R-:W-:Y:S01]  /*bef0*/  FADD.FTZ R16, R198, R153 ;  /* 0x00000099c6107221 */ /* 0x000fe20000010000 */
[----:B------:R-:W-:Y:S01]  /*bf00*/  ISETP.GT.AND P2, PT, R20, UR4, PT ;  /* 0x0000000414007c0c */ /* 0x000fe2000bf44270 */
[----:B------:R-:W-:Y:S01]  /*bf10*/  UMOV UR4, UR37 ;  /* 0x0000002500047c82 */ /* 0x000fe20008000000 */
[----:B------:R-:W-:Y:S01]  /*bf20*/  @!P1 PRMT R155, RZ, 0x654, R155 ;  /* 0x00000654ff9b9816 */ /* 0x000fe2000000009b */
[C---:B------:R-:W-:Y:S01]  /*bf30*/  FADD.FTZ R153, R165.reuse, R16 ;  /* 0x00000010a5997221 */ /* 0x040fe20000010000 */
[----:B------:R-:W-:Y:S01]  /*bf40*/  F2FP.F16.F32.PACK_AB R196, R196, R163 ;  /* 0x000000a3c4c4723e */ /* 0x000fe200000000ff */
[----:B------:R-:W-:Y:S01]  /*bf50*/  VIADD R20, R20, 0xffffffff ;  /* 0xffffffff14147836 */ /* 0x000fe20000000000 */
[----:B------:R-:W1:Y:S01]  /*bf60*/  MUFU.EX2 R199, R199 ;  /* 0x000000c700c77308 */ /* 0x000e620000000800 */
[----:B------:R-:W-:Y:S01]  /*bf70*/  FADD.FTZ R160, R192, R153 ;  /* 0x00000099c0a07221 */ /* 0x000fe20000010000 */
[----:B------:R2:W-:Y:S01]  /*bf80*/  @!P1 SYNCS.ARRIVE.TRANS64.RED.A1T0 RZ, [R155+URZ], RZ ;  /* 0x000000ff9bff99a7 */ /* 0x0005e2000810043f */
[----:B------:R-:W-:Y:S01]  /*bf90*/  F2FP.F16.F32.PACK_AB R198, R165, R198 ;  /* 0x000000c6a5c6723e */ /* 0x000fe200000000ff */
[----:B------:R-:W-:-:S02]  /*bfa0*/  IMAD.MOV.U32 R207, RZ, RZ, R3 ;  /* 0x000000ffffcf7224 */ /* 0x000fc400078e0003 */
[----:B------:R-:W-:Y:S01]  /*bfb0*/  FADD.FTZ R153, R167, R160 ;  /* 0x000000a0a7997221 */ /* 0x000fe20000010000 */
[--C-:B------:R-:W-:Y:S01]  /*bfc0*/  FFMA.FTZ R160, R161, UR6, -R177.reuse ;  /* 0x00000006a1a07c23 */ /* 0x100fe200080108b1 */
[----:B------:R-:W-:Y:S01]  /*bfd0*/  FFMA.FTZ R177, R179, UR6, -R177 ;  /* 0x00000006b3b17c23 */ /* 0x000fe200080108b1 */
[----:B------:R-:W3:Y:S01]  /*bfe0*/  MUFU.EX2 R152, R152 ;  /* 0x0000009800987308 */ /* 0x000ee20000000800 */
[----:B0-----:R-:W-:Y:S01]  /*bff0*/  FFMA.FTZ R5, R2, R5, R197 ;  /* 0x0000000502057223 */ /* 0x001fe200000100c5 */
[----:B------:R-:W-:Y:S01]  /*c000*/  FADD.FTZ R168, R194, R153 ;  /* 0x00000099c2a87221 */ /* 0x000fe20000010000 */
[----:B------:R-:W-:Y:S02]  /*c010*/  F2FP.F16.F32.PACK_AB R192, R167, R192 ;  /* 0x000000c0a7c0723e */ /* 0x000fe400000000ff */
[----:B------:R-:W-:Y:S01]  /*c020*/  FADD.FTZ R16, R166, R5 ;  /* 0x00000005a6107221 */ /* 0x000fe20000010000 */
[C---:B------:R-:W-:Y:S01]  /*c030*/  FADD.FTZ R153, R169.reuse, R168 ;  /* 0x000000a8a9997221 */ /* 0x040fe20000010000 */
[----:B------:R-:W-:Y:S01]  /*c040*/  F2FP.F16.F32.PACK_AB R194, R169, R194 ;  /* 0x000000c2a9c2723e */ /* 0x000fe200000000ff */
[----:B------:R-:W0:Y:S01]  /*c050*/  MUFU.EX2 R193, R193 ;  /* 0x000000c100c17308 */ /* 0x000e220000000800 */
[----:B-1----:R-:W-:Y:S01]  /*c060*/  FADD.FTZ R5, R199, R16 ;  /* 0x00000010c7057221 */ /* 0x002fe20000010000 */
[----:B------:R-:W-:Y:S01]  /*c070*/  FADD.FTZ R168, R188, R153 ;  /* 0x00000099bca87221 */ /* 0x000fe20000010000 */
[----:B------:R-:W-:-:S02]  /*c080*/  F2FP.F16.F32.PACK_AB R188, R171, R188 ;  /* 0x000000bcabbc723e */ /* 0x000fc400000000ff */
[----:B------:R-:W-:Y:S01]  /*c090*/  F2FP.F16.F32.PACK_AB R197, R166, R197 ;  /* 0x000000c5a6c5723e */ /* 0x000fe200000000ff */
[----:B------:R-:W-:Y:S02]  /*c0a0*/  FADD.FTZ R153, R171, R168 ;  /* 0x000000a8ab997221 */ /* 0x000fe40000010000 */
        /* <DEDUP_REMOVED lines=21> */
[----:B-1----:R-:W-:-:S07]  /*c200*/  FADD.FTZ R5, R191, R16 ;  /* 0x00000010bf057221 */ /* 0x002fce0000010000 */
[----:B------:R-:W1:Y:S01]  /*c210*/  MUFU.EX2 R184, R184 ;  /* 0x000000b800b87308 */ /* 0x000e620000000800 */
[C---:B---3--:R-:W-:Y:S01]  /*c220*/  FADD.FTZ R153, R173.reuse, R168 ;  /* 0x000000a8ad997221 */ /* 0x048fe20000010000 */
[----:B------:R-:W-:-:S06]  /*c230*/  F2FP.F16.F32.PACK_AB R190, R173, R190 ;  /* 0x000000beadbe723e */ /* 0x000fcc00000000ff */
[----:B------:R-:W-:Y:S01]  /*c240*/  MUFU.EX2 R185, R185 ;  /* 0x000000b900b97308 */ /* 0x000fe20000000800 */
[----:B0-----:R-:W-:-:S07]  /*c250*/  F2FP.F16.F32.PACK_AB R191, R160, R191 ;  /* 0x000000bfa0bf723e */ /* 0x001fce00000000ff */
[----:B------:R-:W0:Y:S01]  /*c260*/  MUFU.EX2 R175, R175 ;  /* 0x000000af00af7308 */ /* 0x000e220000000800 */
[----:B-1----:R-:W-:-:S07]  /*c270*/  FADD.FTZ R168, R184, R153 ;  /* 0x00000099b8a87221 */ /* 0x002fce0000010000 */
[----:B--2---:R1:W2:Y:S08]  /*c280*/  MUFU.EX2 R155, R162 ;  /* 0x000000a2009b7308 */ /* 0x0042b00000000800 */
[----:B------:R-:W3:Y:S01]  /*c290*/  MUFU.EX2 R186, R186 ;  /* 0x000000ba00ba7308 */ /* 0x000ee20000000800 */
[----:B-1----:R-:W-:Y:S01]  /*c2a0*/  FADD.FTZ R162, R160, R5 ;  /* 0x00000005a0a27221 */ /* 0x002fe20000010000 */
[C---:B0-----:R-:W-:Y:S01]  /*c2b0*/  FADD.FTZ R153, R175.reuse, R168 ;  /* 0x000000a8af997221 */ /* 0x041fe20000010000 */
[----:B------:R-:W-:-:S02]  /*c2c0*/  F2FP.F16.F32.PACK_AB R184, R175, R184 ;  /* 0x000000b8afb8723e */ /* 0x000fc400000000ff */
[----:B------:R-:W-:-:S03]  /*c2d0*/  FADD.FTZ R162, R185, R162 ;  /* 0x000000a2b9a27221 */ /* 0x000fc60000010000 */
[----:B------:R-:W0:Y:S01]  /*c2e0*/  MUFU.EX2 R187, R164 ;  /* 0x000000a400bb7308 */ /* 0x000e220000000800 */
[C---:B--2---:R-:W-:Y:S01]  /*c2f0*/  FADD.FTZ R162, R155.reuse, R162 ;  /* 0x000000a29ba27221 */ /* 0x044fe20000010000 */
[----:B------:R-:W-:-:S06]  /*c300*/  F2FP.F16.F32.PACK_AB R185, R155, R185 ;  /* 0x000000b99bb9723e */ /* 0x000fcc00000000ff */
[----:B------:R-:W1:Y:S01]  /*c310*/  MUFU.EX2 R21, R178 ;  /* 0x000000b200157308 */ /* 0x000e620000000800 */
[----:B---3--:R-:W-:-:S07]  /*c320*/  FADD.FTZ R16, R186, R153 ;  /* 0x00000099ba107221 */ /* 0x008fce0000010000 */
[----:B------:R-:W2:Y:S01]  /*c330*/  MUFU.EX2 R177, R177 ;  /* 0x000000b100b17308 */ /* 0x000ea20000000800 */
[----:B0-----:R-:W-:Y:S01]  /*c340*/  FADD.FTZ R162, R187, R162 ;  /* 0x000000a2bba27221 */ /* 0x001fe20000010000 */
[C---:B-1----:R-:W-:Y:S01]  /*c350*/  FADD.FTZ R16, R21.reuse, R16 ;  /* 0x0000001015107221 */ /* 0x042fe20000010000 */
[----:B------:R-:W-:Y:S01]  /*c360*/  F2FP.F16.F32.PACK_AB R186, R21, R186 ;  /* 0x000000ba15ba723e */ /* 0x000fe200000000ff */
[----:B------:R-:W-:Y:S02]  /*c370*/  IMAD.MOV.U32 R21, RZ, RZ, R4 ;  /* 0x000000ffff157224 */ /* 0x000fe400078e0004 */
[C---:B--2---:R-:W-:Y:S01]  /*c380*/  FADD.FTZ R5, R177.reuse, R162 ;  /* 0x000000a2b1057221 */ /* 0x044fe20000010000 */
[----:B------:R-:W-:Y:S01]  /*c390*/  F2FP.F16.F32.PACK_AB R187, R177, R187 ;  /* 0x000000bbb1bb723e */ /* 0x000fe200000000ff */
[----:B------:R-:W-:Y:S06]  /*c3a0*/  @P2 BRA `(.L_x_1230) ;  /* 0xffffffd400342947 */ /* 0x000fec000383ffff */
.L_x_1213:
        /* <DEDUP_REMOVED lines=131> */
.L_x_1231:
[----:B------:R-:W-:Y:S01]  /*cbe0*/  ULEA UR5, UR37, UR38, 0x3 ;  /* 0x0000002625057291 */ /* 0x000fe2000f8e183f */
[----:B------:R-:W-:-:S05]  /*cbf0*/  IMAD.U32 R0, RZ, RZ, UR36 ;  /* 0x00000024ff007e24 */ /* 0x000fca000f8e00ff */
[----:B------:R-:W-:-:S04]  /*cc00*/  SHF.L.U32 R0, R0, 0x1f, RZ ;  /* 0x0000001f00007819 */ /* 0x000fc800000006ff */
[----:B------:R0:W1:Y:S01]  /*cc10*/  SYNCS.PHASECHK.TRANS64.TRYWAIT P2, [UR5+0x30850], R0 ;  /* 0x03085000ff0075a7 */ /* 0x0000620008040145 */
[----:B------:R-:W-:Y:S05]  /*cc20*/  @!P0 BRA `(.L_x_1232) ;  /* 0x0000000000048947 */ /* 0x000fea0003800000 */
[----:B------:R-:W-:Y:S01]  /*cc30*/  BPT.TRAP 0x1 ;  /* 0x000000040000795c */ /* 0x000fe20000300000 */
.L_x_1232:
[----:B-1----:R-:W-:Y:S05]  /*cc40*/  @P2 BRA `(.L_x_1233) ;  /* 0x0000000000082947 */ /* 0x002fea0003800000 */
[----:B------:R-:W1:Y:S02]  /*cc50*/  SYNCS.PHASECHK.TRANS64.TRYWAIT P0, [UR5+0x30850], R0 ;  /* 0x03085000ff0075a7 */ /* 0x000e640008000145 */
[----:B-1----:R-:W-:Y:S05]  /*cc60*/  @!P0 BRA `(.L_x_1234) ;  /* 0x0000009400248947 */ /* 0x002fea0003800000 */
.L_x_1233:
[----:B------:R-:W-:Y:S01]  /*cc70*/  UIADD3 UR38, UR38, 0x400, URZ ;  /* 0x0000040026267890 */ /* 0x000fe2000fffe03f */
[----:B------:R-:W-:Y:S01]  /*cc80*/  WARPGROUP.ARRIVE ;  /* 0x00000000000079c5 */ /* 0x000fe20000000000 */
[----:B------:R-:W-:Y:S01]  /*cc90*/  UMOV UR11, 0x40000040 ;  /* 0x40000040000b7882 */ /* 0x000fe20000000000 */
[----:B01----:R-:W0:Y:S01]  /*cca0*/  SHFL.BFLY PT, R0, R5, 0x2, 0x1f ;  /* 0x0c401f0005007f89 */ /* 0x003e2200000e0000 */
[----:B------:R-:W-:Y:S01]  /*ccb0*/  USHF.R.U32.HI UR38, URZ, 0x4, UR38 ;  /* 0x000000043f267899 */ /* 0x000fe20008011626 */
[----:B------:R-:W-:Y:S01]  /*ccc0*/  IMAD.MOV.U32 R6, RZ, RZ, RZ ;  /* 0x000000ffff067224 */ /* 0x000fe200078e00ff */
[----:B------:R-:W-:Y:S01]  /*ccd0*/  R2UR UR7, R208 ;  /* 0x00000000d00772ca */ /* 0x000fe200000e0000 */
[----:B------:R-:W1:Y:S01]  /*cce0*/  SHFL.BFLY PT, R7, R16, 0x2, 0x1f ;  /* 0x0c401f0010077f89 */ /* 0x000e6200000e0000 */
[----:B------:R-:W-:Y:S01]  /*ccf0*/  ULOP3.LUT UR38, UR38, 0x3fff, URZ, 0xc0, !UPT ;  /* 0x00003fff26267892 */ /* 0x000fe2000f8ec03f */
[----:B------:R-:W-:Y:S02]  /*cd00*/  IMAD.U32 R12, RZ, RZ, UR5 ;  /* 0x00000005ff0c7e24 */ /* 0x000fe4000f8e00ff */
[----:B------:R-:W-:Y:S01]  /*cd10*/  IMAD.U32 R13, RZ, RZ, UR6 ;  /* 0x00000006ff0d7e24 */ /* 0x000fe2000f8e00ff */
[----:B------:R-:W-:-:S04]  /*cd20*/  ULOP3.LUT UR4, UR38, 0x2000000, URZ, 0xfc, !UPT ;  /* 0x0200000026047892 */ /* 0x000fc8000f8efc3f */
[----:B------:R-:W-:Y:S02]  /*cd30*/  ULEA UR4, UR37, UR4, 0xb ;  /* 0x0000000425047291 */ /* 0x000fe4000f8e583f */
[----:B------:R-:W-:Y:S02]  /*cd40*/  UIADD3 UR37, UR37, 0x1, URZ ;  /* 0x0000000125257890 */ /* 0x000fe4000fffe03f */
[----:B------:R-:W-:Y:S02]  /*cd50*/  UIADD3 UR8, UR4, 0x80, URZ ;  /* 0x0000008004087890 */ /* 0x000fe4000fffe03f */
[----:B------:R-:W-:Y:S01]  /*cd60*/  UIADD3 UR7, UR7, 0x1, URZ ;  /* 0x0000000107077890 */ /* 0x000fe2000fffe03f */
[----:B------:R-:W-:Y:S01]  /*cd70*/  UMOV UR10, UR4 ;  /* 0x00000004000a7c82 */ /* 0x000fe20008000000 */
[----:B------:R-:W-:-:S05]  /*cd80*/  UISETP.NE.AND UP0, UPT, UR37, 0x2, UPT ;  /* 0x000000022500788c */ /* 0x000fca000bf05270 */
[----:B------:R-:W-:Y:S01]  /*cd90*/  HGMMA.64x256x16.F32 R24, R196, gdesc[UR8].tnspB, R24, gsb0 ;  /* 0x43e00008c4187df0 */ /* 0x000fe20008000818 */
[----:B------:R-:W-:Y:S01]  /*cda0*/  UMOV UR10, UR8 ;  /* 0x00000008000a7c82 */ /* 0x000fe20008000000 */
[----:B------:R-:W-:Y:S01]  /*cdb0*/  UMOV UR11, 0x40000040 ;  /* 0x40000040000b7882 */ /* 0x000fe20000000000 */
[----:B------:R-:W-:Y:S01]  /*cdc0*/  UIADD3 UR8, UR4, 0x100, URZ ;  /* 0x0000010004087890 */ /* 0x000fe2000fffe03f */
[----:B0-----:R-:W-:Y:S01]  /*cdd0*/  FADD.FTZ R2, R0, R5 ;  /* 0x0000000500027221 */ /* 0x001fe20000010000 */
[----:B------:R-:W-:Y:S01]  /*cde0*/  UIADD3 UR4, UR4, 0x180, URZ ;  /* 0x0000018004047890 */ /* 0x000fe2000fffe03f */
[----:B-1----:R-:W-:Y:S01]  /*cdf0*/  FADD.FTZ R7, R7, R16 ;  /* 0x0000001007077221 */ /* 0x002fe20000010000 */
[----:B------:R-:W-:Y:S01]  /*ce00*/  IMAD.MOV.U32 R5, RZ, RZ, RZ ;  /* 0x000000ffff057224 */ /* 0x000fe200078e00ff */
[----:B------:R-:W-:Y:S01]  /*ce10*/  USEL UR37, UR37, URZ, UP0 ;  /* 0x0000003f25257287 */ /* 0x000fe20008000000 */
[----:B------:R-:W0:Y:S01]  /*ce20*/  SHFL.BFLY PT, R9, R2, 0x1, 0x1f ;  /* 0x0c201f0002097f89 */ /* 0x000e2200000e0000 */
[----:B------:R-:W-:-:S03]  /*ce30*/  IMAD.U32 R208, RZ, RZ, UR7 ;  /* 0x00000007ffd07e24 */ /* 0x000fc6000f8e00ff */
[----:B------:R-:W1:Y:S01]  /*ce40*/  SHFL.BFLY PT, R0, R7, 0x1, 0x1f ;  /* 0x0c201f0007007f89 */ /* 0x000e6200000e0000 */
[----:B0-----:R-:W-:Y:S01]  /*ce50*/  FADD.FTZ R11, R2, R9 ;  /* 0x00000009020b7221 */ /* 0x001fe20000010000 */
[----:B------:R-:W-:Y:S02]  /*ce60*/  IMAD.MOV.U32 R2, RZ, RZ, -0x800000 ;  /* 0xff800000ff027424 */ /* 0x000fe400078e00ff */
        /* <DEDUP_REMOVED lines=8> */
[----:B------:R-:W-:Y:S08]  /*cef0*/  @P0 MUFU.RCP R6, R10 ;  /* 0x0000000a00060308 */ /* 0x000ff00000001000 */
[----:B------:R0:W1:Y:S08]  /*cf00*/  @P0 MUFU.LG2 R8, R10 ;  /* 0x0000000a00080308 */ /* 0x0000700000000c00 */
[----:B------:R-:W2:Y:S01]  /*cf10*/  @P2 MUFU.RCP R5, R11 ;  /* 0x0000000b00052308 */ /* 0x000ea20000001000 */
[----:B0-----:R-:W-:Y:S01]  /*cf20*/  @P2 FMUL.FTZ R10, R9, 0.69314718246459960938 ;  /* 0x3f317218090a2820 */ /* 0x001fe20000410000 */
[----:B------:R-:W-:-:S03]  /*cf30*/  @!P1 VIADD R9, R12, 0x30860 ;  /* 0x000308600c099836 */ /* 0x000fc60000000000 */
[----:B------:R-:W-:Y:S02]  /*cf40*/  @P2 FFMA.FTZ R2, R13, R3, R10 ;  /* 0x000000030d022223 */ /* 0x000fe4000001000a */
[----:B------:R-:W-:Y:S01]  /*cf50*/  @!P1 PRMT R9, RZ, 0x654, R9 ;  /* 0x00000654ff099816 */ /* 0x000fe20000000009 */
[----:B-1----:R-:W-:-:S04]  /*cf60*/  @P0 FMUL.FTZ R8, R8, 0.69314718246459960938 ;  /* 0x3f31721808080820 */ /* 0x002fc80000410000 */
[----:B------:R-:W-:Y:S01]  /*cf70*/  @P0 FFMA.FTZ R0, R7, R4, R8 ;  /* 0x0000000407000223 */ /* 0x000fe20000010008 */
[----:B------:R-:W-:Y:S01]  /*cf80*/  PLOP3.LUT P0, PT, PT, PT, PT, 0x8, 0x0 ;  /* 0x000000000000781c */ /* 0x000fe20003f0e170 */
[----:B------:R-:W-:Y:S02]  /*cf90*/  WARPGROUP.DEPBAR.LE gsb0, 0x0 ;  /* 0x00008000000079c5 */ /* 0x000fe40000010000 */
[----:B------:R-:W-:-:S06]  /*cfa0*/  WARPGROUP.ARRIVE ;  /* 0x00000000000079c5 */ /* 0x000fcc0000000000 */
[----:B------:R-:W-:Y:S01]  /*cfb0*/  HGMMA.64x256x16.F32 R24, R192, gdesc[UR8].tnspB, R24, gsb0 ;  /* 0x43e00008c0187df0 */ /* 0x000fe20008000818 */
[----:B------:R-:W-:Y:S01]  /*cfc0*/  UMOV UR10, UR8 ;  /* 0x00000008000a7c82 */ /* 0x000fe20008000000 */
[----:B------:R-:W-:Y:S01]  /*cfd0*/  UMOV UR11, 0x40000040 ;  /* 0x40000040000b7882 */ /* 0x000fe20000000000 */
[----:B------:R-:W-:Y:S02]  /*cfe0*/  WARPGROUP.DEPBAR.LE gsb0, 0x0 ;  /* 0x00008000000079c5 */ /* 0x000fe40000010000 */
[----:B------:R-:W-:-:S15]  /*cff0*/  WARPGROUP.ARRIVE ;  /* 0x00000000000079c5 */ /* 0x000fde0000000000 */
[----:B------:R-:W-:-:S08]  /*d000*/  NOP ;  /* 0x0000000000007918 */ /* 0x000fd00000000000 */
[----:B------:R-:W-:Y:S01]  /*d010*/  HGMMA.64x256x16.F32 R24, R188, gdesc[UR8].tnspB, R24, gsb0 ;  /* 0x43e00008bc187df0 */ /* 0x000fe20008000818 */
[----:B------:R-:W-:Y:S01]  /*d020*/  UMOV UR10, UR4 ;  /* 0x00000004000a7c82 */ /* 0x000fe20008000000 */
[----:B------:R-:W-:Y:S01]  /*d030*/  UMOV UR11, 0x40000040 ;  /* 0x40000040000b7882 */ /* 0x000fe20000000000 */
[----:B------:R-:W-:-:S04]  /*d040*/  USEL UR4, URZ, 0x1, UP0 ;  /* 0x000000013f047887 */ /* 0x000fc80008000000 */
[----:B------:R-:W-:Y:S01]  /*d050*/  ULOP3.LUT UR36, UR36, UR4, URZ, 0x3c, !UPT ;  /* 0x0000000424247292 */ /* 0x000fe2000f8e3c3f */
[----:B------:R-:W-:Y:S02]  /*d060*/  WARPGROUP.DEPBAR.LE gsb0, 0x0 ;  /* 0x00008000000079c5 */ /* 0x000fe40000010000 */
[----:B------:R-:W-:-:S15]  /*d070*/  WARPGROUP.ARRIVE ;  /* 0x00000000000079c5 */ /* 0x000fde0000000000 */
[----:B------:R-:W-:-:S03]  /*d080*/  NOP ;  /* 0x0000000000007918 */ /* 0x000fc60000000000 */
[----:B------:R-:W-:Y:S03]  /*d090*/  HGMMA.64x256x16.F32 R24, R184, gdesc[UR8].tnspB, R24, gsb0 ;  /* 0x43e00008b8187df0 */ /* 0x000fe60008000818 */
[----:B------:R-:W-:Y:S02]  /*d0a0*/  WARPGROUP.DEPBAR.LE gsb0, 0x0 ;  /* 0x00008000000079c5 */ /* 0x000fe40000010000 */
        /* <DEDUP_REMOVED lines=21> */
[-C--:B--2---:R-:W-:Y:S01]  /*d200*/  FMUL.FTZ R18, R27, R5.reuse ;  /* 0x000000051b127220 */ /* 0x084fe20000410000 */
        /* <DEDUP_REMOVED lines=107> */
.L_x_1164:
[----:B------:R-:W0:Y:S01]  /*d8c0*/  S2R R4, SR_CgaCtaId ;  /* 0x0000000000047919 */ /* 0x000e220000008800 */
[----:B------:R-:W-:Y:S01]  /*d8d0*/  MOV R207, 0x400 ;  /* 0x0000040000cf7802 */ /* 0x000fe20000000f00 */
[----:B------:R-:W-:Y:S01]  /*d8e0*/  BSSY B0, `(.L_x_1235) ;  /* 0x00002a2000007945 */ /* 0x000fe20003800000 */
[----:B------:R-:W-:Y:S02]  /*d8f0*/  BAR.SYNC.DEFER_BLOCKING 0x5, 0x180 ;  /* 0x0146000000007b1d */ /* 0x000fe40000010000 */
[----:B0-----:R-:W-:-:S05]  /*d900*/  LEA R207, R4, R207, 0x18 ;  /* 0x000000cf04cf7211 */ /* 0x001fca00078ec0ff */
[----:B------:R-:W0:Y:S02]  /*d910*/  LDS R4, [R207+0x308d0] ;  /* 0x0308d000cf047984 */ /* 0x000e240000000800 */
[----:B0-----:R-:W-:Y:S01]  /*d920*/  R2UR UR4, R4 ;  /* 0x00000000040472ca */ /* 0x001fe200000e0000 */
[----:B------:R-:W-:Y:S06]  /*d930*/  BAR.ARV 0x4, 0x180 ;  /* 0x0106000000007b1d */ /* 0x000fec0000002000 */
[----:B------:R-:W-:Y:S08]  /*d940*/  @P0 BRA `(.L_x_1236) ;  /* 0x0000001c006c0947 */ /* 0x000ff00003800000 */
[----:B------:R-:W0:Y:S01]  /*d950*/  S2R R4, SR_SWINHI ;  /* 0x0000000000047919 */ /* 0x000e220000002f00 */
[----:B------:R-:W-:Y:S01]  /*d960*/  IMAD R5, R206, 0x40, R19 ;  /* 0x00000040ce057824 */ /* 0x000fe200078e0213 */
[----:B------:R-:W-:Y:S01]  /*d970*/  R2UR UR11, R204 ;  /* 0x00000000cc0b72ca */ /* 0x000fe200000e0000 */
[----:B------:R-:W-:Y:S01]  /*d980*/  ULDC.64 UR8, c[0x0][0xb90] ;  /* 0x0002e40000087ab9 */ /* 0x000fe20000000a00 */
[----:B------:R-:W1:Y:S01]  /*d990*/  LDC R204, c[0x0][0xbe8] ;  /* 0x0002fa00ffcc7b82 */ /* 0x000e620000000800 */
[----:B------:R-:W-:Y:S01]  /*d9a0*/  F2FP.F16.F32.PACK_AB R24, R25, R24 ;  /* 0x000000181918723e */ /* 0x000fe200000000ff */
[----:B------:R-:W-:Y:S01]  /*d9b0*/  ULDC.64 UR14, c[0x0][0x208] ;  /* 0x00008200000e7ab9 */ /* 0x000fe20000000a00 */
[----:B------:R-:W-:Y:S02]  /*d9c0*/  F2FP.F16.F32.PACK_AB R25, R18, R26 ;  /* 0x0000001a1219723e */ /* 0x000fe400000000ff */
[----:B------:R-:W-:Y:S02]  /*d9d0*/  F2FP.F16.F32.PACK_AB R26, R29, R28 ;  /* 0x0000001c1d1a723e */ /* 0x000fe400000000ff */
[----:B------:R-:W-:-:S02]  /*d9e0*/  F2FP.F16.F32.PACK_AB R27, R16, R27 ;  /* 0x0000001b101b723e */ /* 0x000fc400000000ff */
[----:B------:R-:W-:Y:S02]  /*d9f0*/  R2UR UR13, R205 ;  /* 0x00000000cd0d72ca */ /* 0x000fe400000e0000 */
[----:B------:R-:W-:Y:S01]  /*da00*/  F2FP.F16.F32.PACK_AB R32, R33, R32 ;  /* 0x000000202120723e */ /* 0x000fe200000000ff */
[----:B------:R-:W-:Y:S01]  /*da10*/  USHF.R.S32.HI UR10, URZ, 0x1f, UR11 ;  /* 0x0000001f3f0a7899 */ /* 0x000fe2000801140b */
[----:B------:R-:W-:Y:S01]  /*da20*/  F2FP.F16.F32.PACK_AB R33, R35, R34 ;  /* 0x000000222321723e */ /* 0x000fe200000000ff */
[----:B------:R-:W-:Y:S01]  /*da30*/  UIMAD.WIDE.U32 UR6, UR11, UR8, URZ ;  /* 0x000000080b0672a5 */ /* 0x000fe2000f8e003f */
[----:B------:R-:W-:Y:S01]  /*da40*/  F2FP.F16.F32.PACK_AB R35, R39, R38 ;  /* 0x000000262723723e */ /* 0x000fe200000000ff */
[----:B------:R-:W-:Y:S01]  /*da50*/  VIADD R39, R22, UR61 ;  /* 0x0000003d16277c36 */ /* 0x000fe20008000000 */
[----:B------:R-:W-:Y:S01]  /*da60*/  UIMAD UR5, UR10, UR8, URZ ;  /* 0x000000080a0572a4 */ /* 0x000fe2000f8e023f */
[----:B------:R-:W-:Y:S02]  /*da70*/  F2FP.F16.F32.PACK_AB R40, R41, R40 ;  /* 0x000000282928723e */ /* 0x000fe400000000ff */
[----:B------:R-:W-:Y:S01]  /*da80*/  F2FP.F16.F32.PACK_AB R34, R37, R36 ;  /* 0x000000242522723e */ /* 0x000fe200000000ff */
[----:B------:R-:W-:Y:S01]  /*da90*/  UIMAD UR5, UR11, UR9, UR5 ;  /* 0x000000090b0572a4 */ /* 0x000fe2000f8e0205 */
[----:B------:R-:W-:Y:S01]  /*daa0*/  F2FP.F16.F32.PACK_AB R41, R43, R42 ;  /* 0x0000002a2b29723e */ /* 0x000fe200000000ff */
[----:B------:R-:W-:Y:S01]  /*dab0*/  USHF.R.S32.HI UR12, URZ, 0x1f, UR13 ;  /* 0x0000001f3f0c7899 */ /* 0x000fe2000801140d */
[----:B------:R-:W-:Y:S01]  /*dac0*/  F2FP.F16.F32.PACK_AB R42, R45, R176 ;  /* 0x000000b02d2a723e */ /* 0x000fe200000000ff */
[----:B------:R-:W-:Y:S01]  /*dad0*/  IMAD.MOV.U32 R36, RZ, RZ, R39 ;  /* 0x000000ffff247224 */ /* 0x000fe200078e0027 */
[----:B------:R-:W-:Y:S01]  /*dae0*/  F2FP.F16.F32.PACK_AB R43, R47, R46 ;  /* 0x0000002e2f2b723e */ /* 0x000fe200000000ff */
[----:B------:R-:W-:Y:S01]  /*daf0*/  ULDC.64 UR8, c[0x0][0xb98] ;  /* 0x0002e60000087ab9 */ /* 0x000fe20000000a00 */
[----:B------:R-:W-:-:S02]  /*db00*/  MOV R168, R207 ;  /* 0x000000cf00a87202 */ /* 0x000fc40000000f00 */
[----:B0-----:R-:W-:Y:S01]  /*db10*/  MOV R169, R4 ;  /* 0x0000000400a97202 */ /* 0x001fe20000000f00 */
[----:B------:R-:W-:Y:S01]  /*db20*/  UIADD3 UR7, UR7, UR5, URZ ;  /* 0x0000000507077290 */ /* 0x000fe2000fffe03f */
[----:B------:R-:W-:Y:S01]  /*db30*/  F2FP.F16.F32.PACK_AB R196, R121, R196 ;  /* 0x000000c479c4723e */ /* 0x000fe200000000ff */
[----:B------:R-:W-:Y:S01]  /*db40*/  UIMAD UR5, UR12, UR8, URZ ;  /* 0x000000080c0572a4 */ /* 0x000fe2000f8e023f */
[----:B------:R-:W-:Y:S01]  /*db50*/  F2FP.F16.F32.PACK_AB R198, R125, R124 ;  /* 0x0000007c7dc6723e */ /* 0x000fe200000000ff */
[--C-:B------:R-:W-:Y:S01]  /*db60*/  IMAD.WIDE R12, R212, 0x2, R168.reuse ;  /* 0x00000002d40c7825 */ /* 0x100fe200078e02a8 */
[----:B------:R-:W-:Y:S01]  /*db70*/  UIMAD.WIDE.U32 UR6, UR13, UR8, UR6 ;  /* 0x000000080d0672a5 */ /* 0x000fe2000f8e0006 */
[----:B------:R-:W-:Y:S01]  /*db80*/  F2FP.F16.F32.PACK_AB R199, R100, R96 ;  /* 0x0000006064c7723e */ /* 0x000fe200000000ff */
[----:B------:R-:W-:Y:S01]  /*db90*/  UIMAD UR5, UR13, UR9, UR5 ;  /* 0x000000090d0572a4 */ /* 0x000fe2000f8e0205 */
[----:B------:R-:W-:Y:S01]  /*dba0*/  IMAD.WIDE R168, R5, 0x2, R168 ;  /* 0x0000000205a87825 */ /* 0x000fe200078e02a8 */
[C---:B------:R-:W-:Y:S01]  /*dbb0*/  IADD3 R7, P3, R12.reuse, 0xc060, RZ ;  /* 0x0000c0600c077810 */ /* 0x040fe20007f7e0ff */
[----:B------:R-:W-:Y:S01]  /*dbc0*/  ULDC.64 UR8, c[0x0][0xae8] ;  /* 0x0002ba0000087ab9 */ /* 0x000fe20000000a00 */
[----:B------:R-:W-:-:S02]  /*dbd0*/  LOP3.LUT R139, R12, 0x380, RZ, 0xc0, !PT ;  /* 0x000003800c8b7812 */ /* 0x000fc400078ec0ff */
[----:B------:R-:W-:Y:S01]  /*dbe0*/  LOP3.LUT R4, R7, 0x380, RZ, 0xc0, !PT ;  /* 0x0000038007047812 */ /* 0x000fe200078ec0ff */
[--C-:B------:R-:W-:Y:S01]  /*dbf0*/  IMAD.X R5, RZ, RZ, R13.reuse, P3 ;  /* 0x000000ffff057224 */ /* 0x100fe200018e060d */
[----:B------:R-:W-:Y:S02]  /*dc00*/  IADD3 R99, P4, R12, 0xc040, RZ ;  /* 0x0000c0400c637810 */ /* 0x000fe40007f9e0ff */
[----:B------:R-:W-:Y:S02]  /*dc10*/  SHF.R.U64 R4, R4, 0x3, RZ ;  /* 0x0000000304047819 */ /* 0x000fe400000012ff */
[C---:B------:R-:W-:Y:S02]  /*dc20*/  IADD3 R31, P5, R12.reuse, 0xc020, RZ ;  /* 0x0000c0200c1f7810 */ /* 0x040fe40007fbe0ff */
        /* <DEDUP_REMOVED lines=10> */
[--C-:B------:R-:W-:Y:S01]  /*dcd0*/  IMAD.X R153, RZ, RZ, R13.reuse, P2 ;  /* 0x000000ffff997224 */ /* 0x100fe200010e060d */
[----:B------:R-:W-:Y:S01]  /*dce0*/  LOP3.LUT R4, R4, R7, RZ, 0x3c, !PT ;  /* 0x0000000704047212 */ /* 0x000fe200078e3cff */
        /* <DEDUP_REMOVED lines=14> */
[----:B------:R-:W-:Y:S01]  /*ddd0*/  LOP3.LUT R138, R139, R12, RZ, 0x3c, !PT ;  /* 0x0000000c8b8a7212 */ /* 0x000fe200078e3cff */
[--C-:B------:R-:W-:Y:S01]  /*dde0*/  IMAD.X R9, RZ, RZ, R13.reuse, P2 ;  /* 0x000000ffff097224 */ /* 0x100fe200010e060d */
[----:B------:R-:W-:Y:S01]  /*ddf0*/  LOP3.LUT R12, R23, 0x380, RZ, 0xc0, !PT ;  /* 0x00000380170c7812 */ /* 0x000fe200078ec0ff */
[--C-:B------:R-:W-:Y:S01]  /*de00*/  IMAD.X R167, RZ, RZ, R13.reuse, P3 ;  /* 0x000000ffffa77224 */ /* 0x100fe200018e060d */
[----:B------:R-:W-:Y:S01]  /*de10*/  IADD3 R107, P2, R168, 0x7000, RZ ;  /* 0x00007000a86b7810 */ /* 0x000fe20007f5e0ff */
[----:B------:R-:W-:Y:S01]  /*de20*/  IMAD.MOV.U32 R139, RZ, RZ, R13 ;  /* 0x000000ffff8b7224 */ /* 0x000fe200078e000d */
[----:B------:R-:W-:-:S02]  /*de30*/  SHF.R.U64 R12, R12, 0x3, RZ ;  /* 0x000000030c0c7819 */ /* 0x000fc400000012ff */
[----:B------:R-:W-:Y:S02]  /*de40*/  LOP3.LUT R13, R114, 0x380, RZ, 0xc0, !PT ;  /* 0x00000380720d7812 */ /* 0x000fe400078ec0ff */
[----:B------:R-:W-:Y:S02]  /*de50*/  LOP3.LUT R146, R12, R23, RZ, 0x3c, !PT ;  /* 0x000000170c927212 */ /* 0x000fe400078e3cff */
[----:B------:R-:W-:Y:S02]  /*de60*/  LOP3.LUT R23, R106, 0x380, RZ, 0xc0, !PT ;  /* 0x000003806a177812 */ /* 0x000fe400078ec0ff */
[----:B------:R-:W-:Y:S02]  /*de70*/  SHF.R.U64 R13, R13, 0x3, RZ ;  /* 0x000000030d0d7819 */ /* 0x000fe400000012ff */
[----:B------:R-:W-:Y:S02]  /*de80*/  SHF.R.U64 R23, R23, 0x3, RZ ;  /* 0x0000000317177819 */ /* 0x000fe400000012ff */
[----:B------:R-:W-:-:S02]  /*de90*/  LOP3.LUT R142, R13, R114, RZ, 0x3c, !PT ;  /* 0x000000720d8e7212 */ /* 0x000fc400078e3cff */
[----:B------:R-:W-:Y:S02]  /*dea0*/  LOP3.LUT R154, R23, R106, RZ, 0x3c, !PT ;  /* 0x0000006a179a7212 */ /* 0x000fe400078e3cff */
[----:B------:R-:W-:Y:S02]  /*deb0*/  LOP3.LUT R106, R107, 0x380, RZ, 0xc0, !PT ;  /* 0x000003806b6a7812 */ /* 0x000fe400078ec0ff */
[----:B------:R-:W-:Y:S02]  /*dec0*/  LOP3.LUT R13, R102, 0x380, RZ, 0xc0, !PT ;  /* 0x00000380660d7812 */ /* 0x000fe400078ec0ff */
[----:B------:R-:W-:Y:S02]  /*ded0*/  SHF.R.U64 R106, R106, 0x3, RZ ;  /* 0x000000036a6a7819 */ /* 0x000fe400000012ff */
[----:B------:R-:W-:Y:S02]  /*dee0*/  LOP3.LUT R12, R15, 0x380, RZ, 0xc0, !PT ;  /* 0x000003800f0c7812 */ /* 0x000fe400078ec0ff */
[----:B------:R-:W-:-:S02]  /*def0*/  SHF.R.U64 R13, R13, 0x3, RZ ;  /* 0x000000030d0d7819 */ /* 0x000fc400000012ff */
[----:B------:R-:W-:Y:S01]  /*df00*/  LOP3.LUT R106, R106, R107, RZ, 0x3c, !PT ;  /* 0x0000006b6a6a7212 */ /* 0x000fe200078e3cff */
[----:B------:R-:W-:Y:S01]  /*df10*/  IMAD.X R107, RZ, RZ, R169, P2 ;  /* 0x000000ffff6b7224 */ /* 0x000fe200010e06a9 */
[----:B------:R-:W-:Y:S02]  /*df20*/  IADD3 R135, P2, R168, 0xe000, RZ ;  /* 0x0000e000a8877810 */ /* 0x000fe40007f5e0ff */
[----:B------:R-:W-:Y:S02]  /*df30*/  SHF.R.U64 R12, R12, 0x3, RZ ;  /* 0x000000030c0c7819 */ /* 0x000fe400000012ff */
[----:B------:R-:W-:Y:S02]  /*df40*/  LOP3.LUT R156, R13, R102, RZ, 0x3c, !PT ;  /* 0x000000660d9c7212 */ /* 0x000fe400078e3cff */
[----:B------:R-:W-:Y:S02]  /*df50*/  LOP3.LUT R13, R20, 0x380, RZ, 0xc0, !PT ;  /* 0x00000380140d7812 */ /* 0x000fe400078ec0ff */
[----:B------:R-:W-:-:S02]  /*df60*/  LOP3.LUT R134, R135, 0x380, RZ, 0xc0, !PT ;  /* 0x0000038087867812 */ /* 0x000fc400078ec0ff */
[----:B------:R-:W-:Y:S02]  /*df70*/  LOP3.LUT R150, R12, R15, RZ, 0x3c, !PT ;  /* 0x0000000f0c967212 */ /* 0x000fe400078e3cff */
[----:B------:R-:W-:Y:S02]  /*df80*/  LOP3.LUT R12, R21, 0x380, RZ, 0xc0, !PT ;  /* 0x00000380150c7812 */ /* 0x000fe400078ec0ff */
[----:B------:R-:W-:Y:S02]  /*df90*/  SHF.R.U64 R13, R13, 0x3, RZ ;  /* 0x000000030d0d7819 */ /* 0x000fe400000012ff */
[----:B------:R-:W-:Y:S02]  /*dfa0*/  SHF.R.U64 R134, R134, 0x3, RZ ;  /* 0x0000000386867819 */ /* 0x000fe400000012ff */
[----:B------:R-:W-:Y:S02]  /*dfb0*/  SHF.R.U64 R12, R12, 0x3, RZ ;  /* 0x000000030c0c7819 */ /* 0x000fe400000012ff */
[----:B------:R-:W-:-:S02]  /*dfc0*/  LOP3.LUT R164, R13, R20, RZ, 0x3c, !PT ;  /* 0x000000140da47212 */ /* 0x000fc400078e3cff */
[----:B------:R-:W-:Y:S02]  /*dfd0*/  LOP3.LUT R10, R31, 0x380, RZ, 0xc0, !PT ;  /* 0x000003801f0a7812 */ /* 0x000fe400078ec0ff */
[----:B------:R-:W-:Y:S02]  /*dfe0*/  IADD3 R13, P3, R168, 0x1000, RZ ;  /* 0x00001000a80d7810 */ /* 0x000fe40007f7e0ff */
[----:B------:R-:W-:Y:S01]  /*dff0*/  LOP3.LUT R134, R134, R135, RZ, 0x3c, !PT ;  /* 0x0000008786867212 */ /* 0x000fe200078e3cff */
[----:B------:R-:W-:Y:S01]  /*e000*/  IMAD.X R135, RZ, RZ, R169, P2 ;  /* 0x000000ffff877224 */ /* 0x000fe200010e06a9 */
[----:B-1----:R-:W-:Y:S02]  /*e010*/  ISETP.NE.AND P2, PT, R204, 0x1, PT ;  /* 0x00000001cc00780c */ /* 0x002fe40003f45270 */
[----:B------:R-:W-:Y:S02]  /*e020*/  LOP3.LUT R160, R12, R21, RZ, 0x3c, !PT ;  /* 0x000000150ca07212 */ /* 0x000fe400078e3cff */
[----:B------:R-:W-:-:S02]  /*e030*/  SHF.R.U64 R10, R10, 0x3, RZ ;  /* 0x000000030a0a7819 */ /* 0x000fc400000012ff */
[----:B------:R-:W-:Y:S02]  /*e040*/  LOP3.LUT R12, R13, 0x380, RZ, 0xc0, !PT ;  /* 0x000003800d0c7812 */ /* 0x000fe400078ec0ff */
[----:B------:R-:W-:Y:S02]  /*e050*/  LOP3.LUT R10, R10, R31, RZ, 0x3c, !PT ;  /* 0x0000001f0a0a7212 */ /* 0x000fe400078e3cff */
[----:B------:R-:W-:Y:S02]  /*e060*/  SHF.R.U64 R12, R12, 0x3, RZ ;  /* 0x000000030c0c7819 */ /* 0x000fe400000012ff */
[----:B------:R-:W-:Y:S02]  /*e070*/  LOP3.LUT R31, R110, 0x380, RZ, 0xc0, !PT ;  /* 0x000003806e1f7812 */ /* 0x000fe400078ec0ff */
[----:B------:R-:W-:Y:S01]  /*e080*/  MOV R197, R138 ;  /* 0x0000008a00c57202 */ /* 0x000fe20000000f00 */
[----:B------:R-:W-:Y:S01]  /*e090*/  BAR.SYNC.DEFER_BLOCKING 0x1, 0x100 ;  /* 0x0044000000007b1d */ /* 0x000fe20000010000 */
[----:B------:R-:W-:-:S02]  /*e0a0*/  LOP3.LUT R23, R98, 0x380, RZ, 0xc0, !PT ;  /* 0x0000038062177812 */ /* 0x000fc400078ec0ff */
[----:B------:R-:W-:Y:S01]  /*e0b0*/  LOP3.LUT R12, R12, R13, RZ, 0x3c, !PT ;  /* 0x0000000d0c0c7212 */ /* 0x000fe200078e3cff */
[----:B------:R-:W-:Y:S01]  /*e0c0*/  IMAD.X R13, RZ, RZ, R169, P3 ;  /* 0x000000ffff0d7224 */ /* 0x000fe200018e06a9 */
[----:B------:R-:W-:Y:S02]  /*e0d0*/  SHF.R.U64 R31, R31, 0x3, RZ ;  /* 0x000000031f1f7819 */ /* 0x000fe400000012ff */
[----:B------:R-:W-:Y:S02]  /*e0e0*/  SHF.R.U64 R23, R23, 0x3, RZ ;  /* 0x0000000317177819 */ /* 0x000fe400000012ff */
[----:B------:R-:W-:Y:S02]  /*e0f0*/  IADD3 R111, P3, R168, 0x8000, RZ ;  /* 0x00008000a86f7810 */ /* 0x000fe40007f7e0ff */
[----:B------:R-:W-:Y:S02]  /*e100*/  LOP3.LUT R152, R31, R110, RZ, 0x3c, !PT ;  /* 0x0000006e1f987212 */ /* 0x000fe400078e3cff */
[----:B------:R-:W-:-:S02]  /*e110*/  LOP3.LUT R158, R23, R98, RZ, 0x3c, !PT ;  /* 0x00000062179e7212 */ /* 0x000fc400078e3cff */
[----:B------:R-:W-:Y:S02]  /*e120*/  LOP3.LUT R110, R111, 0x380, RZ, 0xc0, !PT ;  /* 0x000003806f6e7812 */ /* 0x000fe400078ec0ff */
[----:B------:R-:W-:Y:S02]  /*e130*/  LOP3.LUT R6, R99, 0x380, RZ, 0xc0, !PT ;  /* 0x0000038063067812 */ /* 0x000fe400078ec0ff */
[----:B------:R-:W-:Y:S02]  /*e140*/  LOP3.LUT R23, R8, 0x380, RZ, 0xc0, !PT ;  /* 0x0000038008177812 */ /* 0x000fe400078ec0ff */
[----:B------:R-:W-:Y:S02]  /*e150*/  SHF.R.U64 R110, R110, 0x3, RZ ;  /* 0x000000036e6e7819 */ /* 0x000fe400000012ff */
[----:B------:R-:W-:Y:S01]  /*e160*/  SHF.R.U64 R6, R6, 0x3, RZ ;  /* 0x0000000306067819 */ /* 0x000fe200000012ff */
[----:B------:R0:W-:Y:S01]  /*e170*/  STSM.16.M88.4 [R197], R24 ;  /* 0x00000018c5007844 */ /* 0x0001e20000000200 */
[----:B------:R-:W-:-:S02]  /*e180*/  SHF.R.U64 R23, R23, 0x3, RZ ;  /* 0x0000000317177819 */ /* 0x000fc400000012ff */
[----:B------:R-:W-:Y:S01]  /*e190*/  LOP3.LUT R110, R110, R111, RZ, 0x3c, !PT ;  /* 0x0000006f6e6e7212 */ /* 0x000fe200078e3cff */
[----:B------:R-:W-:Y:S01]  /*e1a0*/  IMAD.X R111, RZ, RZ, R169, P3 ;  /* 0x000000ffff6f7224 */ /* 0x000fe200018e06a9 */
[----:B------:R-:W-:Y:S02]  /*e1b0*/  LOP3.LUT R6, R6, R99, RZ, 0x3c, !PT ;  /* 0x0000006306067212 */ /* 0x000fe400078e3cff */
[----:B------:R-:W-:Y:S02]  /*e1c0*/  LOP3.LUT R8, R23, R8, RZ, 0x3c, !PT ;  /* 0x0000000817087212 */ /* 0x000fe400078e3cff */
[C---:B------:R-:W-:Y:S02]  /*e1d0*/  IADD3 R99, P0, R168.reuse, 0x5000, RZ ;  /* 0x00005000a8637810 */ /* 0x040fe40007f1e0ff */
[----:B------:R-:W-:Y:S02]  /*e1e0*/  IADD3 R23, P3, R168, 0xf000, RZ ;  /* 0x0000f000a8177810 */ /* 0x000fe40007f7e0ff */
[----:B------:R-:W-:-:S02]  /*e1f0*/  LOP3.LUT R21, R14, 0x380, RZ, 0xc0, !PT ;  /* 0x000003800e157812 */ /* 0x000fc400078ec0ff */
[----:B------:R-:W-:Y:S01]  /*e200*/  LOP3.LUT R98, R99, 0x380, RZ, 0xc0, !PT ;  /* 0x0000038063627812 */ /* 0x000fe200078ec0ff */
[----:B0-----:R-:W0:Y:S01]  /*e210*/  @P2 LDC R24, c[0x0][0xbec] ;  /* 0x0002fb00ff182b82 */ /* 0x001e220000000800 */
[----:B------:R-:W-:Y:S01]  /*e220*/  LOP3.LUT R16, R23, 0x380, RZ, 0xc0, !PT ;  /* 0x0000038017107812 */ /* 0x000fe200078ec0ff */
[----:B------:R-:W-:Y:S01]  /*e230*/  IMAD.X R139, RZ, RZ, R169, P3 ;  /* 0x000000ffff8b7224 */ /* 0x000fe200018e06a9 */
[----:B------:R-:W-:Y:S02]  /*e240*/  SHF.R.U64 R21, R21, 0x3, RZ ;  /* 0x0000000315157819 */ /* 0x000fe400000012ff */
[----:B------:R-:W-:Y:S02]  /*e250*/  SHF.R.U64 R98, R98, 0x3, RZ ;  /* 0x0000000362627819 */ /* 0x000fe400000012ff */
[----:B------:R-:W-:Y:S01]  /*e260*/  SHF.R.U64 R16, R16, 0x3, RZ ;  /* 0x0000000310107819 */ /* 0x000fe200000012ff */
[----:B------:R-:W1:Y:S01]  /*e270*/  @P2 LDC R27, c[0x0][0xbf0] ;  /* 0x0002fc00ff1b2b82 */ /* 0x000e620000000800 */
[----:B------:R-:W-:-:S02]  /*e280*/  LOP3.LUT R15, R30, 0x380, RZ, 0xc0, !PT ;  /* 0x000003801e0f7812 */ /* 0x000fc400078ec0ff */
[----:B------:R-:W-:Y:S02]  /*e290*/  LOP3.LUT R166, R21, R14, RZ, 0x3c, !PT ;  /* 0x0000000e15a67212 */ /* 0x000fe400078e3cff */
[----:B------:R-:W-:Y:S01]  /*e2a0*/  LOP3.LUT R98, R98, R99, RZ, 0x3c, !PT ;  /* 0x0000006362627212 */ /* 0x000fe200078e3cff */
[----:B------:R-:W-:Y:S01]  /*e2b0*/  IMAD.X R99, RZ, RZ, R169, P0 ;  /* 0x000000ffff637224 */ /* 0x000fe200000e06a9 */
[----:B------:R-:W-:Y:S02]  /*e2c0*/  LOP3.LUT R138, R16, R23, RZ, 0x3c, !PT ;  /* 0x00000017108a7212 */ /* 0x000fe400078e3cff */
[----:B------:R-:W-:Y:S02]  /*e2d0*/  MOV R150, R150 ;  /* 0x0000009600967202 */ /* 0x000fe40000000f00 */
[----:B------:R-:W-:Y:S02]  /*e2e0*/  SHF.R.U64 R15, R15, 0x3, RZ ;  /* 0x000000030f0f7819 */ /* 0x000fe400000012ff */
[----:B------:R-:W-:Y:S01]  /*e2f0*/  MOV R16, R4 ;  /* 0x0000000400107202 */ /* 0x000fe20000000f00 */
[----:B------:R-:W-:Y:S01]  /*e300*/  STSM.16.M88.4 [R150], R32 ;  /* 0x0000002096007844 */ /* 0x000fe20000000200 */
[----:B------:R-:W-:Y:S01]  /*e310*/  MOV R18, R6 ;  /* 0x0000000600127202 */ /* 0x000fe20000000f00 */
[----:B0-----:R-:W-:Y:S01]  /*e320*/  @P2 IMAD.HI.U32 R24, R39, R24, RZ ;  /* 0x0000001827182227 */ /* 0x001fe200078e00ff */
[----:B------:R-:W-:-:S02]  /*e330*/  MOV R160, R160 ;  /* 0x000000a000a07202 */ /* 0x000fc40000000f00 */
[C---:B------:R-:W-:Y:S02]  /*e340*/  IADD3 R20, P4, R168.reuse, 0x2000, RZ ;  /* 0x00002000a8147810 */ /* 0x040fe40007f9e0ff */
[----:B------:R-:W-:Y:S01]  /*e350*/  IADD3 R127, P0, R168, 0xc000, RZ ;  /* 0x0000c000a87f7810 */ /* 0x000fe20007f1e0ff */
[----:B------:R-:W-:Y:S01]  /*e360*/  STSM.16.M88.4 [R160], R40 ;  /* 0x00000028a0007844 */ /* 0x000fe20000000200 */
[----:B------:R-:W-:Y:S02]  /*e370*/  MOV R23, R10 ;  /* 0x0000000a00177202 */ /* 0x000fe40000000f00 */
[----:B------:R-:W-:Y:S02]  /*e380*/  MOV R166, R166 ;  /* 0x000000a600a67202 */ /* 0x000fe40000000f00 */
[----:B------:R-:W-:Y:S02]  /*e390*/  F2FP.F16.F32.PACK_AB R4, R49, R178 ;  /* 0x000000b23104723e */ /* 0x000fe400000000ff */
[----:B------:R-:W-:-:S02]  /*e3a0*/  F2FP.F16.F32.PACK_AB R5, R51, R50 ;  /* 0x000000323305723e */ /* 0x000fc400000000ff */
[----:B------:R-:W-:Y:S02]  /*e3b0*/  F2FP.F16.F32.PACK_AB R6, R53, R179 ;  /* 0x000000b33506723e */ /* 0x000fe400000000ff */
[----:B------:R-:W-:Y:S02]  /*e3c0*/  F2FP.F16.F32.PACK_AB R7, R55, R54 ;  /* 0x000000363707723e */ /* 0x000fe400000000ff */
[----:B------:R-:W-:Y:S02]  /*e3d0*/  MOV R25, R8 ;  /* 0x0000000800197202 */ /* 0x000fe40000000f00 */
[----:B------:R-:W-:Y:S01]  /*e3e0*/  F2FP.F16.F32.PACK_AB R8, R57, R180 ;  /* 0x000000b43908723e */ /* 0x000fe200000000ff */
[----:B------:R0:W-:Y:S01]  /*e3f0*/  STSM.16.M88.4 [R166], R4 ;  /* 0x00000004a6007844 */ /* 0x0001e20000000200 */
[----:B------:R-:W-:Y:S02]  /*e400*/  F2FP.F16.F32.PACK_AB R9, R59, R58 ;  /* 0x0000003a3b09723e */ /* 0x000fe400000000ff */
[----:B------:R-:W-:-:S02]  /*e410*/  F2FP.F16.F32.PACK_AB R10, R61, R181 ;  /* 0x000000b53d0a723e */ /* 0x000fc400000000ff */
[----:B------:R-:W-:Y:S02]  /*e420*/  F2FP.F16.F32.PACK_AB R11, R63, R62 ;  /* 0x0000003e3f0b723e */ /* 0x000fe400000000ff */
[----:B-1----:R-:W-:Y:S02]  /*e430*/  @P2 SHF.R.U32.HI R36, RZ, R27, R24 ;  /* 0x0000001bff242219 */ /* 0x002fe40000011618 */
[----:B------:R-:W-:Y:S01]  /*e440*/  LOP3.LUT R162, R15, R30, RZ, 0x3c, !PT ;  /* 0x0000001e0fa27212 */ /* 0x000fe200078e3cff */
[----:B------:R1:W-:Y:S01]  /*e450*/  STSM.16.M88.4 [R25], R8 ;  /* 0x0000000819007844 */ /* 0x0003e20000000200 */
[----:B------:R-:W-:Y:S01]  /*e460*/  LOP3.LUT R15, R20, 0x380, RZ, 0xc0, !PT ;  /* 0x00000380140f7812 */ /* 0x000fe200078ec0ff */
[----:B------:R-:W-:Y:S01]  /*e470*/  IMAD.MOV R37, RZ, RZ, -R36 ;  /* 0x000000ffff257224 */ /* 0x000fe200078e0a24 */
[----:B------:R-:W-:Y:S02]  /*e480*/  LOP3.LUT R126, R127, 0x380, RZ, 0xc0, !PT ;  /* 0x000003807f7e7812 */ /* 0x000fe400078ec0ff */
[----:B------:R-:W-:Y:S01]  /*e490*/  IADD3 R103, P1, R168, 0x6000, RZ ;  /* 0x00006000a8677810 */ /* 0x000fe20007f3e0ff */
[----:B------:R-:W-:Y:S01]  /*e4a0*/  IMAD R37, R204, R37, R39 ;  /* 0x00000025cc257224 */ /* 0x000fe200078e0227 */
[----:B------:R-:W-:-:S02]  /*e4b0*/  MOV R164, R164 ;  /* 0x000000a400a47202 */ /* 0x000fc40000000f00 */
[----:B0-----:R-:W-:Y:S02]  /*e4c0*/  F2FP.F16.F32.PACK_AB R4, R65, R182 ;  /* 0x000000b64104723e */ /* 0x001fe400000000ff */
[----:B------:R-:W-:Y:S02]  /*e4d0*/  F2FP.F16.F32.PACK_AB R5, R67, R66 ;  /* 0x000000424305723e */ /* 0x000fe400000000ff */
[----:B------:R-:W-:Y:S02]  /*e4e0*/  F2FP.F16.F32.PACK_AB R6, R69, R183 ;  /* 0x000000b74506723e */ /* 0x000fe400000000ff */
[----:B------:R-:W-:Y:S02]  /*e4f0*/  F2FP.F16.F32.PACK_AB R7, R71, R70 ;  /* 0x000000464707723e */ /* 0x000fe400000000ff */
[----:B------:R-:W-:Y:S02]  /*e500*/  MOV R162, R162 ;  /* 0x000000a200a27202 */ /* 0x000fe40000000f00 */
[----:B-1----:R-:W-:Y:S01]  /*e510*/  F2FP.F16.F32.PACK_AB R8, R73, R184 ;  /* 0x000000b84908723e */ /* 0x002fe200000000ff */
[----:B------:R-:W-:Y:S01]  /*e520*/  STSM.16.M88.4 [R164], R4 ;  /* 0x00000004a4007844 */ /* 0x000fe20000000200 */
[----:B------:R-:W-:-:S02]  /*e530*/  F2FP.F16.F32.PACK_AB R9, R75, R74 ;  /* 0x0000004a4b09723e */ /* 0x000fc400000000ff */
[----:B------:R-:W-:Y:S02]  /*e540*/  F2FP.F16.F32.PACK_AB R10, R77, R185 ;  /* 0x000000b94d0a723e */ /* 0x000fe400000000ff */
[----:B------:R-:W-:Y:S02]  /*e550*/  F2FP.F16.F32.PACK_AB R11, R79, R78 ;  /* 0x0000004e4f0b723e */ /* 0x000fe400000000ff */
[----:B------:R-:W-:Y:S02]  /*e560*/  SHF.R.U64 R15, R15, 0x3, RZ ;  /* 0x000000030f0f7819 */ /* 0x000fe400000012ff */
[----:B------:R-:W-:Y:S01]  /*e570*/  SHF.R.U64 R126, R126, 0x3, RZ ;  /* 0x000000037e7e7819 */ /* 0x000fe200000012ff */
[----:B------:R0:W-:Y:S01]  /*e580*/  STSM.16.M88.4 [R162], R8 ;  /* 0x00000008a2007844 */ /* 0x0001e20000000200 */
[----:B------:R-:W-:Y:S02]  /*e590*/  MOV R158, R158 ;  /* 0x0000009e009e7202 */ /* 0x000fe40000000f00 */
[----:B------:R-:W-:-:S02]  /*e5a0*/  F2FP.F16.F32.PACK_AB R24, R81, R186 ;  /* 0x000000ba5118723e */ /* 0x000fc400000000ff */
[----:B------:R-:W-:Y:S02]  /*e5b0*/  F2FP.F16.F32.PACK_AB R25, R83, R82 ;  /* 0x000000525319723e */ /* 0x000fe400000000ff */
[----:B------:R-:W-:Y:S02]  /*e5c0*/  F2FP.F16.F32.PACK_AB R26, R85, R187 ;  /* 0x000000bb551a723e */ /* 0x000fe400000000ff */
[----:B------:R-:W-:Y:S02]  /*e5d0*/  F2FP.F16.F32.PACK_AB R27, R87, R86 ;  /* 0x00000056571b723e */ /* 0x000fe400000000ff */
[C---:B------:R-:W-:Y:S02]  /*e5e0*/  IADD3 R21, P5, R168.reuse, 0x3000, RZ ;  /* 0x00003000a8157810 */ /* 0x040fe40007fbe0ff */
[----:B------:R-:W-:Y:S01]  /*e5f0*/  IADD3 R31, P6, R168, 0x4000, RZ ;  /* 0x00004000a81f7810 */ /* 0x000fe20007fde0ff */
[----:B------:R1:W-:Y:S01]  /*e600*/  STSM.16.M88.4 [R158], R24 ;  /* 0x000000189e007844 */ /* 0x0003e20000000200 */
[----:B------:R-:W-:Y:S01]  /*e610*/  LOP3.LUT R102, R103, 0x380, RZ, 0xc0, !PT ;  /* 0x0000038067667812 */ /* 0x000fe200078ec0ff */
[----:B0-----:R-:W-:Y:S01]  /*e620*/  IMAD.U32 R9, RZ, RZ, UR5 ;  /* 0x00000005ff097e24 */ /* 0x001fe2000f8e00ff */
[----:B------:R-:W-:Y:S01]  /*e630*/  LOP3.LUT R14, R15, R20, RZ, 0x3c, !PT ;  /* 0x000000140f0e7212 */ /* 0x000fe200078e3cff */
[--C-:B------:R-:W-:Y:S01]  /*e640*/  IMAD.X R15, RZ, RZ, R169.reuse, P4 ;  /* 0x000000ffff0f7224 */ /* 0x100fe200020e06a9 */
[----:B------:R-:W-:Y:S01]  /*e650*/  LOP3.LUT R126, R126, R127, RZ, 0x3c, !PT ;  /* 0x0000007f7e7e7212 */ /* 0x000fe200078e3cff */
[----:B------:R-:W-:Y:S01]  /*e660*/  IMAD.X R127, RZ, RZ, R169, P0 ;  /* 0x000000ffff7f7224 */ /* 0x000fe200000e06a9 */
[----:B------:R-:W-:Y:S01]  /*e670*/  LOP3.LUT R20, R21, 0x380, RZ, 0xc0, !PT ;  /* 0x0000038015147812 */ /* 0x000fe200078ec0ff */
[----:B------:R-:W-:Y:S01]  /*e680*/  ULDC UR5, c[0x0][0xa88] ;  /* 0x0002a20000057ab9 */ /* 0x000fe20000000800 */
[----:B------:R-:W-:-:S02]  /*e690*/  LOP3.LUT R30, R31, 0x380, RZ, 0xc0, !PT ;  /* 0x000003801f1e7812 */ /* 0x000fc400078ec0ff */
[----:B------:R-:W-:Y:S02]  /*e6a0*/  SHF.R.U64 R102, R102, 0x3, RZ ;  /* 0x0000000366667819 */ /* 0x000fe400000012ff */
[----:B------:R-:W-:Y:S02]  /*e6b0*/  SHF.R.S32.HI R8, RZ, 0x1f, R36 ;  /* 0x0000001fff087819 */ /* 0x000fe40000011424 */
[----:B------:R-:W-:Y:S01]  /*e6c0*/  F2FP.F16.F32.PACK_AB R5, R44, R3 ;  /* 0x000000032c05723e */ /* 0x000fe200000000ff */
[----:B-1----:R-:W-:Y:S01]  /*e6d0*/  VIADD R26, R211, UR61 ;  /* 0x0000003dd31a7c36 */ /* 0x002fe20008000000 */
[----:B------:R-:W-:Y:S02]  /*e6e0*/  IADD3 R24, P0, R36, UR6, RZ ;  /* 0x0000000624187c10 */ /* 0x000fe4000ff1e0ff */
[----:B------:R-:W-:Y:S02]  /*e6f0*/  SHF.R.S32.HI R3, RZ, 0x1f, R37 ;  /* 0x0000001fff037819 */ /* 0x000fe40000011425 */
[----:B------:R-:W-:-:S02]  /*e700*/  SHF.R.U64 R20, R20, 0x3, RZ ;  /* 0x0000000314147819 */ /* 0x000fc400000012ff */
[----:B------:R-:W-:Y:S02]  /*e710*/  SHF.R.U64 R30, R30, 0x3, RZ ;  /* 0x000000031e1e7819 */ /* 0x000fe400000012ff */
[----:B------:R-:W-:Y:S01]  /*e720*/  LOP3.LUT R102, R102, R103, RZ, 0x3c, !PT ;  /* 0x0000006766667212 */ /* 0x000fe200078e3cff */
[----:B------:R-:W-:Y:S01]  /*e730*/  IMAD.X R103, RZ, RZ, R169, P1 ;  /* 0x000000ffff677224 */ /* 0x000fe200008e06a9 */
[----:B------:R-:W-:Y:S01]  /*e740*/  IADD3.X R25, R8, UR7, R9, P0, !PT ;  /* 0x0000000708197c10 */ /* 0x000fe200087fe409 */
[----:B------:R-:W-:Y:S01]  /*e750*/  ULDC.64 UR6, c[0x0][0xb88] ;  /* 0x0002e20000067ab9 */ /* 0x000fe20000000a00 */
[----:B------:R-:W-:Y:S01]  /*e760*/  IADD3 R131, P1, R168, 0xd000, RZ ;  /* 0x0000d000a8837810 */ /* 0x000fe20007f3e0ff */
[----:B------:R-:W-:Y:S01]  /*e770*/  IMAD R8, R3, UR6, RZ ;  /* 0x0000000603087c24 */ /* 0x000fe2000f8e02ff */
[----:B------:R-:W-:Y:S01]  /*e780*/  LOP3.LUT R20, R20, R21, RZ, 0x3c, !PT ;  /* 0x0000001514147212 */ /* 0x000fe200078e3cff */
[--C-:B------:R-:W-:Y:S01]  /*e790*/  IMAD.X R21, RZ, RZ, R169.reuse, P5 ;  /* 0x000000ffff157224 */ /* 0x100fe200028e06a9 */
[----:B------:R-:W-:Y:S01]  /*e7a0*/  LOP3.LUT R30, R30, R31, RZ, 0x3c, !PT ;  /* 0x0000001f1e1e7212 */ /* 0x000fe200078e3cff */
[----:B------:R-:W-:Y:S01]  /*e7b0*/  IMAD.X R31, RZ, RZ, R169, P6 ;  /* 0x000000ffff1f7224 */ /* 0x000fe200030e06a9 */
[----:B------:R-:W-:Y:S01]  /*e7c0*/  MOV R156, R156 ;  /* 0x0000009c009c7202 */ /* 0x000fe20000000f00 */
[----:B------:R-:W-:Y:S01]  /*e7d0*/  IMAD.WIDE.U32 R24, R37, UR6, R24 ;  /* 0x0000000625187c25 */ /* 0x000fe2000f8e0018 */
[----:B------:R-:W-:-:S02]  /*e7e0*/  F2FP.F16.F32.PACK_AB R32, R89, R188 ;  /* 0x000000bc5920723e */ /* 0x000fc400000000ff */
[----:B------:R-:W-:Y:S01]  /*e7f0*/  F2FP.F16.F32.PACK_AB R33, R91, R90 ;  /* 0x0000005a5b21723e */ /* 0x000fe200000000ff */
[----:B------:R-:W-:Y:S01]  /*e800*/  IMAD R37, R37, UR7, R8 ;  /* 0x0000000725257c24 */ /* 0x000fe2000f8e0208 */
[----:B------:R-:W-:Y:S01]  /*e810*/  F2FP.F16.F32.PACK_AB R34, R93, R189 ;  /* 0x000000bd5d22723e */ /* 0x000fe200000000ff */
[----:B------:R-:W-:Y:S01]  /*e820*/  ULDC.64 UR6, c[0x0][0xb50] ;  /* 0x0002d40000067ab9 */ /* 0x000fe20000000a00 */
[----:B------:R-:W-:Y:S01]  /*e830*/  F2FP.F16.F32.PACK_AB R35, R95, R94 ;  /* 0x0000005e5f23723e */ /* 0x000fe200000000ff */
[----:B------:R-:W-:Y:S01]  /*e840*/  IMAD R3, R204, UR5, RZ ;  /* 0x00000005cc037c24 */ /* 0x000fe2000f8e02ff */
[C---:B------:R-:W-:Y:S02]  /*e850*/  IADD3 R115, P4, R168.reuse, 0x9000, RZ ;  /* 0x00009000a8737810 */ /* 0x040fe40007f9e0ff */
[C---:B------:R-:W-:Y:S01]  /*e860*/  IADD3 R119, P5, R168.reuse, 0xa000, RZ ;  /* 0x0000a000a8777810 */ /* 0x040fe20007fbe0ff */
[----:B------:R-:W-:Y:S01]  /*e870*/  STSM.16.M88.4 [R156], R32 ;  /* 0x000000209c007844 */ /* 0x000fe20000000200 */
[----:B------:R-:W-:-:S02]  /*e880*/  IADD3 R123, P6, R168, 0xb000, RZ ;  /* 0x0000b000a87b7810 */ /* 0x000fc40007fde0ff */
[----:B------:R-:W-:Y:S02]  /*e890*/  LOP3.LUT R130, R131, 0x380, RZ, 0xc0, !PT ;  /* 0x0000038083827812 */ /* 0x000fe400078ec0ff */
[----:B------:R-:W-:Y:S02]  /*e8a0*/  MOV R154, R154 ;  /* 0x0000009a009a7202 */ /* 0x000fe40000000f00 */
[----:B------:R-:W-:Y:S02]  /*e8b0*/  F2FP.F16.F32.PACK_AB R4, R97, R190 ;  /* 0x000000be6104723e */ /* 0x000fe400000000ff */
[----:B------:R-:W-:Y:S02]  /*e8c0*/  F2FP.F16.F32.PACK_AB R6, R101, R191 ;  /* 0x000000bf6506723e */ /* 0x000fe400000000ff */
[----:B------:R-:W-:Y:S02]  /*e8d0*/  F2FP.F16.F32.PACK_AB R7, R52, R48 ;  /* 0x000000303407723e */ /* 0x000fe400000000ff */
[----:B------:R-:W-:-:S02]  /*e8e0*/  LOP3.LUT R114, R115, 0x380, RZ, 0xc0, !PT ;  /* 0x0000038073727812 */ /* 0x000fc400078ec0ff */
[----:B------:R-:W-:Y:S01]  /*e8f0*/  LOP3.LUT R118, R119, 0x380, RZ, 0xc0, !PT ;  /* 0x0000038077767812 */ /* 0x000fe200078ec0ff */
[----:B------:R0:W-:Y:S01]  /*e900*/  STSM.16.M88.4 [R154], R4 ;  /* 0x000000049a007844 */ /* 0x0001e20000000200 */
[----:B------:R-:W-:Y:S02]  /*e910*/  LOP3.LUT R122, R123, 0x380, RZ, 0xc0, !PT ;  /* 0x000003807b7a7812 */ /* 0x000fe400078ec0ff */
[----:B------:R-:W-:Y:S02]  /*e920*/  SHF.R.U64 R130, R130, 0x3, RZ ;  /* 0x0000000382827819 */ /* 0x000fe400000012ff */
[----:B------:R-:W-:Y:S02]  /*e930*/  LOP3.LUT R29, R168, 0x380, RZ, 0xc0, !PT ;  /* 0x00000380a81d7812 */ /* 0x000fe400078ec0ff */
[----:B------:R-:W-:Y:S02]  /*e940*/  LOP3.LUT P0, RZ, R209, 0x3, RZ, 0xc0, !PT ;  /* 0x00000003d1ff7812 */ /* 0x000fe4000780c0ff */
[----:B------:R-:W-:-:S02]  /*e950*/  SHF.R.U64 R114, R114, 0x3, RZ ;  /* 0x0000000372727819 */ /* 0x000fc400000012ff */
[----:B------:R-:W-:Y:S02]  /*e960*/  SHF.R.U64 R118, R118, 0x3, RZ ;  /* 0x0000000376767819 */ /* 0x000fe400000012ff */
[----:B------:R-:W-:Y:S02]  /*e970*/  SHF.R.U64 R122, R122, 0x3, RZ ;  /* 0x000000037a7a7819 */ /* 0x000fe400000012ff */
[----:B------:R-:W-:Y:S01]  /*e980*/  LOP3.LUT R130, R130, R131, RZ, 0x3c, !PT ;  /* 0x0000008382827212 */ /* 0x000fe200078e3cff */
[----:B0-----:R-:W-:Y:S01]  /*e990*/  VIADD R4, R26, 0x8 ;  /* 0x000000081a047836 */ /* 0x001fe20000000000 */
[----:B------:R-:W-:Y:S01]  /*e9a0*/  SHF.R.U64 R29, R29, 0x3, RZ ;  /* 0x000000031d1d7819 */ /* 0x000fe200000012ff */
[----:B------:R-:W-:Y:S01]  /*e9b0*/  IMAD.IADD R5, R25, 0x1, R37 ;  /* 0x0000000119057824 */ /* 0x000fe200078e0225 */
[----:B------:R-:W-:Y:S01]  /*e9c0*/  LEA R25, P3, R24, UR6, 0x2 ;  /* 0x0000000618197c11 */ /* 0x000fe2000f8610ff */
[----:B------:R-:W-:Y:S01]  /*e9d0*/  IMAD.X R131, RZ, RZ, R169, P1 ;  /* 0x000000ffff837224 */ /* 0x000fe200008e06a9 */
[----:B------:R-:W-:-:S02]  /*e9e0*/  MOV R152, R152 ;  /* 0x0000009800987202 */ /* 0x000fc40000000f00 */
[----:B------:R-:W-:Y:S01]  /*e9f0*/  F2FP.F16.F32.PACK_AB R8, R105, R192 ;  /* 0x000000c06908723e */ /* 0x000fe200000000ff */
[----:B------:R-:W-:Y:S01]  /*ea00*/  SHFL.IDX PT, R44, R25, RZ, 0x1c1f ;  /* 0x001c1fff192c7589 */ /* 0x000fe200000e0000 */
[----:B------:R-:W-:Y:S02]  /*ea10*/  F2FP.F16.F32.PACK_AB R9, R60, R56 ;  /* 0x000000383c09723e */ /* 0x000fe400000000ff */
[----:B------:R-:W-:Y:S01]  /*ea20*/  F2FP.F16.F32.PACK_AB R10, R109, R193 ;  /* 0x000000c16d0a723e */ /* 0x000fe200000000ff */
[----:B------:R-:W-:Y:S01]  /*ea30*/  SHFL.IDX PT, R46, R25, 0x1, 0x1c1f ;  /* 0x003c1f00192e7f89 */ /* 0x000fe200000e0000 */
[----:B------:R-:W-:Y:S02]  /*ea40*/  F2FP.F16.F32.PACK_AB R11, R68, R64 ;  /* 0x00000040440b723e */ /* 0x000fe400000000ff */
[-C--:B------:R-:W-:Y:S02]  /*ea50*/  ISETP.GE.OR P1, PT, R26, R3.reuse, P0 ;  /* 0x000000031a00720c */ /* 0x080fe40000726670 */
[----:B------:R-:W-:Y:S01]  /*ea60*/  ISETP.GE.OR P0, PT, R4, R3, P0 ;  /* 0x000000030400720c */ /* 0x000fe20000706670 */
[----:B------:R0:W-:Y:S01]  /*ea70*/  STSM.16.M88.4 [R152], R8 ;  /* 0x0000000898007844 */ /* 0x0001e20000000200 */
[----:B------:R-:W-:-:S02]  /*ea80*/  LEA.HI.X R24, R24, UR7, R5, 0x2, P3 ;  /* 0x0000000718187c11 */ /* 0x000fc400098f1405 */
[----:B------:R-:W-:Y:S01]  /*ea90*/  LOP3.LUT R114, R114, R115, RZ, 0x3c, !PT ;  /* 0x0000007372727212 */ /* 0x000fe200078e3cff */
[--C-:B------:R-:W-:Y:S01]  /*eaa0*/  IMAD.X R115, RZ, RZ, R169.reuse, P4 ;  /* 0x000000ffff737224 */ /* 0x100fe200020e06a9 */
[----:B------:R-:W-:Y:S01]  /*eab0*/  LOP3.LUT R118, R118, R119, RZ, 0x3c, !PT ;  /* 0x0000007776767212 */ /* 0x000fe200078e3cff */
[--C-:B------:R-:W-:Y:S01]  /*eac0*/  IMAD.X R119, RZ, RZ, R169.reuse, P5 ;  /* 0x000000ffff777224 */ /* 0x100fe200028e06a9 */
[----:B------:R-:W-:Y:S01]  /*ead0*/  LOP3.LUT R122, R122, R123, RZ, 0x3c, !PT ;  /* 0x0000007b7a7a7212 */ /* 0x000fe200078e3cff */
[--C-:B------:R-:W-:Y:S01]  /*eae0*/  IMAD.X R123, RZ, RZ, R169.reuse, P6 ;  /* 0x000000ffff7b7224 */ /* 0x100fe200030e06a9 */
[----:B------:R-:W-:Y:S01]  /*eaf0*/  LOP3.LUT R28, R29, R168, RZ, 0x3c, !PT ;  /* 0x000000a81d1c7212 */ /* 0x000fe200078e3cff */
[----:B------:R-:W-:Y:S01]  /*eb00*/  IMAD.MOV.U32 R29, RZ, RZ, R169 ;  /* 0x000000ffff1d7224 */ /* 0x000fe200078e00a9 */
[----:B------:R-:W-:Y:S01]  /*eb10*/  MOV R146, R146 ;  /* 0x0000009200927202 */ /* 0x000fe20000000f00 */
[----:B------:R-:W1:Y:S01]  /*eb20*/  SHFL.IDX PT, R45, R24, RZ, 0x1c1f ;  /* 0x001c1fff182d7589 */ /* 0x000e6200000e0000 */
[----:B------:R-:W-:-:S02]  /*eb30*/  F2FP.F16.F32.PACK_AB R4, R113, R194 ;  /* 0x000000c27104723e */ /* 0x000fc400000000ff */
[----:B------:R-:W-:Y:S01]  /*eb40*/  F2FP.F16.F32.PACK_AB R5, R76, R72 ;  /* 0x000000484c05723e */ /* 0x000fe200000000ff */
[----:B------:R-:W2:Y:S01]  /*eb50*/  SHFL.IDX PT, R47, R24, 0x1, 0x1c1f ;  /* 0x003c1f00182f7f89 */ /* 0x000ea200000e0000 */
[----:B------:R-:W-:Y:S02]  /*eb60*/  F2FP.F16.F32.PACK_AB R6, R117, R195 ;  /* 0x000000c37506723e */ /* 0x000fe400000000ff */
[----:B------:R-:W-:Y:S02]  /*eb70*/  F2FP.F16.F32.PACK_AB R7, R84, R80 ;  /* 0x000000505407723e */ /* 0x000fe400000000ff */
[----:B------:R-:W-:Y:S02]  /*eb80*/  MOV R142, R142 ;  /* 0x0000008e008e7202 */ /* 0x000fe40000000f00 */
[----:B------:R-:W-:Y:S01]  /*eb90*/  F2FP.F16.F32.PACK_AB R197, R92, R88 ;  /* 0x000000585cc5723e */ /* 0x000fe200000000ff */
[----:B------:R-:W-:Y:S01]  /*eba0*/  STSM.16.M88.4 [R146], R4 ;  /* 0x0000000492007844 */ /* 0x000fe20000000200 */
[----:B0-----:R-:W-:-:S02]  /*ebb0*/  F2FP.F16.F32.PACK_AB R8, R129, R128 ;  /* 0x000000808108723e */ /* 0x001fc400000000ff */
[----:B------:R-:W-:Y:S01]  /*ebc0*/  F2FP.F16.F32.PACK_AB R9, R108, R104 ;  /* 0x000000686c09723e */ /* 0x000fe200000000ff */
[----:B------:R-:W-:Y:S01]  /*ebd0*/  STSM.16.M88.4 [R142], R196 ;  /* 0x000000c48e007844 */ /* 0x000fe20000000200 */
[----:B------:R-:W-:Y:S02]  /*ebe0*/  F2FP.F16.F32.PACK_AB R10, R133, R132 ;  /* 0x00000084850a723e */ /* 0x000fe400000000ff */
[----:B------:R-:W-:Y:S02]  /*ebf0*/  F2FP.F16.F32.PACK_AB R11, R116, R112 ;  /* 0x00000070740b723e */ /* 0x000fe400000000ff */
[----:B------:R-:W-:Y:S02]  /*ec00*/  F2FP.F16.F32.PACK_AB R169, R170, R120 ;  /* 0x00000078aaa9723e */ /* 0x000fe400000000ff */
[----:B------:R-:W-:Y:S01]  /*ec10*/  F2FP.F16.F32.PACK_AB R168, R137, R136 ;  /* 0x0000008889a8723e */ /* 0x000fe200000000ff */
[----:B------:R0:W-:Y:S01]  /*ec20*/  STSM.16.M88.4 [R23], R8 ;  /* 0x0000000817007844 */ /* 0x0001e20000000200 */
[----:B------:R-:W-:-:S02]  /*ec30*/  F2FP.F16.F32.PACK_AB R170, R141, R140 ;  /* 0x0000008c8daa723e */ /* 0x000fc400000000ff */
[----:B------:R-:W-:Y:S02]  /*ec40*/  F2FP.F16.F32.PACK_AB R171, R172, R171 ;  /* 0x000000abacab723e */ /* 0x000fe400000000ff */
[----:B------:R-:W-:Y:S02]  /*ec50*/  F2FP.F16.F32.PACK_AB R173, R174, R173 ;  /* 0x000000adaead723e */ /* 0x000fe400000000ff */
[----:B------:R-:W-:Y:S01]  /*ec60*/  F2FP.F16.F32.PACK_AB R172, R145, R144 ;  /* 0x0000009091ac723e */ /* 0x000fe200000000ff */
[----:B------:R-:W-:Y:S01]  /*ec70*/  STSM.16.M88.4 [R18], R168 ;  /* 0x000000a812007844 */ /* 0x000fe20000000200 */
[----:B------:R-:W-:Y:S02]  /*ec80*/  F2FP.F16.F32.PACK_AB R174, R149, R148 ;  /* 0x0000009495ae723e */ /* 0x000fe400000000ff */
[----:B------:R-:W-:-:S05]  /*ec90*/  F2FP.F16.F32.PACK_AB R175, R177, R175 ;  /* 0x000000afb1af723e */ /* 0x000fca00000000ff */
[----:B------:R-:W-:Y:S01]  /*eca0*/  STSM.16.M88.4 [R16], R172 ;  /* 0x000000ac10007844 */ /* 0x000fe20000000200 */
[----:B0-----:R-:W0:Y:S08]  /*ecb0*/  @P2 LDC R9, c[0x0][0xbec] ;  /* 0x0002fb00ff092b82 */ /* 0x001e300000000800 */
[----:B------:R-:W-:Y:S01]  /*ecc0*/  BAR.SYNC.DEFER_BLOCKING 0x1, 0x100 ;  /* 0x0044000000007b1d */ /* 0x000fe20000010000 */
[----:B------:R-:W-:-:S02]  /*ecd0*/  UIMAD UR5, UR10, UR8, URZ ;  /* 0x000000080a0572a4 */ /* 0x000fc4000f8e023f */
[----:B------:R-:W-:-:S03]  /*ece0*/  UIMAD.WIDE.U32 UR6, UR11, UR8, URZ ;  /* 0x000000080b0672a5 */ /* 0x000fc6000f8e003f */
[----:B-1----:R1:W-:Y:S04]  /*ecf0*/  @!P1 ST.E desc[UR14][R44.64], R0 ;  /* 0x000000002c009985 */ /* 0x0023e8000c10190e */
[----:B--2---:R2:W-:Y:S04]  /*ed00*/  @!P0 ST.E desc[UR14][R46.64], R2 ;  /* 0x000000022e008985 */ /* 0x0045e8000c10190e */
[----:B------:R3:W5:Y:S01]  /*ed10*/  LD.E.128 R32, desc[UR14][R12.64] ;  /* 0x0000000e0c207980 */ /* 0x000762000c101d00 */
[----:B-1----:R-:W-:Y:S01]  /*ed20*/  IMAD R0, R203, 0x20, R206 ;  /* 0x00000020cb007824 */ /* 0x002fe200078e02ce */
[----:B------:R-:W-:-:S02]  /*ed30*/  UIMAD UR5, UR11, UR9, UR5 ;  /* 0x000000090b0572a4 */ /* 0x000fc4000f8e0205 */
[----:B------:R-:W5:Y:S01]  /*ed40*/  LD.E.128 R24, desc[UR14][R28.64] ;  /* 0x0000000e1c187980 */ /* 0x000f62000c101d00 */
[----:B---3--:R-:W1:Y:S01]  /*ed50*/  @P2 LDC R13, c[0x0][0xbf0] ;  /* 0x0002fc00ff0d2b82 */ /* 0x008e620000000800 */
[----:B--2---:R-:W-:Y:S01]  /*ed60*/  VIADD R2, R0, UR61 ;  /* 0x0000003d00027c36 */ /* 0x004fe20008000000 */
[----:B------:R-:W-:Y:S01]  /*ed70*/  ULDC.64 UR10, c[0x0][0xaf0] ;  /* 0x0002bc00000a7ab9 */ /* 0x000fe20000000a00 */
[----:B------:R-:W-:Y:S01]  /*ed80*/  UIADD3 UR7, UR7, UR5, URZ ;  /* 0x0000000507077290 */ /* 0x000fe2000fffe03f */
[----:B------:R2:W5:Y:S01]  /*ed90*/  LD.E.128 R36, desc[UR14][R14.64] ;  /* 0x0000000e0e247980 */ /* 0x000562000c101d00 */
[----:B0-----:R-:W-:Y:S01]  /*eda0*/  @P2 IMAD.HI.U32 R0, R2, R9, RZ ;  /* 0x0000000902002227 */ /* 0x001fe200078e00ff */
[----:B------:R-:W-:Y:S02]  /*edb0*/  UIMAD UR8, UR12, UR10, URZ ;  /* 0x0000000a0c0872a4 */ /* 0x000fe4000f8e023f */
[----:B------:R0:W5:Y:S01]  /*edc0*/  LD.E.128 R4, desc[UR14][R20.64] ;  /* 0x0000000e14047980 */ /* 0x000162000c101d00 */
[----:B------:R-:W-:Y:S01]  /*edd0*/  IMAD.MOV.U32 R11, RZ, RZ, R2 ;  /* 0x000000ffff0b7224 */ /* 0x000fe200078e0002 */
[----:B------:R-:W-:-:S02]  /*ede0*/  UIMAD UR5, UR13, UR11, UR8 ;  /* 0x0000000b0d0572a4 */ /* 0x000fc4000f8e0208 */
[----:B------:R-:W-:Y:S01]  /*edf0*/  UIMAD.WIDE.U32 UR6, UR13, UR10, UR6 ;  /* 0x0000000a0d0672a5 */ /* 0x000fe2000f8e0006 */
[----:B------:R0:W5:Y:S01]  /*ee00*/  LD.E.128 R40, desc[UR14][R30.64] ;  /* 0x0000000e1e287980 */ /* 0x000162000c101d00 */
[----:B------:R-:W-:Y:S02]  /*ee10*/  ULDC.64 UR8, c[0x0][0xae0] ;  /* 0x0002b80000087ab9 */ /* 0x000fe40000000a00 */
[----:B------:R-:W-:Y:S01]  /*ee20*/  UIADD3 UR5, UR7, UR5, URZ ;  /* 0x0000000507057290 */ /* 0x000fe2000fffe03f */
[----:B------:R-:W5:Y:S04]  /*ee30*/  LD.E.128 R96, desc[UR14][R98.64] ;  /* 0x0000000e62607980 */ /* 0x000f68000c101d00 */
[----:B------:R-:W5:Y:S01]  /*ee40*/  LD.E.128 R100, desc[UR14][R102.64] ;  /* 0x0000000e66647980 */ /* 0x000f62000c101d00 */
[----:B-1----:R-:W-:-:S03]  /*ee50*/  @P2 SHF.R.U32.HI R11, RZ, R13, R0 ;  /* 0x0000000dff0b2219 */ /* 0x002fc60000011600 */
[----:B------:R-:W5:Y:S01]  /*ee60*/  LD.E.128 R104, desc[UR14][R106.64] ;  /* 0x0000000e6a687980 */ /* 0x000f62000c101d00 */
[--C-:B------:R-:W-:Y:S01]  /*ee70*/  SHF.R.S32.HI R0, RZ, 0x1f, R11.reuse ;  /* 0x0000001fff007819 */ /* 0x100fe2000001140b */
[----:B------:R-:W-:Y:S02]  /*ee80*/  IMAD.MOV R13, RZ, RZ, -R11 ;  /* 0x000000ffff0d7224 */ /* 0x000fe400078e0a0b */
[----:B------:R-:W5:Y:S01]  /*ee90*/  LD.E.128 R108, desc[UR14][R110.64] ;  /* 0x0000000e6e6c7980 */ /* 0x000f62000c101d00 */
[----:B------:R-:W-:Y:S02]  /*eea0*/  IMAD.U32 R9, RZ, RZ, UR7 ;  /* 0x00000007ff097e24 */ /* 0x000fe4000f8e00ff */
[----:B------:R-:W-:Y:S01]  /*eeb0*/  IMAD R0, R0, UR8, RZ ;  /* 0x0000000800007c24 */ /* 0x000fe2000f8e02ff */
[----:B------:R-:W5:Y:S01]  /*eec0*/  LD.E.128 R112, desc[UR14][R114.64] ;  /* 0x0000000e72707980 */ /* 0x000f62000c101d00 */
[----:B------:R-:W-:Y:S02]  /*eed0*/  IMAD R13, R204, R13, R2 ;  /* 0x0000000dcc0d7224 */ /* 0x000fe400078e0202 */
[----:B------:R-:W-:Y:S01]  /*eee0*/  IMAD.U32 R8, RZ, RZ, UR6 ;  /* 0x00000006ff087e24 */ /* 0x000fe2000f8e00ff */
[----:B------:R-:W5:Y:S01]  /*eef0*/  LD.E.128 R116, desc[UR14][R118.64] ;  /* 0x0000000e76747980 */ /* 0x000f62000c101d00 */
[----:B------:R-:W-:Y:S01]  /*ef00*/  IMAD.U32 R9, RZ, RZ, UR5 ;  /* 0x00000005ff097e24 */ /* 0x000fe2000f8e00ff */
[----:B------:R-:W-:Y:S01]  /*ef10*/  ULDC.64 UR6, c[0x0][0xad8] ;  /* 0x0002b60000067ab9 */ /* 0x000fe20000000a00 */
[----:B--2---:R-:W-:Y:S01]  /*ef20*/  IMAD R15, R11, UR9, R0 ;  /* 0x000000090b0f7c24 */ /* 0x004fe2000f8e0200 */
[----:B------:R-:W5:Y:S01]  /*ef30*/  LD.E.128 R120, desc[UR14][R122.64] ;  /* 0x0000000e7a787980 */ /* 0x000f62000c101d00 */
[----:B------:R-:W-:-:S03]  /*ef40*/  SHF.R.S32.HI R0, RZ, 0x1f, R13 ;  /* 0x0000001fff007819 */ /* 0x000fc6000001140d */
[----:B------:R-:W5:Y:S01]  /*ef50*/  LD.E.128 R124, desc[UR14][R126.64] ;  /* 0x0000000e7e7c7980 */ /* 0x000f62000c101d00 */
[----:B------:R-:W-:-:S03]  /*ef60*/  IMAD.WIDE.U32 R8, R11, UR8, R8 ;  /* 0x000000080b087c25 */ /* 0x000fc6000f8e0008 */
[----:B------:R-:W5:Y:S04]  /*ef70*/  LD.E.128 R128, desc[UR14][R130.64] ;  /* 0x0000000e82807980 */ /* 0x000f68000c101d00 */
[----:B------:R-:W5:Y:S04]  /*ef80*/  LD.E.128 R132, desc[UR14][R134.64] ;  /* 0x0000000e86847980 */ /* 0x000f68000c101d00 */
[----:B------:R-:W5:Y:S01]  /*ef90*/  LD.E.128 R136, desc[UR14][R138.64] ;  /* 0x0000000e8a887980 */ /* 0x000f62000c101d00 */
[----:B------:R-:W-:Y:S01]  /*efa0*/  @!PT LDS RZ, [RZ] ;  /* 0x00000000fffff984 */ /* 0x000fe20000000800 */
[----:B------:R-:W-:Y:S01]  /*efb0*/  @!PT LDS RZ, [RZ] ;  /* 0x00000000fffff984 */ /* 0x000fe20000000800 */
[----:B------:R-:W-:Y:S01]  /*efc0*/  @!PT LDS RZ, [RZ] ;  /* 0x00000000fffff984 */ /* 0x000fe20000000800 */
[----:B------:R-:W-:Y:S01]  /*efd0*/  @!PT LDS RZ, [RZ] ;  /* 0x00000000fffff984 */ /* 0x000fe20000000800 */
[----:B------:R1:W-:Y:S06]  /*efe0*/  MEMBAR.ALL.CTA ;  /* 0x0000000000007992 */ /* 0x0003ec0000008000 */
[----:B-1----:R-:W1:Y:S01]  /*eff0*/  FENCE.VIEW.ASYNC.S ;  /* 0x00000000000073c6 */ /* 0x002e620000000000 */
[----:B------:R-:W-:-:S02]  /*f000*/  IMAD.IADD R9, R9, 0x1, R15 ;  /* 0x0000000109097824 */ /* 0x000fc400078e020f */
[----:B------:R-:W-:Y:S02]  /*f010*/  IMAD R2, R0, UR6, RZ ;  /* 0x0000000600027c24 */ /* 0x000fe4000f8e02ff */
[----:B------:R-:W-:Y:S02]  /*f020*/  VIADD R18, R206, UR61 ;  /* 0x0000003dce127c36 */ /* 0x000fe40008000000 */
[C---:B------:R-:W-:Y:S02]  /*f030*/  IMAD R11, R13.reuse, UR7, R2 ;  /* 0x000000070d0b7c24 */ /* 0x040fe4000f8e0202 */
[----:B------:R-:W-:Y:S01]  /*f040*/  IMAD.WIDE.U32 R8, R13, UR6, R8 ;  /* 0x000000060d087c25 */ /* 0x000fe2000f8e0008 */
[C---:B------:R-:W-:Y:S01]  /*f050*/  ISETP.GE.AND P2, PT, R18.reuse, R3, PT ;  /* 0x000000031200720c */ /* 0x040fe20003f46270 */
[----:B------:R-:W-:Y:S02]  /*f060*/  ULDC.64 UR6, c[0x0][0xa80] ;  /* 0x0002a00000067ab9 */ /* 0x000fe40000000a00 */
[----:B------:R-:W-:Y:S01]  /*f070*/  VIADD R0, R18, 0x20 ;  /* 0x0000002012007836 */ /* 0x000fe20000000000 */
[----:B------:R-:W-:Y:S01]  /*f080*/  LEA R2, P3, R8, UR6, 0x1 ;  /* 0x0000000608027c11 */ /* 0x000fe2000f8608ff */
[----:B------:R-:W-:-:S02]  /*f090*/  IMAD.IADD R9, R9, 0x1, R11 ;  /* 0x0000000109097824 */ /* 0x000fc400078e020b */
[----:B------:R-:W-:Y:S01]  /*f0a0*/  VIADD R207, R207, 0x30820 ;  /* 0x00030820cfcf7836 */ /* 0x000fe20000000000 */
[-C--:B------:R-:W-:Y:S01]  /*f0b0*/  ISETP.GE.AND P1, PT, R0, R3.reuse, PT ;  /* 0x000000030000720c */ /* 0x080fe20003f26270 */
[----:B------:R-:W-:Y:S01]  /*f0c0*/  VIADD R0, R18, 0x40 ;  /* 0x0000004012007836 */ /* 0x000fe20000000000 */
[----:B------:R-:W-:Y:S02]  /*f0d0*/  LEA.HI.X R16, R8, UR7, R9, 0x1, P3 ;  /* 0x0000000708107c11 */ /* 0x000fe400098f0c09 */
[----:B------:R-:W-:Y:S01]  /*f0e0*/  PRMT R207, RZ, 0x654, R207 ;  /* 0x00000654ffcf7816 */ /* 0x000fe200000000cf */
[----:B-1----:R0:W1:Y:S01]  /*f0f0*/  SHFL.IDX PT, R14, R2, RZ, 0x181f ;  /* 0x00181fff020e7589 */ /* 0x00206200000e0000 */
[----:B------:R-:W-:Y:S01]  /*f100*/  ISETP.GE.AND P0, PT, R0, R3, PT ;  /* 0x000000030000720c */ /* 0x000fe20003f06270 */
[----:B------:R-:W-:Y:S01]  /*f110*/  BSSY B1, `(.L_x_1237) ;  /* 0x0000016000017945 */ /* 0x000fe20003800000 */
[----:B------:R0:W-:Y:S01]  /*f120*/  SYNCS.ARRIVE.TRANS64.RED.A1T0 RZ, [R207+URZ], RZ ;  /* 0x000000ffcfff79a7 */ /* 0x0001e2000810043f */
[----:B------:R0:W2:Y:S02]  /*f130*/  SHFL.IDX PT, R0, R16, RZ, 0x181f ;  /* 0x00181fff10007589 */ /* 0x0000a400000e0000 */
[----:B------:R-:W-:Y:S08]  /*f140*/  @P2 BRA `(.L_x_1238) ;  /* 0x0000000000482947 */ /* 0x000ff00003800000 */
        /* <DEDUP_REMOVED lines=18> */
.L_x_1238:
[----:B------:R-:W-:Y:S05]  /*f270*/  BSYNC B1 ;  /* 0x0000000000017941 */ /* 0x000fea0003800000 */
.L_x_1237:
[----:B--2---:R2:W4:Y:S01]  /*f280*/  SHFL.IDX PT, R0, R16, 0x1, 0x181f ;  /* 0x00381f0010007f89 */ /* 0x00452200000e0000 */
[----:B------:R-:W-:Y:S03]  /*f290*/  BSSY B1, `(.L_x_1239) ;  /* 0x0000015000017945 */ /* 0x000fe60003800000 */
[----:B-1-3--:R2:W1:Y:S01]  /*f2a0*/  SHFL.IDX PT, R14, R2, 0x1, 0x181f ;  /* 0x00381f00020e7f89 */ /* 0x00a46200000e0000 */
        /* <DEDUP_REMOVED lines=8> */
[----:B------:R-:W-:Y:S02]  /*f330*/  @!P3 LEA R10, P5, R201, R14, 0x1 ;  /* 0x0000000ec90ab211 */ /* 0x000fe400078a08ff */
[----:B----4-:R-:W-:Y:S02]  /*f340*/  @!P4 LEA.HI.X R9, R19, R0, R217, 0x1, P6 ;  /* 0x000000001309c211 */ /* 0x010fe400030f0cd9 */
[----:B------:R-:W-:Y:S02]  /*f350*/  @!P2 LEA R12, P6, R200, R14, 0x1 ;  /* 0x0000000ec80ca211 */ /* 0x000fe400078c08ff */
[----:B------:R-:W-:Y:S01]  /*f360*/  @!P3 LEA.HI.X R11, R201, R0, R216, 0x1, P5 ;  /* 0x00000000c90bb211 */ /* 0x000fe200028f0cd8 */
[----:B-----5:R3:W-:Y:S01]  /*f370*/  @!P4 ST.E.128 desc[UR6][R8.64], R32 ;  /* 0x000000200800c985 */ /* 0x0207e2000c101d06 */
[----:B------:R-:W-:-:S02]  /*f380*/  @!P1 LEA R14, P5, R202, R14, 0x1 ;  /* 0x0000000eca0e9211 */ /* 0x000fc400078a08ff */
[-C--:B------:R-:W-:Y:S01]  /*f390*/  @!P2 LEA.HI.X R13, R200, R0.reuse, R215, 0x1, P6 ;  /* 0x00000000c80da211 */ /* 0x080fe200030f0cd7 */
[----:B------:R3:W-:Y:S01]  /*f3a0*/  @!P3 ST.E.128 desc[UR6][R10.64], R96 ;  /* 0x000000600a00b985 */ /* 0x0007e2000c101d06 */
[----:B------:R-:W-:-:S03]  /*f3b0*/  @!P1 LEA.HI.X R15, R202, R0, R214, 0x1, P5 ;  /* 0x00000000ca0f9211 */ /* 0x000fc600028f0cd6 */
[----:B------:R3:W-:Y:S04]  /*f3c0*/  @!P2 ST.E.128 desc[UR6][R12.64], R112 ;  /* 0x000000700c00a985 */ /* 0x0007e8000c101d06 */
[----:B------:R3:W-:Y:S02]  /*f3d0*/  @!P1 ST.E.128 desc[UR6][R14.64], R128 ;  /* 0x000000800e009985 */ /* 0x0007e4000c101d06 */
.L_x_1240:
[----:B------:R-:W-:Y:S05]  /*f3e0*/  BSYNC B1 ;  /* 0x0000000000017941 */ /* 0x000fea0003800000 */
.L_x_1239:
[----:B----4-:R4:W0:Y:S01]  /*f3f0*/  SHFL.IDX PT, R0, R16, 0x2, 0x181f ;  /* 0x00581f0010007f89 */ /* 0x01082200000e0000 */
        /* <DEDUP_REMOVED lines=10> */
[-C--:B------:R-:W-:Y:S02]  /*f4a0*/  @!P2 LEA R10, P5, R201, R14.reuse, 0x1 ;  /* 0x0000000ec90aa211 */ /* 0x080fe400078a08ff */
[----:B------:R-:W-:Y:S02]  /*f4b0*/  @!P1 LEA R12, P4, R200, R14, 0x1 ;  /* 0x0000000ec80c9211 */ /* 0x000fe400078808ff */
[----:B0-----:R-:W-:Y:S02]  /*f4c0*/  @!P3 LEA.HI.X R9, R19, R0, R217, 0x1, P6 ;  /* 0x000000001309b211 */ /* 0x001fe400030f0cd9 */
[----:B------:R-:W-:Y:S02]  /*f4d0*/  @!P0 LEA R14, P6, R202, R14, 0x1 ;  /* 0x0000000eca0e8211 */ /* 0x000fe400078c08ff */
[-C--:B------:R-:W-:Y:S01]  /*f4e0*/  @!P2 LEA.HI.X R11, R201, R0.reuse, R216, 0x1, P5 ;  /* 0x00000000c90ba211 */ /* 0x080fe200028f0cd8 */
[----:B-----5:R3:W-:Y:S01]  /*f4f0*/  @!P3 ST.E.128 desc[UR6][R8.64], R36 ;  /* 0x000000240800b985 */ /* 0x0207e2000c101d06 */
[----:B------:R-:W-:-:S02]  /*f500*/  @!P1 LEA.HI.X R13, R200, R0, R215, 0x1, P4 ;  /* 0x00000000c80d9211 */ /* 0x000fc400020f0cd7 */
[----:B------:R-:W-:Y:S01]  /*f510*/  @!P0 LEA.HI.X R15, R202, R0, R214, 0x1, P6 ;  /* 0x00000000ca0f8211 */ /* 0x000fe200030f0cd6 */
[----:B------:R3:W-:Y:S04]  /*f520*/  @!P2 ST.E.128 desc[UR6][R10.64], R100 ;  /* 0x000000640a00a985 */ /* 0x0007e8000c101d06 */
[----:B------:R3:W-:Y:S04]  /*f530*/  @!P1 ST.E.128 desc[UR6][R12.64], R116 ;  /* 0x000000740c009985 */ /* 0x0007e8000c101d06 */
[----:B------:R3:W-:Y:S02]  /*f540*/  @!P0 ST.E.128 desc[UR6][R14.64], R132 ;  /* 0x000000840e008985 */ /* 0x0007e4000c101d06 */
.L_x_1242:
[----:B------:R-:W-:Y:S05]  /*f550*/  BSYNC B1 ;  /* 0x0000000000017941 */ /* 0x000fea0003800000 */
.L_x_1241:
[----:B0-----:R-:W-:Y:S01]  /*f560*/  VIADD R0, R18, 0x60 ;  /* 0x0000006012007836 */ /* 0x001fe20000000000 */
[----:B--2-4-:R-:W4:Y:S04]  /*f570*/  SHFL.IDX PT, R16, R16, 0x3, 0x181f ;  /* 0x00781f0010107f89 */ /* 0x014f2800000e0000 */
[----:B------:R-:W-:Y:S01]  /*f580*/  ISETP.GE.AND P0, PT, R0, R3, PT ;  /* 0x000000030000720c */ /* 0x000fe20003f06270 */
[----:B---3--:R3:W0:-:S12]  /*f590*/  SHFL.IDX PT, R12, R2, 0x3, 0x181f ;  /* 0x00781f00020c7f89 */ /* 0x00861800000e0000 */
[----:B---3--:R-:W-:Y:S05]  /*f5a0*/  @P0 BRA `(.L_x_1243) ;  /* 0x0000000c00540947 */ /* 0x008fea0003800000 */
[----:B------:R-:W-:Y:S01]  /*f5b0*/  ULDC UR5, c[0x0][0xac8] ;  /* 0x0002b20000057ab9 */ /* 0x000fe20000000800 */
[----:B------:R-:W-:Y:S01]  /*f5c0*/  ULDC.64 UR6, c[0x0][0x208] ;  /* 0x0000820000067ab9 */ /* 0x000fe20000000a00 */
[----:B------:R-:W-:Y:S02]  /*f5d0*/  ISETP.GE.AND P3, PT, R19, UR5, PT ;  /* 0x0000000513007c0c */ /* 0x000fe4000bf66270 */
[----:B------:R-:W-:Y:S02]  /*f5e0*/  ISETP.GE.AND P4, PT, R201, UR5, PT ;  /* 0x00000005c9007c0c */ /* 0x000fe4000bf86270 */
[----:B------:R-:W-:-:S09]  /*f5f0*/  ISETP.GE.AND P5, PT, R200, UR5, PT ;  /* 0x00000005c8007c0c */ /* 0x000fd2000bfa6270 */
[-C--:B0-----:R-:W-:Y:S02]  /*f600*/  @!P3 LEA R2, P0, R19, R12.reuse, 0x1 ;  /* 0x0000000c1302b211 */ /* 0x081fe400078008ff */
[----:B------:R-:W-:Y:S02]  /*f610*/  @!P4 LEA R8, P1, R201, R12, 0x1 ;  /* 0x0000000cc908c211 */ /* 0x000fe400078208ff */
[----:B----4-:R-:W-:Y:S02]  /*f620*/  @!P3 LEA.HI.X R3, R19, R16, R217, 0x1, P0 ;  /* 0x000000101303b211 */ /* 0x010fe400000f0cd9 */
[----:B------:R-:W-:Y:S02]  /*f630*/  ISETP.GE.AND P0, PT, R202, UR5, PT ;  /* 0x00000005ca007c0c */ /* 0x000fe4000bf06270 */
[----:B------:R-:W-:Y:S01]  /*f640*/  @!P5 LEA R10, P2, R200, R12, 0x1 ;  /* 0x0000000cc80ad211 */ /* 0x000fe200078408ff */
[----:B-----5:R3:W-:Y:S01]  /*f650*/  @!P3 ST.E.128 desc[UR6][R2.64], R4 ;  /* 0x000000040200b985 */ /* 0x0207e2000c101d06 */
        /* <DEDUP_REMOVED lines=10> */
.L_x_1236:
[----:B------:R-:W0:Y:S01]  /*f700*/  LDC R8, c[0x0][0xbe8] ;  /* 0x0002fa00ff087b82 */ /* 0x000e220000000800 */
[----:B------:R-:W-:Y:S01]  /*f710*/  R2UR UR6, R204 ;  /* 0x00000000cc0672ca */ /* 0x000fe200000e0000 */
[----:B------:R-:W-:Y:S01]  /*f720*/  BSSY B1, `(.L_x_1244) ;  /* 0x0000035000017945 */ /* 0x000fe20003800000 */
[----:B------:R-:W-:Y:S01]  /*f730*/  R2UR UR5, R205 ;  /* 0x00000000cd0572ca */ /* 0x000fe200000e0000 */
[----:B------:R-:W-:Y:S01]  /*f740*/  IMAD R6, R203, 0x20, R206 ;  /* 0x00000020cb067824 */ /* 0x000fe200078e02ce */
[----:B------:R-:W-:-:S09]  /*f750*/  ISETP.GE.AND P0, PT, R218, 0x80, PT ;  /* 0x00000080da00780c */ /* 0x000fd20003f06270 */
[----:B------:R-:W-:Y:S02]  /*f760*/  USHF.R.S32.HI UR8, URZ, 0x1f, UR6 ;  /* 0x0000001f3f087899 */ /* 0x000fe40008011406 */
[----:B------:R-:W-:Y:S01]  /*f770*/  USHF.R.S32.HI UR9, URZ, 0x1f, UR5 ;  /* 0x0000001f3f097899 */ /* 0x000fe20008011405 */
[----:B0-----:R-:W-:-:S13]  /*f780*/  ISETP.NE.AND P1, PT, R8, 0x1, PT ;  /* 0x000000010800780c */ /* 0x001fda0003f25270 */
[----:B------:R-:W0:Y:S08]  /*f790*/  @P1 LDC R9, c[0x0][0xbec] ;  /* 0x0002fb00ff091b82 */ /* 0x000e300000000800 */
[----:B------:R-:W1:Y:S01]  /*f7a0*/  @P1 LDC R11, c[0x0][0xbf0] ;  /* 0x0002fc00ff0b1b82 */ /* 0x000e620000000800 */
[----:B------:R-:W-:Y:S05]  /*f7b0*/  @P0 BRA `(.L_x_1245) ;  /* 0x0000000000ac0947 */ /* 0x000fea0003800000 */
[----:B------:R-:W2:Y:S01]  /*f7c0*/  S2R R0, SR_TID.X ;  /* 0x0000000000007919 */ /* 0x000ea20000002100 */
[----:B------:R-:W3:Y:S01]  /*f7d0*/  LDC R3, c[0x0][0xbe8] ;  /* 0x0002fa00ff037b82 */ /* 0x000ee20000000800 */
[----:B------:R-:W-:Y:S01]  /*f7e0*/  IMAD.U32 R4, RZ, RZ, UR61 ;  /* 0x0000003dff047e24 */ /* 0x000fe2000f8e00ff */
[----:B------:R-:W-:Y:S02]  /*f7f0*/  ULDC UR5, c[0x0][0xa88] ;  /* 0x0002a20000057ab9 */ /* 0x000fe40000000800 */
[----:B---3--:R-:W-:Y:S02]  /*f800*/  IMAD R5, R3, UR5, RZ ;  /* 0x0000000503057c24 */ /* 0x008fe4000f8e02ff */
[----:B--2---:R-:W-:-:S04]  /*f810*/  IADD3 R4, R4, -0x80, R0 ;  /* 0xffffff8004047810 */ /* 0x004fc80007ffe000 */
[----:B------:R-:W-:-:S13]  /*f820*/  ISETP.GE.AND P0, PT, R4, R5, PT ;  /* 0x000000050400720c */ /* 0x000fda0003f06270 */
[----:B------:R-:W-:Y:S05]  /*f830*/  @P0 BRA `(.L_x_1245) ;  /* 0x00000000008c0947 */ /* 0x000fea0003800000 */
[----:B------:R-:W-:Y:S01]  /*f840*/  ISETP.NE.AND P0, PT, R3, 0x1, PT ;  /* 0x000000010300780c */ /* 0x000fe20003f05270 */
[----:B------:R-:W-:Y:S01]  /*f850*/  ULDC.64 UR10, c[0x0][0xb90] ;  /* 0x0002e400000a7ab9 */ /* 0x000fe20000000a00 */
[----:B------:R-:W-:Y:S01]  /*f860*/  R2UR UR13, R204 ;  /* 0x00000000cc0d72ca */ /* 0x000fe200000e0000 */
[----:B------:R-:W-:Y:S01]  /*f870*/  UIMAD UR5, UR8, UR10, URZ ;  /* 0x0000000a080572a4 */ /* 0x000fe2000f8e023f */
[----:B------:R-:W-:Y:S01]  /*f880*/  R2UR UR12, R205 ;  /* 0x00000000cd0c72ca */ /* 0x000fe200000e0000 */
[----:B------:R-:W-:-:S08]  /*f890*/  IMAD.MOV.U32 R2, RZ, RZ, R4 ;  /* 0x000000ffff027224 */ /* 0x000fd000078e0004 */
[----:B------:R-:W2:Y:S02]  /*f8a0*/  @P0 LDC R5, c[0x0][0xbec] ;  /* 0x0002fb00ff050b82 */ /* 0x000ea40000000800 */
[----:B------:R-:W-:Y:S02]  /*f8b0*/  UIMAD.WIDE.U32 UR6, UR13, UR10, URZ ;  /* 0x0000000a0d0672a5 */ /* 0x000fe4000f8e003f */
[----:B------:R-:W-:-:S03]  /*f8c0*/  UIMAD UR5, UR13, UR11, UR5 ;  /* 0x0000000b0d0572a4 */ /* 0x000fc6000f8e0205 */
[----:B------:R-:W-:Y:S01]  /*f8d0*/  ULDC.64 UR10, c[0x0][0xb98] ;  /* 0x0002e600000a7ab9 */ /* 0x000fe20000000a00 */
[----:B------:R-:W3:Y:S01]  /*f8e0*/  @P0 LDC R7, c[0x0][0xbf0] ;  /* 0x0002fc00ff070b82 */ /* 0x000ee20000000800 */
[----:B------:R-:W-:Y:S02]  /*f8f0*/  UIADD3 UR7, UR7, UR5, URZ ;  /* 0x0000000507077290 */ /* 0x000fe4000fffe03f */
[----:B------:R-:W-:Y:S02]  /*f900*/  UIMAD UR5, UR9, UR10, URZ ;  /* 0x0000000a090572a4 */ /* 0x000fe4000f8e023f */
[----:B------:R-:W-:Y:S02]  /*f910*/  UIMAD.WIDE.U32 UR6, UR12, UR10, UR6 ;  /* 0x0000000a0c0672a5 */ /* 0x000fe4000f8e0006 */
[----:B------:R-:W-:-:S03]  /*f920*/  UIMAD UR5, UR12, UR11, UR5 ;  /* 0x0000000b0c0572a4 */ /* 0x000fc6000f8e0205 */
[----:B------:R-:W-:Y:S01]  /*f930*/  ULDC.64 UR10, c[0x0][0xb88] ;  /* 0x0002e200000a7ab9 */ /* 0x000fe20000000a00 */
[----:B------:R-:W-:Y:S01]  /*f940*/  ULDC.64 UR12, c[0x0][0x208] ;  /* 0x00008200000c7ab9 */ /* 0x000fe20000000a00 */
[----:B--2---:R-:W-:-:S05]  /*f950*/  @P0 IMAD.HI.U32 R0, R4, R5, RZ ;  /* 0x0000000504000227 */ /* 0x004fca00078e00ff */
[----:B---3--:R-:W-:-:S05]  /*f960*/  @P0 SHF.R.U32.HI R2, RZ, R7, R0 ;  /* 0x00000007ff020219 */ /* 0x008fca0000011600 */
[----:B------:R-:W-:-:S04]  /*f970*/  IMAD.MOV R5, RZ, RZ, -R2 ;  /* 0x000000ffff057224 */ /* 0x000fc800078e0a02 */
[----:B------:R-:W-:Y:S01]  /*f980*/  IMAD R5, R3, R5, R4 ;  /* 0x0000000503057224 */ /* 0x000fe200078e0204 */
[----:B------:R-:W-:Y:S01]  /*f990*/  SHF.R.S32.HI R3, RZ, 0x1f, R2 ;  /* 0x0000001fff037819 */ /* 0x000fe20000011402 */
[----:B------:R-:W-:Y:S01]  /*f9a0*/  IMAD.U32 R4, RZ, RZ, UR5 ;  /* 0x00000005ff047e24 */ /* 0x000fe2000f8e00ff */
[----:B------:R-:W-:Y:S02]  /*f9b0*/  IADD3 R2, P0, R2, UR6, RZ ;  /* 0x0000000602027c10 */ /* 0x000fe4000ff1e0ff */
[----:B------:R-:W-:Y:S02]  /*f9c0*/  SHF.R.S32.HI R0, RZ, 0x1f, R5 ;  /* 0x0000001fff007819 */ /* 0x000fe40000011405 */
[----:B------:R-:W-:Y:S01]  /*f9d0*/  IADD3.X R3, R3, UR7, R4, P0, !PT ;  /* 0x0000000703037c10 */ /* 0x000fe200087fe404 */
[----:B------:R-:W-:Y:S02]  /*f9e0*/  ULDC.64 UR6, c[0x0][0xb50] ;  /* 0x0002d40000067ab9 */ /* 0x000fe40000000a00 */
[----:B------:R-:W-:-:S02]  /*f9f0*/  IMAD R0, R0, UR10, RZ ;  /* 0x0000000a00007c24 */ /* 0x000fc4000f8e02ff */
[----:B------:R-:W-:-:S04]  /*fa00*/  IMAD.WIDE.U32 R2, R5, UR10, R2 ;  /* 0x0000000a05027c25 */ /* 0x000fc8000f8e0002 */
[----:B------:R-:W-:Y:S01]  /*fa10*/  IMAD R7, R5, UR11, R0 ;  /* 0x0000000b05077c24 */ /* 0x000fe2000f8e0200 */
[----:B------:R-:W-:-:S03]  /*fa20*/  LEA R4, P0, R2, UR6, 0x2 ;  /* 0x0000000602047c11 */ /* 0x000fc6000f8010ff */
[----:B------:R-:W-:-:S05]  /*fa30*/  IMAD.IADD R3, R3, 0x1, R7 ;  /* 0x0000000103037824 */ /* 0x000fca00078e0207 */
[----:B------:R-:W-:Y:S01]  /*fa40*/  LEA.HI.X R5, R2, UR7, R3, 0x2, P0 ;  /* 0x0000000702057c11 */ /* 0x000fe200080f1403 */
[----:B------:R-:W-:-:S05]  /*fa50*/  IMAD.MOV.U32 R3, RZ, RZ, -0x800000 ;  /* 0xff800000ff037424 */ /* 0x000fca00078e00ff */
[----:B------:R2:W-:Y:S02]  /*fa60*/  STG.E desc[UR12][R4.64], R3 ;  /* 0x0000000304007986 */ /* 0x0005e4000c10190c */
.L_x_1245:
[----:B------:R-:W-:Y:S05]  /*fa70*/  BSYNC B1 ;  /* 0x0000000000017941 */ /* 0x000fea0003800000 */
.L_x_1244:
[----:B------:R-:W-:Y:S01]  /*fa80*/  R2UR UR13, R204 ;  /* 0x00000000cc0d72ca */ /* 0x000fe200000e0000 */
[----:B------:R-:W-:Y:S01]  /*fa90*/  ULDC.64 UR10, c[0x0][0xae8] ;  /* 0x0002ba00000a7ab9 */ /* 0x000fe20000000a00 */
[----:B------:R-:W-:Y:S01]  /*faa0*/  R2UR UR12, R205 ;  /* 0x00000000cd0c72ca */ /* 0x000fe200000e0000 */
[----:B------:R-:W-:Y:S01]  /*fab0*/  UIMAD UR5, UR8, UR10, URZ ;  /* 0x0000000a080572a4 */ /* 0x000fe2000f8e023f */
[----:B------:R-:W-:Y:S01]  /*fac0*/  VIADD R6, R6, UR61 ;  /* 0x0000003d06067c36 */ /* 0x000fe20008000000 */
[----:B------:R-:W-:Y:S03]  /*fad0*/  BSSY B1, `(.L_x_1246) ;  /* 0x000003d000017945 */ /* 0x000fe60003800000 */
[----:B0-----:R-:W-:-:S04]  /*fae0*/  @P1 IMAD.HI.U32 R0, R6, R9, RZ ;  /* 0x0000000906001227 */ /* 0x001fc800078e00ff */
[----:B--2---:R-:W-:Y:S01]  /*faf0*/  IMAD.MOV.U32 R5, RZ, RZ, R6 ;  /* 0x000000ffff057224 */ /* 0x004fe200078e0006 */
[----:B------:R-:W-:Y:S01]  /*fb00*/  UIMAD.WIDE.U32 UR6, UR13, UR10, URZ ;  /* 0x0000000a0d0672a5 */ /* 0x000fe2000f8e003f */
[----:B-1----:R-:W-:Y:S01]  /*fb10*/  @P1 SHF.R.U32.HI R5, RZ, R11, R0 ;  /* 0x0000000bff051219 */ /* 0x002fe20000011600 */
[----:B------:R-:W-:-:S03]  /*fb20*/  UIMAD UR5, UR13, UR11, UR5 ;  /* 0x0000000b0d0572a4 */ /* 0x000fc6000f8e0205 */
[----:B------:R-:W-:Y:S01]  /*fb30*/  ULDC.64 UR10, c[0x0][0xaf0] ;  /* 0x0002bc00000a7ab9 */ /* 0x000fe20000000a00 */
[----:B------:R-:W-:Y:S01]  /*fb40*/  UIADD3 UR7, UR7, UR5, URZ ;  /* 0x0000000507077290 */ /* 0x000fe2000fffe03f */
[--C-:B------:R-:W-:Y:S01]  /*fb50*/  SHF.R.S32.HI R0, RZ, 0x1f, R5.reuse ;  /* 0x0000001fff007819 */ /* 0x100fe20000011405 */
[----:B------:R-:W-:Y:S01]  /*fb60*/  UIMAD UR5, UR9, UR10, URZ ;  /* 0x0000000a090572a4 */ /* 0x000fe2000f8e023f */
[----:B------:R-:W-:Y:S01]  /*fb70*/  IMAD.MOV R7, RZ, RZ, -R5 ;  /* 0x000000ffff077224 */ /* 0x000fe200078e0a05 */
[----:B------:R-:W-:Y:S02]  /*fb80*/  UIMAD.WIDE.U32 UR6, UR12, UR10, UR6 ;  /* 0x0000000a0c0672a5 */ /* 0x000fe4000f8e0006 */
[----:B------:R-:W-:Y:S01]  /*fb90*/  UIMAD UR5, UR12, UR11, UR5 ;  /* 0x0000000b0c0572a4 */ /* 0x000fe2000f8e0205 */
[----:B------:R-:W-:Y:S01]  /*fba0*/  IMAD R7, R8, R7, R6 ;  /* 0x0000000708077224 */ /* 0x000fe200078e0206 */
[----:B------:R-:W-:Y:S01]  /*fbb0*/  ULDC.64 UR8, c[0x0][0xae0] ;  /* 0x0002b80000087ab9 */ /* 0x000fe20000000a00 */
[----:B------:R-:W-:Y:S01]  /*fbc0*/  VIADD R6, R206, UR61 ;  /* 0x0000003dce067c36 */ /* 0x000fe20008000000 */
[----:B------:R-:W-:Y:S01]  /*fbd0*/  UIADD3 UR5, UR7, UR5, URZ ;  /* 0x0000000507057290 */ /* 0x000fe2000fffe03f */
[----:B------:R-:W-:-:S02]  /*fbe0*/  IMAD R0, R0, UR8, RZ ;  /* 0x0000000800007c24 */ /* 0x000fc4000f8e02ff */
[----:B------:R-:W-:Y:S02]  /*fbf0*/  IMAD.U32 R3, RZ, RZ, UR7 ;  /* 0x00000007ff037e24 */ /* 0x000fe4000f8e00ff */
[----:B------:R-:W-:Y:S01]  /*fc00*/  IMAD.U32 R2, RZ, RZ, UR6 ;  /* 0x00000006ff027e24 */ /* 0x000fe2000f8e00ff */
[----:B------:R-:W-:Y:S01]  /*fc10*/  ULDC.64 UR6, c[0x0][0xad8] ;  /* 0x0002b60000067ab9 */ /* 0x000fe20000000a00 */
[----:B------:R-:W-:Y:S01]  /*fc20*/  IMAD.U32 R3, RZ, RZ, UR5 ;  /* 0x00000005ff037e24 */ /* 0x000fe2000f8e00ff */
[----:B------:R-:W-:Y:S01]  /*fc30*/  ULDC UR5, c[0x0][0xa88] ;  /* 0x0002a20000057ab9 */ /* 0x000fe20000000800 */
[C---:B------:R-:W-:Y:S01]  /*fc40*/  IMAD R9, R5.reuse, UR9, R0 ;  /* 0x0000000905097c24 */ /* 0x040fe2000f8e0200 */
[----:B------:R-:W-:Y:S01]  /*fc50*/  SHF.R.S32.HI R0, RZ, 0x1f, R7 ;  /* 0x0000001fff007819 */ /* 0x000fe20000011407 */
[----:B------:R-:W-:-:S04]  /*fc60*/  IMAD.WIDE.U32 R2, R5, UR8, R2 ;  /* 0x0000000805027c25 */ /* 0x000fc8000f8e0002 */
[----:B------:R-:W-:Y:S02]  /*fc70*/  IMAD.IADD R3, R3, 0x1, R9 ;  /* 0x0000000103037824 */ /* 0x000fe400078e0209 */
[----:B------:R-:W-:Y:S02]  /*fc80*/  IMAD R4, R0, UR6, RZ ;  /* 0x0000000600047c24 */ /* 0x000fe4000f8e02ff */
[----:B------:R-:W-:Y:S02]  /*fc90*/  IMAD R9, R8, UR5, RZ ;  /* 0x0000000508097c24 */ /* 0x000fe4000f8e02ff */
[C---:B------:R-:W-:Y:S02]  /*fca0*/  IMAD R5, R7.reuse, UR7, R4 ;  /* 0x0000000707057c24 */ /* 0x040fe4000f8e0204 */
[----:B------:R-:W-:Y:S01]  /*fcb0*/  IMAD.WIDE.U32 R2, R7, UR6, R2 ;  /* 0x0000000607027c25 */ /* 0x000fe2000f8e0002 */
[----:B------:R-:W-:Y:S01]  /*fcc0*/  ISETP.GE.AND P2, PT, R6, R9, PT ;  /* 0x000000090600720c */ /* 0x000fe20003f46270 */
[----:B------:R-:W-:-:S02]  /*fcd0*/  ULDC.64 UR6, c[0x0][0xa80] ;  /* 0x0002a00000067ab9 */ /* 0x000fc40000000a00 */
[----:B------:R-:W-:Y:S01]  /*fce0*/  VIADD R0, R6, 0x20 ;  /* 0x0000002006007836 */ /* 0x000fe20000000000 */
[----:B------:R-:W-:Y:S01]  /*fcf0*/  LEA R4, P3, R2, UR6, 0x1 ;  /* 0x0000000602047c11 */ /* 0x000fe2000f8608ff */
[----:B------:R-:W-:-:S03]  /*fd00*/  IMAD.IADD R3, R3, 0x1, R5 ;  /* 0x0000000103037824 */ /* 0x000fc600078e0205 */
[-C--:B------:R-:W-:Y:S01]  /*fd10*/  ISETP.GE.AND P1, PT, R0, R9.reuse, PT ;  /* 0x000000090000720c */ /* 0x080fe20003f26270 */
[----:B------:R-:W-:Y:S01]  /*fd20*/  VIADD R0, R6, 0x40 ;  /* 0x0000004006007836 */ /* 0x000fe20000000000 */
[----:B------:R-:W-:Y:S02]  /*fd30*/  LEA.HI.X R5, R2, UR7, R3, 0x1, P3 ;  /* 0x0000000702057c11 */ /* 0x000fe400098f0c03 */
[----:B------:R0:W1:Y:S02]  /*fd40*/  SHFL.IDX PT, R2, R4, RZ, 0x181f ;  /* 0x00181fff04027589 */ /* 0x00006400000e0000 */
[----:B------:R-:W-:Y:S02]  /*fd50*/  ISETP.GE.AND P0, PT, R0, R9, PT ;  /* 0x000000090000720c */ /* 0x000fe40003f06270 */
[----:B------:R0:W2:Y:S01]  /*fd60*/  SHFL.IDX PT, R0, R5, RZ, 0x181f ;  /* 0x00181fff05007589 */ /* 0x0000a200000e0000 */
[----:B------:R-:W-:Y:S10]  /*fd70*/  @P2 BRA `(.L_x_1247) ;  /* 0x0000000000482947 */ /* 0x000ff40003800000 */
        /* <DEDUP_REMOVED lines=18> */
.L_x_1247:
[----:B------:R-:W-:Y:S05]  /*fea0*/  BSYNC B1 ;  /* 0x0000000000017941 */ /* 0x000fea0003800000 */
.L_x_1246:
        /* <DEDUP_REMOVED lines=22> */
.L_x_1249:
[----:B------:R-:W-:Y:S05]  /*10010*/  BSYNC B1 ;  /* 0x0000000000017941 */ /* 0x000fea0003800000 */
.L_x_1248:
        /* <DEDUP_REMOVED lines=22> */
.L_x_1251:
[----:B------:R-:W-:Y:S05]  /*10180*/  BSYNC B1 ;  /* 0x0000000000017941 */ /* 0x000fea0003800000 */
.L_x_1250:
[----:B0-----:R-:W-:Y:S01]  /*10190*/  VIADD R0, R6, 0x60 ;  /* 0x0000006006007836 */ /* 0x001fe20000000000 */
[----:B--2-4-:R-:W0:Y:S04]  /*101a0*/  SHFL.IDX PT, R5, R5, 0x3, 0x181f ;  /* 0x00781f0005057f89 */ /* 0x014e2800000e0000 */
[----:B------:R-:W-:Y:S01]  /*101b0*/  ISETP.GE.AND P0, PT, R0, R9, PT ;  /* 0x000000090000720c */ /* 0x000fe20003f06270 */
[----:B-1-3--:R1:W2:-:S12]  /*101c0*/  SHFL.IDX PT, R2, R4, 0x3, 0x181f ;  /* 0x00781f0004027f89 */ /* 0x00a29800000e0000 */
        /* <DEDUP_REMOVED lines=8> */
[-C--:B------:R-:W-:Y:S02]  /*10250*/  @!P2 LEA R8, P5, R201, R2.reuse, 0x1 ;  /* 0x00000002c908a211 */ /* 0x080fe400078a08ff */
[-C--:B------:R-:W-:Y:S02]  /*10260*/  @!P1 LEA R10, P4, R200, R2.reuse, 0x1 ;  /* 0x00000002c80a9211 */ /* 0x080fe400078808ff */
[-C--:B0-----:R-:W-:Y:S02]  /*10270*/  @!P3 LEA.HI.X R7, R19, R5.reuse, R217, 0x1, P6 ;  /* 0x000000051307b211 */ /* 0x081fe400030f0cd9 */
        /* <DEDUP_REMOVED lines=8> */
.L_x_1243:
[----:B------:R-:W-:Y:S05]  /*10300*/  BSYNC B0 ;  /* 0x0000000000007941 */ /* 0x000fea0003800000 */
.L_x_1235:
[----:B------:R-:W-:Y:S02]  /*10310*/  ULDC UR5, c[0x0][0xc38] ;  /* 0x00030e0000057ab9 */ /* 0x000fe40000000800 */
[----:B------:R-:W-:-:S06]  /*10320*/  UISETP.GE.AND UP0, UPT, UR4, UR5, UPT ;  /* 0x000000050400728c */ /* 0x000fcc000bf06270 */
[----:B------:R-:W-:-:S13]  /*10330*/  PLOP3.LUT P0, PT, PT, PT, UP0, 0x80, 0x0 ;  /* 0x000000000000781c */ /* 0x000fda0003f0f008 */
[----:B------:R-:W-:Y:S05]  /*10340*/  @!P0 BRA `(.L_x_1252) ;  /* 0xffffff0800ac8947 */ /* 0x000fea000383ffff */
[----:B------:R-:W-:Y:S05]  /*10350*/  EXIT ;  /* 0x000000000000794d */ /* 0x000fea0003800000 */
.L_x_1154:
[----:B------:R-:W-:-:S08]  /*10360*/  NOP ;  /* 0x0000000000007918 */ /* 0x000fd00000000000 */
[----:B0-----:R-:W0:-:S00]  /*10370*/  USETMAXREG.DEALLOC.CTAPOOL 0x18 ;  /* 0x00000018000079c8 */ /* 0x001e0000080e0500 */
[----:B0-----:R-:W-:-:S06]  /*10380*/  LOP3.LUT R0, R0, 0x3, RZ, 0xc0, !PT ;  /* 0x0000000300007812 */ /* 0x001fcc00078ec0ff */
[----:B------:R-:W0:Y:S01]  /*10390*/  S2UR UR6, SR_CTAID.X ;  /* 0x00000000000679c3 */ /* 0x000e220000002500 */
[----:B------:R-:W-:Y:S01]  /*103a0*/  LOP3.LUT R19, R19, 0xfffffffb, RZ, 0xc0, !PT ;  /* 0xfffffffb13137812 */ /* 0x000fe200078ec0ff */
[----:B------:R-:W-:Y:S01]  /*103b0*/  STL [R1+0x18], RZ ;  /* 0x000018ff01007387 */ /* 0x000fe20000100800 */
[----:B------:R-:W-:-:S03]  /*103c0*/  IMAD.MOV.U32 R18, RZ, RZ, RZ ;  /* 0x000000ffff127224 */ /* 0x000fc600078e00ff */
[----:B------:R-:W1:Y:S02]  /*103d0*/  SHFL.IDX PT, R0, R0, RZ, 0x1f ;  /* 0x00001fff00007589 */ /* 0x000e6400000e0000 */
[----:B-1----:R-:W-:Y:S02]  /*103e0*/  ISETP.NE.AND P0, PT, R0, RZ, PT ;  /* 0x000000ff0000720c */ /* 0x002fe40003f05270 */
[----:B------:R-:W0:Y:S11]  /*103f0*/  LDC R0, c[0x0][0xc38] ;  /* 0x00030e00ff007b82 */ /* 0x000e360000000800 */
[----:B------:R-:W-:Y:S01]  /*10400*/  @P0 LOP3.LUT R19, R19, 0x4, RZ, 0xfc, !PT ;  /* 0x0000000413130812 */ /* 0x000fe200078efcff */
[----:B------:R-:W-:Y:S06]  /*10410*/  @P0 BAR.ARV 0x4, 0x180 ;  /* 0x0106000000000b1d */ /* 0x000fec0000002000 */
[----:B0-----:R-:W-:Y:S01]  /*10420*/  ISETP.LE.AND P0, PT, R0, UR6, PT ;  /* 0x0000000600007c0c */ /* 0x001fe2000bf03270 */
[----:B------:R-:W-:-:S05]  /*10430*/  IMAD.MOV.U32 R0, RZ, RZ, 0x1 ;  /* 0x00000001ff007424 */ /* 0x000fca00078e00ff */
[----:B------:R0:W-:Y:S07]  /*10440*/  STL [R1+0x8], R0 ;  /* 0x0000080001007387 */ /* 0x0001ee0000100800 */
[----:B------:R-:W-:Y:S05]  /*10450*/  @P0 BRA `(.L_x_1253) ;  /* 0x0000005400780947 */ /* 0x000fea0003800000 */
[----:B------:R-:W1:Y:S01]  /*10460*/  S2R R6, SR_TID.X ;  /* 0x0000000000067919 */ /* 0x000e620000002100 */
[----:B------:R-:W2:Y:S01]  /*10470*/  S2UR UR5, SR_CgaCtaId ;  /* 0x00000000000579c3 */ /* 0x000ea20000008800 */
[----:B------:R-:W-:Y:S01]  /*10480*/  UMOV UR4, 0x400 ;  /* 0x0000040000047882 */ /* 0x000fe20000000000 */
[----:B------:R-:W-:Y:S01]  /*10490*/  IMAD.MOV.U32 R18, RZ, RZ, RZ ;  /* 0x000000ffff127224 */ /* 0x000fe200078e00ff */
[----:B------:R-:W-:Y:S01]  /*104a0*/  ULDC UR44, c[0x0][0xc] ;  /* 0x00000300002c7ab9 */ /* 0x000fe20000000800 */
[----:B------:R-:W-:Y:S01]  /*104b0*/  ULDC.64 UR38, c[0x0][0x198] ;  /* 0x0000660000267ab9 */ /* 0x000fe20000000a00 */
[----:B--2---:R-:W-:-:S06]  /*104c0*/  ULEA UR4, UR5, UR4, 0x18 ;  /* 0x0000000405047291 */ /* 0x004fcc000f8ec03f */
[----:B------:R-:W-:Y:S01]  /*104d0*/  IMAD.U32 R17, RZ, RZ, UR4 ;  /* 0x00000004ff117e24 */ /* 0x000fe2000f8e00ff */
[C---:B-1----:R-:W-:Y:S01]  /*104e0*/  LOP3.LUT R5, R6.reuse, 0x7f, RZ, 0xc0, !PT ;  /* 0x0000007f06057812 */ /* 0x042fe200078ec0ff */
[----:B0-----:R-:W-:-:S05]  /*104f0*/  IMAD.SHL.U32 R0, R6, 0x8, RZ ;  /* 0x0000000806007824 */ /* 0x001fca00078e00ff */
[C---:B------:R-:W-:Y:S02]  /*10500*/  LOP3.LUT R2, R0.reuse, 0x1f8, RZ, 0xc0, !PT ;  /* 0x000001f800027812 */ /* 0x040fe400078ec0ff */
[----:B------:R-:W-:Y:S02]  /*10510*/  LOP3.LUT R0, R0, 0x38, RZ, 0xc0, !PT ;  /* 0x0000003800007812 */ /* 0x000fe400078ec0ff */
[----:B------:R-:W-:Y:S01]  /*10520*/  LOP3.LUT R3, R2, 0x38, R6, 0x78, !PT ;  /* 0x0000003802037812 */ /* 0x000fe200078e7806 */
[----:B------:R-:W-:-:S05]  /*10530*/  IMAD.SHL.U32 R2, R5, 0x8, RZ ;  /* 0x0000000805027824 */ /* 0x000fca00078e00ff */
[----:B------:R-:W-:Y:S01]  /*10540*/  LOP3.LUT R4, R3, 0x200, R2, 0xf8, !PT ;  /* 0x0000020003047812 */ /* 0x000fe200078ef802 */
[----:B------:R-:W-:Y:S01]  /*10550*/  IMAD.SHL.U32 R2, R6, 0x10, RZ ;  /* 0x0000001006027824 */ /* 0x000fe200078e00ff */
[----:B------:R-:W-:-:S03]  /*10560*/  SHF.R.U32.HI R3, RZ, 0x3, R5 ;  /* 0x00000003ff037819 */ /* 0x000fc60000011605 */
[----:B------:R-:W-:Y:S01]  /*10570*/  IMAD R4, R4, 0x2, R17 ;  /* 0x0000000204047824 */ /* 0x000fe200078e0211 */
[----:B------:R-:W-:Y:S01]  /*10580*/  LOP3.LUT R2, R3, 0x70, R2, 0xf8, !PT ;  /* 0x0000007003027812 */ /* 0x000fe200078ef802 */
[----:B------:R-:W-:Y:S02]  /*10590*/  IMAD.U32 R3, RZ, RZ, UR6 ;  /* 0x00000006ff037e24 */ /* 0x000fe4000f8e00ff */
[----:B------:R-:W-:Y:S01]  /*105a0*/  IMAD.MOV.U32 R2, RZ, RZ, 0x1 ;  /* 0x00000001ff027424 */ /* 0x000fe200078e00ff */
[----:B------:R-:W-:Y:S04]  /*105b0*/  STL [R1+0x10], R4 ;  /* 0x0000100401007387 */ /* 0x000fe80000100800 */
[----:B------:R0:W-:Y:S04]  /*105c0*/  STL [R1+0x14], R3 ;  /* 0x0000140301007387 */ /* 0x0001e80000100800 */
[----:B------:R-:W-:Y:S04]  /*105d0*/  STL [R1+0x18], RZ ;  /* 0x000018ff01007387 */ /* 0x000fe80000100800 */
[----:B------:R1:W-:Y:S01]  /*105e0*/  STL [R1+0x8], R2 ;  /* 0x0000080201007387 */ /* 0x0003e20000100800 */
[----:B0-----:R-:W-:-:S02]  /*105f0*/  LOP3.LUT R3, R0, 0x40, RZ, 0xfc, !PT ;  /* 0x0000004000037812 */ /* 0x001fc400078efcff */
[C---:B-1----:R-:W-:Y:S02]  /*10600*/  LOP3.LUT R2, R0.reuse, 0x80, RZ, 0xfc, !PT ;  /* 0x0000008000027812 */ /* 0x042fe400078efcff */
[----:B------:R-:W-:-:S07]  /*10610*/  LOP3.LUT R0, R0, 0xc0, RZ, 0xfc, !PT ;  /* 0x000000c000007812 */ /* 0x000fce00078efcff */
.L_x_1360:
[----:B--2---:R-:W2:Y:S01]  /*10620*/  LDL R0, [R1+0x14] ;  /* 0x0000140001007983 */ /* 0x004ea20000100800 */
[----:B------:R-:W-:Y:S02]  /*10630*/  ULDC UR8, c[0x0][0xc60] ;  /* 0x0003180000087ab9 */ /* 0x000fe40000000800 */
[----:B------:R-:W-:-:S11]  /*10640*/  UISETP.NE.AND UP0, UPT, UR8, 0x1, UPT ;  /* 0x000000010800788c */ /* 0x000fd6000bf05270 */
[----:B------:R-:W-:Y:S01]  /*10650*/  @UP0 ULDC UR4, c[0x0][0xc64] ;  /* 0x0003190000040ab9 */ /* 0x000fe20000000800 */
[----:B------:R-:W-:Y:S01]  /*10660*/  @UP0 ULDC UR9, c[0x0][0xc68] ;  /* 0x00031a0000090ab9 */ /* 0x000fe20000000800 */
[C---:B--2---:R-:W-:Y:S02]  /*10670*/  R2UR UR7, R0.reuse ;  /* 0x00000000000772ca */ /* 0x044fe400000e0000 */
[----:B------:R-:W-:-:S11]  /*10680*/  R2UR UR6, R0 ;  /* 0x00000000000672ca */ /* 0x000fd600000e0000 */
[----:B------:R-:W-:-:S04]  /*10690*/  UIMAD.WIDE.U32 UR4, UR7, UR4, URZ ;  /* 0x00000004070472a5 */ /* 0x000fc8000f8e003f */
[----:B------:R-:W-:-:S03]  /*106a0*/  @UP0 USHF.R.U32.HI UR7, URZ, UR9, UR5 ;  /* 0x000000093f070299 */ /* 0x000fc60008011605 */
[----:B------:R-:W-:Y:S02]  /*106b0*/  ULDC UR4, c[0x0][0xc78] ;  /* 0x00031e0000047ab9 */ /* 0x000fe40000000800 */
[----:B------:R-:W-:Y:S02]  /*106c0*/  UISETP.GE.AND UP0, UPT, UR7, UR4, UPT ;  /* 0x000000040700728c */ /* 0x000fe4000bf06270 */
[----:B------:R-:W-:-:S04]  /*106d0*/  UIADD3 UR4, -UR7, URZ, URZ ;  /* 0x0000003f07047290 */ /* 0x000fc8000fffe13f */
[----:B------:R-:W-:Y:S01]  /*106e0*/  PLOP3.LUT P0, PT, PT, PT, UP0, 0x80, 0x0 ;  /* 0x000000000000781c */ /* 0x000fe20003f0f008 */
[----:B------:R-:W-:-:S12]  /*106f0*/  UIMAD UR8, UR8, UR4, UR6 ;  /* 0x00000004080872a4 */ /* 0x000fd8000f8e0206 */
[----:B01--4-:R-:W-:Y:S05]  /*10700*/  @!P0 BRA `(.L_x_1254) ;  /* 0x0000000000208947 */ /* 0x013fea0003800000 */
        /* <DEDUP_REMOVED lines=8> */
.L_x_1254:
[----:B------:R-:W-:Y:S01]  /*10790*/  ULDC UR9, c[0x0][0xc54] ;  /* 0x0003150000097ab9 */ /* 0x000fe20000000800 */
[----:B------:R-:W-:Y:S01]  /*107a0*/  UMOV UR6, UR8 ;  /* 0x0000000800067c82 */ /* 0x000fe20008000000 */
[----:B------:R-:W-:-:S11]  /*107b0*/  UISETP.NE.AND UP0, UPT, UR9, 0x1, UPT ;  /* 0x000000010900788c */ /* 0x000fd6000bf05270 */
[----:B------:R-:W-:Y:S02]  /*107c0*/  @UP0 ULDC.64 UR10, c[0x0][0xc58] ;  /* 0x00031600000a0ab9 */ /* 0x000fe40000000a00 */
[----:B------:R-:W-:-:S04]  /*107d0*/  UIMAD.WIDE.U32 UR4, UR8, UR10, URZ ;  /* 0x0000000a080472a5 */ /* 0x000fc8000f8e003f */
[----:B------:R-:W-:-:S04]  /*107e0*/  @UP0 USHF.R.U32.HI UR6, URZ, UR11, UR5 ;  /* 0x0000000b3f060299 */ /* 0x000fc80008011605 */
[----:B------:R-:W-:-:S12]  /*107f0*/  UIMAD UR4, UR6, UR9, URZ ;  /* 0x00000009060472a4 */ /* 0x000fd8000f8e023f */
.L_x_1255:
[----:B------:R-:W-:Y:S02]  /*10800*/  UIADD3 UR4, UR8, -UR4, URZ ;  /* 0x8000000408047290 */ /* 0x000fe4000fffe03f */
        /* <DEDUP_REMOVED lines=8> */
[----:B------:R-:W-:Y:S01]  /*10890*/  ULDC UR13, c[0x0][0xc54] ;  /* 0x00031500000d7ab9 */ /* 0x000fe20000000800 */
[----:B------:R-:W-:-:S02]  /*108a0*/  UISETP.NE.U32.AND UP0, UPT, UR10, URZ, UPT ;  /* 0x0000003f0a00728c */ /* 0x000fc4000bf05070 */
[----:B------:R-:W-:Y:S02]  /*108b0*/  UIMAD UR13, UR7, UR13, UR4 ;  /* 0x0000000d070d72a4 */ /* 0x000fe4000f8e0204 */
[----:B------:R-:W-:Y:S01]  /*108c0*/  USHF.L.U32 UR43, UR43, 0x7, URZ ;  /* 0x000000072b2b7899 */ /* 0x000fe2000800063f */
[----:B------:R-:W-:Y:S01]  /*108d0*/  ULDC.64 UR4, c[0x0][0x9e0] ;  /* 0x0002780000047ab9 */ /* 0x000fe20000000a00 */
[----:B------:R-:W-:Y:S02]  /*108e0*/  UISETP.NE.AND.EX UP0, UPT, UR11, URZ, UPT, UP0 ;  /* 0x0000003f0b00728c */ /* 0x000fe4000bf05300 */
[----:B------:R-:W-:Y:S02]  /*108f0*/  UISETP.GE.AND UP3, UPT, UR5, 0x1, UPT ;  /* 0x000000010500788c */ /* 0x000fe4000bf66270 */
[----:B------:R-:W-:Y:S01]  /*10900*/  UIADD3 UR12, UR43, 0x7f, URZ ;  /* 0x0000007f2b0c7890 */ /* 0x000fe2000fffe03f */
[----:B------:R-:W-:Y:S01]  /*10910*/  ULDC UR10, c[0x0][0x424] ;  /* 0x00010900000a7ab9 */ /* 0x000fe20000000800 */
[----:B------:R-:W-:Y:S01]  /*10920*/  ULDC UR6, c[0x0][0x288] ;  /* 0x0000a20000067ab9 */ /* 0x000fe20000000800 */
[----:B------:R-:W-:Y:S01]  /*10930*/  @UP2 ULDC UR8, c[0x0][0xc4c] ;  /* 0x0003130000082ab9 */ /* 0x000fe20000000800 */
[----:B------:R-:W-:Y:S01]  /*10940*/  @UP1 ULDC UR11, c[0x0][0x44c] ;  /* 0x00011300000b1ab9 */ /* 0x000fe20000000800 */
[----:B------:R-:W-:Y:S01]  /*10950*/  USEL UR15, UR10, 0x1, UP0 ;  /* 0x000000010a0f7887 */ /* 0x000fe20008000000 */
[----:B------:R-:W-:Y:S01]  /*10960*/  PLOP3.LUT P1, PT, PT, PT, UP3, 0x80, 0x0 ;  /* 0x000000000000781c */ /* 0x000fe20003f2f038 */
[----:B------:R-:W-:-:S02]  /*10970*/  UIADD3 UR16, -UR6, 0x1, URZ ;  /* 0x0000000106107890 */ /* 0x000fc4000fffe13f */
[----:B------:R-:W-:Y:S02]  /*10980*/  UIMAD.WIDE.U32 UR8, UR13, UR8, URZ ;  /* 0x000000080d0872a5 */ /* 0x000fe4000f8e003f */
[----:B------:R-:W-:Y:S01]  /*10990*/  UIMAD.WIDE.U32 UR10, UR12, UR11, URZ ;  /* 0x0000000b0c0a72a5 */ /* 0x000fe2000f8e003f */
[----:B------:R-:W-:Y:S01]  /*109a0*/  ULDC UR7, c[0x0][0x2f0] ;  /* 0x0000bc0000077ab9 */ /* 0x000fe20000000800 */
[----:B------:R-:W-:Y:S01]  /*109b0*/  @UP2 ULDC UR17, c[0x0][0xc50] ;  /* 0x0003140000112ab9 */ /* 0x000fe20000000800 */
[----:B------:R-:W-:Y:S01]  /*109c0*/  @UP1 ULDC UR18, c[0x0][0x450] ;  /* 0x0001140000121ab9 */ /* 0x000fe20000000800 */
[----:B------:R-:W-:Y:S01]  /*109d0*/  UMOV UR42, UR13 ;  /* 0x0000000d002a7c82 */ /* 0x000fe20008000000 */
[----:B------:R-:W-:Y:S02]  /*109e0*/  UIMAD UR16, UR15, UR7, UR16 ;  /* 0x000000070f1072a4 */ /* 0x000fe4000f8e0210 */
[----:B------:R-:W-:Y:S02]  /*109f0*/  @UP2 USHF.R.U32.HI UR42, URZ, UR17, UR9 ;  /* 0x000000113f2a2299 */ /* 0x000fe40008011609 */
[----:B------:R-:W-:-:S02]  /*10a00*/  @UP1 USHF.R.U32.HI UR12, URZ, UR18, UR11 ;  /* 0x000000123f0c1299 */ /* 0x000fc4000801160b */
[----:B------:R-:W-:Y:S02]  /*10a10*/  UIADD3 UR36, -UR42, URZ, URZ ;  /* 0x0000003f2a247290 */ /* 0x000fe4000fffe13f */
[----:B------:R-:W-:Y:S02]  /*10a20*/  UIADD3 UR12, UR16, UR12, URZ ;  /* 0x0000000c100c7290 */ /* 0x000fe4000fffe03f */
[----:B------:R-:W-:Y:S02]  /*10a30*/  UIMAD UR36, UR14, UR36, UR13 ;  /* 0x000000240e2472a4 */ /* 0x000fe4000f8e020d */
[----:B------:R-:W-:Y:S01]  /*10a40*/  UIADD3 UR4, UR12, UR4, URZ ;  /* 0x000000040c047290 */ /* 0x000fe2000fffe03f */
[----:B------:R-:W-:Y:S11]  /*10a50*/  @!P1 BRA `(.L_x_1256) ;  /* 0x0000000000449947 */ /* 0x000ff60003800000 */
        /* <DEDUP_REMOVED lines=10> */
.L_x_1257:
[----:B------:R-:W-:-:S11]  /*10b00*/  UISETP.NE.AND UP0, UPT, UR5, 0x1, UPT ;  /* 0x000000010500788c */ /* 0x000fd6000bf05270 */
[----:B------:R-:W-:Y:S02]  /*10b10*/  @UP0 ULDC.64 UR12, c[0x0][0x9e8] ;  /* 0x00027a00000c0ab9 */ /* 0x000fe40000000a00 */
[----:B------:R-:W-:-:S04]  /*10b20*/  UIMAD.WIDE.U32 UR8, UR10, UR12, URZ ;  /* 0x0000000c0a0872a5 */ /* 0x000fc8000f8e003f */
[----:B------:R-:W-:-:S12]  /*10b30*/  @UP0 USHF.R.U32.HI UR10, URZ, UR13, UR9 ;  /* 0x0000000d3f0a0299 */ /* 0x000fd80008011609 */
.L_x_1258:
[----:B------:R-:W-:-:S04]  /*10b40*/  UIMAD UR10, UR10, UR5, UR5 ;  /* 0x000000050a0a72a4 */ /* 0x000fc8000f8e0205 */
[----:B------:R-:W-:-:S04]  /*10b50*/  UISETP.LT.AND UP0, UPT, UR4, UR10, UPT ;  /* 0x0000000a0400728c */ /* 0x000fc8000bf01270 */
[----:B------:R-:W-:-:S12]  /*10b60*/  USEL UR4, UR4, UR10, UP0 ;  /* 0x0000000a04047287 */ /* 0x000fd80008000000 */
.L_x_1256:
[----:B------:R-:W-:Y:S02]  /*10b70*/  UIMAD UR12, UR15, UR7, 0x3f ;  /* 0x0000003f0f0c74a4 */ /* 0x000fe4000f8e0207 */
[----:B------:R-:W-:Y:S02]  /*10b80*/  UIADD3 UR4, UR4, 0x3f, URZ ;  /* 0x0000003f04047890 */ /* 0x000fe4000fffe03f */
[----:B------:R-:W-:Y:S02]  /*10b90*/  USHF.R.S32.HI UR13, URZ, 0x1f, UR12 ;  /* 0x0000001f3f0d7899 */ /* 0x000fe4000801140c */
[----:B------:R-:W-:Y:S01]  /*10ba0*/  USHF.R.S32.HI UR10, URZ, 0x1f, UR4 ;  /* 0x0000001f3f0a7899 */ /* 0x000fe20008011404 */
[----:B------:R-:W-:Y:S01]  /*10bb0*/  @UP1 ULDC UR8, c[0x0][0x44c] ;  /* 0x0001130000081ab9 */ /* 0x000fe20000000800 */
[----:B------:R-:W-:Y:S02]  /*10bc0*/  ULEA.HI UR13, UR13, UR12, URZ, 0x6 ;  /* 0x0000000c0d0d7291 */ /* 0x000fe4000f8f303f */
[----:B------:R-:W-:-:S02]  /*10bd0*/  UIMAD.WIDE.U32 UR8, UR43, UR8, URZ ;  /* 0x000000082b0872a5 */ /* 0x000fc4000f8e003f */
[----:B------:R-:W-:Y:S01]  /*10be0*/  ULEA.HI UR10, UR10, UR4, URZ, 0x6 ;  /* 0x000000040a0a7291 */ /* 0x000fe2000f8f303f */
[----:B------:R-:W-:Y:S01]  /*10bf0*/  @UP1 ULDC UR14, c[0x0][0x450] ;  /* 0x00011400000e1ab9 */ /* 0x000fe20000000800 */
[----:B------:R-:W-:Y:S01]  /*10c00*/  UMOV UR11, UR43 ;  /* 0x0000002b000b7c82 */ /* 0x000fe20008000000 */
[----:B------:R-:W-:Y:S02]  /*10c10*/  UIMAD UR4, UR15, UR7, -UR6 ;  /* 0x000000070f0472a4 */ /* 0x000fe4000f8e0a06 */
[----:B------:R-:W-:Y:S02]  /*10c20*/  USHF.R.S32.HI UR13, URZ, 0x6, UR13 ;  /* 0x000000063f0d7899 */ /* 0x000fe4000801140d */
[----:B------:R-:W-:Y:S02]  /*10c30*/  USHF.R.S32.HI UR10, URZ, 0x6, UR10 ;  /* 0x000000063f0a7899 */ /* 0x000fe4000801140a */
[----:B------:R-:W-:Y:S02]  /*10c40*/  @UP1 USHF.R.U32.HI UR11, URZ, UR14, UR9 ;  /* 0x0000000e3f0b1299 */ /* 0x000fe40008011609 */
[----:B------:R-:W-:-:S02]  /*10c50*/  UISETP.LT.AND UP0, UPT, UR13, UR10, UPT ;  /* 0x0000000a0d00728c */ /* 0x000fc4000bf01270 */
[----:B------:R-:W-:Y:S01]  /*10c60*/  UIADD3 UR4, UR4, UR11, URZ ;  /* 0x0000000b04047290 */ /* 0x000fe2000fffe03f */
[----:B------:R-:W-:Y:S01]  /*10c70*/  ULDC UR8, c[0x0][0x9dc] ;  /* 0x0002770000087ab9 */ /* 0x000fe20000000800 */
[----:B------:R-:W-:Y:S02]  /*10c80*/  USEL UR41, UR13, UR10, UP0 ;  /* 0x0000000a0d297287 */ /* 0x000fe40008000000 */
        /* <DEDUP_REMOVED lines=12> */
.L_x_1260:
[----:B------:R-:W-:-:S11]  /*10d50*/  UISETP.NE.AND UP0, UPT, UR5, 0x1, UPT ;  /* 0x000000010500788c */ /* 0x000fd6000bf05270 */
[----:B------:R-:W-:Y:S02]  /*10d60*/  @UP0 ULDC.64 UR10, c[0x0][0x9e8] ;  /* 0x00027a00000a0ab9 */ /* 0x000fe40000000a00 */
[----:B------:R-:W-:-:S04]  /*10d70*/  UIMAD.WIDE.U32 UR6, UR4, UR10, URZ ;  /* 0x0000000a040672a5 */ /* 0x000fc8000f8e003f */
[----:B------:R-:W-:-:S12]  /*10d80*/  @UP0 USHF.R.U32.HI UR4, URZ, UR11, UR7 ;  /* 0x0000000b3f040299 */ /* 0x000fd80008011607 */
.L_x_1261:
[----:B------:R-:W-:-:S04]  /*10d90*/  UIMAD UR4, UR4, UR5, URZ ;  /* 0x00000005040472a4 */ /* 0x000fc8000f8e023f */
[----:B------:R-:W-:-:S04]  /*10da0*/  UISETP.LT.AND UP0, UPT, UR8, UR4, UPT ;  /* 0x000000040800728c */ /* 0x000fc8000bf01270 */
[----:B------:R-:W-:-:S12]  /*10db0*/  USEL UR8, UR8, UR4, !UP0 ;  /* 0x0000000408087287 */ /* 0x000fd8000c000000 */
.L_x_1259:
[----:B------:R-:W-:Y:S01]  /*10dc0*/  USHF.R.S32.HI UR4, URZ, 0x1f, UR8 ;  /* 0x0000001f3f047899 */ /* 0x000fe20008011408 */
[----:B------:R-:W-:Y:S03]  /*10dd0*/  BSSY B7, `(.L_x_1262) ;  /* 0x00004aa000077945 */ /* 0x000fe60003800000 */
[----:B------:R-:W-:-:S04]  /*10de0*/  ULEA.HI UR4, UR4, UR8, URZ, 0x6 ;  /* 0x0000000804047291 */ /* 0x000fc8000f8f303f */
[----:B------:R-:W-:-:S04]  /*10df0*/  USHF.R.S32.HI UR4, URZ, 0x6, UR4 ;  /* 0x000000063f047899 */ /* 0x000fc80008011404 */
[----:B------:R-:W-:-:S04]  /*10e00*/  UISETP.LT.AND UP0, UPT, URZ, UR4, UPT ;  /* 0x000000043f00728c */ /* 0x000fc8000bf01270 */
[----:B------:R-:W-:-:S04]  /*10e10*/  USEL UR40, URZ, UR4, !UP0 ;  /* 0x000000043f287287 */ /* 0x000fc8000c000000 */
[----:B------:R-:W-:-:S06]  /*10e20*/  UISETP.GT.AND UP0, UPT, UR41, UR40, UPT ;  /* 0x000000282900728c */ /* 0x000fcc000bf04270 */
[----:B------:R-:W-:-:S13]  /*10e30*/  PLOP3.LUT P0, PT, PT, PT, UP0, 0x80, 0x0 ;  /* 0x000000000000781c */ /* 0x000fda0003f0f008 */
[----:B------:R-:W-:Y:S05]  /*10e40*/  @P0 BRA `(.L_x_1263) ;  /* 0x00000000004c0947 */ /* 0x000fea0003800000 */
[----:B------:R-:W0:Y:S02]  /*10e50*/  S2R R0, SR_TID.X ;  /* 0x0000000000007919 */ /* 0x000e240000002100 */
[----:B0-----:R-:W-:-:S04]  /*10e60*/  LOP3.LUT R0, R0, 0x7f, RZ, 0xc0, !PT ;  /* 0x0000007f00007812 */ /* 0x001fc800078ec0ff */
[----:B------:R-:W-:-:S13]  /*10e70*/  ISETP.NE.AND P1, PT, R0, RZ, PT ;  /* 0x000000ff0000720c */ /* 0x000fda0003f25270 */
[----:B------:R-:W-:Y:S05]  /*10e80*/  @P1 BRA `(.L_x_1264) ;  /* 0x0000004800781947 */ /* 0x000fea0003800000 */
[----:B------:R-:W0:Y:S01]  /*10e90*/  S2R R5, SR_LANEID ;  /* 0x0000000000057919 */ /* 0x000e220000000000 */
[----:B------:R-:W-:Y:S01]  /*10ea0*/  VOTEU.ANY UR4, UPT, PT ;  /* 0x0000000000047886 */ /* 0x000fe200038e0100 */
[----:B------:R-:W1:Y:S01]  /*10eb0*/  LDC.64 R2, c[0x0][0xc80] ;  /* 0x00032000ff027b82 */ /* 0x000e620000000a00 */
[----:B------:R-:W0:Y:S01]  /*10ec0*/  FLO.U32 R0, UR4 ;  /* 0x0000000400007d00 */ /* 0x000e2200080e0000 */
[----:B------:R-:W-:Y:S01]  /*10ed0*/  ULDC.64 UR6, c[0x0][0x208] ;  /* 0x0000820000067ab9 */ /* 0x000fe20000000a00 */
[----:B0-----:R-:W-:-:S06]  /*10ee0*/  ISETP.EQ.U32.AND P0, PT, R0, R5, PT ;  /* 0x000000050000720c */ /* 0x001fcc0003f02070 */
[----:B------:R-:W1:Y:S07]  /*10ef0*/  POPC R5, UR4 ;  /* 0x0000000400057d09 */ /* 0x000e6e0008000000 */
[----:B-1----:R-:W2:Y:S01]  /*10f00*/  @P0 ATOMG.E.ADD.STRONG.GPU PT, R3, desc[UR6][R2.64], R5 ;  /* 0x00000005020309a8 */ /* 0x002ea200081ee1c6 */
[----:B------:R-:W0:Y:S02]  /*10f10*/  S2R R4, SR_LTMASK ;  /* 0x0000000000047919 */ /* 0x000e240000003900 */
[----:B0-----:R-:W-:-:S04]  /*10f20*/  LOP3.LUT R4, R4, UR4, RZ, 0xc0, !PT ;  /* 0x0000000404047c12 */ /* 0x001fc8000f8ec0ff */
[----:B------:R-:W0:Y:S01]  /*10f30*/  POPC R7, R4 ;  /* 0x0000000400077309 */ /* 0x000e220000000000 */
[----:B--2---:R-:W0:Y:S02]  /*10f40*/  SHFL.IDX PT, R0, R3, R0, 0x1f ;  /* 0x00001f0003007589 */ /* 0x004e2400000e0000 */
[----:B0-----:R-:W-:-:S05]  /*10f50*/  IADD3 R0, R0, UR44, R7 ;  /* 0x0000002c00007c10 */ /* 0x001fca000fffe007 */
[----:B------:R3:W-:Y:S01]  /*10f60*/  STL [R1+0x14], R0 ;  /* 0x0000140001007387 */ /* 0x0007e20000100800 */
[----:B------:R-:W-:Y:S05]  /*10f70*/  BRA `(.L_x_1264) ;  /* 0x00000048003c7947 */ /* 0x000fea0003800000 */
.L_x_1263:
[----:B------:R-:W-:Y:S01]  /*10f80*/  VIADD R0, R17, 0x20400 ;  /* 0x0002040011007836 */ /* 0x000fe20000000000 */
[----:B------:R-:W-:Y:S04]  /*10f90*/  BSSY B6, `(.L_x_1265) ;  /* 0x0000013000067945 */ /* 0x000fe80003800000 */
[----:B------:R-:W-:-:S13]  /*10fa0*/  LOP3.LUT P0, RZ, R0, 0x3ff, RZ, 0xc0, !PT ;  /* 0x000003ff00ff7812 */ /* 0x000fda000780c0ff */
[----:B------:R-:W-:Y:S05]  /*10fb0*/  @!P0 BRA `(.L_x_1266) ;  /* 0x0000000000408947 */ /* 0x000fea0003800000 */
[----:B------:R-:W-:Y:S01]  /*10fc0*/  MOV R2, 0x0 ;  /* 0x0000000000027802 */ /* 0x000fe20000000f00 */
[----:B------:R-:W-:Y:S01]  /*10fd0*/  ULDC.64 UR6, c[0x4][0x1b8] ;  /* 0x01006e0000067ab9 */ /* 0x000fe20000000a00 */
[----:B------:R-:W-:Y:S01]  /*10fe0*/  ULDC.64 UR8, c[0x4][0x1c0] ;  /* 0x0100700000087ab9 */ /* 0x000fe20000000a00 */
[----:B------:R-:W-:Y:S01]  /*10ff0*/  ULDC.64 UR4, c[0x4][0x140] ;  /* 0x0100500000047ab9 */ /* 0x000fe20000000a00 */
[----:B------:R-:W-:Y:S02]  /*11000*/  IMAD.U32 R4, RZ, RZ, UR6 ;  /* 0x00000006ff047e24 */ /* 0x000fe4000f8e00ff */
[----:B------:R-:W0:Y:S01]  /*11010*/  LDC.64 R2, c[0x4][R2] ;  /* 0x0100000002027b82 */ /* 0x000e220000000a00 */
        /* <DEDUP_REMOVED lines=9> */
[----:B0-----:R-:W-:Y:S05]  /*110b0*/  CALL.ABS.NOINC R2 ;  /* 0x0000000002007343 */ /* 0x001fea0003c00000 */
.L_x_1266:
[----:B------:R-:W-:Y:S05]  /*110c0*/  BSYNC B6 ;  /* 0x0000000000067941 */ /* 0x000fea0003800000 */
.L_x_1265:
        /* <DEDUP_REMOVED lines=8> */
[----:B------:R0:W1:Y:S01]  /*11150*/  LDC.64 R2, c[0x4][R16] ;  /* 0x0100000010027b82 */ /* 0x0000620000000a00 */
        /* <DEDUP_REMOVED lines=11> */
.L_x_1269:
        /* <DEDUP_REMOVED lines=15> */
.L_x_1268:
[----:B------:R-:W-:Y:S05]  /*11300*/  BSYNC B6 ;  /* 0x0000000000067941 */ /* 0x000fea0003800000 */
.L_x_1267:
[----:B------:R-:W-:Y:S01]  /*11310*/  ULDC.64 UR4, c[0x0][0x9f8] ;  /* 0x00027e0000047ab9 */ /* 0x000fe20000000a00 */
[----:B------:R-:W-:Y:S01]  /*11320*/  IMAD.U32 R7, RZ, RZ, UR42 ;  /* 0x0000002aff077e24 */ /* 0x000fe2000f8e00ff */
[----:B------:R-:W-:Y:S01]  /*11330*/  UISETP.NE.U32.AND UP0, UPT, UR4, URZ, UPT ;  /* 0x0000003f0400728c */ /* 0x000fe2000bf05070 */
[----:B------:R-:W-:-:S03]  /*11340*/  ULDC.64 UR6, c[0x0][0x208] ;  /* 0x0000820000067ab9 */ /* 0x000fc60000000a00 */
[----:B------:R-:W-:-:S06]  /*11350*/  UISETP.NE.AND.EX UP0, UPT, UR5, URZ, UPT, UP0 ;  /* 0x0000003f0500728c */ /* 0x000fcc000bf05300 */
[----:B------:R-:W-:-:S05]  /*11360*/  PLOP3.LUT P0, PT, PT, PT, UP0, 0x80, 0x0 ;  /* 0x000000000000781c */ /* 0x000fca0003f0f008 */
[----:B------:R-:W-:Y:S02]  /*11370*/  @UP0 ULDC.64 UR4, c[0x0][0x9f8] ;  /* 0x00027e0000040ab9 */ /* 0x000fe40000000a00 */
[----:B------:R-:W-:-:S06]  /*11380*/  @UP0 UIMAD.WIDE UR4, UR42, 0x4, UR4 ;  /* 0x000000042a0408a5 */ /* 0x000fcc000f8e0204 */
[----:B------:R-:W-:Y:S02]  /*11390*/  IMAD.U32 R2, RZ, RZ, UR4 ;  /* 0x00000004ff027e24 */ /* 0x000fe4000f8e00ff */
[----:B------:R-:W-:-:S05]  /*113a0*/  IMAD.U32 R3, RZ, RZ, UR5 ;  /* 0x00000005ff037e24 */ /* 0x000fca000f8e00ff */
[----:B------:R0:W2:Y:S01]  /*113b0*/  @P0 LDG.E R7, desc[UR6][R2.64] ;  /* 0x0000000602070981 */ /* 0x0000a2000c1e1900 */
[----:B------:R-:W-:Y:S01]  /*113c0*/  UMOV UR4, 0xffffffff ;  /* 0xffffffff00047882 */ /* 0x000fe20000000000 */
[----:B------:R-:W-:Y:S01]  /*113d0*/  IMAD.U32 R0, RZ, RZ, UR41 ;  /* 0x00000029ff007e24 */ /* 0x000fe2000f8e00ff */
[----:B------:R-:W-:Y:S01]  /*113e0*/  LOP3.LUT R19, R19, 0xfffffffe, RZ, 0xc0, !PT ;  /* 0xfffffffe13137812 */ /* 0x000fe200078ec0ff */
[----:B------:R-:W1:Y:S02]  /*113f0*/  S2R R4, SR_TID.X ;  /* 0x0000000000047919 */ /* 0x000e640000002100 */
[----:B------:R-:W-:Y:S01]  /*11400*/  VIADD R0, R0, 0xffffffff ;  /* 0xffffffff00007836 */ /* 0x000fe20000000000 */
[----:B0-----:R-:W0:Y:S02]  /*11410*/  LDC.64 R2, c[0x0][0x418] ;  /* 0x00010600ff027b82 */ /* 0x001e240000000a00 */
[----:B0-----:R-:W-:Y:S02]  /*11420*/  ISETP.NE.U32.AND P0, PT, R2, RZ, PT ;  /* 0x000000ff0200720c */ /* 0x001fe40003f05070 */
[----:B-1----:R-:W-:-:S02]  /*11430*/  SHF.R.U32.HI R4, RZ, 0x5, R4 ;  /* 0x00000005ff047819 */ /* 0x002fc40000011604 */
[----:B------:R-:W-:Y:S02]  /*11440*/  ISETP.NE.AND.EX P1, PT, R3, RZ, PT, P0 ;  /* 0x000000ff0300720c */ /* 0x000fe40003f25300 */
[----:B------:R-:W-:-:S11]  /*11450*/  LOP3.LUT R4, R4, 0x3, RZ, 0xc0, !PT ;  /* 0x0000000304047812 */ /* 0x000fd600078ec0ff */
[----:B------:R-:W-:Y:S02]  /*11460*/  @P1 LOP3.LUT R19, R19, 0x1, RZ, 0xfc, !PT ;  /* 0x0000000113131812 */ /* 0x000fe400078efcff */
[----:B--2---:R-:W-:Y:S01]  /*11470*/  SHF.R.S32.HI R8, RZ, 0x1f, R7 ;  /* 0x0000001fff087819 */ /* 0x004fe20000011407 */
[----:B------:R0:W-:Y:S01]  /*11480*/  STL [R1+0x4], R7 ;  /* 0x0000040701007387 */ /* 0x0001e20000100800 */
[----:B------:R-:W-:-:S03]  /*11490*/  SEL R16, R7, RZ, !P1 ;  /* 0x000000ff07107207 */ /* 0x000fc60004800000 */
[----:B------:R0:W-:Y:S01]  /*114a0*/  STL [R1+0xc], R8 ;  /* 0x00000c0801007387 */ /* 0x0001e20000100800 */
[----:B------:R-:W-:Y:S05]  /*114b0*/  BRA.DIV UR4, `(.L_x_1270) ;  /* 0x0000004e04287947 */ /* 0x000fea000b800000 */
[----:B------:R1:W2:Y:S02]  /*114c0*/  SHFL.IDX PT, R14, R4, RZ, 0x1f ;  /* 0x00001fff040e7589 */ /* 0x0002a400000e0000 */
.L_x_1375:
[----:B------:R3:W-:Y:S01]  /*114d0*/  STL [R1], R0 ;  /* 0x0000000001007387 */ /* 0x0007e20000100800 */
[----:B--2---:R-:W-:Y:S02]  /*114e0*/  ISETP.NE.AND P0, PT, R14, RZ, PT ;  /* 0x000000ff0e00720c */ /* 0x004fe40003f05270 */
[----:B------:R-:W-:Y:S02]  /*114f0*/  PLOP3.LUT P2, PT, PT, PT, PT, 0x8, 0x0 ;  /* 0x000000000000781c */ /* 0x000fe40003f4e170 */
[----:B------:R-:W-:-:S11]  /*11500*/  LOP3.LUT R19, R19, 0xfffffffd, RZ, 0xc0, !PT ;  /* 0xfffffffd13137812 */ /* 0x000fd600078ec0ff */
[----:B------:R-:W-:Y:S01]  /*11510*/  @P2 LOP3.LUT R19, R19, 0x2, RZ, 0xfc, !PT ;  /* 0x0000000213132812 */ /* 0x000fe200078efcff */
[----:B---3--:R-:W-:Y:S06]  /*11520*/  @P0 BRA `(.L_x_1271) ;  /* 0x0000000400480947 */ /* 0x008fec0003800000 */
[----:B------:R-:W-:-:S03]  /*11530*/  UMOV UR4, 0xffffffff ;  /* 0xffffffff00047882 */ /* 0x000fc60000000000 */
[----:B------:R-:W-:Y:S05]  /*11540*/  BRA.DIV UR4, `(.L_x_1272) ;  /* 0x0000004e04247947 */ /* 0x000fea000b800000 */
[----:B------:R-:W-:-:S13]  /*11550*/  ELECT P6, URZ, PT ;  /* 0x00000000003f782f */ /* 0x000fda00038c0000 */
.L_x_1378:
[----:B------:R-:W-:Y:S05]  /*11560*/  @!P6 BRA `(.L_x_1271) ;  /* 0x000000040038e947 */ /* 0x000fea0003800000 */
[----:B------:R-:W-:Y:S01]  /*11570*/  IMAD.MOV.U32 R16, RZ, RZ, R7 ;  /* 0x000000ffff107224 */ /* 0x000fe200078e0007 */
[----:B------:R-:W-:Y:S06]  /*11580*/  @!P1 BRA `(.L_x_1273) ;  /* 0x0000000000509947 */ /* 0x000fec0003800000 */
[----:B------:R-:W2:Y:S01]  /*11590*/  LDC R6, c[0x0][0x43c] ;  /* 0x00010f00ff067b82 */ /* 0x000ea20000000800 */
[----:B------:R-:W-:Y:S01]  /*115a0*/  IMAD.MOV.U32 R9, RZ, RZ, R0 ;  /* 0x000000ffff097224 */ /* 0x000fe200078e0000 */
[----:B------:R-:W-:Y:S01]  /*115b0*/  ULDC.64 UR4, c[0x0][0x428] ;  /* 0x00010a0000047ab9 */ /* 0x000fe20000000a00 */
[----:B------:R-:W-:Y:S01]  /*115c0*/  ULDC.64 UR6, c[0x0][0x208] ;  /* 0x0000820000067ab9 */ /* 0x000fe20000000a00 */
[----:B--2---:R-:W-:-:S13]  /*115d0*/  ISETP.NE.AND P0, PT, R6, 0x1, PT ;  /* 0x000000010600780c */ /* 0x004fda0003f05270 */
[----:B-1----:R-:W1:Y:S02]  /*115e0*/  @P0 LDC.64 R4, c[0x0][0x440] ;  /* 0x00011000ff040b82 */ /* 0x002e640000000a00 */
[----:B-1----:R-:W-:-:S04]  /*115f0*/  @P0 IMAD.HI.U32 R0, R9, R4, RZ ;  /* 0x0000000409000227 */ /* 0x002fc800078e00ff */
[----:B------:R-:W-:Y:S01]  /*11600*/  IMAD.MOV.U32 R4, RZ, RZ, R9 ;  /* 0x000000ffff047224 */ /* 0x000fe200078e0009 */
[----:B------:R-:W-:-:S04]  /*11610*/  @P0 SHF.R.U32.HI R4, RZ, R5, R0 ;  /* 0x00000005ff040219 */ /* 0x000fc80000011600 */
[--C-:B------:R-:W-:Y:S01]  /*11620*/  SHF.R.S32.HI R5, RZ, 0x1f, R4.reuse ;  /* 0x0000001fff057819 */ /* 0x100fe20000011404 */
[----:B------:R-:W-:-:S04]  /*11630*/  IMAD.MOV R0, RZ, RZ, -R4 ;  /* 0x000000ffff007224 */ /* 0x000fc800078e0a04 */
[----:B------:R-:W-:Y:S02]  /*11640*/  IMAD R9, R6, R0, R9 ;  /* 0x0000000006097224 */ /* 0x000fe400078e0209 */
[----:B------:R-:W-:Y:S02]  /*11650*/  IMAD R0, R8, UR4, RZ ;  /* 0x0000000408007c24 */ /* 0x000fe4000f8e02ff */
[C---:B------:R-:W-:Y:S01]  /*11660*/  IMAD.WIDE.U32 R4, R7.reuse, UR4, R4 ;  /* 0x0000000407047c25 */ /* 0x040fe2000f8e0004 */
[----:B------:R2:W-:Y:S03]  /*11670*/  STL [R1], R9 ;  /* 0x0000000901007387 */ /* 0x0005e60000100800 */
[----:B------:R-:W-:Y:S01]  /*11680*/  IMAD R0, R7, UR5, R0 ;  /* 0x0000000507007c24 */ /* 0x000fe2000f8e0200 */
[----:B------:R-:W-:-:S03]  /*11690*/  LEA R2, P0, R4, R2, 0x2 ;  /* 0x0000000204027211 */ /* 0x000fc600078010ff */
[----:B------:R-:W-:-:S05]  /*116a0*/  IMAD.IADD R0, R5, 0x1, R0 ;  /* 0x0000000105007824 */ /* 0x000fca00078e0200 */
[----:B------:R-:W-:-:S05]  /*116b0*/  LEA.HI.X R3, R4, R3, R0, 0x2, P0 ;  /* 0x0000000304037211 */ /* 0x000fca00000f1400 */
[----:B------:R2:W5:Y:S02]  /*116c0*/  LDG.E R16, desc[UR6][R2.64] ;  /* 0x0000000602107981 */ /* 0x000564000c1e1900 */
.L_x_1273:
[----:B--2---:R-:W2:Y:S01]  /*116d0*/  LDL R2, [R1+0x8] ;  /* 0x0000080001027983 */ /* 0x004ea20000100800 */
[----:B------:R-:W-:Y:S01]  /*116e0*/  IMAD R0, R18, 0x8, R17 ;  /* 0x0000000812007824 */ /* 0x000fe200078e0211 */
[----:B--2---:R-:W-:-:S04]  /*116f0*/  SHF.L.U32 R2, R2, 0x1f, RZ ;  /* 0x0000001f02027819 */ /* 0x004fc800000006ff */
[----:B------:R-:W2:Y:S02]  /*11700*/  SYNCS.PHASECHK.TRANS64.TRYWAIT P0, [R0+URZ+0x30840], R2 ;  /* 0x03084002000075a7 */ /* 0x000ea4000800017f */
[----:B--2---:R-:W-:Y:S05]  /*11710*/  @!P0 BRA `(.L_x_1274) ;  /* 0x0000004800d08947 */ /* 0x004fea0003800000 */
.L_x_1379:
[----:B------:R-:W3:Y:S02]  /*11720*/  S2R R3, SR_TID.X ;  /* 0x0000000000037919 */ /* 0x000ee40000002100 */
[----:B---3--:R-:W-:-:S04]  /*11730*/  LOP3.LUT R3, R3, 0x7f, RZ, 0xc0, !PT ;  /* 0x0000007f03037812 */ /* 0x008fc800078ec0ff */
[----:B------:R-:W-:-:S13]  /*11740*/  ISETP.NE.AND P0, PT, R3, RZ, PT ;  /* 0x000000ff0300720c */ /* 0x000fda0003f05270 */
[----:B------:R-:W-:Y:S05]  /*11750*/  @P0 BRA `(.L_x_1275) ;  /* 0x00000000001c0947 */ /* 0x000fea0003800000 */
[----:B------:R-:W3:Y:S01]  /*11760*/  S2R R3, SR_TID.X ;  /* 0x0000000000037919 */ /* 0x000ee20000002100 */
[----:B--2---:R-:W-:-:S04]  /*11770*/  IMAD.MOV.U32 R2, RZ, RZ, 0x8000 ;  /* 0x00008000ff027424 */ /* 0x004fc800078e00ff */
[----:B------:R4:W-:Y:S01]  /*11780*/  SYNCS.ARRIVE.TRANS64 RZ, [R0+URZ+0x30830], R2 ;  /* 0x0308300200ff79a7 */ /* 0x0009e2000800003f */
[----:B---3--:R-:W-:-:S04]  /*11790*/  LOP3.LUT R3, R3, 0x1f, RZ, 0xc0, !PT ;  /* 0x0000001f03037812 */ /* 0x008fc800078ec0ff */
[----:B------:R-:W-:-:S13]  /*117a0*/  ISETP.NE.AND P0, PT, R3, RZ, PT ;  /* 0x000000ff0300720c */ /* 0x000fda0003f05270 */
[----:B----4-:R-:W-:Y:S05]  /*117b0*/  @!P0 BRA `(.L_x_1275) ;  /* 0x0000000000048947 */ /* 0x010fea0003800000 */
[----:B------:R-:W-:Y:S01]  /*117c0*/  BPT.TRAP 0x1 ;  /* 0x000000040000795c */ /* 0x000fe20000300000 */
.L_x_1275:
[----:B--2---:R-:W2:Y:S01]  /*117d0*/  LDL R2, [R1] ;  /* 0x0000000001027983 */ /* 0x004ea20000100800 */
[----:B------:R-:W-:Y:S01]  /*117e0*/  R2UR UR33, R0 ;  /* 0x00000000002172ca */ /* 0x000fe200000e0000 */
[----:B------:R-:W-:Y:S01]  /*117f0*/  IMAD R0, R18, 0x8000, R17 ;  /* 0x0000800012007824 */ /* 0x000fe200078e0211 */
[----:B-----5:R-:W-:Y:S01]  /*11800*/  R2UR UR37, R16 ;  /* 0x00000000102572ca */ /* 0x020fe200000e0000 */
[----:B------:R-:W-:Y:S01]  /*11810*/  UIADD3 UR4, UP0, UR38, 0x370, URZ ;  /* 0x0000037026047890 */ /* 0x000fe2000ff1e03f */
[----:B------:R-:W-:Y:S01]  /*11820*/  PLOP3.LUT P0, PT, PT, PT, PT, 0x80, 0x0 ;  /* 0x000000000000781c */ /* 0x000fe20003f0f070 */
[----:B------:R-:W-:Y:S01]  /*11830*/  UMOV UR6, 0x0 ;  /* 0x0000000000067882 */ /* 0x000fe20000000000 */
[----:B------:R-:W-:Y:S01]  /*11840*/  R2UR UR8, R0 ;  /* 0x00000000000872ca */ /* 0x000fe200000e0000 */
[----:B------:R-:W-:Y:S01]  /*11850*/  UIADD3.X UR5, URZ, UR39, URZ, UP0, !UPT ;  /* 0x000000273f057290 */ /* 0x000fe200087fe43f */
[----:B------:R-:W-:Y:S01]  /*11860*/  LOP3.LUT R19, R19, 0xfffffffd, RZ, 0xc0, !PT ;  /* 0xfffffffd13137812 */ /* 0x000fe200078ec0ff */
[----:B------:R-:W-:Y:S01]  /*11870*/  UMOV UR7, 0x14f00000 ;  /* 0x14f0000000077882 */ /* 0x000fe20000000000 */
[----:B------:R-:W-:Y:S01]  /*11880*/  UMOV UR34, URZ ;  /* 0x0000003f00227c82 */ /* 0x000fe20008000000 */
[----:B------:R-:W-:Y:S01]  /*11890*/  UMOV UR26, 0x40 ;  /* 0x00000040001a7882 */ /* 0x000fe20000000000 */
[----:B------:R-:W-:Y:S01]  /*118a0*/  UMOV UR28, UR36 ;  /* 0x00000024001c7c82 */ /* 0x000fe20008000000 */
[----:B------:R-:W-:-:S02]  /*118b0*/  UIADD3 UR33, UR33, 0x30830, URZ ;  /* 0x0003083021217890 */ /* 0x000fc4000fffe03f */
[----:B------:R-:W-:Y:S01]  /*118c0*/  UMOV UR29, UR37 ;  /* 0x00000025001d7c82 */ /* 0x000fe20008000000 */
[----:B------:R-:W-:Y:S01]  /*118d0*/  UMOV UR18, 0x80 ;  /* 0x0000008000127882 */ /* 0x000fe20000000000 */
[----:B------:R-:W-:Y:S01]  /*118e0*/  UMOV UR20, UR36 ;  /* 0x0000002400147c82 */ /* 0x000fe20008000000 */
[----:B------:R-:W-:Y:S01]  /*118f0*/  UMOV UR21, UR37 ;  /* 0x0000002500157c82 */ /* 0x000fe20008000000 */
[----:B------:R-:W-:Y:S01]  /*11900*/  UIADD3 UR32, UR8, 0x20400, URZ ;  /* 0x0002040008207890 */ /* 0x000fe2000fffe03f */
[----:B------:R-:W-:Y:S01]  /*11910*/  @P0 LOP3.LUT R19, R19, 0x2, RZ, 0xfc, !PT ;  /* 0x0000000213130812 */ /* 0x000fe200078efcff */
[----:B------:R-:W-:Y:S02]  /*11920*/  UIADD3 UR24, UR8, 0x22400, URZ ;  /* 0x0002240008187890 */ /* 0x000fe4000fffe03f */
[----:B------:R-:W-:Y:S02]  /*11930*/  UIADD3 UR16, UR8, 0x24400, URZ ;  /* 0x0002440008107890 */ /* 0x000fe4000fffe03f */
[----:B------:R-:W-:Y:S01]  /*11940*/  UIADD3 UR8, UR8, 0x26400, URZ ;  /* 0x0002640008087890 */ /* 0x000fe2000fffe03f */
[----:B------:R-:W-:Y:S01]  /*11950*/  UMOV UR25, UR33 ;  /* 0x0000002100197c82 */ /* 0x000fe20008000000 */
[----:B------:R-:W-:Y:S01]  /*11960*/  UMOV UR17, UR33 ;  /* 0x0000002100117c82 */ /* 0x000fe20008000000 */
[----:B------:R-:W-:Y:S01]  /*11970*/  UMOV UR10, 0xc0 ;  /* 0x000000c0000a7882 */ /* 0x000fe20000000000 */
[----:B------:R-:W-:Y:S01]  /*11980*/  UMOV UR12, UR36 ;  /* 0x00000024000c7c82 */ /* 0x000fe20008000000 */
[----:B------:R-:W-:Y:S01]  /*11990*/  UMOV UR13, UR37 ;  /* 0x00000025000d7c82 */ /* 0x000fe20008000000 */
[----:B------:R-:W-:Y:S01]  /*119a0*/  UMOV UR9, UR33 ;  /* 0x0000002100097c82 */ /* 0x000fe20008000000 */
[----:B--2---:R-:W-:-:S13]  /*119b0*/  R2UR UR35, R2 ;  /* 0x00000000022372ca */ /* 0x004fda00000e0000 */
[----:B------:R-:W-:-:S07]  /*119c0*/  USHF.L.U32 UR35, UR35, 0x6, URZ ;  /* 0x0000000623237899 */ /* 0x000fce000800063f */
[----:B------:R-:W-:Y:S01]  /*119d0*/  UMOV UR27, UR35 ;  /* 0x00000023001b7c82 */ /* 0x000fe20008000000 */
[----:B------:R-:W-:Y:S01]  /*119e0*/  UMOV UR19, UR35 ;  /* 0x0000002300137c82 */ /* 0x000fe20008000000 */
[----:B------:R2:W-:Y:S01]  /*119f0*/  UTMALDG.4D [UR32], [UR4], desc[UR6] ;  /* 0x00000620040075b4 */ /* 0x0005e20008019000 */
[----:B------:R-:W-:Y:S01]  /*11a00*/  UMOV UR11, UR35 ;  /* 0x00000023000b7c82 */ /* 0x000fe20008000000 */
[----:B------:R2:W-:Y:S01]  /*11a10*/  UTMALDG.4D [UR24], [UR4], desc[UR6] ;  /* 0x00000618040075b4 */ /* 0x0005e20008019000 */
[----:B------:R2:W-:Y:S01]  /*11a20*/  UTMALDG.4D [UR16], [UR4], desc[UR6] ;  /* 0x00000610040075b4 */ /* 0x0005e20008019000 */
[----:B------:R2:W-:Y:S02]  /*11a30*/  UTMALDG.4D [UR8], [UR4], desc[UR6] ;  /* 0x00000608040075b4 */ /* 0x0005e40008019000 */
[----:B--2---:R-:W-:Y:S01]  /*11a40*/  NOP ;  /* 0x0000000000007918 */ /* 0x004fe20000000000 */
.L_x_1271:
[----:B------:R-:W-:Y:S01]  /*11a50*/  VIADD R0, R17, 0x10400 ;  /* 0x0001040011007836 */ /* 0x000fe20000000000 */
[----:B------:R-:W-:Y:S05]  /*11a60*/  WARPSYNC.ALL ;  /* 0x0000000000007948 */ /* 0x000fea0003800000 */
[----:B------:R-:W-:Y:S01]  /*11a70*/  BAR.SYNC.DEFER_BLOCKING 0x8, 0x180 ;  /* 0x0206000000007b1d */ /* 0x000fe20000010000 */
[----:B------:R-:W-:-:S05]  /*11a80*/  LOP3.LUT P0, RZ, R0, 0x3ff, RZ, 0xc0, !PT ;  /* 0x000003ff00ff7812 */ /* 0x000fca000780c0ff */
[----:B------:R-:W-:Y:S08]  /*11a90*/  BSSY B6, `(.L_x_1276) ;  /* 0x0000012000067945 */ /* 0x000ff00003800000 */
[----:B------:R-:W-:Y:S05]  /*11aa0*/  @!P0 BRA `(.L_x_1277) ;  /* 0x0000000000408947 */ /* 0x000fea0003800000 */
[----:B------:R-:W-:Y:S01]  /*11ab0*/  MOV R2, 0x0 ;  /* 0x0000000000027802 */ /* 0x000fe20000000f00 */
[----:B------:R-:W-:Y:S01]  /*11ac0*/  ULDC.64 UR6, c[0x4][0x1b8] ;  /* 0x01006e0000067ab9 */ /* 0x000fe20000000a00 */
[----:B------:R-:W-:Y:S01]  /*11ad0*/  ULDC.64 UR8, c[0x4][0x1c0] ;  /* 0x0100700000087ab9 */ /* 0x000fe20000000a00 */
[----:B------:R-:W-:Y:S01]  /*11ae0*/  ULDC.64 UR4, c[0x4][0x130] ;  /* 0x01004c0000047ab9 */ /* 0x000fe20000000a00 */
[----:B-1----:R-:W-:Y:S02]  /*11af0*/  IMAD.U32 R4, RZ, RZ, UR6 ;  /* 0x00000006ff047e24 */ /* 0x002fe4000f8e00ff */
[----:B------:R-:W1:Y:S01]  /*11b00*/  LDC.64 R2, c[0x4][R2] ;  /* 0x0100000002027b82 */ /* 0x000e620000000a00 */
[----:B------:R-:W-:Y:S02]  /*11b10*/  IMAD.U32 R5, RZ, RZ, UR7 ;  /* 0x00000007ff057e24 */ /* 0x000fe4000f8e00ff */
[----:B------:R-:W-:Y:S02]  /*11b20*/  IMAD.U32 R6, RZ, RZ, UR8 ;  /* 0x00000008ff067e24 */ /* 0x000fe4000f8e00ff */
[----:B0-----:R-:W-:-:S02]  /*11b30*/  IMAD.U32 R7, RZ, RZ, UR9 ;  /* 0x00000009ff077e24 */ /* 0x001fc4000f8e00ff */
[----:B------:R-:W-:Y:S02]  /*11b40*/  IMAD.U32 R10, RZ, RZ, UR4 ;  /* 0x00000004ff0a7e24 */ /* 0x000fe4000f8e00ff */
[----:B------:R-:W-:Y:S02]  /*11b50*/  IMAD.U32 R11, RZ, RZ, UR5 ;  /* 0x00000005ff0b7e24 */ /* 0x000fe4000f8e00ff */
[----:B------:R-:W-:Y:S02]  /*11b60*/  IMAD.MOV.U32 R8, RZ, RZ, 0x70 ;  /* 0x00000070ff087424 */ /* 0x000fe400078e00ff */
[----:B------:R-:W-:Y:S02]  /*11b70*/  IMAD.MOV.U32 R12, RZ, RZ, 0x1 ;  /* 0x00000001ff0c7424 */ /* 0x000fe400078e00ff */
[----:B------:R-:W-:-:S07]  /*11b80*/  IMAD.MOV.U32 R13, RZ, RZ, RZ ;  /* 0x000000ffff0d7224 */ /* 0x000fce00078e00ff */
[----:B------:R-:W-:-:S07]  /*11b90*/  LEPC R20, `(.L_x_1277) ;  /* 0x000000001014794e */ /* 0x000fce0000000000 */
[----:B-1----:R-:W-:Y:S05]  /*11ba0*/  CALL.ABS.NOINC R2 ;  /* 0x0000000002007343 */ /* 0x002fea0003c00000 */
.L_x_1277:
[----:B------:R-:W-:Y:S05]  /*11bb0*/  BSYNC B6 ;  /* 0x0000000000067941 */ /* 0x000fea0003800000 */
.L_x_1276:
[----:B------:R-:W2:Y:S01]  /*11bc0*/  S2R R2, SR_TID.X ;  /* 0x0000000000027919 */ /* 0x000ea20000002100 */
[----:B0-----:R-:W0:Y:S01]  /*11bd0*/  LDC R7, c[0x0][0x448] ;  /* 0x00011200ff077b82 */ /* 0x001e220000000800 */
[----:B------:R-:W-:Y:S01]  /*11be0*/  USHF.R.S32.HI UR4, URZ, 0x1f, UR36 ;  /* 0x0000001f3f047899 */ /* 0x000fe20008011424 */
[----:B------:R-:W-:Y:S01]  /*11bf0*/  ULDC.64 UR8, c[0x0][0x2d8] ;  /* 0x0000b60000087ab9 */ /* 0x000fe20000000a00 */
[----:B------:R-:W3:Y:S02]  /*11c00*/  S2R R10, SR_TID.X ;  /* 0x00000000000a7919 */ /* 0x000ee40000002100 */
[----:B------:R-:W-:Y:S02]  /*11c10*/  UIMAD UR6, UR4, UR8, URZ ;  /* 0x00000008040672a4 */ /* 0x000fe4000f8e023f */
[----:B------:R-:W-:Y:S01]  /*11c20*/  UIMAD.WIDE.U32 UR4, UR36, UR8, URZ ;  /* 0x00000008240472a5 */ /* 0x000fe2000f8e003f */
[----:B------:R-:W4:Y:S01]  /*11c30*/  S2R R8, SR_TID.X ;  /* 0x0000000000087919 */ /* 0x000f220000002100 */
[----:B------:R-:W-:-:S02]  /*11c40*/  UIMAD UR6, UR36, UR9, UR6 ;  /* 0x00000009240672a4 */ /* 0x000fc4000f8e0206 */
[----:B------:R-:W-:Y:S02]  /*11c50*/  USHF.R.S32.HI UR7, URZ, 0x1f, UR42 ;  /* 0x0000001f3f077899 */ /* 0x000fe4000801142a */
[----:B------:R-:W-:Y:S01]  /*11c60*/  UIADD3 UR5, UR5, UR6, URZ ;  /* 0x0000000605057290 */ /* 0x000fe2000fffe03f */
[----:B------:R-:W-:-:S03]  /*11c70*/  ULDC.64 UR8, c[0x0][0x2e0] ;  /* 0x0000b80000087ab9 */ /* 0x000fc60000000a00 */
[----:B------:R-:W-:Y:S02]  /*11c80*/  UIMAD.WIDE.U32 UR4, UR42, UR8, UR4 ;  /* 0x000000082a0472a5 */ /* 0x000fe4000f8e0004 */
[----:B------:R-:W-:-:S04]  /*11c90*/  UIMAD UR6, UR7, UR8, URZ ;  /* 0x00000008070672a4 */ /* 0x000fc8000f8e023f */
[----:B------:R-:W-:Y:S01]  /*11ca0*/  UIMAD UR6, UR42, UR9, UR6 ;  /* 0x000000092a0672a4 */ /* 0x000fe2000f8e0206 */
[----:B0-----:R-:W-:Y:S01]  /*11cb0*/  ISETP.NE.AND P0, PT, R7, 0x1, PT ;  /* 0x000000010700780c */ /* 0x001fe20003f05270 */
[----:B-1----:R-:W-:Y:S02]  /*11cc0*/  IMAD.U32 R4, RZ, RZ, UR4 ;  /* 0x00000004ff047e24 */ /* 0x002fe4000f8e00ff */
[----:B------:R-:W-:Y:S02]  /*11cd0*/  UIADD3 UR6, UR5, UR6, URZ ;  /* 0x0000000605067290 */ /* 0x000fe4000fffe03f */
[----:B------:R-:W-:Y:S01]  /*11ce0*/  IMAD.U32 R5, RZ, RZ, UR5 ;  /* 0x00000005ff057e24 */ /* 0x000fe2000f8e00ff */
[----:B------:R-:W-:Y:S01]  /*11cf0*/  ULDC.64 UR4, c[0x0][0x2d0] ;  /* 0x0000b40000047ab9 */ /* 0x000fe20000000a00 */
[C---:B--2---:R-:W-:Y:S01]  /*11d00*/  LOP3.LUT R0, R2.reuse, 0x7f, RZ, 0xc0, !PT ;  /* 0x0000007f02007812 */ /* 0x044fe200078ec0ff */
[----:B------:R-:W-:-:S03]  /*11d10*/  IMAD.SHL.U32 R2, R2, 0x10, RZ ;  /* 0x0000001002027824 */ /* 0x000fc600078e00ff */
[----:B------:R-:W-:Y:S01]  /*11d20*/  SHF.R.U32.HI R0, RZ, 0x3, R0 ;  /* 0x00000003ff007819 */ /* 0x000fe20000011600 */
[----:B---3--:R-:W-:Y:S01]  /*11d30*/  IMAD.SHL.U32 R10, R10, 0x8, RZ ;  /* 0x000000080a0a7824 */ /* 0x008fe200078e00ff */
[----:B------:R-:W0:Y:S02]  /*11d40*/  @P0 LDC R3, c[0x0][0x44c] ;  /* 0x00011300ff030b82 */ /* 0x000e240000000800 */
[----:B------:R-:W-:Y:S01]  /*11d50*/  LOP3.LUT R2, R0, 0x70, R2, 0xf8, !PT ;  /* 0x0000007000027812 */ /* 0x000fe200078ef802 */
[----:B----4-:R-:W-:Y:S01]  /*11d60*/  IMAD.SHL.U32 R9, R8, 0x8, RZ ;  /* 0x0000000808097824 */ /* 0x010fe200078e00ff */
[----:B------:R-:W-:-:S03]  /*11d70*/  LOP3.LUT R10, R10, 0x38, RZ, 0xc0, !PT ;  /* 0x000000380a0a7812 */ /* 0x000fc600078ec0ff */
[----:B------:R-:W-:Y:S01]  /*11d80*/  VIADD R2, R2, UR43 ;  /* 0x0000002b02027c36 */ /* 0x000fe20008000000 */
[----:B------:R-:W1:Y:S01]  /*11d90*/  @P0 LDC R0, c[0x0][0x450] ;  /* 0x00011400ff000b82 */ /* 0x000e620000000800 */
[C---:B------:R-:W-:Y:S02]  /*11da0*/  LOP3.LUT R12, R10.reuse, 0x40, RZ, 0xfc, !PT ;  /* 0x000000400a0c7812 */ /* 0x040fe400078efcff */
[----:B------:R-:W-:Y:S01]  /*11db0*/  IMAD.MOV.U32 R6, RZ, RZ, R2 ;  /* 0x000000ffff067224 */ /* 0x000fe200078e0002 */
[C---:B------:R-:W-:Y:S02]  /*11dc0*/  LOP3.LUT R11, R10.reuse, 0x80, RZ, 0xfc, !PT ;  /* 0x000000800a0b7812 */ /* 0x040fe400078efcff */
[----:B------:R-:W-:Y:S02]  /*11dd0*/  LOP3.LUT R10, R10, 0xc0, RZ, 0xfc, !PT ;  /* 0x000000c00a0a7812 */ /* 0x000fe400078efcff */
[----:B------:R-:W-:Y:S01]  /*11de0*/  LOP3.LUT R9, R9, 0x38, RZ, 0xc0, !PT ;  /* 0x0000003809097812 */ /* 0x000fe200078ec0ff */
[----:B0-----:R-:W-:-:S05]  /*11df0*/  @P0 IMAD.HI.U32 R3, R2, R3, RZ ;  /* 0x0000000302030227 */ /* 0x001fca00078e00ff */
[----:B-1----:R-:W-:Y:S01]  /*11e00*/  @P0 SHF.R.U32.HI R6, RZ, R0, R3 ;  /* 0x00000000ff060219 */ /* 0x002fe20000011603 */
[----:B------:R-:W-:-:S04]  /*11e10*/  IMAD.U32 R3, RZ, RZ, UR6 ;  /* 0x00000006ff037e24 */ /* 0x000fc8000f8e00ff */
[----:B------:R-:W-:-:S04]  /*11e20*/  IMAD.MOV R0, RZ, RZ, -R6 ;  /* 0x000000ffff007224 */ /* 0x000fc800078e0a06 */
[----:B------:R-:W-:Y:S02]  /*11e30*/  IMAD R0, R7, R0, R2 ;  /* 0x0000000007007224 */ /* 0x000fe400078e0202 */
[----:B------:R-:W-:Y:S01]  /*11e40*/  IMAD.MOV.U32 R2, RZ, RZ, R4 ;  /* 0x000000ffff027224 */ /* 0x000fe200078e0004 */
[----:B------:R-:W-:-:S03]  /*11e50*/  SHF.R.S32.HI R4, RZ, 0x1f, R6 ;  /* 0x0000001fff047819 */ /* 0x000fc60000011406 */
[----:B------:R-:W-:-:S04]  /*11e60*/  IMAD.WIDE.U32 R2, R6, UR4, R2 ;  /* 0x0000000406027c25 */ /* 0x000fc8000f8e0002 */
[----:B------:R-:W-:-:S04]  /*11e70*/  IMAD R4, R4, UR4, RZ ;  /* 0x0000000404047c24 */ /* 0x000fc8000f8e02ff */
[----:B------:R-:W-:Y:S01]  /*11e80*/  IMAD R4, R6, UR5, R4 ;  /* 0x0000000506047c24 */ /* 0x000fe2000f8e0204 */
[----:B------:R-:W-:-:S03]  /*11e90*/  ULDC.64 UR4, c[0x0][0x2c8] ;  /* 0x0000b20000047ab9 */ /* 0x000fc60000000a00 */
[----:B------:R-:W-:Y:S01]  /*11ea0*/  IMAD.IADD R3, R3, 0x1, R4 ;  /* 0x0000000103037824 */ /* 0x000fe200078e0204 */
[----:B------:R-:W-:Y:S01]  /*11eb0*/  SHF.R.S32.HI R4, RZ, 0x1f, R0 ;  /* 0x0000001fff047819 */ /* 0x000fe20000011400 */
[----:B------:R-:W-:-:S04]  /*11ec0*/  IMAD.WIDE.U32 R2, R0, UR4, R2 ;  /* 0x0000000400027c25 */ /* 0x000fc8000f8e0002 */
[----:B------:R-:W-:-:S04]  /*11ed0*/  IMAD R4, R4, UR4, RZ ;  /* 0x0000000404047c24 */ /* 0x000fc8000f8e02ff */
[----:B------:R-:W-:Y:S01]  /*11ee0*/  IMAD R4, R0, UR5, R4 ;  /* 0x0000000500047c24 */ /* 0x000fe2000f8e0204 */
[----:B------:R-:W-:Y:S02]  /*11ef0*/  ULDC.64 UR4, c[0x0][0x280] ;  /* 0x0000a00000047ab9 */ /* 0x000fe40000000a00 */
[----:B------:R-:W-:Y:S01]  /*11f00*/  LEA R6, P0, R2, UR4, 0x1 ;  /* 0x0000000402067c11 */ /* 0x000fe2000f8008ff */
[----:B------:R-:W-:Y:S01]  /*11f10*/  ULDC UR4, c[0x0][0x2b8] ;  /* 0x0000ae0000047ab9 */ /* 0x000fe20000000800 */
[----:B------:R-:W-:Y:S01]  /*11f20*/  IMAD.IADD R5, R3, 0x1, R4 ;  /* 0x0000000103057824 */ /* 0x000fe200078e0204 */
[----:B------:R-:W-:Y:S02]  /*11f30*/  ISETP.GE.AND P3, PT, R10, UR4, PT ;  /* 0x000000040a007c0c */ /* 0x000fe4000bf66270 */
[----:B------:R-:W-:Y:S02]  /*11f40*/  LOP3.LUT R10, R8, 0x7f, RZ, 0xc0, !PT ;  /* 0x0000007f080a7812 */ /* 0x000fe400078ec0ff */
[----:B------:R0:W5:Y:S01]  /*11f50*/  LDL R8, [R1+0x10] ;  /* 0x0000100001087983 */ /* 0x0001620000100800 */
[----:B------:R-:W-:-:S02]  /*11f60*/  LEA.HI.X R5, R2, UR5, R5, 0x1, P0 ;  /* 0x0000000502057c11 */ /* 0x000fc400080f0c05 */
[----:B------:R-:W-:Y:S02]  /*11f70*/  ISETP.GE.AND P0, PT, R9, UR4, PT ;  /* 0x0000000409007c0c */ /* 0x000fe4000bf06270 */
[----:B------:R-:W-:Y:S02]  /*11f80*/  ISETP.GE.AND P1, PT, R12, UR4, PT ;  /* 0x000000040c007c0c */ /* 0x000fe4000bf26270 */
[----:B------:R-:W-:Y:S01]  /*11f90*/  ISETP.GE.AND P2, PT, R11, UR4, PT ;  /* 0x000000040b007c0c */ /* 0x000fe2000bf46270 */
[----:B------:R-:W-:Y:S01]  /*11fa0*/  UMOV UR4, 0xffffffff ;  /* 0xffffffff00047882 */ /* 0x000fe20000000000 */
[----:B------:R-:W-:Y:S02]  /*11fb0*/  SHF.R.U32.HI R10, RZ, 0x3, R10 ;  /* 0x00000003ff0a7819 */ /* 0x000fe4000001160a */
[----:B0-----:R-:W-:Y:S09]  /*11fc0*/  BRA.DIV UR4, `(.L_x_1278) ;  /* 0x0000004204b87947 */ /* 0x001ff2000b800000 */
[----:B------:R-:W0:Y:S01]  /*11fd0*/  SHFL.IDX PT, R3, R6, RZ, 0x181f ;  /* 0x00181fff06037589 */ /* 0x000e2200000e0000 */
[----:B------:R-:W-:Y:S01]  /*11fe0*/  ULDC UR4, c[0x0][0x288] ;  /* 0x0000a20000047ab9 */ /* 0x000fe20000000800 */
[----:B------:R-:W-:Y:S01]  /*11ff0*/  VIADD R0, R10, UR43 ;  /* 0x0000002b0a007c36 */ /* 0x000fe20008000000 */
[----:B------:R-:W-:Y:S01]  /*12000*/  ULDC.64 UR6, c[0x0][0x208] ;  /* 0x0000820000067ab9 */ /* 0x000fe20000000a00 */
[----:B------:R-:W1:Y:S01]  /*12010*/  SHFL.IDX PT, R2, R5, RZ, 0x181f ;  /* 0x00181fff05027589 */ /* 0x000e6200000e0000 */
[----:B------:R-:W-:-:S03]  /*12020*/  IMAD R4, R7, UR4, RZ ;  /* 0x0000000407047c24 */ /* 0x000fc6000f8e02ff */
[----:B------:R-:W-:Y:S02]  /*12030*/  SHFL.IDX PT, R7, R5, 0x7, 0x181f ;  /* 0x00f81f0005077f89 */ /* 0x000fe400000e0000 */
[----:B------:R-:W-:-:S13]  /*12040*/  ISETP.GE.AND P4, PT, R0, R4, PT ;  /* 0x000000040000720c */ /* 0x000fda0003f86270 */
        /* <DEDUP_REMOVED lines=8> */
[----:B------:R0:W-:Y:S02]  /*120d0*/  @!P4 LDGSTS.E.BYPASS.LTC128B.128 [R8+0x1c400], desc[UR6][R2.64+0x180], !P3 ;  /* 0x1c4001800208cfae */ /* 0x0001e4000d901d46 */
[----:B0-----:R-:W-:-:S02]  /*120e0*/  VIADD R2, R0, 0x10 ;  /* 0x0000001000027836 */ /* 0x001fc40000000000 */
[----:B------:R-:W0:Y:S03]  /*120f0*/  SHFL.IDX PT, R3, R6, 0x1, 0x181f ;  /* 0x00381f0006037f89 */ /* 0x000e2600000e0000 */
[----:B------:R-:W-:Y:S02]  /*12100*/  ISETP.GE.AND P4, PT, R2, R4, PT ;  /* 0x000000040200720c */ /* 0x000fe40003f86270 */
[----:B------:R-:W1:Y:S11]  /*12110*/  SHFL.IDX PT, R2, R5, 0x1, 0x181f ;  /* 0x00381f0005027f89 */ /* 0x000e7600000e0000 */
        /* <DEDUP_REMOVED lines=73> */
[----:B------:R0:W-:Y:S04]  /*125b0*/  @!P4 LDGSTS.E.BYPASS.LTC128B.128 [R8+0x1f400], desc[UR6][R2.64+0x180], !P3 ;  /* 0x1f4001800208cfae */ /* 0x0001e8000d901d46 */
[----:B0-----:R0:W1:Y:S02]  /*125c0*/  SHFL.IDX PT, R2, R6, 0x7, 0x181f ;  /* 0x00f81f0006027f89 */ /* 0x00106400000e0000 */
.L_x_1396:
[----:B------:R-:W-:Y:S01]  /*125d0*/  VIADD R0, R0, 0x70 ;  /* 0x0000007000007836 */ /* 0x000fe20000000000 */
[----:B------:R-:W-:Y:S04]  /*125e0*/  BSSY B0, `(.L_x_1279) ;  /* 0x000000d000007945 */ /* 0x000fe80003800000 */
[----:B------:R-:W-:-:S13]  /*125f0*/  ISETP.GE.AND P4, PT, R0, R4, PT ;  /* 0x000000040000720c */ /* 0x000fda0003f86270 */
[----:B------:R-:W-:Y:S05]  /*12600*/  @P4 BRA `(.L_x_1280) ;  /* 0x0000000000284947 */ /* 0x000fea0003800000 */
[----:B-1----:R-:W-:Y:S01]  /*12610*/  LEA R2, P4, R9, R2, 0x1 ;  /* 0x0000000209027211 */ /* 0x002fe200078808ff */
[----:B------:R-:W-:-:S04]  /*12620*/  ULDC.64 UR4, c[0x0][0x208] ;  /* 0x0000820000047ab9 */ /* 0x000fc80000000a00 */
[----:B------:R-:W-:-:S05]  /*12630*/  IMAD.X R3, RZ, RZ, R7, P4 ;  /* 0x000000ffff037224 */ /* 0x000fca00020e0607 */
[----:B------:R-:W-:Y:S01]  /*12640*/  @!PT LDS RZ, [RZ] ;  /* 0x00000000fffff984 */ /* 0x000fe20000000800 */
[----:B------:R-:W-:Y:S01]  /*12650*/  @!PT LDS RZ, [RZ] ;  /* 0x00000000fffff984 */ /* 0x000fe20000000800 */
[----:B------:R-:W-:Y:S01]  /*12660*/  @!PT LDS RZ, [RZ] ;  /* 0x00000000fffff984 */ /* 0x000fe20000000800 */
[----:B------:R2:W-:Y:S04]  /*12670*/  LDGSTS.E.BYPASS.LTC128B.128 [R8+0x13c00], desc[UR4][R2.64], !P0 ;  /* 0x13c0000002087fae */ /* 0x0005e8000c101d44 */
[----:B------:R2:W-:Y:S04]  /*12680*/  LDGSTS.E.BYPASS.LTC128B.128 [R8+0x17c00], desc[UR4][R2.64+0x80], !P1 ;  /* 0x17c0008002087fae */ /* 0x0005e8000c901d44 */
[----:B------:R2:W-:Y:S04]  /*12690*/  LDGSTS.E.BYPASS.LTC128B.128 [R8+0x1bc00], desc[UR4][R2.64+0x100], !P2 ;  /* 0x1bc0010002087fae */ /* 0x0005e8000d101d44 */
[----:B------:R2:W-:Y:S02]  /*126a0*/  LDGSTS.E.BYPASS.LTC128B.128 [R8+0x1fc00], desc[UR4][R2.64+0x180], !P3 ;  /* 0x1fc0018002087fae */ /* 0x0005e4000d901d44 */
.L_x_1280:
[----:B------:R-:W-:Y:S05]  /*126b0*/  BSYNC B0 ;  /* 0x0000000000007941 */ /* 0x000fea0003800000 */
.L_x_1279:
[----:B------:R-:W-:Y:S01]  /*126c0*/  NOP ;  /* 0x0000000000007918 */ /* 0x000fe20000000000 */
[----:B------:R-:W-:Y:S01]  /*126d0*/  PLOP3.LUT P0, PT, PT, PT, PT, 0x80, 0x0 ;  /* 0x000000000000781c */ /* 0x000fe20003f0f070 */
[----:B0-----:R-:W-:-:S12]  /*126e0*/  VIADD R6, R17, 0x30800 ;  /* 0x0003080011067836 */ /* 0x001fd80000000000 */
.L_x_1281:
[----:B------:R-:W-:Y:S02]  /*126f0*/  PLOP3.LUT P1, PT, P1, P0, PT, 0xa2, 0x0 ;  /* 0x000000000000781c */ /* 0x000fe40000f21472 */
[----:B------:R-:W-:-:S08]  /*12700*/  @P0 R2UR P1, UR4, R17 ;  /* 0x00000000110402ca */ /* 0x000fd00000020000 */
[----:B------:R-:W-:-:S05]  /*12710*/  @P0 PLOP3.LUT P0, PT, P1, PT, PT, 0x80, 0x0 ;  /* 0x000000000000081c */ /* 0x000fca0000f0f070 */
[----:B------:R-:W-:Y:S01]  /*12720*/  @!P1 SYNCS.ARRIVE.TRANS64.RED.A0T1 RZ, [UR4+0x30800], RZ ;  /* 0x030800ffffff99a7 */ /* 0x000fe20008200404 */
[----:B------:R-:W-:Y:S07]  /*12730*/  @!P1 ARRIVES.LDGSTSBAR.64.TRANSCNT [UR4+0x30800] ;  /* 0x03080000ff0099b0 */ /* 0x000fee0008000a84 */
[----:B------:R-:W-:Y:S05]  /*12740*/  @P0 BRA.U.ANY `(.L_x_1281) ;  /* 0xfffffffd00e80947 */ /* 0x000fea000393ffff */
[----:B-12---:R-:W2:Y:S02]  /*12750*/  LDL.LU R2, [R1+0x18] ;  /* 0x0000180001027983 */ /* 0x006ea40000300800 */
        /* <DEDUP_REMOVED lines=9> */
[----:B------:R-:W1:Y:S03]  /*127f0*/  SYNCS.PHASECHK.TRANS64.TRYWAIT P0, [R17+URZ+0x30820], R0 ;  /* 0x03082000110075a7 */ /* 0x000e66000800017f */
[----:B01----:R-:W-:Y:S05]  /*12800*/  @!P0 BRA `(.L_x_1283) ;  /* 0x0000004400c08947 */ /* 0x003fea0003800000 */
.L_x_1397:
[----:B------:R-:W-:Y:S05]  /*12810*/  BSYNC B0 ;  /* 0x0000000000007941 */ /* 0x000fea0003800000 */
.L_x_1282:
[----:B------:R-:W-:-:S04]  /*12820*/  UIADD3 UR4, UR41, -0x2, URZ ;  /* 0xfffffffe29047890 */ /* 0x000fc8000fffe03f */
[----:B------:R-:W-:-:S06]  /*12830*/  UISETP.GE.AND UP0, UPT, UR4, UR40, UPT ;  /* 0x000000280400728c */ /* 0x000fcc000bf06270 */
[----:B------:R-:W-:-:S13]  /*12840*/  PLOP3.LUT P0, PT, PT, PT, UP0, 0x80, 0x0 ;  /* 0x000000000000781c */ /* 0x000fda0003f0f008 */
[----:B------:R-:W-:Y:S05]  /*12850*/  @!P0 BRA `(.L_x_1284) ;  /* 0x0000002800388947 */ /* 0x000fea0003800000 */
[----:B0-----:R-:W-:Y:S01]  /*12860*/  IMAD R0, RZ, RZ, -UR41 ;  /* 0x80000029ff007e24 */ /* 0x001fe2000f8e02ff */
[----:B------:R-:W-:Y:S01]  /*12870*/  LOP3.LUT R5, RZ, UR40, RZ, 0x33, !PT ;  /* 0x00000028ff057c12 */ /* 0x000fe2000f8e33ff */
[----:B------:R-:W-:-:S03]  /*12880*/  IMAD.U32 R4, RZ, RZ, UR4 ;  /* 0x00000004ff047e24 */ /* 0x000fc6000f8e00ff */
[----:B------:R-:W-:-:S05]  /*12890*/  VIADDMNMX R5, R0, 0x1, R5, !PT ;  /* 0x0000000100057846 */ /* 0x000fca0007800105 */
[----:B------:R-:W-:-:S05]  /*128a0*/  VIADD R0, R5, UR41 ;  /* 0x0000002905007c36 */ /* 0x000fca0008000000 */
[----:B------:R-:W-:-:S04]  /*128b0*/  LOP3.LUT R0, R0, 0x1, RZ, 0xc0, !PT ;  /* 0x0000000100007812 */ /* 0x000fc800078ec0ff */
[----:B------:R-:W-:-:S13]  /*128c0*/  ISETP.NE.U32.AND P0, PT, R0, 0x1, PT ;  /* 0x000000010000780c */ /* 0x000fda0003f05070 */
[----:B------:R-:W-:Y:S05]  /*128d0*/  @P0 BRA `(.L_x_1285) ;  /* 0x0000000c00600947 */ /* 0x000fea0003800000 */
[----:B------:R-:W2:Y:S01]  /*128e0*/  LDL R2, [R1+0x8] ;  /* 0x0000080001027983 */ /* 0x000ea20000100800 */
[----:B------:R-:W-:Y:S01]  /*128f0*/  LOP3.LUT P1, RZ, R19, 0x2, RZ, 0xc0, !PT ;  /* 0x0000000213ff7812 */ /* 0x000fe2000782c0ff */
[----:B------:R-:W-:Y:S01]  /*12900*/  VIADD R0, R18, 0x1 ;  /* 0x0000000112007836 */ /* 0x000fe20000000000 */
[----:B------:R-:W-:Y:S04]  /*12910*/  BSSY B0, `(.L_x_1286) ;  /* 0x00000d0000007945 */ /* 0x000fe80003800000 */
[----:B------:R-:W-:-:S04]  /*12920*/  ISETP.NE.AND P0, PT, R0, 0x2, PT ;  /* 0x000000020000780c */ /* 0x000fc80003f05270 */
[----:B------:R-:W-:Y:S02]  /*12930*/  SEL R10, RZ, 0x1, P0 ;  /* 0x00000001ff0a7807 */ /* 0x000fe40000000000 */
[----:B------:R-:W-:Y:S02]  /*12940*/  SEL R0, R0, RZ, P0 ;  /* 0x000000ff00007207 */ /* 0x000fe40000000000 */
[----:B--2---:R-:W-:Y:S01]  /*12950*/  LOP3.LUT R10, R2, R10, RZ, 0x3c, !PT ;  /* 0x0000000a020a7212 */ /* 0x004fe200078e3cff */
[----:B------:R-:W-:Y:S06]  /*12960*/  @!P1 BRA `(.L_x_1287) ;  /* 0x0000000c00289947 */ /* 0x000fec0003800000 */
[----:B------:R-:W-:Y:S01]  /*12970*/  LOP3.LUT P1, RZ, R19, 0x1, RZ, 0xc0, !PT ;  /* 0x0000000113ff7812 */ /* 0x000fe2000782c0ff */
[----:B------:R-:W-:-:S12]  /*12980*/  IMAD.MOV.U32 R8, RZ, RZ, R16 ;  /* 0x000000ffff087224 */ /* 0x000fd800078e0010 */
[----:B------:R-:W-:Y:S05]  /*12990*/  @!P1 BRA `(.L_x_1288) ;  /* 0x0000000000589947 */ /* 0x000fea0003800000 */
[----:B------:R-:W2:Y:S01]  /*129a0*/  LDL R9, [R1+0xc] ;  /* 0x00000c0001097983 */ /* 0x000ea20000100800 */
[----:B------:R-:W0:Y:S03]  /*129b0*/  LDC R8, c[0x0][0x43c] ;  /* 0x00010f00ff087b82 */ /* 0x000e260000000800 */
[----:B------:R-:W3:Y:S01]  /*129c0*/  LDL R12, [R1+0x4] ;  /* 0x00000400010c7983 */ /* 0x000ee20000100800 */
[----:B------:R-:W-:Y:S01]  /*129d0*/  IMAD.MOV.U32 R7, RZ, RZ, R4 ;  /* 0x000000ffff077224 */ /* 0x000fe200078e0004 */
[----:B------:R-:W-:Y:S01]  /*129e0*/  ULDC.64 UR4, c[0x0][0x428] ;  /* 0x00010a0000047ab9 */ /* 0x000fe20000000a00 */
[----:B------:R-:W-:Y:S01]  /*129f0*/  ULDC.64 UR6, c[0x0][0x208] ;  /* 0x0000820000067ab9 */ /* 0x000fe20000000a00 */
[----:B0-----:R-:W-:-:S13]  /*12a00*/  ISETP.NE.AND P0, PT, R8, 0x1, PT ;  /* 0x000000010800780c */ /* 0x001fda0003f05270 */
[----:B------:R-:W0:Y:S02]  /*12a10*/  @P0 LDC.64 R2, c[0x0][0x440] ;  /* 0x00011000ff020b82 */ /* 0x000e240000000a00 */
[----:B0-----:R-:W-:-:S05]  /*12a20*/  @P0 IMAD.HI.U32 R2, R4, R2, RZ ;  /* 0x0000000204020227 */ /* 0x001fca00078e00ff */
[----:B------:R-:W-:-:S05]  /*12a30*/  @P0 SHF.R.U32.HI R7, RZ, R3, R2 ;  /* 0x00000003ff070219 */ /* 0x000fca0000011602 */
[----:B------:R-:W-:-:S04]  /*12a40*/  IMAD.MOV R2, RZ, RZ, -R7 ;  /* 0x000000ffff027224 */ /* 0x000fc800078e0a07 */
[----:B------:R-:W-:Y:S02]  /*12a50*/  IMAD R4, R8, R2, R4 ;  /* 0x0000000208047224 */ /* 0x000fe400078e0204 */
[----:B------:R-:W0:Y:S01]  /*12a60*/  LDC.64 R2, c[0x0][0x418] ;  /* 0x00010600ff027b82 */ /* 0x000e220000000a00 */
[----:B--2---:R-:W-:Y:S01]  /*12a70*/  IMAD R8, R9, UR4, RZ ;  /* 0x0000000409087c24 */ /* 0x004fe2000f8e02ff */
[----:B------:R-:W-:-:S03]  /*12a80*/  SHF.R.S32.HI R9, RZ, 0x1f, R7 ;  /* 0x0000001fff097819 */ /* 0x000fc60000011407 */
[----:B---3--:R-:W-:Y:S02]  /*12a90*/  IMAD R11, R12, UR5, R8 ;  /* 0x000000050c0b7c24 */ /* 0x008fe4000f8e0208 */
[----:B------:R-:W-:-:S04]  /*12aa0*/  IMAD.MOV.U32 R8, RZ, RZ, R7 ;  /* 0x000000ffff087224 */ /* 0x000fc800078e0007 */
[----:B------:R-:W-:-:S04]  /*12ab0*/  IMAD.WIDE.U32 R8, R12, UR4, R8 ;  /* 0x000000040c087c25 */ /* 0x000fc8000f8e0008 */
[----:B------:R-:W-:Y:S01]  /*12ac0*/  IMAD.IADD R7, R11, 0x1, R9 ;  /* 0x000000010b077824 */ /* 0x000fe200078e0209 */
[----:B0-----:R-:W-:-:S04]  /*12ad0*/  LEA R2, P0, R8, R2, 0x2 ;  /* 0x0000000208027211 */ /* 0x001fc800078010ff */
[----:B------:R-:W-:-:S05]  /*12ae0*/  LEA.HI.X R3, R8, R3, R7, 0x2, P0 ;  /* 0x0000000308037211 */ /* 0x000fca00000f1407 */
[----:B------:R0:W5:Y:S04]  /*12af0*/  LDG.E R8, desc[UR6][R2.64] ;  /* 0x0000000602087981 */ /* 0x000168000c1e1900 */
.L_x_1288:
[----:B0-----:R-:W-:Y:S01]  /*12b00*/  IMAD R3, R0, 0x8, R17 ;  /* 0x0000000800037824 */ /* 0x001fe200078e0211 */
[----:B------:R-:W-:Y:S01]  /*12b10*/  SHF.L.U32 R2, R10, 0x1f, RZ ;  /* 0x0000001f0a027819 */ /* 0x000fe200000006ff */
[----:B------:R-:W-:Y:S03]  /*12b20*/  BSSY B1, `(.L_x_1289) ;  /* 0x0000003000017945 */ /* 0x000fe60003800000 */
[----:B------:R-:W0:Y:S02]  /*12b30*/  SYNCS.PHASECHK.TRANS64.TRYWAIT P0, [R3+URZ+0x30840], R2 ;  /* 0x03084002030075a7 */ /* 0x000e24000800017f */
[----:B0-----:R-:W-:Y:S05]  /*12b40*/  @!P0 BRA `(.L_x_1290) ;  /* 0x0000004400048947 */ /* 0x001fea0003800000 */
.L_x_1398:
[----:B------:R-:W-:Y:S05]  /*12b50*/  BSYNC B1 ;  /* 0x0000000000017941 */ /* 0x000fea0003800000 */
.L_x_1289:
[----:B------:R-:W1:Y:S01]  /*12b60*/  S2R R7, SR_TID.X ;  /* 0x0000000000077919 */ /* 0x000e620000002100 */
[----:B------:R-:W-:Y:S01]  /*12b70*/  BSSY B1, `(.L_x_1291) ;  /* 0x000000b000017945 */ /* 0x000fe20003800000 */
[----:B-1----:R-:W-:-:S04]  /*12b80*/  LOP3.LUT R7, R7, 0x7f, RZ, 0xc0, !PT ;  /* 0x0000007f07077812 */ /* 0x002fc800078ec0ff */
[----:B------:R-:W-:-:S13]  /*12b90*/  ISETP.NE.AND P1, PT, R7, RZ, PT ;  /* 0x000000ff0700720c */ /* 0x000fda0003f25270 */
[----:B------:R-:W-:Y:S05]  /*12ba0*/  @P1 BRA `(.L_x_1292) ;  /* 0x00000000001c1947 */ /* 0x000fea0003800000 */
[----:B------:R-:W1:Y:S01]  /*12bb0*/  S2R R7, SR_TID.X ;  /* 0x0000000000077919 */ /* 0x000e620000002100 */
[----:B0-----:R-:W-:-:S04]  /*12bc0*/  IMAD.MOV.U32 R2, RZ, RZ, 0x8000 ;  /* 0x00008000ff027424 */ /* 0x001fc800078e00ff */
[----:B------:R2:W-:Y:S01]  /*12bd0*/  SYNCS.ARRIVE.TRANS64 RZ, [R3+URZ+0x30830], R2 ;  /* 0x0308300203ff79a7 */ /* 0x0005e2000800003f */
[----:B-1----:R-:W-:-:S04]  /*12be0*/  LOP3.LUT R7, R7, 0x1f, RZ, 0xc0, !PT ;  /* 0x0000001f07077812 */ /* 0x002fc800078ec0ff */
[----:B------:R-:W-:-:S13]  /*12bf0*/  ISETP.NE.AND P0, PT, R7, RZ, PT ;  /* 0x000000ff0700720c */ /* 0x000fda0003f05270 */
[----:B--2---:R-:W-:Y:S05]  /*12c00*/  @!P0 BRA `(.L_x_1292) ;  /* 0x0000000000048947 */ /* 0x004fea0003800000 */
[----:B------:R-:W-:Y:S01]  /*12c10*/  BPT.TRAP 0x1 ;  /* 0x000000040000795c */ /* 0x000fe20000300000 */
.L_x_1292:
[----:B------:R-:W-:Y:S05]  /*12c20*/  BSYNC B1 ;  /* 0x0000000000017941 */ /* 0x000fea0003800000 */
.L_x_1291:
[----:B------:R-:W-:Y:S01]  /*12c30*/  IMAD.MOV.U32 R11, RZ, RZ, RZ ;  /* 0x000000ffff0b7224 */ /* 0x000fe200078e00ff */
[----:B------:R-:W-:Y:S01]  /*12c40*/  UIADD3 UR4, UP0, UR38, 0x370, URZ ;  /* 0x0000037026047890 */ /* 0x000fe2000ff1e03f */
[----:B------:R-:W-:Y:S01]  /*12c50*/  IMAD R7, R0, 0x8000, R17 ;  /* 0x0000800000077824 */ /* 0x000fe200078e0211 */
[----:B------:R-:W-:Y:S01]  /*12c60*/  PLOP3.LUT P0, PT, PT, PT, PT, 0x80, 0x0 ;  /* 0x000000000000781c */ /* 0x000fe20003f0f070 */
[----:B0-----:R-:W-:Y:S01]  /*12c70*/  VIADD R3, R3, 0x30830 ;  /* 0x0003083003037836 */ /* 0x001fe20000000000 */
[----:B------:R-:W-:Y:S01]  /*12c80*/  R2UR UR10, R11 ;  /* 0x000000000b0a72ca */ /* 0x000fe200000e0000 */
[----:B------:R-:W-:Y:S01]  /*12c90*/  IMAD.SHL.U32 R2, R4, 0x40, RZ ;  /* 0x0000004004027824 */ /* 0x000fe200078e00ff */
[----:B------:R-:W-:Y:S01]  /*12ca0*/  UIADD3.X UR5, URZ, UR39, URZ, UP0, !UPT ;  /* 0x000000273f057290 */ /* 0x000fe200087fe43f */
[----:B------:R-:W-:Y:S01]  /*12cb0*/  VIADD R9, R7, 0x20400 ;  /* 0x0002040007097836 */ /* 0x000fe20000000000 */
[----:B------:R-:W-:Y:S01]  /*12cc0*/  UMOV UR6, 0x0 ;  /* 0x0000000000067882 */ /* 0x000fe20000000000 */
[----:B------:R-:W-:-:S10]  /*12cd0*/  UMOV UR7, 0x14f00000 ;  /* 0x14f0000000077882 */ /* 0x000fd40000000000 */
.L_x_1293:
[----:B------:R-:W-:-:S13]  /*12ce0*/  @P0 ELECT P2, URZ, PT ;  /* 0x00000000003f082f */ /* 0x000fda0003840000 */
[----:B-----5:R-:W-:Y:S01]  /*12cf0*/  @P2 R2UR UR13, R8 ;  /* 0x00000000080d22ca */ /* 0x020fe200000e0000 */
[----:B------:R-:W-:Y:S01]  /*12d00*/  UMOV UR12, UR36 ;  /* 0x00000024000c7c82 */ /* 0x000fe20008000000 */
[----:B------:R-:W-:Y:S02]  /*12d10*/  @P2 R2UR UR11, R2 ;  /* 0x00000000020b22ca */ /* 0x000fe400000e0000 */
[----:B------:R-:W-:Y:S02]  /*12d20*/  @P2 R2UR UR9, R3 ;  /* 0x00000000030922ca */ /* 0x000fe400000e0000 */
[----:B------:R-:W-:Y:S02]  /*12d30*/  @P2 R2UR UR8, R9 ;  /* 0x00000000090822ca */ /* 0x000fe400000e0000 */
[----:B------:R-:W-:Y:S02]  /*12d40*/  @P2 PLOP3.LUT P0, PT, P2, PT, PT, 0x8, 0x0 ;  /* 0x000000000000281c */ /* 0x000fe4000170e170 */
        /* <DEDUP_REMOVED lines=9> */
.L_x_1294:
[----:B------:R-:W-:-:S13]  /*12de0*/  @P0 ELECT P2, URZ, PT ;  /* 0x00000000003f082f */ /* 0x000fda0003840000 */
[----:B------:R-:W-:Y:S01]  /*12df0*/  @P2 R2UR UR13, R8 ;  /* 0x00000000080d22ca */ /* 0x000fe200000e0000 */
        /* <DEDUP_REMOVED lines=14> */
.L_x_1295:
        /* <DEDUP_REMOVED lines=16> */
.L_x_1296:
        /* <DEDUP_REMOVED lines=10> */
[----:B------:R-:W2:Y:S01]  /*13080*/  LDL.LU R9, [R1+0x8] ;  /* 0x0000080001097983 */ /* 0x000ea20000300800 */
[----:B------:R-:W-:Y:S01]  /*13090*/  IMAD R3, R18, 0x8, R6 ;  /* 0x0000000812037824 */ /* 0x000fe200078e0206 */
[----:B------:R-:W-:Y:S01]  /*130a0*/  BSSY B1, `(.L_x_1297) ;  /* 0x0000004000017945 */ /* 0x000fe20003800000 */
[----:B--2---:R-:W-:-:S04]  /*130b0*/  SHF.L.U32 R2, R9, 0x1f, RZ ;  /* 0x0000001f09027819 */ /* 0x004fc800000006ff */
[----:B------:R-:W0:Y:S02]  /*130c0*/  SYNCS.PHASECHK.TRANS64.TRYWAIT P0, [R3+URZ+0x60], R2 ;  /* 0x00006002030075a7 */ /* 0x000e24000800017f */
[----:B0-----:R-:W-:Y:S05]  /*130d0*/  @!P0 BRA `(.L_x_1298) ;  /* 0x0000003c00b48947 */ /* 0x001fea0003800000 */
.L_x_1399:
[----:B------:R-:W-:Y:S05]  /*130e0*/  BSYNC B1 ;  /* 0x0000000000017941 */ /* 0x000fea0003800000 */
.L_x_1297:
[----:B------:R-:W-:Y:S01]  /*130f0*/  BSSY B1, `(.L_x_1299) ;  /* 0x000000c000017945 */ /* 0x000fe20003800000 */
[----:B------:R-:W-:Y:S02]  /*13100*/  IMAD.MOV.U32 R12, RZ, RZ, 0x0 ;  /* 0x00000000ff0c7424 */ /* 0x000fe400078e00ff */
[----:B------:R-:W-:Y:S01]  /*13110*/  IMAD.MOV.U32 R13, RZ, RZ, 0x14f00000 ;  /* 0x14f00000ff0d7424 */ /* 0x000fe200078e00ff */
[----:B------:R-:W-:Y:S06]  /*13120*/  @P1 BRA `(.L_x_1300) ;  /* 0x0000000000201947 */ /* 0x000fec0003800000 */
[----:B------:R-:W1:Y:S01]  /*13130*/  S2R R7, SR_TID.X ;  /* 0x0000000000077919 */ /* 0x000e620000002100 */
[----:B0-----:R-:W-:Y:S02]  /*13140*/  IMAD R2, R18, 0x8, R17 ;  /* 0x0000000812027824 */ /* 0x001fe400078e0211 */
[----:B------:R-:W-:-:S04]  /*13150*/  IMAD.MOV.U32 R3, RZ, RZ, 0x8000 ;  /* 0x00008000ff037424 */ /* 0x000fc800078e00ff */
[----:B------:R2:W-:Y:S01]  /*13160*/  SYNCS.ARRIVE.TRANS64 RZ, [R2+URZ+0x30850], R3 ;  /* 0x0308500302ff79a7 */ /* 0x0005e2000800003f */
[----:B-1----:R-:W-:-:S04]  /*13170*/  LOP3.LUT R7, R7, 0x1f, RZ, 0xc0, !PT ;  /* 0x0000001f07077812 */ /* 0x002fc800078ec0ff */
[----:B------:R-:W-:-:S13]  /*13180*/  ISETP.NE.AND P0, PT, R7, RZ, PT ;  /* 0x000000ff0700720c */ /* 0x000fda0003f05270 */
[----:B--2---:R-:W-:Y:S05]  /*13190*/  @!P0 BRA `(.L_x_1300) ;  /* 0x0000000000048947 */ /* 0x004fea0003800000 */
[----:B------:R-:W-:Y:S01]  /*131a0*/  BPT.TRAP 0x1 ;  /* 0x000000040000795c */ /* 0x000fe20000300000 */
.L_x_1300:
[----:B------:R-:W-:Y:S05]  /*131b0*/  BSYNC B1 ;  /* 0x0000000000017941 */ /* 0x000fea0003800000 */
.L_x_1299:
[----:B------:R-:W2:Y:S01]  /*131c0*/  LDL.LU R7, [R1] ;  /* 0x0000000001077983 */ /* 0x000ea20000300800 */
[----:B------:R-:W-:Y:S01]  /*131d0*/  R2UR UR10, R11 ;  /* 0x000000000b0a72ca */ /* 0x000fe200000e0000 */
[--C-:B0-----:R-:W-:Y:S01]  /*131e0*/  IMAD R2, R18, 0x8, R17.reuse ;  /* 0x0000000812027824 */ /* 0x101fe200078e0211 */
[----:B------:R-:W-:Y:S01]  /*131f0*/  R2UR UR6, R12 ;  /* 0x000000000c0672ca */ /* 0x000fe200000e0000 */
[----:B------:R-:W-:Y:S01]  /*13200*/  IMAD R3, R18, 0x8000, R17 ;  /* 0x0000800012037824 */ /* 0x000fe200078e0211 */
[----:B------:R-:W-:Y:S01]  /*13210*/  R2UR UR7, R13 ;  /* 0x000000000d0772ca */ /* 0x000fe200000e0000 */
[----:B------:R-:W-:Y:S01]  /*13220*/  UIADD3 UR4, UP0, UR38, 0x470, URZ ;  /* 0x0000047026047890 */ /* 0x000fe2000ff1e03f */
[----:B------:R-:W-:Y:S01]  /*13230*/  PLOP3.LUT P0, PT, PT, PT, PT, 0x80, 0x0 ;  /* 0x000000000000781c */ /* 0x000fe20003f0f070 */
[----:B------:R-:W-:Y:S02]  /*13240*/  VIADD R2, R2, 0x30850 ;  /* 0x0003085002027836 */ /* 0x000fe40000000000 */
[----:B------:R-:W-:Y:S01]  /*13250*/  VIADD R9, R3, 0x400 ;  /* 0x0000040003097836 */ /* 0x000fe20000000000 */
[----:B------:R-:W-:Y:S01]  /*13260*/  UIADD3.X UR5, URZ, UR39, URZ, UP0, !UPT ;  /* 0x000000273f057290 */ /* 0x000fe200087fe43f */
[----:B--2---:R-:W-:-:S11]  /*13270*/  IMAD.SHL.U32 R7, R7, 0x40, RZ ;  /* 0x0000004007077824 */ /* 0x004fd600078e00ff */
.L_x_1301:
        /* <DEDUP_REMOVED lines=15> */
.L_x_1302:
        /* <DEDUP_REMOVED lines=15> */
.L_x_1303:
        /* <DEDUP_REMOVED lines=15> */
.L_x_1304:
        /* <DEDUP_REMOVED lines=10> */
[----:B------:R0:W-:Y:S01]  /*135f0*/  STL [R1], R4 ;  /* 0x0000000401007387 */ /* 0x0001e20000100800 */
[----:B------:R-:W-:-:S07]  /*13600*/  IMAD.MOV.U32 R16, RZ, RZ, R8 ;  /* 0x000000ffff107224 */ /* 0x000fce00078e0008 */
.L_x_1287:
[----:B------:R-:W-:Y:S05]  /*13610*/  BSYNC B0 ;  /* 0x0000000000007941 */ /* 0x000fea0003800000 */
.L_x_1286:
[----:B------:R1:W-:Y:S01]  /*13620*/  STL [R1+0x8], R10 ;  /* 0x0000080a01007387 */ /* 0x0003e20000100800 */
[----:B------:R-:W-:Y:S01]  /*13630*/  UIADD3 UR4, UR41, -0x3, URZ ;  /* 0xfffffffd29047890 */ /* 0x000fe2000fffe03f */
[----:B------:R-:W-:-:S05]  /*13640*/  IMAD.MOV.U32 R18, RZ, RZ, R0 ;  /* 0x000000ffff127224 */ /* 0x000fca00078e0000 */
[----:B0-----:R-:W-:-:S07]  /*13650*/  IMAD.U32 R4, RZ, RZ, UR4 ;  /* 0x00000004ff047e24 */ /* 0x001fce000f8e00ff */
.L_x_1285:
[----:B------:R-:W-:Y:S01]  /*13660*/  ULOP3.LUT UR4, URZ, UR41, URZ, 0x33, !UPT ;  /* 0x000000293f047292 */ /* 0x000fe2000f8e333f */
[----:B------:R-:W-:Y:S01]  /*13670*/  VIADD R5, R5, 0xfffffffe ;  /* 0xfffffffe05057836 */ /* 0x000fe20000000000 */
[----:B------:R-:W-:Y:S04]  /*13680*/  BSSY B0, `(.L_x_1284) ;  /* 0x00001ab000007945 */ /* 0x000fe80003800000 */
[----:B------:R-:W-:-:S13]  /*13690*/  ISETP.NE.AND P0, PT, R5, UR4, PT ;  /* 0x0000000405007c0c */ /* 0x000fda000bf05270 */
[----:B------:R-:W-:Y:S05]  /*136a0*/  @!P0 BRA `(.L_x_1305) ;  /* 0x0000001800a08947 */ /* 0x000fea0003800000 */
[----:B------:R-:W-:-:S07]  /*136b0*/  IMAD.MOV.U32 R8, RZ, RZ, R16 ;  /* 0x000000ffff087224 */ /* 0x000fce00078e0010 */
.L_x_1344:
[----:B--2---:R-:W2:Y:S01]  /*136c0*/  LDL R2, [R1+0x8] ;  /* 0x0000080001027983 */ /* 0x004ea20000100800 */
[----:B------:R-:W-:Y:S01]  /*136d0*/  LOP3.LUT P1, RZ, R19, 0x2, RZ, 0xc0, !PT ;  /* 0x0000000213ff7812 */ /* 0x000fe2000782c0ff */
[----:B------:R-:W-:Y:S01]  /*136e0*/  VIADD R0, R18, 0x1 ;  /* 0x0000000112007836 */ /* 0x000fe20000000000 */
[----:B------:R-:W-:Y:S05]  /*136f0*/  YIELD ;  /* 0x0000000000007946 */ /* 0x000fea0003800000 */
[----:B------:R-:W-:Y:S01]  /*13700*/  ISETP.NE.AND P0, PT, R0, 0x2, PT ;  /* 0x000000020000780c */ /* 0x000fe20003f05270 */
[----:B------:R-:W-:Y:S03]  /*13710*/  BSSY B1, `(.L_x_1306) ;  /* 0x00000cc000017945 */ /* 0x000fe60003800000 */
[----:B------:R-:W-:-:S02]  /*13720*/  SEL R5, RZ, 0x1, P0 ;  /* 0x00000001ff057807 */ /* 0x000fc40000000000 */
[----:B------:R-:W-:Y:S02]  /*13730*/  SEL R0, R0, RZ, P0 ;  /* 0x000000ff00007207 */ /* 0x000fe40000000000 */
[----:B--2---:R-:W-:Y:S01]  /*13740*/  LOP3.LUT R5, R2, R5, RZ, 0x3c, !PT ;  /* 0x0000000502057212 */ /* 0x004fe200078e3cff */
[----:B0-----:R-:W-:Y:S06]  /*13750*/  @!P1 BRA `(.L_x_1307) ;  /* 0x0000000c001c9947 */ /* 0x001fec0003800000 */
[----:B------:R-:W-:Y:S01]  /*13760*/  LOP3.LUT P1, RZ, R19, 0x1, RZ, 0xc0, !PT ;  /* 0x0000000113ff7812 */ /* 0x000fe2000782c0ff */
[----:B------:R-:W-:-:S12]  /*13770*/  IMAD.MOV.U32 R7, RZ, RZ, R4 ;  /* 0x000000ffff077224 */ /* 0x000fd800078e0004 */
[----:B------:R-:W-:Y:S05]  /*13780*/  @!P1 BRA `(.L_x_1308) ;  /* 0x0000000000549947 */ /* 0x000fea0003800000 */
[----:B-1----:R-:W2:Y:S01]  /*13790*/  LDL R10, [R1+0xc] ;  /* 0x00000c00010a7983 */ /* 0x002ea20000100800 */
[----:B------:R-:W0:Y:S01]  /*137a0*/  LDC R8, c[0x0][0x43c] ;  /* 0x00010f00ff087b82 */ /* 0x000e220000000800 */
[----:B------:R-:W-:Y:S02]  /*137b0*/  ULDC.64 UR4, c[0x0][0x428] ;  /* 0x00010a0000047ab9 */ /* 0x000fe40000000a00 */
[----:B------:R-:W3:Y:S01]  /*137c0*/  LDL R9, [R1+0x4] ;  /* 0x0000040001097983 */ /* 0x000ee20000100800 */
[----:B------:R-:W-:Y:S01]  /*137d0*/  ULDC.64 UR6, c[0x0][0x208] ;  /* 0x0000820000067ab9 */ /* 0x000fe20000000a00 */
[----:B0-----:R-:W-:-:S13]  /*137e0*/  ISETP.NE.AND P0, PT, R8, 0x1, PT ;  /* 0x000000010800780c */ /* 0x001fda0003f05270 */
[----:B------:R-:W0:Y:S02]  /*137f0*/  @P0 LDC.64 R2, c[0x0][0x440] ;  /* 0x00011000ff020b82 */ /* 0x000e240000000a00 */
[----:B0-----:R-:W-:-:S04]  /*13800*/  @P0 IMAD.HI.U32 R7, R4, R2, RZ ;  /* 0x0000000204070227 */ /* 0x001fc800078e00ff */
[----:B------:R-:W-:Y:S01]  /*13810*/  IMAD.MOV.U32 R2, RZ, RZ, R4 ;  /* 0x000000ffff027224 */ /* 0x000fe200078e0004 */
[----:B------:R-:W-:-:S04]  /*13820*/  @P0 SHF.R.U32.HI R2, RZ, R3, R7 ;  /* 0x00000003ff020219 */ /* 0x000fc80000011607 */
[--C-:B------:R-:W-:Y:S01]  /*13830*/  SHF.R.S32.HI R3, RZ, 0x1f, R2.reuse ;  /* 0x0000001fff037819 */ /* 0x100fe20000011402 */
[----:B------:R-:W-:-:S04]  /*13840*/  IMAD.MOV R7, RZ, RZ, -R2 ;  /* 0x000000ffff077224 */ /* 0x000fc800078e0a02 */
[----:B------:R-:W-:Y:S02]  /*13850*/  IMAD R7, R8, R7, R4 ;  /* 0x0000000708077224 */ /* 0x000fe400078e0204 */
[----:B--2---:R-:W-:-:S04]  /*13860*/  IMAD R8, R10, UR4, RZ ;  /* 0x000000040a087c24 */ /* 0x004fc8000f8e02ff */
[C---:B---3--:R-:W-:Y:S02]  /*13870*/  IMAD R8, R9.reuse, UR5, R8 ;  /* 0x0000000509087c24 */ /* 0x048fe4000f8e0208 */
[----:B------:R-:W-:Y:S01]  /*13880*/  IMAD.WIDE.U32 R2, R9, UR4, R2 ;  /* 0x0000000409027c25 */ /* 0x000fe2000f8e0002 */
[----:B------:R-:W-:-:S03]  /*13890*/  ULDC.64 UR4, c[0x0][0x418] ;  /* 0x0001060000047ab9 */ /* 0x000fc60000000a00 */
[----:B------:R-:W-:Y:S01]  /*138a0*/  IMAD.IADD R3, R8, 0x1, R3 ;  /* 0x0000000108037824 */ /* 0x000fe200078e0203 */
[----:B------:R-:W-:-:S04]  /*138b0*/  LEA R8, P0, R2, UR4, 0x2 ;  /* 0x0000000402087c11 */ /* 0x000fc8000f8010ff */
[----:B------:R-:W-:-:S05]  /*138c0*/  LEA.HI.X R9, R2, UR5, R3, 0x2, P0 ;  /* 0x0000000502097c11 */ /* 0x000fca00080f1403 */
[----:B------:R0:W5:Y:S04]  /*138d0*/  LDG.E R8, desc[UR6][R8.64] ;  /* 0x0000000608087981 */ /* 0x000168000c1e1900 */
.L_x_1308:
[----:B------:R-:W-:Y:S01]  /*138e0*/  IMAD R3, R0, 0x8, R17 ;  /* 0x0000000800037824 */ /* 0x000fe200078e0211 */
[----:B------:R-:W-:Y:S01]  /*138f0*/  SHF.L.U32 R2, R5, 0x1f, RZ ;  /* 0x0000001f05027819 */ /* 0x000fe200000006ff */
[----:B------:R-:W-:Y:S03]  /*13900*/  BSSY B2, `(.L_x_1309) ;  /* 0x0000003000027945 */ /* 0x000fe60003800000 */
[----:B------:R-:W2:Y:S02]  /*13910*/  SYNCS.PHASECHK.TRANS64.TRYWAIT P0, [R3+URZ+0x30840], R2 ;  /* 0x03084002030075a7 */ /* 0x000ea4000800017f */
[----:B--2---:R-:W-:Y:S05]  /*13920*/  @!P0 BRA `(.L_x_1310) ;  /* 0x0000003400b48947 */ /* 0x004fea0003800000 */
.L_x_1400:
[----:B------:R-:W-:Y:S05]  /*13930*/  BSYNC B2 ;  /* 0x0000000000027941 */ /* 0x000fea0003800000 */
.L_x_1309:
[----:B0-----:R-:W0:Y:S01]  /*13940*/  S2R R9, SR_TID.X ;  /* 0x0000000000097919 */ /* 0x001e220000002100 */
        /* <DEDUP_REMOVED lines=9> */
[----:B---3--:R-:W-:Y:S05]  /*139e0*/  @!P0 BRA `(.L_x_1312) ;  /* 0x0000000000048947 */ /* 0x008fea0003800000 */
[----:B------:R-:W-:Y:S01]  /*139f0*/  BPT.TRAP 0x1 ;  /* 0x000000040000795c */ /* 0x000fe20000300000 */
.L_x_1312:
[----:B------:R-:W-:Y:S05]  /*13a00*/  BSYNC B2 ;  /* 0x0000000000027941 */ /* 0x000fea0003800000 */
.L_x_1311:
[----:B------:R-:W-:Y:S01]  /*13a10*/  IMAD.MOV.U32 R11, RZ, RZ, RZ ;  /* 0x000000ffff0b7224 */ /* 0x000fe200078e00ff */
[----:B------:R-:W-:Y:S01]  /*13a20*/  UIADD3 UR4, UP0, UR38, 0x370, URZ ;  /* 0x0000037026047890 */ /* 0x000fe2000ff1e03f */
[----:B------:R-:W-:Y:S01]  /*13a30*/  IMAD R9, R0, 0x8000, R17 ;  /* 0x0000800000097824 */ /* 0x000fe200078e0211 */
[----:B------:R-:W-:Y:S01]  /*13a40*/  PLOP3.LUT P0, PT, PT, PT, PT, 0x80, 0x0 ;  /* 0x000000000000781c */ /* 0x000fe20003f0f070 */
[----:B--2---:R-:W-:Y:S01]  /*13a50*/  VIADD R3, R3, 0x30830 ;  /* 0x0003083003037836 */ /* 0x004fe20000000000 */
[----:B------:R-:W-:Y:S01]  /*13a60*/  R2UR UR10, R11 ;  /* 0x000000000b0a72ca */ /* 0x000fe200000e0000 */
[----:B------:R-:W-:Y:S01]  /*13a70*/  IMAD.SHL.U32 R2, R7, 0x40, RZ ;  /* 0x0000004007027824 */ /* 0x000fe200078e00ff */
[----:B------:R-:W-:Y:S01]  /*13a80*/  UIADD3.X UR5, URZ, UR39, URZ, UP0, !UPT ;  /* 0x000000273f057290 */ /* 0x000fe200087fe43f */
[----:B-1----:R-:W-:Y:S01]  /*13a90*/  VIADD R10, R9, 0x20400 ;  /* 0x00020400090a7836 */ /* 0x002fe20000000000 */
[----:B------:R-:W-:Y:S01]  /*13aa0*/  UMOV UR6, 0x0 ;  /* 0x0000000000067882 */ /* 0x000fe20000000000 */
[----:B------:R-:W-:-:S10]  /*13ab0*/  UMOV UR7, 0x14f00000 ;  /* 0x14f0000000077882 */ /* 0x000fd40000000000 */
.L_x_1313:
        /* <DEDUP_REMOVED lines=16> */
.L_x_1314:
        /* <DEDUP_REMOVED lines=16> */
.L_x_1315:
        /* <DEDUP_REMOVED lines=16> */
.L_x_1316:
        /* <DEDUP_REMOVED lines=16> */
.L_x_1401:
[----:B------:R-:W-:Y:S05]  /*13ec0*/  BSYNC B2 ;  /* 0x0000000000027941 */ /* 0x000fea0003800000 */
.L_x_1317:
[----:B------:R-:W-:Y:S01]  /*13ed0*/  BSSY B2, `(.L_x_1319) ;  /* 0x000000b000027945 */ /* 0x000fe20003800000 */
[----:B0-----:R-:W-:Y:S02]  /*13ee0*/  IMAD.MOV.U32 R2, RZ, RZ, 0x0 ;  /* 0x00000000ff027424 */ /* 0x001fe400078e00ff */
[----:B------:R-:W-:Y:S01]  /*13ef0*/  IMAD.MOV.U32 R3, RZ, RZ, 0x14f00000 ;  /* 0x14f00000ff037424 */ /* 0x000fe200078e00ff */
[----:B------:R-:W-:Y:S06]  /*13f00*/  @P1 BRA `(.L_x_1320) ;  /* 0x00000000001c1947 */ /* 0x000fec0003800000 */
[----:B------:R-:W0:Y:S02]  /*13f10*/  S2R R10, SR_TID.X ;  /* 0x00000000000a7919 */ /* 0x000e240000002100 */
[----:B0-----:R-:W-:Y:S01]  /*13f20*/  LOP3.LUT R15, R10, 0x1f, RZ, 0xc0, !PT ;  /* 0x0000001f0a0f7812 */ /* 0x001fe200078ec0ff */
[----:B------:R-:W-:-:S03]  /*13f30*/  IMAD.MOV.U32 R10, RZ, RZ, 0x8000 ;  /* 0x00008000ff0a7424 */ /* 0x000fc600078e00ff */
[----:B------:R-:W-:Y:S01]  /*13f40*/  ISETP.NE.AND P0, PT, R15, RZ, PT ;  /* 0x000000ff0f00720c */ /* 0x000fe20003f05270 */
[----:B------:R0:W-:-:S12]  /*13f50*/  SYNCS.ARRIVE.TRANS64 RZ, [R9+URZ+0x50], R10 ;  /* 0x0000500a09ff79a7 */ /* 0x0001d8000800003f */
[----:B0-----:R-:W-:Y:S05]  /*13f60*/  @!P0 BRA `(.L_x_1320) ;  /* 0x0000000000048947 */ /* 0x001fea0003800000 */
[----:B------:R-:W-:Y:S01]  /*13f70*/  BPT.TRAP 0x1 ;  /* 0x000000040000795c */ /* 0x000fe20000300000 */
.L_x_1320:
[----:B------:R-:W-:Y:S05]  /*13f80*/  BSYNC B2 ;  /* 0x0000000000027941 */ /* 0x000fea0003800000 */
.L_x_1319:
[----:B------:R-:W2:Y:S01]  /*13f90*/  LDL.LU R10, [R1] ;  /* 0x00000000010a7983 */ /* 0x000ea20000300800 */
        /* <DEDUP_REMOVED lines=9> */
[----:B--2---:R-:W-:-:S11]  /*14030*/  IMAD.SHL.U32 R10, R10, 0x40, RZ ;  /* 0x000000400a0a7824 */ /* 0x004fd600078e00ff */
.L_x_1321:
        /* <DEDUP_REMOVED lines=15> */
.L_x_1322:
        /* <DEDUP_REMOVED lines=15> */
.L_x_1323:
        /* <DEDUP_REMOVED lines=15> */
.L_x_1324:
        /* <DEDUP_REMOVED lines=12> */
.L_x_1307:
[----:B------:R-:W-:Y:S05]  /*143d0*/  BSYNC B1 ;  /* 0x0000000000017941 */ /* 0x000fea0003800000 */
.L_x_1306:
[----:B------:R-:W-:Y:S01]  /*143e0*/  VIADD R18, R0, 0x1 ;  /* 0x0000000100127836 */ /* 0x000fe20000000000 */
[----:B------:R-:W-:Y:S01]  /*143f0*/  LOP3.LUT P1, RZ, R19, 0x2, RZ, 0xc0, !PT ;  /* 0x0000000213ff7812 */ /* 0x000fe2000782c0ff */
[----:B------:R-:W-:Y:S01]  /*14400*/  BSSY B1, `(.L_x_1325) ;  /* 0x00000cf000017945 */ /* 0x000fe20003800000 */
[----:B0-----:R-:W-:Y:S02]  /*14410*/  VIADD R7, R4, 0xffffffff ;  /* 0xffffffff04077836 */ /* 0x001fe40000000000 */
[----:B------:R-:W-:-:S04]  /*14420*/  ISETP.NE.AND P0, PT, R18, 0x2, PT ;  /* 0x000000021200780c */ /* 0x000fc80003f05270 */
[----:B------:R-:W-:Y:S02]  /*14430*/  SEL R2, RZ, 0x1, P0 ;  /* 0x00000001ff027807 */ /* 0x000fe40000000000 */
[----:B------:R-:W-:Y:S02]  /*14440*/  SEL R18, R18, RZ, P0 ;  /* 0x000000ff12127207 */ /* 0x000fe40000000000 */
[----:B------:R-:W-:-:S05]  /*14450*/  LOP3.LUT R11, R5, R2, RZ, 0x3c, !PT ;  /* 0x00000002050b7212 */ /* 0x000fca00078e3cff */
[----:B------:R0:W-:Y:S01]  /*14460*/  STL [R1+0x8], R11 ;  /* 0x0000080b01007387 */ /* 0x0001e20000100800 */
[----:B------:R-:W-:Y:S05]  /*14470*/  @!P1 BRA `(.L_x_1326) ;  /* 0x0000000c001c9947 */ /* 0x000fea0003800000 */
[----:B------:R-:W-:Y:S01]  /*14480*/  LOP3.LUT P1, RZ, R19, 0x1, RZ, 0xc0, !PT ;  /* 0x0000000113ff7812 */ /* 0x000fe2000782c0ff */
[----:B-1----:R-:W-:-:S12]  /*14490*/  IMAD.MOV.U32 R10, RZ, RZ, R7 ;  /* 0x000000ffff0a7224 */ /* 0x002fd800078e0007 */
        /* <DEDUP_REMOVED lines=22> */
.L_x_1327:
[----:B------:R-:W-:Y:S01]  /*14600*/  IMAD R2, R18, 0x8, R17 ;  /* 0x0000000812027824 */ /* 0x000fe200078e0211 */
[----:B------:R-:W-:Y:S01]  /*14610*/  SHF.L.U32 R3, R11, 0x1f, RZ ;  /* 0x0000001f0b037819 */ /* 0x000fe200000006ff */
[----:B------:R-:W-:Y:S03]  /*14620*/  BSSY B2, `(.L_x_1328) ;  /* 0x0000003000027945 */ /* 0x000fe60003800000 */
[----:B------:R-:W2:Y:S02]  /*14630*/  SYNCS.PHASECHK.TRANS64.TRYWAIT P0, [R2+URZ+0x30840], R3 ;  /* 0x03084003020075a7 */ /* 0x000ea4000800017f */
[----:B--2---:R-:W-:Y:S05]  /*14640*/  @!P0 BRA `(.L_x_1329) ;  /* 0x0000002800948947 */ /* 0x004fea0003800000 */
.L_x_1402:
[----:B------:R-:W-:Y:S05]  /*14650*/  BSYNC B2 ;  /* 0x0000000000027941 */ /* 0x000fea0003800000 */
.L_x_1328:
        /* <DEDUP_REMOVED lines=12> */
.L_x_1331:
[----:B------:R-:W-:Y:S05]  /*14720*/  BSYNC B2 ;  /* 0x0000000000027941 */ /* 0x000fea0003800000 */
.L_x_1330:
[----:B------:R-:W-:Y:S01]  /*14730*/  IMAD.MOV.U32 R14, RZ, RZ, RZ ;  /* 0x000000ffff0e7224 */ /* 0x000fe200078e00ff */
[----:B------:R-:W-:Y:S01]  /*14740*/  UIADD3 UR4, UP0, UR38, 0x370, URZ ;  /* 0x0000037026047890 */ /* 0x000fe2000ff1e03f */
[C---:B--2---:R-:W-:Y:S01]  /*14750*/  IMAD R3, R18.reuse, 0x8, R6 ;  /* 0x0000000812037824 */ /* 0x044fe200078e0206 */
[----:B------:R-:W-:Y:S01]  /*14760*/  PLOP3.LUT P0, PT, PT, PT, PT, 0x80, 0x0 ;  /* 0x000000000000781c */ /* 0x000fe20003f0f070 */
[----:B------:R-:W-:Y:S01]  /*14770*/  IMAD R9, R18, 0x8000, R17 ;  /* 0x0000800012097824 */ /* 0x000fe200078e0211 */
[----:B------:R-:W-:Y:S01]  /*14780*/  R2UR UR10, R14 ;  /* 0x000000000e0a72ca */ /* 0x000fe200000e0000 */
[----:B------:R-:W-:Y:S01]  /*14790*/  VIADD R3, R3, 0x30 ;  /* 0x0000003003037836 */ /* 0x000fe20000000000 */
[----:B------:R-:W-:Y:S01]  /*147a0*/  UIADD3.X UR5, URZ, UR39, URZ, UP0, !UPT ;  /* 0x000000273f057290 */ /* 0x000fe200087fe43f */
[----:B------:R-:W-:Y:S01]  /*147b0*/  IMAD.SHL.U32 R2, R10, 0x40, RZ ;  /* 0x000000400a027824 */ /* 0x000fe200078e00ff */
[----:B------:R-:W-:Y:S01]  /*147c0*/  UMOV UR6, 0x0 ;  /* 0x0000000000067882 */ /* 0x000fe20000000000 */
[----:B0-----:R-:W-:Y:S01]  /*147d0*/  VIADD R11, R9, 0x20400 ;  /* 0x00020400090b7836 */ /* 0x001fe20000000000 */
[----:B------:R-:W-:-:S09]  /*147e0*/  UMOV UR7, 0x14f00000 ;  /* 0x14f0000000077882 */ /* 0x000fd20000000000 */
.L_x_1332:
        /* <DEDUP_REMOVED lines=16> */
.L_x_1333:
        /* <DEDUP_REMOVED lines=16> */
.L_x_1334:
        /* <DEDUP_REMOVED lines=16> */
.L_x_1335:
        /* <DEDUP_REMOVED lines=15> */
.L_x_1403:
[----:B------:R-:W-:Y:S05]  /*14be0*/  BSYNC B2 ;  /* 0x0000000000027941 */ /* 0x000fea0003800000 */
.L_x_1336:
[----:B------:R-:W-:Y:S01]  /*14bf0*/  BSSY B2, `(.L_x_1338) ;  /* 0x000000b000027945 */ /* 0x000fe20003800000 */
[----:B------:R-:W-:Y:S02]  /*14c00*/  IMAD.MOV.U32 R12, RZ, RZ, 0x0 ;  /* 0x00000000ff0c7424 */ /* 0x000fe400078e00ff */
[----:B------:R-:W-:Y:S01]  /*14c10*/  IMAD.MOV.U32 R13, RZ, RZ, 0x14f00000 ;  /* 0x14f00000ff0d7424 */ /* 0x000fe200078e00ff */
[----:B------:R-:W-:Y:S06]  /*14c20*/  @P1 BRA `(.L_x_1339) ;  /* 0x00000000001c1947 */ /* 0x000fec0003800000 */
[----:B------:R-:W1:Y:S02]  /*14c30*/  S2R R3, SR_TID.X ;  /* 0x0000000000037919 */ /* 0x000e640000002100 */
[----:B-1----:R-:W-:Y:S01]  /*14c40*/  LOP3.LUT R9, R3, 0x1f, RZ, 0xc0, !PT ;  /* 0x0000001f03097812 */ /* 0x002fe200078ec0ff */
[----:B------:R-:W-:-:S03]  /*14c50*/  IMAD.MOV.U32 R3, RZ, RZ, 0x8000 ;  /* 0x00008000ff037424 */ /* 0x000fc600078e00ff */
[----:B------:R-:W-:Y:S01]  /*14c60*/  ISETP.NE.AND P0, PT, R9, RZ, PT ;  /* 0x000000ff0900720c */ /* 0x000fe20003f05270 */
[----:B------:R1:W-:-:S12]  /*14c70*/  SYNCS.ARRIVE.TRANS64 RZ, [R2+URZ+0x50], R3 ;  /* 0x0000500302ff79a7 */ /* 0x0003d8000800003f */
[----:B-1----:R-:W-:Y:S05]  /*14c80*/  @!P0 BRA `(.L_x_1339) ;  /* 0x0000000000048947 */ /* 0x002fea0003800000 */
[----:B------:R-:W-:Y:S01]  /*14c90*/  BPT.TRAP 0x1 ;  /* 0x000000040000795c */ /* 0x000fe20000300000 */
.L_x_1339:
[----:B------:R-:W-:Y:S05]  /*14ca0*/  BSYNC B2 ;  /* 0x0000000000027941 */ /* 0x000fea0003800000 */
.L_x_1338:
[----:B------:R-:W2:Y:S01]  /*14cb0*/  LDL.LU R3, [R1] ;  /* 0x0000000001037983 */ /* 0x000ea20000300800 */
[----:B------:R-:W-:Y:S01]  /*14cc0*/  R2UR UR10, R14 ;  /* 0x000000000e0a72ca */ /* 0x000fe200000e0000 */
[----:B------:R-:W-:Y:S01]  /*14cd0*/  IMAD R0, R0, 0x8000, R17 ;  /* 0x0000800000007824 */ /* 0x000fe200078e0211 */
[----:B------:R-:W-:Y:S01]  /*14ce0*/  R2UR UR6, R12 ;  /* 0x000000000c0672ca */ /* 0x000fe200000e0000 */
[----:B------:R-:W-:Y:S01]  /*14cf0*/  UIADD3 UR4, UP0, UR38, 0x470, URZ ;  /* 0x0000047026047890 */ /* 0x000fe2000ff1e03f */
[----:B------:R-:W-:Y:S01]  /*14d00*/  R2UR UR7, R13 ;  /* 0x000000000d0772ca */ /* 0x000fe200000e0000 */
[----:B0-----:R-:W-:Y:S01]  /*14d10*/  VIADD R2, R2, 0x50 ;  /* 0x0000005002027836 */ /* 0x001fe20000000000 */
[----:B------:R-:W-:Y:S01]  /*14d20*/  PLOP3.LUT P0, PT, PT, PT, PT, 0x80, 0x0 ;  /* 0x000000000000781c */ /* 0x000fe20003f0f070 */
[----:B------:R-:W-:Y:S01]  /*14d30*/  VIADD R5, R0, 0x400 ;  /* 0x0000040000057836 */ /* 0x000fe20000000000 */
[----:B------:R-:W-:Y:S01]  /*14d40*/  UIADD3.X UR5, URZ, UR39, URZ, UP0, !UPT ;  /* 0x000000273f057290 */ /* 0x000fe200087fe43f */
[----:B--2---:R-:W-:-:S11]  /*14d50*/  IMAD.SHL.U32 R3, R3, 0x40, RZ ;  /* 0x0000004003037824 */ /* 0x004fd600078e00ff */
.L_x_1340:
        /* <DEDUP_REMOVED lines=15> */
.L_x_1341:
        /* <DEDUP_REMOVED lines=15> */
.L_x_1342:
        /* <DEDUP_REMOVED lines=15> */
.L_x_1343:
        /* <DEDUP_REMOVED lines=12> */
.L_x_1326:
[----:B------:R-:W-:Y:S05]  /*150f0*/  BSYNC B1 ;  /* 0x0000000000017941 */ /* 0x000fea0003800000 */
.L_x_1325:
[----:B------:R-:W-:Y:S01]  /*15100*/  ISETP.GT.AND P0, PT, R7, UR40, PT ;  /* 0x0000002807007c0c */ /* 0x000fe2000bf04270 */
[----:B------:R-:W-:-:S12]  /*15110*/  VIADD R4, R4, 0xfffffffe ;  /* 0xfffffffe04047836 */ /* 0x000fd80000000000 */
[----:B------:R-:W-:Y:S05]  /*15120*/  @P0 BRA `(.L_x_1344) ;  /* 0xffffffe400640947 */ /* 0x000fea000383ffff */
.L_x_1305:
[----:B------:R-:W-:Y:S05]  /*15130*/  BSYNC B0 ;  /* 0x0000000000007941 */ /* 0x000fea0003800000 */
.L_x_1284:
[----:B0-----:R-:W0:Y:S01]  /*15140*/  S2R R0, SR_TID.X ;  /* 0x0000000000007919 */ /* 0x001e220000002100 */
[----:B------:R-:W-:Y:S01]  /*15150*/  BSSY B0, `(.L_x_1345) ;  /* 0x0000012000007945 */ /* 0x000fe20003800000 */
[----:B0-----:R-:W-:-:S04]  /*15160*/  LOP3.LUT R6, R0, 0x7f, RZ, 0xc0, !PT ;  /* 0x0000007f00067812 */ /* 0x001fc800078ec0ff */
[----:B------:R-:W-:-:S13]  /*15170*/  ISETP.NE.AND P1, PT, R6, RZ, PT ;  /* 0x000000ff0600720c */ /* 0x000fda0003f25270 */
[----:B------:R-:W-:Y:S05]  /*15180*/  @P1 BRA `(.L_x_1346) ;  /* 0x0000000000381947 */ /* 0x000fea0003800000 */
[----:B------:R-:W0:Y:S01]  /*15190*/  S2R R3, SR_LANEID ;  /* 0x0000000000037919 */ /* 0x000e220000000000 */
[----:B------:R-:W-:Y:S01]  /*151a0*/  VOTEU.ANY UR4, UPT, PT ;  /* 0x0000000000047886 */ /* 0x000fe200038e0100 */
[----:B------:R-:W3:Y:S01]  /*151b0*/  LDC.64 R4, c[0x0][0xc80] ;  /* 0x00032000ff047b82 */ /* 0x000ee20000000a00 */
[----:B------:R-:W0:Y:S01]  /*151c0*/  FLO.U32 R0, UR4 ;  /* 0x0000000400007d00 */ /* 0x000e2200080e0000 */
[----:B------:R-:W-:-:S07]  /*151d0*/  ULDC.64 UR6, c[0x0][0x208] ;  /* 0x0000820000067ab9 */ /* 0x000fce0000000a00 */
[----:B------:R-:W3:Y:S01]  /*151e0*/  POPC R2, UR4 ;  /* 0x0000000400027d09 */ /* 0x000ee20008000000 */
[----:B0-----:R-:W-:-:S13]  /*151f0*/  ISETP.EQ.U32.AND P0, PT, R0, R3, PT ;  /* 0x000000030000720c */ /* 0x001fda0003f02070 */
[----:B---3--:R-:W3:Y:S01]  /*15200*/  @P0 ATOMG.E.ADD.STRONG.GPU PT, R5, desc[UR6][R4.64], R2 ;  /* 0x00000002040509a8 */ /* 0x008ee200081ee1c6 */
[----:B------:R-:W0:Y:S02]  /*15210*/  S2R R3, SR_LTMASK ;  /* 0x0000000000037919 */ /* 0x000e240000003900 */
[----:B0-----:R-:W-:-:S06]  /*15220*/  LOP3.LUT R3, R3, UR4, RZ, 0xc0, !PT ;  /* 0x0000000403037c12 */ /* 0x001fcc000f8ec0ff */
[----:B------:R-:W0:Y:S01]  /*15230*/  POPC R3, R3 ;  /* 0x0000000300037309 */ /* 0x000e220000000000 */
[----:B---3--:R-:W0:Y:S02]  /*15240*/  SHFL.IDX PT, R0, R5, R0, 0x1f ;  /* 0x00001f0005007589 */ /* 0x008e2400000e0000 */
[----:B0-----:R-:W-:-:S05]  /*15250*/  IADD3 R0, R0, UR44, R3 ;  /* 0x0000002c00007c10 */ /* 0x001fca000fffe003 */
[----:B------:R0:W-:Y:S02]  /*15260*/  STL [R1+0x14], R0 ;  /* 0x0000140001007387 */ /* 0x0001e40000100800 */
.L_x_1346:
[----:B------:R-:W-:Y:S05]  /*15270*/  BSYNC B0 ;  /* 0x0000000000007941 */ /* 0x000fea0003800000 */
.L_x_1345:
[----:B------:R-:W-:Y:S01]  /*15280*/  LOP3.LUT P0, RZ, R19, 0x2, RZ, 0xc0, !PT ;  /* 0x0000000213ff7812 */ /* 0x000fe2000780c0ff */
[----:B------:R-:W-:-:S12]  /*15290*/  BSSY B0, `(.L_x_1347) ;  /* 0x0000056000007945 */ /* 0x000fd80003800000 */
[----:B------:R-:W-:Y:S05]  /*152a0*/  @!P0 BRA `(.L_x_1348) ;  /* 0x0000000400508947 */ /* 0x000fea0003800000 */
[----:B------:R-:W3:Y:S01]  /*152b0*/  LDL R2, [R1+0x8] ;  /* 0x0000080001027983 */ /* 0x000ee20000100800 */
[----:B0-----:R-:W-:Y:S01]  /*152c0*/  IMAD R0, R18, 0x8, R17 ;  /* 0x0000000812007824 */ /* 0x001fe200078e0211 */
[----:B------:R-:W-:Y:S01]  /*152d0*/  BSSY B1, `(.L_x_1349) ;  /* 0x0000005000017945 */ /* 0x000fe20003800000 */
[----:B------:R-:W-:Y:S02]  /*152e0*/  ISETP.NE.AND P2, PT, R6, RZ, PT ;  /* 0x000000ff0600720c */ /* 0x000fe40003f45270 */
[----:B---3--:R-:W-:-:S04]  /*152f0*/  SHF.L.U32 R3, R2, 0x1f, RZ ;  /* 0x0000001f02037819 */ /* 0x008fc800000006ff */
[----:B------:R-:W0:Y:S02]  /*15300*/  SYNCS.PHASECHK.TRANS64.TRYWAIT P0, [R0+URZ+0x30860], R3 ;  /* 0x03086003000075a7 */ /* 0x000e24000800017f */
[----:B0-----:R-:W-:Y:S05]  /*15310*/  @!P0 BRA `(.L_x_1350) ;  /* 0x0000001c00888947 */ /* 0x001fea0003800000 */
.L_x_1404:
[----:B------:R-:W-:Y:S05]  /*15320*/  BSYNC B1 ;  /* 0x0000000000017941 */ /* 0x000fea0003800000 */
.L_x_1349:
[----:B------:R-:W-:Y:S04]  /*15330*/  BSSY B1, `(.L_x_1351) ;  /* 0x0000009000017945 */ /* 0x000fe80003800000 */
[----:B------:R-:W-:Y:S05]  /*15340*/  @P2 BRA `(.L_x_1352) ;  /* 0x00000000001c2947 */ /* 0x000fea0003800000 */
[----:B------:R-:W3:Y:S01]  /*15350*/  S2R R2, SR_TID.X ;  /* 0x0000000000027919 */ /* 0x000ee20000002100 */
[----:B0-----:R-:W-:-:S04]  /*15360*/  IMAD.MOV.U32 R3, RZ, RZ, 0x8000 ;  /* 0x00008000ff037424 */ /* 0x001fc800078e00ff */
[----:B------:R4:W-:Y:S01]  /*15370*/  SYNCS.ARRIVE.TRANS64 RZ, [R0+URZ+0x30850], R3 ;  /* 0x0308500300ff79a7 */ /* 0x0009e2000800003f */
[----:B---3--:R-:W-:-:S04]  /*15380*/  LOP3.LUT R2, R2, 0x1f, RZ, 0xc0, !PT ;  /* 0x0000001f02027812 */ /* 0x008fc800078ec0ff */
[----:B------:R-:W-:-:S13]  /*15390*/  ISETP.NE.AND P0, PT, R2, RZ, PT ;  /* 0x000000ff0200720c */ /* 0x000fda0003f05270 */
[----:B----4-:R-:W-:Y:S05]  /*153a0*/  @!P0 BRA `(.L_x_1352) ;  /* 0x0000000000048947 */ /* 0x010fea0003800000 */
[----:B------:R-:W-:Y:S01]  /*153b0*/  BPT.TRAP 0x1 ;  /* 0x000000040000795c */ /* 0x000fe20000300000 */
.L_x_1352:
[----:B------:R-:W-:Y:S05]  /*153c0*/  BSYNC B1 ;  /* 0x0000000000017941 */ /* 0x000fea0003800000 */
.L_x_1351:
[----:B------:R-:W3:Y:S01]  /*153d0*/  LDL.LU R2, [R1] ;  /* 0x0000000001027983 */ /* 0x000ee20000300800 */
[----:B------:R-:W-:Y:S01]  /*153e0*/  UIADD3 UR4, UP0, UR38, 0x470, URZ ;  /* 0x0000047026047890 */ /* 0x000fe2000ff1e03f */
[----:B------:R-:W-:Y:S01]  /*153f0*/  PLOP3.LUT P0, PT, PT, PT, PT, 0x80, 0x0 ;  /* 0x000000000000781c */ /* 0x000fe20003f0f070 */
[----:B0-----:R-:W-:Y:S01]  /*15400*/  VIADD R0, R0, 0x30850 ;  /* 0x0003085000007836 */ /* 0x001fe20000000000 */
[----:B------:R-:W-:Y:S01]  /*15410*/  UMOV UR6, 0x0 ;  /* 0x0000000000067882 */ /* 0x000fe20000000000 */
[----:B------:R-:W-:Y:S01]  /*15420*/  UIADD3.X UR5, URZ, UR39, URZ, UP0, !UPT ;  /* 0x000000273f057290 */ /* 0x000fe200087fe43f */
[----:B------:R-:W-:Y:S01]  /*15430*/  UMOV UR7, 0x14f00000 ;  /* 0x14f0000000077882 */ /* 0x000fe20000000000 */
[----:B------:R-:W-:Y:S01]  /*15440*/  UMOV UR10, URZ ;  /* 0x0000003f000a7c82 */ /* 0x000fe20008000000 */
[----:B---3--:R-:W-:Y:S02]  /*15450*/  IMAD.SHL.U32 R3, R2, 0x40, RZ ;  /* 0x0000004002037824 */ /* 0x008fe400078e00ff */
[----:B------:R-:W-:-:S04]  /*15460*/  IMAD R2, R18, 0x8000, R17 ;  /* 0x0000800012027824 */ /* 0x000fc800078e0211 */
[----:B------:R-:W-:-:S07]  /*15470*/  VIADD R4, R2, 0x400 ;  /* 0x0000040002047836 */ /* 0x000fce0000000000 */
.L_x_1353:
        /* <DEDUP_REMOVED lines=15> */
.L_x_1354:
        /* <DEDUP_REMOVED lines=15> */
.L_x_1355:
        /* <DEDUP_REMOVED lines=15> */
.L_x_1356:
        /* <DEDUP_REMOVED lines=9> */
[----:B---3--:R-:W-:Y:S05]  /*157e0*/  @P0 BRA.U.ANY `(.L_x_1356) ;  /* 0xfffffffd00d80947 */ /* 0x008fea000393ffff */
.L_x_1348:
[----:B------:R-:W-:Y:S05]  /*157f0*/  BSYNC B0 ;  /* 0x0000000000007941 */ /* 0x000fea0003800000 */
.L_x_1347:
[----:B------:R-:W3:Y:S01]  /*15800*/  LDL.LU R4, [R1+0x8] ;  /* 0x0000080001047983 */ /* 0x000ee20000300800 */
[----:B------:R-:W-:-:S05]  /*15810*/  VIADD R18, R18, 0x1 ;  /* 0x0000000112127836 */ /* 0x000fca0000000000 */
[----:B------:R-:W-:-:S04]  /*15820*/  ISETP.NE.AND P0, PT, R18, 0x2, PT ;  /* 0x000000021200780c */ /* 0x000fc80003f05270 */
[----:B0-----:R-:W-:Y:S02]  /*15830*/  SEL R0, RZ, 0x1, P0 ;  /* 0x00000001ff007807 */ /* 0x001fe40000000000 */
[----:B------:R-:W-:Y:S02]  /*15840*/  SEL R18, R18, RZ, P0 ;  /* 0x000000ff12127207 */ /* 0x000fe40000000000 */
[----:B---3--:R-:W-:-:S05]  /*15850*/  LOP3.LUT R4, R4, R0, RZ, 0x3c, !PT ;  /* 0x0000000004047212 */ /* 0x008fca00078e3cff */
[----:B------:R0:W-:Y:S02]  /*15860*/  STL [R1+0x8], R4 ;  /* 0x0000080401007387 */ /* 0x0001e40000100800 */
.L_x_1264:
[----:B------:R-:W-:Y:S05]  /*15870*/  BSYNC B7 ;  /* 0x0000000000077941 */ /* 0x000fea0003800000 */
.L_x_1262:
[----:B------:R4:W5:Y:S01]  /*15880*/  LDL R2, [R1+0x14] ;  /* 0x0000140001027983 */ /* 0x0009620000100800 */
[----:B------:R-:W-:-:S13]  /*15890*/  LOP3.LUT P0, RZ, R19, 0x4, RZ, 0xc0, !PT ;  /* 0x0000000413ff7812 */ /* 0x000fda000780c0ff */
[----:B----4-:R-:W-:Y:S05]  /*158a0*/  @!P0 BRA `(.L_x_1357) ;  /* 0x0000000000288947 */ /* 0x010fea0003800000 */
[----:B------:R-:W-:Y:S05]  /*158b0*/  WARPSYNC.ALL ;  /* 0x0000000000007948 */ /* 0x000fea0003800000 */
[----:B------:R-:W4:Y:S08]  /*158c0*/  S2UR UR5, SR_CgaCtaId ;  /* 0x00000000000579c3 */ /* 0x000f300000008800 */
[----:B------:R-:W-:Y:S06]  /*158d0*/  BAR.SYNC.DEFER_BLOCKING 0x5, 0x180 ;  /* 0x0146000000007b1d */ /* 0x000fec0000010000 */
[----:B------:R-:W-:-:S02]  /*158e0*/  UMOV UR4, 0x400 ;  /* 0x0000040000047882 */ /* 0x000fc40000000000 */
[----:B----4-:R-:W-:-:S06]  /*158f0*/  ULEA UR4, UR5, UR4, 0x18 ;  /* 0x0000000405047291 */ /* 0x010fcc000f8ec03f */
[----:B------:R-:W-:-:S05]  /*15900*/  IMAD.U32 R17, RZ, RZ, UR4 ;  /* 0x00000004ff117e24 */ /* 0x000fca000f8e00ff */
[----:B-----5:R-:W4:Y:S04]  /*15910*/  LDS R2, [R17+0x308d0] ;  /* 0x0308d00011027984 */ /* 0x020f280000000800 */
[----:B----4-:R4:W-:Y:S01]  /*15920*/  STL [R1+0x14], R2 ;  /* 0x0000140201007387 */ /* 0x0109e20000100800 */
[----:B------:R-:W-:Y:S06]  /*15930*/  BAR.ARV 0x4, 0x180 ;  /* 0x0106000000007b1d */ /* 0x000fec0000002000 */
[----:B------:R-:W-:Y:S05]  /*15940*/  BRA `(.L_x_1358) ;  /* 0x00000000002c7947 */ /* 0x000fea0003800000 */
.L_x_1357:
[----:B------:R-:W-:-:S03]  /*15950*/  UMOV UR4, 0xffffffff ;  /* 0xffffffff00047882 */ /* 0x000fc60000000000 */
[----:B------:R-:W-:Y:S05]  /*15960*/  BRA.DIV UR4, `(.L_x_1359) ;  /* 0x0000001a04087947 */ /* 0x000fea000b800000 */
[----:B-----5:R4:W0:Y:S02]  /*15970*/  SHFL.IDX PT, R14, R2, RZ, 0x1f ;  /* 0x00001fff020e7589 */ /* 0x02082400000e0000 */
.L_x_1407:
[----:B------:R-:W5:Y:S01]  /*15980*/  @!P1 S2R R3, SR_CgaCtaId ;  /* 0x0000000000039919 */ /* 0x000f620000008800 */
[----:B------:R-:W-:Y:S05]  /*15990*/  WARPSYNC.ALL ;  /* 0x0000000000007948 */ /* 0x000fea0003800000 */
[----:B------:R-:W-:Y:S01]  /*159a0*/  BAR.SYNC.DEFER_BLOCKING 0x4, 0x180 ;  /* 0x0106000000007b1d */ /* 0x000fe20000010000 */
[----:B---3--:R-:W-:-:S05]  /*159b0*/  @!P1 MOV R0, 0x400 ;  /* 0x0000040000009802 */ /* 0x008fca0000000f00 */
[----:B0-----:R0:W-:Y:S01]  /*159c0*/  STL [R1+0x14], R14 ;  /* 0x0000140e01007387 */ /* 0x0011e20000100800 */
[----:B-----5:R-:W-:-:S05]  /*159d0*/  @!P1 LEA R17, R3, R0, 0x18 ;  /* 0x0000000003119211 */ /* 0x020fca00078ec0ff */
[----:B------:R0:W-:Y:S01]  /*159e0*/  @!P1 STS [R17+0x308d0], R2 ;  /* 0x0308d00211009388 */ /* 0x0001e20000000800 */
[----:B------:R-:W-:Y:S06]  /*159f0*/  BAR.ARV 0x5, 0x180 ;  /* 0x0146000000007b1d */ /* 0x000fec0000002000 */
.L_x_1358:
[----:B---3--:R-:W3:Y:S01]  /*15a00*/  LDL R0, [R1+0x14] ;  /* 0x0000140001007983 */ /* 0x008ee20000100800 */
[----:B------:R-:W-:Y:S02]  /*15a10*/  ULDC UR4, c[0x0][0xc38] ;  /* 0x00030e0000047ab9 */ /* 0x000fe40000000800 */
[----:B---3--:R-:W-:-:S13]  /*15a20*/  ISETP.GE.AND P0, PT, R0, UR4, PT ;  /* 0x0000000400007c0c */ /* 0x008fda000bf06270 */
[----:B------:R-:W-:Y:S05]  /*15a30*/  @!P0 BRA `(.L_x_1360) ;  /* 0xffffffa800f88947 */ /* 0x000fea000383ffff */
.L_x_1253:
[----:B0-----:R-:W3:Y:S01]  /*15a40*/  LDL.LU R0, [R1+0x18] ;  /* 0x0000180001007983 */ /* 0x001ee20000300800 */
[----:B------:R-:W-:Y:S01]  /*15a50*/  BSSY B0, `(.L_x_1361) ;  /* 0x000000b000007945 */ /* 0x000fe20003800000 */
[----:B------:R-:W0:Y:S01]  /*15a60*/  S2R R5, SR_CgaCtaId ;  /* 0x0000000000057919 */ /* 0x000e220000008800 */
[----:B---3--:R-:W-:-:S05]  /*15a70*/  VIADD R0, R0, 0x1 ;  /* 0x0000000100007836 */ /* 0x008fca0000000000 */
[----:B----4-:R-:W-:-:S04]  /*15a80*/  LEA.HI R2, R0, R0, RZ, 0x1 ;  /* 0x0000000000027211 */ /* 0x010fc800078f08ff */
[----:B------:R-:W-:-:S05]  /*15a90*/  LOP3.LUT R3, R2, 0xfffffffe, RZ, 0xc0, !PT ;  /* 0xfffffffe02037812 */ /* 0x000fca00078ec0ff */
[----:B------:R-:W-:Y:S01]  /*15aa0*/  IMAD.IADD R3, R0, 0x1, -R3 ;  /* 0x0000000100037824 */ /* 0x000fe200078e0a03 */
[----:B------:R-:W-:-:S04]  /*15ab0*/  MOV R0, 0x400 ;  /* 0x0000040000007802 */ /* 0x000fc80000000f00 */
[----:B0-----:R-:W-:Y:S02]  /*15ac0*/  LEA R0, R5, R0, 0x18 ;  /* 0x0000000005007211 */ /* 0x001fe400078ec0ff */
[----:B------:R-:W-:-:S04]  /*15ad0*/  SHF.L.U32 R3, R3, 0x1f, RZ ;  /* 0x0000001f03037819 */ /* 0x000fc800000006ff */
[----:B------:R-:W0:Y:S02]  /*15ae0*/  SYNCS.PHASECHK.TRANS64.TRYWAIT P0, [R0+URZ+0x30820], R3 ;  /* 0x03082003000075a7 */ /* 0x000e24000800017f */
[----:B0-----:R-:W-:Y:S05]  /*15af0*/  @!P0 BRA `(.L_x_1362) ;  /* 0x0000001400cc8947 */ /* 0x001fea0003800000 */
.L_x_1408:
[----:B------:R-:W-:Y:S05]  /*15b00*/  BSYNC B0 ;  /* 0x0000000000007941 */ /* 0x000fea0003800000 */
.L_x_1361:
[----:B------:R-:W-:-:S03]  /*15b10*/  UMOV UR4, 0xffffffff ;  /* 0xffffffff00047882 */ /* 0x000fc60000000000 */
[----:B------:R-:W-:Y:S05]  /*15b20*/  BRA.DIV UR4, `(.L_x_1363) ;  /* 0x0000001604d47947 */ /* 0x000fea000b800000 */
[----:B------:R-:W3:Y:S02]  /*15b30*/  S2R R2, SR_TID.X ;  /* 0x0000000000027919 */ /* 0x000ee40000002100 */
[----:B---3--:R-:W-:-:S04]  /*15b40*/  SHF.R.U32.HI R2, RZ, 0x5, R2 ;  /* 0x00000005ff027819 */ /* 0x008fc80000011602 */
[----:B------:R-:W-:-:S05]  /*15b50*/  LOP3.LUT R2, R2, 0x3, RZ, 0xc0, !PT ;  /* 0x0000000302027812 */ /* 0x000fca00078ec0ff */
[----:B------:R3:W4:Y:S02]  /*15b60*/  SHFL.IDX PT, R14, R2, RZ, 0x1f ;  /* 0x00001fff020e7589 */ /* 0x00072400000e0000 */
.L_x_1411:
[----:B----4-:R-:W-:Y:S01]  /*15b70*/  ISETP.NE.AND P0, PT, R14, RZ, PT ;  /* 0x000000ff0e00720c */ /* 0x010fe20003f05270 */
[----:B------:R-:W-:-:S12]  /*15b80*/  BSSY B0, `(.L_x_1364) ;  /* 0x0000027000007945 */ /* 0x000fd80003800000 */
[----:B------:R-:W-:Y:S05]  /*15b90*/  @P0 BRA `(.L_x_1365) ;  /* 0x0000000000940947 */ /* 0x000fea0003800000 */
[----:B------:R-:W-:-:S03]  /*15ba0*/  UMOV UR4, 0xffffffff ;  /* 0xffffffff00047882 */ /* 0x000fc60000000000 */
[----:B------:R-:W-:Y:S05]  /*15bb0*/  BRA.DIV UR4, `(.L_x_1366) ;  /* 0x0000001604e47947 */ /* 0x000fea000b800000 */
[----:B------:R-:W-:-:S13]  /*15bc0*/  ELECT P6, URZ, PT ;  /* 0x00000000003f782f */ /* 0x000fda00038c0000 */
.L_x_1414:
        /* <DEDUP_REMOVED lines=8> */
.L_x_1367:
[----:B------:R-:W3:Y:S01]  /*15c50*/  LDL.LU R7, [R1+0x8] ;  /* 0x0000080001077983 */ /* 0x000ee20000300800 */
[----:B0-----:R-:W-:Y:S02]  /*15c60*/  VIADD R3, R0, 0x30840 ;  /* 0x0003084000037836 */ /* 0x001fe40000000000 */
[C---:B------:R-:W-:Y:S02]  /*15c70*/  VIADD R2, R18.reuse, 0x1 ;  /* 0x0000000112027836 */ /* 0x040fe40000000000 */
[----:B------:R-:W-:-:S03]  /*15c80*/  IMAD R6, R18, 0x8, R3 ;  /* 0x0000000812067824 */ /* 0x000fc600078e0203 */
[----:B------:R-:W-:-:S04]  /*15c90*/  ISETP.NE.AND P1, PT, R2, 0x2, PT ;  /* 0x000000020200780c */ /* 0x000fc80003f25270 */
[----:B------:R-:W-:Y:S02]  /*15ca0*/  SEL R4, RZ, 0x1, P1 ;  /* 0x00000001ff047807 */ /* 0x000fe40000800000 */
[C---:B---3--:R-:W-:Y:S02]  /*15cb0*/  SHF.L.U32 R5, R7.reuse, 0x1f, RZ ;  /* 0x0000001f07057819 */ /* 0x048fe400000006ff */
[----:B------:R-:W-:Y:S02]  /*15cc0*/  LOP3.LUT R7, R7, R4, RZ, 0x3c, !PT ;  /* 0x0000000407077212 */ /* 0x000fe400078e3cff */
[----:B------:R-:W0:Y:S01]  /*15cd0*/  SYNCS.PHASECHK.TRANS64.TRYWAIT P0, [R6+URZ], R5 ;  /* 0x00000005060075a7 */ /* 0x000e22000800017f */
[----:B------:R-:W-:Y:S02]  /*15ce0*/  SEL R4, R2, RZ, P1 ;  /* 0x000000ff02047207 */ /* 0x000fe40000800000 */
[----:B------:R-:W-:-:S03]  /*15cf0*/  SHF.L.U32 R2, R7, 0x1f, RZ ;  /* 0x0000001f07027819 */ /* 0x000fc600000006ff */
[----:B------:R-:W-:Y:S01]  /*15d00*/  IMAD R3, R4, 0x8, R3 ;  /* 0x0000000804037824 */ /* 0x000fe200078e0203 */
[----:B0-----:R-:W-:Y:S06]  /*15d10*/  @!P0 BRA `(.L_x_1368) ;  /* 0x0000001400ac8947 */ /* 0x001fec0003800000 */
.L_x_1415:
[----:B------:R-:W3:Y:S02]  /*15d20*/  SYNCS.PHASECHK.TRANS64.TRYWAIT P0, [R3+URZ], R2 ;  /* 0x00000002030075a7 */ /* 0x000ee4000800017f */
[----:B---3--:R-:W-:Y:S05]  /*15d30*/  @!P0 BRA `(.L_x_1369) ;  /* 0x0000001400b88947 */ /* 0x008fea0003800000 */
.L_x_1416:
[----:B------:R-:W-:Y:S05]  /*15d40*/  @!P2 BRA `(.L_x_1370) ;  /* 0x000000000004a947 */ /* 0x000fea0003800000 */
[----:B------:R-:W-:Y:S01]  /*15d50*/  BPT.TRAP 0x1 ;  /* 0x000000040000795c */ /* 0x000fe20000300000 */
.L_x_1370:
[----:B---3--:R-:W-:-:S04]  /*15d60*/  VIADD R3, R0, 0x30860 ;  /* 0x0003086000037836 */ /* 0x008fc80000000000 */
[----:B------:R-:W-:-:S04]  /*15d70*/  IMAD R18, R18, 0x8, R3 ;  /* 0x0000000812127824 */ /* 0x000fc800078e0203 */
[----:B------:R-:W3:Y:S02]  /*15d80*/  SYNCS.PHASECHK.TRANS64.TRYWAIT P0, [R18+URZ], R5 ;  /* 0x00000005120075a7 */ /* 0x000ee4000800017f */
[----:B---3--:R-:W-:Y:S05]  /*15d90*/  @!P0 BRA `(.L_x_1371) ;  /* 0x0000001400b48947 */ /* 0x008fea0003800000 */
.L_x_1417:
[----:B------:R-:W-:-:S07]  /*15da0*/  IMAD R3, R4, 0x8, R3 ;  /* 0x0000000804037824 */ /* 0x000fce00078e0203 */
.L_x_1372:
[----:B----4-:R4:W0:Y:S02]  /*15db0*/  SYNCS.PHASECHK.TRANS64.TRYWAIT P0, [R3+URZ], R2 ;  /* 0x00000002030075a7 */ /* 0x010824000800017f */
[----:B0-----:R-:W-:Y:S05]  /*15dc0*/  @!P0 NANOSLEEP.SYNCS 0x989680 ;  /* 0x009896800000895d */ /* 0x001fea0003900000 */
[----:B------:R-:W0:Y:S02]  /*15dd0*/  @!P0 SYNCS.PHASECHK.TRANS64 P0, [R3+URZ], R2 ;  /* 0x00000002030085a7 */ /* 0x000e24000800007f */
[----:B0-----:R-:W-:Y:S05]  /*15de0*/  @!P0 BRA `(.L_x_1372) ;  /* 0xfffffffc00f08947 */ /* 0x001fea000383ffff */
.L_x_1365:
[----:B------:R-:W-:Y:S05]  /*15df0*/  BSYNC B0 ;  /* 0x0000000000007941 */ /* 0x000fea0003800000 */
.L_x_1364:
[----:B------:R-:W-:Y:S05]  /*15e00*/  EXIT ;  /* 0x000000000000794d */ /* 0x000fea0003800000 */
.L_x_1166:
[----:B0-----:R-:W-:-:S04]  /*15e10*/  IMAD.U32 R3, RZ, RZ, UR38 ;  /* 0x00000026ff037e24 */ /* 0x001fc8000f8e00ff */
[----:B------:R0:W1:Y:S03]  /*15e20*/  SYNCS.PHASECHK.TRANS64.TRYWAIT P1, [R3+URZ+0x30800], R0 ;  /* 0x03080000030075a7 */ /* 0x000066000802017f */
[----:B-1----:R-:W-:Y:S05]  /*15e30*/  @!P1 NANOSLEEP.SYNCS 0x989680 ;  /* 0x009896800000995d */ /* 0x002fea0003900000 */
[----:B------:R-:W1:Y:S02]  /*15e40*/  @!P1 SYNCS.PHASECHK.TRANS64 P1, [R3+URZ+0x30800], R0 ;  /* 0x03080000030095a7 */ /* 0x000e64000802007f */
[----:B-1----:R-:W-:Y:S05]  /*15e50*/  @!P1 BRA `(.L_x_1166) ;  /* 0xfffffffc00ec9947 */ /* 0x002fea000383ffff */
[----:B------:R-:W-:Y:S05]  /*15e60*/  BRA `(.L_x_1373) ;  /* 0xfffffebc00a07947 */ /* 0x000fea000383ffff */
.L_x_1170:
[----:B-1----:R1:W2:Y:S02]  /*15e70*/  SYNCS.PHASECHK.TRANS64.TRYWAIT P2, [R57+URZ+0x30830], R0 ;  /* 0x03083000390075a7 */ /* 0x0022a4000804017f */
[----:B--2---:R-:W-:Y:S05]  /*15e80*/  @!P2 NANOSLEEP.SYNCS 0x989680 ;  /* 0x009896800000a95d */ /* 0x004fea0003900000 */
[----:B------:R-:W2:Y:S02]  /*15e90*/  @!P2 SYNCS.PHASECHK.TRANS64 P2, [R57+URZ+0x30830], R0 ;  /* 0x030830003900a5a7 */ /* 0x000ea4000804007f */
[----:B--2---:R-:W-:Y:S05]  /*15ea0*/  @!P2 BRA `(.L_x_1170) ;  /* 0xfffffffc00f0a947 */ /* 0x004fea000383ffff */
[----:B------:R-:W-:Y:S05]  /*15eb0*/  BRA `(.L_x_1169) ;  /* 0xfffffebc00c47947 */ /* 0x000fea000383ffff */
.L_x_1186:
[----:B-1----:R-:W-:-:S04]  /*15ec0*/  IMAD.U32 R152, RZ, RZ, UR7 ;  /* 0x00000007ff987e24 */ /* 0x002fc8000f8e00ff */
[----:B------:R1:W2:Y:S03]  /*15ed0*/  SYNCS.PHASECHK.TRANS64.TRYWAIT P2, [R152+URZ+0x30830], R21 ;  /* 0x03083015980075a7 */ /* 0x0002a6000804017f */
[----:B--2---:R-:W-:Y:S05]  /*15ee0*/  @!P2 NANOSLEEP.SYNCS 0x989680 ;  /* 0x009896800000a95d */ /* 0x004fea0003900000 */
[----:B------:R-:W2:Y:S02]  /*15ef0*/  @!P2 SYNCS.PHASECHK.TRANS64 P2, [R152+URZ+0x30830], R21 ;  /* 0x030830159800a5a7 */ /* 0x000ea4000804007f */
[----:B--2---:R-:W-:Y:S05]  /*15f00*/  @!P2 BRA `(.L_x_1186) ;  /* 0xfffffffc00eca947 */ /* 0x004fea000383ffff */
[----:B------:R-:W-:Y:S05]  /*15f10*/  BRA `(.L_x_1185) ;  /* 0xfffffee800b07947 */ /* 0x000fea000383ffff */
.L_x_1190:
[----:B0-----:R-:W-:-:S04]  /*15f20*/  IMAD.U32 R21, RZ, RZ, UR14 ;  /* 0x0000000eff157e24 */ /* 0x001fc8000f8e00ff */
[----:B------:R0:W2:Y:S03]  /*15f30*/  SYNCS.PHASECHK.TRANS64.TRYWAIT P2, [R21+URZ+0x30850], R0 ;  /* 0x03085000150075a7 */ /* 0x0000a6000804017f */
[----:B--2---:R-:W-:Y:S05]  /*15f40*/  @!P2 NANOSLEEP.SYNCS 0x989680 ;  /* 0x009896800000a95d */ /* 0x004fea0003900000 */
[----:B------:R-:W2:Y:S02]  /*15f50*/  @!P2 SYNCS.PHASECHK.TRANS64 P2, [R21+URZ+0x30850], R0 ;  /* 0x030850001500a5a7 */ /* 0x000ea4000804007f */
[----:B--2---:R-:W-:Y:S05]  /*15f60*/  @!P2 BRA `(.L_x_1190) ;  /* 0xfffffffc00eca947 */ /* 0x004fea000383ffff */
[----:B------:R-:W-:Y:S05]  /*15f70*/  BRA `(.L_x_1189) ;  /* 0xfffffef8004c7947 */ /* 0x000fea000383ffff */
.L_x_1207:
[----:B-1----:R-:W-:-:S04]  /*15f80*/  IMAD.U32 R4, RZ, RZ, UR6 ;  /* 0x00000006ff047e24 */ /* 0x002fc8000f8e00ff */
[----:B------:R1:W2:Y:S03]  /*15f90*/  SYNCS.PHASECHK.TRANS64.TRYWAIT P2, [R4+URZ+0x30830], R3 ;  /* 0x03083003040075a7 */ /* 0x0002a6000804017f */
[----:B--2---:R-:W-:Y:S05]  /*15fa0*/  @!P2 NANOSLEEP.SYNCS 0x989680 ;  /* 0x009896800000a95d */ /* 0x004fea0003900000 */
[----:B------:R-:W2:Y:S02]  /*15fb0*/  @!P2 SYNCS.PHASECHK.TRANS64 P2, [R4+URZ+0x30830], R3 ;  /* 0x030830030400a5a7 */ /* 0x000ea4000804007f */
[----:B--2---:R-:W-:Y:S05]  /*15fc0*/  @!P2 BRA `(.L_x_1207) ;  /* 0xfffffffc00eca947 */ /* 0x004fea000383ffff */
[----:B------:R-:W-:Y:S05]  /*15fd0*/  BRA `(.L_x_1206) ;  /* 0xffffff1800187947 */ /* 0x000fea000383ffff */
.L_x_1211:
[----:B01----:R-:W-:-:S04]  /*15fe0*/  IMAD.U32 R3, RZ, RZ, UR14 ;  /* 0x0000000eff037e24 */ /* 0x003fc8000f8e00ff */
[----:B------:R0:W1:Y:S03]  /*15ff0*/  SYNCS.PHASECHK.TRANS64.TRYWAIT P2, [R3+URZ+0x30850], R0 ;  /* 0x03085000030075a7 */ /* 0x000066000804017f */
[----:B-1----:R-:W-:Y:S05]  /*16000*/  @!P2 NANOSLEEP.SYNCS 0x989680 ;  /* 0x009896800000a95d */ /* 0x002fea0003900000 */
[----:B------:R-:W1:Y:S02]  /*16010*/  @!P2 SYNCS.PHASECHK.TRANS64 P2, [R3+URZ+0x30850], R0 ;  /* 0x030850000300a5a7 */ /* 0x000e64000804007f */
[----:B-1----:R-:W-:Y:S05]  /*16020*/  @!P2 BRA `(.L_x_1211) ;  /* 0xfffffffc00eca947 */ /* 0x002fea000383ffff */
[----:B------:R-:W-:Y:S05]  /*16030*/  BRA `(.L_x_1210) ;  /* 0xffffff2400b47947 */ /* 0x000fea000383ffff */
.L_x_1217:
[----:B-1----:R-:W-:-:S04]  /*16040*/  IMAD.U32 R4, RZ, RZ, UR6 ;  /* 0x00000006ff047e24 */ /* 0x002fc8000f8e00ff */
[----:B------:R1:W2:Y:S03]  /*16050*/  SYNCS.PHASECHK.TRANS64.TRYWAIT P2, [R4+URZ+0x30830], R3 ;  /* 0x03083003040075a7 */ /* 0x0002a6000804017f */
[----:B--2---:R-:W-:Y:S05]  /*16060*/  @!P2 NANOSLEEP.SYNCS 0x989680 ;  /* 0x009896800000a95d */ /* 0x004fea0003900000 */
[----:B------:R-:W2:Y:S02]  /*16070*/  @!P2 SYNCS.PHASECHK.TRANS64 P2, [R4+URZ+0x30830], R3 ;  /* 0x030830030400a5a7 */ /* 0x000ea4000804007f */
[----:B--2---:R-:W-:Y:S05]  /*16080*/  @!P2 BRA `(.L_x_1217) ;  /* 0xfffffffc00eca947 */ /* 0x004fea000383ffff */
[----:B------:R-:W-:Y:S05]  /*16090*/  BRA `(.L_x_1216) ;  /* 0xffffff3800387947 */ /* 0x000fea000383ffff */
.L_x_1221:
[----:B01----:R-:W-:-:S04]  /*160a0*/  IMAD.U32 R3, RZ, RZ, UR10 ;  /* 0x0000000aff037e24 */ /* 0x003fc8000f8e00ff */
[----:B------:R0:W1:Y:S03]  /*160b0*/  SYNCS.PHASECHK.TRANS64.TRYWAIT P2, [R3+URZ+0x30850], R0 ;  /* 0x03085000030075a7 */ /* 0x000066000804017f */
[----:B-1----:R-:W-:Y:S05]  /*160c0*/  @!P2 NANOSLEEP.SYNCS 0x989680 ;  /* 0x009896800000a95d */ /* 0x002fea0003900000 */
[----:B------:R-:W1:Y:S02]  /*160d0*/  @!P2 SYNCS.PHASECHK.TRANS64 P2, [R3+URZ+0x30850], R0 ;  /* 0x030850000300a5a7 */ /* 0x000e64000804007f */
[----:B-1----:R-:W-:Y:S05]  /*160e0*/  @!P2 BRA `(.L_x_1221) ;  /* 0xfffffffc00eca947 */ /* 0x002fea000383ffff */
[----:B------:R-:W-:Y:S05]  /*160f0*/  BRA `(.L_x_1220) ;  /* 0xffffff4400d47947 */ /* 0x000fea000383ffff */
.L_x_1234:
[----:B-1----:R-:W-:-:S04]  /*16100*/  IMAD.U32 R7, RZ, RZ, UR5 ;  /* 0x00000005ff077e24 */ /* 0x002fc8000f8e00ff */
[----:B------:R1:W2:Y:S03]  /*16110*/  SYNCS.PHASECHK.TRANS64.TRYWAIT P0, [R7+URZ+0x30850], R0 ;  /* 0x03085000070075a7 */ /* 0x0002a6000800017f */
[----:B--2---:R-:W-:Y:S05]  /*16120*/  @!P0 NANOSLEEP.SYNCS 0x989680 ;  /* 0x009896800000895d */ /* 0x004fea0003900000 */
[----:B------:R-:W2:Y:S02]  /*16130*/  @!P0 SYNCS.PHASECHK.TRANS64 P0, [R7+URZ+0x30850], R0 ;  /* 0x03085000070085a7 */ /* 0x000ea4000800007f */
[----:B--2---:R-:W-:Y:S05]  /*16140*/  @!P0 BRA `(.L_x_1234) ;  /* 0xfffffffc00ec8947 */ /* 0x004fea000383ffff */
[----:B------:R-:W-:Y:S05]  /*16150*/  BRA `(.L_x_1233) ;  /* 0xffffff6800c47947 */ /* 0x000fea000383ffff */
.L_x_1270:
[----:B------:R-:W-:Y:S02]  /*16160*/  IMAD.MOV.U32 R13, RZ, RZ, R4 ;  /* 0x000000ffff0d7224 */ /* 0x000fe400078e0004 */
[----:B------:R-:W-:Y:S02]  /*16170*/  IMAD.MOV.U32 R12, RZ, RZ, RZ ;  /* 0x000000ffff0c7224 */ /* 0x000fe400078e00ff */
[----:B------:R-:W-:Y:S02]  /*16180*/  IMAD.MOV.U32 R11, RZ, RZ, 0x1f ;  /* 0x0000001fff0b7424 */ /* 0x000fe400078e00ff */
[----:B------:R-:W-:-:S07]  /*16190*/  IMAD.MOV.U32 R15, RZ, RZ, -0x1 ;  /* 0xffffffffff0f7424 */ /* 0x000fce00078e00ff */
[----:B0-----:R-:W-:Y:S05]  /*161a0*/  WARPSYNC.COLLECTIVE R15, `(.L_x_1374) ;  /* 0x000000000f087348 */ /* 0x001fea0003c00000 */
[----:B------:R1:W2:Y:S02]  /*161b0*/  SHFL.IDX P6, R14, R13, R12, R11 ;  /* 0x0000000c0d0e7389 */ /* 0x0002a400000c000b */
[----:B012---:R-:W-:Y:S01]  /*161c0*/  ENDCOLLECTIVE ;  /* 0x000000000000791b */ /* 0x007fe20003800000 */
.L_x_1374:
[----:B------:R-:W-:Y:S05]  /*161d0*/  BRA `(.L_x_1375) ;  /* 0xffffffb000bc7947 */ /* 0x000fea000383ffff */
.L_x_1272:
[----:B------:R-:W-:Y:S01]  /*161e0*/  BSSY B0, `(.L_x_1376) ;  /* 0x0000006000007945 */ /* 0x000fe20003800000 */
[----:B------:R-:W-:-:S07]  /*161f0*/  IMAD.MOV.U32 R15, RZ, RZ, -0x1 ;  /* 0xffffffffff0f7424 */ /* 0x000fce00078e00ff */
[----:B01----:R-:W-:Y:S05]  /*16200*/  WARPSYNC.COLLECTIVE R15, `(.L_x_1377) ;  /* 0x000000000f0c7348 */ /* 0x003fea0003c00000 */
[----:B------:R-:W-:Y:S02]  /*16210*/  ELECT P6, UR62, PT ;  /* 0x00000000003e782f */ /* 0x000fe400038c0000 */
[----:B------:R-:W-:Y:S01]  /*16220*/  MOV R14, UR62 ;  /* 0x0000003e000e7c02 */ /* 0x000fe20008000f00 */
[----:B01----:R-:W-:Y:S10]  /*16230*/  ENDCOLLECTIVE ;  /* 0x000000000000791b */ /* 0x003ff40003800000 */
.L_x_1377:
[----:B------:R-:W-:Y:S05]  /*16240*/  BSYNC B0 ;  /* 0x0000000000007941 */ /* 0x000fea0003800000 */
.L_x_1376:
[----:B------:R-:W-:Y:S05]  /*16250*/  BRA `(.L_x_1378) ;  /* 0xffffffb000c07947 */ /* 0x000fea000383ffff */
.L_x_1274:
[----:B--2---:R2:W3:Y:S02]  /*16260*/  SYNCS.PHASECHK.TRANS64.TRYWAIT P0, [R0+URZ+0x30840], R2 ;  /* 0x03084002000075a7 */ /* 0x0044e4000800017f */
[----:B---3--:R-:W-:Y:S05]  /*16270*/  @!P0 NANOSLEEP.SYNCS 0x989680 ;  /* 0x009896800000895d */ /* 0x008fea0003900000 */
[----:B------:R-:W3:Y:S02]  /*16280*/  @!P0 SYNCS.PHASECHK.TRANS64 P0, [R0+URZ+0x30840], R2 ;  /* 0x03084002000085a7 */ /* 0x000ee4000800007f */
[----:B---3--:R-:W-:Y:S05]  /*16290*/  @!P0 BRA `(.L_x_1274) ;  /* 0xfffffffc00f08947 */ /* 0x008fea000383ffff */
[----:B------:R-:W-:Y:S05]  /*162a0*/  BRA `(.L_x_1379) ;  /* 0xffffffb4001c7947 */ /* 0x000fea000383ffff */
.L_x_1278:
[----:B------:R-:W-:Y:S02]  /*162b0*/  IMAD.MOV.U32 R13, RZ, RZ, R5 ;  /* 0x000000ffff0d7224 */ /* 0x000fe400078e0005 */
[----:B------:R-:W-:Y:S02]  /*162c0*/  IMAD.MOV.U32 R12, RZ, RZ, RZ ;  /* 0x000000ffff0c7224 */ /* 0x000fe400078e00ff */
[----:B------:R-:W-:Y:S02]  /*162d0*/  IMAD.MOV.U32 R11, RZ, RZ, 0x181f ;  /* 0x0000181fff0b7424 */ /* 0x000fe400078e00ff */
[----:B------:R-:W-:Y:S02]  /*162e0*/  IMAD.MOV.U32 R15, RZ, RZ, -0x1 ;  /* 0xffffffffff0f7424 */ /* 0x000fe400078e00ff */
[----:B------:R-:W-:-:S07]  /*162f0*/  VIADD R0, R10, UR43 ;  /* 0x0000002b0a007c36 */ /* 0x000fce0008000000 */
[----:B-----5:R-:W-:Y:S05]  /*16300*/  WARPSYNC.COLLECTIVE R15, `(.L_x_1380) ;  /* 0x000000000f087348 */ /* 0x020fea0003c00000 */
[----:B------:R0:W1:Y:S02]  /*16310*/  SHFL.IDX P6, R14, R13, R12, R11 ;  /* 0x0000000c0d0e7389 */ /* 0x00006400000c000b */
[----:B01---5:R-:W-:Y:S01]  /*16320*/  ENDCOLLECTIVE ;  /* 0x000000000000791b */ /* 0x023fe20003800000 */
.L_x_1380:
[----:B------:R-:W-:Y:S02]  /*16330*/  IMAD.MOV.U32 R13, RZ, RZ, R6 ;  /* 0x000000ffff0d7224 */ /* 0x000fe400078e0006 */
[----:B------:R-:W-:-:S07]  /*16340*/  IMAD.MOV.U32 R2, RZ, RZ, R14 ;  /* 0x000000ffff027224 */ /* 0x000fce00078e000e */
[----:B------:R-:W-:Y:S05]  /*16350*/  WARPSYNC.COLLECTIVE R15, `(.L_x_1381) ;  /* 0x000000000f087348 */ /* 0x000fea0003c00000 */
[----:B------:R0:W1:Y:S02]  /*16360*/  SHFL.IDX P6, R14, R13, R12, R11 ;  /* 0x0000000c0d0e7389 */ /* 0x00006400000c000b */
[----:B01----:R-:W-:Y:S01]  /*16370*/  ENDCOLLECTIVE ;  /* 0x000000000000791b */ /* 0x003fe20003800000 */
.L_x_1381:
[----:B------:R-:W-:Y:S01]  /*16380*/  ULDC UR4, c[0x0][0x288] ;  /* 0x0000a20000047ab9 */ /* 0x000fe20000000800 */
[----:B------:R-:W-:Y:S01]  /*16390*/  ULDC.64 UR6, c[0x0][0x208] ;  /* 0x0000820000067ab9 */ /* 0x000fe20000000a00 */
[----:B------:R-:W-:Y:S02]  /*163a0*/  IMAD R4, R7, UR4, RZ ;  /* 0x0000000407047c24 */ /* 0x000fe4000f8e02ff */
[----:B------:R-:W-:-:S03]  /*163b0*/  VIADD R7, R0, 0x10 ;  /* 0x0000001000077836 */ /* 0x000fc60000000000 */
        /* <DEDUP_REMOVED lines=20> */
.L_x_1382:
[----:B------:R-:W-:Y:S02]  /*16500*/  IMAD.MOV.U32 R13, RZ, RZ, R6 ;  /* 0x000000ffff0d7224 */ /* 0x000fe400078e0006 */
[----:B------:R-:W-:-:S07]  /*16510*/  IMAD.MOV.U32 R2, RZ, RZ, R14 ;  /* 0x000000ffff027224 */ /* 0x000fce00078e000e */
[----:B------:R-:W-:Y:S05]  /*16520*/  WARPSYNC.COLLECTIVE R15, `(.L_x_1383) ;  /* 0x000000000f087348 */ /* 0x000fea0003c00000 */
[----:B------:R0:W1:Y:S02]  /*16530*/  SHFL.IDX P6, R14, R13, R12, R11 ;  /* 0x0000000c0d0e7389 */ /* 0x00006400000c000b */
[----:B01----:R-:W-:Y:S01]  /*16540*/  ENDCOLLECTIVE ;  /* 0x000000000000791b */ /* 0x003fe20003800000 */
.L_x_1383:
        /* <DEDUP_REMOVED lines=19> */
.L_x_1384:
[----:B------:R-:W-:-:S05]  /*16680*/  VIADD R2, R0, 0x20 ;  /* 0x0000002000027836 */ /* 0x000fca0000000000 */
[----:B------:R-:W-:Y:S01]  /*16690*/  ISETP.GE.AND P4, PT, R2, R4, PT ;  /* 0x000000040200720c */ /* 0x000fe20003f86270 */
[----:B------:R-:W-:Y:S02]  /*166a0*/  IMAD.MOV.U32 R13, RZ, RZ, R6 ;  /* 0x000000ffff0d7224 */ /* 0x000fe400078e0006 */
[----:B------:R-:W-:-:S10]  /*166b0*/  IMAD.MOV.U32 R2, RZ, RZ, R14 ;  /* 0x000000ffff027224 */ /* 0x000fd400078e000e */
[----:B------:R-:W-:Y:S05]  /*166c0*/  WARPSYNC.COLLECTIVE R15, `(.L_x_1385) ;  /* 0x000000000f087348 */ /* 0x000fea0003c00000 */
[----:B------:R0:W1:Y:S02]  /*166d0*/  SHFL.IDX P6, R14, R13, R12, R11 ;  /* 0x0000000c0d0e7389 */ /* 0x00006400000c000b */
[----:B01----:R-:W-:Y:S01]  /*166e0*/  ENDCOLLECTIVE ;  /* 0x000000000000791b */ /* 0x003fe20003800000 */
.L_x_1385:
        /* <DEDUP_REMOVED lines=19> */
.L_x_1386:
[----:B------:R-:W-:-:S05]  /*16820*/  VIADD R2, R0, 0x30 ;  /* 0x0000003000027836 */ /* 0x000fca0000000000 */
[----:B------:R-:W-:Y:S01]  /*16830*/  ISETP.GE.AND P4, PT, R2, R4, PT ;  /* 0x000000040200720c */ /* 0x000fe20003f86270 */
[----:B------:R-:W-:Y:S02]  /*16840*/  IMAD.MOV.U32 R13, RZ, RZ, R6 ;  /* 0x000000ffff0d7224 */ /* 0x000fe400078e0006 */
[----:B------:R-:W-:-:S10]  /*16850*/  IMAD.MOV.U32 R2, RZ, RZ, R14 ;  /* 0x000000ffff027224 */ /* 0x000fd400078e000e */
[----:B------:R-:W-:Y:S05]  /*16860*/  WARPSYNC.COLLECTIVE R15, `(.L_x_1387) ;  /* 0x000000000f087348 */ /* 0x000fea0003c00000 */
[----:B------:R0:W1:Y:S02]  /*16870*/  SHFL.IDX P6, R14, R13, R12, R11 ;  /* 0x0000000c0d0e7389 */ /* 0x00006400000c000b */
[----:B01----:R-:W-:Y:S01]  /*16880*/  ENDCOLLECTIVE ;  /* 0x000000000000791b */ /* 0x003fe20003800000 */
.L_x_1387:
        /* <DEDUP_REMOVED lines=19> */
.L_x_1388:
[----:B------:R-:W-:-:S05]  /*169c0*/  VIADD R2, R0, 0x40 ;  /* 0x0000004000027836 */ /* 0x000fca0000000000 */
[----:B------:R-:W-:Y:S01]  /*169d0*/  ISETP.GE.AND P4, PT, R2, R4, PT ;  /* 0x000000040200720c */ /* 0x000fe20003f86270 */
[----:B------:R-:W-:Y:S02]  /*169e0*/  IMAD.MOV.U32 R13, RZ, RZ, R6 ;  /* 0x000000ffff0d7224 */ /* 0x000fe400078e0006 */
[----:B------:R-:W-:-:S10]  /*169f0*/  IMAD.MOV.U32 R2, RZ, RZ, R14 ;  /* 0x000000ffff027224 */ /* 0x000fd400078e000e */
[----:B------:R-:W-:Y:S05]  /*16a00*/  WARPSYNC.COLLECTIVE R15, `(.L_x_1389) ;  /* 0x000000000f087348 */ /* 0x000fea0003c00000 */
[----:B------:R0:W1:Y:S02]  /*16a10*/  SHFL.IDX P6, R14, R13, R12, R11 ;  /* 0x0000000c0d0e7389 */ /* 0x00006400000c000b */
[----:B01----:R-:W-:Y:S01]  /*16a20*/  ENDCOLLECTIVE ;  /* 0x000000000000791b */ /* 0x003fe20003800000 */
.L_x_1389:
        /* <DEDUP_REMOVED lines=19> */
.L_x_1390:
[----:B------:R-:W-:-:S05]  /*16b60*/  VIADD R2, R0, 0x50 ;  /* 0x0000005000027836 */ /* 0x000fca0000000000 */
[----:B------:R-:W-:Y:S01]  /*16b70*/  ISETP.GE.AND P4, PT, R2, R4, PT ;  /* 0x000000040200720c */ /* 0x000fe20003f86270 */
[----:B------:R-:W-:Y:S02]  /*16b80*/  IMAD.MOV.U32 R13, RZ, RZ, R6 ;  /* 0x000000ffff0d7224 */ /* 0x000fe400078e0006 */
[----:B------:R-:W-:-:S10]  /*16b90*/  IMAD.MOV.U32 R2, RZ, RZ, R14 ;  /* 0x000000ffff027224 */ /* 0x000fd400078e000e */
[----:B------:R-:W-:Y:S05]  /*16ba0*/  WARPSYNC.COLLECTIVE R15, `(.L_x_1391) ;  /* 0x000000000f087348 */ /* 0x000fea0003c00000 */
[----:B------:R0:W1:Y:S02]  /*16bb0*/  SHFL.IDX P6, R14, R13, R12, R11 ;  /* 0x0000000c0d0e7389 */ /* 0x00006400000c000b */
[----:B01----:R-:W-:Y:S01]  /*16bc0*/  ENDCOLLECTIVE ;  /* 0x000000000000791b */ /* 0x003fe20003800000 */
.L_x_1391:
        /* <DEDUP_REMOVED lines=19> */
.L_x_1392:
[----:B------:R-:W-:-:S05]  /*16d00*/  VIADD R2, R0, 0x60 ;  /* 0x0000006000027836 */ /* 0x000fca0000000000 */
[----:B------:R-:W-:Y:S01]  /*16d10*/  ISETP.GE.AND P4, PT, R2, R4, PT ;  /* 0x000000040200720c */ /* 0x000fe20003f86270 */
[----:B------:R-:W-:Y:S02]  /*16d20*/  IMAD.MOV.U32 R13, RZ, RZ, R6 ;  /* 0x000000ffff0d7224 */ /* 0x000fe400078e0006 */
[----:B------:R-:W-:-:S10]  /*16d30*/  IMAD.MOV.U32 R2, RZ, RZ, R14 ;  /* 0x000000ffff027224 */ /* 0x000fd400078e000e */
[----:B------:R-:W-:Y:S05]  /*16d40*/  WARPSYNC.COLLECTIVE R15, `(.L_x_1393) ;  /* 0x000000000f087348 */ /* 0x000fea0003c00000 */
[----:B------:R0:W1:Y:S02]  /*16d50*/  SHFL.IDX P6, R14, R13, R12, R11 ;  /* 0x0000000c0d0e7389 */ /* 0x00006400000c000b */
[----:B01----:R-:W-:Y:S01]  /*16d60*/  ENDCOLLECTIVE ;  /* 0x000000000000791b */ /* 0x003fe20003800000 */
.L_x_1393:
        /* <DEDUP_REMOVED lines=19> */
.L_x_1394:
[----:B------:R-:W-:Y:S02]  /*16ea0*/  IMAD.MOV.U32 R13, RZ, RZ, R6 ;  /* 0x000000ffff0d7224 */ /* 0x000fe400078e0006 */
[----:B------:R-:W-:-:S07]  /*16eb0*/  IMAD.MOV.U32 R7, RZ, RZ, R14 ;  /* 0x000000ffff077224 */ /* 0x000fce00078e000e */
[----:B------:R-:W-:Y:S05]  /*16ec0*/  WARPSYNC.COLLECTIVE R15, `(.L_x_1395) ;  /* 0x000000000f087348 */ /* 0x000fea0003c00000 */
[----:B------:R0:W1:Y:S02]  /*16ed0*/  SHFL.IDX P6, R14, R13, R12, R11 ;  /* 0x0000000c0d0e7389 */ /* 0x00006400000c000b */
[----:B01----:R-:W-:Y:S01]  /*16ee0*/  ENDCOLLECTIVE ;  /* 0x000000000000791b */ /* 0x003fe20003800000 */
.L_x_1395:
[----:B------:R-:W-:Y:S01]  /*16ef0*/  IMAD.MOV.U32 R2, RZ, RZ, R14 ;  /* 0x000000ffff027224 */ /* 0x000fe200078e000e */
[----:B------:R-:W-:Y:S06]  /*16f00*/  BRA `(.L_x_1396) ;  /* 0xffffffb400b07947 */ /* 0x000fec000383ffff */
.L_x_1283:
[----:B0-----:R0:W1:Y:S02]  /*16f10*/  SYNCS.PHASECHK.TRANS64.TRYWAIT P0, [R17+URZ+0x30820], R0 ;  /* 0x03082000110075a7 */ /* 0x001064000800017f */
[----:B-1----:R-:W-:Y:S05]  /*16f20*/  @!P0 NANOSLEEP.SYNCS 0x989680 ;  /* 0x009896800000895d */ /* 0x002fea0003900000 */
[----:B------:R-:W1:Y:S02]  /*16f30*/  @!P0 SYNCS.PHASECHK.TRANS64 P0, [R17+URZ+0x30820], R0 ;  /* 0x03082000110085a7 */ /* 0x000e64000800007f */
[----:B-1----:R-:W-:Y:S05]  /*16f40*/  @!P0 BRA `(.L_x_1283) ;  /* 0xfffffffc00f08947 */ /* 0x002fea000383ffff */
[----:B------:R-:W-:Y:S05]  /*16f50*/  BRA `(.L_x_1397) ;  /* 0xffffffb8002c7947 */ /* 0x000fea000383ffff */
.L_x_1290:
[----:B0-----:R0:W1:Y:S02]  /*16f60*/  SYNCS.PHASECHK.TRANS64.TRYWAIT P0, [R3+URZ+0x30840], R2 ;  /* 0x03084002030075a7 */ /* 0x001064000800017f */
[----:B-1----:R-:W-:Y:S05]  /*16f70*/  @!P0 NANOSLEEP.SYNCS 0x989680 ;  /* 0x009896800000895d */ /* 0x002fea0003900000 */
[----:B------:R-:W1:Y:S02]  /*16f80*/  @!P0 SYNCS.PHASECHK.TRANS64 P0, [R3+URZ+0x30840], R2 ;  /* 0x03084002030085a7 */ /* 0x000e64000800007f */
[----:B-1----:R-:W-:Y:S05]  /*16f90*/  @!P0 BRA `(.L_x_1290) ;  /* 0xfffffffc00f08947 */ /* 0x002fea000383ffff */
[----:B------:R-:W-:Y:S05]  /*16fa0*/  BRA `(.L_x_1398) ;  /* 0xffffffb800e87947 */ /* 0x000fea000383ffff */
.L_x_1298:
[----:B0-----:R0:W1:Y:S02]  /*16fb0*/  SYNCS.PHASECHK.TRANS64.TRYWAIT P0, [R3+URZ+0x60], R2 ;  /* 0x00006002030075a7 */ /* 0x001064000800017f */
[----:B-1----:R-:W-:Y:S05]  /*16fc0*/  @!P0 NANOSLEEP.SYNCS 0x989680 ;  /* 0x009896800000895d */ /* 0x002fea0003900000 */
[----:B------:R-:W1:Y:S02]  /*16fd0*/  @!P0 SYNCS.PHASECHK.TRANS64 P0, [R3+URZ+0x60], R2 ;  /* 0x00006002030085a7 */ /* 0x000e64000800007f */
[----:B-1----:R-:W-:Y:S05]  /*16fe0*/  @!P0 BRA `(.L_x_1298) ;  /* 0xfffffffc00f08947 */ /* 0x002fea000383ffff */
[----:B------:R-:W-:Y:S05]  /*16ff0*/  BRA `(.L_x_1399) ;  /* 0xffffffc000387947 */ /* 0x000fea000383ffff */
.L_x_1310:
[----:B--2---:R2:W3:Y:S02]  /*17000*/  SYNCS.PHASECHK.TRANS64.TRYWAIT P0, [R3+URZ+0x30840], R2 ;  /* 0x03084002030075a7 */ /* 0x0044e4000800017f */
[----:B---3--:R-:W-:Y:S05]  /*17010*/  @!P0 NANOSLEEP.SYNCS 0x989680 ;  /* 0x009896800000895d */ /* 0x008fea0003900000 */
[----:B------:R-:W3:Y:S02]  /*17020*/  @!P0 SYNCS.PHASECHK.TRANS64 P0, [R3+URZ+0x30840], R2 ;  /* 0x03084002030085a7 */ /* 0x000ee4000800007f */
[----:B---3--:R-:W-:Y:S05]  /*17030*/  @!P0 BRA `(.L_x_1310) ;  /* 0xfffffffc00f08947 */ /* 0x008fea000383ffff */
[----:B------:R-:W-:Y:S05]  /*17040*/  BRA `(.L_x_1400) ;  /* 0xffffffc800387947 */ /* 0x000fea000383ffff */
.L_x_1318:
[----:B0-----:R0:W1:Y:S02]  /*17050*/  SYNCS.PHASECHK.TRANS64.TRYWAIT P0, [R9+URZ+0x60], R2 ;  /* 0x00006002090075a7 */ /* 0x001064000800017f */
[----:B-1----:R-:W-:Y:S05]  /*17060*/  @!P0 NANOSLEEP.SYNCS 0x989680 ;  /* 0x009896800000895d */ /* 0x002fea0003900000 */
[----:B------:R-:W1:Y:S02]  /*17070*/  @!P0 SYNCS.PHASECHK.TRANS64 P0, [R9+URZ+0x60], R2 ;  /* 0x00006002090085a7 */ /* 0x000e64000800007f */
[----:B-1----:R-:W-:Y:S05]  /*17080*/  @!P0 BRA `(.L_x_1318) ;  /* 0xfffffffc00f08947 */ /* 0x002fea000383ffff */
[----:B------:R-:W-:Y:S05]  /*17090*/  BRA `(.L_x_1401) ;  /* 0xffffffcc00887947 */ /* 0x000fea000383ffff */
.L_x_1329:
[----:B--2---:R2:W3:Y:S02]  /*170a0*/  SYNCS.PHASECHK.TRANS64.TRYWAIT P0, [R2+URZ+0x30840], R3 ;  /* 0x03084003020075a7 */ /* 0x0044e4000800017f */
[----:B---3--:R-:W-:Y:S05]  /*170b0*/  @!P0 NANOSLEEP.SYNCS 0x989680 ;  /* 0x009896800000895d */ /* 0x008fea0003900000 */
[----:B------:R-:W3:Y:S02]  /*170c0*/  @!P0 SYNCS.PHASECHK.TRANS64 P0, [R2+URZ+0x30840], R3 ;  /* 0x03084003020085a7 */ /* 0x000ee4000800007f */
[----:B---3--:R-:W-:Y:S05]  /*170d0*/  @!P0 BRA `(.L_x_1329) ;  /* 0xfffffffc00f08947 */ /* 0x008fea000383ffff */
[----:B------:R-:W-:Y:S05]  /*170e0*/  BRA `(.L_x_1402) ;  /* 0xffffffd400587947 */ /* 0x000fea000383ffff */
.L_x_1337:
[----:B0-----:R0:W1:Y:S02]  /*170f0*/  SYNCS.PHASECHK.TRANS64.TRYWAIT P0, [R2+URZ+0x60], R5 ;  /* 0x00006005020075a7 */ /* 0x001064000800017f */
[----:B-1----:R-:W-:Y:S05]  /*17100*/  @!P0 NANOSLEEP.SYNCS 0x989680 ;  /* 0x009896800000895d */ /* 0x002fea0003900000 */
[----:B------:R-:W1:Y:S02]  /*17110*/  @!P0 SYNCS.PHASECHK.TRANS64 P0, [R2+URZ+0x60], R5 ;  /* 0x00006005020085a7 */ /* 0x000e64000800007f */
[----:B-1----:R-:W-:Y:S05]  /*17120*/  @!P0 BRA `(.L_x_1337) ;  /* 0xfffffffc00f08947 */ /* 0x002fea000383ffff */
[----:B------:R-:W-:Y:S05]  /*17130*/  BRA `(.L_x_1403) ;  /* 0xffffffd800a87947 */ /* 0x000fea000383ffff */
.L_x_1350:
[----:B0-----:R0:W3:Y:S02]  /*17140*/  SYNCS.PHASECHK.TRANS64.TRYWAIT P0, [R0+URZ+0x30860], R3 ;  /* 0x03086003000075a7 */ /* 0x0010e4000800017f */
[----:B---3--:R-:W-:Y:S05]  /*17150*/  @!P0 NANOSLEEP.SYNCS 0x989680 ;  /* 0x009896800000895d */ /* 0x008fea0003900000 */
[----:B------:R-:W3:Y:S02]  /*17160*/  @!P0 SYNCS.PHASECHK.TRANS64 P0, [R0+URZ+0x30860], R3 ;  /* 0x03086003000085a7 */ /* 0x000ee4000800007f */
[----:B---3--:R-:W-:Y:S05]  /*17170*/  @!P0 BRA `(.L_x_1350) ;  /* 0xfffffffc00f08947 */ /* 0x008fea000383ffff */
[----:B------:R-:W-:Y:S05]  /*17180*/  BRA `(.L_x_1404) ;  /* 0xffffffe000647947 */ /* 0x000fea000383ffff */
.L_x_1359:
[----:B------:R-:W-:Y:S01]  /*17190*/  BSSY B0, `(.L_x_1405) ;  /* 0x0000008000007945 */ /* 0x000fe20003800000 */
[----:B-----5:R-:W-:Y:S02]  /*171a0*/  IMAD.MOV.U32 R13, RZ, RZ, R2 ;  /* 0x000000ffff0d7224 */ /* 0x020fe400078e0002 */
[----:B------:R-:W-:Y:S02]  /*171b0*/  IMAD.MOV.U32 R12, RZ, RZ, RZ ;  /* 0x000000ffff0c7224 */ /* 0x000fe400078e00ff */
[----:B------:R-:W-:Y:S02]  /*171c0*/  IMAD.MOV.U32 R11, RZ, RZ, 0x1f ;  /* 0x0000001fff0b7424 */ /* 0x000fe400078e00ff */
[----:B------:R-:W-:-:S07]  /*171d0*/  IMAD.MOV.U32 R15, RZ, RZ, -0x1 ;  /* 0xffffffffff0f7424 */ /* 0x000fce00078e00ff */
[----:B0123--:R-:W-:Y:S05]  /*171e0*/  WARPSYNC.COLLECTIVE R15, `(.L_x_1406) ;  /* 0x000000000f087348 */ /* 0x00ffea0003c00000 */
[----:B------:R4:W0:Y:S02]  /*171f0*/  SHFL.IDX P6, R14, R13, R12, R11 ;  /* 0x0000000c0d0e7389 */ /* 0x00082400000c000b */
[----:B01234-:R-:W-:Y:S01]  /*17200*/  ENDCOLLECTIVE ;  /* 0x000000000000791b */ /* 0x01ffe20003800000 */
.L_x_1406:
[----:B------:R-:W-:Y:S05]  /*17210*/  BSYNC B0 ;  /* 0x0000000000007941 */ /* 0x000fea0003800000 */
.L_x_1405:
[----:B------:R-:W-:Y:S05]  /*17220*/  BRA `(.L_x_1407) ;  /* 0xffffffe400d47947 */ /* 0x000fea000383ffff */
.L_x_1362:
[----:B0-----:R0:W3:Y:S02]  /*17230*/  SYNCS.PHASECHK.TRANS64.TRYWAIT P0, [R0+URZ+0x30820], R3 ;  /* 0x03082003000075a7 */ /* 0x0010e4000800017f */
[----:B---3--:R-:W-:Y:S05]  /*17240*/  @!P0 NANOSLEEP.SYNCS 0x989680 ;  /* 0x009896800000895d */ /* 0x008fea0003900000 */
[----:B------:R-:W3:Y:S02]  /*17250*/  @!P0 SYNCS.PHASECHK.TRANS64 P0, [R0+URZ+0x30820], R3 ;  /* 0x03082003000085a7 */ /* 0x000ee4000800007f */
[----:B---3--:R-:W-:Y:S05]  /*17260*/  @!P0 BRA `(.L_x_1362) ;  /* 0xfffffffc00f08947 */ /* 0x008fea000383ffff */
[----:B------:R-:W-:Y:S05]  /*17270*/  BRA `(.L_x_1408) ;  /* 0xffffffe800207947 */ /* 0x000fea000383ffff */
.L_x_1363:
        /* <DEDUP_REMOVED lines=8> */
[----:B012---:R-:W-:Y:S05]  /*17300*/  WARPSYNC.COLLECTIVE R15, `(.L_x_1410) ;  /* 0x000000000f087348 */ /* 0x007fea0003c00000 */
[----:B------:R3:W4:Y:S02]  /*17310*/  SHFL.IDX P6, R14, R13, R12, R11 ;  /* 0x0000000c0d0e7389 */ /* 0x00072400000c000b */
[----:B01234-:R-:W-:Y:S01]  /*17320*/  ENDCOLLECTIVE ;  /* 0x000000000000791b */ /* 0x01ffe20003800000 */
.L_x_1410:
[----:B------:R-:W-:Y:S05]  /*17330*/  BSYNC B0 ;  /* 0x0000000000007941 */ /* 0x000fea0003800000 */
.L_x_1409:
[----:B------:R-:W-:Y:S05]  /*17340*/  BRA `(.L_x_1411) ;  /* 0xffffffe800087947 */ /* 0x000fea000383ffff */
.L_x_1366:
[----:B------:R-:W-:Y:S01]  /*17350*/  BSSY B1, `(.L_x_1412) ;  /* 0x0000006000017945 */ /* 0x000fe20003800000 */
[----:B------:R-:W-:-:S07]  /*17360*/  IMAD.MOV.U32 R15, RZ, RZ, -0x1 ;  /* 0xffffffffff0f7424 */ /* 0x000fce00078e00ff */
[----:B0123--:R-:W-:Y:S05]  /*17370*/  WARPSYNC.COLLECTIVE R15, `(.L_x_1413) ;  /* 0x000000000f0c7348 */ /* 0x00ffea0003c00000 */
[----:B------:R-:W-:Y:S02]  /*17380*/  ELECT P6, UR62, PT ;  /* 0x00000000003e782f */ /* 0x000fe400038c0000 */
[----:B------:R-:W-:Y:S01]  /*17390*/  MOV R14, UR62 ;  /* 0x0000003e000e7c02 */ /* 0x000fe20008000f00 */
[----:B0123--:R-:W-:Y:S10]  /*173a0*/  ENDCOLLECTIVE ;  /* 0x000000000000791b */ /* 0x00fff40003800000 */
.L_x_1413:
[----:B------:R-:W-:Y:S05]  /*173b0*/  BSYNC B1 ;  /* 0x0000000000017941 */ /* 0x000fea0003800000 */
.L_x_1412:
[----:B------:R-:W-:Y:S05]  /*173c0*/  BRA `(.L_x_1414) ;  /* 0xffffffe800007947 */ /* 0x000fea000383ffff */
.L_x_1368:
[----:B0-----:R0:W3:Y:S02]  /*173d0*/  SYNCS.PHASECHK.TRANS64.TRYWAIT P0, [R6+URZ], R5 ;  /* 0x00000005060075a7 */ /* 0x0010e4000800017f */
[----:B---3--:R-:W-:Y:S05]  /*173e0*/  @!P0 NANOSLEEP.SYNCS 0x989680 ;  /* 0x009896800000895d */ /* 0x008fea0003900000 */
[----:B------:R-:W3:Y:S02]  /*173f0*/  @!P0 SYNCS.PHASECHK.TRANS64 P0, [R6+URZ], R5 ;  /* 0x00000005060085a7 */ /* 0x000ee4000800007f */
[----:B---3--:R-:W-:Y:S05]  /*17400*/  @!P0 BRA `(.L_x_1368) ;  /* 0xfffffffc00f08947 */ /* 0x008fea000383ffff */
[----:B------:R-:W-:Y:S05]  /*17410*/  BRA `(.L_x_1415) ;  /* 0xffffffe800407947 */ /* 0x000fea000383ffff */
.L_x_1369:
[----:B---3--:R3:W4:Y:S02]  /*17420*/  SYNCS.PHASECHK.TRANS64.TRYWAIT P0, [R3+URZ], R2 ;  /* 0x00000002030075a7 */ /* 0x008724000800017f */
[----:B----4-:R-:W-:Y:S05]  /*17430*/  @!P0 NANOSLEEP.SYNCS 0x989680 ;  /* 0x009896800000895d */ /* 0x010fea0003900000 */
[----:B------:R-:W4:Y:S02]  /*17440*/  @!P0 SYNCS.PHASECHK.TRANS64 P0, [R3+URZ], R2 ;  /* 0x00000002030085a7 */ /* 0x000f24000800007f */
[----:B----4-:R-:W-:Y:S05]  /*17450*/  @!P0 BRA `(.L_x_1369) ;  /* 0xfffffffc00f08947 */ /* 0x010fea000383ffff */
[----:B------:R-:W-:Y:S05]  /*17460*/  BRA `(.L_x_1416) ;  /* 0xffffffe800347947 */ /* 0x000fea000383ffff */
.L_x_1371:
[----:B---3--:R3:W4:Y:S02]  /*17470*/  SYNCS.PHASECHK.TRANS64.TRYWAIT P0, [R18+URZ], R5 ;  /* 0x00000005120075a7 */ /* 0x008724000800017f */
[----:B----4-:R-:W-:Y:S05]  /*17480*/  @!P0 NANOSLEEP.SYNCS 0x989680 ;  /* 0x009896800000895d */ /* 0x010fea0003900000 */
[----:B------:R-:W4:Y:S02]  /*17490*/  @!P0 SYNCS.PHASECHK.TRANS64 P0, [R18+URZ], R5 ;  /* 0x00000005120085a7 */ /* 0x000f24000800007f */
[----:B----4-:R-:W-:Y:S05]  /*174a0*/  @!P0 BRA `(.L_x_1371) ;  /* 0xfffffffc00f08947 */ /* 0x010fea000383ffff */
[----:B------:R-:W-:Y:S05]  /*174b0*/  BRA `(.L_x_1417) ;  /* 0xffffffe800387947 */ /* 0x000fea000383ffff */
.L_x_1418:
        /* <DEDUP_REMOVED lines=12> */
.L_x_15297:


//--------------------- .text._ZN7cutlass13device_kernelIN5flash11enable_sm90INS1_16FlashAttnFwdSm90INS1_25CollectiveMainloopFwdSm90ILi2EN4cute5tupleIJNS5_1CILi1EEES8_S8_EEENS6_IJNS7_ILi128EEENS7_ILi64EEENS7_ILi256EEEEEELi256ENS_6half_tEfNS_4arch4Sm90ELb0ELb1ELb1ELb1ELb0ELb0ELb0ELb1ELb1ELb1ELb0ELb0EEENS1_21CollectiveEpilogueFwdINS6_IJSA_SC_SB_EEES9_SE_SG_Li256ELb1ELb1ELb0ELb0EEENS1_36VarlenDynamicPersistentTileSchedulerILi128ELi64ELi256ELi128ELb0ELb1ELb1ELb1ELb0ELb1EEEEEEEEEvNT_6ParamsE --------------------------
	.section	.text._ZN7cutlass13device_kernelIN5flash11enable_sm90INS1_16FlashAttnFwdSm90INS1_25CollectiveMainloopFwdSm90ILi2EN4cute5tupleIJNS5_1CILi1EEES8_S8_EEENS6_IJNS7_ILi128EEENS7_ILi64EEENS7_ILi256EEEEEELi256ENS_6half_tEfNS_4arch4Sm90ELb0ELb1ELb1ELb1ELb0ELb0ELb0ELb1ELb1ELb1ELb0ELb0EEENS1_21CollectiveEpilogueFwdINS6_IJSA_SC_SB_EEES9_SE_SG_Li256ELb1ELb1ELb0ELb0EEENS1_36VarlenDynamicPersistentTileSchedulerILi128ELi64ELi256ELi128ELb0ELb1ELb1ELb1ELb0ELb1EEEEEEEEEvNT_6ParamsE,"ax",@progbits
	.align	128
.text._ZN7cutlass13device_kernelIN5flash11enable_sm90INS1_16FlashAttnFwdSm90INS1_25CollectiveMainloopFwdSm90ILi2EN4cute5tupleIJNS5_1CILi1EEES8_S8_EEENS6_IJNS7_ILi128EEENS7_ILi64EEENS7_ILi256EEEEEELi256ENS_6half_tEfNS_4arch4Sm90ELb0ELb1ELb1ELb1ELb0ELb0ELb0ELb1ELb1ELb1ELb0ELb0EEENS1_21CollectiveEpilogueFwdINS6_IJSA_SC_SB_EEES9_SE_SG_Li256ELb1ELb1ELb0ELb0EEENS1_36VarlenDynamicPersistentTileSchedulerILi128ELi64ELi256ELi128ELb0ELb1ELb1ELb1ELb0ELb1EEEEEEEEEvNT_6ParamsE:
        .type           _ZN7cutlass13device_kernelIN5flash11enable_sm90INS1_16FlashAttnFwdSm90INS1_25CollectiveMainloopFwdSm90ILi2EN4cute5tupleIJNS5_1CILi1EEES8_S8_EEENS6_IJNS7_ILi128EEENS7_ILi64EEENS7_ILi256EEEEEELi256ENS_6half_tEfNS_4arch4Sm90ELb0ELb1ELb1ELb1ELb0ELb0ELb0ELb1ELb1ELb1ELb0ELb0EEENS1_21CollectiveEpilogueFwdINS6_IJSA_SC_SB_EEES9_SE_SG_Li256ELb1ELb1ELb0ELb0EEENS1_36VarlenDynamicPersistentTileSchedulerILi128ELi64ELi256ELi128ELb0ELb1ELb1ELb1ELb0ELb1EEEEEEEEEvNT_6ParamsE,@function
        .size           _ZN7cutlass13device_kernelIN5flash11enable_sm90INS1_16FlashAttnFwdSm90INS1_25CollectiveMainloopFwdSm90ILi2EN4cute5tupleIJNS5_1CILi1EEES8_S8_EEENS6_IJNS7_ILi128EEENS7_ILi64EEENS7_ILi256EEEEEELi256ENS_6half_tEfNS_4arch4Sm90ELb0ELb1ELb1ELb1ELb0ELb0ELb0ELb1ELb1ELb1ELb0ELb0EEENS1_21CollectiveEpilogueFwdINS6_IJSA_SC_SB_EEES9_SE_SG_Li256ELb1ELb1ELb0ELb0EEENS1_36VarlenDynamicPersistentTileSchedulerILi128ELi64ELi256ELi128ELb0ELb1ELb1ELb1ELb0ELb1EEEEEEEEEvNT_6ParamsE,(.L_x_15298 - _ZN7cutlass13device_kernelIN5flash11enable_sm90INS1_16FlashAttnFwdSm90INS1_25CollectiveMainloopFwdSm90ILi2EN4cute5tupleIJNS5_1CILi1EEES8_S8_EEENS6_IJNS7_ILi128EEENS7_ILi64EEENS7_ILi256EEEEEELi256ENS_6half_tEfNS_4arch4Sm90ELb0ELb1ELb1ELb1ELb0ELb0ELb0ELb1ELb1ELb1ELb0ELb0EEENS1_21CollectiveEpilogueFwdINS6_IJSA_SC_SB_EEES9_SE_SG_Li256ELb1ELb1ELb0ELb0EEENS1_36VarlenDynamicPersistentTileSchedulerILi128ELi64ELi256ELi128ELb0ELb1ELb1ELb1ELb0ELb1EEEEEEEEEvNT_6ParamsE)
        .other          _ZN7cutlass13device_kernelIN5flash11enable_sm90INS1_16FlashAttnFwdSm90INS1_25CollectiveMainloopFwdSm90ILi2EN4cute5tupleIJNS5_1CILi1EEES8_S8_EEENS6_IJNS7_ILi128EEENS7_ILi64EEENS7_ILi256EEEEEELi256ENS_6half_tEfNS_4arch4Sm90ELb0ELb1ELb1ELb1ELb0ELb0ELb0ELb1ELb1ELb1ELb0ELb0EEENS1_21CollectiveEpilogueFwdINS6_IJSA_SC_SB_EEES9_SE_SG_Li256ELb1ELb1ELb0ELb0EEENS1_36VarlenDynamicPersistentTileSchedulerILi128ELi64ELi256ELi128ELb0ELb1ELb1ELb1ELb0ELb1EEEEEEEEEvNT_6ParamsE,@"STO_CUDA_ENTRY STV_DEFAULT"
_ZN7cutlass13device_kernelIN5flash11enable_sm90INS1_16FlashAttnFwdSm90INS1_25CollectiveMainloopFwdSm90ILi2EN4cute5tupleIJNS5_1CILi1EEES8_S8_EEENS6_IJNS7_ILi128EEENS7_ILi64EEENS7_ILi256EEEEEELi256ENS_6half_tEfNS_4arch4Sm90ELb0ELb1ELb1ELb1ELb0ELb0ELb0ELb1ELb1ELb1ELb0ELb0EEENS1_21CollectiveEpilogueFwdINS6_IJSA_SC_SB_EEES9_SE_SG_Li256ELb1ELb1ELb0ELb0EEENS1_36VarlenDynamicPersistentTileSchedulerILi128ELi64ELi256ELi128ELb0ELb1ELb1ELb1ELb0ELb1EEEEEEEEEvNT_6ParamsE:
        /* <DEDUP_REMOVED lines=18> */
.L_x_1420:
[----:B------:R-:W-:Y:S05]  /*0120*/  BSYNC B0 ;  /* 0x0000000000007941 */ /* 0x000fea0003800000 */
.L_x_1419:
        /* <DEDUP_REMOVED lines=41> */
.L_x_1421:
        /* <DEDUP_REMOVED lines=22> */
.L_x_1422:
        /* <DEDUP_REMOVED lines=18> */
.L_x_1423:
        /* <DEDUP_REMOVED lines=22> */
.L_x_1424:
        /* <DEDUP_REMOVED lines=22> */
.L_x_1425:
        /* <DEDUP_REMOVED lines=8> */
.L_x_1427:
        /* <DEDUP_REMOVED lines=16> */
[----:B------:R-:W-:Y:S01]  /*0a80*/  UMOV UR36, URZ ;  /* 0x0000003f00247c82 */ /* 0x000fe20008000000 */
[----:B------:R-:W-:Y:S01]  /*0a90*/  R2UR UR7, R10 ;  /* 0x000000000a0772ca */ /* 0x000fe200000e0000 */
[----:B------:R-:W0:Y:S01]  /*0aa0*/  S2R R0, SR_TID.X ;  /* 0x0000000000007919 */ /* 0x000e220000002100 */
[----:B------:R-:W-:Y:S01]  /*0ab0*/  R2UR UR6, R11 ;  /* 0x000000000b0672ca */ /* 0x000fe200000e0000 */
[----:B------:R-:W-:Y:S01]  /*0ac0*/  UMOV UR37, URZ ;  /* 0x0000003f00257c82 */ /* 0x000fe20008000000 */
[----:B0-----:R-:W-:-:S05]  /*0ad0*/  VIADD R218, R0, 0xffffff80 ;  /* 0xffffff8000da7836 */ /* 0x001fca0000000000 */
[----:B------:R-:W-:-:S04]  /*0ae0*/  SHF.R.S32.HI R3, RZ, 0x1f, R218 ;  /* 0x0000001fff037819 */ /* 0x000fc800000114da */
[CC--:B------:R-:W-:Y:S02]  /*0af0*/  LEA.HI R5, R3.reuse, R218.reuse, RZ, 0x7 ;  /* 0x000000da03057211 */ /* 0x0c0fe400078f38ff */
[----:B------:R-:W-:Y:S02]  /*0b00*/  LEA.HI R0, R3, R218, RZ, 0x4 ;  /* 0x000000da03007211 */ /* 0x000fe400078f20ff */
[----:B------:R-:W-:Y:S02]  /*0b10*/  LOP3.LUT R209, R5, 0xffffff80, RZ, 0xc0, !PT ;  /* 0xffffff8005d17812 */ /* 0x000fe400078ec0ff */
[----:B------:R-:W-:Y:S02]  /*0b20*/  SHF.R.S32.HI R9, RZ, 0x4, R0 ;  /* 0x00000004ff097819 */ /* 0x000fe40000011400 */
[----:B------:R-:W-:Y:S01]  /*0b30*/  LOP3.LUT R7, R0, 0x3fffff0, RZ, 0xc0, !PT ;  /* 0x03fffff000077812 */ /* 0x000fe200078ec0ff */
[----:B------:R-:W-:Y:S01]  /*0b40*/  IMAD.IADD R209, R218, 0x1, -R209 ;  /* 0x00000001dad17824 */ /* 0x000fe200078e0ad1 */
[----:B------:R-:W-:-:S02]  /*0b50*/  LEA.HI R0, R0, R9, RZ, 0x1 ;  /* 0x0000000900007211 */ /* 0x000fc400078f08ff */
[----:B------:R-:W-:Y:S01]  /*0b60*/  LEA.HI R10, R3, R218, RZ, 0x2 ;  /* 0x000000da030a7211 */ /* 0x000fe200078f10ff */
[----:B------:R-:W-:Y:S01]  /*0b70*/  IMAD.IADD R7, R218, 0x1, -R7 ;  /* 0x00000001da077824 */ /* 0x000fe200078e0a07 */
[----:B------:R-:W-:Y:S02]  /*0b80*/  SHF.R.S32.HI R4, RZ, 0x1f, R209 ;  /* 0x0000001fff047819 */ /* 0x000fe400000114d1 */
[----:B------:R-:W-:Y:S02]  /*0b90*/  LOP3.LUT R0, R0, 0x1ffffffe, RZ, 0xc0, !PT ;  /* 0x1ffffffe00007812 */ /* 0x000fe400078ec0ff */
[----:B------:R-:W-:Y:S02]  /*0ba0*/  LEA.HI R6, R4, R209, RZ, 0x2 ;  /* 0x000000d104067211 */ /* 0x000fe400078f10ff */
[----:B------:R-:W-:Y:S01]  /*0bb0*/  SHF.R.S32.HI R210, RZ, 0x7, R5 ;  /* 0x00000007ffd27819 */ /* 0x000fe20000011405 */
[----:B------:R-:W-:Y:S01]  /*0bc0*/  IMAD.IADD R0, R9, 0x1, -R0 ;  /* 0x0000000109007824 */ /* 0x000fe200078e0a00 */
[----:B------:R-:W-:-:S02]  /*0bd0*/  SHF.R.S32.HI R8, RZ, 0x2, R6 ;  /* 0x00000002ff087819 */ /* 0x000fc40000011406 */
[----:B------:R-:W-:Y:S02]  /*0be0*/  SHF.R.S32.HI R11, RZ, 0x1f, R6 ;  /* 0x0000001fff0b7819 */ /* 0x000fe40000011406 */
[----:B------:R-:W-:Y:S02]  /*0bf0*/  LOP3.LUT R9, R10, 0xfffffffc, RZ, 0xc0, !PT ;  /* 0xfffffffc0a097812 */ /* 0x000fe400078ec0ff */
[----:B------:R-:W-:Y:S02]  /*0c00*/  LEA.HI R11, R11, R8, RZ, 0x3 ;  /* 0x000000080b0b7211 */ /* 0x000fe400078f18ff */
[----:B------:R-:W-:Y:S02]  /*0c10*/  LEA.HI R5, R5, R210, RZ, 0x1 ;  /* 0x000000d205057211 */ /* 0x000fe400078f08ff */
[----:B------:R-:W-:Y:S02]  /*0c20*/  LOP3.LUT R11, R11, 0xfffffff8, RZ, 0xc0, !PT ;  /* 0xfffffff80b0b7812 */ /* 0x000fe400078ec0ff */
[----:B------:R-:W-:-:S02]  /*0c30*/  LEA.HI R4, R4, R209, RZ, 0x5 ;  /* 0x000000d104047211 */ /* 0x000fc400078f28ff */
[----:B------:R-:W-:Y:S01]  /*0c40*/  LOP3.LUT R6, R6, 0x7ffffffc, RZ, 0xc0, !PT ;  /* 0x7ffffffc06067812 */ /* 0x000fe200078ec0ff */
[----:B------:R-:W-:Y:S01]  /*0c50*/  IMAD.IADD R11, R8, 0x1, -R11 ;  /* 0x00000001080b7824 */ /* 0x000fe200078e0a0b */
[----:B------:R-:W-:-:S03]  /*0c60*/  SHF.R.S32.HI R4, RZ, 0x5, R4 ;  /* 0x00000005ff047819 */ /* 0x000fc60000011404 */
[----:B------:R-:W-:Y:S02]  /*0c70*/  IMAD.IADD R17, R209, 0x1, -R6 ;  /* 0x00000001d1117824 */ /* 0x000fe400078e0a06 */
[----:B------:R-:W-:Y:S01]  /*0c80*/  IMAD R4, R4, 0x10, R11 ;  /* 0x0000001004047824 */ /* 0x000fe200078e020b */
[----:B--2---:R-:W-:Y:S02]  /*0c90*/  R2UR UR4, R2 ;  /* 0x00000000020472ca */ /* 0x004fe400000e0000 */
[CC--:B------:R-:W-:Y:S02]  /*0ca0*/  LEA.HI R2, R3.reuse, R218.reuse, RZ, 0x5 ;  /* 0x000000da03027211 */ /* 0x0c0fe400078f28ff */
[----:B------:R-:W-:-:S03]  /*0cb0*/  LEA.HI R3, R3, R218, RZ, 0x3 ;  /* 0x000000da03037211 */ /* 0x000fc600078f18ff */
[----:B------:R-:W-:Y:S01]  /*0cc0*/  IMAD.SHL.U32 R2, R2, 0x20, RZ ;  /* 0x0000002002027824 */ /* 0x000fe200078e00ff */
[----:B------:R-:W-:-:S04]  /*0cd0*/  SHF.R.S32.HI R206, RZ, 0x3, R3 ;  /* 0x00000003ffce7819 */ /* 0x000fc80000011403 */
[----:B------:R-:W-:Y:S01]  /*0ce0*/  LOP3.LUT R2, R2, 0xfffffc00, RZ, 0xc0, !PT ;  /* 0xfffffc0002027812 */ /* 0x000fe200078ec0ff */
[----:B------:R-:W-:-:S03]  /*0cf0*/  ULOP3.LUT UR8, UR4, 0x1, URZ, 0xfc, !UPT ;  /* 0x0000000104087892 */ /* 0x000fc6000f8efc3f */
[----:B------:R-:W-:Y:S01]  /*0d00*/  UMOV UR4, URZ ;  /* 0x0000003f00047c82 */ /* 0x000fe20008000000 */
[----:B------:R-:W-:Y:S02]  /*0d10*/  IMAD R7, R7, 0x40, R2 ;  /* 0x0000004007077824 */ /* 0x000fe400078e0202 */
[----:B------:R-:W-:Y:S01]  /*0d20*/  IMAD.IADD R2, R218, 0x1, -R9 ;  /* 0x00000001da027824 */ /* 0x000fe200078e0a09 */
[----:B------:R-:W-:Y:S01]  /*0d30*/  LOP3.LUT R9, R5, 0x3fffffe, RZ, 0xc0, !PT ;  /* 0x03fffffe05097812 */ /* 0x000fe200078ec0ff */
[----:B------:R-:W-:Y:S01]  /*0d40*/  IMAD R212, R0, 0x8, R7 ;  /* 0x0000000800d47824 */ /* 0x000fe200078e0207 */
[----:B------:R-:W-:Y:S01]  /*0d50*/  LOP3.LUT R5, R3, 0xfffffff8, RZ, 0xc0, !PT ;  /* 0xfffffff803057812 */ /* 0x000fe200078ec0ff */
[----:B------:R-:W-:Y:S01]  /*0d60*/  IMAD.U32 R213, RZ, RZ, UR8 ;  /* 0x00000008ffd57e24 */ /* 0x000fe2000f8e00ff */
[----:B------:R-:W-:Y:S01]  /*0d70*/  LEA.HI R8, R2, R2, RZ, 0x1 ;  /* 0x0000000202087211 */ /* 0x000fe200078f08ff */
[----:B------:R-:W-:Y:S02]  /*0d80*/  IMAD.IADD R9, R210, 0x1, -R9 ;  /* 0x00000001d2097824 */ /* 0x000fe400078e0a09 */
[----:B------:R-:W-:Y:S01]  /*0d90*/  IMAD.IADD R204, R218, 0x1, -R5 ;  /* 0x00000001dacc7824 */ /* 0x000fe200078e0a05 */
[----:B------:R-:W-:Y:S01]  /*0da0*/  LOP3.LUT R11, R8, 0x1ffffffe, RZ, 0xc0, !PT ;  /* 0x1ffffffe080b7812 */ /* 0x000fe200078ec0ff */
[----:B------:R-:W-:-:S02]  /*0db0*/  IMAD R211, R9, 0x40, R4 ;  /* 0x0000004009d37824 */ /* 0x000fc400078e0204 */
[----:B------:R-:W-:Y:S02]  /*0dc0*/  IMAD.SHL.U32 R19, R204, 0x8, RZ ;  /* 0x00000008cc137824 */ /* 0x000fe400078e00ff */
[----:B------:R-:W-:Y:S02]  /*0dd0*/  IMAD.IADD R2, R2, 0x1, -R11 ;  /* 0x0000000102027824 */ /* 0x000fe400078e0a0b */
[C---:B------:R-:W-:Y:S01]  /*0de0*/  VIADD R202, R19.reuse, 0x40 ;  /* 0x0000004013ca7836 */ /* 0x040fe20000000000 */
[----:B------:R-:W-:Y:S01]  /*0df0*/  SHF.R.S32.HI R217, RZ, 0x1f, R19 ;  /* 0x0000001fffd97819 */ /* 0x000fe20000011413 */
[C---:B------:R-:W-:Y:S02]  /*0e00*/  VIADD R201, R19.reuse, 0x80 ;  /* 0x0000008013c97836 */ /* 0x040fe40000000000 */
[----:B------:R-:W-:Y:S01]  /*0e10*/  VIADD R203, R19, 0xc0 ;  /* 0x000000c013cb7836 */ /* 0x000fe20000000000 */
[----:B------:R-:W-:Y:S01]  /*0e20*/  SHF.R.S32.HI R216, RZ, 0x1f, R202 ;  /* 0x0000001fffd87819 */ /* 0x000fe200000114ca */
[----:B------:R-:W-:Y:S01]  /*0e30*/  IMAD.U32 R208, RZ, RZ, UR4 ;  /* 0x00000004ffd07e24 */ /* 0x000fe2000f8e00ff */
[----:B------:R-:W-:Y:S01]  /*0e40*/  SHF.R.S32.HI R215, RZ, 0x1f, R201 ;  /* 0x0000001fffd77819 */ /* 0x000fe200000114c9 */
[----:B------:R-:W-:Y:S01]  /*0e50*/  IMAD R23, R2, 0x8, R211 ;  /* 0x0000000802177824 */ /* 0x000fe200078e02d3 */
[----:B------:R-:W-:-:S07]  /*0e60*/  SHF.R.S32.HI R214, RZ, 0x1f, R203 ;  /* 0x0000001fffd67819 */ /* 0x000fce00000114cb */
.L_x_1527:
[----:B------:R-:W-:Y:S01]  /*0e70*/  ULDC.64 UR8, c[0x0][0xa28] ;  /* 0x00028a0000087ab9 */ /* 0x000fe20000000a00 */
[----:B------:R-:W-:Y:S01]  /*0e80*/  ULDC.64 UR12, c[0x0][0x208] ;  /* 0x00008200000c7ab9 */ /* 0x000fe20000000a00 */
[----:B------:R-:W-:Y:S01]  /*0e90*/  UISETP.NE.U32.AND UP0, UPT, UR8, URZ, UPT ;  /* 0x0000003f0800728c */ /* 0x000fe2000bf05070 */
[----:B------:R-:W-:-:S03]  /*0ea0*/  ULDC UR4, c[0x0][0x424] ;  /* 0x0001090000047ab9 */ /* 0x000fc60000000800 */
[----:B------:R-:W-:-:S03]  /*0eb0*/  UISETP.NE.AND.EX UP0, UPT, UR9, URZ, UPT, UP0 ;  /* 0x0000003f0900728c */ /* 0x000fc6000bf05300 */
[----:B------:R-:W-:Y:S02]  /*0ec0*/  ULDC.64 UR8, c[0x0][0xa18] ;  /* 0x0002860000087ab9 */ /* 0x000fe40000000a00 */
[----:B------:R-:W-:Y:S01]  /*0ed0*/  UISETP.NE.U32.AND UP1, UPT, UR8, URZ, UPT ;  /* 0x0000003f0800728c */ /* 0x000fe2000bf25070 */
[----:B------:R-:W-:-:S03]  /*0ee0*/  PLOP3.LUT P0, PT, PT, PT, UP0, 0x80, 0x0 ;  /* 0x000000000000781c */ /* 0x000fc60003f0f008 */
[----:B------:R-:W-:-:S03]  /*0ef0*/  UISETP.NE.AND.EX UP1, UPT, UR9, URZ, UPT, UP1 ;  /* 0x0000003f0900728c */ /* 0x000fc6000bf25310 */
[----:B------:R-:W-:Y:S02]  /*0f00*/  @UP0 ULDC.64 UR8, c[0x0][0xa28] ;  /* 0x00028a0000080ab9 */ /* 0x000fe40000000a00 */
[----:B------:R-:W-:Y:S01]  /*0f10*/  @UP0 UIMAD.WIDE UR8, UR6, 0x4, UR8 ;  /* 0x00000004060808a5 */ /* 0x000fe2000f8e0208 */
[----:B------:R-:W-:-:S05]  /*0f20*/  PLOP3.LUT P2, PT, PT, PT, UP1, 0x80, 0x0 ;  /* 0x000000000000781c */ /* 0x000fca0003f4f018 */
[----:B------:R-:W-:Y:S01]  /*0f30*/  @UP1 ULDC.64 UR10, c[0x0][0xa18] ;  /* 0x00028600000a1ab9 */ /* 0x000fe20000000a00 */
[----:B01--4-:R-:W-:Y:S02]  /*0f40*/  IMAD.U32 R2, RZ, RZ, UR8 ;  /* 0x00000008ff027e24 */ /* 0x013fe4000f8e00ff */
[----:B------:R-:W-:Y:S01]  /*0f50*/  IMAD.U32 R3, RZ, RZ, UR9 ;  /* 0x00000009ff037e24 */ /* 0x000fe2000f8e00ff */
[----:B------:R-:W-:-:S04]  /*0f60*/  @UP1 UIMAD.WIDE UR8, UR6, 0x4, UR10 ;  /* 0x00000004060818a5 */ /* 0x000fc8000f8e020a */
[----:B--2---:R-:W2:Y:S02]  /*0f70*/  @P0 LDG.E R2, desc[UR12][R2.64] ;  /* 0x0000000c02020981 */ /* 0x004ea4000c1e1900 */
[----:B------:R-:W-:Y:S02]  /*0f80*/  IMAD.U32 R4, RZ, RZ, UR8 ;  /* 0x00000008ff047e24 */ /* 0x000fe4000f8e00ff */
[----:B------:R-:W-:Y:S01]  /*0f90*/  IMAD.U32 R5, RZ, RZ, UR9 ;  /* 0x00000009ff057e24 */ /* 0x000fe2000f8e00ff */
[----:B------:R-:W-:-:S04]  /*0fa0*/  ULDC.64 UR8, c[0x0][0x418] ;  /* 0x0001060000087ab9 */ /* 0x000fc80000000a00 */
[----:B---3--:R-:W3:Y:S01]  /*0fb0*/  @P2 LDG.E R4, desc[UR12][R4.64] ;  /* 0x0000000c04042981 */ /* 0x008ee2000c1e1900 */
[----:B------:R-:W-:Y:S01]  /*0fc0*/  UISETP.NE.U32.AND UP0, UPT, UR8, URZ, UPT ;  /* 0x0000003f0800728c */ /* 0x000fe2000bf05070 */
[----:B------:R-:W-:Y:S01]  /*0fd0*/  IMAD.U32 R205, RZ, RZ, UR7 ;  /* 0x00000007ffcd7e24 */ /* 0x000fe2000f8e00ff */
[----:B------:R-:W-:Y:S01]  /*0fe0*/  UMOV UR61, URZ ;  /* 0x0000003f003d7c82 */ /* 0x000fe20008000000 */
[----:B------:R-:W-:Y:S01]  /*0ff0*/  ULDC UR60, c[0x0][0x288] ;  /* 0x0000a200003c7ab9 */ /* 0x000fe20000000800 */
[----:B------:R-:W-:-:S03]  /*1000*/  UISETP.NE.AND.EX UP0, UPT, UR9, URZ, UPT, UP0 ;  /* 0x0000003f0900728c */ /* 0x000fc6000bf05300 */
[----:B------:R-:W-:Y:S01]  /*1010*/  ULDC.64 UR8, c[0x0][0xa20] ;  /* 0x0002880000087ab9 */ /* 0x000fe20000000a00 */
[----:B------:R-:W-:Y:S01]  /*1020*/  USEL UR4, UR4, 0x1, UP0 ;  /* 0x0000000104047887 */ /* 0x000fe20008000000 */
[----:B------:R-:W-:Y:S01]  /*1030*/  ISETP.NE.U32.AND P1, PT, RZ, UR8, PT ;  /* 0x00000008ff007c0c */ /* 0x000fe2000bf25070 */
[----:B------:R-:W-:Y:S02]  /*1040*/  ULDC UR8, c[0x0][0x2f0] ;  /* 0x0000bc0000087ab9 */ /* 0x000fe40000000800 */
[----:B------:R-:W-:Y:S01]  /*1050*/  UIMAD UR4, UR4, UR8, URZ ;  /* 0x00000008040472a4 */ /* 0x000fe2000f8e023f */
[----:B------:R-:W-:Y:S02]  /*1060*/  ISETP.NE.AND.EX P1, PT, RZ, UR9, PT, P1 ;  /* 0x00000009ff007c0c */ /* 0x000fe4000bf25310 */
[----:B--2---:R-:W-:Y:S02]  /*1070*/  @P0 R2UR UR61, R2 ;  /* 0x00000000023d02ca */ /* 0x004fe400000e0000 */
[----:B---3--:R-:W-:Y:S01]  /*1080*/  @P2 R2UR UR60, R4 ;  /* 0x00000000043c22ca */ /* 0x008fe200000e0000 */
[----:B------:R-:W-:-:S14]  /*1090*/  @P2 BRA `(.L_x_1428) ;  /* 0x0000000000382947 */ /* 0x000fdc0003800000 */
[----:B------:R-:W-:Y:S02]  /*10a0*/  ULDC.64 UR8, c[0x0][0xa00] ;  /* 0x0002800000087ab9 */ /* 0x000fe40000000a00 */
[----:B------:R-:W-:-:S04]  /*10b0*/  ISETP.NE.U32.AND P0, PT, RZ, UR8, PT ;  /* 0x00000008ff007c0c */ /* 0x000fc8000bf05070 */
[----:B------:R-:W-:-:S13]  /*10c0*/  ISETP.NE.AND.EX P0, PT, RZ, UR9, PT, P0 ;  /* 0x00000009ff007c0c */ /* 0x000fda000bf05300 */
[----:B------:R-:W-:Y:S05]  /*10d0*/  @!P0 BRA `(.L_x_1428) ;  /* 0x0000000000288947 */ /* 0x000fea0003800000 */
[----:B------:R-:W-:Y:S01]  /*10e0*/  ULDC.64 UR8, c[0x0][0xa00] ;  /* 0x0002800000087ab9 */ /* 0x000fe20000000a00 */
[----:B------:R-:W-:Y:S01]  /*10f0*/  ULDC.64 UR10, c[0x0][0x208] ;  /* 0x00008200000a7ab9 */ /* 0x000fe20000000a00 */
        /* <DEDUP_REMOVED lines=8> */
.L_x_1428:
[----:B------:R-:W-:Y:S01]  /*1180*/  IMAD.U32 R207, RZ, RZ, UR6 ;  /* 0x00000006ffcf7e24 */ /* 0x000fe2000f8e00ff */
[----:B------:R-:W-:Y:S06]  /*1190*/  @!P1 BRA `(.L_x_1429) ;  /* 0x0000000000209947 */ /* 0x000fec0003800000 */
[----:B------:R-:W-:Y:S01]  /*11a0*/  ULDC.64 UR8, c[0x0][0xa20] ;  /* 0x0002880000087ab9 */ /* 0x000fe20000000a00 */
[----:B------:R-:W-:Y:S01]  /*11b0*/  ULDC.64 UR10, c[0x0][0x208] ;  /* 0x00008200000a7ab9 */ /* 0x000fe20000000a00 */
[----:B------:R-:W-:-:S06]  /*11c0*/  UIMAD.WIDE UR6, UR6, 0x4, UR8 ;  /* 0x00000004060678a5 */ /* 0x000fcc000f8e0208 */
[----:B------:R-:W-:Y:S02]  /*11d0*/  IMAD.U32 R2, RZ, RZ, UR6 ;  /* 0x00000006ff027e24 */ /* 0x000fe4000f8e00ff */
[----:B------:R-:W-:-:S05]  /*11e0*/  IMAD.U32 R3, RZ, RZ, UR7 ;  /* 0x00000007ff037e24 */ /* 0x000fca000f8e00ff */
[----:B------:R-:W2:Y:S02]  /*11f0*/  LDG.E R2, desc[UR10][R2.64] ;  /* 0x0000000a02027981 */ /* 0x000ea4000c1e1900 */
[----:B--2---:R-:W-:Y:S01]  /*1200*/  R2UR UR4, R2 ;  /* 0x00000000020472ca */ /* 0x004fe200000e0000 */
[----:B------:R-:W-:-:S14]  /*1210*/  BRA `(.L_x_1430) ;  /* 0x0000000000387947 */ /* 0x000fdc0003800000 */
.L_x_1429:
        /* <DEDUP_REMOVED lines=14> */
.L_x_1430:
[----:B------:R-:W-:Y:S01]  /*1300*/  ULDC UR6, c[0x0][0x448] ;  /* 0x0001120000067ab9 */ /* 0x000fe20000000800 */
[----:B------:R-:W-:Y:S02]  /*1310*/  USHF.L.U32 UR5, UR5, 0x7, URZ ;  /* 0x0000000705057899 */ /* 0x000fe4000800063f */
[----:B------:R-:W-:Y:S02]  /*1320*/  UISETP.NE.AND UP0, UPT, UR6, 0x1, UPT ;  /* 0x000000010600788c */ /* 0x000fe4000bf05270 */
[----:B------:R-:W-:Y:S02]  /*1330*/  UIADD3 UR8, UR5, 0x7f, URZ ;  /* 0x0000007f05087890 */ /* 0x000fe4000fffe03f */
[----:B------:R-:W-:Y:S01]  /*1340*/  IMAD.U32 R22, RZ, RZ, UR5 ;  /* 0x00000005ff167e24 */ /* 0x000fe2000f8e00ff */
[----:B------:R-:W-:-:S03]  /*1350*/  UIADD3 UR61, -UR61, UR4, URZ ;  /* 0x000000043d3d7290 */ /* 0x000fc6000fffe13f */
[----:B------:R-:W-:Y:S01]  /*1360*/  ULDC.64 UR4, c[0x0][0x9e0] ;  /* 0x0002780000047ab9 */ /* 0x000fe20000000a00 */
[----:B------:R-:W-:Y:S02]  /*1370*/  UIADD3 UR9, UR61, 0x1, -UR60 ;  /* 0x000000013d097890 */ /* 0x000fe4000fffe83c */
[----:B------:R-:W-:Y:S01]  /*1380*/  @UP0 ULDC UR6, c[0x0][0x44c] ;  /* 0x0001130000060ab9 */ /* 0x000fe20000000800 */
[----:B------:R-:W-:Y:S02]  /*1390*/  UISETP.GE.AND UP1, UPT, UR5, 0x1, UPT ;  /* 0x000000010500788c */ /* 0x000fe4000bf26270 */
[----:B------:R-:W-:Y:S01]  /*13a0*/  UIMAD.WIDE.U32 UR6, UR8, UR6, URZ ;  /* 0x00000006080672a5 */ /* 0x000fe2000f8e003f */
[----:B------:R-:W-:-:S03]  /*13b0*/  @UP0 ULDC UR10, c[0x0][0x450] ;  /* 0x00011400000a0ab9 */ /* 0x000fc60000000800 */
[----:B------:R-:W-:Y:S01]  /*13c0*/  @UP0 USHF.R.U32.HI UR8, URZ, UR10, UR7 ;  /* 0x0000000a3f080299 */ /* 0x000fe20008011607 */
[----:B------:R-:W-:-:S03]  /*13d0*/  PLOP3.LUT P1, PT, PT, PT, UP1, 0x80, 0x0 ;  /* 0x000000000000781c */ /* 0x000fc60003f2f018 */
[----:B------:R-:W-:-:S04]  /*13e0*/  UIADD3 UR8, UR9, UR8, URZ ;  /* 0x0000000809087290 */ /* 0x000fc8000fffe03f */
[----:B------:R-:W-:-:S06]  /*13f0*/  UIADD3 UR4, UR8, UR4, URZ ;  /* 0x0000000408047290 */ /* 0x000fcc000fffe03f */
        /* <DEDUP_REMOVED lines=12> */
.L_x_1432:
[----:B------:R-:W-:-:S11]  /*14c0*/  UISETP.NE.AND UP1, UPT, UR5, 0x1, UPT ;  /* 0x000000010500788c */ /* 0x000fd6000bf25270 */
[----:B------:R-:W-:Y:S02]  /*14d0*/  @UP1 ULDC.64 UR8, c[0x0][0x9e8] ;  /* 0x00027a0000081ab9 */ /* 0x000fe40000000a00 */
[----:B------:R-:W-:-:S04]  /*14e0*/  UIMAD.WIDE.U32 UR6, UR4, UR8, URZ ;  /* 0x00000008040672a5 */ /* 0x000fc8000f8e003f */
[----:B------:R-:W-:-:S12]  /*14f0*/  @UP1 USHF.R.U32.HI UR4, URZ, UR9, UR7 ;  /* 0x000000093f041299 */ /* 0x000fd80008011607 */
.L_x_1433:
[----:B------:R-:W-:-:S06]  /*1500*/  UIMAD UR4, UR4, UR5, UR5 ;  /* 0x00000005040472a4 */ /* 0x000fcc000f8e0205 */
[----:B------:R-:W-:-:S07]  /*1510*/  VIMNMX R0, R0, UR4, PT ;  /* 0x0000000400007c48 */ /* 0x000fce000bfe0100 */
.L_x_1431:
[----:B------:R-:W-:Y:S01]  /*1520*/  R2UR UR8, R22 ;  /* 0x00000000160872ca */ /* 0x000fe200000e0000 */
[----:B------:R-:W-:Y:S01]  /*1530*/  UIADD3 UR4, UR61, 0x3f, URZ ;  /* 0x0000003f3d047890 */ /* 0x000fe2000fffe03f */
[----:B------:R-:W-:Y:S01]  /*1540*/  VIADD R0, R0, 0x3f ;  /* 0x0000003f00007836 */ /* 0x000fe20000000000 */
[----:B------:R-:W-:Y:S01]  /*1550*/  @UP0 ULDC UR6, c[0x0][0x44c] ;  /* 0x0001130000060ab9 */ /* 0x000fe20000000800 */
[----:B------:R-:W-:Y:S01]  /*1560*/  @UP0 ULDC UR10, c[0x0][0x450] ;  /* 0x00011400000a0ab9 */ /* 0x000fe20000000800 */
[----:B------:R-:W-:Y:S02]  /*1570*/  UIADD3 UR39, UR61, -UR60, URZ ;  /* 0x8000003c3d277290 */ /* 0x000fe4000fffe03f */
[----:B------:R-:W-:-:S04]  /*1580*/  SHF.R.S32.HI R3, RZ, 0x1f, R0 ;  /* 0x0000001fff037819 */ /* 0x000fc80000011400 */
[----:B------:R-:W-:Y:S02]  /*1590*/  LEA.HI R3, R3, R0, RZ, 0x6 ;  /* 0x0000000003037211 */ /* 0x000fe400078f30ff */
[----:B------:R-:W-:Y:S02]  /*15a0*/  UIMAD.WIDE.U32 UR6, UR8, UR6, URZ ;  /* 0x00000006080672a5 */ /* 0x000fe4000f8e003f */
[----:B------:R-:W-:Y:S01]  /*15b0*/  UMOV UR9, UR8 ;  /* 0x0000000800097c82 */ /* 0x000fe20008000000 */
[----:B------:R-:W-:Y:S01]  /*15c0*/  USHF.R.S32.HI UR8, URZ, 0x1f, UR4 ;  /* 0x0000001f3f087899 */ /* 0x000fe20008011404 */
[----:B------:R-:W-:Y:S01]  /*15d0*/  SHF.R.S32.HI R3, RZ, 0x6, R3 ;  /* 0x00000006ff037819 */ /* 0x000fe20000011403 */
[----:B------:R-:W-:Y:S02]  /*15e0*/  @UP0 USHF.R.U32.HI UR9, URZ, UR10, UR7 ;  /* 0x0000000a3f090299 */ /* 0x000fe40008011607 */
[----:B------:R-:W-:Y:S02]  /*15f0*/  ULEA.HI UR8, UR8, UR4, URZ, 0x6 ;  /* 0x0000000408087291 */ /* 0x000fe4000f8f303f */
[----:B------:R-:W-:-:S02]  /*1600*/  UIADD3 UR4, UR39, UR9, URZ ;  /* 0x0000000927047290 */ /* 0x000fc4000fffe03f */
[----:B------:R-:W-:Y:S01]  /*1610*/  USHF.R.S32.HI UR8, URZ, 0x6, UR8 ;  /* 0x000000063f087899 */ /* 0x000fe20008011408 */
[----:B------:R-:W-:Y:S02]  /*1620*/  ULDC UR9, c[0x0][0x9dc] ;  /* 0x0002770000097ab9 */ /* 0x000fe40000000800 */
[----:B------:R-:W-:-:S03]  /*1630*/  UIADD3 UR9, UR4, -UR9, URZ ;  /* 0x8000000904097290 */ /* 0x000fc6000fffe03f */
[----:B------:R-:W-:Y:S01]  /*1640*/  VIMNMX R62, R3, UR8, PT ;  /* 0x00000008033e7c48 */ /* 0x000fe2000bfe0100 */
[----:B------:R-:W-:Y:S08]  /*1650*/  @!P1 BRA `(.L_x_1434) ;  /* 0x0000000000449947 */ /* 0x000ff00003800000 */
        /* <DEDUP_REMOVED lines=10> */
.L_x_1435:
[----:B------:R-:W-:-:S11]  /*1700*/  UISETP.NE.AND UP0, UPT, UR5, 0x1, UPT ;  /* 0x000000010500788c */ /* 0x000fd6000bf05270 */
[----:B------:R-:W-:Y:S02]  /*1710*/  @UP0 ULDC.64 UR10, c[0x0][0x9e8] ;  /* 0x00027a00000a0ab9 */ /* 0x000fe40000000a00 */
[----:B------:R-:W-:-:S04]  /*1720*/  UIMAD.WIDE.U32 UR6, UR4, UR10, URZ ;  /* 0x0000000a040672a5 */ /* 0x000fc8000f8e003f */
[----:B------:R-:W-:-:S12]  /*1730*/  @UP0 USHF.R.U32.HI UR4, URZ, UR11, UR7 ;  /* 0x0000000b3f040299 */ /* 0x000fd80008011607 */
.L_x_1436:
[----:B------:R-:W-:-:S04]  /*1740*/  UIMAD UR4, UR4, UR5, URZ ;  /* 0x00000005040472a4 */ /* 0x000fc8000f8e023f */
[----:B------:R-:W-:-:S04]  /*1750*/  UISETP.LT.AND UP0, UPT, UR9, UR4, UPT ;  /* 0x000000040900728c */ /* 0x000fc8000bf01270 */
[----:B------:R-:W-:-:S12]  /*1760*/  USEL UR9, UR9, UR4, !UP0 ;  /* 0x0000000409097287 */ /* 0x000fd8000c000000 */
.L_x_1434:
        /* <DEDUP_REMOVED lines=44> */
[----:B------:R-:W-:Y:S01]  /*1a30*/  IMAD.MOV.U32 R16, RZ, RZ, RZ ;  /* 0x000000ffff107224 */ /* 0x000fe200078e00ff */
[----:B------:R-:W-:Y:S01]  /*1a40*/  CS2R R80, SRZ ;  /* 0x0000000000507805 */ /* 0x000fe2000001ff00 */
[----:B------:R-:W-:Y:S01]  /*1a50*/  IMAD.MOV.U32 R18, RZ, RZ, RZ ;  /* 0x000000ffff127224 */ /* 0x000fe200078e00ff */
        /* <DEDUP_REMOVED lines=26> */
[----:B------:R-:W-:Y:S02]  /*1c00*/  CS2R R28, SRZ ;  /* 0x00000000001c7805 */ /* 0x000fe4000001ff00 */
        /* <DEDUP_REMOVED lines=33> */
.L_x_1438:
        /* <DEDUP_REMOVED lines=11> */
.L_x_1671:
[----:B------:R-:W-:Y:S05]  /*1ed0*/  @!P0 BRA `(.L_x_1440) ;  /* 0x0000000000048947 */ /* 0x000fea0003800000 */
[----:B------:R-:W-:Y:S01]  /*1ee0*/  BPT.TRAP 0x1 ;  /* 0x000000040000795c */ /* 0x000fe20000300000 */
.L_x_1440:
[----:B------:R-:W-:Y:S02]  /*1ef0*/  IMAD.U32 R5, RZ, RZ, UR37 ;  /* 0x00000025ff057e24 */ /* 0x000fe4000f8e00ff */
[----:B0-----:R-:W-:-:S03]  /*1f00*/  IMAD.U32 R0, RZ, RZ, UR36 ;  /* 0x00000024ff007e24 */ /* 0x001fc6000f8e00ff */
[----:B------:R-:W-:Y:S02]  /*1f10*/  LEA R5, R5, UR38, 0x3 ;  /* 0x0000002605057c11 */ /* 0x000fe4000f8e18ff */
[----:B------:R-:W-:-:S04]  /*1f20*/  SHF.L.U32 R0, R0, 0x1f, RZ ;  /* 0x0000001f00007819 */ /* 0x000fc800000006ff */
[----:B------:R0:W1:Y:S01]  /*1f30*/  SYNCS.PHASECHK.TRANS64.TRYWAIT P2, [R5+URZ+0x30830], R0 ;  /* 0x03083000050075a7 */ /* 0x000062000804017f */
[----:B------:R-:W-:Y:S05]  /*1f40*/  @!P0 BRA `(.L_x_1441) ;  /* 0x0000000000048947 */ /* 0x000fea0003800000 */
[----:B------:R-:W-:Y:S01]  /*1f50*/  BPT.TRAP 0x1 ;  /* 0x000000040000795c */ /* 0x000fe20000300000 */
.L_x_1441:
[----:B------:R-:W2:Y:S02]  /*1f60*/  S2R R2, SR_TID.X ;  /* 0x0000000000027919 */ /* 0x000ea40000002100 */
[----:B--2---:R-:W-:Y:S01]  /*1f70*/  LOP3.LUT P1, RZ, R2, 0x7f, RZ, 0xc0, !PT ;  /* 0x0000007f02ff7812 */ /* 0x004fe2000782c0ff */
[----:B-1----:R-:W-:-:S12]  /*1f80*/  @P2 BRA `(.L_x_1442) ;  /* 0x0000000000082947 */ /* 0x002fd80003800000 */
[----:B------:R-:W1:Y:S02]  /*1f90*/  SYNCS.PHASECHK.TRANS64.TRYWAIT P2, [R5+URZ+0x30830], R0 ;  /* 0x03083000050075a7 */ /* 0x000e64000804017f */
[----:B-1----:R-:W-:Y:S05]  /*1fa0*/  @!P2 BRA `(.L_x_1443) ;  /* 0x000001600010a947 */ /* 0x002fea0003800000 */
.L_x_1442:
        /* <DEDUP_REMOVED lines=10> */
[----:B------:R-:W-:Y:S01]  /*2050*/  UMOV UR53, 0x40000040 ;  /* 0x4000004000357882 */ /* 0x000fe20000000000 */
[----:B------:R-:W-:-:S02]  /*2060*/  UMOV UR55, 0x40000040 ;  /* 0x4000004000377882 */ /* 0x000fc40000000000 */
[----:B------:R-:W-:Y:S02]  /*2070*/  ULOP3.LUT UR5, UR4, 0x10000, URZ, 0xfc, !UPT ;  /* 0x0001000004057892 */ /* 0x000fe4000f8efc3f */
[----:B------:R-:W-:Y:S01]  /*2080*/  ULOP3.LUT UR4, UR40, 0x10000, URZ, 0xfc, !UPT ;  /* 0x0001000028047892 */ /* 0x000fe2000f8efc3f */
[----:B------:R-:W-:Y:S01]  /*2090*/  UMOV UR13, 0x40000040 ;  /* 0x40000040000d7882 */ /* 0x000fe20000000000 */
[----:B------:R-:W-:Y:S02]  /*20a0*/  UMOV UR15, 0x40000040 ;  /* 0x40000040000f7882 */ /* 0x000fe40000000000 */
[----:B------:R-:W-:Y:S01]  /*20b0*/  IMAD.U32 R18, RZ, RZ, UR5 ;  /* 0x00000005ff127e24 */ /* 0x000fe2000f8e00ff */
[----:B------:R-:W-:Y:S02]  /*20c0*/  ULEA UR5, UR37, UR5, 0xb ;  /* 0x0000000525057291 */ /* 0x000fe4000f8e583f */
[----:B------:R-:W-:Y:S01]  /*20d0*/  UMOV UR8, UR4 ;  /* 0x0000000400087c82 */ /* 0x000fe20008000000 */
[----:B------:R-:W-:Y:S01]  /*20e0*/  UIADD3 UR6, UR4, 0x2, URZ ;  /* 0x0000000204067890 */ /* 0x000fe2000fffe03f */
[----:B------:R-:W-:Y:S01]  /*20f0*/  IMAD.U32 R14, RZ, RZ, UR8 ;  /* 0x00000008ff0e7e24 */ /* 0x000fe2000f8e00ff */
[----:B------:R-:W-:-:S02]  /*2100*/  UIADD3 UR7, UR5, 0x2, URZ ;  /* 0x0000000205077890 */ /* 0x000fc4000fffe03f */
        /* <DEDUP_REMOVED lines=74> */
[----:B------:R-:W-:Y:S01]  /*25b0*/  R2UR UR7, R22 ;  /* 0x00000000160772ca */ /* 0x000fe200000e0000 */
[----:B------:R-:W-:Y:S01]  /*25c0*/  IMAD.U32 R7, RZ, RZ, UR9 ;  /* 0x00000009ff077e24 */ /* 0x000fe2000f8e00ff */
[----:B------:R-:W-:-:S11]  /*25d0*/  ULDC UR6, c[0x0][0x9d8] ;  /* 0x0002760000067ab9 */ /* 0x000fd60000000800 */
[----:B01----:R-:W-:-:S04]  /*25e0*/  VIADD R0, R23, UR7 ;  /* 0x0000000717007c36 */ /* 0x003fc80008000000 */
[----:B------:R-:W-:Y:S01]  /*25f0*/  IMAD.MOV.U32 R2, RZ, RZ, R0 ;  /* 0x000000ffff027224 */ /* 0x000fe200078e0000 */
        /* <DEDUP_REMOVED lines=16> */
[----:B------:R-:W-:Y:S01]  /*2700*/  IMAD.MOV.U32 R3, RZ, RZ, -0x40 ;  /* 0xffffffc0ff037424 */ /* 0x000fe200078e00ff */
[----:B------:R-:W-:Y:S01]  /*2710*/  ULDC.64 UR4, c[0x0][0x9e0] ;  /* 0x0002780000047ab9 */ /* 0x000fe20000000a00 */
[----:B------:R-:W-:Y:S01]  /*2720*/  LEA R5, R62, 0xffffffc0, 0x6 ;  /* 0xffffffc03e057811 */ /* 0x000fe200078e30ff */
[----:B------:R-:W-:Y:S01]  /*2730*/  UISETP.GE.AND UP1, UPT, UR5, 0x1, UPT ;  /* 0x000000010500788c */ /* 0x000fe2000bf26270 */
[----:B------:R-:W-:Y:S01]  /*2740*/  @!P1 PRMT R0, RZ, 0x654, R0 ;  /* 0x00000654ff009816 */ /* 0x000fe20000000000 */
[----:B------:R-:W0:Y:S04]  /*2750*/  SHFL.IDX PT, R4, R2, RZ, 0x1c1f ;  /* 0x001c1fff02047589 */ /* 0x000e2800000e0000 */
        /* <DEDUP_REMOVED lines=39> */
[----:B------:R1:W-:Y:S01]  /*29d0*/  @!P1 SYNCS.ARRIVE.TRANS64.RED.A1T0 RZ, [R0+URZ], RZ ;  /* 0x000000ff00ff99a7 */ /* 0x0003e2000810043f */
[----:B------:R-:W-:Y:S01]  /*29e0*/  FMUL.FTZ R24, R24, UR6 ;  /* 0x0000000618187c20 */ /* 0x000fe20008410000 */
[----:B------:R2:W3:Y:S01]  /*29f0*/  MUFU.TANH R16, R30 ;  /* 0x0000001e00107308 */ /* 0x0004e20000002400 */
        /* <DEDUP_REMOVED lines=8> */
[----:B--2---:R-:W-:-:S02]  /*2a80*/  IMAD R30, R62, R3, 0x40 ;  /* 0x000000403e1e7424 */ /* 0x004fc400078e0203 */
[----:B------:R-:W-:Y:S01]  /*2a90*/  FMUL.FTZ R37, R37, UR6 ;  /* 0x0000000625257c20 */ /* 0x000fe20008410000 */
[----:B------:R-:W-:Y:S01]  /*2aa0*/  FMUL.FTZ R38, R38, UR6 ;  /* 0x0000000626267c20 */ /* 0x000fe20008410000 */
[----:B------:R-:W-:Y:S01]  /*2ab0*/  FMUL.FTZ R40, R40, UR6 ;  /* 0x0000000628287c20 */ /* 0x000fe20008410000 */
[----:B-1----:R-:W-:Y:S02]  /*2ac0*/  VIADD R0, R30, 0x1 ;  /* 0x000000011e007836 */ /* 0x002fe40000000000 */
        /* <DEDUP_REMOVED lines=15> */
[----:B------:R1:W2:Y:S01]  /*2bc0*/  MUFU.TANH R21, R34 ;  /* 0x0000002200157308 */ /* 0x0002a20000002400 */
[----:B------:R-:W-:-:S02]  /*2bd0*/  IMAD R3, R17, -0x2, R0 ;  /* 0xfffffffe11037824 */ /* 0x000fc400078e0200 */
[----:B------:R-:W-:Y:S01]  /*2be0*/  FMUL.FTZ R26, R26, UR6 ;  /* 0x000000061a1a7c20 */ /* 0x000fe20008410000 */
[----:B------:R-:W-:Y:S01]  /*2bf0*/  FMUL.FTZ R31, R31, UR6 ;  /* 0x000000061f1f7c20 */ /* 0x000fe20008410000 */
[----:B------:R-:W-:Y:S01]  /*2c00*/  FMUL.FTZ R39, R39, UR6 ;  /* 0x0000000627277c20 */ /* 0x000fe20008410000 */
[----:B------:R-:W-:Y:S02]  /*2c10*/  VIADD R0, R30, UR61 ;  /* 0x0000003d1e007c36 */ /* 0x000fe40008000000 */
[----:B------:R-:W4:Y:S01]  /*2c20*/  MUFU.TANH R24, R24 ;  /* 0x0000001800187308 */ /* 0x000f220000002400 */
[----:B-1----:R-:W-:-:S05]  /*2c30*/  IMAD.U32 R34, RZ, RZ, UR60 ;  /* 0x0000003cff227e24 */ /* 0x002fca000f8e00ff */
[----:B------:R-:W-:Y:S02]  /*2c40*/  IADD3 R3, -R34, UR61, R3 ;  /* 0x0000003d22037c10 */ /* 0x000fe4000fffe103 */
[----:B------:R-:W1:Y:S03]  /*2c50*/  MUFU.TANH R25, R25 ;  /* 0x0000001900197308 */ /* 0x000e660000002400 */
[----:B------:R-:W-:-:S05]  /*2c60*/  VIADD R34, R3, UR4 ;  /* 0x0000000403227c36 */ /* 0x000fca0008000000 */
        /* <DEDUP_REMOVED lines=26> */
[----:B------:R5:W1:Y:S08]  /*2e10*/  MUFU.TANH R20, R31 ;  /* 0x0000001f00147308 */ /* 0x000a700000002400 */
[----:B------:R3:W1:Y:S01]  /*2e20*/  MUFU.TANH R26, R39 ;  /* 0x00000027001a7308 */ /* 0x0006620000002400 */
[----:B-----5:R-:W-:-:S05]  /*2e30*/  IMAD R31, R17, -0x2, R0 ;  /* 0xfffffffe111f7824 */ /* 0x020fca00078e0200 */
[----:B0-----:R-:W-:Y:S01]  /*2e40*/  VIADDMNMX R0, R4, R34, R31, PT ;  /* 0x0000002204007246 */ /* 0x001fe2000380011f */
[----:B---3--:R-:W-:-:S04]  /*2e50*/  VIADD R39, R3, UR54 ;  /* 0x0000003603277c36 */ /* 0x008fc80008000000 */
[----:B------:R-:W-:Y:S01]  /*2e60*/  IMAD.IADD R3, R39, 0x1, R4 ;  /* 0x0000000127037824 */ /* 0x000fe200078e0204 */
[----:B--2-4-:R-:W-:Y:S06]  /*2e70*/  @P2 BRA `(.L_x_1444) ;  /* 0x00000000005c2947 */ /* 0x014fec0003800000 */
[----:B------:R-:W-:Y:S01]  /*2e80*/  IMAD.U32 R57, RZ, RZ, UR60 ;  /* 0x0000003cff397e24 */ /* 0x000fe2000f8e00ff */
[----:B------:R-:W-:Y:S04]  /*2e90*/  BSSY B0, `(.L_x_1445) ;  /* 0x0000011000007945 */ /* 0x000fe80003800000 */
[----:B------:R-:W-:-:S04]  /*2ea0*/  IADD3 R4, -R57, UR61, R4 ;  /* 0x0000003d39047c10 */ /* 0x000fc8000fffe104 */
        /* <DEDUP_REMOVED lines=10> */
.L_x_1446:
[----:B------:R-:W-:-:S06]  /*2f50*/  UISETP.NE.AND UP2, UPT, UR5, 0x1, UPT ;  /* 0x000000010500788c */ /* 0x000fcc000bf45270 */
[----:B------:R-:W-:-:S05]  /*2f60*/  PLOP3.LUT P2, PT, PT, PT, UP2, 0x80, 0x0 ;  /* 0x000000000000781c */ /* 0x000fca0003f4f028 */
[----:B------:R-:W-:-:S08]  /*2f70*/  @UP2 ULDC.64 UR6, c[0x0][0x9e8] ;  /* 0x00027a0000062ab9 */ /* 0x000fd00000000a00 */
[----:B------:R-:W-:-:S05]  /*2f80*/  @P2 IMAD.HI.U32 R57, R4, UR6, RZ ;  /* 0x0000000604392c27 */ /* 0x000fca000f8e00ff */
[----:B------:R-:W-:-:S07]  /*2f90*/  @P2 SHF.R.U32.HI R4, RZ, UR7, R57 ;  /* 0x00000007ff042c19 */ /* 0x000fce0008011639 */
.L_x_1447:
[----:B------:R-:W-:Y:S05]  /*2fa0*/  BSYNC B0 ;  /* 0x0000000000007941 */ /* 0x000fea0003800000 */
.L_x_1445:
[----:B------:R-:W-:-:S04]  /*2fb0*/  IMAD R4, R4, UR5, -R5 ;  /* 0x0000000504047c24 */ /* 0x000fc8000f8e0a05 */
[----:B------:R-:W-:-:S05]  /*2fc0*/  IMAD R4, R17, -0x2, R4 ;  /* 0xfffffffe11047824 */ /* 0x000fca00078e0204 */
[----:B------:R-:W-:Y:S02]  /*2fd0*/  VIMNMX R3, R3, R4, !PT ;  /* 0x0000000403037248 */ /* 0x000fe40007fe0100 */
[----:B------:R-:W-:-:S07]  /*2fe0*/  VIADDMNMX R0, R4, UR5, R0, PT ;  /* 0x0000000504007c46 */ /* 0x000fce000b800100 */
.L_x_1444:
[C---:B------:R-:W-:Y:S01]  /*2ff0*/  ISETP.GE.AND P2, PT, R30.reuse, 0x2, PT ;  /* 0x000000021e00780c */ /* 0x040fe20003f46270 */
[----:B------:R-:W0:Y:S01]  /*3000*/  SHFL.IDX PT, R2, R2, 0x1, 0x1c1f ;  /* 0x003c1f0002027f89 */ /* 0x000e2200000e0000 */
[C---:B------:R-:W-:Y:S02]  /*3010*/  ISETP.GE.AND P6, PT, R30.reuse, 0xa, PT ;  /* 0x0000000a1e00780c */ /* 0x040fe40003fc6270 */
[----:B------:R-:W-:Y:S02]  /*3020*/  ISETP.GT.AND P4, PT, R3, 0x1, !P2 ;  /* 0x000000010300780c */ /* 0x000fe40005784270 */
[----:B------:R-:W-:Y:S02]  /*3030*/  ISETP.GE.AND P3, PT, R30, 0x9, PT ;  /* 0x000000091e00780c */ /* 0x000fe40003f66270 */
[----:B------:R-:W-:Y:S02]  /*3040*/  ISETP.LT.OR P4, PT, R0, 0x2, P4 ;  /* 0x000000020000780c */ /* 0x000fe40002781670 */
[----:B------:R-:W-:-:S02]  /*3050*/  P2R R58, PR, RZ, 0x40 ;  /* 0x00000040ff3a7803 */ /* 0x000fc40000000000 */
[----:B-1----:R-:W-:Y:S02]  /*3060*/  FSEL R57, R25, -INF , !P4 ;  /* 0xff80000019397808 */ /* 0x002fe40006000000 */
[C---:B------:R-:W-:Y:S02]  /*3070*/  ISETP.GT.AND P4, PT, R3.reuse, 0x9, !P6 ;  /* 0x000000090300780c */ /* 0x040fe40007784270 */
[----:B------:R-:W-:Y:S02]  /*3080*/  ISETP.GT.AND P5, PT, R3, 0x8, !P3 ;  /* 0x000000080300780c */ /* 0x000fe40005fa4270 */
[----:B------:R-:W-:Y:S02]  /*3090*/  ISETP.LT.OR P4, PT, R0, 0xa, P4 ;  /* 0x0000000a0000780c */ /* 0x000fe40002781670 */
[----:B------:R-:W-:Y:S02]  /*30a0*/  ISETP.GE.AND P6, PT, R30, 0x11, PT ;  /* 0x000000111e00780c */ /* 0x000fe40003fc6270 */
[----:B------:R-:W-:-:S02]  /*30b0*/  FSEL R61, R29, -INF , !P4 ;  /* 0xff8000001d3d7808 */ /* 0x000fc40006000000 */
        /* <DEDUP_REMOVED lines=62> */
[----:B0-----:R-:W-:-:S03]  /*34a0*/  IMAD.IADD R3, R39, 0x1, R2 ;  /* 0x0000000127037824 */ /* 0x001fc600078e0202 */
[----:B------:R-:W-:Y:S02]  /*34b0*/  ISETP.LT.OR P6, PT, R0, 0x3a, P6 ;  /* 0x0000003a0000780c */ /* 0x000fe400037c1670 */
[----:B------:R-:W-:Y:S02]  /*34c0*/  VIADDMNMX R0, R2, R34, R31, PT ;  /* 0x0000002202007246 */ /* 0x000fe4000380011f */
[----:B------:R-:W-:Y:S02]  /*34d0*/  FSEL R53, R53, -INF , !P6 ;  /* 0xff80000035357808 */ /* 0x000fe40007000000 */
[----:B------:R-:W-:-:S13]  /*34e0*/  PLOP3.LUT P6, PT, PT, PT, UP1, 0x40, 0x0 ;  /* 0x000000000000781c */ /* 0x000fda0003fce818 */
[----:B------:R-:W-:Y:S05]  /*34f0*/  @P6 BRA `(.L_x_1448) ;  /* 0x0000000000646947 */ /* 0x000fea0003800000 */
        /* <DEDUP_REMOVED lines=14> */
.L_x_1450:
[----:B------:R-:W-:-:S06]  /*35e0*/  UISETP.NE.AND UP2, UPT, UR5, 0x1, UPT ;  /* 0x000000010500788c */ /* 0x000fcc000bf45270 */
[----:B------:R-:W-:-:S05]  /*35f0*/  PLOP3.LUT P6, PT, PT, PT, UP2, 0x80, 0x0 ;  /* 0x000000000000781c */ /* 0x000fca0003fcf028 */
[----:B------:R-:W-:-:S08]  /*3600*/  @UP2 ULDC.64 UR6, c[0x0][0x9e8] ;  /* 0x00027a0000062ab9 */ /* 0x000fd00000000a00 */
[----:B------:R-:W-:Y:S01]  /*3610*/  @P6 IMAD.HI.U32 R24, R2, UR6, RZ ;  /* 0x0000000602186c27 */ /* 0x000fe2000f8e00ff */
[----:B------:R-:W-:-:S13]  /*3620*/  PLOP3.LUT P6, PT, PT, PT, UP2, 0x80, 0x0 ;  /* 0x000000000000781c */ /* 0x000fda0003fcf028 */
[----:B------:R-:W-:-:S07]  /*3630*/  @P6 SHF.R.U32.HI R2, RZ, UR7, R24 ;  /* 0x00000007ff026c19 */ /* 0x000fce0008011618 */
.L_x_1451:
[----:B------:R-:W-:Y:S05]  /*3640*/  BSYNC B0 ;  /* 0x0000000000007941 */ /* 0x000fea0003800000 */
.L_x_1449:
[----:B------:R-:W-:-:S04]  /*3650*/  IMAD R2, R2, UR5, -R5 ;  /* 0x0000000502027c24 */ /* 0x000fc8000f8e0a05 */
[----:B------:R-:W-:-:S05]  /*3660*/  IMAD R2, R17, -0x2, R2 ;  /* 0xfffffffe11027824 */ /* 0x000fca00078e0202 */
[----:B------:R-:W-:Y:S02]  /*3670*/  VIMNMX R3, R3, R2, !PT ;  /* 0x0000000203037248 */ /* 0x000fe40007fe0100 */
[----:B------:R-:W-:-:S07]  /*3680*/  VIADDMNMX R0, R2, UR5, R0, PT ;  /* 0x0000000502007c46 */ /* 0x000fce000b800100 */
.L_x_1448:
[----:B------:R-:W-:Y:S01]  /*3690*/  ISETP.GT.AND P2, PT, R3, 0x1, !P2 ;  /* 0x000000010300780c */ /* 0x000fe20005744270 */
[----:B------:R-:W-:Y:S01]  /*36a0*/  ULDC UR6, c[0x0][0x988] ;  /* 0x0002620000067ab9 */ /* 0x000fe20000000800 */
[----:B------:R-:W-:Y:S01]  /*36b0*/  ISETP.NE.AND P6, PT, R4, RZ, PT ;  /* 0x000000ff0400720c */ /* 0x000fe20003fc5270 */
[----:B------:R-:W-:Y:S01]  /*36c0*/  @UP0 ULDC UR10, c[0x0][0x44c] ;  /* 0x00011300000a0ab9 */ /* 0x000fe20000000800 */
[----:B------:R-:W-:Y:S01]  /*36d0*/  ISETP.LT.OR P2, PT, R0, 0x2, P2 ;  /* 0x000000020000780c */ /* 0x000fe20001741670 */
[----:B------:R-:W-:Y:S01]  /*36e0*/  @UP0 ULDC UR14, c[0x0][0x450] ;  /* 0x00011400000e0ab9 */ /* 0x000fe20000000800 */
        /* <DEDUP_REMOVED lines=27> */
[----:B------:R-:W-:Y:S02]  /*38a0*/  ISETP.LT.OR P2, PT, R0, 0x19, P2 ;  /* 0x000000190000780c */ /* 0x000fe40001741670 */
[----:B------:R-:W-:Y:S02]  /*38b0*/  FMNMX.FTZ R4, R49, R4, !PT ;  /* 0x0000000431047209 */ /* 0x000fe40007810000 */
[----:B------:R-:W-:Y:S02]  /*38c0*/  FSEL R25, R38, -INF , !P2 ;  /* 0xff80000026197808 */ /* 0x000fe40005000000 */
[----:B------:R-:W-:Y:S02]  /*38d0*/  ISETP.NE.AND P2, PT, R33, RZ, PT ;  /* 0x000000ff2100720c */ /* 0x000fe40003f45270 */
[----:B------:R-:W-:Y:S02]  /*38e0*/  FMNMX.FTZ R4, R81, R4, !PT ;  /* 0x0000000451047209 */ /* 0x000fe40007810000 */
[----:B------:R-:W-:-:S02]  /*38f0*/  ISETP.GT.AND P2, PT, R3, 0x19, !P2 ;  /* 0x000000190300780c */ /* 0x000fc40005744270 */
[----:B------:R-:W-:Y:S02]  /*3900*/  ISETP.GT.AND P3, PT, R3, 0x8, !P3 ;  /* 0x000000080300780c */ /* 0x000fe40005f64270 */
[----:B------:R-:W-:Y:S02]  /*3910*/  ISETP.LT.OR P2, PT, R0, 0x1a, P2 ;  /* 0x0000001a0000780c */ /* 0x000fe40001741670 */
[----:B------:R-:W-:Y:S02]  /*3920*/  FMNMX.FTZ R32, R53, R4, !PT ;  /* 0x0000000435207209 */ /* 0x000fe40007810000 */
[----:B------:R-:W-:Y:S02]  /*3930*/  FSEL R26, R26, -INF , !P2 ;  /* 0xff8000001a1a7808 */ /* 0x000fe40005000000 */
[----:B------:R-:W-:Y:S01]  /*3940*/  ISETP.NE.AND P2, PT, R36, RZ, PT ;  /* 0x000000ff2400720c */ /* 0x000fe20003f45270 */
[----:B------:R-:W0:Y:S01]  /*3950*/  SHFL.BFLY PT, R31, R32, 0x2, 0x1f ;  /* 0x0c401f00201f7f89 */ /* 0x000e2200000e0000 */
[----:B------:R-:W-:-:S02]  /*3960*/  ISETP.LT.OR P3, PT, R0, 0x9, P3 ;  /* 0x000000090000780c */ /* 0x000fc40001f61670 */
[----:B------:R-:W-:Y:S02]  /*3970*/  ISETP.GT.AND P2, PT, R3, 0x20, !P2 ;  /* 0x000000200300780c */ /* 0x000fe40005744270 */
[----:B------:R-:W-:Y:S02]  /*3980*/  FSEL R16, R16, -INF , !P3 ;  /* 0xff80000010107808 */ /* 0x000fe40005800000 */
[----:B------:R-:W-:Y:S02]  /*3990*/  ISETP.LT.OR P2, PT, R0, 0x21, P2 ;  /* 0x000000210000780c */ /* 0x000fe40001741670 */
[----:B------:R-:W-:Y:S02]  /*39a0*/  ISETP.NE.AND P3, PT, R41, RZ, PT ;  /* 0x000000ff2900720c */ /* 0x000fe40003f65270 */
[----:B------:R-:W-:Y:S02]  /*39b0*/  FSEL R27, R42, -INF , !P2 ;  /* 0xff8000002a1b7808 */ /* 0x000fe40005000000 */
[----:B------:R-:W-:-:S02]  /*39c0*/  ISETP.NE.AND P2, PT, R40, RZ, PT ;  /* 0x000000ff2800720c */ /* 0x000fc40003f45270 */
[C---:B------:R-:W-:Y:S02]  /*39d0*/  ISETP.GT.AND P4, PT, R3.reuse, 0x31, !P4 ;  /* 0x000000310300780c */ /* 0x040fe40006784270 */
[C---:B------:R-:W-:Y:S02]  /*39e0*/  ISETP.GT.AND P2, PT, R3.reuse, 0x21, !P2 ;  /* 0x000000210300780c */ /* 0x040fe40005744270 */
[----:B------:R-:W-:Y:S02]  /*39f0*/  ISETP.GT.AND P5, PT, R3, 0x38, !P5 ;  /* 0x000000380300780c */ /* 0x000fe40006fa4270 */
[C---:B------:R-:W-:Y:S02]  /*3a00*/  ISETP.LT.OR P2, PT, R0.reuse, 0x22, P2 ;  /* 0x000000220000780c */ /* 0x040fe40001741670 */
[----:B------:R-:W-:Y:S02]  /*3a10*/  ISETP.LT.OR P4, PT, R0, 0x32, P4 ;  /* 0x000000320000780c */ /* 0x000fe40002781670 */
[----:B------:R-:W-:-:S02]  /*3a20*/  FSEL R28, R43, -INF , !P2 ;  /* 0xff8000002b1c7808 */ /* 0x000fc40005000000 */
[----:B------:R-:W-:Y:S02]  /*3a30*/  ISETP.GT.AND P2, PT, R3, 0x28, !P3 ;  /* 0x000000280300780c */ /* 0x000fe40005f44270 */
[----:B0-----:R-:W-:Y:S02]  /*3a40*/  FMNMX.FTZ R33, R32, R31, !PT ;  /* 0x0000001f20217209 */ /* 0x001fe40007810000 */
[----:B------:R-:W-:Y:S02]  /*3a50*/  ISETP.LT.OR P2, PT, R0, 0x29, P2 ;  /* 0x000000290000780c */ /* 0x000fe40001741670 */
[----:B------:R-:W-:Y:S01]  /*3a60*/  ISETP.NE.AND P3, PT, R45, RZ, PT ;  /* 0x000000ff2d00720c */ /* 0x000fe20003f65270 */
[----:B------:R-:W0:Y:S01]  /*3a70*/  SHFL.BFLY PT, R34, R33, 0x1, 0x1f ;  /* 0x0c201f0021227f89 */ /* 0x000e2200000e0000 */
[----:B------:R-:W-:Y:S02]  /*3a80*/  FSEL R29, R46, -INF , !P2 ;  /* 0xff8000002e1d7808 */ /* 0x000fe40005000000 */
[----:B------:R-:W-:-:S02]  /*3a90*/  ISETP.GT.AND P2, PT, R3, RZ, !P6 ;  /* 0x000000ff0300720c */ /* 0x000fc40007744270 */
[----:B------:R-:W-:Y:S02]  /*3aa0*/  ISETP.NE.AND P6, PT, R30, RZ, PT ;  /* 0x000000ff1e00720c */ /* 0x000fe40003fc5270 */
[----:B------:R-:W-:Y:S02]  /*3ab0*/  ISETP.LT.OR P2, PT, R0, 0x1, P2 ;  /* 0x000000010000780c */ /* 0x000fe40001741670 */
[----:B------:R-:W-:Y:S02]  /*3ac0*/  ISETP.GT.AND P3, PT, R3, 0x30, !P3 ;  /* 0x000000300300780c */ /* 0x000fe40005f64270 */
[----:B------:R-:W-:Y:S02]  /*3ad0*/  FSEL R2, R56, -INF , !P2 ;  /* 0xff80000038027808 */ /* 0x000fe40005000000 */
[----:B------:R-:W-:Y:S02]  /*3ae0*/  ISETP.NE.AND P2, PT, R44, RZ, PT ;  /* 0x000000ff2c00720c */ /* 0x000fe40003f45270 */
[----:B------:R-:W-:-:S02]  /*3af0*/  FMNMX.FTZ R31, R2, R5, !PT ;  /* 0x00000005021f7209 */ /* 0x000fc40007810000 */
[----:B------:R-:W-:Y:S02]  /*3b00*/  ISETP.GT.AND P2, PT, R3, 0x29, !P2 ;  /* 0x000000290300780c */ /* 0x000fe40005744270 */
[----:B------:R-:W-:Y:S02]  /*3b10*/  FMNMX.FTZ R31, R16, R31, !PT ;  /* 0x0000001f101f7209 */ /* 0x000fe40007810000 */
[----:B------:R-:W-:Y:S02]  /*3b20*/  ISETP.LT.OR P2, PT, R0, 0x2a, P2 ;  /* 0x0000002a0000780c */ /* 0x000fe40001741670 */
[----:B------:R-:W-:Y:S02]  /*3b30*/  FMNMX.FTZ R4, R20, R31, !PT ;  /* 0x0000001f14047209 */ /* 0x000fe40007810000 */
[----:B------:R-:W-:Y:S02]  /*3b40*/  ISETP.LT.OR P3, PT, R0, 0x31, P3 ;  /* 0x000000310000780c */ /* 0x000fe40001f61670 */
[----:B------:R-:W-:-:S02]  /*3b50*/  FMNMX.FTZ R31, R21, R4, !PT ;  /* 0x00000004151f7209 */ /* 0x000fc40007810000 */
[----:B0-----:R-:W-:Y:S02]  /*3b60*/  FMNMX.FTZ R4, R33, R34, !PT ;  /* 0x0000002221047209 */ /* 0x001fe40007810000 */
[----:B------:R-:W-:Y:S02]  /*3b70*/  FMNMX.FTZ R30, R24, R31, !PT ;  /* 0x0000001f181e7209 */ /* 0x000fe40007810000 */
[----:B------:R-:W-:Y:S01]  /*3b80*/  ISETP.LT.OR P5, PT, R0, 0x39, P5 ;  /* 0x000000390000780c */ /* 0x000fe20002fa1670 */
[----:B------:R-:W-:Y:S01]  /*3b90*/  FMUL.FTZ R33, R4, UR6 ;  /* 0x0000000604217c20 */ /* 0x000fe20008410000 */
[----:B------:R-:W-:Y:S02]  /*3ba0*/  FMNMX.FTZ R31, R25, R30, !PT ;  /* 0x0000001e191f7209 */ /* 0x000fe40007810000 */
[----:B------:R-:W-:Y:S02]  /*3bb0*/  FSEL R30, R47, -INF , !P2 ;  /* 0xff8000002f1e7808 */ /* 0x000fe40005000000 */
[----:B------:R-:W-:-:S02]  /*3bc0*/  FMNMX.FTZ R32, R26, R31, !PT ;  /* 0x0000001f1a207209 */ /* 0x000fc40007810000 */
[----:B------:R-:W-:Y:S02]  /*3bd0*/  FSETP.NEU.FTZ.AND P2, PT, R4, -INF , PT ;  /* 0xff8000000400780b */ /* 0x000fe40003f5d000 */
[----:B------:R-:W-:Y:S02]  /*3be0*/  FMNMX.FTZ R31, R27, R32, !PT ;  /* 0x000000201b1f7209 */ /* 0x000fe40007810000 */
        /* <DEDUP_REMOVED lines=15> */
[----:B------:R-:W-:Y:S01]  /*3ce0*/  MUFU.EX2 R37, R37 ;  /* 0x0000002500257308 */ /* 0x000fe20000000800 */
[----:B------:R-:W-:Y:S01]  /*3cf0*/  FSEL R0, R54, -INF , !P5 ;  /* 0xff80000036007808 */ /* 0x000fe20006800000 */
[--C-:B0-----:R-:W-:Y:S01]  /*3d00*/  FFMA.FTZ R35, R59, UR6, -R36.reuse ;  /* 0x000000063b237c23 */ /* 0x101fe20008010824 */
        /* <DEDUP_REMOVED lines=12> */
[----:B------:R-:W-:Y:S01]  /*3dd0*/  R2UR UR7, R22 ;  /* 0x00000000160772ca */ /* 0x000fe200000e0000 */
[----:B------:R-:W0:Y:S01]  /*3de0*/  SHFL.BFLY PT, R3, R34, 0x2, 0x1f ;  /* 0x0c401f0022037f89 */ /* 0x000e2200000e0000 */
[----:B------:R1:W-:Y:S08]  /*3df0*/  MUFU.EX2 R39, R38 ;  /* 0x0000002600277308 */ /* 0x0003f00000000800 */
[----:B------:R-:W-:Y:S01]  /*3e00*/  MUFU.EX2 R40, R40 ;  /* 0x0000002800287308 */ /* 0x000fe20000000800 */
[----:B-1----:R-:W-:-:S02]  /*3e10*/  FFMA.FTZ R38, R73, UR6, -R36 ;  /* 0x0000000649267c23 */ /* 0x002fc40008010824 */
[----:B------:R-:W-:-:S04]  /*3e20*/  UIMAD.WIDE.U32 UR10, UR7, UR10, URZ ;  /* 0x0000000a070a72a5 */ /* 0x000fc8000f8e003f */
[----:B------:R-:W-:Y:S01]  /*3e30*/  @UP0 USHF.R.U32.HI UR7, URZ, UR14, UR11 ;  /* 0x0000000e3f070299 */ /* 0x000fe2000801160b */
[----:B------:R-:W1:Y:S03]  /*3e40*/  MUFU.EX2 R41, R41 ;  /* 0x0000002900297308 */ /* 0x000e660000000800 */
[----:B------:R-:W-:Y:S01]  /*3e50*/  UIADD3 UR39, UR39, UR7, URZ ;  /* 0x0000000727277290 */ /* 0x000fe2000fffe03f */
[----:B0-----:R-:W-:-:S04]  /*3e60*/  FMNMX.FTZ R35, R34, R3, !PT ;  /* 0x0000000322237209 */ /* 0x001fc80007810000 */
[----:B------:R-:W-:Y:S01]  /*3e70*/  MUFU.EX2 R42, R42 ;  /* 0x0000002a002a7308 */ /* 0x000fe20000000800 */
[----:B------:R-:W-:Y:S01]  /*3e80*/  UIADD3 UR4, UR39, UR4, URZ ;  /* 0x0000000427047290 */ /* 0x000fe2000fffe03f */
[----:B------:R-:W0:Y:S06]  /*3e90*/  SHFL.BFLY PT, R34, R35, 0x1, 0x1f ;  /* 0x0c201f0023227f89 */ /* 0x000e2c00000e0000 */
[----:B------:R-:W2:Y:S01]  /*3ea0*/  MUFU.EX2 R43, R43 ;  /* 0x0000002b002b7308 */ /* 0x000ea20000000800 */
[----:B-1----:R-:W-:-:S07]  /*3eb0*/  F2FP.F16.F32.PACK_AB R192, R41, R40 ;  /* 0x0000002829c0723e */ /* 0x002fce00000000ff */
[----:B------:R-:W-:Y:S08]  /*3ec0*/  MUFU.EX2 R44, R44 ;  /* 0x0000002c002c7308 */ /* 0x000ff00000000800 */
[----:B------:R-:W1:Y:S01]  /*3ed0*/  MUFU.EX2 R45, R38 ;  /* 0x00000026002d7308 */ /* 0x000e620000000800 */
[----:B--2---:R-:W-:Y:S02]  /*3ee0*/  F2FP.F16.F32.PACK_AB R194, R43, R42 ;  /* 0x0000002a2bc2723e */ /* 0x004fe400000000ff */
[----:B0-----:R-:W-:Y:S01]  /*3ef0*/  FMNMX.FTZ R3, R35, R34, !PT ;  /* 0x0000002223037209 */ /* 0x001fe20007810000 */
[--C-:B------:R-:W-:Y:S01]  /*3f00*/  FFMA.FTZ R34, R81, UR6, -R36.reuse ;  /* 0x0000000651227c23 */ /* 0x100fe20008010824 */
[----:B------:R-:W-:Y:S01]  /*3f10*/  FFMA.FTZ R36, R53, UR6, -R36 ;  /* 0x0000000635247c23 */ /* 0x000fe20008010824 */
[----:B------:R-:W-:Y:S01]  /*3f20*/  FADD.FTZ R53, R196, R37 ;  /* 0x00000025c4357221 */ /* 0x000fe20000010000 */
[C---:B------:R-:W-:Y:S01]  /*3f30*/  FSETP.NEU.FTZ.AND P2, PT, R3.reuse, -INF , PT ;  /* 0xff8000000300780b */ /* 0x040fe20003f5d000 */
[----:B------:R-:W-:Y:S01]  /*3f40*/  FMUL.FTZ R35, R3, UR6 ;  /* 0x0000000603237c20 */ /* 0x000fe20008410000 */
[----:B------:R-:W-:Y:S01]  /*3f50*/  MUFU.EX2 R46, R46 ;  /* 0x0000002e002e7308 */ /* 0x000fe20000000800 */
[----:B------:R-:W-:-:S03]  /*3f60*/  F2FP.F16.F32.PACK_AB R196, R37, R196 ;  /* 0x000000c425c4723e */ /* 0x000fc600000000ff */
        /* <DEDUP_REMOVED lines=20> */
[----:B------:R-:W-:Y:S01]  /*40b0*/  FFMA.FTZ R33, R33, UR6, -R51 ;  /* 0x0000000621217c23 */ /* 0x000fe20008010833 */
[----:B-1----:R-:W-:-:S05]  /*40c0*/  F2FP.F16.F32.PACK_AB R188, R45, R44 ;  /* 0x0000002c2dbc723e */ /* 0x002fca00000000ff */
[----:B------:R1:W2:Y:S08]  /*40d0*/  MUFU.EX2 R199, R16 ;  /* 0x0000001000c77308 */ /* 0x0002b00000000800 */
[----:B------:R-:W3:Y:S01]  /*40e0*/  MUFU.EX2 R20, R20 ;  /* 0x0000001400147308 */ /* 0x000ee20000000800 */
[----:B-1----:R-:W-:Y:S01]  /*40f0*/  FADD.FTZ R16, R198, R53 ;  /* 0x00000035c6107221 */ /* 0x002fe20000010000 */
[----:B------:R-:W-:-:S02]  /*4100*/  F2FP.F16.F32.PACK_AB R198, R39, R198 ;  /* 0x000000c627c6723e */ /* 0x000fc400000000ff */
[----:B0-----:R-:W-:Y:S01]  /*4110*/  F2FP.F16.F32.PACK_AB R197, R5, R2 ;  /* 0x0000000205c5723e */ /* 0x001fe200000000ff */
[----:B------:R-:W-:-:S03]  /*4120*/  FADD.FTZ R53, R39, R16 ;  /* 0x0000001027357221 */ /* 0x000fc60000010000 */
[----:B------:R-:W0:Y:S01]  /*4130*/  MUFU.EX2 R21, R21 ;  /* 0x0000001500157308 */ /* 0x000e220000000800 */
[----:B------:R-:W-:-:S04]  /*4140*/  FADD.FTZ R16, R40, R53 ;  /* 0x0000003528107221 */ /* 0x000fc80000010000 */
[----:B------:R-:W-:Y:S01]  /*4150*/  FADD.FTZ R53, R41, R16 ;  /* 0x0000001029357221 */ /* 0x000fe20000010000 */
[----:B------:R-:W-:Y:S02]  /*4160*/  FADD.FTZ R16, R2, R5 ;  /* 0x0000000502107221 */ /* 0x000fe40000010000 */
[----:B------:R-:W1:Y:S01]  /*4170*/  MUFU.EX2 R24, R24 ;  /* 0x0000001800187308 */ /* 0x000e620000000800 */
[----:B------:R-:W-:Y:S01]  /*4180*/  FADD.FTZ R36, R42, R53 ;  /* 0x000000352a247221 */ /* 0x000fe20000010000 */
[----:B--2---:R-:W-:Y:S01]  /*4190*/  FADD.FTZ R53, R199, R16 ;  /* 0x00000010c7357221 */ /* 0x004fe20000010000 */
[C---:B---3--:R-:W-:Y:S02]  /*41a0*/  F2FP.F16.F32.PACK_AB R199, R20.reuse, R199 ;  /* 0x000000c714c7723e */ /* 0x048fe400000000ff */
[----:B------:R-:W-:Y:S01]  /*41b0*/  FADD.FTZ R55, R43, R36 ;  /* 0x000000242b377221 */ /* 0x000fe20000010000 */
[----:B------:R-:W-:Y:S01]  /*41c0*/  FADD.FTZ R16, R20, R53 ;  /* 0x0000003514107221 */ /* 0x000fe20000010000 */
[----:B------:R-:W-:Y:S01]  /*41d0*/  VIADD R20, R62, 0xfffffffe ;  /* 0xfffffffe3e147836 */ /* 0x000fe20000000000 */
[----:B------:R-:W2:Y:S01]  /*41e0*/  MUFU.EX2 R25, R25 ;  /* 0x0000001900197308 */ /* 0x000ea20000000800 */
[----:B------:R-:W-:Y:S01]  /*41f0*/  FADD.FTZ R36, R44, R55 ;  /* 0x000000372c247221 */ /* 0x000fe20000010000 */
[----:B0-----:R-:W-:-:S03]  /*4200*/  FADD.FTZ R51, R21, R16 ;  /* 0x0000001015337221 */ /* 0x001fc60000010000 */
[----:B------:R-:W-:-:S03]  /*4210*/  FADD.FTZ R53, R45, R36 ;  /* 0x000000242d357221 */ /* 0x000fc60000010000 */
[----:B------:R-:W0:Y:S01]  /*4220*/  MUFU.EX2 R47, R47 ;  /* 0x0000002f002f7308 */ /* 0x000e220000000800 */
[----:B-1----:R-:W-:Y:S01]  /*4230*/  FADD.FTZ R16, R24, R51 ;  /* 0x0000003318107221 */ /* 0x002fe20000010000 */
[----:B------:R-:W-:Y:S01]  /*4240*/  FADD.FTZ R36, R46, R53 ;  /* 0x000000352e247221 */ /* 0x000fe20000010000 */
[----:B------:R-:W-:-:S05]  /*4250*/  F2FP.F16.F32.PACK_AB R193, R24, R21 ;  /* 0x0000001518c1723e */ /* 0x000fca00000000ff */
        /* <DEDUP_REMOVED lines=11> */
[----:B0-----:R-:W-:-:S07]  /*4310*/  FADD.FTZ R37, R27, R16 ;  /* 0x000000101b257221 */ /* 0x001fce0000010000 */
[----:B------:R-:W0:Y:S01]  /*4320*/  MUFU.EX2 R29, R29 ;  /* 0x0000001d001d7308 */ /* 0x000e220000000800 */
[C---:B-1----:R-:W-:Y:S01]  /*4330*/  FADD.FTZ R39, R49.reuse, R36 ;  /* 0x0000002431277221 */ /* 0x042fe20000010000 */
[----:B------:R-:W-:-:S06]  /*4340*/  F2FP.F16.F32.PACK_AB R184, R49, R48 ;  /* 0x0000003031b8723e */ /* 0x000fcc00000000ff */
        /* <DEDUP_REMOVED lines=14> */
[----:B-1----:R-:W-:Y:S01]  /*4430*/  FADD.FTZ R16, R34, R39 ;  /* 0x0000002722107221 */ /* 0x002fe20000010000 */
[----:B------:R-:W-:-:S03]  /*4440*/  F2FP.F16.F32.PACK_AB R186, R35, R34 ;  /* 0x0000002223ba723e */ /* 0x000fc600000000ff */
[----:B------:R-:W-:Y:S01]  /*4450*/  FADD.FTZ R16, R35, R16 ;  /* 0x0000001023107221 */ /* 0x000fe20000010000 */
[----:B--2---:R-:W-:-:S04]  /*4460*/  FADD.FTZ R2, R0, R5 ;  /* 0x0000000500027221 */ /* 0x004fc80000010000 */
[C---:B0-----:R-:W-:Y:S01]  /*4470*/  FADD.FTZ R5, R33.reuse, R2 ;  /* 0x0000000221057221 */ /* 0x041fe20000010000 */
        /* <DEDUP_REMOVED lines=12> */
.L_x_1453:
[----:B------:R-:W-:-:S11]  /*4540*/  UISETP.NE.AND UP2, UPT, UR5, 0x1, UPT ;  /* 0x000000010500788c */ /* 0x000fd6000bf45270 */
[----:B------:R-:W-:Y:S02]  /*4550*/  @UP2 ULDC.64 UR10, c[0x0][0x9e8] ;  /* 0x00027a00000a2ab9 */ /* 0x000fe40000000a00 */
[----:B------:R-:W-:-:S04]  /*4560*/  UIMAD.WIDE.U32 UR14, UR7, UR10, URZ ;  /* 0x0000000a070e72a5 */ /* 0x000fc8000f8e003f */
[----:B------:R-:W-:-:S12]  /*4570*/  @UP2 USHF.R.U32.HI UR7, URZ, UR11, UR15 ;  /* 0x0000000b3f072299 */ /* 0x000fd8000801160f */
.L_x_1454:
[----:B------:R-:W-:-:S04]  /*4580*/  UIMAD UR5, UR7, UR5, UR5 ;  /* 0x00000005070572a4 */ /* 0x000fc8000f8e0205 */
[----:B------:R-:W-:-:S04]  /*4590*/  UISETP.LT.AND UP2, UPT, UR4, UR5, UPT ;  /* 0x000000050400728c */ /* 0x000fc8000bf41270 */
[----:B------:R-:W-:-:S12]  /*45a0*/  USEL UR4, UR4, UR5, UP2 ;  /* 0x0000000504047287 */ /* 0x000fd80009000000 */
.L_x_1452:
        /* <DEDUP_REMOVED lines=78> */
[----:B------:R-:W-:-:S05]  /*4a90*/  ULDC UR55, c[0x0][0x988] ;  /* 0x0002620000377ab9 */ /* 0x000fca0000000800 */
.L_x_1472:
[----:B------:R-:W-:-:S04]  /*4aa0*/  UIADD3 UR5, UR37, 0x1, URZ ;  /* 0x0000000125057890 */ /* 0x000fc8000fffe03f */
[----:B------:R-:W-:-:S04]  /*4ab0*/  UISETP.NE.AND UP2, UPT, UR5, 0x2, UPT ;  /* 0x000000020500788c */ /* 0x000fc8000bf45270 */
[----:B------:R-:W-:Y:S02]  /*4ac0*/  USEL UR39, URZ, 0x1, UP2 ;  /* 0x000000013f277887 */ /* 0x000fe40009000000 */
[----:B------:R-:W-:Y:S02]  /*4ad0*/  USEL UR5, UR5, URZ, UP2 ;  /* 0x0000003f05057287 */ /* 0x000fe40009000000 */
[----:B------:R-:W-:Y:S01]  /*4ae0*/  ULOP3.LUT UR39, UR36, UR39, URZ, 0x3c, !UPT ;  /* 0x0000002724277292 */ /* 0x000fe2000f8e3c3f */
[----:B------:R-:W-:Y:S11]  /*4af0*/  @!P0 BRA `(.L_x_1456) ;  /* 0x0000000000048947 */ /* 0x000ff60003800000 */
[----:B------:R-:W-:Y:S01]  /*4b00*/  BPT.TRAP 0x1 ;  /* 0x000000040000795c */ /* 0x000fe20000300000 */
.L_x_1456:
[----:B------:R-:W-:Y:S01]  /*4b10*/  ULEA UR7, UR5, UR38, 0x3 ;  /* 0x0000002605077291 */ /* 0x000fe2000f8e183f */
[----:B------:R-:W-:-:S05]  /*4b20*/  IMAD.U32 R21, RZ, RZ, UR39 ;  /* 0x00000027ff157e24 */ /* 0x000fca000f8e00ff */
[----:B------:R-:W-:-:S04]  /*4b30*/  SHF.L.U32 R21, R21, 0x1f, RZ ;  /* 0x0000001f15157819 */ /* 0x000fc800000006ff */
[----:B------:R0:W1:Y:S01]  /*4b40*/  SYNCS.PHASECHK.TRANS64.TRYWAIT P2, [UR7+0x30830], R21 ;  /* 0x03083015ff0075a7 */ /* 0x0000620008040147 */
[----:B------:R-:W-:Y:S05]  /*4b50*/  @!P0 BRA `(.L_x_1457) ;  /* 0x0000000000048947 */ /* 0x000fea0003800000 */
[----:B------:R-:W-:Y:S01]  /*4b60*/  BPT.TRAP 0x1 ;  /* 0x000000040000795c */ /* 0x000fe20000300000 */
.L_x_1457:
[----:B-1----:R-:W-:Y:S05]  /*4b70*/  @P2 BRA `(.L_x_1458) ;  /* 0x0000000000082947 */ /* 0x002fea0003800000 */
[----:B------:R-:W1:Y:S02]  /*4b80*/  SYNCS.PHASECHK.TRANS64.TRYWAIT P2, [UR7+0x30830], R21 ;  /* 0x03083015ff0075a7 */ /* 0x000e640008040147 */
[----:B-1----:R-:W-:Y:S05]  /*4b90*/  @!P2 BRA `(.L_x_1459) ;  /* 0x000001340028a947 */ /* 0x002fea0003800000 */
.L_x_1458:
        /* <DEDUP_REMOVED lines=228> */
.L_x_1460:
[----:B------:R-:W-:Y:S01]  /*59e0*/  ULEA UR14, UR37, UR38, 0x3 ;  /* 0x00000026250e7291 */ /* 0x000fe2000f8e183f */
[----:B------:R-:W-:-:S05]  /*59f0*/  IMAD.U32 R0, RZ, RZ, UR36 ;  /* 0x00000024ff007e24 */ /* 0x000fca000f8e00ff */
[----:B------:R-:W-:-:S04]  /*5a00*/  SHF.L.U32 R0, R0, 0x1f, RZ ;  /* 0x0000001f00007819 */ /* 0x000fc800000006ff */
[----:B------:R1:W2:Y:S01]  /*5a10*/  SYNCS.PHASECHK.TRANS64.TRYWAIT P2, [UR14+0x30850], R0 ;  /* 0x03085000ff0075a7 */ /* 0x0002a2000804014e */
[----:B------:R-:W-:Y:S05]  /*5a20*/  @!P0 BRA `(.L_x_1461) ;  /* 0x0000000000048947 */ /* 0x000fea0003800000 */
[----:B------:R-:W-:Y:S01]  /*5a30*/  BPT.TRAP 0x1 ;  /* 0x000000040000795c */ /* 0x000fe20000300000 */
.L_x_1461:
[----:B--2---:R-:W-:Y:S05]  /*5a40*/  @P2 BRA `(.L_x_1462) ;  /* 0x0000000000082947 */ /* 0x004fea0003800000 */
[----:B------:R-:W2:Y:S02]  /*5a50*/  SYNCS.PHASECHK.TRANS64.TRYWAIT P2, [UR14+0x30850], R0 ;  /* 0x03085000ff0075a7 */ /* 0x000ea4000804014e */
[----:B--2---:R-:W-:Y:S05]  /*5a60*/  @!P2 BRA `(.L_x_1463) ;  /* 0x00000124008ca947 */ /* 0x004fea0003800000 */
.L_x_1462:
[----:B------:R-:W-:Y:S01]  /*5a70*/  UIADD3 UR6, UR38, 0x400, URZ ;  /* 0x0000040026067890 */ /* 0x000fe2000fffe03f */
[----:B------:R-:W-:Y:S01]  /*5a80*/  WARPGROUP.ARRIVE ;  /* 0x00000000000079c5 */ /* 0x000fe20000000000 */
[----:B------:R-:W-:Y:S01]  /*5a90*/  UMOV UR11, 0x40000040 ;  /* 0x40000040000b7882 */ /* 0x000fe20000000000 */
[----:B------:R-:W-:Y:S01]  /*5aa0*/  R2UR UR15, R22 ;  /* 0x00000000160f72ca */ /* 0x000fe200000e0000 */
[----:B------:R-:W-:Y:S01]  /*5ab0*/  USHF.R.U32.HI UR6, URZ, 0x4, UR6 ;  /* 0x000000043f067899 */ /* 0x000fe20008011606 */
[----:B------:R-:W-:Y:S01]  /*5ac0*/  PLOP3.LUT P2, PT, PT, PT, UP0, 0x80, 0x0 ;  /* 0x000000000000781c */ /* 0x000fe20003f4f008 */
[----:B0-----:R-:W-:Y:S01]  /*5ad0*/  FMUL.FTZ R21, R158, UR4 ;  /* 0x000000049e157c20 */ /* 0x001fe20008410000 */
[----:B------:R-:W-:Y:S01]  /*5ae0*/  PLOP3.LUT P3, PT, PT, PT, UP0, 0x80, 0x0 ;  /* 0x000000000000781c */ /* 0x000fe20003f6f008 */
[----:B------:R-:W-:Y:S01]  /*5af0*/  ULOP3.LUT UR6, UR6, 0x3fff, URZ, 0xc0, !UPT ;  /* 0x00003fff06067892 */ /* 0x000fe2000f8ec03f */
[----:B------:R-:W-:Y:S01]  /*5b00*/  FMUL.FTZ R158, R167, UR4 ;  /* 0x00000004a79e7c20 */ /* 0x000fe20008410000 */
[----:B-1----:R-:W-:Y:S01]  /*5b10*/  FMUL.FTZ R0, R154, UR4 ;  /* 0x000000049a007c20 */ /* 0x002fe20008410000 */
[----:B------:R-:W-:Y:S01]  /*5b20*/  FMUL.FTZ R2, R155, UR4 ;  /* 0x000000049b027c20 */ /* 0x000fe20008410000 */
[----:B------:R-:W-:Y:S01]  /*5b30*/  ULOP3.LUT UR6, UR6, 0x2000000, URZ, 0xfc, !UPT ;  /* 0x0200000006067892 */ /* 0x000fe2000f8efc3f */
[----:B------:R-:W-:Y:S01]  /*5b40*/  FMUL.FTZ R154, R159, UR4 ;  /* 0x000000049f9a7c20 */ /* 0x000fe20008410000 */
[----:B------:R-:W-:Y:S01]  /*5b50*/  FMUL.FTZ R155, R162, UR4 ;  /* 0x00000004a29b7c20 */ /* 0x000fe20008410000 */
[----:B------:R-:W-:Y:S01]  /*5b60*/  FMUL.FTZ R159, R170, UR4 ;  /* 0x00000004aa9f7c20 */ /* 0x000fe20008410000 */
[----:B------:R-:W-:Y:S01]  /*5b70*/  ULEA UR6, UR37, UR6, 0xb ;  /* 0x0000000625067291 */ /* 0x000fe2000f8e583f */
[----:B------:R-:W-:-:S02]  /*5b80*/  VIADD R167, R23, UR15 ;  /* 0x0000000f17a77c36 */ /* 0x000fc40008000000 */
[----:B------:R-:W-:Y:S01]  /*5b90*/  FMUL.FTZ R162, R174, UR4 ;  /* 0x00000004aea27c20 */ /* 0x000fe20008410000 */
[----:B------:R-:W0:Y:S03]  /*5ba0*/  MUFU.TANH R0, R0 ;  /* 0x0000000000007308 */ /* 0x000e260000002400 */
[----:B------:R-:W-:Y:S02]  /*5bb0*/  UMOV UR10, UR6 ;  /* 0x00000006000a7c82 */ /* 0x000fe40008000000 */
[----:B------:R-:W-:Y:S01]  /*5bc0*/  HGMMA.64x256x16.F32 R24, R196, gdesc[UR8].tnspB, R24, gsb0 ;  /* 0x43e00008c4187df0 */ /* 0x000fe20008000818 */
[----:B------:R-:W-:Y:S02]  /*5bd0*/  UIADD3 UR10, UR6, 0x80, URZ ;  /* 0x00000080060a7890 */ /* 0x000fe4000fffe03f */
[----:B------:R-:W1:Y:S01]  /*5be0*/  MUFU.TANH R2, R2 ;  /* 0x0000000200027308 */ /* 0x000e620000002400 */
[----:B------:R-:W-:-:S07]  /*5bf0*/  UMOV UR11, 0x40000040 ;  /* 0x40000040000b7882 */ /* 0x000fce0000000000 */
[----:B------:R-:W2:Y:S08]  /*5c00*/  MUFU.TANH R21, R21 ;  /* 0x0000001500157308 */ /* 0x000eb00000002400 */
[----:B------:R-:W3:Y:S08]  /*5c10*/  MUFU.TANH R154, R154 ;  /* 0x0000009a009a7308 */ /* 0x000ef00000002400 */
[----:B------:R-:W4:Y:S08]  /*5c20*/  MUFU.TANH R155, R155 ;  /* 0x0000009b009b7308 */ /* 0x000f300000002400 */
[----:B------:R-:W0:Y:S08]  /*5c30*/  MUFU.TANH R158, R158 ;  /* 0x0000009e009e7308 */ /* 0x000e300000002400 */
[----:B------:R-:W0:Y:S08]  /*5c40*/  MUFU.TANH R159, R159 ;  /* 0x0000009f009f7308 */ /* 0x000e300000002400 */
[----:B------:R-:W0:Y:S01]  /*5c50*/  MUFU.TANH R162, R162 ;  /* 0x000000a200a27308 */ /* 0x000e220000002400 */
[----:B------:R-:W-:-:S02]  /*5c60*/  WARPGROUP.DEPBAR.LE gsb0, 0x0 ;  /* 0x00008000000079c5 */ /* 0x000fc40000010000 */
[----:B------:R-:W-:-:S06]  /*5c70*/  WARPGROUP.ARRIVE ;  /* 0x00000000000079c5 */ /* 0x000fcc0000000000 */
[----:B------:R-:W-:Y:S01]  /*5c80*/  HGMMA.64x256x16.F32 R24, R192, gdesc[UR8].tnspB, R24, gsb0 ;  /* 0x43e00008c0187df0 */ /* 0x000fe20008000818 */
[----:B------:R-:W-:Y:S01]  /*5c90*/  UIADD3 UR10, UR6, 0x100, URZ ;  /* 0x00000100060a7890 */ /* 0x000fe2000fffe03f */
[----:B------:R-:W-:Y:S01]  /*5ca0*/  UMOV UR11, 0x40000040 ;  /* 0x40000040000b7882 */ /* 0x000fe20000000000 */
[----:B------:R-:W-:Y:S02]  /*5cb0*/  WARPGROUP.DEPBAR.LE gsb0, 0x0 ;  /* 0x00008000000079c5 */ /* 0x000fe40000010000 */
[----:B------:R-:W-:Y:S01]  /*5cc0*/  WARPGROUP.ARRIVE ;  /* 0x00000000000079c5 */ /* 0x000fe20000000000 */
[----:B------:R-:W-:Y:S01]  /*5cd0*/  FMUL.FTZ R192, R168, UR4 ;  /* 0x00000004a8c07c20 */ /* 0x000fe20008410000 */
[----:B------:R-:W-:Y:S01]  /*5ce0*/  FMUL.FTZ R193, R169, UR4 ;  /* 0x00000004a9c17c20 */ /* 0x000fe20008410000 */
[----:B------:R-:W-:Y:S01]  /*5cf0*/  FMUL.FTZ R194, R172, UR4 ;  /* 0x00000004acc27c20 */ /* 0x000fe20008410000 */
[----:B------:R-:W-:Y:S01]  /*5d00*/  FMUL.FTZ R195, R173, UR4 ;  /* 0x00000004adc37c20 */ /* 0x000fe20008410000 */
[----:B------:R-:W-:-:S15]  /*5d10*/  IMAD.U32 R169, RZ, RZ, UR60 ;  /* 0x0000003cffa97e24 */ /* 0x000fde000f8e00ff */
[----:B------:R-:W-:-:S03]  /*5d20*/  NOP ;  /* 0x0000000000007918 */ /* 0x000fc60000000000 */
        /* <DEDUP_REMOVED lines=11> */
[----:B------:R-:W-:Y:S01]  /*5de0*/  @P2 IMAD.HI.U32 R152, R167, UR6, RZ ;  /* 0x00000006a7982c27 */ /* 0x000fe2000f8e00ff */
[----:B------:R-:W-:-:S03]  /*5df0*/  @UP0 ULDC UR6, c[0x0][0x450] ;  /* 0x0001140000060ab9 */ /* 0x000fc60000000800 */
[----:B------:R-:W-:Y:S01]  /*5e00*/  FMUL.FTZ R189, R153, UR4 ;  /* 0x0000000499bd7c20 */ /* 0x000fe20008410000 */
[----:B------:R-:W-:Y:S01]  /*5e10*/  FMUL.FTZ R191, R156, UR4 ;  /* 0x000000049cbf7c20 */ /* 0x000fe20008410000 */
[----:B------:R-:W-:Y:S01]  /*5e20*/  HGMMA.64x256x16.F32 R24, R184, gdesc[UR8].tnspB, R24, gsb0 ;  /* 0x43e00008b8187df0 */ /* 0x000fe20008000818 */
[----:B------:R-:W-:Y:S01]  /*5e30*/  @P3 SHF.R.U32.HI R167, RZ, UR6, R152 ;  /* 0x00000006ffa73c19 */ /* 0x000fe20008011698 */
[----:B------:R-:W-:Y:S01]  /*5e40*/  FMUL.FTZ R190, R157, UR4 ;  /* 0x000000049dbe7c20 */ /* 0x000fe20008410000 */
[----:B------:R-:W-:Y:S01]  /*5e50*/  FMUL.FTZ R156, R163, UR4 ;  /* 0x00000004a39c7c20 */ /* 0x000fe20008410000 */
[----:B------:R-:W-:Y:S01]  /*5e60*/  FMUL.FTZ R157, R166, UR4 ;  /* 0x00000004a69d7c20 */ /* 0x000fe20008410000 */
[----:B------:R-:W-:Y:S01]  /*5e70*/  FMUL.FTZ R163, R178, UR4 ;  /* 0x00000004b2a37c20 */ /* 0x000fe20008410000 */
[----:B------:R-:W5:Y:S01]  /*5e80*/  SHFL.IDX PT, R153, R167, RZ, 0x1c1f ;  /* 0x001c1fffa7997589 */ /* 0x000f6200000e0000 */
[----:B------:R-:W-:Y:S01]  /*5e90*/  FMUL.FTZ R178, R181, UR4 ;  /* 0x00000004b5b27c20 */ /* 0x000fe20008410000 */
[----:B------:R-:W-:Y:S01]  /*5ea0*/  FMUL.FTZ R166, R183, UR4 ;  /* 0x00000004b7a67c20 */ /* 0x000fe20008410000 */
[----:B------:R-:W-:Y:S01]  /*5eb0*/  IMAD.U32 R152, RZ, RZ, UR7 ;  /* 0x00000007ff987e24 */ /* 0x000fe2000f8e00ff */
[----:B------:R-:W-:Y:S01]  /*5ec0*/  PLOP3.LUT P2, PT, PT, PT, UP1, 0x40, 0x0 ;  /* 0x000000000000781c */ /* 0x000fe20003f4e818 */
[----:B------:R-:W0:Y:S01]  /*5ed0*/  MUFU.TANH R188, R188 ;  /* 0x000000bc00bc7308 */ /* 0x000e220000002400 */
[----:B------:R-:W-:Y:S01]  /*5ee0*/  ULDC UR6, c[0x0][0x9e0] ;  /* 0x0002780000067ab9 */ /* 0x000fe20000000800 */
        /* <DEDUP_REMOVED lines=13> */
[----:B------:R-:W-:Y:S02]  /*5fc0*/  IMAD.SHL.U32 R179, R20, 0x40, RZ ;  /* 0x0000004014b37824 */ /* 0x000fe400078e00ff */
[----:B------:R-:W-:Y:S01]  /*5fd0*/  FMUL.FTZ R185, R161, UR4 ;  /* 0x00000004a1b97c20 */ /* 0x000fe20008410000 */
[----:B------:R-:W-:Y:S01]  /*5fe0*/  FMUL.FTZ R161, R175, UR4 ;  /* 0x00000004afa17c20 */ /* 0x000fe20008410000 */
[----:B------:R-:W-:Y:S01]  /*5ff0*/  FMUL.FTZ R175, R176, UR4 ;  /* 0x00000004b0af7c20 */ /* 0x000fe20008410000 */
[----:B------:R-:W-:Y:S01]  /*6000*/  FMUL.FTZ R184, R160, UR4 ;  /* 0x00000004a0b87c20 */ /* 0x000fe20008410000 */
[----:B------:R-:W-:Y:S01]  /*6010*/  FMUL.FTZ R187, R165, UR4 ;  /* 0x00000004a5bb7c20 */ /* 0x000fe20008410000 */
[----:B------:R-:W-:Y:S01]  /*6020*/  FMUL.FTZ R176, R177, UR4 ;  /* 0x00000004b1b07c20 */ /* 0x000fe20008410000 */
[----:B------:R-:W-:Y:S01]  /*6030*/  IADD3 R168, -R179, 0x1, RZ ;  /* 0x00000001b3a87810 */ /* 0x000fe20007ffe1ff */
[----:B------:R-:W-:Y:S01]  /*6040*/  FMUL.FTZ R160, R171, UR4 ;  /* 0x00000004aba07c20 */ /* 0x000fe20008410000 */
[----:B------:R-:W-:Y:S01]  /*6050*/  FMUL.FTZ R177, R180, UR4 ;  /* 0x00000004b4b17c20 */ /* 0x000fe20008410000 */
[----:B------:R-:W-:Y:S01]  /*6060*/  FMUL.FTZ R165, R182, UR4 ;  /* 0x00000004b6a57c20 */ /* 0x000fe20008410000 */
[----:B------:R-:W0:Y:S01]  /*6070*/  MUFU.TANH R184, R184 ;  /* 0x000000b800b87308 */ /* 0x000e220000002400 */
[----:B------:R-:W-:Y:S01]  /*6080*/  IMAD R168, R17, -0x2, R168 ;  /* 0xfffffffe11a87824 */ /* 0x000fe200078e02a8 */
[----:B------:R0:W-:Y:S04]  /*6090*/  @!P1 SYNCS.ARRIVE.TRANS64.RED.A1T0 RZ, [R152+URZ], RZ ;  /* 0x000000ff98ff99a7 */ /* 0x0001e8000810043f */
[----:B------:R-:W-:-:S02]  /*60a0*/  IADD3 R168, -R169, UR61, R168 ;  /* 0x0000003da9a87c10 */ /* 0x000fc4000fffe1a8 */
[----:B------:R-:W0:Y:S03]  /*60b0*/  MUFU.TANH R185, R185 ;  /* 0x000000b900b97308 */ /* 0x000e260000002400 */
[C---:B------:R-:W-:Y:S02]  /*60c0*/  VIADD R183, R168.reuse, UR6 ;  /* 0x00000006a8b77c36 */ /* 0x040fe40008000000 */
[----:B------:R-:W-:Y:S02]  /*60d0*/  VIADD R196, R168, UR54 ;  /* 0x00000036a8c47c36 */ /* 0x000fe40008000000 */
[--C-:B-----5:R-:W-:Y:S01]  /*60e0*/  IMAD.IADD R180, R183, 0x1, R153.reuse ;  /* 0x00000001b7b47824 */ /* 0x120fe200078e0299 */
[----:B------:R-:W0:Y:S01]  /*60f0*/  MUFU.TANH R186, R186 ;  /* 0x000000ba00ba7308 */ /* 0x000e220000002400 */
[----:B------:R-:W-:-:S07]  /*6100*/  IMAD.IADD R182, R196, 0x1, R153 ;  /* 0x00000001c4b67824 */ /* 0x000fce00078e0299 */
        /* <DEDUP_REMOVED lines=9> */
[----:B------:R-:W-:Y:S01]  /*61a0*/  IMAD.U32 R168, RZ, RZ, UR60 ;  /* 0x0000003cffa87e24 */ /* 0x000fe2000f8e00ff */
[----:B------:R-:W-:Y:S04]  /*61b0*/  BSSY B0, `(.L_x_1465) ;  /* 0x0000011000007945 */ /* 0x000fe80003800000 */
[----:B------:R-:W-:-:S04]  /*61c0*/  IADD3 R168, -R168, UR61, R153 ;  /* 0x0000003da8a87c10 */ /* 0x000fc8000fffe199 */
[----:B------:R-:W-:-:S13]  /*61d0*/  ISETP.GT.AND P2, PT, R168, -0x1, PT ;  /* 0xffffffffa800780c */ /* 0x000fda0003f44270 */
[----:B------:R-:W-:Y:S05]  /*61e0*/  @P2 BRA `(.L_x_1466) ;  /* 0x0000000000202947 */ /* 0x000fea0003800000 */
[----:B------:R-:W-:Y:S01]  /*61f0*/  IMAD.U32 R170, RZ, RZ, UR51 ;  /* 0x00000033ffaa7e24 */ /* 0x000fe2000f8e00ff */
[----:B------:R-:W-:-:S04]  /*6200*/  LOP3.LUT R169, RZ, R168, RZ, 0x33, !PT ;  /* 0x000000a8ffa97212 */ /* 0x000fc800078e33ff */
[----:B------:R-:W-:-:S13]  /*6210*/  ISETP.NE.AND P2, PT, R170, 0x1, PT ;  /* 0x00000001aa00780c */ /* 0x000fda0003f45270 */
[----:B0-----:R-:W0:Y:S02]  /*6220*/  @P2 LDC.64 R152, c[0x0][0x9e8] ;  /* 0x00027a00ff982b82 */ /* 0x001e240000000a00 */
[----:B0-----:R-:W-:-:S05]  /*6230*/  @P2 IMAD.HI.U32 R152, R169, R152, RZ ;  /* 0x00000098a9982227 */ /* 0x001fca00078e00ff */
[----:B------:R-:W-:-:S04]  /*6240*/  @P2 SHF.R.U32.HI R169, RZ, R153, R152 ;  /* 0x00000099ffa92219 */ /* 0x000fc80000011698 */
[----:B------:R-:W-:Y:S01]  /*6250*/  LOP3.LUT R168, RZ, R169, RZ, 0x33, !PT ;  /* 0x000000a9ffa87212 */ /* 0x000fe200078e33ff */
[----:B------:R-:W-:Y:S06]  /*6260*/  BRA `(.L_x_1467) ;  /* 0x0000000000147947 */ /* 0x000fec0003800000 */
.L_x_1466:
[----:B------:R-:W-:-:S05]  /*6270*/  IMAD.U32 R170, RZ, RZ, UR51 ;  /* 0x00000033ffaa7e24 */ /* 0x000fca000f8e00ff */
[----:B------:R-:W-:-:S13]  /*6280*/  ISETP.NE.AND P2, PT, R170, 0x1, PT ;  /* 0x00000001aa00780c */ /* 0x000fda0003f45270 */
[----:B0-----:R-:W0:Y:S02]  /*6290*/  @P2 LDC.64 R152, c[0x0][0x9e8] ;  /* 0x00027a00ff982b82 */ /* 0x001e240000000a00 */
[----:B0-----:R-:W-:-:S05]  /*62a0*/  @P2 IMAD.HI.U32 R152, R168, R152, RZ ;  /* 0x00000098a8982227 */ /* 0x001fca00078e00ff */
[----:B------:R-:W-:-:S07]  /*62b0*/  @P2 SHF.R.U32.HI R168, RZ, R153, R152 ;  /* 0x00000099ffa82219 */ /* 0x000fce0000011698 */
.L_x_1467:
[----:B------:R-:W-:Y:S05]  /*62c0*/  BSYNC B0 ;  /* 0x0000000000007941 */ /* 0x000fea0003800000 */
.L_x_1465:
[----:B------:R-:W-:-:S04]  /*62d0*/  IMAD R168, R168, R170, -R179 ;  /* 0x000000aaa8a87224 */ /* 0x000fc800078e0ab3 */
[----:B------:R-:W-:-:S05]  /*62e0*/  IMAD R153, R17, -0x2, R168 ;  /* 0xfffffffe11997824 */ /* 0x000fca00078e02a8 */
[----:B------:R-:W-:Y:S02]  /*62f0*/  VIADDMNMX R180, R153, R170, R180, PT ;  /* 0x000000aa99b47246 */ /* 0x000fe400038001b4 */
[----:B------:R-:W-:-:S07]  /*6300*/  VIMNMX R182, R182, R153, !PT ;  /* 0x00000099b6b67248 */ /* 0x000fce0007fe0100 */
.L_x_1464:
[----:B------:R-:W-:Y:S01]  /*6310*/  ISETP.GT.AND P2, PT, R20, -0x1, PT ;  /* 0xffffffff1400780c */ /* 0x000fe20003f44270 */
[----:B0-----:R0:W1:Y:S03]  /*6320*/  SHFL.IDX PT, R152, R167, 0x1, 0x1c1f ;  /* 0x003c1f00a7987f89 */ /* 0x00106600000e0000 */
[C---:B------:R-:W-:Y:S02]  /*6330*/  ISETP.GT.AND P5, PT, R182.reuse, RZ, P2 ;  /* 0x000000ffb600720c */ /* 0x040fe400017a4270 */
[----:B------:R-:W-:Y:S02]  /*6340*/  ISETP.GT.AND P4, PT, R182, 0x1, P2 ;  /* 0x00000001b600780c */ /* 0x000fe40001784270 */
[----:B------:R-:W-:Y:S02]  /*6350*/  ISETP.LT.OR P5, PT, R180, 0x1, P5 ;  /* 0x00000001b400780c */ /* 0x000fe40002fa1670 */
[----:B------:R-:W-:-:S02]  /*6360*/  ISETP.GT.AND P6, PT, R182, 0x8, P2 ;  /* 0x00000008b600780c */ /* 0x000fc400017c4270 */
[----:B------:R-:W-:Y:S02]  /*6370*/  FSEL R181, R188, -INF , !P5 ;  /* 0xff800000bcb57808 */ /* 0x000fe40006800000 */
[C---:B------:R-:W-:Y:S02]  /*6380*/  ISETP.GT.AND P5, PT, R182.reuse, 0x10, P2 ;  /* 0x00000010b600780c */ /* 0x040fe400017a4270 */
[----:B------:R-:W-:Y:S02]  /*6390*/  ISETP.GT.AND P3, PT, R182, 0x9, P2 ;  /* 0x00000009b600780c */ /* 0x000fe40001764270 */
[C---:B------:R-:W-:Y:S02]  /*63a0*/  ISETP.LT.OR P5, PT, R180.reuse, 0x11, P5 ;  /* 0x00000011b400780c */ /* 0x040fe40002fa1670 */
[----:B------:R-:W-:Y:S02]  /*63b0*/  ISETP.LT.OR P4, PT, R180, 0x2, P4 ;  /* 0x00000002b400780c */ /* 0x000fe40002781670 */
[----:B0-----:R-:W-:-:S02]  /*63c0*/  FSEL R167, R184, -INF , !P5 ;  /* 0xff800000b8a77808 */ /* 0x001fc40006800000 */
[----:B------:R-:W-:Y:S02]  /*63d0*/  ISETP.GT.AND P5, PT, R182, 0x20, P2 ;  /* 0x00000020b600780c */ /* 0x000fe400017a4270 */
[C---:B------:R-:W-:Y:S02]  /*63e0*/  ISETP.LT.OR P6, PT, R180.reuse, 0x9, P6 ;  /* 0x00000009b400780c */ /* 0x040fe400037c1670 */
[C---:B------:R-:W-:Y:S02]  /*63f0*/  ISETP.LT.OR P3, PT, R180.reuse, 0xa, P3 ;  /* 0x0000000ab400780c */ /* 0x040fe40001f61670 */
[----:B------:R-:W-:Y:S02]  /*6400*/  ISETP.LT.OR P5, PT, R180, 0x21, P5 ;  /* 0x00000021b400780c */ /* 0x000fe40002fa1670 */
[----:B------:R-:W-:Y:S02]  /*6410*/  FSEL R189, R189, -INF , !P4 ;  /* 0xff800000bdbd7808 */ /* 0x000fe40006000000 */
[----:B------:R-:W-:-:S02]  /*6420*/  FSEL R191, R191, -INF , !P6 ;  /* 0xff800000bfbf7808 */ /* 0x000fc40007000000 */
[----:B------:R-:W-:Y:S02]  /*6430*/  FSEL R190, R190, -INF , !P3 ;  /* 0xff800000bebe7808 */ /* 0x000fe40005800000 */
[C---:B------:R-:W-:Y:S02]  /*6440*/  ISETP.GT.AND P4, PT, R182.reuse, 0x11, P2 ;  /* 0x00000011b600780c */ /* 0x040fe40001784270 */
[C---:B------:R-:W-:Y:S02]  /*6450*/  ISETP.GT.AND P6, PT, R182.reuse, 0x18, P2 ;  /* 0x00000018b600780c */ /* 0x040fe400017c4270 */
[----:B------:R-:W-:Y:S02]  /*6460*/  ISETP.GT.AND P3, PT, R182, 0x19, P2 ;  /* 0x00000019b600780c */ /* 0x000fe40001764270 */
[----:B------:R-:W-:Y:S02]  /*6470*/  FSEL R171, R192, -INF , !P5 ;  /* 0xff800000c0ab7808 */ /* 0x000fe40006800000 */
[----:B------:R-:W-:-:S02]  /*6480*/  ISETP.GT.AND P5, PT, R182, 0x30, P2 ;  /* 0x00000030b600780c */ /* 0x000fc400017a4270 */
[C---:B------:R-:W-:Y:S02]  /*6490*/  ISETP.LT.OR P4, PT, R180.reuse, 0x12, P4 ;  /* 0x00000012b400780c */ /* 0x040fe40002781670 */
        /* <DEDUP_REMOVED lines=10> */
[----:B------:R-:W-:-:S02]  /*6540*/  PLOP3.LUT P5, PT, PT, PT, UP1, 0x40, 0x0 ;  /* 0x000000000000781c */ /* 0x000fc40003fae818 */
[C---:B------:R-:W-:Y:S02]  /*6550*/  ISETP.LT.OR P4, PT, R180.reuse, 0x22, P4 ;  /* 0x00000022b400780c */ /* 0x040fe40002781670 */
[C---:B------:R-:W-:Y:S02]  /*6560*/  ISETP.LT.OR P6, PT, R180.reuse, 0x29, P6 ;  /* 0x00000029b400780c */ /* 0x040fe400037c1670 */
[----:B------:R-:W-:Y:S02]  /*6570*/  ISETP.LT.OR P3, PT, R180, 0x2a, P3 ;  /* 0x0000002ab400780c */ /* 0x000fe40001f61670 */
[----:B------:R-:W-:Y:S02]  /*6580*/  FSEL R172, R193, -INF , !P4 ;  /* 0xff800000c1ac7808 */ /* 0x000fe40006000000 */
[----:B------:R-:W-:Y:S02]  /*6590*/  FSEL R173, R194, -INF , !P6 ;  /* 0xff800000c2ad7808 */ /* 0x000fe40007000000 */
[----:B------:R-:W-:-:S02]  /*65a0*/  FSEL R174, R195, -INF , !P3 ;  /* 0xff800000c3ae7808 */ /* 0x000fc40005800000 */
[C---:B------:R-:W-:Y:S02]  /*65b0*/  ISETP.GT.AND P4, PT, R182.reuse, 0x31, P2 ;  /* 0x00000031b600780c */ /* 0x040fe40001784270 */
[C---:B------:R-:W-:Y:S02]  /*65c0*/  ISETP.GT.AND P6, PT, R182.reuse, 0x38, P2 ;  /* 0x00000038b600780c */ /* 0x040fe400017c4270 */
[----:B------:R-:W-:Y:S02]  /*65d0*/  ISETP.GT.AND P3, PT, R182, 0x39, P2 ;  /* 0x00000039b600780c */ /* 0x000fe40001764270 */
[C---:B------:R-:W-:Y:S02]  /*65e0*/  ISETP.LT.OR P4, PT, R180.reuse, 0x32, P4 ;  /* 0x00000032b400780c */ /* 0x040fe40002781670 */
[C---:B------:R-:W-:Y:S02]  /*65f0*/  ISETP.LT.OR P6, PT, R180.reuse, 0x39, P6 ;  /* 0x00000039b400780c */ /* 0x040fe400037c1670 */
[----:B------:R-:W-:Y:S01]  /*6600*/  ISETP.LT.OR P3, PT, R180, 0x3a, P3 ;  /* 0x0000003ab400780c */ /* 0x000fe20001f61670 */
[--C-:B-1----:R-:W-:Y:S01]  /*6610*/  IMAD.IADD R180, R183, 0x1, R152.reuse ;  /* 0x00000001b7b47824 */ /* 0x102fe200078e0298 */
[----:B------:R-:W-:Y:S01]  /*6620*/  FSEL R176, R176, -INF , !P4 ;  /* 0xff800000b0b07808 */ /* 0x000fe20006000000 */
[----:B------:R-:W-:Y:S01]  /*6630*/  IMAD.IADD R183, R196, 0x1, R152 ;  /* 0x00000001c4b77824 */ /* 0x000fe200078e0298 */
[----:B------:R-:W-:-:S02]  /*6640*/  FSEL R177, R177, -INF , !P6 ;  /* 0xff800000b1b17808 */ /* 0x000fc40007000000 */
[----:B------:R-:W-:Y:S01]  /*6650*/  FSEL R178, R178, -INF , !P3 ;  /* 0xff800000b2b27808 */ /* 0x000fe20005800000 */
[----:B------:R-:W-:Y:S06]  /*6660*/  @P5 BRA `(.L_x_1468) ;  /* 0x00000000005c5947 */ /* 0x000fec0003800000 */
        /* <DEDUP_REMOVED lines=13> */
.L_x_1470:
[----:B------:R-:W-:-:S05]  /*6740*/  IMAD.U32 R187, RZ, RZ, UR51 ;  /* 0x00000033ffbb7e24 */ /* 0x000fca000f8e00ff */
[----:B------:R-:W-:-:S13]  /*6750*/  ISETP.NE.AND P3, PT, R187, 0x1, PT ;  /* 0x00000001bb00780c */ /* 0x000fda0003f65270 */
[----:B------:R-:W0:Y:S02]  /*6760*/  @P3 LDC.64 R152, c[0x0][0x9e8] ;  /* 0x00027a00ff983b82 */ /* 0x000e240000000a00 */
[----:B0-----:R-:W-:-:S05]  /*6770*/  @P3 IMAD.HI.U32 R152, R182, R152, RZ ;  /* 0x00000098b6983227 */ /* 0x001fca00078e00ff */
[----:B------:R-:W-:-:S07]  /*6780*/  @P3 SHF.R.U32.HI R182, RZ, R153, R152 ;  /* 0x00000099ffb63219 */ /* 0x000fce0000011698 */
.L_x_1471:
[----:B------:R-:W-:Y:S05]  /*6790*/  BSYNC B0 ;  /* 0x0000000000007941 */ /* 0x000fea0003800000 */
.L_x_1469:
[----:B------:R-:W-:-:S04]  /*67a0*/  IMAD R182, R182, R187, -R179 ;  /* 0x000000bbb6b67224 */ /* 0x000fc800078e0ab3 */
[----:B------:R-:W-:-:S05]  /*67b0*/  IMAD R182, R17, -0x2, R182 ;  /* 0xfffffffe11b67824 */ /* 0x000fca00078e02b6 */
[----:B------:R-:W-:Y:S02]  /*67c0*/  VIADDMNMX R180, R182, R187, R180, PT ;  /* 0x000000bbb6b47246 */ /* 0x000fe400038001b4 */
[----:B------:R-:W-:-:S07]  /*67d0*/  VIMNMX R183, R183, R182, !PT ;  /* 0x000000b6b7b77248 */ /* 0x000fce0007fe0100 */
.L_x_1468:
        /* <DEDUP_REMOVED lines=94> */
[----:B------:R1:W-:Y:S01]  /*6dc0*/  MUFU.EX2 R179, R190 ;  /* 0x000000be00b37308 */ /* 0x0003e20000000800 */
[----:B0-----:R-:W-:Y:S01]  /*6dd0*/  FMNMX.FTZ R181, R165, R180, !PT ;  /* 0x000000b4a5b57209 */ /* 0x001fe20007810000 */
[--C-:B------:R-:W-:Y:S01]  /*6de0*/  FFMA.FTZ R194, R169, UR6, -R0.reuse ;  /* 0x00000006a9c27c23 */ /* 0x100fe20008010800 */
[----:B------:R-:W-:Y:S01]  /*6df0*/  FSEL R177, R152, RZ, P4 ;  /* 0x000000ff98b17208 */ /* 0x000fe20002000000 */
[--C-:B------:R-:W-:Y:S01]  /*6e00*/  FFMA.FTZ R188, R171, UR6, -R0.reuse ;  /* 0x00000006abbc7c23 */ /* 0x100fe20008010800 */
[----:B------:R-:W-:Y:S01]  /*6e10*/  FMNMX.FTZ R181, R166, R181, !PT ;  /* 0x000000b5a6b57209 */ /* 0x000fe20007810000 */
[--C-:B------:R-:W-:Y:S01]  /*6e20*/  FFMA.FTZ R184, R175, UR6, -R0.reuse ;  /* 0x00000006afb87c23 */ /* 0x100fe20008010800 */
[--C-:B------:R-:W-:Y:S01]  /*6e30*/  FFMA.FTZ R196, R189, UR6, -R0.reuse ;  /* 0x00000006bdc47c23 */ /* 0x100fe20008010800 */
[--C-:B------:R-:W-:Y:S01]  /*6e40*/  FFMA.FTZ R198, R191, UR6, -R0.reuse ;  /* 0x00000006bfc67c23 */ /* 0x100fe20008010800 */
[--C-:B-1----:R-:W-:Y:S01]  /*6e50*/  FFMA.FTZ R190, R173, UR6, -R0.reuse ;  /* 0x00000006adbe7c23 */ /* 0x102fe20008010800 */
[----:B------:R-:W0:Y:S01]  /*6e60*/  SHFL.BFLY PT, R168, R181, 0x2, 0x1f ;  /* 0x0c401f00b5a87f89 */ /* 0x000e2200000e0000 */
[--C-:B------:R-:W-:Y:S01]  /*6e70*/  FFMA.FTZ R169, R170, UR6, -R0.reuse ;  /* 0x00000006aaa97c23 */ /* 0x100fe20008010800 */
        /* <DEDUP_REMOVED lines=8> */
[----:B------:R-:W1:Y:S01]  /*6f00*/  MUFU.EX2 R0, R0 ;  /* 0x0000000000007308 */ /* 0x000e620000000800 */
[----:B0-----:R-:W-:-:S05]  /*6f10*/  FMNMX.FTZ R168, R181, R168, !PT ;  /* 0x000000a8b5a87209 */ /* 0x001fca0007810000 */
[----:B------:R-:W0:Y:S02]  /*6f20*/  SHFL.BFLY PT, R181, R168, 0x1, 0x1f ;  /* 0x0c201f00a8b57f89 */ /* 0x000e2400000e0000 */
[----:B------:R-:W2:Y:S08]  /*6f30*/  MUFU.EX2 R192, R192 ;  /* 0x000000c000c07308 */ /* 0x000eb00000000800 */
[----:B------:R-:W3:Y:S08]  /*6f40*/  MUFU.EX2 R167, R167 ;  /* 0x000000a700a77308 */ /* 0x000ef00000000800 */
[----:B------:R-:W-:Y:S01]  /*6f50*/  MUFU.EX2 R194, R194 ;  /* 0x000000c200c27308 */ /* 0x000fe20000000800 */
[----:B0-----:R-:W-:-:S07]  /*6f60*/  FMNMX.FTZ R168, R168, R181, !PT ;  /* 0x000000b5a8a87209 */ /* 0x001fce0007810000 */
        /* <DEDUP_REMOVED lines=13> */
[----:B-1----:R-:W-:Y:S01]  /*7040*/  FFMA.FTZ R3, R0, R16, R153 ;  /* 0x0000001000037223 */ /* 0x002fe20000010099 */
        /* <DEDUP_REMOVED lines=9> */
[----:B------:R-:W-:Y:S01]  /*70e0*/  FFMA.FTZ R160, R160, UR6, -R181 ;  /* 0x00000006a0a07c23 */ /* 0x000fe200080108b5 */
[----:B------:R-:W-:-:S02]  /*70f0*/  IMAD.U32 R21, RZ, RZ, UR14 ;  /* 0x0000000eff157e24 */ /* 0x000fc4000f8e00ff */
[----:B------:R-:W-:Y:S01]  /*7100*/  FADD.FTZ R3, R179, R16 ;  /* 0x00000010b3037221 */ /* 0x000fe20000010000 */
[--C-:B------:R-:W-:Y:S01]  /*7110*/  FFMA.FTZ R185, R163, UR6, -R181.reuse ;  /* 0x00000006a3b97c23 */ /* 0x100fe200080108b5 */
[----:B------:R-:W-:Y:S01]  /*7120*/  FFMA.FTZ R164, R164, UR6, -R181 ;  /* 0x00000006a4a47c23 */ /* 0x000fe200080108b5 */
[----:B------:R-:W0:Y:S01]  /*7130*/  MUFU.EX2 R2, R2 ;  /* 0x0000000200027308 */ /* 0x000e220000000800 */
[----:B--2---:R-:W-:Y:S01]  /*7140*/  FADD.FTZ R162, R192, R3 ;  /* 0x00000003c0a27221 */ /* 0x004fe20000010000 */
[----:B------:R-:W-:Y:S02]  /*7150*/  @!P1 VIADD R21, R21, 0x30860 ;  /* 0x0003086015159836 */ /* 0x000fe40000000000 */
[--C-:B------:R-:W-:Y:S01]  /*7160*/  FFMA.FTZ R165, R165, UR6, -R181.reuse ;  /* 0x00000006a5a57c23 */ /* 0x100fe200080108b5 */
[----:B------:R-:W-:Y:S01]  /*7170*/  FFMA.FTZ R166, R166, UR6, -R181 ;  /* 0x00000006a6a67c23 */ /* 0x000fe200080108b5 */
[C---:B------:R-:W-:Y:S01]  /*7180*/  ISETP.GT.AND P2, PT, R20.reuse, UR50, PT ;  /* 0x0000003214007c0c */ /* 0x040fe2000bf44270 */
[----:B------:R-:W-:Y:S01]  /*7190*/  VIADD R20, R20, 0xffffffff ;  /* 0xffffffff14147836 */ /* 0x000fe20000000000 */
[----:B------:R-:W-:Y:S01]  /*71a0*/  @!P1 PRMT R21, RZ, 0x654, R21 ;  /* 0x00000654ff159816 */ /* 0x000fe20000000015 */
[----:B------:R-:W1:Y:S01]  /*71b0*/  MUFU.EX2 R199, R199 ;  /* 0x000000c700c77308 */ /* 0x000e620000000800 */
[----:B------:R-:W-:-:S02]  /*71c0*/  F2FP.F16.F32.PACK_AB R196, R196, R153 ;  /* 0x00000099c4c4723e */ /* 0x000fc400000000ff */
[----:B------:R2:W-:Y:S01]  /*71d0*/  @!P1 SYNCS.ARRIVE.TRANS64.RED.A1T0 RZ, [R21+URZ], RZ ;  /* 0x000000ff15ff99a7 */ /* 0x0005e2000810043f */
[----:B------:R-:W-:Y:S02]  /*71e0*/  F2FP.F16.F32.PACK_AB R198, R179, R198 ;  /* 0x000000c6b3c6723e */ /* 0x000fe400000000ff */
[----:B---3--:R-:W-:Y:S02]  /*71f0*/  F2FP.F16.F32.PACK_AB R192, R167, R192 ;  /* 0x000000c0a7c0723e */ /* 0x008fe400000000ff */
[----:B------:R-:W3:Y:S01]  /*7200*/  MUFU.EX2 R154, R154 ;  /* 0x0000009a009a7308 */ /* 0x000ee20000000800 */
[----:B0-----:R-:W-:Y:S01]  /*7210*/  FFMA.FTZ R5, R2, R5, R197 ;  /* 0x0000000502057223 */ /* 0x001fe200000100c5 */
[----:B------:R-:W-:-:S03]  /*7220*/  F2FP.F16.F32.PACK_AB R197, R4, R197 ;  /* 0x000000c504c5723e */ /* 0x000fc600000000ff */
[----:B------:R-:W-:Y:S01]  /*7230*/  FADD.FTZ R16, R4, R5 ;  /* 0x0000000504107221 */ /* 0x000fe20000010000 */
[----:B------:R-:W-:Y:S01]  /*7240*/  FADD.FTZ R5, R167, R162 ;  /* 0x000000a2a7057221 */ /* 0x000fe20000010000 */
[----:B------:R-:W-:Y:S01]  /*7250*/  FFMA.FTZ R162, R161, UR6, -R181 ;  /* 0x00000006a1a27c23 */ /* 0x000fe200080108b5 */
[----:B------:R-:W0:Y:S01]  /*7260*/  MUFU.EX2 R193, R193 ;  /* 0x000000c100c17308 */ /* 0x000e220000000800 */
[----:B-1----:R-:W-:Y:S01]  /*7270*/  FADD.FTZ R3, R199, R16 ;  /* 0x00000010c7037221 */ /* 0x002fe20000010000 */
[----:B------:R-:W-:Y:S01]  /*7280*/  FADD.FTZ R170, R194, R5 ;  /* 0x00000005c2aa7221 */ /* 0x000fe20000010000 */
[C---:B------:R-:W-:Y:S01]  /*7290*/  F2FP.F16.F32.PACK_AB R194, R169.reuse, R194 ;  /* 0x000000c2a9c2723e */ /* 0x040fe200000000ff */
[----:B------:R-:W-:Y:S02]  /*72a0*/  IMAD.MOV.U32 R4, RZ, RZ, R152 ;  /* 0x000000ffff047224 */ /* 0x000fe400078e0098 */
[----:B------:R-:W-:Y:S02]  /*72b0*/  FADD.FTZ R5, R169, R170 ;  /* 0x000000aaa9057221 */ /* 0x000fe40000010000 */
[----:B------:R-:W1:Y:S01]  /*72c0*/  MUFU.EX2 R156, R156 ;  /* 0x0000009c009c7308 */ /* 0x000e620000000800 */
[----:B---3--:R-:W-:Y:S01]  /*72d0*/  FADD.FTZ R16, R154, R3 ;  /* 0x000000039a107221 */ /* 0x008fe20000010000 */
[----:B------:R-:W-:Y:S01]  /*72e0*/  FADD.FTZ R170, R188, R5 ;  /* 0x00000005bcaa7221 */ /* 0x000fe20000010000 */
[----:B------:R-:W-:-:S05]  /*72f0*/  F2FP.F16.F32.PACK_AB R199, R154, R199 ;  /* 0x000000c79ac7723e */ /* 0x000fca00000000ff */
        /* <DEDUP_REMOVED lines=16> */
[C---:B0-----:R-:W-:Y:S01]  /*7400*/  FADD.FTZ R16, R160.reuse, R3 ;  /* 0x00000003a0107221 */ /* 0x041fe20000010000 */
[----:B------:R-:W-:-:S06]  /*7410*/  F2FP.F16.F32.PACK_AB R189, R160, R189 ;  /* 0x000000bda0bd723e */ /* 0x000fcc00000000ff */
[----:B------:R-:W0:Y:S01]  /*7420*/  MUFU.EX2 R173, R173 ;  /* 0x000000ad00ad7308 */ /* 0x000e220000000800 */
[----:B-1----:R-:W-:-:S07]  /*7430*/  FADD.FTZ R170, R190, R5 ;  /* 0x00000005beaa7221 */ /* 0x002fce0000010000 */
[----:B------:R-:W1:Y:S01]  /*7440*/  MUFU.EX2 R162, R162 ;  /* 0x000000a200a27308 */ /* 0x000e620000000800 */
[----:B---3--:R-:W-:-:S07]  /*7450*/  FADD.FTZ R3, R191, R16 ;  /* 0x00000010bf037221 */ /* 0x008fce0000010000 */
[----:B------:R-:W3:Y:S01]  /*7460*/  MUFU.EX2 R184, R184 ;  /* 0x000000b800b87308 */ /* 0x000ee20000000800 */
[C---:B0-----:R-:W-:Y:S01]  /*7470*/  FADD.FTZ R5, R173.reuse, R170 ;  /* 0x000000aaad057221 */ /* 0x041fe20000010000 */
[----:B------:R-:W-:-:S06]  /*7480*/  F2FP.F16.F32.PACK_AB R190, R173, R190 ;  /* 0x000000beadbe723e */ /* 0x000fcc00000000ff */
[----:B------:R-:W-:Y:S01]  /*7490*/  MUFU.EX2 R185, R185 ;  /* 0x000000b900b97308 */ /* 0x000fe20000000800 */
[----:B-1----:R-:W-:-:S07]  /*74a0*/  F2FP.F16.F32.PACK_AB R191, R162, R191 ;  /* 0x000000bfa2bf723e */ /* 0x002fce00000000ff */
[----:B------:R-:W0:Y:S01]  /*74b0*/  MUFU.EX2 R175, R175 ;  /* 0x000000af00af7308 */ /* 0x000e220000000800 */
[----:B---3--:R-:W-:-:S07]  /*74c0*/  FADD.FTZ R170, R184, R5 ;  /* 0x00000005b8aa7221 */ /* 0x008fce0000010000 */
[----:B--2---:R1:W2:Y:S08]  /*74d0*/  MUFU.EX2 R21, R164 ;  /* 0x000000a400157308 */ /* 0x0042b00000000800 */
[----:B------:R-:W3:Y:S01]  /*74e0*/  MUFU.EX2 R186, R186 ;  /* 0x000000ba00ba7308 */ /* 0x000ee20000000800 */
[----:B-1----:R-:W-:Y:S01]  /*74f0*/  FADD.FTZ R164, R162, R3 ;  /* 0x00000003a2a47221 */ /* 0x002fe20000010000 */
[C---:B0-----:R-:W-:Y:S01]  /*7500*/  FADD.FTZ R5, R175.reuse, R170 ;  /* 0x000000aaaf057221 */ /* 0x041fe20000010000 */
[----:B------:R-:W-:Y:S01]  /*7510*/  F2FP.F16.F32.PACK_AB R184, R175, R184 ;  /* 0x000000b8afb8723e */ /* 0x000fe200000000ff */
[----:B------:R-:W-:-:S02]  /*7520*/  IMAD.MOV.U32 R3, RZ, RZ, R168 ;  /* 0x000000ffff037224 */ /* 0x000fc400078e00a8 */
[----:B------:R-:W-:Y:S02]  /*7530*/  FADD.FTZ R164, R185, R164 ;  /* 0x000000a4b9a47221 */ /* 0x000fe40000010000 */
[----:B------:R-:W0:Y:S02]  /*7540*/  MUFU.EX2 R165, R165 ;  /* 0x000000a500a57308 */ /* 0x000e240000000800 */
[C---:B--2---:R-:W-:Y:S01]  /*7550*/  FADD.FTZ R164, R21.reuse, R164 ;  /* 0x000000a415a47221 */ /* 0x044fe20000010000 */
[----:B------:R-:W-:-:S05]  /*7560*/  F2FP.F16.F32.PACK_AB R185, R21, R185 ;  /* 0x000000b915b9723e */ /* 0x000fca00000000ff */
[----:B------:R-:W1:Y:S01]  /*7570*/  MUFU.EX2 R177, R178 ;  /* 0x000000b200b17308 */ /* 0x000e620000000800 */
[----:B---3--:R-:W-:-:S07]  /*7580*/  FADD.FTZ R16, R186, R5 ;  /* 0x00000005ba107221 */ /* 0x008fce0000010000 */
[----:B------:R-:W2:Y:S01]  /*7590*/  MUFU.EX2 R166, R166 ;  /* 0x000000a600a67308 */ /* 0x000ea20000000800 */
[----:B0-----:R-:W-:Y:S01]  /*75a0*/  FADD.FTZ R164, R165, R164 ;  /* 0x000000a4a5a47221 */ /* 0x001fe20000010000 */
[C---:B-1----:R-:W-:Y:S01]  /*75b0*/  FADD.FTZ R16, R177.reuse, R16 ;  /* 0x00000010b1107221 */ /* 0x042fe20000010000 */
[----:B------:R-:W-:Y:S02]  /*75c0*/  F2FP.F16.F32.PACK_AB R186, R177, R186 ;  /* 0x000000bab1ba723e */ /* 0x000fe400000000ff */
[C---:B--2---:R-:W-:Y:S01]  /*75d0*/  FADD.FTZ R5, R166.reuse, R164 ;  /* 0x000000a4a6057221 */ /* 0x044fe20000010000 */
[----:B------:R-:W-:Y:S01]  /*75e0*/  F2FP.F16.F32.PACK_AB R187, R166, R165 ;  /* 0x000000a5a6bb723e */ /* 0x000fe200000000ff */
[----:B------:R-:W-:Y:S06]  /*75f0*/  @P2 BRA `(.L_x_1472) ;  /* 0xffffffd400282947 */ /* 0x000fec000383ffff */
[----:B------:R-:W-:Y:S01]  /*7600*/  IMAD.MOV.U32 R3, RZ, RZ, R168 ;  /* 0x000000ffff037224 */ /* 0x000fe200078e00a8 */
[----:B------:R-:W-:Y:S01]  /*7610*/  UMOV UR37, UR5 ;  /* 0x0000000500257c82 */ /* 0x000fe20008000000 */
[----:B------:R-:W-:Y:S01]  /*7620*/  IMAD.MOV.U32 R4, RZ, RZ, R152 ;  /* 0x000000ffff047224 */ /* 0x000fe200078e0098 */
[----:B------:R-:W-:-:S06]  /*7630*/  UMOV UR36, UR39 ;  /* 0x0000002700247c82 */ /* 0x000fcc0008000000 */
.L_x_1455:
[----:B------:R-:W-:Y:S01]  /*7640*/  R2UR UR5, R22 ;  /* 0x00000000160572ca */ /* 0x000fe200000e0000 */
[----:B------:R-:W-:Y:S01]  /*7650*/  ULDC UR4, c[0x0][0x448] ;  /* 0x0001120000047ab9 */ /* 0x000fe20000000800 */
[----:B------:R-:W-:Y:S01]  /*7660*/  ULDC UR7, c[0x0][0x9e4] ;  /* 0x0002790000077ab9 */ /* 0x000fe20000000800 */
[----:B------:R-:W-:Y:S02]  /*7670*/  UISETP.NE.AND UP0, UPT, UR4, 0x1, UPT ;  /* 0x000000010400788c */ /* 0x000fe4000bf05270 */
[----:B------:R-:W-:Y:S02]  /*7680*/  UISETP.GE.AND UP1, UPT, UR7, 0x1, UPT ;  /* 0x000000010700788c */ /* 0x000fe4000bf26270 */
[----:B------:R-:W-:-:S04]  /*7690*/  UIADD3 UR11, UR61, 0x1, -UR60 ;  /* 0x000000013d0b7890 */ /* 0x000fc8000fffe83c */
[----:B------:R-:W-:Y:S02]  /*76a0*/  PLOP3.LUT P6, PT, PT, PT, UP1, 0x80, 0x0 ;  /* 0x000000000000781c */ /* 0x000fe40003fcf018 */
[----:B------:R-:W-:Y:S01]  /*76b0*/  UIADD3 UR10, UR5, 0x7f, URZ ;  /* 0x0000007f050a7890 */ /* 0x000fe2000fffe03f */
[----:B------:R-:W-:Y:S01]  /*76c0*/  @UP0 ULDC UR4, c[0x0][0x44c] ;  /* 0x0001130000040ab9 */ /* 0x000fe20000000800 */
[----:B------:R-:W-:Y:S02]  /*76d0*/  @UP0 ULDC UR14, c[0x0][0x450] ;  /* 0x00011400000e0ab9 */ /* 0x000fe40000000800 */
[----:B------:R-:W-:-:S04]  /*76e0*/  UIMAD.WIDE.U32 UR4, UR10, UR4, URZ ;  /* 0x000000040a0472a5 */ /* 0x000fc8000f8e003f */
[----:B------:R-:W-:-:S03]  /*76f0*/  @UP0 USHF.R.U32.HI UR10, URZ, UR14, UR5 ;  /* 0x0000000e3f0a0299 */ /* 0x000fc60008011605 */
[----:B------:R-:W-:Y:S01]  /*7700*/  ULDC UR14, c[0x0][0x9dc] ;  /* 0x00027700000e7ab9 */ /* 0x000fe20000000800 */
[----:B------:R-:W-:-:S04]  /*7710*/  UIADD3 UR10, UR11, UR10, URZ ;  /* 0x0000000a0b0a7290 */ /* 0x000fc8000fffe03f */
[----:B------:R-:W-:Y:S01]  /*7720*/  UIADD3 UR14, UR10, -UR14, URZ ;  /* 0x8000000e0a0e7290 */ /* 0x000fe2000fffe03f */
[----:B------:R-:W-:Y:S11]  /*7730*/  @!P6 BRA `(.L_x_1473) ;  /* 0x000000000048e947 */ /* 0x000ff60003800000 */
[----:B------:R-:W-:Y:S02]  /*7740*/  UMOV UR15, UR10 ;  /* 0x0000000a000f7c82 */ /* 0x000fe40008000000 */
        /* <DEDUP_REMOVED lines=10> */
.L_x_1474:
[----:B------:R-:W-:-:S11]  /*77f0*/  UISETP.NE.AND UP1, UPT, UR7, 0x1, UPT ;  /* 0x000000010700788c */ /* 0x000fd6000bf25270 */
[----:B------:R-:W-:Y:S02]  /*7800*/  @UP1 ULDC.64 UR4, c[0x0][0x9e8] ;  /* 0x00027a0000041ab9 */ /* 0x000fe40000000a00 */
[----:B------:R-:W-:-:S04]  /*7810*/  UIMAD.WIDE.U32 UR10, UR15, UR4, URZ ;  /* 0x000000040f0a72a5 */ /* 0x000fc8000f8e003f */
[----:B------:R-:W-:-:S12]  /*7820*/  @UP1 USHF.R.U32.HI UR15, URZ, UR5, UR11 ;  /* 0x000000053f0f1299 */ /* 0x000fd8000801160b */
.L_x_1475:
[----:B------:R-:W-:-:S04]  /*7830*/  UIMAD UR7, UR15, UR7, URZ ;  /* 0x000000070f0772a4 */ /* 0x000fc8000f8e023f */
[----:B------:R-:W-:-:S04]  /*7840*/  UISETP.LT.AND UP1, UPT, UR14, UR7, UPT ;  /* 0x000000070e00728c */ /* 0x000fc8000bf21270 */
[----:B------:R-:W-:-:S12]  /*7850*/  USEL UR14, UR14, UR7, !UP1 ;  /* 0x000000070e0e7287 */ /* 0x000fd8000c800000 */
.L_x_1473:
[----:B------:R-:W-:Y:S01]  /*7860*/  UIADD3 UR14, UR14, 0x3f, URZ ;  /* 0x0000003f0e0e7890 */ /* 0x000fe2000fffe03f */
[----:B------:R-:W-:-:S03]  /*7870*/  R2UR UR5, R200 ;  /* 0x00000000c80572ca */ /* 0x000fc600000e0000 */
[----:B------:R-:W-:-:S04]  /*7880*/  USHF.R.S32.HI UR4, URZ, 0x1f, UR14 ;  /* 0x0000001f3f047899 */ /* 0x000fc8000801140e */
[----:B------:R-:W-:-:S04]  /*7890*/  ULEA.HI UR4, UR4, UR14, URZ, 0x6 ;  /* 0x0000000e04047291 */ /* 0x000fc8000f8f303f */
[----:B------:R-:W-:-:S04]  /*78a0*/  USHF.R.S32.HI UR4, URZ, 0x6, UR4 ;  /* 0x000000063f047899 */ /* 0x000fc80008011404 */
[----:B------:R-:W-:-:S04]  /*78b0*/  UISETP.LT.AND UP1, UPT, UR5, UR4, UPT ;  /* 0x000000040500728c */ /* 0x000fc8000bf21270 */
[----:B------:R-:W-:-:S06]  /*78c0*/  USEL UR39, UR5, UR4, !UP1 ;  /* 0x0000000405277287 */ /* 0x000fcc000c800000 */
[----:B------:R-:W-:-:S13]  /*78d0*/  ISETP.GE.AND P2, PT, R20, UR39, PT ;  /* 0x0000002714007c0c */ /* 0x000fda000bf46270 */
[----:B------:R-:W-:Y:S05]  /*78e0*/  @!P2 BRA `(.L_x_1476) ;  /* 0x000000200038a947 */ /* 0x000fea0003800000 */
[----:B------:R-:W-:Y:S01]  /*78f0*/  IMAD.MOV.U32 R220, RZ, RZ, R3 ;  /* 0x000000ffffdc7224 */ /* 0x000fe200078e0003 */
[----:B------:R-:W-:Y:S01]  /*7900*/  UMOV UR7, UR36 ;  /* 0x0000002400077c82 */ /* 0x000fe20008000000 */
[----:B------:R-:W-:Y:S01]  /*7910*/  IMAD.MOV.U32 R21, RZ, RZ, R4 ;  /* 0x000000ffff157224 */ /* 0x000fe200078e0004 */
[----:B------:R-:W-:Y:S01]  /*7920*/  UMOV UR4, UR37 ;  /* 0x0000002500047c82 */ /* 0x000fe20008000000 */
[----:B------:R-:W-:Y:S01]  /*7930*/  ULDC UR5, c[0x0][0x9d8] ;  /* 0x0002760000057ab9 */ /* 0x000fe20000000800 */
[----:B------:R-:W-:-:S05]  /*7940*/  ULDC UR50, c[0x0][0x988] ;  /* 0x0002620000327ab9 */ /* 0x000fca0000000800 */
.L_x_1485:
[----:B------:R-:W-:-:S04]  /*7950*/  UIADD3 UR37, UR4, 0x1, URZ ;  /* 0x0000000104257890 */ /* 0x000fc8000fffe03f */
[----:B------:R-:W-:-:S04]  /*7960*/  UISETP.NE.AND UP1, UPT, UR37, 0x2, UPT ;  /* 0x000000022500788c */ /* 0x000fc8000bf25270 */
[----:B------:R-:W-:Y:S02]  /*7970*/  USEL UR36, URZ, 0x1, UP1 ;  /* 0x000000013f247887 */ /* 0x000fe40008800000 */
[----:B------:R-:W-:Y:S02]  /*7980*/  USEL UR37, UR37, URZ, UP1 ;  /* 0x0000003f25257287 */ /* 0x000fe40008800000 */
[----:B------:R-:W-:Y:S01]  /*7990*/  ULOP3.LUT UR36, UR7, UR36, URZ, 0x3c, !UPT ;  /* 0x0000002407247292 */ /* 0x000fe2000f8e3c3f */
[----:B------:R-:W-:Y:S11]  /*79a0*/  @!P0 BRA `(.L_x_1477) ;  /* 0x0000000000048947 */ /* 0x000ff60003800000 */
[----:B------:R-:W-:Y:S01]  /*79b0*/  BPT.TRAP 0x1 ;  /* 0x000000040000795c */ /* 0x000fe20000300000 */
.L_x_1477:
[----:B------:R-:W-:Y:S01]  /*79c0*/  ULEA UR6, UR37, UR38, 0x3 ;  /* 0x0000002625067291 */ /* 0x000fe2000f8e183f */
[----:B------:R-:W-:-:S05]  /*79d0*/  IMAD.U32 R3, RZ, RZ, UR36 ;  /* 0x00000024ff037e24 */ /* 0x000fca000f8e00ff */
[----:B------:R-:W-:-:S04]  /*79e0*/  SHF.L.U32 R3, R3, 0x1f, RZ ;  /* 0x0000001f03037819 */ /* 0x000fc800000006ff */
[----:B------:R0:W1:Y:S01]  /*79f0*/  SYNCS.PHASECHK.TRANS64.TRYWAIT P2, [UR6+0x30830], R3 ;  /* 0x03083003ff0075a7 */ /* 0x0000620008040146 */
[----:B------:R-:W-:Y:S05]  /*7a00*/  @!P0 BRA `(.L_x_1478) ;  /* 0x0000000000048947 */ /* 0x000fea0003800000 */
[----:B------:R-:W-:Y:S01]  /*7a10*/  BPT.TRAP 0x1 ;  /* 0x000000040000795c */ /* 0x000fe20000300000 */
.L_x_1478:
[----:B-1----:R-:W-:Y:S05]  /*7a20*/  @P2 BRA `(.L_x_1479) ;  /* 0x0000000000082947 */ /* 0x002fea0003800000 */
[----:B------:R-:W1:Y:S02]  /*7a30*/  SYNCS.PHASECHK.TRANS64.TRYWAIT P2, [UR6+0x30830], R3 ;  /* 0x03083003ff0075a7 */ /* 0x000e640008040146 */
[----:B-1----:R-:W-:Y:S05]  /*7a40*/  @!P2 BRA `(.L_x_1480) ;  /* 0x0000010400aca947 */ /* 0x002fea0003800000 */
.L_x_1479:
        /* <DEDUP_REMOVED lines=228> */
.L_x_1481:
[----:B------:R-:W-:Y:S01]  /*8890*/  ULEA UR14, UR4, UR38, 0x3 ;  /* 0x00000026040e7291 */ /* 0x000fe2000f8e183f */
[----:B------:R-:W-:-:S05]  /*88a0*/  IMAD.U32 R0, RZ, RZ, UR7 ;  /* 0x00000007ff007e24 */ /* 0x000fca000f8e00ff */
[----:B------:R-:W-:-:S04]  /*88b0*/  SHF.L.U32 R0, R0, 0x1f, RZ ;  /* 0x0000001f00007819 */ /* 0x000fc800000006ff */
[----:B------:R2:W3:Y:S01]  /*88c0*/  SYNCS.PHASECHK.TRANS64.TRYWAIT P2, [UR14+0x30850], R0 ;  /* 0x03085000ff0075a7 */ /* 0x0004e2000804014e */
[----:B------:R-:W-:Y:S05]  /*88d0*/  @!P0 BRA `(.L_x_1482) ;  /* 0x0000000000048947 */ /* 0x000fea0003800000 */
[----:B------:R-:W-:Y:S01]  /*88e0*/  BPT.TRAP 0x1 ;  /* 0x000000040000795c */ /* 0x000fe20000300000 */
.L_x_1482:
[----:B---3--:R-:W-:Y:S05]  /*88f0*/  @P2 BRA `(.L_x_1483) ;  /* 0x0000000000082947 */ /* 0x008fea0003800000 */
[----:B------:R-:W3:Y:S02]  /*8900*/  SYNCS.PHASECHK.TRANS64.TRYWAIT P2, [UR14+0x30850], R0 ;  /* 0x03085000ff0075a7 */ /* 0x000ee4000804014e */
[----:B---3--:R-:W-:Y:S05]  /*8910*/  @!P2 BRA `(.L_x_1484) ;  /* 0x000000f80010a947 */ /* 0x008fea0003800000 */
.L_x_1483:
        /* <DEDUP_REMOVED lines=40> */
[C---:B------:R-:W-:Y:S01]  /*8ba0*/  ISETP.GT.AND P2, PT, R20.reuse, UR39, PT ;  /* 0x0000002714007c0c */ /* 0x040fe2000bf44270 */
        /* <DEDUP_REMOVED lines=44> */
[----:B------:R-:W-:-:S06]  /*8e70*/  FMUL.FTZ R173, R180, UR5 ;  /* 0x00000005b4ad7c20 */ /* 0x000fcc0008410000 */
[----:B------:R-:W0:Y:S01]  /*8e80*/  MUFU.TANH R161, R161 ;  /* 0x000000a100a17308 */ /* 0x000e220000002400 */
[----:B-1----:R-:W-:-:S04]  /*8e90*/  FMNMX.FTZ R0, R193, R0, !PT ;  /* 0x00000000c1007209 */ /* 0x002fc80007810000 */
[----:B------:R-:W-:-:S03]  /*8ea0*/  FMNMX.FTZ R177, R159, R0, !PT ;  /* 0x000000009fb17209 */ /* 0x000fc60007810000 */
[----:B------:R-:W1:Y:S01]  /*8eb0*/  MUFU.TANH R169, R169 ;  /* 0x000000a900a97308 */ /* 0x000e620000002400 */
[----:B------:R-:W-:-:S04]  /*8ec0*/  FMNMX.FTZ R177, R164, R177, !PT ;  /* 0x000000b1a4b17209 */ /* 0x000fc80007810000 */
[----:B--2---:R-:W-:-:S03]  /*8ed0*/  FMNMX.FTZ R0, R160, R177, !PT ;  /* 0x000000b1a0007209 */ /* 0x004fc60007810000 */
        /* <DEDUP_REMOVED lines=28> */
[----:B------:R-:W-:-:S03]  /*90a0*/  FMNMX.FTZ R21, R163, R0, !PT ;  /* 0x00000000a3157209 */ /* 0x000fc60007810000 */
        /* <DEDUP_REMOVED lines=81> */
[C---:B------:R-:W-:Y:S01]  /*95c0*/  FADD.FTZ R153, R196.reuse, R153 ;  /* 0x00000099c4997221 */ /* 0x040fe20000010000 */
        /* <DEDUP_REMOVED lines=55> */
[----:B0-----:R-:W-:Y:S01]  /*9940*/  FADD.FTZ R16, R186, R21 ;  /* 0x00000015ba107221 */ /* 0x001fe20000010000 */
[----:B------:R-:W-:-:S06]  /*9950*/  IMAD.MOV.U32 R21, RZ, RZ, R4 ;  /* 0x000000ffff157224 */ /* 0x000fcc00078e0004 */
[----:B------:R-:W0:Y:S01]  /*9960*/  MUFU.EX2 R173, R173 ;  /* 0x000000ad00ad7308 */ /* 0x000e220000000800 */
[----:B--2---:R-:W-:Y:S01]  /*9970*/  FADD.FTZ R5, R178, R5 ;  /* 0x00000005b2057221 */ /* 0x004fe20000010000 */
[C---:B-1----:R-:W-:Y:S01]  /*9980*/  FADD.FTZ R16, R169.reuse, R16 ;  /* 0x00000010a9107221 */ /* 0x042fe20000010000 */
[----:B------:R-:W-:Y:S02]  /*9990*/  F2FP.F16.F32.PACK_AB R186, R169, R186 ;  /* 0x000000baa9ba723e */ /* 0x000fe400000000ff */
[C---:B0-----:R-:W-:Y:S01]  /*99a0*/  FADD.FTZ R5, R173.reuse, R5 ;  /* 0x00000005ad057221 */ /* 0x041fe20000010000 */
[----:B------:R-:W-:Y:S01]  /*99b0*/  F2FP.F16.F32.PACK_AB R187, R173, R178 ;  /* 0x000000b2adbb723e */ /* 0x000fe200000000ff */
[----:B------:R-:W-:Y:S06]  /*99c0*/  @P2 BRA `(.L_x_1485) ;  /* 0xffffffdc00e02947 */ /* 0x000fec000383ffff */
.L_x_1476:
        /* <DEDUP_REMOVED lines=10> */
[----:B------:R-:W-:-:S05]  /*9a70*/  ULDC UR51, c[0x0][0x9e0] ;  /* 0x0002780000337ab9 */ /* 0x000fca0000000800 */
.L_x_1503:
[----:B------:R-:W-:-:S04]  /*9a80*/  UIADD3 UR37, UR4, 0x1, URZ ;  /* 0x0000000104257890 */ /* 0x000fc8000fffe03f */
[----:B------:R-:W-:-:S04]  /*9a90*/  UISETP.NE.AND UP1, UPT, UR37, 0x2, UPT ;  /* 0x000000022500788c */ /* 0x000fc8000bf25270 */
[----:B------:R-:W-:Y:S02]  /*9aa0*/  USEL UR36, URZ, 0x1, UP1 ;  /* 0x000000013f247887 */ /* 0x000fe40008800000 */
[----:B------:R-:W-:Y:S02]  /*9ab0*/  USEL UR37, UR37, URZ, UP1 ;  /* 0x0000003f25257287 */ /* 0x000fe40008800000 */
[----:B------:R-:W-:Y:S01]  /*9ac0*/  ULOP3.LUT UR36, UR7, UR36, URZ, 0x3c, !UPT ;  /* 0x0000002407247292 */ /* 0x000fe2000f8e3c3f */
[----:B------:R-:W-:Y:S11]  /*9ad0*/  @!P0 BRA `(.L_x_1487) ;  /* 0x0000000000048947 */ /* 0x000ff60003800000 */
[----:B------:R-:W-:Y:S01]  /*9ae0*/  BPT.TRAP 0x1 ;  /* 0x000000040000795c */ /* 0x000fe20000300000 */
.L_x_1487:
[----:B------:R-:W-:Y:S01]  /*9af0*/  ULEA UR6, UR37, UR38, 0x3 ;  /* 0x0000002625067291 */ /* 0x000fe2000f8e183f */
[----:B------:R-:W-:-:S05]  /*9b00*/  IMAD.U32 R3, RZ, RZ, UR36 ;  /* 0x00000024ff037e24 */ /* 0x000fca000f8e00ff */
[----:B------:R-:W-:-:S04]  /*9b10*/  SHF.L.U32 R3, R3, 0x1f, RZ ;  /* 0x0000001f03037819 */ /* 0x000fc800000006ff */
[----:B------:R0:W1:Y:S01]  /*9b20*/  SYNCS.PHASECHK.TRANS64.TRYWAIT P2, [UR6+0x30830], R3 ;  /* 0x03083003ff0075a7 */ /* 0x0000620008040146 */
[----:B------:R-:W-:Y:S05]  /*9b30*/  @!P0 BRA `(.L_x_1488) ;  /* 0x0000000000048947 */ /* 0x000fea0003800000 */
[----:B------:R-:W-:Y:S01]  /*9b40*/  BPT.TRAP 0x1 ;  /* 0x000000040000795c */ /* 0x000fe20000300000 */
.L_x_1488:
[----:B-1----:R-:W-:Y:S05]  /*9b50*/  @P2 BRA `(.L_x_1489) ;  /* 0x0000000000082947 */ /* 0x002fea0003800000 */
[----:B------:R-:W1:Y:S02]  /*9b60*/  SYNCS.PHASECHK.TRANS64.TRYWAIT P2, [UR6+0x30830], R3 ;  /* 0x03083003ff0075a7 */ /* 0x000e640008040146 */
[----:B-1----:R-:W-:Y:S05]  /*9b70*/  @!P2 BRA `(.L_x_1490) ;  /* 0x000000e40090a947 */ /* 0x002fea0003800000 */
.L_x_1489:
        /* <DEDUP_REMOVED lines=228> */
.L_x_1491:
[----:B------:R-:W-:Y:S01]  /*a9c0*/  ULEA UR10, UR4, UR38, 0x3 ;  /* 0x00000026040a7291 */ /* 0x000fe2000f8e183f */
[----:B------:R-:W-:-:S05]  /*a9d0*/  IMAD.U32 R0, RZ, RZ, UR7 ;  /* 0x00000007ff007e24 */ /* 0x000fca000f8e00ff */
[----:B------:R-:W-:-:S04]  /*a9e0*/  SHF.L.U32 R0, R0, 0x1f, RZ ;  /* 0x0000001f00007819 */ /* 0x000fc800000006ff */
[----:B------:R2:W3:Y:S01]  /*a9f0*/  SYNCS.PHASECHK.TRANS64.TRYWAIT P2, [UR10+0x30850], R0 ;  /* 0x03085000ff0075a7 */ /* 0x0004e2000804014a */
[----:B------:R-:W-:Y:S05]  /*aa00*/  @!P0 BRA `(.L_x_1492) ;  /* 0x0000000000048947 */ /* 0x000fea0003800000 */
[----:B------:R-:W-:Y:S01]  /*aa10*/  BPT.TRAP 0x1 ;  /* 0x000000040000795c */ /* 0x000fe20000300000 */
.L_x_1492:
[----:B---3--:R-:W-:Y:S05]  /*aa20*/  @P2 BRA `(.L_x_1493) ;  /* 0x0000000000082947 */ /* 0x008fea0003800000 */
[----:B------:R-:W3:Y:S02]  /*aa30*/  SYNCS.PHASECHK.TRANS64.TRYWAIT P2, [UR10+0x30850], R0 ;  /* 0x03085000ff0075a7 */ /* 0x000ee4000804014a */
[----:B---3--:R-:W-:Y:S05]  /*aa40*/  @!P2 BRA `(.L_x_1494) ;  /* 0x000000d400f4a947 */ /* 0x008fea0003800000 */
.L_x_1493:
[----:B------:R-:W-:Y:S01]  /*aa50*/  UIADD3 UR6, UR38, 0x400, URZ ;  /* 0x0000040026067890 */ /* 0x000fe2000fffe03f */
[----:B------:R-:W-:Y:S01]  /*aa60*/  WARPGROUP.ARRIVE ;  /* 0x00000000000079c5 */ /* 0x000fe20000000000 */
[----:B------:R-:W-:Y:S01]  /*aa70*/  UMOV UR7, 0x40000040 ;  /* 0x4000004000077882 */ /* 0x000fe20000000000 */
[----:B------:R-:W-:Y:S01]  /*aa80*/  R2UR UR11, R22 ;  /* 0x00000000160b72ca */ /* 0x000fe200000e0000 */
[----:B------:R-:W-:Y:S01]  /*aa90*/  USHF.R.U32.HI UR6, URZ, 0x4, UR6 ;  /* 0x000000043f067899 */ /* 0x000fe20008011606 */
[----:B------:R-:W-:Y:S01]  /*aaa0*/  PLOP3.LUT P2, PT, PT, PT, UP0, 0x80, 0x0 ;  /* 0x000000000000781c */ /* 0x000fe20003f4f008 */
[----:B0-2---:R-:W-:Y:S01]  /*aab0*/  FMUL.FTZ R0, R154, UR5 ;  /* 0x000000059a007c20 */ /* 0x005fe20008410000 */
[----:B------:R-:W-:Y:S01]  /*aac0*/  FMUL.FTZ R154, R159, UR5 ;  /* 0x000000059f9a7c20 */ /* 0x000fe20008410000 */
[----:B------:R-:W-:Y:S01]  /*aad0*/  ULOP3.LUT UR6, UR6, 0x3fff, URZ, 0xc0, !UPT ;  /* 0x00003fff06067892 */ /* 0x000fe2000f8ec03f */
[----:B------:R-:W-:Y:S01]  /*aae0*/  FMUL.FTZ R159, R170, UR5 ;  /* 0x00000005aa9f7c20 */ /* 0x000fe20008410000 */
[----:B-1----:R-:W-:-:S02]  /*aaf0*/  IMAD.U32 R3, RZ, RZ, UR37 ;  /* 0x00000025ff037e24 */ /* 0x002fc4000f8e00ff */
[----:B------:R-:W-:Y:S01]  /*ab00*/  FMUL.FTZ R4, R152, UR5 ;  /* 0x0000000598047c20 */ /* 0x000fe20008410000 */
[----:B------:R-:W-:Y:S01]  /*ab10*/  ULOP3.LUT UR6, UR6, 0x2000000, URZ, 0xfc, !UPT ;  /* 0x0200000006067892 */ /* 0x000fe2000f8efc3f */
[----:B------:R-:W-:Y:S01]  /*ab20*/  FMUL.FTZ R152, R155, UR5 ;  /* 0x000000059b987c20 */ /* 0x000fe20008410000 */
[----:B------:R-:W-:Y:S01]  /*ab30*/  FMUL.FTZ R155, R162, UR5 ;  /* 0x00000005a29b7c20 */ /* 0x000fe20008410000 */
[----:B------:R-:W-:Y:S01]  /*ab40*/  FMUL.FTZ R162, R174, UR5 ;  /* 0x00000005aea27c20 */ /* 0x000fe20008410000 */
[----:B------:R-:W-:Y:S01]  /*ab50*/  ULEA UR4, UR4, UR6, 0xb ;  /* 0x0000000604047291 */ /* 0x000fe2000f8e583f */
[----:B------:R-:W0:Y:S06]  /*ab60*/  MUFU.TANH R4, R4 ;  /* 0x0000000400047308 */ /* 0x000e2c0000002400 */
[----:B------:R-:W-:-:S02]  /*ab70*/  UMOV UR6, UR4 ;  /* 0x0000000400067c82 */ /* 0x000fc40008000000 */
[----:B------:R-:W-:Y:S01]  /*ab80*/  HGMMA.64x256x16.F32 R24, R196, gdesc[UR4].tnspB, R24, gsb0 ;  /* 0x43e00004c4187df0 */ /* 0x000fe20008000818 */
[----:B------:R-:W-:Y:S01]  /*ab90*/  UIADD3 UR6, UR4, 0x80, URZ ;  /* 0x0000008004067890 */ /* 0x000fe2000fffe03f */
[----:B------:R-:W1:Y:S01]  /*aba0*/  MUFU.TANH R0, R0 ;  /* 0x0000000000007308 */ /* 0x000e620000002400 */
[----:B------:R-:W-:-:S07]  /*abb0*/  UMOV UR7, 0x40000040 ;  /* 0x4000004000077882 */ /* 0x000fce0000000000 */
[----:B------:R-:W2:Y:S08]  /*abc0*/  MUFU.TANH R152, R152 ;  /* 0x0000009800987308 */ /* 0x000eb00000002400 */
[----:B------:R-:W3:Y:S08]  /*abd0*/  MUFU.TANH R154, R154 ;  /* 0x0000009a009a7308 */ /* 0x000ef00000002400 */
[----:B------:R-:W4:Y:S08]  /*abe0*/  MUFU.TANH R155, R155 ;  /* 0x0000009b009b7308 */ /* 0x000f300000002400 */
        /* <DEDUP_REMOVED lines=10> */
[----:B------:R-:W-:Y:S02]  /*ac90*/  VIADD R173, R23, UR11 ;  /* 0x0000000b17ad7c36 */ /* 0x000fe40008000000 */
[----:B------:R-:W-:Y:S01]  /*aca0*/  FMUL.FTZ R192, R169, UR5 ;  /* 0x00000005a9c07c20 */ /* 0x000fe20008410000 */
[----:B------:R-:W-:-:S15]  /*acb0*/  FMUL.FTZ R193, R172, UR5 ;  /* 0x00000005acc17c20 */ /* 0x000fde0008410000 */
[----:B------:R-:W-:-:S03]  /*acc0*/  NOP ;  /* 0x0000000000007918 */ /* 0x000fc60000000000 */
[----:B------:R-:W-:Y:S01]  /*acd0*/  HGMMA.64x256x16.F32 R24, R188, gdesc[UR4].tnspB, R24, gsb0 ;  /* 0x43e00004bc187df0 */ /* 0x000fe20008000818 */
[----:B------:R-:W-:Y:S01]  /*ace0*/  UIADD3 UR6, UR4, 0x180, URZ ;  /* 0x0000018004067890 */ /* 0x000fe2000fffe03f */
[----:B------:R-:W0:Y:S01]  /*acf0*/  MUFU.TANH R194, R194 ;  /* 0x000000c200c27308 */ /* 0x000e220000002400 */
[----:B------:R-:W-:Y:S01]  /*ad00*/  UMOV UR7, 0x40000040 ;  /* 0x4000004000077882 */ /* 0x000fe20000000000 */
[----:B------:R-:W-:Y:S02]  /*ad10*/  @UP0 ULDC UR4, c[0x0][0x44c] ;  /* 0x0001130000040ab9 */ /* 0x000fe40000000800 */
[----:B------:R-:W-:Y:S01]  /*ad20*/  @P2 IMAD.HI.U32 R2, R173, UR4, RZ ;  /* 0x00000004ad022c27 */ /* 0x000fe2000f8e00ff */
[----:B------:R-:W-:-:S03]  /*ad30*/  @UP0 ULDC UR4, c[0x0][0x450] ;  /* 0x0001140000040ab9 */ /* 0x000fc60000000800 */
[----:B------:R-:W0:Y:S01]  /*ad40*/  MUFU.TANH R192, R192 ;  /* 0x000000c000c07308 */ /* 0x000e220000002400 */
[----:B------:R-:W-:Y:S02]  /*ad50*/  @P2 SHF.R.U32.HI R173, RZ, UR4, R2 ;  /* 0x00000004ffad2c19 */ /* 0x000fe40008011602 */
[----:B------:R-:W-:Y:S01]  /*ad60*/  @!P1 LEA R2, R3, UR38, 0x3 ;  /* 0x0000002603029c11 */ /* 0x000fe2000f8e18ff */
[----:B------:R-:W-:Y:S02]  /*ad70*/  IMAD.U32 R3, RZ, RZ, UR60 ;  /* 0x0000003cff037e24 */ /* 0x000fe4000f8e00ff */
[----:B------:R-:W5:Y:S02]  /*ad80*/  SHFL.IDX PT, R170, R173, RZ, 0x1c1f ;  /* 0x001c1fffadaa7589 */ /* 0x000f6400000e0000 */
[----:B------:R-:W0:Y:S01]  /*ad90*/  MUFU.TANH R193, R193 ;  /* 0x000000c100c17308 */ /* 0x000e220000002400 */
[----:B------:R-:W-:-:S05]  /*ada0*/  @!P1 VIADD R2, R2, 0x30840 ;  /* 0x0003084002029836 */ /* 0x000fca0000000000 */
[----:B------:R-:W-:Y:S01]  /*adb0*/  @!P1 PRMT R2, RZ, 0x654, R2 ;  /* 0x00000654ff029816 */ /* 0x000fe20000000002 */
[----:B------:R-:W-:Y:S02]  /*adc0*/  WARPGROUP.DEPBAR.LE gsb0, 0x0 ;  /* 0x00008000000079c5 */ /* 0x000fe40000010000 */
[----:B------:R-:W-:Y:S01]  /*add0*/  WARPGROUP.ARRIVE ;  /* 0x00000000000079c5 */ /* 0x000fe20000000000 */
[----:B------:R-:W-:Y:S01]  /*ade0*/  FMUL.FTZ R190, R156, UR5 ;  /* 0x000000059cbe7c20 */ /* 0x000fe20008410000 */
[----:B------:R-:W-:Y:S01]  /*adf0*/  FMUL.FTZ R156, R163, UR5 ;  /* 0x00000005a39c7c20 */ /* 0x000fe20008410000 */
[----:B------:R-:W-:Y:S01]  /*ae00*/  FMUL.FTZ R163, R179, UR5 ;  /* 0x00000005b3a37c20 */ /* 0x000fe20008410000 */
[----:B------:R-:W-:Y:S02]  /*ae10*/  IMAD.SHL.U32 R179, R20, 0x40, RZ ;  /* 0x0000004014b37824 */ /* 0x000fe400078e00ff */
[----:B------:R-:W-:Y:S01]  /*ae20*/  FMUL.FTZ R188, R153, UR5 ;  /* 0x0000000599bc7c20 */ /* 0x000fe20008410000 */
[----:B------:R-:W-:Y:S01]  /*ae30*/  HGMMA.64x256x16.F32 R24, R184, gdesc[UR4].tnspB, R24, gsb0 ;  /* 0x43e00004b8187df0 */ /* 0x000fe20008000818 */
[----:B------:R-:W-:Y:S01]  /*ae40*/  FMUL.FTZ R189, R157, UR5 ;  /* 0x000000059dbd7c20 */ /* 0x000fe20008410000 */
[----:B------:R-:W-:Y:S01]  /*ae50*/  FMUL.FTZ R191, R168, UR5 ;  /* 0x00000005a8bf7c20 */ /* 0x000fe20008410000 */
[----:B------:R-:W-:Y:S01]  /*ae60*/  FMUL.FTZ R153, R158, UR5 ;  /* 0x000000059e997c20 */ /* 0x000fe20008410000 */
[----:B------:R-:W-:Y:S01]  /*ae70*/  FMUL.FTZ R157, R166, UR5 ;  /* 0x00000005a69d7c20 */ /* 0x000fe20008410000 */
[----:B------:R-:W-:Y:S01]  /*ae80*/  IADD3 R168, -R179, 0x1, RZ ;  /* 0x00000001b3a87810 */ /* 0x000fe20007ffe1ff */
[----:B------:R-:W-:Y:S01]  /*ae90*/  FMUL.FTZ R158, R167, UR5 ;  /* 0x00000005a79e7c20 */ /* 0x000fe20008410000 */
[----:B------:R-:W-:Y:S01]  /*aea0*/  FMUL.FTZ R166, R183, UR5 ;  /* 0x00000005b7a67c20 */ /* 0x000fe20008410000 */
[----:B------:R-:W0:Y:S02]  /*aeb0*/  MUFU.TANH R188, R188 ;  /* 0x000000bc00bc7308 */ /* 0x000e240000002400 */
[----:B------:R-:W-:-:S05]  /*aec0*/  IMAD R168, R17, -0x2, R168 ;  /* 0xfffffffe11a87824 */ /* 0x000fca00078e02a8 */
[----:B------:R-:W-:Y:S01]  /*aed0*/  IADD3 R168, -R3, UR61, R168 ;  /* 0x0000003d03a87c10 */ /* 0x000fe2000fffe1a8 */
[----:B------:R-:W0:Y:S04]  /*aee0*/  MUFU.TANH R190, R190 ;  /* 0x000000be00be7308 */ /* 0x000e280000002400 */
[C---:B------:R-:W-:Y:S02]  /*aef0*/  VIADD R183, R168.reuse, UR51 ;  /* 0x00000033a8b77c36 */ /* 0x040fe40008000000 */
[----:B------:R-:W-:Y:S02]  /*af00*/  VIADD R195, R168, UR54 ;  /* 0x00000036a8c37c36 */ /* 0x000fe40008000000 */
        /* <DEDUP_REMOVED lines=21> */
[----:B------:R-:W0:Y:S01]  /*b060*/  MUFU.TANH R184, R184 ;  /* 0x000000b800b87308 */ /* 0x000e220000002400 */
[----:B------:R0:W-:Y:S01]  /*b070*/  @!P1 SYNCS.ARRIVE.TRANS64.RED.A1T0 RZ, [R2+URZ], RZ ;  /* 0x000000ff02ff99a7 */ /* 0x0001e2000810043f */
[----:B-----5:R-:W-:-:S02]  /*b080*/  IMAD.IADD R181, R183, 0x1, R170 ;  /* 0x00000001b7b57824 */ /* 0x020fc400078e02aa */
[----:B------:R-:W-:-:S04]  /*b090*/  IMAD.IADD R182, R195, 0x1, R170 ;  /* 0x00000001c3b67824 */ /* 0x000fc800078e02aa */
        /* <DEDUP_REMOVED lines=25> */
.L_x_1497:
[----:B------:R-:W-:-:S05]  /*b230*/  IMAD.U32 R168, RZ, RZ, UR39 ;  /* 0x00000027ffa87e24 */ /* 0x000fca000f8e00ff */
[----:B------:R-:W-:-:S13]  /*b240*/  ISETP.NE.AND P2, PT, R168, 0x1, PT ;  /* 0x00000001a800780c */ /* 0x000fda0003f45270 */
[----:B0-----:R-:W0:Y:S02]  /*b250*/  @P2 LDC.64 R2, c[0x0][0x9e8] ;  /* 0x00027a00ff022b82 */ /* 0x001e240000000a00 */
[----:B0-----:R-:W-:-:S05]  /*b260*/  @P2 IMAD.HI.U32 R2, R167, R2, RZ ;  /* 0x00000002a7022227 */ /* 0x001fca00078e00ff */
[----:B------:R-:W-:-:S07]  /*b270*/  @P2 SHF.R.U32.HI R167, RZ, R3, R2 ;  /* 0x00000003ffa72219 */ /* 0x000fce0000011602 */
.L_x_1498:
[----:B------:R-:W-:Y:S05]  /*b280*/  BSYNC B0 ;  /* 0x0000000000007941 */ /* 0x000fea0003800000 */
.L_x_1496:
[----:B------:R-:W-:-:S04]  /*b290*/  IMAD R2, R167, R168, -R179 ;  /* 0x000000a8a7027224 */ /* 0x000fc800078e0ab3 */
[----:B------:R-:W-:-:S05]  /*b2a0*/  IMAD R2, R17, -0x2, R2 ;  /* 0xfffffffe11027824 */ /* 0x000fca00078e0202 */
[----:B------:R-:W-:Y:S02]  /*b2b0*/  VIADDMNMX R181, R2, R168, R181, PT ;  /* 0x000000a802b57246 */ /* 0x000fe400038001b5 */
[----:B------:R-:W-:-:S07]  /*b2c0*/  VIMNMX R182, R182, R2, !PT ;  /* 0x00000002b6b67248 */ /* 0x000fce0007fe0100 */
.L_x_1495:
[----:B------:R-:W-:-:S04]  /*b2d0*/  ISETP.GT.AND P2, PT, R20, -0x1, PT ;  /* 0xffffffff1400780c */ /* 0x000fc80003f44270 */
[C---:B------:R-:W-:Y:S02]  /*b2e0*/  ISETP.GT.AND P3, PT, R182.reuse, RZ, P2 ;  /* 0x000000ffb600720c */ /* 0x040fe40001764270 */
[C---:B------:R-:W-:Y:S02]  /*b2f0*/  ISETP.GT.AND P5, PT, R182.reuse, 0x1, P2 ;  /* 0x00000001b600780c */ /* 0x040fe400017a4270 */
[C---:B------:R-:W-:Y:S02]  /*b300*/  ISETP.LT.OR P4, PT, R181.reuse, 0x1, P3 ;  /* 0x00000001b500780c */ /* 0x040fe40001f81670 */
[----:B------:R-:W-:Y:S02]  /*b310*/  ISETP.GT.AND P3, PT, R182, 0x8, P2 ;  /* 0x00000008b600780c */ /* 0x000fe40001764270 */
[----:B0-----:R-:W-:Y:S02]  /*b320*/  FSEL R180, R4, -INF , !P4 ;  /* 0xff80000004b47808 */ /* 0x001fe40006000000 */
[----:B------:R-:W-:Y:S01]  /*b330*/  ISETP.GT.AND P4, PT, R182, 0x9, P2 ;  /* 0x00000009b600780c */ /* 0x000fe20001784270 */
[----:B------:R0:W1:Y:S01]  /*b340*/  SHFL.IDX PT, R4, R173, 0x1, 0x1c1f ;  /* 0x003c1f00ad047f89 */ /* 0x00006200000e0000 */
[----:B------:R-:W-:-:S02]  /*b350*/  ISETP.LT.OR P5, PT, R181, 0x2, P5 ;  /* 0x00000002b500780c */ /* 0x000fc40002fa1670 */
[C---:B------:R-:W-:Y:S02]  /*b360*/  ISETP.LT.OR P3, PT, R181.reuse, 0x9, P3 ;  /* 0x00000009b500780c */ /* 0x040fe40001f61670 */
[----:B------:R-:W-:Y:S02]  /*b370*/  ISETP.LT.OR P4, PT, R181, 0xa, P4 ;  /* 0x0000000ab500780c */ /* 0x000fe40002781670 */
[----:B------:R-:W-:Y:S02]  /*b380*/  FSEL R188, R188, -INF , !P5 ;  /* 0xff800000bcbc7808 */ /* 0x000fe40006800000 */
[----:B------:R-:W-:Y:S02]  /*b390*/  FSEL R190, R190, -INF , !P3 ;  /* 0xff800000bebe7808 */ /* 0x000fe40005800000 */
[----:B------:R-:W-:Y:S02]  /*b3a0*/  FSEL R189, R189, -INF , !P4 ;  /* 0xff800000bdbd7808 */ /* 0x000fe40006000000 */
[----:B------:R-:W-:-:S02]  /*b3b0*/  ISETP.GT.AND P5, PT, R182, 0x10, P2 ;  /* 0x00000010b600780c */ /* 0x000fc400017a4270 */
[C---:B------:R-:W-:Y:S02]  /*b3c0*/  ISETP.GT.AND P3, PT, R182.reuse, 0x11, P2 ;  /* 0x00000011b600780c */ /* 0x040fe40001764270 */
[----:B------:R-:W-:Y:S02]  /*b3d0*/  ISETP.GT.AND P4, PT, R182, 0x18, P2 ;  /* 0x00000018b600780c */ /* 0x000fe40001784270 */
[C---:B------:R-:W-:Y:S02]  /*b3e0*/  ISETP.LT.OR P5, PT, R181.reuse, 0x11, P5 ;  /* 0x00000011b500780c */ /* 0x040fe40002fa1670 */
[C---:B------:R-:W-:Y:S02]  /*b3f0*/  ISETP.LT.OR P3, PT, R181.reuse, 0x12, P3 ;  /* 0x00000012b500780c */ /* 0x040fe40001f61670 */
[----:B------:R-:W-:Y:S02]  /*b400*/  ISETP.LT.OR P4, PT, R181, 0x19, P4 ;  /* 0x00000019b500780c */ /* 0x000fe40002781670 */
[----:B------:R-:W-:-:S02]  /*b410*/  FSEL R167, R184, -INF , !P5 ;  /* 0xff800000b8a77808 */ /* 0x000fc40006800000 */
[----:B------:R-:W-:Y:S02]  /*b420*/  FSEL R168, R185, -INF , !P3 ;  /* 0xff800000b9a87808 */ /* 0x000fe40005800000 */
[----:B------:R-:W-:Y:S02]  /*b430*/  FSEL R169, R186, -INF , !P4 ;  /* 0xff800000baa97808 */ /* 0x000fe40006000000 */
[C---:B------:R-:W-:Y:S02]  /*b440*/  ISETP.GT.AND P5, PT, R182.reuse, 0x19, P2 ;  /* 0x00000019b600780c */ /* 0x040fe400017a4270 */
[C---:B------:R-:W-:Y:S02]  /*b450*/  ISETP.GT.AND P3, PT, R182.reuse, 0x20, P2 ;  /* 0x00000020b600780c */ /* 0x040fe40001764270 */
[----:B------:R-:W-:Y:S02]  /*b460*/  ISETP.GT.AND P4, PT, R182, 0x21, P2 ;  /* 0x00000021b600780c */ /* 0x000fe40001784270 */
        /* <DEDUP_REMOVED lines=12> */
[----:B0-----:R-:W-:-:S02]  /*b530*/  FSEL R173, R193, -INF , !P5 ;  /* 0xff800000c1ad7808 */ /* 0x001fc40006800000 */
[----:B------:R-:W-:Y:S02]  /*b540*/  FSEL R174, R194, -INF , !P3 ;  /* 0xff800000c2ae7808 */ /* 0x000fe40005800000 */
[----:B------:R-:W-:Y:S02]  /*b550*/  FSEL R175, R175, -INF , !P4 ;  /* 0xff800000afaf7808 */ /* 0x000fe40006000000 */
[C---:B------:R-:W-:Y:S02]  /*b560*/  ISETP.GT.AND P5, PT, R182.reuse, 0x31, P2 ;  /* 0x00000031b600780c */ /* 0x040fe400017a4270 */
[C---:B------:R-:W-:Y:S02]  /*b570*/  ISETP.GT.AND P3, PT, R182.reuse, 0x38, P2 ;  /* 0x00000038b600780c */ /* 0x040fe40001764270 */
[----:B------:R-:W-:Y:S01]  /*b580*/  ISETP.GT.AND P4, PT, R182, 0x39, P2 ;  /* 0x00000039b600780c */ /* 0x000fe20001784270 */
[----:B-1----:R-:W-:Y:S01]  /*b590*/  IMAD.IADD R182, R195, 0x1, R4 ;  /* 0x00000001c3b67824 */ /* 0x002fe200078e0204 */
[----:B------:R-:W-:-:S02]  /*b5a0*/  ISETP.LT.OR P5, PT, R181, 0x32, P5 ;  /* 0x00000032b500780c */ /* 0x000fc40002fa1670 */
[C---:B------:R-:W-:Y:S02]  /*b5b0*/  ISETP.LT.OR P3, PT, R181.reuse, 0x39, P3 ;  /* 0x00000039b500780c */ /* 0x040fe40001f61670 */
[----:B------:R-:W-:Y:S01]  /*b5c0*/  ISETP.LT.OR P4, PT, R181, 0x3a, P4 ;  /* 0x0000003ab500780c */ /* 0x000fe20002781670 */
[----:B------:R-:W-:Y:S01]  /*b5d0*/  IMAD.IADD R181, R183, 0x1, R4 ;  /* 0x00000001b7b57824 */ /* 0x000fe200078e0204 */
[----:B------:R-:W-:Y:S02]  /*b5e0*/  FSEL R176, R176, -INF , !P5 ;  /* 0xff800000b0b07808 */ /* 0x000fe40006800000 */
[----:B------:R-:W-:Y:S02]  /*b5f0*/  FSEL R177, R177, -INF , !P3 ;  /* 0xff800000b1b17808 */ /* 0x000fe40005800000 */
[----:B------:R-:W-:Y:S01]  /*b600*/  FSEL R178, R178, -INF , !P4 ;  /* 0xff800000b2b27808 */ /* 0x000fe20006000000 */
[----:B------:R-:W-:Y:S06]  /*b610*/  @!P6 BRA `(.L_x_1499) ;  /* 0x00000000005ce947 */ /* 0x000fec0003800000 */
        /* <DEDUP_REMOVED lines=13> */
.L_x_1501:
[----:B------:R-:W-:-:S05]  /*b6f0*/  IMAD.U32 R184, RZ, RZ, UR39 ;  /* 0x00000027ffb87e24 */ /* 0x000fca000f8e00ff */
[----:B------:R-:W-:-:S13]  /*b700*/  ISETP.NE.AND P3, PT, R184, 0x1, PT ;  /* 0x00000001b800780c */ /* 0x000fda0003f65270 */
[----:B------:R-:W0:Y:S02]  /*b710*/  @P3 LDC.64 R2, c[0x0][0x9e8] ;  /* 0x00027a00ff023b82 */ /* 0x000e240000000a00 */
[----:B0-----:R-:W-:-:S05]  /*b720*/  @P3 IMAD.HI.U32 R2, R4, R2, RZ ;  /* 0x0000000204023227 */ /* 0x001fca00078e00ff */
[----:B------:R-:W-:-:S07]  /*b730*/  @P3 SHF.R.U32.HI R4, RZ, R3, R2 ;  /* 0x00000003ff043219 */ /* 0x000fce0000011602 */
.L_x_1502:
[----:B------:R-:W-:Y:S05]  /*b740*/  BSYNC B0 ;  /* 0x0000000000007941 */ /* 0x000fea0003800000 */
.L_x_1500:
[----:B------:R-:W-:-:S04]  /*b750*/  IMAD R4, R4, R184, -R179 ;  /* 0x000000b804047224 */ /* 0x000fc800078e0ab3 */
[----:B------:R-:W-:-:S05]  /*b760*/  IMAD R4, R17, -0x2, R4 ;  /* 0xfffffffe11047824 */ /* 0x000fca00078e0204 */
[----:B------:R-:W-:Y:S02]  /*b770*/  VIADDMNMX R181, R4, R184, R181, PT ;  /* 0x000000b804b57246 */ /* 0x000fe400038001b5 */
[----:B------:R-:W-:-:S07]  /*b780*/  VIMNMX R182, R182, R4, !PT ;  /* 0x00000004b6b67248 */ /* 0x000fce0007fe0100 */
.L_x_1499:
[----:B------:R-:W-:Y:S01]  /*b790*/  FMNMX.FTZ R3, R180, R21, !PT ;  /* 0x00000015b4037209 */ /* 0x000fe20007810000 */
[----:B------:R-:W-:Y:S01]  /*b7a0*/  UMOV UR6, UR50 ;  /* 0x0000003200067c82 */ /* 0x000fe20008000000 */
[----:B------:R-:W-:Y:S01]  /*b7b0*/  ISETP.GT.AND P3, PT, R182, 0x1, P2 ;  /* 0x00000001b600780c */ /* 0x000fe20001764270 */
[----:B------:R-:W-:Y:S01]  /*b7c0*/  UMOV UR7, UR36 ;  /* 0x0000002400077c82 */ /* 0x000fe20008000000 */
[----:B------:R-:W-:Y:S02]  /*b7d0*/  FMNMX.FTZ R3, R188, R3, !PT ;  /* 0x00000003bc037209 */ /* 0x000fe40007810000 */
[----:B------:R-:W-:Y:S02]  /*b7e0*/  ISETP.LT.OR P3, PT, R181, 0x2, P3 ;  /* 0x00000002b500780c */ /* 0x000fe40001f61670 */
[----:B------:R-:W-:Y:S02]  /*b7f0*/  FMNMX.FTZ R2, R190, R3, !PT ;  /* 0x00000003be027209 */ /* 0x000fe40007810000 */
[----:B------:R-:W-:-:S02]  /*b800*/  FSEL R152, R152, -INF , !P3 ;  /* 0xff80000098987808 */ /* 0x000fc40005800000 */
[----:B------:R-:W-:Y:S02]  /*b810*/  FMNMX.FTZ R2, R189, R2, !PT ;  /* 0x00000002bd027209 */ /* 0x000fe40007810000 */
[C---:B------:R-:W-:Y:S02]  /*b820*/  ISETP.GT.AND P3, PT, R182.reuse, RZ, P2 ;  /* 0x000000ffb600720c */ /* 0x040fe40001764270 */
[----:B------:R-:W-:Y:S02]  /*b830*/  FMNMX.FTZ R3, R167, R2, !PT ;  /* 0x00000002a7037209 */ /* 0x000fe40007810000 */
        /* <DEDUP_REMOVED lines=8> */
[----:B------:R-:W-:-:S02]  /*b8c0*/  ISETP.LT.OR P4, PT, R181, 0x9, P4 ;  /* 0x00000009b500780c */ /* 0x000fc40002781670 */
[----:B------:R-:W-:Y:S02]  /*b8d0*/  FMNMX.FTZ R2, R172, R3, !PT ;  /* 0x00000003ac027209 */ /* 0x000fe40007810000 */
[----:B------:R-:W-:Y:S02]  /*b8e0*/  FSEL R154, R154, -INF , !P5 ;  /* 0xff8000009a9a7808 */ /* 0x000fe40006800000 */
[----:B------:R-:W-:Y:S02]  /*b8f0*/  FMNMX.FTZ R3, R173, R2, !PT ;  /* 0x00000002ad037209 */ /* 0x000fe40007810000 */
[----:B------:R-:W-:Y:S02]  /*b900*/  ISETP.GT.AND P5, PT, R182, 0x11, P2 ;  /* 0x00000011b600780c */ /* 0x000fe400017a4270 */
[----:B------:R-:W-:Y:S02]  /*b910*/  FMNMX.FTZ R2, R174, R3, !PT ;  /* 0x00000003ae027209 */ /* 0x000fe40007810000 */
[----:B------:R-:W-:-:S02]  /*b920*/  FSEL R153, R153, -INF , !P4 ;  /* 0xff80000099997808 */ /* 0x000fc40006000000 */
        /* <DEDUP_REMOVED lines=8> */
[C---:B------:R-:W-:Y:S01]  /*b9b0*/  ISETP.GT.AND P5, PT, R182.reuse, 0x20, P2 ;  /* 0x00000020b600780c */ /* 0x040fe200017a4270 */
[----:B------:R-:W0:Y:S01]  /*b9c0*/  SHFL.BFLY PT, R2, R3, 0x2, 0x1f ;  /* 0x0c401f0003027f89 */ /* 0x000e2200000e0000 */
[----:B------:R-:W-:Y:S02]  /*b9d0*/  FSEL R155, R155, -INF , !P4 ;  /* 0xff8000009b9b7808 */ /* 0x000fe40006000000 */
[----:B------:R-:W-:Y:S02]  /*b9e0*/  ISETP.LT.OR P5, PT, R181, 0x21, P5 ;  /* 0x00000021b500780c */ /* 0x000fe40002fa1670 */
[----:B------:R-:W-:-:S02]  /*b9f0*/  ISETP.GT.AND P4, PT, R182, 0x19, P2 ;  /* 0x00000019b600780c */ /* 0x000fc40001784270 */
[----:B------:R-:W-:Y:S02]  /*ba00*/  FSEL R159, R159, -INF , !P5 ;  /* 0xff8000009f9f7808 */ /* 0x000fe40006800000 */
[----:B------:R-:W-:Y:S02]  /*ba10*/  ISETP.LT.OR P4, PT, R181, 0x1a, P4 ;  /* 0x0000001ab500780c */ /* 0x000fe40002781670 */
[----:B------:R-:W-:Y:S02]  /*ba20*/  R2UR UR4, R200 ;  /* 0x00000000c80472ca */ /* 0x000fe400000e0000 */
[----:B------:R-:W-:Y:S02]  /*ba30*/  FSEL R158, R158, -INF , !P4 ;  /* 0xff8000009e9e7808 */ /* 0x000fe40006000000 */
[----:B------:R-:W-:-:S04]  /*ba40*/  ISETP.GT.AND P4, PT, R182, 0x28, P2 ;  /* 0x00000028b600780c */ /* 0x000fc80001784270 */
[----:B------:R-:W-:-:S04]  /*ba50*/  ISETP.LT.OR P4, PT, R181, 0x29, P4 ;  /* 0x00000029b500780c */ /* 0x000fc80002781670 */
[----:B------:R-:W-:Y:S02]  /*ba60*/  FSEL R162, R162, -INF , !P4 ;  /* 0xff800000a2a27808 */ /* 0x000fe40006000000 */
[----:B0-----:R-:W-:Y:S02]  /*ba70*/  FMNMX.FTZ R2, R3, R2, !PT ;  /* 0x0000000203027209 */ /* 0x001fe40007810000 */
[----:B------:R-:W-:-:S03]  /*ba80*/  ISETP.GT.AND P4, PT, R182, 0x30, P2 ;  /* 0x00000030b600780c */ /* 0x000fc60001784270 */
[----:B------:R-:W0:Y:S01]  /*ba90*/  SHFL.BFLY PT, R179, R2, 0x1, 0x1f ;  /* 0x0c201f0002b37f89 */ /* 0x000e2200000e0000 */
[----:B------:R-:W-:-:S04]  /*baa0*/  ISETP.LT.OR P4, PT, R181, 0x31, P4 ;  /* 0x00000031b500780c */ /* 0x000fc80002781670 */
[----:B------:R-:W-:Y:S02]  /*bab0*/  FSEL R164, R164, -INF , !P4 ;  /* 0xff800000a4a47808 */ /* 0x000fe40006000000 */
[----:B------:R-:W-:-:S04]  /*bac0*/  ISETP.GT.AND P4, PT, R182, 0x38, P2 ;  /* 0x00000038b600780c */ /* 0x000fc80001784270 */
[----:B------:R-:W-:-:S04]  /*bad0*/  ISETP.LT.OR P4, PT, R181, 0x39, P4 ;  /* 0x00000039b500780c */ /* 0x000fc80002781670 */
[----:B------:R-:W-:Y:S02]  /*bae0*/  FSEL R165, R165, -INF , !P4 ;  /* 0xff800000a5a57808 */ /* 0x000fe40006000000 */
[----:B0-----:R-:W-:Y:S02]  /*baf0*/  FMNMX.FTZ R4, R2, R179, !PT ;  /* 0x000000b302047209 */ /* 0x001fe40007810000 */
[----:B------:R-:W-:Y:S02]  /*bb00*/  FSEL R2, R0, -INF , !P3 ;  /* 0xff80000000027808 */ /* 0x000fe40005800000 */
[----:B------:R-:W-:Y:S01]  /*bb10*/  ISETP.GT.AND P3, PT, R182, 0x18, P2 ;  /* 0x00000018b600780c */ /* 0x000fe20001764270 */
[----:B------:R-:W-:Y:S01]  /*bb20*/  FMUL.FTZ R179, R4, UR6 ;  /* 0x0000000604b37c20 */ /* 0x000fe20008410000 */
[----:B------:R-:W-:Y:S02]  /*bb30*/  FMNMX.FTZ R3, R2, R219, !PT ;  /* 0x000000db02037209 */ /* 0x000fe40007810000 */
[----:B------:R-:W-:-:S02]  /*bb40*/  ISETP.LT.OR P3, PT, R181, 0x19, P3 ;  /* 0x00000019b500780c */ /* 0x000fc40001f61670 */
[----:B------:R-:W-:Y:S02]  /*bb50*/  FMNMX.FTZ R0, R152, R3, !PT ;  /* 0x0000000398007209 */ /* 0x000fe40007810000 */
[----:B------:R-:W-:Y:S02]  /*bb60*/  FSETP.NEU.FTZ.AND P5, PT, R4, -INF , PT ;  /* 0xff8000000400780b */ /* 0x000fe40003fbd000 */
[----:B------:R-:W-:Y:S02]  /*bb70*/  FMNMX.FTZ R3, R153, R0, !PT ;  /* 0x0000000099037209 */ /* 0x000fe40007810000 */
[----:B------:R-:W-:Y:S02]  /*bb80*/  FSEL R157, R157, -INF , !P3 ;  /* 0xff8000009d9d7808 */ /* 0x000fe40005800000 */
[----:B------:R-:W-:Y:S02]  /*bb90*/  FMNMX.FTZ R0, R154, R3, !PT ;  /* 0x000000039a007209 */ /* 0x000fe40007810000 */
[----:B------:R-:W-:-:S02]  /*bba0*/  ISETP.GT.AND P3, PT, R182, 0x21, P2 ;  /* 0x00000021b600780c */ /* 0x000fc40001764270 */
[----:B------:R-:W-:Y:S02]  /*bbb0*/  FMNMX.FTZ R3, R155, R0, !PT ;  /* 0x000000009b037209 */ /* 0x000fe40007810000 */
[----:B------:R-:W-:Y:S02]  /*bbc0*/  ISETP.LT.OR P3, PT, R181, 0x22, P3 ;  /* 0x00000022b500780c */ /* 0x000fe40001f61670 */
[----:B------:R-:W-:Y:S02]  /*bbd0*/  FMNMX.FTZ R0, R156, R3, !PT ;  /* 0x000000039c007209 */ /* 0x000fe40007810000 */
[----:B------:R-:W-:Y:S02]  /*bbe0*/  FSEL R3, R179, RZ, P5 ;  /* 0x000000ffb3037208 */ /* 0x000fe40002800000 */
[----:B------:R-:W-:Y:S02]  /*bbf0*/  FMNMX.FTZ R179, R157, R0, !PT ;  /* 0x000000009db37209 */ /* 0x000fe40007810000 */
[----:B------:R-:W-:Y:S01]  /*bc00*/  FSEL R160, R160, -INF , !P3 ;  /* 0xff800000a0a07808 */ /* 0x000fe20005800000 */
[--C-:B------:R-:W-:Y:S01]  /*bc10*/  FFMA.FTZ R196, R188, UR6, -R3.reuse ;  /* 0x00000006bcc47c23 */ /* 0x100fe20008010803 */
[----:B------:R-:W-:Y:S01]  /*bc20*/  FMNMX.FTZ R0, R158, R179, !PT ;  /* 0x000000b39e007209 */ /* 0x000fe20007810000 */
        /* <DEDUP_REMOVED lines=19> */
[----:B------:R-:W-:Y:S01]  /*bd60*/  ISETP.GT.AND P2, PT, R182, 0x39, P2 ;  /* 0x00000039b600780c */ /* 0x000fe20001744270 */
[--C-:B------:R-:W-:Y:S01]  /*bd70*/  FFMA.FTZ R173, R174, UR6, -R3.reuse ;  /* 0x00000006aead7c23 */ /* 0x100fe20008010803 */
[----:B------:R-:W-:Y:S01]  /*bd80*/  FSEL R163, R163, -INF , !P3 ;  /* 0xff800000a3a37808 */ /* 0x000fe20005800000 */
[--C-:B------:R-:W-:Y:S01]  /*bd90*/  FFMA.FTZ R175, R176, UR6, -R3.reuse ;  /* 0x00000006b0af7c23 */ /* 0x100fe20008010803 */
[----:B------:R-:W-:Y:S01]  /*bda0*/  FMNMX.FTZ R0, R164, R183, !PT ;  /* 0x000000b7a4007209 */ /* 0x000fe20007810000 */
[--C-:B------:R-:W-:Y:S01]  /*bdb0*/  FFMA.FTZ R186, R177, UR6, -R3.reuse ;  /* 0x00000006b1ba7c23 */ /* 0x100fe20008010803 */
[----:B------:R-:W-:Y:S01]  /*bdc0*/  ISETP.LT.OR P2, PT, R181, 0x3a, P2 ;  /* 0x0000003ab500780c */ /* 0x000fe20001741670 */
[--C-:B------:R-:W-:Y:S01]  /*bdd0*/  FFMA.FTZ R181, R189, UR6, -R3.reuse ;  /* 0x00000006bdb57c23 */ /* 0x100fe20008010803 */
[----:B------:R-:W-:Y:S01]  /*bde0*/  FMNMX.FTZ R0, R163, R0, !PT ;  /* 0x00000000a3007209 */ /* 0x000fe20007810000 */
[----:B------:R-:W-:Y:S01]  /*bdf0*/  FFMA.FTZ R178, R178, UR6, -R3 ;  /* 0x00000006b2b27c23 */ /* 0x000fe20008010803 */
[----:B------:R-:W-:Y:S01]  /*be00*/  FSEL R166, R166, -INF , !P2 ;  /* 0xff800000a6a67808 */ /* 0x000fe20005000000 */
[----:B------:R-:W-:Y:S01]  /*be10*/  MUFU.EX2 R179, R180 ;  /* 0x000000b400b37308 */ /* 0x000fe20000000800 */
[----:B------:R-:W-:-:S02]  /*be20*/  FMNMX.FTZ R183, R165, R0, !PT ;  /* 0x00000000a5b77209 */ /* 0x000fc40007810000 */
[----:B------:R-:W-:Y:S02]  /*be30*/  FSEL R168, R4, RZ, P5 ;  /* 0x000000ff04a87208 */ /* 0x000fe40002800000 */
[----:B------:R-:W-:-:S03]  /*be40*/  FMNMX.FTZ R183, R166, R183, !PT ;  /* 0x000000b7a6b77209 */ /* 0x000fc60007810000 */
[----:B------:R-:W-:Y:S01]  /*be50*/  FADD.FTZ R168, -R168, R21 ;  /* 0x00000015a8a87221 */ /* 0x000fe20000010100 */
[----:B------:R-:W-:Y:S01]  /*be60*/  MUFU.EX2 R196, R196 ;  /* 0x000000c400c47308 */ /* 0x000fe20000000800 */
[----:B------:R-:W0:Y:S02]  /*be70*/  SHFL.BFLY PT, R0, R183, 0x2, 0x1f ;  /* 0x0c401f00b7007f89 */ /* 0x000e2400000e0000 */
[----:B------:R-:W-:-:S05]  /*be80*/  FMUL.FTZ R168, R168, UR6 ;  /* 0x00000006a8a87c20 */ /* 0x000fca0008410000 */
        /* <DEDUP_REMOVED lines=9> */
[----:B------:R-:W0:Y:S01]  /*bf20*/  MUFU.EX2 R0, R168 ;  /* 0x000000a800007308 */ /* 0x000e220000000800 */
[C---:B------:R-:W-:Y:S01]  /*bf30*/  FSETP.NEU.FTZ.AND P2, PT, R3.reuse, -INF , PT ;  /* 0xff8000000300780b */ /* 0x040fe20003f5d000 */
[----:B------:R-:W-:-:S05]  /*bf40*/  FMUL.FTZ R177, R3, UR6 ;  /* 0x0000000603b17c20 */ /* 0x000fca0008410000 */
[----:B------:R-:W-:Y:S01]  /*bf50*/  FSEL R177, R177, RZ, P2 ;  /* 0x000000ffb1b17208 */ /* 0x000fe20001000000 */
[----:B------:R-:W1:Y:S04]  /*bf60*/  MUFU.EX2 R188, R188 ;  /* 0x000000bc00bc7308 */ /* 0x000e680000000800 */
[--C-:B------:R-:W-:Y:S01]  /*bf70*/  FFMA.FTZ R197, R2, UR6, -R177.reuse ;  /* 0x0000000602c57c23 */ /* 0x100fe200080108b1 */
[----:B------:R-:W-:Y:S01]  /*bf80*/  FSEL R2, R3, RZ, P2 ;  /* 0x000000ff03027208 */ /* 0x000fe20001000000 */
[--C-:B------:R-:W-:Y:S01]  /*bf90*/  FFMA.FTZ R152, R152, UR6, -R177.reuse ;  /* 0x0000000698987c23 */ /* 0x100fe200080108b1 */
[--C-:B------:R-:W-:Y:S01]  /*bfa0*/  FFMA.FTZ R199, R153, UR6, -R177.reuse ;  /* 0x0000000699c77c23 */ /* 0x100fe200080108b1 */
[----:B------:R-:W-:Y:S01]  /*bfb0*/  FFMA.FTZ R154, R154, UR6, -R177 ;  /* 0x000000069a9a7c23 */ /* 0x000fe200080108b1 */
[----:B0-----:R-:W-:Y:S01]  /*bfc0*/  FFMA.FTZ R153, R0, R16, R179 ;  /* 0x0000001000997223 */ /* 0x001fe200000100b3 */
[----:B------:R-:W-:Y:S01]  /*bfd0*/  FADD.FTZ R2, -R2, R219 ;  /* 0x000000db02027221 */ /* 0x000fe20000010100 */
[----:B------:R-:W-:Y:S01]  /*bfe0*/  MUFU.EX2 R197, R197 ;  /* 0x000000c500c57308 */ /* 0x000fe20000000800 */
[----:B------:R-:W-:Y:S01]  /*bff0*/  FFMA.FTZ R193, R155, UR6, -R177 ;  /* 0x000000069bc17c23 */ /* 0x000fe200080108b1 */
[----:B------:R-:W-:Y:S01]  /*c000*/  FADD.FTZ R153, R196, R153 ;  /* 0x00000099c4997221 */ /* 0x000fe20000010000 */
[----:B------:R-:W-:Y:S01]  /*c010*/  FMUL.FTZ R2, R2, UR6 ;  /* 0x0000000602027c20 */ /* 0x000fe20008410000 */
[--C-:B------:R-:W-:Y:S01]  /*c020*/  FFMA.FTZ R156, R156, UR6, -R177.reuse ;  /* 0x000000069c9c7c23 */ /* 0x100fe200080108b1 */
[----:B------:R-:W-:Y:S01]  /*c030*/  FFMA.FTZ R195, R157, UR6, -R177 ;  /* 0x000000069dc37c23 */ /* 0x000fe200080108b1 */
[----:B------:R-:W-:Y:S01]  /*c040*/  FADD.FTZ R16, R198, R153 ;  /* 0x00000099c6107221 */ /* 0x000fe20000010000 */
[--C-:B------:R-:W-:Y:S01]  /*c050*/  FFMA.FTZ R158, R158, UR6, -R177.reuse ;  /* 0x000000069e9e7c23 */ /* 0x100fe200080108b1 */
[----:B------:R-:W-:Y:S01]  /*c060*/  MUFU.EX2 R152, R152 ;  /* 0x0000009800987308 */ /* 0x000fe20000000800 */
[--C-:B------:R-:W-:Y:S01]  /*c070*/  FFMA.FTZ R191, R162, UR6, -R177.reuse ;  /* 0x00000006a2bf7c23 */ /* 0x100fe200080108b1 */
[----:B------:R-:W-:Y:S01]  /*c080*/  FADD.FTZ R153, R181, R16 ;  /* 0x00000010b5997221 */ /* 0x000fe20000010000 */
[--C-:B------:R-:W-:Y:S01]  /*c090*/  FFMA.FTZ R189, R159, UR6, -R177.reuse ;  /* 0x000000069fbd7c23 */ /* 0x100fe200080108b1 */
[--C-:B------:R-:W-:Y:S01]  /*c0a0*/  FFMA.FTZ R160, R160, UR6, -R177.reuse ;  /* 0x00000006a0a07c23 */ /* 0x100fe200080108b1 */
[----:B------:R-:W-:Y:S01]  /*c0b0*/  FFMA.FTZ R185, R164, UR6, -R177 ;  /* 0x00000006a4b97c23 */ /* 0x000fe200080108b1 */
[----:B------:R-:W-:Y:S01]  /*c0c0*/  FADD.FTZ R162, R192, R153 ;  /* 0x00000099c0a27221 */ /* 0x000fe20000010000 */
[--C-:B------:R-:W-:Y:S01]  /*c0d0*/  FFMA.FTZ R163, R163, UR6, -R177.reuse ;  /* 0x00000006a3a37c23 */ /* 0x100fe200080108b1 */
[----:B------:R-:W0:Y:S01]  /*c0e0*/  MUFU.EX2 R2, R2 ;  /* 0x0000000200027308 */ /* 0x000e220000000800 */
[--C-:B------:R-:W-:Y:S01]  /*c0f0*/  FFMA.FTZ R165, R165, UR6, -R177.reuse ;  /* 0x00000006a5a57c23 */ /* 0x100fe200080108b1 */
[----:B------:R-:W-:Y:S01]  /*c100*/  FADD.FTZ R153, R167, R162 ;  /* 0x000000a2a7997221 */ /* 0x000fe20000010000 */
[--C-:B------:R-:W-:Y:S01]  /*c110*/  FFMA.FTZ R162, R161, UR6, -R177.reuse ;  /* 0x00000006a1a27c23 */ /* 0x100fe200080108b1 */
[----:B------:R-:W-:Y:S01]  /*c120*/  FFMA.FTZ R166, R166, UR6, -R177 ;  /* 0x00000006a6a67c23 */ /* 0x000fe200080108b1 */
[----:B------:R-:W-:-:S02]  /*c130*/  IMAD.U32 R155, RZ, RZ, UR10 ;  /* 0x0000000aff9b7e24 */ /* 0x000fc4000f8e00ff */
[----:B------:R-:W-:Y:S01]  /*c140*/  FADD.FTZ R168, R194, R153 ;  /* 0x00000099c2a87221 */ /* 0x000fe20000010000 */
[----:B------:R-:W-:Y:S01]  /*c150*/  ISETP.GT.AND P2, PT, R20, UR4, PT ;  /* 0x0000000414007c0c */ /* 0x000fe2000bf44270 */
[----:B------:R-:W2:Y:S01]  /*c160*/  MUFU.EX2 R199, R199 ;  /* 0x000000c700c77308 */ /* 0x000ea20000000800 */
[----:B------:R-:W-:Y:S02]  /*c170*/  @!P1 VIADD R155, R155, 0x30860 ;  /* 0x000308609b9b9836 */ /* 0x000fe40000000000 */
[----:B------:R-:W-:Y:S01]  /*c180*/  FADD.FTZ R153, R169, R168 ;  /* 0x000000a8a9997221 */ /* 0x000fe20000010000 */
[----:B------:R-:W-:Y:S01]  /*c190*/  UMOV UR4, UR37 ;  /* 0x0000002500047c82 */ /* 0x000fe20008000000 */
[----:B------:R-:W-:Y:S01]  /*c1a0*/  F2FP.F16.F32.PACK_AB R196, R196, R179 ;  /* 0x000000b3c4c4723e */ /* 0x000fe200000000ff */
[----:B------:R-:W-:Y:S02]  /*c1b0*/  VIADD R20, R20, 0xffffffff ;  /* 0xffffffff14147836 */ /* 0x000fe40000000000 */
[----:B-1----:R-:W-:Y:S01]  /*c1c0*/  FADD.FTZ R164, R188, R153 ;  /* 0x00000099bca47221 */ /* 0x002fe20000010000 */
[----:B------:R-:W-:Y:S01]  /*c1d0*/  @!P1 PRMT R155, RZ, 0x654, R155 ;  /* 0x00000654ff9b9816 */ /* 0x000fe2000000009b */
[----:B------:R-:W1:Y:S01]  /*c1e0*/  MUFU.EX2 R154, R154 ;  /* 0x0000009a009a7308 */ /* 0x000e620000000800 */
[----:B0-----:R-:W-:Y:S01]  /*c1f0*/  FFMA.FTZ R5, R2, R5, R197 ;  /* 0x0000000502057223 */ /* 0x001fe200000100c5 */
[----:B------:R-:W-:Y:S01]  /*c200*/  F2FP.F16.F32.PACK_AB R198, R181, R198 ;  /* 0x000000c6b5c6723e */ /* 0x000fe200000000ff */
[----:B------:R0:W-:Y:S01]  /*c210*/  @!P1 SYNCS.ARRIVE.TRANS64.RED.A1T0 RZ, [R155+URZ], RZ ;  /* 0x000000ff9bff99a7 */ /* 0x0001e2000810043f */
[----:B------:R-:W-:Y:S01]  /*c220*/  F2FP.F16.F32.PACK_AB R192, R167, R192 ;  /* 0x000000c0a7c0723e */ /* 0x000fe200000000ff */
[C---:B------:R-:W-:Y:S01]  /*c230*/  FADD.FTZ R16, R152.reuse, R5 ;  /* 0x0000000598107221 */ /* 0x040fe20000010000 */
[----:B------:R-:W-:Y:S01]  /*c240*/  F2FP.F16.F32.PACK_AB R194, R169, R194 ;  /* 0x000000c2a9c2723e */ /* 0x000fe200000000ff */
[----:B------:R-:W-:Y:S01]  /*c250*/  IMAD.MOV.U32 R219, RZ, RZ, R3 ;  /* 0x000000ffffdb7224 */ /* 0x000fe200078e0003 */
[----:B------:R-:W3:Y:S01]  /*c260*/  MUFU.EX2 R193, R193 ;  /* 0x000000c100c17308 */ /* 0x000ee20000000800 */
[----:B--2---:R-:W-:Y:S01]  /*c270*/  FADD.FTZ R5, R199, R16 ;  /* 0x00000010c7057221 */ /* 0x004fe20000010000 */
[----:B------:R-:W-:-:S06]  /*c280*/  F2FP.F16.F32.PACK_AB R197, R152, R197 ;  /* 0x000000c598c5723e */ /* 0x000fcc00000000ff */
[----:B------:R-:W2:Y:S01]  /*c290*/  MUFU.EX2 R156, R156 ;  /* 0x0000009c009c7308 */ /* 0x000ea20000000800 */
[C---:B-1----:R-:W-:Y:S01]  /*c2a0*/  FADD.FTZ R16, R154.reuse, R5 ;  /* 0x000000059a107221 */ /* 0x042fe20000010000 */
[----:B------:R-:W-:-:S06]  /*c2b0*/  F2FP.F16.F32.PACK_AB R199, R154, R199 ;  /* 0x000000c79ac7723e */ /* 0x000fcc00000000ff */
[----:B------:R-:W1:Y:S01]  /*c2c0*/  MUFU.EX2 R195, R195 ;  /* 0x000000c300c37308 */ /* 0x000e620000000800 */
[----:B---3--:R-:W-:-:S07]  /*c2d0*/  FADD.FTZ R5, R193, R16 ;  /* 0x00000010c1057221 */ /* 0x008fce0000010000 */
[----:B------:R-:W3:Y:S01]  /*c2e0*/  MUFU.EX2 R171, R171 ;  /* 0x000000ab00ab7308 */ /* 0x000ee20000000800 */
[C---:B--2---:R-:W-:Y:S01]  /*c2f0*/  FADD.FTZ R16, R156.reuse, R5 ;  /* 0x000000059c107221 */ /* 0x044fe20000010000 */
[----:B------:R-:W-:-:S06]  /*c300*/  F2FP.F16.F32.PACK_AB R193, R156, R193 ;  /* 0x000000c19cc1723e */ /* 0x000fcc00000000ff */
[----:B------:R-:W2:Y:S01]  /*c310*/  MUFU.EX2 R158, R158 ;  /* 0x0000009e009e7308 */ /* 0x000ea20000000800 */
[----:B-1----:R-:W-:-:S07]  /*c320*/  FADD.FTZ R5, R195, R16 ;  /* 0x00000010c3057221 */ /* 0x002fce0000010000 */
[----:B------:R-:W1:Y:S01]  /*c330*/  MUFU.EX2 R190, R190 ;  /* 0x000000be00be7308 */ /* 0x000e620000000800 */
[C---:B---3--:R-:W-:Y:S01]  /*c340*/  FADD.FTZ R153, R171.reuse, R164 ;  /* 0x000000a4ab997221 */ /* 0x048fe20000010000 */
[----:B------:R-:W-:-:S06]  /*c350*/  F2FP.F16.F32.PACK_AB R188, R171, R188 ;  /* 0x000000bcabbc723e */ /* 0x000fcc00000000ff */
[----:B------:R-:W3:Y:S01]  /*c360*/  MUFU.EX2 R189, R189 ;  /* 0x000000bd00bd7308 */ /* 0x000ee20000000800 */
[C---:B--2---:R-:W-:Y:S01]  /*c370*/  FADD.FTZ R16, R158.reuse, R5 ;  /* 0x000000059e107221 */ /* 0x044fe20000010000 */
[----:B------:R-:W-:-:S06]  /*c380*/  F2FP.F16.F32.PACK_AB R195, R158, R195 ;  /* 0x000000c39ec3723e */ /* 0x000fcc00000000ff */
[----:B------:R-:W2:Y:S01]  /*c390*/  MUFU.EX2 R173, R173 ;  /* 0x000000ad00ad7308 */ /* 0x000ea20000000800 */
[----:B-1----:R-:W-:-:S07]  /*c3a0*/  FADD.FTZ R164, R190, R153 ;  /* 0x00000099bea47221 */ /* 0x002fce0000010000 */
[----:B------:R-:W1:Y:S01]  /*c3b0*/  MUFU.EX2 R160, R160 ;  /* 0x000000a000a07308 */ /* 0x000e620000000800 */
[----:B---3--:R-:W-:-:S07]  /*c3c0*/  FADD.FTZ R5, R189, R16 ;  /* 0x00000010bd057221 */ /* 0x008fce0000010000 */
[----:B------:R-:W3:Y:S01]  /*c3d0*/  MUFU.EX2 R184, R184 ;  /* 0x000000b800b87308 */ /* 0x000ee20000000800 */
[C---:B--2---:R-:W-:Y:S01]  /*c3e0*/  FADD.FTZ R153, R173.reuse, R164 ;  /* 0x000000a4ad997221 */ /* 0x044fe20000010000 */
[----:B------:R-:W-:-:S06]  /*c3f0*/  F2FP.F16.F32.PACK_AB R190, R173, R190 ;  /* 0x000000beadbe723e */ /* 0x000fcc00000000ff */
[----:B------:R-:W2:Y:S01]  /*c400*/  MUFU.EX2 R191, R191 ;  /* 0x000000bf00bf7308 */ /* 0x000ea20000000800 */
[C---:B-1----:R-:W-:Y:S01]  /*c410*/  FADD.FTZ R16, R160.reuse, R5 ;  /* 0x00000005a0107221 */ /* 0x042fe20000010000 */
[----:B------:R-:W-:-:S06]  /*c420*/  F2FP.F16.F32.PACK_AB R189, R160, R189 ;  /* 0x000000bda0bd723e */ /* 0x000fcc00000000ff */
[----:B------:R-:W1:Y:S01]  /*c430*/  MUFU.EX2 R175, R175 ;  /* 0x000000af00af7308 */ /* 0x000e620000000800 */
[----:B---3--:R-:W-:-:S07]  /*c440*/  FADD.FTZ R164, R184, R153 ;  /* 0x00000099b8a47221 */ /* 0x008fce0000010000 */
[----:B------:R-:W3:Y:S01]  /*c450*/  MUFU.EX2 R162, R162 ;  /* 0x000000a200a27308 */ /* 0x000ee20000000800 */
[----:B--2---:R-:W-:-:S07]  /*c460*/  FADD.FTZ R5, R191, R16 ;  /* 0x00000010bf057221 */ /* 0x004fce0000010000 */
[----:B------:R-:W2:Y:S01]  /*c470*/  MUFU.EX2 R185, R185 ;  /* 0x000000b900b97308 */ /* 0x000ea20000000800 */
[C---:B-1----:R-:W-:Y:S01]  /*c480*/  FADD.FTZ R153, R175.reuse, R164 ;  /* 0x000000a4af997221 */ /* 0x042fe20000010000 */
[----:B------:R-:W-:-:S06]  /*c490*/  F2FP.F16.F32.PACK_AB R184, R175, R184 ;  /* 0x000000b8afb8723e */ /* 0x000fcc00000000ff */
[----:B------:R-:W1:Y:S01]  /*c4a0*/  MUFU.EX2 R163, R163 ;  /* 0x000000a300a37308 */ /* 0x000e620000000800 */
[C---:B---3--:R-:W-:Y:S01]  /*c4b0*/  FADD.FTZ R164, R162.reuse, R5 ;  /* 0x00000005a2a47221 */ /* 0x048fe20000010000 */
[----:B------:R-:W-:-:S06]  /*c4c0*/  F2FP.F16.F32.PACK_AB R191, R162, R191 ;  /* 0x000000bfa2bf723e */ /* 0x000fcc00000000ff */
[----:B------:R-:W3:Y:S01]  /*c4d0*/  MUFU.EX2 R186, R186 ;  /* 0x000000ba00ba7308 */ /* 0x000ee20000000800 */
[----:B--2---:R-:W-:-:S07]  /*c4e0*/  FADD.FTZ R164, R185, R164 ;  /* 0x000000a4b9a47221 */ /* 0x004fce0000010000 */
[----:B------:R-:W2:Y:S01]  /*c4f0*/  MUFU.EX2 R165, R165 ;  /* 0x000000a500a57308 */ /* 0x000ea20000000800 */
[C---:B-1----:R-:W-:Y:S01]  /*c500*/  FADD.FTZ R164, R163.reuse, R164 ;  /* 0x000000a4a3a47221 */ /* 0x042fe20000010000 */
[----:B------:R-:W-:-:S06]  /*c510*/  F2FP.F16.F32.PACK_AB R185, R163, R185 ;  /* 0x000000b9a3b9723e */ /* 0x000fcc00000000ff */
[----:B------:R-:W1:Y:S01]  /*c520*/  MUFU.EX2 R21, R178 ;  /* 0x000000b200157308 */ /* 0x000e620000000800 */
[----:B---3--:R-:W-:-:S07]  /*c530*/  FADD.FTZ R16, R186, R153 ;  /* 0x00000099ba107221 */ /* 0x008fce0000010000 */
[----:B------:R-:W3:Y:S01]  /*c540*/  MUFU.EX2 R166, R166 ;  /* 0x000000a600a67308 */ /* 0x000ee20000000800 */
[----:B--2---:R-:W-:Y:S01]  /*c550*/  FADD.FTZ R164, R165, R164 ;  /* 0x000000a4a5a47221 */ /* 0x004fe20000010000 */
[C---:B-1----:R-:W-:Y:S01]  /*c560*/  FADD.FTZ R16, R21.reuse, R16 ;  /* 0x0000001015107221 */ /* 0x042fe20000010000 */
[----:B------:R-:W-:Y:S01]  /*c570*/  F2FP.F16.F32.PACK_AB R186, R21, R186 ;  /* 0x000000ba15ba723e */ /* 0x000fe200000000ff */
[----:B------:R-:W-:Y:S02]  /*c580*/  IMAD.MOV.U32 R21, RZ, RZ, R4 ;  /* 0x000000ffff157224 */ /* 0x000fe400078e0004 */
[C---:B---3--:R-:W-:Y:S01]  /*c590*/  FADD.FTZ R5, R166.reuse, R164 ;  /* 0x000000a4a6057221 */ /* 0x048fe20000010000 */
[----:B------:R-:W-:Y:S01]  /*c5a0*/  F2FP.F16.F32.PACK_AB R187, R166, R165 ;  /* 0x000000a5a6bb723e */ /* 0x000fe200000000ff */
[----:B0-----:R-:W-:Y:S06]  /*c5b0*/  @P2 BRA `(.L_x_1503) ;  /* 0xffffffd400302947 */ /* 0x001fec000383ffff */
.L_x_1486:
        /* <DEDUP_REMOVED lines=131> */
.L_x_1504:
[----:B------:R-:W-:Y:S01]  /*cdf0*/  ULEA UR5, UR37, UR38, 0x3 ;  /* 0x0000002625057291 */ /* 0x000fe2000f8e183f */
[----:B------:R-:W-:-:S05]  /*ce00*/  IMAD.U32 R0, RZ, RZ, UR36 ;  /* 0x00000024ff007e24 */ /* 0x000fca000f8e00ff */
[----:B------:R-:W-:-:S04]  /*ce10*/  SHF.L.U32 R0, R0, 0x1f, RZ ;  /* 0x0000001f00007819 */ /* 0x000fc800000006ff */
[----:B------:R0:W1:Y:S01]  /*ce20*/  SYNCS.PHASECHK.TRANS64.TRYWAIT P2, [UR5+0x30850], R0 ;  /* 0x03085000ff0075a7 */ /* 0x0000620008040145 */
[----:B------:R-:W-:Y:S05]  /*ce30*/  @!P0 BRA `(.L_x_1505) ;  /* 0x0000000000048947 */ /* 0x000fea0003800000 */
[----:B------:R-:W-:Y:S01]  /*ce40*/  BPT.TRAP 0x1 ;  /* 0x000000040000795c */ /* 0x000fe20000300000 */
.L_x_1505:
[----:B-1----:R-:W-:Y:S05]  /*ce50*/  @P2 BRA `(.L_x_1506) ;  /* 0x0000000000082947 */ /* 0x002fea0003800000 */
[----:B------:R-:W1:Y:S02]  /*ce60*/  SYNCS.PHASECHK.TRANS64.TRYWAIT P0, [UR5+0x30850], R0 ;  /* 0x03085000ff0075a7 */ /* 0x000e640008000145 */
[----:B-1----:R-:W-:Y:S05]  /*ce70*/  @!P0 BRA `(.L_x_1507) ;  /* 0x000000b400008947 */ /* 0x002fea0003800000 */
.L_x_1506:
        /* <DEDUP_REMOVED lines=197> */
.L_x_1437:
[----:B------:R-:W0:Y:S01]  /*dad0*/  S2R R5, SR_CgaCtaId ;  /* 0x0000000000057919 */ /* 0x000e220000008800 */
[----:B------:R-:W-:Y:S01]  /*dae0*/  MOV R168, 0x400 ;  /* 0x0000040000a87802 */ /* 0x000fe20000000f00 */
[----:B------:R-:W-:Y:S01]  /*daf0*/  BSSY B0, `(.L_x_1508) ;  /* 0x00002ef000007945 */ /* 0x000fe20003800000 */
[----:B------:R-:W-:Y:S02]  /*db00*/  BAR.SYNC.DEFER_BLOCKING 0x5, 0x180 ;  /* 0x0146000000007b1d */ /* 0x000fe40000010000 */
[----:B0-----:R-:W-:-:S05]  /*db10*/  LEA R168, R5, R168, 0x18 ;  /* 0x000000a805a87211 */ /* 0x001fca00078ec0ff */
[----:B------:R-:W0:Y:S02]  /*db20*/  LDS.128 R4, [R168+0x308d0] ;  /* 0x0308d000a8047984 */ /* 0x000e240000000c00 */
[----:B0-----:R-:W-:Y:S02]  /*db30*/  R2UR UR5, R5 ;  /* 0x00000000050572ca */ /* 0x001fe400000e0000 */
[----:B------:R-:W-:Y:S02]  /*db40*/  R2UR UR7, R6 ;  /* 0x00000000060772ca */ /* 0x000fe400000e0000 */
        /* <DEDUP_REMOVED lines=51> */
[----:B------:R-:W-:-:S02]  /*de80*/  SHF.R.U64 R7, R7, 0x3, RZ ;  /* 0x0000000307077819 */ /* 0x000fc400000012ff */
[----:B------:R-:W-:Y:S02]  /*de90*/  LOP3.LUT R14, R175, 0x380, RZ, 0xc0, !PT ;  /* 0x00000380af0e7812 */ /* 0x000fe400078ec0ff */
[----:B------:R-:W-:Y:S02]  /*dea0*/  LOP3.LUT R20, R177, 0x380, RZ, 0xc0, !PT ;  /* 0x00000380b1147812 */ /* 0x000fe400078ec0ff */
[----:B------:R-:W-:Y:S02]  /*deb0*/  IADD3 R187, P0, R98, 0x8020, RZ ;  /* 0x0000802062bb7810 */ /* 0x000fe40007f1e0ff */
[----:B------:R-:W-:Y:S02]  /*dec0*/  SHF.R.U64 R10, R10, 0x3, RZ ;  /* 0x000000030a0a7819 */ /* 0x000fe400000012ff */
[----:B------:R-:W-:Y:S01]  /*ded0*/  LOP3.LUT R30, R179, 0x380, RZ, 0xc0, !PT ;  /* 0x00000380b31e7812 */ /* 0x000fe200078ec0ff */
        /* <DEDUP_REMOVED lines=18> */
[----:B------:R-:W-:Y:S02]  /*e000*/  SHF.R.U64 R20, R20, 0x3, RZ ;  /* 0x0000000314147819 */ /* 0x000fe400000012ff */
[----:B------:R-:W-:-:S02]  /*e010*/  LOP3.LUT R54, R185, 0x380, RZ, 0xc0, !PT ;  /* 0x00000380b9367812 */ /* 0x000fc400078ec0ff */
[----:B------:R-:W-:Y:S02]  /*e020*/  LOP3.LUT R10, R10, R171, RZ, 0x3c, !PT ;  /* 0x000000ab0a0a7212 */ /* 0x000fe400078e3cff */
[----:B------:R-:W-:Y:S02]  /*e030*/  SHF.R.U64 R30, R30, 0x3, RZ ;  /* 0x000000031e1e7819 */ /* 0x000fe400000012ff */
[----:B------:R-:W-:Y:S02]  /*e040*/  LOP3.LUT R62, R187, 0x380, RZ, 0xc0, !PT ;  /* 0x00000380bb3e7812 */ /* 0x000fe400078ec0ff */
[----:B------:R-:W-:Y:S02]  /*e050*/  LOP3.LUT R12, R12, R173, RZ, 0x3c, !PT ;  /* 0x000000ad0c0c7212 */ /* 0x000fe400078e3cff */
[----:B------:R-:W-:Y:S02]  /*e060*/  SHF.R.U64 R38, R38, 0x3, RZ ;  /* 0x0000000326267819 */ /* 0x000fe400000012ff */
[----:B------:R-:W-:-:S02]  /*e070*/  LOP3.LUT R70, R189, 0x380, RZ, 0xc0, !PT ;  /* 0x00000380bd467812 */ /* 0x000fc400078ec0ff */
[----:B------:R-:W-:Y:S02]  /*e080*/  LOP3.LUT R14, R14, R175, RZ, 0x3c, !PT ;  /* 0x000000af0e0e7212 */ /* 0x000fe400078e3cff */
[----:B------:R-:W-:Y:S02]  /*e090*/  SHF.R.U64 R46, R46, 0x3, RZ ;  /* 0x000000032e2e7819 */ /* 0x000fe400000012ff */
[----:B------:R-:W-:Y:S02]  /*e0a0*/  LOP3.LUT R78, R191, 0x380, RZ, 0xc0, !PT ;  /* 0x00000380bf4e7812 */ /* 0x000fe400078ec0ff */
[----:B------:R-:W-:Y:S01]  /*e0b0*/  MOV R98, R98 ;  /* 0x0000006200627202 */ /* 0x000fe20000000f00 */
[----:B------:R-:W-:Y:S01]  /*e0c0*/  BAR.SYNC.DEFER_BLOCKING 0x1, 0x100 ;  /* 0x0044000000007b1d */ /* 0x000fe20000010000 */
[----:B------:R-:W-:Y:S02]  /*e0d0*/  LOP3.LUT R94, R6, 0x380, RZ, 0xc0, !PT ;  /* 0x00000380065e7812 */ /* 0x000fe400078ec0ff */
[----:B------:R-:W-:-:S02]  /*e0e0*/  LOP3.LUT R20, R20, R177, RZ, 0x3c, !PT ;  /* 0x000000b114147212 */ /* 0x000fc400078e3cff */
[----:B------:R-:W-:Y:S02]  /*e0f0*/  SHF.R.U64 R54, R54, 0x3, RZ ;  /* 0x0000000336367819 */ /* 0x000fe400000012ff */
[----:B------:R-:W-:Y:S02]  /*e100*/  LOP3.LUT R86, R193, 0x380, RZ, 0xc0, !PT ;  /* 0x00000380c1567812 */ /* 0x000fe400078ec0ff */
[----:B------:R-:W-:Y:S02]  /*e110*/  LOP3.LUT R99, R170, 0x380, RZ, 0xc0, !PT ;  /* 0x00000380aa637812 */ /* 0x000fe400078ec0ff */
[----:B------:R-:W-:Y:S02]  /*e120*/  LOP3.LUT R30, R30, R179, RZ, 0x3c, !PT ;  /* 0x000000b31e1e7212 */ /* 0x000fe400078e3cff */
[----:B------:R-:W-:Y:S02]  /*e130*/  SHF.R.U64 R62, R62, 0x3, RZ ;  /* 0x000000033e3e7819 */ /* 0x000fe400000012ff */
[----:B------:R-:W-:-:S02]  /*e140*/  MOV R11, R10 ;  /* 0x0000000a000b7202 */ /* 0x000fc40000000f00 */
[----:B------:R-:W-:Y:S02]  /*e150*/  LOP3.LUT R38, R38, R181, RZ, 0x3c, !PT ;  /* 0x000000b526267212 */ /* 0x000fe400078e3cff */
[----:B------:R-:W-:Y:S02]  /*e160*/  SHF.R.U64 R70, R70, 0x3, RZ ;  /* 0x0000000346467819 */ /* 0x000fe400000012ff */
[----:B------:R-:W-:Y:S02]  /*e170*/  MOV R12, R12 ;  /* 0x0000000c000c7202 */ /* 0x000fe40000000f00 */
[----:B------:R-:W-:Y:S01]  /*e180*/  LOP3.LUT R46, R46, R183, RZ, 0x3c, !PT ;  /* 0x000000b72e2e7212 */ /* 0x000fe200078e3cff */
[----:B------:R0:W-:Y:S01]  /*e190*/  STSM.16.M88.4 [R98], R24 ;  /* 0x0000001862007844 */ /* 0x0001e20000000200 */
[----:B------:R-:W-:Y:S02]  /*e1a0*/  SHF.R.U64 R78, R78, 0x3, RZ ;  /* 0x000000034e4e7819 */ /* 0x000fe400000012ff */
[----:B------:R-:W-:Y:S01]  /*e1b0*/  LOP3.LUT R163, R169, 0x380, RZ, 0xc0, !PT ;  /* 0x00000380a9a37812 */ /* 0x000fe200078ec0ff */
[----:B------:R-:W-:Y:S01]  /*e1c0*/  STSM.16.M88.4 [R11], R32 ;  /* 0x000000200b007844 */ /* 0x000fe20000000200 */
[----:B------:R-:W-:-:S02]  /*e1d0*/  SHF.R.U64 R29, R94, 0x3, RZ ;  /* 0x000000035e1d7819 */ /* 0x000fc400000012ff */
[----:B------:R-:W-:Y:S01]  /*e1e0*/  MOV R14, R14 ;  /* 0x0000000e000e7202 */ /* 0x000fe20000000f00 */
[----:B------:R1:W-:Y:S01]  /*e1f0*/  STSM.16.M88.4 [R12], R40 ;  /* 0x000000280c007844 */ /* 0x0003e20000000200 */
[----:B------:R-:W-:Y:S02]  /*e200*/  LOP3.LUT R54, R54, R185, RZ, 0x3c, !PT ;  /* 0x000000b936367212 */ /* 0x000fe400078e3cff */
[----:B------:R-:W-:Y:S01]  /*e210*/  SHF.R.U64 R86, R86, 0x3, RZ ;  /* 0x0000000356567819 */ /* 0x000fe200000012ff */
[----:B------:R-:W-:Y:S01]  /*e220*/  STSM.16.M88.4 [R14], R48 ;  /* 0x000000300e007844 */ /* 0x000fe20000000200 */
[----:B------:R-:W-:Y:S02]  /*e230*/  SHF.R.U64 R99, R99, 0x3, RZ ;  /* 0x0000000363637819 */ /* 0x000fe400000012ff */
[----:B------:R-:W-:Y:S02]  /*e240*/  MOV R20, R20 ;  /* 0x0000001400147202 */ /* 0x000fe40000000f00 */
[----:B------:R-:W-:-:S02]  /*e250*/  F2FP.F16.F32.PACK_AB R59, R155, R59 ;  /* 0x0000003b9b3b723e */ /* 0x000fc400000000ff */
[----:B------:R-:W-:Y:S02]  /*e260*/  F2FP.F16.F32.PACK_AB R65, R154, R66 ;  /* 0x000000429a41723e */ /* 0x000fe400000000ff */
[----:B------:R-:W-:Y:S01]  /*e270*/  F2FP.F16.F32.PACK_AB R72, R73, R72 ;  /* 0x000000484948723e */ /* 0x000fe200000000ff */
[----:B------:R-:W-:Y:S01]  /*e280*/  STSM.16.M88.4 [R20], R56 ;  /* 0x0000003814007844 */ /* 0x000fe20000000200 */
[----:B------:R-:W-:Y:S02]  /*e290*/  LOP3.LUT R62, R62, R187, RZ, 0x3c, !PT ;  /* 0x000000bb3e3e7212 */ /* 0x000fe400078e3cff */
[----:B------:R-:W-:Y:S02]  /*e2a0*/  MOV R30, R30 ;  /* 0x0000001e001e7202 */ /* 0x000fe40000000f00 */
[----:B------:R-:W-:Y:S02]  /*e2b0*/  F2FP.F16.F32.PACK_AB R66, R69, R68 ;  /* 0x000000444542723e */ /* 0x000fe400000000ff */
        /* <DEDUP_REMOVED lines=11> */
[----:B------:R-:W-:Y:S01]  /*e370*/  LOP3.LUT R78, R78, R191, RZ, 0x3c, !PT ;  /* 0x000000bf4e4e7212 */ /* 0x000fe200078e3cff */
[----:B------:R-:W2:Y:S01]  /*e380*/  LDC R16, c[0x0][0xbe8] ;  /* 0x0002fa00ff107b82 */ /* 0x000ea20000000800 */
[----:B------:R-:W-:Y:S02]  /*e390*/  SHF.R.U64 R28, R163, 0x3, RZ ;  /* 0x00000003a31c7819 */ /* 0x000fe400000012ff */
[----:B------:R-:W-:Y:S02]  /*e3a0*/  LOP3.LUT R94, R29, R6, RZ, 0x3c, !PT ;  /* 0x000000061d5e7212 */ /* 0x000fe400078e3cff */
[----:B------:R-:W-:-:S02]  /*e3b0*/  MOV R46, R46 ;  /* 0x0000002e002e7202 */ /* 0x000fc40000000f00 */
[----:B------:R-:W-:Y:S02]  /*e3c0*/  F2FP.F16.F32.PACK_AB R82, R85, R84 ;  /* 0x000000545552723e */ /* 0x000fe400000000ff */
[----:B------:R-:W-:Y:S02]  /*e3d0*/  F2FP.F16.F32.PACK_AB R83, R3, R83 ;  /* 0x000000530353723e */ /* 0x000fe400000000ff */
[----:B------:R-:W-:Y:S02]  /*e3e0*/  F2FP.F16.F32.PACK_AB R89, R91, R90 ;  /* 0x0000005a5b59723e */ /* 0x000fe400000000ff */
[----:B------:R-:W-:Y:S01]  /*e3f0*/  LOP3.LUT R86, R86, R193, RZ, 0x3c, !PT ;  /* 0x000000c156567212 */ /* 0x000fe200078e3cff */
[----:B------:R-:W-:Y:S01]  /*e400*/  STSM.16.M88.4 [R46], R80 ;  /* 0x000000502e007844 */ /* 0x000fe20000000200 */
[----:B------:R-:W-:Y:S02]  /*e410*/  LOP3.LUT R6, R99, R170, RZ, 0x3c, !PT ;  /* 0x000000aa63067212 */ /* 0x000fe400078e3cff */
[----:B------:R-:W-:-:S02]  /*e420*/  MOV R54, R54 ;  /* 0x0000003600367202 */ /* 0x000fc40000000f00 */
[----:B------:R-:W-:Y:S02]  /*e430*/  F2FP.F16.F32.PACK_AB R90, R93, R92 ;  /* 0x0000005c5d5a723e */ /* 0x000fe400000000ff */
[----:B------:R-:W-:Y:S02]  /*e440*/  F2FP.F16.F32.PACK_AB R91, R165, R164 ;  /* 0x000000a4a55b723e */ /* 0x000fe400000000ff */
[----:B------:R-:W-:Y:S02]  /*e450*/  F2FP.F16.F32.PACK_AB R96, R97, R96 ;  /* 0x000000606160723e */ /* 0x000fe400000000ff */
[----:B------:R-:W-:Y:S01]  /*e460*/  F2FP.F16.F32.PACK_AB R104, R105, R104 ;  /* 0x000000686968723e */ /* 0x000fe200000000ff */
[----:B------:R-:W-:Y:S01]  /*e470*/  STSM.16.M88.4 [R54], R88 ;  /* 0x0000005836007844 */ /* 0x000fe20000000200 */
[----:B------:R-:W-:Y:S02]  /*e480*/  MOV R62, R62 ;  /* 0x0000003e003e7202 */ /* 0x000fe40000000f00 */
[----:B------:R-:W-:-:S02]  /*e490*/  F2FP.F16.F32.PACK_AB R97, R167, R166 ;  /* 0x000000a6a761723e */ /* 0x000fc400000000ff */
[----:B0-----:R-:W-:Y:S02]  /*e4a0*/  F2FP.F16.F32.PACK_AB R98, R101, R100 ;  /* 0x000000646562723e */ /* 0x001fe400000000ff */
[----:B------:R-:W-:Y:S02]  /*e4b0*/  F2FP.F16.F32.PACK_AB R99, R103, R102 ;  /* 0x000000666763723e */ /* 0x000fe400000000ff */
[----:B------:R-:W-:Y:S02]  /*e4c0*/  F2FP.F16.F32.PACK_AB R105, R107, R106 ;  /* 0x0000006a6b69723e */ /* 0x000fe400000000ff */
[----:B------:R-:W-:Y:S01]  /*e4d0*/  F2FP.F16.F32.PACK_AB R112, R113, R112 ;  /* 0x000000707170723e */ /* 0x000fe200000000ff */
[----:B------:R-:W-:Y:S01]  /*e4e0*/  STSM.16.M88.4 [R62], R96 ;  /* 0x000000603e007844 */ /* 0x000fe20000000200 */
[----:B------:R-:W-:Y:S02]  /*e4f0*/  MOV R70, R70 ;  /* 0x0000004600467202 */ /* 0x000fe40000000f00 */
[----:B------:R-:W-:-:S02]  /*e500*/  F2FP.F16.F32.PACK_AB R106, R109, R108 ;  /* 0x0000006c6d6a723e */ /* 0x000fc400000000ff */
[----:B------:R-:W-:Y:S02]  /*e510*/  F2FP.F16.F32.PACK_AB R107, R111, R110 ;  /* 0x0000006e6f6b723e */ /* 0x000fe400000000ff */
[----:B------:R-:W-:Y:S02]  /*e520*/  F2FP.F16.F32.PACK_AB R113, R115, R114 ;  /* 0x000000727371723e */ /* 0x000fe400000000ff */
[----:B------:R-:W-:Y:S01]  /*e530*/  F2FP.F16.F32.PACK_AB R120, R121, R120 ;  /* 0x000000787978723e */ /* 0x000fe200000000ff */
[----:B------:R-:W-:Y:S01]  /*e540*/  STSM.16.M88.4 [R70], R104 ;  /* 0x0000006846007844 */ /* 0x000fe20000000200 */
[----:B------:R-:W-:Y:S02]  /*e550*/  LOP3.LUT R8, R28, R169, RZ, 0x3c, !PT ;  /* 0x000000a91c087212 */ /* 0x000fe400078e3cff */
[----:B------:R-:W-:Y:S02]  /*e560*/  MOV R78, R78 ;  /* 0x0000004e004e7202 */ /* 0x000fe40000000f00 */
[----:B------:R-:W-:-:S02]  /*e570*/  F2FP.F16.F32.PACK_AB R114, R117, R116 ;  /* 0x000000747572723e */ /* 0x000fc400000000ff */
[----:B------:R-:W-:Y:S02]  /*e580*/  F2FP.F16.F32.PACK_AB R115, R119, R118 ;  /* 0x000000767773723e */ /* 0x000fe400000000ff */
[----:B------:R-:W-:Y:S02]  /*e590*/  F2FP.F16.F32.PACK_AB R121, R123, R122 ;  /* 0x0000007a7b79723e */ /* 0x000fe400000000ff */
[----:B------:R-:W-:Y:S01]  /*e5a0*/  F2FP.F16.F32.PACK_AB R128, R129, R128 ;  /* 0x000000808180723e */ /* 0x000fe200000000ff */
[----:B------:R-:W-:Y:S01]  /*e5b0*/  STSM.16.M88.4 [R78], R112 ;  /* 0x000000704e007844 */ /* 0x000fe20000000200 */
[----:B------:R-:W-:Y:S02]  /*e5c0*/  MOV R86, R86 ;  /* 0x0000005600567202 */ /* 0x000fe40000000f00 */
[----:B------:R-:W-:Y:S02]  /*e5d0*/  F2FP.F16.F32.PACK_AB R122, R125, R124 ;  /* 0x0000007c7d7a723e */ /* 0x000fe400000000ff */
[----:B------:R-:W-:-:S02]  /*e5e0*/  F2FP.F16.F32.PACK_AB R123, R127, R126 ;  /* 0x0000007e7f7b723e */ /* 0x000fc400000000ff */
[----:B------:R-:W-:Y:S02]  /*e5f0*/  F2FP.F16.F32.PACK_AB R129, R131, R130 ;  /* 0x000000828381723e */ /* 0x000fe400000000ff */
[----:B------:R-:W-:Y:S01]  /*e600*/  F2FP.F16.F32.PACK_AB R136, R137, R136 ;  /* 0x000000888988723e */ /* 0x000fe200000000ff */
[----:B------:R-:W-:Y:S01]  /*e610*/  STSM.16.M88.4 [R86], R120 ;  /* 0x0000007856007844 */ /* 0x000fe20000000200 */
[----:B------:R-:W-:Y:S02]  /*e620*/  MOV R94, R94 ;  /* 0x0000005e005e7202 */ /* 0x000fe40000000f00 */
[----:B------:R-:W-:Y:S02]  /*e630*/  F2FP.F16.F32.PACK_AB R130, R133, R132 ;  /* 0x000000848582723e */ /* 0x000fe400000000ff */
[----:B------:R-:W-:Y:S02]  /*e640*/  F2FP.F16.F32.PACK_AB R131, R135, R134 ;  /* 0x000000868783723e */ /* 0x000fe400000000ff */
[----:B------:R-:W-:-:S02]  /*e650*/  F2FP.F16.F32.PACK_AB R137, R139, R138 ;  /* 0x0000008a8b89723e */ /* 0x000fc400000000ff */
[----:B------:R-:W-:Y:S01]  /*e660*/  F2FP.F16.F32.PACK_AB R144, R145, R144 ;  /* 0x000000909190723e */ /* 0x000fe200000000ff */
[----:B------:R-:W-:Y:S01]  /*e670*/  STSM.16.M88.4 [R94], R128 ;  /* 0x000000805e007844 */ /* 0x000fe20000000200 */
[----:B------:R-:W-:Y:S02]  /*e680*/  MOV R10, R6 ;  /* 0x00000006000a7202 */ /* 0x000fe40000000f00 */
[----:B------:R-:W-:Y:S02]  /*e690*/  F2FP.F16.F32.PACK_AB R138, R141, R140 ;  /* 0x0000008c8d8a723e */ /* 0x000fe400000000ff */
[----:B------:R-:W-:Y:S02]  /*e6a0*/  F2FP.F16.F32.PACK_AB R139, R143, R142 ;  /* 0x0000008e8f8b723e */ /* 0x000fe400000000ff */
[----:B------:R-:W-:Y:S02]  /*e6b0*/  F2FP.F16.F32.PACK_AB R145, R147, R146 ;  /* 0x000000929391723e */ /* 0x000fe400000000ff */
[----:B------:R-:W-:Y:S01]  /*e6c0*/  MOV R8, R8 ;  /* 0x0000000800087202 */ /* 0x000fe20000000f00 */
[----:B------:R0:W-:Y:S01]  /*e6d0*/  STSM.16.M88.4 [R10], R136 ;  /* 0x000000880a007844 */ /* 0x0001e20000000200 */
[----:B------:R-:W-:-:S02]  /*e6e0*/  F2FP.F16.F32.PACK_AB R146, R149, R148 ;  /* 0x000000949592723e */ /* 0x000fc400000000ff */
[----:B------:R-:W-:Y:S02]  /*e6f0*/  F2FP.F16.F32.PACK_AB R147, R151, R150 ;  /* 0x000000969793723e */ /* 0x000fe400000000ff */
[----:B------:R-:W-:Y:S02]  /*e700*/  R2UR UR4, R207 ;  /* 0x00000000cf0472ca */ /* 0x000fe400000e0000 */
[----:B------:R-:W-:Y:S01]  /*e710*/  PLOP3.LUT P0, PT, PT, PT, UP0, 0x80, 0x0 ;  /* 0x000000000000781c */ /* 0x000fe20003f0f008 */
[----:B------:R3:W-:Y:S10]  /*e720*/  STSM.16.M88.4 [R8], R144 ;  /* 0x0000009008007844 */ /* 0x0007f40000000200 */
[----:B------:R-:W-:-:S06]  /*e730*/  UIMAD.WIDE UR8, UR4, 0x4, UR8 ;  /* 0x00000004040878a5 */ /* 0x000fcc000f8e0208 */
[----:B------:R-:W-:Y:S02]  /*e740*/  IMAD.U32 R6, RZ, RZ, UR8 ;  /* 0x00000008ff067e24 */ /* 0x000fe4000f8e00ff */
[----:B------:R-:W-:Y:S01]  /*e750*/  IMAD.U32 R7, RZ, RZ, UR9 ;  /* 0x00000009ff077e24 */ /* 0x000fe2000f8e00ff */
[----:B------:R-:W-:Y:S01]  /*e760*/  BAR.SYNC.DEFER_BLOCKING 0x1, 0x100 ;  /* 0x0044000000007b1d */ /* 0x000fe20000010000 */
[----:B--2---:R-:W-:-:S05]  /*e770*/  ISETP.NE.AND P1, PT, R16, 0x1, PT ;  /* 0x000000011000780c */ /* 0x004fca0003f25270 */
[----:B------:R-:W-:Y:S01]  /*e780*/  ULDC.64 UR8, c[0x0][0xc08] ;  /* 0x0003020000087ab9 */ /* 0x000fe20000000a00 */
[----:B------:R-:W2:Y:S01]  /*e790*/  @P0 LDG.E R3, desc[UR12][R6.64] ;  /* 0x0000000c06030981 */ /* 0x000ea2000c1e1900 */
[----:B------:R-:W-:-:S06]  /*e7a0*/  UISETP.NE.U32.AND UP1, UPT, UR8, URZ, UPT ;  /* 0x0000003f0800728c */ /* 0x000fcc000bf25070 */
[----:B------:R-:W4:Y:S01]  /*e7b0*/  @P1 LDC R9, c[0x0][0xbec] ;  /* 0x0002fb00ff091b82 */ /* 0x000f220000000800 */
[----:B------:R-:W-:Y:S01]  /*e7c0*/  ULDC UR10, c[0x0][0xa88] ;  /* 0x0002a200000a7ab9 */ /* 0x000fe20000000800 */
[----:B------:R-:W-:-:S06]  /*e7d0*/  UISETP.NE.AND.EX UP1, UPT, UR9, URZ, UPT, UP1 ;  /* 0x0000003f0900728c */ /* 0x000fcc000bf25310 */
[----:B-1----:R-:W1:Y:S01]  /*e7e0*/  @P1 LDC R12, c[0x0][0xbf0] ;  /* 0x0002fc00ff0c1b82 */ /* 0x002e620000000800 */
[----:B------:R-:W-:-:S04]  /*e7f0*/  PLOP3.LUT P2, PT, PT, PT, UP1, 0x80, 0x0 ;  /* 0x000000000000781c */ /* 0x000fc80003f4f018 */
[----:B------:R-:W-:Y:S02]  /*e800*/  @UP1 ULDC.64 UR8, c[0x0][0xc08] ;  /* 0x0003020000081ab9 */ /* 0x000fe40000000a00 */
[----:B------:R-:W-:-:S03]  /*e810*/  @UP1 UIMAD.WIDE UR8, UR4, 0x4, UR8 ;  /* 0x00000004040818a5 */ /* 0x000fc6000f8e0208 */
[----:B------:R-:W-:-:S03]  /*e820*/  UMOV UR4, URZ ;  /* 0x0000003f00047c82 */ /* 0x000fc60008000000 */
[----:B0-----:R-:W-:Y:S02]  /*e830*/  IMAD.U32 R10, RZ, RZ, UR8 ;  /* 0x00000008ff0a7e24 */ /* 0x001fe4000f8e00ff */
[----:B------:R-:W-:Y:S01]  /*e840*/  IMAD.U32 R11, RZ, RZ, UR9 ;  /* 0x00000009ff0b7e24 */ /* 0x000fe2000f8e00ff */
[----:B--2---:R-:W-:Y:S01]  /*e850*/  @P0 R2UR UR4, R3 ;  /* 0x00000000030402ca */ /* 0x004fe200000e0000 */
[----:B------:R-:W-:-:S06]  /*e860*/  IMAD.U32 R3, RZ, RZ, UR10 ;  /* 0x0000000aff037e24 */ /* 0x000fcc000f8e00ff */
[----:B------:R3:W5:Y:S01]  /*e870*/  @P2 LDG.E R3, desc[UR12][R10.64] ;  /* 0x0000000c0a032981 */ /* 0x000762000c1e1900 */
[----:B-1--4-:R-:W-:Y:S07]  /*e880*/  @P2 BRA `(.L_x_1510) ;  /* 0x0000000000142947 */ /* 0x012fee0003800000 */
[----:B------:R-:W-:Y:S05]  /*e890*/  @!P0 BRA `(.L_x_1510) ;  /* 0x0000000000108947 */ /* 0x000fea0003800000 */
[----:B------:R-:W-:Y:S02]  /*e8a0*/  ULDC.64 UR8, c[0x0][0x208] ;  /* 0x0000820000087ab9 */ /* 0x000fe40000000a00 */
[----:B---3--:R-:W2:Y:S04]  /*e8b0*/  LDG.E R8, desc[UR8][R6.64] ;  /* 0x0000000806087981 */ /* 0x008ea8000c1e1900 */
[----:B-----5:R-:W2:Y:S02]  /*e8c0*/  LDG.E R3, desc[UR8][R6.64+0x4] ;  /* 0x0000040806037981 */ /* 0x020ea4000c1e1900 */
[----:B--2---:R-:W-:-:S07]  /*e8d0*/  IMAD.IADD R3, R3, 0x1, -R8 ;  /* 0x0000000103037824 */ /* 0x004fce00078e0a08 */
.L_x_1510:
[----:B------:R-:W-:Y:S01]  /*e8e0*/  R2UR UR20, R205 ;  /* 0x00000000cd1472ca */ /* 0x000fe200000e0000 */
[----:B------:R-:W-:Y:S01]  /*e8f0*/  USHF.R.S32.HI UR9, URZ, 0x1f, UR4 ;  /* 0x0000001f3f097899 */ /* 0x000fe20008011404 */
[----:B------:R-:W-:Y:S01]  /*e900*/  R2UR UR19, R22 ;  /* 0x00000000161372ca */ /* 0x000fe200000e0000 */
[----:B------:R-:W-:Y:S01]  /*e910*/  ULDC.64 UR14, c[0x0][0xb90] ;  /* 0x0002e400000e7ab9 */ /* 0x000fe20000000a00 */
[----:B------:R-:W-:Y:S01]  /*e920*/  R2UR UR13, R207 ;  /* 0x00000000cf0d72ca */ /* 0x000fe200000e0000 */
[----:B------:R-:W-:Y:S01]  /*e930*/  UMOV UR8, UR4 ;  /* 0x0000000400087c82 */ /* 0x000fe20008000000 */
[----:B-----5:R-:W-:Y:S01]  /*e940*/  IMAD R81, R3, R16, RZ ;  /* 0x0000001003517224 */ /* 0x020fe200078e02ff */
[----:B------:R-:W0:Y:S01]  /*e950*/  @P1 LDC R77, c[0x0][0xbf0] ;  /* 0x0002fc00ff4d1b82 */ /* 0x000e220000000800 */
[----:B------:R-:W-:-:S05]  /*e960*/  ULDC.64 UR22, c[0x0][0x208] ;  /* 0x0000820000167ab9 */ /* 0x000fca0000000a00 */
[----:B------:R-:W-:Y:S02]  /*e970*/  USHF.R.S32.HI UR16, URZ, 0x1f, UR20 ;  /* 0x0000001f3f107899 */ /* 0x000fe40008011414 */
[----:B---3--:R-:W-:Y:S01]  /*e980*/  VIADD R8, R23, UR19 ;  /* 0x0000001317087c36 */ /* 0x008fe20008000000 */
[----:B------:R-:W-:Y:S01]  /*e990*/  UIMAD.WIDE.U32 UR10, UR20, UR14, UR8 ;  /* 0x0000000e140a72a5 */ /* 0x000fe2000f8e0008 */
[----:B------:R-:W-:Y:S01]  /*e9a0*/  VIADD R18, R211, UR19 ;  /* 0x00000013d3127c36 */ /* 0x000fe20008000000 */
[----:B------:R-:W-:Y:S01]  /*e9b0*/  USHF.R.S32.HI UR8, URZ, 0x1f, UR13 ;  /* 0x0000001f3f087899 */ /* 0x000fe2000801140d */
[----:B------:R-:W-:Y:S01]  /*e9c0*/  @P1 IMAD.HI.U32 R7, R8, R9, RZ ;  /* 0x0000000908071227 */ /* 0x000fe200078e00ff */
[----:B------:R-:W-:Y:S02]  /*e9d0*/  UIMAD UR12, UR16, UR14, URZ ;  /* 0x0000000e100c72a4 */ /* 0x000fe4000f8e023f */
[----:B------:R-:W-:Y:S01]  /*e9e0*/  USEL UR18, UR8, URZ, !UP0 ;  /* 0x0000003f08127287 */ /* 0x000fe2000c000000 */
[----:B------:R-:W-:Y:S01]  /*e9f0*/  IMAD.MOV.U32 R6, RZ, RZ, R8 ;  /* 0x000000ffff067224 */ /* 0x000fe200078e0008 */
[----:B------:R-:W-:Y:S01]  /*ea00*/  UIMAD UR12, UR20, UR15, UR12 ;  /* 0x0000000f140c72a4 */ /* 0x000fe2000f8e020c */
[----:B------:R-:W-:Y:S01]  /*ea10*/  @P1 SHF.R.U32.HI R6, RZ, R12, R7 ;  /* 0x0000000cff061219 */ /* 0x000fe20000011607 */
[----:B------:R-:W-:Y:S01]  /*ea20*/  USEL UR17, UR13, URZ, !UP0 ;  /* 0x0000003f0d117287 */ /* 0x000fe2000c000000 */
[----:B------:R-:W-:Y:S01]  /*ea30*/  IMAD R7, R206, 0x40, R19 ;  /* 0x00000040ce077824 */ /* 0x000fe200078e0213 */
[----:B------:R-:W-:Y:S01]  /*ea40*/  ULDC.64 UR14, c[0x0][0xb98] ;  /* 0x0002e600000e7ab9 */ /* 0x000fe20000000a00 */
[----:B------:R-:W-:Y:S01]  /*ea50*/  UIADD3 UR11, UR11, UR12, URZ ;  /* 0x0000000c0b0b7290 */ /* 0x000fe2000fffe03f */
[----:B------:R-:W-:Y:S01]  /*ea60*/  IMAD.MOV R9, RZ, RZ, -R6 ;  /* 0x000000ffff097224 */ /* 0x000fe200078e0a06 */
[----:B------:R-:W-:Y:S01]  /*ea70*/  UIMAD UR8, UR18, UR14, URZ ;  /* 0x0000000e120872a4 */ /* 0x000fe2000f8e023f */
[----:B------:R-:W-:Y:S01]  /*ea80*/  IMAD.WIDE R4, R7, 0x2, R4 ;  /* 0x0000000207047825 */ /* 0x000fe200078e0204 */
[----:B------:R-:W-:Y:S01]  /*ea90*/  UIMAD.WIDE.U32 UR10, UR17, UR14, UR10 ;  /* 0x0000000e110a72a5 */ /* 0x000fe2000f8e000a */
[----:B------:R-:W-:Y:S01]  /*eaa0*/  SHF.R.S32.HI R7, RZ, 0x1f, R6 ;  /* 0x0000001fff077819 */ /* 0x000fe20000011406 */
[----:B------:R-:W-:Y:S01]  /*eab0*/  UIMAD UR8, UR17, UR15, UR8 ;  /* 0x0000000f110872a4 */ /* 0x000fe2000f8e0208 */
[----:B------:R-:W-:Y:S01]  /*eac0*/  IMAD R9, R16, R9, R8 ;  /* 0x0000000910097224 */ /* 0x000fe200078e0208 */
[----:B------:R-:W-:Y:S01]  /*ead0*/  IADD3 R11, P5, R4, 0x1000, RZ ;  /* 0x00001000040b7810 */ /* 0x000fe20007fbe0ff */
[----:B------:R-:W-:Y:S01]  /*eae0*/  ULDC.64 UR12, c[0x0][0xaa0] ;  /* 0x0002a800000c7ab9 */ /* 0x000fe20000000a00 */
[----:B------:R-:W-:-:S02]  /*eaf0*/  IADD3 R6, P0, R6, UR10, RZ ;  /* 0x0000000a06067c10 */ /* 0x000fc4000ff1e0ff */
[----:B------:R-:W-:Y:S01]  /*eb00*/  IMAD.U32 R10, RZ, RZ, UR8 ;  /* 0x00000008ff0a7e24 */ /* 0x000fe2000f8e00ff */
[----:B------:R-:W-:Y:S02]  /*eb10*/  SHF.R.S32.HI R8, RZ, 0x1f, R9 ;  /* 0x0000001fff087819 */ /* 0x000fe40000011409 */
[----:B------:R-:W-:Y:S02]  /*eb20*/  IADD3 R53, P3, R4, 0x4000, RZ ;  /* 0x0000400004357810 */ /* 0x000fe40007f7e0ff */
[----:B------:R-:W-:Y:S01]  /*eb30*/  IADD3.X R7, R7, UR11, R10, P0, !PT ;  /* 0x0000000b07077c10 */ /* 0x000fe200087fe40a */
[----:B------:R-:W-:Y:S01]  /*eb40*/  ULDC.64 UR10, c[0x0][0xb88] ;  /* 0x0002e200000a7ab9 */ /* 0x000fe20000000a00 */
[----:B------:R-:W-:Y:S01]  /*eb50*/  LOP3.LUT R52, R53, 0x380, RZ, 0xc0, !PT ;  /* 0x0000038035347812 */ /* 0x000fe200078ec0ff */
[----:B------:R-:W-:Y:S01]  /*eb60*/  IMAD R10, R8, UR10, RZ ;  /* 0x0000000a080a7c24 */ /* 0x000fe2000f8e02ff */
[----:B------:R-:W-:Y:S01]  /*eb70*/  LOP3.LUT R8, R11, 0x380, RZ, 0xc0, !PT ;  /* 0x000003800b087812 */ /* 0x000fe200078ec0ff */
[----:B------:R-:W-:Y:S01]  /*eb80*/  IMAD.WIDE.U32 R6, R9, UR10, R6 ;  /* 0x0000000a09067c25 */ /* 0x000fe2000f8e0006 */
[----:B------:R-:W-:-:S02]  /*eb90*/  SHF.R.U64 R52, R52, 0x3, RZ ;  /* 0x0000000334347819 */ /* 0x000fc400000012ff */
[----:B------:R-:W-:Y:S01]  /*eba0*/  SHF.R.U64 R8, R8, 0x3, RZ ;  /* 0x0000000308087819 */ /* 0x000fe200000012ff */
[----:B------:R-:W-:Y:S01]  /*ebb0*/  IMAD R15, R9, UR11, R10 ;  /* 0x0000000b090f7c24 */ /* 0x000fe2000f8e020a */
[----:B------:R-:W-:Y:S01]  /*ebc0*/  ULDC.64 UR10, c[0x0][0xb50] ;  /* 0x0002d400000a7ab9 */ /* 0x000fe20000000a00 */
[----:B------:R-:W-:Y:S01]  /*ebd0*/  LOP3.LUT R52, R52, R53, RZ, 0x3c, !PT ;  /* 0x0000003534347212 */ /* 0x000fe200078e3cff */
[----:B------:R-:W-:Y:S01]  /*ebe0*/  IMAD.X R53, RZ, RZ, R5, P3 ;  /* 0x000000ffff357224 */ /* 0x000fe200018e0605 */
[----:B------:R-:W-:Y:S01]  /*ebf0*/  LEA R14, P0, R6, UR10, 0x2 ;  /* 0x0000000a060e7c11 */ /* 0x000fe2000f8010ff */
[----:B------:R-:W-:Y:S01]  /*ec00*/  IMAD.IADD R7, R7, 0x1, R15 ;  /* 0x0000000107077824 */ /* 0x000fe200078e020f */
[----:B------:R-:W-:Y:S01]  /*ec10*/  LOP3.LUT R8, R8, R11, RZ, 0x3c, !PT ;  /* 0x0000000b08087212 */ /* 0x000fe200078e3cff */
[----:B------:R-:W-:Y:S01]  /*ec20*/  IMAD.X R9, RZ, RZ, R5, P5 ;  /* 0x000000ffff097224 */ /* 0x000fe200028e0605 */
[----:B------:R-:W-:Y:S01]  /*ec30*/  IADD3 R41, P3, R4, 0xa000, RZ ;  /* 0x0000a00004297810 */ /* 0x000fe20007f7e0ff */
[----:B------:R-:W-:Y:S01]  /*ec40*/  SHFL.IDX PT, R20, R14, RZ, 0x1c1f ;  /* 0x001c1fff0e147589 */ /* 0x000fe200000e0000 */
[----:B------:R-:W-:-:S02]  /*ec50*/  LEA.HI.X R11, R6, UR11, R7, 0x2, P0 ;  /* 0x0000000b060b7c11 */ /* 0x000fc400080f1407 */
[C---:B------:R-:W-:Y:S02]  /*ec60*/  IADD3 R29, P2, R4.reuse, 0x5000, RZ ;  /* 0x00005000041d7810 */ /* 0x040fe40007f5e0ff */
[C---:B------:R-:W-:Y:S01]  /*ec70*/  IADD3 R13, P4, R4.reuse, 0x2000, RZ ;  /* 0x00002000040d7810 */ /* 0x040fe20007f9e0ff */
[----:B------:R-:W1:Y:S01]  /*ec80*/  SHFL.IDX PT, R21, R11, RZ, 0x1c1f ;  /* 0x001c1fff0b157589 */ /* 0x000e6200000e0000 */
[----:B------:R-:W-:Y:S01]  /*ec90*/  IADD3 R25, P0, R4, 0x3000, RZ ;  /* 0x0000300004197810 */ /* 0x000fe20007f1e0ff */
[----:B------:R-:W-:Y:S01]  /*eca0*/  UIMAD UR10, UR9, UR12, URZ ;  /* 0x0000000c090a72a4 */ /* 0x000fe2000f8e023f */
[----:B------:R-:W-:Y:S01]  /*ecb0*/  LOP3.LUT R40, R41, 0x380, RZ, 0xc0, !PT ;  /* 0x0000038029287812 */ /* 0x000fe200078ec0ff */
[----:B------:R-:W-:Y:S01]  /*ecc0*/  SHFL.IDX PT, R42, R14, 0x1, 0x1c1f ;  /* 0x003c1f000e2a7f89 */ /* 0x000fe200000e0000 */
[----:B------:R-:W-:Y:S01]  /*ecd0*/  LOP3.LUT R24, R25, 0x380, RZ, 0xc0, !PT ;  /* 0x0000038019187812 */ /* 0x000fe200078ec0ff */
[----:B------:R-:W-:Y:S01]  /*ece0*/  VIADD R6, R18, 0x8 ;  /* 0x0000000812067836 */ /* 0x000fe20000000000 */
[----:B------:R-:W-:Y:S01]  /*ecf0*/  LOP3.LUT R28, R29, 0x380, RZ, 0xc0, !PT ;  /* 0x000003801d1c7812 */ /* 0x000fe200078ec0ff */
[----:B------:R-:W2:Y:S01]  /*ed00*/  SHFL.IDX PT, R43, R11, 0x1, 0x1c1f ;  /* 0x003c1f000b2b7f89 */ /* 0x000ea200000e0000 */
[----:B------:R-:W-:-:S02]  /*ed10*/  SHF.R.U64 R24, R24, 0x3, RZ ;  /* 0x0000000318187819 */ /* 0x000fc400000012ff */
[----:B------:R-:W-:Y:S02]  /*ed20*/  SHF.R.U64 R40, R40, 0x3, RZ ;  /* 0x0000000328287819 */ /* 0x000fe400000012ff */
[----:B------:R-:W-:Y:S02]  /*ed30*/  SHF.R.U64 R28, R28, 0x3, RZ ;  /* 0x000000031c1c7819 */ /* 0x000fe400000012ff */
[----:B------:R-:W-:Y:S01]  /*ed40*/  LOP3.LUT R24, R24, R25, RZ, 0x3c, !PT ;  /* 0x0000001918187212 */ /* 0x000fe200078e3cff */
[--C-:B------:R-:W-:Y:S01]  /*ed50*/  IMAD.X R25, RZ, RZ, R5.reuse, P0 ;  /* 0x000000ffff197224 */ /* 0x100fe200000e0605 */
[----:B------:R-:W-:Y:S02]  /*ed60*/  IADD3 R57, P0, R4, 0x9000, RZ ;  /* 0x0000900004397810 */ /* 0x000fe40007f1e0ff */
[----:B------:R-:W-:Y:S01]  /*ed70*/  LOP3.LUT R40, R40, R41, RZ, 0x3c, !PT ;  /* 0x0000002928287212 */ /* 0x000fe200078e3cff */
[--C-:B------:R-:W-:Y:S01]  /*ed80*/  IMAD.X R41, RZ, RZ, R5.reuse, P3 ;  /* 0x000000ffff297224 */ /* 0x100fe200018e0605 */
[----:B------:R-:W-:Y:S01]  /*ed90*/  LOP3.LUT R28, R28, R29, RZ, 0x3c, !PT ;  /* 0x0000001d1c1c7212 */ /* 0x000fe200078e3cff */
[----:B------:R-:W-:Y:S01]  /*eda0*/  IMAD.X R29, RZ, RZ, R5, P2 ;  /* 0x000000ffff1d7224 */ /* 0x000fe200010e0605 */
[----:B------:R-:W-:-:S02]  /*edb0*/  IADD3 R10, P3, R4, 0xf000, RZ ;  /* 0x0000f000040a7810 */ /* 0x000fc40007f7e0ff */
[----:B------:R-:W-:Y:S02]  /*edc0*/  LOP3.LUT R56, R57, 0x380, RZ, 0xc0, !PT ;  /* 0x0000038039387812 */ /* 0x000fe400078ec0ff */
[C---:B------:R-:W-:Y:S02]  /*edd0*/  IADD3 R45, P2, R4.reuse, 0xb000, RZ ;  /* 0x0000b000042d7810 */ /* 0x040fe40007f5e0ff */
[----:B------:R-:W-:Y:S02]  /*ede0*/  LOP3.LUT R12, R13, 0x380, RZ, 0xc0, !PT ;  /* 0x000003800d0c7812 */ /* 0x000fe400078ec0ff */
[C---:B------:R-:W-:Y:S02]  /*edf0*/  IADD3 R33, P6, R4.reuse, 0x6000, RZ ;  /* 0x0000600004217810 */ /* 0x040fe40007fde0ff */
[----:B------:R-:W-:Y:S01]  /*ee00*/  IADD3 R37, P5, R4, 0x7000, RZ ;  /* 0x0000700004257810 */ /* 0x000fe20007fbe0ff */
[----:B------:R-:W-:Y:S01]  /*ee10*/  UIMAD.WIDE.U32 UR8, UR4, UR12, URZ ;  /* 0x0000000c040872a5 */ /* 0x000fe2000f8e003f */
[----:B------:R-:W-:Y:S01]  /*ee20*/  LOP3.LUT R3, R10, 0x380, RZ, 0xc0, !PT ;  /* 0x000003800a037812 */ /* 0x000fe200078ec0ff */
[----:B------:R-:W-:Y:S01]  /*ee30*/  UIMAD UR10, UR4, UR13, UR10 ;  /* 0x0000000d040a72a4 */ /* 0x000fe2000f8e020a */
[----:B------:R-:W-:Y:S01]  /*ee40*/  SHF.R.U64 R56, R56, 0x3, RZ ;  /* 0x0000000338387819 */ /* 0x000fe200000012ff */
[----:B------:R-:W-:Y:S01]  /*ee50*/  IMAD.X R49, RZ, RZ, R5, P3 ;  /* 0x000000ffff317224 */ /* 0x000fe200018e0605 */
[----:B------:R-:W-:Y:S01]  /*ee60*/  LOP3.LUT R44, R45, 0x380, RZ, 0xc0, !PT ;  /* 0x000003802d2c7812 */ /* 0x000fe200078ec0ff */
[----:B------:R-:W-:Y:S01]  /*ee70*/  ULDC.64 UR12, c[0x0][0xae8] ;  /* 0x0002ba00000c7ab9 */ /* 0x000fe20000000a00 */
[----:B------:R-:W-:-:S02]  /*ee80*/  SHF.R.U64 R3, R3, 0x3, RZ ;  /* 0x0000000303037819 */ /* 0x000fc400000012ff */
[----:B------:R-:W-:Y:S01]  /*ee90*/  LOP3.LUT R56, R56, R57, RZ, 0x3c, !PT ;  /* 0x0000003938387212 */ /* 0x000fe200078e3cff */
[--C-:B------:R-:W-:Y:S01]  /*eea0*/  IMAD.X R57, RZ, RZ, R5.reuse, P0 ;  /* 0x000000ffff397224 */ /* 0x100fe200000e0605 */
[----:B------:R-:W-:Y:S02]  /*eeb0*/  SHF.R.U64 R44, R44, 0x3, RZ ;  /* 0x000000032c2c7819 */ /* 0x000fe400000012ff */
[----:B------:R-:W-:Y:S02]  /*eec0*/  LOP3.LUT P0, RZ, R209, 0x3, RZ, 0xc0, !PT ;  /* 0x00000003d1ff7812 */ /* 0x000fe4000780c0ff */
[----:B------:R-:W-:Y:S02]  /*eed0*/  LOP3.LUT R48, R3, R10, RZ, 0x3c, !PT ;  /* 0x0000000a03307212 */ /* 0x000fe400078e3cff */
[----:B------:R-:W-:Y:S01]  /*eee0*/  LOP3.LUT R44, R44, R45, RZ, 0x3c, !PT ;  /* 0x0000002d2c2c7212 */ /* 0x000fe200078e3cff */
[----:B------:R-:W3:Y:S01]  /*eef0*/  @P1 LDC R3, c[0x0][0xbec] ;  /* 0x0002fb00ff031b82 */ /* 0x000ee20000000800 */
[----:B------:R-:W-:Y:S01]  /*ef00*/  IMAD.X R45, RZ, RZ, R5, P2 ;  /* 0x000000ffff2d7224 */ /* 0x000fe200010e0605 */
[----:B------:R-:W-:-:S02]  /*ef10*/  SHF.R.U64 R12, R12, 0x3, RZ ;  /* 0x000000030c0c7819 */ /* 0x000fc400000012ff */
[----:B------:R-:W-:Y:S02]  /*ef20*/  ISETP.GE.OR P2, PT, R18, R81, P0 ;  /* 0x000000511200720c */ /* 0x000fe40000746670 */
[----:B------:R-:W-:Y:S01]  /*ef30*/  LOP3.LUT R12, R12, R13, RZ, 0x3c, !PT ;  /* 0x0000000d0c0c7212 */ /* 0x000fe200078e3cff */
[--C-:B------:R-:W-:Y:S01]  /*ef40*/  IMAD.X R13, RZ, RZ, R5.reuse, P4 ;  /* 0x000000ffff0d7224 */ /* 0x100fe200020e0605 */
[----:B------:R-:W-:Y:S02]  /*ef50*/  IADD3 R65, P4, R4, 0x8000, RZ ;  /* 0x0000800004417810 */ /* 0x000fe40007f9e0ff */
[----:B------:R-:W-:Y:S02]  /*ef60*/  LOP3.LUT R32, R33, 0x380, RZ, 0xc0, !PT ;  /* 0x0000038021207812 */ /* 0x000fe400078ec0ff */
[----:B------:R-:W-:Y:S02]  /*ef70*/  LOP3.LUT R36, R37, 0x380, RZ, 0xc0, !PT ;  /* 0x0000038025247812 */ /* 0x000fe400078ec0ff */
[----:B------:R-:W-:Y:S01]  /*ef80*/  LOP3.LUT R64, R65, 0x380, RZ, 0xc0, !PT ;  /* 0x0000038041407812 */ /* 0x000fe200078ec0ff */
[----:B------:R-:W-:Y:S01]  /*ef90*/  UIADD3 UR9, UR9, UR10, URZ ;  /* 0x0000000a09097290 */ /* 0x000fe2000fffe03f */
[----:B------:R-:W-:Y:S01]  /*efa0*/  SHF.R.U64 R32, R32, 0x3, RZ ;  /* 0x0000000320207819 */ /* 0x000fe200000012ff */
[----:B-1----:R1:W-:Y:S01]  /*efb0*/  @!P2 ST.E desc[UR22][R20.64], R0 ;  /* 0x000000001400a985 */ /* 0x0023e2000c101916 */
[----:B------:R-:W-:Y:S01]  /*efc0*/  SHF.R.U64 R36, R36, 0x3, RZ ;  /* 0x0000000324247819 */ /* 0x000fe200000012ff */
[----:B------:R-:W-:Y:S01]  /*efd0*/  UIMAD UR4, UR16, UR12, URZ ;  /* 0x0000000c100472a4 */ /* 0x000fe2000f8e023f */
[----:B------:R-:W-:Y:S01]  /*efe0*/  SHF.R.U64 R64, R64, 0x3, RZ ;  /* 0x0000000340407819 */ /* 0x000fe200000012ff */
[----:B------:R-:W-:Y:S01]  /*eff0*/  UIMAD.WIDE.U32 UR8, UR20, UR12, UR8 ;  /* 0x0000000c140872a5 */ /* 0x000fe2000f8e0008 */
[----:B------:R-:W-:Y:S01]  /*f000*/  LOP3.LUT R32, R32, R33, RZ, 0x3c, !PT ;  /* 0x0000002120207212 */ /* 0x000fe200078e3cff */
[--C-:B------:R-:W-:Y:S01]  /*f010*/  IMAD.X R33, RZ, RZ, R5.reuse, P6 ;  /* 0x000000ffff217224 */ /* 0x100fe200030e0605 */
[----:B------:R-:W-:Y:S01]  /*f020*/  LOP3.LUT R36, R36, R37, RZ, 0x3c, !PT ;  /* 0x0000002524247212 */ /* 0x000fe200078e3cff */
[--C-:B------:R-:W-:Y:S01]  /*f030*/  IMAD.X R37, RZ, RZ, R5.reuse, P5 ;  /* 0x000000ffff257224 */ /* 0x100fe200028e0605 */
[----:B------:R-:W-:Y:S01]  /*f040*/  LOP3.LUT R64, R64, R65, RZ, 0x3c, !PT ;  /* 0x0000004140407212 */ /* 0x000fe200078e3cff */
[----:B------:R-:W-:Y:S01]  /*f050*/  IMAD.X R65, RZ, RZ, R5, P4 ;  /* 0x000000ffff417224 */ /* 0x000fe200020e0605 */
[----:B------:R-:W-:Y:S01]  /*f060*/  ULDC.64 UR10, c[0x0][0xaf0] ;  /* 0x0002bc00000a7ab9 */ /* 0x000fe20000000a00 */
[----:B-1----:R-:W-:Y:S01]  /*f070*/  IMAD R0, R204, 0x20, R206 ;  /* 0x00000020cc007824 */ /* 0x002fe200078e02ce */
[----:B------:R-:W-:Y:S01]  /*f080*/  UIMAD UR4, UR20, UR13, UR4 ;  /* 0x0000000d140472a4 */ /* 0x000fe2000f8e0204 */
[----:B------:R-:W-:-:S02]  /*f090*/  IADD3 R73, P6, R4, 0xc000, RZ ;  /* 0x0000c00004497810 */ /* 0x000fc40007fde0ff */
[----:B------:R-:W-:Y:S01]  /*f0a0*/  VIADD R18, R0, UR19 ;  /* 0x0000001300127c36 */ /* 0x000fe20008000000 */
[C---:B------:R-:W-:Y:S02]  /*f0b0*/  IADD3 R69, P5, R4.reuse, 0xd000, RZ ;  /* 0x0000d00004457810 */ /* 0x040fe40007fbe0ff */
[----:B------:R-:W-:Y:S01]  /*f0c0*/  IADD3 R61, P4, R4, 0xe000, RZ ;  /* 0x0000e000043d7810 */ /* 0x000fe20007f9e0ff */
[----:B---3--:R-:W-:Y:S01]  /*f0d0*/  @P1 IMAD.HI.U32 R0, R18, R3, RZ ;  /* 0x0000000312001227 */ /* 0x008fe200078e00ff */
[----:B------:R-:W-:Y:S01]  /*f0e0*/  UIADD3 UR9, UR9, UR4, URZ ;  /* 0x0000000409097290 */ /* 0x000fe2000fffe03f */
[----:B------:R-:W-:Y:S01]  /*f0f0*/  LOP3.LUT R72, R73, 0x380, RZ, 0xc0, !PT ;  /* 0x0000038049487812 */ /* 0x000fe200078ec0ff */
[----:B------:R-:W-:Y:S01]  /*f100*/  UIMAD UR4, UR18, UR10, URZ ;  /* 0x0000000a120472a4 */ /* 0x000fe2000f8e023f */
[----:B------:R-:W-:Y:S02]  /*f110*/  LOP3.LUT R68, R69, 0x380, RZ, 0xc0, !PT ;  /* 0x0000038045447812 */ /* 0x000fe400078ec0ff */
[----:B------:R-:W-:-:S02]  /*f120*/  LOP3.LUT R60, R61, 0x380, RZ, 0xc0, !PT ;  /* 0x000003803d3c7812 */ /* 0x000fc400078ec0ff */
[----:B------:R-:W-:Y:S01]  /*f130*/  ISETP.GE.OR P0, PT, R6, R81, P0 ;  /* 0x000000510600720c */ /* 0x000fe20000706670 */
[----:B------:R-:W-:Y:S01]  /*f140*/  IMAD.MOV.U32 R21, RZ, RZ, R18 ;  /* 0x000000ffff157224 */ /* 0x000fe200078e0012 */
[----:B------:R-:W-:Y:S01]  /*f150*/  LOP3.LUT R7, R4, 0x380, RZ, 0xc0, !PT ;  /* 0x0000038004077812 */ /* 0x000fe200078ec0ff */
[----:B------:R-:W-:Y:S01]  /*f160*/  UIMAD UR4, UR17, UR11, UR4 ;  /* 0x0000000b110472a4 */ /* 0x000fe2000f8e0204 */
[----:B0-----:R-:W-:Y:S01]  /*f170*/  @P1 SHF.R.U32.HI R21, RZ, R77, R0 ;  /* 0x0000004dff151219 */ /* 0x001fe20000011600 */
[----:B------:R-:W-:Y:S01]  /*f180*/  UIMAD.WIDE.U32 UR8, UR17, UR10, UR8 ;  /* 0x0000000a110872a5 */ /* 0x000fe2000f8e0008 */
[----:B------:R-:W-:Y:S02]  /*f190*/  SHF.R.U64 R72, R72, 0x3, RZ ;  /* 0x0000000348487819 */ /* 0x000fe400000012ff */
[----:B------:R-:W-:Y:S02]  /*f1a0*/  SHF.R.U64 R68, R68, 0x3, RZ ;  /* 0x0000000344447819 */ /* 0x000fe400000012ff */
[----:B------:R-:W-:-:S02]  /*f1b0*/  SHF.R.U64 R60, R60, 0x3, RZ ;  /* 0x000000033c3c7819 */ /* 0x000fc400000012ff */
[----:B------:R-:W-:Y:S01]  /*f1c0*/  SHF.R.U64 R7, R7, 0x3, RZ ;  /* 0x0000000307077819 */ /* 0x000fe200000012ff */
[----:B------:R-:W-:Y:S01]  /*f1d0*/  UIADD3 UR4, UR9, UR4, URZ ;  /* 0x0000000409047290 */ /* 0x000fe2000fffe03f */
[--C-:B------:R-:W-:Y:S01]  /*f1e0*/  SHF.R.S32.HI R0, RZ, 0x1f, R21.reuse ;  /* 0x0000001fff007819 */ /* 0x100fe20000011415 */
[----:B------:R-:W-:Y:S01]  /*f1f0*/  IMAD.MOV R77, RZ, RZ, -R21 ;  /* 0x000000ffff4d7224 */ /* 0x000fe200078e0a15 */
[----:B------:R-:W-:Y:S01]  /*f200*/  LOP3.LUT R72, R72, R73, RZ, 0x3c, !PT ;  /* 0x0000004948487212 */ /* 0x000fe200078e3cff */
[--C-:B------:R-:W-:Y:S01]  /*f210*/  IMAD.X R73, RZ, RZ, R5.reuse, P6 ;  /* 0x000000ffff497224 */ /* 0x100fe200030e0605 */
[----:B------:R-:W-:Y:S01]  /*f220*/  LOP3.LUT R68, R68, R69, RZ, 0x3c, !PT ;  /* 0x0000004544447212 */ /* 0x000fe200078e3cff */
[--C-:B------:R-:W-:Y:S01]  /*f230*/  IMAD.X R69, RZ, RZ, R5.reuse, P5 ;  /* 0x000000ffff457224 */ /* 0x100fe200028e0605 */
[----:B------:R-:W-:Y:S01]  /*f240*/  LOP3.LUT R60, R60, R61, RZ, 0x3c, !PT ;  /* 0x0000003d3c3c7212 */ /* 0x000fe200078e3cff */
[----:B------:R-:W-:Y:S01]  /*f250*/  IMAD.X R61, RZ, RZ, R5, P4 ;  /* 0x000000ffff3d7224 */ /* 0x000fe200020e0605 */
[----:B------:R-:W-:Y:S01]  /*f260*/  LOP3.LUT R4, R7, R4, RZ, 0x3c, !PT ;  /* 0x0000000407047212 */ /* 0x000fe200078e3cff */
[----:B------:R-:W-:Y:S01]  /*f270*/  ULDC.64 UR10, c[0x0][0xae0] ;  /* 0x0002b800000a7ab9 */ /* 0x000fe20000000a00 */
[----:B------:R-:W-:Y:S01]  /*f280*/  IMAD R77, R16, R77, R18 ;  /* 0x0000004d104d7224 */ /* 0x000fe200078e0212 */
[----:B--2---:R0:W-:Y:S01]  /*f290*/  @!P0 ST.E desc[UR22][R42.64], R2 ;  /* 0x000000022a008985 */ /* 0x0041e2000c101916 */
[----:B------:R-:W-:-:S02]  /*f2a0*/  IMAD R0, R0, UR10, RZ ;  /* 0x0000000a00007c24 */ /* 0x000fc4000f8e02ff */
[----:B------:R-:W-:Y:S01]  /*f2b0*/  IMAD.U32 R3, RZ, RZ, UR9 ;  /* 0x00000009ff037e24 */ /* 0x000fe2000f8e00ff */
[----:B------:R-:W5:Y:S01]  /*f2c0*/  LD.E.128 R4, desc[UR22][R4.64] ;  /* 0x0000001604047980 */ /* 0x000f62000c101d00 */
[----:B------:R-:W-:Y:S02]  /*f2d0*/  IMAD.U32 R3, RZ, RZ, UR4 ;  /* 0x00000004ff037e24 */ /* 0x000fe4000f8e00ff */
[----:B------:R-:W-:Y:S01]  /*f2e0*/  IMAD R79, R21, UR11, R0 ;  /* 0x0000000b154f7c24 */ /* 0x000fe2000f8e0200 */
[----:B------:R-:W5:Y:S01]  /*f2f0*/  LD.E.128 R8, desc[UR22][R8.64] ;  /* 0x0000001608087980 */ /* 0x000f62000c101d00 */
[----:B------:R-:W-:Y:S01]  /*f300*/  SHF.R.S32.HI R0, RZ, 0x1f, R77 ;  /* 0x0000001fff007819 */ /* 0x000fe2000001144d */
[----:B0-----:R-:W-:Y:S02]  /*f310*/  IMAD.U32 R2, RZ, RZ, UR8 ;  /* 0x00000008ff027e24 */ /* 0x001fe4000f8e00ff */
[----:B------:R-:W5:Y:S01]  /*f320*/  LD.E.128 R12, desc[UR22][R12.64] ;  /* 0x000000160c0c7980 */ /* 0x000f62000c101d00 */
[----:B------:R-:W-:-:S03]  /*f330*/  ULDC.64 UR8, c[0x0][0xad8] ;  /* 0x0002b60000087ab9 */ /* 0x000fc60000000a00 */
[----:B------:R-:W5:Y:S01]  /*f340*/  LD.E.128 R24, desc[UR22][R24.64] ;  /* 0x0000001618187980 */ /* 0x000f62000c101d00 */
[----:B------:R-:W-:-:S03]  /*f350*/  IMAD.WIDE.U32 R2, R21, UR10, R2 ;  /* 0x0000000a15027c25 */ /* 0x000fc6000f8e0002 */
[----:B------:R-:W5:Y:S04]  /*f360*/  LD.E.128 R52, desc[UR22][R52.64] ;  /* 0x0000001634347980 */ /* 0x000f68000c101d00 */
        /* <DEDUP_REMOVED lines=10> */
[----:B------:R-:W5:Y:S01]  /*f410*/  LD.E.128 R48, desc[UR22][R48.64] ;  /* 0x0000001630307980 */ /* 0x000f62000c101d00 */
[----:B------:R-:W-:Y:S01]  /*f420*/  IMAD.IADD R3, R3, 0x1, R79 ;  /* 0x0000000103037824 */ /* 0x000fe200078e024f */
[----:B------:R-:W-:Y:S01]  /*f430*/  BSSY B1, `(.L_x_1511) ;  /* 0x000002c000017945 */ /* 0x000fe20003800000 */
[----:B------:R-:W-:Y:S01]  /*f440*/  IMAD R16, R0, UR8, RZ ;  /* 0x0000000800107c24 */ /* 0x000fe2000f8e02ff */
[----:B------:R-:W-:Y:S01]  /*f450*/  @!PT LDS RZ, [RZ] ;  /* 0x00000000fffff984 */ /* 0x000fe20000000800 */
[----:B------:R-:W-:Y:S01]  /*f460*/  @!PT LDS RZ, [RZ] ;  /* 0x00000000fffff984 */ /* 0x000fe20000000800 */
[----:B------:R-:W-:Y:S01]  /*f470*/  @!PT LDS RZ, [RZ] ;  /* 0x00000000fffff984 */ /* 0x000fe20000000800 */
[----:B------:R-:W-:Y:S01]  /*f480*/  @!PT LDS RZ, [RZ] ;  /* 0x00000000fffff984 */ /* 0x000fe20000000800 */
[----:B------:R0:W-:Y:S06]  /*f490*/  MEMBAR.ALL.CTA ;  /* 0x0000000000007992 */ /* 0x0001ec0000008000 */
[----:B0-----:R-:W0:Y:S01]  /*f4a0*/  FENCE.VIEW.ASYNC.S ;  /* 0x00000000000073c6 */ /* 0x001e220000000000 */
[----:B------:R-:W-:-:S02]  /*f4b0*/  VIADD R22, R206, UR19 ;  /* 0x00000013ce167c36 */ /* 0x000fc40008000000 */
[C---:B------:R-:W-:Y:S02]  /*f4c0*/  IMAD R21, R77.reuse, UR9, R16 ;  /* 0x000000094d157c24 */ /* 0x040fe4000f8e0210 */
[----:B------:R-:W-:Y:S01]  /*f4d0*/  IMAD.WIDE.U32 R2, R77, UR8, R2 ;  /* 0x000000084d027c25 */ /* 0x000fe2000f8e0002 */
[CC--:B------:R-:W-:Y:S01]  /*f4e0*/  ISETP.GE.AND P2, PT, R22.reuse, R81.reuse, PT ;  /* 0x000000511600720c */ /* 0x0c0fe20003f46270 */
[----:B------:R-:W-:Y:S02]  /*f4f0*/  ULDC.64 UR8, c[0x0][0xa80] ;  /* 0x0002a00000087ab9 */ /* 0x000fe40000000a00 */
[----:B------:R-:W-:Y:S01]  /*f500*/  VIADD R0, R22, 0x20 ;  /* 0x0000002016007836 */ /* 0x000fe20000000000 */
[----:B------:R-:W-:Y:S01]  /*f510*/  LEA R16, P3, R2, UR8, 0x1 ;  /* 0x0000000802107c11 */ /* 0x000fe2000f8608ff */
[----:B------:R-:W-:Y:S02]  /*f520*/  IMAD.IADD R3, R3, 0x1, R21 ;  /* 0x0000000103037824 */ /* 0x000fe400078e0215 */
[----:B------:R-:W-:Y:S01]  /*f530*/  VIADD R168, R168, 0x30820 ;  /* 0x00030820a8a87836 */ /* 0x000fe20000000000 */
[----:B------:R-:W-:Y:S01]  /*f540*/  ISETP.GE.AND P1, PT, R0, R81, PT ;  /* 0x000000510000720c */ /* 0x000fe20003f26270 */
[----:B------:R-:W-:Y:S01]  /*f550*/  VIADD R0, R22, 0x40 ;  /* 0x0000004016007836 */ /* 0x000fe20000000000 */
[----:B------:R-:W-:Y:S01]  /*f560*/  LEA.HI.X R18, R2, UR9, R3, 0x1, P3 ;  /* 0x0000000902127c11 */ /* 0x000fe200098f0c03 */
[----:B0-----:R0:W1:Y:S01]  /*f570*/  SHFL.IDX PT, R78, R16, RZ, 0x181f ;  /* 0x00181fff104e7589 */ /* 0x00106200000e0000 */
[----:B------:R-:W-:-:S02]  /*f580*/  PRMT R168, RZ, 0x654, R168 ;  /* 0x00000654ffa87816 */ /* 0x000fc400000000a8 */
[----:B------:R-:W-:Y:S02]  /*f590*/  ISETP.GE.AND P0, PT, R0, R81, PT ;  /* 0x000000510000720c */ /* 0x000fe40003f06270 */
[----:B------:R0:W2:Y:S01]  /*f5a0*/  SHFL.IDX PT, R0, R18, RZ, 0x181f ;  /* 0x00181fff12007589 */ /* 0x0000a200000e0000 */
[----:B------:R0:W-:Y:S01]  /*f5b0*/  SYNCS.ARRIVE.TRANS64.RED.A1T0 RZ, [R168+URZ], RZ ;  /* 0x000000ffa8ff79a7 */ /* 0x0001e2000810043f */
[----:B------:R-:W-:Y:S09]  /*f5c0*/  @P2 BRA `(.L_x_1512) ;  /* 0x0000000000482947 */ /* 0x000ff20003800000 */
        /* <DEDUP_REMOVED lines=18> */
.L_x_1512:
[----:B------:R-:W-:Y:S05]  /*f6f0*/  BSYNC B1 ;  /* 0x0000000000017941 */ /* 0x000fea0003800000 */
.L_x_1511:
[----:B--2---:R2:W4:Y:S01]  /*f700*/  SHFL.IDX PT, R0, R18, 0x1, 0x181f ;  /* 0x00381f0012007f89 */ /* 0x00452200000e0000 */
        /* <DEDUP_REMOVED lines=10> */
[C---:B-----5:R-:W-:Y:S02]  /*f7b0*/  @!P3 LEA R4, P5, R202.reuse, R20, 0x1 ;  /* 0x00000014ca04b211 */ /* 0x060fe400078a08ff */
        /* <DEDUP_REMOVED lines=10> */
.L_x_1514:
[----:B------:R-:W-:Y:S05]  /*f860*/  BSYNC B1 ;  /* 0x0000000000017941 */ /* 0x000fea0003800000 */
.L_x_1513:
[----:B----4-:R4:W0:Y:S01]  /*f870*/  SHFL.IDX PT, R0, R18, 0x2, 0x181f ;  /* 0x00581f0012007f89 */ /* 0x01082200000e0000 */
        /* <DEDUP_REMOVED lines=10> */
[CC--:B------:R-:W-:Y:S02]  /*f920*/  @!P2 LEA R4, P5, R202.reuse, R8.reuse, 0x1 ;  /* 0x00000008ca04a211 */ /* 0x0c0fe400078a08ff */
        /* <DEDUP_REMOVED lines=10> */
.L_x_1516:
[----:B------:R-:W-:Y:S05]  /*f9d0*/  BSYNC B1 ;  /* 0x0000000000017941 */ /* 0x000fea0003800000 */
.L_x_1515:
[----:B0-----:R-:W-:Y:S01]  /*f9e0*/  VIADD R0, R22, 0x60 ;  /* 0x0000006016007836 */ /* 0x001fe20000000000 */
[----:B--2-4-:R-:W0:Y:S04]  /*f9f0*/  SHFL.IDX PT, R18, R18, 0x3, 0x181f ;  /* 0x00781f0012127f89 */ /* 0x014e2800000e0000 */
[----:B------:R-:W-:Y:S01]  /*fa00*/  ISETP.GE.AND P0, PT, R0, R81, PT ;  /* 0x000000510000720c */ /* 0x000fe20003f06270 */
[----:B------:R-:W2:-:S12]  /*fa10*/  SHFL.IDX PT, R16, R16, 0x3, 0x181f ;  /* 0x00781f0010107f89 */ /* 0x000e9800000e0000 */
[----:B------:R-:W-:Y:S05]  /*fa20*/  @P0 BRA `(.L_x_1517) ;  /* 0x0000000c00ec0947 */ /* 0x000fea0003800000 */
[----:B------:R-:W-:Y:S01]  /*fa30*/  ULDC UR4, c[0x0][0xac8] ;  /* 0x0002b20000047ab9 */ /* 0x000fe20000000800 */
[----:B------:R-:W-:Y:S01]  /*fa40*/  ULDC.64 UR8, c[0x0][0x208] ;  /* 0x0000820000087ab9 */ /* 0x000fe20000000a00 */
[----:B------:R-:W-:Y:S02]  /*fa50*/  ISETP.GE.AND P3, PT, R19, UR4, PT ;  /* 0x0000000413007c0c */ /* 0x000fe4000bf66270 */
[----:B------:R-:W-:Y:S02]  /*fa60*/  ISETP.GE.AND P4, PT, R202, UR4, PT ;  /* 0x00000004ca007c0c */ /* 0x000fe4000bf86270 */
[----:B------:R-:W-:-:S09]  /*fa70*/  ISETP.GE.AND P5, PT, R201, UR4, PT ;  /* 0x00000004c9007c0c */ /* 0x000fd2000bfa6270 */
[CC--:B--2---:R-:W-:Y:S02]  /*fa80*/  @!P3 LEA R2, P0, R19.reuse, R16.reuse, 0x1 ;  /* 0x000000101302b211 */ /* 0x0c4fe400078008ff */
        /* <DEDUP_REMOVED lines=10> */
[----:B----4-:R-:W-:Y:S01]  /*fb30*/  LEA R2, P0, R203, R16, 0x1 ;  /* 0x00000010cb027211 */ /* 0x010fe200078008ff */
[----:B------:R-:W-:-:S03]  /*fb40*/  ULDC.64 UR8, c[0x0][0x208] ;  /* 0x0000820000087ab9 */ /* 0x000fc60000000a00 */
[----:B------:R-:W-:-:S05]  /*fb50*/  LEA.HI.X R3, R203, R18, R214, 0x1, P0 ;  /* 0x00000012cb037211 */ /* 0x000fca00000f0cd6 */
[----:B------:R0:W-:Y:S01]  /*fb60*/  ST.E.128 desc[UR8][R2.64], R48 ;  /* 0x0000003002007985 */ /* 0x0001e2000c101d08 */
[----:B------:R-:W-:Y:S05]  /*fb70*/  BRA `(.L_x_1517) ;  /* 0x0000000c00987947 */ /* 0x000fea0003800000 */
.L_x_1509:
[----:B------:R-:W-:Y:S01]  /*fb80*/  ULDC.64 UR8, c[0x0][0xc00] ;  /* 0x0003000000087ab9 */ /* 0x000fe20000000a00 */
[----:B------:R-:W-:Y:S01]  /*fb90*/  R2UR UR4, R207 ;  /* 0x00000000cf0472ca */ /* 0x000fe200000e0000 */
[----:B------:R-:W-:Y:S01]  /*fba0*/  UISETP.NE.U32.AND UP0, UPT, UR8, URZ, UPT ;  /* 0x0000003f0800728c */ /* 0x000fe2000bf05070 */
[----:B------:R-:W0:Y:S01]  /*fbb0*/  LDC R11, c[0x0][0xbe8] ;  /* 0x0002fa00ff0b7b82 */ /* 0x000e220000000800 */
[----:B------:R-:W-:Y:S01]  /*fbc0*/  ULDC.64 UR12, c[0x0][0x208] ;  /* 0x00008200000c7ab9 */ /* 0x000fe20000000a00 */
[----:B------:R-:W-:Y:S01]  /*fbd0*/  R2UR UR10, R205 ;  /* 0x00000000cd0a72ca */ /* 0x000fe200000e0000 */
[----:B------:R-:W-:-:S03]  /*fbe0*/  UISETP.NE.AND.EX UP0, UPT, UR9, URZ, UPT, UP0 ;  /* 0x0000003f0900728c */ /* 0x000fc6000bf05300 */
[----:B------:R-:W-:-:S03]  /*fbf0*/  ULDC.64 UR8, c[0x0][0xc00] ;  /* 0x0003000000087ab9 */ /* 0x000fc60000000a00 */
[----:B------:R-:W-:Y:S02]  /*fc00*/  PLOP3.LUT P2, PT, PT, PT, UP0, 0x80, 0x0 ;  /* 0x000000000000781c */ /* 0x000fe40003f4f008 */
[----:B------:R-:W-:-:S06]  /*fc10*/  UIMAD.WIDE UR8, UR4, 0x4, UR8 ;  /* 0x00000004040878a5 */ /* 0x000fcc000f8e0208 */
[----:B------:R-:W-:Y:S02]  /*fc20*/  IMAD.U32 R2, RZ, RZ, UR8 ;  /* 0x00000008ff027e24 */ /* 0x000fe4000f8e00ff */
[----:B------:R-:W-:Y:S01]  /*fc30*/  IMAD.U32 R3, RZ, RZ, UR9 ;  /* 0x00000009ff037e24 */ /* 0x000fe2000f8e00ff */
[----:B------:R-:W-:-:S04]  /*fc40*/  ULDC.64 UR8, c[0x0][0xc08] ;  /* 0x0003020000087ab9 */ /* 0x000fc80000000a00 */
[----:B------:R-:W2:Y:S01]  /*fc50*/  @P2 LDG.E R6, desc[UR12][R2.64] ;  /* 0x0000000c02062981 */ /* 0x000ea2000c1e1900 */
[----:B0-----:R-:W-:Y:S01]  /*fc60*/  ISETP.NE.AND P0, PT, R11, 0x1, PT ;  /* 0x000000010b00780c */ /* 0x001fe20003f05270 */
[----:B------:R-:W-:-:S04]  /*fc70*/  UISETP.NE.U32.AND UP1, UPT, UR8, URZ, UPT ;  /* 0x0000003f0800728c */ /* 0x000fc8000bf25070 */
[----:B------:R-:W-:-:S06]  /*fc80*/  UISETP.NE.AND.EX UP1, UPT, UR9, URZ, UPT, UP1 ;  /* 0x0000003f0900728c */ /* 0x000fcc000bf25310 */
[----:B------:R-:W-:Y:S02]  /*fc90*/  PLOP3.LUT P3, PT, PT, PT, UP1, 0x80, 0x0 ;  /* 0x000000000000781c */ /* 0x000fe40003f6f018 */
[----:B------:R-:W0:Y:S03]  /*fca0*/  @P0 LDC R9, c[0x0][0xbec] ;  /* 0x0002fb00ff090b82 */ /* 0x000e260000000800 */
[----:B------:R-:W-:Y:S02]  /*fcb0*/  @UP1 ULDC.64 UR8, c[0x0][0xc08] ;  /* 0x0003020000081ab9 */ /* 0x000fe40000000a00 */
[----:B------:R-:W-:-:S03]  /*fcc0*/  @UP1 UIMAD.WIDE UR8, UR4, 0x4, UR8 ;  /* 0x00000004040818a5 */ /* 0x000fc6000f8e0208 */
[----:B------:R-:W-:Y:S02]  /*fcd0*/  ULDC UR4, c[0x0][0xa88] ;  /* 0x0002a20000047ab9 */ /* 0x000fe40000000800 */
[----:B------:R-:W-:Y:S02]  /*fce0*/  IMAD.U32 R0, RZ, RZ, UR4 ;  /* 0x00000004ff007e24 */ /* 0x000fe4000f8e00ff */
[----:B------:R-:W-:Y:S02]  /*fcf0*/  IMAD.U32 R4, RZ, RZ, UR8 ;  /* 0x00000008ff047e24 */ /* 0x000fe4000f8e00ff */
[----:B------:R-:W-:Y:S01]  /*fd00*/  IMAD.U32 R5, RZ, RZ, UR9 ;  /* 0x00000009ff057e24 */ /* 0x000fe2000f8e00ff */
[----:B------:R-:W-:-:S04]  /*fd10*/  UMOV UR4, URZ ;  /* 0x0000003f00047c82 */ /* 0x000fc80008000000 */
[----:B------:R1:W5:Y:S01]  /*fd20*/  @P3 LDG.E R0, desc[UR12][R4.64] ;  /* 0x0000000c04003981 */ /* 0x000362000c1e1900 */
[----:B------:R-:W-:Y:S01]  /*fd30*/  USHF.R.S32.HI UR12, URZ, 0x1f, UR10 ;  /* 0x0000001f3f0c7899 */ /* 0x000fe2000801140a */
[----:B------:R-:W-:Y:S02]  /*fd40*/  ISETP.GE.AND P1, PT, R218, 0x80, PT ;  /* 0x00000080da00780c */ /* 0x000fe40003f26270 */
[----:B--2---:R-:W-:Y:S01]  /*fd50*/  @P2 R2UR UR4, R6 ;  /* 0x00000000060422ca */ /* 0x004fe200000e0000 */
[----:B01----:R-:W-:-:S14]  /*fd60*/  @P3 BRA `(.L_x_1518) ;  /* 0x0000000000143947 */ /* 0x003fdc0003800000 */
[----:B------:R-:W-:Y:S05]  /*fd70*/  @!P2 BRA `(.L_x_1518) ;  /* 0x000000000010a947 */ /* 0x000fea0003800000 */
[----:B------:R-:W-:Y:S02]  /*fd80*/  ULDC.64 UR8, c[0x0][0x208] ;  /* 0x0000820000087ab9 */ /* 0x000fe40000000a00 */
[----:B------:R-:W2:Y:S04]  /*fd90*/  LDG.E R5, desc[UR8][R2.64] ;  /* 0x0000000802057981 */ /* 0x000ea8000c1e1900 */
[----:B-----5:R-:W2:Y:S02]  /*fda0*/  LDG.E R0, desc[UR8][R2.64+0x4] ;  /* 0x0000040802007981 */ /* 0x020ea4000c1e1900 */
[----:B--2---:R-:W-:-:S07]  /*fdb0*/  IMAD.IADD R0, R0, 0x1, -R5 ;  /* 0x0000000100007824 */ /* 0x004fce00078e0a05 */
.L_x_1518:
[----:B------:R-:W-:Y:S01]  /*fdc0*/  R2UR UR9, R207 ;  /* 0x00000000cf0972ca */ /* 0x000fe200000e0000 */
[----:B------:R-:W-:Y:S01]  /*fdd0*/  USHF.R.S32.HI UR11, URZ, 0x1f, UR4 ;  /* 0x0000001f3f0b7899 */ /* 0x000fe20008011404 */
[----:B------:R-:W-:Y:S11]  /*fde0*/  BSSY B1, `(.L_x_1519) ;  /* 0x0000031000017945 */ /* 0x000ff60003800000 */
[----:B------:R-:W-:-:S02]  /*fdf0*/  USHF.R.S32.HI UR8, URZ, 0x1f, UR9 ;  /* 0x0000001f3f087899 */ /* 0x000fc40008011409 */
[----:B------:R-:W-:Y:S02]  /*fe00*/  USEL UR13, UR9, URZ, !UP0 ;  /* 0x0000003f090d7287 */ /* 0x000fe4000c000000 */
[----:B------:R-:W-:Y:S01]  /*fe10*/  USEL UR14, UR8, URZ, !UP0 ;  /* 0x0000003f080e7287 */ /* 0x000fe2000c000000 */
[----:B------:R-:W-:Y:S11]  /*fe20*/  @P1 BRA `(.L_x_1520) ;  /* 0x0000000000b01947 */ /* 0x000ff60003800000 */
[----:B------:R-:W0:Y:S01]  /*fe30*/  S2R R3, SR_TID.X ;  /* 0x0000000000037919 */ /* 0x000e220000002100 */
[----:B------:R-:W1:Y:S01]  /*fe40*/  LDC R7, c[0x0][0xbe8] ;  /* 0x0002fa00ff077b82 */ /* 0x000e620000000800 */
[----:B------:R-:W-:-:S13]  /*fe50*/  R2UR UR8, R22 ;  /* 0x00000000160872ca */ /* 0x000fda00000e0000 */
[----:B------:R-:W-:Y:S02]  /*fe60*/  IMAD.U32 R4, RZ, RZ, UR8 ;  /* 0x00000008ff047e24 */ /* 0x000fe4000f8e00ff */
[----:B-1---5:R-:W-:-:S03]  /*fe70*/  IMAD R2, R0, R7, RZ ;  /* 0x0000000700027224 */ /* 0x022fc600078e02ff */
[----:B0-----:R-:W-:-:S04]  /*fe80*/  IADD3 R4, R4, -0x80, R3 ;  /* 0xffffff8004047810 */ /* 0x001fc80007ffe003 */
        /* <DEDUP_REMOVED lines=8> */
[----:B------:R-:W-:Y:S01]  /*ff10*/  UMOV UR9, UR11 ;  /* 0x0000000b00097c82 */ /* 0x000fe20008000000 */
[----:B------:R-:W-:-:S06]  /*ff20*/  ULDC.64 UR18, c[0x0][0x208] ;  /* 0x0000820000127ab9 */ /* 0x000fcc0000000a00 */
        /* <DEDUP_REMOVED lines=8> */
[----:B------:R-:W-:-:S03]  /*ffb0*/  UIMAD UR10, UR13, UR17, UR10 ;  /* 0x000000110d0a72a4 */ /* 0x000fc6000f8e020a */
        /* <DEDUP_REMOVED lines=19> */
.L_x_1520:
[----:B------:R-:W-:Y:S05]  /*100f0*/  BSYNC B1 ;  /* 0x0000000000017941 */ /* 0x000fea0003800000 */
.L_x_1519:
[----:B0-----:R-:W0:Y:S01]  /*10100*/  @P0 LDC R3, c[0x0][0xbf0] ;  /* 0x0002fc00ff030b82 */ /* 0x001e220000000800 */
[----:B------:R-:W-:Y:S01]  /*10110*/  R2UR UR15, R22 ;  /* 0x00000000160f72ca */ /* 0x000fe200000e0000 */
        /* <DEDUP_REMOVED lines=8> */
[----:B------:R-:W-:Y:S02]  /*101a0*/  UIADD3 UR9, UR9, UR10, URZ ;  /* 0x0000000a09097290 */ /* 0x000fe4000fffe03f */
[----:B------:R-:W-:Y:S01]  /*101b0*/  UIMAD UR4, UR12, UR16, URZ ;  /* 0x000000100c0472a4 */ /* 0x000fe2000f8e023f */
[----:B------:R-:W-:Y:S01]  /*101c0*/  VIADD R6, R2, UR15 ;  /* 0x0000000f02067c36 */ /* 0x000fe20008000000 */
[----:B------:R-:W-:Y:S01]  /*101d0*/  UIMAD.WIDE.U32 UR8, UR18, UR16, UR8 ;  /* 0x00000010120872a5 */ /* 0x000fe2000f8e0008 */
[----:B------:R-:W-:Y:S01]  /*101e0*/  VIADD R8, R206, UR15 ;  /* 0x0000000fce087c36 */ /* 0x000fe20008000000 */
[----:B------:R-:W-:Y:S01]  /*101f0*/  UIMAD UR4, UR18, UR17, UR4 ;  /* 0x00000011120472a4 */ /* 0x000fe2000f8e0204 */
[----:B------:R-:W-:Y:S01]  /*10200*/  @P0 IMAD.HI.U32 R2, R6, R9, RZ ;  /* 0x0000000906020227 */ /* 0x000fe200078e00ff */
[----:B------:R-:W-:Y:S02]  /*10210*/  ULDC.64 UR10, c[0x0][0xaf0] ;  /* 0x0002bc00000a7ab9 */ /* 0x000fe40000000a00 */
[----:B------:R-:W-:Y:S01]  /*10220*/  UIADD3 UR9, UR9, UR4, URZ ;  /* 0x0000000409097290 */ /* 0x000fe2000fffe03f */
[----:B------:R-:W-:Y:S01]  /*10230*/  IMAD.MOV.U32 R5, RZ, RZ, R6 ;  /* 0x000000ffff057224 */ /* 0x000fe200078e0006 */
[----:B------:R-:W-:Y:S01]  /*10240*/  UIMAD UR4, UR14, UR10, URZ ;  /* 0x0000000a0e0472a4 */ /* 0x000fe2000f8e023f */
[----:B0-----:R-:W-:Y:S01]  /*10250*/  @P0 SHF.R.U32.HI R5, RZ, R3, R2 ;  /* 0x00000003ff050219 */ /* 0x001fe20000011602 */
[----:B------:R-:W-:-:S02]  /*10260*/  UIMAD.WIDE.U32 UR8, UR13, UR10, UR8 ;  /* 0x0000000a0d0872a5 */ /* 0x000fc4000f8e0008 */
[----:B------:R-:W-:Y:S01]  /*10270*/  UIMAD UR4, UR13, UR11, UR4 ;  /* 0x0000000b0d0472a4 */ /* 0x000fe2000f8e0204 */
[--C-:B------:R-:W-:Y:S01]  /*10280*/  SHF.R.S32.HI R2, RZ, 0x1f, R5.reuse ;  /* 0x0000001fff027819 */ /* 0x100fe20000011405 */
[----:B------:R-:W-:Y:S01]  /*10290*/  IMAD.MOV R7, RZ, RZ, -R5 ;  /* 0x000000ffff077224 */ /* 0x000fe200078e0a05 */
[----:B------:R-:W-:Y:S01]  /*102a0*/  ULDC.64 UR10, c[0x0][0xae0] ;  /* 0x0002b800000a7ab9 */ /* 0x000fe20000000a00 */
[----:B------:R-:W-:Y:S02]  /*102b0*/  UIADD3 UR4, UR9, UR4, URZ ;  /* 0x0000000409047290 */ /* 0x000fe4000fffe03f */
[----:B------:R-:W-:Y:S02]  /*102c0*/  IMAD.U32 R3, RZ, RZ, UR9 ;  /* 0x00000009ff037e24 */ /* 0x000fe4000f8e00ff */
[----:B------:R-:W-:Y:S02]  /*102d0*/  IMAD R4, R2, UR10, RZ ;  /* 0x0000000a02047c24 */ /* 0x000fe4000f8e02ff */
[----:B------:R-:W-:-:S02]  /*102e0*/  IMAD R7, R11, R7, R6 ;  /* 0x000000070b077224 */ /* 0x000fc400078e0206 */
[----:B------:R-:W-:Y:S01]  /*102f0*/  IMAD.U32 R2, RZ, RZ, UR8 ;  /* 0x00000008ff027e24 */ /* 0x000fe2000f8e00ff */
[----:B------:R-:W-:Y:S01]  /*10300*/  ULDC.64 UR8, c[0x0][0xad8] ;  /* 0x0002b60000087ab9 */ /* 0x000fe20000000a00 */
[----:B------:R-:W-:Y:S02]  /*10310*/  IMAD.U32 R3, RZ, RZ, UR4 ;  /* 0x00000004ff037e24 */ /* 0x000fe4000f8e00ff */
[C---:B------:R-:W-:Y:S01]  /*10320*/  IMAD R9, R5.reuse, UR11, R4 ;  /* 0x0000000b05097c24 */ /* 0x040fe2000f8e0204 */
[----:B------:R-:W-:Y:S01]  /*10330*/  SHF.R.S32.HI R4, RZ, 0x1f, R7 ;  /* 0x0000001fff047819 */ /* 0x000fe20000011407 */
[----:B------:R-:W-:-:S04]  /*10340*/  IMAD.WIDE.U32 R2, R5, UR10, R2 ;  /* 0x0000000a05027c25 */ /* 0x000fc8000f8e0002 */
[----:B------:R-:W-:Y:S02]  /*10350*/  IMAD.IADD R3, R3, 0x1, R9 ;  /* 0x0000000103037824 */ /* 0x000fe400078e0209 */
[----:B------:R-:W-:Y:S02]  /*10360*/  IMAD R4, R4, UR8, RZ ;  /* 0x0000000804047c24 */ /* 0x000fe4000f8e02ff */
[----:B-----5:R-:W-:Y:S02]  /*10370*/  IMAD R11, R0, R11, RZ ;  /* 0x0000000b000b7224 */ /* 0x020fe400078e02ff */
        /* <DEDUP_REMOVED lines=32> */
.L_x_1522:
[----:B------:R-:W-:Y:S05]  /*10580*/  BSYNC B1 ;  /* 0x0000000000017941 */ /* 0x000fea0003800000 */
.L_x_1521:
        /* <DEDUP_REMOVED lines=22> */
.L_x_1524:
[----:B------:R-:W-:Y:S05]  /*106f0*/  BSYNC B1 ;  /* 0x0000000000017941 */ /* 0x000fea0003800000 */
.L_x_1523:
        /* <DEDUP_REMOVED lines=22> */
.L_x_1526:
[----:B------:R-:W-:Y:S05]  /*10860*/  BSYNC B1 ;  /* 0x0000000000017941 */ /* 0x000fea0003800000 */
.L_x_1525:
[----:B0-----:R-:W-:Y:S01]  /*10870*/  VIADD R0, R8, 0x60 ;  /* 0x0000006008007836 */ /* 0x001fe20000000000 */
[----:B---3--:R0:W3:Y:S04]  /*10880*/  SHFL.IDX PT, R6, R5, 0x3, 0x181f ;  /* 0x00781f0005067f89 */ /* 0x0080e800000e0000 */
[----:B------:R-:W-:Y:S01]  /*10890*/  ISETP.GE.AND P0, PT, R0, R11, PT ;  /* 0x0000000b0000720c */ /* 0x000fe20003f06270 */
[----:B-1----:R0:W1:-:S12]  /*108a0*/  SHFL.IDX PT, R2, R4, 0x3, 0x181f ;  /* 0x00781f0004027f89 */ /* 0x00205800000e0000 */
[----:B0-----:R-:W-:Y:S05]  /*108b0*/  @P0 BRA `(.L_x_1517) ;  /* 0x0000000000480947 */ /* 0x001fea0003800000 */
[----:B------:R-:W-:Y:S01]  /*108c0*/  ULDC UR4, c[0x0][0xac8] ;  /* 0x0002b20000047ab9 */ /* 0x000fe20000000800 */
[----:B------:R-:W-:Y:S01]  /*108d0*/  ULDC.64 UR8, c[0x0][0x208] ;  /* 0x0000820000087ab9 */ /* 0x000fe20000000a00 */
[----:B------:R-:W-:Y:S02]  /*108e0*/  ISETP.GE.AND P3, PT, R19, UR4, PT ;  /* 0x0000000413007c0c */ /* 0x000fe4000bf66270 */
[----:B------:R-:W-:Y:S02]  /*108f0*/  ISETP.GE.AND P2, PT, R202, UR4, PT ;  /* 0x00000004ca007c0c */ /* 0x000fe4000bf46270 */
[----:B------:R-:W-:Y:S02]  /*10900*/  ISETP.GE.AND P1, PT, R201, UR4, PT ;  /* 0x00000004c9007c0c */ /* 0x000fe4000bf26270 */
[----:B------:R-:W-:-:S07]  /*10910*/  ISETP.GE.AND P0, PT, R203, UR4, PT ;  /* 0x00000004cb007c0c */ /* 0x000fce000bf06270 */
[-C--:B-12-4-:R-:W-:Y:S02]  /*10920*/  @!P3 LEA R4, P6, R19, R2.reuse, 0x1 ;  /* 0x000000021304b211 */ /* 0x096fe400078c08ff */
[CC--:B------:R-:W-:Y:S02]  /*10930*/  @!P2 LEA R8, P5, R202.reuse, R2.reuse, 0x1 ;  /* 0x00000002ca08a211 */ /* 0x0c0fe400078a08ff */
[----:B------:R-:W-:Y:S02]  /*10940*/  @!P1 LEA R10, P4, R201, R2, 0x1 ;  /* 0x00000002c90a9211 */ /* 0x000fe400078808ff */
[----:B---3--:R-:W-:Y:S02]  /*10950*/  @!P3 LEA.HI.X R5, R19, R6, R217, 0x1, P6 ;  /* 0x000000061305b211 */ /* 0x008fe400030f0cd9 */
        /* <DEDUP_REMOVED lines=8> */
.L_x_1517:
[----:B------:R-:W-:Y:S05]  /*109e0*/  BSYNC B0 ;  /* 0x0000000000007941 */ /* 0x000fea0003800000 */
.L_x_1508:
[----:B------:R-:W-:Y:S02]  /*109f0*/  ULDC UR4, c[0x0][0xc3c] ;  /* 0x00030f0000047ab9 */ /* 0x000fe40000000800 */
[----:B------:R-:W-:-:S06]  /*10a00*/  UISETP.GE.AND UP0, UPT, UR6, UR4, UPT ;  /* 0x000000040600728c */ /* 0x000fcc000bf06270 */
[----:B------:R-:W-:-:S13]  /*10a10*/  PLOP3.LUT P0, PT, PT, PT, UP0, 0x80, 0x0 ;  /* 0x000000000000781c */ /* 0x000fda0003f0f008 */
[----:B------:R-:W-:Y:S05]  /*10a20*/  @!P0 BRA `(.L_x_1527) ;  /* 0xffffff0400108947 */ /* 0x000fea000383ffff */
[----:B------:R-:W-:Y:S05]  /*10a30*/  EXIT ;  /* 0x000000000000794d */ /* 0x000fea0003800000 */
.L_x_1426:
[----:B------:R-:W-:-:S08]  /*10a40*/  NOP ;  /* 0x0000000000007918 */ /* 0x000fd00000000000 */
[----:B0-----:R-:W0:-:S00]  /*10a50*/  USETMAXREG.DEALLOC.CTAPOOL 0x18 ;  /* 0x00000018000079c8 */ /* 0x001e0000080e0500 */
        /* <DEDUP_REMOVED lines=13> */
[----:B------:R-:W2:Y:S01]  /*10b30*/  LDS.128 R16, [UR4+0x308d0] ;  /* 0x0308d004ff107984 */ /* 0x000ea20008000c00 */
[----:B------:R-:W-:Y:S06]  /*10b40*/  BAR.ARV 0x4, 0x180 ;  /* 0x0106000000007b1d */ /* 0x000fec0000002000 */
[----:B------:R-:W-:Y:S05]  /*10b50*/  BRA `(.L_x_1529) ;  /* 0x0000000800947947 */ /* 0x000fea0003800000 */
.L_x_1528:
[----:B------:R-:W1:Y:S01]  /*10b60*/  S2R R0, SR_TID.X ;  /* 0x0000000000007919 */ /* 0x000e620000002100 */
[----:B------:R-:W-:Y:S01]  /*10b70*/  ULDC UR4, c[0x0][0xc3c] ;  /* 0x00030f0000047ab9 */ /* 0x000fe20000000800 */
[----:B------:R-:W-:Y:S01]  /*10b80*/  ULDC.64 UR6, c[0x0][0x208] ;  /* 0x0000820000067ab9 */ /* 0x000fe20000000a00 */
[----:B------:R-:W-:Y:S01]  /*10b90*/  ULDC UR5, c[0x0][0xc38] ;  /* 0x00030e0000057ab9 */ /* 0x000fe20000000800 */
[----:B-1----:R-:W-:-:S04]  /*10ba0*/  LOP3.LUT R0, R0, 0x1f, RZ, 0xc0, !PT ;  /* 0x0000001f00007812 */ /* 0x002fc800078ec0ff */
        /* <DEDUP_REMOVED lines=38> */
.L_x_1534:
[----:B------:R-:W-:Y:S01]  /*10e10*/  UIADD3 UR4, UR4, 0x1f, URZ ;  /* 0x0000001f04047890 */ /* 0x000fe2000fffe03f */
[----:B------:R-:W-:-:S05]  /*10e20*/  IMAD.U32 R19, RZ, RZ, UR7 ;  /* 0x00000007ff137e24 */ /* 0x000fca000f8e00ff */
[----:B0-----:R-:W-:-:S13]  /*10e30*/  ISETP.LE.AND P6, PT, R4, UR4, PT ;  /* 0x0000000404007c0c */ /* 0x001fda000bfc3270 */
[----:B------:R-:W-:Y:S05]  /*10e40*/  @P6 BRA `(.L_x_1531) ;  /* 0x0000000400b46947 */ /* 0x000fea0003800000 */
[----:B------:R-:W-:Y:S01]  /*10e50*/  VIADD R7, R0, UR4 ;  /* 0x0000000400077c36 */ /* 0x000fe20008000000 */
[----:B------:R-:W-:Y:S01]  /*10e60*/  BSSY B0, `(.L_x_1532) ;  /* 0x0000008000007945 */ /* 0x000fe20003800000 */
[----:B------:R-:W-:-:S03]  /*10e70*/  IMAD.MOV.U32 R5, RZ, RZ, RZ ;  /* 0x000000ffff057224 */ /* 0x000fc600078e00ff */
[----:B------:R-:W-:-:S13]  /*10e80*/  ISETP.GE.OR P6, PT, R7, R4, !P0 ;  /* 0x000000040700720c */ /* 0x000fda00047c6670 */
[----:B------:R-:W-:Y:S05]  /*10e90*/  @P6 BRA `(.L_x_1533) ;  /* 0x0000000000106947 */ /* 0x000fea0003800000 */
[----:B------:R-:W0:Y:S01]  /*10ea0*/  LDC.64 R2, c[0x0][0xc80] ;  /* 0x00032000ff027b82 */ /* 0x000e220000000a00 */
[----:B------:R-:W-:Y:S01]  /*10eb0*/  ULDC.64 UR8, c[0x0][0x208] ;  /* 0x0000820000087ab9 */ /* 0x000fe20000000a00 */
[----:B0-----:R-:W-:-:S05]  /*10ec0*/  IMAD.WIDE R2, R7, 0x4, R2 ;  /* 0x0000000407027825 */ /* 0x001fca00078e0202 */
[----:B------:R0:W5:Y:S02]  /*10ed0*/  LDG.E R5, desc[UR8][R2.64] ;  /* 0x0000000802057981 */ /* 0x000164000c1e1900 */
.L_x_1533:
[----:B------:R-:W-:Y:S05]  /*10ee0*/  BSYNC B0 ;  /* 0x0000000000007941 */ /* 0x000fea0003800000 */
.L_x_1532:
        /* <DEDUP_REMOVED lines=20> */
[----:B------:R-:W-:-:S07]  /*11030*/  IMAD.MOV.U32 R4, RZ, RZ, R10 ;  /* 0x000000ffff047224 */ /* 0x000fce00078e000a */
.L_x_1530:
[----:B------:R-:W-:Y:S01]  /*11040*/  IMAD.IADD R7, R6, 0x1, -R7 ;  /* 0x0000000106077824 */ /* 0x000fe200078e0a07 */
[----:B------:R-:W-:-:S03]  /*11050*/  ULDC.64 UR8, c[0x0][0x208] ;  /* 0x0000820000087ab9 */ /* 0x000fc60000000a00 */
[----:B------:R-:W-:-:S05]  /*11060*/  IMAD R2, R4, UR5, R7 ;  /* 0x0000000504027c24 */ /* 0x000fca000f8e0207 */
[----:B------:R-:W-:Y:S02]  /*11070*/  ISETP.GT.AND P0, PT, R2, UR6, PT ;  /* 0x0000000602007c0c */ /* 0x000fe4000bf04270 */
[----:B------:R-:W0:Y:S11]  /*11080*/  LDC.64 R2, c[0x0][0xc90] ;  /* 0x00032400ff027b82 */ /* 0x000e360000000a00 */
[----:B------:R-:W-:-:S04]  /*11090*/  VOTE.ANY R11, PT, !P0 ;  /* 0x00000000000b7806 */ /* 0x000fc800040e0100 */
[----:B------:R-:W1:Y:S02]  /*110a0*/  POPC R6, R11 ;  /* 0x0000000b00067309 */ /* 0x000e640000000000 */
[----:B-1----:R-:W-:-:S04]  /*110b0*/  VIADD R19, R6, UR4 ;  /* 0x0000000406137c36 */ /* 0x002fc80008000000 */
[----:B0-----:R-:W-:-:S05]  /*110c0*/  IMAD.WIDE R2, R19, 0x4, R2 ;  /* 0x0000000413027825 */ /* 0x001fca00078e0202 */
[----:B------:R-:W2:Y:S01]  /*110d0*/  LDG.E R10, desc[UR8][R2.64] ;  /* 0x00000008020a7981 */ /* 0x000ea2000c1e1900 */
[----:B------:R-:W-:-:S03]  /*110e0*/  ISETP.NE.AND P0, PT, R11, RZ, PT ;  /* 0x000000ff0b00720c */ /* 0x000fc60003f05270 */
[----:B------:R-:W2:Y:S02]  /*110f0*/  SHFL.IDX PT, R5, R5, R6, 0x1f ;  /* 0x00001f0605057589 */ /* 0x000ea400000e0000 */
[----:B--2---:R-:W-:-:S05]  /*11100*/  IMAD R8, R5, R10, RZ ;  /* 0x0000000a05087224 */ /* 0x004fca00078e02ff */
[----:B------:R-:W-:-:S04]  /*11110*/  IABS R9, R8 ;  /* 0x0000000800097213 */ /* 0x000fc80000000000 */
[----:B------:R-:W0:Y:S08]  /*11120*/  I2F.RP R12, R9 ;  /* 0x00000009000c7306 */ /* 0x000e300000209400 */
[----:B0-----:R-:W0:Y:S02]  /*11130*/  MUFU.RCP R12, R12 ;  /* 0x0000000c000c7308 */ /* 0x001e240000001000 */
[----:B0-----:R-:W-:-:S06]  /*11140*/  VIADD R13, R12, 0xffffffe ;  /* 0x0ffffffe0c0d7836 */ /* 0x001fcc0000000000 */
[----:B------:R0:W1:Y:S01]  /*11150*/  F2I.FTZ.U32.TRUNC.NTZ R3, R13 ;  /* 0x0000000d00037305 */ /* 0x000062000021f000 */
[----:B------:R-:W-:Y:S05]  /*11160*/  @!P0 BRA `(.L_x_1535) ;  /* 0x0000000000088947 */ /* 0x000fea0003800000 */
[----:B------:R-:W-:-:S05]  /*11170*/  VIADD R11, R6, 0xffffffff ;  /* 0xffffffff060b7836 */ /* 0x000fca0000000000 */
[----:B------:R2:W3:Y:S02]  /*11180*/  SHFL.IDX PT, R16, R4, R11, 0x1f ;  /* 0x00001f0b04107589 */ /* 0x0004e400000e0000 */
.L_x_1535:
[----:B-1----:R-:W-:Y:S01]  /*11190*/  IMAD.MOV R2, RZ, RZ, -R3 ;  /* 0x000000ffff027224 */ /* 0x002fe200078e0a03 */
[----:B--2---:R-:W-:Y:S01]  /*111a0*/  IABS R4, R8 ;  /* 0x0000000800047213 */ /* 0x004fe20000000000 */
[----:B---3--:R-:W-:Y:S02]  /*111b0*/  IMAD R16, R16, UR5, R7 ;  /* 0x0000000510107c24 */ /* 0x008fe4000f8e0207 */
[----:B------:R-:W-:Y:S02]  /*111c0*/  IMAD R7, R2, R9, RZ ;  /* 0x0000000902077224 */ /* 0x000fe400078e02ff */
[----:B------:R-:W-:Y:S02]  /*111d0*/  IMAD.MOV.U32 R2, RZ, RZ, RZ ;  /* 0x000000ffff027224 */ /* 0x000fe400078e00ff */
[----:B------:R-:W-:Y:S02]  /*111e0*/  IMAD.MOV R4, RZ, RZ, -R4 ;  /* 0x000000ffff047224 */ /* 0x000fe400078e0a04 */
[----:B------:R-:W-:Y:S01]  /*111f0*/  IMAD.HI.U32 R2, R3, R7, R2 ;  /* 0x0000000703027227 */ /* 0x000fe200078e0002 */
[----:B------:R-:W-:-:S04]  /*11200*/  IADD3 R7, -R16, UR6, RZ ;  /* 0x0000000610077c10 */ /* 0x000fc8000fffe1ff */
[----:B------:R-:W-:-:S05]  /*11210*/  IABS R3, R7 ;  /* 0x0000000700037213 */ /* 0x000fca0000000000 */
[----:B------:R-:W-:-:S04]  /*11220*/  IMAD.HI.U32 R2, R2, R3, RZ ;  /* 0x0000000302027227 */ /* 0x000fc800078e00ff */
[----:B------:R-:W-:Y:S01]  /*11230*/  IMAD R4, R2, R4, R3 ;  /* 0x0000000402047224 */ /* 0x000fe200078e0203 */
[----:B------:R-:W-:-:S04]  /*11240*/  LOP3.LUT R3, R7, R8, RZ, 0x3c, !PT ;  /* 0x0000000807037212 */ /* 0x000fc800078e3cff */
[----:B------:R-:W-:Y:S02]  /*11250*/  ISETP.GT.U32.AND P1, PT, R9, R4, PT ;  /* 0x000000040900720c */ /* 0x000fe40003f24070 */
[----:B------:R-:W-:-:S11]  /*11260*/  ISETP.GE.AND P2, PT, R3, RZ, PT ;  /* 0x000000ff0300720c */ /* 0x000fd60003f46270 */
[----:B------:R-:W-:Y:S02]  /*11270*/  @!P1 IMAD.IADD R4, R4, 0x1, -R9 ;  /* 0x0000000104049824 */ /* 0x000fe400078e0a09 */
[----:B------:R-:W-:Y:S01]  /*11280*/  @!P1 VIADD R2, R2, 0x1 ;  /* 0x0000000102029836 */ /* 0x000fe20000000000 */
[----:B------:R-:W-:Y:S02]  /*11290*/  ISETP.NE.AND P1, PT, R8, RZ, PT ;  /* 0x000000ff0800720c */ /* 0x000fe40003f25270 */
[----:B------:R-:W-:-:S13]  /*112a0*/  ISETP.GE.U32.AND P0, PT, R4, R9, PT ;  /* 0x000000090400720c */ /* 0x000fda0003f06070 */
[----:B------:R-:W-:-:S04]  /*112b0*/  @P0 VIADD R2, R2, 0x1 ;  /* 0x0000000102020836 */ /* 0x000fc80000000000 */
[----:B------:R-:W-:-:S04]  /*112c0*/  IMAD.MOV.U32 R9, RZ, RZ, R2 ;  /* 0x000000ffff097224 */ /* 0x000fc800078e0002 */
[----:B------:R-:W-:Y:S01]  /*112d0*/  @!P2 IMAD.MOV R9, RZ, RZ, -R9 ;  /* 0x000000ffff09a224 */ /* 0x000fe200078e0a09 */
[----:B------:R-:W-:-:S05]  /*112e0*/  @!P1 LOP3.LUT R9, RZ, R8, RZ, 0x33, !PT ;  /* 0x00000008ff099212 */ /* 0x000fca00078e33ff */
[----:B------:R-:W-:Y:S02]  /*112f0*/  IMAD R4, R10, R9, RZ ;  /* 0x000000090a047224 */ /* 0x000fe400078e02ff */
[----:B------:R-:W-:Y:S02]  /*11300*/  IMAD.MOV R9, RZ, RZ, -R9 ;  /* 0x000000ffff097224 */ /* 0x000fe400078e0a09 */
[----:B------:R-:W-:Y:S02]  /*11310*/  IMAD.MOV R3, RZ, RZ, -R4 ;  /* 0x000000ffff037224 */ /* 0x000fe400078e0a04 */
[----:B------:R-:W-:-:S03]  /*11320*/  IMAD R7, R8, R9, R7 ;  /* 0x0000000908077224 */ /* 0x000fc600078e0207 */
[----:B------:R-:W-:Y:S01]  /*11330*/  VIADDMNMX R10, R3, UR5, R10, PT ;  /* 0x00000005030a7c46 */ /* 0x000fe2000b80010a */
[----:B------:R-:W-:Y:S01]  /*11340*/  IMAD.IADD R4, R7, 0x1, R4 ;  /* 0x0000000107047824 */ /* 0x000fe200078e0204 */
[----:B------:R-:W-:Y:S02]  /*11350*/  IABS R8, R7 ;  /* 0x0000000700087213 */ /* 0x000fe40000000000 */
[----:B------:R-:W-:-:S04]  /*11360*/  IABS R6, R10 ;  /* 0x0000000a00067213 */ /* 0x000fc80000000000 */
[----:B------:R-:W1:Y:S08]  /*11370*/  I2F.RP R11, R6 ;  /* 0x00000006000b7306 */ /* 0x000e700000209400 */
[----:B-1----:R-:W1:Y:S02]  /*11380*/  MUFU.RCP R11, R11 ;  /* 0x0000000b000b7308 */ /* 0x002e640000001000 */
[----:B-1----:R-:W-:-:S06]  /*11390*/  VIADD R2, R11, 0xffffffe ;  /* 0x0ffffffe0b027836 */ /* 0x002fcc0000000000 */
[----:B------:R1:W2:Y:S02]  /*113a0*/  F2I.FTZ.U32.TRUNC.NTZ R3, R2 ;  /* 0x0000000200037305 */ /* 0x0002a4000021f000 */
[----:B-1----:R-:W-:Y:S02]  /*113b0*/  IMAD.MOV.U32 R2, RZ, RZ, RZ ;  /* 0x000000ffff027224 */ /* 0x002fe400078e00ff */
[----:B--2---:R-:W-:-:S04]  /*113c0*/  IMAD.MOV R9, RZ, RZ, -R3 ;  /* 0x000000ffff097224 */ /* 0x004fc800078e0a03 */
[----:B------:R-:W-:-:S04]  /*113d0*/  IMAD R9, R9, R6, RZ ;  /* 0x0000000609097224 */ /* 0x000fc800078e02ff */
[----:B------:R-:W-:Y:S01]  /*113e0*/  IMAD.HI.U32 R3, R3, R9, R2 ;  /* 0x0000000903037227 */ /* 0x000fe200078e0002 */
[-C--:B------:R-:W-:Y:S02]  /*113f0*/  IABS R9, R10.reuse ;  /* 0x0000000a00097213 */ /* 0x080fe40000000000 */
[----:B------:R-:W-:-:S03]  /*11400*/  LOP3.LUT R2, R7, R10, RZ, 0x3c, !PT ;  /* 0x0000000a07027212 */ /* 0x000fc600078e3cff */
[----:B------:R-:W-:Y:S01]  /*11410*/  IMAD.MOV R9, RZ, RZ, -R9 ;  /* 0x000000ffff097224 */ /* 0x000fe200078e0a09 */
[----:B------:R-:W-:Y:S01]  /*11420*/  ISETP.GE.AND P2, PT, R2, RZ, PT ;  /* 0x000000ff0200720c */ /* 0x000fe20003f46270 */
[----:B------:R-:W-:-:S04]  /*11430*/  IMAD.HI.U32 R3, R3, R8, RZ ;  /* 0x0000000803037227 */ /* 0x000fc800078e00ff */
[----:B------:R-:W-:-:S05]  /*11440*/  IMAD R9, R3, R9, R8 ;  /* 0x0000000903097224 */ /* 0x000fca00078e0208 */
[----:B------:R-:W-:-:S13]  /*11450*/  ISETP.GT.U32.AND P1, PT, R6, R9, PT ;  /* 0x000000090600720c */ /* 0x000fda0003f24070 */
[----:B------:R-:W-:Y:S02]  /*11460*/  @!P1 IMAD.IADD R9, R9, 0x1, -R6 ;  /* 0x0000000109099824 */ /* 0x000fe400078e0a06 */
[----:B------:R-:W-:Y:S01]  /*11470*/  @!P1 VIADD R3, R3, 0x1 ;  /* 0x0000000103039836 */ /* 0x000fe20000000000 */
[----:B------:R-:W-:Y:S02]  /*11480*/  ISETP.NE.AND P1, PT, R10, RZ, PT ;  /* 0x000000ff0a00720c */ /* 0x000fe40003f25270 */
[----:B------:R-:W-:-:S13]  /*11490*/  ISETP.GE.U32.AND P0, PT, R9, R6, PT ;  /* 0x000000060900720c */ /* 0x000fda0003f06070 */
[----:B------:R-:W-:-:S04]  /*114a0*/  @P0 VIADD R3, R3, 0x1 ;  /* 0x0000000103030836 */ /* 0x000fc80000000000 */
[----:B------:R-:W-:Y:S01]  /*114b0*/  @!P2 IMAD.MOV R3, RZ, RZ, -R3 ;  /* 0x000000ffff03a224 */ /* 0x000fe200078e0a03 */
[----:B------:R-:W-:Y:S01]  /*114c0*/  @!P1 LOP3.LUT R3, RZ, R10, RZ, 0x33, !PT ;  /* 0x0000000aff039212 */ /* 0x000fe200078e33ff */
[----:B------:R-:W-:-:S03]  /*114d0*/  IMAD.MOV R10, RZ, RZ, -R10 ;  /* 0x000000ffff0a7224 */ /* 0x000fc600078e0a0a */
[----:B------:R-:W-:Y:S01]  /*114e0*/  LOP3.LUT R2, RZ, R3, RZ, 0x33, !PT ;  /* 0x00000003ff027212 */ /* 0x000fe200078e33ff */
[----:B------:R-:W-:-:S04]  /*114f0*/  IMAD R18, R3, R10, R4 ;  /* 0x0000000a03127224 */ /* 0x000fc800078e0204 */
[----:B------:R-:W-:Y:S01]  /*11500*/  IMAD.IADD R17, R5, 0x1, R2 ;  /* 0x0000000105117824 */ /* 0x000fe200078e0202 */
[----:B------:R-:W-:Y:S06]  /*11510*/  BRA `(.L_x_1536) ;  /* 0x00000000000c7947 */ /* 0x000fec0003800000 */
.L_x_1531:
[----:B------:R-:W-:Y:S02]  /*11520*/  IMAD.MOV.U32 R17, RZ, RZ, RZ ;  /* 0x000000ffff117224 */ /* 0x000fe400078e00ff */
[----:B------:R-:W-:Y:S02]  /*11530*/  IMAD.U32 R16, RZ, RZ, UR6 ;  /* 0x00000006ff107e24 */ /* 0x000fe4000f8e00ff */
[----:B------:R-:W-:-:S07]  /*11540*/  IMAD.MOV.U32 R18, RZ, RZ, RZ ;  /* 0x000000ffff127224 */ /* 0x000fce00078e00ff */
.L_x_1536:
[----:B------:R-:W-:-:S13]  /*11550*/  ISETP.NE.AND P0, PT, R0, RZ, PT ;  /* 0x000000ff0000720c */ /* 0x000fda0003f05270 */
[----:B------:R-:W1:Y:S01]  /*11560*/  @!P0 S2R R3, SR_CgaCtaId ;  /* 0x0000000000038919 */ /* 0x000e620000008800 */
[----:B------:R-:W-:-:S04]  /*11570*/  @!P0 MOV R0, 0x400 ;  /* 0x0000040000008802 */ /* 0x000fc80000000f00 */
[----:B-1----:R-:W-:-:S05]  /*11580*/  @!P0 LEA R0, R3, R0, 0x18 ;  /* 0x0000000003008211 */ /* 0x002fca00078ec0ff */
[----:B------:R1:W-:Y:S01]  /*11590*/  @!P0 STS.128 [R0+0x308d0], R16 ;  /* 0x0308d01000008388 */ /* 0x0003e20000000c00 */
[----:B------:R-:W-:Y:S06]  /*115a0*/  BAR.ARV 0x5, 0x180 ;  /* 0x0146000000007b1d */ /* 0x000fec0000002000 */
.L_x_1529:
[----:B-1----:R-:W-:Y:S01]  /*115b0*/  IMAD.MOV.U32 R0, RZ, RZ, 0x1 ;  /* 0x00000001ff007424 */ /* 0x002fe200078e00ff */
[----:B------:R1:W-:Y:S01]  /*115c0*/  STL [R1+0x4], RZ ;  /* 0x000004ff01007387 */ /* 0x0003e20000100800 */
[----:B------:R-:W-:Y:S02]  /*115d0*/  ULDC UR4, c[0x0][0xc3c] ;  /* 0x00030f0000047ab9 */ /* 0x000fe40000000800 */
[----:B--2---:R-:W-:Y:S01]  /*115e0*/  ISETP.GE.AND P0, PT, R19, UR4, PT ;  /* 0x0000000413007c0c */ /* 0x004fe2000bf06270 */
[----:B------:R1:W-:Y:S04]  /*115f0*/  STL [R1+0x10], R0 ;  /* 0x0000100001007387 */ /* 0x0003e80000100800 */
[----:B------:R1:W-:Y:S08]  /*11600*/  STL [R1+0x38], RZ ;  /* 0x000038ff01007387 */ /* 0x0003f00000100800 */
[----:B-1----:R-:W-:Y:S05]  /*11610*/  @P0 BRA `(.L_x_1537) ;  /* 0x0000006400600947 */ /* 0x002fea0003800000 */
[----:B------:R-:W1:Y:S01]  /*11620*/  S2R R5, SR_TID.X ;  /* 0x0000000000057919 */ /* 0x000e620000002100 */
[----:B------:R-:W2:Y:S01]  /*11630*/  S2UR UR5, SR_CgaCtaId ;  /* 0x00000000000579c3 */ /* 0x000ea20000008800 */
[----:B------:R-:W-:Y:S01]  /*11640*/  UMOV UR4, 0x400 ;  /* 0x0000040000047882 */ /* 0x000fe20000000000 */
[----:B------:R-:W-:Y:S01]  /*11650*/  BSSY B8, `(.L_x_1537) ;  /* 0x0000654000087945 */ /* 0x000fe20003800000 */
[----:B------:R-:W-:Y:S01]  /*11660*/  ULDC UR38, c[0x0][0xc] ;  /* 0x0000030000267ab9 */ /* 0x000fe20000000800 */
[----:B------:R-:W-:Y:S01]  /*11670*/  ULDC.64 UR36, c[0x0][0x198] ;  /* 0x0000660000247ab9 */ /* 0x000fe20000000a00 */
[----:B--2---:R-:W-:Y:S01]  /*11680*/  ULEA UR4, UR5, UR4, 0x18 ;  /* 0x0000000405047291 */ /* 0x004fe2000f8ec03f */
[C---:B-1----:R-:W-:Y:S01]  /*11690*/  IMAD.SHL.U32 R0, R5.reuse, 0x8, RZ ;  /* 0x0000000805007824 */ /* 0x042fe200078e00ff */
[----:B------:R-:W-:-:S04]  /*116a0*/  LOP3.LUT R4, R5, 0x7f, RZ, 0xc0, !PT ;  /* 0x0000007f05047812 */ /* 0x000fc800078ec0ff */
[C---:B0-----:R-:W-:Y:S02]  /*116b0*/  LOP3.LUT R2, R0.reuse, 0x1f8, RZ, 0xc0, !PT ;  /* 0x000001f800027812 */ /* 0x041fe400078ec0ff */
        /* <DEDUP_REMOVED lines=9> */
[----:B------:R-:W-:Y:S01]  /*11750*/  STL [R1], R4 ;  /* 0x0000000401007387 */ /* 0x000fe20000100800 */
        /* <DEDUP_REMOVED lines=8> */
.L_x_1658:
[----:B------:R-:W-:Y:S05]  /*117e0*/  YIELD ;  /* 0x0000000000007946 */ /* 0x000fea0003800000 */
[----:B------:R-:W-:Y:S01]  /*117f0*/  ULDC.64 UR4, c[0x0][0xa28] ;  /* 0x00028a0000047ab9 */ /* 0x000fe20000000a00 */
[----:B----4-:R-:W-:Y:S01]  /*11800*/  IMAD.MOV.U32 R0, RZ, RZ, RZ ;  /* 0x000000ffff007224 */ /* 0x010fe200078e00ff */
[----:B------:R-:W-:Y:S01]  /*11810*/  ISETP.NE.U32.AND P0, PT, RZ, UR4, PT ;  /* 0x00000004ff007c0c */ /* 0x000fe2000bf05070 */
[----:B-1----:R-:W1:Y:S01]  /*11820*/  LDC.64 R4, c[0x0][0xa00] ;  /* 0x00028000ff047b82 */ /* 0x002e620000000a00 */
[----:B------:R-:W-:Y:S01]  /*11830*/  ULDC.64 UR8, c[0x0][0x208] ;  /* 0x0000820000087ab9 */ /* 0x000fe20000000a00 */
[----:B0-2---:R-:W-:-:S02]  /*11840*/  CS2R R8, SRZ ;  /* 0x0000000000087805 */ /* 0x005fc4000001ff00 */
[----:B------:R-:W-:Y:S01]  /*11850*/  ISETP.NE.AND.EX P0, PT, RZ, UR5, PT, P0 ;  /* 0x00000005ff007c0c */ /* 0x000fe2000bf05300 */
[----:B------:R-:W-:Y:S01]  /*11860*/  ULDC.64 UR4, c[0x0][0xa18] ;  /* 0x0002860000047ab9 */ /* 0x000fe20000000a00 */
[----:B------:R-:W-:-:S11]  /*11870*/  ULDC.64 UR6, c[0x0][0xa08] ;  /* 0x0002820000067ab9 */ /* 0x000fd60000000a00 */
[----:B------:R-:W2:Y:S02]  /*11880*/  @P0 LDC.64 R2, c[0x0][0xa28] ;  /* 0x00028a00ff020b82 */ /* 0x000ea40000000a00 */
[----:B--2---:R-:W-:-:S05]  /*11890*/  @P0 IMAD.WIDE R2, R19, 0x4, R2 ;  /* 0x0000000413020825 */ /* 0x004fca00078e0202 */
[----:B------:R2:W5:Y:S01]  /*118a0*/  @P0 LDG.E R0, desc[UR8][R2.64] ;  /* 0x0000000802000981 */ /* 0x000562000c1e1900 */
[----:B------:R-:W-:Y:S01]  /*118b0*/  ISETP.NE.U32.AND P0, PT, RZ, UR4, PT ;  /* 0x00000004ff007c0c */ /* 0x000fe2000bf05070 */
[----:B-1----:R-:W-:Y:S01]  /*118c0*/  IMAD.WIDE R4, R19, 0x4, R4 ;  /* 0x0000000413047825 */ /* 0x002fe200078e0204 */
[----:B------:R-:W-:Y:S02]  /*118d0*/  ISETP.NE.U32.AND P1, PT, RZ, UR6, PT ;  /* 0x00000006ff007c0c */ /* 0x000fe4000bf25070 */
[----:B------:R-:W-:Y:S01]  /*118e0*/  ISETP.NE.AND.EX P2, PT, RZ, UR5, PT, P0 ;  /* 0x00000005ff007c0c */ /* 0x000fe2000bf45300 */
[----:B------:R-:W-:Y:S01]  /*118f0*/  ULDC.64 UR4, c[0x0][0xa00] ;  /* 0x0002800000047ab9 */ /* 0x000fe20000000a00 */
[----:B------:R-:W-:Y:S02]  /*11900*/  ISETP.NE.AND.EX P1, PT, RZ, UR7, PT, P1 ;  /* 0x00000007ff007c0c */ /* 0x000fe4000bf25310 */
[----:B------:R-:W-:Y:S01]  /*11910*/  ISETP.NE.U32.AND P0, PT, RZ, UR4, PT ;  /* 0x00000004ff007c0c */ /* 0x000fe2000bf05070 */
[----:B--2---:R-:W1:Y:S03]  /*11920*/  LDC.64 R2, c[0x0][0xa08] ;  /* 0x00028200ff027b82 */ /* 0x004e660000000a00 */
[----:B------:R-:W-:-:S05]  /*11930*/  ISETP.NE.AND.EX P0, PT, RZ, UR5, PT, P0 ;  /* 0x00000005ff007c0c */ /* 0x000fca000bf05300 */
[----:B------:R-:W2:Y:S08]  /*11940*/  @P2 LDC.64 R6, c[0x0][0xa18] ;  /* 0x00028600ff062b82 */ /* 0x000eb00000000a00 */
[----:B------:R-:W3:Y:S01]  /*11950*/  @P0 LDG.E R9, desc[UR8][R4.64] ;  /* 0x0000000804090981 */ /* 0x000ee2000c1e1900 */
[----:B------:R-:W-:Y:S01]  /*11960*/  ULDC UR4, c[0x0][0x288] ;  /* 0x0000a20000047ab9 */ /* 0x000fe20000000800 */
[----:B-1----:R-:W-:-:S05]  /*11970*/  IMAD.WIDE R2, R19, 0x4, R2 ;  /* 0x0000000413027825 */ /* 0x002fca00078e0202 */
[----:B------:R-:W5:Y:S01]  /*11980*/  @P1 LDG.E R8, desc[UR8][R2.64] ;  /* 0x0000000802081981 */ /* 0x000f62000c1e1900 */
[----:B--2---:R-:W-:-:S03]  /*11990*/  @P2 IMAD.WIDE R6, R19, 0x4, R6 ;  /* 0x0000000413062825 */ /* 0x004fc600078e0206 */
[----:B---3--:R1:W-:Y:S02]  /*119a0*/  STL [R1+0x34], R9 ;  /* 0x0000340901007387 */ /* 0x0083e40000100800 */
[----:B-1----:R-:W-:Y:S01]  /*119b0*/  IMAD.U32 R9, RZ, RZ, UR4 ;  /* 0x00000004ff097e24 */ /* 0x002fe2000f8e00ff */
[----:B------:R-:W-:-:S05]  /*119c0*/  ULDC.64 UR4, c[0x0][0x418] ;  /* 0x0001060000047ab9 */ /* 0x000fca0000000a00 */
        /* <DEDUP_REMOVED lines=12> */
[----:B------:R-:W1:Y:S04]  /*11a90*/  LDG.E R7, desc[UR4][R4.64] ;  /* 0x0000000404077981 */ /* 0x000e68000c1e1900 */
[----:B------:R-:W1:Y:S02]  /*11aa0*/  LDG.E R4, desc[UR4][R4.64+0x4] ;  /* 0x0000040404047981 */ /* 0x000e64000c1e1900 */
[----:B-1----:R-:W-:-:S05]  /*11ab0*/  IMAD.IADD R9, R4, 0x1, -R7 ;  /* 0x0000000104097824 */ /* 0x002fca00078e0a07 */
[----:B------:R2:W-:Y:S02]  /*11ac0*/  STL [R1+0x30], R9 ;  /* 0x0000300901007387 */ /* 0x0005e40000100800 */
.L_x_1538:
[----:B-----5:R-:W-:Y:S01]  /*11ad0*/  IMAD.IADD R4, R8, 0x1, R0 ;  /* 0x0000000108047824 */ /* 0x020fe200078e0200 */
[----:B------:R-:W-:Y:S02]  /*11ae0*/  ULDC.64 UR4, c[0x0][0xa20] ;  /* 0x0002880000047ab9 */ /* 0x000fe40000000a00 */
[----:B------:R-:W-:Y:S02]  /*11af0*/  ISETP.NE.U32.AND P0, PT, RZ, UR4, PT ;  /* 0x00000004ff007c0c */ /* 0x000fe4000bf05070 */
[----:B------:R3:W-:Y:S02]  /*11b00*/  STL [R1+0x14], R4 ;  /* 0x0000140401007387 */ /* 0x0007e40000100800 */
[----:B------:R-:W-:-:S13]  /*11b10*/  ISETP.NE.AND.EX P0, PT, RZ, UR5, PT, P0 ;  /* 0x00000005ff007c0c */ /* 0x000fda000bf05300 */
[----:B---3--:R-:W-:Y:S05]  /*11b20*/  @!P0 BRA `(.L_x_1539) ;  /* 0x0000000000148947 */ /* 0x008fea0003800000 */
[----:B------:R-:W3:Y:S01]  /*11b30*/  LDC.64 R2, c[0x0][0xa20] ;  /* 0x00028800ff027b82 */ /* 0x000ee20000000a00 */
[----:B------:R-:W-:Y:S01]  /*11b40*/  ULDC.64 UR4, c[0x0][0x208] ;  /* 0x0000820000047ab9 */ /* 0x000fe20000000a00 */
[----:B---3--:R-:W-:-:S05]  /*11b50*/  IMAD.WIDE R2, R19, 0x4, R2 ;  /* 0x0000000413027825 */ /* 0x008fca00078e0202 */
[----:B------:R3:W5:Y:S01]  /*11b60*/  LDG.E R6, desc[UR4][R2.64] ;  /* 0x0000000402067981 */ /* 0x000762000c1e1900 */
[----:B------:R-:W-:Y:S05]  /*11b70*/  BRA `(.L_x_1540) ;  /* 0x0000000000147947 */ /* 0x000fea0003800000 */
.L_x_1539:
[----:B------:R-:W-:Y:S05]  /*11b80*/  @!P1 BRA `(.L_x_1540) ;  /* 0x0000000000109947 */ /* 0x000fea0003800000 */
[----:B------:R-:W-:Y:S02]  /*11b90*/  ULDC.64 UR4, c[0x0][0x208] ;  /* 0x0000820000047ab9 */ /* 0x000fe40000000a00 */
[----:B------:R-:W3:Y:S04]  /*11ba0*/  LDG.E R6, desc[UR4][R2.64] ;  /* 0x0000000402067981 */ /* 0x000ee8000c1e1900 */
[----:B------:R-:W3:Y:S02]  /*11bb0*/  LDG.E R2, desc[UR4][R2.64+0x4] ;  /* 0x0000040402027981 */ /* 0x000ee4000c1e1900 */
[----:B---3--:R-:W-:-:S07]  /*11bc0*/  IMAD.IADD R6, R2, 0x1, -R6 ;  /* 0x0000000102067824 */ /* 0x008fce00078e0a06 */
.L_x_1540:
[----:B---3--:R-:W3:Y:S01]  /*11bd0*/  LDC R2, c[0x0][0x448] ;  /* 0x00011200ff027b82 */ /* 0x008ee20000000800 */
[----:B------:R-:W-:Y:S02]  /*11be0*/  IMAD.SHL.U32 R8, R17, 0x80, RZ ;  /* 0x0000008011087824 */ /* 0x000fe400078e00ff */
[----:B-----5:R-:W-:Y:S02]  /*11bf0*/  IMAD.IADD R0, R6, 0x1, -R0 ;  /* 0x0000000106007824 */ /* 0x020fe400078e0a00 */
[----:B------:R-:W-:Y:S01]  /*11c00*/  VIADD R4, R8, 0x7f ;  /* 0x0000007f08047836 */ /* 0x000fe20000000000 */
[----:B------:R4:W-:Y:S03]  /*11c10*/  STL [R1+0x2c], R8 ;  /* 0x00002c0801007387 */ /* 0x0009e60000100800 */
[----:B------:R-:W-:Y:S01]  /*11c20*/  IMAD.MOV.U32 R6, RZ, RZ, R4 ;  /* 0x000000ffff067224 */ /* 0x000fe200078e0004 */
[----:B---3--:R-:W-:-:S13]  /*11c30*/  ISETP.NE.AND P1, PT, R2, 0x1, PT ;  /* 0x000000010200780c */ /* 0x008fda0003f25270 */
[----:B------:R-:W3:Y:S08]  /*11c40*/  @P1 LDC R3, c[0x0][0x44c] ;  /* 0x00011300ff031b82 */ /* 0x000ef00000000800 */
[----:B------:R-:W0:Y:S01]  /*11c50*/  @P1 LDC R2, c[0x0][0x450] ;  /* 0x00011400ff021b82 */ /* 0x000e220000000800 */
[----:B---3--:R-:W-:-:S05]  /*11c60*/  @P1 IMAD.HI.U32 R3, R4, R3, RZ ;  /* 0x0000000304031227 */ /* 0x008fca00078e00ff */
[----:B0-----:R-:W-:Y:S02]  /*11c70*/  @P1 SHF.R.U32.HI R6, RZ, R2, R3 ;  /* 0x00000002ff061219 */ /* 0x001fe40000011603 */
[----:B------:R-:W-:-:S05]  /*11c80*/  IADD3 R2, R0, 0x1, -R9 ;  /* 0x0000000100027810 */ /* 0x000fca0007ffe809 */
[----:B------:R-:W-:Y:S02]  /*11c90*/  IMAD.IADD R6, R2, 0x1, R6 ;  /* 0x0000000102067824 */ /* 0x000fe400078e0206 */
[----:B------:R-:W0:Y:S02]  /*11ca0*/  LDC.64 R2, c[0x0][0x9e0] ;  /* 0x00027800ff027b82 */ /* 0x000e240000000a00 */
[----:B0-----:R-:W-:Y:S01]  /*11cb0*/  ISETP.GE.AND P2, PT, R3, 0x1, PT ;  /* 0x000000010300780c */ /* 0x001fe20003f46270 */
[----:B------:R-:W-:-:S12]  /*11cc0*/  IMAD.IADD R2, R6, 0x1, R2 ;  /* 0x0000000106027824 */ /* 0x000fd800078e0202 */
[----:B----4-:R-:W-:Y:S05]  /*11cd0*/  @!P2 BRA `(.L_x_1541) ;  /* 0x000000000048a947 */ /* 0x010fea0003800000 */
[C---:B------:R-:W-:Y:S01]  /*11ce0*/  ISETP.GT.AND P0, PT, R6.reuse, RZ, PT ;  /* 0x000000ff0600720c */ /* 0x040fe20003f04270 */
[----:B------:R-:W-:Y:S01]  /*11cf0*/  BSSY B0, `(.L_x_1542) ;  /* 0x000000e000007945 */ /* 0x000fe20003800000 */
[----:B------:R-:W-:-:S11]  /*11d00*/  VIADD R7, R6, 0xffffffff ;  /* 0xffffffff06077836 */ /* 0x000fd60000000000 */
[----:B------:R-:W-:Y:S05]  /*11d10*/  @P0 BRA `(.L_x_1543) ;  /* 0x00000000001c0947 */ /* 0x000fea0003800000 */
[----:B------:R-:W-:Y:S01]  /*11d20*/  ISETP.NE.AND P0, PT, R3, 0x1, PT ;  /* 0x000000010300780c */ /* 0x000fe20003f05270 */
[----:B------:R-:W-:-:S12]  /*11d30*/  IMAD.MOV R6, RZ, RZ, -R6 ;  /* 0x000000ffff067224 */ /* 0x000fd800078e0a06 */
[----:B------:R-:W0:Y:S02]  /*11d40*/  @P0 LDC.64 R4, c[0x0][0x9e8] ;  /* 0x00027a00ff040b82 */ /* 0x000e240000000a00 */
[----:B0-----:R-:W-:-:S05]  /*11d50*/  @P0 IMAD.HI.U32 R4, R6, R4, RZ ;  /* 0x0000000406040227 */ /* 0x001fca00078e00ff */
[----:B------:R-:W-:-:S04]  /*11d60*/  @P0 SHF.R.U32.HI R6, RZ, R5, R4 ;  /* 0x00000005ff060219 */ /* 0x000fc80000011604 */
[----:B------:R-:W-:Y:S01]  /*11d70*/  LOP3.LUT R7, RZ, R6, RZ, 0x33, !PT ;  /* 0x00000006ff077212 */ /* 0x000fe200078e33ff */
[----:B------:R-:W-:Y:S06]  /*11d80*/  BRA `(.L_x_1544) ;  /* 0x0000000000107947 */ /* 0x000fec0003800000 */
.L_x_1543:
[----:B------:R-:W-:-:S13]  /*11d90*/  ISETP.NE.AND P0, PT, R3, 0x1, PT ;  /* 0x000000010300780c */ /* 0x000fda0003f05270 */
[----:B------:R-:W0:Y:S02]  /*11da0*/  @P0 LDC.64 R4, c[0x0][0x9e8] ;  /* 0x00027a00ff040b82 */ /* 0x000e240000000a00 */
[----:B0-----:R-:W-:-:S05]  /*11db0*/  @P0 IMAD.HI.U32 R4, R7, R4, RZ ;  /* 0x0000000407040227 */ /* 0x001fca00078e00ff */
[----:B------:R-:W-:-:S07]  /*11dc0*/  @P0 SHF.R.U32.HI R7, RZ, R5, R4 ;  /* 0x00000005ff070219 */ /* 0x000fce0000011604 */
.L_x_1544:
[----:B------:R-:W-:Y:S05]  /*11dd0*/  BSYNC B0 ;  /* 0x0000000000007941 */ /* 0x000fea0003800000 */
.L_x_1542:
[----:B------:R-:W-:-:S05]  /*11de0*/  IMAD R7, R7, R3, R3 ;  /* 0x0000000307077224 */ /* 0x000fca00078e0203 */
[----:B------:R-:W-:-:S07]  /*11df0*/  VIMNMX R2, R2, R7, PT ;  /* 0x0000000702027248 */ /* 0x000fce0003fe0100 */
.L_x_1541:
[----:B------:R-:W0:Y:S01]  /*11e00*/  @P1 LDC R5, c[0x0][0x44c] ;  /* 0x00011300ff051b82 */ /* 0x000e220000000800 */
[----:B------:R-:W-:Y:S01]  /*11e10*/  IMAD.MOV.U32 R6, RZ, RZ, R8 ;  /* 0x000000ffff067224 */ /* 0x000fe200078e0008 */
[----:B------:R-:W-:-:S06]  /*11e20*/  ULDC UR4, c[0x0][0x9dc] ;  /* 0x0002770000047ab9 */ /* 0x000fcc0000000800 */
[----:B------:R-:W3:Y:S01]  /*11e30*/  @P1 LDC R4, c[0x0][0x450] ;  /* 0x00011400ff041b82 */ /* 0x000ee20000000800 */
[----:B0-----:R-:W-:-:S05]  /*11e40*/  @P1 IMAD.HI.U32 R5, R8, R5, RZ ;  /* 0x0000000508051227 */ /* 0x001fca00078e00ff */
[----:B---3--:R-:W-:Y:S01]  /*11e50*/  @P1 SHF.R.U32.HI R6, RZ, R4, R5 ;  /* 0x00000004ff061219 */ /* 0x008fe20000011605 */
[----:B------:R-:W-:-:S03]  /*11e60*/  VIADD R4, R2, 0x3f ;  /* 0x0000003f02047836 */ /* 0x000fc60000000000 */
[----:B------:R-:W-:Y:S01]  /*11e70*/  IADD3 R2, R6, R0, -R9 ;  /* 0x0000000006027210 */ /* 0x000fe20007ffe809 */
[----:B------:R-:W-:Y:S01]  /*11e80*/  VIADD R0, R0, 0x3f ;  /* 0x0000003f00007836 */ /* 0x000fe20000000000 */
[----:B------:R-:W-:-:S04]  /*11e90*/  SHF.R.S32.HI R5, RZ, 0x1f, R4 ;  /* 0x0000001fff057819 */ /* 0x000fc80000011404 */
[----:B------:R-:W-:Y:S02]  /*11ea0*/  LEA.HI R5, R5, R4, RZ, 0x6 ;  /* 0x0000000405057211 */ /* 0x000fe400078f30ff */
[----:B------:R-:W-:Y:S02]  /*11eb0*/  SHF.R.S32.HI R4, RZ, 0x1f, R0 ;  /* 0x0000001fff047819 */ /* 0x000fe40000011400 */
[----:B------:R-:W-:Y:S02]  /*11ec0*/  SHF.R.S32.HI R5, RZ, 0x6, R5 ;  /* 0x00000006ff057819 */ /* 0x000fe40000011405 */
[----:B------:R-:W-:Y:S01]  /*11ed0*/  LEA.HI R4, R4, R0, RZ, 0x6 ;  /* 0x0000000004047211 */ /* 0x000fe200078f30ff */
[----:B------:R-:W-:-:S03]  /*11ee0*/  VIADD R0, R2, -UR4 ;  /* 0x8000000402007c36 */ /* 0x000fc60008000000 */
[----:B------:R-:W-:-:S04]  /*11ef0*/  SHF.R.S32.HI R4, RZ, 0x6, R4 ;  /* 0x00000006ff047819 */ /* 0x000fc80000011404 */
[----:B------:R-:W-:-:S05]  /*11f00*/  VIMNMX R7, R4, R5, PT ;  /* 0x0000000504077248 */ /* 0x000fca0003fe0100 */
[----:B------:R0:W-:Y:S01]  /*11f10*/  STL [R1+0x28], R7 ;  /* 0x0000280701007387 */ /* 0x0001e20000100800 */
[----:B------:R-:W-:Y:S05]  /*11f20*/  @!P2 BRA `(.L_x_1545) ;  /* 0x000000000044a947 */ /* 0x000fea0003800000 */
[----:B------:R-:W-:Y:S01]  /*11f30*/  ISETP.GT.AND P0, PT, R2, -0x1, PT ;  /* 0xffffffff0200780c */ /* 0x000fe20003f04270 */
[----:B------:R-:W-:-:S12]  /*11f40*/  BSSY B0, `(.L_x_1546) ;  /* 0x000000d000007945 */ /* 0x000fd80003800000 */
[----:B------:R-:W-:Y:S05]  /*11f50*/  @P0 BRA `(.L_x_1547) ;  /* 0x00000000001c0947 */ /* 0x000fea0003800000 */
[----:B------:R-:W-:Y:S02]  /*11f60*/  ISETP.NE.AND P0, PT, R3, 0x1, PT ;  /* 0x000000010300780c */ /* 0x000fe40003f05270 */
[----:B------:R-:W-:-:S11]  /*11f70*/  LOP3.LUT R2, RZ, R2, RZ, 0x33, !PT ;  /* 0x00000002ff027212 */ /* 0x000fd600078e33ff */
[----:B------:R-:W3:Y:S02]  /*11f80*/  @P0 LDC.64 R4, c[0x0][0x9e8] ;  /* 0x00027a00ff040b82 */ /* 0x000ee40000000a00 */
[----:B---3--:R-:W-:-:S05]  /*11f90*/  @P0 IMAD.HI.U32 R4, R2, R4, RZ ;  /* 0x0000000402040227 */ /* 0x008fca00078e00ff */
[----:B------:R-:W-:-:S04]  /*11fa0*/  @P0 SHF.R.U32.HI R2, RZ, R5, R4 ;  /* 0x00000005ff020219 */ /* 0x000fc80000011604 */
[----:B------:R-:W-:Y:S01]  /*11fb0*/  LOP3.LUT R2, RZ, R2, RZ, 0x33, !PT ;  /* 0x00000002ff027212 */ /* 0x000fe200078e33ff */
[----:B------:R-:W-:Y:S06]  /*11fc0*/  BRA `(.L_x_1548) ;  /* 0x0000000000107947 */ /* 0x000fec0003800000 */
.L_x_1547:
[----:B------:R-:W-:-:S13]  /*11fd0*/  ISETP.NE.AND P0, PT, R3, 0x1, PT ;  /* 0x000000010300780c */ /* 0x000fda0003f05270 */
[----:B------:R-:W3:Y:S02]  /*11fe0*/  @P0 LDC.64 R4, c[0x0][0x9e8] ;  /* 0x00027a00ff040b82 */ /* 0x000ee40000000a00 */
[----:B---3--:R-:W-:-:S05]  /*11ff0*/  @P0 IMAD.HI.U32 R4, R2, R4, RZ ;  /* 0x0000000402040227 */ /* 0x008fca00078e00ff */
[----:B------:R-:W-:-:S07]  /*12000*/  @P0 SHF.R.U32.HI R2, RZ, R5, R4 ;  /* 0x00000005ff020219 */ /* 0x000fce0000011604 */
.L_x_1548:
[----:B------:R-:W-:Y:S05]  /*12010*/  BSYNC B0 ;  /* 0x0000000000007941 */ /* 0x000fea0003800000 */
.L_x_1546:
[----:B------:R-:W-:-:S05]  /*12020*/  IMAD R2, R2, R3, RZ ;  /* 0x0000000302027224 */ /* 0x000fca00078e02ff */
[----:B------:R-:W-:-:S07]  /*12030*/  VIMNMX R0, R0, R2, !PT ;  /* 0x0000000200007248 */ /* 0x000fce0007fe0100 */
.L_x_1545:
[----:B------:R-:W-:Y:S01]  /*12040*/  SHF.R.S32.HI R2, RZ, 0x1f, R0 ;  /* 0x0000001fff027819 */ /* 0x000fe20000011400 */
[----:B------:R-:W-:Y:S03]  /*12050*/  BSSY B7, `(.L_x_1549) ;  /* 0x00004ea000077945 */ /* 0x000fe60003800000 */
[----:B------:R-:W-:-:S04]  /*12060*/  LEA.HI R2, R2, R0, RZ, 0x6 ;  /* 0x0000000002027211 */ /* 0x000fc800078f30ff */
[----:B------:R-:W-:-:S04]  /*12070*/  SHF.R.S32.HI R2, RZ, 0x6, R2 ;  /* 0x00000006ff027819 */ /* 0x000fc80000011402 */
[----:B------:R-:W-:-:S04]  /*12080*/  VIMNMX R3, RZ, R2, !PT ;  /* 0x00000002ff037248 */ /* 0x000fc80007fe0100 */
[----:B------:R-:W-:Y:S01]  /*12090*/  ISETP.GT.AND P0, PT, R7, R3, PT ;  /* 0x000000030700720c */ /* 0x000fe20003f04270 */
[----:B------:R3:W-:-:S12]  /*120a0*/  STL [R1+0x24], R3 ;  /* 0x0000240301007387 */ /* 0x0007d80000100800 */
[----:B---3--:R-:W-:Y:S05]  /*120b0*/  @P0 BRA `(.L_x_1550) ;  /* 0x0000000000480947 */ /* 0x008fea0003800000 */
[----:B------:R-:W3:Y:S02]  /*120c0*/  S2R R3, SR_TID.X ;  /* 0x0000000000037919 */ /* 0x000ee40000002100 */
[----:B---3--:R-:W-:-:S04]  /*120d0*/  LOP3.LUT R3, R3, 0x7f, RZ, 0xc0, !PT ;  /* 0x0000007f03037812 */ /* 0x008fc800078ec0ff */
[----:B------:R-:W-:-:S13]  /*120e0*/  ISETP.NE.AND P0, PT, R3, RZ, PT ;  /* 0x000000ff0300720c */ /* 0x000fda0003f05270 */
[----:B------:R-:W-:Y:S05]  /*120f0*/  @P0 BRA `(.L_x_1551) ;  /* 0x0000004c007c0947 */ /* 0x000fea0003800000 */
[----:B------:R-:W3:Y:S01]  /*12100*/  S2R R3, SR_LANEID ;  /* 0x0000000000037919 */ /* 0x000ee20000000000 */
[----:B------:R-:W-:Y:S01]  /*12110*/  VOTEU.ANY UR4, UPT, PT ;  /* 0x0000000000047886 */ /* 0x000fe200038e0100 */
[----:B------:R-:W-:Y:S01]  /*12120*/  ULDC.64 UR6, c[0x0][0x208] ;  /* 0x0000820000067ab9 */ /* 0x000fe20000000a00 */
[----:B------:R-:W3:Y:S08]  /*12130*/  FLO.U32 R0, UR4 ;  /* 0x0000000400007d00 */ /* 0x000ef000080e0000 */
[----:B------:R-:W4:Y:S01]  /*12140*/  POPC R5, UR4 ;  /* 0x0000000400057d09 */ /* 0x000f220008000000 */
[----:B---3--:R-:W-:-:S02]  /*12150*/  ISETP.EQ.U32.AND P0, PT, R0, R3, PT ;  /* 0x000000030000720c */ /* 0x008fc40003f02070 */
[----:B------:R-:W4:Y:S11]  /*12160*/  LDC.64 R2, c[0x0][0xc60] ;  /* 0x00031800ff027b82 */ /* 0x000f360000000a00 */
[----:B----4-:R-:W3:Y:S01]  /*12170*/  @P0 ATOMG.E.ADD.STRONG.GPU PT, R3, desc[UR6][R2.64], R5 ;  /* 0x00000005020309a8 */ /* 0x010ee200081ee1c6 */
[----:B------:R-:W4:Y:S02]  /*12180*/  S2R R4, SR_LTMASK ;  /* 0x0000000000047919 */ /* 0x000f240000003900 */
[----:B----4-:R-:W-:-:S04]  /*12190*/  LOP3.LUT R4, R4, UR4, RZ, 0xc0, !PT ;  /* 0x0000000404047c12 */ /* 0x010fc8000f8ec0ff */
[----:B0-----:R-:W0:Y:S01]  /*121a0*/  POPC R7, R4 ;  /* 0x0000000400077309 */ /* 0x001e220000000000 */
[----:B---3--:R-:W0:Y:S02]  /*121b0*/  SHFL.IDX PT, R0, R3, R0, 0x1f ;  /* 0x00001f0003007589 */ /* 0x008e2400000e0000 */
[----:B0-----:R-:W-:Y:S01]  /*121c0*/  IADD3 R16, R0, UR38, R7 ;  /* 0x0000002600107c10 */ /* 0x001fe2000fffe007 */
[----:B------:R-:W-:Y:S06]  /*121d0*/  BRA `(.L_x_1551) ;  /* 0x0000004c00447947 */ /* 0x000fec0003800000 */
.L_x_1550:
[----:B------:R-:W3:Y:S01]  /*121e0*/  LDL R17, [R1] ;  /* 0x0000000001117983 */ /* 0x000ee20000100800 */
        /* <DEDUP_REMOVED lines=19> */
[----:B-123--:R-:W-:Y:S05]  /*12320*/  CALL.ABS.NOINC R2 ;  /* 0x0000000002007343 */ /* 0x00efea0003c00000 */
.L_x_1553:
[----:B------:R-:W-:Y:S05]  /*12330*/  BSYNC B6 ;  /* 0x0000000000067941 */ /* 0x000fea0003800000 */
.L_x_1552:
        /* <DEDUP_REMOVED lines=12> */
[----:B0-----:R-:W-:-:S02]  /*12400*/  IMAD.U32 R7, RZ, RZ, UR9 ;  /* 0x00000009ff077e24 */ /* 0x001fc4000f8e00ff */
[----:B------:R-:W-:Y:S02]  /*12410*/  IMAD.U32 R10, RZ, RZ, UR4 ;  /* 0x00000004ff0a7e24 */ /* 0x000fe4000f8e00ff */
[----:B------:R-:W-:Y:S02]  /*12420*/  IMAD.U32 R11, RZ, RZ, UR5 ;  /* 0x00000005ff0b7e24 */ /* 0x000fe4000f8e00ff */
[----:B------:R-:W-:Y:S02]  /*12430*/  IMAD.MOV.U32 R8, RZ, RZ, 0x70 ;  /* 0x00000070ff087424 */ /* 0x000fe400078e00ff */
[----:B------:R-:W-:Y:S02]  /*12440*/  IMAD.MOV.U32 R12, RZ, RZ, 0x1 ;  /* 0x00000001ff0c7424 */ /* 0x000fe400078e00ff */
[----:B---3--:R-:W-:-:S07]  /*12450*/  IMAD.MOV.U32 R13, RZ, RZ, RZ ;  /* 0x000000ffff0d7224 */ /* 0x008fce00078e00ff */
[----:B------:R-:W-:-:S07]  /*12460*/  LEPC R20, `(.L_x_1556) ;  /* 0x000000001014794e */ /* 0x000fce0000000000 */
[----:B-12-4-:R-:W-:Y:S05]  /*12470*/  CALL.ABS.NOINC R2 ;  /* 0x0000000002007343 */ /* 0x016fea0003c00000 */
.L_x_1556:
        /* <DEDUP_REMOVED lines=15> */
.L_x_1555:
[----:B------:R-:W-:Y:S05]  /*12570*/  BSYNC B6 ;  /* 0x0000000000067941 */ /* 0x000fea0003800000 */
.L_x_1554:
[----:B------:R-:W-:Y:S01]  /*12580*/  ULDC.64 UR4, c[0x0][0x9f8] ;  /* 0x00027e0000047ab9 */ /* 0x000fe20000000a00 */
[----:B------:R-:W3:Y:S01]  /*12590*/  LDL R17, [R1+0x28] ;  /* 0x0000280001117983 */ /* 0x000ee20000100800 */
[----:B------:R-:W-:Y:S01]  /*125a0*/  ISETP.NE.U32.AND P0, PT, RZ, UR4, PT ;  /* 0x00000004ff007c0c */ /* 0x000fe2000bf05070 */
[----:B0-----:R-:W-:Y:S01]  /*125b0*/  IMAD.MOV.U32 R7, RZ, RZ, R19 ;  /* 0x000000ffff077224 */ /* 0x001fe200078e0013 */
[----:B------:R-:W-:Y:S02]  /*125c0*/  ULDC.64 UR6, c[0x0][0x208] ;  /* 0x0000820000067ab9 */ /* 0x000fe40000000a00 */
[----:B------:R-:W-:Y:S01]  /*125d0*/  ISETP.NE.AND.EX P0, PT, RZ, UR5, PT, P0 ;  /* 0x00000005ff007c0c */ /* 0x000fe2000bf05300 */
[----:B------:R-:W-:-:S12]  /*125e0*/  ULDC.64 UR4, c[0x0][0xa08] ;  /* 0x0002820000047ab9 */ /* 0x000fd80000000a00 */
[----:B------:R-:W0:Y:S02]  /*125f0*/  @P0 LDC.64 R2, c[0x0][0x9f8] ;  /* 0x00027e00ff020b82 */ /* 0x000e240000000a00 */
[----:B0-----:R-:W-:-:S05]  /*12600*/  @P0 IMAD.WIDE R2, R19, 0x4, R2 ;  /* 0x0000000413020825 */ /* 0x001fca00078e0202 */
[----:B------:R0:W4:Y:S02]  /*12610*/  @P0 LDG.E R7, desc[UR6][R2.64] ;  /* 0x0000000602070981 */ /* 0x000124000c1e1900 */
[----:B0-----:R-:W0:Y:S02]  /*12620*/  LDC.64 R2, c[0x0][0x418] ;  /* 0x00010600ff027b82 */ /* 0x001e240000000a00 */
[----:B0-----:R-:W-:Y:S01]  /*12630*/  LOP3.LUT P0, RZ, R2, UR4, RZ, 0xfc, !PT ;  /* 0x0000000402ff7c12 */ /* 0x001fe2000f80fcff */
[----:B------:R-:W-:-:S03]  /*12640*/  UMOV UR4, 0xffffffff ;  /* 0xffffffff00047882 */ /* 0x000fc60000000000 */
[----:B------:R-:W-:Y:S01]  /*12650*/  LOP3.LUT P0, RZ, R3, UR5, RZ, 0xfc, P0 ;  /* 0x0000000503ff7c12 */ /* 0x000fe2000800fcff */
[----:B---3--:R-:W-:Y:S01]  /*12660*/  VIADD R0, R17, 0xffffffff ;  /* 0xffffffff11007836 */ /* 0x008fe20000000000 */
[----:B----4-:R-:W-:Y:S01]  /*12670*/  SHF.R.S32.HI R8, RZ, 0x1f, R7 ;  /* 0x0000001fff087819 */ /* 0x010fe20000011407 */
[----:B------:R0:W-:Y:S01]  /*12680*/  STL [R1+0xc], R7 ;  /* 0x00000c0701007387 */ /* 0x0001e20000100800 */
[----:B------:R-:W-:-:S03]  /*12690*/  SEL R17, R7, RZ, !P0 ;  /* 0x000000ff07117207 */ /* 0x000fc60004000000 */
[----:B------:R0:W-:Y:S01]  /*126a0*/  STL [R1+0x1c], R8 ;  /* 0x00001c0801007387 */ /* 0x0001e20000100800 */
[----:B------:R-:W-:Y:S05]  /*126b0*/  BRA.DIV UR4, `(.L_x_1557) ;  /* 0x0000005e04087947 */ /* 0x000fea000b800000 */
[----:B------:R-:W3:Y:S02]  /*126c0*/  S2R R4, SR_TID.X ;  /* 0x0000000000047919 */ /* 0x000ee40000002100 */
[----:B---3--:R-:W-:-:S04]  /*126d0*/  SHF.R.U32.HI R4, RZ, 0x5, R4 ;  /* 0x00000005ff047819 */ /* 0x008fc80000011604 */
[----:B------:R-:W-:-:S05]  /*126e0*/  LOP3.LUT R4, R4, 0x3, RZ, 0xc0, !PT ;  /* 0x0000000304047812 */ /* 0x000fca00078ec0ff */
[----:B------:R3:W4:Y:S02]  /*126f0*/  SHFL.IDX PT, R14, R4, RZ, 0x1f ;  /* 0x00001fff040e7589 */ /* 0x00072400000e0000 */
.L_x_1674:
[----:B---3--:R-:W3:Y:S01]  /*12700*/  LDL.LU R4, [R1+0x18] ;  /* 0x0000180001047983 */ /* 0x008ee20000300800 */
[----:B------:R-:W-:Y:S02]  /*12710*/  PLOP3.LUT P1, PT, PT, PT, PT, 0x8, 0x0 ;  /* 0x000000000000781c */ /* 0x000fe40003f2e170 */
[----:B----4-:R-:W-:Y:S01]  /*12720*/  ISETP.NE.AND P0, PT, R14, RZ, PT ;  /* 0x000000ff0e00720c */ /* 0x010fe20003f05270 */
[----:B------:R4:W-:Y:S01]  /*12730*/  STL [R1+0x8], R0 ;  /* 0x0000080001007387 */ /* 0x0009e20000100800 */
[----:B---3--:R-:W-:-:S09]  /*12740*/  LOP3.LUT R4, R4, 0xfffffffe, RZ, 0xc0, !PT ;  /* 0xfffffffe04047812 */ /* 0x008fd200078ec0ff */
[----:B------:R-:W-:-:S05]  /*12750*/  @P1 LOP3.LUT R4, R4, 0x1, RZ, 0xfc, !PT ;  /* 0x0000000104041812 */ /* 0x000fca00078efcff */
[----:B------:R4:W-:Y:S01]  /*12760*/  STL [R1+0x18], R4 ;  /* 0x0000180401007387 */ /* 0x0009e20000100800 */
[----:B------:R-:W-:Y:S05]  /*12770*/  @P0 BRA `(.L_x_1558) ;  /* 0x00000004005c0947 */ /* 0x000fea0003800000 */
[----:B------:R-:W-:-:S03]  /*12780*/  UMOV UR4, 0xffffffff ;  /* 0xffffffff00047882 */ /* 0x000fc60000000000 */
[----:B------:R-:W-:Y:S05]  /*12790*/  BRA.DIV UR4, `(.L_x_1559) ;  /* 0x0000005e04047947 */ /* 0x000fea000b800000 */
[----:B------:R-:W-:-:S13]  /*127a0*/  ELECT P6, URZ, PT ;  /* 0x00000000003f782f */ /* 0x000fda00038c0000 */
.L_x_1677:
[----:B------:R-:W-:Y:S05]  /*127b0*/  @!P6 BRA `(.L_x_1558) ;  /* 0x00000004004ce947 */ /* 0x000fea0003800000 */
[----:B------:R-:W-:-:S04]  /*127c0*/  ISETP.NE.U32.AND P0, PT, R2, RZ, PT ;  /* 0x000000ff0200720c */ /* 0x000fc80003f05070 */
[----:B------:R-:W-:-:S13]  /*127d0*/  ISETP.NE.AND.EX P0, PT, R3, RZ, PT, P0 ;  /* 0x000000ff0300720c */ /* 0x000fda0003f05300 */
[----:B------:R-:W-:Y:S05]  /*127e0*/  @!P0 BRA `(.L_x_1560) ;  /* 0x0000000000548947 */ /* 0x000fea0003800000 */
[----:B------:R-:W3:Y:S01]  /*127f0*/  LDC R6, c[0x0][0x43c] ;  /* 0x00010f00ff067b82 */ /* 0x000ee20000000800 */
[----:B-12---:R-:W-:Y:S01]  /*12800*/  IMAD.MOV.U32 R9, RZ, RZ, R0 ;  /* 0x000000ffff097224 */ /* 0x006fe200078e0000 */
[----:B------:R-:W-:Y:S01]  /*12810*/  ULDC.64 UR4, c[0x0][0x428] ;  /* 0x00010a0000047ab9 */ /* 0x000fe20000000a00 */
[----:B------:R-:W-:Y:S02]  /*12820*/  ULDC.64 UR6, c[0x0][0x208] ;  /* 0x0000820000067ab9 */ /* 0x000fe40000000a00 */
[----:B----4-:R-:W-:Y:S01]  /*12830*/  IMAD.MOV.U32 R0, RZ, RZ, R9 ;  /* 0x000000ffff007224 */ /* 0x010fe200078e0009 */
[----:B---3--:R-:W-:-:S13]  /*12840*/  ISETP.NE.AND P0, PT, R6, 0x1, PT ;  /* 0x000000010600780c */ /* 0x008fda0003f05270 */
[----:B------:R-:W1:Y:S02]  /*12850*/  @P0 LDC.64 R4, c[0x0][0x440] ;  /* 0x00011000ff040b82 */ /* 0x000e640000000a00 */
[----:B-1----:R-:W-:-:S05]  /*12860*/  @P0 IMAD.HI.U32 R4, R9, R4, RZ ;  /* 0x0000000409040227 */ /* 0x002fca00078e00ff */
[----:B------:R-:W-:-:S04]  /*12870*/  @P0 SHF.R.U32.HI R0, RZ, R5, R4 ;  /* 0x00000005ff000219 */ /* 0x000fc80000011604 */
[--C-:B------:R-:W-:Y:S01]  /*12880*/  SHF.R.S32.HI R5, RZ, 0x1f, R0.reuse ;  /* 0x0000001fff057819 */ /* 0x100fe20000011400 */
[----:B------:R-:W-:-:S04]  /*12890*/  IMAD.MOV R4, RZ, RZ, -R0 ;  /* 0x000000ffff047224 */ /* 0x000fc800078e0a00 */
[----:B------:R-:W-:Y:S02]  /*128a0*/  IMAD R9, R6, R4, R9 ;  /* 0x0000000406097224 */ /* 0x000fe400078e0209 */
[----:B------:R-:W-:Y:S02]  /*128b0*/  IMAD R6, R8, UR4, RZ ;  /* 0x0000000408067c24 */ /* 0x000fe4000f8e02ff */
[----:B------:R-:W-:Y:S01]  /*128c0*/  IMAD.MOV.U32 R4, RZ, RZ, R0 ;  /* 0x000000ffff047224 */ /* 0x000fe200078e0000 */
[----:B------:R3:W-:Y:S01]  /*128d0*/  STL [R1+0x8], R9 ;  /* 0x0000080901007387 */ /* 0x0007e20000100800 */
[C---:B------:R-:W-:Y:S02]  /*128e0*/  IMAD R0, R7.reuse, UR5, R6 ;  /* 0x0000000507007c24 */ /* 0x040fe4000f8e0206 */
[----:B------:R-:W-:-:S04]  /*128f0*/  IMAD.WIDE.U32 R4, R7, UR4, R4 ;  /* 0x0000000407047c25 */ /* 0x000fc8000f8e0004 */
[----:B------:R-:W-:Y:S01]  /*12900*/  IMAD.IADD R0, R5, 0x1, R0 ;  /* 0x0000000105007824 */ /* 0x000fe200078e0200 */
[----:B------:R-:W-:-:S04]  /*12910*/  LEA R2, P0, R4, R2, 0x2 ;  /* 0x0000000204027211 */ /* 0x000fc800078010ff */
[----:B------:R-:W-:-:S05]  /*12920*/  LEA.HI.X R3, R4, R3, R0, 0x2, P0 ;  /* 0x0000000304037211 */ /* 0x000fca00000f1400 */
[----:B------:R3:W5:Y:S04]  /*12930*/  LDG.E R17, desc[UR6][R2.64] ;  /* 0x0000000602117981 */ /* 0x000768000c1e1900 */
.L_x_1560:
[----:B0-----:R-:W2:Y:S04]  /*12940*/  LDL R7, [R1] ;  /* 0x0000000001077983 */ /* 0x001ea80000100800 */
[----:B----4-:R-:W2:Y:S04]  /*12950*/  LDL R0, [R1+0x4] ;  /* 0x0000040001007983 */ /* 0x010ea80000100800 */
[----:B---3--:R-:W3:Y:S01]  /*12960*/  LDL R2, [R1+0x10] ;  /* 0x0000100001027983 */ /* 0x008ee20000100800 */
[----:B--2---:R-:W-:Y:S01]  /*12970*/  IMAD R0, R0, 0x8, R7 ;  /* 0x0000000800007824 */ /* 0x004fe200078e0207 */
[----:B---3--:R-:W-:-:S04]  /*12980*/  SHF.L.U32 R2, R2, 0x1f, RZ ;  /* 0x0000001f02027819 */ /* 0x008fc800000006ff */
[----:B------:R-:W0:Y:S02]  /*12990*/  SYNCS.PHASECHK.TRANS64.TRYWAIT P0, [R0+URZ+0x30840], R2 ;  /* 0x03084002000075a7 */ /* 0x000e24000800017f */
[----:B0-----:R-:W-:Y:S05]  /*129a0*/  @!P0 BRA `(.L_x_1561) ;  /* 0x0000005800a08947 */ /* 0x001fea0003800000 */
.L_x_1678:
[----:B------:R-:W2:Y:S02]  /*129b0*/  S2R R3, SR_TID.X ;  /* 0x0000000000037919 */ /* 0x000ea40000002100 */
[----:B--2---:R-:W-:-:S04]  /*129c0*/  LOP3.LUT R3, R3, 0x7f, RZ, 0xc0, !PT ;  /* 0x0000007f03037812 */ /* 0x004fc800078ec0ff */
[----:B------:R-:W-:-:S13]  /*129d0*/  ISETP.NE.AND P0, PT, R3, RZ, PT ;  /* 0x000000ff0300720c */ /* 0x000fda0003f05270 */
[----:B------:R-:W-:Y:S05]  /*129e0*/  @P0 BRA `(.L_x_1562) ;  /* 0x00000000001c0947 */ /* 0x000fea0003800000 */
[----:B------:R-:W2:Y:S01]  /*129f0*/  S2R R3, SR_TID.X ;  /* 0x0000000000037919 */ /* 0x000ea20000002100 */
[----:B0-----:R-:W-:-:S04]  /*12a00*/  IMAD.MOV.U32 R2, RZ, RZ, 0x8000 ;  /* 0x00008000ff027424 */ /* 0x001fc800078e00ff */
[----:B------:R3:W-:Y:S01]  /*12a10*/  SYNCS.ARRIVE.TRANS64 RZ, [R0+URZ+0x30830], R2 ;  /* 0x0308300200ff79a7 */ /* 0x0007e2000800003f */
[----:B--2---:R-:W-:-:S04]  /*12a20*/  LOP3.LUT R3, R3, 0x1f, RZ, 0xc0, !PT ;  /* 0x0000001f03037812 */ /* 0x004fc800078ec0ff */
[----:B------:R-:W-:-:S13]  /*12a30*/  ISETP.NE.AND P0, PT, R3, RZ, PT ;  /* 0x000000ff0300720c */ /* 0x000fda0003f05270 */
[----:B---3--:R-:W-:Y:S05]  /*12a40*/  @!P0 BRA `(.L_x_1562) ;  /* 0x0000000000048947 */ /* 0x008fea0003800000 */
[----:B------:R-:W-:Y:S01]  /*12a50*/  BPT.TRAP 0x1 ;  /* 0x000000040000795c */ /* 0x000fe20000300000 */
.L_x_1562:
[----:B0-----:R-:W2:Y:S04]  /*12a60*/  LDL R2, [R1+0x14] ;  /* 0x0000140001027983 */ /* 0x001ea80000100800 */
[----:B------:R-:W3:Y:S04]  /*12a70*/  LDL R4, [R1] ;  /* 0x0000000001047983 */ /* 0x000ee80000100800 */
[----:B------:R-:W3:Y:S04]  /*12a80*/  LDL R3, [R1+0x4] ;  /* 0x0000040001037983 */ /* 0x000ee80000100800 */
[----:B------:R-:W4:Y:S01]  /*12a90*/  LDL R5, [R1+0x8] ;  /* 0x0000080001057983 */ /* 0x000f220000100800 */
[----:B------:R-:W-:-:S02]  /*12aa0*/  R2UR UR9, R0 ;  /* 0x00000000000972ca */ /* 0x000fc400000e0000 */
[----:B--2---:R-:W-:Y:S02]  /*12ab0*/  R2UR UR5, R2 ;  /* 0x00000000020572ca */ /* 0x004fe400000e0000 */
[----:B------:R-:W2:Y:S01]  /*12ac0*/  LDL.LU R2, [R1+0x18] ;  /* 0x0000180001027983 */ /* 0x000ea20000300800 */
[----:B---3--:R-:W-:Y:S01]  /*12ad0*/  IMAD R0, R3, 0x8000, R4 ;  /* 0x0000800003007824 */ /* 0x008fe200078e0204 */
[----:B----4-:R-:W-:-:S04]  /*12ae0*/  R2UR UR11, R5 ;  /* 0x00000000050b72ca */ /* 0x010fc800000e0000 */
[----:B------:R-:W-:Y:S01]  /*12af0*/  R2UR UR14, R0 ;  /* 0x00000000000e72ca */ /* 0x000fe200000e0000 */
[----:B------:R-:W-:Y:S01]  /*12b00*/  UIADD3 UR4, UP0, UR36, 0x370, URZ ;  /* 0x0000037024047890 */ /* 0x000fe2000ff1e03f */
[----:B------:R-:W-:Y:S02]  /*12b10*/  R2UR UR12, R18 ;  /* 0x00000000120c72ca */ /* 0x000fe400000e0000 */
[----:B-----5:R-:W-:Y:S01]  /*12b20*/  R2UR UR13, R17 ;  /* 0x00000000110d72ca */ /* 0x020fe200000e0000 */
[----:B------:R-:W-:Y:S01]  /*12b30*/  UIADD3 UR9, UR9, 0x30830, URZ ;  /* 0x0003083009097890 */ /* 0x000fe2000fffe03f */
[----:B------:R-:W-:-:S03]  /*12b40*/  PLOP3.LUT P0, PT, PT, PT, PT, 0x80, 0x0 ;  /* 0x000000000000781c */ /* 0x000fc60003f0f070 */
[----:B------:R-:W-:-:S04]  /*12b50*/  ULEA UR11, UR11, UR5, 0x6 ;  /* 0x000000050b0b7291 */ /* 0x000fc8000f8e303f */
[----:B------:R-:W-:Y:S02]  /*12b60*/  UIADD3 UR8, UR14, 0x20400, URZ ;  /* 0x000204000e087890 */ /* 0x000fe4000fffe03f */
[----:B------:R-:W-:Y:S02]  /*12b70*/  UIADD3.X UR5, URZ, UR37, URZ, UP0, !UPT ;  /* 0x000000253f057290 */ /* 0x000fe400087fe43f */
[----:B------:R-:W-:Y:S02]  /*12b80*/  UIADD3 UR15, UR14, 0x22400, URZ ;  /* 0x000224000e0f7890 */ /* 0x000fe4000fffe03f */
[----:B------:R-:W-:Y:S01]  /*12b90*/  UIADD3 UR17, UR14, 0x24400, URZ ;  /* 0x000244000e117890 */ /* 0x000fe2000fffe03f */
[----:B------:R-:W-:Y:S01]  /*12ba0*/  UMOV UR10, URZ ;  /* 0x0000003f000a7c82 */ /* 0x000fe20008000000 */
[----:B------:R-:W-:Y:S01]  /*12bb0*/  UMOV UR6, 0x0 ;  /* 0x0000000000067882 */ /* 0x000fe20000000000 */
[----:B------:R-:W-:Y:S01]  /*12bc0*/  UMOV UR7, 0x14f00000 ;  /* 0x14f0000000077882 */ /* 0x000fe20000000000 */
[----:B------:R-:W-:Y:S01]  /*12bd0*/  UMOV UR16, 0x40 ;  /* 0x0000004000107882 */ /* 0x000fe20000000000 */
[----:B------:R-:W-:Y:S01]  /*12be0*/  UIADD3 UR18, UR14, 0x26400, URZ ;  /* 0x000264000e127890 */ /* 0x000fe2000fffe03f */
[----:B------:R0:W-:Y:S02]  /*12bf0*/  UTMALDG.4D [UR8], [UR4], desc[UR6] ;  /* 0x00000608040075b4 */ /* 0x0001e40008019000 */
[----:B------:R-:W-:Y:S01]  /*12c00*/  UMOV UR14, 0x80 ;  /* 0x00000080000e7882 */ /* 0x000fe20000000000 */
[----:B0-----:R-:W-:Y:S01]  /*12c10*/  UMOV UR8, UR15 ;  /* 0x0000000f00087c82 */ /* 0x001fe20008000000 */
[----:B------:R-:W-:-:S02]  /*12c20*/  UMOV UR10, UR16 ;  /* 0x00000010000a7c82 */ /* 0x000fc40008000000 */
[----:B------:R0:W-:Y:S02]  /*12c30*/  UTMALDG.4D [UR8], [UR4], desc[UR6] ;  /* 0x00000608040075b4 */ /* 0x0001e40008019000 */
[----:B0-----:R-:W-:Y:S01]  /*12c40*/  UMOV UR8, UR17 ;  /* 0x0000001100087c82 */ /* 0x001fe20008000000 */
[----:B------:R-:W-:Y:S01]  /*12c50*/  UMOV UR10, UR14 ;  /* 0x0000000e000a7c82 */ /* 0x000fe20008000000 */
[----:B------:R-:W-:Y:S01]  /*12c60*/  UMOV UR14, 0xc0 ;  /* 0x000000c0000e7882 */ /* 0x000fe20000000000 */
[----:B------:R0:W-:Y:S02]  /*12c70*/  UTMALDG.4D [UR8], [UR4], desc[UR6] ;  /* 0x00000608040075b4 */ /* 0x0001e40008019000 */
[----:B0-----:R-:W-:Y:S01]  /*12c80*/  UMOV UR8, UR18 ;  /* 0x0000001200087c82 */ /* 0x001fe20008000000 */
[----:B------:R-:W-:Y:S02]  /*12c90*/  UMOV UR10, UR14 ;  /* 0x0000000e000a7c82 */ /* 0x000fe40008000000 */
[----:B------:R3:W-:Y:S01]  /*12ca0*/  UTMALDG.4D [UR8], [UR4], desc[UR6] ;  /* 0x00000608040075b4 */ /* 0x0007e20008019000 */
[----:B--2---:R-:W-:-:S04]  /*12cb0*/  LOP3.LUT R2, R2, 0xfffffffe, RZ, 0xc0, !PT ;  /* 0xfffffffe02027812 */ /* 0x004fc800078ec0ff */
[----:B------:R-:W-:-:S05]  /*12cc0*/  @P0 LOP3.LUT R2, R2, 0x1, RZ, 0xfc, !PT ;  /* 0x0000000102020812 */ /* 0x000fca00078efcff */
[----:B------:R3:W-:Y:S01]  /*12cd0*/  STL [R1+0x18], R2 ;  /* 0x0000180201007387 */ /* 0x0007e20000100800 */
[----:B------:R-:W-:Y:S01]  /*12ce0*/  NOP ;  /* 0x0000000000007918 */ /* 0x000fe20000000000 */
.L_x_1558:
[----:B---3--:R-:W3:Y:S04]  /*12cf0*/  LDL R2, [R1] ;  /* 0x0000000001027983 */ /* 0x008ee80000100800 */
[----:B------:R-:W4:Y:S01]  /*12d00*/  LDL.LU R3, [R1+0x34] ;  /* 0x0000340001037983 */ /* 0x000f220000300800 */
[----:B------:R-:W-:Y:S05]  /*12d10*/  WARPSYNC.ALL ;  /* 0x0000000000007948 */ /* 0x000fea0003800000 */
[----:B------:R-:W-:Y:S01]  /*12d20*/  ULDC.64 UR4, c[0x0][0x298] ;  /* 0x0000a60000047ab9 */ /* 0x000fe20000000a00 */
[----:B------:R-:W-:Y:S01]  /*12d30*/  BSSY B6, `(.L_x_1563) ;  /* 0x000001c000067945 */ /* 0x000fe20003800000 */
[----:B------:R-:W-:Y:S01]  /*12d40*/  BAR.SYNC.DEFER_BLOCKING 0x8, 0x180 ;  /* 0x0206000000007b1d */ /* 0x000fe20000010000 */
[----:B---3--:R-:W-:Y:S01]  /*12d50*/  VIADD R2, R2, 0x10400 ;  /* 0x0001040002027836 */ /* 0x008fe20000000000 */
[----:B----4-:R-:W-:-:S04]  /*12d60*/  SHF.R.S32.HI R0, RZ, 0x1f, R3 ;  /* 0x0000001fff007819 */ /* 0x010fc80000011403 */
[----:B------:R-:W-:Y:S01]  /*12d70*/  LOP3.LUT P0, RZ, R2, 0x3ff, RZ, 0xc0, !PT ;  /* 0x000003ff02ff7812 */ /* 0x000fe2000780c0ff */
[----:B------:R-:W-:-:S04]  /*12d80*/  IMAD R0, R0, UR4, RZ ;  /* 0x0000000400007c24 */ /* 0x000fc8000f8e02ff */
[C---:B------:R-:W-:Y:S02]  /*12d90*/  IMAD R0, R3.reuse, UR5, R0 ;  /* 0x0000000503007c24 */ /* 0x040fe4000f8e0200 */
[----:B------:R-:W-:-:S04]  /*12da0*/  IMAD.WIDE.U32 R2, R3, UR4, RZ ;  /* 0x0000000403027c25 */ /* 0x000fc8000f8e00ff */
[----:B------:R-:W-:Y:S01]  /*12db0*/  IMAD.IADD R0, R3, 0x1, R0 ;  /* 0x0000000103007824 */ /* 0x000fe200078e0200 */
[----:B------:R3:W-:Y:S04]  /*12dc0*/  STL.64 [R1+0x40], R2 ;  /* 0x0000400201007387 */ /* 0x0007e80000100a00 */
[----:B------:R3:W-:Y:S01]  /*12dd0*/  STL [R1+0x34], R0 ;  /* 0x0000340001007387 */ /* 0x0007e20000100800 */
[----:B------:R-:W-:Y:S05]  /*12de0*/  @!P0 BRA `(.L_x_1564) ;  /* 0x0000000000408947 */ /* 0x000fea0003800000 */
[----:B---3--:R-:W-:Y:S01]  /*12df0*/  MOV R2, 0x0 ;  /* 0x0000000000027802 */ /* 0x008fe20000000f00 */
        /* <DEDUP_REMOVED lines=15> */
.L_x_1564:
[----:B------:R-:W-:Y:S05]  /*12ef0*/  BSYNC B6 ;  /* 0x0000000000067941 */ /* 0x000fea0003800000 */
.L_x_1563:
[----:B---3--:R-:W3:Y:S01]  /*12f00*/  LDL.LU R0, [R1+0x34] ;  /* 0x0000340001007983 */ /* 0x008ee20000300800 */
[----:B0-----:R-:W0:Y:S01]  /*12f10*/  LDC R7, c[0x0][0x448] ;  /* 0x00011200ff077b82 */ /* 0x001e220000000800 */
[----:B------:R-:W-:Y:S02]  /*12f20*/  ULDC.64 UR4, c[0x0][0x2d8] ;  /* 0x0000b60000047ab9 */ /* 0x000fe40000000a00 */
[----:B------:R-:W3:Y:S04]  /*12f30*/  LDL.LU.64 R2, [R1+0x40] ;  /* 0x0000400001027983 */ /* 0x000ee80000300a00 */
[----:B-12---:R-:W2:Y:S01]  /*12f40*/  LDL R9, [R1+0x2c] ;  /* 0x00002c0001097983 */ /* 0x006ea20000100800 */
[----:B------:R-:W1:Y:S01]  /*12f50*/  S2R R5, SR_TID.X ;  /* 0x0000000000057919 */ /* 0x000e620000002100 */
[----:B------:R-:W4:Y:S01]  /*12f60*/  S2R R6, SR_TID.X ;  /* 0x0000000000067919 */ /* 0x000f220000002100 */
[----:B------:R-:W-:-:S02]  /*12f70*/  SHF.R.S32.HI R4, RZ, 0x1f, R19 ;  /* 0x0000001fff047819 */ /* 0x000fc40000011413 */
[----:B-1----:R-:W-:-:S04]  /*12f80*/  LOP3.LUT R5, R5, 0x7f, RZ, 0xc0, !PT ;  /* 0x0000007f05057812 */ /* 0x002fc800078ec0ff */
[----:B------:R-:W-:Y:S01]  /*12f90*/  SHF.R.U32.HI R5, RZ, 0x3, R5 ;  /* 0x00000003ff057819 */ /* 0x000fe20000011605 */
[----:B----4-:R-:W-:-:S05]  /*12fa0*/  IMAD.SHL.U32 R8, R6, 0x10, RZ ;  /* 0x0000001006087824 */ /* 0x010fca00078e00ff */
[----:B------:R-:W-:Y:S01]  /*12fb0*/  LOP3.LUT R8, R5, 0x70, R8, 0xf8, !PT ;  /* 0x0000007005087812 */ /* 0x000fe200078ef808 */
[----:B---3--:R-:W-:Y:S01]  /*12fc0*/  IMAD.MOV.U32 R3, RZ, RZ, R0 ;  /* 0x000000ffff037224 */ /* 0x008fe200078e0000 */
[----:B------:R-:W-:-:S05]  /*12fd0*/  SHF.R.S32.HI R0, RZ, 0x1f, R18 ;  /* 0x0000001fff007819 */ /* 0x000fca0000011412 */
[----:B------:R-:W-:Y:S02]  /*12fe0*/  IMAD R0, R0, UR4, RZ ;  /* 0x0000000400007c24 */ /* 0x000fe4000f8e02ff */
[----:B------:R-:W-:-:S04]  /*12ff0*/  IMAD.WIDE.U32 R2, R18, UR4, R2 ;  /* 0x0000000412027c25 */ /* 0x000fc8000f8e0002 */
[----:B------:R-:W-:Y:S01]  /*13000*/  IMAD R0, R18, UR5, R0 ;  /* 0x0000000512007c24 */ /* 0x000fe2000f8e0200 */
[----:B------:R-:W-:Y:S02]  /*13010*/  ULDC.64 UR4, c[0x0][0xa00] ;  /* 0x0002800000047ab9 */ /* 0x000fe40000000a00 */
[----:B------:R-:W-:Y:S01]  /*13020*/  ISETP.NE.U32.AND P0, PT, RZ, UR4, PT ;  /* 0x00000004ff007c0c */ /* 0x000fe2000bf05070 */
[----:B------:R-:W-:-:S03]  /*13030*/  IMAD.IADD R3, R3, 0x1, R0 ;  /* 0x0000000103037824 */ /* 0x000fc600078e0200 */
[----:B------:R-:W-:Y:S01]  /*13040*/  ISETP.NE.AND.EX P0, PT, RZ, UR5, PT, P0 ;  /* 0x00000005ff007c0c */ /* 0x000fe2000bf05300 */
[----:B------:R-:W-:-:S03]  /*13050*/  ULDC.64 UR4, c[0x0][0x2e0] ;  /* 0x0000b80000047ab9 */ /* 0x000fc60000000a00 */
[----:B------:R-:W-:Y:S02]  /*13060*/  SEL R4, R4, RZ, !P0 ;  /* 0x000000ff04047207 */ /* 0x000fe40004000000 */
[----:B------:R-:W-:Y:S02]  /*13070*/  SEL R0, R19, RZ, !P0 ;  /* 0x000000ff13007207 */ /* 0x000fe40004000000 */
[----:B0-----:R-:W-:-:S13]  /*13080*/  ISETP.NE.AND P0, PT, R7, 0x1, PT ;  /* 0x000000010700780c */ /* 0x001fda0003f05270 */
[----:B------:R-:W0:Y:S08]  /*13090*/  @P0 LDC R5, c[0x0][0x44c] ;  /* 0x00011300ff050b82 */ /* 0x000e300000000800 */
[----:B------:R-:W1:Y:S01]  /*130a0*/  @P0 LDC R6, c[0x0][0x450] ;  /* 0x00011400ff060b82 */ /* 0x000e620000000800 */
[----:B------:R-:W-:Y:S02]  /*130b0*/  IMAD R4, R4, UR4, RZ ;  /* 0x0000000404047c24 */ /* 0x000fe4000f8e02ff */
[----:B------:R-:W-:-:S04]  /*130c0*/  IMAD.WIDE.U32 R2, R0, UR4, R2 ;  /* 0x0000000400027c25 */ /* 0x000fc8000f8e0002 */
[----:B------:R-:W-:Y:S01]  /*130d0*/  IMAD R4, R0, UR5, R4 ;  /* 0x0000000500047c24 */ /* 0x000fe2000f8e0204 */
[----:B------:R-:W-:Y:S01]  /*130e0*/  ULDC.64 UR4, c[0x0][0x2d0] ;  /* 0x0000b40000047ab9 */ /* 0x000fe20000000a00 */
[----:B--2---:R-:W-:Y:S02]  /*130f0*/  IMAD.IADD R0, R8, 0x1, R9 ;  /* 0x0000000108007824 */ /* 0x004fe400078e0209 */
[----:B------:R-:W2:Y:S01]  /*13100*/  S2R R8, SR_TID.X ;  /* 0x0000000000087919 */ /* 0x000ea20000002100 */
[----:B------:R-:W-:Y:S02]  /*13110*/  IMAD.IADD R3, R3, 0x1, R4 ;  /* 0x0000000103037824 */ /* 0x000fe400078e0204 */
[----:B0-----:R-:W-:-:S04]  /*13120*/  @P0 IMAD.HI.U32 R5, R0, R5, RZ ;  /* 0x0000000500050227 */ /* 0x001fc800078e00ff */
[----:B------:R-:W-:Y:S01]  /*13130*/  IMAD.MOV.U32 R4, RZ, RZ, R0 ;  /* 0x000000ffff047224 */ /* 0x000fe200078e0000 */
[----:B-1----:R-:W-:-:S05]  /*13140*/  @P0 SHF.R.U32.HI R4, RZ, R6, R5 ;  /* 0x00000006ff040219 */ /* 0x002fca0000011605 */
[----:B------:R-:W-:-:S04]  /*13150*/  IMAD.MOV R5, RZ, RZ, -R4 ;  /* 0x000000ffff057224 */ /* 0x000fc800078e0a04 */
[----:B------:R-:W-:Y:S01]  /*13160*/  IMAD R0, R7, R5, R0 ;  /* 0x0000000507007224 */ /* 0x000fe200078e0200 */
[----:B------:R-:W-:Y:S01]  /*13170*/  SHF.R.S32.HI R5, RZ, 0x1f, R4 ;  /* 0x0000001fff057819 */ /* 0x000fe20000011404 */
[----:B------:R-:W-:-:S04]  /*13180*/  IMAD.WIDE.U32 R2, R4, UR4, R2 ;  /* 0x0000000404027c25 */ /* 0x000fc8000f8e0002 */
[----:B------:R-:W-:-:S04]  /*13190*/  IMAD R5, R5, UR4, RZ ;  /* 0x0000000405057c24 */ /* 0x000fc8000f8e02ff */
[----:B------:R-:W-:Y:S01]  /*131a0*/  IMAD R4, R4, UR5, R5 ;  /* 0x0000000504047c24 */ /* 0x000fe2000f8e0205 */
[----:B------:R-:W-:-:S03]  /*131b0*/  ULDC.64 UR4, c[0x0][0x2c8] ;  /* 0x0000b20000047ab9 */ /* 0x000fc60000000a00 */
[----:B------:R-:W-:Y:S01]  /*131c0*/  IMAD.IADD R3, R3, 0x1, R4 ;  /* 0x0000000103037824 */ /* 0x000fe200078e0204 */
[----:B------:R-:W-:Y:S01]  /*131d0*/  SHF.R.S32.HI R4, RZ, 0x1f, R0 ;  /* 0x0000001fff047819 */ /* 0x000fe20000011400 */
[----:B--2---:R-:W-:-:S04]  /*131e0*/  IMAD.SHL.U32 R8, R8, 0x8, RZ ;  /* 0x0000000808087824 */ /* 0x004fc800078e00ff */
[----:B------:R-:W-:Y:S01]  /*131f0*/  IMAD R4, R4, UR4, RZ ;  /* 0x0000000404047c24 */ /* 0x000fe2000f8e02ff */
[----:B------:R-:W-:Y:S01]  /*13200*/  LOP3.LUT R8, R8, 0x38, RZ, 0xc0, !PT ;  /* 0x0000003808087812 */ /* 0x000fe200078ec0ff */
[----:B------:R-:W-:-:S04]  /*13210*/  IMAD.WIDE.U32 R2, R0, UR4, R2 ;  /* 0x0000000400027c25 */ /* 0x000fc8000f8e0002 */
[----:B------:R-:W-:Y:S01]  /*13220*/  IMAD R4, R0, UR5, R4 ;  /* 0x0000000500047c24 */ /* 0x000fe2000f8e0204 */
[C---:B------:R-:W-:Y:S01]  /*13230*/  LOP3.LUT R12, R8.reuse, 0x40, RZ, 0xfc, !PT ;  /* 0x00000040080c7812 */ /* 0x040fe200078efcff */
[----:B------:R-:W-:Y:S01]  /*13240*/  ULDC.64 UR4, c[0x0][0x280] ;  /* 0x0000a00000047ab9 */ /* 0x000fe20000000a00 */
[C---:B------:R-:W-:Y:S01]  /*13250*/  LOP3.LUT R11, R8.reuse, 0x80, RZ, 0xfc, !PT ;  /* 0x00000080080b7812 */ /* 0x040fe200078efcff */
[----:B------:R-:W-:Y:S01]  /*13260*/  IMAD.IADD R3, R3, 0x1, R4 ;  /* 0x0000000103037824 */ /* 0x000fe200078e0204 */
[----:B------:R-:W-:Y:S02]  /*13270*/  LOP3.LUT R8, R8, 0xc0, RZ, 0xfc, !PT ;  /* 0x000000c008087812 */ /* 0x000fe400078efcff */
[----:B------:R-:W-:Y:S01]  /*13280*/  LEA R4, P0, R2, UR4, 0x1 ;  /* 0x0000000402047c11 */ /* 0x000fe2000f8008ff */
[----:B------:R-:W-:Y:S02]  /*13290*/  ULDC UR4, c[0x0][0x2b8] ;  /* 0x0000ae0000047ab9 */ /* 0x000fe40000000800 */
[----:B------:R-:W-:-:S02]  /*132a0*/  ISETP.GE.AND P3, PT, R8, UR4, PT ;  /* 0x0000000408007c0c */ /* 0x000fc4000bf66270 */
[----:B------:R0:W5:Y:S01]  /*132b0*/  LDL R8, [R1+0x20] ;  /* 0x0000200001087983 */ /* 0x0001620000100800 */
[----:B------:R-:W1:Y:S01]  /*132c0*/  S2R R5, SR_TID.X ;  /* 0x0000000000057919 */ /* 0x000e620000002100 */
[----:B------:R-:W-:Y:S02]  /*132d0*/  LEA.HI.X R3, R2, UR5, R3, 0x1, P0 ;  /* 0x0000000502037c11 */ /* 0x000fe400080f0c03 */
[----:B------:R-:W-:Y:S02]  /*132e0*/  ISETP.GE.AND P1, PT, R12, UR4, PT ;  /* 0x000000040c007c0c */ /* 0x000fe4000bf26270 */
[----:B------:R-:W-:Y:S01]  /*132f0*/  ISETP.GE.AND P2, PT, R11, UR4, PT ;  /* 0x000000040b007c0c */ /* 0x000fe2000bf46270 */
[----:B-1----:R-:W-:-:S05]  /*13300*/  IMAD.SHL.U32 R10, R5, 0x8, RZ ;  /* 0x00000008050a7824 */ /* 0x002fca00078e00ff */
[----:B------:R-:W-:-:S04]  /*13310*/  LOP3.LUT R10, R10, 0x38, RZ, 0xc0, !PT ;  /* 0x000000380a0a7812 */ /* 0x000fc800078ec0ff */
[----:B------:R-:W-:Y:S01]  /*13320*/  ISETP.GE.AND P0, PT, R10, UR4, PT ;  /* 0x000000040a007c0c */ /* 0x000fe2000bf06270 */
[----:B------:R-:W-:-:S03]  /*13330*/  UMOV UR4, 0xffffffff ;  /* 0xffffffff00047882 */ /* 0x000fc60000000000 */
[----:B0-----:R-:W-:Y:S09]  /*13340*/  BRA.DIV UR4, `(.L_x_1565) ;  /* 0x00000052044c7947 */ /* 0x001ff2000b800000 */
[----:B------:R-:W0:Y:S02]  /*13350*/  S2R R6, SR_TID.X ;  /* 0x0000000000067919 */ /* 0x000e240000002100 */
[----:B0-----:R-:W-:Y:S02]  /*13360*/  LOP3.LUT R9, R6, 0x7f, RZ, 0xc0, !PT ;  /* 0x0000007f06097812 */ /* 0x001fe400078ec0ff */
[----:B------:R-:W2:Y:S04]  /*13370*/  LDL.LU R6, [R1+0x30] ;  /* 0x0000300001067983 */ /* 0x000ea80000300800 */
[----:B------:R-:W3:Y:S01]  /*13380*/  LDL.LU R11, [R1+0x2c] ;  /* 0x00002c00010b7983 */ /* 0x000ee20000300800 */
[----:B------:R-:W-:Y:S01]  /*13390*/  SHF.R.U32.HI R9, RZ, 0x3, R9 ;  /* 0x00000003ff097819 */ /* 0x000fe20000011609 */
[----:B------:R-:W-:Y:S01]  /*133a0*/  ULDC.64 UR4, c[0x0][0x208] ;  /* 0x0000820000047ab9 */ /* 0x000fe20000000a00 */
[----:B--2---:R-:W-:-:S02]  /*133b0*/  IMAD R2, R6, R7, RZ ;  /* 0x0000000706027224 */ /* 0x004fc400078e02ff */
[----:B------:R-:W0:Y:S01]  /*133c0*/  SHFL.IDX PT, R7, R4, RZ, 0x181f ;  /* 0x00181fff04077589 */ /* 0x000e2200000e0000 */
[----:B---3--:R-:W-:-:S03]  /*133d0*/  IMAD.IADD R0, R9, 0x1, R11 ;  /* 0x0000000109007824 */ /* 0x008fc600078e020b */
[----:B------:R-:W1:Y:S01]  /*133e0*/  SHFL.IDX PT, R6, R3, RZ, 0x181f ;  /* 0x00181fff03067589 */ /* 0x000e6200000e0000 */
[C---:B------:R-:W-:Y:S01]  /*133f0*/  VIADD R5, R0.reuse, 0x10 ;  /* 0x0000001000057836 */ /* 0x040fe20000000000 */
[----:B------:R-:W-:-:S13]  /*13400*/  ISETP.GE.AND P5, PT, R0, R2, PT ;  /* 0x000000020000720c */ /* 0x000fda0003fa6270 */
[----:B0-----:R-:W-:-:S05]  /*13410*/  @!P5 LEA R7, P4, R10, R7, 0x1 ;  /* 0x000000070a07d211 */ /* 0x001fca00078808ff */
[----:B-1----:R-:W-:-:S05]  /*13420*/  @!P5 IMAD.X R6, RZ, RZ, R6, P4 ;  /* 0x000000ffff06d224 */ /* 0x002fca00020e0606 */
[----:B------:R-:W-:-:S04]  /*13430*/  @!P5 LOP3.LUT R7, R7, R6, RZ, 0x3c, !PT ;  /* 0x000000060707d212 */ /* 0x000fc800078e3cff */
[----:B------:R-:W-:-:S04]  /*13440*/  @!P5 LOP3.LUT R6, R7, R6, RZ, 0x3c, !PT ;  /* 0x000000060706d212 */ /* 0x000fc800078e3cff */
[----:B------:R-:W-:-:S05]  /*13450*/  @!P5 LOP3.LUT R7, R7, R6, RZ, 0x3c, !PT ;  /* 0x000000060707d212 */ /* 0x000fca00078e3cff */
[----:B------:R-:W-:Y:S01]  /*13460*/  @!PT LDS RZ, [RZ] ;  /* 0x00000000fffff984 */ /* 0x000fe20000000800 */
[----:B-----5:R-:W-:Y:S04]  /*13470*/  @!P5 LDGSTS.E.BYPASS.LTC128B.128 [R8+0x10400], desc[UR4][R6.64], !P0 ;  /* 0x104000000608dfae */ /* 0x020fe8000c101d44 */
[----:B------:R-:W-:Y:S04]  /*13480*/  @!P5 LDGSTS.E.BYPASS.LTC128B.128 [R8+0x14400], desc[UR4][R6.64+0x80], !P1 ;  /* 0x144000800608dfae */ /* 0x000fe8000c901d44 */
[----:B------:R-:W-:Y:S04]  /*13490*/  @!P5 LDGSTS.E.BYPASS.LTC128B.128 [R8+0x18400], desc[UR4][R6.64+0x100], !P2 ;  /* 0x184001000608dfae */ /* 0x000fe8000d101d44 */
[----:B------:R0:W-:Y:S01]  /*134a0*/  @!P5 LDGSTS.E.BYPASS.LTC128B.128 [R8+0x1c400], desc[UR4][R6.64+0x180], !P3 ;  /* 0x1c4001800608dfae */ /* 0x0001e2000d901d44 */
[----:B------:R-:W-:Y:S01]  /*134b0*/  ISETP.GE.AND P5, PT, R5, R2, PT ;  /* 0x000000020500720c */ /* 0x000fe20003fa6270 */
[----:B------:R-:W-:-:S02]  /*134c0*/  VIADD R5, R0, 0x20 ;  /* 0x0000002000057836 */ /* 0x000fc40000000000 */
        /* <DEDUP_REMOVED lines=67> */
[----:B------:R-:W-:Y:S02]  /*13900*/  @!P5 IMAD.X R6, RZ, RZ, R5, P4 ;  /* 0x000000ffff06d224 */ /* 0x000fe400020e0605 */
[----:B------:R0:W1:Y:S03]  /*13910*/  SHFL.IDX PT, R5, R3, 0x7, 0x181f ;  /* 0x00f81f0003057f89 */ /* 0x00006600000e0000 */
[-C--:B------:R-:W-:Y:S01]  /*13920*/  @!P5 LOP3.LUT R7, R7, R6.reuse, RZ, 0x3c, !PT ;  /* 0x000000060707d212 */ /* 0x080fe200078e3cff */
[----:B------:R0:W2:Y:S03]  /*13930*/  SHFL.IDX PT, R3, R4, 0x7, 0x181f ;  /* 0x00f81f0004037f89 */ /* 0x0000a600000e0000 */
[----:B------:R-:W-:-:S04]  /*13940*/  @!P5 LOP3.LUT R6, R7, R6, RZ, 0x3c, !PT ;  /* 0x000000060706d212 */ /* 0x000fc800078e3cff */
[----:B------:R-:W-:-:S05]  /*13950*/  @!P5 LOP3.LUT R7, R7, R6, RZ, 0x3c, !PT ;  /* 0x000000060707d212 */ /* 0x000fca00078e3cff */
[----:B------:R0:W-:Y:S04]  /*13960*/  @!P5 LDGSTS.E.BYPASS.LTC128B.128 [R8+0x13400], desc[UR4][R6.64], !P0 ;  /* 0x134000000608dfae */ /* 0x0001e8000c101d44 */
[----:B------:R0:W-:Y:S04]  /*13970*/  @!P5 LDGSTS.E.BYPASS.LTC128B.128 [R8+0x17400], desc[UR4][R6.64+0x80], !P1 ;  /* 0x174000800608dfae */ /* 0x0001e8000c901d44 */
[----:B------:R0:W-:Y:S04]  /*13980*/  @!P5 LDGSTS.E.BYPASS.LTC128B.128 [R8+0x1b400], desc[UR4][R6.64+0x100], !P2 ;  /* 0x1b4001000608dfae */ /* 0x0001e8000d101d44 */
[----:B-12---:R0:W-:Y:S02]  /*13990*/  @!P5 LDGSTS.E.BYPASS.LTC128B.128 [R8+0x1f400], desc[UR4][R6.64+0x180], !P3 ;  /* 0x1f4001800608dfae */ /* 0x0061e4000d901d44 */
.L_x_1695:
[----:B------:R-:W-:Y:S01]  /*139a0*/  VIADD R0, R0, 0x70 ;  /* 0x0000007000007836 */ /* 0x000fe20000000000 */
[----:B------:R-:W-:Y:S04]  /*139b0*/  BSSY B0, `(.L_x_1566) ;  /* 0x000000d000007945 */ /* 0x000fe80003800000 */
[----:B------:R-:W-:-:S13]  /*139c0*/  ISETP.GE.AND P4, PT, R0, R2, PT ;  /* 0x000000020000720c */ /* 0x000fda0003f86270 */
[----:B------:R-:W-:Y:S05]  /*139d0*/  @P4 BRA `(.L_x_1567) ;  /* 0x0000000000284947 */ /* 0x000fea0003800000 */
[----:B------:R-:W-:Y:S01]  /*139e0*/  LEA R2, P4, R10, R3, 0x1 ;  /* 0x000000030a027211 */ /* 0x000fe200078808ff */
[----:B------:R-:W-:-:S04]  /*139f0*/  ULDC.64 UR4, c[0x0][0x208] ;  /* 0x0000820000047ab9 */ /* 0x000fc80000000a00 */
[----:B0-----:R-:W-:-:S05]  /*13a00*/  IMAD.X R3, RZ, RZ, R5, P4 ;  /* 0x000000ffff037224 */ /* 0x001fca00020e0605 */
[----:B------:R-:W-:Y:S01]  /*13a10*/  @!PT LDS RZ, [RZ] ;  /* 0x00000000fffff984 */ /* 0x000fe20000000800 */
[----:B------:R-:W-:Y:S01]  /*13a20*/  @!PT LDS RZ, [RZ] ;  /* 0x00000000fffff984 */ /* 0x000fe20000000800 */
[----:B------:R-:W-:Y:S01]  /*13a30*/  @!PT LDS RZ, [RZ] ;  /* 0x00000000fffff984 */ /* 0x000fe20000000800 */
[----:B------:R1:W-:Y:S04]  /*13a40*/  LDGSTS.E.BYPASS.LTC128B.128 [R8+0x13c00], desc[UR4][R2.64], !P0 ;  /* 0x13c0000002087fae */ /* 0x0003e8000c101d44 */
[----:B------:R1:W-:Y:S04]  /*13a50*/  LDGSTS.E.BYPASS.LTC128B.128 [R8+0x17c00], desc[UR4][R2.64+0x80], !P1 ;  /* 0x17c0008002087fae */ /* 0x0003e8000c901d44 */
[----:B------:R1:W-:Y:S04]  /*13a60*/  LDGSTS.E.BYPASS.LTC128B.128 [R8+0x1bc00], desc[UR4][R2.64+0x100], !P2 ;  /* 0x1bc0010002087fae */ /* 0x0003e8000d101d44 */
[----:B------:R1:W-:Y:S02]  /*13a70*/  LDGSTS.E.BYPASS.LTC128B.128 [R8+0x1fc00], desc[UR4][R2.64+0x180], !P3 ;  /* 0x1fc0018002087fae */ /* 0x0003e4000d901d44 */
.L_x_1567:
[----:B------:R-:W-:Y:S05]  /*13a80*/  BSYNC B0 ;  /* 0x0000000000007941 */ /* 0x000fea0003800000 */
.L_x_1566:
[----:B01----:R-:W2:Y:S01]  /*13a90*/  LDL R8, [R1] ;  /* 0x0000000001087983 */ /* 0x003ea20000100800 */
[----:B------:R-:W-:Y:S01]  /*13aa0*/  PLOP3.LUT P0, PT, PT, PT, PT, 0x80, 0x0 ;  /* 0x000000000000781c */ /* 0x000fe20003f0f070 */
[----:B------:R-:W-:Y:S01]  /*13ab0*/  NOP ;  /* 0x0000000000007918 */ /* 0x000fe20000000000 */
[----:B--2---:R-:W-:-:S11]  /*13ac0*/  VIADD R10, R8, 0x30800 ;  /* 0x00030800080a7836 */ /* 0x004fd60000000000 */
.L_x_1568:
[----:B------:R-:W2:Y:S01]  /*13ad0*/  LDL R2, [R1] ;  /* 0x0000000001027983 */ /* 0x000ea20000100800 */
        /* <DEDUP_REMOVED lines=18> */
.L_x_1696:
[----:B------:R-:W-:Y:S05]  /*13c00*/  BSYNC B0 ;  /* 0x0000000000007941 */ /* 0x000fea0003800000 */
.L_x_1569:
[----:B------:R-:W2:Y:S04]  /*13c10*/  LDL R3, [R1+0x28] ;  /* 0x0000280001037983 */ /* 0x000ea80000100800 */
[----:B0-----:R-:W3:Y:S01]  /*13c20*/  LDL R2, [R1+0x24] ;  /* 0x0000240001027983 */ /* 0x001ee20000100800 */
[----:B------:R-:W-:Y:S01]  /*13c30*/  BSSY B0, `(.L_x_1571) ;  /* 0x00002b1000007945 */ /* 0x000fe20003800000 */
[----:B--2---:R-:W-:-:S05]  /*13c40*/  VIADD R0, R3, 0xfffffffe ;  /* 0xfffffffe03007836 */ /* 0x004fca0000000000 */
[----:B---3--:R-:W-:-:S13]  /*13c50*/  ISETP.GE.AND P0, PT, R0, R2, PT ;  /* 0x000000020000720c */ /* 0x008fda0003f06270 */
[----:B------:R-:W-:Y:S05]  /*13c60*/  @!P0 BRA `(.L_x_1572) ;  /* 0x0000002800b48947 */ /* 0x000fea0003800000 */
[----:B------:R-:W-:Y:S01]  /*13c70*/  LOP3.LUT R8, RZ, R2, RZ, 0x33, !PT ;  /* 0x00000002ff087212 */ /* 0x000fe200078e33ff */
[----:B------:R-:W-:Y:S01]  /*13c80*/  IMAD.MOV R2, RZ, RZ, -R3 ;  /* 0x000000ffff027224 */ /* 0x000fe200078e0a03 */
[----:B------:R-:W-:Y:S04]  /*13c90*/  BSSY B2, `(.L_x_1573) ;  /* 0x00000e9000027945 */ /* 0x000fe80003800000 */
[----:B------:R-:W-:-:S05]  /*13ca0*/  VIADDMNMX R8, R2, 0x1, R8, !PT ;  /* 0x0000000102087846 */ /* 0x000fca0007800108 */
[----:B------:R-:W-:-:S05]  /*13cb0*/  IMAD.IADD R2, R3, 0x1, R8 ;  /* 0x0000000103027824 */ /* 0x000fca00078e0208 */
[----:B------:R-:W-:-:S04]  /*13cc0*/  LOP3.LUT R2, R2, 0x1, RZ, 0xc0, !PT ;  /* 0x0000000102027812 */ /* 0x000fc800078ec0ff */
[----:B------:R-:W-:-:S13]  /*13cd0*/  ISETP.NE.U32.AND P0, PT, R2, 0x1, PT ;  /* 0x000000010200780c */ /* 0x000fda0003f05070 */
[----:B------:R-:W-:Y:S05]  /*13ce0*/  @P0 BRA `(.L_x_1574) ;  /* 0x0000000c008c0947 */ /* 0x000fea0003800000 */
[----:B------:R-:W2:Y:S04]  /*13cf0*/  LDL R5, [R1+0x18] ;  /* 0x0000180001057983 */ /* 0x000ea80000100800 */
[----:B------:R-:W3:Y:S04]  /*13d00*/  LDL R4, [R1+0x4] ;  /* 0x0000040001047983 */ /* 0x000ee80000100800 */
[----:B------:R-:W4:Y:S01]  /*13d10*/  LDL R3, [R1+0x10] ;  /* 0x0000100001037983 */ /* 0x000f220000100800 */
[----:B------:R-:W-:Y:S01]  /*13d20*/  BSSY B1, `(.L_x_1575) ;  /* 0x00000db000017945 */ /* 0x000fe20003800000 */
[----:B--2---:R-:W-:Y:S01]  /*13d30*/  LOP3.LUT P1, RZ, R5, 0x1, RZ, 0xc0, !PT ;  /* 0x0000000105ff7812 */ /* 0x004fe2000782c0ff */
[----:B---3--:R-:W-:-:S05]  /*13d40*/  VIADD R7, R4, 0x1 ;  /* 0x0000000104077836 */ /* 0x008fca0000000000 */
[----:B------:R-:W-:-:S04]  /*13d50*/  ISETP.NE.AND P0, PT, R7, 0x2, PT ;  /* 0x000000020700780c */ /* 0x000fc80003f05270 */
[----:B------:R-:W-:Y:S02]  /*13d60*/  SEL R9, RZ, 0x1, P0 ;  /* 0x00000001ff097807 */ /* 0x000fe40000000000 */
        /* <DEDUP_REMOVED lines=28> */
.L_x_1577:
[----:B------:R-:W2:Y:S01]  /*13f30*/  LDL R2, [R1] ;  /* 0x0000000001027983 */ /* 0x000ea20000100800 */
[----:B------:R-:W-:Y:S01]  /*13f40*/  BSSY B3, `(.L_x_1578) ;  /* 0x0000005000037945 */ /* 0x000fe20003800000 */
[----:B--2---:R-:W-:Y:S01]  /*13f50*/  IMAD R3, R7, 0x8, R2 ;  /* 0x0000000807037824 */ /* 0x004fe200078e0202 */
[----:B------:R-:W-:-:S04]  /*13f60*/  SHF.L.U32 R2, R9, 0x1f, RZ ;  /* 0x0000001f09027819 */ /* 0x000fc800000006ff */
[----:B------:R-:W1:Y:S02]  /*13f70*/  SYNCS.PHASECHK.TRANS64.TRYWAIT P0, [R3+URZ+0x30840], R2 ;  /* 0x03084002030075a7 */ /* 0x000e64000800017f */
[----:B-1----:R-:W-:Y:S05]  /*13f80*/  @!P0 BRA `(.L_x_1579) ;  /* 0x0000005000748947 */ /* 0x002fea0003800000 */
.L_x_1697:
[----:B------:R-:W-:Y:S05]  /*13f90*/  BSYNC B3 ;  /* 0x0000000000037941 */ /* 0x000fea0003800000 */
.L_x_1578:
        /* <DEDUP_REMOVED lines=12> */
.L_x_1581:
[----:B------:R-:W-:Y:S05]  /*14060*/  BSYNC B3 ;  /* 0x0000000000037941 */ /* 0x000fea0003800000 */
.L_x_1580:
[----:B------:R-:W2:Y:S04]  /*14070*/  LDL R5, [R1] ;  /* 0x0000000001057983 */ /* 0x000ea80000100800 */
[----:B-1----:R-:W3:Y:S01]  /*14080*/  LDL R2, [R1+0x14] ;  /* 0x0000140001027983 */ /* 0x002ee20000100800 */
        /* <DEDUP_REMOVED lines=8> */
[----:B--2---:R-:W-:-:S02]  /*14110*/  IMAD R6, R7, 0x8000, R5 ;  /* 0x0000800007067824 */ /* 0x004fc400078e0205 */
[----:B---3--:R-:W-:Y:S02]  /*14120*/  IMAD R2, R0, 0x40, R2 ;  /* 0x0000004000027824 */ /* 0x008fe400078e0202 */
[----:B------:R-:W-:-:S08]  /*14130*/  VIADD R5, R6, 0x20400 ;  /* 0x0002040006057836 */ /* 0x000fd00000000000 */
.L_x_1582:
        /* <DEDUP_REMOVED lines=16> */
.L_x_1583:
        /* <DEDUP_REMOVED lines=16> */
.L_x_1584:
        /* <DEDUP_REMOVED lines=16> */
.L_x_1585:
        /* <DEDUP_REMOVED lines=17> */
.L_x_1698:
[----:B------:R-:W-:Y:S05]  /*14550*/  BSYNC B3 ;  /* 0x0000000000037941 */ /* 0x000fea0003800000 */
.L_x_1586:
[----:B------:R-:W-:Y:S01]  /*14560*/  BSSY B3, `(.L_x_1588) ;  /* 0x000000e000037945 */ /* 0x000fe20003800000 */
[----:B------:R-:W-:Y:S02]  /*14570*/  IMAD.MOV.U32 R12, RZ, RZ, 0x0 ;  /* 0x00000000ff0c7424 */ /* 0x000fe400078e00ff */
[----:B------:R-:W-:Y:S01]  /*14580*/  IMAD.MOV.U32 R13, RZ, RZ, 0x14f00000 ;  /* 0x14f00000ff0d7424 */ /* 0x000fe200078e00ff */
[----:B------:R-:W-:Y:S06]  /*14590*/  @P1 BRA `(.L_x_1589) ;  /* 0x0000000000281947 */ /* 0x000fec0003800000 */
[----:B0-----:R-:W2:Y:S04]  /*145a0*/  LDL R3, [R1] ;  /* 0x0000000001037983 */ /* 0x001ea80000100800 */
        /* <DEDUP_REMOVED lines=9> */
.L_x_1589:
[----:B------:R-:W-:Y:S05]  /*14640*/  BSYNC B3 ;  /* 0x0000000000037941 */ /* 0x000fea0003800000 */
.L_x_1588:
[----:B01----:R-:W2:Y:S01]  /*14650*/  LDL.LU R2, [R1+0x4] ;  /* 0x0000040001027983 */ /* 0x003ea20000300800 */
[----:B------:R-:W-:-:S03]  /*14660*/  R2UR UR10, R11 ;  /* 0x000000000b0a72ca */ /* 0x000fc600000e0000 */
[----:B------:R-:W3:Y:S04]  /*14670*/  LDL R6, [R1+0x14] ;  /* 0x0000140001067983 */ /* 0x000ee80000100800 */
[----:B------:R-:W3:Y:S04]  /*14680*/  LDL.LU R5, [R1+0x8] ;  /* 0x0000080001057983 */ /* 0x000ee80000300800 */
[----:B------:R-:W2:Y:S01]  /*14690*/  LDL R11, [R1] ;  /* 0x00000000010b7983 */ /* 0x000ea20000100800 */
        /* <DEDUP_REMOVED lines=10> */
.L_x_1590:
        /* <DEDUP_REMOVED lines=15> */
.L_x_1591:
        /* <DEDUP_REMOVED lines=15> */
.L_x_1592:
        /* <DEDUP_REMOVED lines=15> */
.L_x_1593:
        /* <DEDUP_REMOVED lines=12> */
.L_x_1576:
[----:B------:R-:W-:Y:S05]  /*14ad0*/  BSYNC B1 ;  /* 0x0000000000017941 */ /* 0x000fea0003800000 */
.L_x_1575:
[----:B0-----:R-:W2:Y:S04]  /*14ae0*/  LDL R0, [R1+0x28] ;  /* 0x0000280001007983 */ /* 0x001ea80000100800 */
[----:B------:R0:W-:Y:S04]  /*14af0*/  STL [R1+0x4], R7 ;  /* 0x0000040701007387 */ /* 0x0001e80000100800 */
[----:B------:R0:W-:Y:S02]  /*14b00*/  STL [R1+0x10], R9 ;  /* 0x0000100901007387 */ /* 0x0001e40000100800 */
[----:B0-2---:R-:W-:-:S07]  /*14b10*/  VIADD R0, R0, 0xfffffffd ;  /* 0xfffffffd00007836 */ /* 0x005fce0000000000 */
.L_x_1574:
[----:B------:R-:W-:Y:S05]  /*14b20*/  BSYNC B2 ;  /* 0x0000000000027941 */ /* 0x000fea0003800000 */
.L_x_1573:
[----:B------:R-:W2:Y:S01]  /*14b30*/  LDL.LU R2, [R1+0x28] ;  /* 0x0000280001027983 */ /* 0x000ea20000300800 */
[----:B------:R-:W-:Y:S01]  /*14b40*/  VIADD R8, R8, 0xfffffffe ;  /* 0xfffffffe08087836 */ /* 0x000fe20000000000 */
[----:B--2---:R-:W-:-:S04]  /*14b50*/  LOP3.LUT R2, RZ, R2, RZ, 0x33, !PT ;  /* 0x00000002ff027212 */ /* 0x004fc800078e33ff */
[----:B------:R-:W-:-:S13]  /*14b60*/  ISETP.NE.AND P0, PT, R8, R2, PT ;  /* 0x000000020800720c */ /* 0x000fda0003f05270 */
[----:B------:R-:W-:Y:S05]  /*14b70*/  @!P0 BRA `(.L_x_1572) ;  /* 0x0000001800f08947 */ /* 0x000fea0003800000 */
[----:B------:R-:W-:-:S07]  /*14b80*/  IMAD.MOV.U32 R9, RZ, RZ, R17 ;  /* 0x000000ffff097224 */ /* 0x000fce00078e0011 */
.L_x_1632:
[----:B--2---:R-:W2:Y:S04]  /*14b90*/  LDL R4, [R1+0x18] ;  /* 0x0000180001047983 */ /* 0x004ea80000100800 */
[----:B------:R-:W3:Y:S04]  /*14ba0*/  LDL R3, [R1+0x4] ;  /* 0x0000040001037983 */ /* 0x000ee80000100800 */
[----:B------:R-:W4:Y:S01]  /*14bb0*/  LDL R2, [R1+0x10] ;  /* 0x0000100001027983 */ /* 0x000f220000100800 */
[----:B------:R-:W-:Y:S05]  /*14bc0*/  YIELD ;  /* 0x0000000000007946 */ /* 0x000fea0003800000 */
[----:B------:R-:W-:Y:S01]  /*14bd0*/  BSSY B1, `(.L_x_1594) ;  /* 0x00000d7000017945 */ /* 0x000fe20003800000 */
[----:B--2---:R-:W-:Y:S01]  /*14be0*/  LOP3.LUT P1, RZ, R4, 0x1, RZ, 0xc0, !PT ;  /* 0x0000000104ff7812 */ /* 0x004fe2000782c0ff */
[----:B---3--:R-:W-:-:S05]  /*14bf0*/  VIADD R4, R3, 0x1 ;  /* 0x0000000103047836 */ /* 0x008fca0000000000 */
[----:B------:R-:W-:-:S04]  /*14c00*/  ISETP.NE.AND P0, PT, R4, 0x2, PT ;  /* 0x000000020400780c */ /* 0x000fc80003f05270 */
[----:B------:R-:W-:Y:S02]  /*14c10*/  SEL R5, RZ, 0x1, P0 ;  /* 0x00000001ff057807 */ /* 0x000fe40000000000 */
[----:B------:R-:W-:Y:S02]  /*14c20*/  SEL R4, R4, RZ, P0 ;  /* 0x000000ff04047207 */ /* 0x000fe40000000000 */
[----:B----4-:R-:W-:Y:S01]  /*14c30*/  LOP3.LUT R5, R2, R5, RZ, 0x3c, !PT ;  /* 0x0000000502057212 */ /* 0x010fe200078e3cff */
[----:B01----:R-:W-:Y:S06]  /*14c40*/  @!P1 BRA `(.L_x_1595) ;  /* 0x0000000c003c9947 */ /* 0x003fec0003800000 */
        /* <DEDUP_REMOVED lines=25> */
.L_x_1596:
[----:B------:R-:W2:Y:S01]  /*14de0*/  LDL R2, [R1] ;  /* 0x0000000001027983 */ /* 0x000ea20000100800 */
[----:B------:R-:W-:Y:S01]  /*14df0*/  BSSY B2, `(.L_x_1597) ;  /* 0x0000005000027945 */ /* 0x000fe20003800000 */
[----:B--2---:R-:W-:Y:S01]  /*14e00*/  IMAD R3, R4, 0x8, R2 ;  /* 0x0000000804037824 */ /* 0x004fe200078e0202 */
[----:B------:R-:W-:-:S04]  /*14e10*/  SHF.L.U32 R2, R5, 0x1f, RZ ;  /* 0x0000001f05027819 */ /* 0x000fc800000006ff */
[----:B------:R-:W1:Y:S02]  /*14e20*/  SYNCS.PHASECHK.TRANS64.TRYWAIT P0, [R3+URZ+0x30840], R2 ;  /* 0x03084002030075a7 */ /* 0x000e64000800017f */
[----:B-1----:R-:W-:Y:S05]  /*14e30*/  @!P0 BRA `(.L_x_1598) ;  /* 0x0000004000f08947 */ /* 0x002fea0003800000 */
.L_x_1699:
[----:B------:R-:W-:Y:S05]  /*14e40*/  BSYNC B2 ;  /* 0x0000000000027941 */ /* 0x000fea0003800000 */
.L_x_1597:
        /* <DEDUP_REMOVED lines=12> */
.L_x_1600:
[----:B------:R-:W-:Y:S05]  /*14f10*/  BSYNC B2 ;  /* 0x0000000000027941 */ /* 0x000fea0003800000 */
.L_x_1599:
        /* <DEDUP_REMOVED lines=13> */
.L_x_1601:
        /* <DEDUP_REMOVED lines=16> */
.L_x_1602:
        /* <DEDUP_REMOVED lines=16> */
.L_x_1603:
        /* <DEDUP_REMOVED lines=16> */
.L_x_1604:
        /* <DEDUP_REMOVED lines=17> */
.L_x_1700:
[----:B------:R-:W-:Y:S05]  /*15400*/  BSYNC B2 ;  /* 0x0000000000027941 */ /* 0x000fea0003800000 */
.L_x_1605:
        /* <DEDUP_REMOVED lines=11> */
.L_x_1608:
[----:B------:R-:W-:Y:S05]  /*154c0*/  BSYNC B2 ;  /* 0x0000000000027941 */ /* 0x000fea0003800000 */
.L_x_1607:
[----:B0-----:R-:W2:Y:S01]  /*154d0*/  LDL.LU R3, [R1+0x4] ;  /* 0x0000040001037983 */ /* 0x001ea20000300800 */
[----:B------:R-:W-:-:S03]  /*154e0*/  R2UR UR10, R11 ;  /* 0x000000000b0a72ca */ /* 0x000fc600000e0000 */
[----:B------:R-:W3:Y:S04]  /*154f0*/  LDL R7, [R1+0x14] ;  /* 0x0000140001077983 */ /* 0x000ee80000100800 */
[----:B------:R-:W3:Y:S04]  /*15500*/  LDL.LU R6, [R1+0x8] ;  /* 0x0000080001067983 */ /* 0x000ee80000300800 */
[----:B------:R-:W2:Y:S01]  /*15510*/  LDL R11, [R1] ;  /* 0x00000000010b7983 */ /* 0x000ea20000100800 */
        /* <DEDUP_REMOVED lines=9> */
.L_x_1609:
        /* <DEDUP_REMOVED lines=15> */
.L_x_1610:
        /* <DEDUP_REMOVED lines=15> */
.L_x_1611:
        /* <DEDUP_REMOVED lines=15> */
.L_x_1612:
        /* <DEDUP_REMOVED lines=12> */
.L_x_1595:
[----:B------:R-:W-:Y:S05]  /*15940*/  BSYNC B1 ;  /* 0x0000000000017941 */ /* 0x000fea0003800000 */
.L_x_1594:
[----:B------:R-:W2:Y:S01]  /*15950*/  LDL R2, [R1+0x18] ;  /* 0x0000180001027983 */ /* 0x000ea20000100800 */
[----:B------:R-:W-:Y:S01]  /*15960*/  VIADD R3, R4, 0x1 ;  /* 0x0000000104037836 */ /* 0x000fe20000000000 */
[----:B------:R-:W-:Y:S01]  /*15970*/  BSSY B1, `(.L_x_1613) ;  /* 0x00000d8000017945 */ /* 0x000fe20003800000 */
[----:B------:R-:W-:-:S03]  /*15980*/  VIADD R6, R0, 0xffffffff ;  /* 0xffffffff00067836 */ /* 0x000fc60000000000 */
        /* <DEDUP_REMOVED lines=9> */
[----:B------:R-:W-:Y:S01]  /*15a20*/  IMAD.MOV.U32 R7, RZ, RZ, R6 ;  /* 0x000000ffff077224 */ /* 0x000fe200078e0006 */
[----:B------:R-:W-:-:S04]  /*15a30*/  ISETP.NE.U32.AND P0, PT, RZ, UR4, PT ;  /* 0x00000004ff007c0c */ /* 0x000fc8000bf05070 */
[----:B------:R-:W-:-:S13]  /*15a40*/  ISETP.NE.AND.EX P0, PT, RZ, UR5, PT, P0 ;  /* 0x00000005ff007c0c */ /* 0x000fda000bf05300 */
[----:B------:R-:W-:Y:S05]  /*15a50*/  @!P0 BRA `(.L_x_1615) ;  /* 0x0000000000508947 */ /* 0x000fea0003800000 */
[----:B------:R-:W2:Y:S01]  /*15a60*/  LDL R14, [R1+0x1c] ;  /* 0x00001c00010e7983 */ /* 0x000ea20000100800 */
[----:B0-----:R-:W0:Y:S01]  /*15a70*/  LDC R8, c[0x0][0x43c] ;  /* 0x00010f00ff087b82 */ /* 0x001e220000000800 */
        /* <DEDUP_REMOVED lines=16> */
[----:B------:R-:W-:-:S06]  /*15b80*/  LEA.HI.X R9, R2, UR5, R3, 0x2, P0 ;  /* 0x0000000502097c11 */ /* 0x000fcc00080f1403 */
[----:B------:R2:W5:Y:S03]  /*15b90*/  LDG.E R9, desc[UR8][R8.64] ;  /* 0x0000000808097981 */ /* 0x000566000c1e1900 */
.L_x_1615:
[----:B------:R-:W3:Y:S01]  /*15ba0*/  LDL R2, [R1] ;  /* 0x0000000001027983 */ /* 0x000ee20000100800 */
[----:B------:R-:W-:Y:S01]  /*15bb0*/  SHF.L.U32 R3, R11, 0x1f, RZ ;  /* 0x0000001f0b037819 */ /* 0x000fe200000006ff */
[----:B------:R-:W-:Y:S01]  /*15bc0*/  BSSY B2, `(.L_x_1616) ;  /* 0x0000004000027945 */ /* 0x000fe20003800000 */
[----:B---3--:R-:W-:-:S04]  /*15bd0*/  IMAD R2, R12, 0x8, R2 ;  /* 0x000000080c027824 */ /* 0x008fc800078e0202 */
[----:B------:R-:W3:Y:S02]  /*15be0*/  SYNCS.PHASECHK.TRANS64.TRYWAIT P0, [R2+URZ+0x30840], R3 ;  /* 0x03084003020075a7 */ /* 0x000ee4000800017f */
[----:B---3--:R-:W-:Y:S05]  /*15bf0*/  @!P0 BRA `(.L_x_1617) ;  /* 0x0000003400a88947 */ /* 0x008fea0003800000 */
.L_x_1701:
[----:B------:R-:W-:Y:S05]  /*15c00*/  BSYNC B2 ;  /* 0x0000000000027941 */ /* 0x000fea0003800000 */
.L_x_1616:
[----:B0-2---:R-:W0:Y:S01]  /*15c10*/  S2R R8, SR_TID.X ;  /* 0x0000000000087919 */ /* 0x005e220000002100 */
        /* <DEDUP_REMOVED lines=9> */
[----:B--2---:R-:W-:Y:S05]  /*15cb0*/  @!P0 BRA `(.L_x_1619) ;  /* 0x0000000000048947 */ /* 0x004fea0003800000 */
[----:B------:R-:W-:Y:S01]  /*15cc0*/  BPT.TRAP 0x1 ;  /* 0x000000040000795c */ /* 0x000fe20000300000 */
.L_x_1619:
[----:B------:R-:W-:Y:S05]  /*15cd0*/  BSYNC B2 ;  /* 0x0000000000027941 */ /* 0x000fea0003800000 */
.L_x_1618:
[----:B------:R-:W2:Y:S04]  /*15ce0*/  LDL R8, [R1+0x4] ;  /* 0x0000040001087983 */ /* 0x000ea80000100800 */
[----:B-1----:R-:W4:Y:S04]  /*15cf0*/  LDL R11, [R1] ;  /* 0x00000000010b7983 */ /* 0x002f280000100800 */
        /* <DEDUP_REMOVED lines=8> */
[C---:B--2---:R-:W-:Y:S02]  /*15d80*/  IMAD R3, R8.reuse, 0x8, R10 ;  /* 0x0000000808037824 */ /* 0x044fe400078e020a */
[----:B----4-:R-:W-:Y:S02]  /*15d90*/  IMAD R8, R8, 0x8000, R11 ;  /* 0x0000800008087824 */ /* 0x010fe400078e020b */
[----:B------:R-:W-:-:S02]  /*15da0*/  VIADD R3, R3, 0x30 ;  /* 0x0000003003037836 */ /* 0x000fc40000000000 */
[----:B---3--:R-:W-:Y:S02]  /*15db0*/  IMAD R2, R7, 0x40, R2 ;  /* 0x0000004007027824 */ /* 0x008fe400078e0202 */
[----:B------:R-:W-:-:S07]  /*15dc0*/  VIADD R11, R8, 0x20400 ;  /* 0x00020400080b7836 */ /* 0x000fce0000000000 */
.L_x_1620:
        /* <DEDUP_REMOVED lines=16> */
.L_x_1621:
        /* <DEDUP_REMOVED lines=16> */
.L_x_1622:
        /* <DEDUP_REMOVED lines=16> */
.L_x_1623:
        /* <DEDUP_REMOVED lines=15> */
.L_x_1702:
[----:B------:R-:W-:Y:S05]  /*161c0*/  BSYNC B2 ;  /* 0x0000000000027941 */ /* 0x000fea0003800000 */
.L_x_1624:
        /* <DEDUP_REMOVED lines=11> */
.L_x_1627:
[----:B------:R-:W-:Y:S05]  /*16280*/  BSYNC B2 ;  /* 0x0000000000027941 */ /* 0x000fea0003800000 */
.L_x_1626:
[----:B------:R-:W2:Y:S04]  /*16290*/  LDL R8, [R1] ;  /* 0x0000000001087983 */ /* 0x000ea80000100800 */
[----:B0-----:R-:W3:Y:S04]  /*162a0*/  LDL R5, [R1+0x14] ;  /* 0x0000140001057983 */ /* 0x001ee80000100800 */
        /* <DEDUP_REMOVED lines=11> */
.L_x_1628:
        /* <DEDUP_REMOVED lines=15> */
.L_x_1629:
        /* <DEDUP_REMOVED lines=15> */
.L_x_1630:
        /* <DEDUP_REMOVED lines=15> */
.L_x_1631:
        /* <DEDUP_REMOVED lines=12> */
.L_x_1614:
[----:B------:R-:W-:Y:S05]  /*166f0*/  BSYNC B1 ;  /* 0x0000000000017941 */ /* 0x000fea0003800000 */
.L_x_1613:
[----:B------:R-:W3:Y:S01]  /*16700*/  LDL R2, [R1+0x24] ;  /* 0x0000240001027983 */ /* 0x000ee20000100800 */
[----:B------:R-:W-:Y:S01]  /*16710*/  VIADD R0, R0, 0xfffffffe ;  /* 0xfffffffe00007836 */ /* 0x000fe20000000000 */
[----:B---3--:R-:W-:-:S13]  /*16720*/  ISETP.GT.AND P0, PT, R6, R2, PT ;  /* 0x000000020600720c */ /* 0x008fda0003f04270 */
[----:B------:R-:W-:Y:S05]  /*16730*/  @P0 BRA `(.L_x_1632) ;  /* 0xffffffe400140947 */ /* 0x000fea000383ffff */
.L_x_1572:
[----:B------:R-:W-:Y:S05]  /*16740*/  BSYNC B0 ;  /* 0x0000000000007941 */ /* 0x000fea0003800000 */
.L_x_1571:
[----:B------:R-:W3:Y:S01]  /*16750*/  S2R R2, SR_TID.X ;  /* 0x0000000000027919 */ /* 0x000ee20000002100 */
[----:B------:R-:W-:Y:S01]  /*16760*/  BSSY B0, `(.L_x_1633) ;  /* 0x0000011000007945 */ /* 0x000fe20003800000 */
[----:B---3--:R-:W-:-:S04]  /*16770*/  LOP3.LUT R3, R2, 0x7f, RZ, 0xc0, !PT ;  /* 0x0000007f02037812 */ /* 0x008fc800078ec0ff */
[----:B------:R-:W-:-:S13]  /*16780*/  ISETP.NE.AND P0, PT, R3, RZ, PT ;  /* 0x000000ff0300720c */ /* 0x000fda0003f05270 */
[----:B------:R-:W-:Y:S05]  /*16790*/  @P0 BRA `(.L_x_1634) ;  /* 0x0000000000340947 */ /* 0x000fea0003800000 */
[----:B------:R-:W3:Y:S01]  /*167a0*/  S2R R2, SR_LANEID ;  /* 0x0000000000027919 */ /* 0x000ee20000000000 */
[----:B------:R-:W-:Y:S01]  /*167b0*/  VOTEU.ANY UR4, UPT, PT ;  /* 0x0000000000047886 */ /* 0x000fe200038e0100 */
[----:B------:R-:W4:Y:S01]  /*167c0*/  LDC.64 R4, c[0x0][0xc60] ;  /* 0x00031800ff047b82 */ /* 0x000f220000000a00 */
[----:B------:R-:W3:Y:S01]  /*167d0*/  FLO.U32 R0, UR4 ;  /* 0x0000000400007d00 */ /* 0x000ee200080e0000 */
[----:B------:R-:W-:Y:S01]  /*167e0*/  ULDC.64 UR6, c[0x0][0x208] ;  /* 0x0000820000067ab9 */ /* 0x000fe20000000a00 */
[----:B---3--:R-:W-:-:S06]  /*167f0*/  ISETP.EQ.U32.AND P0, PT, R0, R2, PT ;  /* 0x000000020000720c */ /* 0x008fcc0003f02070 */
[----:B------:R-:W4:Y:S07]  /*16800*/  POPC R2, UR4 ;  /* 0x0000000400027d09 */ /* 0x000f2e0008000000 */
[----:B----4-:R-:W3:Y:S04]  /*16810*/  @P0 ATOMG.E.ADD.STRONG.GPU PT, R2, desc[UR6][R4.64], R2 ;  /* 0x00000002040209a8 */ /* 0x010ee800081ee1c6 */
[----:B---3--:R3:W4:Y:S02]  /*16820*/  SHFL.IDX PT, R2, R2, R0, 0x1f ;  /* 0x00001f0002027589 */ /* 0x00872400000e0000 */
[----:B---3--:R-:W3:Y:S02]  /*16830*/  S2R R0, SR_LTMASK ;  /* 0x0000000000007919 */ /* 0x008ee40000003900 */
[----:B---3--:R-:W-:-:S06]  /*16840*/  LOP3.LUT R0, R0, UR4, RZ, 0xc0, !PT ;  /* 0x0000000400007c12 */ /* 0x008fcc000f8ec0ff */
[----:B------:R-:W4:Y:S02]  /*16850*/  POPC R0, R0 ;  /* 0x0000000000007309 */ /* 0x000f240000000000 */
[----:B----4-:R-:W-:-:S07]  /*16860*/  IADD3 R16, R2, UR38, R0 ;  /* 0x0000002602107c10 */ /* 0x010fce000fffe000 */
.L_x_1634:
[----:B------:R-:W-:Y:S05]  /*16870*/  BSYNC B0 ;  /* 0x0000000000007941 */ /* 0x000fea0003800000 */
.L_x_1633:
[----:B------:R-:W3:Y:S01]  /*16880*/  LDL R0, [R1+0x18] ;  /* 0x0000180001007983 */ /* 0x000ee20000100800 */
[----:B------:R-:W-:Y:S01]  /*16890*/  BSSY B0, `(.L_x_1635) ;  /* 0x000005c000007945 */ /* 0x000fe20003800000 */
[----:B---3--:R-:W-:-:S13]  /*168a0*/  LOP3.LUT P0, RZ, R0, 0x1, RZ, 0xc0, !PT ;  /* 0x0000000100ff7812 */ /* 0x008fda000780c0ff */
[----:B------:R-:W-:Y:S05]  /*168b0*/  @!P0 BRA `(.L_x_1636) ;  /* 0x0000000400648947 */ /* 0x000fea0003800000 */
[----:B------:R-:W3:Y:S04]  /*168c0*/  LDL R4, [R1] ;  /* 0x0000000001047983 */ /* 0x000ee80000100800 */
[----:B------:R-:W3:Y:S04]  /*168d0*/  LDL R0, [R1+0x4] ;  /* 0x0000040001007983 */ /* 0x000ee80000100800 */
[----:B------:R-:W4:Y:S01]  /*168e0*/  LDL R2, [R1+0x10] ;  /* 0x0000100001027983 */ /* 0x000f220000100800 */
[----:B------:R-:W-:Y:S01]  /*168f0*/  BSSY B1, `(.L_x_1637) ;  /* 0x0000006000017945 */ /* 0x000fe20003800000 */
[----:B------:R-:W-:Y:S01]  /*16900*/  ISETP.NE.AND P1, PT, R3, RZ, PT ;  /* 0x000000ff0300720c */ /* 0x000fe20003f25270 */
[----:B---3--:R-:W-:Y:S01]  /*16910*/  IMAD R0, R0, 0x8, R4 ;  /* 0x0000000800007824 */ /* 0x008fe200078e0204 */
[----:B----4-:R-:W-:-:S04]  /*16920*/  SHF.L.U32 R2, R2, 0x1f, RZ ;  /* 0x0000001f02027819 */ /* 0x010fc800000006ff */
[----:B------:R-:W3:Y:S02]  /*16930*/  SYNCS.PHASECHK.TRANS64.TRYWAIT P0, [R0+URZ+0x30860], R2 ;  /* 0x03086002000075a7 */ /* 0x000ee4000800017f */
[----:B---3--:R-:W-:Y:S05]  /*16940*/  @!P0 BRA `(.L_x_1638) ;  /* 0x00000028007c8947 */ /* 0x008fea0003800000 */
.L_x_1703:
[----:B------:R-:W-:Y:S05]  /*16950*/  BSYNC B1 ;  /* 0x0000000000017941 */ /* 0x000fea0003800000 */
.L_x_1637:
[----:B------:R-:W-:Y:S04]  /*16960*/  BSSY B1, `(.L_x_1639) ;  /* 0x0000009000017945 */ /* 0x000fe80003800000 */
        /* <DEDUP_REMOVED lines=8> */
.L_x_1640:
[----:B------:R-:W-:Y:S05]  /*169f0*/  BSYNC B1 ;  /* 0x0000000000017941 */ /* 0x000fea0003800000 */
.L_x_1639:
[----:B------:R-:W4:Y:S04]  /*16a00*/  LDL.LU R5, [R1+0x14] ;  /* 0x0000140001057983 */ /* 0x000f280000300800 */
[----:B------:R-:W4:Y:S04]  /*16a10*/  LDL.LU R3, [R1+0x8] ;  /* 0x0000080001037983 */ /* 0x000f280000300800 */
[----:B------:R-:W5:Y:S04]  /*16a20*/  LDL R4, [R1] ;  /* 0x0000000001047983 */ /* 0x000f680000100800 */
[----:B---3--:R-:W5:Y:S01]  /*16a30*/  LDL R2, [R1+0x4] ;  /* 0x0000040001027983 */ /* 0x008f620000100800 */
        /* <DEDUP_REMOVED lines=8> */
[----:B-----5:R-:W-:-:S04]  /*16ac0*/  IMAD R2, R2, 0x8000, R4 ;  /* 0x0000800002027824 */ /* 0x020fc800078e0204 */
[----:B------:R-:W-:-:S07]  /*16ad0*/  VIADD R4, R2, 0x400 ;  /* 0x0000040002047836 */ /* 0x000fce0000000000 */
.L_x_1641:
        /* <DEDUP_REMOVED lines=9> */
[----:B---3--:R-:W-:Y:S05]  /*16b70*/  @P0 BRA.U.ANY `(.L_x_1641) ;  /* 0xfffffffd00d80947 */ /* 0x008fea000393ffff */
[----:B------:R-:W-:Y:S01]  /*16b80*/  PLOP3.LUT P0, PT, PT, PT, PT, 0x80, 0x0 ;  /* 0x000000000000781c */ /* 0x000fe20003f0f070 */
[----:B------:R-:W-:Y:S01]  /*16b90*/  VIADD R4, R2, 0x2400 ;  /* 0x0000240002047836 */ /* 0x000fe20000000000 */
[----:B------:R-:W-:Y:S01]  /*16ba0*/  UMOV UR6, 0x0 ;  /* 0x0000000000067882 */ /* 0x000fe20000000000 */
[----:B------:R-:W-:Y:S01]  /*16bb0*/  UMOV UR7, 0x14f00000 ;  /* 0x14f0000000077882 */ /* 0x000fe20000000000 */
[----:B------:R-:W-:-:S09]  /*16bc0*/  UMOV UR10, 0x40 ;  /* 0x00000040000a7882 */ /* 0x000fd20000000000 */
.L_x_1642:
        /* <DEDUP_REMOVED lines=15> */
.L_x_1643:
        /* <DEDUP_REMOVED lines=15> */
.L_x_1644:
        /* <DEDUP_REMOVED lines=10> */
.L_x_1636:
[----:B------:R-:W-:Y:S05]  /*16e50*/  BSYNC B0 ;  /* 0x0000000000007941 */ /* 0x000fea0003800000 */
.L_x_1635:
[----:B------:R-:W3:Y:S04]  /*16e60*/  LDL.LU R5, [R1+0x4] ;  /* 0x0000040001057983 */ /* 0x000ee80000300800 */
[----:B------:R-:W4:Y:S01]  /*16e70*/  LDL.LU R4, [R1+0x10] ;  /* 0x0000100001047983 */ /* 0x000f220000300800 */
[----:B---3--:R-:W-:-:S05]  /*16e80*/  VIADD R0, R5, 0x1 ;  /* 0x0000000105007836 */ /* 0x008fca0000000000 */
[----:B------:R-:W-:-:S04]  /*16e90*/  ISETP.NE.AND P0, PT, R0, 0x2, PT ;  /* 0x000000020000780c */ /* 0x000fc80003f05270 */
[----:B------:R-:W-:Y:S02]  /*16ea0*/  SEL R2, RZ, 0x1, P0 ;  /* 0x00000001ff027807 */ /* 0x000fe40000000000 */
[----:B------:R-:W-:Y:S02]  /*16eb0*/  SEL R0, R0, RZ, P0 ;  /* 0x000000ff00007207 */ /* 0x000fe40000000000 */
[----:B----4-:R-:W-:-:S03]  /*16ec0*/  LOP3.LUT R4, R4, R2, RZ, 0x3c, !PT ;  /* 0x0000000204047212 */ /* 0x010fc600078e3cff */
[----:B------:R3:W-:Y:S04]  /*16ed0*/  STL [R1+0x4], R0 ;  /* 0x0000040001007387 */ /* 0x0007e80000100800 */
[----:B------:R3:W-:Y:S02]  /*16ee0*/  STL [R1+0x10], R4 ;  /* 0x0000100401007387 */ /* 0x0007e40000100800 */
.L_x_1551:
[----:B------:R-:W-:Y:S05]  /*16ef0*/  BSYNC B7 ;  /* 0x0000000000077941 */ /* 0x000fea0003800000 */
.L_x_1549:
[----:B---3--:R-:W3:Y:S02]  /*16f00*/  LDL R0, [R1+0x18] ;  /* 0x0000180001007983 */ /* 0x008ee40000100800 */
[----:B---3--:R-:W-:-:S13]  /*16f10*/  LOP3.LUT P0, RZ, R0, 0x2, RZ, 0xc0, !PT ;  /* 0x0000000200ff7812 */ /* 0x008fda000780c0ff */
[----:B------:R-:W-:Y:S05]  /*16f20*/  @!P0 BRA `(.L_x_1645) ;  /* 0x0000000000288947 */ /* 0x000fea0003800000 */
[----:B------:R-:W-:Y:S05]  /*16f30*/  WARPSYNC.ALL ;  /* 0x0000000000007948 */ /* 0x000fea0003800000 */
[----:B------:R-:W3:Y:S08]  /*16f40*/  S2UR UR5, SR_CgaCtaId ;  /* 0x00000000000579c3 */ /* 0x000ef00000008800 */
[----:B------:R-:W-:Y:S06]  /*16f50*/  BAR.SYNC.DEFER_BLOCKING 0x5, 0x180 ;  /* 0x0146000000007b1d */ /* 0x000fec0000010000 */
[----:B------:R-:W-:-:S02]  /*16f60*/  UMOV UR4, 0x400 ;  /* 0x0000040000047882 */ /* 0x000fc40000000000 */
[----:B---3--:R-:W-:-:S06]  /*16f70*/  ULEA UR4, UR5, UR4, 0x18 ;  /* 0x0000000405047291 */ /* 0x008fcc000f8ec03f */
[----:B------:R-:W-:-:S05]  /*16f80*/  IMAD.U32 R0, RZ, RZ, UR4 ;  /* 0x00000004ff007e24 */ /* 0x000fca000f8e00ff */
[----:B------:R4:W3:Y:S04]  /*16f90*/  LDS.128 R16, [R0+0x308d0] ;  /* 0x0308d00000107984 */ /* 0x0008e80000000c00 */
[----:B------:R4:W-:Y:S01]  /*16fa0*/  STL [R1], R0 ;  /* 0x0000000001007387 */ /* 0x0009e20000100800 */
[----:B------:R-:W-:Y:S06]  /*16fb0*/  BAR.ARV 0x4, 0x180 ;  /* 0x0106000000007b1d */ /* 0x000fec0000002000 */
[----:B------:R-:W-:Y:S05]  /*16fc0*/  BRA `(.L_x_1646) ;  /* 0x0000000800e47947 */ /* 0x000fea0003800000 */
.L_x_1645:
[----:B------:R-:W3:Y:S01]  /*16fd0*/  S2R R0, SR_TID.X ;  /* 0x0000000000007919 */ /* 0x000ee20000002100 */
[----:B------:R-:W-:Y:S01]  /*16fe0*/  UMOV UR4, 0xffffffff ;  /* 0xffffffff00047882 */ /* 0x000fe20000000000 */
[----:B---3--:R-:W-:-:S04]  /*16ff0*/  LOP3.LUT R6, R0, 0x1f, RZ, 0xc0, !PT ;  /* 0x0000001f00067812 */ /* 0x008fc800078ec0ff */
[----:B------:R-:W-:Y:S01]  /*17000*/  ISETP.NE.AND P0, PT, R6, 0x1f, PT ;  /* 0x0000001f0600780c */ /* 0x000fe20003f05270 */
[----:B------:R-:W-:-:S12]  /*17010*/  BRA.DIV UR4, `(.L_x_1647) ;  /* 0x0000002204dc7947 */ /* 0x000fd8000b800000 */
[----:B------:R-:W-:Y:S01]  /*17020*/  IMAD.IADD R5, R19, 0x1, R6 ;  /* 0x0000000113057824 */ /* 0x000fe200078e0206 */
[----:B------:R-:W-:Y:S01]  /*17030*/  ULDC UR4, c[0x0][0xc3c] ;  /* 0x00030f0000047ab9 */ /* 0x000fe20000000800 */
[----:B------:R-:W-:-:S03]  /*17040*/  ULDC.64 UR6, c[0x0][0x208] ;  /* 0x0000820000067ab9 */ /* 0x000fc60000000a00 */
[----:B------:R-:W-:-:S13]  /*17050*/  ISETP.GE.OR P1, PT, R5, UR4, !P0 ;  /* 0x0000000405007c0c */ /* 0x000fda000c726670 */
[----:B------:R-:W3:Y:S02]  /*17060*/  @!P1 LDC.64 R2, c[0x0][0xc80] ;  /* 0x00032000ff029b82 */ /* 0x000ee40000000a00 */
[----:B---3--:R-:W-:-:S06]  /*17070*/  @!P1 IMAD.WIDE R2, R5, 0x4, R2 ;  /* 0x0000000405029825 */ /* 0x008fcc00078e0202 */
[----:B------:R3:W4:Y:S01]  /*17080*/  @!P1 LDG.E R3, desc[UR6][R2.64] ;  /* 0x0000000602039981 */ /* 0x000722000c1e1900 */
[C---:B------:R-:W-:Y:S02]  /*17090*/  ISETP.GE.U32.AND P2, PT, R6.reuse, 0x2, PT ;  /* 0x000000020600780c */ /* 0x040fe40003f46070 */
[C---:B------:R-:W-:Y:S01]  /*170a0*/  ISETP.GE.U32.AND P3, PT, R6.reuse, 0x4, PT ;  /* 0x000000040600780c */ /* 0x040fe20003f66070 */
[----:B------:R-:W-:Y:S01]  /*170b0*/  SHFL.IDX PT, R0, R16, RZ, 0x1f ;  /* 0x00001fff10007589 */ /* 0x000fe200000e0000 */
[C---:B------:R-:W-:Y:S02]  /*170c0*/  ISETP.GE.U32.AND P4, PT, R6.reuse, 0x8, PT ;  /* 0x000000080600780c */ /* 0x040fe40003f86070 */
[C---:B------:R-:W-:Y:S01]  /*170d0*/  ISETP.GE.U32.AND P5, PT, R6.reuse, 0x10, PT ;  /* 0x000000100600780c */ /* 0x040fe20003fa6070 */
[----:B---3--:R-:W-:Y:S02]  /*170e0*/  IMAD.MOV.U32 R2, RZ, RZ, RZ ;  /* 0x000000ffff027224 */ /* 0x008fe400078e00ff */
[----:B----4-:R-:W-:Y:S01]  /*170f0*/  @!P1 IMAD.MOV.U32 R2, RZ, RZ, R3 ;  /* 0x000000ffff029224 */ /* 0x010fe200078e0003 */
[----:B------:R-:W-:-:S04]  /*17100*/  ISETP.NE.AND P1, PT, R6, RZ, PT ;  /* 0x000000ff0600720c */ /* 0x000fc80003f25270 */
[----:B------:R-:W3:Y:S02]  /*17110*/  SHFL.UP PT, R3, R2, 0x1, RZ ;  /* 0x0420000002037989 */ /* 0x000ee400000e00ff */
[----:B---3--:R-:W-:-:S05]  /*17120*/  SEL R5, R3, RZ, P1 ;  /* 0x000000ff03057207 */ /* 0x008fca0000800000 */
[----:B------:R-:W-:Y:S02]  /*17130*/  IMAD.IADD R3, R2, 0x1, R5 ;  /* 0x0000000102037824 */ /* 0x000fe400078e0205 */
[----:B------:R-:W-:Y:S04]  /*17140*/  SHFL.IDX PT, R5, R16, 0x1, 0x1f ;  /* 0x00201f0010057f89 */ /* 0x000fe800000e0000 */
[----:B------:R-:W3:Y:S02]  /*17150*/  SHFL.UP PT, R4, R3, 0x2, RZ ;  /* 0x0440000003047989 */ /* 0x000ee400000e00ff */
[----:B---3--:R-:W-:-:S05]  /*17160*/  SEL R4, R4, RZ, P2 ;  /* 0x000000ff04047207 */ /* 0x008fca0001000000 */
[----:B------:R-:W-:-:S05]  /*17170*/  IMAD.IADD R3, R3, 0x1, R4 ;  /* 0x0000000103037824 */ /* 0x000fca00078e0204 */
        /* <DEDUP_REMOVED lines=9> */
[----:B------:R3:W4:Y:S02]  /*17210*/  SHFL.IDX PT, R16, R3, 0x1f, 0x1f ;  /* 0x03e01f0003107f89 */ /* 0x00072400000e0000 */
.L_x_1713:
[----:B------:R-:W-:Y:S02]  /*17220*/  ULDC UR4, c[0x0][0xc38] ;  /* 0x00030e0000047ab9 */ /* 0x000fe40000000800 */
[----:B------:R-:W-:-:S04]  /*17230*/  IMAD.U32 R4, RZ, RZ, UR4 ;  /* 0x00000004ff047e24 */ /* 0x000fc8000f8e00ff */
[----:B----4-:R-:W-:-:S04]  /*17240*/  IMAD R16, R16, R4, RZ ;  /* 0x0000000410107224 */ /* 0x010fc800078e02ff */
[----:B------:R-:W-:-:S05]  /*17250*/  IMAD.IADD R5, R5, 0x1, R16 ;  /* 0x0000000105057824 */ /* 0x000fca00078e0210 */
[----:B------:R-:W-:-:S13]  /*17260*/  ISETP.GT.AND P6, PT, R5, R0, PT ;  /* 0x000000000500720c */ /* 0x000fda0003fc4270 */
[----:B------:R-:W-:Y:S05]  /*17270*/  @P6 BRA `(.L_x_1648) ;  /* 0x0000000000a06947 */ /* 0x000fea0003800000 */
.L_x_1653:
[----:B---3--:R-:W3:Y:S01]  /*17280*/  LDC R3, c[0x0][0xc3c] ;  /* 0x00030f00ff037b82 */ /* 0x008ee20000000800 */
[----:B------:R-:W-:-:S05]  /*17290*/  VIADD R19, R19, 0x1f ;  /* 0x0000001f13137836 */ /* 0x000fca0000000000 */
[----:B---3--:R-:W-:-:S13]  /*172a0*/  ISETP.GE.AND P6, PT, R19, R3, PT ;  /* 0x000000031300720c */ /* 0x008fda0003fc6270 */
[----:B------:R-:W-:Y:S05]  /*172b0*/  @P6 BRA `(.L_x_1649) ;  /* 0x0000000400dc6947 */ /* 0x000fea0003800000 */
[----:B------:R-:W3:Y:S01]  /*172c0*/  S2R R2, SR_TID.X ;  /* 0x0000000000027919 */ /* 0x000ee20000002100 */
[----:B------:R-:W-:Y:S01]  /*172d0*/  BSSY B0, `(.L_x_1650) ;  /* 0x000000a000007945 */ /* 0x000fe20003800000 */
[----:B---3--:R-:W-:-:S05]  /*172e0*/  LOP3.LUT R2, R2, 0x1f, RZ, 0xc0, !PT ;  /* 0x0000001f02027812 */ /* 0x008fca00078ec0ff */
[----:B------:R-:W-:Y:S02]  /*172f0*/  IMAD.IADD R4, R19, 0x1, R2 ;  /* 0x0000000113047824 */ /* 0x000fe400078e0202 */
[----:B------:R-:W-:-:S03]  /*17300*/  IMAD.MOV.U32 R2, RZ, RZ, RZ ;  /* 0x000000ffff027224 */ /* 0x000fc600078e00ff */
[----:B------:R-:W-:-:S13]  /*17310*/  ISETP.GE.OR P6, PT, R4, R3, !P0 ;  /* 0x000000030400720c */ /* 0x000fda00047c6670 */
[----:B------:R-:W-:Y:S05]  /*17320*/  @P6 BRA `(.L_x_1651) ;  /* 0x0000000000106947 */ /* 0x000fea0003800000 */
[----:B------:R-:W3:Y:S01]  /*17330*/  LDC.64 R2, c[0x0][0xc80] ;  /* 0x00032000ff027b82 */ /* 0x000ee20000000a00 */
[----:B------:R-:W-:Y:S01]  /*17340*/  ULDC.64 UR4, c[0x0][0x208] ;  /* 0x0000820000047ab9 */ /* 0x000fe20000000a00 */
[----:B---3--:R-:W-:-:S06]  /*17350*/  IMAD.WIDE R2, R4, 0x4, R2 ;  /* 0x0000000404027825 */ /* 0x008fcc00078e0202 */
[----:B------:R3:W5:Y:S02]  /*17360*/  LDG.E R2, desc[UR4][R2.64] ;  /* 0x0000000402027981 */ /* 0x000764000c1e1900 */
.L_x_1651:
[----:B------:R-:W-:Y:S05]  /*17370*/  BSYNC B0 ;  /* 0x0000000000007941 */ /* 0x000fea0003800000 */
.L_x_1650:
[----:B------:R-:W-:-:S03]  /*17380*/  UMOV UR4, 0xffffffff ;  /* 0xffffffff00047882 */ /* 0x000fc60000000000 */
[----:B------:R-:W-:Y:S05]  /*17390*/  BRA.DIV UR4, `(.L_x_1652) ;  /* 0x00000026043c7947 */ /* 0x000fea000b800000 */
[----:B-----5:R-:W3:Y:S02]  /*173a0*/  SHFL.UP PT, R14, R2, 0x1, RZ ;  /* 0x04200000020e7989 */ /* 0x020ee400000e00ff */
        /* <DEDUP_REMOVED lines=15> */
.L_x_1721:
[----:B------:R-:W-:Y:S02]  /*174a0*/  ULDC UR4, c[0x0][0xc38] ;  /* 0x00030e0000047ab9 */ /* 0x000fe40000000800 */
[----:B------:R-:W-:-:S04]  /*174b0*/  IMAD.U32 R4, RZ, RZ, UR4 ;  /* 0x00000004ff047e24 */ /* 0x000fc8000f8e00ff */
[----:B----4-:R-:W-:-:S04]  /*174c0*/  IMAD R16, R16, R4, RZ ;  /* 0x0000000410107224 */ /* 0x010fc800078e02ff */
[----:B------:R-:W-:-:S05]  /*174d0*/  IMAD.IADD R5, R16, 0x1, R5 ;  /* 0x0000000110057824 */ /* 0x000fca00078e0205 */
[----:B------:R-:W-:-:S13]  /*174e0*/  ISETP.GT.AND P6, PT, R5, R0, PT ;  /* 0x000000000500720c */ /* 0x000fda0003fc4270 */
[----:B------:R-:W-:Y:S05]  /*174f0*/  @!P6 BRA `(.L_x_1653) ;  /* 0xfffffffc0060e947 */ /* 0x000fea000383ffff */
.L_x_1648:
[----:B------:R-:W-:Y:S01]  /*17500*/  IMAD.IADD R16, R5, 0x1, -R16 ;  /* 0x0000000105107824 */ /* 0x000fe200078e0a10 */
[----:B------:R-:W-:-:S03]  /*17510*/  UMOV UR4, 0xffffffff ;  /* 0xffffffff00047882 */ /* 0x000fc60000000000 */
[----:B------:R-:W-:-:S05]  /*17520*/  IMAD R5, R3, R4, R16 ;  /* 0x0000000403057224 */ /* 0x000fca00078e0210 */
[----:B------:R-:W-:Y:S01]  /*17530*/  ISETP.GT.AND P6, PT, R5, R0, PT ;  /* 0x000000000500720c */ /* 0x000fe20003fc4270 */
[----:B------:R-:W-:-:S12]  /*17540*/  BRA.DIV UR4, `(.L_x_1654) ;  /* 0x0000002604a47947 */ /* 0x000fd8000b800000 */
[----:B------:R-:W-:-:S04]  /*17550*/  VOTE.ANY R5, PT, !P6 ;  /* 0x0000000000057806 */ /* 0x000fc800070e0100 */
[----:B------:R-:W4:Y:S02]  /*17560*/  POPC R6, R5 ;  /* 0x0000000500067309 */ /* 0x000f240000000000 */
[----:B----4-:R4:W0:Y:S02]  /*17570*/  SHFL.IDX PT, R17, R2, R6, 0x1f ;  /* 0x00001f0602117589 */ /* 0x01082400000e0000 */
.L_x_1725:
[----:B------:R-:W-:Y:S01]  /*17580*/  ISETP.NE.AND P0, PT, R5, RZ, PT ;  /* 0x000000ff0500720c */ /* 0x000fe20003f05270 */
[----:B------:R-:W-:-:S12]  /*17590*/  IMAD.MOV.U32 R5, RZ, RZ, RZ ;  /* 0x000000ffff057224 */ /* 0x000fd800078e00ff */
[----:B------:R-:W-:Y:S05]  /*175a0*/  @!P0 BRA `(.L_x_1655) ;  /* 0x0000000000148947 */ /* 0x000fea0003800000 */
[----:B------:R-:W-:Y:S01]  /*175b0*/  UMOV UR4, 0xffffffff ;  /* 0xffffffff00047882 */ /* 0x000fe20000000000 */
[----:B-1----:R-:W-:Y:S02]  /*175c0*/  VIADD R12, R6, 0xffffffff ;  /* 0xffffffff060c7836 */ /* 0x002fe40000000000 */
[----:B------:R-:W-:Y:S05]  /*175d0*/  BRA.DIV UR4, `(.L_x_1656) ;  /* 0x0000002604c87947 */ /* 0x000fea000b800000 */
[----:B---3--:R1:W3:Y:S02]  /*175e0*/  SHFL.IDX PT, R3, R3, R12, 0x1f ;  /* 0x00001f0c03037589 */ /* 0x0082e400000e0000 */
.L_x_1728:
[----:B---3--:R-:W-:-:S07]  /*175f0*/  IMAD.MOV.U32 R5, RZ, RZ, R3 ;  /* 0x000000ffff057224 */ /* 0x008fce00078e0003 */
.L_x_1655:
[----:B---34-:R-:W3:Y:S01]  /*17600*/  LDC.64 R2, c[0x0][0xc90] ;  /* 0x00032400ff027b82 */ /* 0x018ee20000000a00 */
[----:B------:R-:W-:Y:S01]  /*17610*/  IMAD.IADD R19, R6, 0x1, R19 ;  /* 0x0000000106137824 */ /* 0x000fe200078e0213 */
[----:B------:R-:W-:-:S03]  /*17620*/  ULDC.64 UR4, c[0x0][0x208] ;  /* 0x0000820000047ab9 */ /* 0x000fc60000000a00 */
[----:B---3--:R-:W-:-:S05]  /*17630*/  IMAD.WIDE R2, R19, 0x4, R2 ;  /* 0x0000000413027825 */ /* 0x008fca00078e0202 */
[----:B0-2---:R-:W2:Y:S01]  /*17640*/  LDG.E R7, desc[UR4][R2.64] ;  /* 0x0000000402077981 */ /* 0x005ea2000c1e1900 */
[----:B------:R-:W-:-:S04]  /*17650*/  IMAD R16, R5, R4, R16 ;  /* 0x0000000405107224 */ /* 0x000fc800078e0210 */
[----:B------:R-:W-:Y:S02]  /*17660*/  IMAD.IADD R0, R0, 0x1, -R16 ;  /* 0x0000000100007824 */ /* 0x000fe400078e0a10 */
[----:B--2---:R-:W-:-:S05]  /*17670*/  IMAD R6, R17, R7, RZ ;  /* 0x0000000711067224 */ /* 0x004fca00078e02ff */
[----:B------:R-:W-:-:S04]  /*17680*/  IABS R8, R6 ;  /* 0x0000000600087213 */ /* 0x000fc80000000000 */
[----:B------:R-:W0:Y:S08]  /*17690*/  I2F.RP R2, R8 ;  /* 0x0000000800027306 */ /* 0x000e300000209400 */
[----:B0-----:R-:W0:Y:S02]  /*176a0*/  MUFU.RCP R2, R2 ;  /* 0x0000000200027308 */ /* 0x001e240000001000 */
[----:B0-----:R-:W-:-:S06]  /*176b0*/  VIADD R2, R2, 0xffffffe ;  /* 0x0ffffffe02027836 */ /* 0x001fcc0000000000 */
[----:B------:R-:W0:Y:S02]  /*176c0*/  F2I.FTZ.U32.TRUNC.NTZ R3, R2 ;  /* 0x0000000200037305 */ /* 0x000e24000021f000 */
[----:B0-----:R-:W-:-:S04]  /*176d0*/  IMAD.MOV R2, RZ, RZ, -R3 ;  /* 0x000000ffff027224 */ /* 0x001fc800078e0a03 */
[----:B------:R-:W-:Y:S02]  /*176e0*/  IMAD R5, R2, R8, RZ ;  /* 0x0000000802057224 */ /* 0x000fe400078e02ff */
[----:B------:R-:W-:-:S04]  /*176f0*/  IMAD.MOV.U32 R2, RZ, RZ, RZ ;  /* 0x000000ffff027224 */ /* 0x000fc800078e00ff */
[----:B------:R-:W-:Y:S01]  /*17700*/  IMAD.HI.U32 R2, R3, R5, R2 ;  /* 0x0000000503027227 */ /* 0x000fe200078e0002 */
[----:B------:R-:W-:Y:S02]  /*17710*/  IABS R3, R0 ;  /* 0x0000000000037213 */ /* 0x000fe40000000000 */
[----:B------:R-:W-:-:S03]  /*17720*/  IABS R5, R6 ;  /* 0x0000000600057213 */ /* 0x000fc60000000000 */
[----:B------:R-:W-:-:S04]  /*17730*/  IMAD.HI.U32 R2, R2, R3, RZ ;  /* 0x0000000302027227 */ /* 0x000fc800078e00ff */
[----:B------:R-:W-:-:S04]  /*17740*/  IMAD.MOV R5, RZ, RZ, -R5 ;  /* 0x000000ffff057224 */ /* 0x000fc800078e0a05 */
        /* <DEDUP_REMOVED lines=11> */
[----:B------:R-:W-:Y:S02]  /*17800*/  IMAD R5, R7, R2, RZ ;  /* 0x0000000207057224 */ /* 0x000fe400078e02ff */
[----:B------:R-:W-:Y:S02]  /*17810*/  IMAD.MOV R2, RZ, RZ, -R2 ;  /* 0x000000ffff027224 */ /* 0x000fe400078e0a02 */
[----:B------:R-:W-:Y:S02]  /*17820*/  IMAD.MOV R3, RZ, RZ, -R5 ;  /* 0x000000ffff037224 */ /* 0x000fe400078e0a05 */
[----:B------:R-:W-:-:S03]  /*17830*/  IMAD R0, R6, R2, R0 ;  /* 0x0000000206007224 */ /* 0x000fc600078e0200 */
[----:B------:R-:W-:-:S04]  /*17840*/  VIADDMNMX R4, R3, R4, R7, PT ;  /* 0x0000000403047246 */ /* 0x000fc80003800107 */
        /* <DEDUP_REMOVED lines=19> */
[C---:B------:R-:W-:Y:S01]  /*17980*/  LOP3.LUT R3, R0.reuse, R4, RZ, 0x3c, !PT ;  /* 0x0000000400037212 */ /* 0x040fe200078e3cff */
[----:B------:R-:W-:-:S03]  /*17990*/  IMAD.IADD R0, R0, 0x1, R5 ;  /* 0x0000000100007824 */ /* 0x000fc600078e0205 */
[----:B------:R-:W-:-:S07]  /*179a0*/  ISETP.GE.AND P2, PT, R3, RZ, PT ;  /* 0x000000ff0300720c */ /* 0x000fce0003f46270 */
[----:B------:R-:W-:-:S06]  /*179b0*/  @P0 VIADD R2, R2, 0x1 ;  /* 0x0000000102020836 */ /* 0x000fcc0000000000 */
[----:B------:R-:W-:Y:S01]  /*179c0*/  @!P2 IMAD.MOV R2, RZ, RZ, -R2 ;  /* 0x000000ffff02a224 */ /* 0x000fe200078e0a02 */
[----:B------:R-:W-:Y:S01]  /*179d0*/  @!P1 LOP3.LUT R2, RZ, R4, RZ, 0x33, !PT ;  /* 0x00000004ff029212 */ /* 0x000fe200078e33ff */
[----:B------:R-:W-:-:S04]  /*179e0*/  IMAD.MOV R4, RZ, RZ, -R4 ;  /* 0x000000ffff047224 */ /* 0x000fc800078e0a04 */
[----:B------:R-:W-:Y:S01]  /*179f0*/  IMAD R18, R2, R4, R0 ;  /* 0x0000000402127224 */ /* 0x000fe200078e0200 */
[----:B------:R-:W-:-:S05]  /*17a00*/  LOP3.LUT R2, RZ, R2, RZ, 0x33, !PT ;  /* 0x00000002ff027212 */ /* 0x000fca00078e33ff */
[----:B------:R-:W-:Y:S01]  /*17a10*/  IMAD.IADD R17, R17, 0x1, R2 ;  /* 0x0000000111117824 */ /* 0x000fe200078e0202 */
[----:B------:R-:W-:Y:S06]  /*17a20*/  BRA `(.L_x_1657) ;  /* 0x00000000001c7947 */ /* 0x000fec0003800000 */
.L_x_1649:
[----:B------:R-:W-:Y:S01]  /*17a30*/  UMOV UR4, URZ ;  /* 0x0000003f00047c82 */ /* 0x000fe20008000000 */
[----:B------:R-:W-:Y:S01]  /*17a40*/  UMOV UR5, URZ ;  /* 0x0000003f00057c82 */ /* 0x000fe20008000000 */
[----:B------:R-:W-:Y:S01]  /*17a50*/  ULDC UR6, c[0x0][0xc3c] ;  /* 0x00030f0000067ab9 */ /* 0x000fe20000000800 */
[----:B------:R-:W-:Y:S02]  /*17a60*/  IMAD.MOV.U32 R16, RZ, RZ, R0 ;  /* 0x000000ffff107224 */ /* 0x000fe400078e0000 */
[----:B------:R-:W-:Y:S02]  /*17a70*/  IMAD.U32 R17, RZ, RZ, UR4 ;  /* 0x00000004ff117e24 */ /* 0x000fe4000f8e00ff */
[----:B------:R-:W-:Y:S02]  /*17a80*/  IMAD.U32 R18, RZ, RZ, UR5 ;  /* 0x00000005ff127e24 */ /* 0x000fe4000f8e00ff */
[----:B------:R-:W-:-:S07]  /*17a90*/  IMAD.U32 R19, RZ, RZ, UR6 ;  /* 0x00000006ff137e24 */ /* 0x000fce000f8e00ff */
.L_x_1657:
[----:B------:R3:W4:Y:S01]  /*17aa0*/  LDL R3, [R1] ;  /* 0x0000000001037983 */ /* 0x0007220000100800 */
[----:B------:R-:W5:Y:S01]  /*17ab0*/  S2R R0, SR_TID.X ;  /* 0x0000000000007919 */ /* 0x000f620000002100 */
[----:B------:R-:W-:Y:S05]  /*17ac0*/  WARPSYNC.ALL ;  /* 0x0000000000007948 */ /* 0x000fea0003800000 */
[----:B-----5:R-:W-:Y:S01]  /*17ad0*/  LOP3.LUT R0, R0, 0x1f, RZ, 0xc0, !PT ;  /* 0x0000001f00007812 */ /* 0x020fe200078ec0ff */
[----:B------:R-:W-:Y:S03]  /*17ae0*/  BAR.SYNC.DEFER_BLOCKING 0x4, 0x180 ;  /* 0x0106000000007b1d */ /* 0x000fe60000010000 */
[----:B------:R-:W-:-:S13]  /*17af0*/  ISETP.NE.AND P0, PT, R0, RZ, PT ;  /* 0x000000ff0000720c */ /* 0x000fda0003f05270 */
[----:B------:R-:W4:Y:S01]  /*17b00*/  @!P0 S2R R0, SR_CgaCtaId ;  /* 0x0000000000008919 */ /* 0x000f220000008800 */
[----:B------:R-:W-:-:S04]  /*17b10*/  @!P0 MOV R2, 0x400 ;  /* 0x0000040000028802 */ /* 0x000fc80000000f00 */
[----:B----4-:R-:W-:-:S05]  /*17b20*/  @!P0 LEA R3, R0, R2, 0x18 ;  /* 0x0000000200038211 */ /* 0x010fca00078ec0ff */
[----:B------:R3:W-:Y:S04]  /*17b30*/  @!P0 STS.128 [R3+0x308d0], R16 ;  /* 0x0308d01003008388 */ /* 0x0007e80000000c00 */
[----:B------:R3:W-:Y:S01]  /*17b40*/  @!P0 STL [R1], R3 ;  /* 0x0000000301008387 */ /* 0x0007e20000100800 */
[----:B------:R-:W-:Y:S06]  /*17b50*/  BAR.ARV 0x5, 0x180 ;  /* 0x0146000000007b1d */ /* 0x000fec0000002000 */
.L_x_1646:
[----:B------:R-:W-:Y:S02]  /*17b60*/  ULDC UR4, c[0x0][0xc3c] ;  /* 0x00030f0000047ab9 */ /* 0x000fe40000000800 */
[----:B---3--:R-:W-:-:S13]  /*17b70*/  ISETP.GE.AND P0, PT, R19, UR4, PT ;  /* 0x0000000413007c0c */ /* 0x008fda000bf06270 */
[----:B------:R-:W-:Y:S05]  /*17b80*/  @!P0 BRA `(.L_x_1658) ;  /* 0xffffff9c00148947 */ /* 0x000fea000383ffff */
[----:B------:R-:W-:Y:S05]  /*17b90*/  BSYNC B8 ;  /* 0x0000000000087941 */ /* 0x000fea0003800000 */
.L_x_1537:
[----:B----4-:R-:W3:Y:S01]  /*17ba0*/  LDL.LU R0, [R1+0x38] ;  /* 0x0000380001007983 */ /* 0x010ee20000300800 */
[----:B------:R-:W-:Y:S01]  /*17bb0*/  BSSY B0, `(.L_x_1659) ;  /* 0x000000b000007945 */ /* 0x000fe20003800000 */
[----:B------:R-:W4:Y:S01]  /*17bc0*/  S2R R5, SR_CgaCtaId ;  /* 0x0000000000057919 */ /* 0x000f220000008800 */
[----:B---3--:R-:W-:-:S05]  /*17bd0*/  VIADD R0, R0, 0x1 ;  /* 0x0000000100007836 */ /* 0x008fca0000000000 */
[----:B0-----:R-:W-:-:S04]  /*17be0*/  LEA.HI R2, R0, R0, RZ, 0x1 ;  /* 0x0000000000027211 */ /* 0x001fc800078f08ff */
[----:B------:R-:W-:-:S05]  /*17bf0*/  LOP3.LUT R3, R2, 0xfffffffe, RZ, 0xc0, !PT ;  /* 0xfffffffe02037812 */ /* 0x000fca00078ec0ff */
[----:B------:R-:W-:Y:S01]  /*17c00*/  IMAD.IADD R3, R0, 0x1, -R3 ;  /* 0x0000000100037824 */ /* 0x000fe200078e0a03 */
[----:B------:R-:W-:-:S04]  /*17c10*/  MOV R0, 0x400 ;  /* 0x0000040000007802 */ /* 0x000fc80000000f00 */
[----:B----4-:R-:W-:Y:S02]  /*17c20*/  LEA R0, R5, R0, 0x18 ;  /* 0x0000000005007211 */ /* 0x010fe400078ec0ff */
[----:B------:R-:W-:-:S04]  /*17c30*/  SHF.L.U32 R3, R3, 0x1f, RZ ;  /* 0x0000001f03037819 */ /* 0x000fc800000006ff */
[----:B------:R-:W0:Y:S02]  /*17c40*/  SYNCS.PHASECHK.TRANS64.TRYWAIT P0, [R0+URZ+0x30820], R3 ;  /* 0x03082003000075a7 */ /* 0x000e24000800017f */
[----:B0-----:R-:W-:Y:S05]  /*17c50*/  @!P0 BRA `(.L_x_1660) ;  /* 0x0000002000508947 */ /* 0x001fea0003800000 */
.L_x_1729:
[----:B------:R-:W-:Y:S05]  /*17c60*/  BSYNC B0 ;  /* 0x0000000000007941 */ /* 0x000fea0003800000 */
.L_x_1659:
[----:B------:R-:W-:-:S03]  /*17c70*/  UMOV UR4, 0xffffffff ;  /* 0xffffffff00047882 */ /* 0x000fc60000000000 */
[----:B------:R-:W-:Y:S05]  /*17c80*/  BRA.DIV UR4, `(.L_x_1661) ;  /* 0x0000002204587947 */ /* 0x000fea000b800000 */
[----:B------:R-:W3:Y:S02]  /*17c90*/  S2R R2, SR_TID.X ;  /* 0x0000000000027919 */ /* 0x000ee40000002100 */
[----:B---3--:R-:W-:-:S04]  /*17ca0*/  SHF.R.U32.HI R2, RZ, 0x5, R2 ;  /* 0x00000005ff027819 */ /* 0x008fc80000011602 */
[----:B------:R-:W-:-:S05]  /*17cb0*/  LOP3.LUT R2, R2, 0x3, RZ, 0xc0, !PT ;  /* 0x0000000302027812 */ /* 0x000fca00078ec0ff */
[----:B------:R3:W4:Y:S02]  /*17cc0*/  SHFL.IDX PT, R14, R2, RZ, 0x1f ;  /* 0x00001fff020e7589 */ /* 0x00072400000e0000 */
.L_x_1732:
[----:B----4-:R-:W-:Y:S01]  /*17cd0*/  ISETP.NE.AND P0, PT, R14, RZ, PT ;  /* 0x000000ff0e00720c */ /* 0x010fe20003f05270 */
[----:B------:R-:W-:-:S12]  /*17ce0*/  BSSY B0, `(.L_x_1662) ;  /* 0x0000029000007945 */ /* 0x000fd80003800000 */
[----:B------:R-:W-:Y:S05]  /*17cf0*/  @P0 BRA `(.L_x_1663) ;  /* 0x00000000009c0947 */ /* 0x000fea0003800000 */
[----:B------:R-:W-:-:S03]  /*17d00*/  UMOV UR4, 0xffffffff ;  /* 0xffffffff00047882 */ /* 0x000fc60000000000 */
[----:B------:R-:W-:Y:S05]  /*17d10*/  BRA.DIV UR4, `(.L_x_1664) ;  /* 0x0000002204687947 */ /* 0x000fea000b800000 */
[----:B------:R-:W-:-:S13]  /*17d20*/  ELECT P6, URZ, PT ;  /* 0x00000000003f782f */ /* 0x000fda00038c0000 */
.L_x_1735:
        /* <DEDUP_REMOVED lines=8> */
.L_x_1665:
[----:B0-----:R-:W3:Y:S04]  /*17db0*/  LDL R3, [R1+0x4] ;  /* 0x0000040001037983 */ /* 0x001ee80000100800 */
[----:B--2---:R-:W2:Y:S01]  /*17dc0*/  LDL.LU R7, [R1+0x10] ;  /* 0x0000100001077983 */ /* 0x004ea20000300800 */
[----:B------:R-:W-:-:S04]  /*17dd0*/  VIADD R2, R0, 0x30840 ;  /* 0x0003084000027836 */ /* 0x000fc80000000000 */
[C---:B---3--:R-:W-:Y:S02]  /*17de0*/  IMAD R6, R3.reuse, 0x8, R2 ;  /* 0x0000000803067824 */ /* 0x048fe400078e0202 */
[----:B------:R-:W-:Y:S01]  /*17df0*/  VIADD R3, R3, 0x1 ;  /* 0x0000000103037836 */ /* 0x000fe20000000000 */
[----:B--2---:R-:W-:-:S04]  /*17e00*/  SHF.L.U32 R5, R7, 0x1f, RZ ;  /* 0x0000001f07057819 */ /* 0x004fc800000006ff */
[C---:B------:R-:W-:Y:S01]  /*17e10*/  ISETP.NE.AND P1, PT, R3.reuse, 0x2, PT ;  /* 0x000000020300780c */ /* 0x040fe20003f25270 */
[----:B------:R-:W0:Y:S03]  /*17e20*/  SYNCS.PHASECHK.TRANS64.TRYWAIT P0, [R6+URZ], R5 ;  /* 0x00000005060075a7 */ /* 0x000e26000800017f */
[----:B------:R-:W-:Y:S02]  /*17e30*/  SEL R4, RZ, 0x1, P1 ;  /* 0x00000001ff047807 */ /* 0x000fe40000800000 */
[----:B------:R-:W-:Y:S02]  /*17e40*/  SEL R3, R3, RZ, P1 ;  /* 0x000000ff03037207 */ /* 0x000fe40000800000 */
[----:B------:R-:W-:-:S03]  /*17e50*/  LOP3.LUT R4, R7, R4, RZ, 0x3c, !PT ;  /* 0x0000000407047212 */ /* 0x000fc600078e3cff */
[----:B------:R-:W-:Y:S01]  /*17e60*/  IMAD R7, R3, 0x8, R2 ;  /* 0x0000000803077824 */ /* 0x000fe200078e0202 */
[----:B------:R-:W-:Y:S01]  /*17e70*/  SHF.L.U32 R2, R4, 0x1f, RZ ;  /* 0x0000001f04027819 */ /* 0x000fe200000006ff */
[----:B0-----:R-:W-:Y:S06]  /*17e80*/  @!P0 BRA `(.L_x_1666) ;  /* 0x00000020002c8947 */ /* 0x001fec0003800000 */
.L_x_1736:
[----:B------:R-:W2:Y:S02]  /*17e90*/  SYNCS.PHASECHK.TRANS64.TRYWAIT P0, [R7+URZ], R2 ;  /* 0x00000002070075a7 */ /* 0x000ea4000800017f */
[----:B--2---:R-:W-:Y:S05]  /*17ea0*/  @!P0 BRA `(.L_x_1667) ;  /* 0x0000002000388947 */ /* 0x004fea0003800000 */
.L_x_1737:
[----:B------:R-:W-:Y:S05]  /*17eb0*/  @!P2 BRA `(.L_x_1668) ;  /* 0x000000000004a947 */ /* 0x000fea0003800000 */
[----:B------:R-:W-:Y:S01]  /*17ec0*/  BPT.TRAP 0x1 ;  /* 0x000000040000795c */ /* 0x000fe20000300000 */
.L_x_1668:
[----:B------:R-:W3:Y:S01]  /*17ed0*/  LDL.LU R4, [R1+0x4] ;  /* 0x0000040001047983 */ /* 0x000ee20000300800 */
[----:B------:R-:W-:-:S04]  /*17ee0*/  VIADD R0, R0, 0x30860 ;  /* 0x0003086000007836 */ /* 0x000fc80000000000 */
[----:B---3--:R-:W-:-:S04]  /*17ef0*/  IMAD R4, R4, 0x8, R0 ;  /* 0x0000000804047824 */ /* 0x008fc800078e0200 */
[----:B------:R-:W3:Y:S02]  /*17f00*/  SYNCS.PHASECHK.TRANS64.TRYWAIT P0, [R4+URZ], R5 ;  /* 0x00000005040075a7 */ /* 0x000ee4000800017f */
[----:B---3--:R-:W-:Y:S05]  /*17f10*/  @!P0 BRA `(.L_x_1669) ;  /* 0x0000002000308947 */ /* 0x008fea0003800000 */
.L_x_1738:
[----:B------:R-:W-:-:S07]  /*17f20*/  IMAD R3, R3, 0x8, R0 ;  /* 0x0000000803037824 */ /* 0x000fce00078e0200 */
.L_x_1670:
[----:B----4-:R4:W0:Y:S02]  /*17f30*/  SYNCS.PHASECHK.TRANS64.TRYWAIT P0, [R3+URZ], R2 ;  /* 0x00000002030075a7 */ /* 0x010824000800017f */
[----:B0-----:R-:W-:Y:S05]  /*17f40*/  @!P0 NANOSLEEP.SYNCS 0x989680 ;  /* 0x009896800000895d */ /* 0x001fea0003900000 */
[----:B------:R-:W0:Y:S02]  /*17f50*/  @!P0 SYNCS.PHASECHK.TRANS64 P0, [R3+URZ], R2 ;  /* 0x00000002030085a7 */ /* 0x000e24000800007f */
[----:B0-----:R-:W-:Y:S05]  /*17f60*/  @!P0 BRA `(.L_x_1670) ;  /* 0xfffffffc00f08947 */ /* 0x001fea000383ffff */
.L_x_1663:
[----:B------:R-:W-:Y:S05]  /*17f70*/  BSYNC B0 ;  /* 0x0000000000007941 */ /* 0x000fea0003800000 */
.L_x_1662:
[----:B------:R-:W-:Y:S05]  /*17f80*/  EXIT ;  /* 0x000000000000794d */ /* 0x000fea0003800000 */
.L_x_1439:
[----:B0-----:R-:W-:-:S04]  /*17f90*/  IMAD.U32 R3, RZ, RZ, UR38 ;  /* 0x00000026ff037e24 */ /* 0x001fc8000f8e00ff */
[----:B------:R0:W1:Y:S03]  /*17fa0*/  SYNCS.PHASECHK.TRANS64.TRYWAIT P1, [R3+URZ+0x30800], R0 ;  /* 0x03080000030075a7 */ /* 0x000066000802017f */
[----:B-1----:R-:W-:Y:S05]  /*17fb0*/  @!P1 NANOSLEEP.SYNCS 0x989680 ;  /* 0x009896800000995d */ /* 0x002fea0003900000 */
[----:B------:R-:W1:Y:S02]  /*17fc0*/  @!P1 SYNCS.PHASECHK.TRANS64 P1, [R3+URZ+0x30800], R0 ;  /* 0x03080000030095a7 */ /* 0x000e64000802007f */
[----:B-1----:R-:W-:Y:S05]  /*17fd0*/  @!P1 BRA `(.L_x_1439) ;  /* 0xfffffffc00ec9947 */ /* 0x002fea000383ffff */
[----:B------:R-:W-:Y:S05]  /*17fe0*/  BRA `(.L_x_1671) ;  /* 0xfffffe9c00b87947 */ /* 0x000fea000383ffff */
.L_x_1443:
[----:B-1----:R1:W2:Y:S02]  /*17ff0*/  SYNCS.PHASECHK.TRANS64.TRYWAIT P2, [R5+URZ+0x30830], R0 ;  /* 0x03083000050075a7 */ /* 0x0022a4000804017f */
[----:B--2---:R-:W-:Y:S05]  /*18000*/  @!P2 NANOSLEEP.SYNCS 0x989680 ;  /* 0x009896800000a95d */ /* 0x004fea0003900000 */
[----:B------:R-:W2:Y:S02]  /*18010*/  @!P2 SYNCS.PHASECHK.TRANS64 P2, [R5+URZ+0x30830], R0 ;  /* 0x030830000500a5a7 */ /* 0x000ea4000804007f */
[----:B--2---:R-:W-:Y:S05]  /*18020*/  @!P2 BRA `(.L_x_1443) ;  /* 0xfffffffc00f0a947 */ /* 0x004fea000383ffff */
[----:B------:R-:W-:Y:S05]  /*18030*/  BRA `(.L_x_1442) ;  /* 0xfffffe9c00dc7947 */ /* 0x000fea000383ffff */
.L_x_1459:
[----:B-1----:R-:W-:-:S04]  /*18040*/  IMAD.U32 R152, RZ, RZ, UR7 ;  /* 0x00000007ff987e24 */ /* 0x002fc8000f8e00ff */
[----:B------:R1:W2:Y:S03]  /*18050*/  SYNCS.PHASECHK.TRANS64.TRYWAIT P2, [R152+URZ+0x30830], R21 ;  /* 0x03083015980075a7 */ /* 0x0002a6000804017f */
[----:B--2---:R-:W-:Y:S05]  /*18060*/  @!P2 NANOSLEEP.SYNCS 0x989680 ;  /* 0x009896800000a95d */ /* 0x004fea0003900000 */
[----:B------:R-:W2:Y:S02]  /*18070*/  @!P2 SYNCS.PHASECHK.TRANS64 P2, [R152+URZ+0x30830], R21 ;  /* 0x030830159800a5a7 */ /* 0x000ea4000804007f */
[----:B--2---:R-:W-:Y:S05]  /*18080*/  @!P2 BRA `(.L_x_1459) ;  /* 0xfffffffc00eca947 */ /* 0x004fea000383ffff */
[----:B------:R-:W-:Y:S05]  /*18090*/  BRA `(.L_x_1458) ;  /* 0xfffffec800c07947 */ /* 0x000fea000383ffff */
.L_x_1463:
[----:B0-----:R-:W-:-:S04]  /*180a0*/  IMAD.U32 R21, RZ, RZ, UR14 ;  /* 0x0000000eff157e24 */ /* 0x001fc8000f8e00ff */
[----:B------:R0:W2:Y:S03]  /*180b0*/  SYNCS.PHASECHK.TRANS64.TRYWAIT P2, [R21+URZ+0x30850], R0 ;  /* 0x03085000150075a7 */ /* 0x0000a6000804017f */
[----:B--2---:R-:W-:Y:S05]  /*180c0*/  @!P2 NANOSLEEP.SYNCS 0x989680 ;  /* 0x009896800000a95d */ /* 0x004fea0003900000 */
[----:B------:R-:W2:Y:S02]  /*180d0*/  @!P2 SYNCS.PHASECHK.TRANS64 P2, [R21+URZ+0x30850], R0 ;  /* 0x030850001500a5a7 */ /* 0x000ea4000804007f */
[----:B--2---:R-:W-:Y:S05]  /*180e0*/  @!P2 BRA `(.L_x_1463) ;  /* 0xfffffffc00eca947 */ /* 0x004fea000383ffff */
[----:B------:R-:W-:Y:S05]  /*180f0*/  BRA `(.L_x_1462) ;  /* 0xfffffed8005c7947 */ /* 0x000fea000383ffff */
.L_x_1480:
[----:B-1----:R-:W-:-:S04]  /*18100*/  IMAD.U32 R4, RZ, RZ, UR6 ;  /* 0x00000006ff047e24 */ /* 0x002fc8000f8e00ff */
[----:B------:R1:W2:Y:S03]  /*18110*/  SYNCS.PHASECHK.TRANS64.TRYWAIT P2, [R4+URZ+0x30830], R3 ;  /* 0x03083003040075a7 */ /* 0x0002a6000804017f */
[----:B--2---:R-:W-:Y:S05]  /*18120*/  @!P2 NANOSLEEP.SYNCS 0x989680 ;  /* 0x009896800000a95d */ /* 0x004fea0003900000 */
[----:B------:R-:W2:Y:S02]  /*18130*/  @!P2 SYNCS.PHASECHK.TRANS64 P2, [R4+URZ+0x30830], R3 ;  /* 0x030830030400a5a7 */ /* 0x000ea4000804007f */
[----:B--2---:R-:W-:Y:S05]  /*18140*/  @!P2 BRA `(.L_x_1480) ;  /* 0xfffffffc00eca947 */ /* 0x004fea000383ffff */
[----:B------:R-:W-:Y:S05]  /*18150*/  BRA `(.L_x_1479) ;  /* 0xfffffef8003c7947 */ /* 0x000fea000383ffff */
.L_x_1484:
[----:B01----:R-:W-:-:S04]  /*18160*/  IMAD.U32 R3, RZ, RZ, UR14 ;  /* 0x0000000eff037e24 */ /* 0x003fc8000f8e00ff */
[----:B------:R0:W1:Y:S03]  /*18170*/  SYNCS.PHASECHK.TRANS64.TRYWAIT P2, [R3+URZ+0x30850], R0 ;  /* 0x03085000030075a7 */ /* 0x000066000804017f */
[----:B-1----:R-:W-:Y:S05]  /*18180*/  @!P2 NANOSLEEP.SYNCS 0x989680 ;  /* 0x009896800000a95d */ /* 0x002fea0003900000 */
[----:B------:R-:W1:Y:S02]  /*18190*/  @!P2 SYNCS.PHASECHK.TRANS64 P2, [R3+URZ+0x30850], R0 ;  /* 0x030850000300a5a7 */ /* 0x000e64000804007f */
[----:B-1----:R-:W-:Y:S05]  /*181a0*/  @!P2 BRA `(.L_x_1484) ;  /* 0xfffffffc00eca947 */ /* 0x002fea000383ffff */
[----:B------:R-:W-:Y:S05]  /*181b0*/  BRA `(.L_x_1483) ;  /* 0xffffff0400d87947 */ /* 0x000fea000383ffff */
.L_x_1490:
[----:B-1----:R-:W-:-:S04]  /*181c0*/  IMAD.U32 R4, RZ, RZ, UR6 ;  /* 0x00000006ff047e24 */ /* 0x002fc8000f8e00ff */
[----:B------:R1:W2:Y:S03]  /*181d0*/  SYNCS.PHASECHK.TRANS64.TRYWAIT P2, [R4+URZ+0x30830], R3 ;  /* 0x03083003040075a7 */ /* 0x0002a6000804017f */
[----:B--2---:R-:W-:Y:S05]  /*181e0*/  @!P2 NANOSLEEP.SYNCS 0x989680 ;  /* 0x009896800000a95d */ /* 0x004fea0003900000 */
[----:B------:R-:W2:Y:S02]  /*181f0*/  @!P2 SYNCS.PHASECHK.TRANS64 P2, [R4+URZ+0x30830], R3 ;  /* 0x030830030400a5a7 */ /* 0x000ea4000804007f */
[----:B--2---:R-:W-:Y:S05]  /*18200*/  @!P2 BRA `(.L_x_1490) ;  /* 0xfffffffc00eca947 */ /* 0x004fea000383ffff */
[----:B------:R-:W-:Y:S05]  /*18210*/  BRA `(.L_x_1489) ;  /* 0xffffff1800587947 */ /* 0x000fea000383ffff */
.L_x_1494:
[----:B01----:R-:W-:-:S04]  /*18220*/  IMAD.U32 R3, RZ, RZ, UR10 ;  /* 0x0000000aff037e24 */ /* 0x003fc8000f8e00ff */
[----:B------:R0:W1:Y:S03]  /*18230*/  SYNCS.PHASECHK.TRANS64.TRYWAIT P2, [R3+URZ+0x30850], R0 ;  /* 0x03085000030075a7 */ /* 0x000066000804017f */
[----:B-1----:R-:W-:Y:S05]  /*18240*/  @!P2 NANOSLEEP.SYNCS 0x989680 ;  /* 0x009896800000a95d */ /* 0x002fea0003900000 */
[----:B------:R-:W1:Y:S02]  /*18250*/  @!P2 SYNCS.PHASECHK.TRANS64 P2, [R3+URZ+0x30850], R0 ;  /* 0x030850000300a5a7 */ /* 0x000e64000804007f */
[----:B-1----:R-:W-:Y:S05]  /*18260*/  @!P2 BRA `(.L_x_1494) ;  /* 0xfffffffc00eca947 */ /* 0x002fea000383ffff */
[----:B------:R-:W-:Y:S05]  /*18270*/  BRA `(.L_x_1493) ;  /* 0xffffff2400f47947 */ /* 0x000fea000383ffff */
.L_x_1507:
[----:B-1----:R-:W-:-:S04]  /*18280*/  IMAD.U32 R7, RZ, RZ, UR5 ;  /* 0x00000005ff077e24 */ /* 0x002fc8000f8e00ff */
[----:B------:R1:W2:Y:S03]  /*18290*/  SYNCS.PHASECHK.TRANS64.TRYWAIT P0, [R7+URZ+0x30850], R0 ;  /* 0x03085000070075a7 */ /* 0x0002a6000800017f */
[----:B--2---:R-:W-:Y:S05]  /*182a0*/  @!P0 NANOSLEEP.SYNCS 0x989680 ;  /* 0x009896800000895d */ /* 0x004fea0003900000 */
[----:B------:R-:W2:Y:S02]  /*182b0*/  @!P0 SYNCS.PHASECHK.TRANS64 P0, [R7+URZ+0x30850], R0 ;  /* 0x03085000070085a7 */ /* 0x000ea4000800007f */
[----:B--2---:R-:W-:Y:S05]  /*182c0*/  @!P0 BRA `(.L_x_1507) ;  /* 0xfffffffc00ec8947 */ /* 0x004fea000383ffff */
[----:B------:R-:W-:Y:S05]  /*182d0*/  BRA `(.L_x_1506) ;  /* 0xffffff4800e87947 */ /* 0x000fea000383ffff */
.L_x_1557:
        /* <DEDUP_REMOVED lines=11> */
.L_x_1673:
[----:B------:R-:W-:Y:S05]  /*18390*/  BSYNC B0 ;  /* 0x0000000000007941 */ /* 0x000fea0003800000 */
.L_x_1672:
[----:B------:R-:W-:Y:S05]  /*183a0*/  BRA `(.L_x_1674) ;  /* 0xffffffa000d47947 */ /* 0x000fea000383ffff */
.L_x_1559:
[----:B------:R-:W-:Y:S01]  /*183b0*/  BSSY B0, `(.L_x_1675) ;  /* 0x0000006000007945 */ /* 0x000fe20003800000 */
[----:B------:R-:W-:-:S07]  /*183c0*/  IMAD.MOV.U32 R15, RZ, RZ, -0x1 ;  /* 0xffffffffff0f7424 */ /* 0x000fce00078e00ff */
[----:B012-4-:R-:W-:Y:S05]  /*183d0*/  WARPSYNC.COLLECTIVE R15, `(.L_x_1676) ;  /* 0x000000000f0c7348 */ /* 0x017fea0003c00000 */
[----:B------:R-:W-:Y:S02]  /*183e0*/  ELECT P6, UR62, PT ;  /* 0x00000000003e782f */ /* 0x000fe400038c0000 */
[----:B------:R-:W-:Y:S01]  /*183f0*/  MOV R14, UR62 ;  /* 0x0000003e000e7c02 */ /* 0x000fe20008000f00 */
[----:B012-4-:R-:W-:Y:S10]  /*18400*/  ENDCOLLECTIVE ;  /* 0x000000000000791b */ /* 0x017ff40003800000 */
.L_x_1676:
[----:B------:R-:W-:Y:S05]  /*18410*/  BSYNC B0 ;  /* 0x0000000000007941 */ /* 0x000fea0003800000 */
.L_x_1675:
[----:B------:R-:W-:Y:S05]  /*18420*/  BRA `(.L_x_1677) ;  /* 0xffffffa000e07947 */ /* 0x000fea000383ffff */
.L_x_1561:
[----:B0-----:R0:W2:Y:S02]  /*18430*/  SYNCS.PHASECHK.TRANS64.TRYWAIT P0, [R0+URZ+0x30840], R2 ;  /* 0x03084002000075a7 */ /* 0x0010a4000800017f */
[----:B--2---:R-:W-:Y:S05]  /*18440*/  @!P0 NANOSLEEP.SYNCS 0x989680 ;  /* 0x009896800000895d */ /* 0x004fea0003900000 */
[----:B------:R-:W2:Y:S02]  /*18450*/  @!P0 SYNCS.PHASECHK.TRANS64 P0, [R0+URZ+0x30840], R2 ;  /* 0x03084002000085a7 */ /* 0x000ea4000800007f */
[----:B--2---:R-:W-:Y:S05]  /*18460*/  @!P0 BRA `(.L_x_1561) ;  /* 0xfffffffc00f08947 */ /* 0x004fea000383ffff */
[----:B------:R-:W-:Y:S05]  /*18470*/  BRA `(.L_x_1678) ;  /* 0xffffffa4004c7947 */ /* 0x000fea000383ffff */
.L_x_1565:
[----:B------:R-:W2:Y:S01]  /*18480*/  LDL.LU R11, [R1+0x30] ;  /* 0x00003000010b7983 */ /* 0x000ea20000300800 */
[----:B------:R-:W-:Y:S01]  /*18490*/  IMAD.MOV.U32 R13, RZ, RZ, R3 ;  /* 0x000000ffff0d7224 */ /* 0x000fe200078e0003 */
[----:B------:R-:W-:Y:S01]  /*184a0*/  LOP3.LUT R5, R5, 0x7f, RZ, 0xc0, !PT ;  /* 0x0000007f05057812 */ /* 0x000fe200078ec0ff */
[----:B------:R-:W-:Y:S02]  /*184b0*/  IMAD.MOV.U32 R12, RZ, RZ, RZ ;  /* 0x000000ffff0c7224 */ /* 0x000fe400078e00ff */
[----:B------:R-:W-:Y:S01]  /*184c0*/  IMAD.MOV.U32 R15, RZ, RZ, -0x1 ;  /* 0xffffffffff0f7424 */ /* 0x000fe200078e00ff */
[----:B------:R-:W-:-:S05]  /*184d0*/  SHF.R.U32.HI R0, RZ, 0x3, R5 ;  /* 0x00000003ff007819 */ /* 0x000fca0000011605 */
[----:B------:R-:W-:-:S04]  /*184e0*/  IMAD.IADD R0, R0, 0x1, R9 ;  /* 0x0000000100007824 */ /* 0x000fc800078e0209 */
[C---:B------:R-:W-:Y:S02]  /*184f0*/  VIADD R5, R0.reuse, 0x10 ;  /* 0x0000001000057836 */ /* 0x040fe40000000000 */
[----:B------:R-:W-:Y:S02]  /*18500*/  VIADD R9, R0, 0x60 ;  /* 0x0000006000097836 */ /* 0x000fe40000000000 */
[----:B--2---:R-:W-:Y:S02]  /*18510*/  IMAD R2, R11, R7, RZ ;  /* 0x000000070b027224 */ /* 0x004fe400078e02ff */
[----:B------:R-:W-:-:S03]  /*18520*/  IMAD.MOV.U32 R11, RZ, RZ, 0x181f ;  /* 0x0000181fff0b7424 */ /* 0x000fc600078e00ff */
[----:B------:R-:W-:-:S13]  /*18530*/  ISETP.GE.AND P5, PT, R0, R2, PT ;  /* 0x000000020000720c */ /* 0x000fda0003fa6270 */
[----:B-----5:R-:W-:Y:S05]  /*18540*/  WARPSYNC.COLLECTIVE R15, `(.L_x_1679) ;  /* 0x000000000f087348 */ /* 0x020fea0003c00000 */
[----:B------:R0:W1:Y:S02]  /*18550*/  SHFL.IDX P6, R14, R13, R12, R11 ;  /* 0x0000000c0d0e7389 */ /* 0x00006400000c000b */
[----:B01---5:R-:W-:Y:S01]  /*18560*/  ENDCOLLECTIVE ;  /* 0x000000000000791b */ /* 0x023fe20003800000 */
.L_x_1679:
[----:B------:R-:W-:Y:S02]  /*18570*/  IMAD.MOV.U32 R13, RZ, RZ, R4 ;  /* 0x000000ffff0d7224 */ /* 0x000fe400078e0004 */
[----:B------:R-:W-:-:S07]  /*18580*/  IMAD.MOV.U32 R6, RZ, RZ, R14 ;  /* 0x000000ffff067224 */ /* 0x000fce00078e000e */
[----:B------:R-:W-:Y:S05]  /*18590*/  WARPSYNC.COLLECTIVE R15, `(.L_x_1680) ;  /* 0x000000000f087348 */ /* 0x000fea0003c00000 */
[----:B------:R0:W1:Y:S02]  /*185a0*/  SHFL.IDX P6, R14, R13, R12, R11 ;  /* 0x0000000c0d0e7389 */ /* 0x00006400000c000b */
[----:B01----:R-:W-:Y:S01]  /*185b0*/  ENDCOLLECTIVE ;  /* 0x000000000000791b */ /* 0x003fe20003800000 */
.L_x_1680:
        /* <DEDUP_REMOVED lines=21> */
.L_x_1681:
[----:B------:R-:W-:Y:S02]  /*18710*/  IMAD.MOV.U32 R13, RZ, RZ, R4 ;  /* 0x000000ffff0d7224 */ /* 0x000fe400078e0004 */
[----:B------:R-:W-:-:S07]  /*18720*/  IMAD.MOV.U32 R6, RZ, RZ, R14 ;  /* 0x000000ffff067224 */ /* 0x000fce00078e000e */
[----:B------:R-:W-:Y:S05]  /*18730*/  WARPSYNC.COLLECTIVE R15, `(.L_x_1682) ;  /* 0x000000000f087348 */ /* 0x000fea0003c00000 */
[----:B------:R0:W1:Y:S02]  /*18740*/  SHFL.IDX P6, R14, R13, R12, R11 ;  /* 0x0000000c0d0e7389 */ /* 0x00006400000c000b */
[----:B01----:R-:W-:Y:S01]  /*18750*/  ENDCOLLECTIVE ;  /* 0x000000000000791b */ /* 0x003fe20003800000 */
.L_x_1682:
        /* <DEDUP_REMOVED lines=21> */
.L_x_1683:
[----:B------:R-:W-:Y:S02]  /*188b0*/  IMAD.MOV.U32 R13, RZ, RZ, R4 ;  /* 0x000000ffff0d7224 */ /* 0x000fe400078e0004 */
[----:B------:R-:W-:-:S07]  /*188c0*/  IMAD.MOV.U32 R6, RZ, RZ, R14 ;  /* 0x000000ffff067224 */ /* 0x000fce00078e000e */
[----:B------:R-:W-:Y:S05]  /*188d0*/  WARPSYNC.COLLECTIVE R15, `(.L_x_1684) ;  /* 0x000000000f087348 */ /* 0x000fea0003c00000 */
[----:B------:R0:W1:Y:S02]  /*188e0*/  SHFL.IDX P6, R14, R13, R12, R11 ;  /* 0x0000000c0d0e7389 */ /* 0x00006400000c000b */
[----:B01----:R-:W-:Y:S01]  /*188f0*/  ENDCOLLECTIVE ;  /* 0x000000000000791b */ /* 0x003fe20003800000 */
.L_x_1684:
        /* <DEDUP_REMOVED lines=21> */
.L_x_1685:
[----:B------:R-:W-:Y:S02]  /*18a50*/  IMAD.MOV.U32 R13, RZ, RZ, R4 ;  /* 0x000000ffff0d7224 */ /* 0x000fe400078e0004 */
[----:B------:R-:W-:-:S07]  /*18a60*/  IMAD.MOV.U32 R6, RZ, RZ, R14 ;  /* 0x000000ffff067224 */ /* 0x000fce00078e000e */
[----:B------:R-:W-:Y:S05]  /*18a70*/  WARPSYNC.COLLECTIVE R15, `(.L_x_1686) ;  /* 0x000000000f087348 */ /* 0x000fea0003c00000 */
[----:B------:R0:W1:Y:S02]  /*18a80*/  SHFL.IDX P6, R14, R13, R12, R11 ;  /* 0x0000000c0d0e7389 */ /* 0x00006400000c000b */
[----:B01----:R-:W-:Y:S01]  /*18a90*/  ENDCOLLECTIVE ;  /* 0x000000000000791b */ /* 0x003fe20003800000 */
.L_x_1686:
        /* <DEDUP_REMOVED lines=21> */
.L_x_1687:
[----:B------:R-:W-:Y:S02]  /*18bf0*/  IMAD.MOV.U32 R13, RZ, RZ, R4 ;  /* 0x000000ffff0d7224 */ /* 0x000fe400078e0004 */
[----:B------:R-:W-:-:S07]  /*18c00*/  IMAD.MOV.U32 R6, RZ, RZ, R14 ;  /* 0x000000ffff067224 */ /* 0x000fce00078e000e */
[----:B------:R-:W-:Y:S05]  /*18c10*/  WARPSYNC.COLLECTIVE R15, `(.L_x_1688) ;  /* 0x000000000f087348 */ /* 0x000fea0003c00000 */
[----:B------:R0:W1:Y:S02]  /*18c20*/  SHFL.IDX P6, R14, R13, R12, R11 ;  /* 0x0000000c0d0e7389 */ /* 0x00006400000c000b */
[----:B01----:R-:W-:Y:S01]  /*18c30*/  ENDCOLLECTIVE ;  /* 0x000000000000791b */ /* 0x003fe20003800000 */
.L_x_1688:
        /* <DEDUP_REMOVED lines=20> */
.L_x_1689:
[----:B------:R-:W-:Y:S02]  /*18d80*/  IMAD.MOV.U32 R13, RZ, RZ, R4 ;  /* 0x000000ffff0d7224 */ /* 0x000fe400078e0004 */
[----:B------:R-:W-:-:S07]  /*18d90*/  IMAD.MOV.U32 R6, RZ, RZ, R14 ;  /* 0x000000ffff067224 */ /* 0x000fce00078e000e */
[----:B------:R-:W-:Y:S05]  /*18da0*/  WARPSYNC.COLLECTIVE R15, `(.L_x_1690) ;  /* 0x000000000f087348 */ /* 0x000fea0003c00000 */
[----:B------:R0:W1:Y:S02]  /*18db0*/  SHFL.IDX P6, R14, R13, R12, R11 ;  /* 0x0000000c0d0e7389 */ /* 0x00006400000c000b */
[----:B01----:R-:W-:Y:S01]  /*18dc0*/  ENDCOLLECTIVE ;  /* 0x000000000000791b */ /* 0x003fe20003800000 */
.L_x_1690:
        /* <DEDUP_REMOVED lines=20> */
.L_x_1691:
[----:B------:R-:W-:Y:S02]  /*18f10*/  IMAD.MOV.U32 R13, RZ, RZ, R4 ;  /* 0x000000ffff0d7224 */ /* 0x000fe400078e0004 */
[----:B------:R-:W-:-:S07]  /*18f20*/  IMAD.MOV.U32 R5, RZ, RZ, R14 ;  /* 0x000000ffff057224 */ /* 0x000fce00078e000e */
[----:B------:R-:W-:Y:S05]  /*18f30*/  WARPSYNC.COLLECTIVE R15, `(.L_x_1692) ;  /* 0x000000000f087348 */ /* 0x000fea0003c00000 */
[----:B------:R0:W1:Y:S02]  /*18f40*/  SHFL.IDX P6, R14, R13, R12, R11 ;  /* 0x0000000c0d0e7389 */ /* 0x00006400000c000b */
[----:B01----:R-:W-:Y:S01]  /*18f50*/  ENDCOLLECTIVE ;  /* 0x000000000000791b */ /* 0x003fe20003800000 */
.L_x_1692:
        /* <DEDUP_REMOVED lines=19> */
.L_x_1693:
[----:B------:R-:W-:Y:S02]  /*19090*/  IMAD.MOV.U32 R13, RZ, RZ, R4 ;  /* 0x000000ffff0d7224 */ /* 0x000fe400078e0004 */
[----:B------:R-:W-:-:S07]  /*190a0*/  IMAD.MOV.U32 R5, RZ, RZ, R14 ;  /* 0x000000ffff057224 */ /* 0x000fce00078e000e */
[----:B------:R-:W-:Y:S05]  /*190b0*/  WARPSYNC.COLLECTIVE R15, `(.L_x_1694) ;  /* 0x000000000f087348 */ /* 0x000fea0003c00000 */
[----:B------:R0:W1:Y:S02]  /*190c0*/  SHFL.IDX P6, R14, R13, R12, R11 ;  /* 0x0000000c0d0e7389 */ /* 0x00006400000c000b */
[----:B01----:R-:W-:Y:S01]  /*190d0*/  ENDCOLLECTIVE ;  /* 0x000000000000791b */ /* 0x003fe20003800000 */
.L_x_1694:
[----:B------:R-:W-:Y:S01]  /*190e0*/  IMAD.MOV.U32 R3, RZ, RZ, R14 ;  /* 0x000000ffff037224 */ /* 0x000fe200078e000e */
[----:B------:R-:W-:Y:S06]  /*190f0*/  BRA `(.L_x_1695) ;  /* 0xffffffa800287947 */ /* 0x000fec000383ffff */
.L_x_1570:
[----:B0-----:R-:W2:Y:S02]  /*19100*/  LDL R2, [R1] ;  /* 0x0000000001027983 */ /* 0x001ea40000100800 */
[----:B--2---:R0:W1:Y:S02]  /*19110*/  SYNCS.PHASECHK.TRANS64.TRYWAIT P0, [R2+URZ+0x30820], R0 ;  /* 0x03082000020075a7 */ /* 0x004064000800017f */
[----:B-1----:R-:W-:Y:S05]  /*19120*/  @!P0 NANOSLEEP.SYNCS 0x989680 ;  /* 0x009896800000895d */ /* 0x002fea0003900000 */
[----:B------:R-:W1:Y:S02]  /*19130*/  @!P0 SYNCS.PHASECHK.TRANS64 P0, [R2+URZ+0x30820], R0 ;  /* 0x03082000020085a7 */ /* 0x000e64000800007f */
[----:B-1----:R-:W-:Y:S05]  /*19140*/  @!P0 BRA `(.L_x_1570) ;  /* 0xfffffffc00ec8947 */ /* 0x002fea000383ffff */
[----:B------:R-:W-:Y:S05]  /*19150*/  BRA `(.L_x_1696) ;  /* 0xffffffa800a87947 */ /* 0x000fea000383ffff */
.L_x_1579:
[----:B-1----:R1:W2:Y:S02]  /*19160*/  SYNCS.PHASECHK.TRANS64.TRYWAIT P0, [R3+URZ+0x30840], R2 ;  /* 0x03084002030075a7 */ /* 0x0022a4000800017f */
[----:B--2---:R-:W-:Y:S05]  /*19170*/  @!P0 NANOSLEEP.SYNCS 0x989680 ;  /* 0x009896800000895d */ /* 0x004fea0003900000 */
[----:B------:R-:W2:Y:S02]  /*19180*/  @!P0 SYNCS.PHASECHK.TRANS64 P0, [R3+URZ+0x30840], R2 ;  /* 0x03084002030085a7 */ /* 0x000ea4000800007f */
[----:B--2---:R-:W-:Y:S05]  /*19190*/  @!P0 BRA `(.L_x_1579) ;  /* 0xfffffffc00f08947 */ /* 0x004fea000383ffff */
[----:B------:R-:W-:Y:S05]  /*191a0*/  BRA `(.L_x_1697) ;  /* 0xffffffac00787947 */ /* 0x000fea000383ffff */
.L_x_1587:
[----:B0-----:R0:W1:Y:S02]  /*191b0*/  SYNCS.PHASECHK.TRANS64.TRYWAIT P0, [R3+URZ+0x60], R2 ;  /* 0x00006002030075a7 */ /* 0x001064000800017f */
[----:B-1----:R-:W-:Y:S05]  /*191c0*/  @!P0 NANOSLEEP.SYNCS 0x989680 ;  /* 0x009896800000895d */ /* 0x002fea0003900000 */
[----:B------:R-:W1:Y:S02]  /*191d0*/  @!P0 SYNCS.PHASECHK.TRANS64 P0, [R3+URZ+0x60], R2 ;  /* 0x00006002030085a7 */ /* 0x000e64000800007f */
[----:B-1----:R-:W-:Y:S05]  /*191e0*/  @!P0 BRA `(.L_x_1587) ;  /* 0xfffffffc00f08947 */ /* 0x002fea000383ffff */
[----:B------:R-:W-:Y:S05]  /*191f0*/  BRA `(.L_x_1698) ;  /* 0xffffffb000d47947 */ /* 0x000fea000383ffff */
.L_x_1598:
[----:B-1----:R1:W2:Y:S02]  /*19200*/  SYNCS.PHASECHK.TRANS64.TRYWAIT P0, [R3+URZ+0x30840], R2 ;  /* 0x03084002030075a7 */ /* 0x0022a4000800017f */
[----:B--2---:R-:W-:Y:S05]  /*19210*/  @!P0 NANOSLEEP.SYNCS 0x989680 ;  /* 0x009896800000895d */ /* 0x004fea0003900000 */
[----:B------:R-:W2:Y:S02]  /*19220*/  @!P0 SYNCS.PHASECHK.TRANS64 P0, [R3+URZ+0x30840], R2 ;  /* 0x03084002030085a7 */ /* 0x000ea4000800007f */
[----:B--2---:R-:W-:Y:S05]  /*19230*/  @!P0 BRA `(.L_x_1598) ;  /* 0xfffffffc00f08947 */ /* 0x004fea000383ffff */
[----:B------:R-:W-:Y:S05]  /*19240*/  BRA `(.L_x_1699) ;  /* 0xffffffb800fc7947 */ /* 0x000fea000383ffff */
.L_x_1606:
[----:B0-----:R0:W1:Y:S02]  /*19250*/  SYNCS.PHASECHK.TRANS64.TRYWAIT P0, [R2+URZ+0x60], R3 ;  /* 0x00006003020075a7 */ /* 0x001064000800017f */
[----:B-1----:R-:W-:Y:S05]  /*19260*/  @!P0 NANOSLEEP.SYNCS 0x989680 ;  /* 0x009896800000895d */ /* 0x002fea0003900000 */
[----:B------:R-:W1:Y:S02]  /*19270*/  @!P0 SYNCS.PHASECHK.TRANS64 P0, [R2+URZ+0x60], R3 ;  /* 0x00006003020085a7 */ /* 0x000e64000800007f */
[----:B-1----:R-:W-:Y:S05]  /*19280*/  @!P0 BRA `(.L_x_1606) ;  /* 0xfffffffc00f08947 */ /* 0x002fea000383ffff */
[----:B------:R-:W-:Y:S05]  /*19290*/  BRA `(.L_x_1700) ;  /* 0xffffffc000587947 */ /* 0x000fea000383ffff */
.L_x_1617:
[----:B---3--:R3:W4:Y:S02]  /*192a0*/  SYNCS.PHASECHK.TRANS64.TRYWAIT P0, [R2+URZ+0x30840], R3 ;  /* 0x03084003020075a7 */ /* 0x008724000800017f */
[----:B----4-:R-:W-:Y:S05]  /*192b0*/  @!P0 NANOSLEEP.SYNCS 0x989680 ;  /* 0x009896800000895d */ /* 0x010fea0003900000 */
[----:B------:R-:W4:Y:S02]  /*192c0*/  @!P0 SYNCS.PHASECHK.TRANS64 P0, [R2+URZ+0x30840], R3 ;  /* 0x03084003020085a7 */ /* 0x000f24000800007f */
[----:B----4-:R-:W-:Y:S05]  /*192d0*/  @!P0 BRA `(.L_x_1617) ;  /* 0xfffffffc00f08947 */ /* 0x010fea000383ffff */
[----:B------:R-:W-:Y:S05]  /*192e0*/  BRA `(.L_x_1701) ;  /* 0xffffffc800447947 */ /* 0x000fea000383ffff */
.L_x_1625:
[----:B0-----:R0:W1:Y:S02]  /*192f0*/  SYNCS.PHASECHK.TRANS64.TRYWAIT P0, [R2+URZ+0x60], R5 ;  /* 0x00006005020075a7 */ /* 0x001064000800017f */
[----:B-1----:R-:W-:Y:S05]  /*19300*/  @!P0 NANOSLEEP.SYNCS 0x989680 ;  /* 0x009896800000895d */ /* 0x002fea0003900000 */
[----:B------:R-:W1:Y:S02]  /*19310*/  @!P0 SYNCS.PHASECHK.TRANS64 P0, [R2+URZ+0x60], R5 ;  /* 0x00006005020085a7 */ /* 0x000e64000800007f */
[----:B-1----:R-:W-:Y:S05]  /*19320*/  @!P0 BRA `(.L_x_1625) ;  /* 0xfffffffc00f08947 */ /* 0x002fea000383ffff */
[----:B------:R-:W-:Y:S05]  /*19330*/  BRA `(.L_x_1702) ;  /* 0xffffffcc00a07947 */ /* 0x000fea000383ffff */
.L_x_1638:
[----:B---3--:R3:W4:Y:S02]  /*19340*/  SYNCS.PHASECHK.TRANS64.TRYWAIT P0, [R0+URZ+0x30860], R2 ;  /* 0x03086002000075a7 */ /* 0x008724000800017f */
[----:B----4-:R-:W-:Y:S05]  /*19350*/  @!P0 NANOSLEEP.SYNCS 0x989680 ;  /* 0x009896800000895d */ /* 0x010fea0003900000 */
[----:B------:R-:W4:Y:S02]  /*19360*/  @!P0 SYNCS.PHASECHK.TRANS64 P0, [R0+URZ+0x30860], R2 ;  /* 0x03086002000085a7 */ /* 0x000f24000800007f */
[----:B----4-:R-:W-:Y:S05]  /*19370*/  @!P0 BRA `(.L_x_1638) ;  /* 0xfffffffc00f08947 */ /* 0x010fea000383ffff */
[----:B------:R-:W-:Y:S05]  /*19380*/  BRA `(.L_x_1703) ;  /* 0xffffffd400707947 */ /* 0x000fea000383ffff */
.L_x_1647:
[----:B------:R-:W-:Y:S01]  /*19390*/  BSSY B0, `(.L_x_1704) ;  /* 0x0000008000007945 */ /* 0x000fe20003800000 */
[----:B------:R-:W-:Y:S02]  /*193a0*/  IMAD.MOV.U32 R13, RZ, RZ, R16 ;  /* 0x000000ffff0d7224 */ /* 0x000fe400078e0010 */
[----:B-1----:R-:W-:Y:S02]  /*193b0*/  IMAD.MOV.U32 R12, RZ, RZ, RZ ;  /* 0x000000ffff0c7224 */ /* 0x002fe400078e00ff */
[----:B------:R-:W-:Y:S02]  /*193c0*/  IMAD.MOV.U32 R11, RZ, RZ, 0x1f ;  /* 0x0000001fff0b7424 */ /* 0x000fe400078e00ff */
[----:B------:R-:W-:-:S07]  /*193d0*/  IMAD.MOV.U32 R15, RZ, RZ, -0x1 ;  /* 0xffffffffff0f7424 */ /* 0x000fce00078e00ff */
[----:B0-2---:R-:W-:Y:S05]  /*193e0*/  WARPSYNC.COLLECTIVE R15, `(.L_x_1705) ;  /* 0x000000000f087348 */ /* 0x005fea0003c00000 */
[----:B------:R1:W3:Y:S02]  /*193f0*/  SHFL.IDX P6, R14, R13, R12, R11 ;  /* 0x0000000c0d0e7389 */ /* 0x0002e400000c000b */
[----:B0123--:R-:W-:Y:S01]  /*19400*/  ENDCOLLECTIVE ;  /* 0x000000000000791b */ /* 0x00ffe20003800000 */
.L_x_1705:
[----:B------:R-:W-:Y:S05]  /*19410*/  BSYNC B0 ;  /* 0x0000000000007941 */ /* 0x000fea0003800000 */
.L_x_1704:
[----:B------:R-:W-:Y:S02]  /*19420*/  IMAD.MOV.U32 R13, RZ, RZ, R16 ;  /* 0x000000ffff0d7224 */ /* 0x000fe400078e0010 */
[----:B------:R-:W-:Y:S02]  /*19430*/  IMAD.MOV.U32 R12, RZ, RZ, 0x1 ;  /* 0x00000001ff0c7424 */ /* 0x000fe400078e00ff */
[----:B------:R-:W-:Y:S02]  /*19440*/  IMAD.MOV.U32 R11, RZ, RZ, 0x1f ;  /* 0x0000001fff0b7424 */ /* 0x000fe400078e00ff */
[----:B------:R-:W-:Y:S02]  /*19450*/  IMAD.MOV.U32 R15, RZ, RZ, -0x1 ;  /* 0xffffffffff0f7424 */ /* 0x000fe400078e00ff */
[----:B------:R-:W-:Y:S02]  /*19460*/  IMAD.IADD R4, R19, 0x1, R6 ;  /* 0x0000000113047824 */ /* 0x000fe400078e0206 */
[----:B------:R-:W-:-:S07]  /*19470*/  IMAD.MOV.U32 R0, RZ, RZ, R14 ;  /* 0x000000ffff007224 */ /* 0x000fce00078e000e */
[----:B------:R-:W-:Y:S05]  /*19480*/  WARPSYNC.COLLECTIVE R15, `(.L_x_1706) ;  /* 0x000000000f087348 */ /* 0x000fea0003c00000 */
[----:B------:R0:W1:Y:S02]  /*19490*/  SHFL.IDX P6, R14, R13, R12, R11 ;  /* 0x0000000c0d0e7389 */ /* 0x00006400000c000b */
[----:B01----:R-:W-:Y:S01]  /*194a0*/  ENDCOLLECTIVE ;  /* 0x000000000000791b */ /* 0x003fe20003800000 */
.L_x_1706:
        /* <DEDUP_REMOVED lines=19> */
.L_x_1707:
        /* <DEDUP_REMOVED lines=8> */
.L_x_1708:
        /* <DEDUP_REMOVED lines=8> */
.L_x_1709:
        /* <DEDUP_REMOVED lines=8> */
.L_x_1710:
        /* <DEDUP_REMOVED lines=8> */
.L_x_1711:
        /* <DEDUP_REMOVED lines=9> */
.L_x_1712:
[----:B------:R-:W-:Y:S01]  /*19870*/  IMAD.MOV.U32 R16, RZ, RZ, R14 ;  /* 0x000000ffff107224 */ /* 0x000fe200078e000e */
[----:B------:R-:W-:Y:S06]  /*19880*/  BRA `(.L_x_1713) ;  /* 0xffffffd800647947 */ /* 0x000fec000383ffff */
.L_x_1652:
[----:B------:R-:W-:Y:S01]  /*19890*/  BSSY B0, `(.L_x_1714) ;  /* 0x0000008000007945 */ /* 0x000fe20003800000 */
[----:B-----5:R-:W-:Y:S02]  /*198a0*/  IMAD.MOV.U32 R13, RZ, RZ, R2 ;  /* 0x000000ffff0d7224 */ /* 0x020fe400078e0002 */
[----:B-1----:R-:W-:Y:S02]  /*198b0*/  IMAD.MOV.U32 R12, RZ, RZ, 0x1 ;  /* 0x00000001ff0c7424 */ /* 0x002fe400078e00ff */
[----:B------:R-:W-:Y:S02]  /*198c0*/  IMAD.MOV.U32 R11, RZ, RZ, RZ ;  /* 0x000000ffff0b7224 */ /* 0x000fe400078e00ff */
[----:B------:R-:W-:-:S07]  /*198d0*/  IMAD.MOV.U32 R15, RZ, RZ, -0x1 ;  /* 0xffffffffff0f7424 */ /* 0x000fce00078e00ff */
[----:B0-23--:R-:W-:Y:S05]  /*198e0*/  WARPSYNC.COLLECTIVE R15, `(.L_x_1715) ;  /* 0x000000000f087348 */ /* 0x00dfea0003c00000 */
[----:B------:R1:W4:Y:S02]  /*198f0*/  SHFL.UP P6, R14, R13, R12, R11 ;  /* 0x0400000c0d0e7389 */ /* 0x00032400000c000b */
[----:B01234-:R-:W-:Y:S01]  /*19900*/  ENDCOLLECTIVE ;  /* 0x000000000000791b */ /* 0x01ffe20003800000 */
.L_x_1715:
[----:B------:R-:W-:Y:S05]  /*19910*/  BSYNC B0 ;  /* 0x0000000000007941 */ /* 0x000fea0003800000 */
.L_x_1714:
[----:B------:R-:W-:Y:S01]  /*19920*/  SEL R3, R14, RZ, P1 ;  /* 0x000000ff0e037207 */ /* 0x000fe20000800000 */
[----:B------:R-:W-:Y:S02]  /*19930*/  IMAD.MOV.U32 R12, RZ, RZ, 0x2 ;  /* 0x00000002ff0c7424 */ /* 0x000fe400078e00ff */
[----:B------:R-:W-:Y:S02]  /*19940*/  IMAD.MOV.U32 R11, RZ, RZ, RZ ;  /* 0x000000ffff0b7224 */ /* 0x000fe400078e00ff */
[----:B------:R-:W-:Y:S02]  /*19950*/  IMAD.IADD R3, R2, 0x1, R3 ;  /* 0x0000000102037824 */ /* 0x000fe400078e0203 */
[----:B------:R-:W-:Y:S02]  /*19960*/  IMAD.MOV.U32 R15, RZ, RZ, -0x1 ;  /* 0xffffffffff0f7424 */ /* 0x000fe400078e00ff */
[----:B------:R-:W-:-:S07]  /*19970*/  IMAD.MOV.U32 R13, RZ, RZ, R3 ;  /* 0x000000ffff0d7224 */ /* 0x000fce00078e0003 */
[----:B------:R-:W-:Y:S05]  /*19980*/  WARPSYNC.COLLECTIVE R15, `(.L_x_1716) ;  /* 0x000000000f087348 */ /* 0x000fea0003c00000 */
[----:B------:R0:W1:Y:S02]  /*19990*/  SHFL.UP P6, R14, R13, R12, R11 ;  /* 0x0400000c0d0e7389 */ /* 0x00006400000c000b */
[----:B01----:R-:W-:Y:S01]  /*199a0*/  ENDCOLLECTIVE ;  /* 0x000000000000791b */ /* 0x003fe20003800000 */
.L_x_1716:
        /* <DEDUP_REMOVED lines=8> */
.L_x_1717:
        /* <DEDUP_REMOVED lines=8> */
.L_x_1718:
        /* <DEDUP_REMOVED lines=8> */
.L_x_1719:
        /* <DEDUP_REMOVED lines=9> */
.L_x_1720:
[----:B------:R-:W-:Y:S01]  /*19bc0*/  IMAD.MOV.U32 R16, RZ, RZ, R14 ;  /* 0x000000ffff107224 */ /* 0x000fe200078e000e */
[----:B------:R-:W-:Y:S06]  /*19bd0*/  BRA `(.L_x_1721) ;  /* 0xffffffd800307947 */ /* 0x000fec000383ffff */
.L_x_1654:
[----:B------:R-:W-:Y:S01]  /*19be0*/  BSSY B0, `(.L_x_1722) ;  /* 0x0000006000007945 */ /* 0x000fe20003800000 */
[----:B------:R-:W-:Y:S01]  /*19bf0*/  PLOP3.LUT P6, PT, P6, PT, PT, 0x8, 0x0 ;  /* 0x000000000000781c */ /* 0x000fe200037ce170 */
[----:B------:R-:W-:-:S12]  /*19c00*/  IMAD.MOV.U32 R15, RZ, RZ, -0x1 ;  /* 0xffffffffff0f7424 */ /* 0x000fd800078e00ff */
[----:B0123--:R-:W-:Y:S05]  /*19c10*/  WARPSYNC.COLLECTIVE R15, `(.L_x_1723) ;  /* 0x000000000f087348 */ /* 0x00ffea0003c00000 */
[----:B------:R-:W-:Y:S01]  /*19c20*/  VOTE.ANY R14, PT, P6 ;  /* 0x00000000000e7806 */ /* 0x000fe200030e0100 */
[----:B0123--:R-:W-:Y:S06]  /*19c30*/  ENDCOLLECTIVE ;  /* 0x000000000000791b */ /* 0x00ffec0003800000 */
.L_x_1723:
[----:B------:R-:W-:Y:S05]  /*19c40*/  BSYNC B0 ;  /* 0x0000000000007941 */ /* 0x000fea0003800000 */
.L_x_1722:
        /* <DEDUP_REMOVED lines=9> */
.L_x_1724:
[----:B------:R-:W-:Y:S01]  /*19ce0*/  IMAD.MOV.U32 R17, RZ, RZ, R14 ;  /* 0x000000ffff117224 */ /* 0x000fe200078e000e */
[----:B------:R-:W-:Y:S06]  /*19cf0*/  BRA `(.L_x_1725) ;  /* 0xffffffd800207947 */ /* 0x000fec000383ffff */
.L_x_1656:
[----:B------:R-:W-:Y:S01]  /*19d00*/  BSSY B0, `(.L_x_1726) ;  /* 0x0000007000007945 */ /* 0x000fe20003800000 */
[----:B------:R-:W-:Y:S02]  /*19d10*/  IMAD.MOV.U32 R13, RZ, RZ, R3 ;  /* 0x000000ffff0d7224 */ /* 0x000fe400078e0003 */
[----:B------:R-:W-:Y:S02]  /*19d20*/  IMAD.MOV.U32 R11, RZ, RZ, 0x1f ;  /* 0x0000001fff0b7424 */ /* 0x000fe400078e00ff */
[----:B------:R-:W-:-:S07]  /*19d30*/  IMAD.MOV.U32 R15, RZ, RZ, -0x1 ;  /* 0xffffffffff0f7424 */ /* 0x000fce00078e00ff */
[----:B0-234-:R-:W-:Y:S05]  /*19d40*/  WARPSYNC.COLLECTIVE R15, `(.L_x_1727) ;  /* 0x000000000f087348 */ /* 0x01dfea0003c00000 */
[----:B------:R1:W0:Y:S02]  /*19d50*/  SHFL.IDX P6, R14, R13, R12, R11 ;  /* 0x0000000c0d0e7389 */ /* 0x00022400000c000b */
[----:B01234-:R-:W-:Y:S01]  /*19d60*/  ENDCOLLECTIVE ;  /* 0x000000000000791b */ /* 0x01ffe20003800000 */
.L_x_1727:
[----:B------:R-:W-:Y:S05]  /*19d70*/  BSYNC B0 ;  /* 0x0000000000007941 */ /* 0x000fea0003800000 */
.L_x_1726:
[----:B------:R-:W-:Y:S01]  /*19d80*/  IMAD.MOV.U32 R3, RZ, RZ, R14 ;  /* 0x000000ffff037224 */ /* 0x000fe200078e000e */
[----:B------:R-:W-:Y:S06]  /*19d90*/  BRA `(.L_x_1728) ;  /* 0xffffffd800147947 */ /* 0x000fec000383ffff */
.L_x_1660:
[----:B0-----:R0:W3:Y:S02]  /*19da0*/  SYNCS.PHASECHK.TRANS64.TRYWAIT P0, [R0+URZ+0x30820], R3 ;  /* 0x03082003000075a7 */ /* 0x0010e4000800017f */
[----:B---3--:R-:W-:Y:S05]  /*19db0*/  @!P0 NANOSLEEP.SYNCS 0x989680 ;  /* 0x009896800000895d */ /* 0x008fea0003900000 */
[----:B------:R-:W3:Y:S02]  /*19dc0*/  @!P0 SYNCS.PHASECHK.TRANS64 P0, [R0+URZ+0x30820], R3 ;  /* 0x03082003000085a7 */ /* 0x000ee4000800007f */
[----:B---3--:R-:W-:Y:S05]  /*19dd0*/  @!P0 BRA `(.L_x_1660) ;  /* 0xfffffffc00f08947 */ /* 0x008fea000383ffff */
[----:B------:R-:W-:Y:S05]  /*19de0*/  BRA `(.L_x_1729) ;  /* 0xffffffdc009c7947 */ /* 0x000fea000383ffff */
.L_x_1661:
[----:B------:R-:W3:Y:S01]  /*19df0*/  S2R R2, SR_TID.X ;  /* 0x0000000000027919 */ /* 0x000ee20000002100 */
[----:B------:R-:W-:Y:S01]  /*19e00*/  BSSY B0, `(.L_x_1730) ;  /* 0x000000a000007945 */ /* 0x000fe20003800000 */
[----:B-1----:R-:W-:Y:S02]  /*19e10*/  IMAD.MOV.U32 R12, RZ, RZ, RZ ;  /* 0x000000ffff0c7224 */ /* 0x002fe400078e00ff */
[----:B------:R-:W-:Y:S02]  /*19e20*/  IMAD.MOV.U32 R11, RZ, RZ, 0x1f ;  /* 0x0000001fff0b7424 */ /* 0x000fe400078e00ff */
[----:B------:R-:W-:Y:S01]  /*19e30*/  IMAD.MOV.U32 R15, RZ, RZ, -0x1 ;  /* 0xffffffffff0f7424 */ /* 0x000fe200078e00ff */
[----:B---3--:R-:W-:-:S04]  /*19e40*/  SHF.R.U32.HI R2, RZ, 0x5, R2 ;  /* 0x00000005ff027819 */ /* 0x008fc80000011602 */
[----:B------:R-:W-:-:S05]  /*19e50*/  LOP3.LUT R2, R2, 0x3, RZ, 0xc0, !PT ;  /* 0x0000000302027812 */ /* 0x000fca00078ec0ff */
[----:B------:R-:W-:-:S07]  /*19e60*/  IMAD.MOV.U32 R13, RZ, RZ, R2 ;  /* 0x000000ffff0d7224 */ /* 0x000fce00078e0002 */
[----:B0-2---:R-:W-:Y:S05]  /*19e70*/  WARPSYNC.COLLECTIVE R15, `(.L_x_1731) ;  /* 0x000000000f087348 */ /* 0x005fea0003c00000 */
[----:B------:R1:W3:Y:S02]  /*19e80*/  SHFL.IDX P6, R14, R13, R12, R11 ;  /* 0x0000000c0d0e7389 */ /* 0x0002e400000c000b */
[----:B0123--:R-:W-:Y:S01]  /*19e90*/  ENDCOLLECTIVE ;  /* 0x000000000000791b */ /* 0x00ffe20003800000 */
.L_x_1731:
[----:B------:R-:W-:Y:S05]  /*19ea0*/  BSYNC B0 ;  /* 0x0000000000007941 */ /* 0x000fea0003800000 */
.L_x_1730:
[----:B------:R-:W-:Y:S05]  /*19eb0*/  BRA `(.L_x_1732) ;  /* 0xffffffdc00847947 */ /* 0x000fea000383ffff */
.L_x_1664:
[----:B------:R-:W-:Y:S01]  /*19ec0*/  BSSY B1, `(.L_x_1733) ;  /* 0x0000006000017945 */ /* 0x000fe20003800000 */
[----:B------:R-:W-:-:S07]  /*19ed0*/  IMAD.MOV.U32 R15, RZ, RZ, -0x1 ;  /* 0xffffffffff0f7424 */ /* 0x000fce00078e00ff */
[----:B0123--:R-:W-:Y:S05]  /*19ee0*/  WARPSYNC.COLLECTIVE R15, `(.L_x_1734) ;  /* 0x000000000f0c7348 */ /* 0x00ffea0003c00000 */
[----:B------:R-:W-:Y:S02]  /*19ef0*/  ELECT P6, UR62, PT ;  /* 0x00000000003e782f */ /* 0x000fe400038c0000 */
[----:B------:R-:W-:Y:S01]  /*19f00*/  MOV R14, UR62 ;  /* 0x0000003e000e7c02 */ /* 0x000fe20008000f00 */
[----:B0123--:R-:W-:Y:S10]  /*19f10*/  ENDCOLLECTIVE ;  /* 0x000000000000791b */ /* 0x00fff40003800000 */
.L_x_1734:
[----:B------:R-:W-:Y:S05]  /*19f20*/  BSYNC B1 ;  /* 0x0000000000017941 */ /* 0x000fea0003800000 */
.L_x_1733:
[----:B------:R-:W-:Y:S05]  /*19f30*/  BRA `(.L_x_1735) ;  /* 0xffffffdc007c7947 */ /* 0x000fea000383ffff */
.L_x_1666:
[----:B0-----:R0:W2:Y:S02]  /*19f40*/  SYNCS.PHASECHK.TRANS64.TRYWAIT P0, [R6+URZ], R5 ;  /* 0x00000005060075a7 */ /* 0x0010a4000800017f */
[----:B--2---:R-:W-:Y:S05]  /*19f50*/  @!P0 NANOSLEEP.SYNCS 0x989680 ;  /* 0x009896800000895d */ /* 0x004fea0003900000 */
[----:B------:R-:W2:Y:S02]  /*19f60*/  @!P0 SYNCS.PHASECHK.TRANS64 P0, [R6+URZ], R5 ;  /* 0x00000005060085a7 */ /* 0x000ea4000800007f */
[----:B--2---:R-:W-:Y:S05]  /*19f70*/  @!P0 BRA `(.L_x_1666) ;  /* 0xfffffffc00f08947 */ /* 0x004fea000383ffff */
[----:B------:R-:W-:Y:S05]  /*19f80*/  BRA `(.L_x_1736) ;  /* 0xffffffdc00c07947 */ /* 0x000fea000383ffff */
.L_x_1667:
[----:B--2---:R2:W3:Y:S02]  /*19f90*/  SYNCS.PHASECHK.TRANS64.TRYWAIT P0, [R7+URZ], R2 ;  /* 0x00000002070075a7 */ /* 0x0044e4000800017f */
[----:B---3--:R-:W-:Y:S05]  /*19fa0*/  @!P0 NANOSLEEP.SYNCS 0x989680 ;  /* 0x009896800000895d */ /* 0x008fea0003900000 */
[----:B------:R-:W3:Y:S02]  /*19fb0*/  @!P0 SYNCS.PHASECHK.TRANS64 P0, [R7+URZ], R2 ;  /* 0x00000002070085a7 */ /* 0x000ee4000800007f */
[----:B---3--:R-:W-:Y:S05]  /*19fc0*/  @!P0 BRA `(.L_x_1667) ;  /* 0xfffffffc00f08947 */ /* 0x008fea000383ffff */
[----:B------:R-:W-:Y:S05]  /*19fd0*/  BRA `(.L_x_1737) ;  /* 0xffffffdc00b47947 */ /* 0x000fea000383ffff */
.L_x_1669:
[----:B---3--:R3:W4:Y:S02]  /*19fe0*/  SYNCS.PHASECHK.TRANS64.TRYWAIT P0, [R4+URZ], R5 ;  /* 0x00000005040075a7 */ /* 0x008724000800017f */
[----:B----4-:R-:W-:Y:S05]  /*19ff0*/  @!P0 NANOSLEEP.SYNCS 0x989680 ;  /* 0x009896800000895d */ /* 0x010fea0003900000 */
[----:B------:R-:W4:Y:S02]  /*1a000*/  @!P0 SYNCS.PHASECHK.TRANS64 P0, [R4+URZ], R5 ;  /* 0x00000005040085a7 */ /* 0x000f24000800007f */
[----:B----4-:R-:W-:Y:S05]  /*1a010*/  @!P0 BRA `(.L_x_1669) ;  /* 0xfffffffc00f08947 */ /* 0x010fea000383ffff */
[----:B------:R-:W-:Y:S05]  /*1a020*/  BRA `(.L_x_1738) ;  /* 0xffffffdc00bc7947 */ /* 0x000fea000383ffff */
.L_x_1739:
        /* <DEDUP_REMOVED lines=13> */
.L_x_15298:


//--------------------- .text._ZN7cutlass13device_kernelIN5flash11enable_sm90INS1_16FlashAttnFwdSm90INS1_25CollectiveMainloopFwdSm90ILi2EN4cute5tupleIJNS5_1CILi1EEES8_S8_EEENS6_IJNS7_ILi128EEENS7_ILi64EEENS7_ILi256EEEEEELi256ENS_6half_tEfNS_4arch4Sm90ELb0ELb1ELb1ELb1ELb0ELb1ELb0ELb1ELb1ELb1ELb0ELb0EEENS1_21CollectiveEpilogueFwdINS6_IJSA_SC_SB_EEES9_SE_SG_Li256ELb1ELb1ELb0ELb0EEENS1_36VarlenDynamicPersistentTileSchedulerILi128ELi64ELi256ELi128ELb0ELb1ELb1ELb1ELb0ELb1EEEEEEEEEvNT_6ParamsE --------------------------
	.section	.text._ZN7cutlass13device_kernelIN5flash11enable_sm90INS1_16FlashAttnFwdSm90INS1_25CollectiveMainloopFwdSm90ILi2EN4cute5tupleIJNS5_1CILi1EEES8_S8_EEENS6_IJNS7_ILi128EEENS7_ILi64EEENS7_ILi256EEEEEELi256ENS_6half_tEfNS_4arch4Sm90ELb0ELb1ELb1ELb1ELb0ELb1ELb0ELb1ELb1ELb1ELb0ELb0EEENS1_21CollectiveEpilogueFwdINS6_IJSA_SC_SB_EEES9_SE_SG_Li256ELb1ELb1ELb0ELb0EEENS1_36VarlenDynamicPersistentTileSchedulerILi128ELi64ELi256ELi128ELb0ELb1ELb1ELb1ELb0ELb1EEEEEEEEEvNT_6ParamsE,"ax",@progbits
	.align	128
.text._ZN7cutlass13device_kernelIN5flash11enable_sm90INS1_16FlashAttnFwdSm90INS1_25CollectiveMainloopFwdSm90ILi2EN4cute5tupleIJNS5_1CILi1EEES8_S8_EEENS6_IJNS7_ILi128EEENS7_ILi64EEENS7_ILi256EEEEEELi256ENS_6half_tEfNS_4arch4Sm90ELb0ELb1ELb1ELb1ELb0ELb1ELb0ELb1ELb1ELb1ELb0ELb0EEENS1_21CollectiveEpilogueFwdINS6_IJSA_SC_SB_EEES9_SE_SG_Li256ELb1ELb1ELb0ELb0EEENS1_36VarlenDynamicPersistentTileSchedulerILi128ELi64ELi256ELi128ELb0ELb1ELb1ELb1ELb0ELb1EEEEEEEEEvNT_6ParamsE:
        .type           _ZN7cutlass13device_kernelIN5flash11enable_sm90INS1_16FlashAttnFwdSm90INS1_25CollectiveMainloopFwdSm90ILi2EN4cute5tupleIJNS5_1CILi1EEES8_S8_EEENS6_IJNS7_ILi128EEENS7_ILi64EEENS7_ILi256EEEEEELi256ENS_6half_tEfNS_4arch4Sm90ELb0ELb1ELb1ELb1ELb0ELb1ELb0ELb1ELb1ELb1ELb0ELb0EEENS1_21CollectiveEpilogueFwdINS6_IJSA_SC_SB_EEES9_SE_SG_Li256ELb1ELb1ELb0ELb0EEENS1_36VarlenDynamicPersistentTileSchedulerILi128ELi64ELi256ELi128ELb0ELb1ELb1ELb1ELb0ELb1EEEEEEEEEvNT_6ParamsE,@function
        .size           _ZN7cutlass13device_kernelIN5flash11enable_sm90INS1_16FlashAttnFwdSm90INS1_25CollectiveMainloopFwdSm90ILi2EN4cute5tupleIJNS5_1CILi1EEES8_S8_EEENS6_IJNS7_ILi128EEENS7_ILi64EEENS7_ILi256EEEEEELi256ENS_6half_tEfNS_4arch4Sm90ELb0ELb1ELb1ELb1ELb0ELb1ELb0ELb1ELb1ELb1ELb0ELb0EEENS1_21CollectiveEpilogueFwdINS6_IJSA_SC_SB_EEES9_SE_SG_Li256ELb1ELb1ELb0ELb0EEENS1_36VarlenDynamicPersistentTileSchedulerILi128ELi64ELi256ELi128ELb0ELb1ELb1ELb1ELb0ELb1EEEEEEEEEvNT_6ParamsE,(.L_x_15299 - _ZN7cutlass13device_kernelIN5flash11enable_sm90INS1_16FlashAttnFwdSm90INS1_25CollectiveMainloopFwdSm90ILi2EN4cute5tupleIJNS5_1CILi1EEES8_S8_EEENS6_IJNS7_ILi128EEENS7_ILi64EEENS7_ILi256EEEEEELi256ENS_6half_tEfNS_4arch4Sm90ELb0ELb1ELb1ELb1ELb0ELb1ELb0ELb1ELb1ELb1ELb0ELb0EEENS1_21CollectiveEpilogueFwdINS6_IJSA_SC_SB_EEES9_SE_SG_Li256ELb1ELb1ELb0ELb0EEENS1_36VarlenDynamicPersistentTileSchedulerILi128ELi64ELi256ELi128ELb0ELb1ELb1ELb1ELb0ELb1EEEEEEEEEvNT_6ParamsE)
        .other          _ZN7cutlass13device_kernelIN5flash11enable_sm90INS1_16FlashAttnFwdSm90INS1_25CollectiveMainloopFwdSm90ILi2EN4cute5tupleIJNS5_1CILi1EEES8_S8_EEENS6_IJNS7_ILi128EEENS7_ILi64EEENS7_ILi256EEEEEELi256ENS_6half_tEfNS_4arch4Sm90ELb0ELb1ELb1ELb1ELb0ELb1ELb0ELb1ELb1ELb1ELb0ELb0EEENS1_21CollectiveEpilogueFwdINS6_IJSA_SC_SB_EEES9_SE_SG_Li256ELb1ELb1ELb0ELb0EEENS1_36VarlenDynamicPersistentTileSchedulerILi128ELi64ELi256ELi128ELb0ELb1ELb1ELb1ELb0ELb1EEEEEEEEEvNT_6ParamsE,@"STO_CUDA_ENTRY STV_DEFAULT"
_ZN7cutlass13device_kernelIN5flash11enable_sm90INS1_16FlashAttnFwdSm90INS1_25CollectiveMainloopFwdSm90ILi2EN4cute5tupleIJNS5_1CILi1EEES8_S8_EEENS6_IJNS7_ILi128EEENS7_ILi64EEENS7_ILi256EEEEEELi256ENS_6half_tEfNS_4arch4Sm90ELb0ELb1ELb1ELb1ELb0ELb1ELb0ELb1ELb1ELb1ELb0ELb0EEENS1_21CollectiveEpilogueFwdINS6_IJSA_SC_SB_EEES9_SE_SG_Li256ELb1ELb1ELb0ELb0EEENS1_36VarlenDynamicPersistentTileSchedulerILi128ELi64ELi256ELi128ELb0ELb1ELb1ELb1ELb0ELb1EEEEEEEEEvNT_6ParamsE:
[----:B------:R-:W0:Y:S02]  /*0000*/  LDC R1, c[0x0][0x28] ;  /* 0x00000a00ff017b82 */ /* 0x000e240000000800 */
[----:B0-----:R-:W-:Y:S01]  /*0010*/  VIADD R1, R1, 0xffffff38 ;  /* 0xffffff3801017836 */ /* 0x001fe20000000000 */
[----:B------:R-:W0:Y:S01]  /*0020*/  S2R R4, SR_TID.X ;  /* 0x0000000000047919 */ /* 0x000e220000002100 */
[----:B------:R-:W-:Y:S01]  /*0030*/  ELECT P0, URZ, PT ;  /* 0x00000000003f782f */ /* 0x000fe20003800000 */
[----:B------:R-:W-:Y:S01]  /*0040*/  BSSY B0, `(.L_x_1740) ;  /* 0x0000013000007945 */ /* 0x000fe20003800000 */
[----:B0-----:R-:W-:-:S05]  /*0050*/  SHF.R.U32.HI R0, RZ, 0x5, R4 ;  /* 0x00000005ff007819 */ /* 0x001fca0000011604 */
[----:B------:R-:W0:Y:S02]  /*0060*/  SHFL.IDX PT, R2, R0, RZ, 0x1f ;  /* 0x00001fff00027589 */ /* 0x000e2400000e0000 */
[----:B0-----:R-:W-:-:S13]  /*0070*/  ISETP.EQ.AND P0, PT, R2, RZ, P0 ;  /* 0x000000ff0200720c */ /* 0x001fda0000702270 */
        /* <DEDUP_REMOVED lines=15> */
.L_x_1741:
[----:B------:R-:W-:Y:S05]  /*0170*/  BSYNC B0 ;  /* 0x0000000000007941 */ /* 0x000fea0003800000 */
.L_x_1740:
[----:B------:R-:W-:Y:S01]  /*0180*/  VOTEU.ANY UP0, P0 ;  /* 0x00000000003f7886 */ /* 0x000fe20000000100 */
[----:B------:R-:W0:Y:S01]  /*0190*/  SHFL.IDX PT, R2, R0, RZ, 0x1f ;  /* 0x00001fff00027589 */ /* 0x000e2200000e0000 */
[----:B------:R-:W-:Y:S01]  /*01a0*/  UMOV UR4, 0x80 ;  /* 0x0000008000047882 */ /* 0x000fe20000000000 */
[----:B------:R-:W-:Y:S01]  /*01b0*/  UMOV UR7, 0x100 ;  /* 0x0000010000077882 */ /* 0x000fe20000000000 */
[----:B------:R-:W-:Y:S01]  /*01c0*/  VOTEU.ANY UP1, P0 ;  /* 0x00000000003f7886 */ /* 0x000fe20000020100 */
[----:B------:R-:W1:Y:S01]  /*01d0*/  @UP0 S2UR UR8, SR_CgaCtaId ;  /* 0x00000000000809c3 */ /* 0x000e620000008800 */
[----:B------:R-:W-:Y:S01]  /*01e0*/  @UP0 UMOV UR6, 0x400 ;  /* 0x0000040000060882 */ /* 0x000fe20000000000 */
[----:B------:R-:W-:-:S04]  /*01f0*/  @UP0 UIADD3 UR4, -UR4, 0x100000, URZ ;  /* 0x0010000004040890 */ /* 0x000fc8000fffe13f */
[----:B------:R-:W-:Y:S02]  /*0200*/  @UP0 USHF.L.U32 UR5, UR4, 0xb, URZ ;  /* 0x0000000b04050899 */ /* 0x000fe4000800063f */
[----:B------:R-:W-:Y:S01]  /*0210*/  @UP0 USHF.L.U32 UR4, UR4, 0x1, URZ ;  /* 0x0000000104040899 */ /* 0x000fe2000800063f */
[----:B0-----:R-:W-:Y:S02]  /*0220*/  ISETP.NE.AND P1, PT, R2, RZ, PT ;  /* 0x000000ff0200720c */ /* 0x001fe40003f25270 */
[----:B------:R-:W-:Y:S01]  /*0230*/  SHF.R.U32.HI R2, RZ, 0x7, R4 ;  /* 0x00000007ff027819 */ /* 0x000fe20000011604 */
[----:B-1----:R-:W-:Y:S02]  /*0240*/  @UP0 ULEA UR8, UR8, UR6, 0x18 ;  /* 0x0000000608080291 */ /* 0x002fe4000f8ec03f */
[----:B------:R-:W-:-:S04]  /*0250*/  @UP0 UIADD3 UR6, -UR7, 0x100000, URZ ;  /* 0x0010000007060890 */ /* 0x000fc8000fffe13f */
[----:B------:R-:W-:Y:S02]  /*0260*/  @UP0 USHF.L.U32 UR7, UR6, 0xb, URZ ;  /* 0x0000000b06070899 */ /* 0x000fe4000800063f */
[----:B------:R-:W-:Y:S01]  /*0270*/  @UP0 USHF.L.U32 UR6, UR6, 0x1, URZ ;  /* 0x0000000106060899 */ /* 0x000fe2000800063f */
[----:B------:R-:W-:Y:S01]  /*0280*/  VOTEU.ANY UP0, P0 ;  /* 0x00000000003f7886 */ /* 0x000fe20000000100 */
[----:B------:R-:W0:Y:S04]  /*0290*/  SHFL.IDX PT, R2, R2, RZ, 0x1f ;  /* 0x00001fff02027589 */ /* 0x000e2800000e0000 */
[----:B------:R-:W1:Y:S02]  /*02a0*/  FENCE.VIEW.ASYNC.S ;  /* 0x00000000000073c6 */ /* 0x000e640000000000 */
[----:B-1----:R1:W2:Y:S04]  /*02b0*/  @UP0 SYNCS.EXCH.64 URZ, [UR8+0x30800], UR4 ;  /* 0x03080004083f05b2 */ /* 0x0022a80008000100 */
[----:B------:R1:W3:Y:S01]  /*02c0*/  @UP1 SYNCS.EXCH.64 URZ, [UR8+0x30820], UR6 ;  /* 0x03082006083f15b2 */ /* 0x0002e20008000100 */
[----:B------:R-:W-:Y:S05]  /*02d0*/  @P1 BRA `(.L_x_1742) ;  /* 0x0000000000481947 */ /* 0x000fea0003800000 */
[----:B-1----:R-:W1:Y:S01]  /*02e0*/  S2UR UR5, SR_CgaCtaId ;  /* 0x00000000000579c3 */ /* 0x002e620000008800 */
[----:B------:R-:W-:Y:S01]  /*02f0*/  UMOV UR4, 0x400 ;  /* 0x0000040000047882 */ /* 0x000fe20000000000 */
[----:B------:R-:W-:Y:S01]  /*0300*/  UMOV UR6, 0x1 ;  /* 0x0000000100067882 */ /* 0x000fe20000000000 */
[----:B------:R-:W-:Y:S01]  /*0310*/  UMOV UR7, 0x2 ;  /* 0x0000000200077882 */ /* 0x000fe20000000000 */
[----:B------:R-:W-:Y:S01]  /*0320*/  ELECT P0, URZ, PT ;  /* 0x00000000003f782f */ /* 0x000fe20003800000 */
[----:B-1----:R-:W-:Y:S02]  /*0330*/  ULEA UR8, UR5, UR4, 0x18 ;  /* 0x0000000405087291 */ /* 0x002fe4000f8ec03f */
[----:B------:R-:W-:-:S04]  /*0340*/  UIADD3 UR4, -UR6, 0x100000, URZ ;  /* 0x0010000006047890 */ /* 0x000fc8000fffe13f */
[----:B------:R-:W-:Y:S02]  /*0350*/  USHF.L.U32 UR5, UR4, 0xb, URZ ;  /* 0x0000000b04057899 */ /* 0x000fe4000800063f */
[----:B------:R-:W-:Y:S02]  /*0360*/  USHF.L.U32 UR4, UR4, 0x1, URZ ;  /* 0x0000000104047899 */ /* 0x000fe4000800063f */
[----:B------:R-:W-:-:S04]  /*0370*/  UIADD3 UR6, -UR7, 0x100000, URZ ;  /* 0x0010000007067890 */ /* 0x000fc8000fffe13f */
[----:B------:R-:W-:Y:S02]  /*0380*/  USHF.L.U32 UR7, UR6, 0xb, URZ ;  /* 0x0000000b06077899 */ /* 0x000fe4000800063f */
[----:B------:R-:W-:Y:S01]  /*0390*/  USHF.L.U32 UR6, UR6, 0x1, URZ ;  /* 0x0000000106067899 */ /* 0x000fe2000800063f */
[----:B------:R-:W1:Y:S03]  /*03a0*/  FENCE.VIEW.ASYNC.S ;  /* 0x00000000000073c6 */ /* 0x000e660000000000 */
[----:B-1----:R4:W1:Y:S08]  /*03b0*/  SYNCS.EXCH.64 URZ, [UR8+0x30830], UR4 ;  /* 0x03083004083f75b2 */ /* 0x0028700008000100 */
[----:B------:R4:W0:Y:S01]  /*03c0*/  SYNCS.EXCH.64 URZ, [UR8+0x30840], UR6 ;  /* 0x03084006083f75b2 */ /* 0x0008220008000100 */
[----:B------:R4:W0:Y:S01]  /*03d0*/  SYNCS.EXCH.64 URZ, [UR8+0x30838], UR4 ;  /* 0x03083804083f75b2 */ /* 0x0008220008000100 */
[----:B------:R4:W0:Y:S02]  /*03e0*/  SYNCS.EXCH.64 URZ, [UR8+0x30848], UR6 ;  /* 0x03084806083f75b2 */ /* 0x0008240008000100 */
[----:B----4-:R-:W-:Y:S01]  /*03f0*/  NOP ;  /* 0x0000000000007918 */ /* 0x010fe20000000000 */
.L_x_1742:
[----:B------:R-:W4:Y:S01]  /*0400*/  SHFL.IDX PT, R3, R0, RZ, 0x1f ;  /* 0x00001fff00037589 */ /* 0x000f2200000e0000 */
[----:B------:R-:W-:Y:S01]  /*0410*/  NOP ;  /* 0x0000000000007918 */ /* 0x000fe20000000000 */
[----:B----4-:R-:W-:-:S13]  /*0420*/  ISETP.NE.AND P0, PT, R3, RZ, PT ;  /* 0x000000ff0300720c */ /* 0x010fda0003f05270 */
        /* <DEDUP_REMOVED lines=19> */
.L_x_1743:
[----:B------:R-:W4:Y:S01]  /*0560*/  SHFL.IDX PT, R3, R0, RZ, 0x1f ;  /* 0x00001fff00037589 */ /* 0x000f2200000e0000 */
[----:B------:R-:W-:Y:S01]  /*0570*/  NOP ;  /* 0x0000000000007918 */ /* 0x000fe20000000000 */
[----:B----4-:R-:W-:-:S13]  /*0580*/  ISETP.NE.AND P0, PT, R3, RZ, PT ;  /* 0x000000ff0300720c */ /* 0x010fda0003f05270 */
[----:B------:R-:W-:Y:S05]  /*0590*/  @P0 BRA `(.L_x_1744) ;  /* 0x0000000000380947 */ /* 0x000fea0003800000 */
[----:B-1----:R-:W1:Y:S01]  /*05a0*/  S2UR UR5, SR_CgaCtaId ;  /* 0x00000000000579c3 */ /* 0x002e620000008800 */
[----:B------:R-:W-:Y:S01]  /*05b0*/  UMOV UR4, 0x400 ;  /* 0x0000040000047882 */ /* 0x000fe20000000000 */
[----:B------:R-:W-:Y:S01]  /*05c0*/  UMOV UR7, 0x1 ;  /* 0x0000000100077882 */ /* 0x000fe20000000000 */
[----:B------:R-:W-:Y:S01]  /*05d0*/  ELECT P0, URZ, PT ;  /* 0x00000000003f782f */ /* 0x000fe20003800000 */
[----:B-1----:R-:W-:Y:S02]  /*05e0*/  ULEA UR6, UR5, UR4, 0x18 ;  /* 0x0000000405067291 */ /* 0x002fe4000f8ec03f */
[----:B------:R-:W-:-:S04]  /*05f0*/  UIADD3 UR4, -UR7, 0x100000, URZ ;  /* 0x0010000007047890 */ /* 0x000fc8000fffe13f */
[----:B------:R-:W-:Y:S02]  /*0600*/  USHF.L.U32 UR5, UR4, 0xb, URZ ;  /* 0x0000000b04057899 */ /* 0x000fe4000800063f */
[----:B------:R-:W-:Y:S01]  /*0610*/  USHF.L.U32 UR4, UR4, 0x1, URZ ;  /* 0x0000000104047899 */ /* 0x000fe2000800063f */
[----:B------:R-:W1:Y:S11]  /*0620*/  FENCE.VIEW.ASYNC.S ;  /* 0x00000000000073c6 */ /* 0x000e760000000000 */
[----:B-1----:R4:W1:Y:S01]  /*0630*/  SYNCS.EXCH.64 URZ, [UR6+0x30870], UR4 ;  /* 0x03087004063f75b2 */ /* 0x0028620008000100 */
[----:B------:R4:W0:Y:S01]  /*0640*/  SYNCS.EXCH.64 URZ, [UR6+0x30880], UR4 ;  /* 0x03088004063f75b2 */ /* 0x0008220008000100 */
[----:B------:R4:W0:Y:S01]  /*0650*/  SYNCS.EXCH.64 URZ, [UR6+0x30878], UR4 ;  /* 0x03087804063f75b2 */ /* 0x0008220008000100 */
[----:B------:R4:W0:Y:S02]  /*0660*/  SYNCS.EXCH.64 URZ, [UR6+0x30888], UR4 ;  /* 0x03088804063f75b2 */ /* 0x0008240008000100 */
[----:B----4-:R-:W-:Y:S01]  /*0670*/  NOP ;  /* 0x0000000000007918 */ /* 0x010fe20000000000 */
.L_x_1744:
        /* <DEDUP_REMOVED lines=22> */
.L_x_1745:
        /* <DEDUP_REMOVED lines=22> */
.L_x_1746:
[----:B0-----:R-:W-:Y:S01]  /*0940*/  ISETP.NE.AND P0, PT, R2, RZ, PT ;  /* 0x000000ff0200720c */ /* 0x001fe20003f05270 */
[----:B------:R-:W-:Y:S01]  /*0950*/  IMAD.MOV.U32 R2, RZ, RZ, 0x1 ;  /* 0x00000001ff027424 */ /* 0x000fe200078e00ff */
[----:B------:R-:W-:Y:S01]  /*0960*/  NOP ;  /* 0x0000000000007918 */ /* 0x000fe20000000000 */
[----:B------:R-:W-:Y:S01]  /*0970*/  ULDC.64 UR60, c[0x0][0x208] ;  /* 0x00008200003c7ab9 */ /* 0x000fe20000000a00 */
[----:B------:R-:W-:Y:S02]  /*0980*/  BSSY B9, `(.L_x_1747) ;  /* 0x0002a8e000097945 */ /* 0x000fe40003800000 */
[----:B------:R-:W-:-:S05]  /*0990*/  SEL R2, R2, 0x2, !P0 ;  /* 0x0000000202027807 */ /* 0x000fca0004000000 */
[----:B------:R0:W-:Y:S01]  /*09a0*/  STL [R1+0x50], R2 ;  /* 0x0000500201007387 */ /* 0x0001e20000100800 */
[----:B-123--:R-:W-:Y:S06]  /*09b0*/  BAR.SYNC.DEFER_BLOCKING 0x0 ;  /* 0x0000000000007b1d */ /* 0x00efec0000010000 */
[----:B------:R-:W-:Y:S05]  /*09c0*/  @!P0 BRA `(.L_x_1748) ;  /* 0x00000214001c8947 */ /* 0x000fea0003800000 */
.L_x_1749:
        /* <DEDUP_REMOVED lines=8> */
[----:B-1----:R-:W-:-:S06]  /*0a50*/  ULEA UR4, UR5, UR4, 0x18 ;  /* 0x0000000405047291 */ /* 0x002fcc000f8ec03f */
[----:B------:R-:W-:Y:S01]  /*0a60*/  IMAD.U32 R16, RZ, RZ, UR4 ;  /* 0x00000004ff107e24 */ /* 0x000fe2000f8e00ff */
[----:B------:R-:W-:-:S04]  /*0a70*/  ULDC UR4, c[0x0][0xc3c] ;  /* 0x00030f0000047ab9 */ /* 0x000fc80000000800 */
[----:B------:R-:W1:Y:S01]  /*0a80*/  LDS.128 R60, [R16+0x308d0] ;  /* 0x0308d000103c7984 */ /* 0x000e620000000c00 */
[----:B------:R-:W-:Y:S06]  /*0a90*/  BAR.ARV 0x4, 0x180 ;  /* 0x0106000000007b1d */ /* 0x000fec0000002000 */
[----:B-1----:R-:W-:-:S13]  /*0aa0*/  ISETP.GE.AND P0, PT, R63, UR4, PT ;  /* 0x000000043f007c0c */ /* 0x002fda000bf06270 */
[----:B------:R-:W-:Y:S05]  /*0ab0*/  @P0 BRA `(.L_x_1750) ;  /* 0x000002a400e80947 */ /* 0x000fea0003800000 */
[----:B------:R-:W-:-:S05]  /*0ac0*/  VIADD R4, R4, 0xffffff80 ;  /* 0xffffff8004047836 */ /* 0x000fca0000000000 */
[----:B------:R-:W-:-:S04]  /*0ad0*/  SHF.R.S32.HI R3, RZ, 0x1f, R4 ;  /* 0x0000001fff037819 */ /* 0x000fc80000011404 */
[CC--:B------:R-:W-:Y:S02]  /*0ae0*/  LEA.HI R0, R3.reuse, R4.reuse, RZ, 0x7 ;  /* 0x0000000403007211 */ /* 0x0c0fe400078f38ff */
[CC--:B------:R-:W-:Y:S02]  /*0af0*/  LEA.HI R5, R3.reuse, R4.reuse, RZ, 0x5 ;  /* 0x0000000403057211 */ /* 0x0c0fe400078f28ff */
[----:B------:R-:W-:Y:S02]  /*0b00*/  LOP3.LUT R7, R0, 0xffffff80, RZ, 0xc0, !PT ;  /* 0xffffff8000077812 */ /* 0x000fe400078ec0ff */
[----:B0-----:R-:W-:Y:S01]  /*0b10*/  LEA.HI R2, R3, R4, RZ, 0x4 ;  /* 0x0000000403027211 */ /* 0x001fe200078f20ff */
[----:B------:R-:W-:Y:S01]  /*0b20*/  IMAD.SHL.U32 R6, R5, 0x20, RZ ;  /* 0x0000002005067824 */ /* 0x000fe200078e00ff */
[----:B------:R-:W-:Y:S02]  /*0b30*/  IADD3 R20, R4, -R7, RZ ;  /* 0x8000000704147210 */ /* 0x000fe40007ffe0ff */
[----:B------:R-:W-:-:S02]  /*0b40*/  SHF.R.S32.HI R5, RZ, 0x4, R2 ;  /* 0x00000004ff057819 */ /* 0x000fc40000011402 */
[----:B------:R-:W-:Y:S01]  /*0b50*/  SHF.R.S32.HI R9, RZ, 0x1f, R20 ;  /* 0x0000001fff097819 */ /* 0x000fe20000011414 */
[----:B------:R-:W-:Y:S01]  /*0b60*/  STL [R1+0x88], R20 ;  /* 0x0000881401007387 */ /* 0x000fe20000100800 */
[----:B------:R-:W-:Y:S02]  /*0b70*/  LEA.HI R218, R3, R4, RZ, 0x3 ;  /* 0x0000000403da7211 */ /* 0x000fe400078f18ff */
[----:B------:R-:W-:Y:S02]  /*0b80*/  LEA.HI R10, R9, R20, RZ, 0x2 ;  /* 0x00000014090a7211 */ /* 0x000fe400078f10ff */
[----:B------:R-:W-:Y:S02]  /*0b90*/  LEA.HI R7, R3, R4, RZ, 0x2 ;  /* 0x0000000403077211 */ /* 0x000fe400078f10ff */
[--C-:B------:R-:W-:Y:S02]  /*0ba0*/  SHF.R.S32.HI R11, RZ, 0x2, R10.reuse ;  /* 0x00000002ff0b7819 */ /* 0x100fe4000001140a */
[----:B------:R-:W-:-:S02]  /*0bb0*/  SHF.R.S32.HI R12, RZ, 0x1f, R10 ;  /* 0x0000001fff0c7819 */ /* 0x000fc4000001140a */
[----:B------:R-:W-:Y:S02]  /*0bc0*/  LEA.HI R8, R3, R4, RZ, 0x6 ;  /* 0x0000000403087211 */ /* 0x000fe400078f30ff */
[----:B------:R-:W-:Y:S02]  /*0bd0*/  LEA.HI R12, R12, R11, RZ, 0x3 ;  /* 0x0000000b0c0c7211 */ /* 0x000fe400078f18ff */
[----:B------:R-:W-:Y:S01]  /*0be0*/  SHF.R.S32.HI R14, RZ, 0x7, R0 ;  /* 0x00000007ff0e7819 */ /* 0x000fe20000011400 */
[----:B------:R-:W-:Y:S01]  /*0bf0*/  IMAD.SHL.U32 R8, R8, 0x8, RZ ;  /* 0x0000000808087824 */ /* 0x000fe200078e00ff */
[C---:B------:R-:W-:Y:S02]  /*0c00*/  LOP3.LUT R3, R2.reuse, 0x3fffff0, RZ, 0xc0, !PT ;  /* 0x03fffff002037812 */ /* 0x040fe400078ec0ff */
[----:B------:R-:W-:Y:S02]  /*0c10*/  LEA.HI R2, R2, R5, RZ, 0x1 ;  /* 0x0000000502027211 */ /* 0x000fe400078f08ff */
[----:B------:R-:W-:Y:S01]  /*0c20*/  LOP3.LUT R12, R12, 0xfffffff8, RZ, 0xc0, !PT ;  /* 0xfffffff80c0c7812 */ /* 0x000fe200078ec0ff */
[----:B------:R-:W-:Y:S01]  /*0c30*/  IMAD.IADD R3, R4, 0x1, -R3 ;  /* 0x0000000104037824 */ /* 0x000fe200078e0a03 */
[----:B------:R-:W-:-:S02]  /*0c40*/  LEA.HI R9, R9, R20, RZ, 0x5 ;  /* 0x0000001409097211 */ /* 0x000fc400078f28ff */
[----:B------:R-:W-:Y:S01]  /*0c50*/  LEA.HI R0, R0, R14, RZ, 0x1 ;  /* 0x0000000e00007211 */ /* 0x000fe200078f08ff */
[----:B------:R-:W-:Y:S01]  /*0c60*/  IMAD.IADD R12, R11, 0x1, -R12 ;  /* 0x000000010b0c7824 */ /* 0x000fe200078e0a0c */
[----:B------:R-:W-:Y:S02]  /*0c70*/  LOP3.LUT R13, R7, 0xfffffffc, RZ, 0xc0, !PT ;  /* 0xfffffffc070d7812 */ /* 0x000fe400078ec0ff */
[----:B------:R-:W-:Y:S02]  /*0c80*/  LOP3.LUT R7, R218, 0xfffffff8, RZ, 0xc0, !PT ;  /* 0xfffffff8da077812 */ /* 0x000fe400078ec0ff */
[----:B------:R-:W-:Y:S01]  /*0c90*/  LOP3.LUT R6, R6, 0xfffffc00, RZ, 0xc0, !PT ;  /* 0xfffffc0006067812 */ /* 0x000fe200078ec0ff */
[----:B------:R-:W-:Y:S01]  /*0ca0*/  IMAD.IADD R13, R4, 0x1, -R13 ;  /* 0x00000001040d7824 */ /* 0x000fe200078e0a0d */
[----:B------:R-:W-:Y:S01]  /*0cb0*/  LOP3.LUT R2, R2, 0x1ffffffe, RZ, 0xc0, !PT ;  /* 0x1ffffffe02027812 */ /* 0x000fe200078ec0ff */
[----:B------:R-:W-:Y:S01]  /*0cc0*/  IMAD.IADD R18, R4, 0x1, -R7 ;  /* 0x0000000104127824 */ /* 0x000fe200078e0a07 */
[----:B------:R-:W-:-:S02]  /*0cd0*/  SHF.R.S32.HI R9, RZ, 0x5, R9 ;  /* 0x00000005ff097819 */ /* 0x000fc40000011409 */
[----:B------:R-:W-:Y:S01]  /*0ce0*/  LOP3.LUT R0, R0, 0x3fffffe, RZ, 0xc0, !PT ;  /* 0x03fffffe00007812 */ /* 0x000fe200078ec0ff */
[----:B------:R-:W-:Y:S01]  /*0cf0*/  IMAD.IADD R2, R5, 0x1, -R2 ;  /* 0x0000000105027824 */ /* 0x000fe200078e0a02 */
[----:B------:R-:W-:Y:S01]  /*0d00*/  SHF.R.S32.HI R218, RZ, 0x3, R218 ;  /* 0x00000003ffda7819 */ /* 0x000fe200000114da */
[----:B------:R-:W-:Y:S01]  /*0d10*/  IMAD R9, R9, 0x10, R12 ;  /* 0x0000001009097824 */ /* 0x000fe200078e020c */
[----:B------:R-:W-:Y:S01]  /*0d20*/  LEA R3, R3, R6, 0x6 ;  /* 0x0000000603037211 */ /* 0x000fe200078e30ff */
[----:B------:R-:W-:Y:S01]  /*0d30*/  STL [R1+0x58], R18 ;  /* 0x0000581201007387 */ /* 0x000fe20000100800 */
[----:B------:R-:W-:Y:S01]  /*0d40*/  IADD3 R0, R14, -R0, RZ ;  /* 0x800000000e007210 */ /* 0x000fe20007ffe0ff */
[C---:B------:R-:W-:Y:S01]  /*0d50*/  VIADD R17, R218.reuse, 0x40 ;  /* 0x00000040da117836 */ /* 0x040fe20000000000 */
[----:B------:R-:W-:Y:S01]  /*0d60*/  IADD3 R21, R218, 0x20, RZ ;  /* 0x00000020da157810 */ /* 0x000fe20007ffe0ff */
[----:B------:R-:W-:Y:S01]  /*0d70*/  IMAD R2, R2, 0x8, R3 ;  /* 0x0000000802027824 */ /* 0x000fe200078e0203 */
[----:B------:R0:W-:Y:S01]  /*0d80*/  STL [R1+0xa8], R14 ;  /* 0x0000a80e01007387 */ /* 0x0001e20000100800 */
[----:B------:R-:W-:Y:S01]  /*0d90*/  IMAD R12, R0, 0x40, R9 ;  /* 0x00000040000c7824 */ /* 0x000fe200078e0209 */
[----:B------:R-:W-:Y:S01]  /*0da0*/  SHF.R.S32.HI R6, RZ, 0x1f, R17 ;  /* 0x0000001fff067819 */ /* 0x000fe20000011411 */
[----:B------:R-:W-:Y:S01]  /*0db0*/  IMAD.SHL.U32 R200, R18, 0x4, RZ ;  /* 0x0000000412c87824 */ /* 0x000fe200078e00ff */
[----:B------:R1:W-:Y:S01]  /*0dc0*/  STL [R1+0xb0], R2 ;  /* 0x0000b00201007387 */ /* 0x0003e20000100800 */
[----:B------:R-:W-:Y:S01]  /*0dd0*/  SHF.L.U32 R5, R17, 0x6, RZ ;  /* 0x0000000611057819 */ /* 0x000fe200000006ff */
[----:B------:R-:W-:Y:S01]  /*0de0*/  VIADD R15, R218, 0x60 ;  /* 0x00000060da0f7836 */ /* 0x000fe20000000000 */
[----:B------:R-:W-:Y:S01]  /*0df0*/  LEA.HI R6, R6, R17, RZ, 0x3 ;  /* 0x0000001106067211 */ /* 0x000fe200078f18ff */
[----:B------:R-:W-:Y:S01]  /*0e00*/  STL [R1+0xac], R12 ;  /* 0x0000ac0c01007387 */ /* 0x000fe20000100800 */
[----:B------:R-:W-:Y:S01]  /*0e10*/  IMAD.SHL.U32 R11, R218, 0x40, RZ ;  /* 0x00000040da0b7824 */ /* 0x000fe200078e00ff */
[----:B0-----:R-:W-:Y:S01]  /*0e20*/  LOP3.LUT R14, R8, 0xfffffe00, RZ, 0xc0, !PT ;  /* 0xfffffe00080e7812 */ /* 0x001fe200078ec0ff */
[C---:B------:R-:W-:Y:S01]  /*0e30*/  VIADD R235, R200.reuse, 0x40 ;  /* 0x00000040c8eb7836 */ /* 0x040fe20000000000 */
[----:B------:R-:W-:Y:S01]  /*0e40*/  SHF.R.S32.HI R8, RZ, 0x1f, R15 ;  /* 0x0000001fff087819 */ /* 0x000fe2000001140f */
[----:B------:R-:W-:Y:S01]  /*0e50*/  IMAD.SHL.U32 R0, R21, 0x40, RZ ;  /* 0x0000004015007824 */ /* 0x000fe200078e00ff */
[----:B-1----:R-:W-:Y:S01]  /*0e60*/  SHF.R.S32.HI R2, RZ, 0x1f, R21 ;  /* 0x0000001fff027819 */ /* 0x002fe20000011415 */
[----:B------:R0:W-:Y:S01]  /*0e70*/  STL [R1+0x40], R14 ;  /* 0x0000400e01007387 */ /* 0x0001e20000100800 */
[----:B------:R-:W-:Y:S01]  /*0e80*/  IMAD.IADD R226, R200, 0x1, R235 ;  /* 0x00000001c8e27824 */ /* 0x000fe200078e02eb */
[----:B------:R-:W-:Y:S01]  /*0e90*/  LOP3.LUT R30, R5, 0x1c0, RZ, 0xc0, !PT ;  /* 0x000001c0051e7812 */ /* 0x000fe200078ec0ff */
[----:B------:R-:W-:Y:S01]  /*0ea0*/  IMAD.SHL.U32 R7, R15, 0x40, RZ ;  /* 0x000000400f077824 */ /* 0x000fe200078e00ff */
[----:B------:R-:W2:Y:S01]  /*0eb0*/  LDL.LU R17, [R1+0x50] ;  /* 0x0000500001117983 */ /* 0x000ea20000300800 */
[----:B------:R-:W-:-:S02]  /*0ec0*/  LEA.HI R2, R2, R21, RZ, 0x3 ;  /* 0x0000001502027211 */ /* 0x000fc400078f18ff */
[----:B------:R-:W-:Y:S02]  /*0ed0*/  LEA.HI R8, R8, R15, RZ, 0x3 ;  /* 0x0000000f08087211 */ /* 0x000fe400078f18ff */
[----:B------:R-:W-:Y:S01]  /*0ee0*/  SHF.R.S32.HI R5, RZ, 0x1f, R226 ;  /* 0x0000001fff057819 */ /* 0x000fe200000114e2 */
[----:B------:R-:W-:Y:S01]  /*0ef0*/  IMAD.SHL.U32 R2, R2, 0x40, RZ ;  /* 0x0000004002027824 */ /* 0x000fe200078e00ff */
[----:B------:R-:W-:Y:S01]  /*0f00*/  LOP3.LUT R31, R0, 0x1c0, RZ, 0xc0, !PT ;  /* 0x000001c0001f7812 */ /* 0x000fe200078ec0ff */
[----:B------:R-:W-:Y:S01]  /*0f10*/  IMAD.SHL.U32 R8, R8, 0x40, RZ ;  /* 0x0000004008087824 */ /* 0x000fe200078e00ff */
[CC--:B------:R-:W-:Y:S02]  /*0f20*/  LEA.HI R0, R5.reuse, R226.reuse, RZ, 0x6 ;  /* 0x000000e205007211 */ /* 0x0c0fe400078f30ff */
[----:B------:R-:W-:Y:S02]  /*0f30*/  LEA.HI R5, R5, R226, RZ, 0x3 ;  /* 0x000000e205057211 */ /* 0x000fe400078f18ff */
[----:B------:R-:W-:-:S02]  /*0f40*/  LOP3.LUT R29, R7, 0x1c0, RZ, 0xc0, !PT ;  /* 0x000001c0071d7812 */ /* 0x000fc400078ec0ff */
[----:B------:R-:W-:Y:S01]  /*0f50*/  LOP3.LUT R27, R2, 0xfffffe00, RZ, 0xc0, !PT ;  /* 0xfffffe00021b7812 */ /* 0x000fe200078ec0ff */
[----:B------:R-:W-:Y:S01]  /*0f60*/  IMAD.SHL.U32 R2, R0, 0x80, RZ ;  /* 0x0000008000027824 */ /* 0x000fe200078e00ff */
[----:B------:R-:W-:Y:S02]  /*0f70*/  LOP3.LUT R3, R11, 0x1c0, RZ, 0xc0, !PT ;  /* 0x000001c00b037812 */ /* 0x000fe400078ec0ff */
[----:B------:R-:W-:Y:S02]  /*0f80*/  LOP3.LUT R23, R8, 0xfffffe00, RZ, 0xc0, !PT ;  /* 0xfffffe0008177812 */ /* 0x000fe400078ec0ff */
[----:B------:R-:W-:Y:S02]  /*0f90*/  LOP3.LUT R0, R5, 0x38, RZ, 0xc0, !PT ;  /* 0x0000003805007812 */ /* 0x000fe400078ec0ff */
[----:B------:R-:W-:Y:S02]  /*0fa0*/  LEA.HI R4, R13, R13, RZ, 0x1 ;  /* 0x0000000d0d047211 */ /* 0x000fe400078f08ff */
[----:B------:R-:W-:-:S02]  /*0fb0*/  SHF.L.U32 R6, R6, 0x6, RZ ;  /* 0x0000000606067819 */ /* 0x000fc400000006ff */
[----:B------:R-:W-:Y:S02]  /*0fc0*/  SHF.R.U32.HI R24, RZ, 0x3, R29 ;  /* 0x00000003ff187819 */ /* 0x000fe4000001161d */
[--C-:B------:R-:W-:Y:S02]  /*0fd0*/  LOP3.LUT R8, R29, 0x38, R5.reuse, 0xf8, !PT ;  /* 0x000000381d087812 */ /* 0x100fe400078ef805 */
[----:B------:R-:W-:Y:S02]  /*0fe0*/  SHF.R.U32.HI R26, RZ, 0x3, R30 ;  /* 0x00000003ff1a7819 */ /* 0x000fe4000001161e */
[----:B------:R-:W-:Y:S02]  /*0ff0*/  LOP3.LUT R7, R30, 0x38, R5, 0xf8, !PT ;  /* 0x000000381e077812 */ /* 0x000fe400078ef805 */
[----:B------:R-:W-:Y:S02]  /*1000*/  SHF.R.U32.HI R32, RZ, 0x3, R3 ;  /* 0x00000003ff207819 */ /* 0x000fe40000011603 */
[----:B------:R-:W-:-:S02]  /*1010*/  LOP3.LUT R0, R0, 0x1c0, R11, 0xf8, !PT ;  /* 0x000001c000007812 */ /* 0x000fc400078ef80b */
[----:B------:R-:W-:Y:S02]  /*1020*/  LOP3.LUT R4, R4, 0x1ffffffe, RZ, 0xc0, !PT ;  /* 0x1ffffffe04047812 */ /* 0x000fe400078ec0ff */
[----:B------:R-:W-:Y:S02]  /*1030*/  LOP3.LUT R25, R6, 0xfffffe00, RZ, 0xc0, !PT ;  /* 0xfffffe0006197812 */ /* 0x000fe400078ec0ff */
[----:B------:R-:W-:Y:S01]  /*1040*/  LOP3.LUT R2, R2, 0xffffe000, RZ, 0xc0, !PT ;  /* 0xffffe00002027812 */ /* 0x000fe200078ec0ff */
[----:B------:R-:W-:Y:S01]  /*1050*/  IMAD.IADD R4, R13, 0x1, -R4 ;  /* 0x000000010d047824 */ /* 0x000fe200078e0a04 */
[----:B------:R-:W-:Y:S02]  /*1060*/  LOP3.LUT R15, R8, R24, RZ, 0x3c, !PT ;  /* 0x00000018080f7212 */ /* 0x000fe400078e3cff */
[----:B------:R-:W-:Y:S02]  /*1070*/  SHF.L.U32 R18, R18, 0x3, RZ ;  /* 0x0000000312127819 */ /* 0x000fe400000006ff */
[----:B------:R-:W-:-:S02]  /*1080*/  SHF.R.U32.HI R28, RZ, 0x3, R31 ;  /* 0x00000003ff1c7819 */ /* 0x000fc4000001161f */
[----:B------:R-:W-:Y:S02]  /*1090*/  LOP3.LUT R6, R31, 0x38, R5, 0xf8, !PT ;  /* 0x000000381f067812 */ /* 0x000fe400078ef805 */
[----:B------:R-:W-:Y:S02]  /*10a0*/  LOP3.LUT R11, R7, R26, RZ, 0x3c, !PT ;  /* 0x0000001a070b7212 */ /* 0x000fe400078e3cff */
[----:B------:R-:W-:Y:S02]  /*10b0*/  LOP3.LUT R7, R0, R32, RZ, 0x3c, !PT ;  /* 0x0000002000077212 */ /* 0x000fe400078e3cff */
[----:B------:R-:W-:Y:S02]  /*10c0*/  IADD3 R21, R15, R2, R23 ;  /* 0x000000020f157210 */ /* 0x000fe40007ffe017 */
[----:B------:R-:W-:Y:S01]  /*10d0*/  LOP3.LUT R3, R3, 0x38, R18, 0xf8, !PT ;  /* 0x0000003803037812 */ /* 0x000fe200078ef812 */
[----:B------:R-:W-:Y:S01]  /*10e0*/  STL [R1+0x3c], R27 ;  /* 0x00003c1b01007387 */ /* 0x000fe20000100800 */
[----:B------:R-:W-:-:S02]  /*10f0*/  LOP3.LUT R9, R6, R28, RZ, 0x3c, !PT ;  /* 0x0000001c06097212 */ /* 0x000fc400078e3cff */
[C---:B------:R-:W-:Y:S01]  /*1100*/  IADD3 R15, R18.reuse, 0x80, RZ ;  /* 0x00000080120f7810 */ /* 0x040fe20007ffe0ff */
[----:B------:R-:W-:Y:S01]  /*1110*/  STL [R1+0x84], R25 ;  /* 0x0000841901007387 */ /* 0x000fe20000100800 */
[-C--:B------:R-:W-:Y:S01]  /*1120*/  IADD3 R13, R11, R2.reuse, R25 ;  /* 0x000000020b0d7210 */ /* 0x080fe20007ffe019 */
[----:B------:R-:W-:Y:S01]  /*1130*/  VIADD R11, R18, 0xc0 ;  /* 0x000000c0120b7836 */ /* 0x000fe20000000000 */
[-C--:B------:R-:W-:Y:S01]  /*1140*/  IADD3 R7, R7, R2.reuse, R14 ;  /* 0x0000000207077210 */ /* 0x080fe20007ffe00e */
[----:B------:R-:W-:Y:S01]  /*1150*/  STL [R1+0x80], R23 ;  /* 0x0000801701007387 */ /* 0x000fe20000100800 */
[----:B0-----:R-:W-:Y:S01]  /*1160*/  LOP3.LUT R14, R14, R3, R32, 0xf6, !PT ;  /* 0x000000030e0e7212 */ /* 0x001fe200078ef620 */
[----:B------:R-:W-:Y:S01]  /*1170*/  VIADD R237, R200, 0x60 ;  /* 0x00000060c8ed7836 */ /* 0x000fe20000000000 */
[----:B------:R-:W-:Y:S01]  /*1180*/  IADD3 R9, R9, R2, R27 ;  /* 0x0000000209097210 */ /* 0x000fe20007ffe01b */
[----:B------:R-:W-:Y:S01]  /*1190*/  STL [R1+0x68], RZ ;  /* 0x000068ff01007387 */ /* 0x000fe20000100800 */
[----:B------:R-:W-:-:S02]  /*11a0*/  SHF.R.S32.HI R3, RZ, 0x1f, R15 ;  /* 0x0000001fff037819 */ /* 0x000fc4000001140f */
[----:B------:R-:W-:Y:S01]  /*11b0*/  SHF.R.S32.HI R2, RZ, 0x1f, R218 ;  /* 0x0000001fff027819 */ /* 0x000fe200000114da */
[----:B------:R-:W-:Y:S01]  /*11c0*/  STL [R1], RZ ;  /* 0x000000ff01007387 */ /* 0x000fe20000100800 */
[--C-:B------:R-:W-:Y:S02]  /*11d0*/  LOP3.LUT R2, R31, 0x38, R18.reuse, 0xf8, !PT ;  /* 0x000000381f027812 */ /* 0x100fe400078ef812 */
[----:B------:R-:W-:Y:S01]  /*11e0*/  LOP3.LUT R6, R30, 0x38, R18, 0xf8, !PT ;  /* 0x000000381e067812 */ /* 0x000fe200078ef812 */
[----:B------:R0:W-:Y:S01]  /*11f0*/  STL [R1+0x2c], R15 ;  /* 0x00002c0f01007387 */ /* 0x0001e20000100800 */
[----:B------:R-:W-:-:S03]  /*1200*/  LOP3.LUT R229, R10, 0x7ffffffc, RZ, 0xc0, !PT ;  /* 0x7ffffffc0ae57812 */ /* 0x000fc600078ec0ff */
[----:B------:R1:W-:Y:S01]  /*1210*/  STL [R1+0x30], R11 ;  /* 0x0000300b01007387 */ /* 0x0003e20000100800 */
[----:B------:R-:W-:-:S03]  /*1220*/  SHF.R.S32.HI R10, RZ, 0x1f, R11 ;  /* 0x0000001fff0a7819 */ /* 0x000fc6000001140b */
[----:B------:R-:W-:Y:S01]  /*1230*/  STL [R1+0x54], R14 ;  /* 0x0000540e01007387 */ /* 0x000fe20000100800 */
[----:B0-----:R-:W-:-:S03]  /*1240*/  SHF.R.S32.HI R15, RZ, 0x1f, R237 ;  /* 0x0000001fff0f7819 */ /* 0x001fc600000114ed */
[----:B------:R0:W-:Y:S01]  /*1250*/  STL [R1+0x74], R3 ;  /* 0x0000740301007387 */ /* 0x0001e20000100800 */
[----:B------:R-:W-:Y:S01]  /*1260*/  VIADD R0, R16, 0x10400 ;  /* 0x0001040010007836 */ /* 0x000fe20000000000 */
[----:B------:R-:W-:Y:S02]  /*1270*/  LOP3.LUT R8, R29, 0x38, R18, 0xf8, !PT ;  /* 0x000000381d087812 */ /* 0x000fe400078ef812 */
[----:B-1----:R-:W-:Y:S01]  /*1280*/  LOP3.LUT R11, R25, R6, R26, 0xf6, !PT ;  /* 0x00000006190b7212 */ /* 0x002fe200078ef61a */
[----:B------:R1:W-:Y:S01]  /*1290*/  STL [R1+0x78], R15 ;  /* 0x0000780f01007387 */ /* 0x0003e20000100800 */
[----:B0-----:R-:W-:-:S03]  /*12a0*/  LOP3.LUT R3, R27, R2, R28, 0xf6, !PT ;  /* 0x000000021b037212 */ /* 0x001fc600078ef61c */
[----:B------:R-:W-:Y:S01]  /*12b0*/  IMAD R6, R11, 0x2, R0 ;  /* 0x000000020b067824 */ /* 0x000fe200078e0200 */
[----:B-1----:R-:W-:Y:S01]  /*12c0*/  LOP3.LUT R15, R23, R8, R24, 0xf6, !PT ;  /* 0x00000008170f7212 */ /* 0x002fe200078ef618 */
[--C-:B------:R-:W-:Y:S01]  /*12d0*/  IMAD R2, R3, 0x2, R0.reuse ;  /* 0x0000000203027824 */ /* 0x100fe200078e0200 */
[----:B------:R-:W-:Y:S01]  /*12e0*/  STL [R1+0x70], R10 ;  /* 0x0000700a01007387 */ /* 0x000fe20000100800 */
[----:B------:R-:W-:Y:S01]  /*12f0*/  IMAD R8, R9, 0x2, R0 ;  /* 0x0000000209087824 */ /* 0x000fe200078e0200 */
[----:B------:R-:W-:Y:S02]  /*1300*/  LEA R3, R15, R0, 0x1 ;  /* 0x000000000f037211 */ /* 0x000fe400078e08ff */
[----:B------:R0:W-:Y:S04]  /*1310*/  STL [R1+0xa0], R2 ;  /* 0x0000a00201007387 */ /* 0x0001e80000100800 */
[----:B------:R1:W-:Y:S01]  /*1320*/  STL [R1+0x98], R6 ;  /* 0x0000980601007387 */ /* 0x0003e20000100800 */
[----:B0-----:R-:W-:-:S03]  /*1330*/  LOP3.LUT R2, R5, 0xfffffff8, RZ, 0xc0, !PT ;  /* 0xfffffff805027812 */ /* 0x001fc600078ec0ff */
[----:B------:R0:W-:Y:S01]  /*1340*/  STL [R1+0x90], R3 ;  /* 0x0000900301007387 */ /* 0x0001e20000100800 */
[----:B-1----:R-:W-:-:S03]  /*1350*/  IMAD R6, R13, 0x2, R0 ;  /* 0x000000020d067824 */ /* 0x002fc600078e0200 */
[----:B------:R-:W-:Y:S04]  /*1360*/  STL [R1+0x9c], R8 ;  /* 0x00009c0801007387 */ /* 0x000fe80000100800 */
[----:B------:R-:W-:Y:S01]  /*1370*/  STL [R1+0x6c], R2 ;  /* 0x00006c0201007387 */ /* 0x000fe20000100800 */
[----:B0-----:R-:W-:-:S03]  /*1380*/  IMAD R3, R21, 0x2, R0 ;  /* 0x0000000215037824 */ /* 0x001fc600078e0200 */
[----:B------:R0:W-:Y:S04]  /*1390*/  STL [R1+0x94], R6 ;  /* 0x0000940601007387 */ /* 0x0001e80000100800 */
[----:B------:R1:W-:Y:S01]  /*13a0*/  STL [R1+0x8c], R3 ;  /* 0x00008c0301007387 */ /* 0x0003e20000100800 */
[----:B0-----:R-:W-:Y:S01]  /*13b0*/  IMAD R6, R7, 0x2, R0 ;  /* 0x0000000207067824 */ /* 0x001fe200078e0200 */
[----:B------:R-:W-:Y:S02]  /*13c0*/  LEA R0, R14, R0, 0x1 ;  /* 0x000000000e007211 */ /* 0x000fe400078e08ff */
[----:B-1----:R-:W-:Y:S02]  /*13d0*/  SHF.R.S32.HI R3, RZ, 0x3, R5 ;  /* 0x00000003ff037819 */ /* 0x002fe40000011405 */
[----:B------:R-:W-:Y:S01]  /*13e0*/  STL [R1+0xa4], R6 ;  /* 0x0000a40601007387 */ /* 0x000fe20000100800 */
[----:B------:R-:W-:-:S03]  /*13f0*/  SHF.R.S32.HI R2, RZ, 0x1f, R2 ;  /* 0x0000001fff027819 */ /* 0x000fc60000011402 */
[----:B------:R0:W-:Y:S04]  /*1400*/  STL [R1+0x48], R0 ;  /* 0x0000480001007387 */ /* 0x0001e80000100800 */
[----:B------:R1:W-:Y:S01]  /*1410*/  STL [R1+0x5c], R3 ;  /* 0x00005c0301007387 */ /* 0x0003e20000100800 */
[----:B0-----:R-:W-:-:S05]  /*1420*/  IMAD R0, R4, 0x8, R12 ;  /* 0x0000000804007824 */ /* 0x001fca00078e020c */
[----:B------:R1:W-:Y:S04]  /*1430*/  STL [R1+0x4c], R0 ;  /* 0x00004c0001007387 */ /* 0x0003e80000100800 */
[----:B------:R1:W-:Y:S01]  /*1440*/  STL [R1+0x7c], R2 ;  /* 0x00007c0201007387 */ /* 0x0003e20000100800 */
[----:B------:R-:W-:Y:S01]  /*1450*/  IMAD.MOV.U32 R219, RZ, RZ, RZ ;  /* 0x000000ffffdb7224 */ /* 0x000fe200078e00ff */
[----:B------:R-:W-:Y:S01]  /*1460*/  SHF.R.S32.HI R19, RZ, 0x1f, R18 ;  /* 0x0000001fff137819 */ /* 0x000fe20000011412 */
[----:B------:R-:W-:Y:S02]  /*1470*/  IMAD.MOV.U32 R22, RZ, RZ, RZ ;  /* 0x000000ffff167224 */ /* 0x000fe400078e00ff */
[----:B------:R-:W-:Y:S02]  /*1480*/  VIADD R236, R200, 0x20 ;  /* 0x00000020c8ec7836 */ /* 0x000fe40000000000 */
[----:B------:R-:W-:Y:S01]  /*1490*/  IMAD.IADD R229, R20, 0x1, -R229 ;  /* 0x0000000114e57824 */ /* 0x000fe200078e0ae5 */
[----:B--2---:R-:W-:Y:S01]  /*14a0*/  LOP3.LUT R234, R17, 0x1, RZ, 0xfc, !PT ;  /* 0x0000000111ea7812 */ /* 0x004fe200078efcff */
[----:B-1----:R-:W-:-:S07]  /*14b0*/  IMAD.MOV.U32 R17, RZ, RZ, RZ ;  /* 0x000000ffff117224 */ /* 0x002fce00078e00ff */
.L_x_2039:
[----:B------:R-:W-:Y:S01]  /*14c0*/  ULDC.64 UR4, c[0x0][0xa28] ;  /* 0x00028a0000047ab9 */ /* 0x000fe20000000a00 */
[----:B0-23--:R-:W0:Y:S01]  /*14d0*/  LDC.64 R4, c[0x0][0xa08] ;  /* 0x00028200ff047b82 */ /* 0x00de220000000a00 */
[----:B------:R-:W-:Y:S01]  /*14e0*/  ISETP.NE.U32.AND P0, PT, RZ, UR4, PT ;  /* 0x00000004ff007c0c */ /* 0x000fe2000bf05070 */
[----:B------:R-:W-:Y:S01]  /*14f0*/  IMAD.MOV.U32 R0, RZ, RZ, RZ ;  /* 0x000000ffff007224 */ /* 0x000fe200078e00ff */
[----:B------:R-:W-:Y:S01]  /*1500*/  ULDC.64 UR6, c[0x0][0xa20] ;  /* 0x0002880000067ab9 */ /* 0x000fe20000000a00 */
[----:B------:R-:W-:Y:S01]  /*1510*/  IMAD.MOV.U32 R26, RZ, RZ, RZ ;  /* 0x000000ffff1a7224 */ /* 0x000fe200078e00ff */
[----:B------:R-:W-:Y:S01]  /*1520*/  ISETP.NE.AND.EX P0, PT, RZ, UR5, PT, P0 ;  /* 0x00000005ff007c0c */ /* 0x000fe2000bf05300 */
[----:B------:R-:W-:Y:S02]  /*1530*/  ULDC.64 UR4, c[0x0][0xa18] ;  /* 0x0002860000047ab9 */ /* 0x000fe40000000a00 */
[----:B------:R-:W-:-:S04]  /*1540*/  ISETP.NE.U32.AND P1, PT, RZ, UR4, PT ;  /* 0x00000004ff007c0c */ /* 0x000fc8000bf25070 */
[----:B------:R-:W-:Y:S01]  /*1550*/  ISETP.NE.AND.EX P1, PT, RZ, UR5, PT, P1 ;  /* 0x00000005ff007c0c */ /* 0x000fe2000bf25310 */
[----:B------:R-:W-:Y:S02]  /*1560*/  ULDC.64 UR4, c[0x0][0xa08] ;  /* 0x0002820000047ab9 */ /* 0x000fe40000000a00 */
[----:B------:R-:W-:-:S03]  /*1570*/  ISETP.NE.U32.AND P3, PT, RZ, UR4, PT ;  /* 0x00000004ff007c0c */ /* 0x000fc6000bf65070 */
[----:B----4-:R-:W1:Y:S01]  /*1580*/  @P0 LDC.64 R2, c[0x0][0xa28] ;  /* 0x00028a00ff020b82 */ /* 0x010e620000000a00 */
[----:B------:R-:W-:Y:S01]  /*1590*/  ISETP.NE.AND.EX P3, PT, RZ, UR5, PT, P3 ;  /* 0x00000005ff007c0c */ /* 0x000fe2000bf65330 */
[----:B0-----:R-:W-:-:S06]  /*15a0*/  IMAD.WIDE R8, R63, 0x4, R4 ;  /* 0x000000043f087825 */ /* 0x001fcc00078e0204 */
[----:B------:R-:W0:Y:S01]  /*15b0*/  @P1 LDC.64 R6, c[0x0][0xa18] ;  /* 0x00028600ff061b82 */ /* 0x000e220000000a00 */
[----:B------:R-:W-:Y:S02]  /*15c0*/  ULDC UR4, c[0x0][0x288] ;  /* 0x0000a20000047ab9 */ /* 0x000fe40000000800 */
[----:B------:R-:W-:Y:S01]  /*15d0*/  IMAD.U32 R220, RZ, RZ, UR4 ;  /* 0x00000004ffdc7e24 */ /* 0x000fe2000f8e00ff */
[----:B------:R2:W-:Y:S01]  /*15e0*/  STL [R1+0x60], R62 ;  /* 0x0000603e01007387 */ /* 0x0005e20000100800 */
[----:B------:R-:W-:-:S03]  /*15f0*/  ULDC.64 UR4, c[0x0][0x418] ;  /* 0x0001060000047ab9 */ /* 0x000fc60000000a00 */
[----:B-----5:R2:W5:Y:S01]  /*1600*/  @P3 LDG.E R26, desc[UR60][R8.64] ;  /* 0x0000003c081a3981 */ /* 0x020562000c1e1900 */
[----:B-1----:R-:W-:-:S05]  /*1610*/  @P0 IMAD.WIDE R2, R63, 0x4, R2 ;  /* 0x000000043f020825 */ /* 0x002fca00078e0202 */
[----:B------:R2:W5:Y:S01]  /*1620*/  @P0 LDG.E R0, desc[UR60][R2.64] ;  /* 0x0000003c02000981 */ /* 0x000562000c1e1900 */
[----:B0-----:R-:W-:-:S05]  /*1630*/  @P1 IMAD.WIDE R4, R63, 0x4, R6 ;  /* 0x000000043f041825 */ /* 0x001fca00078e0206 */
[----:B------:R2:W5:Y:S04]  /*1640*/  @P1 LDG.E R220, desc[UR60][R4.64] ;  /* 0x0000003c04dc1981 */ /* 0x000568000c1e1900 */
[----:B------:R2:W-:Y:S01]  /*1650*/  STL [R1+0x64], R63 ;  /* 0x0000643f01007387 */ /* 0x0005e20000100800 */
[----:B------:R-:W-:-:S03]  /*1660*/  UISETP.NE.U32.AND UP0, UPT, UR4, URZ, UPT ;  /* 0x0000003f0400728c */ /* 0x000fc6000bf05070 */
[----:B------:R-:W-:Y:S01]  /*1670*/  ULDC UR4, c[0x0][0x424] ;  /* 0x0001090000047ab9 */ /* 0x000fe20000000800 */
[----:B------:R-:W-:Y:S01]  /*1680*/  UISETP.NE.AND.EX UP0, UPT, UR5, URZ, UPT, UP0 ;  /* 0x0000003f0500728c */ /* 0x000fe2000bf05300 */
[----:B------:R-:W-:Y:S02]  /*1690*/  ISETP.NE.U32.AND P2, PT, RZ, UR6, PT ;  /* 0x00000006ff007c0c */ /* 0x000fe4000bf45070 */
[----:B------:R-:W-:Y:S01]  /*16a0*/  ULDC UR5, c[0x0][0x2f0] ;  /* 0x0000bc0000057ab9 */ /* 0x000fe20000000800 */
[----:B------:R-:W-:Y:S01]  /*16b0*/  USEL UR4, UR4, 0x1, UP0 ;  /* 0x0000000104047887 */ /* 0x000fe20008000000 */
[----:B------:R-:W-:-:S03]  /*16c0*/  ISETP.NE.AND.EX P2, PT, RZ, UR7, PT, P2 ;  /* 0x00000007ff007c0c */ /* 0x000fc6000bf45320 */
[----:B------:R-:W-:-:S03]  /*16d0*/  UIMAD UR4, UR4, UR5, URZ ;  /* 0x00000005040472a4 */ /* 0x000fc6000f8e023f */
[----:B------:R-:W-:Y:S01]  /*16e0*/  ULDC UR5, c[0x0][0x348] ;  /* 0x0000d20000057ab9 */ /* 0x000fe20000000800 */
[----:B--2---:R-:W-:Y:S08]  /*16f0*/  @P1 BRA `(.L_x_1751) ;  /* 0x0000000000241947 */ /* 0x004ff00003800000 */
[----:B------:R-:W-:Y:S02]  /*1700*/  ULDC.64 UR6, c[0x0][0xa00] ;  /* 0x0002800000067ab9 */ /* 0x000fe40000000a00 */
[----:B------:R-:W-:-:S04]  /*1710*/  ISETP.NE.U32.AND P0, PT, RZ, UR6, PT ;  /* 0x00000006ff007c0c */ /* 0x000fc8000bf05070 */
[----:B------:R-:W-:-:S13]  /*1720*/  ISETP.NE.AND.EX P0, PT, RZ, UR7, PT, P0 ;  /* 0x00000007ff007c0c */ /* 0x000fda000bf05300 */
[----:B------:R-:W-:Y:S05]  /*1730*/  @!P0 BRA `(.L_x_1751) ;  /* 0x0000000000148947 */ /* 0x000fea0003800000 */
[----:B------:R-:W0:Y:S02]  /*1740*/  LDC.64 R2, c[0x0][0xa00] ;  /* 0x00028000ff027b82 */ /* 0x000e240000000a00 */
[----:B0-----:R-:W-:-:S05]  /*1750*/  IMAD.WIDE R2, R63, 0x4, R2 ;  /* 0x000000043f027825 */ /* 0x001fca00078e0202 */
[----:B-----5:R-:W2:Y:S04]  /*1760*/  LDG.E R220, desc[UR60][R2.64] ;  /* 0x0000003c02dc7981 */ /* 0x020ea8000c1e1900 */
[----:B------:R-:W2:Y:S02]  /*1770*/  LDG.E R5, desc[UR60][R2.64+0x4] ;  /* 0x0000043c02057981 */ /* 0x000ea4000c1e1900 */
[----:B--2---:R-:W-:-:S07]  /*1780*/  IADD3 R220, -R220, R5, RZ ;  /* 0x00000005dcdc7210 */ /* 0x004fce0007ffe1ff */
.L_x_1751:
[----:B------:R-:W-:Y:S02]  /*1790*/  IMAD.U32 R2, RZ, RZ, UR5 ;  /* 0x00000005ff027e24 */ /* 0x000fe4000f8e00ff */
[----:B------:R-:W-:Y:S01]  /*17a0*/  IMAD.U32 R27, RZ, RZ, UR4 ;  /* 0x00000004ff1b7e24 */ /* 0x000fe2000f8e00ff */
[----:B------:R-:W-:Y:S06]  /*17b0*/  @!P2 BRA `(.L_x_1752) ;  /* 0x000000000010a947 */ /* 0x000fec0003800000 */
[----:B------:R-:W0:Y:S02]  /*17c0*/  LDC.64 R4, c[0x0][0xa20] ;  /* 0x00028800ff047b82 */ /* 0x000e240000000a00 */
[----:B0-----:R-:W-:-:S05]  /*17d0*/  IMAD.WIDE R4, R63, 0x4, R4 ;  /* 0x000000043f047825 */ /* 0x001fca00078e0204 */
[----:B------:R0:W5:Y:S01]  /*17e0*/  LDG.E R27, desc[UR60][R4.64] ;  /* 0x0000003c041b7981 */ /* 0x000162000c1e1900 */
[----:B------:R-:W-:Y:S05]  /*17f0*/  BRA `(.L_x_1753) ;  /* 0x0000000000107947 */ /* 0x000fea0003800000 */
.L_x_1752:
[----:B------:R-:W-:Y:S05]  /*1800*/  @!P3 BRA `(.L_x_1753) ;  /* 0x00000000000cb947 */ /* 0x000fea0003800000 */
[----:B------:R-:W2:Y:S04]  /*1810*/  LDG.E R4, desc[UR60][R8.64] ;  /* 0x0000003c08047981 */ /* 0x000ea8000c1e1900 */
[----:B------:R-:W2:Y:S02]  /*1820*/  LDG.E R27, desc[UR60][R8.64+0x4] ;  /* 0x0000043c081b7981 */ /* 0x000ea4000c1e1900 */
[----:B--2---:R-:W-:-:S07]  /*1830*/  IMAD.IADD R27, R27, 0x1, -R4 ;  /* 0x000000011b1b7824 */ /* 0x004fce00078e0a04 */
.L_x_1753:
[----:B------:R-:W-:Y:S01]  /*1840*/  ULDC.64 UR4, c[0x0][0xa10] ;  /* 0x0002840000047ab9 */ /* 0x000fe20000000a00 */
[----:B------:R-:W1:Y:S01]  /*1850*/  LDC R9, c[0x0][0x448] ;  /* 0x00011200ff097b82 */ /* 0x000e620000000800 */
[----:B------:R-:W-:-:S04]  /*1860*/  ISETP.NE.U32.AND P0, PT, RZ, UR4, PT ;  /* 0x00000004ff007c0c */ /* 0x000fc8000bf05070 */
[----:B------:R-:W-:Y:S01]  /*1870*/  ISETP.NE.AND.EX P0, PT, RZ, UR5, PT, P0 ;  /* 0x00000005ff007c0c */ /* 0x000fe2000bf05300 */
[----:B------:R-:W-:Y:S02]  /*1880*/  ULDC.64 UR4, c[0x0][0xa30] ;  /* 0x00028c0000047ab9 */ /* 0x000fe40000000a00 */
[----:B------:R-:W-:Y:S01]  /*1890*/  ISETP.NE.U32.AND P1, PT, RZ, UR4, PT ;  /* 0x00000004ff007c0c */ /* 0x000fe2000bf25070 */
[----:B-----5:R-:W-:Y:S01]  /*18a0*/  IMAD.MOV.U32 R23, RZ, RZ, R27 ;  /* 0x000000ffff177224 */ /* 0x020fe200078e001b */
[----:B------:R-:W2:Y:S02]  /*18b0*/  LDC.64 R12, c[0x0][0x9e0] ;  /* 0x00027800ff0c7b82 */ /* 0x000ea40000000a00 */
[----:B------:R-:W-:-:S06]  /*18c0*/  ISETP.NE.AND.EX P1, PT, RZ, UR5, PT, P1 ;  /* 0x00000005ff007c0c */ /* 0x000fcc000bf25310 */
[----:B0-----:R-:W0:Y:S08]  /*18d0*/  @P0 LDC.64 R4, c[0x0][0xa10] ;  /* 0x00028400ff040b82 */ /* 0x001e300000000a00 */
[----:B------:R-:W3:Y:S01]  /*18e0*/  @P1 LDC.64 R6, c[0x0][0xa30] ;  /* 0x00028c00ff061b82 */ /* 0x000ee20000000a00 */
[----:B0-----:R-:W-:-:S05]  /*18f0*/  @P0 IMAD.WIDE R4, R63, 0x4, R4 ;  /* 0x000000043f040825 */ /* 0x001fca00078e0204 */
[----:B------:R-:W4:Y:S04]  /*1900*/  @P0 LDG.E R3, desc[UR60][R4.64] ;  /* 0x0000003c04030981 */ /* 0x000f28000c1e1900 */
[----:B------:R0:W4:Y:S01]  /*1910*/  @P0 LDG.E R8, desc[UR60][R4.64+0x4] ;  /* 0x0000043c04080981 */ /* 0x000122000c1e1900 */
[----:B---3--:R-:W-:-:S05]  /*1920*/  @P1 IMAD.WIDE R6, R63, 0x4, R6 ;  /* 0x000000043f061825 */ /* 0x008fca00078e0206 */
[----:B------:R3:W5:Y:S01]  /*1930*/  @P1 LDG.E R23, desc[UR60][R6.64] ;  /* 0x0000003c06171981 */ /* 0x000762000c1e1900 */
[----:B-1----:R-:W-:Y:S01]  /*1940*/  ISETP.NE.AND P1, PT, R9, 0x1, PT ;  /* 0x000000010900780c */ /* 0x002fe20003f25270 */
[----:B------:R-:W-:Y:S01]  /*1950*/  IMAD.IADD R11, R27, 0x1, -R0 ;  /* 0x000000011b0b7824 */ /* 0x000fe200078e0a00 */
[----:B------:R-:W-:Y:S02]  /*1960*/  SHF.L.U32 R14, R61, 0x7, RZ ;  /* 0x000000073d0e7819 */ /* 0x000fe400000006ff */
[----:B--2---:R-:W-:-:S03]  /*1970*/  ISETP.GE.AND P2, PT, R13, 0x1, PT ;  /* 0x000000010d00780c */ /* 0x004fc60003f46270 */
[----:B------:R1:W-:Y:S01]  /*1980*/  STL [R1+0x34], R14 ;  /* 0x0000340e01007387 */ /* 0x0003e20000100800 */
[----:B------:R-:W-:-:S05]  /*1990*/  VIADD R0, R14, 0x7f ;  /* 0x0000007f0e007836 */ /* 0x000fca0000000000 */
[----:B------:R-:W2:Y:S01]  /*19a0*/  @P1 LDC R9, c[0x0][0x44c] ;  /* 0x00011300ff091b82 */ /* 0x000ea20000000800 */
[----:B0-----:R-:W-:-:S07]  /*19b0*/  MOV R4, R0 ;  /* 0x0000000000047202 */ /* 0x001fce0000000f00 */
[----:B------:R-:W0:Y:S01]  /*19c0*/  @P1 LDC R10, c[0x0][0x450] ;  /* 0x00011400ff0a1b82 */ /* 0x000e220000000800 */
[----:B----4-:R-:W-:Y:S02]  /*19d0*/  @P0 IMAD.IADD R2, R8, 0x1, -R3 ;  /* 0x0000000108020824 */ /* 0x010fe400078e0a03 */
[----:B--2---:R-:W-:-:S04]  /*19e0*/  @P1 IMAD.HI.U32 R3, R0, R9, RZ ;  /* 0x0000000900031227 */ /* 0x004fc800078e00ff */
[----:B------:R-:W-:Y:S01]  /*19f0*/  IMAD.IADD R221, R11, 0x1, R2 ;  /* 0x000000010bdd7824 */ /* 0x000fe200078e0202 */
[----:B0-----:R-:W-:-:S03]  /*1a00*/  @P1 SHF.R.U32.HI R4, RZ, R10, R3 ;  /* 0x0000000aff041219 */ /* 0x001fc60000011603 */
[C---:B------:R-:W-:Y:S01]  /*1a10*/  VIADD R0, R221.reuse, 0x3f ;  /* 0x0000003fdd007836 */ /* 0x040fe20000000000 */
[----:B------:R-:W-:-:S04]  /*1a20*/  IADD3 R5, R221, 0x1, -R220 ;  /* 0x00000001dd057810 */ /* 0x000fc80007ffe8dc */
[----:B------:R-:W-:Y:S01]  /*1a30*/  SHF.R.S32.HI R3, RZ, 0x1f, R0 ;  /* 0x0000001fff037819 */ /* 0x000fe20000011400 */
[----:B---3--:R-:W-:-:S03]  /*1a40*/  IMAD.IADD R7, R5, 0x1, R4 ;  /* 0x0000000105077824 */ /* 0x008fc600078e0204 */
[----:B------:R-:W-:Y:S01]  /*1a50*/  LEA.HI R3, R3, R0, RZ, 0x6 ;  /* 0x0000000003037211 */ /* 0x000fe200078f30ff */
[----:B------:R-:W-:-:S03]  /*1a60*/  IMAD.IADD R0, R7, 0x1, R12 ;  /* 0x0000000107007824 */ /* 0x000fc600078e020c */
[----:B------:R-:W-:Y:S01]  /*1a70*/  SHF.R.S32.HI R103, RZ, 0x6, R3 ;  /* 0x00000006ff677819 */ /* 0x000fe20000011403 */
[----:B-1----:R-:W-:Y:S06]  /*1a80*/  @!P2 BRA `(.L_x_1754) ;  /* 0x000000000048a947 */ /* 0x002fec0003800000 */
[C---:B------:R-:W-:Y:S01]  /*1a90*/  ISETP.GT.AND P0, PT, R7.reuse, RZ, PT ;  /* 0x000000ff0700720c */ /* 0x040fe20003f04270 */
[----:B------:R-:W-:Y:S01]  /*1aa0*/  BSSY B0, `(.L_x_1755) ;  /* 0x000000e000007945 */ /* 0x000fe20003800000 */
[----:B------:R-:W-:-:S11]  /*1ab0*/  VIADD R3, R7, 0xffffffff ;  /* 0xffffffff07037836 */ /* 0x000fd60000000000 */
[----:B------:R-:W-:Y:S05]  /*1ac0*/  @P0 BRA `(.L_x_1756) ;  /* 0x00000000001c0947 */ /* 0x000fea0003800000 */
[----:B------:R-:W-:Y:S02]  /*1ad0*/  ISETP.NE.AND P0, PT, R13, 0x1, PT ;  /* 0x000000010d00780c */ /* 0x000fe40003f05270 */
[----:B------:R-:W-:-:S11]  /*1ae0*/  IADD3 R3, -R7, RZ, RZ ;  /* 0x000000ff07037210 */ /* 0x000fd60007ffe1ff */
[----:B------:R-:W0:Y:S02]  /*1af0*/  @P0 LDC.64 R4, c[0x0][0x9e8] ;  /* 0x00027a00ff040b82 */ /* 0x000e240000000a00 */
[----:B0-----:R-:W-:-:S05]  /*1b00*/  @P0 IMAD.HI.U32 R4, R3, R4, RZ ;  /* 0x0000000403040227 */ /* 0x001fca00078e00ff */
[----:B------:R-:W-:-:S04]  /*1b10*/  @P0 SHF.R.U32.HI R3, RZ, R5, R4 ;  /* 0x00000005ff030219 */ /* 0x000fc80000011604 */
[----:B------:R-:W-:Y:S01]  /*1b20*/  LOP3.LUT R3, RZ, R3, RZ, 0x33, !PT ;  /* 0x00000003ff037212 */ /* 0x000fe200078e33ff */
[----:B------:R-:W-:Y:S06]  /*1b30*/  BRA `(.L_x_1757) ;  /* 0x0000000000107947 */ /* 0x000fec0003800000 */
.L_x_1756:
[----:B------:R-:W-:-:S13]  /*1b40*/  ISETP.NE.AND P0, PT, R13, 0x1, PT ;  /* 0x000000010d00780c */ /* 0x000fda0003f05270 */
[----:B------:R-:W0:Y:S02]  /*1b50*/  @P0 LDC.64 R4, c[0x0][0x9e8] ;  /* 0x00027a00ff040b82 */ /* 0x000e240000000a00 */
[----:B0-----:R-:W-:-:S05]  /*1b60*/  @P0 IMAD.HI.U32 R4, R3, R4, RZ ;  /* 0x0000000403040227 */ /* 0x001fca00078e00ff */
[----:B------:R-:W-:-:S07]  /*1b70*/  @P0 SHF.R.U32.HI R3, RZ, R5, R4 ;  /* 0x00000005ff030219 */ /* 0x000fce0000011604 */
.L_x_1757:
[----:B------:R-:W-:Y:S05]  /*1b80*/  BSYNC B0 ;  /* 0x0000000000007941 */ /* 0x000fea0003800000 */
.L_x_1755:
[----:B------:R-:W-:-:S05]  /*1b90*/  IMAD R3, R3, R13, R13 ;  /* 0x0000000d03037224 */ /* 0x000fca00078e020d */
[----:B------:R-:W-:-:S07]  /*1ba0*/  VIMNMX R0, R0, R3, PT ;  /* 0x0000000300007248 */ /* 0x000fce0003fe0100 */
.L_x_1754:
[----:B------:R-:W0:Y:S01]  /*1bb0*/  @P1 LDC R4, c[0x0][0x44c] ;  /* 0x00011300ff041b82 */ /* 0x000e220000000800 */
[----:B------:R-:W-:Y:S01]  /*1bc0*/  IMAD.MOV.U32 R3, RZ, RZ, R14 ;  /* 0x000000ffff037224 */ /* 0x000fe200078e000e */
[----:B------:R-:W-:Y:S01]  /*1bd0*/  ULDC UR4, c[0x0][0x9dc] ;  /* 0x0002770000047ab9 */ /* 0x000fe20000000800 */
[----:B------:R-:W-:-:S05]  /*1be0*/  IMAD.IADD R106, R221, 0x1, -R220 ;  /* 0x00000001dd6a7824 */ /* 0x000fca00078e0adc */
[----:B------:R-:W1:Y:S01]  /*1bf0*/  @P1 LDC R5, c[0x0][0x450] ;  /* 0x00011400ff051b82 */ /* 0x000e620000000800 */
[----:B0-----:R-:W-:-:S05]  /*1c00*/  @P1 IMAD.HI.U32 R4, R14, R4, RZ ;  /* 0x000000040e041227 */ /* 0x001fca00078e00ff */
[----:B-1----:R-:W-:-:S05]  /*1c10*/  @P1 SHF.R.U32.HI R3, RZ, R5, R4 ;  /* 0x00000005ff031219 */ /* 0x002fca0000011604 */
[----:B------:R-:W-:-:S04]  /*1c20*/  IMAD.IADD R3, R106, 0x1, R3 ;  /* 0x000000016a037824 */ /* 0x000fc800078e0203 */
[----:B------:R-:W-:Y:S01]  /*1c30*/  VIADD R4, R3, -UR4 ;  /* 0x8000000403047c36 */ /* 0x000fe20008000000 */
[----:B------:R-:W-:Y:S06]  /*1c40*/  @!P2 BRA `(.L_x_1758) ;  /* 0x000000000044a947 */ /* 0x000fec0003800000 */
[----:B------:R-:W-:Y:S01]  /*1c50*/  ISETP.GT.AND P0, PT, R3, -0x1, PT ;  /* 0xffffffff0300780c */ /* 0x000fe20003f04270 */
[----:B------:R-:W-:-:S12]  /*1c60*/  BSSY B0, `(.L_x_1759) ;  /* 0x000000d000007945 */ /* 0x000fd80003800000 */
        /* <DEDUP_REMOVED lines=8> */
.L_x_1760:
[----:B------:R-:W-:-:S13]  /*1cf0*/  ISETP.NE.AND P0, PT, R13, 0x1, PT ;  /* 0x000000010d00780c */ /* 0x000fda0003f05270 */
[----:B------:R-:W0:Y:S02]  /*1d00*/  @P0 LDC.64 R6, c[0x0][0x9e8] ;  /* 0x00027a00ff060b82 */ /* 0x000e240000000a00 */
[----:B0-----:R-:W-:-:S05]  /*1d10*/  @P0 IMAD.HI.U32 R6, R3, R6, RZ ;  /* 0x0000000603060227 */ /* 0x001fca00078e00ff */
[----:B------:R-:W-:-:S07]  /*1d20*/  @P0 SHF.R.U32.HI R3, RZ, R7, R6 ;  /* 0x00000007ff030219 */ /* 0x000fce0000011606 */
.L_x_1761:
[----:B------:R-:W-:Y:S05]  /*1d30*/  BSYNC B0 ;  /* 0x0000000000007941 */ /* 0x000fea0003800000 */
.L_x_1759:
[----:B------:R-:W-:-:S05]  /*1d40*/  IMAD R3, R3, R13, RZ ;  /* 0x0000000d03037224 */ /* 0x000fca00078e02ff */
[----:B------:R-:W-:-:S07]  /*1d50*/  VIMNMX R4, R4, R3, !PT ;  /* 0x0000000304047248 */ /* 0x000fce0007fe0100 */
.L_x_1758:
[----:B------:R-:W-:Y:S02]  /*1d60*/  IADD3 R0, R0, 0x3f, RZ ;  /* 0x0000003f00007810 */ /* 0x000fe40007ffe0ff */
[----:B------:R-:W-:Y:S02]  /*1d70*/  SHF.R.S32.HI R5, RZ, 0x1f, R4 ;  /* 0x0000001fff057819 */ /* 0x000fe40000011404 */
[----:B------:R-:W-:Y:S02]  /*1d80*/  SHF.R.S32.HI R3, RZ, 0x1f, R0 ;  /* 0x0000001fff037819 */ /* 0x000fe40000011400 */
[----:B------:R-:W-:Y:S02]  /*1d90*/  LEA.HI R5, R5, R4, RZ, 0x6 ;  /* 0x0000000405057211 */ /* 0x000fe400078f30ff */
[----:B------:R-:W-:Y:S02]  /*1da0*/  LEA.HI R3, R3, R0, RZ, 0x6 ;  /* 0x0000000003037211 */ /* 0x000fe400078f30ff */
[----:B------:R-:W-:-:S02]  /*1db0*/  SHF.R.S32.HI R5, RZ, 0x6, R5 ;  /* 0x00000006ff057819 */ /* 0x000fc40000011405 */
[----:B------:R-:W-:Y:S02]  /*1dc0*/  SHF.R.S32.HI R0, RZ, 0x6, R3 ;  /* 0x00000006ff007819 */ /* 0x000fe40000011403 */
[----:B------:R-:W-:Y:S02]  /*1dd0*/  VIMNMX R5, RZ, R5, !PT ;  /* 0x00000005ff057248 */ /* 0x000fe40007fe0100 */
[----:B------:R-:W-:-:S03]  /*1de0*/  VIMNMX R0, R103, R0, PT ;  /* 0x0000000067007248 */ /* 0x000fc60003fe0100 */
[--C-:B------:R-:W-:Y:S02]  /*1df0*/  IMAD R5, R5, 0x40, -R11.reuse ;  /* 0x0000004005057824 */ /* 0x100fe400078e0a0b */
[----:B------:R-:W-:-:S03]  /*1e00*/  IMAD R3, R0, 0x40, -R11 ;  /* 0x0000004000037824 */ /* 0x000fc600078e0a0b */
[----:B------:R-:W-:Y:S02]  /*1e10*/  VIMNMX R5, RZ, R5, !PT ;  /* 0x00000005ff057248 */ /* 0x000fe40007fe0100 */
[----:B------:R-:W-:Y:S02]  /*1e20*/  VIMNMX R0, R3, R2, PT ;  /* 0x0000000203007248 */ /* 0x000fe40003fe0100 */
[----:B------:R-:W-:Y:S02]  /*1e30*/  SHF.R.U32.HI R24, RZ, 0x6, R5 ;  /* 0x00000006ff187819 */ /* 0x000fe40000011605 */
[----:B------:R-:W-:-:S03]  /*1e40*/  ISETP.GT.AND P0, PT, R0, R5, PT ;  /* 0x000000050000720c */ /* 0x000fc60003f04270 */
[----:B------:R-:W-:-:S10]  /*1e50*/  IMAD.MOV.U32 R25, RZ, RZ, R24 ;  /* 0x000000ffff197224 */ /* 0x000fd400078e0018 */
[----:B------:R-:W-:-:S05]  /*1e60*/  @P0 VIADD R0, R0, 0x3f ;  /* 0x0000003f00000836 */ /* 0x000fca0000000000 */
[----:B------:R-:W-:-:S04]  /*1e70*/  @P0 SHF.R.S32.HI R3, RZ, 0x1f, R0 ;  /* 0x0000001fff030819 */ /* 0x000fc80000011400 */
[----:B------:R-:W-:-:S04]  /*1e80*/  @P0 LEA.HI R3, R3, R0, RZ, 0x6 ;  /* 0x0000000003030211 */ /* 0x000fc800078f30ff */
[----:B------:R-:W-:Y:S02]  /*1e90*/  @P0 SHF.R.S32.HI R25, RZ, 0x6, R3 ;  /* 0x00000006ff190819 */ /* 0x000fe40000011403 */
[----:B------:R-:W-:Y:S02]  /*1ea0*/  PLOP3.LUT P0, PT, PT, PT, PT, 0x80, 0x0 ;  /* 0x000000000000781c */ /* 0x000fe40003f0f070 */
[----:B------:R-:W-:-:S13]  /*1eb0*/  ISETP.GT.AND P1, PT, R25, R24, PT ;  /* 0x000000181900720c */ /* 0x000fda0003f24270 */
[----:B------:R-:W-:Y:S05]  /*1ec0*/  @!P1 BRA `(.L_x_1762) ;  /* 0x0000006400349947 */ /* 0x000fea0003800000 */
[----:B------:R-:W-:Y:S01]  /*1ed0*/  IADD3 R0, R16, 0x20400, RZ ;  /* 0x0002040010007810 */ /* 0x000fe20007ffe0ff */
[----:B------:R-:W-:Y:S03]  /*1ee0*/  BSSY B6, `(.L_x_1763) ;  /* 0x0000013000067945 */ /* 0x000fe60003800000 */
[----:B------:R-:W-:-:S13]  /*1ef0*/  LOP3.LUT P0, RZ, R0, 0x3ff, RZ, 0xc0, !PT ;  /* 0x000003ff00ff7812 */ /* 0x000fda000780c0ff */
[----:B------:R-:W-:Y:S05]  /*1f00*/  @!P0 BRA `(.L_x_1764) ;  /* 0x0000000000408947 */ /* 0x000fea0003800000 */
[----:B------:R-:W-:Y:S01]  /*1f10*/  MOV R0, 0x0 ;  /* 0x0000000000007802 */ /* 0x000fe20000000f00 */
[----:B------:R-:W-:Y:S01]  /*1f20*/  ULDC.64 UR4, c[0x4][0x1b8] ;  /* 0x01006e0000047ab9 */ /* 0x000fe20000000a00 */
[----:B------:R-:W-:Y:S01]  /*1f30*/  ULDC.64 UR6, c[0x4][0x150] ;  /* 0x0100540000067ab9 */ /* 0x000fe20000000a00 */
[----:B------:R-:W-:Y:S01]  /*1f40*/  IMAD.U32 R4, RZ, RZ, UR4 ;  /* 0x00000004ff047e24 */ /* 0x000fe2000f8e00ff */
[----:B------:R0:W1:Y:S01]  /*1f50*/  LDC.64 R14, c[0x4][R0] ;  /* 0x01000000000e7b82 */ /* 0x0000620000000a00 */
[----:B------:R-:W-:Y:S01]  /*1f60*/  IMAD.U32 R5, RZ, RZ, UR5 ;  /* 0x00000005ff057e24 */ /* 0x000fe2000f8e00ff */
[----:B------:R-:W-:Y:S01]  /*1f70*/  ULDC.64 UR4, c[0x4][0x1c0] ;  /* 0x0100700000047ab9 */ /* 0x000fe20000000a00 */
[----:B------:R-:W-:Y:S01]  /*1f80*/  MOV R10, UR6 ;  /* 0x00000006000a7c02 */ /* 0x000fe20008000f00 */
[----:B------:R-:W-:Y:S02]  /*1f90*/  IMAD.U32 R6, RZ, RZ, UR4 ;  /* 0x00000004ff067e24 */ /* 0x000fe4000f8e00ff */
[----:B------:R-:W-:-:S02]  /*1fa0*/  IMAD.U32 R7, RZ, RZ, UR5 ;  /* 0x00000005ff077e24 */ /* 0x000fc4000f8e00ff */
[----:B------:R-:W-:Y:S02]  /*1fb0*/  IMAD.U32 R11, RZ, RZ, UR7 ;  /* 0x00000007ff0b7e24 */ /* 0x000fe4000f8e00ff */
[----:B------:R-:W-:Y:S02]  /*1fc0*/  IMAD.MOV.U32 R8, RZ, RZ, 0x70 ;  /* 0x00000070ff087424 */ /* 0x000fe400078e00ff */
[----:B------:R-:W-:Y:S02]  /*1fd0*/  IMAD.MOV.U32 R12, RZ, RZ, 0x1 ;  /* 0x00000001ff0c7424 */ /* 0x000fe400078e00ff */
[----:B0-----:R-:W-:-:S07]  /*1fe0*/  IMAD.MOV.U32 R13, RZ, RZ, RZ ;  /* 0x000000ffff0d7224 */ /* 0x001fce00078e00ff */
[----:B------:R-:W-:-:S07]  /*1ff0*/  LEPC R20, `(.L_x_1764) ;  /* 0x000000001014794e */ /* 0x000fce0000000000 */
[----:B-1---5:R-:W-:Y:S05]  /*2000*/  CALL.ABS.NOINC R14 ;  /* 0x000000000e007343 */ /* 0x022fea0003c00000 */
.L_x_1764:
[----:B------:R-:W-:Y:S05]  /*2010*/  BSYNC B6 ;  /* 0x0000000000067941 */ /* 0x000fea0003800000 */
.L_x_1763:
        /* <DEDUP_REMOVED lines=20> */
.L_x_1766:
[----:B------:R-:W-:Y:S05]  /*2160*/  BSYNC B6 ;  /* 0x0000000000067941 */ /* 0x000fea0003800000 */
.L_x_1765:
[----:B------:R-:W-:Y:S01]  /*2170*/  ULDC.64 UR4, c[0x0][0x9f8] ;  /* 0x00027e0000047ab9 */ /* 0x000fe20000000a00 */
[----:B------:R-:W2:Y:S01]  /*2180*/  LDL R30, [R1+0x2c] ;  /* 0x00002c00011e7983 */ /* 0x000ea20000100800 */
[----:B------:R-:W-:Y:S01]  /*2190*/  ISETP.NE.U32.AND P0, PT, RZ, UR4, PT ;  /* 0x00000004ff007c0c */ /* 0x000fe2000bf05070 */
[----:B------:R-:W0:Y:S01]  /*21a0*/  LDC.64 R12, c[0x0][0x300] ;  /* 0x0000c000ff0c7b82 */ /* 0x000e220000000a00 */
[----:B------:R-:W-:Y:S01]  /*21b0*/  IADD3 R77, R26, R27, RZ ;  /* 0x0000001b1a4d7210 */ /* 0x000fe20007ffe0ff */
[----:B------:R-:W-:Y:S01]  /*21c0*/  ULDC UR6, c[0x0][0x2f4] ;  /* 0x0000bd0000067ab9 */ /* 0x000fe20000000800 */
[----:B------:R-:W-:Y:S01]  /*21d0*/  ISETP.NE.AND.EX P0, PT, RZ, UR5, PT, P0 ;  /* 0x00000005ff007c0c */ /* 0x000fe2000bf05300 */
[----:B------:R-:W-:Y:S01]  /*21e0*/  ULDC.64 UR4, c[0x0][0x330] ;  /* 0x0000cc0000047ab9 */ /* 0x000fe20000000a00 */
[----:B------:R-:W-:Y:S01]  /*21f0*/  ULDC.64 UR8, c[0x0][0xa08] ;  /* 0x0002820000087ab9 */ /* 0x000fe20000000a00 */
[----:B------:R-:W3:Y:S02]  /*2200*/  LDL R26, [R1+0x3c] ;  /* 0x00003c00011a7983 */ /* 0x000ee40000100800 */
[----:B------:R-:W1:Y:S02]  /*2210*/  LDC.64 R20, c[0x0][0x408] ;  /* 0x00010200ff147b82 */ /* 0x000e640000000a00 */
[----:B------:R-:W4:Y:S06]  /*2220*/  LDL R14, [R1+0x40] ;  /* 0x00004000010e7983 */ /* 0x000f2c0000100800 */
[----:B------:R-:W0:Y:S08]  /*2230*/  @P0 LDC.64 R4, c[0x0][0x9f8] ;  /* 0x00027e00ff040b82 */ /* 0x000e300000000a00 */
[----:B------:R-:W1:Y:S01]  /*2240*/  LDC.64 R28, c[0x0][0x3f8] ;  /* 0x0000fe00ff1c7b82 */ /* 0x000e620000000a00 */
[----:B------:R-:W-:-:S07]  /*2250*/  SHF.R.S32.HI R32, RZ, 0x1f, R218 ;  /* 0x0000001fff207819 */ /* 0x000fce00000114da */
[----:B------:R-:W1:Y:S01]  /*2260*/  LDC R39, c[0x0][0x3f4] ;  /* 0x0000fd00ff277b82 */ /* 0x000e620000000800 */
[----:B0-----:R-:W-:-:S05]  /*2270*/  @P0 IMAD.WIDE R4, R63, 0x4, R4 ;  /* 0x000000043f040825 */ /* 0x001fca00078e0204 */
[----:B------:R0:W2:Y:S01]  /*2280*/  @P0 LDG.E R63, desc[UR60][R4.64] ;  /* 0x0000003c043f0981 */ /* 0x0000a2000c1e1900 */
[----:B------:R-:W-:Y:S01]  /*2290*/  SHF.R.S32.HI R33, RZ, 0x1f, R77 ;  /* 0x0000001fff217819 */ /* 0x000fe2000001144d */
[-C--:B------:R-:W-:Y:S01]  /*22a0*/  IMAD.WIDE.U32 R6, R77, R12.reuse, RZ ;  /* 0x0000000c4d067225 */ /* 0x080fe200078e00ff */
[----:B------:R-:W-:Y:S02]  /*22b0*/  ISETP.GE.AND P2, PT, R226, UR6, PT ;  /* 0x00000006e2007c0c */ /* 0x000fe4000bf46270 */
[----:B------:R-:W-:Y:S01]  /*22c0*/  ISETP.NE.U32.AND P0, PT, RZ, UR8, PT ;  /* 0x00000008ff007c0c */ /* 0x000fe2000bf05070 */
[----:B------:R-:W-:Y:S01]  /*22d0*/  IMAD R0, R33, R12, RZ ;  /* 0x0000000c21007224 */ /* 0x000fe200078e02ff */
[----:B------:R-:W-:Y:S01]  /*22e0*/  ISETP.GE.AND P1, PT, R18, UR6, PT ;  /* 0x0000000612007c0c */ /* 0x000fe2000bf26270 */
[----:B------:R-:W-:Y:S01]  /*22f0*/  IMAD.WIDE.U32 R8, R62, UR4, R18 ;  /* 0x000000043e087c25 */ /* 0x000fe2000f8e0012 */
[----:B------:R-:W-:Y:S02]  /*2300*/  ISETP.NE.AND.EX P0, PT, RZ, UR9, PT, P0 ;  /* 0x00000009ff007c0c */ /* 0x000fe4000bf05300 */
[----:B------:R-:W-:Y:S01]  /*2310*/  SHF.R.S32.HI R201, RZ, 0x1f, R200 ;  /* 0x0000001fffc97819 */ /* 0x000fe200000114c8 */
[----:B------:R-:W-:Y:S01]  /*2320*/  IMAD R3, R77, R13, R0 ;  /* 0x0000000d4d037224 */ /* 0x000fe200078e0200 */
[----:B------:R-:W-:-:S03]  /*2330*/  SHF.R.S32.HI R0, RZ, 0x1f, R62 ;  /* 0x0000001fff007819 */ /* 0x000fc6000001143e */
[----:B------:R-:W-:Y:S02]  /*2340*/  IMAD.IADD R7, R7, 0x1, R3 ;  /* 0x0000000107077824 */ /* 0x000fe400078e0203 */
[----:B------:R-:W-:-:S04]  /*2350*/  IMAD R3, R0, UR4, RZ ;  /* 0x0000000400037c24 */ /* 0x000fc8000f8e02ff */
[----:B------:R-:W-:Y:S01]  /*2360*/  IMAD R15, R62, UR5, R3 ;  /* 0x000000053e0f7c24 */ /* 0x000fe2000f8e0203 */
[----:B------:R-:W-:Y:S02]  /*2370*/  ULDC.64 UR4, c[0x0][0x308] ;  /* 0x0000c20000047ab9 */ /* 0x000fe40000000a00 */
[----:B------:R-:W-:Y:S01]  /*2380*/  IMAD R3, R0, UR4, RZ ;  /* 0x0000000400037c24 */ /* 0x000fe2000f8e02ff */
[----:B------:R-:W-:Y:S01]  /*2390*/  SEL R0, RZ, 0x1, P1 ;  /* 0x00000001ff007807 */ /* 0x000fe20000800000 */
[----:B0-----:R-:W-:-:S04]  /*23a0*/  IMAD.WIDE.U32 R4, R62, UR4, R6 ;  /* 0x000000043e047c25 */ /* 0x001fc8000f8e0006 */
[----:B------:R-:W-:Y:S01]  /*23b0*/  IMAD R11, R62, UR5, R3 ;  /* 0x000000053e0b7c24 */ /* 0x000fe2000f8e0203 */
[----:B------:R-:W-:Y:S01]  /*23c0*/  SEL R3, RZ, 0xffffffff, P2 ;  /* 0xffffffffff037807 */ /* 0x000fe20001000000 */
[----:B------:R-:W-:Y:S01]  /*23d0*/  ULDC.64 UR4, c[0x0][0x310] ;  /* 0x0000c40000047ab9 */ /* 0x000fe20000000a00 */
[----:B------:R-:W-:Y:S02]  /*23e0*/  IMAD.IADD R9, R9, 0x1, R15 ;  /* 0x0000000109097824 */ /* 0x000fe400078e020f */
[----:B------:R-:W-:Y:S02]  /*23f0*/  IMAD.IADD R5, R5, 0x1, R11 ;  /* 0x0000000105057824 */ /* 0x000fe400078e020b */
[----:B------:R-:W-:-:S05]  /*2400*/  IMAD.SHL.U32 R7, R3, 0x2, RZ ;  /* 0x0000000203077824 */ /* 0x000fca00078e00ff */
[----:B------:R-:W-:Y:S01]  /*2410*/  LOP3.LUT R6, R7, 0x2, R0, 0xe2, !PT ;  /* 0x0000000207067812 */ /* 0x000fe200078ee200 */
[----:B------:R-:W-:Y:S01]  /*2420*/  IMAD R10, R32, R12, RZ ;  /* 0x0000000c200a7224 */ /* 0x000fe200078e02ff */
[----:B--2---:R-:W-:Y:S02]  /*2430*/  SHF.R.S32.HI R3, RZ, 0x1f, R63 ;  /* 0x0000001fff037819 */ /* 0x004fe4000001143f */
[----:B------:R-:W-:Y:S02]  /*2440*/  SEL R63, R63, RZ, !P0 ;  /* 0x000000ff3f3f7207 */ /* 0x000fe40004000000 */
[----:B------:R-:W-:Y:S02]  /*2450*/  SEL R3, R3, RZ, !P0 ;  /* 0x000000ff03037207 */ /* 0x000fe40004000000 */
[----:B------:R-:W-:Y:S01]  /*2460*/  ISETP.GE.AND P0, PT, R30, UR6, PT ;  /* 0x000000061e007c0c */ /* 0x000fe2000bf06270 */
[----:B------:R-:W-:Y:S01]  /*2470*/  IMAD.WIDE.U32 R88, R63, UR4, R4 ;  /* 0x000000043f587c25 */ /* 0x000fe2000f8e0004 */
[----:B------:R-:W2:Y:S03]  /*2480*/  LDL R30, [R1+0x30] ;  /* 0x00003000011e7983 */ /* 0x000ea60000100800 */
[----:B------:R-:W-:-:S02]  /*2490*/  IMAD R0, R3, UR4, RZ ;  /* 0x0000000403007c24 */ /* 0x000fc4000f8e02ff */
[----:B------:R-:W-:-:S04]  /*24a0*/  IMAD.WIDE.U32 R4, R218, R12, R18 ;  /* 0x0000000cda047225 */ /* 0x000fc800078e0012 */
[----:B------:R-:W-:Y:S01]  /*24b0*/  IMAD R15, R63, UR5, R0 ;  /* 0x000000053f0f7c24 */ /* 0x000fe2000f8e0200 */
[----:B------:R-:W-:Y:S01]  /*24c0*/  ULDC.64 UR4, c[0x0][0x338] ;  /* 0x0000ce0000047ab9 */ /* 0x000fe20000000a00 */
[----:B-1----:R-:W-:Y:S01]  /*24d0*/  IMAD R0, R32, R20, RZ ;  /* 0x0000001420007224 */ /* 0x002fe200078e02ff */
[----:B------:R-:W-:Y:S01]  /*24e0*/  SEL R7, RZ, 0x4, P0 ;  /* 0x00000004ff077807 */ /* 0x000fe20000000000 */
[C---:B------:R-:W-:Y:S02]  /*24f0*/  IMAD R27, R218.reuse, R13, R10 ;  /* 0x0000000dda1b7224 */ /* 0x040fe400078e020a */
[----:B------:R-:W-:Y:S02]  /*2500*/  IMAD R11, R218, R21, R0 ;  /* 0x00000015da0b7224 */ /* 0x000fe400078e0200 */
[----:B------:R-:W-:Y:S01]  /*2510*/  IMAD R10, R3, UR4, RZ ;  /* 0x00000004030a7c24 */ /* 0x000fe2000f8e02ff */
[----:B------:R-:W-:Y:S01]  /*2520*/  IADD3 R3, P0, R88, R4, RZ ;  /* 0x0000000458037210 */ /* 0x000fe20007f1e0ff */
[----:B------:R-:W-:Y:S01]  /*2530*/  IMAD.IADD R0, R89, 0x1, R15 ;  /* 0x0000000159007824 */ /* 0x000fe200078e020f */
[----:B------:R-:W-:-:S02]  /*2540*/  ISETP.GE.AND P3, PT, R18, R39, PT ;  /* 0x000000271200720c */ /* 0x000fc40003f66270 */
[----:B------:R-:W-:Y:S02]  /*2550*/  ISETP.GE.AND P2, PT, R226, R39, PT ;  /* 0x00000027e200720c */ /* 0x000fe40003f46270 */
[----:B------:R-:W-:Y:S01]  /*2560*/  IADD3.X R4, R0, R5, R27, P0, !PT ;  /* 0x0000000500047210 */ /* 0x000fe200007fe41b */
[----:B------:R-:W-:Y:S01]  /*2570*/  IMAD R5, R32, R28, RZ ;  /* 0x0000001c20057224 */ /* 0x000fe200078e02ff */
[----:B------:R-:W-:Y:S01]  /*2580*/  LOP3.LUT R31, R6, R7, RZ, 0xfc, !PT ;  /* 0x00000007061f7212 */ /* 0x000fe200078efcff */
[----:B------:R-:W-:Y:S01]  /*2590*/  IMAD.WIDE.U32 R86, R63, UR4, R8 ;  /* 0x000000043f567c25 */ /* 0x000fe2000f8e0008 */
[----:B------:R-:W-:-:S03]  /*25a0*/  SEL R7, R39, RZ, P2 ;  /* 0x000000ff27077207 */ /* 0x000fc60001000000 */
[----:B------:R-:W-:Y:S01]  /*25b0*/  IMAD R9, R218, R29, R5 ;  /* 0x0000001dda097224 */ /* 0x000fe200078e0205 */
[----:B------:R-:W-:Y:S01]  /*25c0*/  SEL R5, R39, RZ, P3 ;  /* 0x000000ff27057207 */ /* 0x000fe20001800000 */
[----:B------:R-:W-:Y:S02]  /*25d0*/  IMAD.IADD R7, R226, 0x1, R7 ;  /* 0x00000001e2077824 */ /* 0x000fe400078e0207 */
[----:B------:R-:W-:Y:S02]  /*25e0*/  VIADD R34, R218, 0x20 ;  /* 0x00000020da227836 */ /* 0x000fe40000000000 */
[----:B------:R-:W-:Y:S01]  /*25f0*/  IMAD.IADD R5, R18, 0x1, R5 ;  /* 0x0000000112057824 */ /* 0x000fe200078e0205 */
[----:B------:R-:W-:Y:S01]  /*2600*/  SHF.R.S32.HI R8, RZ, 0x1f, R7 ;  /* 0x0000001fff087819 */ /* 0x000fe20000011407 */
[----:B------:R-:W-:Y:S02]  /*2610*/  IMAD.SHL.U32 R34, R34, 0x40, RZ ;  /* 0x0000004022227824 */ /* 0x000fe400078e00ff */
[----:B------:R-:W-:Y:S01]  /*2620*/  IMAD.WIDE.U32 R78, R218, R28, R18 ;  /* 0x0000001cda4e7225 */ /* 0x000fe200078e0012 */
[----:B------:R-:W-:-:S03]  /*2630*/  SHF.R.S32.HI R6, RZ, 0x1f, R5 ;  /* 0x0000001fff067819 */ /* 0x000fc60000011405 */
[----:B------:R-:W-:Y:S01]  /*2640*/  IMAD.WIDE.U32 R80, R218, R28, R200 ;  /* 0x0000001cda507225 */ /* 0x000fe200078e00c8 */
[----:B------:R-:W-:Y:S02]  /*2650*/  LEA.HI R90, R6, R5, RZ, 0x3 ;  /* 0x00000005065a7211 */ /* 0x000fe400078f18ff */
[----:B------:R-:W-:Y:S01]  /*2660*/  LEA.HI R92, R8, R7, RZ, 0x3 ;  /* 0x00000007085c7211 */ /* 0x000fe200078f18ff */
[----:B------:R-:W-:Y:S01]  /*2670*/  VIADD R35, R218, 0x20 ;  /* 0x00000020da237836 */ /* 0x000fe20000000000 */
[----:B------:R-:W-:Y:S01]  /*2680*/  LOP3.LUT R34, R34, 0x1c0, RZ, 0xc0, !PT ;  /* 0x000001c022227812 */ /* 0x000fe200078ec0ff */
[----:B------:R-:W-:Y:S01]  /*2690*/  IMAD.IADD R81, R81, 0x1, R9 ;  /* 0x0000000151517824 */ /* 0x000fe200078e0209 */
[----:B------:R-:W-:Y:S01]  /*26a0*/  IADD3 R79, R9, R79, RZ ;  /* 0x0000004f094f7210 */ /* 0x000fe20007ffe0ff */
[----:B------:R-:W-:Y:S01]  /*26b0*/  IMAD R63, R63, UR5, R10 ;  /* 0x000000053f3f7c24 */ /* 0x000fe2000f8e020a */
[----:B------:R-:W-:Y:S01]  /*26c0*/  LEA.HI R9, R8, R7, RZ, 0x6 ;  /* 0x0000000708097211 */ /* 0x000fe200078f30ff */
[----:B------:R-:W-:Y:S01]  /*26d0*/  IMAD.SHL.U32 R35, R35, 0x40, RZ ;  /* 0x0000004023237824 */ /* 0x000fe200078e00ff */
[----:B------:R-:W-:-:S02]  /*26e0*/  LEA.HI R5, R6, R5, RZ, 0x6 ;  /* 0x0000000506057211 */ /* 0x000fc400078f30ff */
[C---:B------:R-:W-:Y:S02]  /*26f0*/  LOP3.LUT R8, R34.reuse, 0x38, R90, 0xf8, !PT ;  /* 0x0000003822087812 */ /* 0x040fe400078ef85a */
[----:B------:R-:W-:Y:S01]  /*2700*/  LOP3.LUT R10, R34, 0x38, R92, 0xf8, !PT ;  /* 0x00000038220a7812 */ /* 0x000fe200078ef85c */
[----:B------:R-:W-:Y:S01]  /*2710*/  IMAD.SHL.U32 R34, R218, 0x40, RZ ;  /* 0x00000040da227824 */ /* 0x000fe200078e00ff */
[----:B------:R-:W0:Y:S01]  /*2720*/  S2R R104, SR_TID.X ;  /* 0x0000000000687919 */ /* 0x000e220000002100 */
[----:B------:R-:W-:Y:S01]  /*2730*/  LOP3.LUT R35, R35, 0x1c0, RZ, 0xc0, !PT ;  /* 0x000001c023237812 */ /* 0x000fe200078ec0ff */
[----:B------:R-:W-:Y:S01]  /*2740*/  IMAD.SHL.U32 R6, R5, 0x40, RZ ;  /* 0x0000004005067824 */ /* 0x000fe200078e00ff */
[----:B------:R-:W-:Y:S01]  /*2750*/  LOP3.LUT R5, R90, 0x38, RZ, 0xc0, !PT ;  /* 0x000000385a057812 */ /* 0x000fe200078ec0ff */
[----:B------:R-:W-:Y:S01]  /*2760*/  IMAD.SHL.U32 R36, R218, 0x40, RZ ;  /* 0x00000040da247824 */ /* 0x000fe200078e00ff */
[----:B------:R-:W-:Y:S01]  /*2770*/  LOP3.LUT R34, R34, 0x1c0, RZ, 0xc0, !PT ;  /* 0x000001c022227812 */ /* 0x000fe200078ec0ff */
[----:B------:R-:W-:Y:S01]  /*2780*/  IMAD.WIDE.U32 R84, R218, R20, R200 ;  /* 0x00000014da547225 */ /* 0x000fe200078e00c8 */
[----:B------:R-:W-:-:S03]  /*2790*/  SHF.R.U32.HI R35, RZ, 0x3, R35 ;  /* 0x00000003ff237819 */ /* 0x000fc60000011623 */
[----:B------:R-:W-:Y:S01]  /*27a0*/  IMAD.WIDE.U32 R82, R218, R20, R18 ;  /* 0x00000014da527225 */ /* 0x000fe200078e0012 */
[----:B------:R-:W-:Y:S02]  /*27b0*/  LOP3.LUT R7, R92, 0x38, RZ, 0xc0, !PT ;  /* 0x000000385c077812 */ /* 0x000fe400078ec0ff */
[----:B------:R-:W-:Y:S01]  /*27c0*/  LOP3.LUT R5, R5, 0x1c0, R36, 0xf8, !PT ;  /* 0x000001c005057812 */ /* 0x000fe200078ef824 */
[----:B------:R-:W-:Y:S01]  /*27d0*/  IMAD.IADD R83, R11, 0x1, R83 ;  /* 0x000000010b537824 */ /* 0x000fe200078e0253 */
[----:B------:R-:W-:Y:S02]  /*27e0*/  SHF.R.U32.HI R34, RZ, 0x3, R34 ;  /* 0x00000003ff227819 */ /* 0x000fe40000011622 */
[----:B------:R-:W-:Y:S02]  /*27f0*/  IADD3 R85, R85, R11, RZ ;  /* 0x0000000b55557210 */ /* 0x000fe40007ffe0ff */
[----:B------:R-:W-:Y:S02]  /*2800*/  SHF.L.U32 R9, R9, 0x6, RZ ;  /* 0x0000000609097819 */ /* 0x000fe400000006ff */
[----:B------:R-:W-:-:S02]  /*2810*/  LOP3.LUT R11, R8, R35, RZ, 0x3c, !PT ;  /* 0x00000023080b7212 */ /* 0x000fc400078e3cff */
[----:B------:R-:W-:Y:S02]  /*2820*/  LOP3.LUT R6, R6, 0xfffff000, RZ, 0xc0, !PT ;  /* 0xfffff00006067812 */ /* 0x000fe400078ec0ff */
[----:B------:R-:W-:Y:S02]  /*2830*/  LOP3.LUT R8, R7, 0x1c0, R36, 0xf8, !PT ;  /* 0x000001c007087812 */ /* 0x000fe400078ef824 */
[----:B------:R-:W-:Y:S02]  /*2840*/  LOP3.LUT R7, R5, R34, RZ, 0x3c, !PT ;  /* 0x0000002205077212 */ /* 0x000fe400078e3cff */
[----:B------:R-:W-:Y:S02]  /*2850*/  LOP3.LUT R9, R9, 0xfffff000, RZ, 0xc0, !PT ;  /* 0xfffff00009097812 */ /* 0x000fe400078ec0ff */
[----:B------:R-:W-:Y:S02]  /*2860*/  LOP3.LUT R10, R10, R35, RZ, 0x3c, !PT ;  /* 0x000000230a0a7212 */ /* 0x000fe400078e3cff */
[----:B-----5:R-:W-:-:S02]  /*2870*/  SHF.R.S32.HI R27, RZ, 0x1f, R23 ;  /* 0x0000001fff1b7819 */ /* 0x020fc40000011417 */
[-C--:B---3--:R-:W-:Y:S02]  /*2880*/  IADD3 R5, R11, R6.reuse, R26 ;  /* 0x000000060b057210 */ /* 0x088fe40007ffe01a */
[----:B----4-:R-:W-:Y:S02]  /*2890*/  IADD3 R6, R7, R6, R14 ;  /* 0x0000000607067210 */ /* 0x010fe40007ffe00e */
[----:B------:R-:W-:Y:S01]  /*28a0*/  IADD3 R7, R10, R9, R26 ;  /* 0x000000090a077210 */ /* 0x000fe20007ffe01a */
[----:B------:R-:W-:Y:S01]  /*28b0*/  IMAD R26, R27, R28, RZ ;  /* 0x0000001c1b1a7224 */ /* 0x000fe200078e02ff */
[----:B------:R-:W-:Y:S02]  /*28c0*/  LOP3.LUT R8, R8, R34, RZ, 0x3c, !PT ;  /* 0x0000002208087212 */ /* 0x000fe400078e3cff */
[----:B------:R-:W-:Y:S01]  /*28d0*/  IADD3 R76, P1, R218, R77, RZ ;  /* 0x0000004dda4c7210 */ /* 0x000fe20007f3e0ff */
[C---:B------:R-:W-:Y:S01]  /*28e0*/  IMAD R35, R23.reuse, R29, R26 ;  /* 0x0000001d17237224 */ /* 0x040fe200078e021a */
[----:B------:R-:W-:Y:S01]  /*28f0*/  IADD3 R8, R8, R9, R14 ;  /* 0x0000000908087210 */ /* 0x000fe20007ffe00e */
[----:B------:R-:W-:-:S04]  /*2900*/  IMAD.WIDE.U32 R80, R23, R28, R80 ;  /* 0x0000001c17507225 */ /* 0x000fc800078e0050 */
[----:B------:R-:W-:-:S04]  /*2910*/  IMAD.WIDE.U32 R78, R23, R28, R78 ;  /* 0x0000001c174e7225 */ /* 0x000fc800078e004e */
[-C--:B------:R-:W-:Y:S02]  /*2920*/  IMAD R14, R27, R20.reuse, RZ ;  /* 0x000000141b0e7224 */ /* 0x080fe400078e02ff */
[----:B------:R-:W-:Y:S01]  /*2930*/  IMAD.X R77, R32, 0x1, R33, P1 ;  /* 0x00000001204d7824 */ /* 0x000fe200008e0621 */
[----:B------:R-:W-:Y:S01]  /*2940*/  SHF.R.S32.HI R91, RZ, 0x3, R92 ;  /* 0x00000003ff5b7819 */ /* 0x000fe2000001145c */
[----:B------:R-:W-:Y:S02]  /*2950*/  IMAD.IADD R33, R81, 0x1, R35 ;  /* 0x0000000151217824 */ /* 0x000fe400078e0223 */
[----:B------:R-:W-:Y:S01]  /*2960*/  IMAD.IADD R34, R35, 0x1, R79 ;  /* 0x0000000123227824 */ /* 0x000fe200078e024f */
[----:B------:R-:W-:Y:S01]  /*2970*/  SHF.R.S32.HI R35, RZ, 0x3, R90 ;  /* 0x00000003ff237819 */ /* 0x000fe2000001145a */
[C---:B------:R-:W-:Y:S01]  /*2980*/  IMAD R37, R23.reuse, R21, R14 ;  /* 0x0000001517257224 */ /* 0x040fe200078e020e */
[----:B------:R-:W-:Y:S01]  /*2990*/  LOP3.LUT R90, R90, 0xfffffff8, RZ, 0xc0, !PT ;  /* 0xfffffff85a5a7812 */ /* 0x000fe200078ec0ff */
[----:B------:R-:W-:Y:S01]  /*29a0*/  IMAD.WIDE.U32 R82, R23, R20, R82 ;  /* 0x0000001417527225 */ /* 0x000fe200078e0052 */
[----:B------:R-:W-:-:S02]  /*29b0*/  LOP3.LUT R92, R92, 0xfffffff8, RZ, 0xc0, !PT ;  /* 0xfffffff85c5c7812 */ /* 0x000fc400078ec0ff */
[C---:B------:R-:W-:Y:S01]  /*29c0*/  SHF.L.U64.HI R9, R12.reuse, 0x6, R13 ;  /* 0x000000060c097819 */ /* 0x040fe2000001020d */
[----:B------:R-:W-:Y:S01]  /*29d0*/  IMAD.WIDE.U32 R84, R23, R20, R84 ;  /* 0x0000001417547225 */ /* 0x000fe200078e0054 */
[----:B------:R-:W-:Y:S02]  /*29e0*/  SHF.L.U64.HI R10, R12, 0x5, R13 ;  /* 0x000000050c0a7819 */ /* 0x000fe4000001020d */
[C-C-:B------:R-:W-:Y:S01]  /*29f0*/  SHF.L.U64.HI R13, R20.reuse, 0x6, R21.reuse ;  /* 0x00000006140d7819 */ /* 0x140fe20000010215 */
[C---:B------:R-:W-:Y:S01]  /*2a00*/  IMAD.SHL.U32 R15, R20.reuse, 0x40, RZ ;  /* 0x00000040140f7824 */ /* 0x040fe200078e00ff */
[----:B------:R-:W-:Y:S01]  /*2a10*/  SHF.L.U64.HI R14, R20, 0x5, R21 ;  /* 0x00000005140e7819 */ /* 0x000fe20000010215 */
[----:B------:R-:W-:Y:S01]  /*2a20*/  IMAD.SHL.U32 R27, R28, 0x40, RZ ;  /* 0x000000401c1b7824 */ /* 0x000fe200078e00ff */
[C---:B------:R-:W-:Y:S01]  /*2a30*/  SHF.L.U32 R11, R12.reuse, 0x6, RZ ;  /* 0x000000060c0b7819 */ /* 0x040fe200000006ff */
[----:B------:R-:W-:Y:S01]  /*2a40*/  IMAD.SHL.U32 R12, R12, 0x20, RZ ;  /* 0x000000200c0c7824 */ /* 0x000fe200078e00ff */
[--C-:B------:R-:W-:Y:S01]  /*2a50*/  SHF.L.U64.HI R21, R28, 0x6, R29.reuse ;  /* 0x000000061c157819 */ /* 0x100fe2000001021d */
[----:B------:R-:W-:Y:S01]  /*2a60*/  IMAD.SHL.U32 R20, R20, 0x20, RZ ;  /* 0x0000002014147824 */ /* 0x000fe200078e00ff */
[C---:B------:R-:W-:Y:S01]  /*2a70*/  SHF.L.U64.HI R26, R28.reuse, 0x5, R29 ;  /* 0x000000051c1a7819 */ /* 0x040fe2000001021d */
[----:B------:R-:W-:Y:S01]  /*2a80*/  IMAD.SHL.U32 R28, R28, 0x20, RZ ;  /* 0x000000201c1c7824 */ /* 0x000fe200078e00ff */
[----:B0-----:R-:W-:Y:S01]  /*2a90*/  LEA.HI R104, R104, 0x8, RZ, 0x19 ;  /* 0x0000000868687811 */ /* 0x001fe200078fc8ff */
[----:B------:R-:W-:Y:S01]  /*2aa0*/  IMAD.SHL.U32 R29, R39, 0x2, RZ ;  /* 0x00000002271d7824 */ /* 0x000fe200078e00ff */
[----:B------:R-:W-:Y:S01]  /*2ab0*/  IADD3 R32, R37, R83, RZ ;  /* 0x0000005325207210 */ /* 0x000fe20007ffe0ff */
[----:B------:R-:W-:Y:S01]  /*2ac0*/  IMAD.IADD R98, R87, 0x1, R63 ;  /* 0x0000000157627824 */ /* 0x000fe200078e023f */
[----:B------:R-:W-:-:S02]  /*2ad0*/  SHF.R.S32.HI R96, RZ, 0x1f, R90 ;  /* 0x0000001fff607819 */ /* 0x000fc4000001145a */
[----:B------:R-:W-:Y:S02]  /*2ae0*/  SHF.R.S32.HI R97, RZ, 0x1f, R92 ;  /* 0x0000001fff617819 */ /* 0x000fe4000001145c */
[----:B--2---:R-:W-:Y:S02]  /*2af0*/  ISETP.GE.AND P0, PT, R30, UR6, PT ;  /* 0x000000061e007c0c */ /* 0x004fe4000bf06270 */
[----:B------:R-:W-:-:S04]  /*2b00*/  IADD3 R30, R218, 0x20, RZ ;  /* 0x00000020da1e7810 */ /* 0x000fc80007ffe0ff */
[----:B------:R-:W-:Y:S02]  /*2b10*/  SHF.R.S32.HI R102, RZ, 0x1f, R30 ;  /* 0x0000001fff667819 */ /* 0x000fe4000001141e */
[----:B------:R-:W-:-:S04]  /*2b20*/  SEL R30, RZ, 0x8, P0 ;  /* 0x00000008ff1e7807 */ /* 0x000fc80000000000 */
[C---:B------:R-:W-:Y:S02]  /*2b30*/  LOP3.LUT R95, R31.reuse, R30, RZ, 0xfc, !PT ;  /* 0x0000001e1f5f7212 */ /* 0x040fe400078efcff */
[----:B------:R-:W-:Y:S01]  /*2b40*/  LOP3.LUT R30, R31, 0x1, RZ, 0xc0, !PT ;  /* 0x000000011f1e7812 */ /* 0x000fe200078ec0ff */
[----:B------:R-:W-:Y:S01]  /*2b50*/  IMAD.IADD R31, R85, 0x1, R37 ;  /* 0x00000001551f7824 */ /* 0x000fe200078e0225 */
[C---:B------:R-:W-:Y:S02]  /*2b60*/  LOP3.LUT R93, R95.reuse, 0x2, RZ, 0xc0, !PT ;  /* 0x000000025f5d7812 */ /* 0x040fe400078ec0ff */
[C---:B------:R-:W-:Y:S02]  /*2b70*/  LOP3.LUT R94, R95.reuse, 0x4, RZ, 0xc0, !PT ;  /* 0x000000045f5e7812 */ /* 0x040fe400078ec0ff */
[----:B------:R-:W-:-:S07]  /*2b80*/  LOP3.LUT R95, R95, 0x8, RZ, 0xc0, !PT ;  /* 0x000000085f5f7812 */ /* 0x000fce00078ec0ff */
.L_x_1842:
[----:B-1--4-:R-:W2:Y:S01]  /*2b90*/  LDL R41, [R1+0x54] ;  /* 0x0000540001297983 */ /* 0x012ea20000100800 */
[----:B0-----:R-:W0:Y:S01]  /*2ba0*/  LDC R120, c[0x0][0x3f4] ;  /* 0x0000fd00ff787b82 */ /* 0x001e220000000800 */
[----:B------:R-:W-:Y:S01]  /*2bb0*/  VIADD R40, R25, 0xffffffff ;  /* 0xffffffff19287836 */ /* 0x000fe20000000000 */
[----:B------:R-:W-:Y:S05]  /*2bc0*/  YIELD ;  /* 0x0000000000007946 */ /* 0x000fea0003800000 */
[----:B------:R-:W-:Y:S01]  /*2bd0*/  SHF.R.S32.HI R39, RZ, 0x1f, R40 ;  /* 0x0000001fff277819 */ /* 0x000fe20000011428 */
[----:B------:R-:W1:Y:S01]  /*2be0*/  LDC.64 R108, c[0x0][0x2e8] ;  /* 0x0000ba00ff6c7b82 */ /* 0x000e620000000a00 */
[-C--:B------:R-:W-:Y:S01]  /*2bf0*/  IMAD R36, R9, R40.reuse, RZ ;  /* 0x0000002809247224 */ /* 0x080fe200078e02ff */
[----:B------:R-:W-:Y:S01]  /*2c00*/  BSSY B0, `(.L_x_1767) ;  /* 0x0000513000007945 */ /* 0x000fe20003800000 */
[----:B------:R-:W-:-:S04]  /*2c10*/  IMAD.WIDE.U32 R112, R11, R40, RZ ;  /* 0x000000280b707225 */ /* 0x000fc800078e00ff */
[----:B------:R-:W-:Y:S01]  /*2c20*/  IMAD R73, R39, R11, R36 ;  /* 0x0000000b27497224 */ /* 0x000fe200078e0224 */
[CC--:B------:R-:W-:Y:S02]  /*2c30*/  IADD3 R37, P0, R3.reuse, R112.reuse, RZ ;  /* 0x0000007003257210 */ /* 0x0c0fe40007f1e0ff */
[----:B------:R-:W-:Y:S02]  /*2c40*/  IADD3 R25, P4, P5, R3, R112, R12 ;  /* 0x0000007003197210 */ /* 0x000fe40007d9e00c */
[----:B------:R-:W-:-:S04]  /*2c50*/  IADD3 R73, R113, R73, RZ ;  /* 0x0000004971497210 */ /* 0x000fc80007ffe0ff */
[----:B------:R-:W-:Y:S01]  /*2c60*/  IADD3.X R36, R4, R73, R10, P4, P5 ;  /* 0x0000004904247210 */ /* 0x000fe200027ea40a */
[----:B------:R-:W-:Y:S01]  /*2c70*/  IMAD.X R38, R73, 0x1, R4, P0 ;  /* 0x0000000149267824 */ /* 0x000fe200000e0604 */
[----:B0-----:R-:W-:Y:S02]  /*2c80*/  ISETP.GE.AND P0, PT, R120, 0x1, PT ;  /* 0x000000017800780c */ /* 0x001fe40003f06270 */
[-C--:B-1----:R-:W-:Y:S02]  /*2c90*/  LEA R50, P1, R37, R108.reuse, 0x1 ;  /* 0x0000006c25327211 */ /* 0x082fe400078208ff */
[----:B------:R-:W-:Y:S02]  /*2ca0*/  LEA R48, P6, R25, R108, 0x1 ;  /* 0x0000006c19307211 */ /* 0x000fe400078c08ff */
[----:B------:R-:W-:Y:S02]  /*2cb0*/  LEA.HI.X R51, R37, R109, R38, 0x1, P1 ;  /* 0x0000006d25337211 */ /* 0x000fe400008f0c26 */
[----:B------:R-:W-:-:S02]  /*2cc0*/  ISETP.GT.AND P1, PT, R40, R24, PT ;  /* 0x000000182800720c */ /* 0x000fc40003f24270 */
[----:B------:R-:W-:Y:S01]  /*2cd0*/  LEA.HI.X R49, R25, R109, R36, 0x1, P6 ;  /* 0x0000006d19317211 */ /* 0x000fe200030f0c24 */
[----:B------:R-:W-:Y:S01]  /*2ce0*/  IMAD.MOV.U32 R25, RZ, RZ, R40 ;  /* 0x000000ffff197224 */ /* 0x000fe200078e0028 */
[----:B------:R-:W-:Y:S01]  /*2cf0*/  P2R R100, PR, RZ, 0x2 ;  /* 0x00000002ff647803 */ /* 0x000fe20000000000 */
[----:B--2---:R-:W-:-:S04]  /*2d00*/  IMAD R101, R17, 0x4000, R41 ;  /* 0x0000400011657824 */ /* 0x004fc800078e0229 */
[----:B------:R-:W-:Y:S01]  /*2d10*/  IMAD R101, R101, 0x2, R16 ;  /* 0x0000000265657824 */ /* 0x000fe200078e0210 */
[----:B------:R-:W-:Y:S06]  /*2d20*/  @!P0 BRA `(.L_x_1768) ;  /* 0x0000004c00548947 */ /* 0x000fec0003800000 */
[----:B------:R-:W-:Y:S01]  /*2d30*/  ULDC.U8 UR4, c[0x0][0x410] ;  /* 0x0001040000047ab9 */ /* 0x000fe20000000000 */
[-C--:B------:R-:W-:Y:S01]  /*2d40*/  IMAD R36, R21, R40.reuse, RZ ;  /* 0x0000002815247224 */ /* 0x080fe200078e02ff */
[----:B------:R-:W-:Y:S01]  /*2d50*/  ISETP.NE.AND P0, PT, RZ, UR4, PT ;  /* 0x00000004ff007c0c */ /* 0x000fe2000bf05270 */
[-C--:B------:R-:W-:Y:S02]  /*2d60*/  IMAD R38, R13, R40.reuse, RZ ;  /* 0x000000280d267224 */ /* 0x080fe400078e02ff */
        /* <DEDUP_REMOVED lines=27> */
[----:B------:R-:W-:Y:S01]  /*2f20*/  LEA R36, P1, R37, UR4, 0x1 ;  /* 0x0000000425247c11 */ /* 0x000fe2000f8208ff */
[----:B------:R-:W-:Y:S01]  /*2f30*/  IMAD.X R42, R107, 0x1, R31, P4 ;  /* 0x000000016b2a7824 */ /* 0x000fe200020e061f */
[----:B------:R-:W-:-:S02]  /*2f40*/  CS2R R110, SRZ ;  /* 0x00000000006e7805 */ /* 0x000fc4000001ff00 */
[-C--:B------:R-:W-:Y:S02]  /*2f50*/  ISETP.GE.AND P4, PT, R236, R120.reuse, PT ;  /* 0x00000078ec00720c */ /* 0x080fe40003f86270 */
[----:B------:R-:W-:Y:S01]  /*2f60*/  LEA.HI.X R37, R37, UR5, R38, 0x1, P1 ;  /* 0x0000000525257c11 */ /* 0x000fe200088f0c26 */
[----:B------:R-:W-:Y:S02]  /*2f70*/  ULDC.64 UR4, c[0x0][0x400] ;  /* 0x0001000000047ab9 */ /* 0x000fe40000000a00 */
[C---:B------:R-:W-:Y:S02]  /*2f80*/  LEA R38, P1, R39.reuse, UR4, 0x1 ;  /* 0x0000000427267c11 */ /* 0x040fe4000f8208ff */
[----:B------:R0:W5:Y:S02]  /*2f90*/  @!P5 LDG.E.64 R108, desc[UR60][R36.64] ;  /* 0x0000003c246cd981 */ /* 0x000164000c1e1b00 */
[----:B------:R-:W-:Y:S02]  /*2fa0*/  LEA.HI.X R39, R39, UR5, R42, 0x1, P1 ;  /* 0x0000000527277c11 */ /* 0x000fe400088f0c2a */
        /* <DEDUP_REMOVED lines=15> */
.L_x_1771:
[----:B------:R-:W-:Y:S05]  /*30a0*/  BSYNC B1 ;  /* 0x0000000000017941 */ /* 0x000fea0003800000 */
.L_x_1770:
[----:B0-----:R-:W-:Y:S01]  /*30b0*/  VIADD R36, R218, 0x20 ;  /* 0x00000020da247836 */ /* 0x001fe20000000000 */
[----:B------:R-:W-:Y:S01]  /*30c0*/  BSSY B1, `(.L_x_1772) ;  /* 0x000002a000017945 */ /* 0x000fe20003800000 */
[----:B------:R-:W-:Y:S02]  /*30d0*/  CS2R R44, SRZ ;  /* 0x00000000002c7805 */ /* 0x000fe4000001ff00 */
[----:B------:R-:W-:Y:S02]  /*30e0*/  CS2R R52, SRZ ;  /* 0x0000000000347805 */ /* 0x000fe4000001ff00 */
[----:B------:R-:W-:Y:S02]  /*30f0*/  CS2R R56, SRZ ;  /* 0x0000000000387805 */ /* 0x000fe4000001ff00 */
[----:B------:R-:W-:Y:S02]  /*3100*/  ISETP.GE.AND P4, PT, R36, R105, PT ;  /* 0x000000692400720c */ /* 0x000fe40003f86270 */
[----:B------:R-:W-:-:S02]  /*3110*/  CS2R R42, SRZ ;  /* 0x00000000002a7805 */ /* 0x000fc4000001ff00 */
[----:B------:R-:W-:Y:S02]  /*3120*/  CS2R R46, SRZ ;  /* 0x00000000002e7805 */ /* 0x000fe4000001ff00 */
[----:B------:R-:W-:Y:S02]  /*3130*/  CS2R R54, SRZ ;  /* 0x0000000000367805 */ /* 0x000fe4000001ff00 */
[----:B-----5:R-:W-:Y:S01]  /*3140*/  MOV R112, R60 ;  /* 0x0000003c00707202 */ /* 0x020fe20000000f00 */
[----:B------:R-:W-:Y:S01]  /*3150*/  IMAD.MOV.U32 R113, RZ, RZ, R61 ;  /* 0x000000ffff717224 */ /* 0x000fe200078e003d */
[----:B------:R-:W-:-:S03]  /*3160*/  CS2R R58, SRZ ;  /* 0x00000000003a7805 */ /* 0x000fc6000001ff00 */
[----:B------:R-:W-:Y:S05]  /*3170*/  @P4 BRA `(.L_x_1773) ;  /* 0x0000000000784947 */ /* 0x000fea0003800000 */
        /* <DEDUP_REMOVED lines=30> */
.L_x_1773:
[----:B------:R-:W-:Y:S05]  /*3360*/  BSYNC B1 ;  /* 0x0000000000017941 */ /* 0x000fea0003800000 */
.L_x_1772:
[----:B0-----:R-:W-:Y:S01]  /*3370*/  IMAD.MOV.U32 R36, RZ, RZ, R64 ;  /* 0x000000ffff247224 */ /* 0x001fe200078e0040 */
[----:B------:R-:W-:Y:S01]  /*3380*/  ISETP.NE.AND P1, PT, R234, 0x3, PT ;  /* 0x00000003ea00780c */ /* 0x000fe20003f25270 */
[----:B------:R-:W-:Y:S01]  /*3390*/  IMAD.MOV.U32 R37, RZ, RZ, R65 ;  /* 0x000000ffff257224 */ /* 0x000fe200078e0041 */
[----:B------:R-:W-:Y:S01]  /*33a0*/  PRMT R116, R112, 0x5410, R113 ;  /* 0x0000541070747816 */ /* 0x000fe20000000071 */
[----:B------:R-:W-:Y:S01]  /*33b0*/  IMAD.MOV.U32 R38, RZ, RZ, R108 ;  /* 0x000000ffff267224 */ /* 0x000fe200078e006c */
[----:B------:R-:W-:Y:S01]  /*33c0*/  PRMT R119, R119, 0x5410, R36 ;  /* 0x0000541077777816 */ /* 0x000fe20000000024 */
[----:B------:R-:W-:Y:S01]  /*33d0*/  IMAD.MOV.U32 R36, RZ, RZ, R72 ;  /* 0x000000ffff247224 */ /* 0x000fe200078e0048 */
[----:B------:R-:W-:Y:S01]  /*33e0*/  PRMT R118, R37, 0x7610, R118 ;  /* 0x0000761025767816 */ /* 0x000fe20000000076 */
[----:B------:R-:W-:Y:S01]  /*33f0*/  IMAD.MOV.U32 R39, RZ, RZ, R109 ;  /* 0x000000ffff277224 */ /* 0x000fe200078e006d */
[----:B------:R-:W-:-:S04]  /*3400*/  MOV R37, R73 ;  /* 0x0000004900257202 */ /* 0x000fc80000000f00 */
[----:B------:R-:W-:Y:S01]  /*3410*/  PRMT R121, R37, 0x5410, R36 ;  /* 0x0000541025797816 */ /* 0x000fe20000000024 */
[----:B------:R-:W-:Y:S01]  /*3420*/  IMAD.MOV.U32 R36, RZ, RZ, R62 ;  /* 0x000000ffff247224 */ /* 0x000fe200078e003e */
[----:B------:R-:W-:Y:S01]  /*3430*/  PRMT R127, R38, 0x5410, R39 ;  /* 0x00005410267f7816 */ /* 0x000fe20000000027 */
[----:B------:R-:W-:Y:S01]  /*3440*/  IMAD.MOV.U32 R37, RZ, RZ, R63 ;  /* 0x000000ffff257224 */ /* 0x000fe200078e003f */
[----:B------:R-:W-:Y:S01]  /*3450*/  MOV R38, R66 ;  /* 0x0000004200267202 */ /* 0x000fe20000000f00 */
[----:B------:R-:W-:-:S03]  /*3460*/  IMAD.MOV.U32 R39, RZ, RZ, R67 ;  /* 0x000000ffff277224 */ /* 0x000fc600078e0043 */
        /* <DEDUP_REMOVED lines=10> */
[----:B------:R-:W-:-:S02]  /*3510*/  IMAD.MOV.U32 R37, RZ, RZ, R41 ;  /* 0x000000ffff257224 */ /* 0x000fc400078e0029 */
[----:B------:R-:W-:Y:S02]  /*3520*/  IMAD.MOV.U32 R38, RZ, RZ, R44 ;  /* 0x000000ffff267224 */ /* 0x000fe400078e002c */
[----:B------:R-:W-:Y:S01]  /*3530*/  IMAD.MOV.U32 R39, RZ, RZ, R45 ;  /* 0x000000ffff277224 */ /* 0x000fe200078e002d */
[----:B------:R-:W-:Y:S01]  /*3540*/  PRMT R68, R36, 0x5410, R37 ;  /* 0x0000541024447816 */ /* 0x000fe20000000025 */
[----:B------:R-:W-:Y:S01]  /*3550*/  IMAD.MOV.U32 R37, RZ, RZ, R53 ;  /* 0x000000ffff257224 */ /* 0x000fe200078e0035 */
[----:B------:R-:W-:Y:S02]  /*3560*/  MOV R36, R52 ;  /* 0x0000003400247202 */ /* 0x000fe40000000f00 */
        /* <DEDUP_REMOVED lines=9> */
[----:B------:R-:W-:Y:S02]  /*3600*/  IMAD.MOV.U32 R39, RZ, RZ, R47 ;  /* 0x000000ffff277224 */ /* 0x000fe400078e002f */
[----:B------:R-:W-:Y:S02]  /*3610*/  IMAD.MOV.U32 R36, RZ, RZ, R54 ;  /* 0x000000ffff247224 */ /* 0x000fe400078e0036 */
[----:B------:R-:W-:Y:S01]  /*3620*/  IMAD.MOV.U32 R37, RZ, RZ, R55 ;  /* 0x000000ffff257224 */ /* 0x000fe200078e0037 */
[----:B------:R-:W-:Y:S01]  /*3630*/  PRMT R71, R38, 0x5410, R39 ;  /* 0x0000541026477816 */ /* 0x000fe20000000027 */
[----:B------:R-:W-:Y:S01]  /*3640*/  IMAD.MOV.U32 R39, RZ, RZ, R59 ;  /* 0x000000ffff277224 */ /* 0x000fe200078e003b */
[----:B------:R-:W-:-:S02]  /*3650*/  MOV R38, R58 ;  /* 0x0000003a00267202 */ /* 0x000fc40000000f00 */
[----:B------:R-:W-:Y:S02]  /*3660*/  PRMT R113, R36, 0x5410, R37 ;  /* 0x0000541024717816 */ /* 0x000fe40000000025 */
[----:B------:R-:W-:Y:S01]  /*3670*/  PRMT R115, R38, 0x5410, R39 ;  /* 0x0000541026737816 */ /* 0x000fe20000000027 */
[----:B------:R-:W-:Y:S06]  /*3680*/  @!P1 BRA `(.L_x_1774) ;  /* 0x0000000000049947 */ /* 0x000fec0003800000 */
[----:B------:R-:W-:Y:S01]  /*3690*/  BPT.TRAP 0x1 ;  /* 0x000000040000795c */ /* 0x000fe20000300000 */
.L_x_1774:
[----:B------:R-:W2:Y:S01]  /*36a0*/  LDL R36, [R1] ;  /* 0x0000000001247983 */ /* 0x000ea20000100800 */
[----:B------:R-:W-:Y:S01]  /*36b0*/  IMAD R99, R17, 0x8, R16 ;  /* 0x0000000811637824 */ /* 0x000fe200078e0210 */
[----:B------:R-:W-:Y:S01]  /*36c0*/  BSSY B1, `(.L_x_1775) ;  /* 0x0000004000017945 */ /* 0x000fe20003800000 */
[----:B--2---:R-:W-:-:S04]  /*36d0*/  SHF.L.U32 R107, R36, 0x1f, RZ ;  /* 0x0000001f246b7819 */ /* 0x004fc800000006ff */
[----:B------:R-:W0:Y:S02]  /*36e0*/  SYNCS.PHASECHK.TRANS64.TRYWAIT P5, [R99+URZ+0x30890], R107 ;  /* 0x0308906b630075a7 */ /* 0x000e2400080a017f */
[----:B0-----:R-:W-:Y:S05]  /*36f0*/  @!P5 BRA `(.L_x_1776) ;  /* 0x0000027800e0d947 */ /* 0x001fea0003800000 */
.L_x_2237:
[----:B------:R-:W-:Y:S05]  /*3700*/  BSYNC B1 ;  /* 0x0000000000017941 */ /* 0x000fea0003800000 */
.L_x_1775:
        /* <DEDUP_REMOVED lines=25> */
[----:B------:R-:W-:Y:S01]  /*38a0*/  FFMA.FTZ R126, R37, R110, -R126 ;  /* 0x0000006e257e7223 */ /* 0x000fe2000001087e */
[----:B------:R-:W-:Y:S01]  /*38b0*/  FMUL.FTZ R124, R39, R124 ;  /* 0x0000007c277c7220 */ /* 0x000fe20000410000 */
[----:B------:R-:W-:Y:S01]  /*38c0*/  FFMA.FTZ R125, R38, R110, R111 ;  /* 0x0000006e267d7223 */ /* 0x000fe2000001006f */
[----:B------:R-:W-:-:S02]  /*38d0*/  HADD2.F32 R110, -RZ, R131.H0_H0 ;  /* 0x20000083ff6e7230 */ /* 0x000fc40000004100 */
[-C--:B------:R-:W-:Y:S01]  /*38e0*/  FFMA.FTZ R128, R39, R122.reuse, -R128 ;  /* 0x0000007a27807223 */ /* 0x080fe20000010880 */
[----:B------:R-:W-:Y:S02]  /*38f0*/  HADD2.F32 R111, -RZ, R131.H1_H1 ;  /* 0x30000083ff6f7230 */ /* 0x000fe40000004100 */
[----:B------:R-:W-:Y:S01]  /*3900*/  FFMA.FTZ R129, R109, R122, R124 ;  /* 0x0000007a6d817223 */ /* 0x000fe2000001007c */
[----:B------:R-:W-:Y:S02]  /*3910*/  HADD2.F32 R37, -RZ, R36.H1_H1 ;  /* 0x30000024ff257230 */ /* 0x000fe40000004100 */
[----:B------:R-:W-:Y:S02]  /*3920*/  HADD2.F32 R38, -RZ, R108.H1_H1 ;  /* 0x3000006cff267230 */ /* 0x000fe40000004100 */
[----:B------:R-:W-:Y:S02]  /*3930*/  HADD2.F32 R36, -RZ, R36.H0_H0 ;  /* 0x20000024ff247230 */ /* 0x000fe40000004100 */
[----:B------:R-:W-:Y:S01]  /*3940*/  FMUL.FTZ R123, R37, R110 ;  /* 0x0000006e257b7220 */ /* 0x000fe20000410000 */
[----:B------:R-:W-:-:S02]  /*3950*/  HADD2.F32 R108, -RZ, R108.H0_H0 ;  /* 0x2000006cff6c7230 */ /* 0x000fc40000004100 */
[--C-:B------:R-:W-:Y:S02]  /*3960*/  HADD2.F32 R39, -RZ, R127.reuse.H0_H0 ;  /* 0x2000007fff277230 */ /* 0x100fe40000004100 */
[----:B------:R-:W-:Y:S01]  /*3970*/  FMUL.FTZ R110, R36, R110 ;  /* 0x0000006e246e7220 */ /* 0x000fe20000410000 */
[----:B------:R-:W-:Y:S02]  /*3980*/  HADD2.F32 R109, -RZ, R127.H1_H1 ;  /* 0x3000007fff6d7230 */ /* 0x000fe40000004100 */
[-C--:B------:R-:W-:Y:S01]  /*3990*/  FMUL.FTZ R127, R38, R111.reuse ;  /* 0x0000006f267f7220 */ /* 0x080fe20000410000 */
        /* <DEDUP_REMOVED lines=9> */
.L_x_1782:
[----:B------:R-:W-:Y:S05]  /*3a30*/  BSYNC B3 ;  /* 0x0000000000037941 */ /* 0x000fea0003800000 */
.L_x_1781:
[----:B--2---:R1:W-:Y:S02]  /*3a40*/  STG.E.128 desc[UR60][R50.64], R36 ;  /* 0x0000002432007986 */ /* 0x0043e4000c101d3c */
.L_x_1780:
[----:B------:R-:W-:Y:S05]  /*3a50*/  BSYNC B2 ;  /* 0x0000000000027941 */ /* 0x000fea0003800000 */
.L_x_1779:
[----:B------:R-:W-:Y:S01]  /*3a60*/  ISETP.NE.AND P0, PT, R93, RZ, PT ;  /* 0x000000ff5d00720c */ /* 0x000fe20003f05270 */
[----:B------:R-:W-:-:S12]  /*3a70*/  BSSY B2, `(.L_x_1783) ;  /* 0x0000031000027945 */ /* 0x000fd80003800000 */
[----:B------:R-:W-:Y:S05]  /*3a80*/  @!P0 BRA `(.L_x_1784) ;  /* 0x0000000000bc8947 */ /* 0x000fea0003800000 */
[----:B-1----:R1:W2:Y:S01]  /*3a90*/  LDS.128 R36, [R101+0x22400] ;  /* 0x0224000065247984 */ /* 0x0022a20000000c00 */
        /* <DEDUP_REMOVED lines=14> */
[-C--:B------:R-:W-:Y:S01]  /*3b80*/  FMUL.FTZ R122, R38, R75.reuse ;  /* 0x0000004b267a7220 */ /* 0x080fe20000410000 */
[----:B------:R-:W-:Y:S02]  /*3b90*/  HADD2.F32 R39, -RZ, R39.H0_H0 ;  /* 0x20000027ff277230 */ /* 0x000fe40000004100 */
[----:B------:R-:W-:Y:S01]  /*3ba0*/  FMUL.FTZ R75, R37, R75 ;  /* 0x0000004b254b7220 */ /* 0x000fe20000410000 */
[----:B------:R-:W-:Y:S02]  /*3bb0*/  HADD2.F32 R108, -RZ, R108.H0_H0 ;  /* 0x2000006cff6c7230 */ /* 0x000fe40000004100 */
[----:B------:R-:W-:Y:S01]  /*3bc0*/  FMUL.FTZ R124, R73, R110 ;  /* 0x0000006e497c7220 */ /* 0x000fe20000410000 */
[----:B------:R-:W-:Y:S01]  /*3bd0*/  FFMA.FTZ R122, R37, R74, -R122 ;  /* 0x0000004a257a7223 */ /* 0x000fe2000001087a */
[----:B------:R-:W-:Y:S01]  /*3be0*/  FMUL.FTZ R110, R39, R110 ;  /* 0x0000006e276e7220 */ /* 0x000fe20000410000 */
[----:B------:R-:W-:-:S02]  /*3bf0*/  HADD2.F32 R37, -RZ, R36.H1_H1 ;  /* 0x30000024ff257230 */ /* 0x000fc40000004100 */
[----:B------:R-:W-:Y:S01]  /*3c00*/  FFMA.FTZ R111, R38, R74, R75 ;  /* 0x0000004a266f7223 */ /* 0x000fe2000001004b */
[----:B------:R-:W-:Y:S02]  /*3c10*/  HADD2.F32 R36, -RZ, R36.H0_H0 ;  /* 0x20000024ff247230 */ /* 0x000fe40000004100 */
[-C--:B------:R-:W-:Y:S01]  /*3c20*/  FFMA.FTZ R123, R73, R108.reuse, R110 ;  /* 0x0000006c497b7223 */ /* 0x080fe2000001006e */
[--C-:B------:R-:W-:Y:S02]  /*3c30*/  HADD2.F32 R73, -RZ, R130.reuse.H0_H0 ;  /* 0x20000082ff497230 */ /* 0x100fe40000004100 */
[----:B------:R-:W-:Y:S01]  /*3c40*/  FFMA.FTZ R124, R39, R108, -R124 ;  /* 0x0000006c277c7223 */ /* 0x000fe2000001087c */
[----:B------:R-:W-:Y:S02]  /*3c50*/  HADD2.F32 R75, -RZ, R130.H1_H1 ;  /* 0x30000082ff4b7230 */ /* 0x000fe40000004100 */
[--C-:B------:R-:W-:Y:S02]  /*3c60*/  HADD2.F32 R38, -RZ, R72.reuse.H1_H1 ;  /* 0x30000048ff267230 */ /* 0x100fe40000004100 */
[----:B------:R-:W-:Y:S01]  /*3c70*/  FMUL.FTZ R109, R37, R73 ;  /* 0x00000049256d7220 */ /* 0x000fe20000410000 */
[----:B------:R-:W-:-:S02]  /*3c80*/  HADD2.F32 R72, -RZ, R72.H0_H0 ;  /* 0x20000048ff487230 */ /* 0x000fc40000004100 */
[----:B------:R-:W-:Y:S01]  /*3c90*/  FMUL.FTZ R74, R36, R73 ;  /* 0x00000049244a7220 */ /* 0x000fe20000410000 */
[--C-:B------:R-:W-:Y:S02]  /*3ca0*/  HADD2.F32 R39, -RZ, R121.reuse.H1_H1 ;  /* 0x30000079ff277230 */ /* 0x100fe40000004100 */
[-C--:B------:R-:W-:Y:S01]  /*3cb0*/  FMUL.FTZ R73, R38, R75.reuse ;  /* 0x0000004b26497220 */ /* 0x080fe20000410000 */
[----:B------:R-:W-:Y:S02]  /*3cc0*/  HADD2.F32 R121, -RZ, R121.H0_H0 ;  /* 0x20000079ff797230 */ /* 0x000fe40000004100 */
        /* <DEDUP_REMOVED lines=9> */
.L_x_1786:
[----:B------:R-:W-:Y:S05]  /*3d60*/  BSYNC B3 ;  /* 0x0000000000037941 */ /* 0x000fea0003800000 */
.L_x_1785:
[----:B--2---:R2:W-:Y:S02]  /*3d70*/  STG.E.128 desc[UR60][R50.64+0x80], R36 ;  /* 0x0000802432007986 */ /* 0x0045e4000c101d3c */
.L_x_1784:
[----:B------:R-:W-:Y:S05]  /*3d80*/  BSYNC B2 ;  /* 0x0000000000027941 */ /* 0x000fea0003800000 */
.L_x_1783:
[----:B------:R-:W-:Y:S01]  /*3d90*/  ISETP.NE.AND P0, PT, R94, RZ, PT ;  /* 0x000000ff5e00720c */ /* 0x000fe20003f05270 */
[----:B------:R-:W-:-:S12]  /*3da0*/  BSSY B2, `(.L_x_1787) ;  /* 0x0000031000027945 */ /* 0x000fd80003800000 */
[----:B------:R-:W-:Y:S05]  /*3db0*/  @!P0 BRA `(.L_x_1788) ;  /* 0x0000000000bc8947 */ /* 0x000fea0003800000 */
[----:B-12---:R1:W2:Y:S01]  /*3dc0*/  LDS.128 R36, [R101+0x24400] ;  /* 0x0244000065247984 */ /* 0x0062a20000000c00 */
[----:B------:R-:W-:Y:S01]  /*3dd0*/  ISETP.GE.AND P0, PT, R235, R120, PT ;  /* 0x00000078eb00720c */ /* 0x000fe20003f06270 */
[----:B------:R-:W-:-:S12]  /*3de0*/  BSSY B3, `(.L_x_1789) ;  /* 0x000002b000037945 */ /* 0x000fd80003800000 */
[----:B-1----:R-:W-:Y:S05]  /*3df0*/  @P0 BRA `(.L_x_1790) ;  /* 0x0000000000a40947 */ /* 0x002fea0003800000 */
[--C-:B------:R-:W-:Y:S02]  /*3e00*/  SHF.R.U64 R73, R64, 0x10, R65.reuse ;  /* 0x0000001040497819 */ /* 0x100fe40000001241 */
[----:B------:R-:W-:Y:S02]  /*3e10*/  SHF.R.U32.HI R72, RZ, 0x10, R65 ;  /* 0x00000010ff487819 */ /* 0x000fe40000011641 */
[--C-:B------:R-:W-:Y:S01]  /*3e20*/  SHF.R.U64 R65, R66, 0x10, R67.reuse ;  /* 0x0000001042417819 */ /* 0x100fe20000001243 */
[----:B------:R-:W-:Y:S01]  /*3e30*/  HADD2.F32 R66, -RZ, R73.H0_H0 ;  /* 0x20000049ff427230 */ /* 0x000fe20000004100 */
[----:B------:R-:W-:Y:S01]  /*3e40*/  SHF.R.U32.HI R74, RZ, 0x10, R67 ;  /* 0x00000010ff4a7819 */ /* 0x000fe20000011643 */
[----:B------:R-:W-:Y:S01]  /*3e50*/  HADD2.F32 R72, -RZ, R72.H0_H0 ;  /* 0x20000048ff487230 */ /* 0x000fe20000004100 */
[----:B--2---:R-:W-:Y:S01]  /*3e60*/  MOV R64, R38 ;  /* 0x0000002600407202 */ /* 0x004fe20000000f00 */
[----:B------:R-:W-:Y:S02]  /*3e70*/  HADD2.F32 R67, -RZ, R65.H0_H0 ;  /* 0x20000041ff437230 */ /* 0x000fe40000004100 */
[----:B------:R-:W-:-:S02]  /*3e80*/  HADD2.F32 R38, -RZ, R37.H1_H1 ;  /* 0x30000025ff267230 */ /* 0x000fc40000004100 */
[----:B------:R-:W-:Y:S02]  /*3e90*/  HADD2.F32 R74, -RZ, R74.H0_H0 ;  /* 0x2000004aff4a7230 */ /* 0x000fe40000004100 */
[----:B------:R-:W-:Y:S02]  /*3ea0*/  HADD2.F32 R37, -RZ, R37.H0_H0 ;  /* 0x20000025ff257230 */ /* 0x000fe40000004100 */
[-C--:B------:R-:W-:Y:S01]  /*3eb0*/  FMUL.FTZ R108, R38, R67.reuse ;  /* 0x00000043266c7220 */ /* 0x080fe20000410000 */
[--C-:B------:R-:W-:Y:S02]  /*3ec0*/  HADD2.F32 R65, -RZ, R39.reuse.H1_H1 ;  /* 0x30000027ff417230 */ /* 0x100fe40000004100 */
[----:B------:R-:W-:Y:S02]  /*3ed0*/  HADD2.F32 R39, -RZ, R39.H0_H0 ;  /* 0x20000027ff277230 */ /* 0x000fe40000004100 */
[C---:B------:R-:W-:Y:S01]  /*3ee0*/  FMUL.FTZ R67, R37.reuse, R67 ;  /* 0x0000004325437220 */ /* 0x040fe20000410000 */
[----:B------:R-:W-:Y:S01]  /*3ef0*/  FFMA.FTZ R108, R37, R66, -R108 ;  /* 0x00000042256c7223 */ /* 0x000fe2000001086c */
[----:B------:R-:W-:Y:S01]  /*3f00*/  FMUL.FTZ R110, R65, R74 ;  /* 0x0000004a416e7220 */ /* 0x000fe20000410000 */
[----:B------:R-:W-:-:S02]  /*3f10*/  HADD2.F32 R37, -RZ, R36.H1_H1 ;  /* 0x30000024ff257230 */ /* 0x000fc40000004100 */
[C---:B------:R-:W-:Y:S01]  /*3f20*/  FMUL.FTZ R74, R39.reuse, R74 ;  /* 0x0000004a274a7220 */ /* 0x040fe20000410000 */
[----:B------:R-:W-:Y:S01]  /*3f30*/  FFMA.FTZ R75, R38, R66, R67 ;  /* 0x00000042264b7223 */ /* 0x000fe20000010043 */
[-C--:B------:R-:W-:Y:S01]  /*3f40*/  FFMA.FTZ R110, R39, R72.reuse, -R110 ;  /* 0x00000048276e7223 */ /* 0x080fe2000001086e */
[--C-:B------:R-:W-:Y:S02]  /*3f50*/  HADD2.F32 R39, -RZ, R119.reuse.H1_H1 ;  /* 0x30000077ff277230 */ /* 0x100fe40000004100 */
[----:B------:R-:W-:Y:S01]  /*3f60*/  FFMA.FTZ R111, R65, R72, R74 ;  /* 0x00000048416f7223 */ /* 0x000fe2000001004a */
[----:B------:R-:W-:Y:S02]  /*3f70*/  HADD2.F32 R67, -RZ, R118.H1_H1 ;  /* 0x30000076ff437230 */ /* 0x000fe40000004100 */
[----:B------:R-:W-:Y:S02]  /*3f80*/  HADD2.F32 R38, -RZ, R64.H1_H1 ;  /* 0x30000040ff267230 */ /* 0x000fe40000004100 */
[----:B------:R-:W-:-:S02]  /*3f90*/  HADD2.F32 R119, -RZ, R119.H0_H0 ;  /* 0x20000077ff777230 */ /* 0x000fc40000004100 */
[----:B------:R-:W-:Y:S02]  /*3fa0*/  HADD2.F32 R36, -RZ, R36.H0_H0 ;  /* 0x20000024ff247230 */ /* 0x000fe40000004100 */
[----:B------:R-:W-:Y:S01]  /*3fb0*/  FMUL.FTZ R109, R38, R67 ;  /* 0x00000043266d7220 */ /* 0x000fe20000410000 */
[----:B------:R-:W-:Y:S02]  /*3fc0*/  HADD2.F32 R64, -RZ, R64.H0_H0 ;  /* 0x20000040ff407230 */ /* 0x000fe40000004100 */
[-C--:B------:R-:W-:Y:S01]  /*3fd0*/  FMUL.FTZ R73, R37, R119.reuse ;  /* 0x0000007725497220 */ /* 0x080fe20000410000 */
[----:B------:R-:W-:Y:S02]  /*3fe0*/  HADD2.F32 R65, -RZ, R118.H0_H0 ;  /* 0x20000076ff417230 */ /* 0x000fe40000004100 */
[----:B------:R-:W-:Y:S01]  /*3ff0*/  FMUL.FTZ R66, R36, R119 ;  /* 0x0000007724427220 */ /* 0x000fe20000410000 */
[----:B------:R-:W-:Y:S01]  /*4000*/  FMUL.FTZ R67, R64, R67 ;  /* 0x0000004340437220 */ /* 0x000fe20000410000 */
[----:B------:R-:W-:-:S02]  /*4010*/  FFMA.FTZ R73, R36, R39, -R73 ;  /* 0x0000002724497223 */ /* 0x000fc40000010849 */
[----:B------:R-:W-:Y:S01]  /*4020*/  FFMA.FTZ R66, R37, R39, R66 ;  /* 0x0000002725427223 */ /* 0x000fe20000010042 */
[-C--:B------:R-:W-:Y:S01]  /*4030*/  FFMA.FTZ R109, R64, R65.reuse, -R109 ;  /* 0x00000041406d7223 */ /* 0x080fe2000001086d */
[----:B------:R-:W-:Y:S01]  /*4040*/  FFMA.FTZ R38, R38, R65, R67 ;  /* 0x0000004126267223 */ /* 0x000fe20000010043 */
[----:B------:R-:W-:Y:S02]  /*4050*/  F2FP.F16.F32.PACK_AB R37, R75, R108 ;  /* 0x0000006c4b25723e */ /* 0x000fe400000000ff */
[----:B------:R-:W-:Y:S02]  /*4060*/  F2FP.F16.F32.PACK_AB R39, R111, R110 ;  /* 0x0000006e6f27723e */ /* 0x000fe400000000ff */
[----:B------:R-:W-:Y:S02]  /*4070*/  F2FP.F16.F32.PACK_AB R36, R66, R73 ;  /* 0x000000494224723e */ /* 0x000fe400000000ff */
[----:B------:R-:W-:-:S07]  /*4080*/  F2FP.F16.F32.PACK_AB R38, R38, R109 ;  /* 0x0000006d2626723e */ /* 0x000fce00000000ff */
.L_x_1790:
[----:B------:R-:W-:Y:S05]  /*4090*/  BSYNC B3 ;  /* 0x0000000000037941 */ /* 0x000fea0003800000 */
.L_x_1789:
[----:B--2---:R3:W-:Y:S02]  /*40a0*/  STG.E.128 desc[UR60][R50.64+0x100], R36 ;  /* 0x0001002432007986 */ /* 0x0047e4000c101d3c */
.L_x_1788:
[----:B------:R-:W-:Y:S05]  /*40b0*/  BSYNC B2 ;  /* 0x0000000000027941 */ /* 0x000fea0003800000 */
.L_x_1787:
[----:B------:R-:W-:-:S13]  /*40c0*/  ISETP.NE.AND P0, PT, R95, RZ, PT ;  /* 0x000000ff5f00720c */ /* 0x000fda0003f05270 */
[----:B------:R-:W-:Y:S05]  /*40d0*/  @!P0 BRA `(.L_x_1778) ;  /* 0x0000000000bc8947 */ /* 0x000fea0003800000 */
[----:B-123--:R1:W2:Y:S01]  /*40e0*/  LDS.128 R36, [R101+0x26400] ;  /* 0x0264000065247984 */ /* 0x00e2a20000000c00 */
        /* <DEDUP_REMOVED lines=44> */
.L_x_1792:
[----:B------:R-:W-:Y:S05]  /*43b0*/  BSYNC B2 ;  /* 0x0000000000027941 */ /* 0x000fea0003800000 */
.L_x_1791:
[----:B--2---:R4:W-:Y:S02]  /*43c0*/  STG.E.128 desc[UR60][R50.64+0x180], R36 ;  /* 0x0001802432007986 */ /* 0x0049e4000c101d3c */
.L_x_1778:
[----:B------:R-:W-:Y:S05]  /*43d0*/  BSYNC B1 ;  /* 0x0000000000017941 */ /* 0x000fea0003800000 */
.L_x_1777:
        /* <DEDUP_REMOVED lines=49> */
.L_x_1797:
[----:B------:R-:W-:Y:S05]  /*46f0*/  BSYNC B2 ;  /* 0x0000000000027941 */ /* 0x000fea0003800000 */
.L_x_1796:
[----:B--2---:R1:W-:Y:S02]  /*4700*/  STG.E.128 desc[UR60][R48.64], R36 ;  /* 0x0000002430007986 */ /* 0x0043e4000c101d3c */
.L_x_1795:
[----:B------:R-:W-:Y:S05]  /*4710*/  BSYNC B1 ;  /* 0x0000000000017941 */ /* 0x000fea0003800000 */
.L_x_1794:
        /* <DEDUP_REMOVED lines=48> */
.L_x_1801:
[----:B------:R-:W-:Y:S05]  /*4a20*/  BSYNC B2 ;  /* 0x0000000000027941 */ /* 0x000fea0003800000 */
.L_x_1800:
[----:B--2---:R1:W-:Y:S02]  /*4a30*/  STG.E.128 desc[UR60][R48.64+0x80], R36 ;  /* 0x0000802430007986 */ /* 0x0043e4000c101d3c */
.L_x_1799:
[----:B------:R-:W-:Y:S05]  /*4a40*/  BSYNC B1 ;  /* 0x0000000000017941 */ /* 0x000fea0003800000 */
.L_x_1798:
        /* <DEDUP_REMOVED lines=48> */
.L_x_1805:
[----:B------:R-:W-:Y:S05]  /*4d50*/  BSYNC B2 ;  /* 0x0000000000027941 */ /* 0x000fea0003800000 */
.L_x_1804:
[----:B--2---:R1:W-:Y:S02]  /*4d60*/  STG.E.128 desc[UR60][R48.64+0x100], R36 ;  /* 0x0001002430007986 */ /* 0x0043e4000c101d3c */
.L_x_1803:
[----:B------:R-:W-:Y:S05]  /*4d70*/  BSYNC B1 ;  /* 0x0000000000017941 */ /* 0x000fea0003800000 */
.L_x_1802:
[----:B------:R-:W-:-:S13]  /*4d80*/  ISETP.NE.AND P0, PT, R95, RZ, PT ;  /* 0x000000ff5f00720c */ /* 0x000fda0003f05270 */
        /* <DEDUP_REMOVED lines=18> */
[C---:B------:R-:W-:Y:S01]  /*4eb0*/  FMUL.FTZ R43, R37.reuse, R43 ;  /* 0x0000002b252b7220 */ /* 0x040fe20000410000 */
[----:B------:R-:W-:Y:S02]  /*4ec0*/  HADD2.F32 R39, -RZ, R39.H0_H0 ;  /* 0x20000027ff277230 */ /* 0x000fe40000004100 */
[----:B------:R-:W-:Y:S01]  /*4ed0*/  FFMA.FTZ R50, R37, R42, -R50 ;  /* 0x0000002a25327223 */ /* 0x000fe20000010832 */
[----:B------:R-:W-:-:S02]  /*4ee0*/  HADD2.F32 R37, -RZ, R36.H1_H1 ;  /* 0x30000024ff257230 */ /* 0x000fc40000004100 */
[----:B------:R-:W-:Y:S01]  /*4ef0*/  FFMA.FTZ R45, R38, R42, R43 ;  /* 0x0000002a262d7223 */ /* 0x000fe2000001002b */
[-C--:B------:R-:W-:Y:S01]  /*4f00*/  FMUL.FTZ R52, R41, R46.reuse ;  /* 0x0000002e29347220 */ /* 0x080fe20000410000 */
[--C-:B------:R-:W-:Y:S02]  /*4f10*/  HADD2.F32 R42, -RZ, R69.reuse.H0_H0 ;  /* 0x20000045ff2a7230 */ /* 0x100fe40000004100 */
[C---:B------:R-:W-:Y:S01]  /*4f20*/  FMUL.FTZ R46, R39.reuse, R46 ;  /* 0x0000002e272e7220 */ /* 0x040fe20000410000 */
[----:B------:R-:W-:Y:S02]  /*4f30*/  HADD2.F32 R69, -RZ, R69.H1_H1 ;  /* 0x30000045ff457230 */ /* 0x000fe40000004100 */
[-C--:B------:R-:W-:Y:S01]  /*4f40*/  FFMA.FTZ R52, R39, R44.reuse, -R52 ;  /* 0x0000002c27347223 */ /* 0x080fe20000010834 */
[----:B------:R-:W-:Y:S02]  /*4f50*/  HADD2.F32 R38, -RZ, R40.H1_H1 ;  /* 0x30000028ff267230 */ /* 0x000fe40000004100 */
[----:B------:R-:W-:Y:S01]  /*4f60*/  FFMA.FTZ R51, R41, R44, R46 ;  /* 0x0000002c29337223 */ /* 0x000fe2000001002e */
[----:B------:R-:W-:-:S02]  /*4f70*/  HADD2.F32 R36, -RZ, R36.H0_H0 ;  /* 0x20000024ff247230 */ /* 0x000fc40000004100 */
[CC--:B------:R-:W-:Y:S01]  /*4f80*/  FMUL.FTZ R43, R37.reuse, R42.reuse ;  /* 0x0000002a252b7220 */ /* 0x0c0fe20000410000 */
[----:B------:R-:W-:Y:S02]  /*4f90*/  HADD2.F32 R40, -RZ, R40.H0_H0 ;  /* 0x20000028ff287230 */ /* 0x000fe40000004100 */
        /* <DEDUP_REMOVED lines=13> */
.L_x_1807:
[----:B------:R-:W-:Y:S05]  /*5070*/  BSYNC B1 ;  /* 0x0000000000017941 */ /* 0x000fea0003800000 */
.L_x_1806:
[----:B--2---:R1:W-:Y:S01]  /*5080*/  STG.E.128 desc[UR60][R48.64+0x180], R36 ;  /* 0x0001802430007986 */ /* 0x0043e2000c101d3c */
[----:B------:R-:W-:Y:S05]  /*5090*/  BRA `(.L_x_1793) ;  /* 0x0000002c00247947 */ /* 0x000fea0003800000 */
.L_x_1769:
        /* <DEDUP_REMOVED lines=18> */
[----:B------:R-:W-:Y:S01]  /*51c0*/  LEA R56, P0, R36, UR6, 0x1 ;  /* 0x0000000624387c11 */ /* 0x000fe2000f8008ff */
[----:B------:R-:W-:Y:S01]  /*51d0*/  IMAD.X R37, R107, 0x1, R32, P5 ;  /* 0x000000016b257824 */ /* 0x000fe200028e0620 */
[----:B------:R-:W-:Y:S02]  /*51e0*/  ISETP.GE.AND P5, PT, R226, R120, PT ;  /* 0x00000078e200720c */ /* 0x000fe40003fa6270 */
[----:B------:R-:W-:-:S02]  /*51f0*/  CS2R R42, SRZ ;  /* 0x00000000002a7805 */ /* 0x000fc4000001ff00 */
[----:B------:R-:W-:Y:S02]  /*5200*/  LEA.HI.X R53, R38, UR5, R39, 0x1, P1 ;  /* 0x0000000526357c11 */ /* 0x000fe400088f0c27 */
[----:B------:R-:W-:Y:S02]  /*5210*/  CS2R R40, SRZ ;  /* 0x0000000000287805 */ /* 0x000fe4000001ff00 */
[----:B------:R-:W-:Y:S02]  /*5220*/  ISETP.GE.AND P1, PT, R18, R120, PT ;  /* 0x000000781200720c */ /* 0x000fe40003f26270 */
[----:B------:R-:W-:Y:S02]  /*5230*/  CS2R R38, SRZ ;  /* 0x0000000000267805 */ /* 0x000fe4000001ff00 */
[----:B------:R-:W-:Y:S02]  /*5240*/  LEA.HI.X R57, R36, UR7, R37, 0x1, P0 ;  /* 0x0000000724397c11 */ /* 0x000fe400080f0c25 */
[----:B------:R-:W-:-:S02]  /*5250*/  CS2R R36, SRZ ;  /* 0x0000000000247805 */ /* 0x000fc4000001ff00 */
[----:B------:R-:W-:Y:S02]  /*5260*/  CS2R R50, SRZ ;  /* 0x0000000000327805 */ /* 0x000fe4000001ff00 */
[----:B------:R-:W-:Y:S02]  /*5270*/  CS2R R48, SRZ ;  /* 0x0000000000307805 */ /* 0x000fe4000001ff00 */
[----:B------:R-:W-:Y:S02]  /*5280*/  CS2R R46, SRZ ;  /* 0x00000000002e7805 */ /* 0x000fe4000001ff00 */
[----:B------:R-:W-:Y:S01]  /*5290*/  CS2R R44, SRZ ;  /* 0x00000000002c7805 */ /* 0x000fe2000001ff00 */
[----:B------:R0:W5:Y:S04]  /*52a0*/  @!P5 LDG.E.128 R36, desc[UR60][R52.64+0x80] ;  /* 0x0000803c3424d981 */ /* 0x000168000c1e1d00 */
[----:B------:R0:W5:Y:S04]  /*52b0*/  @!P1 LDG.E.128 R40, desc[UR60][R52.64] ;  /* 0x0000003c34289981 */ /* 0x000168000c1e1d00 */
[----:B------:R0:W5:Y:S04]  /*52c0*/  @!P1 LDG.E.128 R48, desc[UR60][R56.64] ;  /* 0x0000003c38309981 */ /* 0x000168000c1e1d00 */
[----:B------:R0:W5:Y:S02]  /*52d0*/  @!P5 LDG.E.128 R44, desc[UR60][R56.64+0x80] ;  /* 0x0000803c382cd981 */ /* 0x000164000c1e1d00 */
.L_x_1809:
[----:B------:R-:W-:Y:S05]  /*52e0*/  BSYNC B1 ;  /* 0x0000000000017941 */ /* 0x000fea0003800000 */
.L_x_1808:
        /* <DEDUP_REMOVED lines=8> */
[----:B------:R-:W-:Y:S01]  /*5370*/  CS2R R66, SRZ ;  /* 0x0000000000427805 */ /* 0x000fe2000001ff00 */
[----:B-----5:R-:W-:Y:S01]  /*5380*/  IMAD.MOV.U32 R72, RZ, RZ, R38 ;  /* 0x000000ffff487224 */ /* 0x020fe200078e0026 */
[----:B------:R-:W-:Y:S02]  /*5390*/  MOV R74, R39 ;  /* 0x00000027004a7202 */ /* 0x000fe40000000f00 */
        /* <DEDUP_REMOVED lines=14> */
[----:B------:R-:W-:Y:S02]  /*5480*/  LEA R68, P5, R71, UR4, 0x1 ;  /* 0x0000000447447c11 */ /* 0x000fe4000f8a08ff */
        /* <DEDUP_REMOVED lines=11> */
.L_x_1811:
[----:B------:R-:W-:Y:S05]  /*5540*/  BSYNC B1 ;  /* 0x0000000000017941 */ /* 0x000fea0003800000 */
.L_x_1810:
[----:B0-----:R-:W-:Y:S01]  /*5550*/  IMAD.MOV.U32 R69, RZ, RZ, R37 ;  /* 0x000000ffff457224 */ /* 0x001fe200078e0025 */
[----:B------:R-:W-:Y:S01]  /*5560*/  MOV R70, R40 ;  /* 0x0000002800467202 */ /* 0x000fe20000000f00 */
[----:B------:R-:W-:Y:S01]  /*5570*/  IMAD.MOV.U32 R68, RZ, RZ, R36 ;  /* 0x000000ffff447224 */ /* 0x000fe200078e0024 */
        /* <DEDUP_REMOVED lines=48> */
[----:B------:R-:W-:Y:S02]  /*5880*/  PRMT R130, R68, 0x5410, R69 ;  /* 0x0000541044827816 */ /* 0x000fe40000000045 */
[----:B------:R-:W-:Y:S01]  /*5890*/  PRMT R131, R70, 0x5410, R71 ;  /* 0x0000541046837816 */ /* 0x000fe20000000047 */
[----:B------:R-:W-:Y:S06]  /*58a0*/  @!P1 BRA `(.L_x_1812) ;  /* 0x0000000000049947 */ /* 0x000fec0003800000 */
[----:B------:R-:W-:Y:S01]  /*58b0*/  BPT.TRAP 0x1 ;  /* 0x000000040000795c */ /* 0x000fe20000300000 */
.L_x_1812:
[----:B------:R-:W2:Y:S01]  /*58c0*/  LDL R68, [R1] ;  /* 0x0000000001447983 */ /* 0x000ea20000100800 */
[----:B------:R-:W-:Y:S01]  /*58d0*/  IMAD R99, R17, 0x8, R16 ;  /* 0x0000000811637824 */ /* 0x000fe200078e0210 */
[----:B------:R-:W0:Y:S01]  /*58e0*/  LDC R122, c[0x0][0x2f4] ;  /* 0x0000bd00ff7a7b82 */ /* 0x000e220000000800 */
[----:B------:R-:W-:Y:S07]  /*58f0*/  BSSY B1, `(.L_x_1813) ;  /* 0x0000005000017945 */ /* 0x000fee0003800000 */
[----:B------:R-:W1:Y:S01]  /*5900*/  LDC.64 R110, c[0x0][0x300] ;  /* 0x0000c000ff6e7b82 */ /* 0x000e620000000a00 */
[----:B--2---:R-:W-:-:S04]  /*5910*/  SHF.L.U32 R107, R68, 0x1f, RZ ;  /* 0x0000001f446b7819 */ /* 0x004fc800000006ff */
[----:B------:R-:W2:Y:S02]  /*5920*/  SYNCS.PHASECHK.TRANS64.TRYWAIT P5, [R99+URZ+0x30890], R107 ;  /* 0x0308906b630075a7 */ /* 0x000ea400080a017f */
[----:B012---:R-:W-:Y:S05]  /*5930*/  @!P5 BRA `(.L_x_1814) ;  /* 0x000002580064d947 */ /* 0x007fea0003800000 */
.L_x_2238:
[----:B------:R-:W-:Y:S05]  /*5940*/  BSYNC B1 ;  /* 0x0000000000017941 */ /* 0x000fea0003800000 */
.L_x_1813:
[----:B------:R-:W-:Y:S01]  /*5950*/  BSSY B1, `(.L_x_1815) ;  /* 0x0000104000017945 */ /* 0x000fe20003800000 */
[----:B------:R-:W-:Y:S02]  /*5960*/  IMAD.IADD R124, R122, 0x1, -R29 ;  /* 0x000000017a7c7824 */ /* 0x000fe400078e0a1d */
[----:B------:R-:W-:Y:S01]  /*5970*/  IMAD.MOV.U32 R113, RZ, RZ, R73 ;  /* 0x000000ffff717224 */ /* 0x000fe200078e0049 */
[----:B------:R-:W-:Y:S06]  /*5980*/  @P4 BRA `(.L_x_1816) ;  /* 0x0000001000004947 */ /* 0x000fec0003800000 */
[----:B------:R-:W-:Y:S01]  /*5990*/  ISETP.NE.AND P4, PT, R30, RZ, PT ;  /* 0x000000ff1e00720c */ /* 0x000fe20003f85270 */
[-C--:B------:R-:W-:Y:S01]  /*59a0*/  IMAD.WIDE.U32 R114, R218, R110.reuse, R112 ;  /* 0x0000006eda727225 */ /* 0x080fe200078e0070 */
[----:B------:R-:W-:Y:S01]  /*59b0*/  SHF.R.S32.HI R68, RZ, 0x1f, R218 ;  /* 0x0000001fff447819 */ /* 0x000fe200000114da */
[----:B------:R-:W-:Y:S04]  /*59c0*/  BSSY B2, `(.L_x_1817) ;  /* 0x000007f000027945 */ /* 0x000fe80003800000 */
[----:B------:R-:W-:-:S04]  /*59d0*/  IMAD R68, R68, R110, RZ ;  /* 0x0000006e44447224 */ /* 0x000fc800078e02ff */
[----:B------:R-:W-:-:S04]  /*59e0*/  IMAD R121, R218, R111, R68 ;  /* 0x0000006fda797224 */ /* 0x000fc800078e0244 */
[----:B------:R-:W-:Y:S01]  /*59f0*/  IMAD.IADD R121, R121, 0x1, R115 ;  /* 0x0000000179797824 */ /* 0x000fe200078e0273 */
[----:B------:R-:W-:Y:S06]  /*5a00*/  @!P4 BRA `(.L_x_1818) ;  /* 0x0000000400e8c947 */ /* 0x000fec0003800000 */
[----:B------:R-:W2:Y:S01]  /*5a10*/  LDL R75, [R1+0x40] ;  /* 0x00004000014b7983 */ /* 0x000ea20000100800 */
[----:B------:R-:W-:Y:S01]  /*5a20*/  SEL R68, R29, R124, !P3 ;  /* 0x0000007c1d447207 */ /* 0x000fe20005800000 */
[----:B------:R-:W-:Y:S01]  /*5a30*/  IMAD.SHL.U32 R116, R218, 0x40, RZ ;  /* 0x00000040da747824 */ /* 0x000fe200078e00ff */
[----:B------:R-:W-:Y:S01]  /*5a40*/  IADD3 R72, P4, P5, R88, R114, R90 ;  /* 0x0000007258487210 */ /* 0x000fe20007d9e05a */
[----:B------:R-:W-:Y:S01]  /*5a50*/  IMAD.SHL.U32 R117, R218, 0x40, RZ ;  /* 0x00000040da757824 */ /* 0x000fe200078e00ff */
[----:B------:R-:W-:Y:S01]  /*5a60*/  SHF.R.S32.HI R69, RZ, 0x1f, R68 ;  /* 0x0000001fff457819 */ /* 0x000fe20000011444 */
[----:B------:R-:W-:Y:S01]  /*5a70*/  BSSY B3, `(.L_x_1819) ;  /* 0x0000071000037945 */ /* 0x000fe20003800000 */
[----:B------:R-:W-:Y:S02]  /*5a80*/  IADD3.X R74, R0, R121, R96, P4, P5 ;  /* 0x00000079004a7210 */ /* 0x000fe400027ea460 */
[----:B------:R-:W-:Y:S02]  /*5a90*/  LEA.HI R68, R69, R68, RZ, 0x4 ;  /* 0x0000004445447211 */ /* 0x000fe400078f20ff */
[----:B------:R-:W-:-:S02]  /*5aa0*/  LOP3.LUT R116, R116, 0x1c0, RZ, 0xc0, !PT ;  /* 0x000001c074747812 */ /* 0x000fc400078ec0ff */
[----:B------:R-:W-:Y:S02]  /*5ab0*/  LEA.HI.SX32 R68, R68, R35, 0x1c ;  /* 0x0000002344447211 */ /* 0x000fe400078fe2ff */
[----:B------:R-:W-:Y:S02]  /*5ac0*/  SHF.R.U32.HI R116, RZ, 0x3, R116 ;  /* 0x00000003ff747819 */ /* 0x000fe40000011674 */
[----:B------:R-:W-:Y:S02]  /*5ad0*/  SHF.L.U32 R69, R68, 0x3, RZ ;  /* 0x0000000344457819 */ /* 0x000fe400000006ff */
[----:B------:R-:W-:Y:S02]  /*5ae0*/  SHF.R.S32.HI R71, RZ, 0x1f, R68 ;  /* 0x0000001fff477819 */ /* 0x000fe40000011444 */
[----:B------:R-:W-:Y:S02]  /*5af0*/  ISETP.GE.AND P4, PT, R69, R122, PT ;  /* 0x0000007a4500720c */ /* 0x000fe40003f86270 */
[----:B------:R-:W-:-:S05]  /*5b00*/  LEA.HI R71, R71, R68, RZ, 0x3 ;  /* 0x0000004447477211 */ /* 0x000fca00078f18ff */
[----:B------:R-:W-:-:S05]  /*5b10*/  IMAD.SHL.U32 R71, R71, 0x200, RZ ;  /* 0x0000020047477824 */ /* 0x000fca00078e00ff */
[----:B------:R-:W-:Y:S02]  /*5b20*/  LOP3.LUT R71, R71, 0x7ffff000, RZ, 0xc0, !PT ;  /* 0x7ffff00047477812 */ /* 0x000fe400078ec0ff */
[--C-:B------:R-:W-:Y:S02]  /*5b30*/  @!P4 SHF.R.S32.HI R70, RZ, 0x1f, R69.reuse ;  /* 0x0000001fff46c819 */ /* 0x100fe40000011445 */
[----:B------:R-:W-:Y:S02]  /*5b40*/  @!P4 IADD3 R73, P5, P6, R88, R114, R69 ;  /* 0x000000725849c210 */ /* 0x000fe40007ebe045 */
[----:B------:R-:W-:Y:S02]  /*5b50*/  LOP3.LUT R69, R69, 0x38, RZ, 0xc0, !PT ;  /* 0x0000003845457812 */ /* 0x000fe400078ec0ff */
[----:B------:R-:W-:Y:S02]  /*5b60*/  @!P4 IADD3.X R70, R0, R121, R70, P5, P6 ;  /* 0x000000790046c210 */ /* 0x000fe40002fec446 */
[----:B------:R-:W-:-:S04]  /*5b70*/  LOP3.LUT R69, R69, 0x1c0, R117, 0xf8, !PT ;  /* 0x000001c045457812 */ /* 0x000fc800078ef875 */
[----:B------:R-:W-:Y:S01]  /*5b80*/  LOP3.LUT R68, R69, R116, RZ, 0x3c, !PT ;  /* 0x0000007445447212 */ /* 0x000fe200078e3cff */
[----:B------:R-:W-:Y:S01]  /*5b90*/  IMAD R69, R17, 0x4000, R6 ;  /* 0x0000400011457824 */ /* 0x000fe200078e0206 */
[----:B------:R-:W-:-:S03]  /*5ba0*/  LEA R116, P5, R72, R108, 0x1 ;  /* 0x0000006c48747211 */ /* 0x000fc600078a08ff */
[----:B------:R-:W-:Y:S01]  /*5bb0*/  IMAD R69, R69, 0x2, R16 ;  /* 0x0000000245457824 */ /* 0x000fe200078e0210 */
[----:B------:R-:W-:Y:S02]  /*5bc0*/  LEA.HI.X R117, R72, R109, R74, 0x1, P5 ;  /* 0x0000006d48757211 */ /* 0x000fe400028f0c4a */
[----:B------:R-:W-:-:S04]  /*5bd0*/  @!P4 LEA R118, P5, R73, R108, 0x1 ;  /* 0x0000006c4976c211 */ /* 0x000fc800078a08ff */
[----:B------:R-:W-:Y:S02]  /*5be0*/  @!P4 LEA.HI.X R119, R73, R109, R70, 0x1, P5 ;  /* 0x0000006d4977c211 */ /* 0x000fe400028f0c46 */
[----:B------:R-:W-:Y:S02]  /*5bf0*/  ISETP.GE.AND P5, PT, R18, R120, PT ;  /* 0x000000781200720c */ /* 0x000fe40003fa6270 */
[----:B--2---:R-:W-:-:S04]  /*5c00*/  IADD3 R68, R68, R71, R75 ;  /* 0x0000004744447210 */ /* 0x004fc80007ffe04b */
[----:B------:R-:W-:-:S05]  /*5c10*/  LEA R71, R17, R68, 0xe ;  /* 0x0000004411477211 */ /* 0x000fca00078e70ff */
[----:B------:R-:W-:Y:S02]  /*5c20*/  IMAD R72, R71, 0x2, R16 ;  /* 0x0000000247487824 */ /* 0x000fe400078e0210 */
[----:B------:R-:W1:Y:S04]  /*5c30*/  LDS.128 R68, [R69+0x20400] ;  /* 0x0204000045447984 */ /* 0x000e680000000c00 */
[----:B------:R-:W2:Y:S01]  /*5c40*/  LDS.128 R72, [R72+0x20400] ;  /* 0x0204000048487984 */ /* 0x000ea20000000c00 */
[----:B------:R-:W-:Y:S05]  /*5c50*/  @P5 BRA `(.L_x_1820) ;  /* 0x0000000400485947 */ /* 0x000fea0003800000 */
[----:B------:R-:W-:Y:S01]  /*5c60*/  SHF.R.U32.HI R142, RZ, 0x10, R49 ;  /* 0x00000010ff8e7819 */ /* 0x000fe20000011631 */
[----:B------:R-:W-:Y:S01]  /*5c70*/  HADD2.F32 R140, -RZ, R140.H0_H0 ;  /* 0x2000008cff8c7230 */ /* 0x000fe20000004100 */
[--C-:B------:R-:W-:Y:S01]  /*5c80*/  SHF.R.U64 R40, R40, 0x10, R41.reuse ;  /* 0x0000001028287819 */ /* 0x100fe20000001229 */
[----:B------:R-:W-:Y:S01]  /*5c90*/  HADD2.F32 R136, -RZ, R136.H0_H0 ;  /* 0x20000088ff887230 */ /* 0x000fe20000004100 */
[----:B------:R-:W-:Y:S01]  /*5ca0*/  SHF.R.U32.HI R143, RZ, 0x10, R41 ;  /* 0x00000010ff8f7819 */ /* 0x000fe20000011629 */
[----:B------:R-:W-:Y:S01]  /*5cb0*/  HADD2.F32 R142, -RZ, R142.H0_H0 ;  /* 0x2000008eff8e7230 */ /* 0x000fe20000004100 */
[----:B------:R-:W-:Y:S01]  /*5cc0*/  SHF.R.U64 R48, R48, 0x10, R49 ;  /* 0x0000001030307819 */ /* 0x000fe20000001231 */
[--C-:B--2---:R-:W-:Y:S01]  /*5cd0*/  HADD2.F32 R49, -RZ, R73.reuse.H0_H0 ;  /* 0x20000049ff317230 */ /* 0x104fe20000004100 */
[--C-:B------:R-:W-:Y:S01]  /*5ce0*/  SHF.R.U64 R41, R42, 0x10, R43.reuse ;  /* 0x000000102a297819 */ /* 0x100fe2000000122b */
[----:B------:R-:W-:Y:S01]  /*5cf0*/  HADD2.F32 R73, -RZ, R73.H1_H1 ;  /* 0x30000049ff497230 */ /* 0x000fe20000004100 */
[----:B------:R-:W-:Y:S01]  /*5d00*/  SHF.R.U32.HI R137, RZ, 0x10, R43 ;  /* 0x00000010ff897819 */ /* 0x000fe2000001162b */
[--C-:B-1----:R-:W-:Y:S01]  /*5d10*/  HADD2.F32 R43, -RZ, R69.reuse.H0_H0 ;  /* 0x20000045ff2b7230 */ /* 0x102fe20000004100 */
[----:B------:R-:W-:Y:S01]  /*5d20*/  SHF.R.U64 R42, R50, 0x10, R51 ;  /* 0x00000010322a7819 */ /* 0x000fe20000001233 */
[----:B------:R-:W-:-:S02]  /*5d30*/  HADD2.F32 R50, -RZ, R69.H1_H1 ;  /* 0x30000045ff327230 */ /* 0x000fc40000004100 */
[-C--:B------:R-:W-:Y:S01]  /*5d40*/  FMUL.FTZ R144, R49, R140.reuse ;  /* 0x0000008c31907220 */ /* 0x080fe20000410000 */
[----:B------:R-:W-:Y:S02]  /*5d50*/  HADD2.F32 R69, -RZ, R143.H0_H0 ;  /* 0x2000008fff457230 */ /* 0x000fe40000004100 */
[----:B------:R-:W-:Y:S01]  /*5d60*/  FMUL.FTZ R140, R43, R140 ;  /* 0x0000008c2b8c7220 */ /* 0x000fe20000410000 */
[-C--:B------:R-:W-:Y:S01]  /*5d70*/  FMUL.FTZ R143, R73, R142.reuse ;  /* 0x0000008e498f7220 */ /* 0x080fe20000410000 */
[C---:B------:R-:W-:Y:S01]  /*5d80*/  FMUL.FTZ R142, R50.reuse, R142 ;  /* 0x0000008e328e7220 */ /* 0x040fe20000410000 */
[----:B------:R-:W-:Y:S01]  /*5d90*/  SHF.R.U32.HI R51, RZ, 0x10, R51 ;  /* 0x00000010ff337819 */ /* 0x000fe20000011633 */
[-C--:B------:R-:W-:Y:S01]  /*5da0*/  FFMA.FTZ R43, R43, R136.reuse, -R144 ;  /* 0x000000882b2b7223 */ /* 0x080fe20000010890 */
[----:B------:R-:W-:Y:S01]  /*5db0*/  FFMA.FTZ R49, R49, R136, R140 ;  /* 0x0000008831317223 */ /* 0x000fe2000001008c */
[-C--:B------:R-:W-:Y:S01]  /*5dc0*/  FFMA.FTZ R136, R73, R69.reuse, R142 ;  /* 0x0000004549887223 */ /* 0x080fe2000001008e */
[----:B------:R-:W-:Y:S01]  /*5dd0*/  FFMA.FTZ R50, R50, R69, -R143 ;  /* 0x0000004532327223 */ /* 0x000fe2000001088f */
[----:B------:R-:W-:-:S02]  /*5de0*/  HADD2.F32 R142, -RZ, R145.H0_H0 ;  /* 0x20000091ff8e7230 */ /* 0x000fc40000004100 */
[----:B------:R-:W-:Y:S02]  /*5df0*/  HADD2.F32 R73, -RZ, R75.H0_H0 ;  /* 0x2000004bff497230 */ /* 0x000fe40000004100 */
[----:B------:R-:W-:Y:S01]  /*5e00*/  HADD2.F32 R69, -RZ, R71.H0_H0 ;  /* 0x20000047ff457230 */ /* 0x000fe20000004100 */
[----:B------:R-:W-:Y:S01]  /*5e10*/  F2FP.F16.F32.PACK_AB R43, R50, R43 ;  /* 0x0000002b322b723e */ /* 0x000fe200000000ff */
[----:B------:R-:W-:Y:S02]  /*5e20*/  HADD2.F32 R75, -RZ, R75.H1_H1 ;  /* 0x3000004bff4b7230 */ /* 0x000fe40000004100 */
[-C--:B------:R-:W-:Y:S01]  /*5e30*/  FMUL.FTZ R146, R73, R142.reuse ;  /* 0x0000008e49927220 */ /* 0x080fe20000410000 */
[----:B------:R-:W-:Y:S02]  /*5e40*/  HADD2.F32 R144, -RZ, R51.H0_H0 ;  /* 0x20000033ff907230 */ /* 0x000fe40000004100 */
[----:B------:R-:W-:Y:S01]  /*5e50*/  FMUL.FTZ R142, R69, R142 ;  /* 0x0000008e458e7220 */ /* 0x000fe20000410000 */
[----:B------:R-:W-:-:S02]  /*5e60*/  HADD2.F32 R138, -RZ, R138.H0_H0 ;  /* 0x2000008aff8a7230 */ /* 0x000fc40000004100 */
[----:B------:R-:W-:Y:S02]  /*5e70*/  HADD2.F32 R71, -RZ, R71.H1_H1 ;  /* 0x30000047ff477230 */ /* 0x000fe40000004100 */
[----:B------:R-:W-:Y:S01]  /*5e80*/  FMUL.FTZ R148, R75, R144 ;  /* 0x000000904b947220 */ /* 0x000fe20000410000 */
[----:B------:R-:W-:Y:S02]  /*5e90*/  HADD2.F32 R140, -RZ, R137.H0_H0 ;  /* 0x20000089ff8c7230 */ /* 0x000fe40000004100 */
[-C--:B------:R-:W-:Y:S01]  /*5ea0*/  FFMA.FTZ R51, R69, R138.reuse, -R146 ;  /* 0x0000008a45337223 */ /* 0x080fe20000010892 */
[----:B------:R-:W-:Y:S01]  /*5eb0*/  FFMA.FTZ R69, R73, R138, R142 ;  /* 0x0000008a49457223 */ /* 0x000fe2000001008e */
[C---:B------:R-:W-:Y:S01]  /*5ec0*/  FMUL.FTZ R144, R71.reuse, R144 ;  /* 0x0000009047907220 */ /* 0x040fe20000410000 */
[--C-:B------:R-:W-:Y:S02]  /*5ed0*/  HADD2.F32 R73, -RZ, R141.reuse.H0_H0 ;  /* 0x2000008dff497230 */ /* 0x100fe40000004100 */
[----:B------:R-:W-:Y:S01]  /*5ee0*/  FFMA.FTZ R138, R71, R140, -R148 ;  /* 0x0000008c478a7223 */ /* 0x000fe20000010894 */
[----:B------:R-:W-:-:S02]  /*5ef0*/  HADD2.F32 R141, -RZ, R141.H1_H1 ;  /* 0x3000008dff8d7230 */ /* 0x000fc40000004100 */
[----:B------:R-:W-:Y:S01]  /*5f00*/  FFMA.FTZ R140, R75, R140, R144 ;  /* 0x0000008c4b8c7223 */ /* 0x000fe20000010090 */
[----:B------:R-:W-:Y:S02]  /*5f10*/  HADD2.F32 R137, -RZ, R48.H0_H0 ;  /* 0x20000030ff897230 */ /* 0x000fe40000004100 */
[----:B------:R-:W-:Y:S02]  /*5f20*/  HADD2.F32 R71, -RZ, R72.H0_H0 ;  /* 0x20000048ff477230 */ /* 0x000fe40000004100 */
[----:B------:R-:W-:Y:S01]  /*5f30*/  HADD2.F32 R48, -RZ, R68.H0_H0 ;  /* 0x20000044ff307230 */ /* 0x000fe20000004100 */
[----:B------:R-:W-:Y:S01]  /*5f40*/  F2FP.F16.F32.PACK_AB R140, R140, R69 ;  /* 0x000000458c8c723e */ /* 0x000fe200000000ff */
[----:B------:R-:W-:Y:S02]  /*5f50*/  HADD2.F32 R75, -RZ, R40.H0_H0 ;  /* 0x20000028ff4b7230 */ /* 0x000fe40000004100 */
[----:B------:R-:W-:Y:S01]  /*5f60*/  FMUL.FTZ R143, R71, R141 ;  /* 0x0000008d478f7220 */ /* 0x000fe20000410000 */
[----:B------:R-:W-:-:S02]  /*5f70*/  HADD2.F32 R72, -RZ, R72.H1_H1 ;  /* 0x30000048ff487230 */ /* 0x000fc40000004100 */
[C---:B------:R-:W-:Y:S01]  /*5f80*/  FMUL.FTZ R40, R48.reuse, R141 ;  /* 0x0000008d30287220 */ /* 0x040fe20000410000 */
[----:B------:R-:W-:Y:S02]  /*5f90*/  HADD2.F32 R68, -RZ, R68.H1_H1 ;  /* 0x30000044ff447230 */ /* 0x000fe40000004100 */
[-C--:B------:R-:W-:Y:S01]  /*5fa0*/  FFMA.FTZ R143, R48, R73.reuse, -R143 ;  /* 0x00000049308f7223 */ /* 0x080fe2000001088f */
[----:B------:R-:W-:Y:S02]  /*5fb0*/  HADD2.F32 R41, -RZ, R41.H0_H0 ;  /* 0x20000029ff297230 */ /* 0x000fe40000004100 */
[----:B------:R-:W-:Y:S01]  /*5fc0*/  FFMA.FTZ R48, R71, R73, R40 ;  /* 0x0000004947307223 */ /* 0x000fe20000010028 */
        /* <DEDUP_REMOVED lines=8> */
[----:B------:R-:W-:Y:S02]  /*6050*/  HADD2.F32 R40, -RZ, R70.H0_H0 ;  /* 0x20000046ff287230 */ /* 0x000fe40000004100 */
[----:B------:R-:W-:Y:S02]  /*6060*/  HADD2.F32 R74, -RZ, R74.H1_H1 ;  /* 0x3000004aff4a7230 */ /* 0x000fe40000004100 */
[----:B------:R-:W-:Y:S01]  /*6070*/  FMUL.FTZ R75, R42, R139 ;  /* 0x0000008b2a4b7220 */ /* 0x000fe20000410000 */
[----:B------:R-:W-:-:S02]  /*6080*/  HADD2.F32 R70, -RZ, R70.H1_H1 ;  /* 0x30000046ff467230 */ /* 0x000fc40000004100 */
[----:B------:R-:W-:Y:S01]  /*6090*/  FMUL.FTZ R139, R40, R139 ;  /* 0x0000008b288b7220 */ /* 0x000fe20000410000 */
[----:B------:R-:W-:Y:S01]  /*60a0*/  F2FP.F16.F32.PACK_AB R68, R68, R143 ;  /* 0x0000008f4444723e */ /* 0x000fe200000000ff */
[----:B------:R-:W-:Y:S01]  /*60b0*/  FMUL.FTZ R141, R74, R73 ;  /* 0x000000494a8d7220 */ /* 0x000fe20000410000 */
[----:B------:R-:W-:Y:S01]  /*60c0*/  FFMA.FTZ R75, R40, R71, -R75 ;  /* 0x00000047284b7223 */ /* 0x000fe2000001084b */
[----:B------:R-:W-:Y:S01]  /*60d0*/  FMUL.FTZ R73, R70, R73 ;  /* 0x0000004946497220 */ /* 0x000fe20000410000 */
[----:B------:R-:W-:Y:S01]  /*60e0*/  FFMA.FTZ R139, R42, R71, R139 ;  /* 0x000000472a8b7223 */ /* 0x000fe2000001008b */
[----:B------:R-:W-:Y:S01]  /*60f0*/  FFMA.FTZ R70, R70, R41, -R141 ;  /* 0x0000002946467223 */ /* 0x000fe2000001088d */
[----:B------:R-:W-:Y:S01]  /*6100*/  F2FP.F16.F32.PACK_AB R71, R138, R51 ;  /* 0x000000338a47723e */ /* 0x000fe200000000ff */
[----:B------:R-:W-:Y:S01]  /*6110*/  FFMA.FTZ R74, R74, R41, R73 ;  /* 0x000000294a4a7223 */ /* 0x000fe20000010049 */
[----:B------:R-:W-:Y:S01]  /*6120*/  F2FP.F16.F32.PACK_AB R73, R136, R49 ;  /* 0x000000318849723e */ /* 0x000fe200000000ff */
[----:B------:R-:W-:Y:S01]  /*6130*/  IMAD.MOV.U32 R69, RZ, RZ, R43 ;  /* 0x000000ffff457224 */ /* 0x000fe200078e002b */
[----:B------:R-:W-:Y:S01]  /*6140*/  F2FP.F16.F32.PACK_AB R70, R70, R75 ;  /* 0x0000004b4646723e */ /* 0x000fe200000000ff */
[----:B------:R-:W-:Y:S01]  /*6150*/  IMAD.MOV.U32 R75, RZ, RZ, R140 ;  /* 0x000000ffff4b7224 */ /* 0x000fe200078e008c */
[----:B------:R-:W-:-:S02]  /*6160*/  F2FP.F16.F32.PACK_AB R72, R137, R48 ;  /* 0x000000308948723e */ /* 0x000fc400000000ff */
[----:B------:R-:W-:-:S07]  /*6170*/  F2FP.F16.F32.PACK_AB R74, R74, R139 ;  /* 0x0000008b4a4a723e */ /* 0x000fce00000000ff */
.L_x_1820:
[----:B------:R-:W-:Y:S05]  /*6180*/  BSYNC B3 ;  /* 0x0000000000037941 */ /* 0x000fea0003800000 */
.L_x_1819:
[----:B-1----:R1:W-:Y:S04]  /*6190*/  STG.E.128 desc[UR60][R116.64], R68 ;  /* 0x0000004474007986 */ /* 0x0023e8000c101d3c */
[----:B--2---:R1:W-:Y:S02]  /*61a0*/  @!P4 STG.E.128 desc[UR60][R118.64], R72 ;  /* 0x000000487600c986 */ /* 0x0043e4000c101d3c */
.L_x_1818:
[----:B------:R-:W-:Y:S05]  /*61b0*/  BSYNC B2 ;  /* 0x0000000000027941 */ /* 0x000fea0003800000 */
.L_x_1817:
[----:B------:R-:W-:-:S13]  /*61c0*/  ISETP.NE.AND P4, PT, R93, RZ, PT ;  /* 0x000000ff5d00720c */ /* 0x000fda0003f85270 */
[----:B------:R-:W-:Y:S05]  /*61d0*/  @!P4 BRA `(.L_x_1816) ;  /* 0x0000000400ecc947 */ /* 0x000fea0003800000 */
[----:B------:R-:W2:Y:S01]  /*61e0*/  LDL R50, [R1+0x40] ;  /* 0x0000400001327983 */ /* 0x000ea20000100800 */
[----:B------:R-:W-:Y:S01]  /*61f0*/  SEL R40, R29, R124, !P2 ;  /* 0x0000007c1d287207 */ /* 0x000fe20005000000 */
[----:B------:R-:W-:Y:S01]  /*6200*/  IMAD.SHL.U32 R51, R218, 0x40, RZ ;  /* 0x00000040da337824 */ /* 0x000fe200078e00ff */
[----:B------:R-:W-:Y:S01]  /*6210*/  IADD3 R48, P4, P5, R88, R114, R92 ;  /* 0x0000007258307210 */ /* 0x000fe20007d9e05c */
[----:B-1----:R-:W-:Y:S01]  /*6220*/  IMAD.SHL.U32 R68, R218, 0x40, RZ ;  /* 0x00000040da447824 */ /* 0x002fe200078e00ff */
        /* <DEDUP_REMOVED lines=17> */
[----:B------:R-:W-:-:S02]  /*6340*/  LOP3.LUT R41, R41, 0x1c0, R68, 0xf8, !PT ;  /* 0x000001c029297812 */ /* 0x000fc400078ef844 */
[CC--:B------:R-:W-:Y:S02]  /*6350*/  LEA R68, P5, R48.reuse, R108.reuse, 0x1 ;  /* 0x0000006c30447211 */ /* 0x0c0fe400078a08ff */
[----:B------:R-:W-:Y:S01]  /*6360*/  LOP3.LUT R40, R41, R51, RZ, 0x3c, !PT ;  /* 0x0000003329287212 */ /* 0x000fe200078e3cff */
[----:B------:R-:W-:Y:S01]  /*6370*/  IMAD R41, R17, 0x4000, R8 ;  /* 0x0000400011297824 */ /* 0x000fe200078e0208 */
[----:B------:R-:W-:Y:S02]  /*6380*/  LEA.HI.X R69, R48, R109, R49, 0x1, P5 ;  /* 0x0000006d30457211 */ /* 0x000fe400028f0c31 */
[----:B------:R-:W-:Y:S01]  /*6390*/  @!P4 LEA R70, P5, R114, R108, 0x1 ;  /* 0x0000006c7246c211 */ /* 0x000fe200078a08ff */
[----:B------:R-:W-:-:S03]  /*63a0*/  IMAD R41, R41, 0x2, R16 ;  /* 0x0000000229297824 */ /* 0x000fc600078e0210 */
        /* <DEDUP_REMOVED lines=8> */
[----:B------:R-:W-:Y:S02]  /*6430*/  SHF.R.U32.HI R73, RZ, 0x10, R45 ;  /* 0x00000010ff497819 */ /* 0x000fe4000001162d */
[--C-:B------:R-:W-:Y:S02]  /*6440*/  SHF.R.U64 R72, R36, 0x10, R37.reuse ;  /* 0x0000001024487819 */ /* 0x100fe40000001225 */
[----:B------:R-:W-:Y:S02]  /*6450*/  SHF.R.U32.HI R74, RZ, 0x10, R37 ;  /* 0x00000010ff4a7819 */ /* 0x000fe40000011625 */
[----:B------:R-:W-:Y:S01]  /*6460*/  SHF.R.U64 R44, R44, 0x10, R45 ;  /* 0x000000102c2c7819 */ /* 0x000fe2000000122d */
[----:B-1----:R-:W-:Y:S01]  /*6470*/  IMAD.MOV.U32 R45, RZ, RZ, R40 ;  /* 0x000000ffff2d7224 */ /* 0x002fe200078e0028 */
[--C-:B------:R-:W-:Y:S01]  /*6480*/  SHF.R.U64 R36, R38, 0x10, R39.reuse ;  /* 0x0000001026247819 */ /* 0x100fe20000001227 */
[--C-:B--2---:R-:W-:Y:S01]  /*6490*/  HADD2.F32 R40, -RZ, R49.reuse.H1_H1 ;  /* 0x30000031ff287230 */ /* 0x104fe20000004100 */
[----:B------:R-:W-:Y:S01]  /*64a0*/  SHF.R.U32.HI R115, RZ, 0x10, R39 ;  /* 0x00000010ff737819 */ /* 0x000fe20000011627 */
[----:B------:R-:W-:Y:S01]  /*64b0*/  HADD2.F32 R39, -RZ, R49.H0_H0 ;  /* 0x20000031ff277230 */ /* 0x000fe20000004100 */
[--C-:B------:R-:W-:Y:S01]  /*64c0*/  SHF.R.U64 R37, R46, 0x10, R47.reuse ;  /* 0x000000102e257819 */ /* 0x100fe2000000122f */
[--C-:B------:R-:W-:Y:S01]  /*64d0*/  HADD2.F32 R46, -RZ, R135.reuse.H0_H0 ;  /* 0x20000087ff2e7230 */ /* 0x100fe20000004100 */
[----:B------:R-:W-:Y:S01]  /*64e0*/  SHF.R.U32.HI R75, RZ, 0x10, R47 ;  /* 0x00000010ff4b7819 */ /* 0x000fe2000001162f */
[----:B------:R-:W-:-:S02]  /*64f0*/  HADD2.F32 R135, -RZ, R135.H1_H1 ;  /* 0x30000087ff877230 */ /* 0x000fc40000004100 */
[----:B------:R-:W-:Y:S02]  /*6500*/  HADD2.F32 R38, -RZ, R41.H0_H0 ;  /* 0x20000029ff267230 */ /* 0x000fe40000004100 */
[----:B------:R-:W-:Y:S02]  /*6510*/  HADD2.F32 R49, -RZ, R73.H0_H0 ;  /* 0x20000049ff317230 */ /* 0x000fe40000004100 */
[-C--:B------:R-:W-:Y:S01]  /*6520*/  FMUL.FTZ R73, R39, R135.reuse ;  /* 0x0000008727497220 */ /* 0x080fe20000410000 */
[----:B------:R-:W-:Y:S02]  /*6530*/  HADD2.F32 R41, -RZ, R41.H1_H1 ;  /* 0x30000029ff297230 */ /* 0x000fe40000004100 */
[----:B------:R-:W-:Y:S02]  /*6540*/  HADD2.F32 R47, -RZ, R74.H0_H0 ;  /* 0x2000004aff2f7230 */ /* 0x000fe40000004100 */
[----:B------:R-:W-:Y:S01]  /*6550*/  FMUL.FTZ R74, R38, R135 ;  /* 0x00000087264a7220 */ /* 0x000fe20000410000 */
[-C--:B------:R-:W-:Y:S01]  /*6560*/  FMUL.FTZ R114, R40, R49.reuse ;  /* 0x0000003128727220 */ /* 0x080fe20000410000 */
[----:B------:R-:W-:Y:S01]  /*6570*/  FMUL.FTZ R49, R41, R49 ;  /* 0x0000003129317220 */ /* 0x000fe20000410000 */
[-C--:B------:R-:W-:Y:S01]  /*6580*/  FFMA.FTZ R38, R38, R46.reuse, -R73 ;  /* 0x0000002e26267223 */ /* 0x080fe20000010849 */
[----:B------:R-:W-:Y:S01]  /*6590*/  FFMA.FTZ R39, R39, R46, R74 ;  /* 0x0000002e27277223 */ /* 0x000fe2000001004a */
[-C--:B------:R-:W-:Y:S01]  /*65a0*/  FFMA.FTZ R41, R41, R47.reuse, -R114 ;  /* 0x0000002f29297223 */ /* 0x080fe20000010872 */
[----:B------:R-:W-:Y:S01]  /*65b0*/  FFMA.FTZ R40, R40, R47, R49 ;  /* 0x0000002f28287223 */ /* 0x000fe20000010031 */
[----:B------:R-:W-:-:S02]  /*65c0*/  HADD2.F32 R73, -RZ, R134.H0_H0 ;  /* 0x20000086ff497230 */ /* 0x000fc40000004100 */
[----:B------:R-:W-:Y:S01]  /*65d0*/  HADD2.F32 R46, -RZ, R43.H0_H0 ;  /* 0x2000002bff2e7230 */ /* 0x000fe20000004100 */
[----:B------:R-:W-:Y:S01]  /*65e0*/  F2FP.F16.F32.PACK_AB R41, R41, R38 ;  /* 0x000000262929723e */ /* 0x000fe200000000ff */
[--C-:B------:R-:W-:Y:S01]  /*65f0*/  HADD2.F32 R47, -RZ, R51.reuse.H0_H0 ;  /* 0x20000033ff2f7230 */ /* 0x100fe20000004100 */
[----:B------:R-:W-:Y:S01]  /*6600*/  F2FP.F16.F32.PACK_AB R39, R40, R39 ;  /* 0x000000272827723e */ /* 0x000fe200000000ff */
[----:B------:R-:W-:Y:S02]  /*6610*/  HADD2.F32 R51, -RZ, R51.H1_H1 ;  /* 0x30000033ff337230 */ /* 0x000fe40000004100 */
[-C--:B------:R-:W-:Y:S01]  /*6620*/  FMUL.FTZ R116, R46, R73.reuse ;  /* 0x000000492e747220 */ /* 0x080fe20000410000 */
[----:B------:R-:W-:Y:S02]  /*6630*/  HADD2.F32 R114, -RZ, R75.H0_H0 ;  /* 0x2000004bff727230 */ /* 0x000fe40000004100 */
[----:B------:R-:W-:Y:S01]  /*6640*/  FMUL.FTZ R75, R47, R73 ;  /* 0x000000492f4b7220 */ /* 0x000fe20000410000 */
[----:B------:R-:W-:-:S02]  /*6650*/  HADD2.F32 R49, -RZ, R132.H1_H1 ;  /* 0x30000084ff317230 */ /* 0x000fc40000004100 */
[----:B------:R-:W-:Y:S02]  /*6660*/  HADD2.F32 R43, -RZ, R43.H1_H1 ;  /* 0x3000002bff2b7230 */ /* 0x000fe40000004100 */
[-C--:B------:R-:W-:Y:S01]  /*6670*/  FMUL.FTZ R118, R51, R114.reuse ;  /* 0x0000007233767220 */ /* 0x080fe20000410000 */
[----:B------:R-:W-:Y:S02]  /*6680*/  HADD2.F32 R74, -RZ, R115.H0_H0 ;  /* 0x20000073ff4a7230 */ /* 0x000fe40000004100 */
[----:B------:R-:W-:Y:S01]  /*6690*/  FFMA.FTZ R116, R47, R49, R116 ;  /* 0x000000312f747223 */ /* 0x000fe20000010074 */
[----:B------:R-:W-:Y:S02]  /*66a0*/  HADD2.F32 R47, -RZ, R44.H0_H0 ;  /* 0x2000002cff2f7230 */ /* 0x000fe40000004100 */
[C---:B------:R-:W-:Y:S01]  /*66b0*/  FMUL.FTZ R114, R43.reuse, R114 ;  /* 0x000000722b727220 */ /* 0x040fe20000410000 */
[----:B------:R-:W-:Y:S02]  /*66c0*/  HADD2.F32 R44, -RZ, R48.H0_H0 ;  /* 0x20000030ff2c7230 */ /* 0x000fe40000004100 */
[----:B------:R-:W-:Y:S01]  /*66d0*/  FFMA.FTZ R118, R43, R74, -R118 ;  /* 0x0000004a2b767223 */ /* 0x000fe20000010876 */
[----:B------:R-:W-:-:S02]  /*66e0*/  HADD2.F32 R43, -RZ, R45.H0_H0 ;  /* 0x2000002dff2b7230 */ /* 0x000fc40000004100 */
[----:B------:R-:W-:Y:S01]  /*66f0*/  FFMA.FTZ R75, R46, R49, -R75 ;  /* 0x000000312e4b7223 */ /* 0x000fe2000001084b */
[----:B------:R-:W-:Y:S02]  /*6700*/  HADD2.F32 R48, -RZ, R48.H1_H1 ;  /* 0x30000030ff307230 */ /* 0x000fe40000004100 */
[----:B------:R-:W-:Y:S01]  /*6710*/  FFMA.FTZ R115, R51, R74, R114 ;  /* 0x0000004a33737223 */ /* 0x000fe20000010072 */
[----:B------:R-:W-:Y:S02]  /*6720*/  HADD2.F32 R134, -RZ, R134.H1_H1 ;  /* 0x30000086ff867230 */ /* 0x000fe40000004100 */
[----:B------:R-:W-:Y:S02]  /*6730*/  HADD2.F32 R45, -RZ, R45.H1_H1 ;  /* 0x3000002dff2d7230 */ /* 0x000fe40000004100 */
[----:B------:R-:W-:Y:S01]  /*6740*/  FMUL.FTZ R114, R48, R47 ;  /* 0x0000002f30727220 */ /* 0x000fe20000410000 */
[----:B------:R-:W-:Y:S02]  /*6750*/  HADD2.F32 R46, -RZ, R133.H0_H0 ;  /* 0x20000085ff2e7230 */ /* 0x000fe40000004100 */
[----:B------:R-:W-:Y:S01]  /*6760*/  FMUL.FTZ R74, R44, R134 ;  /* 0x000000862c4a7220 */ /* 0x000fe20000410000 */
[----:B------:R-:W-:-:S02]  /*6770*/  HADD2.F32 R72, -RZ, R72.H0_H0 ;  /* 0x20000048ff487230 */ /* 0x000fc40000004100 */
[----:B------:R-:W-:Y:S01]  /*6780*/  FMUL.FTZ R47, R45, R47 ;  /* 0x0000002f2d2f7220 */ /* 0x000fe20000410000 */
[C---:B------:R-:W-:Y:S01]  /*6790*/  FMUL.FTZ R49, R43.reuse, R134 ;  /* 0x000000862b317220 */ /* 0x040fe20000410000 */
[----:B------:R-:W-:Y:S01]  /*67a0*/  FFMA.FTZ R74, R43, R46, -R74 ;  /* 0x0000002e2b4a7223 */ /* 0x000fe2000001084a */
[----:B------:R-:W-:Y:S02]  /*67b0*/  HADD2.F32 R43, -RZ, R50.H0_H0 ;  /* 0x20000032ff2b7230 */ /* 0x000fe40000004100 */
[----:B------:R-:W-:Y:S01]  /*67c0*/  FFMA.FTZ R48, R48, R72, R47 ;  /* 0x0000004830307223 */ /* 0x000fe2000001002f */
[----:B------:R-:W-:Y:S01]  /*67d0*/  FFMA.FTZ R49, R44, R46, R49 ;  /* 0x0000002e2c317223 */ /* 0x000fe20000010031 */
[----:B------:R-:W-:Y:S02]  /*67e0*/  HADD2.F32 R47, -RZ, R37.H0_H0 ;  /* 0x20000025ff2f7230 */ /* 0x000fe40000004100 */
[----:B------:R-:W-:Y:S01]  /*67f0*/  FFMA.FTZ R51, R45, R72, -R114 ;  /* 0x000000482d337223 */ /* 0x000fe20000010872 */
[----:B------:R-:W-:Y:S01]  /*6800*/  HADD2.F32 R44, -RZ, R133.H1_H1 ;  /* 0x30000085ff2c7230 */ /* 0x000fe20000004100 */
[----:B------:R-:W-:Y:S01]  /*6810*/  F2FP.F16.F32.PACK_AB R115, R115, R116 ;  /* 0x000000747373723e */ /* 0x000fe200000000ff */
[----:B------:R-:W-:Y:S01]  /*6820*/  HADD2.F32 R37, -RZ, R42.H0_H0 ;  /* 0x2000002aff257230 */ /* 0x000fe20000004100 */
[----:B------:R-:W-:Y:S01]  /*6830*/  F2FP.F16.F32.PACK_AB R48, R48, R49 ;  /* 0x000000313030723e */ /* 0x000fe200000000ff */
[----:B------:R-:W-:Y:S01]  /*6840*/  HADD2.F32 R50, -RZ, R50.H1_H1 ;  /* 0x30000032ff327230 */ /* 0x000fe20000004100 */
[----:B------:R-:W-:Y:S01]  /*6850*/  F2FP.F16.F32.PACK_AB R40, R51, R74 ;  /* 0x0000004a3328723e */ /* 0x000fe200000000ff */
[----:B------:R-:W-:Y:S01]  /*6860*/  HADD2.F32 R42, -RZ, R42.H1_H1 ;  /* 0x3000002aff2a7230 */ /* 0x000fe20000004100 */
[----:B------:R-:W-:Y:S01]  /*6870*/  MOV R51, R115 ;  /* 0x0000007300337202 */ /* 0x000fe20000000f00 */
[----:B------:R-:W-:-:S02]  /*6880*/  HADD2.F32 R45, -RZ, R36.H0_H0 ;  /* 0x20000024ff2d7230 */ /* 0x000fc40000004100 */
[-C--:B------:R-:W-:Y:S01]  /*6890*/  FMUL.FTZ R36, R43, R44.reuse ;  /* 0x0000002c2b247220 */ /* 0x080fe20000410000 */
[----:B------:R-:W-:Y:S02]  /*68a0*/  HADD2.F32 R132, -RZ, R132.H0_H0 ;  /* 0x20000084ff847230 */ /* 0x000fe40000004100 */
[-C--:B------:R-:W-:Y:S01]  /*68b0*/  FMUL.FTZ R73, R50, R47.reuse ;  /* 0x0000002f32497220 */ /* 0x080fe20000410000 */
[C---:B------:R-:W-:Y:S01]  /*68c0*/  FMUL.FTZ R44, R37.reuse, R44 ;  /* 0x0000002c252c7220 */ /* 0x040fe20000410000 */
[C---:B------:R-:W-:Y:S01]  /*68d0*/  FMUL.FTZ R47, R42.reuse, R47 ;  /* 0x0000002f2a2f7220 */ /* 0x040fe20000410000 */
[----:B------:R-:W-:Y:S02]  /*68e0*/  IMAD.MOV.U32 R49, RZ, RZ, R39 ;  /* 0x000000ffff317224 */ /* 0x000fe400078e0027 */
[-C--:B------:R-:W-:Y:S01]  /*68f0*/  FFMA.FTZ R36, R37, R132.reuse, -R36 ;  /* 0x0000008425247223 */ /* 0x080fe20000010824 */
[----:B------:R-:W-:Y:S01]  /*6900*/  FFMA.FTZ R44, R43, R132, R44 ;  /* 0x000000842b2c7223 */ /* 0x000fe2000001002c */
[-C--:B------:R-:W-:Y:S01]  /*6910*/  FFMA.FTZ R73, R42, R45.reuse, -R73 ;  /* 0x0000002d2a497223 */ /* 0x080fe20000010849 */
[----:B------:R-:W-:Y:S01]  /*6920*/  FFMA.FTZ R47, R50, R45, R47 ;  /* 0x0000002d322f7223 */ /* 0x000fe2000001002f */
[----:B------:R-:W-:-:S03]  /*6930*/  F2FP.F16.F32.PACK_AB R43, R118, R75 ;  /* 0x0000004b762b723e */ /* 0x000fc600000000ff */
[----:B------:R-:W-:Y:S02]  /*6940*/  F2FP.F16.F32.PACK_AB R42, R73, R36 ;  /* 0x00000024492a723e */ /* 0x000fe400000000ff */
[----:B------:R-:W-:-:S07]  /*6950*/  F2FP.F16.F32.PACK_AB R50, R47, R44 ;  /* 0x0000002c2f32723e */ /* 0x000fce00000000ff */
.L_x_1822:
[----:B------:R-:W-:Y:S05]  /*6960*/  BSYNC B2 ;  /* 0x0000000000027941 */ /* 0x000fea0003800000 */
.L_x_1821:
[----:B-1----:R3:W-:Y:S04]  /*6970*/  STG.E.128 desc[UR60][R68.64], R40 ;  /* 0x0000002844007986 */ /* 0x0027e8000c101d3c */
[----:B--2---:R3:W-:Y:S02]  /*6980*/  @!P4 STG.E.128 desc[UR60][R70.64], R48 ;  /* 0x000000304600c986 */ /* 0x0047e4000c101d3c */
.L_x_1816:
[----:B------:R-:W-:Y:S05]  /*6990*/  BSYNC B1 ;  /* 0x0000000000017941 */ /* 0x000fea0003800000 */
.L_x_1815:
[----:B------:R-:W-:Y:S02]  /*69a0*/  VIADD R37, R218, 0x20 ;  /* 0x00000020da257836 */ /* 0x000fe40000000000 */
[-C--:B------:R-:W-:Y:S02]  /*69b0*/  IMAD R36, R102, R110.reuse, RZ ;  /* 0x0000006e66247224 */ /* 0x080fe400078e02ff */
[----:B------:R-:W-:-:S04]  /*69c0*/  IMAD.WIDE.U32 R112, R37, R110, R112 ;  /* 0x0000006e25707225 */ /* 0x000fc800078e0070 */
[----:B---3--:R-:W-:Y:S01]  /*69d0*/  IMAD R49, R37, R111, R36 ;  /* 0x0000006f25317224 */ /* 0x008fe200078e0224 */
[----:B------:R-:W-:Y:S06]  /*69e0*/  @P0 BRA `(.L_x_1793) ;  /* 0x0000001000d00947 */ /* 0x000fec0003800000 */
[----:B------:R-:W-:Y:S01]  /*69f0*/  ISETP.NE.AND P0, PT, R30, RZ, PT ;  /* 0x000000ff1e00720c */ /* 0x000fe20003f05270 */
[----:B------:R-:W-:Y:S01]  /*6a00*/  BSSY B1, `(.L_x_1823) ;  /* 0x0000083000017945 */ /* 0x000fe20003800000 */
[----:B------:R-:W-:-:S11]  /*6a10*/  IMAD.IADD R49, R113, 0x1, R49 ;  /* 0x0000000171317824 */ /* 0x000fd600078e0231 */
[----:B------:R-:W-:Y:S05]  /*6a20*/  @!P0 BRA `(.L_x_1824) ;  /* 0x0000000800008947 */ /* 0x000fea0003800000 */
[----:B------:R-:W2:Y:S01]  /*6a30*/  LDL R40, [R1+0x3c] ;  /* 0x00003c0001287983 */ /* 0x000ea20000100800 */
[----:B------:R-:W-:Y:S01]  /*6a40*/  SEL R36, R29, R124, !P3 ;  /* 0x0000007c1d247207 */ /* 0x000fe20005800000 */
[C---:B------:R-:W-:Y:S01]  /*6a50*/  VIADD R41, R218.reuse, 0x20 ;  /* 0x00000020da297836 */ /* 0x040fe20000000000 */
[----:B------:R-:W-:Y:S01]  /*6a60*/  IADD3 R39, R218, 0x20, RZ ;  /* 0x00000020da277810 */ /* 0x000fe20007ffe0ff */
[----:B------:R-:W-:Y:S01]  /*6a70*/  BSSY B2, `(.L_x_1825) ;  /* 0x0000079000027945 */ /* 0x000fe20003800000 */
[----:B------:R-:W-:Y:S01]  /*6a80*/  SHF.R.S32.HI R37, RZ, 0x1f, R36 ;  /* 0x0000001fff257819 */ /* 0x000fe20000011424 */
[----:B------:R-:W-:Y:S02]  /*6a90*/  IMAD.SHL.U32 R41, R41, 0x40, RZ ;  /* 0x0000004029297824 */ /* 0x000fe400078e00ff */
[----:B------:R-:W-:Y:S01]  /*6aa0*/  IMAD.SHL.U32 R39, R39, 0x40, RZ ;  /* 0x0000004027277824 */ /* 0x000fe200078e00ff */
[----:B------:R-:W-:Y:S02]  /*6ab0*/  LEA.HI R36, R37, R36, RZ, 0x4 ;  /* 0x0000002425247211 */ /* 0x000fe400078f20ff */
[----:B------:R-:W-:-:S02]  /*6ac0*/  LOP3.LUT R41, R41, 0x1c0, RZ, 0xc0, !PT ;  /* 0x000001c029297812 */ /* 0x000fc400078ec0ff */
[----:B------:R-:W-:Y:S02]  /*6ad0*/  LEA.HI.SX32 R36, R36, R35, 0x1c ;  /* 0x0000002324247211 */ /* 0x000fe400078fe2ff */
[----:B------:R-:W-:Y:S02]  /*6ae0*/  LOP3.LUT R39, R39, 0x1c0, RZ, 0xc0, !PT ;  /* 0x000001c027277812 */ /* 0x000fe400078ec0ff */
[----:B------:R-:W-:Y:S01]  /*6af0*/  SHF.R.S32.HI R37, RZ, 0x1f, R36 ;  /* 0x0000001fff257819 */ /* 0x000fe20000011424 */
[----:B------:R-:W-:Y:S01]  /*6b00*/  IMAD.SHL.U32 R47, R36, 0x8, RZ ;  /* 0x00000008242f7824 */ /* 0x000fe200078e00ff */
[----:B------:R-:W-:Y:S02]  /*6b10*/  SHF.R.U32.HI R41, RZ, 0x3, R41 ;  /* 0x00000003ff297819 */ /* 0x000fe40000011629 */
[----:B------:R-:W-:Y:S02]  /*6b20*/  LEA.HI R38, R37, R36, RZ, 0x3 ;  /* 0x0000002425267211 */ /* 0x000fe400078f18ff */
[----:B------:R-:W-:-:S02]  /*6b30*/  LOP3.LUT R36, R39, 0x38, R47, 0xf8, !PT ;  /* 0x0000003827247812 */ /* 0x000fc400078ef82f */
[----:B------:R-:W-:Y:S01]  /*6b40*/  IADD3 R37, P4, P5, R88, R112, R90 ;  /* 0x0000007058257210 */ /* 0x000fe20007d9e05a */
[----:B------:R-:W-:Y:S01]  /*6b50*/  IMAD.SHL.U32 R39, R38, 0x200, RZ ;  /* 0x0000020026277824 */ /* 0x000fe200078e00ff */
[----:B------:R-:W-:Y:S02]  /*6b60*/  LOP3.LUT R36, R36, R41, RZ, 0x3c, !PT ;  /* 0x0000002924247212 */ /* 0x000fe400078e3cff */
[----:B------:R-:W-:Y:S02]  /*6b70*/  IADD3.X R38, R0, R49, R96, P4, P5 ;  /* 0x0000003100267210 */ /* 0x000fe400027ea460 */
[----:B------:R-:W-:Y:S02]  /*6b80*/  LOP3.LUT R39, R39, 0x7ffff000, RZ, 0xc0, !PT ;  /* 0x7ffff00027277812 */ /* 0x000fe400078ec0ff */
[----:B------:R-:W-:Y:S02]  /*6b90*/  LEA R44, P4, R37, R108, 0x1 ;  /* 0x0000006c252c7211 */ /* 0x000fe400078808ff */
[----:B------:R-:W-:-:S02]  /*6ba0*/  ISETP.GE.AND P0, PT, R47, R122, PT ;  /* 0x0000007a2f00720c */ /* 0x000fc40003f06270 */
[----:B------:R-:W-:Y:S01]  /*6bb0*/  LEA.HI.X R45, R37, R109, R38, 0x1, P4 ;  /* 0x0000006d252d7211 */ /* 0x000fe200020f0c26 */
[----:B------:R-:W-:-:S04]  /*6bc0*/  IMAD R37, R17, 0x4000, R5 ;  /* 0x0000400011257824 */ /* 0x000fc800078e0205 */
[----:B------:R-:W-:-:S06]  /*6bd0*/  IMAD R37, R37, 0x2, R16 ;  /* 0x0000000225257824 */ /* 0x000fcc00078e0210 */
[--C-:B------:R-:W-:Y:S02]  /*6be0*/  @!P0 SHF.R.S32.HI R48, RZ, 0x1f, R47.reuse ;  /* 0x0000001fff308819 */ /* 0x100fe4000001142f */
[----:B------:R-:W-:-:S04]  /*6bf0*/  @!P0 IADD3 R47, P4, P5, R88, R112, R47 ;  /* 0x00000070582f8210 */ /* 0x000fc80007d9e02f */
[----:B------:R-:W-:Y:S02]  /*6c00*/  @!P0 IADD3.X R48, R0, R49, R48, P4, P5 ;  /* 0x0000003100308210 */ /* 0x000fe400027ea430 */
[----:B------:R-:W-:Y:S02]  /*6c10*/  ISETP.GE.AND P5, PT, R18, R120, PT ;  /* 0x000000781200720c */ /* 0x000fe40003fa6270 */
[----:B------:R-:W-:-:S04]  /*6c20*/  @!P0 LEA R46, P4, R47, R108, 0x1 ;  /* 0x0000006c2f2e8211 */ /* 0x000fc800078808ff */
[----:B------:R-:W-:Y:S02]  /*6c30*/  @!P0 LEA.HI.X R47, R47, R109, R48, 0x1, P4 ;  /* 0x0000006d2f2f8211 */ /* 0x000fe400020f0c30 */
[----:B--2---:R-:W-:-:S04]  /*6c40*/  IADD3 R36, R36, R39, R40 ;  /* 0x0000002724247210 */ /* 0x004fc80007ffe028 */
[----:B------:R-:W-:-:S05]  /*6c50*/  LEA R39, R17, R36, 0xe ;  /* 0x0000002411277211 */ /* 0x000fca00078e70ff */
[----:B------:R-:W-:Y:S02]  /*6c60*/  IMAD R40, R39, 0x2, R16 ;  /* 0x0000000227287824 */ /* 0x000fe400078e0210 */
[----:B------:R-:W2:Y:S04]  /*6c70*/  LDS.128 R36, [R37+0x20400] ;  /* 0x0204000025247984 */ /* 0x000ea80000000c00 */
[----:B------:R-:W3:Y:S01]  /*6c80*/  LDS.128 R40, [R40+0x20400] ;  /* 0x0204000028287984 */ /* 0x000ee20000000c00 */
[----:B------:R-:W-:Y:S05]  /*6c90*/  @P5 BRA `(.L_x_1826) ;  /* 0x0000000400585947 */ /* 0x000fea0003800000 */
[--C-:B-1----:R-:W-:Y:S01]  /*6ca0*/  SHF.R.U64 R70, R64, 0x10, R65.reuse ;  /* 0x0000001040467819 */ /* 0x102fe20000001241 */
[----:B---3--:R-:W-:Y:S01]  /*6cb0*/  IMAD.MOV.U32 R50, RZ, RZ, R40 ;  /* 0x000000ffff327224 */ /* 0x008fe200078e0028 */
[----:B------:R-:W-:Y:S01]  /*6cc0*/  SHF.R.U32.HI R64, RZ, 0x10, R65 ;  /* 0x00000010ff407819 */ /* 0x000fe20000011641 */
[----:B--2---:R-:W-:Y:S01]  /*6cd0*/  IMAD.MOV.U32 R40, RZ, RZ, R38 ;  /* 0x000000ffff287224 */ /* 0x004fe200078e0026 */
[----:B------:R-:W-:Y:S01]  /*6ce0*/  MOV R51, R42 ;  /* 0x0000002a00337202 */ /* 0x000fe20000000f00 */
[--C-:B------:R-:W-:Y:S01]  /*6cf0*/  HADD2.F32 R42, -RZ, R41.reuse.H0_H0 ;  /* 0x20000029ff2a7230 */ /* 0x100fe20000004100 */
[----:B------:R-:W-:Y:S01]  /*6d00*/  SHF.R.U64 R71, R56, 0x10, R57 ;  /* 0x0000001038477819 */ /* 0x000fe20000001239 */
[----:B------:R-:W-:Y:S01]  /*6d10*/  HADD2.F32 R41, -RZ, R41.H1_H1 ;  /* 0x30000029ff297230 */ /* 0x000fe20000004100 */
[----:B------:R-:W-:Y:S01]  /*6d20*/  SHF.R.U64 R48, R58, 0x10, R59 ;  /* 0x000000103a307819 */ /* 0x000fe2000000123b */
[--C-:B------:R-:W-:Y:S01]  /*6d30*/  HADD2.F32 R38, -RZ, R37.reuse.H0_H0 ;  /* 0x20000025ff267230 */ /* 0x100fe20000004100 */
[----:B------:R-:W-:Y:S01]  /*6d40*/  SHF.R.U32.HI R56, RZ, 0x10, R57 ;  /* 0x00000010ff387819 */ /* 0x000fe20000011639 */
[----:B------:R-:W-:Y:S01]  /*6d50*/  HADD2.F32 R58, -RZ, R64.H0_H0 ;  /* 0x20000040ff3a7230 */ /* 0x000fe20000004100 */
[----:B------:R-:W-:Y:S01]  /*6d60*/  SHF.R.U32.HI R68, RZ, 0x10, R59 ;  /* 0x00000010ff447819 */ /* 0x000fe2000001163b */
[----:B------:R-:W-:Y:S01]  /*6d70*/  HADD2.F32 R37, -RZ, R37.H1_H1 ;  /* 0x30000025ff257230 */ /* 0x000fe20000004100 */
[----:B------:R-:W-:Y:S01]  /*6d80*/  SHF.R.U64 R69, R66, 0x10, R67 ;  /* 0x0000001042457819 */ /* 0x000fe20000001243 */
[----:B------:R-:W-:-:S02]  /*6d90*/  HADD2.F32 R59, -RZ, R131.H1_H1 ;  /* 0x30000083ff3b7230 */ /* 0x000fc40000004100 */
[-C--:B------:R-:W-:Y:S01]  /*6da0*/  FMUL.FTZ R64, R41, R58.reuse ;  /* 0x0000003a29407220 */ /* 0x080fe20000410000 */
[----:B------:R-:W-:Y:S02]  /*6db0*/  HADD2.F32 R56, -RZ, R56.H0_H0 ;  /* 0x20000038ff387230 */ /* 0x000fe40000004100 */
[C---:B------:R-:W-:Y:S01]  /*6dc0*/  FMUL.FTZ R58, R37.reuse, R58 ;  /* 0x0000003a253a7220 */ /* 0x040fe20000410000 */
[----:B------:R-:W-:Y:S02]  /*6dd0*/  HADD2.F32 R57, -RZ, R129.H1_H1 ;  /* 0x30000081ff397230 */ /* 0x000fe40000004100 */
[-C--:B------:R-:W-:Y:S01]  /*6de0*/  FMUL.FTZ R65, R42, R59.reuse ;  /* 0x0000003b2a417220 */ /* 0x080fe20000410000 */
[----:B------:R-:W-:Y:S01]  /*6df0*/  SHF.R.U32.HI R67, RZ, 0x10, R67 ;  /* 0x00000010ff437819 */ /* 0x000fe20000011643 */
[-C--:B------:R-:W-:Y:S01]  /*6e00*/  FFMA.FTZ R64, R37, R56.reuse, -R64 ;  /* 0x0000003825407223 */ /* 0x080fe20000010840 */
[----:B------:R-:W-:Y:S01]  /*6e10*/  FFMA.FTZ R66, R41, R56, R58 ;  /* 0x0000003829427223 */ /* 0x000fe2000001003a */
[C---:B------:R-:W-:Y:S01]  /*6e20*/  FMUL.FTZ R59, R38.reuse, R59 ;  /* 0x0000003b263b7220 */ /* 0x040fe20000410000 */
[----:B------:R-:W-:Y:S01]  /*6e30*/  FFMA.FTZ R65, R38, R57, -R65 ;  /* 0x0000003926417223 */ /* 0x000fe20000010841 */
[----:B------:R-:W-:-:S02]  /*6e40*/  HADD2.F32 R56, -RZ, R130.H1_H1 ;  /* 0x30000082ff387230 */ /* 0x000fc40000004100 */
[----:B------:R-:W-:Y:S02]  /*6e50*/  HADD2.F32 R37, -RZ, R39.H0_H0 ;  /* 0x20000027ff257230 */ /* 0x000fe40000004100 */
[----:B------:R-:W-:Y:S01]  /*6e60*/  FFMA.FTZ R59, R42, R57, R59 ;  /* 0x000000392a3b7223 */ /* 0x000fe2000001003b */
[--C-:B------:R-:W-:Y:S02]  /*6e70*/  HADD2.F32 R38, -RZ, R43.reuse.H0_H0 ;  /* 0x2000002bff267230 */ /* 0x100fe40000004100 */
[----:B------:R-:W-:Y:S02]  /*6e80*/  HADD2.F32 R41, -RZ, R128.H1_H1 ;  /* 0x30000080ff297230 */ /* 0x000fe40000004100 */
[----:B------:R-:W-:Y:S01]  /*6e90*/  FMUL.FTZ R57, R37, R56 ;  /* 0x0000003825397220 */ /* 0x000fe20000410000 */
[----:B------:R-:W-:Y:S02]  /*6ea0*/  HADD2.F32 R43, -RZ, R43.H1_H1 ;  /* 0x3000002bff2b7230 */ /* 0x000fe40000004100 */
[----:B------:R-:W-:-:S02]  /*6eb0*/  HADD2.F32 R58, -RZ, R67.H0_H0 ;  /* 0x20000043ff3a7230 */ /* 0x000fc40000004100 */
[CC--:B------:R-:W-:Y:S01]  /*6ec0*/  FFMA.FTZ R57, R38.reuse, R41.reuse, R57 ;  /* 0x0000002926397223 */ /* 0x0c0fe20000010039 */
[----:B------:R-:W-:Y:S02]  /*6ed0*/  HADD2.F32 R39, -RZ, R39.H1_H1 ;  /* 0x30000027ff277230 */ /* 0x000fe40000004100 */
[----:B------:R-:W-:Y:S02]  /*6ee0*/  HADD2.F32 R42, -RZ, R68.H0_H0 ;  /* 0x20000044ff2a7230 */ /* 0x000fe40000004100 */
[----:B------:R-:W-:Y:S01]  /*6ef0*/  FMUL.FTZ R68, R38, R56 ;  /* 0x0000003826447220 */ /* 0x000fe20000410000 */
[-C--:B------:R-:W-:Y:S01]  /*6f00*/  FMUL.FTZ R56, R43, R58.reuse ;  /* 0x0000003a2b387220 */ /* 0x080fe20000410000 */
[----:B------:R-:W-:Y:S01]  /*6f10*/  FMUL.FTZ R58, R39, R58 ;  /* 0x0000003a273a7220 */ /* 0x000fe20000410000 */
[----:B------:R-:W-:Y:S02]  /*6f20*/  HADD2.F32 R131, -RZ, R131.H0_H0 ;  /* 0x20000083ff837230 */ /* 0x000fe40000004100 */
[----:B------:R-:W-:Y:S01]  /*6f30*/  FFMA.FTZ R68, R37, R41, -R68 ;  /* 0x0000002925447223 */ /* 0x000fe20000010844 */
[----:B------:R-:W-:-:S02]  /*6f40*/  HADD2.F32 R38, -RZ, R50.H0_H0 ;  /* 0x20000032ff267230 */ /* 0x000fc40000004100 */
[-C--:B------:R-:W-:Y:S01]  /*6f50*/  FFMA.FTZ R67, R39, R42.reuse, -R56 ;  /* 0x0000002a27437223 */ /* 0x080fe20000010838 */
[----:B------:R-:W-:Y:S02]  /*6f60*/  HADD2.F32 R41, -RZ, R70.H0_H0 ;  /* 0x20000046ff297230 */ /* 0x000fe40000004100 */
[----:B------:R-:W-:Y:S01]  /*6f70*/  FFMA.FTZ R58, R43, R42, R58 ;  /* 0x0000002a2b3a7223 */ /* 0x000fe2000001003a */
[----:B------:R-:W-:Y:S02]  /*6f80*/  HADD2.F32 R37, -RZ, R36.H0_H0 ;  /* 0x20000024ff257230 */ /* 0x000fe40000004100 */
[-C--:B------:R-:W-:Y:S01]  /*6f90*/  FMUL.FTZ R42, R38, R131.reuse ;  /* 0x00000083262a7220 */ /* 0x080fe20000410000 */
[----:B------:R-:W-:Y:S01]  /*6fa0*/  HADD2.F32 R50, -RZ, R50.H1_H1 ;  /* 0x30000032ff327230 */ /* 0x000fe20000004100 */
[----:B------:R-:W-:Y:S01]  /*6fb0*/  F2FP.F16.F32.PACK_AB R67, R67, R68 ;  /* 0x000000444343723e */ /* 0x000fe200000000ff */
[----:B------:R-:W-:Y:S02]  /*6fc0*/  HADD2.F32 R129, -RZ, R129.H0_H0 ;  /* 0x20000081ff817230 */ /* 0x000fe40000004100 */
[----:B------:R-:W-:Y:S01]  /*6fd0*/  FMUL.FTZ R131, R37, R131 ;  /* 0x0000008325837220 */ /* 0x000fe20000410000 */
[----:B------:R-:W-:-:S02]  /*6fe0*/  HADD2.F32 R36, -RZ, R36.H1_H1 ;  /* 0x30000024ff247230 */ /* 0x000fc40000004100 */
[----:B------:R-:W-:Y:S01]  /*6ff0*/  FMUL.FTZ R43, R50, R41 ;  /* 0x00000029322b7220 */ /* 0x000fe20000410000 */
        /* <DEDUP_REMOVED lines=8> */
[----:B------:R-:W-:Y:S01]  /*7080*/  HADD2.F32 R38, -RZ, R69.H0_H0 ;  /* 0x20000045ff267230 */ /* 0x000fe20000004100 */
[----:B------:R-:W-:Y:S01]  /*7090*/  F2FP.F16.F32.PACK_AB R57, R58, R57 ;  /* 0x000000393a39723e */ /* 0x000fe200000000ff */
[----:B------:R-:W-:-:S02]  /*70a0*/  HADD2.F32 R36, -RZ, R40.H0_H0 ;  /* 0x20000028ff247230 */ /* 0x000fc40000004100 */
[-C--:B------:R-:W-:Y:S01]  /*70b0*/  FMUL.FTZ R39, R37, R130.reuse ;  /* 0x0000008225277220 */ /* 0x080fe20000410000 */
[----:B------:R-:W-:Y:S01]  /*70c0*/  HADD2.F32 R51, -RZ, R51.H1_H1 ;  /* 0x30000033ff337230 */ /* 0x000fe20000004100 */
[----:B------:R-:W-:Y:S01]  /*70d0*/  F2FP.F16.F32.PACK_AB R50, R50, R131 ;  /* 0x000000833232723e */ /* 0x000fe200000000ff */
[----:B------:R-:W-:Y:S02]  /*70e0*/  HADD2.F32 R40, -RZ, R40.H1_H1 ;  /* 0x30000028ff287230 */ /* 0x000fe40000004100 */
[----:B------:R-:W-:Y:S01]  /*70f0*/  FMUL.FTZ R130, R36, R130 ;  /* 0x0000008224827220 */ /* 0x000fe20000410000 */
[----:B------:R-:W-:Y:S02]  /*7100*/  HADD2.F32 R128, -RZ, R128.H0_H0 ;  /* 0x20000080ff807230 */ /* 0x000fe40000004100 */
[-C--:B------:R-:W-:Y:S01]  /*7110*/  FMUL.FTZ R41, R51, R38.reuse ;  /* 0x0000002633297220 */ /* 0x080fe20000410000 */
[----:B------:R-:W-:Y:S02]  /*7120*/  HADD2.F32 R48, -RZ, R48.H0_H0 ;  /* 0x20000030ff307230 */ /* 0x000fe40000004100 */
[----:B------:R-:W-:Y:S01]  /*7130*/  FMUL.FTZ R38, R40, R38 ;  /* 0x0000002628267220 */ /* 0x000fe20000410000 */
[-C--:B------:R-:W-:Y:S01]  /*7140*/  FFMA.FTZ R39, R36, R128.reuse, -R39 ;  /* 0x0000008024277223 */ /* 0x080fe20000010827 */
[----:B------:R-:W-:Y:S01]  /*7150*/  FFMA.FTZ R130, R37, R128, R130 ;  /* 0x0000008025827223 */ /* 0x000fe20000010082 */
[-C--:B------:R-:W-:Y:S01]  /*7160*/  FFMA.FTZ R40, R40, R48.reuse, -R41 ;  /* 0x0000003028287223 */ /* 0x080fe20000010829 */
[----:B------:R-:W-:Y:S01]  /*7170*/  FFMA.FTZ R51, R51, R48, R38 ;  /* 0x0000003033337223 */ /* 0x000fe20000010026 */
[----:B------:R-:W-:Y:S01]  /*7180*/  F2FP.F16.F32.PACK_AB R36, R43, R42 ;  /* 0x0000002a2b24723e */ /* 0x000fe200000000ff */
[----:B------:R-:W-:Y:S01]  /*7190*/  IMAD.MOV.U32 R43, RZ, RZ, R57 ;  /* 0x000000ffff2b7224 */ /* 0x000fe200078e0039 */
[----:B------:R-:W-:-:S02]  /*71a0*/  F2FP.F16.F32.PACK_AB R37, R64, R65 ;  /* 0x000000414025723e */ /* 0x000fc400000000ff */
[----:B------:R-:W-:Y:S01]  /*71b0*/  F2FP.F16.F32.PACK_AB R38, R40, R39 ;  /* 0x000000272826723e */ /* 0x000fe200000000ff */
[----:B------:R-:W-:Y:S01]  /*71c0*/  IMAD.MOV.U32 R40, RZ, RZ, R50 ;  /* 0x000000ffff287224 */ /* 0x000fe200078e0032 */
[----:B------:R-:W-:Y:S01]  /*71d0*/  F2FP.F16.F32.PACK_AB R41, R66, R59 ;  /* 0x0000003b4229723e */ /* 0x000fe200000000ff */
[----:B------:R-:W-:Y:S01]  /*71e0*/  IMAD.MOV.U32 R39, RZ, RZ, R67 ;  /* 0x000000ffff277224 */ /* 0x000fe200078e0043 */
[----:B------:R-:W-:-:S07]  /*71f0*/  F2FP.F16.F32.PACK_AB R42, R51, R130 ;  /* 0x00000082332a723e */ /* 0x000fce00000000ff */
.L_x_1826:
[----:B------:R-:W-:Y:S05]  /*7200*/  BSYNC B2 ;  /* 0x0000000000027941 */ /* 0x000fea0003800000 */
.L_x_1825:
[----:B--2---:R2:W-:Y:S04]  /*7210*/  STG.E.128 desc[UR60][R44.64], R36 ;  /* 0x000000242c007986 */ /* 0x0045e8000c101d3c */
[----:B---3--:R2:W-:Y:S02]  /*7220*/  @!P0 STG.E.128 desc[UR60][R46.64], R40 ;  /* 0x000000282e008986 */ /* 0x0085e4000c101d3c */
.L_x_1824:
[----:B------:R-:W-:Y:S05]  /*7230*/  BSYNC B1 ;  /* 0x0000000000017941 */ /* 0x000fea0003800000 */
.L_x_1823:
[----:B------:R-:W-:-:S13]  /*7240*/  ISETP.NE.AND P0, PT, R93, RZ, PT ;  /* 0x000000ff5d00720c */ /* 0x000fda0003f05270 */
[----:B------:R-:W-:Y:S05]  /*7250*/  @!P0 BRA `(.L_x_1793) ;  /* 0x0000000800b48947 */ /* 0x000fea0003800000 */
[----:B--2---:R-:W2:Y:S01]  /*7260*/  LDL R38, [R1+0x3c] ;  /* 0x00003c0001267983 */ /* 0x004ea20000100800 */
[----:B------:R-:W-:Y:S01]  /*7270*/  SEL R124, R29, R124, !P2 ;  /* 0x0000007c1d7c7207 */ /* 0x000fe20005000000 */
[C---:B------:R-:W-:Y:S01]  /*7280*/  VIADD R36, R218.reuse, 0x20 ;  /* 0x00000020da247836 */ /* 0x040fe20000000000 */
[----:B------:R-:W-:Y:S01]  /*7290*/  IADD3 R39, R218, 0x20, RZ ;  /* 0x00000020da277810 */ /* 0x000fe20007ffe0ff */
[----:B------:R-:W-:Y:S01]  /*72a0*/  BSSY B1, `(.L_x_1827) ;  /* 0x0000073000017945 */ /* 0x000fe20003800000 */
[----:B------:R-:W-:Y:S01]  /*72b0*/  SHF.R.S32.HI R37, RZ, 0x1f, R124 ;  /* 0x0000001fff257819 */ /* 0x000fe2000001147c */
[----:B------:R-:W-:Y:S01]  /*72c0*/  IMAD.SHL.U32 R36, R36, 0x40, RZ ;  /* 0x0000004024247824 */ /* 0x000fe200078e00ff */
[----:B------:R-:W-:Y:S01]  /*72d0*/  IADD3 R45, P0, P4, R88, R112, R92 ;  /* 0x00000070582d7210 */ /* 0x000fe20007c1e05c */
        /* <DEDUP_REMOVED lines=10> */
[----:B------:R-:W-:Y:S01]  /*7380*/  IADD3.X R46, R0, R49, R97, P0, P4 ;  /* 0x00000031002e7210 */ /* 0x000fe200007e8461 */
[----:B------:R-:W-:Y:S01]  /*7390*/  IMAD.SHL.U32 R37, R37, 0x200, RZ ;  /* 0x0000020025257824 */ /* 0x000fe200078e00ff */
[----:B------:R-:W-:Y:S02]  /*73a0*/  LOP3.LUT R36, R36, R39, RZ, 0x3c, !PT ;  /* 0x0000002724247212 */ /* 0x000fe400078e3cff */
[----:B------:R-:W-:Y:S02]  /*73b0*/  ISETP.GE.AND P4, PT, R226, R120, PT ;  /* 0x00000078e200720c */ /* 0x000fe40003f86270 */
[----:B------:R-:W-:Y:S02]  /*73c0*/  LOP3.LUT R37, R37, 0x7ffff000, RZ, 0xc0, !PT ;  /* 0x7ffff00025257812 */ /* 0x000fe400078ec0ff */
[----:B------:R-:W-:-:S04]  /*73d0*/  LEA R44, P0, R45, R108, 0x1 ;  /* 0x0000006c2d2c7211 */ /* 0x000fc800078008ff */
[----:B------:R-:W-:Y:S02]  /*73e0*/  LEA.HI.X R45, R45, R109, R46, 0x1, P0 ;  /* 0x0000006d2d2d7211 */ /* 0x000fe400000f0c2e */
[----:B--2---:R-:W-:Y:S02]  /*73f0*/  IADD3 R36, R36, R37, R38 ;  /* 0x0000002524247210 */ /* 0x004fe40007ffe026 */
[----:B------:R-:W-:-:S03]  /*7400*/  LEA R37, R17, R7, 0xe ;  /* 0x0000000711257211 */ /* 0x000fc600078e70ff */
[----:B------:R-:W-:Y:S02]  /*7410*/  IMAD R39, R17, 0x4000, R36 ;  /* 0x0000400011277824 */ /* 0x000fe400078e0224 */
[--C-:B------:R-:W-:Y:S02]  /*7420*/  IMAD R37, R37, 0x2, R16.reuse ;  /* 0x0000000225257824 */ /* 0x100fe400078e0210 */
[----:B------:R-:W-:-:S04]  /*7430*/  IMAD R40, R39, 0x2, R16 ;  /* 0x0000000227287824 */ /* 0x000fc800078e0210 */
[----:B------:R-:W2:Y:S04]  /*7440*/  LDS.128 R36, [R37+0x20400] ;  /* 0x0204000025247984 */ /* 0x000ea80000000c00 */
[----:B------:R-:W3:Y:S01]  /*7450*/  LDS.128 R40, [R40+0x20400] ;  /* 0x0204000028287984 */ /* 0x000ee20000000c00 */
[----:B------:R-:W-:Y:S05]  /*7460*/  @P4 BRA `(.L_x_1828) ;  /* 0x0000000400584947 */ /* 0x000fea0003800000 */
[----:B------:R-:W-:Y:S01]  /*7470*/  SHF.R.U64 R66, R52, 0x10, R53 ;  /* 0x0000001034427819 */ /* 0x000fe20000001235 */
[----:B---3--:R-:W-:Y:S01]  /*7480*/  IMAD.MOV.U32 R46, RZ, RZ, R40 ;  /* 0x000000ffff2e7224 */ /* 0x008fe200078e0028 */
[----:B------:R-:W-:Y:S01]  /*7490*/  SHF.R.U32.HI R52, RZ, 0x10, R61 ;  /* 0x00000010ff347819 */ /* 0x000fe2000001163d */
[----:B------:R-:W-:Y:S01]  /*74a0*/  IMAD.MOV.U32 R48, RZ, RZ, R42 ;  /* 0x000000ffff307224 */ /* 0x000fe200078e002a */
[----:B--2---:R-:W-:Y:S01]  /*74b0*/  MOV R40, R38 ;  /* 0x0000002600287202 */ /* 0x004fe20000000f00 */
[--C-:B------:R-:W-:Y:S01]  /*74c0*/  HADD2.F32 R42, -RZ, R41.reuse.H0_H0 ;  /* 0x20000029ff2a7230 */ /* 0x100fe20000004100 */
[----:B------:R-:W-:Y:S01]  /*74d0*/  SHF.R.U32.HI R50, RZ, 0x10, R53 ;  /* 0x00000010ff327819 */ /* 0x000fe20000011635 */
[----:B------:R-:W-:Y:S01]  /*74e0*/  HADD2.F32 R41, -RZ, R41.H1_H1 ;  /* 0x30000029ff297230 */ /* 0x000fe20000004100 */
[--C-:B------:R-:W-:Y:S01]  /*74f0*/  SHF.R.U64 R65, R54, 0x10, R55.reuse ;  /* 0x0000001036417819 */ /* 0x100fe20000001237 */
[--C-:B------:R-:W-:Y:S01]  /*7500*/  HADD2.F32 R38, -RZ, R37.reuse.H0_H0 ;  /* 0x20000025ff267230 */ /* 0x100fe20000004100 */
[----:B------:R-:W-:Y:S01]  /*7510*/  SHF.R.U32.HI R58, RZ, 0x10, R55 ;  /* 0x00000010ff3a7819 */ /* 0x000fe20000011637 */
[----:B------:R-:W-:Y:S01]  /*7520*/  HADD2.F32 R52, -RZ, R52.H0_H0 ;  /* 0x20000034ff347230 */ /* 0x000fe20000004100 */
[--C-:B------:R-:W-:Y:S01]  /*7530*/  SHF.R.U64 R57, R62, 0x10, R63.reuse ;  /* 0x000000103e397819 */ /* 0x100fe2000000123f */
[----:B------:R-:W-:Y:S01]  /*7540*/  HADD2.F32 R37, -RZ, R37.H1_H1 ;  /* 0x30000025ff257230 */ /* 0x000fe20000004100 */
[----:B------:R-:W-:Y:S01]  /*7550*/  SHF.R.U32.HI R62, RZ, 0x10, R63 ;  /* 0x00000010ff3e7819 */ /* 0x000fe2000001163f */
[----:B------:R-:W-:-:S02]  /*7560*/  HADD2.F32 R53, -RZ, R127.H1_H1 ;  /* 0x3000007fff357230 */ /* 0x000fc40000004100 */
[-C--:B------:R-:W-:Y:S01]  /*7570*/  FMUL.FTZ R54, R41, R52.reuse ;  /* 0x0000003429367220 */ /* 0x080fe20000410000 */
[----:B------:R-:W-:Y:S02]  /*7580*/  HADD2.F32 R50, -RZ, R50.H0_H0 ;  /* 0x20000032ff327230 */ /* 0x000fe40000004100 */
[C---:B------:R-:W-:Y:S01]  /*7590*/  FMUL.FTZ R52, R37.reuse, R52 ;  /* 0x0000003425347220 */ /* 0x040fe20000410000 */
[----:B------:R-:W-:Y:S02]  /*75a0*/  HADD2.F32 R51, -RZ, R125.H1_H1 ;  /* 0x3000007dff337230 */ /* 0x000fe40000004100 */
[-C--:B------:R-:W-:Y:S01]  /*75b0*/  FMUL.FTZ R55, R42, R53.reuse ;  /* 0x000000352a377220 */ /* 0x080fe20000410000 */
[C---:B------:R-:W-:Y:S01]  /*75c0*/  FMUL.FTZ R53, R38.reuse, R53 ;  /* 0x0000003526357220 */ /* 0x040fe20000410000 */
[-C--:B------:R-:W-:Y:S01]  /*75d0*/  FFMA.FTZ R54, R37, R50.reuse, -R54 ;  /* 0x0000003225367223 */ /* 0x080fe20000010836 */
[----:B------:R-:W-:Y:S01]  /*75e0*/  FFMA.FTZ R56, R41, R50, R52 ;  /* 0x0000003229387223 */ /* 0x000fe20000010034 */
[----:B------:R-:W-:Y:S01]  /*75f0*/  FFMA.FTZ R55, R38, R51, -R55 ;  /* 0x0000003326377223 */ /* 0x000fe20000010837 */
[----:B------:R-:W-:-:S02]  /*7600*/  HADD2.F32 R50, -RZ, R126.H1_H1 ;  /* 0x3000007eff327230 */ /* 0x000fc40000004100 */
[----:B------:R-:W-:Y:S01]  /*7610*/  FFMA.FTZ R53, R42, R51, R53 ;  /* 0x000000332a357223 */ /* 0x000fe20000010035 */
[----:B------:R-:W-:Y:S01]  /*7620*/  HADD2.F32 R37, -RZ, R39.H0_H0 ;  /* 0x20000027ff257230 */ /* 0x000fe20000004100 */
[----:B------:R-:W-:Y:S01]  /*7630*/  SHF.R.U64 R64, R60, 0x10, R61 ;  /* 0x000000103c407819 */ /* 0x000fe2000000123d */
[----:B------:R-:W-:Y:S02]  /*7640*/  HADD2.F32 R38, -RZ, R43.H0_H0 ;  /* 0x2000002bff267230 */ /* 0x000fe40000004100 */
[----:B------:R-:W-:Y:S02]  /*7650*/  HADD2.F32 R41, -RZ, R123.H1_H1 ;  /* 0x3000007bff297230 */ /* 0x000fe40000004100 */
[----:B------:R-:W-:Y:S01]  /*7660*/  FMUL.FTZ R51, R37, R50 ;  /* 0x0000003225337220 */ /* 0x000fe20000410000 */
[----:B------:R-:W-:Y:S01]  /*7670*/  HADD2.F32 R43, -RZ, R43.H1_H1 ;  /* 0x3000002bff2b7230 */ /* 0x000fe20000004100 */
[----:B------:R-:W-:Y:S01]  /*7680*/  F2FP.F16.F32.PACK_AB R53, R56, R53 ;  /* 0x000000353835723e */ /* 0x000fe200000000ff */
[----:B------:R-:W-:-:S02]  /*7690*/  HADD2.F32 R52, -RZ, R62.H0_H0 ;  /* 0x2000003eff347230 */ /* 0x000fc40000004100 */
[----:B------:R-:W-:Y:S02]  /*76a0*/  HADD2.F32 R42, -RZ, R58.H0_H0 ;  /* 0x2000003aff2a7230 */ /* 0x000fe40000004100 */
[C---:B------:R-:W-:Y:S01]  /*76b0*/  FMUL.FTZ R58, R38.reuse, R50 ;  /* 0x00000032263a7220 */ /* 0x040fe20000410000 */
[----:B------:R-:W-:Y:S02]  /*76c0*/  HADD2.F32 R39, -RZ, R39.H1_H1 ;  /* 0x30000027ff277230 */ /* 0x000fe40000004100 */
[-C--:B------:R-:W-:Y:S01]  /*76d0*/  FFMA.FTZ R50, R38, R41.reuse, R51 ;  /* 0x0000002926327223 */ /* 0x080fe20000010033 */
[-C--:B------:R-:W-:Y:S01]  /*76e0*/  FMUL.FTZ R60, R43, R52.reuse ;  /* 0x000000342b3c7220 */ /* 0x080fe20000410000 */
[----:B------:R-:W-:Y:S01]  /*76f0*/  FFMA.FTZ R58, R37, R41, -R58 ;  /* 0x00000029253a7223 */ /* 0x000fe2000001083a */
[----:B------:R-:W-:Y:S02]  /*7700*/  HADD2.F32 R38, -RZ, R46.H0_H0 ;  /* 0x2000002eff267230 */ /* 0x000fe40000004100 */
[----:B------:R-:W-:Y:S01]  /*7710*/  FMUL.FTZ R52, R39, R52 ;  /* 0x0000003427347220 */ /* 0x000fe20000410000 */
[----:B------:R-:W-:-:S02]  /*7720*/  HADD2.F32 R127, -RZ, R127.H0_H0 ;  /* 0x2000007fff7f7230 */ /* 0x000fc40000004100 */
[-C--:B------:R-:W-:Y:S01]  /*7730*/  FFMA.FTZ R59, R39, R42.reuse, -R60 ;  /* 0x0000002a273b7223 */ /* 0x080fe2000001083c */
[----:B------:R-:W-:Y:S02]  /*7740*/  HADD2.F32 R41, -RZ, R64.H0_H0 ;  /* 0x20000040ff297230 */ /* 0x000fe40000004100 */
[----:B------:R-:W-:Y:S01]  /*7750*/  FFMA.FTZ R61, R43, R42, R52 ;  /* 0x0000002a2b3d7223 */ /* 0x000fe20000010034 */
[----:B------:R-:W-:Y:S02]  /*7760*/  HADD2.F32 R37, -RZ, R36.H0_H0 ;  /* 0x20000024ff257230 */ /* 0x000fe40000004100 */
[-C--:B------:R-:W-:Y:S01]  /*7770*/  FMUL.FTZ R42, R38, R127.reuse ;  /* 0x0000007f262a7220 */ /* 0x080fe20000410000 */
[----:B------:R-:W-:Y:S02]  /*7780*/  HADD2.F32 R46, -RZ, R46.H1_H1 ;  /* 0x3000002eff2e7230 */ /* 0x000fe40000004100 */
[----:B------:R-:W-:Y:S02]  /*7790*/  HADD2.F32 R36, -RZ, R36.H1_H1 ;  /* 0x30000024ff247230 */ /* 0x000fe40000004100 */
[----:B------:R-:W-:Y:S01]  /*77a0*/  FMUL.FTZ R127, R37, R127 ;  /* 0x0000007f257f7220 */ /* 0x000fe20000410000 */
[----:B------:R-:W-:-:S02]  /*77b0*/  HADD2.F32 R125, -RZ, R125.H0_H0 ;  /* 0x2000007dff7d7230 */ /* 0x000fc40000004100 */
[-C--:B------:R-:W-:Y:S01]  /*77c0*/  FMUL.FTZ R43, R46, R41.reuse ;  /* 0x000000292e2b7220 */ /* 0x080fe20000410000 */
[----:B------:R-:W-:Y:S02]  /*77d0*/  HADD2.F32 R39, -RZ, R66.H0_H0 ;  /* 0x20000042ff277230 */ /* 0x000fe40000004100 */
[C---:B------:R-:W-:Y:S01]  /*77e0*/  FMUL.FTZ R41, R36.reuse, R41 ;  /* 0x0000002924297220 */ /* 0x040fe20000410000 */
[----:B------:R-:W-:Y:S02]  /*77f0*/  HADD2.F32 R126, -RZ, R126.H0_H0 ;  /* 0x2000007eff7e7230 */ /* 0x000fe40000004100 */
[----:B------:R-:W-:Y:S01]  /*7800*/  FFMA.FTZ R42, R37, R125, -R42 ;  /* 0x0000007d252a7223 */ /* 0x000fe2000001082a */
[----:B------:R-:W-:Y:S02]  /*7810*/  HADD2.F32 R37, -RZ, R48.H0_H0 ;  /* 0x20000030ff257230 */ /* 0x000fe40000004100 */
[-C--:B------:R-:W-:Y:S01]  /*7820*/  FFMA.FTZ R43, R36, R39.reuse, -R43 ;  /* 0x00000027242b7223 */ /* 0x080fe2000001082b */
[----:B------:R-:W-:Y:S01]  /*7830*/  FFMA.FTZ R46, R46, R39, R41 ;  /* 0x000000272e2e7223 */ /* 0x000fe20000010029 */
[----:B------:R-:W-:-:S02]  /*7840*/  HADD2.F32 R41, -RZ, R57.H0_H0 ;  /* 0x20000039ff297230 */ /* 0x000fc40000004100 */
[----:B------:R-:W-:Y:S01]  /*7850*/  FFMA.FTZ R127, R38, R125, R127 ;  /* 0x0000007d267f7223 */ /* 0x000fe2000001007f */
[----:B------:R-:W-:Y:S02]  /*7860*/  HADD2.F32 R36, -RZ, R40.H0_H0 ;  /* 0x20000028ff247230 */ /* 0x000fe40000004100 */
[----:B------:R-:W-:Y:S01]  /*7870*/  FMUL.FTZ R51, R37, R126 ;  /* 0x0000007e25337220 */ /* 0x000fe20000410000 */
[----:B------:R-:W-:Y:S01]  /*7880*/  HADD2.F32 R48, -RZ, R48.H1_H1 ;  /* 0x30000030ff307230 */ /* 0x000fe20000004100 */
[----:B------:R-:W-:Y:S01]  /*7890*/  F2FP.F16.F32.PACK_AB R50, R61, R50 ;  /* 0x000000323d32723e */ /* 0x000fe200000000ff */
[----:B------:R-:W-:Y:S02]  /*78a0*/  HADD2.F32 R40, -RZ, R40.H1_H1 ;  /* 0x30000028ff287230 */ /* 0x000fe40000004100 */
[----:B------:R-:W-:Y:S01]  /*78b0*/  FMUL.FTZ R126, R36, R126 ;  /* 0x0000007e247e7220 */ /* 0x000fe20000410000 */
[----:B------:R-:W-:Y:S02]  /*78c0*/  HADD2.F32 R123, -RZ, R123.H0_H0 ;  /* 0x2000007bff7b7230 */ /* 0x000fe40000004100 */
        /* <DEDUP_REMOVED lines=10> */
[----:B------:R-:W-:Y:S02]  /*7970*/  F2FP.F16.F32.PACK_AB R37, R54, R55 ;  /* 0x000000373625723e */ /* 0x000fe400000000ff */
[----:B------:R-:W-:Y:S01]  /*7980*/  F2FP.F16.F32.PACK_AB R38, R40, R51 ;  /* 0x000000332826723e */ /* 0x000fe200000000ff */
[----:B------:R-:W-:Y:S01]  /*7990*/  IMAD.MOV.U32 R40, RZ, RZ, R52 ;  /* 0x000000ffff287224 */ /* 0x000fe200078e0034 */
[----:B------:R-:W-:Y:S01]  /*79a0*/  F2FP.F16.F32.PACK_AB R42, R41, R126 ;  /* 0x0000007e292a723e */ /* 0x000fe200000000ff */
[----:B------:R-:W-:Y:S01]  /*79b0*/  IMAD.MOV.U32 R41, RZ, RZ, R53 ;  /* 0x000000ffff297224 */ /* 0x000fe200078e0035 */
[----:B------:R-:W-:-:S07]  /*79c0*/  F2FP.F16.F32.PACK_AB R39, R59, R58 ;  /* 0x0000003a3b27723e */ /* 0x000fce00000000ff */
.L_x_1828:
[----:B------:R-:W-:Y:S05]  /*79d0*/  BSYNC B1 ;  /* 0x0000000000017941 */ /* 0x000fea0003800000 */
.L_x_1827:
[----:B--2---:R2:W-:Y:S01]  /*79e0*/  STG.E.128 desc[UR60][R44.64], R36 ;  /* 0x000000242c007986 */ /* 0x0045e2000c101d3c */
[----:B------:R-:W-:-:S13]  /*79f0*/  ISETP.GE.AND P0, PT, R47, R122, PT ;  /* 0x0000007a2f00720c */ /* 0x000fda0003f06270 */
[----:B------:R-:W-:Y:S05]  /*7a00*/  @P0 BRA `(.L_x_1793) ;  /* 0x0000000000c80947 */ /* 0x000fea0003800000 */
[--C-:B------:R-:W-:Y:S02]  /*7a10*/  IADD3 R112, P0, P4, R88, R112, R47.reuse ;  /* 0x0000007058707210 */ /* 0x100fe40007c1e02f */
[----:B------:R-:W-:-:S04]  /*7a20*/  SHF.R.S32.HI R47, RZ, 0x1f, R47 ;  /* 0x0000001fff2f7819 */ /* 0x000fc8000001142f */
[----:B------:R-:W-:Y:S02]  /*7a30*/  IADD3.X R49, R0, R49, R47, P0, P4 ;  /* 0x0000003100317210 */ /* 0x000fe400007e842f */
[----:B------:R-:W-:-:S04]  /*7a40*/  LEA R108, P0, R112, R108, 0x1 ;  /* 0x0000006c706c7211 */ /* 0x000fc800078008ff */
[----:B------:R-:W-:-:S05]  /*7a50*/  LEA.HI.X R109, R112, R109, R49, 0x1, P0 ;  /* 0x0000006d706d7211 */ /* 0x000fca00000f0c31 */
[----:B---3--:R3:W-:Y:S01]  /*7a60*/  STG.E.128 desc[UR60][R108.64], R40 ;  /* 0x000000286c007986 */ /* 0x0087e2000c101d3c */
[----:B------:R-:W-:Y:S05]  /*7a70*/  BRA `(.L_x_1793) ;  /* 0x0000000000ac7947 */ /* 0x000fea0003800000 */
.L_x_1768:
[----:B------:R-:W-:-:S13]  /*7a80*/  ISETP.NE.AND P1, PT, R234, 0x3, PT ;  /* 0x00000003ea00780c */ /* 0x000fda0003f25270 */
[----:B------:R-:W-:Y:S05]  /*7a90*/  @!P1 BRA `(.L_x_1829) ;  /* 0x0000000000049947 */ /* 0x000fea0003800000 */
[----:B------:R-:W-:Y:S01]  /*7aa0*/  BPT.TRAP 0x1 ;  /* 0x000000040000795c */ /* 0x000fe20000300000 */
.L_x_1829:
[----:B------:R-:W2:Y:S01]  /*7ab0*/  LDL R36, [R1] ;  /* 0x0000000001247983 */ /* 0x000ea20000100800 */
[----:B------:R-:W-:Y:S01]  /*7ac0*/  LEA R99, R17, R16, 0x3 ;  /* 0x0000001011637211 */ /* 0x000fe200078e18ff */
[----:B------:R-:W-:Y:S01]  /*7ad0*/  IMAD R105, R25, -0x40, R2 ;  /* 0xffffffc019697824 */ /* 0x000fe200078e0202 */
[----:B------:R-:W-:Y:S04]  /*7ae0*/  BSSY B1, `(.L_x_1830) ;  /* 0x0000006000017945 */ /* 0x000fe80003800000 */
[----:B------:R-:W-:-:S04]  /*7af0*/  VIMNMX R105, R105, 0x40, PT ;  /* 0x0000004069697848 */ /* 0x000fc80003fe0100 */
[----:B------:R-:W-:Y:S02]  /*7b00*/  ISETP.GE.AND P4, PT, R218, R105, PT ;  /* 0x00000069da00720c */ /* 0x000fe40003f86270 */
[----:B--2---:R-:W-:-:S04]  /*7b10*/  SHF.L.U32 R107, R36, 0x1f, RZ ;  /* 0x0000001f246b7819 */ /* 0x004fc800000006ff */
[----:B------:R-:W0:Y:S02]  /*7b20*/  SYNCS.PHASECHK.TRANS64.TRYWAIT P0, [R99+URZ+0x30890], R107 ;  /* 0x0308906b630075a7 */ /* 0x000e24000800017f */
[----:B0-----:R-:W-:Y:S05]  /*7b30*/  @!P0 BRA `(.L_x_1831) ;  /* 0x0000023400f88947 */ /* 0x001fea0003800000 */
.L_x_2239:
[----:B------:R-:W-:Y:S05]  /*7b40*/  BSYNC B1 ;  /* 0x0000000000017941 */ /* 0x000fea0003800000 */
.L_x_1830:
[----:B------:R-:W-:Y:S04]  /*7b50*/  BSSY B1, `(.L_x_1832) ;  /* 0x000000e000017945 */ /* 0x000fe80003800000 */
[----:B------:R-:W-:Y:S05]  /*7b60*/  @P4 BRA `(.L_x_1833) ;  /* 0x0000000000304947 */ /* 0x000fea0003800000 */
[----:B------:R-:W-:Y:S02]  /*7b70*/  ISETP.NE.AND P5, PT, R30, RZ, PT ;  /* 0x000000ff1e00720c */ /* 0x000fe40003fa5270 */
[----:B------:R-:W-:Y:S02]  /*7b80*/  ISETP.NE.AND P4, PT, R93, RZ, PT ;  /* 0x000000ff5d00720c */ /* 0x000fe40003f85270 */
[----:B------:R-:W-:-:S09]  /*7b90*/  ISETP.NE.AND P0, PT, R94, RZ, PT ;  /* 0x000000ff5e00720c */ /* 0x000fd20003f05270 */
[----:B------:R-:W1:Y:S04]  /*7ba0*/  @P5 LDS.128 R36, [R101+0x20400] ;  /* 0x0204000065245984 */ /* 0x000e680000000c00 */
[----:B------:R-:W2:Y:S04]  /*7bb0*/  @P0 LDS.128 R40, [R101+0x24400] ;  /* 0x0244000065280984 */ /* 0x000ea80000000c00 */
[----:B-1----:R-:W-:Y:S01]  /*7bc0*/  @P5 STG.E.128 desc[UR60][R50.64], R36 ;  /* 0x0000002432005986 */ /* 0x002fe2000c101d3c */
[----:B------:R-:W-:-:S03]  /*7bd0*/  ISETP.NE.AND P5, PT, R95, RZ, PT ;  /* 0x000000ff5f00720c */ /* 0x000fc60003fa5270 */
[----:B------:R-:W1:Y:S04]  /*7be0*/  @P4 LDS.128 R36, [R101+0x22400] ;  /* 0x0224000065244984 */ /* 0x000e680000000c00 */
[----:B--2---:R-:W-:Y:S06]  /*7bf0*/  @P0 STG.E.128 desc[UR60][R50.64+0x100], R40 ;  /* 0x0001002832000986 */ /* 0x004fec000c101d3c */
[----:B------:R-:W2:Y:S04]  /*7c00*/  @P5 LDS.128 R44, [R101+0x26400] ;  /* 0x02640000652c5984 */ /* 0x000ea80000000c00 */
[----:B-1----:R1:W-:Y:S04]  /*7c10*/  @P4 STG.E.128 desc[UR60][R50.64+0x80], R36 ;  /* 0x0000802432004986 */ /* 0x0023e8000c101d3c */
[----:B--2---:R1:W-:Y:S02]  /*7c20*/  @P5 STG.E.128 desc[UR60][R50.64+0x180], R44 ;  /* 0x0001802c32005986 */ /* 0x0043e4000c101d3c */
.L_x_1833:
[----:B------:R-:W-:Y:S05]  /*7c30*/  BSYNC B1 ;  /* 0x0000000000017941 */ /* 0x000fea0003800000 */
.L_x_1832:
[----:B-1----:R-:W-:-:S05]  /*7c40*/  VIADD R36, R218, 0x20 ;  /* 0x00000020da247836 */ /* 0x002fca0000000000 */
[----:B------:R-:W-:-:S13]  /*7c50*/  ISETP.GE.AND P0, PT, R36, R105, PT ;  /* 0x000000692400720c */ /* 0x000fda0003f06270 */
        /* <DEDUP_REMOVED lines=13> */
.L_x_1793:
[----:B------:R-:W-:Y:S05]  /*7d30*/  BSYNC B0 ;  /* 0x0000000000007941 */ /* 0x000fea0003800000 */
.L_x_1767:
[----:B-1234-:R-:W1:Y:S01]  /*7d40*/  S2R R36, SR_TID.X ;  /* 0x0000000000247919 */ /* 0x01ee620000002100 */
[----:B------:R-:W-:Y:S01]  /*7d50*/  @!PT LDS RZ, [RZ] ;  /* 0x00000000fffff984 */ /* 0x000fe20000000800 */
[----:B------:R-:W-:Y:S01]  /*7d60*/  @!PT LDS RZ, [RZ] ;  /* 0x00000000fffff984 */ /* 0x000fe20000000800 */
[----:B------:R-:W-:Y:S01]  /*7d70*/  @!PT LDS RZ, [RZ] ;  /* 0x00000000fffff984 */ /* 0x000fe20000000800 */
[----:B------:R-:W-:Y:S01]  /*7d80*/  @!PT LDS RZ, [RZ] ;  /* 0x00000000fffff984 */ /* 0x000fe20000000800 */
[----:B------:R2:W-:Y:S06]  /*7d90*/  MEMBAR.ALL.CTA ;  /* 0x0000000000007992 */ /* 0x0005ec0000008000 */
[----:B--2---:R-:W2:Y:S01]  /*7da0*/  FENCE.VIEW.ASYNC.S ;  /* 0x00000000000073c6 */ /* 0x004ea20000000000 */
[----:B------:R-:W-:Y:S05]  /*7db0*/  WARPSYNC.ALL ;  /* 0x0000000000007948 */ /* 0x000fea0003800000 */
[----:B------:R-:W-:Y:S01]  /*7dc0*/  BSSY B0, `(.L_x_1834) ;  /* 0x0000009000007945 */ /* 0x000fe20003800000 */
[----:B-1----:R-:W-:Y:S01]  /*7dd0*/  LOP3.LUT R36, R36, 0x7f, RZ, 0xc0, !PT ;  /* 0x0000007f24247812 */ /* 0x002fe200078ec0ff */
[----:B--2---:R1:W-:Y:S03]  /*7de0*/  BAR.SYNC.DEFER_BLOCKING R104, 0x80 ;  /* 0x000200680000751d */ /* 0x0043e60000010000 */
[----:B------:R-:W-:-:S13]  /*7df0*/  ISETP.NE.AND P0, PT, R36, RZ, PT ;  /* 0x000000ff2400720c */ /* 0x000fda0003f05270 */
[----:B------:R-:W-:-:S05]  /*7e00*/  @!P0 VIADD R36, R99, 0x308a0 ;  /* 0x000308a063248836 */ /* 0x000fca0000000000 */
[----:B------:R-:W-:-:S04]  /*7e10*/  @!P0 PRMT R36, RZ, 0x654, R36 ;  /* 0x00000654ff248816 */ /* 0x000fc80000000024 */
[----:B------:R1:W-:Y:S01]  /*7e20*/  @!P0 SYNCS.ARRIVE.TRANS64.RED.A1T0 RZ, [R36+URZ], RZ ;  /* 0x000000ff24ff89a7 */ /* 0x0003e2000810043f */
[----:B------:R-:W-:Y:S05]  /*7e30*/  @!P1 BRA `(.L_x_1835) ;  /* 0x0000000000049947 */ /* 0x000fea0003800000 */
[----:B------:R-:W-:Y:S01]  /*7e40*/  BPT.TRAP 0x1 ;  /* 0x000000040000795c */ /* 0x000fe20000300000 */
.L_x_1835:
[----:B------:R-:W-:Y:S05]  /*7e50*/  BSYNC B0 ;  /* 0x0000000000007941 */ /* 0x000fea0003800000 */
.L_x_1834:
[----:B------:R-:W2:Y:S01]  /*7e60*/  SYNCS.PHASECHK.TRANS64.TRYWAIT P1, [R99+URZ+0x308b0], R107 ;  /* 0x0308b06b630075a7 */ /* 0x000ea2000802017f */
[----:B------:R-:W-:Y:S01]  /*7e70*/  ULDC.64 UR38, c[0x0][0x328] ;  /* 0x0000ca0000267ab9 */ /* 0x000fe20000000a00 */
[----:B------:R-:W-:Y:S01]  /*7e80*/  ULDC.64 UR36, c[0x0][0x318] ;  /* 0x0000c60000247ab9 */ /* 0x000fe20000000a00 */
[----:B------:R-:W-:Y:S01]  /*7e90*/  BSSY B0, `(.L_x_1836) ;  /* 0x0000004000007945 */ /* 0x000fe20003800000 */
[----:B------:R-:W-:Y:S01]  /*7ea0*/  ISETP.GE.AND P4, PT, R218, R105, PT ;  /* 0x00000069da00720c */ /* 0x000fe20003f86270 */
[----:B------:R-:W-:Y:S02]  /*7eb0*/  IMAD.WIDE R48, R25, 0x40, R76 ;  /* 0x0000004019307825 */ /* 0x000fe400078e024c */
[----:B--2---:R-:W-:Y:S10]  /*7ec0*/  @!P1 BRA `(.L_x_1837) ;  /* 0x0000023400289947 */ /* 0x004ff40003800000 */
.L_x_2240:
[----:B------:R-:W-:Y:S05]  /*7ed0*/  BSYNC B0 ;  /* 0x0000000000007941 */ /* 0x000fea0003800000 */
.L_x_1836:
[----:B------:R-:W-:Y:S04]  /*7ee0*/  BSSY B0, `(.L_x_1838) ;  /* 0x0000019000007945 */ /* 0x000fe80003800000 */
[----:B------:R-:W-:Y:S05]  /*7ef0*/  @P4 BRA `(.L_x_1839) ;  /* 0x00000000005c4947 */ /* 0x000fea0003800000 */
[----:B------:R-:W3:Y:S01]  /*7f00*/  LDL R44, [R1+0x2c] ;  /* 0x00002c00012c7983 */ /* 0x000ee20000100800 */
[----:B------:R-:W-:-:S03]  /*7f10*/  ULDC UR4, c[0x0][0x2f4] ;  /* 0x0000bd0000047ab9 */ /* 0x000fc60000000800 */
[----:B------:R-:W4:Y:S01]  /*7f20*/  LDL R42, [R1+0x30] ;  /* 0x00003000012a7983 */ /* 0x000f220000100800 */
[----:B------:R-:W-:Y:S01]  /*7f30*/  ISETP.GE.AND P5, PT, R18, UR4, PT ;  /* 0x0000000412007c0c */ /* 0x000fe2000bfa6270 */
[----:B------:R-:W-:Y:S01]  /*7f40*/  IMAD R43, R49, UR38, RZ ;  /* 0x00000026312b7c24 */ /* 0x000fe2000f8e02ff */
[----:B------:R-:W-:Y:S01]  /*7f50*/  ISETP.GE.AND P4, PT, R226, UR4, PT ;  /* 0x00000004e2007c0c */ /* 0x000fe2000bf86270 */
[----:B------:R-:W-:Y:S02]  /*7f60*/  IMAD.MOV.U32 R40, RZ, RZ, R86 ;  /* 0x000000ffff287224 */ /* 0x000fe400078e0056 */
[----:B------:R-:W-:Y:S02]  /*7f70*/  IMAD.MOV.U32 R41, RZ, RZ, R98 ;  /* 0x000000ffff297224 */ /* 0x000fe400078e0062 */
[C---:B------:R-:W-:Y:S02]  /*7f80*/  IMAD R43, R48.reuse, UR39, R43 ;  /* 0x00000027302b7c24 */ /* 0x040fe4000f8e022b */
[----:B------:R-:W-:-:S04]  /*7f90*/  IMAD.WIDE.U32 R40, R48, UR38, R40 ;  /* 0x0000002630287c25 */ /* 0x000fc8000f8e0028 */
[----:B-1----:R-:W1:Y:S01]  /*7fa0*/  @!P5 LDS.128 R36, [R101+0x400] ;  /* 0x000400006524d984 */ /* 0x002e620000000c00 */
[----:B------:R-:W-:Y:S02]  /*7fb0*/  IADD3 R41, R41, R43, RZ ;  /* 0x0000002b29297210 */ /* 0x000fe40007ffe0ff */
[----:B------:R-:W-:-:S04]  /*7fc0*/  LEA R50, P1, R40, UR36, 0x1 ;  /* 0x0000002428327c11 */ /* 0x000fc8000f8208ff */
[----:B------:R-:W-:-:S05]  /*7fd0*/  LEA.HI.X R51, R40, UR37, R41, 0x1, P1 ;  /* 0x0000002528337c11 */ /* 0x000fca00088f0c29 */
[----:B-1----:R-:W-:Y:S04]  /*7fe0*/  @!P5 STG.E.128 desc[UR60][R50.64], R36 ;  /* 0x000000243200d986 */ /* 0x002fe8000c101d3c */
[----:B------:R-:W1:Y:S04]  /*7ff0*/  @!P4 LDS.128 R36, [R101+0x2400] ;  /* 0x002400006524c984 */ /* 0x000e680000000c00 */
[----:B-1----:R-:W-:Y:S01]  /*8000*/  @!P4 STG.E.128 desc[UR60][R50.64+0x80], R36 ;  /* 0x000080243200c986 */ /* 0x002fe2000c101d3c */
[----:B---3--:R-:W-:Y:S02]  /*8010*/  ISETP.GE.AND P1, PT, R44, UR4, PT ;  /* 0x000000042c007c0c */ /* 0x008fe4000bf26270 */
[----:B----4-:R-:W-:-:S11]  /*8020*/  ISETP.GE.AND P5, PT, R42, UR4, PT ;  /* 0x000000042a007c0c */ /* 0x010fd6000bfa6270 */
[----:B------:R-:W1:Y:S04]  /*8030*/  @!P1 LDS.128 R40, [R101+0x4400] ;  /* 0x0044000065289984 */ /* 0x000e680000000c00 */
[----:B------:R-:W3:Y:S04]  /*8040*/  @!P5 LDS.128 R44, [R101+0x6400] ;  /* 0x00640000652cd984 */ /* 0x000ee80000000c00 */
[----:B-1----:R4:W-:Y:S04]  /*8050*/  @!P1 STG.E.128 desc[UR60][R50.64+0x100], R40 ;  /* 0x0001002832009986 */ /* 0x0029e8000c101d3c */
[----:B---3--:R4:W-:Y:S02]  /*8060*/  @!P5 STG.E.128 desc[UR60][R50.64+0x180], R44 ;  /* 0x0001802c3200d986 */ /* 0x0089e4000c101d3c */
.L_x_1839:
[----:B------:R-:W-:Y:S05]  /*8070*/  BSYNC B0 ;  /* 0x0000000000007941 */ /* 0x000fea0003800000 */
.L_x_1838:
[----:B-1----:R-:W-:Y:S01]  /*8080*/  VIADD R36, R218, 0x20 ;  /* 0x00000020da247836 */ /* 0x002fe20000000000 */
[----:B------:R-:W-:Y:S04]  /*8090*/  BSSY B0, `(.L_x_1840) ;  /* 0x000001c000007945 */ /* 0x000fe80003800000 */
[----:B------:R-:W-:-:S13]  /*80a0*/  ISETP.GE.AND P1, PT, R36, R105, PT ;  /* 0x000000692400720c */ /* 0x000fda0003f26270 */
[----:B------:R-:W-:Y:S05]  /*80b0*/  @P1 BRA `(.L_x_1841) ;  /* 0x0000000000641947 */ /* 0x000fea0003800000 */
[----:B----4-:R-:W3:Y:S01]  /*80c0*/  LDL R44, [R1+0x2c] ;  /* 0x00002c00012c7983 */ /* 0x010ee20000100800 */
[----:B------:R-:W-:-:S03]  /*80d0*/  ULDC UR4, c[0x0][0x2f4] ;  /* 0x0000bd0000047ab9 */ /* 0x000fc60000000800 */
[----:B------:R-:W4:Y:S01]  /*80e0*/  LDL R42, [R1+0x30] ;  /* 0x00003000012a7983 */ /* 0x000f220000100800 */
[----:B------:R-:W-:Y:S01]  /*80f0*/  ISETP.GE.AND P1, PT, R18, UR4, PT ;  /* 0x0000000412007c0c */ /* 0x000fe2000bf26270 */
[----:B------:R-:W-:Y:S01]  /*8100*/  IMAD.MOV.U32 R40, RZ, RZ, R86 ;  /* 0x000000ffff287224 */ /* 0x000fe200078e0056 */
[----:B------:R-:W-:Y:S01]  /*8110*/  IADD3 R43, P4, R48, 0x20, RZ ;  /* 0x00000020302b7810 */ /* 0x000fe20007f9e0ff */
[----:B------:R-:W-:Y:S01]  /*8120*/  IMAD.MOV.U32 R41, RZ, RZ, R98 ;  /* 0x000000ffff297224 */ /* 0x000fe200078e0062 */
[----:B------:R-:W-:-:S03]  /*8130*/  ISETP.GE.AND P5, PT, R226, UR4, PT ;  /* 0x00000004e2007c0c */ /* 0x000fc6000bfa6270 */
[----:B------:R-:W-:Y:S02]  /*8140*/  IMAD.X R48, RZ, RZ, R49, P4 ;  /* 0x000000ffff307224 */ /* 0x000fe400020e0631 */
[----:B------:R-:W-:-:S04]  /*8150*/  IMAD.WIDE.U32 R40, R43, UR38, R40 ;  /* 0x000000262b287c25 */ /* 0x000fc8000f8e0028 */
[----:B------:R-:W1:Y:S01]  /*8160*/  @!P1 LDS.128 R36, [R101+0x1400] ;  /* 0x0014000065249984 */ /* 0x000e620000000c00 */
[----:B------:R-:W-:-:S04]  /*8170*/  IMAD R48, R48, UR38, RZ ;  /* 0x0000002630307c24 */ /* 0x000fc8000f8e02ff */
[----:B------:R-:W-:Y:S01]  /*8180*/  IMAD R43, R43, UR39, R48 ;  /* 0x000000272b2b7c24 */ /* 0x000fe2000f8e0230 */
[----:B------:R-:W-:-:S04]  /*8190*/  LEA R48, P4, R40, UR36, 0x1 ;  /* 0x0000002428307c11 */ /* 0x000fc8000f8808ff */
[----:B------:R-:W-:-:S04]  /*81a0*/  IADD3 R41, R41, R43, RZ ;  /* 0x0000002b29297210 */ /* 0x000fc80007ffe0ff */
        /* <DEDUP_REMOVED lines=10> */
.L_x_1841:
[----:B------:R-:W-:Y:S05]  /*8250*/  BSYNC B0 ;  /* 0x0000000000007941 */ /* 0x000fea0003800000 */
.L_x_1840:
[----:B------:R-:W3:Y:S01]  /*8260*/  LDL.LU R37, [R1] ;  /* 0x0000000001257983 */ /* 0x000ee20000300800 */
[----:B------:R-:W-:Y:S01]  /*8270*/  VIADD R17, R17, 0x1 ;  /* 0x0000000111117836 */ /* 0x000fe20000000000 */
[----:B------:R-:W-:Y:S01]  /*8280*/  ISETP.NE.AND P4, PT, R100, RZ, PT ;  /* 0x000000ff6400720c */ /* 0x000fe20003f85270 */
[----:B0-2---:R-:W-:Y:S01]  /*8290*/  @!P0 VIADD R99, R99, 0x308c0 ;  /* 0x000308c063638836 */ /* 0x005fe20000000000 */
[----:B------:R-:W-:Y:S01]  /*82a0*/  @!PT LDS RZ, [RZ] ;  /* 0x00000000fffff984 */ /* 0x000fe20000000800 */
[----:B------:R-:W-:Y:S01]  /*82b0*/  @!PT LDS RZ, [RZ] ;  /* 0x00000000fffff984 */ /* 0x000fe20000000800 */
[----:B------:R-:W-:Y:S01]  /*82c0*/  @!PT LDS RZ, [RZ] ;  /* 0x00000000fffff984 */ /* 0x000fe20000000800 */
[----:B------:R-:W-:Y:S01]  /*82d0*/  @!PT LDS RZ, [RZ] ;  /* 0x00000000fffff984 */ /* 0x000fe20000000800 */
[----:B------:R0:W-:Y:S06]  /*82e0*/  MEMBAR.ALL.CTA ;  /* 0x0000000000007992 */ /* 0x0001ec0000008000 */
[----:B0-----:R-:W0:Y:S02]  /*82f0*/  FENCE.VIEW.ASYNC.S ;  /* 0x00000000000073c6 */ /* 0x001e240000000000 */
[----:B0-----:R0:W-:Y:S01]  /*8300*/  BAR.SYNC.DEFER_BLOCKING R104, 0x80 ;  /* 0x000200680000751d */ /* 0x0011e20000010000 */
[----:B------:R-:W-:-:S02]  /*8310*/  ISETP.NE.AND P1, PT, R17, 0x2, PT ;  /* 0x000000021100780c */ /* 0x000fc40003f25270 */
[----:B------:R-:W-:Y:S02]  /*8320*/  @!P0 PRMT R99, RZ, 0x654, R99 ;  /* 0x00000654ff638816 */ /* 0x000fe40000000063 */
[----:B------:R-:W-:Y:S02]  /*8330*/  SEL R36, RZ, 0x1, P1 ;  /* 0x00000001ff247807 */ /* 0x000fe40000800000 */
[----:B------:R-:W-:Y:S01]  /*8340*/  SEL R17, R17, RZ, P1 ;  /* 0x000000ff11117207 */ /* 0x000fe20000800000 */
[----:B------:R0:W-:Y:S01]  /*8350*/  @!P0 SYNCS.ARRIVE.TRANS64.RED.A1T0 RZ, [R99+URZ], RZ ;  /* 0x000000ff63ff89a7 */ /* 0x0001e2000810043f */
[----:B------:R-:W-:Y:S02]  /*8360*/  PLOP3.LUT P0, PT, PT, PT, PT, 0x8, 0x0 ;  /* 0x000000000000781c */ /* 0x000fe40003f0e170 */
[----:B---3--:R-:W-:-:S05]  /*8370*/  LOP3.LUT R37, R37, R36, RZ, 0x3c, !PT ;  /* 0x0000002425257212 */ /* 0x008fca00078e3cff */
[----:B------:R0:W-:Y:S01]  /*8380*/  STL [R1], R37 ;  /* 0x0000002501007387 */ /* 0x0001e20000100800 */
[----:B------:R-:W-:Y:S05]  /*8390*/  @P4 BRA `(.L_x_1842) ;  /* 0xffffffa400fc4947 */ /* 0x000fea000383ffff */
.L_x_1762:
[----:B------:R-:W2:Y:S01]  /*83a0*/  LDL R36, [R1+0x34] ;  /* 0x0000340001247983 */ /* 0x000ea20000100800 */
[----:B------:R-:W3:Y:S01]  /*83b0*/  LDC R0, c[0x0][0x448] ;  /* 0x00011200ff007b82 */ /* 0x000ee20000000800 */
[----:B------:R-:W-:Y:S01]  /*83c0*/  IADD3 R5, R221, 0x1, -R220 ;  /* 0x00000001dd057810 */ /* 0x000fe20007ffe8dc */
[----:B------:R-:W-:Y:S06]  /*83d0*/  BSSY B0, `(.L_x_1843) ;  /* 0x000000d000007945 */ /* 0x000fec0003800000 */
[----:B------:R-:W1:Y:S01]  /*83e0*/  LDC.64 R6, c[0x0][0x9e0] ;  /* 0x00027800ff067b82 */ /* 0x000e620000000a00 */
[----:B---3--:R-:W-:-:S02]  /*83f0*/  ISETP.NE.AND P1, PT, R0, 0x1, PT ;  /* 0x000000010000780c */ /* 0x008fc40003f25270 */
[----:B-1----:R-:W-:-:S11]  /*8400*/  ISETP.GE.AND P2, PT, R7, 0x1, PT ;  /* 0x000000010700780c */ /* 0x002fd60003f46270 */
[----:B------:R-:W1:Y:S08]  /*8410*/  @P1 LDC R3, c[0x0][0x44c] ;  /* 0x00011300ff031b82 */ /* 0x000e700000000800 */
[----:B------:R-:W3:Y:S01]  /*8420*/  @P1 LDC R2, c[0x0][0x450] ;  /* 0x00011400ff021b82 */ /* 0x000ee20000000800 */
[----:B--2---:R-:W-:-:S04]  /*8430*/  VIADD R0, R36, 0x7f ;  /* 0x0000007f24007836 */ /* 0x004fc80000000000 */
[----:B-1----:R-:W-:-:S05]  /*8440*/  @P1 IMAD.HI.U32 R3, R0, R3, RZ ;  /* 0x0000000300031227 */ /* 0x002fca00078e00ff */
[----:B---3--:R-:W-:-:S05]  /*8450*/  @P1 SHF.R.U32.HI R0, RZ, R2, R3 ;  /* 0x00000002ff001219 */ /* 0x008fca0000011603 */
[----:B------:R-:W-:Y:S01]  /*8460*/  IMAD.IADD R3, R5, 0x1, R0 ;  /* 0x0000000105037824 */ /* 0x000fe200078e0200 */
[----:B------:R-:W-:Y:S06]  /*8470*/  @P0 BRA `(.L_x_1844) ;  /* 0x0000000000080947 */ /* 0x000fec0003800000 */
[----:B------:R-:W1:Y:S02]  /*8480*/  FENCE.VIEW.ASYNC.G ;  /* 0x00000000000073c6 */ /* 0x000e640000000100 */
[----:B-1----:R-:W-:Y:S06]  /*8490*/  BAR.ARV 0xc, 0x180 ;  /* 0x0306000000007b1d */ /* 0x002fec0000002000 */
.L_x_1844:
[----:B------:R-:W-:Y:S05]  /*84a0*/  BSYNC B0 ;  /* 0x0000000000007941 */ /* 0x000fea0003800000 */
.L_x_1843:
[----:B------:R-:W-:Y:S01]  /*84b0*/  IADD3 R0, R3, R6, RZ ;  /* 0x0000000603007210 */ /* 0x000fe20007ffe0ff */
[----:B------:R-:W-:Y:S06]  /*84c0*/  @!P2 BRA `(.L_x_1845) ;  /* 0x000000000048a947 */ /* 0x000fec0003800000 */
[C---:B------:R-:W-:Y:S01]  /*84d0*/  ISETP.GT.AND P0, PT, R3.reuse, RZ, PT ;  /* 0x000000ff0300720c */ /* 0x040fe20003f04270 */
[----:B------:R-:W-:Y:S01]  /*84e0*/  BSSY B0, `(.L_x_1846) ;  /* 0x000000e000007945 */ /* 0x000fe20003800000 */
[----:B------:R-:W-:-:S11]  /*84f0*/  VIADD R2, R3, 0xffffffff ;  /* 0xffffffff03027836 */ /* 0x000fd60000000000 */
[----:B------:R-:W-:Y:S05]  /*8500*/  @P0 BRA `(.L_x_1847) ;  /* 0x00000000001c0947 */ /* 0x000fea0003800000 */
[----:B------:R-:W-:Y:S01]  /*8510*/  ISETP.NE.AND P0, PT, R7, 0x1, PT ;  /* 0x000000010700780c */ /* 0x000fe20003f05270 */
[----:B------:R-:W-:-:S12]  /*8520*/  IMAD.MOV R3, RZ, RZ, -R3 ;  /* 0x000000ffff037224 */ /* 0x000fd800078e0a03 */
[----:B------:R-:W1:Y:S02]  /*8530*/  @P0 LDC.64 R4, c[0x0][0x9e8] ;  /* 0x00027a00ff040b82 */ /* 0x000e640000000a00 */
[----:B-1----:R-:W-:-:S05]  /*8540*/  @P0 IMAD.HI.U32 R2, R3, R4, RZ ;  /* 0x0000000403020227 */ /* 0x002fca00078e00ff */
[----:B------:R-:W-:-:S04]  /*8550*/  @P0 SHF.R.U32.HI R3, RZ, R5, R2 ;  /* 0x00000005ff030219 */ /* 0x000fc80000011602 */
[----:B------:R-:W-:Y:S01]  /*8560*/  LOP3.LUT R2, RZ, R3, RZ, 0x33, !PT ;  /* 0x00000003ff027212 */ /* 0x000fe200078e33ff */
[----:B------:R-:W-:Y:S06]  /*8570*/  BRA `(.L_x_1848) ;  /* 0x0000000000107947 */ /* 0x000fec0003800000 */
.L_x_1847:
[----:B------:R-:W-:-:S13]  /*8580*/  ISETP.NE.AND P0, PT, R7, 0x1, PT ;  /* 0x000000010700780c */ /* 0x000fda0003f05270 */
[----:B------:R-:W1:Y:S02]  /*8590*/  @P0 LDC.64 R4, c[0x0][0x9e8] ;  /* 0x00027a00ff040b82 */ /* 0x000e640000000a00 */
[----:B-1----:R-:W-:-:S05]  /*85a0*/  @P0 IMAD.HI.U32 R4, R2, R4, RZ ;  /* 0x0000000402040227 */ /* 0x002fca00078e00ff */
[----:B------:R-:W-:-:S07]  /*85b0*/  @P0 SHF.R.U32.HI R2, RZ, R5, R4 ;  /* 0x00000005ff020219 */ /* 0x000fce0000011604 */
.L_x_1848:
[----:B------:R-:W-:Y:S05]  /*85c0*/  BSYNC B0 ;  /* 0x0000000000007941 */ /* 0x000fea0003800000 */
.L_x_1846:
[----:B------:R-:W-:-:S05]  /*85d0*/  IMAD R3, R2, R7, R7 ;  /* 0x0000000702037224 */ /* 0x000fca00078e0207 */
[----:B------:R-:W-:-:S07]  /*85e0*/  VIMNMX R0, R0, R3, PT ;  /* 0x0000000300007248 */ /* 0x000fce0003fe0100 */
.L_x_1845:
[----:B------:R-:W1:Y:S01]  /*85f0*/  @P1 LDC R2, c[0x0][0x44c] ;  /* 0x00011300ff021b82 */ /* 0x000e620000000800 */
[----:B------:R-:W-:Y:S01]  /*8600*/  VIADD R0, R0, 0x3f ;  /* 0x0000003f00007836 */ /* 0x000fe20000000000 */
[----:B------:R-:W-:Y:S01]  /*8610*/  ULDC UR4, c[0x0][0x9dc] ;  /* 0x0002770000047ab9 */ /* 0x000fe20000000800 */
[----:B------:R-:W-:-:S03]  /*8620*/  IMAD.MOV.U32 R5, RZ, RZ, R36 ;  /* 0x000000ffff057224 */ /* 0x000fc600078e0024 */
[----:B------:R-:W-:Y:S02]  /*8630*/  SHF.R.S32.HI R3, RZ, 0x1f, R0 ;  /* 0x0000001fff037819 */ /* 0x000fe40000011400 */
[----:B------:R-:W2:Y:S02]  /*8640*/  @P1 LDC R9, c[0x0][0x450] ;  /* 0x00011400ff091b82 */ /* 0x000ea40000000800 */
[----:B------:R-:W-:-:S04]  /*8650*/  LEA.HI R3, R3, R0, RZ, 0x6 ;  /* 0x0000000003037211 */ /* 0x000fc800078f30ff */
[----:B------:R-:W-:-:S04]  /*8660*/  SHF.R.S32.HI R0, RZ, 0x6, R3 ;  /* 0x00000006ff007819 */ /* 0x000fc80000011403 */
[----:B------:R-:W-:Y:S01]  /*8670*/  VIMNMX R103, R103, R0, PT ;  /* 0x0000000067677248 */ /* 0x000fe20003fe0100 */
[----:B-1----:R-:W-:-:S05]  /*8680*/  @P1 IMAD.HI.U32 R2, R36, R2, RZ ;  /* 0x0000000224021227 */ /* 0x002fca00078e00ff */
[----:B--2---:R-:W-:-:S04]  /*8690*/  @P1 SHF.R.U32.HI R5, RZ, R9, R2 ;  /* 0x00000009ff051219 */ /* 0x004fc80000011602 */
[----:B------:R-:W-:-:S05]  /*86a0*/  IADD3 R2, R106, R5, RZ ;  /* 0x000000056a027210 */ /* 0x000fca0007ffe0ff */
[----:B------:R-:W-:Y:S01]  /*86b0*/  VIADD R0, R2, -UR4 ;  /* 0x8000000402007c36 */ /* 0x000fe20008000000 */
[----:B------:R-:W-:Y:S06]  /*86c0*/  @!P2 BRA `(.L_x_1849) ;  /* 0x000000000044a947 */ /* 0x000fec0003800000 */
[----:B------:R-:W-:Y:S01]  /*86d0*/  ISETP.GT.AND P0, PT, R2, -0x1, PT ;  /* 0xffffffff0200780c */ /* 0x000fe20003f04270 */
[----:B------:R-:W-:-:S12]  /*86e0*/  BSSY B0, `(.L_x_1850) ;  /* 0x000000d000007945 */ /* 0x000fd80003800000 */
[----:B------:R-:W-:Y:S05]  /*86f0*/  @P0 BRA `(.L_x_1851) ;  /* 0x00000000001c0947 */ /* 0x000fea0003800000 */
[----:B------:R-:W-:Y:S02]  /*8700*/  ISETP.NE.AND P0, PT, R7, 0x1, PT ;  /* 0x000000010700780c */ /* 0x000fe40003f05270 */
[----:B------:R-:W-:-:S11]  /*8710*/  LOP3.LUT R3, RZ, R2, RZ, 0x33, !PT ;  /* 0x00000002ff037212 */ /* 0x000fd600078e33ff */
[----:B------:R-:W1:Y:S02]  /*8720*/  @P0 LDC.64 R4, c[0x0][0x9e8] ;  /* 0x00027a00ff040b82 */ /* 0x000e640000000a00 */
[----:B-1----:R-:W-:-:S05]  /*8730*/  @P0 IMAD.HI.U32 R2, R3, R4, RZ ;  /* 0x0000000403020227 */ /* 0x002fca00078e00ff */
[----:B------:R-:W-:-:S04]  /*8740*/  @P0 SHF.R.U32.HI R3, RZ, R5, R2 ;  /* 0x00000005ff030219 */ /* 0x000fc80000011602 */
[----:B------:R-:W-:Y:S01]  /*8750*/  LOP3.LUT R2, RZ, R3, RZ, 0x33, !PT ;  /* 0x00000003ff027212 */ /* 0x000fe200078e33ff */
[----:B------:R-:W-:Y:S06]  /*8760*/  BRA `(.L_x_1852) ;  /* 0x0000000000107947 */ /* 0x000fec0003800000 */
.L_x_1851:
[----:B------:R-:W-:-:S13]  /*8770*/  ISETP.NE.AND P0, PT, R7, 0x1, PT ;  /* 0x000000010700780c */ /* 0x000fda0003f05270 */
[----:B------:R-:W1:Y:S02]  /*8780*/  @P0 LDC.64 R4, c[0x0][0x9e8] ;  /* 0x00027a00ff040b82 */ /* 0x000e640000000a00 */
[----:B-1----:R-:W-:-:S05]  /*8790*/  @P0 IMAD.HI.U32 R4, R2, R4, RZ ;  /* 0x0000000402040227 */ /* 0x002fca00078e00ff */
[----:B------:R-:W-:-:S07]  /*87a0*/  @P0 SHF.R.U32.HI R2, RZ, R5, R4 ;  /* 0x00000005ff020219 */ /* 0x000fce0000011604 */
.L_x_1852:
[----:B------:R-:W-:Y:S05]  /*87b0*/  BSYNC B0 ;  /* 0x0000000000007941 */ /* 0x000fea0003800000 */
.L_x_1850:
[----:B------:R-:W-:-:S05]  /*87c0*/  IMAD R3, R2, R7, RZ ;  /* 0x0000000702037224 */ /* 0x000fca00078e02ff */
[----:B------:R-:W-:-:S07]  /*87d0*/  VIMNMX R0, R0, R3, !PT ;  /* 0x0000000300007248 */ /* 0x000fce0007fe0100 */
.L_x_1849:
[----:B------:R-:W-:Y:S02]  /*87e0*/  SHF.R.S32.HI R3, RZ, 0x1f, R0 ;  /* 0x0000001fff037819 */ /* 0x000fe40000011400 */
[----:B------:R-:W-:Y:S02]  /*87f0*/  CS2R R4, SRZ ;  /* 0x0000000000047805 */ /* 0x000fe4000001ff00 */
[----:B------:R-:W-:Y:S02]  /*8800*/  PLOP3.LUT P0, PT, PT, PT, PT, 0x80, 0x0 ;  /* 0x000000000000781c */ /* 0x000fe40003f0f070 */
[----:B------:R-:W-:Y:S02]  /*8810*/  CS2R R150, SRZ ;  /* 0x0000000000967805 */ /* 0x000fe4000001ff00 */
[----:B------:R-:W-:Y:S01]  /*8820*/  LEA.HI R6, R3, R0, RZ, 0x6 ;  /* 0x0000000003067211 */ /* 0x000fe200078f30ff */
[----:B------:R-:W-:Y:S01]  /*8830*/  IMAD.MOV.U32 R0, RZ, RZ, RZ ;  /* 0x000000ffff007224 */ /* 0x000fe200078e00ff */
[----:B------:R-:W-:-:S02]  /*8840*/  CS2R R148, SRZ ;  /* 0x0000000000947805 */ /* 0x000fc4000001ff00 */
[----:B------:R-:W-:Y:S02]  /*8850*/  CS2R R146, SRZ ;  /* 0x0000000000927805 */ /* 0x000fe4000001ff00 */
[----:B------:R-:W-:Y:S02]  /*8860*/  SHF.R.S32.HI R6, RZ, 0x6, R6 ;  /* 0x00000006ff067819 */ /* 0x000fe40000011406 */
[----:B------:R-:W-:Y:S02]  /*8870*/  CS2R R144, SRZ ;  /* 0x0000000000907805 */ /* 0x000fe4000001ff00 */
[----:B------:R-:W-:Y:S02]  /*8880*/  CS2R R142, SRZ ;  /* 0x00000000008e7805 */ /* 0x000fe4000001ff00 */
[----:B------:R-:W-:Y:S02]  /*8890*/  CS2R R140, SRZ ;  /* 0x00000000008c7805 */ /* 0x000fe4000001ff00 */
[----:B------:R-:W-:-:S02]  /*88a0*/  VIMNMX R7, RZ, R6, !PT ;  /* 0x00000006ff077248 */ /* 0x000fc40007fe0100 */
[----:B------:R-:W-:Y:S02]  /*88b0*/  CS2R R138, SRZ ;  /* 0x00000000008a7805 */ /* 0x000fe4000001ff00 */
[----:B------:R-:W-:Y:S02]  /*88c0*/  CS2R R136, SRZ ;  /* 0x0000000000887805 */ /* 0x000fe4000001ff00 */
[----:B------:R-:W-:Y:S02]  /*88d0*/  CS2R R108, SRZ ;  /* 0x00000000006c7805 */ /* 0x000fe4000001ff00 */
[----:B------:R-:W-:Y:S01]  /*88e0*/  ISETP.GT.AND P1, PT, R103, R7, PT ;  /* 0x000000076700720c */ /* 0x000fe20003f24270 */
[----:B------:R1:W-:Y:S01]  /*88f0*/  STL [R1+0x50], R7 ;  /* 0x0000500701007387 */ /* 0x0003e20000100800 */
[----:B0-----:R-:W-:Y:S02]  /*8900*/  CS2R R104, SRZ ;  /* 0x0000000000687805 */ /* 0x001fe4000001ff00 */
[----:B------:R-:W-:-:S02]  /*8910*/  CS2R R132, SRZ ;  /* 0x0000000000847805 */ /* 0x000fc4000001ff00 */
[----:B------:R-:W-:Y:S02]  /*8920*/  CS2R R100, SRZ ;  /* 0x0000000000647805 */ /* 0x000fe4000001ff00 */
        /* <DEDUP_REMOVED lines=23> */
[----:B----4-:R-:W-:Y:S02]  /*8aa0*/  CS2R R46, SRZ ;  /* 0x00000000002e7805 */ /* 0x010fe4000001ff00 */
        /* <DEDUP_REMOVED lines=28> */
[----:B-1----:R-:W-:Y:S06]  /*8c70*/  @!P1 BRA `(.L_x_1853) ;  /* 0x0000016000fc9947 */ /* 0x002fec0003800000 */
[----:B------:R-:W2:Y:S01]  /*8c80*/  LDL R7, [R1+0xa8] ;  /* 0x0000a80001077983 */ /* 0x000ea20000100800 */
[----:B------:R-:W-:Y:S03]  /*8c90*/  BSSY B6, `(.L_x_1854) ;  /* 0x000001c000067945 */ /* 0x000fe60003800000 */
[----:B--2---:R-:W0:Y:S02]  /*8ca0*/  SHFL.IDX PT, R0, R7, RZ, 0x1f ;  /* 0x00001fff07007589 */ /* 0x004e2400000e0000 */
[----:B0-----:R-:W-:-:S04]  /*8cb0*/  LEA.HI R2, R0, R0, RZ, 0x1 ;  /* 0x0000000000027211 */ /* 0x001fc800078f08ff */
[----:B------:R-:W-:Y:S01]  /*8cc0*/  LOP3.LUT R3, R2, 0x1e, RZ, 0xc0, !PT ;  /* 0x0000001e02037812 */ /* 0x000fe200078ec0ff */
[----:B------:R-:W-:-:S03]  /*8cd0*/  VIADD R2, R16, 0x10400 ;  /* 0x0001040010027836 */ /* 0x000fc60000000000 */
[----:B------:R-:W-:Y:S02]  /*8ce0*/  IADD3 R3, R0, -R3, RZ ;  /* 0x8000000300037210 */ /* 0x000fe40007ffe0ff */
[----:B------:R-:W-:-:S03]  /*8cf0*/  LOP3.LUT P0, RZ, R2, 0x3ff, RZ, 0xc0, !PT ;  /* 0x000003ff02ff7812 */ /* 0x000fc6000780c0ff */
[----:B------:R-:W-:Y:S01]  /*8d00*/  IMAD R3, R3, 0x2000, R2 ;  /* 0x0000200003037824 */ /* 0x000fe200078e0202 */
[----:B------:R-:W-:-:S04]  /*8d10*/  P2R R24, PR, RZ, 0x1 ;  /* 0x00000001ff187803 */ /* 0x000fc80000000000 */
[----:B------:R-:W-:-:S04]  /*8d20*/  SHF.R.U32.HI R2, RZ, 0x4, R3 ;  /* 0x00000004ff027819 */ /* 0x000fc80000011603 */
[----:B------:R-:W-:Y:S01]  /*8d30*/  LOP3.LUT R2, R2, 0x3fff, RZ, 0xc0, !PT ;  /* 0x00003fff02027812 */ /* 0x000fe200078ec0ff */
[----:B------:R-:W-:Y:S06]  /*8d40*/  @!P0 BRA `(.L_x_1855) ;  /* 0x0000000000408947 */ /* 0x000fec0003800000 */
        /* <DEDUP_REMOVED lines=8> */
[----:B------:R-:W-:Y:S01]  /*8dd0*/  MOV R7, UR7 ;  /* 0x0000000700077c02 */ /* 0x000fe20008000f00 */
[----:B------:R-:W-:Y:S01]  /*8de0*/  IMAD.U32 R10, RZ, RZ, UR4 ;  /* 0x00000004ff0a7e24 */ /* 0x000fe2000f8e00ff */
[----:B------:R-:W-:Y:S01]  /*8df0*/  MOV R13, RZ ;  /* 0x000000ff000d7202 */ /* 0x000fe20000000f00 */
[----:B------:R-:W-:-:S02]  /*8e00*/  IMAD.U32 R11, RZ, RZ, UR5 ;  /* 0x00000005ff0b7e24 */ /* 0x000fc4000f8e00ff */
[----:B------:R-:W-:Y:S02]  /*8e10*/  IMAD.MOV.U32 R8, RZ, RZ, 0x70 ;  /* 0x00000070ff087424 */ /* 0x000fe400078e00ff */
[----:B0-----:R-:W-:-:S07]  /*8e20*/  IMAD.MOV.U32 R12, RZ, RZ, 0x1 ;  /* 0x00000001ff0c7424 */ /* 0x001fce00078e00ff */
[----:B------:R-:W-:-:S07]  /*8e30*/  LEPC R20, `(.L_x_1855) ;  /* 0x000000001014794e */ /* 0x000fce0000000000 */
[----:B-1---5:R-:W-:Y:S05]  /*8e40*/  CALL.ABS.NOINC R14 ;  /* 0x000000000e007343 */ /* 0x022fea0003c00000 */
.L_x_1855:
[----:B------:R-:W-:Y:S05]  /*8e50*/  BSYNC B6 ;  /* 0x0000000000067941 */ /* 0x000fea0003800000 */
.L_x_1854:
[----:B------:R-:W-:Y:S02]  /*8e60*/  ULDC UR4, c[0x0][0x3f4] ;  /* 0x0000fd0000047ab9 */ /* 0x000fe40000000800 */
[----:B------:R-:W-:-:S13]  /*8e70*/  ISETP.LT.AND P0, PT, RZ, UR4, PT ;  /* 0x00000004ff007c0c */ /* 0x000fda000bf01270 */
[----:B------:R-:W-:Y:S05]  /*8e80*/  @P0 BRA `(.L_x_1856) ;  /* 0x0000000000400947 */ /* 0x000fea0003800000 */
[----:B------:R-:W2:Y:S02]  /*8e90*/  LDL R20, [R1+0x68] ;  /* 0x0000680001147983 */ /* 0x000ea40000100800 */
[----:B--2---:R-:W-:-:S04]  /*8ea0*/  LEA.HI R0, R20, R20, RZ, 0x1 ;  /* 0x0000001414007211 */ /* 0x004fc800078f08ff */
        /* <DEDUP_REMOVED lines=8> */
.L_x_1859:
[----:B-1----:R1:W2:Y:S02]  /*8f30*/  SYNCS.PHASECHK.TRANS64.TRYWAIT P0, [R16+URZ+0x30800], R3 ;  /* 0x03080003100075a7 */ /* 0x0022a4000800017f */
[----:B--2---:R-:W-:Y:S05]  /*8f40*/  @!P0 NANOSLEEP.SYNCS 0x989680 ;  /* 0x009896800000895d */ /* 0x004fea0003900000 */
[----:B------:R-:W2:Y:S02]  /*8f50*/  @!P0 SYNCS.PHASECHK.TRANS64 P0, [R16+URZ+0x30800], R3 ;  /* 0x03080003100085a7 */ /* 0x000ea4000800007f */
[----:B--2---:R-:W-:Y:S05]  /*8f60*/  @!P0 BRA `(.L_x_1859) ;  /* 0xfffffffc00f08947 */ /* 0x004fea000383ffff */
.L_x_1858:
[----:B------:R-:W-:Y:S05]  /*8f70*/  BSYNC B0 ;  /* 0x0000000000007941 */ /* 0x000fea0003800000 */
.L_x_1857:
[----:B------:R-:W-:Y:S05]  /*8f80*/  BRA `(.L_x_1860) ;  /* 0x0000009000f07947 */ /* 0x000fea0003800000 */
.L_x_1856:
[----:B------:R-:W-:Y:S01]  /*8f90*/  ISETP.NE.AND P0, PT, R24, RZ, PT ;  /* 0x000000ff1800720c */ /* 0x000fe20003f05270 */
[----:B------:R-:W-:Y:S01]  /*8fa0*/  ULDC.64 UR4, c[0x0][0x3f8] ;  /* 0x0000fe0000047ab9 */ /* 0x000fe20000000a00 */
[----:B-----5:R-:W-:Y:S01]  /*8fb0*/  SHF.R.S32.HI R0, RZ, 0x1f, R23 ;  /* 0x0000001fff007819 */ /* 0x020fe20000011417 */
[----:B------:R-:W-:Y:S01]  /*8fc0*/  ULDC.64 UR6, c[0x0][0x408] ;  /* 0x0001020000067ab9 */ /* 0x000fe20000000a00 */
[----:B------:R-:W-:Y:S01]  /*8fd0*/  IMAD.WIDE.U32 R24, R23, UR4, RZ ;  /* 0x0000000417187c25 */ /* 0x000fe2000f8e00ff */
[----:B------:R-:W-:Y:S03]  /*8fe0*/  BSSY B6, `(.L_x_1861) ;  /* 0x0000019000067945 */ /* 0x000fe60003800000 */
[C---:B------:R-:W-:Y:S02]  /*8ff0*/  IMAD R4, R0.reuse, UR4, RZ ;  /* 0x0000000400047c24 */ /* 0x040fe4000f8e02ff */
[----:B------:R-:W-:-:S02]  /*9000*/  IMAD R0, R0, UR6, RZ ;  /* 0x0000000600007c24 */ /* 0x000fc4000f8e02ff */
[C---:B------:R-:W-:Y:S02]  /*9010*/  IMAD R3, R23.reuse, UR5, R4 ;  /* 0x0000000517037c24 */ /* 0x040fe4000f8e0204 */
[C---:B------:R-:W-:Y:S02]  /*9020*/  IMAD R29, R23.reuse, UR7, R0 ;  /* 0x00000007171d7c24 */ /* 0x040fe4000f8e0200 */
[----:B------:R-:W-:-:S04]  /*9030*/  IMAD.WIDE.U32 R26, R23, UR6, RZ ;  /* 0x00000006171a7c25 */ /* 0x000fc8000f8e00ff */
[----:B------:R-:W-:Y:S02]  /*9040*/  IMAD.IADD R23, R3, 0x1, R25 ;  /* 0x0000000103177824 */ /* 0x000fe400078e0219 */
[----:B------:R-:W-:Y:S01]  /*9050*/  IMAD.IADD R29, R29, 0x1, R27 ;  /* 0x000000011d1d7824 */ /* 0x000fe200078e021b */
[----:B------:R-:W-:Y:S06]  /*9060*/  @!P0 BRA `(.L_x_1862) ;  /* 0x0000000000408947 */ /* 0x000fec0003800000 */
        /* <DEDUP_REMOVED lines=8> */
[----:B------:R-:W-:Y:S01]  /*90f0*/  MOV R8, 0x70 ;  /* 0x0000007000087802 */ /* 0x000fe20000000f00 */
[----:B------:R-:W-:Y:S02]  /*9100*/  IMAD.U32 R7, RZ, RZ, UR7 ;  /* 0x00000007ff077e24 */ /* 0x000fe4000f8e00ff */
[----:B------:R-:W-:-:S02]  /*9110*/  IMAD.U32 R10, RZ, RZ, UR4 ;  /* 0x00000004ff0a7e24 */ /* 0x000fc4000f8e00ff */
[----:B------:R-:W-:Y:S02]  /*9120*/  IMAD.U32 R11, RZ, RZ, UR5 ;  /* 0x00000005ff0b7e24 */ /* 0x000fe4000f8e00ff */
[----:B------:R-:W-:Y:S02]  /*9130*/  IMAD.MOV.U32 R12, RZ, RZ, 0x1 ;  /* 0x00000001ff0c7424 */ /* 0x000fe400078e00ff */
[----:B0-----:R-:W-:-:S07]  /*9140*/  IMAD.MOV.U32 R13, RZ, RZ, RZ ;  /* 0x000000ffff0d7224 */ /* 0x001fce00078e00ff */
[----:B------:R-:W-:-:S07]  /*9150*/  LEPC R20, `(.L_x_1862) ;  /* 0x000000001014794e */ /* 0x000fce0000000000 */
[----:B-1----:R-:W-:Y:S05]  /*9160*/  CALL.ABS.NOINC R14 ;  /* 0x000000000e007343 */ /* 0x002fea0003c00000 */
.L_x_1862:
[----:B------:R-:W-:Y:S05]  /*9170*/  BSYNC B6 ;  /* 0x0000000000067941 */ /* 0x000fea0003800000 */
.L_x_1861:
[----:B------:R-:W2:Y:S01]  /*9180*/  LDL R114, [R1+0x34] ;  /* 0x0000340001727983 */ /* 0x000ea20000100800 */
[----:B------:R-:W-:-:S03]  /*9190*/  ULDC.U8 UR4, c[0x0][0x410] ;  /* 0x0001040000047ab9 */ /* 0x000fc60000000000 */
[----:B------:R-:W3:Y:S01]  /*91a0*/  LDL R20, [R1+0x58] ;  /* 0x0000580001147983 */ /* 0x000ee20000100800 */
[----:B------:R-:W-:Y:S01]  /*91b0*/  ISETP.NE.AND P0, PT, RZ, UR4, PT ;  /* 0x00000004ff007c0c */ /* 0x000fe2000bf05270 */
[----:B------:R-:W-:Y:S01]  /*91c0*/  BSSY B0, `(.L_x_1863) ;  /* 0x0000910000007945 */ /* 0x000fe20003800000 */
[----:B--2---:R-:W-:-:S04]  /*91d0*/  IMAD.IADD R10, R218, 0x1, R114 ;  /* 0x00000001da0a7824 */ /* 0x004fc800078e0272 */
[----:B---3--:R-:W-:-:S07]  /*91e0*/  IMAD R3, R20, 0x20, R10 ;  /* 0x0000002014037824 */ /* 0x008fce00078e020a */
[----:B------:R-:W-:Y:S05]  /*91f0*/  @!P0 BRA `(.L_x_1864) ;  /* 0x0000004400d88947 */ /* 0x000fea0003800000 */
[----:B------:R-:W0:Y:S01]  /*9200*/  LDC R93, c[0x0][0x448] ;  /* 0x00011200ff5d7b82 */ /* 0x000e220000000800 */
[----:B------:R-:W-:Y:S01]  /*9210*/  ULDC.64 UR4, c[0x0][0x3f8] ;  /* 0x0000fe0000047ab9 */ /* 0x000fe20000000a00 */
[----:B------:R-:W-:Y:S01]  /*9220*/  ULDC.64 UR6, c[0x0][0x408] ;  /* 0x0001020000067ab9 */ /* 0x000fe20000000a00 */
[----:B------:R-:W-:Y:S01]  /*9230*/  MOV R6, R24 ;  /* 0x0000001800067202 */ /* 0x000fe20000000f00 */
[----:B------:R-:W-:Y:S01]  /*9240*/  IMAD.MOV.U32 R7, RZ, RZ, R23 ;  /* 0x000000ffff077224 */ /* 0x000fe200078e0017 */
[----:B------:R-:W-:Y:S01]  /*9250*/  SHF.R.S32.HI R79, RZ, 0x1f, R236 ;  /* 0x0000001fff4f7819 */ /* 0x000fe200000114ec */
[----:B------:R-:W-:Y:S01]  /*9260*/  IMAD.MOV.U32 R4, RZ, RZ, R26 ;  /* 0x000000ffff047224 */ /* 0x000fe200078e001a */
[----:B------:R-:W-:Y:S02]  /*9270*/  SHF.R.S32.HI R78, RZ, 0x1f, R235 ;  /* 0x0000001fff4e7819 */ /* 0x000fe400000114eb */
[----:B0-----:R-:W-:-:S13]  /*9280*/  ISETP.NE.AND P0, PT, R93, 0x1, PT ;  /* 0x000000015d00780c */ /* 0x001fda0003f05270 */
[----:B------:R-:W0:Y:S08]  /*9290*/  @P0 LDC R0, c[0x0][0x44c] ;  /* 0x00011300ff000b82 */ /* 0x000e300000000800 */
[----:B------:R-:W1:Y:S01]  /*92a0*/  @P0 LDC R5, c[0x0][0x450] ;  /* 0x00011400ff050b82 */ /* 0x000e620000000800 */
[----:B0-----:R-:W-:-:S05]  /*92b0*/  @P0 IMAD.HI.U32 R0, R3, R0, RZ ;  /* 0x0000000003000227 */ /* 0x001fca00078e00ff */
[----:B-1----:R-:W-:Y:S01]  /*92c0*/  @P0 SHF.R.U32.HI R3, RZ, R5, R0 ;  /* 0x00000005ff030219 */ /* 0x002fe20000011600 */
[----:B------:R-:W-:-:S03]  /*92d0*/  IMAD.MOV.U32 R5, RZ, RZ, R29 ;  /* 0x000000ffff057224 */ /* 0x000fc600078e001d */
[----:B------:R-:W-:Y:S01]  /*92e0*/  SHF.R.S32.HI R0, RZ, 0x1f, R3 ;  /* 0x0000001fff007819 */ /* 0x000fe20000011403 */
[----:B------:R-:W-:-:S04]  /*92f0*/  IMAD.WIDE.U32 R6, R3, UR4, R6 ;  /* 0x0000000403067c25 */ /* 0x000fc8000f8e0006 */
[C---:B------:R-:W-:Y:S02]  /*9300*/  IMAD R8, R0.reuse, UR4, RZ ;  /* 0x0000000400087c24 */ /* 0x040fe4000f8e02ff */
[----:B------:R-:W-:Y:S02]  /*9310*/  IMAD R0, R0, UR6, RZ ;  /* 0x0000000600007c24 */ /* 0x000fe4000f8e02ff */
[C---:B------:R-:W-:Y:S01]  /*9320*/  IMAD R9, R3.reuse, UR5, R8 ;  /* 0x0000000503097c24 */ /* 0x040fe2000f8e0208 */
[----:B------:R-:W-:Y:S01]  /*9330*/  ULDC.64 UR4, c[0x0][0x3e8] ;  /* 0x0000fa0000047ab9 */ /* 0x000fe20000000a00 */
[----:B------:R-:W-:-:S04]  /*9340*/  IMAD.WIDE.U32 R4, R3, UR6, R4 ;  /* 0x0000000603047c25 */ /* 0x000fc8000f8e0004 */
[----:B------:R-:W-:Y:S01]  /*9350*/  IMAD R11, R3, UR7, R0 ;  /* 0x00000007030b7c24 */ /* 0x000fe2000f8e0200 */
[----:B------:R-:W-:Y:S01]  /*9360*/  ULDC.64 UR6, c[0x0][0x400] ;  /* 0x0001000000067ab9 */ /* 0x000fe20000000a00 */
[----:B------:R-:W-:Y:S01]  /*9370*/  IMAD.IADD R9, R7, 0x1, R9 ;  /* 0x0000000107097824 */ /* 0x000fe200078e0209 */
[----:B------:R-:W-:Y:S01]  /*9380*/  LEA R3, P0, R6, UR4, 0x1 ;  /* 0x0000000406037c11 */ /* 0x000fe2000f8008ff */
[----:B------:R-:W-:Y:S01]  /*9390*/  UMOV UR4, 0xffffffff ;  /* 0xffffffff00047882 */ /* 0x000fe20000000000 */
[----:B------:R-:W-:Y:S02]  /*93a0*/  LEA R0, P1, R4, UR6, 0x1 ;  /* 0x0000000604007c11 */ /* 0x000fe4000f8208ff */
[----:B------:R-:W-:Y:S02]  /*93b0*/  IADD3 R7, R5, R11, RZ ;  /* 0x0000000b05077210 */ /* 0x000fe40007ffe0ff */
[----:B------:R-:W-:Y:S02]  /*93c0*/  LEA.HI.X R6, R6, UR5, R9, 0x1, P0 ;  /* 0x0000000506067c11 */ /* 0x000fe400080f0c09 */
[----:B------:R-:W-:Y:S01]  /*93d0*/  LEA.HI.X R7, R4, UR7, R7, 0x1, P1 ;  /* 0x0000000704077c11 */ /* 0x000fe200088f0c07 */
[----:B------:R-:W-:Y:S06]  /*93e0*/  BRA.DIV UR4, `(.L_x_1865) ;  /* 0x0000021e04f47947 */ /* 0x000fec000b800000 */
[----:B------:R0:W1:Y:S04]  /*93f0*/  SHFL.IDX PT, R5, R6, RZ, 0x181f ;  /* 0x00181fff06057589 */ /* 0x00006800000e0000 */
[----:B------:R0:W2:Y:S04]  /*9400*/  SHFL.IDX PT, R4, R3, RZ, 0x181f ;  /* 0x00181fff03047589 */ /* 0x0000a800000e0000 */
[----:B------:R0:W3:Y:S04]  /*9410*/  SHFL.IDX PT, R9, R7, RZ, 0x181f ;  /* 0x00181fff07097589 */ /* 0x0000e800000e0000 */
[----:B------:R0:W4:Y:S02]  /*9420*/  SHFL.IDX PT, R14, R0, RZ, 0x181f ;  /* 0x00181fff000e7589 */ /* 0x00012400000e0000 */
.L_x_2246:
[----:B------:R-:W-:Y:S01]  /*9430*/  IMAD R93, R220, R93, RZ ;  /* 0x0000005ddc5d7224 */ /* 0x000fe200078e02ff */
        /* <DEDUP_REMOVED lines=8> */
[----:B------:R-:W-:Y:S02]  /*94c0*/  CS2R R70, SRZ ;  /* 0x0000000000467805 */ /* 0x000fe4000001ff00 */
[----:B------:R-:W-:-:S03]  /*94d0*/  CS2R R74, SRZ ;  /* 0x00000000004a7805 */ /* 0x000fc6000001ff00 */
[----:B------:R-:W-:Y:S05]  /*94e0*/  @P0 BRA `(.L_x_1867) ;  /* 0x0000000000ac0947 */ /* 0x000fea0003800000 */
[----:B------:R-:W3:Y:S01]  /*94f0*/  LDL R11, [R1+0x78] ;  /* 0x00007800010b7983 */ /* 0x000ee20000100800 */
[----:B------:R-:W-:Y:S01]  /*9500*/  ULDC UR4, c[0x0][0x3f4] ;  /* 0x0000fd0000047ab9 */ /* 0x000fe20000000800 */
[----:B------:R-:W-:Y:S02]  /*9510*/  CS2R R76, SRZ ;  /* 0x00000000004c7805 */ /* 0x000fe4000001ff00 */
[----:B------:R-:W-:Y:S02]  /*9520*/  ISETP.GE.AND P2, PT, R236, UR4, PT ;  /* 0x00000004ec007c0c */ /* 0x000fe4000bf46270 */
[----:B------:R-:W-:Y:S02]  /*9530*/  CS2R R74, SRZ ;  /* 0x00000000004a7805 */ /* 0x000fe4000001ff00 */
[----:B------:R-:W-:Y:S02]  /*9540*/  ISETP.GE.AND P1, PT, R235, UR4, PT ;  /* 0x00000004eb007c0c */ /* 0x000fe4000bf26270 */
[----:B------:R-:W-:-:S02]  /*9550*/  ISETP.GE.AND P0, PT, R237, UR4, PT ;  /* 0x00000004ed007c0c */ /* 0x000fc4000bf06270 */
[----:B------:R-:W-:-:S05]  /*9560*/  ISETP.GE.AND P3, PT, R200, UR4, PT ;  /* 0x00000004c8007c0c */ /* 0x000fca000bf66270 */
[C---:B------:R-:W-:Y:S01]  /*9570*/  @!P2 IMAD.SHL.U32 R27, R236.reuse, 0x2, RZ ;  /* 0x00000002ec1ba824 */ /* 0x040fe200078e00ff */
[----:B------:R-:W-:-:S03]  /*9580*/  @!P2 SHF.L.U64.HI R34, R236, 0x1, R79 ;  /* 0x00000001ec22a819 */ /* 0x000fc6000001024f */
[C---:B------:R-:W-:Y:S01]  /*9590*/  @!P1 IMAD.SHL.U32 R31, R235.reuse, 0x2, RZ ;  /* 0x00000002eb1f9824 */ /* 0x040fe200078e00ff */
[----:B------:R-:W-:Y:S01]  /*95a0*/  @!P1 SHF.L.U64.HI R32, R235, 0x1, R78 ;  /* 0x00000001eb209819 */ /* 0x000fe2000001024e */
[----:B------:R-:W-:Y:S01]  /*95b0*/  @!P0 IMAD.SHL.U32 R15, R237, 0x2, RZ ;  /* 0x00000002ed0f8824 */ /* 0x000fe200078e00ff */
[-C--:B----4-:R-:W-:Y:S01]  /*95c0*/  @!P2 IADD3 R26, P6, R14, R27.reuse, RZ ;  /* 0x0000001b0e1aa210 */ /* 0x090fe20007fde0ff */
[----:B------:R-:W-:Y:S01]  /*95d0*/  @!P3 IMAD.MOV.U32 R8, RZ, RZ, R14 ;  /* 0x000000ffff08b224 */ /* 0x000fe200078e000e */
[----:B--2---:R-:W-:Y:S01]  /*95e0*/  @!P2 IADD3 R24, P4, R4, R27, RZ ;  /* 0x0000001b0418a210 */ /* 0x004fe20007f9e0ff */
[----:B-1----:R-:W-:Y:S01]  /*95f0*/  @!P3 IMAD.WIDE R12, R200, 0x2, R4 ;  /* 0x00000002c80cb825 */ /* 0x002fe200078e0204 */
[-C--:B------:R-:W-:Y:S02]  /*9600*/  @!P1 IADD3 R28, P5, R4, R31.reuse, RZ ;  /* 0x0000001f041c9210 */ /* 0x080fe40007fbe0ff */
[----:B------:R-:W-:Y:S01]  /*9610*/  @!P2 IADD3.X R25, R5, R34, RZ, P4, !PT ;  /* 0x000000220519a210 */ /* 0x000fe200027fe4ff */
[----:B---3--:R-:W-:Y:S01]  /*9620*/  @!P3 IMAD.WIDE R20, R200, 0x2, R8 ;  /* 0x00000002c814b825 */ /* 0x008fe200078e0208 */
[----:B------:R-:W-:-:S02]  /*9630*/  @!P1 IADD3 R30, P4, R14, R31, RZ ;  /* 0x0000001f0e1e9210 */ /* 0x000fc40007f9e0ff */
[----:B------:R-:W-:Y:S02]  /*9640*/  CS2R R72, SRZ ;  /* 0x0000000000487805 */ /* 0x000fe4000001ff00 */
[----:B------:R-:W-:Y:S01]  /*9650*/  CS2R R70, SRZ ;  /* 0x0000000000467805 */ /* 0x000fe2000001ff00 */
[----:B------:R-:W-:Y:S01]  /*9660*/  @!P2 IMAD.X R27, R9, 0x1, R34, P6 ;  /* 0x00000001091ba824 */ /* 0x000fe200030e0622 */
[-C--:B------:R-:W-:Y:S01]  /*9670*/  @!P0 IADD3 R4, P6, R4, R15.reuse, RZ ;  /* 0x0000000f04048210 */ /* 0x080fe20007fde0ff */
[----:B------:R-:W-:Y:S01]  /*9680*/  @!P1 IMAD.X R29, R5, 0x1, R32, P5 ;  /* 0x00000001051d9824 */ /* 0x000fe200028e0620 */
[----:B------:R-:W-:Y:S02]  /*9690*/  @!P0 IADD3 R14, P5, R14, R15, RZ ;  /* 0x0000000f0e0e8210 */ /* 0x000fe40007fbe0ff */
[----:B------:R-:W-:Y:S02]  /*96a0*/  CS2R R68, SRZ ;  /* 0x0000000000447805 */ /* 0x000fe4000001ff00 */
[----:B------:R-:W-:-:S02]  /*96b0*/  CS2R R66, SRZ ;  /* 0x0000000000427805 */ /* 0x000fc4000001ff00 */
[----:B------:R-:W-:Y:S02]  /*96c0*/  CS2R R60, SRZ ;  /* 0x00000000003c7805 */ /* 0x000fe4000001ff00 */
[----:B------:R-:W-:Y:S01]  /*96d0*/  CS2R R58, SRZ ;  /* 0x00000000003a7805 */ /* 0x000fe2000001ff00 */
[----:B------:R-:W-:Y:S01]  /*96e0*/  @!P1 IMAD.X R31, R9, 0x1, R32, P4 ;  /* 0x00000001091f9824 */ /* 0x000fe200020e0620 */
[----:B------:R1:W5:Y:S04]  /*96f0*/  @!P3 LD.E.64 R76, desc[UR60][R12.64] ;  /* 0x0000003c0c4cb980 */ /* 0x000368000c101b00 */
[----:B------:R1:W5:Y:S04]  /*9700*/  @!P3 LD.E.64 R74, desc[UR60][R20.64] ;  /* 0x0000003c144ab980 */ /* 0x000368000c101b00 */
[----:B------:R1:W5:Y:S04]  /*9710*/  @!P2 LD.E.64 R72, desc[UR60][R24.64] ;  /* 0x0000003c1848a980 */ /* 0x000368000c101b00 */
[----:B------:R1:W5:Y:S04]  /*9720*/  @!P2 LD.E.64 R70, desc[UR60][R26.64] ;  /* 0x0000003c1a46a980 */ /* 0x000368000c101b00 */
[----:B------:R1:W5:Y:S04]  /*9730*/  @!P1 LD.E.64 R68, desc[UR60][R28.64] ;  /* 0x0000003c1c449980 */ /* 0x000368000c101b00 */
[----:B------:R1:W5:Y:S01]  /*9740*/  @!P1 LD.E.64 R66, desc[UR60][R30.64] ;  /* 0x0000003c1e429980 */ /* 0x000362000c101b00 */
[----:B------:R-:W-:-:S04]  /*9750*/  @!P0 SHF.L.U64.HI R8, R237, 0x1, R11 ;  /* 0x00000001ed088819 */ /* 0x000fc8000001020b */
[----:B------:R-:W-:Y:S01]  /*9760*/  @!P0 IADD3.X R15, R9, R8, RZ, P5, !PT ;  /* 0x00000008090f8210 */ /* 0x000fe20002ffe4ff */
[----:B------:R-:W-:-:S04]  /*9770*/  @!P0 IMAD.X R5, R5, 0x1, R8, P6 ;  /* 0x0000000105058824 */ /* 0x000fc800030e0608 */
[----:B------:R1:W5:Y:S04]  /*9780*/  @!P0 LD.E.64 R58, desc[UR60][R14.64] ;  /* 0x0000003c0e3a8980 */ /* 0x000368000c101b00 */
[----:B------:R1:W5:Y:S02]  /*9790*/  @!P0 LD.E.64 R60, desc[UR60][R4.64] ;  /* 0x0000003c043c8980 */ /* 0x000364000c101b00 */
.L_x_1867:
[----:B------:R-:W-:Y:S05]  /*97a0*/  BSYNC B1 ;  /* 0x0000000000017941 */ /* 0x000fea0003800000 */
.L_x_1866:
[----:B-12--5:R-:W-:Y:S01]  /*97b0*/  IMAD.MOV.U32 R4, RZ, RZ, R60 ;  /* 0x000000ffff047224 */ /* 0x026fe200078e003c */
[----:B------:R-:W-:Y:S01]  /*97c0*/  UMOV UR4, 0xffffffff ;  /* 0xffffffff00047882 */ /* 0x000fe20000000000 */
[----:B------:R-:W-:Y:S01]  /*97d0*/  IMAD.MOV.U32 R5, RZ, RZ, R61 ;  /* 0x000000ffff057224 */ /* 0x000fe200078e003d */
[----:B------:R-:W-:Y:S01]  /*97e0*/  CS2R R46, SRZ ;  /* 0x00000000002e7805 */ /* 0x000fe2000001ff00 */
[----:B------:R-:W-:Y:S02]  /*97f0*/  IMAD.MOV.U32 R8, RZ, RZ, R68 ;  /* 0x000000ffff087224 */ /* 0x000fe400078e0044 */
[----:B---3--:R-:W-:Y:S01]  /*9800*/  IMAD.MOV.U32 R9, RZ, RZ, R69 ;  /* 0x000000ffff097224 */ /* 0x008fe200078e0045 */
        /* <DEDUP_REMOVED lines=8> */
[----:B------:R-:W-:Y:S01]  /*9890*/  IMAD.MOV.U32 R4, RZ, RZ, R58 ;  /* 0x000000ffff047224 */ /* 0x000fe200078e003a */
[----:B------:R-:W-:Y:S01]  /*98a0*/  PRMT R112, R112, 0x5410, R8 ;  /* 0x0000541070707816 */ /* 0x000fe20000000008 */
[----:B------:R-:W-:Y:S01]  /*98b0*/  IMAD.MOV.U32 R8, RZ, RZ, R66 ;  /* 0x000000ffff087224 */ /* 0x000fe200078e0042 */
[----:B------:R-:W-:Y:S01]  /*98c0*/  PRMT R111, R9, 0x7610, R111 ;  /* 0x00007610096f7816 */ /* 0x000fe2000000006f */
[----:B------:R-:W-:Y:S01]  /*98d0*/  IMAD.MOV.U32 R9, RZ, RZ, R67 ;  /* 0x000000ffff097224 */ /* 0x000fe200078e0043 */
[----:B------:R-:W-:Y:S01]  /*98e0*/  PRMT R105, R4, 0x5410, R5 ;  /* 0x0000541004697816 */ /* 0x000fe20000000005 */
[----:B------:R-:W-:-:S02]  /*98f0*/  IMAD.MOV.U32 R4, RZ, RZ, R70 ;  /* 0x000000ffff047224 */ /* 0x000fc400078e0046 */
[----:B------:R-:W-:Y:S01]  /*9900*/  IMAD.MOV.U32 R5, RZ, RZ, R71 ;  /* 0x000000ffff057224 */ /* 0x000fe200078e0047 */
[----:B------:R-:W-:Y:S01]  /*9910*/  PRMT R107, R9, 0x5410, R8 ;  /* 0x00005410096b7816 */ /* 0x000fe20000000008 */
[----:B------:R-:W-:Y:S01]  /*9920*/  IMAD.MOV.U32 R9, RZ, RZ, R75 ;  /* 0x000000ffff097224 */ /* 0x000fe200078e004b */
[----:B------:R-:W-:Y:S02]  /*9930*/  MOV R8, R74 ;  /* 0x0000004a00087202 */ /* 0x000fe40000000f00 */
[----:B------:R-:W-:Y:S02]  /*9940*/  PRMT R110, R4, 0x5410, R5 ;  /* 0x00005410046e7816 */ /* 0x000fe40000000005 */
[----:B------:R-:W-:Y:S02]  /*9950*/  PRMT R112, R8, 0x7610, R112 ;  /* 0x0000761008707816 */ /* 0x000fe40000000070 */
[----:B------:R-:W-:Y:S01]  /*9960*/  PRMT R111, R111, 0x5410, R9 ;  /* 0x000054106f6f7816 */ /* 0x000fe20000000009 */
[----:B------:R-:W-:Y:S06]  /*9970*/  BRA.DIV UR4, `(.L_x_1868) ;  /* 0x0000021e04007947 */ /* 0x000fec000b800000 */
[----:B------:R1:W2:Y:S04]  /*9980*/  SHFL.IDX PT, R5, R6, 0x1, 0x181f ;  /* 0x00381f0006057f89 */ /* 0x0002a800000e0000 */
[----:B------:R1:W3:Y:S04]  /*9990*/  SHFL.IDX PT, R4, R3, 0x1, 0x181f ;  /* 0x00381f0003047f89 */ /* 0x0002e800000e0000 */
[----:B------:R1:W0:Y:S04]  /*99a0*/  SHFL.IDX PT, R9, R7, 0x1, 0x181f ;  /* 0x00381f0007097f89 */ /* 0x00022800000e0000 */
[----:B----4-:R1:W4:Y:S02]  /*99b0*/  SHFL.IDX PT, R14, R0, 0x1, 0x181f ;  /* 0x00381f00000e7f89 */ /* 0x01032400000e0000 */
.L_x_2252:
[----:B------:R-:W-:Y:S01]  /*99c0*/  VIADD R8, R10, 0x20 ;  /* 0x000000200a087836 */ /* 0x000fe20000000000 */
        /* <DEDUP_REMOVED lines=8> */
[----:B------:R-:W-:-:S05]  /*9a50*/  CS2R R64, SRZ ;  /* 0x0000000000407805 */ /* 0x000fca000001ff00 */
[----:B------:R-:W-:Y:S05]  /*9a60*/  @P0 BRA `(.L_x_1870) ;  /* 0x0000000000ac0947 */ /* 0x000fea0003800000 */
[----:B------:R-:W2:Y:S01]  /*9a70*/  LDL R11, [R1+0x78] ;  /* 0x00007800010b7983 */ /* 0x000ea20000100800 */
        /* <DEDUP_REMOVED lines=11> */
[----:B----4-:R-:W-:Y:S01]  /*9b30*/  @!P3 IMAD.MOV.U32 R8, RZ, RZ, R14 ;  /* 0x000000ffff08b224 */ /* 0x010fe200078e000e */
[-C--:B---3--:R-:W-:Y:S01]  /*9b40*/  @!P2 IADD3 R24, P4, R4, R27.reuse, RZ ;  /* 0x0000001b0418a210 */ /* 0x088fe20007f9e0ff */
[----:B--2---:R-:W-:Y:S01]  /*9b50*/  @!P3 IMAD.WIDE R28, R200, 0x2, R4 ;  /* 0x00000002c81cb825 */ /* 0x004fe200078e0204 */
[----:B------:R-:W-:Y:S02]  /*9b60*/  @!P2 IADD3 R26, P6, R14, R27, RZ ;  /* 0x0000001b0e1aa210 */ /* 0x000fe40007fde0ff */
[-C--:B------:R-:W-:Y:S01]  /*9b70*/  @!P1 IADD3 R20, P5, R4, R13.reuse, RZ ;  /* 0x0000000d04149210 */ /* 0x080fe20007fbe0ff */
[----:B------:R-:W-:Y:S01]  /*9b80*/  @!P2 IMAD.X R25, R5, 0x1, R32, P4 ;  /* 0x000000010519a824 */ /* 0x000fe200020e0620 */
[----:B------:R-:W-:Y:S01]  /*9b90*/  @!P0 SHF.L.U32 R15, R237, 0x1, RZ ;  /* 0x00000001ed0f8819 */ /* 0x000fe200000006ff */
[----:B0-----:R-:W-:Y:S01]  /*9ba0*/  @!P3 IMAD.WIDE R30, R200, 0x2, R8 ;  /* 0x00000002c81eb825 */ /* 0x001fe200078e0208 */
        /* <DEDUP_REMOVED lines=10> */
[----:B------:R-:W-:Y:S02]  /*9c50*/  CS2R R48, SRZ ;  /* 0x0000000000307805 */ /* 0x000fe4000001ff00 */
[----:B------:R-:W-:Y:S01]  /*9c60*/  @!P1 IADD3.X R13, R9, R34, RZ, P4, !PT ;  /* 0x00000022090d9210 */ /* 0x000fe200027fe4ff */
[----:B------:R0:W5:Y:S04]  /*9c70*/  @!P3 LD.E.64 R62, desc[UR60][R28.64] ;  /* 0x0000003c1c3eb980 */ /* 0x000168000c101b00 */
[----:B------:R0:W5:Y:S04]  /*9c80*/  @!P3 LD.E.64 R64, desc[UR60][R30.64] ;  /* 0x0000003c1e40b980 */ /* 0x000168000c101b00 */
[----:B------:R0:W5:Y:S04]  /*9c90*/  @!P2 LD.E.64 R54, desc[UR60][R24.64] ;  /* 0x0000003c1836a980 */ /* 0x000168000c101b00 */
[----:B------:R0:W5:Y:S04]  /*9ca0*/  @!P2 LD.E.64 R56, desc[UR60][R26.64] ;  /* 0x0000003c1a38a980 */ /* 0x000168000c101b00 */
[----:B------:R0:W5:Y:S04]  /*9cb0*/  @!P1 LD.E.64 R50, desc[UR60][R20.64] ;  /* 0x0000003c14329980 */ /* 0x000168000c101b00 */
[----:B------:R0:W5:Y:S01]  /*9cc0*/  @!P1 LD.E.64 R52, desc[UR60][R12.64] ;  /* 0x0000003c0c349980 */ /* 0x000162000c101b00 */
[----:B------:R-:W-:-:S05]  /*9cd0*/  @!P0 SHF.L.U64.HI R8, R237, 0x1, R11 ;  /* 0x00000001ed088819 */ /* 0x000fca000001020b */
[--C-:B------:R-:W-:Y:S02]  /*9ce0*/  @!P0 IMAD.X R5, R5, 0x1, R8.reuse, P6 ;  /* 0x0000000105058824 */ /* 0x100fe400030e0608 */
[----:B------:R-:W-:-:S03]  /*9cf0*/  @!P0 IMAD.X R15, R9, 0x1, R8, P5 ;  /* 0x00000001090f8824 */ /* 0x000fc600028e0608 */
[----:B------:R0:W5:Y:S04]  /*9d00*/  @!P0 LD.E.64 R46, desc[UR60][R4.64] ;  /* 0x0000003c042e8980 */ /* 0x000168000c101b00 */
[----:B------:R0:W5:Y:S02]  /*9d10*/  @!P0 LD.E.64 R48, desc[UR60][R14.64] ;  /* 0x0000003c0e308980 */ /* 0x000164000c101b00 */
.L_x_1870:
[----:B------:R-:W-:Y:S05]  /*9d20*/  BSYNC B1 ;  /* 0x0000000000017941 */ /* 0x000fea0003800000 */
.L_x_1869:
[----:B0--3-5:R-:W-:Y:S01]  /*9d30*/  IMAD.MOV.U32 R4, RZ, RZ, R46 ;  /* 0x000000ffff047224 */ /* 0x029fe200078e002e */
[----:B------:R-:W-:Y:S01]  /*9d40*/  MOV R8, R50 ;  /* 0x0000003200087202 */ /* 0x000fe20000000f00 */
[----:B--2---:R-:W-:Y:S01]  /*9d50*/  IMAD.MOV.U32 R5, RZ, RZ, R47 ;  /* 0x000000ffff057224 */ /* 0x004fe200078e002f */
[----:B------:R-:W-:Y:S01]  /*9d60*/  UMOV UR4, 0xffffffff ;  /* 0xffffffff00047882 */ /* 0x000fe20000000000 */
        /* <DEDUP_REMOVED lines=16> */
[----:B------:R-:W-:Y:S01]  /*9e70*/  PRMT R94, R8, 0x5410, R9 ;  /* 0x00005410085e7816 */ /* 0x000fe20000000009 */
[----:B------:R-:W-:Y:S01]  /*9e80*/  IMAD.MOV.U32 R8, RZ, RZ, R64 ;  /* 0x000000ffff087224 */ /* 0x000fe200078e0040 */
[----:B------:R-:W-:Y:S01]  /*9e90*/  PRMT R98, R4, 0x5410, R5 ;  /* 0x0000541004627816 */ /* 0x000fe20000000005 */
[----:B------:R-:W-:-:S05]  /*9ea0*/  IMAD.MOV.U32 R9, RZ, RZ, R65 ;  /* 0x000000ffff097224 */ /* 0x000fca00078e0041 */
[----:B------:R-:W-:Y:S01]  /*9eb0*/  PRMT R102, R8, 0x5410, R9 ;  /* 0x0000541008667816 */ /* 0x000fe20000000009 */
[----:B------:R-:W-:Y:S06]  /*9ec0*/  BRA.DIV UR4, `(.L_x_1871) ;  /* 0x0000021a041c7947 */ /* 0x000fec000b800000 */
[----:B------:R0:W2:Y:S04]  /*9ed0*/  SHFL.IDX PT, R5, R6, 0x2, 0x181f ;  /* 0x00581f0006057f89 */ /* 0x0000a800000e0000 */
[----:B------:R0:W3:Y:S04]  /*9ee0*/  SHFL.IDX PT, R4, R3, 0x2, 0x181f ;  /* 0x00581f0003047f89 */ /* 0x0000e800000e0000 */
[----:B------:R0:W0:Y:S04]  /*9ef0*/  SHFL.IDX PT, R9, R7, 0x2, 0x181f ;  /* 0x00581f0007097f89 */ /* 0x00002800000e0000 */
[----:B----4-:R4:W0:Y:S02]  /*9f00*/  SHFL.IDX PT, R14, R0, 0x2, 0x181f ;  /* 0x00581f00000e7f89 */ /* 0x01082400000e0000 */
.L_x_2258:
        /* <DEDUP_REMOVED lines=12> */
[----:B------:R-:W4:Y:S01]  /*9fd0*/  LDL R11, [R1+0x78] ;  /* 0x00007800010b7983 */ /* 0x000f220000100800 */
[----:B------:R-:W-:Y:S01]  /*9fe0*/  ULDC UR4, c[0x0][0x3f4] ;  /* 0x0000fd0000047ab9 */ /* 0x000fe20000000800 */
[----:B------:R-:W-:Y:S02]  /*9ff0*/  CS2R R42, SRZ ;  /* 0x00000000002a7805 */ /* 0x000fe4000001ff00 */
[----:B------:R-:W-:Y:S02]  /*a000*/  ISETP.GE.AND P2, PT, R236, UR4, PT ;  /* 0x00000004ec007c0c */ /* 0x000fe4000bf46270 */
[----:B------:R-:W-:Y:S02]  /*a010*/  CS2R R44, SRZ ;  /* 0x00000000002c7805 */ /* 0x000fe4000001ff00 */
[----:B------:R-:W-:Y:S02]  /*a020*/  ISETP.GE.AND P1, PT, R235, UR4, PT ;  /* 0x00000004eb007c0c */ /* 0x000fe4000bf26270 */
[----:B------:R-:W-:-:S02]  /*a030*/  ISETP.GE.AND P3, PT, R200, UR4, PT ;  /* 0x00000004c8007c0c */ /* 0x000fc4000bf66270 */
[----:B------:R-:W-:-:S05]  /*a040*/  ISETP.GE.AND P0, PT, R237, UR4, PT ;  /* 0x00000004ed007c0c */ /* 0x000fca000bf06270 */
[----:B------:R-:W-:-:S04]  /*a050*/  @!P2 SHF.L.U32 R25, R236, 0x1, RZ ;  /* 0x00000001ec19a819 */ /* 0x000fc800000006ff */
[----:B------:R-:W-:Y:S01]  /*a060*/  @!P1 IMAD.SHL.U32 R13, R235, 0x2, RZ ;  /* 0x00000002eb0d9824 */ /* 0x000fe200078e00ff */
[----:B------:R-:W-:Y:S01]  /*a070*/  @!P2 SHF.L.U64.HI R32, R236, 0x1, R79 ;  /* 0x00000001ec20a819 */ /* 0x000fe2000001024f */
[----:B0-----:R-:W-:Y:S01]  /*a080*/  @!P3 IMAD.MOV.U32 R8, RZ, RZ, R14 ;  /* 0x000000ffff08b224 */ /* 0x001fe200078e000e */
[----:B---3--:R-:W-:Y:S01]  /*a090*/  @!P2 IADD3 R30, P4, R4, R25, RZ ;  /* 0x00000019041ea210 */ /* 0x008fe20007f9e0ff */
[----:B------:R-:W-:Y:S01]  /*a0a0*/  @!P0 IMAD.SHL.U32 R15, R237, 0x2, RZ ;  /* 0x00000002ed0f8824 */ /* 0x000fe200078e00ff */
[----:B------:R-:W-:Y:S01]  /*a0b0*/  @!P1 SHF.L.U64.HI R34, R235, 0x1, R78 ;  /* 0x00000001eb229819 */ /* 0x000fe2000001024e */
[----:B--2---:R-:W-:Y:S01]  /*a0c0*/  @!P3 IMAD.WIDE R26, R200, 0x2, R4 ;  /* 0x00000002c81ab825 */ /* 0x004fe200078e0204 */
[----:B------:R-:W-:Y:S02]  /*a0d0*/  @!P1 IADD3 R20, P5, R4, R13, RZ ;  /* 0x0000000d04149210 */ /* 0x000fe40007fbe0ff */
[C---:B------:R-:W-:Y:S01]  /*a0e0*/  @!P2 IADD3 R24, P6, R14.reuse, R25, RZ ;  /* 0x000000190e18a210 */ /* 0x040fe20007fde0ff */
[----:B------:R-:W-:Y:S01]  /*a0f0*/  @!P2 IMAD.X R31, R5, 0x1, R32, P4 ;  /* 0x00000001051fa824 */ /* 0x000fe200020e0620 */
[----:B------:R-:W-:Y:S01]  /*a100*/  @!P1 IADD3 R12, P4, R14, R13, RZ ;  /* 0x0000000d0e0c9210 */ /* 0x000fe20007f9e0ff */
[----:B------:R-:W-:Y:S01]  /*a110*/  @!P3 IMAD.WIDE R28, R200, 0x2, R8 ;  /* 0x00000002c81cb825 */ /* 0x000fe200078e0208 */
[----:B------:R-:W-:Y:S01]  /*a120*/  @!P2 IADD3.X R25, R9, R32, RZ, P6, !PT ;  /* 0x000000200919a210 */ /* 0x000fe200037fe4ff */
[----:B------:R0:W5:Y:S01]  /*a130*/  @!P3 LD.E.64 R42, desc[UR60][R26.64] ;  /* 0x0000003c1a2ab980 */ /* 0x000162000c101b00 */
[-C--:B------:R-:W-:Y:S01]  /*a140*/  @!P0 IADD3 R4, P6, R4, R15.reuse, RZ ;  /* 0x0000000f04048210 */ /* 0x080fe20007fde0ff */
[--C-:B------:R-:W-:Y:S01]  /*a150*/  @!P1 IMAD.X R21, R5, 0x1, R34.reuse, P5 ;  /* 0x0000000105159824 */ /* 0x100fe200028e0622 */
[----:B------:R-:W-:Y:S01]  /*a160*/  @!P0 IADD3 R14, P5, R14, R15, RZ ;  /* 0x0000000f0e0e8210 */ /* 0x000fe20007fbe0ff */
[----:B------:R2:W5:Y:S01]  /*a170*/  @!P3 LD.E.64 R44, desc[UR60][R28.64] ;  /* 0x0000003c1c2cb980 */ /* 0x000562000c101b00 */
[----:B------:R-:W-:Y:S01]  /*a180*/  @!P1 IMAD.X R13, R9, 0x1, R34, P4 ;  /* 0x00000001090d9824 */ /* 0x000fe200020e0622 */
[----:B------:R-:W-:-:S02]  /*a190*/  CS2R R38, SRZ ;  /* 0x0000000000267805 */ /* 0x000fc4000001ff00 */
[----:B------:R-:W-:Y:S02]  /*a1a0*/  CS2R R40, SRZ ;  /* 0x0000000000287805 */ /* 0x000fe4000001ff00 */
[----:B------:R-:W-:Y:S02]  /*a1b0*/  CS2R R34, SRZ ;  /* 0x0000000000227805 */ /* 0x000fe4000001ff00 */
[----:B------:R-:W-:Y:S02]  /*a1c0*/  CS2R R36, SRZ ;  /* 0x0000000000247805 */ /* 0x000fe4000001ff00 */
[----:B0-----:R-:W-:Y:S01]  /*a1d0*/  CS2R R26, SRZ ;  /* 0x00000000001a7805 */ /* 0x001fe2000001ff00 */
[----:B------:R0:W5:Y:S01]  /*a1e0*/  @!P2 LD.E.64 R38, desc[UR60][R30.64] ;  /* 0x0000003c1e26a980 */ /* 0x000162000c101b00 */
[----:B--2---:R-:W-:-:S03]  /*a1f0*/  CS2R R28, SRZ ;  /* 0x00000000001c7805 */ /* 0x004fc6000001ff00 */
[----:B------:R0:W5:Y:S04]  /*a200*/  @!P2 LD.E.64 R40, desc[UR60][R24.64] ;  /* 0x0000003c1828a980 */ /* 0x000168000c101b00 */
[----:B------:R0:W5:Y:S04]  /*a210*/  @!P1 LD.E.64 R34, desc[UR60][R20.64] ;  /* 0x0000003c14229980 */ /* 0x000168000c101b00 */
[----:B------:R0:W5:Y:S01]  /*a220*/  @!P1 LD.E.64 R36, desc[UR60][R12.64] ;  /* 0x0000003c0c249980 */ /* 0x000162000c101b00 */
[----:B----4-:R-:W-:-:S05]  /*a230*/  @!P0 SHF.L.U64.HI R8, R237, 0x1, R11 ;  /* 0x00000001ed088819 */ /* 0x010fca000001020b */
[--C-:B------:R-:W-:Y:S02]  /*a240*/  @!P0 IMAD.X R5, R5, 0x1, R8.reuse, P6 ;  /* 0x0000000105058824 */ /* 0x100fe400030e0608 */
[----:B------:R-:W-:-:S03]  /*a250*/  @!P0 IMAD.X R15, R9, 0x1, R8, P5 ;  /* 0x00000001090f8824 */ /* 0x000fc600028e0608 */
[----:B------:R0:W5:Y:S04]  /*a260*/  @!P0 LD.E.64 R28, desc[UR60][R4.64] ;  /* 0x0000003c041c8980 */ /* 0x000168000c101b00 */
[----:B------:R0:W5:Y:S02]  /*a270*/  @!P0 LD.E.64 R26, desc[UR60][R14.64] ;  /* 0x0000003c0e1a8980 */ /* 0x000164000c101b00 */
.L_x_1873:
[----:B------:R-:W-:Y:S05]  /*a280*/  BSYNC B1 ;  /* 0x0000000000017941 */ /* 0x000fea0003800000 */
.L_x_1872:
[----:B0-2--5:R-:W-:Y:S01]  /*a290*/  IMAD.MOV.U32 R5, RZ, RZ, R29 ;  /* 0x000000ffff057224 */ /* 0x025fe200078e001d */
[----:B---3--:R-:W-:Y:S01]  /*a2a0*/  MOV R4, R28 ;  /* 0x0000001c00047202 */ /* 0x008fe20000000f00 */
[----:B------:R-:W-:Y:S01]  /*a2b0*/  IMAD.MOV.U32 R8, RZ, RZ, R34 ;  /* 0x000000ffff087224 */ /* 0x000fe200078e0022 */
[----:B------:R-:W-:Y:S01]  /*a2c0*/  UMOV UR4, 0xffffffff ;  /* 0xffffffff00047882 */ /* 0x000fe20000000000 */
[----:B------:R-:W-:Y:S01]  /*a2d0*/  IMAD.MOV.U32 R9, RZ, RZ, R35 ;  /* 0x000000ffff097224 */ /* 0x000fe200078e0023 */
[----:B------:R-:W-:Y:S01]  /*a2e0*/  PRMT R86, R4, 0x5410, R5 ;  /* 0x0000541004567816 */ /* 0x000fe20000000005 */
[----:B------:R-:W-:Y:S01]  /*a2f0*/  IMAD.MOV.U32 R4, RZ, RZ, R38 ;  /* 0x000000ffff047224 */ /* 0x000fe200078e0026 */
[----:B------:R-:W-:Y:S02]  /*a300*/  MOV R5, R39 ;  /* 0x0000002700057202 */ /* 0x000fe40000000f00 */
[----:B------:R-:W-:Y:S01]  /*a310*/  PRMT R89, R9, 0x5410, R8 ;  /* 0x0000541009597816 */ /* 0x000fe20000000008 */
[----:B------:R-:W-:Y:S01]  /*a320*/  IMAD.MOV.U32 R8, RZ, RZ, R42 ;  /* 0x000000ffff087224 */ /* 0x000fe200078e002a */
        /* <DEDUP_REMOVED lines=13> */
[----:B------:R-:W-:Y:S02]  /*a400*/  PRMT R96, R4, 0x5410, R5 ;  /* 0x0000541004607816 */ /* 0x000fe40000000005 */
[----:B------:R-:W-:Y:S02]  /*a410*/  CS2R R4, SRZ ;  /* 0x0000000000047805 */ /* 0x000fe4000001ff00 */
[----:B------:R-:W-:Y:S01]  /*a420*/  PRMT R100, R8, 0x5410, R9 ;  /* 0x0000541008647816 */ /* 0x000fe20000000009 */
[----:B------:R-:W-:Y:S06]  /*a430*/  BRA.DIV UR4, `(.L_x_1874) ;  /* 0x0000021604307947 */ /* 0x000fec000b800000 */
[----:B------:R0:W2:Y:S04]  /*a440*/  SHFL.IDX PT, R9, R6, 0x3, 0x181f ;  /* 0x00781f0006097f89 */ /* 0x0000a800000e0000 */
[----:B------:R0:W3:Y:S04]  /*a450*/  SHFL.IDX PT, R8, R3, 0x3, 0x181f ;  /* 0x00781f0003087f89 */ /* 0x0000e800000e0000 */
[----:B------:R0:W0:Y:S04]  /*a460*/  SHFL.IDX PT, R23, R7, 0x3, 0x181f ;  /* 0x00781f0007177f89 */ /* 0x00002800000e0000 */
[----:B-1--4-:R-:W1:Y:S02]  /*a470*/  SHFL.IDX PT, R0, R0, 0x3, 0x181f ;  /* 0x00781f0000007f89 */ /* 0x012e6400000e0000 */
.L_x_2264:
[----:B0-----:R-:W4:Y:S01]  /*a480*/  LDL R6, [R1+0x68] ;  /* 0x0000680001067983 */ /* 0x001f220000100800 */
        /* <DEDUP_REMOVED lines=9> */
[----:B----4-:R-:W-:-:S04]  /*a520*/  LEA.HI R3, R6, R6, RZ, 0x1 ;  /* 0x0000000606037211 */ /* 0x010fc800078f08ff */
[----:B------:R-:W-:-:S05]  /*a530*/  LOP3.LUT R3, R3, 0xfffffffe, RZ, 0xc0, !PT ;  /* 0xfffffffe03037812 */ /* 0x000fca00078ec0ff */
[----:B------:R-:W-:Y:S01]  /*a540*/  IMAD.IADD R3, R6, 0x1, -R3 ;  /* 0x0000000106037824 */ /* 0x000fe200078e0a03 */
[----:B------:R-:W-:-:S04]  /*a550*/  CS2R R6, SRZ ;  /* 0x0000000000067805 */ /* 0x000fc8000001ff00 */
[----:B------:R-:W-:Y:S01]  /*a560*/  SHF.L.U32 R113, R3, 0x1f, RZ ;  /* 0x0000001f03717819 */ /* 0x000fe200000006ff */
[----:B------:R-:W-:Y:S06]  /*a570*/  @P0 BRA `(.L_x_1876) ;  /* 0x0000000000b00947 */ /* 0x000fec0003800000 */
        /* <DEDUP_REMOVED lines=12> */
[----:B-1----:R-:W-:Y:S01]  /*a640*/  @!P3 IMAD.MOV.U32 R6, RZ, RZ, R0 ;  /* 0x000000ffff06b224 */ /* 0x002fe200078e0000 */
[-C--:B---3--:R-:W-:Y:S01]  /*a650*/  @!P2 IADD3 R82, P4, R8, R81.reuse, RZ ;  /* 0x000000510852a210 */ /* 0x088fe20007f9e0ff */
[----:B------:R-:W-:Y:S01]  /*a660*/  @!P3 IMAD.MOV.U32 R7, RZ, RZ, R23 ;  /* 0x000000ffff07b224 */ /* 0x000fe200078e0017 */
[----:B------:R-:W-:Y:S01]  /*a670*/  @!P2 IADD3 R80, P6, R0, R81, RZ ;  /* 0x000000510050a210 */ /* 0x000fe20007fde0ff */
[----:B--2---:R-:W-:Y:S01]  /*a680*/  @!P3 IMAD.WIDE R4, R200, 0x2, R8 ;  /* 0x00000002c804b825 */ /* 0x004fe200078e0208 */
[-C--:B------:R-:W-:Y:S02]  /*a690*/  @!P1 IADD3 R78, P5, R8, R11.reuse, RZ ;  /* 0x0000000b084e9210 */ /* 0x080fe40007fbe0ff */
[----:B------:R-:W-:Y:S01]  /*a6a0*/  @!P0 SHF.L.U32 R85, R237, 0x1, RZ ;  /* 0x00000001ed558819 */ /* 0x000fe200000006ff */
[C---:B------:R-:W-:Y:S01]  /*a6b0*/  @!P2 IMAD.X R83, R9.reuse, 0x1, R12, P4 ;  /* 0x000000010953a824 */ /* 0x040fe200020e060c */
[----:B------:R-:W-:Y:S01]  /*a6c0*/  @!P1 IADD3 R10, P4, R0, R11, RZ ;  /* 0x0000000b000a9210 */ /* 0x000fe20007f9e0ff */
[----:B------:R-:W-:Y:S01]  /*a6d0*/  @!P3 IMAD.WIDE R6, R200, 0x2, R6 ;  /* 0x00000002c806b825 */ /* 0x000fe200078e0206 */
[----:B------:R-:W-:Y:S01]  /*a6e0*/  @!P1 IADD3.X R79, R9, R14, RZ, P5, !PT ;  /* 0x0000000e094f9210 */ /* 0x000fe20002ffe4ff */
[----:B------:R0:W5:Y:S01]  /*a6f0*/  @!P3 LD.E.64 R30, desc[UR60][R4.64] ;  /* 0x0000003c041eb980 */ /* 0x000162000c101b00 */
[-C--:B------:R-:W-:Y:S01]  /*a700*/  @!P0 IADD3 R84, P5, R0, R85.reuse, RZ ;  /* 0x0000005500548210 */ /* 0x080fe20007fbe0ff */
[C---:B------:R-:W-:Y:S01]  /*a710*/  @!P2 IMAD.X R81, R23.reuse, 0x1, R12, P6 ;  /* 0x000000011751a824 */ /* 0x040fe200030e060c */
        /* <DEDUP_REMOVED lines=9> */
[----:B-1----:R-:W-:-:S03]  /*a7b0*/  CS2R R6, SRZ ;  /* 0x0000000000067805 */ /* 0x002fc6000001ff00 */
        /* <DEDUP_REMOVED lines=8> */
.L_x_1876:
[----:B------:R-:W-:Y:S05]  /*a840*/  BSYNC B1 ;  /* 0x0000000000017941 */ /* 0x000fea0003800000 */
.L_x_1875:
[----:B------:R-:W4:Y:S01]  /*a850*/  SYNCS.PHASECHK.TRANS64.TRYWAIT P0, [R16+URZ+0x30800], R113 ;  /* 0x03080071100075a7 */ /* 0x000f22000800017f */
[----:B0--3-5:R-:W-:Y:S01]  /*a860*/  IMAD.MOV.U32 R8, RZ, RZ, R12 ;  /* 0x000000ffff087224 */ /* 0x029fe200078e000c */
[----:B------:R-:W-:Y:S01]  /*a870*/  MOV R10, R30 ;  /* 0x0000001e000a7202 */ /* 0x000fe20000000f00 */
[----:B--2---:R-:W-:Y:S01]  /*a880*/  IMAD.MOV.U32 R9, RZ, RZ, R21 ;  /* 0x000000ffff097224 */ /* 0x004fe200078e0015 */
[----:B------:R-:W-:Y:S01]  /*a890*/  MOV R3, R5 ;  /* 0x0000000500037202 */ /* 0x000fe20000000f00 */
[----:B-1----:R-:W-:Y:S01]  /*a8a0*/  IMAD.MOV.U32 R0, RZ, RZ, R4 ;  /* 0x000000ffff007224 */ /* 0x002fe200078e0004 */
        /* <DEDUP_REMOVED lines=8> */
[----:B------:R-:W-:Y:S01]  /*a930*/  BSSY B1, `(.L_x_1877) ;  /* 0x0000010000017945 */ /* 0x000fe20003800000 */
[----:B------:R-:W-:Y:S01]  /*a940*/  IMAD.MOV.U32 R9, RZ, RZ, R6 ;  /* 0x000000ffff097224 */ /* 0x000fe200078e0006 */
[----:B------:R-:W-:Y:S01]  /*a950*/  PRMT R78, R3, 0x7610, R78 ;  /* 0x00007610034e7816 */ /* 0x000fe2000000004e */
[----:B------:R-:W-:Y:S01]  /*a960*/  IMAD.MOV.U32 R11, RZ, RZ, R25 ;  /* 0x000000ffff0b7224 */ /* 0x000fe200078e0019 */
[----:B------:R-:W-:Y:S01]  /*a970*/  PRMT R82, R82, 0x5410, R8 ;  /* 0x0000541052527816 */ /* 0x000fe20000000008 */
[----:B------:R-:W-:Y:S01]  /*a980*/  IMAD.MOV.U32 R8, RZ, RZ, R14 ;  /* 0x000000ffff087224 */ /* 0x000fe200078e000e */
[----:B------:R-:W-:Y:S01]  /*a990*/  PRMT R23, R9, 0x5410, R10 ;  /* 0x0000541009177816 */ /* 0x000fe2000000000a */
[----:B------:R-:W-:Y:S01]  /*a9a0*/  IMAD.MOV.U32 R10, RZ, RZ, R24 ;  /* 0x000000ffff0a7224 */ /* 0x000fe200078e0018 */
[----:B------:R-:W-:-:S02]  /*a9b0*/  MOV R9, R15 ;  /* 0x0000000f00097202 */ /* 0x000fc40000000f00 */
[----:B------:R-:W-:Y:S02]  /*a9c0*/  VIADDMNMX R3, R93, -R114, 0x80, PT ;  /* 0x000000805d037446 */ /* 0x000fe40003800972 */
[----:B------:R-:W-:Y:S01]  /*a9d0*/  PRMT R79, R9, 0x5410, R8 ;  /* 0x00005410094f7816 */ /* 0x000fe20000000008 */
[----:B------:R-:W-:Y:S01]  /*a9e0*/  IMAD.MOV.U32 R8, RZ, RZ, R32 ;  /* 0x000000ffff087224 */ /* 0x000fe200078e0020 */
[----:B------:R-:W-:Y:S01]  /*a9f0*/  ISETP.GE.AND P1, PT, R218, R3, PT ;  /* 0x00000003da00720c */ /* 0x000fe20003f26270 */
[----:B------:R-:W-:Y:S01]  /*aa00*/  IMAD.MOV.U32 R9, RZ, RZ, R33 ;  /* 0x000000ffff097224 */ /* 0x000fe200078e0021 */
[----:B------:R-:W-:Y:S01]  /*aa10*/  PRMT R81, R10, 0x5410, R11 ;  /* 0x000054100a517816 */ /* 0x000fe2000000000b */
[----:B----4-:R-:W-:Y:S10]  /*aa20*/  @!P0 BRA `(.L_x_1878) ;  /* 0x0000021000288947 */ /* 0x010ff40003800000 */
.L_x_2265:
[----:B------:R-:W-:Y:S05]  /*aa30*/  BSYNC B1 ;  /* 0x0000000000017941 */ /* 0x000fea0003800000 */
.L_x_1877:
[----:B------:R-:W-:Y:S01]  /*aa40*/  BSSY B1, `(.L_x_1879) ;  /* 0x00000bb000017945 */ /* 0x000fe20003800000 */
[----:B------:R-:W-:-:S03]  /*aa50*/  PRMT R83, R8, 0x5410, R9 ;  /* 0x0000541008537816 */ /* 0x000fc60000000009 */
[----:B------:R-:W-:Y:S05]  /*aa60*/  @P1 BRA `(.L_x_1880) ;  /* 0x0000000800e01947 */ /* 0x000fea0003800000 */
[----:B------:R1:W5:Y:S01]  /*aa70*/  LDL R119, [R1+0x48] ;  /* 0x0000480001777983 */ /* 0x0003620000100800 */
[----:B------:R-:W2:Y:S01]  /*aa80*/  LDC R8, c[0x0][0x3f4] ;  /* 0x0000fd00ff087b82 */ /* 0x000ea20000000800 */
[----:B------:R-:W-:Y:S01]  /*aa90*/  BSSY B2, `(.L_x_1881) ;  /* 0x0000030000027945 */ /* 0x000fe20003800000 */
[-C--:B--2---:R-:W-:Y:S02]  /*aaa0*/  ISETP.GE.AND P0, PT, R200, R8.reuse, PT ;  /* 0x00000008c800720c */ /* 0x084fe40003f06270 */
[-C--:B------:R-:W-:Y:S02]  /*aab0*/  ISETP.GE.AND P1, PT, R236, R8.reuse, PT ;  /* 0x00000008ec00720c */ /* 0x080fe40003f26270 */
[-C--:B------:R-:W-:Y:S02]  /*aac0*/  ISETP.GE.AND P2, PT, R235, R8.reuse, PT ;  /* 0x00000008eb00720c */ /* 0x080fe40003f46270 */
[----:B------:R-:W-:-:S07]  /*aad0*/  ISETP.GE.AND P3, PT, R237, R8, PT ;  /* 0x00000008ed00720c */ /* 0x000fce0003f66270 */
[----:B-1----:R-:W-:Y:S06]  /*aae0*/  @P0 BRA `(.L_x_1882) ;  /* 0x0000000000a80947 */ /* 0x002fec0003800000 */
[----:B-----5:R-:W1:Y:S01]  /*aaf0*/  LDS.128 R8, [R119] ;  /* 0x0000000077087984 */ /* 0x020e620000000c00 */
[----:B------:R-:W-:Y:S01]  /*ab00*/  SHF.R.U32.HI R85, RZ, 0x10, R77 ;  /* 0x00000010ff557819 */ /* 0x000fe2000001164d */
[--C-:B------:R-:W-:Y:S01]  /*ab10*/  HADD2.F32 R84, -RZ, R112.reuse.H1_H1 ;  /* 0x30000070ff547230 */ /* 0x100fe20000004100 */
[----:B------:R-:W-:Y:S01]  /*ab20*/  SHF.R.U32.HI R93, RZ, 0x10, R75 ;  /* 0x00000010ff5d7819 */ /* 0x000fe2000001164b */
[----:B------:R-:W-:Y:S01]  /*ab30*/  HADD2.F32 R112, -RZ, R112.H0_H0 ;  /* 0x20000070ff707230 */ /* 0x000fe20000004100 */
[----:B------:R-:W-:Y:S01]  /*ab40*/  SHF.R.U64 R117, R76, 0x10, R77 ;  /* 0x000000104c757819 */ /* 0x000fe2000000124d */
[----:B------:R-:W-:Y:S01]  /*ab50*/  HADD2.F32 R85, -RZ, R85.H0_H0 ;  /* 0x20000055ff557230 */ /* 0x000fe20000004100 */
[----:B------:R-:W-:Y:S01]  /*ab60*/  SHF.R.U64 R115, R74, 0x10, R75 ;  /* 0x000000104a737819 */ /* 0x000fe2000000124b */
[----:B------:R-:W-:Y:S02]  /*ab70*/  HADD2.F32 R93, -RZ, R93.H0_H0 ;  /* 0x2000005dff5d7230 */ /* 0x000fe40000004100 */
[----:B-1----:R-:W-:-:S02]  /*ab80*/  HADD2.F32 R77, -RZ, R11.H1_H1 ;  /* 0x3000000bff4d7230 */ /* 0x002fc40000004100 */
[----:B------:R-:W-:Y:S02]  /*ab90*/  HADD2.F32 R76, -RZ, R11.H0_H0 ;  /* 0x2000000bff4c7230 */ /* 0x000fe40000004100 */
[--C-:B------:R-:W-:Y:S02]  /*aba0*/  HADD2.F32 R11, -RZ, R8.reuse.H0_H0 ;  /* 0x20000008ff0b7230 */ /* 0x100fe40000004100 */
[C---:B------:R-:W-:Y:S01]  /*abb0*/  FMUL.FTZ R116, R77.reuse, R85 ;  /* 0x000000554d747220 */ /* 0x040fe20000410000 */
[----:B------:R-:W-:Y:S02]  /*abc0*/  HADD2.F32 R8, -RZ, R8.H1_H1 ;  /* 0x30000008ff087230 */ /* 0x000fe40000004100 */
[-C--:B0-----:R-:W-:Y:S01]  /*abd0*/  FMUL.FTZ R113, R77, R93.reuse ;  /* 0x0000005d4d717220 */ /* 0x081fe20000410000 */
[--C-:B------:R-:W-:Y:S02]  /*abe0*/  HADD2.F32 R74, -RZ, R10.reuse.H0_H0 ;  /* 0x2000000aff4a7230 */ /* 0x100fe40000004100 */
[----:B------:R-:W-:Y:S01]  /*abf0*/  FFMA.FTZ R118, R76, R93, R116 ;  /* 0x0000005d4c767223 */ /* 0x000fe20000010074 */
[----:B------:R-:W-:-:S02]  /*ac00*/  HADD2.F32 R75, -RZ, R10.H1_H1 ;  /* 0x3000000aff4b7230 */ /* 0x000fc40000004100 */
[----:B------:R-:W-:Y:S01]  /*ac10*/  FMUL.FTZ R114, R8, R112 ;  /* 0x0000007008727220 */ /* 0x000fe20000410000 */
[----:B------:R-:W-:Y:S02]  /*ac20*/  HADD2.F32 R77, -RZ, R111.H1_H1 ;  /* 0x3000006fff4d7230 */ /* 0x000fe40000004100 */
[----:B------:R-:W-:Y:S01]  /*ac30*/  FFMA.FTZ R113, R76, R85, -R113 ;  /* 0x000000554c717223 */ /* 0x000fe20000010871 */
[----:B------:R-:W-:Y:S02]  /*ac40*/  HADD2.F32 R10, -RZ, R9.H0_H0 ;  /* 0x20000009ff0a7230 */ /* 0x000fe40000004100 */
[-C--:B------:R-:W-:Y:S01]  /*ac50*/  FMUL.FTZ R116, R8, R84.reuse ;  /* 0x0000005408747220 */ /* 0x080fe20000410000 */
[----:B------:R-:W-:Y:S02]  /*ac60*/  HADD2.F32 R111, -RZ, R111.H0_H0 ;  /* 0x2000006fff6f7230 */ /* 0x000fe40000004100 */
[----:B------:R-:W-:Y:S01]  /*ac70*/  FFMA.FTZ R114, R11, R84, -R114 ;  /* 0x000000540b727223 */ /* 0x000fe20000010872 */
[----:B------:R-:W-:-:S02]  /*ac80*/  HADD2.F32 R9, -RZ, R9.H1_H1 ;  /* 0x30000009ff097230 */ /* 0x000fc40000004100 */
[----:B------:R-:W-:Y:S01]  /*ac90*/  FFMA.FTZ R85, R11, R112, R116 ;  /* 0x000000700b557223 */ /* 0x000fe20000010074 */
[----:B------:R-:W-:Y:S02]  /*aca0*/  HADD2.F32 R76, -RZ, R115.H0_H0 ;  /* 0x20000073ff4c7230 */ /* 0x000fe40000004100 */
[C---:B------:R-:W-:Y:S01]  /*acb0*/  FMUL.FTZ R93, R75.reuse, R77 ;  /* 0x0000004d4b5d7220 */ /* 0x040fe20000410000 */
[----:B------:R-:W-:Y:S02]  /*acc0*/  HADD2.F32 R8, -RZ, R117.H0_H0 ;  /* 0x20000075ff087230 */ /* 0x000fe40000004100 */
[-C--:B------:R-:W-:Y:S01]  /*acd0*/  FMUL.FTZ R84, R75, R111.reuse ;  /* 0x0000006f4b547220 */ /* 0x080fe20000410000 */
[C---:B------:R-:W-:Y:S01]  /*ace0*/  FMUL.FTZ R11, R9.reuse, R76 ;  /* 0x0000004c090b7220 */ /* 0x040fe20000410000 */
[C---:B------:R-:W-:Y:S01]  /*acf0*/  FFMA.FTZ R93, R74.reuse, R111, -R93 ;  /* 0x0000006f4a5d7223 */ /* 0x040fe2000001085d */
[-C--:B------:R-:W-:Y:S01]  /*ad00*/  FMUL.FTZ R75, R9, R8.reuse ;  /* 0x00000008094b7220 */ /* 0x080fe20000410000 */
[----:B------:R-:W-:Y:S01]  /*ad10*/  FFMA.FTZ R84, R74, R77, R84 ;  /* 0x0000004d4a547223 */ /* 0x000fe20000010054 */
[----:B------:R-:W-:Y:S01]  /*ad20*/  FFMA.FTZ R9, R10, R8, -R11 ;  /* 0x000000080a097223 */ /* 0x000fe2000001080b */
[----:B------:R-:W-:Y:S01]  /*ad30*/  F2FP.F16.F32.PACK_AB R11, R118, R113 ;  /* 0x00000071760b723e */ /* 0x000fe200000000ff */
[----:B------:R-:W-:Y:S01]  /*ad40*/  FFMA.FTZ R76, R10, R76, R75 ;  /* 0x0000004c0a4c7223 */ /* 0x000fe2000001004b */
[----:B------:R-:W-:-:S02]  /*ad50*/  F2FP.F16.F32.PACK_AB R8, R85, R114 ;  /* 0x000000725508723e */ /* 0x000fc400000000ff */
[----:B------:R-:W-:Y:S02]  /*ad60*/  F2FP.F16.F32.PACK_AB R10, R84, R93 ;  /* 0x0000005d540a723e */ /* 0x000fe400000000ff */
[----:B------:R-:W-:-:S05]  /*ad70*/  F2FP.F16.F32.PACK_AB R9, R76, R9 ;  /* 0x000000094c09723e */ /* 0x000fca00000000ff */
[----:B------:R1:W-:Y:S02]  /*ad80*/  STS.128 [R119], R8 ;  /* 0x0000000877007388 */ /* 0x0003e40000000c00 */
.L_x_1882:
[----:B------:R-:W-:Y:S05]  /*ad90*/  BSYNC B2 ;  /* 0x0000000000027941 */ /* 0x000fea0003800000 */
.L_x_1881:
[----:B------:R-:W-:Y:S04]  /*ada0*/  BSSY B2, `(.L_x_1883) ;  /* 0x000002c000027945 */ /* 0x000fe80003800000 */
[----:B------:R-:W-:Y:S05]  /*adb0*/  @P1 BRA `(.L_x_1884) ;  /* 0x0000000000a81947 */ /* 0x000fea0003800000 */
[----:B-1---5:R-:W1:Y:S01]  /*adc0*/  LDS.128 R8, [R119+0x4000] ;  /* 0x0040000077087984 */ /* 0x022e620000000c00 */
[----:B------:R-:W-:Y:S01]  /*add0*/  SHF.R.U32.HI R75, RZ, 0x10, R73 ;  /* 0x00000010ff4b7819 */ /* 0x000fe20000011649 */
[----:B------:R-:W-:Y:S01]  /*ade0*/  HADD2.F32 R74, -RZ, R109.H0_H0 ;  /* 0x2000006dff4a7230 */ /* 0x000fe20000004100 */
[----:B------:R-:W-:Y:S01]  /*adf0*/  SHF.R.U32.HI R77, RZ, 0x10, R71 ;  /* 0x00000010ff4d7819 */ /* 0x000fe20000011647 */
[--C-:B------:R-:W-:Y:S01]  /*ae00*/  HADD2.F32 R76, -RZ, R110.reuse.H0_H0 ;  /* 0x2000006eff4c7230 */ /* 0x100fe20000004100 */
[----:B------:R-:W-:Y:S01]  /*ae10*/  SHF.R.U64 R111, R72, 0x10, R73 ;  /* 0x00000010486f7819 */ /* 0x000fe20000001249 */
[----:B------:R-:W-:Y:S01]  /*ae20*/  HADD2.F32 R75, -RZ, R75.H0_H0 ;  /* 0x2000004bff4b7230 */ /* 0x000fe20000004100 */
[----:B------:R-:W-:Y:S01]  /*ae30*/  SHF.R.U64 R93, R70, 0x10, R71 ;  /* 0x00000010465d7819 */ /* 0x000fe20000001247 */
[----:B------:R-:W-:Y:S02]  /*ae40*/  HADD2.F32 R77, -RZ, R77.H0_H0 ;  /* 0x2000004dff4d7230 */ /* 0x000fe40000004100 */
[----:B------:R-:W-:-:S02]  /*ae50*/  HADD2.F32 R110, -RZ, R110.H1_H1 ;  /* 0x3000006eff6e7230 */ /* 0x000fc40000004100 */
[----:B------:R-:W-:Y:S02]  /*ae60*/  HADD2.F32 R109, -RZ, R109.H1_H1 ;  /* 0x3000006dff6d7230 */ /* 0x000fe40000004100 */
[--C-:B-1----:R-:W-:Y:S02]  /*ae70*/  HADD2.F32 R73, -RZ, R11.reuse.H1_H1 ;  /* 0x3000000bff497230 */ /* 0x102fe40000004100 */
[----:B------:R-:W-:Y:S02]  /*ae80*/  HADD2.F32 R72, -RZ, R11.H0_H0 ;  /* 0x2000000bff487230 */ /* 0x000fe40000004100 */
[--C-:B------:R-:W-:Y:S02]  /*ae90*/  HADD2.F32 R11, -RZ, R8.reuse.H0_H0 ;  /* 0x20000008ff0b7230 */ /* 0x100fe40000004100 */
[C---:B------:R-:W-:Y:S01]  /*aea0*/  FMUL.FTZ R112, R73.reuse, R75 ;  /* 0x0000004b49707220 */ /* 0x040fe20000410000 */
[----:B------:R-:W-:Y:S02]  /*aeb0*/  HADD2.F32 R8, -RZ, R8.H1_H1 ;  /* 0x30000008ff087230 */ /* 0x000fe40000004100 */
[----:B------:R-:W-:Y:S01]  /*aec0*/  FMUL.FTZ R85, R73, R77 ;  /* 0x0000004d49557220 */ /* 0x000fe20000410000 */
[----:B------:R-:W-:-:S02]  /*aed0*/  HADD2.F32 R70, -RZ, R10.H0_H0 ;  /* 0x2000000aff467230 */ /* 0x000fc40000004100 */
[----:B------:R-:W-:Y:S01]  /*aee0*/  FFMA.FTZ R114, R72, R77, R112 ;  /* 0x0000004d48727223 */ /* 0x000fe20000010070 */
[----:B------:R-:W-:Y:S02]  /*aef0*/  HADD2.F32 R71, -RZ, R10.H1_H1 ;  /* 0x3000000aff477230 */ /* 0x000fe40000004100 */
[----:B------:R-:W-:Y:S01]  /*af00*/  FMUL.FTZ R84, R8, R76 ;  /* 0x0000004c08547220 */ /* 0x000fe20000410000 */
[--C-:B------:R-:W-:Y:S02]  /*af10*/  HADD2.F32 R10, -RZ, R9.reuse.H0_H0 ;  /* 0x20000009ff0a7230 */ /* 0x100fe40000004100 */
[----:B------:R-:W-:Y:S01]  /*af20*/  FFMA.FTZ R85, R72, R75, -R85 ;  /* 0x0000004b48557223 */ /* 0x000fe20000010855 */
[-C--:B------:R-:W-:Y:S01]  /*af30*/  FMUL.FTZ R112, R8, R74.reuse ;  /* 0x0000004a08707220 */ /* 0x080fe20000410000 */
[----:B------:R-:W-:Y:S02]  /*af40*/  HADD2.F32 R9, -RZ, R9.H1_H1 ;  /* 0x30000009ff097230 */ /* 0x000fe40000004100 */
[----:B------:R-:W-:Y:S01]  /*af50*/  FFMA.FTZ R84, R11, R74, -R84 ;  /* 0x0000004a0b547223 */ /* 0x000fe20000010854 */
[----:B------:R-:W-:-:S02]  /*af60*/  HADD2.F32 R72, -RZ, R93.H0_H0 ;  /* 0x2000005dff487230 */ /* 0x000fc40000004100 */
[----:B------:R-:W-:Y:S01]  /*af70*/  FFMA.FTZ R73, R11, R76, R112 ;  /* 0x0000004c0b497223 */ /* 0x000fe20000010070 */
[----:B------:R-:W-:Y:S02]  /*af80*/  HADD2.F32 R8, -RZ, R111.H0_H0 ;  /* 0x2000006fff087230 */ /* 0x000fe40000004100 */
[C---:B------:R-:W-:Y:S01]  /*af90*/  FMUL.FTZ R75, R71.reuse, R110 ;  /* 0x0000006e474b7220 */ /* 0x040fe20000410000 */
[-C--:B------:R-:W-:Y:S01]  /*afa0*/  FMUL.FTZ R77, R71, R109.reuse ;  /* 0x0000006d474d7220 */ /* 0x080fe20000410000 */
[C---:B------:R-:W-:Y:S01]  /*afb0*/  FMUL.FTZ R11, R9.reuse, R72 ;  /* 0x00000048090b7220 */ /* 0x040fe20000410000 */
[----:B------:R-:W-:Y:S01]  /*afc0*/  FMUL.FTZ R71, R9, R8 ;  /* 0x0000000809477220 */ /* 0x000fe20000410000 */
[C---:B------:R-:W-:Y:S01]  /*afd0*/  FFMA.FTZ R75, R70.reuse, R109, -R75 ;  /* 0x0000006d464b7223 */ /* 0x040fe2000001084b */
[----:B------:R-:W-:Y:S01]  /*afe0*/  FFMA.FTZ R70, R70, R110, R77 ;  /* 0x0000006e46467223 */ /* 0x000fe2000001004d */
[C---:B------:R-:W-:Y:S01]  /*aff0*/  FFMA.FTZ R9, R10.reuse, R8, -R11 ;  /* 0x000000080a097223 */ /* 0x040fe2000001080b */
[----:B------:R-:W-:Y:S01]  /*b000*/  FFMA.FTZ R72, R10, R72, R71 ;  /* 0x000000480a487223 */ /* 0x000fe20000010047 */
[----:B------:R-:W-:-:S02]  /*b010*/  F2FP.F16.F32.PACK_AB R11, R114, R85 ;  /* 0x00000055720b723e */ /* 0x000fc400000000ff */
[----:B------:R-:W-:Y:S02]  /*b020*/  F2FP.F16.F32.PACK_AB R10, R70, R75 ;  /* 0x0000004b460a723e */ /* 0x000fe400000000ff */
[----:B------:R-:W-:Y:S02]  /*b030*/  F2FP.F16.F32.PACK_AB R8, R73, R84 ;  /* 0x000000544908723e */ /* 0x000fe400000000ff */
[----:B------:R-:W-:-:S05]  /*b040*/  F2FP.F16.F32.PACK_AB R9, R72, R9 ;  /* 0x000000094809723e */ /* 0x000fca00000000ff */
[----:B------:R2:W-:Y:S02]  /*b050*/  STS.128 [R119+0x4000], R8 ;  /* 0x0040000877007388 */ /* 0x0005e40000000c00 */
.L_x_1884:
[----:B------:R-:W-:Y:S05]  /*b060*/  BSYNC B2 ;  /* 0x0000000000027941 */ /* 0x000fea0003800000 */
.L_x_1883:
[----:B------:R-:W-:Y:S04]  /*b070*/  BSSY B2, `(.L_x_1885) ;  /* 0x000002c000027945 */ /* 0x000fe80003800000 */
[----:B------:R-:W-:Y:S05]  /*b080*/  @P2 BRA `(.L_x_1886) ;  /* 0x0000000000a82947 */ /* 0x000fea0003800000 */
[----:B-12--5:R-:W1:Y:S01]  /*b090*/  LDS.128 R8, [R119+0x8000] ;  /* 0x0080000077087984 */ /* 0x026e620000000c00 */
[----:B------:R-:W-:Y:S01]  /*b0a0*/  SHF.R.U32.HI R71, RZ, 0x10, R69 ;  /* 0x00000010ff477819 */ /* 0x000fe20000011645 */
[----:B------:R-:W-:Y:S01]  /*b0b0*/  HADD2.F32 R70, -RZ, R108.H1_H1 ;  /* 0x3000006cff467230 */ /* 0x000fe20000004100 */
[----:B------:R-:W-:Y:S01]  /*b0c0*/  SHF.R.U32.HI R73, RZ, 0x10, R67 ;  /* 0x00000010ff497819 */ /* 0x000fe20000011643 */
[----:B------:R-:W-:Y:S01]  /*b0d0*/  HADD2.F32 R72, -RZ, R107.H1_H1 ;  /* 0x3000006bff487230 */ /* 0x000fe20000004100 */
[----:B------:R-:W-:Y:S01]  /*b0e0*/  SHF.R.U64 R85, R68, 0x10, R69 ;  /* 0x0000001044557819 */ /* 0x000fe20000001245 */
[----:B------:R-:W-:Y:S01]  /*b0f0*/  HADD2.F32 R71, -RZ, R71.H0_H0 ;  /* 0x20000047ff477230 */ /* 0x000fe20000004100 */
[----:B------:R-:W-:Y:S01]  /*b100*/  SHF.R.U64 R77, R66, 0x10, R67 ;  /* 0x00000010424d7819 */ /* 0x000fe20000001243 */
[----:B------:R-:W-:Y:S02]  /*b110*/  HADD2.F32 R73, -RZ, R73.H0_H0 ;  /* 0x20000049ff497230 */ /* 0x000fe40000004100 */
[----:B------:R-:W-:-:S02]  /*b120*/  HADD2.F32 R107, -RZ, R107.H0_H0 ;  /* 0x2000006bff6b7230 */ /* 0x000fc40000004100 */
[----:B------:R-:W-:Y:S02]  /*b130*/  HADD2.F32 R108, -RZ, R108.H0_H0 ;  /* 0x2000006cff6c7230 */ /* 0x000fe40000004100 */
        /* <DEDUP_REMOVED lines=18> */
[CC--:B------:R-:W-:Y:S01]  /*b260*/  FMUL.FTZ R71, R67.reuse, R107.reuse ;  /* 0x0000006b43477220 */ /* 0x0c0fe20000410000 */
[----:B------:R-:W-:Y:S01]  /*b270*/  FMUL.FTZ R70, R67, R108 ;  /* 0x0000006c43467220 */ /* 0x000fe20000410000 */
        /* <DEDUP_REMOVED lines=11> */
.L_x_1886:
[----:B------:R-:W-:Y:S05]  /*b330*/  BSYNC B2 ;  /* 0x0000000000027941 */ /* 0x000fea0003800000 */
.L_x_1885:
[----:B------:R-:W-:Y:S05]  /*b340*/  @P3 BRA `(.L_x_1880) ;  /* 0x0000000000a83947 */ /* 0x000fea0003800000 */
[----:B-123-5:R-:W1:Y:S01]  /*b350*/  LDS.128 R8, [R119+0xc000] ;  /* 0x00c0000077087984 */ /* 0x02ee620000000c00 */
[----:B------:R-:W-:Y:S01]  /*b360*/  SHF.R.U32.HI R67, RZ, 0x10, R61 ;  /* 0x00000010ff437819 */ /* 0x000fe2000001163d */
[----:B------:R-:W-:Y:S01]  /*b370*/  HADD2.F32 R66, -RZ, R104.H0_H0 ;  /* 0x20000068ff427230 */ /* 0x000fe20000004100 */
[----:B------:R-:W-:Y:S01]  /*b380*/  SHF.R.U32.HI R69, RZ, 0x10, R59 ;  /* 0x00000010ff457819 */ /* 0x000fe2000001163b */
[----:B------:R-:W-:Y:S01]  /*b390*/  HADD2.F32 R68, -RZ, R105.H0_H0 ;  /* 0x20000069ff447230 */ /* 0x000fe20000004100 */
        /* <DEDUP_REMOVED lines=37> */
.L_x_1880:
[----:B------:R-:W-:Y:S05]  /*b5f0*/  BSYNC B1 ;  /* 0x0000000000017941 */ /* 0x000fea0003800000 */
.L_x_1879:
[----:B-1234-:R-:W-:Y:S01]  /*b600*/  IADD3 R8, R218, 0x20, RZ ;  /* 0x00000020da087810 */ /* 0x01efe20007ffe0ff */
[----:B------:R-:W-:Y:S03]  /*b610*/  BSSY B1, `(.L_x_1887) ;  /* 0x00000bb000017945 */ /* 0x000fe60003800000 */
[----:B------:R-:W-:-:S13]  /*b620*/  ISETP.GE.AND P0, PT, R8, R3, PT ;  /* 0x000000030800720c */ /* 0x000fda0003f06270 */
        /* <DEDUP_REMOVED lines=9> */
[----:B-----5:R-:W1:Y:S01]  /*b6c0*/  LDS.128 R8, [R72+0x1000] ;  /* 0x0010000048087984 */ /* 0x020e620000000c00 */
[--C-:B------:R-:W-:Y:S01]  /*b6d0*/  SHF.R.U64 R71, R62, 0x10, R63.reuse ;  /* 0x000000103e477819 */ /* 0x100fe2000000123f */
[--C-:B------:R-:W-:Y:S01]  /*b6e0*/  HADD2.F32 R62, -RZ, R101.reuse.H0_H0 ;  /* 0x20000065ff3e7230 */ /* 0x100fe20000004100 */
[----:B------:R-:W-:Y:S01]  /*b6f0*/  SHF.R.U32.HI R63, RZ, 0x10, R63 ;  /* 0x00000010ff3f7819 */ /* 0x000fe2000001163f */
[----:B------:R-:W-:Y:S01]  /*b700*/  HADD2.F32 R101, -RZ, R101.H1_H1 ;  /* 0x30000065ff657230 */ /* 0x000fe20000004100 */
[--C-:B------:R-:W-:Y:S01]  /*b710*/  SHF.R.U64 R69, R64, 0x10, R65.reuse ;  /* 0x0000001040457819 */ /* 0x100fe20000001241 */
[--C-:B------:R-:W-:Y:S01]  /*b720*/  HADD2.F32 R64, -RZ, R102.reuse.H0_H0 ;  /* 0x20000066ff407230 */ /* 0x100fe20000004100 */
[----:B------:R-:W-:Y:S01]  /*b730*/  SHF.R.U32.HI R65, RZ, 0x10, R65 ;  /* 0x00000010ff417819 */ /* 0x000fe20000011641 */
[----:B------:R-:W-:Y:S02]  /*b740*/  HADD2.F32 R63, -RZ, R63.H0_H0 ;  /* 0x2000003fff3f7230 */ /* 0x000fe40000004100 */
[----:B------:R-:W-:-:S02]  /*b750*/  HADD2.F32 R102, -RZ, R102.H1_H1 ;  /* 0x30000066ff667230 */ /* 0x000fc40000004100 */
        /* <DEDUP_REMOVED lines=32> */
.L_x_1890:
[----:B------:R-:W-:Y:S05]  /*b960*/  BSYNC B2 ;  /* 0x0000000000027941 */ /* 0x000fea0003800000 */
.L_x_1889:
[----:B------:R-:W-:Y:S04]  /*b970*/  BSSY B2, `(.L_x_1891) ;  /* 0x000002c000027945 */ /* 0x000fe80003800000 */
[----:B------:R-:W-:Y:S05]  /*b980*/  @P1 BRA `(.L_x_1892) ;  /* 0x0000000000a81947 */ /* 0x000fea0003800000 */
[----:B-1---5:R-:W1:Y:S01]  /*b990*/  LDS.128 R8, [R72+0x5000] ;  /* 0x0050000048087984 */ /* 0x022e620000000c00 */
[----:B------:R-:W-:Y:S01]  /*b9a0*/  SHF.R.U32.HI R59, RZ, 0x10, R55 ;  /* 0x00000010ff3b7819 */ /* 0x000fe20000011637 */
[----:B------:R-:W-:Y:S01]  /*b9b0*/  HADD2.F32 R58, -RZ, R97.H0_H0 ;  /* 0x20000061ff3a7230 */ /* 0x000fe20000004100 */
[--C-:B------:R-:W-:Y:S01]  /*b9c0*/  SHF.R.U32.HI R61, RZ, 0x10, R57.reuse ;  /* 0x00000010ff3d7819 */ /* 0x100fe20000011639 */
        /* <DEDUP_REMOVED lines=38> */
.L_x_1892:
[----:B------:R-:W-:Y:S05]  /*bc30*/  BSYNC B2 ;  /* 0x0000000000027941 */ /* 0x000fea0003800000 */
.L_x_1891:
[----:B------:R-:W-:Y:S04]  /*bc40*/  BSSY B2, `(.L_x_1893) ;  /* 0x000002c000027945 */ /* 0x000fe80003800000 */
[----:B------:R-:W-:Y:S05]  /*bc50*/  @P2 BRA `(.L_x_1894) ;  /* 0x0000000000a82947 */ /* 0x000fea0003800000 */
[----:B-12--5:R-:W1:Y:S01]  /*bc60*/  LDS.128 R8, [R72+0x9000] ;  /* 0x0090000048087984 */ /* 0x026e620000000c00 */
        /* <DEDUP_REMOVED lines=41> */
.L_x_1894:
[----:B------:R-:W-:Y:S05]  /*bf00*/  BSYNC B2 ;  /* 0x0000000000027941 */ /* 0x000fea0003800000 */
.L_x_1893:
[----:B------:R-:W-:Y:S05]  /*bf10*/  @P3 BRA `(.L_x_1888) ;  /* 0x0000000000a83947 */ /* 0x000fea0003800000 */
[----:B-123-5:R-:W1:Y:S01]  /*bf20*/  LDS.128 R8, [R72+0xd000] ;  /* 0x00d0000048087984 */ /* 0x02ee620000000c00 */
[----:B------:R-:W-:Y:S01]  /*bf30*/  SHF.R.U32.HI R51, RZ, 0x10, R47 ;  /* 0x00000010ff337819 */ /* 0x000fe2000001162f */
[----:B------:R-:W-:Y:S01]  /*bf40*/  HADD2.F32 R50, -RZ, R91.H1_H1 ;  /* 0x3000005bff327230 */ /* 0x000fe20000004100 */
[--C-:B------:R-:W-:Y:S01]  /*bf50*/  SHF.R.U32.HI R53, RZ, 0x10, R49.reuse ;  /* 0x00000010ff357819 */ /* 0x100fe20000011631 */
[--C-:B------:R-:W-:Y:S01]  /*bf60*/  HADD2.F32 R52, -RZ, R90.reuse.H1_H1 ;  /* 0x3000005aff347230 */ /* 0x100fe20000004100 */
        /* <DEDUP_REMOVED lines=37> */
.L_x_1888:
[----:B------:R-:W-:Y:S05]  /*c1c0*/  BSYNC B1 ;  /* 0x0000000000017941 */ /* 0x000fea0003800000 */
.L_x_1887:
[----:B-1234-:R-:W-:Y:S01]  /*c1d0*/  VIADD R8, R218, 0x40 ;  /* 0x00000040da087836 */ /* 0x01efe20000000000 */
[----:B------:R-:W-:Y:S04]  /*c1e0*/  BSSY B1, `(.L_x_1895) ;  /* 0x00000bb000017945 */ /* 0x000fe80003800000 */
        /* <DEDUP_REMOVED lines=52> */
.L_x_1898:
[----:B------:R-:W-:Y:S05]  /*c530*/  BSYNC B2 ;  /* 0x0000000000027941 */ /* 0x000fea0003800000 */
.L_x_1897:
        /* <DEDUP_REMOVED lines=44> */
.L_x_1900:
[----:B------:R-:W-:Y:S05]  /*c800*/  BSYNC B2 ;  /* 0x0000000000027941 */ /* 0x000fea0003800000 */
.L_x_1899:
[----:B------:R-:W-:Y:S04]  /*c810*/  BSSY B2, `(.L_x_1901) ;  /* 0x000002c000027945 */ /* 0x000fe80003800000 */
[----:B------:R-:W-:Y:S05]  /*c820*/  @P2 BRA `(.L_x_1902) ;  /* 0x0000000000a82947 */ /* 0x000fea0003800000 */
[----:B-12--5:R-:W1:Y:S01]  /*c830*/  LDS.128 R8, [R56+0xa000] ;  /* 0x00a0000038087984 */ /* 0x026e620000000c00 */
        /* <DEDUP_REMOVED lines=41> */
.L_x_1902:
[----:B------:R-:W-:Y:S05]  /*cad0*/  BSYNC B2 ;  /* 0x0000000000027941 */ /* 0x000fea0003800000 */
.L_x_1901:
        /* <DEDUP_REMOVED lines=43> */
.L_x_1896:
[----:B------:R-:W-:Y:S05]  /*cd90*/  BSYNC B1 ;  /* 0x0000000000017941 */ /* 0x000fea0003800000 */
.L_x_1895:
[----:B-1234-:R-:W-:-:S05]  /*cda0*/  VIADD R8, R218, 0x60 ;  /* 0x00000060da087836 */ /* 0x01efca0000000000 */
        /* <DEDUP_REMOVED lines=11> */
[----:B------:R-:W-:Y:S01]  /*ce60*/  SHF.R.U64 R35, R32, 0x10, R33 ;  /* 0x0000001020237819 */ /* 0x000fe20000001221 */
[--C-:B------:R-:W-:Y:S01]  /*ce70*/  HADD2.F32 R29, -RZ, R82.reuse.H0_H0 ;  /* 0x20000052ff1d7230 */ /* 0x100fe20000004100 */
[----:B------:R-:W-:Y:S01]  /*ce80*/  SHF.R.U64 R36, R30, 0x10, R31 ;  /* 0x000000101e247819 */ /* 0x000fe2000000121f */
[----:B------:R-:W-:Y:S01]  /*ce90*/  HADD2.F32 R82, -RZ, R82.H1_H1 ;  /* 0x30000052ff527230 */ /* 0x000fe20000004100 */
[----:B------:R-:W-:Y:S02]  /*cea0*/  SHF.R.U32.HI R32, RZ, 0x10, R33 ;  /* 0x00000010ff207819 */ /* 0x000fe40000011621 */
[----:B------:R-:W-:Y:S01]  /*ceb0*/  SHF.R.U32.HI R30, RZ, 0x10, R31 ;  /* 0x00000010ff1e7819 */ /* 0x000fe2000001161f */
[----:B------:R-:W-:Y:S02]  /*cec0*/  HADD2.F32 R31, -RZ, R83.H0_H0 ;  /* 0x20000053ff1f7230 */ /* 0x000fe40000004100 */
[----:B------:R-:W-:-:S02]  /*ced0*/  HADD2.F32 R32, -RZ, R32.H0_H0 ;  /* 0x20000020ff207230 */ /* 0x000fc40000004100 */
[----:B------:R-:W-:Y:S02]  /*cee0*/  HADD2.F32 R30, -RZ, R30.H0_H0 ;  /* 0x2000001eff1e7230 */ /* 0x000fe40000004100 */
[----:B------:R-:W-:Y:S02]  /*cef0*/  HADD2.F32 R83, -RZ, R83.H1_H1 ;  /* 0x30000053ff537230 */ /* 0x000fe40000004100 */
[--C-:B-1----:R-:W-:Y:S02]  /*cf00*/  HADD2.F32 R28, -RZ, R11.reuse.H1_H1 ;  /* 0x3000000bff1c7230 */ /* 0x102fe40000004100 */
[--C-:B------:R-:W-:Y:S02]  /*cf10*/  HADD2.F32 R3, -RZ, R8.reuse.H0_H0 ;  /* 0x20000008ff037230 */ /* 0x100fe40000004100 */
[----:B------:R-:W-:Y:S02]  /*cf20*/  HADD2.F32 R27, -RZ, R11.H0_H0 ;  /* 0x2000000bff1b7230 */ /* 0x000fe40000004100 */
[----:B------:R-:W-:Y:S01]  /*cf30*/  FMUL.FTZ R34, R28, R32 ;  /* 0x000000201c227220 */ /* 0x000fe20000410000 */
[----:B------:R-:W-:-:S02]  /*cf40*/  HADD2.F32 R8, -RZ, R8.H1_H1 ;  /* 0x30000008ff087230 */ /* 0x000fc40000004100 */
[-C--:B------:R-:W-:Y:S01]  /*cf50*/  FMUL.FTZ R33, R28, R30.reuse ;  /* 0x0000001e1c217220 */ /* 0x080fe20000410000 */
[--C-:B------:R-:W-:Y:S02]  /*cf60*/  HADD2.F32 R11, -RZ, R10.reuse.H0_H0 ;  /* 0x2000000aff0b7230 */ /* 0x100fe40000004100 */
[C---:B------:R-:W-:Y:S01]  /*cf70*/  FFMA.FTZ R34, R27.reuse, R30, -R34 ;  /* 0x0000001e1b227223 */ /* 0x040fe20000010822 */
[----:B------:R-:W-:Y:S02]  /*cf80*/  HADD2.F32 R26, -RZ, R10.H1_H1 ;  /* 0x3000000aff1a7230 */ /* 0x000fe40000004100 */
[C---:B------:R-:W-:Y:S01]  /*cf90*/  FMUL.FTZ R28, R8.reuse, R31 ;  /* 0x0000001f081c7220 */ /* 0x040fe20000410000 */
[--C-:B------:R-:W-:Y:S02]  /*cfa0*/  HADD2.F32 R10, -RZ, R9.reuse.H0_H0 ;  /* 0x20000009ff0a7230 */ /* 0x100fe40000004100 */
[----:B------:R-:W-:Y:S01]  /*cfb0*/  FFMA.FTZ R33, R27, R32, R33 ;  /* 0x000000201b217223 */ /* 0x000fe20000010021 */
[----:B------:R-:W-:Y:S01]  /*cfc0*/  FMUL.FTZ R30, R8, R29 ;  /* 0x0000001d081e7220 */ /* 0x000fe20000410000 */
[----:B------:R-:W-:-:S02]  /*cfd0*/  HADD2.F32 R9, -RZ, R9.H1_H1 ;  /* 0x30000009ff097230 */ /* 0x000fc40000004100 */
[C---:B------:R-:W-:Y:S01]  /*cfe0*/  FFMA.FTZ R28, R3.reuse, R29, -R28 ;  /* 0x0000001d031c7223 */ /* 0x040fe2000001081c */
[----:B------:R-:W-:Y:S02]  /*cff0*/  HADD2.F32 R27, -RZ, R35.H0_H0 ;  /* 0x20000023ff1b7230 */ /* 0x000fe40000004100 */
        /* <DEDUP_REMOVED lines=15> */
.L_x_1905:
[----:B------:R-:W-:Y:S05]  /*d0f0*/  BSYNC B1 ;  /* 0x0000000000017941 */ /* 0x000fea0003800000 */
.L_x_1904:
[----:B------:R-:W-:Y:S04]  /*d100*/  BSSY B1, `(.L_x_1906) ;  /* 0x000002c000017945 */ /* 0x000fe80003800000 */
[----:B------:R-:W-:Y:S05]  /*d110*/  @P1 BRA `(.L_x_1907) ;  /* 0x0000000000a81947 */ /* 0x000fea0003800000 */
[----:B-1---5:R-:W1:Y:S01]  /*d120*/  LDS.128 R8, [R37+0x7000] ;  /* 0x0070000025087984 */ /* 0x022e620000000c00 */
[----:B------:R-:W-:Y:S01]  /*d130*/  SHF.R.U32.HI R28, RZ, 0x10, R25 ;  /* 0x00000010ff1c7819 */ /* 0x000fe20000011619 */
[--C-:B------:R-:W-:Y:S01]  /*d140*/  HADD2.F32 R27, -RZ, R81.reuse.H0_H0 ;  /* 0x20000051ff1b7230 */ /* 0x100fe20000004100 */
[----:B------:R-:W-:Y:S01]  /*d150*/  SHF.R.U32.HI R26, RZ, 0x10, R21 ;  /* 0x00000010ff1a7819 */ /* 0x000fe20000011615 */
[----:B------:R-:W-:Y:S01]  /*d160*/  HADD2.F32 R81, -RZ, R81.H1_H1 ;  /* 0x30000051ff517230 */ /* 0x000fe20000004100 */
[----:B------:R-:W-:Y:S01]  /*d170*/  SHF.R.U64 R31, R24, 0x10, R25 ;  /* 0x00000010181f7819 */ /* 0x000fe20000001219 */
[----:B------:R-:W-:Y:S01]  /*d180*/  HADD2.F32 R28, -RZ, R28.H0_H0 ;  /* 0x2000001cff1c7230 */ /* 0x000fe20000004100 */
[----:B------:R-:W-:Y:S01]  /*d190*/  SHF.R.U64 R32, R20, 0x10, R21 ;  /* 0x0000001014207819 */ /* 0x000fe20000001215 */
[----:B------:R-:W-:Y:S02]  /*d1a0*/  HADD2.F32 R26, -RZ, R26.H0_H0 ;  /* 0x2000001aff1a7230 */ /* 0x000fe40000004100 */
[----:B------:R-:W-:-:S02]  /*d1b0*/  HADD2.F32 R25, -RZ, R80.H0_H0 ;  /* 0x20000050ff197230 */ /* 0x000fc40000004100 */
[----:B------:R-:W-:Y:S02]  /*d1c0*/  HADD2.F32 R80, -RZ, R80.H1_H1 ;  /* 0x30000050ff507230 */ /* 0x000fe40000004100 */
[--C-:B-1----:R-:W-:Y:S02]  /*d1d0*/  HADD2.F32 R24, -RZ, R11.reuse.H1_H1 ;  /* 0x3000000bff187230 */ /* 0x102fe40000004100 */
[--C-:B------:R-:W-:Y:S02]  /*d1e0*/  HADD2.F32 R3, -RZ, R8.reuse.H0_H0 ;  /* 0x20000008ff037230 */ /* 0x100fe40000004100 */
[----:B------:R-:W-:Y:S02]  /*d1f0*/  HADD2.F32 R21, -RZ, R11.H0_H0 ;  /* 0x2000000bff157230 */ /* 0x000fe40000004100 */
[C---:B------:R-:W-:Y:S01]  /*d200*/  FMUL.FTZ R30, R24.reuse, R28 ;  /* 0x0000001c181e7220 */ /* 0x040fe20000410000 */
[----:B------:R-:W-:Y:S02]  /*d210*/  HADD2.F32 R8, -RZ, R8.H1_H1 ;  /* 0x30000008ff087230 */ /* 0x000fe40000004100 */
[----:B------:R-:W-:Y:S01]  /*d220*/  FMUL.FTZ R29, R24, R26 ;  /* 0x0000001a181d7220 */ /* 0x000fe20000410000 */
[----:B------:R-:W-:-:S02]  /*d230*/  HADD2.F32 R11, -RZ, R10.H0_H0 ;  /* 0x2000000aff0b7230 */ /* 0x000fc40000004100 */
[C---:B------:R-:W-:Y:S01]  /*d240*/  FFMA.FTZ R30, R21.reuse, R26, -R30 ;  /* 0x0000001a151e7223 */ /* 0x040fe2000001081e */
[----:B------:R-:W-:Y:S02]  /*d250*/  HADD2.F32 R20, -RZ, R10.H1_H1 ;  /* 0x3000000aff147230 */ /* 0x000fe40000004100 */
[C---:B------:R-:W-:Y:S01]  /*d260*/  FMUL.FTZ R24, R8.reuse, R27 ;  /* 0x0000001b08187220 */ /* 0x040fe20000410000 */
[--C-:B------:R-:W-:Y:S02]  /*d270*/  HADD2.F32 R10, -RZ, R9.reuse.H0_H0 ;  /* 0x20000009ff0a7230 */ /* 0x100fe40000004100 */
[----:B------:R-:W-:Y:S01]  /*d280*/  FFMA.FTZ R29, R21, R28, R29 ;  /* 0x0000001c151d7223 */ /* 0x000fe2000001001d */
        /* <DEDUP_REMOVED lines=19> */
.L_x_1907:
[----:B------:R-:W-:Y:S05]  /*d3c0*/  BSYNC B1 ;  /* 0x0000000000017941 */ /* 0x000fea0003800000 */
.L_x_1906:
[----:B------:R-:W-:Y:S04]  /*d3d0*/  BSSY B1, `(.L_x_1908) ;  /* 0x000002c000017945 */ /* 0x000fe80003800000 */
[----:B------:R-:W-:Y:S05]  /*d3e0*/  @P2 BRA `(.L_x_1909) ;  /* 0x0000000000a82947 */ /* 0x000fea0003800000 */
[----:B-12--5:R-:W1:Y:S01]  /*d3f0*/  LDS.128 R8, [R37+0xb000] ;  /* 0x00b0000025087984 */ /* 0x026e620000000c00 */
        /* <DEDUP_REMOVED lines=8> */
[----:B------:R-:W-:-:S02]  /*d480*/  HADD2.F32 R15, -RZ, R78.H1_H1 ;  /* 0x3000004eff0f7230 */ /* 0x000fc40000004100 */
[----:B------:R-:W-:Y:S02]  /*d490*/  HADD2.F32 R78, -RZ, R78.H0_H0 ;  /* 0x2000004eff4e7230 */ /* 0x000fe40000004100 */
        /* <DEDUP_REMOVED lines=31> */
.L_x_1909:
[----:B------:R-:W-:Y:S05]  /*d690*/  BSYNC B1 ;  /* 0x0000000000017941 */ /* 0x000fea0003800000 */
.L_x_1908:
[----:B------:R-:W-:Y:S05]  /*d6a0*/  @P3 BRA `(.L_x_1903) ;  /* 0x0000004c00043947 */ /* 0x000fea0003800000 */
[----:B-123-5:R-:W1:Y:S01]  /*d6b0*/  LDS.128 R8, [R37+0xf000] ;  /* 0x00f0000025087984 */ /* 0x02ee620000000c00 */
        /* <DEDUP_REMOVED lines=9> */
[--C-:B-1----:R-:W-:Y:S02]  /*d750*/  HADD2.F32 R6, -RZ, R11.reuse.H0_H0 ;  /* 0x2000000bff067230 */ /* 0x102fe40000004100 */
[----:B------:R-:W-:Y:S02]  /*d760*/  HADD2.F32 R11, -RZ, R11.H1_H1 ;  /* 0x3000000bff0b7230 */ /* 0x000fe40000004100 */
[--C-:B------:R-:W-:Y:S02]  /*d770*/  HADD2.F32 R3, -RZ, R8.reuse.H0_H0 ;  /* 0x20000008ff037230 */ /* 0x100fe40000004100 */
[----:B------:R-:W-:Y:S02]  /*d780*/  HADD2.F32 R8, -RZ, R8.H1_H1 ;  /* 0x30000008ff087230 */ /* 0x000fe40000004100 */
[C---:B------:R-:W-:Y:S01]  /*d790*/  FMUL.FTZ R15, R11.reuse, R14 ;  /* 0x0000000e0b0f7220 */ /* 0x040fe20000410000 */
[----:B------:R-:W-:Y:S01]  /*d7a0*/  FMUL.FTZ R11, R11, R12 ;  /* 0x0000000c0b0b7220 */ /* 0x000fe20000410000 */
[----:B------:R-:W-:-:S02]  /*d7b0*/  HADD2.F32 R5, -RZ, R10.H0_H0 ;  /* 0x2000000aff057230 */ /* 0x000fc40000004100 */
[----:B------:R-:W-:Y:S01]  /*d7c0*/  FMUL.FTZ R20, R8, R13 ;  /* 0x0000000d08147220 */ /* 0x000fe20000410000 */
[----:B------:R-:W-:Y:S02]  /*d7d0*/  HADD2.F32 R10, -RZ, R10.H1_H1 ;  /* 0x3000000aff0a7230 */ /* 0x000fe40000004100 */
[C---:B------:R-:W-:Y:S01]  /*d7e0*/  FFMA.FTZ R15, R6.reuse, R12, -R15 ;  /* 0x0000000c060f7223 */ /* 0x040fe2000001080f */
[----:B------:R-:W-:Y:S01]  /*d7f0*/  FFMA.FTZ R14, R6, R14, R11 ;  /* 0x0000000e060e7223 */ /* 0x000fe2000001000b */
[--C-:B------:R-:W-:Y:S02]  /*d800*/  HADD2.F32 R4, -RZ, R9.reuse.H0_H0 ;  /* 0x20000009ff047230 */ /* 0x100fe40000004100 */
[-C--:B------:R-:W-:Y:S01]  /*d810*/  FMUL.FTZ R8, R8, R7.reuse ;  /* 0x0000000708087220 */ /* 0x080fe20000410000 */
[----:B------:R-:W-:Y:S01]  /*d820*/  FFMA.FTZ R20, R3, R7, -R20 ;  /* 0x0000000703147223 */ /* 0x000fe20000010814 */
[----:B------:R-:W-:Y:S02]  /*d830*/  HADD2.F32 R6, -RZ, R0.H1_H1 ;  /* 0x30000000ff067230 */ /* 0x000fe40000004100 */
[----:B------:R-:W-:Y:S01]  /*d840*/  FMUL.FTZ R12, R10, R23 ;  /* 0x000000170a0c7220 */ /* 0x000fe20000410000 */
[----:B------:R-:W-:-:S02]  /*d850*/  HADD2.F32 R9, -RZ, R9.H1_H1 ;  /* 0x30000009ff097230 */ /* 0x000fc40000004100 */
[----:B------:R-:W-:Y:S01]  /*d860*/  FFMA.FTZ R3, R3, R13, R8 ;  /* 0x0000000d03037223 */ /* 0x000fe20000010008 */
[----:B------:R-:W-:Y:S02]  /*d870*/  HADD2.F32 R7, -RZ, R21.H0_H0 ;  /* 0x20000015ff077230 */ /* 0x000fe40000004100 */
[-C--:B------:R-:W-:Y:S01]  /*d880*/  FMUL.FTZ R10, R10, R6.reuse ;  /* 0x000000060a0a7220 */ /* 0x080fe20000410000 */
[----:B------:R-:W-:Y:S02]  /*d890*/  HADD2.F32 R0, -RZ, R24.H0_H0 ;  /* 0x20000018ff007230 */ /* 0x000fe40000004100 */
[----:B------:R-:W-:Y:S01]  /*d8a0*/  FFMA.FTZ R6, R5, R6, -R12 ;  /* 0x0000000605067223 */ /* 0x000fe2000001080c */
[----:B------:R-:W-:Y:S01]  /*d8b0*/  FMUL.FTZ R11, R9, R7 ;  /* 0x00000007090b7220 */ /* 0x000fe20000410000 */
[----:B------:R-:W-:Y:S01]  /*d8c0*/  FFMA.FTZ R23, R5, R23, R10 ;  /* 0x0000001705177223 */ /* 0x000fe2000001000a */
[-C--:B------:R-:W-:Y:S02]  /*d8d0*/  FMUL.FTZ R8, R9, R0.reuse ;  /* 0x0000000009087220 */ /* 0x080fe40000410000 */
[----:B------:R-:W-:-:S02]  /*d8e0*/  FFMA.FTZ R5, R4, R0, -R11 ;  /* 0x0000000004057223 */ /* 0x000fc4000001080b */
[----:B------:R-:W-:Y:S01]  /*d8f0*/  FFMA.FTZ R8, R4, R7, R8 ;  /* 0x0000000704087223 */ /* 0x000fe20000010008 */
[----:B------:R-:W-:Y:S02]  /*d900*/  F2FP.F16.F32.PACK_AB R7, R14, R15 ;  /* 0x0000000f0e07723e */ /* 0x000fe400000000ff */
[----:B------:R-:W-:Y:S02]  /*d910*/  F2FP.F16.F32.PACK_AB R6, R23, R6 ;  /* 0x000000061706723e */ /* 0x000fe400000000ff */
[----:B------:R-:W-:Y:S02]  /*d920*/  F2FP.F16.F32.PACK_AB R4, R3, R20 ;  /* 0x000000140304723e */ /* 0x000fe400000000ff */
[----:B------:R-:W-:-:S05]  /*d930*/  F2FP.F16.F32.PACK_AB R5, R8, R5 ;  /* 0x000000050805723e */ /* 0x000fca00000000ff */
[----:B------:R4:W-:Y:S01]  /*d940*/  STS.128 [R37+0xf000], R4 ;  /* 0x00f0000425007388 */ /* 0x0009e20000000c00 */
[----:B------:R-:W-:Y:S05]  /*d950*/  BRA `(.L_x_1903) ;  /* 0x0000004800587947 */ /* 0x000fea0003800000 */
.L_x_1864:
[----:B------:R-:W0:Y:S01]  /*d960*/  LDC R83, c[0x0][0x448] ;  /* 0x00011200ff537b82 */ /* 0x000e220000000800 */
[----:B------:R-:W-:Y:S01]  /*d970*/  ULDC.64 UR4, c[0x0][0x3f8] ;  /* 0x0000fe0000047ab9 */ /* 0x000fe20000000a00 */
[----:B------:R-:W-:Y:S01]  /*d980*/  ULDC.64 UR6, c[0x0][0x408] ;  /* 0x0001020000067ab9 */ /* 0x000fe20000000a00 */
[----:B------:R-:W-:Y:S02]  /*d990*/  IMAD.MOV.U32 R25, RZ, RZ, R23 ;  /* 0x000000ffff197224 */ /* 0x000fe400078e0017 */
[----:B------:R-:W-:Y:S01]  /*d9a0*/  IMAD.MOV.U32 R27, RZ, RZ, R29 ;  /* 0x000000ffff1b7224 */ /* 0x000fe200078e001d */
[----:B0-----:R-:W-:-:S13]  /*d9b0*/  ISETP.NE.AND P0, PT, R83, 0x1, PT ;  /* 0x000000015300780c */ /* 0x001fda0003f05270 */
[----:B------:R-:W0:Y:S08]  /*d9c0*/  @P0 LDC R0, c[0x0][0x44c] ;  /* 0x00011300ff000b82 */ /* 0x000e300000000800 */
[----:B------:R-:W1:Y:S01]  /*d9d0*/  @P0 LDC R5, c[0x0][0x450] ;  /* 0x00011400ff050b82 */ /* 0x000e620000000800 */
[----:B0-----:R-:W-:-:S05]  /*d9e0*/  @P0 IMAD.HI.U32 R0, R3, R0, RZ ;  /* 0x0000000003000227 */ /* 0x001fca00078e00ff */
[----:B-1----:R-:W-:-:S04]  /*d9f0*/  @P0 SHF.R.U32.HI R3, RZ, R5, R0 ;  /* 0x00000005ff030219 */ /* 0x002fc80000011600 */
[----:B------:R-:W-:Y:S01]  /*da00*/  SHF.R.S32.HI R0, RZ, 0x1f, R3 ;  /* 0x0000001fff007819 */ /* 0x000fe20000011403 */
[----:B------:R-:W-:-:S04]  /*da10*/  IMAD.WIDE.U32 R24, R3, UR4, R24 ;  /* 0x0000000403187c25 */ /* 0x000fc8000f8e0018 */
[C---:B------:R-:W-:Y:S02]  /*da20*/  IMAD R4, R0.reuse, UR4, RZ ;  /* 0x0000000400047c24 */ /* 0x040fe4000f8e02ff */
[----:B------:R-:W-:Y:S02]  /*da30*/  IMAD R0, R0, UR6, RZ ;  /* 0x0000000600007c24 */ /* 0x000fe4000f8e02ff */
[C---:B------:R-:W-:Y:S01]  /*da40*/  IMAD R5, R3.reuse, UR5, R4 ;  /* 0x0000000503057c24 */ /* 0x040fe2000f8e0204 */
[----:B------:R-:W-:Y:S01]  /*da50*/  ULDC.64 UR4, c[0x0][0x3e8] ;  /* 0x0000fa0000047ab9 */ /* 0x000fe20000000a00 */
[----:B------:R-:W-:-:S03]  /*da60*/  IMAD.WIDE.U32 R26, R3, UR6, R26 ;  /* 0x00000006031a7c25 */ /* 0x000fc6000f8e001a */
[----:B------:R-:W-:Y:S01]  /*da70*/  IADD3 R5, R25, R5, RZ ;  /* 0x0000000519057210 */ /* 0x000fe20007ffe0ff */
[----:B------:R-:W-:Y:S01]  /*da80*/  IMAD R7, R3, UR7, R0 ;  /* 0x0000000703077c24 */ /* 0x000fe2000f8e0200 */
[----:B------:R-:W-:Y:S01]  /*da90*/  ULDC.64 UR6, c[0x0][0x400] ;  /* 0x0001000000067ab9 */ /* 0x000fe20000000a00 */
[----:B------:R-:W-:Y:S01]  /*daa0*/  LEA R3, P0, R24, UR4, 0x1 ;  /* 0x0000000418037c11 */ /* 0x000fe2000f8008ff */
[----:B------:R-:W-:Y:S01]  /*dab0*/  UMOV UR4, 0xffffffff ;  /* 0xffffffff00047882 */ /* 0x000fe20000000000 */
[----:B------:R-:W-:Y:S01]  /*dac0*/  IMAD.IADD R7, R27, 0x1, R7 ;  /* 0x000000011b077824 */ /* 0x000fe200078e0207 */
[----:B------:R-:W-:Y:S02]  /*dad0*/  LEA R0, P1, R26, UR6, 0x1 ;  /* 0x000000061a007c11 */ /* 0x000fe4000f8208ff */
[----:B------:R-:W-:Y:S02]  /*dae0*/  LEA.HI.X R6, R24, UR5, R5, 0x1, P0 ;  /* 0x0000000518067c11 */ /* 0x000fe400080f0c05 */
[----:B------:R-:W-:Y:S01]  /*daf0*/  LEA.HI.X R7, R26, UR7, R7, 0x1, P1 ;  /* 0x000000071a077c11 */ /* 0x000fe200088f0c07 */
[----:B------:R-:W-:Y:S08]  /*db00*/  BRA.DIV UR4, `(.L_x_1910) ;  /* 0x000001e204047947 */ /* 0x000ff0000b800000 */
[----:B------:R0:W1:Y:S04]  /*db10*/  SHFL.IDX PT, R5, R6, RZ, 0x181f ;  /* 0x00181fff06057589 */ /* 0x00006800000e0000 */
[----:B------:R0:W2:Y:S04]  /*db20*/  SHFL.IDX PT, R4, R3, RZ, 0x181f ;  /* 0x00181fff03047589 */ /* 0x0000a800000e0000 */
[----:B------:R0:W3:Y:S04]  /*db30*/  SHFL.IDX PT, R9, R7, RZ, 0x181f ;  /* 0x00181fff07097589 */ /* 0x0000e800000e0000 */
[----:B------:R0:W4:Y:S02]  /*db40*/  SHFL.IDX PT, R14, R0, RZ, 0x181f ;  /* 0x00181fff000e7589 */ /* 0x00012400000e0000 */
.L_x_2271:
        /* <DEDUP_REMOVED lines=14> */
[----:B--2---:R-:W-:Y:S01]  /*dc30*/  IMAD.MOV.U32 R12, RZ, RZ, R4 ;  /* 0x000000ffff0c7224 */ /* 0x004fe200078e0004 */
[----:B------:R-:W-:Y:S01]  /*dc40*/  ISETP.GE.AND P2, PT, R18, UR4, PT ;  /* 0x0000000412007c0c */ /* 0x000fe2000bf46270 */
[----:B-1----:R-:W-:Y:S01]  /*dc50*/  IMAD.MOV.U32 R13, RZ, RZ, R5 ;  /* 0x000000ffff0d7224 */ /* 0x002fe200078e0005 */
[----:B------:R-:W-:Y:S02]  /*dc60*/  ISETP.GE.AND P3, PT, R226, UR4, PT ;  /* 0x00000004e2007c0c */ /* 0x000fe4000bf66270 */
[----:B------:R-:W-:Y:S02]  /*dc70*/  CS2R R56, SRZ ;  /* 0x0000000000387805 */ /* 0x000fe4000001ff00 */
[----:B------:R-:W-:-:S07]  /*dc80*/  CS2R R58, SRZ ;  /* 0x00000000003a7805 */ /* 0x000fce000001ff00 */
[C---:B------:R-:W-:Y:S01]  /*dc90*/  @!P2 IMAD.SHL.U32 R15, R18.reuse, 0x2, RZ ;  /* 0x00000002120fa824 */ /* 0x040fe200078e00ff */
[----:B------:R-:W-:-:S04]  /*dca0*/  @!P2 SHF.L.U64.HI R20, R18, 0x1, R19 ;  /* 0x000000011214a819 */ /* 0x000fc80000010213 */
[----:B------:R-:W-:Y:S02]  /*dcb0*/  @!P2 IADD3 R4, P0, R4, R15, RZ ;  /* 0x0000000f0404a210 */ /* 0x000fe40007f1e0ff */
[----:B------:R-:W-:Y:S02]  /*dcc0*/  CS2R R68, SRZ ;  /* 0x0000000000447805 */ /* 0x000fe4000001ff00 */
[----:B------:R-:W-:Y:S02]  /*dcd0*/  CS2R R70, SRZ ;  /* 0x0000000000467805 */ /* 0x000fe4000001ff00 */
[----:B------:R-:W-:Y:S02]  /*dce0*/  CS2R R60, SRZ ;  /* 0x00000000003c7805 */ /* 0x000fe4000001ff00 */
[----:B------:R-:W-:Y:S02]  /*dcf0*/  CS2R R62, SRZ ;  /* 0x00000000003e7805 */ /* 0x000fe4000001ff00 */
[----:B------:R-:W-:-:S02]  /*dd00*/  CS2R R66, SRZ ;  /* 0x0000000000427805 */ /* 0x000fc4000001ff00 */
[----:B------:R-:W-:Y:S01]  /*dd10*/  CS2R R64, SRZ ;  /* 0x0000000000407805 */ /* 0x000fe2000001ff00 */
[----:B------:R-:W-:-:S05]  /*dd20*/  @!P2 IMAD.X R5, R5, 0x1, R20, P0 ;  /* 0x000000010505a824 */ /* 0x000fca00000e0614 */
[----:B------:R1:W5:Y:S01]  /*dd30*/  @!P2 LD.E.128 R60, desc[UR60][R4.64] ;  /* 0x0000003c043ca980 */ /* 0x000362000c101d00 */
[----:B---3--:R-:W-:Y:S02]  /*dd40*/  @!P3 SHF.L.U32 R11, R8, 0x3, RZ ;  /* 0x00000003080bb819 */ /* 0x008fe400000006ff */
[----:B----4-:R-:W-:Y:S01]  /*dd50*/  @!P2 IADD3 R8, P1, R14, R15, RZ ;  /* 0x0000000f0e08a210 */ /* 0x010fe20007f3e0ff */
[----:B------:R-:W-:Y:S02]  /*dd60*/  IMAD.MOV.U32 R15, RZ, RZ, R9 ;  /* 0x000000ffff0f7224 */ /* 0x000fe400078e0009 */
[----:B------:R-:W-:-:S04]  /*dd70*/  @!P3 IMAD.WIDE R12, R11, 0x2, R12 ;  /* 0x000000020b0cb825 */ /* 0x000fc800078e020c */
[----:B------:R-:W-:Y:S01]  /*dd80*/  @!P3 IMAD.WIDE R14, R11, 0x2, R14 ;  /* 0x000000020b0eb825 */ /* 0x000fe200078e020e */
[----:B------:R1:W5:Y:S03]  /*dd90*/  @!P3 LD.E.128 R56, desc[UR60][R12.64] ;  /* 0x0000003c0c38b980 */ /* 0x000366000c101d00 */
[----:B------:R-:W-:Y:S01]  /*dda0*/  @!P2 IMAD.X R9, R9, 0x1, R20, P1 ;  /* 0x000000010909a824 */ /* 0x000fe200008e0614 */
[----:B------:R1:W5:Y:S04]  /*ddb0*/  @!P3 LD.E.128 R68, desc[UR60][R14.64] ;  /* 0x0000003c0e44b980 */ /* 0x000368000c101d00 */
[----:B------:R1:W5:Y:S02]  /*ddc0*/  @!P2 LD.E.128 R64, desc[UR60][R8.64] ;  /* 0x0000003c0840a980 */ /* 0x000364000c101d00 */
.L_x_1912:
[----:B------:R-:W-:Y:S05]  /*ddd0*/  BSYNC B1 ;  /* 0x0000000000017941 */ /* 0x000fea0003800000 */
.L_x_1911:
[----:B-12--5:R-:W-:Y:S01]  /*dde0*/  IMAD.MOV.U32 R4, RZ, RZ, R68 ;  /* 0x000000ffff047224 */ /* 0x026fe200078e0044 */
[----:B------:R-:W-:Y:S01]  /*ddf0*/  MOV R5, R69 ;  /* 0x0000004500057202 */ /* 0x000fe20000000f00 */
[----:B------:R-:W-:Y:S01]  /*de00*/  IMAD.MOV.U32 R8, RZ, RZ, R66 ;  /* 0x000000ffff087224 */ /* 0x000fe200078e0042 */
[----:B------:R-:W-:Y:S01]  /*de10*/  UMOV UR4, 0xffffffff ;  /* 0xffffffff00047882 */ /* 0x000fe20000000000 */
[----:B---3--:R-:W-:Y:S01]  /*de20*/  IMAD.MOV.U32 R9, RZ, RZ, R67 ;  /* 0x000000ffff097224 */ /* 0x008fe200078e0043 */
[----:B------:R-:W-:Y:S01]  /*de30*/  PRMT R105, R4, 0x7610, R105 ;  /* 0x0000761004697816 */ /* 0x000fe20000000069 */
[----:B------:R-:W-:Y:S01]  /*de40*/  IMAD.MOV.U32 R4, RZ, RZ, R64 ;  /* 0x000000ffff047224 */ /* 0x000fe200078e0040 */
[----:B------:R-:W-:Y:S01]  /*de50*/  PRMT R109, R5, 0x7610, R109 ;  /* 0x00007610056d7816 */ /* 0x000fe2000000006d */
[----:B------:R-:W-:Y:S01]  /*de60*/  IMAD.MOV.U32 R5, RZ, RZ, R65 ;  /* 0x000000ffff057224 */ /* 0x000fe200078e0041 */
[----:B------:R-:W-:Y:S02]  /*de70*/  PRMT R112, R112, 0x5410, R8 ;  /* 0x0000541070707816 */ /* 0x000fe40000000008 */
[----:B------:R-:W-:-:S02]  /*de80*/  CS2R R52, SRZ ;  /* 0x0000000000347805 */ /* 0x000fc4000001ff00 */
        /* <DEDUP_REMOVED lines=20> */
[----:B------:R-:W-:Y:S02]  /*dfd0*/  PRMT R107, R107, 0x5410, R8 ;  /* 0x000054106b6b7816 */ /* 0x000fe40000000008 */
[----:B------:R-:W-:Y:S01]  /*dfe0*/  PRMT R108, R4, 0x5410, R9 ;  /* 0x00005410046c7816 */ /* 0x000fe20000000009 */
[----:B------:R-:W-:Y:S06]  /*dff0*/  BRA.DIV UR4, `(.L_x_1913) ;  /* 0x000001de04387947 */ /* 0x000fec000b800000 */
[----:B------:R1:W2:Y:S04]  /*e000*/  SHFL.IDX PT, R5, R6, 0x1, 0x181f ;  /* 0x00381f0006057f89 */ /* 0x0002a800000e0000 */
[----:B------:R1:W3:Y:S04]  /*e010*/  SHFL.IDX PT, R4, R3, 0x1, 0x181f ;  /* 0x00381f0003047f89 */ /* 0x0002e800000e0000 */
[----:B------:R1:W0:Y:S04]  /*e020*/  SHFL.IDX PT, R9, R7, 0x1, 0x181f ;  /* 0x00381f0007097f89 */ /* 0x00022800000e0000 */
[----:B----4-:R1:W4:Y:S02]  /*e030*/  SHFL.IDX PT, R14, R0, 0x1, 0x181f ;  /* 0x00381f00000e7f89 */ /* 0x01032400000e0000 */
.L_x_2277:
[----:B------:R-:W-:Y:S01]  /*e040*/  IADD3 R8, R10, 0x20, RZ ;  /* 0x000000200a087810 */ /* 0x000fe20007ffe0ff */
        /* <DEDUP_REMOVED lines=8> */
[----:B------:R-:W-:-:S03]  /*e0d0*/  CS2R R42, SRZ ;  /* 0x00000000002a7805 */ /* 0x000fc6000001ff00 */
[----:B------:R-:W-:Y:S05]  /*e0e0*/  @P0 BRA `(.L_x_1915) ;  /* 0x0000000000700947 */ /* 0x000fea0003800000 */
[----:B------:R-:W4:Y:S01]  /*e0f0*/  LDL R15, [R1+0x5c] ;  /* 0x00005c00010f7983 */ /* 0x000f220000100800 */
[----:B------:R-:W-:Y:S01]  /*e100*/  ULDC UR4, c[0x0][0x3f4] ;  /* 0x0000fd0000047ab9 */ /* 0x000fe20000000800 */
[----:B---3--:R-:W-:Y:S01]  /*e110*/  IMAD.MOV.U32 R12, RZ, RZ, R4 ;  /* 0x000000ffff0c7224 */ /* 0x008fe200078e0004 */
[----:B------:R-:W-:Y:S01]  /*e120*/  ISETP.GE.AND P2, PT, R18, UR4, PT ;  /* 0x0000000412007c0c */ /* 0x000fe2000bf46270 */
[----:B--2---:R-:W-:Y:S01]  /*e130*/  IMAD.MOV.U32 R13, RZ, RZ, R5 ;  /* 0x000000ffff0d7224 */ /* 0x004fe200078e0005 */
[----:B------:R-:W-:Y:S02]  /*e140*/  ISETP.GE.AND P3, PT, R226, UR4, PT ;  /* 0x00000004e2007c0c */ /* 0x000fe4000bf66270 */
[----:B------:R-:W-:Y:S02]  /*e150*/  CS2R R40, SRZ ;  /* 0x0000000000287805 */ /* 0x000fe4000001ff00 */
[----:B------:R-:W-:-:S07]  /*e160*/  CS2R R42, SRZ ;  /* 0x00000000002a7805 */ /* 0x000fce000001ff00 */
[C---:B------:R-:W-:Y:S01]  /*e170*/  @!P2 IMAD.SHL.U32 R11, R18.reuse, 0x2, RZ ;  /* 0x00000002120ba824 */ /* 0x040fe200078e00ff */
[----:B------:R-:W-:-:S04]  /*e180*/  @!P2 SHF.L.U64.HI R20, R18, 0x1, R19 ;  /* 0x000000011214a819 */ /* 0x000fc80000010213 */
[-C--:B------:R-:W-:Y:S02]  /*e190*/  @!P2 IADD3 R4, P0, R4, R11.reuse, RZ ;  /* 0x0000000b0404a210 */ /* 0x080fe40007f1e0ff */
[----:B----4-:R-:W-:Y:S02]  /*e1a0*/  @!P2 IADD3 R8, P1, R14, R11, RZ ;  /* 0x0000000b0e08a210 */ /* 0x010fe40007f3e0ff */
[----:B------:R-:W-:Y:S02]  /*e1b0*/  CS2R R48, SRZ ;  /* 0x0000000000307805 */ /* 0x000fe4000001ff00 */
[----:B------:R-:W-:Y:S02]  /*e1c0*/  CS2R R50, SRZ ;  /* 0x0000000000327805 */ /* 0x000fe4000001ff00 */
[----:B------:R-:W-:Y:S02]  /*e1d0*/  CS2R R44, SRZ ;  /* 0x00000000002c7805 */ /* 0x000fe4000001ff00 */
[----:B------:R-:W-:-:S02]  /*e1e0*/  CS2R R46, SRZ ;  /* 0x00000000002e7805 */ /* 0x000fc4000001ff00 */
[----:B------:R-:W-:Y:S02]  /*e1f0*/  CS2R R52, SRZ ;  /* 0x0000000000347805 */ /* 0x000fe4000001ff00 */
[----:B------:R-:W-:Y:S01]  /*e200*/  CS2R R54, SRZ ;  /* 0x0000000000367805 */ /* 0x000fe2000001ff00 */
[----:B------:R-:W-:-:S05]  /*e210*/  @!P2 IMAD.X R5, R5, 0x1, R20, P0 ;  /* 0x000000010505a824 */ /* 0x000fca00000e0614 */
[----:B------:R2:W5:Y:S01]  /*e220*/  @!P2 LD.E.128 R44, desc[UR60][R4.64] ;  /* 0x0000003c042ca980 */ /* 0x000562000c101d00 */
[----:B------:R-:W-:Y:S01]  /*e230*/  @!P3 IMAD.SHL.U32 R21, R15, 0x8, RZ ;  /* 0x000000080f15b824 */ /* 0x000fe200078e00ff */
[----:B0-----:R-:W-:Y:S01]  /*e240*/  MOV R15, R9 ;  /* 0x00000009000f7202 */ /* 0x001fe20000000f00 */
[----:B------:R-:W-:Y:S02]  /*e250*/  @!P2 IMAD.X R9, R9, 0x1, R20, P1 ;  /* 0x000000010909a824 */ /* 0x000fe400008e0614 */
[----:B------:R-:W-:-:S03]  /*e260*/  @!P3 IMAD.WIDE R12, R21, 0x2, R12 ;  /* 0x00000002150cb825 */ /* 0x000fc600078e020c */
[----:B------:R2:W5:Y:S01]  /*e270*/  @!P2 LD.E.128 R52, desc[UR60][R8.64] ;  /* 0x0000003c0834a980 */ /* 0x000562000c101d00 */
[----:B------:R-:W-:-:S03]  /*e280*/  @!P3 IMAD.WIDE R14, R21, 0x2, R14 ;  /* 0x00000002150eb825 */ /* 0x000fc600078e020e */
[----:B------:R2:W5:Y:S04]  /*e290*/  @!P3 LD.E.128 R40, desc[UR60][R12.64] ;  /* 0x0000003c0c28b980 */ /* 0x000568000c101d00 */
[----:B------:R2:W5:Y:S02]  /*e2a0*/  @!P3 LD.E.128 R48, desc[UR60][R14.64] ;  /* 0x0000003c0e30b980 */ /* 0x000564000c101d00 */
.L_x_1915:
[----:B------:R-:W-:Y:S05]  /*e2b0*/  BSYNC B1 ;  /* 0x0000000000017941 */ /* 0x000fea0003800000 */
.L_x_1914:
[----:B--23-5:R-:W-:Y:S01]  /*e2c0*/  IMAD.MOV.U32 R4, RZ, RZ, R52 ;  /* 0x000000ffff047224 */ /* 0x02cfe200078e0034 */
[----:B------:R-:W-:Y:S01]  /*e2d0*/  MOV R8, R54 ;  /* 0x0000003600087202 */ /* 0x000fe20000000f00 */
[----:B------:R-:W-:Y:S01]  /*e2e0*/  IMAD.MOV.U32 R5, RZ, RZ, R53 ;  /* 0x000000ffff057224 */ /* 0x000fe200078e0035 */
[----:B------:R-:W-:Y:S01]  /*e2f0*/  UMOV UR4, 0xffffffff ;  /* 0xffffffff00047882 */ /* 0x000fe20000000000 */
[----:B0-----:R-:W-:-:S03]  /*e300*/  IMAD.MOV.U32 R9, RZ, RZ, R55 ;  /* 0x000000ffff097224 */ /* 0x001fc600078e0037 */
        /* <DEDUP_REMOVED lines=25> */
.L_x_2283:
        /* <DEDUP_REMOVED lines=14> */
[----:B---3--:R-:W-:Y:S01]  /*e580*/  MOV R12, R4 ;  /* 0x00000004000c7202 */ /* 0x008fe20000000f00 */
[----:B--2---:R-:W-:Y:S01]  /*e590*/  IMAD.MOV.U32 R13, RZ, RZ, R5 ;  /* 0x000000ffff0d7224 */ /* 0x004fe200078e0005 */
[----:B------:R-:W-:Y:S02]  /*e5a0*/  ISETP.GE.AND P2, PT, R18, UR4, PT ;  /* 0x0000000412007c0c */ /* 0x000fe4000bf46270 */
[----:B------:R-:W-:Y:S02]  /*e5b0*/  CS2R R24, SRZ ;  /* 0x0000000000187805 */ /* 0x000fe4000001ff00 */
[----:B------:R-:W-:Y:S02]  /*e5c0*/  ISETP.GE.AND P3, PT, R226, UR4, PT ;  /* 0x00000004e2007c0c */ /* 0x000fe4000bf66270 */
[----:B------:R-:W-:-:S07]  /*e5d0*/  CS2R R26, SRZ ;  /* 0x00000000001a7805 */ /* 0x000fce000001ff00 */
[C---:B------:R-:W-:Y:S01]  /*e5e0*/  @!P2 IMAD.SHL.U32 R11, R18.reuse, 0x2, RZ ;  /* 0x00000002120ba824 */ /* 0x040fe200078e00ff */
[----:B------:R-:W-:-:S04]  /*e5f0*/  @!P2 SHF.L.U64.HI R28, R18, 0x1, R19 ;  /* 0x00000001121ca819 */ /* 0x000fc80000010213 */
[-C--:B0-----:R-:W-:Y:S02]  /*e600*/  @!P2 IADD3 R8, P1, R14, R11.reuse, RZ ;  /* 0x0000000b0e08a210 */ /* 0x081fe40007f3e0ff */
[----:B------:R-:W-:Y:S02]  /*e610*/  @!P2 IADD3 R4, P0, R4, R11, RZ ;  /* 0x0000000b0404a210 */ /* 0x000fe40007f1e0ff */
[----:B------:R-:W-:Y:S02]  /*e620*/  CS2R R32, SRZ ;  /* 0x0000000000207805 */ /* 0x000fe4000001ff00 */
[----:B------:R-:W-:Y:S02]  /*e630*/  CS2R R34, SRZ ;  /* 0x0000000000227805 */ /* 0x000fe4000001ff00 */
[----:B------:R-:W-:Y:S02]  /*e640*/  CS2R R30, SRZ ;  /* 0x00000000001e7805 */ /* 0x000fe4000001ff00 */
[----:B------:R-:W-:-:S02]  /*e650*/  @!P2 IADD3.X R5, R5, R28, RZ, P0, !PT ;  /* 0x0000001c0505a210 */ /* 0x000fc400007fe4ff */
[----:B------:R-:W-:Y:S02]  /*e660*/  CS2R R36, SRZ ;  /* 0x0000000000247805 */ /* 0x000fe4000001ff00 */
[----:B------:R-:W-:Y:S01]  /*e670*/  CS2R R38, SRZ ;  /* 0x0000000000267805 */ /* 0x000fe2000001ff00 */
[----:B----4-:R-:W-:Y:S02]  /*e680*/  @!P3 IMAD.SHL.U32 R23, R15, 0x8, RZ ;  /* 0x000000080f17b824 */ /* 0x010fe400078e00ff */
[----:B------:R-:W-:Y:S02]  /*e690*/  IMAD.MOV.U32 R15, RZ, RZ, R9 ;  /* 0x000000ffff0f7224 */ /* 0x000fe400078e0009 */
[----:B------:R-:W-:Y:S01]  /*e6a0*/  @!P2 IMAD.X R9, R9, 0x1, R28, P1 ;  /* 0x000000010909a824 */ /* 0x000fe200008e061c */
[----:B------:R-:W-:Y:S01]  /*e6b0*/  CS2R R28, SRZ ;  /* 0x00000000001c7805 */ /* 0x000fe2000001ff00 */
[----:B------:R-:W-:-:S03]  /*e6c0*/  @!P3 IMAD.WIDE R20, R23, 0x2, R12 ;  /* 0x000000021714b825 */ /* 0x000fc600078e020c */
[----:B------:R0:W5:Y:S01]  /*e6d0*/  @!P2 LD.E.128 R36, desc[UR60][R8.64] ;  /* 0x0000003c0824a980 */ /* 0x000162000c101d00 */
[----:B------:R-:W-:-:S03]  /*e6e0*/  @!P3 IMAD.WIDE R12, R23, 0x2, R14 ;  /* 0x00000002170cb825 */ /* 0x000fc600078e020e */
[----:B------:R0:W5:Y:S04]  /*e6f0*/  @!P3 LD.E.128 R24, desc[UR60][R20.64] ;  /* 0x0000003c1418b980 */ /* 0x000168000c101d00 */
[----:B------:R0:W5:Y:S04]  /*e700*/  @!P3 LD.E.128 R32, desc[UR60][R12.64] ;  /* 0x0000003c0c20b980 */ /* 0x000168000c101d00 */
[----:B------:R0:W5:Y:S02]  /*e710*/  @!P2 LD.E.128 R28, desc[UR60][R4.64] ;  /* 0x0000003c041ca980 */ /* 0x000164000c101d00 */
.L_x_1918:
[----:B------:R-:W-:Y:S05]  /*e720*/  BSYNC B1 ;  /* 0x0000000000017941 */ /* 0x000fea0003800000 */
.L_x_1917:
        /* <DEDUP_REMOVED lines=24> */
[----:B------:R-:W-:-:S04]  /*e8b0*/  CS2R R4, SRZ ;  /* 0x0000000000047805 */ /* 0x000fc8000001ff00 */
[----:B------:R-:W-:Y:S01]  /*e8c0*/  PRMT R87, R8, 0x5410, R9 ;  /* 0x0000541008577816 */ /* 0x000fe20000000009 */
[----:B------:R-:W-:Y:S06]  /*e8d0*/  BRA.DIV UR4, `(.L_x_1919) ;  /* 0x000001d604e07947 */ /* 0x000fec000b800000 */
[----:B------:R0:W2:Y:S04]  /*e8e0*/  SHFL.IDX PT, R21, R6, 0x3, 0x181f ;  /* 0x00781f0006157f89 */ /* 0x0000a800000e0000 */
[----:B------:R0:W3:Y:S04]  /*e8f0*/  SHFL.IDX PT, R20, R3, 0x3, 0x181f ;  /* 0x00781f0003147f89 */ /* 0x0000e800000e0000 */
[----:B------:R0:W0:Y:S04]  /*e900*/  SHFL.IDX PT, R23, R7, 0x3, 0x181f ;  /* 0x00781f0007177f89 */ /* 0x00002800000e0000 */
[----:B-1--4-:R-:W1:Y:S02]  /*e910*/  SHFL.IDX PT, R0, R0, 0x3, 0x181f ;  /* 0x00781f0000007f89 */ /* 0x012e6400000e0000 */
.L_x_2289:
[----:B------:R-:W4:Y:S01]  /*e920*/  LDL R12, [R1+0x68] ;  /* 0x00006800010c7983 */ /* 0x000f220000100800 */
[----:B------:R-:W-:Y:S01]  /*e930*/  VIADD R10, R10, 0x60 ;  /* 0x000000600a0a7836 */ /* 0x000fe20000000000 */
[----:B------:R-:W-:Y:S01]  /*e940*/  BSSY B1, `(.L_x_1920) ;  /* 0x000002b000017945 */ /* 0x000fe20003800000 */
[----:B0-----:R-:W-:Y:S02]  /*e950*/  CS2R R6, SRZ ;  /* 0x0000000000067805 */ /* 0x001fe4000001ff00 */
        /* <DEDUP_REMOVED lines=22> */
[----:B------:R-:W-:Y:S02]  /*eac0*/  @!P2 IADD3 R20, P0, R20, R77, RZ ;  /* 0x0000004d1414a210 */ /* 0x000fe40007f1e0ff */
[----:B------:R-:W-:Y:S02]  /*ead0*/  CS2R R8, SRZ ;  /* 0x0000000000087805 */ /* 0x000fe4000001ff00 */
[----:B------:R-:W-:Y:S02]  /*eae0*/  CS2R R10, SRZ ;  /* 0x00000000000a7805 */ /* 0x000fe4000001ff00 */
[----:B------:R-:W-:Y:S02]  /*eaf0*/  CS2R R12, SRZ ;  /* 0x00000000000c7805 */ /* 0x000fe4000001ff00 */
[----:B------:R-:W-:Y:S01]  /*eb00*/  CS2R R14, SRZ ;  /* 0x00000000000e7805 */ /* 0x000fe2000001ff00 */
[----:B------:R-:W-:-:S05]  /*eb10*/  @!P2 IMAD.X R21, R21, 0x1, R6, P0 ;  /* 0x000000011515a824 */ /* 0x000fca00000e0606 */
[----:B------:R0:W5:Y:S01]  /*eb20*/  @!P2 LD.E.128 R12, desc[UR60][R20.64] ;  /* 0x0000003c140ca980 */ /* 0x000162000c101d00 */
[----:B----4-:R-:W-:Y:S01]  /*eb30*/  @!P3 IMAD.SHL.U32 R79, R76, 0x8, RZ ;  /* 0x000000084c4fb824 */ /* 0x010fe200078e00ff */
[----:B-1----:R-:W-:-:S03]  /*eb40*/  @!P2 IADD3 R76, P1, R0, R77, RZ ;  /* 0x0000004d004ca210 */ /* 0x002fc60007f3e0ff */
[----:B------:R-:W-:Y:S01]  /*eb50*/  @!P3 IMAD.WIDE R80, R79, 0x2, R4 ;  /* 0x000000024f50b825 */ /* 0x000fe200078e0204 */
[----:B------:R-:W-:-:S03]  /*eb60*/  MOV R5, R23 ;  /* 0x0000001700057202 */ /* 0x000fc60000000f00 */
[----:B------:R-:W-:Y:S01]  /*eb70*/  IMAD.MOV.U32 R4, RZ, RZ, R0 ;  /* 0x000000ffff047224 */ /* 0x000fe200078e0000 */
[----:B------:R0:W5:Y:S01]  /*eb80*/  @!P3 LD.E.128 R72, desc[UR60][R80.64] ;  /* 0x0000003c5048b980 */ /* 0x000162000c101d00 */
[----:B------:R-:W-:Y:S01]  /*eb90*/  @!P2 IMAD.X R77, R23, 0x1, R6, P1 ;  /* 0x00000001174da824 */ /* 0x000fe200008e0606 */
[----:B------:R-:W-:Y:S01]  /*eba0*/  CS2R R6, SRZ ;  /* 0x0000000000067805 */ /* 0x000fe2000001ff00 */
[----:B------:R-:W-:Y:S01]  /*ebb0*/  @!P3 IMAD.WIDE R78, R79, 0x2, R4 ;  /* 0x000000024f4eb825 */ /* 0x000fe200078e0204 */
[----:B------:R-:W-:-:S04]  /*ebc0*/  CS2R R4, SRZ ;  /* 0x0000000000047805 */ /* 0x000fc8000001ff00 */
[----:B------:R0:W5:Y:S04]  /*ebd0*/  @!P3 LD.E.128 R8, desc[UR60][R78.64] ;  /* 0x0000003c4e08b980 */ /* 0x000168000c101d00 */
[----:B------:R0:W5:Y:S02]  /*ebe0*/  @!P2 LD.E.128 R4, desc[UR60][R76.64] ;  /* 0x0000003c4c04a980 */ /* 0x000164000c101d00 */
.L_x_1921:
[----:B------:R-:W-:Y:S05]  /*ebf0*/  BSYNC B1 ;  /* 0x0000000000017941 */ /* 0x000fea0003800000 */
.L_x_1920:
[----:B0-----:R-:W4:Y:S01]  /*ec00*/  LDL R77, [R1+0x34] ;  /* 0x00003400014d7983 */ /* 0x001f220000100800 */
[----:B------:R-:W0:Y:S01]  /*ec10*/  SYNCS.PHASECHK.TRANS64.TRYWAIT P0, [R16+URZ+0x30800], R111 ;  /* 0x0308006f100075a7 */ /* 0x000e22000800017f */
[----:B-1---5:R-:W-:Y:S01]  /*ec20*/  IMAD.MOV.U32 R0, RZ, RZ, R4 ;  /* 0x000000ffff007224 */ /* 0x022fe200078e0004 */
[----:B---3--:R-:W-:Y:S01]  /*ec30*/  MOV R20, R6 ;  /* 0x0000000600147202 */ /* 0x008fe20000000f00 */
[----:B------:R-:W-:Y:S01]  /*ec40*/  IMAD.MOV.U32 R3, RZ, RZ, R5 ;  /* 0x000000ffff037224 */ /* 0x000fe200078e0005 */
[----:B------:R-:W-:Y:S01]  /*ec50*/  BSSY B1, `(.L_x_1922) ;  /* 0x000001a000017945 */ /* 0x000fe20003800000 */
[----:B--2---:R-:W-:Y:S01]  /*ec60*/  IMAD.MOV.U32 R21, RZ, RZ, R10 ;  /* 0x000000ffff157224 */ /* 0x004fe200078e000a */
        /* <DEDUP_REMOVED lines=8> */
[--C-:B------:R-:W-:Y:S02]  /*ecf0*/  PRMT R0, R3, 0x5410, R20.reuse ;  /* 0x0000541003007816 */ /* 0x100fe40000000014 */
[----:B------:R-:W-:Y:S02]  /*ed00*/  PRMT R20, R21, 0x7610, R20 ;  /* 0x0000761015147816 */ /* 0x000fe40000000014 */
[----:B------:R-:W-:Y:S02]  /*ed10*/  MOV R21, R11 ;  /* 0x0000000b00157202 */ /* 0x000fe40000000f00 */
[----:B------:R-:W-:Y:S01]  /*ed20*/  PRMT R90, R23, 0x5410, R76 ;  /* 0x00005410175a7816 */ /* 0x000fe2000000004c */
[----:B------:R-:W-:Y:S01]  /*ed30*/  IMAD.MOV.U32 R23, RZ, RZ, R15 ;  /* 0x000000ffff177224 */ /* 0x000fe200078e000f */
[----:B------:R-:W-:Y:S01]  /*ed40*/  PRMT R20, R20, 0x5410, R21 ;  /* 0x0000541014147816 */ /* 0x000fe20000000015 */
[----:B------:R-:W-:Y:S01]  /*ed50*/  IMAD.MOV.U32 R21, RZ, RZ, R14 ;  /* 0x000000ffff157224 */ /* 0x000fe200078e000e */
[----:B------:R-:W-:-:S04]  /*ed60*/  MOV R76, R72 ;  /* 0x00000048004c7202 */ /* 0x000fc80000000f00 */
[----:B------:R-:W-:Y:S01]  /*ed70*/  PRMT R91, R21, 0x5410, R23 ;  /* 0x00005410155b7816 */ /* 0x000fe20000000017 */
[----:B------:R-:W-:Y:S01]  /*ed80*/  IMAD.MOV.U32 R23, RZ, RZ, R74 ;  /* 0x000000ffff177224 */ /* 0x000fe200078e004a */
[----:B----4-:R-:W-:Y:S01]  /*ed90*/  VIADDMNMX R3, R83, -R77, 0x80, PT ;  /* 0x0000008053037446 */ /* 0x010fe2000380094d */
[----:B------:R-:W-:-:S03]  /*eda0*/  IMAD.MOV.U32 R77, RZ, RZ, R73 ;  /* 0x000000ffff4d7224 */ /* 0x000fc600078e0049 */
[----:B------:R-:W-:Y:S02]  /*edb0*/  ISETP.GE.AND P1, PT, R218, R3, PT ;  /* 0x00000003da00720c */ /* 0x000fe40003f26270 */
[----:B------:R-:W-:Y:S01]  /*edc0*/  PRMT R21, R76, 0x5410, R77 ;  /* 0x000054104c157816 */ /* 0x000fe2000000004d */
[----:B------:R-:W-:Y:S01]  /*edd0*/  IMAD.MOV.U32 R76, RZ, RZ, R75 ;  /* 0x000000ffff4c7224 */ /* 0x000fe200078e004b */
[----:B0-----:R-:W-:Y:S09]  /*ede0*/  @!P0 BRA `(.L_x_1923) ;  /* 0x000001d400108947 */ /* 0x001ff20003800000 */
.L_x_2290:
[----:B------:R-:W-:Y:S05]  /*edf0*/  BSYNC B1 ;  /* 0x0000000000017941 */ /* 0x000fea0003800000 */
.L_x_1922:
[----:B------:R-:W-:Y:S01]  /*ee00*/  BSSY B1, `(.L_x_1924) ;  /* 0x00000d1000017945 */ /* 0x000fe20003800000 */
[----:B------:R-:W-:-:S03]  /*ee10*/  PRMT R23, R23, 0x5410, R76 ;  /* 0x0000541017177816 */ /* 0x000fc6000000004c */
[----:B------:R-:W-:Y:S05]  /*ee20*/  @P1 BRA `(.L_x_1925) ;  /* 0x0000000c00381947 */ /* 0x000fea0003800000 */
[----:B------:R1:W5:Y:S01]  /*ee30*/  LDL R129, [R1+0x40] ;  /* 0x0000400001817983 */ /* 0x0003620000100800 */
[----:B0-----:R-:W0:Y:S01]  /*ee40*/  LDC R111, c[0x0][0x3f4] ;  /* 0x0000fd00ff6f7b82 */ /* 0x001e220000000800 */
[C---:B------:R-:W-:Y:S01]  /*ee50*/  IMAD.SHL.U32 R130, R218.reuse, 0x40, RZ ;  /* 0x00000040da827824 */ /* 0x040fe200078e00ff */
[----:B------:R-:W-:Y:S01]  /*ee60*/  BSSY B2, `(.L_x_1926) ;  /* 0x0000068000027945 */ /* 0x000fe20003800000 */
[----:B------:R-:W-:-:S03]  /*ee70*/  SHF.L.U32 R131, R218, 0x6, RZ ;  /* 0x00000006da837819 */ /* 0x000fc600000006ff */
[----:B------:R-:W-:-:S04]  /*ee80*/  LOP3.LUT R130, R130, 0x1c0, RZ, 0xc0, !PT ;  /* 0x000001c082827812 */ /* 0x000fc800078ec0ff */
[----:B------:R-:W-:Y:S02]  /*ee90*/  SHF.R.U32.HI R130, RZ, 0x3, R130 ;  /* 0x00000003ff827819 */ /* 0x000fe40000011682 */
[-C--:B0-----:R-:W-:Y:S02]  /*eea0*/  ISETP.GE.AND P0, PT, R18, R111.reuse, PT ;  /* 0x0000006f1200720c */ /* 0x081fe40003f06270 */
[----:B------:R-:W-:-:S11]  /*eeb0*/  ISETP.GE.AND P1, PT, R226, R111, PT ;  /* 0x0000006fe200720c */ /* 0x000fd60003f26270 */
[----:B-1----:R-:W-:Y:S05]  /*eec0*/  @P0 BRA `(.L_x_1927) ;  /* 0x0000000400840947 */ /* 0x002fea0003800000 */
[----:B------:R-:W2:Y:S04]  /*eed0*/  LDL R77, [R1+0x58] ;  /* 0x00005800014d7983 */ /* 0x000ea80000100800 */
[----:B------:R-:W3:Y:S01]  /*eee0*/  LDL R132, [R1+0x48] ;  /* 0x0000480001847983 */ /* 0x000ee20000100800 */
[--C-:B------:R-:W-:Y:S01]  /*eef0*/  HADD2.F32 R126, -RZ, R116.reuse.H0_H0 ;  /* 0x20000074ff7e7230 */ /* 0x100fe20000004100 */
[----:B------:R-:W-:Y:S01]  /*ef00*/  SHF.R.U32.HI R125, RZ, 0x10, R65 ;  /* 0x00000010ff7d7819 */ /* 0x000fe20000011641 */
[----:B------:R-:W-:Y:S01]  /*ef10*/  HADD2.F32 R122, -RZ, R116.H1_H1 ;  /* 0x30000074ff7a7230 */ /* 0x000fe20000004100 */
[--C-:B------:R-:W-:Y:S02]  /*ef20*/  SHF.R.U32.HI R123, RZ, 0x10, R61.reuse ;  /* 0x00000010ff7b7819 */ /* 0x100fe4000001163d */
[----:B------:R-:W-:Y:S01]  /*ef30*/  SHF.R.U64 R60, R60, 0x10, R61 ;  /* 0x000000103c3c7819 */ /* 0x000fe2000000123d */
[----:B------:R-:W-:Y:S01]  /*ef40*/  HADD2.F32 R125, -RZ, R125.H0_H0 ;  /* 0x2000007dff7d7230 */ /* 0x000fe20000004100 */
[----:B------:R-:W-:Y:S01]  /*ef50*/  SHF.R.U64 R61, R64, 0x10, R65 ;  /* 0x00000010403d7819 */ /* 0x000fe20000001241 */
[----:B------:R-:W-:Y:S01]  /*ef60*/  HADD2.F32 R123, -RZ, R123.H0_H0 ;  /* 0x2000007bff7b7230 */ /* 0x000fe20000004100 */
[----:B------:R-:W-:-:S02]  /*ef70*/  SHF.R.U64 R62, R62, 0x10, R63 ;  /* 0x000000103e3e7819 */ /* 0x000fc4000000123f */
[----:B------:R-:W-:Y:S02]  /*ef80*/  SHF.R.U32.HI R64, RZ, 0x10, R63 ;  /* 0x00000010ff407819 */ /* 0x000fe4000001163f */
[--C-:B------:R-:W-:Y:S02]  /*ef90*/  SHF.R.U64 R63, R66, 0x10, R67.reuse ;  /* 0x00000010423f7819 */ /* 0x100fe40000001243 */
[----:B------:R-:W-:Y:S01]  /*efa0*/  SHF.R.U32.HI R66, RZ, 0x10, R67 ;  /* 0x00000010ff427819 */ /* 0x000fe20000011643 */
[----:B------:R-:W-:-:S04]  /*efb0*/  HADD2.F32 R64, -RZ, R64.H0_H0 ;  /* 0x20000040ff407230 */ /* 0x000fc80000004100 */
[----:B------:R-:W-:Y:S01]  /*efc0*/  HADD2.F32 R66, -RZ, R66.H0_H0 ;  /* 0x20000042ff427230 */ /* 0x000fe20000004100 */
[----:B--2---:R-:W-:-:S04]  /*efd0*/  LEA.HI R76, R111, R77, RZ, 0x1d ;  /* 0x0000004d6f4c7211 */ /* 0x004fc800078fe8ff */
[----:B------:R-:W-:Y:S01]  /*efe0*/  SHF.R.S32.HI R79, RZ, 0x1f, R76 ;  /* 0x0000001fff4f7819 */ /* 0x000fe2000001144c */
[----:B------:R-:W-:-:S03]  /*eff0*/  IMAD.SHL.U32 R77, R76, 0x8, RZ ;  /* 0x000000084c4d7824 */ /* 0x000fc600078e00ff */
[----:B------:R-:W-:Y:S02]  /*f000*/  LEA.HI R79, R79, R76, RZ, 0x3 ;  /* 0x0000004c4f4f7211 */ /* 0x000fe400078f18ff */
[----:B------:R-:W-:-:S03]  /*f010*/  LOP3.LUT R77, R77, 0x38, RZ, 0xc0, !PT ;  /* 0x000000384d4d7812 */ /* 0x000fc600078ec0ff */
[----:B------:R-:W-:Y:S01]  /*f020*/  IMAD.SHL.U32 R79, R79, 0x400, RZ ;  /* 0x000004004f4f7824 */ /* 0x000fe200078e00ff */
[----:B------:R-:W-:-:S04]  /*f030*/  LOP3.LUT R77, R77, 0x1c0, R131, 0xf8, !PT ;  /* 0x000001c04d4d7812 */ /* 0x000fc800078ef883 */
[----:B------:R-:W-:Y:S02]  /*f040*/  LOP3.LUT R81, R77, R130, RZ, 0x3c, !PT ;  /* 0x000000824d517212 */ /* 0x000fe400078e3cff */
[----:B------:R-:W-:Y:S02]  /*f050*/  LOP3.LUT R80, R79, 0x7fffe000, RZ, 0xc0, !PT ;  /* 0x7fffe0004f507812 */ /* 0x000fe400078ec0ff */
[----:B---3--:R-:W0:Y:S02]  /*f060*/  LDS.128 R76, [R132] ;  /* 0x00000000844c7984 */ /* 0x008e240000000c00 */
[----:B-----5:R-:W-:-:S05]  /*f070*/  IADD3 R81, R81, R80, R129 ;  /* 0x0000005051517210 */ /* 0x020fca0007ffe081 */
[----:B------:R-:W-:-:S05]  /*f080*/  IMAD R114, R81, 0x2, R16 ;  /* 0x0000000251727824 */ /* 0x000fca00078e0210 */
[----:B------:R-:W1:Y:S01]  /*f090*/  LDS.128 R80, [R114+0x10400] ;  /* 0x0104000072507984 */ /* 0x000e620000000c00 */
[--C-:B0-----:R-:W-:Y:S02]  /*f0a0*/  HADD2.F32 R117, -RZ, R77.reuse.H0_H0 ;  /* 0x2000004dff757230 */ /* 0x101fe40000004100 */
[----:B------:R-:W-:Y:S02]  /*f0b0*/  HADD2.F32 R120, -RZ, R77.H1_H1 ;  /* 0x3000004dff787230 */ /* 0x000fe40000004100 */
[----:B------:R-:W-:Y:S02]  /*f0c0*/  HADD2.F32 R115, -RZ, R76.H0_H0 ;  /* 0x2000004cff737230 */ /* 0x000fe40000004100 */
[----:B------:R-:W-:Y:S02]  /*f0d0*/  HADD2.F32 R65, -RZ, R78.H0_H0 ;  /* 0x2000004eff417230 */ /* 0x000fe40000004100 */
[--C-:B------:R-:W-:Y:S02]  /*f0e0*/  HADD2.F32 R67, -RZ, R79.reuse.H0_H0 ;  /* 0x2000004fff437230 */ /* 0x100fe40000004100 */
[----:B------:R-:W-:-:S02]  /*f0f0*/  HADD2.F32 R79, -RZ, R79.H1_H1 ;  /* 0x3000004fff4f7230 */ /* 0x000fc40000004100 */
[--C-:B-1----:R-:W-:Y:S02]  /*f100*/  HADD2.F32 R77, -RZ, R81.reuse.H0_H0 ;  /* 0x20000051ff4d7230 */ /* 0x102fe40000004100 */
[----:B------:R-:W-:Y:S02]  /*f110*/  HADD2.F32 R118, -RZ, R81.H1_H1 ;  /* 0x30000051ff767230 */ /* 0x000fe40000004100 */
[----:B------:R-:W-:Y:S02]  /*f120*/  HADD2.F32 R119, -RZ, R80.H0_H0 ;  /* 0x20000050ff777230 */ /* 0x000fe40000004100 */
[C---:B------:R-:W-:Y:S01]  /*f130*/  FMUL.FTZ R124, R77.reuse, R126 ;  /* 0x0000007e4d7c7220 */ /* 0x040fe20000410000 */
[-C--:B------:R-:W-:Y:S01]  /*f140*/  FMUL.FTZ R128, R77, R122.reuse ;  /* 0x0000007a4d807220 */ /* 0x080fe20000410000 */
[----:B------:R-:W-:Y:S01]  /*f150*/  FMUL.FTZ R127, R118, R125 ;  /* 0x0000007d767f7220 */ /* 0x000fe20000410000 */
[----:B------:R-:W-:Y:S02]  /*f160*/  HADD2.F32 R121, -RZ, R82.H0_H0 ;  /* 0x20000052ff797230 */ /* 0x000fe40000004100 */
[----:B------:R-:W-:Y:S01]  /*f170*/  FFMA.FTZ R77, R117, R122, -R124 ;  /* 0x0000007a754d7223 */ /* 0x000fe2000001087c */
[----:B------:R-:W-:-:S02]  /*f180*/  HADD2.F32 R124, -RZ, R113.H1_H1 ;  /* 0x30000071ff7c7230 */ /* 0x000fc40000004100 */
[----:B------:R-:W-:Y:S01]  /*f190*/  FFMA.FTZ R81, R117, R126, R128 ;  /* 0x0000007e75517223 */ /* 0x000fe20000010080 */
[----:B------:R-:W-:Y:S02]  /*f1a0*/  HADD2.F32 R122, -RZ, R113.H0_H0 ;  /* 0x20000071ff7a7230 */ /* 0x000fe40000004100 */
[-C--:B------:R-:W-:Y:S01]  /*f1b0*/  FMUL.FTZ R113, R118, R123.reuse ;  /* 0x0000007b76717220 */ /* 0x080fe20000410000 */
[--C-:B------:R-:W-:Y:S02]  /*f1c0*/  HADD2.F32 R126, -RZ, R112.reuse.H1_H1 ;  /* 0x30000070ff7e7230 */ /* 0x100fe40000004100 */
[C---:B------:R-:W-:Y:S01]  /*f1d0*/  FMUL.FTZ R128, R119.reuse, R124 ;  /* 0x0000007c77807220 */ /* 0x040fe20000410000 */
[C---:B------:R-:W-:Y:S01]  /*f1e0*/  FFMA.FTZ R118, R120.reuse, R123, -R127 ;  /* 0x0000007b78767223 */ /* 0x040fe2000001087f */
[----:B------:R-:W-:Y:S01]  /*f1f0*/  FFMA.FTZ R120, R120, R125, R113 ;  /* 0x0000007d78787223 */ /* 0x000fe20000010071 */
[-C--:B------:R-:W-:Y:S01]  /*f200*/  FMUL.FTZ R119, R119, R122.reuse ;  /* 0x0000007a77777220 */ /* 0x080fe20000410000 */
[----:B------:R-:W-:Y:S01]  /*f210*/  FFMA.FTZ R113, R115, R122, -R128 ;  /* 0x0000007a73717223 */ /* 0x000fe20000010880 */
[----:B------:R-:W-:-:S02]  /*f220*/  HADD2.F32 R112, -RZ, R112.H0_H0 ;  /* 0x20000070ff707230 */ /* 0x000fc40000004100 */
[----:B------:R-:W-:Y:S01]  /*f230*/  FMUL.FTZ R122, R121, R126 ;  /* 0x0000007e797a7220 */ /* 0x000fe20000410000 */
[--C-:B------:R-:W-:Y:S02]  /*f240*/  HADD2.F32 R117, -RZ, R110.reuse.H0_H0 ;  /* 0x2000006eff757230 */ /* 0x100fe40000004100 */
[----:B------:R-:W-:Y:S01]  /*f250*/  FFMA.FTZ R115, R115, R124, R119 ;  /* 0x0000007c73737223 */ /* 0x000fe20000010077 */
[--C-:B------:R-:W-:Y:S02]  /*f260*/  HADD2.F32 R116, -RZ, R83.reuse.H0_H0 ;  /* 0x20000053ff747230 */ /* 0x100fe40000004100 */
[-C--:B------:R-:W-:Y:S01]  /*f270*/  FMUL.FTZ R124, R121, R112.reuse ;  /* 0x00000070797c7220 */ /* 0x080fe20000410000 */
[----:B------:R-:W-:Y:S02]  /*f280*/  HADD2.F32 R110, -RZ, R110.H1_H1 ;  /* 0x3000006eff6e7230 */ /* 0x000fe40000004100 */
[----:B------:R-:W-:Y:S01]  /*f290*/  FFMA.FTZ R122, R65, R112, -R122 ;  /* 0x00000070417a7223 */ /* 0x000fe2000001087a */
[----:B------:R-:W-:-:S02]  /*f2a0*/  HADD2.F32 R83, -RZ, R83.H1_H1 ;  /* 0x30000053ff537230 */ /* 0x000fc40000004100 */
[CC--:B------:R-:W-:Y:S01]  /*f2b0*/  FMUL.FTZ R119, R116.reuse, R117.reuse ;  /* 0x0000007574777220 */ /* 0x0c0fe20000410000 */
[----:B------:R-:W-:Y:S01]  /*f2c0*/  FFMA.FTZ R124, R65, R126, R124 ;  /* 0x0000007e417c7223 */ /* 0x000fe2000001007c */
[-C--:B------:R-:W-:Y:S01]  /*f2d0*/  FMUL.FTZ R112, R116, R110.reuse ;  /* 0x0000006e74707220 */ /* 0x080fe20000410000 */
[----:B------:R-:W-:Y:S02]  /*f2e0*/  HADD2.F32 R80, -RZ, R80.H1_H1 ;  /* 0x30000050ff507230 */ /* 0x000fe40000004100 */
[C---:B------:R-:W-:Y:S01]  /*f2f0*/  FFMA.FTZ R119, R67.reuse, R110, R119 ;  /* 0x0000006e43777223 */ /* 0x040fe20000010077 */
[----:B------:R-:W-:Y:S02]  /*f300*/  HADD2.F32 R82, -RZ, R82.H1_H1 ;  /* 0x30000052ff527230 */ /* 0x000fe40000004100 */
[----:B------:R-:W-:Y:S01]  /*f310*/  FFMA.FTZ R112, R67, R117, -R112 ;  /* 0x0000007543707223 */ /* 0x000fe20000010870 */
[C---:B------:R-:W-:Y:S01]  /*f320*/  FMUL.FTZ R116, R83.reuse, R66 ;  /* 0x0000004253747220 */ /* 0x040fe20000410000 */
[----:B------:R-:W-:Y:S01]  /*f330*/  FMUL.FTZ R110, R83, R64 ;  /* 0x00000040536e7220 */ /* 0x000fe20000410000 */
[----:B------:R-:W-:-:S02]  /*f340*/  HADD2.F32 R65, -RZ, R61.H0_H0 ;  /* 0x2000003dff417230 */ /* 0x000fc40000004100 */
[----:B------:R-:W-:Y:S02]  /*f350*/  HADD2.F32 R67, -RZ, R63.H0_H0 ;  /* 0x2000003fff437230 */ /* 0x000fe40000004100 */
[C---:B------:R-:W-:Y:S01]  /*f360*/  FFMA.FTZ R117, R79.reuse, R64, -R116 ;  /* 0x000000404f757223 */ /* 0x040fe20000010874 */
[----:B------:R-:W-:Y:S02]  /*f370*/  HADD2.F32 R61, -RZ, R60.H0_H0 ;  /* 0x2000003cff3d7230 */ /* 0x000fe40000004100 */
[----:B------:R-:W-:Y:S01]  /*f380*/  FFMA.FTZ R110, R79, R66, R110 ;  /* 0x000000424f6e7223 */ /* 0x000fe2000001006e */
[----:B------:R-:W-:Y:S02]  /*f390*/  HADD2.F32 R63, -RZ, R62.H0_H0 ;  /* 0x2000003eff3f7230 */ /* 0x000fe40000004100 */
[----:B------:R-:W-:Y:S01]  /*f3a0*/  FMUL.FTZ R79, R80, R65 ;  /* 0x00000041504f7220 */ /* 0x000fe20000410000 */
[----:B------:R-:W-:Y:S02]  /*f3b0*/  HADD2.F32 R76, -RZ, R76.H1_H1 ;  /* 0x3000004cff4c7230 */ /* 0x000fe40000004100 */
[----:B------:R-:W-:Y:S01]  /*f3c0*/  FMUL.FTZ R83, R82, R67 ;  /* 0x0000004352537220 */ /* 0x000fe20000410000 */
[----:B------:R-:W-:-:S02]  /*f3d0*/  HADD2.F32 R78, -RZ, R78.H1_H1 ;  /* 0x3000004eff4e7230 */ /* 0x000fc40000004100 */
[----:B------:R-:W-:Y:S01]  /*f3e0*/  FMUL.FTZ R80, R80, R61 ;  /* 0x0000003d50507220 */ /* 0x000fe20000410000 */
[----:B------:R-:W-:Y:S01]  /*f3f0*/  FMUL.FTZ R82, R82, R63 ;  /* 0x0000003f52527220 */ /* 0x000fe20000410000 */
[----:B------:R-:W-:Y:S01]  /*f400*/  FFMA.FTZ R60, R76, R61, -R79 ;  /* 0x0000003d4c3c7223 */ /* 0x000fe2000001084f */
[----:B------:R-:W-:Y:S01]  /*f410*/  F2FP.F16.F32.PACK_AB R61, R118, R77 ;  /* 0x0000004d763d723e */ /* 0x000fe200000000ff */
[----:B------:R-:W-:Y:S01]  /*f420*/  FFMA.FTZ R83, R78, R63, -R83 ;  /* 0x0000003f4e537223 */ /* 0x000fe20000010853 */
[----:B------:R-:W-:Y:S01]  /*f430*/  FFMA.FTZ R64, R76, R65, R80 ;  /* 0x000000414c407223 */ /* 0x000fe20000010050 */
[----:B------:R-:W-:Y:S01]  /*f440*/  FFMA.FTZ R79, R78, R67, R82 ;  /* 0x000000434e4f7223 */ /* 0x000fe20000010052 */
[----:B------:R-:W-:Y:S02]  /*f450*/  F2FP.F16.F32.PACK_AB R63, R117, R112 ;  /* 0x00000070753f723e */ /* 0x000fe400000000ff */
[----:B------:R-:W-:Y:S02]  /*f460*/  F2FP.F16.F32.PACK_AB R60, R60, R113 ;  /* 0x000000713c3c723e */ /* 0x000fe400000000ff */
[----:B------:R-:W-:-:S02]  /*f470*/  F2FP.F16.F32.PACK_AB R62, R83, R122 ;  /* 0x0000007a533e723e */ /* 0x000fc400000000ff */
[----:B------:R-:W-:Y:S02]  /*f480*/  F2FP.F16.F32.PACK_AB R67, R110, R119 ;  /* 0x000000776e43723e */ /* 0x000fe400000000ff */
[----:B------:R-:W-:Y:S01]  /*f490*/  F2FP.F16.F32.PACK_AB R65, R120, R81 ;  /* 0x000000517841723e */ /* 0x000fe200000000ff */
[----:B------:R0:W-:Y:S01]  /*f4a0*/  STS.128 [R132], R60 ;  /* 0x0000003c84007388 */ /* 0x0001e20000000c00 */
[----:B------:R-:W-:Y:S02]  /*f4b0*/  F2FP.F16.F32.PACK_AB R64, R64, R115 ;  /* 0x000000734040723e */ /* 0x000fe400000000ff */
[----:B------:R-:W-:-:S05]  /*f4c0*/  F2FP.F16.F32.PACK_AB R66, R79, R124 ;  /* 0x0000007c4f42723e */ /* 0x000fca00000000ff */
[----:B------:R0:W-:Y:S02]  /*f4d0*/  STS.128 [R114+0x10400], R64 ;  /* 0x0104004072007388 */ /* 0x0001e40000000c00 */
.L_x_1927:
[----:B------:R-:W-:Y:S05]  /*f4e0*/  BSYNC B2 ;  /* 0x0000000000027941 */ /* 0x000fea0003800000 */
.L_x_1926:
[----:B------:R-:W-:Y:S05]  /*f4f0*/  @P1 BRA `(.L_x_1925) ;  /* 0x0000000400841947 */ /* 0x000fea0003800000 */
[----:B0-----:R-:W2:Y:S04]  /*f500*/  LDL R60, [R1+0x5c] ;  /* 0x00005c00013c7983 */ /* 0x001ea80000100800 */
[----:B------:R-:W3:Y:S01]  /*f510*/  LDL R115, [R1+0xa4] ;  /* 0x0000a40001737983 */ /* 0x000ee20000100800 */
[--C-:B------:R-:W-:Y:S01]  /*f520*/  SHF.R.U64 R56, R56, 0x10, R57.reuse ;  /* 0x0000001038387819 */ /* 0x100fe20000001239 */
[--C-:B------:R-:W-:Y:S01]  /*f530*/  HADD2.F32 R112, -RZ, R109.reuse.H0_H0 ;  /* 0x2000006dff707230 */ /* 0x100fe20000004100 */
[----:B------:R-:W-:Y:S01]  /*f540*/  SHF.R.U32.HI R81, RZ, 0x10, R57 ;  /* 0x00000010ff517819 */ /* 0x000fe20000011639 */
[----:B------:R-:W-:Y:S01]  /*f550*/  HADD2.F32 R82, -RZ, R109.H1_H1 ;  /* 0x3000006dff527230 */ /* 0x000fe20000004100 */
[----:B------:R-:W-:Y:S02]  /*f560*/  SHF.R.U64 R57, R58, 0x10, R59 ;  /* 0x000000103a397819 */ /* 0x000fe4000000123b */
[--C-:B------:R-:W-:Y:S01]  /*f570*/  SHF.R.U64 R68, R68, 0x10, R69.reuse ;  /* 0x0000001044447819 */ /* 0x100fe20000001245 */
[----:B------:R-:W-:Y:S01]  /*f580*/  HADD2.F32 R81, -RZ, R81.H0_H0 ;  /* 0x20000051ff517230 */ /* 0x000fe20000004100 */
[----:B------:R-:W-:Y:S01]  /*f590*/  SHF.R.U32.HI R83, RZ, 0x10, R69 ;  /* 0x00000010ff537819 */ /* 0x000fe20000011645 */
[----:B------:R-:W-:Y:S01]  /*f5a0*/  HADD2.F32 R57, -RZ, R57.H0_H0 ;  /* 0x20000039ff397230 */ /* 0x000fe20000004100 */
[----:B------:R-:W-:-:S02]  /*f5b0*/  SHF.R.U64 R58, R70, 0x10, R71 ;  /* 0x00000010463a7819 */ /* 0x000fc40000001247 */
[----:B------:R-:W-:Y:S01]  /*f5c0*/  SHF.R.U32.HI R113, RZ, 0x10, R59 ;  /* 0x00000010ff717819 */ /* 0x000fe2000001163b */
[----:B------:R-:W-:Y:S01]  /*f5d0*/  HADD2.F32 R83, -RZ, R83.H0_H0 ;  /* 0x20000053ff537230 */ /* 0x000fe20000004100 */
[----:B--2---:R-:W-:-:S04]  /*f5e0*/  LEA.HI R111, R111, R60, RZ, 0x1d ;  /* 0x0000003c6f6f7211 */ /* 0x004fc800078fe8ff */
[----:B------:R-:W-:Y:S01]  /*f5f0*/  SHF.R.S32.HI R62, RZ, 0x1f, R111 ;  /* 0x0000001fff3e7819 */ /* 0x000fe2000001146f */
[----:B------:R-:W-:-:S03]  /*f600*/  IMAD.SHL.U32 R60, R111, 0x8, RZ ;  /* 0x000000086f3c7824 */ /* 0x000fc600078e00ff */
[----:B------:R-:W-:Y:S02]  /*f610*/  LEA.HI R62, R62, R111, RZ, 0x3 ;  /* 0x0000006f3e3e7211 */ /* 0x000fe400078f18ff */
[----:B------:R-:W-:Y:S02]  /*f620*/  LOP3.LUT R60, R60, 0x38, RZ, 0xc0, !PT ;  /* 0x000000383c3c7812 */ /* 0x000fe400078ec0ff */
[----:B------:R-:W-:Y:S02]  /*f630*/  SHF.L.U32 R62, R62, 0xa, RZ ;  /* 0x0000000a3e3e7819 */ /* 0x000fe400000006ff */
[----:B------:R-:W-:Y:S02]  /*f640*/  LOP3.LUT R60, R60, 0x1c0, R131, 0xf8, !PT ;  /* 0x000001c03c3c7812 */ /* 0x000fe400078ef883 */
[----:B------:R-:W-:Y:S02]  /*f650*/  LOP3.LUT R64, R62, 0x7fffe000, RZ, 0xc0, !PT ;  /* 0x7fffe0003e407812 */ /* 0x000fe400078ec0ff */
[----:B------:R-:W-:-:S02]  /*f660*/  LOP3.LUT R65, R60, R130, RZ, 0x3c, !PT ;  /* 0x000000823c417212 */ /* 0x000fc400078e3cff */
[----:B---3--:R-:W0:Y:S01]  /*f670*/  LDS.128 R60, [R115] ;  /* 0x00000000733c7984 */ /* 0x008e220000000c00 */
[----:B------:R-:W-:Y:S02]  /*f680*/  SHF.R.U32.HI R111, RZ, 0x10, R71 ;  /* 0x00000010ff6f7819 */ /* 0x000fe40000011647 */
        /* <DEDUP_REMOVED lines=9> */
[----:B------:R-:W-:Y:S02]  /*f720*/  HADD2.F32 R60, -RZ, R60.H1_H1 ;  /* 0x3000003cff3c7230 */ /* 0x000fe40000004100 */
[--C-:B-1----:R-:W-:Y:S02]  /*f730*/  HADD2.F32 R61, -RZ, R65.reuse.H0_H0 ;  /* 0x20000041ff3d7230 */ /* 0x102fe40000004100 */
[----:B------:R-:W-:Y:S02]  /*f740*/  HADD2.F32 R78, -RZ, R65.H1_H1 ;  /* 0x30000041ff4e7230 */ /* 0x000fe40000004100 */
[----:B------:R-:W-:Y:S02]  /*f750*/  HADD2.F32 R65, -RZ, R64.H0_H0 ;  /* 0x20000040ff417230 */ /* 0x000fe40000004100 */
[C---:B------:R-:W-:Y:S01]  /*f760*/  FMUL.FTZ R110, R61.reuse, R112 ;  /* 0x000000703d6e7220 */ /* 0x040fe20000410000 */
[----:B------:R-:W-:Y:S01]  /*f770*/  FMUL.FTZ R114, R61, R82 ;  /* 0x000000523d727220 */ /* 0x000fe20000410000 */
[----:B------:R-:W-:Y:S01]  /*f780*/  FMUL.FTZ R109, R78, R83 ;  /* 0x000000534e6d7220 */ /* 0x000fe20000410000 */
[----:B------:R-:W-:-:S02]  /*f790*/  HADD2.F32 R79, -RZ, R66.H0_H0 ;  /* 0x20000042ff4f7230 */ /* 0x000fc40000004100 */
[C---:B------:R-:W-:Y:S01]  /*f7a0*/  FFMA.FTZ R61, R69.reuse, R82, -R110 ;  /* 0x00000052453d7223 */ /* 0x040fe2000001086e */
[--C-:B------:R-:W-:Y:S02]  /*f7b0*/  HADD2.F32 R110, -RZ, R105.reuse.H0_H0 ;  /* 0x20000069ff6e7230 */ /* 0x100fe40000004100 */
[----:B------:R-:W-:Y:S01]  /*f7c0*/  FFMA.FTZ R114, R69, R112, R114 ;  /* 0x0000007045727223 */ /* 0x000fe20000010072 */
[-C--:B------:R-:W-:Y:S01]  /*f7d0*/  FMUL.FTZ R69, R78, R81.reuse ;  /* 0x000000514e457220 */ /* 0x080fe20000410000 */
[----:B------:R-:W-:Y:S02]  /*f7e0*/  HADD2.F32 R82, -RZ, R108.H0_H0 ;  /* 0x2000006cff527230 */ /* 0x000fe40000004100 */
[C---:B------:R-:W-:Y:S01]  /*f7f0*/  FFMA.FTZ R116, R70.reuse, R81, -R109 ;  /* 0x0000005146747223 */ /* 0x040fe2000001086d */
[----:B------:R-:W-:Y:S01]  /*f800*/  FMUL.FTZ R112, R65, R110 ;  /* 0x0000006e41707220 */ /* 0x000fe20000410000 */
[----:B------:R-:W-:Y:S02]  /*f810*/  HADD2.F32 R78, -RZ, R105.H1_H1 ;  /* 0x30000069ff4e7230 */ /* 0x000fe40000004100 */
[----:B------:R-:W-:Y:S01]  /*f820*/  FFMA.FTZ R83, R70, R83, R69 ;  /* 0x0000005346537223 */ /* 0x000fe20000010045 */
[----:B------:R-:W-:-:S02]  /*f830*/  HADD2.F32 R70, -RZ, R107.H1_H1 ;  /* 0x3000006bff467230 */ /* 0x000fc40000004100 */
[-C--:B------:R-:W-:Y:S01]  /*f840*/  FMUL.FTZ R65, R65, R82.reuse ;  /* 0x0000005241417220 */ /* 0x080fe20000410000 */
[----:B------:R-:W-:Y:S01]  /*f850*/  FFMA.FTZ R112, R59, R82, -R112 ;  /* 0x000000523b707223 */ /* 0x000fe20000010870 */
[----:B------:R-:W-:Y:S02]  /*f860*/  HADD2.F32 R80, -RZ, R67.H0_H0 ;  /* 0x20000043ff507230 */ /* 0x000fe40000004100 */
[C---:B------:R-:W-:Y:S01]  /*f870*/  FMUL.FTZ R82, R79.reuse, R78 ;  /* 0x0000004e4f527220 */ /* 0x040fe20000410000 */
[----:B------:R-:W-:Y:S02]  /*f880*/  HADD2.F32 R107, -RZ, R107.H0_H0 ;  /* 0x2000006bff6b7230 */ /* 0x000fe40000004100 */
[-C--:B------:R-:W-:Y:S01]  /*f890*/  FMUL.FTZ R118, R79, R70.reuse ;  /* 0x000000464f767220 */ /* 0x080fe20000410000 */
[----:B------:R-:W-:Y:S02]  /*f8a0*/  HADD2.F32 R108, -RZ, R108.H1_H1 ;  /* 0x3000006cff6c7230 */ /* 0x000fe40000004100 */
[----:B------:R-:W-:Y:S01]  /*f8b0*/  FFMA.FTZ R79, R71, R70, -R82 ;  /* 0x00000046474f7223 */ /* 0x000fe20000010852 */
[----:B------:R-:W-:-:S02]  /*f8c0*/  HADD2.F32 R67, -RZ, R67.H1_H1 ;  /* 0x30000043ff437230 */ /* 0x000fc40000004100 */
[C---:B------:R-:W-:Y:S01]  /*f8d0*/  FMUL.FTZ R120, R80.reuse, R107 ;  /* 0x0000006b50787220 */ /* 0x040fe20000410000 */
[----:B------:R-:W-:Y:S02]  /*f8e0*/  HADD2.F32 R82, -RZ, R111.H0_H0 ;  /* 0x2000006fff527230 */ /* 0x000fe40000004100 */
[----:B------:R-:W-:Y:S01]  /*f8f0*/  FMUL.FTZ R80, R80, R108 ;  /* 0x0000006c50507220 */ /* 0x000fe20000410000 */
[----:B------:R-:W-:Y:S02]  /*f900*/  HADD2.F32 R70, -RZ, R113.H0_H0 ;  /* 0x20000071ff467230 */ /* 0x000fe40000004100 */
[----:B------:R-:W-:Y:S01]  /*f910*/  FFMA.FTZ R118, R71, R78, R118 ;  /* 0x0000004e47767223 */ /* 0x000fe20000010076 */
[----:B------:R-:W-:Y:S01]  /*f920*/  FFMA.FTZ R120, R77, R108, -R120 ;  /* 0x0000006c4d787223 */ /* 0x000fe20000010878 */
[----:B------:R-:W-:Y:S01]  /*f930*/  FFMA.FTZ R110, R59, R110, R65 ;  /* 0x0000006e3b6e7223 */ /* 0x000fe20000010041 */
[C---:B------:R-:W-:Y:S01]  /*f940*/  FMUL.FTZ R78, R67.reuse, R82 ;  /* 0x00000052434e7220 */ /* 0x040fe20000410000 */
[----:B------:R-:W-:Y:S01]  /*f950*/  FMUL.FTZ R108, R67, R70 ;  /* 0x00000046436c7220 */ /* 0x000fe20000410000 */
[----:B------:R-:W-:-:S02]  /*f960*/  HADD2.F32 R64, -RZ, R64.H1_H1 ;  /* 0x30000040ff407230 */ /* 0x000fc40000004100 */
[----:B------:R-:W-:Y:S01]  /*f970*/  FFMA.FTZ R80, R77, R107, R80 ;  /* 0x0000006b4d507223 */ /* 0x000fe20000010050 */
[----:B------:R-:W-:Y:S02]  /*f980*/  HADD2.F32 R66, -RZ, R66.H1_H1 ;  /* 0x30000042ff427230 */ /* 0x000fe40000004100 */
[C---:B------:R-:W-:Y:S01]  /*f990*/  FFMA.FTZ R77, R63.reuse, R70, -R78 ;  /* 0x000000463f4d7223 */ /* 0x040fe2000001084e */
[----:B------:R-:W-:Y:S02]  /*f9a0*/  HADD2.F32 R65, -RZ, R68.H0_H0 ;  /* 0x20000044ff417230 */ /* 0x000fe40000004100 */
[----:B------:R-:W-:Y:S01]  /*f9b0*/  FFMA.FTZ R81, R63, R82, R108 ;  /* 0x000000523f517223 */ /* 0x000fe2000001006c */
[----:B------:R-:W-:Y:S02]  /*f9c0*/  HADD2.F32 R67, -RZ, R58.H0_H0 ;  /* 0x2000003aff437230 */ /* 0x000fe40000004100 */
[----:B------:R-:W-:Y:S02]  /*f9d0*/  HADD2.F32 R59, -RZ, R56.H0_H0 ;  /* 0x20000038ff3b7230 */ /* 0x000fe40000004100 */
[----:B------:R-:W-:Y:S01]  /*f9e0*/  FMUL.FTZ R63, R64, R65 ;  /* 0x00000041403f7220 */ /* 0x000fe20000410000 */
[----:B------:R-:W-:-:S02]  /*f9f0*/  HADD2.F32 R62, -RZ, R62.H1_H1 ;  /* 0x3000003eff3e7230 */ /* 0x000fc40000004100 */
[C---:B------:R-:W-:Y:S01]  /*fa00*/  FMUL.FTZ R71, R66.reuse, R67 ;  /* 0x0000004342477220 */ /* 0x040fe20000410000 */
[----:B------:R-:W-:Y:S01]  /*fa10*/  FMUL.FTZ R66, R66, R57 ;  /* 0x0000003942427220 */ /* 0x000fe20000410000 */
[-C--:B------:R-:W-:Y:S01]  /*fa20*/  FMUL.FTZ R64, R64, R59.reuse ;  /* 0x0000003b40407220 */ /* 0x080fe20000410000 */
[----:B------:R-:W-:Y:S01]  /*fa30*/  FFMA.FTZ R69, R60, R59, -R63 ;  /* 0x0000003b3c457223 */ /* 0x000fe2000001083f */
[C---:B------:R-:W-:Y:S01]  /*fa40*/  FFMA.FTZ R58, R62.reuse, R57, -R71 ;  /* 0x000000393e3a7223 */ /* 0x040fe20000010847 */
        /* <DEDUP_REMOVED lines=12> */
.L_x_1925:
[----:B------:R-:W-:Y:S05]  /*fb10*/  BSYNC B1 ;  /* 0x0000000000017941 */ /* 0x000fea0003800000 */
.L_x_1924:
[----:B-1----:R-:W-:Y:S01]  /*fb20*/  VIADD R56, R218, 0x20 ;  /* 0x00000020da387836 */ /* 0x002fe20000000000 */
[----:B------:R-:W-:Y:S04]  /*fb30*/  BSSY B1, `(.L_x_1928) ;  /* 0x00000d2000017945 */ /* 0x000fe80003800000 */
[----:B------:R-:W-:-:S13]  /*fb40*/  ISETP.GE.AND P0, PT, R56, R3, PT ;  /* 0x000000033800720c */ /* 0x000fda0003f06270 */
[----:B------:R-:W-:Y:S05]  /*fb50*/  @P0 BRA `(.L_x_1929) ;  /* 0x0000000c003c0947 */ /* 0x000fea0003800000 */
[----:B------:R1:W5:Y:S01]  /*fb60*/  LDL R108, [R1+0x3c] ;  /* 0x00003c00016c7983 */ /* 0x0003620000100800 */
[----:B0-----:R-:W0:Y:S01]  /*fb70*/  LDC R65, c[0x0][0x3f4] ;  /* 0x0000fd00ff417b82 */ /* 0x001e220000000800 */
[C---:B------:R-:W-:Y:S01]  /*fb80*/  VIADD R109, R218.reuse, 0x20 ;  /* 0x00000020da6d7836 */ /* 0x040fe20000000000 */
[----:B------:R-:W-:Y:S01]  /*fb90*/  IADD3 R110, R218, 0x20, RZ ;  /* 0x00000020da6e7810 */ /* 0x000fe20007ffe0ff */
[----:B------:R-:W-:Y:S02]  /*fba0*/  BSSY B2, `(.L_x_1930) ;  /* 0x0000069000027945 */ /* 0x000fe40003800000 */
[----:B------:R-:W-:Y:S02]  /*fbb0*/  IMAD.SHL.U32 R109, R109, 0x40, RZ ;  /* 0x000000406d6d7824 */ /* 0x000fe400078e00ff */
[----:B------:R-:W-:-:S03]  /*fbc0*/  IMAD.SHL.U32 R110, R110, 0x40, RZ ;  /* 0x000000406e6e7824 */ /* 0x000fc600078e00ff */
[----:B------:R-:W-:Y:S02]  /*fbd0*/  LOP3.LUT R109, R109, 0x1c0, RZ, 0xc0, !PT ;  /* 0x000001c06d6d7812 */ /* 0x000fe400078ec0ff */
[----:B------:R-:W-:Y:S02]  /*fbe0*/  LOP3.LUT R110, R110, 0x1c0, RZ, 0xc0, !PT ;  /* 0x000001c06e6e7812 */ /* 0x000fe400078ec0ff */
[----:B------:R-:W-:Y:S02]  /*fbf0*/  SHF.R.U32.HI R109, RZ, 0x3, R109 ;  /* 0x00000003ff6d7819 */ /* 0x000fe4000001166d */
[-C--:B0-----:R-:W-:Y:S02]  /*fc00*/  ISETP.GE.AND P0, PT, R18, R65.reuse, PT ;  /* 0x000000411200720c */ /* 0x081fe40003f06270 */
[----:B------:R-:W-:-:S11]  /*fc10*/  ISETP.GE.AND P1, PT, R226, R65, PT ;  /* 0x00000041e200720c */ /* 0x000fd60003f26270 */
[----:B-1----:R-:W-:Y:S05]  /*fc20*/  @P0 BRA `(.L_x_1931) ;  /* 0x0000000400800947 */ /* 0x002fea0003800000 */
[----:B------:R-:W2:Y:S04]  /*fc30*/  LDL R56, [R1+0x58] ;  /* 0x0000580001387983 */ /* 0x000ea80000100800 */
[----:B------:R-:W3:Y:S01]  /*fc40*/  LDL R111, [R1+0xa0] ;  /* 0x0000a000016f7983 */ /* 0x000ee20000100800 */
[--C-:B------:R-:W-:Y:S01]  /*fc50*/  SHF.R.U64 R82, R52, 0x10, R53.reuse ;  /* 0x0000001034527819 */ /* 0x100fe20000001235 */
[----:B------:R-:W-:Y:S01]  /*fc60*/  HADD2.F32 R68, -RZ, R100.H1_H1 ;  /* 0x30000064ff447230 */ /* 0x000fe20000004100 */
[----:B------:R-:W-:Y:S01]  /*fc70*/  SHF.R.U32.HI R70, RZ, 0x10, R53 ;  /* 0x00000010ff467819 */ /* 0x000fe20000011635 */
[----:B------:R-:W-:Y:S01]  /*fc80*/  HADD2.F32 R66, -RZ, R102.H1_H1 ;  /* 0x30000066ff427230 */ /* 0x000fe20000004100 */
[--C-:B------:R-:W-:Y:S02]  /*fc90*/  SHF.R.U64 R107, R44, 0x10, R45.reuse ;  /* 0x000000102c6b7819 */ /* 0x100fe4000000122d */
[----:B------:R-:W-:Y:S01]  /*fca0*/  SHF.R.U32.HI R67, RZ, 0x10, R45 ;  /* 0x00000010ff437819 */ /* 0x000fe2000001162d */
[----:B------:R-:W-:Y:S01]  /*fcb0*/  HADD2.F32 R70, -RZ, R70.H0_H0 ;  /* 0x20000046ff467230 */ /* 0x000fe20000004100 */
[----:B------:R-:W-:-:S02]  /*fcc0*/  SHF.R.U64 R81, R54, 0x10, R55 ;  /* 0x0000001036517819 */ /* 0x000fc40000001237 */
[----:B------:R-:W-:Y:S02]  /*fcd0*/  SHF.R.U32.HI R79, RZ, 0x10, R55 ;  /* 0x00000010ff4f7819 */ /* 0x000fe40000011637 */
[--C-:B------:R-:W-:Y:S02]  /*fce0*/  SHF.R.U32.HI R83, RZ, 0x10, R47.reuse ;  /* 0x00000010ff537819 */ /* 0x100fe4000001162f */
[----:B------:R-:W-:Y:S02]  /*fcf0*/  SHF.R.U64 R105, R46, 0x10, R47 ;  /* 0x000000102e697819 */ /* 0x000fe4000000122f */
[----:B--2---:R-:W-:-:S04]  /*fd00*/  LEA.HI R56, R65, R56, RZ, 0x1d ;  /* 0x0000003841387211 */ /* 0x004fc800078fe8ff */
[----:B------:R-:W-:Y:S01]  /*fd10*/  SHF.R.S32.HI R59, RZ, 0x1f, R56 ;  /* 0x0000001fff3b7819 */ /* 0x000fe20000011438 */
[----:B------:R-:W-:-:S03]  /*fd20*/  IMAD.SHL.U32 R57, R56, 0x8, RZ ;  /* 0x0000000838397824 */ /* 0x000fc600078e00ff */
[----:B------:R-:W-:Y:S02]  /*fd30*/  LEA.HI R59, R59, R56, RZ, 0x3 ;  /* 0x000000383b3b7211 */ /* 0x000fe400078f18ff */
[----:B------:R-:W-:-:S03]  /*fd40*/  LOP3.LUT R56, R110, 0x38, R57, 0xf8, !PT ;  /* 0x000000386e387812 */ /* 0x000fc600078ef839 */
[----:B------:R-:W-:Y:S01]  /*fd50*/  IMAD.SHL.U32 R59, R59, 0x400, RZ ;  /* 0x000004003b3b7824 */ /* 0x000fe200078e00ff */
[----:B------:R-:W-:-:S04]  /*fd60*/  LOP3.LUT R60, R56, R109, RZ, 0x3c, !PT ;  /* 0x0000006d383c7212 */ /* 0x000fc800078e3cff */
        /* <DEDUP_REMOVED lines=15> */
[----:B------:R-:W-:Y:S01]  /*fe60*/  FMUL.FTZ R78, R53, R66 ;  /* 0x00000042354e7220 */ /* 0x000fe20000410000 */
[----:B------:R-:W-:Y:S02]  /*fe70*/  HADD2.F32 R53, -RZ, R100.H0_H0 ;  /* 0x20000064ff357230 */ /* 0x000fe40000004100 */
[----:B------:R-:W-:Y:S01]  /*fe80*/  FMUL.FTZ R80, R61, R70 ;  /* 0x000000463d507220 */ /* 0x000fe20000410000 */
[----:B------:R-:W-:Y:S01]  /*fe90*/  FFMA.FTZ R76, R45, R66, -R76 ;  /* 0x000000422d4c7223 */ /* 0x000fe2000001084c */
[----:B------:R-:W-:-:S02]  /*fea0*/  HADD2.F32 R66, -RZ, R67.H0_H0 ;  /* 0x20000043ff427230 */ /* 0x000fc40000004100 */
[----:B------:R-:W-:Y:S01]  /*feb0*/  FFMA.FTZ R78, R45, R68, R78 ;  /* 0x000000442d4e7223 */ /* 0x000fe2000001004e */
[----:B------:R-:W-:Y:S02]  /*fec0*/  HADD2.F32 R45, -RZ, R102.H0_H0 ;  /* 0x20000066ff2d7230 */ /* 0x000fe40000004100 */
[C---:B------:R-:W-:Y:S01]  /*fed0*/  FMUL.FTZ R67, R52.reuse, R53 ;  /* 0x0000003534437220 */ /* 0x040fe20000410000 */
[----:B------:R-:W-:Y:S02]  /*fee0*/  HADD2.F32 R54, -RZ, R62.H0_H0 ;  /* 0x2000003eff367230 */ /* 0x000fe40000004100 */
[-C--:B------:R-:W-:Y:S01]  /*fef0*/  FMUL.FTZ R68, R61, R66.reuse ;  /* 0x000000423d447220 */ /* 0x080fe20000410000 */
[C---:B------:R-:W-:Y:S01]  /*ff00*/  FFMA.FTZ R69, R57.reuse, R66, -R80 ;  /* 0x0000004239457223 */ /* 0x040fe20000010850 */
[-C--:B------:R-:W-:Y:S01]  /*ff10*/  FMUL.FTZ R52, R52, R45.reuse ;  /* 0x0000002d34347220 */ /* 0x080fe20000410000 */
[----:B------:R-:W-:Y:S01]  /*ff20*/  FFMA.FTZ R67, R44, R45, -R67 ;  /* 0x0000002d2c437223 */ /* 0x000fe20000010843 */
[----:B------:R-:W-:Y:S01]  /*ff30*/  FFMA.FTZ R71, R57, R70, R68 ;  /* 0x0000004639477223 */ /* 0x000fe20000010044 */
[----:B------:R-:W-:-:S02]  /*ff40*/  HADD2.F32 R55, -RZ, R63.H0_H0 ;  /* 0x2000003fff377230 */ /* 0x000fc40000004100 */
[----:B------:R-:W-:Y:S01]  /*ff50*/  FFMA.FTZ R57, R44, R53, R52 ;  /* 0x000000352c397223 */ /* 0x000fe20000010034 */
[--C-:B------:R-:W-:Y:S02]  /*ff60*/  HADD2.F32 R61, -RZ, R101.reuse.H0_H0 ;  /* 0x20000065ff3d7230 */ /* 0x100fe40000004100 */
[--C-:B------:R-:W-:Y:S02]  /*ff70*/  HADD2.F32 R45, -RZ, R104.reuse.H0_H0 ;  /* 0x20000068ff2d7230 */ /* 0x100fe40000004100 */
[----:B------:R-:W-:Y:S02]  /*ff80*/  HADD2.F32 R52, -RZ, R101.H1_H1 ;  /* 0x30000065ff347230 */ /* 0x000fe40000004100 */
[C---:B------:R-:W-:Y:S01]  /*ff90*/  FMUL.FTZ R53, R54.reuse, R61 ;  /* 0x0000003d36357220 */ /* 0x040fe20000410000 */
[----:B------:R-:W-:Y:S02]  /*ffa0*/  HADD2.F32 R104, -RZ, R104.H1_H1 ;  /* 0x30000068ff687230 */ /* 0x000fe40000004100 */
[----:B------:R-:W-:Y:S01]  /*ffb0*/  FMUL.FTZ R77, R54, R45 ;  /* 0x0000002d364d7220 */ /* 0x000fe20000410000 */
[----:B------:R-:W-:-:S02]  /*ffc0*/  HADD2.F32 R63, -RZ, R63.H1_H1 ;  /* 0x3000003fff3f7230 */ /* 0x000fc40000004100 */
[C---:B------:R-:W-:Y:S01]  /*ffd0*/  FMUL.FTZ R68, R55.reuse, R52 ;  /* 0x0000003437447220 */ /* 0x040fe20000410000 */
[----:B------:R-:W-:Y:S02]  /*ffe0*/  HADD2.F32 R54, -RZ, R79.H0_H0 ;  /* 0x2000004fff367230 */ /* 0x000fe40000004100 */
[----:B------:R-:W-:Y:S01]  /*fff0*/  FMUL.FTZ R55, R55, R104 ;  /* 0x0000006837377220 */ /* 0x000fe20000410000 */
[----:B------:R-:W-:Y:S02]  /*10000*/  HADD2.F32 R44, -RZ, R83.H0_H0 ;  /* 0x20000053ff2c7230 */ /* 0x000fe40000004100 */
[C---:B------:R-:W-:Y:S01]  /*10010*/  FFMA.FTZ R66, R46.reuse, R45, -R53 ;  /* 0x0000002d2e427223 */ /* 0x040fe20000010835 */
[----:B------:R-:W-:Y:S01]  /*10020*/  FFMA.FTZ R77, R46, R61, R77 ;  /* 0x0000003d2e4d7223 */ /* 0x000fe2000001004d */
[----:B------:R-:W-:Y:S01]  /*10030*/  FFMA.FTZ R46, R47, R52, R55 ;  /* 0x000000342f2e7223 */ /* 0x000fe20000010037 */
[----:B------:R-:W-:Y:S02]  /*10040*/  HADD2.F32 R60, -RZ, R60.H1_H1 ;  /* 0x3000003cff3c7230 */ /* 0x000fe40000004100 */
[----:B------:R-:W-:Y:S01]  /*10050*/  FMUL.FTZ R70, R63, R54 ;  /* 0x000000363f467220 */ /* 0x000fe20000410000 */
[----:B------:R-:W-:-:S02]  /*10060*/  HADD2.F32 R62, -RZ, R62.H1_H1 ;  /* 0x3000003eff3e7230 */ /* 0x000fc40000004100 */
[----:B------:R-:W-:Y:S01]  /*10070*/  FFMA.FTZ R68, R47, R104, -R68 ;  /* 0x000000682f447223 */ /* 0x000fe20000010844 */
[-C--:B------:R-:W-:Y:S01]  /*10080*/  FMUL.FTZ R52, R63, R44.reuse ;  /* 0x0000002c3f347220 */ /* 0x080fe20000410000 */
[----:B------:R-:W-:Y:S02]  /*10090*/  HADD2.F32 R53, -RZ, R82.H0_H0 ;  /* 0x20000052ff357230 */ /* 0x000fe40000004100 */
[C---:B------:R-:W-:Y:S01]  /*100a0*/  FFMA.FTZ R63, R59.reuse, R44, -R70 ;  /* 0x0000002c3b3f7223 */ /* 0x040fe20000010846 */
[----:B------:R-:W-:Y:S02]  /*100b0*/  HADD2.F32 R55, -RZ, R81.H0_H0 ;  /* 0x20000051ff377230 */ /* 0x000fe40000004100 */
[----:B------:R-:W-:Y:S01]  /*100c0*/  FFMA.FTZ R79, R59, R54, R52 ;  /* 0x000000363b4f7223 */ /* 0x000fe20000010034 */
[----:B------:R-:W-:Y:S02]  /*100d0*/  HADD2.F32 R45, -RZ, R107.H0_H0 ;  /* 0x2000006bff2d7230 */ /* 0x000fe40000004100 */
[----:B------:R-:W-:Y:S01]  /*100e0*/  FMUL.FTZ R59, R60, R53 ;  /* 0x000000353c3b7220 */ /* 0x000fe20000410000 */
[----:B------:R-:W-:-:S02]  /*100f0*/  HADD2.F32 R47, -RZ, R105.H0_H0 ;  /* 0x20000069ff2f7230 */ /* 0x000fc40000004100 */
[----:B------:R-:W-:Y:S01]  /*10100*/  FMUL.FTZ R61, R62, R55 ;  /* 0x000000373e3d7220 */ /* 0x000fe20000410000 */
[----:B------:R-:W-:Y:S02]  /*10110*/  HADD2.F32 R56, -RZ, R56.H1_H1 ;  /* 0x30000038ff387230 */ /* 0x000fe40000004100 */
[----:B------:R-:W-:Y:S01]  /*10120*/  FMUL.FTZ R60, R60, R45 ;  /* 0x0000002d3c3c7220 */ /* 0x000fe20000410000 */
[----:B------:R-:W-:Y:S02]  /*10130*/  HADD2.F32 R58, -RZ, R58.H1_H1 ;  /* 0x3000003aff3a7230 */ /* 0x000fe40000004100 */
        /* <DEDUP_REMOVED lines=8> */
[----:B------:R-:W-:Y:S02]  /*101c0*/  F2FP.F16.F32.PACK_AB R44, R44, R67 ;  /* 0x000000432c2c723e */ /* 0x000fe400000000ff */
[----:B------:R-:W-:Y:S02]  /*101d0*/  F2FP.F16.F32.PACK_AB R46, R61, R66 ;  /* 0x000000423d2e723e */ /* 0x000fe400000000ff */
[----:B------:R-:W-:Y:S02]  /*101e0*/  F2FP.F16.F32.PACK_AB R53, R71, R78 ;  /* 0x0000004e4735723e */ /* 0x000fe400000000ff */
[----:B------:R-:W-:Y:S01]  /*101f0*/  F2FP.F16.F32.PACK_AB R52, R52, R57 ;  /* 0x000000393434723e */ /* 0x000fe200000000ff */
[----:B------:R0:W-:Y:S01]  /*10200*/  STS.128 [R111], R44 ;  /* 0x0000002c6f007388 */ /* 0x0001e20000000c00 */
[----:B------:R-:W-:-:S05]  /*10210*/  F2FP.F16.F32.PACK_AB R54, R54, R77 ;  /* 0x0000004d3636723e */ /* 0x000fca00000000ff */
[----:B------:R0:W-:Y:S02]  /*10220*/  STS.128 [R64+0x10400], R52 ;  /* 0x0104003440007388 */ /* 0x0001e40000000c00 */
.L_x_1931:
[----:B------:R-:W-:Y:S05]  /*10230*/  BSYNC B2 ;  /* 0x0000000000027941 */ /* 0x000fea0003800000 */
.L_x_1930:
[----:B------:R-:W-:Y:S05]  /*10240*/  @P1 BRA `(.L_x_1929) ;  /* 0x0000000400801947 */ /* 0x000fea0003800000 */
[----:B0-----:R-:W2:Y:S04]  /*10250*/  LDL R44, [R1+0x5c] ;  /* 0x00005c00012c7983 */ /* 0x001ea80000100800 */
        /* <DEDUP_REMOVED lines=9> */
[--C-:B------:R-:W-:Y:S02]  /*102f0*/  SHF.R.U32.HI R70, RZ, 0x10, R43.reuse ;  /* 0x00000010ff467819 */ /* 0x100fe4000001162b */
[----:B------:R-:W-:Y:S02]  /*10300*/  SHF.R.U64 R71, R42, 0x10, R43 ;  /* 0x000000102a477819 */ /* 0x000fe4000000122b */
[----:B--2---:R-:W-:-:S04]  /*10310*/  LEA.HI R65, R65, R44, RZ, 0x1d ;  /* 0x0000002c41417211 */ /* 0x004fc800078fe8ff */
[----:B------:R-:W-:Y:S02]  /*10320*/  SHF.R.S32.HI R46, RZ, 0x1f, R65 ;  /* 0x0000001fff2e7819 */ /* 0x000fe40000011441 */
[----:B------:R-:W-:Y:S02]  /*10330*/  SHF.L.U32 R44, R65, 0x3, RZ ;  /* 0x00000003412c7819 */ /* 0x000fe400000006ff */
[----:B------:R-:W-:Y:S02]  /*10340*/  LEA.HI R46, R46, R65, RZ, 0x3 ;  /* 0x000000412e2e7211 */ /* 0x000fe400078f18ff */
[----:B------:R-:W-:Y:S02]  /*10350*/  LOP3.LUT R44, R110, 0x38, R44, 0xf8, !PT ;  /* 0x000000386e2c7812 */ /* 0x000fe400078ef82c */
[----:B------:R-:W-:Y:S01]  /*10360*/  SHF.R.U32.HI R65, RZ, 0x10, R51 ;  /* 0x00000010ff417819 */ /* 0x000fe20000011633 */
        /* <DEDUP_REMOVED lines=8> */
[----:B------:R-:W-:Y:S02]  /*103f0*/  HADD2.F32 R40, -RZ, R44.H0_H0 ;  /* 0x2000002cff287230 */ /* 0x000fe40000004100 */
[----:B------:R-:W-:Y:S02]  /*10400*/  HADD2.F32 R45, -RZ, R45.H1_H1 ;  /* 0x3000002dff2d7230 */ /* 0x000fe40000004100 */
[----:B------:R-:W-:Y:S02]  /*10410*/  HADD2.F32 R42, -RZ, R46.H0_H0 ;  /* 0x2000002eff2a7230 */ /* 0x000fe40000004100 */
[--C-:B------:R-:W-:Y:S02]  /*10420*/  HADD2.F32 R43, -RZ, R47.reuse.H0_H0 ;  /* 0x2000002fff2b7230 */ /* 0x100fe40000004100 */
[----:B------:R-:W-:-:S02]  /*10430*/  HADD2.F32 R47, -RZ, R47.H1_H1 ;  /* 0x3000002fff2f7230 */ /* 0x000fc40000004100 */
[--C-:B-1----:R-:W-:Y:S02]  /*10440*/  HADD2.F32 R49, -RZ, R53.reuse.H0_H0 ;  /* 0x20000035ff317230 */ /* 0x102fe40000004100 */
[----:B------:R-:W-:Y:S02]  /*10450*/  HADD2.F32 R48, -RZ, R52.H0_H0 ;  /* 0x20000034ff307230 */ /* 0x000fe40000004100 */
[----:B------:R-:W-:Y:S02]  /*10460*/  HADD2.F32 R53, -RZ, R53.H1_H1 ;  /* 0x30000035ff357230 */ /* 0x000fe40000004100 */
[C---:B------:R-:W-:Y:S01]  /*10470*/  FMUL.FTZ R64, R49.reuse, R60 ;  /* 0x0000003c31407220 */ /* 0x040fe20000410000 */
[-C--:B------:R-:W-:Y:S01]  /*10480*/  FMUL.FTZ R66, R49, R58.reuse ;  /* 0x0000003a31427220 */ /* 0x080fe20000410000 */
[----:B------:R-:W-:Y:S02]  /*10490*/  HADD2.F32 R49, -RZ, R92.H0_H0 ;  /* 0x2000005cff317230 */ /* 0x000fe40000004100 */
[C---:B------:R-:W-:Y:S01]  /*104a0*/  FFMA.FTZ R64, R41.reuse, R58, -R64 ;  /* 0x0000003a29407223 */ /* 0x040fe20000010840 */
[----:B------:R-:W-:Y:S01]  /*104b0*/  FFMA.FTZ R66, R41, R60, R66 ;  /* 0x0000003c29427223 */ /* 0x000fe20000010042 */
[----:B------:R-:W-:-:S02]  /*104c0*/  HADD2.F32 R41, -RZ, R94.H0_H0 ;  /* 0x2000005eff297230 */ /* 0x000fc40000004100 */
[C---:B------:R-:W-:Y:S01]  /*104d0*/  FMUL.FTZ R68, R53.reuse, R62 ;  /* 0x0000003e35447220 */ /* 0x040fe20000410000 */
[----:B------:R-:W-:Y:S02]  /*104e0*/  HADD2.F32 R58, -RZ, R57.H0_H0 ;  /* 0x20000039ff3a7230 */ /* 0x000fe40000004100 */
[C---:B------:R-:W-:Y:S01]  /*104f0*/  FMUL.FTZ R57, R48.reuse, R49 ;  /* 0x0000003130397220 */ /* 0x040fe20000410000 */
[----:B------:R-:W-:Y:S02]  /*10500*/  HADD2.F32 R50, -RZ, R54.H0_H0 ;  /* 0x20000036ff327230 */ /* 0x000fe40000004100 */
[-C--:B------:R-:W-:Y:S01]  /*10510*/  FMUL.FTZ R48, R48, R41.reuse ;  /* 0x0000002930307220 */ /* 0x080fe20000410000 */
[----:B------:R-:W-:Y:S02]  /*10520*/  HADD2.F32 R51, -RZ, R55.H0_H0 ;  /* 0x20000037ff337230 */ /* 0x000fe40000004100 */
[-C--:B------:R-:W-:Y:S01]  /*10530*/  FMUL.FTZ R60, R53, R58.reuse ;  /* 0x0000003a353c7220 */ /* 0x080fe20000410000 */
[----:B------:R-:W-:Y:S01]  /*10540*/  FFMA.FTZ R57, R40, R41, -R57 ;  /* 0x0000002928397223 */ /* 0x000fe20000010839 */
[----:B------:R-:W-:Y:S01]  /*10550*/  FFMA.FTZ R61, R45, R58, -R68 ;  /* 0x0000003a2d3d7223 */ /* 0x000fe20000010844 */
[----:B------:R-:W-:-:S02]  /*10560*/  HADD2.F32 R53, -RZ, R93.H0_H0 ;  /* 0x2000005dff357230 */ /* 0x000fc40000004100 */
[----:B------:R-:W-:Y:S01]  /*10570*/  FFMA.FTZ R59, R40, R49, R48 ;  /* 0x00000031283b7223 */ /* 0x000fe20000010030 */
[----:B------:R-:W-:Y:S02]  /*10580*/  HADD2.F32 R41, -RZ, R95.H0_H0 ;  /* 0x2000005fff297230 */ /* 0x000fe40000004100 */
[----:B------:R-:W-:Y:S01]  /*10590*/  FFMA.FTZ R63, R45, R62, R60 ;  /* 0x0000003e2d3f7223 */ /* 0x000fe2000001003c */
[----:B------:R-:W-:Y:S02]  /*105a0*/  HADD2.F32 R58, -RZ, R93.H1_H1 ;  /* 0x3000005dff3a7230 */ /* 0x000fe40000004100 */
[C---:B------:R-:W-:Y:S01]  /*105b0*/  FMUL.FTZ R45, R50.reuse, R53 ;  /* 0x00000035322d7220 */ /* 0x040fe20000410000 */
[----:B------:R-:W-:Y:S02]  /*105c0*/  HADD2.F32 R40, -RZ, R95.H1_H1 ;  /* 0x3000005fff287230 */ /* 0x000fe40000004100 */
[----:B------:R-:W-:Y:S01]  /*105d0*/  FMUL.FTZ R49, R50, R41 ;  /* 0x0000002932317220 */ /* 0x000fe20000410000 */
[----:B------:R-:W-:-:S02]  /*105e0*/  HADD2.F32 R55, -RZ, R55.H1_H1 ;  /* 0x30000037ff377230 */ /* 0x000fc40000004100 */
[C---:B------:R-:W-:Y:S01]  /*105f0*/  FMUL.FTZ R62, R51.reuse, R58 ;  /* 0x0000003a333e7220 */ /* 0x040fe20000410000 */
[----:B------:R-:W-:Y:S02]  /*10600*/  HADD2.F32 R50, -RZ, R65.H0_H0 ;  /* 0x20000041ff327230 */ /* 0x000fe40000004100 */
[-C--:B------:R-:W-:Y:S01]  /*10610*/  FMUL.FTZ R51, R51, R40.reuse ;  /* 0x0000002833337220 */ /* 0x080fe20000410000 */
[----:B------:R-:W-:Y:S02]  /*10620*/  HADD2.F32 R48, -RZ, R70.H0_H0 ;  /* 0x20000046ff307230 */ /* 0x000fe40000004100 */
[C---:B------:R-:W-:Y:S01]  /*10630*/  FFMA.FTZ R60, R42.reuse, R41, -R45 ;  /* 0x000000292a3c7223 */ /* 0x040fe2000001082d */
[----:B------:R-:W-:Y:S01]  /*10640*/  FFMA.FTZ R53, R42, R53, R49 ;  /* 0x000000352a357223 */ /* 0x000fe20000010031 */
[----:B------:R-:W-:Y:S01]  /*10650*/  FFMA.FTZ R62, R43, R40, -R62 ;  /* 0x000000282b3e7223 */ /* 0x000fe2000001083e */
[----:B------:R-:W-:Y:S02]  /*10660*/  HADD2.F32 R52, -RZ, R52.H1_H1 ;  /* 0x30000034ff347230 */ /* 0x000fe40000004100 */
[----:B------:R-:W-:Y:S01]  /*10670*/  FMUL.FTZ R42, R55, R50 ;  /* 0x00000032372a7220 */ /* 0x000fe20000410000 */
[----:B------:R-:W-:-:S02]  /*10680*/  HADD2.F32 R54, -RZ, R54.H1_H1 ;  /* 0x30000036ff367230 */ /* 0x000fc40000004100 */
[----:B------:R-:W-:Y:S01]  /*10690*/  FFMA.FTZ R58, R43, R58, R51 ;  /* 0x0000003a2b3a7223 */ /* 0x000fe20000010033 */
        /* <DEDUP_REMOVED lines=27> */
.L_x_1929:
[----:B------:R-:W-:Y:S05]  /*10850*/  BSYNC B1 ;  /* 0x0000000000017941 */ /* 0x000fea0003800000 */
.L_x_1928:
[----:B-1----:R-:W-:Y:S01]  /*10860*/  VIADD R40, R218, 0x40 ;  /* 0x00000040da287836 */ /* 0x002fe20000000000 */
[----:B------:R-:W-:Y:S04]  /*10870*/  BSSY B1, `(.L_x_1932) ;  /* 0x00000d2000017945 */ /* 0x000fe80003800000 */
[----:B------:R-:W-:-:S13]  /*10880*/  ISETP.GE.AND P0, PT, R40, R3, PT ;  /* 0x000000032800720c */ /* 0x000fda0003f06270 */
[----:B------:R-:W-:Y:S05]  /*10890*/  @P0 BRA `(.L_x_1933) ;  /* 0x0000000c003c0947 */ /* 0x000fea0003800000 */
[----:B0-----:R0:W5:Y:S01]  /*108a0*/  LDL R66, [R1+0x84] ;  /* 0x0000840001427983 */ /* 0x0011620000100800 */
[----:B------:R-:W1:Y:S01]  /*108b0*/  LDC R65, c[0x0][0x3f4] ;  /* 0x0000fd00ff417b82 */ /* 0x000e620000000800 */
[C---:B------:R-:W-:Y:S01]  /*108c0*/  VIADD R67, R218.reuse, 0x40 ;  /* 0x00000040da437836 */ /* 0x040fe20000000000 */
[----:B------:R-:W-:Y:S01]  /*108d0*/  BSSY B2, `(.L_x_1934) ;  /* 0x000006a000027945 */ /* 0x000fe20003800000 */
[----:B------:R-:W-:-:S03]  /*108e0*/  VIADD R68, R218, 0x40 ;  /* 0x00000040da447836 */ /* 0x000fc60000000000 */
[----:B------:R-:W-:Y:S01]  /*108f0*/  SHF.L.U32 R67, R67, 0x6, RZ ;  /* 0x0000000643437819 */ /* 0x000fe200000006ff */
[----:B------:R-:W-:-:S03]  /*10900*/  IMAD.SHL.U32 R68, R68, 0x40, RZ ;  /* 0x0000004044447824 */ /* 0x000fc600078e00ff */
[----:B------:R-:W-:Y:S02]  /*10910*/  LOP3.LUT R67, R67, 0x1c0, RZ, 0xc0, !PT ;  /* 0x000001c043437812 */ /* 0x000fe400078ec0ff */
[----:B------:R-:W-:Y:S02]  /*10920*/  LOP3.LUT R68, R68, 0x1c0, RZ, 0xc0, !PT ;  /* 0x000001c044447812 */ /* 0x000fe400078ec0ff */
[----:B------:R-:W-:Y:S02]  /*10930*/  SHF.R.U32.HI R67, RZ, 0x3, R67 ;  /* 0x00000003ff437819 */ /* 0x000fe40000011643 */
[-C--:B-1----:R-:W-:Y:S02]  /*10940*/  ISETP.GE.AND P0, PT, R18, R65.reuse, PT ;  /* 0x000000411200720c */ /* 0x082fe40003f06270 */
[----:B------:R-:W-:-:S11]  /*10950*/  ISETP.GE.AND P1, PT, R226, R65, PT ;  /* 0x00000041e200720c */ /* 0x000fd60003f26270 */
[----:B0-----:R-:W-:Y:S05]  /*10960*/  @P0 BRA `(.L_x_1935) ;  /* 0x0000000400800947 */ /* 0x001fea0003800000 */
        /* <DEDUP_REMOVED lines=22> */
[----:B-----5:R-:W-:-:S04]  /*10ad0*/  IADD3 R45, R44, R45, R66 ;  /* 0x0000002d2c2d7210 */ /* 0x020fc80007ffe042 */
[----:B------:R-:W-:-:S05]  /*10ae0*/  LEA R48, R45, R16, 0x1 ;  /* 0x000000102d307211 */ /* 0x000fca00078e08ff */
        /* <DEDUP_REMOVED lines=27> */
[----:B------:R-:W-:Y:S02]  /*10ca0*/  HADD2.F32 R45, -RZ, R97.H0_H0 ;  /* 0x20000061ff2d7230 */ /* 0x000fe40000004100 */
[----:B------:R-:W-:Y:S02]  /*10cb0*/  HADD2.F32 R29, -RZ, R99.H0_H0 ;  /* 0x20000063ff1d7230 */ /* 0x000fe40000004100 */
        /* <DEDUP_REMOVED lines=11> */
[C---:B------:R-:W-:Y:S01]  /*10d70*/  FFMA.FTZ R54, R31.reuse, R28, -R54 ;  /* 0x0000001c1f367223 */ /* 0x040fe20000010836 */
[----:B------:R-:W-:Y:S01]  /*10d80*/  FFMA.FTZ R50, R31, R50, R39 ;  /* 0x000000321f327223 */ /* 0x000fe20000010027 */
[----:B------:R-:W-:-:S02]  /*10d90*/  HADD2.F32 R44, -RZ, R44.H1_H1 ;  /* 0x3000002cff2c7230 */ /* 0x000fc40000004100 */
[C---:B------:R-:W-:Y:S01]  /*10da0*/  FMUL.FTZ R30, R47.reuse, R38 ;  /* 0x000000262f1e7220 */ /* 0x040fe20000410000 */
[----:B------:R-:W-:Y:S02]  /*10db0*/  HADD2.F32 R46, -RZ, R46.H1_H1 ;  /* 0x3000002eff2e7230 */ /* 0x000fe40000004100 */
[-C--:B------:R-:W-:Y:S01]  /*10dc0*/  FMUL.FTZ R28, R47, R36.reuse ;  /* 0x000000242f1c7220 */ /* 0x080fe20000410000 */
[----:B------:R-:W-:Y:S02]  /*10dd0*/  HADD2.F32 R37, -RZ, R61.H0_H0 ;  /* 0x2000003dff257230 */ /* 0x000fe40000004100 */
[C---:B------:R-:W-:Y:S01]  /*10de0*/  FFMA.FTZ R47, R43.reuse, R36, -R30 ;  /* 0x000000242b2f7223 */ /* 0x040fe2000001081e */
[----:B------:R-:W-:Y:S02]  /*10df0*/  HADD2.F32 R39, -RZ, R59.H0_H0 ;  /* 0x2000003bff277230 */ /* 0x000fe40000004100 */
[----:B------:R-:W-:Y:S01]  /*10e00*/  FFMA.FTZ R57, R43, R38, R28 ;  /* 0x000000262b397223 */ /* 0x000fe2000001001c */
[----:B------:R-:W-:-:S02]  /*10e10*/  HADD2.F32 R29, -RZ, R64.H0_H0 ;  /* 0x20000040ff1d7230 */ /* 0x000fc40000004100 */
[----:B------:R-:W-:Y:S01]  /*10e20*/  FMUL.FTZ R43, R44, R37 ;  /* 0x000000252c2b7220 */ /* 0x000fe20000410000 */
[----:B------:R-:W-:Y:S02]  /*10e30*/  HADD2.F32 R31, -RZ, R63.H0_H0 ;  /* 0x2000003fff1f7230 */ /* 0x000fe40000004100 */
        /* <DEDUP_REMOVED lines=19> */
.L_x_1935:
[----:B------:R-:W-:Y:S05]  /*10f70*/  BSYNC B2 ;  /* 0x0000000000027941 */ /* 0x000fea0003800000 */
.L_x_1934:
        /* <DEDUP_REMOVED lines=97> */
.L_x_1933:
[----:B------:R-:W-:Y:S05]  /*11590*/  BSYNC B1 ;  /* 0x0000000000017941 */ /* 0x000fea0003800000 */
.L_x_1932:
[----:B-1----:R-:W-:-:S05]  /*115a0*/  VIADD R24, R218, 0x60 ;  /* 0x00000060da187836 */ /* 0x002fca0000000000 */
[----:B------:R-:W-:-:S13]  /*115b0*/  ISETP.GE.AND P0, PT, R24, R3, PT ;  /* 0x000000031800720c */ /* 0x000fda0003f06270 */
[----:B------:R-:W-:Y:S05]  /*115c0*/  @P0 BRA `(.L_x_1903) ;  /* 0x0000000c003c0947 */ /* 0x000fea0003800000 */
[----:B0-----:R0:W5:Y:S01]  /*115d0*/  LDL R48, [R1+0x80] ;  /* 0x0000800001307983 */ /* 0x0011620000100800 */
[----:B------:R-:W1:Y:S01]  /*115e0*/  LDC R49, c[0x0][0x3f4] ;  /* 0x0000fd00ff317b82 */ /* 0x000e620000000800 */
[C---:B------:R-:W-:Y:S01]  /*115f0*/  IADD3 R50, R218.reuse, 0x60, RZ ;  /* 0x00000060da327810 */ /* 0x040fe20007ffe0ff */
[----:B------:R-:W-:Y:S01]  /*11600*/  VIADD R51, R218, 0x60 ;  /* 0x00000060da337836 */ /* 0x000fe20000000000 */
[----:B------:R-:W-:Y:S03]  /*11610*/  BSSY B1, `(.L_x_1936) ;  /* 0x0000069000017945 */ /* 0x000fe60003800000 */
[----:B------:R-:W-:Y:S02]  /*11620*/  IMAD.SHL.U32 R50, R50, 0x40, RZ ;  /* 0x0000004032327824 */ /* 0x000fe400078e00ff */
        /* <DEDUP_REMOVED lines=14> */
[----:B------:R-:W-:-:S02]  /*11710*/  SHF.R.U32.HI R36, RZ, 0x10, R5 ;  /* 0x00000010ff247819 */ /* 0x000fc40000011605 */
[--C-:B------:R-:W-:Y:S02]  /*11720*/  SHF.R.U64 R46, R14, 0x10, R15.reuse ;  /* 0x000000100e2e7819 */ /* 0x100fe4000000120f */
[----:B------:R-:W-:Y:S01]  /*11730*/  SHF.R.U32.HI R45, RZ, 0x10, R15 ;  /* 0x00000010ff2d7819 */ /* 0x000fe2000001160f */
[----:B------:R-:W-:Y:S01]  /*11740*/  HADD2.F32 R36, -RZ, R36.H0_H0 ;  /* 0x20000024ff247230 */ /* 0x000fe20000004100 */
[--C-:B------:R-:W-:Y:S02]  /*11750*/  SHF.R.U32.HI R41, RZ, 0x10, R7.reuse ;  /* 0x00000010ff297819 */ /* 0x100fe40000011607 */
[----:B------:R-:W-:Y:S02]  /*11760*/  SHF.R.U64 R43, R6, 0x10, R7 ;  /* 0x00000010062b7819 */ /* 0x000fe40000001207 */
[----:B--2---:R-:W-:-:S04]  /*11770*/  LEA.HI R3, R49, R24, RZ, 0x1d ;  /* 0x0000001831037211 */ /* 0x004fc800078fe8ff */
[----:B------:R-:W-:Y:S01]  /*11780*/  SHF.R.S32.HI R26, RZ, 0x1f, R3 ;  /* 0x0000001fff1a7819 */ /* 0x000fe20000011403 */
[----:B------:R-:W-:-:S03]  /*11790*/  IMAD.SHL.U32 R24, R3, 0x8, RZ ;  /* 0x0000000803187824 */ /* 0x000fc600078e00ff */
[----:B------:R-:W-:Y:S02]  /*117a0*/  LEA.HI R26, R26, R3, RZ, 0x3 ;  /* 0x000000031a1a7211 */ /* 0x000fe400078f18ff */
[----:B------:R-:W-:Y:S02]  /*117b0*/  LOP3.LUT R3, R51, 0x38, R24, 0xf8, !PT ;  /* 0x0000003833037812 */ /* 0x000fe400078ef818 */
[----:B------:R-:W-:Y:S02]  /*117c0*/  SHF.L.U32 R26, R26, 0xa, RZ ;  /* 0x0000000a1a1a7819 */ /* 0x000fe400000006ff */
        /* <DEDUP_REMOVED lines=77> */
.L_x_1937:
[----:B------:R-:W-:Y:S05]  /*11ca0*/  BSYNC B1 ;  /* 0x0000000000017941 */ /* 0x000fea0003800000 */
.L_x_1936:
[----:B------:R-:W-:Y:S05]  /*11cb0*/  @P1 BRA `(.L_x_1903) ;  /* 0x0000000400801947 */ /* 0x000fea0003800000 */
[----:B0-----:R-:W2:Y:S04]  /*11cc0*/  LDL R3, [R1+0x5c] ;  /* 0x00005c0001037983 */ /* 0x001ea80000100800 */
[----:B------:R-:W3:Y:S01]  /*11cd0*/  LDL R41, [R1+0x8c] ;  /* 0x00008c0001297983 */ /* 0x000ee20000100800 */
[--C-:B------:R-:W-:Y:S01]  /*11ce0*/  SHF.R.U64 R40, R72, 0x10, R73.reuse ;  /* 0x0000001048287819 */ /* 0x100fe20000001249 */
[--C-:B------:R-:W-:Y:S01]  /*11cf0*/  HADD2.F32 R29, -RZ, R21.reuse.H1_H1 ;  /* 0x30000015ff1d7230 */ /* 0x100fe20000004100 */
[----:B------:R-:W-:Y:S01]  /*11d00*/  SHF.R.U32.HI R72, RZ, 0x10, R73 ;  /* 0x00000010ff487819 */ /* 0x000fe20000011649 */
[--C-:B------:R-:W-:Y:S01]  /*11d10*/  HADD2.F32 R31, -RZ, R0.reuse.H1_H1 ;  /* 0x30000000ff1f7230 */ /* 0x100fe20000004100 */
[--C-:B------:R-:W-:Y:S01]  /*11d20*/  SHF.R.U32.HI R30, RZ, 0x10, R9.reuse ;  /* 0x00000010ff1e7819 */ /* 0x100fe20000011609 */
[----:B------:R-:W-:Y:S01]  /*11d30*/  HADD2.F32 R28, -RZ, R0.H0_H0 ;  /* 0x20000000ff1c7230 */ /* 0x000fe20000004100 */
[----:B------:R-:W-:Y:S01]  /*11d40*/  SHF.R.U64 R38, R8, 0x10, R9 ;  /* 0x0000001008267819 */ /* 0x000fe20000001209 */
[----:B------:R-:W-:Y:S01]  /*11d50*/  HADD2.F32 R0, -RZ, R21.H0_H0 ;  /* 0x20000015ff007230 */ /* 0x000fe20000004100 */
[--C-:B------:R-:W-:Y:S01]  /*11d60*/  SHF.R.U64 R39, R74, 0x10, R75.reuse ;  /* 0x000000104a277819 */ /* 0x100fe2000000124b */
[----:B------:R-:W-:Y:S01]  /*11d70*/  HADD2.F32 R30, -RZ, R30.H0_H0 ;  /* 0x2000001eff1e7230 */ /* 0x000fe20000004100 */
[----:B------:R-:W-:Y:S01]  /*11d80*/  SHF.R.U32.HI R74, RZ, 0x10, R75 ;  /* 0x00000010ff4a7819 */ /* 0x000fe2000001164b */
[--C-:B------:R-:W-:Y:S01]  /*11d90*/  HADD2.F32 R21, -RZ, R20.reuse.H0_H0 ;  /* 0x20000014ff157230 */ /* 0x100fe20000004100 */
[--C-:B------:R-:W-:Y:S01]  /*11da0*/  SHF.R.U32.HI R36, RZ, 0x10, R11.reuse ;  /* 0x00000010ff247819 */ /* 0x100fe2000001160b */
[----:B------:R-:W-:Y:S01]  /*11db0*/  HADD2.F32 R20, -RZ, R20.H1_H1 ;  /* 0x30000014ff147230 */ /* 0x000fe20000004100 */
[----:B------:R-:W-:-:S02]  /*11dc0*/  SHF.R.U64 R37, R10, 0x10, R11 ;  /* 0x000000100a257819 */ /* 0x000fc4000000120b */
        /* <DEDUP_REMOVED lines=15> */
[--C-:B------:R-:W-:Y:S02]  /*11ec0*/  HADD2.F32 R11, -RZ, R7.reuse.H0_H0 ;  /* 0x20000007ff0b7230 */ /* 0x100fe40000004100 */
[----:B------:R-:W-:Y:S02]  /*11ed0*/  HADD2.F32 R10, -RZ, R6.H0_H0 ;  /* 0x20000006ff0a7230 */ /* 0x000fe40000004100 */
        /* <DEDUP_REMOVED lines=10> */
[----:B------:R-:W-:Y:S01]  /*11f80*/  FMUL.FTZ R8, R13, R28 ;  /* 0x0000001c0d087220 */ /* 0x000fe20000410000 */
[-C--:B------:R-:W-:Y:S01]  /*11f90*/  FMUL.FTZ R34, R25, R24.reuse ;  /* 0x0000001819227220 */ /* 0x080fe20000410000 */
[----:B------:R-:W-:Y:S01]  /*11fa0*/  FFMA.FTZ R32, R9, R24, -R32 ;  /* 0x0000001809207223 */ /* 0x000fe20000010820 */
[----:B------:R-:W-:-:S02]  /*11fb0*/  HADD2.F32 R26, -RZ, R14.H0_H0 ;  /* 0x2000000eff1a7230 */ /* 0x000fc40000004100 */
[----:B------:R-:W-:Y:S01]  /*11fc0*/  FMUL.FTZ R13, R13, R0 ;  /* 0x000000000d0d7220 */ /* 0x000fe20000410000 */
[----:B------:R-:W-:Y:S01]  /*11fd0*/  FFMA.FTZ R34, R9, R30, R34 ;  /* 0x0000001e09227223 */ /* 0x000fe20000010022 */
[----:B------:R-:W-:Y:S02]  /*11fe0*/  HADD2.F32 R9, -RZ, R23.H0_H0 ;  /* 0x20000017ff097230 */ /* 0x000fe40000004100 */
[C---:B------:R-:W-:Y:S01]  /*11ff0*/  FFMA.FTZ R25, R5.reuse, R0, -R8 ;  /* 0x0000000005197223 */ /* 0x040fe20000010808 */
[----:B------:R-:W-:Y:S02]  /*12000*/  HADD2.F32 R27, -RZ, R15.H0_H0 ;  /* 0x2000000fff1b7230 */ /* 0x000fe40000004100 */
[----:B------:R-:W-:Y:S01]  /*12010*/  FFMA.FTZ R28, R5, R28, R13 ;  /* 0x0000001c051c7223 */ /* 0x000fe2000001000d */
[----:B------:R-:W-:Y:S02]  /*12020*/  HADD2.F32 R0, -RZ, R23.H1_H1 ;  /* 0x30000017ff007230 */ /* 0x000fe40000004100 */
[C---:B------:R-:W-:Y:S01]  /*12030*/  FMUL.FTZ R5, R26.reuse, R21 ;  /* 0x000000151a057220 */ /* 0x040fe20000410000 */
[----:B------:R-:W-:Y:S01]  /*12040*/  FMUL.FTZ R13, R26, R9 ;  /* 0x000000091a0d7220 */ /* 0x000fe20000410000 */
[----:B------:R-:W-:Y:S01]  /*12050*/  FMUL.FTZ R26, R27, R20 ;  /* 0x000000141b1a7220 */ /* 0x000fe20000410000 */
[----:B------:R-:W-:-:S02]  /*12060*/  HADD2.F32 R15, -RZ, R15.H1_H1 ;  /* 0x3000000fff0f7230 */ /* 0x000fc40000004100 */
[-C--:B------:R-:W-:Y:S01]  /*12070*/  FMUL.FTZ R27, R27, R0.reuse ;  /* 0x000000001b1b7220 */ /* 0x080fe20000410000 */
[----:B------:R-:W-:Y:S02]  /*12080*/  HADD2.F32 R24, -RZ, R36.H0_H0 ;  /* 0x20000024ff187230 */ /* 0x000fe40000004100 */
[C---:B------:R-:W-:Y:S01]  /*12090*/  FFMA.FTZ R26, R11.reuse, R0, -R26 ;  /* 0x000000000b1a7223 */ /* 0x040fe2000001081a */
[----:B------:R-:W-:Y:S02]  /*120a0*/  HADD2.F32 R8, -RZ, R74.H0_H0 ;  /* 0x2000004aff087230 */ /* 0x000fe40000004100 */
[----:B------:R-:W-:Y:S01]  /*120b0*/  FFMA.FTZ R27, R11, R20, R27 ;  /* 0x000000140b1b7223 */ /* 0x000fe2000001001b */
[----:B------:R-:W-:Y:S02]  /*120c0*/  HADD2.F32 R12, -RZ, R12.H1_H1 ;  /* 0x3000000cff0c7230 */ /* 0x000fe40000004100 */
[----:B------:R-:W-:Y:S01]  /*120d0*/  FFMA.FTZ R23, R10, R9, -R5 ;  /* 0x000000090a177223 */ /* 0x000fe20000010805 */
[C---:B------:R-:W-:Y:S01]  /*120e0*/  FMUL.FTZ R30, R15.reuse, R24 ;  /* 0x000000180f1e7220 */ /* 0x040fe20000410000 */
[----:B------:R-:W-:Y:S01]  /*120f0*/  FMUL.FTZ R0, R15, R8 ;  /* 0x000000080f007220 */ /* 0x000fe20000410000 */
[----:B------:R-:W-:-:S02]  /*12100*/  HADD2.F32 R11, -RZ, R38.H0_H0 ;  /* 0x20000026ff0b7230 */ /* 0x000fc40000004100 */
[----:B------:R-:W-:Y:S01]  /*12110*/  FFMA.FTZ R10, R10, R21, R13 ;  /* 0x000000150a0a7223 */ /* 0x000fe2000001000d */
[----:B------:R-:W-:Y:S02]  /*12120*/  HADD2.F32 R5, -RZ, R40.H0_H0 ;  /* 0x20000028ff057230 */ /* 0x000fe40000004100 */
[C---:B------:R-:W-:Y:S01]  /*12130*/  FFMA.FTZ R29, R7.reuse, R8, -R30 ;  /* 0x00000008071d7223 */ /* 0x040fe2000001081e */
[----:B------:R-:W-:Y:S02]  /*12140*/  HADD2.F32 R14, -RZ, R14.H1_H1 ;  /* 0x3000000eff0e7230 */ /* 0x000fe40000004100 */
[----:B------:R-:W-:Y:S01]  /*12150*/  FFMA.FTZ R24, R7, R24, R0 ;  /* 0x0000001807187223 */ /* 0x000fe20000010000 */
[----:B------:R-:W-:Y:S02]  /*12160*/  HADD2.F32 R13, -RZ, R37.H0_H0 ;  /* 0x20000025ff0d7230 */ /* 0x000fe40000004100 */
[----:B------:R-:W-:Y:S01]  /*12170*/  FMUL.FTZ R7, R12, R11 ;  /* 0x0000000b0c077220 */ /* 0x000fe20000410000 */
[----:B------:R-:W-:-:S02]  /*12180*/  HADD2.F32 R9, -RZ, R39.H0_H0 ;  /* 0x20000027ff097230 */ /* 0x000fc40000004100 */
[----:B------:R-:W-:Y:S01]  /*12190*/  FMUL.FTZ R12, R12, R5 ;  /* 0x000000050c0c7220 */ /* 0x000fe20000410000 */
[----:B------:R-:W-:Y:S02]  /*121a0*/  HADD2.F32 R4, -RZ, R4.H1_H1 ;  /* 0x30000004ff047230 */ /* 0x000fe40000004100 */
[C---:B------:R-:W-:Y:S01]  /*121b0*/  FMUL.FTZ R21, R14.reuse, R13 ;  /* 0x0000000d0e157220 */ /* 0x040fe20000410000 */
[----:B------:R-:W-:Y:S02]  /*121c0*/  HADD2.F32 R6, -RZ, R6.H1_H1 ;  /* 0x30000006ff067230 */ /* 0x000fe40000004100 */
[----:B------:R-:W-:Y:S01]  /*121d0*/  FMUL.FTZ R14, R14, R9 ;  /* 0x000000090e0e7220 */ /* 0x000fe20000410000 */
[C---:B------:R-:W-:Y:S01]  /*121e0*/  FFMA.FTZ R15, R4.reuse, R11, R12 ;  /* 0x0000000b040f7223 */ /* 0x040fe2000001000c */
[----:B------:R-:W-:Y:S01]  /*121f0*/  FFMA.FTZ R0, R4, R5, -R7 ;  /* 0x0000000504007223 */ /* 0x000fe20000010807 */
        /* <DEDUP_REMOVED lines=12> */
.L_x_1903:
[----:B------:R-:W-:Y:S05]  /*122c0*/  BSYNC B0 ;  /* 0x0000000000007941 */ /* 0x000fea0003800000 */
.L_x_1863:
        /* <DEDUP_REMOVED lines=8> */
.L_x_1860:
[----:B------:R-:W-:-:S13]  /*12350*/  ISETP.NE.AND P0, PT, R234, 0x3, PT ;  /* 0x00000003ea00780c */ /* 0x000fda0003f05270 */
[----:B------:R-:W-:Y:S05]  /*12360*/  @!P0 BRA `(.L_x_1938) ;  /* 0x0000000000048947 */ /* 0x000fea0003800000 */
[----:B------:R-:W-:Y:S01]  /*12370*/  BPT.TRAP 0x1 ;  /* 0x000000040000795c */ /* 0x000fe20000300000 */
.L_x_1938:
[----:B------:R-:W-:Y:S02]  /*12380*/  LEA R57, R22, R16, 0x3 ;  /* 0x0000001016397211 */ /* 0x000fe400078e18ff */
[----:B------:R-:W-:-:S04]  /*12390*/  SHF.L.U32 R0, R219, 0x1f, RZ ;  /* 0x0000001fdb007819 */ /* 0x000fc800000006ff */
[----:B------:R0:W0:Y:S01]  /*123a0*/  SYNCS.PHASECHK.TRANS64.TRYWAIT P2, [R57+URZ+0x30830], R0 ;  /* 0x03083000390075a7 */ /* 0x000022000804017f */
[----:B------:R-:W-:Y:S05]  /*123b0*/  @!P0 BRA `(.L_x_1939) ;  /* 0x0000000000048947 */ /* 0x000fea0003800000 */
[----:B------:R-:W-:Y:S01]  /*123c0*/  BPT.TRAP 0x1 ;  /* 0x000000040000795c */ /* 0x000fe20000300000 */
.L_x_1939:
[----:B01----:R-:W0:Y:S02]  /*123d0*/  S2R R3, SR_TID.X ;  /* 0x0000000000037919 */ /* 0x003e240000002100 */
[----:B0-----:R-:W-:-:S04]  /*123e0*/  LOP3.LUT R3, R3, 0x7f, RZ, 0xc0, !PT ;  /* 0x0000007f03037812 */ /* 0x001fc800078ec0ff */
[----:B------:R-:W-:Y:S01]  /*123f0*/  ISETP.NE.AND P1, PT, R3, RZ, PT ;  /* 0x000000ff0300720c */ /* 0x000fe20003f25270 */
[----:B------:R-:W-:-:S12]  /*12400*/  @P2 BRA `(.L_x_1940) ;  /* 0x0000000000082947 */ /* 0x000fd80003800000 */
[----:B------:R-:W0:Y:S02]  /*12410*/  SYNCS.PHASECHK.TRANS64.TRYWAIT P2, [R57+URZ+0x30830], R0 ;  /* 0x03083000390075a7 */ /* 0x000e24000804017f */
[----:B0-----:R-:W-:Y:S05]  /*12420*/  @!P2 BRA `(.L_x_1941) ;  /* 0x0000019c0094a947 */ /* 0x001fea0003800000 */
.L_x_1940:
[----:B------:R-:W-:Y:S05]  /*12430*/  WARPSYNC.ALL ;  /* 0x0000000000007948 */ /* 0x000fea0003800000 */
[----:B0-----:R-:W-:Y:S01]  /*12440*/  VIADD R0, R16, 0x20400 ;  /* 0x0002040010007836 */ /* 0x001fe20000000000 */
[----:B----4-:R-:W-:-:S04]  /*12450*/  LOP3.LUT R6, R2, 0x10000, RZ, 0xfc, !PT ;  /* 0x0001000002067812 */ /* 0x010fc800078efcff */
[----:B------:R-:W-:-:S04]  /*12460*/  SHF.R.U32.HI R0, RZ, 0x4, R0 ;  /* 0x00000004ff007819 */ /* 0x000fc80000011600 */
[----:B------:R-:W-:-:S04]  /*12470*/  LOP3.LUT R0, R0, 0x3fff, RZ, 0xc0, !PT ;  /* 0x00003fff00007812 */ /* 0x000fc800078ec0ff */
[----:B------:R-:W-:Y:S01]  /*12480*/  LOP3.LUT R4, R0, 0x10000, RZ, 0xfc, !PT ;  /* 0x0001000000047812 */ /* 0x000fe200078efcff */
[----:B------:R-:W-:Y:S02]  /*12490*/  IMAD.MOV.U32 R7, RZ, RZ, 0x40000040 ;  /* 0x40000040ff077424 */ /* 0x000fe400078e00ff */
[----:B------:R-:W-:Y:S02]  /*124a0*/  IMAD.MOV.U32 R3, RZ, RZ, 0x40000040 ;  /* 0x40000040ff037424 */ /* 0x000fe400078e00ff */
[----:B------:R-:W-:Y:S01]  /*124b0*/  IMAD R2, R22, 0x800, R4 ;  /* 0x0000080016027824 */ /* 0x000fe200078e0204 */
[----:B------:R-:W-:Y:S01]  /*124c0*/  R2UR UR4, R6 ;  /* 0x00000000060472ca */ /* 0x000fe200000e0000 */
[----:B--23-5:R-:W-:Y:S01]  /*124d0*/  WARPGROUP.ARRIVE ;  /* 0x00000000000079c5 */ /* 0x02cfe20000000000 */
[----:B------:R-:W-:Y:S01]  /*124e0*/  R2UR UR5, R7 ;  /* 0x00000000070572ca */ /* 0x000fe200000e0000 */
[----:B------:R0:W-:Y:S01]  /*124f0*/  STL [R1+0x24], R4 ;  /* 0x0000240401007387 */ /* 0x0001e20000100800 */
[----:B------:R-:W-:-:S02]  /*12500*/  R2UR UR6, R2 ;  /* 0x00000000020672ca */ /* 0x000fc400000e0000 */
[----:B------:R-:W-:Y:S01]  /*12510*/  R2UR UR7, R3 ;  /* 0x00000000030772ca */ /* 0x000fe200000e0000 */
[----:B------:R-:W-:Y:S01]  /*12520*/  IMAD.MOV.U32 R225, RZ, RZ, 0x40000040 ;  /* 0x40000040ffe17424 */ /* 0x000fe200078e00ff */
[----:B------:R-:W-:Y:S01]  /*12530*/  IADD3 R224, R6, 0x2, RZ ;  /* 0x0000000206e07810 */ /* 0x000fe20007ffe0ff */
[----:B------:R-:W-:Y:S02]  /*12540*/  IMAD.MOV.U32 R5, RZ, RZ, 0x40000040 ;  /* 0x40000040ff057424 */ /* 0x000fe400078e00ff */
[----:B------:R-:W-:Y:S01]  /*12550*/  IMAD.MOV.U32 R223, RZ, RZ, 0x40000040 ;  /* 0x40000040ffdf7424 */ /* 0x000fe200078e00ff */
[----:B------:R-:W-:Y:S01]  /*12560*/  MOV R217, 0x40000040 ;  /* 0x4000004000d97802 */ /* 0x000fe20000000f00 */
[----:B0-----:R-:W-:Y:S02]  /*12570*/  VIADD R4, R2, 0x2 ;  /* 0x0000000202047836 */ /* 0x001fe40000000000 */
[----:B------:R-:W-:Y:S02]  /*12580*/  IMAD.MOV.U32 R215, RZ, RZ, 0x40000040 ;  /* 0x40000040ffd77424 */ /* 0x000fe400078e00ff */
[----:B------:R-:W-:Y:S01]  /*12590*/  IMAD.MOV.U32 R213, RZ, RZ, 0x40000040 ;  /* 0x40000040ffd57424 */ /* 0x000fe200078e00ff */
[----:B------:R-:W-:Y:S01]  /*125a0*/  IADD3 R210, R6, 0x404, RZ ;  /* 0x0000040406d27810 */ /* 0x000fe20007ffe0ff */
[----:B------:R-:W-:Y:S01]  /*125b0*/  HGMMA.64x64x16.F32 R24, gdesc[UR4], RZ, !UPT, gsb0 ;  /* 0x00e00000041879f0 */ /* 0x000fe2000c0008ff */
[----:B------:R-:W-:Y:S01]  /*125c0*/  R2UR UR4, R224 ;  /* 0x00000000e00472ca */ /* 0x000fe200000e0000 */
[C---:B------:R-:W-:Y:S01]  /*125d0*/  VIADD R222, R6.reuse, 0x4 ;  /* 0x0000000406de7836 */ /* 0x040fe20000000000 */
[----:B------:R-:W-:Y:S01]  /*125e0*/  R2UR UR5, R225 ;  /* 0x00000000e10572ca */ /* 0x000fe200000e0000 */
[----:B------:R-:W-:Y:S01]  /*125f0*/  VIADD R216, R6, 0x6 ;  /* 0x0000000606d87836 */ /* 0x000fe20000000000 */
[----:B------:R-:W-:Y:S01]  /*12600*/  R2UR UR6, R4 ;  /* 0x00000000040672ca */ /* 0x000fe200000e0000 */
[C---:B------:R-:W-:Y:S01]  /*12610*/  VIADD R214, R6.reuse, 0x400 ;  /* 0x0000040006d67836 */ /* 0x040fe20000000000 */
[----:B------:R-:W-:Y:S01]  /*12620*/  R2UR UR7, R5 ;  /* 0x00000000050772ca */ /* 0x000fe200000e0000 */
[----:B------:R-:W-:-:S02]  /*12630*/  VIADD R212, R6, 0x402 ;  /* 0x0000040206d47836 */ /* 0x000fc40000000000 */
[----:B------:R-:W-:Y:S02]  /*12640*/  IMAD.MOV.U32 R211, RZ, RZ, 0x40000040 ;  /* 0x40000040ffd37424 */ /* 0x000fe400078e00ff */
[----:B------:R-:W-:Y:S01]  /*12650*/  IMAD.MOV.U32 R209, RZ, RZ, 0x40000040 ;  /* 0x40000040ffd17424 */ /* 0x000fe200078e00ff */
[----:B------:R-:W-:Y:S01]  /*12660*/  MOV R207, 0x40000040 ;  /* 0x4000004000cf7802 */ /* 0x000fe20000000f00 */
[C---:B------:R-:W-:Y:S02]  /*12670*/  VIADD R208, R6.reuse, 0x406 ;  /* 0x0000040606d07836 */ /* 0x040fe40000000000 */
[----:B------:R-:W-:Y:S02]  /*12680*/  IMAD.MOV.U32 R205, RZ, RZ, 0x40000040 ;  /* 0x40000040ffcd7424 */ /* 0x000fe400078e00ff */
[----:B------:R-:W-:Y:S01]  /*12690*/  IMAD.MOV.U32 R203, RZ, RZ, 0x40000040 ;  /* 0x40000040ffcb7424 */ /* 0x000fe200078e00ff */
[C---:B------:R-:W-:Y:S01]  /*126a0*/  IADD3 R20, R6.reuse, 0x806, RZ ;  /* 0x0000080606147810 */ /* 0x040fe20007ffe0ff */
[----:B------:R-:W-:-:S02]  /*126b0*/  VIADD R206, R6, 0x800 ;  /* 0x0000080006ce7836 */ /* 0x000fc40000000000 */
[----:B------:R-:W-:Y:S02]  /*126c0*/  IMAD.MOV.U32 R21, RZ, RZ, 0x40000040 ;  /* 0x40000040ff157424 */ /* 0x000fe400078e00ff */
[----:B------:R-:W-:Y:S01]  /*126d0*/  IMAD.MOV.U32 R15, RZ, RZ, 0x40000040 ;  /* 0x40000040ff0f7424 */ /* 0x000fe200078e00ff */
[----:B------:R-:W-:Y:S01]  /*126e0*/  MOV R13, 0x40000040 ;  /* 0x40000040000d7802 */ /* 0x000fe20000000f00 */
[C---:B------:R-:W-:Y:S01]  /*126f0*/  VIADD R204, R6.reuse, 0x802 ;  /* 0x0000080206cc7836 */ /* 0x040fe20000000000 */
[----:B------:R-:W2:Y:S01]  /*12700*/  LDL R67, [R1+0x4c] ;  /* 0x00004c0001437983 */ /* 0x000ea20000100800 */
[C---:B------:R-:W-:Y:S02]  /*12710*/  VIADD R202, R6.reuse, 0x804 ;  /* 0x0000080406ca7836 */ /* 0x040fe40000000000 */
[----:B------:R-:W-:Y:S01]  /*12720*/  VIADD R14, R6, 0xc00 ;  /* 0x00000c00060e7836 */ /* 0x000fe20000000000 */
[----:B------:R-:W2:Y:S01]  /*12730*/  LDL R80, [R1+0x34] ;  /* 0x0000340001507983 */ /* 0x000ea20000100800 */
[----:B------:R-:W-:Y:S01]  /*12740*/  IMAD.MOV.U32 R5, RZ, RZ, 0x40000040 ;  /* 0x40000040ff057424 */ /* 0x000fe200078e00ff */
[----:B------:R-:W-:Y:S01]  /*12750*/  IADD3 R4, R2, 0x4, RZ ;  /* 0x0000000402047810 */ /* 0x000fe20007ffe0ff */
[----:B------:R-:W-:-:S02]  /*12760*/  VIADD R12, R6, 0xc02 ;  /* 0x00000c02060c7836 */ /* 0x000fc40000000000 */
[C---:B------:R-:W-:Y:S02]  /*12770*/  VIADD R10, R6.reuse, 0xc04 ;  /* 0x00000c04060a7836 */ /* 0x040fe40000000000 */
[----:B------:R-:W-:Y:S02]  /*12780*/  IMAD.MOV.U32 R11, RZ, RZ, 0x40000040 ;  /* 0x40000040ff0b7424 */ /* 0x000fe400078e00ff */
[----:B------:R-:W-:Y:S02]  /*12790*/  VIADD R8, R6, 0xc06 ;  /* 0x00000c0606087836 */ /* 0x000fe40000000000 */
[----:B------:R-:W-:Y:S02]  /*127a0*/  IMAD.MOV.U32 R9, RZ, RZ, 0x40000040 ;  /* 0x40000040ff097424 */ /* 0x000fe400078e00ff */
[----:B------:R-:W-:Y:S01]  /*127b0*/  IMAD.MOV.U32 R3, RZ, RZ, 0x40000040 ;  /* 0x40000040ff037424 */ /* 0x000fe200078e00ff */
[----:B------:R-:W-:Y:S02]  /*127c0*/  WARPGROUP.DEPBAR.LE gsb0, 0x0 ;  /* 0x00008000000079c5 */ /* 0x000fe40000010000 */
[----:B------:R-:W-:-:S06]  /*127d0*/  WARPGROUP.ARRIVE ;  /* 0x00000000000079c5 */ /* 0x000fcc0000000000 */
[----:B------:R-:W-:Y:S01]  /*127e0*/  HGMMA.64x64x16.F32 R24, gdesc[UR4], R24, gsb0 ;  /* 0x00e00000041879f0 */ /* 0x000fe20008000818 */
[----:B------:R-:W-:Y:S02]  /*127f0*/  R2UR UR4, R222 ;  /* 0x00000000de0472ca */ /* 0x000fe400000e0000 */
[----:B------:R-:W-:Y:S02]  /*12800*/  R2UR UR5, R223 ;  /* 0x00000000df0572ca */ /* 0x000fe400000e0000 */
[----:B------:R-:W-:Y:S01]  /*12810*/  R2UR UR6, R4 ;  /* 0x00000000040672ca */ /* 0x000fe200000e0000 */
[----:B------:R-:W-:Y:S01]  /*12820*/  VIADD R4, R2, 0x6 ;  /* 0x0000000602047836 */ /* 0x000fe20000000000 */
[----:B------:R-:W-:Y:S01]  /*12830*/  R2UR UR7, R5 ;  /* 0x00000000050772ca */ /* 0x000fe200000e0000 */
[----:B------:R-:W-:Y:S01]  /*12840*/  IMAD.MOV.U32 R5, RZ, RZ, 0x40000040 ;  /* 0x40000040ff057424 */ /* 0x000fe200078e00ff */
[----:B------:R-:W-:Y:S02]  /*12850*/  WARPGROUP.DEPBAR.LE gsb0, 0x0 ;  /* 0x00008000000079c5 */ /* 0x000fe40000010000 */
[----:B------:R-:W-:-:S09]  /*12860*/  WARPGROUP.ARRIVE ;  /* 0x00000000000079c5 */ /* 0x000fd20000000000 */
[----:B------:R-:W-:Y:S01]  /*12870*/  HGMMA.64x64x16.F32 R24, gdesc[UR4], R24, gsb0 ;  /* 0x00e00000041879f0 */ /* 0x000fe20008000818 */
[----:B------:R-:W-:Y:S02]  /*12880*/  R2UR UR4, R216 ;  /* 0x00000000d80472ca */ /* 0x000fe400000e0000 */
[----:B------:R-:W-:Y:S02]  /*12890*/  R2UR UR5, R217 ;  /* 0x00000000d90572ca */ /* 0x000fe400000e0000 */
[----:B------:R-:W-:Y:S01]  /*128a0*/  R2UR UR6, R4 ;  /* 0x00000000040672ca */ /* 0x000fe200000e0000 */
[----:B------:R-:W-:Y:S01]  /*128b0*/  VIADD R4, R2, 0x200 ;  /* 0x0000020002047836 */ /* 0x000fe20000000000 */
[----:B------:R-:W-:Y:S02]  /*128c0*/  R2UR UR7, R5 ;  /* 0x00000000050772ca */ /* 0x000fe400000e0000 */
[----:B------:R-:W-:Y:S01]  /*128d0*/  MOV R5, 0x40000040 ;  /* 0x4000004000057802 */ /* 0x000fe20000000f00 */
[----:B------:R-:W-:-:S02]  /*128e0*/  WARPGROUP.DEPBAR.LE gsb0, 0x0 ;  /* 0x00008000000079c5 */ /* 0x000fc40000010000 */
[----:B------:R-:W-:-:S08]  /*128f0*/  WARPGROUP.ARRIVE ;  /* 0x00000000000079c5 */ /* 0x000fd00000000000 */
        /* <DEDUP_REMOVED lines=21> */
[----:B------:R-:W-:Y:S02]  /*12a50*/  R2UR UR6, R4 ;  /* 0x00000000040672ca */ /* 0x000fe400000e0000 */
[----:B------:R-:W-:Y:S01]  /*12a60*/  R2UR UR7, R5 ;  /* 0x00000000050772ca */ /* 0x000fe200000e0000 */
[----:B------:R-:W-:Y:S01]  /*12a70*/  IMAD.MOV.U32 R5, RZ, RZ, 0x40000040 ;  /* 0x40000040ff057424 */ /* 0x000fe200078e00ff */
[----:B------:R-:W-:Y:S01]  /*12a80*/  IADD3 R4, R2, 0x206, RZ ;  /* 0x0000020602047810 */ /* 0x000fe20007ffe0ff */
        /* <DEDUP_REMOVED lines=60> */
[C---:B------:R-:W-:Y:S01]  /*12e50*/  VIADD R4, R2.reuse, 0x604 ;  /* 0x0000060402047836 */ /* 0x040fe20000000000 */
[----:B------:R-:W-:Y:S01]  /*12e60*/  R2UR UR7, R5 ;  /* 0x00000000050772ca */ /* 0x000fe200000e0000 */
[----:B------:R-:W-:Y:S01]  /*12e70*/  VIADD R2, R2, 0x606 ;  /* 0x0000060602027836 */ /* 0x000fe20000000000 */
[----:B------:R-:W-:Y:S01]  /*12e80*/  MOV R5, 0x40000040 ;  /* 0x4000004000057802 */ /* 0x000fe20000000f00 */
[----:B------:R-:W-:-:S02]  /*12e90*/  WARPGROUP.DEPBAR.LE gsb0, 0x0 ;  /* 0x00008000000079c5 */ /* 0x000fc40000010000 */
[----:B------:R-:W-:-:S08]  /*12ea0*/  WARPGROUP.ARRIVE ;  /* 0x00000000000079c5 */ /* 0x000fd00000000000 */
[----:B------:R-:W-:Y:S01]  /*12eb0*/  HGMMA.64x64x16.F32 R24, gdesc[UR4], R24, gsb0 ;  /* 0x00e00000041879f0 */ /* 0x000fe20008000818 */
[----:B------:R-:W-:Y:S02]  /*12ec0*/  R2UR UR4, R10 ;  /* 0x000000000a0472ca */ /* 0x000fe400000e0000 */
[----:B------:R-:W-:Y:S02]  /*12ed0*/  R2UR UR5, R11 ;  /* 0x000000000b0572ca */ /* 0x000fe400000e0000 */
[----:B------:R-:W-:Y:S02]  /*12ee0*/  R2UR UR6, R4 ;  /* 0x00000000040672ca */ /* 0x000fe400000e0000 */
[----:B------:R-:W-:Y:S01]  /*12ef0*/  R2UR UR7, R5 ;  /* 0x00000000050772ca */ /* 0x000fe200000e0000 */
[----:B------:R-:W-:Y:S02]  /*12f00*/  WARPGROUP.DEPBAR.LE gsb0, 0x0 ;  /* 0x00008000000079c5 */ /* 0x000fe40000010000 */
[----:B------:R-:W-:-:S10]  /*12f10*/  WARPGROUP.ARRIVE ;  /* 0x00000000000079c5 */ /* 0x000fd40000000000 */
        /* <DEDUP_REMOVED lines=8> */
[----:B------:R-:W-:Y:S02]  /*12fa0*/  ULDC UR4, c[0x0][0x9d8] ;  /* 0x0002760000047ab9 */ /* 0x000fe40000000800 */
[----:B------:R-:W-:Y:S02]  /*12fb0*/  WARPGROUP.DEPBAR.LE gsb0, 0x0 ;  /* 0x00008000000079c5 */ /* 0x000fe40000010000 */
[----:B------:R-:W-:Y:S01]  /*12fc0*/  FMUL.FTZ R3, R33, UR4 ;  /* 0x0000000421037c20 */ /* 0x000fe20008410000 */
[----:B------:R-:W-:Y:S01]  /*12fd0*/  FMUL.FTZ R56, R24, UR4 ;  /* 0x0000000418387c20 */ /* 0x000fe20008410000 */
[----:B------:R-:W-:Y:S01]  /*12fe0*/  FMUL.FTZ R2, R32, UR4 ;  /* 0x0000000420027c20 */ /* 0x000fe20008410000 */
[----:B------:R-:W-:Y:S01]  /*12ff0*/  FMUL.FTZ R4, R36, UR4 ;  /* 0x0000000424047c20 */ /* 0x000fe20008410000 */
[----:B------:R0:W1:Y:S01]  /*13000*/  MUFU.TANH R61, R3 ;  /* 0x00000003003d7308 */ /* 0x0000620000002400 */
[----:B------:R-:W-:Y:S01]  /*13010*/  FMUL.FTZ R36, R39, UR4 ;  /* 0x0000000427247c20 */ /* 0x000fe20008410000 */
[----:B------:R-:W-:Y:S01]  /*13020*/  FMUL.FTZ R25, R25, UR4 ;  /* 0x0000000419197c20 */ /* 0x000fe20008410000 */
[----:B------:R-:W-:Y:S01]  /*13030*/  FMUL.FTZ R28, R28, UR4 ;  /* 0x000000041c1c7c20 */ /* 0x000fe20008410000 */
[----:B------:R-:W-:Y:S01]  /*13040*/  FMUL.FTZ R32, R34, UR4 ;  /* 0x0000000422207c20 */ /* 0x000fe20008410000 */
[----:B------:R-:W-:Y:S01]  /*13050*/  FMUL.FTZ R34, R38, UR4 ;  /* 0x0000000426227c20 */ /* 0x000fe20008410000 */
[----:B------:R-:W-:Y:S01]  /*13060*/  FMUL.FTZ R38, R42, UR4 ;  /* 0x000000042a267c20 */ /* 0x000fe20008410000 */
[----:B------:R-:W-:Y:S01]  /*13070*/  FMUL.FTZ R46, R46, UR4 ;  /* 0x000000042e2e7c20 */ /* 0x000fe20008410000 */
[----:B------:R3:W4:Y:S01]  /*13080*/  MUFU.TANH R60, R2 ;  /* 0x00000002003c7308 */ /* 0x0007220000002400 */
[----:B0-----:R-:W0:Y:S01]  /*13090*/  LDC R3, c[0x0][0x448] ;  /* 0x00011200ff037b82 */ /* 0x001e220000000800 */
[----:B------:R-:W-:Y:S01]  /*130a0*/  FMUL.FTZ R33, R35, UR4 ;  /* 0x0000000423217c20 */ /* 0x000fe20008410000 */
[----:B------:R-:W-:Y:S01]  /*130b0*/  FMUL.FTZ R0, R26, UR4 ;  /* 0x000000041a007c20 */ /* 0x000fe20008410000 */
[----:B------:R-:W-:Y:S01]  /*130c0*/  FMUL.FTZ R23, R30, UR4 ;  /* 0x000000041e177c20 */ /* 0x000fe20008410000 */
[----:B------:R-:W-:Y:S01]  /*130d0*/  FMUL.FTZ R5, R27, UR4 ;  /* 0x000000041b057c20 */ /* 0x000fe20008410000 */
[----:B------:R-:W-:Y:S01]  /*130e0*/  FMUL.FTZ R29, R29, UR4 ;  /* 0x000000041d1d7c20 */ /* 0x000fe20008410000 */
[----:B------:R-:W-:Y:S01]  /*130f0*/  FMUL.FTZ R26, R31, UR4 ;  /* 0x000000041f1a7c20 */ /* 0x000fe20008410000 */
[----:B------:R-:W0:Y:S01]  /*13100*/  MUFU.TANH R58, R25 ;  /* 0x00000019003a7308 */ /* 0x000e220000002400 */
[----:B---3--:R-:W-:Y:S01]  /*13110*/  FMUL.FTZ R2, R40, UR4 ;  /* 0x0000000428027c20 */ /* 0x008fe20008410000 */
[----:B------:R-:W-:Y:S01]  /*13120*/  FMUL.FTZ R37, R37, UR4 ;  /* 0x0000000425257c20 */ /* 0x000fe20008410000 */
[----:B------:R-:W-:Y:S01]  /*13130*/  FMUL.FTZ R41, R41, UR4 ;  /* 0x0000000429297c20 */ /* 0x000fe20008410000 */
[----:B------:R-:W-:Y:S01]  /*13140*/  FMUL.FTZ R40, R43, UR4 ;  /* 0x000000042b287c20 */ /* 0x000fe20008410000 */
[----:B------:R-:W-:Y:S01]  /*13150*/  FMUL.FTZ R44, R44, UR4 ;  /* 0x000000042c2c7c20 */ /* 0x000fe20008410000 */
[----:B------:R-:W-:Y:S01]  /*13160*/  FMUL.FTZ R45, R45, UR4 ;  /* 0x000000042d2d7c20 */ /* 0x000fe20008410000 */
[----:B------:R-:W-:Y:S01]  /*13170*/  FMUL.FTZ R47, R47, UR4 ;  /* 0x000000042f2f7c20 */ /* 0x000fe20008410000 */
[----:B------:R2:W3:Y:S01]  /*13180*/  MUFU.TANH R39, R2 ;  /* 0x0000000200277308 */ /* 0x0004e20000002400 */
[----:B------:R-:W-:Y:S01]  /*13190*/  FMUL.FTZ R48, R48, UR4 ;  /* 0x0000000430307c20 */ /* 0x000fe20008410000 */
[----:B------:R-:W-:Y:S01]  /*131a0*/  FMUL.FTZ R49, R49, UR4 ;  /* 0x0000000431317c20 */ /* 0x000fe20008410000 */
[----:B------:R-:W-:Y:S01]  /*131b0*/  FMUL.FTZ R50, R50, UR4 ;  /* 0x0000000432327c20 */ /* 0x000fe20008410000 */
[----:B------:R-:W-:Y:S01]  /*131c0*/  FMUL.FTZ R52, R52, UR4 ;  /* 0x0000000434347c20 */ /* 0x000fe20008410000 */
[----:B------:R-:W-:Y:S01]  /*131d0*/  FMUL.FTZ R53, R53, UR4 ;  /* 0x0000000435357c20 */ /* 0x000fe20008410000 */
[----:B------:R-:W-:-:S02]  /*131e0*/  FMUL.FTZ R30, R55, UR4 ;  /* 0x00000004371e7c20 */ /* 0x000fc40008410000 */
[----:B------:R1:W0:Y:S02]  /*131f0*/  MUFU.TANH R59, R28 ;  /* 0x0000001c003b7308 */ /* 0x0002240000002400 */
[----:B0-----:R-:W-:Y:S02]  /*13200*/  ISETP.NE.AND P2, PT, R3, 0x1, PT ;  /* 0x000000010300780c */ /* 0x001fe40003f45270 */
[----:B--2---:R-:W-:-:S05]  /*13210*/  IADD3 R2, R67, R80, RZ ;  /* 0x0000005043027210 */ /* 0x004fca0007ffe0ff */
[----:B------:R-:W-:Y:S01]  /*13220*/  IMAD.MOV.U32 R42, RZ, RZ, R2 ;  /* 0x000000ffff2a7224 */ /* 0x000fe200078e0002 */
[----:B------:R0:W2:Y:S01]  /*13230*/  MUFU.TANH R64, R46 ;  /* 0x0000002e00407308 */ /* 0x0000a20000002400 */
[----:B-1----:R-:W-:-:S04]  /*13240*/  IMAD.MOV.U32 R28, RZ, RZ, -0x40 ;  /* 0xffffffc0ff1c7424 */ /* 0x002fc800078e00ff */
[----:B------:R-:W1:Y:S03]  /*13250*/  @P2 LDC R3, c[0x0][0x44c] ;  /* 0x00011300ff032b82 */ /* 0x000e660000000800 */
[----:B------:R4:W1:Y:S01]  /*13260*/  MUFU.TANH R35, R4 ;  /* 0x0000000400237308 */ /* 0x0008620000002400 */
[C---:B0-----:R-:W-:Y:S02]  /*13270*/  IMAD R46, R103.reuse, R28, 0x40 ;  /* 0x00000040672e7424 */ /* 0x041fe400078e021c */
[----:B------:R-:W-:Y:S01]  /*13280*/  FMUL.FTZ R28, R54, UR4 ;  /* 0x00000004361c7c20 */ /* 0x000fe20008410000 */
[----:B------:R-:W-:Y:S01]  /*13290*/  LEA R54, R103, 0xffffffc0, 0x6 ;  /* 0xffffffc067367811 */ /* 0x000fe200078e30ff */
[----:B------:R-:W0:Y:S03]  /*132a0*/  @P2 LDC R24, c[0x0][0x450] ;  /* 0x00011400ff182b82 */ /* 0x000e260000000800 */
[----:B------:R3:W0:Y:S01]  /*132b0*/  MUFU.TANH R62, R44 ;  /* 0x0000002c003e7308 */ /* 0x0006220000002400 */
[----:B----4-:R-:W-:Y:S01]  /*132c0*/  FMUL.FTZ R4, R51, UR4 ;  /* 0x0000000433047c20 */ /* 0x010fe20008410000 */
[----:B------:R-:W-:-:S02]  /*132d0*/  ULDC UR4, c[0x0][0x9dc] ;  /* 0x0002770000047ab9 */ /* 0x000fc40000000800 */
[----:B------:R-:W-:-:S04]  /*132e0*/  ULOP3.LUT UR8, URZ, UR4, URZ, 0x33, !UPT ;  /* 0x000000043f087292 */ /* 0x000fc8000f8e333f */
[----:B------:R-:W4:Y:S01]  /*132f0*/  MUFU.TANH R56, R56 ;  /* 0x0000003800387308 */ /* 0x000f220000002400 */
[----:B---3--:R-:W-:Y:S02]  /*13300*/  VIADD R44, R46, 0x1 ;  /* 0x000000012e2c7836 */ /* 0x008fe40000000000 */
[----:B------:R-:W-:Y:S02]  /*13310*/  IMAD.U32 R27, RZ, RZ, UR8 ;  /* 0x00000008ff1b7e24 */ /* 0x000fe4000f8e00ff */
[----:B-1----:R-:W-:-:S03]  /*13320*/  @P2 IMAD.HI.U32 R3, R2, R3, RZ ;  /* 0x0000000302032227 */ /* 0x002fc600078e00ff */
[----:B------:R-:W-:Y:S01]  /*13330*/  STL [R1+0x28], R27 ;  /* 0x0000281b01007387 */ /* 0x000fe20000100800 */
[----:B------:R-:W-:Y:S01]  /*13340*/  @!P1 VIADD R2, R57, 0x30840 ;  /* 0x0003084039029836 */ /* 0x000fe20000000000 */
[----:B------:R-:W1:Y:S01]  /*13350*/  MUFU.TANH R0, R0 ;  /* 0x0000000000007308 */ /* 0x000e620000002400 */
[----:B------:R-:W-:Y:S01]  /*13360*/  IMAD R44, R229, -0x2, R44 ;  /* 0xfffffffee52c7824 */ /* 0x000fe200078e022c */
[----:B0-----:R-:W-:Y:S02]  /*13370*/  @P2 SHF.R.U32.HI R42, RZ, R24, R3 ;  /* 0x00000018ff2a2219 */ /* 0x001fe40000011603 */
[----:B------:R-:W0:Y:S01]  /*13380*/  LDC.64 R24, c[0x0][0x9e0] ;  /* 0x00027800ff187b82 */ /* 0x000e220000000a00 */
[----:B------:R-:W-:Y:S02]  /*13390*/  @!P1 PRMT R2, RZ, 0x654, R2 ;  /* 0x00000654ff029816 */ /* 0x000fe40000000002 */
[----:B------:R-:W3:Y:S01]  /*133a0*/  SHFL.IDX PT, R70, R42, RZ, 0x1c1f ;  /* 0x001c1fff2a467589 */ /* 0x000ee200000e0000 */
[----:B------:R-:W0:Y:S01]  /*133b0*/  MUFU.TANH R5, R5 ;  /* 0x0000000500057308 */ /* 0x000e220000002400 */
[----:B------:R-:W-:Y:S01]  /*133c0*/  IADD3 R3, -R220, R44, R221 ;  /* 0x0000002cdc037210 */ /* 0x000fe20007ffe1dd */
[----:B------:R2:W-:Y:S04]  /*133d0*/  @!P1 SYNCS.ARRIVE.TRANS64.RED.A1T0 RZ, [R2+URZ], RZ ;  /* 0x000000ff02ff99a7 */ /* 0x0005e8000810043f */
[----:B------:R-:W-:-:S02]  /*133e0*/  VIADD R67, R3, UR8 ;  /* 0x0000000803437c36 */ /* 0x000fc40008000000 */
[----:B------:R-:W0:Y:S01]  /*133f0*/  MUFU.TANH R29, R29 ;  /* 0x0000001d001d7308 */ /* 0x000e220000002400 */
[----:B--2---:R-:W-:-:S07]  /*13400*/  IADD3 R2, R221, R46, RZ ;  /* 0x0000002edd027210 */ /* 0x004fce0007ffe0ff */
[----:B------:R-:W2:Y:S01]  /*13410*/  MUFU.TANH R23, R23 ;  /* 0x0000001700177308 */ /* 0x000ea20000002400 */
[----:B------:R-:W-:Y:S01]  /*13420*/  IMAD R57, R229, -0x2, R2 ;  /* 0xfffffffee5397824 */ /* 0x000fe200078e0202 */
[----:B0-----:R-:W-:Y:S01]  /*13430*/  ISETP.GE.AND P3, PT, R25, 0x1, PT ;  /* 0x000000011900780c */ /* 0x001fe20003f66270 */
[----:B------:R-:W-:Y:S02]  /*13440*/  IMAD.IADD R68, R3, 0x1, R24 ;  /* 0x0000000103447824 */ /* 0x000fe400078e0218 */
[----:B---3--:R-:W-:-:S03]  /*13450*/  IMAD.IADD R31, R67, 0x1, R70 ;  /* 0x00000001431f7824 */ /* 0x008fc600078e0246 */
[----:B------:R-:W0:Y:S01]  /*13460*/  MUFU.TANH R26, R26 ;  /* 0x0000001a001a7308 */ /* 0x000e220000002400 */
[----:B------:R-:W-:-:S07]  /*13470*/  VIADDMNMX R44, R70, R68, R57, PT ;  /* 0x00000044462c7246 */ /* 0x000fce0003800139 */
[----:B------:R-:W3:Y:S08]  /*13480*/  MUFU.TANH R32, R32 ;  /* 0x0000002000207308 */ /* 0x000ef00000002400 */
        /* <DEDUP_REMOVED lines=8> */
[----:B------:R0:W0:Y:S08]  /*13510*/  MUFU.TANH R66, R47 ;  /* 0x0000002f00427308 */ /* 0x0000300000002400 */
[----:B------:R-:W0:Y:S08]  /*13520*/  MUFU.TANH R48, R48 ;  /* 0x0000003000307308 */ /* 0x000e300000002400 */
[----:B------:R0:W0:Y:S08]  /*13530*/  MUFU.TANH R65, R49 ;  /* 0x0000003100417308 */ /* 0x0000300000002400 */
[----:B------:R-:W0:Y:S08]  /*13540*/  MUFU.TANH R50, R50 ;  /* 0x0000003200327308 */ /* 0x000e300000002400 */
[----:B------:R-:W0:Y:S08]  /*13550*/  MUFU.TANH R4, R4 ;  /* 0x0000000400047308 */ /* 0x000e300000002400 */
[----:B------:R-:W0:Y:S08]  /*13560*/  MUFU.TANH R52, R52 ;  /* 0x0000003400347308 */ /* 0x000e300000002400 */
[----:B------:R-:W0:Y:S08]  /*13570*/  MUFU.TANH R53, R53 ;  /* 0x0000003500357308 */ /* 0x000e300000002400 */
[----:B------:R-:W0:Y:S08]  /*13580*/  MUFU.TANH R28, R28 ;  /* 0x0000001c001c7308 */ /* 0x000e300000002400 */
[----:B------:R-:W0:Y:S01]  /*13590*/  MUFU.TANH R30, R30 ;  /* 0x0000001e001e7308 */ /* 0x000e220000002400 */
[----:B-1234-:R-:W-:Y:S05]  /*135a0*/  @!P3 BRA `(.L_x_1942) ;  /* 0x000000000050b947 */ /* 0x01efea0003800000 */
[----:B------:R-:W-:Y:S01]  /*135b0*/  IADD3 R27, -R220, R221, R70 ;  /* 0x000000dddc1b7210 */ /* 0x000fe20007ffe146 */
[----:B------:R-:W-:Y:S03]  /*135c0*/  BSSY B0, `(.L_x_1943) ;  /* 0x000000e000007945 */ /* 0x000fe60003800000 */
[----:B------:R-:W-:-:S13]  /*135d0*/  ISETP.GT.AND P4, PT, R27, -0x1, PT ;  /* 0xffffffff1b00780c */ /* 0x000fda0003f84270 */
        /* <DEDUP_REMOVED lines=8> */
.L_x_1944:
[----:B------:R-:W-:-:S13]  /*13660*/  ISETP.NE.AND P4, PT, R25, 0x1, PT ;  /* 0x000000011900780c */ /* 0x000fda0003f85270 */
[----:B------:R-:W1:Y:S02]  /*13670*/  @P4 LDC.64 R2, c[0x0][0x9e8] ;  /* 0x00027a00ff024b82 */ /* 0x000e640000000a00 */
[----:B-1----:R-:W-:-:S05]  /*13680*/  @P4 IMAD.HI.U32 R2, R27, R2, RZ ;  /* 0x000000021b024227 */ /* 0x002fca00078e00ff */
[----:B------:R-:W-:-:S07]  /*13690*/  @P4 SHF.R.U32.HI R27, RZ, R3, R2 ;  /* 0x00000003ff1b4219 */ /* 0x000fce0000011602 */
.L_x_1945:
[----:B------:R-:W-:Y:S05]  /*136a0*/  BSYNC B0 ;  /* 0x0000000000007941 */ /* 0x000fea0003800000 */
.L_x_1943:
[----:B------:R-:W-:-:S04]  /*136b0*/  IMAD R2, R27, R25, -R54 ;  /* 0x000000191b027224 */ /* 0x000fc800078e0a36 */
[----:B------:R-:W-:-:S05]  /*136c0*/  IMAD R2, R229, -0x2, R2 ;  /* 0xfffffffee5027824 */ /* 0x000fca00078e0202 */
[----:B------:R-:W-:Y:S02]  /*136d0*/  VIMNMX R31, R31, R2, !PT ;  /* 0x000000021f1f7248 */ /* 0x000fe40007fe0100 */
[----:B------:R-:W-:-:S07]  /*136e0*/  VIADDMNMX R44, R2, R25, R44, PT ;  /* 0x00000019022c7246 */ /* 0x000fce000380012c */
.L_x_1942:
[C---:B------:R-:W-:Y:S01]  /*136f0*/  ISETP.GE.AND P4, PT, R46.reuse, 0x2, PT ;  /* 0x000000022e00780c */ /* 0x040fe20003f86270 */
[----:B------:R-:W1:Y:S01]  /*13700*/  SHFL.IDX PT, R42, R42, 0x1, 0x1c1f ;  /* 0x003c1f002a2a7f89 */ /* 0x000e6200000e0000 */
[----:B------:R-:W-:Y:S02]  /*13710*/  ISETP.GE.AND P6, PT, R46, 0x9, PT ;  /* 0x000000092e00780c */ /* 0x000fe40003fc6270 */
[----:B------:R-:W-:-:S04]  /*13720*/  ISETP.GT.AND P5, PT, R31, 0x1, !P4 ;  /* 0x000000011f00780c */ /* 0x000fc800067a4270 */
[----:B------:R-:W-:-:S04]  /*13730*/  ISETP.LT.OR P5, PT, R44, 0x2, P5 ;  /* 0x000000022c00780c */ /* 0x000fc80002fa1670 */
        /* <DEDUP_REMOVED lines=20> */
[----:B0-----:R-:W-:Y:S02]  /*13880*/  FSEL R49, R61, -INF , !P5 ;  /* 0xff8000003d317808 */ /* 0x001fe40006800000 */
        /* <DEDUP_REMOVED lines=48> */
[----:B------:R-:W-:Y:S02]  /*13b90*/  ISETP.GE.AND P6, PT, R46, 0x3a, PT ;  /* 0x0000003a2e00780c */ /* 0x000fe40003fc6270 */
[----:B-1----:R-:W-:Y:S02]  /*13ba0*/  IADD3 R46, R67, R42, RZ ;  /* 0x0000002a432e7210 */ /* 0x002fe40007ffe0ff */
[----:B------:R-:W-:Y:S02]  /*13bb0*/  P2R R52, PR, RZ, 0x40 ;  /* 0x00000040ff347803 */ /* 0x000fe40000000000 */
[----:B------:R-:W-:-:S04]  /*13bc0*/  ISETP.GT.AND P6, PT, R31, 0x39, !P6 ;  /* 0x000000391f00780c */ /* 0x000fc800077c4270 */
[----:B------:R-:W-:Y:S02]  /*13bd0*/  ISETP.LT.OR P6, PT, R44, 0x3a, P6 ;  /* 0x0000003a2c00780c */ /* 0x000fe400037c1670 */
[----:B------:R-:W-:Y:S02]  /*13be0*/  VIADDMNMX R44, R42, R68, R57, PT ;  /* 0x000000442a2c7246 */ /* 0x000fe40003800139 */
[----:B------:R-:W-:Y:S01]  /*13bf0*/  FSEL R31, R53, -INF , !P6 ;  /* 0xff800000351f7808 */ /* 0x000fe20007000000 */
[----:B------:R-:W-:Y:S08]  /*13c00*/  @!P3 BRA `(.L_x_1946) ;  /* 0x000000000050b947 */ /* 0x000ff00003800000 */
[----:B------:R-:W-:Y:S01]  /*13c10*/  IADD3 R42, -R220, R221, R42 ;  /* 0x000000dddc2a7210 */ /* 0x000fe20007ffe12a */
[----:B------:R-:W-:Y:S03]  /*13c20*/  BSSY B0, `(.L_x_1947) ;  /* 0x000000e000007945 */ /* 0x000fe60003800000 */
        /* <DEDUP_REMOVED lines=9> */
.L_x_1948:
[----:B------:R-:W-:-:S13]  /*13cc0*/  ISETP.NE.AND P6, PT, R25, 0x1, PT ;  /* 0x000000011900780c */ /* 0x000fda0003fc5270 */
[----:B------:R-:W0:Y:S02]  /*13cd0*/  @P6 LDC.64 R2, c[0x0][0x9e8] ;  /* 0x00027a00ff026b82 */ /* 0x000e240000000a00 */
[----:B0-----:R-:W-:-:S05]  /*13ce0*/  @P6 IMAD.HI.U32 R2, R42, R2, RZ ;  /* 0x000000022a026227 */ /* 0x001fca00078e00ff */
[----:B------:R-:W-:-:S07]  /*13cf0*/  @P6 SHF.R.U32.HI R42, RZ, R3, R2 ;  /* 0x00000003ff2a6219 */ /* 0x000fce0000011602 */
.L_x_1949:
[----:B------:R-:W-:Y:S05]  /*13d00*/  BSYNC B0 ;  /* 0x0000000000007941 */ /* 0x000fea0003800000 */
.L_x_1947:
[----:B------:R-:W-:-:S04]  /*13d10*/  IMAD R42, R42, R25, -R54 ;  /* 0x000000192a2a7224 */ /* 0x000fc800078e0a36 */
[----:B------:R-:W-:-:S05]  /*13d20*/  IMAD R3, R229, -0x2, R42 ;  /* 0xfffffffee5037824 */ /* 0x000fca00078e022a */
[----:B------:R-:W-:Y:S02]  /*13d30*/  VIMNMX R46, R46, R3, !PT ;  /* 0x000000032e2e7248 */ /* 0x000fe40007fe0100 */
[----:B------:R-:W-:-:S07]  /*13d40*/  VIADDMNMX R44, R3, R25, R44, PT ;  /* 0x00000019032c7246 */ /* 0x000fce000380012c */
.L_x_1946:
[----:B------:R-:W-:Y:S01]  /*13d50*/  ISETP.GT.AND P4, PT, R46, 0x1, !P4 ;  /* 0x000000012e00780c */ /* 0x000fe20006784270 */
[----:B------:R-:W-:Y:S01]  /*13d60*/  ULDC UR4, c[0x0][0x988] ;  /* 0x0002620000047ab9 */ /* 0x000fe20000000800 */
[----:B------:R-:W-:Y:S02]  /*13d70*/  ISETP.NE.AND P6, PT, R58, RZ, PT ;  /* 0x000000ff3a00720c */ /* 0x000fe40003fc5270 */
[----:B------:R-:W-:Y:S02]  /*13d80*/  ISETP.LT.OR P4, PT, R44, 0x2, P4 ;  /* 0x000000022c00780c */ /* 0x000fe40002781670 */
[----:B------:R-:W-:Y:S02]  /*13d90*/  FMNMX.FTZ R2, R73, R75, !PT ;  /* 0x0000004b49027209 */ /* 0x000fe40007810000 */
[----:B------:R-:W-:Y:S02]  /*13da0*/  FSEL R57, R5, -INF , !P4 ;  /* 0xff80000005397808 */ /* 0x000fe40006000000 */
[----:B------:R-:W-:-:S02]  /*13db0*/  ISETP.GT.AND P4, PT, R46, 0x8, !P6 ;  /* 0x000000082e00780c */ /* 0x000fc40007784270 */
[----:B------:R-:W-:Y:S02]  /*13dc0*/  FMNMX.FTZ R2, R81, R2, !PT ;  /* 0x0000000251027209 */ /* 0x000fe40007810000 */
[----:B------:R-:W-:Y:S02]  /*13dd0*/  ISETP.LT.OR P4, PT, R44, 0x9, P4 ;  /* 0x000000092c00780c */ /* 0x000fe40002781670 */
[----:B------:R-:W-:Y:S02]  /*13de0*/  FMNMX.FTZ R2, R55, R2, !PT ;  /* 0x0000000237027209 */ /* 0x000fe40007810000 */
[----:B------:R-:W-:Y:S02]  /*13df0*/  FSEL R59, R23, -INF , !P4 ;  /* 0xff800000173b7808 */ /* 0x000fe40006000000 */
[----:B------:R-:W-:Y:S02]  /*13e00*/  ISETP.NE.AND P4, PT, R69, RZ, PT ;  /* 0x000000ff4500720c */ /* 0x000fe40003f85270 */
[----:B------:R-:W-:-:S02]  /*13e10*/  FMNMX.FTZ R2, R51, R2, !PT ;  /* 0x0000000233027209 */ /* 0x000fc40007810000 */
[----:B------:R-:W-:Y:S02]  /*13e20*/  ISETP.GT.AND P4, PT, R46, 0x9, !P4 ;  /* 0x000000092e00780c */ /* 0x000fe40006784270 */
[----:B------:R-:W-:Y:S02]  /*13e30*/  FMNMX.FTZ R2, R49, R2, !PT ;  /* 0x0000000231027209 */ /* 0x000fe40007810000 */
[----:B------:R-:W-:Y:S02]  /*13e40*/  ISETP.LT.OR P4, PT, R44, 0xa, P4 ;  /* 0x0000000a2c00780c */ /* 0x000fe40002781670 */
        /* <DEDUP_REMOVED lines=21> */
[----:B------:R-:W-:Y:S01]  /*13fa0*/  FMNMX.FTZ R32, R31, R2, !PT ;  /* 0x000000021f207209 */ /* 0x000fe20007810000 */
[----:B------:R-:W-:Y:S01]  /*13fb0*/  IMAD.U32 R2, RZ, RZ, UR4 ;  /* 0x00000004ff027e24 */ /* 0x000fe2000f8e00ff */
[----:B------:R-:W-:Y:S02]  /*13fc0*/  FSEL R67, R34, -INF , !P4 ;  /* 0xff80000022437808 */ /* 0x000fe40006000000 */
[----:B------:R-:W-:Y:S01]  /*13fd0*/  ISETP.NE.AND P4, PT, R72, RZ, PT ;  /* 0x000000ff4800720c */ /* 0x000fe20003f85270 */
[----:B------:R-:W0:Y:S01]  /*13fe0*/  SHFL.BFLY PT, R3, R32, 0x2, 0x1f ;  /* 0x0c401f0020037f89 */ /* 0x000e2200000e0000 */
[----:B------:R-:W-:Y:S02]  /*13ff0*/  ISETP.NE.AND P6, PT, R48, RZ, PT ;  /* 0x000000ff3000720c */ /* 0x000fe40003fc5270 */
[C---:B------:R-:W-:Y:S02]  /*14000*/  ISETP.GT.AND P4, PT, R46.reuse, 0x19, !P4 ;  /* 0x000000192e00780c */ /* 0x040fe40006784270 */
[----:B------:R-:W-:-:S02]  /*14010*/  ISETP.GT.AND P5, PT, R46, 0x38, !P5 ;  /* 0x000000382e00780c */ /* 0x000fc40006fa4270 */
[C---:B------:R-:W-:Y:S02]  /*14020*/  ISETP.LT.OR P4, PT, R44.reuse, 0x1a, P4 ;  /* 0x0000001a2c00780c */ /* 0x040fe40002781670 */
[----:B------:R-:W-:Y:S02]  /*14030*/  ISETP.LT.OR P5, PT, R44, 0x39, P5 ;  /* 0x000000392c00780c */ /* 0x000fe40002fa1670 */
[----:B------:R-:W-:Y:S02]  /*14040*/  FSEL R69, R36, -INF , !P4 ;  /* 0xff80000024457808 */ /* 0x000fe40006000000 */
[----:B------:R-:W-:-:S04]  /*14050*/  ISETP.NE.AND P4, PT, R74, RZ, PT ;  /* 0x000000ff4a00720c */ /* 0x000fc80003f85270 */
[----:B------:R-:W-:-:S04]  /*14060*/  ISETP.GT.AND P4, PT, R46, 0x20, !P4 ;  /* 0x000000202e00780c */ /* 0x000fc80006784270 */
[----:B------:R-:W-:Y:S02]  /*14070*/  ISETP.LT.OR P4, PT, R44, 0x21, P4 ;  /* 0x000000212c00780c */ /* 0x000fe40002781670 */
[----:B0-----:R-:W-:Y:S02]  /*14080*/  FMNMX.FTZ R34, R32, R3, !PT ;  /* 0x0000000320227209 */ /* 0x001fe40007810000 */
[----:B------:R-:W-:Y:S02]  /*14090*/  FSEL R71, R38, -INF , !P4 ;  /* 0xff80000026477808 */ /* 0x000fe40006000000 */
[----:B------:R-:W-:Y:S01]  /*140a0*/  ISETP.NE.AND P4, PT, R76, RZ, PT ;  /* 0x000000ff4c00720c */ /* 0x000fe20003f85270 */
[----:B------:R-:W0:Y:S03]  /*140b0*/  SHFL.BFLY PT, R3, R34, 0x1, 0x1f ;  /* 0x0c201f0022037f89 */ /* 0x000e2600000e0000 */
[----:B------:R-:W-:-:S04]  /*140c0*/  ISETP.GT.AND P4, PT, R46, 0x21, !P4 ;  /* 0x000000212e00780c */ /* 0x000fc80006784270 */
[----:B------:R-:W-:-:S04]  /*140d0*/  ISETP.LT.OR P4, PT, R44, 0x22, P4 ;  /* 0x000000222c00780c */ /* 0x000fc80002781670 */
[----:B------:R-:W-:Y:S02]  /*140e0*/  FSEL R53, R40, -INF , !P4 ;  /* 0xff80000028357808 */ /* 0x000fe40006000000 */
[----:B------:R-:W-:-:S04]  /*140f0*/  ISETP.NE.AND P4, PT, R77, RZ, PT ;  /* 0x000000ff4d00720c */ /* 0x000fc80003f85270 */
[----:B------:R-:W-:-:S04]  /*14100*/  ISETP.GT.AND P4, PT, R46, 0x28, !P4 ;  /* 0x000000282e00780c */ /* 0x000fc80006784270 */
[----:B------:R-:W-:Y:S02]  /*14110*/  ISETP.LT.OR P4, PT, R44, 0x29, P4 ;  /* 0x000000292c00780c */ /* 0x000fe40002781670 */
[----:B0-----:R-:W-:Y:S02]  /*14120*/  FMNMX.FTZ R3, R34, R3, !PT ;  /* 0x0000000322037209 */ /* 0x001fe40007810000 */
[----:B------:R-:W-:Y:S02]  /*14130*/  FSEL R33, R64, -INF , !P4 ;  /* 0xff80000040217808 */ /* 0x000fe40006000000 */
[----:B------:R-:W-:Y:S01]  /*14140*/  ISETP.NE.AND P4, PT, R62, RZ, PT ;  /* 0x000000ff3e00720c */ /* 0x000fe20003f85270 */
[----:B------:R-:W-:-:S03]  /*14150*/  FMUL.FTZ R26, R3, R2 ;  /* 0x00000002031a7220 */ /* 0x000fc60000410000 */
[----:B------:R-:W-:-:S04]  /*14160*/  ISETP.GT.AND P4, PT, R46, 0x29, !P4 ;  /* 0x000000292e00780c */ /* 0x000fc80006784270 */
[----:B------:R-:W-:-:S04]  /*14170*/  ISETP.LT.OR P4, PT, R44, 0x2a, P4 ;  /* 0x0000002a2c00780c */ /* 0x000fc80002781670 */
[----:B------:R-:W-:Y:S02]  /*14180*/  FSEL R23, R66, -INF , !P4 ;  /* 0xff80000042177808 */ /* 0x000fe40006000000 */
[----:B------:R-:W-:-:S04]  /*14190*/  ISETP.NE.AND P4, PT, R78, RZ, PT ;  /* 0x000000ff4e00720c */ /* 0x000fc80003f85270 */
[----:B------:R-:W-:-:S04]  /*141a0*/  ISETP.GT.AND P4, PT, R46, 0x30, !P4 ;  /* 0x000000302e00780c */ /* 0x000fc80006784270 */
[----:B------:R-:W-:-:S04]  /*141b0*/  ISETP.LT.OR P4, PT, R44, 0x31, P4 ;  /* 0x000000312c00780c */ /* 0x000fc80002781670 */
[----:B------:R-:W-:Y:S02]  /*141c0*/  FSEL R5, R50, -INF , !P4 ;  /* 0xff80000032057808 */ /* 0x000fe40006000000 */
[----:B------:R-:W-:Y:S02]  /*141d0*/  ISETP.GT.AND P4, PT, R46, RZ, !P6 ;  /* 0x000000ff2e00720c */ /* 0x000fe40007784270 */
[----:B------:R-:W-:Y:S02]  /*141e0*/  ISETP.NE.AND P6, PT, R52, RZ, PT ;  /* 0x000000ff3400720c */ /* 0x000fe40003fc5270 */
[----:B------:R-:W-:Y:S02]  /*141f0*/  ISETP.LT.OR P4, PT, R44, 0x1, P4 ;  /* 0x000000012c00780c */ /* 0x000fe40002781670 */
[----:B------:R-:W-:Y:S02]  /*14200*/  ISETP.GT.AND P6, PT, R46, 0x39, !P6 ;  /* 0x000000392e00780c */ /* 0x000fe400077c4270 */
[----:B------:R-:W-:-:S02]  /*14210*/  FSEL R0, R0, -INF , !P4 ;  /* 0xff80000000007808 */ /* 0x000fc40006000000 */
[----:B------:R-:W-:Y:S02]  /*14220*/  FSETP.NEU.FTZ.AND P4, PT, R3, -INF , PT ;  /* 0xff8000000300780b */ /* 0x000fe40003f9d000 */
[----:B------:R-:W-:Y:S02]  /*14230*/  ISETP.LT.OR P6, PT, R44, 0x3a, P6 ;  /* 0x0000003a2c00780c */ /* 0x000fe400037c1670 */
[----:B------:R-:W-:Y:S02]  /*14240*/  FSEL R36, R26, RZ, P4 ;  /* 0x000000ff1a247208 */ /* 0x000fe40002000000 */
[----:B------:R-:W-:Y:S02]  /*14250*/  FMNMX.FTZ R26, R0, R57, !PT ;  /* 0x00000039001a7209 */ /* 0x000fe40007810000 */
[----:B------:R-:W-:Y:S01]  /*14260*/  ISETP.NE.AND P4, PT, R79, RZ, PT ;  /* 0x000000ff4f00720c */ /* 0x000fe20003f85270 */
[--C-:B------:R-:W-:Y:S01]  /*14270*/  FFMA.FTZ R32, R73, R2, -R36.reuse ;  /* 0x0000000249207223 */ /* 0x100fe20000010824 */
[----:B------:R-:W-:Y:S01]  /*14280*/  FMNMX.FTZ R26, R59, R26, !PT ;  /* 0x0000001a3b1a7209 */ /* 0x000fe20007810000 */
[-CC-:B------:R-:W-:Y:S01]  /*14290*/  FFMA.FTZ R51, R51, R2.reuse, -R36.reuse ;  /* 0x0000000233337223 */ /* 0x180fe20000010824 */
[----:B------:R-:W-:Y:S01]  /*142a0*/  ISETP.GT.AND P4, PT, R46, 0x31, !P4 ;  /* 0x000000312e00780c */ /* 0x000fe20006784270 */
[--C-:B------:R-:W-:Y:S01]  /*142b0*/  FFMA.FTZ R29, R29, R2, -R36.reuse ;  /* 0x000000021d1d7223 */ /* 0x100fe20000010824 */
[----:B------:R-:W-:Y:S01]  /*142c0*/  FMNMX.FTZ R26, R61, R26, !PT ;  /* 0x0000001a3d1a7209 */ /* 0x000fe20007810000 */
[----:B------:R-:W-:Y:S01]  /*142d0*/  MUFU.EX2 R32, R32 ;  /* 0x0000002000207308 */ /* 0x000fe20000000800 */
[----:B------:R-:W-:Y:S01]  /*142e0*/  ISETP.LT.OR P4, PT, R44, 0x32, P4 ;  /* 0x000000322c00780c */ /* 0x000fe20002781670 */
[--C-:B------:R-:W-:Y:S01]  /*142f0*/  FFMA.FTZ R49, R49, R2, -R36.reuse ;  /* 0x0000000231317223 */ /* 0x100fe20000010824 */
[----:B------:R-:W-:Y:S01]  /*14300*/  FMNMX.FTZ R26, R63, R26, !PT ;  /* 0x0000001a3f1a7209 */ /* 0x000fe20007810000 */
[-CC-:B------:R-:W-:Y:S01]  /*14310*/  FFMA.FTZ R47, R47, R2.reuse, -R36.reuse ;  /* 0x000000022f2f7223 */ /* 0x180fe20000010824 */
[----:B------:R-:W-:Y:S01]  /*14320*/  FSEL R73, R4, -INF , !P4 ;  /* 0xff80000004497808 */ /* 0x000fe20006000000 */
[--C-:B------:R-:W-:Y:S01]  /*14330*/  FFMA.FTZ R4, R75, R2, -R36.reuse ;  /* 0x000000024b047223 */ /* 0x100fe20000010824 */
[----:B------:R-:W-:Y:S01]  /*14340*/  FMNMX.FTZ R26, R65, R26, !PT ;  /* 0x0000001a411a7209 */ /* 0x000fe20007810000 */
[----:B------:R-:W-:Y:S01]  /*14350*/  MUFU.EX2 R51, R51 ;  /* 0x0000003300337308 */ /* 0x000fe20000000800 */
[----:B------:R-:W-:Y:S01]  /*14360*/  FSEL R75, R28, -INF , !P5 ;  /* 0xff8000001c4b7808 */ /* 0x000fe20006800000 */
[--C-:B------:R-:W-:Y:S01]  /*14370*/  FFMA.FTZ R28, R81, R2, -R36.reuse ;  /* 0x00000002511c7223 */ /* 0x100fe20000010824 */
[----:B------:R-:W-:Y:S01]  /*14380*/  FMNMX.FTZ R26, R67, R26, !PT ;  /* 0x0000001a431a7209 */ /* 0x000fe20007810000 */
[-CC-:B------:R-:W-:Y:S01]  /*14390*/  FFMA.FTZ R45, R45, R2.reuse, -R36.reuse ;  /* 0x000000022d2d7223 */ /* 0x180fe20000010824 */
[----:B------:R-:W-:Y:S01]  /*143a0*/  FSEL R77, R30, -INF , !P6 ;  /* 0xff8000001e4d7808 */ /* 0x000fe20007000000 */
[--C-:B------:R-:W-:Y:S01]  /*143b0*/  FFMA.FTZ R30, R55, R2, -R36.reuse ;  /* 0x00000002371e7223 */ /* 0x100fe20000010824 */
[----:B------:R-:W-:Y:S01]  /*143c0*/  FMNMX.FTZ R26, R69, R26, !PT ;  /* 0x0000001a451a7209 */ /* 0x000fe20007810000 */
[----:B------:R-:W0:Y:S01]  /*143d0*/  MUFU.EX2 R79, R4 ;  /* 0x00000004004f7308 */ /* 0x000e220000000800 */
[-CC-:B------:R-:W-:Y:S01]  /*143e0*/  FFMA.FTZ R43, R43, R2.reuse, -R36.reuse ;  /* 0x000000022b2b7223 */ /* 0x180fe20000010824 */
[--C-:B------:R-:W-:Y:S01]  /*143f0*/  FFMA.FTZ R31, R31, R2, -R36.reuse ;  /* 0x000000021f1f7223 */ /* 0x100fe20000010824 */
[----:B------:R-:W-:Y:S01]  /*14400*/  FMNMX.FTZ R26, R71, R26, !PT ;  /* 0x0000001a471a7209 */ /* 0x000fe20007810000 */
[-CC-:B------:R-:W-:Y:S01]  /*14410*/  FFMA.FTZ R41, R41, R2.reuse, -R36.reuse ;  /* 0x0000000229297223 */ /* 0x180fe20000010824 */
[-CC-:B------:R-:W-:Y:S01]  /*14420*/  FFMA.FTZ R39, R39, R2.reuse, -R36.reuse ;  /* 0x0000000227277223 */ /* 0x180fe20000010824 */
[--C-:B------:R-:W-:Y:S01]  /*14430*/  FFMA.FTZ R37, R37, R2, -R36.reuse ;  /* 0x0000000225257223 */ /* 0x100fe20000010824 */
[----:B------:R-:W-:Y:S01]  /*14440*/  FMNMX.FTZ R26, R53, R26, !PT ;  /* 0x0000001a351a7209 */ /* 0x000fe20007810000 */
[----:B------:R-:W-:Y:S01]  /*14450*/  MUFU.EX2 R28, R28 ;  /* 0x0000001c001c7308 */ /* 0x000fe20000000800 */
[-CC-:B------:R-:W-:Y:S01]  /*14460*/  FFMA.FTZ R35, R35, R2.reuse, -R36.reuse ;  /* 0x0000000223237223 */ /* 0x180fe20000010824 */
[----:B------:R-:W-:Y:S01]  /*14470*/  FFMA.FTZ R27, R27, R2, -R36 ;  /* 0x000000021b1b7223 */ /* 0x000fe20000010824 */
[----:B------:R-:W-:Y:S01]  /*14480*/  FMNMX.FTZ R26, R33, R26, !PT ;  /* 0x0000001a211a7209 */ /* 0x000fe20007810000 */
[----:B------:R-:W1:Y:S03]  /*14490*/  @P2 LDC R46, c[0x0][0x450] ;  /* 0x00011400ff2e2b82 */ /* 0x000e660000000800 */
[----:B------:R-:W-:Y:S01]  /*144a0*/  FMNMX.FTZ R26, R23, R26, !PT ;  /* 0x0000001a171a7209 */ /* 0x000fe20007810000 */
[----:B------:R-:W2:Y:S01]  /*144b0*/  MUFU.EX2 R81, R30 ;  /* 0x0000001e00517308 */ /* 0x000ea20000000800 */
[----:B0-----:R-:W-:-:S02]  /*144c0*/  F2FP.F16.F32.PACK_AB R196, R79, R32 ;  /* 0x000000204fc4723e */ /* 0x001fc400000000ff */
[----:B------:R-:W-:-:S04]  /*144d0*/  FMNMX.FTZ R26, R5, R26, !PT ;  /* 0x0000001a051a7209 */ /* 0x000fc80007810000 */
[----:B------:R-:W-:Y:S01]  /*144e0*/  FMNMX.FTZ R26, R73, R26, !PT ;  /* 0x0000001a491a7209 */ /* 0x000fe20007810000 */
[----:B------:R0:W-:Y:S03]  /*144f0*/  MUFU.EX2 R184, R29 ;  /* 0x0000001d00b87308 */ /* 0x0001e60000000800 */
[----:B------:R-:W-:-:S04]  /*14500*/  FMNMX.FTZ R26, R75, R26, !PT ;  /* 0x0000001a4b1a7209 */ /* 0x000fc80007810000 */
[----:B------:R-:W-:Y:S01]  /*14510*/  FMNMX.FTZ R26, R77, R26, !PT ;  /* 0x0000001a4d1a7209 */ /* 0x000fe20007810000 */
[----:B------:R-:W3:Y:S01]  /*14520*/  MUFU.EX2 R192, R49 ;  /* 0x0000003100c07308 */ /* 0x000ee20000000800 */
[----:B0-----:R-:W-:Y:S01]  /*14530*/  FADD.FTZ R29, R32, R79 ;  /* 0x0000004f201d7221 */ /* 0x001fe20000010000 */
[----:B--2---:R-:W-:Y:S02]  /*14540*/  F2FP.F16.F32.PACK_AB R198, R81, R28 ;  /* 0x0000001c51c6723e */ /* 0x004fe400000000ff */
[----:B------:R-:W0:Y:S01]  /*14550*/  SHFL.BFLY PT, R55, R26, 0x2, 0x1f ;  /* 0x0c401f001a377f89 */ /* 0x000e2200000e0000 */
[----:B------:R-:W-:-:S03]  /*14560*/  FADD.FTZ R40, R28, R29 ;  /* 0x0000001d1c287221 */ /* 0x000fc60000010000 */
[----:B------:R-:W2:Y:S01]  /*14570*/  MUFU.EX2 R47, R47 ;  /* 0x0000002f002f7308 */ /* 0x000ea20000000800 */
[----:B------:R-:W-:-:S07]  /*14580*/  FADD.FTZ R42, R81, R40 ;  /* 0x00000028512a7221 */ /* 0x000fce0000010000 */
[----:B------:R-:W4:Y:S08]  /*14590*/  MUFU.EX2 R194, R45 ;  /* 0x0000002d00c27308 */ /* 0x000f300000000800 */
[----:B------:R-:W-:Y:S01]  /*145a0*/  MUFU.EX2 R43, R43 ;  /* 0x0000002b002b7308 */ /* 0x000fe20000000800 */
[----:B0-----:R-:W-:-:S07]  /*145b0*/  FMNMX.FTZ R55, R26, R55, !PT ;  /* 0x000000371a377209 */ /* 0x001fce0007810000 */
[----:B------:R0:W-:Y:S01]  /*145c0*/  MUFU.EX2 R186, R31 ;  /* 0x0000001f00ba7308 */ /* 0x0001e20000000800 */
[----:B------:R-:W5:Y:S07]  /*145d0*/  SHFL.BFLY PT, R4, R55, 0x1, 0x1f ;  /* 0x0c201f0037047f89 */ /* 0x000f6e00000e0000 */
[----:B------:R1:W-:Y:S01]  /*145e0*/  MUFU.EX2 R188, R41 ;  /* 0x0000002900bc7308 */ /* 0x0003e20000000800 */
[----:B0-----:R-:W-:-:S04]  /*145f0*/  FADD.FTZ R31, R51, R42 ;  /* 0x0000002a331f7221 */ /* 0x001fc80000010000 */
[C---:B---3--:R-:W-:Y:S01]  /*14600*/  FADD.FTZ R44, R192.reuse, R31 ;  /* 0x0000001fc02c7221 */ /* 0x048fe20000010000 */
[----:B------:R-:W-:Y:S02]  /*14610*/  F2FP.F16.F32.PACK_AB R192, R192, R51 ;  /* 0x00000033c0c0723e */ /* 0x000fe400000000ff */
[----:B------:R-:W-:Y:S01]  /*14620*/  MUFU.EX2 R39, R39 ;  /* 0x0000002700277308 */ /* 0x000fe20000000800 */
[----:B--2---:R-:W-:Y:S01]  /*14630*/  FADD.FTZ R31, R47, R44 ;  /* 0x0000002c2f1f7221 */ /* 0x004fe20000010000 */
[----:B-1----:R-:W0:Y:S03]  /*14640*/  @P2 LDC R41, c[0x0][0x44c] ;  /* 0x00011300ff292b82 */ /* 0x002e260000000800 */
[C---:B----4-:R-:W-:Y:S01]  /*14650*/  FADD.FTZ R44, R194.reuse, R31 ;  /* 0x0000001fc22c7221 */ /* 0x050fe20000010000 */
[----:B------:R-:W-:Y:S02]  /*14660*/  F2FP.F16.F32.PACK_AB R194, R194, R47 ;  /* 0x0000002fc2c2723e */ /* 0x000fe400000000ff */
[----:B------:R1:W-:Y:S01]  /*14670*/  MUFU.EX2 R190, R37 ;  /* 0x0000002500be7308 */ /* 0x0003e20000000800 */
[----:B-----5:R-:W-:-:S04]  /*14680*/  FMNMX.FTZ R4, R55, R4, !PT ;  /* 0x0000000437047209 */ /* 0x020fc80007810000 */
[C---:B------:R-:W-:Y:S01]  /*14690*/  FSETP.NEU.FTZ.AND P4, PT, R4.reuse, -INF , PT ;  /* 0xff8000000400780b */ /* 0x040fe20003f9d000 */
[----:B------:R-:W-:Y:S02]  /*146a0*/  FMUL.FTZ R26, R4, R2 ;  /* 0x00000002041a7220 */ /* 0x000fe40000410000 */
[----:B------:R-:W-:Y:S01]  /*146b0*/  MUFU.EX2 R35, R35 ;  /* 0x0000002300237308 */ /* 0x000fe20000000800 */
[----:B-1----:R-:W-:Y:S02]  /*146c0*/  IMAD.MOV.U32 R37, RZ, RZ, R80 ;  /* 0x000000ffff257224 */ /* 0x002fe400078e0050 */
[----:B------:R-:W-:-:S05]  /*146d0*/  FSEL R26, R26, RZ, P4 ;  /* 0x000000ff1a1a7208 */ /* 0x000fca0002000000 */
[-CC-:B------:R-:W-:Y:S01]  /*146e0*/  FFMA.FTZ R0, R0, R2.reuse, -R26.reuse ;  /* 0x0000000200007223 */ /* 0x180fe2000001081a */
[-CC-:B------:R-:W-:Y:S01]  /*146f0*/  FFMA.FTZ R57, R57, R2.reuse, -R26.reuse ;  /* 0x0000000239397223 */ /* 0x180fe2000001081a */
[-CC-:B------:R-:W-:Y:S01]  /*14700*/  FFMA.FTZ R59, R59, R2.reuse, -R26.reuse ;  /* 0x000000023b3b7223 */ /* 0x180fe2000001081a */
[-CC-:B------:R-:W-:Y:S01]  /*14710*/  FFMA.FTZ R61, R61, R2.reuse, -R26.reuse ;  /* 0x000000023d3d7223 */ /* 0x180fe2000001081a */
[-CC-:B------:R-:W-:Y:S01]  /*14720*/  FFMA.FTZ R63, R63, R2.reuse, -R26.reuse ;  /* 0x000000023f3f7223 */ /* 0x180fe2000001081a */
[-CC-:B------:R-:W-:Y:S01]  /*14730*/  FFMA.FTZ R65, R65, R2.reuse, -R26.reuse ;  /* 0x0000000241417223 */ /* 0x180fe2000001081a */
[----:B------:R-:W-:Y:S01]  /*14740*/  MUFU.EX2 R0, R0 ;  /* 0x0000000000007308 */ /* 0x000fe20000000800 */
        /* <DEDUP_REMOVED lines=10> */
[----:B------:R-:W-:Y:S01]  /*147f0*/  FFMA.FTZ R77, R77, R2, -R26 ;  /* 0x000000024d4d7223 */ /* 0x000fe2000001081a */
[----:B0-----:R-:W-:-:S04]  /*14800*/  @P2 IMAD.HI.U32 R41, R80, R41, RZ ;  /* 0x0000002950292227 */ /* 0x001fc800078e00ff */
[----:B------:R-:W0:Y:S01]  /*14810*/  MUFU.EX2 R59, R59 ;  /* 0x0000003b003b7308 */ /* 0x000e220000000800 */
[----:B------:R-:W-:-:S05]  /*14820*/  @P2 SHF.R.U32.HI R37, RZ, R46, R41 ;  /* 0x0000002eff252219 */ /* 0x000fca0000011629 */
[----:B------:R-:W-:Y:S02]  /*14830*/  IMAD.IADD R31, R106, 0x1, R37 ;  /* 0x000000016a1f7824 */ /* 0x000fe400078e0225 */
[----:B------:R-:W2:Y:S01]  /*14840*/  MUFU.EX2 R30, R61 ;  /* 0x0000003d001e7308 */ /* 0x000ea20000000800 */
[----:B-1----:R-:W-:Y:S01]  /*14850*/  FADD.FTZ R40, R0, R57 ;  /* 0x0000003900287221 */ /* 0x002fe20000010000 */
[----:B------:R-:W-:Y:S02]  /*14860*/  F2FP.F16.F32.PACK_AB R197, R57, R0 ;  /* 0x0000000039c5723e */ /* 0x000fe400000000ff */
[----:B------:R-:W-:-:S04]  /*14870*/  IADD3 R24, R31, R24, RZ ;  /* 0x000000181f187210 */ /* 0x000fc80007ffe0ff */
[----:B------:R-:W1:Y:S01]  /*14880*/  MUFU.EX2 R63, R63 ;  /* 0x0000003f003f7308 */ /* 0x000e620000000800 */
[----:B0-----:R-:W-:-:S07]  /*14890*/  FADD.FTZ R29, R59, R40 ;  /* 0x000000283b1d7221 */ /* 0x001fce0000010000 */
[----:B------:R-:W0:Y:S01]  /*148a0*/  MUFU.EX2 R34, R65 ;  /* 0x0000004100227308 */ /* 0x000e220000000800 */
[C---:B--2---:R-:W-:Y:S01]  /*148b0*/  FADD.FTZ R42, R30.reuse, R29 ;  /* 0x0000001d1e2a7221 */ /* 0x044fe20000010000 */
[----:B------:R-:W-:-:S06]  /*148c0*/  F2FP.F16.F32.PACK_AB R199, R30, R59 ;  /* 0x0000003b1ec7723e */ /* 0x000fcc00000000ff */
[----:B------:R-:W-:Y:S01]  /*148d0*/  MUFU.EX2 R67, R67 ;  /* 0x0000004300437308 */ /* 0x000fe20000000800 */
[----:B-1----:R-:W-:-:S07]  /*148e0*/  FADD.FTZ R29, R63, R42 ;  /* 0x0000002a3f1d7221 */ /* 0x002fce0000010000 */
[----:B------:R-:W1:Y:S01]  /*148f0*/  MUFU.EX2 R36, R69 ;  /* 0x0000004500247308 */ /* 0x000e620000000800 */
[C---:B0-----:R-:W-:Y:S01]  /*14900*/  FADD.FTZ R42, R34.reuse, R29 ;  /* 0x0000001d222a7221 */ /* 0x041fe20000010000 */
[----:B------:R-:W-:Y:S01]  /*14910*/  FADD.FTZ R29, R43, R44 ;  /* 0x0000002c2b1d7221 */ /* 0x000fe20000010000 */
[----:B------:R-:W-:-:S03]  /*14920*/  F2FP.F16.F32.PACK_AB R193, R34, R63 ;  /* 0x0000003f22c1723e */ /* 0x000fc600000000ff */
[C---:B------:R-:W-:Y:S01]  /*14930*/  FADD.FTZ R44, R188.reuse, R29 ;  /* 0x0000001dbc2c7221 */ /* 0x040fe20000010000 */
[----:B------:R-:W-:Y:S01]  /*14940*/  F2FP.F16.F32.PACK_AB R188, R188, R43 ;  /* 0x0000002bbcbc723e */ /* 0x000fe200000000ff */
[----:B------:R-:W-:Y:S02]  /*14950*/  MUFU.EX2 R71, R71 ;  /* 0x0000004700477308 */ /* 0x000fe40000000800 */
[----:B------:R-:W-:-:S04]  /*14960*/  FADD.FTZ R29, R39, R44 ;  /* 0x0000002c271d7221 */ /* 0x000fc80000010000 */
[C---:B------:R-:W-:Y:S01]  /*14970*/  FADD.FTZ R32, R190.reuse, R29 ;  /* 0x0000001dbe207221 */ /* 0x040fe20000010000 */
[----:B------:R-:W-:Y:S01]  /*14980*/  F2FP.F16.F32.PACK_AB R190, R190, R39 ;  /* 0x00000027bebe723e */ /* 0x000fe200000000ff */
[----:B------:R-:W0:Y:S01]  /*14990*/  MUFU.EX2 R38, R53 ;  /* 0x0000003500267308 */ /* 0x000e220000000800 */
[----:B-1----:R-:W-:Y:S01]  /*149a0*/  F2FP.F16.F32.PACK_AB R195, R36, R67 ;  /* 0x0000004324c3723e */ /* 0x002fe200000000ff */
[----:B------:R-:W-:-:S06]  /*149b0*/  FADD.FTZ R29, R35, R32 ;  /* 0x00000020231d7221 */ /* 0x000fcc0000010000 */
[----:B------:R-:W-:Y:S08]  /*149c0*/  MUFU.EX2 R33, R33 ;  /* 0x0000002100217308 */ /* 0x000ff00000000800 */
[----:B------:R1:W2:Y:S01]  /*149d0*/  MUFU.EX2 R40, R23 ;  /* 0x0000001700287308 */ /* 0x0002a20000000800 */
[----:B0-----:R-:W-:-:S07]  /*149e0*/  F2FP.F16.F32.PACK_AB R189, R38, R71 ;  /* 0x0000004726bd723e */ /* 0x001fce00000000ff */
[----:B------:R-:W0:Y:S01]  /*149f0*/  MUFU.EX2 R5, R5 ;  /* 0x0000000500057308 */ /* 0x000e220000000800 */
[----:B-1----:R-:W-:-:S04]  /*14a00*/  FADD.FTZ R23, R67, R42 ;  /* 0x0000002a43177221 */ /* 0x002fc80000010000 */
[----:B------:R-:W-:-:S03]  /*14a10*/  FADD.FTZ R42, R36, R23 ;  /* 0x00000017242a7221 */ /* 0x000fc60000010000 */
[----:B------:R-:W1:Y:S01]  /*14a20*/  MUFU.EX2 R26, R73 ;  /* 0x00000049001a7308 */ /* 0x000e620000000800 */
[----:B------:R-:W-:Y:S01]  /*14a30*/  FADD.FTZ R23, R71, R42 ;  /* 0x0000002a47177221 */ /* 0x000fe20000010000 */
[C---:B------:R-:W-:Y:S01]  /*14a40*/  FADD.FTZ R42, R184.reuse, R29 ;  /* 0x0000001db82a7221 */ /* 0x040fe20000010000 */
[----:B------:R-:W-:Y:S02]  /*14a50*/  F2FP.F16.F32.PACK_AB R184, R184, R35 ;  /* 0x00000023b8b8723e */ /* 0x000fe400000000ff */
[----:B------:R-:W-:Y:S01]  /*14a60*/  FADD.FTZ R28, R38, R23 ;  /* 0x00000017261c7221 */ /* 0x000fe20000010000 */
[----:B--2---:R-:W-:Y:S02]  /*14a70*/  F2FP.F16.F32.PACK_AB R191, R40, R33 ;  /* 0x0000002128bf723e */ /* 0x004fe400000000ff */
[----:B------:R-:W2:Y:S01]  /*14a80*/  MUFU.EX2 R27, R27 ;  /* 0x0000001b001b7308 */ /* 0x000ea20000000800 */
[----:B------:R-:W-:-:S04]  /*14a90*/  FADD.FTZ R23, R33, R28 ;  /* 0x0000001c21177221 */ /* 0x000fc80000010000 */
[----:B------:R-:W-:-:S03]  /*14aa0*/  FADD.FTZ R32, R40, R23 ;  /* 0x0000001728207221 */ /* 0x000fc60000010000 */
[----:B------:R-:W3:Y:S01]  /*14ab0*/  MUFU.EX2 R75, R75 ;  /* 0x0000004b004b7308 */ /* 0x000ee20000000800 */
[----:B0-----:R-:W-:Y:S01]  /*14ac0*/  FADD.FTZ R23, R5, R32 ;  /* 0x0000002005177221 */ /* 0x001fe20000010000 */
[C---:B-1----:R-:W-:Y:S01]  /*14ad0*/  F2FP.F16.F32.PACK_AB R185, R26.reuse, R5 ;  /* 0x000000051ab9723e */ /* 0x042fe200000000ff */
[----:B------:R-:W-:Y:S02]  /*14ae0*/  VIADD R5, R103, 0xfffffffe ;  /* 0xfffffffe67057836 */ /* 0x000fe40000000000 */
[----:B------:R-:W-:-:S03]  /*14af0*/  FADD.FTZ R0, R26, R23 ;  /* 0x000000171a007221 */ /* 0x000fc60000010000 */
[----:B------:R-:W0:Y:S01]  /*14b00*/  MUFU.EX2 R28, R77 ;  /* 0x0000004d001c7308 */ /* 0x000e220000000800 */
[----:B--2---:R-:W-:-:S04]  /*14b10*/  FADD.FTZ R29, R27, R42 ;  /* 0x0000002a1b1d7221 */ /* 0x004fc80000010000 */
[C---:B------:R-:W-:Y:S01]  /*14b20*/  FADD.FTZ R228, R186.reuse, R29 ;  /* 0x0000001dbae47221 */ /* 0x040fe20000010000 */
[----:B------:R-:W-:Y:S01]  /*14b30*/  F2FP.F16.F32.PACK_AB R186, R186, R27 ;  /* 0x0000001bbaba723e */ /* 0x000fe200000000ff */
[----:B---3--:R-:W-:-:S04]  /*14b40*/  FADD.FTZ R227, R75, R0 ;  /* 0x000000004be37221 */ /* 0x008fc80000010000 */
[C---:B0-----:R-:W-:Y:S01]  /*14b50*/  FADD.FTZ R227, R28.reuse, R227 ;  /* 0x000000e31ce37221 */ /* 0x041fe20000010000 */
[----:B------:R-:W-:Y:S01]  /*14b60*/  F2FP.F16.F32.PACK_AB R187, R28, R75 ;  /* 0x0000004b1cbb723e */ /* 0x000fe200000000ff */
[----:B------:R-:W-:Y:S06]  /*14b70*/  @!P3 BRA `(.L_x_1950) ;  /* 0x000000000048b947 */ /* 0x000fec0003800000 */
        /* <DEDUP_REMOVED lines=11> */
.L_x_1952:
[----:B------:R-:W-:-:S13]  /*14c30*/  ISETP.NE.AND P4, PT, R25, 0x1, PT ;  /* 0x000000011900780c */ /* 0x000fda0003f85270 */
[----:B------:R-:W0:Y:S02]  /*14c40*/  @P4 LDC.64 R26, c[0x0][0x9e8] ;  /* 0x00027a00ff1a4b82 */ /* 0x000e240000000a00 */
[----:B0-----:R-:W-:-:S05]  /*14c50*/  @P4 IMAD.HI.U32 R26, R0, R26, RZ ;  /* 0x0000001a001a4227 */ /* 0x001fca00078e00ff */
[----:B------:R-:W-:-:S07]  /*14c60*/  @P4 SHF.R.U32.HI R0, RZ, R27, R26 ;  /* 0x0000001bff004219 */ /* 0x000fce000001161a */
.L_x_1953:
[----:B------:R-:W-:Y:S05]  /*14c70*/  BSYNC B0 ;  /* 0x0000000000007941 */ /* 0x000fea0003800000 */
.L_x_1951:
[----:B------:R-:W-:-:S05]  /*14c80*/  IMAD R25, R0, R25, R25 ;  /* 0x0000001900197224 */ /* 0x000fca00078e0219 */
[----:B------:R-:W-:-:S07]  /*14c90*/  VIMNMX R24, R24, R25, PT ;  /* 0x0000001918187248 */ /* 0x000fce0003fe0100 */
.L_x_1950:
[----:B------:R-:W2:Y:S01]  /*14ca0*/  LDL R25, [R1+0x50] ;  /* 0x0000500001197983 */ /* 0x000ea20000100800 */
[----:B------:R-:W-:Y:S01]  /*14cb0*/  SHF.R.S32.HI R23, RZ, 0x1f, R24 ;  /* 0x0000001fff177819 */ /* 0x000fe20000011418 */
[----:B------:R-:W-:Y:S01]  /*14cc0*/  BSSY B0, `(.L_x_1954) ;  /* 0x0000352000007945 */ /* 0x000fe20003800000 */
[----:B------:R-:W-:Y:S01]  /*14cd0*/  IMAD.MOV.U32 R0, RZ, RZ, 0x3f800000 ;  /* 0x3f800000ff007424 */ /* 0x000fe200078e00ff */
[----:B------:R-:W-:Y:S02]  /*14ce0*/  CS2R R150, SRZ ;  /* 0x0000000000967805 */ /* 0x000fe4000001ff00 */
[----:B------:R-:W-:Y:S01]  /*14cf0*/  LEA.HI R24, R23, R24, RZ, 0x6 ;  /* 0x0000001817187211 */ /* 0x000fe200078f30ff */
[----:B------:R-:W-:Y:S01]  /*14d00*/  IMAD.MOV.U32 R23, RZ, RZ, 0x3f800000 ;  /* 0x3f800000ff177424 */ /* 0x000fe200078e00ff */
[----:B------:R-:W-:Y:S02]  /*14d10*/  CS2R R148, SRZ ;  /* 0x0000000000947805 */ /* 0x000fe4000001ff00 */
[----:B------:R-:W-:-:S02]  /*14d20*/  CS2R R146, SRZ ;  /* 0x0000000000927805 */ /* 0x000fc4000001ff00 */
[----:B------:R-:W-:Y:S02]  /*14d30*/  SHF.R.S32.HI R24, RZ, 0x6, R24 ;  /* 0x00000006ff187819 */ /* 0x000fe40000011418 */
        /* <DEDUP_REMOVED lines=60> */
[----:B--2---:R-:W-:-:S04]  /*15100*/  VIMNMX R25, R25, R24, !PT ;  /* 0x0000001819197248 */ /* 0x004fc80007fe0100 */
[----:B------:R-:W-:Y:S01]  /*15110*/  ISETP.GE.AND P4, PT, R5, R25, PT ;  /* 0x000000190500720c */ /* 0x000fe20003f86270 */
[----:B------:R0:W-:Y:S02]  /*15120*/  STL [R1+0x1c], R25 ;  /* 0x00001c1901007387 */ /* 0x0001e40000100800 */
[----:B0-----:R-:W-:-:S10]  /*15130*/  CS2R R24, SRZ ;  /* 0x0000000000187805 */ /* 0x001fd4000001ff00 */
[----:B------:R-:W-:Y:S05]  /*15140*/  @!P4 BRA `(.L_x_1955) ;  /* 0x000000300024c947 */ /* 0x000fea0003800000 */
[----:B------:R-:W-:Y:S01]  /*15150*/  BSSY B1, `(.L_x_1956) ;  /* 0x0000304000017945 */ /* 0x000fe20003800000 */
[----:B------:R-:W-:Y:S01]  /*15160*/  MOV R0, 0x3f800000 ;  /* 0x3f80000000007802 */ /* 0x000fe20000000f00 */
[----:B------:R-:W-:-:S07]  /*15170*/  IMAD.MOV.U32 R151, RZ, RZ, RZ ;  /* 0x000000ffff977224 */ /* 0x000fce00078e00ff */
.L_x_1975:
[----:B------:R-:W-:-:S05]  /*15180*/  VIADD R231, R22, 0x1 ;  /* 0x0000000116e77836 */ /* 0x000fca0000000000 */
[----:B------:R-:W-:-:S04]  /*15190*/  ISETP.NE.AND P4, PT, R231, 0x2, PT ;  /* 0x00000002e700780c */ /* 0x000fc80003f85270 */
[----:B------:R-:W-:Y:S02]  /*151a0*/  SEL R230, RZ, 0x1, P4 ;  /* 0x00000001ffe67807 */ /* 0x000fe40002000000 */
[----:B------:R-:W-:Y:S02]  /*151b0*/  SEL R231, R231, RZ, P4 ;  /* 0x000000ffe7e77207 */ /* 0x000fe40002000000 */
[----:B------:R-:W-:Y:S01]  /*151c0*/  LOP3.LUT R230, R219, R230, RZ, 0x3c, !PT ;  /* 0x000000e6dbe67212 */ /* 0x000fe200078e3cff */
[----:B------:R-:W-:Y:S06]  /*151d0*/  @!P0 BRA `(.L_x_1957) ;  /* 0x0000000000048947 */ /* 0x000fec0003800000 */
[----:B------:R-:W-:Y:S01]  /*151e0*/  BPT.TRAP 0x1 ;  /* 0x000000040000795c */ /* 0x000fe20000300000 */
.L_x_1957:
[----:B------:R-:W-:Y:S01]  /*151f0*/  IMAD R2, R231, 0x8, R16 ;  /* 0x00000008e7027824 */ /* 0x000fe200078e0210 */
[----:B------:R-:W-:-:S04]  /*15200*/  SHF.L.U32 R153, R230, 0x1f, RZ ;  /* 0x0000001fe6997819 */ /* 0x000fc800000006ff */
[----:B------:R0:W1:Y:S01]  /*15210*/  SYNCS.PHASECHK.TRANS64.TRYWAIT P4, [R2+URZ+0x30830], R153 ;  /* 0x03083099020075a7 */ /* 0x000062000808017f */
[----:B------:R-:W-:Y:S05]  /*15220*/  @!P0 BRA `(.L_x_1958) ;  /* 0x0000000000048947 */ /* 0x000fea0003800000 */
[----:B------:R-:W-:Y:S01]  /*15230*/  BPT.TRAP 0x1 ;  /* 0x000000040000795c */ /* 0x000fe20000300000 */
.L_x_1958:
[----:B------:R-:W2:Y:S01]  /*15240*/  LDL R152, [R1+0x24] ;  /* 0x0000240001987983 */ /* 0x000ea20000100800 */
[----:B------:R-:W-:Y:S01]  /*15250*/  BSSY B2, `(.L_x_1959) ;  /* 0x0000007000027945 */ /* 0x000fe20003800000 */
[----:B--2---:R-:W-:-:S04]  /*15260*/  IMAD R152, R231, 0x800, R152 ;  /* 0x00000800e7987824 */ /* 0x004fc800078e0298 */
[C---:B------:R-:W-:Y:S01]  /*15270*/  VIADD R157, R152.reuse, 0x4 ;  /* 0x00000004989d7836 */ /* 0x040fe20000000000 */
[----:B------:R-:W-:Y:S01]  /*15280*/  IADD3 R154, R152, 0x2, RZ ;  /* 0x00000002989a7810 */ /* 0x000fe20007ffe0ff */
[----:B-1----:R-:W-:Y:S06]  /*15290*/  @P4 BRA `(.L_x_1960) ;  /* 0x0000000000084947 */ /* 0x002fec0003800000 */
[----:B------:R-:W1:Y:S02]  /*152a0*/  SYNCS.PHASECHK.TRANS64.TRYWAIT P4, [R2+URZ+0x30830], R153 ;  /* 0x03083099020075a7 */ /* 0x000e64000808017f */
[----:B-1----:R-:W-:Y:S05]  /*152b0*/  @!P4 BRA `(.L_x_1961) ;  /* 0x000001700004c947 */ /* 0x002fea0003800000 */
.L_x_1960:
[----:B------:R-:W-:Y:S05]  /*152c0*/  BSYNC B2 ;  /* 0x0000000000027941 */ /* 0x000fea0003800000 */
.L_x_1959:
[----:B------:R-:W-:Y:S01]  /*152d0*/  R2UR UR4, R154 ;  /* 0x000000009a0472ca */ /* 0x000fe200000e0000 */
[----:B------:R-:W-:Y:S01]  /*152e0*/  STL [R1+0xc0], R5 ;  /* 0x0000c00501007387 */ /* 0x000fe20000100800 */
[----:B------:R-:W-:Y:S01]  /*152f0*/  MOV R154, R157 ;  /* 0x0000009d009a7202 */ /* 0x000fe20000000f00 */
[----:B------:R-:W-:Y:S02]  /*15300*/  IMAD.MOV.U32 R155, RZ, RZ, 0x40000040 ;  /* 0x40000040ff9b7424 */ /* 0x000fe400078e00ff */
[-C--:B------:R-:W-:Y:S01]  /*15310*/  FMUL.FTZ R24, R24, R23.reuse ;  /* 0x0000001718187220 */ /* 0x080fe20000410000 */
[----:B------:R2:W-:Y:S01]  /*15320*/  STL [R1+0xbc], R4 ;  /* 0x0000bc0401007387 */ /* 0x0005e20000100800 */
[C---:B------:R-:W-:Y:S02]  /*15330*/  VIADD R156, R152.reuse, 0x6 ;  /* 0x00000006989c7836 */ /* 0x040fe40000000000 */
[-C--:B------:R-:W-:Y:S01]  /*15340*/  FMUL.FTZ R25, R25, R23.reuse ;  /* 0x0000001719197220 */ /* 0x080fe20000410000 */
[C---:B------:R-:W-:Y:S01]  /*15350*/  R2UR UR5, R155.reuse ;  /* 0x000000009b0572ca */ /* 0x040fe200000e0000 */
[----:B------:R-:W-:Y:S01]  /*15360*/  STL [R1+0xb8], R3 ;  /* 0x0000b80301007387 */ /* 0x000fe20000100800 */
[----:B------:R-:W-:Y:S01]  /*15370*/  VIADD R158, R152, 0x204 ;  /* 0x00000204989e7836 */ /* 0x000fe20000000000 */
[----:B------:R-:W-:Y:S01]  /*15380*/  R2UR UR58, R156 ;  /* 0x000000009c3a72ca */ /* 0x000fe200000e0000 */
[----:B------:R-:W-:Y:S01]  /*15390*/  VIADD R156, R152, 0x202 ;  /* 0x00000202989c7836 */ /* 0x000fe20000000000 */
[----:B------:R3:W-:Y:S01]  /*153a0*/  STL [R1+0xb4], R2 ;  /* 0x0000b40201007387 */ /* 0x0007e20000100800 */
[----:B01----:R-:W-:Y:S01]  /*153b0*/  IMAD.MOV.U32 R153, RZ, RZ, 0x40000040 ;  /* 0x40000040ff997424 */ /* 0x003fe200078e00ff */
[----:B--2---:R-:W-:Y:S01]  /*153c0*/  MOV R4, UR38 ;  /* 0x0000002600047c02 */ /* 0x004fe20008000f00 */
[----:B------:R-:W-:Y:S01]  /*153d0*/  IMAD.MOV.U32 R157, RZ, RZ, 0x40000040 ;  /* 0x40000040ff9d7424 */ /* 0x000fe200078e00ff */
[----:B------:R-:W-:Y:S01]  /*153e0*/  R2UR UR38, R154 ;  /* 0x000000009a2672ca */ /* 0x000fe200000e0000 */
[----:B------:R-:W-:Y:S01]  /*153f0*/  VIADD R154, R152, 0x200 ;  /* 0x00000200989a7836 */ /* 0x000fe20000000000 */
[----:B------:R-:W-:Y:S01]  /*15400*/  R2UR UR14, R158 ;  /* 0x000000009e0e72ca */ /* 0x000fe200000e0000 */
[----:B------:R-:W-:Y:S01]  /*15410*/  VIADD R158, R152, 0x400 ;  /* 0x00000400989e7836 */ /* 0x000fe20000000000 */
[----:B------:R-:W-:Y:S01]  /*15420*/  R2UR UR10, R156 ;  /* 0x000000009c0a72ca */ /* 0x000fe200000e0000 */
[----:B------:R-:W-:Y:S01]  /*15430*/  VIADD R156, R152, 0x402 ;  /* 0x00000402989c7836 */ /* 0x000fe20000000000 */
[----:B---3--:R-:W-:Y:S01]  /*15440*/  MOV R2, UR39 ;  /* 0x0000002700027c02 */ /* 0x008fe20008000f00 */
[----:B------:R-:W-:Y:S01]  /*15450*/  IMAD.MOV.U32 R159, RZ, RZ, 0x40000040 ;  /* 0x40000040ff9f7424 */ /* 0x000fe200078e00ff */
[----:B------:R-:W-:Y:S01]  /*15460*/  R2UR UR39, R155 ;  /* 0x000000009b2772ca */ /* 0x000fe200000e0000 */
[-C--:B------:R-:W-:Y:S01]  /*15470*/  FMUL.FTZ R28, R28, R23.reuse ;  /* 0x000000171c1c7220 */ /* 0x080fe20000410000 */
[----:B------:R-:W-:Y:S01]  /*15480*/  R2UR UR6, R154 ;  /* 0x000000009a0672ca */ /* 0x000fe200000e0000 */
[----:B------:R0:W-:Y:S01]  /*15490*/  STL [R1+0x18], R2 ;  /* 0x0000180201007387 */ /* 0x0001e20000100800 */
[----:B------:R-:W-:Y:S01]  /*154a0*/  IADD3 R154, R152, 0x206, RZ ;  /* 0x00000206989a7810 */ /* 0x000fe20007ffe0ff */
[-C--:B------:R-:W-:Y:S01]  /*154b0*/  FMUL.FTZ R29, R29, R23.reuse ;  /* 0x000000171d1d7220 */ /* 0x080fe20000410000 */
[----:B------:R-:W-:Y:S01]  /*154c0*/  R2UR UR22, R158 ;  /* 0x000000009e1672ca */ /* 0x000fe200000e0000 */
[-C--:B------:R-:W-:Y:S01]  /*154d0*/  FMUL.FTZ R32, R32, R23.reuse ;  /* 0x0000001720207220 */ /* 0x080fe20000410000 */
[----:B------:R-:W-:Y:S01]  /*154e0*/  R2UR UR18, R154 ;  /* 0x000000009a1272ca */ /* 0x000fe200000e0000 */
[C---:B------:R-:W-:Y:S01]  /*154f0*/  VIADD R154, R152.reuse, 0x404 ;  /* 0x00000404989a7836 */ /* 0x040fe20000000000 */
[----:B------:R-:W-:Y:S01]  /*15500*/  MOV R232, UR38 ;  /* 0x0000002600e87c02 */ /* 0x000fe20008000f00 */
[----:B------:R-:W-:Y:S01]  /*15510*/  UMOV UR38, UR4 ;  /* 0x0000000400267c82 */ /* 0x000fe20008000000 */
[----:B------:R-:W-:Y:S01]  /*15520*/  IADD3 R158, R152, 0x406, RZ ;  /* 0x00000406989e7810 */ /* 0x000fe20007ffe0ff */
[-C--:B------:R-:W-:Y:S01]  /*15530*/  FMUL.FTZ R33, R33, R23.reuse ;  /* 0x0000001721217220 */ /* 0x080fe20000410000 */
[----:B------:R-:W-:Y:S01]  /*15540*/  R2UR UR30, R154 ;  /* 0x000000009a1e72ca */ /* 0x000fe200000e0000 */
[----:B------:R-:W-:Y:S01]  /*15550*/  VIADD R154, R152, 0x600 ;  /* 0x00000600989a7836 */ /* 0x000fe20000000000 */
[----:B------:R-:W-:Y:S01]  /*15560*/  MOV R233, UR39 ;  /* 0x0000002700e97c02 */ /* 0x000fe20008000f00 */
[----:B------:R-:W-:Y:S01]  /*15570*/  UMOV UR39, UR5 ;  /* 0x0000000500277c82 */ /* 0x000fe20008000000 */
[----:B------:R-:W-:Y:S01]  /*15580*/  MOV R3, UR37 ;  /* 0x0000002500037c02 */ /* 0x000fe20008000f00 */
[-C--:B------:R-:W-:Y:S01]  /*15590*/  FMUL.FTZ R36, R36, R23.reuse ;  /* 0x0000001724247220 */ /* 0x080fe20000410000 */
[----:B0-----:R-:W-:Y:S01]  /*155a0*/  MOV R2, UR36 ;  /* 0x0000002400027c02 */ /* 0x001fe20008000f00 */
[-C--:B------:R-:W-:Y:S01]  /*155b0*/  FMUL.FTZ R37, R37, R23.reuse ;  /* 0x0000001725257220 */ /* 0x080fe20000410000 */
[----:B------:R-:W-:Y:S01]  /*155c0*/  MOV R160, UR39 ;  /* 0x0000002700a07c02 */ /* 0x000fe20008000f00 */
[-C--:B------:R-:W-:Y:S01]  /*155d0*/  FMUL.FTZ R40, R40, R23.reuse ;  /* 0x0000001728287220 */ /* 0x080fe20000410000 */
[----:B------:R-:W-:Y:S01]  /*155e0*/  MOV R5, UR38 ;  /* 0x0000002600057c02 */ /* 0x000fe20008000f00 */
[-C--:B------:R-:W-:Y:S01]  /*155f0*/  FMUL.FTZ R41, R41, R23.reuse ;  /* 0x0000001729297220 */ /* 0x080fe20000410000 */
[----:B------:R-:W-:Y:S01]  /*15600*/  R2UR UR26, R156 ;  /* 0x000000009c1a72ca */ /* 0x000fe200000e0000 */
[----:B------:R-:W-:Y:S01]  /*15610*/  VIADD R156, R152, 0x604 ;  /* 0x00000604989c7836 */ /* 0x000fe20000000000 */
[----:B------:R-:W-:Y:S01]  /*15620*/  R2UR UR34, R158 ;  /* 0x000000009e2272ca */ /* 0x000fe200000e0000 */
[----:B------:R-:W-:Y:S01]  /*15630*/  VIADD R158, R152, 0x602 ;  /* 0x00000602989e7836 */ /* 0x000fe20000000000 */
[----:B------:R-:W-:Y:S01]  /*15640*/  R2UR UR42, R154 ;  /* 0x000000009a2a72ca */ /* 0x000fe200000e0000 */
[C---:B------:R-:W-:Y:S01]  /*15650*/  VIADD R154, R152.reuse, 0x606 ;  /* 0x00000606989a7836 */ /* 0x040fe20000000000 */
[----:B------:R-:W-:Y:S01]  /*15660*/  R2UR UR38, R152 ;  /* 0x00000000982672ca */ /* 0x000fe200000e0000 */
[-C--:B------:R-:W-:Y:S01]  /*15670*/  FMUL.FTZ R44, R44, R23.reuse ;  /* 0x000000172c2c7220 */ /* 0x080fe20000410000 */
[----:B------:R-:W-:Y:S01]  /*15680*/  R2UR UR39, R153 ;  /* 0x00000000992772ca */ /* 0x000fe200000e0000 */
[-C--:B------:R-:W-:Y:S01]  /*15690*/  FMUL.FTZ R45, R45, R23.reuse ;  /* 0x000000172d2d7220 */ /* 0x080fe20000410000 */
[----:B------:R-:W-:Y:S01]  /*156a0*/  R2UR UR36, R6 ;  /* 0x00000000062472ca */ /* 0x000fe200000e0000 */
[-C--:B------:R-:W-:Y:S01]  /*156b0*/  FMUL.FTZ R48, R48, R23.reuse ;  /* 0x0000001730307220 */ /* 0x080fe20000410000 */
[----:B------:R-:W-:Y:S01]  /*156c0*/  R2UR UR37, R7 ;  /* 0x00000000072572ca */ /* 0x000fe200000e0000 */
        /* <DEDUP_REMOVED lines=96> */
[----:B------:R-:W-:Y:S01]  /*15cd0*/  MOV R0, R160 ;  /* 0x000000a000007202 */ /* 0x000fe20000000f00 */
[-C--:B------:R-:W-:Y:S01]  /*15ce0*/  FMUL.FTZ R81, R81, R23.reuse ;  /* 0x0000001751517220 */ /* 0x080fe20000410000 */
[----:B------:R-:W-:Y:S01]  /*15cf0*/  WARPGROUP.ARRIVE ;  /* 0x00000000000079c5 */ /* 0x000fe20000000000 */
[-C--:B------:R-:W-:Y:S01]  /*15d00*/  FMUL.FTZ R84, R84, R23.reuse ;  /* 0x0000001754547220 */ /* 0x080fe20000410000 */
[-C--:B------:R-:W-:Y:S01]  /*15d10*/  FMUL.FTZ R85, R85, R23.reuse ;  /* 0x0000001755557220 */ /* 0x080fe20000410000 */
[-C--:B------:R-:W-:Y:S01]  /*15d20*/  FMUL.FTZ R88, R88, R23.reuse ;  /* 0x0000001758587220 */ /* 0x080fe20000410000 */
[-C--:B------:R-:W-:Y:S01]  /*15d30*/  FMUL.FTZ R89, R89, R23.reuse ;  /* 0x0000001759597220 */ /* 0x080fe20000410000 */
[-C--:B------:R-:W-:Y:S01]  /*15d40*/  FMUL.FTZ R92, R92, R23.reuse ;  /* 0x000000175c5c7220 */ /* 0x080fe20000410000 */
[----:B------:R-:W-:Y:S01]  /*15d50*/  HGMMA.64x64x16.F32 R152, gdesc[UR36], RZ, !UPT, gsb0 ;  /* 0x00e00000249879f0 */ /* 0x000fe2000c0008ff */
        /* <DEDUP_REMOVED lines=34> */
[----:B------:R-:W2:Y:S01]  /*15f80*/  LDL.LU R23, [R1+0x18] ;  /* 0x0000180001177983 */ /* 0x000ea20000300800 */
[----:B------:R-:W-:-:S02]  /*15f90*/  R2UR UR57, R217 ;  /* 0x00000000d93972ca */ /* 0x000fc400000e0000 */
[----:B------:R-:W-:Y:S01]  /*15fa0*/  R2UR UR4, R214 ;  /* 0x00000000d60472ca */ /* 0x000fe200000e0000 */
[----:B------:R0:W5:Y:S01]  /*15fb0*/  LDL.LU R5, [R1+0xc0] ;  /* 0x0000c00001057983 */ /* 0x0001620000300800 */
[----:B------:R-:W-:Y:S02]  /*15fc0*/  WARPGROUP.DEPBAR.LE gsb0, 0x0 ;  /* 0x00008000000079c5 */ /* 0x000fe40000010000 */
[----:B------:R-:W-:-:S06]  /*15fd0*/  WARPGROUP.ARRIVE ;  /* 0x00000000000079c5 */ /* 0x000fcc0000000000 */
[----:B------:R-:W-:Y:S01]  /*15fe0*/  HGMMA.64x64x16.F32 R152, gdesc[UR36], R152, gsb0 ;  /* 0x00e00000249879f0 */ /* 0x000fe20008000898 */
[----:B------:R-:W-:Y:S02]  /*15ff0*/  R2UR UR39, R233 ;  /* 0x00000000e92772ca */ /* 0x000fe400000e0000 */
[----:B------:R-:W-:Y:S02]  /*16000*/  R2UR UR38, R232 ;  /* 0x00000000e82672ca */ /* 0x000fe400000e0000 */
[----:B------:R-:W-:Y:S02]  /*16010*/  R2UR UR36, R222 ;  /* 0x00000000de2472ca */ /* 0x000fe400000e0000 */
[----:B------:R-:W-:Y:S01]  /*16020*/  R2UR UR37, R223 ;  /* 0x00000000df2572ca */ /* 0x000fe200000e0000 */
[----:B------:R-:W-:Y:S02]  /*16030*/  WARPGROUP.DEPBAR.LE gsb0, 0x0 ;  /* 0x00008000000079c5 */ /* 0x000fe40000010000 */
[----:B------:R-:W-:-:S10]  /*16040*/  WARPGROUP.ARRIVE ;  /* 0x00000000000079c5 */ /* 0x000fd40000000000 */
[----:B------:R-:W-:Y:S03]  /*16050*/  HGMMA.64x64x16.F32 R152, gdesc[UR36], R152, gsb0 ;  /* 0x00e00000249879f0 */ /* 0x000fe60008000898 */
[----:B------:R-:W-:Y:S02]  /*16060*/  WARPGROUP.DEPBAR.LE gsb0, 0x0 ;  /* 0x00008000000079c5 */ /* 0x000fe40000010000 */
[----:B------:R-:W-:-:S06]  /*16070*/  WARPGROUP.ARRIVE ;  /* 0x00000000000079c5 */ /* 0x000fcc0000000000 */
[----:B------:R-:W-:Y:S01]  /*16080*/  HGMMA.64x64x16.F32 R152, gdesc[UR56], R152, gsb0 ;  /* 0x00e00000389879f0 */ /* 0x000fe20008000898 */
[----:B------:R-:W-:Y:S02]  /*16090*/  R2UR UR5, R215 ;  /* 0x00000000d70572ca */ /* 0x000fe400000e0000 */
[----:B------:R-:W-:Y:S02]  /*160a0*/  WARPGROUP.DEPBAR.LE gsb0, 0x0 ;  /* 0x00008000000079c5 */ /* 0x000fe40000010000 */
[----:B------:R-:W-:-:S09]  /*160b0*/  WARPGROUP.ARRIVE ;  /* 0x00000000000079c5 */ /* 0x000fd20000000000 */
[----:B------:R-:W-:Y:S01]  /*160c0*/  HGMMA.64x64x16.F32 R152, gdesc[UR4], R152, gsb0 ;  /* 0x00e00000049879f0 */ /* 0x000fe20008000898 */
[----:B------:R-:W-:Y:S02]  /*160d0*/  R2UR UR8, R212 ;  /* 0x00000000d40872ca */ /* 0x000fe400000e0000 */
[----:B------:R-:W-:Y:S01]  /*160e0*/  R2UR UR9, R213 ;  /* 0x00000000d50972ca */ /* 0x000fe200000e0000 */
[----:B------:R-:W-:Y:S02]  /*160f0*/  WARPGROUP.DEPBAR.LE gsb0, 0x0 ;  /* 0x00008000000079c5 */ /* 0x000fe40000010000 */
[----:B------:R-:W-:-:S10]  /*16100*/  WARPGROUP.ARRIVE ;  /* 0x00000000000079c5 */ /* 0x000fd40000000000 */
        /* <DEDUP_REMOVED lines=34> */
[----:B------:R0:W5:Y:S01]  /*16330*/  LDL.LU R4, [R1+0xbc] ;  /* 0x0000bc0001047983 */ /* 0x0001620000300800 */
[----:B------:R-:W-:Y:S02]  /*16340*/  R2UR UR37, R3 ;  /* 0x00000000032572ca */ /* 0x000fe400000e0000 */
[----:B------:R-:W-:Y:S01]  /*16350*/  R2UR UR36, R2 ;  /* 0x00000000022472ca */ /* 0x000fe200000e0000 */
[----:B------:R0:W5:Y:S04]  /*16360*/  LDL.LU R3, [R1+0xb8] ;  /* 0x0000b80001037983 */ /* 0x0001680000300800 */
[----:B------:R0:W5:Y:S01]  /*16370*/  LDL.LU R2, [R1+0xb4] ;  /* 0x0000b40001027983 */ /* 0x0001620000300800 */
[----:B------:R-:W-:-:S02]  /*16380*/  WARPGROUP.DEPBAR.LE gsb0, 0x0 ;  /* 0x00008000000079c5 */ /* 0x000fc40000010000 */
[----:B------:R-:W-:-:S06]  /*16390*/  WARPGROUP.ARRIVE ;  /* 0x00000000000079c5 */ /* 0x000fcc0000000000 */
        /* <DEDUP_REMOVED lines=16> */
[----:B--2---:R-:W-:Y:S02]  /*164a0*/  R2UR UR39, R23 ;  /* 0x00000000172772ca */ /* 0x004fe400000e0000 */
[----:B------:R-:W-:Y:S02]  /*164b0*/  WARPGROUP.DEPBAR.LE gsb0, 0x0 ;  /* 0x00008000000079c5 */ /* 0x000fe40000010000 */
[----:B0-----:R-:W-:Y:S11]  /*164c0*/  @!P0 BRA `(.L_x_1962) ;  /* 0x0000000000048947 */ /* 0x001ff60003800000 */
[----:B------:R-:W-:Y:S01]  /*164d0*/  BPT.TRAP 0x1 ;  /* 0x000000040000795c */ /* 0x000fe20000300000 */
.L_x_1962:
[----:B------:R-:W-:Y:S01]  /*164e0*/  SHF.L.U32 R23, R219, 0x1f, RZ ;  /* 0x0000001fdb177819 */ /* 0x000fe200000006ff */
[----:B------:R-:W-:-:S04]  /*164f0*/  IMAD R0, R22, 0x8, R16 ;  /* 0x0000000816007824 */ /* 0x000fc800078e0210 */
[----:B------:R0:W1:Y:S01]  /*16500*/  SYNCS.PHASECHK.TRANS64.TRYWAIT P4, [R0+URZ+0x30850], R23 ;  /* 0x03085017000075a7 */ /* 0x000062000808017f */
[----:B------:R-:W-:Y:S05]  /*16510*/  @!P0 BRA `(.L_x_1963) ;  /* 0x0000000000048947 */ /* 0x000fea0003800000 */
[----:B------:R-:W-:Y:S01]  /*16520*/  BPT.TRAP 0x1 ;  /* 0x000000040000795c */ /* 0x000fe20000300000 */
.L_x_1963:
[----:B------:R-:W-:Y:S04]  /*16530*/  BSSY B2, `(.L_x_1964) ;  /* 0x0000004000027945 */ /* 0x000fe80003800000 */
[----:B-1----:R-:W-:Y:S05]  /*16540*/  @P4 BRA `(.L_x_1965) ;  /* 0x0000000000084947 */ /* 0x002fea0003800000 */
[----:B------:R-:W1:Y:S02]  /*16550*/  SYNCS.PHASECHK.TRANS64.TRYWAIT P4, [R0+URZ+0x30850], R23 ;  /* 0x03085017000075a7 */ /* 0x000e64000808017f */
[----:B-1----:R-:W-:Y:S05]  /*16560*/  @!P4 BRA `(.L_x_1966) ;  /* 0x0000015c006cc947 */ /* 0x002fea0003800000 */
.L_x_1965:
[----:B------:R-:W-:Y:S05]  /*16570*/  BSYNC B2 ;  /* 0x0000000000027941 */ /* 0x000fea0003800000 */
.L_x_1964:
[----:B01----:R-:W-:Y:S01]  /*16580*/  VIADD R23, R16, 0x400 ;  /* 0x0000040010177836 */ /* 0x003fe20000000000 */
[----:B------:R-:W-:Y:S01]  /*16590*/  WARPGROUP.ARRIVE ;  /* 0x00000000000079c5 */ /* 0x000fe20000000000 */
[----:B------:R-:W2:Y:S01]  /*165a0*/  LDL R232, [R1+0x34] ;  /* 0x0000340001e87983 */ /* 0x000ea20000100800 */
[----:B------:R-:W-:Y:S02]  /*165b0*/  ULDC UR5, c[0x0][0x9d8] ;  /* 0x0002760000057ab9 */ /* 0x000fe40000000800 */
[----:B------:R-:W-:Y:S01]  /*165c0*/  SHF.R.U32.HI R23, RZ, 0x4, R23 ;  /* 0x00000004ff177819 */ /* 0x000fe20000011617 */
[----:B------:R-:W2:Y:S03]  /*165d0*/  LDL R219, [R1+0x4c] ;  /* 0x00004c0001db7983 */ /* 0x000ea60000100800 */
[----:B------:R-:W-:Y:S01]  /*165e0*/  LOP3.LUT R23, R23, 0x3fff, RZ, 0xc0, !PT ;  /* 0x00003fff17177812 */ /* 0x000fe200078ec0ff */
[----:B------:R-:W3:Y:S03]  /*165f0*/  LDL R233, [R1+0x28] ;  /* 0x0000280001e97983 */ /* 0x000ee60000100800 */
[----:B------:R-:W-:-:S05]  /*16600*/  LOP3.LUT R23, R23, 0x2000000, RZ, 0xfc, !PT ;  /* 0x0200000017177812 */ /* 0x000fca00078efcff */
[----:B------:R-:W-:Y:S02]  /*16610*/  IMAD R22, R22, 0x800, R23 ;  /* 0x0000080016167824 */ /* 0x000fe400078e0217 */
[----:B------:R-:W-:-:S03]  /*16620*/  IMAD.MOV.U32 R23, RZ, RZ, 0x40000040 ;  /* 0x40000040ff177424 */ /* 0x000fc600078e00ff */
[----:B------:R-:W-:Y:S02]  /*16630*/  R2UR UR6, R22 ;  /* 0x00000000160672ca */ /* 0x000fe400000e0000 */
[----:B------:R-:W-:-:S13]  /*16640*/  R2UR UR7, R23 ;  /* 0x00000000170772ca */ /* 0x000fda00000e0000 */
[----:B------:R-:W-:Y:S03]  /*16650*/  HGMMA.64x256x16.F32 R24, R196, gdesc[UR4].tnspB, R24, gsb0 ;  /* 0x43e00004c4187df0 */ /* 0x000fe60008000818 */
[----:B------:R-:W-:Y:S02]  /*16660*/  WARPGROUP.DEPBAR.LE gsb0, 0x0 ;  /* 0x00008000000079c5 */ /* 0x000fe40000010000 */
[----:B------:R-:W-:Y:S01]  /*16670*/  IMAD.MOV.U32 R197, RZ, RZ, 0x40000040 ;  /* 0x40000040ffc57424 */ /* 0x000fe200078e00ff */
[----:B------:R-:W-:-:S04]  /*16680*/  IADD3 R196, R22, 0x80, RZ ;  /* 0x0000008016c47810 */ /* 0x000fc80007ffe0ff */
[----:B------:R-:W-:Y:S02]  /*16690*/  R2UR UR6, R196 ;  /* 0x00000000c40672ca */ /* 0x000fe400000e0000 */
[----:B------:R-:W-:Y:S01]  /*166a0*/  R2UR UR7, R197 ;  /* 0x00000000c50772ca */ /* 0x000fe200000e0000 */
[----:B------:R-:W-:-:S15]  /*166b0*/  WARPGROUP.ARRIVE ;  /* 0x00000000000079c5 */ /* 0x000fde0000000000 */
[----:B------:R-:W-:Y:S01]  /*166c0*/  HGMMA.64x256x16.F32 R24, R192, gdesc[UR4].tnspB, R24, gsb0 ;  /* 0x43e00004c0187df0 */ /* 0x000fe20008000818 */
[----:B------:R-:W-:Y:S02]  /*166d0*/  MOV R23, 0x40000040 ;  /* 0x4000004000177802 */ /* 0x000fe40000000f00 */
[----:B------:R-:W-:Y:S02]  /*166e0*/  WARPGROUP.DEPBAR.LE gsb0, 0x0 ;  /* 0x00008000000079c5 */ /* 0x000fe40000010000 */
[----:B------:R-:W-:Y:S02]  /*166f0*/  VIADD R192, R22, 0x100 ;  /* 0x0000010016c07836 */ /* 0x000fe40000000000 */
[----:B------:R-:W-:-:S03]  /*16700*/  IMAD.MOV.U32 R193, RZ, RZ, 0x40000040 ;  /* 0x40000040ffc17424 */ /* 0x000fc600078e00ff */
[----:B------:R-:W-:Y:S02]  /*16710*/  R2UR UR6, R192 ;  /* 0x00000000c00672ca */ /* 0x000fe400000e0000 */
[----:B------:R-:W-:Y:S01]  /*16720*/  R2UR UR7, R193 ;  /* 0x00000000c10772ca */ /* 0x000fe200000e0000 */
[----:B------:R-:W-:-:S15]  /*16730*/  WARPGROUP.ARRIVE ;  /* 0x00000000000079c5 */ /* 0x000fde0000000000 */
[----:B------:R-:W-:Y:S01]  /*16740*/  HGMMA.64x256x16.F32 R24, R188, gdesc[UR4].tnspB, R24, gsb0 ;  /* 0x43e00004bc187df0 */ /* 0x000fe20008000818 */
[----:B------:R-:W-:Y:S01]  /*16750*/  VIADD R22, R22, 0x180 ;  /* 0x0000018016167836 */ /* 0x000fe20000000000 */
[----:B------:R-:W-:Y:S02]  /*16760*/  R2UR UR7, R23 ;  /* 0x00000000170772ca */ /* 0x000fe400000e0000 */
[----:B------:R-:W0:Y:S02]  /*16770*/  @P2 LDC R23, c[0x0][0x450] ;  /* 0x00011400ff172b82 */ /* 0x000e240000000800 */
[----:B------:R-:W-:-:S06]  /*16780*/  R2UR UR6, R22 ;  /* 0x00000000160672ca */ /* 0x000fcc00000e0000 */
[----:B------:R-:W1:Y:S01]  /*16790*/  @P2 LDC R22, c[0x0][0x44c] ;  /* 0x00011300ff162b82 */ /* 0x000e620000000800 */
[----:B-----5:R-:W-:-:S05]  /*167a0*/  @!P1 VIADD R2, R2, 0x30840 ;  /* 0x0003084002029836 */ /* 0x020fca0000000000 */
[----:B------:R-:W-:Y:S01]  /*167b0*/  @!P1 PRMT R2, RZ, 0x654, R2 ;  /* 0x00000654ff029816 */ /* 0x000fe20000000002 */
[----:B------:R-:W-:Y:S01]  /*167c0*/  FMUL.FTZ R153, R153, UR5 ;  /* 0x0000000599997c20 */ /* 0x000fe20008410000 */
[----:B------:R-:W-:Y:S01]  /*167d0*/  FMUL.FTZ R158, R158, UR5 ;  /* 0x000000059e9e7c20 */ /* 0x000fe20008410000 */
[----:B------:R-:W-:Y:S01]  /*167e0*/  FMUL.FTZ R159, R159, UR5 ;  /* 0x000000059f9f7c20 */ /* 0x000fe20008410000 */
[----:B------:R-:W-:Y:S01]  /*167f0*/  FMUL.FTZ R160, R160, UR5 ;  /* 0x00000005a0a07c20 */ /* 0x000fe20008410000 */
[----:B------:R-:W-:Y:S01]  /*16800*/  FMUL.FTZ R165, R165, UR5 ;  /* 0x00000005a5a57c20 */ /* 0x000fe20008410000 */
[----:B------:R-:W-:Y:S01]  /*16810*/  FMUL.FTZ R169, R169, UR5 ;  /* 0x00000005a9a97c20 */ /* 0x000fe20008410000 */
[----:B------:R-:W-:Y:S01]  /*16820*/  FMUL.FTZ R173, R173, UR5 ;  /* 0x00000005adad7c20 */ /* 0x000fe20008410000 */
[----:B---3--:R-:W-:Y:S01]  /*16830*/  R2UR UR4, R233 ;  /* 0x00000000e90472ca */ /* 0x008fe200000e0000 */
[----:B------:R-:W3:Y:S08]  /*16840*/  MUFU.TANH R153, R153 ;  /* 0x0000009900997308 */ /* 0x000ef00000002400 */
[----:B------:R-:W4:Y:S08]  /*16850*/  MUFU.TANH R158, R158 ;  /* 0x0000009e009e7308 */ /* 0x000f300000002400 */
[----:B------:R-:W0:Y:S08]  /*16860*/  MUFU.TANH R159, R159 ;  /* 0x0000009f009f7308 */ /* 0x000e300000002400 */
[----:B------:R-:W0:Y:S08]  /*16870*/  MUFU.TANH R160, R160 ;  /* 0x000000a000a07308 */ /* 0x000e300000002400 */
[----:B------:R-:W0:Y:S08]  /*16880*/  MUFU.TANH R165, R165 ;  /* 0x000000a500a57308 */ /* 0x000e300000002400 */
[----:B------:R-:W0:Y:S01]  /*16890*/  MUFU.TANH R169, R169 ;  /* 0x000000a900a97308 */ /* 0x000e220000002400 */
[----:B------:R-:W-:-:S02]  /*168a0*/  WARPGROUP.DEPBAR.LE gsb0, 0x0 ;  /* 0x00008000000079c5 */ /* 0x000fc40000010000 */
[----:B------:R-:W-:-:S06]  /*168b0*/  WARPGROUP.ARRIVE ;  /* 0x00000000000079c5 */ /* 0x000fcc0000000000 */
[----:B------:R-:W-:Y:S01]  /*168c0*/  HGMMA.64x256x16.F32 R24, R184, gdesc[UR4].tnspB, R24, gsb0 ;  /* 0x43e00004b8187df0 */ /* 0x000fe20008000818 */
[----:B------:R-:W-:Y:S01]  /*168d0*/  FMUL.FTZ R188, R172, UR5 ;  /* 0x00000005acbc7c20 */ /* 0x000fe20008410000 */
[----:B------:R-:W-:Y:S01]  /*168e0*/  FMUL.FTZ R172, R178, UR5 ;  /* 0x00000005b2ac7c20 */ /* 0x000fe20008410000 */
[----:B------:R-:W-:Y:S01]  /*168f0*/  FMUL.FTZ R178, R180, UR5 ;  /* 0x00000005b4b27c20 */ /* 0x000fe20008410000 */
[----:B------:R-:W0:Y:S08]  /*16900*/  MUFU.TANH R173, R173 ;  /* 0x000000ad00ad7308 */ /* 0x000e300000002400 */
[----:B------:R-:W0:Y:S08]  /*16910*/  MUFU.TANH R188, R188 ;  /* 0x000000bc00bc7308 */ /* 0x000e300000002400 */
[----:B------:R-:W0:Y:S08]  /*16920*/  MUFU.TANH R172, R172 ;  /* 0x000000ac00ac7308 */ /* 0x000e300000002400 */
[----:B------:R-:W3:Y:S01]  /*16930*/  MUFU.TANH R178, R178 ;  /* 0x000000b200b27308 */ /* 0x000ee20000002400 */
[----:B------:R-:W-:-:S02]  /*16940*/  WARPGROUP.DEPBAR.LE gsb0, 0x0 ;  /* 0x00008000000079c5 */ /* 0x000fc40000010000 */
[----:B--2---:R-:W-:Y:S01]  /*16950*/  IMAD.IADD R184, R219, 0x1, R232 ;  /* 0x00000001dbb87824 */ /* 0x004fe200078e02e8 */
[----:B------:R2:W-:Y:S03]  /*16960*/  @!P1 SYNCS.ARRIVE.TRANS64.RED.A1T0 RZ, [R2+URZ], RZ ;  /* 0x000000ff02ff99a7 */ /* 0x0005e6000810043f */
[----:B-1----:R-:W-:-:S04]  /*16970*/  @P2 IMAD.HI.U32 R185, R184, R22, RZ ;  /* 0x00000016b8b92227 */ /* 0x002fc800078e00ff */
[----:B------:R-:W-:Y:S01]  /*16980*/  IMAD.MOV.U32 R22, RZ, RZ, R184 ;  /* 0x000000ffff167224 */ /* 0x000fe200078e00b8 */
[----:B0-----:R-:W-:Y:S01]  /*16990*/  @P2 SHF.R.U32.HI R22, RZ, R23, R185 ;  /* 0x00000017ff162219 */ /* 0x001fe200000116b9 */
[----:B------:R-:W-:Y:S01]  /*169a0*/  FMUL.FTZ R185, R161, UR5 ;  /* 0x00000005a1b97c20 */ /* 0x000fe20008410000 */
[----:B--2---:R-:W-:Y:S02]  /*169b0*/  IMAD.SHL.U32 R2, R5, 0x40, RZ ;  /* 0x0000004005027824 */ /* 0x004fe400078e00ff */
[----:B------:R-:W-:Y:S01]  /*169c0*/  FMUL.FTZ R23, R152, UR5 ;  /* 0x0000000598177c20 */ /* 0x000fe20008410000 */
[----:B------:R-:W-:Y:S01]  /*169d0*/  FMUL.FTZ R161, R162, UR5 ;  /* 0x00000005a2a17c20 */ /* 0x000fe20008410000 */
[----:B------:R-:W0:Y:S01]  /*169e0*/  SHFL.IDX PT, R189, R22, RZ, 0x1c1f ;  /* 0x001c1fff16bd7589 */ /* 0x000e2200000e0000 */
        /* <DEDUP_REMOVED lines=19> */
[----:B------:R-:W-:Y:S01]  /*16b20*/  FMUL.FTZ R177, R183, UR5 ;  /* 0x00000005b7b17c20 */ /* 0x000fe20008410000 */
[----:B------:R-:W-:Y:S01]  /*16b30*/  IMAD R156, R229, -0x2, R156 ;  /* 0xfffffffee59c7824 */ /* 0x000fe200078e029c */
[----:B------:R-:W1:Y:S01]  /*16b40*/  MUFU.TANH R23, R23 ;  /* 0x0000001700177308 */ /* 0x000e620000002400 */
[----:B------:R-:W-:-:S03]  /*16b50*/  ULDC UR5, c[0x0][0x9e0] ;  /* 0x0002780000057ab9 */ /* 0x000fc60000000800 */
[----:B------:R-:W-:-:S04]  /*16b60*/  IADD3 R156, -R220, R156, R221 ;  /* 0x0000009cdc9c7210 */ /* 0x000fc80007ffe1dd */
[----:B------:R-:W2:Y:S01]  /*16b70*/  MUFU.TANH R152, R152 ;  /* 0x0000009800987308 */ /* 0x000ea20000002400 */
[----:B------:R-:W-:-:S07]  /*16b80*/  IADD3 R183, R156, UR5, RZ ;  /* 0x000000059cb77c10 */ /* 0x000fce000fffe0ff */
        /* <DEDUP_REMOVED lines=18> */
[----:B------:R-:W1:Y:S08]  /*16cb0*/  MUFU.TANH R175, R175 ;  /* 0x000000af00af7308 */ /* 0x000e700000002400 */
[----:B------:R-:W1:Y:S01]  /*16cc0*/  MUFU.TANH R177, R177 ;  /* 0x000000b100b17308 */ /* 0x000e620000002400 */
[----:B------:R-:W-:-:S02]  /*16cd0*/  VIADD R182, R156, UR4 ;  /* 0x000000049cb67c36 */ /* 0x000fc40008000000 */
[--C-:B0-----:R-:W-:Y:S02]  /*16ce0*/  IMAD.IADD R181, R183, 0x1, R189.reuse ;  /* 0x00000001b7b57824 */ /* 0x101fe400078e02bd */
[----:B------:R-:W-:Y:S01]  /*16cf0*/  IMAD.IADD R180, R182, 0x1, R189 ;  /* 0x00000001b6b47824 */ /* 0x000fe200078e02bd */
[----:B--234-:R-:W-:Y:S06]  /*16d00*/  @!P3 BRA `(.L_x_1967) ;  /* 0x000000000060b947 */ /* 0x01cfec0003800000 */
[----:B------:R-:W-:Y:S01]  /*16d10*/  IADD3 R189, -R220, R221, R189 ;  /* 0x000000dddcbd7210 */ /* 0x000fe20007ffe1bd */
[----:B------:R-:W-:Y:S03]  /*16d20*/  BSSY B2, `(.L_x_1968) ;  /* 0x0000012000027945 */ /* 0x000fe60003800000 */
[----:B------:R-:W-:-:S13]  /*16d30*/  ISETP.GT.AND P4, PT, R189, -0x1, PT ;  /* 0xffffffffbd00780c */ /* 0x000fda0003f84270 */
[----:B------:R-:W-:Y:S05]  /*16d40*/  @P4 BRA `(.L_x_1969) ;  /* 0x0000000000244947 */ /* 0x000fea0003800000 */
[----:B------:R-:W-:Y:S01]  /*16d50*/  ULDC UR4, c[0x0][0x9e4] ;  /* 0x0002790000047ab9 */ /* 0x000fe20000000800 */
[----:B------:R-:W-:Y:S01]  /*16d60*/  LOP3.LUT R189, RZ, R189, RZ, 0x33, !PT ;  /* 0x000000bdffbd7212 */ /* 0x000fe200078e33ff */
[----:B------:R-:W-:-:S05]  /*16d70*/  IMAD.U32 R190, RZ, RZ, UR4 ;  /* 0x00000004ffbe7e24 */ /* 0x000fca000f8e00ff */
[----:B------:R-:W-:-:S13]  /*16d80*/  ISETP.NE.AND P4, PT, R190, 0x1, PT ;  /* 0x00000001be00780c */ /* 0x000fda0003f85270 */
[----:B------:R-:W0:Y:S02]  /*16d90*/  @P4 LDC.64 R156, c[0x0][0x9e8] ;  /* 0x00027a00ff9c4b82 */ /* 0x000e240000000a00 */
[----:B0-----:R-:W-:-:S05]  /*16da0*/  @P4 IMAD.HI.U32 R156, R189, R156, RZ ;  /* 0x0000009cbd9c4227 */ /* 0x001fca00078e00ff */
[----:B------:R-:W-:-:S04]  /*16db0*/  @P4 SHF.R.U32.HI R189, RZ, R157, R156 ;  /* 0x0000009dffbd4219 */ /* 0x000fc8000001169c */
[----:B------:R-:W-:Y:S01]  /*16dc0*/  LOP3.LUT R189, RZ, R189, RZ, 0x33, !PT ;  /* 0x000000bdffbd7212 */ /* 0x000fe200078e33ff */
[----:B------:R-:W-:Y:S06]  /*16dd0*/  BRA `(.L_x_1970) ;  /* 0x0000000000187947 */ /* 0x000fec0003800000 */
.L_x_1969:
[----:B------:R-:W-:Y:S02]  /*16de0*/  ULDC UR4, c[0x0][0x9e4] ;  /* 0x0002790000047ab9 */ /* 0x000fe40000000800 */
[----:B------:R-:W-:-:S04]  /*16df0*/  MOV R190, UR4 ;  /* 0x0000000400be7c02 */ /* 0x000fc80008000f00 */
[----:B------:R-:W-:-:S13]  /*16e00*/  ISETP.NE.AND P4, PT, R190, 0x1, PT ;  /* 0x00000001be00780c */ /* 0x000fda0003f85270 */
[----:B------:R-:W0:Y:S02]  /*16e10*/  @P4 LDC.64 R156, c[0x0][0x9e8] ;  /* 0x00027a00ff9c4b82 */ /* 0x000e240000000a00 */
[----:B0-----:R-:W-:-:S05]  /*16e20*/  @P4 IMAD.HI.U32 R156, R189, R156, RZ ;  /* 0x0000009cbd9c4227 */ /* 0x001fca00078e00ff */
[----:B------:R-:W-:-:S07]  /*16e30*/  @P4 SHF.R.U32.HI R189, RZ, R157, R156 ;  /* 0x0000009dffbd4219 */ /* 0x000fce000001169c */
.L_x_1970:
[----:B------:R-:W-:Y:S05]  /*16e40*/  BSYNC B2 ;  /* 0x0000000000027941 */ /* 0x000fea0003800000 */
.L_x_1968:
[----:B------:R-:W-:-:S04]  /*16e50*/  IMAD R189, R189, R190, -R2 ;  /* 0x000000bebdbd7224 */ /* 0x000fc800078e0a02 */
[----:B------:R-:W-:-:S05]  /*16e60*/  IMAD R189, R229, -0x2, R189 ;  /* 0xfffffffee5bd7824 */ /* 0x000fca00078e02bd */
[----:B------:R-:W-:Y:S02]  /*16e70*/  VIMNMX R180, R180, R189, !PT ;  /* 0x000000bdb4b47248 */ /* 0x000fe40007fe0100 */
[----:B------:R-:W-:-:S07]  /*16e80*/  VIADDMNMX R181, R189, R190, R181, PT ;  /* 0x000000bebdb57246 */ /* 0x000fce00038001b5 */
.L_x_1967:
[----:B------:R-:W-:Y:S01]  /*16e90*/  ISETP.GT.AND P4, PT, R5, -0x1, PT ;  /* 0xffffffff0500780c */ /* 0x000fe20003f84270 */
[----:B------:R-:W0:Y:S03]  /*16ea0*/  SHFL.IDX PT, R22, R22, 0x1, 0x1c1f ;  /* 0x003c1f0016167f89 */ /* 0x000e2600000e0000 */
[C---:B------:R-:W-:Y:S02]  /*16eb0*/  ISETP.GT.AND P6, PT, R180.reuse, RZ, P4 ;  /* 0x000000ffb400720c */ /* 0x040fe400027c4270 */
[----:B------:R-:W-:Y:S02]  /*16ec0*/  ISETP.GT.AND P5, PT, R180, 0x1, P4 ;  /* 0x00000001b400780c */ /* 0x000fe400027a4270 */
[C---:B------:R-:W-:Y:S02]  /*16ed0*/  ISETP.LT.OR P6, PT, R181.reuse, 0x1, P6 ;  /* 0x00000001b500780c */ /* 0x040fe400037c1670 */
[----:B------:R-:W-:-:S02]  /*16ee0*/  ISETP.LT.OR P5, PT, R181, 0x2, P5 ;  /* 0x00000002b500780c */ /* 0x000fc40002fa1670 */
[----:B-1----:R-:W-:Y:S02]  /*16ef0*/  FSEL R156, R23, -INF , !P6 ;  /* 0xff800000179c7808 */ /* 0x002fe40007000000 */
[----:B------:R-:W-:Y:S02]  /*16f00*/  FSEL R153, R153, -INF , !P5 ;  /* 0xff80000099997808 */ /* 0x000fe40006800000 */
[C---:B------:R-:W-:Y:S02]  /*16f10*/  ISETP.GT.AND P6, PT, R180.reuse, 0x8, P4 ;  /* 0x00000008b400780c */ /* 0x040fe400027c4270 */
[----:B------:R-:W-:Y:S02]  /*16f20*/  ISETP.GT.AND P5, PT, R180, 0x9, P4 ;  /* 0x00000009b400780c */ /* 0x000fe400027a4270 */
[C---:B------:R-:W-:Y:S02]  /*16f30*/  ISETP.LT.OR P6, PT, R181.reuse, 0x9, P6 ;  /* 0x00000009b500780c */ /* 0x040fe400037c1670 */
[----:B------:R-:W-:-:S02]  /*16f40*/  ISETP.LT.OR P5, PT, R181, 0xa, P5 ;  /* 0x0000000ab500780c */ /* 0x000fc40002fa1670 */
[----:B------:R-:W-:Y:S01]  /*16f50*/  FSEL R155, R155, -INF , !P6 ;  /* 0xff8000009b9b7808 */ /* 0x000fe20007000000 */
[--C-:B0-----:R-:W-:Y:S01]  /*16f60*/  IMAD.IADD R183, R183, 0x1, R22.reuse ;  /* 0x00000001b7b77824 */ /* 0x101fe200078e0216 */
[----:B------:R-:W-:Y:S01]  /*16f70*/  FSEL R184, R184, -INF , !P5 ;  /* 0xff800000b8b87808 */ /* 0x000fe20006800000 */
[----:B------:R-:W-:Y:S01]  /*16f80*/  IMAD.IADD R182, R182, 0x1, R22 ;  /* 0x00000001b6b67824 */ /* 0x000fe200078e0216 */
        /* <DEDUP_REMOVED lines=35> */
[----:B------:R-:W-:Y:S01]  /*171c0*/  FSEL R179, R179, -INF , !P5 ;  /* 0xff800000b3b37808 */ /* 0x000fe20006800000 */
[----:B------:R-:W-:Y:S08]  /*171d0*/  @!P3 BRA `(.L_x_1971) ;  /* 0x000000000060b947 */ /* 0x000ff00003800000 */
        /* <DEDUP_REMOVED lines=13> */
.L_x_1973:
[----:B------:R-:W-:Y:S02]  /*172b0*/  ULDC UR4, c[0x0][0x9e4] ;  /* 0x0002790000047ab9 */ /* 0x000fe40000000800 */
[----:B------:R-:W-:-:S05]  /*172c0*/  IMAD.U32 R180, RZ, RZ, UR4 ;  /* 0x00000004ffb47e24 */ /* 0x000fca000f8e00ff */
[----:B------:R-:W-:-:S13]  /*172d0*/  ISETP.NE.AND P5, PT, R180, 0x1, PT ;  /* 0x00000001b400780c */ /* 0x000fda0003fa5270 */
[----:B------:R-:W0:Y:S02]  /*172e0*/  @P5 LDC.64 R22, c[0x0][0x9e8] ;  /* 0x00027a00ff165b82 */ /* 0x000e240000000a00 */
[----:B0-----:R-:W-:-:S05]  /*172f0*/  @P5 IMAD.HI.U32 R22, R157, R22, RZ ;  /* 0x000000169d165227 */ /* 0x001fca00078e00ff */
[----:B------:R-:W-:-:S07]  /*17300*/  @P5 SHF.R.U32.HI R157, RZ, R23, R22 ;  /* 0x00000017ff9d5219 */ /* 0x000fce0000011616 */
.L_x_1974:
[----:B------:R-:W-:Y:S05]  /*17310*/  BSYNC B2 ;  /* 0x0000000000027941 */ /* 0x000fea0003800000 */
.L_x_1972:
[----:B------:R-:W-:-:S04]  /*17320*/  IMAD R2, R157, R180, -R2 ;  /* 0x000000b49d027224 */ /* 0x000fc800078e0a02 */
[----:B------:R-:W-:-:S05]  /*17330*/  IMAD R2, R229, -0x2, R2 ;  /* 0xfffffffee5027824 */ /* 0x000fca00078e0202 */
[----:B------:R-:W-:Y:S02]  /*17340*/  VIMNMX R182, R182, R2, !PT ;  /* 0x00000002b6b67248 */ /* 0x000fe40007fe0100 */
[----:B------:R-:W-:-:S07]  /*17350*/  VIADDMNMX R183, R2, R180, R183, PT ;  /* 0x000000b402b77246 */ /* 0x000fce00038001b7 */
.L_x_1971:
[----:B------:R-:W-:Y:S01]  /*17360*/  @!P1 IADD3 R0, R0, 0x30860, RZ ;  /* 0x0003086000009810 */ /* 0x000fe20007ffe0ff */
[----:B------:R-:W2:Y:S01]  /*17370*/  LDL R180, [R1+0x1c] ;  /* 0x00001c0001b47983 */ /* 0x000ea20000100800 */
[----:B------:R-:W-:Y:S01]  /*17380*/  ULDC UR4, c[0x0][0x988] ;  /* 0x0002620000047ab9 */ /* 0x000fe20000000800 */
[----:B------:R-:W-:Y:S01]  /*17390*/  IMAD.MOV.U32 R219, RZ, RZ, R230 ;  /* 0x000000ffffdb7224 */ /* 0x000fe200078e00e6 */
[----:B------:R-:W-:-:S04]  /*173a0*/  @!P1 PRMT R0, RZ, 0x654, R0 ;  /* 0x00000654ff009816 */ /* 0x000fc80000000000 */
[----:B------:R0:W-:Y:S02]  /*173b0*/  @!P1 SYNCS.ARRIVE.TRANS64.RED.A1T0 RZ, [R0+URZ], RZ ;  /* 0x000000ff00ff99a7 */ /* 0x0001e4000810043f */
[----:B0-----:R-:W-:-:S04]  /*173c0*/  FMNMX.FTZ R0, R156, R3, !PT ;  /* 0x000000039c007209 */ /* 0x001fc80007810000 */
        /* <DEDUP_REMOVED lines=14> */
[----:B------:R-:W-:-:S05]  /*174b0*/  FMNMX.FTZ R0, R179, R0, !PT ;  /* 0x00000000b3007209 */ /* 0x000fca0007810000 */
[----:B------:R-:W0:Y:S02]  /*174c0*/  SHFL.BFLY PT, R2, R0, 0x2, 0x1f ;  /* 0x0c401f0000027f89 */ /* 0x000e2400000e0000 */
[----:B0-----:R-:W-:-:S05]  /*174d0*/  FMNMX.FTZ R2, R0, R2, !PT ;  /* 0x0000000200027209 */ /* 0x001fca0007810000 */
[----:B------:R-:W0:Y:S02]  /*174e0*/  SHFL.BFLY PT, R157, R2, 0x1, 0x1f ;  /* 0x0c201f00029d7f89 */ /* 0x000e2400000e0000 */
[----:B0-----:R-:W-:Y:S01]  /*174f0*/  FMNMX.FTZ R157, R2, R157, !PT ;  /* 0x0000009d029d7209 */ /* 0x001fe20007810000 */
[----:B------:R-:W-:-:S03]  /*17500*/  IMAD.U32 R2, RZ, RZ, UR4 ;  /* 0x00000004ff027e24 */ /* 0x000fc6000f8e00ff */
[----:B------:R-:W-:-:S04]  /*17510*/  FSETP.NEU.FTZ.AND P5, PT, R157, -INF , PT ;  /* 0xff8000009d00780b */ /* 0x000fc80003fbd000 */
[----:B------:R-:W-:-:S05]  /*17520*/  FSEL R0, R157, RZ, P5 ;  /* 0x000000ff9d007208 */ /* 0x000fca0002800000 */
[----:B------:R-:W-:Y:S01]  /*17530*/  FADD.FTZ R3, -R0, R3 ;  /* 0x0000000300037221 */ /* 0x000fe20000010100 */
[----:B------:R-:W-:-:S03]  /*17540*/  FMUL.FTZ R0, R157, R2 ;  /* 0x000000029d007220 */ /* 0x000fc60000410000 */
[-C--:B------:R-:W-:Y:S02]  /*17550*/  FMUL.FTZ R3, R3, R2.reuse ;  /* 0x0000000203037220 */ /* 0x080fe40000410000 */
[----:B------:R-:W-:Y:S02]  /*17560*/  FSEL R0, R0, RZ, P5 ;  /* 0x000000ff00007208 */ /* 0x000fe40002800000 */
[----:B------:R-:W-:Y:S01]  /*17570*/  ISETP.GT.AND P5, PT, R182, 0x1, P4 ;  /* 0x00000001b600780c */ /* 0x000fe200027a4270 */
[----:B------:R-:W-:Y:S02]  /*17580*/  MUFU.EX2 R23, R3 ;  /* 0x0000000300177308 */ /* 0x000fe40000000800 */
[-CC-:B------:R-:W-:Y:S01]  /*17590*/  FFMA.FTZ R156, R156, R2.reuse, -R0.reuse ;  /* 0x000000029c9c7223 */ /* 0x180fe20000010800 */
[----:B------:R-:W-:Y:S01]  /*175a0*/  ISETP.LT.OR P6, PT, R183, 0x2, P5 ;  /* 0x00000002b700780c */ /* 0x000fe20002fc1670 */
[-CC-:B------:R-:W-:Y:S01]  /*175b0*/  FFMA.FTZ R153, R153, R2.reuse, -R0.reuse ;  /* 0x0000000299997223 */ /* 0x180fe20000010800 */
[----:B------:R-:W-:Y:S01]  /*175c0*/  ISETP.GT.AND P5, PT, R182, 0x8, P4 ;  /* 0x00000008b600780c */ /* 0x000fe200027a4270 */
[-CC-:B------:R-:W-:Y:S01]  /*175d0*/  FFMA.FTZ R155, R155, R2.reuse, -R0.reuse ;  /* 0x000000029b9b7223 */ /* 0x180fe20000010800 */
[----:B------:R-:W-:Y:S01]  /*175e0*/  FSEL R154, R154, -INF , !P6 ;  /* 0xff8000009a9a7808 */ /* 0x000fe20007000000 */
[----:B------:R-:W0:Y:S01]  /*175f0*/  MUFU.EX2 R156, R156 ;  /* 0x0000009c009c7308 */ /* 0x000e220000000800 */
[----:B------:R-:W-:Y:S01]  /*17600*/  ISETP.GT.AND P6, PT, R182, 0x9, P4 ;  /* 0x00000009b600780c */ /* 0x000fe200027c4270 */
[-CC-:B------:R-:W-:Y:S01]  /*17610*/  FFMA.FTZ R184, R184, R2.reuse, -R0.reuse ;  /* 0x00000002b8b87223 */ /* 0x180fe20000010800 */
[C---:B------:R-:W-:Y:S01]  /*17620*/  ISETP.LT.OR P5, PT, R183.reuse, 0x9, P5 ;  /* 0x00000009b700780c */ /* 0x040fe20002fa1670 */
[-CC-:B------:R-:W-:Y:S01]  /*17630*/  FFMA.FTZ R160, R160, R2.reuse, -R0.reuse ;  /* 0x00000002a0a07223 */ /* 0x180fe20000010800 */
[----:B------:R-:W-:Y:S01]  /*17640*/  ISETP.LT.OR P6, PT, R183, 0xa, P6 ;  /* 0x0000000ab700780c */ /* 0x000fe200037c1670 */
[-CC-:B------:R-:W-:Y:S01]  /*17650*/  FFMA.FTZ R185, R185, R2.reuse, -R0.reuse ;  /* 0x00000002b9b97223 */ /* 0x180fe20000010800 */
[----:B------:R-:W-:Y:S01]  /*17660*/  FSEL R158, R158, -INF , !P5 ;  /* 0xff8000009e9e7808 */ /* 0x000fe20006800000 */
[----:B------:R-:W1:Y:S01]  /*17670*/  MUFU.EX2 R153, R153 ;  /* 0x0000009900997308 */ /* 0x000e620000000800 */
[----:B------:R-:W-:Y:S01]  /*17680*/  FSEL R159, R159, -INF , !P6 ;  /* 0xff8000009f9f7808 */ /* 0x000fe20007000000 */
[-CC-:B------:R-:W-:Y:S01]  /*17690*/  FFMA.FTZ R186, R186, R2.reuse, -R0.reuse ;  /* 0x00000002baba7223 */ /* 0x180fe20000010800 */
[C---:B------:R-:W-:Y:S01]  /*176a0*/  ISETP.GT.AND P6, PT, R182.reuse, 0x11, P4 ;  /* 0x00000011b600780c */ /* 0x040fe200027c4270 */
[-CC-:B------:R-:W-:Y:S01]  /*176b0*/  FFMA.FTZ R165, R165, R2.reuse, -R0.reuse ;  /* 0x00000002a5a57223 */ /* 0x180fe20000010800 */
[----:B------:R-:W-:Y:S01]  /*176c0*/  ISETP.GT.AND P5, PT, R182, 0x10, P4 ;  /* 0x00000010b600780c */ /* 0x000fe200027a4270 */
[----:B------:R-:W-:Y:S01]  /*176d0*/  FFMA.FTZ R187, R187, R2, -R0 ;  /* 0x00000002bbbb7223 */ /* 0x000fe20000010800 */
[C---:B------:R-:W-:Y:S01]  /*176e0*/  ISETP.LT.OR P6, PT, R183.reuse, 0x12, P6 ;  /* 0x00000012b700780c */ /* 0x040fe200037c1670 */
[----:B------:R-:W-:Y:S01]  /*176f0*/  MUFU.EX2 R155, R155 ;  /* 0x0000009b009b7308 */ /* 0x000fe20000000800 */
[----:B------:R-:W-:Y:S01]  /*17700*/  ISETP.LT.OR P5, PT, R183, 0x11, P5 ;  /* 0x00000011b700780c */ /* 0x000fe20002fa1670 */
[----:B0-----:R-:W-:Y:S01]  /*17710*/  FFMA.FTZ R22, R23, R228, R156 ;  /* 0x000000e417167223 */ /* 0x001fe2000001009c */
[----:B------:R-:W-:Y:S01]  /*17720*/  FSEL R162, R162, -INF , !P6 ;  /* 0xff800000a2a27808 */ /* 0x000fe20007000000 */
[-CC-:B------:R-:W-:Y:S01]  /*17730*/  FFMA.FTZ R169, R169, R2.reuse, -R0.reuse ;  /* 0x00000002a9a97223 */ /* 0x180fe20000010800 */
[----:B------:R-:W-:Y:S01]  /*17740*/  ISETP.GT.AND P6, PT, R182, 0x19, P4 ;  /* 0x00000019b600780c */ /* 0x000fe200027c4270 */
[-C--:B------:R-:W-:Y:S01]  /*17750*/  FFMA.FTZ R188, R188, R2.reuse, -R0 ;  /* 0x00000002bcbc7223 */ /* 0x080fe20000010800 */
[----:B------:R-:W-:Y:S01]  /*17760*/  FSEL R161, R161, -INF , !P5 ;  /* 0xff800000a1a17808 */ /* 0x000fe20006800000 */
[----:B------:R-:W0:Y:S01]  /*17770*/  MUFU.EX2 R184, R184 ;  /* 0x000000b800b87308 */ /* 0x000e220000000800 */
[----:B------:R-:W-:Y:S01]  /*17780*/  ISETP.LT.OR P6, PT, R183, 0x1a, P6 ;  /* 0x0000001ab700780c */ /* 0x000fe200037c1670 */
[----:B-1----:R-:W-:Y:S01]  /*17790*/  FADD.FTZ R22, R153, R22 ;  /* 0x0000001699167221 */ /* 0x002fe20000010000 */
[----:B------:R-:W-:Y:S01]  /*177a0*/  ISETP.GT.AND P5, PT, R182, 0x18, P4 ;  /* 0x00000018b600780c */ /* 0x000fe200027a4270 */
[-CC-:B------:R-:W-:Y:S01]  /*177b0*/  FFMA.FTZ R173, R173, R2.reuse, -R0.reuse ;  /* 0x00000002adad7223 */ /* 0x180fe20000010800 */
[----:B------:R-:W-:Y:S01]  /*177c0*/  FSEL R164, R164, -INF , !P6 ;  /* 0xff800000a4a47808 */ /* 0x000fe20007000000 */
[-CC-:B------:R-:W-:Y:S01]  /*177d0*/  FFMA.FTZ R174, R174, R2.reuse, -R0.reuse ;  /* 0x00000002aeae7223 */ /* 0x180fe20000010800 */
[----:B------:R-:W-:Y:S01]  /*177e0*/  ISETP.GT.AND P6, PT, R182, 0x21, P4 ;  /* 0x00000021b600780c */ /* 0x000fe200027c4270 */
[----:B------:R-:W-:Y:S01]  /*177f0*/  MUFU.EX2 R160, R160 ;  /* 0x000000a000a07308 */ /* 0x000fe20000000800 */
[C---:B------:R-:W-:Y:S01]  /*17800*/  ISETP.LT.OR P5, PT, R183.reuse, 0x19, P5 ;  /* 0x00000019b700780c */ /* 0x040fe20002fa1670 */
[-CC-:B------:R-:W-:Y:S01]  /*17810*/  FFMA.FTZ R176, R176, R2.reuse, -R0.reuse ;  /* 0x00000002b0b07223 */ /* 0x180fe20000010800 */
[----:B------:R-:W-:Y:S01]  /*17820*/  ISETP.LT.OR P6, PT, R183, 0x22, P6 ;  /* 0x00000022b700780c */ /* 0x000fe200037c1670 */
[-CC-:B------:R-:W-:Y:S01]  /*17830*/  FFMA.FTZ R178, R178, R2.reuse, -R0.reuse ;  /* 0x00000002b2b27223 */ /* 0x180fe20000010800 */
[----:B------:R-:W-:Y:S01]  /*17840*/  FSEL R163, R163, -INF , !P5 ;  /* 0xff800000a3a37808 */ /* 0x000fe20006800000 */
[----:B------:R-:W-:Y:S01]  /*17850*/  FFMA.FTZ R0, R179, R2, -R0 ;  /* 0x00000002b3007223 */ /* 0x000fe20000010800 */
[----:B------:R-:W-:Y:S01]  /*17860*/  FSEL R167, R167, -INF , !P6 ;  /* 0xff800000a7a77808 */ /* 0x000fe20007000000 */
[----:B------:R-:W1:Y:S01]  /*17870*/  MUFU.EX2 R185, R185 ;  /* 0x000000b900b97308 */ /* 0x000e620000000800 */
[----:B------:R-:W-:-:S02]  /*17880*/  ISETP.GT.AND P6, PT, R182, 0x29, P4 ;  /* 0x00000029b600780c */ /* 0x000fc400027c4270 */
[----:B------:R-:W-:Y:S02]  /*17890*/  ISETP.GT.AND P5, PT, R182, 0x20, P4 ;  /* 0x00000020b600780c */ /* 0x000fe400027a4270 */
[C---:B------:R-:W-:Y:S02]  /*178a0*/  ISETP.LT.OR P6, PT, R183.reuse, 0x2a, P6 ;  /* 0x0000002ab700780c */ /* 0x040fe400037c1670 */
[----:B------:R-:W-:Y:S01]  /*178b0*/  ISETP.LT.OR P5, PT, R183, 0x21, P5 ;  /* 0x00000021b700780c */ /* 0x000fe20002fa1670 */
[----:B------:R-:W-:Y:S01]  /*178c0*/  MUFU.EX2 R186, R186 ;  /* 0x000000ba00ba7308 */ /* 0x000fe20000000800 */
[----:B------:R-:W-:Y:S02]  /*178d0*/  FSEL R170, R170, -INF , !P6 ;  /* 0xff800000aaaa7808 */ /* 0x000fe40007000000 */
[----:B------:R-:W-:Y:S02]  /*178e0*/  ISETP.GT.AND P6, PT, R182, RZ, P4 ;  /* 0x000000ffb600720c */ /* 0x000fe400027c4270 */
[----:B------:R-:W-:-:S02]  /*178f0*/  FSEL R166, R166, -INF , !P5 ;  /* 0xff800000a6a67808 */ /* 0x000fc40006800000 */
[C---:B------:R-:W-:Y:S01]  /*17900*/  ISETP.LT.OR P6, PT, R183.reuse, 0x1, P6 ;  /* 0x00000001b700780c */ /* 0x040fe200037c1670 */
[----:B------:R-:W3:Y:S01]  /*17910*/  MUFU.EX2 R165, R165 ;  /* 0x000000a500a57308 */ /* 0x000ee20000000800 */
[----:B------:R-:W-:Y:S02]  /*17920*/  ISETP.GT.AND P5, PT, R182, 0x28, P4 ;  /* 0x00000028b600780c */ /* 0x000fe400027a4270 */
[----:B------:R-:W-:Y:S02]  /*17930*/  FSEL R3, R152, -INF , !P6 ;  /* 0xff80000098037808 */ /* 0x000fe40007000000 */
[----:B------:R-:W-:Y:S02]  /*17940*/  ISETP.LT.OR P5, PT, R183, 0x29, P5 ;  /* 0x00000029b700780c */ /* 0x000fe40002fa1670 */
[----:B------:R-:W-:Y:S01]  /*17950*/  FMNMX.FTZ R152, R3, R4, !PT ;  /* 0x0000000403987209 */ /* 0x000fe20007810000 */
[----:B------:R-:W-:Y:S01]  /*17960*/  MUFU.EX2 R187, R187 ;  /* 0x000000bb00bb7308 */ /* 0x000fe20000000800 */
[----:B------:R-:W-:-:S02]  /*17970*/  FSEL R168, R168, -INF , !P5 ;  /* 0xff800000a8a87808 */ /* 0x000fc40006800000 */
[----:B------:R-:W-:Y:S02]  /*17980*/  FMNMX.FTZ R152, R154, R152, !PT ;  /* 0x000000989a987209 */ /* 0x000fe40007810000 */
[----:B------:R-:W-:Y:S02]  /*17990*/  ISETP.GT.AND P5, PT, R182, 0x30, P4 ;  /* 0x00000030b600780c */ /* 0x000fe400027a4270 */
[----:B------:R-:W-:Y:S01]  /*179a0*/  FMNMX.FTZ R152, R158, R152, !PT ;  /* 0x000000989e987209 */ /* 0x000fe20007810000 */
[----:B------:R-:W4:Y:S01]  /*179b0*/  MUFU.EX2 R169, R169 ;  /* 0x000000a900a97308 */ /* 0x000f220000000800 */
[----:B------:R-:W-:Y:S02]  /*179c0*/  ISETP.LT.OR P5, PT, R183, 0x31, P5 ;  /* 0x00000031b700780c */ /* 0x000fe40002fa1670 */
[----:B------:R-:W-:Y:S02]  /*179d0*/  FMNMX.FTZ R152, R159, R152, !PT ;  /* 0x000000989f987209 */ /* 0x000fe40007810000 */
[----:B------:R-:W-:-:S02]  /*179e0*/  FSEL R172, R172, -INF , !P5 ;  /* 0xff800000acac7808 */ /* 0x000fc40006800000 */
[----:B------:R-:W-:Y:S01]  /*179f0*/  FMNMX.FTZ R152, R161, R152, !PT ;  /* 0x00000098a1987209 */ /* 0x000fe20007810000 */
[----:B------:R4:W-:Y:S01]  /*17a00*/  MUFU.EX2 R190, R188 ;  /* 0x000000bc00be7308 */ /* 0x0009e20000000800 */
[----:B------:R-:W-:Y:S02]  /*17a10*/  ISETP.GT.AND P5, PT, R182, 0x31, P4 ;  /* 0x00000031b600780c */ /* 0x000fe400027a4270 */
[----:B------:R-:W-:Y:S02]  /*17a20*/  FMNMX.FTZ R152, R162, R152, !PT ;  /* 0x00000098a2987209 */ /* 0x000fe40007810000 */
[----:B------:R-:W-:Y:S02]  /*17a30*/  ISETP.GT.AND P6, PT, R182, 0x38, P4 ;  /* 0x00000038b600780c */ /* 0x000fe400027c4270 */
[----:B------:R-:W-:Y:S01]  /*17a40*/  FMNMX.FTZ R152, R163, R152, !PT ;  /* 0x00000098a3987209 */ /* 0x000fe20007810000 */
[----:B------:R-:W-:Y:S01]  /*17a50*/  MUFU.EX2 R173, R173 ;  /* 0x000000ad00ad7308 */ /* 0x000fe20000000800 */
[----:B------:R-:W-:-:S02]  /*17a60*/  ISETP.LT.OR P5, PT, R183, 0x32, P5 ;  /* 0x00000032b700780c */ /* 0x000fc40002fa1670 */
[----:B------:R-:W-:Y:S02]  /*17a70*/  FMNMX.FTZ R152, R164, R152, !PT ;  /* 0x00000098a4987209 */ /* 0x000fe40007810000 */
[----:B------:R-:W-:Y:S02]  /*17a80*/  ISETP.GT.AND P4, PT, R182, 0x39, P4 ;  /* 0x00000039b600780c */ /* 0x000fe40002784270 */
[----:B------:R-:W-:Y:S01]  /*17a90*/  FMNMX.FTZ R152, R166, R152, !PT ;  /* 0x00000098a6987209 */ /* 0x000fe20007810000 */
[----:B------:R-:W-:Y:S01]  /*17aa0*/  MUFU.EX2 R174, R174 ;  /* 0x000000ae00ae7308 */ /* 0x000fe20000000800 */
[----:B------:R-:W-:Y:S02]  /*17ab0*/  ISETP.LT.OR P6, PT, R183, 0x39, P6 ;  /* 0x00000039b700780c */ /* 0x000fe400037c1670 */
[----:B------:R-:W-:Y:S02]  /*17ac0*/  FMNMX.FTZ R152, R167, R152, !PT ;  /* 0x00000098a7987209 */ /* 0x000fe40007810000 */
[----:B------:R-:W-:-:S02]  /*17ad0*/  FSEL R171, R171, -INF , !P5 ;  /* 0xff800000abab7808 */ /* 0x000fc40006800000 */
[----:B------:R-:W-:Y:S01]  /*17ae0*/  FMNMX.FTZ R152, R168, R152, !PT ;  /* 0x00000098a8987209 */ /* 0x000fe20007810000 */
[----:B------:R-:W5:Y:S01]  /*17af0*/  MUFU.EX2 R176, R176 ;  /* 0x000000b000b07308 */ /* 0x000f620000000800 */
[----:B------:R-:W-:Y:S02]  /*17b00*/  ISETP.LT.OR P4, PT, R183, 0x3a, P4 ;  /* 0x0000003ab700780c */ /* 0x000fe40002781670 */
[----:B------:R-:W-:Y:S02]  /*17b10*/  FMNMX.FTZ R152, R170, R152, !PT ;  /* 0x00000098aa987209 */ /* 0x000fe40007810000 */
[----:B------:R-:W-:Y:S02]  /*17b20*/  FSEL R175, R175, -INF , !P6 ;  /* 0xff800000afaf7808 */ /* 0x000fe40007000000 */
[----:B------:R-:W-:Y:S01]  /*17b30*/  FMNMX.FTZ R152, R172, R152, !PT ;  /* 0x00000098ac987209 */ /* 0x000fe20007810000 */
[----:B------:R-:W-:Y:S01]  /*17b40*/  MUFU.EX2 R178, R178 ;  /* 0x000000b200b27308 */ /* 0x000fe20000000800 */
[----:B------:R-:W-:-:S02]  /*17b50*/  FSEL R177, R177, -INF , !P4 ;  /* 0xff800000b1b17808 */ /* 0x000fc40006000000 */
[----:B------:R-:W-:Y:S02]  /*17b60*/  FMNMX.FTZ R152, R171, R152, !PT ;  /* 0x00000098ab987209 */ /* 0x000fe40007810000 */
[----:B------:R-:W-:Y:S02]  /*17b70*/  F2FP.F16.F32.PACK_AB R196, R153, R156 ;  /* 0x0000009c99c4723e */ /* 0x000fe400000000ff */
[----:B------:R-:W-:Y:S02]  /*17b80*/  FMNMX.FTZ R152, R175, R152, !PT ;  /* 0x00000098af987209 */ /* 0x000fe40007810000 */
[----:B0-----:R-:W-:Y:S02]  /*17b90*/  F2FP.F16.F32.PACK_AB R198, R184, R155 ;  /* 0x0000009bb8c6723e */ /* 0x001fe400000000ff */
[----:B------:R-:W-:Y:S02]  /*17ba0*/  FMNMX.FTZ R153, R177, R152, !PT ;  /* 0x00000098b1997209 */ /* 0x000fe40007810000 */
[----:B-1----:R-:W-:-:S02]  /*17bb0*/  F2FP.F16.F32.PACK_AB R192, R185, R160 ;  /* 0x000000a0b9c0723e */ /* 0x002fc400000000ff */
[----:B---3--:R-:W-:Y:S01]  /*17bc0*/  F2FP.F16.F32.PACK_AB R194, R165, R186 ;  /* 0x000000baa5c2723e */ /* 0x008fe200000000ff */
[----:B------:R-:W0:Y:S01]  /*17bd0*/  SHFL.BFLY PT, R152, R153, 0x2, 0x1f ;  /* 0x0c401f0099987f89 */ /* 0x000e2200000e0000 */
[----:B----4-:R-:W-:Y:S02]  /*17be0*/  F2FP.F16.F32.PACK_AB R188, R169, R187 ;  /* 0x000000bba9bc723e */ /* 0x010fe400000000ff */
[----:B0-----:R-:W-:-:S05]  /*17bf0*/  FMNMX.FTZ R153, R153, R152, !PT ;  /* 0x0000009899997209 */ /* 0x001fca0007810000 */
[----:B------:R-:W0:Y:S02]  /*17c00*/  SHFL.BFLY PT, R152, R153, 0x1, 0x1f ;  /* 0x0c201f0099987f89 */ /* 0x000e2400000e0000 */
[----:B0-----:R-:W-:Y:S02]  /*17c10*/  FMNMX.FTZ R152, R153, R152, !PT ;  /* 0x0000009899987209 */ /* 0x001fe40007810000 */
[----:B------:R0:W1:Y:S02]  /*17c20*/  MUFU.EX2 R153, R0 ;  /* 0x0000000000997308 */ /* 0x0000640000000800 */
[C---:B------:R-:W-:Y:S01]  /*17c30*/  FSETP.NEU.FTZ.AND P4, PT, R152.reuse, -INF , PT ;  /* 0xff8000009800780b */ /* 0x040fe20003f9d000 */
[----:B------:R-:W-:-:S05]  /*17c40*/  FMUL.FTZ R156, R152, R2 ;  /* 0x00000002989c7220 */ /* 0x000fca0000410000 */
[----:B------:R-:W-:Y:S01]  /*17c50*/  FSEL R156, R156, RZ, P4 ;  /* 0x000000ff9c9c7208 */ /* 0x000fe20002000000 */
[----:B0-----:R-:W-:Y:S01]  /*17c60*/  FADD.FTZ R0, R155, R22 ;  /* 0x000000169b007221 */ /* 0x001fe20000010000 */
[----:B------:R-:W-:Y:S02]  /*17c70*/  FSEL R22, R152, RZ, P4 ;  /* 0x000000ff98167208 */ /* 0x000fe40002000000 */
[----:B--2---:R-:W-:Y:S01]  /*17c80*/  ISETP.GT.AND P4, PT, R5, R180, PT ;  /* 0x000000b40500720c */ /* 0x004fe20003f84270 */
[----:B------:R-:W-:Y:S01]  /*17c90*/  FADD.FTZ R0, R184, R0 ;  /* 0x00000000b8007221 */ /* 0x000fe20000010000 */
[-C--:B------:R-:W-:Y:S01]  /*17ca0*/  FFMA.FTZ R3, R3, R2.reuse, -R156 ;  /* 0x0000000203037223 */ /* 0x080fe2000001089c */
[----:B------:R-:W-:Y:S01]  /*17cb0*/  FADD.FTZ R22, -R22, R4 ;  /* 0x0000000416167221 */ /* 0x000fe20000010100 */
[-C--:B------:R-:W-:Y:S01]  /*17cc0*/  FFMA.FTZ R154, R154, R2.reuse, -R156 ;  /* 0x000000029a9a7223 */ /* 0x080fe2000001089c */
[----:B------:R-:W-:Y:S01]  /*17cd0*/  FADD.FTZ R0, R160, R0 ;  /* 0x00000000a0007221 */ /* 0x000fe20000010000 */
[-C--:B------:R-:W-:Y:S01]  /*17ce0*/  FFMA.FTZ R158, R158, R2.reuse, -R156 ;  /* 0x000000029e9e7223 */ /* 0x080fe2000001089c */
[-C--:B------:R-:W-:Y:S01]  /*17cf0*/  FMUL.FTZ R22, R22, R2.reuse ;  /* 0x0000000216167220 */ /* 0x080fe20000410000 */
[----:B------:R-:W-:Y:S01]  /*17d00*/  MUFU.EX2 R3, R3 ;  /* 0x0000000300037308 */ /* 0x000fe20000000800 */
[----:B------:R-:W-:Y:S01]  /*17d10*/  FADD.FTZ R0, R185, R0 ;  /* 0x00000000b9007221 */ /* 0x000fe20000010000 */
[-CC-:B------:R-:W-:Y:S01]  /*17d20*/  FFMA.FTZ R159, R159, R2.reuse, -R156.reuse ;  /* 0x000000029f9f7223 */ /* 0x180fe2000001089c */
[-CC-:B------:R-:W-:Y:S01]  /*17d30*/  FFMA.FTZ R161, R161, R2.reuse, -R156.reuse ;  /* 0x00000002a1a17223 */ /* 0x180fe2000001089c */
[-C--:B------:R-:W-:Y:S01]  /*17d40*/  FFMA.FTZ R162, R162, R2.reuse, -R156 ;  /* 0x00000002a2a27223 */ /* 0x080fe2000001089c */
[----:B------:R-:W-:Y:S01]  /*17d50*/  FADD.FTZ R4, R186, R0 ;  /* 0x00000000ba047221 */ /* 0x000fe20000010000 */
[-CC-:B------:R-:W-:Y:S01]  /*17d60*/  FFMA.FTZ R163, R163, R2.reuse, -R156.reuse ;  /* 0x00000002a3a37223 */ /* 0x180fe2000001089c */
[-CC-:B------:R-:W-:Y:S01]  /*17d70*/  FFMA.FTZ R164, R164, R2.reuse, -R156.reuse ;  /* 0x00000002a4a47223 */ /* 0x180fe2000001089c */
[----:B------:R-:W0:Y:S01]  /*17d80*/  MUFU.EX2 R0, R22 ;  /* 0x0000001600007308 */ /* 0x000e220000000800 */
[-CC-:B------:R-:W-:Y:S01]  /*17d90*/  FFMA.FTZ R166, R166, R2.reuse, -R156.reuse ;  /* 0x00000002a6a67223 */ /* 0x180fe2000001089c */
[-CC-:B------:R-:W-:Y:S01]  /*17da0*/  FFMA.FTZ R167, R167, R2.reuse, -R156.reuse ;  /* 0x00000002a7a77223 */ /* 0x180fe2000001089c */
[-CC-:B------:R-:W-:Y:S01]  /*17db0*/  FFMA.FTZ R168, R168, R2.reuse, -R156.reuse ;  /* 0x00000002a8a87223 */ /* 0x180fe2000001089c */
[-CC-:B------:R-:W-:Y:S01]  /*17dc0*/  FFMA.FTZ R170, R170, R2.reuse, -R156.reuse ;  /* 0x00000002aaaa7223 */ /* 0x180fe2000001089c */
[-C--:B------:R-:W-:Y:S01]  /*17dd0*/  FFMA.FTZ R172, R172, R2.reuse, -R156 ;  /* 0x00000002acac7223 */ /* 0x080fe2000001089c */
[----:B------:R-:W-:Y:S01]  /*17de0*/  FADD.FTZ R4, R165, R4 ;  /* 0x00000004a5047221 */ /* 0x000fe20000010000 */
[-CC-:B------:R-:W-:Y:S01]  /*17df0*/  FFMA.FTZ R171, R171, R2.reuse, -R156.reuse ;  /* 0x00000002abab7223 */ /* 0x180fe2000001089c */
[----:B------:R-:W2:Y:S01]  /*17e00*/  MUFU.EX2 R154, R154 ;  /* 0x0000009a009a7308 */ /* 0x000ea20000000800 */
[-C--:B------:R-:W-:Y:S01]  /*17e10*/  FFMA.FTZ R175, R175, R2.reuse, -R156 ;  /* 0x00000002afaf7223 */ /* 0x080fe2000001089c */
[----:B------:R-:W-:Y:S01]  /*17e20*/  FADD.FTZ R4, R187, R4 ;  /* 0x00000004bb047221 */ /* 0x000fe20000010000 */
[----:B------:R-:W-:Y:S01]  /*17e30*/  FFMA.FTZ R156, R177, R2, -R156 ;  /* 0x00000002b19c7223 */ /* 0x000fe2000001089c */
[----:B-----5:R-:W-:Y:S01]  /*17e40*/  F2FP.F16.F32.PACK_AB R184, R176, R174 ;  /* 0x000000aeb0b8723e */ /* 0x020fe200000000ff */
[----:B------:R-:W-:-:S02]  /*17e50*/  VIADD R5, R5, 0xffffffff ;  /* 0xffffffff05057836 */ /* 0x000fc40000000000 */
[----:B------:R-:W-:Y:S01]  /*17e60*/  FADD.FTZ R4, R169, R4 ;  /* 0x00000004a9047221 */ /* 0x000fe20000010000 */
[----:B-1----:R-:W-:Y:S01]  /*17e70*/  F2FP.F16.F32.PACK_AB R186, R153, R178 ;  /* 0x000000b299ba723e */ /* 0x002fe200000000ff */
[----:B------:R-:W1:Y:S01]  /*17e80*/  MUFU.EX2 R158, R158 ;  /* 0x0000009e009e7308 */ /* 0x000e620000000800 */
[----:B0-----:R-:W-:Y:S01]  /*17e90*/  FFMA.FTZ R227, R0, R227, R3 ;  /* 0x000000e300e37223 */ /* 0x001fe20000010003 */
[----:B------:R-:W-:Y:S01]  /*17ea0*/  FADD.FTZ R4, R190, R4 ;  /* 0x00000004be047221 */ /* 0x000fe20000010000 */
[C---:B------:R-:W-:Y:S01]  /*17eb0*/  F2FP.F16.F32.PACK_AB R190, R173.reuse, R190 ;  /* 0x000000beadbe723e */ /* 0x040fe200000000ff */
[----:B------:R-:W-:Y:S02]  /*17ec0*/  IMAD.MOV.U32 R22, RZ, RZ, R231 ;  /* 0x000000ffff167224 */ /* 0x000fe400078e00e7 */
[----:B------:R-:W-:Y:S02]  /*17ed0*/  FADD.FTZ R4, R173, R4 ;  /* 0x00000004ad047221 */ /* 0x000fe40000010000 */
[----:B------:R-:W0:Y:S01]  /*17ee0*/  MUFU.EX2 R159, R159 ;  /* 0x0000009f009f7308 */ /* 0x000e220000000800 */
[----:B--2---:R-:W-:Y:S01]  /*17ef0*/  FADD.FTZ R227, R154, R227 ;  /* 0x000000e39ae37221 */ /* 0x004fe20000010000 */
[----:B------:R-:W-:Y:S01]  /*17f00*/  FADD.FTZ R4, R174, R4 ;  /* 0x00000004ae047221 */ /* 0x000fe20000010000 */
[----:B------:R-:W-:-:S02]  /*17f10*/  F2FP.F16.F32.PACK_AB R197, R154, R3 ;  /* 0x000000039ac5723e */ /* 0x000fc400000000ff */
[----:B------:R-:W-:Y:S01]  /*17f20*/  MOV R3, R157 ;  /* 0x0000009d00037202 */ /* 0x000fe20000000f00 */
[----:B------:R-:W-:Y:S02]  /*17f30*/  FADD.FTZ R4, R176, R4 ;  /* 0x00000004b0047221 */ /* 0x000fe40000010000 */
[----:B------:R-:W2:Y:S01]  /*17f40*/  MUFU.EX2 R161, R161 ;  /* 0x000000a100a17308 */ /* 0x000ea20000000800 */
[----:B-1----:R-:W-:Y:S01]  /*17f50*/  FADD.FTZ R227, R158, R227 ;  /* 0x000000e39ee37221 */ /* 0x002fe20000010000 */
[----:B------:R-:W-:-:S04]  /*17f60*/  FADD.FTZ R4, R178, R4 ;  /* 0x00000004b2047221 */ /* 0x000fc80000010000 */
[----:B------:R-:W-:Y:S01]  /*17f70*/  FADD.FTZ R228, R153, R4 ;  /* 0x0000000499e47221 */ /* 0x000fe20000010000 */
[----:B------:R-:W-:Y:S01]  /*17f80*/  IMAD.MOV.U32 R4, RZ, RZ, R152 ;  /* 0x000000ffff047224 */ /* 0x000fe200078e0098 */
        /* <DEDUP_REMOVED lines=27> */
[----:B------:R-:W-:-:S03]  /*18140*/  F2FP.F16.F32.PACK_AB R185, R171, R172 ;  /* 0x000000acabb9723e */ /* 0x000fc600000000ff */
[----:B-1----:R-:W-:-:S04]  /*18150*/  FADD.FTZ R227, R175, R227 ;  /* 0x000000e3afe37221 */ /* 0x002fc80000010000 */
[C---:B0-----:R-:W-:Y:S01]  /*18160*/  FADD.FTZ R227, R156.reuse, R227 ;  /* 0x000000e39ce37221 */ /* 0x041fe20000010000 */
[----:B------:R-:W-:Y:S01]  /*18170*/  F2FP.F16.F32.PACK_AB R187, R156, R175 ;  /* 0x000000af9cbb723e */ /* 0x000fe200000000ff */
[----:B------:R-:W-:Y:S06]  /*18180*/  @P4 BRA `(.L_x_1975) ;  /* 0xffffffcc00fc4947 */ /* 0x000fec000383ffff */
[----:B------:R-:W-:Y:S05]  /*18190*/  BSYNC B1 ;  /* 0x0000000000017941 */ /* 0x000fea0003800000 */
.L_x_1956:
[----:B------:R-:W-:Y:S01]  /*181a0*/  IMAD.MOV.U32 R4, RZ, RZ, R152 ;  /* 0x000000ffff047224 */ /* 0x000fe200078e0098 */
[----:B------:R-:W-:Y:S01]  /*181b0*/  MOV R219, R230 ;  /* 0x000000e600db7202 */ /* 0x000fe20000000f00 */
[----:B------:R-:W-:Y:S02]  /*181c0*/  IMAD.MOV.U32 R3, RZ, RZ, R157 ;  /* 0x000000ffff037224 */ /* 0x000fe400078e009d */
[----:B------:R-:W-:-:S07]  /*181d0*/  IMAD.MOV.U32 R22, RZ, RZ, R231 ;  /* 0x000000ffff167224 */ /* 0x000fce00078e00e7 */
.L_x_1955:
[----:B------:R-:W-:Y:S05]  /*181e0*/  BSYNC B0 ;  /* 0x0000000000007941 */ /* 0x000fea0003800000 */
.L_x_1954:
[----:B------:R-:W2:Y:S01]  /*181f0*/  LDL R153, [R1+0x34] ;  /* 0x0000340001997983 */ /* 0x000ea20000100800 */
[----:B------:R-:W0:Y:S01]  /*18200*/  LDC R152, c[0x0][0x448] ;  /* 0x00011200ff987b82 */ /* 0x000e220000000800 */
[----:B------:R-:W-:-:S07]  /*18210*/  ULDC UR4, c[0x0][0x9dc] ;  /* 0x0002770000047ab9 */ /* 0x000fce0000000800 */
[----:B------:R-:W1:Y:S01]  /*18220*/  LDC R156, c[0x0][0x9e4] ;  /* 0x00027900ff9c7b82 */ /* 0x000e620000000800 */
[----:B0-----:R-:W-:Y:S02]  /*18230*/  ISETP.NE.AND P5, PT, R152, 0x1, PT ;  /* 0x000000019800780c */ /* 0x001fe40003fa5270 */
[----:B-1----:R-:W-:-:S11]  /*18240*/  ISETP.GE.AND P6, PT, R156, 0x1, PT ;  /* 0x000000019c00780c */ /* 0x002fd60003fc6270 */
[----:B------:R-:W0:Y:S08]  /*18250*/  @P5 LDC R154, c[0x0][0x44c] ;  /* 0x00011300ff9a5b82 */ /* 0x000e300000000800 */
[----:B------:R-:W1:Y:S01]  /*18260*/  @P5 LDC R152, c[0x0][0x450] ;  /* 0x00011400ff985b82 */ /* 0x000e620000000800 */
[----:B--2---:R-:W-:-:S04]  /*18270*/  VIADD R153, R153, 0x7f ;  /* 0x0000007f99997836 */ /* 0x004fc80000000000 */
[----:B0-----:R-:W-:-:S05]  /*18280*/  @P5 IMAD.HI.U32 R154, R153, R154, RZ ;  /* 0x0000009a999a5227 */ /* 0x001fca00078e00ff */
[----:B-1----:R-:W-:Y:S02]  /*18290*/  @P5 SHF.R.U32.HI R153, RZ, R152, R154 ;  /* 0x00000098ff995219 */ /* 0x002fe4000001169a */
[----:B------:R-:W-:-:S05]  /*182a0*/  IADD3 R152, R221, 0x1, -R220 ;  /* 0x00000001dd987810 */ /* 0x000fca0007ffe8dc */
[----:B------:R-:W-:-:S04]  /*182b0*/  IMAD.IADD R153, R152, 0x1, R153 ;  /* 0x0000000198997824 */ /* 0x000fc800078e0299 */
[----:B------:R-:W-:Y:S01]  /*182c0*/  VIADD R154, R153, -UR4 ;  /* 0x80000004999a7c36 */ /* 0x000fe20008000000 */
[----:B------:R-:W-:Y:S06]  /*182d0*/  @!P6 BRA `(.L_x_1976) ;  /* 0x000000000048e947 */ /* 0x000fec0003800000 */
[----:B------:R-:W-:Y:S01]  /*182e0*/  IMAD.MOV.U32 R155, RZ, RZ, R153 ;  /* 0x000000ffff9b7224 */ /* 0x000fe200078e0099 */
[----:B------:R-:W-:Y:S04]  /*182f0*/  BSSY B0, `(.L_x_1977) ;  /* 0x000000e000007945 */ /* 0x000fe80003800000 */
        /* <DEDUP_REMOVED lines=9> */
.L_x_1978:
[----:B------:R-:W-:-:S13]  /*18390*/  ISETP.NE.AND P2, PT, R156, 0x1, PT ;  /* 0x000000019c00780c */ /* 0x000fda0003f45270 */
[----:B------:R-:W0:Y:S02]  /*183a0*/  @P2 LDC.64 R152, c[0x0][0x9e8] ;  /* 0x00027a00ff982b82 */ /* 0x000e240000000a00 */
[----:B0-----:R-:W-:-:S05]  /*183b0*/  @P2 IMAD.HI.U32 R152, R155, R152, RZ ;  /* 0x000000989b982227 */ /* 0x001fca00078e00ff */
[----:B------:R-:W-:-:S07]  /*183c0*/  @P2 SHF.R.U32.HI R155, RZ, R153, R152 ;  /* 0x00000099ff9b2219 */ /* 0x000fce0000011698 */
.L_x_1979:
[----:B------:R-:W-:Y:S05]  /*183d0*/  BSYNC B0 ;  /* 0x0000000000007941 */ /* 0x000fea0003800000 */
.L_x_1977:
[----:B------:R-:W-:-:S05]  /*183e0*/  IMAD R155, R155, R156, RZ ;  /* 0x0000009c9b9b7224 */ /* 0x000fca00078e02ff */
[----:B------:R-:W-:-:S07]  /*183f0*/  VIMNMX R154, R154, R155, !PT ;  /* 0x0000009b9a9a7248 */ /* 0x000fce0007fe0100 */
.L_x_1976:
[----:B------:R-:W2:Y:S01]  /*18400*/  LDL R153, [R1+0x50] ;  /* 0x0000500001997983 */ /* 0x000ea20000100800 */
[----:B------:R-:W-:Y:S01]  /*18410*/  IADD3 R154, R154, 0x3f, RZ ;  /* 0x0000003f9a9a7810 */ /* 0x000fe20007ffe0ff */
[----:B------:R-:W-:Y:S03]  /*18420*/  BSSY B0, `(.L_x_1980) ;  /* 0x0000263000007945 */ /* 0x000fe60003800000 */
[----:B------:R-:W-:-:S04]  /*18430*/  SHF.R.S32.HI R152, RZ, 0x1f, R154 ;  /* 0x0000001fff987819 */ /* 0x000fc8000001149a */
[----:B------:R-:W-:-:S04]  /*18440*/  LEA.HI R152, R152, R154, RZ, 0x6 ;  /* 0x0000009a98987211 */ /* 0x000fc800078f30ff */
[----:B------:R-:W-:-:S04]  /*18450*/  SHF.R.S32.HI R152, RZ, 0x6, R152 ;  /* 0x00000006ff987819 */ /* 0x000fc80000011498 */
[----:B--2---:R-:W-:-:S04]  /*18460*/  VIMNMX R153, R153, R152, !PT ;  /* 0x0000009899997248 */ /* 0x004fc80007fe0100 */
[----:B------:R-:W-:Y:S01]  /*18470*/  ISETP.GE.AND P2, PT, R5, R153, PT ;  /* 0x000000990500720c */ /* 0x000fe20003f46270 */
[----:B------:R0:W-:-:S12]  /*18480*/  STL [R1+0x20], R153 ;  /* 0x0000209901007387 */ /* 0x0001d80000100800 */
[----:B0-----:R-:W-:Y:S05]  /*18490*/  @!P2 BRA `(.L_x_1981) ;  /* 0x00000024006ca947 */ /* 0x001fea0003800000 */
[----:B------:R-:W-:Y:S01]  /*184a0*/  BSSY B1, `(.L_x_1982) ;  /* 0x0000259000017945 */ /* 0x000fe20003800000 */
[----:B------:R-:W-:Y:S01]  /*184b0*/  IMAD.MOV.U32 R233, RZ, RZ, R5 ;  /* 0x000000ffffe97224 */ /* 0x000fe200078e0005 */
[----:B------:R-:W-:Y:S01]  /*184c0*/  MOV R5, R22 ;  /* 0x0000001600057202 */ /* 0x000fe20000000f00 */
[----:B------:R-:W-:Y:S02]  /*184d0*/  IMAD.MOV.U32 R231, RZ, RZ, R4 ;  /* 0x000000ffffe77224 */ /* 0x000fe400078e0004 */
[----:B------:R-:W-:Y:S02]  /*184e0*/  IMAD.MOV.U32 R230, RZ, RZ, R3 ;  /* 0x000000ffffe67224 */ /* 0x000fe400078e0003 */
[----:B------:R-:W-:-:S07]  /*184f0*/  IMAD.MOV.U32 R232, RZ, RZ, R219 ;  /* 0x000000ffffe87224 */ /* 0x000fce00078e00db */
.L_x_1993:
[----:B------:R-:W-:-:S05]  /*18500*/  VIADD R22, R5, 0x1 ;  /* 0x0000000105167836 */ /* 0x000fca0000000000 */
[----:B------:R-:W-:-:S04]  /*18510*/  ISETP.NE.AND P2, PT, R22, 0x2, PT ;  /* 0x000000021600780c */ /* 0x000fc80003f45270 */
[----:B------:R-:W-:Y:S02]  /*18520*/  SEL R219, RZ, 0x1, P2 ;  /* 0x00000001ffdb7807 */ /* 0x000fe40001000000 */
[----:B------:R-:W-:Y:S02]  /*18530*/  SEL R22, R22, RZ, P2 ;  /* 0x000000ff16167207 */ /* 0x000fe40001000000 */
[----:B------:R-:W-:Y:S01]  /*18540*/  LOP3.LUT R219, R232, R219, RZ, 0x3c, !PT ;  /* 0x000000dbe8db7212 */ /* 0x000fe200078e3cff */
[----:B------:R-:W-:Y:S06]  /*18550*/  @!P0 BRA `(.L_x_1983) ;  /* 0x0000000000048947 */ /* 0x000fec0003800000 */
[----:B------:R-:W-:Y:S01]  /*18560*/  BPT.TRAP 0x1 ;  /* 0x000000040000795c */ /* 0x000fe20000300000 */
.L_x_1983:
[----:B------:R-:W-:Y:S01]  /*18570*/  IMAD R3, R22, 0x8, R16 ;  /* 0x0000000816037824 */ /* 0x000fe200078e0210 */
[----:B------:R-:W-:-:S04]  /*18580*/  SHF.L.U32 R153, R219, 0x1f, RZ ;  /* 0x0000001fdb997819 */ /* 0x000fc800000006ff */
[----:B------:R0:W1:Y:S01]  /*18590*/  SYNCS.PHASECHK.TRANS64.TRYWAIT P2, [R3+URZ+0x30830], R153 ;  /* 0x03083099030075a7 */ /* 0x000062000804017f */
[----:B------:R-:W-:Y:S05]  /*185a0*/  @!P0 BRA `(.L_x_1984) ;  /* 0x0000000000048947 */ /* 0x000fea0003800000 */
[----:B------:R-:W-:Y:S01]  /*185b0*/  BPT.TRAP 0x1 ;  /* 0x000000040000795c */ /* 0x000fe20000300000 */
.L_x_1984:
        /* <DEDUP_REMOVED lines=8> */
.L_x_1986:
[----:B------:R-:W-:Y:S05]  /*18640*/  BSYNC B2 ;  /* 0x0000000000027941 */ /* 0x000fea0003800000 */
.L_x_1985:
[----:B------:R-:W-:Y:S01]  /*18650*/  R2UR UR4, R152 ;  /* 0x00000000980472ca */ /* 0x000fe200000e0000 */
[----:B------:R-:W-:Y:S01]  /*18660*/  IMAD.MOV.U32 R152, RZ, RZ, R4 ;  /* 0x000000ffff987224 */ /* 0x000fe200078e0004 */
[----:B------:R2:W-:Y:S01]  /*18670*/  STL [R1+0xbc], R17 ;  /* 0x0000bc1101007387 */ /* 0x0005e20000100800 */
[----:B01----:R-:W-:Y:S01]  /*18680*/  IMAD.MOV.U32 R153, RZ, RZ, 0x40000040 ;  /* 0x40000040ff997424 */ /* 0x003fe200078e00ff */
[----:B------:R-:W-:Y:S01]  /*18690*/  MOV R161, UR39 ;  /* 0x0000002700a17c02 */ /* 0x000fe20008000f00 */
[C---:B------:R-:W-:Y:S01]  /*186a0*/  VIADD R154, R2.reuse, 0x6 ;  /* 0x00000006029a7836 */ /* 0x040fe20000000000 */
[----:B------:R0:W-:Y:S01]  /*186b0*/  STL [R1+0xb8], R16 ;  /* 0x0000b81001007387 */ /* 0x0001e20000100800 */
[----:B------:R-:W-:Y:S01]  /*186c0*/  VIADD R156, R2, 0x204 ;  /* 0x00000204029c7836 */ /* 0x000fe20000000000 */
[C---:B------:R-:W-:Y:S01]  /*186d0*/  R2UR UR39, R153.reuse ;  /* 0x00000000992772ca */ /* 0x040fe200000e0000 */
[----:B------:R-:W-:Y:S01]  /*186e0*/  IMAD.MOV.U32 R3, RZ, RZ, 0x40000040 ;  /* 0x40000040ff037424 */ /* 0x000fe200078e00ff */
[----:B------:R-:W-:Y:S01]  /*186f0*/  R2UR UR5, R153 ;  /* 0x00000000990572ca */ /* 0x000fe200000e0000 */
[----:B------:R1:W-:Y:S01]  /*18700*/  STL [R1+0xb4], R5 ;  /* 0x0000b40501007387 */ /* 0x0003e20000100800 */
[----:B--2---:R-:W-:Y:S01]  /*18710*/  MOV R17, UR38 ;  /* 0x0000002600117c02 */ /* 0x004fe20008000f00 */
[----:B------:R-:W-:Y:S01]  /*18720*/  IMAD.MOV.U32 R155, RZ, RZ, 0x40000040 ;  /* 0x40000040ff9b7424 */ /* 0x000fe200078e00ff */
[----:B------:R-:W-:Y:S01]  /*18730*/  R2UR UR38, R152 ;  /* 0x00000000982672ca */ /* 0x000fe200000e0000 */
[-C--:B------:R-:W-:Y:S01]  /*18740*/  FMUL.FTZ R24, R24, R23.reuse ;  /* 0x0000001718187220 */ /* 0x080fe20000410000 */
[----:B------:R-:W-:Y:S01]  /*18750*/  IADD3 R152, R2, 0x200, RZ ;  /* 0x0000020002987810 */ /* 0x000fe20007ffe0ff */
[-C--:B------:R-:W-:Y:S01]  /*18760*/  FMUL.FTZ R25, R25, R23.reuse ;  /* 0x0000001719197220 */ /* 0x080fe20000410000 */
[----:B------:R-:W-:Y:S01]  /*18770*/  R2UR UR58, R154 ;  /* 0x000000009a3a72ca */ /* 0x000fe200000e0000 */
[----:B------:R-:W-:Y:S01]  /*18780*/  VIADD R154, R2, 0x202 ;  /* 0x00000202029a7836 */ /* 0x000fe20000000000 */
        /* <DEDUP_REMOVED lines=10> */
[----:B------:R-:W-:Y:S01]  /*18830*/  MOV R159, UR39 ;  /* 0x00000027009f7c02 */ /* 0x000fe20008000f00 */
[----:B------:R-:W-:Y:S01]  /*18840*/  UMOV UR39, UR5 ;  /* 0x0000000500277c82 */ /* 0x000fe20008000000 */
[----:B------:R-:W-:Y:S01]  /*18850*/  R2UR UR30, R152 ;  /* 0x00000000981e72ca */ /* 0x000fe200000e0000 */
[-C--:B------:R-:W-:Y:S01]  /*18860*/  FMUL.FTZ R28, R28, R23.reuse ;  /* 0x000000171c1c7220 */ /* 0x080fe20000410000 */
[----:B------:R-:W-:Y:S01]  /*18870*/  MOV R4, UR38 ;  /* 0x0000002600047c02 */ /* 0x000fe20008000f00 */
[----:B------:R-:W-:Y:S01]  /*18880*/  UMOV UR38, UR4 ;  /* 0x0000000400267c82 */ /* 0x000fe20008000000 */
[----:B------:R-:W-:Y:S01]  /*18890*/  IADD3 R152, R2, 0x600, RZ ;  /* 0x0000060002987810 */ /* 0x000fe20007ffe0ff */
[-C--:B------:R-:W-:Y:S01]  /*188a0*/  FMUL.FTZ R29, R29, R23.reuse ;  /* 0x000000171d1d7220 */ /* 0x080fe20000410000 */
[----:B0-----:R-:W-:Y:S01]  /*188b0*/  MOV R16, UR37 ;  /* 0x0000002500107c02 */ /* 0x001fe20008000f00 */
[-C--:B------:R-:W-:Y:S01]  /*188c0*/  FMUL.FTZ R32, R32, R23.reuse ;  /* 0x0000001720207220 */ /* 0x080fe20000410000 */
[----:B-1----:R-:W-:Y:S01]  /*188d0*/  MOV R5, UR36 ;  /* 0x0000002400057c02 */ /* 0x002fe20008000f00 */
        /* <DEDUP_REMOVED lines=19> */
[----:B------:R-:W-:Y:S01]  /*18a10*/  MOV R157, 0x40000040 ;  /* 0x40000040009d7802 */ /* 0x000fe20000000f00 */
        /* <DEDUP_REMOVED lines=117> */
[----:B------:R-:W-:Y:S01]  /*19170*/  IMAD.MOV.U32 R23, RZ, RZ, R161 ;  /* 0x000000ffff177224 */ /* 0x000fe200078e00a1 */
[----:B------:R-:W-:Y:S01]  /*19180*/  R2UR UR7, R153 ;  /* 0x00000000990772ca */ /* 0x000fe200000e0000 */
[----:B------:R-:W-:Y:S01]  /*19190*/  IMAD.MOV.U32 R3, RZ, RZ, R159 ;  /* 0x000000ffff037224 */ /* 0x000fe200078e009f */
[----:B------:R-:W-:Y:S01]  /*191a0*/  R2UR UR11, R155 ;  /* 0x000000009b0b72ca */ /* 0x000fe200000e0000 */
[----:B------:R-:W-:Y:S01]  /*191b0*/  IMAD.MOV.U32 R0, RZ, RZ, R158 ;  /* 0x000000ffff007224 */ /* 0x000fe200078e009e */
[----:B------:R-:W-:-:S02]  /*191c0*/  R2UR UR15, R157 ;  /* 0x000000009d0f72ca */ /* 0x000fc400000e0000 */
[----:B------:R-:W-:Y:S02]  /*191d0*/  R2UR UR19, R153 ;  /* 0x00000000991372ca */ /* 0x000fe400000e0000 */
[----:B------:R-:W-:Y:S02]  /*191e0*/  R2UR UR23, R157 ;  /* 0x000000009d1772ca */ /* 0x000fe400000e0000 */
[----:B------:R-:W-:Y:S02]  /*191f0*/  R2UR UR27, R155 ;  /* 0x000000009b1b72ca */ /* 0x000fe400000e0000 */
[----:B------:R-:W-:Y:S02]  /*19200*/  R2UR UR31, R153 ;  /* 0x00000000991f72ca */ /* 0x000fe400000e0000 */
[----:B------:R-:W-:Y:S02]  /*19210*/  R2UR UR35, R157 ;  /* 0x000000009d2372ca */ /* 0x000fe400000e0000 */
[----:B------:R-:W-:-:S02]  /*19220*/  R2UR UR43, R153 ;  /* 0x00000000992b72ca */ /* 0x000fc400000e0000 */
[----:B------:R-:W-:Y:S02]  /*19230*/  R2UR UR46, R156 ;  /* 0x000000009c2e72ca */ /* 0x000fe400000e0000 */
[----:B------:R-:W-:Y:S02]  /*19240*/  R2UR UR47, R157 ;  /* 0x000000009d2f72ca */ /* 0x000fe400000e0000 */
[----:B------:R-:W-:Y:S02]  /*19250*/  R2UR UR50, R154 ;  /* 0x000000009a3272ca */ /* 0x000fe400000e0000 */
[----:B------:R-:W-:Y:S02]  /*19260*/  R2UR UR51, R155 ;  /* 0x000000009b3372ca */ /* 0x000fe400000e0000 */
[----:B------:R-:W-:Y:S02]  /*19270*/  R2UR UR54, R152 ;  /* 0x00000000983672ca */ /* 0x000fe400000e0000 */
[----:B------:R-:W-:-:S02]  /*19280*/  R2UR UR55, R153 ;  /* 0x00000000993772ca */ /* 0x000fc400000e0000 */
[----:B------:R-:W-:Y:S02]  /*19290*/  MOV R2, R160 ;  /* 0x000000a000027202 */ /* 0x000fe40000000f00 */
[----:B------:R-:W-:-:S06]  /*192a0*/  WARPGROUP.ARRIVE ;  /* 0x00000000000079c5 */ /* 0x000fcc0000000000 */
[----:B------:R-:W-:Y:S01]  /*192b0*/  HGMMA.64x64x16.F32 R152, gdesc[UR36], RZ, !UPT, gsb0 ;  /* 0x00e00000249879f0 */ /* 0x000fe2000c0008ff */
        /* <DEDUP_REMOVED lines=35> */
[----:B------:R0:W5:Y:S01]  /*194f0*/  LDL.LU R17, [R1+0xbc] ;  /* 0x0000bc0001117983 */ /* 0x0001620000300800 */
[----:B------:R-:W-:Y:S02]  /*19500*/  R2UR UR37, R16 ;  /* 0x00000000102572ca */ /* 0x000fe400000e0000 */
[----:B------:R-:W-:Y:S01]  /*19510*/  R2UR UR36, R5 ;  /* 0x00000000052472ca */ /* 0x000fe200000e0000 */
[----:B------:R0:W5:Y:S01]  /*19520*/  LDL.LU R16, [R1+0xb8] ;  /* 0x0000b80001107983 */ /* 0x0001620000300800 */
[----:B------:R-:W-:-:S02]  /*19530*/  R2UR UR44, R12 ;  /* 0x000000000c2c72ca */ /* 0x000fc400000e0000 */
[----:B------:R-:W-:Y:S01]  /*19540*/  R2UR UR45, R13 ;  /* 0x000000000d2d72ca */ /* 0x000fe200000e0000 */
[----:B------:R0:W5:Y:S01]  /*19550*/  LDL.LU R5, [R1+0xb4] ;  /* 0x0000b40001057983 */ /* 0x0001620000300800 */
[----:B------:R-:W-:Y:S02]  /*19560*/  R2UR UR48, R10 ;  /* 0x000000000a3072ca */ /* 0x000fe400000e0000 */
[----:B------:R-:W-:Y:S02]  /*19570*/  R2UR UR49, R11 ;  /* 0x000000000b3172ca */ /* 0x000fe400000e0000 */
[----:B------:R-:W-:Y:S02]  /*19580*/  R2UR UR52, R8 ;  /* 0x00000000083472ca */ /* 0x000fe400000e0000 */
[----:B------:R-:W-:Y:S02]  /*19590*/  R2UR UR53, R9 ;  /* 0x00000000093572ca */ /* 0x000fe400000e0000 */
[----:B------:R-:W-:Y:S01]  /*195a0*/  R2UR UR39, R23 ;  /* 0x00000000172772ca */ /* 0x000fe200000e0000 */
[----:B------:R-:W-:-:S02]  /*195b0*/  WARPGROUP.DEPBAR.LE gsb0, 0x0 ;  /* 0x00008000000079c5 */ /* 0x000fc40000010000 */
        /* <DEDUP_REMOVED lines=39> */
[----:B0-----:R-:W-:Y:S05]  /*19830*/  @!P0 BRA `(.L_x_1988) ;  /* 0x0000000000048947 */ /* 0x001fea0003800000 */
[----:B------:R-:W-:Y:S01]  /*19840*/  BPT.TRAP 0x1 ;  /* 0x000000040000795c */ /* 0x000fe20000300000 */
.L_x_1988:
[----:B------:R-:W-:Y:S01]  /*19850*/  SHF.L.U32 R0, R232, 0x1f, RZ ;  /* 0x0000001fe8007819 */ /* 0x000fe200000006ff */
[----:B-----5:R-:W-:-:S04]  /*19860*/  IMAD R232, R5, 0x8, R16 ;  /* 0x0000000805e87824 */ /* 0x020fc800078e0210 */
[----:B------:R0:W1:Y:S01]  /*19870*/  SYNCS.PHASECHK.TRANS64.TRYWAIT P2, [R232+URZ+0x30850], R0 ;  /* 0x03085000e80075a7 */ /* 0x000062000804017f */
[----:B------:R-:W-:Y:S05]  /*19880*/  @!P0 BRA `(.L_x_1989) ;  /* 0x0000000000048947 */ /* 0x000fea0003800000 */
[----:B------:R-:W-:Y:S01]  /*19890*/  BPT.TRAP 0x1 ;  /* 0x000000040000795c */ /* 0x000fe20000300000 */
.L_x_1989:
[----:B------:R-:W-:Y:S04]  /*198a0*/  BSSY B2, `(.L_x_1990) ;  /* 0x0000004000027945 */ /* 0x000fe80003800000 */
[----:B-1----:R-:W-:Y:S05]  /*198b0*/  @P2 BRA `(.L_x_1991) ;  /* 0x0000000000082947 */ /* 0x002fea0003800000 */
[----:B------:R-:W1:Y:S02]  /*198c0*/  SYNCS.PHASECHK.TRANS64.TRYWAIT P2, [R232+URZ+0x30850], R0 ;  /* 0x03085000e80075a7 */ /* 0x000e64000804017f */
[----:B-1----:R-:W-:Y:S05]  /*198d0*/  @!P2 BRA `(.L_x_1992) ;  /* 0x0000012800b8a947 */ /* 0x002fea0003800000 */
.L_x_1991:
[----:B------:R-:W-:Y:S05]  /*198e0*/  BSYNC B2 ;  /* 0x0000000000027941 */ /* 0x000fea0003800000 */
.L_x_1990:
[----:B01----:R-:W-:Y:S01]  /*198f0*/  VIADD R0, R16, 0x400 ;  /* 0x0000040010007836 */ /* 0x003fe20000000000 */
[----:B------:R-:W-:Y:S01]  /*19900*/  WARPGROUP.ARRIVE ;  /* 0x00000000000079c5 */ /* 0x000fe20000000000 */
[----:B------:R-:W-:Y:S01]  /*19910*/  IMAD.MOV.U32 R3, RZ, RZ, 0x40000040 ;  /* 0x40000040ff037424 */ /* 0x000fe200078e00ff */
[----:B------:R-:W-:Y:S02]  /*19920*/  ULDC UR4, c[0x0][0x9d8] ;  /* 0x0002760000047ab9 */ /* 0x000fe40000000800 */
[----:B------:R-:W-:Y:S02]  /*19930*/  SHF.R.U32.HI R0, RZ, 0x4, R0 ;  /* 0x00000004ff007819 */ /* 0x000fe40000011600 */
[----:B------:R-:W-:Y:S01]  /*19940*/  R2UR UR7, R3 ;  /* 0x00000000030772ca */ /* 0x000fe200000e0000 */
[----:B------:R-:W-:Y:S01]  /*19950*/  IMAD.MOV.U32 R3, RZ, RZ, 0x40000040 ;  /* 0x40000040ff037424 */ /* 0x000fe200078e00ff */
[----:B------:R-:W-:-:S04]  /*19960*/  LOP3.LUT R0, R0, 0x3fff, RZ, 0xc0, !PT ;  /* 0x00003fff00007812 */ /* 0x000fc800078ec0ff */
[----:B------:R-:W-:-:S04]  /*19970*/  LOP3.LUT R0, R0, 0x2000000, RZ, 0xfc, !PT ;  /* 0x0200000000007812 */ /* 0x000fc800078efcff */
[----:B------:R-:W-:Y:S01]  /*19980*/  LEA R2, R5, R0, 0xb ;  /* 0x0000000005027211 */ /* 0x000fe200078e58ff */
[----:B------:R-:W-:-:S03]  /*19990*/  IMAD.MOV.U32 R5, RZ, RZ, 0x40000040 ;  /* 0x40000040ff057424 */ /* 0x000fc600078e00ff */
[C---:B------:R-:W-:Y:S01]  /*199a0*/  R2UR UR6, R2.reuse ;  /* 0x00000000020672ca */ /* 0x040fe200000e0000 */
[----:B------:R-:W-:-:S12]  /*199b0*/  VIADD R4, R2, 0x80 ;  /* 0x0000008002047836 */ /* 0x000fd80000000000 */
[----:B------:R-:W-:Y:S01]  /*199c0*/  HGMMA.64x256x16.F32 R24, R196, gdesc[UR4].tnspB, R24, gsb0 ;  /* 0x43e00004c4187df0 */ /* 0x000fe20008000818 */
[----:B------:R-:W-:Y:S01]  /*199d0*/  R2UR UR6, R4 ;  /* 0x00000000040672ca */ /* 0x000fe200000e0000 */
[C---:B------:R-:W-:Y:S01]  /*199e0*/  VIADD R4, R2.reuse, 0x100 ;  /* 0x0000010002047836 */ /* 0x040fe20000000000 */
[----:B------:R-:W-:Y:S01]  /*199f0*/  R2UR UR7, R5 ;  /* 0x00000000050772ca */ /* 0x000fe200000e0000 */
[----:B------:R-:W-:Y:S01]  /*19a00*/  VIADD R2, R2, 0x180 ;  /* 0x0000018002027836 */ /* 0x000fe20000000000 */
[----:B------:R-:W-:Y:S01]  /*19a10*/  MOV R5, 0x40000040 ;  /* 0x4000004000057802 */ /* 0x000fe20000000f00 */
[----:B------:R-:W-:Y:S02]  /*19a20*/  WARPGROUP.DEPBAR.LE gsb0, 0x0 ;  /* 0x00008000000079c5 */ /* 0x000fe40000010000 */
[----:B------:R-:W-:-:S15]  /*19a30*/  WARPGROUP.ARRIVE ;  /* 0x00000000000079c5 */ /* 0x000fde0000000000 */
[----:B------:R-:W-:-:S05]  /*19a40*/  NOP ;  /* 0x0000000000007918 */ /* 0x000fca0000000000 */
[----:B------:R-:W-:Y:S01]  /*19a50*/  HGMMA.64x256x16.F32 R24, R192, gdesc[UR4].tnspB, R24, gsb0 ;  /* 0x43e00004c0187df0 */ /* 0x000fe20008000818 */
[----:B------:R-:W-:Y:S02]  /*19a60*/  R2UR UR6, R4 ;  /* 0x00000000040672ca */ /* 0x000fe400000e0000 */
[----:B------:R-:W-:Y:S01]  /*19a70*/  R2UR UR7, R5 ;  /* 0x00000000050772ca */ /* 0x000fe200000e0000 */
[----:B------:R-:W-:Y:S02]  /*19a80*/  WARPGROUP.DEPBAR.LE gsb0, 0x0 ;  /* 0x00008000000079c5 */ /* 0x000fe40000010000 */
[----:B------:R-:W-:-:S15]  /*19a90*/  WARPGROUP.ARRIVE ;  /* 0x00000000000079c5 */ /* 0x000fde0000000000 */
[----:B------:R-:W-:-:S07]  /*19aa0*/  NOP ;  /* 0x0000000000007918 */ /* 0x000fce0000000000 */
[----:B------:R-:W-:Y:S01]  /*19ab0*/  HGMMA.64x256x16.F32 R24, R188, gdesc[UR4].tnspB, R24, gsb0 ;  /* 0x43e00004bc187df0 */ /* 0x000fe20008000818 */
[----:B------:R-:W-:Y:S02]  /*19ac0*/  R2UR UR6, R2 ;  /* 0x00000000020672ca */ /* 0x000fe400000e0000 */
[----:B------:R-:W-:Y:S01]  /*19ad0*/  R2UR UR7, R3 ;  /* 0x00000000030772ca */ /* 0x000fe200000e0000 */
[----:B------:R-:W-:Y:S01]  /*19ae0*/  FMUL.FTZ R0, R152, UR4 ;  /* 0x0000000498007c20 */ /* 0x000fe20008410000 */
[----:B------:R-:W-:Y:S01]  /*19af0*/  FMUL.FTZ R4, R153, UR4 ;  /* 0x0000000499047c20 */ /* 0x000fe20008410000 */
[----:B------:R-:W-:Y:S01]  /*19b00*/  FMUL.FTZ R5, R154, UR4 ;  /* 0x000000049a057c20 */ /* 0x000fe20008410000 */
[----:B------:R-:W-:-:S03]  /*19b10*/  FMUL.FTZ R154, R156, UR4 ;  /* 0x000000049c9a7c20 */ /* 0x000fc60008410000 */
[----:B------:R-:W0:Y:S01]  /*19b20*/  MUFU.TANH R0, R0 ;  /* 0x0000000000007308 */ /* 0x000e220000002400 */
[----:B------:R-:W-:Y:S01]  /*19b30*/  FMUL.FTZ R152, R155, UR4 ;  /* 0x000000049b987c20 */ /* 0x000fe20008410000 */
[----:B------:R-:W-:-:S06]  /*19b40*/  FMUL.FTZ R155, R157, UR4 ;  /* 0x000000049d9b7c20 */ /* 0x000fcc0008410000 */
[----:B------:R-:W1:Y:S01]  /*19b50*/  MUFU.TANH R4, R4 ;  /* 0x0000000400047308 */ /* 0x000e620000002400 */
[----:B------:R-:W-:Y:S01]  /*19b60*/  FMUL.FTZ R157, R160, UR4 ;  /* 0x00000004a09d7c20 */ /* 0x000fe20008410000 */
[----:B------:R-:W-:-:S06]  /*19b70*/  FMUL.FTZ R153, R158, UR4 ;  /* 0x000000049e997c20 */ /* 0x000fcc0008410000 */
[----:B------:R-:W2:Y:S01]  /*19b80*/  MUFU.TANH R154, R154 ;  /* 0x0000009a009a7308 */ /* 0x000ea20000002400 */
[----:B------:R-:W-:Y:S01]  /*19b90*/  FMUL.FTZ R158, R161, UR4 ;  /* 0x00000004a19e7c20 */ /* 0x000fe20008410000 */
[----:B------:R-:W-:Y:S01]  /*19ba0*/  FMUL.FTZ R156, R159, UR4 ;  /* 0x000000049f9c7c20 */ /* 0x000fe20008410000 */
[----:B0-----:R-:W-:-:S05]  /*19bb0*/  FMNMX.FTZ R2, R0, R230, !PT ;  /* 0x000000e600027209 */ /* 0x001fca0007810000 */
[----:B------:R-:W0:Y:S01]  /*19bc0*/  MUFU.TANH R155, R155 ;  /* 0x0000009b009b7308 */ /* 0x000e220000002400 */
[----:B------:R-:W-:Y:S01]  /*19bd0*/  FMUL.FTZ R159, R164, UR4 ;  /* 0x00000004a49f7c20 */ /* 0x000fe20008410000 */
[----:B-1----:R-:W-:-:S06]  /*19be0*/  FMNMX.FTZ R2, R4, R2, !PT ;  /* 0x0000000204027209 */ /* 0x002fcc0007810000 */
[----:B------:R-:W1:Y:S01]  /*19bf0*/  MUFU.TANH R157, R157 ;  /* 0x0000009d009d7308 */ /* 0x000e620000002400 */
[----:B------:R-:W-:Y:S01]  /*19c00*/  FMUL.FTZ R160, R165, UR4 ;  /* 0x00000004a5a07c20 */ /* 0x000fe20008410000 */
[----:B--2---:R-:W-:-:S06]  /*19c10*/  FMNMX.FTZ R2, R154, R2, !PT ;  /* 0x000000029a027209 */ /* 0x004fcc0007810000 */
[----:B------:R-:W2:Y:S01]  /*19c20*/  MUFU.TANH R158, R158 ;  /* 0x0000009e009e7308 */ /* 0x000ea20000002400 */
[----:B------:R-:W-:Y:S01]  /*19c30*/  FMUL.FTZ R161, R168, UR4 ;  /* 0x00000004a8a17c20 */ /* 0x000fe20008410000 */
[----:B0-----:R-:W-:-:S06]  /*19c40*/  FMNMX.FTZ R2, R155, R2, !PT ;  /* 0x000000029b027209 */ /* 0x001fcc0007810000 */
[----:B------:R-:W0:Y:S01]  /*19c50*/  MUFU.TANH R159, R159 ;  /* 0x0000009f009f7308 */ /* 0x000e220000002400 */
[----:B------:R-:W-:Y:S01]  /*19c60*/  FMUL.FTZ R164, R169, UR4 ;  /* 0x00000004a9a47c20 */ /* 0x000fe20008410000 */
[----:B-1----:R-:W-:-:S06]  /*19c70*/  FMNMX.FTZ R2, R157, R2, !PT ;  /* 0x000000029d027209 */ /* 0x002fcc0007810000 */
[----:B------:R-:W1:Y:S01]  /*19c80*/  MUFU.TANH R160, R160 ;  /* 0x000000a000a07308 */ /* 0x000e620000002400 */
[----:B------:R-:W-:Y:S01]  /*19c90*/  FMUL.FTZ R165, R172, UR4 ;  /* 0x00000004aca57c20 */ /* 0x000fe20008410000 */
[----:B--2---:R-:W-:-:S06]  /*19ca0*/  FMNMX.FTZ R2, R158, R2, !PT ;  /* 0x000000029e027209 */ /* 0x004fcc0007810000 */
[----:B------:R-:W2:Y:S01]  /*19cb0*/  MUFU.TANH R161, R161 ;  /* 0x000000a100a17308 */ /* 0x000ea20000002400 */
[----:B------:R-:W-:Y:S02]  /*19cc0*/  WARPGROUP.DEPBAR.LE gsb0, 0x0 ;  /* 0x00008000000079c5 */ /* 0x000fe40000010000 */
[----:B------:R-:W-:-:S06]  /*19cd0*/  WARPGROUP.ARRIVE ;  /* 0x00000000000079c5 */ /* 0x000fcc0000000000 */
[----:B------:R-:W-:Y:S01]  /*19ce0*/  HGMMA.64x256x16.F32 R24, R184, gdesc[UR4].tnspB, R24, gsb0 ;  /* 0x43e00004b8187df0 */ /* 0x000fe20008000818 */
[----:B------:R-:W3:Y:S01]  /*19cf0*/  MUFU.TANH R164, R164 ;  /* 0x000000a400a47308 */ /* 0x000ee20000002400 */
[----:B------:R-:W-:Y:S01]  /*19d00*/  FMUL.FTZ R168, R173, UR4 ;  /* 0x00000004ada87c20 */ /* 0x000fe20008410000 */
[----:B0-----:R-:W-:Y:S01]  /*19d10*/  FMNMX.FTZ R2, R159, R2, !PT ;  /* 0x000000029f027209 */ /* 0x001fe20007810000 */
[----:B------:R-:W-:-:S05]  /*19d20*/  FMUL.FTZ R169, R176, UR4 ;  /* 0x00000004b0a97c20 */ /* 0x000fca0008410000 */
[----:B------:R-:W0:Y:S01]  /*19d30*/  MUFU.TANH R165, R165 ;  /* 0x000000a500a57308 */ /* 0x000e220000002400 */
[----:B-1----:R-:W-:Y:S01]  /*19d40*/  FMNMX.FTZ R2, R160, R2, !PT ;  /* 0x00000002a0027209 */ /* 0x002fe20007810000 */
[----:B------:R-:W-:-:S06]  /*19d50*/  FMUL.FTZ R173, R177, UR4 ;  /* 0x00000004b1ad7c20 */ /* 0x000fcc0008410000 */
[----:B------:R-:W1:Y:S01]  /*19d60*/  MUFU.TANH R168, R168 ;  /* 0x000000a800a87308 */ /* 0x000e620000002400 */
[----:B--2---:R-:W-:Y:S01]  /*19d70*/  FMNMX.FTZ R2, R161, R2, !PT ;  /* 0x00000002a1027209 */ /* 0x004fe20007810000 */
[----:B------:R-:W-:-:S06]  /*19d80*/  FMUL.FTZ R172, R180, UR4 ;  /* 0x00000004b4ac7c20 */ /* 0x000fcc0008410000 */
[----:B------:R-:W2:Y:S01]  /*19d90*/  MUFU.TANH R169, R169 ;  /* 0x000000a900a97308 */ /* 0x000ea20000002400 */
[----:B---3--:R-:W-:Y:S01]  /*19da0*/  FMNMX.FTZ R2, R164, R2, !PT ;  /* 0x00000002a4027209 */ /* 0x008fe20007810000 */
[----:B------:R-:W-:-:S06]  /*19db0*/  FMUL.FTZ R176, R181, UR4 ;  /* 0x00000004b5b07c20 */ /* 0x000fcc0008410000 */
[----:B------:R-:W3:Y:S01]  /*19dc0*/  MUFU.TANH R173, R173 ;  /* 0x000000ad00ad7308 */ /* 0x000ee20000002400 */
[----:B0-----:R-:W-:-:S07]  /*19dd0*/  FMNMX.FTZ R2, R165, R2, !PT ;  /* 0x00000002a5027209 */ /* 0x001fce0007810000 */
[----:B------:R-:W0:Y:S01]  /*19de0*/  MUFU.TANH R172, R172 ;  /* 0x000000ac00ac7308 */ /* 0x000e220000002400 */
[----:B-1----:R-:W-:-:S07]  /*19df0*/  FMNMX.FTZ R2, R168, R2, !PT ;  /* 0x00000002a8027209 */ /* 0x002fce0007810000 */
[----:B------:R-:W1:Y:S01]  /*19e00*/  MUFU.TANH R176, R176 ;  /* 0x000000b000b07308 */ /* 0x000e620000002400 */
[----:B--2---:R-:W-:-:S04]  /*19e10*/  FMNMX.FTZ R2, R169, R2, !PT ;  /* 0x00000002a9027209 */ /* 0x004fc80007810000 */
[----:B---3--:R-:W-:-:S04]  /*19e20*/  FMNMX.FTZ R2, R173, R2, !PT ;  /* 0x00000002ad027209 */ /* 0x008fc80007810000 */
[----:B0-----:R-:W-:-:S04]  /*19e30*/  FMNMX.FTZ R2, R172, R2, !PT ;  /* 0x00000002ac027209 */ /* 0x001fc80007810000 */
[----:B-1----:R-:W-:-:S05]  /*19e40*/  FMNMX.FTZ R2, R176, R2, !PT ;  /* 0x00000002b0027209 */ /* 0x002fca0007810000 */
[----:B------:R-:W0:Y:S01]  /*19e50*/  SHFL.BFLY PT, R3, R2, 0x2, 0x1f ;  /* 0x0c401f0002037f89 */ /* 0x000e2200000e0000 */
[----:B------:R-:W1:Y:S01]  /*19e60*/  MUFU.TANH R5, R5 ;  /* 0x0000000500057308 */ /* 0x000e620000002400 */
[----:B------:R-:W-:-:S07]  /*19e70*/  FMUL.FTZ R162, R162, UR4 ;  /* 0x00000004a2a27c20 */ /* 0x000fce0008410000 */
[----:B------:R-:W2:Y:S01]  /*19e80*/  MUFU.TANH R152, R152 ;  /* 0x0000009800987308 */ /* 0x000ea20000002400 */
[----:B------:R-:W-:-:S07]  /*19e90*/  FMUL.FTZ R163, R163, UR4 ;  /* 0x00000004a3a37c20 */ /* 0x000fce0008410000 */
[----:B------:R-:W3:Y:S01]  /*19ea0*/  MUFU.TANH R153, R153 ;  /* 0x0000009900997308 */ /* 0x000ee20000002400 */
[----:B0-----:R-:W-:-:S07]  /*19eb0*/  FMNMX.FTZ R3, R2, R3, !PT ;  /* 0x0000000302037209 */ /* 0x001fce0007810000 */
[----:B------:R-:W0:Y:S01]  /*19ec0*/  MUFU.TANH R156, R156 ;  /* 0x0000009c009c7308 */ /* 0x000e220000002400 */
[----:B-1----:R-:W-:Y:S01]  /*19ed0*/  FMNMX.FTZ R23, R5, R231, !PT ;  /* 0x000000e705177209 */ /* 0x002fe20007810000 */
[----:B------:R-:W1:Y:S01]  /*19ee0*/  SHFL.BFLY PT, R2, R3, 0x1, 0x1f ;  /* 0x0c201f0003027f89 */ /* 0x000e6200000e0000 */
[----:B------:R-:W-:-:S05]  /*19ef0*/  FMUL.FTZ R166, R166, UR4 ;  /* 0x00000004a6a67c20 */ /* 0x000fca0008410000 */
[----:B------:R-:W4:Y:S01]  /*19f00*/  MUFU.TANH R162, R162 ;  /* 0x000000a200a27308 */ /* 0x000f220000002400 */
[----:B--2---:R-:W-:Y:S01]  /*19f10*/  FMNMX.FTZ R23, R152, R23, !PT ;  /* 0x0000001798177209 */ /* 0x004fe20007810000 */
[----:B------:R-:W-:-:S06]  /*19f20*/  FMUL.FTZ R167, R167, UR4 ;  /* 0x00000004a7a77c20 */ /* 0x000fcc0008410000 */
[----:B------:R-:W2:Y:S01]  /*19f30*/  MUFU.TANH R163, R163 ;  /* 0x000000a300a37308 */ /* 0x000ea20000002400 */
[----:B---3--:R-:W-:Y:S01]  /*19f40*/  FMNMX.FTZ R23, R153, R23, !PT ;  /* 0x0000001799177209 */ /* 0x008fe20007810000 */
[----:B------:R-:W-:-:S06]  /*19f50*/  FMUL.FTZ R170, R170, UR4 ;  /* 0x00000004aaaa7c20 */ /* 0x000fcc0008410000 */
[----:B------:R-:W3:Y:S01]  /*19f60*/  MUFU.TANH R166, R166 ;  /* 0x000000a600a67308 */ /* 0x000ee20000002400 */
[----:B0-----:R-:W-:Y:S01]  /*19f70*/  FMNMX.FTZ R23, R156, R23, !PT ;  /* 0x000000179c177209 */ /* 0x001fe20007810000 */
[----:B------:R-:W-:-:S06]  /*19f80*/  FMUL.FTZ R171, R171, UR4 ;  /* 0x00000004abab7c20 */ /* 0x000fcc0008410000 */
[----:B------:R-:W0:Y:S01]  /*19f90*/  MUFU.TANH R167, R167 ;  /* 0x000000a700a77308 */ /* 0x000e220000002400 */
[----:B----4-:R-:W-:Y:S01]  /*19fa0*/  FMNMX.FTZ R23, R162, R23, !PT ;  /* 0x00000017a2177209 */ /* 0x010fe20007810000 */
[----:B------:R-:W-:-:S06]  /*19fb0*/  FMUL.FTZ R174, R174, UR4 ;  /* 0x00000004aeae7c20 */ /* 0x000fcc0008410000 */
[----:B------:R-:W4:Y:S01]  /*19fc0*/  MUFU.TANH R170, R170 ;  /* 0x000000aa00aa7308 */ /* 0x000f220000002400 */
[----:B--2---:R-:W-:Y:S01]  /*19fd0*/  FMNMX.FTZ R23, R163, R23, !PT ;  /* 0x00000017a3177209 */ /* 0x004fe20007810000 */
[----:B------:R-:W-:Y:S01]  /*19fe0*/  FMUL.FTZ R175, R175, UR4 ;  /* 0x00000004afaf7c20 */ /* 0x000fe20008410000 */
[----:B------:R-:W-:Y:S01]  /*19ff0*/  FMUL.FTZ R177, R178, UR4 ;  /* 0x00000004b2b17c20 */ /* 0x000fe20008410000 */
[----:B-1----:R-:W-:Y:S01]  /*1a000*/  FMNMX.FTZ R3, R3, R2, !PT ;  /* 0x0000000203037209 */ /* 0x002fe20007810000 */
[----:B------:R-:W-:-:S03]  /*1a010*/  FMUL.FTZ R178, R179, UR4 ;  /* 0x00000004b3b27c20 */ /* 0x000fc60008410000 */
[----:B------:R-:W1:Y:S01]  /*1a020*/  MUFU.TANH R171, R171 ;  /* 0x000000ab00ab7308 */ /* 0x000e620000002400 */
[----:B------:R-:W-:Y:S02]  /*1a030*/  WARPGROUP.DEPBAR.LE gsb0, 0x0 ;  /* 0x00008000000079c5 */ /* 0x000fe40000010000 */
[----:B------:R-:W2:Y:S05]  /*1a040*/  LDL R187, [R1+0x20] ;  /* 0x0000200001bb7983 */ /* 0x000eaa0000100800 */
[----:B------:R-:W5:Y:S01]  /*1a050*/  MUFU.TANH R174, R174 ;  /* 0x000000ae00ae7308 */ /* 0x000f620000002400 */
[----:B------:R-:W-:Y:S01]  /*1a060*/  FMUL.FTZ R179, R182, UR4 ;  /* 0x00000004b6b37c20 */ /* 0x000fe20008410000 */
[----:B------:R-:W-:Y:S01]  /*1a070*/  FMUL.FTZ R180, R183, UR4 ;  /* 0x00000004b7b47c20 */ /* 0x000fe20008410000 */
[----:B------:R-:W-:Y:S01]  /*1a080*/  ULDC UR4, c[0x0][0x988] ;  /* 0x0002620000047ab9 */ /* 0x000fe20000000800 */
[----:B---3--:R-:W-:Y:S01]  /*1a090*/  FMNMX.FTZ R23, R166, R23, !PT ;  /* 0x00000017a6177209 */ /* 0x008fe20007810000 */
[----:B------:R-:W-:Y:S01]  /*1a0a0*/  FADD.FTZ R181, -R3, R230 ;  /* 0x000000e603b57221 */ /* 0x000fe20000010100 */
[----:B------:R-:W-:-:S02]  /*1a0b0*/  IMAD.U32 R2, RZ, RZ, UR4 ;  /* 0x00000004ff027e24 */ /* 0x000fc4000f8e00ff */
[----:B------:R-:W3:Y:S01]  /*1a0c0*/  MUFU.TANH R175, R175 ;  /* 0x000000af00af7308 */ /* 0x000ee20000002400 */
[----:B0-----:R-:W-:Y:S01]  /*1a0d0*/  FMNMX.FTZ R182, R167, R23, !PT ;  /* 0x00000017a7b67209 */ /* 0x001fe20007810000 */
[----:B------:R-:W-:Y:S01]  /*1a0e0*/  FMUL.FTZ R181, R181, R2 ;  /* 0x00000002b5b57220 */ /* 0x000fe20000410000 */
[----:B------:R-:W-:Y:S02]  /*1a0f0*/  @!P1 VIADD R232, R232, 0x30860 ;  /* 0x00030860e8e89836 */ /* 0x000fe40000000000 */
[----:B----4-:R-:W-:Y:S01]  /*1a100*/  FMNMX.FTZ R182, R170, R182, !PT ;  /* 0x000000b6aab67209 */ /* 0x010fe20007810000 */
[----:B------:R-:W-:Y:S02]  /*1a110*/  IMAD.MOV.U32 R230, RZ, RZ, R3 ;  /* 0x000000ffffe67224 */ /* 0x000fe400078e0003 */
[----:B------:R-:W0:Y:S01]  /*1a120*/  MUFU.TANH R177, R177 ;  /* 0x000000b100b17308 */ /* 0x000e220000002400 */
[----:B-1----:R-:W-:Y:S02]  /*1a130*/  FMNMX.FTZ R182, R171, R182, !PT ;  /* 0x000000b6abb67209 */ /* 0x002fe40007810000 */
[----:B------:R-:W-:-:S05]  /*1a140*/  @!P1 PRMT R232, RZ, 0x654, R232 ;  /* 0x00000654ffe89816 */ /* 0x000fca00000000e8 */
[----:B------:R1:W-:Y:S08]  /*1a150*/  MUFU.EX2 R23, R181 ;  /* 0x000000b500177308 */ /* 0x0003f00000000800 */
[----:B------:R-:W4:Y:S01]  /*1a160*/  MUFU.TANH R178, R178 ;  /* 0x000000b200b27308 */ /* 0x000f220000002400 */
[----:B-1----:R-:W-:-:S04]  /*1a170*/  FMUL.FTZ R181, R3, R2 ;  /* 0x0000000203b57220 */ /* 0x002fc80000410000 */
[--C-:B------:R-:W-:Y:S01]  /*1a180*/  FFMA.FTZ R196, R0, R2, -R181.reuse ;  /* 0x0000000200c47223 */ /* 0x100fe200000108b5 */
[----:B-----5:R-:W-:Y:S01]  /*1a190*/  FMNMX.FTZ R0, R174, R182, !PT ;  /* 0x000000b6ae007209 */ /* 0x020fe20007810000 */
[-CC-:B------:R-:W-:Y:S01]  /*1a1a0*/  FFMA.FTZ R4, R4, R2.reuse, -R181.reuse ;  /* 0x0000000204047223 */ /* 0x180fe200000108b5 */
[----:B------:R-:W1:Y:S01]  /*1a1b0*/  MUFU.TANH R179, R179 ;  /* 0x000000b300b37308 */ /* 0x000e620000002400 */
[--C-:B------:R-:W-:Y:S01]  /*1a1c0*/  FFMA.FTZ R188, R161, R2, -R181.reuse ;  /* 0x00000002a1bc7223 */ /* 0x100fe200000108b5 */
[----:B---3--:R-:W-:Y:S01]  /*1a1d0*/  FMNMX.FTZ R0, R175, R0, !PT ;  /* 0x00000000af007209 */ /* 0x008fe20007810000 */
[-CC-:B------:R-:W-:Y:S01]  /*1a1e0*/  FFMA.FTZ R198, R154, R2.reuse, -R181.reuse ;  /* 0x000000029ac67223 */ /* 0x180fe200000108b5 */
[-CC-:B------:R-:W-:Y:S01]  /*1a1f0*/  FFMA.FTZ R183, R155, R2.reuse, -R181.reuse ;  /* 0x000000029bb77223 */ /* 0x180fe200000108b5 */
[--C-:B------:R-:W-:Y:S01]  /*1a200*/  FFMA.FTZ R192, R157, R2, -R181.reuse ;  /* 0x000000029dc07223 */ /* 0x100fe200000108b5 */
[----:B0-----:R-:W-:Y:S01]  /*1a210*/  FMNMX.FTZ R0, R177, R0, !PT ;  /* 0x00000000b1007209 */ /* 0x001fe20007810000 */
[-CC-:B------:R-:W-:Y:S01]  /*1a220*/  FFMA.FTZ R154, R158, R2.reuse, -R181.reuse ;  /* 0x000000029e9a7223 */ /* 0x180fe200000108b5 */
[----:B------:R-:W0:Y:S01]  /*1a230*/  MUFU.TANH R180, R180 ;  /* 0x000000b400b47308 */ /* 0x000e220000002400 */
[--C-:B------:R-:W-:Y:S01]  /*1a240*/  FFMA.FTZ R194, R159, R2, -R181.reuse ;  /* 0x000000029fc27223 */ /* 0x100fe200000108b5 */
[----:B----4-:R-:W-:Y:S01]  /*1a250*/  FMNMX.FTZ R0, R178, R0, !PT ;  /* 0x00000000b2007209 */ /* 0x010fe20007810000 */
[-CC-:B------:R-:W-:Y:S01]  /*1a260*/  FFMA.FTZ R155, R160, R2.reuse, -R181.reuse ;  /* 0x00000002a09b7223 */ /* 0x180fe200000108b5 */
[-CC-:B------:R-:W-:Y:S01]  /*1a270*/  FFMA.FTZ R157, R164, R2.reuse, -R181.reuse ;  /* 0x00000002a49d7223 */ /* 0x180fe200000108b5 */
[-CC-:B------:R-:W-:Y:S01]  /*1a280*/  FFMA.FTZ R190, R165, R2.reuse, -R181.reuse ;  /* 0x00000002a5be7223 */ /* 0x180fe200000108b5 */
[-CC-:B------:R-:W-:Y:S01]  /*1a290*/  FFMA.FTZ R158, R168, R2.reuse, -R181.reuse ;  /* 0x00000002a89e7223 */ /* 0x180fe200000108b5 */
[--C-:B------:R-:W-:Y:S01]  /*1a2a0*/  FFMA.FTZ R184, R169, R2, -R181.reuse ;  /* 0x00000002a9b87223 */ /* 0x100fe200000108b5 */
[----:B------:R3:W-:Y:S01]  /*1a2b0*/  MUFU.EX2 R182, R4 ;  /* 0x0000000400b67308 */ /* 0x0007e20000000800 */
[----:B-1----:R-:W-:Y:S01]  /*1a2c0*/  FMNMX.FTZ R0, R179, R0, !PT ;  /* 0x00000000b3007209 */ /* 0x002fe20007810000 */
[-CC-:B------:R-:W-:Y:S01]  /*1a2d0*/  FFMA.FTZ R159, R173, R2.reuse, -R181.reuse ;  /* 0x00000002ad9f7223 */ /* 0x180fe200000108b5 */
[-CC-:B------:R-:W-:Y:S01]  /*1a2e0*/  FFMA.FTZ R186, R172, R2.reuse, -R181.reuse ;  /* 0x00000002acba7223 */ /* 0x180fe200000108b5 */
[----:B------:R-:W-:-:S04]  /*1a2f0*/  FFMA.FTZ R160, R176, R2, -R181 ;  /* 0x00000002b0a07223 */ /* 0x000fc800000108b5 */
[----:B------:R-:W-:Y:S01]  /*1a300*/  MUFU.EX2 R196, R196 ;  /* 0x000000c400c47308 */ /* 0x000fe20000000800 */
[----:B0-----:R-:W-:-:S05]  /*1a310*/  FMNMX.FTZ R0, R180, R0, !PT ;  /* 0x00000000b4007209 */ /* 0x001fca0007810000 */
[----:B---3--:R-:W0:Y:S02]  /*1a320*/  SHFL.BFLY PT, R4, R0, 0x2, 0x1f ;  /* 0x0c401f0000047f89 */ /* 0x008e2400000e0000 */
        /* <DEDUP_REMOVED lines=9> */
[----:B0-----:R-:W-:-:S05]  /*1a3c0*/  FMNMX.FTZ R4, R0, R4, !PT ;  /* 0x0000000400047209 */ /* 0x001fca0007810000 */
[C---:B------:R-:W-:Y:S01]  /*1a3d0*/  FADD.FTZ R0, -R4.reuse, R231 ;  /* 0x000000e704007221 */ /* 0x040fe20000010100 */
[----:B------:R-:W-:Y:S01]  /*1a3e0*/  FMUL.FTZ R161, R4, R2 ;  /* 0x0000000204a17220 */ /* 0x000fe20000410000 */
[----:B------:R-:W-:Y:S01]  /*1a3f0*/  MUFU.EX2 R157, R157 ;  /* 0x0000009d009d7308 */ /* 0x000fe20000000800 */
[----:B------:R-:W-:Y:S01]  /*1a400*/  MOV R231, R4 ;  /* 0x0000000400e77202 */ /* 0x000fe20000000f00 */
[-C--:B------:R-:W-:Y:S01]  /*1a410*/  FMUL.FTZ R0, R0, R2.reuse ;  /* 0x0000000200007220 */ /* 0x080fe20000410000 */
[-CC-:B------:R-:W-:Y:S01]  /*1a420*/  FFMA.FTZ R197, R5, R2.reuse, -R161.reuse ;  /* 0x0000000205c57223 */ /* 0x180fe200000108a1 */
[-CC-:B------:R-:W-:Y:S01]  /*1a430*/  FFMA.FTZ R5, R152, R2.reuse, -R161.reuse ;  /* 0x0000000298057223 */ /* 0x180fe200000108a1 */
[-CC-:B------:R-:W-:Y:S01]  /*1a440*/  FFMA.FTZ R199, R153, R2.reuse, -R161.reuse ;  /* 0x0000000299c77223 */ /* 0x180fe200000108a1 */
[-CC-:B------:R-:W-:Y:S01]  /*1a450*/  FFMA.FTZ R152, R156, R2.reuse, -R161.reuse ;  /* 0x000000029c987223 */ /* 0x180fe200000108a1 */
[----:B------:R-:W-:Y:S01]  /*1a460*/  @!P1 IMAD R153, R22, 0x8, R16 ;  /* 0x0000000816999824 */ /* 0x000fe200078e0210 */
[----:B------:R-:W-:Y:S01]  /*1a470*/  MUFU.EX2 R0, R0 ;  /* 0x0000000000007308 */ /* 0x000fe20000000800 */
[-CC-:B------:R-:W-:Y:S01]  /*1a480*/  FFMA.FTZ R193, R162, R2.reuse, -R161.reuse ;  /* 0x00000002a2c17223 */ /* 0x180fe200000108a1 */
[-CC-:B------:R-:W-:Y:S01]  /*1a490*/  FFMA.FTZ R163, R163, R2.reuse, -R161.reuse ;  /* 0x00000002a3a37223 */ /* 0x180fe200000108a1 */
[-CC-:B------:R-:W-:Y:S01]  /*1a4a0*/  FFMA.FTZ R195, R166, R2.reuse, -R161.reuse ;  /* 0x00000002a6c37223 */ /* 0x180fe200000108a1 */
[----:B------:R-:W-:Y:S01]  /*1a4b0*/  @!P1 IADD3 R156, R153, 0x30840, RZ ;  /* 0x00030840999c9810 */ /* 0x000fe20007ffe0ff */
[-CC-:B------:R-:W-:Y:S01]  /*1a4c0*/  FFMA.FTZ R189, R170, R2.reuse, -R161.reuse ;  /* 0x00000002aabd7223 */ /* 0x180fe200000108a1 */
[-CC-:B------:R-:W-:Y:S01]  /*1a4d0*/  FFMA.FTZ R162, R171, R2.reuse, -R161.reuse ;  /* 0x00000002aba27223 */ /* 0x180fe200000108a1 */
[-CC-:B------:R-:W-:Y:S01]  /*1a4e0*/  FFMA.FTZ R174, R174, R2.reuse, -R161.reuse ;  /* 0x00000002aeae7223 */ /* 0x180fe200000108a1 */
[----:B------:R-:W0:Y:S01]  /*1a4f0*/  MUFU.EX2 R197, R197 ;  /* 0x000000c500c57308 */ /* 0x000e220000000800 */
[----:B------:R-:W-:Y:S01]  /*1a500*/  @!P1 PRMT R156, RZ, 0x654, R156 ;  /* 0x00000654ff9c9816 */ /* 0x000fe2000000009c */
[-CC-:B------:R-:W-:Y:S01]  /*1a510*/  FFMA.FTZ R175, R175, R2.reuse, -R161.reuse ;  /* 0x00000002afaf7223 */ /* 0x180fe200000108a1 */
[-CC-:B------:R-:W-:Y:S01]  /*1a520*/  FFMA.FTZ R177, R177, R2.reuse, -R161.reuse ;  /* 0x00000002b1b17223 */ /* 0x180fe200000108a1 */
[-CC-:B------:R-:W-:Y:S01]  /*1a530*/  FFMA.FTZ R178, R178, R2.reuse, -R161.reuse ;  /* 0x00000002b2b27223 */ /* 0x180fe200000108a1 */
[----:B------:R1:W-:Y:S01]  /*1a540*/  @!P1 SYNCS.ARRIVE.TRANS64.RED.A1T0 RZ, [R156+URZ], RZ ;  /* 0x000000ff9cff99a7 */ /* 0x0003e2000810043f */
[----:B------:R-:W-:-:S02]  /*1a550*/  FFMA.FTZ R179, R179, R2, -R161 ;  /* 0x00000002b3b37223 */ /* 0x000fc400000108a1 */
[----:B------:R-:W3:Y:S01]  /*1a560*/  MUFU.EX2 R5, R5 ;  /* 0x0000000500057308 */ /* 0x000ee20000000800 */
[-CC-:B-1----:R-:W-:Y:S01]  /*1a570*/  FFMA.FTZ R156, R167, R2.reuse, -R161.reuse ;  /* 0x00000002a79c7223 */ /* 0x182fe200000108a1 */
[----:B------:R-:W-:Y:S01]  /*1a580*/  FFMA.FTZ R161, R180, R2, -R161 ;  /* 0x00000002b4a17223 */ /* 0x000fe200000108a1 */
[----:B------:R1:W-:Y:S05]  /*1a590*/  @!P1 SYNCS.ARRIVE.TRANS64.RED.A1T0 RZ, [R232+URZ], RZ ;  /* 0x000000ffe8ff99a7 */ /* 0x0003ea000810043f */
[----:B------:R-:W4:Y:S01]  /*1a5a0*/  MUFU.EX2 R199, R199 ;  /* 0x000000c700c77308 */ /* 0x000f220000000800 */
[----:B0-----:R-:W-:Y:S01]  /*1a5b0*/  FFMA.FTZ R227, R0, R227, R197 ;  /* 0x000000e300e37223 */ /* 0x001fe200000100c5 */
[----:B-1----:R-:W-:-:S06]  /*1a5c0*/  IMAD.MOV.U32 R232, RZ, RZ, R219 ;  /* 0x000000ffffe87224 */ /* 0x002fcc00078e00db */
[----:B------:R-:W0:Y:S01]  /*1a5d0*/  MUFU.EX2 R152, R152 ;  /* 0x0000009800987308 */ /* 0x000e220000000800 */
[C---:B---3--:R-:W-:Y:S01]  /*1a5e0*/  FADD.FTZ R227, R5.reuse, R227 ;  /* 0x000000e305e37221 */ /* 0x048fe20000010000 */
[----:B------:R-:W-:Y:S01]  /*1a5f0*/  F2FP.F16.F32.PACK_AB R197, R5, R197 ;  /* 0x000000c505c5723e */ /* 0x000fe200000000ff */
[----:B------:R-:W-:-:S05]  /*1a600*/  IMAD.MOV.U32 R5, RZ, RZ, R22 ;  /* 0x000000ffff057224 */ /* 0x000fca00078e0016 */
[----:B------:R-:W1:Y:S01]  /*1a610*/  MUFU.EX2 R193, R193 ;  /* 0x000000c100c17308 */ /* 0x000e620000000800 */
[----:B----4-:R-:W-:-:S07]  /*1a620*/  FADD.FTZ R227, R199, R227 ;  /* 0x000000e3c7e37221 */ /* 0x010fce0000010000 */
[----:B------:R3:W4:Y:S01]  /*1a630*/  MUFU.EX2 R153, R163 ;  /* 0x000000a300997308 */ /* 0x0007220000000800 */
[C---:B0-----:R-:W-:Y:S01]  /*1a640*/  FADD.FTZ R164, R152.reuse, R227 ;  /* 0x000000e398a47221 */ /* 0x041fe20000010000 */
[----:B------:R-:W-:-:S06]  /*1a650*/  F2FP.F16.F32.PACK_AB R199, R152, R199 ;  /* 0x000000c798c7723e */ /* 0x000fcc00000000ff */
[----:B------:R-:W0:Y:S01]  /*1a660*/  MUFU.EX2 R195, R195 ;  /* 0x000000c300c37308 */ /* 0x000e220000000800 */
[----:B---3--:R-:W-:Y:S01]  /*1a670*/  FFMA.FTZ R163, R23, R228, R196 ;  /* 0x000000e417a37223 */ /* 0x008fe200000100c4 */
[----:B-1----:R-:W-:Y:S01]  /*1a680*/  FADD.FTZ R164, R193, R164 ;  /* 0x000000a4c1a47221 */ /* 0x002fe20000010000 */
[C---:B------:R-:W-:Y:S02]  /*1a690*/  F2FP.F16.F32.PACK_AB R196, R182.reuse, R196 ;  /* 0x000000c4b6c4723e */ /* 0x040fe400000000ff */
[----:B------:R-:W-:-:S03]  /*1a6a0*/  FADD.FTZ R163, R182, R163 ;  /* 0x000000a3b6a37221 */ /* 0x000fc60000010000 */
[----:B------:R-:W1:Y:S01]  /*1a6b0*/  MUFU.EX2 R156, R156 ;  /* 0x0000009c009c7308 */ /* 0x000e620000000800 */
[----:B------:R-:W-:Y:S01]  /*1a6c0*/  FADD.FTZ R163, R198, R163 ;  /* 0x000000a3c6a37221 */ /* 0x000fe20000010000 */
[----:B----4-:R-:W-:Y:S01]  /*1a6d0*/  FADD.FTZ R164, R153, R164 ;  /* 0x000000a499a47221 */ /* 0x010fe20000010000 */
[C---:B------:R-:W-:Y:S02]  /*1a6e0*/  F2FP.F16.F32.PACK_AB R198, R183.reuse, R198 ;  /* 0x000000c6b7c6723e */ /* 0x040fe400000000ff */
[----:B------:R-:W-:Y:S01]  /*1a6f0*/  FADD.FTZ R163, R183, R163 ;  /* 0x000000a3b7a37221 */ /* 0x000fe20000010000 */
[----:B------:R-:W-:Y:S02]  /*1a700*/  F2FP.F16.F32.PACK_AB R193, R153, R193 ;  /* 0x000000c199c1723e */ /* 0x000fe400000000ff */
[----:B------:R-:W3:Y:S01]  /*1a710*/  MUFU.EX2 R189, R189 ;  /* 0x000000bd00bd7308 */ /* 0x000ee20000000800 */
[----:B------:R-:W-:Y:S01]  /*1a720*/  FADD.FTZ R163, R192, R163 ;  /* 0x000000a3c0a37221 */ /* 0x000fe20000010000 */
[----:B0-----:R-:W-:Y:S01]  /*1a730*/  FADD.FTZ R164, R195, R164 ;  /* 0x000000a4c3a47221 */ /* 0x001fe20000010000 */
[----:B------:R-:W-:-:S02]  /*1a740*/  F2FP.F16.F32.PACK_AB R192, R154, R192 ;  /* 0x000000c09ac0723e */ /* 0x000fc400000000ff */
[----:B------:R-:W-:-:S03]  /*1a750*/  FADD.FTZ R163, R154, R163 ;  /* 0x000000a39aa37221 */ /* 0x000fc60000010000 */
[----:B------:R-:W0:Y:S01]  /*1a760*/  MUFU.EX2 R162, R162 ;  /* 0x000000a200a27308 */ /* 0x000e220000000800 */
[----:B------:R-:W-:Y:S01]  /*1a770*/  FADD.FTZ R163, R194, R163 ;  /* 0x000000a3c2a37221 */ /* 0x000fe20000010000 */
[C---:B-1----:R-:W-:Y:S01]  /*1a780*/  FADD.FTZ R164, R156.reuse, R164 ;  /* 0x000000a49ca47221 */ /* 0x042fe20000010000 */
[C---:B------:R-:W-:Y:S02]  /*1a790*/  F2FP.F16.F32.PACK_AB R194, R155.reuse, R194 ;  /* 0x000000c29bc2723e */ /* 0x040fe400000000ff */
[----:B------:R-:W-:Y:S01]  /*1a7a0*/  FADD.FTZ R163, R155, R163 ;  /* 0x000000a39ba37221 */ /* 0x000fe20000010000 */
[----:B------:R-:W-:Y:S02]  /*1a7b0*/  F2FP.F16.F32.PACK_AB R195, R156, R195 ;  /* 0x000000c39cc3723e */ /* 0x000fe400000000ff */
[----:B------:R-:W1:Y:S01]  /*1a7c0*/  MUFU.EX2 R190, R190 ;  /* 0x000000be00be7308 */ /* 0x000e620000000800 */
[----:B------:R-:W-:Y:S01]  /*1a7d0*/  FADD.FTZ R163, R188, R163 ;  /* 0x000000a3bca37221 */ /* 0x000fe20000010000 */
[----:B---3--:R-:W-:Y:S01]  /*1a7e0*/  FADD.FTZ R164, R189, R164 ;  /* 0x000000a4bda47221 */ /* 0x008fe20000010000 */
[----:B------:R-:W-:-:S02]  /*1a7f0*/  F2FP.F16.F32.PACK_AB R188, R157, R188 ;  /* 0x000000bc9dbc723e */ /* 0x000fc400000000ff */
[----:B------:R-:W-:-:S03]  /*1a800*/  FADD.FTZ R163, R157, R163 ;  /* 0x000000a39da37221 */ /* 0x000fc60000010000 */
        /* <DEDUP_REMOVED lines=10> */
[----:B------:R-:W0:Y:S01]  /*1a8b0*/  MUFU.EX2 R177, R177 ;  /* 0x000000b100b17308 */ /* 0x000e220000000800 */
[C---:B-1----:R-:W-:Y:S01]  /*1a8c0*/  FADD.FTZ R164, R175.reuse, R164 ;  /* 0x000000a4afa47221 */ /* 0x042fe20000010000 */
[----:B------:R-:W-:-:S06]  /*1a8d0*/  F2FP.F16.F32.PACK_AB R191, R175, R174 ;  /* 0x000000aeafbf723e */ /* 0x000fcc00000000ff */
[----:B------:R-:W1:Y:S01]  /*1a8e0*/  MUFU.EX2 R159, R159 ;  /* 0x0000009f009f7308 */ /* 0x000e620000000800 */
[----:B---3--:R-:W-:-:S07]  /*1a8f0*/  FADD.FTZ R163, R184, R163 ;  /* 0x000000a3b8a37221 */ /* 0x008fce0000010000 */
[----:B------:R-:W3:Y:S01]  /*1a900*/  MUFU.EX2 R178, R178 ;  /* 0x000000b200b27308 */ /* 0x000ee20000000800 */
[----:B0-----:R-:W-:-:S07]  /*1a910*/  FADD.FTZ R164, R177, R164 ;  /* 0x000000a4b1a47221 */ /* 0x001fce0000010000 */
[----:B------:R-:W0:Y:S01]  /*1a920*/  MUFU.EX2 R186, R186 ;  /* 0x000000ba00ba7308 */ /* 0x000e220000000800 */
[C---:B-1----:R-:W-:Y:S01]  /*1a930*/  FADD.FTZ R163, R159.reuse, R163 ;  /* 0x000000a39fa37221 */ /* 0x042fe20000010000 */
[----:B------:R-:W-:-:S06]  /*1a940*/  F2FP.F16.F32.PACK_AB R184, R159, R184 ;  /* 0x000000b89fb8723e */ /* 0x000fcc00000000ff */
[----:B------:R-:W1:Y:S01]  /*1a950*/  MUFU.EX2 R179, R179 ;  /* 0x000000b300b37308 */ /* 0x000e620000000800 */
[C---:B--2---:R-:W-:Y:S01]  /*1a960*/  ISETP.GT.AND P2, PT, R233.reuse, R187, PT ;  /* 0x000000bbe900720c */ /* 0x044fe20003f44270 */
[C---:B---3--:R-:W-:Y:S01]  /*1a970*/  FADD.FTZ R164, R178.reuse, R164 ;  /* 0x000000a4b2a47221 */ /* 0x048fe20000010000 */
[----:B------:R-:W-:Y:S01]  /*1a980*/  F2FP.F16.F32.PACK_AB R185, R178, R177 ;  /* 0x000000b1b2b9723e */ /* 0x000fe200000000ff */
[----:B------:R-:W-:-:S04]  /*1a990*/  VIADD R233, R233, 0xffffffff ;  /* 0xffffffffe9e97836 */ /* 0x000fc80000000000 */
[----:B------:R-:W2:Y:S01]  /*1a9a0*/  MUFU.EX2 R160, R160 ;  /* 0x000000a000a07308 */ /* 0x000ea20000000800 */
[----:B0-----:R-:W-:-:S07]  /*1a9b0*/  FADD.FTZ R163, R186, R163 ;  /* 0x000000a3baa37221 */ /* 0x001fce0000010000 */
[----:B------:R-:W0:Y:S01]  /*1a9c0*/  MUFU.EX2 R161, R161 ;  /* 0x000000a100a17308 */ /* 0x000e220000000800 */
[----:B-1----:R-:W-:Y:S01]  /*1a9d0*/  FADD.FTZ R164, R179, R164 ;  /* 0x000000a4b3a47221 */ /* 0x002fe20000010000 */
[C---:B--2---:R-:W-:Y:S01]  /*1a9e0*/  FADD.FTZ R228, R160.reuse, R163 ;  /* 0x000000a3a0e47221 */ /* 0x044fe20000010000 */
[----:B------:R-:W-:Y:S02]  /*1a9f0*/  F2FP.F16.F32.PACK_AB R186, R160, R186 ;  /* 0x000000baa0ba723e */ /* 0x000fe400000000ff */
[C---:B0-----:R-:W-:Y:S01]  /*1aa00*/  FADD.FTZ R227, R161.reuse, R164 ;  /* 0x000000a4a1e37221 */ /* 0x041fe20000010000 */
[----:B------:R-:W-:Y:S01]  /*1aa10*/  F2FP.F16.F32.PACK_AB R187, R161, R179 ;  /* 0x000000b3a1bb723e */ /* 0x000fe200000000ff */
[----:B------:R-:W-:Y:S06]  /*1aa20*/  @P2 BRA `(.L_x_1993) ;  /* 0xffffffd800b42947 */ /* 0x000fec000383ffff */
[----:B------:R-:W-:Y:S05]  /*1aa30*/  BSYNC B1 ;  /* 0x0000000000017941 */ /* 0x000fea0003800000 */
.L_x_1982:
[----:B------:R-:W-:-:S07]  /*1aa40*/  IMAD.MOV.U32 R5, RZ, RZ, R233 ;  /* 0x000000ffff057224 */ /* 0x000fce00078e00e9 */
.L_x_1981:
[----:B------:R-:W-:Y:S05]  /*1aa50*/  BSYNC B0 ;  /* 0x0000000000007941 */ /* 0x000fea0003800000 */
.L_x_1980:
[----:B------:R-:W2:Y:S01]  /*1aa60*/  LDL R152, [R1+0x50] ;  /* 0x0000500001987983 */ /* 0x000ea20000100800 */
[----:B------:R-:W-:Y:S01]  /*1aa70*/  BSSY B0, `(.L_x_1994) ;  /* 0x000030c000007945 */ /* 0x000fe20003800000 */
[----:B--2---:R-:W-:-:S13]  /*1aa80*/  ISETP.GE.AND P2, PT, R5, R152, PT ;  /* 0x000000980500720c */ /* 0x004fda0003f46270 */
[----:B------:R-:W-:Y:S05]  /*1aa90*/  @!P2 BRA `(.L_x_1995) ;  /* 0x000000300024a947 */ /* 0x000fea0003800000 */
[----:B------:R-:W-:Y:S01]  /*1aaa0*/  IMAD.MOV.U32 R230, RZ, RZ, R4 ;  /* 0x000000ffffe67224 */ /* 0x000fe200078e0004 */
[----:B------:R-:W-:Y:S01]  /*1aab0*/  MOV R233, R219 ;  /* 0x000000db00e97202 */ /* 0x000fe20000000f00 */
[----:B------:R-:W-:Y:S02]  /*1aac0*/  IMAD.MOV.U32 R231, RZ, RZ, R3 ;  /* 0x000000ffffe77224 */ /* 0x000fe400078e0003 */
[----:B------:R-:W-:-:S07]  /*1aad0*/  IMAD.MOV.U32 R232, RZ, RZ, R22 ;  /* 0x000000ffffe87224 */ /* 0x000fce00078e0016 */
.L_x_2014:
[----:B------:R-:W-:-:S05]  /*1aae0*/  VIADD R4, R232, 0x1 ;  /* 0x00000001e8047836 */ /* 0x000fca0000000000 */
[----:B------:R-:W-:-:S04]  /*1aaf0*/  ISETP.NE.AND P2, PT, R4, 0x2, PT ;  /* 0x000000020400780c */ /* 0x000fc80003f45270 */
[----:B------:R-:W-:Y:S02]  /*1ab00*/  SEL R4, R4, RZ, P2 ;  /* 0x000000ff04047207 */ /* 0x000fe40001000000 */
[----:B------:R-:W-:-:S03]  /*1ab10*/  SEL R219, RZ, 0x1, P2 ;  /* 0x00000001ffdb7807 */ /* 0x000fc60001000000 */
[----:B------:R-:W-:Y:S01]  /*1ab20*/  IMAD.MOV.U32 R22, RZ, RZ, R4 ;  /* 0x000000ffff167224 */ /* 0x000fe200078e0004 */
[----:B------:R-:W-:Y:S01]  /*1ab30*/  LOP3.LUT R219, R233, R219, RZ, 0x3c, !PT ;  /* 0x000000dbe9db7212 */ /* 0x000fe200078e3cff */
[----:B------:R-:W-:Y:S06]  /*1ab40*/  @!P0 BRA `(.L_x_1996) ;  /* 0x0000000000048947 */ /* 0x000fec0003800000 */
[----:B------:R-:W-:Y:S01]  /*1ab50*/  BPT.TRAP 0x1 ;  /* 0x000000040000795c */ /* 0x000fe20000300000 */
.L_x_1996:
[----:B------:R-:W-:Y:S01]  /*1ab60*/  IMAD R3, R22, 0x8, R16 ;  /* 0x0000000816037824 */ /* 0x000fe200078e0210 */
[----:B------:R-:W-:-:S04]  /*1ab70*/  SHF.L.U32 R153, R219, 0x1f, RZ ;  /* 0x0000001fdb997819 */ /* 0x000fc800000006ff */
[----:B------:R0:W1:Y:S01]  /*1ab80*/  SYNCS.PHASECHK.TRANS64.TRYWAIT P2, [R3+URZ+0x30830], R153 ;  /* 0x03083099030075a7 */ /* 0x000062000804017f */
[----:B------:R-:W-:Y:S05]  /*1ab90*/  @!P0 BRA `(.L_x_1997) ;  /* 0x0000000000048947 */ /* 0x000fea0003800000 */
[----:B------:R-:W-:Y:S01]  /*1aba0*/  BPT.TRAP 0x1 ;  /* 0x000000040000795c */ /* 0x000fe20000300000 */
.L_x_1997:
[----:B------:R-:W2:Y:S01]  /*1abb0*/  LDL R2, [R1+0x24] ;  /* 0x0000240001027983 */ /* 0x000ea20000100800 */
[----:B------:R-:W-:Y:S01]  /*1abc0*/  BSSY B1, `(.L_x_1998) ;  /* 0x0000007000017945 */ /* 0x000fe20003800000 */
[----:B--2---:R-:W-:-:S05]  /*1abd0*/  LEA R2, R22, R2, 0xb ;  /* 0x0000000216027211 */ /* 0x004fca00078e58ff */
[C---:B------:R-:W-:Y:S02]  /*1abe0*/  VIADD R152, R2.reuse, 0x2 ;  /* 0x0000000202987836 */ /* 0x040fe40000000000 */
[----:B------:R-:W-:Y:S01]  /*1abf0*/  VIADD R155, R2, 0x4 ;  /* 0x00000004029b7836 */ /* 0x000fe20000000000 */
[----:B-1----:R-:W-:Y:S06]  /*1ac00*/  @P2 BRA `(.L_x_1999) ;  /* 0x0000000000082947 */ /* 0x002fec0003800000 */
[----:B------:R-:W1:Y:S02]  /*1ac10*/  SYNCS.PHASECHK.TRANS64.TRYWAIT P2, [R3+URZ+0x30830], R153 ;  /* 0x03083099030075a7 */ /* 0x000e64000804017f */
[----:B-1----:R-:W-:Y:S05]  /*1ac20*/  @!P2 BRA `(.L_x_2000) ;  /* 0x0000011400f8a947 */ /* 0x002fea0003800000 */
.L_x_1999:
[----:B------:R-:W-:Y:S05]  /*1ac30*/  BSYNC B1 ;  /* 0x0000000000017941 */ /* 0x000fea0003800000 */
.L_x_1998:
[----:B------:R-:W-:Y:S01]  /*1ac40*/  R2UR UR4, R152 ;  /* 0x00000000980472ca */ /* 0x000fe200000e0000 */
[----:B------:R-:W-:Y:S01]  /*1ac50*/  IMAD.MOV.U32 R152, RZ, RZ, R155 ;  /* 0x000000ffff987224 */ /* 0x000fe200078e009b */
[----:B------:R-:W-:Y:S01]  /*1ac60*/  STL [R1+0xc0], R17 ;  /* 0x0000c01101007387 */ /* 0x000fe20000100800 */
[----:B01----:R-:W-:Y:S01]  /*1ac70*/  MOV R153, 0x40000040 ;  /* 0x4000004000997802 */ /* 0x003fe20000000f00 */
[C---:B------:R-:W-:Y:S01]  /*1ac80*/  VIADD R154, R2.reuse, 0x6 ;  /* 0x00000006029a7836 */ /* 0x040fe20000000000 */
[----:B------:R-:W-:Y:S01]  /*1ac90*/  MOV R3, UR39 ;  /* 0x0000002700037c02 */ /* 0x000fe20008000f00 */
[----:B------:R0:W-:Y:S01]  /*1aca0*/  STL [R1+0xbc], R16 ;  /* 0x0000bc1001007387 */ /* 0x0001e20000100800 */
[C---:B------:R-:W-:Y:S01]  /*1acb0*/  R2UR UR39, R153.reuse ;  /* 0x00000000992772ca */ /* 0x040fe200000e0000 */
[----:B------:R-:W-:Y:S01]  /*1acc0*/  IMAD.MOV.U32 R155, RZ, RZ, 0x40000040 ;  /* 0x40000040ff9b7424 */ /* 0x000fe200078e00ff */
[----:B------:R-:W-:Y:S01]  /*1acd0*/  R2UR UR5, R153 ;  /* 0x00000000990572ca */ /* 0x000fe200000e0000 */
[----:B------:R1:W-:Y:S01]  /*1ace0*/  STL [R1+0xb8], R5 ;  /* 0x0000b80501007387 */ /* 0x0003e20000100800 */
[----:B------:R-:W-:Y:S01]  /*1acf0*/  IADD3 R156, R2, 0x204, RZ ;  /* 0x00000204029c7810 */ /* 0x000fe20007ffe0ff */
[----:B------:R-:W-:Y:S01]  /*1ad00*/  IMAD.MOV.U32 R157, RZ, RZ, 0x40000040 ;  /* 0x40000040ff9d7424 */ /* 0x000fe200078e00ff */
[----:B------:R-:W-:Y:S01]  /*1ad10*/  R2UR UR58, R154 ;  /* 0x000000009a3a72ca */ /* 0x000fe200000e0000 */
[----:B------:R-:W-:Y:S01]  /*1ad20*/  VIADD R154, R2, 0x202 ;  /* 0x00000202029a7836 */ /* 0x000fe20000000000 */
[----:B------:R-:W-:Y:S01]  /*1ad30*/  R2UR UR14, R156 ;  /* 0x000000009c0e72ca */ /* 0x000fe200000e0000 */
[----:B------:R-:W-:Y:S01]  /*1ad40*/  VIADD R156, R2, 0x400 ;  /* 0x00000400029c7836 */ /* 0x000fe20000000000 */
[----:B0-----:R-:W-:Y:S01]  /*1ad50*/  MOV R16, UR38 ;  /* 0x0000002600107c02 */ /* 0x001fe20008000f00 */
[----:B------:R-:W-:Y:S01]  /*1ad60*/  STL [R1+0xb4], R4 ;  /* 0x0000b40401007387 */ /* 0x000fe20000100800 */
[----:B------:R-:W-:Y:S01]  /*1ad70*/  R2UR UR38, R152 ;  /* 0x00000000982672ca */ /* 0x000fe200000e0000 */
[----:B------:R-:W-:Y:S01]  /*1ad80*/  VIADD R152, R2, 0x200 ;  /* 0x0000020002987836 */ /* 0x000fe20000000000 */
[----:B------:R-:W-:Y:S01]  /*1ad90*/  R2UR UR10, R154 ;  /* 0x000000009a0a72ca */ /* 0x000fe200000e0000 */
[----:B------:R0:W-:Y:S01]  /*1ada0*/  STL [R1+0x20], R3 ;  /* 0x0000200301007387 */ /* 0x0001e20000100800 */
[----:B------:R-:W-:Y:S01]  /*1adb0*/  R2UR UR22, R156 ;  /* 0x000000009c1672ca */ /* 0x000fe200000e0000 */
[----:B------:R-:W-:Y:S01]  /*1adc0*/  VIADD R154, R2, 0x402 ;  /* 0x00000402029a7836 */ /* 0x000fe20000000000 */
[----:B------:R-:W-:Y:S01]  /*1add0*/  R2UR UR6, R152 ;  /* 0x00000000980672ca */ /* 0x000fe200000e0000 */
[C---:B------:R-:W-:Y:S01]  /*1ade0*/  VIADD R152, R2.reuse, 0x206 ;  /* 0x0000020602987836 */ /* 0x040fe20000000000 */
[----:B------:R-:W-:Y:S01]  /*1adf0*/  MOV R159, UR39 ;  /* 0x00000027009f7c02 */ /* 0x000fe20008000f00 */
[----:B------:R-:W-:Y:S01]  /*1ae00*/  VIADD R156, R2, 0x406 ;  /* 0x00000406029c7836 */ /* 0x000fe20000000000 */
[----:B------:R-:W-:Y:S01]  /*1ae10*/  UMOV UR39, UR5 ;  /* 0x0000000500277c82 */ /* 0x000fe20008000000 */
[----:B-1----:R-:W-:Y:S01]  /*1ae20*/  MOV R5, UR37 ;  /* 0x0000002500057c02 */ /* 0x002fe20008000f00 */
[-C--:B------:R-:W-:Y:S01]  /*1ae30*/  FMUL.FTZ R24, R24, R23.reuse ;  /* 0x0000001718187220 */ /* 0x080fe20000410000 */
[----:B------:R-:W-:Y:S01]  /*1ae40*/  R2UR UR18, R152 ;  /* 0x00000000981272ca */ /* 0x000fe200000e0000 */
[----:B0-----:R-:W-:Y:S01]  /*1ae50*/  IMAD.MOV.U32 R3, RZ, RZ, 0x40000040 ;  /* 0x40000040ff037424 */ /* 0x001fe200078e00ff */
[----:B------:R-:W-:Y:S01]  /*1ae60*/  IADD3 R152, R2, 0x404, RZ ;  /* 0x0000040402987810 */ /* 0x000fe20007ffe0ff */
[-C--:B------:R-:W-:Y:S01]  /*1ae70*/  FMUL.FTZ R25, R25, R23.reuse ;  /* 0x0000001719197220 */ /* 0x080fe20000410000 */
[----:B------:R-:W-:Y:S01]  /*1ae80*/  MOV R17, UR38 ;  /* 0x0000002600117c02 */ /* 0x000fe20008000f00 */
[----:B------:R-:W-:Y:S01]  /*1ae90*/  UMOV UR38, UR4 ;  /* 0x0000000400267c82 */ /* 0x000fe20008000000 */
[----:B------:R-:W-:Y:S01]  /*1aea0*/  R2UR UR30, R152 ;  /* 0x00000000981e72ca */ /* 0x000fe200000e0000 */
[----:B------:R-:W-:Y:S01]  /*1aeb0*/  VIADD R152, R2, 0x600 ;  /* 0x0000060002987836 */ /* 0x000fe20000000000 */
[----:B------:R-:W-:Y:S01]  /*1aec0*/  MOV R4, UR36 ;  /* 0x0000002400047c02 */ /* 0x000fe20008000f00 */
        /* <DEDUP_REMOVED lines=19> */
[----:B------:R-:W-:Y:S01]  /*1b000*/  IADD3 R152, R2, 0x606, RZ ;  /* 0x0000060602987810 */ /* 0x000fe20007ffe0ff */
        /* <DEDUP_REMOVED lines=145> */
[----:B------:R-:W-:-:S02]  /*1b920*/  WARPGROUP.DEPBAR.LE gsb0, 0x0 ;  /* 0x00008000000079c5 */ /* 0x000fc40000010000 */
[----:B------:R-:W-:-:S06]  /*1b930*/  WARPGROUP.ARRIVE ;  /* 0x00000000000079c5 */ /* 0x000fcc0000000000 */
[----:B------:R-:W-:Y:S01]  /*1b940*/  HGMMA.64x64x16.F32 R152, gdesc[UR36], R152, gsb0 ;  /* 0x00e00000249879f0 */ /* 0x000fe20008000898 */
[----:B------:R-:W-:Y:S02]  /*1b950*/  R2UR UR39, R3 ;  /* 0x00000000032772ca */ /* 0x000fe400000e0000 */
[----:B------:R-:W-:Y:S02]  /*1b960*/  R2UR UR38, R17 ;  /* 0x00000000112672ca */ /* 0x000fe400000e0000 */
[----:B------:R-:W-:Y:S01]  /*1b970*/  R2UR UR36, R222 ;  /* 0x00000000de2472ca */ /* 0x000fe200000e0000 */
[----:B------:R0:W5:Y:S01]  /*1b980*/  LDL.LU R17, [R1+0xc0] ;  /* 0x0000c00001117983 */ /* 0x0001620000300800 */
[----:B------:R-:W-:Y:S01]  /*1b990*/  R2UR UR37, R223 ;  /* 0x00000000df2572ca */ /* 0x000fe200000e0000 */
[----:B------:R-:W-:Y:S02]  /*1b9a0*/  WARPGROUP.DEPBAR.LE gsb0, 0x0 ;  /* 0x00008000000079c5 */ /* 0x000fe40000010000 */
[----:B------:R-:W-:-:S10]  /*1b9b0*/  WARPGROUP.ARRIVE ;  /* 0x00000000000079c5 */ /* 0x000fd40000000000 */
        /* <DEDUP_REMOVED lines=75> */
.L_x_2001:
[----:B------:R-:W-:Y:S01]  /*1be70*/  SHF.L.U32 R2, R233, 0x1f, RZ ;  /* 0x0000001fe9027819 */ /* 0x000fe200000006ff */
[----:B-----5:R-:W-:-:S04]  /*1be80*/  IMAD R0, R232, 0x8, R16 ;  /* 0x00000008e8007824 */ /* 0x020fc800078e0210 */
[----:B------:R0:W1:Y:S01]  /*1be90*/  SYNCS.PHASECHK.TRANS64.TRYWAIT P2, [R0+URZ+0x30850], R2 ;  /* 0x03085002000075a7 */ /* 0x000062000804017f */
[----:B------:R-:W-:Y:S05]  /*1bea0*/  @!P0 BRA `(.L_x_2002) ;  /* 0x0000000000048947 */ /* 0x000fea0003800000 */
[----:B------:R-:W-:Y:S01]  /*1beb0*/  BPT.TRAP 0x1 ;  /* 0x000000040000795c */ /* 0x000fe20000300000 */
.L_x_2002:
[----:B------:R-:W-:Y:S04]  /*1bec0*/  BSSY B1, `(.L_x_2003) ;  /* 0x0000004000017945 */ /* 0x000fe80003800000 */
[----:B-1----:R-:W-:Y:S05]  /*1bed0*/  @P2 BRA `(.L_x_2004) ;  /* 0x0000000000082947 */ /* 0x002fea0003800000 */
[----:B------:R-:W1:Y:S02]  /*1bee0*/  SYNCS.PHASECHK.TRANS64.TRYWAIT P2, [R0+URZ+0x30850], R2 ;  /* 0x03085002000075a7 */ /* 0x000e64000804017f */
[----:B-1----:R-:W-:Y:S05]  /*1bef0*/  @!P2 BRA `(.L_x_2005) ;  /* 0x000001040058a947 */ /* 0x002fea0003800000 */
.L_x_2004:
[----:B------:R-:W-:Y:S05]  /*1bf00*/  BSYNC B1 ;  /* 0x0000000000017941 */ /* 0x000fea0003800000 */
.L_x_2003:
[----:B01----:R-:W-:Y:S01]  /*1bf10*/  IADD3 R2, R16, 0x400, RZ ;  /* 0x0000040010027810 */ /* 0x003fe20007ffe0ff */
[----:B------:R-:W-:Y:S01]  /*1bf20*/  IMAD.MOV.U32 R3, RZ, RZ, 0x40000040 ;  /* 0x40000040ff037424 */ /* 0x000fe200078e00ff */
[----:B------:R-:W-:Y:S01]  /*1bf30*/  WARPGROUP.ARRIVE ;  /* 0x00000000000079c5 */ /* 0x000fe20000000000 */
[----:B------:R-:W2:Y:S01]  /*1bf40*/  LDL R233, [R1+0x28] ;  /* 0x0000280001e97983 */ /* 0x000ea20000100800 */
[----:B------:R-:W-:Y:S01]  /*1bf50*/  SHF.R.U32.HI R2, RZ, 0x4, R2 ;  /* 0x00000004ff027819 */ /* 0x000fe20000011602 */
[----:B------:R-:W-:Y:S02]  /*1bf60*/  ULDC UR5, c[0x0][0x9d8] ;  /* 0x0002760000057ab9 */ /* 0x000fe40000000800 */
[----:B------:R-:W3:Y:S01]  /*1bf70*/  LDL R23, [R1+0x4c] ;  /* 0x00004c0001177983 */ /* 0x000ee20000100800 */
[----:B------:R-:W-:-:S04]  /*1bf80*/  LOP3.LUT R2, R2, 0x3fff, RZ, 0xc0, !PT ;  /* 0x00003fff02027812 */ /* 0x000fc800078ec0ff */
[----:B------:R-:W-:-:S05]  /*1bf90*/  LOP3.LUT R2, R2, 0x2000000, RZ, 0xfc, !PT ;  /* 0x0200000002027812 */ /* 0x000fca00078efcff */
[----:B------:R-:W-:Y:S01]  /*1bfa0*/  IMAD R2, R232, 0x800, R2 ;  /* 0x00000800e8027824 */ /* 0x000fe200078e0202 */
[----:B------:R-:W-:-:S04]  /*1bfb0*/  R2UR UR7, R3 ;  /* 0x00000000030772ca */ /* 0x000fc800000e0000 */
[----:B------:R-:W-:-:S13]  /*1bfc0*/  R2UR UR6, R2 ;  /* 0x00000000020672ca */ /* 0x000fda00000e0000 */
[----:B------:R-:W-:Y:S01]  /*1bfd0*/  HGMMA.64x256x16.F32 R24, R196, gdesc[UR4].tnspB, R24, gsb0 ;  /* 0x43e00004c4187df0 */ /* 0x000fe20008000818 */
[----:B--2---:R-:W-:Y:S02]  /*1bfe0*/  R2UR UR4, R233 ;  /* 0x00000000e90472ca */ /* 0x004fe400000e0000 */
[----:B------:R-:W-:Y:S02]  /*1bff0*/  WARPGROUP.DEPBAR.LE gsb0, 0x0 ;  /* 0x00008000000079c5 */ /* 0x000fe40000010000 */
[----:B------:R-:W-:Y:S01]  /*1c000*/  VIADD R196, R2, 0x80 ;  /* 0x0000008002c47836 */ /* 0x000fe20000000000 */
[----:B------:R-:W3:Y:S01]  /*1c010*/  LDL R233, [R1+0x34] ;  /* 0x0000340001e97983 */ /* 0x000ee20000100800 */
[----:B------:R-:W-:Y:S01]  /*1c020*/  IMAD.MOV.U32 R197, RZ, RZ, 0x40000040 ;  /* 0x40000040ffc57424 */ /* 0x000fe200078e00ff */
[----:B------:R-:W-:Y:S01]  /*1c030*/  WARPGROUP.ARRIVE ;  /* 0x00000000000079c5 */ /* 0x000fe20000000000 */
[----:B------:R-:W-:Y:S01]  /*1c040*/  IMAD.MOV.U32 R3, RZ, RZ, 0x40000040 ;  /* 0x40000040ff037424 */ /* 0x000fe200078e00ff */
[----:B------:R-:W-:Y:S01]  /*1c050*/  R2UR UR6, R196 ;  /* 0x00000000c40672ca */ /* 0x000fe200000e0000 */
[----:B------:R-:W-:Y:S01]  /*1c060*/  @!P1 IMAD R4, R4, 0x8, R16 ;  /* 0x0000000804049824 */ /* 0x000fe200078e0210 */
[----:B------:R-:W-:Y:S01]  /*1c070*/  R2UR UR7, R197 ;  /* 0x00000000c50772ca */ /* 0x000fe200000e0000 */
[----:B------:R-:W-:Y:S01]  /*1c080*/  FMUL.FTZ R153, R153, UR5 ;  /* 0x0000000599997c20 */ /* 0x000fe20008410000 */
[----:B------:R-:W-:Y:S01]  /*1c090*/  FMUL.FTZ R160, R160, UR5 ;  /* 0x00000005a0a07c20 */ /* 0x000fe20008410000 */
[----:B------:R-:W-:-:S02]  /*1c0a0*/  @!P1 VIADD R4, R4, 0x30840 ;  /* 0x0003084004049836 */ /* 0x000fc40000000000 */
[----:B------:R-:W-:Y:S01]  /*1c0b0*/  FMUL.FTZ R165, R165, UR5 ;  /* 0x00000005a5a57c20 */ /* 0x000fe20008410000 */
[----:B------:R-:W-:Y:S01]  /*1c0c0*/  FMUL.FTZ R169, R169, UR5 ;  /* 0x00000005a9a97c20 */ /* 0x000fe20008410000 */
[----:B------:R-:W-:Y:S01]  /*1c0d0*/  FMUL.FTZ R172, R172, UR5 ;  /* 0x00000005acac7c20 */ /* 0x000fe20008410000 */
[----:B------:R-:W-:Y:S01]  /*1c0e0*/  FMUL.FTZ R173, R173, UR5 ;  /* 0x00000005adad7c20 */ /* 0x000fe20008410000 */
[----:B------:R-:W-:Y:S01]  /*1c0f0*/  @!P1 PRMT R4, RZ, 0x654, R4 ;  /* 0x00000654ff049816 */ /* 0x000fe20000000004 */
[----:B------:R-:W0:Y:S06]  /*1c100*/  MUFU.TANH R153, R153 ;  /* 0x0000009900997308 */ /* 0x000e2c0000002400 */
[----:B------:R-:W-:Y:S02]  /*1c110*/  HGMMA.64x256x16.F32 R24, R192, gdesc[UR4].tnspB, R24, gsb0 ;  /* 0x43e00004c0187df0 */ /* 0x000fe40008000818 */
[----:B------:R-:W1:Y:S08]  /*1c120*/  MUFU.TANH R160, R160 ;  /* 0x000000a000a07308 */ /* 0x000e700000002400 */
[----:B------:R-:W2:Y:S08]  /*1c130*/  MUFU.TANH R165, R165 ;  /* 0x000000a500a57308 */ /* 0x000eb00000002400 */
[----:B------:R-:W4:Y:S08]  /*1c140*/  MUFU.TANH R169, R169 ;  /* 0x000000a900a97308 */ /* 0x000f300000002400 */
[----:B------:R-:W0:Y:S08]  /*1c150*/  MUFU.TANH R172, R172 ;  /* 0x000000ac00ac7308 */ /* 0x000e300000002400 */
[----:B------:R-:W0:Y:S01]  /*1c160*/  MUFU.TANH R173, R173 ;  /* 0x000000ad00ad7308 */ /* 0x000e220000002400 */
[----:B------:R-:W-:-:S02]  /*1c170*/  WARPGROUP.DEPBAR.LE gsb0, 0x0 ;  /* 0x00008000000079c5 */ /* 0x000fc40000010000 */
[----:B------:R-:W-:Y:S01]  /*1c180*/  IMAD.MOV.U32 R193, RZ, RZ, 0x40000040 ;  /* 0x40000040ffc17424 */ /* 0x000fe200078e00ff */
[C---:B------:R-:W-:Y:S01]  /*1c190*/  IADD3 R192, R2.reuse, 0x100, RZ ;  /* 0x0000010002c07810 */ /* 0x040fe20007ffe0ff */
[----:B------:R-:W-:Y:S01]  /*1c1a0*/  WARPGROUP.ARRIVE ;  /* 0x00000000000079c5 */ /* 0x000fe20000000000 */
[----:B------:R-:W-:Y:S02]  /*1c1b0*/  VIADD R2, R2, 0x180 ;  /* 0x0000018002027836 */ /* 0x000fe40000000000 */
[----:B------:R-:W-:Y:S02]  /*1c1c0*/  R2UR UR6, R192 ;  /* 0x00000000c00672ca */ /* 0x000fe400000e0000 */
[----:B------:R-:W-:Y:S01]  /*1c1d0*/  R2UR UR7, R193 ;  /* 0x00000000c10772ca */ /* 0x000fe200000e0000 */
[----:B---3--:R-:W-:-:S12]  /*1c1e0*/  IMAD.IADD R23, R23, 0x1, R233 ;  /* 0x0000000117177824 */ /* 0x008fd800078e02e9 */
[----:B------:R-:W-:Y:S01]  /*1c1f0*/  HGMMA.64x256x16.F32 R24, R188, gdesc[UR4].tnspB, R24, gsb0 ;  /* 0x43e00004bc187df0 */ /* 0x000fe20008000818 */
[----:B------:R-:W-:Y:S02]  /*1c200*/  R2UR UR6, R2 ;  /* 0x00000000020672ca */ /* 0x000fe400000e0000 */
[----:B------:R-:W-:Y:S01]  /*1c210*/  R2UR UR7, R3 ;  /* 0x00000000030772ca */ /* 0x000fe200000e0000 */
[----:B------:R-:W3:Y:S08]  /*1c220*/  @P5 LDC R2, c[0x0][0x44c] ;  /* 0x00011300ff025b82 */ /* 0x000ef00000000800 */
[----:B------:R-:W5:Y:S01]  /*1c230*/  @P5 LDC R3, c[0x0][0x450] ;  /* 0x00011400ff035b82 */ /* 0x000f620000000800 */
[----:B------:R-:W-:-:S02]  /*1c240*/  WARPGROUP.DEPBAR.LE gsb0, 0x0 ;  /* 0x00008000000079c5 */ /* 0x000fc40000010000 */
[----:B------:R-:W-:-:S13]  /*1c250*/  WARPGROUP.ARRIVE ;  /* 0x00000000000079c5 */ /* 0x000fda0000000000 */
[----:B------:R-:W-:Y:S03]  /*1c260*/  HGMMA.64x256x16.F32 R24, R184, gdesc[UR4].tnspB, R24, gsb0 ;  /* 0x43e00004b8187df0 */ /* 0x000fe60008000818 */
[----:B------:R-:W-:Y:S02]  /*1c270*/  WARPGROUP.DEPBAR.LE gsb0, 0x0 ;  /* 0x00008000000079c5 */ /* 0x000fe40000010000 */
[----:B---3--:R-:W-:Y:S01]  /*1c280*/  @P5 IMAD.HI.U32 R184, R23, R2, RZ ;  /* 0x0000000217b85227 */ /* 0x008fe200078e00ff */
[----:B------:R-:W-:-:S03]  /*1c290*/  MOV R2, R23 ;  /* 0x0000001700027202 */ /* 0x000fc60000000f00 */
[----:B------:R-:W-:Y:S01]  /*1c2a0*/  FMUL.FTZ R185, R161, UR5 ;  /* 0x00000005a1b97c20 */ /* 0x000fe20008410000 */
[----:B------:R-:W-:Y:S01]  /*1c2b0*/  FMUL.FTZ R161, R163, UR5 ;  /* 0x00000005a3a17c20 */ /* 0x000fe20008410000 */
[----:B------:R-:W-:Y:S01]  /*1c2c0*/  FMUL.FTZ R163, R167, UR5 ;  /* 0x00000005a7a37c20 */ /* 0x000fe20008410000 */
[----:B-----5:R-:W-:Y:S01]  /*1c2d0*/  @P5 SHF.R.U32.HI R2, RZ, R3, R184 ;  /* 0x00000003ff025219 */ /* 0x020fe200000116b8 */
[----:B------:R-:W-:Y:S01]  /*1c2e0*/  FMUL.FTZ R167, R174, UR5 ;  /* 0x00000005aea77c20 */ /* 0x000fe20008410000 */
[----:B------:R-:W-:Y:S01]  /*1c2f0*/  FMUL.FTZ R3, R152, UR5 ;  /* 0x0000000598037c20 */ /* 0x000fe20008410000 */
[----:B------:R-:W-:Y:S01]  /*1c300*/  FMUL.FTZ R174, R176, UR5 ;  /* 0x00000005b0ae7c20 */ /* 0x000fe20008410000 */
[----:B------:R-:W-:Y:S01]  /*1c310*/  FMUL.FTZ R152, R154, UR5 ;  /* 0x000000059a987c20 */ /* 0x000fe20008410000 */
[----:B------:R-:W-:Y:S01]  /*1c320*/  FMUL.FTZ R176, R177, UR5 ;  /* 0x00000005b1b07c20 */ /* 0x000fe20008410000 */
[----:B------:R-:W-:Y:S01]  /*1c330*/  FMUL.FTZ R154, R158, UR5 ;  /* 0x000000059e9a7c20 */ /* 0x000fe20008410000 */
[----:B------:R-:W3:Y:S01]  /*1c340*/  SHFL.IDX PT, R188, R2, RZ, 0x1c1f ;  /* 0x001c1fff02bc7589 */ /* 0x000ee200000e0000 */
[----:B------:R-:W-:-:S02]  /*1c350*/  IMAD.SHL.U32 R177, R5, 0x40, RZ ;  /* 0x0000004005b17824 */ /* 0x000fc400078e00ff */
        /* <DEDUP_REMOVED lines=12> */
[----:B------:R5:W-:Y:S01]  /*1c420*/  @!P1 SYNCS.ARRIVE.TRANS64.RED.A1T0 RZ, [R4+URZ], RZ ;  /* 0x000000ff04ff99a7 */ /* 0x000be2000810043f */
[----:B------:R-:W-:Y:S01]  /*1c430*/  IADD3 R156, -R177, 0x1, RZ ;  /* 0x00000001b19c7810 */ /* 0x000fe20007ffe1ff */
[----:B------:R-:W-:Y:S01]  /*1c440*/  FMUL.FTZ R184, R157, UR5 ;  /* 0x000000059db87c20 */ /* 0x000fe20008410000 */
[----:B------:R-:W-:Y:S01]  /*1c450*/  FMUL.FTZ R178, R180, UR5 ;  /* 0x00000005b4b27c20 */ /* 0x000fe20008410000 */
[----:B------:R-:W-:Y:S01]  /*1c460*/  FMUL.FTZ R179, R181, UR5 ;  /* 0x00000005b5b37c20 */ /* 0x000fe20008410000 */
[----:B------:R-:W-:Y:S01]  /*1c470*/  FMUL.FTZ R175, R183, UR5 ;  /* 0x00000005b7af7c20 */ /* 0x000fe20008410000 */
[----:B------:R-:W-:Y:S01]  /*1c480*/  IMAD R156, R229, -0x2, R156 ;  /* 0xfffffffee59c7824 */ /* 0x000fe200078e029c */
[----:B------:R-:W0:Y:S01]  /*1c490*/  MUFU.TANH R3, R3 ;  /* 0x0000000300037308 */ /* 0x000e220000002400 */
[----:B-----5:R-:W-:Y:S01]  /*1c4a0*/  FMUL.FTZ R4, R182, UR5 ;  /* 0x00000005b6047c20 */ /* 0x020fe20008410000 */
[----:B------:R-:W-:-:S02]  /*1c4b0*/  ULDC UR5, c[0x0][0x9e0] ;  /* 0x0002780000057ab9 */ /* 0x000fc40000000800 */
[----:B------:R-:W-:-:S04]  /*1c4c0*/  IADD3 R156, -R220, R156, R221 ;  /* 0x0000009cdc9c7210 */ /* 0x000fc80007ffe1dd */
[----:B------:R-:W0:Y:S01]  /*1c4d0*/  MUFU.TANH R152, R152 ;  /* 0x0000009800987308 */ /* 0x000e220000002400 */
[C---:B------:R-:W-:Y:S01]  /*1c4e0*/  IADD3 R182, R156.reuse, UR4, RZ ;  /* 0x000000049cb67c10 */ /* 0x040fe2000fffe0ff */
[----:B------:R-:W-:-:S04]  /*1c4f0*/  VIADD R183, R156, UR5 ;  /* 0x000000059cb77c36 */ /* 0x000fc80008000000 */
[--C-:B---3--:R-:W-:Y:S02]  /*1c500*/  IMAD.IADD R181, R183, 0x1, R188.reuse ;  /* 0x00000001b7b57824 */ /* 0x108fe400078e02bc */
[----:B------:R-:W3:Y:S01]  /*1c510*/  MUFU.TANH R23, R23 ;  /* 0x0000001700177308 */ /* 0x000ee20000002400 */
        /* <DEDUP_REMOVED lines=33> */
[----:B------:R-:W1:Y:S02]  /*1c730*/  @P2 LDC.64 R156, c[0x0][0x9e8] ;  /* 0x00027a00ff9c2b82 */ /* 0x000e640000000a00 */
[----:B-1----:R-:W-:-:S05]  /*1c740*/  @P2 IMAD.HI.U32 R156, R188, R156, RZ ;  /* 0x0000009cbc9c2227 */ /* 0x002fca00078e00ff */
[----:B------:R-:W-:-:S04]  /*1c750*/  @P2 SHF.R.U32.HI R188, RZ, R157, R156 ;  /* 0x0000009dffbc2219 */ /* 0x000fc8000001169c */
[----:B------:R-:W-:Y:S01]  /*1c760*/  LOP3.LUT R188, RZ, R188, RZ, 0x33, !PT ;  /* 0x000000bcffbc7212 */ /* 0x000fe200078e33ff */
[----:B------:R-:W-:Y:S06]  /*1c770*/  BRA `(.L_x_2009) ;  /* 0x0000000000187947 */ /* 0x000fec0003800000 */
.L_x_2008:
[----:B------:R-:W-:Y:S02]  /*1c780*/  ULDC UR4, c[0x0][0x9e4] ;  /* 0x0002790000047ab9 */ /* 0x000fe40000000800 */
[----:B------:R-:W-:-:S05]  /*1c790*/  IMAD.U32 R189, RZ, RZ, UR4 ;  /* 0x00000004ffbd7e24 */ /* 0x000fca000f8e00ff */
[----:B------:R-:W-:-:S13]  /*1c7a0*/  ISETP.NE.AND P2, PT, R189, 0x1, PT ;  /* 0x00000001bd00780c */ /* 0x000fda0003f45270 */
[----:B------:R-:W1:Y:S02]  /*1c7b0*/  @P2 LDC.64 R156, c[0x0][0x9e8] ;  /* 0x00027a00ff9c2b82 */ /* 0x000e640000000a00 */
[----:B-1----:R-:W-:-:S05]  /*1c7c0*/  @P2 IMAD.HI.U32 R156, R188, R156, RZ ;  /* 0x0000009cbc9c2227 */ /* 0x002fca00078e00ff */
[----:B------:R-:W-:-:S07]  /*1c7d0*/  @P2 SHF.R.U32.HI R188, RZ, R157, R156 ;  /* 0x0000009dffbc2219 */ /* 0x000fce000001169c */
.L_x_2009:
[----:B------:R-:W-:Y:S05]  /*1c7e0*/  BSYNC B1 ;  /* 0x0000000000017941 */ /* 0x000fea0003800000 */
.L_x_2007:
[----:B------:R-:W-:-:S04]  /*1c7f0*/  IMAD R188, R188, R189, -R177 ;  /* 0x000000bdbcbc7224 */ /* 0x000fc800078e0ab1 */
[----:B------:R-:W-:-:S05]  /*1c800*/  IMAD R188, R229, -0x2, R188 ;  /* 0xfffffffee5bc7824 */ /* 0x000fca00078e02bc */
[----:B------:R-:W-:Y:S02]  /*1c810*/  VIMNMX R180, R180, R188, !PT ;  /* 0x000000bcb4b47248 */ /* 0x000fe40007fe0100 */
[----:B------:R-:W-:-:S07]  /*1c820*/  VIADDMNMX R181, R188, R189, R181, PT ;  /* 0x000000bdbcb57246 */ /* 0x000fce00038001b5 */
.L_x_2006:
[----:B------:R-:W-:Y:S01]  /*1c830*/  ISETP.GT.AND P2, PT, R5, -0x1, PT ;  /* 0xffffffff0500780c */ /* 0x000fe20003f44270 */
[----:B------:R-:W1:Y:S03]  /*1c840*/  SHFL.IDX PT, R2, R2, 0x1, 0x1c1f ;  /* 0x003c1f0002027f89 */ /* 0x000e6600000e0000 */
[C---:B------:R-:W-:Y:S02]  /*1c850*/  ISETP.GT.AND P4, PT, R180.reuse, RZ, P2 ;  /* 0x000000ffb400720c */ /* 0x040fe40001784270 */
[----:B------:R-:W-:Y:S02]  /*1c860*/  ISETP.GT.AND P3, PT, R180, 0x1, P2 ;  /* 0x00000001b400780c */ /* 0x000fe40001764270 */
[C---:B------:R-:W-:Y:S02]  /*1c870*/  ISETP.LT.OR P4, PT, R181.reuse, 0x1, P4 ;  /* 0x00000001b500780c */ /* 0x040fe40002781670 */
[----:B------:R-:W-:-:S02]  /*1c880*/  ISETP.LT.OR P3, PT, R181, 0x2, P3 ;  /* 0x00000002b500780c */ /* 0x000fc40001f61670 */
[----:B0-----:R-:W-:Y:S02]  /*1c890*/  FSEL R156, R3, -INF , !P4 ;  /* 0xff800000039c7808 */ /* 0x001fe40006000000 */
[----:B------:R-:W-:Y:S02]  /*1c8a0*/  FSEL R153, R153, -INF , !P3 ;  /* 0xff80000099997808 */ /* 0x000fe40005800000 */
[C---:B------:R-:W-:Y:S02]  /*1c8b0*/  ISETP.GT.AND P4, PT, R180.reuse, 0x8, P2 ;  /* 0x00000008b400780c */ /* 0x040fe40001784270 */
[----:B------:R-:W-:Y:S02]  /*1c8c0*/  ISETP.GT.AND P3, PT, R180, 0x9, P2 ;  /* 0x00000009b400780c */ /* 0x000fe40001764270 */
[C---:B------:R-:W-:Y:S02]  /*1c8d0*/  ISETP.LT.OR P4, PT, R181.reuse, 0x9, P4 ;  /* 0x00000009b500780c */ /* 0x040fe40002781670 */
[----:B------:R-:W-:-:S02]  /*1c8e0*/  ISETP.LT.OR P3, PT, R181, 0xa, P3 ;  /* 0x0000000ab500780c */ /* 0x000fc40001f61670 */
[----:B------:R-:W-:Y:S01]  /*1c8f0*/  FSEL R155, R155, -INF , !P4 ;  /* 0xff8000009b9b7808 */ /* 0x000fe20006000000 */
[----:B-1----:R-:W-:Y:S01]  /*1c900*/  IMAD.IADD R182, R182, 0x1, R2 ;  /* 0x00000001b6b67824 */ /* 0x002fe200078e0202 */
        /* <DEDUP_REMOVED lines=35> */
[----:B------:R-:W-:Y:S02]  /*1cb40*/  IADD3 R183, R183, R2, RZ ;  /* 0x00000002b7b77210 */ /* 0x000fe40007ffe0ff */
[----:B------:R-:W-:Y:S02]  /*1cb50*/  FSEL R178, R178, -INF , !P4 ;  /* 0xff800000b2b27808 */ /* 0x000fe40006000000 */
[----:B------:R-:W-:Y:S01]  /*1cb60*/  FSEL R179, R179, -INF , !P3 ;  /* 0xff800000b3b37808 */ /* 0x000fe20005800000 */
[----:B------:R-:W-:Y:S06]  /*1cb70*/  @!P6 BRA `(.L_x_2010) ;  /* 0x000000000060e947 */ /* 0x000fec0003800000 */
        /* <DEDUP_REMOVED lines=13> */
.L_x_2012:
[----:B------:R-:W-:Y:S02]  /*1cc50*/  ULDC UR4, c[0x0][0x9e4] ;  /* 0x0002790000047ab9 */ /* 0x000fe40000000800 */
[----:B------:R-:W-:-:S05]  /*1cc60*/  IMAD.U32 R180, RZ, RZ, UR4 ;  /* 0x00000004ffb47e24 */ /* 0x000fca000f8e00ff */
[----:B------:R-:W-:-:S13]  /*1cc70*/  ISETP.NE.AND P3, PT, R180, 0x1, PT ;  /* 0x00000001b400780c */ /* 0x000fda0003f65270 */
[----:B------:R-:W0:Y:S02]  /*1cc80*/  @P3 LDC.64 R2, c[0x0][0x9e8] ;  /* 0x00027a00ff023b82 */ /* 0x000e240000000a00 */
[----:B0-----:R-:W-:-:S05]  /*1cc90*/  @P3 IMAD.HI.U32 R2, R157, R2, RZ ;  /* 0x000000029d023227 */ /* 0x001fca00078e00ff */
[----:B------:R-:W-:-:S07]  /*1cca0*/  @P3 SHF.R.U32.HI R157, RZ, R3, R2 ;  /* 0x00000003ff9d3219 */ /* 0x000fce0000011602 */
.L_x_2013:
[----:B------:R-:W-:Y:S05]  /*1ccb0*/  BSYNC B1 ;  /* 0x0000000000017941 */ /* 0x000fea0003800000 */
.L_x_2011:
[----:B------:R-:W-:-:S04]  /*1ccc0*/  IMAD R157, R157, R180, -R177 ;  /* 0x000000b49d9d7224 */ /* 0x000fc800078e0ab1 */
[----:B------:R-:W-:-:S05]  /*1ccd0*/  IMAD R157, R229, -0x2, R157 ;  /* 0xfffffffee59d7824 */ /* 0x000fca00078e029d */
[----:B------:R-:W-:Y:S02]  /*1cce0*/  VIMNMX R182, R182, R157, !PT ;  /* 0x0000009db6b67248 */ /* 0x000fe40007fe0100 */
[----:B------:R-:W-:-:S07]  /*1ccf0*/  VIADDMNMX R183, R157, R180, R183, PT ;  /* 0x000000b49db77246 */ /* 0x000fce00038001b7 */
.L_x_2010:
[----:B------:R-:W-:Y:S01]  /*1cd00*/  @!P1 VIADD R0, R0, 0x30860 ;  /* 0x0003086000009836 */ /* 0x000fe20000000000 */
[----:B------:R-:W2:Y:S01]  /*1cd10*/  LDL R180, [R1+0x50] ;  /* 0x0000500001b47983 */ /* 0x000ea20000100800 */
[----:B------:R-:W-:Y:S01]  /*1cd20*/  ULDC UR4, c[0x0][0x988] ;  /* 0x0002620000047ab9 */ /* 0x000fe20000000800 */
[----:B------:R-:W-:Y:S02]  /*1cd30*/  IMAD.MOV.U32 R233, RZ, RZ, R219 ;  /* 0x000000ffffe97224 */ /* 0x000fe400078e00db */
[----:B------:R-:W-:Y:S01]  /*1cd40*/  @!P1 PRMT R0, RZ, 0x654, R0 ;  /* 0x00000654ff009816 */ /* 0x000fe20000000000 */
[----:B------:R-:W-:-:S03]  /*1cd50*/  IMAD.MOV.U32 R232, RZ, RZ, R22 ;  /* 0x000000ffffe87224 */ /* 0x000fc600078e0016 */
        /* <DEDUP_REMOVED lines=20> */
[----:B0-----:R-:W-:Y:S02]  /*1cea0*/  FMNMX.FTZ R3, R2, R3, !PT ;  /* 0x0000000302037209 */ /* 0x001fe40007810000 */
[----:B------:R-:W-:Y:S02]  /*1ceb0*/  MOV R2, UR4 ;  /* 0x0000000400027c02 */ /* 0x000fe40008000f00 */
[----:B------:R-:W-:-:S03]  /*1cec0*/  FSETP.NEU.FTZ.AND P3, PT, R3, -INF , PT ;  /* 0xff8000000300780b */ /* 0x000fc60003f7d000 */
[C---:B------:R-:W-:Y:S01]  /*1ced0*/  FMUL.FTZ R0, R3.reuse, R2 ;  /* 0x0000000203007220 */ /* 0x040fe20000410000 */
[----:B------:R-:W-:-:S04]  /*1cee0*/  FSEL R157, R3, RZ, P3 ;  /* 0x000000ff039d7208 */ /* 0x000fc80001800000 */
[----:B------:R-:W-:Y:S01]  /*1cef0*/  FSEL R0, R0, RZ, P3 ;  /* 0x000000ff00007208 */ /* 0x000fe20001800000 */
[----:B------:R-:W-:Y:S01]  /*1cf00*/  FADD.FTZ R157, -R157, R231 ;  /* 0x000000e79d9d7221 */ /* 0x000fe20000010100 */
[----:B------:R-:W-:Y:S01]  /*1cf10*/  ISETP.GT.AND P3, PT, R182, 0x1, P2 ;  /* 0x00000001b600780c */ /* 0x000fe20001764270 */
[----:B------:R-:W-:Y:S02]  /*1cf20*/  IMAD.MOV.U32 R231, RZ, RZ, R3 ;  /* 0x000000ffffe77224 */ /* 0x000fe400078e0003 */
[-CC-:B------:R-:W-:Y:S01]  /*1cf30*/  FFMA.FTZ R156, R156, R2.reuse, -R0.reuse ;  /* 0x000000029c9c7223 */ /* 0x180fe20000010800 */
[----:B------:R-:W-:Y:S01]  /*1cf40*/  ISETP.LT.OR P4, PT, R183, 0x2, P3 ;  /* 0x00000002b700780c */ /* 0x000fe20001f81670 */
[-C--:B------:R-:W-:Y:S01]  /*1cf50*/  FMUL.FTZ R157, R157, R2.reuse ;  /* 0x000000029d9d7220 */ /* 0x080fe20000410000 */
[-CC-:B------:R-:W-:Y:S01]  /*1cf60*/  FFMA.FTZ R153, R153, R2.reuse, -R0.reuse ;  /* 0x0000000299997223 */ /* 0x180fe20000010800 */
[C---:B------:R-:W-:Y:S01]  /*1cf70*/  ISETP.GT.AND P3, PT, R182.reuse, 0x8, P2 ;  /* 0x00000008b600780c */ /* 0x040fe20001764270 */
[-CC-:B------:R-:W-:Y:S01]  /*1cf80*/  FFMA.FTZ R155, R155, R2.reuse, -R0.reuse ;  /* 0x000000029b9b7223 */ /* 0x180fe20000010800 */
[----:B------:R-:W-:Y:S01]  /*1cf90*/  FSEL R177, R23, -INF , !P4 ;  /* 0xff80000017b17808 */ /* 0x000fe20006000000 */
[----:B------:R-:W-:Y:S01]  /*1cfa0*/  MUFU.EX2 R156, R156 ;  /* 0x0000009c009c7308 */ /* 0x000fe20000000800 */
[----:B------:R-:W-:Y:S01]  /*1cfb0*/  ISETP.GT.AND P4, PT, R182, 0x9, P2 ;  /* 0x00000009b600780c */ /* 0x000fe20001784270 */
[-CC-:B------:R-:W-:Y:S01]  /*1cfc0*/  FFMA.FTZ R184, R184, R2.reuse, -R0.reuse ;  /* 0x00000002b8b87223 */ /* 0x180fe20000010800 */
[C---:B------:R-:W-:Y:S01]  /*1cfd0*/  ISETP.LT.OR P3, PT, R183.reuse, 0x9, P3 ;  /* 0x00000009b700780c */ /* 0x040fe20001f61670 */
[-CC-:B------:R-:W-:Y:S01]  /*1cfe0*/  FFMA.FTZ R160, R160, R2.reuse, -R0.reuse ;  /* 0x00000002a0a07223 */ /* 0x180fe20000010800 */
[----:B------:R-:W-:Y:S01]  /*1cff0*/  ISETP.LT.OR P4, PT, R183, 0xa, P4 ;  /* 0x0000000ab700780c */ /* 0x000fe20002781670 */
[-CC-:B------:R-:W-:Y:S01]  /*1d000*/  FFMA.FTZ R185, R185, R2.reuse, -R0.reuse ;  /* 0x00000002b9b97223 */ /* 0x180fe20000010800 */
[----:B------:R-:W-:Y:S01]  /*1d010*/  FSEL R154, R154, -INF , !P3 ;  /* 0xff8000009a9a7808 */ /* 0x000fe20005800000 */
[----:B------:R-:W0:Y:S01]  /*1d020*/  MUFU.EX2 R23, R157 ;  /* 0x0000009d00177308 */ /* 0x000e220000000800 */
[----:B------:R-:W-:Y:S01]  /*1d030*/  FSEL R158, R158, -INF , !P4 ;  /* 0xff8000009e9e7808 */ /* 0x000fe20006000000 */
[-CC-:B------:R-:W-:Y:S01]  /*1d040*/  FFMA.FTZ R186, R186, R2.reuse, -R0.reuse ;  /* 0x00000002baba7223 */ /* 0x180fe20000010800 */
[C---:B------:R-:W-:Y:S01]  /*1d050*/  ISETP.GT.AND P4, PT, R182.reuse, 0x11, P2 ;  /* 0x00000011b600780c */ /* 0x040fe20001784270 */
[-CC-:B------:R-:W-:Y:S01]  /*1d060*/  FFMA.FTZ R165, R165, R2.reuse, -R0.reuse ;  /* 0x00000002a5a57223 */ /* 0x180fe20000010800 */
[----:B------:R-:W-:Y:S01]  /*1d070*/  ISETP.GT.AND P3, PT, R182, 0x10, P2 ;  /* 0x00000010b600780c */ /* 0x000fe20001764270 */
[-CC-:B------:R-:W-:Y:S01]  /*1d080*/  FFMA.FTZ R187, R187, R2.reuse, -R0.reuse ;  /* 0x00000002bbbb7223 */ /* 0x180fe20000010800 */
[C---:B------:R-:W-:Y:S01]  /*1d090*/  ISETP.LT.OR P4, PT, R183.reuse, 0x12, P4 ;  /* 0x00000012b700780c */ /* 0x040fe20002781670 */
[----:B------:R0:W1:Y:S01]  /*1d0a0*/  MUFU.EX2 R196, R153 ;  /* 0x0000009900c47308 */ /* 0x0000620000000800 */
[----:B------:R-:W-:Y:S01]  /*1d0b0*/  ISETP.LT.OR P3, PT, R183, 0x11, P3 ;  /* 0x00000011b700780c */ /* 0x000fe20001f61670 */
[-CC-:B------:R-:W-:Y:S01]  /*1d0c0*/  FFMA.FTZ R169, R169, R2.reuse, -R0.reuse ;  /* 0x00000002a9a97223 */ /* 0x180fe20000010800 */
[----:B------:R-:W-:Y:S01]  /*1d0d0*/  FSEL R161, R161, -INF , !P4 ;  /* 0xff800000a1a17808 */ /* 0x000fe20006000000 */
[-CC-:B------:R-:W-:Y:S01]  /*1d0e0*/  FFMA.FTZ R172, R172, R2.reuse, -R0.reuse ;  /* 0x00000002acac7223 */ /* 0x180fe20000010800 */
[C---:B------:R-:W-:Y:S01]  /*1d0f0*/  ISETP.GT.AND P4, PT, R182.reuse, 0x19, P2 ;  /* 0x00000019b600780c */ /* 0x040fe20001784270 */
[----:B------:R-:W-:Y:S01]  /*1d100*/  FFMA.FTZ R173, R173, R2, -R0 ;  /* 0x00000002adad7223 */ /* 0x000fe20000010800 */
[----:B------:R-:W-:Y:S01]  /*1d110*/  FSEL R159, R159, -INF , !P3 ;  /* 0xff8000009f9f7808 */ /* 0x000fe20005800000 */
[----:B------:R-:W-:Y:S01]  /*1d120*/  MUFU.EX2 R155, R155 ;  /* 0x0000009b009b7308 */ /* 0x000fe20000000800 */
[----:B------:R-:W-:Y:S01]  /*1d130*/  ISETP.LT.OR P4, PT, R183, 0x1a, P4 ;  /* 0x0000001ab700780c */ /* 0x000fe20002781670 */
[----:B0-----:R-:W-:Y:S01]  /*1d140*/  FFMA.FTZ R153, R23, R228, R156 ;  /* 0x000000e417997223 */ /* 0x001fe2000001009c */
[----:B------:R-:W-:Y:S01]  /*1d150*/  ISETP.GT.AND P3, PT, R182, 0x18, P2 ;  /* 0x00000018b600780c */ /* 0x000fe20001764270 */
[-CC-:B------:R-:W-:Y:S01]  /*1d160*/  FFMA.FTZ R174, R174, R2.reuse, -R0.reuse ;  /* 0x00000002aeae7223 */ /* 0x180fe20000010800 */
[----:B------:R-:W-:Y:S01]  /*1d170*/  FSEL R163, R163, -INF , !P4 ;  /* 0xff800000a3a37808 */ /* 0x000fe20006000000 */
[--C-:B------:R-:W-:Y:S01]  /*1d180*/  FFMA.FTZ R176, R176, R2, -R0.reuse ;  /* 0x00000002b0b07223 */ /* 0x100fe20000010800 */
[----:B------:R-:W-:Y:S01]  /*1d190*/  ISETP.GT.AND P4, PT, R182, 0x21, P2 ;  /* 0x00000021b600780c */ /* 0x000fe20001784270 */
[----:B------:R-:W0:Y:S01]  /*1d1a0*/  MUFU.EX2 R184, R184 ;  /* 0x000000b800b87308 */ /* 0x000e220000000800 */
[C---:B-1----:R-:W-:Y:S01]  /*1d1b0*/  FADD.FTZ R153, R196.reuse, R153 ;  /* 0x00000099c4997221 */ /* 0x042fe20000010000 */
[----:B------:R-:W-:Y:S01]  /*1d1c0*/  F2FP.F16.F32.PACK_AB R196, R196, R156 ;  /* 0x0000009cc4c4723e */ /* 0x000fe200000000ff */
[-CC-:B------:R-:W-:Y:S01]  /*1d1d0*/  FFMA.FTZ R178, R178, R2.reuse, -R0.reuse ;  /* 0x00000002b2b27223 */ /* 0x180fe20000010800 */
[----:B------:R-:W-:Y:S01]  /*1d1e0*/  ISETP.LT.OR P4, PT, R183, 0x22, P4 ;  /* 0x00000022b700780c */ /* 0x000fe20002781670 */
[----:B------:R-:W-:Y:S01]  /*1d1f0*/  FFMA.FTZ R0, R179, R2, -R0 ;  /* 0x00000002b3007223 */ /* 0x000fe20000010800 */
[----:B------:R-:W-:-:S02]  /*1d200*/  ISETP.LT.OR P3, PT, R183, 0x19, P3 ;  /* 0x00000019b700780c */ /* 0x000fc40001f61670 */
[----:B------:R-:W-:Y:S01]  /*1d210*/  FSEL R166, R166, -INF , !P4 ;  /* 0xff800000a6a67808 */ /* 0x000fe20006000000 */
[----:B------:R-:W-:Y:S01]  /*1d220*/  MUFU.EX2 R160, R160 ;  /* 0x000000a000a07308 */ /* 0x000fe20000000800 */
[----:B------:R-:W-:Y:S02]  /*1d230*/  ISETP.GT.AND P4, PT, R182, 0x29, P2 ;  /* 0x00000029b600780c */ /* 0x000fe40001784270 */
[----:B------:R-:W-:Y:S02]  /*1d240*/  FSEL R162, R162, -INF , !P3 ;  /* 0xff800000a2a27808 */ /* 0x000fe40005800000 */
[----:B------:R-:W-:Y:S02]  /*1d250*/  ISETP.LT.OR P4, PT, R183, 0x2a, P4 ;  /* 0x0000002ab700780c */ /* 0x000fe40002781670 */
[----:B------:R-:W-:Y:S01]  /*1d260*/  ISETP.GT.AND P3, PT, R182, 0x20, P2 ;  /* 0x00000020b600780c */ /* 0x000fe20001764270 */
[----:B------:R-:W1:Y:S01]  /*1d270*/  MUFU.EX2 R185, R185 ;  /* 0x000000b900b97308 */ /* 0x000e620000000800 */
[----:B------:R-:W-:-:S02]  /*1d280*/  FSEL R168, R168, -INF , !P4 ;  /* 0xff800000a8a87808 */ /* 0x000fc40006000000 */
[----:B------:R-:W-:Y:S02]  /*1d290*/  ISETP.GT.AND P4, PT, R182, RZ, P2 ;  /* 0x000000ffb600720c */ /* 0x000fe40001784270 */
[C---:B------:R-:W-:Y:S02]  /*1d2a0*/  ISETP.LT.OR P3, PT, R183.reuse, 0x21, P3 ;  /* 0x00000021b700780c */ /* 0x040fe40001f61670 */
[----:B------:R-:W-:Y:S01]  /*1d2b0*/  ISETP.LT.OR P4, PT, R183, 0x1, P4 ;  /* 0x00000001b700780c */ /* 0x000fe20002781670 */
[----:B------:R-:W-:Y:S01]  /*1d2c0*/  MUFU.EX2 R186, R186 ;  /* 0x000000ba00ba7308 */ /* 0x000fe20000000800 */
[----:B------:R-:W-:Y:S02]  /*1d2d0*/  FSEL R164, R164, -INF , !P3 ;  /* 0xff800000a4a47808 */ /* 0x000fe40005800000 */
[----:B------:R-:W-:Y:S02]  /*1d2e0*/  FSEL R152, R152, -INF , !P4 ;  /* 0xff80000098987808 */ /* 0x000fe40006000000 */
[----:B------:R-:W-:-:S02]  /*1d2f0*/  ISETP.GT.AND P3, PT, R182, 0x28, P2 ;  /* 0x00000028b600780c */ /* 0x000fc40001764270 */
[----:B------:R-:W-:Y:S01]  /*1d300*/  FMNMX.FTZ R156, R152, R230, !PT ;  /* 0x000000e6989c7209 */ /* 0x000fe20007810000 */
[----:B------:R-:W3:Y:S01]  /*1d310*/  MUFU.EX2 R165, R165 ;  /* 0x000000a500a57308 */ /* 0x000ee20000000800 */
[----:B------:R-:W-:Y:S02]  /*1d320*/  ISETP.LT.OR P3, PT, R183, 0x29, P3 ;  /* 0x00000029b700780c */ /* 0x000fe40001f61670 */
[----:B------:R-:W-:Y:S02]  /*1d330*/  FMNMX.FTZ R156, R177, R156, !PT ;  /* 0x0000009cb19c7209 */ /* 0x000fe40007810000 */
[----:B------:R-:W-:Y:S02]  /*1d340*/  FSEL R167, R167, -INF , !P3 ;  /* 0xff800000a7a77808 */ /* 0x000fe40005800000 */
[----:B------:R-:W-:Y:S01]  /*1d350*/  FMNMX.FTZ R156, R154, R156, !PT ;  /* 0x0000009c9a9c7209 */ /* 0x000fe20007810000 */
[----:B------:R-:W-:Y:S01]  /*1d360*/  MUFU.EX2 R187, R187 ;  /* 0x000000bb00bb7308 */ /* 0x000fe20000000800 */
[----:B------:R-:W-:-:S02]  /*1d370*/  ISETP.GT.AND P3, PT, R182, 0x30, P2 ;  /* 0x00000030b600780c */ /* 0x000fc40001764270 */
[----:B------:R-:W-:Y:S02]  /*1d380*/  FMNMX.FTZ R156, R158, R156, !PT ;  /* 0x0000009c9e9c7209 */ /* 0x000fe40007810000 */
[----:B------:R-:W-:Y:S02]  /*1d390*/  ISETP.LT.OR P3, PT, R183, 0x31, P3 ;  /* 0x00000031b700780c */ /* 0x000fe40001f61670 */
[----:B------:R-:W-:Y:S01]  /*1d3a0*/  FMNMX.FTZ R156, R159, R156, !PT ;  /* 0x0000009c9f9c7209 */ /* 0x000fe20007810000 */
[----:B------:R-:W4:Y:S01]  /*1d3b0*/  MUFU.EX2 R169, R169 ;  /* 0x000000a900a97308 */ /* 0x000f220000000800 */
[----:B------:R-:W-:Y:S02]  /*1d3c0*/  FSEL R171, R171, -INF , !P3 ;  /* 0xff800000abab7808 */ /* 0x000fe40005800000 */
[----:B------:R-:W-:Y:S02]  /*1d3d0*/  FMNMX.FTZ R156, R161, R156, !PT ;  /* 0x0000009ca19c7209 */ /* 0x000fe40007810000 */
[----:B------:R-:W-:-:S02]  /*1d3e0*/  ISETP.GT.AND P3, PT, R182, 0x31, P2 ;  /* 0x00000031b600780c */ /* 0x000fc40001764270 */
[----:B------:R-:W-:Y:S01]  /*1d3f0*/  FMNMX.FTZ R156, R162, R156, !PT ;  /* 0x0000009ca29c7209 */ /* 0x000fe20007810000 */
[----:B------:R-:W-:Y:S01]  /*1d400*/  MUFU.EX2 R172, R172 ;  /* 0x000000ac00ac7308 */ /* 0x000fe20000000800 */
[----:B------:R-:W-:Y:S02]  /*1d410*/  ISETP.GT.AND P4, PT, R182, 0x38, P2 ;  /* 0x00000038b600780c */ /* 0x000fe40001784270 */
[----:B------:R-:W-:Y:S02]  /*1d420*/  FMNMX.FTZ R156, R163, R156, !PT ;  /* 0x0000009ca39c7209 */ /* 0x000fe40007810000 */
[----:B------:R-:W-:Y:S02]  /*1d430*/  ISETP.LT.OR P3, PT, R183, 0x32, P3 ;  /* 0x00000032b700780c */ /* 0x000fe40001f61670 */
[----:B------:R-:W-:Y:S01]  /*1d440*/  FMNMX.FTZ R156, R164, R156, !PT ;  /* 0x0000009ca49c7209 */ /* 0x000fe20007810000 */
[----:B------:R-:W5:Y:S01]  /*1d450*/  MUFU.EX2 R173, R173 ;  /* 0x000000ad00ad7308 */ /* 0x000f620000000800 */
[----:B------:R-:W-:-:S02]  /*1d460*/  ISETP.GT.AND P2, PT, R182, 0x39, P2 ;  /* 0x00000039b600780c */ /* 0x000fc40001744270 */
[----:B------:R-:W-:Y:S02]  /*1d470*/  FMNMX.FTZ R156, R166, R156, !PT ;  /* 0x0000009ca69c7209 */ /* 0x000fe40007810000 */
[----:B------:R-:W-:Y:S02]  /*1d480*/  ISETP.LT.OR P4, PT, R183, 0x39, P4 ;  /* 0x00000039b700780c */ /* 0x000fe40002781670 */
[----:B------:R-:W-:Y:S01]  /*1d490*/  FMNMX.FTZ R156, R167, R156, !PT ;  /* 0x0000009ca79c7209 */ /* 0x000fe20007810000 */
[----:B------:R-:W-:Y:S01]  /*1d4a0*/  MUFU.EX2 R174, R174 ;  /* 0x000000ae00ae7308 */ /* 0x000fe20000000800 */
[----:B------:R-:W-:Y:S02]  /*1d4b0*/  FSEL R170, R170, -INF , !P3 ;  /* 0xff800000aaaa7808 */ /* 0x000fe40005800000 */
[----:B------:R-:W-:Y:S02]  /*1d4c0*/  FMNMX.FTZ R156, R168, R156, !PT ;  /* 0x0000009ca89c7209 */ /* 0x000fe40007810000 */
[----:B------:R-:W-:-:S02]  /*1d4d0*/  ISETP.LT.OR P2, PT, R183, 0x3a, P2 ;  /* 0x0000003ab700780c */ /* 0x000fc40001741670 */
[----:B------:R-:W-:Y:S01]  /*1d4e0*/  FMNMX.FTZ R157, R171, R156, !PT ;  /* 0x0000009cab9d7209 */ /* 0x000fe20007810000 */
[----:B------:R-:W2:Y:S01]  /*1d4f0*/  MUFU.EX2 R176, R176 ;  /* 0x000000b000b07308 */ /* 0x000ea20000000800 */
[----:B------:R-:W-:Y:S02]  /*1d500*/  FSEL R156, R4, -INF , !P4 ;  /* 0xff800000049c7808 */ /* 0x000fe40006000000 */
[----:B------:R-:W-:Y:S02]  /*1d510*/  FMNMX.FTZ R157, R170, R157, !PT ;  /* 0x0000009daa9d7209 */ /* 0x000fe40007810000 */
[----:B------:R-:W-:Y:S02]  /*1d520*/  FSEL R175, R175, -INF , !P2 ;  /* 0xff800000afaf7808 */ /* 0x000fe40005000000 */
[----:B------:R-:W-:Y:S01]  /*1d530*/  FMNMX.FTZ R157, R156, R157, !PT ;  /* 0x0000009d9c9d7209 */ /* 0x000fe20007810000 */
[----:B------:R-:W-:Y:S01]  /*1d540*/  MUFU.EX2 R178, R178 ;  /* 0x000000b200b27308 */ /* 0x000fe20000000800 */
[----:B0-----:R-:W-:-:S02]  /*1d550*/  F2FP.F16.F32.PACK_AB R198, R184, R155 ;  /* 0x0000009bb8c6723e */ /* 0x001fc400000000ff */
[----:B------:R-:W-:Y:S02]  /*1d560*/  FMNMX.FTZ R157, R175, R157, !PT ;  /* 0x0000009daf9d7209 */ /* 0x000fe40007810000 */
[----:B-1----:R-:W-:Y:S02]  /*1d570*/  F2FP.F16.F32.PACK_AB R192, R185, R160 ;  /* 0x000000a0b9c0723e */ /* 0x002fe400000000ff */
[----:B---3--:R-:W-:Y:S01]  /*1d580*/  F2FP.F16.F32.PACK_AB R194, R165, R186 ;  /* 0x000000baa5c2723e */ /* 0x008fe200000000ff */
[----:B------:R-:W0:Y:S01]  /*1d590*/  SHFL.BFLY PT, R4, R157, 0x2, 0x1f ;  /* 0x0c401f009d047f89 */ /* 0x000e2200000e0000 */
[----:B----4-:R-:W-:Y:S02]  /*1d5a0*/  F2FP.F16.F32.PACK_AB R188, R169, R187 ;  /* 0x000000bba9bc723e */ /* 0x010fe400000000ff */
[----:B-----5:R-:W-:Y:S02]  /*1d5b0*/  F2FP.F16.F32.PACK_AB R190, R173, R172 ;  /* 0x000000acadbe723e */ /* 0x020fe400000000ff */
        /* <DEDUP_REMOVED lines=11> */
[-CC-:B------:R-:W-:Y:S01]  /*1d670*/  FFMA.FTZ R152, R152, R2.reuse, -R179.reuse ;  /* 0x0000000298987223 */ /* 0x180fe200000108b3 */
[----:B------:R-:W-:Y:S01]  /*1d680*/  FADD.FTZ R153, -R153, R230 ;  /* 0x000000e699997221 */ /* 0x000fe20000010100 */
[-CC-:B------:R-:W-:Y:S01]  /*1d690*/  FFMA.FTZ R177, R177, R2.reuse, -R179.reuse ;  /* 0x00000002b1b17223 */ /* 0x180fe200000108b3 */
[----:B------:R-:W-:Y:S01]  /*1d6a0*/  FADD.FTZ R0, R160, R0 ;  /* 0x00000000a0007221 */ /* 0x000fe20000010000 */
[-CC-:B------:R-:W-:Y:S01]  /*1d6b0*/  FFMA.FTZ R154, R154, R2.reuse, -R179.reuse ;  /* 0x000000029a9a7223 */ /* 0x180fe200000108b3 */
[-C--:B------:R-:W-:Y:S01]  /*1d6c0*/  FMUL.FTZ R153, R153, R2.reuse ;  /* 0x0000000299997220 */ /* 0x080fe20000410000 */
[----:B------:R-:W-:Y:S01]  /*1d6d0*/  MUFU.EX2 R152, R152 ;  /* 0x0000009800987308 */ /* 0x000fe20000000800 */
[----:B------:R-:W-:Y:S01]  /*1d6e0*/  FADD.FTZ R0, R185, R0 ;  /* 0x00000000b9007221 */ /* 0x000fe20000010000 */
[-CC-:B------:R-:W-:Y:S01]  /*1d6f0*/  FFMA.FTZ R158, R158, R2.reuse, -R179.reuse ;  /* 0x000000029e9e7223 */ /* 0x180fe200000108b3 */
[-CC-:B------:R-:W-:Y:S01]  /*1d700*/  FFMA.FTZ R159, R159, R2.reuse, -R179.reuse ;  /* 0x000000029f9f7223 */ /* 0x180fe200000108b3 */
[-CC-:B------:R-:W-:Y:S01]  /*1d710*/  FFMA.FTZ R161, R161, R2.reuse, -R179.reuse ;  /* 0x00000002a1a17223 */ /* 0x180fe200000108b3 */
[----:B------:R-:W-:Y:S01]  /*1d720*/  FADD.FTZ R0, R186, R0 ;  /* 0x00000000ba007221 */ /* 0x000fe20000010000 */
[-CC-:B------:R-:W-:Y:S01]  /*1d730*/  FFMA.FTZ R162, R162, R2.reuse, -R179.reuse ;  /* 0x00000002a2a27223 */ /* 0x180fe200000108b3 */
[-CC-:B------:R-:W-:Y:S01]  /*1d740*/  FFMA.FTZ R163, R163, R2.reuse, -R179.reuse ;  /* 0x00000002a3a37223 */ /* 0x180fe200000108b3 */
[----:B------:R-:W0:Y:S01]  /*1d750*/  MUFU.EX2 R177, R177 ;  /* 0x000000b100b17308 */ /* 0x000e220000000800 */
[----:B------:R-:W-:Y:S01]  /*1d760*/  FADD.FTZ R0, R165, R0 ;  /* 0x00000000a5007221 */ /* 0x000fe20000010000 */
[-CC-:B------:R-:W-:Y:S01]  /*1d770*/  FFMA.FTZ R164, R164, R2.reuse, -R179.reuse ;  /* 0x00000002a4a47223 */ /* 0x180fe200000108b3 */
[-CC-:B------:R-:W-:Y:S01]  /*1d780*/  FFMA.FTZ R166, R166, R2.reuse, -R179.reuse ;  /* 0x00000002a6a67223 */ /* 0x180fe200000108b3 */
[-CC-:B------:R-:W-:Y:S01]  /*1d790*/  FFMA.FTZ R167, R167, R2.reuse, -R179.reuse ;  /* 0x00000002a7a77223 */ /* 0x180fe200000108b3 */
[----:B------:R-:W-:Y:S01]  /*1d7a0*/  FADD.FTZ R155, R187, R0 ;  /* 0x00000000bb9b7221 */ /* 0x000fe20000010000 */
[-CC-:B------:R-:W-:Y:S01]  /*1d7b0*/  FFMA.FTZ R168, R168, R2.reuse, -R179.reuse ;  /* 0x00000002a8a87223 */ /* 0x180fe200000108b3 */
[-CC-:B------:R-:W-:Y:S01]  /*1d7c0*/  FFMA.FTZ R171, R171, R2.reuse, -R179.reuse ;  /* 0x00000002abab7223 */ /* 0x180fe200000108b3 */
[----:B------:R2:W3:Y:S01]  /*1d7d0*/  MUFU.EX2 R0, R153 ;  /* 0x0000009900007308 */ /* 0x0004e20000000800 */
[-CC-:B------:R-:W-:Y:S01]  /*1d7e0*/  FFMA.FTZ R170, R170, R2.reuse, -R179.reuse ;  /* 0x00000002aaaa7223 */ /* 0x180fe200000108b3 */
[-C--:B------:R-:W-:Y:S01]  /*1d7f0*/  FFMA.FTZ R156, R156, R2.reuse, -R179 ;  /* 0x000000029c9c7223 */ /* 0x080fe200000108b3 */
[----:B------:R-:W-:Y:S01]  /*1d800*/  FADD.FTZ R155, R169, R155 ;  /* 0x0000009ba99b7221 */ /* 0x000fe20000010000 */
[----:B------:R-:W-:Y:S01]  /*1d810*/  FFMA.FTZ R175, R175, R2, -R179 ;  /* 0x00000002afaf7223 */ /* 0x000fe200000108b3 */
[----:B------:R-:W-:Y:S01]  /*1d820*/  F2FP.F16.F32.PACK_AB R184, R176, R174 ;  /* 0x000000aeb0b8723e */ /* 0x000fe200000000ff */
[----:B------:R-:W-:-:S02]  /*1d830*/  VIADD R5, R5, 0xffffffff ;  /* 0xffffffff05057836 */ /* 0x000fc40000000000 */
[----:B------:R-:W-:Y:S01]  /*1d840*/  FADD.FTZ R155, R172, R155 ;  /* 0x0000009bac9b7221 */ /* 0x000fe20000010000 */
[----:B------:R-:W4:Y:S01]  /*1d850*/  MUFU.EX2 R154, R154 ;  /* 0x0000009a009a7308 */ /* 0x000f220000000800 */
[----:B-1----:R-:W-:Y:S02]  /*1d860*/  F2FP.F16.F32.PACK_AB R186, R157, R178 ;  /* 0x000000b29dba723e */ /* 0x002fe400000000ff */
[----:B------:R-:W-:Y:S01]  /*1d870*/  FADD.FTZ R155, R173, R155 ;  /* 0x0000009bad9b7221 */ /* 0x000fe20000010000 */
[----:B0-----:R-:W-:Y:S02]  /*1d880*/  F2FP.F16.F32.PACK_AB R197, R177, R152 ;  /* 0x00000098b1c5723e */ /* 0x001fe400000000ff */
[----:B------:R-:W-:Y:S01]  /*1d890*/  MOV R230, R4 ;  /* 0x0000000400e67202 */ /* 0x000fe20000000f00 */
[----:B--2---:R-:W-:Y:S01]  /*1d8a0*/  FADD.FTZ R153, R174, R155 ;  /* 0x0000009bae997221 */ /* 0x004fe20000010000 */
[----:B------:R-:W0:Y:S01]  /*1d8b0*/  MUFU.EX2 R158, R158 ;  /* 0x0000009e009e7308 */ /* 0x000e220000000800 */
[----:B---3--:R-:W-:-:S02]  /*1d8c0*/  FFMA.FTZ R227, R0, R227, R152 ;  /* 0x000000e300e37223 */ /* 0x008fc40000010098 */
[----:B------:R-:W-:Y:S02]  /*1d8d0*/  FADD.FTZ R153, R176, R153 ;  /* 0x00000099b0997221 */ /* 0x000fe40000010000 */
[----:B------:R-:W-:Y:S02]  /*1d8e0*/  FADD.FTZ R227, R177, R227 ;  /* 0x000000e3b1e37221 */ /* 0x000fe40000010000 */
[----:B------:R-:W-:Y:S01]  /*1d8f0*/  FADD.FTZ R153, R178, R153 ;  /* 0x00000099b2997221 */ /* 0x000fe20000010000 */
[----:B------:R-:W1:Y:S01]  /*1d900*/  MUFU.EX2 R159, R159 ;  /* 0x0000009f009f7308 */ /* 0x000e620000000800 */
[----:B----4-:R-:W-:Y:S02]  /*1d910*/  FADD.FTZ R227, R154, R227 ;  /* 0x000000e39ae37221 */ /* 0x010fe40000010000 */
[----:B------:R-:W-:-:S05]  /*1d920*/  FADD.FTZ R228, R157, R153 ;  /* 0x000000999de47221 */ /* 0x000fca0000010000 */
        /* <DEDUP_REMOVED lines=27> */
[----:B------:R-:W-:-:S03]  /*1dae0*/  F2FP.F16.F32.PACK_AB R185, R170, R171 ;  /* 0x000000abaab9723e */ /* 0x000fc600000000ff */
[----:B--2---:R-:W-:-:S04]  /*1daf0*/  FADD.FTZ R227, R156, R227 ;  /* 0x000000e39ce37221 */ /* 0x004fc80000010000 */
[C---:B0-----:R-:W-:Y:S01]  /*1db00*/  FADD.FTZ R227, R175.reuse, R227 ;  /* 0x000000e3afe37221 */ /* 0x041fe20000010000 */
[----:B------:R-:W-:Y:S01]  /*1db10*/  F2FP.F16.F32.PACK_AB R187, R175, R156 ;  /* 0x0000009cafbb723e */ /* 0x000fe200000000ff */
[----:B------:R-:W-:Y:S06]  /*1db20*/  @P2 BRA `(.L_x_2014) ;  /* 0xffffffcc00ec2947 */ /* 0x000fec000383ffff */
.L_x_1995:
[----:B------:R-:W-:Y:S05]  /*1db30*/  BSYNC B0 ;  /* 0x0000000000007941 */ /* 0x000fea0003800000 */
.L_x_1994:
        /* <DEDUP_REMOVED lines=131> */
.L_x_2015:
[----:B------:R-:W-:Y:S01]  /*1e370*/  IMAD R0, R22, 0x8, R16 ;  /* 0x0000000816007824 */ /* 0x000fe200078e0210 */
[----:B------:R-:W-:-:S04]  /*1e380*/  SHF.L.U32 R7, R219, 0x1f, RZ ;  /* 0x0000001fdb077819 */ /* 0x000fc800000006ff */
[----:B------:R0:W1:Y:S01]  /*1e390*/  SYNCS.PHASECHK.TRANS64.TRYWAIT P2, [R0+URZ+0x30850], R7 ;  /* 0x03085007000075a7 */ /* 0x000062000804017f */
[----:B------:R-:W-:Y:S05]  /*1e3a0*/  @!P0 BRA `(.L_x_2016) ;  /* 0x0000000000048947 */ /* 0x000fea0003800000 */
[----:B------:R-:W-:Y:S01]  /*1e3b0*/  BPT.TRAP 0x1 ;  /* 0x000000040000795c */ /* 0x000fe20000300000 */
.L_x_2016:
        /* <DEDUP_REMOVED lines=9> */
.L_x_2018:
[----:B------:R-:W-:Y:S05]  /*1e450*/  BSYNC B0 ;  /* 0x0000000000007941 */ /* 0x000fea0003800000 */
.L_x_2017:
[----:B------:R-:W-:Y:S01]  /*1e460*/  IMAD.MOV.U32 R6, RZ, RZ, R5 ;  /* 0x000000ffff067224 */ /* 0x000fe200078e0005 */
[----:B01----:R-:W-:Y:S01]  /*1e470*/  MOV R7, 0x40000040 ;  /* 0x4000004000077802 */ /* 0x003fe20000000f00 */
[----:B------:R-:W2:Y:S01]  /*1e480*/  LDL.LU R16, [R1+0x68] ;  /* 0x0000680001107983 */ /* 0x000ea20000300800 */
[----:B------:R-:W-:Y:S01]  /*1e490*/  WARPGROUP.ARRIVE ;  /* 0x00000000000079c5 */ /* 0x000fe20000000000 */
[----:B------:R-:W-:Y:S01]  /*1e4a0*/  VIADD R22, R22, 0x1 ;  /* 0x0000000116167836 */ /* 0x000fe20000000000 */
[----:B------:R-:W-:Y:S01]  /*1e4b0*/  R2UR UR6, R6 ;  /* 0x00000000060672ca */ /* 0x000fe200000e0000 */
[----:B------:R-:W-:Y:S01]  /*1e4c0*/  VIADD R6, R5, 0x80 ;  /* 0x0000008005067836 */ /* 0x000fe20000000000 */
[----:B------:R-:W-:Y:S01]  /*1e4d0*/  R2UR UR7, R7 ;  /* 0x00000000070772ca */ /* 0x000fe200000e0000 */
[----:B------:R-:W-:Y:S01]  /*1e4e0*/  IMAD.MOV.U32 R7, RZ, RZ, 0x40000040 ;  /* 0x40000040ff077424 */ /* 0x000fe200078e00ff */
[----:B------:R-:W-:Y:S01]  /*1e4f0*/  ISETP.NE.AND P2, PT, R22, 0x2, PT ;  /* 0x000000021600780c */ /* 0x000fe20003f45270 */
[----:B------:R-:W-:Y:S01]  /*1e500*/  @!P1 VIADD R12, R0, 0x30860 ;  /* 0x00030860000c9836 */ /* 0x000fe20000000000 */
[----:B------:R-:W-:-:S02]  /*1e510*/  MOV R0, 0xff800000 ;  /* 0xff80000000007802 */ /* 0x000fc40000000f00 */
[----:B------:R-:W-:Y:S02]  /*1e520*/  SEL R22, R22, RZ, P2 ;  /* 0x000000ff16167207 */ /* 0x000fe40001000000 */
[----:B------:R-:W-:-:S05]  /*1e530*/  @!P1 PRMT R12, RZ, 0x654, R12 ;  /* 0x00000654ff0c9816 */ /* 0x000fca000000000c */
[----:B------:R-:W-:Y:S01]  /*1e540*/  HGMMA.64x256x16.F32 R24, R196, gdesc[UR4].tnspB, R24, gsb0 ;  /* 0x43e00004c4187df0 */ /* 0x000fe20008000818 */
[----:B------:R-:W-:Y:S01]  /*1e550*/  R2UR UR6, R6 ;  /* 0x00000000060672ca */ /* 0x000fe200000e0000 */
[----:B------:R-:W-:Y:S01]  /*1e560*/  VIADD R6, R5, 0x100 ;  /* 0x0000010005067836 */ /* 0x000fe20000000000 */
[----:B------:R-:W-:Y:S01]  /*1e570*/  R2UR UR7, R7 ;  /* 0x00000000070772ca */ /* 0x000fe200000e0000 */
[----:B------:R-:W-:Y:S01]  /*1e580*/  IMAD.MOV.U32 R7, RZ, RZ, 0x40000040 ;  /* 0x40000040ff077424 */ /* 0x000fe200078e00ff */
[----:B------:R-:W-:Y:S02]  /*1e590*/  WARPGROUP.DEPBAR.LE gsb0, 0x0 ;  /* 0x00008000000079c5 */ /* 0x000fe40000010000 */
[----:B------:R-:W-:-:S15]  /*1e5a0*/  WARPGROUP.ARRIVE ;  /* 0x00000000000079c5 */ /* 0x000fde0000000000 */
[----:B------:R-:W-:-:S06]  /*1e5b0*/  NOP ;  /* 0x0000000000007918 */ /* 0x000fcc0000000000 */
[----:B------:R-:W-:Y:S01]  /*1e5c0*/  HGMMA.64x256x16.F32 R24, R192, gdesc[UR4].tnspB, R24, gsb0 ;  /* 0x43e00004c0187df0 */ /* 0x000fe20008000818 */
[----:B------:R-:W-:Y:S02]  /*1e5d0*/  R2UR UR6, R6 ;  /* 0x00000000060672ca */ /* 0x000fe400000e0000 */
[----:B------:R-:W-:Y:S01]  /*1e5e0*/  R2UR UR7, R7 ;  /* 0x00000000070772ca */ /* 0x000fe200000e0000 */
[----:B------:R-:W-:Y:S01]  /*1e5f0*/  IMAD.MOV.U32 R7, RZ, RZ, 0x40000040 ;  /* 0x40000040ff077424 */ /* 0x000fe200078e00ff */
[----:B------:R-:W-:Y:S01]  /*1e600*/  IADD3 R6, R5, 0x180, RZ ;  /* 0x0000018005067810 */ /* 0x000fe20007ffe0ff */
[----:B--2---:R-:W-:Y:S01]  /*1e610*/  VIADD R16, R16, 0x1 ;  /* 0x0000000110107836 */ /* 0x004fe20000000000 */
[----:B------:R-:W0:Y:S04]  /*1e620*/  SHFL.BFLY PT, R5, R228, 0x2, 0x1f ;  /* 0x0c401f00e4057f89 */ /* 0x000e2800000e0000 */
[----:B------:R-:W-:Y:S01]  /*1e630*/  STL [R1+0x68], R16 ;  /* 0x0000681001007387 */ /* 0x000fe20000100800 */
[----:B0-----:R-:W-:Y:S01]  /*1e640*/  FADD.FTZ R5, R5, R228 ;  /* 0x000000e405057221 */ /* 0x001fe20000010000 */
[----:B------:R-:W-:-:S02]  /*1e650*/  WARPGROUP.DEPBAR.LE gsb0, 0x0 ;  /* 0x00008000000079c5 */ /* 0x000fc40000010000 */
[----:B------:R-:W-:-:S13]  /*1e660*/  WARPGROUP.ARRIVE ;  /* 0x00000000000079c5 */ /* 0x000fda0000000000 */
[----:B------:R-:W-:Y:S01]  /*1e670*/  HGMMA.64x256x16.F32 R24, R188, gdesc[UR4].tnspB, R24, gsb0 ;  /* 0x43e00004bc187df0 */ /* 0x000fe20008000818 */
[----:B------:R-:W-:Y:S02]  /*1e680*/  R2UR UR6, R6 ;  /* 0x00000000060672ca */ /* 0x000fe400000e0000 */
[----:B------:R-:W-:Y:S01]  /*1e690*/  R2UR UR7, R7 ;  /* 0x00000000070772ca */ /* 0x000fe200000e0000 */
[----:B------:R-:W0:Y:S02]  /*1e6a0*/  SHFL.BFLY PT, R6, R227, 0x2, 0x1f ;  /* 0x0c401f00e3067f89 */ /* 0x000e2400000e0000 */
[----:B0-----:R-:W-:Y:S02]  /*1e6b0*/  FADD.FTZ R8, R6, R227 ;  /* 0x000000e306087221 */ /* 0x001fe40000010000 */
[----:B------:R-:W0:Y:S04]  /*1e6c0*/  SHFL.BFLY PT, R6, R5, 0x1, 0x1f ;  /* 0x0c201f0005067f89 */ /* 0x000e2800000e0000 */
[----:B------:R-:W1:Y:S01]  /*1e6d0*/  SHFL.BFLY PT, R7, R8, 0x1, 0x1f ;  /* 0x0c201f0008077f89 */ /* 0x000e6200000e0000 */
[----:B0-----:R-:W-:Y:S01]  /*1e6e0*/  FADD.FTZ R13, R5, R6 ;  /* 0x00000006050d7221 */ /* 0x001fe20000010000 */
[----:B------:R-:W-:Y:S01]  /*1e6f0*/  SEL R6, RZ, 0x1, P2 ;  /* 0x00000001ff067807 */ /* 0x000fe20001000000 */
[----:B------:R-:W-:-:S02]  /*1e700*/  IMAD.MOV.U32 R5, RZ, RZ, -0x800000 ;  /* 0xff800000ff057424 */ /* 0x000fc400078e00ff */
[----:B-1----:R-:W-:Y:S01]  /*1e710*/  FADD.FTZ R14, R8, R7 ;  /* 0x00000007080e7221 */ /* 0x002fe20000010000 */
[----:B------:R-:W-:Y:S01]  /*1e720*/  FSETP.NE.FTZ.AND P0, PT, R13, RZ, PT ;  /* 0x000000ff0d00720b */ /* 0x000fe20003f15000 */
[----:B------:R-:W-:Y:S01]  /*1e730*/  IMAD.MOV.U32 R7, RZ, RZ, RZ ;  /* 0x000000ffff077224 */ /* 0x000fe200078e00ff */
[----:B------:R-:W-:Y:S01]  /*1e740*/  LOP3.LUT R219, R219, R6, RZ, 0x3c, !PT ;  /* 0x00000006dbdb7212 */ /* 0x000fe200078e3cff */
[----:B------:R-:W-:Y:S01]  /*1e750*/  IMAD.MOV.U32 R6, RZ, RZ, RZ ;  /* 0x000000ffff067224 */ /* 0x000fe200078e00ff */
[----:B------:R-:W-:-:S09]  /*1e760*/  FSETP.NE.FTZ.AND P3, PT, R14, RZ, PT ;  /* 0x000000ff0e00720b */ /* 0x000fd20003f75000 */
[----:B------:R-:W0:Y:S01]  /*1e770*/  @P0 MUFU.LG2 R9, R13 ;  /* 0x0000000d00090308 */ /* 0x000e220000000c00 */
[----:B------:R-:W-:-:S03]  /*1e780*/  @P0 FMUL.FTZ R8, R2, 0.69314718246459960938 ;  /* 0x3f31721802080820 */ /* 0x000fc60000410000 */
[----:B------:R-:W-:-:S04]  /*1e790*/  @P3 FMUL.FTZ R2, R2, 0.69314718246459960938 ;  /* 0x3f31721802023820 */ /* 0x000fc80000410000 */
[----:B------:R-:W1:Y:S08]  /*1e7a0*/  @P3 MUFU.LG2 R10, R14 ;  /* 0x0000000e000a3308 */ /* 0x000e700000000c00 */
[----:B------:R-:W2:Y:S01]  /*1e7b0*/  @P3 MUFU.RCP R6, R14 ;  /* 0x0000000e00063308 */ /* 0x000ea20000001000 */
[----:B0-----:R-:W-:-:S04]  /*1e7c0*/  @P0 FMUL.FTZ R9, R9, 0.69314718246459960938 ;  /* 0x3f31721809090820 */ /* 0x001fc80000410000 */
[----:B------:R-:W-:-:S03]  /*1e7d0*/  @P0 FFMA.FTZ R0, R8, R3, R9 ;  /* 0x0000000308000223 */ /* 0x000fc60000010009 */
[----:B------:R-:W0:Y:S01]  /*1e7e0*/  @P0 MUFU.RCP R7, R13 ;  /* 0x0000000d00070308 */ /* 0x000e220000001000 */
[----:B-1----:R-:W-:Y:S01]  /*1e7f0*/  @P3 FMUL.FTZ R11, R10, 0.69314718246459960938 ;  /* 0x3f3172180a0b3820 */ /* 0x002fe20000410000 */
[----:B------:R-:W-:-:S03]  /*1e800*/  PLOP3.LUT P0, PT, PT, PT, PT, 0x8, 0x0 ;  /* 0x000000000000781c */ /* 0x000fc60003f0e170 */
[----:B------:R-:W-:Y:S01]  /*1e810*/  @P3 FFMA.FTZ R5, R2, R4, R11 ;  /* 0x0000000402053223 */ /* 0x000fe2000001000b */
[----:B------:R-:W-:Y:S02]  /*1e820*/  WARPGROUP.DEPBAR.LE gsb0, 0x0 ;  /* 0x00008000000079c5 */ /* 0x000fe40000010000 */
[----:B------:R-:W-:-:S06]  /*1e830*/  WARPGROUP.ARRIVE ;  /* 0x00000000000079c5 */ /* 0x000fcc0000000000 */
[----:B------:R-:W-:Y:S03]  /*1e840*/  HGMMA.64x256x16.F32 R24, R184, gdesc[UR4].tnspB, R24, gsb0 ;  /* 0x43e00004b8187df0 */ /* 0x000fe60008000818 */
[----:B------:R-:W-:Y:S02]  /*1e850*/  WARPGROUP.DEPBAR.LE gsb0, 0x0 ;  /* 0x00008000000079c5 */ /* 0x000fe40000010000 */
[-C--:B--2---:R-:W-:Y:S01]  /*1e860*/  FMUL.FTZ R10, R43, R6.reuse ;  /* 0x000000062b0a7220 */ /* 0x084fe20000410000 */
[-C--:B------:R-:W-:Y:S01]  /*1e870*/  FMUL.FTZ R8, R51, R6.reuse ;  /* 0x0000000633087220 */ /* 0x080fe20000410000 */
[----:B------:R1:W-:Y:S01]  /*1e880*/  @!P1 SYNCS.ARRIVE.TRANS64.RED.A1T0 RZ, [R12+URZ], RZ ;  /* 0x000000ff0cff99a7 */ /* 0x0003e2000810043f */
        /* <DEDUP_REMOVED lines=126> */
.L_x_1853:
        /* <DEDUP_REMOVED lines=10> */
[----:B------:R-:W3:Y:S01]  /*1f110*/  LDL R170, [R1+0x64] ;  /* 0x0000640001aa7983 */ /* 0x000ee20000100800 */
[----:B------:R-:W4:Y:S01]  /*1f120*/  S2R R21, SR_SWINHI ;  /* 0x0000000000157919 */ /* 0x000f220000002f00 */
[----:B------:R-:W-:Y:S01]  /*1f130*/  F2FP.F16.F32.PACK_AB R24, R25, R24 ;  /* 0x000000181918723e */ /* 0x000fe200000000ff */
[----:B------:R-:W-:Y:S01]  /*1f140*/  ULDC.64 UR4, c[0x0][0xc00] ;  /* 0x0003000000047ab9 */ /* 0x000fe20000000a00 */
[----:B------:R-:W-:Y:S02]  /*1f150*/  MOV R6, R16 ;  /* 0x0000001000067202 */ /* 0x000fe40000000f00 */
[----:B----4-:R-:W-:-:S02]  /*1f160*/  MOV R7, R21 ;  /* 0x0000001500077202 */ /* 0x010fc40000000f00 */
        /* <DEDUP_REMOVED lines=36> */
[----:B------:R-:W-:Y:S01]  /*1f3b0*/  F2FP.F16.F32.PACK_AB R147, R151, R150 ;  /* 0x000000969793723e */ /* 0x000fe200000000ff */
[----:B------:R-:W-:Y:S02]  /*1f3c0*/  IMAD.MOV.U32 R2, RZ, RZ, RZ ;  /* 0x000000ffff027224 */ /* 0x000fe400078e00ff */
[----:B--2---:R-:W-:-:S03]  /*1f3d0*/  IMAD.WIDE R126, R20, 0x2, R6 ;  /* 0x00000002147e7825 */ /* 0x004fc600078e0206 */
[----:B------:R-:W-:-:S04]  /*1f3e0*/  IADD3 R21, P0, R126, 0x40, RZ ;  /* 0x000000407e157810 */ /* 0x000fc80007f1e0ff */
[----:B------:R-:W-:-:S04]  /*1f3f0*/  LOP3.LUT R20, R21, 0x380, RZ, 0xc0, !PT ;  /* 0x0000038015147812 */ /* 0x000fc800078ec0ff */
[----:B------:R-:W-:Y:S02]  /*1f400*/  SHF.R.U64 R20, R20, 0x3, RZ ;  /* 0x0000000314147819 */ /* 0x000fe400000012ff */
[----:B------:R-:W-:Y:S02]  /*1f410*/  IADD3 R123, P1, R126, 0x20, RZ ;  /* 0x000000207e7b7810 */ /* 0x000fe40007f3e0ff */
[----:B------:R-:W-:Y:S01]  /*1f420*/  LOP3.LUT R20, R20, R21, RZ, 0x3c, !PT ;  /* 0x0000001514147212 */ /* 0x000fe200078e3cff */
[----:B------:R-:W-:Y:S01]  /*1f430*/  IMAD.X R21, RZ, RZ, R127, P0 ;  /* 0x000000ffff157224 */ /* 0x000fe200000e067f */
[C---:B------:R-:W-:Y:S02]  /*1f440*/  IADD3 R119, P4, R126.reuse, 0x60, RZ ;  /* 0x000000607e777810 */ /* 0x040fe40007f9e0ff */
[----:B------:R-:W-:Y:S02]  /*1f450*/  IADD3 R39, P0, R126, 0x8020, RZ ;  /* 0x000080207e277810 */ /* 0x000fe40007f1e0ff */
[----:B------:R-:W-:-:S02]  /*1f460*/  LOP3.LUT R122, R123, 0x380, RZ, 0xc0, !PT ;  /* 0x000003807b7a7812 */ /* 0x000fc400078ec0ff */
[----:B------:R-:W-:Y:S02]  /*1f470*/  LOP3.LUT R27, R126, 0x380, RZ, 0xc0, !PT ;  /* 0x000003807e1b7812 */ /* 0x000fe400078ec0ff */
[----:B------:R-:W-:Y:S02]  /*1f480*/  LOP3.LUT R118, R119, 0x380, RZ, 0xc0, !PT ;  /* 0x0000038077767812 */ /* 0x000fe400078ec0ff */
[----:B------:R-:W-:Y:S02]  /*1f490*/  LOP3.LUT R38, R39, 0x380, RZ, 0xc0, !PT ;  /* 0x0000038027267812 */ /* 0x000fe400078ec0ff */
[----:B------:R-:W-:Y:S02]  /*1f4a0*/  SHF.R.U64 R122, R122, 0x3, RZ ;  /* 0x000000037a7a7819 */ /* 0x000fe400000012ff */
[----:B------:R-:W-:Y:S02]  /*1f4b0*/  SHF.R.U64 R27, R27, 0x3, RZ ;  /* 0x000000031b1b7819 */ /* 0x000fe400000012ff */
[----:B------:R-:W-:-:S02]  /*1f4c0*/  SHF.R.U64 R118, R118, 0x3, RZ ;  /* 0x0000000376767819 */ /* 0x000fc400000012ff */
[----:B------:R-:W-:Y:S02]  /*1f4d0*/  SHF.R.U64 R38, R38, 0x3, RZ ;  /* 0x0000000326267819 */ /* 0x000fe400000012ff */
[----:B------:R-:W-:Y:S02]  /*1f4e0*/  LOP3.LUT R122, R122, R123, RZ, 0x3c, !PT ;  /* 0x0000007b7a7a7212 */ /* 0x000fe400078e3cff */
[C---:B------:R-:W-:Y:S02]  /*1f4f0*/  IADD3 R111, P5, R126.reuse, 0x4040, RZ ;  /* 0x000040407e6f7810 */ /* 0x040fe40007fbe0ff */
[----:B------:R-:W-:Y:S02]  /*1f500*/  IADD3 R107, P2, R126, 0x4060, RZ ;  /* 0x000040607e6b7810 */ /* 0x000fe40007f5e0ff */
[----:B------:R-:W-:Y:S01]  /*1f510*/  LOP3.LUT R26, R27, R126, RZ, 0x3c, !PT ;  /* 0x0000007e1b1a7212 */ /* 0x000fe200078e3cff */
[--C-:B------:R-:W-:Y:S01]  /*1f520*/  IMAD.MOV.U32 R27, RZ, RZ, R127.reuse ;  /* 0x000000ffff1b7224 */ /* 0x100fe200078e007f */
[----:B------:R-:W-:Y:S01]  /*1f530*/  LOP3.LUT R118, R118, R119, RZ, 0x3c, !PT ;  /* 0x0000007776767212 */ /* 0x000fe200078e3cff */
[----:B------:R-:W-:Y:S01]  /*1f540*/  IMAD.X R119, RZ, RZ, R127, P4 ;  /* 0x000000ffff777224 */ /* 0x000fe200020e067f */
[----:B------:R-:W-:-:S02]  /*1f550*/  IADD3.X R123, RZ, R127, RZ, P1, !PT ;  /* 0x0000007fff7b7210 */ /* 0x000fc40000ffe4ff */
[----:B------:R-:W-:Y:S02]  /*1f560*/  IADD3 R103, P1, R126, 0x8000, RZ ;  /* 0x000080007e677810 */ /* 0x000fe40007f3e0ff */
[----:B------:R-:W-:Y:S02]  /*1f570*/  LOP3.LUT R38, R38, R39, RZ, 0x3c, !PT ;  /* 0x0000002726267212 */ /* 0x000fe400078e3cff */
[C---:B------:R-:W-:Y:S02]  /*1f580*/  IADD3 R115, P3, R126.reuse, 0x4000, RZ ;  /* 0x000040007e737810 */ /* 0x040fe40007f7e0ff */
[C---:B------:R-:W-:Y:S02]  /*1f590*/  IADD3 R39, P4, R126.reuse, 0x8040, RZ ;  /* 0x000080407e277810 */ /* 0x040fe40007f9e0ff */
[----:B------:R-:W-:Y:S02]  /*1f5a0*/  IADD3 R31, P6, R126, 0x4020, RZ ;  /* 0x000040207e1f7810 */ /* 0x000fe40007fde0ff */
[----:B------:R-:W-:-:S02]  /*1f5b0*/  LOP3.LUT R110, R111, 0x380, RZ, 0xc0, !PT ;  /* 0x000003806f6e7812 */ /* 0x000fc400078ec0ff */
[----:B------:R-:W-:Y:S02]  /*1f5c0*/  LOP3.LUT R106, R107, 0x380, RZ, 0xc0, !PT ;  /* 0x000003806b6a7812 */ /* 0x000fe400078ec0ff */
[----:B------:R-:W-:Y:S02]  /*1f5d0*/  LOP3.LUT R102, R103, 0x380, RZ, 0xc0, !PT ;  /* 0x0000038067667812 */ /* 0x000fe400078ec0ff */
[----:B-----5:R-:W-:Y:S02]  /*1f5e0*/  MOV R23, R26 ;  /* 0x0000001a00177202 */ /* 0x020fe40000000f00 */
[----:B------:R-:W-:Y:S02]  /*1f5f0*/  LOP3.LUT R114, R115, 0x380, RZ, 0xc0, !PT ;  /* 0x0000038073727812 */ /* 0x000fe400078ec0ff */
[----:B------:R-:W-:Y:S02]  /*1f600*/  LOP3.LUT R27, R39, 0x380, RZ, 0xc0, !PT ;  /* 0x00000380271b7812 */ /* 0x000fe400078ec0ff */
[----:B------:R-:W-:-:S02]  /*1f610*/  LOP3.LUT R30, R31, 0x380, RZ, 0xc0, !PT ;  /* 0x000003801f1e7812 */ /* 0x000fc400078ec0ff */
[----:B------:R-:W-:Y:S02]  /*1f620*/  SHF.R.U64 R110, R110, 0x3, RZ ;  /* 0x000000036e6e7819 */ /* 0x000fe400000012ff */
[----:B------:R-:W-:Y:S02]  /*1f630*/  SHF.R.U64 R106, R106, 0x3, RZ ;  /* 0x000000036a6a7819 */ /* 0x000fe400000012ff */
[----:B------:R-:W-:Y:S02]  /*1f640*/  SHF.R.U64 R102, R102, 0x3, RZ ;  /* 0x0000000366667819 */ /* 0x000fe400000012ff */
[----:B------:R-:W-:Y:S02]  /*1f650*/  F2FP.F16.F32.PACK_AB R26, R29, R28 ;  /* 0x0000001c1d1a723e */ /* 0x000fe400000000ff */
[----:B------:R-:W-:Y:S02]  /*1f660*/  SHF.R.U64 R114, R114, 0x3, RZ ;  /* 0x0000000372727819 */ /* 0x000fe400000012ff */
[----:B------:R-:W-:-:S02]  /*1f670*/  SHF.R.U64 R28, R27, 0x3, RZ ;  /* 0x000000031b1c7819 */ /* 0x000fc400000012ff */
[----:B------:R-:W-:Y:S02]  /*1f680*/  SHF.R.U64 R30, R30, 0x3, RZ ;  /* 0x000000031e1e7819 */ /* 0x000fe400000012ff */
[----:B------:R-:W-:Y:S01]  /*1f690*/  LOP3.LUT R110, R110, R111, RZ, 0x3c, !PT ;  /* 0x0000006f6e6e7212 */ /* 0x000fe200078e3cff */
[--C-:B------:R-:W-:Y:S01]  /*1f6a0*/  IMAD.X R111, RZ, RZ, R127.reuse, P5 ;  /* 0x000000ffff6f7224 */ /* 0x100fe200028e067f */
[----:B------:R-:W-:Y:S01]  /*1f6b0*/  LOP3.LUT R106, R106, R107, RZ, 0x3c, !PT ;  /* 0x0000006b6a6a7212 */ /* 0x000fe200078e3cff */
[--C-:B------:R-:W-:Y:S01]  /*1f6c0*/  IMAD.X R107, RZ, RZ, R127.reuse, P2 ;  /* 0x000000ffff6b7224 */ /* 0x100fe200010e067f */
[----:B------:R-:W-:Y:S01]  /*1f6d0*/  F2FP.F16.F32.PACK_AB R27, R120, R112 ;  /* 0x00000070781b723e */ /* 0x000fe200000000ff */
[----:B------:R-:W-:Y:S01]  /*1f6e0*/  BAR.SYNC.DEFER_BLOCKING 0x1, 0x100 ;  /* 0x0044000000007b1d */ /* 0x000fe20000010000 */
[----:B------:R-:W-:Y:S01]  /*1f6f0*/  LOP3.LUT R102, R102, R103, RZ, 0x3c, !PT ;  /* 0x0000006766667212 */ /* 0x000fe200078e3cff */
[----:B------:R-:W-:Y:S01]  /*1f700*/  IMAD.X R103, RZ, RZ, R127, P1 ;  /* 0x000000ffff677224 */ /* 0x000fe200008e067f */
[----:B-1----:R-:W-:-:S02]  /*1f710*/  IADD3 R60, P5, R126, 0xc020, RZ ;  /* 0x0000c0207e3c7810 */ /* 0x002fc40007fbe0ff */
[----:B------:R-:W-:Y:S02]  /*1f720*/  IADD3 R169, P2, R126, 0xc040, RZ ;  /* 0x0000c0407ea97810 */ /* 0x000fe40007f5e0ff */
[----:B------:R-:W-:Y:S01]  /*1f730*/  LOP3.LUT R114, R114, R115, RZ, 0x3c, !PT ;  /* 0x0000007372727212 */ /* 0x000fe200078e3cff */
[----:B------:R-:W-:Y:S01]  /*1f740*/  IMAD.X R115, RZ, RZ, R127, P3 ;  /* 0x000000ffff737224 */ /* 0x000fe200018e067f */
[----:B------:R-:W-:Y:S02]  /*1f750*/  LOP3.LUT R30, R30, R31, RZ, 0x3c, !PT ;  /* 0x0000001f1e1e7212 */ /* 0x000fe400078e3cff */
[C---:B------:R-:W-:Y:S02]  /*1f760*/  IADD3 R171, P1, R126.reuse, 0xc060, RZ ;  /* 0x0000c0607eab7810 */ /* 0x040fe40007f3e0ff */
[----:B------:R-:W-:Y:S02]  /*1f770*/  IADD3 R135, P3, R126, 0x8060, RZ ;  /* 0x000080607e877810 */ /* 0x000fe40007f7e0ff */
[----:B------:R-:W-:-:S02]  /*1f780*/  IADD3.X R31, RZ, R127, RZ, P6, !PT ;  /* 0x0000007fff1f7210 */ /* 0x000fc400037fe4ff */
[----:B------:R-:W-:Y:S02]  /*1f790*/  IADD3 R131, P6, R126, 0xc000, RZ ;  /* 0x0000c0007e837810 */ /* 0x000fe40007fde0ff */
[----:B------:R-:W-:Y:S01]  /*1f7a0*/  LOP3.LUT R28, R28, R39, RZ, 0x3c, !PT ;  /* 0x000000271c1c7212 */ /* 0x000fe200078e3cff */
[----:B------:R-:W-:Y:S01]  /*1f7b0*/  IMAD.X R39, RZ, RZ, R127, P0 ;  /* 0x000000ffff277224 */ /* 0x000fe200000e067f */
[----:B------:R-:W-:Y:S01]  /*1f7c0*/  LOP3.LUT R112, R171, 0x380, RZ, 0xc0, !PT ;  /* 0x00000380ab707812 */ /* 0x000fe200078ec0ff */
[----:B------:R1:W-:Y:S01]  /*1f7d0*/  STSM.16.M88.4 [R23], R24 ;  /* 0x0000001817007844 */ /* 0x0003e20000000200 */
[----:B------:R-:W-:Y:S02]  /*1f7e0*/  LOP3.LUT R134, R135, 0x380, RZ, 0xc0, !PT ;  /* 0x0000038087867812 */ /* 0x000fe400078ec0ff */
[----:B------:R-:W-:Y:S02]  /*1f7f0*/  ISETP.NE.U32.AND P0, PT, RZ, UR4, PT ;  /* 0x00000004ff007c0c */ /* 0x000fe4000bf05070 */
[----:B------:R-:W-:-:S02]  /*1f800*/  LOP3.LUT R130, R131, 0x380, RZ, 0xc0, !PT ;  /* 0x0000038083827812 */ /* 0x000fc400078ec0ff */
[----:B------:R-:W-:Y:S02]  /*1f810*/  SHF.R.U64 R112, R112, 0x3, RZ ;  /* 0x0000000370707819 */ /* 0x000fe400000012ff */
[----:B------:R-:W-:Y:S02]  /*1f820*/  SHF.R.U64 R134, R134, 0x3, RZ ;  /* 0x0000000386867819 */ /* 0x000fe400000012ff */
[----:B-1----:R-:W-:Y:S02]  /*1f830*/  LOP3.LUT R23, R60, 0x380, RZ, 0xc0, !PT ;  /* 0x000003803c177812 */ /* 0x002fe400078ec0ff */
[----:B------:R-:W-:Y:S02]  /*1f840*/  LOP3.LUT R26, R169, 0x380, RZ, 0xc0, !PT ;  /* 0x00000380a91a7812 */ /* 0x000fe400078ec0ff */
[----:B------:R-:W-:Y:S02]  /*1f850*/  SHF.R.U64 R23, R23, 0x3, RZ ;  /* 0x0000000317177819 */ /* 0x000fe400000012ff */
[----:B------:R-:W-:Y:S01]  /*1f860*/  SHF.R.U64 R26, R26, 0x3, RZ ;  /* 0x000000031a1a7819 */ /* 0x000fe200000012ff */
[--C-:B------:R-:W-:Y:S01]  /*1f870*/  IMAD.X R25, RZ, RZ, R127.reuse, P5 ;  /* 0x000000ffff197224 */ /* 0x100fe200028e067f */
[----:B------:R-:W-:Y:S01]  /*1f880*/  MOV R122, R122 ;  /* 0x0000007a007a7202 */ /* 0x000fe20000000f00 */
[----:B------:R-:W-:Y:S01]  /*1f890*/  IMAD.X R27, RZ, RZ, R127, P2 ;  /* 0x000000ffff1b7224 */ /* 0x000fe200010e067f */
[----:B------:R-:W-:Y:S01]  /*1f8a0*/  ISETP.NE.AND.EX P0, PT, RZ, UR5, PT, P0 ;  /* 0x00000005ff007c0c */ /* 0x000fe2000bf05300 */
[----:B------:R-:W-:Y:S01]  /*1f8b0*/  ULDC.64 UR4, c[0x0][0xc08] ;  /* 0x0003020000047ab9 */ /* 0x000fe20000000a00 */
[----:B------:R-:W-:-:S02]  /*1f8c0*/  SHF.R.U64 R130, R130, 0x3, RZ ;  /* 0x0000000382827819 */ /* 0x000fc400000012ff */
[----:B------:R-:W-:Y:S02]  /*1f8d0*/  LOP3.LUT R24, R23, R60, RZ, 0x3c, !PT ;  /* 0x0000003c17187212 */ /* 0x000fe400078e3cff */
[----:B------:R-:W-:Y:S02]  /*1f8e0*/  LOP3.LUT R26, R26, R169, RZ, 0x3c, !PT ;  /* 0x000000a91a1a7212 */ /* 0x000fe400078e3cff */
[----:B------:R-:W-:Y:S02]  /*1f8f0*/  MOV R116, R20 ;  /* 0x0000001400747202 */ /* 0x000fe40000000f00 */
[----:B------:R-:W-:Y:S02]  /*1f900*/  IADD3.X R29, RZ, R127, RZ, P4, !PT ;  /* 0x0000007fff1d7210 */ /* 0x000fe400027fe4ff */
[----:B------:R-:W-:Y:S02]  /*1f910*/  MOV R118, R118 ;  /* 0x0000007600767202 */ /* 0x000fe40000000f00 */
[----:B------:R-:W-:-:S02]  /*1f920*/  LOP3.LUT R126, R112, R171, RZ, 0x3c, !PT ;  /* 0x000000ab707e7212 */ /* 0x000fc400078e3cff */
[----:B------:R-:W-:Y:S02]  /*1f930*/  MOV R114, R114 ;  /* 0x0000007200727202 */ /* 0x000fe40000000f00 */
[----:B------:R-:W-:Y:S01]  /*1f940*/  ISETP.NE.U32.AND P2, PT, RZ, UR4, PT ;  /* 0x00000004ff007c0c */ /* 0x000fe2000bf45070 */
[----:B------:R1:W-:Y:S01]  /*1f950*/  STSM.16.M88.4 [R122], R32 ;  /* 0x000000207a007844 */ /* 0x0003e20000000200 */
[----:B------:R-:W-:Y:S01]  /*1f960*/  LOP3.LUT R134, R134, R135, RZ, 0x3c, !PT ;  /* 0x0000008786867212 */ /* 0x000fe200078e3cff */
[--C-:B------:R-:W-:Y:S01]  /*1f970*/  IMAD.X R135, RZ, RZ, R127.reuse, P3 ;  /* 0x000000ffff877224 */ /* 0x100fe200018e067f */
[----:B------:R-:W-:Y:S01]  /*1f980*/  MOV R112, R30 ;  /* 0x0000001e00707202 */ /* 0x000fe20000000f00 */
[----:B------:R-:W-:Y:S01]  /*1f990*/  STSM.16.M88.4 [R116], R40 ;  /* 0x0000002874007844 */ /* 0x000fe20000000200 */
[----:B------:R-:W-:Y:S01]  /*1f9a0*/  LOP3.LUT R130, R130, R131, RZ, 0x3c, !PT ;  /* 0x0000008382827212 */ /* 0x000fe200078e3cff */
[----:B------:R-:W-:Y:S01]  /*1f9b0*/  IMAD.X R131, RZ, RZ, R127, P6 ;  /* 0x000000ffff837224 */ /* 0x000fe200030e067f */
[----:B------:R-:W-:-:S02]  /*1f9c0*/  MOV R110, R110 ;  /* 0x0000006e006e7202 */ /* 0x000fc40000000f00 */
[----:B------:R-:W-:Y:S02]  /*1f9d0*/  MOV R20, R24 ;  /* 0x0000001800147202 */ /* 0x000fe40000000f00 */
[----:B------:R-:W-:Y:S01]  /*1f9e0*/  MOV R21, R26 ;  /* 0x0000001a00157202 */ /* 0x000fe20000000f00 */
[----:B------:R-:W-:Y:S01]  /*1f9f0*/  STSM.16.M88.4 [R118], R48 ;  /* 0x0000003076007844 */ /* 0x000fe20000000200 */
[----:B------:R-:W-:Y:S02]  /*1fa00*/  MOV R106, R106 ;  /* 0x0000006a006a7202 */ /* 0x000fe40000000f00 */
        /* <DEDUP_REMOVED lines=10> */
[----:B------:R-:W-:Y:S02]  /*1fab0*/  F2FP.F16.F32.PACK_AB R31, R95, R94 ;  /* 0x0000005e5f1f723e */ /* 0x000fe400000000ff */
[----:B------:R-:W-:Y:S01]  /*1fac0*/  ISETP.NE.AND.EX P2, PT, RZ, UR5, PT, P2 ;  /* 0x00000005ff007c0c */ /* 0x000fe2000bf45320 */
[----:B------:R2:W-:Y:S01]  /*1fad0*/  STSM.16.M88.4 [R112], R8 ;  /* 0x0000000870007844 */ /* 0x0005e20000000200 */
[----:B------:R-:W-:Y:S02]  /*1fae0*/  MOV R23, R38 ;  /* 0x0000002600177202 */ /* 0x000fe40000000f00 */
[----:B-1----:R-:W-:Y:S02]  /*1faf0*/  F2FP.F16.F32.PACK_AB R32, R97, R161 ;  /* 0x000000a16120723e */ /* 0x002fe400000000ff */
[----:B------:R-:W-:Y:S02]  /*1fb00*/  F2FP.F16.F32.PACK_AB R33, R99, R98 ;  /* 0x000000626321723e */ /* 0x000fe400000000ff */
[----:B------:R-:W-:-:S02]  /*1fb10*/  F2FP.F16.F32.PACK_AB R34, R101, R162 ;  /* 0x000000a26522723e */ /* 0x000fc400000000ff */
[----:B------:R-:W-:Y:S01]  /*1fb20*/  F2FP.F16.F32.PACK_AB R35, R54, R46 ;  /* 0x0000002e3623723e */ /* 0x000fe200000000ff */
[----:B------:R1:W-:Y:S01]  /*1fb30*/  STSM.16.M88.4 [R110], R12 ;  /* 0x0000000c6e007844 */ /* 0x0003e20000000200 */
[----:B------:R-:W-:Y:S02]  /*1fb40*/  F2FP.F16.F32.PACK_AB R38, R109, R164 ;  /* 0x000000a46d26723e */ /* 0x000fe400000000ff */
[----:B------:R-:W-:Y:S01]  /*1fb50*/  F2FP.F16.F32.PACK_AB R39, R71, R68 ;  /* 0x000000444727723e */ /* 0x000fe200000000ff */
[----:B------:R4:W-:Y:S01]  /*1fb60*/  STSM.16.M88.4 [R106], R24 ;  /* 0x000000186a007844 */ /* 0x0009e20000000200 */
[----:B------:R-:W-:Y:S02]  /*1fb70*/  MOV R134, R134 ;  /* 0x0000008600867202 */ /* 0x000fe40000000f00 */
[----:B--2---:R-:W-:Y:S02]  /*1fb80*/  F2FP.F16.F32.PACK_AB R8, R113, R165 ;  /* 0x000000a57108723e */ /* 0x004fe400000000ff */
[----:B------:R-:W-:-:S02]  /*1fb90*/  F2FP.F16.F32.PACK_AB R9, R75, R72 ;  /* 0x000000484b09723e */ /* 0x000fc400000000ff */
[----:B------:R-:W-:Y:S02]  /*1fba0*/  F2FP.F16.F32.PACK_AB R10, R117, R166 ;  /* 0x000000a6750a723e */ /* 0x000fe400000000ff */
[----:B------:R-:W-:Y:S01]  /*1fbb0*/  F2FP.F16.F32.PACK_AB R11, R79, R76 ;  /* 0x0000004c4f0b723e */ /* 0x000fe200000000ff */
[----:B------:R-:W-:Y:S01]  /*1fbc0*/  STSM.16.M88.4 [R102], R28 ;  /* 0x0000001c66007844 */ /* 0x000fe20000000200 */
[----:B------:R-:W-:Y:S02]  /*1fbd0*/  MOV R130, R130 ;  /* 0x0000008200827202 */ /* 0x000fe40000000f00 */
[----:B-1----:R-:W-:Y:S02]  /*1fbe0*/  F2FP.F16.F32.PACK_AB R12, R121, R167 ;  /* 0x000000a7790c723e */ /* 0x002fe400000000ff */
[----:B------:R-:W-:Y:S02]  /*1fbf0*/  F2FP.F16.F32.PACK_AB R13, R84, R80 ;  /* 0x00000050540d723e */ /* 0x000fe400000000ff */
[----:B------:R-:W-:-:S02]  /*1fc00*/  F2FP.F16.F32.PACK_AB R14, R125, R168 ;  /* 0x000000a87d0e723e */ /* 0x000fc400000000ff */
[----:B------:R-:W-:Y:S01]  /*1fc10*/  F2FP.F16.F32.PACK_AB R15, R92, R88 ;  /* 0x000000585c0f723e */ /* 0x000fe200000000ff */
[----:B------:R1:W-:Y:S01]  /*1fc20*/  STSM.16.M88.4 [R23], R32 ;  /* 0x0000002017007844 */ /* 0x0003e20000000200 */
[----:B------:R-:W-:Y:S01]  /*1fc30*/  IADD3.X R127, RZ, R127, RZ, P1, !PT ;  /* 0x0000007fff7f7210 */ /* 0x000fe20000ffe4ff */
[----:B----4-:R-:W3:Y:S02]  /*1fc40*/  LDC.64 R24, c[0x0][0xc00] ;  /* 0x00030000ff187b82 */ /* 0x010ee40000000a00 */
[----:B------:R-:W-:Y:S01]  /*1fc50*/  STSM.16.M88.4 [R60], R36 ;  /* 0x000000243c007844 */ /* 0x000fe20000000200 */
[----:B------:R-:W-:-:S03]  /*1fc60*/  F2FP.F16.F32.PACK_AB R131, R108, R104 ;  /* 0x000000686c83723e */ /* 0x000fc600000000ff */
[----:B------:R2:W-:Y:S01]  /*1fc70*/  STSM.16.M88.4 [R134], R8 ;  /* 0x0000000886007844 */ /* 0x0005e20000000200 */
[----:B------:R-:W-:-:S03]  /*1fc80*/  MOV R126, R126 ;  /* 0x0000007e007e7202 */ /* 0x000fc60000000f00 */
[----:B------:R4:W-:Y:S01]  /*1fc90*/  STSM.16.M88.4 [R130], R12 ;  /* 0x0000000c82007844 */ /* 0x0009e20000000200 */
[----:B------:R-:W-:Y:S01]  /*1fca0*/  ULDC UR4, c[0x0][0xa88] ;  /* 0x0002a20000047ab9 */ /* 0x000fe20000000800 */
[----:B-1----:R-:W1:Y:S08]  /*1fcb0*/  LDC R23, c[0x0][0xbe8] ;  /* 0x0002fa00ff177b82 */ /* 0x002e700000000800 */
[----:B--2---:R-:W2:Y:S01]  /*1fcc0*/  @P2 LDC.64 R8, c[0x0][0xc08] ;  /* 0x00030200ff082b82 */ /* 0x004ea20000000a00 */
[----:B----4-:R-:W-:-:S05]  /*1fcd0*/  F2FP.F16.F32.PACK_AB R130, R133, R132 ;  /* 0x000000848582723e */ /* 0x010fca00000000ff */
[----:B------:R4:W-:Y:S04]  /*1fce0*/  STSM.16.M88.4 [R20], R128 ;  /* 0x0000008014007844 */ /* 0x0009e80000000200 */
[----:B------:R4:W-:Y:S04]  /*1fcf0*/  STSM.16.M88.4 [R21], R136 ;  /* 0x0000008815007844 */ /* 0x0009e80000000200 */
[----:B------:R4:W-:Y:S01]  /*1fd00*/  STSM.16.M88.4 [R126], R144 ;  /* 0x000000907e007844 */ /* 0x0009e20000000200 */
[----:B------:R-:W-:Y:S02]  /*1fd10*/  IMAD.U32 R80, RZ, RZ, UR4 ;  /* 0x00000004ff507e24 */ /* 0x000fe4000f8e00ff */
[C---:B---3--:R-:W-:Y:S01]  /*1fd20*/  IMAD.WIDE R24, R170.reuse, 0x4, R24 ;  /* 0x00000004aa187825 */ /* 0x048fe200078e0218 */
[----:B------:R-:W-:Y:S03]  /*1fd30*/  BAR.SYNC.DEFER_BLOCKING 0x1, 0x100 ;  /* 0x0044000000007b1d */ /* 0x000fe60000010000 */
[----:B--2---:R-:W-:-:S03]  /*1fd40*/  @P2 IMAD.WIDE R8, R170, 0x4, R8 ;  /* 0x00000004aa082825 */ /* 0x004fc600078e0208 */
[----:B------:R4:W5:Y:S04]  /*1fd50*/  @P0 LDG.E R2, desc[UR60][R24.64] ;  /* 0x0000003c18020981 */ /* 0x000968000c1e1900 */
[----:B------:R4:W5:Y:S01]  /*1fd60*/  @P2 LDG.E R80, desc[UR60][R8.64] ;  /* 0x0000003c08502981 */ /* 0x000962000c1e1900 */
[----:B-1----:R-:W-:-:S13]  /*1fd70*/  ISETP.NE.AND P1, PT, R23, 0x1, PT ;  /* 0x000000011700780c */ /* 0x002fda0003f25270 */
[----:B------:R-:W1:Y:S08]  /*1fd80*/  @P1 LDC R4, c[0x0][0xbec] ;  /* 0x0002fb00ff041b82 */ /* 0x000e700000000800 */
[----:B------:R-:W2:Y:S01]  /*1fd90*/  @P1 LDC R13, c[0x0][0xbf0] ;  /* 0x0002fc00ff0d1b82 */ /* 0x000ea20000000800 */
[----:B----4-:R-:W-:Y:S05]  /*1fda0*/  @P2 BRA `(.L_x_2022) ;  /* 0x0000000000102947 */ /* 0x010fea0003800000 */
[----:B------:R-:W-:Y:S05]  /*1fdb0*/  @!P0 BRA `(.L_x_2022) ;  /* 0x00000000000c8947 */ /* 0x000fea0003800000 */
[----:B------:R-:W3:Y:S04]  /*1fdc0*/  LDG.E R3, desc[UR60][R24.64] ;  /* 0x0000003c18037981 */ /* 0x000ee8000c1e1900 */
[----:B-----5:R-:W3:Y:S02]  /*1fdd0*/  LDG.E R80, desc[UR60][R24.64+0x4] ;  /* 0x0000043c18507981 */ /* 0x020ee4000c1e1900 */
[----:B---3--:R-:W-:-:S07]  /*1fde0*/  IMAD.IADD R80, R80, 0x1, -R3 ;  /* 0x0000000150507824 */ /* 0x008fce00078e0a03 */
.L_x_2022:
[----:B------:R-:W3:Y:S01]  /*1fdf0*/  LDL R3, [R1+0x4c] ;  /* 0x00004c0001037983 */ /* 0x000ee20000100800 */
[----:B------:R-:W-:-:S03]  /*1fe00*/  ULDC.64 UR4, c[0x0][0xb90] ;  /* 0x0002e40000047ab9 */ /* 0x000fc60000000a00 */
[----:B------:R-:W4:Y:S01]  /*1fe10*/  LDL R82, [R1+0x58] ;  /* 0x0000580001527983 */ /* 0x000f220000100800 */
[----:B------:R-:W-:Y:S01]  /*1fe20*/  IMAD.SHL.U32 R10, R218, 0x40, RZ ;  /* 0x00000040da0a7824 */ /* 0x000fe200078e00ff */
[----:B------:R-:W-:Y:S02]  /*1fe30*/  SHF.R.S32.HI R20, RZ, 0x1f, R170 ;  /* 0x0000001fff147819 */ /* 0x000fe400000114aa */
[----:B------:R-:W-:Y:S01]  /*1fe40*/  SEL R21, R170, RZ, !P0 ;  /* 0x000000ffaa157207 */ /* 0x000fe20004000000 */
[----:B------:R-:W2:Y:S01]  /*1fe50*/  LDL.LU R86, [R1+0x60] ;  /* 0x0000600001567983 */ /* 0x000ea20000300800 */
[----:B-----5:R-:W-:Y:S01]  /*1fe60*/  IMAD R80, R80, R23, RZ ;  /* 0x0000001750507224 */ /* 0x020fe200078e02ff */
[----:B------:R-:W0:Y:S02]  /*1fe70*/  @P1 LDC R83, c[0x0][0xbec] ;  /* 0x0002fb00ff531b82 */ /* 0x000e240000000800 */
[----:B------:R-:W3:Y:S01]  /*1fe80*/  LDL.LU R84, [R1+0x34] ;  /* 0x0000340001547983 */ /* 0x000ee20000300800 */
[----:B------:R-:W-:-:S03]  /*1fe90*/  SEL R20, R20, RZ, !P0 ;  /* 0x000000ff14147207 */ /* 0x000fc60004000000 */
[----:B------:R-:W4:Y:S02]  /*1fea0*/  LDL R26, [R1+0xac] ;  /* 0x0000ac00011a7983 */ /* 0x000f240000100800 */
[----:B------:R-:W0:Y:S02]  /*1feb0*/  @P1 LDC R85, c[0x0][0xbf0] ;  /* 0x0002fc00ff551b82 */ /* 0x000e240000000800 */
[----:B------:R-:W4:Y:S04]  /*1fec0*/  LDL R14, [R1+0x88] ;  /* 0x00008800010e7983 */ /* 0x000f280000100800 */
[----:B------:R0:W5:Y:S04]  /*1fed0*/  LDL R89, [R1+0x2c] ;  /* 0x00002c0001597983 */ /* 0x0001680000100800 */
[----:B------:R0:W5:Y:S04]  /*1fee0*/  LDL R92, [R1+0x7c] ;  /* 0x00007c00015c7983 */ /* 0x0001680000100800 */
[----:B------:R0:W5:Y:S04]  /*1fef0*/  LDL R91, [R1+0x6c] ;  /* 0x00006c00015b7983 */ /* 0x0001680000100800 */
[----:B------:R0:W5:Y:S04]  /*1ff00*/  LDL R90, [R1+0x74] ;  /* 0x00007400015a7983 */ /* 0x0001680000100800 */
[----:B------:R0:W5:Y:S01]  /*1ff10*/  LDL R88, [R1+0x70] ;  /* 0x0000700001587983 */ /* 0x0001620000100800 */
[----:B--2---:R-:W-:Y:S01]  /*1ff20*/  SHF.R.S32.HI R60, RZ, 0x1f, R86 ;  /* 0x0000001fff3c7819 */ /* 0x004fe20000011456 */
[----:B---3--:R-:W-:Y:S01]  /*1ff30*/  IMAD.IADD R25, R3, 0x1, R84 ;  /* 0x0000000103197824 */ /* 0x008fe200078e0254 */
[----:B------:R-:W-:-:S03]  /*1ff40*/  SHF.R.S32.HI R3, RZ, 0x1f, R2 ;  /* 0x0000001fff037819 */ /* 0x000fc60000011402 */
[----:B------:R-:W-:Y:S02]  /*1ff50*/  IMAD R8, R60, UR4, RZ ;  /* 0x000000043c087c24 */ /* 0x000fe4000f8e02ff */
[----:B-1----:R-:W-:Y:S01]  /*1ff60*/  @P1 IMAD.HI.U32 R4, R25, R4, RZ ;  /* 0x0000000419041227 */ /* 0x002fe200078e00ff */
[----:B------:R-:W-:-:S03]  /*1ff70*/  MOV R11, R25 ;  /* 0x00000019000b7202 */ /* 0x000fc60000000f00 */
[C---:B------:R-:W-:Y:S01]  /*1ff80*/  IMAD R15, R86.reuse, UR5, R8 ;  /* 0x00000005560f7c24 */ /* 0x040fe2000f8e0208 */
[----:B------:R-:W-:Y:S01]  /*1ff90*/  @P1 SHF.R.U32.HI R11, RZ, R13, R4 ;  /* 0x0000000dff0b1219 */ /* 0x000fe20000011604 */
[----:B------:R-:W-:Y:S01]  /*1ffa0*/  IMAD.WIDE.U32 R8, R86, UR4, R2 ;  /* 0x0000000456087c25 */ /* 0x000fe2000f8e0002 */
[----:B------:R-:W-:-:S03]  /*1ffb0*/  ULDC.64 UR4, c[0x0][0xb98] ;  /* 0x0002e60000047ab9 */ /* 0x000fc60000000a00 */
[----:B----4-:R-:W-:Y:S02]  /*1ffc0*/  IMAD R13, R82, 0x8, R10 ;  /* 0x00000008520d7824 */ /* 0x010fe400078e020a */
[----:B------:R-:W-:Y:S02]  /*1ffd0*/  IMAD.IADD R9, R9, 0x1, R15 ;  /* 0x0000000109097824 */ /* 0x000fe400078e020f */
[----:B------:R-:W-:Y:S02]  /*1ffe0*/  IMAD.MOV R10, RZ, RZ, -R11 ;  /* 0x000000ffff0a7224 */ /* 0x000fe400078e0a0b */
[----:B------:R-:W-:-:S04]  /*1fff0*/  IMAD.WIDE R6, R13, 0x2, R6 ;  /* 0x000000020d067825 */ /* 0x000fc800078e0206 */
[----:B------:R-:W-:Y:S02]  /*20000*/  IMAD R4, R20, UR4, RZ ;  /* 0x0000000414047c24 */ /* 0x000fe4000f8e02ff */
        /* <DEDUP_REMOVED lines=15> */
[----:B------:R-:W-:Y:S02]  /*20100*/  ULDC.64 UR4, c[0x0][0xaa0] ;  /* 0x0002a80000047ab9 */ /* 0x000fe40000000a00 */
[----:B------:R-:W-:-:S04]  /*20110*/  IMAD R3, R3, UR4, RZ ;  /* 0x0000000403037c24 */ /* 0x000fc8000f8e02ff */
[C---:B------:R-:W-:Y:S02]  /*20120*/  IMAD R81, R2.reuse, UR5, R3 ;  /* 0x0000000502517c24 */ /* 0x040fe4000f8e0203 */
[----:B------:R-:W-:Y:S01]  /*20130*/  IMAD.WIDE.U32 R2, R2, UR4, RZ ;  /* 0x0000000402027c25 */ /* 0x000fe2000f8e00ff */
[----:B------:R-:W-:-:S03]  /*20140*/  ULDC.64 UR4, c[0x0][0xae8] ;  /* 0x0002ba0000047ab9 */ /* 0x000fc60000000a00 */
[----:B------:R-:W-:Y:S02]  /*20150*/  IMAD.IADD R3, R3, 0x1, R81 ;  /* 0x0000000103037824 */ /* 0x000fe400078e0251 */
[----:B------:R-:W-:Y:S02]  /*20160*/  IMAD R60, R60, UR4, RZ ;  /* 0x000000043c3c7c24 */ /* 0x000fe4000f8e02ff */
[----:B------:R-:W-:-:S04]  /*20170*/  IMAD.WIDE.U32 R2, R86, UR4, R2 ;  /* 0x0000000456027c25 */ /* 0x000fc8000f8e0002 */
[----:B------:R-:W-:Y:S01]  /*20180*/  IMAD R81, R86, UR5, R60 ;  /* 0x0000000556517c24 */ /* 0x000fe2000f8e023c */
[C---:B------:R-:W-:Y:S01]  /*20190*/  IADD3 R25, P5, R6.reuse, 0x1000, RZ ;  /* 0x0000100006197810 */ /* 0x040fe20007fbe0ff */
[----:B------:R1:W5:Y:S01]  /*201a0*/  LDL R86, [R1+0x30] ;  /* 0x0000300001567983 */ /* 0x0003620000100800 */
[----:B------:R-:W-:Y:S01]  /*201b0*/  IADD3 R33, P2, R6, 0x5000, RZ ;  /* 0x0000500006217810 */ /* 0x000fe20007f5e0ff */
[----:B------:R-:W-:Y:S01]  /*201c0*/  IMAD.IADD R31, R26, 0x1, R84 ;  /* 0x000000011a1f7824 */ /* 0x000fe200078e0254 */
[----:B------:R-:W-:Y:S01]  /*201d0*/  LOP3.LUT R8, R25, 0x380, RZ, 0xc0, !PT ;  /* 0x0000038019087812 */ /* 0x000fe200078ec0ff */
[----:B------:R-:W-:Y:S01]  /*201e0*/  SHFL.IDX PT, R50, R4, RZ, 0x1c1f ;  /* 0x001c1fff04327589 */ /* 0x000fe200000e0000 */
[----:B------:R-:W-:Y:S01]  /*201f0*/  IADD3 R9, P4, R6, 0x2000, RZ ;  /* 0x0000200006097810 */ /* 0x000fe20007f9e0ff */
[----:B------:R-:W-:Y:S01]  /*20200*/  ULDC.64 UR4, c[0x0][0xaf0] ;  /* 0x0002bc0000047ab9 */ /* 0x000fe20000000a00 */
[----:B------:R-:W-:-:S04]  /*20210*/  SHF.R.U64 R8, R8, 0x3, RZ ;  /* 0x0000000308087819 */ /* 0x000fc800000012ff */
[----:B------:R-:W-:Y:S02]  /*20220*/  LOP3.LUT R8, R8, R25, RZ, 0x3c, !PT ;  /* 0x0000001908087212 */ /* 0x000fe400078e3cff */
[----:B------:R-:W-:-:S04]  /*20230*/  IADD3 R25, P0, R6, 0x3000, RZ ;  /* 0x0000300006197810 */ /* 0x000fc80007f1e0ff */
[----:B------:R-:W-:Y:S02]  /*20240*/  LOP3.LUT R24, R25, 0x380, RZ, 0xc0, !PT ;  /* 0x0000038019187812 */ /* 0x000fe400078ec0ff */
[----:B------:R-:W-:Y:S02]  /*20250*/  LOP3.LUT R32, R33, 0x380, RZ, 0xc0, !PT ;  /* 0x0000038021207812 */ /* 0x000fe400078ec0ff */
[----:B------:R-:W-:Y:S02]  /*20260*/  SHF.R.U64 R24, R24, 0x3, RZ ;  /* 0x0000000318187819 */ /* 0x000fe400000012ff */
[----:B------:R-:W-:Y:S02]  /*20270*/  SHF.R.U64 R32, R32, 0x3, RZ ;  /* 0x0000000320207819 */ /* 0x000fe400000012ff */
[----:B------:R-:W-:Y:S01]  /*20280*/  LOP3.LUT R24, R24, R25, RZ, 0x3c, !PT ;  /* 0x0000001918187212 */ /* 0x000fe200078e3cff */
[----:B------:R-:W-:Y:S01]  /*20290*/  IMAD.X R25, RZ, RZ, R7, P0 ;  /* 0x000000ffff197224 */ /* 0x000fe200000e0607 */
[----:B------:R-:W-:-:S02]  /*202a0*/  IADD3 R49, P0, R6, 0x9000, RZ ;  /* 0x0000900006317810 */ /* 0x000fc40007f1e0ff */
[----:B------:R-:W-:Y:S02]  /*202b0*/  LOP3.LUT R32, R32, R33, RZ, 0x3c, !PT ;  /* 0x0000002120207212 */ /* 0x000fe400078e3cff */
[----:B------:R-:W-:Y:S02]  /*202c0*/  IADD3.X R33, RZ, R7, RZ, P2, !PT ;  /* 0x00000007ff217210 */ /* 0x000fe400017fe4ff */
[----:B------:R-:W-:Y:S02]  /*202d0*/  LOP3.LUT R48, R49, 0x380, RZ, 0xc0, !PT ;  /* 0x0000038031307812 */ /* 0x000fe400078ec0ff */
[----:B------:R-:W-:Y:S01]  /*202e0*/  IADD3 R57, P2, R6, 0xb000, RZ ;  /* 0x0000b00006397810 */ /* 0x000fe20007f5e0ff */
[----:B------:R-:W2:Y:S01]  /*202f0*/  SHFL.IDX PT, R51, R10, RZ, 0x1c1f ;  /* 0x001c1fff0a337589 */ /* 0x000ea200000e0000 */
[----:B------:R-:W-:Y:S02]  /*20300*/  SHF.R.U64 R48, R48, 0x3, RZ ;  /* 0x0000000330307819 */ /* 0x000fe400000012ff */
[----:B------:R-:W-:-:S02]  /*20310*/  LOP3.LUT R56, R57, 0x380, RZ, 0xc0, !PT ;  /* 0x0000038039387812 */ /* 0x000fc400078ec0ff */
[----:B------:R-:W-:Y:S02]  /*20320*/  LOP3.LUT R48, R48, R49, RZ, 0x3c, !PT ;  /* 0x0000003130307212 */ /* 0x000fe400078e3cff */
[----:B------:R-:W-:Y:S02]  /*20330*/  SHF.R.U64 R56, R56, 0x3, RZ ;  /* 0x0000000338387819 */ /* 0x000fe400000012ff */
[----:B------:R-:W-:Y:S02]  /*20340*/  IADD3 R29, P3, R6, 0x4000, RZ ;  /* 0x00004000061d7810 */ /* 0x000fe40007f7e0ff */
[----:B------:R-:W-:Y:S02]  /*20350*/  IADD3.X R49, RZ, R7, RZ, P0, !PT ;  /* 0x00000007ff317210 */ /* 0x000fe400007fe4ff */
[----:B------:R-:W-:Y:S02]  /*20360*/  LOP3.LUT P0, RZ, R14, 0x3, RZ, 0xc0, !PT ;  /* 0x000000030eff7812 */ /* 0x000fe4000780c0ff */
[----:B------:R-:W-:-:S02]  /*20370*/  LOP3.LUT R12, R9, 0x380, RZ, 0xc0, !PT ;  /* 0x00000380090c7812 */ /* 0x000fc400078ec0ff */
[----:B------:R-:W-:Y:S01]  /*20380*/  LOP3.LUT R56, R56, R57, RZ, 0x3c, !PT ;  /* 0x0000003938387212 */ /* 0x000fe200078e3cff */
[--C-:B------:R-:W-:Y:S01]  /*20390*/  IMAD.X R57, RZ, RZ, R7.reuse, P2 ;  /* 0x000000ffff397224 */ /* 0x100fe200010e0607 */
[----:B------:R-:W-:Y:S02]  /*203a0*/  LOP3.LUT R28, R29, 0x380, RZ, 0xc0, !PT ;  /* 0x000003801d1c7812 */ /* 0x000fe400078ec0ff */
[----:B------:R-:W-:Y:S02]  /*203b0*/  ISETP.GE.OR P2, PT, R31, R80, P0 ;  /* 0x000000501f00720c */ /* 0x000fe40000746670 */
[----:B------:R-:W-:Y:S02]  /*203c0*/  SHF.R.U64 R12, R12, 0x3, RZ ;  /* 0x000000030c0c7819 */ /* 0x000fe400000012ff */
[----:B------:R-:W-:Y:S01]  /*203d0*/  SHF.R.U64 R28, R28, 0x3, RZ ;  /* 0x000000031c1c7819 */ /* 0x000fe200000012ff */
[--C-:B------:R-:W-:Y:S01]  /*203e0*/  IMAD.X R13, RZ, RZ, R7.reuse, P4 ;  /* 0x000000ffff0d7224 */ /* 0x100fe200020e0607 */
[----:B------:R-:W-:Y:S01]  /*203f0*/  LOP3.LUT R12, R12, R9, RZ, 0x3c, !PT ;  /* 0x000000090c0c7212 */ /* 0x000fe200078e3cff */
[--C-:B------:R-:W-:Y:S01]  /*20400*/  IMAD.X R9, RZ, RZ, R7.reuse, P5 ;  /* 0x000000ffff097224 */ /* 0x100fe200028e0607 */
[----:B------:R-:W-:Y:S01]  /*20410*/  LOP3.LUT R28, R28, R29, RZ, 0x3c, !PT ;  /* 0x0000001d1c1c7212 */ /* 0x000fe200078e3cff */
[----:B------:R-:W-:Y:S01]  /*20420*/  IMAD.X R29, RZ, RZ, R7, P3 ;  /* 0x000000ffff1d7224 */ /* 0x000fe200018e0607 */
[----:B------:R-:W-:-:S02]  /*20430*/  IADD3 R37, P6, R6, 0x6000, RZ ;  /* 0x0000600006257810 */ /* 0x000fc40007fde0ff */
[C---:B------:R-:W-:Y:S02]  /*20440*/  IADD3 R41, P5, R6.reuse, 0x7000, RZ ;  /* 0x0000700006297810 */ /* 0x040fe40007fbe0ff */
[C---:B------:R-:W-:Y:S02]  /*20450*/  IADD3 R45, P4, R6.reuse, 0x8000, RZ ;  /* 0x00008000062d7810 */ /* 0x040fe40007f9e0ff */
[----:B------:R-:W-:Y:S01]  /*20460*/  IADD3 R53, P3, R6, 0xa000, RZ ;  /* 0x0000a00006357810 */ /* 0x000fe20007f7e0ff */
[----:B--2---:R2:W-:Y:S01]  /*20470*/  @!P2 ST.E desc[UR60][R50.64], R0 ;  /* 0x000000003200a985 */ /* 0x0045e2000c10193c */
[----:B------:R-:W-:Y:S02]  /*20480*/  LOP3.LUT R36, R37, 0x380, RZ, 0xc0, !PT ;  /* 0x0000038025247812 */ /* 0x000fe400078ec0ff */
[----:B------:R-:W-:Y:S02]  /*20490*/  LOP3.LUT R40, R41, 0x380, RZ, 0xc0, !PT ;  /* 0x0000038029287812 */ /* 0x000fe400078ec0ff */
[----:B------:R-:W-:-:S02]  /*204a0*/  LOP3.LUT R44, R45, 0x380, RZ, 0xc0, !PT ;  /* 0x000003802d2c7812 */ /* 0x000fc400078ec0ff */
[----:B------:R-:W-:Y:S01]  /*204b0*/  LOP3.LUT R52, R53, 0x380, RZ, 0xc0, !PT ;  /* 0x0000038035347812 */ /* 0x000fe200078ec0ff */
[----:B------:R3:W-:Y:S01]  /*204c0*/  SHFL.IDX PT, R54, R4, 0x1, 0x1c1f ;  /* 0x003c1f0004367f89 */ /* 0x0007e200000e0000 */
[----:B------:R-:W-:Y:S01]  /*204d0*/  SHF.R.U64 R36, R36, 0x3, RZ ;  /* 0x0000000324247819 */ /* 0x000fe200000012ff */
[----:B--2---:R-:W-:Y:S01]  /*204e0*/  IMAD R0, R82, 0x20, R218 ;  /* 0x0000002052007824 */ /* 0x004fe200078e02da */
[----:B------:R-:W-:Y:S01]  /*204f0*/  SHF.R.U64 R40, R40, 0x3, RZ ;  /* 0x0000000328287819 */ /* 0x000fe200000012ff */
[----:B------:R-:W2:Y:S01]  /*20500*/  SHFL.IDX PT, R55, R10, 0x1, 0x1c1f ;  /* 0x003c1f000a377f89 */ /* 0x000ea200000e0000 */
[----:B------:R-:W-:Y:S02]  /*20510*/  SHF.R.U64 R44, R44, 0x3, RZ ;  /* 0x000000032c2c7819 */ /* 0x000fe400000012ff */
[----:B------:R-:W-:Y:S02]  /*20520*/  SHF.R.U64 R52, R52, 0x3, RZ ;  /* 0x0000000334347819 */ /* 0x000fe400000012ff */
[----:B------:R-:W-:-:S02]  /*20530*/  IADD3 R82, R84, R0, RZ ;  /* 0x0000000054527210 */ /* 0x000fc40007ffe0ff */
[----:B------:R-:W-:Y:S01]  /*20540*/  LOP3.LUT R36, R36, R37, RZ, 0x3c, !PT ;  /* 0x0000002524247212 */ /* 0x000fe200078e3cff */
[--C-:B------:R-:W-:Y:S01]  /*20550*/  IMAD.X R37, RZ, RZ, R7.reuse, P6 ;  /* 0x000000ffff257224 */ /* 0x100fe200030e0607 */
[----:B------:R-:W-:Y:S01]  /*20560*/  LOP3.LUT R40, R40, R41, RZ, 0x3c, !PT ;  /* 0x0000002928287212 */ /* 0x000fe200078e3cff */
[--C-:B------:R-:W-:Y:S01]  /*20570*/  IMAD.X R41, RZ, RZ, R7.reuse, P5 ;  /* 0x000000ffff297224 */ /* 0x100fe200028e0607 */
[----:B------:R-:W-:Y:S01]  /*20580*/  LOP3.LUT R44, R44, R45, RZ, 0x3c, !PT ;  /* 0x0000002d2c2c7212 */ /* 0x000fe200078e3cff */
[--C-:B------:R-:W-:Y:S01]  /*20590*/  IMAD.X R45, RZ, RZ, R7.reuse, P4 ;  /* 0x000000ffff2d7224 */ /* 0x100fe200020e0607 */
[----:B------:R-:W-:Y:S01]  /*205a0*/  LOP3.LUT R52, R52, R53, RZ, 0x3c, !PT ;  /* 0x0000003534347212 */ /* 0x000fe200078e3cff */
[----:B------:R-:W-:Y:S01]  /*205b0*/  VIADD R11, R31, 0x8 ;  /* 0x000000081f0b7836 */ /* 0x000fe20000000000 */
[C---:B------:R-:W-:Y:S01]  /*205c0*/  IADD3 R65, P6, R6.reuse, 0xc000, RZ ;  /* 0x0000c00006417810 */ /* 0x040fe20007fde0ff */
[----:B------:R-:W-:Y:S01]  /*205d0*/  IMAD.X R53, RZ, RZ, R7, P3 ;  /* 0x000000ffff357224 */ /* 0x000fe200018e0607 */
[----:B------:R-:W-:-:S02]  /*205e0*/  IADD3 R69, P5, R6, 0xd000, RZ ;  /* 0x0000d00006457810 */ /* 0x000fc40007fbe0ff */
[----:B------:R-:W-:Y:S01]  /*205f0*/  IADD3 R73, P4, R6, 0xe000, RZ ;  /* 0x0000e00006497810 */ /* 0x000fe20007f9e0ff */
[----:B0-----:R-:W-:Y:S01]  /*20600*/  @P1 IMAD.HI.U32 R0, R82, R83, RZ ;  /* 0x0000005352001227 */ /* 0x001fe200078e00ff */
[C---:B------:R-:W-:Y:S02]  /*20610*/  IADD3 R15, P3, R6.reuse, 0xf000, RZ ;  /* 0x0000f000060f7810 */ /* 0x040fe40007f7e0ff */
[----:B------:R-:W-:Y:S01]  /*20620*/  LOP3.LUT R64, R65, 0x380, RZ, 0xc0, !PT ;  /* 0x0000038041407812 */ /* 0x000fe200078ec0ff */
[----:B------:R-:W-:Y:S01]  /*20630*/  IMAD.IADD R3, R3, 0x1, R81 ;  /* 0x0000000103037824 */ /* 0x000fe200078e0251 */
[----:B------:R-:W-:Y:S02]  /*20640*/  LOP3.LUT R68, R69, 0x380, RZ, 0xc0, !PT ;  /* 0x0000038045447812 */ /* 0x000fe400078ec0ff */
[----:B------:R-:W-:Y:S01]  /*20650*/  LOP3.LUT R72, R73, 0x380, RZ, 0xc0, !PT ;  /* 0x0000038049487812 */ /* 0x000fe200078ec0ff */
[----:B------:R-:W-:Y:S01]  /*20660*/  IMAD.MOV.U32 R81, RZ, RZ, R82 ;  /* 0x000000ffff517224 */ /* 0x000fe200078e0052 */
[----:B------:R-:W-:-:S02]  /*20670*/  LOP3.LUT R27, R6, 0x380, RZ, 0xc0, !PT ;  /* 0x00000380061b7812 */ /* 0x000fc400078ec0ff */
[----:B------:R-:W-:Y:S02]  /*20680*/  ISETP.GE.OR P0, PT, R11, R80, P0 ;  /* 0x000000500b00720c */ /* 0x000fe40000706670 */
[----:B---3--:R-:W-:Y:S01]  /*20690*/  LOP3.LUT R4, R15, 0x380, RZ, 0xc0, !PT ;  /* 0x000003800f047812 */ /* 0x008fe200078ec0ff */
[----:B------:R-:W-:Y:S01]  /*206a0*/  IMAD R20, R20, UR4, RZ ;  /* 0x0000000414147c24 */ /* 0x000fe2000f8e02ff */
[----:B------:R-:W-:Y:S02]  /*206b0*/  @P1 SHF.R.U32.HI R81, RZ, R85, R0 ;  /* 0x00000055ff511219 */ /* 0x000fe40000011600 */
[----:B------:R-:W-:Y:S02]  /*206c0*/  SHF.R.U64 R64, R64, 0x3, RZ ;  /* 0x0000000340407819 */ /* 0x000fe400000012ff */
[----:B------:R-:W-:Y:S02]  /*206d0*/  SHF.R.U64 R68, R68, 0x3, RZ ;  /* 0x0000000344447819 */ /* 0x000fe400000012ff */
[----:B------:R-:W-:-:S02]  /*206e0*/  SHF.R.U64 R72, R72, 0x3, RZ ;  /* 0x0000000348487819 */ /* 0x000fc400000012ff */
[----:B------:R-:W-:Y:S02]  /*206f0*/  SHF.R.U64 R27, R27, 0x3, RZ ;  /* 0x000000031b1b7819 */ /* 0x000fe400000012ff */
[----:B------:R-:W-:Y:S01]  /*20700*/  SHF.R.U64 R4, R4, 0x3, RZ ;  /* 0x0000000304047819 */ /* 0x000fe200000012ff */
[----:B------:R-:W-:Y:S01]  /*20710*/  IMAD R83, R21, UR5, R20 ;  /* 0x0000000515537c24 */ /* 0x000fe2000f8e0214 */
        /* <DEDUP_REMOVED lines=9> */
[----:B------:R-:W-:Y:S01]  /*207b0*/  IMAD.WIDE.U32 R2, R21, UR4, R2 ;  /* 0x0000000415027c25 */ /* 0x000fe2000f8e0002 */
[----:B------:R-:W-:Y:S01]  /*207c0*/  IADD3.X R69, RZ, R7, RZ, P5, !PT ;  /* 0x00000007ff457210 */ /* 0x000fe20002ffe4ff */
[----:B------:R-:W-:Y:S01]  /*207d0*/  ULDC.64 UR4, c[0x0][0xae0] ;  /* 0x0002b80000047ab9 */ /* 0x000fe20000000a00 */
[----:B------:R-:W-:Y:S01]  /*207e0*/  LOP3.LUT R76, R4, R15, RZ, 0x3c, !PT ;  /* 0x0000000f044c7212 */ /* 0x000fe200078e3cff */
[----:B------:R-:W-:-:S02]  /*207f0*/  IMAD R0, R0, UR4, RZ ;  /* 0x0000000400007c24 */ /* 0x000fc4000f8e02ff */
[----:B------:R-:W-:Y:S01]  /*20800*/  IMAD R23, R23, R20, R82 ;  /* 0x0000001417177224 */ /* 0x000fe200078e0252 */
[----:B--2---:R0:W-:Y:S01]  /*20810*/  @!P0 ST.E desc[UR60][R54.64], R5 ;  /* 0x0000000536008985 */ /* 0x0041e2000c10193c */
[----:B------:R-:W-:Y:S02]  /*20820*/  IMAD.IADD R3, R3, 0x1, R83 ;  /* 0x0000000103037824 */ /* 0x000fe400078e0253 */
[----:B------:R-:W-:Y:S01]  /*20830*/  IMAD R21, R81, UR5, R0 ;  /* 0x0000000551157c24 */ /* 0x000fe2000f8e0200 */
[----:B------:R-:W5:Y:S01]  /*20840*/  LD.E.128 R8, desc[UR60][R8.64] ;  /* 0x0000003c08087980 */ /* 0x000f62000c101d00 */
[----:B------:R-:W-:-:S03]  /*20850*/  SHF.R.S32.HI R0, RZ, 0x1f, R23 ;  /* 0x0000001fff007819 */ /* 0x000fc60000011417 */
[----:B------:R-:W5:Y:S01]  /*20860*/  LD.E.128 R12, desc[UR60][R12.64] ;  /* 0x0000003c0c0c7980 */ /* 0x000f62000c101d00 */
[----:B------:R-:W-:Y:S01]  /*20870*/  IMAD.WIDE.U32 R2, R81, UR4, R2 ;  /* 0x0000000451027c25 */ /* 0x000fe2000f8e0002 */
[----:B------:R-:W-:Y:S02]  /*20880*/  ULDC.64 UR4, c[0x0][0xad8] ;  /* 0x0002b60000047ab9 */ /* 0x000fe40000000a00 */
[----:B0-----:R-:W5:Y:S04]  /*20890*/  LD.E.128 R4, desc[UR60][R6.64] ;  /* 0x0000003c06047980 */ /* 0x001f68000c101d00 */
        /* <DEDUP_REMOVED lines=18> */
[----:B0-----:R-:W0:Y:S01]  /*209c0*/  FENCE.VIEW.ASYNC.S ;  /* 0x00000000000073c6 */ /* 0x001e220000000000 */
[----:B------:R-:W-:-:S02]  /*209d0*/  IMAD.IADD R3, R3, 0x1, R21 ;  /* 0x0000000103037824 */ /* 0x000fc400078e0215 */
[----:B------:R-:W-:Y:S01]  /*209e0*/  IMAD R0, R0, UR4, RZ ;  /* 0x0000000400007c24 */ /* 0x000fe2000f8e02ff */
[----:B------:R-:W-:Y:S01]  /*209f0*/  IADD3 R87, R218, R84, RZ ;  /* 0x00000054da577210 */ /* 0x000fe20007ffe0ff */
[----:B------:R-:W-:-:S04]  /*20a00*/  IMAD.WIDE.U32 R2, R23, UR4, R2 ;  /* 0x0000000417027c25 */ /* 0x000fc8000f8e0002 */
[----:B------:R-:W-:Y:S01]  /*20a10*/  IMAD R81, R23, UR5, R0 ;  /* 0x0000000517517c24 */ /* 0x000fe2000f8e0200 */
[C---:B------:R-:W-:Y:S01]  /*20a20*/  ISETP.GE.AND P2, PT, R87.reuse, R80, PT ;  /* 0x000000505700720c */ /* 0x040fe20003f46270 */
[----:B------:R-:W-:Y:S01]  /*20a30*/  ULDC.64 UR4, c[0x0][0xa80] ;  /* 0x0002a00000047ab9 */ /* 0x000fe20000000a00 */
[----:B------:R-:W-:Y:S01]  /*20a40*/  VIADD R0, R16, 0x30820 ;  /* 0x0003082010007836 */ /* 0x000fe20000000000 */
[C---:B------:R-:W-:Y:S01]  /*20a50*/  LEA R23, P3, R2.reuse, UR4, 0x1 ;  /* 0x0000000402177c11 */ /* 0x040fe2000f8608ff */
[----:B------:R-:W-:Y:S01]  /*20a60*/  VIADD R21, R87, 0x20 ;  /* 0x0000002057157836 */ /* 0x000fe20000000000 */
[----:B------:R-:W-:Y:S02]  /*20a70*/  IADD3 R3, R3, R81, RZ ;  /* 0x0000005103037210 */ /* 0x000fe40007ffe0ff */
[----:B------:R-:W-:Y:S02]  /*20a80*/  PRMT R0, RZ, 0x654, R0 ;  /* 0x00000654ff007816 */ /* 0x000fe40000000000 */
[----:B------:R-:W-:-:S02]  /*20a90*/  LEA.HI.X R60, R2, UR5, R3, 0x1, P3 ;  /* 0x00000005023c7c11 */ /* 0x000fc400098f0c03 */
[-C--:B------:R-:W-:Y:S01]  /*20aa0*/  ISETP.GE.AND P1, PT, R21, R80.reuse, PT ;  /* 0x000000501500720c */ /* 0x080fe20003f26270 */
[----:B------:R-:W-:Y:S01]  /*20ab0*/  VIADD R21, R87, 0x40 ;  /* 0x0000004057157836 */ /* 0x000fe20000000000 */
[----:B0-----:R1:W0:Y:S01]  /*20ac0*/  SHFL.IDX PT, R85, R23, RZ, 0x181f ;  /* 0x00181fff17557589 */ /* 0x00122200000e0000 */
[----:B------:R1:W-:Y:S01]  /*20ad0*/  SYNCS.ARRIVE.TRANS64.RED.A1T0 RZ, [R0+URZ], RZ ;  /* 0x000000ff00ff79a7 */ /* 0x0003e2000810043f */
[----:B------:R-:W-:Y:S02]  /*20ae0*/  BSSY B1, `(.L_x_2023) ;  /* 0x0000015000017945 */ /* 0x000fe40003800000 */
[----:B------:R1:W2:Y:S01]  /*20af0*/  SHFL.IDX PT, R81, R60, RZ, 0x181f ;  /* 0x00181fff3c517589 */ /* 0x0002a200000e0000 */
[----:B------:R-:W-:Y:S01]  /*20b00*/  ISETP.GE.AND P0, PT, R21, R80, PT ;  /* 0x000000501500720c */ /* 0x000fe20003f06270 */
[----:B------:R-:W-:-:S12]  /*20b10*/  @P2 BRA `(.L_x_2024) ;  /* 0x0000000000442947 */ /* 0x000fd80003800000 */
[----:B------:R-:W-:Y:S02]  /*20b20*/  ULDC UR4, c[0x0][0xac8] ;  /* 0x0002b20000047ab9 */ /* 0x000fe40000000800 */
[----:B------:R-:W-:Y:S02]  /*20b30*/  ISETP.GE.AND P5, PT, R18, UR4, PT ;  /* 0x0000000412007c0c */ /* 0x000fe4000bfa6270 */
[----:B------:R-:W-:Y:S02]  /*20b40*/  ISETP.GE.AND P4, PT, R226, UR4, PT ;  /* 0x00000004e2007c0c */ /* 0x000fe4000bf86270 */
[----:B-----5:R-:W-:Y:S02]  /*20b50*/  ISETP.GE.AND P3, PT, R89, UR4, PT ;  /* 0x0000000459007c0c */ /* 0x020fe4000bf66270 */
[----:B------:R-:W-:-:S07]  /*20b60*/  ISETP.GE.AND P2, PT, R86, UR4, PT ;  /* 0x0000000456007c0c */ /* 0x000fce000bf46270 */
[----:B0-----:R-:W-:-:S04]  /*20b70*/  @!P5 LEA R2, P6, R18, R85, 0x1 ;  /* 0x000000551202d211 */ /* 0x001fc800078c08ff */
[----:B--2---:R-:W-:Y:S02]  /*20b80*/  @!P5 LEA.HI.X R3, R18, R81, R19, 0x1, P6 ;  /* 0x000000511203d211 */ /* 0x004fe400030f0c13 */
[----:B------:R-:W-:-:S03]  /*20b90*/  @!P4 LEA R20, P6, R91, R85, 0x1 ;  /* 0x000000555b14c211 */ /* 0x000fc600078c08ff */
[----:B------:R3:W-:Y:S01]  /*20ba0*/  @!P5 ST.E.128 desc[UR60][R2.64], R4 ;  /* 0x000000040200d985 */ /* 0x0007e2000c101d3c */
        /* <DEDUP_REMOVED lines=8> */
.L_x_2024:
[----:B------:R-:W-:Y:S05]  /*20c30*/  BSYNC B1 ;  /* 0x0000000000017941 */ /* 0x000fea0003800000 */
.L_x_2023:
[----:B---3--:R3:W4:Y:S01]  /*20c40*/  SHFL.IDX PT, R21, R60, 0x1, 0x181f ;  /* 0x00381f003c157f89 */ /* 0x00872200000e0000 */
[----:B------:R-:W-:Y:S03]  /*20c50*/  BSSY B1, `(.L_x_2025) ;  /* 0x0000014000017945 */ /* 0x000fe60003800000 */
[----:B-----5:R3:W0:Y:S01]  /*20c60*/  SHFL.IDX PT, R7, R23, 0x1, 0x181f ;  /* 0x00381f0017077f89 */ /* 0x02062200000e0000 */
[----:B------:R-:W-:Y:S05]  /*20c70*/  @P1 BRA `(.L_x_2026) ;  /* 0x0000000000441947 */ /* 0x000fea0003800000 */
[----:B------:R-:W-:Y:S02]  /*20c80*/  ULDC UR4, c[0x0][0xac8] ;  /* 0x0002b20000047ab9 */ /* 0x000fe40000000800 */
[----:B------:R-:W-:Y:S02]  /*20c90*/  ISETP.GE.AND P4, PT, R18, UR4, PT ;  /* 0x0000000412007c0c */ /* 0x000fe4000bf86270 */
[----:B------:R-:W-:Y:S02]  /*20ca0*/  ISETP.GE.AND P3, PT, R226, UR4, PT ;  /* 0x00000004e2007c0c */ /* 0x000fe4000bf66270 */
[----:B------:R-:W-:Y:S02]  /*20cb0*/  ISETP.GE.AND P2, PT, R89, UR4, PT ;  /* 0x0000000459007c0c */ /* 0x000fe4000bf46270 */
[----:B------:R-:W-:-:S07]  /*20cc0*/  ISETP.GE.AND P1, PT, R86, UR4, PT ;  /* 0x0000000456007c0c */ /* 0x000fce000bf26270 */
[CC--:B0-----:R-:W-:Y:S02]  /*20cd0*/  @!P4 LEA R2, P6, R18.reuse, R7.reuse, 0x1 ;  /* 0x000000071202c211 */ /* 0x0c1fe400078c08ff */
[----:B------:R-:W-:Y:S02]  /*20ce0*/  @!P3 LEA R4, P5, R91, R7, 0x1 ;  /* 0x000000075b04b211 */ /* 0x000fe400078a08ff */
        /* <DEDUP_REMOVED lines=10> */
.L_x_2026:
[----:B------:R-:W-:Y:S05]  /*20d90*/  BSYNC B1 ;  /* 0x0000000000017941 */ /* 0x000fea0003800000 */
.L_x_2025:
[----:B0-----:R0:W0:Y:S01]  /*20da0*/  SHFL.IDX PT, R9, R60, 0x2, 0x181f ;  /* 0x00581f003c097f89 */ /* 0x00102200000e0000 */
[----:B------:R-:W-:Y:S03]  /*20db0*/  BSSY B1, `(.L_x_2027) ;  /* 0x0000014000017945 */ /* 0x000fe60003800000 */
[----:B------:R0:W0:Y:S01]  /*20dc0*/  SHFL.IDX PT, R5, R23, 0x2, 0x181f ;  /* 0x00581f0017057f89 */ /* 0x00002200000e0000 */
[----:B------:R-:W-:Y:S05]  /*20dd0*/  @P0 BRA `(.L_x_2028) ;  /* 0x0000000000440947 */ /* 0x000fea0003800000 */
[----:B------:R-:W-:Y:S02]  /*20de0*/  ULDC UR4, c[0x0][0xac8] ;  /* 0x0002b20000047ab9 */ /* 0x000fe40000000800 */
[----:B------:R-:W-:Y:S02]  /*20df0*/  ISETP.GE.AND P3, PT, R18, UR4, PT ;  /* 0x0000000412007c0c */ /* 0x000fe4000bf66270 */
[----:B------:R-:W-:Y:S02]  /*20e00*/  ISETP.GE.AND P2, PT, R226, UR4, PT ;  /* 0x00000004e2007c0c */ /* 0x000fe4000bf46270 */
[----:B------:R-:W-:Y:S02]  /*20e10*/  ISETP.GE.AND P1, PT, R89, UR4, PT ;  /* 0x0000000459007c0c */ /* 0x000fe4000bf26270 */
[----:B------:R-:W-:-:S07]  /*20e20*/  ISETP.GE.AND P0, PT, R86, UR4, PT ;  /* 0x0000000456007c0c */ /* 0x000fce000bf06270 */
[CC--:B0-----:R-:W-:Y:S02]  /*20e30*/  @!P3 LEA R2, P6, R18.reuse, R5.reuse, 0x1 ;  /* 0x000000051202b211 */ /* 0x0c1fe400078c08ff */
[-C--:B------:R-:W-:Y:S02]  /*20e40*/  @!P2 LEA R4, P5, R91, R5.reuse, 0x1 ;  /* 0x000000055b04a211 */ /* 0x080fe400078a08ff */
[----:B------:R-:W-:Y:S02]  /*20e50*/  @!P1 LEA R6, P4, R89, R5, 0x1 ;  /* 0x0000000559069211 */ /* 0x000fe400078808ff */
[----:B------:R-:W-:Y:S02]  /*20e60*/  @!P3 LEA.HI.X R3, R18, R9, R19, 0x1, P6 ;  /* 0x000000091203b211 */ /* 0x000fe400030f0c13 */
        /* <DEDUP_REMOVED lines=8> */
.L_x_2028:
[----:B------:R-:W-:Y:S05]  /*20ef0*/  BSYNC B1 ;  /* 0x0000000000017941 */ /* 0x000fea0003800000 */
.L_x_2027:
[----:B0-----:R-:W-:Y:S01]  /*20f00*/  VIADD R3, R87, 0x60 ;  /* 0x0000006057037836 */ /* 0x001fe20000000000 */
[----:B------:R0:W0:Y:S04]  /*20f10*/  SHFL.IDX PT, R9, R60, 0x3, 0x181f ;  /* 0x00781f003c097f89 */ /* 0x00002800000e0000 */
[----:B------:R-:W-:Y:S01]  /*20f20*/  ISETP.GE.AND P0, PT, R3, R80, PT ;  /* 0x000000500300720c */ /* 0x000fe20003f06270 */
[----:B-1-3--:R-:W1:-:S12]  /*20f30*/  SHFL.IDX PT, R23, R23, 0x3, 0x181f ;  /* 0x00781f0017177f89 */ /* 0x00ae5800000e0000 */
[----:B------:R-:W-:Y:S05]  /*20f40*/  @P0 BRA `(.L_x_2029) ;  /* 0x0000000c00a80947 */ /* 0x000fea0003800000 */
[----:B------:R-:W-:Y:S02]  /*20f50*/  ULDC UR4, c[0x0][0xac8] ;  /* 0x0002b20000047ab9 */ /* 0x000fe40000000800 */
[----:B------:R-:W-:Y:S02]  /*20f60*/  ISETP.GE.AND P3, PT, R18, UR4, PT ;  /* 0x0000000412007c0c */ /* 0x000fe4000bf66270 */
[----:B------:R-:W-:Y:S02]  /*20f70*/  ISETP.GE.AND P4, PT, R226, UR4, PT ;  /* 0x00000004e2007c0c */ /* 0x000fe4000bf86270 */
[----:B------:R-:W-:-:S09]  /*20f80*/  ISETP.GE.AND P5, PT, R89, UR4, PT ;  /* 0x0000000459007c0c */ /* 0x000fd2000bfa6270 */
[CC--:B-1----:R-:W-:Y:S02]  /*20f90*/  @!P3 LEA R2, P0, R18.reuse, R23.reuse, 0x1 ;  /* 0x000000171202b211 */ /* 0x0c2fe400078008ff */
[-C--:B------:R-:W-:Y:S02]  /*20fa0*/  @!P4 LEA R4, P1, R91, R23.reuse, 0x1 ;  /* 0x000000175b04c211 */ /* 0x080fe400078208ff */
[----:B------:R-:W-:Y:S02]  /*20fb0*/  @!P5 LEA R6, P2, R89, R23, 0x1 ;  /* 0x000000175906d211 */ /* 0x000fe400078408ff */
[-C--:B0-----:R-:W-:Y:S02]  /*20fc0*/  @!P3 LEA.HI.X R3, R18, R9.reuse, R19, 0x1, P0 ;  /* 0x000000091203b211 */ /* 0x081fe400000f0c13 */
[-C--:B------:R-:W-:Y:S02]  /*20fd0*/  @!P4 LEA.HI.X R5, R91, R9.reuse, R92, 0x1, P1 ;  /* 0x000000095b05c211 */ /* 0x080fe400008f0c5c */
[----:B------:R-:W-:Y:S01]  /*20fe0*/  @!P5 LEA.HI.X R7, R89, R9, R90, 0x1, P2 ;  /* 0x000000095907d211 */ /* 0x000fe200010f0c5a */
[----:B------:R0:W-:Y:S01]  /*20ff0*/  @!P3 ST.E.128 desc[UR60][R2.64], R24 ;  /* 0x000000180200b985 */ /* 0x0001e2000c101d3c */
[----:B------:R-:W-:-:S03]  /*21000*/  ISETP.GE.AND P0, PT, R86, UR4, PT ;  /* 0x0000000456007c0c */ /* 0x000fc6000bf06270 */
[----:B------:R0:W-:Y:S04]  /*21010*/  @!P4 ST.E.128 desc[UR60][R4.64], R40 ;  /* 0x000000280400c985 */ /* 0x0001e8000c101d3c */
[----:B------:R0:W-:Y:S06]  /*21020*/  @!P5 ST.E.128 desc[UR60][R6.64], R56 ;  /* 0x000000380600d985 */ /* 0x0001ec000c101d3c */
[----:B------:R-:W-:Y:S05]  /*21030*/  @P0 BRA `(.L_x_2029) ;  /* 0x0000000c006c0947 */ /* 0x000fea0003800000 */
[----:B0-----:R-:W-:-:S04]  /*21040*/  LEA R2, P0, R86, R23, 0x1 ;  /* 0x0000001756027211 */ /* 0x001fc800078008ff */
[----:B------:R-:W-:-:S05]  /*21050*/  LEA.HI.X R3, R86, R9, R88, 0x1, P0 ;  /* 0x0000000956037211 */ /* 0x000fca00000f0c58 */
[----:B------:R0:W-:Y:S01]  /*21060*/  ST.E.128 desc[UR60][R2.64], R76 ;  /* 0x0000004c02007985 */ /* 0x0001e2000c101d3c */
[----:B------:R-:W-:Y:S05]  /*21070*/  BRA `(.L_x_2029) ;  /* 0x0000000c005c7947 */ /* 0x000fea0003800000 */
.L_x_2021:
[----:B------:R-:W2:Y:S01]  /*21080*/  LDL R9, [R1+0x64] ;  /* 0x0000640001097983 */ /* 0x000ea20000100800 */
[----:B------:R-:W-:Y:S01]  /*21090*/  ULDC.64 UR4, c[0x0][0xc00] ;  /* 0x0003000000047ab9 */ /* 0x000fe20000000a00 */
[----:B------:R-:W2:Y:S01]  /*210a0*/  LDC.64 R2, c[0x0][0xc00] ;  /* 0x00030000ff027b82 */ /* 0x000ea20000000a00 */
[----:B------:R-:W-:Y:S01]  /*210b0*/  ISETP.NE.U32.AND P0, PT, RZ, UR4, PT ;  /* 0x00000004ff007c0c */ /* 0x000fe2000bf05070 */
[----:B------:R-:W-:-:S03]  /*210c0*/  IMAD.MOV.U32 R6, RZ, RZ, RZ ;  /* 0x000000ffff067224 */ /* 0x000fc600078e00ff */
[----:B------:R-:W-:Y:S01]  /*210d0*/  ISETP.NE.AND.EX P0, PT, RZ, UR5, PT, P0 ;  /* 0x00000005ff007c0c */ /* 0x000fe2000bf05300 */
[----:B------:R-:W-:Y:S02]  /*210e0*/  ULDC.64 UR4, c[0x0][0xc08] ;  /* 0x0003020000047ab9 */ /* 0x000fe40000000a00 */
[----:B------:R-:W-:Y:S01]  /*210f0*/  ISETP.NE.U32.AND P1, PT, RZ, UR4, PT ;  /* 0x00000004ff007c0c */ /* 0x000fe2000bf25070 */
[----:B-----5:R-:W3:Y:S03]  /*21100*/  LDC R23, c[0x0][0xbe8] ;  /* 0x0002fa00ff177b82 */ /* 0x020ee60000000800 */
[----:B------:R-:W-:-:S13]  /*21110*/  ISETP.NE.AND.EX P1, PT, RZ, UR5, PT, P1 ;  /* 0x00000005ff007c0c */ /* 0x000fda000bf25310 */
[----:B------:R-:W4:Y:S01]  /*21120*/  @P1 LDC.64 R4, c[0x0][0xc08] ;  /* 0x00030200ff041b82 */ /* 0x000f220000000a00 */
[----:B------:R-:W-:Y:S02]  /*21130*/  ULDC UR4, c[0x0][0xa88] ;  /* 0x0002a20000047ab9 */ /* 0x000fe40000000800 */
[----:B------:R-:W-:Y:S01]  /*21140*/  IMAD.U32 R0, RZ, RZ, UR4 ;  /* 0x00000004ff007e24 */ /* 0x000fe2000f8e00ff */
[----:B------:R-:W0:Y:S01]  /*21150*/  S2R R8, SR_TID.X ;  /* 0x0000000000087919 */ /* 0x000e220000002100 */
[----:B--2---:R-:W-:-:S04]  /*21160*/  IMAD.WIDE R2, R9, 0x4, R2 ;  /* 0x0000000409027825 */ /* 0x004fc800078e0202 */
[----:B----4-:R-:W-:Y:S01]  /*21170*/  @P1 IMAD.WIDE R4, R9, 0x4, R4 ;  /* 0x0000000409041825 */ /* 0x010fe200078e0204 */
[----:B------:R2:W5:Y:S04]  /*21180*/  @P0 LDG.E R6, desc[UR60][R2.64] ;  /* 0x0000003c02060981 */ /* 0x000568000c1e1900 */
[----:B------:R2:W5:Y:S01]  /*21190*/  @P1 LDG.E R0, desc[UR60][R4.64] ;  /* 0x0000003c04001981 */ /* 0x000562000c1e1900 */
[----:B---3--:R-:W-:Y:S01]  /*211a0*/  ISETP.NE.AND P2, PT, R23, 0x1, PT ;  /* 0x000000011700780c */ /* 0x008fe20003f45270 */
[----:B0-----:R-:W-:-:S05]  /*211b0*/  VIADD R7, R8, 0xffffff80 ;  /* 0xffffff8008077836 */ /* 0x001fca0000000000 */
[----:B------:R-:W-:Y:S02]  /*211c0*/  ISETP.GE.AND P3, PT, R7, 0x80, PT ;  /* 0x000000800700780c */ /* 0x000fe40003f66270 */
[----:B------:R-:W-:-:S05]  /*211d0*/  SHF.R.S32.HI R7, RZ, 0x1f, R9 ;  /* 0x0000001fff077819 */ /* 0x000fca0000011409 */
[----:B------:R-:W0:Y:S08]  /*211e0*/  @P2 LDC R14, c[0x0][0xbec] ;  /* 0x0002fb00ff0e2b82 */ /* 0x000e300000000800 */
[----:B------:R-:W3:Y:S01]  /*211f0*/  @P2 LDC R25, c[0x0][0xbf0] ;  /* 0x0002fc00ff192b82 */ /* 0x000ee20000000800 */
[----:B--2---:R-:W-:Y:S05]  /*21200*/  @P1 BRA `(.L_x_2030) ;  /* 0x0000000000101947 */ /* 0x004fea0003800000 */
[----:B------:R-:W-:Y:S05]  /*21210*/  @!P0 BRA `(.L_x_2030) ;  /* 0x00000000000c8947 */ /* 0x000fea0003800000 */
[----:B------:R-:W2:Y:S04]  /*21220*/  LDG.E R5, desc[UR60][R2.64] ;  /* 0x0000003c02057981 */ /* 0x000ea8000c1e1900 */
[----:B-----5:R-:W2:Y:S02]  /*21230*/  LDG.E R0, desc[UR60][R2.64+0x4] ;  /* 0x0000043c02007981 */ /* 0x020ea4000c1e1900 */
[----:B--2---:R-:W-:-:S07]  /*21240*/  IADD3 R0, -R5, R0, RZ ;  /* 0x0000000005007210 */ /* 0x004fce0007ffe1ff */
.L_x_2030:
[----:B------:R-:W2:Y:S04]  /*21250*/  LDL R24, [R1+0x60] ;  /* 0x0000600001187983 */ /* 0x000ea80000100800 */
[----:B------:R4:W5:Y:S01]  /*21260*/  LDL R26, [R1+0x34] ;  /* 0x00003400011a7983 */ /* 0x0009620000100800 */
[----:B------:R-:W-:Y:S01]  /*21270*/  BSSY B1, `(.L_x_2031) ;  /* 0x000002c000017945 */ /* 0x000fe20003800000 */
[----:B------:R-:W-:Y:S02]  /*21280*/  SEL R13, R9, RZ, !P0 ;  /* 0x000000ff090d7207 */ /* 0x000fe40004000000 */
[----:B------:R-:W-:Y:S02]  /*21290*/  SEL R12, R7, RZ, !P0 ;  /* 0x000000ff070c7207 */ /* 0x000fe40004000000 */
[----:B-----5:R-:W-:-:S02]  /*212a0*/  SHF.R.S32.HI R11, RZ, 0x1f, R6 ;  /* 0x0000001fff0b7819 */ /* 0x020fc40000011406 */
[----:B--2---:R-:W-:Y:S01]  /*212b0*/  SHF.R.S32.HI R10, RZ, 0x1f, R24 ;  /* 0x0000001fff0a7819 */ /* 0x004fe20000011418 */
[----:B----4-:R-:W-:Y:S06]  /*212c0*/  @P3 BRA `(.L_x_2032) ;  /* 0x0000000000983947 */ /* 0x010fec0003800000 */
[----:B------:R-:W2:Y:S01]  /*212d0*/  LDC R9, c[0x0][0xbe8] ;  /* 0x0002fa00ff097b82 */ /* 0x000ea20000000800 */
[----:B------:R-:W-:Y:S01]  /*212e0*/  IADD3 R8, R26, -0x80, R8 ;  /* 0xffffff801a087810 */ /* 0x000fe20007ffe008 */
[----:B--2---:R-:W-:-:S05]  /*212f0*/  IMAD R2, R0, R9, RZ ;  /* 0x0000000900027224 */ /* 0x004fca00078e02ff */
[----:B------:R-:W-:-:S13]  /*21300*/  ISETP.GE.AND P0, PT, R8, R2, PT ;  /* 0x000000020800720c */ /* 0x000fda0003f06270 */
[----:B------:R-:W-:Y:S05]  /*21310*/  @P0 BRA `(.L_x_2032) ;  /* 0x0000000000840947 */ /* 0x000fea0003800000 */
[----:B------:R-:W-:Y:S01]  /*21320*/  ISETP.NE.AND P0, PT, R9, 0x1, PT ;  /* 0x000000010900780c */ /* 0x000fe20003f05270 */
[----:B------:R-:W-:Y:S01]  /*21330*/  ULDC.64 UR4, c[0x0][0xb90] ;  /* 0x0002e40000047ab9 */ /* 0x000fe20000000a00 */
[----:B------:R-:W-:Y:S02]  /*21340*/  IMAD.MOV.U32 R2, RZ, RZ, R6 ;  /* 0x000000ffff027224 */ /* 0x000fe400078e0006 */
[----:B------:R-:W-:Y:S02]  /*21350*/  IMAD R7, R10, UR4, RZ ;  /* 0x000000040a077c24 */ /* 0x000fe4000f8e02ff */
[----:B------:R-:W-:Y:S02]  /*21360*/  IMAD.MOV.U32 R3, RZ, RZ, R11 ;  /* 0x000000ffff037224 */ /* 0x000fe400078e000b */
[----:B------:R-:W-:Y:S02]  /*21370*/  IMAD.MOV.U32 R5, RZ, RZ, R8 ;  /* 0x000000ffff057224 */ /* 0x000fe400078e0008 */
[----:B------:R-:W-:-:S03]  /*21380*/  IMAD.WIDE.U32 R2, R24, UR4, R2 ;  /* 0x0000000418027c25 */ /* 0x000fc6000f8e0002 */
[----:B------:R-:W2:Y:S01]  /*21390*/  @P0 LDC R15, c[0x0][0xbec] ;  /* 0x0002fb00ff0f0b82 */ /* 0x000ea20000000800 */
[----:B------:R-:W-:Y:S01]  /*213a0*/  IMAD R7, R24, UR5, R7 ;  /* 0x0000000518077c24 */ /* 0x000fe2000f8e0207 */
[----:B------:R-:W-:-:S03]  /*213b0*/  ULDC.64 UR4, c[0x0][0xb98] ;  /* 0x0002e60000047ab9 */ /* 0x000fc60000000a00 */
[----:B------:R-:W-:-:S03]  /*213c0*/  IMAD.IADD R3, R3, 0x1, R7 ;  /* 0x0000000103037824 */ /* 0x000fc600078e0207 */
[----:B------:R-:W4:Y:S01]  /*213d0*/  @P0 LDC R21, c[0x0][0xbf0] ;  /* 0x0002fc00ff150b82 */ /* 0x000f220000000800 */
[----:B------:R-:W-:-:S04]  /*213e0*/  IMAD.WIDE.U32 R2, R13, UR4, R2 ;  /* 0x000000040d027c25 */ /* 0x000fc8000f8e0002 */
[----:B--2---:R-:W-:-:S05]  /*213f0*/  @P0 IMAD.HI.U32 R4, R8, R15, RZ ;  /* 0x0000000f08040227 */ /* 0x004fca00078e00ff */
[----:B----4-:R-:W-:Y:S01]  /*21400*/  @P0 SHF.R.U32.HI R5, RZ, R21, R4 ;  /* 0x00000015ff050219 */ /* 0x010fe20000011604 */
[----:B------:R-:W-:-:S03]  /*21410*/  IMAD R4, R12, UR4, RZ ;  /* 0x000000040c047c24 */ /* 0x000fc6000f8e02ff */
[C---:B------:R-:W-:Y:S02]  /*21420*/  IADD3 R7, -R5.reuse, RZ, RZ ;  /* 0x000000ff05077210 */ /* 0x040fe40007ffe1ff */
[----:B------:R-:W-:-:S03]  /*21430*/  IADD3 R2, P0, R5, R2, RZ ;  /* 0x0000000205027210 */ /* 0x000fc60007f1e0ff */
[----:B------:R-:W-:Y:S01]  /*21440*/  IMAD R7, R9, R7, R8 ;  /* 0x0000000709077224 */ /* 0x000fe200078e0208 */
[----:B------:R-:W-:Y:S01]  /*21450*/  SHF.R.S32.HI R9, RZ, 0x1f, R5 ;  /* 0x0000001fff097819 */ /* 0x000fe20000011405 */
[----:B------:R-:W-:Y:S01]  /*21460*/  IMAD R8, R13, UR5, R4 ;  /* 0x000000050d087c24 */ /* 0x000fe2000f8e0204 */
[----:B------:R-:W-:Y:S02]  /*21470*/  ULDC.64 UR4, c[0x0][0xb88] ;  /* 0x0002e20000047ab9 */ /* 0x000fe40000000a00 */
[----:B------:R-:W-:Y:S02]  /*21480*/  SHF.R.S32.HI R4, RZ, 0x1f, R7 ;  /* 0x0000001fff047819 */ /* 0x000fe40000011407 */
[----:B------:R-:W-:-:S03]  /*21490*/  IADD3.X R3, R9, R3, R8, P0, !PT ;  /* 0x0000000309037210 */ /* 0x000fc600007fe408 */
[----:B------:R-:W-:Y:S02]  /*214a0*/  IMAD R4, R4, UR4, RZ ;  /* 0x0000000404047c24 */ /* 0x000fe4000f8e02ff */
[----:B------:R-:W-:-:S04]  /*214b0*/  IMAD.WIDE.U32 R2, R7, UR4, R2 ;  /* 0x0000000407027c25 */ /* 0x000fc8000f8e0002 */
[----:B------:R-:W-:Y:S01]  /*214c0*/  IMAD R5, R7, UR5, R4 ;  /* 0x0000000507057c24 */ /* 0x000fe2000f8e0204 */
[----:B------:R-:W-:Y:S02]  /*214d0*/  ULDC.64 UR4, c[0x0][0xb50] ;  /* 0x0002d40000047ab9 */ /* 0x000fe40000000a00 */
[----:B------:R-:W-:Y:S01]  /*214e0*/  LEA R4, P0, R2, UR4, 0x2 ;  /* 0x0000000402047c11 */ /* 0x000fe2000f8010ff */
[----:B------:R-:W-:-:S05]  /*214f0*/  IMAD.IADD R3, R3, 0x1, R5 ;  /* 0x0000000103037824 */ /* 0x000fca00078e0205 */
[----:B------:R-:W-:Y:S01]  /*21500*/  LEA.HI.X R5, R2, UR5, R3, 0x2, P0 ;  /* 0x0000000502057c11 */ /* 0x000fe200080f1403 */
[----:B------:R-:W-:-:S05]  /*21510*/  IMAD.MOV.U32 R3, RZ, RZ, -0x800000 ;  /* 0xff800000ff037424 */ /* 0x000fca00078e00ff */
[----:B------:R2:W-:Y:S02]  /*21520*/  STG.E desc[UR60][R4.64], R3 ;  /* 0x0000000304007986 */ /* 0x0005e4000c10193c */
.L_x_2032:
[----:B------:R-:W-:Y:S05]  /*21530*/  BSYNC B1 ;  /* 0x0000000000017941 */ /* 0x000fea0003800000 */
.L_x_2031:
[----:B--2---:R-:W2:Y:S01]  /*21540*/  LDL R4, [R1+0x58] ;  /* 0x0000580001047983 */ /* 0x004ea20000100800 */
[----:B------:R-:W-:-:S03]  /*21550*/  ULDC.64 UR4, c[0x0][0xaa0] ;  /* 0x0002a80000047ab9 */ /* 0x000fc60000000a00 */
[----:B------:R-:W4:Y:S04]  /*21560*/  LDL R8, [R1+0x74] ;  /* 0x0000740001087983 */ /* 0x000f280000100800 */
[----:B------:R0:W5:Y:S04]  /*21570*/  LDL R15, [R1+0x30] ;  /* 0x00003000010f7983 */ /* 0x0001680000100800 */
[----:B------:R0:W5:Y:S04]  /*21580*/  LDL R20, [R1+0x70] ;  /* 0x0000700001147983 */ /* 0x0001680000100800 */
[----:B------:R0:W5:Y:S01]  /*21590*/  LDL R21, [R1+0x2c] ;  /* 0x00002c0001157983 */ /* 0x0001620000100800 */
        /* <DEDUP_REMOVED lines=8> */
[----:B------:R-:W-:Y:S01]  /*21620*/  ULDC.64 UR4, c[0x0][0xaf0] ;  /* 0x0002bc0000047ab9 */ /* 0x000fe20000000a00 */
[----:B--2---:R-:W-:-:S05]  /*21630*/  IMAD R4, R4, 0x20, R218 ;  /* 0x0000002004047824 */ /* 0x004fca00078e02da */
[----:B------:R-:W-:-:S05]  /*21640*/  IADD3 R9, R26, R4, RZ ;  /* 0x000000041a097210 */ /* 0x000fca0007ffe0ff */
[----:B0-----:R-:W-:Y:S02]  /*21650*/  @P2 IMAD.HI.U32 R4, R9, R14, RZ ;  /* 0x0000000e09042227 */ /* 0x001fe400078e00ff */
[----:B------:R0:W5:Y:S02]  /*21660*/  LDL R14, [R1+0x5c] ;  /* 0x00005c00010e7983 */ /* 0x0001640000100800 */
[----:B------:R-:W-:Y:S01]  /*21670*/  IMAD.MOV.U32 R5, RZ, RZ, R9 ;  /* 0x000000ffff057224 */ /* 0x000fe200078e0009 */
[----:B---3--:R-:W-:Y:S01]  /*21680*/  @P2 SHF.R.U32.HI R5, RZ, R25, R4 ;  /* 0x00000019ff052219 */ /* 0x008fe20000011604 */
[----:B------:R-:W-:Y:S02]  /*21690*/  IMAD R6, R12, UR4, RZ ;  /* 0x000000040c067c24 */ /* 0x000fe4000f8e02ff */
[----:B------:R-:W-:Y:S01]  /*216a0*/  IMAD.IADD R3, R3, 0x1, R7 ;  /* 0x0000000103037824 */ /* 0x000fe200078e0207 */
[----:B------:R-:W-:Y:S01]  /*216b0*/  SHF.R.S32.HI R4, RZ, 0x1f, R5 ;  /* 0x0000001fff047819 */ /* 0x000fe20000011405 */
[----:B------:R-:W-:-:S02]  /*216c0*/  IMAD R7, R13, UR5, R6 ;  /* 0x000000050d077c24 */ /* 0x000fc4000f8e0206 */
[----:B------:R-:W-:Y:S01]  /*216d0*/  IMAD.WIDE.U32 R2, R13, UR4, R2 ;  /* 0x000000040d027c25 */ /* 0x000fe2000f8e0002 */
[----:B------:R-:W-:-:S03]  /*216e0*/  ULDC.64 UR4, c[0x0][0xae0] ;  /* 0x0002b80000047ab9 */ /* 0x000fc60000000a00 */
[----:B------:R-:W-:Y:S01]  /*216f0*/  IMAD.MOV R6, RZ, RZ, -R5 ;  /* 0x000000ffff067224 */ /* 0x000fe200078e0a05 */
[----:B------:R-:W-:Y:S01]  /*21700*/  IADD3 R3, R3, R7, RZ ;  /* 0x0000000703037210 */ /* 0x000fe20007ffe0ff */
[----:B------:R-:W-:Y:S02]  /*21710*/  IMAD R4, R4, UR4, RZ ;  /* 0x0000000404047c24 */ /* 0x000fe4000f8e02ff */
[----:B------:R-:W-:Y:S02]  /*21720*/  IMAD R7, R23, R6, R9 ;  /* 0x0000000617077224 */ /* 0x000fe400078e0209 */
[C---:B------:R-:W-:Y:S02]  /*21730*/  IMAD R9, R5.reuse, UR5, R4 ;  /* 0x0000000505097c24 */ /* 0x040fe4000f8e0204 */
[----:B------:R-:W-:Y:S01]  /*21740*/  IMAD.WIDE.U32 R2, R5, UR4, R2 ;  /* 0x0000000405027c25 */ /* 0x000fe2000f8e0002 */
[----:B------:R-:W-:Y:S01]  /*21750*/  SHF.R.S32.HI R4, RZ, 0x1f, R7 ;  /* 0x0000001fff047819 */ /* 0x000fe20000011407 */
[----:B------:R-:W-:-:S02]  /*21760*/  ULDC.64 UR4, c[0x0][0xad8] ;  /* 0x0002b60000047ab9 */ /* 0x000fc40000000a00 */
[----:B------:R-:W-:Y:S02]  /*21770*/  IMAD.IADD R3, R3, 0x1, R9 ;  /* 0x0000000103037824 */ /* 0x000fe400078e0209 */
[----:B------:R-:W-:Y:S02]  /*21780*/  IMAD R4, R4, UR4, RZ ;  /* 0x0000000404047c24 */ /* 0x000fe4000f8e02ff */
[----:B------:R-:W-:Y:S02]  /*21790*/  IMAD.IADD R6, R218, 0x1, R26 ;  /* 0x00000001da067824 */ /* 0x000fe400078e021a */
[----:B------:R-:W-:Y:S02]  /*217a0*/  IMAD R23, R0, R23, RZ ;  /* 0x0000001700177224 */ /* 0x000fe400078e02ff */
[C---:B------:R-:W-:Y:S02]  /*217b0*/  IMAD R5, R7.reuse, UR5, R4 ;  /* 0x0000000507057c24 */ /* 0x040fe4000f8e0204 */
[----:B------:R-:W-:Y:S01]  /*217c0*/  IMAD.WIDE.U32 R2, R7, UR4, R2 ;  /* 0x0000000407027c25 */ /* 0x000fe2000f8e0002 */
[----:B------:R-:W-:Y:S01]  /*217d0*/  ISETP.GE.AND P2, PT, R6, R23, PT ;  /* 0x000000170600720c */ /* 0x000fe20003f46270 */
[----:B------:R-:W-:-:S02]  /*217e0*/  ULDC.64 UR4, c[0x0][0xa80] ;  /* 0x0002a00000047ab9 */ /* 0x000fc40000000a00 */
[----:B------:R-:W-:Y:S01]  /*217f0*/  VIADD R0, R6, 0x20 ;  /* 0x0000002006007836 */ /* 0x000fe20000000000 */
[----:B------:R-:W-:Y:S02]  /*21800*/  IADD3 R3, R3, R5, RZ ;  /* 0x0000000503037210 */ /* 0x000fe40007ffe0ff */
[----:B------:R-:W-:Y:S02]  /*21810*/  LEA R4, P3, R2, UR4, 0x1 ;  /* 0x0000000402047c11 */ /* 0x000fe4000f8608ff */
[-C--:B------:R-:W-:Y:S02]  /*21820*/  ISETP.GE.AND P1, PT, R0, R23.reuse, PT ;  /* 0x000000170000720c */ /* 0x080fe40003f26270 */
[----:B------:R-:W-:Y:S01]  /*21830*/  LEA.HI.X R5, R2, UR5, R3, 0x1, P3 ;  /* 0x0000000502057c11 */ /* 0x000fe200098f0c03 */
[----:B------:R-:W-:Y:S01]  /*21840*/  VIADD R0, R6, 0x40 ;  /* 0x0000004006007836 */ /* 0x000fe20000000000 */
[----:B------:R0:W2:Y:S01]  /*21850*/  SHFL.IDX PT, R2, R4, RZ, 0x181f ;  /* 0x00181fff04027589 */ /* 0x0000a200000e0000 */
[----:B------:R-:W-:Y:S03]  /*21860*/  BSSY B1, `(.L_x_2033) ;  /* 0x0000016000017945 */ /* 0x000fe60003800000 */
[----:B------:R0:W3:Y:S01]  /*21870*/  SHFL.IDX PT, R3, R5, RZ, 0x181f ;  /* 0x00181fff05037589 */ /* 0x0000e200000e0000 */
[----:B----4-:R-:W-:Y:S01]  /*21880*/  IMAD.MOV.U32 R24, RZ, RZ, R8 ;  /* 0x000000ffff187224 */ /* 0x010fe200078e0008 */
[----:B------:R-:W-:Y:S01]  /*21890*/  ISETP.GE.AND P0, PT, R0, R23, PT ;  /* 0x000000170000720c */ /* 0x000fe20003f06270 */
[----:B------:R-:W-:-:S12]  /*218a0*/  @P2 BRA `(.L_x_2034) ;  /* 0x0000000000442947 */ /* 0x000fd80003800000 */
[----:B------:R-:W-:Y:S02]  /*218b0*/  ULDC UR4, c[0x0][0xac8] ;  /* 0x0002b20000047ab9 */ /* 0x000fe40000000800 */
[----:B------:R-:W-:Y:S02]  /*218c0*/  ISETP.GE.AND P5, PT, R18, UR4, PT ;  /* 0x0000000412007c0c */ /* 0x000fe4000bfa6270 */
[----:B-----5:R-:W-:Y:S02]  /*218d0*/  ISETP.GE.AND P3, PT, R21, UR4, PT ;  /* 0x0000000415007c0c */ /* 0x020fe4000bf66270 */
[----:B------:R-:W-:Y:S02]  /*218e0*/  ISETP.GE.AND P2, PT, R15, UR4, PT ;  /* 0x000000040f007c0c */ /* 0x000fe4000bf46270 */
[----:B------:R-:W-:-:S07]  /*218f0*/  ISETP.GE.AND P4, PT, R226, UR4, PT ;  /* 0x00000004e2007c0c */ /* 0x000fce000bf86270 */
[----:B--2---:R-:W-:-:S04]  /*21900*/  @!P5 LEA R8, P6, R18, R2, 0x1 ;  /* 0x000000021208d211 */ /* 0x004fc800078c08ff */
[-C--:B---3--:R-:W-:Y:S02]  /*21910*/  @!P5 LEA.HI.X R9, R18, R3.reuse, R19, 0x1, P6 ;  /* 0x000000031209d211 */ /* 0x088fe400030f0c13 */
[CC--:B------:R-:W-:Y:S01]  /*21920*/  @!P3 LEA R10, P6, R21.reuse, R2.reuse, 0x1 ;  /* 0x00000002150ab211 */ /* 0x0c0fe200078c08ff */
        /* <DEDUP_REMOVED lines=9> */
.L_x_2034:
[----:B------:R-:W-:Y:S05]  /*219c0*/  BSYNC B1 ;  /* 0x0000000000017941 */ /* 0x000fea0003800000 */
.L_x_2033:
[----:B---34-:R3:W4:Y:S01]  /*219d0*/  SHFL.IDX PT, R3, R5, 0x1, 0x181f ;  /* 0x00381f0005037f89 */ /* 0x01872200000e0000 */
[----:B------:R-:W-:Y:S03]  /*219e0*/  BSSY B1, `(.L_x_2035) ;  /* 0x0000014000017945 */ /* 0x000fe60003800000 */
[----:B--2---:R3:W2:Y:S01]  /*219f0*/  SHFL.IDX PT, R2, R4, 0x1, 0x181f ;  /* 0x00381f0004027f89 */ /* 0x0046a200000e0000 */
[----:B------:R-:W-:Y:S05]  /*21a00*/  @P1 BRA `(.L_x_2036) ;  /* 0x0000000000441947 */ /* 0x000fea0003800000 */
[----:B------:R-:W-:Y:S02]  /*21a10*/  ULDC UR4, c[0x0][0xac8] ;  /* 0x0002b20000047ab9 */ /* 0x000fe40000000800 */
[----:B------:R-:W-:Y:S02]  /*21a20*/  ISETP.GE.AND P4, PT, R18, UR4, PT ;  /* 0x0000000412007c0c */ /* 0x000fe4000bf86270 */
[----:B-----5:R-:W-:Y:S02]  /*21a30*/  ISETP.GE.AND P2, PT, R21, UR4, PT ;  /* 0x0000000415007c0c */ /* 0x020fe4000bf46270 */
[----:B------:R-:W-:Y:S02]  /*21a40*/  ISETP.GE.AND P1, PT, R15, UR4, PT ;  /* 0x000000040f007c0c */ /* 0x000fe4000bf26270 */
[----:B------:R-:W-:-:S07]  /*21a50*/  ISETP.GE.AND P3, PT, R226, UR4, PT ;  /* 0x00000004e2007c0c */ /* 0x000fce000bf66270 */
[CC--:B--2---:R-:W-:Y:S02]  /*21a60*/  @!P4 LEA R8, P6, R18.reuse, R2.reuse, 0x1 ;  /* 0x000000021208c211 */ /* 0x0c4fe400078c08ff */
[-C--:B------:R-:W-:Y:S02]  /*21a70*/  @!P2 LEA R10, P5, R21, R2.reuse, 0x1 ;  /* 0x00000002150aa211 */ /* 0x080fe400078a08ff */
[-C--:B----4-:R-:W-:Y:S02]  /*21a80*/  @!P4 LEA.HI.X R9, R18, R3.reuse, R19, 0x1, P6 ;  /* 0x000000031209c211 */ /* 0x090fe400030f0c13 */
[----:B------:R-:W-:Y:S01]  /*21a90*/  @!P1 LEA R12, P6, R15, R2, 0x1 ;  /* 0x000000020f0c9211 */ /* 0x000fe200078c08ff */
[----:B------:R-:W-:Y:S01]  /*21aa0*/  @!P3 IMAD.SHL.U32 R7, R14, 0x8, RZ ;  /* 0x000000080e07b824 */ /* 0x000fe200078e00ff */
[-C--:B------:R-:W-:Y:S01]  /*21ab0*/  @!P2 LEA.HI.X R11, R21, R3.reuse, R24, 0x1, P5 ;  /* 0x00000003150ba211 */ /* 0x080fe200028f0c18 */
[----:B------:R2:W-:Y:S01]  /*21ac0*/  @!P4 ST.E.128 desc[UR60][R8.64], RZ ;  /* 0x000000ff0800c985 */ /* 0x0005e2000c101d3c */
[----:B------:R-:W-:Y:S01]  /*21ad0*/  @!P1 LEA.HI.X R13, R15, R3, R20, 0x1, P6 ;  /* 0x000000030f0d9211 */ /* 0x000fe200030f0c14 */
[----:B------:R-:W-:-:S05]  /*21ae0*/  @!P3 IMAD.WIDE R2, R7, 0x2, R2 ;  /* 0x000000020702b825 */ /* 0x000fca00078e0202 */
[----:B------:R2:W-:Y:S04]  /*21af0*/  @!P3 ST.E.128 desc[UR60][R2.64], RZ ;  /* 0x000000ff0200b985 */ /* 0x0005e8000c101d3c */
[----:B------:R2:W-:Y:S04]  /*21b00*/  @!P2 ST.E.128 desc[UR60][R10.64], RZ ;  /* 0x000000ff0a00a985 */ /* 0x0005e8000c101d3c */
[----:B------:R2:W-:Y:S02]  /*21b10*/  @!P1 ST.E.128 desc[UR60][R12.64], RZ ;  /* 0x000000ff0c009985 */ /* 0x0005e4000c101d3c */
.L_x_2036:
[----:B------:R-:W-:Y:S05]  /*21b20*/  BSYNC B1 ;  /* 0x0000000000017941 */ /* 0x000fea0003800000 */
.L_x_2035:
[----:B--2-4-:R2:W4:Y:S01]  /*21b30*/  SHFL.IDX PT, R3, R5, 0x2, 0x181f ;  /* 0x00581f0005037f89 */ /* 0x01452200000e0000 */
[----:B------:R-:W-:Y:S03]  /*21b40*/  BSSY B1, `(.L_x_2037) ;  /* 0x0000014000017945 */ /* 0x000fe60003800000 */
[----:B------:R2:W0:Y:S01]  /*21b50*/  SHFL.IDX PT, R2, R4, 0x2, 0x181f ;  /* 0x00581f0004027f89 */ /* 0x00042200000e0000 */
[----:B------:R-:W-:Y:S05]  /*21b60*/  @P0 BRA `(.L_x_2038) ;  /* 0x0000000000440947 */ /* 0x000fea0003800000 */
[----:B------:R-:W-:Y:S02]  /*21b70*/  ULDC UR4, c[0x0][0xac8] ;  /* 0x0002b20000047ab9 */ /* 0x000fe40000000800 */
[----:B------:R-:W-:Y:S02]  /*21b80*/  ISETP.GE.AND P3, PT, R18, UR4, PT ;  /* 0x0000000412007c0c */ /* 0x000fe4000bf66270 */
[----:B-----5:R-:W-:Y:S02]  /*21b90*/  ISETP.GE.AND P5, PT, R21, UR4, PT ;  /* 0x0000000415007c0c */ /* 0x020fe4000bfa6270 */
[----:B------:R-:W-:Y:S02]  /*21ba0*/  ISETP.GE.AND P6, PT, R15, UR4, PT ;  /* 0x000000040f007c0c */ /* 0x000fe4000bfc6270 */
[----:B------:R-:W-:-:S07]  /*21bb0*/  ISETP.GE.AND P4, PT, R226, UR4, PT ;  /* 0x00000004e2007c0c */ /* 0x000fce000bf86270 */
[-C--:B0-----:R-:W-:Y:S02]  /*21bc0*/  @!P3 LEA R8, P0, R18, R2.reuse, 0x1 ;  /* 0x000000021208b211 */ /* 0x081fe400078008ff */
[-C--:B------:R-:W-:Y:S02]  /*21bd0*/  @!P5 LEA R10, P1, R21, R2.reuse, 0x1 ;  /* 0x00000002150ad211 */ /* 0x080fe400078208ff */
[----:B------:R-:W-:Y:S02]  /*21be0*/  @!P6 LEA R12, P2, R15, R2, 0x1 ;  /* 0x000000020f0ce211 */ /* 0x000fe400078408ff */
        /* <DEDUP_REMOVED lines=9> */
.L_x_2038:
[----:B------:R-:W-:Y:S05]  /*21c80*/  BSYNC B1 ;  /* 0x0000000000017941 */ /* 0x000fea0003800000 */
.L_x_2037:
[----:B------:R-:W-:Y:S01]  /*21c90*/  VIADD R0, R6, 0x60 ;  /* 0x0000006006007836 */ /* 0x000fe20000000000 */
[----:B0---4-:R0:W4:Y:S04]  /*21ca0*/  SHFL.IDX PT, R3, R5, 0x3, 0x181f ;  /* 0x00781f0005037f89 */ /* 0x01112800000e0000 */
[----:B------:R-:W-:Y:S01]  /*21cb0*/  ISETP.GE.AND P0, PT, R0, R23, PT ;  /* 0x000000170000720c */ /* 0x000fe20003f06270 */
[----:B------:R0:W0:-:S12]  /*21cc0*/  SHFL.IDX PT, R2, R4, 0x3, 0x181f ;  /* 0x00781f0004027f89 */ /* 0x00001800000e0000 */
[----:B------:R-:W-:Y:S05]  /*21cd0*/  @P0 BRA `(.L_x_2029) ;  /* 0x0000000000440947 */ /* 0x000fea0003800000 */
[----:B------:R-:W-:Y:S02]  /*21ce0*/  ULDC UR4, c[0x0][0xac8] ;  /* 0x0002b20000047ab9 */ /* 0x000fe40000000800 */
[----:B------:R-:W-:Y:S02]  /*21cf0*/  ISETP.GE.AND P3, PT, R18, UR4, PT ;  /* 0x0000000412007c0c */ /* 0x000fe4000bf66270 */
[----:B------:R-:W-:Y:S02]  /*21d00*/  ISETP.GE.AND P4, PT, R226, UR4, PT ;  /* 0x00000004e2007c0c */ /* 0x000fe4000bf86270 */
[----:B-----5:R-:W-:Y:S02]  /*21d10*/  ISETP.GE.AND P5, PT, R21, UR4, PT ;  /* 0x0000000415007c0c */ /* 0x020fe4000bfa6270 */
[----:B------:R-:W-:-:S07]  /*21d20*/  ISETP.GE.AND P6, PT, R15, UR4, PT ;  /* 0x000000040f007c0c */ /* 0x000fce000bfc6270 */
[-C--:B0-----:R-:W-:Y:S02]  /*21d30*/  @!P3 LEA R6, P0, R18, R2.reuse, 0x1 ;  /* 0x000000021206b211 */ /* 0x081fe400078008ff */
[----:B--23--:R-:W-:Y:S02]  /*21d40*/  @!P4 SHF.L.U32 R5, R14, 0x3, RZ ;  /* 0x000000030e05c819 */ /* 0x00cfe400000006ff */
[-C--:B------:R-:W-:Y:S02]  /*21d50*/  @!P5 LEA R8, P1, R21, R2.reuse, 0x1 ;  /* 0x000000021508d211 */ /* 0x080fe400078208ff */
[----:B------:R-:W-:Y:S02]  /*21d60*/  @!P6 LEA R10, P2, R15, R2, 0x1 ;  /* 0x000000020f0ae211 */ /* 0x000fe400078408ff */
        /* <DEDUP_REMOVED lines=8> */
.L_x_2029:
[----:B------:R-:W-:Y:S05]  /*21df0*/  BSYNC B0 ;  /* 0x0000000000007941 */ /* 0x000fea0003800000 */
.L_x_2020:
[----:B------:R-:W-:Y:S02]  /*21e00*/  ULDC UR4, c[0x0][0xc3c] ;  /* 0x00030f0000047ab9 */ /* 0x000fe40000000800 */
[----:B-1----:R-:W-:-:S13]  /*21e10*/  ISETP.GE.AND P0, PT, R63, UR4, PT ;  /* 0x000000043f007c0c */ /* 0x002fda000bf06270 */
[----:B------:R-:W-:Y:S05]  /*21e20*/  @!P0 BRA `(.L_x_2039) ;  /* 0xfffffdf400a48947 */ /* 0x000fea000383ffff */
[----:B------:R-:W-:Y:S05]  /*21e30*/  BRA `(.L_x_1750) ;  /* 0x0000009400087947 */ /* 0x000fea0003800000 */
.L_x_1748:
        /* <DEDUP_REMOVED lines=18> */
.L_x_2040:
[----:B------:R-:W-:Y:S01]  /*21f60*/  LOP3.LUT R0, R4, 0x1f, RZ, 0xc0, !PT ;  /* 0x0000001f04007812 */ /* 0x000fe200078ec0ff */
[----:B------:R-:W-:Y:S01]  /*21f70*/  ULDC UR4, c[0x0][0xc3c] ;  /* 0x00030f0000047ab9 */ /* 0x000fe20000000800 */
[----:B------:R-:W1:Y:S01]  /*21f80*/  S2UR UR6, SR_CTAID.X ;  /* 0x00000000000679c3 */ /* 0x000e620000002500 */
[----:B------:R-:W-:Y:S01]  /*21f90*/  ULDC UR5, c[0x0][0xc38] ;  /* 0x00030e0000057ab9 */ /* 0x000fe20000000800 */
[----:B------:R-:W-:-:S04]  /*21fa0*/  ISETP.NE.AND P0, PT, R0, 0x1f, PT ;  /* 0x0000001f0000780c */ /* 0x000fc80003f05270 */
[----:B------:R-:W-:-:S13]  /*21fb0*/  ISETP.GE.OR P1, PT, R0, UR4, !P0 ;  /* 0x0000000400007c0c */ /* 0x000fda000c726670 */
[----:B0-----:R-:W0:Y:S02]  /*21fc0*/  @!P1 LDC.64 R2, c[0x0][0xc80] ;  /* 0x00032000ff029b82 */ /* 0x001e240000000a00 */
[----:B0-----:R-:W-:-:S05]  /*21fd0*/  @!P1 IMAD.WIDE.U32 R2, R0, 0x4, R2 ;  /* 0x0000000400029825 */ /* 0x001fca00078e0002 */
[----:B------:R-:W2:Y:S01]  /*21fe0*/  @!P1 LDG.E R6, desc[UR60][R2.64] ;  /* 0x0000003c02069981 */ /* 0x000ea2000c1e1900 */
[C---:B------:R-:W-:Y:S01]  /*21ff0*/  ISETP.NE.AND P1, PT, R0.reuse, RZ, PT ;  /* 0x000000ff0000720c */ /* 0x040fe20003f25270 */
[----:B------:R-:W-:Y:S01]  /*22000*/  UMOV UR4, URZ ;  /* 0x0000003f00047c82 */ /* 0x000fe20008000000 */
[C---:B------:R-:W-:Y:S01]  /*22010*/  ISETP.GE.U32.AND P2, PT, R0.reuse, 0x2, PT ;  /* 0x000000020000780c */ /* 0x040fe20003f46070 */
[----:B------:R-:W-:Y:S01]  /*22020*/  IMAD.MOV.U32 R16, RZ, RZ, RZ ;  /* 0x000000ffff107224 */ /* 0x000fe200078e00ff */
[C---:B------:R-:W-:Y:S02]  /*22030*/  ISETP.GE.U32.AND P3, PT, R0.reuse, 0x4, PT ;  /* 0x000000040000780c */ /* 0x040fe40003f66070 */
[C---:B------:R-:W-:Y:S02]  /*22040*/  ISETP.GE.U32.AND P4, PT, R0.reuse, 0x8, PT ;  /* 0x000000080000780c */ /* 0x040fe40003f86070 */
[----:B------:R-:W-:Y:S01]  /*22050*/  ISETP.GE.U32.AND P5, PT, R0, 0x10, PT ;  /* 0x000000100000780c */ /* 0x000fe20003fa6070 */
[----:B--2---:R-:W0:Y:S02]  /*22060*/  SHFL.UP PT, R5, R6, 0x1, RZ ;  /* 0x0420000006057989 */ /* 0x004e2400000e00ff */
        /* <DEDUP_REMOVED lines=14> */
[----:B------:R-:W0:Y:S02]  /*22150*/  SHFL.IDX PT, R3, R5, 0x1f, 0x1f ;  /* 0x03e01f0005037f89 */ /* 0x000e2400000e0000 */
[----:B0-----:R-:W-:-:S04]  /*22160*/  IMAD R7, R3, UR5, RZ ;  /* 0x0000000503077c24 */ /* 0x001fc8000f8e02ff */
[----:B------:R-:W-:Y:S01]  /*22170*/  IMAD.MOV.U32 R8, RZ, RZ, R7 ;  /* 0x000000ffff087224 */ /* 0x000fe200078e0007 */
[----:B-1----:R-:W-:-:S13]  /*22180*/  ISETP.GT.AND P6, PT, R7, UR6, PT ;  /* 0x0000000607007c0c */ /* 0x002fda000bfc4270 */
[----:B------:R-:W-:Y:S05]  /*22190*/  @P6 BRA `(.L_x_2042) ;  /* 0x00000000009c6947 */ /* 0x000fea0003800000 */
[----:B------:R-:W0:Y:S01]  /*221a0*/  LDC R5, c[0x0][0xc3c] ;  /* 0x00030f00ff057b82 */ /* 0x000e220000000800 */
[----:B------:R-:W-:Y:S01]  /*221b0*/  IMAD.MOV.U32 R7, RZ, RZ, R8 ;  /* 0x000000ffff077224 */ /* 0x000fe200078e0008 */
[----:B------:R-:W-:Y:S01]  /*221c0*/  UMOV UR4, URZ ;  /* 0x0000003f00047c82 */ /* 0x000fe20008000000 */
[----:B------:R-:W-:Y:S01]  /*221d0*/  ULDC UR7, c[0x0][0xc3c] ;  /* 0x00030f0000077ab9 */ /* 0x000fe20000000800 */
[----:B------:R-:W-:-:S05]  /*221e0*/  ULDC UR5, c[0x0][0xc38] ;  /* 0x00030e0000057ab9 */ /* 0x000fca0000000800 */
.L_x_2046:
[----:B------:R-:W-:Y:S01]  /*221f0*/  UIADD3 UR4, UR4, 0x1f, URZ ;  /* 0x0000001f04047890 */ /* 0x000fe2000fffe03f */
[----:B------:R-:W-:-:S05]  /*22200*/  MOV R19, UR7 ;  /* 0x0000000700137c02 */ /* 0x000fca0008000f00 */
[----:B0-----:R-:W-:-:S13]  /*22210*/  ISETP.LE.AND P6, PT, R5, UR4, PT ;  /* 0x0000000405007c0c */ /* 0x001fda000bfc3270 */
[----:B------:R-:W-:Y:S05]  /*22220*/  @P6 BRA `(.L_x_2043) ;  /* 0x0000000400a86947 */ /* 0x000fea0003800000 */
[----:B------:R-:W-:Y:S01]  /*22230*/  VIADD R8, R0, UR4 ;  /* 0x0000000400087c36 */ /* 0x000fe20008000000 */
[----:B------:R-:W-:Y:S01]  /*22240*/  BSSY B0, `(.L_x_2044) ;  /* 0x0000007000007945 */ /* 0x000fe20003800000 */
[----:B------:R-:W-:-:S03]  /*22250*/  IMAD.MOV.U32 R6, RZ, RZ, RZ ;  /* 0x000000ffff067224 */ /* 0x000fc600078e00ff */
[----:B------:R-:W-:-:S13]  /*22260*/  ISETP.GE.OR P6, PT, R8, R5, !P0 ;  /* 0x000000050800720c */ /* 0x000fda00047c6670 */
[----:B------:R-:W-:Y:S05]  /*22270*/  @P6 BRA `(.L_x_2045) ;  /* 0x00000000000c6947 */ /* 0x000fea0003800000 */
[----:B------:R-:W0:Y:S02]  /*22280*/  LDC.64 R2, c[0x0][0xc80] ;  /* 0x00032000ff027b82 */ /* 0x000e240000000a00 */
[----:B0-----:R-:W-:-:S05]  /*22290*/  IMAD.WIDE R2, R8, 0x4, R2 ;  /* 0x0000000408027825 */ /* 0x001fca00078e0202 */
[----:B------:R0:W5:Y:S02]  /*222a0*/  LDG.E R6, desc[UR60][R2.64] ;  /* 0x0000003c02067981 */ /* 0x000164000c1e1900 */
.L_x_2045:
[----:B------:R-:W-:Y:S05]  /*222b0*/  BSYNC B0 ;  /* 0x0000000000007941 */ /* 0x000fea0003800000 */
.L_x_2044:
        /* <DEDUP_REMOVED lines=21> */
.L_x_2042:
[----:B------:R-:W-:-:S05]  /*22410*/  IADD3 R8, -R8, R7, RZ ;  /* 0x0000000708087210 */ /* 0x000fca0007ffe1ff */
        /* <DEDUP_REMOVED lines=17> */
[----:B------:R-:W-:-:S06]  /*22530*/  VIADD R16, R7, 0xffffffff ;  /* 0xffffffff07107836 */ /* 0x000fcc0000000000 */
[----:B------:R2:W3:Y:S02]  /*22540*/  SHFL.IDX PT, R16, R5, R16, 0x1f ;  /* 0x00001f1005107589 */ /* 0x0004e400000e0000 */
.L_x_2047:
[----:B-12---:R-:W-:Y:S01]  /*22550*/  IMAD.MOV R5, RZ, RZ, -R3 ;  /* 0x000000ffff057224 */ /* 0x006fe200078e0a03 */
[----:B------:R-:W-:Y:S01]  /*22560*/  MOV R2, RZ ;  /* 0x000000ff00027202 */ /* 0x000fe20000000f00 */
[----:B---3--:R-:W-:Y:S01]  /*22570*/  IMAD R16, R16, UR5, R8 ;  /* 0x0000000510107c24 */ /* 0x008fe2000f8e0208 */
[----:B------:R-:W-:Y:S01]  /*22580*/  IABS R7, R9 ;  /* 0x0000000900077213 */ /* 0x000fe20000000000 */
[----:B------:R-:W-:-:S04]  /*22590*/  IMAD R5, R5, R10, RZ ;  /* 0x0000000a05057224 */ /* 0x000fc800078e02ff */
[----:B------:R-:W-:Y:S01]  /*225a0*/  IMAD.HI.U32 R3, R3, R5, R2 ;  /* 0x0000000503037227 */ /* 0x000fe200078e0002 */
[----:B------:R-:W-:-:S03]  /*225b0*/  IADD3 R2, -R16, UR6, RZ ;  /* 0x0000000610027c10 */ /* 0x000fc6000fffe1ff */
[----:B------:R-:W-:Y:S01]  /*225c0*/  IMAD.MOV R7, RZ, RZ, -R7 ;  /* 0x000000ffff077224 */ /* 0x000fe200078e0a07 */
[----:B------:R-:W-:-:S05]  /*225d0*/  IABS R5, R2 ;  /* 0x0000000200057213 */ /* 0x000fca0000000000 */
        /* <DEDUP_REMOVED lines=10> */
[----:B------:R-:W-:Y:S02]  /*22680*/  @!P2 IADD3 R8, -R8, RZ, RZ ;  /* 0x000000ff0808a210 */ /* 0x000fe40007ffe1ff */
[----:B------:R-:W-:-:S05]  /*22690*/  @!P1 LOP3.LUT R8, RZ, R9, RZ, 0x33, !PT ;  /* 0x00000009ff089212 */ /* 0x000fca00078e33ff */
[----:B------:R-:W-:Y:S02]  /*226a0*/  IMAD R5, R11, R8, RZ ;  /* 0x000000080b057224 */ /* 0x000fe400078e02ff */
[----:B------:R-:W-:Y:S02]  /*226b0*/  IMAD.MOV R8, RZ, RZ, -R8 ;  /* 0x000000ffff087224 */ /* 0x000fe400078e0a08 */
[----:B------:R-:W-:Y:S02]  /*226c0*/  IMAD.MOV R10, RZ, RZ, -R5 ;  /* 0x000000ffff0a7224 */ /* 0x000fe400078e0a05 */
[----:B------:R-:W-:-:S03]  /*226d0*/  IMAD R8, R9, R8, R2 ;  /* 0x0000000809087224 */ /* 0x000fc600078e0202 */
[----:B------:R-:W-:Y:S01]  /*226e0*/  VIADDMNMX R11, R10, UR5, R11, PT ;  /* 0x000000050a0b7c46 */ /* 0x000fe2000b80010b */
[----:B------:R-:W-:-:S03]  /*226f0*/  IMAD.IADD R5, R8, 0x1, R5 ;  /* 0x0000000108057824 */ /* 0x000fc600078e0205 */
[----:B------:R-:W-:-:S04]  /*22700*/  IABS R7, R11 ;  /* 0x0000000b00077213 */ /* 0x000fc80000000000 */
[----:B------:R-:W1:Y:S08]  /*22710*/  I2F.RP R10, R7 ;  /* 0x00000007000a7306 */ /* 0x000e700000209400 */
[----:B-1----:R-:W1:Y:S02]  /*22720*/  MUFU.RCP R10, R10 ;  /* 0x0000000a000a7308 */ /* 0x002e640000001000 */
[----:B-1----:R-:W-:Y:S01]  /*22730*/  VIADD R3, R10, 0xffffffe ;  /* 0x0ffffffe0a037836 */ /* 0x002fe20000000000 */
[----:B------:R-:W-:-:S05]  /*22740*/  IABS R10, R11 ;  /* 0x0000000b000a7213 */ /* 0x000fca0000000000 */
[----:B------:R-:W1:Y:S01]  /*22750*/  F2I.FTZ.U32.TRUNC.NTZ R3, R3 ;  /* 0x0000000300037305 */ /* 0x000e62000021f000 */
[----:B------:R-:W-:Y:S02]  /*22760*/  IMAD.MOV R10, RZ, RZ, -R10 ;  /* 0x000000ffff0a7224 */ /* 0x000fe400078e0a0a */
[----:B-1----:R-:W-:-:S04]  /*22770*/  IMAD.MOV R2, RZ, RZ, -R3 ;  /* 0x000000ffff027224 */ /* 0x002fc800078e0a03 */
[----:B------:R-:W-:Y:S01]  /*22780*/  IMAD R9, R2, R7, RZ ;  /* 0x0000000702097224 */ /* 0x000fe200078e02ff */
[----:B------:R-:W-:-:S05]  /*22790*/  MOV R2, RZ ;  /* 0x000000ff00027202 */ /* 0x000fca0000000f00 */
[----:B------:R-:W-:Y:S01]  /*227a0*/  IMAD.HI.U32 R2, R3, R9, R2 ;  /* 0x0000000903027227 */ /* 0x000fe200078e0002 */
[----:B------:R-:W-:Y:S02]  /*227b0*/  IABS R9, R8 ;  /* 0x0000000800097213 */ /* 0x000fe40000000000 */
[----:B------:R-:W-:-:S03]  /*227c0*/  LOP3.LUT R3, R8, R11, RZ, 0x3c, !PT ;  /* 0x0000000b08037212 */ /* 0x000fc600078e3cff */
[----:B------:R-:W-:Y:S01]  /*227d0*/  IMAD.HI.U32 R2, R2, R9, RZ ;  /* 0x0000000902027227 */ /* 0x000fe200078e00ff */
[----:B------:R-:W-:-:S03]  /*227e0*/  ISETP.GE.AND P2, PT, R3, RZ, PT ;  /* 0x000000ff0300720c */ /* 0x000fc60003f46270 */
[----:B------:R-:W-:-:S05]  /*227f0*/  IMAD R10, R2, R10, R9 ;  /* 0x0000000a020a7224 */ /* 0x000fca00078e0209 */
[----:B------:R-:W-:-:S13]  /*22800*/  ISETP.GT.U32.AND P1, PT, R7, R10, PT ;  /* 0x0000000a0700720c */ /* 0x000fda0003f24070 */
[----:B------:R-:W-:Y:S02]  /*22810*/  @!P1 IMAD.IADD R10, R10, 0x1, -R7 ;  /* 0x000000010a0a9824 */ /* 0x000fe400078e0a07 */
[----:B------:R-:W-:Y:S01]  /*22820*/  @!P1 VIADD R2, R2, 0x1 ;  /* 0x0000000102029836 */ /* 0x000fe20000000000 */
[----:B------:R-:W-:Y:S02]  /*22830*/  ISETP.NE.AND P1, PT, R11, RZ, PT ;  /* 0x000000ff0b00720c */ /* 0x000fe40003f25270 */
[----:B------:R-:W-:-:S13]  /*22840*/  ISETP.GE.U32.AND P0, PT, R10, R7, PT ;  /* 0x000000070a00720c */ /* 0x000fda0003f06070 */
[----:B------:R-:W-:-:S05]  /*22850*/  @P0 VIADD R2, R2, 0x1 ;  /* 0x0000000102020836 */ /* 0x000fca0000000000 */
[----:B------:R-:W-:Y:S02]  /*22860*/  @!P2 IADD3 R2, -R2, RZ, RZ ;  /* 0x000000ff0202a210 */ /* 0x000fe40007ffe1ff */
[----:B------:R-:W-:Y:S01]  /*22870*/  @!P1 LOP3.LUT R2, RZ, R11, RZ, 0x33, !PT ;  /* 0x0000000bff029212 */ /* 0x000fe200078e33ff */
[----:B------:R-:W-:-:S03]  /*22880*/  IMAD.MOV R11, RZ, RZ, -R11 ;  /* 0x000000ffff0b7224 */ /* 0x000fc600078e0a0b */
[----:B------:R-:W-:Y:S01]  /*22890*/  LOP3.LUT R17, RZ, R2, RZ, 0x33, !PT ;  /* 0x00000002ff117212 */ /* 0x000fe200078e33ff */
[----:B------:R-:W-:-:S04]  /*228a0*/  IMAD R18, R2, R11, R5 ;  /* 0x0000000b02127224 */ /* 0x000fc800078e0205 */
[----:B------:R-:W-:Y:S01]  /*228b0*/  IMAD.IADD R17, R6, 0x1, R17 ;  /* 0x0000000106117824 */ /* 0x000fe200078e0211 */
[----:B------:R-:W-:Y:S06]  /*228c0*/  BRA `(.L_x_2048) ;  /* 0x00000000000c7947 */ /* 0x000fec0003800000 */
.L_x_2043:
[----:B------:R-:W-:Y:S01]  /*228d0*/  IMAD.MOV.U32 R17, RZ, RZ, RZ ;  /* 0x000000ffff117224 */ /* 0x000fe200078e00ff */
[----:B------:R-:W-:Y:S01]  /*228e0*/  MOV R16, UR6 ;  /* 0x0000000600107c02 */ /* 0x000fe20008000f00 */
[----:B------:R-:W-:-:S07]  /*228f0*/  IMAD.MOV.U32 R18, RZ, RZ, RZ ;  /* 0x000000ffff127224 */ /* 0x000fce00078e00ff */
.L_x_2048:
[----:B------:R-:W-:-:S13]  /*22900*/  ISETP.NE.AND P0, PT, R0, RZ, PT ;  /* 0x000000ff0000720c */ /* 0x000fda0003f05270 */
[----:B------:R-:W1:Y:S01]  /*22910*/  @!P0 S2R R3, SR_CgaCtaId ;  /* 0x0000000000038919 */ /* 0x000e620000008800 */
[----:B------:R-:W-:-:S04]  /*22920*/  @!P0 MOV R0, 0x400 ;  /* 0x0000040000008802 */ /* 0x000fc80000000f00 */
[----:B-1----:R-:W-:-:S05]  /*22930*/  @!P0 LEA R0, R3, R0, 0x18 ;  /* 0x0000000003008211 */ /* 0x002fca00078ec0ff */
[----:B------:R1:W-:Y:S01]  /*22940*/  @!P0 STS.128 [R0+0x308d0], R16 ;  /* 0x0308d01000008388 */ /* 0x0003e20000000c00 */
[----:B------:R-:W-:Y:S06]  /*22950*/  BAR.ARV 0x5, 0x180 ;  /* 0x0146000000007b1d */ /* 0x000fec0000002000 */
.L_x_2041:
[----:B-1----:R-:W-:Y:S01]  /*22960*/  IMAD.MOV.U32 R0, RZ, RZ, 0x1 ;  /* 0x00000001ff007424 */ /* 0x002fe200078e00ff */
[----:B------:R1:W-:Y:S01]  /*22970*/  STL [R1+0x8], RZ ;  /* 0x000008ff01007387 */ /* 0x0003e20000100800 */
[----:B------:R-:W-:Y:S02]  /*22980*/  ULDC UR4, c[0x0][0xc3c] ;  /* 0x00030f0000047ab9 */ /* 0x000fe40000000800 */
[----:B--2---:R-:W-:Y:S01]  /*22990*/  ISETP.GE.AND P0, PT, R19, UR4, PT ;  /* 0x0000000413007c0c */ /* 0x004fe2000bf06270 */
[----:B------:R1:W-:Y:S04]  /*229a0*/  STL [R1+0x14], R0 ;  /* 0x0000140001007387 */ /* 0x0003e80000100800 */
[----:B------:R1:W-:Y:S08]  /*229b0*/  STL [R1+0x54], RZ ;  /* 0x000054ff01007387 */ /* 0x0003f00000100800 */
[----:B-1----:R-:W-:Y:S05]  /*229c0*/  @P0 BRA `(.L_x_2049) ;  /* 0x00000084003c0947 */ /* 0x002fea0003800000 */
[----:B------:R-:W2:Y:S04]  /*229d0*/  LDL.LU R6, [R1+0x4] ;  /* 0x0000040001067983 */ /* 0x000ea80000300800 */
[----:B------:R-:W3:Y:S01]  /*229e0*/  LDL R5, [R1+0x50] ;  /* 0x0000500001057983 */ /* 0x000ee20000100800 */
[C---:B------:R-:W-:Y:S01]  /*229f0*/  IMAD.SHL.U32 R0, R4.reuse, 0x8, RZ ;  /* 0x0000000804007824 */ /* 0x040fe200078e00ff */
[----:B------:R-:W-:Y:S01]  /*22a00*/  LOP3.LUT R8, R4, 0x7f, RZ, 0xc0, !PT ;  /* 0x0000007f04087812 */ /* 0x000fe200078ec0ff */
[----:B------:R-:W1:Y:S01]  /*22a10*/  S2UR UR5, SR_CgaCtaId ;  /* 0x00000000000579c3 */ /* 0x000e620000008800 */
[----:B------:R-:W-:Y:S01]  /*22a20*/  UMOV UR4, 0x400 ;  /* 0x0000040000047882 */ /* 0x000fe20000000000 */
[----:B------:R-:W-:Y:S01]  /*22a30*/  BSSY B8, `(.L_x_2049) ;  /* 0x0000848000087945 */ /* 0x000fe20003800000 */
[----:B------:R-:W-:Y:S01]  /*22a40*/  LOP3.LUT R3, R0, 0x1f8, RZ, 0xc0, !PT ;  /* 0x000001f800037812 */ /* 0x000fe200078ec0ff */
[C---:B0-----:R-:W-:Y:S01]  /*22a50*/  IMAD.SHL.U32 R2, R8.reuse, 0x8, RZ ;  /* 0x0000000808027824 */ /* 0x041fe200078e00ff */
[----:B------:R-:W-:Y:S01]  /*22a60*/  ISETP.NE.AND P1, PT, R8, RZ, PT ;  /* 0x000000ff0800720c */ /* 0x000fe20003f25270 */
[----:B------:R-:W-:Y:S01]  /*22a70*/  ULDC.64 UR38, c[0x0][0x198] ;  /* 0x0000660000267ab9 */ /* 0x000fe20000000a00 */
[----:B------:R-:W-:Y:S01]  /*22a80*/  LOP3.LUT R3, R3, 0x38, R4, 0x78, !PT ;  /* 0x0000003803037812 */ /* 0x000fe200078e7804 */
[----:B------:R-:W-:Y:S01]  /*22a90*/  ULDC UR36, c[0x0][0xc] ;  /* 0x0000030000247ab9 */ /* 0x000fe20000000800 */
[----:B------:R-:W-:-:S02]  /*22aa0*/  SHF.R.U32.HI R7, RZ, 0x3, R8 ;  /* 0x00000003ff077819 */ /* 0x000fc40000011608 */
[----:B------:R-:W-:Y:S02]  /*22ab0*/  LOP3.LUT R2, R3, 0x200, R2, 0xf8, !PT ;  /* 0x0000020003027812 */ /* 0x000fe400078ef802 */
[C---:B------:R-:W-:Y:S02]  /*22ac0*/  LOP3.LUT P0, R3, R4.reuse, 0x1f, RZ, 0xc0, !PT ;  /* 0x0000001f04037812 */ /* 0x040fe4000780c0ff */
[----:B------:R-:W-:Y:S02]  /*22ad0*/  SHF.L.U32 R4, R4, 0x4, RZ ;  /* 0x0000000404047819 */ /* 0x000fe400000006ff */
[----:B------:R-:W-:Y:S01]  /*22ae0*/  LOP3.LUT R0, R0, 0x38, RZ, 0xc0, !PT ;  /* 0x0000003800007812 */ /* 0x000fe200078ec0ff */
[----:B------:R0:W-:Y:S01]  /*22af0*/  STL [R1+0x2c], R3 ;  /* 0x00002c0301007387 */ /* 0x0001e20000100800 */
[----:B------:R-:W-:Y:S01]  /*22b00*/  LOP3.LUT R4, R7, 0x70, R4, 0xf8, !PT ;  /* 0x0000007007047812 */ /* 0x000fe200078ef804 */
[----:B------:R-:W-:Y:S01]  /*22b10*/  IMAD.MOV.U32 R4, RZ, RZ, 0x1 ;  /* 0x00000001ff047424 */ /* 0x000fe200078e00ff */
[----:B-1----:R-:W-:-:S06]  /*22b20*/  ULEA UR4, UR5, UR4, 0x18 ;  /* 0x0000000405047291 */ /* 0x002fcc000f8ec03f */
[----:B0-----:R-:W-:-:S04]  /*22b30*/  IMAD.U32 R3, RZ, RZ, UR4 ;  /* 0x00000004ff037e24 */ /* 0x001fc8000f8e00ff */
[----:B------:R-:W-:Y:S01]  /*22b40*/  IMAD R2, R2, 0x2, R3 ;  /* 0x0000000202027824 */ /* 0x000fe200078e0203 */
[----:B------:R-:W-:Y:S04]  /*22b50*/  STL [R1], R3 ;  /* 0x0000000301007387 */ /* 0x000fe80000100800 */
[----:B------:R0:W-:Y:S02]  /*22b60*/  STL [R1+0x28], R2 ;  /* 0x0000280201007387 */ /* 0x0001e40000100800 */
[----:B0-----:R-:W-:Y:S01]  /*22b70*/  IMAD.MOV.U32 R2, RZ, RZ, 0x1 ;  /* 0x00000001ff027424 */ /* 0x001fe200078e00ff */
[----:B--2---:R-:W-:-:S04]  /*22b80*/  LOP3.LUT R6, R6, 0xfffffffd, RZ, 0xc0, !PT ;  /* 0xfffffffd06067812 */ /* 0x004fc800078ec0ff */
[----:B------:R-:W-:Y:S02]  /*22b90*/  @P1 LOP3.LUT R6, R6, 0x2, RZ, 0xfc, !PT ;  /* 0x0000000206061812 */ /* 0x000fe400078efcff */
[----:B---3--:R-:W-:Y:S02]  /*22ba0*/  LOP3.LUT R3, R5, 0x2, RZ, 0xfc, !PT ;  /* 0x0000000205037812 */ /* 0x008fe400078efcff */
[----:B------:R-:W-:-:S03]  /*22bb0*/  LOP3.LUT R6, R6, 0xfffffffe, RZ, 0xc0, !PT ;  /* 0xfffffffe06067812 */ /* 0x000fc600078ec0ff */
[----:B------:R0:W-:Y:S01]  /*22bc0*/  STL [R1+0x40], R3 ;  /* 0x0000400301007387 */ /* 0x0001e20000100800 */
[----:B------:R-:W-:Y:S02]  /*22bd0*/  @P0 LOP3.LUT R6, R6, 0x1, RZ, 0xfc, !PT ;  /* 0x0000000106060812 */ /* 0x000fe400078efcff */
[----:B------:R-:W-:Y:S02]  /*22be0*/  ISETP.NE.OR P0, PT, R8, RZ, !P0 ;  /* 0x000000ff0800720c */ /* 0x000fe40004705670 */
[----:B------:R-:W-:Y:S02]  /*22bf0*/  LOP3.LUT R6, R6, 0xfffffff7, RZ, 0xc0, !PT ;  /* 0xfffffff706067812 */ /* 0x000fe400078ec0ff */
[----:B0-----:R-:W-:-:S09]  /*22c00*/  LOP3.LUT R3, R0, 0x40, RZ, 0xfc, !PT ;  /* 0x0000004000037812 */ /* 0x001fd200078efcff */
[----:B------:R-:W-:-:S05]  /*22c10*/  @P0 LOP3.LUT R6, R6, 0x8, RZ, 0xfc, !PT ;  /* 0x0000000806060812 */ /* 0x000fca00078efcff */
[----:B------:R-:W-:Y:S04]  /*22c20*/  STL [R1+0x4], R6 ;  /* 0x0000040601007387 */ /* 0x000fe80000100800 */
[----:B------:R-:W-:Y:S04]  /*22c30*/  STL [R1+0x54], RZ ;  /* 0x000054ff01007387 */ /* 0x000fe80000100800 */
[----:B------:R0:W-:Y:S04]  /*22c40*/  STL [R1+0x20], R2 ;  /* 0x0000200201007387 */ /* 0x0001e80000100800 */
[----:B------:R1:W-:Y:S04]  /*22c50*/  STL [R1+0x1c], RZ ;  /* 0x00001cff01007387 */ /* 0x0003e80000100800 */
[----:B------:R1:W-:Y:S01]  /*22c60*/  STL [R1+0x8], RZ ;  /* 0x000008ff01007387 */ /* 0x0003e20000100800 */
[----:B0-----:R-:W-:-:S03]  /*22c70*/  LOP3.LUT R2, R0, 0x80, RZ, 0xfc, !PT ;  /* 0x0000008000027812 */ /* 0x001fc600078efcff */
[----:B------:R1:W-:Y:S01]  /*22c80*/  STL [R1+0x14], R4 ;  /* 0x0000140401007387 */ /* 0x0003e20000100800 */
[----:B------:R-:W-:-:S07]  /*22c90*/  LOP3.LUT R0, R0, 0xc0, RZ, 0xfc, !PT ;  /* 0x000000c000007812 */ /* 0x000fce00078efcff */
.L_x_2226:
[----:B0-----:R-:W0:Y:S01]  /*22ca0*/  LDC.64 R12, c[0x0][0xa00] ;  /* 0x00028000ff0c7b82 */ /* 0x001e220000000a00 */
[----:B------:R-:W-:Y:S05]  /*22cb0*/  YIELD ;  /* 0x0000000000007946 */ /* 0x000fea0003800000 */
[----:B------:R-:W-:Y:S01]  /*22cc0*/  ULDC.64 UR4, c[0x0][0xa28] ;  /* 0x00028a0000047ab9 */ /* 0x000fe20000000a00 */
[----:B------:R-:W-:Y:S02]  /*22cd0*/  CS2R R6, SRZ ;  /* 0x0000000000067805 */ /* 0x000fe4000001ff00 */
[----:B------:R-:W-:Y:S01]  /*22ce0*/  ISETP.NE.U32.AND P0, PT, RZ, UR4, PT ;  /* 0x00000004ff007c0c */ /* 0x000fe2000bf05070 */
[----:B------:R-:W-:Y:S01]  /*22cf0*/  ULDC.64 UR8, c[0x0][0xa18] ;  /* 0x0002860000087ab9 */ /* 0x000fe20000000a00 */
[----:B------:R-:W-:Y:S01]  /*22d00*/  MOV R0, RZ ;  /* 0x000000ff00007202 */ /* 0x000fe20000000f00 */
[----:B-1----:R-:W1:Y:S01]  /*22d10*/  LDC.64 R4, c[0x0][0xa08] ;  /* 0x00028200ff047b82 */ /* 0x002e620000000a00 */
[----:B------:R-:W-:Y:S01]  /*22d20*/  ISETP.NE.AND.EX P0, PT, RZ, UR5, PT, P0 ;  /* 0x00000005ff007c0c */ /* 0x000fe2000bf05300 */
[----:B------:R-:W-:Y:S01]  /*22d30*/  ULDC.64 UR4, c[0x0][0xa00] ;  /* 0x0002800000047ab9 */ /* 0x000fe20000000a00 */
[----:B------:R-:W-:Y:S01]  /*22d40*/  ULDC.64 UR6, c[0x0][0xa08] ;  /* 0x0002820000067ab9 */ /* 0x000fe20000000a00 */
[----:B------:R-:W-:-:S04]  /*22d50*/  ISETP.NE.U32.AND P1, PT, RZ, UR4, PT ;  /* 0x00000004ff007c0c */ /* 0x000fc8000bf25070 */
[----:B------:R-:W-:Y:S01]  /*22d60*/  ISETP.NE.AND.EX P1, PT, RZ, UR5, PT, P1 ;  /* 0x00000005ff007c0c */ /* 0x000fe2000bf25310 */
[----:B------:R-:W-:Y:S01]  /*22d70*/  ULDC.64 UR4, c[0x0][0xa10] ;  /* 0x0002840000047ab9 */ /* 0x000fe20000000a00 */
[----:B0-----:R-:W-:-:S04]  /*22d80*/  IMAD.WIDE R12, R19, 0x4, R12 ;  /* 0x00000004130c7825 */ /* 0x001fc800078e020c */
[----:B---3--:R-:W0:Y:S07]  /*22d90*/  @P0 LDC.64 R2, c[0x0][0xa28] ;  /* 0x00028a00ff020b82 */ /* 0x008e2e0000000a00 */
[----:B------:R-:W2:Y:S01]  /*22da0*/  @P1 LDG.E R6, desc[UR60][R12.64] ;  /* 0x0000003c0c061981 */ /* 0x000ea2000c1e1900 */
[----:B------:R-:W-:-:S04]  /*22db0*/  ISETP.NE.U32.AND P3, PT, RZ, UR8, PT ;  /* 0x00000008ff007c0c */ /* 0x000fc8000bf65070 */
[----:B------:R-:W-:Y:S01]  /*22dc0*/  ISETP.NE.AND.EX P3, PT, RZ, UR9, PT, P3 ;  /* 0x00000009ff007c0c */ /* 0x000fe2000bf65330 */
[----:B0-----:R-:W-:-:S12]  /*22dd0*/  @P0 IMAD.WIDE R2, R19, 0x4, R2 ;  /* 0x0000000413020825 */ /* 0x001fd800078e0202 */
[----:B-----5:R-:W0:Y:S01]  /*22de0*/  @P3 LDC.64 R8, c[0x0][0xa18] ;  /* 0x00028600ff083b82 */ /* 0x020e220000000a00 */
[----:B------:R3:W5:Y:S01]  /*22df0*/  @P0 LDG.E R0, desc[UR60][R2.64] ;  /* 0x0000003c02000981 */ /* 0x000762000c1e1900 */
[----:B------:R-:W-:Y:S01]  /*22e00*/  ISETP.NE.U32.AND P2, PT, RZ, UR6, PT ;  /* 0x00000006ff007c0c */ /* 0x000fe2000bf45070 */
[----:B------:R-:W-:Y:S01]  /*22e10*/  IMAD.MOV.U32 R10, RZ, RZ, RZ ;  /* 0x000000ffff0a7224 */ /* 0x000fe200078e00ff */
[----:B------:R-:W-:Y:S01]  /*22e20*/  ISETP.NE.U32.AND P0, PT, RZ, UR4, PT ;  /* 0x00000004ff007c0c */ /* 0x000fe2000bf05070 */
[----:B-1----:R-:W-:-:S03]  /*22e30*/  IMAD.WIDE R4, R19, 0x4, R4 ;  /* 0x0000000413047825 */ /* 0x002fc600078e0204 */
[----:B---3--:R-:W1:Y:S01]  /*22e40*/  LDC.64 R2, c[0x0][0xa10] ;  /* 0x00028400ff027b82 */ /* 0x008e620000000a00 */
[----:B------:R-:W-:Y:S01]  /*22e50*/  ULDC UR4, c[0x0][0x288] ;  /* 0x0000a20000047ab9 */ /* 0x000fe20000000800 */
[----:B------:R-:W-:Y:S02]  /*22e60*/  ISETP.NE.AND.EX P2, PT, RZ, UR7, PT, P2 ;  /* 0x00000007ff007c0c */ /* 0x000fe4000bf45320 */
[----:B------:R-:W-:Y:S01]  /*22e70*/  ISETP.NE.AND.EX P0, PT, RZ, UR5, PT, P0 ;  /* 0x00000005ff007c0c */ /* 0x000fe2000bf05300 */
[----:B0-----:R-:W-:-:S10]  /*22e80*/  @P3 IMAD.WIDE R8, R19, 0x4, R8 ;  /* 0x0000000413083825 */ /* 0x001fd400078e0208 */
[----:B------:R-:W5:Y:S01]  /*22e90*/  @P2 LDG.E R7, desc[UR60][R4.64] ;  /* 0x0000003c04072981 */ /* 0x000f62000c1e1900 */
[----:B-1----:R-:W-:-:S05]  /*22ea0*/  IMAD.WIDE R2, R19, 0x4, R2 ;  /* 0x0000000413027825 */ /* 0x002fca00078e0202 */
        /* <DEDUP_REMOVED lines=13> */
[----:B--2---:R0:W-:Y:S01]  /*22f80*/  STL [R1+0x3c], R6 ;  /* 0x00003c0601007387 */ /* 0x0041e20000100800 */
[----:B------:R-:W-:Y:S01]  /*22f90*/  IMAD.MOV.U32 R11, RZ, RZ, R6 ;  /* 0x000000ffff0b7224 */ /* 0x000fe200078e0006 */
[----:B0-----:R-:W-:Y:S01]  /*22fa0*/  MOV R6, UR4 ;  /* 0x0000000400067c02 */ /* 0x001fe20008000f00 */
[----:B------:R-:W-:Y:S06]  /*22fb0*/  @P3 BRA `(.L_x_2050) ;  /* 0x0000000000143947 */ /* 0x000fec0003800000 */
[----:B------:R-:W-:Y:S05]  /*22fc0*/  @!P1 BRA `(.L_x_2050) ;  /* 0x0000000000109947 */ /* 0x000fea0003800000 */
[----:B------:R-:W2:Y:S04]  /*22fd0*/  LDG.E R8, desc[UR60][R12.64] ;  /* 0x0000003c0c087981 */ /* 0x000ea8000c1e1900 */
[----:B------:R-:W2:Y:S02]  /*22fe0*/  LDG.E R12, desc[UR60][R12.64+0x4] ;  /* 0x0000043c0c0c7981 */ /* 0x000ea4000c1e1900 */
[----:B--2---:R-:W-:-:S05]  /*22ff0*/  IMAD.IADD R11, R12, 0x1, -R8 ;  /* 0x000000010c0b7824 */ /* 0x004fca00078e0a08 */
[----:B------:R0:W-:Y:S02]  /*23000*/  STL [R1+0x3c], R11 ;  /* 0x00003c0b01007387 */ /* 0x0001e40000100800 */
.L_x_2050:
[----:B-----5:R-:W-:Y:S01]  /*23010*/  IMAD.IADD R7, R7, 0x1, R0 ;  /* 0x0000000107077824 */ /* 0x020fe200078e0200 */
[----:B------:R-:W-:Y:S02]  /*23020*/  ULDC.64 UR4, c[0x0][0xa20] ;  /* 0x0002880000047ab9 */ /* 0x000fe40000000a00 */
[----:B------:R-:W-:Y:S02]  /*23030*/  ISETP.NE.U32.AND P1, PT, RZ, UR4, PT ;  /* 0x00000004ff007c0c */ /* 0x000fe4000bf25070 */
[----:B------:R1:W-:Y:S02]  /*23040*/  STL [R1+0x18], R7 ;  /* 0x0000180701007387 */ /* 0x0003e40000100800 */
[----:B------:R-:W-:-:S13]  /*23050*/  ISETP.NE.AND.EX P1, PT, RZ, UR5, PT, P1 ;  /* 0x00000005ff007c0c */ /* 0x000fda000bf25310 */
[----:B-1----:R-:W-:Y:S05]  /*23060*/  @!P1 BRA `(.L_x_2051) ;  /* 0x0000000000109947 */ /* 0x002fea0003800000 */
[----:B------:R-:W1:Y:S02]  /*23070*/  LDC.64 R6, c[0x0][0xa20] ;  /* 0x00028800ff067b82 */ /* 0x000e640000000a00 */
[----:B-1----:R-:W-:-:S06]  /*23080*/  IMAD.WIDE R6, R19, 0x4, R6 ;  /* 0x0000000413067825 */ /* 0x002fcc00078e0206 */
[----:B------:R1:W5:Y:S01]  /*23090*/  LDG.E R6, desc[UR60][R6.64] ;  /* 0x0000003c06067981 */ /* 0x000362000c1e1900 */
[----:B------:R-:W-:Y:S05]  /*230a0*/  BRA `(.L_x_2052) ;  /* 0x0000000000107947 */ /* 0x000fea0003800000 */
.L_x_2051:
[----:B------:R-:W-:Y:S05]  /*230b0*/  @!P2 BRA `(.L_x_2052) ;  /* 0x00000000000ca947 */ /* 0x000fea0003800000 */
[----:B------:R-:W2:Y:S04]  /*230c0*/  LDG.E R6, desc[UR60][R4.64] ;  /* 0x0000003c04067981 */ /* 0x000ea8000c1e1900 */
[----:B------:R-:W2:Y:S02]  /*230d0*/  LDG.E R4, desc[UR60][R4.64+0x4] ;  /* 0x0000043c04047981 */ /* 0x000ea4000c1e1900 */
[----:B--2---:R-:W-:-:S07]  /*230e0*/  IMAD.IADD R6, R4, 0x1, -R6 ;  /* 0x0000000104067824 */ /* 0x004fce00078e0a06 */
.L_x_2052:
[----:B------:R-:W2:Y:S04]  /*230f0*/  @P0 LDG.E R4, desc[UR60][R2.64] ;  /* 0x0000003c02040981 */ /* 0x000ea8000c1e1900 */
[----:B------:R3:W2:Y:S01]  /*23100*/  @P0 LDG.E R2, desc[UR60][R2.64+0x4] ;  /* 0x0000043c02020981 */ /* 0x0006a2000c1e1900 */
[----:B------:R-:W-:Y:S01]  /*23110*/  SHF.L.U32 R12, R17, 0x7, RZ ;  /* 0x00000007110c7819 */ /* 0x000fe200000006ff */
[----:B-----5:R-:W-:-:S04]  /*23120*/  IMAD.IADD R8, R6, 0x1, -R0 ;  /* 0x0000000106087824 */ /* 0x020fc800078e0a00 */
[----:B------:R-:W-:Y:S01]  /*23130*/  VIADD R6, R12, 0x7f ;  /* 0x0000007f0c067836 */ /* 0x000fe20000000000 */
[----:B------:R4:W-:Y:S01]  /*23140*/  STL [R1+0x34], R12 ;  /* 0x0000340c01007387 */ /* 0x0009e20000100800 */
[----:B---3--:R-:W3:Y:S02]  /*23150*/  LDC R3, c[0x0][0x448] ;  /* 0x00011200ff037b82 */ /* 0x008ee40000000800 */
[----:B---3--:R-:W-:-:S13]  /*23160*/  ISETP.NE.AND P1, PT, R3, 0x1, PT ;  /* 0x000000010300780c */ /* 0x008fda0003f25270 */
[----:B------:R-:W3:Y:S08]  /*23170*/  @P1 LDC R3, c[0x0][0x44c] ;  /* 0x00011300ff031b82 */ /* 0x000ef00000000800 */
[----:B------:R-:W0:Y:S01]  /*23180*/  @P1 LDC R5, c[0x0][0x450] ;  /* 0x00011400ff051b82 */ /* 0x000e220000000800 */
[----:B---3--:R-:W-:-:S05]  /*23190*/  @P1 IMAD.HI.U32 R0, R6, R3, RZ ;  /* 0x0000000306001227 */ /* 0x008fca00078e00ff */
[----:B0-----:R-:W-:Y:S01]  /*231a0*/  @P1 SHF.R.U32.HI R6, RZ, R5, R0 ;  /* 0x00000005ff061219 */ /* 0x001fe20000011600 */
[----:B--2---:R-:W-:-:S04]  /*231b0*/  @P0 IMAD.IADD R9, R2, 0x1, -R4 ;  /* 0x0000000102090824 */ /* 0x004fc800078e0a04 */
[----:B------:R-:W-:-:S04]  /*231c0*/  IMAD.IADD R0, R8, 0x1, R9 ;  /* 0x0000000108007824 */ /* 0x000fc800078e0209 */
[C---:B------:R-:W-:Y:S01]  /*231d0*/  VIADD R2, R0.reuse, 0x3f ;  /* 0x0000003f00027836 */ /* 0x040fe20000000000 */
[----:B------:R-:W-:-:S04]  /*231e0*/  IADD3 R17, R0, 0x1, -R11 ;  /* 0x0000000100117810 */ /* 0x000fc80007ffe80b */
[----:B------:R-:W-:Y:S02]  /*231f0*/  SHF.R.S32.HI R3, RZ, 0x1f, R2 ;  /* 0x0000001fff037819 */ /* 0x000fe40000011402 */
[----:B------:R-:W-:Y:S02]  /*23200*/  IADD3 R6, R17, R6, RZ ;  /* 0x0000000611067210 */ /* 0x000fe40007ffe0ff */
[----:B------:R-:W-:Y:S02]  /*23210*/  LEA.HI R21, R3, R2, RZ, 0x6 ;  /* 0x0000000203157211 */ /* 0x000fe400078f30ff */
[----:B------:R-:W0:Y:S02]  /*23220*/  LDC.64 R2, c[0x0][0x9e0] ;  /* 0x00027800ff027b82 */ /* 0x000e240000000a00 */
[----:B------:R-:W-:Y:S02]  /*23230*/  SHF.R.S32.HI R21, RZ, 0x6, R21 ;  /* 0x00000006ff157819 */ /* 0x000fe40000011415 */
[----:B0-----:R-:W-:Y:S01]  /*23240*/  ISETP.GE.AND P2, PT, R3, 0x1, PT ;  /* 0x000000010300780c */ /* 0x001fe20003f46270 */
[----:B-1----:R-:W-:-:S12]  /*23250*/  IMAD.IADD R7, R6, 0x1, R2 ;  /* 0x0000000106077824 */ /* 0x002fd800078e0202 */
        /* <DEDUP_REMOVED lines=12> */
.L_x_2055:
[----:B------:R-:W-:-:S13]  /*23320*/  ISETP.NE.AND P3, PT, R3, 0x1, PT ;  /* 0x000000010300780c */ /* 0x000fda0003f65270 */
[----:B------:R-:W0:Y:S02]  /*23330*/  @P3 LDC.64 R4, c[0x0][0x9e8] ;  /* 0x00027a00ff043b82 */ /* 0x000e240000000a00 */
[----:B0-----:R-:W-:-:S05]  /*23340*/  @P3 IMAD.HI.U32 R4, R2, R4, RZ ;  /* 0x0000000402043227 */ /* 0x001fca00078e00ff */
[----:B------:R-:W-:-:S07]  /*23350*/  @P3 SHF.R.U32.HI R2, RZ, R5, R4 ;  /* 0x00000005ff023219 */ /* 0x000fce0000011604 */
.L_x_2056:
[----:B------:R-:W-:Y:S05]  /*23360*/  BSYNC B0 ;  /* 0x0000000000007941 */ /* 0x000fea0003800000 */
.L_x_2054:
[----:B------:R-:W-:-:S05]  /*23370*/  IMAD R2, R2, R3, R3 ;  /* 0x0000000302027224 */ /* 0x000fca00078e0203 */
[----:B------:R-:W-:-:S07]  /*23380*/  VIMNMX R7, R7, R2, PT ;  /* 0x0000000207077248 */ /* 0x000fce0003fe0100 */
.L_x_2053:
[----:B------:R-:W0:Y:S01]  /*23390*/  @P1 LDC R4, c[0x0][0x44c] ;  /* 0x00011300ff041b82 */ /* 0x000e220000000800 */
[----:B------:R-:W-:Y:S01]  /*233a0*/  IMAD.MOV.U32 R2, RZ, RZ, R12 ;  /* 0x000000ffff027224 */ /* 0x000fe200078e000c */
[----:B------:R-:W-:Y:S01]  /*233b0*/  IADD3 R20, R0, -R11, RZ ;  /* 0x8000000b00147210 */ /* 0x000fe20007ffe0ff */
[----:B------:R-:W-:-:S05]  /*233c0*/  ULDC UR4, c[0x0][0x9dc] ;  /* 0x0002770000047ab9 */ /* 0x000fca0000000800 */
        /* <DEDUP_REMOVED lines=16> */
.L_x_2059:
[----:B------:R-:W-:-:S13]  /*234d0*/  ISETP.NE.AND P1, PT, R3, 0x1, PT ;  /* 0x000000010300780c */ /* 0x000fda0003f25270 */
[----:B------:R-:W0:Y:S02]  /*234e0*/  @P1 LDC.64 R4, c[0x0][0x9e8] ;  /* 0x00027a00ff041b82 */ /* 0x000e240000000a00 */
[----:B0-----:R-:W-:-:S05]  /*234f0*/  @P1 IMAD.HI.U32 R4, R2, R4, RZ ;  /* 0x0000000402041227 */ /* 0x001fca00078e00ff */
[----:B------:R-:W-:-:S07]  /*23500*/  @P1 SHF.R.U32.HI R2, RZ, R5, R4 ;  /* 0x00000005ff021219 */ /* 0x000fce0000011604 */
.L_x_2060:
[----:B------:R-:W-:Y:S05]  /*23510*/  BSYNC B0 ;  /* 0x0000000000007941 */ /* 0x000fea0003800000 */
.L_x_2058:
[----:B------:R-:W-:-:S05]  /*23520*/  IMAD R2, R2, R3, RZ ;  /* 0x0000000302027224 */ /* 0x000fca00078e02ff */
[----:B------:R-:W-:-:S07]  /*23530*/  VIMNMX R0, R0, R2, !PT ;  /* 0x0000000200007248 */ /* 0x000fce0007fe0100 */
.L_x_2057:
[----:B------:R-:W-:Y:S01]  /*23540*/  VIADD R7, R7, 0x3f ;  /* 0x0000003f07077836 */ /* 0x000fe20000000000 */
[----:B------:R-:W-:Y:S01]  /*23550*/  BSSY B0, `(.L_x_2061) ;  /* 0x00001a8000007945 */ /* 0x000fe20003800000 */
[----:B------:R-:W-:-:S03]  /*23560*/  PLOP3.LUT P5, PT, PT, PT, PT, 0x80, 0x0 ;  /* 0x000000000000781c */ /* 0x000fc60003faf070 */
[----:B------:R-:W-:-:S04]  /*23570*/  SHF.R.S32.HI R2, RZ, 0x1f, R7 ;  /* 0x0000001fff027819 */ /* 0x000fc80000011407 */
[----:B------:R-:W-:Y:S02]  /*23580*/  LEA.HI R3, R2, R7, RZ, 0x6 ;  /* 0x0000000702037211 */ /* 0x000fe400078f30ff */
[----:B------:R-:W-:Y:S02]  /*23590*/  SHF.R.S32.HI R2, RZ, 0x1f, R0 ;  /* 0x0000001fff027819 */ /* 0x000fe40000011400 */
[----:B------:R-:W-:Y:S02]  /*235a0*/  SHF.R.S32.HI R3, RZ, 0x6, R3 ;  /* 0x00000006ff037819 */ /* 0x000fe40000011403 */
[----:B------:R-:W-:-:S04]  /*235b0*/  LEA.HI R0, R2, R0, RZ, 0x6 ;  /* 0x0000000002007211 */ /* 0x000fc800078f30ff */
[----:B------:R-:W-:-:S04]  /*235c0*/  SHF.R.S32.HI R0, RZ, 0x6, R0 ;  /* 0x00000006ff007819 */ /* 0x000fc80000011400 */
[----:B------:R-:W-:Y:S02]  /*235d0*/  VIMNMX R2, RZ, R0, !PT ;  /* 0x00000000ff027248 */ /* 0x000fe40007fe0100 */
[----:B------:R-:W-:-:S03]  /*235e0*/  VIMNMX R0, R21, R3, PT ;  /* 0x0000000315007248 */ /* 0x000fc60003fe0100 */
[----:B------:R-:W-:Y:S01]  /*235f0*/  IMAD R2, R2, 0x40, -R8 ;  /* 0x0000004002027824 */ /* 0x000fe200078e0a08 */
[----:B------:R-:W-:-:S04]  /*23600*/  LEA R0, R0, -R8, 0x6 ;  /* 0x8000000800007211 */ /* 0x000fc800078e30ff */
[----:B------:R-:W-:Y:S02]  /*23610*/  VIMNMX R0, R0, R9, PT ;  /* 0x0000000900007248 */ /* 0x000fe40003fe0100 */
[----:B------:R-:W-:-:S04]  /*23620*/  VIMNMX R2, RZ, R2, !PT ;  /* 0x00000002ff027248 */ /* 0x000fc80007fe0100 */
[----:B------:R-:W-:Y:S02]  /*23630*/  ISETP.GT.AND P1, PT, R0, R2, PT ;  /* 0x000000020000720c */ /* 0x000fe40003f24270 */
[----:B------:R-:W-:-:S11]  /*23640*/  SHF.R.U32.HI R2, RZ, 0x6, R2 ;  /* 0x00000006ff027819 */ /* 0x000fd60000011602 */
[----:B------:R-:W-:-:S05]  /*23650*/  @P1 VIADD R0, R0, 0x3f ;  /* 0x0000003f00001836 */ /* 0x000fca0000000000 */
[----:B------:R-:W-:-:S04]  /*23660*/  @P1 SHF.R.S32.HI R3, RZ, 0x1f, R0 ;  /* 0x0000001fff031819 */ /* 0x000fc80000011400 */
[----:B------:R-:W-:Y:S01]  /*23670*/  @P1 LEA.HI R0, R3, R0, RZ, 0x6 ;  /* 0x0000000003001211 */ /* 0x000fe200078f30ff */
[----:B------:R-:W-:-:S03]  /*23680*/  IMAD.MOV.U32 R3, RZ, RZ, R2 ;  /* 0x000000ffff037224 */ /* 0x000fc600078e0002 */
[----:B------:R-:W-:-:S04]  /*23690*/  @P1 SHF.R.S32.HI R3, RZ, 0x6, R0 ;  /* 0x00000006ff031819 */ /* 0x000fc80000011400 */
        /* <DEDUP_REMOVED lines=9> */
.L_x_2293:
[----:B-1----:R-:W-:Y:S02]  /*23730*/  ISETP.NE.AND P0, PT, R14, RZ, PT ;  /* 0x000000ff0e00720c */ /* 0x002fe40003f05270 */
[----:B------:R-:W-:-:S11]  /*23740*/  PLOP3.LUT P2, PT, PT, PT, PT, 0x8, 0x0 ;  /* 0x000000000000781c */ /* 0x000fd60003f4e170 */
[----:B------:R-:W-:Y:S05]  /*23750*/  @P0 BRA `(.L_x_2064) ;  /* 0x00000000000c0947 */ /* 0x000fea0003800000 */
[----:B------:R-:W-:-:S03]  /*23760*/  UMOV UR4, 0xffffffff ;  /* 0xffffffff00047882 */ /* 0x000fc60000000000 */
[----:B------:R-:W-:Y:S05]  /*23770*/  BRA.DIV UR4, `(.L_x_2065) ;  /* 0x0000008e04947947 */ /* 0x000fea000b800000 */
[----:B------:R-:W-:-:S13]  /*23780*/  ELECT P2, URZ, PT ;  /* 0x00000000003f782f */ /* 0x000fda0003840000 */
.L_x_2064:
[----:B0-----:R-:W2:Y:S04]  /*23790*/  LDL R4, [R1+0x54] ;  /* 0x0000540001047983 */ /* 0x001ea80000100800 */
[----:B------:R-:W3:Y:S01]  /*237a0*/  LDL R6, [R1] ;  /* 0x0000000001067983 */ /* 0x000ee20000100800 */
[----:B------:R-:W-:Y:S01]  /*237b0*/  BSSY B1, `(.L_x_2066) ;  /* 0x0000008000017945 */ /* 0x000fe20003800000 */
[----:B--2---:R-:W-:-:S05]  /*237c0*/  VIADD R4, R4, 0x1 ;  /* 0x0000000104047836 */ /* 0x004fca0000000000 */
[----:B------:R-:W-:-:S04]  /*237d0*/  LEA.HI R5, R4, R4, RZ, 0x1 ;  /* 0x0000000404057211 */ /* 0x000fc800078f08ff */
[----:B------:R-:W-:-:S05]  /*237e0*/  LOP3.LUT R5, R5, 0xfffffffe, RZ, 0xc0, !PT ;  /* 0xfffffffe05057812 */ /* 0x000fca00078ec0ff */
[----:B------:R-:W-:-:S05]  /*237f0*/  IMAD.IADD R4, R4, 0x1, -R5 ;  /* 0x0000000104047824 */ /* 0x000fca00078e0a05 */
[----:B------:R-:W-:-:S04]  /*23800*/  SHF.L.U32 R4, R4, 0x1f, RZ ;  /* 0x0000001f04047819 */ /* 0x000fc800000006ff */
[----:B---3--:R-:W0:Y:S02]  /*23810*/  SYNCS.PHASECHK.TRANS64.TRYWAIT P0, [R6+URZ+0x30820], R4 ;  /* 0x03082004060075a7 */ /* 0x008e24000800017f */
[----:B0-----:R-:W-:Y:S05]  /*23820*/  @!P0 BRA `(.L_x_2067) ;  /* 0x0000008c008c8947 */ /* 0x001fea0003800000 */
.L_x_2296:
[----:B------:R-:W-:Y:S05]  /*23830*/  BSYNC B1 ;  /* 0x0000000000017941 */ /* 0x000fea0003800000 */
.L_x_2066:
[----:B------:R-:W-:Y:S04]  /*23840*/  BSSY B1, `(.L_x_2068) ;  /* 0x00000b0000017945 */ /* 0x000fe80003800000 */
[----:B------:R-:W-:Y:S05]  /*23850*/  @!P2 BRA `(.L_x_2069) ;  /* 0x0000000800b8a947 */ /* 0x000fea0003800000 */
[----:B------:R-:W2:Y:S04]  /*23860*/  LDL R8, [R1] ;  /* 0x0000000001087983 */ /* 0x000ea80000100800 */
[----:B------:R-:W2:Y:S04]  /*23870*/  LDL R6, [R1+0x1c] ;  /* 0x00001c0001067983 */ /* 0x000ea80000100800 */
[----:B------:R-:W3:Y:S01]  /*23880*/  LDL R7, [R1+0x20] ;  /* 0x0000200001077983 */ /* 0x000ee20000100800 */
[----:B------:R-:W-:Y:S01]  /*23890*/  BSSY B2, `(.L_x_2070) ;  /* 0x0000008000027945 */ /* 0x000fe20003800000 */
[----:B0-----:R-:W0:Y:S02]  /*238a0*/  S2R R5, SR_TID.X ;  /* 0x0000000000057919 */ /* 0x001e240000002100 */
[----:B0-----:R-:W-:-:S04]  /*238b0*/  LOP3.LUT R5, R5, 0x7f, RZ, 0xc0, !PT ;  /* 0x0000007f05057812 */ /* 0x001fc800078ec0ff */
[----:B------:R-:W-:Y:S02]  /*238c0*/  ISETP.NE.AND P4, PT, R5, RZ, PT ;  /* 0x000000ff0500720c */ /* 0x000fe40003f85270 */
[----:B--2---:R-:W-:Y:S02]  /*238d0*/  LEA R6, R6, R8, 0x3 ;  /* 0x0000000806067211 */ /* 0x004fe400078e18ff */
[----:B---3--:R-:W-:-:S04]  /*238e0*/  SHF.L.U32 R9, R7, 0x1f, RZ ;  /* 0x0000001f07097819 */ /* 0x008fc800000006ff */
[----:B------:R-:W0:Y:S02]  /*238f0*/  SYNCS.PHASECHK.TRANS64.TRYWAIT P0, [R6+URZ+0x308a0], R9 ;  /* 0x0308a009060075a7 */ /* 0x000e24000800017f */
[----:B0-----:R-:W-:Y:S05]  /*23900*/  @!P0 BRA `(.L_x_2071) ;  /* 0x0000008c006c8947 */ /* 0x001fea0003800000 */
.L_x_2297:
[----:B------:R-:W-:Y:S05]  /*23910*/  BSYNC B2 ;  /* 0x0000000000027941 */ /* 0x000fea0003800000 */
.L_x_2070:
        /* <DEDUP_REMOVED lines=8> */
.L_x_2073:
[----:B------:R-:W-:Y:S05]  /*239a0*/  BSYNC B2 ;  /* 0x0000000000027941 */ /* 0x000fea0003800000 */
.L_x_2072:
[----:B------:R-:W2:Y:S04]  /*239b0*/  LDL R7, [R1] ;  /* 0x0000000001077983 */ /* 0x000ea80000100800 */
        /* <DEDUP_REMOVED lines=10> */
[C---:B--2---:R-:W-:Y:S01]  /*23a60*/  LEA R8, R4.reuse, R7, 0xf ;  /* 0x0000000704087211 */ /* 0x044fe200078e78ff */
[----:B------:R-:W-:-:S02]  /*23a70*/  IMAD.SHL.U32 R11, R4, 0x4000, RZ ;  /* 0x00004000040b7824 */ /* 0x000fc400078e00ff */
[----:B------:R-:W-:Y:S02]  /*23a80*/  VIADD R4, R6, 0x30890 ;  /* 0x0003089006047836 */ /* 0x000fe40000000000 */
[----:B------:R-:W-:-:S07]  /*23a90*/  VIADD R7, R8, 0x20400 ;  /* 0x0002040008077836 */ /* 0x000fce0000000000 */
.L_x_2074:
        /* <DEDUP_REMOVED lines=16> */
.L_x_2075:
        /* <DEDUP_REMOVED lines=16> */
.L_x_2076:
        /* <DEDUP_REMOVED lines=16> */
.L_x_2077:
        /* <DEDUP_REMOVED lines=13> */
.L_x_2298:
[----:B------:R-:W-:Y:S05]  /*23e70*/  BSYNC B2 ;  /* 0x0000000000027941 */ /* 0x000fea0003800000 */
.L_x_2078:
[----:B------:R-:W-:Y:S01]  /*23e80*/  BSSY B2, `(.L_x_2080) ;  /* 0x000000a000027945 */ /* 0x000fe20003800000 */
[----:B------:R-:W-:Y:S01]  /*23e90*/  MOV R8, 0x0 ;  /* 0x0000000000087802 */ /* 0x000fe20000000f00 */
[----:B01----:R-:W-:Y:S02]  /*23ea0*/  IMAD.MOV.U32 R9, RZ, RZ, 0x12f00000 ;  /* 0x12f00000ff097424 */ /* 0x003fe400078e00ff */
[----:B------:R-:W-:Y:S05]  /*23eb0*/  @P4 BRA `(.L_x_2081) ;  /* 0x0000000000184947 */ /* 0x000fea0003800000 */
[----:B------:R-:W2:Y:S02]  /*23ec0*/  LDL R4, [R1+0x4] ;  /* 0x0000040001047983 */ /* 0x000ea40000100800 */
[----:B--2---:R-:W-:Y:S01]  /*23ed0*/  LOP3.LUT P0, RZ, R4, 0x1, RZ, 0xc0, !PT ;  /* 0x0000000104ff7812 */ /* 0x004fe2000780c0ff */
[----:B------:R-:W-:-:S04]  /*23ee0*/  IMAD.MOV.U32 R4, RZ, RZ, 0x8000 ;  /* 0x00008000ff047424 */ /* 0x000fc800078e00ff */
[----:B------:R0:W-:Y:S08]  /*23ef0*/  SYNCS.ARRIVE.TRANS64 RZ, [R6+URZ+0x308b0], R4 ;  /* 0x0308b00406ff79a7 */ /* 0x0001f0000800003f */
[----:B------:R-:W-:Y:S05]  /*23f00*/  @!P0 BRA `(.L_x_2081) ;  /* 0x0000000000048947 */ /* 0x000fea0003800000 */
[----:B------:R-:W-:Y:S01]  /*23f10*/  BPT.TRAP 0x1 ;  /* 0x000000040000795c */ /* 0x000fe20000300000 */
.L_x_2081:
[----:B------:R-:W-:Y:S05]  /*23f20*/  BSYNC B2 ;  /* 0x0000000000027941 */ /* 0x000fea0003800000 */
.L_x_2080:
[----:B0-----:R-:W2:Y:S01]  /*23f30*/  LDL R4, [R1] ;  /* 0x0000000001047983 */ /* 0x001ea20000100800 */
[----:B------:R-:W-:Y:S01]  /*23f40*/  R2UR UR10, R12 ;  /* 0x000000000c0a72ca */ /* 0x000fe200000e0000 */
[----:B------:R-:W-:Y:S01]  /*23f50*/  UIADD3 UR4, UP0, UR38, 0x670, URZ ;  /* 0x0000067026047890 */ /* 0x000fe2000ff1e03f */
[----:B------:R-:W-:Y:S01]  /*23f60*/  R2UR UR6, R8 ;  /* 0x00000000080672ca */ /* 0x000fe200000e0000 */
[----:B------:R-:W-:Y:S01]  /*23f70*/  VIADD R6, R6, 0x308b0 ;  /* 0x000308b006067836 */ /* 0x000fe20000000000 */
[----:B------:R-:W-:Y:S01]  /*23f80*/  R2UR UR7, R9 ;  /* 0x00000000090772ca */ /* 0x000fe200000e0000 */
[----:B------:R-:W-:Y:S01]  /*23f90*/  UIADD3.X UR5, URZ, UR39, URZ, UP0, !UPT ;  /* 0x000000273f057290 */ /* 0x000fe200087fe43f */
[----:B------:R-:W-:Y:S01]  /*23fa0*/  PLOP3.LUT P0, PT, PT, PT, PT, 0x80, 0x0 ;  /* 0x000000000000781c */ /* 0x000fe20003f0f070 */
[----:B--2---:R-:W-:-:S05]  /*23fb0*/  IMAD R4, R11, 0x2, R4 ;  /* 0x000000020b047824 */ /* 0x004fca00078e0204 */
[----:B------:R-:W-:-:S07]  /*23fc0*/  IADD3 R7, R4, 0x400, RZ ;  /* 0x0000040004077810 */ /* 0x000fce0007ffe0ff */
.L_x_2082:
        /* <DEDUP_REMOVED lines=15> */
.L_x_2083:
        /* <DEDUP_REMOVED lines=15> */
.L_x_2084:
        /* <DEDUP_REMOVED lines=15> */
.L_x_2085:
        /* <DEDUP_REMOVED lines=10> */
.L_x_2069:
[----:B------:R-:W-:Y:S05]  /*24340*/  BSYNC B1 ;  /* 0x0000000000017941 */ /* 0x000fea0003800000 */
.L_x_2068:
[----:B------:R-:W0:Y:S04]  /*24350*/  LDL.LU R8, [R1+0x1c] ;  /* 0x00001c0001087983 */ /* 0x000e280000300800 */
[----:B------:R-:W2:Y:S01]  /*24360*/  LDL.LU R7, [R1+0x20] ;  /* 0x0000200001077983 */ /* 0x000ea20000300800 */
[----:B------:R-:W-:Y:S01]  /*24370*/  PLOP3.LUT P5, PT, PT, PT, PT, 0x8, 0x0 ;  /* 0x000000000000781c */ /* 0x000fe20003fae170 */
[----:B0-----:R-:W-:Y:S01]  /*24380*/  VIADD R4, R8, 0x1 ;  /* 0x0000000108047836 */ /* 0x001fe20000000000 */
[----:B------:R-:W-:-:S04]  /*24390*/  IADD3 R8, R3, -0x2, RZ ;  /* 0xfffffffe03087810 */ /* 0x000fc80007ffe0ff */
[----:B------:R-:W-:-:S04]  /*243a0*/  ISETP.NE.AND P0, PT, R4, 0x2, PT ;  /* 0x000000020400780c */ /* 0x000fc80003f05270 */
[----:B------:R-:W-:Y:S02]  /*243b0*/  SEL R5, RZ, 0x1, P0 ;  /* 0x00000001ff057807 */ /* 0x000fe40000000000 */
[----:B------:R-:W-:Y:S02]  /*243c0*/  SEL R3, R4, RZ, P0 ;  /* 0x000000ff04037207 */ /* 0x000fe40000000000 */
[----:B--2---:R-:W-:Y:S02]  /*243d0*/  LOP3.LUT R7, R7, R5, RZ, 0x3c, !PT ;  /* 0x0000000507077212 */ /* 0x004fe400078e3cff */
[----:B------:R-:W-:-:S03]  /*243e0*/  ISETP.GE.AND P0, PT, R8, R2, PT ;  /* 0x000000020800720c */ /* 0x000fc60003f06270 */
[----:B------:R0:W-:Y:S04]  /*243f0*/  STL [R1+0x20], R7 ;  /* 0x0000200701007387 */ /* 0x0001e80000100800 */
[----:B------:R0:W-:Y:S06]  /*24400*/  STL [R1+0x1c], R3 ;  /* 0x00001c0301007387 */ /* 0x0001ec0000100800 */
[----:B------:R-:W-:Y:S05]  /*24410*/  @!P0 BRA `(.L_x_2062) ;  /* 0x0000000800ec8947 */ /* 0x000fea0003800000 */
.L_x_2104:
[----:B------:R-:W-:Y:S05]  /*24420*/  YIELD ;  /* 0x0000000000007946 */ /* 0x000fea0003800000 */
[----:B------:R-:W-:Y:S04]  /*24430*/  BSSY B1, `(.L_x_2086) ;  /* 0x00000ad000017945 */ /* 0x000fe80003800000 */
[----:B-1----:R-:W-:Y:S05]  /*24440*/  @!P2 BRA `(.L_x_2087) ;  /* 0x0000000800aca947 */ /* 0x002fea0003800000 */
[----:B------:R-:W2:Y:S04]  /*24450*/  LDL R6, [R1] ;  /* 0x0000000001067983 */ /* 0x000ea80000100800 */
        /* <DEDUP_REMOVED lines=10> */
.L_x_2299:
[----:B------:R-:W-:Y:S05]  /*24500*/  BSYNC B2 ;  /* 0x0000000000027941 */ /* 0x000fea0003800000 */
.L_x_2088:
        /* <DEDUP_REMOVED lines=8> */
.L_x_2091:
[----:B------:R-:W-:Y:S05]  /*24590*/  BSYNC B2 ;  /* 0x0000000000027941 */ /* 0x000fea0003800000 */
.L_x_2090:
[----:B------:R-:W2:Y:S04]  /*245a0*/  LDL R4, [R1] ;  /* 0x0000000001047983 */ /* 0x000ea80000100800 */
        /* <DEDUP_REMOVED lines=9> */
[----:B------:R-:W-:Y:S01]  /*24640*/  LEA R4, R8, R10, 0x6 ;  /* 0x0000000a08047211 */ /* 0x000fe200078e30ff */
[----:B------:R-:W-:-:S02]  /*24650*/  VIADD R3, R7, 0x30890 ;  /* 0x0003089007037836 */ /* 0x000fc40000000000 */
[----:B------:R-:W-:-:S09]  /*24660*/  VIADD R9, R5, 0x20400 ;  /* 0x0002040005097836 */ /* 0x000fd20000000000 */
.L_x_2092:
        /* <DEDUP_REMOVED lines=13> */
[----:B------:R-:W-:Y:S02]  /*24740*/  UMOV UR7, 0x12f00000 ;  /* 0x12f0000000077882 */ /* 0x000fe40000000000 */
[----:B------:R-:W-:Y:S01]  /*24750*/  R2UR UR10, R9 ;  /* 0x00000000090a72ca */ /* 0x000fe200000e0000 */
[----:B------:R-:W-:-:S14]  /*24760*/  VIADD R9, R5, 0x22400 ;  /* 0x0002240005097836 */ /* 0x000fdc0000000000 */
.L_x_2093:
        /* <DEDUP_REMOVED lines=16> */
.L_x_2094:
        /* <DEDUP_REMOVED lines=16> */
.L_x_2095:
        /* <DEDUP_REMOVED lines=13> */
.L_x_2300:
[----:B------:R-:W-:Y:S05]  /*24a40*/  BSYNC B2 ;  /* 0x0000000000027941 */ /* 0x000fea0003800000 */
.L_x_2096:
        /* <DEDUP_REMOVED lines=10> */
.L_x_2099:
[----:B------:R-:W-:Y:S05]  /*24af0*/  BSYNC B2 ;  /* 0x0000000000027941 */ /* 0x000fea0003800000 */
.L_x_2098:
[----:B------:R-:W-:Y:S01]  /*24b00*/  R2UR UR10, R11 ;  /* 0x000000000b0a72ca */ /* 0x000fe200000e0000 */
[----:B------:R-:W-:Y:S01]  /*24b10*/  UIADD3 UR4, UP0, UR38, 0x670, URZ ;  /* 0x0000067026047890 */ /* 0x000fe2000ff1e03f */
[----:B------:R-:W-:Y:S01]  /*24b20*/  R2UR UR6, R12 ;  /* 0x000000000c0672ca */ /* 0x000fe200000e0000 */
[----:B012---:R-:W-:Y:S01]  /*24b30*/  VIADD R7, R7, 0x308b0 ;  /* 0x000308b007077836 */ /* 0x007fe20000000000 */
[----:B------:R-:W-:Y:S01]  /*24b40*/  R2UR UR7, R13 ;  /* 0x000000000d0772ca */ /* 0x000fe200000e0000 */
[----:B------:R-:W-:Y:S01]  /*24b50*/  VIADD R3, R5, 0x400 ;  /* 0x0000040005037836 */ /* 0x000fe20000000000 */
[----:B------:R-:W-:Y:S01]  /*24b60*/  PLOP3.LUT P0, PT, PT, PT, PT, 0x80, 0x0 ;  /* 0x000000000000781c */ /* 0x000fe20003f0f070 */
[----:B------:R-:W-:-:S12]  /*24b70*/  UIADD3.X UR5, URZ, UR39, URZ, UP0, !UPT ;  /* 0x000000273f057290 */ /* 0x000fd800087fe43f */
.L_x_2100:
        /* <DEDUP_REMOVED lines=11> */
[----:B------:R-:W-:Y:S02]  /*24c30*/  R2UR UR6, R12 ;  /* 0x000000000c0672ca */ /* 0x000fe400000e0000 */
[----:B------:R-:W-:Y:S02]  /*24c40*/  R2UR UR7, R13 ;  /* 0x000000000d0772ca */ /* 0x000fe400000e0000 */
[----:B------:R-:W-:Y:S02]  /*24c50*/  R2UR UR10, R6 ;  /* 0x00000000060a72ca */ /* 0x000fe400000e0000 */
[----:B------:R-:W-:Y:S02]  /*24c60*/  PLOP3.LUT P0, PT, PT, PT, PT, 0x80, 0x0 ;  /* 0x000000000000781c */ /* 0x000fe40003f0f070 */
[----:B------:R-:W-:-:S11]  /*24c70*/  IADD3 R3, R5, 0x2400, RZ ;  /* 0x0000240005037810 */ /* 0x000fd60007ffe0ff */
.L_x_2101:
        /* <DEDUP_REMOVED lines=15> */
.L_x_2102:
        /* <DEDUP_REMOVED lines=15> */
.L_x_2103:
        /* <DEDUP_REMOVED lines=10> */
.L_x_2087:
[----:B------:R-:W-:Y:S05]  /*24f00*/  BSYNC B1 ;  /* 0x0000000000017941 */ /* 0x000fea0003800000 */
.L_x_2086:
[----:B0-----:R-:W2:Y:S04]  /*24f10*/  LDL.LU R3, [R1+0x1c] ;  /* 0x00001c0001037983 */ /* 0x001ea80000300800 */
[----:B------:R-:W3:Y:S01]  /*24f20*/  LDL.LU R6, [R1+0x20] ;  /* 0x0000200001067983 */ /* 0x000ee20000300800 */
[----:B--2---:R-:W-:-:S05]  /*24f30*/  VIADD R3, R3, 0x1 ;  /* 0x0000000103037836 */ /* 0x004fca0000000000 */
[----:B------:R-:W-:-:S04]  /*24f40*/  ISETP.NE.AND P0, PT, R3, 0x2, PT ;  /* 0x000000020300780c */ /* 0x000fc80003f05270 */
[----:B------:R-:W-:Y:S02]  /*24f50*/  SEL R4, RZ, 0x1, P0 ;  /* 0x00000001ff047807 */ /* 0x000fe40000000000 */
[----:B------:R-:W-:Y:S02]  /*24f60*/  SEL R3, R3, RZ, P0 ;  /* 0x000000ff03037207 */ /* 0x000fe40000000000 */
[----:B---3--:R-:W-:Y:S02]  /*24f70*/  LOP3.LUT R6, R6, R4, RZ, 0x3c, !PT ;  /* 0x0000000406067212 */ /* 0x008fe400078e3cff */
[C---:B------:R-:W-:Y:S01]  /*24f80*/  ISETP.GT.AND P0, PT, R8.reuse, R2, PT ;  /* 0x000000020800720c */ /* 0x040fe20003f04270 */
[----:B------:R-:W-:Y:S02]  /*24f90*/  VIADD R8, R8, 0xffffffff ;  /* 0xffffffff08087836 */ /* 0x000fe40000000000 */
[----:B------:R1:W-:Y:S04]  /*24fa0*/  STL [R1+0x20], R6 ;  /* 0x0000200601007387 */ /* 0x0003e80000100800 */
[----:B------:R1:W-:Y:S06]  /*24fb0*/  STL [R1+0x1c], R3 ;  /* 0x00001c0301007387 */ /* 0x0003ec0000100800 */
[----:B------:R-:W-:Y:S05]  /*24fc0*/  @P0 BRA `(.L_x_2104) ;  /* 0xfffffff400140947 */ /* 0x000fea000383ffff */
.L_x_2062:
[----:B------:R-:W-:Y:S05]  /*24fd0*/  BSYNC B0 ;  /* 0x0000000000007941 */ /* 0x000fea0003800000 */
.L_x_2061:
[----:B0-----:R-:W2:Y:S01]  /*24fe0*/  LDL R7, [R1+0x34] ;  /* 0x0000340001077983 */ /* 0x001ea20000100800 */
[----:B------:R-:W0:Y:S01]  /*24ff0*/  LDC R0, c[0x0][0x448] ;  /* 0x00011200ff007b82 */ /* 0x000e220000000800 */
[----:B------:R-:W-:Y:S07]  /*25000*/  @!P5 WARPSYNC.ALL ;  /* 0x000000000000d948 */ /* 0x000fee0003800000 */
[----:B------:R-:W-:Y:S01]  /*25010*/  @!P5 BAR.SYNC.DEFER_BLOCKING 0xc, 0x180 ;  /* 0x030600000000db1d */ /* 0x000fe20000010000 */
[----:B0-----:R-:W-:-:S13]  /*25020*/  ISETP.NE.AND P0, PT, R0, 0x1, PT ;  /* 0x000000010000780c */ /* 0x001fda0003f05270 */
[----:B------:R-:W0:Y:S08]  /*25030*/  @P0 LDC R2, c[0x0][0x44c] ;  /* 0x00011300ff020b82 */ /* 0x000e300000000800 */
[----:B-1----:R-:W1:Y:S01]  /*25040*/  @P0 LDC R3, c[0x0][0x450] ;  /* 0x00011400ff030b82 */ /* 0x002e620000000800 */
[----:B--2---:R-:W-:-:S05]  /*25050*/  IADD3 R0, R7, 0x7f, RZ ;  /* 0x0000007f07007810 */ /* 0x004fca0007ffe0ff */
[----:B0-----:R-:W-:-:S05]  /*25060*/  @P0 IMAD.HI.U32 R2, R0, R2, RZ ;  /* 0x0000000200020227 */ /* 0x001fca00078e00ff */
[----:B-1----:R-:W-:Y:S02]  /*25070*/  @P0 SHF.R.U32.HI R0, RZ, R3, R2 ;  /* 0x00000003ff000219 */ /* 0x002fe40000011602 */
[----:B------:R-:W0:Y:S03]  /*25080*/  LDC.64 R2, c[0x0][0x9e0] ;  /* 0x00027800ff027b82 */ /* 0x000e260000000a00 */
[----:B------:R-:W-:Y:S01]  /*25090*/  IMAD.IADD R0, R17, 0x1, R0 ;  /* 0x0000000111007824 */ /* 0x000fe200078e0200 */
[----:B0-----:R-:W-:-:S03]  /*250a0*/  ISETP.GE.AND P1, PT, R3, 0x1, PT ;  /* 0x000000010300780c */ /* 0x001fc60003f26270 */
[----:B------:R-:W-:-:S10]  /*250b0*/  IMAD.IADD R2, R0, 0x1, R2 ;  /* 0x0000000100027824 */ /* 0x000fd400078e0202 */
[----:B------:R-:W-:Y:S05]  /*250c0*/  @!P1 BRA `(.L_x_2105) ;  /* 0x0000000000489947 */ /* 0x000fea0003800000 */
        /* <DEDUP_REMOVED lines=11> */
.L_x_2107:
[----:B------:R-:W-:-:S13]  /*25180*/  ISETP.NE.AND P2, PT, R3, 0x1, PT ;  /* 0x000000010300780c */ /* 0x000fda0003f45270 */
[----:B------:R-:W0:Y:S02]  /*25190*/  @P2 LDC.64 R4, c[0x0][0x9e8] ;  /* 0x00027a00ff042b82 */ /* 0x000e240000000a00 */
[----:B0-----:R-:W-:-:S05]  /*251a0*/  @P2 IMAD.HI.U32 R4, R6, R4, RZ ;  /* 0x0000000406042227 */ /* 0x001fca00078e00ff */
[----:B------:R-:W-:-:S07]  /*251b0*/  @P2 SHF.R.U32.HI R6, RZ, R5, R4 ;  /* 0x00000005ff062219 */ /* 0x000fce0000011604 */
.L_x_2108:
[----:B------:R-:W-:Y:S05]  /*251c0*/  BSYNC B0 ;  /* 0x0000000000007941 */ /* 0x000fea0003800000 */
.L_x_2106:
[----:B------:R-:W-:-:S05]  /*251d0*/  IMAD R6, R6, R3, R3 ;  /* 0x0000000306067224 */ /* 0x000fca00078e0203 */
[----:B------:R-:W-:-:S07]  /*251e0*/  VIMNMX R2, R2, R6, PT ;  /* 0x0000000602027248 */ /* 0x000fce0003fe0100 */
.L_x_2105:
[----:B------:R-:W-:Y:S01]  /*251f0*/  IADD3 R2, R2, 0x3f, RZ ;  /* 0x0000003f02027810 */ /* 0x000fe20007ffe0ff */
[----:B------:R-:W0:Y:S01]  /*25200*/  @P0 LDC R4, c[0x0][0x450] ;  /* 0x00011400ff040b82 */ /* 0x000e220000000800 */
[----:B------:R-:W-:Y:S02]  /*25210*/  ULDC UR4, c[0x0][0x9dc] ;  /* 0x0002770000047ab9 */ /* 0x000fe40000000800 */
[----:B------:R-:W-:-:S04]  /*25220*/  SHF.R.S32.HI R0, RZ, 0x1f, R2 ;  /* 0x0000001fff007819 */ /* 0x000fc80000011402 */
[----:B------:R-:W-:Y:S02]  /*25230*/  LEA.HI R0, R0, R2, RZ, 0x6 ;  /* 0x0000000200007211 */ /* 0x000fe400078f30ff */
[----:B------:R-:W1:Y:S02]  /*25240*/  @P0 LDC R2, c[0x0][0x44c] ;  /* 0x00011300ff020b82 */ /* 0x000e640000000800 */
[----:B------:R-:W-:-:S04]  /*25250*/  SHF.R.S32.HI R0, RZ, 0x6, R0 ;  /* 0x00000006ff007819 */ /* 0x000fc80000011400 */
[----:B------:R-:W-:Y:S01]  /*25260*/  VIMNMX R6, R21, R0, PT ;  /* 0x0000000015067248 */ /* 0x000fe20003fe0100 */
[----:B------:R-:W-:-:S04]  /*25270*/  IMAD.MOV.U32 R0, RZ, RZ, R7 ;  /* 0x000000ffff007224 */ /* 0x000fc800078e0007 */
[----:B------:R2:W-:Y:S01]  /*25280*/  STL [R1+0x38], R6 ;  /* 0x0000380601007387 */ /* 0x0005e20000100800 */
[----:B-1----:R-:W-:-:S05]  /*25290*/  @P0 IMAD.HI.U32 R2, R7, R2, RZ ;  /* 0x0000000207020227 */ /* 0x002fca00078e00ff */
[----:B0-----:R-:W-:-:S05]  /*252a0*/  @P0 SHF.R.U32.HI R0, RZ, R4, R2 ;  /* 0x00000004ff000219 */ /* 0x001fca0000011602 */
[----:B------:R-:W-:-:S04]  /*252b0*/  IMAD.IADD R2, R20, 0x1, R0 ;  /* 0x0000000114027824 */ /* 0x000fc800078e0200 */
[----:B------:R-:W-:Y:S01]  /*252c0*/  VIADD R0, R2, -UR4 ;  /* 0x8000000402007c36 */ /* 0x000fe20008000000 */
[----:B--2---:R-:W-:Y:S06]  /*252d0*/  @!P1 BRA `(.L_x_2109) ;  /* 0x0000000000449947 */ /* 0x004fec0003800000 */
        /* <DEDUP_REMOVED lines=10> */
.L_x_2111:
[----:B------:R-:W-:-:S13]  /*25380*/  ISETP.NE.AND P0, PT, R3, 0x1, PT ;  /* 0x000000010300780c */ /* 0x000fda0003f05270 */
[----:B------:R-:W0:Y:S02]  /*25390*/  @P0 LDC.64 R4, c[0x0][0x9e8] ;  /* 0x00027a00ff040b82 */ /* 0x000e240000000a00 */
[----:B0-----:R-:W-:-:S05]  /*253a0*/  @P0 IMAD.HI.U32 R4, R2, R4, RZ ;  /* 0x0000000402040227 */ /* 0x001fca00078e00ff */
[----:B------:R-:W-:-:S07]  /*253b0*/  @P0 SHF.R.U32.HI R2, RZ, R5, R4 ;  /* 0x00000005ff020219 */ /* 0x000fce0000011604 */
.L_x_2112:
[----:B------:R-:W-:Y:S05]  /*253c0*/  BSYNC B0 ;  /* 0x0000000000007941 */ /* 0x000fea0003800000 */
.L_x_2110:
[----:B------:R-:W-:-:S05]  /*253d0*/  IMAD R2, R2, R3, RZ ;  /* 0x0000000302027224 */ /* 0x000fca00078e02ff */
[----:B------:R-:W-:-:S07]  /*253e0*/  VIMNMX R0, R0, R2, !PT ;  /* 0x0000000200007248 */ /* 0x000fce0007fe0100 */
.L_x_2109:
[----:B------:R-:W-:Y:S01]  /*253f0*/  SHF.R.S32.HI R2, RZ, 0x1f, R0 ;  /* 0x0000001fff027819 */ /* 0x000fe20000011400 */
[----:B------:R-:W-:Y:S03]  /*25400*/  BSSY B7, `(.L_x_2113) ;  /* 0x00004e4000077945 */ /* 0x000fe60003800000 */
[----:B------:R-:W-:-:S04]  /*25410*/  LEA.HI R2, R2, R0, RZ, 0x6 ;  /* 0x0000000002027211 */ /* 0x000fc800078f30ff */
[----:B------:R-:W-:-:S04]  /*25420*/  SHF.R.S32.HI R2, RZ, 0x6, R2 ;  /* 0x00000006ff027819 */ /* 0x000fc80000011402 */
[----:B------:R-:W-:-:S04]  /*25430*/  VIMNMX R3, RZ, R2, !PT ;  /* 0x00000002ff037248 */ /* 0x000fc80007fe0100 */
[----:B------:R-:W-:Y:S01]  /*25440*/  ISETP.GT.AND P0, PT, R6, R3, PT ;  /* 0x000000030600720c */ /* 0x000fe20003f04270 */
[----:B------:R0:W-:-:S12]  /*25450*/  STL [R1+0x30], R3 ;  /* 0x0000300301007387 */ /* 0x0001d80000100800 */
[----:B0-----:R-:W-:Y:S05]  /*25460*/  @P0 BRA `(.L_x_2114) ;  /* 0x0000000000440947 */ /* 0x001fea0003800000 */
[----:B------:R-:W0:Y:S02]  /*25470*/  S2R R3, SR_TID.X ;  /* 0x0000000000037919 */ /* 0x000e240000002100 */
[----:B0-----:R-:W-:-:S04]  /*25480*/  LOP3.LUT R3, R3, 0x7f, RZ, 0xc0, !PT ;  /* 0x0000007f03037812 */ /* 0x001fc800078ec0ff */
[----:B------:R-:W-:-:S13]  /*25490*/  ISETP.NE.AND P1, PT, R3, RZ, PT ;  /* 0x000000ff0300720c */ /* 0x000fda0003f25270 */
[----:B------:R-:W-:Y:S05]  /*254a0*/  @P1 BRA `(.L_x_2115) ;  /* 0x0000004c00641947 */ /* 0x000fea0003800000 */
[----:B------:R-:W0:Y:S01]  /*254b0*/  S2R R2, SR_LANEID ;  /* 0x0000000000027919 */ /* 0x000e220000000000 */
[----:B------:R-:W-:Y:S01]  /*254c0*/  VOTEU.ANY UR4, UPT, PT ;  /* 0x0000000000047886 */ /* 0x000fe200038e0100 */
[----:B------:R-:W1:Y:S01]  /*254d0*/  LDC.64 R4, c[0x0][0xc60] ;  /* 0x00031800ff047b82 */ /* 0x000e620000000a00 */
[----:B------:R-:W0:Y:S02]  /*254e0*/  FLO.U32 R0, UR4 ;  /* 0x0000000400007d00 */ /* 0x000e2400080e0000 */
[----:B0-----:R-:W-:-:S06]  /*254f0*/  ISETP.EQ.U32.AND P0, PT, R0, R2, PT ;  /* 0x000000020000720c */ /* 0x001fcc0003f02070 */
[----:B------:R-:W1:Y:S07]  /*25500*/  POPC R2, UR4 ;  /* 0x0000000400027d09 */ /* 0x000e6e0008000000 */
[----:B-1----:R-:W2:Y:S04]  /*25510*/  @P0 ATOMG.E.ADD.STRONG.GPU PT, R2, desc[UR60][R4.64], R2 ;  /* 0x00000002040209a8 */ /* 0x002ea800081ee1fc */
[----:B--2---:R0:W1:Y:S02]  /*25520*/  SHFL.IDX PT, R2, R2, R0, 0x1f ;  /* 0x00001f0002027589 */ /* 0x00406400000e0000 */
[----:B0-----:R-:W0:Y:S02]  /*25530*/  S2R R0, SR_LTMASK ;  /* 0x0000000000007919 */ /* 0x001e240000003900 */
[----:B0-----:R-:W-:-:S06]  /*25540*/  LOP3.LUT R0, R0, UR4, RZ, 0xc0, !PT ;  /* 0x0000000400007c12 */ /* 0x001fcc000f8ec0ff */
[----:B------:R-:W1:Y:S02]  /*25550*/  POPC R0, R0 ;  /* 0x0000000000007309 */ /* 0x000e640000000000 */
[----:B-1----:R-:W-:Y:S01]  /*25560*/  IADD3 R16, R2, UR36, R0 ;  /* 0x0000002402107c10 */ /* 0x002fe2000fffe000 */
[----:B------:R-:W-:Y:S06]  /*25570*/  BRA `(.L_x_2115) ;  /* 0x0000004c00307947 */ /* 0x000fec0003800000 */
.L_x_2114:
[----:B------:R-:W2:Y:S01]  /*25580*/  LDL R17, [R1] ;  /* 0x0000000001117983 */ /* 0x000ea20000100800 */
        /* <DEDUP_REMOVED lines=8> */
[----:B------:R-:W-:Y:S01]  /*25610*/  MOV R4, UR6 ;  /* 0x0000000600047c02 */ /* 0x000fe20008000f00 */
[----:B------:R-:W-:Y:S01]  /*25620*/  IMAD.U32 R5, RZ, RZ, UR7 ;  /* 0x00000007ff057e24 */ /* 0x000fe2000f8e00ff */
[----:B------:R-:W0:Y:S01]  /*25630*/  LDC.64 R2, c[0x4][R2] ;  /* 0x0100000002027b82 */ /* 0x000e220000000a00 */
[----:B------:R-:W-:Y:S01]  /*25640*/  IMAD.U32 R6, RZ, RZ, UR8 ;  /* 0x00000008ff067e24 */ /* 0x000fe2000f8e00ff */
[----:B------:R-:W-:Y:S01]  /*25650*/  MOV R11, UR5 ;  /* 0x00000005000b7c02 */ /* 0x000fe20008000f00 */
[----:B------:R-:W-:Y:S02]  /*25660*/  IMAD.U32 R7, RZ, RZ, UR9 ;  /* 0x00000009ff077e24 */ /* 0x000fe4000f8e00ff */
[----:B------:R-:W-:-:S02]  /*25670*/  IMAD.U32 R10, RZ, RZ, UR4 ;  /* 0x00000004ff0a7e24 */ /* 0x000fc4000f8e00ff */
[----:B------:R-:W-:Y:S02]  /*25680*/  IMAD.MOV.U32 R8, RZ, RZ, 0x70 ;  /* 0x00000070ff087424 */ /* 0x000fe400078e00ff */
[----:B------:R-:W-:Y:S02]  /*25690*/  IMAD.MOV.U32 R12, RZ, RZ, 0x1 ;  /* 0x00000001ff0c7424 */ /* 0x000fe400078e00ff */
[----:B------:R-:W-:-:S07]  /*256a0*/  IMAD.MOV.U32 R13, RZ, RZ, RZ ;  /* 0x000000ffff0d7224 */ /* 0x000fce00078e00ff */
[----:B------:R-:W-:-:S07]  /*256b0*/  LEPC R20, `(.L_x_2117) ;  /* 0x000000001014794e */ /* 0x000fce0000000000 */
[----:B0-----:R-:W-:Y:S05]  /*256c0*/  CALL.ABS.NOINC R2 ;  /* 0x0000000002007343 */ /* 0x001fea0003c00000 */
.L_x_2117:
[----:B------:R-:W-:Y:S05]  /*256d0*/  BSYNC B6 ;  /* 0x0000000000067941 */ /* 0x000fea0003800000 */
.L_x_2116:
        /* <DEDUP_REMOVED lines=9> */
[----:B------:R-:W-:Y:S01]  /*25770*/  MOV R4, UR6 ;  /* 0x0000000600047c02 */ /* 0x000fe20008000f00 */
[----:B------:R-:W-:Y:S01]  /*25780*/  IMAD.U32 R5, RZ, RZ, UR7 ;  /* 0x00000007ff057e24 */ /* 0x000fe2000f8e00ff */
        /* <DEDUP_REMOVED lines=9> */
.L_x_2120:
[----:B------:R0:W1:Y:S01]  /*25820*/  LDC.64 R2, c[0x4][R17] ;  /* 0x0100000011027b82 */ /* 0x0000620000000a00 */
[----:B------:R-:W-:Y:S01]  /*25830*/  ULDC.64 UR4, c[0x4][0x1b8] ;  /* 0x01006e0000047ab9 */ /* 0x000fe20000000a00 */
[----:B------:R-:W-:Y:S01]  /*25840*/  ULDC.64 UR6, c[0x4][0x1c0] ;  /* 0x0100700000067ab9 */ /* 0x000fe20000000a00 */
[----:B------:R-:W-:Y:S01]  /*25850*/  ULDC.64 UR8, c[0x4][0x150] ;  /* 0x0100540000087ab9 */ /* 0x000fe20000000a00 */
[----:B------:R-:W-:Y:S01]  /*25860*/  IMAD.U32 R4, RZ, RZ, UR4 ;  /* 0x00000004ff047e24 */ /* 0x000fe2000f8e00ff */
[----:B------:R-:W-:Y:S01]  /*25870*/  MOV R5, UR5 ;  /* 0x0000000500057c02 */ /* 0x000fe20008000f00 */
        /* <DEDUP_REMOVED lines=9> */
.L_x_2119:
[----:B------:R-:W-:Y:S05]  /*25910*/  BSYNC B6 ;  /* 0x0000000000067941 */ /* 0x000fea0003800000 */
.L_x_2118:
[----:B------:R-:W-:Y:S01]  /*25920*/  ULDC.64 UR4, c[0x0][0x9f8] ;  /* 0x00027e0000047ab9 */ /* 0x000fe20000000a00 */
[----:B------:R-:W2:Y:S01]  /*25930*/  LDL R17, [R1+0x38] ;  /* 0x0000380001117983 */ /* 0x000ea20000100800 */
[----:B------:R-:W-:Y:S01]  /*25940*/  ISETP.NE.U32.AND P0, PT, RZ, UR4, PT ;  /* 0x00000004ff007c0c */ /* 0x000fe2000bf05070 */
[----:B------:R-:W-:-:S03]  /*25950*/  IMAD.MOV.U32 R7, RZ, RZ, R19 ;  /* 0x000000ffff077224 */ /* 0x000fc600078e0013 */
[----:B------:R-:W-:Y:S01]  /*25960*/  ISETP.NE.AND.EX P0, PT, RZ, UR5, PT, P0 ;  /* 0x00000005ff007c0c */ /* 0x000fe2000bf05300 */
[----:B------:R-:W-:-:S12]  /*25970*/  ULDC.64 UR4, c[0x0][0xa08] ;  /* 0x0002820000047ab9 */ /* 0x000fd80000000a00 */
[----:B------:R-:W0:Y:S02]  /*25980*/  @P0 LDC.64 R2, c[0x0][0x9f8] ;  /* 0x00027e00ff020b82 */ /* 0x000e240000000a00 */
[----:B0-----:R-:W-:-:S05]  /*25990*/  @P0 IMAD.WIDE R2, R19, 0x4, R2 ;  /* 0x0000000413020825 */ /* 0x001fca00078e0202 */
[----:B------:R0:W3:Y:S02]  /*259a0*/  @P0 LDG.E R7, desc[UR60][R2.64] ;  /* 0x0000003c02070981 */ /* 0x0000e4000c1e1900 */
[----:B0-----:R-:W0:Y:S02]  /*259b0*/  LDC.64 R2, c[0x0][0x418] ;  /* 0x00010600ff027b82 */ /* 0x001e240000000a00 */
[----:B0-----:R-:W-:Y:S01]  /*259c0*/  LOP3.LUT P0, RZ, R2, UR4, RZ, 0xfc, !PT ;  /* 0x0000000402ff7c12 */ /* 0x001fe2000f80fcff */
[----:B------:R-:W-:-:S03]  /*259d0*/  UMOV UR4, 0xffffffff ;  /* 0xffffffff00047882 */ /* 0x000fc60000000000 */
[----:B------:R-:W-:Y:S01]  /*259e0*/  LOP3.LUT P0, RZ, R3, UR5, RZ, 0xfc, P0 ;  /* 0x0000000503ff7c12 */ /* 0x000fe2000800fcff */
[----:B--2---:R-:W-:Y:S01]  /*259f0*/  VIADD R0, R17, 0xffffffff ;  /* 0xffffffff11007836 */ /* 0x004fe20000000000 */
[----:B---3--:R-:W-:Y:S01]  /*25a00*/  SHF.R.S32.HI R8, RZ, 0x1f, R7 ;  /* 0x0000001fff087819 */ /* 0x008fe20000011407 */
[----:B------:R0:W-:Y:S01]  /*25a10*/  STL [R1+0x10], R7 ;  /* 0x0000100701007387 */ /* 0x0001e20000100800 */
[----:B------:R-:W-:-:S03]  /*25a20*/  SEL R17, R7, RZ, !P0 ;  /* 0x000000ff07117207 */ /* 0x000fc60004000000 */
[----:B------:R0:W-:Y:S01]  /*25a30*/  STL [R1+0x24], R8 ;  /* 0x0000240801007387 */ /* 0x0001e20000100800 */
[----:B------:R-:W-:Y:S05]  /*25a40*/  BRA.DIV UR4, `(.L_x_2121) ;  /* 0x0000006e046c7947 */ /* 0x000fea000b800000 */
[----:B------:R-:W1:Y:S02]  /*25a50*/  S2R R4, SR_TID.X ;  /* 0x0000000000047919 */ /* 0x000e640000002100 */
[----:B-1----:R-:W-:-:S04]  /*25a60*/  SHF.R.U32.HI R4, RZ, 0x5, R4 ;  /* 0x00000005ff047819 */ /* 0x002fc80000011604 */
[----:B------:R-:W-:-:S05]  /*25a70*/  LOP3.LUT R4, R4, 0x3, RZ, 0xc0, !PT ;  /* 0x0000000304047812 */ /* 0x000fca00078ec0ff */
[----:B------:R1:W2:Y:S02]  /*25a80*/  SHFL.IDX PT, R14, R4, RZ, 0x1f ;  /* 0x00001fff040e7589 */ /* 0x0002a400000e0000 */
.L_x_2303:
[----:B-1----:R-:W3:Y:S01]  /*25a90*/  LDL.LU R4, [R1+0x4] ;  /* 0x0000040001047983 */ /* 0x002ee20000300800 */
[----:B------:R-:W-:Y:S02]  /*25aa0*/  PLOP3.LUT P1, PT, PT, PT, PT, 0x8, 0x0 ;  /* 0x000000000000781c */ /* 0x000fe40003f2e170 */
[----:B--2---:R-:W-:Y:S01]  /*25ab0*/  ISETP.NE.AND P0, PT, R14, RZ, PT ;  /* 0x000000ff0e00720c */ /* 0x004fe20003f05270 */
        /* <DEDUP_REMOVED lines=8> */
.L_x_2306:
[----:B------:R-:W-:Y:S05]  /*25b40*/  @!P6 BRA `(.L_x_2122) ;  /* 0x000000040040e947 */ /* 0x000fea0003800000 */
[----:B------:R-:W-:-:S04]  /*25b50*/  ISETP.NE.U32.AND P0, PT, R2, RZ, PT ;  /* 0x000000ff0200720c */ /* 0x000fc80003f05070 */
[----:B------:R-:W-:-:S13]  /*25b60*/  ISETP.NE.AND.EX P0, PT, R3, RZ, PT, P0 ;  /* 0x000000ff0300720c */ /* 0x000fda0003f05300 */
[----:B------:R-:W-:Y:S05]  /*25b70*/  @!P0 BRA `(.L_x_2124) ;  /* 0x0000000000508947 */ /* 0x000fea0003800000 */
[----:B------:R-:W2:Y:S01]  /*25b80*/  LDC R6, c[0x0][0x43c] ;  /* 0x00010f00ff067b82 */ /* 0x000ea20000000800 */
[----:B------:R-:W-:Y:S01]  /*25b90*/  MOV R9, R0 ;  /* 0x0000000000097202 */ /* 0x000fe20000000f00 */
[----:B------:R-:W-:-:S04]  /*25ba0*/  ULDC.64 UR4, c[0x0][0x428] ;  /* 0x00010a0000047ab9 */ /* 0x000fc80000000a00 */
[----:B-1----:R-:W-:Y:S01]  /*25bb0*/  IMAD.MOV.U32 R0, RZ, RZ, R9 ;  /* 0x000000ffff007224 */ /* 0x002fe200078e0009 */
[----:B--2---:R-:W-:-:S13]  /*25bc0*/  ISETP.NE.AND P0, PT, R6, 0x1, PT ;  /* 0x000000010600780c */ /* 0x004fda0003f05270 */
        /* <DEDUP_REMOVED lines=15> */
.L_x_2124:
[----:B0-----:R-:W3:Y:S04]  /*25cc0*/  LDL R7, [R1] ;  /* 0x0000000001077983 */ /* 0x001ee80000100800 */
[----:B-1----:R-:W3:Y:S04]  /*25cd0*/  LDL R0, [R1+0x8] ;  /* 0x0000080001007983 */ /* 0x002ee80000100800 */
[----:B--2---:R-:W2:Y:S01]  /*25ce0*/  LDL R2, [R1+0x14] ;  /* 0x0000140001027983 */ /* 0x004ea20000100800 */
[----:B---3--:R-:W-:Y:S02]  /*25cf0*/  LEA R0, R0, R7, 0x3 ;  /* 0x0000000700007211 */ /* 0x008fe400078e18ff */
[----:B--2---:R-:W-:-:S04]  /*25d00*/  SHF.L.U32 R2, R2, 0x1f, RZ ;  /* 0x0000001f02027819 */ /* 0x004fc800000006ff */
[----:B------:R-:W0:Y:S02]  /*25d10*/  SYNCS.PHASECHK.TRANS64.TRYWAIT P0, [R0+URZ+0x30840], R2 ;  /* 0x03084002000075a7 */ /* 0x000e24000800017f */
[----:B0-----:R-:W-:Y:S05]  /*25d20*/  @!P0 BRA `(.L_x_2125) ;  /* 0x0000006c00088947 */ /* 0x001fea0003800000 */
.L_x_2307:
        /* <DEDUP_REMOVED lines=10> */
.L_x_2126:
[----:B------:R-:W2:Y:S04]  /*25dd0*/  LDL R5, [R1] ;  /* 0x0000000001057983 */ /* 0x000ea80000100800 */
[----:B------:R-:W2:Y:S04]  /*25de0*/  LDL R4, [R1+0x8] ;  /* 0x0000080001047983 */ /* 0x000ea80000100800 */
[----:B------:R-:W3:Y:S04]  /*25df0*/  LDL R6, [R1+0xc] ;  /* 0x00000c0001067983 */ /* 0x000ee80000100800 */
[----:B01----:R-:W4:Y:S01]  /*25e00*/  LDL R2, [R1+0x18] ;  /* 0x0000180001027983 */ /* 0x003f220000100800 */
[----:B------:R-:W-:Y:S01]  /*25e10*/  R2UR UR9, R0 ;  /* 0x00000000000972ca */ /* 0x000fe200000e0000 */
[----:B------:R-:W-:Y:S01]  /*25e20*/  UIADD3 UR4, UP0, UR38, 0x370, URZ ;  /* 0x0000037026047890 */ /* 0x000fe2000ff1e03f */
[----:B------:R-:W-:-:S02]  /*25e30*/  R2UR UR12, R18 ;  /* 0x00000000120c72ca */ /* 0x000fc400000e0000 */
[----:B-----5:R-:W-:Y:S02]  /*25e40*/  R2UR UR13, R17 ;  /* 0x00000000110d72ca */ /* 0x020fe400000e0000 */
[----:B------:R-:W-:-:S07]  /*25e50*/  PLOP3.LUT P0, PT, PT, PT, PT, 0x80, 0x0 ;  /* 0x000000000000781c */ /* 0x000fce0003f0f070 */
[----:B------:R-:W-:Y:S01]  /*25e60*/  UIADD3 UR9, UR9, 0x30830, URZ ;  /* 0x0003083009097890 */ /* 0x000fe2000fffe03f */
[----:B------:R-:W-:Y:S01]  /*25e70*/  UMOV UR10, URZ ;  /* 0x0000003f000a7c82 */ /* 0x000fe20008000000 */
[----:B------:R-:W-:Y:S01]  /*25e80*/  UMOV UR6, 0x0 ;  /* 0x0000000000067882 */ /* 0x000fe20000000000 */
[----:B------:R-:W-:Y:S01]  /*25e90*/  UMOV UR7, 0x14f00000 ;  /* 0x14f0000000077882 */ /* 0x000fe20000000000 */
[----:B------:R-:W-:Y:S01]  /*25ea0*/  UMOV UR17, 0x40 ;  /* 0x0000004000117882 */ /* 0x000fe20000000000 */
[----:B------:R-:W-:-:S04]  /*25eb0*/  LOP3.LUT R3, R3, 0xfffffffb, RZ, 0xc0, !PT ;  /* 0xfffffffb03037812 */ /* 0x000fc800078ec0ff */
[----:B------:R-:W-:-:S05]  /*25ec0*/  @P0 LOP3.LUT R3, R3, 0x4, RZ, 0xfc, !PT ;  /* 0x0000000403030812 */ /* 0x000fca00078efcff */
[----:B------:R0:W-:Y:S01]  /*25ed0*/  STL [R1+0x4], R3 ;  /* 0x0000040301007387 */ /* 0x0001e20000100800 */
[----:B--2---:R-:W-:Y:S01]  /*25ee0*/  IMAD R0, R4, 0x8000, R5 ;  /* 0x0000800004007824 */ /* 0x004fe200078e0205 */
[----:B---3--:R-:W-:-:S04]  /*25ef0*/  R2UR UR11, R6 ;  /* 0x00000000060b72ca */ /* 0x008fc800000e0000 */
[----:B------:R-:W-:Y:S02]  /*25f00*/  R2UR UR14, R0 ;  /* 0x00000000000e72ca */ /* 0x000fe400000e0000 */
[----:B----4-:R-:W-:-:S11]  /*25f10*/  R2UR UR5, R2 ;  /* 0x00000000020572ca */ /* 0x010fd600000e0000 */
[----:B------:R-:W-:Y:S02]  /*25f20*/  UIADD3 UR8, UR14, 0x20400, URZ ;  /* 0x000204000e087890 */ /* 0x000fe4000fffe03f */
[----:B------:R-:W-:Y:S02]  /*25f30*/  ULEA UR11, UR11, UR5, 0x6 ;  /* 0x000000050b0b7291 */ /* 0x000fe4000f8e303f */
[----:B------:R-:W-:Y:S02]  /*25f40*/  UIADD3.X UR5, URZ, UR39, URZ, UP0, !UPT ;  /* 0x000000273f057290 */ /* 0x000fe400087fe43f */
[----:B------:R-:W-:Y:S02]  /*25f50*/  UIADD3 UR15, UR14, 0x22400, URZ ;  /* 0x000224000e0f7890 */ /* 0x000fe4000fffe03f */
[----:B------:R-:W-:Y:S02]  /*25f60*/  UIADD3 UR16, UR14, 0x24400, URZ ;  /* 0x000244000e107890 */ /* 0x000fe4000fffe03f */
[----:B------:R-:W-:-:S03]  /*25f70*/  UIADD3 UR14, UR14, 0x26400, URZ ;  /* 0x000264000e0e7890 */ /* 0x000fc6000fffe03f */
[----:B------:R1:W-:Y:S02]  /*25f80*/  UTMALDG.4D [UR8], [UR4], desc[UR6] ;  /* 0x00000608040075b4 */ /* 0x0003e40008019000 */
[----:B-1----:R-:W-:Y:S01]  /*25f90*/  UMOV UR8, UR15 ;  /* 0x0000000f00087c82 */ /* 0x002fe20008000000 */
[----:B------:R-:W-:Y:S01]  /*25fa0*/  UMOV UR10, UR17 ;  /* 0x00000011000a7c82 */ /* 0x000fe20008000000 */
[----:B------:R-:W-:Y:S01]  /*25fb0*/  UMOV UR15, 0x80 ;  /* 0x00000080000f7882 */ /* 0x000fe20000000000 */
        /* <DEDUP_REMOVED lines=8> */
[----:B0-----:R-:W-:Y:S01]  /*26040*/  NOP ;  /* 0x0000000000007918 */ /* 0x001fe20000000000 */
.L_x_2122:
[----:B-1----:R-:W2:Y:S04]  /*26050*/  LDL R4, [R1] ;  /* 0x0000000001047983 */ /* 0x002ea80000100800 */
[----:B------:R-:W3:Y:S01]  /*26060*/  LDL.LU R3, [R1+0x44] ;  /* 0x0000440001037983 */ /* 0x000ee20000300800 */
[----:B------:R-:W-:Y:S05]  /*26070*/  WARPSYNC.ALL ;  /* 0x0000000000007948 */ /* 0x000fea0003800000 */
[----:B------:R-:W-:Y:S01]  /*26080*/  ULDC.64 UR4, c[0x0][0x298] ;  /* 0x0000a60000047ab9 */ /* 0x000fe20000000a00 */
[----:B------:R-:W-:Y:S01]  /*26090*/  BSSY B6, `(.L_x_2127) ;  /* 0x000001c000067945 */ /* 0x000fe20003800000 */
[----:B------:R-:W-:Y:S01]  /*260a0*/  BAR.SYNC.DEFER_BLOCKING 0x8, 0x180 ;  /* 0x0206000000007b1d */ /* 0x000fe20000010000 */
[----:B---3--:R-:W-:-:S05]  /*260b0*/  SHF.R.S32.HI R0, RZ, 0x1f, R3 ;  /* 0x0000001fff007819 */ /* 0x008fca0000011403 */
[----:B------:R-:W-:Y:S02]  /*260c0*/  IMAD R2, R0, UR4, RZ ;  /* 0x0000000400027c24 */ /* 0x000fe4000f8e02ff */
[----:B--2---:R-:W-:Y:S02]  /*260d0*/  VIADD R0, R4, 0x10400 ;  /* 0x0001040004007836 */ /* 0x004fe40000000000 */
[C---:B------:R-:W-:Y:S02]  /*260e0*/  IMAD R2, R3.reuse, UR5, R2 ;  /* 0x0000000503027c24 */ /* 0x040fe4000f8e0202 */
[----:B------:R-:W-:Y:S01]  /*260f0*/  IMAD.WIDE.U32 R4, R3, UR4, RZ ;  /* 0x0000000403047c25 */ /* 0x000fe2000f8e00ff */
[----:B------:R-:W-:-:S03]  /*26100*/  LOP3.LUT P0, RZ, R0, 0x3ff, RZ, 0xc0, !PT ;  /* 0x000003ff00ff7812 */ /* 0x000fc6000780c0ff */
[----:B------:R-:W-:Y:S01]  /*26110*/  IMAD.IADD R0, R5, 0x1, R2 ;  /* 0x0000000105007824 */ /* 0x000fe200078e0202 */
[----:B------:R1:W-:Y:S04]  /*26120*/  STL.64 [R1+0x48], R4 ;  /* 0x0000480401007387 */ /* 0x0003e80000100a00 */
[----:B------:R1:W-:Y:S05]  /*26130*/  STL [R1+0x44], R0 ;  /* 0x0000440001007387 */ /* 0x0003ea0000100800 */
[----:B------:R-:W-:Y:S05]  /*26140*/  @!P0 BRA `(.L_x_2128) ;  /* 0x0000000000408947 */ /* 0x000fea0003800000 */
[----:B------:R-:W-:Y:S01]  /*26150*/  MOV R2, 0x0 ;  /* 0x0000000000027802 */ /* 0x000fe20000000f00 */
[----:B------:R-:W-:Y:S01]  /*26160*/  ULDC.64 UR4, c[0x4][0x1b8] ;  /* 0x01006e0000047ab9 */ /* 0x000fe20000000a00 */
[----:B------:R-:W-:Y:S01]  /*26170*/  ULDC.64 UR6, c[0x4][0x1c0] ;  /* 0x0100700000067ab9 */ /* 0x000fe20000000a00 */
[----:B------:R-:W-:Y:S01]  /*26180*/  ULDC.64 UR8, c[0x4][0x130] ;  /* 0x01004c0000087ab9 */ /* 0x000fe20000000a00 */
[----:B-1----:R-:W-:Y:S01]  /*26190*/  MOV R4, UR4 ;  /* 0x0000000400047c02 */ /* 0x002fe20008000f00 */
[----:B------:R-:W-:Y:S01]  /*261a0*/  IMAD.U32 R5, RZ, RZ, UR5 ;  /* 0x00000005ff057e24 */ /* 0x000fe2000f8e00ff */
[----:B------:R-:W1:Y:S01]  /*261b0*/  LDC.64 R2, c[0x4][R2] ;  /* 0x0100000002027b82 */ /* 0x000e620000000a00 */
[----:B------:R-:W-:Y:S01]  /*261c0*/  IMAD.U32 R6, RZ, RZ, UR6 ;  /* 0x00000006ff067e24 */ /* 0x000fe2000f8e00ff */
[----:B------:R-:W-:Y:S01]  /*261d0*/  MOV R11, UR9 ;  /* 0x00000009000b7c02 */ /* 0x000fe20008000f00 */
[----:B0-----:R-:W-:Y:S02]  /*261e0*/  IMAD.U32 R7, RZ, RZ, UR7 ;  /* 0x00000007ff077e24 */ /* 0x001fe4000f8e00ff */
[----:B------:R-:W-:-:S02]  /*261f0*/  IMAD.U32 R10, RZ, RZ, UR8 ;  /* 0x00000008ff0a7e24 */ /* 0x000fc4000f8e00ff */
[----:B------:R-:W-:Y:S02]  /*26200*/  IMAD.MOV.U32 R8, RZ, RZ, 0x70 ;  /* 0x00000070ff087424 */ /* 0x000fe400078e00ff */
[----:B------:R-:W-:Y:S02]  /*26210*/  IMAD.MOV.U32 R12, RZ, RZ, 0x1 ;  /* 0x00000001ff0c7424 */ /* 0x000fe400078e00ff */
[----:B------:R-:W-:-:S07]  /*26220*/  IMAD.MOV.U32 R13, RZ, RZ, RZ ;  /* 0x000000ffff0d7224 */ /* 0x000fce00078e00ff */
[----:B------:R-:W-:-:S07]  /*26230*/  LEPC R20, `(.L_x_2128) ;  /* 0x000000001014794e */ /* 0x000fce0000000000 */
[----:B-1----:R-:W-:Y:S05]  /*26240*/  CALL.ABS.NOINC R2 ;  /* 0x0000000002007343 */ /* 0x002fea0003c00000 */
.L_x_2128:
[----:B------:R-:W-:Y:S05]  /*26250*/  BSYNC B6 ;  /* 0x0000000000067941 */ /* 0x000fea0003800000 */
.L_x_2127:
[----:B-1----:R-:W2:Y:S01]  /*26260*/  LDL.LU R0, [R1+0x44] ;  /* 0x0000440001007983 */ /* 0x002ea20000300800 */
[----:B0-----:R-:W0:Y:S01]  /*26270*/  LDC R7, c[0x0][0x448] ;  /* 0x00011200ff077b82 */ /* 0x001e220000000800 */
[----:B------:R-:W-:Y:S02]  /*26280*/  ULDC.64 UR4, c[0x0][0x2d8] ;  /* 0x0000b60000047ab9 */ /* 0x000fe40000000a00 */
[----:B------:R-:W2:Y:S04]  /*26290*/  LDL.LU.64 R2, [R1+0x48] ;  /* 0x0000480001027983 */ /* 0x000ea80000300a00 */
[----:B------:R-:W3:Y:S01]  /*262a0*/  LDL R11, [R1+0x34] ;  /* 0x00003400010b7983 */ /* 0x000ee20000100800 */
[----:B------:R-:W1:Y:S01]  /*262b0*/  S2R R5, SR_TID.X ;  /* 0x0000000000057919 */ /* 0x000e620000002100 */
[----:B------:R-:W4:Y:S01]  /*262c0*/  S2R R8, SR_TID.X ;  /* 0x0000000000087919 */ /* 0x000f220000002100 */
[----:B-1----:R-:W-:-:S04]  /*262d0*/  LOP3.LUT R5, R5, 0x7f, RZ, 0xc0, !PT ;  /* 0x0000007f05057812 */ /* 0x002fc800078ec0ff */
[----:B------:R-:W-:Y:S01]  /*262e0*/  SHF.R.U32.HI R5, RZ, 0x3, R5 ;  /* 0x00000003ff057819 */ /* 0x000fe20000011605 */
[----:B----4-:R-:W-:-:S05]  /*262f0*/  IMAD.SHL.U32 R8, R8, 0x10, RZ ;  /* 0x0000001008087824 */ /* 0x010fca00078e00ff */
[----:B------:R-:W-:Y:S01]  /*26300*/  LOP3.LUT R8, R5, 0x70, R8, 0xf8, !PT ;  /* 0x0000007005087812 */ /* 0x000fe200078ef808 */
[----:B------:R-:W1:Y:S01]  /*26310*/  S2R R9, SR_TID.X ;  /* 0x0000000000097919 */ /* 0x000e620000002100 */
[----:B------:R-:W4:Y:S01]  /*26320*/  S2R R10, SR_TID.X ;  /* 0x00000000000a7919 */ /* 0x000f220000002100 */
[----:B-1----:R-:W-:-:S05]  /*26330*/  IMAD.SHL.U32 R9, R9, 0x8, RZ ;  /* 0x0000000809097824 */ /* 0x002fca00078e00ff */
[----:B------:R-:W-:-:S04]  /*26340*/  LOP3.LUT R9, R9, 0x38, RZ, 0xc0, !PT ;  /* 0x0000003809097812 */ /* 0x000fc800078ec0ff */
[C---:B------:R-:W-:Y:S02]  /*26350*/  LOP3.LUT R13, R9.reuse, 0x40, RZ, 0xfc, !PT ;  /* 0x00000040090d7812 */ /* 0x040fe400078efcff */
[C---:B------:R-:W-:Y:S02]  /*26360*/  LOP3.LUT R12, R9.reuse, 0x80, RZ, 0xfc, !PT ;  /* 0x00000080090c7812 */ /* 0x040fe400078efcff */
[----:B------:R-:W-:Y:S02]  /*26370*/  LOP3.LUT R9, R9, 0xc0, RZ, 0xfc, !PT ;  /* 0x000000c009097812 */ /* 0x000fe400078efcff */
[----:B----4-:R-:W-:-:S04]  /*26380*/  LOP3.LUT R10, R10, 0x7f, RZ, 0xc0, !PT ;  /* 0x0000007f0a0a7812 */ /* 0x010fc800078ec0ff */
[----:B------:R-:W-:Y:S01]  /*26390*/  SHF.R.U32.HI R10, RZ, 0x3, R10 ;  /* 0x00000003ff0a7819 */ /* 0x000fe2000001160a */
[----:B--2---:R-:W-:Y:S01]  /*263a0*/  IMAD.MOV.U32 R3, RZ, RZ, R0 ;  /* 0x000000ffff037224 */ /* 0x004fe200078e0000 */
[----:B------:R-:W-:-:S05]  /*263b0*/  SHF.R.S32.HI R0, RZ, 0x1f, R18 ;  /* 0x0000001fff007819 */ /* 0x000fca0000011412 */
[----:B------:R-:W-:Y:S02]  /*263c0*/  IMAD R0, R0, UR4, RZ ;  /* 0x0000000400007c24 */ /* 0x000fe4000f8e02ff */
[----:B------:R-:W-:-:S04]  /*263d0*/  IMAD.WIDE.U32 R2, R18, UR4, R2 ;  /* 0x0000000412027c25 */ /* 0x000fc8000f8e0002 */
[----:B------:R-:W-:Y:S01]  /*263e0*/  IMAD R0, R18, UR5, R0 ;  /* 0x0000000512007c24 */ /* 0x000fe2000f8e0200 */
[----:B------:R-:W-:Y:S02]  /*263f0*/  ULDC.64 UR4, c[0x0][0xa00] ;  /* 0x0002800000047ab9 */ /* 0x000fe40000000a00 */
[----:B------:R-:W-:Y:S02]  /*26400*/  ISETP.NE.U32.AND P0, PT, RZ, UR4, PT ;  /* 0x00000004ff007c0c */ /* 0x000fe4000bf05070 */
[----:B------:R-:W-:Y:S02]  /*26410*/  IADD3 R3, R3, R0, RZ ;  /* 0x0000000003037210 */ /* 0x000fe40007ffe0ff */
[----:B------:R-:W-:Y:S01]  /*26420*/  ISETP.NE.AND.EX P0, PT, RZ, UR5, PT, P0 ;  /* 0x00000005ff007c0c */ /* 0x000fe2000bf05300 */
[----:B------:R-:W-:Y:S01]  /*26430*/  ULDC.64 UR4, c[0x0][0x2e0] ;  /* 0x0000b80000047ab9 */ /* 0x000fe20000000a00 */
[----:B------:R-:W-:-:S04]  /*26440*/  SHF.R.S32.HI R0, RZ, 0x1f, R19 ;  /* 0x0000001fff007819 */ /* 0x000fc80000011413 */
        /* <DEDUP_REMOVED lines=9> */
[----:B---3--:R-:W-:Y:S02]  /*264e0*/  IMAD.IADD R4, R8, 0x1, R11 ;  /* 0x0000000108047824 */ /* 0x008fe400078e020b */
[----:B------:R-:W-:Y:S02]  /*264f0*/  IMAD.IADD R3, R3, 0x1, R0 ;  /* 0x0000000103037824 */ /* 0x000fe400078e0200 */
[----:B0-----:R-:W-:-:S04]  /*26500*/  @P0 IMAD.HI.U32 R5, R4, R5, RZ ;  /* 0x0000000504050227 */ /* 0x001fc800078e00ff */
[----:B------:R-:W-:Y:S01]  /*26510*/  IMAD.MOV.U32 R0, RZ, RZ, R4 ;  /* 0x000000ffff007224 */ /* 0x000fe200078e0004 */
[----:B-1----:R-:W-:Y:S01]  /*26520*/  @P0 SHF.R.U32.HI R0, RZ, R6, R5 ;  /* 0x00000006ff000219 */ /* 0x002fe20000011605 */
[----:B------:R-:W0:Y:S03]  /*26530*/  S2R R8, SR_TID.X ;  /* 0x0000000000087919 */ /* 0x000e260000002100 */
[----:B------:R-:W-:-:S05]  /*26540*/  IADD3 R5, -R0, RZ, RZ ;  /* 0x000000ff00057210 */ /* 0x000fca0007ffe1ff */
[----:B------:R-:W-:Y:S01]  /*26550*/  IMAD R4, R7, R5, R4 ;  /* 0x0000000507047224 */ /* 0x000fe200078e0204 */
[----:B------:R-:W-:Y:S01]  /*26560*/  SHF.R.S32.HI R5, RZ, 0x1f, R0 ;  /* 0x0000001fff057819 */ /* 0x000fe20000011400 */
[----:B------:R-:W-:-:S04]  /*26570*/  IMAD.WIDE.U32 R2, R0, UR4, R2 ;  /* 0x0000000400027c25 */ /* 0x000fc8000f8e0002 */
[----:B------:R-:W-:-:S04]  /*26580*/  IMAD R5, R5, UR4, RZ ;  /* 0x0000000405057c24 */ /* 0x000fc8000f8e02ff */
[----:B------:R-:W-:Y:S01]  /*26590*/  IMAD R0, R0, UR5, R5 ;  /* 0x0000000500007c24 */ /* 0x000fe2000f8e0205 */
[----:B------:R-:W-:-:S03]  /*265a0*/  ULDC.64 UR4, c[0x0][0x2c8] ;  /* 0x0000b20000047ab9 */ /* 0x000fc60000000a00 */
[----:B------:R-:W-:Y:S01]  /*265b0*/  IMAD.IADD R3, R3, 0x1, R0 ;  /* 0x0000000103037824 */ /* 0x000fe200078e0200 */
[----:B------:R-:W-:-:S05]  /*265c0*/  SHF.R.S32.HI R0, RZ, 0x1f, R4 ;  /* 0x0000001fff007819 */ /* 0x000fca0000011404 */
[----:B------:R-:W-:Y:S02]  /*265d0*/  IMAD R0, R0, UR4, RZ ;  /* 0x0000000400007c24 */ /* 0x000fe4000f8e02ff */
[----:B------:R-:W-:-:S04]  /*265e0*/  IMAD.WIDE.U32 R2, R4, UR4, R2 ;  /* 0x0000000404027c25 */ /* 0x000fc8000f8e0002 */
[----:B------:R-:W-:Y:S01]  /*265f0*/  IMAD R4, R4, UR5, R0 ;  /* 0x0000000504047c24 */ /* 0x000fe2000f8e0200 */
[----:B------:R-:W-:Y:S01]  /*26600*/  ULDC.64 UR4, c[0x0][0x280] ;  /* 0x0000a00000047ab9 */ /* 0x000fe20000000a00 */
[----:B0-----:R-:W-:Y:S02]  /*26610*/  IMAD.SHL.U32 R8, R8, 0x8, RZ ;  /* 0x0000000808087824 */ /* 0x001fe400078e00ff */
[----:B------:R-:W-:Y:S01]  /*26620*/  IMAD.IADD R3, R3, 0x1, R4 ;  /* 0x0000000103037824 */ /* 0x000fe200078e0204 */
[----:B------:R-:W-:Y:S01]  /*26630*/  LEA R4, P0, R2, UR4, 0x1 ;  /* 0x0000000402047c11 */ /* 0x000fe2000f8008ff */
[----:B------:R-:W-:Y:S01]  /*26640*/  ULDC UR4, c[0x0][0x2b8] ;  /* 0x0000ae0000047ab9 */ /* 0x000fe20000000800 */
[----:B------:R-:W-:Y:S02]  /*26650*/  LOP3.LUT R8, R8, 0x38, RZ, 0xc0, !PT ;  /* 0x0000003808087812 */ /* 0x000fe400078ec0ff */
[----:B------:R-:W-:Y:S01]  /*26660*/  LEA.HI.X R3, R2, UR5, R3, 0x1, P0 ;  /* 0x0000000502037c11 */ /* 0x000fe200080f0c03 */
[----:B------:R-:W-:Y:S01]  /*26670*/  UMOV UR5, 0xffffffff ;  /* 0xffffffff00057882 */ /* 0x000fe20000000000 */
[----:B------:R-:W-:-:S02]  /*26680*/  ISETP.GE.AND P4, PT, R8, UR4, PT ;  /* 0x0000000408007c0c */ /* 0x000fc4000bf86270 */
[----:B------:R-:W-:Y:S02]  /*26690*/  ISETP.GE.AND P3, PT, R13, UR4, PT ;  /* 0x000000040d007c0c */ /* 0x000fe4000bf66270 */
[----:B------:R-:W-:Y:S02]  /*266a0*/  ISETP.GE.AND P0, PT, R12, UR4, PT ;  /* 0x000000040c007c0c */ /* 0x000fe4000bf06270 */
[----:B------:R-:W-:Y:S01]  /*266b0*/  ISETP.GE.AND P1, PT, R9, UR4, PT ;  /* 0x0000000409007c0c */ /* 0x000fe2000bf26270 */
[----:B------:R-:W-:-:S12]  /*266c0*/  BRA.DIV UR5, `(.L_x_2129) ;  /* 0x0000006205b47947 */ /* 0x000fd8000b800000 */
[----:B------:R-:W2:Y:S04]  /*266d0*/  LDL.LU R6, [R1+0x3c] ;  /* 0x00003c0001067983 */ /* 0x000ea80000300800 */
[----:B------:R-:W3:Y:S04]  /*266e0*/  LDL.LU R11, [R1+0x34] ;  /* 0x00003400010b7983 */ /* 0x000ee80000300800 */
[----:B------:R-:W4:Y:S04]  /*266f0*/  LDL R9, [R1+0x28] ;  /* 0x0000280001097983 */ /* 0x000f280000100800 */
[----:B------:R-:W-:Y:S01]  /*26700*/  SHFL.IDX PT, R5, R4, 0x1, 0x181f ;  /* 0x00381f0004057f89 */ /* 0x000fe200000e0000 */
[----:B--2---:R-:W-:-:S03]  /*26710*/  IMAD R2, R6, R7, RZ ;  /* 0x0000000706027224 */ /* 0x004fc600078e02ff */
[----:B------:R-:W0:Y:S01]  /*26720*/  SHFL.IDX PT, R7, R4, RZ, 0x181f ;  /* 0x00181fff04077589 */ /* 0x000e2200000e0000 */
[----:B---3--:R-:W-:-:S03]  /*26730*/  IADD3 R0, R10, R11, RZ ;  /* 0x0000000b0a007210 */ /* 0x008fc60007ffe0ff */
[----:B------:R-:W1:Y:S01]  /*26740*/  SHFL.IDX PT, R6, R3, RZ, 0x181f ;  /* 0x00181fff03067589 */ /* 0x000e6200000e0000 */
[----:B------:R-:W-:-:S13]  /*26750*/  ISETP.GE.AND P2, PT, R0, R2, PT ;  /* 0x000000020000720c */ /* 0x000fda0003f46270 */
[----:B0-----:R-:W-:-:S05]  /*26760*/  @!P2 LEA R7, P5, R8, R7, 0x1 ;  /* 0x000000070807a211 */ /* 0x001fca00078a08ff */
[----:B-1----:R-:W-:-:S05]  /*26770*/  @!P2 IMAD.X R6, RZ, RZ, R6, P5 ;  /* 0x000000ffff06a224 */ /* 0x002fca00028e0606 */
[----:B------:R-:W-:-:S04]  /*26780*/  @!P2 LOP3.LUT R7, R7, R6, RZ, 0x3c, !PT ;  /* 0x000000060707a212 */ /* 0x000fc800078e3cff */
[----:B------:R-:W-:-:S04]  /*26790*/  @!P2 LOP3.LUT R6, R7, R6, RZ, 0x3c, !PT ;  /* 0x000000060706a212 */ /* 0x000fc800078e3cff */
[----:B------:R-:W-:-:S05]  /*267a0*/  @!P2 LOP3.LUT R7, R7, R6, RZ, 0x3c, !PT ;  /* 0x000000060707a212 */ /* 0x000fca00078e3cff */
[----:B----4-:R-:W-:Y:S04]  /*267b0*/  @!P2 LDGSTS.E.BYPASS.LTC128B.128 [R9+0x10400], desc[UR60][R6.64], !P4 ;  /* 0x104000000609afae */ /* 0x010fe8000e101d7c */
[----:B------:R-:W-:Y:S04]  /*267c0*/  @!P2 LDGSTS.E.BYPASS.LTC128B.128 [R9+0x14400], desc[UR60][R6.64+0x80], !P3 ;  /* 0x144000800609afae */ /* 0x000fe8000d901d7c */
[----:B------:R-:W-:Y:S04]  /*267d0*/  @!P2 LDGSTS.E.BYPASS.LTC128B.128 [R9+0x18400], desc[UR60][R6.64+0x100], !P0 ;  /* 0x184001000609afae */ /* 0x000fe8000c101d7c */
[----:B------:R0:W-:Y:S04]  /*267e0*/  @!P2 LDGSTS.E.BYPASS.LTC128B.128 [R9+0x1c400], desc[UR60][R6.64+0x180], !P1 ;  /* 0x1c4001800609afae */ /* 0x0001e8000c901d7c */
[----:B0-----:R-:W0:Y:S01]  /*267f0*/  SHFL.IDX PT, R7, R3, 0x1, 0x181f ;  /* 0x00381f0003077f89 */ /* 0x001e2200000e0000 */
[----:B------:R-:W-:-:S05]  /*26800*/  VIADD R6, R0, 0x10 ;  /* 0x0000001000067836 */ /* 0x000fca0000000000 */
        /* <DEDUP_REMOVED lines=14> */
[----:B-1----:R-:W-:-:S04]  /*268f0*/  @!P2 IMAD.X R6, RZ, RZ, R7, P5 ;  /* 0x000000ffff06a224 */ /* 0x002fc800028e0607 */
        /* <DEDUP_REMOVED lines=48> */
[----:B------:R-:W-:Y:S01]  /*26c00*/  @!P2 IMAD.MOV.U32 R7, RZ, RZ, R6 ;  /* 0x000000ffff07a224 */ /* 0x000fe200078e0006 */
[----:B------:R-:W-:Y:S02]  /*26c10*/  @!P2 MOV R6, R5 ;  /* 0x000000050006a202 */ /* 0x000fe40000000f00 */
[----:B------:R1:W2:Y:S04]  /*26c20*/  SHFL.IDX PT, R5, R3, 0x7, 0x181f ;  /* 0x00f81f0003057f89 */ /* 0x0002a800000e0000 */
[----:B------:R1:W-:Y:S04]  /*26c30*/  @!P2 LDGSTS.E.BYPASS.LTC128B.128 [R9+0x13400], desc[UR60][R6.64], !P4 ;  /* 0x134000000609afae */ /* 0x0003e8000e101d7c */
[----:B------:R1:W-:Y:S04]  /*26c40*/  @!P2 LDGSTS.E.BYPASS.LTC128B.128 [R9+0x17400], desc[UR60][R6.64+0x80], !P3 ;  /* 0x174000800609afae */ /* 0x0003e8000d901d7c */
[----:B------:R1:W-:Y:S04]  /*26c50*/  @!P2 LDGSTS.E.BYPASS.LTC128B.128 [R9+0x1b400], desc[UR60][R6.64+0x100], !P0 ;  /* 0x1b4001000609afae */ /* 0x0003e8000c101d7c */
[----:B------:R1:W-:Y:S04]  /*26c60*/  @!P2 LDGSTS.E.BYPASS.LTC128B.128 [R9+0x1f400], desc[UR60][R6.64+0x180], !P1 ;  /* 0x1f4001800609afae */ /* 0x0003e8000c901d7c */
[----:B------:R1:W3:Y:S02]  /*26c70*/  SHFL.IDX PT, R3, R4, 0x7, 0x181f ;  /* 0x00f81f0004037f89 */ /* 0x0002e400000e0000 */
.L_x_2324:
[----:B------:R-:W-:Y:S01]  /*26c80*/  VIADD R0, R0, 0x70 ;  /* 0x0000007000007836 */ /* 0x000fe20000000000 */
[----:B------:R-:W-:Y:S04]  /*26c90*/  BSSY B0, `(.L_x_2130) ;  /* 0x000000d000007945 */ /* 0x000fe80003800000 */
[----:B------:R-:W-:-:S13]  /*26ca0*/  ISETP.GE.AND P2, PT, R0, R2, PT ;  /* 0x000000020000720c */ /* 0x000fda0003f46270 */
[----:B------:R-:W-:Y:S05]  /*26cb0*/  @P2 BRA `(.L_x_2131) ;  /* 0x0000000000282947 */ /* 0x000fea0003800000 */
[----:B-1----:R-:W4:Y:S01]  /*26cc0*/  LDL R4, [R1+0x28] ;  /* 0x0000280001047983 */ /* 0x002f220000100800 */
[----:B---3--:R-:W-:-:S05]  /*26cd0*/  LEA R2, P2, R8, R3, 0x1 ;  /* 0x0000000308027211 */ /* 0x008fca00078408ff */
[----:B--2---:R-:W-:-:S05]  /*26ce0*/  IMAD.X R3, RZ, RZ, R5, P2 ;  /* 0x000000ffff037224 */ /* 0x004fca00010e0605 */
[----:B------:R-:W-:Y:S01]  /*26cf0*/  @!PT LDS RZ, [RZ] ;  /* 0x00000000fffff984 */ /* 0x000fe20000000800 */
[----:B------:R-:W-:Y:S01]  /*26d00*/  @!PT LDS RZ, [RZ] ;  /* 0x00000000fffff984 */ /* 0x000fe20000000800 */
[----:B------:R-:W-:Y:S01]  /*26d10*/  @!PT LDS RZ, [RZ] ;  /* 0x00000000fffff984 */ /* 0x000fe20000000800 */
[----:B----4-:R4:W-:Y:S04]  /*26d20*/  LDGSTS.E.BYPASS.LTC128B.128 [R4+0x13c00], desc[UR60][R2.64], !P4 ;  /* 0x13c0000002047fae */ /* 0x0109e8000e101d7c */
[----:B------:R4:W-:Y:S04]  /*26d30*/  LDGSTS.E.BYPASS.LTC128B.128 [R4+0x17c00], desc[UR60][R2.64+0x80], !P3 ;  /* 0x17c0008002047fae */ /* 0x0009e8000d901d7c */
[----:B------:R4:W-:Y:S04]  /*26d40*/  LDGSTS.E.BYPASS.LTC128B.128 [R4+0x1bc00], desc[UR60][R2.64+0x100], !P0 ;  /* 0x1bc0010002047fae */ /* 0x0009e8000c101d7c */
[----:B------:R4:W-:Y:S02]  /*26d50*/  LDGSTS.E.BYPASS.LTC128B.128 [R4+0x1fc00], desc[UR60][R2.64+0x180], !P1 ;  /* 0x1fc0018002047fae */ /* 0x0009e4000c901d7c */
.L_x_2131:
[----:B------:R-:W-:Y:S05]  /*26d60*/  BSYNC B0 ;  /* 0x0000000000007941 */ /* 0x000fea0003800000 */
.L_x_2130:
[----:B------:R0:W5:Y:S01]  /*26d70*/  LDL R8, [R1] ;  /* 0x0000000001087983 */ /* 0x0001620000100800 */
[----:B------:R-:W-:Y:S01]  /*26d80*/  PLOP3.LUT P0, PT, PT, PT, PT, 0x80, 0x0 ;  /* 0x000000000000781c */ /* 0x000fe20003f0f070 */
[----:B------:R-:W-:-:S12]  /*26d90*/  NOP ;  /* 0x0000000000007918 */ /* 0x000fd80000000000 */
.L_x_2132:
[----:B----4-:R-:W4:Y:S01]  /*26da0*/  LDL R2, [R1] ;  /* 0x0000000001027983 */ /* 0x010f220000100800 */
[----:B------:R-:W-:Y:S02]  /*26db0*/  PLOP3.LUT P1, PT, P1, P0, PT, 0xa2, 0x0 ;  /* 0x000000000000781c */ /* 0x000fe40000f21472 */
[----:B----4-:R-:W-:-:S08]  /*26dc0*/  @P0 R2UR P1, UR4, R2 ;  /* 0x00000000020402ca */ /* 0x010fd00000020000 */
[----:B------:R-:W-:-:S05]  /*26dd0*/  @P0 PLOP3.LUT P0, PT, P1, PT, PT, 0x80, 0x0 ;  /* 0x000000000000081c */ /* 0x000fca0000f0f070 */
[----:B------:R-:W-:Y:S01]  /*26de0*/  @!P1 SYNCS.ARRIVE.TRANS64.RED.A0T1 RZ, [UR4+0x30800], RZ ;  /* 0x030800ffffff99a7 */ /* 0x000fe20008200404 */
[----:B------:R-:W-:Y:S07]  /*26df0*/  @!P1 ARRIVES.LDGSTSBAR.64.TRANSCNT [UR4+0x30800] ;  /* 0x03080000ff0099b0 */ /* 0x000fee0008000a84 */
[----:B------:R-:W-:Y:S05]  /*26e00*/  @P0 BRA.U.ANY `(.L_x_2132) ;  /* 0xfffffffd00e40947 */ /* 0x000fea000393ffff */
[----:B-1-3--:R-:W3:Y:S02]  /*26e10*/  LDL.LU R3, [R1+0x54] ;  /* 0x0000540001037983 */ /* 0x00aee40000300800 */
[----:B---3--:R-:W-:-:S05]  /*26e20*/  VIADD R3, R3, 0x1 ;  /* 0x0000000103037836 */ /* 0x008fca0000000000 */
        /* <DEDUP_REMOVED lines=8> */
[----:B------:R-:W3:Y:S03]  /*26eb0*/  SYNCS.PHASECHK.TRANS64.TRYWAIT P0, [R2+URZ+0x30820], R0 ;  /* 0x03082000020075a7 */ /* 0x000ee6000800017f */
[----:B-1-3--:R-:W-:Y:S05]  /*26ec0*/  @!P0 BRA `(.L_x_2134) ;  /* 0x0000006400ac8947 */ /* 0x00afea0003800000 */
.L_x_2325:
[----:B------:R-:W-:Y:S05]  /*26ed0*/  BSYNC B0 ;  /* 0x0000000000007941 */ /* 0x000fea0003800000 */
.L_x_2133:
[----:B------:R-:W3:Y:S04]  /*26ee0*/  LDL R3, [R1+0x38] ;  /* 0x0000380001037983 */ /* 0x000ee80000100800 */
[----:B-1----:R-:W4:Y:S01]  /*26ef0*/  LDL R2, [R1+0x30] ;  /* 0x0000300001027983 */ /* 0x002f220000100800 */
[----:B------:R-:W-:Y:S01]  /*26f00*/  BSSY B0, `(.L_x_2135) ;  /* 0x00002b5000007945 */ /* 0x000fe20003800000 */
[----:B---3--:R-:W-:-:S04]  /*26f10*/  IADD3 R0, R3, -0x2, RZ ;  /* 0xfffffffe03007810 */ /* 0x008fc80007ffe0ff */
[----:B----4-:R-:W-:-:S13]  /*26f20*/  ISETP.GE.AND P0, PT, R0, R2, PT ;  /* 0x000000020000720c */ /* 0x010fda0003f06270 */
[----:B------:R-:W-:Y:S05]  /*26f30*/  @!P0 BRA `(.L_x_2136) ;  /* 0x0000002800c48947 */ /* 0x000fea0003800000 */
[----:B-----5:R-:W-:Y:S01]  /*26f40*/  IMAD.MOV R8, RZ, RZ, -R3 ;  /* 0x000000ffff087224 */ /* 0x020fe200078e0a03 */
[----:B------:R-:W-:Y:S01]  /*26f50*/  LOP3.LUT R2, RZ, R2, RZ, 0x33, !PT ;  /* 0x00000002ff027212 */ /* 0x000fe200078e33ff */
[----:B------:R-:W-:Y:S03]  /*26f60*/  BSSY B2, `(.L_x_2137) ;  /* 0x00000e8000027945 */ /* 0x000fe60003800000 */
[----:B------:R-:W-:-:S05]  /*26f70*/  VIADDMNMX R8, R8, 0x1, R2, !PT ;  /* 0x0000000108087846 */ /* 0x000fca0007800102 */
[----:B------:R-:W-:-:S05]  /*26f80*/  IMAD.IADD R2, R3, 0x1, R8 ;  /* 0x0000000103027824 */ /* 0x000fca00078e0208 */
[----:B------:R-:W-:-:S04]  /*26f90*/  LOP3.LUT R2, R2, 0x1, RZ, 0xc0, !PT ;  /* 0x0000000102027812 */ /* 0x000fc800078ec0ff */
[----:B------:R-:W-:-:S13]  /*26fa0*/  ISETP.NE.U32.AND P0, PT, R2, 0x1, PT ;  /* 0x000000010200780c */ /* 0x000fda0003f05070 */
[----:B------:R-:W-:Y:S05]  /*26fb0*/  @P0 BRA `(.L_x_2138) ;  /* 0x0000000c00880947 */ /* 0x000fea0003800000 */
[----:B--2---:R-:W2:Y:S04]  /*26fc0*/  LDL R5, [R1+0x4] ;  /* 0x0000040001057983 */ /* 0x004ea80000100800 */
[----:B------:R-:W0:Y:S04]  /*26fd0*/  LDL R4, [R1+0x8] ;  /* 0x0000080001047983 */ /* 0x000e280000100800 */
[----:B------:R-:W3:Y:S01]  /*26fe0*/  LDL R3, [R1+0x14] ;  /* 0x0000140001037983 */ /* 0x000ee20000100800 */
[----:B------:R-:W-:Y:S01]  /*26ff0*/  BSSY B1, `(.L_x_2139) ;  /* 0x00000da000017945 */ /* 0x000fe20003800000 */
[----:B--2---:R-:W-:Y:S01]  /*27000*/  LOP3.LUT P1, RZ, R5, 0x4, RZ, 0xc0, !PT ;  /* 0x0000000405ff7812 */ /* 0x004fe2000782c0ff */
[----:B0-----:R-:W-:-:S05]  /*27010*/  VIADD R7, R4, 0x1 ;  /* 0x0000000104077836 */ /* 0x001fca0000000000 */
[----:B------:R-:W-:-:S04]  /*27020*/  ISETP.NE.AND P0, PT, R7, 0x2, PT ;  /* 0x000000020700780c */ /* 0x000fc80003f05270 */
[----:B------:R-:W-:Y:S02]  /*27030*/  SEL R9, RZ, 0x1, P0 ;  /* 0x00000001ff097807 */ /* 0x000fe40000000000 */
[----:B------:R-:W-:Y:S02]  /*27040*/  SEL R7, R7, RZ, P0 ;  /* 0x000000ff07077207 */ /* 0x000fe40000000000 */
[----:B---3--:R-:W-:Y:S01]  /*27050*/  LOP3.LUT R9, R3, R9, RZ, 0x3c, !PT ;  /* 0x0000000903097212 */ /* 0x008fe200078e3cff */
        /* <DEDUP_REMOVED lines=10> */
[----:B0-----:R-:W-:-:S13]  /*27100*/  ISETP.NE.AND P0, PT, R5, 0x1, PT ;  /* 0x000000010500780c */ /* 0x001fda0003f05270 */
[----:B------:R-:W0:Y:S02]  /*27110*/  @P0 LDC.64 R2, c[0x0][0x440] ;  /* 0x00011000ff020b82 */ /* 0x000e240000000a00 */
[----:B0-----:R-:W-:Y:S01]  /*27120*/  @P0 IMAD.HI.U32 R4, R0, R2, RZ ;  /* 0x0000000200040227 */ /* 0x001fe200078e00ff */
        /* <DEDUP_REMOVED lines=12> */
.L_x_2141:
[----:B------:R-:W2:Y:S01]  /*271f0*/  LDL R2, [R1] ;  /* 0x0000000001027983 */ /* 0x000ea20000100800 */
[----:B------:R-:W-:Y:S01]  /*27200*/  BSSY B3, `(.L_x_2142) ;  /* 0x0000005000037945 */ /* 0x000fe20003800000 */
[----:B--2---:R-:W-:Y:S01]  /*27210*/  IMAD R3, R7, 0x8, R2 ;  /* 0x0000000807037824 */ /* 0x004fe200078e0202 */
[----:B------:R-:W-:-:S04]  /*27220*/  SHF.L.U32 R2, R9, 0x1f, RZ ;  /* 0x0000001f09027819 */ /* 0x000fc800000006ff */
[----:B------:R-:W1:Y:S02]  /*27230*/  SYNCS.PHASECHK.TRANS64.TRYWAIT P0, [R3+URZ+0x30840], R2 ;  /* 0x03084002030075a7 */ /* 0x000e64000800017f */
[----:B-1----:R-:W-:Y:S05]  /*27240*/  @!P0 BRA `(.L_x_2143) ;  /* 0x0000006000e48947 */ /* 0x002fea0003800000 */
.L_x_2326:
[----:B------:R-:W-:Y:S05]  /*27250*/  BSYNC B3 ;  /* 0x0000000000037941 */ /* 0x000fea0003800000 */
.L_x_2142:
[----:B0-----:R-:W0:Y:S01]  /*27260*/  S2R R5, SR_TID.X ;  /* 0x0000000000057919 */ /* 0x001e220000002100 */
[----:B------:R-:W-:Y:S01]  /*27270*/  BSSY B3, `(.L_x_2144) ;  /* 0x000000a000037945 */ /* 0x000fe20003800000 */
[----:B0-----:R-:W-:-:S04]  /*27280*/  LOP3.LUT R5, R5, 0x7f, RZ, 0xc0, !PT ;  /* 0x0000007f05057812 */ /* 0x001fc800078ec0ff */
[----:B------:R-:W-:-:S13]  /*27290*/  ISETP.NE.AND P0, PT, R5, RZ, PT ;  /* 0x000000ff0500720c */ /* 0x000fda0003f05270 */
[----:B------:R-:W-:Y:S05]  /*272a0*/  @P0 BRA `(.L_x_2145) ;  /* 0x0000000000180947 */ /* 0x000fea0003800000 */
[----:B------:R-:W2:Y:S01]  /*272b0*/  LDL R5, [R1+0x4] ;  /* 0x0000040001057983 */ /* 0x000ea20000100800 */
[----:B-1----:R-:W-:-:S04]  /*272c0*/  IMAD.MOV.U32 R2, RZ, RZ, 0x8000 ;  /* 0x00008000ff027424 */ /* 0x002fc800078e00ff */
[----:B------:R0:W-:Y:S01]  /*272d0*/  SYNCS.ARRIVE.TRANS64 RZ, [R3+URZ+0x30830], R2 ;  /* 0x0308300203ff79a7 */ /* 0x0001e2000800003f */
[----:B--2---:R-:W-:-:S13]  /*272e0*/  LOP3.LUT P1, RZ, R5, 0x1, RZ, 0xc0, !PT ;  /* 0x0000000105ff7812 */ /* 0x004fda000782c0ff */
[----:B0-----:R-:W-:Y:S05]  /*272f0*/  @!P1 BRA `(.L_x_2145) ;  /* 0x0000000000049947 */ /* 0x001fea0003800000 */
[----:B------:R-:W-:Y:S01]  /*27300*/  BPT.TRAP 0x1 ;  /* 0x000000040000795c */ /* 0x000fe20000300000 */
.L_x_2145:
[----:B------:R-:W-:Y:S05]  /*27310*/  BSYNC B3 ;  /* 0x0000000000037941 */ /* 0x000fea0003800000 */
.L_x_2144:
[----:B------:R-:W2:Y:S04]  /*27320*/  LDL R5, [R1] ;  /* 0x0000000001057983 */ /* 0x000ea80000100800 */
[----:B-1----:R-:W3:Y:S01]  /*27330*/  LDL R2, [R1+0x18] ;  /* 0x0000180001027983 */ /* 0x002ee20000100800 */
        /* <DEDUP_REMOVED lines=8> */
[----:B--2---:R-:W-:-:S02]  /*273c0*/  IMAD R6, R7, 0x8000, R5 ;  /* 0x0000800007067824 */ /* 0x004fc400078e0205 */
[----:B---3--:R-:W-:Y:S02]  /*273d0*/  IMAD R2, R0, 0x40, R2 ;  /* 0x0000004000027824 */ /* 0x008fe400078e0202 */
[----:B------:R-:W-:-:S07]  /*273e0*/  VIADD R5, R6, 0x20400 ;  /* 0x0002040006057836 */ /* 0x000fce0000000000 */
.L_x_2146:
        /* <DEDUP_REMOVED lines=16> */
.L_x_2147:
        /* <DEDUP_REMOVED lines=16> */
.L_x_2148:
        /* <DEDUP_REMOVED lines=16> */
.L_x_2149:
        /* <DEDUP_REMOVED lines=11> */
[----:B------:R-:W3:Y:S04]  /*277a0*/  LDL R14, [R1] ;  /* 0x00000000010e7983 */ /* 0x000ee80000100800 */
[----:B------:R-:W3:Y:S01]  /*277b0*/  LDL R6, [R1+0x8] ;  /* 0x0000080001067983 */ /* 0x000ee20000100800 */
[----:B------:R-:W-:Y:S01]  /*277c0*/  BSSY B3, `(.L_x_2150) ;  /* 0x0000005000037945 */ /* 0x000fe20003800000 */
[----:B--2---:R-:W-:Y:S01]  /*277d0*/  SHF.L.U32 R3, R15, 0x1f, RZ ;  /* 0x0000001f0f037819 */ /* 0x004fe200000006ff */
[----:B---3--:R-:W-:-:S04]  /*277e0*/  IMAD R2, R6, 0x8, R14 ;  /* 0x0000000806027824 */ /* 0x008fc800078e020e */
[----:B------:R-:W0:Y:S02]  /*277f0*/  SYNCS.PHASECHK.TRANS64.TRYWAIT P0, [R2+URZ+0x30860], R3 ;  /* 0x03086003020075a7 */ /* 0x000e24000800017f */
[----:B0-----:R-:W-:Y:S05]  /*27800*/  @!P0 BRA `(.L_x_2151) ;  /* 0x0000005c00888947 */ /* 0x001fea0003800000 */
.L_x_2327:
[----:B------:R-:W-:Y:S05]  /*27810*/  BSYNC B3 ;  /* 0x0000000000037941 */ /* 0x000fea0003800000 */
.L_x_2150:
[----:B------:R-:W2:Y:S01]  /*27820*/  LDL R5, [R1+0x40] ;  /* 0x0000400001057983 */ /* 0x000ea20000100800 */
[----:B------:R-:W1:Y:S02]  /*27830*/  S2R R6, SR_TID.X ;  /* 0x0000000000067919 */ /* 0x000e640000002100 */
[----:B-1----:R-:W-:-:S04]  /*27840*/  LOP3.LUT R6, R6, 0x7f, RZ, 0xc0, !PT ;  /* 0x0000007f06067812 */ /* 0x002fc800078ec0ff */
[----:B------:R-:W-:-:S13]  /*27850*/  ISETP.NE.AND P0, PT, R6, RZ, PT ;  /* 0x000000ff0600720c */ /* 0x000fda0003f05270 */
[----:B0-----:R-:W-:-:S04]  /*27860*/  @!P0 IMAD.MOV.U32 R3, RZ, RZ, 0x8000 ;  /* 0x00008000ff038424 */ /* 0x001fc800078e00ff */
[----:B------:R2:W-:Y:S02]  /*27870*/  @!P0 SYNCS.ARRIVE.TRANS64 RZ, [R2+URZ+0x30850], R3 ;  /* 0x0308500302ff89a7 */ /* 0x0005e4000800003f */
[----:B--2---:R-:W-:-:S04]  /*27880*/  PRMT R3, R5, 0x9910, RZ ;  /* 0x0000991005037816 */ /* 0x004fc800000000ff */
[----:B------:R-:W-:-:S13]  /*27890*/  ISETP.NE.AND P0, PT, R3, 0x2, PT ;  /* 0x000000020300780c */ /* 0x000fda0003f05270 */
[----:B------:R-:W-:Y:S05]  /*278a0*/  @P0 BRA `(.L_x_2152) ;  /* 0x0000000000040947 */ /* 0x000fea0003800000 */
[----:B------:R-:W-:Y:S01]  /*278b0*/  BPT.TRAP 0x1 ;  /* 0x000000040000795c */ /* 0x000fe20000300000 */
.L_x_2152:
[----:B------:R-:W2:Y:S01]  /*278c0*/  LDL R3, [R1+0x4] ;  /* 0x0000040001037983 */ /* 0x000ea20000100800 */
[----:B------:R-:W-:Y:S01]  /*278d0*/  BSSY B3, `(.L_x_2153) ;  /* 0x0000004000037945 */ /* 0x000fe20003800000 */
[----:B--2---:R-:W-:-:S13]  /*278e0*/  LOP3.LUT P0, RZ, R3, 0x8, RZ, 0xc0, !PT ;  /* 0x0000000803ff7812 */ /* 0x004fda000780c0ff */
[----:B------:R-:W-:Y:S05]  /*278f0*/  @P0 BRA `(.L_x_2154) ;  /* 0x0000000000040947 */ /* 0x000fea0003800000 */
[----:B------:R-:W-:Y:S01]  /*27900*/  BPT.TRAP 0x1 ;  /* 0x000000040000795c */ /* 0x000fe20000300000 */
.L_x_2154:
[----:B------:R-:W-:Y:S05]  /*27910*/  BSYNC B3 ;  /* 0x0000000000037941 */ /* 0x000fea0003800000 */
.L_x_2153:
[----:B------:R-:W2:Y:S04]  /*27920*/  LDL R14, [R1] ;  /* 0x00000000010e7983 */ /* 0x000ea80000100800 */
[----:B------:R-:W2:Y:S04]  /*27930*/  LDL.LU R3, [R1+0x8] ;  /* 0x0000080001037983 */ /* 0x000ea80000300800 */
[----:B------:R-:W3:Y:S04]  /*27940*/  LDL R6, [R1+0x18] ;  /* 0x0000180001067983 */ /* 0x000ee80000100800 */
[----:B------:R-:W3:Y:S01]  /*27950*/  LDL.LU R5, [R1+0xc] ;  /* 0x00000c0001057983 */ /* 0x000ee20000300800 */
[----:B------:R-:W-:Y:S01]  /*27960*/  R2UR UR10, R10 ;  /* 0x000000000a0a72ca */ /* 0x000fe200000e0000 */
[----:B------:R-:W-:Y:S01]  /*27970*/  UIADD3 UR4, UP0, UR38, 0x470, URZ ;  /* 0x0000047026047890 */ /* 0x000fe2000ff1e03f */
[----:B------:R-:W-:Y:S01]  /*27980*/  PLOP3.LUT P0, PT, PT, PT, PT, 0x80, 0x0 ;  /* 0x000000000000781c */ /* 0x000fe20003f0f070 */
[----:B------:R-:W-:Y:S01]  /*27990*/  UMOV UR6, 0x0 ;  /* 0x0000000000067882 */ /* 0x000fe20000000000 */
[----:B------:R-:W-:Y:S01]  /*279a0*/  IADD3 R2, R2, 0x30850, RZ ;  /* 0x0003085002027810 */ /* 0x000fe20007ffe0ff */
[----:B------:R-:W-:Y:S01]  /*279b0*/  UIADD3.X UR5, URZ, UR39, URZ, UP0, !UPT ;  /* 0x000000273f057290 */ /* 0x000fe200087fe43f */
[----:B------:R-:W-:Y:S01]  /*279c0*/  UMOV UR7, 0x14f00000 ;  /* 0x14f0000000077882 */ /* 0x000fe20000000000 */
[----:B--2---:R-:W-:-:S02]  /*279d0*/  IMAD R3, R3, 0x8000, R14 ;  /* 0x0000800003037824 */ /* 0x004fc400078e020e */
[----:B---3--:R-:W-:Y:S02]  /*279e0*/  IMAD R5, R5, 0x40, R6 ;  /* 0x0000004005057824 */ /* 0x008fe400078e0206 */
[----:B------:R-:W-:-:S07]  /*279f0*/  VIADD R6, R3, 0x400 ;  /* 0x0000040003067836 */ /* 0x000fce0000000000 */
.L_x_2155:
        /* <DEDUP_REMOVED lines=12> */
[----:B------:R-:W-:Y:S01]  /*27ac0*/  PLOP3.LUT P0, PT, PT, PT, PT, 0x80, 0x0 ;  /* 0x000000000000781c */ /* 0x000fe20003f0f070 */
[----:B------:R-:W-:Y:S01]  /*27ad0*/  UMOV UR6, 0x0 ;  /* 0x0000000000067882 */ /* 0x000fe20000000000 */
[----:B------:R-:W-:-:S11]  /*27ae0*/  UMOV UR7, 0x14f00000 ;  /* 0x14f0000000077882 */ /* 0x000fd60000000000 */
.L_x_2156:
        /* <DEDUP_REMOVED lines=15> */
.L_x_2157:
        /* <DEDUP_REMOVED lines=15> */
.L_x_2158:
        /* <DEDUP_REMOVED lines=11> */
[----:B------:R-:W-:-:S07]  /*27d80*/  MOV R17, R4 ;  /* 0x0000000400117202 */ /* 0x000fce0000000f00 */
.L_x_2140:
[----:B------:R-:W-:Y:S05]  /*27d90*/  BSYNC B1 ;  /* 0x0000000000017941 */ /* 0x000fea0003800000 */
.L_x_2139:
[----:B0-----:R-:W2:Y:S04]  /*27da0*/  LDL R0, [R1+0x38] ;  /* 0x0000380001007983 */ /* 0x001ea80000100800 */
[----:B------:R1:W-:Y:S04]  /*27db0*/  STL [R1+0x8], R7 ;  /* 0x0000080701007387 */ /* 0x0003e80000100800 */
[----:B------:R1:W-:Y:S02]  /*27dc0*/  STL [R1+0x14], R9 ;  /* 0x0000140901007387 */ /* 0x0003e40000100800 */
[----:B-12---:R-:W-:-:S07]  /*27dd0*/  VIADD R0, R0, 0xfffffffd ;  /* 0xfffffffd00007836 */ /* 0x006fce0000000000 */
.L_x_2138:
[----:B------:R-:W-:Y:S05]  /*27de0*/  BSYNC B2 ;  /* 0x0000000000027941 */ /* 0x000fea0003800000 */
.L_x_2137:
[----:B------:R-:W3:Y:S01]  /*27df0*/  LDL.LU R2, [R1+0x38] ;  /* 0x0000380001027983 */ /* 0x000ee20000300800 */
[----:B------:R-:W-:Y:S01]  /*27e00*/  VIADD R8, R8, 0xfffffffe ;  /* 0xfffffffe08087836 */ /* 0x000fe20000000000 */
[----:B---3--:R-:W-:-:S04]  /*27e10*/  LOP3.LUT R2, RZ, R2, RZ, 0x33, !PT ;  /* 0x00000002ff027212 */ /* 0x008fc800078e33ff */
[----:B------:R-:W-:-:S13]  /*27e20*/  ISETP.NE.AND P0, PT, R8, R2, PT ;  /* 0x000000020800720c */ /* 0x000fda0003f05270 */
[----:B------:R-:W-:Y:S05]  /*27e30*/  @!P0 BRA `(.L_x_2136) ;  /* 0x0000001c00048947 */ /* 0x000fea0003800000 */
[----:B0-----:R-:W-:-:S07]  /*27e40*/  IMAD.MOV.U32 R9, RZ, RZ, R17 ;  /* 0x000000ffff097224 */ /* 0x001fce00078e0011 */
.L_x_2199:
[----:B------:R-:W3:Y:S04]  /*27e50*/  LDL R4, [R1+0x4] ;  /* 0x0000040001047983 */ /* 0x000ee80000100800 */
[----:B------:R-:W4:Y:S04]  /*27e60*/  LDL R3, [R1+0x8] ;  /* 0x0000080001037983 */ /* 0x000f280000100800 */
[----:B------:R-:W5:Y:S01]  /*27e70*/  LDL R2, [R1+0x14] ;  /* 0x0000140001027983 */ /* 0x000f620000100800 */
[----:B------:R-:W-:Y:S05]  /*27e80*/  YIELD ;  /* 0x0000000000007946 */ /* 0x000fea0003800000 */
[----:B------:R-:W-:Y:S01]  /*27e90*/  BSSY B1, `(.L_x_2159) ;  /* 0x00000da000017945 */ /* 0x000fe20003800000 */
[----:B---3--:R-:W-:Y:S01]  /*27ea0*/  LOP3.LUT P1, RZ, R4, 0x4, RZ, 0xc0, !PT ;  /* 0x0000000404ff7812 */ /* 0x008fe2000782c0ff */
[----:B----4-:R-:W-:-:S05]  /*27eb0*/  VIADD R4, R3, 0x1 ;  /* 0x0000000103047836 */ /* 0x010fca0000000000 */
[----:B------:R-:W-:-:S04]  /*27ec0*/  ISETP.NE.AND P0, PT, R4, 0x2, PT ;  /* 0x000000020400780c */ /* 0x000fc80003f05270 */
[----:B--2---:R-:W-:Y:S02]  /*27ed0*/  SEL R5, RZ, 0x1, P0 ;  /* 0x00000001ff057807 */ /* 0x004fe40000000000 */
[----:B------:R-:W-:Y:S02]  /*27ee0*/  SEL R4, R4, RZ, P0 ;  /* 0x000000ff04047207 */ /* 0x000fe40000000000 */
[----:B-----5:R-:W-:Y:S01]  /*27ef0*/  LOP3.LUT R5, R2, R5, RZ, 0x3c, !PT ;  /* 0x0000000502057212 */ /* 0x020fe200078e3cff */
[----:B01----:R-:W-:Y:S06]  /*27f00*/  @!P1 BRA `(.L_x_2160) ;  /* 0x0000000c00489947 */ /* 0x003fec0003800000 */
[----:B------:R-:W-:Y:S01]  /*27f10*/  ULDC.64 UR4, c[0x0][0x418] ;  /* 0x0001060000047ab9 */ /* 0x000fe20000000a00 */
[----:B------:R-:W-:Y:S02]  /*27f20*/  MOV R6, R0 ;  /* 0x0000000000067202 */ /* 0x000fe40000000f00 */
        /* <DEDUP_REMOVED lines=22> */
.L_x_2161:
[----:B------:R-:W2:Y:S01]  /*28090*/  LDL R2, [R1] ;  /* 0x0000000001027983 */ /* 0x000ea20000100800 */
[----:B------:R-:W-:Y:S01]  /*280a0*/  BSSY B2, `(.L_x_2162) ;  /* 0x0000005000027945 */ /* 0x000fe20003800000 */
[----:B--2---:R-:W-:Y:S01]  /*280b0*/  IMAD R3, R4, 0x8, R2 ;  /* 0x0000000804037824 */ /* 0x004fe200078e0202 */
[----:B------:R-:W-:-:S04]  /*280c0*/  SHF.L.U32 R2, R5, 0x1f, RZ ;  /* 0x0000001f05027819 */ /* 0x000fc800000006ff */
[----:B------:R-:W1:Y:S02]  /*280d0*/  SYNCS.PHASECHK.TRANS64.TRYWAIT P0, [R3+URZ+0x30840], R2 ;  /* 0x03084002030075a7 */ /* 0x000e64000800017f */
[----:B-1----:R-:W-:Y:S05]  /*280e0*/  @!P0 BRA `(.L_x_2163) ;  /* 0x0000005400648947 */ /* 0x002fea0003800000 */
.L_x_2328:
[----:B------:R-:W-:Y:S05]  /*280f0*/  BSYNC B2 ;  /* 0x0000000000027941 */ /* 0x000fea0003800000 */
.L_x_2162:
[----:B------:R-:W2:Y:S01]  /*28100*/  S2R R7, SR_TID.X ;  /* 0x0000000000077919 */ /* 0x000ea20000002100 */
[----:B------:R-:W-:Y:S01]  /*28110*/  BSSY B2, `(.L_x_2164) ;  /* 0x000000a000027945 */ /* 0x000fe20003800000 */
[----:B--2---:R-:W-:-:S04]  /*28120*/  LOP3.LUT R7, R7, 0x7f, RZ, 0xc0, !PT ;  /* 0x0000007f07077812 */ /* 0x004fc800078ec0ff */
[----:B------:R-:W-:-:S13]  /*28130*/  ISETP.NE.AND P0, PT, R7, RZ, PT ;  /* 0x000000ff0700720c */ /* 0x000fda0003f05270 */
[----:B------:R-:W-:Y:S05]  /*28140*/  @P0 BRA `(.L_x_2165) ;  /* 0x0000000000180947 */ /* 0x000fea0003800000 */
[----:B------:R-:W2:Y:S01]  /*28150*/  LDL R7, [R1+0x4] ;  /* 0x0000040001077983 */ /* 0x000ea20000100800 */
[----:B-1----:R-:W-:-:S04]  /*28160*/  MOV R2, 0x8000 ;  /* 0x0000800000027802 */ /* 0x002fc80000000f00 */
[----:B------:R3:W-:Y:S01]  /*28170*/  SYNCS.ARRIVE.TRANS64 RZ, [R3+URZ+0x30830], R2 ;  /* 0x0308300203ff79a7 */ /* 0x0007e2000800003f */
[----:B--2---:R-:W-:-:S13]  /*28180*/  LOP3.LUT P1, RZ, R7, 0x1, RZ, 0xc0, !PT ;  /* 0x0000000107ff7812 */ /* 0x004fda000782c0ff */
[----:B---3--:R-:W-:Y:S05]  /*28190*/  @!P1 BRA `(.L_x_2165) ;  /* 0x0000000000049947 */ /* 0x008fea0003800000 */
[----:B------:R-:W-:Y:S01]  /*281a0*/  BPT.TRAP 0x1 ;  /* 0x000000040000795c */ /* 0x000fe20000300000 */
.L_x_2165:
[----:B------:R-:W-:Y:S05]  /*281b0*/  BSYNC B2 ;  /* 0x0000000000027941 */ /* 0x000fea0003800000 */
.L_x_2164:
        /* <DEDUP_REMOVED lines=11> */
[----:B---3--:R-:W-:-:S03]  /*28270*/  IMAD R2, R6, 0x40, R2 ;  /* 0x0000004006027824 */ /* 0x008fc600078e0202 */
[----:B0-----:R-:W-:-:S07]  /*28280*/  IADD3 R8, R7, 0x20400, RZ ;  /* 0x0002040007087810 */ /* 0x001fce0007ffe0ff */
.L_x_2166:
        /* <DEDUP_REMOVED lines=16> */
.L_x_2167:
        /* <DEDUP_REMOVED lines=16> */
.L_x_2168:
        /* <DEDUP_REMOVED lines=16> */
.L_x_2169:
        /* <DEDUP_REMOVED lines=18> */
.L_x_2329:
[----:B------:R-:W-:Y:S05]  /*286b0*/  BSYNC B2 ;  /* 0x0000000000027941 */ /* 0x000fea0003800000 */
.L_x_2170:
        /* <DEDUP_REMOVED lines=10> */
.L_x_2172:
[----:B------:R-:W2:Y:S01]  /*28760*/  LDL R3, [R1+0x4] ;  /* 0x0000040001037983 */ /* 0x000ea20000100800 */
[----:B------:R-:W-:Y:S01]  /*28770*/  BSSY B2, `(.L_x_2173) ;  /* 0x0000004000027945 */ /* 0x000fe20003800000 */
[----:B--2---:R-:W-:-:S13]  /*28780*/  LOP3.LUT P0, RZ, R3, 0x8, RZ, 0xc0, !PT ;  /* 0x0000000803ff7812 */ /* 0x004fda000780c0ff */
[----:B------:R-:W-:Y:S05]  /*28790*/  @P0 BRA `(.L_x_2174) ;  /* 0x0000000000040947 */ /* 0x000fea0003800000 */
[----:B------:R-:W-:Y:S01]  /*287a0*/  BPT.TRAP 0x1 ;  /* 0x000000040000795c */ /* 0x000fe20000300000 */
.L_x_2174:
[----:B------:R-:W-:Y:S05]  /*287b0*/  BSYNC B2 ;  /* 0x0000000000027941 */ /* 0x000fea0003800000 */
.L_x_2173:
[----:B------:R-:W2:Y:S04]  /*287c0*/  LDL R14, [R1] ;  /* 0x00000000010e7983 */ /* 0x000ea80000100800 */
        /* <DEDUP_REMOVED lines=10> */
[----:B--2---:R-:W-:Y:S01]  /*28870*/  IMAD R3, R3, 0x8000, R14 ;  /* 0x0000800003037824 */ /* 0x004fe200078e020e */
[----:B---3--:R-:W-:-:S03]  /*28880*/  LEA R7, R7, R8, 0x6 ;  /* 0x0000000807077211 */ /* 0x008fc600078e30ff */
[----:B------:R-:W-:-:S07]  /*28890*/  VIADD R8, R3, 0x400 ;  /* 0x0000040003087836 */ /* 0x000fce0000000000 */
.L_x_2175:
        /* <DEDUP_REMOVED lines=15> */
.L_x_2176:
        /* <DEDUP_REMOVED lines=15> */
.L_x_2177:
        /* <DEDUP_REMOVED lines=11> */
[----:B------:R-:W-:Y:S01]  /*28b30*/  UMOV UR6, 0x0 ;  /* 0x0000000000067882 */ /* 0x000fe20000000000 */
[----:B------:R-:W-:Y:S01]  /*28b40*/  PLOP3.LUT P0, PT, PT, PT, PT, 0x80, 0x0 ;  /* 0x000000000000781c */ /* 0x000fe20003f0f070 */
[----:B------:R-:W-:Y:S01]  /*28b50*/  UMOV UR7, 0x14f00000 ;  /* 0x14f0000000077882 */ /* 0x000fe20000000000 */
[----:B------:R-:W-:-:S11]  /*28b60*/  IADD3 R3, R3, 0x6400, RZ ;  /* 0x0000640003037810 */ /* 0x000fd60007ffe0ff */
.L_x_2178:
        /* <DEDUP_REMOVED lines=12> */
.L_x_2160:
[----:B------:R-:W-:Y:S05]  /*28c30*/  BSYNC B1 ;  /* 0x0000000000017941 */ /* 0x000fea0003800000 */
.L_x_2159:
[----:B------:R-:W2:Y:S01]  /*28c40*/  LDL R2, [R1+0x4] ;  /* 0x0000040001027983 */ /* 0x000ea20000100800 */
[----:B------:R-:W-:Y:S01]  /*28c50*/  VIADD R3, R4, 0x1 ;  /* 0x0000000104037836 */ /* 0x000fe20000000000 */
[----:B------:R-:W-:Y:S01]  /*28c60*/  BSSY B1, `(.L_x_2179) ;  /* 0x00000da000017945 */ /* 0x000fe20003800000 */
[----:B0-----:R-:W-:-:S03]  /*28c70*/  VIADD R6, R0, 0xffffffff ;  /* 0xffffffff00067836 */ /* 0x001fc60000000000 */
        /* <DEDUP_REMOVED lines=14> */
[----:B------:R-:W1:Y:S01]  /*28d60*/  LDC R8, c[0x0][0x43c] ;  /* 0x00010f00ff087b82 */ /* 0x000e620000000800 */
[----:B------:R-:W-:Y:S02]  /*28d70*/  ULDC.64 UR6, c[0x0][0x428] ;  /* 0x00010a0000067ab9 */ /* 0x000fe40000000a00 */
[----:B------:R-:W3:Y:S01]  /*28d80*/  LDL R12, [R1+0x10] ;  /* 0x00001000010c7983 */ /* 0x000ee20000100800 */
[----:B-1----:R-:W-:-:S13]  /*28d90*/  ISETP.NE.AND P0, PT, R8, 0x1, PT ;  /* 0x000000010800780c */ /* 0x002fda0003f05270 */
[----:B------:R-:W1:Y:S02]  /*28da0*/  @P0 LDC.64 R2, c[0x0][0x440] ;  /* 0x00011000ff020b82 */ /* 0x000e640000000a00 */
[----:B-1----:R-:W-:Y:S01]  /*28db0*/  @P0 IMAD.HI.U32 R7, R6, R2, RZ ;  /* 0x0000000206070227 */ /* 0x002fe200078e00ff */
[----:B------:R-:W-:-:S04]  /*28dc0*/  MOV R2, R6 ;  /* 0x0000000600027202 */ /* 0x000fc80000000f00 */
        /* <DEDUP_REMOVED lines=11> */
.L_x_2181:
[----:B------:R-:W2:Y:S01]  /*28e80*/  LDL R2, [R1] ;  /* 0x0000000001027983 */ /* 0x000ea20000100800 */
[----:B------:R-:W-:Y:S01]  /*28e90*/  BSSY B2, `(.L_x_2182) ;  /* 0x0000005000027945 */ /* 0x000fe20003800000 */
[----:B--2---:R-:W-:Y:S01]  /*28ea0*/  IMAD R3, R11, 0x8, R2 ;  /* 0x000000080b037824 */ /* 0x004fe200078e0202 */
[----:B------:R-:W-:-:S04]  /*28eb0*/  SHF.L.U32 R2, R10, 0x1f, RZ ;  /* 0x0000001f0a027819 */ /* 0x000fc800000006ff */
[----:B------:R-:W2:Y:S02]  /*28ec0*/  SYNCS.PHASECHK.TRANS64.TRYWAIT P0, [R3+URZ+0x30840], R2 ;  /* 0x03084002030075a7 */ /* 0x000ea4000800017f */
[----:B--2---:R-:W-:Y:S05]  /*28ed0*/  @!P0 BRA `(.L_x_2183) ;  /* 0x0000004800108947 */ /* 0x004fea0003800000 */
.L_x_2330:
[----:B------:R-:W-:Y:S05]  /*28ee0*/  BSYNC B2 ;  /* 0x0000000000027941 */ /* 0x000fea0003800000 */
.L_x_2182:
[----:B-1----:R-:W1:Y:S01]  /*28ef0*/  S2R R8, SR_TID.X ;  /* 0x0000000000087919 */ /* 0x002e620000002100 */
[----:B------:R-:W-:Y:S01]  /*28f00*/  BSSY B2, `(.L_x_2184) ;  /* 0x000000a000027945 */ /* 0x000fe20003800000 */
[----:B-1----:R-:W-:-:S04]  /*28f10*/  LOP3.LUT R8, R8, 0x7f, RZ, 0xc0, !PT ;  /* 0x0000007f08087812 */ /* 0x002fc800078ec0ff */
[----:B------:R-:W-:-:S13]  /*28f20*/  ISETP.NE.AND P0, PT, R8, RZ, PT ;  /* 0x000000ff0800720c */ /* 0x000fda0003f05270 */
[----:B------:R-:W-:Y:S05]  /*28f30*/  @P0 BRA `(.L_x_2185) ;  /* 0x0000000000180947 */ /* 0x000fea0003800000 */
[----:B------:R-:W3:Y:S01]  /*28f40*/  LDL R8, [R1+0x4] ;  /* 0x0000040001087983 */ /* 0x000ee20000100800 */
[----:B--2---:R-:W-:-:S04]  /*28f50*/  IMAD.MOV.U32 R2, RZ, RZ, 0x8000 ;  /* 0x00008000ff027424 */ /* 0x004fc800078e00ff */
[----:B------:R1:W-:Y:S01]  /*28f60*/  SYNCS.ARRIVE.TRANS64 RZ, [R3+URZ+0x30830], R2 ;  /* 0x0308300203ff79a7 */ /* 0x0003e2000800003f */
[----:B---3--:R-:W-:-:S13]  /*28f70*/  LOP3.LUT P1, RZ, R8, 0x1, RZ, 0xc0, !PT ;  /* 0x0000000108ff7812 */ /* 0x008fda000782c0ff */
[----:B-1----:R-:W-:Y:S05]  /*28f80*/  @!P1 BRA `(.L_x_2185) ;  /* 0x0000000000049947 */ /* 0x002fea0003800000 */
[----:B------:R-:W-:Y:S01]  /*28f90*/  BPT.TRAP 0x1 ;  /* 0x000000040000795c */ /* 0x000fe20000300000 */
.L_x_2185:
[----:B------:R-:W-:Y:S05]  /*28fa0*/  BSYNC B2 ;  /* 0x0000000000027941 */ /* 0x000fea0003800000 */
.L_x_2184:
[----:B0-----:R-:W3:Y:S04]  /*28fb0*/  LDL R10, [R1] ;  /* 0x00000000010a7983 */ /* 0x001ee80000100800 */
        /* <DEDUP_REMOVED lines=12> */
[----:B------:R-:W-:-:S07]  /*29080*/  VIADD R10, R8, 0x20400 ;  /* 0x00020400080a7836 */ /* 0x000fce0000000000 */
.L_x_2186:
        /* <DEDUP_REMOVED lines=16> */
.L_x_2187:
        /* <DEDUP_REMOVED lines=16> */
.L_x_2188:
        /* <DEDUP_REMOVED lines=16> */
.L_x_2189:
        /* <DEDUP_REMOVED lines=10> */
[----:B------:R-:W2:Y:S01]  /*29430*/  LDL R14, [R1] ;  /* 0x00000000010e7983 */ /* 0x000ea20000100800 */
[----:B------:R-:W-:Y:S01]  /*29440*/  SHF.L.U32 R5, R5, 0x1f, RZ ;  /* 0x0000001f05057819 */ /* 0x000fe200000006ff */
[----:B------:R-:W-:Y:S01]  /*29450*/  BSSY B2, `(.L_x_2190) ;  /* 0x0000004000027945 */ /* 0x000fe20003800000 */
[----:B--2---:R-:W-:-:S04]  /*29460*/  IMAD R2, R4, 0x8, R14 ;  /* 0x0000000804027824 */ /* 0x004fc800078e020e */
[----:B------:R-:W0:Y:S02]  /*29470*/  SYNCS.PHASECHK.TRANS64.TRYWAIT P0, [R2+URZ+0x30860], R5 ;  /* 0x03086005020075a7 */ /* 0x000e24000800017f */
[----:B0-----:R-:W-:Y:S05]  /*29480*/  @!P0 BRA `(.L_x_2191) ;  /* 0x0000004000b88947 */ /* 0x001fea0003800000 */
.L_x_2331:
[----:B------:R-:W-:Y:S05]  /*29490*/  BSYNC B2 ;  /* 0x0000000000027941 */ /* 0x000fea0003800000 */
.L_x_2190:
[----:B------:R-:W2:Y:S01]  /*294a0*/  LDL R8, [R1+0x40] ;  /* 0x0000400001087983 */ /* 0x000ea20000100800 */
[----:B------:R-:W1:Y:S02]  /*294b0*/  S2R R3, SR_TID.X ;  /* 0x0000000000037919 */ /* 0x000e640000002100 */
[----:B-1----:R-:W-:-:S04]  /*294c0*/  LOP3.LUT R3, R3, 0x7f, RZ, 0xc0, !PT ;  /* 0x0000007f03037812 */ /* 0x002fc800078ec0ff */
[----:B------:R-:W-:-:S13]  /*294d0*/  ISETP.NE.AND P0, PT, R3, RZ, PT ;  /* 0x000000ff0300720c */ /* 0x000fda0003f05270 */
[----:B------:R-:W-:-:S04]  /*294e0*/  @!P0 IMAD.MOV.U32 R3, RZ, RZ, 0x8000 ;  /* 0x00008000ff038424 */ /* 0x000fc800078e00ff */
[----:B------:R2:W-:Y:S02]  /*294f0*/  @!P0 SYNCS.ARRIVE.TRANS64 RZ, [R2+URZ+0x30850], R3 ;  /* 0x0308500302ff89a7 */ /* 0x0005e4000800003f */
[----:B--2---:R-:W-:-:S04]  /*29500*/  PRMT R3, R8, 0x9910, RZ ;  /* 0x0000991008037816 */ /* 0x004fc800000000ff */
[----:B------:R-:W-:-:S13]  /*29510*/  ISETP.NE.AND P0, PT, R3, 0x2, PT ;  /* 0x000000020300780c */ /* 0x000fda0003f05270 */
[----:B------:R-:W-:Y:S05]  /*29520*/  @P0 BRA `(.L_x_2192) ;  /* 0x0000000000040947 */ /* 0x000fea0003800000 */
[----:B------:R-:W-:Y:S01]  /*29530*/  BPT.TRAP 0x1 ;  /* 0x000000040000795c */ /* 0x000fe20000300000 */
.L_x_2192:
[----:B------:R-:W2:Y:S01]  /*29540*/  LDL R3, [R1+0x4] ;  /* 0x0000040001037983 */ /* 0x000ea20000100800 */
[----:B------:R-:W-:Y:S01]  /*29550*/  BSSY B2, `(.L_x_2193) ;  /* 0x0000004000027945 */ /* 0x000fe20003800000 */
[----:B--2---:R-:W-:-:S13]  /*29560*/  LOP3.LUT P0, RZ, R3, 0x8, RZ, 0xc0, !PT ;  /* 0x0000000803ff7812 */ /* 0x004fda000780c0ff */
[----:B------:R-:W-:Y:S05]  /*29570*/  @P0 BRA `(.L_x_2194) ;  /* 0x0000000000040947 */ /* 0x000fea0003800000 */
[----:B------:R-:W-:Y:S01]  /*29580*/  BPT.TRAP 0x1 ;  /* 0x000000040000795c */ /* 0x000fe20000300000 */
.L_x_2194:
[----:B------:R-:W-:Y:S05]  /*29590*/  BSYNC B2 ;  /* 0x0000000000027941 */ /* 0x000fea0003800000 */
.L_x_2193:
[----:B------:R-:W2:Y:S04]  /*295a0*/  LDL R8, [R1] ;  /* 0x0000000001087983 */ /* 0x000ea80000100800 */
[----:B0-----:R-:W3:Y:S04]  /*295b0*/  LDL R5, [R1+0x18] ;  /* 0x0000180001057983 */ /* 0x001ee80000100800 */
        /* <DEDUP_REMOVED lines=11> */
.L_x_2195:
        /* <DEDUP_REMOVED lines=15> */
.L_x_2196:
        /* <DEDUP_REMOVED lines=15> */
.L_x_2197:
        /* <DEDUP_REMOVED lines=15> */
.L_x_2198:
        /* <DEDUP_REMOVED lines=12> */
.L_x_2180:
[----:B------:R-:W-:Y:S05]  /*29a00*/  BSYNC B1 ;  /* 0x0000000000017941 */ /* 0x000fea0003800000 */
.L_x_2179:
[----:B------:R-:W2:Y:S01]  /*29a10*/  LDL R2, [R1+0x30] ;  /* 0x0000300001027983 */ /* 0x000ea20000100800 */
[----:B------:R-:W-:Y:S01]  /*29a20*/  VIADD R0, R0, 0xfffffffe ;  /* 0xfffffffe00007836 */ /* 0x000fe20000000000 */
[----:B--2---:R-:W-:-:S13]  /*29a30*/  ISETP.GT.AND P0, PT, R6, R2, PT ;  /* 0x000000020600720c */ /* 0x004fda0003f04270 */
[----:B------:R-:W-:Y:S05]  /*29a40*/  @P0 BRA `(.L_x_2199) ;  /* 0xffffffe400000947 */ /* 0x000fea000383ffff */
.L_x_2136:
[----:B------:R-:W-:Y:S05]  /*29a50*/  BSYNC B0 ;  /* 0x0000000000007941 */ /* 0x000fea0003800000 */
.L_x_2135:
[----:B------:R-:W3:Y:S01]  /*29a60*/  S2R R2, SR_TID.X ;  /* 0x0000000000027919 */ /* 0x000ee20000002100 */
[----:B------:R-:W-:Y:S01]  /*29a70*/  BSSY B0, `(.L_x_2200) ;  /* 0x0000010000007945 */ /* 0x000fe20003800000 */
[----:B---3--:R-:W-:-:S04]  /*29a80*/  LOP3.LUT R2, R2, 0x7f, RZ, 0xc0, !PT ;  /* 0x0000007f02027812 */ /* 0x008fc800078ec0ff */
[----:B------:R-:W-:-:S13]  /*29a90*/  ISETP.NE.AND P0, PT, R2, RZ, PT ;  /* 0x000000ff0200720c */ /* 0x000fda0003f05270 */
[----:B------:R-:W-:Y:S05]  /*29aa0*/  @P0 BRA `(.L_x_2201) ;  /* 0x0000000000300947 */ /* 0x000fea0003800000 */
[----:B------:R-:W3:Y:S01]  /*29ab0*/  S2R R2, SR_LANEID ;  /* 0x0000000000027919 */ /* 0x000ee20000000000 */
[----:B------:R-:W-:Y:S01]  /*29ac0*/  VOTEU.ANY UR4, UPT, PT ;  /* 0x0000000000047886 */ /* 0x000fe200038e0100 */
[----:B--2---:R-:W2:Y:S01]  /*29ad0*/  LDC.64 R4, c[0x0][0xc60] ;  /* 0x00031800ff047b82 */ /* 0x004ea20000000a00 */
[----:B------:R-:W3:Y:S02]  /*29ae0*/  FLO.U32 R0, UR4 ;  /* 0x0000000400007d00 */ /* 0x000ee400080e0000 */
[----:B---3--:R-:W-:-:S06]  /*29af0*/  ISETP.EQ.U32.AND P0, PT, R0, R2, PT ;  /* 0x000000020000720c */ /* 0x008fcc0003f02070 */
[----:B------:R-:W2:Y:S07]  /*29b00*/  POPC R2, UR4 ;  /* 0x0000000400027d09 */ /* 0x000eae0008000000 */
[----:B--2---:R-:W2:Y:S04]  /*29b10*/  @P0 ATOMG.E.ADD.STRONG.GPU PT, R2, desc[UR60][R4.64], R2 ;  /* 0x00000002040209a8 */ /* 0x004ea800081ee1fc */
[----:B--2---:R2:W3:Y:S02]  /*29b20*/  SHFL.IDX PT, R2, R2, R0, 0x1f ;  /* 0x00001f0002027589 */ /* 0x0044e400000e0000 */
[----:B--2---:R-:W2:Y:S02]  /*29b30*/  S2R R0, SR_LTMASK ;  /* 0x0000000000007919 */ /* 0x004ea40000003900 */
[----:B--2---:R-:W-:-:S06]  /*29b40*/  LOP3.LUT R0, R0, UR4, RZ, 0xc0, !PT ;  /* 0x0000000400007c12 */ /* 0x004fcc000f8ec0ff */
[----:B------:R-:W3:Y:S02]  /*29b50*/  POPC R0, R0 ;  /* 0x0000000000007309 */ /* 0x000ee40000000000 */
[----:B---3--:R-:W-:-:S07]  /*29b60*/  IADD3 R16, R2, UR36, R0 ;  /* 0x0000002402107c10 */ /* 0x008fce000fffe000 */
.L_x_2201:
[----:B------:R-:W-:Y:S05]  /*29b70*/  BSYNC B0 ;  /* 0x0000000000007941 */ /* 0x000fea0003800000 */
.L_x_2200:
        /* <DEDUP_REMOVED lines=8> */
[----:B---3--:R-:W-:Y:S01]  /*29c00*/  IMAD R0, R0, 0x8, R3 ;  /* 0x0000000800007824 */ /* 0x008fe200078e0203 */
[----:B----4-:R-:W-:-:S04]  /*29c10*/  SHF.L.U32 R2, R2, 0x1f, RZ ;  /* 0x0000001f02027819 */ /* 0x010fc800000006ff */
[----:B------:R-:W3:Y:S02]  /*29c20*/  SYNCS.PHASECHK.TRANS64.TRYWAIT P0, [R0+URZ+0x30860], R2 ;  /* 0x03086002000075a7 */ /* 0x000ee4000800017f */
[----:B---3--:R-:W-:Y:S05]  /*29c30*/  @!P0 BRA `(.L_x_2205) ;  /* 0x0000003800e08947 */ /* 0x008fea0003800000 */
.L_x_2332:
[----:B------:R-:W-:Y:S05]  /*29c40*/  BSYNC B1 ;  /* 0x0000000000017941 */ /* 0x000fea0003800000 */
.L_x_2204:
[----:B------:R-:W4:Y:S01]  /*29c50*/  LDL R3, [R1+0x40] ;  /* 0x0000400001037983 */ /* 0x000f220000100800 */
[----:B------:R-:W0:Y:S02]  /*29c60*/  S2R R4, SR_TID.X ;  /* 0x0000000000047919 */ /* 0x000e240000002100 */
[----:B0-----:R-:W-:-:S04]  /*29c70*/  LOP3.LUT R4, R4, 0x7f, RZ, 0xc0, !PT ;  /* 0x0000007f04047812 */ /* 0x001fc800078ec0ff */
[----:B------:R-:W-:-:S13]  /*29c80*/  ISETP.NE.AND P0, PT, R4, RZ, PT ;  /* 0x000000ff0400720c */ /* 0x000fda0003f05270 */
[----:B---3--:R-:W-:-:S04]  /*29c90*/  @!P0 IMAD.MOV.U32 R2, RZ, RZ, 0x8000 ;  /* 0x00008000ff028424 */ /* 0x008fc800078e00ff */
[----:B------:R4:W-:Y:S02]  /*29ca0*/  @!P0 SYNCS.ARRIVE.TRANS64 RZ, [R0+URZ+0x30850], R2 ;  /* 0x0308500200ff89a7 */ /* 0x0009e4000800003f */
[----:B----4-:R-:W-:-:S04]  /*29cb0*/  PRMT R2, R3, 0x9910, RZ ;  /* 0x0000991003027816 */ /* 0x010fc800000000ff */
[----:B------:R-:W-:-:S13]  /*29cc0*/  ISETP.NE.AND P0, PT, R2, 0x2, PT ;  /* 0x000000020200780c */ /* 0x000fda0003f05270 */
[----:B------:R-:W-:Y:S05]  /*29cd0*/  @P0 BRA `(.L_x_2206) ;  /* 0x0000000000040947 */ /* 0x000fea0003800000 */
[----:B------:R-:W-:Y:S01]  /*29ce0*/  BPT.TRAP 0x1 ;  /* 0x000000040000795c */ /* 0x000fe20000300000 */
.L_x_2206:
[----:B------:R-:W3:Y:S01]  /*29cf0*/  LDL R2, [R1+0x4] ;  /* 0x0000040001027983 */ /* 0x000ee20000100800 */
[----:B------:R-:W-:Y:S01]  /*29d00*/  BSSY B1, `(.L_x_2207) ;  /* 0x0000004000017945 */ /* 0x000fe20003800000 */
[----:B---3--:R-:W-:-:S13]  /*29d10*/  LOP3.LUT P0, RZ, R2, 0x8, RZ, 0xc0, !PT ;  /* 0x0000000802ff7812 */ /* 0x008fda000780c0ff */
[----:B------:R-:W-:Y:S05]  /*29d20*/  @P0 BRA `(.L_x_2208) ;  /* 0x0000000000040947 */ /* 0x000fea0003800000 */
[----:B------:R-:W-:Y:S01]  /*29d30*/  BPT.TRAP 0x1 ;  /* 0x000000040000795c */ /* 0x000fe20000300000 */
.L_x_2208:
[----:B------:R-:W-:Y:S05]  /*29d40*/  BSYNC B1 ;  /* 0x0000000000017941 */ /* 0x000fea0003800000 */
.L_x_2207:
[----:B--2---:R-:W2:Y:S04]  /*29d50*/  LDL.LU R5, [R1+0x18] ;  /* 0x0000180001057983 */ /* 0x004ea80000300800 */
[----:B------:R-:W2:Y:S04]  /*29d60*/  LDL.LU R3, [R1+0xc] ;  /* 0x00000c0001037983 */ /* 0x000ea80000300800 */
[----:B------:R-:W3:Y:S04]  /*29d70*/  LDL R4, [R1] ;  /* 0x0000000001047983 */ /* 0x000ee80000100800 */
[----:B------:R-:W3:Y:S01]  /*29d80*/  LDL R2, [R1+0x8] ;  /* 0x0000080001027983 */ /* 0x000ee20000100800 */
[----:B------:R-:W-:Y:S01]  /*29d90*/  UIADD3 UR4, UP0, UR38, 0x470, URZ ;  /* 0x0000047026047890 */ /* 0x000fe2000ff1e03f */
[----:B------:R-:W-:Y:S01]  /*29da0*/  PLOP3.LUT P0, PT, PT, PT, PT, 0x80, 0x0 ;  /* 0x000000000000781c */ /* 0x000fe20003f0f070 */
[----:B------:R-:W-:Y:S01]  /*29db0*/  VIADD R0, R0, 0x30850 ;  /* 0x0003085000007836 */ /* 0x000fe20000000000 */
[----:B------:R-:W-:Y:S01]  /*29dc0*/  UMOV UR6, 0x0 ;  /* 0x0000000000067882 */ /* 0x000fe20000000000 */
[----:B------:R-:W-:Y:S01]  /*29dd0*/  UIADD3.X UR5, URZ, UR39, URZ, UP0, !UPT ;  /* 0x000000273f057290 */ /* 0x000fe200087fe43f */
[----:B------:R-:W-:Y:S01]  /*29de0*/  UMOV UR7, 0x14f00000 ;  /* 0x14f0000000077882 */ /* 0x000fe20000000000 */
[----:B------:R-:W-:Y:S01]  /*29df0*/  UMOV UR10, URZ ;  /* 0x0000003f000a7c82 */ /* 0x000fe20008000000 */
[----:B--2---:R-:W-:Y:S01]  /*29e00*/  IMAD R3, R3, 0x40, R5 ;  /* 0x0000004003037824 */ /* 0x004fe200078e0205 */
[----:B---3--:R-:W-:-:S05]  /*29e10*/  LEA R2, R2, R4, 0xf ;  /* 0x0000000402027211 */ /* 0x008fca00078e78ff */
[----:B------:R-:W-:-:S07]  /*29e20*/  VIADD R4, R2, 0x400 ;  /* 0x0000040002047836 */ /* 0x000fce0000000000 */
.L_x_2209:
        /* <DEDUP_REMOVED lines=15> */
.L_x_2210:
        /* <DEDUP_REMOVED lines=15> */
.L_x_2211:
        /* <DEDUP_REMOVED lines=15> */
.L_x_2212:
        /* <DEDUP_REMOVED lines=10> */
.L_x_2203:
[----:B------:R-:W-:Y:S05]  /*2a1a0*/  BSYNC B0 ;  /* 0x0000000000007941 */ /* 0x000fea0003800000 */
.L_x_2202:
[----:B--2---:R-:W2:Y:S04]  /*2a1b0*/  LDL.LU R5, [R1+0x8] ;  /* 0x0000080001057983 */ /* 0x004ea80000300800 */
        /* <DEDUP_REMOVED lines=8> */
.L_x_2115:
[----:B------:R-:W-:Y:S05]  /*2a240*/  BSYNC B7 ;  /* 0x0000000000077941 */ /* 0x000fea0003800000 */
.L_x_2113:
[----:B01----:R-:W3:Y:S02]  /*2a250*/  LDL R7, [R1+0x4] ;  /* 0x0000040001077983 */ /* 0x003ee40000100800 */
[----:B---3--:R-:W-:-:S13]  /*2a260*/  LOP3.LUT P0, RZ, R7, 0x10, RZ, 0xc0, !PT ;  /* 0x0000001007ff7812 */ /* 0x008fda000780c0ff */
[----:B------:R-:W-:Y:S05]  /*2a270*/  @!P0 BRA `(.L_x_2213) ;  /* 0x0000000000288947 */ /* 0x000fea0003800000 */
[----:B------:R-:W-:Y:S05]  /*2a280*/  WARPSYNC.ALL ;  /* 0x0000000000007948 */ /* 0x000fea0003800000 */
[----:B------:R-:W0:Y:S08]  /*2a290*/  S2UR UR5, SR_CgaCtaId ;  /* 0x00000000000579c3 */ /* 0x000e300000008800 */
[----:B------:R-:W-:Y:S06]  /*2a2a0*/  BAR.SYNC.DEFER_BLOCKING 0x5, 0x180 ;  /* 0x0146000000007b1d */ /* 0x000fec0000010000 */
[----:B------:R-:W-:-:S02]  /*2a2b0*/  UMOV UR4, 0x400 ;  /* 0x0000040000047882 */ /* 0x000fc40000000000 */
[----:B0-----:R-:W-:-:S06]  /*2a2c0*/  ULEA UR4, UR5, UR4, 0x18 ;  /* 0x0000000405047291 */ /* 0x001fcc000f8ec03f */
[----:B--2---:R-:W-:-:S05]  /*2a2d0*/  IMAD.U32 R0, RZ, RZ, UR4 ;  /* 0x00000004ff007e24 */ /* 0x004fca000f8e00ff */
[----:B------:R0:W1:Y:S04]  /*2a2e0*/  LDS.128 R16, [R0+0x308d0] ;  /* 0x0308d00000107984 */ /* 0x0000680000000c00 */
[----:B------:R0:W-:Y:S01]  /*2a2f0*/  STL [R1], R0 ;  /* 0x0000000001007387 */ /* 0x0001e20000100800 */
[----:B------:R-:W-:Y:S06]  /*2a300*/  BAR.ARV 0x4, 0x180 ;  /* 0x0106000000007b1d */ /* 0x000fec0000002000 */
[----:B------:R-:W-:Y:S05]  /*2a310*/  BRA `(.L_x_2214) ;  /* 0x0000000800d87947 */ /* 0x000fea0003800000 */
.L_x_2213:
[----:B------:R-:W3:Y:S01]  /*2a320*/  LDL R6, [R1+0x2c] ;  /* 0x00002c0001067983 */ /* 0x000ee20000100800 */
[----:B------:R-:W-:Y:S01]  /*2a330*/  UMOV UR4, 0xffffffff ;  /* 0xffffffff00047882 */ /* 0x000fe20000000000 */
[----:B---3--:R-:W-:Y:S02]  /*2a340*/  ISETP.NE.AND P5, PT, R6, 0x1f, PT ;  /* 0x0000001f0600780c */ /* 0x008fe40003fa5270 */
[----:B------:R-:W-:Y:S11]  /*2a350*/  BRA.DIV UR4, `(.L_x_2215) ;  /* 0x00000036042c7947 */ /* 0x000ff6000b800000 */
[----:B--2---:R-:W-:Y:S01]  /*2a360*/  IMAD.IADD R0, R19, 0x1, R6 ;  /* 0x0000000113007824 */ /* 0x004fe200078e0206 */
[----:B------:R-:W-:Y:S01]  /*2a370*/  ULDC UR4, c[0x0][0xc3c] ;  /* 0x00030f0000047ab9 */ /* 0x000fe20000000800 */
[----:B------:R-:W-:-:S03]  /*2a380*/  LOP3.LUT P4, RZ, R7, 0x1, RZ, 0xc0, !PT ;  /* 0x0000000107ff7812 */ /* 0x000fc6000788c0ff */
[----:B------:R-:W-:-:S13]  /*2a390*/  ISETP.GE.OR P0, PT, R0, UR4, !P5 ;  /* 0x0000000400007c0c */ /* 0x000fda000ef06670 */
[----:B------:R-:W0:Y:S02]  /*2a3a0*/  @!P0 LDC.64 R2, c[0x0][0xc80] ;  /* 0x00032000ff028b82 */ /* 0x000e240000000a00 */
        /* <DEDUP_REMOVED lines=26> */
.L_x_2342:
[----:B------:R-:W-:Y:S02]  /*2a550*/  ULDC UR4, c[0x0][0xc38] ;  /* 0x00030e0000047ab9 */ /* 0x000fe40000000800 */
[----:B------:R-:W-:-:S04]  /*2a560*/  IMAD.U32 R4, RZ, RZ, UR4 ;  /* 0x00000004ff047e24 */ /* 0x000fc8000f8e00ff */
[----:B-1----:R-:W-:-:S04]  /*2a570*/  IMAD R16, R16, R4, RZ ;  /* 0x0000000410107224 */ /* 0x002fc800078e02ff */
[----:B------:R-:W-:-:S05]  /*2a580*/  IMAD.IADD R5, R5, 0x1, R16 ;  /* 0x0000000105057824 */ /* 0x000fca00078e0210 */
[----:B------:R-:W-:-:S13]  /*2a590*/  ISETP.GT.AND P4, PT, R5, R0, PT ;  /* 0x000000000500720c */ /* 0x000fda0003f84270 */
[----:B------:R-:W-:Y:S05]  /*2a5a0*/  @P4 BRA `(.L_x_2216) ;  /* 0x0000000000a04947 */ /* 0x000fea0003800000 */
.L_x_2221:
[----:B------:R-:W1:Y:S01]  /*2a5b0*/  LDC R2, c[0x0][0xc3c] ;  /* 0x00030f00ff027b82 */ /* 0x000e620000000800 */
[----:B------:R-:W-:-:S05]  /*2a5c0*/  VIADD R19, R19, 0x1f ;  /* 0x0000001f13137836 */ /* 0x000fca0000000000 */
[----:B-1----:R-:W-:-:S13]  /*2a5d0*/  ISETP.GE.AND P4, PT, R19, R2, PT ;  /* 0x000000021300720c */ /* 0x002fda0003f86270 */
[----:B------:R-:W-:Y:S05]  /*2a5e0*/  @P4 BRA `(.L_x_2217) ;  /* 0x0000000400dc4947 */ /* 0x000fea0003800000 */
[----:B0-----:R-:W2:Y:S01]  /*2a5f0*/  LDL R3, [R1+0x2c] ;  /* 0x00002c0001037983 */ /* 0x001ea20000100800 */
[----:B------:R-:W-:Y:S01]  /*2a600*/  BSSY B0, `(.L_x_2218) ;  /* 0x0000008000007945 */ /* 0x000fe20003800000 */
[----:B--2---:R-:W-:-:S05]  /*2a610*/  IMAD.IADD R4, R19, 0x1, R3 ;  /* 0x0000000113047824 */ /* 0x004fca00078e0203 */
[----:B------:R-:W-:Y:S02]  /*2a620*/  ISETP.GE.OR P4, PT, R4, R2, !P5 ;  /* 0x000000020400720c */ /* 0x000fe40006f86670 */
[----:B------:R-:W-:-:S11]  /*2a630*/  MOV R2, RZ ;  /* 0x000000ff00027202 */ /* 0x000fd60000000f00 */
[----:B------:R-:W-:Y:S05]  /*2a640*/  @P4 BRA `(.L_x_2219) ;  /* 0x00000000000c4947 */ /* 0x000fea0003800000 */
[----:B------:R-:W0:Y:S02]  /*2a650*/  LDC.64 R2, c[0x0][0xc80] ;  /* 0x00032000ff027b82 */ /* 0x000e240000000a00 */
[----:B0-----:R-:W-:-:S06]  /*2a660*/  IMAD.WIDE R2, R4, 0x4, R2 ;  /* 0x0000000404027825 */ /* 0x001fcc00078e0202 */
[----:B------:R0:W5:Y:S02]  /*2a670*/  LDG.E R2, desc[UR60][R2.64] ;  /* 0x0000003c02027981 */ /* 0x000164000c1e1900 */
.L_x_2219:
[----:B------:R-:W-:Y:S05]  /*2a680*/  BSYNC B0 ;  /* 0x0000000000007941 */ /* 0x000fea0003800000 */
.L_x_2218:
[----:B------:R-:W-:-:S03]  /*2a690*/  UMOV UR4, 0xffffffff ;  /* 0xffffffff00047882 */ /* 0x000fc60000000000 */
[----:B------:R-:W-:Y:S05]  /*2a6a0*/  BRA.DIV UR4, `(.L_x_2220) ;  /* 0x0000003604947947 */ /* 0x000fea000b800000 */
[----:B------:R-:W2:Y:S04]  /*2a6b0*/  LDL R4, [R1+0x4] ;  /* 0x0000040001047983 */ /* 0x000ea80000100800 */
[----:B0----5:R-:W0:Y:S01]  /*2a6c0*/  SHFL.UP PT, R3, R2, 0x1, RZ ;  /* 0x0420000002037989 */ /* 0x021e2200000e00ff */
[----:B--2---:R-:W-:-:S04]  /*2a6d0*/  LOP3.LUT P4, RZ, R4, 0x1, RZ, 0xc0, !PT ;  /* 0x0000000104ff7812 */ /* 0x004fc8000788c0ff */
        /* <DEDUP_REMOVED lines=15> */
.L_x_2350:
[----:B------:R-:W-:Y:S02]  /*2a7d0*/  ULDC UR4, c[0x0][0xc38] ;  /* 0x00030e0000047ab9 */ /* 0x000fe40000000800 */
[----:B------:R-:W-:-:S04]  /*2a7e0*/  IMAD.U32 R4, RZ, RZ, UR4 ;  /* 0x00000004ff047e24 */ /* 0x000fc8000f8e00ff */
[----:B-1----:R-:W-:-:S04]  /*2a7f0*/  IMAD R16, R16, R4, RZ ;  /* 0x0000000410107224 */ /* 0x002fc800078e02ff */
[----:B------:R-:W-:-:S05]  /*2a800*/  IMAD.IADD R5, R16, 0x1, R5 ;  /* 0x0000000110057824 */ /* 0x000fca00078e0205 */
[----:B------:R-:W-:-:S13]  /*2a810*/  ISETP.GT.AND P4, PT, R5, R0, PT ;  /* 0x000000000500720c */ /* 0x000fda0003f84270 */
[----:B------:R-:W-:Y:S05]  /*2a820*/  @!P4 BRA `(.L_x_2221) ;  /* 0xfffffffc0060c947 */ /* 0x000fea000383ffff */
.L_x_2216:
[----:B------:R-:W-:Y:S01]  /*2a830*/  IMAD.IADD R16, R5, 0x1, -R16 ;  /* 0x0000000105107824 */ /* 0x000fe200078e0a10 */
[----:B------:R-:W-:-:S03]  /*2a840*/  UMOV UR4, 0xffffffff ;  /* 0xffffffff00047882 */ /* 0x000fc60000000000 */
[----:B------:R-:W-:-:S05]  /*2a850*/  IMAD R5, R3, R4, R16 ;  /* 0x0000000403057224 */ /* 0x000fca00078e0210 */
[----:B------:R-:W-:Y:S01]  /*2a860*/  ISETP.GT.AND P6, PT, R5, R0, PT ;  /* 0x000000000500720c */ /* 0x000fe20003fc4270 */
[----:B------:R-:W-:-:S12]  /*2a870*/  BRA.DIV UR4, `(.L_x_2222) ;  /* 0x0000003a04007947 */ /* 0x000fd8000b800000 */
[----:B------:R-:W-:-:S04]  /*2a880*/  VOTE.ANY R5, PT, !P6 ;  /* 0x0000000000057806 */ /* 0x000fc800070e0100 */
[----:B------:R-:W1:Y:S02]  /*2a890*/  POPC R6, R5 ;  /* 0x0000000500067309 */ /* 0x000e640000000000 */
[----:B-1----:R1:W2:Y:S02]  /*2a8a0*/  SHFL.IDX PT, R17, R2, R6, 0x1f ;  /* 0x00001f0602117589 */ /* 0x0022a400000e0000 */
.L_x_2354:
[----:B------:R-:W-:Y:S01]  /*2a8b0*/  ISETP.NE.AND P0, PT, R5, RZ, PT ;  /* 0x000000ff0500720c */ /* 0x000fe20003f05270 */
[----:B------:R-:W-:-:S12]  /*2a8c0*/  IMAD.MOV.U32 R7, RZ, RZ, RZ ;  /* 0x000000ffff077224 */ /* 0x000fd800078e00ff */
[----:B------:R-:W-:Y:S05]  /*2a8d0*/  @!P0 BRA `(.L_x_2223) ;  /* 0x0000000000148947 */ /* 0x000fea0003800000 */
[----:B------:R-:W-:Y:S01]  /*2a8e0*/  UMOV UR4, 0xffffffff ;  /* 0xffffffff00047882 */ /* 0x000fe20000000000 */
[----:B------:R-:W-:Y:S02]  /*2a8f0*/  IADD3 R12, R6, -0x1, RZ ;  /* 0xffffffff060c7810 */ /* 0x000fe40007ffe0ff */
[----:B------:R-:W-:Y:S05]  /*2a900*/  BRA.DIV UR4, `(.L_x_2224) ;  /* 0x0000003a04247947 */ /* 0x000fea000b800000 */
[----:B0-----:R0:W3:Y:S02]  /*2a910*/  SHFL.IDX PT, R3, R3, R12, 0x1f ;  /* 0x00001f0c03037589 */ /* 0x0010e400000e0000 */
.L_x_2357:
[----:B---3--:R-:W-:-:S07]  /*2a920*/  IMAD.MOV.U32 R7, RZ, RZ, R3 ;  /* 0x000000ffff077224 */ /* 0x008fce00078e0003 */
.L_x_2223:
[----:B01----:R-:W0:Y:S01]  /*2a930*/  LDC.64 R2, c[0x0][0xc90] ;  /* 0x00032400ff027b82 */ /* 0x003e220000000a00 */
[----:B------:R-:W-:-:S04]  /*2a940*/  IMAD.IADD R19, R6, 0x1, R19 ;  /* 0x0000000106137824 */ /* 0x000fc800078e0213 */
[----:B0-----:R-:W-:-:S05]  /*2a950*/  IMAD.WIDE R2, R19, 0x4, R2 ;  /* 0x0000000413027825 */ /* 0x001fca00078e0202 */
[----:B------:R-:W2:Y:S01]  /*2a960*/  LDG.E R6, desc[UR60][R2.64] ;  /* 0x0000003c02067981 */ /* 0x000ea2000c1e1900 */
[----:B------:R-:W-:-:S04]  /*2a970*/  IMAD R16, R7, R4, R16 ;  /* 0x0000000407107224 */ /* 0x000fc800078e0210 */
[----:B------:R-:W-:Y:S02]  /*2a980*/  IMAD.IADD R0, R0, 0x1, -R16 ;  /* 0x0000000100007824 */ /* 0x000fe400078e0a10 */
[----:B--2---:R-:W-:-:S05]  /*2a990*/  IMAD R5, R17, R6, RZ ;  /* 0x0000000611057224 */ /* 0x004fca00078e02ff */
[----:B-----5:R-:W-:-:S04]  /*2a9a0*/  IABS R8, R5 ;  /* 0x0000000500087213 */ /* 0x020fc80000000000 */
[----:B------:R-:W0:Y:S08]  /*2a9b0*/  I2F.RP R2, R8 ;  /* 0x0000000800027306 */ /* 0x000e300000209400 */
[----:B0-----:R-:W0:Y:S02]  /*2a9c0*/  MUFU.RCP R2, R2 ;  /* 0x0000000200027308 */ /* 0x001e240000001000 */
[----:B0-----:R-:W-:-:S06]  /*2a9d0*/  VIADD R2, R2, 0xffffffe ;  /* 0x0ffffffe02027836 */ /* 0x001fcc0000000000 */
[----:B------:R-:W0:Y:S02]  /*2a9e0*/  F2I.FTZ.U32.TRUNC.NTZ R3, R2 ;  /* 0x0000000200037305 */ /* 0x000e24000021f000 */
[----:B0-----:R-:W-:-:S04]  /*2a9f0*/  IMAD.MOV R2, RZ, RZ, -R3 ;  /* 0x000000ffff027224 */ /* 0x001fc800078e0a03 */
[----:B------:R-:W-:Y:S01]  /*2aa00*/  IMAD R9, R2, R8, RZ ;  /* 0x0000000802097224 */ /* 0x000fe200078e02ff */
[----:B------:R-:W-:-:S05]  /*2aa10*/  MOV R2, RZ ;  /* 0x000000ff00027202 */ /* 0x000fca0000000f00 */
        /* <DEDUP_REMOVED lines=13> */
[----:B------:R-:W-:-:S05]  /*2aaf0*/  @P0 IADD3 R9, R9, 0x1, RZ ;  /* 0x0000000109090810 */ /* 0x000fca0007ffe0ff */
[----:B------:R-:W-:-:S04]  /*2ab00*/  IMAD.MOV.U32 R2, RZ, RZ, R9 ;  /* 0x000000ffff027224 */ /* 0x000fc800078e0009 */
[----:B------:R-:W-:Y:S01]  /*2ab10*/  @!P1 IMAD.MOV R2, RZ, RZ, -R2 ;  /* 0x000000ffff029224 */ /* 0x000fe200078e0a02 */
[----:B------:R-:W-:-:S05]  /*2ab20*/  @!P2 LOP3.LUT R2, RZ, R5, RZ, 0x33, !PT ;  /* 0x00000005ff02a212 */ /* 0x000fca00078e33ff */
[----:B------:R-:W-:Y:S01]  /*2ab30*/  IMAD R7, R6, R2, RZ ;  /* 0x0000000206077224 */ /* 0x000fe200078e02ff */
[----:B------:R-:W-:-:S03]  /*2ab40*/  IADD3 R2, -R2, RZ, RZ ;  /* 0x000000ff02027210 */ /* 0x000fc60007ffe1ff */
        /* <DEDUP_REMOVED lines=18> */
[----:B------:R-:W-:Y:S01]  /*2ac70*/  @!P2 IMAD.IADD R3, R3, 0x1, -R6 ;  /* 0x000000010303a824 */ /* 0x000fe200078e0a06 */
[----:B------:R-:W-:Y:S02]  /*2ac80*/  @!P2 IADD3 R2, R2, 0x1, RZ ;  /* 0x000000010202a810 */ /* 0x000fe40007ffe0ff */
        /* <DEDUP_REMOVED lines=10> */
[----:B------:R-:W-:-:S04]  /*2ad30*/  LOP3.LUT R2, RZ, R2, RZ, 0x33, !PT ;  /* 0x00000002ff027212 */ /* 0x000fc800078e33ff */
[----:B------:R-:W-:Y:S01]  /*2ad40*/  IADD3 R17, R17, R2, RZ ;  /* 0x0000000211117210 */ /* 0x000fe20007ffe0ff */
[----:B------:R-:W-:Y:S06]  /*2ad50*/  BRA `(.L_x_2225) ;  /* 0x00000000001c7947 */ /* 0x000fec0003800000 */
.L_x_2217:
[----:B------:R-:W-:Y:S01]  /*2ad60*/  UMOV UR4, URZ ;  /* 0x0000003f00047c82 */ /* 0x000fe20008000000 */
[----:B------:R-:W-:Y:S01]  /*2ad70*/  UMOV UR5, URZ ;  /* 0x0000003f00057c82 */ /* 0x000fe20008000000 */
[----:B------:R-:W-:Y:S01]  /*2ad80*/  ULDC UR6, c[0x0][0xc3c] ;  /* 0x00030f0000067ab9 */ /* 0x000fe20000000800 */
[----:B------:R-:W-:Y:S02]  /*2ad90*/  IMAD.MOV.U32 R16, RZ, RZ, R0 ;  /* 0x000000ffff107224 */ /* 0x000fe400078e0000 */
[----:B------:R-:W-:Y:S02]  /*2ada0*/  IMAD.U32 R17, RZ, RZ, UR4 ;  /* 0x00000004ff117e24 */ /* 0x000fe4000f8e00ff */
[----:B------:R-:W-:Y:S02]  /*2adb0*/  IMAD.U32 R18, RZ, RZ, UR5 ;  /* 0x00000005ff127e24 */ /* 0x000fe4000f8e00ff */
[----:B------:R-:W-:-:S07]  /*2adc0*/  IMAD.U32 R19, RZ, RZ, UR6 ;  /* 0x00000006ff137e24 */ /* 0x000fce000f8e00ff */
.L_x_2225:
[----:B------:R-:W2:Y:S04]  /*2add0*/  LDL R0, [R1+0x2c] ;  /* 0x00002c0001007983 */ /* 0x000ea80000100800 */
[----:B0-----:R3:W4:Y:S01]  /*2ade0*/  LDL R3, [R1] ;  /* 0x0000000001037983 */ /* 0x0017220000100800 */
[----:B------:R-:W-:Y:S05]  /*2adf0*/  WARPSYNC.ALL ;  /* 0x0000000000007948 */ /* 0x000fea0003800000 */
[----:B------:R-:W-:Y:S01]  /*2ae00*/  BAR.SYNC.DEFER_BLOCKING 0x4, 0x180 ;  /* 0x0106000000007b1d */ /* 0x000fe20000010000 */
[----:B--2---:R-:W-:-:S13]  /*2ae10*/  ISETP.NE.AND P0, PT, R0, RZ, PT ;  /* 0x000000ff0000720c */ /* 0x004fda0003f05270 */
[----:B------:R-:W4:Y:S01]  /*2ae20*/  @!P0 S2R R0, SR_CgaCtaId ;  /* 0x0000000000008919 */ /* 0x000f220000008800 */
[----:B------:R-:W-:-:S04]  /*2ae30*/  @!P0 MOV R2, 0x400 ;  /* 0x0000040000028802 */ /* 0x000fc80000000f00 */
[----:B----4-:R-:W-:-:S05]  /*2ae40*/  @!P0 LEA R3, R0, R2, 0x18 ;  /* 0x0000000200038211 */ /* 0x010fca00078ec0ff */
[----:B------:R3:W-:Y:S04]  /*2ae50*/  @!P0 STS.128 [R3+0x308d0], R16 ;  /* 0x0308d01003008388 */ /* 0x0007e80000000c00 */
[----:B------:R3:W-:Y:S01]  /*2ae60*/  @!P0 STL [R1], R3 ;  /* 0x0000000301008387 */ /* 0x0007e20000100800 */
[----:B------:R-:W-:Y:S06]  /*2ae70*/  BAR.ARV 0x5, 0x180 ;  /* 0x0146000000007b1d */ /* 0x000fec0000002000 */
.L_x_2214:
[----:B------:R-:W-:Y:S02]  /*2ae80*/  ULDC UR4, c[0x0][0xc3c] ;  /* 0x00030f0000047ab9 */ /* 0x000fe40000000800 */
[----:B-1----:R-:W-:-:S13]  /*2ae90*/  ISETP.GE.AND P0, PT, R19, UR4, PT ;  /* 0x0000000413007c0c */ /* 0x002fda000bf06270 */
[----:B------:R-:W-:Y:S05]  /*2aea0*/  @!P0 BRA `(.L_x_2226) ;  /* 0xffffff7c007c8947 */ /* 0x000fea000383ffff */
[----:B------:R-:W-:Y:S05]  /*2aeb0*/  BSYNC B8 ;  /* 0x0000000000087941 */ /* 0x000fea0003800000 */
.L_x_2049:
[----:B0-----:R-:W2:Y:S01]  /*2aec0*/  LDL.LU R0, [R1+0x54] ;  /* 0x0000540001007983 */ /* 0x001ea20000300800 */
[----:B------:R-:W-:Y:S01]  /*2aed0*/  BSSY B0, `(.L_x_2227) ;  /* 0x000000b000007945 */ /* 0x000fe20003800000 */
[----:B------:R-:W0:Y:S01]  /*2aee0*/  S2R R5, SR_CgaCtaId ;  /* 0x0000000000057919 */ /* 0x000e220000008800 */
[----:B--2---:R-:W-:-:S04]  /*2aef0*/  IADD3 R0, R0, 0x1, RZ ;  /* 0x0000000100007810 */ /* 0x004fc80007ffe0ff */
[----:B------:R-:W-:-:S04]  /*2af00*/  LEA.HI R2, R0, R0, RZ, 0x1 ;  /* 0x0000000000027211 */ /* 0x000fc800078f08ff */
[----:B---3--:R-:W-:-:S05]  /*2af10*/  LOP3.LUT R3, R2, 0xfffffffe, RZ, 0xc0, !PT ;  /* 0xfffffffe02037812 */ /* 0x008fca00078ec0ff */
[----:B------:R-:W-:Y:S01]  /*2af20*/  IMAD.IADD R3, R0, 0x1, -R3 ;  /* 0x0000000100037824 */ /* 0x000fe200078e0a03 */
[----:B------:R-:W-:-:S04]  /*2af30*/  MOV R0, 0x400 ;  /* 0x0000040000007802 */ /* 0x000fc80000000f00 */
[----:B0-----:R-:W-:Y:S02]  /*2af40*/  LEA R0, R5, R0, 0x18 ;  /* 0x0000000005007211 */ /* 0x001fe400078ec0ff */
[----:B------:R-:W-:-:S04]  /*2af50*/  SHF.L.U32 R3, R3, 0x1f, RZ ;  /* 0x0000001f03037819 */ /* 0x000fc800000006ff */
[----:B------:R-:W0:Y:S02]  /*2af60*/  SYNCS.PHASECHK.TRANS64.TRYWAIT P0, [R0+URZ+0x30820], R3 ;  /* 0x03082003000075a7 */ /* 0x000e24000800017f */
[----:B0-----:R-:W-:Y:S05]  /*2af70*/  @!P0 BRA `(.L_x_2228) ;  /* 0x0000003000b08947 */ /* 0x001fea0003800000 */
.L_x_2358:
[----:B------:R-:W-:Y:S05]  /*2af80*/  BSYNC B0 ;  /* 0x0000000000007941 */ /* 0x000fea0003800000 */
.L_x_2227:
[----:B------:R-:W-:-:S03]  /*2af90*/  UMOV UR4, 0xffffffff ;  /* 0xffffffff00047882 */ /* 0x000fc60000000000 */
[----:B------:R-:W-:Y:S05]  /*2afa0*/  BRA.DIV UR4, `(.L_x_2229) ;  /* 0x0000003204b87947 */ /* 0x000fea000b800000 */
[----:B------:R-:W1:Y:S02]  /*2afb0*/  S2R R2, SR_TID.X ;  /* 0x0000000000027919 */ /* 0x000e640000002100 */
[----:B-1----:R-:W-:-:S04]  /*2afc0*/  SHF.R.U32.HI R2, RZ, 0x5, R2 ;  /* 0x00000005ff027819 */ /* 0x002fc80000011602 */
[----:B------:R-:W-:-:S05]  /*2afd0*/  LOP3.LUT R2, R2, 0x3, RZ, 0xc0, !PT ;  /* 0x0000000302027812 */ /* 0x000fca00078ec0ff */
[----:B------:R1:W2:Y:S02]  /*2afe0*/  SHFL.IDX PT, R14, R2, RZ, 0x1f ;  /* 0x00001fff020e7589 */ /* 0x0002a400000e0000 */
.L_x_2361:
[----:B--2---:R-:W-:-:S13]  /*2aff0*/  ISETP.NE.AND P0, PT, R14, RZ, PT ;  /* 0x000000ff0e00720c */ /* 0x004fda0003f05270 */
[----:B------:R-:W-:Y:S05]  /*2b000*/  @P0 BRA `(.L_x_1750) ;  /* 0x0000000000940947 */ /* 0x000fea0003800000 */
[----:B------:R-:W-:-:S03]  /*2b010*/  UMOV UR4, 0xffffffff ;  /* 0xffffffff00047882 */ /* 0x000fc60000000000 */
[----:B------:R-:W-:Y:S05]  /*2b020*/  BRA.DIV UR4, `(.L_x_2230) ;  /* 0x0000003204cc7947 */ /* 0x000fea000b800000 */
[----:B------:R-:W-:-:S13]  /*2b030*/  ELECT P6, URZ, PT ;  /* 0x00000000003f782f */ /* 0x000fda00038c0000 */
.L_x_2364:
[----:B------:R-:W-:Y:S05]  /*2b040*/  @!P6 BRA `(.L_x_1750) ;  /* 0x000000000084e947 */ /* 0x000fea0003800000 */
[----:B-1----:R-:W2:Y:S02]  /*2b050*/  LDL.LU R2, [R1+0x50] ;  /* 0x0000500001027983 */ /* 0x002ea40000300800 */
[----:B--2---:R-:W-:-:S04]  /*2b060*/  LOP3.LUT R2, R2, 0x2, RZ, 0xfc, !PT ;  /* 0x0000000202027812 */ /* 0x004fc800078efcff */
[----:B------:R-:W-:-:S13]  /*2b070*/  ISETP.NE.AND P2, PT, R2, 0x3, PT ;  /* 0x000000030200780c */ /* 0x000fda0003f45270 */
[----:B------:R-:W-:Y:S05]  /*2b080*/  @!P2 BRA `(.L_x_2231) ;  /* 0x000000000004a947 */ /* 0x000fea0003800000 */
[----:B------:R-:W-:Y:S01]  /*2b090*/  BPT.TRAP 0x1 ;  /* 0x000000040000795c */ /* 0x000fe20000300000 */
.L_x_2231:
[----:B0-----:R-:W2:Y:S04]  /*2b0a0*/  LDL R3, [R1+0x8] ;  /* 0x0000080001037983 */ /* 0x001ea80000100800 */
[----:B------:R-:W3:Y:S01]  /*2b0b0*/  LDL.LU R7, [R1+0x14] ;  /* 0x0000140001077983 */ /* 0x000ee20000300800 */
[----:B------:R-:W-:-:S04]  /*2b0c0*/  VIADD R2, R0, 0x30840 ;  /* 0x0003084000027836 */ /* 0x000fc80000000000 */
[C---:B--2---:R-:W-:Y:S02]  /*2b0d0*/  IMAD R6, R3.reuse, 0x8, R2 ;  /* 0x0000000803067824 */ /* 0x044fe400078e0202 */
[----:B------:R-:W-:Y:S01]  /*2b0e0*/  VIADD R3, R3, 0x1 ;  /* 0x0000000103037836 */ /* 0x000fe20000000000 */
[----:B---3--:R-:W-:-:S04]  /*2b0f0*/  SHF.L.U32 R5, R7, 0x1f, RZ ;  /* 0x0000001f07057819 */ /* 0x008fc800000006ff */
[C---:B------:R-:W-:Y:S01]  /*2b100*/  ISETP.NE.AND P1, PT, R3.reuse, 0x2, PT ;  /* 0x000000020300780c */ /* 0x040fe20003f25270 */
[----:B------:R-:W0:Y:S03]  /*2b110*/  SYNCS.PHASECHK.TRANS64.TRYWAIT P0, [R6+URZ], R5 ;  /* 0x00000005060075a7 */ /* 0x000e26000800017f */
[----:B------:R-:W-:Y:S02]  /*2b120*/  SEL R4, RZ, 0x1, P1 ;  /* 0x00000001ff047807 */ /* 0x000fe40000800000 */
[----:B------:R-:W-:Y:S02]  /*2b130*/  SEL R3, R3, RZ, P1 ;  /* 0x000000ff03037207 */ /* 0x000fe40000800000 */
[----:B------:R-:W-:Y:S02]  /*2b140*/  LOP3.LUT R4, R7, R4, RZ, 0x3c, !PT ;  /* 0x0000000407047212 */ /* 0x000fe400078e3cff */
[----:B------:R-:W-:-:S02]  /*2b150*/  LEA R7, R3, R2, 0x3 ;  /* 0x0000000203077211 */ /* 0x000fc400078e18ff */
[----:B------:R-:W-:Y:S01]  /*2b160*/  SHF.L.U32 R2, R4, 0x1f, RZ ;  /* 0x0000001f04027819 */ /* 0x000fe200000006ff */
[----:B0-----:R-:W-:Y:S06]  /*2b170*/  @!P0 BRA `(.L_x_2232) ;  /* 0x0000003000988947 */ /* 0x001fec0003800000 */
.L_x_2365:
[----:B------:R-:W1:Y:S02]  /*2b180*/  SYNCS.PHASECHK.TRANS64.TRYWAIT P0, [R7+URZ], R2 ;  /* 0x00000002070075a7 */ /* 0x000e64000800017f */
[----:B-1----:R-:W-:Y:S05]  /*2b190*/  @!P0 BRA `(.L_x_2233) ;  /* 0x0000003000a48947 */ /* 0x002fea0003800000 */
.L_x_2366:
[----:B------:R-:W-:Y:S05]  /*2b1a0*/  @!P2 BRA `(.L_x_2234) ;  /* 0x000000000004a947 */ /* 0x000fea0003800000 */
[----:B------:R-:W-:Y:S01]  /*2b1b0*/  BPT.TRAP 0x1 ;  /* 0x000000040000795c */ /* 0x000fe20000300000 */
.L_x_2234:
[----:B------:R-:W2:Y:S01]  /*2b1c0*/  LDL.LU R4, [R1+0x8] ;  /* 0x0000080001047983 */ /* 0x000ea20000300800 */
[----:B------:R-:W-:-:S04]  /*2b1d0*/  VIADD R0, R0, 0x30860 ;  /* 0x0003086000007836 */ /* 0x000fc80000000000 */
[----:B--2---:R-:W-:-:S04]  /*2b1e0*/  IMAD R4, R4, 0x8, R0 ;  /* 0x0000000804047824 */ /* 0x004fc800078e0200 */
[----:B------:R-:W2:Y:S02]  /*2b1f0*/  SYNCS.PHASECHK.TRANS64.TRYWAIT P0, [R4+URZ], R5 ;  /* 0x00000005040075a7 */ /* 0x000ea4000800017f */
[----:B--2---:R-:W-:Y:S05]  /*2b200*/  @!P0 BRA `(.L_x_2235) ;  /* 0x00000030009c8947 */ /* 0x004fea0003800000 */
.L_x_2367:
[----:B------:R-:W-:-:S07]  /*2b210*/  IMAD R3, R3, 0x8, R0 ;  /* 0x0000000803037824 */ /* 0x000fce00078e0200 */
.L_x_2236:
[----:B---3--:R3:W4:Y:S02]  /*2b220*/  SYNCS.PHASECHK.TRANS64.TRYWAIT P0, [R3+URZ], R2 ;  /* 0x00000002030075a7 */ /* 0x008724000800017f */
[----:B----4-:R-:W-:Y:S05]  /*2b230*/  @!P0 NANOSLEEP.SYNCS 0x989680 ;  /* 0x009896800000895d */ /* 0x010fea0003900000 */
[----:B------:R-:W4:Y:S02]  /*2b240*/  @!P0 SYNCS.PHASECHK.TRANS64 P0, [R3+URZ], R2 ;  /* 0x00000002030085a7 */ /* 0x000f24000800007f */
[----:B----4-:R-:W-:Y:S05]  /*2b250*/  @!P0 BRA `(.L_x_2236) ;  /* 0xfffffffc00f08947 */ /* 0x010fea000383ffff */
.L_x_1750:
[----:B------:R-:W-:Y:S05]  /*2b260*/  BSYNC B9 ;  /* 0x0000000000097941 */ /* 0x000fea0003800000 */
.L_x_1747:
[----:B------:R-:W-:Y:S05]  /*2b270*/  EXIT ;  /* 0x000000000000794d */ /* 0x000fea0003800000 */
.L_x_1776:
[----:B0-----:R0:W1:Y:S02]  /*2b280*/  SYNCS.PHASECHK.TRANS64.TRYWAIT P5, [R99+URZ+0x30890], R107 ;  /* 0x0308906b630075a7 */ /* 0x00106400080a017f */
[----:B-1----:R-:W-:Y:S05]  /*2b290*/  @!P5 NANOSLEEP.SYNCS 0x989680 ;  /* 0x009896800000d95d */ /* 0x002fea0003900000 */
[----:B------:R-:W1:Y:S02]  /*2b2a0*/  @!P5 SYNCS.PHASECHK.TRANS64 P5, [R99+URZ+0x30890], R107 ;  /* 0x0308906b6300d5a7 */ /* 0x000e6400080a007f */
[----:B-1----:R-:W-:Y:S05]  /*2b2b0*/  @!P5 BRA `(.L_x_1776) ;  /* 0xfffffffc00f0d947 */ /* 0x002fea000383ffff */
[----:B------:R-:W-:Y:S05]  /*2b2c0*/  BRA `(.L_x_2237) ;  /* 0xfffffd84000c7947 */ /* 0x000fea000383ffff */
.L_x_1814:
[----:B0-----:R0:W1:Y:S02]  /*2b2d0*/  SYNCS.PHASECHK.TRANS64.TRYWAIT P5, [R99+URZ+0x30890], R107 ;  /* 0x0308906b630075a7 */ /* 0x00106400080a017f */
[----:B-1----:R-:W-:Y:S05]  /*2b2e0*/  @!P5 NANOSLEEP.SYNCS 0x989680 ;  /* 0x009896800000d95d */ /* 0x002fea0003900000 */
[----:B------:R-:W1:Y:S02]  /*2b2f0*/  @!P5 SYNCS.PHASECHK.TRANS64 P5, [R99+URZ+0x30890], R107 ;  /* 0x0308906b6300d5a7 */ /* 0x000e6400080a007f */
[----:B-1----:R-:W-:Y:S05]  /*2b300*/  @!P5 BRA `(.L_x_1814) ;  /* 0xfffffffc00f0d947 */ /* 0x002fea000383ffff */
[----:B------:R-:W-:Y:S05]  /*2b310*/  BRA `(.L_x_2238) ;  /* 0xfffffda400887947 */ /* 0x000fea000383ffff */
.L_x_1831:
[----:B0-----:R0:W1:Y:S02]  /*2b320*/  SYNCS.PHASECHK.TRANS64.TRYWAIT P0, [R99+URZ+0x30890], R107 ;  /* 0x0308906b630075a7 */ /* 0x001064000800017f */
[----:B-1----:R-:W-:Y:S05]  /*2b330*/  @!P0 NANOSLEEP.SYNCS 0x989680 ;  /* 0x009896800000895d */ /* 0x002fea0003900000 */
[----:B------:R-:W1:Y:S02]  /*2b340*/  @!P0 SYNCS.PHASECHK.TRANS64 P0, [R99+URZ+0x30890], R107 ;  /* 0x0308906b630085a7 */ /* 0x000e64000800007f */
[----:B-1----:R-:W-:Y:S05]  /*2b350*/  @!P0 BRA `(.L_x_1831) ;  /* 0xfffffffc00f08947 */ /* 0x002fea000383ffff */
[----:B------:R-:W-:Y:S05]  /*2b360*/  BRA `(.L_x_2239) ;  /* 0xfffffdc400f47947 */ /* 0x000fea000383ffff */
.L_x_1837:
[----:B--2---:R2:W3:Y:S02]  /*2b370*/  SYNCS.PHASECHK.TRANS64.TRYWAIT P1, [R99+URZ+0x308b0], R107 ;  /* 0x0308b06b630075a7 */ /* 0x0044e4000802017f */
[----:B---3--:R-:W-:Y:S05]  /*2b380*/  @!P1 NANOSLEEP.SYNCS 0x989680 ;  /* 0x009896800000995d */ /* 0x008fea0003900000 */
[----:B------:R-:W3:Y:S02]  /*2b390*/  @!P1 SYNCS.PHASECHK.TRANS64 P1, [R99+URZ+0x308b0], R107 ;  /* 0x0308b06b630095a7 */ /* 0x000ee4000802007f */
[----:B---3--:R-:W-:Y:S05]  /*2b3a0*/  @!P1 BRA `(.L_x_1837) ;  /* 0xfffffffc00f09947 */ /* 0x008fea000383ffff */
[----:B------:R-:W-:Y:S05]  /*2b3b0*/  BRA `(.L_x_2240) ;  /* 0xfffffdc800c47947 */ /* 0x000fea000383ffff */
.L_x_1865:
        /* <DEDUP_REMOVED lines=8> */
.L_x_2242:
[----:B------:R-:W-:Y:S05]  /*2b440*/  BSYNC B1 ;  /* 0x0000000000017941 */ /* 0x000fea0003800000 */
.L_x_2241:
        /* <DEDUP_REMOVED lines=8> */
.L_x_2243:
[----:B------:R-:W-:Y:S02]  /*2b4d0*/  IMAD.MOV.U32 R13, RZ, RZ, R7 ;  /* 0x000000ffff0d7224 */ /* 0x000fe400078e0007 */
[----:B------:R-:W-:-:S07]  /*2b4e0*/  IMAD.MOV.U32 R4, RZ, RZ, R14 ;  /* 0x000000ffff047224 */ /* 0x000fce00078e000e */
[----:B------:R-:W-:Y:S05]  /*2b4f0*/  WARPSYNC.COLLECTIVE R15, `(.L_x_2244) ;  /* 0x000000000f087348 */ /* 0x000fea0003c00000 */
[----:B------:R0:W1:Y:S02]  /*2b500*/  SHFL.IDX P6, R14, R13, R12, R11 ;  /* 0x0000000c0d0e7389 */ /* 0x00006400000c000b */
[----:B01----:R-:W-:Y:S01]  /*2b510*/  ENDCOLLECTIVE ;  /* 0x000000000000791b */ /* 0x003fe20003800000 */
.L_x_2244:
[----:B------:R-:W-:Y:S01]  /*2b520*/  IMAD.MOV.U32 R13, RZ, RZ, R0 ;  /* 0x000000ffff0d7224 */ /* 0x000fe200078e0000 */
[----:B------:R-:W-:-:S07]  /*2b530*/  MOV R9, R14 ;  /* 0x0000000e00097202 */ /* 0x000fce0000000f00 */
[----:B------:R-:W-:Y:S05]  /*2b540*/  WARPSYNC.COLLECTIVE R15, `(.L_x_2245) ;  /* 0x000000000f087348 */ /* 0x000fea0003c00000 */
[----:B------:R0:W1:Y:S02]  /*2b550*/  SHFL.IDX P6, R14, R13, R12, R11 ;  /* 0x0000000c0d0e7389 */ /* 0x00006400000c000b */
[----:B01----:R-:W-:Y:S01]  /*2b560*/  ENDCOLLECTIVE ;  /* 0x000000000000791b */ /* 0x003fe20003800000 */
.L_x_2245:
[----:B------:R-:W-:Y:S05]  /*2b570*/  BRA `(.L_x_2246) ;  /* 0xfffffddc00ac7947 */ /* 0x000fea000383ffff */
.L_x_1868:
[----:B------:R-:W-:Y:S01]  /*2b580*/  BSSY B1, `(.L_x_2247) ;  /* 0x0000008000017945 */ /* 0x000fe20003800000 */
[----:B------:R-:W-:Y:S01]  /*2b590*/  IMAD.MOV.U32 R13, RZ, RZ, R6 ;  /* 0x000000ffff0d7224 */ /* 0x000fe200078e0006 */
[----:B------:R-:W-:Y:S01]  /*2b5a0*/  MOV R15, 0xffffffff ;  /* 0xffffffff000f7802 */ /* 0x000fe20000000f00 */
[----:B------:R-:W-:Y:S02]  /*2b5b0*/  IMAD.MOV.U32 R12, RZ, RZ, 0x1 ;  /* 0x00000001ff0c7424 */ /* 0x000fe400078e00ff */
[----:B------:R-:W-:-:S07]  /*2b5c0*/  IMAD.MOV.U32 R11, RZ, RZ, 0x181f ;  /* 0x0000181fff0b7424 */ /* 0x000fce00078e00ff */
[----:B0---4-:R-:W-:Y:S05]  /*2b5d0*/  WARPSYNC.COLLECTIVE R15, `(.L_x_2248) ;  /* 0x000000000f087348 */ /* 0x011fea0003c00000 */
[----:B----4-:R1:W2:Y:S02]  /*2b5e0*/  SHFL.IDX P6, R14, R13, R12, R11 ;  /* 0x0000000c0d0e7389 */ /* 0x0102a400000c000b */
[----:B012---:R-:W-:Y:S01]  /*2b5f0*/  ENDCOLLECTIVE ;  /* 0x000000000000791b */ /* 0x007fe20003800000 */
.L_x_2248:
[----:B------:R-:W-:Y:S05]  /*2b600*/  BSYNC B1 ;  /* 0x0000000000017941 */ /* 0x000fea0003800000 */
.L_x_2247:
[----:B------:R-:W-:Y:S01]  /*2b610*/  IMAD.MOV.U32 R13, RZ, RZ, R3 ;  /* 0x000000ffff0d7224 */ /* 0x000fe200078e0003 */
[----:B------:R-:W-:Y:S01]  /*2b620*/  MOV R15, 0xffffffff ;  /* 0xffffffff000f7802 */ /* 0x000fe20000000f00 */
[----:B------:R-:W-:Y:S02]  /*2b630*/  IMAD.MOV.U32 R12, RZ, RZ, 0x1 ;  /* 0x00000001ff0c7424 */ /* 0x000fe400078e00ff */
[----:B------:R-:W-:Y:S02]  /*2b640*/  IMAD.MOV.U32 R11, RZ, RZ, 0x181f ;  /* 0x0000181fff0b7424 */ /* 0x000fe400078e00ff */
[----:B------:R-:W-:-:S07]  /*2b650*/  IMAD.MOV.U32 R5, RZ, RZ, R14 ;  /* 0x000000ffff057224 */ /* 0x000fce00078e000e */
[----:B------:R-:W-:Y:S05]  /*2b660*/  WARPSYNC.COLLECTIVE R15, `(.L_x_2249) ;  /* 0x000000000f087348 */ /* 0x000fea0003c00000 */
[----:B------:R0:W1:Y:S02]  /*2b670*/  SHFL.IDX P6, R14, R13, R12, R11 ;  /* 0x0000000c0d0e7389 */ /* 0x00006400000c000b */
[----:B01----:R-:W-:Y:S01]  /*2b680*/  ENDCOLLECTIVE ;  /* 0x000000000000791b */ /* 0x003fe20003800000 */
.L_x_2249:
[----:B------:R-:W-:Y:S02]  /*2b690*/  IMAD.MOV.U32 R13, RZ, RZ, R7 ;  /* 0x000000ffff0d7224 */ /* 0x000fe400078e0007 */
[----:B------:R-:W-:-:S07]  /*2b6a0*/  IMAD.MOV.U32 R4, RZ, RZ, R14 ;  /* 0x000000ffff047224 */ /* 0x000fce00078e000e */
[----:B------:R-:W-:Y:S05]  /*2b6b0*/  WARPSYNC.COLLECTIVE R15, `(.L_x_2250) ;  /* 0x000000000f087348 */ /* 0x000fea0003c00000 */
[----:B------:R0:W1:Y:S02]  /*2b6c0*/  SHFL.IDX P6, R14, R13, R12, R11 ;  /* 0x0000000c0d0e7389 */ /* 0x00006400000c000b */
[----:B01----:R-:W-:Y:S01]  /*2b6d0*/  ENDCOLLECTIVE ;  /* 0x000000000000791b */ /* 0x003fe20003800000 */
.L_x_2250:
[----:B------:R-:W-:Y:S02]  /*2b6e0*/  IMAD.MOV.U32 R13, RZ, RZ, R0 ;  /* 0x000000ffff0d7224 */ /* 0x000fe400078e0000 */
[----:B------:R-:W-:-:S07]  /*2b6f0*/  IMAD.MOV.U32 R9, RZ, RZ, R14 ;  /* 0x000000ffff097224 */ /* 0x000fce00078e000e */
[----:B------:R-:W-:Y:S05]  /*2b700*/  WARPSYNC.COLLECTIVE R15, `(.L_x_2251) ;  /* 0x000000000f087348 */ /* 0x000fea0003c00000 */
[----:B------:R0:W1:Y:S02]  /*2b710*/  SHFL.IDX P6, R14, R13, R12, R11 ;  /* 0x0000000c0d0e7389 */ /* 0x00006400000c000b */
[----:B01----:R-:W-:Y:S01]  /*2b720*/  ENDCOLLECTIVE ;  /* 0x000000000000791b */ /* 0x003fe20003800000 */
.L_x_2251:
[----:B------:R-:W-:Y:S05]  /*2b730*/  BRA `(.L_x_2252) ;  /* 0xfffffde000a07947 */ /* 0x000fea000383ffff */
.L_x_1871:
[----:B------:R-:W-:Y:S01]  /*2b740*/  BSSY B1, `(.L_x_2253) ;  /* 0x0000008000017945 */ /* 0x000fe20003800000 */
[----:B------:R-:W-:Y:S01]  /*2b750*/  MOV R13, R6 ;  /* 0x00000006000d7202 */ /* 0x000fe20000000f00 */
[----:B------:R-:W-:Y:S02]  /*2b760*/  IMAD.MOV.U32 R12, RZ, RZ, 0x2 ;  /* 0x00000002ff0c7424 */ /* 0x000fe400078e00ff */
[----:B------:R-:W-:Y:S02]  /*2b770*/  IMAD.MOV.U32 R11, RZ, RZ, 0x181f ;  /* 0x0000181fff0b7424 */ /* 0x000fe400078e00ff */
[----:B------:R-:W-:-:S07]  /*2b780*/  IMAD.MOV.U32 R15, RZ, RZ, -0x1 ;  /* 0xffffffffff0f7424 */ /* 0x000fce00078e00ff */
[----:B-1--4-:R-:W-:Y:S05]  /*2b790*/  WARPSYNC.COLLECTIVE R15, `(.L_x_2254) ;  /* 0x000000000f087348 */ /* 0x012fea0003c00000 */
[----:B----4-:R0:W2:Y:S02]  /*2b7a0*/  SHFL.IDX P6, R14, R13, R12, R11 ;  /* 0x0000000c0d0e7389 */ /* 0x0100a400000c000b */
[----:B012---:R-:W-:Y:S01]  /*2b7b0*/  ENDCOLLECTIVE ;  /* 0x000000000000791b */ /* 0x007fe20003800000 */
.L_x_2254:
[----:B------:R-:W-:Y:S05]  /*2b7c0*/  BSYNC B1 ;  /* 0x0000000000017941 */ /* 0x000fea0003800000 */
.L_x_2253:
[----:B------:R-:W-:Y:S01]  /*2b7d0*/  MOV R13, R3 ;  /* 0x00000003000d7202 */ /* 0x000fe20000000f00 */
[----:B------:R-:W-:Y:S02]  /*2b7e0*/  IMAD.MOV.U32 R12, RZ, RZ, 0x2 ;  /* 0x00000002ff0c7424 */ /* 0x000fe400078e00ff */
[----:B------:R-:W-:Y:S02]  /*2b7f0*/  IMAD.MOV.U32 R11, RZ, RZ, 0x181f ;  /* 0x0000181fff0b7424 */ /* 0x000fe400078e00ff */
[----:B------:R-:W-:Y:S02]  /*2b800*/  IMAD.MOV.U32 R15, RZ, RZ, -0x1 ;  /* 0xffffffffff0f7424 */ /* 0x000fe400078e00ff */
[----:B------:R-:W-:-:S07]  /*2b810*/  IMAD.MOV.U32 R5, RZ, RZ, R14 ;  /* 0x000000ffff057224 */ /* 0x000fce00078e000e */
[----:B------:R-:W-:Y:S05]  /*2b820*/  WARPSYNC.COLLECTIVE R15, `(.L_x_2255) ;  /* 0x000000000f087348 */ /* 0x000fea0003c00000 */
[----:B------:R0:W1:Y:S02]  /*2b830*/  SHFL.IDX P6, R14, R13, R12, R11 ;  /* 0x0000000c0d0e7389 */ /* 0x00006400000c000b */
[----:B01----:R-:W-:Y:S01]  /*2b840*/  ENDCOLLECTIVE ;  /* 0x000000000000791b */ /* 0x003fe20003800000 */
.L_x_2255:
[----:B------:R-:W-:Y:S01]  /*2b850*/  MOV R13, R7 ;  /* 0x00000007000d7202 */ /* 0x000fe20000000f00 */
[----:B------:R-:W-:-:S07]  /*2b860*/  IMAD.MOV.U32 R4, RZ, RZ, R14 ;  /* 0x000000ffff047224 */ /* 0x000fce00078e000e */
[----:B------:R-:W-:Y:S05]  /*2b870*/  WARPSYNC.COLLECTIVE R15, `(.L_x_2256) ;  /* 0x000000000f087348 */ /* 0x000fea0003c00000 */
[----:B------:R0:W1:Y:S02]  /*2b880*/  SHFL.IDX P6, R14, R13, R12, R11 ;  /* 0x0000000c0d0e7389 */ /* 0x00006400000c000b */
[----:B01----:R-:W-:Y:S01]  /*2b890*/  ENDCOLLECTIVE ;  /* 0x000000000000791b */ /* 0x003fe20003800000 */
.L_x_2256:
[----:B------:R-:W-:Y:S02]  /*2b8a0*/  IMAD.MOV.U32 R13, RZ, RZ, R0 ;  /* 0x000000ffff0d7224 */ /* 0x000fe400078e0000 */
[----:B------:R-:W-:-:S07]  /*2b8b0*/  IMAD.MOV.U32 R9, RZ, RZ, R14 ;  /* 0x000000ffff097224 */ /* 0x000fce00078e000e */
[----:B------:R-:W-:Y:S05]  /*2b8c0*/  WARPSYNC.COLLECTIVE R15, `(.L_x_2257) ;  /* 0x000000000f087348 */ /* 0x000fea0003c00000 */
[----:B------:R0:W1:Y:S02]  /*2b8d0*/  SHFL.IDX P6, R14, R13, R12, R11 ;  /* 0x0000000c0d0e7389 */ /* 0x00006400000c000b */
[----:B01----:R-:W-:Y:S01]  /*2b8e0*/  ENDCOLLECTIVE ;  /* 0x000000000000791b */ /* 0x003fe20003800000 */
.L_x_2257:
[----:B------:R-:W-:Y:S05]  /*2b8f0*/  BRA `(.L_x_2258) ;  /* 0xfffffde400847947 */ /* 0x000fea000383ffff */
.L_x_1874:
[----:B------:R-:W-:Y:S01]  /*2b900*/  BSSY B1, `(.L_x_2259) ;  /* 0x0000008000017945 */ /* 0x000fe20003800000 */
[----:B------:R-:W-:Y:S01]  /*2b910*/  IMAD.MOV.U32 R13, RZ, RZ, R6 ;  /* 0x000000ffff0d7224 */ /* 0x000fe200078e0006 */
[----:B------:R-:W-:Y:S01]  /*2b920*/  MOV R11, 0x181f ;  /* 0x0000181f000b7802 */ /* 0x000fe20000000f00 */
[----:B------:R-:W-:Y:S02]  /*2b930*/  IMAD.MOV.U32 R12, RZ, RZ, 0x3 ;  /* 0x00000003ff0c7424 */ /* 0x000fe400078e00ff */
[----:B------:R-:W-:-:S07]  /*2b940*/  IMAD.MOV.U32 R15, RZ, RZ, -0x1 ;  /* 0xffffffffff0f7424 */ /* 0x000fce00078e00ff */
[----:B-1--4-:R-:W-:Y:S05]  /*2b950*/  WARPSYNC.COLLECTIVE R15, `(.L_x_2260) ;  /* 0x000000000f087348 */ /* 0x012fea0003c00000 */
[----:B------:R0:W2:Y:S02]  /*2b960*/  SHFL.IDX P6, R14, R13, R12, R11 ;  /* 0x0000000c0d0e7389 */ /* 0x0000a400000c000b */
[----:B012-4-:R-:W-:Y:S01]  /*2b970*/  ENDCOLLECTIVE ;  /* 0x000000000000791b */ /* 0x017fe20003800000 */
.L_x_2260:
[----:B------:R-:W-:Y:S05]  /*2b980*/  BSYNC B1 ;  /* 0x0000000000017941 */ /* 0x000fea0003800000 */
.L_x_2259:
[----:B------:R-:W-:Y:S01]  /*2b990*/  IMAD.MOV.U32 R13, RZ, RZ, R3 ;  /* 0x000000ffff0d7224 */ /* 0x000fe200078e0003 */
[----:B------:R-:W-:Y:S01]  /*2b9a0*/  MOV R11, 0x181f ;  /* 0x0000181f000b7802 */ /* 0x000fe20000000f00 */
[----:B------:R-:W-:Y:S02]  /*2b9b0*/  IMAD.MOV.U32 R12, RZ, RZ, 0x3 ;  /* 0x00000003ff0c7424 */ /* 0x000fe400078e00ff */
[----:B------:R-:W-:Y:S02]  /*2b9c0*/  IMAD.MOV.U32 R15, RZ, RZ, -0x1 ;  /* 0xffffffffff0f7424 */ /* 0x000fe400078e00ff */
[----:B------:R-:W-:-:S07]  /*2b9d0*/  IMAD.MOV.U32 R9, RZ, RZ, R14 ;  /* 0x000000ffff097224 */ /* 0x000fce00078e000e */
[----:B------:R-:W-:Y:S05]  /*2b9e0*/  WARPSYNC.COLLECTIVE R15, `(.L_x_2261) ;  /* 0x000000000f087348 */ /* 0x000fea0003c00000 */
[----:B------:R0:W1:Y:S02]  /*2b9f0*/  SHFL.IDX P6, R14, R13, R12, R11 ;  /* 0x0000000c0d0e7389 */ /* 0x00006400000c000b */
[----:B01----:R-:W-:Y:S01]  /*2ba00*/  ENDCOLLECTIVE ;  /* 0x000000000000791b */ /* 0x003fe20003800000 */
.L_x_2261:
[----:B------:R-:W-:Y:S02]  /*2ba10*/  IMAD.MOV.U32 R13, RZ, RZ, R7 ;  /* 0x000000ffff0d7224 */ /* 0x000fe400078e0007 */
[----:B------:R-:W-:-:S07]  /*2ba20*/  IMAD.MOV.U32 R8, RZ, RZ, R14 ;  /* 0x000000ffff087224 */ /* 0x000fce00078e000e */
[----:B------:R-:W-:Y:S05]  /*2ba30*/  WARPSYNC.COLLECTIVE R15, `(.L_x_2262) ;  /* 0x000000000f087348 */ /* 0x000fea0003c00000 */
[----:B------:R0:W1:Y:S02]  /*2ba40*/  SHFL.IDX P6, R14, R13, R12, R11 ;  /* 0x0000000c0d0e7389 */ /* 0x00006400000c000b */
[----:B01----:R-:W-:Y:S01]  /*2ba50*/  ENDCOLLECTIVE ;  /* 0x000000000000791b */ /* 0x003fe20003800000 */
.L_x_2262:
[----:B------:R-:W-:Y:S01]  /*2ba60*/  MOV R13, R0 ;  /* 0x00000000000d7202 */ /* 0x000fe20000000f00 */
[----:B------:R-:W-:-:S07]  /*2ba70*/  IMAD.MOV.U32 R23, RZ, RZ, R14 ;  /* 0x000000ffff177224 */ /* 0x000fce00078e000e */
[----:B------:R-:W-:Y:S05]  /*2ba80*/  WARPSYNC.COLLECTIVE R15, `(.L_x_2263) ;  /* 0x000000000f087348 */ /* 0x000fea0003c00000 */
[----:B------:R0:W1:Y:S02]  /*2ba90*/  SHFL.IDX P6, R14, R13, R12, R11 ;  /* 0x0000000c0d0e7389 */ /* 0x00006400000c000b */
[----:B01----:R-:W-:Y:S01]  /*2baa0*/  ENDCOLLECTIVE ;  /* 0x000000000000791b */ /* 0x003fe20003800000 */
.L_x_2263:
[----:B------:R-:W-:Y:S01]  /*2bab0*/  IMAD.MOV.U32 R0, RZ, RZ, R14 ;  /* 0x000000ffff007224 */ /* 0x000fe200078e000e */
[----:B------:R-:W-:Y:S06]  /*2bac0*/  BRA `(.L_x_2264) ;  /* 0xfffffde8006c7947 */ /* 0x000fec000383ffff */
.L_x_1878:
[----:B0-----:R0:W1:Y:S02]  /*2bad0*/  SYNCS.PHASECHK.TRANS64.TRYWAIT P0, [R16+URZ+0x30800], R113 ;  /* 0x03080071100075a7 */ /* 0x001064000800017f */
[----:B-1----:R-:W-:Y:S05]  /*2bae0*/  @!P0 NANOSLEEP.SYNCS 0x989680 ;  /* 0x009896800000895d */ /* 0x002fea0003900000 */
[----:B------:R-:W1:Y:S02]  /*2baf0*/  @!P0 SYNCS.PHASECHK.TRANS64 P0, [R16+URZ+0x30800], R113 ;  /* 0x03080071100085a7 */ /* 0x000e64000800007f */
[----:B-1----:R-:W-:Y:S05]  /*2bb00*/  @!P0 BRA `(.L_x_1878) ;  /* 0xfffffffc00f08947 */ /* 0x002fea000383ffff */
[----:B------:R-:W-:Y:S05]  /*2bb10*/  BRA `(.L_x_2265) ;  /* 0xfffffdec00c47947 */ /* 0x000fea000383ffff */
.L_x_1910:
[----:B------:R-:W-:Y:S01]  /*2bb20*/  BSSY B1, `(.L_x_2266) ;  /* 0x0000008000017945 */ /* 0x000fe20003800000 */
[----:B------:R-:W-:Y:S01]  /*2bb30*/  IMAD.MOV.U32 R13, RZ, RZ, R6 ;  /* 0x000000ffff0d7224 */ /* 0x000fe200078e0006 */
[----:B------:R-:W-:Y:S01]  /*2bb40*/  MOV R11, 0x181f ;  /* 0x0000181f000b7802 */ /* 0x000fe20000000f00 */
[----:B------:R-:W-:Y:S02]  /*2bb50*/  IMAD.MOV.U32 R12, RZ, RZ, RZ ;  /* 0x000000ffff0c7224 */ /* 0x000fe400078e00ff */
[----:B------:R-:W-:-:S07]  /*2bb60*/  IMAD.MOV.U32 R15, RZ, RZ, -0x1 ;  /* 0xffffffffff0f7424 */ /* 0x000fce00078e00ff */
[----:B------:R-:W-:Y:S05]  /*2bb70*/  WARPSYNC.COLLECTIVE R15, `(.L_x_2267) ;  /* 0x000000000f087348 */ /* 0x000fea0003c00000 */
[----:B------:R0:W1:Y:S02]  /*2bb80*/  SHFL.IDX P6, R14, R13, R12, R11 ;  /* 0x0000000c0d0e7389 */ /* 0x00006400000c000b */
[----:B01----:R-:W-:Y:S01]  /*2bb90*/  ENDCOLLECTIVE ;  /* 0x000000000000791b */ /* 0x003fe20003800000 */
.L_x_2267:
[----:B------:R-:W-:Y:S05]  /*2bba0*/  BSYNC B1 ;  /* 0x0000000000017941 */ /* 0x000fea0003800000 */
.L_x_2266:
        /* <DEDUP_REMOVED lines=8> */
.L_x_2268:
[----:B------:R-:W-:Y:S01]  /*2bc30*/  MOV R13, R7 ;  /* 0x00000007000d7202 */ /* 0x000fe20000000f00 */
[----:B------:R-:W-:-:S07]  /*2bc40*/  IMAD.MOV.U32 R4, RZ, RZ, R14 ;  /* 0x000000ffff047224 */ /* 0x000fce00078e000e */
[----:B------:R-:W-:Y:S05]  /*2bc50*/  WARPSYNC.COLLECTIVE R15, `(.L_x_2269) ;  /* 0x000000000f087348 */ /* 0x000fea0003c00000 */
[----:B------:R0:W1:Y:S02]  /*2bc60*/  SHFL.IDX P6, R14, R13, R12, R11 ;  /* 0x0000000c0d0e7389 */ /* 0x00006400000c000b */
[----:B01----:R-:W-:Y:S01]  /*2bc70*/  ENDCOLLECTIVE ;  /* 0x000000000000791b */ /* 0x003fe20003800000 */
.L_x_2269:
[----:B------:R-:W-:Y:S02]  /*2bc80*/  IMAD.MOV.U32 R13, RZ, RZ, R0 ;  /* 0x000000ffff0d7224 */ /* 0x000fe400078e0000 */
[----:B------:R-:W-:-:S07]  /*2bc90*/  IMAD.MOV.U32 R9, RZ, RZ, R14 ;  /* 0x000000ffff097224 */ /* 0x000fce00078e000e */
[----:B------:R-:W-:Y:S05]  /*2bca0*/  WARPSYNC.COLLECTIVE R15, `(.L_x_2270) ;  /* 0x000000000f087348 */ /* 0x000fea0003c00000 */
[----:B------:R0:W1:Y:S02]  /*2bcb0*/  SHFL.IDX P6, R14, R13, R12, R11 ;  /* 0x0000000c0d0e7389 */ /* 0x00006400000c000b */
[----:B01----:R-:W-:Y:S01]  /*2bcc0*/  ENDCOLLECTIVE ;  /* 0x000000000000791b */ /* 0x003fe20003800000 */
.L_x_2270:
[----:B------:R-:W-:Y:S05]  /*2bcd0*/  BRA `(.L_x_2271) ;  /* 0xfffffe1c009c7947 */ /* 0x000fea000383ffff */
.L_x_1913:
[----:B------:R-:W-:Y:S01]  /*2bce0*/  BSSY B1, `(.L_x_2272) ;  /* 0x0000008000017945 */ /* 0x000fe20003800000 */
[----:B------:R-:W-:Y:S01]  /*2bcf0*/  IMAD.MOV.U32 R13, RZ, RZ, R6 ;  /* 0x000000ffff0d7224 */ /* 0x000fe200078e0006 */
[----:B------:R-:W-:Y:S01]  /*2bd00*/  MOV R12, 0x1 ;  /* 0x00000001000c7802 */ /* 0x000fe20000000f00 */
[----:B------:R-:W-:Y:S02]  /*2bd10*/  IMAD.MOV.U32 R11, RZ, RZ, 0x181f ;  /* 0x0000181fff0b7424 */ /* 0x000fe400078e00ff */
[----:B------:R-:W-:-:S07]  /*2bd20*/  IMAD.MOV.U32 R15, RZ, RZ, -0x1 ;  /* 0xffffffffff0f7424 */ /* 0x000fce00078e00ff */
[----:B0---4-:R-:W-:Y:S05]  /*2bd30*/  WARPSYNC.COLLECTIVE R15, `(.L_x_2273) ;  /* 0x000000000f087348 */ /* 0x011fea0003c00000 */
[----:B----4-:R1:W2:Y:S02]  /*2bd40*/  SHFL.IDX P6, R14, R13, R12, R11 ;  /* 0x0000000c0d0e7389 */ /* 0x0102a400000c000b */
[----:B012---:R-:W-:Y:S01]  /*2bd50*/  ENDCOLLECTIVE ;  /* 0x000000000000791b */ /* 0x007fe20003800000 */
.L_x_2273:
[----:B------:R-:W-:Y:S05]  /*2bd60*/  BSYNC B1 ;  /* 0x0000000000017941 */ /* 0x000fea0003800000 */
.L_x_2272:
        /* <DEDUP_REMOVED lines=8> */
.L_x_2274:
[----:B------:R-:W-:Y:S01]  /*2bdf0*/  IMAD.MOV.U32 R13, RZ, RZ, R7 ;  /* 0x000000ffff0d7224 */ /* 0x000fe200078e0007 */
[----:B------:R-:W-:-:S07]  /*2be00*/  MOV R4, R14 ;  /* 0x0000000e00047202 */ /* 0x000fce0000000f00 */
[----:B------:R-:W-:Y:S05]  /*2be10*/  WARPSYNC.COLLECTIVE R15, `(.L_x_2275) ;  /* 0x000000000f087348 */ /* 0x000fea0003c00000 */
[----:B------:R0:W1:Y:S02]  /*2be20*/  SHFL.IDX P6, R14, R13, R12, R11 ;  /* 0x0000000c0d0e7389 */ /* 0x00006400000c000b */
[----:B01----:R-:W-:Y:S01]  /*2be30*/  ENDCOLLECTIVE ;  /* 0x000000000000791b */ /* 0x003fe20003800000 */
.L_x_2275:
[----:B------:R-:W-:Y:S02]  /*2be40*/  IMAD.MOV.U32 R13, RZ, RZ, R0 ;  /* 0x000000ffff0d7224 */ /* 0x000fe400078e0000 */
[----:B------:R-:W-:-:S07]  /*2be50*/  IMAD.MOV.U32 R9, RZ, RZ, R14 ;  /* 0x000000ffff097224 */ /* 0x000fce00078e000e */
[----:B------:R-:W-:Y:S05]  /*2be60*/  WARPSYNC.COLLECTIVE R15, `(.L_x_2276) ;  /* 0x000000000f087348 */ /* 0x000fea0003c00000 */
[----:B------:R0:W1:Y:S02]  /*2be70*/  SHFL.IDX P6, R14, R13, R12, R11 ;  /* 0x0000000c0d0e7389 */ /* 0x00006400000c000b */
[----:B01----:R-:W-:Y:S01]  /*2be80*/  ENDCOLLECTIVE ;  /* 0x000000000000791b */ /* 0x003fe20003800000 */
.L_x_2276:
[----:B------:R-:W-:Y:S05]  /*2be90*/  BRA `(.L_x_2277) ;  /* 0xfffffe2000687947 */ /* 0x000fea000383ffff */
.L_x_1916:
        /* <DEDUP_REMOVED lines=8> */
.L_x_2279:
[----:B------:R-:W-:Y:S05]  /*2bf20*/  BSYNC B1 ;  /* 0x0000000000017941 */ /* 0x000fea0003800000 */
.L_x_2278:
[----:B------:R-:W-:Y:S01]  /*2bf30*/  IMAD.MOV.U32 R13, RZ, RZ, R3 ;  /* 0x000000ffff0d7224 */ /* 0x000fe200078e0003 */
[----:B------:R-:W-:Y:S01]  /*2bf40*/  MOV R15, 0xffffffff ;  /* 0xffffffff000f7802 */ /* 0x000fe20000000f00 */
[----:B------:R-:W-:Y:S01]  /*2bf50*/  IMAD.MOV.U32 R12, RZ, RZ, 0x2 ;  /* 0x00000002ff0c7424 */ /* 0x000fe200078e00ff */
[----:B------:R-:W-:Y:S01]  /*2bf60*/  MOV R5, R14 ;  /* 0x0000000e00057202 */ /* 0x000fe20000000f00 */
[----:B------:R-:W-:-:S07]  /*2bf70*/  IMAD.MOV.U32 R11, RZ, RZ, 0x181f ;  /* 0x0000181fff0b7424 */ /* 0x000fce00078e00ff */
[----:B------:R-:W-:Y:S05]  /*2bf80*/  WARPSYNC.COLLECTIVE R15, `(.L_x_2280) ;  /* 0x000000000f087348 */ /* 0x000fea0003c00000 */
[----:B------:R0:W1:Y:S02]  /*2bf90*/  SHFL.IDX P6, R14, R13, R12, R11 ;  /* 0x0000000c0d0e7389 */ /* 0x00006400000c000b */
[----:B01----:R-:W-:Y:S01]  /*2bfa0*/  ENDCOLLECTIVE ;  /* 0x000000000000791b */ /* 0x003fe20003800000 */
.L_x_2280:
[----:B------:R-:W-:Y:S02]  /*2bfb0*/  IMAD.MOV.U32 R13, RZ, RZ, R7 ;  /* 0x000000ffff0d7224 */ /* 0x000fe400078e0007 */
[----:B------:R-:W-:-:S07]  /*2bfc0*/  IMAD.MOV.U32 R4, RZ, RZ, R14 ;  /* 0x000000ffff047224 */ /* 0x000fce00078e000e */
[----:B------:R-:W-:Y:S05]  /*2bfd0*/  WARPSYNC.COLLECTIVE R15, `(.L_x_2281) ;  /* 0x000000000f087348 */ /* 0x000fea0003c00000 */
[----:B------:R0:W1:Y:S02]  /*2bfe0*/  SHFL.IDX P6, R14, R13, R12, R11 ;  /* 0x0000000c0d0e7389 */ /* 0x00006400000c000b */
[----:B01----:R-:W-:Y:S01]  /*2bff0*/  ENDCOLLECTIVE ;  /* 0x000000000000791b */ /* 0x003fe20003800000 */
.L_x_2281:
[----:B------:R-:W-:Y:S01]  /*2c000*/  MOV R13, R0 ;  /* 0x00000000000d7202 */ /* 0x000fe20000000f00 */
[----:B------:R-:W-:-:S07]  /*2c010*/  IMAD.MOV.U32 R9, RZ, RZ, R14 ;  /* 0x000000ffff097224 */ /* 0x000fce00078e000e */
[----:B------:R-:W-:Y:S05]  /*2c020*/  WARPSYNC.COLLECTIVE R15, `(.L_x_2282) ;  /* 0x000000000f087348 */ /* 0x000fea0003c00000 */
[----:B------:R0:W1:Y:S02]  /*2c030*/  SHFL.IDX P6, R14, R13, R12, R11 ;  /* 0x0000000c0d0e7389 */ /* 0x00006400000c000b */
[----:B01----:R-:W-:Y:S01]  /*2c040*/  ENDCOLLECTIVE ;  /* 0x000000000000791b */ /* 0x003fe20003800000 */
.L_x_2282:
[----:B------:R-:W-:Y:S05]  /*2c050*/  BRA `(.L_x_2283) ;  /* 0xfffffe2400107947 */ /* 0x000fea000383ffff */
.L_x_1919:
[----:B------:R-:W-:Y:S01]  /*2c060*/  BSSY B1, `(.L_x_2284) ;  /* 0x0000008000017945 */ /* 0x000fe20003800000 */
[----:B------:R-:W-:Y:S01]  /*2c070*/  IMAD.MOV.U32 R13, RZ, RZ, R6 ;  /* 0x000000ffff0d7224 */ /* 0x000fe200078e0006 */
[----:B------:R-:W-:Y:S01]  /*2c080*/  MOV R15, 0xffffffff ;  /* 0xffffffff000f7802 */ /* 0x000fe20000000f00 */
[----:B------:R-:W-:Y:S02]  /*2c090*/  IMAD.MOV.U32 R12, RZ, RZ, 0x3 ;  /* 0x00000003ff0c7424 */ /* 0x000fe400078e00ff */
[----:B------:R-:W-:-:S07]  /*2c0a0*/  IMAD.MOV.U32 R11, RZ, RZ, 0x181f ;  /* 0x0000181fff0b7424 */ /* 0x000fce00078e00ff */
[----:B-1--4-:R-:W-:Y:S05]  /*2c0b0*/  WARPSYNC.COLLECTIVE R15, `(.L_x_2285) ;  /* 0x000000000f087348 */ /* 0x012fea0003c00000 */
[----:B------:R0:W2:Y:S02]  /*2c0c0*/  SHFL.IDX P6, R14, R13, R12, R11 ;  /* 0x0000000c0d0e7389 */ /* 0x0000a400000c000b */
[----:B012-4-:R-:W-:Y:S01]  /*2c0d0*/  ENDCOLLECTIVE ;  /* 0x000000000000791b */ /* 0x017fe20003800000 */
.L_x_2285:
[----:B------:R-:W-:Y:S05]  /*2c0e0*/  BSYNC B1 ;  /* 0x0000000000017941 */ /* 0x000fea0003800000 */
.L_x_2284:
        /* <DEDUP_REMOVED lines=8> */
.L_x_2286:
[----:B------:R-:W-:Y:S02]  /*2c170*/  IMAD.MOV.U32 R13, RZ, RZ, R7 ;  /* 0x000000ffff0d7224 */ /* 0x000fe400078e0007 */
[----:B------:R-:W-:-:S07]  /*2c180*/  IMAD.MOV.U32 R20, RZ, RZ, R14 ;  /* 0x000000ffff147224 */ /* 0x000fce00078e000e */
[----:B------:R-:W-:Y:S05]  /*2c190*/  WARPSYNC.COLLECTIVE R15, `(.L_x_2287) ;  /* 0x000000000f087348 */ /* 0x000fea0003c00000 */
[----:B------:R0:W1:Y:S02]  /*2c1a0*/  SHFL.IDX P6, R14, R13, R12, R11 ;  /* 0x0000000c0d0e7389 */ /* 0x00006400000c000b */
[----:B01----:R-:W-:Y:S01]  /*2c1b0*/  ENDCOLLECTIVE ;  /* 0x000000000000791b */ /* 0x003fe20003800000 */
.L_x_2287:
[----:B------:R-:W-:Y:S01]  /*2c1c0*/  IMAD.MOV.U32 R13, RZ, RZ, R0 ;  /* 0x000000ffff0d7224 */ /* 0x000fe200078e0000 */
[----:B------:R-:W-:-:S07]  /*2c1d0*/  MOV R23, R14 ;  /* 0x0000000e00177202 */ /* 0x000fce0000000f00 */
[----:B------:R-:W-:Y:S05]  /*2c1e0*/  WARPSYNC.COLLECTIVE R15, `(.L_x_2288) ;  /* 0x000000000f087348 */ /* 0x000fea0003c00000 */
[----:B------:R0:W1:Y:S02]  /*2c1f0*/  SHFL.IDX P6, R14, R13, R12, R11 ;  /* 0x0000000c0d0e7389 */ /* 0x00006400000c000b */
[----:B01----:R-:W-:Y:S01]  /*2c200*/  ENDCOLLECTIVE ;  /* 0x000000000000791b */ /* 0x003fe20003800000 */
.L_x_2288:
[----:B------:R-:W-:Y:S01]  /*2c210*/  IMAD.MOV.U32 R0, RZ, RZ, R14 ;  /* 0x000000ffff007224 */ /* 0x000fe200078e000e */
[----:B------:R-:W-:Y:S06]  /*2c220*/  BRA `(.L_x_2289) ;  /* 0xfffffe2400bc7947 */ /* 0x000fec000383ffff */
.L_x_1923:
[----:B0-----:R0:W1:Y:S02]  /*2c230*/  SYNCS.PHASECHK.TRANS64.TRYWAIT P0, [R16+URZ+0x30800], R111 ;  /* 0x0308006f100075a7 */ /* 0x001064000800017f */
[----:B-1----:R-:W-:Y:S05]  /*2c240*/  @!P0 NANOSLEEP.SYNCS 0x989680 ;  /* 0x009896800000895d */ /* 0x002fea0003900000 */
[----:B------:R-:W1:Y:S02]  /*2c250*/  @!P0 SYNCS.PHASECHK.TRANS64 P0, [R16+URZ+0x30800], R111 ;  /* 0x0308006f100085a7 */ /* 0x000e64000800007f */
[----:B-1----:R-:W-:Y:S05]  /*2c260*/  @!P0 BRA `(.L_x_1923) ;  /* 0xfffffffc00f08947 */ /* 0x002fea000383ffff */
[----:B------:R-:W-:Y:S05]  /*2c270*/  BRA `(.L_x_2290) ;  /* 0xfffffe2800dc7947 */ /* 0x000fea000383ffff */
.L_x_1941:
[----:B0-----:R0:W1:Y:S02]  /*2c280*/  SYNCS.PHASECHK.TRANS64.TRYWAIT P2, [R57+URZ+0x30830], R0 ;  /* 0x03083000390075a7 */ /* 0x001064000804017f */
[----:B-1----:R-:W-:Y:S05]  /*2c290*/  @!P2 NANOSLEEP.SYNCS 0x989680 ;  /* 0x009896800000a95d */ /* 0x002fea0003900000 */
[----:B------:R-:W1:Y:S02]  /*2c2a0*/  @!P2 SYNCS.PHASECHK.TRANS64 P2, [R57+URZ+0x30830], R0 ;  /* 0x030830003900a5a7 */ /* 0x000e64000804007f */
[----:B-1----:R-:W-:Y:S05]  /*2c2b0*/  @!P2 BRA `(.L_x_1941) ;  /* 0xfffffffc00f0a947 */ /* 0x002fea000383ffff */
[----:B------:R-:W-:Y:S05]  /*2c2c0*/  BRA `(.L_x_1940) ;  /* 0xfffffe6000587947 */ /* 0x000fea000383ffff */
.L_x_1961:
[----:B-1----:R1:W2:Y:S02]  /*2c2d0*/  SYNCS.PHASECHK.TRANS64.TRYWAIT P4, [R2+URZ+0x30830], R153 ;  /* 0x03083099020075a7 */ /* 0x0022a4000808017f */
[----:B--2---:R-:W-:Y:S05]  /*2c2e0*/  @!P4 NANOSLEEP.SYNCS 0x989680 ;  /* 0x009896800000c95d */ /* 0x004fea0003900000 */
[----:B------:R-:W2:Y:S02]  /*2c2f0*/  @!P4 SYNCS.PHASECHK.TRANS64 P4, [R2+URZ+0x30830], R153 ;  /* 0x030830990200c5a7 */ /* 0x000ea4000808007f */
[----:B--2---:R-:W-:Y:S05]  /*2c300*/  @!P4 BRA `(.L_x_1961) ;  /* 0xfffffffc00f0c947 */ /* 0x004fea000383ffff */
[----:B------:R-:W-:Y:S05]  /*2c310*/  BRA `(.L_x_1960) ;  /* 0xfffffe8c00e87947 */ /* 0x000fea000383ffff */
.L_x_1966:
[----:B-1----:R1:W2:Y:S02]  /*2c320*/  SYNCS.PHASECHK.TRANS64.TRYWAIT P4, [R0+URZ+0x30850], R23 ;  /* 0x03085017000075a7 */ /* 0x0022a4000808017f */
[----:B--2---:R-:W-:Y:S05]  /*2c330*/  @!P4 NANOSLEEP.SYNCS 0x989680 ;  /* 0x009896800000c95d */ /* 0x004fea0003900000 */
[----:B------:R-:W2:Y:S02]  /*2c340*/  @!P4 SYNCS.PHASECHK.TRANS64 P4, [R0+URZ+0x30850], R23 ;  /* 0x030850170000c5a7 */ /* 0x000ea4000808007f */
[----:B--2---:R-:W-:Y:S05]  /*2c350*/  @!P4 BRA `(.L_x_1966) ;  /* 0xfffffffc00f0c947 */ /* 0x004fea000383ffff */
[----:B------:R-:W-:Y:S05]  /*2c360*/  BRA `(.L_x_1965) ;  /* 0xfffffea000807947 */ /* 0x000fea000383ffff */
.L_x_1987:
[----:B-1----:R1:W2:Y:S02]  /*2c370*/  SYNCS.PHASECHK.TRANS64.TRYWAIT P2, [R3+URZ+0x30830], R153 ;  /* 0x03083099030075a7 */ /* 0x0022a4000804017f */
[----:B--2---:R-:W-:Y:S05]  /*2c380*/  @!P2 NANOSLEEP.SYNCS 0x989680 ;  /* 0x009896800000a95d */ /* 0x004fea0003900000 */
[----:B------:R-:W2:Y:S02]  /*2c390*/  @!P2 SYNCS.PHASECHK.TRANS64 P2, [R3+URZ+0x30830], R153 ;  /* 0x030830990300a5a7 */ /* 0x000ea4000804007f */
[----:B--2---:R-:W-:Y:S05]  /*2c3a0*/  @!P2 BRA `(.L_x_1987) ;  /* 0xfffffffc00f0a947 */ /* 0x004fea000383ffff */
[----:B------:R-:W-:Y:S05]  /*2c3b0*/  BRA `(.L_x_1986) ;  /* 0xfffffec000a07947 */ /* 0x000fea000383ffff */
.L_x_1992:
[----:B-1----:R1:W2:Y:S02]  /*2c3c0*/  SYNCS.PHASECHK.TRANS64.TRYWAIT P2, [R232+URZ+0x30850], R0 ;  /* 0x03085000e80075a7 */ /* 0x0022a4000804017f */
[----:B--2---:R-:W-:Y:S05]  /*2c3d0*/  @!P2 NANOSLEEP.SYNCS 0x989680 ;  /* 0x009896800000a95d */ /* 0x004fea0003900000 */
[----:B------:R-:W2:Y:S02]  /*2c3e0*/  @!P2 SYNCS.PHASECHK.TRANS64 P2, [R232+URZ+0x30850], R0 ;  /* 0x03085000e800a5a7 */ /* 0x000ea4000804007f */
[----:B--2---:R-:W-:Y:S05]  /*2c3f0*/  @!P2 BRA `(.L_x_1992) ;  /* 0xfffffffc00f0a947 */ /* 0x004fea000383ffff */
[----:B------:R-:W-:Y:S05]  /*2c400*/  BRA `(.L_x_1991) ;  /* 0xfffffed400347947 */ /* 0x000fea000383ffff */
.L_x_2000:
[----:B-1----:R1:W2:Y:S02]  /*2c410*/  SYNCS.PHASECHK.TRANS64.TRYWAIT P2, [R3+URZ+0x30830], R153 ;  /* 0x03083099030075a7 */ /* 0x0022a4000804017f */
[----:B--2---:R-:W-:Y:S05]  /*2c420*/  @!P2 NANOSLEEP.SYNCS 0x989680 ;  /* 0x009896800000a95d */ /* 0x004fea0003900000 */
[----:B------:R-:W2:Y:S02]  /*2c430*/  @!P2 SYNCS.PHASECHK.TRANS64 P2, [R3+URZ+0x30830], R153 ;  /* 0x030830990300a5a7 */ /* 0x000ea4000804007f */
[----:B--2---:R-:W-:Y:S05]  /*2c440*/  @!P2 BRA `(.L_x_2000) ;  /* 0xfffffffc00f0a947 */ /* 0x004fea000383ffff */
[----:B------:R-:W-:Y:S05]  /*2c450*/  BRA `(.L_x_1999) ;  /* 0xfffffee400f47947 */ /* 0x000fea000383ffff */
.L_x_2005:
[----:B-1----:R1:W2:Y:S02]  /*2c460*/  SYNCS.PHASECHK.TRANS64.TRYWAIT P2, [R0+URZ+0x30850], R2 ;  /* 0x03085002000075a7 */ /* 0x0022a4000804017f */
[----:B--2---:R-:W-:Y:S05]  /*2c470*/  @!P2 NANOSLEEP.SYNCS 0x989680 ;  /* 0x009896800000a95d */ /* 0x004fea0003900000 */
[----:B------:R-:W2:Y:S02]  /*2c480*/  @!P2 SYNCS.PHASECHK.TRANS64 P2, [R0+URZ+0x30850], R2 ;  /* 0x030850020000a5a7 */ /* 0x000ea4000804007f */
[----:B--2---:R-:W-:Y:S05]  /*2c490*/  @!P2 BRA `(.L_x_2005) ;  /* 0xfffffffc00f0a947 */ /* 0x004fea000383ffff */
[----:B------:R-:W-:Y:S05]  /*2c4a0*/  BRA `(.L_x_2004) ;  /* 0xfffffef800947947 */ /* 0x000fea000383ffff */
.L_x_2019:
[----:B-1----:R1:W2:Y:S02]  /*2c4b0*/  SYNCS.PHASECHK.TRANS64.TRYWAIT P0, [R0+URZ+0x30850], R7 ;  /* 0x03085007000075a7 */ /* 0x0022a4000800017f */
[----:B--2---:R-:W-:Y:S05]  /*2c4c0*/  @!P0 NANOSLEEP.SYNCS 0x989680 ;  /* 0x009896800000895d */ /* 0x004fea0003900000 */
[----:B------:R-:W2:Y:S02]  /*2c4d0*/  @!P0 SYNCS.PHASECHK.TRANS64 P0, [R0+URZ+0x30850], R7 ;  /* 0x03085007000085a7 */ /* 0x000ea4000800007f */
[----:B--2---:R-:W-:Y:S05]  /*2c4e0*/  @!P0 BRA `(.L_x_2019) ;  /* 0xfffffffc00f08947 */ /* 0x004fea000383ffff */
[----:B------:R-:W-:Y:S05]  /*2c4f0*/  BRA `(.L_x_2018) ;  /* 0xffffff1c00d47947 */ /* 0x000fea000383ffff */
.L_x_2063:
        /* <DEDUP_REMOVED lines=11> */
.L_x_2292:
[----:B------:R-:W-:Y:S05]  /*2c5b0*/  BSYNC B1 ;  /* 0x0000000000017941 */ /* 0x000fea0003800000 */
.L_x_2291:
[----:B------:R-:W-:Y:S05]  /*2c5c0*/  BRA `(.L_x_2293) ;  /* 0xffffff7000587947 */ /* 0x000fea000383ffff */
.L_x_2065:
[----:B------:R-:W-:Y:S01]  /*2c5d0*/  BSSY B1, `(.L_x_2294) ;  /* 0x0000006000017945 */ /* 0x000fe20003800000 */
[----:B------:R-:W-:-:S07]  /*2c5e0*/  IMAD.MOV.U32 R15, RZ, RZ, -0x1 ;  /* 0xffffffffff0f7424 */ /* 0x000fce00078e00ff */
[----:B0-----:R-:W-:Y:S05]  /*2c5f0*/  WARPSYNC.COLLECTIVE R15, `(.L_x_2295) ;  /* 0x000000000f0c7348 */ /* 0x001fea0003c00000 */
[----:B------:R-:W-:Y:S02]  /*2c600*/  ELECT P6, UR62, PT ;  /* 0x00000000003e782f */ /* 0x000fe400038c0000 */
[----:B------:R-:W-:Y:S01]  /*2c610*/  MOV R14, UR62 ;  /* 0x0000003e000e7c02 */ /* 0x000fe20008000f00 */
[----:B0-----:R-:W-:Y:S10]  /*2c620*/  ENDCOLLECTIVE ;  /* 0x000000000000791b */ /* 0x001ff40003800000 */
.L_x_2295:
[----:B------:R-:W-:Y:S05]  /*2c630*/  BSYNC B1 ;  /* 0x0000000000017941 */ /* 0x000fea0003800000 */
.L_x_2294:
[----:B------:R-:W-:Y:S01]  /*2c640*/  PLOP3.LUT P2, PT, P6, PT, PT, 0x80, 0x0 ;  /* 0x000000000000781c */ /* 0x000fe2000374f070 */
[----:B------:R-:W-:-:S12]  /*2c650*/  BRA `(.L_x_2064) ;  /* 0xffffff70004c7947 */ /* 0x000fd8000383ffff */
.L_x_2067:
[----:B0-----:R-:W2:Y:S02]  /*2c660*/  LDL R5, [R1] ;  /* 0x0000000001057983 */ /* 0x001ea40000100800 */
[----:B--2---:R0:W1:Y:S02]  /*2c670*/  SYNCS.PHASECHK.TRANS64.TRYWAIT P0, [R5+URZ+0x30820], R4 ;  /* 0x03082004050075a7 */ /* 0x004064000800017f */
[----:B-1----:R-:W-:Y:S05]  /*2c680*/  @!P0 NANOSLEEP.SYNCS 0x989680 ;  /* 0x009896800000895d */ /* 0x002fea0003900000 */
[----:B------:R-:W1:Y:S02]  /*2c690*/  @!P0 SYNCS.PHASECHK.TRANS64 P0, [R5+URZ+0x30820], R4 ;  /* 0x03082004050085a7 */ /* 0x000e64000800007f */
[----:B-1----:R-:W-:Y:S05]  /*2c6a0*/  @!P0 BRA `(.L_x_2067) ;  /* 0xfffffffc00ec8947 */ /* 0x002fea000383ffff */
[----:B------:R-:W-:Y:S05]  /*2c6b0*/  BRA `(.L_x_2296) ;  /* 0xffffff70005c7947 */ /* 0x000fea000383ffff */
.L_x_2071:
[----:B0-----:R0:W1:Y:S02]  /*2c6c0*/  SYNCS.PHASECHK.TRANS64.TRYWAIT P0, [R6+URZ+0x308a0], R9 ;  /* 0x0308a009060075a7 */ /* 0x001064000800017f */
[----:B-1----:R-:W-:Y:S05]  /*2c6d0*/  @!P0 NANOSLEEP.SYNCS 0x989680 ;  /* 0x009896800000895d */ /* 0x002fea0003900000 */
[----:B------:R-:W1:Y:S02]  /*2c6e0*/  @!P0 SYNCS.PHASECHK.TRANS64 P0, [R6+URZ+0x308a0], R9 ;  /* 0x0308a009060085a7 */ /* 0x000e64000800007f */
[----:B-1----:R-:W-:Y:S05]  /*2c6f0*/  @!P0 BRA `(.L_x_2071) ;  /* 0xfffffffc00f08947 */ /* 0x002fea000383ffff */
[----:B------:R-:W-:Y:S05]  /*2c700*/  BRA `(.L_x_2297) ;  /* 0xffffff7000807947 */ /* 0x000fea000383ffff */
.L_x_2079:
[----:B-1----:R1:W2:Y:S02]  /*2c710*/  SYNCS.PHASECHK.TRANS64.TRYWAIT P0, [R6+URZ+0x308c0], R9 ;  /* 0x0308c009060075a7 */ /* 0x0022a4000800017f */
[----:B--2---:R-:W-:Y:S05]  /*2c720*/  @!P0 NANOSLEEP.SYNCS 0x989680 ;  /* 0x009896800000895d */ /* 0x004fea0003900000 */
[----:B------:R-:W2:Y:S02]  /*2c730*/  @!P0 SYNCS.PHASECHK.TRANS64 P0, [R6+URZ+0x308c0], R9 ;  /* 0x0308c009060085a7 */ /* 0x000ea4000800007f */
[----:B--2---:R-:W-:Y:S05]  /*2c740*/  @!P0 BRA `(.L_x_2079) ;  /* 0xfffffffc00f08947 */ /* 0x004fea000383ffff */
[----:B------:R-:W-:Y:S05]  /*2c750*/  BRA `(.L_x_2298) ;  /* 0xffffff7400c47947 */ /* 0x000fea000383ffff */
.L_x_2089:
[----:B0-----:R0:W1:Y:S02]  /*2c760*/  SYNCS.PHASECHK.TRANS64.TRYWAIT P0, [R7+URZ+0x308a0], R6 ;  /* 0x0308a006070075a7 */ /* 0x001064000800017f */
[----:B-1----:R-:W-:Y:S05]  /*2c770*/  @!P0 NANOSLEEP.SYNCS 0x989680 ;  /* 0x009896800000895d */ /* 0x002fea0003900000 */
[----:B------:R-:W1:Y:S02]  /*2c780*/  @!P0 SYNCS.PHASECHK.TRANS64 P0, [R7+URZ+0x308a0], R6 ;  /* 0x0308a006070085a7 */ /* 0x000e64000800007f */
[----:B-1----:R-:W-:Y:S05]  /*2c790*/  @!P0 BRA `(.L_x_2089) ;  /* 0xfffffffc00f08947 */ /* 0x002fea000383ffff */
[----:B------:R-:W-:Y:S05]  /*2c7a0*/  BRA `(.L_x_2299) ;  /* 0xffffff7c00547947 */ /* 0x000fea000383ffff */
.L_x_2097:
[----:B-1----:R1:W2:Y:S02]  /*2c7b0*/  SYNCS.PHASECHK.TRANS64.TRYWAIT P0, [R7+URZ+0x308c0], R6 ;  /* 0x0308c006070075a7 */ /* 0x0022a4000800017f */
[----:B--2---:R-:W-:Y:S05]  /*2c7c0*/  @!P0 NANOSLEEP.SYNCS 0x989680 ;  /* 0x009896800000895d */ /* 0x004fea0003900000 */
[----:B------:R-:W2:Y:S02]  /*2c7d0*/  @!P0 SYNCS.PHASECHK.TRANS64 P0, [R7+URZ+0x308c0], R6 ;  /* 0x0308c006070085a7 */ /* 0x000ea4000800007f */
[----:B--2---:R-:W-:Y:S05]  /*2c7e0*/  @!P0 BRA `(.L_x_2097) ;  /* 0xfffffffc00f08947 */ /* 0x004fea000383ffff */
[----:B------:R-:W-:Y:S05]  /*2c7f0*/  BRA `(.L_x_2300) ;  /* 0xffffff8000907947 */ /* 0x000fea000383ffff */
.L_x_2121:
[----:B------:R-:W1:Y:S01]  /*2c800*/  S2R R4, SR_TID.X ;  /* 0x0000000000047919 */ /* 0x000e620000002100 */
[----:B------:R-:W-:Y:S01]  /*2c810*/  BSSY B0, `(.L_x_2301) ;  /* 0x000000a000007945 */ /* 0x000fe20003800000 */
[----:B------:R-:W-:Y:S02]  /*2c820*/  IMAD.MOV.U32 R12, RZ, RZ, RZ ;  /* 0x000000ffff0c7224 */ /* 0x000fe400078e00ff */
[----:B------:R-:W-:Y:S02]  /*2c830*/  IMAD.MOV.U32 R11, RZ, RZ, 0x1f ;  /* 0x0000001fff0b7424 */ /* 0x000fe400078e00ff */
[----:B------:R-:W-:Y:S01]  /*2c840*/  IMAD.MOV.U32 R15, RZ, RZ, -0x1 ;  /* 0xffffffffff0f7424 */ /* 0x000fe200078e00ff */
[----:B-1----:R-:W-:-:S04]  /*2c850*/  SHF.R.U32.HI R4, RZ, 0x5, R4 ;  /* 0x00000005ff047819 */ /* 0x002fc80000011604 */
[----:B------:R-:W-:-:S04]  /*2c860*/  LOP3.LUT R4, R4, 0x3, RZ, 0xc0, !PT ;  /* 0x0000000304047812 */ /* 0x000fc800078ec0ff */
[----:B------:R-:W-:-:S07]  /*2c870*/  MOV R13, R4 ;  /* 0x00000004000d7202 */ /* 0x000fce0000000f00 */
[----:B0-----:R-:W-:Y:S05]  /*2c880*/  WARPSYNC.COLLECTIVE R15, `(.L_x_2302) ;  /* 0x000000000f087348 */ /* 0x001fea0003c00000 */
[----:B------:R1:W2:Y:S02]  /*2c890*/  SHFL.IDX P6, R14, R13, R12, R11 ;  /* 0x0000000c0d0e7389 */ /* 0x0002a400000c000b */
[----:B012---:R-:W-:Y:S01]  /*2c8a0*/  ENDCOLLECTIVE ;  /* 0x000000000000791b */ /* 0x007fe20003800000 */
.L_x_2302:
[----:B------:R-:W-:Y:S05]  /*2c8b0*/  BSYNC B0 ;  /* 0x0000000000007941 */ /* 0x000fea0003800000 */
.L_x_2301:
[----:B------:R-:W-:Y:S05]  /*2c8c0*/  BRA `(.L_x_2303) ;  /* 0xffffff9000707947 */ /* 0x000fea000383ffff */
.L_x_2123:
[----:B------:R-:W-:Y:S01]  /*2c8d0*/  BSSY B0, `(.L_x_2304) ;  /* 0x0000006000007945 */ /* 0x000fe20003800000 */
[----:B------:R-:W-:-:S07]  /*2c8e0*/  MOV R15, 0xffffffff ;  /* 0xffffffff000f7802 */ /* 0x000fce0000000f00 */
[----:B01----:R-:W-:Y:S05]  /*2c8f0*/  WARPSYNC.COLLECTIVE R15, `(.L_x_2305) ;  /* 0x000000000f0c7348 */ /* 0x003fea0003c00000 */
[----:B------:R-:W-:Y:S02]  /*2c900*/  ELECT P6, UR62, PT ;  /* 0x00000000003e782f */ /* 0x000fe400038c0000 */
[----:B------:R-:W-:Y:S01]  /*2c910*/  MOV R14, UR62 ;  /* 0x0000003e000e7c02 */ /* 0x000fe20008000f00 */
[----:B01----:R-:W-:Y:S10]  /*2c920*/  ENDCOLLECTIVE ;  /* 0x000000000000791b */ /* 0x003ff40003800000 */
.L_x_2305:
[----:B------:R-:W-:Y:S05]  /*2c930*/  BSYNC B0 ;  /* 0x0000000000007941 */ /* 0x000fea0003800000 */
.L_x_2304:
[----:B------:R-:W-:Y:S05]  /*2c940*/  BRA `(.L_x_2306) ;  /* 0xffffff90007c7947 */ /* 0x000fea000383ffff */
.L_x_2125:
[----:B0-----:R0:W1:Y:S02]  /*2c950*/  SYNCS.PHASECHK.TRANS64.TRYWAIT P0, [R0+URZ+0x30840], R2 ;  /* 0x03084002000075a7 */ /* 0x001064000800017f */
[----:B-1----:R-:W-:Y:S05]  /*2c960*/  @!P0 NANOSLEEP.SYNCS 0x989680 ;  /* 0x009896800000895d */ /* 0x002fea0003900000 */
[----:B------:R-:W1:Y:S02]  /*2c970*/  @!P0 SYNCS.PHASECHK.TRANS64 P0, [R0+URZ+0x30840], R2 ;  /* 0x03084002000085a7 */ /* 0x000e64000800007f */
[----:B-1----:R-:W-:Y:S05]  /*2c980*/  @!P0 BRA `(.L_x_2125) ;  /* 0xfffffffc00f08947 */ /* 0x002fea000383ffff */
[----:B------:R-:W-:Y:S05]  /*2c990*/  BRA `(.L_x_2307) ;  /* 0xffffff9000e47947 */ /* 0x000fea000383ffff */
.L_x_2129:
[----:B------:R0:W5:Y:S01]  /*2c9a0*/  LDL.LU R9, [R1+0x3c] ;  /* 0x00003c0001097983 */ /* 0x0001620000300800 */
[----:B------:R-:W-:Y:S01]  /*2c9b0*/  IMAD.MOV.U32 R5, RZ, RZ, R11 ;  /* 0x000000ffff057224 */ /* 0x000fe200078e000b */
[----:B------:R-:W-:Y:S01]  /*2c9c0*/  MOV R11, 0x181f ;  /* 0x0000181f000b7802 */ /* 0x000fe20000000f00 */
[----:B------:R-:W-:Y:S02]  /*2c9d0*/  IMAD.MOV.U32 R13, RZ, RZ, R3 ;  /* 0x000000ffff0d7224 */ /* 0x000fe400078e0003 */
[----:B------:R-:W-:Y:S02]  /*2c9e0*/  IMAD.MOV.U32 R12, RZ, RZ, RZ ;  /* 0x000000ffff0c7224 */ /* 0x000fe400078e00ff */
[----:B------:R-:W-:-:S07]  /*2c9f0*/  IMAD.MOV.U32 R15, RZ, RZ, -0x1 ;  /* 0xffffffffff0f7424 */ /* 0x000fce00078e00ff */
[----:B0----5:R-:W-:Y:S05]  /*2ca00*/  WARPSYNC.COLLECTIVE R15, `(.L_x_2308) ;  /* 0x000000000f087348 */ /* 0x021fea0003c00000 */
[----:B------:R1:W2:Y:S02]  /*2ca10*/  SHFL.IDX P6, R14, R13, R12, R11 ;  /* 0x0000000c0d0e7389 */ /* 0x0002a400000c000b */
[----:B012--5:R-:W-:Y:S01]  /*2ca20*/  ENDCOLLECTIVE ;  /* 0x000000000000791b */ /* 0x027fe20003800000 */
.L_x_2308:
[----:B------:R-:W-:Y:S02]  /*2ca30*/  IMAD.MOV.U32 R13, RZ, RZ, R4 ;  /* 0x000000ffff0d7224 */ /* 0x000fe400078e0004 */
[----:B------:R-:W-:-:S07]  /*2ca40*/  IMAD.MOV.U32 R6, RZ, RZ, R14 ;  /* 0x000000ffff067224 */ /* 0x000fce00078e000e */
[----:B------:R-:W-:Y:S05]  /*2ca50*/  WARPSYNC.COLLECTIVE R15, `(.L_x_2309) ;  /* 0x000000000f087348 */ /* 0x000fea0003c00000 */
[----:B------:R0:W1:Y:S02]  /*2ca60*/  SHFL.IDX P6, R14, R13, R12, R11 ;  /* 0x0000000c0d0e7389 */ /* 0x00006400000c000b */
[----:B01----:R-:W-:Y:S01]  /*2ca70*/  ENDCOLLECTIVE ;  /* 0x000000000000791b */ /* 0x003fe20003800000 */
.L_x_2309:
[----:B------:R-:W-:Y:S02]  /*2ca80*/  IMAD.IADD R0, R10, 0x1, R5 ;  /* 0x000000010a007824 */ /* 0x000fe400078e0205 */
[----:B------:R-:W-:Y:S02]  /*2ca90*/  IMAD R2, R9, R7, RZ ;  /* 0x0000000709027224 */ /* 0x000fe400078e02ff */
[----:B------:R0:W5:Y:S01]  /*2caa0*/  LDL R9, [R1+0x28] ;  /* 0x0000280001097983 */ /* 0x0001620000100800 */
[----:B------:R-:W-:Y:S01]  /*2cab0*/  MOV R7, R14 ;  /* 0x0000000e00077202 */ /* 0x000fe20000000f00 */
[----:B------:R-:W-:Y:S01]  /*2cac0*/  IMAD.MOV.U32 R12, RZ, RZ, 0x1 ;  /* 0x00000001ff0c7424 */ /* 0x000fe200078e00ff */
[C---:B------:R-:W-:Y:S01]  /*2cad0*/  ISETP.GE.AND P2, PT, R0.reuse, R2, PT ;  /* 0x000000020000720c */ /* 0x040fe20003f46270 */
[----:B------:R-:W-:Y:S01]  /*2cae0*/  VIADD R5, R0, 0x10 ;  /* 0x0000001000057836 */ /* 0x000fe20000000000 */
[----:B------:R-:W-:-:S11]  /*2caf0*/  MOV R13, R3 ;  /* 0x00000003000d7202 */ /* 0x000fd60000000f00 */
[----:B0----5:R-:W-:Y:S05]  /*2cb00*/  WARPSYNC.COLLECTIVE R15, `(.L_x_2310) ;  /* 0x000000000f087348 */ /* 0x021fea0003c00000 */
[----:B------:R1:W2:Y:S02]  /*2cb10*/  SHFL.IDX P6, R14, R13, R12, R11 ;  /* 0x0000000c0d0e7389 */ /* 0x0002a400000c000b */
[----:B012--5:R-:W-:Y:S01]  /*2cb20*/  ENDCOLLECTIVE ;  /* 0x000000000000791b */ /* 0x027fe20003800000 */
.L_x_2310:
[----:B------:R-:W-:-:S05]  /*2cb30*/  @!P2 LEA R7, P5, R8, R7, 0x1 ;  /* 0x000000070807a211 */ /* 0x000fca00078a08ff */
[----:B------:R-:W-:Y:S02]  /*2cb40*/  @!P2 IMAD.X R6, RZ, RZ, R6, P5 ;  /* 0x000000ffff06a224 */ /* 0x000fe400028e0606 */
[----:B------:R-:W-:-:S03]  /*2cb50*/  IMAD.MOV.U32 R13, RZ, RZ, R4 ;  /* 0x000000ffff0d7224 */ /* 0x000fc600078e0004 */
[----:B------:R-:W-:-:S04]  /*2cb60*/  @!P2 LOP3.LUT R7, R7, R6, RZ, 0x3c, !PT ;  /* 0x000000060707a212 */ /* 0x000fc800078e3cff */
[----:B------:R-:W-:-:S04]  /*2cb70*/  @!P2 LOP3.LUT R6, R7, R6, RZ, 0x3c, !PT ;  /* 0x000000060706a212 */ /* 0x000fc800078e3cff */
[----:B------:R-:W-:-:S05]  /*2cb80*/  @!P2 LOP3.LUT R7, R7, R6, RZ, 0x3c, !PT ;  /* 0x000000060707a212 */ /* 0x000fca00078e3cff */
[----:B------:R-:W-:Y:S01]  /*2cb90*/  @!PT LDS RZ, [RZ] ;  /* 0x00000000fffff984 */ /* 0x000fe20000000800 */
[----:B------:R-:W-:Y:S01]  /*2cba0*/  @!PT LDS RZ, [RZ] ;  /* 0x00000000fffff984 */ /* 0x000fe20000000800 */
[----:B------:R-:W-:Y:S01]  /*2cbb0*/  @!PT LDS RZ, [RZ] ;  /* 0x00000000fffff984 */ /* 0x000fe20000000800 */
[----:B------:R-:W-:Y:S04]  /*2cbc0*/  @!P2 LDGSTS.E.BYPASS.LTC128B.128 [R9+0x10400], desc[UR60][R6.64], !P4 ;  /* 0x104000000609afae */ /* 0x000fe8000e101d7c */
[----:B------:R-:W-:Y:S04]  /*2cbd0*/  @!P2 LDGSTS.E.BYPASS.LTC128B.128 [R9+0x14400], desc[UR60][R6.64+0x80], !P3 ;  /* 0x144000800609afae */ /* 0x000fe8000d901d7c */
[----:B------:R-:W-:Y:S04]  /*2cbe0*/  @!P2 LDGSTS.E.BYPASS.LTC128B.128 [R9+0x18400], desc[UR60][R6.64+0x100], !P0 ;  /* 0x184001000609afae */ /* 0x000fe8000c101d7c */
[----:B------:R0:W-:Y:S01]  /*2cbf0*/  @!P2 LDGSTS.E.BYPASS.LTC128B.128 [R9+0x1c400], desc[UR60][R6.64+0x180], !P1 ;  /* 0x1c4001800609afae */ /* 0x0001e2000c901d7c */
[----:B------:R-:W-:Y:S01]  /*2cc00*/  ISETP.GE.AND P2, PT, R5, R2, PT ;  /* 0x000000020500720c */ /* 0x000fe20003f46270 */
[----:B0-----:R-:W-:-:S12]  /*2cc10*/  IMAD.MOV.U32 R7, RZ, RZ, R14 ;  /* 0x000000ffff077224 */ /* 0x001fd800078e000e */
[----:B------:R-:W-:Y:S05]  /*2cc20*/  WARPSYNC.COLLECTIVE R15, `(.L_x_2311) ;  /* 0x000000000f087348 */ /* 0x000fea0003c00000 */
[----:B------:R0:W1:Y:S02]  /*2cc30*/  SHFL.IDX P6, R14, R13, R12, R11 ;  /* 0x0000000c0d0e7389 */ /* 0x00006400000c000b */
[----:B01----:R-:W-:Y:S01]  /*2cc40*/  ENDCOLLECTIVE ;  /* 0x000000000000791b */ /* 0x003fe20003800000 */
.L_x_2311:
[----:B------:R-:W-:Y:S02]  /*2cc50*/  IMAD.MOV.U32 R13, RZ, RZ, R3 ;  /* 0x000000ffff0d7224 */ /* 0x000fe400078e0003 */
[----:B------:R-:W-:Y:S01]  /*2cc60*/  IMAD.MOV.U32 R12, RZ, RZ, 0x2 ;  /* 0x00000002ff0c7424 */ /* 0x000fe200078e00ff */
[----:B------:R-:W-:-:S07]  /*2cc70*/  MOV R5, R14 ;  /* 0x0000000e00057202 */ /* 0x000fce0000000f00 */
[----:B------:R-:W-:Y:S05]  /*2cc80*/  WARPSYNC.COLLECTIVE R15, `(.L_x_2312) ;  /* 0x000000000f087348 */ /* 0x000fea0003c00000 */
[----:B------:R0:W1:Y:S02]  /*2cc90*/  SHFL.IDX P6, R14, R13, R12, R11 ;  /* 0x0000000c0d0e7389 */ /* 0x00006400000c000b */
[----:B01----:R-:W-:Y:S01]  /*2cca0*/  ENDCOLLECTIVE ;  /* 0x000000000000791b */ /* 0x003fe20003800000 */
.L_x_2312:
[----:B------:R-:W-:-:S05]  /*2ccb0*/  @!P2 LEA R5, P5, R8, R5, 0x1 ;  /* 0x000000050805a211 */ /* 0x000fca00078a08ff */
[----:B------:R-:W-:-:S04]  /*2ccc0*/  @!P2 IMAD.X R6, RZ, RZ, R7, P5 ;  /* 0x000000ffff06a224 */ /* 0x000fc800028e0607 */
[----:B------:R-:W-:Y:S02]  /*2ccd0*/  @!P2 IMAD.MOV.U32 R7, RZ, RZ, R6 ;  /* 0x000000ffff07a224 */ /* 0x000fe400078e0006 */
[----:B------:R-:W-:Y:S01]  /*2cce0*/  @!P2 IMAD.MOV.U32 R6, RZ, RZ, R5 ;  /* 0x000000ffff06a224 */ /* 0x000fe200078e0005 */
[----:B------:R-:W-:Y:S02]  /*2ccf0*/  MOV R13, R4 ;  /* 0x00000004000d7202 */ /* 0x000fe40000000f00 */
[----:B------:R-:W-:Y:S02]  /*2cd00*/  IADD3 R5, R0, 0x20, RZ ;  /* 0x0000002000057810 */ /* 0x000fe40007ffe0ff */
        /* <DEDUP_REMOVED lines=12> */
.L_x_2313:
[----:B------:R-:W-:Y:S02]  /*2cdd0*/  IMAD.MOV.U32 R13, RZ, RZ, R3 ;  /* 0x000000ffff0d7224 */ /* 0x000fe400078e0003 */
[----:B------:R-:W-:Y:S02]  /*2cde0*/  IMAD.MOV.U32 R12, RZ, RZ, 0x3 ;  /* 0x00000003ff0c7424 */ /* 0x000fe400078e00ff */
[----:B------:R-:W-:-:S07]  /*2cdf0*/  IMAD.MOV.U32 R5, RZ, RZ, R14 ;  /* 0x000000ffff057224 */ /* 0x000fce00078e000e */
[----:B------:R-:W-:Y:S05]  /*2ce00*/  WARPSYNC.COLLECTIVE R15, `(.L_x_2314) ;  /* 0x000000000f087348 */ /* 0x000fea0003c00000 */
[----:B------:R0:W1:Y:S02]  /*2ce10*/  SHFL.IDX P6, R14, R13, R12, R11 ;  /* 0x0000000c0d0e7389 */ /* 0x00006400000c000b */
[----:B01----:R-:W-:Y:S01]  /*2ce20*/  ENDCOLLECTIVE ;  /* 0x000000000000791b */ /* 0x003fe20003800000 */
.L_x_2314:
[----:B------:R-:W-:-:S05]  /*2ce30*/  @!P2 LEA R5, P5, R8, R5, 0x1 ;  /* 0x000000050805a211 */ /* 0x000fca00078a08ff */
[----:B------:R-:W-:-:S04]  /*2ce40*/  @!P2 IMAD.X R6, RZ, RZ, R7, P5 ;  /* 0x000000ffff06a224 */ /* 0x000fc800028e0607 */
[----:B------:R-:W-:Y:S01]  /*2ce50*/  @!P2 IMAD.MOV.U32 R7, RZ, RZ, R6 ;  /* 0x000000ffff07a224 */ /* 0x000fe200078e0006 */
[----:B------:R-:W-:Y:S01]  /*2ce60*/  @!P2 MOV R6, R5 ;  /* 0x000000050006a202 */ /* 0x000fe20000000f00 */
[----:B------:R-:W-:Y:S02]  /*2ce70*/  IMAD.MOV.U32 R13, RZ, RZ, R4 ;  /* 0x000000ffff0d7224 */ /* 0x000fe400078e0004 */
[----:B------:R-:W-:Y:S02]  /*2ce80*/  VIADD R5, R0, 0x30 ;  /* 0x0000003000057836 */ /* 0x000fe40000000000 */
[----:B------:R-:W-:Y:S01]  /*2ce90*/  @!PT LDS RZ, [RZ] ;  /* 0x00000000fffff984 */ /* 0x000fe20000000800 */
[----:B------:R-:W-:Y:S01]  /*2cea0*/  @!PT LDS RZ, [RZ] ;  /* 0x00000000fffff984 */ /* 0x000fe20000000800 */
[----:B------:R-:W-:Y:S01]  /*2ceb0*/  @!PT LDS RZ, [RZ] ;  /* 0x00000000fffff984 */ /* 0x000fe20000000800 */
[----:B------:R-:W-:Y:S04]  /*2cec0*/  @!P2 LDGSTS.E.BYPASS.LTC128B.128 [R9+0x11400], desc[UR60][R6.64], !P4 ;  /* 0x114000000609afae */ /* 0x000fe8000e101d7c */
[----:B------:R-:W-:Y:S04]  /*2ced0*/  @!P2 LDGSTS.E.BYPASS.LTC128B.128 [R9+0x15400], desc[UR60][R6.64+0x80], !P3 ;  /* 0x154000800609afae */ /* 0x000fe8000d901d7c */
[----:B------:R-:W-:Y:S04]  /*2cee0*/  @!P2 LDGSTS.E.BYPASS.LTC128B.128 [R9+0x19400], desc[UR60][R6.64+0x100], !P0 ;  /* 0x194001000609afae */ /* 0x000fe8000c101d7c */
[----:B------:R0:W-:Y:S01]  /*2cef0*/  @!P2 LDGSTS.E.BYPASS.LTC128B.128 [R9+0x1d400], desc[UR60][R6.64+0x180], !P1 ;  /* 0x1d4001800609afae */ /* 0x0001e2000c901d7c */
[----:B------:R-:W-:-:S02]  /*2cf00*/  ISETP.GE.AND P2, PT, R5, R2, PT ;  /* 0x000000020500720c */ /* 0x000fc40003f46270 */
[----:B0-----:R-:W-:-:S11]  /*2cf10*/  MOV R7, R14 ;  /* 0x0000000e00077202 */ /* 0x001fd60000000f00 */
[----:B------:R-:W-:Y:S05]  /*2cf20*/  WARPSYNC.COLLECTIVE R15, `(.L_x_2315) ;  /* 0x000000000f087348 */ /* 0x000fea0003c00000 */
[----:B------:R0:W1:Y:S02]  /*2cf30*/  SHFL.IDX P6, R14, R13, R12, R11 ;  /* 0x0000000c0d0e7389 */ /* 0x00006400000c000b */
[----:B01----:R-:W-:Y:S01]  /*2cf40*/  ENDCOLLECTIVE ;  /* 0x000000000000791b */ /* 0x003fe20003800000 */
.L_x_2315:
[----:B------:R-:W-:Y:S01]  /*2cf50*/  IMAD.MOV.U32 R13, RZ, RZ, R3 ;  /* 0x000000ffff0d7224 */ /* 0x000fe200078e0003 */
[----:B------:R-:W-:Y:S01]  /*2cf60*/  MOV R12, 0x4 ;  /* 0x00000004000c7802 */ /* 0x000fe20000000f00 */
[----:B------:R-:W-:-:S07]  /*2cf70*/  IMAD.MOV.U32 R5, RZ, RZ, R14 ;  /* 0x000000ffff057224 */ /* 0x000fce00078e000e */
[----:B------:R-:W-:Y:S05]  /*2cf80*/  WARPSYNC.COLLECTIVE R15, `(.L_x_2316) ;  /* 0x000000000f087348 */ /* 0x000fea0003c00000 */
[----:B------:R0:W1:Y:S02]  /*2cf90*/  SHFL.IDX P6, R14, R13, R12, R11 ;  /* 0x0000000c0d0e7389 */ /* 0x00006400000c000b */
[----:B01----:R-:W-:Y:S01]  /*2cfa0*/  ENDCOLLECTIVE ;  /* 0x000000000000791b */ /* 0x003fe20003800000 */
.L_x_2316:
[----:B------:R-:W-:-:S05]  /*2cfb0*/  @!P2 LEA R5, P5, R8, R5, 0x1 ;  /* 0x000000050805a211 */ /* 0x000fca00078a08ff */
[----:B------:R-:W-:-:S05]  /*2cfc0*/  @!P2 IMAD.X R6, RZ, RZ, R7, P5 ;  /* 0x000000ffff06a224 */ /* 0x000fca00028e0607 */
[----:B------:R-:W-:Y:S01]  /*2cfd0*/  @!P2 MOV R7, R6 ;  /* 0x000000060007a202 */ /* 0x000fe20000000f00 */
[----:B------:R-:W-:Y:S02]  /*2cfe0*/  @!P2 IMAD.MOV.U32 R6, RZ, RZ, R5 ;  /* 0x000000ffff06a224 */ /* 0x000fe400078e0005 */
[----:B------:R-:W-:Y:S02]  /*2cff0*/  IMAD.MOV.U32 R13, RZ, RZ, R4 ;  /* 0x000000ffff0d7224 */ /* 0x000fe400078e0004 */
[----:B------:R-:W-:Y:S01]  /*2d000*/  VIADD R5, R0, 0x40 ;  /* 0x0000004000057836 */ /* 0x000fe20000000000 */
        /* <DEDUP_REMOVED lines=12> */
.L_x_2317:
[----:B------:R-:W-:Y:S01]  /*2d0d0*/  MOV R13, R3 ;  /* 0x00000003000d7202 */ /* 0x000fe20000000f00 */
[----:B------:R-:W-:Y:S02]  /*2d0e0*/  IMAD.MOV.U32 R12, RZ, RZ, 0x5 ;  /* 0x00000005ff0c7424 */ /* 0x000fe400078e00ff */
[----:B------:R-:W-:-:S07]  /*2d0f0*/  IMAD.MOV.U32 R5, RZ, RZ, R14 ;  /* 0x000000ffff057224 */ /* 0x000fce00078e000e */
[----:B------:R-:W-:Y:S05]  /*2d100*/  WARPSYNC.COLLECTIVE R15, `(.L_x_2318) ;  /* 0x000000000f087348 */ /* 0x000fea0003c00000 */
[----:B------:R0:W1:Y:S02]  /*2d110*/  SHFL.IDX P6, R14, R13, R12, R11 ;  /* 0x0000000c0d0e7389 */ /* 0x00006400000c000b */
[----:B01----:R-:W-:Y:S01]  /*2d120*/  ENDCOLLECTIVE ;  /* 0x000000000000791b */ /* 0x003fe20003800000 */
.L_x_2318:
[----:B------:R-:W-:-:S04]  /*2d130*/  @!P2 LEA R5, P5, R8, R5, 0x1 ;  /* 0x000000050805a211 */ /* 0x000fc800078a08ff */
[----:B------:R-:W-:-:S05]  /*2d140*/  @!P2 IADD3.X R6, RZ, R7, RZ, P5, !PT ;  /* 0x00000007ff06a210 */ /* 0x000fca0002ffe4ff */
[----:B------:R-:W-:Y:S02]  /*2d150*/  @!P2 IMAD.MOV.U32 R7, RZ, RZ, R6 ;  /* 0x000000ffff07a224 */ /* 0x000fe400078e0006 */
        /* <DEDUP_REMOVED lines=15> */
.L_x_2319:
[----:B------:R-:W-:Y:S02]  /*2d250*/  IMAD.MOV.U32 R13, RZ, RZ, R3 ;  /* 0x000000ffff0d7224 */ /* 0x000fe400078e0003 */
[----:B------:R-:W-:Y:S01]  /*2d260*/  IMAD.MOV.U32 R12, RZ, RZ, 0x6 ;  /* 0x00000006ff0c7424 */ /* 0x000fe200078e00ff */
[----:B------:R-:W-:-:S07]  /*2d270*/  MOV R5, R14 ;  /* 0x0000000e00057202 */ /* 0x000fce0000000f00 */
[----:B------:R-:W-:Y:S05]  /*2d280*/  WARPSYNC.COLLECTIVE R15, `(.L_x_2320) ;  /* 0x000000000f087348 */ /* 0x000fea0003c00000 */
[----:B------:R0:W1:Y:S02]  /*2d290*/  SHFL.IDX P6, R14, R13, R12, R11 ;  /* 0x0000000c0d0e7389 */ /* 0x00006400000c000b */
[----:B01----:R-:W-:Y:S01]  /*2d2a0*/  ENDCOLLECTIVE ;  /* 0x000000000000791b */ /* 0x003fe20003800000 */
.L_x_2320:
        /* <DEDUP_REMOVED lines=18> */
.L_x_2321:
[----:B------:R-:W-:Y:S02]  /*2d3d0*/  IMAD.MOV.U32 R13, RZ, RZ, R3 ;  /* 0x000000ffff0d7224 */ /* 0x000fe400078e0003 */
[----:B------:R-:W-:Y:S02]  /*2d3e0*/  IMAD.MOV.U32 R12, RZ, RZ, 0x7 ;  /* 0x00000007ff0c7424 */ /* 0x000fe400078e00ff */
[----:B------:R-:W-:-:S07]  /*2d3f0*/  IMAD.MOV.U32 R5, RZ, RZ, R14 ;  /* 0x000000ffff057224 */ /* 0x000fce00078e000e */
[----:B------:R-:W-:Y:S05]  /*2d400*/  WARPSYNC.COLLECTIVE R15, `(.L_x_2322) ;  /* 0x000000000f087348 */ /* 0x000fea0003c00000 */
[----:B------:R0:W1:Y:S02]  /*2d410*/  SHFL.IDX P6, R14, R13, R12, R11 ;  /* 0x0000000c0d0e7389 */ /* 0x00006400000c000b */
[----:B01----:R-:W-:Y:S01]  /*2d420*/  ENDCOLLECTIVE ;  /* 0x000000000000791b */ /* 0x003fe20003800000 */
.L_x_2322:
[----:B------:R-:W-:-:S05]  /*2d430*/  @!P2 LEA R5, P5, R8, R5, 0x1 ;  /* 0x000000050805a211 */ /* 0x000fca00078a08ff */
[----:B------:R-:W-:-:S04]  /*2d440*/  @!P2 IMAD.X R6, RZ, RZ, R7, P5 ;  /* 0x000000ffff06a224 */ /* 0x000fc800028e0607 */
[----:B------:R-:W-:Y:S01]  /*2d450*/  @!P2 IMAD.MOV.U32 R7, RZ, RZ, R6 ;  /* 0x000000ffff07a224 */ /* 0x000fe200078e0006 */
[----:B------:R-:W-:Y:S02]  /*2d460*/  @!P2 MOV R6, R5 ;  /* 0x000000050006a202 */ /* 0x000fe40000000f00 */
[----:B------:R-:W-:-:S03]  /*2d470*/  MOV R13, R4 ;  /* 0x00000004000d7202 */ /* 0x000fc60000000f00 */
[----:B------:R-:W-:Y:S01]  /*2d480*/  @!PT LDS RZ, [RZ] ;  /* 0x00000000fffff984 */ /* 0x000fe20000000800 */
[----:B------:R-:W-:Y:S01]  /*2d490*/  @!PT LDS RZ, [RZ] ;  /* 0x00000000fffff984 */ /* 0x000fe20000000800 */
[----:B------:R-:W-:Y:S01]  /*2d4a0*/  @!PT LDS RZ, [RZ] ;  /* 0x00000000fffff984 */ /* 0x000fe20000000800 */
[----:B------:R0:W-:Y:S04]  /*2d4b0*/  @!P2 LDGSTS.E.BYPASS.LTC128B.128 [R9+0x13400], desc[UR60][R6.64], !P4 ;  /* 0x134000000609afae */ /* 0x0001e8000e101d7c */
[----:B------:R0:W-:Y:S01]  /*2d4c0*/  @!P2 LDGSTS.E.BYPASS.LTC128B.128 [R9+0x17400], desc[UR60][R6.64+0x80], !P3 ;  /* 0x174000800609afae */ /* 0x0001e2000d901d7c */
[----:B------:R-:W-:-:S07]  /*2d4d0*/  IMAD.MOV.U32 R5, RZ, RZ, R14 ;  /* 0x000000ffff057224 */ /* 0x000fce00078e000e */
[----:B0-----:R-:W-:Y:S05]  /*2d4e0*/  WARPSYNC.COLLECTIVE R15, `(.L_x_2323) ;  /* 0x000000000f087348 */ /* 0x001fea0003c00000 */
[----:B------:R1:W2:Y:S02]  /*2d4f0*/  SHFL.IDX P6, R14, R13, R12, R11 ;  /* 0x0000000c0d0e7389 */ /* 0x0002a400000c000b */
[----:B012---:R-:W-:Y:S01]  /*2d500*/  ENDCOLLECTIVE ;  /* 0x000000000000791b */ /* 0x007fe20003800000 */
.L_x_2323:
[----:B------:R-:W-:Y:S01]  /*2d510*/  @!PT LDS RZ, [RZ] ;  /* 0x00000000fffff984 */ /* 0x000fe20000000800 */
[----:B------:R-:W-:Y:S01]  /*2d520*/  @!PT LDS RZ, [RZ] ;  /* 0x00000000fffff984 */ /* 0x000fe20000000800 */
[----:B------:R-:W-:Y:S01]  /*2d530*/  @!PT LDS RZ, [RZ] ;  /* 0x00000000fffff984 */ /* 0x000fe20000000800 */
[----:B------:R0:W-:Y:S04]  /*2d540*/  @!P2 LDGSTS.E.BYPASS.LTC128B.128 [R9+0x1b400], desc[UR60][R6.64+0x100], !P0 ;  /* 0x1b4001000609afae */ /* 0x0001e8000c101d7c */
[----:B------:R0:W-:Y:S01]  /*2d550*/  @!P2 LDGSTS.E.BYPASS.LTC128B.128 [R9+0x1f400], desc[UR60][R6.64+0x180], !P1 ;  /* 0x1f4001800609afae */ /* 0x0001e2000c901d7c */
[----:B------:R-:W-:Y:S01]  /*2d560*/  IMAD.MOV.U32 R3, RZ, RZ, R14 ;  /* 0x000000ffff037224 */ /* 0x000fe200078e000e */
[----:B------:R-:W-:Y:S06]  /*2d570*/  BRA `(.L_x_2324) ;  /* 0xffffff9400c07947 */ /* 0x000fec000383ffff */
.L_x_2134:
[----:B-1----:R-:W3:Y:S02]  /*2d580*/  LDL R2, [R1] ;  /* 0x0000000001027983 */ /* 0x002ee40000100800 */
[----:B---3--:R1:W3:Y:S02]  /*2d590*/  SYNCS.PHASECHK.TRANS64.TRYWAIT P0, [R2+URZ+0x30820], R0 ;  /* 0x03082000020075a7 */ /* 0x0082e4000800017f */
[----:B---3--:R-:W-:Y:S05]  /*2d5a0*/  @!P0 NANOSLEEP.SYNCS 0x989680 ;  /* 0x009896800000895d */ /* 0x008fea0003900000 */
[----:B------:R-:W3:Y:S02]  /*2d5b0*/  @!P0 SYNCS.PHASECHK.TRANS64 P0, [R2+URZ+0x30820], R0 ;  /* 0x03082000020085a7 */ /* 0x000ee4000800007f */
[----:B---3--:R-:W-:Y:S05]  /*2d5c0*/  @!P0 BRA `(.L_x_2134) ;  /* 0xfffffffc00ec8947 */ /* 0x008fea000383ffff */
[----:B------:R-:W-:Y:S05]  /*2d5d0*/  BRA `(.L_x_2325) ;  /* 0xffffff98003c7947 */ /* 0x000fea000383ffff */
.L_x_2143:
[----:B-1----:R1:W2:Y:S02]  /*2d5e0*/  SYNCS.PHASECHK.TRANS64.TRYWAIT P0, [R3+URZ+0x30840], R2 ;  /* 0x03084002030075a7 */ /* 0x0022a4000800017f */
[----:B--2---:R-:W-:Y:S05]  /*2d5f0*/  @!P0 NANOSLEEP.SYNCS 0x989680 ;  /* 0x009896800000895d */ /* 0x004fea0003900000 */
[----:B------:R-:W2:Y:S02]  /*2d600*/  @!P0 SYNCS.PHASECHK.TRANS64 P0, [R3+URZ+0x30840], R2 ;  /* 0x03084002030085a7 */ /* 0x000ea4000800007f */
[----:B--2---:R-:W-:Y:S05]  /*2d610*/  @!P0 BRA `(.L_x_2143) ;  /* 0xfffffffc00f08947 */ /* 0x004fea000383ffff */
[----:B------:R-:W-:Y:S05]  /*2d620*/  BRA `(.L_x_2326) ;  /* 0xffffff9c00087947 */ /* 0x000fea000383ffff */
.L_x_2151:
[----:B0-----:R0:W1:Y:S02]  /*2d630*/  SYNCS.PHASECHK.TRANS64.TRYWAIT P0, [R2+URZ+0x30860], R3 ;  /* 0x03086003020075a7 */ /* 0x001064000800017f */
[----:B-1----:R-:W-:Y:S05]  /*2d640*/  @!P0 NANOSLEEP.SYNCS 0x989680 ;  /* 0x009896800000895d */ /* 0x002fea0003900000 */
[----:B------:R-:W1:Y:S02]  /*2d650*/  @!P0 SYNCS.PHASECHK.TRANS64 P0, [R2+URZ+0x30860], R3 ;  /* 0x03086003020085a7 */ /* 0x000e64000800007f */
[----:B-1----:R-:W-:Y:S05]  /*2d660*/  @!P0 BRA `(.L_x_2151) ;  /* 0xfffffffc00f08947 */ /* 0x002fea000383ffff */
[----:B------:R-:W-:Y:S05]  /*2d670*/  BRA `(.L_x_2327) ;  /* 0xffffffa000647947 */ /* 0x000fea000383ffff */
.L_x_2163:
[----:B-1----:R1:W2:Y:S02]  /*2d680*/  SYNCS.PHASECHK.TRANS64.TRYWAIT P0, [R3+URZ+0x30840], R2 ;  /* 0x03084002030075a7 */ /* 0x0022a4000800017f */
[----:B--2---:R-:W-:Y:S05]  /*2d690*/  @!P0 NANOSLEEP.SYNCS 0x989680 ;  /* 0x009896800000895d */ /* 0x004fea0003900000 */
[----:B------:R-:W2:Y:S02]  /*2d6a0*/  @!P0 SYNCS.PHASECHK.TRANS64 P0, [R3+URZ+0x30840], R2 ;  /* 0x03084002030085a7 */ /* 0x000ea4000800007f */
[----:B--2---:R-:W-:Y:S05]  /*2d6b0*/  @!P0 BRA `(.L_x_2163) ;  /* 0xfffffffc00f08947 */ /* 0x004fea000383ffff */
[----:B------:R-:W-:Y:S05]  /*2d6c0*/  BRA `(.L_x_2328) ;  /* 0xffffffa800887947 */ /* 0x000fea000383ffff */
.L_x_2171:
[----:B0-----:R0:W1:Y:S02]  /*2d6d0*/  SYNCS.PHASECHK.TRANS64.TRYWAIT P0, [R2+URZ+0x30860], R3 ;  /* 0x03086003020075a7 */ /* 0x001064000800017f */
[----:B-1----:R-:W-:Y:S05]  /*2d6e0*/  @!P0 NANOSLEEP.SYNCS 0x989680 ;  /* 0x009896800000895d */ /* 0x002fea0003900000 */
[----:B------:R-:W1:Y:S02]  /*2d6f0*/  @!P0 SYNCS.PHASECHK.TRANS64 P0, [R2+URZ+0x30860], R3 ;  /* 0x03086003020085a7 */ /* 0x000e64000800007f */
[----:B-1----:R-:W-:Y:S05]  /*2d700*/  @!P0 BRA `(.L_x_2171) ;  /* 0xfffffffc00f08947 */ /* 0x002fea000383ffff */
[----:B------:R-:W-:Y:S05]  /*2d710*/  BRA `(.L_x_2329) ;  /* 0xffffffac00e47947 */ /* 0x000fea000383ffff */
.L_x_2183:
[----:B--2---:R2:W3:Y:S02]  /*2d720*/  SYNCS.PHASECHK.TRANS64.TRYWAIT P0, [R3+URZ+0x30840], R2 ;  /* 0x03084002030075a7 */ /* 0x0044e4000800017f */
[----:B---3--:R-:W-:Y:S05]  /*2d730*/  @!P0 NANOSLEEP.SYNCS 0x989680 ;  /* 0x009896800000895d */ /* 0x008fea0003900000 */
[----:B------:R-:W3:Y:S02]  /*2d740*/  @!P0 SYNCS.PHASECHK.TRANS64 P0, [R3+URZ+0x30840], R2 ;  /* 0x03084002030085a7 */ /* 0x000ee4000800007f */
[----:B---3--:R-:W-:Y:S05]  /*2d750*/  @!P0 BRA `(.L_x_2183) ;  /* 0xfffffffc00f08947 */ /* 0x008fea000383ffff */
[----:B------:R-:W-:Y:S05]  /*2d760*/  BRA `(.L_x_2330) ;  /* 0xffffffb400dc7947 */ /* 0x000fea000383ffff */
.L_x_2191:
[----:B0-----:R0:W1:Y:S02]  /*2d770*/  SYNCS.PHASECHK.TRANS64.TRYWAIT P0, [R2+URZ+0x30860], R5 ;  /* 0x03086005020075a7 */ /* 0x001064000800017f */
[----:B-1----:R-:W-:Y:S05]  /*2d780*/  @!P0 NANOSLEEP.SYNCS 0x989680 ;  /* 0x009896800000895d */ /* 0x002fea0003900000 */
[----:B------:R-:W1:Y:S02]  /*2d790*/  @!P0 SYNCS.PHASECHK.TRANS64 P0, [R2+URZ+0x30860], R5 ;  /* 0x03086005020085a7 */ /* 0x000e64000800007f */
[----:B-1----:R-:W-:Y:S05]  /*2d7a0*/  @!P0 BRA `(.L_x_2191) ;  /* 0xfffffffc00f08947 */ /* 0x002fea000383ffff */
[----:B------:R-:W-:Y:S05]  /*2d7b0*/  BRA `(.L_x_2331) ;  /* 0xffffffbc00347947 */ /* 0x000fea000383ffff */
.L_x_2205:
[----:B---3--:R3:W4:Y:S02]  /*2d7c0*/  SYNCS.PHASECHK.TRANS64.TRYWAIT P0, [R0+URZ+0x30860], R2 ;  /* 0x03086002000075a7 */ /* 0x008724000800017f */
[----:B----4-:R-:W-:Y:S05]  /*2d7d0*/  @!P0 NANOSLEEP.SYNCS 0x989680 ;  /* 0x009896800000895d */ /* 0x010fea0003900000 */
[----:B------:R-:W4:Y:S02]  /*2d7e0*/  @!P0 SYNCS.PHASECHK.TRANS64 P0, [R0+URZ+0x30860], R2 ;  /* 0x03086002000085a7 */ /* 0x000f24000800007f */
[----:B----4-:R-:W-:Y:S05]  /*2d7f0*/  @!P0 BRA `(.L_x_2205) ;  /* 0xfffffffc00f08947 */ /* 0x010fea000383ffff */
[----:B------:R-:W-:Y:S05]  /*2d800*/  BRA `(.L_x_2332) ;  /* 0xffffffc4000c7947 */ /* 0x000fea000383ffff */
.L_x_2215:
[----:B------:R-:W-:Y:S01]  /*2d810*/  BSSY B0, `(.L_x_2333) ;  /* 0x0000008000007945 */ /* 0x000fe20003800000 */
[----:B------:R-:W-:Y:S01]  /*2d820*/  IMAD.MOV.U32 R13, RZ, RZ, R16 ;  /* 0x000000ffff0d7224 */ /* 0x000fe200078e0010 */
[----:B------:R-:W-:Y:S01]  /*2d830*/  MOV R11, 0x1f ;  /* 0x0000001f000b7802 */ /* 0x000fe20000000f00 */
[----:B------:R-:W-:Y:S02]  /*2d840*/  IMAD.MOV.U32 R12, RZ, RZ, RZ ;  /* 0x000000ffff0c7224 */ /* 0x000fe400078e00ff */
[----:B------:R-:W-:-:S07]  /*2d850*/  IMAD.MOV.U32 R15, RZ, RZ, -0x1 ;  /* 0xffffffffff0f7424 */ /* 0x000fce00078e00ff */
[----:B--2--5:R-:W-:Y:S05]  /*2d860*/  WARPSYNC.COLLECTIVE R15, `(.L_x_2334) ;  /* 0x000000000f087348 */ /* 0x024fea0003c00000 */
[----:B------:R0:W1:Y:S02]  /*2d870*/  SHFL.IDX P6, R14, R13, R12, R11 ;  /* 0x0000000c0d0e7389 */ /* 0x00006400000c000b */
[----:B012--5:R-:W-:Y:S01]  /*2d880*/  ENDCOLLECTIVE ;  /* 0x000000000000791b */ /* 0x027fe20003800000 */
.L_x_2334:
[----:B------:R-:W-:Y:S05]  /*2d890*/  BSYNC B0 ;  /* 0x0000000000007941 */ /* 0x000fea0003800000 */
.L_x_2333:
[----:B------:R-:W-:Y:S01]  /*2d8a0*/  IMAD.MOV.U32 R13, RZ, RZ, R16 ;  /* 0x000000ffff0d7224 */ /* 0x000fe200078e0010 */
[----:B------:R-:W-:Y:S01]  /*2d8b0*/  MOV R12, 0x1 ;  /* 0x00000001000c7802 */ /* 0x000fe20000000f00 */
[----:B------:R-:W-:Y:S01]  /*2d8c0*/  IMAD.MOV.U32 R11, RZ, RZ, 0x1f ;  /* 0x0000001fff0b7424 */ /* 0x000fe200078e00ff */
[----:B------:R-:W-:Y:S01]  /*2d8d0*/  IADD3 R4, R19, R6, RZ ;  /* 0x0000000613047210 */ /* 0x000fe20007ffe0ff */
[----:B------:R-:W-:Y:S01]  /*2d8e0*/  IMAD.MOV.U32 R15, RZ, RZ, -0x1 ;  /* 0xffffffffff0f7424 */ /* 0x000fe200078e00ff */
[----:B------:R-:W-:Y:S01]  /*2d8f0*/  LOP3.LUT P1, RZ, R7, 0x1, RZ, 0xc0, !PT ;  /* 0x0000000107ff7812 */ /* 0x000fe2000782c0ff */
[----:B------:R-:W-:-:S12]  /*2d900*/  IMAD.MOV.U32 R0, RZ, RZ, R14 ;  /* 0x000000ffff007224 */ /* 0x000fd800078e000e */
[----:B------:R-:W-:Y:S05]  /*2d910*/  WARPSYNC.COLLECTIVE R15, `(.L_x_2335) ;  /* 0x000000000f087348 */ /* 0x000fea0003c00000 */
[----:B------:R0:W1:Y:S02]  /*2d920*/  SHFL.IDX P6, R14, R13, R12, R11 ;  /* 0x0000000c0d0e7389 */ /* 0x00006400000c000b */
[----:B01----:R-:W-:Y:S01]  /*2d930*/  ENDCOLLECTIVE ;  /* 0x000000000000791b */ /* 0x003fe20003800000 */
.L_x_2335:
[----:B------:R-:W-:Y:S02]  /*2d940*/  ULDC UR4, c[0x0][0xc3c] ;  /* 0x00030f0000047ab9 */ /* 0x000fe40000000800 */
[----:B------:R-:W-:-:S13]  /*2d950*/  ISETP.GE.OR P0, PT, R4, UR4, !P5 ;  /* 0x0000000404007c0c */ /* 0x000fda000ef06670 */
[----:B------:R-:W0:Y:S01]  /*2d960*/  @!P0 LDC.64 R2, c[0x0][0xc80] ;  /* 0x00032000ff028b82 */ /* 0x000e220000000a00 */
[----:B------:R-:W-:Y:S01]  /*2d970*/  MOV R11, RZ ;  /* 0x000000ff000b7202 */ /* 0x000fe20000000f00 */
[----:B------:R-:W-:Y:S02]  /*2d980*/  IMAD.MOV.U32 R5, RZ, RZ, R14 ;  /* 0x000000ffff057224 */ /* 0x000fe400078e000e */
[----:B0-----:R-:W-:-:S06]  /*2d990*/  @!P0 IMAD.WIDE R2, R4, 0x4, R2 ;  /* 0x0000000404028825 */ /* 0x001fcc00078e0202 */
[----:B------:R0:W2:Y:S01]  /*2d9a0*/  @!P0 LDG.E R3, desc[UR60][R2.64] ;  /* 0x0000003c02038981 */ /* 0x0000a2000c1e1900 */
[C---:B------:R-:W-:Y:S02]  /*2d9b0*/  ISETP.GE.U32.AND P2, PT, R6.reuse, 0x8, PT ;  /* 0x000000080600780c */ /* 0x040fe40003f46070 */
[C---:B------:R-:W-:Y:S01]  /*2d9c0*/  ISETP.GE.U32.AND P3, PT, R6.reuse, 0x10, PT ;  /* 0x000000100600780c */ /* 0x040fe20003f66070 */
[----:B0-----:R-:W-:Y:S02]  /*2d9d0*/  IMAD.MOV.U32 R2, RZ, RZ, RZ ;  /* 0x000000ffff027224 */ /* 0x001fe400078e00ff */
[----:B--2---:R-:W-:Y:S01]  /*2d9e0*/  @!P0 IMAD.MOV.U32 R2, RZ, RZ, R3 ;  /* 0x000000ffff028224 */ /* 0x004fe200078e0003 */
[----:B------:R-:W-:-:S03]  /*2d9f0*/  ISETP.GE.U32.AND P0, PT, R6, 0x2, PT ;  /* 0x000000020600780c */ /* 0x000fc60003f06070 */
[----:B------:R-:W-:-:S10]  /*2da00*/  IMAD.MOV.U32 R13, RZ, RZ, R2 ;  /* 0x000000ffff0d7224 */ /* 0x000fd400078e0002 */
[----:B------:R-:W-:Y:S05]  /*2da10*/  WARPSYNC.COLLECTIVE R15, `(.L_x_2336) ;  /* 0x000000000f087348 */ /* 0x000fea0003c00000 */
[----:B------:R0:W1:Y:S02]  /*2da20*/  SHFL.UP P6, R14, R13, R12, R11 ;  /* 0x0400000c0d0e7389 */ /* 0x00006400000c000b */
[----:B01----:R-:W-:Y:S01]  /*2da30*/  ENDCOLLECTIVE ;  /* 0x000000000000791b */ /* 0x003fe20003800000 */
.L_x_2336:
[----:B------:R-:W-:Y:S01]  /*2da40*/  MOV R12, 0x2 ;  /* 0x00000002000c7802 */ /* 0x000fe20000000f00 */
[----:B------:R-:W-:-:S05]  /*2da50*/  IMAD.MOV.U32 R3, RZ, RZ, R14 ;  /* 0x000000ffff037224 */ /* 0x000fca00078e000e */
[----:B------:R-:W-:Y:S02]  /*2da60*/  SEL R3, R3, RZ, P1 ;  /* 0x000000ff03037207 */ /* 0x000fe40000800000 */
[----:B------:R-:W-:-:S03]  /*2da70*/  ISETP.GE.U32.AND P1, PT, R6, 0x4, PT ;  /* 0x000000040600780c */ /* 0x000fc60003f26070 */
[----:B------:R-:W-:-:S04]  /*2da80*/  IMAD.IADD R3, R2, 0x1, R3 ;  /* 0x0000000102037824 */ /* 0x000fc800078e0203 */
[----:B------:R-:W-:-:S07]  /*2da90*/  IMAD.MOV.U32 R13, RZ, RZ, R3 ;  /* 0x000000ffff0d7224 */ /* 0x000fce00078e0003 */
[----:B------:R-:W-:Y:S05]  /*2daa0*/  WARPSYNC.COLLECTIVE R15, `(.L_x_2337) ;  /* 0x000000000f087348 */ /* 0x000fea0003c00000 */
[----:B------:R0:W1:Y:S02]  /*2dab0*/  SHFL.UP P6, R14, R13, R12, R11 ;  /* 0x0400000c0d0e7389 */ /* 0x00006400000c000b */
[----:B01----:R-:W-:Y:S01]  /*2dac0*/  ENDCOLLECTIVE ;  /* 0x000000000000791b */ /* 0x003fe20003800000 */
.L_x_2337:
[----:B------:R-:W-:Y:S01]  /*2dad0*/  MOV R12, 0x4 ;  /* 0x00000004000c7802 */ /* 0x000fe20000000f00 */
[----:B------:R-:W-:-:S05]  /*2dae0*/  IMAD.MOV.U32 R4, RZ, RZ, R14 ;  /* 0x000000ffff047224 */ /* 0x000fca00078e000e */
[----:B------:R-:W-:-:S05]  /*2daf0*/  SEL R4, R4, RZ, P0 ;  /* 0x000000ff04047207 */ /* 0x000fca0000000000 */
[----:B------:R-:W-:-:S04]  /*2db00*/  IMAD.IADD R3, R3, 0x1, R4 ;  /* 0x0000000103037824 */ /* 0x000fc800078e0204 */
[----:B------:R-:W-:-:S07]  /*2db10*/  IMAD.MOV.U32 R13, RZ, RZ, R3 ;  /* 0x000000ffff0d7224 */ /* 0x000fce00078e0003 */
[----:B------:R-:W-:Y:S05]  /*2db20*/  WARPSYNC.COLLECTIVE R15, `(.L_x_2338) ;  /* 0x000000000f087348 */ /* 0x000fea0003c00000 */
[----:B------:R0:W1:Y:S02]  /*2db30*/  SHFL.UP P6, R14, R13, R12, R11 ;  /* 0x0400000c0d0e7389 */ /* 0x00006400000c000b */
[----:B01----:R-:W-:Y:S01]  /*2db40*/  ENDCOLLECTIVE ;  /* 0x000000000000791b */ /* 0x003fe20003800000 */
.L_x_2338:
        /* <DEDUP_REMOVED lines=8> */
.L_x_2339:
        /* <DEDUP_REMOVED lines=8> */
.L_x_2340:
[----:B------:R-:W-:Y:S01]  /*2dc50*/  MOV R12, 0x1f ;  /* 0x0000001f000c7802 */ /* 0x000fe20000000f00 */
        /* <DEDUP_REMOVED lines=8> */
.L_x_2341:
[----:B------:R-:W-:Y:S01]  /*2dce0*/  IMAD.MOV.U32 R16, RZ, RZ, R14 ;  /* 0x000000ffff107224 */ /* 0x000fe200078e000e */
[----:B------:R-:W-:Y:S06]  /*2dcf0*/  BRA `(.L_x_2342) ;  /* 0xffffffc800147947 */ /* 0x000fec000383ffff */
.L_x_2220:
[----:B------:R-:W-:Y:S01]  /*2dd00*/  BSSY B0, `(.L_x_2343) ;  /* 0x0000008000007945 */ /* 0x000fe20003800000 */
[----:B-----5:R-:W-:Y:S01]  /*2dd10*/  IMAD.MOV.U32 R13, RZ, RZ, R2 ;  /* 0x000000ffff0d7224 */ /* 0x020fe200078e0002 */
[----:B------:R-:W-:Y:S01]  /*2dd20*/  MOV R12, 0x1 ;  /* 0x00000001000c7802 */ /* 0x000fe20000000f00 */
[----:B------:R-:W-:Y:S02]  /*2dd30*/  IMAD.MOV.U32 R11, RZ, RZ, RZ ;  /* 0x000000ffff0b7224 */ /* 0x000fe400078e00ff */
[----:B------:R-:W-:-:S07]  /*2dd40*/  IMAD.MOV.U32 R15, RZ, RZ, -0x1 ;  /* 0xffffffffff0f7424 */ /* 0x000fce00078e00ff */
[----:B0-----:R-:W-:Y:S05]  /*2dd50*/  WARPSYNC.COLLECTIVE R15, `(.L_x_2344) ;  /* 0x000000000f087348 */ /* 0x001fea0003c00000 */
[----:B------:R1:W2:Y:S02]  /*2dd60*/  SHFL.UP P6, R14, R13, R12, R11 ;  /* 0x0400000c0d0e7389 */ /* 0x0002a400000c000b */
[----:B012---:R-:W-:Y:S01]  /*2dd70*/  ENDCOLLECTIVE ;  /* 0x000000000000791b */ /* 0x007fe20003800000 */
.L_x_2344:
[----:B------:R-:W-:Y:S05]  /*2dd80*/  BSYNC B0 ;  /* 0x0000000000007941 */ /* 0x000fea0003800000 */
.L_x_2343:
[----:B------:R-:W2:Y:S01]  /*2dd90*/  LDL R3, [R1+0x4] ;  /* 0x0000040001037983 */ /* 0x000ea20000100800 */
[----:B------:R-:W-:Y:S01]  /*2dda0*/  IMAD.MOV.U32 R12, RZ, RZ, 0x2 ;  /* 0x00000002ff0c7424 */ /* 0x000fe200078e00ff */
[----:B------:R-:W-:Y:S01]  /*2ddb0*/  MOV R15, 0xffffffff ;  /* 0xffffffff000f7802 */ /* 0x000fe20000000f00 */
[----:B------:R-:W-:Y:S01]  /*2ddc0*/  IMAD.MOV.U32 R11, RZ, RZ, RZ ;  /* 0x000000ffff0b7224 */ /* 0x000fe200078e00ff */
        /* <DEDUP_REMOVED lines=8> */
.L_x_2345:
        /* <DEDUP_REMOVED lines=8> */
.L_x_2346:
        /* <DEDUP_REMOVED lines=8> */
.L_x_2347:
        /* <DEDUP_REMOVED lines=8> */
.L_x_2348:
        /* <DEDUP_REMOVED lines=9> */
.L_x_2349:
[----:B------:R-:W-:Y:S01]  /*2e060*/  IMAD.MOV.U32 R16, RZ, RZ, R14 ;  /* 0x000000ffff107224 */ /* 0x000fe200078e000e */
[----:B------:R-:W-:Y:S06]  /*2e070*/  BRA `(.L_x_2350) ;  /* 0xffffffc400d47947 */ /* 0x000fec000383ffff */
.L_x_2222:
[----:B------:R-:W-:Y:S01]  /*2e080*/  BSSY B0, `(.L_x_2351) ;  /* 0x0000006000007945 */ /* 0x000fe20003800000 */
[----:B------:R-:W-:Y:S01]  /*2e090*/  PLOP3.LUT P6, PT, P6, PT, PT, 0x8, 0x0 ;  /* 0x000000000000781c */ /* 0x000fe200037ce170 */
[----:B------:R-:W-:-:S12]  /*2e0a0*/  IMAD.MOV.U32 R15, RZ, RZ, -0x1 ;  /* 0xffffffffff0f7424 */ /* 0x000fd800078e00ff */
[----:B0----5:R-:W-:Y:S05]  /*2e0b0*/  WARPSYNC.COLLECTIVE R15, `(.L_x_2352) ;  /* 0x000000000f087348 */ /* 0x021fea0003c00000 */
[----:B------:R-:W-:Y:S01]  /*2e0c0*/  VOTE.ANY R14, PT, P6 ;  /* 0x00000000000e7806 */ /* 0x000fe200030e0100 */
[----:B0----5:R-:W-:Y:S06]  /*2e0d0*/  ENDCOLLECTIVE ;  /* 0x000000000000791b */ /* 0x021fec0003800000 */
.L_x_2352:
[----:B------:R-:W-:Y:S05]  /*2e0e0*/  BSYNC B0 ;  /* 0x0000000000007941 */ /* 0x000fea0003800000 */
.L_x_2351:
[----:B------:R-:W-:Y:S01]  /*2e0f0*/  MOV R5, R14 ;  /* 0x0000000e00057202 */ /* 0x000fe20000000f00 */
[----:B------:R-:W-:Y:S01]  /*2e100*/  IMAD.MOV.U32 R13, RZ, RZ, R2 ;  /* 0x000000ffff0d7224 */ /* 0x000fe200078e0002 */
[----:B------:R-:W-:Y:S01]  /*2e110*/  MOV R15, 0xffffffff ;  /* 0xffffffff000f7802 */ /* 0x000fe20000000f00 */
[----:B------:R-:W-:Y:S01]  /*2e120*/  IMAD.MOV.U32 R11, RZ, RZ, 0x1f ;  /* 0x0000001fff0b7424 */ /* 0x000fe200078e00ff */
[----:B------:R-:W0:Y:S02]  /*2e130*/  POPC R6, R5 ;  /* 0x0000000500067309 */ /* 0x000e240000000000 */
[----:B0-----:R-:W-:-:S07]  /*2e140*/  IMAD.MOV.U32 R12, RZ, RZ, R6 ;  /* 0x000000ffff0c7224 */ /* 0x001fce00078e0006 */
[----:B------:R-:W-:Y:S05]  /*2e150*/  WARPSYNC.COLLECTIVE R15, `(.L_x_2353) ;  /* 0x000000000f087348 */ /* 0x000fea0003c00000 */
[----:B------:R0:W1:Y:S02]  /*2e160*/  SHFL.IDX P6, R14, R13, R12, R11 ;  /* 0x0000000c0d0e7389 */ /* 0x00006400000c000b */
[----:B01----:R-:W-:Y:S01]  /*2e170*/  ENDCOLLECTIVE ;  /* 0x000000000000791b */ /* 0x003fe20003800000 */
.L_x_2353:
[----:B------:R-:W-:Y:S01]  /*2e180*/  IMAD.MOV.U32 R17, RZ, RZ, R14 ;  /* 0x000000ffff117224 */ /* 0x000fe200078e000e */
[----:B------:R-:W-:Y:S06]  /*2e190*/  BRA `(.L_x_2354) ;  /* 0xffffffc400c47947 */ /* 0x000fec000383ffff */
.L_x_2224:
[----:B------:R-:W-:Y:S01]  /*2e1a0*/  BSSY B0, `(.L_x_2355) ;  /* 0x0000007000007945 */ /* 0x000fe20003800000 */
[----:B------:R-:W-:Y:S01]  /*2e1b0*/  IMAD.MOV.U32 R13, RZ, RZ, R3 ;  /* 0x000000ffff0d7224 */ /* 0x000fe200078e0003 */
[----:B------:R-:W-:Y:S01]  /*2e1c0*/  MOV R15, 0xffffffff ;  /* 0xffffffff000f7802 */ /* 0x000fe20000000f00 */
[----:B------:R-:W-:-:S07]  /*2e1d0*/  IMAD.MOV.U32 R11, RZ, RZ, 0x1f ;  /* 0x0000001fff0b7424 */ /* 0x000fce00078e00ff */
[----:B012--5:R-:W-:Y:S05]  /*2e1e0*/  WARPSYNC.COLLECTIVE R15, `(.L_x_2356) ;  /* 0x000000000f087348 */ /* 0x027fea0003c00000 */
[----:B------:R3:W4:Y:S02]  /*2e1f0*/  SHFL.IDX P6, R14, R13, R12, R11 ;  /* 0x0000000c0d0e7389 */ /* 0x00072400000c000b */
[----:B012345:R-:W-:Y:S01]  /*2e200*/  ENDCOLLECTIVE ;  /* 0x000000000000791b */ /* 0x03ffe20003800000 */
.L_x_2356:
[----:B------:R-:W-:Y:S05]  /*2e210*/  BSYNC B0 ;  /* 0x0000000000007941 */ /* 0x000fea0003800000 */
.L_x_2355:
[----:B------:R-:W-:Y:S01]  /*2e220*/  IMAD.MOV.U32 R3, RZ, RZ, R14 ;  /* 0x000000ffff037224 */ /* 0x000fe200078e000e */
[----:B------:R-:W-:Y:S06]  /*2e230*/  BRA `(.L_x_2357) ;  /* 0xffffffc400b87947 */ /* 0x000fec000383ffff */
.L_x_2228:
[----:B0-----:R0:W1:Y:S02]  /*2e240*/  SYNCS.PHASECHK.TRANS64.TRYWAIT P0, [R0+URZ+0x30820], R3 ;  /* 0x03082003000075a7 */ /* 0x001064000800017f */
[----:B-1----:R-:W-:Y:S05]  /*2e250*/  @!P0 NANOSLEEP.SYNCS 0x989680 ;  /* 0x009896800000895d */ /* 0x002fea0003900000 */
[----:B------:R-:W1:Y:S02]  /*2e260*/  @!P0 SYNCS.PHASECHK.TRANS64 P0, [R0+URZ+0x30820], R3 ;  /* 0x03082003000085a7 */ /* 0x000e64000800007f */
[----:B-1----:R-:W-:Y:S05]  /*2e270*/  @!P0 BRA `(.L_x_2228) ;  /* 0xfffffffc00f08947 */ /* 0x002fea000383ffff */
[----:B------:R-:W-:Y:S05]  /*2e280*/  BRA `(.L_x_2358) ;  /* 0xffffffcc003c7947 */ /* 0x000fea000383ffff */
.L_x_2229:
[----:B------:R-:W1:Y:S01]  /*2e290*/  S2R R2, SR_TID.X ;  /* 0x0000000000027919 */ /* 0x000e620000002100 */
[----:B------:R-:W-:Y:S01]  /*2e2a0*/  BSSY B0, `(.L_x_2359) ;  /* 0x000000a000007945 */ /* 0x000fe20003800000 */
[----:B------:R-:W-:Y:S01]  /*2e2b0*/  IMAD.MOV.U32 R12, RZ, RZ, RZ ;  /* 0x000000ffff0c7224 */ /* 0x000fe200078e00ff */
[----:B------:R-:W-:Y:S01]  /*2e2c0*/  MOV R11, 0x1f ;  /* 0x0000001f000b7802 */ /* 0x000fe20000000f00 */
[----:B------:R-:W-:Y:S01]  /*2e2d0*/  IMAD.MOV.U32 R15, RZ, RZ, -0x1 ;  /* 0xffffffffff0f7424 */ /* 0x000fe200078e00ff */
[----:B-1----:R-:W-:-:S04]  /*2e2e0*/  SHF.R.U32.HI R2, RZ, 0x5, R2 ;  /* 0x00000005ff027819 */ /* 0x002fc80000011602 */
[----:B------:R-:W-:-:S05]  /*2e2f0*/  LOP3.LUT R2, R2, 0x3, RZ, 0xc0, !PT ;  /* 0x0000000302027812 */ /* 0x000fca00078ec0ff */
[----:B------:R-:W-:-:S07]  /*2e300*/  IMAD.MOV.U32 R13, RZ, RZ, R2 ;  /* 0x000000ffff0d7224 */ /* 0x000fce00078e0002 */
[----:B0----5:R-:W-:Y:S05]  /*2e310*/  WARPSYNC.COLLECTIVE R15, `(.L_x_2360) ;  /* 0x000000000f087348 */ /* 0x021fea0003c00000 */
[----:B------:R1:W2:Y:S02]  /*2e320*/  SHFL.IDX P6, R14, R13, R12, R11 ;  /* 0x0000000c0d0e7389 */ /* 0x0002a400000c000b */
[----:B012--5:R-:W-:Y:S01]  /*2e330*/  ENDCOLLECTIVE ;  /* 0x000000000000791b */ /* 0x027fe20003800000 */
.L_x_2360:
[----:B------:R-:W-:Y:S05]  /*2e340*/  BSYNC B0 ;  /* 0x0000000000007941 */ /* 0x000fea0003800000 */
.L_x_2359:
[----:B------:R-:W-:Y:S05]  /*2e350*/  BRA `(.L_x_2361) ;  /* 0xffffffcc00247947 */ /* 0x000fea000383ffff */
.L_x_2230:
[----:B------:R-:W-:Y:S01]  /*2e360*/  BSSY B0, `(.L_x_2362) ;  /* 0x0000006000007945 */ /* 0x000fe20003800000 */
[----:B------:R-:W-:-:S07]  /*2e370*/  IMAD.MOV.U32 R15, RZ, RZ, -0x1 ;  /* 0xffffffffff0f7424 */ /* 0x000fce00078e00ff */
[----:B01---5:R-:W-:Y:S05]  /*2e380*/  WARPSYNC.COLLECTIVE R15, `(.L_x_2363) ;  /* 0x000000000f0c7348 */ /* 0x023fea0003c00000 */
[----:B------:R-:W-:Y:S02]  /*2e390*/  ELECT P6, UR62, PT ;  /* 0x00000000003e782f */ /* 0x000fe400038c0000 */
[----:B------:R-:W-:Y:S01]  /*2e3a0*/  MOV R14, UR62 ;  /* 0x0000003e000e7c02 */ /* 0x000fe20008000f00 */
[----:B01---5:R-:W-:Y:S10]  /*2e3b0*/  ENDCOLLECTIVE ;  /* 0x000000000000791b */ /* 0x023ff40003800000 */
.L_x_2363:
[----:B------:R-:W-:Y:S05]  /*2e3c0*/  BSYNC B0 ;  /* 0x0000000000007941 */ /* 0x000fea0003800000 */
.L_x_2362:
[----:B------:R-:W-:Y:S05]  /*2e3d0*/  BRA `(.L_x_2364) ;  /* 0xffffffcc00187947 */ /* 0x000fea000383ffff */
.L_x_2232:
[----:B0-----:R0:W1:Y:S02]  /*2e3e0*/  SYNCS.PHASECHK.TRANS64.TRYWAIT P0, [R6+URZ], R5 ;  /* 0x00000005060075a7 */ /* 0x001064000800017f */
[----:B-1----:R-:W-:Y:S05]  /*2e3f0*/  @!P0 NANOSLEEP.SYNCS 0x989680 ;  /* 0x009896800000895d */ /* 0x002fea0003900000 */
[----:B------:R-:W1:Y:S02]  /*2e400*/  @!P0 SYNCS.PHASECHK.TRANS64 P0, [R6+URZ], R5 ;  /* 0x00000005060085a7 */ /* 0x000e64000800007f */
[----:B-1----:R-:W-:Y:S05]  /*2e410*/  @!P0 BRA `(.L_x_2232) ;  /* 0xfffffffc00f08947 */ /* 0x002fea000383ffff */
[----:B------:R-:W-:Y:S05]  /*2e420*/  BRA `(.L_x_2365) ;  /* 0xffffffcc00547947 */ /* 0x000fea000383ffff */
.L_x_2233:
[----:B-1----:R1:W2:Y:S02]  /*2e430*/  SYNCS.PHASECHK.TRANS64.TRYWAIT P0, [R7+URZ], R2 ;  /* 0x00000002070075a7 */ /* 0x0022a4000800017f */
[----:B--2---:R-:W-:Y:S05]  /*2e440*/  @!P0 NANOSLEEP.SYNCS 0x989680 ;  /* 0x009896800000895d */ /* 0x004fea0003900000 */
[----:B------:R-:W2:Y:S02]  /*2e450*/  @!P0 SYNCS.PHASECHK.TRANS64 P0, [R7+URZ], R2 ;  /* 0x00000002070085a7 */ /* 0x000ea4000800007f */
[----:B--2---:R-:W-:Y:S05]  /*2e460*/  @!P0 BRA `(.L_x_2233) ;  /* 0xfffffffc00f08947 */ /* 0x004fea000383ffff */
[----:B------:R-:W-:Y:S05]  /*2e470*/  BRA `(.L_x_2366) ;  /* 0xffffffcc00487947 */ /* 0x000fea000383ffff */
.L_x_2235:
[----:B--2---:R2:W3:Y:S02]  /*2e480*/  SYNCS.PHASECHK.TRANS64.TRYWAIT P0, [R4+URZ], R5 ;  /* 0x00000005040075a7 */ /* 0x0044e4000800017f */
[----:B---3--:R-:W-:Y:S05]  /*2e490*/  @!P0 NANOSLEEP.SYNCS 0x989680 ;  /* 0x009896800000895d */ /* 0x008fea0003900000 */
[----:B------:R-:W3:Y:S02]  /*2e4a0*/  @!P0 SYNCS.PHASECHK.TRANS64 P0, [R4+URZ], R5 ;  /* 0x00000005040085a7 */ /* 0x000ee4000800007f */
[----:B---3--:R-:W-:Y:S05]  /*2e4b0*/  @!P0 BRA `(.L_x_2235) ;  /* 0xfffffffc00f08947 */ /* 0x008fea000383ffff */
[----:B------:R-:W-:Y:S05]  /*2e4c0*/  BRA `(.L_x_2367) ;  /* 0xffffffcc00507947 */ /* 0x000fea000383ffff */
.L_x_2368:
        /* <DEDUP_REMOVED lines=11> */
.L_x_15299:


//--------------------- .text._ZN7cutlass13device_kernelIN5flash11enable_sm90INS1_16FlashAttnFwdSm90INS1_25CollectiveMainloopFwdSm90ILi2EN4cute5tupleIJNS5_1CILi1EEES8_S8_EEENS6_IJNS7_ILi128EEENS7_ILi80EEENS7_ILi256EEEEEELi256ENS_6half_tEfNS_4arch4Sm90ELb1ELb0ELb1ELb0ELb0ELb0ELb0ELb1ELb1ELb1ELb0ELb0EEENS1_21CollectiveEpilogueFwdINS6_IJSA_SC_SB_EEES9_SE_SG_Li256ELb0ELb1ELb0ELb0EEENS1_30DynamicPersistentTileSchedulerILi256ELi128ELb0ELb1ELb1EEEEEEEEEvNT_6ParamsE --------------------------
	.section	.text._ZN7cutlass13device_kernelIN5flash11enable_sm90INS1_16FlashAttnFwdSm90INS1_25CollectiveMainloopFwdSm90ILi2EN4cute5tupleIJNS5_1CILi1EEES8_S8_EEENS6_IJNS7_ILi128EEENS7_ILi80EEENS7_ILi256EEEEEELi256ENS_6half_tEfNS_4arch4Sm90ELb1ELb0ELb1ELb0ELb0ELb0ELb0ELb1ELb1ELb1ELb0ELb0EEENS1_21CollectiveEpilogueFwdINS6_IJSA_SC_SB_EEES9_SE_SG_Li256ELb0ELb1ELb0ELb0EEENS1_30DynamicPersistentTileSchedulerILi256ELi128ELb0ELb1ELb1EEEEEEEEEvNT_6ParamsE,"ax",@progbits
	.align	128
.text._ZN7cutlass13device_kernelIN5flash11enable_sm90INS1_16FlashAttnFwdSm90INS1_25CollectiveMainloopFwdSm90ILi2EN4cute5tupleIJNS5_1CILi1EEES8_S8_EEENS6_IJNS7_ILi128EEENS7_ILi80EEENS7_ILi256EEEEEELi256ENS_6half_tEfNS_4arch4Sm90ELb1ELb0ELb1ELb0ELb0ELb0ELb0ELb1ELb1ELb1ELb0ELb0EEENS1_21CollectiveEpilogueFwdINS6_IJSA_SC_SB_EEES9_SE_SG_Li256ELb0ELb1ELb0ELb0EEENS1_30DynamicPersistentTileSchedulerILi256ELi128ELb0ELb1ELb1EEEEEEEEEvNT_6ParamsE:
        .type           _ZN7cutlass13device_kernelIN5flash11enable_sm90INS1_16FlashAttnFwdSm90INS1_25CollectiveMainloopFwdSm90ILi2EN4cute5tupleIJNS5_1CILi1EEES8_S8_EEENS6_IJNS7_ILi128EEENS7_ILi80EEENS7_ILi256EEEEEELi256ENS_6half_tEfNS_4arch4Sm90ELb1ELb0ELb1ELb0ELb0ELb0ELb0ELb1ELb1ELb1ELb0ELb0EEENS1_21CollectiveEpilogueFwdINS6_IJSA_SC_SB_EEES9_SE_SG_Li256ELb0ELb1ELb0ELb0EEENS1_30DynamicPersistentTileSchedulerILi256ELi128ELb0ELb1ELb1EEEEEEEEEvNT_6ParamsE,@function
        .size           _ZN7cutlass13device_kernelIN5flash11enable_sm90INS1_16FlashAttnFwdSm90INS1_25CollectiveMainloopFwdSm90ILi2EN4cute5tupleIJNS5_1CILi1EEES8_S8_EEENS6_IJNS7_ILi128EEENS7_ILi80EEENS7_ILi256EEEEEELi256ENS_6half_tEfNS_4arch4Sm90ELb1ELb0ELb1ELb0ELb0ELb0ELb0ELb1ELb1ELb1ELb0ELb0EEENS1_21CollectiveEpilogueFwdINS6_IJSA_SC_SB_EEES9_SE_SG_Li256ELb0ELb1ELb0ELb0EEENS1_30DynamicPersistentTileSchedulerILi256ELi128ELb0ELb1ELb1EEEEEEEEEvNT_6ParamsE,(.L_x_15300 - _ZN7cutlass13device_kernelIN5flash11enable_sm90INS1_16FlashAttnFwdSm90INS1_25CollectiveMainloopFwdSm90ILi2EN4cute5tupleIJNS5_1CILi1EEES8_S8_EEENS6_IJNS7_ILi128EEENS7_ILi80EEENS7_ILi256EEEEEELi256ENS_6half_tEfNS_4arch4Sm90ELb1ELb0ELb1ELb0ELb0ELb0ELb0ELb1ELb1ELb1ELb0ELb0EEENS1_21CollectiveEpilogueFwdINS6_IJSA_SC_SB_EEES9_SE_SG_Li256ELb0ELb1ELb0ELb0EEENS1_30DynamicPersistentTileSchedulerILi256ELi128ELb0ELb1ELb1EEEEEEEEEvNT_6ParamsE)
        .other          _ZN7cutlass13device_kernelIN5flash11enable_sm90INS1_16FlashAttnFwdSm90INS1_25CollectiveMainloopFwdSm90ILi2EN4cute5tupleIJNS5_1CILi1EEES8_S8_EEENS6_IJNS7_ILi128EEENS7_ILi80EEENS7_ILi256EEEEEELi256ENS_6half_tEfNS_4arch4Sm90ELb1ELb0ELb1ELb0ELb0ELb0ELb0ELb1ELb1ELb1ELb0ELb0EEENS1_21CollectiveEpilogueFwdINS6_IJSA_SC_SB_EEES9_SE_SG_Li256ELb0ELb1ELb0ELb0EEENS1_30DynamicPersistentTileSchedulerILi256ELi128ELb0ELb1ELb1EEEEEEEEEvNT_6ParamsE,@"STO_CUDA_ENTRY STV_DEFAULT"
_ZN7cutlass13device_kernelIN5flash11enable_sm90INS1_16FlashAttnFwdSm90INS1_25CollectiveMainloopFwdSm90ILi2EN4cute5tupleIJNS5_1CILi1EEES8_S8_EEENS6_IJNS7_ILi128EEENS7_ILi80EEENS7_ILi256EEEEEELi256ENS_6half_tEfNS_4arch4Sm90ELb1ELb0ELb1ELb0ELb0ELb0ELb0ELb1ELb1ELb1ELb0ELb0EEENS1_21CollectiveEpilogueFwdINS6_IJSA_SC_SB_EEES9_SE_SG_Li256ELb0ELb1ELb0ELb0EEENS1_30DynamicPersistentTileSchedulerILi256ELi128ELb0ELb1ELb1EEEEEEEEEvNT_6ParamsE:
        /* <DEDUP_REMOVED lines=18> */
.L_x_2370:
[----:B------:R-:W-:Y:S05]  /*0120*/  BSYNC B0 ;  /* 0x0000000000007941 */ /* 0x000fea0003800000 */
.L_x_2369:
        /* <DEDUP_REMOVED lines=41> */
.L_x_2371:
        /* <DEDUP_REMOVED lines=22> */
.L_x_2372:
        /* <DEDUP_REMOVED lines=18> */
.L_x_2373:
        /* <DEDUP_REMOVED lines=22> */
.L_x_2374:
        /* <DEDUP_REMOVED lines=22> */
.L_x_2375:
        /* <DEDUP_REMOVED lines=8> */
.L_x_2377:
        /* <DEDUP_REMOVED lines=21> */
[CC--:B------:R-:W-:Y:S01]  /*0ad0*/  LEA.HI R2, R3.reuse, R230.reuse, RZ, 0x5 ;  /* 0x000000e603027211 */ /* 0x0c0fe200078f28ff */
[----:B------:R-:W-:Y:S01]  /*0ae0*/  IMAD.IADD R221, R230, 0x1, -R221 ;  /* 0x00000001e6dd7824 */ /* 0x000fe200078e0add */
[C---:B------:R-:W-:Y:S01]  /*0af0*/  LOP3.LUT R7, R0.reuse, 0x3fffff0, RZ, 0xc0, !PT ;  /* 0x03fffff000077812 */ /* 0x040fe200078ec0ff */
[----:B------:R-:W-:Y:S01]  /*0b00*/  UMOV UR5, URZ ;  /* 0x0000003f00057c82 */ /* 0x000fe20008000000 */
[----:B------:R-:W-:Y:S01]  /*0b10*/  LEA.HI R0, R0, R9, RZ, 0x1 ;  /* 0x0000000900007211 */ /* 0x000fe200078f08ff */
[----:B------:R-:W-:Y:S01]  /*0b20*/  IMAD.SHL.U32 R2, R2, 0x20, RZ ;  /* 0x0000002002027824 */ /* 0x000fe200078e00ff */
[----:B------:R-:W-:Y:S01]  /*0b30*/  SHF.R.S32.HI R4, RZ, 0x1f, R221 ;  /* 0x0000001fff047819 */ /* 0x000fe200000114dd */
[----:B------:R-:W-:Y:S01]  /*0b40*/  IMAD.IADD R7, R230, 0x1, -R7 ;  /* 0x00000001e6077824 */ /* 0x000fe200078e0a07 */
[----:B------:R-:W-:Y:S01]  /*0b50*/  LOP3.LUT R0, R0, 0x1ffffffe, RZ, 0xc0, !PT ;  /* 0x1ffffffe00007812 */ /* 0x000fe200078ec0ff */
[----:B------:R-:W-:Y:S01]  /*0b60*/  IMAD.U32 R225, RZ, RZ, UR6 ;  /* 0x00000006ffe17e24 */ /* 0x000fe2000f8e00ff */
[----:B------:R-:W-:Y:S01]  /*0b70*/  LEA.HI R6, R4, R221, RZ, 0x2 ;  /* 0x000000dd04067211 */ /* 0x000fe200078f10ff */
[----:B------:R-:W-:Y:S01]  /*0b80*/  IMAD.U32 R220, RZ, RZ, UR5 ;  /* 0x00000005ffdc7e24 */ /* 0x000fe2000f8e00ff */
[----:B------:R-:W-:Y:S01]  /*0b90*/  LEA.HI R10, R3, R230, RZ, 0x2 ;  /* 0x000000e6030a7211 */ /* 0x000fe200078f10ff */
[----:B------:R-:W-:Y:S01]  /*0ba0*/  IMAD.IADD R0, R9, 0x1, -R0 ;  /* 0x0000000109007824 */ /* 0x000fe200078e0a00 */
[--C-:B------:R-:W-:Y:S01]  /*0bb0*/  SHF.R.S32.HI R8, RZ, 0x2, R6.reuse ;  /* 0x00000002ff087819 */ /* 0x100fe20000011406 */
[----:B------:R-:W-:Y:S01]  /*0bc0*/  IMAD.U32 R16, RZ, RZ, UR5 ;  /* 0x00000005ff107e24 */ /* 0x000fe2000f8e00ff */
[----:B------:R-:W-:-:S02]  /*0bd0*/  SHF.R.S32.HI R11, RZ, 0x1f, R6 ;  /* 0x0000001fff0b7819 */ /* 0x000fc40000011406 */
[----:B------:R-:W-:Y:S02]  /*0be0*/  SHF.R.S32.HI R222, RZ, 0x7, R5 ;  /* 0x00000007ffde7819 */ /* 0x000fe40000011405 */
[----:B------:R-:W-:Y:S02]  /*0bf0*/  LOP3.LUT R2, R2, 0xfffffc00, RZ, 0xc0, !PT ;  /* 0xfffffc0002027812 */ /* 0x000fe400078ec0ff */
[----:B------:R-:W-:Y:S02]  /*0c00*/  LOP3.LUT R9, R10, 0xfffffffc, RZ, 0xc0, !PT ;  /* 0xfffffffc0a097812 */ /* 0x000fe400078ec0ff */
[----:B------:R-:W-:Y:S01]  /*0c10*/  LEA.HI R11, R11, R8, RZ, 0x3 ;  /* 0x000000080b0b7211 */ /* 0x000fe200078f18ff */
[----:B------:R-:W-:Y:S01]  /*0c20*/  IMAD R7, R7, 0x40, R2 ;  /* 0x0000004007077824 */ /* 0x000fe200078e0202 */
[----:B------:R-:W-:Y:S01]  /*0c30*/  LEA.HI R5, R5, R222, RZ, 0x1 ;  /* 0x000000de05057211 */ /* 0x000fe200078f08ff */
[----:B------:R-:W-:Y:S01]  /*0c40*/  IMAD.IADD R2, R230, 0x1, -R9 ;  /* 0x00000001e6027824 */ /* 0x000fe200078e0a09 */
[----:B------:R-:W-:Y:S01]  /*0c50*/  LEA.HI R3, R3, R230, RZ, 0x3 ;  /* 0x000000e603037211 */ /* 0x000fe200078f18ff */
[----:B------:R-:W-:Y:S01]  /*0c60*/  IMAD R224, R0, 0x8, R7 ;  /* 0x0000000800e07824 */ /* 0x000fe200078e0207 */
[----:B------:R-:W-:-:S02]  /*0c70*/  LOP3.LUT R11, R11, 0xfffffff8, RZ, 0xc0, !PT ;  /* 0xfffffff80b0b7812 */ /* 0x000fc400078ec0ff */
[----:B------:R-:W-:Y:S02]  /*0c80*/  LEA.HI R4, R4, R221, RZ, 0x5 ;  /* 0x000000dd04047211 */ /* 0x000fe400078f28ff */
[----:B------:R-:W-:Y:S01]  /*0c90*/  LOP3.LUT R9, R5, 0x3fffffe, RZ, 0xc0, !PT ;  /* 0x03fffffe05097812 */ /* 0x000fe200078ec0ff */
[----:B------:R-:W-:Y:S01]  /*0ca0*/  IMAD.IADD R11, R8, 0x1, -R11 ;  /* 0x00000001080b7824 */ /* 0x000fe200078e0a0b */
[----:B------:R-:W-:Y:S02]  /*0cb0*/  LOP3.LUT R5, R3, 0xfffffff8, RZ, 0xc0, !PT ;  /* 0xfffffff803057812 */ /* 0x000fe400078ec0ff */
[----:B------:R-:W-:Y:S01]  /*0cc0*/  SHF.R.S32.HI R4, RZ, 0x5, R4 ;  /* 0x00000005ff047819 */ /* 0x000fe20000011404 */
[----:B------:R-:W-:Y:S01]  /*0cd0*/  IMAD.IADD R9, R222, 0x1, -R9 ;  /* 0x00000001de097824 */ /* 0x000fe200078e0a09 */
[----:B------:R-:W-:Y:S01]  /*0ce0*/  LEA.HI R8, R2, R2, RZ, 0x1 ;  /* 0x0000000202087211 */ /* 0x000fe200078f08ff */
[----:B------:R-:W-:Y:S01]  /*0cf0*/  IMAD.IADD R216, R230, 0x1, -R5 ;  /* 0x00000001e6d87824 */ /* 0x000fe200078e0a05 */
[----:B------:R-:W-:Y:S01]  /*0d00*/  LOP3.LUT R6, R6, 0x7ffffffc, RZ, 0xc0, !PT ;  /* 0x7ffffffc06067812 */ /* 0x000fe200078ec0ff */
[----:B------:R-:W-:Y:S01]  /*0d10*/  IMAD R4, R4, 0x10, R11 ;  /* 0x0000001004047824 */ /* 0x000fe200078e020b */
[----:B------:R-:W-:Y:S01]  /*0d20*/  LOP3.LUT R11, R8, 0x1ffffffe, RZ, 0xc0, !PT ;  /* 0x1ffffffe080b7812 */ /* 0x000fe200078ec0ff */
[----:B------:R-:W-:Y:S01]  /*0d30*/  IMAD.SHL.U32 R18, R216, 0x8, RZ ;  /* 0x00000008d8127824 */ /* 0x000fe200078e00ff */
[----:B------:R-:W-:Y:S01]  /*0d40*/  SHF.R.S32.HI R219, RZ, 0x3, R3 ;  /* 0x00000003ffdb7819 */ /* 0x000fe20000011403 */
[----:B------:R-:W-:-:S02]  /*0d50*/  IMAD R223, R9, 0x40, R4 ;  /* 0x0000004009df7824 */ /* 0x000fc400078e0204 */
[C---:B------:R-:W-:Y:S01]  /*0d60*/  VIADD R214, R18.reuse, 0x40 ;  /* 0x0000004012d67836 */ /* 0x040fe20000000000 */
[----:B------:R-:W-:Y:S01]  /*0d70*/  SHF.R.S32.HI R229, RZ, 0x1f, R18 ;  /* 0x0000001fffe57819 */ /* 0x000fe20000011412 */
[C---:B------:R-:W-:Y:S02]  /*0d80*/  VIADD R213, R18.reuse, 0x80 ;  /* 0x0000008012d57836 */ /* 0x040fe40000000000 */
[----:B------:R-:W-:Y:S01]  /*0d90*/  VIADD R215, R18, 0xc0 ;  /* 0x000000c012d77836 */ /* 0x000fe20000000000 */
[----:B------:R-:W-:Y:S01]  /*0da0*/  SHF.R.S32.HI R228, RZ, 0x1f, R214 ;  /* 0x0000001fffe47819 */ /* 0x000fe200000114d6 */
[----:B------:R-:W-:Y:S01]  /*0db0*/  IMAD.IADD R212, R2, 0x1, -R11 ;  /* 0x0000000102d47824 */ /* 0x000fe200078e0a0b */
[----:B------:R-:W-:Y:S01]  /*0dc0*/  SHF.R.S32.HI R227, RZ, 0x1f, R213 ;  /* 0x0000001fffe37819 */ /* 0x000fe200000114d5 */
[----:B------:R-:W-:Y:S01]  /*0dd0*/  IMAD.IADD R23, R221, 0x1, -R6 ;  /* 0x00000001dd177824 */ /* 0x000fe200078e0a06 */
[----:B------:R-:W-:Y:S01]  /*0de0*/  SHF.R.S32.HI R226, RZ, 0x1f, R215 ;  /* 0x0000001fffe27819 */ /* 0x000fe200000114d7 */
[----:B------:R-:W-:-:S07]  /*0df0*/  IMAD R212, R212, 0x8, R223 ;  /* 0x00000008d4d47824 */ /* 0x000fce00078e02df */
.L_x_2428:
        /* <DEDUP_REMOVED lines=21> */
.L_x_2378:
[----:B------:R-:W-:Y:S01]  /*0f50*/  ULDC UR8, c[0x0][0xc54] ;  /* 0x0003150000087ab9 */ /* 0x000fe20000000800 */
[----:B------:R-:W-:Y:S01]  /*0f60*/  UMOV UR4, UR9 ;  /* 0x0000000900047c82 */ /* 0x000fe20008000000 */
[----:B------:R-:W-:-:S11]  /*0f70*/  UISETP.NE.AND UP0, UPT, UR8, 0x1, UPT ;  /* 0x000000010800788c */ /* 0x000fd6000bf05270 */
[----:B------:R-:W-:Y:S02]  /*0f80*/  @UP0 ULDC.64 UR10, c[0x0][0xc58] ;  /* 0x00031600000a0ab9 */ /* 0x000fe40000000a00 */
[----:B------:R-:W-:-:S04]  /*0f90*/  UIMAD.WIDE.U32 UR6, UR9, UR10, URZ ;  /* 0x0000000a090672a5 */ /* 0x000fc8000f8e003f */
[----:B------:R-:W-:-:S04]  /*0fa0*/  @UP0 USHF.R.U32.HI UR4, URZ, UR11, UR7 ;  /* 0x0000000b3f040299 */ /* 0x000fc80008011607 */
[----:B------:R-:W-:-:S12]  /*0fb0*/  UIMAD UR6, UR4, UR8, URZ ;  /* 0x00000008040672a4 */ /* 0x000fd8000f8e023f */
.L_x_2379:
[----:B------:R-:W-:Y:S01]  /*0fc0*/  ULDC.64 UR10, c[0x0][0x418] ;  /* 0x00010600000a7ab9 */ /* 0x000fe20000000a00 */
[----:B------:R-:W-:Y:S01]  /*0fd0*/  ULOP3.LUT UR4, URZ, UR4, URZ, 0x33, !UPT ;  /* 0x000000043f047292 */ /* 0x000fe2000f8e333f */
[----:B------:R-:W-:Y:S01]  /*0fe0*/  PLOP3.LUT P0, PT, PT, PT, PT, 0x80, 0x0 ;  /* 0x000000000000781c */ /* 0x000fe20003f0f070 */
[----:B------:R-:W-:Y:S01]  /*0ff0*/  UISETP.NE.U32.AND UP0, UPT, UR10, URZ, UPT ;  /* 0x0000003f0a00728c */ /* 0x000fe2000bf05070 */
[----:B------:R-:W-:Y:S01]  /*1000*/  CS2R R2, SRZ ;  /* 0x0000000000027805 */ /* 0x000fe2000001ff00 */
[----:B------:R-:W-:Y:S01]  /*1010*/  UIADD3 UR10, UR9, -UR6, URZ ;  /* 0x80000006090a7290 */ /* 0x000fe2000fffe03f */
[----:B------:R-:W-:Y:S01]  /*1020*/  IMAD.MOV.U32 R0, RZ, RZ, RZ ;  /* 0x000000ffff007224 */ /* 0x000fe200078e00ff */
[----:B------:R-:W-:Y:S01]  /*1030*/  ULDC UR7, c[0x0][0x448] ;  /* 0x0001120000077ab9 */ /* 0x000fe20000000800 */
[----:B------:R-:W-:Y:S01]  /*1040*/  ULDC UR6, c[0x0][0xc3c] ;  /* 0x00030f0000067ab9 */ /* 0x000fe20000000800 */
[----:B------:R-:W-:Y:S01]  /*1050*/  UISETP.NE.AND UP2, UPT, UR7, 0x1, UPT ;  /* 0x000000010700788c */ /* 0x000fe2000bf45270 */
[----:B------:R-:W-:Y:S01]  /*1060*/  CS2R R176, SRZ ;  /* 0x0000000000b07805 */ /* 0x000fe2000001ff00 */
[----:B------:R-:W-:Y:S01]  /*1070*/  UIADD3 UR4, UR4, UR6, URZ ;  /* 0x0000000604047290 */ /* 0x000fe2000fffe03f */
[----:B------:R-:W-:Y:S01]  /*1080*/  CS2R R174, SRZ ;  /* 0x0000000000ae7805 */ /* 0x000fe2000001ff00 */
[----:B------:R-:W-:Y:S01]  /*1090*/  UISETP.NE.AND.EX UP0, UPT, UR11, URZ, UPT, UP0 ;  /* 0x0000003f0b00728c */ /* 0x000fe2000bf05300 */
[----:B------:R-:W-:Y:S01]  /*10a0*/  CS2R R148, SRZ ;  /* 0x0000000000947805 */ /* 0x000fe2000001ff00 */
[----:B------:R-:W-:Y:S01]  /*10b0*/  USHF.L.U32 UR14, UR4, 0x7, URZ ;  /* 0x00000007040e7899 */ /* 0x000fe2000800063f */
[----:B------:R-:W-:Y:S01]  /*10c0*/  CS2R R172, SRZ ;  /* 0x0000000000ac7805 */ /* 0x000fe2000001ff00 */
[----:B------:R-:W-:Y:S01]  /*10d0*/  ULDC UR9, c[0x0][0x424] ;  /* 0x0001090000097ab9 */ /* 0x000fe20000000800 */
[----:B------:R-:W-:Y:S01]  /*10e0*/  ULDC UR8, c[0x0][0x288] ;  /* 0x0000a20000087ab9 */ /* 0x000fe20000000800 */
[----:B------:R-:W-:Y:S01]  /*10f0*/  UIADD3 UR4, UR14, 0x7f, URZ ;  /* 0x0000007f0e047890 */ /* 0x000fe2000fffe03f */
[----:B------:R-:W-:Y:S01]  /*1100*/  CS2R R144, SRZ ;  /* 0x0000000000907805 */ /* 0x000fe2000001ff00 */
[----:B------:R-:W-:Y:S01]  /*1110*/  @UP2 ULDC UR6, c[0x0][0x44c] ;  /* 0x0001130000062ab9 */ /* 0x000fe20000000800 */
[----:B------:R-:W-:Y:S01]  /*1120*/  IMAD.U32 R22, RZ, RZ, UR14 ;  /* 0x0000000eff167e24 */ /* 0x000fe2000f8e00ff */
[----:B------:R-:W-:Y:S01]  /*1130*/  UIADD3 UR8, -UR8, 0x50, URZ ;  /* 0x0000005008087890 */ /* 0x000fe2000fffe13f */
[----:B------:R-:W-:Y:S01]  /*1140*/  CS2R R120, SRZ ;  /* 0x0000000000787805 */ /* 0x000fe2000001ff00 */
[----:B------:R-:W-:Y:S01]  /*1150*/  UIMAD.WIDE.U32 UR6, UR4, UR6, URZ ;  /* 0x00000006040672a5 */ /* 0x000fe2000f8e003f */
[----:B------:R-:W-:Y:S01]  /*1160*/  CS2R R140, SRZ ;  /* 0x00000000008c7805 */ /* 0x000fe2000001ff00 */
[----:B------:R-:W-:Y:S01]  /*1170*/  USEL UR14, UR9, 0x1, UP0 ;  /* 0x00000001090e7887 */ /* 0x000fe20008000000 */
[----:B------:R-:W-:Y:S01]  /*1180*/  CS2R R116, SRZ ;  /* 0x0000000000747805 */ /* 0x000fe2000001ff00 */
[----:B------:R-:W-:Y:S01]  /*1190*/  ULDC UR12, c[0x0][0x2f0] ;  /* 0x0000bc00000c7ab9 */ /* 0x000fe20000000800 */
[----:B------:R-:W-:Y:S01]  /*11a0*/  @UP2 ULDC UR9, c[0x0][0x450] ;  /* 0x0001140000092ab9 */ /* 0x000fe20000000800 */
[----:B------:R-:W-:Y:S01]  /*11b0*/  UIMAD UR8, UR14, UR12, UR8 ;  /* 0x0000000c0e0872a4 */ /* 0x000fe2000f8e0208 */
[----:B------:R-:W-:Y:S01]  /*11c0*/  CS2R R112, SRZ ;  /* 0x0000000000707805 */ /* 0x000fe2000001ff00 */
[----:B------:R-:W-:Y:S01]  /*11d0*/  @UP2 USHF.R.U32.HI UR4, URZ, UR9, UR7 ;  /* 0x000000093f042299 */ /* 0x000fe20008011607 */
[----:B------:R-:W-:Y:S01]  /*11e0*/  IMAD.U32 R19, RZ, RZ, UR14 ;  /* 0x0000000eff137e24 */ /* 0x000fe2000f8e00ff */
[----:B------:R-:W-:Y:S01]  /*11f0*/  UIMAD UR6, UR14, UR12, 0x4f ;  /* 0x0000004f0e0674a4 */ /* 0x000fe2000f8e020c */
[----:B------:R-:W-:Y:S01]  /*1200*/  CS2R R136, SRZ ;  /* 0x0000000000887805 */ /* 0x000fe2000001ff00 */
[----:B------:R-:W-:Y:S01]  /*1210*/  UIADD3 UR8, UR8, UR4, URZ ;  /* 0x0000000408087290 */ /* 0x000fe2000fffe03f */
[----:B------:R-:W-:Y:S01]  /*1220*/  CS2R R108, SRZ ;  /* 0x00000000006c7805 */ /* 0x000fe2000001ff00 */
[----:B------:R-:W-:Y:S01]  /*1230*/  UIMAD.WIDE UR6, UR6, 0x66666667, URZ ;  /* 0x66666667060678a5 */ /* 0x000fe2000f8e023f */
[----:B------:R-:W-:Y:S01]  /*1240*/  CS2R R104, SRZ ;  /* 0x0000000000687805 */ /* 0x000fe2000001ff00 */
[----:B------:R-:W-:Y:S01]  /*1250*/  UIMAD.WIDE UR8, UR8, 0x66666667, URZ ;  /* 0x66666667080878a5 */ /* 0x000fe2000f8e023f */
[----:B------:R-:W-:Y:S01]  /*1260*/  CS2R R132, SRZ ;  /* 0x0000000000847805 */ /* 0x000fe2000001ff00 */
[----:B------:R-:W-:Y:S01]  /*1270*/  ULDC UR13, c[0x0][0xc54] ;  /* 0x00031500000d7ab9 */ /* 0x000fe20000000800 */
[----:B------:R-:W-:Y:S01]  /*1280*/  USHF.R.U32.HI UR4, URZ, 0x1f, UR7 ;  /* 0x0000001f3f047899 */ /* 0x000fe20008011607 */
[----:B------:R-:W-:Y:S01]  /*1290*/  CS2R R100, SRZ ;  /* 0x0000000000647805 */ /* 0x000fe2000001ff00 */
[----:B------:R-:W-:Y:S01]  /*12a0*/  UIMAD UR12, UR5, UR13, UR10 ;  /* 0x0000000d050c72a4 */ /* 0x000fe2000f8e020a */
[----:B------:R-:W-:Y:S01]  /*12b0*/  CS2R R96, SRZ ;  /* 0x0000000000607805 */ /* 0x000fe2000001ff00 */
[----:B------:R-:W-:Y:S01]  /*12c0*/  USHF.R.U32.HI UR5, URZ, 0x1f, UR9 ;  /* 0x0000001f3f057899 */ /* 0x000fe20008011609 */
[----:B------:R-:W-:Y:S01]  /*12d0*/  CS2R R128, SRZ ;  /* 0x0000000000807805 */ /* 0x000fe2000001ff00 */
[----:B------:R-:W-:Y:S01]  /*12e0*/  ULDC UR11, c[0x0][0xc48] ;  /* 0x00031200000b7ab9 */ /* 0x000fe20000000800 */
[----:B------:R-:W-:Y:S01]  /*12f0*/  ULEA.HI.SX32 UR7, UR7, UR4, 0x1b ;  /* 0x0000000407077291 */ /* 0x000fe2000f8fda3f */
[----:B------:R-:W-:Y:S01]  /*1300*/  CS2R R92, SRZ ;  /* 0x00000000005c7805 */ /* 0x000fe2000001ff00 */
[----:B------:R-:W-:Y:S01]  /*1310*/  UISETP.NE.AND UP1, UPT, UR11, 0x1, UPT ;  /* 0x000000010b00788c */ /* 0x000fe2000bf25270 */
[----:B------:R-:W-:Y:S01]  /*1320*/  CS2R R88, SRZ ;  /* 0x0000000000587805 */ /* 0x000fe2000001ff00 */
[----:B------:R-:W-:Y:S01]  /*1330*/  ULEA.HI.SX32 UR9, UR9, UR5, 0x1b ;  /* 0x0000000509097291 */ /* 0x000fe2000f8fda3f */
[----:B------:R-:W-:Y:S01]  /*1340*/  CS2R R124, SRZ ;  /* 0x00000000007c7805 */ /* 0x000fe2000001ff00 */
[----:B------:R-:W-:Y:S01]  /*1350*/  UMOV UR14, UR12 ;  /* 0x0000000c000e7c82 */ /* 0x000fe20008000000 */
[----:B------:R-:W-:Y:S01]  /*1360*/  CS2R R84, SRZ ;  /* 0x0000000000547805 */ /* 0x000fe2000001ff00 */
[----:B------:R-:W-:Y:S01]  /*1370*/  UISETP.LT.AND UP0, UPT, UR7, UR9, UPT ;  /* 0x000000090700728c */ /* 0x000fe2000bf01270 */
[----:B------:R-:W-:Y:S01]  /*1380*/  CS2R R80, SRZ ;  /* 0x0000000000507805 */ /* 0x000fe2000001ff00 */
[----:B------:R-:W-:Y:S01]  /*1390*/  IMAD.MOV.U32 R198, RZ, RZ, RZ ;  /* 0x000000ffffc67224 */ /* 0x000fe200078e00ff */
[----:B------:R-:W-:Y:S01]  /*13a0*/  CS2R R76, SRZ ;  /* 0x00000000004c7805 */ /* 0x000fe2000001ff00 */
[----:B------:R-:W-:Y:S01]  /*13b0*/  USEL UR61, UR7, UR9, UP0 ;  /* 0x00000009073d7287 */ /* 0x000fe20008000000 */
[----:B------:R-:W-:Y:S01]  /*13c0*/  CS2R R72, SRZ ;  /* 0x0000000000487805 */ /* 0x000fe2000001ff00 */
[----:B------:R-:W-:Y:S01]  /*13d0*/  @UP1 ULDC UR10, c[0x0][0xc4c] ;  /* 0x00031300000a1ab9 */ /* 0x000fe20000000800 */
[----:B------:R-:W-:Y:S01]  /*13e0*/  @UP1 ULDC UR6, c[0x0][0xc50] ;  /* 0x0003140000061ab9 */ /* 0x000fe20000000800 */
[----:B------:R-:W-:Y:S01]  /*13f0*/  UIMAD.WIDE.U32 UR4, UR12, UR10, URZ ;  /* 0x0000000a0c0472a5 */ /* 0x000fe2000f8e003f */
[----:B------:R-:W-:Y:S01]  /*1400*/  CS2R R196, SRZ ;  /* 0x0000000000c47805 */ /* 0x000fe2000001ff00 */
[----:B------:R-:W-:Y:S01]  /*1410*/  UISETP.GE.AND UP0, UPT, UR61, 0x1, UPT ;  /* 0x000000013d00788c */ /* 0x000fe2000bf06270 */
[----:B------:R-:W-:Y:S01]  /*1420*/  CS2R R68, SRZ ;  /* 0x0000000000447805 */ /* 0x000fe2000001ff00 */
[----:B------:R-:W-:Y:S01]  /*1430*/  @UP1 USHF.R.U32.HI UR14, URZ, UR6, UR5 ;  /* 0x000000063f0e1299 */ /* 0x000fe20008011605 */
[----:B------:R-:W-:-:S02]  /*1440*/  CS2R R64, SRZ ;  /* 0x0000000000407805 */ /* 0x000fc4000001ff00 */
[----:B------:R-:W-:Y:S02]  /*1450*/  CS2R R60, SRZ ;  /* 0x00000000003c7805 */ /* 0x000fe4000001ff00 */
[----:B------:R-:W-:Y:S02]  /*1460*/  CS2R R56, SRZ ;  /* 0x0000000000387805 */ /* 0x000fe4000001ff00 */
[----:B------:R-:W-:Y:S01]  /*1470*/  PLOP3.LUT P1, PT, PT, PT, UP0, 0x80, 0x0 ;  /* 0x000000000000781c */ /* 0x000fe20003f2f008 */
[----:B------:R-:W-:Y:S02]  /*1480*/  UIADD3 UR4, -UR14, URZ, URZ ;  /* 0x0000003f0e047290 */ /* 0x000fe4000fffe13f */
[----:B------:R-:W-:Y:S01]  /*1490*/  IMAD.U32 R218, RZ, RZ, UR14 ;  /* 0x0000000effda7e24 */ /* 0x000fe2000f8e00ff */
[----:B------:R-:W-:Y:S02]  /*14a0*/  CS2R R194, SRZ ;  /* 0x0000000000c27805 */ /* 0x000fe4000001ff00 */
[----:B------:R-:W-:Y:S01]  /*14b0*/  CS2R R52, SRZ ;  /* 0x0000000000347805 */ /* 0x000fe2000001ff00 */
[----:B------:R-:W-:Y:S01]  /*14c0*/  UIMAD UR4, UR11, UR4, UR12 ;  /* 0x000000040b0472a4 */ /* 0x000fe2000f8e020c */
        /* <DEDUP_REMOVED lines=30> */
[----:B------:R-:W-:Y:S01]  /*16b0*/  CS2R R26, SRZ ;  /* 0x00000000001a7805 */ /* 0x000fe2000001ff00 */
[----:B------:R-:W-:Y:S01]  /*16c0*/  IMAD.MOV.U32 R30, RZ, RZ, RZ ;  /* 0x000000ffff1e7224 */ /* 0x000fe200078e00ff */
        /* <DEDUP_REMOVED lines=9> */
[----:B------:R-:W-:Y:S02]  /*1760*/  UIADD3 UR6, UR8, 0x14400, URZ ;  /* 0x0001440008067890 */ /* 0x000fe4000fffe03f */
[----:B------:R-:W-:Y:S02]  /*1770*/  IMAD.U32 R17, RZ, RZ, UR8 ;  /* 0x00000008ff117e24 */ /* 0x000fe4000f8e00ff */
        /* <DEDUP_REMOVED lines=25> */
.L_x_2381:
[----:B------:R-:W-:Y:S02]  /*1910*/  R2UR UR7, R220 ;  /* 0x00000000dc0772ca */ /* 0x000fe400000e0000 */
[----:B------:R-:W-:Y:S02]  /*1920*/  R2UR UR6, R17 ;  /* 0x00000000110672ca */ /* 0x000fe400000e0000 */
[----:B------:R-:W-:-:S09]  /*1930*/  R2UR UR5, R225 ;  /* 0x00000000e10572ca */ /* 0x000fd200000e0000 */
[----:B------:R-:W-:-:S04]  /*1940*/  ULEA.HI UR4, UR7, UR7, URZ, 0x1 ;  /* 0x0000000707047291 */ /* 0x000fc8000f8f083f */
[----:B------:R-:W-:Y:S01]  /*1950*/  ULOP3.LUT UR4, UR4, 0xfffffffe, URZ, 0xc0, !UPT ;  /* 0xfffffffe04047892 */ /* 0x000fe2000f8ec03f */
[----:B------:R-:W-:-:S03]  /*1960*/  IMAD.U32 R2, RZ, RZ, UR5 ;  /* 0x00000005ff027e24 */ /* 0x000fc6000f8e00ff */
[----:B------:R-:W-:Y:S02]  /*1970*/  UIADD3 UR4, UR7, -UR4, URZ ;  /* 0x8000000407047290 */ /* 0x000fe4000fffe03f */
[----:B------:R-:W-:-:S04]  /*1980*/  ISETP.NE.AND P0, PT, R2, 0x3, PT ;  /* 0x000000030200780c */ /* 0x000fc80003f05270 */
[----:B------:R-:W-:-:S05]  /*1990*/  IMAD.U32 R0, RZ, RZ, UR4 ;  /* 0x00000004ff007e24 */ /* 0x000fca000f8e00ff */
[----:B------:R-:W-:-:S04]  /*19a0*/  SHF.L.U32 R0, R0, 0x1f, RZ ;  /* 0x0000001f00007819 */ /* 0x000fc800000006ff */
[----:B------:R-:W0:Y:S02]  /*19b0*/  SYNCS.PHASECHK.TRANS64.TRYWAIT P1, [UR6+0x38800], R0 ;  /* 0x03880000ff0075a7 */ /* 0x000e240008020146 */
[----:B0-----:R-:W-:Y:S05]  /*19c0*/  @!P1 BRA `(.L_x_2382) ;  /* 0x0000015800909947 */ /* 0x001fea0003800000 */
.L_x_2543:
[----:B------:R-:W-:Y:S05]  /*19d0*/  @!P0 BRA `(.L_x_2383) ;  /* 0x0000000000048947 */ /* 0x000fea0003800000 */
[----:B------:R-:W-:Y:S01]  /*19e0*/  BPT.TRAP 0x1 ;  /* 0x000000040000795c */ /* 0x000fe20000300000 */
.L_x_2383:
[----:B------:R-:W-:Y:S01]  /*19f0*/  R2UR UR5, R16 ;  /* 0x00000000100572ca */ /* 0x000fe200000e0000 */
[----:B0-----:R-:W-:Y:S01]  /*1a00*/  IMAD.U32 R0, RZ, RZ, UR60 ;  /* 0x0000003cff007e24 */ /* 0x001fe2000f8e00ff */
[----:B------:R-:W-:-:S11]  /*1a10*/  R2UR UR4, R17 ;  /* 0x00000000110472ca */ /* 0x000fd600000e0000 */
[----:B------:R-:W-:Y:S02]  /*1a20*/  IMAD.U32 R3, RZ, RZ, UR5 ;  /* 0x00000005ff037e24 */ /* 0x000fe4000f8e00ff */
[----:B------:R-:W-:-:S03]  /*1a30*/  LEA R0, R0, UR4, 0x3 ;  /* 0x0000000400007c11 */ /* 0x000fc6000f8e18ff */
[----:B------:R-:W-:-:S04]  /*1a40*/  SHF.L.U32 R3, R3, 0x1f, RZ ;  /* 0x0000001f03037819 */ /* 0x000fc800000006ff */
[----:B------:R0:W1:Y:S01]  /*1a50*/  SYNCS.PHASECHK.TRANS64.TRYWAIT P2, [R0+URZ+0x38830], R3 ;  /* 0x03883003000075a7 */ /* 0x000062000804017f */
[----:B------:R-:W-:Y:S05]  /*1a60*/  @!P0 BRA `(.L_x_2384) ;  /* 0x0000000000048947 */ /* 0x000fea0003800000 */
[----:B------:R-:W-:Y:S01]  /*1a70*/  BPT.TRAP 0x1 ;  /* 0x000000040000795c */ /* 0x000fe20000300000 */
.L_x_2384:
[----:B------:R-:W2:Y:S02]  /*1a80*/  S2R R2, SR_TID.X ;  /* 0x0000000000027919 */ /* 0x000ea40000002100 */
[----:B--2---:R-:W-:Y:S01]  /*1a90*/  LOP3.LUT P1, RZ, R2, 0x7f, RZ, 0xc0, !PT ;  /* 0x0000007f02ff7812 */ /* 0x004fe2000782c0ff */
[----:B-1----:R-:W-:-:S12]  /*1aa0*/  @P2 BRA `(.L_x_2385) ;  /* 0x0000000000082947 */ /* 0x002fd80003800000 */
[----:B------:R-:W1:Y:S02]  /*1ab0*/  SYNCS.PHASECHK.TRANS64.TRYWAIT P2, [R0+URZ+0x38830], R3 ;  /* 0x03883003000075a7 */ /* 0x000e64000804017f */
[----:B-1----:R-:W-:Y:S05]  /*1ac0*/  @!P2 BRA `(.L_x_2386) ;  /* 0x00000158006ca947 */ /* 0x002fea0003800000 */
.L_x_2385:
[----:B------:R-:W-:Y:S05]  /*1ad0*/  WARPSYNC.ALL ;  /* 0x0000000000007948 */ /* 0x000fea0003800000 */
[----:B------:R-:W-:Y:S01]  /*1ae0*/  R2UR UR4, R17 ;  /* 0x00000000110472ca */ /* 0x000fe200000e0000 */
[----:B------:R-:W-:Y:S01]  /*1af0*/  ULOP3.LUT UR5, UR36, 0x10000, URZ, 0xfc, !UPT ;  /* 0x0001000024057892 */ /* 0x000fe2000f8efc3f */
[----:B------:R-:W-:Y:S01]  /*1b00*/  WARPGROUP.ARRIVE ;  /* 0x00000000000079c5 */ /* 0x000fe20000000000 */
[----:B------:R-:W-:Y:S01]  /*1b10*/  UMOV UR9, 0x40000040 ;  /* 0x4000004000097882 */ /* 0x000fe20000000000 */
[----:B------:R-:W-:Y:S01]  /*1b20*/  UMOV UR11, 0x40000040 ;  /* 0x40000040000b7882 */ /* 0x000fe20000000000 */
[----:B------:R-:W-:Y:S01]  /*1b30*/  UMOV UR21, UR9 ;  /* 0x0000000900157c82 */ /* 0x000fe20008000000 */
[----:B------:R-:W-:Y:S01]  /*1b40*/  IMAD.U32 R7, RZ, RZ, UR9 ;  /* 0x00000009ff077e24 */ /* 0x000fe2000f8e00ff */
[----:B------:R-:W-:Y:S01]  /*1b50*/  UMOV UR13, UR21 ;  /* 0x00000015000d7c82 */ /* 0x000fe20008000000 */
[----:B------:R-:W-:Y:S01]  /*1b60*/  UMOV UR8, UR5 ;  /* 0x0000000500087c82 */ /* 0x000fe20008000000 */
[----:B------:R-:W-:Y:S01]  /*1b70*/  UMOV UR15, 0x40000040 ;  /* 0x40000040000f7882 */ /* 0x000fe20000000000 */
[----:B------:R-:W-:Y:S01]  /*1b80*/  UMOV UR20, UR8 ;  /* 0x0000000800147c82 */ /* 0x000fe20008000000 */
[----:B------:R-:W-:Y:S01]  /*1b90*/  IMAD.U32 R6, RZ, RZ, UR8 ;  /* 0x00000008ff067e24 */ /* 0x000fe2000f8e00ff */
[----:B------:R-:W-:Y:S01]  /*1ba0*/  UMOV UR12, UR20 ;  /* 0x00000014000c7c82 */ /* 0x000fe20008000000 */
[----:B------:R-:W-:Y:S01]  /*1bb0*/  UIADD3 UR4, UR4, 0x24400, URZ ;  /* 0x0002440004047890 */ /* 0x000fe2000fffe03f */
[----:B01----:R-:W-:Y:S01]  /*1bc0*/  @!P1 VIADD R0, R0, 0x38840 ;  /* 0x0003884000009836 */ /* 0x003fe20000000000 */
[----:B------:R-:W-:Y:S01]  /*1bd0*/  UMOV UR16, UR20 ;  /* 0x0000001400107c82 */ /* 0x000fe20008000000 */
[----:B------:R-:W-:Y:S01]  /*1be0*/  UMOV UR17, UR21 ;  /* 0x0000001500117c82 */ /* 0x000fe20008000000 */
[----:B------:R-:W-:Y:S01]  /*1bf0*/  USHF.R.U32.HI UR4, URZ, 0x4, UR4 ;  /* 0x000000043f047899 */ /* 0x000fe20008011604 */
[----:B------:R-:W-:Y:S01]  /*1c00*/  CS2R R150, SRZ ;  /* 0x0000000000967805 */ /* 0x000fe2000001ff00 */
[----:B------:R-:W-:Y:S01]  /*1c10*/  UMOV UR19, 0x40000040 ;  /* 0x4000004000137882 */ /* 0x000fe20000000000 */
[----:B------:R-:W-:Y:S01]  /*1c20*/  UMOV UR23, 0x40000040 ;  /* 0x4000004000177882 */ /* 0x000fe20000000000 */
[----:B------:R-:W-:Y:S01]  /*1c30*/  ULOP3.LUT UR4, UR4, 0x3fff, URZ, 0xc0, !UPT ;  /* 0x00003fff04047892 */ /* 0x000fe2000f8ec03f */
[----:B------:R-:W-:Y:S01]  /*1c40*/  @!P1 PRMT R0, RZ, 0x654, R0 ;  /* 0x00000654ff009816 */ /* 0x000fe20000000000 */
[----:B------:R-:W-:Y:S01]  /*1c50*/  UMOV UR27, 0x40000040 ;  /* 0x40000040001b7882 */ /* 0x000fe20000000000 */
[----:B------:R-:W-:Y:S01]  /*1c60*/  UMOV UR31, 0x40000040 ;  /* 0x40000040001f7882 */ /* 0x000fe20000000000 */
[----:B------:R-:W-:Y:S01]  /*1c70*/  ULOP3.LUT UR6, UR4, 0x10000, URZ, 0xfc, !UPT ;  /* 0x0001000004067892 */ /* 0x000fe2000f8efc3f */
[----:B------:R-:W-:Y:S01]  /*1c80*/  CS2R R148, SRZ ;  /* 0x0000000000947805 */ /* 0x000fe2000001ff00 */
[----:B------:R-:W-:Y:S01]  /*1c90*/  UMOV UR35, 0x40000040 ;  /* 0x4000004000237882 */ /* 0x000fe20000000000 */
[----:B------:R-:W-:Y:S01]  /*1ca0*/  UMOV UR39, 0x40000040 ;  /* 0x4000004000277882 */ /* 0x000fe20000000000 */
[----:B------:R-:W-:Y:S01]  /*1cb0*/  UIMAD UR4, UR60, 0xa00, UR6 ;  /* 0x00000a003c0478a4 */ /* 0x000fe2000f8e0206 */
[----:B------:R-:W-:Y:S01]  /*1cc0*/  CS2R R146, SRZ ;  /* 0x0000000000927805 */ /* 0x000fe2000001ff00 */
[----:B------:R-:W-:Y:S01]  /*1cd0*/  IMAD.U32 R15, RZ, RZ, UR6 ;  /* 0x00000006ff0f7e24 */ /* 0x000fe2000f8e00ff */
[----:B------:R-:W-:Y:S01]  /*1ce0*/  UIADD3 UR6, UR5, 0x2, URZ ;  /* 0x0000000205067890 */ /* 0x000fe2000fffe03f */
[----:B------:R-:W-:Y:S01]  /*1cf0*/  CS2R R144, SRZ ;  /* 0x0000000000907805 */ /* 0x000fe2000001ff00 */
[----:B------:R-:W-:Y:S01]  /*1d00*/  UIADD3 UR14, UR4, 0x100, URZ ;  /* 0x00000100040e7890 */ /* 0x000fe2000fffe03f */
[----:B------:R-:W-:Y:S01]  /*1d10*/  CS2R R142, SRZ ;  /* 0x00000000008e7805 */ /* 0x000fe2000001ff00 */
[----:B------:R-:W-:Y:S01]  /*1d20*/  UMOV UR10, UR4 ;  /* 0x00000004000a7c82 */ /* 0x000fe20008000000 */
[----:B------:R-:W-:Y:S01]  /*1d30*/  UIADD3 UR18, UR4, 0x180, URZ ;  /* 0x0000018004127890 */ /* 0x000fe2000fffe03f */
[----:B------:R-:W-:Y:S01]  /*1d40*/  HGMMA.64x16x16.F32 R56, gdesc[UR8], RZ, !UPT, gsb0 ;  /* 0x00200000083879f0 */ /* 0x000fe2000c0008ff */
[----:B------:R-:W-:Y:S01]  /*1d50*/  UIADD3 UR10, UR4, 0x80, URZ ;  /* 0x00000080040a7890 */ /* 0x000fe2000fffe03f */
[----:B------:R-:W-:Y:S01]  /*1d60*/  CS2R R140, SRZ ;  /* 0x00000000008c7805 */ /* 0x000fe2000001ff00 */
[----:B------:R-:W-:Y:S01]  /*1d70*/  UMOV UR8, UR20 ;  /* 0x0000001400087c82 */ /* 0x000fe20008000000 */
[----:B------:R-:W-:Y:S01]  /*1d80*/  UMOV UR9, UR21 ;  /* 0x0000001500097c82 */ /* 0x000fe20008000000 */
[----:B------:R-:W-:Y:S01]  /*1d90*/  UMOV UR11, 0x40000040 ;  /* 0x40000040000b7882 */ /* 0x000fe20000000000 */
[----:B------:R-:W-:Y:S01]  /*1da0*/  UIADD3 UR7, UR4, 0x2, URZ ;  /* 0x0000000204077890 */ /* 0x000fe2000fffe03f */
[----:B------:R-:W-:Y:S01]  /*1db0*/  CS2R R138, SRZ ;  /* 0x00000000008a7805 */ /* 0x000fe2000001ff00 */
        /* <DEDUP_REMOVED lines=12> */
[----:B------:R-:W-:Y:S01]  /*1e80*/  UMOV UR43, 0x40000040 ;  /* 0x40000040002b7882 */ /* 0x000fe20000000000 */
        /* <DEDUP_REMOVED lines=31> */
[----:B------:R-:W-:-:S02]  /*2080*/  WARPGROUP.DEPBAR.LE gsb0, 0x0 ;  /* 0x00008000000079c5 */ /* 0x000fc40000010000 */
[----:B------:R-:W-:Y:S01]  /*2090*/  WARPGROUP.ARRIVE ;  /* 0x00000000000079c5 */ /* 0x000fe20000000000 */
[----:B------:R-:W-:Y:S02]  /*20a0*/  CS2R R78, SRZ ;  /* 0x00000000004e7805 */ /* 0x000fe4000001ff00 */
[----:B------:R-:W-:Y:S02]  /*20b0*/  CS2R R76, SRZ ;  /* 0x00000000004c7805 */ /* 0x000fe4000001ff00 */
[----:B------:R-:W-:Y:S02]  /*20c0*/  CS2R R74, SRZ ;  /* 0x00000000004a7805 */ /* 0x000fe4000001ff00 */
[----:B------:R-:W-:Y:S02]  /*20d0*/  CS2R R72, SRZ ;  /* 0x0000000000487805 */ /* 0x000fe4000001ff00 */
[----:B------:R-:W-:Y:S01]  /*20e0*/  CS2R R70, SRZ ;  /* 0x0000000000467805 */ /* 0x000fe2000001ff00 */
[----:B------:R-:W-:Y:S01]  /*20f0*/  HGMMA.64x16x16.F32 R48, gdesc[UR8], RZ, !UPT, gsb0 ;  /* 0x00200000083079f0 */ /* 0x000fe2000c0008ff */
[----:B------:R-:W-:Y:S01]  /*2100*/  UIADD3 UR10, UR4, 0x200, URZ ;  /* 0x00000200040a7890 */ /* 0x000fe2000fffe03f */
[----:B------:R-:W-:Y:S01]  /*2110*/  UMOV UR8, UR20 ;  /* 0x0000001400087c82 */ /* 0x000fe20008000000 */
[----:B------:R-:W-:Y:S01]  /*2120*/  UMOV UR9, UR21 ;  /* 0x0000001500097c82 */ /* 0x000fe20008000000 */
[----:B------:R-:W-:Y:S01]  /*2130*/  UMOV UR11, 0x40000040 ;  /* 0x40000040000b7882 */ /* 0x000fe20000000000 */
[----:B------:R-:W-:-:S02]  /*2140*/  WARPGROUP.DEPBAR.LE gsb0, 0x0 ;  /* 0x00008000000079c5 */ /* 0x000fc40000010000 */
[----:B------:R-:W-:-:S06]  /*2150*/  WARPGROUP.ARRIVE ;  /* 0x00000000000079c5 */ /* 0x000fcc0000000000 */
        /* <DEDUP_REMOVED lines=136> */
[----:B------:R-:W-:Y:S02]  /*29e0*/  ULDC UR11, c[0x0][0x2f0] ;  /* 0x0000bc00000b7ab9 */ /* 0x000fe40000000800 */
[----:B------:R-:W-:Y:S01]  /*29f0*/  IMAD.U32 R20, RZ, RZ, UR11 ;  /* 0x0000000bff147e24 */ /* 0x000fe2000f8e00ff */
        /* <DEDUP_REMOVED lines=61> */
[----:B------:R-:W-:Y:S02]  /*2dd0*/  R2UR UR19, R22 ;  /* 0x00000000161372ca */ /* 0x000fe400000e0000 */
[----:B------:R-:W-:Y:S01]  /*2de0*/  R2UR UR18, R19 ;  /* 0x00000000131272ca */ /* 0x000fe200000e0000 */
        /* <DEDUP_REMOVED lines=259> */
[----:B------:R-:W-:-:S06]  /*3e20*/  UIADD3 UR15, UR61, -0x2, URZ ;  /* 0xfffffffe3d0f7890 */ /* 0x000fcc000fffe03f */
[----:B------:R-:W-:Y:S01]  /*3e30*/  IMAD.U32 R232, RZ, RZ, UR15 ;  /* 0x0000000fffe87e24 */ /* 0x000fe2000f8e00ff */
        /* <DEDUP_REMOVED lines=10> */
[----:B------:R-:W-:Y:S01]  /*3ee0*/  ULDC UR5, c[0x0][0x448] ;  /* 0x0001120000057ab9 */ /* 0x000fe20000000800 */
[----:B------:R-:W-:Y:S01]  /*3ef0*/  IMAD.U32 R9, RZ, RZ, UR57 ;  /* 0x00000039ff097e24 */ /* 0x000fe2000f8e00ff */
[----:B------:R-:W-:-:S06]  /*3f00*/  UISETP.NE.AND UP0, UPT, UR5, 0x1, UPT ;  /* 0x000000010500788c */ /* 0x000fcc000bf05270 */
[----:B------:R-:W-:-:S05]  /*3f10*/  PLOP3.LUT P2, PT, PT, PT, UP0, 0x80, 0x0 ;  /* 0x000000000000781c */ /* 0x000fca0003f4f008 */
[----:B------:R-:W-:-:S08]  /*3f20*/  @UP0 ULDC UR5, c[0x0][0x44c] ;  /* 0x0001130000050ab9 */ /* 0x000fd00000000800 */
[----:B------:R-:W-:Y:S01]  /*3f30*/  @P2 IMAD.HI.U32 R3, R2, UR5, RZ ;  /* 0x0000000502032c27 */ /* 0x000fe2000f8e00ff */
[----:B------:R-:W-:-:S04]  /*3f40*/  @UP0 ULDC UR5, c[0x0][0x450] ;  /* 0x0001140000050ab9 */ /* 0x000fc80000000800 */
[----:B------:R-:W-:Y:S01]  /*3f50*/  @P2 SHF.R.U32.HI R2, RZ, UR5, R3 ;  /* 0x00000005ff022c19 */ /* 0x000fe20008011603 */
[----:B------:R-:W-:-:S04]  /*3f60*/  UIMAD UR5, UR61, -0x50, URZ ;  /* 0xffffffb03d0578a4 */ /* 0x000fc8000f8e023f */
[----:B------:R-:W0:Y:S01]  /*3f70*/  SHFL.IDX PT, R5, R2, 0x1, 0x1c1f ;  /* 0x003c1f0002057f89 */ /* 0x000e2200000e0000 */
[----:B------:R-:W-:Y:S02]  /*3f80*/  UIADD3 UR7, UR5, 0x51, URZ ;  /* 0x0000005105077890 */ /* 0x000fe4000fffe03f */
[----:B------:R-:W-:Y:S01]  /*3f90*/  UIMAD UR5, UR18, UR11, UR5 ;  /* 0x0000000b120572a4 */ /* 0x000fe2000f8e0205 */
[----:B------:R-:W1:Y:S03]  /*3fa0*/  SHFL.IDX PT, R2, R2, RZ, 0x1c1f ;  /* 0x001c1fff02027589 */ /* 0x000e6600000e0000 */
[----:B------:R-:W-:Y:S01]  /*3fb0*/  IMAD.U32 R4, RZ, RZ, UR7 ;  /* 0x00000007ff047e24 */ /* 0x000fe2000f8e00ff */
[----:B------:R-:W-:Y:S01]  /*3fc0*/  UIADD3 UR14, UR5, 0x50, URZ ;  /* 0x00000050050e7890 */ /* 0x000fe2000fffe03f */
[----:B------:R-:W-:Y:S02]  /*3fd0*/  UMOV UR7, 0x40000040 ;  /* 0x4000004000077882 */ /* 0x000fe40000000000 */
[----:B------:R-:W-:Y:S01]  /*3fe0*/  IMAD R3, R23, -0x2, R4 ;  /* 0xfffffffe17037824 */ /* 0x000fe200078e0204 */
[----:B------:R-:W-:Y:S01]  /*3ff0*/  UMOV UR5, UR23 ;  /* 0x0000001700057c82 */ /* 0x000fe20008000000 */
[----:B------:R-:W-:-:S02]  /*4000*/  WARPGROUP.DEPBAR.LE gsb0, 0x0 ;  /* 0x00008000000079c5 */ /* 0x000fc40000010000 */
[----:B------:R-:W-:Y:S01]  /*4010*/  WARPGROUP.ARRIVE ;  /* 0x00000000000079c5 */ /* 0x000fe20000000000 */
[----:B------:R-:W-:Y:S01]  /*4020*/  IMAD.U32 R14, RZ, RZ, UR14 ;  /* 0x0000000eff0e7e24 */ /* 0x000fe2000f8e00ff */
[----:B------:R-:W-:Y:S01]  /*4030*/  ULDC UR14, c[0x0][0x288] ;  /* 0x0000a200000e7ab9 */ /* 0x000fe20000000800 */
[----:B------:R-:W-:Y:S01]  /*4040*/  IMAD R4, R20, UR18, R3 ;  /* 0x0000001214047c24 */ /* 0x000fe2000f8e0203 */
[----:B------:R-:W-:Y:S01]  /*4050*/  UIMAD UR11, UR18, UR11, -UR14 ;  /* 0x0000000b120b72a4 */ /* 0x000fe2000f8e0a0e */
[----:B------:R-:W-:Y:S01]  /*4060*/  IMAD R3, R23, -0x2, R14 ;  /* 0xfffffffe17037824 */ /* 0x000fe200078e020e */
[----:B------:R-:W-:Y:S01]  /*4070*/  HGMMA.64x16x16.F32 R32, gdesc[UR52], R32, gsb0 ;  /* 0x00200000342079f0 */ /* 0x000fe20008000820 */
[----:B------:R-:W-:Y:S01]  /*4080*/  UMOV UR54, UR6 ;  /* 0x0000000600367c82 */ /* 0x000fe20008000000 */
[----:B------:R-:W-:Y:S01]  /*4090*/  UMOV UR55, 0x40000040 ;  /* 0x4000004000377882 */ /* 0x000fe20000000000 */
[----:B------:R-:W-:Y:S01]  /*40a0*/  UIADD3 UR6, UR4, 0x986, URZ ;  /* 0x0000098604067890 */ /* 0x000fe2000fffe03f */
[----:B0-----:R-:W-:Y:S01]  /*40b0*/  IADD3 R14, R5, -UR14, R4 ;  /* 0x8000000e050e7c10 */ /* 0x001fe2000fffe004 */
[----:B------:R-:W-:-:S03]  /*40c0*/  VIADD R4, R4, -UR14 ;  /* 0x8000000e04047c36 */ /* 0x000fc60008000000 */
[----:B------:R-:W-:Y:S02]  /*40d0*/  VIMNMX R14, R3, R14, PT ;  /* 0x0000000e030e7248 */ /* 0x000fe40003fe0100 */
[----:B-1----:R-:W-:Y:S02]  /*40e0*/  VIADDMNMX R2, R2, R4, R3, PT ;  /* 0x0000000402027246 */ /* 0x002fe40003800103 */
[C---:B------:R-:W-:Y:S02]  /*40f0*/  ISETP.GT.AND P3, PT, R14.reuse, RZ, PT ;  /* 0x000000ff0e00720c */ /* 0x040fe40003f64270 */
[C---:B------:R-:W-:Y:S02]  /*4100*/  ISETP.GT.AND P4, PT, R14.reuse, 0x1, PT ;  /* 0x000000010e00780c */ /* 0x040fe40003f84270 */
[----:B------:R-:W-:Y:S02]  /*4110*/  ISETP.GT.AND P5, PT, R14, 0x8, PT ;  /* 0x000000080e00780c */ /* 0x000fe40003fa4270 */
[----:B------:R-:W-:Y:S01]  /*4120*/  ISETP.GT.AND P6, PT, R2, 0x11, PT ;  /* 0x000000110200780c */ /* 0x000fe20003fc4270 */
[----:B------:R-:W-:-:S02]  /*4130*/  WARPGROUP.DEPBAR.LE gsb0, 0x0 ;  /* 0x00008000000079c5 */ /* 0x000fc40000010000 */
        /* <DEDUP_REMOVED lines=26> */
[----:B------:R-:W-:Y:S08]  /*42e0*/  MUFU.TANH R62, R62 ;  /* 0x0000003e003e7308 */ /* 0x000ff00000002400 */
[----:B------:R-:W-:Y:S08]  /*42f0*/  MUFU.TANH R63, R63 ;  /* 0x0000003f003f7308 */ /* 0x000ff00000002400 */
[----:B------:R-:W-:Y:S08]  /*4300*/  MUFU.TANH R21, R56 ;  /* 0x0000003800157308 */ /* 0x000ff00000002400 */
[----:B------:R-:W-:Y:S08]  /*4310*/  MUFU.TANH R67, R57 ;  /* 0x0000003900437308 */ /* 0x000ff00000002400 */
[----:B------:R-:W-:Y:S01]  /*4320*/  MUFU.TANH R68, R60 ;  /* 0x0000003c00447308 */ /* 0x000fe20000002400 */
[----:B------:R-:W-:-:S02]  /*4330*/  WARPGROUP.DEPBAR.LE gsb0, 0x0 ;  /* 0x00008000000079c5 */ /* 0x000fc40000010000 */
[----:B------:R-:W-:Y:S01]  /*4340*/  WARPGROUP.ARRIVE ;  /* 0x00000000000079c5 */ /* 0x000fe20000000000 */
[----:B------:R-:W-:Y:S01]  /*4350*/  FMUL.FTZ R50, R50, UR10 ;  /* 0x0000000a32327c20 */ /* 0x000fe20008410000 */
[----:B------:R-:W-:Y:S01]  /*4360*/  FMUL.FTZ R51, R51, UR10 ;  /* 0x0000000a33337c20 */ /* 0x000fe20008410000 */
[----:B------:R-:W-:Y:S01]  /*4370*/  FMUL.FTZ R54, R54, UR10 ;  /* 0x0000000a36367c20 */ /* 0x000fe20008410000 */
[----:B------:R-:W-:Y:S01]  /*4380*/  FMUL.FTZ R55, R55, UR10 ;  /* 0x0000000a37377c20 */ /* 0x000fe20008410000 */
[----:B------:R-:W-:Y:S01]  /*4390*/  MUFU.TANH R69, R61 ;  /* 0x0000003d00457308 */ /* 0x000fe20000002400 */
[----:B------:R-:W-:Y:S01]  /*43a0*/  HGMMA.64x16x16.F32 R40, gdesc[UR56], R40, gsb0 ;  /* 0x00200000382879f0 */ /* 0x000fe20008000828 */
[----:B------:R-:W-:Y:S01]  /*43b0*/  UIADD3 UR58, UR4, 0x906, URZ ;  /* 0x00000906043a7890 */ /* 0x000fe2000fffe03f */
[----:B------:R-:W-:Y:S01]  /*43c0*/  FMUL.FTZ R48, R48, UR10 ;  /* 0x0000000a30307c20 */ /* 0x000fe20008410000 */
[----:B------:R-:W-:Y:S01]  /*43d0*/  UMOV UR56, UR22 ;  /* 0x0000001600387c82 */ /* 0x000fe20008000000 */
[----:B------:R-:W-:Y:S01]  /*43e0*/  UMOV UR57, UR23 ;  /* 0x0000001700397c82 */ /* 0x000fe20008000000 */
[----:B------:R-:W-:Y:S01]  /*43f0*/  UMOV UR59, 0x40000040 ;  /* 0x40000040003b7882 */ /* 0x000fe20000000000 */
[----:B------:R-:W-:Y:S01]  /*4400*/  UMOV UR4, UR22 ;  /* 0x0000001600047c82 */ /* 0x000fe20008000000 */
[----:B------:R-:W2:Y:S01]  /*4410*/  MUFU.TANH R50, R50 ;  /* 0x0000003200327308 */ /* 0x000ea20000002400 */
[----:B------:R-:W-:Y:S01]  /*4420*/  FMUL.FTZ R49, R49, UR10 ;  /* 0x0000000a31317c20 */ /* 0x000fe20008410000 */
[----:B------:R-:W-:Y:S01]  /*4430*/  FMUL.FTZ R52, R52, UR10 ;  /* 0x0000000a34347c20 */ /* 0x000fe20008410000 */
[----:B------:R-:W-:-:S05]  /*4440*/  FMUL.FTZ R53, R53, UR10 ;  /* 0x0000000a35357c20 */ /* 0x000fca0008410000 */
[----:B------:R-:W-:Y:S08]  /*4450*/  MUFU.TANH R51, R51 ;  /* 0x0000003300337308 */ /* 0x000ff00000002400 */
[----:B------:R-:W3:Y:S08]  /*4460*/  MUFU.TANH R54, R54 ;  /* 0x0000003600367308 */ /* 0x000ef00000002400 */
[----:B------:R-:W4:Y:S08]  /*4470*/  MUFU.TANH R55, R55 ;  /* 0x0000003700377308 */ /* 0x000f300000002400 */
        /* <DEDUP_REMOVED lines=8> */
[----:B------:R0:W5:Y:S01]  /*4500*/  MUFU.TANH R56, R42 ;  /* 0x0000002a00387308 */ /* 0x0001620000002400 */
[----:B------:R-:W-:Y:S01]  /*4510*/  HGMMA.64x16x16.F32 R32, gdesc[UR56], R32, gsb0 ;  /* 0x00200000382079f0 */ /* 0x000fe20008000820 */
[----:B------:R-:W-:Y:S01]  /*4520*/  FMUL.FTZ R40, R40, UR10 ;  /* 0x0000000a28287c20 */ /* 0x000fe20008410000 */
[----:B------:R-:W-:Y:S01]  /*4530*/  FMUL.FTZ R41, R41, UR10 ;  /* 0x0000000a29297c20 */ /* 0x000fe20008410000 */
[----:B------:R-:W-:Y:S01]  /*4540*/  FMUL.FTZ R44, R44, UR10 ;  /* 0x0000000a2c2c7c20 */ /* 0x000fe20008410000 */
[----:B------:R-:W-:-:S03]  /*4550*/  FMUL.FTZ R45, R45, UR10 ;  /* 0x0000000a2d2d7c20 */ /* 0x000fc60008410000 */
[----:B------:R1:W5:Y:S01]  /*4560*/  MUFU.TANH R57, R43 ;  /* 0x0000002b00397308 */ /* 0x0003620000002400 */
[----:B0-----:R-:W-:Y:S02]  /*4570*/  FSEL R42, R58, -INF , P3 ;  /* 0xff8000003a2a7808 */ /* 0x001fe40001800000 */
[----:B------:R-:W-:-:S05]  /*4580*/  ISETP.GT.AND P3, PT, R14, 0x9, PT ;  /* 0x000000090e00780c */ /* 0x000fca0003f64270 */
[----:B------:R0:W-:Y:S01]  /*4590*/  MUFU.TANH R60, R46 ;  /* 0x0000002e003c7308 */ /* 0x0001e20000002400 */
[----:B-1----:R-:W-:Y:S02]  /*45a0*/  FSEL R43, R59, -INF , P4 ;  /* 0xff8000003b2b7808 */ /* 0x002fe40002000000 */
[----:B------:R-:W-:Y:S02]  /*45b0*/  ISETP.GT.AND P4, PT, R14, 0x10, PT ;  /* 0x000000100e00780c */ /* 0x000fe40003f84270 */
[----:B------:R-:W-:Y:S02]  /*45c0*/  FMNMX.FTZ R5, R42, R43, !PT ;  /* 0x0000002b2a057209 */ /* 0x000fe40007810000 */
[----:B--2---:R-:W-:Y:S01]  /*45d0*/  FSEL R50, R50, -INF , P4 ;  /* 0xff80000032327808 */ /* 0x004fe20002000000 */
[----:B------:R1:W2:Y:S01]  /*45e0*/  MUFU.TANH R61, R47 ;  /* 0x0000002f003d7308 */ /* 0x0002a20000002400 */
[----:B0-----:R-:W-:Y:S02]  /*45f0*/  FSEL R46, R62, -INF , P5 ;  /* 0xff8000003e2e7808 */ /* 0x001fe40002800000 */
[----:B------:R-:W-:-:S02]  /*4600*/  ISETP.GT.AND P4, PT, R14, 0x18, PT ;  /* 0x000000180e00780c */ /* 0x000fc40003f84270 */
[----:B------:R-:W-:Y:S02]  /*4610*/  FMNMX.FTZ R20, R46, R5, !PT ;  /* 0x000000052e147209 */ /* 0x000fe40007810000 */
[----:B---3--:R-:W-:Y:S01]  /*4620*/  FSEL R54, R54, -INF , P4 ;  /* 0xff80000036367808 */ /* 0x008fe20002000000 */
[----:B------:R-:W-:Y:S01]  /*4630*/  MUFU.TANH R53, R53 ;  /* 0x0000003500357308 */ /* 0x000fe20000002400 */
[----:B-1----:R-:W-:Y:S02]  /*4640*/  FSEL R47, R63, -INF , P3 ;  /* 0xff8000003f2f7808 */ /* 0x002fe40001800000 */
[----:B------:R-:W-:Y:S02]  /*4650*/  ISETP.GT.AND P3, PT, R14, 0x11, PT ;  /* 0x000000110e00780c */ /* 0x000fe40003f64270 */
[----:B------:R-:W-:Y:S02]  /*4660*/  FMNMX.FTZ R5, R47, R20, !PT ;  /* 0x000000142f057209 */ /* 0x000fe40007810000 */
[----:B------:R-:W-:Y:S01]  /*4670*/  FSEL R51, R51, -INF , P3 ;  /* 0xff80000033337808 */ /* 0x000fe20001800000 */
[----:B------:R-:W-:Y:S01]  /*4680*/  MUFU.TANH R41, R41 ;  /* 0x0000002900297308 */ /* 0x000fe20000002400 */
[----:B------:R-:W-:-:S02]  /*4690*/  FMNMX.FTZ R20, R50, R5, !PT ;  /* 0x0000000532147209 */ /* 0x000fc40007810000 */
[C---:B------:R-:W-:Y:S02]  /*46a0*/  ISETP.GT.AND P3, PT, R14.reuse, 0x19, PT ;  /* 0x000000190e00780c */ /* 0x040fe40003f64270 */
[----:B------:R-:W-:Y:S02]  /*46b0*/  FMNMX.FTZ R5, R51, R20, !PT ;  /* 0x0000001433057209 */ /* 0x000fe40007810000 */
[----:B------:R-:W-:Y:S01]  /*46c0*/  ISETP.GT.AND P4, PT, R14, 0x20, PT ;  /* 0x000000200e00780c */ /* 0x000fe20003f84270 */
[----:B------:R-:W-:Y:S01]  /*46d0*/  MUFU.TANH R44, R44 ;  /* 0x0000002c002c7308 */ /* 0x000fe20000002400 */
[----:B----4-:R-:W-:Y:S02]  /*46e0*/  FSEL R55, R55, -INF , P3 ;  /* 0xff80000037377808 */ /* 0x010fe40001800000 */
[----:B------:R-:W-:Y:S01]  /*46f0*/  FMNMX.FTZ R20, R54, R5, !PT ;  /* 0x0000000536147209 */ /* 0x000fe20007810000 */
[----:B------:R-:W-:Y:S02]  /*4700*/  WARPGROUP.DEPBAR.LE gsb0, 0x0 ;  /* 0x00008000000079c5 */ /* 0x000fe40000010000 */
[----:B------:R-:W-:Y:S01]  /*4710*/  WARPGROUP.ARRIVE ;  /* 0x00000000000079c5 */ /* 0x000fe20000000000 */
[----:B------:R-:W-:Y:S01]  /*4720*/  FMUL.FTZ R34, R34, UR10 ;  /* 0x0000000a22227c20 */ /* 0x000fe20008410000 */
[----:B------:R-:W-:Y:S01]  /*4730*/  FMUL.FTZ R35, R35, UR10 ;  /* 0x0000000a23237c20 */ /* 0x000fe20008410000 */
[----:B------:R-:W-:Y:S01]  /*4740*/  ISETP.GT.AND P3, PT, R14, 0x21, PT ;  /* 0x000000210e00780c */ /* 0x000fe20003f64270 */
[----:B------:R-:W-:Y:S01]  /*4750*/  FMUL.FTZ R38, R38, UR10 ;  /* 0x0000000a26267c20 */ /* 0x000fe20008410000 */
[----:B-----5:R-:W-:Y:S01]  /*4760*/  FSEL R56, R56, -INF , P4 ;  /* 0xff80000038387808 */ /* 0x020fe20002000000 */
[----:B------:R-:W-:Y:S01]  /*4770*/  HGMMA.64x16x16.F32 R24, gdesc[UR4], R24, gsb0 ;  /* 0x00200000041879f0 */ /* 0x000fe20008000818 */
[----:B------:R-:W0:Y:S01]  /*4780*/  MUFU.TANH R34, R34 ;  /* 0x0000002200227308 */ /* 0x000e220000002400 */
[----:B------:R-:W-:Y:S01]  /*4790*/  FMNMX.FTZ R5, R55, R20, !PT ;  /* 0x0000001437057209 */ /* 0x000fe20007810000 */
[----:B------:R-:W-:Y:S01]  /*47a0*/  FMUL.FTZ R39, R39, UR10 ;  /* 0x0000000a27277c20 */ /* 0x000fe20008410000 */
[----:B------:R-:W-:Y:S01]  /*47b0*/  ISETP.GT.AND P4, PT, R14, 0x28, PT ;  /* 0x000000280e00780c */ /* 0x000fe20003f84270 */
[----:B------:R-:W-:Y:S01]  /*47c0*/  FMUL.FTZ R36, R36, UR10 ;  /* 0x0000000a24247c20 */ /* 0x000fe20008410000 */
[----:B------:R-:W-:Y:S01]  /*47d0*/  FSEL R57, R57, -INF , P3 ;  /* 0xff80000039397808 */ /* 0x000fe20001800000 */
[----:B------:R-:W-:Y:S01]  /*47e0*/  FMUL.FTZ R32, R32, UR10 ;  /* 0x0000000a20207c20 */ /* 0x000fe20008410000 */
[----:B------:R-:W-:Y:S01]  /*47f0*/  FMNMX.FTZ R20, R56, R5, !PT ;  /* 0x0000000538147209 */ /* 0x000fe20007810000 */
[----:B------:R-:W1:Y:S01]  /*4800*/  MUFU.TANH R35, R35 ;  /* 0x0000002300237308 */ /* 0x000e620000002400 */
[C---:B------:R-:W-:Y:S01]  /*4810*/  ISETP.GT.AND P3, PT, R14.reuse, 0x29, PT ;  /* 0x000000290e00780c */ /* 0x040fe20003f64270 */
[----:B------:R-:W-:Y:S01]  /*4820*/  ULDC UR5, c[0x0][0x988] ;  /* 0x0002620000057ab9 */ /* 0x000fe20000000800 */
[----:B------:R-:W-:Y:S01]  /*4830*/  FMNMX.FTZ R20, R57, R20, !PT ;  /* 0x0000001439147209 */ /* 0x000fe20007810000 */
[----:B------:R-:W-:Y:S01]  /*4840*/  FMUL.FTZ R33, R33, UR10 ;  /* 0x0000000a21217c20 */ /* 0x000fe20008410000 */
[----:B--2---:R-:W-:Y:S01]  /*4850*/  FSEL R58, R61, -INF , P3 ;  /* 0xff8000003d3a7808 */ /* 0x004fe20001800000 */
[----:B------:R-:W-:Y:S01]  /*4860*/  FMUL.FTZ R37, R37, UR10 ;  /* 0x0000000a25257c20 */ /* 0x000fe20008410000 */
[----:B------:R-:W-:Y:S01]  /*4870*/  ISETP.GT.AND P3, PT, R14, 0x31, PT ;  /* 0x000000310e00780c */ /* 0x000fe20003f64270 */
[----:B------:R-:W2:Y:S01]  /*4880*/  MUFU.TANH R38, R38 ;  /* 0x0000002600267308 */ /* 0x000ea20000002400 */
[----:B------:R-:W-:Y:S01]  /*4890*/  ISETP.GT.AND P5, PT, R2, 0x1, PT ;  /* 0x000000010200780c */ /* 0x000fe20003fa4270 */
[----:B------:R-:W-:Y:S01]  /*48a0*/  @UP0 ULDC UR6, c[0x0][0x44c] ;  /* 0x0001130000060ab9 */ /* 0x000fe20000000800 */
[----:B------:R-:W-:Y:S01]  /*48b0*/  UMOV UR4, UR19 ;  /* 0x0000001300047c82 */ /* 0x000fe20008000000 */
[----:B------:R-:W-:-:S04]  /*48c0*/  UIMAD.WIDE.U32 UR6, UR19, UR6, URZ ;  /* 0x00000006130672a5 */ /* 0x000fc8000f8e003f */
[----:B------:R3:W4:Y:S08]  /*48d0*/  MUFU.TANH R62, R39 ;  /* 0x00000027003e7308 */ /* 0x0007300000002400 */
[----:B------:R-:W-:Y:S01]  /*48e0*/  MUFU.TANH R45, R45 ;  /* 0x0000002d002d7308 */ /* 0x000fe20000002400 */
[----:B---3--:R-:W-:Y:S02]  /*48f0*/  FSEL R39, R60, -INF , P4 ;  /* 0xff8000003c277808 */ /* 0x008fe40002000000 */
[----:B------:R-:W-:-:S02]  /*4900*/  ISETP.GT.AND P4, PT, R14, 0x30, PT ;  /* 0x000000300e00780c */ /* 0x000fc40003f84270 */
[----:B------:R-:W-:Y:S02]  /*4910*/  FMNMX.FTZ R5, R39, R20, !PT ;  /* 0x0000001427057209 */ /* 0x000fe40007810000 */
[----:B0-----:R-:W-:Y:S01]  /*4920*/  FSEL R59, R34, -INF , P4 ;  /* 0xff800000223b7808 */ /* 0x001fe20002000000 */
[----:B------:R-:W-:Y:S01]  /*4930*/  MUFU.TANH R32, R32 ;  /* 0x0000002000207308 */ /* 0x000fe20000002400 */
[----:B------:R-:W-:Y:S02]  /*4940*/  FMNMX.FTZ R20, R58, R5, !PT ;  /* 0x000000053a147209 */ /* 0x000fe40007810000 */
[C---:B------:R-:W-:Y:S02]  /*4950*/  ISETP.GT.AND P4, PT, R14.reuse, 0x38, PT ;  /* 0x000000380e00780c */ /* 0x040fe40003f84270 */
[----:B-1----:R-:W-:Y:S02]  /*4960*/  FSEL R60, R35, -INF , P3 ;  /* 0xff800000233c7808 */ /* 0x002fe40001800000 */
[----:B------:R-:W-:Y:S01]  /*4970*/  FMNMX.FTZ R5, R59, R20, !PT ;  /* 0x000000143b057209 */ /* 0x000fe20007810000 */
[----:B------:R-:W-:Y:S01]  /*4980*/  MUFU.TANH R34, R36 ;  /* 0x0000002400227308 */ /* 0x000fe20000002400 */
[----:B------:R-:W-:Y:S01]  /*4990*/  ISETP.GT.AND P3, PT, R14, 0x39, PT ;  /* 0x000000390e00780c */ /* 0x000fe20003f64270 */
[----:B------:R-:W-:-:S02]  /*49a0*/  WARPGROUP.DEPBAR.LE gsb0, 0x0 ;  /* 0x00008000000079c5 */ /* 0x000fc40000010000 */
[----:B------:R-:W-:Y:S01]  /*49b0*/  FMUL.FTZ R26, R26, UR10 ;  /* 0x0000000a1a1a7c20 */ /* 0x000fe20008410000 */
[----:B------:R-:W-:Y:S01]  /*49c0*/  FMUL.FTZ R27, R27, UR10 ;  /* 0x0000000a1b1b7c20 */ /* 0x000fe20008410000 */
[----:B------:R-:W-:Y:S01]  /*49d0*/  FMUL.FTZ R30, R30, UR10 ;  /* 0x0000000a1e1e7c20 */ /* 0x000fe20008410000 */
[----:B------:R-:W-:Y:S01]  /*49e0*/  FMUL.FTZ R31, R31, UR10 ;  /* 0x0000000a1f1f7c20 */ /* 0x000fe20008410000 */
[----:B--2---:R-:W-:Y:S01]  /*49f0*/  FSEL R61, R38, -INF , P4 ;  /* 0xff800000263d7808 */ /* 0x004fe20002000000 */
[----:B------:R-:W-:Y:S01]  /*4a00*/  FMUL.FTZ R24, R24, UR10 ;  /* 0x0000000a18187c20 */ /* 0x000fe20008410000 */
[----:B------:R-:W0:Y:S01]  /*4a10*/  MUFU.TANH R26, R26 ;  /* 0x0000001a001a7308 */ /* 0x000e220000002400 */
[----:B------:R-:W-:Y:S01]  /*4a20*/  FMNMX.FTZ R20, R60, R5, !PT ;  /* 0x000000053c147209 */ /* 0x000fe20007810000 */
[----:B------:R-:W-:Y:S01]  /*4a30*/  FMUL.FTZ R25, R25, UR10 ;  /* 0x0000000a19197c20 */ /* 0x000fe20008410000 */
[----:B------:R-:W-:Y:S01]  /*4a40*/  ISETP.GT.AND P4, PT, R14, 0x40, PT ;  /* 0x000000400e00780c */ /* 0x000fe20003f84270 */
[----:B------:R-:W-:Y:S01]  /*4a50*/  FMUL.FTZ R28, R28, UR10 ;  /* 0x0000000a1c1c7c20 */ /* 0x000fe20008410000 */
[----:B----4-:R-:W-:Y:S01]  /*4a60*/  FSEL R62, R62, -INF , P3 ;  /* 0xff8000003e3e7808 */ /* 0x010fe20001800000 */
[----:B------:R-:W-:Y:S01]  /*4a70*/  FMUL.FTZ R29, R29, UR10 ;  /* 0x0000000a1d1d7c20 */ /* 0x000fe20008410000 */
[----:B------:R-:W-:Y:S01]  /*4a80*/  FMNMX.FTZ R5, R61, R20, !PT ;  /* 0x000000143d057209 */ /* 0x000fe20007810000 */
[----:B------:R-:W1:Y:S01]  /*4a90*/  MUFU.TANH R27, R27 ;  /* 0x0000001b001b7308 */ /* 0x000e620000002400 */
[----:B------:R-:W-:Y:S01]  /*4aa0*/  ISETP.GT.AND P3, PT, R14, 0x41, PT ;  /* 0x000000410e00780c */ /* 0x000fe20003f64270 */
[----:B------:R-:W-:Y:S01]  /*4ab0*/  @UP0 ULDC UR10, c[0x0][0x450] ;  /* 0x00011400000a0ab9 */ /* 0x000fe20000000800 */
[----:B------:R-:W-:Y:S01]  /*4ac0*/  FMNMX.FTZ R20, R62, R5, !PT ;  /* 0x000000053e147209 */ /* 0x000fe20007810000 */
[----:B------:R-:W-:Y:S01]  /*4ad0*/  @UP0 USHF.R.U32.HI UR4, URZ, UR10, UR7 ;  /* 0x0000000a3f040299 */ /* 0x000fe20008011607 */
[----:B------:R2:W-:Y:S03]  /*4ae0*/  @!P1 SYNCS.ARRIVE.TRANS64.RED.A1T0 RZ, [R0+URZ], RZ ;  /* 0x000000ff00ff99a7 */ /* 0x0005e6000810043f */
[----:B------:R-:W3:Y:S01]  /*4af0*/  MUFU.TANH R30, R30 ;  /* 0x0000001e001e7308 */ /* 0x000ee20000002400 */
[----:B0-----:R-:W-:Y:S01]  /*4b00*/  FSEL R63, R26, -INF , P4 ;  /* 0xff8000001a3f7808 */ /* 0x001fe20002000000 */
[----:B------:R-:W-:Y:S01]  /*4b10*/  UIADD3 UR6, UR11, UR4, URZ ;  /* 0x000000040b067290 */ /* 0x000fe2000fffe03f */
[----:B------:R-:W-:-:S02]  /*4b20*/  ISETP.GT.AND P4, PT, R14, 0x48, PT ;  /* 0x000000480e00780c */ /* 0x000fc40003f84270 */
[----:B------:R-:W-:Y:S01]  /*4b30*/  FMNMX.FTZ R5, R63, R20, !PT ;  /* 0x000000143f057209 */ /* 0x000fe20007810000 */
[----:B------:R-:W-:Y:S02]  /*4b40*/  UIMAD.WIDE UR6, UR6, 0x66666667, URZ ;  /* 0x66666667060678a5 */ /* 0x000fe4000f8e023f */
[----:B------:R-:W0:Y:S01]  /*4b50*/  MUFU.TANH R31, R31 ;  /* 0x0000001f001f7308 */ /* 0x000e220000002400 */
[----:B-1----:R-:W-:Y:S01]  /*4b60*/  FSEL R64, R27, -INF , P3 ;  /* 0xff8000001b407808 */ /* 0x002fe20001800000 */
[----:B------:R-:W-:Y:S01]  /*4b70*/  USHF.R.U32.HI UR4, URZ, 0x1f, UR7 ;  /* 0x0000001f3f047899 */ /* 0x000fe20008011607 */
[----:B------:R-:W-:Y:S02]  /*4b80*/  ISETP.GT.AND P3, PT, R14, 0x49, PT ;  /* 0x000000490e00780c */ /* 0x000fe40003f64270 */
[----:B------:R-:W-:Y:S01]  /*4b90*/  FMNMX.FTZ R14, R64, R5, !PT ;  /* 0x00000005400e7209 */ /* 0x000fe20007810000 */
[----:B------:R-:W-:Y:S02]  /*4ba0*/  ULEA.HI.SX32 UR4, UR7, UR4, 0x1b ;  /* 0x0000000407047291 */ /* 0x000fe4000f8fda3f */
[----:B------:R-:W1:Y:S01]  /*4bb0*/  MUFU.TANH R26, R49 ;  /* 0x00000031001a7308 */ /* 0x000e620000002400 */
[----:B---3--:R-:W-:Y:S01]  /*4bc0*/  FSEL R65, R30, -INF , P4 ;  /* 0xff8000001e417808 */ /* 0x008fe20002000000 */
[----:B------:R-:W-:Y:S01]  /*4bd0*/  UISETP.LT.AND UP1, UPT, URZ, UR4, UPT ;  /* 0x000000043f00728c */ /* 0x000fe2000bf21270 */
[----:B------:R-:W-:-:S02]  /*4be0*/  ISETP.GT.AND P4, PT, R2, 0x8, PT ;  /* 0x000000080200780c */ /* 0x000fc40003f84270 */
[----:B------:R-:W-:Y:S01]  /*4bf0*/  FMNMX.FTZ R5, R65, R14, !PT ;  /* 0x0000000e41057209 */ /* 0x000fe20007810000 */
[----:B------:R-:W-:Y:S01]  /*4c00*/  USEL UR18, URZ, UR4, !UP1 ;  /* 0x000000043f127287 */ /* 0x000fe2000c800000 */
[----:B------:R-:W-:Y:S01]  /*4c10*/  FSEL R20, R68, -INF , P4 ;  /* 0xff80000044147808 */ /* 0x000fe20002000000 */
[----:B------:R-:W-:Y:S01]  /*4c20*/  MUFU.TANH R36, R24 ;  /* 0x0000001800247308 */ /* 0x000fe20000002400 */
[----:B0-----:R-:W-:Y:S01]  /*4c30*/  FSEL R66, R31, -INF , P3 ;  /* 0xff8000001f427808 */ /* 0x001fe20001800000 */
[----:B------:R-:W-:Y:S01]  /*4c40*/  UISETP.GE.AND UP1, UPT, UR15, UR18, UPT ;  /* 0x000000120f00728c */ /* 0x000fe2000bf26270 */
[----:B------:R-:W-:Y:S01]  /*4c50*/  ISETP.GT.AND P3, PT, R2, RZ, PT ;  /* 0x000000ff0200720c */ /* 0x000fe20003f64270 */
[----:B------:R-:W-:Y:S01]  /*4c60*/  IMAD.U32 R231, RZ, RZ, UR18 ;  /* 0x00000012ffe77e24 */ /* 0x000fe2000f8e00ff */
[----:B------:R-:W-:Y:S02]  /*4c70*/  FMNMX.FTZ R5, R66, R5, !PT ;  /* 0x0000000542057209 */ /* 0x000fe40007810000 */
[----:B------:R-:W-:Y:S01]  /*4c80*/  ISETP.GT.AND P4, PT, R2, 0x18, PT ;  /* 0x000000180200780c */ /* 0x000fe20003f84270 */
[----:B------:R-:W0:Y:S01]  /*4c90*/  MUFU.TANH R31, R40 ;  /* 0x00000028001f7308 */ /* 0x000e220000002400 */
[----:B-1----:R-:W-:Y:S01]  /*4ca0*/  FSEL R26, R26, -INF , P6 ;  /* 0xff8000001a1a7808 */ /* 0x002fe20003000000 */
[----:B------:R-:W1:Y:S06]  /*4cb0*/  SHFL.BFLY PT, R14, R5, 0x2, 0x1f ;  /* 0x0c401f00050e7f89 */ /* 0x000e6c00000e0000 */
[----:B------:R3:W-:Y:S08]  /*4cc0*/  MUFU.TANH R49, R25 ;  /* 0x0000001900317308 */ /* 0x0007f00000002400 */
[----:B------:R-:W4:Y:S01]  /*4cd0*/  MUFU.TANH R33, R33 ;  /* 0x0000002100217308 */ /* 0x000f220000002400 */
[----:B---3--:R-:W-:-:S02]  /*4ce0*/  FSEL R25, R52, -INF , P4 ;  /* 0xff80000034197808 */ /* 0x008fc40002000000 */
[----:B------:R-:W-:-:S05]  /*4cf0*/  ISETP.GT.AND P4, PT, R2, 0x21, PT ;  /* 0x000000210200780c */ /* 0x000fca0003f84270 */
[----:B------:R-:W-:Y:S01]  /*4d00*/  MUFU.TANH R52, R29 ;  /* 0x0000001d00347308 */ /* 0x000fe20000002400 */
[----:B-1----:R-:W-:-:S05]  /*4d10*/  FMNMX.FTZ R14, R5, R14, !PT ;  /* 0x0000000e050e7209 */ /* 0x002fca0007810000 */
[----:B------:R-:W1:Y:S02]  /*4d20*/  SHFL.BFLY PT, R5, R14, 0x1, 0x1f ;  /* 0x0c201f000e057f89 */ /* 0x000e6400000e0000 */
[----:B------:R-:W3:Y:S01]  /*4d30*/  MUFU.TANH R38, R37 ;  /* 0x0000002500267308 */ /* 0x000ee20000002400 */
[----:B-1----:R-:W-:Y:S02]  /*4d40*/  FMNMX.FTZ R3, R14, R5, !PT ;  /* 0x000000050e037209 */ /* 0x002fe40007810000 */
[----:B------:R-:W-:Y:S02]  /*4d50*/  FSEL R5, R21, -INF , P3 ;  /* 0xff80000015057808 */ /* 0x000fe40001800000 */
[----:B------:R-:W-:Y:S01]  /*4d60*/  FSEL R14, R67, -INF , P5 ;  /* 0xff800000430e7808 */ /* 0x000fe20002800000 */
[----:B------:R-:W-:Y:S01]  /*4d70*/  FMUL.FTZ R30, R3, UR5 ;  /* 0x00000005031e7c20 */ /* 0x000fe20008410000 */
[----:B------:R-:W-:Y:S02]  /*4d80*/  ISETP.GT.AND P5, PT, R2, 0x9, PT ;  /* 0x000000090200780c */ /* 0x000fe40003fa4270 */
[----:B------:R-:W-:-:S02]  /*4d90*/  FMNMX.FTZ R27, R5, R14, !PT ;  /* 0x0000000e051b7209 */ /* 0x000fc40007810000 */
[----:B------:R-:W-:Y:S02]  /*4da0*/  ISETP.GT.AND P3, PT, R2, 0x10, PT ;  /* 0x000000100200780c */ /* 0x000fe40003f64270 */
[----:B------:R-:W-:Y:S02]  /*4db0*/  FSEL R21, R69, -INF , P5 ;  /* 0xff80000045157808 */ /* 0x000fe40002800000 */
[----:B------:R-:W-:Y:S02]  /*4dc0*/  CS2R R68, SRZ ;  /* 0x0000000000447805 */ /* 0x000fe4000001ff00 */
[----:B------:R-:W-:Y:S02]  /*4dd0*/  FMNMX.FTZ R4, R20, R27, !PT ;  /* 0x0000001b14047209 */ /* 0x000fe40007810000 */
[----:B------:R-:W-:Y:S02]  /*4de0*/  FSEL R24, R48, -INF , P3 ;  /* 0xff80000030187808 */ /* 0x000fe40001800000 */
[----:B------:R-:W-:Y:S01]  /*4df0*/  FMNMX.FTZ R27, R21, R4, !PT ;  /* 0x00000004151b7209 */ /* 0x000fe20007810000 */
[----:B------:R0:W1:Y:S01]  /*4e00*/  MUFU.TANH R48, R28 ;  /* 0x0000001c00307308 */ /* 0x0000620000002400 */
[----:B------:R-:W-:-:S02]  /*4e10*/  ISETP.GT.AND P5, PT, R2, 0x19, PT ;  /* 0x000000190200780c */ /* 0x000fc40003fa4270 */
[----:B------:R-:W-:Y:S02]  /*4e20*/  FMNMX.FTZ R27, R24, R27, !PT ;  /* 0x0000001b181b7209 */ /* 0x000fe40007810000 */
[----:B------:R-:W-:Y:S02]  /*4e30*/  ISETP.GT.AND P3, PT, R2, 0x20, PT ;  /* 0x000000200200780c */ /* 0x000fe40003f64270 */
[----:B------:R-:W-:Y:S02]  /*4e40*/  FMNMX.FTZ R4, R26, R27, !PT ;  /* 0x0000001b1a047209 */ /* 0x000fe40007810000 */
[----:B------:R-:W-:Y:S02]  /*4e50*/  FSEL R27, R53, -INF , P5 ;  /* 0xff800000351b7808 */ /* 0x000fe40002800000 */
[----:B------:R-:W-:Y:S02]  /*4e60*/  FMNMX.FTZ R4, R25, R4, !PT ;  /* 0x0000000419047209 */ /* 0x000fe40007810000 */
[----:B------:R-:W-:-:S02]  /*4e70*/  FSETP.NEU.FTZ.AND P6, PT, R3, -INF , PT ;  /* 0xff8000000300780b */ /* 0x000fc40003fdd000 */
[----:B0-----:R-:W-:Y:S02]  /*4e80*/  FSEL R28, R31, -INF , P3 ;  /* 0xff8000001f1c7808 */ /* 0x001fe40001800000 */
[----:B------:R-:W-:Y:S02]  /*4e90*/  FMNMX.FTZ R31, R27, R4, !PT ;  /* 0x000000041b1f7209 */ /* 0x000fe40007810000 */
[----:B------:R-:W-:Y:S02]  /*4ea0*/  FSEL R40, R30, RZ, P6 ;  /* 0x000000ff1e287208 */ /* 0x000fe40003000000 */
[----:B------:R-:W-:Y:S02]  /*4eb0*/  ISETP.GT.AND P3, PT, R2, 0x28, PT ;  /* 0x000000280200780c */ /* 0x000fe40003f64270 */
[----:B------:R-:W-:Y:S01]  /*4ec0*/  FSEL R30, R41, -INF , P4 ;  /* 0xff800000291e7808 */ /* 0x000fe20002000000 */
[--C-:B------:R-:W-:Y:S01]  /*4ed0*/  FFMA.FTZ R43, R43, UR5, -R40.reuse ;  /* 0x000000052b2b7c23 */ /* 0x100fe20008010828 */
[----:B------:R-:W-:Y:S01]  /*4ee0*/  FMNMX.FTZ R31, R28, R31, !PT ;  /* 0x0000001f1c1f7209 */ /* 0x000fe20007810000 */
[--C-:B------:R-:W-:Y:S01]  /*4ef0*/  FFMA.FTZ R42, R42, UR5, -R40.reuse ;  /* 0x000000052a2a7c23 */ /* 0x100fe20008010828 */
[----:B------:R-:W-:Y:S01]  /*4f00*/  ISETP.GT.AND P4, PT, R2, 0x29, PT ;  /* 0x000000290200780c */ /* 0x000fe20003f84270 */
[----:B------:R0:W-:Y:S01]  /*4f10*/  MUFU.EX2 R209, R43 ;  /* 0x0000002b00d17308 */ /* 0x0001e20000000800 */
[----:B------:R-:W-:Y:S01]  /*4f20*/  FSEL R29, R44, -INF , P3 ;  /* 0xff8000002c1d7808 */ /* 0x000fe20001800000 */
[--C-:B------:R-:W-:Y:S01]  /*4f30*/  FFMA.FTZ R46, R46, UR5, -R40.reuse ;  /* 0x000000052e2e7c23 */ /* 0x100fe20008010828 */
[----:B------:R-:W-:Y:S01]  /*4f40*/  FMNMX.FTZ R4, R30, R31, !PT ;  /* 0x0000001f1e047209 */ /* 0x000fe20007810000 */
[--C-:B------:R-:W-:Y:S01]  /*4f50*/  FFMA.FTZ R47, R47, UR5, -R40.reuse ;  /* 0x000000052f2f7c23 */ /* 0x100fe20008010828 */
[----:B------:R-:W-:Y:S01]  /*4f60*/  ISETP.GT.AND P3, PT, R2, 0x30, PT ;  /* 0x000000300200780c */ /* 0x000fe20003f64270 */
[--C-:B------:R-:W-:Y:S01]  /*4f70*/  FFMA.FTZ R50, R50, UR5, -R40.reuse ;  /* 0x0000000532327c23 */ /* 0x100fe20008010828 */
[----:B------:R-:W-:Y:S01]  /*4f80*/  FSEL R31, R45, -INF , P4 ;  /* 0xff8000002d1f7808 */ /* 0x000fe20002000000 */
[----:B------:R-:W-:Y:S01]  /*4f90*/  MUFU.EX2 R42, R42 ;  /* 0x0000002a002a7308 */ /* 0x000fe20000000800 */
[----:B------:R-:W-:Y:S01]  /*4fa0*/  FMNMX.FTZ R4, R29, R4, !PT ;  /* 0x000000041d047209 */ /* 0x000fe20007810000 */
[--C-:B0-----:R-:W-:Y:S01]  /*4fb0*/  FFMA.FTZ R43, R39, UR5, -R40.reuse ;  /* 0x00000005272b7c23 */ /* 0x101fe20008010828 */
[----:B------:R-:W-:Y:S01]  /*4fc0*/  ISETP.GT.AND P4, PT, R2, 0x31, PT ;  /* 0x000000310200780c */ /* 0x000fe20003f84270 */
[--C-:B------:R-:W-:Y:S01]  /*4fd0*/  FFMA.FTZ R51, R51, UR5, -R40.reuse ;  /* 0x0000000533337c23 */ /* 0x100fe20008010828 */
[----:B------:R-:W-:Y:S01]  /*4fe0*/  FSEL R32, R32, -INF , P3 ;  /* 0xff80000020207808 */ /* 0x000fe20001800000 */
[--C-:B------:R-:W-:Y:S01]  /*4ff0*/  FFMA.FTZ R54, R54, UR5, -R40.reuse ;  /* 0x0000000536367c23 */ /* 0x100fe20008010828 */
[----:B------:R-:W-:Y:S01]  /*5000*/  FMNMX.FTZ R35, R31, R4, !PT ;  /* 0x000000041f237209 */ /* 0x000fe20007810000 */
[----:B------:R-:W-:Y:S01]  /*5010*/  MUFU.EX2 R46, R46 ;  /* 0x0000002e002e7308 */ /* 0x000fe20000000800 */
[----:B------:R-:W-:Y:S01]  /*5020*/  ISETP.GT.AND P3, PT, R2, 0x38, PT ;  /* 0x000000380200780c */ /* 0x000fe20003f64270 */
[--C-:B------:R-:W-:Y:S01]  /*5030*/  FFMA.FTZ R55, R55, UR5, -R40.reuse ;  /* 0x0000000537377c23 */ /* 0x100fe20008010828 */
[----:B----4-:R-:W-:Y:S01]  /*5040*/  FSEL R33, R33, -INF , P4 ;  /* 0xff80000021217808 */ /* 0x010fe20002000000 */
[--C-:B------:R-:W-:Y:S01]  /*5050*/  FFMA.FTZ R56, R56, UR5, -R40.reuse ;  /* 0x0000000538387c23 */ /* 0x100fe20008010828 */
[----:B------:R-:W-:Y:S01]  /*5060*/  FMNMX.FTZ R4, R32, R35, !PT ;  /* 0x0000002320047209 */ /* 0x000fe20007810000 */
[--C-:B------:R-:W-:Y:S01]  /*5070*/  FFMA.FTZ R57, R57, UR5, -R40.reuse ;  /* 0x0000000539397c23 */ /* 0x100fe20008010828 */
[----:B------:R-:W-:Y:S01]  /*5080*/  ISETP.GT.AND P4, PT, R2, 0x39, PT ;  /* 0x000000390200780c */ /* 0x000fe20003f84270 */
[----:B------:R-:W0:Y:S01]  /*5090*/  MUFU.EX2 R47, R47 ;  /* 0x0000002f002f7308 */ /* 0x000e220000000800 */
[----:B------:R-:W-:Y:S01]  /*50a0*/  FSEL R34, R34, -INF , P3 ;  /* 0xff80000022227808 */ /* 0x000fe20001800000 */
[--C-:B------:R-:W-:Y:S01]  /*50b0*/  FFMA.FTZ R58, R58, UR5, -R40.reuse ;  /* 0x000000053a3a7c23 */ /* 0x100fe20008010828 */
[----:B------:R-:W-:Y:S01]  /*50c0*/  FMNMX.FTZ R37, R33, R4, !PT ;  /* 0x0000000421257209 */ /* 0x000fe20007810000 */
[--C-:B------:R-:W-:Y:S01]  /*50d0*/  FFMA.FTZ R59, R59, UR5, -R40.reuse ;  /* 0x000000053b3b7c23 */ /* 0x100fe20008010828 */
[----:B------:R-:W-:Y:S01]  /*50e0*/  ISETP.GT.AND P3, PT, R2, 0x40, PT ;  /* 0x000000400200780c */ /* 0x000fe20003f64270 */
[--C-:B------:R-:W-:Y:S01]  /*50f0*/  FFMA.FTZ R60, R60, UR5, -R40.reuse ;  /* 0x000000053c3c7c23 */ /* 0x100fe20008010828 */
[----:B---3--:R-:W-:Y:S01]  /*5100*/  FSEL R35, R38, -INF , P4 ;  /* 0xff80000026237808 */ /* 0x008fe20002000000 */
[----:B------:R-:W-:Y:S01]  /*5110*/  MUFU.EX2 R50, R50 ;  /* 0x0000003200327308 */ /* 0x000fe20000000800 */
[----:B------:R-:W-:Y:S01]  /*5120*/  FMNMX.FTZ R4, R34, R37, !PT ;  /* 0x0000002522047209 */ /* 0x000fe20007810000 */
[--C-:B------:R-:W-:Y:S01]  /*5130*/  FFMA.FTZ R61, R61, UR5, -R40.reuse ;  /* 0x000000053d3d7c23 */ /* 0x100fe20008010828 */
[----:B------:R-:W-:Y:S01]  /*5140*/  ISETP.GT.AND P4, PT, R2, 0x41, PT ;  /* 0x000000410200780c */ /* 0x000fe20003f84270 */
[--C-:B------:R-:W-:Y:S01]  /*5150*/  FFMA.FTZ R62, R62, UR5, -R40.reuse ;  /* 0x000000053e3e7c23 */ /* 0x100fe20008010828 */
[----:B------:R-:W-:Y:S01]  /*5160*/  FSEL R36, R36, -INF , P3 ;  /* 0xff80000024247808 */ /* 0x000fe20001800000 */
[--C-:B------:R-:W-:Y:S01]  /*5170*/  FFMA.FTZ R63, R63, UR5, -R40.reuse ;  /* 0x000000053f3f7c23 */ /* 0x100fe20008010828 */
[----:B------:R-:W-:Y:S01]  /*5180*/  FMNMX.FTZ R41, R35, R4, !PT ;  /* 0x0000000423297209 */ /* 0x000fe20007810000 */
[----:B------:R-:W3:Y:S01]  /*5190*/  MUFU.EX2 R51, R51 ;  /* 0x0000003300337308 */ /* 0x000ee20000000800 */
[----:B------:R-:W-:Y:S01]  /*51a0*/  ISETP.GT.AND P3, PT, R2, 0x48, PT ;  /* 0x000000480200780c */ /* 0x000fe20003f64270 */
[--C-:B------:R-:W-:Y:S01]  /*51b0*/  FFMA.FTZ R64, R64, UR5, -R40.reuse ;  /* 0x0000000540407c23 */ /* 0x100fe20008010828 */
[----:B------:R-:W-:Y:S01]  /*51c0*/  FSEL R37, R49, -INF , P4 ;  /* 0xff80000031257808 */ /* 0x000fe20002000000 */
[--C-:B------:R-:W-:Y:S01]  /*51d0*/  FFMA.FTZ R65, R65, UR5, -R40.reuse ;  /* 0x0000000541417c23 */ /* 0x100fe20008010828 */
[----:B------:R-:W-:Y:S01]  /*51e0*/  FMNMX.FTZ R4, R36, R41, !PT ;  /* 0x0000002924047209 */ /* 0x000fe20007810000 */
[----:B------:R-:W-:Y:S01]  /*51f0*/  FFMA.FTZ R40, R66, UR5, -R40 ;  /* 0x0000000542287c23 */ /* 0x000fe20008010828 */
[----:B------:R-:W-:Y:S01]  /*5200*/  ISETP.GT.AND P4, PT, R2, 0x49, PT ;  /* 0x000000490200780c */ /* 0x000fe20003f84270 */
[----:B------:R-:W-:Y:S01]  /*5210*/  MUFU.EX2 R54, R54 ;  /* 0x0000003600367308 */ /* 0x000fe20000000800 */
[----:B-1----:R-:W-:-:S02]  /*5220*/  FSEL R2, R48, -INF , P3 ;  /* 0xff80000030027808 */ /* 0x002fc40001800000 */
[----:B------:R-:W-:Y:S02]  /*5230*/  CS2R R66, SRZ ;  /* 0x0000000000427805 */ /* 0x000fe4000001ff00 */
[----:B------:R-:W-:Y:S02]  /*5240*/  FMNMX.FTZ R41, R37, R4, !PT ;  /* 0x0000000425297209 */ /* 0x000fe40007810000 */
[----:B------:R-:W-:Y:S02]  /*5250*/  CS2R R48, SRZ ;  /* 0x0000000000307805 */ /* 0x000fe4000001ff00 */
[----:B------:R-:W-:Y:S02]  /*5260*/  FSEL R38, R52, -INF , P4 ;  /* 0xff80000034267808 */ /* 0x000fe40002000000 */
[----:B------:R-:W-:Y:S02]  /*5270*/  CS2R R52, SRZ ;  /* 0x0000000000347805 */ /* 0x000fe4000001ff00 */
[----:B------:R-:W-:Y:S01]  /*5280*/  FMNMX.FTZ R41, R2, R41, !PT ;  /* 0x0000002902297209 */ /* 0x000fe20007810000 */
[----:B------:R-:W1:Y:S01]  /*5290*/  MUFU.EX2 R55, R55 ;  /* 0x0000003700377308 */ /* 0x000e620000000800 */
[----:B0-----:R-:W-:-:S02]  /*52a0*/  F2FP.F16.F32.PACK_AB R211, R47, R46 ;  /* 0x0000002e2fd3723e */ /* 0x001fc400000000ff */
[----:B------:R-:W-:Y:S02]  /*52b0*/  FMNMX.FTZ R41, R38, R41, !PT ;  /* 0x0000002926297209 */ /* 0x000fe40007810000 */
[----:B---3--:R-:W-:-:S03]  /*52c0*/  F2FP.F16.F32.PACK_AB R205, R51, R50 ;  /* 0x0000003233cd723e */ /* 0x008fc600000000ff */
[----:B------:R-:W0:Y:S01]  /*52d0*/  SHFL.BFLY PT, R4, R41, 0x2, 0x1f ;  /* 0x0c401f0029047f89 */ /* 0x000e2200000e0000 */
[----:B------:R-:W-:Y:S08]  /*52e0*/  MUFU.EX2 R56, R56 ;  /* 0x0000003800387308 */ /* 0x000ff00000000800 */
[----:B------:R-:W-:Y:S01]  /*52f0*/  MUFU.EX2 R203, R43 ;  /* 0x0000002b00cb7308 */ /* 0x000fe20000000800 */
[----:B-1----:R-:W-:-:S07]  /*5300*/  F2FP.F16.F32.PACK_AB R207, R55, R54 ;  /* 0x0000003637cf723e */ /* 0x002fce00000000ff */
[----:B------:R-:W1:Y:S01]  /*5310*/  MUFU.EX2 R57, R57 ;  /* 0x0000003900397308 */ /* 0x000e620000000800 */
[----:B0-----:R-:W-:-:S07]  /*5320*/  FMNMX.FTZ R39, R41, R4, !PT ;  /* 0x0000000429277209 */ /* 0x001fce0007810000 */
[----:B------:R-:W-:Y:S01]  /*5330*/  MUFU.EX2 R58, R58 ;  /* 0x0000003a003a7308 */ /* 0x000fe20000000800 */
[----:B------:R-:W0:Y:S07]  /*5340*/  SHFL.BFLY PT, R4, R39, 0x1, 0x1f ;  /* 0x0c201f0027047f89 */ /* 0x000e2e00000e0000 */
[----:B------:R-:W-:Y:S01]  /*5350*/  MUFU.EX2 R59, R59 ;  /* 0x0000003b003b7308 */ /* 0x000fe20000000800 */
[----:B-1----:R-:W-:-:S07]  /*5360*/  F2FP.F16.F32.PACK_AB R201, R57, R56 ;  /* 0x0000003839c9723e */ /* 0x002fce00000000ff */
[----:B------:R-:W1:Y:S08]  /*5370*/  MUFU.EX2 R60, R60 ;  /* 0x0000003c003c7308 */ /* 0x000e700000000800 */
[----:B------:R-:W-:Y:S01]  /*5380*/  MUFU.EX2 R61, R61 ;  /* 0x0000003d003d7308 */ /* 0x000fe20000000800 */
[----:B0-----:R-:W-:-:S04]  /*5390*/  FMNMX.FTZ R4, R39, R4, !PT ;  /* 0x0000000427047209 */ /* 0x001fc80007810000 */
[C---:B------:R-:W-:Y:S01]  /*53a0*/  FSETP.NEU.FTZ.AND P3, PT, R4.reuse, -INF , PT ;  /* 0xff8000000400780b */ /* 0x040fe20003f7d000 */
[----:B------:R-:W-:Y:S02]  /*53b0*/  FMUL.FTZ R39, R4, UR5 ;  /* 0x0000000504277c20 */ /* 0x000fe40008410000 */
[----:B------:R-:W0:Y:S01]  /*53c0*/  MUFU.EX2 R62, R62 ;  /* 0x0000003e003e7308 */ /* 0x000e220000000800 */
[----:B-1----:R-:W-:Y:S02]  /*53d0*/  F2FP.F16.F32.PACK_AB R197, R60, R59 ;  /* 0x0000003b3cc5723e */ /* 0x002fe400000000ff */
[----:B------:R-:W-:Y:S02]  /*53e0*/  FSEL R39, R39, RZ, P3 ;  /* 0x000000ff27277208 */ /* 0x000fe40001800000 */
[----:B------:R-:W-:-:S03]  /*53f0*/  PLOP3.LUT P3, PT, PT, PT, UP1, 0x80, 0x0 ;  /* 0x000000000000781c */ /* 0x000fc60003f6f018 */
        /* <DEDUP_REMOVED lines=16> */
[----:B------:R3:W4:Y:S01]  /*5500*/  MUFU.EX2 R41, R14 ;  /* 0x0000000e00297308 */ /* 0x0007220000000800 */
[----:B-1----:R-:W-:Y:S01]  /*5510*/  FADD.FTZ R5, R42, R209 ;  /* 0x000000d12a057221 */ /* 0x002fe20000010000 */
[--C-:B------:R-:W-:Y:S01]  /*5520*/  FFMA.FTZ R34, R34, UR5, -R39.reuse ;  /* 0x0000000522227c23 */ /* 0x100fe20008010827 */
[--C-:B------:R-:W-:Y:S01]  /*5530*/  FFMA.FTZ R35, R35, UR5, -R39.reuse ;  /* 0x0000000523237c23 */ /* 0x100fe20008010827 */
[--C-:B------:R-:W-:Y:S01]  /*5540*/  FFMA.FTZ R36, R36, UR5, -R39.reuse ;  /* 0x0000000524247c23 */ /* 0x100fe20008010827 */
[--C-:B------:R-:W-:Y:S01]  /*5550*/  FFMA.FTZ R37, R37, UR5, -R39.reuse ;  /* 0x0000000525257c23 */ /* 0x100fe20008010827 */
[--C-:B------:R-:W-:Y:S01]  /*5560*/  FFMA.FTZ R2, R2, UR5, -R39.reuse ;  /* 0x0000000502027c23 */ /* 0x100fe20008010827 */
[----:B------:R-:W-:Y:S01]  /*5570*/  FFMA.FTZ R38, R38, UR5, -R39 ;  /* 0x0000000526267c23 */ /* 0x000fe20008010827 */
[----:B------:R-:W-:Y:S01]  /*5580*/  MUFU.EX2 R20, R20 ;  /* 0x0000001400147308 */ /* 0x000fe20000000800 */
[----:B---3--:R-:W-:Y:S01]  /*5590*/  FADD.FTZ R14, R46, R5 ;  /* 0x000000052e0e7221 */ /* 0x008fe20000010000 */
[----:B------:R-:W-:-:S02]  /*55a0*/  F2FP.F16.F32.PACK_AB R209, R209, R42 ;  /* 0x0000002ad1d1723e */ /* 0x000fc400000000ff */
[----:B0-----:R-:W-:Y:S01]  /*55b0*/  F2FP.F16.F32.PACK_AB R199, R62, R61 ;  /* 0x0000003d3ec7723e */ /* 0x001fe200000000ff */
[----:B------:R-:W-:Y:S01]  /*55c0*/  FADD.FTZ R5, R47, R14 ;  /* 0x0000000e2f057221 */ /* 0x000fe20000010000 */
[----:B------:R-:W-:Y:S02]  /*55d0*/  CS2R R46, SRZ ;  /* 0x00000000002e7805 */ /* 0x000fe4000001ff00 */
[----:B------:R-:W0:Y:S01]  /*55e0*/  MUFU.EX2 R21, R21 ;  /* 0x0000001500157308 */ /* 0x000e220000000800 */
[----:B------:R-:W-:Y:S01]  /*55f0*/  FADD.FTZ R14, R50, R5 ;  /* 0x00000005320e7221 */ /* 0x000fe20000010000 */
[----:B----4-:R-:W-:Y:S01]  /*5600*/  FADD.FTZ R5, R208, R41 ;  /* 0x00000029d0057221 */ /* 0x010fe20000010000 */
[----:B------:R-:W-:-:S05]  /*5610*/  F2FP.F16.F32.PACK_AB R208, R41, R208 ;  /* 0x000000d029d0723e */ /* 0x000fca00000000ff */
[----:B------:R-:W-:Y:S08]  /*5620*/  MUFU.EX2 R24, R24 ;  /* 0x0000001800187308 */ /* 0x000ff00000000800 */
[----:B------:R-:W1:Y:S01]  /*5630*/  MUFU.EX2 R43, R26 ;  /* 0x0000001a002b7308 */ /* 0x000e620000000800 */
[----:B0-----:R-:W-:-:S07]  /*5640*/  F2FP.F16.F32.PACK_AB R210, R21, R20 ;  /* 0x0000001415d2723e */ /* 0x001fce00000000ff */
[----:B------:R0:W-:Y:S08]  /*5650*/  MUFU.EX2 R206, R27 ;  /* 0x0000001b00ce7308 */ /* 0x0001f00000000800 */
[----:B------:R-:W3:Y:S01]  /*5660*/  MUFU.EX2 R25, R25 ;  /* 0x0000001900197308 */ /* 0x000ee20000000800 */
[----:B0-----:R-:W-:Y:S01]  /*5670*/  FADD.FTZ R27, R51, R14 ;  /* 0x0000000e331b7221 */ /* 0x001fe20000010000 */
[----:B------:R-:W-:Y:S01]  /*5680*/  FADD.FTZ R14, R20, R5 ;  /* 0x00000005140e7221 */ /* 0x000fe20000010000 */
[----:B-1----:R-:W-:-:S02]  /*5690*/  F2FP.F16.F32.PACK_AB R204, R43, R24 ;  /* 0x000000182bcc723e */ /* 0x002fc400000000ff */
[----:B------:R-:W-:Y:S01]  /*56a0*/  CS2R R50, SRZ ;  /* 0x0000000000327805 */ /* 0x000fe2000001ff00 */
[----:B------:R-:W-:Y:S01]  /*56b0*/  FADD.FTZ R26, R54, R27 ;  /* 0x0000001b361a7221 */ /* 0x000fe20000010000 */
[----:B------:R-:W-:Y:S01]  /*56c0*/  FADD.FTZ R5, R21, R14 ;  /* 0x0000000e15057221 */ /* 0x000fe20000010000 */
[----:B------:R-:W2:Y:S02]  /*56d0*/  MUFU.EX2 R28, R28 ;  /* 0x0000001c001c7308 */ /* 0x000ea40000000800 */
[----:B------:R-:W-:Y:S01]  /*56e0*/  FADD.FTZ R27, R55, R26 ;  /* 0x0000001a371b7221 */ /* 0x000fe20000010000 */
[----:B------:R-:W-:Y:S01]  /*56f0*/  FADD.FTZ R14, R24, R5 ;  /* 0x00000005180e7221 */ /* 0x000fe20000010000 */
[----:B------:R-:W-:Y:S02]  /*5700*/  CS2R R54, SRZ ;  /* 0x0000000000367805 */ /* 0x000fe4000001ff00 */
[----:B------:R-:W-:Y:S01]  /*5710*/  FADD.FTZ R26, R56, R27 ;  /* 0x0000001b381a7221 */ /* 0x000fe20000010000 */
[----:B------:R-:W-:Y:S01]  /*5720*/  FADD.FTZ R14, R43, R14 ;  /* 0x0000000e2b0e7221 */ /* 0x000fe20000010000 */
[----:B------:R-:W-:Y:S01]  /*5730*/  CS2R R42, SRZ ;  /* 0x00000000002a7805 */ /* 0x000fe2000001ff00 */
[----:B------:R-:W0:Y:S01]  /*5740*/  MUFU.EX2 R45, R30 ;  /* 0x0000001e002d7308 */ /* 0x000e220000000800 */
[----:B------:R-:W-:Y:S01]  /*5750*/  FADD.FTZ R26, R57, R26 ;  /* 0x0000001a391a7221 */ /* 0x000fe20000010000 */
[----:B---3--:R-:W-:Y:S01]  /*5760*/  FADD.FTZ R5, R25, R14 ;  /* 0x0000000e19057221 */ /* 0x008fe20000010000 */
[----:B------:R-:W-:-:S02]  /*5770*/  CS2R R56, SRZ ;  /* 0x0000000000387805 */ /* 0x000fc4000001ff00 */
[----:B------:R-:W-:Y:S01]  /*5780*/  FADD.FTZ R27, R203, R26 ;  /* 0x0000001acb1b7221 */ /* 0x000fe20000010000 */
[----:B------:R-:W-:Y:S01]  /*5790*/  FADD.FTZ R5, R206, R5 ;  /* 0x00000005ce057221 */ /* 0x000fe20000010000 */
[C---:B------:R-:W-:Y:S01]  /*57a0*/  F2FP.F16.F32.PACK_AB R203, R58.reuse, R203 ;  /* 0x000000cb3acb723e */ /* 0x040fe200000000ff */
[----:B------:R-:W1:Y:S01]  /*57b0*/  MUFU.EX2 R29, R29 ;  /* 0x0000001d001d7308 */ /* 0x000e620000000800 */
[----:B------:R-:W-:Y:S01]  /*57c0*/  FADD.FTZ R14, R58, R27 ;  /* 0x0000001b3a0e7221 */ /* 0x000fe20000010000 */
[----:B--2---:R-:W-:Y:S01]  /*57d0*/  FADD.FTZ R0, R28, R5 ;  /* 0x000000051c007221 */ /* 0x004fe20000010000 */
[----:B------:R-:W-:Y:S02]  /*57e0*/  F2FP.F16.F32.PACK_AB R206, R206, R25 ;  /* 0x00000019cece723e */ /* 0x000fe400000000ff */
[----:B------:R-:W-:Y:S01]  /*57f0*/  CS2R R24, SRZ ;  /* 0x0000000000187805 */ /* 0x000fe2000001ff00 */
[----:B------:R-:W-:Y:S01]  /*5800*/  FADD.FTZ R5, R59, R14 ;  /* 0x0000000e3b057221 */ /* 0x000fe20000010000 */
[----:B------:R-:W-:Y:S01]  /*5810*/  CS2R R58, SRZ ;  /* 0x00000000003a7805 */ /* 0x000fe2000001ff00 */
[----:B------:R-:W2:Y:S01]  /*5820*/  MUFU.EX2 R202, R31 ;  /* 0x0000001f00ca7308 */ /* 0x000ea20000000800 */
[C---:B0-----:R-:W-:Y:S01]  /*5830*/  FADD.FTZ R0, R45.reuse, R0 ;  /* 0x000000002d007221 */ /* 0x041fe20000010000 */
[----:B------:R-:W-:Y:S01]  /*5840*/  FADD.FTZ R14, R60, R5 ;  /* 0x000000053c0e7221 */ /* 0x000fe20000010000 */
[----:B------:R-:W-:-:S02]  /*5850*/  F2FP.F16.F32.PACK_AB R200, R45, R28 ;  /* 0x0000001c2dc8723e */ /* 0x000fc400000000ff */
[----:B------:R-:W-:Y:S01]  /*5860*/  CS2R R44, SRZ ;  /* 0x00000000002c7805 */ /* 0x000fe2000001ff00 */
[----:B------:R-:W-:Y:S01]  /*5870*/  FADD.FTZ R27, R61, R14 ;  /* 0x0000000e3d1b7221 */ /* 0x000fe20000010000 */
[----:B------:R-:W-:Y:S01]  /*5880*/  CS2R R60, SRZ ;  /* 0x00000000003c7805 */ /* 0x000fe2000001ff00 */
[----:B------:R-:W0:Y:S01]  /*5890*/  MUFU.EX2 R32, R32 ;  /* 0x0000002000207308 */ /* 0x000e220000000800 */
[----:B-1----:R-:W-:Y:S01]  /*58a0*/  FADD.FTZ R5, R29, R0 ;  /* 0x000000001d057221 */ /* 0x002fe20000010000 */
[----:B------:R-:W-:-:S04]  /*58b0*/  FADD.FTZ R14, R62, R27 ;  /* 0x0000001b3e0e7221 */ /* 0x000fc80000010000 */
[----:B------:R-:W-:Y:S02]  /*58c0*/  FADD.FTZ R27, R63, R14 ;  /* 0x0000000e3f1b7221 */ /* 0x000fe40000010000 */
        /* <DEDUP_REMOVED lines=21> */
[----:B--2---:R-:W-:Y:S01]  /*5a20*/  FADD.FTZ R0, R36, R31 ;  /* 0x0000001f24007221 */ /* 0x004fe20000010000 */
[----:B------:R-:W-:-:S06]  /*5a30*/  CS2R R30, SRZ ;  /* 0x00000000001e7805 */ /* 0x000fcc000001ff00 */
[----:B------:R-:W2:Y:S01]  /*5a40*/  MUFU.EX2 R2, R2 ;  /* 0x0000000200027308 */ /* 0x000ea20000000800 */
[C---:B0-----:R-:W-:Y:S01]  /*5a50*/  FADD.FTZ R21, R37.reuse, R0 ;  /* 0x0000000025157221 */ /* 0x041fe20000010000 */
[----:B------:R-:W-:Y:S01]  /*5a60*/  F2FP.F16.F32.PACK_AB R192, R37, R36 ;  /* 0x0000002425c0723e */ /* 0x000fe200000000ff */
[----:B------:R-:W-:Y:S01]  /*5a70*/  IMAD.MOV.U32 R0, RZ, RZ, 0x3f800000 ;  /* 0x3f800000ff007424 */ /* 0x000fe200078e00ff */
[----:B------:R-:W-:-:S04]  /*5a80*/  CS2R R36, SRZ ;  /* 0x0000000000247805 */ /* 0x000fc8000001ff00 */
[----:B------:R-:W0:Y:S01]  /*5a90*/  MUFU.EX2 R40, R40 ;  /* 0x0000002800287308 */ /* 0x000e220000000800 */
[----:B-1----:R-:W-:-:S07]  /*5aa0*/  FADD.FTZ R5, R65, R14 ;  /* 0x0000000e41057221 */ /* 0x002fce0000010000 */
[----:B------:R1:W3:Y:S01]  /*5ab0*/  MUFU.EX2 R27, R38 ;  /* 0x00000026001b7308 */ /* 0x0002e20000000800 */
[----:B--2---:R-:W-:Y:S01]  /*5ac0*/  FADD.FTZ R14, R2, R21 ;  /* 0x00000015020e7221 */ /* 0x004fe20000010000 */
[C---:B0-----:R-:W-:Y:S01]  /*5ad0*/  FADD.FTZ R5, R40.reuse, R5 ;  /* 0x0000000528057221 */ /* 0x041fe20000010000 */
[----:B------:R-:W-:Y:S02]  /*5ae0*/  F2FP.F16.F32.PACK_AB R195, R40, R65 ;  /* 0x0000004128c3723e */ /* 0x000fe400000000ff */
[----:B------:R-:W-:Y:S02]  /*5af0*/  CS2R R64, SRZ ;  /* 0x0000000000407805 */ /* 0x000fe4000001ff00 */
[----:B------:R-:W-:Y:S02]  /*5b00*/  CS2R R40, SRZ ;  /* 0x0000000000287805 */ /* 0x000fe4000001ff00 */
[----:B-1----:R-:W-:Y:S01]  /*5b10*/  CS2R R38, SRZ ;  /* 0x0000000000267805 */ /* 0x002fe2000001ff00 */
[C---:B---3--:R-:W-:Y:S01]  /*5b20*/  FADD.FTZ R14, R27.reuse, R14 ;  /* 0x0000000e1b0e7221 */ /* 0x048fe20000010000 */
[----:B------:R-:W-:Y:S01]  /*5b30*/  F2FP.F16.F32.PACK_AB R194, R27, R2 ;  /* 0x000000021bc2723e */ /* 0x000fe200000000ff */
[----:B------:R-:W-:Y:S01]  /*5b40*/  IMAD.MOV.U32 R2, RZ, RZ, 0x3f800000 ;  /* 0x3f800000ff027424 */ /* 0x000fe200078e00ff */
[----:B------:R-:W-:Y:S01]  /*5b50*/  CS2R R26, SRZ ;  /* 0x00000000001a7805 */ /* 0x000fe2000001ff00 */
[----:B------:R-:W-:Y:S06]  /*5b60*/  @!P3 BRA `(.L_x_2387) ;  /* 0x00000040009cb947 */ /* 0x000fec0003800000 */
[----:B------:R-:W-:Y:S01]  /*5b70*/  R2UR UR5, R232 ;  /* 0x00000000e80572ca */ /* 0x000fe200000e0000 */
[----:B------:R-:W-:Y:S01]  /*5b80*/  IMAD.MOV.U32 R21, RZ, RZ, R3 ;  /* 0x000000ffff157224 */ /* 0x000fe200078e0003 */
[----:B------:R-:W-:Y:S01]  /*5b90*/  R2UR UR4, R16 ;  /* 0x00000000100472ca */ /* 0x000fe200000e0000 */
[----:B------:R-:W-:Y:S01]  /*5ba0*/  IMAD.MOV.U32 R20, RZ, RZ, R4 ;  /* 0x000000ffff147224 */ /* 0x000fe200078e0004 */
[----:B------:R-:W-:Y:S01]  /*5bb0*/  ULDC UR61, c[0x0][0x9d8] ;  /* 0x00027600003d7ab9 */ /* 0x000fe20000000800 */
[----:B------:R-:W-:Y:S02]  /*5bc0*/  IMAD.U32 R233, RZ, RZ, UR60 ;  /* 0x0000003cffe97e24 */ /* 0x000fe4000f8e00ff */
[----:B------:R-:W-:Y:S02]  /*5bd0*/  IMAD.MOV.U32 R2, RZ, RZ, 0x3f800000 ;  /* 0x3f800000ff027424 */ /* 0x000fe400078e00ff */
[----:B------:R-:W-:-:S04]  /*5be0*/  IMAD.MOV.U32 R151, RZ, RZ, RZ ;  /* 0x000000ffff977224 */ /* 0x000fc800078e00ff */
[----:B------:R-:W-:Y:S02]  /*5bf0*/  IMAD.U32 R234, RZ, RZ, UR5 ;  /* 0x00000005ffea7e24 */ /* 0x000fe4000f8e00ff */
[----:B------:R-:W-:-:S07]  /*5c00*/  IMAD.U32 R235, RZ, RZ, UR4 ;  /* 0x00000004ffeb7e24 */ /* 0x000fce000f8e00ff */
.L_x_2396:
        /* <DEDUP_REMOVED lines=10> */
.L_x_2388:
[----:B------:R-:W-:Y:S02]  /*5cb0*/  R2UR UR4, R17 ;  /* 0x00000000110472ca */ /* 0x000fe400000e0000 */
[----:B------:R-:W-:-:S11]  /*5cc0*/  R2UR UR5, R16 ;  /* 0x00000000100572ca */ /* 0x000fd600000e0000 */
[----:B------:R-:W-:Y:S02]  /*5cd0*/  ULEA UR4, UR60, UR4, 0x3 ;  /* 0x000000043c047291 */ /* 0x000fe4000f8e183f */
[----:B------:R-:W-:-:S04]  /*5ce0*/  IMAD.U32 R3, RZ, RZ, UR5 ;  /* 0x00000005ff037e24 */ /* 0x000fc8000f8e00ff */
[----:B------:R-:W-:Y:S01]  /*5cf0*/  IMAD.U32 R232, RZ, RZ, UR4 ;  /* 0x00000004ffe87e24 */ /* 0x000fe2000f8e00ff */
[----:B------:R-:W-:-:S04]  /*5d00*/  SHF.L.U32 R3, R3, 0x1f, RZ ;  /* 0x0000001f03037819 */ /* 0x000fc800000006ff */
[----:B------:R0:W1:Y:S01]  /*5d10*/  SYNCS.PHASECHK.TRANS64.TRYWAIT P3, [UR4+0x38830], R3 ;  /* 0x03883003ff0075a7 */ /* 0x0000620008060144 */
[----:B------:R-:W-:Y:S05]  /*5d20*/  @!P0 BRA `(.L_x_2389) ;  /* 0x0000000000048947 */ /* 0x000fea0003800000 */
[----:B------:R-:W-:Y:S01]  /*5d30*/  BPT.TRAP 0x1 ;  /* 0x000000040000795c */ /* 0x000fe20000300000 */
.L_x_2389:
[----:B-1----:R-:W-:Y:S05]  /*5d40*/  @P3 BRA `(.L_x_2390) ;  /* 0x00000000000c3947 */ /* 0x002fea0003800000 */
[----:B------:R-:W-:-:S13]  /*5d50*/  R2UR UR4, R232 ;  /* 0x00000000e80472ca */ /* 0x000fda00000e0000 */
[----:B------:R-:W1:Y:S02]  /*5d60*/  SYNCS.PHASECHK.TRANS64.TRYWAIT P3, [UR4+0x38830], R3 ;  /* 0x03883003ff0075a7 */ /* 0x000e640008060144 */
[----:B-1----:R-:W-:Y:S05]  /*5d70*/  @!P3 BRA `(.L_x_2391) ;  /* 0x0000011400d4b947 */ /* 0x002fea0003800000 */
.L_x_2390:
        /* <DEDUP_REMOVED lines=23> */
[----:B------:R-:W-:Y:S01]  /*5ef0*/  UIADD3 UR58, UR4, 0x80, URZ ;  /* 0x00000080043a7890 */ /* 0x000fe2000fffe03f */
[-C--:B------:R-:W-:Y:S01]  /*5f00*/  FMUL.FTZ R28, R28, R0.reuse ;  /* 0x000000001c1c7220 */ /* 0x080fe20000410000 */
        /* <DEDUP_REMOVED lines=57> */
[----:B------:R-:W-:Y:S01]  /*62a0*/  UIADD3 UR58, UR4, 0x100, URZ ;  /* 0x00000100043a7890 */ /* 0x000fe2000fffe03f */
[-C--:B------:R-:W-:Y:S01]  /*62b0*/  FMUL.FTZ R105, R105, R0.reuse ;  /* 0x0000000069697220 */ /* 0x080fe20000410000 */
[----:B------:R-:W-:Y:S01]  /*62c0*/  UMOV UR56, UR14 ;  /* 0x0000000e00387c82 */ /* 0x000fe20008000000 */
[----:B------:R-:W-:Y:S01]  /*62d0*/  UMOV UR57, UR15 ;  /* 0x0000000f00397c82 */ /* 0x000fe20008000000 */
        /* <DEDUP_REMOVED lines=97> */
[----:B------:R-:W-:Y:S01]  /*68f0*/  UIADD3 UR58, UR4, 0x200, URZ ;  /* 0x00000200043a7890 */ /* 0x000fe2000fffe03f */
[----:B------:R-:W-:Y:S01]  /*6900*/  UMOV UR56, UR14 ;  /* 0x0000000e00387c82 */ /* 0x000fe20008000000 */
[----:B------:R-:W-:Y:S01]  /*6910*/  UMOV UR57, UR15 ;  /* 0x0000000f00397c82 */ /* 0x000fe20008000000 */
[----:B------:R-:W-:Y:S01]  /*6920*/  UMOV UR59, 0x40000040 ;  /* 0x40000040003b7882 */ /* 0x000fe20000000000 */
        /* <DEDUP_REMOVED lines=129> */
[----:B------:R-:W-:-:S11]  /*7140*/  R2UR UR15, R9 ;  /* 0x00000000090f72ca */ /* 0x000fd600000e0000 */
[----:B------:R-:W-:Y:S02]  /*7150*/  UMOV UR56, UR14 ;  /* 0x0000000e00387c82 */ /* 0x000fe40008000000 */
[----:B------:R-:W-:Y:S01]  /*7160*/  UMOV UR57, UR15 ;  /* 0x0000000f00397c82 */ /* 0x000fe20008000000 */
[----:B------:R-:W-:Y:S01]  /*7170*/  UMOV UR5, UR15 ;  /* 0x0000000f00057c82 */ /* 0x000fe20008000000 */
        /* <DEDUP_REMOVED lines=261> */
.L_x_2392:
        /* <DEDUP_REMOVED lines=9> */
.L_x_2393:
[----:B---3--:R-:W-:Y:S05]  /*8260*/  @P3 BRA `(.L_x_2394) ;  /* 0x0000000000083947 */ /* 0x008fea0003800000 */
[----:B------:R-:W3:Y:S02]  /*8270*/  SYNCS.PHASECHK.TRANS64.TRYWAIT P3, [UR4+0x38850], R0 ;  /* 0x03885000ff0075a7 */ /* 0x000ee40008060144 */
[----:B---3--:R-:W-:Y:S05]  /*8280*/  @!P3 BRA `(.L_x_2395) ;  /* 0x000000f000acb947 */ /* 0x008fea0003800000 */
.L_x_2394:
[----:B------:R-:W-:Y:S01]  /*8290*/  R2UR UR5, R17 ;  /* 0x00000000110572ca */ /* 0x000fe200000e0000 */
[----:B------:R-:W-:Y:S01]  /*82a0*/  WARPGROUP.ARRIVE ;  /* 0x00000000000079c5 */ /* 0x000fe20000000000 */
[----:B------:R-:W-:Y:S01]  /*82b0*/  R2UR UR6, R233 ;  /* 0x00000000e90672ca */ /* 0x000fe200000e0000 */
[----:B------:R-:W-:Y:S01]  /*82c0*/  UMOV UR7, 0x40000040 ;  /* 0x4000004000077882 */ /* 0x000fe20000000000 */
[----:B------:R-:W-:Y:S01]  /*82d0*/  R2UR UR14, R22 ;  /* 0x00000000160e72ca */ /* 0x000fe200000e0000 */
[----:B0-2---:R-:W-:Y:S01]  /*82e0*/  FMUL.FTZ R0, R184, UR61 ;  /* 0x0000003db8007c20 */ /* 0x005fe20008410000 */
[----:B------:R-:W-:Y:S01]  /*82f0*/  FMUL.FTZ R184, R186, UR61 ;  /* 0x0000003dbab87c20 */ /* 0x000fe20008410000 */
[----:B-1----:R-:W-:Y:S01]  /*8300*/  FMUL.FTZ R3, R188, UR61 ;  /* 0x0000003dbc037c20 */ /* 0x002fe20008410000 */
[----:B------:R-:W-:Y:S01]  /*8310*/  FMUL.FTZ R188, R190, UR61 ;  /* 0x0000003dbebc7c20 */ /* 0x000fe20008410000 */
[----:B------:R-:W-:Y:S01]  /*8320*/  FMUL.FTZ R190, R191, UR61 ;  /* 0x0000003dbfbe7c20 */ /* 0x000fe20008410000 */
[----:B------:R-:W-:Y:S01]  /*8330*/  FMUL.FTZ R191, R178, UR61 ;  /* 0x0000003db2bf7c20 */ /* 0x000fe20008410000 */
[----:B------:R-:W-:Y:S01]  /*8340*/  FMUL.FTZ R178, R180, UR61 ;  /* 0x0000003db4b27c20 */ /* 0x000fe20008410000 */
[----:B------:R-:W-:Y:S01]  /*8350*/  R2UR UR11, R234 ;  /* 0x00000000ea0b72ca */ /* 0x000fe200000e0000 */
[----:B------:R-:W-:Y:S01]  /*8360*/  UIADD3 UR5, UR5, 0x400, URZ ;  /* 0x0000040005057890 */ /* 0x000fe2000fffe03f */
[----:B------:R-:W-:Y:S01]  /*8370*/  R2UR UR15, R19 ;  /* 0x00000000130f72ca */ /* 0x000fe200000e0000 */
[----:B------:R-:W-:Y:S01]  /*8380*/  FMUL.FTZ R2, R185, UR61 ;  /* 0x0000003db9027c20 */ /* 0x000fe20008410000 */
[----:B------:R-:W-:Y:S01]  /*8390*/  FMUL.FTZ R185, R187, UR61 ;  /* 0x0000003dbbb97c20 */ /* 0x000fe20008410000 */
[----:B------:R-:W-:Y:S01]  /*83a0*/  USHF.R.U32.HI UR5, URZ, 0x4, UR5 ;  /* 0x000000043f057899 */ /* 0x000fe20008011605 */
[----:B------:R-:W-:Y:S01]  /*83b0*/  VIADD R186, R212, UR14 ;  /* 0x0000000ed4ba7c36 */ /* 0x000fe20008000000 */
[----:B------:R-:W0:Y:S01]  /*83c0*/  MUFU.TANH R184, R184 ;  /* 0x000000b800b87308 */ /* 0x000e220000002400 */
[----:B------:R-:W-:Y:S01]  /*83d0*/  ULDC UR14, c[0x0][0x288] ;  /* 0x0000a200000e7ab9 */ /* 0x000fe20000000800 */
[----:B------:R-:W-:Y:S01]  /*83e0*/  ULOP3.LUT UR5, UR5, 0x3fff, URZ, 0xc0, !UPT ;  /* 0x00003fff05057892 */ /* 0x000fe2000f8ec03f */
[----:B------:R-:W-:Y:S01]  /*83f0*/  FMUL.FTZ R4, R189, UR61 ;  /* 0x0000003dbd047c20 */ /* 0x000fe20008410000 */
[----:B------:R-:W-:Y:S01]  /*8400*/  FMUL.FTZ R179, R179, UR61 ;  /* 0x0000003db3b37c20 */ /* 0x000fe20008410000 */
[----:B------:R-:W-:Y:S01]  /*8410*/  FMUL.FTZ R159, R159, UR61 ;  /* 0x0000003d9f9f7c20 */ /* 0x000fe20008410000 */
[----:B------:R-:W-:Y:S01]  /*8420*/  ULOP3.LUT UR5, UR5, 0x2800000, URZ, 0xfc, !UPT ;  /* 0x0280000005057892 */ /* 0x000fe2000f8efc3f */
[----:B------:R-:W-:Y:S01]  /*8430*/  FMUL.FTZ R176, R176, UR61 ;  /* 0x0000003db0b07c20 */ /* 0x000fe20008410000 */
[----:B------:R-:W1:Y:S01]  /*8440*/  MUFU.TANH R185, R185 ;  /* 0x000000b900b97308 */ /* 0x000e620000002400 */
[----:B------:R-:W-:Y:S01]  /*8450*/  FMUL.FTZ R177, R177, UR61 ;  /* 0x0000003db1b17c20 */ /* 0x000fe20008410000 */
[----:B------:R-:W-:Y:S01]  /*8460*/  UIMAD UR10, UR6, 0xa00, UR5 ;  /* 0x00000a00060a78a4 */ /* 0x000fe2000f8e0205 */
[----:B------:R-:W-:Y:S01]  /*8470*/  FMUL.FTZ R165, R165, UR61 ;  /* 0x0000003da5a57c20 */ /* 0x000fe20008410000 */
[----:B------:R-:W-:Y:S01]  /*8480*/  FMUL.FTZ R156, R156, UR61 ;  /* 0x0000003d9c9c7c20 */ /* 0x000fe20008410000 */
[----:B------:R-:W-:Y:S01]  /*8490*/  @UP0 ULDC UR5, c[0x0][0x44c] ;  /* 0x0001130000050ab9 */ /* 0x000fe20000000800 */
[----:B------:R-:W-:-:S02]  /*84a0*/  IMAD.U32 R233, RZ, RZ, UR60 ;  /* 0x0000003cffe97e24 */ /* 0x000fc4000f8e00ff */
[----:B------:R-:W-:Y:S01]  /*84b0*/  @P2 IMAD.HI.U32 R180, R186, UR5, RZ ;  /* 0x00000005bab42c27 */ /* 0x000fe2000f8e00ff */
[----:B------:R-:W-:Y:S01]  /*84c0*/  UMOV UR6, UR10 ;  /* 0x0000000a00067c82 */ /* 0x000fe20008000000 */
[----:B------:R-:W-:Y:S02]  /*84d0*/  @UP0 ULDC UR5, c[0x0][0x450] ;  /* 0x0001140000050ab9 */ /* 0x000fe40000000800 */
[----:B------:R-:W-:Y:S01]  /*84e0*/  HGMMA.64x256x16.F32 R24, R208, gdesc[UR4].tnspB, R24, gsb0 ;  /* 0x43e00004d0187df0 */ /* 0x000fe20008000818 */
[----:B------:R-:W-:Y:S01]  /*84f0*/  UIADD3 UR6, UR10, 0x80, URZ ;  /* 0x000000800a067890 */ /* 0x000fe2000fffe03f */
[----:B------:R-:W-:Y:S01]  /*8500*/  @P2 SHF.R.U32.HI R186, RZ, UR5, R180 ;  /* 0x00000005ffba2c19 */ /* 0x000fe200080116b4 */
[----:B------:R-:W-:Y:S01]  /*8510*/  UMOV UR7, 0x40000040 ;  /* 0x4000004000077882 */ /* 0x000fe20000000000 */
[----:B------:R-:W2:Y:S01]  /*8520*/  LDC R180, c[0x0][0x2f0] ;  /* 0x0000bc00ffb47b82 */ /* 0x000ea20000000800 */
[----:B------:R-:W-:Y:S01]  /*8530*/  UMOV UR5, 0x1 ;  /* 0x0000000100057882 */ /* 0x000fe20000000000 */
[----:B------:R-:W3:Y:S01]  /*8540*/  MUFU.TANH R188, R188 ;  /* 0x000000bc00bc7308 */ /* 0x000ee20000002400 */
[----:B------:R-:W-:-:S07]  /*8550*/  UIMAD UR5, UR11, -0x50, UR5 ;  /* 0xffffffb00b0578a4 */ /* 0x000fce000f8e0205 */
[----:B------:R-:W4:Y:S08]  /*8560*/  MUFU.TANH R190, R190 ;  /* 0x000000be00be7308 */ /* 0x000f300000002400 */
[----:B------:R-:W5:Y:S08]  /*8570*/  MUFU.TANH R191, R191 ;  /* 0x000000bf00bf7308 */ /* 0x000f700000002400 */
[----:B------:R-:W5:Y:S08]  /*8580*/  MUFU.TANH R179, R179 ;  /* 0x000000b300b37308 */ /* 0x000f700000002400 */
        /* <DEDUP_REMOVED lines=11> */
[----:B------:R-:W-:Y:S01]  /*8640*/  UMOV UR7, 0x40000040 ;  /* 0x4000004000077882 */ /* 0x000fe20000000000 */
[----:B------:R-:W-:Y:S02]  /*8650*/  WARPGROUP.DEPBAR.LE gsb0, 0x0 ;  /* 0x00008000000079c5 */ /* 0x000fe40000010000 */
[----:B------:R-:W-:Y:S01]  /*8660*/  WARPGROUP.ARRIVE ;  /* 0x00000000000079c5 */ /* 0x000fe20000000000 */
[----:B------:R-:W0:Y:S04]  /*8670*/  SHFL.IDX PT, R204, R186, 0x1, 0x1c1f ;  /* 0x003c1f00bacc7f89 */ /* 0x000e2800000e0000 */
[----:B------:R-:W5:-:S15]  /*8680*/  SHFL.IDX PT, R186, R186, RZ, 0x1c1f ;  /* 0x001c1fffbaba7589 */ /* 0x000f5e00000e0000 */
[----:B------:R-:W-:-:S03]  /*8690*/  NOP ;  /* 0x0000000000007918 */ /* 0x000fc60000000000 */
[----:B------:R-:W-:Y:S01]  /*86a0*/  HGMMA.64x256x16.F32 R24, R200, gdesc[UR4].tnspB, R24, gsb0 ;  /* 0x43e00004c8187df0 */ /* 0x000fe20008000818 */
[----:B------:R-:W-:Y:S01]  /*86b0*/  UIADD3 UR6, UR10, 0x180, URZ ;  /* 0x000001800a067890 */ /* 0x000fe2000fffe03f */
[----:B------:R-:W-:Y:S01]  /*86c0*/  UMOV UR7, 0x40000040 ;  /* 0x4000004000077882 */ /* 0x000fe20000000000 */
[----:B------:R-:W-:Y:S02]  /*86d0*/  WARPGROUP.DEPBAR.LE gsb0, 0x0 ;  /* 0x00008000000079c5 */ /* 0x000fe40000010000 */
[----:B------:R-:W-:Y:S01]  /*86e0*/  WARPGROUP.ARRIVE ;  /* 0x00000000000079c5 */ /* 0x000fe20000000000 */
[----:B------:R-:W-:Y:S01]  /*86f0*/  FMUL.FTZ R201, R170, UR61 ;  /* 0x0000003daac97c20 */ /* 0x000fe20008410000 */
[----:B------:R-:W-:Y:S02]  /*8700*/  IMAD.MOV.U32 R170, RZ, RZ, -0x2 ;  /* 0xfffffffeffaa7424 */ /* 0x000fe400078e00ff */
[----:B------:R-:W-:Y:S01]  /*8710*/  FMUL.FTZ R200, R182, UR61 ;  /* 0x0000003db6c87c20 */ /* 0x000fe20008410000 */
[----:B------:R-:W-:Y:S01]  /*8720*/  FMUL.FTZ R202, R174, UR61 ;  /* 0x0000003daeca7c20 */ /* 0x000fe20008410000 */
[----:B------:R-:W-:-:S15]  /*8730*/  FMUL.FTZ R174, R162, UR61 ;  /* 0x0000003da2ae7c20 */ /* 0x000fde0008410000 */
[----:B------:R-:W-:-:S02]  /*8740*/  NOP ;  /* 0x0000000000007918 */ /* 0x000fc40000000000 */
[----:B------:R-:W-:Y:S01]  /*8750*/  HGMMA.64x256x16.F32 R24, R196, gdesc[UR4].tnspB, R24, gsb0 ;  /* 0x43e00004c4187df0 */ /* 0x000fe20008000818 */
[----:B------:R-:W-:Y:S02]  /*8760*/  IMAD R187, R23, R170, UR5 ;  /* 0x0000000517bb7e24 */ /* 0x000fe4000f8e02aa */
[----:B------:R-:W-:Y:S01]  /*8770*/  FMUL.FTZ R182, R183, UR61 ;  /* 0x0000003db7b67c20 */ /* 0x000fe20008410000 */
[----:B------:R-:W5:Y:S01]  /*8780*/  MUFU.TANH R200, R200 ;  /* 0x000000c800c87308 */ /* 0x000f620000002400 */
[----:B------:R-:W-:Y:S01]  /*8790*/  FMUL.FTZ R183, R171, UR61 ;  /* 0x0000003dabb77c20 */ /* 0x000fe20008410000 */
[----:B--2---:R-:W-:Y:S02]  /*87a0*/  IMAD R187, R180, UR15, R187 ;  /* 0x0000000fb4bb7c24 */ /* 0x004fe4000f8e02bb */
[----:B------:R-:W-:Y:S01]  /*87b0*/  FMUL.FTZ R180, R175, UR61 ;  /* 0x0000003dafb47c20 */ /* 0x000fe20008410000 */
[----:B------:R-:W-:Y:S01]  /*87c0*/  UIADD3 UR6, UR10, 0x200, URZ ;  /* 0x000002000a067890 */ /* 0x000fe2000fffe03f */
[----:B------:R-:W-:Y:S01]  /*87d0*/  UMOV UR7, 0x40000040 ;  /* 0x4000004000077882 */ /* 0x000fe20000000000 */
[----:B0-----:R-:W-:Y:S01]  /*87e0*/  IADD3 R189, R204, -UR14, R187 ;  /* 0x8000000eccbd7c10 */ /* 0x001fe2000fffe0bb */
[----:B------:R-:W0:Y:S01]  /*87f0*/  MUFU.TANH R182, R182 ;  /* 0x000000b600b67308 */ /* 0x000e220000002400 */
[----:B------:R-:W-:-:S02]  /*8800*/  ULDC UR5, c[0x0][0x988] ;  /* 0x0002620000057ab9 */ /* 0x000fc40000000800 */
[C---:B------:R-:W-:Y:S02]  /*8810*/  ISETP.GT.AND P3, PT, R189.reuse, RZ, PT ;  /* 0x000000ffbd00720c */ /* 0x040fe40003f64270 */
[C---:B------:R-:W-:Y:S02]  /*8820*/  ISETP.GT.AND P4, PT, R189.reuse, 0x1, PT ;  /* 0x00000001bd00780c */ /* 0x040fe40003f84270 */
[----:B------:R-:W-:Y:S01]  /*8830*/  FSEL R170, R184, -INF , P3 ;  /* 0xff800000b8aa7808 */ /* 0x000fe20001800000 */
[----:B------:R-:W2:Y:S01]  /*8840*/  MUFU.TANH R201, R201 ;  /* 0x000000c900c97308 */ /* 0x000ea20000002400 */
[----:B------:R-:W-:Y:S02]  /*8850*/  ISETP.GT.AND P3, PT, R189, 0x8, PT ;  /* 0x00000008bd00780c */ /* 0x000fe40003f64270 */
[----:B-1----:R-:W-:Y:S01]  /*8860*/  FSEL R162, R185, -INF , P4 ;  /* 0xff800000b9a27808 */ /* 0x002fe20002000000 */
[----:B------:R-:W-:Y:S01]  /*8870*/  FMUL.FTZ R185, R163, UR61 ;  /* 0x0000003da3b97c20 */ /* 0x000fe20008410000 */
[----:B------:R-:W-:-:S02]  /*8880*/  FMNMX.FTZ R175, R170, R21, !PT ;  /* 0x00000015aaaf7209 */ /* 0x000fc40007810000 */
[----:B---3--:R-:W-:Y:S01]  /*8890*/  FSEL R171, R188, -INF , P3 ;  /* 0xff800000bcab7808 */ /* 0x008fe20001800000 */
[----:B------:R1:W-:Y:S01]  /*88a0*/  MUFU.TANH R184, R174 ;  /* 0x000000ae00b87308 */ /* 0x0003e20000002400 */
[C---:B------:R-:W-:Y:S02]  /*88b0*/  ISETP.GT.AND P4, PT, R189.reuse, 0x9, PT ;  /* 0x00000009bd00780c */ /* 0x040fe40003f84270 */
[----:B------:R-:W-:Y:S02]  /*88c0*/  FMNMX.FTZ R188, R162, R175, !PT ;  /* 0x000000afa2bc7209 */ /* 0x000fe40007810000 */
[----:B------:R-:W-:Y:S02]  /*88d0*/  ISETP.GT.AND P3, PT, R189, 0x10, PT ;  /* 0x00000010bd00780c */ /* 0x000fe40003f64270 */
[----:B----4-:R-:W-:Y:S01]  /*88e0*/  FSEL R163, R190, -INF , P4 ;  /* 0xff800000bea37808 */ /* 0x010fe20002000000 */
[----:B------:R-:W3:Y:S01]  /*88f0*/  MUFU.TANH R183, R183 ;  /* 0x000000b700b77308 */ /* 0x000ee20000002400 */
[----:B-1----:R-:W-:Y:S01]  /*8900*/  FMNMX.FTZ R174, R171, R188, !PT ;  /* 0x000000bcabae7209 */ /* 0x002fe20007810000 */
[----:B------:R-:W-:Y:S01]  /*8910*/  FMUL.FTZ R188, R166, UR61 ;  /* 0x0000003da6bc7c20 */ /* 0x000fe20008410000 */
[----:B------:R-:W-:Y:S01]  /*8920*/  ISETP.GT.AND P4, PT, R189, 0x11, PT ;  /* 0x00000011bd00780c */ /* 0x000fe20003f84270 */
[----:B------:R-:W-:Y:S01]  /*8930*/  FMUL.FTZ R190, R167, UR61 ;  /* 0x0000003da7be7c20 */ /* 0x000fe20008410000 */
[----:B-----5:R-:W-:Y:S01]  /*8940*/  FSEL R166, R191, -INF , P3 ;  /* 0xff800000bfa67808 */ /* 0x020fe20001800000 */
[----:B------:R-:W-:Y:S01]  /*8950*/  FMUL.FTZ R191, R154, UR61 ;  /* 0x0000003d9abf7c20 */ /* 0x000fe20008410000 */
[----:B------:R-:W-:Y:S01]  /*8960*/  FMNMX.FTZ R175, R163, R174, !PT ;  /* 0x000000aea3af7209 */ /* 0x000fe20007810000 */
[----:B------:R-:W1:Y:S01]  /*8970*/  MUFU.TANH R202, R202 ;  /* 0x000000ca00ca7308 */ /* 0x000e620000002400 */
[----:B------:R-:W-:-:S02]  /*8980*/  ISETP.GT.AND P3, PT, R189, 0x18, PT ;  /* 0x00000018bd00780c */ /* 0x000fc40003f64270 */
[----:B------:R-:W-:Y:S02]  /*8990*/  FSEL R174, R179, -INF , P4 ;  /* 0xff800000b3ae7808 */ /* 0x000fe40002000000 */
[----:B------:R-:W-:Y:S02]  /*89a0*/  FMNMX.FTZ R175, R166, R175, !PT ;  /* 0x000000afa6af7209 */ /* 0x000fe40007810000 */
[----:B------:R-:W-:Y:S01]  /*89b0*/  FSEL R167, R200, -INF , P3 ;  /* 0xff800000c8a77808 */ /* 0x000fe20001800000 */
[----:B------:R-:W4:Y:S01]  /*89c0*/  MUFU.TANH R180, R180 ;  /* 0x000000b400b47308 */ /* 0x000f220000002400 */
[C---:B------:R-:W-:Y:S02]  /*89d0*/  ISETP.GT.AND P4, PT, R189.reuse, 0x19, PT ;  /* 0x00000019bd00780c */ /* 0x040fe40003f84270 */
[----:B------:R-:W-:Y:S02]  /*89e0*/  FMNMX.FTZ R200, R174, R175, !PT ;  /* 0x000000afaec87209 */ /* 0x000fe40007810000 */
[----:B------:R-:W-:-:S02]  /*89f0*/  ISETP.GT.AND P3, PT, R189, 0x20, PT ;  /* 0x00000020bd00780c */ /* 0x000fc40003f64270 */
[----:B0-----:R-:W-:Y:S01]  /*8a00*/  FSEL R175, R182, -INF , P4 ;  /* 0xff800000b6af7808 */ /* 0x001fe20002000000 */
[----:B------:R-:W0:Y:S01]  /*8a10*/  MUFU.TANH R185, R185 ;  /* 0x000000b900b97308 */ /* 0x000e220000002400 */
[----:B------:R-:W-:Y:S02]  /*8a20*/  FMNMX.FTZ R200, R167, R200, !PT ;  /* 0x000000c8a7c87209 */ /* 0x000fe40007810000 */
[----:B--2---:R-:W-:Y:S02]  /*8a30*/  FSEL R154, R201, -INF , P3 ;  /* 0xff800000c99a7808 */ /* 0x004fe40001800000 */
[----:B------:R-:W-:Y:S02]  /*8a40*/  ISETP.GT.AND P4, PT, R189, 0x21, PT ;  /* 0x00000021bd00780c */ /* 0x000fe40003f84270 */
[----:B------:R-:W-:Y:S01]  /*8a50*/  FMNMX.FTZ R201, R175, R200, !PT ;  /* 0x000000c8afc97209 */ /* 0x000fe20007810000 */
[----:B------:R-:W2:Y:S01]  /*8a60*/  MUFU.TANH R188, R188 ;  /* 0x000000bc00bc7308 */ /* 0x000ea20000002400 */
[----:B------:R-:W-:Y:S01]  /*8a70*/  ISETP.GT.AND P3, PT, R189, 0x28, PT ;  /* 0x00000028bd00780c */ /* 0x000fe20003f64270 */
[----:B------:R-:W-:Y:S01]  /*8a80*/  FMUL.FTZ R200, R155, UR61 ;  /* 0x0000003d9bc87c20 */ /* 0x000fe20008410000 */
[----:B---3--:R-:W-:-:S02]  /*8a90*/  FSEL R179, R183, -INF , P4 ;  /* 0xff800000b7b37808 */ /* 0x008fc40002000000 */
[----:B------:R-:W-:Y:S01]  /*8aa0*/  FMNMX.FTZ R182, R154, R201, !PT ;  /* 0x000000c99ab67209 */ /* 0x000fe20007810000 */
[----:B------:R-:W-:Y:S01]  /*8ab0*/  FMUL.FTZ R201, R158, UR61 ;  /* 0x0000003d9ec97c20 */ /* 0x000fe20008410000 */
[----:B------:R-:W-:Y:S01]  /*8ac0*/  ISETP.GT.AND P4, PT, R189, 0x29, PT ;  /* 0x00000029bd00780c */ /* 0x000fe20003f84270 */
[----:B------:R-:W3:Y:S01]  /*8ad0*/  MUFU.TANH R190, R190 ;  /* 0x000000be00be7308 */ /* 0x000ee20000002400 */
[----:B-1----:R-:W-:Y:S02]  /*8ae0*/  FSEL R155, R202, -INF , P3 ;  /* 0xff800000ca9b7808 */ /* 0x002fe40001800000 */
[----:B------:R-:W-:Y:S02]  /*8af0*/  FMNMX.FTZ R182, R179, R182, !PT ;  /* 0x000000b6b3b67209 */ /* 0x000fe40007810000 */
[----:B------:R-:W-:Y:S02]  /*8b00*/  ISETP.GT.AND P3, PT, R189, 0x30, PT ;  /* 0x00000030bd00780c */ /* 0x000fe40003f64270 */
[----:B----4-:R-:W-:Y:S01]  /*8b10*/  FSEL R180, R180, -INF , P4 ;  /* 0xff800000b4b47808 */ /* 0x010fe20002000000 */
[----:B------:R-:W1:Y:S01]  /*8b20*/  MUFU.TANH R191, R191 ;  /* 0x000000bf00bf7308 */ /* 0x000e620000002400 */
[----:B------:R-:W-:-:S02]  /*8b30*/  FMNMX.FTZ R183, R155, R182, !PT ;  /* 0x000000b69bb77209 */ /* 0x000fc40007810000 */
[----:B------:R-:W-:Y:S02]  /*8b40*/  ISETP.GT.AND P4, PT, R189, 0x31, PT ;  /* 0x00000031bd00780c */ /* 0x000fe40003f84270 */
[----:B------:R-:W-:Y:S02]  /*8b50*/  FSEL R158, R184, -INF , P3 ;  /* 0xff800000b89e7808 */ /* 0x000fe40001800000 */
[----:B------:R-:W-:Y:S01]  /*8b60*/  FMNMX.FTZ R183, R180, R183, !PT ;  /* 0x000000b7b4b77209 */ /* 0x000fe20007810000 */
[----:B------:R-:W4:Y:S01]  /*8b70*/  MUFU.TANH R200, R200 ;  /* 0x000000c800c87308 */ /* 0x000f220000002400 */
[----:B0-----:R-:W-:Y:S02]  /*8b80*/  FSEL R182, R185, -INF , P4 ;  /* 0xff800000b9b67808 */ /* 0x001fe40002000000 */
[----:B------:R-:W-:Y:S02]  /*8b90*/  ISETP.GT.AND P3, PT, R189, 0x38, PT ;  /* 0x00000038bd00780c */ /* 0x000fe40003f64270 */
[----:B------:R-:W-:-:S02]  /*8ba0*/  FMNMX.FTZ R185, R158, R183, !PT ;  /* 0x000000b79eb97209 */ /* 0x000fc40007810000 */
[----:B------:R-:W-:Y:S01]  /*8bb0*/  ISETP.GT.AND P4, PT, R189, 0x39, PT ;  /* 0x00000039bd00780c */ /* 0x000fe20003f84270 */
[----:B------:R-:W0:Y:S01]  /*8bc0*/  MUFU.TANH R201, R201 ;  /* 0x000000c900c97308 */ /* 0x000e220000002400 */
[----:B--2---:R-:W-:Y:S01]  /*8bd0*/  FSEL R183, R188, -INF , P3 ;  /* 0xff800000bcb77808 */ /* 0x004fe20001800000 */
[----:B------:R-:W-:Y:S01]  /*8be0*/  FMUL.FTZ R188, R181, UR61 ;  /* 0x0000003db5bc7c20 */ /* 0x000fe20008410000 */
[----:B------:R-:W-:Y:S02]  /*8bf0*/  FMNMX.FTZ R184, R182, R185, !PT ;  /* 0x000000b9b6b87209 */ /* 0x000fe40007810000 */
[----:B------:R-:W-:Y:S02]  /*8c00*/  ISETP.GT.AND P3, PT, R189, 0x40, PT ;  /* 0x00000040bd00780c */ /* 0x000fe40003f64270 */
[----:B---3--:R-:W-:Y:S01]  /*8c10*/  FSEL R185, R190, -INF , P4 ;  /* 0xff800000beb97808 */ /* 0x008fe20002000000 */
[----:B------:R2:W3:Y:S01]  /*8c20*/  MUFU.TANH R202, R159 ;  /* 0x0000009f00ca7308 */ /* 0x0004e20000002400 */
[----:B------:R-:W-:-:S02]  /*8c30*/  FMNMX.FTZ R184, R183, R184, !PT ;  /* 0x000000b8b7b87209 */ /* 0x000fc40007810000 */
[----:B------:R-:W-:Y:S02]  /*8c40*/  ISETP.GT.AND P4, PT, R189, 0x41, PT ;  /* 0x00000041bd00780c */ /* 0x000fe40003f84270 */
[----:B-1----:R-:W-:Y:S02]  /*8c50*/  FSEL R181, R191, -INF , P3 ;  /* 0xff800000bfb57808 */ /* 0x002fe40001800000 */
[----:B------:R-:W-:Y:S01]  /*8c60*/  FMNMX.FTZ R190, R185, R184, !PT ;  /* 0x000000b8b9be7209 */ /* 0x000fe20007810000 */
[----:B------:R-:W1:Y:S01]  /*8c70*/  MUFU.TANH R188, R188 ;  /* 0x000000bc00bc7308 */ /* 0x000e620000002400 */
[----:B------:R-:W-:Y:S02]  /*8c80*/  ISETP.GT.AND P3, PT, R189, 0x48, PT ;  /* 0x00000048bd00780c */ /* 0x000fe40003f64270 */
[----:B----4-:R-:W-:Y:S01]  /*8c90*/  FSEL R184, R200, -INF , P4 ;  /* 0xff800000c8b87808 */ /* 0x010fe20002000000 */
[----:B------:R-:W-:Y:S01]  /*8ca0*/  FMUL.FTZ R200, R169, UR61 ;  /* 0x0000003da9c87c20 */ /* 0x000fe20008410000 */
[----:B--2---:R-:W-:Y:S01]  /*8cb0*/  FMNMX.FTZ R159, R181, R190, !PT ;  /* 0x000000beb59f7209 */ /* 0x004fe20007810000 */
[----:B------:R-:W-:Y:S01]  /*8cc0*/  FMUL.FTZ R169, R172, UR61 ;  /* 0x0000003daca97c20 */ /* 0x000fe20008410000 */
[----:B------:R-:W-:Y:S01]  /*8cd0*/  ISETP.GT.AND P4, PT, R189, 0x49, PT ;  /* 0x00000049bd00780c */ /* 0x000fe20003f84270 */
[----:B------:R-:W-:Y:S01]  /*8ce0*/  FMUL.FTZ R189, R168, UR61 ;  /* 0x0000003da8bd7c20 */ /* 0x000fe20008410000 */
[----:B0-----:R-:W-:Y:S01]  /*8cf0*/  FSEL R168, R201, -INF , P3 ;  /* 0xff800000c9a87808 */ /* 0x001fe20001800000 */
[----:B------:R-:W-:Y:S01]  /*8d00*/  FMUL.FTZ R172, R161, UR61 ;  /* 0x0000003da1ac7c20 */ /* 0x000fe20008410000 */
[----:B------:R-:W-:Y:S01]  /*8d10*/  FMNMX.FTZ R191, R184, R159, !PT ;  /* 0x0000009fb8bf7209 */ /* 0x000fe20007810000 */
[----:B------:R-:W-:Y:S01]  /*8d20*/  MUFU.TANH R200, R200 ;  /* 0x000000c800c87308 */ /* 0x000fe20000002400 */
[----:B---3--:R-:W-:-:S02]  /*8d30*/  FSEL R159, R202, -INF , P4 ;  /* 0xff800000ca9f7808 */ /* 0x008fc40002000000 */
[----:B------:R-:W-:Y:S01]  /*8d40*/  FMNMX.FTZ R190, R168, R191, !PT ;  /* 0x000000bfa8be7209 */ /* 0x000fe20007810000 */
[----:B------:R-:W-:Y:S01]  /*8d50*/  FMUL.FTZ R191, R173, UR61 ;  /* 0x0000003dadbf7c20 */ /* 0x000fe20008410000 */
[----:B------:R-:W-:Y:S02]  /*8d60*/  FMUL.FTZ R173, R164, UR61 ;  /* 0x0000003da4ad7c20 */ /* 0x000fe40008410000 */
[----:B------:R-:W-:Y:S01]  /*8d70*/  FMNMX.FTZ R201, R159, R190, !PT ;  /* 0x000000be9fc97209 */ /* 0x000fe20007810000 */
[----:B------:R-:W-:Y:S01]  /*8d80*/  FMUL.FTZ R190, R160, UR61 ;  /* 0x0000003da0be7c20 */ /* 0x000fe20008410000 */
[----:B------:R-:W-:Y:S01]  /*8d90*/  IADD3 R160, R186, -UR14, R187 ;  /* 0x8000000ebaa07c10 */ /* 0x000fe2000fffe0bb */
[----:B------:R-:W-:Y:S01]  /*8da0*/  FMUL.FTZ R187, R152, UR61 ;  /* 0x0000003d98bb7c20 */ /* 0x000fe20008410000 */
[----:B------:R0:W-:Y:S01]  /*8db0*/  MUFU.TANH R186, R165 ;  /* 0x000000a500ba7308 */ /* 0x0001e20000002400 */
[----:B------:R-:W2:Y:S01]  /*8dc0*/  SHFL.BFLY PT, R202, R201, 0x2, 0x1f ;  /* 0x0c401f00c9ca7f89 */ /* 0x000ea200000e0000 */
[----:B------:R-:W-:-:S02]  /*8dd0*/  ISETP.GT.AND P3, PT, R160, RZ, PT ;  /* 0x000000ffa000720c */ /* 0x000fc40003f64270 */
[C---:B------:R-:W-:Y:S02]  /*8de0*/  ISETP.GT.AND P4, PT, R160.reuse, 0x1, PT ;  /* 0x00000001a000780c */ /* 0x040fe40003f84270 */
[----:B------:R-:W-:Y:S02]  /*8df0*/  ISETP.GT.AND P5, PT, R160, 0x20, PT ;  /* 0x00000020a000780c */ /* 0x000fe40003fa4270 */
[----:B------:R-:W-:Y:S01]  /*8e00*/  FSEL R2, R2, -INF , P4 ;  /* 0xff80000002027808 */ /* 0x000fe20002000000 */
[----:B------:R-:W3:Y:S01]  /*8e10*/  MUFU.TANH R189, R189 ;  /* 0x000000bd00bd7308 */ /* 0x000ee20000002400 */
[C---:B------:R-:W-:Y:S02]  /*8e20*/  ISETP.GT.AND P4, PT, R160.reuse, 0x9, PT ;  /* 0x00000009a000780c */ /* 0x040fe40003f84270 */
[----:B------:R-:W-:Y:S02]  /*8e30*/  ISETP.GT.AND P6, PT, R160, 0x21, PT ;  /* 0x00000021a000780c */ /* 0x000fe40003fc4270 */
[----:B------:R-:W-:-:S02]  /*8e40*/  FSEL R152, R4, -INF , P4 ;  /* 0xff80000004987808 */ /* 0x000fc40002000000 */
[----:B------:R-:W-:Y:S01]  /*8e50*/  ISETP.GT.AND P4, PT, R160, 0x11, PT ;  /* 0x00000011a000780c */ /* 0x000fe20003f84270 */
[----:B------:R-:W4:Y:S01]  /*8e60*/  MUFU.TANH R169, R169 ;  /* 0x000000a900a97308 */ /* 0x000f220000002400 */
[----:B------:R-:W-:Y:S02]  /*8e70*/  R2UR UR14, R232 ;  /* 0x00000000e80e72ca */ /* 0x000fe400000e0000 */
[----:B------:R-:W-:Y:S02]  /*8e80*/  FSEL R177, R177, -INF , P4 ;  /* 0xff800000b1b17808 */ /* 0x000fe40002000000 */
[----:B------:R-:W-:Y:S02]  /*8e90*/  ISETP.GT.AND P4, PT, R160, 0x19, PT ;  /* 0x00000019a000780c */ /* 0x000fe40003f84270 */
[----:B--2---:R-:W-:Y:S01]  /*8ea0*/  FMNMX.FTZ R161, R201, R202, !PT ;  /* 0x000000cac9a17209 */ /* 0x004fe20007810000 */
[----:B------:R-:W2:Y:S04]  /*8eb0*/  MUFU.TANH R191, R191 ;  /* 0x000000bf00bf7308 */ /* 0x000ea80000002400 */
[----:B------:R-:W5:Y:S04]  /*8ec0*/  SHFL.BFLY PT, R164, R161, 0x1, 0x1f ;  /* 0x0c201f00a1a47f89 */ /* 0x000f6800000e0000 */
[----:B------:R3:W-:Y:S08]  /*8ed0*/  MUFU.TANH R4, R156 ;  /* 0x0000009c00047308 */ /* 0x0007f00000002400 */
[----:B------:R-:W2:Y:S08]  /*8ee0*/  MUFU.TANH R190, R190 ;  /* 0x000000be00be7308 */ /* 0x000eb00000002400 */
[----:B------:R-:W2:Y:S08]  /*8ef0*/  MUFU.TANH R172, R172 ;  /* 0x000000ac00ac7308 */ /* 0x000eb00000002400 */
[----:B------:R-:W2:Y:S08]  /*8f00*/  MUFU.TANH R173, R173 ;  /* 0x000000ad00ad7308 */ /* 0x000eb00000002400 */
[----:B------:R-:W2:Y:S01]  /*8f10*/  MUFU.TANH R187, R187 ;  /* 0x000000bb00bb7308 */ /* 0x000ea20000002400 */
[----:B------:R-:W-:-:S02]  /*8f20*/  WARPGROUP.DEPBAR.LE gsb0, 0x0 ;  /* 0x00008000000079c5 */ /* 0x000fc40000010000 */
[----:B------:R-:W-:Y:S01]  /*8f30*/  FMUL.FTZ R196, R153, UR61 ;  /* 0x0000003d99c47c20 */ /* 0x000fe20008410000 */
[----:B------:R-:W-:Y:S01]  /*8f40*/  FSEL R153, R0, -INF , P3 ;  /* 0xff80000000997808 */ /* 0x000fe20001800000 */
[----:B------:R-:W-:Y:S01]  /*8f50*/  FMUL.FTZ R197, R157, UR61 ;  /* 0x0000003d9dc57c20 */ /* 0x000fe20008410000 */
[----:B------:R-:W-:Y:S01]  /*8f60*/  ISETP.GT.AND P3, PT, R160, 0x8, PT ;  /* 0x00000008a000780c */ /* 0x000fe20003f64270 */
[----:B------:R-:W-:Y:S01]  /*8f70*/  WARPGROUP.ARRIVE ;  /* 0x00000000000079c5 */ /* 0x000fe20000000000 */
[----:B0-----:R-:W-:Y:S01]  /*8f80*/  FMNMX.FTZ R165, R153, R20, !PT ;  /* 0x0000001499a57209 */ /* 0x001fe20007810000 */
[----:B------:R-:W0:Y:S01]  /*8f90*/  MUFU.TANH R196, R196 ;  /* 0x000000c400c47308 */ /* 0x000e220000002400 */
[----:B------:R-:W-:Y:S02]  /*8fa0*/  FSEL R0, R3, -INF , P3 ;  /* 0xff80000003007808 */ /* 0x000fe40001800000 */
[----:B------:R-:W-:Y:S01]  /*8fb0*/  FMNMX.FTZ R165, R2, R165, !PT ;  /* 0x000000a502a57209 */ /* 0x000fe20007810000 */
[----:B------:R-:W-:Y:S01]  /*8fc0*/  HGMMA.64x256x16.F32 R24, R192, gdesc[UR4].tnspB, R24, gsb0 ;  /* 0x43e00004c0187df0 */ /* 0x000fe20008000818 */
[----:B------:R-:W-:-:S02]  /*8fd0*/  ISETP.GT.AND P3, PT, R160, 0x10, PT ;  /* 0x00000010a000780c */ /* 0x000fc40003f64270 */
[----:B------:R-:W-:Y:S01]  /*8fe0*/  FMNMX.FTZ R165, R0, R165, !PT ;  /* 0x000000a500a57209 */ /* 0x000fe20007810000 */
[----:B------:R-:W0:Y:S01]  /*8ff0*/  MUFU.TANH R197, R197 ;  /* 0x000000c500c57308 */ /* 0x000e220000002400 */
[----:B------:R-:W-:Y:S02]  /*9000*/  FSEL R176, R176, -INF , P3 ;  /* 0xff800000b0b07808 */ /* 0x000fe40001800000 */
[----:B------:R-:W-:Y:S02]  /*9010*/  FMNMX.FTZ R165, R152, R165, !PT ;  /* 0x000000a598a57209 */ /* 0x000fe40007810000 */
[----:B-----5:R-:W-:Y:S02]  /*9020*/  FMNMX.FTZ R3, R161, R164, !PT ;  /* 0x000000a4a1037209 */ /* 0x020fe40007810000 */
[----:B------:R-:W-:Y:S02]  /*9030*/  ISETP.GT.AND P3, PT, R160, 0x18, PT ;  /* 0x00000018a000780c */ /* 0x000fe40003f64270 */
[----:B------:R-:W-:-:S02]  /*9040*/  FMNMX.FTZ R164, R176, R165, !PT ;  /* 0x000000a5b0a47209 */ /* 0x000fc40007810000 */
[----:B------:R-:W-:Y:S02]  /*9050*/  FSEL R178, R178, -INF , P3 ;  /* 0xff800000b2b27808 */ /* 0x000fe40001800000 */
[----:B------:R-:W-:Y:S02]  /*9060*/  FMNMX.FTZ R161, R177, R164, !PT ;  /* 0x000000a4b1a17209 */ /* 0x000fe40007810000 */
[----:B-1----:R-:W-:Y:S02]  /*9070*/  FSEL R157, R188, -INF , P4 ;  /* 0xff800000bc9d7808 */ /* 0x002fe40002000000 */
[----:B---3--:R-:W-:Y:S02]  /*9080*/  FMNMX.FTZ R156, R178, R161, !PT ;  /* 0x000000a1b29c7209 */ /* 0x008fe40007810000 */
[----:B------:R-:W-:Y:S02]  /*9090*/  FSEL R164, R189, -INF , P5 ;  /* 0xff800000bda47808 */ /* 0x000fe40002800000 */
[----:B------:R-:W-:Y:S01]  /*90a0*/  FMNMX.FTZ R161, R157, R156, !PT ;  /* 0x0000009c9da17209 */ /* 0x000fe20007810000 */
[----:B------:R-:W-:Y:S01]  /*90b0*/  FMUL.FTZ R156, R3, UR5 ;  /* 0x00000005039c7c20 */ /* 0x000fe20008410000 */
[----:B------:R-:W-:-:S02]  /*90c0*/  ISETP.GT.AND P3, PT, R160, 0x28, PT ;  /* 0x00000028a000780c */ /* 0x000fc40003f64270 */
[----:B------:R-:W-:Y:S02]  /*90d0*/  FSEL R165, R200, -INF , P6 ;  /* 0xff800000c8a57808 */ /* 0x000fe40003000000 */
[----:B------:R-:W-:Y:S02]  /*90e0*/  FMNMX.FTZ R188, R164, R161, !PT ;  /* 0x000000a1a4bc7209 */ /* 0x000fe40007810000 */
[----:B------:R-:W-:Y:S02]  /*90f0*/  FSETP.NEU.FTZ.AND P4, PT, R3, -INF , PT ;  /* 0xff8000000300780b */ /* 0x000fe40003f9d000 */
[----:B------:R-:W-:Y:S02]  /*9100*/  ISETP.GT.AND P5, PT, R160, 0x29, PT ;  /* 0x00000029a000780c */ /* 0x000fe40003fa4270 */
[----:B----4-:R-:W-:Y:S02]  /*9110*/  FSEL R169, R169, -INF , P3 ;  /* 0xff800000a9a97808 */ /* 0x010fe40001800000 */
[----:B------:R-:W-:-:S02]  /*9120*/  FMNMX.FTZ R188, R165, R188, !PT ;  /* 0x000000bca5bc7209 */ /* 0x000fc40007810000 */
[----:B------:R-:W-:Y:S02]  /*9130*/  FSEL R156, R156, RZ, P4 ;  /* 0x000000ff9c9c7208 */ /* 0x000fe40002000000 */
[----:B------:R-:W-:Y:S02]  /*9140*/  ISETP.GT.AND P3, PT, R160, 0x30, PT ;  /* 0x00000030a000780c */ /* 0x000fe40003f64270 */
[----:B--2---:R-:W-:Y:S01]  /*9150*/  FSEL R161, R191, -INF , P5 ;  /* 0xff800000bfa17808 */ /* 0x004fe20002800000 */
[--C-:B------:R-:W-:Y:S01]  /*9160*/  FFMA.FTZ R209, R170, UR5, -R156.reuse ;  /* 0x00000005aad17c23 */ /* 0x100fe2000801089c */
[----:B------:R-:W-:Y:S01]  /*9170*/  FMNMX.FTZ R188, R169, R188, !PT ;  /* 0x000000bca9bc7209 */ /* 0x000fe20007810000 */
[--C-:B------:R-:W-:Y:S01]  /*9180*/  FFMA.FTZ R211, R171, UR5, -R156.reuse ;  /* 0x00000005abd37c23 */ /* 0x100fe2000801089c */
[----:B------:R-:W-:Y:S01]  /*9190*/  ISETP.GT.AND P5, PT, R160, 0x31, PT ;  /* 0x00000031a000780c */ /* 0x000fe20003fa4270 */
[--C-:B------:R-:W-:Y:S01]  /*91a0*/  FFMA.FTZ R201, R154, UR5, -R156.reuse ;  /* 0x000000059ac97c23 */ /* 0x100fe2000801089c */
        /* <DEDUP_REMOVED lines=18> */
[----:B------:R-:W-:Y:S01]  /*92d0*/  FSEL R186, R186, -INF , P5 ;  /* 0xff800000baba7808 */ /* 0x000fe20002800000 */
[--C-:B------:R-:W-:Y:S01]  /*92e0*/  FFMA.FTZ R199, R183, UR5, -R156.reuse ;  /* 0x00000005b7c77c23 */ /* 0x100fe2000801089c */
[----:B------:R-:W-:Y:S01]  /*92f0*/  FMNMX.FTZ R171, R173, R188, !PT ;  /* 0x000000bcadab7209 */ /* 0x000fe20007810000 */
[--C-:B------:R-:W-:Y:S01]  /*9300*/  FFMA.FTZ R155, R181, UR5, -R156.reuse ;  /* 0x00000005b59b7c23 */ /* 0x100fe2000801089c */
[----:B------:R-:W-:Y:S01]  /*9310*/  ISETP.GT.AND P5, PT, R160, 0x41, PT ;  /* 0x00000041a000780c */ /* 0x000fe20003fa4270 */
[----:B------:R-:W-:Y:S01]  /*9320*/  MUFU.EX2 R211, R211 ;  /* 0x000000d300d37308 */ /* 0x000fe20000000800 */
[----:B------:R-:W-:Y:S01]  /*9330*/  FSEL R187, R187, -INF , P3 ;  /* 0xff800000bbbb7808 */ /* 0x000fe20001800000 */
[--C-:B------:R-:W-:Y:S01]  /*9340*/  FFMA.FTZ R180, R184, UR5, -R156.reuse ;  /* 0x00000005b8b47c23 */ /* 0x100fe2000801089c */
[----:B------:R-:W-:Y:S01]  /*9350*/  FMNMX.FTZ R188, R186, R171, !PT ;  /* 0x000000abbabc7209 */ /* 0x000fe20007810000 */
[----:B------:R-:W-:Y:S01]  /*9360*/  FFMA.FTZ R167, R168, UR5, -R156 ;  /* 0x00000005a8a77c23 */ /* 0x000fe2000801089c */
[----:B------:R-:W-:-:S02]  /*9370*/  ISETP.GT.AND P3, PT, R160, 0x48, PT ;  /* 0x00000048a000780c */ /* 0x000fc40003f64270 */
[----:B0-----:R-:W-:Y:S01]  /*9380*/  FSEL R171, R196, -INF , P5 ;  /* 0xff800000c4ab7808 */ /* 0x001fe20002800000 */
[----:B------:R-:W-:Y:S01]  /*9390*/  MUFU.EX2 R190, R190 ;  /* 0x000000be00be7308 */ /* 0x000fe20000000800 */
[----:B------:R-:W-:Y:S02]  /*93a0*/  FMNMX.FTZ R188, R187, R188, !PT ;  /* 0x000000bcbbbc7209 */ /* 0x000fe40007810000 */
[----:B------:R-:W-:Y:S01]  /*93b0*/  ISETP.GT.AND P5, PT, R160, 0x49, PT ;  /* 0x00000049a000780c */ /* 0x000fe20003fa4270 */
[--C-:B------:R-:W-:Y:S01]  /*93c0*/  FFMA.FTZ R160, R175, UR5, -R156.reuse ;  /* 0x00000005afa07c23 */ /* 0x100fe2000801089c */
[----:B------:R-:W-:Y:S02]  /*93d0*/  FSEL R163, R4, -INF , P3 ;  /* 0xff80000004a37808 */ /* 0x000fe40001800000 */
[----:B------:R-:W-:Y:S01]  /*93e0*/  FMNMX.FTZ R188, R171, R188, !PT ;  /* 0x000000bcabbc7209 */ /* 0x000fe20007810000 */
[----:B------:R-:W-:Y:S01]  /*93f0*/  MUFU.EX2 R205, R205 ;  /* 0x000000cd00cd7308 */ /* 0x000fe20000000800 */
[----:B------:R-:W-:Y:S01]  /*9400*/  FSEL R189, R197, -INF , P5 ;  /* 0xff800000c5bd7808 */ /* 0x000fe20002800000 */
[--C-:B------:R-:W-:Y:S01]  /*9410*/  FFMA.FTZ R197, R158, UR5, -R156.reuse ;  /* 0x000000059ec57c23 */ /* 0x100fe2000801089c */
[----:B------:R-:W-:Y:S01]  /*9420*/  FMNMX.FTZ R188, R163, R188, !PT ;  /* 0x000000bca3bc7209 */ /* 0x000fe20007810000 */
[----:B------:R-:W-:Y:S01]  /*9430*/  FFMA.FTZ R158, R185, UR5, -R156 ;  /* 0x00000005b99e7c23 */ /* 0x000fe2000801089c */
[----:B------:R-:W-:-:S02]  /*9440*/  R2UR UR6, R231 ;  /* 0x00000000e70672ca */ /* 0x000fc400000e0000 */
[----:B------:R-:W-:Y:S01]  /*9450*/  FMNMX.FTZ R4, R189, R188, !PT ;  /* 0x000000bcbd047209 */ /* 0x000fe20007810000 */
[--C-:B------:R-:W-:Y:S01]  /*9460*/  FFMA.FTZ R188, R174, UR5, -R156.reuse ;  /* 0x00000005aebc7c23 */ /* 0x100fe2000801089c */
[----:B------:R-:W-:Y:S01]  /*9470*/  MUFU.EX2 R207, R207 ;  /* 0x000000cf00cf7308 */ /* 0x000fe20000000800 */
[--C-:B------:R-:W-:Y:S01]  /*9480*/  FFMA.FTZ R174, R179, UR5, -R156.reuse ;  /* 0x00000005b3ae7c23 */ /* 0x100fe2000801089c */
[----:B------:R-:W-:Y:S01]  /*9490*/  FFMA.FTZ R156, R159, UR5, -R156 ;  /* 0x000000059f9c7c23 */ /* 0x000fe2000801089c */
[----:B------:R-:W0:Y:S05]  /*94a0*/  SHFL.BFLY PT, R191, R4, 0x2, 0x1f ;  /* 0x0c401f0004bf7f89 */ /* 0x000e2a00000e0000 */
[----:B------:R-:W-:Y:S01]  /*94b0*/  MUFU.EX2 R188, R188 ;  /* 0x000000bc00bc7308 */ /* 0x000fe20000000800 */
[----:B------:R-:W-:Y:S01]  /*94c0*/  UISETP.GT.AND UP1, UPT, UR11, UR6, UPT ;  /* 0x000000060b00728c */ /* 0x000fe2000bf24270 */
[----:B------:R-:W-:-:S06]  /*94d0*/  R2UR UR6, R16 ;  /* 0x00000000100672ca */ /* 0x000fcc00000e0000 */
[----:B------:R-:W-:Y:S07]  /*94e0*/  MUFU.EX2 R160, R160 ;  /* 0x000000a000a07308 */ /* 0x000fee0000000800 */
[----:B------:R-:W-:Y:S01]  /*94f0*/  IMAD.U32 R235, RZ, RZ, UR6 ;  /* 0x00000006ffeb7e24 */ /* 0x000fe2000f8e00ff */
        /* <DEDUP_REMOVED lines=8> */
[C---:B------:R-:W-:Y:S01]  /*9580*/  FSETP.NEU.FTZ.AND P3, PT, R4.reuse, -INF , PT ;  /* 0xff8000000400780b */ /* 0x040fe20003f7d000 */
[----:B------:R-:W-:-:S06]  /*9590*/  FMUL.FTZ R182, R4, UR5 ;  /* 0x0000000504b67c20 */ /* 0x000fcc0008410000 */
[----:B------:R-:W-:Y:S01]  /*95a0*/  MUFU.EX2 R154, R154 ;  /* 0x0000009a009a7308 */ /* 0x000fe20000000800 */
[----:B------:R-:W-:-:S05]  /*95b0*/  FSEL R182, R182, RZ, P3 ;  /* 0x000000ffb6b67208 */ /* 0x000fca0001800000 */
[--C-:B------:R-:W-:Y:S01]  /*95c0*/  FFMA.FTZ R210, R0, UR5, -R182.reuse ;  /* 0x0000000500d27c23 */ /* 0x100fe200080108b6 */
[----:B------:R-:W-:Y:S01]  /*95d0*/  FSEL R0, R3, RZ, P4 ;  /* 0x000000ff03007208 */ /* 0x000fe20002000000 */
[--C-:B------:R-:W-:Y:S01]  /*95e0*/  FFMA.FTZ R208, R2, UR5, -R182.reuse ;  /* 0x0000000502d07c23 */ /* 0x100fe200080108b6 */
[--C-:B------:R-:W-:Y:S01]  /*95f0*/  FFMA.FTZ R153, R153, UR5, -R182.reuse ;  /* 0x0000000599997c23 */ /* 0x100fe200080108b6 */
[--C-:B------:R-:W-:Y:S01]  /*9600*/  FFMA.FTZ R175, R152, UR5, -R182.reuse ;  /* 0x0000000598af7c23 */ /* 0x100fe200080108b6 */
[--C-:B------:R-:W-:Y:S01]  /*9610*/  FFMA.FTZ R204, R176, UR5, -R182.reuse ;  /* 0x00000005b0cc7c23 */ /* 0x100fe200080108b6 */
[----:B------:R-:W-:Y:S01]  /*9620*/  FADD.FTZ R0, -R0, R21 ;  /* 0x0000001500007221 */ /* 0x000fe20000010100 */
[----:B------:R-:W-:Y:S01]  /*9630*/  FSEL R21, R4, RZ, P3 ;  /* 0x000000ff04157208 */ /* 0x000fe20001800000 */
[----:B------:R-:W-:Y:S01]  /*9640*/  MUFU.EX2 R208, R208 ;  /* 0x000000d000d07308 */ /* 0x000fe20000000800 */
[--C-:B------:R-:W-:Y:S01]  /*9650*/  FFMA.FTZ R177, R177, UR5, -R182.reuse ;  /* 0x00000005b1b17c23 */ /* 0x100fe200080108b6 */
[----:B------:R-:W-:Y:S01]  /*9660*/  FMUL.FTZ R2, R0, UR5 ;  /* 0x0000000500027c20 */ /* 0x000fe20008410000 */
[----:B------:R-:W-:Y:S01]  /*9670*/  FFMA.FTZ R202, R169, UR5, -R182 ;  /* 0x00000005a9ca7c23 */ /* 0x000fe200080108b6 */
[----:B------:R-:W-:Y:S01]  /*9680*/  FADD.FTZ R21, -R21, R20 ;  /* 0x0000001415157221 */ /* 0x000fe20000010100 */
[----:B------:R-:W-:-:S02]  /*9690*/  IMAD.U32 R20, RZ, RZ, UR14 ;  /* 0x0000000eff147e24 */ /* 0x000fc4000f8e00ff */
[--C-:B------:R-:W-:Y:S01]  /*96a0*/  FFMA.FTZ R206, R178, UR5, -R182.reuse ;  /* 0x00000005b2ce7c23 */ /* 0x100fe200080108b6 */
[--C-:B------:R-:W-:Y:S01]  /*96b0*/  FFMA.FTZ R157, R157, UR5, -R182.reuse ;  /* 0x000000059d9d7c23 */ /* 0x100fe200080108b6 */
[----:B------:R-:W-:Y:S01]  /*96c0*/  FMUL.FTZ R0, R21, UR5 ;  /* 0x0000000515007c20 */ /* 0x000fe20008410000 */
[----:B------:R-:W-:Y:S01]  /*96d0*/  MUFU.EX2 R153, R153 ;  /* 0x0000009900997308 */ /* 0x000fe20000000800 */
[----:B------:R-:W-:Y:S02]  /*96e0*/  @!P1 VIADD R20, R20, 0x38840 ;  /* 0x0003884014149836 */ /* 0x000fe40000000000 */
[--C-:B------:R-:W-:Y:S01]  /*96f0*/  FFMA.FTZ R21, R161, UR5, -R182.reuse ;  /* 0x00000005a1157c23 */ /* 0x100fe200080108b6 */
[--C-:B------:R-:W-:Y:S01]  /*9700*/  FFMA.FTZ R200, R164, UR5, -R182.reuse ;  /* 0x00000005a4c87c23 */ /* 0x100fe200080108b6 */
[--C-:B------:R-:W-:Y:S01]  /*9710*/  FFMA.FTZ R165, R165, UR5, -R182.reuse ;  /* 0x00000005a5a57c23 */ /* 0x100fe200080108b6 */
[----:B------:R-:W-:Y:S01]  /*9720*/  FFMA.FTZ R196, R170, UR5, -R182 ;  /* 0x00000005aac47c23 */ /* 0x000fe200080108b6 */
[----:B------:R-:W-:Y:S01]  /*9730*/  @!P1 PRMT R20, RZ, 0x654, R20 ;  /* 0x00000654ff149816 */ /* 0x000fe20000000014 */
[--C-:B------:R-:W-:Y:S01]  /*9740*/  FFMA.FTZ R172, R172, UR5, -R182.reuse ;  /* 0x00000005acac7c23 */ /* 0x100fe200080108b6 */
[----:B------:R-:W0:Y:S01]  /*9750*/  MUFU.EX2 R0, R0 ;  /* 0x0000000000007308 */ /* 0x000e220000000800 */
[--C-:B------:R-:W-:Y:S01]  /*9760*/  FFMA.FTZ R198, R173, UR5, -R182.reuse ;  /* 0x00000005adc67c23 */ /* 0x100fe200080108b6 */
[--C-:B------:R-:W-:Y:S01]  /*9770*/  FFMA.FTZ R159, R186, UR5, -R182.reuse ;  /* 0x00000005ba9f7c23 */ /* 0x100fe200080108b6 */
[--C-:B------:R-:W-:Y:S01]  /*9780*/  FFMA.FTZ R171, R171, UR5, -R182.reuse ;  /* 0x00000005abab7c23 */ /* 0x100fe200080108b6 */
[----:B------:R-:W-:Y:S01]  /*9790*/  FFMA.FTZ R163, R163, UR5, -R182 ;  /* 0x00000005a3a37c23 */ /* 0x000fe200080108b6 */
[----:B------:R-:W-:Y:S01]  /*97a0*/  IMAD.U32 R152, RZ, RZ, UR4 ;  /* 0x00000004ff987e24 */ /* 0x000fe2000f8e00ff */
[----:B------:R-:W-:Y:S01]  /*97b0*/  PLOP3.LUT P3, PT, PT, PT, UP1, 0x80, 0x0 ;  /* 0x000000000000781c */ /* 0x000fe20003f6f018 */
[----:B------:R-:W-:Y:S01]  /*97c0*/  UIADD3 UR4, UR11, -0x1, URZ ;  /* 0xffffffff0b047890 */ /* 0x000fe2000fffe03f */
[----:B------:R-:W1:Y:S01]  /*97d0*/  MUFU.EX2 R2, R2 ;  /* 0x0000000200027308 */ /* 0x000e620000000800 */
[----:B------:R-:W-:-:S04]  /*97e0*/  @!P1 VIADD R152, R152, 0x38860 ;  /* 0x0003886098989836 */ /* 0x000fc80000000000 */
[----:B------:R-:W-:Y:S01]  /*97f0*/  IMAD.U32 R234, RZ, RZ, UR4 ;  /* 0x00000004ffea7e24 */ /* 0x000fe2000f8e00ff */
[----:B------:R-:W-:Y:S02]  /*9800*/  @!P1 PRMT R152, RZ, 0x654, R152 ;  /* 0x00000654ff989816 */ /* 0x000fe40000000098 */
[----:B------:R-:W2:Y:S01]  /*9810*/  MUFU.EX2 R210, R210 ;  /* 0x000000d200d27308 */ /* 0x000ea20000000800 */
[----:B0-----:R-:W-:-:S04]  /*9820*/  FFMA.FTZ R161, R0, R14, R153 ;  /* 0x0000000e00a17223 */ /* 0x001fc80000010099 */
[C---:B------:R-:W-:Y:S01]  /*9830*/  FADD.FTZ R161, R208.reuse, R161 ;  /* 0x000000a1d0a17221 */ /* 0x040fe20000010000 */
[----:B------:R-:W-:Y:S02]  /*9840*/  F2FP.F16.F32.PACK_AB R208, R208, R153 ;  /* 0x00000099d0d0723e */ /* 0x000fe400000000ff */
[----:B------:R-:W0:Y:S01]  /*9850*/  MUFU.EX2 R175, R175 ;  /* 0x000000af00af7308 */ /* 0x000e220000000800 */
[----:B-1----:R-:W-:Y:S01]  /*9860*/  FFMA.FTZ R169, R2, R5, R209 ;  /* 0x0000000502a97223 */ /* 0x002fe200000100d1 */
[----:B------:R-:W-:-:S03]  /*9870*/  F2FP.F16.F32.PACK_AB R209, R162, R209 ;  /* 0x000000d1a2d1723e */ /* 0x000fc600000000ff */
[----:B------:R-:W-:-:S03]  /*9880*/  FADD.FTZ R14, R162, R169 ;  /* 0x000000a9a20e7221 */ /* 0x000fc60000010000 */
[----:B------:R-:W1:Y:S08]  /*9890*/  MUFU.EX2 R204, R204 ;  /* 0x000000cc00cc7308 */ /* 0x000e700000000800 */
[----:B------:R-:W3:Y:S08]  /*98a0*/  MUFU.EX2 R177, R177 ;  /* 0x000000b100b17308 */ /* 0x000ef00000000800 */
[----:B------:R-:W4:Y:S08]  /*98b0*/  MUFU.EX2 R206, R206 ;  /* 0x000000ce00ce7308 */ /* 0x000f300000000800 */
[----:B------:R-:W5:Y:S08]  /*98c0*/  MUFU.EX2 R157, R157 ;  /* 0x0000009d009d7308 */ /* 0x000f700000000800 */
[----:B------:R-:W5:Y:S08]  /*98d0*/  MUFU.EX2 R200, R200 ;  /* 0x000000c800c87308 */ /* 0x000f700000000800 */
[----:B------:R-:W5:Y:S01]  /*98e0*/  MUFU.EX2 R165, R165 ;  /* 0x000000a500a57308 */ /* 0x000f620000000800 */
[----:B------:R-:W-:-:S02]  /*98f0*/  WARPGROUP.DEPBAR.LE gsb0, 0x0 ;  /* 0x00008000000079c5 */ /* 0x000fc40000010000 */
[----:B------:R2:W-:Y:S01]  /*9900*/  @!P1 SYNCS.ARRIVE.TRANS64.RED.A1T0 RZ, [R20+URZ], RZ ;  /* 0x000000ff14ff99a7 */ /* 0x0005e2000810043f */
[--C-:B------:R-:W-:Y:S01]  /*9910*/  FFMA.FTZ R192, R187, UR5, -R182.reuse ;  /* 0x00000005bbc07c23 */ /* 0x100fe200080108b6 */
[----:B------:R-:W-:-:S03]  /*9920*/  FFMA.FTZ R182, R189, UR5, -R182 ;  /* 0x00000005bdb67c23 */ /* 0x000fc600080108b6 */
[----:B------:R-:W5:Y:S01]  /*9930*/  MUFU.EX2 R202, R202 ;  /* 0x000000ca00ca7308 */ /* 0x000f620000000800 */
[----:B--2---:R-:W-:Y:S01]  /*9940*/  FADD.FTZ R20, R210, R161 ;  /* 0x000000a1d2147221 */ /* 0x004fe20000010000 */
[----:B------:R-:W-:Y:S01]  /*9950*/  FADD.FTZ R161, R211, R14 ;  /* 0x0000000ed3a17221 */ /* 0x000fe20000010000 */
[----:B------:R2:W-:Y:S05]  /*9960*/  @!P1 SYNCS.ARRIVE.TRANS64.RED.A1T0 RZ, [R152+URZ], RZ ;  /* 0x000000ff98ff99a7 */ /* 0x0005ea000810043f */
[----:B------:R-:W2:Y:S01]  /*9970*/  MUFU.EX2 R21, R21 ;  /* 0x0000001500157308 */ /* 0x000ea20000000800 */
[----:B0-----:R-:W-:Y:S01]  /*9980*/  FADD.FTZ R169, R175, R20 ;  /* 0x00000014afa97221 */ /* 0x001fe20000010000 */
[C---:B------:R-:W-:Y:S01]  /*9990*/  FADD.FTZ R14, R190.reuse, R161 ;  /* 0x000000a1be0e7221 */ /* 0x040fe20000010000 */
[----:B------:R-:W-:-:S02]  /*99a0*/  F2FP.F16.F32.PACK_AB R211, R190, R211 ;  /* 0x000000d3bed3723e */ /* 0x000fc400000000ff */
[----:B-1----:R-:W-:Y:S01]  /*99b0*/  FADD.FTZ R20, R204, R169 ;  /* 0x000000a9cc147221 */ /* 0x002fe20000010000 */
[----:B------:R-:W-:Y:S01]  /*99c0*/  FADD.FTZ R161, R205, R14 ;  /* 0x0000000ecda17221 */ /* 0x000fe20000010000 */
[----:B------:R-:W-:Y:S01]  /*99d0*/  F2FP.F16.F32.PACK_AB R210, R175, R210 ;  /* 0x000000d2afd2723e */ /* 0x000fe200000000ff */
[----:B------:R-:W0:Y:S01]  /*99e0*/  MUFU.EX2 R196, R196 ;  /* 0x000000c400c47308 */ /* 0x000e220000000800 */
[C---:B---3--:R-:W-:Y:S01]  /*99f0*/  FADD.FTZ R169, R177.reuse, R20 ;  /* 0x00000014b1a97221 */ /* 0x048fe20000010000 */
[----:B------:R-:W-:Y:S01]  /*9a00*/  FADD.FTZ R14, R188, R161 ;  /* 0x000000a1bc0e7221 */ /* 0x000fe20000010000 */
[----:B------:R-:W-:Y:S02]  /*9a10*/  F2FP.F16.F32.PACK_AB R204, R177, R204 ;  /* 0x000000ccb1cc723e */ /* 0x000fe400000000ff */
[----:B----4-:R-:W-:Y:S01]  /*9a20*/  FADD.FTZ R20, R206, R169 ;  /* 0x000000a9ce147221 */ /* 0x010fe20000010000 */
[----:B------:R-:W-:Y:S01]  /*9a30*/  FADD.FTZ R161, R207, R14 ;  /* 0x0000000ecfa17221 */ /* 0x000fe20000010000 */
[C---:B-----5:R-:W-:Y:S01]  /*9a40*/  F2FP.F16.F32.PACK_AB R206, R157.reuse, R206 ;  /* 0x000000ce9dce723e */ /* 0x060fe200000000ff */
[----:B------:R-:W1:Y:S01]  /*9a50*/  MUFU.EX2 R5, R172 ;  /* 0x000000ac00057308 */ /* 0x000e620000000800 */
[----:B------:R-:W-:Y:S01]  /*9a60*/  FADD.FTZ R169, R157, R20 ;  /* 0x000000149da97221 */ /* 0x000fe20000010000 */
[----:B------:R-:W-:Y:S01]  /*9a70*/  FADD.FTZ R14, R160, R161 ;  /* 0x000000a1a00e7221 */ /* 0x000fe20000010000 */
[----:B------:R-:W-:-:S02]  /*9a80*/  F2FP.F16.F32.PACK_AB R205, R188, R205 ;  /* 0x000000cdbccd723e */ /* 0x000fc400000000ff */
[----:B------:R-:W-:Y:S01]  /*9a90*/  FADD.FTZ R20, R200, R169 ;  /* 0x000000a9c8147221 */ /* 0x000fe20000010000 */
[----:B------:R-:W-:Y:S01]  /*9aa0*/  FADD.FTZ R153, R201, R14 ;  /* 0x0000000ec9997221 */ /* 0x000fe20000010000 */
[----:B------:R-:W-:Y:S01]  /*9ab0*/  F2FP.F16.F32.PACK_AB R207, R160, R207 ;  /* 0x000000cfa0cf723e */ /* 0x000fe200000000ff */
[----:B------:R-:W3:Y:S01]  /*9ac0*/  MUFU.EX2 R198, R198 ;  /* 0x000000c600c67308 */ /* 0x000ee20000000800 */
[C---:B------:R-:W-:Y:S01]  /*9ad0*/  FADD.FTZ R161, R165.reuse, R20 ;  /* 0x00000014a5a17221 */ /* 0x040fe20000010000 */
[----:B------:R-:W-:Y:S01]  /*9ae0*/  FADD.FTZ R14, R174, R153 ;  /* 0x00000099ae0e7221 */ /* 0x000fe20000010000 */
[----:B------:R-:W-:Y:S02]  /*9af0*/  F2FP.F16.F32.PACK_AB R200, R165, R200 ;  /* 0x000000c8a5c8723e */ /* 0x000fe400000000ff */
[----:B------:R-:W-:Y:S01]  /*9b00*/  FADD.FTZ R20, R202, R161 ;  /* 0x000000a1ca147221 */ /* 0x000fe20000010000 */
[----:B------:R-:W-:Y:S01]  /*9b10*/  FADD.FTZ R153, R203, R14 ;  /* 0x0000000ecb997221 */ /* 0x000fe20000010000 */
[C---:B--2---:R-:W-:Y:S01]  /*9b20*/  F2FP.F16.F32.PACK_AB R202, R21.reuse, R202 ;  /* 0x000000ca15ca723e */ /* 0x044fe200000000ff */
[----:B------:R-:W2:Y:S01]  /*9b30*/  MUFU.EX2 R199, R199 ;  /* 0x000000c700c77308 */ /* 0x000ea20000000800 */
[----:B------:R-:W-:Y:S01]  /*9b40*/  FADD.FTZ R157, R21, R20 ;  /* 0x00000014159d7221 */ /* 0x000fe20000010000 */
[----:B------:R-:W-:Y:S01]  /*9b50*/  FADD.FTZ R14, R166, R153 ;  /* 0x00000099a60e7221 */ /* 0x000fe20000010000 */
[----:B------:R-:W-:-:S02]  /*9b60*/  F2FP.F16.F32.PACK_AB R201, R174, R201 ;  /* 0x000000c9aec9723e */ /* 0x000fc400000000ff */
[----:B0-----:R-:W-:Y:S01]  /*9b70*/  FADD.FTZ R20, R196, R157 ;  /* 0x0000009dc4147221 */ /* 0x001fe20000010000 */
[----:B------:R-:W-:Y:S01]  /*9b80*/  FADD.FTZ R153, R197, R14 ;  /* 0x0000000ec5997221 */ /* 0x000fe20000010000 */
[C---:B-1----:R-:W-:Y:S01]  /*9b90*/  F2FP.F16.F32.PACK_AB R196, R5.reuse, R196 ;  /* 0x000000c405c4723e */ /* 0x042fe200000000ff */
[----:B------:R-:W0:Y:S01]  /*9ba0*/  MUFU.EX2 R159, R159 ;  /* 0x0000009f009f7308 */ /* 0x000e220000000800 */
[----:B------:R-:W-:Y:S01]  /*9bb0*/  FADD.FTZ R157, R5, R20 ;  /* 0x00000014059d7221 */ /* 0x000fe20000010000 */
[----:B------:R-:W-:Y:S01]  /*9bc0*/  FADD.FTZ R14, R154, R153 ;  /* 0x000000999a0e7221 */ /* 0x000fe20000010000 */
[----:B------:R-:W-:Y:S02]  /*9bd0*/  F2FP.F16.F32.PACK_AB R203, R166, R203 ;  /* 0x000000cba6cb723e */ /* 0x000fe400000000ff */
[----:B---3--:R-:W-:Y:S01]  /*9be0*/  FADD.FTZ R20, R198, R157 ;  /* 0x0000009dc6147221 */ /* 0x008fe20000010000 */
[----:B------:R-:W-:Y:S02]  /*9bf0*/  F2FP.F16.F32.PACK_AB R197, R154, R197 ;  /* 0x000000c59ac5723e */ /* 0x000fe400000000ff */
[----:B------:R-:W1:Y:S01]  /*9c00*/  MUFU.EX2 R158, R158 ;  /* 0x0000009e009e7308 */ /* 0x000e620000000800 */
[----:B--2---:R-:W-:-:S07]  /*9c10*/  FADD.FTZ R5, R199, R14 ;  /* 0x0000000ec7057221 */ /* 0x004fce0000010000 */
[----:B------:R-:W2:Y:S01]  /*9c20*/  MUFU.EX2 R192, R192 ;  /* 0x000000c000c07308 */ /* 0x000ea20000000800 */
[C---:B0-----:R-:W-:Y:S01]  /*9c30*/  FADD.FTZ R21, R159.reuse, R20 ;  /* 0x000000149f157221 */ /* 0x041fe20000010000 */
[----:B------:R-:W-:Y:S01]  /*9c40*/  F2FP.F16.F32.PACK_AB R198, R159, R198 ;  /* 0x000000c69fc6723e */ /* 0x000fe200000000ff */
[----:B------:R-:W-:-:S05]  /*9c50*/  IMAD.MOV.U32 R20, RZ, RZ, R4 ;  /* 0x000000ffff147224 */ /* 0x000fca00078e0004 */
        /* <DEDUP_REMOVED lines=20> */
[C---:B0-----:R-:W-:Y:S01]  /*9da0*/  FADD.FTZ R5, R156.reuse, R5 ;  /* 0x000000059c057221 */ /* 0x041fe20000010000 */
[----:B------:R-:W-:Y:S01]  /*9db0*/  F2FP.F16.F32.PACK_AB R195, R156, R167 ;  /* 0x000000a79cc3723e */ /* 0x000fe200000000ff */
[----:B------:R-:W-:Y:S06]  /*9dc0*/  @P3 BRA `(.L_x_2396) ;  /* 0xffffffbc00903947 */ /* 0x000fec000383ffff */
[----:B------:R-:W-:-:S07]  /*9dd0*/  IMAD.U32 R232, RZ, RZ, UR4 ;  /* 0x00000004ffe87e24 */ /* 0x000fce000f8e00ff */
.L_x_2387:
[----:B------:R-:W-:-:S13]  /*9de0*/  R2UR UR4, R232 ;  /* 0x00000000e80472ca */ /* 0x000fda00000e0000 */
[----:B------:R-:W-:-:S13]  /*9df0*/  ISETP.LE.AND P2, PT, RZ, UR4, PT ;  /* 0x00000004ff007c0c */ /* 0x000fda000bf43270 */
[----:B------:R-:W-:Y:S05]  /*9e00*/  @!P2 BRA `(.L_x_2397) ;  /* 0x0000003c00d8a947 */ /* 0x000fea0003800000 */
[----:B------:R-:W-:Y:S01]  /*9e10*/  R2UR UR4, R16 ;  /* 0x00000000100472ca */ /* 0x000fe200000e0000 */
[----:B------:R-:W-:Y:S01]  /*9e20*/  IMAD.MOV.U32 R20, RZ, RZ, R3 ;  /* 0x000000ffff147224 */ /* 0x000fe200078e0003 */
[----:B------:R-:W-:Y:S01]  /*9e30*/  ULDC UR61, c[0x0][0x9d8] ;  /* 0x00027600003d7ab9 */ /* 0x000fe20000000800 */
[----:B------:R-:W-:Y:S02]  /*9e40*/  IMAD.MOV.U32 R19, RZ, RZ, R4 ;  /* 0x000000ffff137224 */ /* 0x000fe400078e0004 */
[----:B------:R-:W-:-:S08]  /*9e50*/  IMAD.U32 R21, RZ, RZ, UR60 ;  /* 0x0000003cff157e24 */ /* 0x000fd0000f8e00ff */
[----:B------:R-:W-:-:S07]  /*9e60*/  IMAD.U32 R231, RZ, RZ, UR4 ;  /* 0x00000004ffe77e24 */ /* 0x000fce000f8e00ff */
.L_x_2406:
        /* <DEDUP_REMOVED lines=10> */
.L_x_2398:
[----:B------:R-:W-:Y:S02]  /*9f10*/  R2UR UR4, R17 ;  /* 0x00000000110472ca */ /* 0x000fe400000e0000 */
[----:B------:R-:W-:-:S11]  /*9f20*/  R2UR UR5, R16 ;  /* 0x00000000100572ca */ /* 0x000fd600000e0000 */
[----:B------:R-:W-:Y:S02]  /*9f30*/  ULEA UR4, UR60, UR4, 0x3 ;  /* 0x000000043c047291 */ /* 0x000fe4000f8e183f */
[----:B------:R-:W-:-:S05]  /*9f40*/  IMAD.U32 R3, RZ, RZ, UR5 ;  /* 0x00000005ff037e24 */ /* 0x000fca000f8e00ff */
[----:B------:R-:W-:-:S04]  /*9f50*/  SHF.L.U32 R3, R3, 0x1f, RZ ;  /* 0x0000001f03037819 */ /* 0x000fc800000006ff */
[----:B------:R0:W1:Y:S01]  /*9f60*/  SYNCS.PHASECHK.TRANS64.TRYWAIT P2, [UR4+0x38830], R3 ;  /* 0x03883003ff0075a7 */ /* 0x0000620008040144 */
[----:B------:R-:W-:Y:S05]  /*9f70*/  @!P0 BRA `(.L_x_2399) ;  /* 0x0000000000048947 */ /* 0x000fea0003800000 */
[----:B------:R-:W-:Y:S01]  /*9f80*/  BPT.TRAP 0x1 ;  /* 0x000000040000795c */ /* 0x000fe20000300000 */
.L_x_2399:
[----:B-1----:R-:W-:Y:S05]  /*9f90*/  @P2 BRA `(.L_x_2400) ;  /* 0x0000000000082947 */ /* 0x002fea0003800000 */
[----:B------:R-:W1:Y:S02]  /*9fa0*/  SYNCS.PHASECHK.TRANS64.TRYWAIT P2, [UR4+0x38830], R3 ;  /* 0x03883003ff0075a7 */ /* 0x000e640008040144 */
[----:B-1----:R-:W-:Y:S05]  /*9fb0*/  @!P2 BRA `(.L_x_2401) ;  /* 0x000000d40078a947 */ /* 0x002fea0003800000 */
.L_x_2400:
        /* <DEDUP_REMOVED lines=644> */
.L_x_2402:
        /* <DEDUP_REMOVED lines=9> */
.L_x_2403:
[----:B---3--:R-:W-:Y:S05]  /*c890*/  @P2 BRA `(.L_x_2404) ;  /* 0x0000000000082947 */ /* 0x008fea0003800000 */
[----:B------:R-:W3:Y:S02]  /*c8a0*/  SYNCS.PHASECHK.TRANS64.TRYWAIT P2, [UR4+0x38850], R0 ;  /* 0x03885000ff0075a7 */ /* 0x000ee40008040144 */
[----:B---3--:R-:W-:Y:S05]  /*c8b0*/  @!P2 BRA `(.L_x_2405) ;  /* 0x000000ac0050a947 */ /* 0x008fea0003800000 */
.L_x_2404:
[----:B------:R-:W-:Y:S01]  /*c8c0*/  R2UR UR11, R17 ;  /* 0x00000000110b72ca */ /* 0x000fe200000e0000 */
[----:B------:R-:W-:Y:S01]  /*c8d0*/  WARPGROUP.ARRIVE ;  /* 0x00000000000079c5 */ /* 0x000fe20000000000 */
[----:B------:R-:W-:Y:S01]  /*c8e0*/  R2UR UR6, R21 ;  /* 0x00000000150672ca */ /* 0x000fe200000e0000 */
[----:B------:R-:W-:Y:S01]  /*c8f0*/  UMOV UR7, 0x40000040 ;  /* 0x4000004000077882 */ /* 0x000fe20000000000 */
[----:B------:R-:W-:Y:S01]  /*c900*/  FMUL.FTZ R2, R184, UR61 ;  /* 0x0000003db8027c20 */ /* 0x000fe20008410000 */
[----:B01----:R-:W-:Y:S01]  /*c910*/  FMUL.FTZ R3, R185, UR61 ;  /* 0x0000003db9037c20 */ /* 0x003fe20008410000 */
[----:B------:R-:W-:Y:S01]  /*c920*/  FMUL.FTZ R21, R186, UR61 ;  /* 0x0000003dba157c20 */ /* 0x000fe20008410000 */
[----:B------:R-:W-:Y:S01]  /*c930*/  FMUL.FTZ R186, R188, UR61 ;  /* 0x0000003dbcba7c20 */ /* 0x000fe20008410000 */
[----:B------:R-:W-:Y:S01]  /*c940*/  FMUL.FTZ R184, R187, UR61 ;  /* 0x0000003dbbb87c20 */ /* 0x000fe20008410000 */
[----:B------:R-:W-:Y:S01]  /*c950*/  FMUL.FTZ R187, R189, UR61 ;  /* 0x0000003dbdbb7c20 */ /* 0x000fe20008410000 */
[----:B------:R-:W2:Y:S01]  /*c960*/  MUFU.TANH R2, R2 ;  /* 0x0000000200027308 */ /* 0x000ea20000002400 */
[----:B------:R-:W-:Y:S01]  /*c970*/  FMUL.FTZ R176, R176, UR61 ;  /* 0x0000003db0b07c20 */ /* 0x000fe20008410000 */
[----:B------:R-:W-:Y:S01]  /*c980*/  FMUL.FTZ R189, R177, UR61 ;  /* 0x0000003db1bd7c20 */ /* 0x000fe20008410000 */
[----:B------:R-:W-:Y:S01]  /*c990*/  UIADD3 UR5, UR11, 0x400, URZ ;  /* 0x000004000b057890 */ /* 0x000fe2000fffe03f */
[----:B------:R-:W-:Y:S01]  /*c9a0*/  FMUL.FTZ R180, R180, UR61 ;  /* 0x0000003db4b47c20 */ /* 0x000fe20008410000 */
[----:B------:R-:W-:Y:S01]  /*c9b0*/  FMUL.FTZ R188, R191, UR61 ;  /* 0x0000003dbfbc7c20 */ /* 0x000fe20008410000 */
[----:B------:R-:W-:Y:S01]  /*c9c0*/  FMUL.FTZ R181, R181, UR61 ;  /* 0x0000003db5b57c20 */ /* 0x000fe20008410000 */
[----:B------:R-:W-:Y:S01]  /*c9d0*/  USHF.R.U32.HI UR5, URZ, 0x4, UR5 ;  /* 0x000000043f057899 */ /* 0x000fe20008011605 */
[----:B------:R-:W0:Y:S01]  /*c9e0*/  MUFU.TANH R3, R3 ;  /* 0x0000000300037308 */ /* 0x000e220000002400 */
[----:B------:R-:W-:Y:S01]  /*c9f0*/  FMUL.FTZ R168, R168, UR61 ;  /* 0x0000003da8a87c20 */ /* 0x000fe20008410000 */
[----:B------:R-:W-:Y:S01]  /*ca00*/  FMUL.FTZ R169, R169, UR61 ;  /* 0x0000003da9a97c20 */ /* 0x000fe20008410000 */
[----:B------:R-:W-:Y:S01]  /*ca10*/  ULOP3.LUT UR5, UR5, 0x3fff, URZ, 0xc0, !UPT ;  /* 0x00003fff05057892 */ /* 0x000fe2000f8ec03f */
[----:B------:R-:W-:Y:S01]  /*ca20*/  FMUL.FTZ R172, R172, UR61 ;  /* 0x0000003dacac7c20 */ /* 0x000fe20008410000 */
[----:B------:R-:W-:Y:S01]  /*ca30*/  FMUL.FTZ R173, R173, UR61 ;  /* 0x0000003dadad7c20 */ /* 0x000fe20008410000 */
[----:B------:R-:W-:Y:S01]  /*ca40*/  FMUL.FTZ R160, R160, UR61 ;  /* 0x0000003da0a07c20 */ /* 0x000fe20008410000 */
[----:B------:R-:W-:Y:S01]  /*ca50*/  ULOP3.LUT UR5, UR5, 0x2800000, URZ, 0xfc, !UPT ;  /* 0x0280000005057892 */ /* 0x000fe2000f8efc3f */
[----:B------:R-:W1:Y:S01]  /*ca60*/  MUFU.TANH R186, R186 ;  /* 0x000000ba00ba7308 */ /* 0x000e620000002400 */
[----:B--2---:R-:W-:Y:S01]  /*ca70*/  FMNMX.FTZ R0, R2, R19, !PT ;  /* 0x0000001302007209 */ /* 0x004fe20007810000 */
[----:B------:R-:W-:Y:S01]  /*ca80*/  FMUL.FTZ R161, R161, UR61 ;  /* 0x0000003da1a17c20 */ /* 0x000fe20008410000 */
[----:B------:R-:W-:Y:S01]  /*ca90*/  UIMAD UR10, UR6, 0xa00, UR5 ;  /* 0x00000a00060a78a4 */ /* 0x000fe2000f8e0205 */
[----:B------:R-:W-:Y:S01]  /*caa0*/  FMUL.FTZ R164, R164, UR61 ;  /* 0x0000003da4a47c20 */ /* 0x000fe20008410000 */
[----:B------:R-:W-:Y:S01]  /*cab0*/  FMUL.FTZ R165, R165, UR61 ;  /* 0x0000003da5a57c20 */ /* 0x000fe20008410000 */
[----:B------:R-:W-:Y:S01]  /*cac0*/  FMUL.FTZ R152, R152, UR61 ;  /* 0x0000003d98987c20 */ /* 0x000fe20008410000 */
[----:B------:R-:W-:Y:S01]  /*cad0*/  FMUL.FTZ R153, R153, UR61 ;  /* 0x0000003d99997c20 */ /* 0x000fe20008410000 */
[----:B------:R-:W2:Y:S01]  /*cae0*/  MUFU.TANH R187, R187 ;  /* 0x000000bb00bb7308 */ /* 0x000ea20000002400 */
[----:B0-----:R-:W-:Y:S01]  /*caf0*/  FMNMX.FTZ R191, R3, R0, !PT ;  /* 0x0000000003bf7209 */ /* 0x001fe20007810000 */
[----:B------:R-:W-:Y:S01]  /*cb00*/  UMOV UR6, UR10 ;  /* 0x0000000a00067c82 */ /* 0x000fe20008000000 */
[----:B------:R-:W-:Y:S01]  /*cb10*/  FMUL.FTZ R177, R178, UR61 ;  /* 0x0000003db2b17c20 */ /* 0x000fe20008410000 */
[----:B------:R-:W-:Y:S01]  /*cb20*/  HGMMA.64x256x16.F32 R24, R208, gdesc[UR4].tnspB, R24, gsb0 ;  /* 0x43e00004d0187df0 */ /* 0x000fe20008000818 */
[----:B------:R-:W-:Y:S01]  /*cb30*/  UIADD3 UR6, UR10, 0x80, URZ ;  /* 0x000000800a067890 */ /* 0x000fe2000fffe03f */
[----:B------:R-:W-:Y:S01]  /*cb40*/  FMUL.FTZ R178, R179, UR61 ;  /* 0x0000003db3b27c20 */ /* 0x000fe20008410000 */
[----:B------:R-:W-:Y:S01]  /*cb50*/  UMOV UR7, 0x40000040 ;  /* 0x4000004000077882 */ /* 0x000fe20000000000 */
[----:B------:R-:W0:Y:S01]  /*cb60*/  MUFU.TANH R176, R176 ;  /* 0x000000b000b07308 */ /* 0x000e220000002400 */
[----:B-1----:R-:W-:Y:S01]  /*cb70*/  FMNMX.FTZ R0, R186, R191, !PT ;  /* 0x000000bfba007209 */ /* 0x002fe20007810000 */
[----:B------:R-:W-:Y:S01]  /*cb80*/  FMUL.FTZ R156, R156, UR61 ;  /* 0x0000003d9c9c7c20 */ /* 0x000fe20008410000 */
[----:B------:R-:W-:Y:S01]  /*cb90*/  FMUL.FTZ R179, R182, UR61 ;  /* 0x0000003db6b37c20 */ /* 0x000fe20008410000 */
[----:B------:R-:W-:Y:S01]  /*cba0*/  FMUL.FTZ R182, R157, UR61 ;  /* 0x0000003d9db67c20 */ /* 0x000fe20008410000 */
[----:B------:R-:W-:Y:S01]  /*cbb0*/  FMUL.FTZ R185, R190, UR61 ;  /* 0x0000003dbeb97c20 */ /* 0x000fe20008410000 */
[----:B------:R-:W-:Y:S01]  /*cbc0*/  ULDC UR14, c[0x0][0x988] ;  /* 0x00026200000e7ab9 */ /* 0x000fe20000000800 */
[----:B------:R-:W-:Y:S01]  /*cbd0*/  FMUL.FTZ R170, R170, UR61 ;  /* 0x0000003daaaa7c20 */ /* 0x000fe20008410000 */
[----:B------:R-:W1:Y:S01]  /*cbe0*/  MUFU.TANH R189, R189 ;  /* 0x000000bd00bd7308 */ /* 0x000e620000002400 */
[----:B--2---:R-:W-:Y:S01]  /*cbf0*/  FMNMX.FTZ R191, R187, R0, !PT ;  /* 0x00000000bbbf7209 */ /* 0x004fe20007810000 */
[----:B------:R-:W-:Y:S01]  /*cc00*/  UMOV UR5, UR14 ;  /* 0x0000000e00057c82 */ /* 0x000fe20008000000 */
[----:B------:R-:W-:Y:S01]  /*cc10*/  FMUL.FTZ R171, R171, UR61 ;  /* 0x0000003dabab7c20 */ /* 0x000fe20008410000 */
[----:B------:R-:W-:Y:S01]  /*cc20*/  FMUL.FTZ R174, R174, UR61 ;  /* 0x0000003daeae7c20 */ /* 0x000fe20008410000 */
[----:B------:R-:W-:Y:S01]  /*cc30*/  FMUL.FTZ R175, R175, UR61 ;  /* 0x0000003dafaf7c20 */ /* 0x000fe20008410000 */
        /* <DEDUP_REMOVED lines=9> */
[----:B------:R-:W-:Y:S01]  /*ccd0*/  FMUL.FTZ R159, R159, UR61 ;  /* 0x0000003d9f9f7c20 */ /* 0x000fe20008410000 */
        /* <DEDUP_REMOVED lines=19> */
[----:B-1----:R-:W-:Y:S01]  /*ce10*/  FMNMX.FTZ R0, R164, R157, !PT ;  /* 0x0000009da4007209 */ /* 0x002fe20007810000 */
[----:B------:R-:W-:-:S06]  /*ce20*/  FMUL.FTZ R157, R183, UR61 ;  /* 0x0000003db79d7c20 */ /* 0x000fcc0008410000 */
        /* <DEDUP_REMOVED lines=9> */
[----:B0-----:R-:W-:-:S05]  /*cec0*/  FMNMX.FTZ R183, R182, R183, !PT ;  /* 0x000000b7b6b77209 */ /* 0x001fca0007810000 */
[----:B------:R-:W0:Y:S02]  /*ced0*/  SHFL.BFLY PT, R0, R183, 0x2, 0x1f ;  /* 0x0c401f00b7007f89 */ /* 0x000e2400000e0000 */
[----:B------:R-:W3:Y:S08]  /*cee0*/  MUFU.TANH R185, R185 ;  /* 0x000000b900b97308 */ /* 0x000ef00000002400 */
[----:B------:R-:W4:Y:S08]  /*cef0*/  MUFU.TANH R188, R188 ;  /* 0x000000bc00bc7308 */ /* 0x000f300000002400 */
[----:B------:R-:W5:Y:S01]  /*cf00*/  MUFU.TANH R177, R177 ;  /* 0x000000b100b17308 */ /* 0x000f620000002400 */
[----:B0-----:R-:W-:-:S07]  /*cf10*/  FMNMX.FTZ R0, R183, R0, !PT ;  /* 0x00000000b7007209 */ /* 0x001fce0007810000 */
[----:B------:R-:W0:Y:S01]  /*cf20*/  MUFU.TANH R178, R178 ;  /* 0x000000b200b27308 */ /* 0x000e220000002400 */
[----:B------:R-:W1:Y:S07]  /*cf30*/  SHFL.BFLY PT, R183, R0, 0x1, 0x1f ;  /* 0x0c201f0000b77f89 */ /* 0x000e6e00000e0000 */
[----:B------:R-:W0:Y:S08]  /*cf40*/  MUFU.TANH R179, R179 ;  /* 0x000000b300b37308 */ /* 0x000e300000002400 */
[----:B------:R-:W0:Y:S08]  /*cf50*/  MUFU.TANH R157, R157 ;  /* 0x0000009d009d7308 */ /* 0x000e300000002400 */
[----:B------:R-:W0:Y:S01]  /*cf60*/  MUFU.TANH R170, R170 ;  /* 0x000000aa00aa7308 */ /* 0x000e220000002400 */
[----:B-1----:R-:W-:-:S02]  /*cf70*/  FMNMX.FTZ R4, R0, R183, !PT ;  /* 0x000000b700047209 */ /* 0x002fc40007810000 */
[----:B------:R-:W-:-:S03]  /*cf80*/  FMNMX.FTZ R183, R21, R20, !PT ;  /* 0x0000001415b77209 */ /* 0x000fc60007810000 */
[----:B------:R-:W-:Y:S01]  /*cf90*/  FADD.FTZ R19, -R4, R19 ;  /* 0x0000001304137221 */ /* 0x000fe20000010100 */
[----:B--2---:R-:W-:Y:S01]  /*cfa0*/  FMNMX.FTZ R0, R184, R183, !PT ;  /* 0x000000b7b8007209 */ /* 0x004fe20007810000 */
[----:B------:R-:W1:Y:S02]  /*cfb0*/  MUFU.TANH R171, R171 ;  /* 0x000000ab00ab7308 */ /* 0x000e640000002400 */
[----:B------:R-:W-:Y:S01]  /*cfc0*/  FMUL.FTZ R191, R19, UR5 ;  /* 0x0000000513bf7c20 */ /* 0x000fe20008410000 */
[----:B---3--:R-:W-:-:S04]  /*cfd0*/  FMNMX.FTZ R19, R185, R0, !PT ;  /* 0x00000000b9137209 */ /* 0x008fc80007810000 */
[----:B----4-:R-:W-:Y:S01]  /*cfe0*/  FMNMX.FTZ R190, R188, R19, !PT ;  /* 0x00000013bcbe7209 */ /* 0x010fe20007810000 */
[----:B------:R-:W2:Y:S03]  /*cff0*/  MUFU.TANH R174, R174 ;  /* 0x000000ae00ae7308 */ /* 0x000ea60000002400 */
[----:B-----5:R-:W-:-:S05]  /*d000*/  FMNMX.FTZ R19, R177, R190, !PT ;  /* 0x000000beb1137209 */ /* 0x020fca0007810000 */
[----:B------:R-:W3:Y:S08]  /*d010*/  MUFU.TANH R175, R175 ;  /* 0x000000af00af7308 */ /* 0x000ef00000002400 */
[----:B------:R-:W4:Y:S08]  /*d020*/  MUFU.TANH R162, R162 ;  /* 0x000000a200a27308 */ /* 0x000f300000002400 */
[----:B------:R-:W5:Y:S08]  /*d030*/  MUFU.TANH R163, R163 ;  /* 0x000000a300a37308 */ /* 0x000f700000002400 */
[----:B------:R-:W5:Y:S08]  /*d040*/  MUFU.TANH R166, R166 ;  /* 0x000000a600a67308 */ /* 0x000f700000002400 */
[----:B------:R-:W5:Y:S08]  /*d050*/  MUFU.TANH R167, R167 ;  /* 0x000000a700a77308 */ /* 0x000f700000002400 */
[----:B------:R-:W5:Y:S01]  /*d060*/  MUFU.TANH R154, R154 ;  /* 0x0000009a009a7308 */ /* 0x000f620000002400 */
[----:B------:R-:W-:-:S02]  /*d070*/  WARPGROUP.DEPBAR.LE gsb0, 0x0 ;  /* 0x00008000000079c5 */ /* 0x000fc40000010000 */
[----:B------:R-:W-:-:S05]  /*d080*/  WARPGROUP.ARRIVE ;  /* 0x00000000000079c5 */ /* 0x000fca0000000000 */
[----:B------:R-:W5:Y:S01]  /*d090*/  MUFU.TANH R155, R155 ;  /* 0x0000009b009b7308 */ /* 0x000f620000002400 */
[----:B------:R-:W-:Y:S01]  /*d0a0*/  HGMMA.64x256x16.F32 R24, R204, gdesc[UR4].tnspB, R24, gsb0 ;  /* 0x43e00004cc187df0 */ /* 0x000fe20008000818 */
[----:B------:R-:W-:Y:S01]  /*d0b0*/  UIADD3 UR6, UR10, 0x100, URZ ;  /* 0x000001000a067890 */ /* 0x000fe2000fffe03f */
[----:B------:R-:W-:-:S05]  /*d0c0*/  UMOV UR7, 0x40000040 ;  /* 0x4000004000077882 */ /* 0x000fca0000000000 */
[----:B------:R-:W5:Y:S08]  /*d0d0*/  MUFU.TANH R158, R158 ;  /* 0x0000009e009e7308 */ /* 0x000f700000002400 */
[----:B------:R-:W5:Y:S08]  /*d0e0*/  MUFU.TANH R159, R159 ;  /* 0x0000009f009f7308 */ /* 0x000f700000002400 */
[----:B------:R1:W-:Y:S01]  /*d0f0*/  MUFU.EX2 R0, R191 ;  /* 0x000000bf00007308 */ /* 0x0003e20000000800 */
        /* <DEDUP_REMOVED lines=12> */
[----:B------:R-:W-:Y:S01]  /*d1c0*/  WARPGROUP.ARRIVE ;  /* 0x00000000000079c5 */ /* 0x000fe20000000000 */
[----:B------:R-:W-:-:S04]  /*d1d0*/  FMUL.FTZ R197, R4, UR5 ;  /* 0x0000000504c57c20 */ /* 0x000fc80008410000 */
[----:B------:R-:W-:-:S15]  /*d1e0*/  FFMA.FTZ R183, R2, UR5, -R197 ;  /* 0x0000000502b77c23 */ /* 0x000fde00080108c5 */
[----:B------:R-:W-:-:S03]  /*d1f0*/  NOP ;  /* 0x0000000000007918 */ /* 0x000fc60000000000 */
[----:B------:R-:W-:Y:S01]  /*d200*/  HGMMA.64x256x16.F32 R24, R192, gdesc[UR4].tnspB, R24, gsb0 ;  /* 0x43e00004c0187df0 */ /* 0x000fe20008000818 */
[----:B0-----:R-:W-:Y:S01]  /*d210*/  FMNMX.FTZ R2, R178, R19, !PT ;  /* 0x00000013b2027209 */ /* 0x001fe20007810000 */
        /* <DEDUP_REMOVED lines=9> */
[--C-:B-1----:R-:W-:Y:S01]  /*d2b0*/  FFMA.FTZ R191, R187, UR5, -R197.reuse ;  /* 0x00000005bbbf7c23 */ /* 0x102fe200080108c5 */
        /* <DEDUP_REMOVED lines=9> */
[----:B--2---:R-:W-:Y:S01]  /*d350*/  FMNMX.FTZ R2, R174, R3, !PT ;  /* 0x00000003ae027209 */ /* 0x004fe20007810000 */
[--C-:B------:R-:W-:Y:S01]  /*d360*/  FFMA.FTZ R181, R161, UR5, -R197.reuse ;  /* 0x00000005a1b57c23 */ /* 0x100fe200080108c5 */
[--C-:B------:R-:W-:Y:S01]  /*d370*/  FFMA.FTZ R169, R169, UR5, -R197.reuse ;  /* 0x00000005a9a97c23 */ /* 0x100fe200080108c5 */
[----:B------:R-:W-:Y:S01]  /*d380*/  MUFU.EX2 R210, R210 ;  /* 0x000000d200d27308 */ /* 0x000fe20000000800 */
[----:B---3--:R-:W-:Y:S01]  /*d390*/  FMNMX.FTZ R3, R175, R2, !PT ;  /* 0x00000002af037209 */ /* 0x008fe20007810000 */
[--C-:B------:R-:W-:Y:S01]  /*d3a0*/  FFMA.FTZ R202, R172, UR5, -R197.reuse ;  /* 0x00000005acca7c23 */ /* 0x100fe200080108c5 */
[--C-:B------:R-:W-:Y:S01]  /*d3b0*/  FFMA.FTZ R173, R173, UR5, -R197.reuse ;  /* 0x00000005adad7c23 */ /* 0x100fe200080108c5 */
[--C-:B------:R-:W-:Y:S01]  /*d3c0*/  FFMA.FTZ R161, R165, UR5, -R197.reuse ;  /* 0x00000005a5a17c23 */ /* 0x100fe200080108c5 */
[----:B----4-:R-:W-:Y:S01]  /*d3d0*/  FMNMX.FTZ R2, R162, R3, !PT ;  /* 0x00000003a2027209 */ /* 0x010fe20007810000 */
[----:B------:R-:W-:Y:S01]  /*d3e0*/  FFMA.FTZ R182, R182, UR5, -R197 ;  /* 0x00000005b6b67c23 */ /* 0x000fe200080108c5 */
[----:B------:R-:W-:Y:S01]  /*d3f0*/  R2UR UR6, R232 ;  /* 0x00000000e80672ca */ /* 0x000fe200000e0000 */
[----:B------:R-:W-:Y:S01]  /*d400*/  MUFU.EX2 R191, R191 ;  /* 0x000000bf00bf7308 */ /* 0x000fe20000000800 */
[----:B-----5:R-:W-:-:S04]  /*d410*/  FMNMX.FTZ R3, R163, R2, !PT ;  /* 0x00000002a3037209 */ /* 0x020fc80007810000 */
        /* <DEDUP_REMOVED lines=26> */
[----:B------:R-:W-:Y:S02]  /*d5c0*/  IMAD.U32 R21, RZ, RZ, UR60 ;  /* 0x0000003cff157e24 */ /* 0x000fe4000f8e00ff */
[--C-:B------:R-:W-:Y:S01]  /*d5d0*/  FFMA.FTZ R160, R184, UR5, -R156.reuse ;  /* 0x00000005b8a07c23 */ /* 0x100fe2000801089c */
[--C-:B------:R-:W-:Y:S01]  /*d5e0*/  FFMA.FTZ R211, R185, UR5, -R156.reuse ;  /* 0x00000005b9d37c23 */ /* 0x100fe2000801089c */
[--C-:B------:R-:W-:Y:S01]  /*d5f0*/  FFMA.FTZ R164, R188, UR5, -R156.reuse ;  /* 0x00000005bca47c23 */ /* 0x100fe2000801089c */
[----:B------:R-:W-:Y:S01]  /*d600*/  MUFU.EX2 R2, R2 ;  /* 0x0000000200027308 */ /* 0x000fe20000000800 */
[----:B------:R-:W-:Y:S01]  /*d610*/  @!P1 LEA R21, R21, UR11, 0x3 ;  /* 0x0000000b15159c11 */ /* 0x000fe2000f8e18ff */
[--C-:B------:R-:W-:Y:S01]  /*d620*/  FFMA.FTZ R205, R177, UR5, -R156.reuse ;  /* 0x00000005b1cd7c23 */ /* 0x100fe2000801089c */
[--C-:B------:R-:W-:Y:S01]  /*d630*/  FFMA.FTZ R168, R178, UR5, -R156.reuse ;  /* 0x00000005b2a87c23 */ /* 0x100fe2000801089c */
[--C-:B------:R-:W-:Y:S01]  /*d640*/  FFMA.FTZ R207, R179, UR5, -R156.reuse ;  /* 0x00000005b3cf7c23 */ /* 0x100fe2000801089c */
[----:B------:R-:W-:Y:S01]  /*d650*/  FFMA.FTZ R197, R162, UR5, -R156 ;  /* 0x00000005a2c57c23 */ /* 0x000fe2000801089c */
[----:B------:R-:W-:-:S02]  /*d660*/  @!P1 VIADD R21, R21, 0x38840 ;  /* 0x0003884015159836 */ /* 0x000fc40000000000 */
[--C-:B------:R-:W-:Y:S01]  /*d670*/  FFMA.FTZ R172, R157, UR5, -R156.reuse ;  /* 0x000000059dac7c23 */ /* 0x100fe2000801089c */
[----:B------:R-:W0:Y:S01]  /*d680*/  MUFU.EX2 R209, R209 ;  /* 0x000000d100d17308 */ /* 0x000e220000000800 */
[--C-:B------:R-:W-:Y:S01]  /*d690*/  FFMA.FTZ R201, R170, UR5, -R156.reuse ;  /* 0x00000005aac97c23 */ /* 0x100fe2000801089c */
[--C-:B------:R-:W-:Y:S01]  /*d6a0*/  FFMA.FTZ R170, R171, UR5, -R156.reuse ;  /* 0x00000005abaa7c23 */ /* 0x100fe2000801089c */
[----:B------:R-:W-:Y:S01]  /*d6b0*/  @!P1 PRMT R21, RZ, 0x654, R21 ;  /* 0x00000654ff159816 */ /* 0x000fe20000000015 */
[--C-:B------:R-:W-:Y:S01]  /*d6c0*/  FFMA.FTZ R199, R166, UR5, -R156.reuse ;  /* 0x00000005a6c77c23 */ /* 0x100fe2000801089c */
[--C-:B------:R-:W-:Y:S01]  /*d6d0*/  FFMA.FTZ R203, R174, UR5, -R156.reuse ;  /* 0x00000005aecb7c23 */ /* 0x100fe2000801089c */
[--C-:B------:R-:W-:Y:S01]  /*d6e0*/  FFMA.FTZ R174, R175, UR5, -R156.reuse ;  /* 0x00000005afae7c23 */ /* 0x100fe2000801089c */
[--C-:B------:R-:W-:Y:S01]  /*d6f0*/  FFMA.FTZ R167, R167, UR5, -R156.reuse ;  /* 0x00000005a7a77c23 */ /* 0x100fe2000801089c */
[----:B------:R-:W1:Y:S01]  /*d700*/  MUFU.EX2 R160, R160 ;  /* 0x000000a000a07308 */ /* 0x000e620000000800 */
[--C-:B------:R-:W-:Y:S01]  /*d710*/  FFMA.FTZ R155, R155, UR5, -R156.reuse ;  /* 0x000000059b9b7c23 */ /* 0x100fe2000801089c */
[----:B------:R-:W-:Y:S01]  /*d720*/  FFMA.FTZ R158, R158, UR5, -R156 ;  /* 0x000000059e9e7c23 */ /* 0x000fe2000801089c */
[----:B------:R-:W-:Y:S01]  /*d730*/  IMAD.U32 R157, RZ, RZ, UR4 ;  /* 0x00000004ff9d7e24 */ /* 0x000fe2000f8e00ff */
[----:B------:R-:W-:Y:S01]  /*d740*/  UIADD3 UR4, UR6, -0x1, URZ ;  /* 0xffffffff06047890 */ /* 0x000fe2000fffe03f */
[----:B------:R-:W-:-:S02]  /*d750*/  R2UR UR6, R16 ;  /* 0x00000000100672ca */ /* 0x000fc400000e0000 */
[----:B------:R-:W-:Y:S01]  /*d760*/  @!P1 VIADD R157, R157, 0x38860 ;  /* 0x000388609d9d9836 */ /* 0x000fe20000000000 */
[----:B------:R-:W2:Y:S01]  /*d770*/  MUFU.EX2 R211, R211 ;  /* 0x000000d300d37308 */ /* 0x000ea20000000800 */
[----:B0-----:R-:W-:Y:S01]  /*d780*/  FFMA.FTZ R5, R2, R5, R209 ;  /* 0x0000000502057223 */ /* 0x001fe200000100d1 */
[----:B------:R-:W-:Y:S02]  /*d790*/  IMAD.U32 R232, RZ, RZ, UR4 ;  /* 0x00000004ffe87e24 */ /* 0x000fe4000f8e00ff */
[----:B------:R-:W-:-:S04]  /*d7a0*/  @!P1 PRMT R157, RZ, 0x654, R157 ;  /* 0x00000654ff9d9816 */ /* 0x000fc8000000009d */
[----:B------:R-:W0:Y:S01]  /*d7b0*/  MUFU.EX2 R164, R164 ;  /* 0x000000a400a47308 */ /* 0x000e220000000800 */
[C---:B-1----:R-:W-:Y:S01]  /*d7c0*/  FADD.FTZ R162, R160.reuse, R5 ;  /* 0x00000005a0a27221 */ /* 0x042fe20000010000 */
[----:B------:R-:W-:Y:S01]  /*d7d0*/  F2FP.F16.F32.PACK_AB R209, R160, R209 ;  /* 0x000000d1a0d1723e */ /* 0x000fe200000000ff */
[----:B------:R-:W-:-:S05]  /*d7e0*/  IMAD.U32 R231, RZ, RZ, UR6 ;  /* 0x00000006ffe77e24 */ /* 0x000fca000f8e00ff */
        /* <DEDUP_REMOVED lines=17> */
[----:B------:R-:W2:Y:S01]  /*d900*/  MUFU.EX2 R152, R152 ;  /* 0x0000009800987308 */ /* 0x000ea20000000800 */
[----:B------:R-:W-:-:S02]  /*d910*/  WARPGROUP.DEPBAR.LE gsb0, 0x0 ;  /* 0x00008000000079c5 */ /* 0x000fc40000010000 */
[----:B------:R3:W-:Y:S01]  /*d920*/  @!P1 SYNCS.ARRIVE.TRANS64.RED.A1T0 RZ, [R21+URZ], RZ ;  /* 0x000000ff15ff99a7 */ /* 0x0007e2000810043f */
[----:B------:R-:W-:Y:S01]  /*d930*/  FFMA.FTZ R193, R154, UR5, -R156 ;  /* 0x000000059ac17c23 */ /* 0x000fe2000801089c */
[----:B------:R-:W-:-:S03]  /*d940*/  FADD.FTZ R154, R168, R5 ;  /* 0x00000005a89a7221 */ /* 0x000fc60000010000 */
[----:B------:R-:W-:Y:S01]  /*d950*/  MUFU.EX2 R155, R155 ;  /* 0x0000009b009b7308 */ /* 0x000fe20000000800 */
[----:B0-----:R-:W-:Y:S01]  /*d960*/  FADD.FTZ R5, R207, R154 ;  /* 0x0000009acf057221 */ /* 0x001fe20000010000 */
[----:B-1----:R-:W-:Y:S01]  /*d970*/  F2FP.F16.F32.PACK_AB R207, R172, R207 ;  /* 0x000000cfaccf723e */ /* 0x002fe200000000ff */
[----:B---3--:R-:W-:Y:S01]  /*d980*/  FFMA.FTZ R21, R0, R14, R183 ;  /* 0x0000000e00157223 */ /* 0x008fe200000100b7 */
[--C-:B------:R-:W-:Y:S01]  /*d990*/  FFMA.FTZ R14, R163, UR5, -R156.reuse ;  /* 0x00000005a30e7c23 */ /* 0x100fe2000801089c */
[----:B------:R-:W-:-:S03]  /*d9a0*/  FFMA.FTZ R156, R159, UR5, -R156 ;  /* 0x000000059f9c7c23 */ /* 0x000fc6000801089c */
[----:B------:R-:W-:Y:S01]  /*d9b0*/  MUFU.EX2 R154, R167 ;  /* 0x000000a7009a7308 */ /* 0x000fe20000000800 */
[----:B------:R-:W-:Y:S01]  /*d9c0*/  FADD.FTZ R21, R208, R21 ;  /* 0x00000015d0157221 */ /* 0x000fe20000010000 */
[----:B------:R0:W-:Y:S01]  /*d9d0*/  @!P1 SYNCS.ARRIVE.TRANS64.RED.A1T0 RZ, [R157+URZ], RZ ;  /* 0x000000ff9dff99a7 */ /* 0x0001e2000810043f */
[----:B--2---:R-:W-:Y:S02]  /*d9e0*/  F2FP.F16.F32.PACK_AB R192, R152, R19 ;  /* 0x0000001398c0723e */ /* 0x004fe400000000ff */
[----:B------:R-:W-:Y:S01]  /*d9f0*/  FADD.FTZ R176, R210, R21 ;  /* 0x00000015d2b07221 */ /* 0x000fe20000010000 */
[----:B------:R-:W-:Y:S02]  /*da00*/  F2FP.F16.F32.PACK_AB R208, R208, R183 ;  /* 0x000000b7d0d0723e */ /* 0x000fe400000000ff */
[----:B------:R-:W1:Y:S01]  /*da10*/  MUFU.EX2 R14, R14 ;  /* 0x0000000e000e7308 */ /* 0x000e620000000800 */
[C---:B------:R-:W-:Y:S01]  /*da20*/  FADD.FTZ R21, R191.reuse, R176 ;  /* 0x000000b0bf157221 */ /* 0x040fe20000010000 */
[----:B------:R-:W-:-:S03]  /*da30*/  F2FP.F16.F32.PACK_AB R210, R191, R210 ;  /* 0x000000d2bfd2723e */ /* 0x000fc600000000ff */
[----:B------:R-:W-:Y:S01]  /*da40*/  FADD.FTZ R166, R204, R21 ;  /* 0x00000015cca67221 */ /* 0x000fe20000010000 */
[C---:B------:R-:W-:Y:S02]  /*da50*/  F2FP.F16.F32.PACK_AB R204, R187.reuse, R204 ;  /* 0x000000ccbbcc723e */ /* 0x040fe400000000ff */
[----:B------:R-:W-:Y:S01]  /*da60*/  MUFU.EX2 R193, R193 ;  /* 0x000000c100c17308 */ /* 0x000fe20000000800 */
[----:B------:R-:W-:-:S04]  /*da70*/  FADD.FTZ R21, R187, R166 ;  /* 0x000000a6bb157221 */ /* 0x000fc80000010000 */
[----:B------:R-:W-:Y:S01]  /*da80*/  FADD.FTZ R162, R206, R21 ;  /* 0x00000015cea27221 */ /* 0x000fe20000010000 */
[C---:B------:R-:W-:Y:S02]  /*da90*/  F2FP.F16.F32.PACK_AB R206, R189.reuse, R206 ;  /* 0x000000cebdce723e */ /* 0x040fe400000000ff */
[----:B------:R-:W-:Y:S01]  /*daa0*/  MUFU.EX2 R153, R153 ;  /* 0x0000009900997308 */ /* 0x000fe20000000800 */
[----:B------:R-:W-:Y:S01]  /*dab0*/  FADD.FTZ R21, R189, R162 ;  /* 0x000000a2bd157221 */ /* 0x000fe20000010000 */
[----:B------:R-:W-:-:S03]  /*dac0*/  FADD.FTZ R162, R172, R5 ;  /* 0x00000005aca27221 */ /* 0x000fc60000010000 */
[----:B------:R-:W-:Y:S01]  /*dad0*/  FADD.FTZ R166, R200, R21 ;  /* 0x00000015c8a67221 */ /* 0x000fe20000010000 */
[----:B------:R-:W-:Y:S01]  /*dae0*/  FADD.FTZ R5, R201, R162 ;  /* 0x000000a2c9057221 */ /* 0x000fe20000010000 */
[C---:B------:R-:W-:Y:S01]  /*daf0*/  F2FP.F16.F32.PACK_AB R200, R169.reuse, R200 ;  /* 0x000000c8a9c8723e */ /* 0x040fe200000000ff */
[----:B------:R-:W-:Y:S01]  /*db00*/  MUFU.EX2 R195, R158 ;  /* 0x0000009e00c37308 */ /* 0x000fe20000000800 */
[----:B------:R-:W-:Y:S01]  /*db10*/  FADD.FTZ R21, R169, R166 ;  /* 0x000000a6a9157221 */ /* 0x000fe20000010000 */
[C---:B------:R-:W-:Y:S01]  /*db20*/  FADD.FTZ R160, R170.reuse, R5 ;  /* 0x00000005aaa07221 */ /* 0x040fe20000010000 */
[----:B------:R-:W-:Y:S02]  /*db30*/  F2FP.F16.F32.PACK_AB R201, R170, R201 ;  /* 0x000000c9aac9723e */ /* 0x000fe400000000ff */
[----:B------:R-:W-:Y:S01]  /*db40*/  FADD.FTZ R162, R202, R21 ;  /* 0x00000015caa27221 */ /* 0x000fe20000010000 */
[----:B------:R-:W-:Y:S01]  /*db50*/  FADD.FTZ R5, R203, R160 ;  /* 0x000000a0cb057221 */ /* 0x000fe20000010000 */
[C---:B------:R-:W-:Y:S01]  /*db60*/  F2FP.F16.F32.PACK_AB R202, R173.reuse, R202 ;  /* 0x000000caadca723e */ /* 0x040fe200000000ff */
[----:B------:R-:W2:Y:S01]  /*db70*/  MUFU.EX2 R20, R182 ;  /* 0x000000b600147308 */ /* 0x000ea20000000800 */
[----:B------:R-:W-:Y:S01]  /*db80*/  FADD.FTZ R21, R173, R162 ;  /* 0x000000a2ad157221 */ /* 0x000fe20000010000 */
[C---:B------:R-:W-:Y:S01]  /*db90*/  FADD.FTZ R160, R174.reuse, R5 ;  /* 0x00000005aea07221 */ /* 0x040fe20000010000 */
[----:B------:R-:W-:-:S02]  /*dba0*/  F2FP.F16.F32.PACK_AB R203, R174, R203 ;  /* 0x000000cbaecb723e */ /* 0x000fc400000000ff */
[----:B------:R-:W-:Y:S01]  /*dbb0*/  FADD.FTZ R162, R196, R21 ;  /* 0x00000015c4a27221 */ /* 0x000fe20000010000 */
[----:B------:R-:W-:Y:S01]  /*dbc0*/  FADD.FTZ R5, R197, R160 ;  /* 0x000000a0c5057221 */ /* 0x000fe20000010000 */
[C---:B-1----:R-:W-:Y:S01]  /*dbd0*/  F2FP.F16.F32.PACK_AB R197, R14.reuse, R197 ;  /* 0x000000c50ec5723e */ /* 0x042fe200000000ff */
[----:B------:R-:W1:Y:S01]  /*dbe0*/  MUFU.EX2 R156, R156 ;  /* 0x0000009c009c7308 */ /* 0x000e620000000800 */
[C---:B------:R-:W-:Y:S01]  /*dbf0*/  FADD.FTZ R21, R181.reuse, R162 ;  /* 0x000000a2b5157221 */ /* 0x040fe20000010000 */
[----:B------:R-:W-:Y:S01]  /*dc00*/  FADD.FTZ R160, R14, R5 ;  /* 0x000000050ea07221 */ /* 0x000fe20000010000 */
[----:B------:R-:W-:Y:S02]  /*dc10*/  F2FP.F16.F32.PACK_AB R196, R181, R196 ;  /* 0x000000c4b5c4723e */ /* 0x000fe400000000ff */
[----:B------:R-:W-:Y:S01]  /*dc20*/  FADD.FTZ R162, R198, R21 ;  /* 0x00000015c6a27221 */ /* 0x000fe20000010000 */
[----:B------:R-:W-:Y:S01]  /*dc30*/  FADD.FTZ R5, R199, R160 ;  /* 0x000000a0c7057221 */ /* 0x000fe20000010000 */
[----:B------:R-:W-:Y:S01]  /*dc40*/  F2FP.F16.F32.PACK_AB R198, R161, R198 ;  /* 0x000000c6a1c6723e */ /* 0x000fe200000000ff */
[----:B------:R-:W-:-:S02]  /*dc50*/  IMAD.U32 R21, RZ, RZ, UR60 ;  /* 0x0000003cff157e24 */ /* 0x000fc4000f8e00ff */
[----:B------:R-:W-:Y:S01]  /*dc60*/  FADD.FTZ R162, R161, R162 ;  /* 0x000000a2a1a27221 */ /* 0x000fe20000010000 */
[----:B------:R-:W-:Y:S01]  /*dc70*/  FADD.FTZ R160, R154, R5 ;  /* 0x000000059aa07221 */ /* 0x000fe20000010000 */
[----:B--2---:R-:W-:Y:S02]  /*dc80*/  F2FP.F16.F32.PACK_AB R194, R20, R153 ;  /* 0x0000009914c2723e */ /* 0x004fe400000000ff */
[----:B------:R-:W-:Y:S01]  /*dc90*/  FADD.FTZ R5, R19, R162 ;  /* 0x000000a213057221 */ /* 0x000fe20000010000 */
[----:B------:R-:W-:Y:S01]  /*dca0*/  FADD.FTZ R160, R193, R160 ;  /* 0x000000a0c1a07221 */ /* 0x000fe20000010000 */
[----:B------:R-:W-:Y:S01]  /*dcb0*/  F2FP.F16.F32.PACK_AB R199, R154, R199 ;  /* 0x000000c79ac7723e */ /* 0x000fe200000000ff */
[----:B------:R-:W-:Y:S02]  /*dcc0*/  IMAD.MOV.U32 R19, RZ, RZ, R4 ;  /* 0x000000ffff137224 */ /* 0x000fe400078e0004 */
[----:B------:R-:W-:Y:S01]  /*dcd0*/  FADD.FTZ R14, R152, R5 ;  /* 0x00000005980e7221 */ /* 0x000fe20000010000 */
[C---:B------:R-:W-:Y:S01]  /*dce0*/  FADD.FTZ R160, R155.reuse, R160 ;  /* 0x000000a09ba07221 */ /* 0x040fe20000010000 */
[----:B------:R-:W-:-:S02]  /*dcf0*/  F2FP.F16.F32.PACK_AB R193, R155, R193 ;  /* 0x000000c19bc1723e */ /* 0x000fc400000000ff */
[----:B------:R-:W-:Y:S01]  /*dd00*/  FADD.FTZ R5, R153, R14 ;  /* 0x0000000e99057221 */ /* 0x000fe20000010000 */
[----:B------:R-:W-:Y:S01]  /*dd10*/  FADD.FTZ R160, R195, R160 ;  /* 0x000000a0c3a07221 */ /* 0x000fe20000010000 */
[----:B-1----:R-:W-:Y:S02]  /*dd20*/  F2FP.F16.F32.PACK_AB R195, R156, R195 ;  /* 0x000000c39cc3723e */ /* 0x002fe400000000ff */
[----:B------:R-:W-:Y:S01]  /*dd30*/  FADD.FTZ R14, R20, R5 ;  /* 0x00000005140e7221 */ /* 0x000fe20000010000 */
[----:B------:R-:W-:Y:S01]  /*dd40*/  FADD.FTZ R5, R156, R160 ;  /* 0x000000a09c057221 */ /* 0x000fe20000010000 */
[----:B------:R-:W-:Y:S01]  /*dd50*/  IMAD.MOV.U32 R20, RZ, RZ, R3 ;  /* 0x000000ffff147224 */ /* 0x000fe200078e0003 */
[----:B0-----:R-:W-:Y:S06]  /*dd60*/  @P2 BRA `(.L_x_2406) ;  /* 0xffffffc000402947 */ /* 0x001fec000383ffff */
.L_x_2397:
        /* <DEDUP_REMOVED lines=131> */
.L_x_2407:
        /* <DEDUP_REMOVED lines=8> */
.L_x_2408:
[----:B-1----:R-:W-:Y:S05]  /*e620*/  @P2 BRA `(.L_x_2409) ;  /* 0x0000000000082947 */ /* 0x002fea0003800000 */
[----:B------:R-:W1:Y:S02]  /*e630*/  SYNCS.PHASECHK.TRANS64.TRYWAIT P0, [UR7+0x38850], R0 ;  /* 0x03885000ff0075a7 */ /* 0x000e640008000147 */
[----:B-1----:R-:W-:Y:S05]  /*e640*/  @!P0 BRA `(.L_x_2410) ;  /* 0x0000009000048947 */ /* 0x002fea0003800000 */
.L_x_2409:
[----:B------:R-:W-:Y:S01]  /*e650*/  R2UR UR4, R17 ;  /* 0x00000000110472ca */ /* 0x000fe200000e0000 */
[----:B------:R-:W-:Y:S01]  /*e660*/  WARPGROUP.ARRIVE ;  /* 0x00000000000079c5 */ /* 0x000fe20000000000 */
[----:B------:R-:W-:Y:S01]  /*e670*/  UMOV UR11, 0x40000040 ;  /* 0x40000040000b7882 */ /* 0x000fe20000000000 */
[----:B01----:R-:W0:Y:S01]  /*e680*/  SHFL.BFLY PT, R0, R5, 0x2, 0x1f ;  /* 0x0c401f0005007f89 */ /* 0x003e2200000e0000 */
[----:B------:R-:W-:Y:S01]  /*e690*/  IMAD.MOV.U32 R6, RZ, RZ, RZ ;  /* 0x000000ffff067224 */ /* 0x000fe200078e00ff */
[----:B------:R-:W-:Y:S01]  /*e6a0*/  R2UR UR9, R220 ;  /* 0x00000000dc0972ca */ /* 0x000fe200000e0000 */
[----:B------:R-:W-:Y:S01]  /*e6b0*/  IMAD.U32 R12, RZ, RZ, UR7 ;  /* 0x00000007ff0c7e24 */ /* 0x000fe2000f8e00ff */
[----:B------:R-:W1:Y:S01]  /*e6c0*/  SHFL.BFLY PT, R7, R14, 0x2, 0x1f ;  /* 0x0c401f000e077f89 */ /* 0x000e6200000e0000 */
[----:B------:R-:W-:Y:S01]  /*e6d0*/  R2UR UR8, R16 ;  /* 0x00000000100872ca */ /* 0x000fe200000e0000 */
[----:B------:R-:W-:-:S04]  /*e6e0*/  IMAD.U32 R13, RZ, RZ, UR5 ;  /* 0x00000005ff0d7e24 */ /* 0x000fc8000f8e00ff */
[----:B------:R-:W-:-:S04]  /*e6f0*/  UIADD3 UR4, UR4, 0x400, URZ ;  /* 0x0000040004047890 */ /* 0x000fc8000fffe03f */
[----:B------:R-:W-:Y:S02]  /*e700*/  USHF.R.U32.HI UR4, URZ, 0x4, UR4 ;  /* 0x000000043f047899 */ /* 0x000fe40008011604 */
[----:B------:R-:W-:Y:S02]  /*e710*/  UIADD3 UR9, UR9, 0x1, URZ ;  /* 0x0000000109097890 */ /* 0x000fe4000fffe03f */
[----:B------:R-:W-:-:S04]  /*e720*/  ULOP3.LUT UR4, UR4, 0x3fff, URZ, 0xc0, !UPT ;  /* 0x00003fff04047892 */ /* 0x000fc8000f8ec03f */
[----:B------:R-:W-:Y:S01]  /*e730*/  ULOP3.LUT UR4, UR4, 0x2800000, URZ, 0xfc, !UPT ;  /* 0x0280000004047892 */ /* 0x000fe2000f8efc3f */
[----:B------:R-:W-:Y:S02]  /*e740*/  IMAD.U32 R220, RZ, RZ, UR9 ;  /* 0x00000009ffdc7e24 */ /* 0x000fe4000f8e00ff */
[----:B0-----:R-:W-:Y:S01]  /*e750*/  FADD.FTZ R2, R0, R5 ;  /* 0x0000000500027221 */ /* 0x001fe20000010000 */
[----:B------:R-:W-:Y:S01]  /*e760*/  IMAD.MOV.U32 R5, RZ, RZ, RZ ;  /* 0x000000ffff057224 */ /* 0x000fe200078e00ff */
[----:B------:R-:W-:Y:S01]  /*e770*/  UIMAD UR4, UR60, 0xa00, UR4 ;  /* 0x00000a003c0478a4 */ /* 0x000fe2000f8e0204 */
[----:B-1----:R-:W-:Y:S02]  /*e780*/  FADD.FTZ R7, R7, R14 ;  /* 0x0000000e07077221 */ /* 0x002fe40000010000 */
[----:B------:R-:W0:Y:S01]  /*e790*/  SHFL.BFLY PT, R9, R2, 0x1, 0x1f ;  /* 0x0c201f0002097f89 */ /* 0x000e2200000e0000 */
[----:B------:R-:W-:Y:S02]  /*e7a0*/  UIADD3 UR6, UR4, 0x80, URZ ;  /* 0x0000008004067890 */ /* 0x000fe4000fffe03f */
[----:B------:R-:W-:Y:S01]  /*e7b0*/  UIADD3 UR60, UR60, 0x1, URZ ;  /* 0x000000013c3c7890 */ /* 0x000fe2000fffe03f */
[----:B------:R-:W1:Y:S01]  /*e7c0*/  SHFL.BFLY PT, R0, R7, 0x1, 0x1f ;  /* 0x0c201f0007007f89 */ /* 0x000e6200000e0000 */
[----:B------:R-:W-:-:S02]  /*e7d0*/  UMOV UR10, UR4 ;  /* 0x00000004000a7c82 */ /* 0x000fc40008000000 */
[----:B------:R-:W-:Y:S01]  /*e7e0*/  HGMMA.64x256x16.F32 R24, R208, gdesc[UR8].tnspB, R24, gsb0 ;  /* 0x43e00008d0187df0 */ /* 0x000fe20008000818 */
[----:B------:R-:W-:Y:S01]  /*e7f0*/  UMOV UR10, UR6 ;  /* 0x00000006000a7c82 */ /* 0x000fe20008000000 */
[----:B------:R-:W-:Y:S01]  /*e800*/  UMOV UR11, 0x40000040 ;  /* 0x40000040000b7882 */ /* 0x000fe20000000000 */
[----:B------:R-:W-:Y:S02]  /*e810*/  UIADD3 UR6, UR4, 0x100, URZ ;  /* 0x0000010004067890 */ /* 0x000fe4000fffe03f */
[----:B------:R-:W-:-:S04]  /*e820*/  UISETP.NE.AND UP0, UPT, UR60, 0x2, UPT ;  /* 0x000000023c00788c */ /* 0x000fc8000bf05270 */
[----:B------:R-:W-:Y:S01]  /*e830*/  USEL UR60, UR60, URZ, UP0 ;  /* 0x0000003f3c3c7287 */ /* 0x000fe20008000000 */
        /* <DEDUP_REMOVED lines=25> */
[----:B------:R-:W-:Y:S02]  /*e9d0*/  UIADD3 UR6, UR4, 0x180, URZ ;  /* 0x0000018004067890 */ /* 0x000fe4000fffe03f */
[----:B------:R-:W-:Y:S01]  /*e9e0*/  UIADD3 UR4, UR4, 0x200, URZ ;  /* 0x0000020004047890 */ /* 0x000fe2000fffe03f */
[----:B------:R-:W-:Y:S02]  /*e9f0*/  WARPGROUP.DEPBAR.LE gsb0, 0x0 ;  /* 0x00008000000079c5 */ /* 0x000fe40000010000 */
[----:B------:R-:W-:-:S15]  /*ea00*/  WARPGROUP.ARRIVE ;  /* 0x00000000000079c5 */ /* 0x000fde0000000000 */
[----:B------:R-:W-:-:S05]  /*ea10*/  NOP ;  /* 0x0000000000007918 */ /* 0x000fca0000000000 */
        /* <DEDUP_REMOVED lines=10> */
[----:B------:R-:W-:-:S06]  /*eac0*/  ULOP3.LUT UR8, UR8, UR4, URZ, 0x3c, !UPT ;  /* 0x0000000408087292 */ /* 0x000fcc000f8e3c3f */
[----:B------:R-:W-:Y:S01]  /*ead0*/  IMAD.U32 R16, RZ, RZ, UR8 ;  /* 0x00000008ff107e24 */ /* 0x000fe2000f8e00ff */
[----:B------:R-:W-:Y:S02]  /*eae0*/  WARPGROUP.DEPBAR.LE gsb0, 0x0 ;  /* 0x00008000000079c5 */ /* 0x000fe40000010000 */
[----:B------:R-:W-:-:S12]  /*eaf0*/  WARPGROUP.ARRIVE ;  /* 0x00000000000079c5 */ /* 0x000fd80000000000 */
        /* <DEDUP_REMOVED lines=131> */
.L_x_2380:
        /* <DEDUP_REMOVED lines=13> */
[----:B------:R-:W-:Y:S01]  /*f400*/  F2FP.F16.F32.PACK_AB R24, R25, R24 ;  /* 0x000000181918723e */ /* 0x000fe200000000ff */
[----:B------:R-:W-:Y:S01]  /*f410*/  ULDC.64 UR16, c[0x0][0x208] ;  /* 0x0000820000107ab9 */ /* 0x000fe20000000a00 */
[----:B------:R-:W-:Y:S02]  /*f420*/  F2FP.F16.F32.PACK_AB R25, R17, R26 ;  /* 0x0000001a1119723e */ /* 0x000fe400000000ff */
[----:B------:R-:W-:Y:S02]  /*f430*/  F2FP.F16.F32.PACK_AB R26, R29, R28 ;  /* 0x0000001c1d1a723e */ /* 0x000fe400000000ff */
[----:B------:R-:W-:-:S02]  /*f440*/  F2FP.F16.F32.PACK_AB R27, R27, R30 ;  /* 0x0000001e1b1b723e */ /* 0x000fc400000000ff */
[----:B------:R-:W-:Y:S02]  /*f450*/  R2UR UR11, R217 ;  /* 0x00000000d90b72ca */ /* 0x000fe400000e0000 */
[----:B------:R-:W-:Y:S02]  /*f460*/  R2UR UR14, R218 ;  /* 0x00000000da0e72ca */ /* 0x000fe400000e0000 */
[----:B------:R-:W-:Y:S02]  /*f470*/  F2FP.F16.F32.PACK_AB R32, R33, R32 ;  /* 0x000000202120723e */ /* 0x000fe400000000ff */
[----:B------:R-:W-:Y:S02]  /*f480*/  F2FP.F16.F32.PACK_AB R33, R35, R34 ;  /* 0x000000222321723e */ /* 0x000fe400000000ff */
[----:B------:R-:W-:Y:S01]  /*f490*/  F2FP.F16.F32.PACK_AB R34, R37, R176 ;  /* 0x000000b02522723e */ /* 0x000fe200000000ff */
[----:B------:R-:W-:Y:S01]  /*f4a0*/  VIADD R37, R212, UR13 ;  /* 0x0000000dd4257c36 */ /* 0x000fe20008000000 */
[----:B------:R-:W-:-:S02]  /*f4b0*/  F2FP.F16.F32.PACK_AB R35, R39, R38 ;  /* 0x000000262723723e */ /* 0x000fc400000000ff */
[----:B------:R-:W-:Y:S01]  /*f4c0*/  F2FP.F16.F32.PACK_AB R173, R174, R173 ;  /* 0x000000adaead723e */ /* 0x000fe200000000ff */
[----:B------:R-:W-:Y:S01]  /*f4d0*/  USHF.R.S32.HI UR10, URZ, 0x1f, UR11 ;  /* 0x0000001f3f0a7899 */ /* 0x000fe2000801140b */
[----:B------:R-:W-:Y:S01]  /*f4e0*/  F2FP.F16.F32.PACK_AB R174, R149, R148 ;  /* 0x0000009495ae723e */ /* 0x000fe200000000ff */
[----:B------:R-:W-:Y:S01]  /*f4f0*/  UIMAD.WIDE.U32 UR6, UR11, UR8, URZ ;  /* 0x000000080b0672a5 */ /* 0x000fe2000f8e003f */
[----:B------:R-:W-:Y:S01]  /*f500*/  F2FP.F16.F32.PACK_AB R175, R177, R175 ;  /* 0x000000afb1af723e */ /* 0x000fe200000000ff */
[----:B------:R-:W-:Y:S02]  /*f510*/  UIMAD UR5, UR10, UR8, URZ ;  /* 0x000000080a0572a4 */ /* 0x000fe4000f8e023f */
[----:B------:R-:W-:Y:S01]  /*f520*/  USHF.R.S32.HI UR12, URZ, 0x1f, UR14 ;  /* 0x0000001f3f0c7899 */ /* 0x000fe2000801140e */
[----:B------:R-:W-:Y:S02]  /*f530*/  MOV R168, R199 ;  /* 0x000000c700a87202 */ /* 0x000fe40000000f00 */
[----:B0-----:R-:W-:Y:S01]  /*f540*/  MOV R169, R4 ;  /* 0x0000000400a97202 */ /* 0x001fe20000000f00 */
[----:B------:R-:W-:-:S03]  /*f550*/  UIMAD UR5, UR11, UR9, UR5 ;  /* 0x000000090b0572a4 */ /* 0x000fc6000f8e0205 */
[----:B------:R-:W-:Y:S01]  /*f560*/  ULDC.64 UR8, c[0x0][0xb98] ;  /* 0x0002e60000087ab9 */ /* 0x000fe20000000a00 */
[--C-:B------:R-:W-:Y:S01]  /*f570*/  IMAD.WIDE R20, R224, 0x2, R168.reuse ;  /* 0x00000002e0147825 */ /* 0x100fe200078e02a8 */
[----:B------:R-:W-:Y:S02]  /*f580*/  UIADD3 UR7, UR7, UR5, URZ ;  /* 0x0000000507077290 */ /* 0x000fe4000fffe03f */
[----:B------:R-:W-:Y:S01]  /*f590*/  UIMAD UR5, UR12, UR8, URZ ;  /* 0x000000080c0572a4 */ /* 0x000fe2000f8e023f */
[----:B------:R-:W-:Y:S01]  /*f5a0*/  IMAD.WIDE R168, R5, 0x2, R168 ;  /* 0x0000000205a87825 */ /* 0x000fe200078e02a8 */
[C---:B------:R-:W-:Y:S01]  /*f5b0*/  IADD3 R119, P6, R20.reuse, 0xc000, RZ ;  /* 0x0000c00014777810 */ /* 0x040fe20007fde0ff */
[----:B------:R-:W-:Y:S01]  /*f5c0*/  UIMAD.WIDE.U32 UR6, UR14, UR8, UR6 ;  /* 0x000000080e0672a5 */ /* 0x000fe2000f8e0006 */
[C---:B------:R-:W-:Y:S01]  /*f5d0*/  IADD3 R7, P3, R20.reuse, 0xc060, RZ ;  /* 0x0000c06014077810 */ /* 0x040fe20007f7e0ff */
[----:B------:R-:W-:Y:S01]  /*f5e0*/  UIMAD UR5, UR14, UR9, UR5 ;  /* 0x000000090e0572a4 */ /* 0x000fe2000f8e0205 */
[C---:B------:R-:W-:Y:S01]  /*f5f0*/  IADD3 R111, P2, R20.reuse, 0x8040, RZ ;  /* 0x00008040146f7810 */ /* 0x040fe20007f5e0ff */
[--C-:B------:R-:W-:Y:S01]  /*f600*/  IMAD.X R11, RZ, RZ, R21.reuse, P6 ;  /* 0x000000ffff0b7224 */ /* 0x100fe200030e0615 */
[----:B------:R-:W-:Y:S01]  /*f610*/  LOP3.LUT R171, R20, 0x380, RZ, 0xc0, !PT ;  /* 0x0000038014ab7812 */ /* 0x000fe200078ec0ff */
[--C-:B------:R-:W-:Y:S01]  /*f620*/  IMAD.X R5, RZ, RZ, R21.reuse, P3 ;  /* 0x000000ffff057224 */ /* 0x100fe200018e0615 */
[----:B------:R-:W-:Y:S01]  /*f630*/  LOP3.LUT R10, R119, 0x380, RZ, 0xc0, !PT ;  /* 0x00000380770a7812 */ /* 0x000fe200078ec0ff */
[----:B------:R-:W-:Y:S01]  /*f640*/  IMAD.X R153, RZ, RZ, R21, P2 ;  /* 0x000000ffff997224 */ /* 0x000fe200010e0615 */
[----:B------:R-:W-:Y:S01]  /*f650*/  LOP3.LUT R4, R7, 0x380, RZ, 0xc0, !PT ;  /* 0x0000038007047812 */ /* 0x000fe200078ec0ff */
[----:B------:R-:W-:Y:S01]  /*f660*/  ULDC.64 UR8, c[0x0][0xae8] ;  /* 0x0002ba0000087ab9 */ /* 0x000fe20000000a00 */
[----:B------:R-:W-:-:S02]  /*f670*/  SHF.R.U64 R171, R171, 0x3, RZ ;  /* 0x00000003abab7819 */ /* 0x000fc400000012ff */
[----:B------:R-:W-:Y:S02]  /*f680*/  IADD3 R12, P2, R20, 0x4000, RZ ;  /* 0x00004000140c7810 */ /* 0x000fe40007f5e0ff */
[----:B------:R-:W-:Y:S02]  /*f690*/  SHF.R.U64 R10, R10, 0x3, RZ ;  /* 0x000000030a0a7819 */ /* 0x000fe400000012ff */
[----:B------:R-:W-:Y:S01]  /*f6a0*/  SHF.R.U64 R4, R4, 0x3, RZ ;  /* 0x0000000304047819 */ /* 0x000fe200000012ff */
[----:B------:R-:W-:Y:S01]  /*f6b0*/  IMAD.X R13, RZ, RZ, R21, P2 ;  /* 0x000000ffff0d7224 */ /* 0x000fe200010e0615 */
[C---:B------:R-:W-:Y:S02]  /*f6c0*/  IADD3 R127, P4, R20.reuse, 0xc040, RZ ;  /* 0x0000c040147f7810 */ /* 0x040fe40007f9e0ff */
[C---:B------:R-:W-:Y:S02]  /*f6d0*/  IADD3 R123, P5, R20.reuse, 0xc020, RZ ;  /* 0x0000c020147b7810 */ /* 0x040fe40007fbe0ff */
[----:B------:R-:W-:-:S02]  /*f6e0*/  IADD3 R115, P0, R20, 0x8060, RZ ;  /* 0x0000806014737810 */ /* 0x000fc40007f1e0ff */
[C---:B------:R-:W-:Y:S01]  /*f6f0*/  IADD3 R31, P1, R20.reuse, 0x20, RZ ;  /* 0x00000020141f7810 */ /* 0x040fe20007f3e0ff */
[--C-:B------:R-:W-:Y:S01]  /*f700*/  IMAD.X R9, RZ, RZ, R21.reuse, P5 ;  /* 0x000000ffff097224 */ /* 0x100fe200028e0615 */
[----:B------:R-:W-:Y:S01]  /*f710*/  IADD3 R107, P3, R20, 0x8020, RZ ;  /* 0x00008020146b7810 */ /* 0x000fe20007f7e0ff */
[--C-:B------:R-:W-:Y:S01]  /*f720*/  IMAD.X R15, RZ, RZ, R21.reuse, P0 ;  /* 0x000000ffff0f7224 */ /* 0x100fe200000e0615 */
[----:B------:R-:W-:Y:S01]  /*f730*/  LOP3.LUT R170, R171, R20, RZ, 0x3c, !PT ;  /* 0x00000014abaa7212 */ /* 0x000fe200078e3cff */
[--C-:B------:R-:W-:Y:S01]  /*f740*/  IMAD.MOV.U32 R171, RZ, RZ, R21.reuse ;  /* 0x000000ffffab7224 */ /* 0x100fe200078e0015 */
[----:B------:R-:W-:Y:S01]  /*f750*/  LOP3.LUT R10, R10, R119, RZ, 0x3c, !PT ;  /* 0x000000770a0a7212 */ /* 0x000fe200078e3cff */
[--C-:B------:R-:W-:Y:S01]  /*f760*/  IMAD.X R151, RZ, RZ, R21.reuse, P1 ;  /* 0x000000ffff977224 */ /* 0x100fe200008e0615 */
[----:B------:R-:W-:Y:S01]  /*f770*/  LOP3.LUT R4, R4, R7, RZ, 0x3c, !PT ;  /* 0x0000000704047212 */ /* 0x000fe200078e3cff */
[--C-:B------:R-:W-:Y:S01]  /*f780*/  IMAD.X R7, RZ, RZ, R21.reuse, P4 ;  /* 0x000000ffff077224 */ /* 0x100fe200020e0615 */
[----:B------:R-:W-:Y:S01]  /*f790*/  IADD3 R119, P2, R168, 0x7000, RZ ;  /* 0x00007000a8777810 */ /* 0x000fe20007f5e0ff */
        /* <DEDUP_REMOVED lines=11> */
[----:B------:R-:W-:Y:S01]  /*f850*/  MOV R171, R170 ;  /* 0x000000aa00ab7202 */ /* 0x000fe20000000f00 */
[--C-:B------:R-:W-:Y:S01]  /*f860*/  IMAD.X R165, RZ, RZ, R21.reuse, P1 ;  /* 0x000000ffffa57224 */ /* 0x100fe200008e0615 */
[----:B------:R-:W-:Y:S01]  /*f870*/  LOP3.LUT R118, R119, 0x380, RZ, 0xc0, !PT ;  /* 0x0000038077767812 */ /* 0x000fe200078ec0ff */
[----:B------:R-:W0:Y:S01]  /*f880*/  LDC R170, c[0x0][0xbe8] ;  /* 0x0002fa00ffaa7b82 */ /* 0x000e220000000800 */
[----:B------:R-:W-:Y:S01]  /*f890*/  IMAD.X R167, RZ, RZ, R21, P3 ;  /* 0x000000ffffa77224 */ /* 0x000fe200018e0615 */
[----:B------:R-:W-:-:S06]  /*f8a0*/  LOP3.LUT R21, R102, 0x380, RZ, 0xc0, !PT ;  /* 0x0000038066157812 */ /* 0x000fcc00078ec0ff */
[----:B------:R-:W-:Y:S01]  /*f8b0*/  BAR.SYNC.DEFER_BLOCKING 0x1, 0x100 ;  /* 0x0044000000007b1d */ /* 0x000fe20000010000 */
[----:B------:R-:W-:Y:S02]  /*f8c0*/  SHF.R.U64 R118, R118, 0x3, RZ ;  /* 0x0000000376767819 */ /* 0x000fe400000012ff */
[----:B------:R-:W-:Y:S02]  /*f8d0*/  LOP3.LUT R20, R31, 0x380, RZ, 0xc0, !PT ;  /* 0x000003801f147812 */ /* 0x000fe400078ec0ff */
[----:B------:R-:W-:Y:S02]  /*f8e0*/  SHF.R.U64 R21, R21, 0x3, RZ ;  /* 0x0000000315157819 */ /* 0x000fe400000012ff */
[----:B------:R-:W-:Y:S01]  /*f8f0*/  LOP3.LUT R118, R118, R119, RZ, 0x3c, !PT ;  /* 0x0000007776767212 */ /* 0x000fe200078e3cff */
[----:B------:R-:W-:Y:S01]  /*f900*/  IMAD.X R119, RZ, RZ, R169, P2 ;  /* 0x000000ffff777224 */ /* 0x000fe200010e06a9 */
[----:B------:R-:W-:Y:S02]  /*f910*/  IADD3 R147, P2, R168, 0xe000, RZ ;  /* 0x0000e000a8937810 */ /* 0x000fe40007f5e0ff */
[----:B------:R-:W-:-:S02]  /*f920*/  SHF.R.U64 R20, R20, 0x3, RZ ;  /* 0x0000000314147819 */ /* 0x000fc400000012ff */
[----:B------:R-:W-:Y:S02]  /*f930*/  LOP3.LUT R156, R21, R102, RZ, 0x3c, !PT ;  /* 0x00000066159c7212 */ /* 0x000fe400078e3cff */
[----:B------:R-:W-:Y:S02]  /*f940*/  LOP3.LUT R21, R22, 0x380, RZ, 0xc0, !PT ;  /* 0x0000038016157812 */ /* 0x000fe400078ec0ff */
[----:B------:R-:W-:Y:S02]  /*f950*/  LOP3.LUT R146, R147, 0x380, RZ, 0xc0, !PT ;  /* 0x0000038093927812 */ /* 0x000fe400078ec0ff */
[----:B------:R-:W-:Y:S02]  /*f960*/  LOP3.LUT R150, R20, R31, RZ, 0x3c, !PT ;  /* 0x0000001f14967212 */ /* 0x000fe400078e3cff */
[----:B------:R-:W-:Y:S02]  /*f970*/  LOP3.LUT R20, R99, 0x380, RZ, 0xc0, !PT ;  /* 0x0000038063147812 */ /* 0x000fe400078ec0ff */
[----:B------:R-:W-:Y:S01]  /*f980*/  SHF.R.U64 R21, R21, 0x3, RZ ;  /* 0x0000000315157819 */ /* 0x000fe200000012ff */
[----:B------:R1:W-:Y:S01]  /*f990*/  STSM.16.M88.4 [R171], R24 ;  /* 0x00000018ab007844 */ /* 0x0003e20000000200 */
[----:B------:R-:W-:-:S02]  /*f9a0*/  SHF.R.U64 R146, R146, 0x3, RZ ;  /* 0x0000000392927819 */ /* 0x000fc400000012ff */
[----:B------:R-:W-:Y:S02]  /*f9b0*/  SHF.R.U64 R20, R20, 0x3, RZ ;  /* 0x0000000314147819 */ /* 0x000fe400000012ff */
[----:B------:R-:W-:Y:S02]  /*f9c0*/  LOP3.LUT R164, R21, R22, RZ, 0x3c, !PT ;  /* 0x0000001615a47212 */ /* 0x000fe400078e3cff */
[----:B------:R-:W-:Y:S02]  /*f9d0*/  IADD3 R21, P3, R168, 0x1000, RZ ;  /* 0x00001000a8157810 */ /* 0x000fe40007f7e0ff */
[----:B------:R-:W-:Y:S01]  /*f9e0*/  LOP3.LUT R146, R146, R147, RZ, 0x3c, !PT ;  /* 0x0000009392927212 */ /* 0x000fe200078e3cff */
[----:B------:R-:W-:Y:S01]  /*f9f0*/  IMAD.X R147, RZ, RZ, R169, P2 ;  /* 0x000000ffff937224 */ /* 0x000fe200010e06a9 */
[----:B0-----:R-:W-:Y:S02]  /*fa00*/  ISETP.NE.AND P2, PT, R170, 0x1, PT ;  /* 0x00000001aa00780c */ /* 0x001fe40003f45270 */
[----:B------:R-:W-:-:S02]  /*fa10*/  LOP3.LUT R160, R20, R99, RZ, 0x3c, !PT ;  /* 0x0000006314a07212 */ /* 0x000fc400078e3cff */
[----:B------:R-:W-:Y:S02]  /*fa20*/  LOP3.LUT R20, R21, 0x380, RZ, 0xc0, !PT ;  /* 0x0000038015147812 */ /* 0x000fe400078ec0ff */
[----:B------:R-:W-:Y:S02]  /*fa30*/  LOP3.LUT R8, R123, 0x380, RZ, 0xc0, !PT ;  /* 0x000003807b087812 */ /* 0x000fe400078ec0ff */
[----:B------:R-:W-:Y:S02]  /*fa40*/  LOP3.LUT R14, R115, 0x380, RZ, 0xc0, !PT ;  /* 0x00000380730e7812 */ /* 0x000fe400078ec0ff */
[----:B------:R-:W-:Y:S02]  /*fa50*/  LOP3.LUT R110, R111, 0x380, RZ, 0xc0, !PT ;  /* 0x000003806f6e7812 */ /* 0x000fe400078ec0ff */
[----:B------:R-:W-:Y:S01]  /*fa60*/  LOP3.LUT R106, R107, 0x380, RZ, 0xc0, !PT ;  /* 0x000003806b6a7812 */ /* 0x000fe200078ec0ff */
[----:B-1----:R-:W0:Y:S01]  /*fa70*/  @P2 LDC R24, c[0x0][0xbec] ;  /* 0x0002fb00ff182b82 */ /* 0x002e220000000800 */
[----:B------:R-:W-:-:S02]  /*fa80*/  LOP3.LUT R102, R103, 0x380, RZ, 0xc0, !PT ;  /* 0x0000038067667812 */ /* 0x000fc400078ec0ff */
[----:B------:R-:W-:Y:S02]  /*fa90*/  SHF.R.U64 R20, R20, 0x3, RZ ;  /* 0x0000000314147819 */ /* 0x000fe400000012ff */
[----:B------:R-:W-:Y:S02]  /*faa0*/  SHF.R.U64 R8, R8, 0x3, RZ ;  /* 0x0000000308087819 */ /* 0x000fe400000012ff */
[----:B------:R-:W-:Y:S01]  /*fab0*/  SHF.R.U64 R14, R14, 0x3, RZ ;  /* 0x000000030e0e7819 */ /* 0x000fe200000012ff */
[----:B------:R-:W1:Y:S01]  /*fac0*/  @P2 LDC R27, c[0x0][0xbf0] ;  /* 0x0002fc00ff1b2b82 */ /* 0x000e620000000800 */
[----:B------:R-:W-:Y:S02]  /*fad0*/  SHF.R.U64 R110, R110, 0x3, RZ ;  /* 0x000000036e6e7819 */ /* 0x000fe400000012ff */
[----:B------:R-:W-:Y:S02]  /*fae0*/  SHF.R.U64 R106, R106, 0x3, RZ ;  /* 0x000000036a6a7819 */ /* 0x000fe400000012ff */
[----:B------:R-:W-:-:S02]  /*faf0*/  LOP3.LUT R31, R98, 0x380, RZ, 0xc0, !PT ;  /* 0x00000380621f7812 */ /* 0x000fc400078ec0ff */
[----:B------:R-:W-:Y:S02]  /*fb00*/  SHF.R.U64 R102, R102, 0x3, RZ ;  /* 0x0000000366667819 */ /* 0x000fe400000012ff */
[----:B------:R-:W-:Y:S01]  /*fb10*/  LOP3.LUT R20, R20, R21, RZ, 0x3c, !PT ;  /* 0x0000001514147212 */ /* 0x000fe200078e3cff */
[----:B------:R-:W-:Y:S01]  /*fb20*/  IMAD.X R21, RZ, RZ, R169, P3 ;  /* 0x000000ffff157224 */ /* 0x000fe200018e06a9 */
[----:B------:R-:W-:Y:S02]  /*fb30*/  LOP3.LUT R8, R8, R123, RZ, 0x3c, !PT ;  /* 0x0000007b08087212 */ /* 0x000fe400078e3cff */
[----:B------:R-:W-:Y:S02]  /*fb40*/  LOP3.LUT R14, R14, R115, RZ, 0x3c, !PT ;  /* 0x000000730e0e7212 */ /* 0x000fe400078e3cff */
[----:B------:R-:W-:Y:S01]  /*fb50*/  LOP3.LUT R152, R110, R111, RZ, 0x3c, !PT ;  /* 0x0000006f6e987212 */ /* 0x000fe200078e3cff */
[----:B0-----:R-:W-:Y:S01]  /*fb60*/  @P2 IMAD.HI.U32 R24, R37, R24, RZ ;  /* 0x0000001825182227 */ /* 0x001fe200078e00ff */
[----:B------:R-:W-:-:S02]  /*fb70*/  LOP3.LUT R154, R106, R107, RZ, 0x3c, !PT ;  /* 0x0000006b6a9a7212 */ /* 0x000fc400078e3cff */
[----:B------:R-:W-:Y:S02]  /*fb80*/  SHF.R.U64 R31, R31, 0x3, RZ ;  /* 0x000000031f1f7819 */ /* 0x000fe400000012ff */
[----:B------:R-:W-:Y:S02]  /*fb90*/  LOP3.LUT R158, R102, R103, RZ, 0x3c, !PT ;  /* 0x00000067669e7212 */ /* 0x000fe400078e3cff */
[C---:B------:R-:W-:Y:S02]  /*fba0*/  IADD3 R123, P3, R168.reuse, 0x8000, RZ ;  /* 0x00008000a87b7810 */ /* 0x040fe40007f7e0ff */
[C---:B------:R-:W-:Y:S02]  /*fbb0*/  IADD3 R99, P4, R168.reuse, 0x2000, RZ ;  /* 0x00002000a8637810 */ /* 0x040fe40007f9e0ff */
[C---:B------:R-:W-:Y:S02]  /*fbc0*/  IADD3 R103, P5, R168.reuse, 0x3000, RZ ;  /* 0x00003000a8677810 */ /* 0x040fe40007fbe0ff */
[----:B------:R-:W-:-:S02]  /*fbd0*/  IADD3 R107, P6, R168, 0x4000, RZ ;  /* 0x00004000a86b7810 */ /* 0x000fc40007fde0ff */
[C---:B------:R-:W-:Y:S02]  /*fbe0*/  IADD3 R111, P0, R168.reuse, 0x5000, RZ ;  /* 0x00005000a86f7810 */ /* 0x040fe40007f1e0ff */
[----:B------:R-:W-:Y:S02]  /*fbf0*/  IADD3 R115, P1, R168, 0x6000, RZ ;  /* 0x00006000a8737810 */ /* 0x000fe40007f3e0ff */
[----:B------:R-:W-:Y:S02]  /*fc00*/  LOP3.LUT R162, R31, R98, RZ, 0x3c, !PT ;  /* 0x000000621fa27212 */ /* 0x000fe400078e3cff */
[----:B------:R-:W-:Y:S02]  /*fc10*/  LOP3.LUT R122, R123, 0x380, RZ, 0xc0, !PT ;  /* 0x000003807b7a7812 */ /* 0x000fe400078ec0ff */
[----:B------:R-:W-:Y:S02]  /*fc20*/  LOP3.LUT R22, R19, 0x380, RZ, 0xc0, !PT ;  /* 0x0000038013167812 */ /* 0x000fe400078ec0ff */
[----:B------:R-:W-:-:S02]  /*fc30*/  LOP3.LUT R98, R99, 0x380, RZ, 0xc0, !PT ;  /* 0x0000038063627812 */ /* 0x000fc400078ec0ff */
[----:B------:R-:W-:Y:S02]  /*fc40*/  LOP3.LUT R102, R103, 0x380, RZ, 0xc0, !PT ;  /* 0x0000038067667812 */ /* 0x000fe400078ec0ff */
[----:B------:R-:W-:Y:S02]  /*fc50*/  LOP3.LUT R106, R107, 0x380, RZ, 0xc0, !PT ;  /* 0x000003806b6a7812 */ /* 0x000fe400078ec0ff */
[----:B------:R-:W-:Y:S02]  /*fc60*/  LOP3.LUT R110, R111, 0x380, RZ, 0xc0, !PT ;  /* 0x000003806f6e7812 */ /* 0x000fe400078ec0ff */
[----:B------:R-:W-:Y:S02]  /*fc70*/  LOP3.LUT R114, R115, 0x380, RZ, 0xc0, !PT ;  /* 0x0000038073727812 */ /* 0x000fe400078ec0ff */
[----:B------:R-:W-:Y:S02]  /*fc80*/  LOP3.LUT R6, R127, 0x380, RZ, 0xc0, !PT ;  /* 0x000003807f067812 */ /* 0x000fe400078ec0ff */
[----:B------:R-:W-:-:S02]  /*fc90*/  SHF.R.U64 R122, R122, 0x3, RZ ;  /* 0x000000037a7a7819 */ /* 0x000fc400000012ff */
[----:B------:R-:W-:Y:S02]  /*fca0*/  SHF.R.U64 R22, R22, 0x3, RZ ;  /* 0x0000000316167819 */ /* 0x000fe400000012ff */
[----:B------:R-:W-:Y:S02]  /*fcb0*/  SHF.R.U64 R98, R98, 0x3, RZ ;  /* 0x0000000362627819 */ /* 0x000fe400000012ff */
[----:B------:R-:W-:Y:S02]  /*fcc0*/  SHF.R.U64 R102, R102, 0x3, RZ ;  /* 0x0000000366667819 */ /* 0x000fe400000012ff */
[----:B------:R-:W-:Y:S02]  /*fcd0*/  SHF.R.U64 R106, R106, 0x3, RZ ;  /* 0x000000036a6a7819 */ /* 0x000fe400000012ff */
[----:B------:R-:W-:Y:S02]  /*fce0*/  SHF.R.U64 R110, R110, 0x3, RZ ;  /* 0x000000036e6e7819 */ /* 0x000fe400000012ff */
[----:B------:R-:W-:-:S02]  /*fcf0*/  SHF.R.U64 R114, R114, 0x3, RZ ;  /* 0x0000000372727819 */ /* 0x000fc400000012ff */
[----:B------:R-:W-:Y:S02]  /*fd00*/  SHF.R.U64 R6, R6, 0x3, RZ ;  /* 0x0000000306067819 */ /* 0x000fe400000012ff */
[----:B------:R-:W-:Y:S01]  /*fd10*/  LOP3.LUT R122, R122, R123, RZ, 0x3c, !PT ;  /* 0x0000007b7a7a7212 */ /* 0x000fe200078e3cff */
[--C-:B------:R-:W-:Y:S01]  /*fd20*/  IMAD.X R123, RZ, RZ, R169.reuse, P3 ;  /* 0x000000ffff7b7224 */ /* 0x100fe200018e06a9 */
[----:B------:R-:W-:Y:S02]  /*fd30*/  LOP3.LUT R166, R22, R19, RZ, 0x3c, !PT ;  /* 0x0000001316a67212 */ /* 0x000fe400078e3cff */
[----:B------:R-:W-:Y:S01]  /*fd40*/  LOP3.LUT R98, R98, R99, RZ, 0x3c, !PT ;  /* 0x0000006362627212 */ /* 0x000fe200078e3cff */
[--C-:B------:R-:W-:Y:S01]  /*fd50*/  IMAD.X R99, RZ, RZ, R169.reuse, P4 ;  /* 0x000000ffff637224 */ /* 0x100fe200020e06a9 */
[----:B------:R-:W-:Y:S01]  /*fd60*/  LOP3.LUT R102, R102, R103, RZ, 0x3c, !PT ;  /* 0x0000006766667212 */ /* 0x000fe200078e3cff */
[--C-:B------:R-:W-:Y:S01]  /*fd70*/  IMAD.X R103, RZ, RZ, R169.reuse, P5 ;  /* 0x000000ffff677224 */ /* 0x100fe200028e06a9 */
[----:B------:R-:W-:Y:S01]  /*fd80*/  LOP3.LUT R106, R106, R107, RZ, 0x3c, !PT ;  /* 0x0000006b6a6a7212 */ /* 0x000fe200078e3cff */
[--C-:B------:R-:W-:Y:S01]  /*fd90*/  IMAD.X R107, RZ, RZ, R169.reuse, P6 ;  /* 0x000000ffff6b7224 */ /* 0x100fe200030e06a9 */
[----:B------:R-:W-:Y:S01]  /*fda0*/  LOP3.LUT R110, R110, R111, RZ, 0x3c, !PT ;  /* 0x0000006f6e6e7212 */ /* 0x000fe200078e3cff */
[--C-:B------:R-:W-:Y:S01]  /*fdb0*/  IMAD.X R111, RZ, RZ, R169.reuse, P0 ;  /* 0x000000ffff6f7224 */ /* 0x100fe200000e06a9 */
[----:B------:R-:W-:Y:S01]  /*fdc0*/  LOP3.LUT R114, R114, R115, RZ, 0x3c, !PT ;  /* 0x0000007372727212 */ /* 0x000fe200078e3cff */
[----:B------:R-:W-:Y:S01]  /*fdd0*/  IMAD.X R115, RZ, RZ, R169, P1 ;  /* 0x000000ffff737224 */ /* 0x000fe200008e06a9 */
[----:B------:R-:W-:-:S02]  /*fde0*/  LOP3.LUT R6, R6, R127, RZ, 0x3c, !PT ;  /* 0x0000007f06067212 */ /* 0x000fc400078e3cff */
[C---:B------:R-:W-:Y:S02]  /*fdf0*/  IADD3 R22, P3, R168.reuse, 0xf000, RZ ;  /* 0x0000f000a8167810 */ /* 0x040fe40007f7e0ff */
[C---:B------:R-:W-:Y:S02]  /*fe00*/  IADD3 R127, P4, R168.reuse, 0x9000, RZ ;  /* 0x00009000a87f7810 */ /* 0x040fe40007f9e0ff */
[C---:B------:R-:W-:Y:S02]  /*fe10*/  IADD3 R131, P5, R168.reuse, 0xa000, RZ ;  /* 0x0000a000a8837810 */ /* 0x040fe40007fbe0ff */
[C---:B------:R-:W-:Y:S02]  /*fe20*/  IADD3 R135, P6, R168.reuse, 0xb000, RZ ;  /* 0x0000b000a8877810 */ /* 0x040fe40007fde0ff */
[C---:B------:R-:W-:Y:S02]  /*fe30*/  IADD3 R139, P0, R168.reuse, 0xc000, RZ ;  /* 0x0000c000a88b7810 */ /* 0x040fe40007f1e0ff */
[----:B------:R-:W-:-:S02]  /*fe40*/  IADD3 R143, P1, R168, 0xd000, RZ ;  /* 0x0000d000a88f7810 */ /* 0x000fc40007f3e0ff */
[----:B------:R-:W-:Y:S02]  /*fe50*/  LOP3.LUT R31, R12, 0x380, RZ, 0xc0, !PT ;  /* 0x000003800c1f7812 */ /* 0x000fe400078ec0ff */
[----:B------:R-:W-:Y:S02]  /*fe60*/  LOP3.LUT R17, R22, 0x380, RZ, 0xc0, !PT ;  /* 0x0000038016117812 */ /* 0x000fe400078ec0ff */
[----:B------:R-:W-:Y:S02]  /*fe70*/  LOP3.LUT R126, R127, 0x380, RZ, 0xc0, !PT ;  /* 0x000003807f7e7812 */ /* 0x000fe400078ec0ff */
[----:B------:R-:W-:Y:S02]  /*fe80*/  LOP3.LUT R130, R131, 0x380, RZ, 0xc0, !PT ;  /* 0x0000038083827812 */ /* 0x000fe400078ec0ff */
[----:B------:R-:W-:Y:S02]  /*fe90*/  LOP3.LUT R134, R135, 0x380, RZ, 0xc0, !PT ;  /* 0x0000038087867812 */ /* 0x000fe400078ec0ff */
[----:B------:R-:W-:-:S02]  /*fea0*/  LOP3.LUT R138, R139, 0x380, RZ, 0xc0, !PT ;  /* 0x000003808b8a7812 */ /* 0x000fc400078ec0ff */
[----:B------:R-:W-:Y:S02]  /*feb0*/  LOP3.LUT R142, R143, 0x380, RZ, 0xc0, !PT ;  /* 0x000003808f8e7812 */ /* 0x000fe400078ec0ff */
[----:B------:R-:W-:Y:S02]  /*fec0*/  LOP3.LUT R29, R168, 0x380, RZ, 0xc0, !PT ;  /* 0x00000380a81d7812 */ /* 0x000fe400078ec0ff */
[----:B------:R-:W-:Y:S02]  /*fed0*/  SHF.R.U64 R31, R31, 0x3, RZ ;  /* 0x000000031f1f7819 */ /* 0x000fe400000012ff */
[----:B------:R-:W-:Y:S02]  /*fee0*/  SHF.R.U64 R17, R17, 0x3, RZ ;  /* 0x0000000311117819 */ /* 0x000fe400000012ff */
[----:B------:R-:W-:Y:S02]  /*fef0*/  SHF.R.U64 R126, R126, 0x3, RZ ;  /* 0x000000037e7e7819 */ /* 0x000fe400000012ff */
[----:B------:R-:W-:-:S02]  /*ff00*/  SHF.R.U64 R130, R130, 0x3, RZ ;  /* 0x0000000382827819 */ /* 0x000fc400000012ff */
[----:B------:R-:W-:Y:S02]  /*ff10*/  SHF.R.U64 R134, R134, 0x3, RZ ;  /* 0x0000000386867819 */ /* 0x000fe400000012ff */
[----:B------:R-:W-:Y:S02]  /*ff20*/  SHF.R.U64 R138, R138, 0x3, RZ ;  /* 0x000000038a8a7819 */ /* 0x000fe400000012ff */
[----:B------:R-:W-:Y:S02]  /*ff30*/  SHF.R.U64 R142, R142, 0x3, RZ ;  /* 0x000000038e8e7819 */ /* 0x000fe400000012ff */
[----:B------:R-:W-:Y:S02]  /*ff40*/  SHF.R.U64 R29, R29, 0x3, RZ ;  /* 0x000000031d1d7819 */ /* 0x000fe400000012ff */
[----:B------:R-:W-:Y:S02]  /*ff50*/  MOV R150, R150 ;  /* 0x0000009600967202 */ /* 0x000fe40000000f00 */
[----:B------:R-:W-:Y:S01]  /*ff60*/  LOP3.LUT R12, R31, R12, RZ, 0x3c, !PT ;  /* 0x0000000c1f0c7212 */ /* 0x000fe200078e3cff */
[--C-:B------:R-:W-:Y:S01]  /*ff70*/  IMAD.X R31, RZ, RZ, R169.reuse, P3 ;  /* 0x000000ffff1f7224 */ /* 0x100fe200018e06a9 */
[----:B------:R-:W-:Y:S01]  /*ff80*/  LOP3.LUT R30, R17, R22, RZ, 0x3c, !PT ;  /* 0x00000016111e7212 */ /* 0x000fe200078e3cff */
[----:B------:R0:W-:Y:S01]  /*ff90*/  STSM.16.M88.4 [R150], R32 ;  /* 0x0000002096007844 */ /* 0x0001e20000000200 */
        /* <DEDUP_REMOVED lines=12> */
[----:B------:R-:W-:-:S02]  /*10060*/  MOV R19, R4 ;  /* 0x0000000400137202 */ /* 0x000fc40000000f00 */
[----:B------:R-:W-:Y:S01]  /*10070*/  MOV R17, R6 ;  /* 0x0000000600117202 */ /* 0x000fe20000000f00 */
[----:B0-----:R-:W-:Y:S01]  /*10080*/  IMAD.MOV.U32 R32, RZ, RZ, R37 ;  /* 0x000000ffff207224 */ /* 0x001fe200078e0025 */
[----:B------:R-:W-:Y:S02]  /*10090*/  MOV R22, R8 ;  /* 0x0000000800167202 */ /* 0x000fe40000000f00 */
[----:B------:R-:W-:Y:S02]  /*100a0*/  MOV R168, R10 ;  /* 0x0000000a00a87202 */ /* 0x000fe40000000f00 */
[----:B------:R-:W-:Y:S02]  /*100b0*/  MOV R160, R160 ;  /* 0x000000a000a07202 */ /* 0x000fe40000000f00 */
[----:B------:R-:W-:Y:S02]  /*100c0*/  F2FP.F16.F32.PACK_AB R4, R41, R178 ;  /* 0x000000b22904723e */ /* 0x000fe400000000ff */
[----:B------:R-:W-:-:S02]  /*100d0*/  F2FP.F16.F32.PACK_AB R5, R43, R42 ;  /* 0x0000002a2b05723e */ /* 0x000fc400000000ff */
[----:B------:R-:W-:Y:S02]  /*100e0*/  F2FP.F16.F32.PACK_AB R6, R45, R179 ;  /* 0x000000b32d06723e */ /* 0x000fe400000000ff */
[----:B------:R-:W-:Y:S02]  /*100f0*/  F2FP.F16.F32.PACK_AB R7, R47, R46 ;  /* 0x0000002e2f07723e */ /* 0x000fe400000000ff */
[----:B------:R-:W-:Y:S02]  /*10100*/  MOV R169, R14 ;  /* 0x0000000e00a97202 */ /* 0x000fe40000000f00 */
[----:B------:R-:W-:Y:S01]  /*10110*/  MOV R166, R166 ;  /* 0x000000a600a67202 */ /* 0x000fe20000000f00 */
[----:B------:R0:W-:Y:S01]  /*10120*/  STSM.16.M88.4 [R160], R4 ;  /* 0x00000004a0007844 */ /* 0x0001e20000000200 */
        /* <DEDUP_REMOVED lines=11> */
[----:B------:R-:W-:Y:S01]  /*101e0*/  MOV R164, R164 ;  /* 0x000000a400a47202 */ /* 0x000fe20000000f00 */
[----:B------:R1:W-:Y:S01]  /*101f0*/  STSM.16.M88.4 [R25], R12 ;  /* 0x0000000c19007844 */ /* 0x0003e20000000200 */
[----:B0-----:R-:W-:Y:S01]  /*10200*/  F2FP.F16.F32.PACK_AB R4, R65, R184 ;  /* 0x000000b84104723e */ /* 0x001fe200000000ff */
[----:B------:R-:W-:Y:S01]  /*10210*/  IMAD.MOV R33, RZ, RZ, -R32 ;  /* 0x000000ffff217224 */ /* 0x000fe200078e0a20 */
[----:B------:R-:W-:Y:S02]  /*10220*/  F2FP.F16.F32.PACK_AB R5, R67, R66 ;  /* 0x000000424305723e */ /* 0x000fe400000000ff */
[----:B------:R-:W-:Y:S01]  /*10230*/  F2FP.F16.F32.PACK_AB R6, R69, R185 ;  /* 0x000000b94506723e */ /* 0x000fe200000000ff */
[----:B------:R-:W-:Y:S01]  /*10240*/  IMAD R33, R170, R33, R37 ;  /* 0x00000021aa217224 */ /* 0x000fe200078e0225 */
[----:B------:R-:W-:-:S02]  /*10250*/  F2FP.F16.F32.PACK_AB R7, R71, R70 ;  /* 0x000000464707723e */ /* 0x000fc400000000ff */
[----:B------:R-:W-:Y:S02]  /*10260*/  MOV R162, R162 ;  /* 0x000000a200a27202 */ /* 0x000fe40000000f00 */
[----:B--2---:R-:W-:Y:S01]  /*10270*/  F2FP.F16.F32.PACK_AB R8, R73, R186 ;  /* 0x000000ba4908723e */ /* 0x004fe200000000ff */
[----:B------:R0:W-:Y:S01]  /*10280*/  STSM.16.M88.4 [R164], R4 ;  /* 0x00000004a4007844 */ /* 0x0001e20000000200 */
[----:B------:R-:W-:Y:S02]  /*10290*/  F2FP.F16.F32.PACK_AB R9, R75, R74 ;  /* 0x0000004a4b09723e */ /* 0x000fe400000000ff */
[----:B------:R-:W-:Y:S02]  /*102a0*/  F2FP.F16.F32.PACK_AB R10, R77, R187 ;  /* 0x000000bb4d0a723e */ /* 0x000fe400000000ff */
[----:B------:R-:W-:Y:S02]  /*102b0*/  F2FP.F16.F32.PACK_AB R11, R79, R78 ;  /* 0x0000004e4f0b723e */ /* 0x000fe400000000ff */
[----:B------:R-:W-:-:S02]  /*102c0*/  MOV R158, R158 ;  /* 0x0000009e009e7202 */ /* 0x000fc40000000f00 */
[----:B-1----:R-:W-:Y:S01]  /*102d0*/  F2FP.F16.F32.PACK_AB R12, R81, R188 ;  /* 0x000000bc510c723e */ /* 0x002fe200000000ff */
[----:B------:R1:W-:Y:S01]  /*102e0*/  STSM.16.M88.4 [R162], R8 ;  /* 0x00000008a2007844 */ /* 0x0003e20000000200 */
[----:B------:R-:W-:Y:S02]  /*102f0*/  F2FP.F16.F32.PACK_AB R13, R83, R82 ;  /* 0x00000052530d723e */ /* 0x000fe400000000ff */
[----:B------:R-:W-:Y:S02]  /*10300*/  F2FP.F16.F32.PACK_AB R14, R85, R189 ;  /* 0x000000bd550e723e */ /* 0x000fe400000000ff */
[----:B------:R-:W-:Y:S02]  /*10310*/  F2FP.F16.F32.PACK_AB R15, R87, R86 ;  /* 0x00000056570f723e */ /* 0x000fe400000000ff */
[----:B0-----:R-:W-:Y:S02]  /*10320*/  F2FP.F16.F32.PACK_AB R5, R36, R3 ;  /* 0x000000032405723e */ /* 0x001fe400000000ff */
[----:B------:R-:W-:Y:S01]  /*10330*/  SHF.R.S32.HI R3, RZ, 0x1f, R33 ;  /* 0x0000001fff037819 */ /* 0x000fe20000011421 */
[----:B------:R0:W-:Y:S01]  /*10340*/  STSM.16.M88.4 [R158], R12 ;  /* 0x0000000c9e007844 */ /* 0x0001e20000000200 */
[----:B------:R-:W-:-:S02]  /*10350*/  MOV R156, R156 ;  /* 0x0000009c009c7202 */ /* 0x000fc40000000f00 */
[----:B------:R-:W-:Y:S02]  /*10360*/  F2FP.F16.F32.PACK_AB R24, R89, R190 ;  /* 0x000000be5918723e */ /* 0x000fe400000000ff */
[----:B------:R-:W-:Y:S01]  /*10370*/  F2FP.F16.F32.PACK_AB R25, R91, R90 ;  /* 0x0000005a5b19723e */ /* 0x000fe200000000ff */
[----:B-1----:R-:W-:Y:S01]  /*10380*/  IMAD.U32 R9, RZ, RZ, UR5 ;  /* 0x00000005ff097e24 */ /* 0x002fe2000f8e00ff */
[----:B------:R-:W-:Y:S01]  /*10390*/  SHF.R.S32.HI R8, RZ, 0x1f, R32 ;  /* 0x0000001fff087819 */ /* 0x000fe20000011420 */
[----:B------:R-:W-:Y:S01]  /*103a0*/  ULDC UR5, c[0x0][0xa88] ;  /* 0x0002a20000057ab9 */ /* 0x000fe20000000800 */
[----:B------:R-:W-:Y:S02]  /*103b0*/  F2FP.F16.F32.PACK_AB R26, R93, R191 ;  /* 0x000000bf5d1a723e */ /* 0x000fe400000000ff */
[----:B------:R-:W-:Y:S02]  /*103c0*/  F2FP.F16.F32.PACK_AB R27, R95, R94 ;  /* 0x0000005e5f1b723e */ /* 0x000fe400000000ff */
[----:B------:R-:W-:-:S02]  /*103d0*/  MOV R154, R154 ;  /* 0x0000009a009a7202 */ /* 0x000fc40000000f00 */
[----:B------:R-:W-:Y:S01]  /*103e0*/  F2FP.F16.F32.PACK_AB R4, R97, R192 ;  /* 0x000000c06104723e */ /* 0x000fe200000000ff */
[----:B------:R1:W-:Y:S01]  /*103f0*/  STSM.16.M88.4 [R156], R24 ;  /* 0x000000189c007844 */ /* 0x0003e20000000200 */
[----:B0-----:R-:W-:Y:S01]  /*10400*/  IADD3 R12, P0, R32, UR6, RZ ;  /* 0x00000006200c7c10 */ /* 0x001fe2000ff1e0ff */
[----:B------:R-:W-:Y:S01]  /*10410*/  VIADD R14, R223, UR13 ;  /* 0x0000000ddf0e7c36 */ /* 0x000fe20008000000 */
[----:B------:R-:W-:Y:S02]  /*10420*/  F2FP.F16.F32.PACK_AB R6, R101, R193 ;  /* 0x000000c16506723e */ /* 0x000fe400000000ff */
[----:B------:R-:W-:Y:S01]  /*10430*/  IADD3.X R13, R8, UR7, R9, P0, !PT ;  /* 0x00000007080d7c10 */ /* 0x000fe200087fe409 */
[----:B------:R-:W-:Y:S01]  /*10440*/  ULDC.64 UR6, c[0x0][0xb88] ;  /* 0x0002e20000067ab9 */ /* 0x000fe20000000a00 */
[----:B------:R-:W-:Y:S01]  /*10450*/  F2FP.F16.F32.PACK_AB R7, R44, R40 ;  /* 0x000000282c07723e */ /* 0x000fe200000000ff */
[----:B------:R-:W-:Y:S01]  /*10460*/  IMAD R8, R3, UR6, RZ ;  /* 0x0000000603087c24 */ /* 0x000fe2000f8e02ff */
[----:B------:R-:W-:Y:S01]  /*10470*/  LOP3.LUT P0, RZ, R221, 0x3, RZ, 0xc0, !PT ;  /* 0x00000003ddff7812 */ /* 0x000fe2000780c0ff */
[C---:B------:R-:W-:Y:S01]  /*10480*/  IMAD.WIDE.U32 R12, R33.reuse, UR6, R12 ;  /* 0x00000006210c7c25 */ /* 0x040fe2000f8e000c */
[----:B------:R-:W-:Y:S01]  /*10490*/  MOV R152, R152 ;  /* 0x0000009800987202 */ /* 0x000fe20000000f00 */
[----:B------:R0:W-:Y:S01]  /*104a0*/  STSM.16.M88.4 [R154], R4 ;  /* 0x000000049a007844 */ /* 0x0001e20000000200 */
[----:B------:R-:W-:Y:S01]  /*104b0*/  F2FP.F16.F32.PACK_AB R9, R52, R48 ;  /* 0x000000303409723e */ /* 0x000fe200000000ff */
[----:B------:R-:W-:Y:S01]  /*104c0*/  IMAD R33, R33, UR7, R8 ;  /* 0x0000000721217c24 */ /* 0x000fe2000f8e0208 */
[----:B------:R-:W-:Y:S01]  /*104d0*/  ULDC.64 UR6, c[0x0][0xb50] ;  /* 0x0002d40000067ab9 */ /* 0x000fe20000000a00 */
[----:B------:R-:W-:Y:S01]  /*104e0*/  IMAD R3, R170, UR5, RZ ;  /* 0x00000005aa037c24 */ /* 0x000fe2000f8e02ff */
[----:B-1----:R-:W-:-:S02]  /*104f0*/  LEA R26, P3, R12, UR6, 0x2 ;  /* 0x000000060c1a7c11 */ /* 0x002fc4000f8610ff */
[----:B------:R-:W-:Y:S02]  /*10500*/  F2FP.F16.F32.PACK_AB R8, R105, R194 ;  /* 0x000000c26908723e */ /* 0x000fe400000000ff */
[----:B------:R-:W-:Y:S01]  /*10510*/  F2FP.F16.F32.PACK_AB R10, R109, R195 ;  /* 0x000000c36d0a723e */ /* 0x000fe200000000ff */
[----:B------:R-:W-:Y:S01]  /*10520*/  SHFL.IDX PT, R40, R26, RZ, 0x1c1f ;  /* 0x001c1fff1a287589 */ /* 0x000fe200000e0000 */
[----:B------:R-:W-:Y:S02]  /*10530*/  F2FP.F16.F32.PACK_AB R11, R60, R56 ;  /* 0x000000383c0b723e */ /* 0x000fe400000000ff */
[----:B------:R-:W-:Y:S01]  /*10540*/  ISETP.GE.OR P1, PT, R14, R3, P0 ;  /* 0x000000030e00720c */ /* 0x000fe20000726670 */
[----:B------:R-:W-:Y:S01]  /*10550*/  SHFL.IDX PT, R42, R26, 0x1, 0x1c1f ;  /* 0x003c1f001a2a7f89 */ /* 0x000fe200000e0000 */
[----:B------:R-:W-:Y:S01]  /*10560*/  F2FP.F16.F32.PACK_AB R15, R108, R104 ;  /* 0x000000686c0f723e */ /* 0x000fe200000000ff */
[----:B0-----:R-:W-:Y:S01]  /*10570*/  IMAD.IADD R5, R13, 0x1, R33 ;  /* 0x000000010d057824 */ /* 0x001fe200078e0221 */
[----:B------:R-:W-:Y:S01]  /*10580*/  F2FP.F16.F32.PACK_AB R6, R117, R197 ;  /* 0x000000c57506723e */ /* 0x000fe200000000ff */
[----:B------:R-:W-:Y:S01]  /*10590*/  VIADD R4, R14, 0x8 ;  /* 0x000000080e047836 */ /* 0x000fe20000000000 */
[----:B------:R0:W-:Y:S01]  /*105a0*/  STSM.16.M88.4 [R152], R8 ;  /* 0x0000000898007844 */ /* 0x0001e20000000200 */
[----:B------:R-:W-:-:S02]  /*105b0*/  F2FP.F16.F32.PACK_AB R7, R76, R72 ;  /* 0x000000484c07723e */ /* 0x000fc400000000ff */
[----:B------:R-:W-:Y:S02]  /*105c0*/  LEA.HI.X R27, R12, UR7, R5, 0x2, P3 ;  /* 0x000000070c1b7c11 */ /* 0x000fe400098f1405 */
[----:B------:R-:W-:Y:S02]  /*105d0*/  ISETP.GE.OR P0, PT, R4, R3, P0 ;  /* 0x000000030400720c */ /* 0x000fe40000706670 */
[----:B------:R-:W-:Y:S01]  /*105e0*/  F2FP.F16.F32.PACK_AB R4, R113, R196 ;  /* 0x000000c47104723e */ /* 0x000fe200000000ff */
[----:B------:R-:W1:Y:S01]  /*105f0*/  SHFL.IDX PT, R41, R27, RZ, 0x1c1f ;  /* 0x001c1fff1b297589 */ /* 0x000e6200000e0000 */
[----:B------:R-:W-:Y:S02]  /*10600*/  F2FP.F16.F32.PACK_AB R5, R68, R64 ;  /* 0x000000404405723e */ /* 0x000fe400000000ff */
[----:B------:R-:W-:Y:S01]  /*10610*/  F2FP.F16.F32.PACK_AB R12, R129, R128 ;  /* 0x00000080810c723e */ /* 0x000fe200000000ff */
[----:B------:R2:W3:Y:S01]  /*10620*/  SHFL.IDX PT, R43, R27, 0x1, 0x1c1f ;  /* 0x003c1f001b2b7f89 */ /* 0x0004e200000e0000 */
[----:B------:R-:W-:-:S02]  /*10630*/  F2FP.F16.F32.PACK_AB R13, R100, R96 ;  /* 0x00000060640d723e */ /* 0x000fc400000000ff */
[----:B------:R-:W-:Y:S01]  /*10640*/  F2FP.F16.F32.PACK_AB R14, R133, R132 ;  /* 0x00000084850e723e */ /* 0x000fe200000000ff */
[----:B------:R4:W-:Y:S01]  /*10650*/  STSM.16.M88.4 [R169], R4 ;  /* 0x00000004a9007844 */ /* 0x0009e20000000200 */
[----:B0-----:R-:W-:Y:S02]  /*10660*/  F2FP.F16.F32.PACK_AB R8, R121, R198 ;  /* 0x000000c67908723e */ /* 0x001fe400000000ff */
[----:B------:R-:W-:Y:S02]  /*10670*/  F2FP.F16.F32.PACK_AB R9, R84, R80 ;  /* 0x000000505409723e */ /* 0x000fe400000000ff */
[----:B------:R-:W-:Y:S02]  /*10680*/  F2FP.F16.F32.PACK_AB R10, R125, R124 ;  /* 0x0000007c7d0a723e */ /* 0x000fe400000000ff */
[----:B------:R-:W-:Y:S02]  /*10690*/  F2FP.F16.F32.PACK_AB R11, R92, R88 ;  /* 0x000000585c0b723e */ /* 0x000fe400000000ff */
[----:B------:R-:W-:-:S02]  /*106a0*/  F2FP.F16.F32.PACK_AB R24, R137, R136 ;  /* 0x000000888918723e */ /* 0x000fc400000000ff */
[----:B------:R-:W-:Y:S01]  /*106b0*/  F2FP.F16.F32.PACK_AB R25, R116, R112 ;  /* 0x000000707419723e */ /* 0x000fe200000000ff */
[----:B------:R0:W-:Y:S01]  /*106c0*/  STSM.16.M88.4 [R168], R8 ;  /* 0x00000008a8007844 */ /* 0x0001e20000000200 */
[----:B------:R-:W-:Y:S02]  /*106d0*/  F2FP.F16.F32.PACK_AB R26, R141, R140 ;  /* 0x0000008c8d1a723e */ /* 0x000fe400000000ff */
[----:B--2---:R-:W-:Y:S01]  /*106e0*/  F2FP.F16.F32.PACK_AB R27, R172, R120 ;  /* 0x00000078ac1b723e */ /* 0x004fe200000000ff */
[----:B------:R-:W-:Y:S01]  /*106f0*/  STSM.16.M88.4 [R22], R12 ;  /* 0x0000000c16007844 */ /* 0x000fe20000000200 */
[----:B------:R-:W-:Y:S01]  /*10700*/  F2FP.F16.F32.PACK_AB R172, R145, R144 ;  /* 0x0000009091ac723e */ /* 0x000fe200000000ff */
[----:B----4-:R-:W2:Y:S02]  /*10710*/  @P2 LDC R5, c[0x0][0xbec] ;  /* 0x0002fb00ff052b82 */ /* 0x010ea40000000800 */
[----:B------:R-:W-:Y:S04]  /*10720*/  STSM.16.M88.4 [R17], R24 ;  /* 0x0000001811007844 */ /* 0x000fe80000000200 */
[----:B------:R-:W-:Y:S02]  /*10730*/  STSM.16.M88.4 [R19], R172 ;  /* 0x000000ac13007844 */ /* 0x000fe40000000200 */
[----:B------:R-:W-:Y:S08]  /*10740*/  BAR.SYNC.DEFER_BLOCKING 0x1, 0x100 ;  /* 0x0044000000007b1d */ /* 0x000ff00000010000 */
[----:B0-----:R-:W0:Y:S01]  /*10750*/  @P2 LDC R9, c[0x0][0xbf0] ;  /* 0x0002fc00ff092b82 */ /* 0x001e220000000800 */
[----:B------:R-:W-:-:S02]  /*10760*/  UIMAD UR5, UR10, UR8, URZ ;  /* 0x000000080a0572a4 */ /* 0x000fc4000f8e023f */
[----:B------:R-:W-:Y:S02]  /*10770*/  UIMAD.WIDE.U32 UR6, UR11, UR8, URZ ;  /* 0x000000080b0672a5 */ /* 0x000fe4000f8e003f */
[----:B------:R-:W-:-:S03]  /*10780*/  UIMAD UR5, UR11, UR9, UR5 ;  /* 0x000000090b0572a4 */ /* 0x000fc6000f8e0205 */
[----:B------:R-:W-:Y:S01]  /*10790*/  ULDC.64 UR10, c[0x0][0xaf0] ;  /* 0x0002bc00000a7ab9 */ /* 0x000fe20000000a00 */
[----:B-1----:R1:W-:Y:S04]  /*107a0*/  @!P1 ST.E desc[UR16][R40.64], R0 ;  /* 0x0000000028009985 */ /* 0x0023e8000c101910 */
[----:B---3--:R3:W-:Y:S01]  /*107b0*/  @!P0 ST.E desc[UR16][R42.64], R2 ;  /* 0x000000022a008985 */ /* 0x0087e2000c101910 */
[----:B------:R-:W-:Y:S02]  /*107c0*/  UIMAD UR8, UR12, UR10, URZ ;  /* 0x0000000a0c0872a4 */ /* 0x000fe4000f8e023f */
[----:B------:R-:W-:Y:S01]  /*107d0*/  UIADD3 UR7, UR7, UR5, URZ ;  /* 0x0000000507077290 */ /* 0x000fe2000fffe03f */
[----:B------:R4:W5:Y:S01]  /*107e0*/  LD.E.128 R32, desc[UR16][R28.64] ;  /* 0x000000101c207980 */ /* 0x000962000c101d00 */
[----:B-1----:R-:W-:-:S03]  /*107f0*/  IMAD R0, R216, 0x20, R219 ;  /* 0x00000020d8007824 */ /* 0x002fc600078e02db */
[----:B------:R4:W5:Y:S01]  /*10800*/  LD.E.128 R36, desc[UR16][R20.64] ;  /* 0x0000001014247980 */ /* 0x000962000c101d00 */
[----:B---3--:R-:W-:Y:S01]  /*10810*/  VIADD R2, R0, UR13 ;  /* 0x0000000d00027c36 */ /* 0x008fe20008000000 */
[----:B------:R-:W-:Y:S02]  /*10820*/  UIMAD UR5, UR14, UR11, UR8 ;  /* 0x0000000b0e0572a4 */ /* 0x000fe4000f8e0208 */
[----:B------:R-:W5:Y:S01]  /*10830*/  LD.E.128 R96, desc[UR16][R98.64] ;  /* 0x0000001062607980 */ /* 0x000f62000c101d00 */
[----:B--2---:R-:W-:Y:S01]  /*10840*/  @P2 IMAD.HI.U32 R0, R2, R5, RZ ;  /* 0x0000000502002227 */ /* 0x004fe200078e00ff */
[----:B------:R-:W-:Y:S02]  /*10850*/  UIMAD.WIDE.U32 UR6, UR14, UR10, UR6 ;  /* 0x0000000a0e0672a5 */ /* 0x000fe4000f8e0006 */
[----:B------:R-:W5:Y:S01]  /*10860*/  LD.E.128 R100, desc[UR16][R102.64] ;  /* 0x0000001066647980 */ /* 0x000f62000c101d00 */
[----:B------:R-:W-:Y:S01]  /*10870*/  ULDC.64 UR8, c[0x0][0xae0] ;  /* 0x0002b80000087ab9 */ /* 0x000fe20000000a00 */
[----:B------:R-:W-:Y:S01]  /*10880*/  IMAD.MOV.U32 R7, RZ, RZ, R2 ;  /* 0x000000ffff077224 */ /* 0x000fe200078e0002 */
[----:B0-----:R-:W-:Y:S01]  /*10890*/  @P2 SHF.R.U32.HI R7, RZ, R9, R0 ;  /* 0x00000009ff072219 */ /* 0x001fe20000011600 */
[----:B------:R-:W-:Y:S01]  /*108a0*/  UIADD3 UR5, UR7, UR5, URZ ;  /* 0x0000000507057290 */ /* 0x000fe2000fffe03f */
[----:B------:R-:W5:Y:S02]  /*108b0*/  LD.E.128 R104, desc[UR16][R106.64] ;  /* 0x000000106a687980 */ /* 0x000f64000c101d00 */
[--C-:B------:R-:W-:Y:S01]  /*108c0*/  SHF.R.S32.HI R0, RZ, 0x1f, R7.reuse ;  /* 0x0000001fff007819 */ /* 0x100fe20000011407 */
[----:B------:R-:W-:Y:S01]  /*108d0*/  IMAD.MOV R9, RZ, RZ, -R7 ;  /* 0x000000ffff097224 */ /* 0x000fe200078e0a07 */
[----:B------:R-:W5:Y:S01]  /*108e0*/  LD.E.128 R108, desc[UR16][R110.64] ;  /* 0x000000106e6c7980 */ /* 0x000f62000c101d00 */
[----:B------:R-:W-:-:S02]  /*108f0*/  IMAD.U32 R5, RZ, RZ, UR7 ;  /* 0x00000007ff057e24 */ /* 0x000fc4000f8e00ff */
[----:B------:R-:W-:Y:S01]  /*10900*/  IMAD R0, R0, UR8, RZ ;  /* 0x0000000800007c24 */ /* 0x000fe2000f8e02ff */
[----:B------:R-:W5:Y:S01]  /*10910*/  LD.E.128 R112, desc[UR16][R114.64] ;  /* 0x0000001072707980 */ /* 0x000f62000c101d00 */
[----:B------:R-:W-:Y:S02]  /*10920*/  IMAD R9, R170, R9, R2 ;  /* 0x00000009aa097224 */ /* 0x000fe400078e0202 */
[----:B------:R-:W-:Y:S01]  /*10930*/  IMAD.U32 R4, RZ, RZ, UR6 ;  /* 0x00000006ff047e24 */ /* 0x000fe2000f8e00ff */
[----:B------:R-:W5:Y:S01]  /*10940*/  LD.E.128 R116, desc[UR16][R118.64] ;  /* 0x0000001076747980 */ /* 0x000f62000c101d00 */
[----:B------:R-:W-:Y:S01]  /*10950*/  IMAD.U32 R5, RZ, RZ, UR5 ;  /* 0x00000005ff057e24 */ /* 0x000fe2000f8e00ff */
[----:B------:R-:W-:Y:S01]  /*10960*/  ULDC.64 UR6, c[0x0][0xad8] ;  /* 0x0002b60000067ab9 */ /* 0x000fe20000000a00 */
[----:B------:R-:W-:Y:S01]  /*10970*/  IMAD R11, R7, UR9, R0 ;  /* 0x00000009070b7c24 */ /* 0x000fe2000f8e0200 */
[----:B------:R-:W5:Y:S01]  /*10980*/  LD.E.128 R120, desc[UR16][R122.64] ;  /* 0x000000107a787980 */ /* 0x000f62000c101d00 */
[----:B------:R-:W-:-:S03]  /*10990*/  SHF.R.S32.HI R0, RZ, 0x1f, R9 ;  /* 0x0000001fff007819 */ /* 0x000fc60000011409 */
[----:B------:R-:W5:Y:S01]  /*109a0*/  LD.E.128 R124, desc[UR16][R126.64] ;  /* 0x000000107e7c7980 */ /* 0x000f62000c101d00 */
[----:B------:R-:W-:-:S03]  /*109b0*/  IMAD.WIDE.U32 R4, R7, UR8, R4 ;  /* 0x0000000807047c25 */ /* 0x000fc6000f8e0004 */
        /* <DEDUP_REMOVED lines=27> */
[----:B0-----:R4:W0:Y:S01]  /*10b70*/  SHFL.IDX PT, R10, R2, RZ, 0x181f ;  /* 0x00181fff020a7589 */ /* 0x00182200000e0000 */
[----:B------:R-:W-:-:S02]  /*10b80*/  PRMT R199, RZ, 0x654, R199 ;  /* 0x00000654ffc77816 */ /* 0x000fc400000000c7 */
[----:B------:R-:W-:Y:S02]  /*10b90*/  ISETP.GE.AND P0, PT, R0, R3, PT ;  /* 0x000000030000720c */ /* 0x000fe40003f06270 */
[----:B------:R4:W1:Y:S01]  /*10ba0*/  SHFL.IDX PT, R0, R12, RZ, 0x181f ;  /* 0x00181fff0c007589 */ /* 0x00086200000e0000 */
        /* <DEDUP_REMOVED lines=20> */
.L_x_2414:
[----:B------:R-:W-:Y:S05]  /*10cf0*/  BSYNC B1 ;  /* 0x0000000000017941 */ /* 0x000fea0003800000 */
.L_x_2413:
[----:B-1----:R1:W3:Y:S01]  /*10d00*/  SHFL.IDX PT, R0, R12, 0x1, 0x181f ;  /* 0x00381f000c007f89 */ /* 0x0022e200000e0000 */
[----:B------:R-:W-:Y:S03]  /*10d10*/  BSSY B1, `(.L_x_2415) ;  /* 0x0000015000017945 */ /* 0x000fe60003800000 */
[----:B0-2---:R1:W0:Y:S01]  /*10d20*/  SHFL.IDX PT, R10, R2, 0x1, 0x181f ;  /* 0x00381f00020a7f89 */ /* 0x00522200000e0000 */
        /* <DEDUP_REMOVED lines=8> */
[----:B------:R-:W-:Y:S02]  /*10db0*/  @!P3 LEA R6, P5, R214, R10, 0x1 ;  /* 0x0000000ad606b211 */ /* 0x000fe400078a08ff */
[----:B---3--:R-:W-:Y:S02]  /*10dc0*/  @!P4 LEA.HI.X R5, R18, R0, R229, 0x1, P6 ;  /* 0x000000001205c211 */ /* 0x008fe400030f0ce5 */
        /* <DEDUP_REMOVED lines=9> */
.L_x_2416:
[----:B------:R-:W-:Y:S05]  /*10e60*/  BSYNC B1 ;  /* 0x0000000000017941 */ /* 0x000fea0003800000 */
.L_x_2415:
[----:B---3--:R3:W1:Y:S01]  /*10e70*/  SHFL.IDX PT, R0, R12, 0x2, 0x181f ;  /* 0x00581f000c007f89 */ /* 0x00866200000e0000 */
        /* <DEDUP_REMOVED lines=12> */
[----:B-1----:R-:W-:Y:S02]  /*10f40*/  @!P3 LEA.HI.X R5, R18, R0, R229, 0x1, P6 ;  /* 0x000000001205b211 */ /* 0x002fe400030f0ce5 */
        /* <DEDUP_REMOVED lines=8> */
.L_x_2418:
[----:B------:R-:W-:Y:S05]  /*10fd0*/  BSYNC B1 ;  /* 0x0000000000017941 */ /* 0x000fea0003800000 */
.L_x_2417:
[----:B-1----:R-:W-:Y:S01]  /*10fe0*/  VIADD R0, R14, 0x60 ;  /* 0x000000600e007836 */ /* 0x002fe20000000000 */
[----:B---34-:R-:W3:Y:S04]  /*10ff0*/  SHFL.IDX PT, R12, R12, 0x3, 0x181f ;  /* 0x00781f000c0c7f89 */ /* 0x018ee800000e0000 */
[----:B------:R-:W-:Y:S01]  /*11000*/  ISETP.GE.AND P0, PT, R0, R3, PT ;  /* 0x000000030000720c */ /* 0x000fe20003f06270 */
[----:B--2---:R4:W1:-:S12]  /*11010*/  SHFL.IDX PT, R8, R2, 0x3, 0x181f ;  /* 0x00781f0002087f89 */ /* 0x00485800000e0000 */
[----:B----4-:R-:W-:Y:S05]  /*11020*/  @P0 BRA `(.L_x_2419) ;  /* 0x0000000c005c0947 */ /* 0x010fea0003800000 */
[----:B------:R-:W-:Y:S01]  /*11030*/  ULDC UR5, c[0x0][0xac8] ;  /* 0x0002b20000057ab9 */ /* 0x000fe20000000800 */
[----:B------:R-:W-:Y:S01]  /*11040*/  ULDC.64 UR6, c[0x0][0x208] ;  /* 0x0000820000067ab9 */ /* 0x000fe20000000a00 */
[----:B------:R-:W-:Y:S02]  /*11050*/  ISETP.GE.AND P3, PT, R18, UR5, PT ;  /* 0x0000000512007c0c */ /* 0x000fe4000bf66270 */
[----:B------:R-:W-:Y:S02]  /*11060*/  ISETP.GE.AND P4, PT, R214, UR5, PT ;  /* 0x00000005d6007c0c */ /* 0x000fe4000bf86270 */
[----:B------:R-:W-:-:S09]  /*11070*/  ISETP.GE.AND P5, PT, R213, UR5, PT ;  /* 0x00000005d5007c0c */ /* 0x000fd2000bfa6270 */
[-C--:B-1----:R-:W-:Y:S02]  /*11080*/  @!P3 LEA R2, P0, R18, R8.reuse, 0x1 ;  /* 0x000000081202b211 */ /* 0x082fe400078008ff */
[----:B------:R-:W-:Y:S02]  /*11090*/  @!P4 LEA R4, P1, R214, R8, 0x1 ;  /* 0x00000008d604c211 */ /* 0x000fe400078208ff */
[----:B---3--:R-:W-:Y:S02]  /*110a0*/  @!P3 LEA.HI.X R3, R18, R12, R229, 0x1, P0 ;  /* 0x0000000c1203b211 */ /* 0x008fe400000f0ce5 */
        /* <DEDUP_REMOVED lines=13> */
.L_x_2412:
        /* <DEDUP_REMOVED lines=14> */
[----:B------:R-:W-:-:S13]  /*11260*/  R2UR UR5, R22 ;  /* 0x00000000160572ca */ /* 0x000fda00000e0000 */
        /* <DEDUP_REMOVED lines=41> */
.L_x_2421:
[----:B------:R-:W-:Y:S05]  /*11500*/  BSYNC B1 ;  /* 0x0000000000017941 */ /* 0x000fea0003800000 */
.L_x_2420:
[----:B------:R-:W-:Y:S01]  /*11510*/  R2UR UR12, R22 ;  /* 0x00000000160c72ca */ /* 0x000fe200000e0000 */
[----:B------:R-:W-:Y:S01]  /*11520*/  ULDC.64 UR10, c[0x0][0xae8] ;  /* 0x0002ba00000a7ab9 */ /* 0x000fe20000000a00 */
[----:B------:R-:W-:Y:S01]  /*11530*/  R2UR UR14, R217 ;  /* 0x00000000d90e72ca */ /* 0x000fe200000e0000 */
[----:B------:R-:W-:Y:S01]  /*11540*/  UIMAD UR5, UR8, UR10, URZ ;  /* 0x0000000a080572a4 */ /* 0x000fe2000f8e023f */
[----:B------:R-:W-:Y:S01]  /*11550*/  R2UR UR13, R218 ;  /* 0x00000000da0d72ca */ /* 0x000fe200000e0000 */
[----:B------:R-:W-:Y:S08]  /*11560*/  BSSY B1, `(.L_x_2422) ;  /* 0x000003e000017945 */ /* 0x000ff00003800000 */
[----:B------:R-:W-:-:S02]  /*11570*/  VIADD R6, R6, UR12 ;  /* 0x0000000c06067c36 */ /* 0x000fc40008000000 */
[----:B------:R-:W-:Y:S02]  /*11580*/  UIMAD.WIDE.U32 UR6, UR14, UR10, URZ ;  /* 0x0000000a0e0672a5 */ /* 0x000fe4000f8e003f */
[----:B------:R-:W-:Y:S01]  /*11590*/  UIMAD UR5, UR14, UR11, UR5 ;  /* 0x0000000b0e0572a4 */ /* 0x000fe2000f8e0205 */
[----:B0-----:R-:W-:Y:S02]  /*115a0*/  @P1 IMAD.HI.U32 R0, R6, R9, RZ ;  /* 0x0000000906001227 */ /* 0x001fe400078e00ff */
[----:B------:R-:W-:Y:S01]  /*115b0*/  ULDC.64 UR10, c[0x0][0xaf0] ;  /* 0x0002bc00000a7ab9 */ /* 0x000fe20000000a00 */
[----:B------:R-:W-:Y:S01]  /*115c0*/  UIADD3 UR7, UR7, UR5, URZ ;  /* 0x0000000507077290 */ /* 0x000fe2000fffe03f */
[----:B--2---:R-:W-:Y:S01]  /*115d0*/  IMAD.MOV.U32 R5, RZ, RZ, R6 ;  /* 0x000000ffff057224 */ /* 0x004fe200078e0006 */
[----:B------:R-:W-:Y:S01]  /*115e0*/  UIMAD UR5, UR9, UR10, URZ ;  /* 0x0000000a090572a4 */ /* 0x000fe2000f8e023f */
[----:B-1----:R-:W-:Y:S01]  /*115f0*/  @P1 SHF.R.U32.HI R5, RZ, R11, R0 ;  /* 0x0000000bff051219 */ /* 0x002fe20000011600 */
        /* <DEDUP_REMOVED lines=18> */
[----:B------:R-:W-:Y:S02]  /*11720*/  VIADD R6, R219, UR12 ;  /* 0x0000000cdb067c36 */ /* 0x000fe40008000000 */
        /* <DEDUP_REMOVED lines=33> */
.L_x_2423:
[----:B------:R-:W-:Y:S05]  /*11940*/  BSYNC B1 ;  /* 0x0000000000017941 */ /* 0x000fea0003800000 */
.L_x_2422:
        /* <DEDUP_REMOVED lines=22> */
.L_x_2425:
[----:B------:R-:W-:Y:S05]  /*11ab0*/  BSYNC B1 ;  /* 0x0000000000017941 */ /* 0x000fea0003800000 */
.L_x_2424:
        /* <DEDUP_REMOVED lines=22> */
.L_x_2427:
[----:B------:R-:W-:Y:S05]  /*11c20*/  BSYNC B1 ;  /* 0x0000000000017941 */ /* 0x000fea0003800000 */
.L_x_2426:
        /* <DEDUP_REMOVED lines=23> */
.L_x_2419:
[----:B------:R-:W-:Y:S05]  /*11da0*/  BSYNC B0 ;  /* 0x0000000000007941 */ /* 0x000fea0003800000 */
.L_x_2411:
[----:B------:R-:W-:Y:S02]  /*11db0*/  ULDC UR5, c[0x0][0xc38] ;  /* 0x00030e0000057ab9 */ /* 0x000fe40000000800 */
[----:B------:R-:W-:-:S06]  /*11dc0*/  UISETP.GE.AND UP0, UPT, UR4, UR5, UPT ;  /* 0x000000050400728c */ /* 0x000fcc000bf06270 */
[----:B------:R-:W-:-:S13]  /*11dd0*/  PLOP3.LUT P0, PT, PT, PT, UP0, 0x80, 0x0 ;  /* 0x000000000000781c */ /* 0x000fda0003f0f008 */
[----:B------:R-:W-:Y:S05]  /*11de0*/  @!P0 BRA `(.L_x_2428) ;  /* 0xfffffef000048947 */ /* 0x000fea000383ffff */
[----:B------:R-:W-:Y:S05]  /*11df0*/  EXIT ;  /* 0x000000000000794d */ /* 0x000fea0003800000 */
.L_x_2376:
[----:B------:R-:W-:-:S08]  /*11e00*/  NOP ;  /* 0x0000000000007918 */ /* 0x000fd00000000000 */
[----:B0-----:R-:W0:-:S00]  /*11e10*/  USETMAXREG.DEALLOC.CTAPOOL 0x18 ;  /* 0x00000018000079c8 */ /* 0x001e0000080e0500 */
[----:B0-----:R-:W-:-:S06]  /*11e20*/  LOP3.LUT R0, R0, 0x3, RZ, 0xc0, !PT ;  /* 0x0000000300007812 */ /* 0x001fcc00078ec0ff */
[----:B------:R-:W0:Y:S01]  /*11e30*/  S2UR UR6, SR_CTAID.X ;  /* 0x00000000000679c3 */ /* 0x000e220000002500 */
[----:B------:R-:W-:Y:S01]  /*11e40*/  IMAD.MOV.U32 R18, RZ, RZ, RZ ;  /* 0x000000ffff127224 */ /* 0x000fe200078e00ff */
[----:B------:R-:W1:Y:S02]  /*11e50*/  SHFL.IDX PT, R0, R0, RZ, 0x1f ;  /* 0x00001fff00007589 */ /* 0x000e6400000e0000 */
[----:B-1----:R-:W-:-:S04]  /*11e60*/  ISETP.NE.AND P0, PT, R0, RZ, PT ;  /* 0x000000ff0000720c */ /* 0x002fc80003f05270 */
[----:B------:R-:W0:Y:S01]  /*11e70*/  LDC R0, c[0x0][0xc38] ;  /* 0x00030e00ff007b82 */ /* 0x000e220000000800 */
[----:B------:R-:W-:-:S05]  /*11e80*/  P2R R2, PR, RZ, 0x1 ;  /* 0x00000001ff027803 */ /* 0x000fca0000000000 */
[----:B------:R1:W-:Y:S03]  /*11e90*/  STL [R1+0x20], R2 ;  /* 0x0000200201007387 */ /* 0x0003e60000100800 */
[----:B------:R-:W-:Y:S06]  /*11ea0*/  @P0 BAR.ARV 0x4, 0x180 ;  /* 0x0106000000000b1d */ /* 0x000fec0000002000 */
[----:B------:R1:W-:Y:S01]  /*11eb0*/  STL [R1+0x1c], RZ ;  /* 0x00001cff01007387 */ /* 0x0003e20000100800 */
[----:B0-----:R-:W-:Y:S01]  /*11ec0*/  ISETP.LE.AND P0, PT, R0, UR6, PT ;  /* 0x0000000600007c0c */ /* 0x001fe2000bf03270 */
[----:B------:R-:W-:-:S05]  /*11ed0*/  IMAD.MOV.U32 R0, RZ, RZ, 0x1 ;  /* 0x00000001ff007424 */ /* 0x000fca00078e00ff */
[----:B------:R1:W-:Y:S07]  /*11ee0*/  STL [R1+0x4], R0 ;  /* 0x0000040001007387 */ /* 0x0003ee0000100800 */
[----:B------:R-:W-:Y:S05]  /*11ef0*/  @P0 BRA `(.L_x_2429) ;  /* 0x0000005000500947 */ /* 0x000fea0003800000 */
[----:B------:R-:W0:Y:S01]  /*11f00*/  S2R R6, SR_TID.X ;  /* 0x0000000000067919 */ /* 0x000e220000002100 */
[----:B------:R-:W2:Y:S01]  /*11f10*/  S2UR UR5, SR_CgaCtaId ;  /* 0x00000000000579c3 */ /* 0x000ea20000008800 */
[----:B------:R-:W-:Y:S01]  /*11f20*/  UMOV UR4, 0x400 ;  /* 0x0000040000047882 */ /* 0x000fe20000000000 */
[----:B------:R-:W-:Y:S01]  /*11f30*/  IMAD.MOV.U32 R18, RZ, RZ, RZ ;  /* 0x000000ffff127224 */ /* 0x000fe200078e00ff */
[----:B------:R-:W-:Y:S01]  /*11f40*/  ULDC UR43, c[0x0][0xc] ;  /* 0x00000300002b7ab9 */ /* 0x000fe20000000800 */
[----:B------:R-:W-:Y:S01]  /*11f50*/  ULDC.64 UR38, c[0x0][0x198] ;  /* 0x0000660000267ab9 */ /* 0x000fe20000000a00 */
[----:B--2---:R-:W-:-:S06]  /*11f60*/  ULEA UR4, UR5, UR4, 0x18 ;  /* 0x0000000405047291 */ /* 0x004fcc000f8ec03f */
[----:B------:R-:W-:Y:S01]  /*11f70*/  IMAD.U32 R17, RZ, RZ, UR4 ;  /* 0x00000004ff117e24 */ /* 0x000fe2000f8e00ff */
[C---:B0-----:R-:W-:Y:S01]  /*11f80*/  LOP3.LUT R5, R6.reuse, 0x7f, RZ, 0xc0, !PT ;  /* 0x0000007f06057812 */ /* 0x041fe200078ec0ff */
[----:B-1----:R-:W-:-:S05]  /*11f90*/  IMAD.SHL.U32 R0, R6, 0x8, RZ ;  /* 0x0000000806007824 */ /* 0x002fca00078e00ff */
        /* <DEDUP_REMOVED lines=13> */
[----:B------:R1:W-:Y:S04]  /*12070*/  STL [R1+0x4], R2 ;  /* 0x0000040201007387 */ /* 0x0003e80000100800 */
[----:B------:R2:W-:Y:S01]  /*12080*/  STL [R1+0x1c], RZ ;  /* 0x00001cff01007387 */ /* 0x0005e20000100800 */
[----:B0-----:R-:W-:-:S02]  /*12090*/  LOP3.LUT R3, R0, 0x40, RZ, 0xfc, !PT ;  /* 0x0000004000037812 */ /* 0x001fc400078efcff */
[C---:B-1----:R-:W-:Y:S02]  /*120a0*/  LOP3.LUT R2, R0.reuse, 0x80, RZ, 0xfc, !PT ;  /* 0x0000008000027812 */ /* 0x042fe400078efcff */
[----:B--2---:R-:W-:-:S07]  /*120b0*/  LOP3.LUT R0, R0, 0xc0, RZ, 0xfc, !PT ;  /* 0x000000c000007812 */ /* 0x004fce00078efcff */
.L_x_2530:
        /* <DEDUP_REMOVED lines=14> */
[----:B01-3--:R-:W-:Y:S05]  /*121a0*/  @!P0 BRA `(.L_x_2430) ;  /* 0x0000000000208947 */ /* 0x00bfea0003800000 */
        /* <DEDUP_REMOVED lines=8> */
.L_x_2430:
[----:B------:R-:W-:Y:S01]  /*12230*/  ULDC UR9, c[0x0][0xc54] ;  /* 0x0003150000097ab9 */ /* 0x000fe20000000800 */
[----:B------:R-:W-:Y:S01]  /*12240*/  UMOV UR5, UR8 ;  /* 0x0000000800057c82 */ /* 0x000fe20008000000 */
[----:B------:R-:W-:-:S11]  /*12250*/  UISETP.NE.AND UP0, UPT, UR9, 0x1, UPT ;  /* 0x000000010900788c */ /* 0x000fd6000bf05270 */
[----:B------:R-:W-:Y:S02]  /*12260*/  @UP0 ULDC.64 UR10, c[0x0][0xc58] ;  /* 0x00031600000a0ab9 */ /* 0x000fe40000000a00 */
[----:B------:R-:W-:-:S04]  /*12270*/  UIMAD.WIDE.U32 UR6, UR8, UR10, URZ ;  /* 0x0000000a080672a5 */ /* 0x000fc8000f8e003f */
[----:B------:R-:W-:-:S04]  /*12280*/  @UP0 USHF.R.U32.HI UR5, URZ, UR11, UR7 ;  /* 0x0000000b3f050299 */ /* 0x000fc80008011607 */
[----:B------:R-:W-:-:S12]  /*12290*/  UIMAD UR6, UR5, UR9, URZ ;  /* 0x00000009050672a4 */ /* 0x000fd8000f8e023f */
.L_x_2431:
[----:B------:R-:W-:Y:S01]  /*122a0*/  ULOP3.LUT UR42, URZ, UR5, URZ, 0x33, !UPT ;  /* 0x000000053f2a7292 */ /* 0x000fe2000f8e333f */
[----:B------:R-:W-:Y:S01]  /*122b0*/  BSSY B7, `(.L_x_2432) ;  /* 0x00004bb000077945 */ /* 0x000fe20003800000 */
[----:B------:R-:W-:Y:S01]  /*122c0*/  ULDC UR7, c[0x0][0x448] ;  /* 0x0001120000077ab9 */ /* 0x000fe20000000800 */
[----:B------:R-:W-:Y:S01]  /*122d0*/  ULDC UR5, c[0x0][0xc3c] ;  /* 0x00030f0000057ab9 */ /* 0x000fe20000000800 */
[----:B------:R-:W-:Y:S02]  /*122e0*/  UISETP.NE.AND UP1, UPT, UR7, 0x1, UPT ;  /* 0x000000010700788c */ /* 0x000fe4000bf25270 */
[----:B------:R-:W-:Y:S01]  /*122f0*/  UIADD3 UR42, UR42, UR5, URZ ;  /* 0x000000052a2a7290 */ /* 0x000fe2000fffe03f */
[----:B------:R-:W-:Y:S01]  /*12300*/  ULDC.64 UR10, c[0x0][0x418] ;  /* 0x00010600000a7ab9 */ /* 0x000fe20000000a00 */
[----:B------:R-:W-:Y:S02]  /*12310*/  UIADD3 UR5, UR8, -UR6, URZ ;  /* 0x8000000608057290 */ /* 0x000fe4000fffe03f */
[----:B------:R-:W-:-:S02]  /*12320*/  UISETP.NE.U32.AND UP0, UPT, UR10, URZ, UPT ;  /* 0x0000003f0a00728c */ /* 0x000fc4000bf05070 */
[----:B------:R-:W-:Y:S02]  /*12330*/  USHF.L.U32 UR8, UR42, 0x7, URZ ;  /* 0x000000072a087899 */ /* 0x000fe4000800063f */
[----:B------:R-:W-:Y:S01]  /*12340*/  UISETP.NE.AND.EX UP0, UPT, UR11, URZ, UPT, UP0 ;  /* 0x0000003f0b00728c */ /* 0x000fe2000bf05300 */
[----:B------:R-:W-:Y:S01]  /*12350*/  ULDC UR7, c[0x0][0x288] ;  /* 0x0000a20000077ab9 */ /* 0x000fe20000000800 */
[----:B------:R-:W-:Y:S01]  /*12360*/  UIADD3 UR8, UR8, 0x7f, URZ ;  /* 0x0000007f08087890 */ /* 0x000fe2000fffe03f */
[----:B------:R-:W-:Y:S01]  /*12370*/  ULDC UR6, c[0x0][0x424] ;  /* 0x0001090000067ab9 */ /* 0x000fe20000000800 */
[----:B------:R-:W-:Y:S02]  /*12380*/  UIADD3 UR13, -UR7, 0x50, URZ ;  /* 0x00000050070d7890 */ /* 0x000fe4000fffe13f */
[----:B------:R-:W-:Y:S01]  /*12390*/  USEL UR9, UR6, 0x1, UP0 ;  /* 0x0000000106097887 */ /* 0x000fe20008000000 */
[----:B------:R-:W-:Y:S01]  /*123a0*/  @UP1 ULDC UR7, c[0x0][0x44c] ;  /* 0x0001130000071ab9 */ /* 0x000fe20000000800 */
[----:B------:R-:W-:Y:S01]  /*123b0*/  ULDC UR12, c[0x0][0x2f0] ;  /* 0x0000bc00000c7ab9 */ /* 0x000fe20000000800 */
[----:B------:R-:W-:Y:S01]  /*123c0*/  UIMAD.WIDE.U32 UR6, UR8, UR7, URZ ;  /* 0x00000007080672a5 */ /* 0x000fe2000f8e003f */
[----:B------:R-:W-:Y:S01]  /*123d0*/  @UP1 ULDC UR14, c[0x0][0x450] ;  /* 0x00011400000e1ab9 */ /* 0x000fe20000000800 */
[----:B------:R-:W-:-:S02]  /*123e0*/  UIMAD UR13, UR9, UR12, UR13 ;  /* 0x0000000c090d72a4 */ /* 0x000fc4000f8e020d */
[----:B------:R-:W-:Y:S02]  /*123f0*/  @UP1 USHF.R.U32.HI UR8, URZ, UR14, UR7 ;  /* 0x0000000e3f081299 */ /* 0x000fe40008011607 */
[----:B------:R-:W-:Y:S02]  /*12400*/  UIMAD UR6, UR9, UR12, 0x4f ;  /* 0x0000004f090674a4 */ /* 0x000fe4000f8e020c */
[----:B------:R-:W-:Y:S02]  /*12410*/  UIADD3 UR8, UR13, UR8, URZ ;  /* 0x000000080d087290 */ /* 0x000fe4000fffe03f */
[----:B------:R-:W-:Y:S02]  /*12420*/  UIMAD.WIDE UR6, UR6, 0x66666667, URZ ;  /* 0x66666667060678a5 */ /* 0x000fe4000f8e023f */
[----:B------:R-:W-:Y:S02]  /*12430*/  UIMAD.WIDE UR8, UR8, 0x66666667, URZ ;  /* 0x66666667080878a5 */ /* 0x000fe4000f8e023f */
[----:B------:R-:W-:-:S02]  /*12440*/  USHF.R.U32.HI UR12, URZ, 0x1f, UR7 ;  /* 0x0000001f3f0c7899 */ /* 0x000fc40008011607 */
[----:B------:R-:W-:Y:S01]  /*12450*/  USHF.R.U32.HI UR6, URZ, 0x1f, UR9 ;  /* 0x0000001f3f067899 */ /* 0x000fe20008011609 */
[----:B------:R-:W-:Y:S01]  /*12460*/  ULDC UR11, c[0x0][0xc48] ;  /* 0x00031200000b7ab9 */ /* 0x000fe20000000800 */
[----:B------:R-:W-:Y:S02]  /*12470*/  ULEA.HI.SX32 UR12, UR7, UR12, 0x1b ;  /* 0x0000000c070c7291 */ /* 0x000fe4000f8fda3f */
[----:B------:R-:W-:Y:S02]  /*12480*/  ULEA.HI.SX32 UR6, UR9, UR6, 0x1b ;  /* 0x0000000609067291 */ /* 0x000fe4000f8fda3f */
[----:B------:R-:W-:Y:S02]  /*12490*/  UISETP.NE.AND UP0, UPT, UR11, 0x1, UPT ;  /* 0x000000010b00788c */ /* 0x000fe4000bf05270 */
[----:B------:R-:W-:Y:S01]  /*124a0*/  UISETP.LT.AND UP1, UPT, UR12, UR6, UPT ;  /* 0x000000060c00728c */ /* 0x000fe2000bf21270 */
[----:B------:R-:W-:-:S03]  /*124b0*/  ULDC UR10, c[0x0][0xc54] ;  /* 0x00031500000a7ab9 */ /* 0x000fc60000000800 */
[----:B------:R-:W-:Y:S02]  /*124c0*/  USEL UR41, UR12, UR6, UP1 ;  /* 0x000000060c297287 */ /* 0x000fe40008800000 */
[----:B------:R-:W-:-:S03]  /*124d0*/  UIMAD UR10, UR4, UR10, UR5 ;  /* 0x0000000a040a72a4 */ /* 0x000fc6000f8e0205 */
[----:B------:R-:W-:Y:S01]  /*124e0*/  @UP0 ULDC UR4, c[0x0][0xc4c] ;  /* 0x0003130000040ab9 */ /* 0x000fe20000000800 */
[----:B------:R-:W-:Y:S01]  /*124f0*/  ISETP.LT.AND P0, PT, RZ, UR41, PT ;  /* 0x00000029ff007c0c */ /* 0x000fe2000bf01270 */
[----:B------:R-:W-:Y:S01]  /*12500*/  UIMAD.WIDE.U32 UR4, UR10, UR4, URZ ;  /* 0x000000040a0472a5 */ /* 0x000fe2000f8e003f */
[----:B------:R-:W-:Y:S01]  /*12510*/  @UP0 ULDC UR7, c[0x0][0xc50] ;  /* 0x0003140000070ab9 */ /* 0x000fe20000000800 */
[----:B------:R-:W-:Y:S02]  /*12520*/  UMOV UR40, UR10 ;  /* 0x0000000a00287c82 */ /* 0x000fe40008000000 */
[----:B------:R-:W-:-:S04]  /*12530*/  @UP0 USHF.R.U32.HI UR40, URZ, UR7, UR5 ;  /* 0x000000073f280299 */ /* 0x000fc80008011605 */
[----:B------:R-:W-:-:S04]  /*12540*/  UIADD3 UR36, -UR40, URZ, URZ ;  /* 0x0000003f28247290 */ /* 0x000fc8000fffe13f */
[----:B------:R-:W-:Y:S01]  /*12550*/  UIMAD UR36, UR11, UR36, UR10 ;  /* 0x000000240b2472a4 */ /* 0x000fe2000f8e020a */
[----:B------:R-:W-:Y:S11]  /*12560*/  @P0 BRA `(.L_x_2433) ;  /* 0x00000000004c0947 */ /* 0x000ff60003800000 */
        /* <DEDUP_REMOVED lines=19> */
.L_x_2433:
        /* <DEDUP_REMOVED lines=20> */
.L_x_2436:
[----:B------:R-:W-:Y:S05]  /*127e0*/  BSYNC B6 ;  /* 0x0000000000067941 */ /* 0x000fea0003800000 */
.L_x_2435:
        /* <DEDUP_REMOVED lines=20> */
.L_x_2439:
        /* <DEDUP_REMOVED lines=15> */
.L_x_2438:
[----:B------:R-:W-:Y:S05]  /*12a20*/  BSYNC B6 ;  /* 0x0000000000067941 */ /* 0x000fea0003800000 */
.L_x_2437:
        /* <DEDUP_REMOVED lines=13> */
[----:B------:R-:W1:Y:S03]  /*12b00*/  S2R R0, SR_TID.X ;  /* 0x0000000000007919 */ /* 0x000e660000002100 */
[----:B------:R-:W-:Y:S01]  /*12b10*/  VIADD R19, R19, 0xffffffff ;  /* 0xffffffff13137836 */ /* 0x000fe20000000000 */
[----:B0-----:R-:W0:Y:S02]  /*12b20*/  LDC.64 R2, c[0x0][0x418] ;  /* 0x00010600ff027b82 */ /* 0x001e240000000a00 */
[----:B0-----:R-:W-:Y:S02]  /*12b30*/  ISETP.NE.U32.AND P0, PT, R2, RZ, PT ;  /* 0x000000ff0200720c */ /* 0x001fe40003f05070 */
[----:B-1----:R-:W-:-:S02]  /*12b40*/  SHF.R.U32.HI R0, RZ, 0x5, R0 ;  /* 0x00000005ff007819 */ /* 0x002fc40000011600 */
[----:B------:R-:W-:Y:S02]  /*12b50*/  ISETP.NE.AND.EX P1, PT, R3, RZ, PT, P0 ;  /* 0x000000ff0300720c */ /* 0x000fe40003f25300 */
[----:B------:R-:W-:Y:S02]  /*12b60*/  LOP3.LUT R0, R0, 0x3, RZ, 0xc0, !PT ;  /* 0x0000000300007812 */ /* 0x000fe400078ec0ff */
[----:B------:R-:W-:Y:S02]  /*12b70*/  P2R R4, PR, RZ, 0x2 ;  /* 0x00000002ff047803 */ /* 0x000fe40000000000 */
[----:B--2---:R-:W-:Y:S01]  /*12b80*/  SHF.R.S32.HI R8, RZ, 0x1f, R7 ;  /* 0x0000001fff087819 */ /* 0x004fe20000011407 */
[----:B------:R0:W-:Y:S01]  /*12b90*/  STL [R1], R7 ;  /* 0x0000000701007387 */ /* 0x0001e20000100800 */
[----:B------:R-:W-:-:S03]  /*12ba0*/  SEL R16, R7, RZ, !P1 ;  /* 0x000000ff07107207 */ /* 0x000fc60004800000 */
[----:B------:R0:W-:Y:S04]  /*12bb0*/  STL [R1+0x10], R4 ;  /* 0x0000100401007387 */ /* 0x0001e80000100800 */
[----:B------:R0:W-:Y:S01]  /*12bc0*/  STL [R1+0x8], R8 ;  /* 0x0000080801007387 */ /* 0x0001e20000100800 */
[----:B------:R-:W-:Y:S05]  /*12bd0*/  BRA.DIV UR4, `(.L_x_2440) ;  /* 0x0000004a04b87947 */ /* 0x000fea000b800000 */
[----:B------:R1:W2:Y:S02]  /*12be0*/  SHFL.IDX PT, R14, R0, RZ, 0x1f ;  /* 0x00001fff000e7589 */ /* 0x0002a400000e0000 */
.L_x_2545:
        /* <DEDUP_REMOVED lines=8> */
.L_x_2548:
[----:B------:R-:W-:Y:S05]  /*12c70*/  @!P6 BRA `(.L_x_2441) ;  /* 0x00000004002ce947 */ /* 0x000fea0003800000 */
[----:B------:R-:W-:Y:S01]  /*12c80*/  IMAD.MOV.U32 R16, RZ, RZ, R7 ;  /* 0x000000ffff107224 */ /* 0x000fe200078e0007 */
[----:B------:R-:W-:Y:S06]  /*12c90*/  @!P1 BRA `(.L_x_2443) ;  /* 0x0000000000489947 */ /* 0x000fec0003800000 */
[----:B------:R-:W2:Y:S01]  /*12ca0*/  LDC R6, c[0x0][0x43c] ;  /* 0x00010f00ff067b82 */ /* 0x000ea20000000800 */
[----:B------:R-:W-:Y:S01]  /*12cb0*/  ULDC.64 UR4, c[0x0][0x428] ;  /* 0x00010a0000047ab9 */ /* 0x000fe20000000a00 */
[----:B------:R-:W-:Y:S01]  /*12cc0*/  ULDC.64 UR6, c[0x0][0x208] ;  /* 0x0000820000067ab9 */ /* 0x000fe20000000a00 */
[----:B--2---:R-:W-:-:S13]  /*12cd0*/  ISETP.NE.AND P0, PT, R6, 0x1, PT ;  /* 0x000000010600780c */ /* 0x004fda0003f05270 */
[----:B0-----:R-:W1:Y:S02]  /*12ce0*/  @P0 LDC.64 R4, c[0x0][0x440] ;  /* 0x00011000ff040b82 */ /* 0x001e640000000a00 */
[----:B-1----:R-:W-:-:S04]  /*12cf0*/  @P0 IMAD.HI.U32 R0, R19, R4, RZ ;  /* 0x0000000413000227 */ /* 0x002fc800078e00ff */
[----:B------:R-:W-:Y:S01]  /*12d00*/  IMAD.MOV.U32 R4, RZ, RZ, R19 ;  /* 0x000000ffff047224 */ /* 0x000fe200078e0013 */
[----:B------:R-:W-:-:S04]  /*12d10*/  @P0 SHF.R.U32.HI R4, RZ, R5, R0 ;  /* 0x00000005ff040219 */ /* 0x000fc80000011600 */
[--C-:B------:R-:W-:Y:S01]  /*12d20*/  SHF.R.S32.HI R5, RZ, 0x1f, R4.reuse ;  /* 0x0000001fff057819 */ /* 0x100fe20000011404 */
[----:B------:R-:W-:-:S04]  /*12d30*/  IMAD.MOV R0, RZ, RZ, -R4 ;  /* 0x000000ffff007224 */ /* 0x000fc800078e0a04 */
[----:B------:R-:W-:Y:S02]  /*12d40*/  IMAD R19, R6, R0, R19 ;  /* 0x0000000006137224 */ /* 0x000fe400078e0213 */
[----:B------:R-:W-:Y:S02]  /*12d50*/  IMAD R0, R8, UR4, RZ ;  /* 0x0000000408007c24 */ /* 0x000fe4000f8e02ff */
[----:B------:R-:W-:-:S04]  /*12d60*/  IMAD.WIDE.U32 R4, R7, UR4, R4 ;  /* 0x0000000407047c25 */ /* 0x000fc8000f8e0004 */
[----:B------:R-:W-:Y:S01]  /*12d70*/  IMAD R0, R7, UR5, R0 ;  /* 0x0000000507007c24 */ /* 0x000fe2000f8e0200 */
[----:B------:R-:W-:-:S03]  /*12d80*/  LEA R2, P0, R4, R2, 0x2 ;  /* 0x0000000204027211 */ /* 0x000fc600078010ff */
[----:B------:R-:W-:-:S05]  /*12d90*/  IMAD.IADD R0, R5, 0x1, R0 ;  /* 0x0000000105007824 */ /* 0x000fca00078e0200 */
[----:B------:R-:W-:-:S05]  /*12da0*/  LEA.HI.X R3, R4, R3, R0, 0x2, P0 ;  /* 0x0000000304037211 */ /* 0x000fca00000f1400 */
[----:B------:R2:W5:Y:S02]  /*12db0*/  LDG.E R16, desc[UR6][R2.64] ;  /* 0x0000000602107981 */ /* 0x000564000c1e1900 */
.L_x_2443:
[----:B--2---:R-:W2:Y:S01]  /*12dc0*/  LDL R2, [R1+0x4] ;  /* 0x0000040001027983 */ /* 0x004ea20000100800 */
[----:B-1----:R-:W-:Y:S01]  /*12dd0*/  IMAD R0, R18, 0x8, R17 ;  /* 0x0000000812007824 */ /* 0x002fe200078e0211 */
[----:B--2---:R-:W-:-:S04]  /*12de0*/  SHF.L.U32 R2, R2, 0x1f, RZ ;  /* 0x0000001f02027819 */ /* 0x004fc800000006ff */
[----:B------:R-:W1:Y:S02]  /*12df0*/  SYNCS.PHASECHK.TRANS64.TRYWAIT P0, [R0+URZ+0x38840], R2 ;  /* 0x03884002000075a7 */ /* 0x000e64000800017f */
[----:B-1----:R-:W-:Y:S05]  /*12e00*/  @!P0 BRA `(.L_x_2444) ;  /* 0x00000048006c8947 */ /* 0x002fea0003800000 */
.L_x_2549:
[----:B------:R-:W2:Y:S02]  /*12e10*/  S2R R3, SR_TID.X ;  /* 0x0000000000037919 */ /* 0x000ea40000002100 */
[----:B--2---:R-:W-:-:S04]  /*12e20*/  LOP3.LUT R3, R3, 0x7f, RZ, 0xc0, !PT ;  /* 0x0000007f03037812 */ /* 0x004fc800078ec0ff */
[----:B------:R-:W-:-:S13]  /*12e30*/  ISETP.NE.AND P0, PT, R3, RZ, PT ;  /* 0x000000ff0300720c */ /* 0x000fda0003f05270 */
[----:B------:R-:W-:Y:S05]  /*12e40*/  @P0 BRA `(.L_x_2445) ;  /* 0x00000000001c0947 */ /* 0x000fea0003800000 */
[----:B------:R-:W2:Y:S01]  /*12e50*/  S2R R3, SR_TID.X ;  /* 0x0000000000037919 */ /* 0x000ea20000002100 */
[----:B-1----:R-:W-:-:S04]  /*12e60*/  IMAD.MOV.U32 R2, RZ, RZ, 0xa000 ;  /* 0x0000a000ff027424 */ /* 0x002fc800078e00ff */
[----:B------:R3:W-:Y:S01]  /*12e70*/  SYNCS.ARRIVE.TRANS64 RZ, [R0+URZ+0x38830], R2 ;  /* 0x0388300200ff79a7 */ /* 0x0007e2000800003f */
[----:B--2---:R-:W-:-:S04]  /*12e80*/  LOP3.LUT R3, R3, 0x1f, RZ, 0xc0, !PT ;  /* 0x0000001f03037812 */ /* 0x004fc800078ec0ff */
[----:B------:R-:W-:-:S13]  /*12e90*/  ISETP.NE.AND P0, PT, R3, RZ, PT ;  /* 0x000000ff0300720c */ /* 0x000fda0003f05270 */
[----:B---3--:R-:W-:Y:S05]  /*12ea0*/  @!P0 BRA `(.L_x_2445) ;  /* 0x0000000000048947 */ /* 0x008fea0003800000 */
[----:B------:R-:W-:Y:S01]  /*12eb0*/  BPT.TRAP 0x1 ;  /* 0x000000040000795c */ /* 0x000fe20000300000 */
.L_x_2445:
[----:B------:R-:W-:Y:S01]  /*12ec0*/  R2UR UR33, R0 ;  /* 0x00000000002172ca */ /* 0x000fe200000e0000 */
[----:B-1----:R-:W-:Y:S01]  /*12ed0*/  IMAD R0, R18, 0xa000, R17 ;  /* 0x0000a00012007824 */ /* 0x002fe200078e0211 */
[----:B------:R-:W-:Y:S01]  /*12ee0*/  R2UR UR35, R19 ;  /* 0x00000000132372ca */ /* 0x000fe200000e0000 */
[----:B------:R-:W-:Y:S01]  /*12ef0*/  UIADD3 UR4, UP0, UR38, 0x370, URZ ;  /* 0x0000037026047890 */ /* 0x000fe2000ff1e03f */
[----:B-----5:R-:W-:Y:S01]  /*12f00*/  R2UR UR37, R16 ;  /* 0x00000000102572ca */ /* 0x020fe200000e0000 */
[----:B------:R-:W-:Y:S01]  /*12f10*/  UMOV UR6, 0x0 ;  /* 0x0000000000067882 */ /* 0x000fe20000000000 */
[----:B------:R-:W-:Y:S01]  /*12f20*/  R2UR UR8, R0 ;  /* 0x00000000000872ca */ /* 0x000fe200000e0000 */
[----:B------:R-:W-:Y:S01]  /*12f30*/  UIADD3.X UR5, URZ, UR39, URZ, UP0, !UPT ;  /* 0x000000273f057290 */ /* 0x000fe200087fe43f */
[----:B------:R-:W-:Y:S01]  /*12f40*/  PLOP3.LUT P0, PT, PT, PT, PT, 0x80, 0x0 ;  /* 0x000000000000781c */ /* 0x000fe20003f0f070 */
[----:B------:R-:W-:Y:S01]  /*12f50*/  UMOV UR7, 0x14f00000 ;  /* 0x14f0000000077882 */ /* 0x000fe20000000000 */
[----:B------:R-:W-:Y:S01]  /*12f60*/  UMOV UR34, URZ ;  /* 0x0000003f00227c82 */ /* 0x000fe20008000000 */
[----:B------:R-:W-:Y:S01]  /*12f70*/  UMOV UR26, 0x40 ;  /* 0x00000040001a7882 */ /* 0x000fe20000000000 */
[----:B------:R-:W-:Y:S01]  /*12f80*/  P2R R0, PR, RZ, 0x1 ;  /* 0x00000001ff007803 */ /* 0x000fe20000000000 */
[----:B------:R-:W-:-:S02]  /*12f90*/  UIADD3 UR33, UR33, 0x38830, URZ ;  /* 0x0003883021217890 */ /* 0x000fc4000fffe03f */
[----:B------:R-:W-:Y:S01]  /*12fa0*/  UIMAD UR35, UR35, 0x50, URZ ;  /* 0x00000050232378a4 */ /* 0x000fe2000f8e023f */
[----:B------:R-:W-:Y:S01]  /*12fb0*/  UMOV UR28, UR36 ;  /* 0x00000024001c7c82 */ /* 0x000fe20008000000 */
[----:B------:R-:W-:Y:S02]  /*12fc0*/  UMOV UR29, UR37 ;  /* 0x00000025001d7c82 */ /* 0x000fe40008000000 */
[----:B------:R-:W-:Y:S01]  /*12fd0*/  UIADD3 UR32, UR8, 0x24400, URZ ;  /* 0x0002440008207890 */ /* 0x000fe2000fffe03f */
[----:B------:R2:W-:Y:S01]  /*12fe0*/  STL [R1+0xc], R0 ;  /* 0x00000c0001007387 */ /* 0x0005e20000100800 */
[----:B------:R-:W-:Y:S02]  /*12ff0*/  UIADD3 UR24, UR8, 0x26c00, URZ ;  /* 0x00026c0008187890 */ /* 0x000fe4000fffe03f */
[----:B------:R-:W-:Y:S02]  /*13000*/  UIADD3 UR16, UR8, 0x29400, URZ ;  /* 0x0002940008107890 */ /* 0x000fe4000fffe03f */
[----:B------:R-:W-:Y:S01]  /*13010*/  UIADD3 UR8, UR8, 0x2bc00, URZ ;  /* 0x0002bc0008087890 */ /* 0x000fe2000fffe03f */
[----:B------:R-:W-:Y:S01]  /*13020*/  UMOV UR25, UR33 ;  /* 0x0000002100197c82 */ /* 0x000fe20008000000 */
[----:B------:R-:W-:Y:S01]  /*13030*/  UMOV UR27, UR35 ;  /* 0x00000023001b7c82 */ /* 0x000fe20008000000 */
[----:B------:R-:W-:Y:S01]  /*13040*/  UMOV UR18, 0x80 ;  /* 0x0000008000127882 */ /* 0x000fe20000000000 */
[----:B------:R-:W-:Y:S01]  /*13050*/  UMOV UR20, UR36 ;  /* 0x0000002400147c82 */ /* 0x000fe20008000000 */
[----:B------:R2:W-:Y:S01]  /*13060*/  UTMALDG.4D [UR32], [UR4], desc[UR6] ;  /* 0x00000620040075b4 */ /* 0x0005e20008019000 */
[----:B------:R-:W-:Y:S01]  /*13070*/  UMOV UR21, UR37 ;  /* 0x0000002500157c82 */ /* 0x000fe20008000000 */
[----:B------:R-:W-:Y:S01]  /*13080*/  UMOV UR17, UR33 ;  /* 0x0000002100117c82 */ /* 0x000fe20008000000 */
[----:B------:R-:W-:Y:S01]  /*13090*/  UMOV UR19, UR35 ;  /* 0x0000002300137c82 */ /* 0x000fe20008000000 */
[----:B------:R-:W-:Y:S01]  /*130a0*/  UMOV UR10, 0xc0 ;  /* 0x000000c0000a7882 */ /* 0x000fe20000000000 */
[----:B------:R-:W-:Y:S01]  /*130b0*/  UMOV UR12, UR36 ;  /* 0x00000024000c7c82 */ /* 0x000fe20008000000 */
[----:B------:R-:W-:Y:S01]  /*130c0*/  UMOV UR13, UR37 ;  /* 0x00000025000d7c82 */ /* 0x000fe20008000000 */
[----:B------:R-:W-:Y:S01]  /*130d0*/  UMOV UR9, UR33 ;  /* 0x0000002100097c82 */ /* 0x000fe20008000000 */
[----:B------:R2:W-:Y:S01]  /*130e0*/  UTMALDG.4D [UR24], [UR4], desc[UR6] ;  /* 0x00000618040075b4 */ /* 0x0005e20008019000 */
[----:B------:R-:W-:Y:S01]  /*130f0*/  UMOV UR11, UR35 ;  /* 0x00000023000b7c82 */ /* 0x000fe20008000000 */
[----:B------:R2:W-:Y:S01]  /*13100*/  UTMALDG.4D [UR16], [UR4], desc[UR6] ;  /* 0x00000610040075b4 */ /* 0x0005e20008019000 */
[----:B------:R2:W-:Y:S02]  /*13110*/  UTMALDG.4D [UR8], [UR4], desc[UR6] ;  /* 0x00000608040075b4 */ /* 0x0005e40008019000 */
[----:B--2---:R-:W-:Y:S01]  /*13120*/  NOP ;  /* 0x0000000000007918 */ /* 0x004fe20000000000 */
.L_x_2441:
[----:B-1----:R-:W-:Y:S01]  /*13130*/  VIADD R0, R17, 0x14400 ;  /* 0x0001440011007836 */ /* 0x002fe20000000000 */
        /* <DEDUP_REMOVED lines=21> */
.L_x_2447:
[----:B------:R-:W-:Y:S05]  /*13290*/  BSYNC B6 ;  /* 0x0000000000067941 */ /* 0x000fea0003800000 */
.L_x_2446:
[----:B0-----:R-:W0:Y:S01]  /*132a0*/  LDC R7, c[0x0][0x448] ;  /* 0x00011200ff077b82 */ /* 0x001e220000000800 */
[----:B------:R-:W1:Y:S01]  /*132b0*/  S2R R0, SR_TID.X ;  /* 0x0000000000007919 */ /* 0x000e620000002100 */
[----:B------:R-:W-:Y:S01]  /*132c0*/  USHF.R.S32.HI UR4, URZ, 0x1f, UR36 ;  /* 0x0000001f3f047899 */ /* 0x000fe20008011424 */
[----:B------:R-:W-:Y:S01]  /*132d0*/  ULDC.64 UR8, c[0x0][0x2d8] ;  /* 0x0000b60000087ab9 */ /* 0x000fe20000000a00 */
[----:B------:R-:W2:Y:S02]  /*132e0*/  S2R R2, SR_TID.X ;  /* 0x0000000000027919 */ /* 0x000ea40000002100 */
[----:B------:R-:W-:Y:S02]  /*132f0*/  UIMAD UR6, UR4, UR8, URZ ;  /* 0x00000008040672a4 */ /* 0x000fe4000f8e023f */
[----:B------:R-:W-:Y:S01]  /*13300*/  UIMAD.WIDE.U32 UR4, UR36, UR8, URZ ;  /* 0x00000008240472a5 */ /* 0x000fe2000f8e003f */
[----:B------:R-:W3:Y:S01]  /*13310*/  S2R R10, SR_TID.X ;  /* 0x00000000000a7919 */ /* 0x000ee20000002100 */
[----:B------:R-:W-:-:S02]  /*13320*/  UIMAD UR6, UR36, UR9, UR6 ;  /* 0x00000009240672a4 */ /* 0x000fc4000f8e0206 */
[----:B------:R-:W-:Y:S01]  /*13330*/  USHF.R.S32.HI UR7, URZ, 0x1f, UR40 ;  /* 0x0000001f3f077899 */ /* 0x000fe20008011428 */
[----:B------:R-:W4:Y:S01]  /*13340*/  S2R R8, SR_TID.X ;  /* 0x0000000000087919 */ /* 0x000f220000002100 */
[----:B------:R-:W-:Y:S01]  /*13350*/  UIADD3 UR5, UR5, UR6, URZ ;  /* 0x0000000605057290 */ /* 0x000fe2000fffe03f */
[----:B------:R-:W-:-:S03]  /*13360*/  ULDC.64 UR8, c[0x0][0x2e0] ;  /* 0x0000b80000087ab9 */ /* 0x000fc60000000a00 */
[----:B------:R-:W-:Y:S02]  /*13370*/  UIMAD.WIDE.U32 UR4, UR40, UR8, UR4 ;  /* 0x00000008280472a5 */ /* 0x000fe4000f8e0004 */
[----:B------:R-:W-:Y:S01]  /*13380*/  UIMAD UR6, UR7, UR8, URZ ;  /* 0x00000008070672a4 */ /* 0x000fe2000f8e023f */
[----:B0-----:R-:W-:-:S03]  /*13390*/  ISETP.NE.AND P0, PT, R7, 0x1, PT ;  /* 0x000000010700780c */ /* 0x001fc60003f05270 */
[----:B------:R-:W-:Y:S01]  /*133a0*/  UIMAD UR6, UR40, UR9, UR6 ;  /* 0x00000009280672a4 */ /* 0x000fe2000f8e0206 */
[----:B------:R-:W-:-:S03]  /*133b0*/  IMAD.U32 R5, RZ, RZ, UR5 ;  /* 0x00000005ff057e24 */ /* 0x000fc6000f8e00ff */
[----:B------:R-:W-:Y:S01]  /*133c0*/  UIADD3 UR6, UR5, UR6, URZ ;  /* 0x0000000605067290 */ /* 0x000fe2000fffe03f */
[----:B-1----:R-:W-:-:S05]  /*133d0*/  IMAD.SHL.U32 R4, R0, 0x10, RZ ;  /* 0x0000001000047824 */ /* 0x002fca00078e00ff */
[----:B------:R-:W0:Y:S01]  /*133e0*/  @P0 LDC R3, c[0x0][0x44c] ;  /* 0x00011300ff030b82 */ /* 0x000e220000000800 */
[----:B--2---:R-:W-:Y:S01]  /*133f0*/  LOP3.LUT R2, R2, 0x7f, RZ, 0xc0, !PT ;  /* 0x0000007f02027812 */ /* 0x004fe200078ec0ff */
[----:B---3--:R-:W-:-:S03]  /*13400*/  IMAD.SHL.U32 R10, R10, 0x8, RZ ;  /* 0x000000080a0a7824 */ /* 0x008fc600078e00ff */
[----:B------:R-:W-:-:S03]  /*13410*/  SHF.R.U32.HI R2, RZ, 0x3, R2 ;  /* 0x00000003ff027819 */ /* 0x000fc60000011602 */
[----:B------:R-:W1:Y:S01]  /*13420*/  @P0 LDC R0, c[0x0][0x450] ;  /* 0x00011400ff000b82 */ /* 0x000e620000000800 */
[----:B------:R-:W-:Y:S01]  /*13430*/  LOP3.LUT R4, R2, 0x70, R4, 0xf8, !PT ;  /* 0x0000007002047812 */ /* 0x000fe200078ef804 */
[----:B------:R-:W-:Y:S01]  /*13440*/  IMAD.U32 R2, RZ, RZ, UR42 ;  /* 0x0000002aff027e24 */ /* 0x000fe2000f8e00ff */
[----:B------:R-:W-:Y:S01]  /*13450*/  LOP3.LUT R10, R10, 0x38, RZ, 0xc0, !PT ;  /* 0x000000380a0a7812 */ /* 0x000fe200078ec0ff */
[----:B----4-:R-:W-:Y:S02]  /*13460*/  IMAD.SHL.U32 R9, R8, 0x8, RZ ;  /* 0x0000000808097824 */ /* 0x010fe400078e00ff */
[----:B------:R-:W-:Y:S01]  /*13470*/  IMAD R2, R2, 0x80, R4 ;  /* 0x0000008002027824 */ /* 0x000fe200078e0204 */
[C---:B------:R-:W-:Y:S01]  /*13480*/  LOP3.LUT R12, R10.reuse, 0x40, RZ, 0xfc, !PT ;  /* 0x000000400a0c7812 */ /* 0x040fe200078efcff */
[----:B------:R-:W-:Y:S01]  /*13490*/  IMAD.U32 R4, RZ, RZ, UR4 ;  /* 0x00000004ff047e24 */ /* 0x000fe2000f8e00ff */
[----:B------:R-:W-:Y:S01]  /*134a0*/  ULDC.64 UR4, c[0x0][0x2d0] ;  /* 0x0000b40000047ab9 */ /* 0x000fe20000000a00 */
[----:B------:R-:W-:Y:S01]  /*134b0*/  IMAD.MOV.U32 R6, RZ, RZ, R2 ;  /* 0x000000ffff067224 */ /* 0x000fe200078e0002 */
[----:B------:R-:W-:-:S02]  /*134c0*/  LOP3.LUT R11, R10, 0x80, RZ, 0xfc, !PT ;  /* 0x000000800a0b7812 */ /* 0x000fc400078efcff */
        /* <DEDUP_REMOVED lines=23> */
[----:B------:R-:W-:Y:S02]  /*13640*/  LOP3.LUT R10, R8, 0x7f, RZ, 0xc0, !PT ;  /* 0x0000007f080a7812 */ /* 0x000fe400078ec0ff */
[----:B------:R0:W5:Y:S01]  /*13650*/  LDL R8, [R1+0x14] ;  /* 0x0000140001087983 */ /* 0x0001620000100800 */
[----:B------:R-:W-:Y:S02]  /*13660*/  LEA.HI.X R3, R2, UR5, R3, 0x1, P0 ;  /* 0x0000000502037c11 */ /* 0x000fe400080f0c03 */
[----:B------:R-:W-:-:S02]  /*13670*/  ISETP.GE.AND P0, PT, R9, UR4, PT ;  /* 0x0000000409007c0c */ /* 0x000fc4000bf06270 */
[----:B------:R-:W-:Y:S02]  /*13680*/  ISETP.GE.AND P1, PT, R12, UR4, PT ;  /* 0x000000040c007c0c */ /* 0x000fe4000bf26270 */
[----:B------:R-:W-:Y:S01]  /*13690*/  ISETP.GE.AND P2, PT, R11, UR4, PT ;  /* 0x000000040b007c0c */ /* 0x000fe2000bf46270 */
[----:B------:R-:W-:Y:S01]  /*136a0*/  UMOV UR4, 0xffffffff ;  /* 0xffffffff00047882 */ /* 0x000fe20000000000 */
[----:B------:R-:W-:Y:S02]  /*136b0*/  SHF.R.U32.HI R10, RZ, 0x3, R10 ;  /* 0x00000003ff0a7819 */ /* 0x000fe4000001160a */
[----:B0-----:R-:W-:Y:S09]  /*136c0*/  BRA.DIV UR4, `(.L_x_2448) ;  /* 0x0000004204507947 */ /* 0x001ff2000b800000 */
[----:B------:R-:W0:Y:S01]  /*136d0*/  SHFL.IDX PT, R6, R4, RZ, 0x181f ;  /* 0x00181fff04067589 */ /* 0x000e2200000e0000 */
[----:B------:R-:W-:Y:S01]  /*136e0*/  IMAD.U32 R0, RZ, RZ, UR42 ;  /* 0x0000002aff007e24 */ /* 0x000fe2000f8e00ff */
[----:B------:R-:W-:Y:S01]  /*136f0*/  ULDC UR4, c[0x0][0x288] ;  /* 0x0000a20000047ab9 */ /* 0x000fe20000000800 */
[----:B------:R-:W-:Y:S01]  /*13700*/  ULDC.64 UR6, c[0x0][0x208] ;  /* 0x0000820000067ab9 */ /* 0x000fe20000000a00 */
[----:B------:R-:W1:Y:S01]  /*13710*/  SHFL.IDX PT, R5, R3, RZ, 0x181f ;  /* 0x00181fff03057589 */ /* 0x000e6200000e0000 */
[----:B------:R-:W-:Y:S02]  /*13720*/  IMAD R2, R7, UR4, RZ ;  /* 0x0000000407027c24 */ /* 0x000fe4000f8e02ff */
[----:B------:R-:W-:-:S05]  /*13730*/  IMAD R0, R0, 0x80, R10 ;  /* 0x0000008000007824 */ /* 0x000fca00078e020a */
[----:B------:R-:W-:-:S13]  /*13740*/  ISETP.GE.AND P4, PT, R0, R2, PT ;  /* 0x000000020000720c */ /* 0x000fda0003f86270 */
[----:B0-----:R-:W-:-:S05]  /*13750*/  @!P4 LEA R6, P5, R9, R6, 0x1 ;  /* 0x000000060906c211 */ /* 0x001fca00078a08ff */
[----:B-1----:R-:W-:-:S04]  /*13760*/  @!P4 IMAD.X R5, RZ, RZ, R5, P5 ;  /* 0x000000ffff05c224 */ /* 0x002fc800028e0605 */
[----:B------:R-:W-:Y:S02]  /*13770*/  @!P4 IMAD.MOV.U32 R7, RZ, RZ, R5 ;  /* 0x000000ffff07c224 */ /* 0x000fe400078e0005 */
[----:B------:R-:W-:-:S03]  /*13780*/  VIADD R5, R0, 0x10 ;  /* 0x0000001000057836 */ /* 0x000fc60000000000 */
        /* <DEDUP_REMOVED lines=72> */
.L_x_2566:
        /* <DEDUP_REMOVED lines=14> */
.L_x_2450:
[----:B------:R-:W-:Y:S05]  /*13cf0*/  BSYNC B0 ;  /* 0x0000000000007941 */ /* 0x000fea0003800000 */
.L_x_2449:
[----:B------:R-:W-:Y:S01]  /*13d00*/  NOP ;  /* 0x0000000000007918 */ /* 0x000fe20000000000 */
[----:B------:R-:W-:Y:S01]  /*13d10*/  PLOP3.LUT P0, PT, PT, PT, PT, 0x80, 0x0 ;  /* 0x000000000000781c */ /* 0x000fe20003f0f070 */
[----:B0-----:R-:W-:-:S12]  /*13d20*/  VIADD R6, R17, 0x38800 ;  /* 0x0003880011067836 */ /* 0x001fd80000000000 */
.L_x_2451:
[----:B------:R-:W-:Y:S02]  /*13d30*/  PLOP3.LUT P1, PT, P1, P0, PT, 0xa2, 0x0 ;  /* 0x000000000000781c */ /* 0x000fe40000f21472 */
[----:B------:R-:W-:-:S08]  /*13d40*/  @P0 R2UR P1, UR4, R17 ;  /* 0x00000000110402ca */ /* 0x000fd00000020000 */
[----:B------:R-:W-:-:S05]  /*13d50*/  @P0 PLOP3.LUT P0, PT, P1, PT, PT, 0x80, 0x0 ;  /* 0x000000000000081c */ /* 0x000fca0000f0f070 */
[----:B------:R-:W-:Y:S01]  /*13d60*/  @!P1 SYNCS.ARRIVE.TRANS64.RED.A0T1 RZ, [UR4+0x38800], RZ ;  /* 0x038800ffffff99a7 */ /* 0x000fe20008200404 */
[----:B------:R-:W-:Y:S07]  /*13d70*/  @!P1 ARRIVES.LDGSTSBAR.64.TRANSCNT [UR4+0x38800] ;  /* 0x03880000ff0099b0 */ /* 0x000fee0008000a84 */
[----:B------:R-:W-:Y:S05]  /*13d80*/  @P0 BRA.U.ANY `(.L_x_2451) ;  /* 0xfffffffd00e80947 */ /* 0x000fea000393ffff */
[----:B---3--:R-:W3:Y:S02]  /*13d90*/  LDL.LU R2, [R1+0x1c] ;  /* 0x00001c0001027983 */ /* 0x008ee40000300800 */
        /* <DEDUP_REMOVED lines=10> */
[----:B0--3--:R-:W-:Y:S05]  /*13e40*/  @!P0 BRA `(.L_x_2453) ;  /* 0x0000004400548947 */ /* 0x009fea0003800000 */
.L_x_2567:
[----:B------:R-:W-:Y:S05]  /*13e50*/  BSYNC B0 ;  /* 0x0000000000007941 */ /* 0x000fea0003800000 */
.L_x_2452:
[----:B------:R-:W-:-:S06]  /*13e60*/  UISETP.GE.AND UP0, UPT, UR41, 0x2, UPT ;  /* 0x000000022900788c */ /* 0x000fcc000bf06270 */
[----:B------:R-:W-:-:S13]  /*13e70*/  PLOP3.LUT P0, PT, PT, PT, UP0, 0x80, 0x0 ;  /* 0x000000000000781c */ /* 0x000fda0003f0f008 */
[----:B------:R-:W-:Y:S05]  /*13e80*/  @!P0 BRA `(.L_x_2454) ;  /* 0x0000002800288947 */ /* 0x000fea0003800000 */
[----:B------:R-:W-:Y:S02]  /*13e90*/  ULOP3.LUT UR4, UR41, 0x1, URZ, 0xc0, !UPT ;  /* 0x0000000129047892 */ /* 0x000fe4000f8ec03f */
[----:B------:R-:W-:Y:S02]  /*13ea0*/  IMAD.U32 R7, RZ, RZ, UR41 ;  /* 0x00000029ff077e24 */ /* 0x000fe4000f8e00ff */
[----:B------:R-:W-:Y:S02]  /*13eb0*/  UISETP.NE.U32.AND UP0, UPT, UR4, 0x1, UPT ;  /* 0x000000010400788c */ /* 0x000fe4000bf05070 */
[----:B------:R-:W-:-:S04]  /*13ec0*/  VIADD R7, R7, 0xfffffffe ;  /* 0xfffffffe07077836 */ /* 0x000fc80000000000 */
[----:B0-----:R-:W-:Y:S01]  /*13ed0*/  IMAD.MOV.U32 R0, RZ, RZ, R7 ;  /* 0x000000ffff007224 */ /* 0x001fe200078e0007 */
[----:B------:R-:W-:-:S13]  /*13ee0*/  PLOP3.LUT P0, PT, PT, PT, UP0, 0x80, 0x0 ;  /* 0x000000000000781c */ /* 0x000fda0003f0f008 */
[----:B------:R-:W-:Y:S05]  /*13ef0*/  @!P0 BRA `(.L_x_2455) ;  /* 0x0000000c00588947 */ /* 0x000fea0003800000 */
[----:B--2---:R-:W2:Y:S04]  /*13f00*/  LDL R3, [R1+0xc] ;  /* 0x00000c0001037983 */ /* 0x004ea80000100800 */
[----:B------:R-:W3:Y:S01]  /*13f10*/  LDL R2, [R1+0x4] ;  /* 0x0000040001027983 */ /* 0x000ee20000100800 */
        /* <DEDUP_REMOVED lines=9> */
[----:B------:R-:W-:Y:S02]  /*13fb0*/  IMAD.MOV.U32 R4, RZ, RZ, R16 ;  /* 0x000000ffff047224 */ /* 0x000fe400078e0010 */
[----:B------:R-:W-:Y:S01]  /*13fc0*/  IMAD.MOV.U32 R8, RZ, RZ, R7 ;  /* 0x000000ffff087224 */ /* 0x000fe200078e0007 */
[----:B--2---:R-:W-:-:S13]  /*13fd0*/  ISETP.NE.AND P1, PT, R2, RZ, PT ;  /* 0x000000ff0200720c */ /* 0x004fda0003f25270 */
[----:B------:R-:W-:Y:S05]  /*13fe0*/  @!P1 BRA `(.L_x_2458) ;  /* 0x0000000000549947 */ /* 0x000fea0003800000 */
[----:B------:R-:W2:Y:S01]  /*13ff0*/  LDL R10, [R1+0x8] ;  /* 0x00000800010a7983 */ /* 0x000ea20000100800 */
[----:B-1----:R-:W0:Y:S03]  /*14000*/  LDC R5, c[0x0][0x43c] ;  /* 0x00010f00ff057b82 */ /* 0x002e260000000800 */
[----:B------:R-:W3:Y:S01]  /*14010*/  LDL R11, [R1] ;  /* 0x00000000010b7983 */ /* 0x000ee20000100800 */
[----:B------:R-:W-:Y:S01]  /*14020*/  IMAD.MOV.U32 R4, RZ, RZ, R7 ;  /* 0x000000ffff047224 */ /* 0x000fe200078e0007 */
[----:B------:R-:W-:Y:S01]  /*14030*/  ULDC.64 UR4, c[0x0][0x428] ;  /* 0x00010a0000047ab9 */ /* 0x000fe20000000a00 */
[----:B------:R-:W-:Y:S01]  /*14040*/  ULDC.64 UR6, c[0x0][0x208] ;  /* 0x0000820000067ab9 */ /* 0x000fe20000000a00 */
[----:B0-----:R-:W-:-:S13]  /*14050*/  ISETP.NE.AND P0, PT, R5, 0x1, PT ;  /* 0x000000010500780c */ /* 0x001fda0003f05270 */
[----:B------:R-:W0:Y:S02]  /*14060*/  @P0 LDC.64 R2, c[0x0][0x440] ;  /* 0x00011000ff020b82 */ /* 0x000e240000000a00 */
[----:B0-----:R-:W-:-:S05]  /*14070*/  @P0 IMAD.HI.U32 R2, R7, R2, RZ ;  /* 0x0000000207020227 */ /* 0x001fca00078e00ff */
[----:B------:R-:W-:Y:S02]  /*14080*/  @P0 SHF.R.U32.HI R4, RZ, R3, R2 ;  /* 0x00000003ff040219 */ /* 0x000fe40000011602 */
[----:B------:R-:W0:Y:S03]  /*14090*/  LDC.64 R2, c[0x0][0x418] ;  /* 0x00010600ff027b82 */ /* 0x000e260000000a00 */
[----:B------:R-:W-:-:S04]  /*140a0*/  IMAD.MOV R8, RZ, RZ, -R4 ;  /* 0x000000ffff087224 */ /* 0x000fc800078e0a04 */
[----:B------:R-:W-:Y:S01]  /*140b0*/  IMAD R8, R5, R8, R7 ;  /* 0x0000000805087224 */ /* 0x000fe200078e0207 */
[----:B------:R-:W-:Y:S01]  /*140c0*/  SHF.R.S32.HI R5, RZ, 0x1f, R4 ;  /* 0x0000001fff057819 */ /* 0x000fe20000011404 */
[----:B--2---:R-:W-:-:S04]  /*140d0*/  IMAD R10, R10, UR4, RZ ;  /* 0x000000040a0a7c24 */ /* 0x004fc8000f8e02ff */
[C---:B---3--:R-:W-:Y:S02]  /*140e0*/  IMAD R10, R11.reuse, UR5, R10 ;  /* 0x000000050b0a7c24 */ /* 0x048fe4000f8e020a */
[----:B------:R-:W-:-:S04]  /*140f0*/  IMAD.WIDE.U32 R4, R11, UR4, R4 ;  /* 0x000000040b047c25 */ /* 0x000fc8000f8e0004 */
[----:B------:R-:W-:Y:S01]  /*14100*/  IMAD.IADD R5, R10, 0x1, R5 ;  /* 0x000000010a057824 */ /* 0x000fe200078e0205 */
[----:B0-----:R-:W-:-:S04]  /*14110*/  LEA R2, P0, R4, R2, 0x2 ;  /* 0x0000000204027211 */ /* 0x001fc800078010ff */
[----:B------:R-:W-:-:S05]  /*14120*/  LEA.HI.X R3, R4, R3, R5, 0x2, P0 ;  /* 0x0000000304037211 */ /* 0x000fca00000f1405 */
[----:B------:R0:W5:Y:S04]  /*14130*/  LDG.E R4, desc[UR6][R2.64] ;  /* 0x0000000602047981 */ /* 0x000168000c1e1900 */
.L_x_2458:
[----:B0-----:R-:W-:Y:S01]  /*14140*/  IMAD R2, R0, 0x8, R17 ;  /* 0x0000000800027824 */ /* 0x001fe200078e0211 */
[----:B------:R-:W-:Y:S01]  /*14150*/  SHF.L.U32 R3, R9, 0x1f, RZ ;  /* 0x0000001f09037819 */ /* 0x000fe200000006ff */
[----:B------:R-:W-:Y:S03]  /*14160*/  BSSY B1, `(.L_x_2459) ;  /* 0x0000003000017945 */ /* 0x000fe60003800000 */
[----:B------:R-:W0:Y:S02]  /*14170*/  SYNCS.PHASECHK.TRANS64.TRYWAIT P0, [R2+URZ+0x38840], R3 ;  /* 0x03884003020075a7 */ /* 0x000e24000800017f */
[----:B0-----:R-:W-:Y:S05]  /*14180*/  @!P0 BRA `(.L_x_2460) ;  /* 0x0000004000988947 */ /* 0x001fea0003800000 */
.L_x_2568:
[----:B------:R-:W-:Y:S05]  /*14190*/  BSYNC B1 ;  /* 0x0000000000017941 */ /* 0x000fea0003800000 */
.L_x_2459:
[----:B-1----:R-:W1:Y:S01]  /*141a0*/  S2R R5, SR_TID.X ;  /* 0x0000000000057919 */ /* 0x002e620000002100 */
        /* <DEDUP_REMOVED lines=11> */
.L_x_2462:
[----:B------:R-:W-:Y:S05]  /*14260*/  BSYNC B1 ;  /* 0x0000000000017941 */ /* 0x000fea0003800000 */
.L_x_2461:
[----:B------:R-:W-:Y:S01]  /*14270*/  IMAD.MOV.U32 R10, RZ, RZ, RZ ;  /* 0x000000ffff0a7224 */ /* 0x000fe200078e00ff */
[----:B------:R-:W-:Y:S01]  /*14280*/  R2UR UR11, R8 ;  /* 0x00000000080b72ca */ /* 0x000fe200000e0000 */
[----:B0-----:R-:W-:Y:S01]  /*14290*/  IMAD R3, R0, 0xa000, R17 ;  /* 0x0000a00000037824 */ /* 0x001fe200078e0211 */
[----:B------:R-:W-:Y:S01]  /*142a0*/  UIADD3 UR4, UP0, UR38, 0x370, URZ ;  /* 0x0000037026047890 */ /* 0x000fe2000ff1e03f */
[----:B------:R-:W-:Y:S01]  /*142b0*/  PLOP3.LUT P0, PT, PT, PT, PT, 0x80, 0x0 ;  /* 0x000000000000781c */ /* 0x000fe20003f0f070 */
[----:B------:R-:W-:Y:S01]  /*142c0*/  VIADD R2, R2, 0x38830 ;  /* 0x0003883002027836 */ /* 0x000fe20000000000 */
[----:B------:R-:W-:Y:S01]  /*142d0*/  R2UR UR10, R10 ;  /* 0x000000000a0a72ca */ /* 0x000fe200000e0000 */
[----:B------:R-:W-:Y:S01]  /*142e0*/  VIADD R5, R3, 0x24400 ;  /* 0x0002440003057836 */ /* 0x000fe20000000000 */
[----:B------:R-:W-:Y:S01]  /*142f0*/  UIADD3.X UR5, URZ, UR39, URZ, UP0, !UPT ;  /* 0x000000273f057290 */ /* 0x000fe200087fe43f */
[----:B------:R-:W-:Y:S01]  /*14300*/  UMOV UR6, 0x0 ;  /* 0x0000000000067882 */ /* 0x000fe20000000000 */
[----:B------:R-:W-:-:S04]  /*14310*/  UMOV UR7, 0x14f00000 ;  /* 0x14f0000000077882 */ /* 0x000fc80000000000 */
[----:B------:R-:W-:-:S12]  /*14320*/  UIMAD UR11, UR11, 0x50, URZ ;  /* 0x000000500b0b78a4 */ /* 0x000fd8000f8e023f */
.L_x_2463:
[----:B------:R-:W-:-:S13]  /*14330*/  @P0 ELECT P2, URZ, PT ;  /* 0x00000000003f082f */ /* 0x000fda0003840000 */
[----:B-----5:R-:W-:Y:S01]  /*14340*/  @P2 R2UR UR13, R4 ;  /* 0x00000000040d22ca */ /* 0x020fe200000e0000 */
[----:B------:R-:W-:Y:S01]  /*14350*/  UMOV UR12, UR36 ;  /* 0x00000024000c7c82 */ /* 0x000fe20008000000 */
        /* <DEDUP_REMOVED lines=12> */
.L_x_2464:
[----:B------:R-:W-:-:S13]  /*14420*/  @P0 ELECT P2, URZ, PT ;  /* 0x00000000003f082f */ /* 0x000fda0003840000 */
[----:B------:R-:W-:Y:S01]  /*14430*/  @P2 R2UR UR13, R4 ;  /* 0x00000000040d22ca */ /* 0x000fe200000e0000 */
        /* <DEDUP_REMOVED lines=13> */
.L_x_2465:
        /* <DEDUP_REMOVED lines=15> */
.L_x_2466:
        /* <DEDUP_REMOVED lines=15> */
.L_x_2569:
[----:B------:R-:W-:Y:S05]  /*146f0*/  BSYNC B1 ;  /* 0x0000000000017941 */ /* 0x000fea0003800000 */
.L_x_2467:
        /* <DEDUP_REMOVED lines=12> */
.L_x_2470:
[----:B------:R-:W-:Y:S05]  /*147c0*/  BSYNC B1 ;  /* 0x0000000000017941 */ /* 0x000fea0003800000 */
.L_x_2469:
[----:B------:R-:W-:Y:S01]  /*147d0*/  R2UR UR6, R12 ;  /* 0x000000000c0672ca */ /* 0x000fe200000e0000 */
[C-C-:B0-----:R-:W-:Y:S01]  /*147e0*/  IMAD R2, R18.reuse, 0x8, R17.reuse ;  /* 0x0000000812027824 */ /* 0x141fe200078e0211 */
[----:B------:R-:W-:Y:S01]  /*147f0*/  R2UR UR7, R13 ;  /* 0x000000000d0772ca */ /* 0x000fe200000e0000 */
[----:B------:R-:W-:Y:S01]  /*14800*/  IMAD R3, R18, 0xa000, R17 ;  /* 0x0000a00012037824 */ /* 0x000fe200078e0211 */
[----:B------:R-:W-:Y:S01]  /*14810*/  R2UR UR10, R10 ;  /* 0x000000000a0a72ca */ /* 0x000fe200000e0000 */
[----:B------:R-:W-:Y:S01]  /*14820*/  UIADD3 UR4, UP0, UR38, 0x470, URZ ;  /* 0x0000047026047890 */ /* 0x000fe2000ff1e03f */
[----:B------:R-:W-:Y:S01]  /*14830*/  PLOP3.LUT P0, PT, PT, PT, PT, 0x80, 0x0 ;  /* 0x000000000000781c */ /* 0x000fe20003f0f070 */
[----:B------:R-:W-:Y:S02]  /*14840*/  IMAD R5, R19, 0x50, RZ ;  /* 0x0000005013057824 */ /* 0x000fe400078e02ff */
[----:B------:R-:W-:Y:S01]  /*14850*/  VIADD R2, R2, 0x38850 ;  /* 0x0003885002027836 */ /* 0x000fe20000000000 */
[----:B------:R-:W-:Y:S01]  /*14860*/  UIADD3.X UR5, URZ, UR39, URZ, UP0, !UPT ;  /* 0x000000273f057290 */ /* 0x000fe200087fe43f */
[----:B------:R-:W-:-:S11]  /*14870*/  VIADD R10, R3, 0x400 ;  /* 0x00000400030a7836 */ /* 0x000fd60000000000 */
.L_x_2471:
        /* <DEDUP_REMOVED lines=15> */
.L_x_2472:
        /* <DEDUP_REMOVED lines=15> */
.L_x_2473:
        /* <DEDUP_REMOVED lines=15> */
.L_x_2474:
        /* <DEDUP_REMOVED lines=10> */
[----:B------:R-:W-:Y:S02]  /*14bf0*/  IMAD.MOV.U32 R16, RZ, RZ, R4 ;  /* 0x000000ffff107224 */ /* 0x000fe400078e0004 */
[----:B------:R-:W-:-:S07]  /*14c00*/  IMAD.MOV.U32 R19, RZ, RZ, R8 ;  /* 0x000000ffff137224 */ /* 0x000fce00078e0008 */
.L_x_2457:
[----:B------:R-:W-:Y:S05]  /*14c10*/  BSYNC B0 ;  /* 0x0000000000007941 */ /* 0x000fea0003800000 */
.L_x_2456:
[----:B------:R0:W-:Y:S01]  /*14c20*/  STL [R1+0x4], R9 ;  /* 0x0000040901007387 */ /* 0x0001e20000100800 */
[----:B------:R-:W-:Y:S01]  /*14c30*/  UIADD3 UR4, UR41, -0x3, URZ ;  /* 0xfffffffd29047890 */ /* 0x000fe2000fffe03f */
[----:B------:R-:W-:-:S05]  /*14c40*/  IMAD.MOV.U32 R18, RZ, RZ, R0 ;  /* 0x000000ffff127224 */ /* 0x000fca00078e0000 */
[----:B------:R-:W-:-:S07]  /*14c50*/  IMAD.U32 R0, RZ, RZ, UR4 ;  /* 0x00000004ff007e24 */ /* 0x000fce000f8e00ff */
.L_x_2455:
[----:B------:R-:W-:Y:S01]  /*14c60*/  ISETP.NE.AND P0, PT, R7, RZ, PT ;  /* 0x000000ff0700720c */ /* 0x000fe20003f05270 */
[----:B------:R-:W-:-:S12]  /*14c70*/  BSSY B0, `(.L_x_2454) ;  /* 0x00001ab000007945 */ /* 0x000fd80003800000 */
[----:B------:R-:W-:Y:S05]  /*14c80*/  @!P0 BRA `(.L_x_2475) ;  /* 0x0000001800a48947 */ /* 0x000fea0003800000 */
[----:B------:R-:W-:-:S07]  /*14c90*/  IMAD.MOV.U32 R8, RZ, RZ, R16 ;  /* 0x000000ffff087224 */ /* 0x000fce00078e0010 */
.L_x_2514:
[----:B--2---:R-:W2:Y:S04]  /*14ca0*/  LDL R3, [R1+0xc] ;  /* 0x00000c0001037983 */ /* 0x004ea80000100800 */
[----:B------:R-:W3:Y:S01]  /*14cb0*/  LDL R2, [R1+0x4] ;  /* 0x0000040001027983 */ /* 0x000ee20000100800 */
[----:B------:R-:W-:Y:S01]  /*14cc0*/  VIADD R4, R18, 0x1 ;  /* 0x0000000112047836 */ /* 0x000fe20000000000 */
[----:B------:R-:W-:Y:S05]  /*14cd0*/  YIELD ;  /* 0x0000000000007946 */ /* 0x000fea0003800000 */
[----:B------:R-:W-:Y:S01]  /*14ce0*/  ISETP.NE.AND P0, PT, R4, 0x2, PT ;  /* 0x000000020400780c */ /* 0x000fe20003f05270 */
[----:B------:R-:W-:Y:S03]  /*14cf0*/  BSSY B1, `(.L_x_2476) ;  /* 0x00000cd000017945 */ /* 0x000fe60003800000 */
[----:B-1----:R-:W-:-:S02]  /*14d00*/  SEL R5, RZ, 0x1, P0 ;  /* 0x00000001ff057807 */ /* 0x002fc40000000000 */
        /* <DEDUP_REMOVED lines=9> */
[----:B------:R-:W1:Y:S01]  /*14da0*/  LDC R8, c[0x0][0x43c] ;  /* 0x00010f00ff087b82 */ /* 0x000e620000000800 */
[----:B------:R-:W-:Y:S02]  /*14db0*/  ULDC.64 UR4, c[0x0][0x428] ;  /* 0x00010a0000047ab9 */ /* 0x000fe40000000a00 */
[----:B0-----:R-:W3:Y:S01]  /*14dc0*/  LDL R9, [R1] ;  /* 0x0000000001097983 */ /* 0x001ee20000100800 */
[----:B------:R-:W-:Y:S01]  /*14dd0*/  ULDC.64 UR6, c[0x0][0x208] ;  /* 0x0000820000067ab9 */ /* 0x000fe20000000a00 */
[----:B-1----:R-:W-:-:S13]  /*14de0*/  ISETP.NE.AND P0, PT, R8, 0x1, PT ;  /* 0x000000010800780c */ /* 0x002fda0003f05270 */
        /* <DEDUP_REMOVED lines=15> */
.L_x_2478:
[----:B------:R-:W-:Y:S01]  /*14ee0*/  IMAD R3, R4, 0x8, R17 ;  /* 0x0000000804037824 */ /* 0x000fe200078e0211 */
[----:B------:R-:W-:Y:S01]  /*14ef0*/  SHF.L.U32 R2, R5, 0x1f, RZ ;  /* 0x0000001f05027819 */ /* 0x000fe200000006ff */
[----:B------:R-:W-:Y:S03]  /*14f00*/  BSSY B2, `(.L_x_2479) ;  /* 0x0000003000027945 */ /* 0x000fe60003800000 */
[----:B------:R-:W2:Y:S02]  /*14f10*/  SYNCS.PHASECHK.TRANS64.TRYWAIT P0, [R3+URZ+0x38840], R2 ;  /* 0x03884002030075a7 */ /* 0x000ea4000800017f */
[----:B--2---:R-:W-:Y:S05]  /*14f20*/  @!P0 BRA `(.L_x_2480) ;  /* 0x0000003400588947 */ /* 0x004fea0003800000 */
.L_x_2570:
[----:B------:R-:W-:Y:S05]  /*14f30*/  BSYNC B2 ;  /* 0x0000000000027941 */ /* 0x000fea0003800000 */
.L_x_2479:
        /* <DEDUP_REMOVED lines=12> */
.L_x_2482:
[----:B------:R-:W-:Y:S05]  /*15000*/  BSYNC B2 ;  /* 0x0000000000027941 */ /* 0x000fea0003800000 */
.L_x_2481:
        /* <DEDUP_REMOVED lines=11> */
.L_x_2483:
        /* <DEDUP_REMOVED lines=16> */
.L_x_2484:
        /* <DEDUP_REMOVED lines=16> */
.L_x_2485:
        /* <DEDUP_REMOVED lines=16> */
.L_x_2486:
        /* <DEDUP_REMOVED lines=16> */
.L_x_2571:
[----:B------:R-:W-:Y:S05]  /*154c0*/  BSYNC B2 ;  /* 0x0000000000027941 */ /* 0x000fea0003800000 */
.L_x_2487:
        /* <DEDUP_REMOVED lines=11> */
.L_x_2490:
[----:B------:R-:W-:Y:S05]  /*15580*/  BSYNC B2 ;  /* 0x0000000000027941 */ /* 0x000fea0003800000 */
.L_x_2489:
[----:B------:R-:W-:Y:S01]  /*15590*/  R2UR UR10, R12 ;  /* 0x000000000c0a72ca */ /* 0x000fe200000e0000 */
[----:B------:R-:W-:Y:S01]  /*155a0*/  IMAD R18, R18, 0xa000, R17 ;  /* 0x0000a00012127824 */ /* 0x000fe200078e0211 */
[----:B------:R-:W-:Y:S01]  /*155b0*/  R2UR UR6, R10 ;  /* 0x000000000a0672ca */ /* 0x000fe200000e0000 */
[----:B------:R-:W-:Y:S01]  /*155c0*/  UIADD3 UR4, UP0, UR38, 0x470, URZ ;  /* 0x0000047026047890 */ /* 0x000fe2000ff1e03f */
[----:B------:R-:W-:Y:S01]  /*155d0*/  R2UR UR7, R11 ;  /* 0x000000000b0772ca */ /* 0x000fe200000e0000 */
[----:B0-----:R-:W-:Y:S01]  /*155e0*/  IMAD R3, R19, 0x50, RZ ;  /* 0x0000005013037824 */ /* 0x001fe200078e02ff */
[----:B------:R-:W-:Y:S01]  /*155f0*/  PLOP3.LUT P0, PT, PT, PT, PT, 0x80, 0x0 ;  /* 0x000000000000781c */ /* 0x000fe20003f0f070 */
[----:B------:R-:W-:Y:S01]  /*15600*/  VIADD R2, R2, 0x50 ;  /* 0x0000005002027836 */ /* 0x000fe20000000000 */
[----:B------:R-:W-:Y:S01]  /*15610*/  UIADD3.X UR5, URZ, UR39, URZ, UP0, !UPT ;  /* 0x000000273f057290 */ /* 0x000fe200087fe43f */
[----:B------:R-:W-:-:S11]  /*15620*/  VIADD R9, R18, 0x400 ;  /* 0x0000040012097836 */ /* 0x000fd60000000000 */
.L_x_2491:
        /* <DEDUP_REMOVED lines=15> */
.L_x_2492:
        /* <DEDUP_REMOVED lines=15> */
.L_x_2493:
        /* <DEDUP_REMOVED lines=15> */
.L_x_2494:
        /* <DEDUP_REMOVED lines=12> */
.L_x_2477:
[----:B------:R-:W-:Y:S05]  /*159c0*/  BSYNC B1 ;  /* 0x0000000000017941 */ /* 0x000fea0003800000 */
.L_x_2476:
        /* <DEDUP_REMOVED lines=8> */
[----:B------:R1:W-:Y:S02]  /*15a50*/  STL [R1+0x4], R10 ;  /* 0x0000040a01007387 */ /* 0x0003e40000100800 */
[----:B------:R-:W-:Y:S05]  /*15a60*/  @!P1 BRA `(.L_x_2496) ;  /* 0x0000000c001c9947 */ /* 0x000fea0003800000 */
[----:B------:R-:W2:Y:S01]  /*15a70*/  LDL R3, [R1+0x10] ;  /* 0x0000100001037983 */ /* 0x000ea20000100800 */
[----:B------:R-:W-:Y:S01]  /*15a80*/  VIADD R7, R0, 0xffffffff ;  /* 0xffffffff00077836 */ /* 0x000fe20000000000 */
[----:B--2---:R-:W-:-:S13]  /*15a90*/  ISETP.NE.AND P1, PT, R3, RZ, PT ;  /* 0x000000ff0300720c */ /* 0x004fda0003f25270 */
[----:B------:R-:W-:Y:S05]  /*15aa0*/  @!P1 BRA `(.L_x_2497) ;  /* 0x0000000000549947 */ /* 0x000fea0003800000 */
[----:B------:R-:W2:Y:S01]  /*15ab0*/  LDL R12, [R1+0x8] ;  /* 0x00000800010c7983 */ /* 0x000ea20000100800 */
[----:B0-----:R-:W0:Y:S01]  /*15ac0*/  LDC R9, c[0x0][0x43c] ;  /* 0x00010f00ff097b82 */ /* 0x001e220000000800 */
[----:B------:R-:W-:Y:S02]  /*15ad0*/  ULDC.64 UR4, c[0x0][0x428] ;  /* 0x00010a0000047ab9 */ /* 0x000fe40000000a00 */
[----:B------:R-:W3:Y:S01]  /*15ae0*/  LDL R11, [R1] ;  /* 0x00000000010b7983 */ /* 0x000ee20000100800 */
        /* <DEDUP_REMOVED lines=17> */
.L_x_2497:
[----:B------:R-:W-:Y:S01]  /*15c00*/  IMAD R2, R18, 0x8, R17 ;  /* 0x0000000812027824 */ /* 0x000fe200078e0211 */
[----:B------:R-:W-:Y:S01]  /*15c10*/  SHF.L.U32 R3, R10, 0x1f, RZ ;  /* 0x0000001f0a037819 */ /* 0x000fe200000006ff */
[----:B------:R-:W-:Y:S03]  /*15c20*/  BSSY B2, `(.L_x_2498) ;  /* 0x0000003000027945 */ /* 0x000fe60003800000 */
[----:B------:R-:W3:Y:S02]  /*15c30*/  SYNCS.PHASECHK.TRANS64.TRYWAIT P0, [R2+URZ+0x38840], R3 ;  /* 0x03884003020075a7 */ /* 0x000ee4000800017f */
[----:B---3--:R-:W-:Y:S05]  /*15c40*/  @!P0 BRA `(.L_x_2499) ;  /* 0x0000002800388947 */ /* 0x008fea0003800000 */
.L_x_2572:
[----:B------:R-:W-:Y:S05]  /*15c50*/  BSYNC B2 ;  /* 0x0000000000027941 */ /* 0x000fea0003800000 */
.L_x_2498:
        /* <DEDUP_REMOVED lines=12> */
.L_x_2501:
[----:B------:R-:W-:Y:S05]  /*15d20*/  BSYNC B2 ;  /* 0x0000000000027941 */ /* 0x000fea0003800000 */
.L_x_2500:
        /* <DEDUP_REMOVED lines=10> */
[----:B-1----:R-:W-:Y:S01]  /*15dd0*/  VIADD R10, R9, 0x24400 ;  /* 0x00024400090a7836 */ /* 0x002fe20000000000 */
[----:B------:R-:W-:-:S09]  /*15de0*/  UMOV UR7, 0x14f00000 ;  /* 0x14f0000000077882 */ /* 0x000fd20000000000 */
.L_x_2502:
        /* <DEDUP_REMOVED lines=16> */
.L_x_2503:
        /* <DEDUP_REMOVED lines=16> */
.L_x_2504:
        /* <DEDUP_REMOVED lines=16> */
.L_x_2505:
        /* <DEDUP_REMOVED lines=15> */
.L_x_2573:
[----:B------:R-:W-:Y:S05]  /*161e0*/  BSYNC B2 ;  /* 0x0000000000027941 */ /* 0x000fea0003800000 */
.L_x_2506:
        /* <DEDUP_REMOVED lines=11> */
.L_x_2509:
[----:B------:R-:W-:Y:S05]  /*162a0*/  BSYNC B2 ;  /* 0x0000000000027941 */ /* 0x000fea0003800000 */
.L_x_2508:
[----:B------:R-:W-:Y:S01]  /*162b0*/  R2UR UR10, R12 ;  /* 0x000000000c0a72ca */ /* 0x000fe200000e0000 */
[----:B------:R-:W-:Y:S01]  /*162c0*/  IMAD R4, R4, 0xa000, R17 ;  /* 0x0000a00004047824 */ /* 0x000fe200078e0211 */
[----:B------:R-:W-:Y:S01]  /*162d0*/  R2UR UR6, R10 ;  /* 0x000000000a0672ca */ /* 0x000fe200000e0000 */
[----:B------:R-:W-:Y:S01]  /*162e0*/  UIADD3 UR4, UP0, UR38, 0x470, URZ ;  /* 0x0000047026047890 */ /* 0x000fe2000ff1e03f */
[----:B------:R-:W-:Y:S01]  /*162f0*/  R2UR UR7, R11 ;  /* 0x000000000b0772ca */ /* 0x000fe200000e0000 */
[----:B------:R-:W-:Y:S01]  /*16300*/  IMAD R3, R19, 0x50, RZ ;  /* 0x0000005013037824 */ /* 0x000fe200078e02ff */
[----:B------:R-:W-:Y:S01]  /*16310*/  PLOP3.LUT P0, PT, PT, PT, PT, 0x80, 0x0 ;  /* 0x000000000000781c */ /* 0x000fe20003f0f070 */
[----:B0-----:R-:W-:Y:S01]  /*16320*/  VIADD R2, R2, 0x50 ;  /* 0x0000005002027836 */ /* 0x001fe20000000000 */
[----:B------:R-:W-:Y:S01]  /*16330*/  UIADD3.X UR5, URZ, UR39, URZ, UP0, !UPT ;  /* 0x000000273f057290 */ /* 0x000fe200087fe43f */
[----:B------:R-:W-:-:S11]  /*16340*/  VIADD R5, R4, 0x400 ;  /* 0x0000040004057836 */ /* 0x000fd60000000000 */
.L_x_2510:
        /* <DEDUP_REMOVED lines=15> */
.L_x_2511:
        /* <DEDUP_REMOVED lines=15> */
.L_x_2512:
        /* <DEDUP_REMOVED lines=15> */
.L_x_2513:
        /* <DEDUP_REMOVED lines=12> */
.L_x_2496:
[----:B------:R-:W-:Y:S05]  /*166e0*/  BSYNC B1 ;  /* 0x0000000000017941 */ /* 0x000fea0003800000 */
.L_x_2495:
[C---:B------:R-:W-:Y:S01]  /*166f0*/  ISETP.GT.AND P0, PT, R0.reuse, 0x1, PT ;  /* 0x000000010000780c */ /* 0x040fe20003f04270 */
[----:B------:R-:W-:-:S12]  /*16700*/  VIADD R0, R0, 0xfffffffe ;  /* 0xfffffffe00007836 */ /* 0x000fd80000000000 */
[----:B------:R-:W-:Y:S05]  /*16710*/  @P0 BRA `(.L_x_2514) ;  /* 0xffffffe400600947 */ /* 0x000fea000383ffff */
.L_x_2475:
[----:B------:R-:W-:Y:S05]  /*16720*/  BSYNC B0 ;  /* 0x0000000000007941 */ /* 0x000fea0003800000 */
.L_x_2454:
[----:B0-----:R-:W0:Y:S01]  /*16730*/  S2R R0, SR_TID.X ;  /* 0x0000000000007919 */ /* 0x001e220000002100 */
[----:B------:R-:W-:Y:S01]  /*16740*/  BSSY B0, `(.L_x_2515) ;  /* 0x0000012000007945 */ /* 0x000fe20003800000 */
[----:B0-----:R-:W-:-:S04]  /*16750*/  LOP3.LUT R6, R0, 0x7f, RZ, 0xc0, !PT ;  /* 0x0000007f00067812 */ /* 0x001fc800078ec0ff */
[----:B------:R-:W-:-:S13]  /*16760*/  ISETP.NE.AND P1, PT, R6, RZ, PT ;  /* 0x000000ff0600720c */ /* 0x000fda0003f25270 */
[----:B------:R-:W-:Y:S05]  /*16770*/  @P1 BRA `(.L_x_2516) ;  /* 0x0000000000381947 */ /* 0x000fea0003800000 */
[----:B--2---:R-:W0:Y:S01]  /*16780*/  S2R R3, SR_LANEID ;  /* 0x0000000000037919 */ /* 0x004e220000000000 */
[----:B------:R-:W-:Y:S01]  /*16790*/  VOTEU.ANY UR4, UPT, PT ;  /* 0x0000000000047886 */ /* 0x000fe200038e0100 */
[----:B-1----:R-:W1:Y:S01]  /*167a0*/  LDC.64 R4, c[0x0][0xc80] ;  /* 0x00032000ff047b82 */ /* 0x002e620000000a00 */
        /* <DEDUP_REMOVED lines=9> */
[----:B0-----:R-:W-:-:S05]  /*16840*/  IADD3 R0, R0, UR43, R3 ;  /* 0x0000002b00007c10 */ /* 0x001fca000fffe003 */
[----:B------:R0:W-:Y:S02]  /*16850*/  STL [R1+0x18], R0 ;  /* 0x0000180001007387 */ /* 0x0001e40000100800 */
.L_x_2516:
[----:B------:R-:W-:Y:S05]  /*16860*/  BSYNC B0 ;  /* 0x0000000000007941 */ /* 0x000fea0003800000 */
.L_x_2515:
[----:B0-----:R-:W3:Y:S01]  /*16870*/  LDL.LU R0, [R1+0xc] ;  /* 0x00000c0001007983 */ /* 0x001ee20000300800 */
[----:B------:R-:W-:Y:S01]  /*16880*/  BSSY B0, `(.L_x_2517) ;  /* 0x0000056000007945 */ /* 0x000fe20003800000 */
[----:B---3--:R-:W-:-:S13]  /*16890*/  ISETP.NE.AND P0, PT, R0, RZ, PT ;  /* 0x000000ff0000720c */ /* 0x008fda0003f05270 */
[----:B------:R-:W-:Y:S05]  /*168a0*/  @!P0 BRA `(.L_x_2518) ;  /* 0x00000004004c8947 */ /* 0x000fea0003800000 */
[----:B------:R-:W2:Y:S01]  /*168b0*/  LDL R0, [R1+0x4] ;  /* 0x0000040001007983 */ /* 0x000ea20000100800 */
[----:B------:R-:W-:Y:S01]  /*168c0*/  IMAD R2, R18, 0x8, R17 ;  /* 0x0000000812027824 */ /* 0x000fe200078e0211 */
[----:B------:R-:W-:Y:S01]  /*168d0*/  BSSY B1, `(.L_x_2519) ;  /* 0x0000005000017945 */ /* 0x000fe20003800000 */
[----:B------:R-:W-:Y:S02]  /*168e0*/  ISETP.NE.AND P2, PT, R6, RZ, PT ;  /* 0x000000ff0600720c */ /* 0x000fe40003f45270 */
[----:B--2---:R-:W-:-:S04]  /*168f0*/  SHF.L.U32 R3, R0, 0x1f, RZ ;  /* 0x0000001f00037819 */ /* 0x004fc800000006ff */
[----:B------:R-:W0:Y:S02]  /*16900*/  SYNCS.PHASECHK.TRANS64.TRYWAIT P0, [R2+URZ+0x38860], R3 ;  /* 0x03886003020075a7 */ /* 0x000e24000800017f */
[----:B0-----:R-:W-:Y:S05]  /*16910*/  @!P0 BRA `(.L_x_2520) ;  /* 0x0000001c002c8947 */ /* 0x001fea0003800000 */
.L_x_2574:
[----:B------:R-:W-:Y:S05]  /*16920*/  BSYNC B1 ;  /* 0x0000000000017941 */ /* 0x000fea0003800000 */
.L_x_2519:
[----:B------:R-:W-:Y:S04]  /*16930*/  BSSY B1, `(.L_x_2521) ;  /* 0x0000009000017945 */ /* 0x000fe80003800000 */
        /* <DEDUP_REMOVED lines=8> */
.L_x_2522:
[----:B------:R-:W-:Y:S05]  /*169c0*/  BSYNC B1 ;  /* 0x0000000000017941 */ /* 0x000fea0003800000 */
.L_x_2521:
[----:B------:R-:W-:Y:S01]  /*169d0*/  IMAD R0, R18, 0xa000, R17 ;  /* 0x0000a00012007824 */ /* 0x000fe200078e0211 */
[----:B------:R-:W-:Y:S01]  /*169e0*/  UIADD3 UR4, UP0, UR38, 0x470, URZ ;  /* 0x0000047026047890 */ /* 0x000fe2000ff1e03f */
[----:B------:R-:W-:Y:S01]  /*169f0*/  PLOP3.LUT P0, PT, PT, PT, PT, 0x80, 0x0 ;  /* 0x000000000000781c */ /* 0x000fe20003f0f070 */
[----:B------:R-:W-:Y:S01]  /*16a00*/  IMAD R19, R19, 0x50, RZ ;  /* 0x0000005013137824 */ /* 0x000fe200078e02ff */
[----:B------:R-:W-:Y:S01]  /*16a10*/  UMOV UR6, 0x0 ;  /* 0x0000000000067882 */ /* 0x000fe20000000000 */
[----:B0-----:R-:W-:Y:S01]  /*16a20*/  VIADD R2, R2, 0x38850 ;  /* 0x0003885002027836 */ /* 0x001fe20000000000 */
[----:B------:R-:W-:Y:S01]  /*16a30*/  UIADD3.X UR5, URZ, UR39, URZ, UP0, !UPT ;  /* 0x000000273f057290 */ /* 0x000fe200087fe43f */
[----:B------:R-:W-:Y:S01]  /*16a40*/  VIADD R3, R0, 0x400 ;  /* 0x0000040000037836 */ /* 0x000fe20000000000 */
[----:B------:R-:W-:Y:S01]  /*16a50*/  UMOV UR7, 0x14f00000 ;  /* 0x14f0000000077882 */ /* 0x000fe20000000000 */
[----:B------:R-:W-:-:S09]  /*16a60*/  UMOV UR10, URZ ;  /* 0x0000003f000a7c82 */ /* 0x000fd20008000000 */
.L_x_2523:
        /* <DEDUP_REMOVED lines=15> */
.L_x_2524:
        /* <DEDUP_REMOVED lines=15> */
.L_x_2525:
        /* <DEDUP_REMOVED lines=15> */
.L_x_2526:
        /* <DEDUP_REMOVED lines=10> */
.L_x_2518:
[----:B------:R-:W-:Y:S05]  /*16de0*/  BSYNC B0 ;  /* 0x0000000000007941 */ /* 0x000fea0003800000 */
.L_x_2517:
[----:B--2---:R-:W2:Y:S01]  /*16df0*/  LDL.LU R3, [R1+0x4] ;  /* 0x0000040001037983 */ /* 0x004ea20000300800 */
[----:B------:R-:W-:-:S05]  /*16e00*/  VIADD R18, R18, 0x1 ;  /* 0x0000000112127836 */ /* 0x000fca0000000000 */
[----:B------:R-:W-:-:S04]  /*16e10*/  ISETP.NE.AND P0, PT, R18, 0x2, PT ;  /* 0x000000021200780c */ /* 0x000fc80003f05270 */
[----:B------:R-:W-:Y:S02]  /*16e20*/  SEL R0, RZ, 0x1, P0 ;  /* 0x00000001ff007807 */ /* 0x000fe40000000000 */
[----:B------:R-:W-:Y:S02]  /*16e30*/  SEL R18, R18, RZ, P0 ;  /* 0x000000ff12127207 */ /* 0x000fe40000000000 */
[----:B--2---:R-:W-:-:S05]  /*16e40*/  LOP3.LUT R3, R3, R0, RZ, 0x3c, !PT ;  /* 0x0000000003037212 */ /* 0x004fca00078e3cff */
[----:B------:R2:W-:Y:S02]  /*16e50*/  STL [R1+0x4], R3 ;  /* 0x0000040301007387 */ /* 0x0005e40000100800 */
.L_x_2434:
[----:B------:R-:W-:Y:S05]  /*16e60*/  BSYNC B7 ;  /* 0x0000000000077941 */ /* 0x000fea0003800000 */
.L_x_2432:
[----:B0-----:R-:W3:Y:S04]  /*16e70*/  LDL R0, [R1+0x20] ;  /* 0x0000200001007983 */ /* 0x001ee80000100800 */
[----:B------:R0:W5:Y:S01]  /*16e80*/  LDL R2, [R1+0x18] ;  /* 0x0000180001027983 */ /* 0x0001620000100800 */
[----:B---3--:R-:W-:-:S13]  /*16e90*/  ISETP.NE.AND P0, PT, R0, RZ, PT ;  /* 0x000000ff0000720c */ /* 0x008fda0003f05270 */
[----:B0-----:R-:W-:Y:S05]  /*16ea0*/  @!P0 BRA `(.L_x_2527) ;  /* 0x0000000000288947 */ /* 0x001fea0003800000 */
[----:B------:R-:W-:Y:S05]  /*16eb0*/  WARPSYNC.ALL ;  /* 0x0000000000007948 */ /* 0x000fea0003800000 */
[----:B------:R-:W0:Y:S08]  /*16ec0*/  S2UR UR5, SR_CgaCtaId ;  /* 0x00000000000579c3 */ /* 0x000e300000008800 */
[----:B------:R-:W-:Y:S06]  /*16ed0*/  BAR.SYNC.DEFER_BLOCKING 0x5, 0x180 ;  /* 0x0146000000007b1d */ /* 0x000fec0000010000 */
[----:B------:R-:W-:-:S02]  /*16ee0*/  UMOV UR4, 0x400 ;  /* 0x0000040000047882 */ /* 0x000fc40000000000 */
[----:B0-----:R-:W-:-:S06]  /*16ef0*/  ULEA UR4, UR5, UR4, 0x18 ;  /* 0x0000000405047291 */ /* 0x001fcc000f8ec03f */
[----:B------:R-:W-:-:S05]  /*16f00*/  IMAD.U32 R17, RZ, RZ, UR4 ;  /* 0x00000004ff117e24 */ /* 0x000fca000f8e00ff */
[----:B-----5:R-:W0:Y:S04]  /*16f10*/  LDS R2, [R17+0x388d0] ;  /* 0x0388d00011027984 */ /* 0x020e280000000800 */
[----:B0-----:R0:W-:Y:S01]  /*16f20*/  STL [R1+0x18], R2 ;  /* 0x0000180201007387 */ /* 0x0011e20000100800 */
[----:B------:R-:W-:Y:S06]  /*16f30*/  BAR.ARV 0x4, 0x180 ;  /* 0x0106000000007b1d */ /* 0x000fec0000002000 */
[----:B------:R-:W-:Y:S05]  /*16f40*/  BRA `(.L_x_2528) ;  /* 0x00000000002c7947 */ /* 0x000fea0003800000 */
.L_x_2527:
[----:B------:R-:W-:-:S03]  /*16f50*/  UMOV UR4, 0xffffffff ;  /* 0xffffffff00047882 */ /* 0x000fc60000000000 */
[----:B------:R-:W-:Y:S05]  /*16f60*/  BRA.DIV UR4, `(.L_x_2529) ;  /* 0x0000001604ac7947 */ /* 0x000fea000b800000 */
[----:B-----5:R0:W3:Y:S02]  /*16f70*/  SHFL.IDX PT, R14, R2, RZ, 0x1f ;  /* 0x00001fff020e7589 */ /* 0x0200e400000e0000 */
.L_x_2577:
[----:B--2---:R-:W2:Y:S01]  /*16f80*/  @!P1 S2R R3, SR_CgaCtaId ;  /* 0x0000000000039919 */ /* 0x004ea20000008800 */
[----:B------:R-:W-:Y:S05]  /*16f90*/  WARPSYNC.ALL ;  /* 0x0000000000007948 */ /* 0x000fea0003800000 */
[----:B------:R-:W-:Y:S01]  /*16fa0*/  BAR.SYNC.DEFER_BLOCKING 0x4, 0x180 ;  /* 0x0106000000007b1d */ /* 0x000fe20000010000 */
[----:B------:R-:W-:-:S05]  /*16fb0*/  @!P1 MOV R0, 0x400 ;  /* 0x0000040000009802 */ /* 0x000fca0000000f00 */
[----:B---3--:R3:W-:Y:S01]  /*16fc0*/  STL [R1+0x18], R14 ;  /* 0x0000180e01007387 */ /* 0x0087e20000100800 */
[----:B--2---:R-:W-:-:S05]  /*16fd0*/  @!P1 LEA R17, R3, R0, 0x18 ;  /* 0x0000000003119211 */ /* 0x004fca00078ec0ff */
[----:B------:R3:W-:Y:S01]  /*16fe0*/  @!P1 STS [R17+0x388d0], R2 ;  /* 0x0388d00211009388 */ /* 0x0007e20000000800 */
[----:B------:R-:W-:Y:S06]  /*16ff0*/  BAR.ARV 0x5, 0x180 ;  /* 0x0146000000007b1d */ /* 0x000fec0000002000 */
.L_x_2528:
[----:B------:R-:W4:Y:S01]  /*17000*/  LDL R0, [R1+0x18] ;  /* 0x0000180001007983 */ /* 0x000f220000100800 */
[----:B------:R-:W-:Y:S02]  /*17010*/  ULDC UR4, c[0x0][0xc38] ;  /* 0x00030e0000047ab9 */ /* 0x000fe40000000800 */
[----:B----4-:R-:W-:-:S13]  /*17020*/  ISETP.GE.AND P0, PT, R0, UR4, PT ;  /* 0x0000000400007c0c */ /* 0x010fda000bf06270 */
[----:B------:R-:W-:Y:S05]  /*17030*/  @!P0 BRA `(.L_x_2530) ;  /* 0xffffffb000208947 */ /* 0x000fea000383ffff */
.L_x_2429:
[----:B-1----:R-:W4:Y:S01]  /*17040*/  LDL.LU R0, [R1+0x1c] ;  /* 0x00001c0001007983 */ /* 0x002f220000300800 */
[----:B------:R-:W-:Y:S01]  /*17050*/  BSSY B0, `(.L_x_2531) ;  /* 0x000000b000007945 */ /* 0x000fe20003800000 */
[----:B------:R-:W1:Y:S01]  /*17060*/  S2R R5, SR_CgaCtaId ;  /* 0x0000000000057919 */ /* 0x000e620000008800 */
[----:B----4-:R-:W-:-:S05]  /*17070*/  VIADD R0, R0, 0x1 ;  /* 0x0000000100007836 */ /* 0x010fca0000000000 */
[----:B0--3--:R-:W-:-:S04]  /*17080*/  LEA.HI R2, R0, R0, RZ, 0x1 ;  /* 0x0000000000027211 */ /* 0x009fc800078f08ff */
[----:B--2---:R-:W-:-:S05]  /*17090*/  LOP3.LUT R3, R2, 0xfffffffe, RZ, 0xc0, !PT ;  /* 0xfffffffe02037812 */ /* 0x004fca00078ec0ff */
[----:B------:R-:W-:Y:S01]  /*170a0*/  IMAD.IADD R3, R0, 0x1, -R3 ;  /* 0x0000000100037824 */ /* 0x000fe200078e0a03 */
[----:B------:R-:W-:-:S04]  /*170b0*/  MOV R0, 0x400 ;  /* 0x0000040000007802 */ /* 0x000fc80000000f00 */
[----:B-1----:R-:W-:Y:S02]  /*170c0*/  LEA R0, R5, R0, 0x18 ;  /* 0x0000000005007211 */ /* 0x002fe400078ec0ff */
[----:B------:R-:W-:-:S04]  /*170d0*/  SHF.L.U32 R3, R3, 0x1f, RZ ;  /* 0x0000001f03037819 */ /* 0x000fc800000006ff */
[----:B------:R-:W0:Y:S02]  /*170e0*/  SYNCS.PHASECHK.TRANS64.TRYWAIT P0, [R0+URZ+0x38820], R3 ;  /* 0x03882003000075a7 */ /* 0x000e24000800017f */
[----:B0-----:R-:W-:Y:S05]  /*170f0*/  @!P0 BRA `(.L_x_2532) ;  /* 0x0000001400708947 */ /* 0x001fea0003800000 */
.L_x_2578:
[----:B------:R-:W-:Y:S05]  /*17100*/  BSYNC B0 ;  /* 0x0000000000007941 */ /* 0x000fea0003800000 */
.L_x_2531:
[----:B------:R-:W-:-:S03]  /*17110*/  UMOV UR4, 0xffffffff ;  /* 0xffffffff00047882 */ /* 0x000fc60000000000 */
[----:B------:R-:W-:Y:S05]  /*17120*/  BRA.DIV UR4, `(.L_x_2533) ;  /* 0x0000001604787947 */ /* 0x000fea000b800000 */
[----:B------:R-:W1:Y:S02]  /*17130*/  S2R R2, SR_TID.X ;  /* 0x0000000000027919 */ /* 0x000e640000002100 */
[----:B-1----:R-:W-:-:S04]  /*17140*/  SHF.R.U32.HI R2, RZ, 0x5, R2 ;  /* 0x00000005ff027819 */ /* 0x002fc80000011602 */
[----:B------:R-:W-:-:S05]  /*17150*/  LOP3.LUT R2, R2, 0x3, RZ, 0xc0, !PT ;  /* 0x0000000302027812 */ /* 0x000fca00078ec0ff */
[----:B------:R1:W2:Y:S02]  /*17160*/  SHFL.IDX PT, R14, R2, RZ, 0x1f ;  /* 0x00001fff020e7589 */ /* 0x0002a400000e0000 */
.L_x_2581:
[----:B--2---:R-:W-:Y:S01]  /*17170*/  ISETP.NE.AND P0, PT, R14, RZ, PT ;  /* 0x000000ff0e00720c */ /* 0x004fe20003f05270 */
[----:B------:R-:W-:-:S12]  /*17180*/  BSSY B0, `(.L_x_2534) ;  /* 0x0000027000007945 */ /* 0x000fd80003800000 */
[----:B------:R-:W-:Y:S05]  /*17190*/  @P0 BRA `(.L_x_2535) ;  /* 0x0000000000940947 */ /* 0x000fea0003800000 */
[----:B------:R-:W-:-:S03]  /*171a0*/  UMOV UR4, 0xffffffff ;  /* 0xffffffff00047882 */ /* 0x000fc60000000000 */
[----:B------:R-:W-:Y:S05]  /*171b0*/  BRA.DIV UR4, `(.L_x_2536) ;  /* 0x0000001604887947 */ /* 0x000fea000b800000 */
[----:B------:R-:W-:-:S13]  /*171c0*/  ELECT P6, URZ, PT ;  /* 0x00000000003f782f */ /* 0x000fda00038c0000 */
.L_x_2584:
        /* <DEDUP_REMOVED lines=8> */
.L_x_2537:
[----:B------:R-:W2:Y:S01]  /*17250*/  LDL.LU R7, [R1+0x4] ;  /* 0x0000040001077983 */ /* 0x000ea20000300800 */
        /* <DEDUP_REMOVED lines=9> */
[----:B------:R-:W-:-:S03]  /*172f0*/  SHF.L.U32 R2, R7, 0x1f, RZ ;  /* 0x0000001f07027819 */ /* 0x000fc600000006ff */
[----:B------:R-:W-:Y:S01]  /*17300*/  IMAD R3, R4, 0x8, R3 ;  /* 0x0000000804037824 */ /* 0x000fe200078e0203 */
[----:B0-----:R-:W-:Y:S06]  /*17310*/  @!P0 BRA `(.L_x_2538) ;  /* 0x0000001400508947 */ /* 0x001fec0003800000 */
.L_x_2585:
[----:B------:R-:W1:Y:S02]  /*17320*/  SYNCS.PHASECHK.TRANS64.TRYWAIT P0, [R3+URZ], R2 ;  /* 0x00000002030075a7 */ /* 0x000e64000800017f */
[----:B-1----:R-:W-:Y:S05]  /*17330*/  @!P0 BRA `(.L_x_2539) ;  /* 0x00000014005c8947 */ /* 0x002fea0003800000 */
.L_x_2586:
[----:B------:R-:W-:Y:S05]  /*17340*/  @!P2 BRA `(.L_x_2540) ;  /* 0x000000000004a947 */ /* 0x000fea0003800000 */
[----:B------:R-:W-:Y:S01]  /*17350*/  BPT.TRAP 0x1 ;  /* 0x000000040000795c */ /* 0x000fe20000300000 */
.L_x_2540:
[----:B-1----:R-:W-:-:S04]  /*17360*/  VIADD R3, R0, 0x38860 ;  /* 0x0003886000037836 */ /* 0x002fc80000000000 */
[----:B------:R-:W-:-:S04]  /*17370*/  IMAD R18, R18, 0x8, R3 ;  /* 0x0000000812127824 */ /* 0x000fc800078e0203 */
[----:B------:R-:W1:Y:S02]  /*17380*/  SYNCS.PHASECHK.TRANS64.TRYWAIT P0, [R18+URZ], R5 ;  /* 0x00000005120075a7 */ /* 0x000e64000800017f */
[----:B-1----:R-:W-:Y:S05]  /*17390*/  @!P0 BRA `(.L_x_2541) ;  /* 0x0000001400588947 */ /* 0x002fea0003800000 */
.L_x_2587:
[----:B------:R-:W-:-:S07]  /*173a0*/  IMAD R3, R4, 0x8, R3 ;  /* 0x0000000804037824 */ /* 0x000fce00078e0203 */
.L_x_2542:
[----:B--2---:R2:W3:Y:S02]  /*173b0*/  SYNCS.PHASECHK.TRANS64.TRYWAIT P0, [R3+URZ], R2 ;  /* 0x00000002030075a7 */ /* 0x0044e4000800017f */
[----:B---3--:R-:W-:Y:S05]  /*173c0*/  @!P0 NANOSLEEP.SYNCS 0x989680 ;  /* 0x009896800000895d */ /* 0x008fea0003900000 */
[----:B------:R-:W3:Y:S02]  /*173d0*/  @!P0 SYNCS.PHASECHK.TRANS64 P0, [R3+URZ], R2 ;  /* 0x00000002030085a7 */ /* 0x000ee4000800007f */
[----:B---3--:R-:W-:Y:S05]  /*173e0*/  @!P0 BRA `(.L_x_2542) ;  /* 0xfffffffc00f08947 */ /* 0x008fea000383ffff */
.L_x_2535:
[----:B------:R-:W-:Y:S05]  /*173f0*/  BSYNC B0 ;  /* 0x0000000000007941 */ /* 0x000fea0003800000 */
.L_x_2534:
[----:B------:R-:W-:Y:S05]  /*17400*/  EXIT ;  /* 0x000000000000794d */ /* 0x000fea0003800000 */
.L_x_2382:
[----:B------:R-:W-:-:S13]  /*17410*/  R2UR UR4, R17 ;  /* 0x00000000110472ca */ /* 0x000fda00000e0000 */
[----:B0-----:R-:W-:-:S04]  /*17420*/  IMAD.U32 R3, RZ, RZ, UR4 ;  /* 0x00000004ff037e24 */ /* 0x001fc8000f8e00ff */
[----:B------:R0:W1:Y:S03]  /*17430*/  SYNCS.PHASECHK.TRANS64.TRYWAIT P1, [R3+URZ+0x38800], R0 ;  /* 0x03880000030075a7 */ /* 0x000066000802017f */
[----:B-1----:R-:W-:Y:S05]  /*17440*/  @!P1 NANOSLEEP.SYNCS 0x989680 ;  /* 0x009896800000995d */ /* 0x002fea0003900000 */
[----:B------:R-:W1:Y:S02]  /*17450*/  @!P1 SYNCS.PHASECHK.TRANS64 P1, [R3+URZ+0x38800], R0 ;  /* 0x03880000030095a7 */ /* 0x000e64000802007f */
[----:B-1----:R-:W-:Y:S05]  /*17460*/  @!P1 BRA `(.L_x_2382) ;  /* 0xfffffffc00e89947 */ /* 0x002fea000383ffff */
[----:B------:R-:W-:Y:S05]  /*17470*/  BRA `(.L_x_2543) ;  /* 0xfffffea400547947 */ /* 0x000fea000383ffff */
.L_x_2386:
[----:B-1----:R1:W2:Y:S02]  /*17480*/  SYNCS.PHASECHK.TRANS64.TRYWAIT P2, [R0+URZ+0x38830], R3 ;  /* 0x03883003000075a7 */ /* 0x0022a4000804017f */
[----:B--2---:R-:W-:Y:S05]  /*17490*/  @!P2 NANOSLEEP.SYNCS 0x989680 ;  /* 0x009896800000a95d */ /* 0x004fea0003900000 */
[----:B------:R-:W2:Y:S02]  /*174a0*/  @!P2 SYNCS.PHASECHK.TRANS64 P2, [R0+URZ+0x38830], R3 ;  /* 0x038830030000a5a7 */ /* 0x000ea4000804007f */
[----:B--2---:R-:W-:Y:S05]  /*174b0*/  @!P2 BRA `(.L_x_2386) ;  /* 0xfffffffc00f0a947 */ /* 0x004fea000383ffff */
[----:B------:R-:W-:Y:S05]  /*174c0*/  BRA `(.L_x_2385) ;  /* 0xfffffea400807947 */ /* 0x000fea000383ffff */
.L_x_2391:
[----:B------:R-:W-:-:S13]  /*174d0*/  R2UR UR4, R232 ;  /* 0x00000000e80472ca */ /* 0x000fda00000e0000 */
[----:B-1----:R-:W-:-:S04]  /*174e0*/  IMAD.U32 R4, RZ, RZ, UR4 ;  /* 0x00000004ff047e24 */ /* 0x002fc8000f8e00ff */
[----:B------:R1:W2:Y:S03]  /*174f0*/  SYNCS.PHASECHK.TRANS64.TRYWAIT P3, [R4+URZ+0x38830], R3 ;  /* 0x03883003040075a7 */ /* 0x0002a6000806017f */
[----:B--2---:R-:W-:Y:S05]  /*17500*/  @!P3 NANOSLEEP.SYNCS 0x989680 ;  /* 0x009896800000b95d */ /* 0x004fea0003900000 */
[----:B------:R-:W2:Y:S02]  /*17510*/  @!P3 SYNCS.PHASECHK.TRANS64 P3, [R4+URZ+0x38830], R3 ;  /* 0x038830030400b5a7 */ /* 0x000ea4000806007f */
[----:B--2---:R-:W-:Y:S05]  /*17520*/  @!P3 BRA `(.L_x_2391) ;  /* 0xfffffffc00e8b947 */ /* 0x004fea000383ffff */
[----:B------:R-:W-:Y:S05]  /*17530*/  BRA `(.L_x_2390) ;  /* 0xfffffee800107947 */ /* 0x000fea000383ffff */
.L_x_2395:
[----:B01----:R-:W-:-:S04]  /*17540*/  IMAD.U32 R3, RZ, RZ, UR4 ;  /* 0x00000004ff037e24 */ /* 0x003fc8000f8e00ff */
[----:B------:R0:W1:Y:S03]  /*17550*/  SYNCS.PHASECHK.TRANS64.TRYWAIT P3, [R3+URZ+0x38850], R0 ;  /* 0x03885000030075a7 */ /* 0x000066000806017f */
[----:B-1----:R-:W-:Y:S05]  /*17560*/  @!P3 NANOSLEEP.SYNCS 0x989680 ;  /* 0x009896800000b95d */ /* 0x002fea0003900000 */
[----:B------:R-:W1:Y:S02]  /*17570*/  @!P3 SYNCS.PHASECHK.TRANS64 P3, [R3+URZ+0x38850], R0 ;  /* 0x038850000300b5a7 */ /* 0x000e64000806007f */
[----:B-1----:R-:W-:Y:S05]  /*17580*/  @!P3 BRA `(.L_x_2395) ;  /* 0xfffffffc00ecb947 */ /* 0x002fea000383ffff */
[----:B------:R-:W-:Y:S05]  /*17590*/  BRA `(.L_x_2394) ;  /* 0xffffff0c003c7947 */ /* 0x000fea000383ffff */
.L_x_2401:
[----:B-1----:R-:W-:-:S04]  /*175a0*/  IMAD.U32 R4, RZ, RZ, UR4 ;  /* 0x00000004ff047e24 */ /* 0x002fc8000f8e00ff */
[----:B------:R1:W2:Y:S03]  /*175b0*/  SYNCS.PHASECHK.TRANS64.TRYWAIT P2, [R4+URZ+0x38830], R3 ;  /* 0x03883003040075a7 */ /* 0x0002a6000804017f */
[----:B--2---:R-:W-:Y:S05]  /*175c0*/  @!P2 NANOSLEEP.SYNCS 0x989680 ;  /* 0x009896800000a95d */ /* 0x004fea0003900000 */
[----:B------:R-:W2:Y:S02]  /*175d0*/  @!P2 SYNCS.PHASECHK.TRANS64 P2, [R4+URZ+0x38830], R3 ;  /* 0x038830030400a5a7 */ /* 0x000ea4000804007f */
[----:B--2---:R-:W-:Y:S05]  /*175e0*/  @!P2 BRA `(.L_x_2401) ;  /* 0xfffffffc00eca947 */ /* 0x004fea000383ffff */
[----:B------:R-:W-:Y:S05]  /*175f0*/  BRA `(.L_x_2400) ;  /* 0xffffff2800707947 */ /* 0x000fea000383ffff */
.L_x_2405:
[----:B01----:R-:W-:-:S04]  /*17600*/  IMAD.U32 R3, RZ, RZ, UR4 ;  /* 0x00000004ff037e24 */ /* 0x003fc8000f8e00ff */
[----:B------:R0:W1:Y:S03]  /*17610*/  SYNCS.PHASECHK.TRANS64.TRYWAIT P2, [R3+URZ+0x38850], R0 ;  /* 0x03885000030075a7 */ /* 0x000066000804017f */
[----:B-1----:R-:W-:Y:S05]  /*17620*/  @!P2 NANOSLEEP.SYNCS 0x989680 ;  /* 0x009896800000a95d */ /* 0x002fea0003900000 */
[----:B------:R-:W1:Y:S02]  /*17630*/  @!P2 SYNCS.PHASECHK.TRANS64 P2, [R3+URZ+0x38850], R0 ;  /* 0x038850000300a5a7 */ /* 0x000e64000804007f */
[----:B-1----:R-:W-:Y:S05]  /*17640*/  @!P2 BRA `(.L_x_2405) ;  /* 0xfffffffc00eca947 */ /* 0x002fea000383ffff */
[----:B------:R-:W-:Y:S05]  /*17650*/  BRA `(.L_x_2404) ;  /* 0xffffff5000987947 */ /* 0x000fea000383ffff */
.L_x_2410:
[----:B-1----:R-:W-:-:S04]  /*17660*/  IMAD.U32 R7, RZ, RZ, UR7 ;  /* 0x00000007ff077e24 */ /* 0x002fc8000f8e00ff */
[----:B------:R1:W2:Y:S03]  /*17670*/  SYNCS.PHASECHK.TRANS64.TRYWAIT P0, [R7+URZ+0x38850], R0 ;  /* 0x03885000070075a7 */ /* 0x0002a6000800017f */
[----:B--2---:R-:W-:Y:S05]  /*17680*/  @!P0 NANOSLEEP.SYNCS 0x989680 ;  /* 0x009896800000895d */ /* 0x004fea0003900000 */
[----:B------:R-:W2:Y:S02]  /*17690*/  @!P0 SYNCS.PHASECHK.TRANS64 P0, [R7+URZ+0x38850], R0 ;  /* 0x03885000070085a7 */ /* 0x000ea4000800007f */
[----:B--2---:R-:W-:Y:S05]  /*176a0*/  @!P0 BRA `(.L_x_2410) ;  /* 0xfffffffc00ec8947 */ /* 0x004fea000383ffff */
[----:B------:R-:W-:Y:S05]  /*176b0*/  BRA `(.L_x_2409) ;  /* 0xffffff6c00e47947 */ /* 0x000fea000383ffff */
.L_x_2440:
[----:B------:R-:W-:Y:S02]  /*176c0*/  IMAD.MOV.U32 R13, RZ, RZ, R0 ;  /* 0x000000ffff0d7224 */ /* 0x000fe400078e0000 */
[----:B------:R-:W-:Y:S02]  /*176d0*/  IMAD.MOV.U32 R12, RZ, RZ, RZ ;  /* 0x000000ffff0c7224 */ /* 0x000fe400078e00ff */
[----:B------:R-:W-:Y:S02]  /*176e0*/  IMAD.MOV.U32 R11, RZ, RZ, 0x1f ;  /* 0x0000001fff0b7424 */ /* 0x000fe400078e00ff */
[----:B------:R-:W-:-:S07]  /*176f0*/  IMAD.MOV.U32 R15, RZ, RZ, -0x1 ;  /* 0xffffffffff0f7424 */ /* 0x000fce00078e00ff */
[----:B0-----:R-:W-:Y:S05]  /*17700*/  WARPSYNC.COLLECTIVE R15, `(.L_x_2544) ;  /* 0x000000000f087348 */ /* 0x001fea0003c00000 */
[----:B------:R1:W2:Y:S02]  /*17710*/  SHFL.IDX P6, R14, R13, R12, R11 ;  /* 0x0000000c0d0e7389 */ /* 0x0002a400000c000b */
[----:B012---:R-:W-:Y:S01]  /*17720*/  ENDCOLLECTIVE ;  /* 0x000000000000791b */ /* 0x007fe20003800000 */
.L_x_2544:
[----:B------:R-:W-:Y:S05]  /*17730*/  BRA `(.L_x_2545) ;  /* 0xffffffb4002c7947 */ /* 0x000fea000383ffff */
.L_x_2442:
[----:B------:R-:W-:Y:S01]  /*17740*/  BSSY B0, `(.L_x_2546) ;  /* 0x0000006000007945 */ /* 0x000fe20003800000 */
[----:B------:R-:W-:-:S07]  /*17750*/  IMAD.MOV.U32 R15, RZ, RZ, -0x1 ;  /* 0xffffffffff0f7424 */ /* 0x000fce00078e00ff */
[----:B01----:R-:W-:Y:S05]  /*17760*/  WARPSYNC.COLLECTIVE R15, `(.L_x_2547) ;  /* 0x000000000f0c7348 */ /* 0x003fea0003c00000 */
[----:B------:R-:W-:Y:S02]  /*17770*/  ELECT P6, UR62, PT ;  /* 0x00000000003e782f */ /* 0x000fe400038c0000 */
[----:B------:R-:W-:Y:S01]  /*17780*/  MOV R14, UR62 ;  /* 0x0000003e000e7c02 */ /* 0x000fe20008000f00 */
[----:B01----:R-:W-:Y:S10]  /*17790*/  ENDCOLLECTIVE ;  /* 0x000000000000791b */ /* 0x003ff40003800000 */
.L_x_2547:
[----:B------:R-:W-:Y:S05]  /*177a0*/  BSYNC B0 ;  /* 0x0000000000007941 */ /* 0x000fea0003800000 */
.L_x_2546:
[----:B------:R-:W-:Y:S05]  /*177b0*/  BRA `(.L_x_2548) ;  /* 0xffffffb4002c7947 */ /* 0x000fea000383ffff */
.L_x_2444:
[----:B-1----:R1:W2:Y:S02]  /*177c0*/  SYNCS.PHASECHK.TRANS64.TRYWAIT P0, [R0+URZ+0x38840], R2 ;  /* 0x03884002000075a7 */ /* 0x0022a4000800017f */
[----:B--2---:R-:W-:Y:S05]  /*177d0*/  @!P0 NANOSLEEP.SYNCS 0x989680 ;  /* 0x009896800000895d */ /* 0x004fea0003900000 */
[----:B------:R-:W2:Y:S02]  /*177e0*/  @!P0 SYNCS.PHASECHK.TRANS64 P0, [R0+URZ+0x38840], R2 ;  /* 0x03884002000085a7 */ /* 0x000ea4000800007f */
[----:B--2---:R-:W-:Y:S05]  /*177f0*/  @!P0 BRA `(.L_x_2444) ;  /* 0xfffffffc00f08947 */ /* 0x004fea000383ffff */
[----:B------:R-:W-:Y:S05]  /*17800*/  BRA `(.L_x_2549) ;  /* 0xffffffb400807947 */ /* 0x000fea000383ffff */
.L_x_2448:
[----:B------:R-:W-:Y:S02]  /*17810*/  IMAD.MOV.U32 R13, RZ, RZ, R3 ;  /* 0x000000ffff0d7224 */ /* 0x000fe400078e0003 */
[----:B------:R-:W-:Y:S02]  /*17820*/  IMAD.MOV.U32 R12, RZ, RZ, RZ ;  /* 0x000000ffff0c7224 */ /* 0x000fe400078e00ff */
[----:B------:R-:W-:Y:S02]  /*17830*/  IMAD.MOV.U32 R11, RZ, RZ, 0x181f ;  /* 0x0000181fff0b7424 */ /* 0x000fe400078e00ff */
[----:B------:R-:W-:Y:S02]  /*17840*/  IMAD.MOV.U32 R15, RZ, RZ, -0x1 ;  /* 0xffffffffff0f7424 */ /* 0x000fe400078e00ff */
[----:B------:R-:W-:-:S07]  /*17850*/  IMAD.U32 R0, RZ, RZ, UR42 ;  /* 0x0000002aff007e24 */ /* 0x000fce000f8e00ff */
[----:B-----5:R-:W-:Y:S05]  /*17860*/  WARPSYNC.COLLECTIVE R15, `(.L_x_2550) ;  /* 0x000000000f087348 */ /* 0x020fea0003c00000 */
[----:B------:R0:W1:Y:S02]  /*17870*/  SHFL.IDX P6, R14, R13, R12, R11 ;  /* 0x0000000c0d0e7389 */ /* 0x00006400000c000b */
[----:B01---5:R-:W-:Y:S01]  /*17880*/  ENDCOLLECTIVE ;  /* 0x000000000000791b */ /* 0x023fe20003800000 */
.L_x_2550:
[----:B------:R-:W-:Y:S02]  /*17890*/  IMAD R0, R0, 0x80, R10 ;  /* 0x0000008000007824 */ /* 0x000fe400078e020a */
[----:B------:R-:W-:Y:S02]  /*178a0*/  IMAD.MOV.U32 R13, RZ, RZ, R4 ;  /* 0x000000ffff0d7224 */ /* 0x000fe400078e0004 */
[----:B------:R-:W-:-:S07]  /*178b0*/  IMAD.MOV.U32 R5, RZ, RZ, R14 ;  /* 0x000000ffff057224 */ /* 0x000fce00078e000e */
[----:B------:R-:W-:Y:S05]  /*178c0*/  WARPSYNC.COLLECTIVE R15, `(.L_x_2551) ;  /* 0x000000000f087348 */ /* 0x000fea0003c00000 */
[----:B------:R0:W1:Y:S02]  /*178d0*/  SHFL.IDX P6, R14, R13, R12, R11 ;  /* 0x0000000c0d0e7389 */ /* 0x00006400000c000b */
[----:B01----:R-:W-:Y:S01]  /*178e0*/  ENDCOLLECTIVE ;  /* 0x000000000000791b */ /* 0x003fe20003800000 */
.L_x_2551:
[----:B------:R-:W-:Y:S01]  /*178f0*/  ULDC UR4, c[0x0][0x288] ;  /* 0x0000a20000047ab9 */ /* 0x000fe20000000800 */
[----:B------:R-:W-:Y:S01]  /*17900*/  ULDC.64 UR6, c[0x0][0x208] ;  /* 0x0000820000067ab9 */ /* 0x000fe20000000a00 */
[----:B------:R-:W-:-:S05]  /*17910*/  IMAD R2, R7, UR4, RZ ;  /* 0x0000000407027c24 */ /* 0x000fca000f8e02ff */
[----:B------:R-:W-:Y:S01]  /*17920*/  ISETP.GE.AND P4, PT, R0, R2, PT ;  /* 0x000000020000720c */ /* 0x000fe20003f86270 */
[----:B------:R-:W-:Y:S02]  /*17930*/  IMAD.MOV.U32 R13, RZ, RZ, R3 ;  /* 0x000000ffff0d7224 */ /* 0x000fe400078e0003 */
[----:B------:R-:W-:Y:S02]  /*17940*/  IMAD.MOV.U32 R12, RZ, RZ, 0x1 ;  /* 0x00000001ff0c7424 */ /* 0x000fe400078e00ff */
[----:B------:R-:W-:-:S08]  /*17950*/  IMAD.MOV.U32 R6, RZ, RZ, R14 ;  /* 0x000000ffff067224 */ /* 0x000fd000078e000e */
        /* <DEDUP_REMOVED lines=15> */
.L_x_2552:
[----:B------:R-:W-:Y:S02]  /*17a50*/  IMAD.MOV.U32 R13, RZ, RZ, R4 ;  /* 0x000000ffff0d7224 */ /* 0x000fe400078e0004 */
[----:B------:R-:W-:-:S07]  /*17a60*/  IMAD.MOV.U32 R5, RZ, RZ, R14 ;  /* 0x000000ffff057224 */ /* 0x000fce00078e000e */
[----:B------:R-:W-:Y:S05]  /*17a70*/  WARPSYNC.COLLECTIVE R15, `(.L_x_2553) ;  /* 0x000000000f087348 */ /* 0x000fea0003c00000 */
[----:B------:R0:W1:Y:S02]  /*17a80*/  SHFL.IDX P6, R14, R13, R12, R11 ;  /* 0x0000000c0d0e7389 */ /* 0x00006400000c000b */
[----:B01----:R-:W-:Y:S01]  /*17a90*/  ENDCOLLECTIVE ;  /* 0x000000000000791b */ /* 0x003fe20003800000 */
.L_x_2553:
[----:B------:R-:W-:Y:S01]  /*17aa0*/  ULDC.64 UR4, c[0x0][0x208] ;  /* 0x0000820000047ab9 */ /* 0x000fe20000000a00 */
[----:B------:R-:W-:Y:S02]  /*17ab0*/  IMAD.MOV.U32 R13, RZ, RZ, R3 ;  /* 0x000000ffff0d7224 */ /* 0x000fe400078e0003 */
        /* <DEDUP_REMOVED lines=17> */
.L_x_2554:
[----:B------:R-:W-:Y:S02]  /*17bd0*/  IMAD.MOV.U32 R13, RZ, RZ, R4 ;  /* 0x000000ffff0d7224 */ /* 0x000fe400078e0004 */
[----:B------:R-:W-:-:S07]  /*17be0*/  IMAD.MOV.U32 R5, RZ, RZ, R14 ;  /* 0x000000ffff057224 */ /* 0x000fce00078e000e */
[----:B------:R-:W-:Y:S05]  /*17bf0*/  WARPSYNC.COLLECTIVE R15, `(.L_x_2555) ;  /* 0x000000000f087348 */ /* 0x000fea0003c00000 */
[----:B------:R0:W1:Y:S02]  /*17c00*/  SHFL.IDX P6, R14, R13, R12, R11 ;  /* 0x0000000c0d0e7389 */ /* 0x00006400000c000b */
[----:B01----:R-:W-:Y:S01]  /*17c10*/  ENDCOLLECTIVE ;  /* 0x000000000000791b */ /* 0x003fe20003800000 */
.L_x_2555:
        /* <DEDUP_REMOVED lines=19> */
.L_x_2556:
[----:B------:R-:W-:Y:S02]  /*17d50*/  IMAD.MOV.U32 R13, RZ, RZ, R4 ;  /* 0x000000ffff0d7224 */ /* 0x000fe400078e0004 */
[----:B------:R-:W-:-:S07]  /*17d60*/  IMAD.MOV.U32 R5, RZ, RZ, R14 ;  /* 0x000000ffff057224 */ /* 0x000fce00078e000e */
[----:B------:R-:W-:Y:S05]  /*17d70*/  WARPSYNC.COLLECTIVE R15, `(.L_x_2557) ;  /* 0x000000000f087348 */ /* 0x000fea0003c00000 */
[----:B------:R0:W1:Y:S02]  /*17d80*/  SHFL.IDX P6, R14, R13, R12, R11 ;  /* 0x0000000c0d0e7389 */ /* 0x00006400000c000b */
[----:B01----:R-:W-:Y:S01]  /*17d90*/  ENDCOLLECTIVE ;  /* 0x000000000000791b */ /* 0x003fe20003800000 */
.L_x_2557:
        /* <DEDUP_REMOVED lines=19> */
.L_x_2558:
[----:B------:R-:W-:Y:S02]  /*17ed0*/  IMAD.MOV.U32 R13, RZ, RZ, R4 ;  /* 0x000000ffff0d7224 */ /* 0x000fe400078e0004 */
[----:B------:R-:W-:-:S07]  /*17ee0*/  IMAD.MOV.U32 R5, RZ, RZ, R14 ;  /* 0x000000ffff057224 */ /* 0x000fce00078e000e */
[----:B------:R-:W-:Y:S05]  /*17ef0*/  WARPSYNC.COLLECTIVE R15, `(.L_x_2559) ;  /* 0x000000000f087348 */ /* 0x000fea0003c00000 */
[----:B------:R0:W1:Y:S02]  /*17f00*/  SHFL.IDX P6, R14, R13, R12, R11 ;  /* 0x0000000c0d0e7389 */ /* 0x00006400000c000b */
[----:B01----:R-:W-:Y:S01]  /*17f10*/  ENDCOLLECTIVE ;  /* 0x000000000000791b */ /* 0x003fe20003800000 */
.L_x_2559:
        /* <DEDUP_REMOVED lines=19> */
.L_x_2560:
[----:B------:R-:W-:Y:S02]  /*18050*/  IMAD.MOV.U32 R13, RZ, RZ, R4 ;  /* 0x000000ffff0d7224 */ /* 0x000fe400078e0004 */
[----:B------:R-:W-:-:S07]  /*18060*/  IMAD.MOV.U32 R5, RZ, RZ, R14 ;  /* 0x000000ffff057224 */ /* 0x000fce00078e000e */
[----:B------:R-:W-:Y:S05]  /*18070*/  WARPSYNC.COLLECTIVE R15, `(.L_x_2561) ;  /* 0x000000000f087348 */ /* 0x000fea0003c00000 */
[----:B------:R0:W1:Y:S02]  /*18080*/  SHFL.IDX P6, R14, R13, R12, R11 ;  /* 0x0000000c0d0e7389 */ /* 0x00006400000c000b */
[----:B01----:R-:W-:Y:S01]  /*18090*/  ENDCOLLECTIVE ;  /* 0x000000000000791b */ /* 0x003fe20003800000 */
.L_x_2561:
        /* <DEDUP_REMOVED lines=19> */
.L_x_2562:
[----:B------:R-:W-:Y:S02]  /*181d0*/  IMAD.MOV.U32 R13, RZ, RZ, R4 ;  /* 0x000000ffff0d7224 */ /* 0x000fe400078e0004 */
[----:B------:R-:W-:-:S07]  /*181e0*/  IMAD.MOV.U32 R5, RZ, RZ, R14 ;  /* 0x000000ffff057224 */ /* 0x000fce00078e000e */
[----:B------:R-:W-:Y:S05]  /*181f0*/  WARPSYNC.COLLECTIVE R15, `(.L_x_2563) ;  /* 0x000000000f087348 */ /* 0x000fea0003c00000 */
[----:B------:R0:W1:Y:S02]  /*18200*/  SHFL.IDX P6, R14, R13, R12, R11 ;  /* 0x0000000c0d0e7389 */ /* 0x00006400000c000b */
[----:B01----:R-:W-:Y:S01]  /*18210*/  ENDCOLLECTIVE ;  /* 0x000000000000791b */ /* 0x003fe20003800000 */
.L_x_2563:
        /* <DEDUP_REMOVED lines=17> */
.L_x_2564:
[----:B------:R-:W-:Y:S02]  /*18330*/  IMAD.MOV.U32 R13, RZ, RZ, R4 ;  /* 0x000000ffff0d7224 */ /* 0x000fe400078e0004 */
[----:B------:R-:W-:-:S07]  /*18340*/  IMAD.MOV.U32 R5, RZ, RZ, R14 ;  /* 0x000000ffff057224 */ /* 0x000fce00078e000e */
[----:B------:R-:W-:Y:S05]  /*18350*/  WARPSYNC.COLLECTIVE R15, `(.L_x_2565) ;  /* 0x000000000f087348 */ /* 0x000fea0003c00000 */
[----:B------:R0:W1:Y:S02]  /*18360*/  SHFL.IDX P6, R14, R13, R12, R11 ;  /* 0x0000000c0d0e7389 */ /* 0x00006400000c000b */
[----:B01----:R-:W-:Y:S01]  /*18370*/  ENDCOLLECTIVE ;  /* 0x000000000000791b */ /* 0x003fe20003800000 */
.L_x_2565:
[----:B------:R-:W-:Y:S01]  /*18380*/  IMAD.MOV.U32 R3, RZ, RZ, R14 ;  /* 0x000000ffff037224 */ /* 0x000fe200078e000e */
[----:B------:R-:W-:Y:S06]  /*18390*/  BRA `(.L_x_2566) ;  /* 0xffffffb8001c7947 */ /* 0x000fec000383ffff */
.L_x_2453:
[----:B0-----:R0:W3:Y:S02]  /*183a0*/  SYNCS.PHASECHK.TRANS64.TRYWAIT P0, [R17+URZ+0x38820], R0 ;  /* 0x03882000110075a7 */ /* 0x0010e4000800017f */
[----:B---3--:R-:W-:Y:S05]  /*183b0*/  @!P0 NANOSLEEP.SYNCS 0x989680 ;  /* 0x009896800000895d */ /* 0x008fea0003900000 */
[----:B------:R-:W3:Y:S02]  /*183c0*/  @!P0 SYNCS.PHASECHK.TRANS64 P0, [R17+URZ+0x38820], R0 ;  /* 0x03882000110085a7 */ /* 0x000ee4000800007f */
[----:B---3--:R-:W-:Y:S05]  /*183d0*/  @!P0 BRA `(.L_x_2453) ;  /* 0xfffffffc00f08947 */ /* 0x008fea000383ffff */
[----:B------:R-:W-:Y:S05]  /*183e0*/  BRA `(.L_x_2567) ;  /* 0xffffffb800987947 */ /* 0x000fea000383ffff */
.L_x_2460:
[----:B0-----:R0:W2:Y:S02]  /*183f0*/  SYNCS.PHASECHK.TRANS64.TRYWAIT P0, [R2+URZ+0x38840], R3 ;  /* 0x03884003020075a7 */ /* 0x0010a4000800017f */
[----:B--2---:R-:W-:Y:S05]  /*18400*/  @!P0 NANOSLEEP.SYNCS 0x989680 ;  /* 0x009896800000895d */ /* 0x004fea0003900000 */
[----:B------:R-:W2:Y:S02]  /*18410*/  @!P0 SYNCS.PHASECHK.TRANS64 P0, [R2+URZ+0x38840], R3 ;  /* 0x03884003020085a7 */ /* 0x000ea4000800007f */
[----:B--2---:R-:W-:Y:S05]  /*18420*/  @!P0 BRA `(.L_x_2460) ;  /* 0xfffffffc00f08947 */ /* 0x004fea000383ffff */
[----:B------:R-:W-:Y:S05]  /*18430*/  BRA `(.L_x_2568) ;  /* 0xffffffbc00547947 */ /* 0x000fea000383ffff */
.L_x_2468:
[----:B0-----:R0:W1:Y:S02]  /*18440*/  SYNCS.PHASECHK.TRANS64.TRYWAIT P0, [R3+URZ+0x60], R2 ;  /* 0x00006002030075a7 */ /* 0x001064000800017f */
[----:B-1----:R-:W-:Y:S05]  /*18450*/  @!P0 NANOSLEEP.SYNCS 0x989680 ;  /* 0x009896800000895d */ /* 0x002fea0003900000 */
[----:B------:R-:W1:Y:S02]  /*18460*/  @!P0 SYNCS.PHASECHK.TRANS64 P0, [R3+URZ+0x60], R2 ;  /* 0x00006002030085a7 */ /* 0x000e64000800007f */
[----:B-1----:R-:W-:Y:S05]  /*18470*/  @!P0 BRA `(.L_x_2468) ;  /* 0xfffffffc00f08947 */ /* 0x002fea000383ffff */
[----:B------:R-:W-:Y:S05]  /*18480*/  BRA `(.L_x_2569) ;  /* 0xffffffc000987947 */ /* 0x000fea000383ffff */
.L_x_2480:
[----:B--2---:R2:W3:Y:S02]  /*18490*/  SYNCS.PHASECHK.TRANS64.TRYWAIT P0, [R3+URZ+0x38840], R2 ;  /* 0x03884002030075a7 */ /* 0x0044e4000800017f */
[----:B---3--:R-:W-:Y:S05]  /*184a0*/  @!P0 NANOSLEEP.SYNCS 0x989680 ;  /* 0x009896800000895d */ /* 0x008fea0003900000 */
[----:B------:R-:W3:Y:S02]  /*184b0*/  @!P0 SYNCS.PHASECHK.TRANS64 P0, [R3+URZ+0x38840], R2 ;  /* 0x03884002030085a7 */ /* 0x000ee4000800007f */
[----:B---3--:R-:W-:Y:S05]  /*184c0*/  @!P0 BRA `(.L_x_2480) ;  /* 0xfffffffc00f08947 */ /* 0x008fea000383ffff */
[----:B------:R-:W-:Y:S05]  /*184d0*/  BRA `(.L_x_2570) ;  /* 0xffffffc800947947 */ /* 0x000fea000383ffff */
.L_x_2488:
[----:B0-----:R0:W1:Y:S02]  /*184e0*/  SYNCS.PHASECHK.TRANS64.TRYWAIT P0, [R2+URZ+0x60], R3 ;  /* 0x00006003020075a7 */ /* 0x001064000800017f */
[----:B-1----:R-:W-:Y:S05]  /*184f0*/  @!P0 NANOSLEEP.SYNCS 0x989680 ;  /* 0x009896800000895d */ /* 0x002fea0003900000 */
[----:B------:R-:W1:Y:S02]  /*18500*/  @!P0 SYNCS.PHASECHK.TRANS64 P0, [R2+URZ+0x60], R3 ;  /* 0x00006003020085a7 */ /* 0x000e64000800007f */
[----:B-1----:R-:W-:Y:S05]  /*18510*/  @!P0 BRA `(.L_x_2488) ;  /* 0xfffffffc00f08947 */ /* 0x002fea000383ffff */
[----:B------:R-:W-:Y:S05]  /*18520*/  BRA `(.L_x_2571) ;  /* 0xffffffcc00e47947 */ /* 0x000fea000383ffff */
.L_x_2499:
[----:B---3--:R3:W4:Y:S02]  /*18530*/  SYNCS.PHASECHK.TRANS64.TRYWAIT P0, [R2+URZ+0x38840], R3 ;  /* 0x03884003020075a7 */ /* 0x008724000800017f */
[----:B----4-:R-:W-:Y:S05]  /*18540*/  @!P0 NANOSLEEP.SYNCS 0x989680 ;  /* 0x009896800000895d */ /* 0x010fea0003900000 */
[----:B------:R-:W4:Y:S02]  /*18550*/  @!P0 SYNCS.PHASECHK.TRANS64 P0, [R2+URZ+0x38840], R3 ;  /* 0x03884003020085a7 */ /* 0x000f24000800007f */
[----:B----4-:R-:W-:Y:S05]  /*18560*/  @!P0 BRA `(.L_x_2499) ;  /* 0xfffffffc00f08947 */ /* 0x010fea000383ffff */
[----:B------:R-:W-:Y:S05]  /*18570*/  BRA `(.L_x_2572) ;  /* 0xffffffd400b47947 */ /* 0x000fea000383ffff */
.L_x_2507:
[----:B0-----:R0:W1:Y:S02]  /*18580*/  SYNCS.PHASECHK.TRANS64.TRYWAIT P0, [R2+URZ+0x60], R5 ;  /* 0x00006005020075a7 */ /* 0x001064000800017f */
[----:B-1----:R-:W-:Y:S05]  /*18590*/  @!P0 NANOSLEEP.SYNCS 0x989680 ;  /* 0x009896800000895d */ /* 0x002fea0003900000 */
[----:B------:R-:W1:Y:S02]  /*185a0*/  @!P0 SYNCS.PHASECHK.TRANS64 P0, [R2+URZ+0x60], R5 ;  /* 0x00006005020085a7 */ /* 0x000e64000800007f */
[----:B-1----:R-:W-:Y:S05]  /*185b0*/  @!P0 BRA `(.L_x_2507) ;  /* 0xfffffffc00f08947 */ /* 0x002fea000383ffff */
[----:B------:R-:W-:Y:S05]  /*185c0*/  BRA `(.L_x_2573) ;  /* 0xffffffdc00047947 */ /* 0x000fea000383ffff */
.L_x_2520:
[----:B0-----:R0:W2:Y:S02]  /*185d0*/  SYNCS.PHASECHK.TRANS64.TRYWAIT P0, [R2+URZ+0x38860], R3 ;  /* 0x03886003020075a7 */ /* 0x0010a4000800017f */
[----:B--2---:R-:W-:Y:S05]  /*185e0*/  @!P0 NANOSLEEP.SYNCS 0x989680 ;  /* 0x009896800000895d */ /* 0x004fea0003900000 */
[----:B------:R-:W2:Y:S02]  /*185f0*/  @!P0 SYNCS.PHASECHK.TRANS64 P0, [R2+URZ+0x38860], R3 ;  /* 0x03886003020085a7 */ /* 0x000ea4000800007f */
[----:B--2---:R-:W-:Y:S05]  /*18600*/  @!P0 BRA `(.L_x_2520) ;  /* 0xfffffffc00f08947 */ /* 0x004fea000383ffff */
[----:B------:R-:W-:Y:S05]  /*18610*/  BRA `(.L_x_2574) ;  /* 0xffffffe000c07947 */ /* 0x000fea000383ffff */
.L_x_2529:
[----:B------:R-:W-:Y:S01]  /*18620*/  BSSY B0, `(.L_x_2575) ;  /* 0x0000008000007945 */ /* 0x000fe20003800000 */
[----:B-----5:R-:W-:Y:S02]  /*18630*/  IMAD.MOV.U32 R13, RZ, RZ, R2 ;  /* 0x000000ffff0d7224 */ /* 0x020fe400078e0002 */
[----:B------:R-:W-:Y:S02]  /*18640*/  IMAD.MOV.U32 R12, RZ, RZ, RZ ;  /* 0x000000ffff0c7224 */ /* 0x000fe400078e00ff */
[----:B------:R-:W-:Y:S02]  /*18650*/  IMAD.MOV.U32 R11, RZ, RZ, 0x1f ;  /* 0x0000001fff0b7424 */ /* 0x000fe400078e00ff */
[----:B------:R-:W-:-:S07]  /*18660*/  IMAD.MOV.U32 R15, RZ, RZ, -0x1 ;  /* 0xffffffffff0f7424 */ /* 0x000fce00078e00ff */
[----:B-12---:R-:W-:Y:S05]  /*18670*/  WARPSYNC.COLLECTIVE R15, `(.L_x_2576) ;  /* 0x000000000f087348 */ /* 0x006fea0003c00000 */
[----:B------:R0:W3:Y:S02]  /*18680*/  SHFL.IDX P6, R14, R13, R12, R11 ;  /* 0x0000000c0d0e7389 */ /* 0x0000e400000c000b */
[----:B0123--:R-:W-:Y:S01]  /*18690*/  ENDCOLLECTIVE ;  /* 0x000000000000791b */ /* 0x00ffe20003800000 */
.L_x_2576:
[----:B------:R-:W-:Y:S05]  /*186a0*/  BSYNC B0 ;  /* 0x0000000000007941 */ /* 0x000fea0003800000 */
.L_x_2575:
[----:B------:R-:W-:Y:S05]  /*186b0*/  BRA `(.L_x_2577) ;  /* 0xffffffe800307947 */ /* 0x000fea000383ffff */
.L_x_2532:
[----:B0-----:R0:W1:Y:S02]  /*186c0*/  SYNCS.PHASECHK.TRANS64.TRYWAIT P0, [R0+URZ+0x38820], R3 ;  /* 0x03882003000075a7 */ /* 0x001064000800017f */
[----:B-1----:R-:W-:Y:S05]  /*186d0*/  @!P0 NANOSLEEP.SYNCS 0x989680 ;  /* 0x009896800000895d */ /* 0x002fea0003900000 */
[----:B------:R-:W1:Y:S02]  /*186e0*/  @!P0 SYNCS.PHASECHK.TRANS64 P0, [R0+URZ+0x38820], R3 ;  /* 0x03882003000085a7 */ /* 0x000e64000800007f */
[----:B-1----:R-:W-:Y:S05]  /*186f0*/  @!P0 BRA `(.L_x_2532) ;  /* 0xfffffffc00f08947 */ /* 0x002fea000383ffff */
[----:B------:R-:W-:Y:S05]  /*18700*/  BRA `(.L_x_2578) ;  /* 0xffffffe8007c7947 */ /* 0x000fea000383ffff */
.L_x_2533:
        /* <DEDUP_REMOVED lines=11> */
.L_x_2580:
[----:B------:R-:W-:Y:S05]  /*187c0*/  BSYNC B0 ;  /* 0x0000000000007941 */ /* 0x000fea0003800000 */
.L_x_2579:
[----:B------:R-:W-:Y:S05]  /*187d0*/  BRA `(.L_x_2581) ;  /* 0xffffffe800647947 */ /* 0x000fea000383ffff */
.L_x_2536:
[----:B------:R-:W-:Y:S01]  /*187e0*/  BSSY B1, `(.L_x_2582) ;  /* 0x0000006000017945 */ /* 0x000fe20003800000 */
[----:B------:R-:W-:-:S07]  /*187f0*/  IMAD.MOV.U32 R15, RZ, RZ, -0x1 ;  /* 0xffffffffff0f7424 */ /* 0x000fce00078e00ff */
[----:B01----:R-:W-:Y:S05]  /*18800*/  WARPSYNC.COLLECTIVE R15, `(.L_x_2583) ;  /* 0x000000000f0c7348 */ /* 0x003fea0003c00000 */
[----:B------:R-:W-:Y:S02]  /*18810*/  ELECT P6, UR62, PT ;  /* 0x00000000003e782f */ /* 0x000fe400038c0000 */
[----:B------:R-:W-:Y:S01]  /*18820*/  MOV R14, UR62 ;  /* 0x0000003e000e7c02 */ /* 0x000fe20008000f00 */
[----:B01----:R-:W-:Y:S10]  /*18830*/  ENDCOLLECTIVE ;  /* 0x000000000000791b */ /* 0x003ff40003800000 */
.L_x_2583:
[----:B------:R-:W-:Y:S05]  /*18840*/  BSYNC B1 ;  /* 0x0000000000017941 */ /* 0x000fea0003800000 */
.L_x_2582:
[----:B------:R-:W-:Y:S05]  /*18850*/  BRA `(.L_x_2584) ;  /* 0xffffffe8005c7947 */ /* 0x000fea000383ffff */
.L_x_2538:
[----:B0-----:R0:W1:Y:S02]  /*18860*/  SYNCS.PHASECHK.TRANS64.TRYWAIT P0, [R6+URZ], R5 ;  /* 0x00000005060075a7 */ /* 0x001064000800017f */
[----:B-1----:R-:W-:Y:S05]  /*18870*/  @!P0 NANOSLEEP.SYNCS 0x989680 ;  /* 0x009896800000895d */ /* 0x002fea0003900000 */
[----:B------:R-:W1:Y:S02]  /*18880*/  @!P0 SYNCS.PHASECHK.TRANS64 P0, [R6+URZ], R5 ;  /* 0x00000005060085a7 */ /* 0x000e64000800007f */
[----:B-1----:R-:W-:Y:S05]  /*18890*/  @!P0 BRA `(.L_x_2538) ;  /* 0xfffffffc00f08947 */ /* 0x002fea000383ffff */
[----:B------:R-:W-:Y:S05]  /*188a0*/  BRA `(.L_x_2585) ;  /* 0xffffffe8009c7947 */ /* 0x000fea000383ffff */
.L_x_2539:
[----:B-1----:R1:W2:Y:S02]  /*188b0*/  SYNCS.PHASECHK.TRANS64.TRYWAIT P0, [R3+URZ], R2 ;  /* 0x00000002030075a7 */ /* 0x0022a4000800017f */
[----:B--2---:R-:W-:Y:S05]  /*188c0*/  @!P0 NANOSLEEP.SYNCS 0x989680 ;  /* 0x009896800000895d */ /* 0x004fea0003900000 */
[----:B------:R-:W2:Y:S02]  /*188d0*/  @!P0 SYNCS.PHASECHK.TRANS64 P0, [R3+URZ], R2 ;  /* 0x00000002030085a7 */ /* 0x000ea4000800007f */
[----:B--2---:R-:W-:Y:S05]  /*188e0*/  @!P0 BRA `(.L_x_2539) ;  /* 0xfffffffc00f08947 */ /* 0x004fea000383ffff */
[----:B------:R-:W-:Y:S05]  /*188f0*/  BRA `(.L_x_2586) ;  /* 0xffffffe800907947 */ /* 0x000fea000383ffff */
.L_x_2541:
[----:B-1----:R1:W2:Y:S02]  /*18900*/  SYNCS.PHASECHK.TRANS64.TRYWAIT P0, [R18+URZ], R5 ;  /* 0x00000005120075a7 */ /* 0x0022a4000800017f */
[----:B--2---:R-:W-:Y:S05]  /*18910*/  @!P0 NANOSLEEP.SYNCS 0x989680 ;  /* 0x009896800000895d */ /* 0x004fea0003900000 */
[----:B------:R-:W2:Y:S02]  /*18920*/  @!P0 SYNCS.PHASECHK.TRANS64 P0, [R18+URZ], R5 ;  /* 0x00000005120085a7 */ /* 0x000ea4000800007f */
[----:B--2---:R-:W-:Y:S05]  /*18930*/  @!P0 BRA `(.L_x_2541) ;  /* 0xfffffffc00f08947 */ /* 0x004fea000383ffff */
[----:B------:R-:W-:Y:S05]  /*18940*/  BRA `(.L_x_2587) ;  /* 0xffffffe800947947 */ /* 0x000fea000383ffff */
.L_x_2588:
        /* <DEDUP_REMOVED lines=11> */
.L_x_15300:


//--------------------- .text._ZN7cutlass13device_kernelIN5flash11enable_sm90INS1_16FlashAttnFwdSm90INS1_25CollectiveMainloopFwdSm90ILi2EN4cute5tupleIJNS5_1CILi1EEES8_S8_EEENS6_IJNS7_ILi128EEENS7_ILi80EEENS7_ILi256EEEEEELi256ENS_6half_tEfNS_4arch4Sm90ELb1ELb0ELb1ELb1ELb0ELb0ELb0ELb1ELb1ELb1ELb0ELb0EEENS1_21CollectiveEpilogueFwdINS6_IJSA_SC_SB_EEES9_SE_SG_Li256ELb1ELb1ELb0ELb0EEENS1_36VarlenDynamicPersistentTileSchedulerILi128ELi80ELi256ELi128ELb0ELb1ELb1ELb1ELb1ELb1EEEEEEEEEvNT_6ParamsE --------------------------
	.section	.text._ZN7cutlass13device_kernelIN5flash11enable_sm90INS1_16FlashAttnFwdSm90INS1_25CollectiveMainloopFwdSm90ILi2EN4cute5tupleIJNS5_1CILi1EEES8_S8_EEENS6_IJNS7_ILi128EEENS7_ILi80EEENS7_ILi256EEEEEELi256ENS_6half_tEfNS_4arch4Sm90ELb1ELb0ELb1ELb1ELb0ELb0ELb0ELb1ELb1ELb1ELb0ELb0EEENS1_21CollectiveEpilogueFwdINS6_IJSA_SC_SB_EEES9_SE_SG_Li256ELb1ELb1ELb0ELb0EEENS1_36VarlenDynamicPersistentTileSchedulerILi128ELi80ELi256ELi128ELb0ELb1ELb1ELb1ELb1ELb1EEEEEEEEEvNT_6ParamsE,"ax",@progbits
	.align	128
.text._ZN7cutlass13device_kernelIN5flash11enable_sm90INS1_16FlashAttnFwdSm90INS1_25CollectiveMainloopFwdSm90ILi2EN4cute5tupleIJNS5_1CILi1EEES8_S8_EEENS6_IJNS7_ILi128EEENS7_ILi80EEENS7_ILi256EEEEEELi256ENS_6half_tEfNS_4arch4Sm90ELb1ELb0ELb1ELb1ELb0ELb0ELb0ELb1ELb1ELb1ELb0ELb0EEENS1_21CollectiveEpilogueFwdINS6_IJSA_SC_SB_EEES9_SE_SG_Li256ELb1ELb1ELb0ELb0EEENS1_36VarlenDynamicPersistentTileSchedulerILi128ELi80ELi256ELi128ELb0ELb1ELb1ELb1ELb1ELb1EEEEEEEEEvNT_6ParamsE:
        .type           _ZN7cutlass13device_kernelIN5flash11enable_sm90INS1_16FlashAttnFwdSm90INS1_25CollectiveMainloopFwdSm90ILi2EN4cute5tupleIJNS5_1CILi1EEES8_S8_EEENS6_IJNS7_ILi128EEENS7_ILi80EEENS7_ILi256EEEEEELi256ENS_6half_tEfNS_4arch4Sm90ELb1ELb0ELb1ELb1ELb0ELb0ELb0ELb1ELb1ELb1ELb0ELb0EEENS1_21CollectiveEpilogueFwdINS6_IJSA_SC_SB_EEES9_SE_SG_Li256ELb1ELb1ELb0ELb0EEENS1_36VarlenDynamicPersistentTileSchedulerILi128ELi80ELi256ELi128ELb0ELb1ELb1ELb1ELb1ELb1EEEEEEEEEvNT_6ParamsE,@function
        .size           _ZN7cutlass13device_kernelIN5flash11enable_sm90INS1_16FlashAttnFwdSm90INS1_25CollectiveMainloopFwdSm90ILi2EN4cute5tupleIJNS5_1CILi1EEES8_S8_EEENS6_IJNS7_ILi128EEENS7_ILi80EEENS7_ILi256EEEEEELi256ENS_6half_tEfNS_4arch4Sm90ELb1ELb0ELb1ELb1ELb0ELb0ELb0ELb1ELb1ELb1ELb0ELb0EEENS1_21CollectiveEpilogueFwdINS6_IJSA_SC_SB_EEES9_SE_SG_Li256ELb1ELb1ELb0ELb0EEENS1_36VarlenDynamicPersistentTileSchedulerILi128ELi80ELi256ELi128ELb0ELb1ELb1ELb1ELb1ELb1EEEEEEEEEvNT_6ParamsE,(.L_x_15301 - _ZN7cutlass13device_kernelIN5flash11enable_sm90INS1_16FlashAttnFwdSm90INS1_25CollectiveMainloopFwdSm90ILi2EN4cute5tupleIJNS5_1CILi1EEES8_S8_EEENS6_IJNS7_ILi128EEENS7_ILi80EEENS7_ILi256EEEEEELi256ENS_6half_tEfNS_4arch4Sm90ELb1ELb0ELb1ELb1ELb0ELb0ELb0ELb1ELb1ELb1ELb0ELb0EEENS1_21CollectiveEpilogueFwdINS6_IJSA_SC_SB_EEES9_SE_SG_Li256ELb1ELb1ELb0ELb0EEENS1_36VarlenDynamicPersistentTileSchedulerILi128ELi80ELi256ELi128ELb0ELb1ELb1ELb1ELb1ELb1EEEEEEEEEvNT_6ParamsE)
        .other          _ZN7cutlass13device_kernelIN5flash11enable_sm90INS1_16FlashAttnFwdSm90INS1_25CollectiveMainloopFwdSm90ILi2EN4cute5tupleIJNS5_1CILi1EEES8_S8_EEENS6_IJNS7_ILi128EEENS7_ILi80EEENS7_ILi256EEEEEELi256ENS_6half_tEfNS_4arch4Sm90ELb1ELb0ELb1ELb1ELb0ELb0ELb0ELb1ELb1ELb1ELb0ELb0EEENS1_21CollectiveEpilogueFwdINS6_IJSA_SC_SB_EEES9_SE_SG_Li256ELb1ELb1ELb0ELb0EEENS1_36VarlenDynamicPersistentTileSchedulerILi128ELi80ELi256ELi128ELb0ELb1ELb1ELb1ELb1ELb1EEEEEEEEEvNT_6ParamsE,@"STO_CUDA_ENTRY STV_DEFAULT"
_ZN7cutlass13device_kernelIN5flash11enable_sm90INS1_16FlashAttnFwdSm90INS1_25CollectiveMainloopFwdSm90ILi2EN4cute5tupleIJNS5_1CILi1EEES8_S8_EEENS6_IJNS7_ILi128EEENS7_ILi80EEENS7_ILi256EEEEEELi256ENS_6half_tEfNS_4arch4Sm90ELb1ELb0ELb1ELb1ELb0ELb0ELb0ELb1ELb1ELb1ELb0ELb0EEENS1_21CollectiveEpilogueFwdINS6_IJSA_SC_SB_EEES9_SE_SG_Li256ELb1ELb1ELb0ELb0EEENS1_36VarlenDynamicPersistentTileSchedulerILi128ELi80ELi256ELi128ELb0ELb1ELb1ELb1ELb1ELb1EEEEEEEEEvNT_6ParamsE:
        /* <DEDUP_REMOVED lines=18> */
.L_x_2590:
[----:B------:R-:W-:Y:S05]  /*0120*/  BSYNC B0 ;  /* 0x0000000000007941 */ /* 0x000fea0003800000 */
.L_x_2589:
        /* <DEDUP_REMOVED lines=41> */
.L_x_2591:
        /* <DEDUP_REMOVED lines=22> */
.L_x_2592:
        /* <DEDUP_REMOVED lines=18> */
.L_x_2593:
        /* <DEDUP_REMOVED lines=22> */
.L_x_2594:
        /* <DEDUP_REMOVED lines=22> */
.L_x_2595:
        /* <DEDUP_REMOVED lines=8> */
.L_x_2597:
        /* <DEDUP_REMOVED lines=18> */
[----:B------:R-:W0:Y:S02]  /*0aa0*/  S2R R0, SR_TID.X ;  /* 0x0000000000007919 */ /* 0x000e240000002100 */
        /* <DEDUP_REMOVED lines=20> */
[----:B------:R-:W-:Y:S01]  /*0bf0*/  LEA.HI R4, R4, R223, RZ, 0x5 ;  /* 0x000000df04047211 */ /* 0x000fe200078f28ff */
[----:B------:R-:W-:Y:S01]  /*0c00*/  IMAD.IADD R9, R232, 0x1, -R9 ;  /* 0x00000001e8097824 */ /* 0x000fe200078e0a09 */
[----:B------:R-:W-:Y:S02]  /*0c10*/  LOP3.LUT R11, R11, 0xfffffff8, RZ, 0xc0, !PT ;  /* 0xfffffff80b0b7812 */ /* 0x000fe400078ec0ff */
[----:B------:R-:W-:-:S02]  /*0c20*/  LEA.HI R5, R5, R224, RZ, 0x1 ;  /* 0x000000e005057211 */ /* 0x000fc400078f08ff */
[----:B------:R-:W-:Y:S01]  /*0c30*/  SHF.R.S32.HI R4, RZ, 0x5, R4 ;  /* 0x00000005ff047819 */ /* 0x000fe20000011404 */
[----:B------:R-:W-:Y:S01]  /*0c40*/  IMAD.IADD R11, R8, 0x1, -R11 ;  /* 0x00000001080b7824 */ /* 0x000fe200078e0a0b */
[----:B------:R-:W-:Y:S02]  /*0c50*/  LOP3.LUT R5, R5, 0x3fffffe, RZ, 0xc0, !PT ;  /* 0x03fffffe05057812 */ /* 0x000fe400078ec0ff */
[----:B------:R-:W-:Y:S01]  /*0c60*/  LOP3.LUT R212, R6, 0x7ffffffc, RZ, 0xc0, !PT ;  /* 0x7ffffffc06d47812 */ /* 0x000fe200078ec0ff */
[----:B------:R-:W-:Y:S02]  /*0c70*/  IMAD R4, R4, 0x10, R11 ;  /* 0x0000001004047824 */ /* 0x000fe400078e020b */
[----:B------:R-:W-:Y:S02]  /*0c80*/  IMAD.IADD R5, R224, 0x1, -R5 ;  /* 0x00000001e0057824 */ /* 0x000fe400078e0a05 */
[----:B------:R-:W-:Y:S02]  /*0c90*/  IMAD.IADD R212, R223, 0x1, -R212 ;  /* 0x00000001dfd47824 */ /* 0x000fe400078e0ad4 */
[----:B------:R-:W-:Y:S01]  /*0ca0*/  IMAD R225, R5, 0x40, R4 ;  /* 0x0000004005e17824 */ /* 0x000fe200078e0204 */
[----:B--2---:R-:W-:-:S02]  /*0cb0*/  R2UR UR4, R2 ;  /* 0x00000000020472ca */ /* 0x004fc400000e0000 */
[CC--:B------:R-:W-:Y:S02]  /*0cc0*/  LEA.HI R2, R3.reuse, R232.reuse, RZ, 0x5 ;  /* 0x000000e803027211 */ /* 0x0c0fe400078f28ff */
[----:B------:R-:W-:-:S03]  /*0cd0*/  LEA.HI R3, R3, R232, RZ, 0x3 ;  /* 0x000000e803037211 */ /* 0x000fc600078f18ff */
[----:B------:R-:W-:Y:S01]  /*0ce0*/  IMAD.SHL.U32 R2, R2, 0x20, RZ ;  /* 0x0000002002027824 */ /* 0x000fe200078e00ff */
[----:B------:R-:W-:Y:S02]  /*0cf0*/  LOP3.LUT R217, R3, 0xfffffff8, RZ, 0xc0, !PT ;  /* 0xfffffff803d97812 */ /* 0x000fe400078ec0ff */
[----:B------:R-:W-:Y:S02]  /*0d00*/  SHF.R.S32.HI R221, RZ, 0x3, R3 ;  /* 0x00000003ffdd7819 */ /* 0x000fe40000011403 */
[----:B------:R-:W-:Y:S01]  /*0d10*/  LOP3.LUT R2, R2, 0xfffffc00, RZ, 0xc0, !PT ;  /* 0xfffffc0002027812 */ /* 0x000fe200078ec0ff */
[----:B------:R-:W-:Y:S01]  /*0d20*/  IMAD.IADD R217, R232, 0x1, -R217 ;  /* 0x00000001e8d97824 */ /* 0x000fe200078e0ad9 */
[----:B------:R-:W-:-:S03]  /*0d30*/  ULOP3.LUT UR7, UR4, 0x1, URZ, 0xfc, !UPT ;  /* 0x0000000104077892 */ /* 0x000fc6000f8efc3f */
[----:B------:R-:W-:Y:S01]  /*0d40*/  IMAD R7, R7, 0x40, R2 ;  /* 0x0000004007077824 */ /* 0x000fe200078e0202 */
[----:B------:R-:W-:Y:S01]  /*0d50*/  LEA.HI R2, R9, R9, RZ, 0x1 ;  /* 0x0000000909027211 */ /* 0x000fe200078f08ff */
[----:B------:R-:W-:Y:S01]  /*0d60*/  IMAD.SHL.U32 R18, R217, 0x8, RZ ;  /* 0x00000008d9127824 */ /* 0x000fe200078e00ff */
[----:B------:R-:W-:Y:S01]  /*0d70*/  UMOV UR4, URZ ;  /* 0x0000003f00047c82 */ /* 0x000fe20008000000 */
[----:B------:R-:W-:Y:S01]  /*0d80*/  IMAD R226, R0, 0x8, R7 ;  /* 0x0000000800e27824 */ /* 0x000fe200078e0207 */
[----:B------:R-:W-:Y:S01]  /*0d90*/  LOP3.LUT R2, R2, 0x1ffffffe, RZ, 0xc0, !PT ;  /* 0x1ffffffe02027812 */ /* 0x000fe200078ec0ff */
[C---:B------:R-:W-:Y:S01]  /*0da0*/  VIADD R215, R18.reuse, 0x40 ;  /* 0x0000004012d77836 */ /* 0x040fe20000000000 */
[----:B------:R-:W-:Y:S01]  /*0db0*/  SHF.R.S32.HI R231, RZ, 0x1f, R18 ;  /* 0x0000001fffe77819 */ /* 0x000fe20000011412 */
[C---:B------:R-:W-:Y:S02]  /*0dc0*/  VIADD R214, R18.reuse, 0x80 ;  /* 0x0000008012d67836 */ /* 0x040fe40000000000 */
[----:B------:R-:W-:Y:S01]  /*0dd0*/  VIADD R216, R18, 0xc0 ;  /* 0x000000c012d87836 */ /* 0x000fe20000000000 */
[----:B------:R-:W-:Y:S01]  /*0de0*/  SHF.R.S32.HI R230, RZ, 0x1f, R215 ;  /* 0x0000001fffe67819 */ /* 0x000fe200000114d7 */
[----:B------:R-:W-:Y:S01]  /*0df0*/  IMAD.IADD R2, R9, 0x1, -R2 ;  /* 0x0000000109027824 */ /* 0x000fe200078e0a02 */
[----:B------:R-:W-:Y:S01]  /*0e00*/  SHF.R.S32.HI R229, RZ, 0x1f, R214 ;  /* 0x0000001fffe57819 */ /* 0x000fe200000114d6 */
[----:B------:R-:W-:Y:S01]  /*0e10*/  IMAD.MOV.U32 R7, RZ, RZ, R15 ;  /* 0x000000ffff077224 */ /* 0x000fe200078e000f */
[----:B------:R-:W-:Y:S01]  /*0e20*/  SHF.R.S32.HI R228, RZ, 0x1f, R216 ;  /* 0x0000001fffe47819 */ /* 0x000fe200000114d8 */
[----:B------:R-:W-:-:S02]  /*0e30*/  IMAD.U32 R227, RZ, RZ, UR7 ;  /* 0x00000007ffe37e24 */ /* 0x000fc4000f8e00ff */
[----:B------:R-:W-:Y:S02]  /*0e40*/  IMAD.U32 R222, RZ, RZ, UR4 ;  /* 0x00000004ffde7e24 */ /* 0x000fe4000f8e00ff */
[----:B------:R-:W-:Y:S02]  /*0e50*/  IMAD R213, R2, 0x8, R225 ;  /* 0x0000000802d57824 */ /* 0x000fe400078e02e1 */
[----:B------:R-:W-:-:S07]  /*0e60*/  IMAD.U32 R16, RZ, RZ, UR4 ;  /* 0x00000004ff107e24 */ /* 0x000fce000f8e00ff */
.L_x_2651:
[----:B012-4-:R-:W0:Y:S01]  /*0e70*/  LDC.64 R2, c[0x0][0xc88] ;  /* 0x00032200ff027b82 */ /* 0x017e220000000a00 */
        /* <DEDUP_REMOVED lines=14> */
[----:B------:R-:W-:-:S04]  /*0f60*/  @UP0 ULEA UR8, UP2, UR4, UR8, 0x2 ;  /* 0x0000000804080291 */ /* 0x000fc8000f84103f */
[----:B------:R-:W-:Y:S02]  /*0f70*/  @UP0 ULEA.HI.X UR9, UR4, UR9, UR7, 0x2, UP2 ;  /* 0x0000000904090291 */ /* 0x000fe400090f1407 */
[----:B------:R-:W-:Y:S01]  /*0f80*/  IMAD.U32 R220, RZ, RZ, UR7 ;  /* 0x00000007ffdc7e24 */ /* 0x000fe2000f8e00ff */
[----:B------:R-:W-:Y:S01]  /*0f90*/  @UP1 ULEA UR10, UP0, UR4, UR10, 0x2 ;  /* 0x0000000a040a1291 */ /* 0x000fe2000f80103f */
[----:B------:R-:W-:-:S03]  /*0fa0*/  IMAD.U32 R2, RZ, RZ, UR8 ;  /* 0x00000008ff027e24 */ /* 0x000fc6000f8e00ff */
[----:B------:R-:W-:Y:S01]  /*0fb0*/  @UP1 ULEA.HI.X UR11, UR4, UR11, UR7, 0x2, UP0 ;  /* 0x0000000b040b1291 */ /* 0x000fe200080f1407 */
[----:B------:R-:W-:Y:S01]  /*0fc0*/  IMAD.U32 R3, RZ, RZ, UR9 ;  /* 0x00000009ff037e24 */ /* 0x000fe2000f8e00ff */
[----:B------:R-:W-:Y:S01]  /*0fd0*/  ULDC.64 UR8, c[0x0][0x418] ;  /* 0x0001060000087ab9 */ /* 0x000fe20000000a00 */
[----:B------:R-:W-:Y:S01]  /*0fe0*/  IMAD.U32 R4, RZ, RZ, UR10 ;  /* 0x0000000aff047e24 */ /* 0x000fe2000f8e00ff */
[----:B------:R-:W-:Y:S02]  /*0ff0*/  ULDC UR7, c[0x0][0x424] ;  /* 0x0001090000077ab9 */ /* 0x000fe40000000800 */
[----:B------:R-:W-:Y:S01]  /*1000*/  IMAD.U32 R5, RZ, RZ, UR11 ;  /* 0x0000000bff057e24 */ /* 0x000fe2000f8e00ff */
[----:B------:R-:W2:Y:S01]  /*1010*/  @P0 LDG.E R2, desc[UR12][R2.64] ;  /* 0x0000000c02020981 */ /* 0x000ea2000c1e1900 */
[----:B------:R-:W-:Y:S01]  /*1020*/  UISETP.NE.U32.AND UP0, UPT, UR8, URZ, UPT ;  /* 0x0000003f0800728c */ /* 0x000fe2000bf05070 */
[----:B------:R-:W-:Y:S02]  /*1030*/  ULDC.64 UR10, c[0x0][0xa20] ;  /* 0x00028800000a7ab9 */ /* 0x000fe40000000a00 */
[----:B---3--:R-:W3:Y:S01]  /*1040*/  @P2 LDG.E R4, desc[UR12][R4.64] ;  /* 0x0000000c04042981 */ /* 0x008ee2000c1e1900 */
[----:B------:R-:W-:Y:S01]  /*1050*/  ULDC UR12, c[0x0][0x288] ;  /* 0x0000a200000c7ab9 */ /* 0x000fe20000000800 */
[----:B------:R-:W-:Y:S01]  /*1060*/  UISETP.NE.AND.EX UP0, UPT, UR9, URZ, UPT, UP0 ;  /* 0x0000003f0900728c */ /* 0x000fe2000bf05300 */
[----:B------:R-:W-:Y:S01]  /*1070*/  ISETP.NE.U32.AND P1, PT, RZ, UR10, PT ;  /* 0x0000000aff007c0c */ /* 0x000fe2000bf25070 */
[----:B------:R-:W-:Y:S01]  /*1080*/  ULDC UR8, c[0x0][0x2f0] ;  /* 0x0000bc0000087ab9 */ /* 0x000fe20000000800 */
[----:B------:R-:W-:Y:S01]  /*1090*/  UMOV UR4, URZ ;  /* 0x0000003f00047c82 */ /* 0x000fe20008000000 */
[----:B------:R-:W-:Y:S01]  /*10a0*/  USEL UR7, UR7, 0x1, UP0 ;  /* 0x0000000107077887 */ /* 0x000fe20008000000 */
[----:B------:R-:W-:Y:S01]  /*10b0*/  ISETP.NE.AND.EX P1, PT, RZ, UR11, PT, P1 ;  /* 0x0000000bff007c0c */ /* 0x000fe2000bf25310 */
[----:B------:R-:W-:-:S02]  /*10c0*/  IMAD.U32 R219, RZ, RZ, UR6 ;  /* 0x00000006ffdb7e24 */ /* 0x000fc4000f8e00ff */
[----:B------:R-:W-:Y:S01]  /*10d0*/  UIMAD UR8, UR7, UR8, URZ ;  /* 0x00000008070872a4 */ /* 0x000fe2000f8e023f */
[----:B--2---:R-:W-:Y:S02]  /*10e0*/  @P0 R2UR UR4, R2 ;  /* 0x00000000020402ca */ /* 0x004fe400000e0000 */
[----:B---3--:R-:W-:-:S13]  /*10f0*/  @P2 R2UR UR12, R4 ;  /* 0x00000000040c22ca */ /* 0x008fda00000e0000 */
[----:B------:R-:W-:Y:S01]  /*1100*/  IMAD.U32 R19, RZ, RZ, UR12 ;  /* 0x0000000cff137e24 */ /* 0x000fe2000f8e00ff */
[----:B------:R-:W-:Y:S06]  /*1110*/  @P2 BRA `(.L_x_2598) ;  /* 0x0000000000402947 */ /* 0x000fec0003800000 */
        /* <DEDUP_REMOVED lines=14> */
[----:B------:R-:W-:-:S06]  /*1200*/  UIADD3 UR6, -UR6, UR7, URZ ;  /* 0x0000000706067290 */ /* 0x000fcc000fffe13f */
[----:B------:R-:W-:-:S07]  /*1210*/  IMAD.U32 R19, RZ, RZ, UR6 ;  /* 0x00000006ff137e24 */ /* 0x000fce000f8e00ff */
.L_x_2598:
[----:B------:R-:W-:Y:S05]  /*1220*/  @!P1 BRA `(.L_x_2599) ;  /* 0x0000000000289947 */ /* 0x000fea0003800000 */
[----:B------:R-:W-:Y:S01]  /*1230*/  R2UR UR7, R218 ;  /* 0x00000000da0772ca */ /* 0x000fe200000e0000 */
[----:B------:R-:W-:Y:S01]  /*1240*/  ULDC.64 UR8, c[0x0][0x208] ;  /* 0x0000820000087ab9 */ /* 0x000fe20000000a00 */
[----:B------:R-:W-:-:S11]  /*1250*/  R2UR UR12, R220 ;  /* 0x00000000dc0c72ca */ /* 0x000fd600000e0000 */
[----:B------:R-:W-:-:S04]  /*1260*/  ULEA UR6, UP0, UR7, UR10, 0x2 ;  /* 0x0000000a07067291 */ /* 0x000fc8000f80103f */
[----:B------:R-:W-:Y:S02]  /*1270*/  ULEA.HI.X UR7, UR7, UR11, UR12, 0x2, UP0 ;  /* 0x0000000b07077291 */ /* 0x000fe400080f140c */
[----:B------:R-:W-:-:S04]  /*1280*/  IMAD.U32 R2, RZ, RZ, UR6 ;  /* 0x00000006ff027e24 */ /* 0x000fc8000f8e00ff */
[----:B------:R-:W-:-:S05]  /*1290*/  IMAD.U32 R3, RZ, RZ, UR7 ;  /* 0x00000007ff037e24 */ /* 0x000fca000f8e00ff */
[----:B------:R-:W2:Y:S02]  /*12a0*/  LDG.E R2, desc[UR8][R2.64] ;  /* 0x0000000802027981 */ /* 0x000ea4000c1e1900 */
[----:B--2---:R-:W-:Y:S01]  /*12b0*/  R2UR UR8, R2 ;  /* 0x00000000020872ca */ /* 0x004fe200000e0000 */
[----:B------:R-:W-:-:S14]  /*12c0*/  BRA `(.L_x_2600) ;  /* 0x00000000003c7947 */ /* 0x000fdc0003800000 */
.L_x_2599:
        /* <DEDUP_REMOVED lines=15> */
.L_x_2600:
[----:B------:R-:W-:Y:S01]  /*13c0*/  UIADD3 UR9, -UR4, UR8, URZ ;  /* 0x0000000804097290 */ /* 0x000fe2000fffe13f */
[----:B------:R-:W-:Y:S01]  /*13d0*/  R2UR UR7, R19 ;  /* 0x00000000130772ca */ /* 0x000fe200000e0000 */
[----:B------:R-:W-:Y:S01]  /*13e0*/  USHF.L.U32 UR5, UR5, 0x7, URZ ;  /* 0x0000000705057899 */ /* 0x000fe2000800063f */
[----:B------:R-:W-:Y:S01]  /*13f0*/  PLOP3.LUT P0, PT, PT, PT, PT, 0x80, 0x0 ;  /* 0x000000000000781c */ /* 0x000fe20003f0f070 */
[----:B------:R-:W-:Y:S01]  /*1400*/  ULDC UR4, c[0x0][0x448] ;  /* 0x0001120000047ab9 */ /* 0x000fe20000000800 */
[----:B------:R-:W-:Y:S01]  /*1410*/  CS2R R2, SRZ ;  /* 0x0000000000027805 */ /* 0x000fe2000001ff00 */
[----:B------:R-:W-:Y:S01]  /*1420*/  UISETP.NE.AND UP0, UPT, UR4, 0x1, UPT ;  /* 0x000000010400788c */ /* 0x000fe2000bf05270 */
[----:B------:R-:W-:Y:S01]  /*1430*/  IMAD.U32 R22, RZ, RZ, UR9 ;  /* 0x00000009ff167e24 */ /* 0x000fe2000f8e00ff */
[----:B------:R-:W-:Y:S02]  /*1440*/  UIADD3 UR6, UR5, 0x7f, URZ ;  /* 0x0000007f05067890 */ /* 0x000fe4000fffe03f */
[----:B------:R-:W-:Y:S01]  /*1450*/  IMAD.U32 R23, RZ, RZ, UR5 ;  /* 0x00000005ff177e24 */ /* 0x000fe2000f8e00ff */
[----:B------:R-:W-:Y:S01]  /*1460*/  CS2R R150, SRZ ;  /* 0x0000000000967805 */ /* 0x000fe2000001ff00 */
[----:B------:R-:W-:Y:S01]  /*1470*/  IMAD.MOV.U32 R0, RZ, RZ, RZ ;  /* 0x000000ffff007224 */ /* 0x000fe200078e00ff */
[----:B------:R-:W-:-:S02]  /*1480*/  CS2R R148, SRZ ;  /* 0x0000000000947805 */ /* 0x000fc4000001ff00 */
[----:B------:R-:W-:Y:S01]  /*1490*/  CS2R R146, SRZ ;  /* 0x0000000000927805 */ /* 0x000fe2000001ff00 */
[----:B------:R-:W-:Y:S01]  /*14a0*/  UIADD3 UR7, UR9, 0x50, -UR7 ;  /* 0x0000005009077890 */ /* 0x000fe2000fffe807 */
[----:B------:R-:W-:Y:S02]  /*14b0*/  CS2R R144, SRZ ;  /* 0x0000000000907805 */ /* 0x000fe4000001ff00 */
[----:B------:R-:W-:Y:S01]  /*14c0*/  CS2R R142, SRZ ;  /* 0x00000000008e7805 */ /* 0x000fe2000001ff00 */
[----:B------:R-:W-:Y:S01]  /*14d0*/  @UP0 ULDC UR4, c[0x0][0x44c] ;  /* 0x0001130000040ab9 */ /* 0x000fe20000000800 */
[----:B------:R-:W-:Y:S01]  /*14e0*/  @UP0 ULDC UR8, c[0x0][0x450] ;  /* 0x0001140000080ab9 */ /* 0x000fe20000000800 */
[----:B------:R-:W-:Y:S01]  /*14f0*/  UIMAD.WIDE.U32 UR4, UR6, UR4, URZ ;  /* 0x00000004060472a5 */ /* 0x000fe2000f8e003f */
[----:B------:R-:W-:Y:S01]  /*1500*/  CS2R R140, SRZ ;  /* 0x00000000008c7805 */ /* 0x000fe2000001ff00 */
[----:B------:R-:W-:Y:S01]  /*1510*/  UIADD3 UR4, UR9, 0x4f, URZ ;  /* 0x0000004f09047890 */ /* 0x000fe2000fffe03f */
[----:B------:R-:W-:Y:S01]  /*1520*/  CS2R R138, SRZ ;  /* 0x00000000008a7805 */ /* 0x000fe2000001ff00 */
[----:B------:R-:W-:Y:S01]  /*1530*/  @UP0 USHF.R.U32.HI UR6, URZ, UR8, UR5 ;  /* 0x000000083f060299 */ /* 0x000fe20008011605 */
[----:B------:R-:W-:Y:S01]  /*1540*/  CS2R R136, SRZ ;  /* 0x0000000000887805 */ /* 0x000fe2000001ff00 */
[----:B------:R-:W-:Y:S01]  /*1550*/  UIMAD.WIDE UR4, UR4, 0x66666667, URZ ;  /* 0x66666667040478a5 */ /* 0x000fe2000f8e023f */
[----:B------:R-:W-:Y:S01]  /*1560*/  CS2R R134, SRZ ;  /* 0x0000000000867805 */ /* 0x000fe2000001ff00 */
[----:B------:R-:W-:Y:S01]  /*1570*/  UIADD3 UR6, UR7, UR6, URZ ;  /* 0x0000000607067290 */ /* 0x000fe2000fffe03f */
[----:B------:R-:W-:Y:S01]  /*1580*/  CS2R R132, SRZ ;  /* 0x0000000000847805 */ /* 0x000fe2000001ff00 */
[----:B------:R-:W-:Y:S01]  /*1590*/  USHF.R.U32.HI UR4, URZ, 0x1f, UR5 ;  /* 0x0000001f3f047899 */ /* 0x000fe20008011605 */
[----:B------:R-:W-:Y:S01]  /*15a0*/  CS2R R130, SRZ ;  /* 0x0000000000827805 */ /* 0x000fe2000001ff00 */
[----:B------:R-:W-:Y:S01]  /*15b0*/  UIMAD.WIDE UR6, UR6, 0x66666667, URZ ;  /* 0x66666667060678a5 */ /* 0x000fe2000f8e023f */
[----:B------:R-:W-:Y:S01]  /*15c0*/  CS2R R128, SRZ ;  /* 0x0000000000807805 */ /* 0x000fe2000001ff00 */
[----:B------:R-:W-:Y:S01]  /*15d0*/  ULEA.HI.SX32 UR4, UR5, UR4, 0x1b ;  /* 0x0000000405047291 */ /* 0x000fe2000f8fda3f */
[----:B------:R-:W-:Y:S01]  /*15e0*/  CS2R R126, SRZ ;  /* 0x00000000007e7805 */ /* 0x000fe2000001ff00 */
[----:B------:R-:W-:Y:S01]  /*15f0*/  USHF.R.U32.HI UR6, URZ, 0x1f, UR7 ;  /* 0x0000001f3f067899 */ /* 0x000fe20008011607 */
[----:B------:R-:W-:-:S02]  /*1600*/  CS2R R124, SRZ ;  /* 0x00000000007c7805 */ /* 0x000fc4000001ff00 */
[----:B------:R-:W-:Y:S02]  /*1610*/  CS2R R122, SRZ ;  /* 0x00000000007a7805 */ /* 0x000fe4000001ff00 */
[----:B------:R-:W-:Y:S01]  /*1620*/  CS2R R120, SRZ ;  /* 0x0000000000787805 */ /* 0x000fe2000001ff00 */
[----:B------:R-:W-:Y:S01]  /*1630*/  ULEA.HI.SX32 UR6, UR7, UR6, 0x1b ;  /* 0x0000000607067291 */ /* 0x000fe2000f8fda3f */
[----:B------:R-:W-:Y:S02]  /*1640*/  CS2R R118, SRZ ;  /* 0x0000000000767805 */ /* 0x000fe4000001ff00 */
[----:B------:R-:W-:Y:S02]  /*1650*/  CS2R R116, SRZ ;  /* 0x0000000000747805 */ /* 0x000fe4000001ff00 */
[----:B------:R-:W-:Y:S01]  /*1660*/  CS2R R114, SRZ ;  /* 0x0000000000727805 */ /* 0x000fe2000001ff00 */
[----:B------:R-:W-:Y:S01]  /*1670*/  UISETP.LT.AND UP0, UPT, UR4, UR6, UPT ;  /* 0x000000060400728c */ /* 0x000fe2000bf01270 */
[----:B------:R-:W-:-:S02]  /*1680*/  CS2R R112, SRZ ;  /* 0x0000000000707805 */ /* 0x000fc4000001ff00 */
[----:B------:R-:W-:Y:S02]  /*1690*/  CS2R R110, SRZ ;  /* 0x00000000006e7805 */ /* 0x000fe4000001ff00 */
[----:B------:R-:W-:Y:S01]  /*16a0*/  CS2R R108, SRZ ;  /* 0x00000000006c7805 */ /* 0x000fe2000001ff00 */
[----:B------:R-:W-:Y:S01]  /*16b0*/  USEL UR61, UR4, UR6, UP0 ;  /* 0x00000006043d7287 */ /* 0x000fe20008000000 */
[----:B------:R-:W-:Y:S02]  /*16c0*/  CS2R R106, SRZ ;  /* 0x00000000006a7805 */ /* 0x000fe4000001ff00 */
[----:B------:R-:W-:Y:S02]  /*16d0*/  CS2R R104, SRZ ;  /* 0x0000000000687805 */ /* 0x000fe4000001ff00 */
[----:B------:R-:W-:Y:S01]  /*16e0*/  CS2R R168, SRZ ;  /* 0x0000000000a87805 */ /* 0x000fe2000001ff00 */
[----:B------:R-:W-:Y:S01]  /*16f0*/  UISETP.GE.AND UP0, UPT, UR61, 0x1, UPT ;  /* 0x000000013d00788c */ /* 0x000fe2000bf06270 */
[----:B------:R-:W-:-:S02]  /*1700*/  CS2R R100, SRZ ;  /* 0x0000000000647805 */ /* 0x000fc4000001ff00 */
[----:B------:R-:W-:Y:S02]  /*1710*/  CS2R R166, SRZ ;  /* 0x0000000000a67805 */ /* 0x000fe4000001ff00 */
[----:B------:R-:W-:Y:S02]  /*1720*/  CS2R R96, SRZ ;  /* 0x0000000000607805 */ /* 0x000fe4000001ff00 */
[----:B------:R-:W-:Y:S02]  /*1730*/  CS2R R164, SRZ ;  /* 0x0000000000a47805 */ /* 0x000fe4000001ff00 */
[----:B------:R-:W-:Y:S02]  /*1740*/  CS2R R92, SRZ ;  /* 0x00000000005c7805 */ /* 0x000fe4000001ff00 */
[----:B------:R-:W-:Y:S02]  /*1750*/  PLOP3.LUT P1, PT, PT, PT, UP0, 0x80, 0x0 ;  /* 0x000000000000781c */ /* 0x000fe40003f2f008 */
        /* <DEDUP_REMOVED lines=68> */
.L_x_2602:
        /* <DEDUP_REMOVED lines=12> */
.L_x_2787:
[----:B------:R-:W-:Y:S05]  /*1c60*/  @!P0 BRA `(.L_x_2604) ;  /* 0x0000000000048947 */ /* 0x000fea0003800000 */
[----:B------:R-:W-:Y:S01]  /*1c70*/  BPT.TRAP 0x1 ;  /* 0x000000040000795c */ /* 0x000fe20000300000 */
.L_x_2604:
        /* <DEDUP_REMOVED lines=9> */
.L_x_2605:
[----:B------:R-:W2:Y:S02]  /*1d10*/  S2R R2, SR_TID.X ;  /* 0x0000000000027919 */ /* 0x000ea40000002100 */
[----:B--2---:R-:W-:Y:S01]  /*1d20*/  LOP3.LUT P1, RZ, R2, 0x7f, RZ, 0xc0, !PT ;  /* 0x0000007f02ff7812 */ /* 0x004fe2000782c0ff */
[----:B-1----:R-:W-:-:S12]  /*1d30*/  @P2 BRA `(.L_x_2606) ;  /* 0x0000000000082947 */ /* 0x002fd80003800000 */
[----:B------:R-:W1:Y:S02]  /*1d40*/  SYNCS.PHASECHK.TRANS64.TRYWAIT P2, [R0+URZ+0x38830], R3 ;  /* 0x03883003000075a7 */ /* 0x000e64000804017f */
[----:B-1----:R-:W-:Y:S05]  /*1d50*/  @!P2 BRA `(.L_x_2607) ;  /* 0x0000017800e0a947 */ /* 0x002fea0003800000 */
.L_x_2606:
        /* <DEDUP_REMOVED lines=564> */
[----:B------:R-:W-:Y:S01]  /*40a0*/  UMOV UR14, 0xffffffb0 ;  /* 0xffffffb0000e7882 */ /* 0x000fe20000000000 */
[----:B------:R-:W-:Y:S02]  /*40b0*/  UIADD3 UR15, UR61, -0x2, URZ ;  /* 0xfffffffe3d0f7890 */ /* 0x000fe4000fffe03f */
[----:B------:R-:W-:-:S06]  /*40c0*/  UIMAD UR14, UR61, UR14, 0x51 ;  /* 0x000000513d0e74a4 */ /* 0x000fcc000f8e020e */
[----:B------:R-:W-:-:S04]  /*40d0*/  IMAD.U32 R21, RZ, RZ, UR14 ;  /* 0x0000000eff157e24 */ /* 0x000fc8000f8e00ff */
[----:B------:R-:W-:Y:S02]  /*40e0*/  IMAD R4, R212, -0x2, R21 ;  /* 0xfffffffed4047824 */ /* 0x000fe400078e0215 */
[----:B------:R-:W-:-:S05]  /*40f0*/  IMAD.U32 R21, RZ, RZ, UR19 ;  /* 0x00000013ff157e24 */ /* 0x000fca000f8e00ff */
[----:B------:R-:W-:Y:S01]  /*4100*/  IADD3 R4, -R21, UR18, R4 ;  /* 0x0000001215047c10 */ /* 0x000fe2000fffe104 */
        /* <DEDUP_REMOVED lines=12> */
[----:B------:R-:W-:Y:S01]  /*41d0*/  UISETP.NE.AND UP0, UPT, UR5, 0x1, UPT ;  /* 0x000000010500788c */ /* 0x000fe2000bf05270 */
[----:B------:R-:W-:-:S05]  /*41e0*/  UMOV UR7, 0x40000040 ;  /* 0x4000004000077882 */ /* 0x000fca0000000000 */
[----:B------:R-:W-:-:S05]  /*41f0*/  PLOP3.LUT P2, PT, PT, PT, UP0, 0x80, 0x0 ;  /* 0x000000000000781c */ /* 0x000fca0003f4f008 */
[----:B------:R-:W-:-:S08]  /*4200*/  @UP0 ULDC UR5, c[0x0][0x44c] ;  /* 0x0001130000050ab9 */ /* 0x000fd00000000800 */
[----:B------:R-:W-:Y:S01]  /*4210*/  @P2 IMAD.HI.U32 R3, R2, UR5, RZ ;  /* 0x0000000502032c27 */ /* 0x000fe2000f8e00ff */
[----:B------:R-:W-:-:S04]  /*4220*/  @UP0 ULDC UR5, c[0x0][0x450] ;  /* 0x0001140000050ab9 */ /* 0x000fc80000000800 */
[----:B------:R-:W-:Y:S01]  /*4230*/  @P2 SHF.R.U32.HI R2, RZ, UR5, R3 ;  /* 0x00000005ff022c19 */ /* 0x000fe20008011603 */
[----:B------:R-:W-:-:S04]  /*4240*/  UIMAD UR5, UR61, -0x50, UR18 ;  /* 0xffffffb03d0578a4 */ /* 0x000fc8000f8e0212 */
[----:B------:R-:W0:Y:S01]  /*4250*/  SHFL.IDX PT, R5, R2, 0x1, 0x1c1f ;  /* 0x003c1f0002057f89 */ /* 0x000e2200000e0000 */
[----:B------:R-:W-:-:S03]  /*4260*/  UIADD3 UR11, UR5, 0x50, URZ ;  /* 0x00000050050b7890 */ /* 0x000fc6000fffe03f */
[----:B------:R-:W-:Y:S01]  /*4270*/  UMOV UR5, UR27 ;  /* 0x0000001b00057c82 */ /* 0x000fe20008000000 */
[----:B------:R-:W1:Y:S02]  /*4280*/  SHFL.IDX PT, R2, R2, RZ, 0x1c1f ;  /* 0x001c1fff02027589 */ /* 0x000e6400000e0000 */
[----:B------:R-:W-:-:S04]  /*4290*/  IMAD.U32 R3, RZ, RZ, UR11 ;  /* 0x0000000bff037e24 */ /* 0x000fc8000f8e00ff */
[----:B------:R-:W-:Y:S01]  /*42a0*/  IMAD R3, R212, -0x2, R3 ;  /* 0xfffffffed4037824 */ /* 0x000fe200078e0203 */
[----:B------:R-:W-:Y:S02]  /*42b0*/  WARPGROUP.DEPBAR.LE gsb0, 0x0 ;  /* 0x00008000000079c5 */ /* 0x000fe40000010000 */
[----:B------:R-:W-:-:S06]  /*42c0*/  WARPGROUP.ARRIVE ;  /* 0x00000000000079c5 */ /* 0x000fcc0000000000 */
[----:B------:R-:W-:Y:S01]  /*42d0*/  HGMMA.64x16x16.F32 R32, gdesc[UR52], R32, gsb0 ;  /* 0x00200000342079f0 */ /* 0x000fe20008000820 */
[----:B------:R-:W-:Y:S01]  /*42e0*/  UMOV UR54, UR6 ;  /* 0x0000000600367c82 */ /* 0x000fe20008000000 */
[----:B------:R-:W-:Y:S01]  /*42f0*/  UMOV UR55, 0x40000040 ;  /* 0x4000004000377882 */ /* 0x000fe20000000000 */
[----:B------:R-:W-:Y:S01]  /*4300*/  UIADD3 UR6, UR4, 0x986, URZ ;  /* 0x0000098604067890 */ /* 0x000fe2000fffe03f */
[----:B0-----:R-:W-:-:S04]  /*4310*/  VIADDMNMX R5, R5, R4, R3, PT ;  /* 0x0000000405057246 */ /* 0x001fc80003800103 */
[C---:B------:R-:W-:Y:S02]  /*4320*/  ISETP.GT.AND P3, PT, R5.reuse, RZ, PT ;  /* 0x000000ff0500720c */ /* 0x040fe40003f64270 */
[C---:B------:R-:W-:Y:S02]  /*4330*/  ISETP.GT.AND P4, PT, R5.reuse, 0x1, PT ;  /* 0x000000010500780c */ /* 0x040fe40003f84270 */
[----:B------:R-:W-:Y:S02]  /*4340*/  ISETP.GT.AND P5, PT, R5, 0x8, PT ;  /* 0x000000080500780c */ /* 0x000fe40003fa4270 */
[----:B-1----:R-:W-:-:S04]  /*4350*/  VIADDMNMX R2, R2, R4, R3, PT ;  /* 0x0000000402027246 */ /* 0x002fc80003800103 */
[----:B------:R-:W-:Y:S01]  /*4360*/  ISETP.GT.AND P6, PT, R2, 0x11, PT ;  /* 0x000000110200780c */ /* 0x000fe20003fc4270 */
        /* <DEDUP_REMOVED lines=72> */
[C---:B------:R-:W-:Y:S02]  /*47f0*/  ISETP.GT.AND P4, PT, R5.reuse, 0x10, PT ;  /* 0x000000100500780c */ /* 0x040fe40003f84270 */
        /* <DEDUP_REMOVED lines=14> */
[----:B------:R-:W-:Y:S02]  /*48e0*/  ISETP.GT.AND P3, PT, R5, 0x19, PT ;  /* 0x000000190500780c */ /* 0x000fe40003f64270 */
        /* <DEDUP_REMOVED lines=22> */
[----:B------:R-:W-:Y:S01]  /*4a50*/  ISETP.GT.AND P3, PT, R5, 0x29, PT ;  /* 0x000000290500780c */ /* 0x000fe20003f64270 */
        /* <DEDUP_REMOVED lines=19> */
[----:B------:R-:W-:Y:S02]  /*4b90*/  ISETP.GT.AND P4, PT, R5, 0x38, PT ;  /* 0x000000380500780c */ /* 0x000fe40003f84270 */
        /* <DEDUP_REMOVED lines=20> */
[C---:B------:R-:W-:Y:S01]  /*4ce0*/  ISETP.GT.AND P3, PT, R5.reuse, 0x41, PT ;  /* 0x000000410500780c */ /* 0x040fe20003f64270 */
[----:B------:R-:W-:Y:S01]  /*4cf0*/  @UP0 ULDC UR10, c[0x0][0x450] ;  /* 0x00011400000a0ab9 */ /* 0x000fe20000000800 */
[----:B------:R-:W-:Y:S01]  /*4d00*/  FMNMX.FTZ R14, R62, R21, !PT ;  /* 0x000000153e0e7209 */ /* 0x000fe20007810000 */
[----:B------:R-:W-:Y:S01]  /*4d10*/  @UP0 USHF.R.U32.HI UR4, URZ, UR10, UR7 ;  /* 0x0000000a3f040299 */ /* 0x000fe20008011607 */
[----:B------:R2:W-:Y:S03]  /*4d20*/  @!P1 SYNCS.ARRIVE.TRANS64.RED.A1T0 RZ, [R0+URZ], RZ ;  /* 0x000000ff00ff99a7 */ /* 0x0005e6000810043f */
[----:B------:R-:W3:Y:S01]  /*4d30*/  MUFU.TANH R30, R30 ;  /* 0x0000001e001e7308 */ /* 0x000ee20000002400 */
[----:B0-----:R-:W-:Y:S01]  /*4d40*/  FSEL R63, R26, -INF , P4 ;  /* 0xff8000001a3f7808 */ /* 0x001fe20002000000 */
[----:B------:R-:W-:Y:S01]  /*4d50*/  UIADD3 UR6, UR4, UR18, -UR19 ;  /* 0x0000001204067290 */ /* 0x000fe2000fffe813 */
        /* <DEDUP_REMOVED lines=14> */
[----:B------:R-:W-:Y:S02]  /*4e40*/  USEL UR10, URZ, UR4, !UP1 ;  /* 0x000000043f0a7287 */ /* 0x000fe4000c800000 */
[----:B------:R3:W-:Y:S01]  /*4e50*/  MUFU.TANH R36, R24 ;  /* 0x0000001800247308 */ /* 0x0007e20000002400 */
[----:B0-----:R-:W-:Y:S01]  /*4e60*/  FSEL R66, R31, -INF , P3 ;  /* 0xff8000001f427808 */ /* 0x001fe20001800000 */
[----:B------:R-:W-:Y:S01]  /*4e70*/  UISETP.GE.AND UP1, UPT, UR15, UR10, UPT ;  /* 0x0000000a0f00728c */ /* 0x000fe2000bf26270 */
[----:B------:R-:W-:Y:S01]  /*4e80*/  ISETP.GT.AND P3, PT, R2, RZ, PT ;  /* 0x000000ff0200720c */ /* 0x000fe20003f64270 */
[----:B------:R-:W-:Y:S01]  /*4e90*/  IMAD.U32 R236, RZ, RZ, UR10 ;  /* 0x0000000affec7e24 */ /* 0x000fe2000f8e00ff */
[----:B------:R-:W-:-:S03]  /*4ea0*/  FMNMX.FTZ R5, R66, R5, !PT ;  /* 0x0000000542057209 */ /* 0x000fc60007810000 */
[----:B------:R-:W0:Y:S01]  /*4eb0*/  MUFU.TANH R31, R40 ;  /* 0x00000028001f7308 */ /* 0x000e220000002400 */
[----:B-1----:R-:W-:Y:S01]  /*4ec0*/  FSEL R26, R26, -INF , P6 ;  /* 0xff8000001a1a7808 */ /* 0x002fe20003000000 */
[----:B------:R-:W1:Y:S06]  /*4ed0*/  SHFL.BFLY PT, R14, R5, 0x2, 0x1f ;  /* 0x0c401f00050e7f89 */ /* 0x000e6c00000e0000 */
[----:B------:R4:W-:Y:S08]  /*4ee0*/  MUFU.TANH R49, R25 ;  /* 0x0000001900317308 */ /* 0x0009f00000002400 */
[----:B------:R-:W5:Y:S08]  /*4ef0*/  MUFU.TANH R33, R33 ;  /* 0x0000002100217308 */ /* 0x000f700000002400 */
[----:B------:R-:W2:Y:S01]  /*4f00*/  MUFU.TANH R38, R37 ;  /* 0x0000002500267308 */ /* 0x000ea20000002400 */
[----:B-1----:R-:W-:-:S05]  /*4f10*/  FMNMX.FTZ R14, R5, R14, !PT ;  /* 0x0000000e050e7209 */ /* 0x002fca0007810000 */
[----:B------:R-:W1:Y:S02]  /*4f20*/  SHFL.BFLY PT, R5, R14, 0x1, 0x1f ;  /* 0x0c201f000e057f89 */ /* 0x000e6400000e0000 */
[----:B-1----:R-:W-:Y:S02]  /*4f30*/  FMNMX.FTZ R3, R14, R5, !PT ;  /* 0x000000050e037209 */ /* 0x002fe40007810000 */
[----:B------:R-:W-:Y:S02]  /*4f40*/  FSEL R5, R20, -INF , P3 ;  /* 0xff80000014057808 */ /* 0x000fe40001800000 */
[----:B------:R-:W-:Y:S01]  /*4f50*/  FSEL R14, R67, -INF , P5 ;  /* 0xff800000430e7808 */ /* 0x000fe20002800000 */
[----:B------:R-:W-:Y:S01]  /*4f60*/  FMUL.FTZ R30, R3, UR5 ;  /* 0x00000005031e7c20 */ /* 0x000fe20008410000 */
[----:B------:R-:W-:Y:S02]  /*4f70*/  ISETP.GT.AND P5, PT, R2, 0x9, PT ;  /* 0x000000090200780c */ /* 0x000fe40003fa4270 */
[----:B------:R-:W-:-:S02]  /*4f80*/  FSEL R20, R68, -INF , P4 ;  /* 0xff80000044147808 */ /* 0x000fc40002000000 */
[----:B------:R-:W-:Y:S02]  /*4f90*/  FMNMX.FTZ R27, R5, R14, !PT ;  /* 0x0000000e051b7209 */ /* 0x000fe40007810000 */
[----:B------:R-:W-:Y:S02]  /*4fa0*/  ISETP.GT.AND P3, PT, R2, 0x10, PT ;  /* 0x000000100200780c */ /* 0x000fe40003f64270 */
[----:B------:R-:W-:Y:S02]  /*4fb0*/  FSEL R21, R69, -INF , P5 ;  /* 0xff80000045157808 */ /* 0x000fe40002800000 */
[----:B------:R-:W-:Y:S02]  /*4fc0*/  CS2R R68, SRZ ;  /* 0x0000000000447805 */ /* 0x000fe4000001ff00 */
[----:B------:R-:W-:Y:S02]  /*4fd0*/  FMNMX.FTZ R4, R20, R27, !PT ;  /* 0x0000001b14047209 */ /* 0x000fe40007810000 */
[----:B---3--:R-:W-:-:S02]  /*4fe0*/  FSEL R24, R48, -INF , P3 ;  /* 0xff80000030187808 */ /* 0x008fc40001800000 */
[----:B------:R-:W-:Y:S01]  /*4ff0*/  FMNMX.FTZ R27, R21, R4, !PT ;  /* 0x00000004151b7209 */ /* 0x000fe20007810000 */
[----:B------:R0:W1:Y:S01]  /*5000*/  MUFU.TANH R48, R28 ;  /* 0x0000001c00307308 */ /* 0x0000620000002400 */
[----:B------:R-:W-:Y:S02]  /*5010*/  ISETP.GT.AND P4, PT, R2, 0x18, PT ;  /* 0x000000180200780c */ /* 0x000fe40003f84270 */
[----:B------:R-:W-:Y:S02]  /*5020*/  FMNMX.FTZ R27, R24, R27, !PT ;  /* 0x0000001b181b7209 */ /* 0x000fe40007810000 */
[----:B------:R-:W-:Y:S02]  /*5030*/  ISETP.GT.AND P5, PT, R2, 0x19, PT ;  /* 0x000000190200780c */ /* 0x000fe40003fa4270 */
[----:B----4-:R-:W-:Y:S02]  /*5040*/  FSEL R25, R52, -INF , P4 ;  /* 0xff80000034197808 */ /* 0x010fe40002000000 */
[----:B------:R-:W-:Y:S01]  /*5050*/  FMNMX.FTZ R4, R26, R27, !PT ;  /* 0x0000001b1a047209 */ /* 0x000fe20007810000 */
[----:B------:R3:W4:Y:S01]  /*5060*/  MUFU.TANH R52, R29 ;  /* 0x0000001d00347308 */ /* 0x0007220000002400 */
[----:B------:R-:W-:-:S02]  /*5070*/  ISETP.GT.AND P3, PT, R2, 0x20, PT ;  /* 0x000000200200780c */ /* 0x000fc40003f64270 */
[----:B------:R-:W-:Y:S02]  /*5080*/  FSEL R27, R53, -INF , P5 ;  /* 0xff800000351b7808 */ /* 0x000fe40002800000 */
[----:B------:R-:W-:Y:S02]  /*5090*/  FMNMX.FTZ R4, R25, R4, !PT ;  /* 0x0000000419047209 */ /* 0x000fe40007810000 */
[----:B------:R-:W-:Y:S02]  /*50a0*/  FSETP.NEU.FTZ.AND P6, PT, R3, -INF , PT ;  /* 0xff8000000300780b */ /* 0x000fe40003fdd000 */
[----:B0-----:R-:W-:Y:S02]  /*50b0*/  FSEL R28, R31, -INF , P3 ;  /* 0xff8000001f1c7808 */ /* 0x001fe40001800000 */
[----:B------:R-:W-:Y:S02]  /*50c0*/  ISETP.GT.AND P4, PT, R2, 0x21, PT ;  /* 0x000000210200780c */ /* 0x000fe40003f84270 */
[----:B------:R-:W-:-:S02]  /*50d0*/  FMNMX.FTZ R31, R27, R4, !PT ;  /* 0x000000041b1f7209 */ /* 0x000fc40007810000 */
        /* <DEDUP_REMOVED lines=8> */
[----:B---3--:R-:W-:Y:S01]  /*5160*/  FSEL R29, R44, -INF , P3 ;  /* 0xff8000002c1d7808 */ /* 0x008fe20001800000 */
        /* <DEDUP_REMOVED lines=17> */
[----:B-----5:R-:W-:Y:S01]  /*5280*/  FSEL R33, R33, -INF , P4 ;  /* 0xff80000021217808 */ /* 0x020fe20002000000 */
        /* <DEDUP_REMOVED lines=11> */
[----:B--2---:R-:W-:Y:S01]  /*5340*/  FSEL R35, R38, -INF , P4 ;  /* 0xff80000026237808 */ /* 0x004fe20002000000 */
        /* <DEDUP_REMOVED lines=8> */
[----:B------:R-:W2:Y:S01]  /*53d0*/  MUFU.EX2 R51, R51 ;  /* 0x0000003300337308 */ /* 0x000ea20000000800 */
        /* <DEDUP_REMOVED lines=12> */
[----:B----4-:R-:W-:Y:S02]  /*54a0*/  FSEL R38, R52, -INF , P4 ;  /* 0xff80000034267808 */ /* 0x010fe40002000000 */
[----:B------:R-:W-:Y:S02]  /*54b0*/  CS2R R52, SRZ ;  /* 0x0000000000347805 */ /* 0x000fe4000001ff00 */
[----:B------:R-:W-:Y:S01]  /*54c0*/  FMNMX.FTZ R41, R2, R41, !PT ;  /* 0x0000002902297209 */ /* 0x000fe20007810000 */
[----:B------:R-:W1:Y:S01]  /*54d0*/  MUFU.EX2 R55, R55 ;  /* 0x0000003700377308 */ /* 0x000e620000000800 */
[----:B0-----:R-:W-:-:S02]  /*54e0*/  F2FP.F16.F32.PACK_AB R211, R47, R46 ;  /* 0x0000002e2fd3723e */ /* 0x001fc400000000ff */
[----:B------:R-:W-:Y:S02]  /*54f0*/  FMNMX.FTZ R41, R38, R41, !PT ;  /* 0x0000002926297209 */ /* 0x000fe40007810000 */
[----:B--2---:R-:W-:-:S03]  /*5500*/  F2FP.F16.F32.PACK_AB R205, R51, R50 ;  /* 0x0000003233cd723e */ /* 0x004fc600000000ff */
        /* <DEDUP_REMOVED lines=35> */
[----:B------:R2:W3:Y:S01]  /*5740*/  MUFU.EX2 R41, R14 ;  /* 0x0000000e00297308 */ /* 0x0004e20000000800 */
        /* <DEDUP_REMOVED lines=9> */
[----:B------:R-:W-:-:S02]  /*57e0*/  F2FP.F16.F32.PACK_AB R209, R209, R42 ;  /* 0x0000002ad1d1723e */ /* 0x000fc400000000ff */
[----:B0-----:R-:W-:Y:S01]  /*57f0*/  F2FP.F16.F32.PACK_AB R199, R62, R61 ;  /* 0x0000003d3ec7723e */ /* 0x001fe200000000ff */
[----:B------:R-:W-:Y:S01]  /*5800*/  FADD.FTZ R5, R47, R14 ;  /* 0x0000000e2f057221 */ /* 0x000fe20000010000 */
[----:B------:R-:W-:Y:S02]  /*5810*/  CS2R R46, SRZ ;  /* 0x00000000002e7805 */ /* 0x000fe4000001ff00 */
[----:B------:R-:W0:Y:S01]  /*5820*/  MUFU.EX2 R21, R21 ;  /* 0x0000001500157308 */ /* 0x000e220000000800 */
[----:B------:R-:W-:Y:S01]  /*5830*/  FADD.FTZ R14, R50, R5 ;  /* 0x00000005320e7221 */ /* 0x000fe20000010000 */
[----:B---3--:R-:W-:Y:S01]  /*5840*/  FADD.FTZ R5, R208, R41 ;  /* 0x00000029d0057221 */ /* 0x008fe20000010000 */
[----:B------:R-:W-:-:S05]  /*5850*/  F2FP.F16.F32.PACK_AB R208, R41, R208 ;  /* 0x000000d029d0723e */ /* 0x000fca00000000ff */
[----:B------:R-:W-:Y:S08]  /*5860*/  MUFU.EX2 R24, R24 ;  /* 0x0000001800187308 */ /* 0x000ff00000000800 */
[----:B------:R-:W1:Y:S01]  /*5870*/  MUFU.EX2 R43, R26 ;  /* 0x0000001a002b7308 */ /* 0x000e620000000800 */
[----:B0-----:R-:W-:-:S07]  /*5880*/  F2FP.F16.F32.PACK_AB R210, R21, R20 ;  /* 0x0000001415d2723e */ /* 0x001fce00000000ff */
[----:B------:R0:W-:Y:S08]  /*5890*/  MUFU.EX2 R206, R27 ;  /* 0x0000001b00ce7308 */ /* 0x0001f00000000800 */
[----:B------:R-:W2:Y:S01]  /*58a0*/  MUFU.EX2 R25, R25 ;  /* 0x0000001900197308 */ /* 0x000ea20000000800 */
[----:B0-----:R-:W-:Y:S01]  /*58b0*/  FADD.FTZ R27, R51, R14 ;  /* 0x0000000e331b7221 */ /* 0x001fe20000010000 */
[----:B------:R-:W-:Y:S01]  /*58c0*/  FADD.FTZ R14, R20, R5 ;  /* 0x00000005140e7221 */ /* 0x000fe20000010000 */
[----:B------:R-:W-:Y:S01]  /*58d0*/  IMAD.U32 R20, RZ, RZ, UR15 ;  /* 0x0000000fff147e24 */ /* 0x000fe2000f8e00ff */
[----:B-1----:R-:W-:Y:S01]  /*58e0*/  F2FP.F16.F32.PACK_AB R204, R43, R24 ;  /* 0x000000182bcc723e */ /* 0x002fe200000000ff */
[----:B------:R-:W-:Y:S01]  /*58f0*/  FADD.FTZ R26, R54, R27 ;  /* 0x0000001b361a7221 */ /* 0x000fe20000010000 */
[----:B------:R-:W-:Y:S01]  /*5900*/  FADD.FTZ R5, R21, R14 ;  /* 0x0000000e15057221 */ /* 0x000fe20000010000 */
[----:B------:R-:W-:Y:S01]  /*5910*/  CS2R R50, SRZ ;  /* 0x0000000000327805 */ /* 0x000fe2000001ff00 */
[----:B------:R-:W0:Y:S01]  /*5920*/  MUFU.EX2 R28, R28 ;  /* 0x0000001c001c7308 */ /* 0x000e220000000800 */
[----:B------:R-:W-:Y:S01]  /*5930*/  FADD.FTZ R27, R55, R26 ;  /* 0x0000001a371b7221 */ /* 0x000fe20000010000 */
[----:B------:R-:W-:Y:S01]  /*5940*/  FADD.FTZ R14, R24, R5 ;  /* 0x00000005180e7221 */ /* 0x000fe20000010000 */
[----:B------:R-:W-:-:S02]  /*5950*/  CS2R R54, SRZ ;  /* 0x0000000000367805 */ /* 0x000fc4000001ff00 */
[----:B------:R-:W-:Y:S01]  /*5960*/  FADD.FTZ R26, R56, R27 ;  /* 0x0000001b381a7221 */ /* 0x000fe20000010000 */
[----:B------:R-:W-:Y:S01]  /*5970*/  FADD.FTZ R14, R43, R14 ;  /* 0x0000000e2b0e7221 */ /* 0x000fe20000010000 */
[----:B------:R-:W-:Y:S01]  /*5980*/  CS2R R42, SRZ ;  /* 0x00000000002a7805 */ /* 0x000fe2000001ff00 */
[----:B------:R-:W1:Y:S01]  /*5990*/  MUFU.EX2 R45, R30 ;  /* 0x0000001e002d7308 */ /* 0x000e620000000800 */
[----:B------:R-:W-:Y:S01]  /*59a0*/  FADD.FTZ R26, R57, R26 ;  /* 0x0000001a391a7221 */ /* 0x000fe20000010000 */
[----:B--2---:R-:W-:Y:S01]  /*59b0*/  FADD.FTZ R5, R25, R14 ;  /* 0x0000000e19057221 */ /* 0x004fe20000010000 */
[----:B------:R-:W-:Y:S02]  /*59c0*/  CS2R R56, SRZ ;  /* 0x0000000000387805 */ /* 0x000fe4000001ff00 */
[----:B------:R-:W-:Y:S01]  /*59d0*/  FADD.FTZ R27, R203, R26 ;  /* 0x0000001acb1b7221 */ /* 0x000fe20000010000 */
[----:B------:R-:W-:Y:S01]  /*59e0*/  FADD.FTZ R5, R206, R5 ;  /* 0x00000005ce057221 */ /* 0x000fe20000010000 */
[C---:B------:R-:W-:Y:S01]  /*59f0*/  F2FP.F16.F32.PACK_AB R203, R58.reuse, R203 ;  /* 0x000000cb3acb723e */ /* 0x040fe200000000ff */
[----:B------:R-:W2:Y:S01]  /*5a00*/  MUFU.EX2 R29, R29 ;  /* 0x0000001d001d7308 */ /* 0x000ea20000000800 */
[----:B------:R-:W-:Y:S01]  /*5a10*/  FADD.FTZ R14, R58, R27 ;  /* 0x0000001b3a0e7221 */ /* 0x000fe20000010000 */
[----:B0-----:R-:W-:Y:S01]  /*5a20*/  FADD.FTZ R0, R28, R5 ;  /* 0x000000051c007221 */ /* 0x001fe20000010000 */
[----:B------:R-:W-:-:S02]  /*5a30*/  F2FP.F16.F32.PACK_AB R206, R206, R25 ;  /* 0x00000019cece723e */ /* 0x000fc400000000ff */
[----:B------:R-:W-:Y:S01]  /*5a40*/  CS2R R24, SRZ ;  /* 0x0000000000187805 */ /* 0x000fe2000001ff00 */
[----:B------:R-:W-:Y:S01]  /*5a50*/  FADD.FTZ R5, R59, R14 ;  /* 0x0000000e3b057221 */ /* 0x000fe20000010000 */
[----:B------:R-:W-:Y:S01]  /*5a60*/  CS2R R58, SRZ ;  /* 0x00000000003a7805 */ /* 0x000fe2000001ff00 */
[----:B------:R-:W0:Y:S01]  /*5a70*/  MUFU.EX2 R202, R31 ;  /* 0x0000001f00ca7308 */ /* 0x000e220000000800 */
[C---:B-1----:R-:W-:Y:S01]  /*5a80*/  FADD.FTZ R0, R45.reuse, R0 ;  /* 0x000000002d007221 */ /* 0x042fe20000010000 */
[----:B------:R-:W-:Y:S01]  /*5a90*/  FADD.FTZ R14, R60, R5 ;  /* 0x000000053c0e7221 */ /* 0x000fe20000010000 */
[----:B------:R-:W-:Y:S02]  /*5aa0*/  F2FP.F16.F32.PACK_AB R200, R45, R28 ;  /* 0x0000001c2dc8723e */ /* 0x000fe400000000ff */
[----:B------:R-:W-:Y:S01]  /*5ab0*/  CS2R R44, SRZ ;  /* 0x00000000002c7805 */ /* 0x000fe2000001ff00 */
[----:B------:R-:W-:Y:S01]  /*5ac0*/  FADD.FTZ R27, R61, R14 ;  /* 0x0000000e3d1b7221 */ /* 0x000fe20000010000 */
[----:B------:R-:W-:Y:S01]  /*5ad0*/  CS2R R60, SRZ ;  /* 0x00000000003c7805 */ /* 0x000fe2000001ff00 */
[----:B------:R-:W1:Y:S01]  /*5ae0*/  MUFU.EX2 R32, R32 ;  /* 0x0000002000207308 */ /* 0x000e620000000800 */
[----:B--2---:R-:W-:Y:S01]  /*5af0*/  FADD.FTZ R5, R29, R0 ;  /* 0x000000001d057221 */ /* 0x004fe20000010000 */
[----:B------:R-:W-:-:S04]  /*5b00*/  FADD.FTZ R14, R62, R27 ;  /* 0x0000001b3e0e7221 */ /* 0x000fc80000010000 */
[----:B------:R-:W-:Y:S02]  /*5b10*/  FADD.FTZ R27, R63, R14 ;  /* 0x0000000e3f1b7221 */ /* 0x000fe40000010000 */
[----:B------:R-:W2:Y:S01]  /*5b20*/  MUFU.EX2 R33, R33 ;  /* 0x0000002100217308 */ /* 0x000ea20000000800 */
[C---:B0-----:R-:W-:Y:S01]  /*5b30*/  FADD.FTZ R5, R202.reuse, R5 ;  /* 0x00000005ca057221 */ /* 0x041fe20000010000 */
[----:B------:R-:W-:Y:S02]  /*5b40*/  F2FP.F16.F32.PACK_AB R202, R202, R29 ;  /* 0x0000001dcaca723e */ /* 0x000fe400000000ff */
[----:B------:R-:W-:-:S04]  /*5b50*/  CS2R R28, SRZ ;  /* 0x00000000001c7805 */ /* 0x000fc8000001ff00 */
[----:B------:R-:W0:Y:S01]  /*5b60*/  MUFU.EX2 R34, R34 ;  /* 0x0000002200227308 */ /* 0x000e220000000800 */
[----:B-1----:R-:W-:-:S07]  /*5b70*/  FADD.FTZ R0, R32, R5 ;  /* 0x0000000520007221 */ /* 0x002fce0000010000 */
        /* <DEDUP_REMOVED lines=16> */
[----:B------:R-:W-:-:S06]  /*5c80*/  CS2R R30, SRZ ;  /* 0x00000000001e7805 */ /* 0x000fcc000001ff00 */
[----:B------:R-:W0:Y:S01]  /*5c90*/  MUFU.EX2 R2, R2 ;  /* 0x0000000200027308 */ /* 0x000e220000000800 */
[C---:B-1----:R-:W-:Y:S01]  /*5ca0*/  FADD.FTZ R21, R37.reuse, R0 ;  /* 0x0000000025157221 */ /* 0x042fe20000010000 */
[----:B------:R-:W-:Y:S01]  /*5cb0*/  F2FP.F16.F32.PACK_AB R192, R37, R36 ;  /* 0x0000002425c0723e */ /* 0x000fe200000000ff */
[----:B------:R-:W-:Y:S01]  /*5cc0*/  IMAD.MOV.U32 R0, RZ, RZ, 0x3f800000 ;  /* 0x3f800000ff007424 */ /* 0x000fe200078e00ff */
[----:B------:R-:W-:-:S04]  /*5cd0*/  CS2R R36, SRZ ;  /* 0x0000000000247805 */ /* 0x000fc8000001ff00 */
[----:B------:R-:W1:Y:S01]  /*5ce0*/  MUFU.EX2 R40, R40 ;  /* 0x0000002800287308 */ /* 0x000e620000000800 */
[----:B--2---:R-:W-:-:S07]  /*5cf0*/  FADD.FTZ R5, R65, R14 ;  /* 0x0000000e41057221 */ /* 0x004fce0000010000 */
[----:B------:R2:W3:Y:S01]  /*5d00*/  MUFU.EX2 R27, R38 ;  /* 0x00000026001b7308 */ /* 0x0004e20000000800 */
[----:B0-----:R-:W-:Y:S01]  /*5d10*/  FADD.FTZ R14, R2, R21 ;  /* 0x00000015020e7221 */ /* 0x001fe20000010000 */
[C---:B-1----:R-:W-:Y:S01]  /*5d20*/  FADD.FTZ R5, R40.reuse, R5 ;  /* 0x0000000528057221 */ /* 0x042fe20000010000 */
[----:B------:R-:W-:Y:S02]  /*5d30*/  F2FP.F16.F32.PACK_AB R195, R40, R65 ;  /* 0x0000004128c3723e */ /* 0x000fe400000000ff */
[----:B------:R-:W-:Y:S02]  /*5d40*/  CS2R R64, SRZ ;  /* 0x0000000000407805 */ /* 0x000fe4000001ff00 */
[----:B------:R-:W-:Y:S02]  /*5d50*/  CS2R R40, SRZ ;  /* 0x0000000000287805 */ /* 0x000fe4000001ff00 */
[----:B--2---:R-:W-:Y:S01]  /*5d60*/  CS2R R38, SRZ ;  /* 0x0000000000267805 */ /* 0x004fe2000001ff00 */
        /* <DEDUP_REMOVED lines=15> */
.L_x_2617:
        /* <DEDUP_REMOVED lines=10> */
.L_x_2609:
        /* <DEDUP_REMOVED lines=9> */
.L_x_2610:
[----:B-1----:R-:W-:Y:S05]  /*5f90*/  @P3 BRA `(.L_x_2611) ;  /* 0x00000000000c3947 */ /* 0x002fea0003800000 */
[----:B------:R-:W-:-:S13]  /*5fa0*/  R2UR UR4, R4 ;  /* 0x00000000040472ca */ /* 0x000fda00000e0000 */
[----:B------:R-:W1:Y:S02]  /*5fb0*/  SYNCS.PHASECHK.TRANS64.TRYWAIT P3, [UR4+0x38830], R3 ;  /* 0x03883003ff0075a7 */ /* 0x000e640008060144 */
[----:B-1----:R-:W-:Y:S05]  /*5fc0*/  @!P3 BRA `(.L_x_2612) ;  /* 0x000001380058b947 */ /* 0x002fea0003800000 */
.L_x_2611:
        /* <DEDUP_REMOVED lines=576> */
[----:B------:R-:W-:Y:S03]  /*83d0*/  HGMMA.64x16x16.F32 R152, gdesc[UR4], R152, gsb0 ;  /* 0x00200000049879f0 */ /* 0x000fe60008000898 */
[----:B------:R-:W-:Y:S02]  /*83e0*/  WARPGROUP.DEPBAR.LE gsb0, 0x0 ;  /* 0x00008000000079c5 */ /* 0x000fe40000010000 */
[----:B------:R-:W-:Y:S05]  /*83f0*/  @!P0 BRA `(.L_x_2613) ;  /* 0x0000000000048947 */ /* 0x000fea0003800000 */
[----:B------:R-:W-:Y:S01]  /*8400*/  BPT.TRAP 0x1 ;  /* 0x000000040000795c */ /* 0x000fe20000300000 */
.L_x_2613:
        /* <DEDUP_REMOVED lines=9> */
.L_x_2614:
[----:B--2---:R-:W-:Y:S05]  /*84a0*/  @P3 BRA `(.L_x_2615) ;  /* 0x0000000000083947 */ /* 0x004fea0003800000 */
[----:B------:R-:W2:Y:S02]  /*84b0*/  SYNCS.PHASECHK.TRANS64.TRYWAIT P3, [UR4+0x38850], R0 ;  /* 0x03885000ff0075a7 */ /* 0x000ea40008060144 */
[----:B--2---:R-:W-:Y:S05]  /*84c0*/  @!P3 BRA `(.L_x_2616) ;  /* 0x000001140034b947 */ /* 0x004fea0003800000 */
.L_x_2615:
[----:B------:R-:W-:Y:S01]  /*84d0*/  R2UR UR5, R17 ;  /* 0x00000000110572ca */ /* 0x000fe200000e0000 */
[----:B------:R-:W-:Y:S01]  /*84e0*/  WARPGROUP.ARRIVE ;  /* 0x00000000000079c5 */ /* 0x000fe20000000000 */
[----:B------:R-:W-:Y:S01]  /*84f0*/  R2UR UR6, R21 ;  /* 0x00000000150672ca */ /* 0x000fe200000e0000 */
[----:B------:R-:W-:Y:S01]  /*8500*/  UMOV UR7, 0x40000040 ;  /* 0x4000004000077882 */ /* 0x000fe20000000000 */
[----:B------:R-:W-:Y:S01]  /*8510*/  R2UR UR18, R23 ;  /* 0x00000000171272ca */ /* 0x000fe200000e0000 */
[----:B------:R-:W-:Y:S01]  /*8520*/  FMUL.FTZ R20, R189, UR61 ;  /* 0x0000003dbd147c20 */ /* 0x000fe20008410000 */
[----:B------:R-:W-:Y:S01]  /*8530*/  FMUL.FTZ R189, R178, UR61 ;  /* 0x0000003db2bd7c20 */ /* 0x000fe20008410000 */
[----:B------:R-:W-:Y:S01]  /*8540*/  FMUL.FTZ R21, R176, UR61 ;  /* 0x0000003db0157c20 */ /* 0x000fe20008410000 */
[----:B------:R-:W-:Y:S01]  /*8550*/  FMUL.FTZ R176, R177, UR61 ;  /* 0x0000003db1b07c20 */ /* 0x000fe20008410000 */
[----:B------:R-:W-:Y:S01]  /*8560*/  FMUL.FTZ R177, R180, UR61 ;  /* 0x0000003db4b17c20 */ /* 0x000fe20008410000 */
[----:B------:R-:W-:Y:S01]  /*8570*/  FMUL.FTZ R180, R182, UR61 ;  /* 0x0000003db6b47c20 */ /* 0x000fe20008410000 */
[----:B------:R-:W-:Y:S01]  /*8580*/  R2UR UR11, R233 ;  /* 0x00000000e90b72ca */ /* 0x000fe200000e0000 */
[----:B------:R-:W-:Y:S01]  /*8590*/  FMUL.FTZ R2, R185, UR61 ;  /* 0x0000003db9027c20 */ /* 0x000fe20008410000 */
[----:B------:R-:W-:Y:S01]  /*85a0*/  UIADD3 UR5, UR5, 0x400, URZ ;  /* 0x0000040005057890 */ /* 0x000fe2000fffe03f */
[----:B------:R-:W-:Y:S01]  /*85b0*/  R2UR UR15, R19 ;  /* 0x00000000130f72ca */ /* 0x000fe200000e0000 */
[----:B------:R-:W-:Y:S01]  /*85c0*/  FMUL.FTZ R185, R187, UR61 ;  /* 0x0000003dbbb97c20 */ /* 0x000fe20008410000 */
[----:B------:R-:W-:Y:S01]  /*85d0*/  R2UR UR14, R22 ;  /* 0x00000000160e72ca */ /* 0x000fe200000e0000 */
[----:B------:R-:W-:Y:S01]  /*85e0*/  USHF.R.U32.HI UR5, URZ, 0x4, UR5 ;  /* 0x000000043f057899 */ /* 0x000fe20008011605 */
[----:B------:R-:W-:-:S02]  /*85f0*/  VIADD R178, R213, UR18 ;  /* 0x00000012d5b27c36 */ /* 0x000fc40008000000 */
[----:B------:R-:W-:Y:S01]  /*8600*/  FMUL.FTZ R187, R191, UR61 ;  /* 0x0000003dbfbb7c20 */ /* 0x000fe20008410000 */
[----:B------:R-:W-:Y:S01]  /*8610*/  FMUL.FTZ R191, R183, UR61 ;  /* 0x0000003db7bf7c20 */ /* 0x000fe20008410000 */
[----:B------:R-:W-:Y:S01]  /*8620*/  ULOP3.LUT UR5, UR5, 0x3fff, URZ, 0xc0, !UPT ;  /* 0x00003fff05057892 */ /* 0x000fe2000f8ec03f */
[----:B01----:R-:W-:Y:S01]  /*8630*/  FMUL.FTZ R0, R184, UR61 ;  /* 0x0000003db8007c20 */ /* 0x003fe20008410000 */
[----:B------:R-:W-:Y:S02]  /*8640*/  IMAD.MOV.U32 R183, RZ, RZ, -0x2 ;  /* 0xfffffffeffb77424 */ /* 0x000fe400078e00ff */
[----:B------:R-:W-:Y:S01]  /*8650*/  FMUL.FTZ R184, R186, UR61 ;  /* 0x0000003dbab87c20 */ /* 0x000fe20008410000 */
[----:B------:R-:W-:Y:S01]  /*8660*/  ULOP3.LUT UR5, UR5, 0x2800000, URZ, 0xfc, !UPT ;  /* 0x0280000005057892 */ /* 0x000fe2000f8efc3f */
[----:B------:R-:W-:Y:S01]  /*8670*/  FMUL.FTZ R186, R190, UR61 ;  /* 0x0000003dbeba7c20 */ /* 0x000fe20008410000 */
[----:B------:R-:W-:Y:S01]  /*8680*/  MUFU.TANH R185, R185 ;  /* 0x000000b900b97308 */ /* 0x000fe20000002400 */
[----:B------:R-:W-:Y:S01]  /*8690*/  FMUL.FTZ R3, R188, UR61 ;  /* 0x0000003dbc037c20 */ /* 0x000fe20008410000 */
[----:B------:R-:W-:Y:S01]  /*86a0*/  UIMAD UR10, UR6, 0xa00, UR5 ;  /* 0x00000a00060a78a4 */ /* 0x000fe2000f8e0205 */
[----:B------:R-:W-:Y:S01]  /*86b0*/  FMUL.FTZ R179, R179, UR61 ;  /* 0x0000003db3b37c20 */ /* 0x000fe20008410000 */
[----:B------:R-:W-:Y:S01]  /*86c0*/  FMUL.FTZ R190, R174, UR61 ;  /* 0x0000003daebe7c20 */ /* 0x000fe20008410000 */
[----:B------:R-:W-:Y:S01]  /*86d0*/  @UP0 ULDC UR5, c[0x0][0x44c] ;  /* 0x0001130000050ab9 */ /* 0x000fe20000000800 */
[----:B------:R-:W-:Y:S01]  /*86e0*/  FMUL.FTZ R171, R171, UR61 ;  /* 0x0000003dabab7c20 */ /* 0x000fe20008410000 */
[----:B------:R-:W-:Y:S01]  /*86f0*/  @P2 IMAD.HI.U32 R182, R178, UR5, RZ ;  /* 0x00000005b2b62c27 */ /* 0x000fe2000f8e00ff */
[----:B------:R-:W-:Y:S01]  /*8700*/  @UP0 ULDC UR5, c[0x0][0x450] ;  /* 0x0001140000050ab9 */ /* 0x000fe20000000800 */
[----:B------:R-:W-:Y:S01]  /*8710*/  UMOV UR6, UR10 ;  /* 0x0000000a00067c82 */ /* 0x000fe20008000000 */
[----:B------:R-:W0:Y:S01]  /*8720*/  MUFU.TANH R184, R184 ;  /* 0x000000b800b87308 */ /* 0x000e220000002400 */
[----:B------:R-:W-:Y:S01]  /*8730*/  HGMMA.64x256x16.F32 R24, R208, gdesc[UR4].tnspB, R24, gsb0 ;  /* 0x43e00004d0187df0 */ /* 0x000fe20008000818 */
[----:B------:R-:W-:Y:S01]  /*8740*/  UIADD3 UR6, UR10, 0x80, URZ ;  /* 0x000000800a067890 */ /* 0x000fe2000fffe03f */
[----:B------:R-:W-:Y:S01]  /*8750*/  @P2 SHF.R.U32.HI R178, RZ, UR5, R182 ;  /* 0x00000005ffb22c19 */ /* 0x000fe200080116b6 */
[----:B------:R-:W-:Y:S01]  /*8760*/  UMOV UR7, 0x40000040 ;  /* 0x4000004000077882 */ /* 0x000fe20000000000 */
[----:B------:R-:W-:Y:S01]  /*8770*/  UMOV UR5, 0x1 ;  /* 0x0000000100057882 */ /* 0x000fe20000000000 */
[----:B------:R-:W-:Y:S01]  /*8780*/  FMUL.FTZ R182, R170, UR61 ;  /* 0x0000003daab67c20 */ /* 0x000fe20008410000 */
[----:B------:R-:W-:Y:S01]  /*8790*/  UIMAD UR5, UR11, -0x50, UR5 ;  /* 0xffffffb00b0578a4 */ /* 0x000fe2000f8e0205 */
[----:B------:R-:W1:Y:S01]  /*87a0*/  MUFU.TANH R186, R186 ;  /* 0x000000ba00ba7308 */ /* 0x000e620000002400 */
[----:B------:R-:W-:Y:S01]  /*87b0*/  FMUL.FTZ R159, R159, UR61 ;  /* 0x0000003d9f9f7c20 */ /* 0x000fe20008410000 */
[----:B------:R-:W-:Y:S01]  /*87c0*/  FMUL.FTZ R169, R169, UR61 ;  /* 0x0000003da9a97c20 */ /* 0x000fe20008410000 */
[----:B------:R-:W-:Y:S01]  /*87d0*/  FMUL.FTZ R172, R172, UR61 ;  /* 0x0000003dacac7c20 */ /* 0x000fe20008410000 */
[----:B------:R-:W-:Y:S01]  /*87e0*/  FMUL.FTZ R173, R173, UR61 ;  /* 0x0000003dadad7c20 */ /* 0x000fe20008410000 */
[----:B------:R-:W-:-:S02]  /*87f0*/  IMAD R170, R212, R183, UR5 ;  /* 0x00000005d4aa7e24 */ /* 0x000fc4000f8e02b7 */
[----:B------:R-:W-:Y:S01]  /*8800*/  FMUL.FTZ R160, R160, UR61 ;  /* 0x0000003da0a07c20 */ /* 0x000fe20008410000 */
[----:B------:R-:W-:Y:S01]  /*8810*/  IMAD.U32 R183, RZ, RZ, UR15 ;  /* 0x0000000fffb77e24 */ /* 0x000fe2000f8e00ff */
[----:B------:R-:W2:Y:S01]  /*8820*/  MUFU.TANH R187, R187 ;  /* 0x000000bb00bb7308 */ /* 0x000ea20000002400 */
[----:B------:R-:W-:Y:S01]  /*8830*/  FMUL.FTZ R161, R161, UR61 ;  /* 0x0000003da1a17c20 */ /* 0x000fe20008410000 */
[----:B------:R-:W-:Y:S01]  /*8840*/  FMUL.FTZ R164, R164, UR61 ;  /* 0x0000003da4a47c20 */ /* 0x000fe20008410000 */
[----:B------:R-:W-:Y:S01]  /*8850*/  FMUL.FTZ R157, R157, UR61 ;  /* 0x0000003d9d9d7c20 */ /* 0x000fe20008410000 */
[----:B------:R-:W-:Y:S01]  /*8860*/  IADD3 R170, -R183, UR14, R170 ;  /* 0x0000000eb7aa7c10 */ /* 0x000fe2000fffe1aa */
[----:B------:R-:W-:Y:S01]  /*8870*/  FMUL.FTZ R183, R175, UR61 ;  /* 0x0000003dafb77c20 */ /* 0x000fe20008410000 */
[----:B------:R-:W-:Y:S01]  /*8880*/  FMUL.FTZ R175, R162, UR61 ;  /* 0x0000003da2af7c20 */ /* 0x000fe20008410000 */
[----:B------:R-:W-:Y:S01]  /*8890*/  R2UR UR14, R4 ;  /* 0x00000000040e72ca */ /* 0x000fe200000e0000 */
[----:B------:R-:W3:Y:S01]  /*88a0*/  MUFU.TANH R189, R189 ;  /* 0x000000bd00bd7308 */ /* 0x000ee20000002400 */
[----:B------:R-:W-:Y:S01]  /*88b0*/  FMUL.FTZ R165, R165, UR61 ;  /* 0x0000003da5a57c20 */ /* 0x000fe20008410000 */
[----:B------:R-:W-:Y:S01]  /*88c0*/  FMUL.FTZ R156, R156, UR61 ;  /* 0x0000003d9c9c7c20 */ /* 0x000fe20008410000 */
[----:B------:R-:W-:-:S05]  /*88d0*/  ULDC UR5, c[0x0][0x988] ;  /* 0x0002620000057ab9 */ /* 0x000fca0000000800 */
[----:B------:R-:W4:Y:S08]  /*88e0*/  MUFU.TANH R179, R179 ;  /* 0x000000b300b37308 */ /* 0x000f300000002400 */
        /* <DEDUP_REMOVED lines=32> */
[----:B------:R-:W5:Y:S01]  /*8af0*/  SHFL.IDX PT, R201, R178, 0x1, 0x1c1f ;  /* 0x003c1f00b2c97f89 */ /* 0x000f6200000e0000 */
[----:B------:R-:W4:-:S15]  /*8b00*/  MUFU.TANH R200, R180 ;  /* 0x000000b400c87308 */ /* 0x000f1e0000002400 */
[----:B------:R-:W-:-:S06]  /*8b10*/  NOP ;  /* 0x0000000000007918 */ /* 0x000fcc0000000000 */
[----:B------:R-:W-:Y:S01]  /*8b20*/  HGMMA.64x256x16.F32 R24, R196, gdesc[UR4].tnspB, R24, gsb0 ;  /* 0x43e00004c4187df0 */ /* 0x000fe20008000818 */
[----:B------:R-:W-:Y:S01]  /*8b30*/  UIADD3 UR6, UR10, 0x200, URZ ;  /* 0x000002000a067890 */ /* 0x000fe2000fffe03f */
[----:B------:R-:W-:Y:S01]  /*8b40*/  UMOV UR7, 0x40000040 ;  /* 0x4000004000077882 */ /* 0x000fe20000000000 */
[----:B------:R1:W4:Y:S01]  /*8b50*/  MUFU.TANH R180, R171 ;  /* 0x000000ab00b47308 */ /* 0x0003220000002400 */
[----:B-----5:R-:W-:-:S05]  /*8b60*/  IMAD.IADD R188, R170, 0x1, R201 ;  /* 0x00000001aabc7824 */ /* 0x020fca00078e02c9 */
[C---:B------:R-:W-:Y:S02]  /*8b70*/  ISETP.GT.AND P3, PT, R188.reuse, RZ, PT ;  /* 0x000000ffbc00720c */ /* 0x040fe40003f64270 */
[----:B------:R-:W-:Y:S02]  /*8b80*/  ISETP.GT.AND P4, PT, R188, 0x1, PT ;  /* 0x00000001bc00780c */ /* 0x000fe40003f84270 */
[----:B0-----:R-:W-:Y:S02]  /*8b90*/  FSEL R174, R184, -INF , P3 ;  /* 0xff800000b8ae7808 */ /* 0x001fe40001800000 */
[----:B------:R-:W-:Y:S01]  /*8ba0*/  ISETP.GT.AND P3, PT, R188, 0x8, PT ;  /* 0x00000008bc00780c */ /* 0x000fe20003f64270 */
[----:B------:R4:W0:Y:S01]  /*8bb0*/  MUFU.TANH R184, R175 ;  /* 0x000000af00b87308 */ /* 0x0008220000002400 */
[----:B------:R-:W-:Y:S01]  /*8bc0*/  FSEL R162, R185, -INF , P4 ;  /* 0xff800000b9a27808 */ /* 0x000fe20002000000 */
[----:B------:R-:W-:Y:S01]  /*8bd0*/  FMUL.FTZ R185, R163, UR61 ;  /* 0x0000003da3b97c20 */ /* 0x000fe20008410000 */
[----:B------:R-:W-:-:S02]  /*8be0*/  FMNMX.FTZ R201, R174, R235, !PT ;  /* 0x000000ebaec97209 */ /* 0x000fc40007810000 */
[----:B-1----:R-:W-:Y:S02]  /*8bf0*/  FSEL R171, R186, -INF , P3 ;  /* 0xff800000baab7808 */ /* 0x002fe40001800000 */
[----:B------:R-:W-:Y:S01]  /*8c00*/  ISETP.GT.AND P4, PT, R188, 0x9, PT ;  /* 0x00000009bc00780c */ /* 0x000fe20003f84270 */
[----:B------:R-:W1:Y:S01]  /*8c10*/  MUFU.TANH R185, R185 ;  /* 0x000000b900b97308 */ /* 0x000e620000002400 */
[----:B------:R-:W-:Y:S02]  /*8c20*/  FMNMX.FTZ R186, R162, R201, !PT ;  /* 0x000000c9a2ba7209 */ /* 0x000fe40007810000 */
[----:B------:R-:W-:Y:S02]  /*8c30*/  ISETP.GT.AND P3, PT, R188, 0x10, PT ;  /* 0x00000010bc00780c */ /* 0x000fe40003f64270 */
[----:B--2---:R-:W-:Y:S02]  /*8c40*/  FSEL R163, R187, -INF , P4 ;  /* 0xff800000bba37808 */ /* 0x004fe40002000000 */
[----:B------:R-:W-:Y:S01]  /*8c50*/  FMNMX.FTZ R202, R171, R186, !PT ;  /* 0x000000baabca7209 */ /* 0x000fe20007810000 */
[----:B------:R-:W-:Y:S01]  /*8c60*/  FMUL.FTZ R186, R166, UR61 ;  /* 0x0000003da6ba7c20 */ /* 0x000fe20008410000 */
[----:B------:R-:W-:-:S02]  /*8c70*/  ISETP.GT.AND P4, PT, R188, 0x11, PT ;  /* 0x00000011bc00780c */ /* 0x000fc40003f84270 */
[----:B---3--:R-:W-:Y:S01]  /*8c80*/  FSEL R166, R189, -INF , P3 ;  /* 0xff800000bda67808 */ /* 0x008fe20001800000 */
[----:B------:R-:W-:Y:S01]  /*8c90*/  FMUL.FTZ R189, R154, UR61 ;  /* 0x0000003d9abd7c20 */ /* 0x000fe20008410000 */
[----:B------:R-:W-:Y:S01]  /*8ca0*/  FMNMX.FTZ R187, R163, R202, !PT ;  /* 0x000000caa3bb7209 */ /* 0x000fe20007810000 */
[----:B------:R-:W2:Y:S01]  /*8cb0*/  MUFU.TANH R186, R186 ;  /* 0x000000ba00ba7308 */ /* 0x000ea20000002400 */
[----:B------:R-:W-:Y:S02]  /*8cc0*/  ISETP.GT.AND P3, PT, R188, 0x18, PT ;  /* 0x00000018bc00780c */ /* 0x000fe40003f64270 */
[----:B----4-:R-:W-:Y:S02]  /*8cd0*/  FSEL R175, R179, -INF , P4 ;  /* 0xff800000b3af7808 */ /* 0x010fe40002000000 */
[----:B------:R-:W-:Y:S01]  /*8ce0*/  FMNMX.FTZ R202, R166, R187, !PT ;  /* 0x000000bba6ca7209 */ /* 0x000fe20007810000 */
[----:B------:R-:W-:Y:S01]  /*8cf0*/  FMUL.FTZ R187, R167, UR61 ;  /* 0x0000003da7bb7c20 */ /* 0x000fe20008410000 */
[----:B------:R-:W-:Y:S01]  /*8d00*/  ISETP.GT.AND P4, PT, R188, 0x19, PT ;  /* 0x00000019bc00780c */ /* 0x000fe20003f84270 */
[----:B------:R-:W-:Y:S01]  /*8d10*/  MUFU.TANH R189, R189 ;  /* 0x000000bd00bd7308 */ /* 0x000fe20000002400 */
[----:B------:R-:W-:Y:S01]  /*8d20*/  FSEL R167, R200, -INF , P3 ;  /* 0xff800000c8a77808 */ /* 0x000fe20001800000 */
[----:B------:R-:W-:Y:S01]  /*8d30*/  FMUL.FTZ R200, R155, UR61 ;  /* 0x0000003d9bc87c20 */ /* 0x000fe20008410000 */
[----:B------:R-:W-:-:S02]  /*8d40*/  FMNMX.FTZ R202, R175, R202, !PT ;  /* 0x000000caafca7209 */ /* 0x000fc40007810000 */
[C---:B------:R-:W-:Y:S02]  /*8d50*/  ISETP.GT.AND P3, PT, R188.reuse, 0x20, PT ;  /* 0x00000020bc00780c */ /* 0x040fe40003f64270 */
[----:B------:R-:W-:Y:S01]  /*8d60*/  FSEL R179, R191, -INF , P4 ;  /* 0xff800000bfb37808 */ /* 0x000fe20002000000 */
[----:B------:R-:W3:Y:S01]  /*8d70*/  MUFU.TANH R187, R187 ;  /* 0x000000bb00bb7308 */ /* 0x000ee20000002400 */
[----:B------:R-:W-:Y:S02]  /*8d80*/  FMNMX.FTZ R202, R167, R202, !PT ;  /* 0x000000caa7ca7209 */ /* 0x000fe40007810000 */
[----:B------:R-:W-:Y:S02]  /*8d90*/  ISETP.GT.AND P4, PT, R188, 0x21, PT ;  /* 0x00000021bc00780c */ /* 0x000fe40003f84270 */
[----:B------:R-:W-:Y:S02]  /*8da0*/  FSEL R154, R182, -INF , P3 ;  /* 0xff800000b69a7808 */ /* 0x000fe40001800000 */
[----:B------:R-:W-:-:S02]  /*8db0*/  FMNMX.FTZ R191, R179, R202, !PT ;  /* 0x000000cab3bf7209 */ /* 0x000fc40007810000 */
[----:B------:R-:W-:Y:S02]  /*8dc0*/  ISETP.GT.AND P3, PT, R188, 0x28, PT ;  /* 0x00000028bc00780c */ /* 0x000fe40003f64270 */
[----:B------:R-:W-:Y:S02]  /*8dd0*/  FSEL R180, R180, -INF , P4 ;  /* 0xff800000b4b47808 */ /* 0x000fe40002000000 */
[----:B------:R-:W-:Y:S02]  /*8de0*/  FMNMX.FTZ R191, R154, R191, !PT ;  /* 0x000000bf9abf7209 */ /* 0x000fe40007810000 */
[----:B------:R-:W-:Y:S02]  /*8df0*/  ISETP.GT.AND P4, PT, R188, 0x29, PT ;  /* 0x00000029bc00780c */ /* 0x000fe40003f84270 */
[----:B------:R-:W-:Y:S02]  /*8e00*/  FSEL R155, R190, -INF , P3 ;  /* 0xff800000be9b7808 */ /* 0x000fe40001800000 */
[----:B------:R-:W-:Y:S01]  /*8e10*/  FMNMX.FTZ R202, R180, R191, !PT ;  /* 0x000000bfb4ca7209 */ /* 0x000fe20007810000 */
[----:B------:R-:W-:Y:S01]  /*8e20*/  FMUL.FTZ R191, R158, UR61 ;  /* 0x0000003d9ebf7c20 */ /* 0x000fe20008410000 */
[----:B------:R-:W-:Y:S01]  /*8e30*/  FSEL R182, R183, -INF , P4 ;  /* 0xff800000b7b67808 */ /* 0x000fe20002000000 */
[----:B------:R4:W5:Y:S01]  /*8e40*/  MUFU.TANH R190, R200 ;  /* 0x000000c800be7308 */ /* 0x0009620000002400 */
[----:B------:R-:W-:-:S02]  /*8e50*/  ISETP.GT.AND P3, PT, R188, 0x30, PT ;  /* 0x00000030bc00780c */ /* 0x000fc40003f64270 */
[----:B------:R-:W-:Y:S02]  /*8e60*/  FMNMX.FTZ R183, R155, R202, !PT ;  /* 0x000000ca9bb77209 */ /* 0x000fe40007810000 */
[----:B------:R-:W-:Y:S02]  /*8e70*/  ISETP.GT.AND P4, PT, R188, 0x31, PT ;  /* 0x00000031bc00780c */ /* 0x000fe40003f84270 */
[----:B0-----:R-:W-:Y:S01]  /*8e80*/  FSEL R158, R184, -INF , P3 ;  /* 0xff800000b89e7808 */ /* 0x001fe20001800000 */
[----:B------:R-:W0:Y:S01]  /*8e90*/  MUFU.TANH R191, R191 ;  /* 0x000000bf00bf7308 */ /* 0x000e220000002400 */
[----:B------:R-:W-:Y:S02]  /*8ea0*/  FMNMX.FTZ R201, R182, R183, !PT ;  /* 0x000000b7b6c97209 */ /* 0x000fe40007810000 */
[----:B------:R-:W-:Y:S02]  /*8eb0*/  ISETP.GT.AND P3, PT, R188, 0x38, PT ;  /* 0x00000038bc00780c */ /* 0x000fe40003f64270 */
[----:B-1----:R-:W-:-:S02]  /*8ec0*/  FSEL R183, R185, -INF , P4 ;  /* 0xff800000b9b77808 */ /* 0x002fc40002000000 */
[----:B----4-:R-:W-:Y:S02]  /*8ed0*/  FMNMX.FTZ R200, R158, R201, !PT ;  /* 0x000000c99ec87209 */ /* 0x010fe40007810000 */
[----:B------:R-:W-:Y:S02]  /*8ee0*/  ISETP.GT.AND P4, PT, R188, 0x39, PT ;  /* 0x00000039bc00780c */ /* 0x000fe40003f84270 */
[----:B--2---:R-:W-:Y:S02]  /*8ef0*/  FSEL R184, R186, -INF , P3 ;  /* 0xff800000bab87808 */ /* 0x004fe40001800000 */
[----:B------:R-:W-:Y:S02]  /*8f00*/  FMNMX.FTZ R185, R183, R200, !PT ;  /* 0x000000c8b7b97209 */ /* 0x000fe40007810000 */
[----:B------:R-:W-:Y:S02]  /*8f10*/  ISETP.GT.AND P3, PT, R188, 0x40, PT ;  /* 0x00000040bc00780c */ /* 0x000fe40003f64270 */
[----:B---3--:R-:W-:Y:S01]  /*8f20*/  FSEL R186, R187, -INF , P4 ;  /* 0xff800000bbba7808 */ /* 0x008fe20002000000 */
[----:B------:R-:W-:Y:S01]  /*8f30*/  FMUL.FTZ R187, R181, UR61 ;  /* 0x0000003db5bb7c20 */ /* 0x000fe20008410000 */
[----:B------:R-:W-:-:S02]  /*8f40*/  FMNMX.FTZ R185, R184, R185, !PT ;  /* 0x000000b9b8b97209 */ /* 0x000fc40007810000 */
[----:B------:R-:W-:Y:S02]  /*8f50*/  ISETP.GT.AND P4, PT, R188, 0x41, PT ;  /* 0x00000041bc00780c */ /* 0x000fe40003f84270 */
[----:B------:R-:W-:Y:S01]  /*8f60*/  FSEL R181, R189, -INF , P3 ;  /* 0xff800000bdb57808 */ /* 0x000fe20001800000 */
[----:B------:R-:W1:Y:S01]  /*8f70*/  MUFU.TANH R187, R187 ;  /* 0x000000bb00bb7308 */ /* 0x000e620000002400 */
[----:B------:R-:W-:Y:S02]  /*8f80*/  FMNMX.FTZ R200, R186, R185, !PT ;  /* 0x000000b9bac87209 */ /* 0x000fe40007810000 */
[----:B------:R-:W-:Y:S02]  /*8f90*/  ISETP.GT.AND P3, PT, R188, 0x48, PT ;  /* 0x00000048bc00780c */ /* 0x000fe40003f64270 */
[----:B-----5:R-:W-:Y:S02]  /*8fa0*/  FSEL R185, R190, -INF , P4 ;  /* 0xff800000beb97808 */ /* 0x020fe40002000000 */
[----:B------:R-:W-:-:S02]  /*8fb0*/  FMNMX.FTZ R200, R181, R200, !PT ;  /* 0x000000c8b5c87209 */ /* 0x000fc40007810000 */
[----:B------:R-:W-:Y:S01]  /*8fc0*/  ISETP.GT.AND P4, PT, R188, 0x49, PT ;  /* 0x00000049bc00780c */ /* 0x000fe20003f84270 */
[----:B------:R-:W-:Y:S01]  /*8fd0*/  FMUL.FTZ R188, R168, UR61 ;  /* 0x0000003da8bc7c20 */ /* 0x000fe20008410000 */
[----:B0-----:R-:W-:Y:S02]  /*8fe0*/  FSEL R168, R191, -INF , P3 ;  /* 0xff800000bfa87808 */ /* 0x001fe40001800000 */
[----:B------:R-:W-:Y:S02]  /*8ff0*/  FMNMX.FTZ R189, R185, R200, !PT ;  /* 0x000000c8b9bd7209 */ /* 0x000fe40007810000 */
[----:B------:R-:W-:Y:S01]  /*9000*/  FSEL R159, R159, -INF , P4 ;  /* 0xff8000009f9f7808 */ /* 0x000fe20002000000 */
[----:B------:R-:W0:Y:S01]  /*9010*/  MUFU.TANH R188, R188 ;  /* 0x000000bc00bc7308 */ /* 0x000e220000002400 */
[----:B------:R-:W-:Y:S02]  /*9020*/  FMNMX.FTZ R190, R168, R189, !PT ;  /* 0x000000bda8be7209 */ /* 0x000fe40007810000 */
[----:B------:R2:W3:Y:S02]  /*9030*/  SHFL.IDX PT, R189, R178, RZ, 0x1c1f ;  /* 0x001c1fffb2bd7589 */ /* 0x0004e400000e0000 */
[----:B------:R-:W-:-:S05]  /*9040*/  FMNMX.FTZ R190, R159, R190, !PT ;  /* 0x000000be9fbe7209 */ /* 0x000fca0007810000 */
[----:B------:R-:W4:Y:S01]  /*9050*/  SHFL.BFLY PT, R191, R190, 0x2, 0x1f ;  /* 0x0c401f00bebf7f89 */ /* 0x000f2200000e0000 */
[----:B--2---:R-:W-:-:S06]  /*9060*/  FMUL.FTZ R178, R152, UR61 ;  /* 0x0000003d98b27c20 */ /* 0x004fcc0008410000 */
[----:B------:R-:W-:Y:S01]  /*9070*/  MUFU.TANH R178, R178 ;  /* 0x000000b200b27308 */ /* 0x000fe20000002400 */
[----:B---3--:R-:W-:Y:S02]  /*9080*/  IMAD.IADD R170, R170, 0x1, R189 ;  /* 0x00000001aaaa7824 */ /* 0x008fe400078e02bd */
[----:B------:R-:W-:-:S03]  /*9090*/  FMUL.FTZ R189, R153, UR61 ;  /* 0x0000003d99bd7c20 */ /* 0x000fc60008410000 */
[----:B------:R-:W-:Y:S02]  /*90a0*/  ISETP.GT.AND P3, PT, R170, RZ, PT ;  /* 0x000000ffaa00720c */ /* 0x000fe40003f64270 */
[----:B----4-:R-:W-:Y:S01]  /*90b0*/  FMNMX.FTZ R190, R190, R191, !PT ;  /* 0x000000bfbebe7209 */ /* 0x010fe20007810000 */
[----:B------:R-:W2:Y:S01]  /*90c0*/  MUFU.TANH R189, R189 ;  /* 0x000000bd00bd7308 */ /* 0x000ea20000002400 */
[----:B------:R-:W-:Y:S02]  /*90d0*/  ISETP.GT.AND P4, PT, R170, 0x1, PT ;  /* 0x00000001aa00780c */ /* 0x000fe40003f84270 */
[----:B------:R-:W-:Y:S01]  /*90e0*/  FSEL R153, R0, -INF , P3 ;  /* 0xff80000000997808 */ /* 0x000fe20001800000 */
[----:B------:R-:W3:Y:S01]  /*90f0*/  SHFL.BFLY PT, R191, R190, 0x1, 0x1f ;  /* 0x0c201f00bebf7f89 */ /* 0x000ee200000e0000 */
[----:B------:R-:W-:Y:S02]  /*9100*/  ISETP.GT.AND P3, PT, R170, 0x8, PT ;  /* 0x00000008aa00780c */ /* 0x000fe40003f64270 */
[----:B------:R-:W-:-:S02]  /*9110*/  FSEL R2, R2, -INF , P4 ;  /* 0xff80000002027808 */ /* 0x000fc40002000000 */
[C---:B------:R-:W-:Y:S02]  /*9120*/  ISETP.GT.AND P4, PT, R170.reuse, 0x9, PT ;  /* 0x00000009aa00780c */ /* 0x040fe40003f84270 */
[----:B------:R-:W-:Y:S02]  /*9130*/  FSEL R0, R3, -INF , P3 ;  /* 0xff80000003007808 */ /* 0x000fe40001800000 */
[----:B------:R-:W-:Y:S02]  /*9140*/  ISETP.GT.AND P3, PT, R170, 0x10, PT ;  /* 0x00000010aa00780c */ /* 0x000fe40003f64270 */
[----:B------:R-:W-:Y:S02]  /*9150*/  FSEL R20, R20, -INF , P4 ;  /* 0xff80000014147808 */ /* 0x000fe40002000000 */
[----:B------:R-:W-:Y:S02]  /*9160*/  ISETP.GT.AND P4, PT, R170, 0x11, PT ;  /* 0x00000011aa00780c */ /* 0x000fe40003f84270 */
[----:B------:R-:W-:-:S02]  /*9170*/  FSEL R21, R21, -INF , P3 ;  /* 0xff80000015157808 */ /* 0x000fc40001800000 */
[----:B------:R-:W-:Y:S02]  /*9180*/  ISETP.GT.AND P3, PT, R170, 0x18, PT ;  /* 0x00000018aa00780c */ /* 0x000fe40003f64270 */
[----:B------:R-:W-:Y:S02]  /*9190*/  FSEL R176, R176, -INF , P4 ;  /* 0xff800000b0b07808 */ /* 0x000fe40002000000 */
[----:B------:R-:W-:Y:S02]  /*91a0*/  ISETP.GT.AND P4, PT, R170, 0x19, PT ;  /* 0x00000019aa00780c */ /* 0x000fe40003f84270 */
[----:B------:R-:W-:Y:S02]  /*91b0*/  FSEL R177, R177, -INF , P3 ;  /* 0xff800000b1b17808 */ /* 0x000fe40001800000 */
[----:B---3--:R-:W-:Y:S02]  /*91c0*/  FMNMX.FTZ R3, R190, R191, !PT ;  /* 0x000000bfbe037209 */ /* 0x008fe40007810000 */
[----:B------:R-:W-:Y:S01]  /*91d0*/  ISETP.GT.AND P5, PT, R170, 0x20, PT ;  /* 0x00000020aa00780c */ /* 0x000fe20003fa4270 */
[----:B------:R-:W-:Y:S01]  /*91e0*/  MUFU.TANH R190, R156 ;  /* 0x0000009c00be7308 */ /* 0x000fe20000002400 */
[----:B-1----:R-:W-:-:S02]  /*91f0*/  FSEL R187, R187, -INF , P4 ;  /* 0xff800000bbbb7808 */ /* 0x002fc40002000000 */
[----:B------:R-:W-:Y:S02]  /*9200*/  ISETP.GT.AND P6, PT, R170, 0x21, PT ;  /* 0x00000021aa00780c */ /* 0x000fe40003fc4270 */
[----:B0-----:R-:W-:Y:S02]  /*9210*/  FSEL R188, R188, -INF , P5 ;  /* 0xff800000bcbc7808 */ /* 0x001fe40002800000 */
[C---:B------:R-:W-:Y:S02]  /*9220*/  ISETP.GT.AND P3, PT, R170.reuse, 0x28, PT ;  /* 0x00000028aa00780c */ /* 0x040fe40003f64270 */
[----:B------:R-:W-:Y:S02]  /*9230*/  FSEL R169, R169, -INF , P6 ;  /* 0xff800000a9a97808 */ /* 0x000fe40003000000 */
        /* <DEDUP_REMOVED lines=10> */
[----:B------:R-:W-:Y:S02]  /*92e0*/  FSETP.NEU.FTZ.AND P4, PT, R3, -INF , PT ;  /* 0xff8000000300780b */ /* 0x000fe40003f9d000 */
[C---:B------:R-:W-:Y:S02]  /*92f0*/  ISETP.GT.AND P3, PT, R170.reuse, 0x40, PT ;  /* 0x00000040aa00780c */ /* 0x040fe40003f64270 */
[----:B------:R-:W-:Y:S02]  /*9300*/  FSEL R165, R165, -INF , P5 ;  /* 0xff800000a5a57808 */ /* 0x000fe40002800000 */
[----:B------:R-:W-:Y:S01]  /*9310*/  ISETP.GT.AND P5, PT, R170, 0x41, PT ;  /* 0x00000041aa00780c */ /* 0x000fe20003fa4270 */
[----:B------:R-:W-:-:S02]  /*9320*/  WARPGROUP.DEPBAR.LE gsb0, 0x0 ;  /* 0x00008000000079c5 */ /* 0x000fc40000010000 */
[----:B------:R-:W-:Y:S01]  /*9330*/  FMNMX.FTZ R197, R153, R234, !PT ;  /* 0x000000ea99c57209 */ /* 0x000fe20007810000 */
[----:B------:R-:W-:-:S03]  /*9340*/  WARPGROUP.ARRIVE ;  /* 0x00000000000079c5 */ /* 0x000fc60000000000 */
[----:B------:R-:W-:-:S03]  /*9350*/  FMNMX.FTZ R197, R2, R197, !PT ;  /* 0x000000c502c57209 */ /* 0x000fc60007810000 */
[----:B------:R-:W-:Y:S01]  /*9360*/  HGMMA.64x256x16.F32 R24, R192, gdesc[UR4].tnspB, R24, gsb0 ;  /* 0x43e00004c0187df0 */ /* 0x000fe20008000818 */
[----:B------:R-:W-:Y:S02]  /*9370*/  FMNMX.FTZ R197, R0, R197, !PT ;  /* 0x000000c500c57209 */ /* 0x000fe40007810000 */
[----:B------:R-:W-:Y:S02]  /*9380*/  R2UR UR6, R236 ;  /* 0x00000000ec0672ca */ /* 0x000fe400000e0000 */
[----:B------:R-:W-:-:S04]  /*9390*/  FMNMX.FTZ R152, R20, R197, !PT ;  /* 0x000000c514987209 */ /* 0x000fc80007810000 */
[----:B------:R-:W-:Y:S01]  /*93a0*/  FMNMX.FTZ R191, R21, R152, !PT ;  /* 0x0000009815bf7209 */ /* 0x000fe20007810000 */
[----:B------:R-:W-:-:S03]  /*93b0*/  FMUL.FTZ R152, R3, UR5 ;  /* 0x0000000503987c20 */ /* 0x000fc60008410000 */
[----:B------:R-:W-:Y:S02]  /*93c0*/  FMNMX.FTZ R4, R176, R191, !PT ;  /* 0x000000bfb0047209 */ /* 0x000fe40007810000 */
[----:B------:R0:W1:Y:S01]  /*93d0*/  MUFU.TANH R191, R157 ;  /* 0x0000009d00bf7308 */ /* 0x0000620000002400 */
[----:B------:R-:W-:Y:S01]  /*93e0*/  FSEL R152, R152, RZ, P4 ;  /* 0x000000ff98987208 */ /* 0x000fe20002000000 */
[----:B------:R-:W-:Y:S01]  /*93f0*/  UISETP.GT.AND UP1, UPT, UR11, UR6, UPT ;  /* 0x000000060b00728c */ /* 0x000fe2000bf24270 */
[----:B------:R-:W-:Y:S02]  /*9400*/  FMNMX.FTZ R4, R177, R4, !PT ;  /* 0x00000004b1047209 */ /* 0x000fe40007810000 */
[----:B------:R-:W-:Y:S01]  /*9410*/  R2UR UR6, R16 ;  /* 0x00000000100672ca */ /* 0x000fe200000e0000 */
[--C-:B------:R-:W-:Y:S01]  /*9420*/  FFMA.FTZ R211, R171, UR5, -R152.reuse ;  /* 0x00000005abd37c23 */ /* 0x100fe20008010898 */
[----:B------:R-:W-:Y:S01]  /*9430*/  FMNMX.FTZ R197, R187, R4, !PT ;  /* 0x00000004bbc57209 */ /* 0x000fe20007810000 */
[--C-:B------:R-:W-:Y:S01]  /*9440*/  FFMA.FTZ R209, R174, UR5, -R152.reuse ;  /* 0x00000005aed17c23 */ /* 0x100fe20008010898 */
[----:B--2---:R-:W-:Y:S01]  /*9450*/  FSEL R171, R189, -INF , P5 ;  /* 0xff800000bdab7808 */ /* 0x004fe20002800000 */
[--C-:B------:R-:W-:Y:S01]  /*9460*/  FFMA.FTZ R174, R163, UR5, -R152.reuse ;  /* 0x00000005a3ae7c23 */ /* 0x100fe20008010898 */
[----:B------:R-:W-:Y:S01]  /*9470*/  FMNMX.FTZ R4, R188, R197, !PT ;  /* 0x000000c5bc047209 */ /* 0x000fe20007810000 */
[--C-:B------:R-:W-:Y:S01]  /*9480*/  FFMA.FTZ R201, R154, UR5, -R152.reuse ;  /* 0x000000059ac97c23 */ /* 0x100fe20008010898 */
[----:B------:R-:W-:Y:S01]  /*9490*/  ISETP.GT.AND P5, PT, R170, 0x49, PT ;  /* 0x00000049aa00780c */ /* 0x000fe20003fa4270 */
[--C-:B------:R-:W-:Y:S01]  /*94a0*/  FFMA.FTZ R154, R180, UR5, -R152.reuse ;  /* 0x00000005b49a7c23 */ /* 0x100fe20008010898 */
[----:B0-----:R-:W-:Y:S01]  /*94b0*/  FMNMX.FTZ R157, R169, R4, !PT ;  /* 0x00000004a99d7209 */ /* 0x001fe20007810000 */
[--C-:B------:R-:W-:Y:S01]  /*94c0*/  FFMA.FTZ R156, R162, UR5, -R152.reuse ;  /* 0x00000005a29c7c23 */ /* 0x100fe20008010898 */
[----:B-1----:R-:W-:Y:S01]  /*94d0*/  FSEL R191, R191, -INF , P5 ;  /* 0xff800000bfbf7808 */ /* 0x002fe20002800000 */
        /* <DEDUP_REMOVED lines=14> */
[----:B------:R-:W-:-:S02]  /*95c0*/  FFMA.FTZ R155, R181, UR5, -R152 ;  /* 0x00000005b59b7c23 */ /* 0x000fc40008010898 */
[----:B------:R-:W-:Y:S01]  /*95d0*/  MUFU.EX2 R211, R211 ;  /* 0x000000d300d37308 */ /* 0x000fe20000000800 */
[----:B------:R-:W-:Y:S02]  /*95e0*/  FMNMX.FTZ R4, R164, R157, !PT ;  /* 0x0000009da4047209 */ /* 0x000fe40007810000 */
[----:B------:R-:W-:Y:S01]  /*95f0*/  FSEL R157, R178, -INF , P3 ;  /* 0xff800000b29d7808 */ /* 0x000fe20001800000 */
[--C-:B------:R-:W-:Y:S01]  /*9600*/  FFMA.FTZ R178, R185, UR5, -R152.reuse ;  /* 0x00000005b9b27c23 */ /* 0x100fe20008010898 */
[----:B------:R-:W-:Y:S02]  /*9610*/  FMNMX.FTZ R4, R165, R4, !PT ;  /* 0x00000004a5047209 */ /* 0x000fe40007810000 */
[----:B------:R-:W-:Y:S01]  /*9620*/  ISETP.GT.AND P3, PT, R170, 0x48, PT ;  /* 0x00000048aa00780c */ /* 0x000fe20003f64270 */
[----:B------:R-:W-:Y:S01]  /*9630*/  MUFU.EX2 R205, R205 ;  /* 0x000000cd00cd7308 */ /* 0x000fe20000000800 */
[----:B------:R-:W-:Y:S01]  /*9640*/  FMNMX.FTZ R4, R157, R4, !PT ;  /* 0x000000049d047209 */ /* 0x000fe20007810000 */
[----:B------:R-:W-:Y:S01]  /*9650*/  FFMA.FTZ R170, R182, UR5, -R152 ;  /* 0x00000005b6aa7c23 */ /* 0x000fe20008010898 */
[----:B------:R-:W-:-:S02]  /*9660*/  FSEL R189, R190, -INF , P3 ;  /* 0xff800000bebd7808 */ /* 0x000fc40001800000 */
[----:B------:R-:W-:-:S03]  /*9670*/  FMNMX.FTZ R4, R171, R4, !PT ;  /* 0x00000004ab047209 */ /* 0x000fc60007810000 */
[----:B------:R0:W-:Y:S01]  /*9680*/  MUFU.EX2 R190, R174 ;  /* 0x000000ae00be7308 */ /* 0x0001e20000000800 */
[----:B------:R-:W-:-:S04]  /*9690*/  FMNMX.FTZ R4, R189, R4, !PT ;  /* 0x00000004bd047209 */ /* 0x000fc80007810000 */
[----:B------:R-:W-:-:S03]  /*96a0*/  FMNMX.FTZ R4, R191, R4, !PT ;  /* 0x00000004bf047209 */ /* 0x000fc60007810000 */
[----:B------:R-:W-:Y:S01]  /*96b0*/  MUFU.EX2 R162, R162 ;  /* 0x000000a200a27308 */ /* 0x000fe20000000800 */
[----:B0-----:R-:W-:Y:S01]  /*96c0*/  FFMA.FTZ R174, R186, UR5, -R152 ;  /* 0x00000005baae7c23 */ /* 0x001fe20008010898 */
        /* <DEDUP_REMOVED lines=9> */
[----:B0-----:R-:W-:Y:S01]  /*9760*/  FMNMX.FTZ R4, R163, R4, !PT ;  /* 0x00000004a3047209 */ /* 0x001fe20007810000 */
[--C-:B------:R-:W-:Y:S01]  /*9770*/  FFMA.FTZ R163, R168, UR5, -R152.reuse ;  /* 0x00000005a8a37c23 */ /* 0x100fe20008010898 */
[----:B------:R-:W-:-:S05]  /*9780*/  FFMA.FTZ R152, R159, UR5, -R152 ;  /* 0x000000059f987c23 */ /* 0x000fca0008010898 */
[----:B------:R-:W-:Y:S01]  /*9790*/  MUFU.EX2 R197, R197 ;  /* 0x000000c500c57308 */ /* 0x000fe20000000800 */
[C---:B------:R-:W-:Y:S01]  /*97a0*/  FSETP.NEU.FTZ.AND P3, PT, R4.reuse, -INF , PT ;  /* 0xff8000000400780b */ /* 0x040fe20003f7d000 */
[----:B------:R-:W-:Y:S01]  /*97b0*/  FMUL.FTZ R180, R4, UR5 ;  /* 0x0000000504b47c20 */ /* 0x000fe20008410000 */
[----:B------:R-:W-:Y:S01]  /*97c0*/  IMAD.U32 R168, RZ, RZ, UR4 ;  /* 0x00000004ffa87e24 */ /* 0x000fe2000f8e00ff */
[----:B------:R-:W-:-:S03]  /*97d0*/  UIADD3 UR4, UR11, -0x1, URZ ;  /* 0xffffffff0b047890 */ /* 0x000fc6000fffe03f */
[----:B------:R-:W-:Y:S01]  /*97e0*/  FSEL R180, R180, RZ, P3 ;  /* 0x000000ffb4b47208 */ /* 0x000fe20001800000 */
[----:B------:R-:W-:Y:S02]  /*97f0*/  MUFU.EX2 R158, R158 ;  /* 0x0000009e009e7308 */ /* 0x000fe40000000800 */
[----:B------:R-:W-:Y:S02]  /*9800*/  IMAD.U32 R233, RZ, RZ, UR4 ;  /* 0x00000004ffe97e24 */ /* 0x000fe4000f8e00ff */
[--C-:B------:R-:W-:Y:S01]  /*9810*/  FFMA.FTZ R206, R177, UR5, -R180.reuse ;  /* 0x00000005b1ce7c23 */ /* 0x100fe200080108b4 */
[--C-:B------:R-:W-:Y:S01]  /*9820*/  FFMA.FTZ R210, R0, UR5, -R180.reuse ;  /* 0x0000000500d27c23 */ /* 0x100fe200080108b4 */
[----:B------:R-:W-:Y:S01]  /*9830*/  FSEL R177, R4, RZ, P3 ;  /* 0x000000ff04b17208 */ /* 0x000fe20001800000 */
[--C-:B------:R-:W-:Y:S01]  /*9840*/  FFMA.FTZ R153, R153, UR5, -R180.reuse ;  /* 0x0000000599997c23 */ /* 0x100fe200080108b4 */
[----:B------:R-:W-:Y:S01]  /*9850*/  FSEL R0, R3, RZ, P4 ;  /* 0x000000ff03007208 */ /* 0x000fe20002000000 */
[--C-:B------:R-:W-:Y:S01]  /*9860*/  FFMA.FTZ R208, R2, UR5, -R180.reuse ;  /* 0x0000000502d07c23 */ /* 0x100fe200080108b4 */
[----:B------:R-:W-:Y:S01]  /*9870*/  FFMA.FTZ R167, R20, UR5, -R180 ;  /* 0x0000000514a77c23 */ /* 0x000fe200080108b4 */
[----:B------:R-:W-:Y:S01]  /*9880*/  FADD.FTZ R177, -R177, R234 ;  /* 0x000000eab1b17221 */ /* 0x000fe20000010100 */
[----:B------:R-:W-:Y:S01]  /*9890*/  MUFU.EX2 R210, R210 ;  /* 0x000000d200d27308 */ /* 0x000fe20000000800 */
[----:B------:R-:W-:Y:S01]  /*98a0*/  FADD.FTZ R0, -R0, R235 ;  /* 0x000000eb00007221 */ /* 0x000fe20000010100 */
[----:B------:R-:W-:Y:S01]  /*98b0*/  FFMA.FTZ R204, R21, UR5, -R180 ;  /* 0x0000000515cc7c23 */ /* 0x000fe200080108b4 */
[----:B------:R-:W-:Y:S01]  /*98c0*/  FMUL.FTZ R177, R177, UR5 ;  /* 0x00000005b1b17c20 */ /* 0x000fe20008410000 */
[----:B------:R-:W-:-:S02]  /*98d0*/  IMAD.U32 R20, RZ, RZ, UR14 ;  /* 0x0000000eff147e24 */ /* 0x000fc4000f8e00ff */
[----:B------:R-:W-:Y:S01]  /*98e0*/  FMUL.FTZ R2, R0, UR5 ;  /* 0x0000000500027c20 */ /* 0x000fe20008410000 */
[--C-:B------:R-:W-:Y:S01]  /*98f0*/  FFMA.FTZ R175, R176, UR5, -R180.reuse ;  /* 0x00000005b0af7c23 */ /* 0x100fe200080108b4 */
[--C-:B------:R-:W-:Y:S01]  /*9900*/  FFMA.FTZ R21, R187, UR5, -R180.reuse ;  /* 0x00000005bb157c23 */ /* 0x100fe200080108b4 */
        /* <DEDUP_REMOVED lines=12> */
[--C-:B------:R-:W-:Y:S01]  /*99d0*/  FFMA.FTZ R171, R171, UR5, -R180.reuse ;  /* 0x00000005abab7c23 */ /* 0x100fe200080108b4 */
[----:B------:R-:W-:Y:S01]  /*99e0*/  FFMA.FTZ R189, R189, UR5, -R180 ;  /* 0x00000005bdbd7c23 */ /* 0x000fe200080108b4 */
[----:B------:R-:W-:Y:S01]  /*99f0*/  PLOP3.LUT P3, PT, PT, PT, UP1, 0x80, 0x0 ;  /* 0x000000000000781c */ /* 0x000fe20003f6f018 */
[----:B------:R-:W-:Y:S01]  /*9a00*/  @!P1 VIADD R160, R168, 0x38860 ;  /* 0x00038860a8a09836 */ /* 0x000fe20000000000 */
[----:B------:R-:W1:Y:S01]  /*9a10*/  MUFU.EX2 R2, R2 ;  /* 0x0000000200027308 */ /* 0x000e620000000800 */
[----:B------:R-:W-:-:S02]  /*9a20*/  IMAD.MOV.U32 R235, RZ, RZ, R3 ;  /* 0x000000ffffeb7224 */ /* 0x000fc400078e0003 */
[----:B------:R-:W-:Y:S01]  /*9a30*/  IMAD.MOV.U32 R234, RZ, RZ, R4 ;  /* 0x000000ffffea7224 */ /* 0x000fe200078e0004 */
[----:B------:R-:W-:-:S04]  /*9a40*/  @!P1 PRMT R160, RZ, 0x654, R160 ;  /* 0x00000654ffa09816 */ /* 0x000fc800000000a0 */
[----:B------:R-:W2:Y:S01]  /*9a50*/  MUFU.EX2 R208, R208 ;  /* 0x000000d000d07308 */ /* 0x000ea20000000800 */
[----:B0-----:R-:W-:-:S07]  /*9a60*/  FFMA.FTZ R177, R0, R14, R153 ;  /* 0x0000000e00b17223 */ /* 0x001fce0000010099 */
[----:B------:R-:W0:Y:S01]  /*9a70*/  MUFU.EX2 R167, R167 ;  /* 0x000000a700a77308 */ /* 0x000e220000000800 */
[----:B-1----:R-:W-:Y:S01]  /*9a80*/  FFMA.FTZ R179, R2, R5, R209 ;  /* 0x0000000502b37223 */ /* 0x002fe200000100d1 */
[----:B------:R-:W-:-:S03]  /*9a90*/  F2FP.F16.F32.PACK_AB R209, R156, R209 ;  /* 0x000000d19cd1723e */ /* 0x000fc600000000ff */
[----:B------:R-:W-:-:S03]  /*9aa0*/  FADD.FTZ R14, R156, R179 ;  /* 0x000000b39c0e7221 */ /* 0x000fc60000010000 */
[----:B------:R-:W1:Y:S01]  /*9ab0*/  MUFU.EX2 R204, R204 ;  /* 0x000000cc00cc7308 */ /* 0x000e620000000800 */
[C---:B--2---:R-:W-:Y:S01]  /*9ac0*/  FADD.FTZ R177, R208.reuse, R177 ;  /* 0x000000b1d0b17221 */ /* 0x044fe20000010000 */
[----:B------:R-:W-:Y:S01]  /*9ad0*/  FADD.FTZ R159, R211, R14 ;  /* 0x0000000ed39f7221 */ /* 0x000fe20000010000 */
[----:B------:R-:W-:Y:S02]  /*9ae0*/  F2FP.F16.F32.PACK_AB R208, R208, R153 ;  /* 0x00000099d0d0723e */ /* 0x000fe400000000ff */
[C---:B------:R-:W-:Y:S01]  /*9af0*/  F2FP.F16.F32.PACK_AB R211, R190.reuse, R211 ;  /* 0x000000d3bed3723e */ /* 0x040fe200000000ff */
[----:B------:R-:W-:Y:S02]  /*9b00*/  FADD.FTZ R14, R190, R159 ;  /* 0x0000009fbe0e7221 */ /* 0x000fe40000010000 */
[----:B------:R-:W2:Y:S02]  /*9b10*/  MUFU.EX2 R175, R175 ;  /* 0x000000af00af7308 */ /* 0x000ea40000000800 */
[----:B------:R-:W-:Y:S01]  /*9b20*/  FADD.FTZ R159, R205, R14 ;  /* 0x0000000ecd9f7221 */ /* 0x000fe20000010000 */
[----:B------:R-:W-:-:S03]  /*9b30*/  F2FP.F16.F32.PACK_AB R205, R162, R205 ;  /* 0x000000cda2cd723e */ /* 0x000fc600000000ff */
[----:B------:R-:W-:Y:S02]  /*9b40*/  FADD.FTZ R14, R162, R159 ;  /* 0x0000009fa20e7221 */ /* 0x000fe40000010000 */
[----:B------:R-:W3:Y:S02]  /*9b50*/  MUFU.EX2 R206, R206 ;  /* 0x000000ce00ce7308 */ /* 0x000ee40000000800 */
[----:B------:R-:W-:Y:S01]  /*9b60*/  FADD.FTZ R159, R207, R14 ;  /* 0x0000000ecf9f7221 */ /* 0x000fe20000010000 */
[----:B------:R-:W-:-:S03]  /*9b70*/  F2FP.F16.F32.PACK_AB R207, R166, R207 ;  /* 0x000000cfa6cf723e */ /* 0x000fc600000000ff */
[----:B------:R-:W-:Y:S02]  /*9b80*/  FADD.FTZ R14, R166, R159 ;  /* 0x0000009fa60e7221 */ /* 0x000fe40000010000 */
[----:B------:R-:W4:Y:S02]  /*9b90*/  MUFU.EX2 R21, R21 ;  /* 0x0000001500157308 */ /* 0x000f240000000800 */
[----:B------:R-:W-:Y:S01]  /*9ba0*/  FADD.FTZ R159, R201, R14 ;  /* 0x0000000ec99f7221 */ /* 0x000fe20000010000 */
[----:B------:R-:W-:-:S03]  /*9bb0*/  F2FP.F16.F32.PACK_AB R201, R154, R201 ;  /* 0x000000c99ac9723e */ /* 0x000fc600000000ff */
[----:B------:R-:W-:Y:S02]  /*9bc0*/  FADD.FTZ R14, R154, R159 ;  /* 0x0000009f9a0e7221 */ /* 0x000fe40000010000 */
[----:B------:R-:W5:Y:S08]  /*9bd0*/  MUFU.EX2 R200, R200 ;  /* 0x000000c800c87308 */ /* 0x000f700000000800 */
[----:B------:R-:W5:Y:S08]  /*9be0*/  MUFU.EX2 R169, R169 ;  /* 0x000000a900a97308 */ /* 0x000f700000000800 */
[----:B------:R3:W-:Y:S08]  /*9bf0*/  MUFU.EX2 R5, R161 ;  /* 0x000000a100057308 */ /* 0x0007f00000000800 */
[----:B------:R-:W5:Y:S08]  /*9c00*/  MUFU.EX2 R202, R202 ;  /* 0x000000ca00ca7308 */ /* 0x000f700000000800 */
[----:B------:R-:W5:Y:S01]  /*9c10*/  MUFU.EX2 R173, R173 ;  /* 0x000000ad00ad7308 */ /* 0x000f620000000800 */
[----:B------:R-:W-:-:S02]  /*9c20*/  WARPGROUP.DEPBAR.LE gsb0, 0x0 ;  /* 0x00008000000079c5 */ /* 0x000fc40000010000 */
[----:B------:R0:W-:Y:S05]  /*9c30*/  @!P1 SYNCS.ARRIVE.TRANS64.RED.A1T0 RZ, [R20+URZ], RZ ;  /* 0x000000ff14ff99a7 */ /* 0x0001ea000810043f */
[----:B------:R-:W5:Y:S01]  /*9c40*/  MUFU.EX2 R196, R196 ;  /* 0x000000c400c47308 */ /* 0x000f620000000800 */
[--C-:B------:R-:W-:Y:S01]  /*9c50*/  FFMA.FTZ R192, R157, UR5, -R180.reuse ;  /* 0x000000059dc07c23 */ /* 0x100fe200080108b4 */
[----:B------:R-:W-:Y:S01]  /*9c60*/  FFMA.FTZ R180, R191, UR5, -R180 ;  /* 0x00000005bfb47c23 */ /* 0x000fe200080108b4 */
[----:B0-----:R-:W-:-:S05]  /*9c70*/  FADD.FTZ R20, R210, R177 ;  /* 0x000000b1d2147221 */ /* 0x001fca0000010000 */
[----:B------:R-:W-:Y:S01]  /*9c80*/  MUFU.EX2 R198, R198 ;  /* 0x000000c600c67308 */ /* 0x000fe20000000800 */
[----:B------:R0:W-:Y:S01]  /*9c90*/  @!P1 SYNCS.ARRIVE.TRANS64.RED.A1T0 RZ, [R160+URZ], RZ ;  /* 0x000000ffa0ff99a7 */ /* 0x0001e2000810043f */
[C---:B------:R-:W-:Y:S01]  /*9ca0*/  F2FP.F16.F32.PACK_AB R210, R167.reuse, R210 ;  /* 0x000000d2a7d2723e */ /* 0x040fe200000000ff */
[----:B------:R-:W-:-:S04]  /*9cb0*/  FADD.FTZ R177, R167, R20 ;  /* 0x00000014a7b17221 */ /* 0x000fc80000010000 */
[----:B-1----:R-:W-:Y:S01]  /*9cc0*/  FADD.FTZ R20, R204, R177 ;  /* 0x000000b1cc147221 */ /* 0x002fe20000010000 */
[----:B------:R-:W1:Y:S01]  /*9cd0*/  MUFU.EX2 R199, R199 ;  /* 0x000000c700c77308 */ /* 0x000e620000000800 */
[C---:B--2---:R-:W-:Y:S02]  /*9ce0*/  F2FP.F16.F32.PACK_AB R204, R175.reuse, R204 ;  /* 0x000000ccafcc723e */ /* 0x044fe400000000ff */
[----:B---3--:R-:W-:-:S04]  /*9cf0*/  FADD.FTZ R161, R175, R20 ;  /* 0x00000014afa17221 */ /* 0x008fc80000010000 */
[----:B------:R-:W-:Y:S01]  /*9d00*/  FADD.FTZ R20, R206, R161 ;  /* 0x000000a1ce147221 */ /* 0x000fe20000010000 */
[C---:B----4-:R-:W-:Y:S01]  /*9d10*/  F2FP.F16.F32.PACK_AB R206, R21.reuse, R206 ;  /* 0x000000ce15ce723e */ /* 0x050fe200000000ff */
[----:B------:R-:W-:Y:S02]  /*9d20*/  MUFU.EX2 R157, R165 ;  /* 0x000000a5009d7308 */ /* 0x000fe40000000800 */
[----:B------:R-:W-:Y:S01]  /*9d30*/  FADD.FTZ R161, R21, R20 ;  /* 0x0000001415a17221 */ /* 0x000fe20000010000 */
[----:B------:R-:W-:Y:S01]  /*9d40*/  FADD.FTZ R21, R203, R14 ;  /* 0x0000000ecb157221 */ /* 0x000fe20000010000 */
[----:B------:R-:W-:Y:S02]  /*9d50*/  F2FP.F16.F32.PACK_AB R203, R170, R203 ;  /* 0x000000cbaacb723e */ /* 0x000fe400000000ff */
[----:B-----5:R-:W-:Y:S01]  /*9d60*/  FADD.FTZ R20, R200, R161 ;  /* 0x000000a1c8147221 */ /* 0x020fe20000010000 */
[----:B------:R-:W-:Y:S01]  /*9d70*/  FADD.FTZ R14, R170, R21 ;  /* 0x00000015aa0e7221 */ /* 0x000fe20000010000 */
[----:B------:R-:W2:Y:S01]  /*9d80*/  MUFU.EX2 R174, R174 ;  /* 0x000000ae00ae7308 */ /* 0x000ea20000000800 */
[C---:B------:R-:W-:Y:S01]  /*9d90*/  F2FP.F16.F32.PACK_AB R200, R169.reuse, R200 ;  /* 0x000000c8a9c8723e */ /* 0x040fe200000000ff */
[----:B------:R-:W-:Y:S01]  /*9da0*/  FADD.FTZ R161, R169, R20 ;  /* 0x00000014a9a17221 */ /* 0x000fe20000010000 */
[----:B------:R-:W-:Y:S01]  /*9db0*/  FADD.FTZ R21, R197, R14 ;  /* 0x0000000ec5157221 */ /* 0x000fe20000010000 */
[----:B------:R-:W-:-:S02]  /*9dc0*/  F2FP.F16.F32.PACK_AB R197, R158, R197 ;  /* 0x000000c59ec5723e */ /* 0x000fc400000000ff */
[----:B------:R-:W-:Y:S01]  /*9dd0*/  FADD.FTZ R20, R202, R161 ;  /* 0x000000a1ca147221 */ /* 0x000fe20000010000 */
[----:B------:R-:W-:Y:S01]  /*9de0*/  FADD.FTZ R14, R158, R21 ;  /* 0x000000159e0e7221 */ /* 0x000fe20000010000 */
[----:B------:R-:W3:Y:S01]  /*9df0*/  MUFU.EX2 R192, R192 ;  /* 0x000000c000c07308 */ /* 0x000ee20000000800 */
[C---:B------:R-:W-:Y:S01]  /*9e00*/  F2FP.F16.F32.PACK_AB R202, R173.reuse, R202 ;  /* 0x000000caadca723e */ /* 0x040fe200000000ff */
[----:B------:R-:W-:-:S04]  /*9e10*/  FADD.FTZ R159, R173, R20 ;  /* 0x00000014ad9f7221 */ /* 0x000fc80000010000 */
[----:B------:R-:W-:Y:S01]  /*9e20*/  FADD.FTZ R20, R196, R159 ;  /* 0x0000009fc4147221 */ /* 0x000fe20000010000 */
[C---:B------:R-:W-:Y:S01]  /*9e30*/  F2FP.F16.F32.PACK_AB R196, R5.reuse, R196 ;  /* 0x000000c405c4723e */ /* 0x040fe200000000ff */
[----:B------:R-:W4:Y:S02]  /*9e40*/  MUFU.EX2 R155, R155 ;  /* 0x0000009b009b7308 */ /* 0x000f240000000800 */
[----:B------:R-:W-:Y:S01]  /*9e50*/  FADD.FTZ R159, R5, R20 ;  /* 0x00000014059f7221 */ /* 0x000fe20000010000 */
[----:B-1----:R-:W-:Y:S01]  /*9e60*/  FADD.FTZ R5, R199, R14 ;  /* 0x0000000ec7057221 */ /* 0x002fe20000010000 */
[----:B--2---:R-:W-:Y:S02]  /*9e70*/  F2FP.F16.F32.PACK_AB R199, R174, R199 ;  /* 0x000000c7aec7723e */ /* 0x004fe400000000ff */
[----:B------:R-:W-:Y:S01]  /*9e80*/  FADD.FTZ R20, R198, R159 ;  /* 0x0000009fc6147221 */ /* 0x000fe20000010000 */
[----:B------:R-:W-:Y:S01]  /*9e90*/  FADD.FTZ R14, R174, R5 ;  /* 0x00000005ae0e7221 */ /* 0x000fe20000010000 */
[----:B------:R-:W1:Y:S01]  /*9ea0*/  MUFU.EX2 R153, R171 ;  /* 0x000000ab00997308 */ /* 0x000e620000000800 */
[C---:B------:R-:W-:Y:S01]  /*9eb0*/  F2FP.F16.F32.PACK_AB R198, R157.reuse, R198 ;  /* 0x000000c69dc6723e */ /* 0x040fe200000000ff */
[----:B------:R-:W-:-:S04]  /*9ec0*/  FADD.FTZ R21, R157, R20 ;  /* 0x000000149d157221 */ /* 0x000fc80000010000 */
[----:B---3--:R-:W-:Y:S01]  /*9ed0*/  FADD.FTZ R20, R192, R21 ;  /* 0x00000015c0147221 */ /* 0x008fe20000010000 */
[----:B------:R-:W-:Y:S01]  /*9ee0*/  IMAD.U32 R21, RZ, RZ, UR60 ;  /* 0x0000003cff157e24 */ /* 0x000fe2000f8e00ff */
[----:B------:R-:W2:Y:S01]  /*9ef0*/  MUFU.EX2 R178, R178 ;  /* 0x000000b200b27308 */ /* 0x000ea20000000800 */
[----:B----4-:R-:W-:-:S07]  /*9f00*/  FADD.FTZ R5, R155, R14 ;  /* 0x0000000e9b057221 */ /* 0x010fce0000010000 */
        /* <DEDUP_REMOVED lines=11> */
[----:B------:R-:W-:Y:S01]  /*9fc0*/  IMAD.U32 R20, RZ, RZ, UR6 ;  /* 0x00000006ff147e24 */ /* 0x000fe2000f8e00ff */
[----:B------:R-:W-:Y:S01]  /*9fd0*/  F2FP.F16.F32.PACK_AB R194, R180, R189 ;  /* 0x000000bdb4c2723e */ /* 0x000fe200000000ff */
[C---:B---3--:R-:W-:Y:S01]  /*9fe0*/  FADD.FTZ R5, R152.reuse, R5 ;  /* 0x0000000598057221 */ /* 0x048fe20000010000 */
[----:B------:R-:W-:Y:S01]  /*9ff0*/  F2FP.F16.F32.PACK_AB R195, R152, R163 ;  /* 0x000000a398c3723e */ /* 0x000fe200000000ff */
[----:B0-----:R-:W-:Y:S06]  /*a000*/  @P3 BRA `(.L_x_2617) ;  /* 0xffffffbc00943947 */ /* 0x001fec000383ffff */
[----:B------:R-:W-:-:S07]  /*a010*/  IMAD.U32 R20, RZ, RZ, UR4 ;  /* 0x00000004ff147e24 */ /* 0x000fce000f8e00ff */
.L_x_2608:
        /* <DEDUP_REMOVED lines=9> */
.L_x_2627:
        /* <DEDUP_REMOVED lines=10> */
.L_x_2619:
        /* <DEDUP_REMOVED lines=8> */
.L_x_2620:
[----:B-1----:R-:W-:Y:S05]  /*a1d0*/  @P2 BRA `(.L_x_2621) ;  /* 0x0000000000082947 */ /* 0x002fea0003800000 */
[----:B------:R-:W1:Y:S02]  /*a1e0*/  SYNCS.PHASECHK.TRANS64.TRYWAIT P2, [UR4+0x38830], R3 ;  /* 0x03883003ff0075a7 */ /* 0x000e640008040144 */
[----:B-1----:R-:W-:Y:S05]  /*a1f0*/  @!P2 BRA `(.L_x_2622) ;  /* 0x000000f80000a947 */ /* 0x002fea0003800000 */
.L_x_2621:
        /* <DEDUP_REMOVED lines=643> */
.L_x_2623:
        /* <DEDUP_REMOVED lines=9> */
.L_x_2624:
[----:B---3--:R-:W-:Y:S05]  /*cac0*/  @P2 BRA `(.L_x_2625) ;  /* 0x0000000000082947 */ /* 0x008fea0003800000 */
[----:B------:R-:W3:Y:S02]  /*cad0*/  SYNCS.PHASECHK.TRANS64.TRYWAIT P2, [UR4+0x38850], R0 ;  /* 0x03885000ff0075a7 */ /* 0x000ee40008040144 */
[----:B---3--:R-:W-:Y:S05]  /*cae0*/  @!P2 BRA `(.L_x_2626) ;  /* 0x000000cc00dca947 */ /* 0x008fea0003800000 */
.L_x_2625:
        /* <DEDUP_REMOVED lines=236> */
[----:B0-----:R-:W-:-:S03]  /*d9b0*/  FFMA.FTZ R5, R2, R5, R209 ;  /* 0x0000000502057223 */ /* 0x001fc600000100d1 */
        /* <DEDUP_REMOVED lines=62> */
[C---:B------:R-:W-:Y:S01]  /*dda0*/  FADD.FTZ R21, R173.reuse, R162 ;  /* 0x000000a2ad157221 */ /* 0x040fe20000010000 */
[----:B------:R-:W-:Y:S01]  /*ddb0*/  FADD.FTZ R160, R20, R5 ;  /* 0x0000000514a07221 */ /* 0x000fe20000010000 */
        /* <DEDUP_REMOVED lines=27> */
[----:B------:R-:W-:Y:S02]  /*df70*/  IMAD.U32 R20, RZ, RZ, UR4 ;  /* 0x00000004ff147e24 */ /* 0x000fe4000f8e00ff */
[----:B------:R-:W-:Y:S01]  /*df80*/  IMAD.MOV.U32 R22, RZ, RZ, R3 ;  /* 0x000000ffff167224 */ /* 0x000fe200078e0003 */
[----:B0-----:R-:W-:Y:S06]  /*df90*/  @P2 BRA `(.L_x_2627) ;  /* 0xffffffc000442947 */ /* 0x001fec000383ffff */
.L_x_2618:
        /* <DEDUP_REMOVED lines=131> */
.L_x_2628:
        /* <DEDUP_REMOVED lines=8> */
.L_x_2629:
[----:B-1----:R-:W-:Y:S05]  /*e850*/  @P2 BRA `(.L_x_2630) ;  /* 0x0000000000082947 */ /* 0x002fea0003800000 */
[----:B------:R-:W1:Y:S02]  /*e860*/  SYNCS.PHASECHK.TRANS64.TRYWAIT P0, [UR7+0x38850], R0 ;  /* 0x03885000ff0075a7 */ /* 0x000e640008000147 */
[----:B-1----:R-:W-:Y:S05]  /*e870*/  @!P0 BRA `(.L_x_2631) ;  /* 0x000000b000908947 */ /* 0x002fea0003800000 */
.L_x_2630:
        /* <DEDUP_REMOVED lines=206> */
.L_x_2601:
        /* <DEDUP_REMOVED lines=54> */
[----:B------:R-:W-:Y:S01]  /*f8c0*/  LOP3.LUT R12, R171, 0x380, RZ, 0xc0, !PT ;  /* 0x00000380ab0c7812 */ /* 0x000fe200078ec0ff */
[--C-:B------:R-:W-:Y:S01]  /*f8d0*/  IMAD.X R55, RZ, RZ, R103.reuse, P2 ;  /* 0x000000ffff377224 */ /* 0x100fe200010e0667 */
[----:B------:R-:W-:Y:S01]  /*f8e0*/  LOP3.LUT R14, R173, 0x380, RZ, 0xc0, !PT ;  /* 0x00000380ad0e7812 */ /* 0x000fe200078ec0ff */
[----:B------:R-:W-:Y:S01]  /*f8f0*/  IMAD.X R63, RZ, RZ, R103, P1 ;  /* 0x000000ffff3f7224 */ /* 0x000fe200008e0667 */
[----:B------:R-:W-:Y:S02]  /*f900*/  LOP3.LUT R20, R175, 0x380, RZ, 0xc0, !PT ;  /* 0x00000380af147812 */ /* 0x000fe400078ec0ff */
[----:B------:R-:W-:-:S02]  /*f910*/  IADD3 R6, P5, R102, 0xc020, RZ ;  /* 0x0000c02066067810 */ /* 0x000fc40007fbe0ff */
[----:B------:R-:W-:Y:S02]  /*f920*/  SHF.R.U64 R9, R9, 0x3, RZ ;  /* 0x0000000309097819 */ /* 0x000fe400000012ff */
[----:B------:R-:W-:Y:S01]  /*f930*/  LOP3.LUT R30, R177, 0x380, RZ, 0xc0, !PT ;  /* 0x00000380b11e7812 */ /* 0x000fe200078ec0ff */
[--C-:B------:R-:W-:Y:S01]  /*f940*/  IMAD.X R99, RZ, RZ, R103.reuse, P5 ;  /* 0x000000ffff637224 */ /* 0x100fe200028e0667 */
        /* <DEDUP_REMOVED lines=21> */
[----:B------:R-:W-:Y:S02]  /*faa0*/  LOP3.LUT R10, R6, 0x380, RZ, 0xc0, !PT ;  /* 0x00000380060a7812 */ /* 0x000fe400078ec0ff */
[----:B------:R-:W-:-:S02]  /*fab0*/  LOP3.LUT R12, R12, R171, RZ, 0x3c, !PT ;  /* 0x000000ab0c0c7212 */ /* 0x000fc400078e3cff */
[----:B------:R-:W-:Y:S02]  /*fac0*/  SHF.R.U64 R38, R38, 0x3, RZ ;  /* 0x0000000326267819 */ /* 0x000fe400000012ff */
[----:B------:R-:W-:Y:S02]  /*fad0*/  LOP3.LUT R70, R187, 0x380, RZ, 0xc0, !PT ;  /* 0x00000380bb467812 */ /* 0x000fe400078ec0ff */
[----:B------:R-:W-:Y:S02]  /*fae0*/  LOP3.LUT R14, R14, R173, RZ, 0x3c, !PT ;  /* 0x000000ad0e0e7212 */ /* 0x000fe400078e3cff */
[----:B------:R-:W-:Y:S02]  /*faf0*/  SHF.R.U64 R46, R46, 0x3, RZ ;  /* 0x000000032e2e7819 */ /* 0x000fe400000012ff */
[----:B------:R-:W-:Y:S02]  /*fb00*/  LOP3.LUT R78, R189, 0x380, RZ, 0xc0, !PT ;  /* 0x00000380bd4e7812 */ /* 0x000fe400078ec0ff */
[----:B------:R-:W-:-:S02]  /*fb10*/  LOP3.LUT R20, R20, R175, RZ, 0x3c, !PT ;  /* 0x000000af14147212 */ /* 0x000fc400078e3cff */
[----:B------:R-:W-:Y:S02]  /*fb20*/  SHF.R.U64 R54, R54, 0x3, RZ ;  /* 0x0000000336367819 */ /* 0x000fe400000012ff */
[----:B------:R-:W-:Y:S02]  /*fb30*/  LOP3.LUT R86, R191, 0x380, RZ, 0xc0, !PT ;  /* 0x00000380bf567812 */ /* 0x000fe400078ec0ff */
[----:B------:R-:W-:Y:S02]  /*fb40*/  LOP3.LUT R30, R30, R177, RZ, 0x3c, !PT ;  /* 0x000000b11e1e7212 */ /* 0x000fe400078e3cff */
[----:B------:R-:W-:Y:S02]  /*fb50*/  SHF.R.U64 R62, R62, 0x3, RZ ;  /* 0x000000033e3e7819 */ /* 0x000fe400000012ff */
[----:B------:R-:W-:Y:S02]  /*fb60*/  LOP3.LUT R94, R193, 0x380, RZ, 0xc0, !PT ;  /* 0x00000380c15e7812 */ /* 0x000fe400078ec0ff */
[----:B------:R-:W-:Y:S01]  /*fb70*/  MOV R102, R102 ;  /* 0x0000006600667202 */ /* 0x000fe20000000f00 */
[----:B------:R-:W-:Y:S01]  /*fb80*/  BAR.SYNC.DEFER_BLOCKING 0x1, 0x100 ;  /* 0x0044000000007b1d */ /* 0x000fe20000010000 */
[----:B------:R-:W-:-:S02]  /*fb90*/  SHF.R.U64 R29, R10, 0x3, RZ ;  /* 0x000000030a1d7819 */ /* 0x000fc400000012ff */
[----:B------:R-:W-:Y:S02]  /*fba0*/  LOP3.LUT R38, R38, R179, RZ, 0x3c, !PT ;  /* 0x000000b326267212 */ /* 0x000fe400078e3cff */
[----:B------:R-:W-:Y:S02]  /*fbb0*/  SHF.R.U64 R70, R70, 0x3, RZ ;  /* 0x0000000346467819 */ /* 0x000fe400000012ff */
[----:B------:R-:W-:Y:S02]  /*fbc0*/  MOV R13, R12 ;  /* 0x0000000c000d7202 */ /* 0x000fe40000000f00 */
[----:B------:R-:W-:Y:S02]  /*fbd0*/  LOP3.LUT R46, R46, R181, RZ, 0x3c, !PT ;  /* 0x000000b52e2e7212 */ /* 0x000fe400078e3cff */
[----:B------:R-:W-:Y:S02]  /*fbe0*/  SHF.R.U64 R78, R78, 0x3, RZ ;  /* 0x000000034e4e7819 */ /* 0x000fe400000012ff */
[----:B------:R-:W-:-:S02]  /*fbf0*/  LOP3.LUT R103, R170, 0x380, RZ, 0xc0, !PT ;  /* 0x00000380aa677812 */ /* 0x000fc400078ec0ff */
[----:B------:R-:W-:Y:S02]  /*fc00*/  MOV R14, R14 ;  /* 0x0000000e000e7202 */ /* 0x000fe40000000f00 */
[----:B------:R-:W-:Y:S02]  /*fc10*/  LOP3.LUT R54, R54, R183, RZ, 0x3c, !PT ;  /* 0x000000b736367212 */ /* 0x000fe400078e3cff */
[----:B------:R-:W-:Y:S02]  /*fc20*/  SHF.R.U64 R86, R86, 0x3, RZ ;  /* 0x0000000356567819 */ /* 0x000fe400000012ff */
[----:B------:R-:W-:Y:S02]  /*fc30*/  LOP3.LUT R171, R22, 0x380, RZ, 0xc0, !PT ;  /* 0x0000038016ab7812 */ /* 0x000fe400078ec0ff */
[----:B------:R-:W-:Y:S01]  /*fc40*/  MOV R20, R20 ;  /* 0x0000001400147202 */ /* 0x000fe20000000f00 */
[----:B------:R-:W-:Y:S01]  /*fc50*/  STSM.16.M88.4 [R102], R24 ;  /* 0x0000001866007844 */ /* 0x000fe20000000200 */
[----:B------:R-:W-:-:S02]  /*fc60*/  LOP3.LUT R62, R62, R185, RZ, 0x3c, !PT ;  /* 0x000000b93e3e7212 */ /* 0x000fc400078e3cff */
[----:B------:R-:W-:Y:S01]  /*fc70*/  SHF.R.U64 R94, R94, 0x3, RZ ;  /* 0x000000035e5e7819 */ /* 0x000fe200000012ff */
[----:B------:R0:W-:Y:S01]  /*fc80*/  STSM.16.M88.4 [R13], R32 ;  /* 0x000000200d007844 */ /* 0x0001e20000000200 */
[----:B------:R-:W-:Y:S02]  /*fc90*/  LOP3.LUT R98, R29, R6, RZ, 0x3c, !PT ;  /* 0x000000061d627212 */ /* 0x000fe400078e3cff */
[----:B------:R-:W-:Y:S01]  /*fca0*/  MOV R30, R30 ;  /* 0x0000001e001e7202 */ /* 0x000fe20000000f00 */
[----:B------:R1:W-:Y:S01]  /*fcb0*/  STSM.16.M88.4 [R14], R40 ;  /* 0x000000280e007844 */ /* 0x0003e20000000200 */
[----:B------:R-:W-:Y:S02]  /*fcc0*/  F2FP.F16.F32.PACK_AB R59, R156, R59 ;  /* 0x0000003b9c3b723e */ /* 0x000fe400000000ff */
[----:B------:R-:W-:Y:S01]  /*fcd0*/  F2FP.F16.F32.PACK_AB R65, R155, R66 ;  /* 0x000000429b41723e */ /* 0x000fe200000000ff */
[----:B------:R2:W-:Y:S01]  /*fce0*/  STSM.16.M88.4 [R20], R48 ;  /* 0x0000003014007844 */ /* 0x0005e20000000200 */
[----:B------:R-:W-:-:S02]  /*fcf0*/  F2FP.F16.F32.PACK_AB R72, R73, R72 ;  /* 0x000000484948723e */ /* 0x000fc400000000ff */
[----:B------:R-:W-:Y:S01]  /*fd00*/  LOP3.LUT R70, R70, R187, RZ, 0x3c, !PT ;  /* 0x000000bb46467212 */ /* 0x000fe200078e3cff */
[----:B------:R2:W-:Y:S01]  /*fd10*/  STSM.16.M88.4 [R30], R56 ;  /* 0x000000381e007844 */ /* 0x0005e20000000200 */
[----:B------:R-:W-:Y:S02]  /*fd20*/  MOV R38, R38 ;  /* 0x0000002600267202 */ /* 0x000fe40000000f00 */
[----:B------:R-:W-:Y:S02]  /*fd30*/  F2FP.F16.F32.PACK_AB R66, R69, R68 ;  /* 0x000000444542723e */ /* 0x000fe400000000ff */
[----:B------:R-:W-:Y:S02]  /*fd40*/  F2FP.F16.F32.PACK_AB R67, R154, R67 ;  /* 0x000000439a43723e */ /* 0x000fe400000000ff */
[----:B------:R-:W-:Y:S02]  /*fd50*/  F2FP.F16.F32.PACK_AB R73, R153, R74 ;  /* 0x0000004a9949723e */ /* 0x000fe400000000ff */
[----:B------:R-:W-:Y:S01]  /*fd60*/  F2FP.F16.F32.PACK_AB R80, R81, R80 ;  /* 0x000000505150723e */ /* 0x000fe200000000ff */
[----:B------:R2:W-:Y:S01]  /*fd70*/  STSM.16.M88.4 [R38], R64 ;  /* 0x0000004026007844 */ /* 0x0005e20000000200 */
[----:B------:R-:W-:-:S02]  /*fd80*/  LOP3.LUT R78, R78, R189, RZ, 0x3c, !PT ;  /* 0x000000bd4e4e7212 */ /* 0x000fc400078e3cff */
[----:B------:R-:W-:Y:S02]  /*fd90*/  SHF.R.U64 R103, R103, 0x3, RZ ;  /* 0x0000000367677819 */ /* 0x000fe400000012ff */
[----:B------:R-:W-:Y:S02]  /*fda0*/  MOV R46, R46 ;  /* 0x0000002e002e7202 */ /* 0x000fe40000000f00 */
[----:B------:R-:W-:Y:S02]  /*fdb0*/  F2FP.F16.F32.PACK_AB R74, R77, R76 ;  /* 0x0000004c4d4a723e */ /* 0x000fe400000000ff */
[----:B------:R-:W-:Y:S01]  /*fdc0*/  F2FP.F16.F32.PACK_AB R75, R152, R75 ;  /* 0x0000004b984b723e */ /* 0x000fe200000000ff */
[----:B------:R-:W3:Y:S01]  /*fdd0*/  LDC R76, c[0x0][0xbe8] ;  /* 0x0002fa00ff4c7b82 */ /* 0x000ee20000000800 */
[----:B------:R-:W-:Y:S02]  /*fde0*/  F2FP.F16.F32.PACK_AB R81, R17, R82 ;  /* 0x000000521151723e */ /* 0x000fe400000000ff */
[----:B------:R-:W-:Y:S01]  /*fdf0*/  F2FP.F16.F32.PACK_AB R88, R89, R88 ;  /* 0x000000585958723e */ /* 0x000fe200000000ff */
[----:B------:R2:W-:Y:S01]  /*fe00*/  STSM.16.M88.4 [R46], R72 ;  /* 0x000000482e007844 */ /* 0x0005e20000000200 */
[----:B------:R-:W-:-:S02]  /*fe10*/  LOP3.LUT R86, R86, R191, RZ, 0x3c, !PT ;  /* 0x000000bf56567212 */ /* 0x000fc400078e3cff */
[----:B------:R-:W-:Y:S02]  /*fe20*/  SHF.R.U64 R171, R171, 0x3, RZ ;  /* 0x00000003abab7819 */ /* 0x000fe400000012ff */
[----:B------:R-:W-:Y:S02]  /*fe30*/  MOV R54, R54 ;  /* 0x0000003600367202 */ /* 0x000fe40000000f00 */
[----:B------:R-:W-:Y:S02]  /*fe40*/  F2FP.F16.F32.PACK_AB R82, R85, R84 ;  /* 0x000000545552723e */ /* 0x000fe400000000ff */
[----:B------:R-:W-:Y:S02]  /*fe50*/  F2FP.F16.F32.PACK_AB R83, R3, R83 ;  /* 0x000000530353723e */ /* 0x000fe400000000ff */
[----:B------:R-:W-:Y:S02]  /*fe60*/  F2FP.F16.F32.PACK_AB R89, R91, R90 ;  /* 0x0000005a5b59723e */ /* 0x000fe400000000ff */
[----:B------:R-:W-:Y:S01]  /*fe70*/  LOP3.LUT R94, R94, R193, RZ, 0x3c, !PT ;  /* 0x000000c15e5e7212 */ /* 0x000fe200078e3cff */
[----:B------:R2:W-:Y:S01]  /*fe80*/  STSM.16.M88.4 [R54], R80 ;  /* 0x0000005036007844 */ /* 0x0005e20000000200 */
[----:B------:R-:W-:-:S02]  /*fe90*/  MOV R62, R62 ;  /* 0x0000003e003e7202 */ /* 0x000fc40000000f00 */
[----:B------:R-:W-:Y:S02]  /*fea0*/  MOV R12, R98 ;  /* 0x00000062000c7202 */ /* 0x000fe40000000f00 */
        /* <DEDUP_REMOVED lines=12> */
[----:B------:R-:W-:-:S02]  /*ff70*/  LOP3.LUT R8, R103, R170, RZ, 0x3c, !PT ;  /* 0x000000aa67087212 */ /* 0x000fc400078e3cff */
[----:B------:R-:W-:Y:S02]  /*ff80*/  MOV R78, R78 ;  /* 0x0000004e004e7202 */ /* 0x000fe40000000f00 */
        /* <DEDUP_REMOVED lines=34> */
[----:B------:R-:W-:-:S09]  /*101b0*/  R2UR UR7, R220 ;  /* 0x00000000dc0772ca */ /* 0x000fd200000e0000 */
[----:B------:R-:W-:-:S06]  /*101c0*/  UIMAD.WIDE UR8, UR4, 0x4, UR8 ;  /* 0x00000004040878a5 */ /* 0x000fcc000f8e0208 */
[----:B------:R-:W-:Y:S02]  /*101d0*/  IMAD.U32 R8, RZ, RZ, UR8 ;  /* 0x00000008ff087e24 */ /* 0x000fe4000f8e00ff */
[----:B------:R-:W-:Y:S01]  /*101e0*/  IMAD.U32 R9, RZ, RZ, UR9 ;  /* 0x00000009ff097e24 */ /* 0x000fe2000f8e00ff */
[----:B------:R-:W-:Y:S01]  /*101f0*/  BAR.SYNC.DEFER_BLOCKING 0x1, 0x100 ;  /* 0x0044000000007b1d */ /* 0x000fe20000010000 */
[----:B---3--:R-:W-:-:S05]  /*10200*/  ISETP.NE.AND P1, PT, R76, 0x1, PT ;  /* 0x000000014c00780c */ /* 0x008fca0003f25270 */
[----:B------:R-:W-:Y:S01]  /*10210*/  ULDC.64 UR8, c[0x0][0xc08] ;  /* 0x0003020000087ab9 */ /* 0x000fe20000000a00 */
[----:B------:R-:W3:Y:S01]  /*10220*/  @P0 LDG.E R3, desc[UR10][R8.64] ;  /* 0x0000000a08030981 */ /* 0x000ee2000c1e1900 */
[----:B------:R-:W-:-:S06]  /*10230*/  UISETP.NE.U32.AND UP1, UPT, UR8, URZ, UPT ;  /* 0x0000003f0800728c */ /* 0x000fcc000bf25070 */
[----:B------:R-:W4:Y:S01]  /*10240*/  @P1 LDC R11, c[0x0][0xbec] ;  /* 0x0002fb00ff0b1b82 */ /* 0x000f220000000800 */
[----:B------:R-:W-:-:S07]  /*10250*/  UISETP.NE.AND.EX UP1, UPT, UR9, URZ, UPT, UP1 ;  /* 0x0000003f0900728c */ /* 0x000fce000bf25310 */
[----:B0-----:R-:W0:Y:S01]  /*10260*/  @P1 LDC R13, c[0x0][0xbf0] ;  /* 0x0002fc00ff0d1b82 */ /* 0x001e220000000800 */
[----:B------:R-:W-:-:S03]  /*10270*/  PLOP3.LUT P2, PT, PT, PT, UP1, 0x80, 0x0 ;  /* 0x000000000000781c */ /* 0x000fc60003f4f018 */
[----:B------:R-:W-:-:S04]  /*10280*/  @UP1 ULEA UR8, UP2, UR4, UR8, 0x2 ;  /* 0x0000000804081291 */ /* 0x000fc8000f84103f */
[----:B------:R-:W-:Y:S02]  /*10290*/  @UP1 ULEA.HI.X UR9, UR4, UR9, UR7, 0x2, UP2 ;  /* 0x0000000904091291 */ /* 0x000fe400090f1407 */
[----:B-1----:R-:W-:Y:S01]  /*102a0*/  IMAD.U32 R14, RZ, RZ, UR8 ;  /* 0x00000008ff0e7e24 */ /* 0x002fe2000f8e00ff */
[----:B------:R-:W-:Y:S01]  /*102b0*/  ULDC UR7, c[0x0][0xa88] ;  /* 0x0002a20000077ab9 */ /* 0x000fe20000000800 */
[----:B------:R-:W-:Y:S02]  /*102c0*/  UMOV UR4, URZ ;  /* 0x0000003f00047c82 */ /* 0x000fe40008000000 */
[----:B------:R-:W-:Y:S01]  /*102d0*/  IMAD.U32 R15, RZ, RZ, UR9 ;  /* 0x00000009ff0f7e24 */ /* 0x000fe2000f8e00ff */
[----:B---3--:R-:W-:Y:S01]  /*102e0*/  @P0 R2UR UR4, R3 ;  /* 0x00000000030402ca */ /* 0x008fe200000e0000 */
[----:B------:R-:W-:-:S06]  /*102f0*/  IMAD.U32 R3, RZ, RZ, UR7 ;  /* 0x00000007ff037e24 */ /* 0x000fcc000f8e00ff */
[----:B------:R2:W5:Y:S01]  /*10300*/  @P2 LDG.E R3, desc[UR10][R14.64] ;  /* 0x0000000a0e032981 */ /* 0x000562000c1e1900 */
[----:B0---4-:R-:W-:Y:S07]  /*10310*/  @P2 BRA `(.L_x_2634) ;  /* 0x0000000000142947 */ /* 0x011fee0003800000 */
[----:B------:R-:W-:Y:S05]  /*10320*/  @!P0 BRA `(.L_x_2634) ;  /* 0x0000000000108947 */ /* 0x000fea0003800000 */
[----:B------:R-:W-:Y:S02]  /*10330*/  ULDC.64 UR8, c[0x0][0x208] ;  /* 0x0000820000087ab9 */ /* 0x000fe40000000a00 */
[----:B--2---:R-:W2:Y:S04]  /*10340*/  LDG.E R6, desc[UR8][R8.64] ;  /* 0x0000000808067981 */ /* 0x004ea8000c1e1900 */
[----:B-----5:R-:W2:Y:S02]  /*10350*/  LDG.E R3, desc[UR8][R8.64+0x4] ;  /* 0x0000040808037981 */ /* 0x020ea4000c1e1900 */
[----:B--2---:R-:W-:-:S07]  /*10360*/  IMAD.IADD R3, R3, 0x1, -R6 ;  /* 0x0000000103037824 */ /* 0x004fce00078e0a06 */
.L_x_2634:
[----:B------:R-:W-:Y:S01]  /*10370*/  R2UR UR18, R219 ;  /* 0x00000000db1272ca */ /* 0x000fe200000e0000 */
[----:B------:R-:W-:Y:S01]  /*10380*/  ULDC.64 UR12, c[0x0][0xb90] ;  /* 0x0002e400000c7ab9 */ /* 0x000fe20000000a00 */
[----:B------:R-:W-:Y:S01]  /*10390*/  R2UR UR17, R23 ;  /* 0x00000000171172ca */ /* 0x000fe200000e0000 */
[----:B------:R-:W-:Y:S01]  /*103a0*/  USHF.R.S32.HI UR11, URZ, 0x1f, UR4 ;  /* 0x0000001f3f0b7899 */ /* 0x000fe20008011404 */
[----:B------:R-:W-:Y:S01]  /*103b0*/  R2UR UR16, R220 ;  /* 0x00000000dc1072ca */ /* 0x000fe200000e0000 */
[----:B------:R-:W-:Y:S01]  /*103c0*/  UMOV UR10, UR4 ;  /* 0x00000004000a7c82 */ /* 0x000fe20008000000 */
[----:B------:R-:W-:Y:S01]  /*103d0*/  R2UR UR15, R218 ;  /* 0x00000000da0f72ca */ /* 0x000fe200000e0000 */
[----:B------:R-:W-:Y:S01]  /*103e0*/  IMAD R9, R221, 0x40, R18 ;  /* 0x00000040dd097824 */ /* 0x000fe200078e0212 */
[----:B------:R-:W0:Y:S01]  /*103f0*/  @P1 LDC R17, c[0x0][0xbf0] ;  /* 0x0002fc00ff111b82 */ /* 0x000e220000000800 */
[----:B--2--5:R-:W-:Y:S01]  /*10400*/  IMAD R81, R3, R76, RZ ;  /* 0x0000004c03517224 */ /* 0x024fe200078e02ff */
[----:B------:R-:W-:Y:S01]  /*10410*/  ULDC.64 UR20, c[0x0][0x208] ;  /* 0x0000820000147ab9 */ /* 0x000fe20000000a00 */
[----:B------:R-:W-:-:S02]  /*10420*/  IMAD.WIDE R4, R9, 0x2, R4 ;  /* 0x0000000209047825 */ /* 0x000fc400078e0204 */
[----:B------:R-:W-:Y:S02]  /*10430*/  USHF.R.S32.HI UR14, URZ, 0x1f, UR18 ;  /* 0x0000001f3f0e7899 */ /* 0x000fe40008011412 */
[----:B------:R-:W-:Y:S01]  /*10440*/  VIADD R10, R213, UR17 ;  /* 0x00000011d50a7c36 */ /* 0x000fe20008000000 */
[----:B------:R-:W-:Y:S01]  /*10450*/  UIMAD.WIDE.U32 UR8, UR18, UR12, UR10 ;  /* 0x0000000c120872a5 */ /* 0x000fe2000f8e000a */
[----:B------:R-:W-:Y:S01]  /*10460*/  IADD3 R29, P3, R4, 0x4000, RZ ;  /* 0x00004000041d7810 */ /* 0x000fe20007f7e0ff */
[----:B------:R-:W-:Y:S01]  /*10470*/  UIMAD UR7, UR14, UR12, URZ ;  /* 0x0000000c0e0772a4 */ /* 0x000fe2000f8e023f */
[----:B------:R-:W-:Y:S01]  /*10480*/  @P1 IMAD.HI.U32 R6, R10, R11, RZ ;  /* 0x0000000b0a061227 */ /* 0x000fe200078e00ff */
[----:B------:R-:W-:Y:S01]  /*10490*/  USEL UR16, UR16, URZ, !UP0 ;  /* 0x0000003f10107287 */ /* 0x000fe2000c000000 */
[----:B------:R-:W-:Y:S01]  /*104a0*/  LOP3.LUT R28, R29, 0x380, RZ, 0xc0, !PT ;  /* 0x000003801d1c7812 */ /* 0x000fe200078ec0ff */
[----:B------:R-:W-:Y:S01]  /*104b0*/  UIMAD UR7, UR18, UR13, UR7 ;  /* 0x0000000d120772a4 */ /* 0x000fe2000f8e0207 */
[----:B------:R-:W-:Y:S01]  /*104c0*/  IMAD.MOV.U32 R8, RZ, RZ, R10 ;  /* 0x000000ffff087224 */ /* 0x000fe200078e000a */
[----:B------:R-:W-:Y:S01]  /*104d0*/  @P1 SHF.R.U32.HI R8, RZ, R13, R6 ;  /* 0x0000000dff081219 */ /* 0x000fe20000011606 */
[----:B------:R-:W-:Y:S01]  /*104e0*/  ULDC.64 UR12, c[0x0][0xb98] ;  /* 0x0002e600000c7ab9 */ /* 0x000fe20000000a00 */
[----:B------:R-:W-:Y:S01]  /*104f0*/  UIADD3 UR9, UR9, UR7, URZ ;  /* 0x0000000709097290 */ /* 0x000fe2000fffe03f */
[----:B------:R-:W-:Y:S01]  /*10500*/  SHF.R.U64 R28, R28, 0x3, RZ ;  /* 0x000000031c1c7819 */ /* 0x000fe200000012ff */
[----:B------:R-:W-:Y:S01]  /*10510*/  USEL UR15, UR15, URZ, !UP0 ;  /* 0x0000003f0f0f7287 */ /* 0x000fe2000c000000 */
[--C-:B------:R-:W-:Y:S01]  /*10520*/  IMAD.MOV R11, RZ, RZ, -R8.reuse ;  /* 0x000000ffff0b7224 */ /* 0x100fe200078e0a08 */
[----:B------:R-:W-:Y:S01]  /*10530*/  UIMAD UR7, UR16, UR12, URZ ;  /* 0x0000000c100772a4 */ /* 0x000fe2000f8e023f */
[----:B------:R-:W-:Y:S01]  /*10540*/  SHF.R.S32.HI R9, RZ, 0x1f, R8 ;  /* 0x0000001fff097819 */ /* 0x000fe20000011408 */
[----:B------:R-:W-:Y:S01]  /*10550*/  UIMAD.WIDE.U32 UR8, UR15, UR12, UR8 ;  /* 0x0000000c0f0872a5 */ /* 0x000fe2000f8e0008 */
[----:B------:R-:W-:Y:S01]  /*10560*/  IMAD R11, R76, R11, R10 ;  /* 0x0000000b4c0b7224 */ /* 0x000fe200078e020a */
[----:B------:R-:W-:Y:S01]  /*10570*/  UIMAD UR7, UR15, UR13, UR7 ;  /* 0x0000000d0f0772a4 */ /* 0x000fe2000f8e0207 */
[----:B------:R-:W-:Y:S01]  /*10580*/  LOP3.LUT R28, R28, R29, RZ, 0x3c, !PT ;  /* 0x0000001d1c1c7212 */ /* 0x000fe200078e3cff */
[----:B------:R-:W-:Y:S01]  /*10590*/  IMAD.X R29, RZ, RZ, R5, P3 ;  /* 0x000000ffff1d7224 */ /* 0x000fe200018e0605 */
[----:B------:R-:W-:Y:S01]  /*105a0*/  IADD3 R45, P3, R4, 0xa000, RZ ;  /* 0x0000a000042d7810 */ /* 0x000fe20007f7e0ff */
[----:B------:R-:W-:Y:S01]  /*105b0*/  VIADD R14, R225, UR17 ;  /* 0x00000011e10e7c36 */ /* 0x000fe20008000000 */
[----:B------:R-:W-:Y:S01]  /*105c0*/  IADD3 R8, P0, R8, UR8, RZ ;  /* 0x0000000808087c10 */ /* 0x000fe2000ff1e0ff */
[----:B------:R-:W-:Y:S01]  /*105d0*/  IMAD.U32 R10, RZ, RZ, UR7 ;  /* 0x00000007ff0a7e24 */ /* 0x000fe2000f8e00ff */
[----:B------:R-:W-:Y:S01]  /*105e0*/  SHF.R.S32.HI R6, RZ, 0x1f, R11 ;  /* 0x0000001fff067819 */ /* 0x000fe2000001140b */
[----:B------:R-:W-:Y:S01]  /*105f0*/  ULDC.64 UR12, c[0x0][0xaa0] ;  /* 0x0002a800000c7ab9 */ /* 0x000fe20000000a00 */
[----:B------:R-:W-:-:S02]  /*10600*/  IADD3 R33, P2, R4, 0x5000, RZ ;  /* 0x0000500004217810 */ /* 0x000fc40007f5e0ff */
[----:B------:R-:W-:Y:S01]  /*10610*/  IADD3.X R9, R9, UR9, R10, P0, !PT ;  /* 0x0000000909097c10 */ /* 0x000fe200087fe40a */
[----:B------:R-:W-:Y:S01]  /*10620*/  ULDC.64 UR8, c[0x0][0xb88] ;  /* 0x0002e20000087ab9 */ /* 0x000fe20000000a00 */
[----:B------:R-:W-:Y:S01]  /*10630*/  LOP3.LUT R44, R45, 0x380, RZ, 0xc0, !PT ;  /* 0x000003802d2c7812 */ /* 0x000fe200078ec0ff */
[----:B------:R-:W-:Y:S01]  /*10640*/  IMAD R6, R6, UR8, RZ ;  /* 0x0000000806067c24 */ /* 0x000fe2000f8e02ff */
[----:B------:R-:W-:Y:S01]  /*10650*/  LOP3.LUT R32, R33, 0x380, RZ, 0xc0, !PT ;  /* 0x0000038021207812 */ /* 0x000fe200078ec0ff */
[C---:B------:R-:W-:Y:S01]  /*10660*/  IMAD.WIDE.U32 R8, R11.reuse, UR8, R8 ;  /* 0x000000080b087c25 */ /* 0x040fe2000f8e0008 */
[----:B------:R-:W-:Y:S02]  /*10670*/  SHF.R.U64 R44, R44, 0x3, RZ ;  /* 0x000000032c2c7819 */ /* 0x000fe400000012ff */
[----:B------:R-:W-:Y:S01]  /*10680*/  SHF.R.U64 R32, R32, 0x3, RZ ;  /* 0x0000000320207819 */ /* 0x000fe200000012ff */
[----:B------:R-:W-:Y:S01]  /*10690*/  IMAD R15, R11, UR9, R6 ;  /* 0x000000090b0f7c24 */ /* 0x000fe2000f8e0206 */
[----:B------:R-:W-:Y:S01]  /*106a0*/  ULDC.64 UR8, c[0x0][0xb50] ;  /* 0x0002d40000087ab9 */ /* 0x000fe20000000a00 */
[----:B------:R-:W-:Y:S01]  /*106b0*/  LOP3.LUT R44, R44, R45, RZ, 0x3c, !PT ;  /* 0x0000002d2c2c7212 */ /* 0x000fe200078e3cff */
[----:B------:R-:W-:Y:S01]  /*106c0*/  IMAD.X R45, RZ, RZ, R5, P3 ;  /* 0x000000ffff2d7224 */ /* 0x000fe200018e0605 */
[----:B------:R-:W-:Y:S01]  /*106d0*/  LEA R10, P0, R8, UR8, 0x2 ;  /* 0x00000008080a7c11 */ /* 0x000fe2000f8010ff */
[----:B------:R-:W-:Y:S01]  /*106e0*/  IMAD.IADD R9, R9, 0x1, R15 ;  /* 0x0000000109097824 */ /* 0x000fe200078e020f */
[----:B------:R-:W-:Y:S01]  /*106f0*/  IADD3 R13, P5, R4, 0x1000, RZ ;  /* 0x00001000040d7810 */ /* 0x000fe20007fbe0ff */
[----:B------:R-:W-:Y:S01]  /*10700*/  VIADD R6, R14, 0x8 ;  /* 0x000000080e067836 */ /* 0x000fe20000000000 */
[----:B------:R-:W-:Y:S01]  /*10710*/  IADD3 R21, P4, R4, 0x2000, RZ ;  /* 0x0000200004157810 */ /* 0x000fe20007f9e0ff */
[----:B------:R-:W-:Y:S01]  /*10720*/  SHFL.IDX PT, R46, R10, RZ, 0x1c1f ;  /* 0x001c1fff0a2e7589 */ /* 0x000fe200000e0000 */
[----:B------:R-:W-:-:S02]  /*10730*/  LEA.HI.X R11, R8, UR9, R9, 0x2, P0 ;  /* 0x00000009080b7c11 */ /* 0x000fc400080f1409 */
[----:B------:R-:W-:Y:S01]  /*10740*/  IADD3 R25, P0, R4, 0x3000, RZ ;  /* 0x0000300004197810 */ /* 0x000fe20007f1e0ff */
[----:B------:R-:W-:Y:S01]  /*10750*/  SHFL.IDX PT, R50, R10, 0x1, 0x1c1f ;  /* 0x003c1f000a327f89 */ /* 0x000fe200000e0000 */
[----:B------:R-:W-:Y:S01]  /*10760*/  LOP3.LUT R32, R32, R33, RZ, 0x3c, !PT ;  /* 0x0000002120207212 */ /* 0x000fe200078e3cff */
[----:B------:R-:W-:Y:S01]  /*10770*/  IMAD.X R33, RZ, RZ, R5, P2 ;  /* 0x000000ffff217224 */ /* 0x000fe200010e0605 */
[----:B------:R-:W-:Y:S01]  /*10780*/  LOP3.LUT R24, R25, 0x380, RZ, 0xc0, !PT ;  /* 0x0000038019187812 */ /* 0x000fe200078ec0ff */
[----:B------:R-:W1:Y:S01]  /*10790*/  SHFL.IDX PT, R47, R11, RZ, 0x1c1f ;  /* 0x001c1fff0b2f7589 */ /* 0x000e6200000e0000 */
[----:B------:R-:W-:Y:S02]  /*107a0*/  IADD3 R8, P3, R4, 0xf000, RZ ;  /* 0x0000f00004087810 */ /* 0x000fe40007f7e0ff */
[----:B------:R-:W-:Y:S01]  /*107b0*/  SHF.R.U64 R24, R24, 0x3, RZ ;  /* 0x0000000318187819 */ /* 0x000fe200000012ff */
[----:B------:R-:W2:Y:S01]  /*107c0*/  SHFL.IDX PT, R51, R11, 0x1, 0x1c1f ;  /* 0x003c1f000b337f89 */ /* 0x000ea200000e0000 */
[----:B------:R-:W-:-:S02]  /*107d0*/  IADD3 R49, P2, R4, 0xb000, RZ ;  /* 0x0000b00004317810 */ /* 0x000fc40007f5e0ff */
[----:B------:R-:W-:Y:S02]  /*107e0*/  LOP3.LUT R12, R13, 0x380, RZ, 0xc0, !PT ;  /* 0x000003800d0c7812 */ /* 0x000fe400078ec0ff */
[----:B------:R-:W-:Y:S02]  /*107f0*/  LOP3.LUT R20, R21, 0x380, RZ, 0xc0, !PT ;  /* 0x0000038015147812 */ /* 0x000fe400078ec0ff */
[----:B------:R-:W-:Y:S01]  /*10800*/  IADD3 R37, P6, R4, 0x6000, RZ ;  /* 0x0000600004257810 */ /* 0x000fe20007fde0ff */
[----:B------:R-:W-:Y:S01]  /*10810*/  UIMAD UR7, UR11, UR12, URZ ;  /* 0x0000000c0b0772a4 */ /* 0x000fe2000f8e023f */
[----:B------:R-:W-:Y:S01]  /*10820*/  LOP3.LUT R24, R24, R25, RZ, 0x3c, !PT ;  /* 0x0000001918187212 */ /* 0x000fe200078e3cff */
[--C-:B------:R-:W-:Y:S01]  /*10830*/  IMAD.X R25, RZ, RZ, R5.reuse, P0 ;  /* 0x000000ffff197224 */ /* 0x100fe200000e0605 */
[----:B------:R-:W-:Y:S01]  /*10840*/  IADD3 R57, P0, R4, 0x9000, RZ ;  /* 0x0000900004397810 */ /* 0x000fe20007f1e0ff */
[----:B------:R-:W-:Y:S01]  /*10850*/  UIMAD.WIDE.U32 UR8, UR4, UR12, URZ ;  /* 0x0000000c040872a5 */ /* 0x000fe2000f8e003f */
[----:B------:R-:W-:Y:S01]  /*10860*/  LOP3.LUT R3, R8, 0x380, RZ, 0xc0, !PT ;  /* 0x0000038008037812 */ /* 0x000fe200078ec0ff */
[----:B------:R-:W-:Y:S01]  /*10870*/  ULDC.64 UR10, c[0x0][0xae8] ;  /* 0x0002ba00000a7ab9 */ /* 0x000fe20000000a00 */
[----:B------:R-:W-:Y:S01]  /*10880*/  LOP3.LUT R56, R57, 0x380, RZ, 0xc0, !PT ;  /* 0x0000038039387812 */ /* 0x000fe200078ec0ff */
[----:B------:R-:W-:Y:S01]  /*10890*/  IMAD.X R53, RZ, RZ, R5, P3 ;  /* 0x000000ffff357224 */ /* 0x000fe200018e0605 */
[----:B------:R-:W-:-:S02]  /*108a0*/  LOP3.LUT R48, R49, 0x380, RZ, 0xc0, !PT ;  /* 0x0000038031307812 */ /* 0x000fc400078ec0ff */
[----:B------:R-:W-:Y:S02]  /*108b0*/  SHF.R.U64 R56, R56, 0x3, RZ ;  /* 0x0000000338387819 */ /* 0x000fe400000012ff */
[----:B------:R-:W-:Y:S02]  /*108c0*/  SHF.R.U64 R12, R12, 0x3, RZ ;  /* 0x000000030c0c7819 */ /* 0x000fe400000012ff */
[----:B------:R-:W-:Y:S02]  /*108d0*/  SHF.R.U64 R20, R20, 0x3, RZ ;  /* 0x0000000314147819 */ /* 0x000fe400000012ff */
[----:B------:R-:W-:Y:S02]  /*108e0*/  SHF.R.U64 R3, R3, 0x3, RZ ;  /* 0x0000000303037819 */ /* 0x000fe400000012ff */
[----:B------:R-:W-:Y:S01]  /*108f0*/  LOP3.LUT R56, R56, R57, RZ, 0x3c, !PT ;  /* 0x0000003938387212 */ /* 0x000fe200078e3cff */
[----:B------:R-:W-:Y:S01]  /*10900*/  IMAD.X R57, RZ, RZ, R5, P0 ;  /* 0x000000ffff397224 */ /* 0x000fe200000e0605 */
[----:B------:R-:W-:-:S02]  /*10910*/  SHF.R.U64 R48, R48, 0x3, RZ ;  /* 0x0000000330307819 */ /* 0x000fc400000012ff */
[----:B------:R-:W-:Y:S01]  /*10920*/  LOP3.LUT R12, R12, R13, RZ, 0x3c, !PT ;  /* 0x0000000d0c0c7212 */ /* 0x000fe200078e3cff */
[--C-:B------:R-:W-:Y:S01]  /*10930*/  IMAD.X R13, RZ, RZ, R5.reuse, P5 ;  /* 0x000000ffff0d7224 */ /* 0x100fe200028e0605 */
[----:B------:R-:W-:Y:S01]  /*10940*/  LOP3.LUT R20, R20, R21, RZ, 0x3c, !PT ;  /* 0x0000001514147212 */ /* 0x000fe200078e3cff */
[----:B------:R-:W-:Y:S01]  /*10950*/  IMAD.X R21, RZ, RZ, R5, P4 ;  /* 0x000000ffff157224 */ /* 0x000fe200020e0605 */
[----:B------:R-:W-:Y:S02]  /*10960*/  LOP3.LUT P0, RZ, R223, 0x3, RZ, 0xc0, !PT ;  /* 0x00000003dfff7812 */ /* 0x000fe4000780c0ff */
[C---:B------:R-:W-:Y:S02]  /*10970*/  IADD3 R41, P5, R4.reuse, 0x7000, RZ ;  /* 0x0000700004297810 */ /* 0x040fe40007fbe0ff */
[----:B------:R-:W-:Y:S02]  /*10980*/  IADD3 R65, P4, R4, 0x8000, RZ ;  /* 0x0000800004417810 */ /* 0x000fe40007f9e0ff */
[----:B------:R-:W-:-:S02]  /*10990*/  LOP3.LUT R52, R3, R8, RZ, 0x3c, !PT ;  /* 0x0000000803347212 */ /* 0x000fc400078e3cff */
[----:B------:R-:W-:Y:S01]  /*109a0*/  LOP3.LUT R48, R48, R49, RZ, 0x3c, !PT ;  /* 0x0000003130307212 */ /* 0x000fe200078e3cff */
[----:B------:R-:W3:Y:S01]  /*109b0*/  @P1 LDC R3, c[0x0][0xbec] ;  /* 0x0002fb00ff031b82 */ /* 0x000ee20000000800 */
[----:B------:R-:W-:Y:S01]  /*109c0*/  IMAD.X R49, RZ, RZ, R5, P2 ;  /* 0x000000ffff317224 */ /* 0x000fe200010e0605 */
[-C--:B------:R-:W-:Y:S02]  /*109d0*/  ISETP.GE.OR P2, PT, R14, R81.reuse, P0 ;  /* 0x000000510e00720c */ /* 0x080fe40000746670 */
[----:B------:R-:W-:Y:S02]  /*109e0*/  LOP3.LUT R36, R37, 0x380, RZ, 0xc0, !PT ;  /* 0x0000038025247812 */ /* 0x000fe400078ec0ff */
[----:B------:R-:W-:Y:S02]  /*109f0*/  LOP3.LUT R40, R41, 0x380, RZ, 0xc0, !PT ;  /* 0x0000038029287812 */ /* 0x000fe400078ec0ff */
[----:B------:R-:W-:Y:S02]  /*10a00*/  LOP3.LUT R64, R65, 0x380, RZ, 0xc0, !PT ;  /* 0x0000038041407812 */ /* 0x000fe400078ec0ff */
[----:B------:R-:W-:-:S02]  /*10a10*/  ISETP.GE.OR P0, PT, R6, R81, P0 ;  /* 0x000000510600720c */ /* 0x000fc40000706670 */
[----:B------:R-:W-:Y:S02]  /*10a20*/  LOP3.LUT R9, R4, 0x380, RZ, 0xc0, !PT ;  /* 0x0000038004097812 */ /* 0x000fe400078ec0ff */
[----:B------:R-:W-:Y:S01]  /*10a30*/  SHF.R.U64 R36, R36, 0x3, RZ ;  /* 0x0000000324247819 */ /* 0x000fe200000012ff */
[----:B------:R-:W-:Y:S01]  /*10a40*/  UIMAD UR7, UR4, UR13, UR7 ;  /* 0x0000000d040772a4 */ /* 0x000fe2000f8e0207 */
[----:B------:R-:W-:Y:S01]  /*10a50*/  SHF.R.U64 R40, R40, 0x3, RZ ;  /* 0x0000000328287819 */ /* 0x000fe200000012ff */
[----:B-1----:R1:W-:Y:S01]  /*10a60*/  @!P2 ST.E desc[UR20][R46.64], R0 ;  /* 0x000000002e00a985 */ /* 0x0023e2000c101914 */
[----:B------:R-:W-:Y:S02]  /*10a70*/  SHF.R.U64 R64, R64, 0x3, RZ ;  /* 0x0000000340407819 */ /* 0x000fe400000012ff */
[----:B------:R-:W-:Y:S02]  /*10a80*/  SHF.R.U64 R9, R9, 0x3, RZ ;  /* 0x0000000309097819 */ /* 0x000fe400000012ff */
[----:B------:R-:W-:Y:S01]  /*10a90*/  LOP3.LUT R36, R36, R37, RZ, 0x3c, !PT ;  /* 0x0000002524247212 */ /* 0x000fe200078e3cff */
[--C-:B------:R-:W-:Y:S01]  /*10aa0*/  IMAD.X R37, RZ, RZ, R5.reuse, P6 ;  /* 0x000000ffff257224 */ /* 0x100fe200030e0605 */
[----:B------:R-:W-:Y:S01]  /*10ab0*/  LOP3.LUT R40, R40, R41, RZ, 0x3c, !PT ;  /* 0x0000002928287212 */ /* 0x000fe200078e3cff */
[--C-:B------:R-:W-:Y:S01]  /*10ac0*/  IMAD.X R41, RZ, RZ, R5.reuse, P5 ;  /* 0x000000ffff297224 */ /* 0x100fe200028e0605 */
[----:B------:R-:W-:Y:S01]  /*10ad0*/  LOP3.LUT R64, R64, R65, RZ, 0x3c, !PT ;  /* 0x0000004140407212 */ /* 0x000fe200078e3cff */
[----:B------:R-:W-:Y:S01]  /*10ae0*/  IMAD.X R65, RZ, RZ, R5, P4 ;  /* 0x000000ffff417224 */ /* 0x000fe200020e0605 */
[C---:B------:R-:W-:Y:S01]  /*10af0*/  IADD3 R73, P6, R4.reuse, 0xc000, RZ ;  /* 0x0000c00004497810 */ /* 0x040fe20007fde0ff */
[----:B-1----:R-:W-:Y:S01]  /*10b00*/  IMAD R0, R217, 0x20, R221 ;  /* 0x00000020d9007824 */ /* 0x002fe200078e02dd */
[C---:B------:R-:W-:Y:S01]  /*10b10*/  IADD3 R69, P5, R4.reuse, 0xd000, RZ ;  /* 0x0000d00004457810 */ /* 0x040fe20007fbe0ff */
[----:B------:R-:W-:Y:S01]  /*10b20*/  UIADD3 UR9, UR9, UR7, URZ ;  /* 0x0000000709097290 */ /* 0x000fe2000fffe03f */
[----:B------:R-:W-:Y:S01]  /*10b30*/  IADD3 R61, P4, R4, 0xe000, RZ ;  /* 0x0000e000043d7810 */ /* 0x000fe20007f9e0ff */
[----:B------:R-:W-:Y:S01]  /*10b40*/  UIMAD UR4, UR14, UR10, URZ ;  /* 0x0000000a0e0472a4 */ /* 0x000fe2000f8e023f */
[----:B------:R-:W-:Y:S01]  /*10b50*/  LOP3.LUT R4, R9, R4, RZ, 0x3c, !PT ;  /* 0x0000000409047212 */ /* 0x000fe200078e3cff */
[----:B--2---:R1:W-:Y:S01]  /*10b60*/  @!P0 ST.E desc[UR20][R50.64], R2 ;  /* 0x0000000232008985 */ /* 0x0043e2000c101914 */
[----:B------:R-:W-:-:S02]  /*10b70*/  LOP3.LUT R72, R73, 0x380, RZ, 0xc0, !PT ;  /* 0x0000038049487812 */ /* 0x000fc400078ec0ff */
[----:B------:R-:W-:Y:S01]  /*10b80*/  LOP3.LUT R68, R69, 0x380, RZ, 0xc0, !PT ;  /* 0x0000038045447812 */ /* 0x000fe200078ec0ff */
[----:B------:R2:W5:Y:S01]  /*10b90*/  LD.E.128 R8, desc[UR20][R4.64] ;  /* 0x0000001404087980 */ /* 0x000562000c101d00 */
[----:B------:R-:W-:Y:S01]  /*10ba0*/  LOP3.LUT R60, R61, 0x380, RZ, 0xc0, !PT ;  /* 0x000003803d3c7812 */ /* 0x000fe200078ec0ff */
[----:B------:R-:W-:Y:S01]  /*10bb0*/  UIMAD UR4, UR18, UR11, UR4 ;  /* 0x0000000b120472a4 */ /* 0x000fe2000f8e0204 */
[----:B------:R-:W-:Y:S01]  /*10bc0*/  SHF.R.U64 R72, R72, 0x3, RZ ;  /* 0x0000000348487819 */ /* 0x000fe200000012ff */
[----:B------:R-:W-:Y:S01]  /*10bd0*/  UIMAD.WIDE.U32 UR8, UR18, UR10, UR8 ;  /* 0x0000000a120872a5 */ /* 0x000fe2000f8e0008 */
[----:B------:R-:W-:Y:S01]  /*10be0*/  SHF.R.U64 R68, R68, 0x3, RZ ;  /* 0x0000000344447819 */ /* 0x000fe200000012ff */
[----:B------:R-:W5:Y:S01]  /*10bf0*/  LD.E.128 R12, desc[UR20][R12.64] ;  /* 0x000000140c0c7980 */ /* 0x000f62000c101d00 */
[----:B------:R-:W-:Y:S01]  /*10c00*/  SHF.R.U64 R60, R60, 0x3, RZ ;  /* 0x000000033c3c7819 */ /* 0x000fe200000012ff */
[----:B------:R-:W-:Y:S01]  /*10c10*/  ULDC.64 UR10, c[0x0][0xaf0] ;  /* 0x0002bc00000a7ab9 */ /* 0x000fe20000000a00 */
[----:B--2---:R-:W-:Y:S01]  /*10c20*/  VIADD R4, R0, UR17 ;  /* 0x0000001100047c36 */ /* 0x004fe20008000000 */
[----:B------:R-:W-:Y:S01]  /*10c30*/  UIADD3 UR9, UR9, UR4, URZ ;  /* 0x0000000409097290 */ /* 0x000fe2000fffe03f */
[----:B------:R-:W-:Y:S01]  /*10c40*/  LOP3.LUT R72, R72, R73, RZ, 0x3c, !PT ;  /* 0x0000004948487212 */ /* 0x000fe200078e3cff */
[----:B------:R-:W5:Y:S01]  /*10c50*/  LD.E.128 R20, desc[UR20][R20.64] ;  /* 0x0000001414147980 */ /* 0x000f62000c101d00 */
[----:B---3--:R-:W-:Y:S01]  /*10c60*/  @P1 IMAD.HI.U32 R0, R4, R3, RZ ;  /* 0x0000000304001227 */ /* 0x008fe200078e00ff */
[----:B------:R-:W-:Y:S01]  /*10c70*/  LOP3.LUT R68, R68, R69, RZ, 0x3c, !PT ;  /* 0x0000004544447212 */ /* 0x000fe200078e3cff */
[----:B------:R-:W-:Y:S01]  /*10c80*/  UIMAD UR4, UR16, UR10, URZ ;  /* 0x0000000a100472a4 */ /* 0x000fe2000f8e023f */
[----:B------:R-:W-:Y:S01]  /*10c90*/  LOP3.LUT R60, R60, R61, RZ, 0x3c, !PT ;  /* 0x0000003d3c3c7212 */ /* 0x000fe200078e3cff */
[--C-:B------:R-:W-:Y:S01]  /*10ca0*/  IMAD.X R73, RZ, RZ, R5.reuse, P6 ;  /* 0x000000ffff497224 */ /* 0x100fe200030e0605 */
[----:B------:R-:W5:Y:S01]  /*10cb0*/  LD.E.128 R24, desc[UR20][R24.64] ;  /* 0x0000001418187980 */ /* 0x000f62000c101d00 */
[----:B------:R-:W-:-:S02]  /*10cc0*/  IMAD.X R69, RZ, RZ, R5, P5 ;  /* 0x000000ffff457224 */ /* 0x000fc400028e0605 */
[----:B------:R-:W-:Y:S01]  /*10cd0*/  IMAD.X R61, RZ, RZ, R5, P4 ;  /* 0x000000ffff3d7224 */ /* 0x000fe200020e0605 */
[----:B------:R-:W5:Y:S01]  /*10ce0*/  LD.E.128 R28, desc[UR20][R28.64] ;  /* 0x000000141c1c7980 */ /* 0x000f62000c101d00 */
[----:B------:R-:W-:Y:S01]  /*10cf0*/  IMAD.MOV.U32 R5, RZ, RZ, R4 ;  /* 0x000000ffff057224 */ /* 0x000fe200078e0004 */
[----:B0-----:R-:W-:Y:S01]  /*10d00*/  @P1 SHF.R.U32.HI R5, RZ, R17, R0 ;  /* 0x00000011ff051219 */ /* 0x001fe20000011600 */
[----:B------:R-:W-:Y:S01]  /*10d10*/  UIMAD UR4, UR15, UR11, UR4 ;  /* 0x0000000b0f0472a4 */ /* 0x000fe2000f8e0204 */
[----:B------:R-:W5:Y:S01]  /*10d20*/  LD.E.128 R32, desc[UR20][R32.64] ;  /* 0x0000001420207980 */ /* 0x000f62000c101d00 */
[----:B------:R-:W-:Y:S01]  /*10d30*/  UIMAD.WIDE.U32 UR8, UR15, UR10, UR8 ;  /* 0x0000000a0f0872a5 */ /* 0x000fe2000f8e0008 */
[--C-:B------:R-:W-:Y:S01]  /*10d40*/  SHF.R.S32.HI R0, RZ, 0x1f, R5.reuse ;  /* 0x0000001fff007819 */ /* 0x100fe20000011405 */
[----:B------:R-:W-:Y:S01]  /*10d50*/  IMAD.MOV R17, RZ, RZ, -R5 ;  /* 0x000000ffff117224 */ /* 0x000fe200078e0a05 */
[----:B------:R-:W-:Y:S01]  /*10d60*/  ULDC.64 UR10, c[0x0][0xae0] ;  /* 0x0002b800000a7ab9 */ /* 0x000fe20000000a00 */
[----:B------:R-:W-:Y:S01]  /*10d70*/  UIADD3 UR4, UR9, UR4, URZ ;  /* 0x0000000409047290 */ /* 0x000fe2000fffe03f */
[----:B------:R-:W5:Y:S01]  /*10d80*/  LD.E.128 R36, desc[UR20][R36.64] ;  /* 0x0000001424247980 */ /* 0x000f62000c101d00 */
[----:B------:R-:W-:-:S02]  /*10d90*/  IMAD R0, R0, UR10, RZ ;  /* 0x0000000a00007c24 */ /* 0x000fc4000f8e02ff */
[----:B------:R-:W-:Y:S01]  /*10da0*/  IMAD R17, R76, R17, R4 ;  /* 0x000000114c117224 */ /* 0x000fe200078e0204 */
[----:B------:R-:W5:Y:S01]  /*10db0*/  LD.E.128 R40, desc[UR20][R40.64] ;  /* 0x0000001428287980 */ /* 0x000f62000c101d00 */
[----:B------:R-:W-:Y:S02]  /*10dc0*/  IMAD.U32 R3, RZ, RZ, UR9 ;  /* 0x00000009ff037e24 */ /* 0x000fe4000f8e00ff */
[----:B-1----:R-:W-:Y:S01]  /*10dd0*/  IMAD.U32 R2, RZ, RZ, UR8 ;  /* 0x00000008ff027e24 */ /* 0x002fe2000f8e00ff */
[----:B------:R-:W5:Y:S01]  /*10de0*/  LD.E.128 R64, desc[UR20][R64.64] ;  /* 0x0000001440407980 */ /* 0x000f62000c101d00 */
[----:B------:R-:W-:Y:S01]  /*10df0*/  IMAD.U32 R3, RZ, RZ, UR4 ;  /* 0x00000004ff037e24 */ /* 0x000fe2000f8e00ff */
[----:B------:R-:W-:Y:S02]  /*10e00*/  ULDC.64 UR8, c[0x0][0xad8] ;  /* 0x0002b60000087ab9 */ /* 0x000fe40000000a00 */
[----:B------:R-:W5:Y:S01]  /*10e10*/  LD.E.128 R56, desc[UR20][R56.64] ;  /* 0x0000001438387980 */ /* 0x000f62000c101d00 */
[----:B------:R-:W-:-:S03]  /*10e20*/  IMAD R77, R5, UR11, R0 ;  /* 0x0000000b054d7c24 */ /* 0x000fc6000f8e0200 */
[----:B------:R-:W5:Y:S01]  /*10e30*/  LD.E.128 R44, desc[UR20][R44.64] ;  /* 0x000000142c2c7980 */ /* 0x000f62000c101d00 */
[----:B------:R-:W-:-:S03]  /*10e40*/  SHF.R.S32.HI R0, RZ, 0x1f, R17 ;  /* 0x0000001fff007819 */ /* 0x000fc60000011411 */
[----:B------:R-:W5:Y:S04]  /*10e50*/  LD.E.128 R48, desc[UR20][R48.64] ;  /* 0x0000001430307980 */ /* 0x000f68000c101d00 */
[----:B------:R-:W5:Y:S04]  /*10e60*/  LD.E.128 R72, desc[UR20][R72.64] ;  /* 0x0000001448487980 */ /* 0x000f68000c101d00 */
[----:B------:R-:W5:Y:S04]  /*10e70*/  LD.E.128 R68, desc[UR20][R68.64] ;  /* 0x0000001444447980 */ /* 0x000f68000c101d00 */
[----:B------:R-:W5:Y:S04]  /*10e80*/  LD.E.128 R60, desc[UR20][R60.64] ;  /* 0x000000143c3c7980 */ /* 0x000f68000c101d00 */
[----:B------:R-:W5:Y:S01]  /*10e90*/  LD.E.128 R52, desc[UR20][R52.64] ;  /* 0x0000001434347980 */ /* 0x000f62000c101d00 */
[----:B------:R-:W-:Y:S01]  /*10ea0*/  IMAD.WIDE.U32 R2, R5, UR10, R2 ;  /* 0x0000000a05027c25 */ /* 0x000fe2000f8e0002 */
[----:B------:R-:W-:Y:S01]  /*10eb0*/  @!PT LDS RZ, [RZ] ;  /* 0x00000000fffff984 */ /* 0x000fe20000000800 */
[----:B------:R-:W-:Y:S01]  /*10ec0*/  @!PT LDS RZ, [RZ] ;  /* 0x00000000fffff984 */ /* 0x000fe20000000800 */
[----:B------:R-:W-:Y:S01]  /*10ed0*/  @!PT LDS RZ, [RZ] ;  /* 0x00000000fffff984 */ /* 0x000fe20000000800 */
[----:B------:R-:W-:Y:S01]  /*10ee0*/  @!PT LDS RZ, [RZ] ;  /* 0x00000000fffff984 */ /* 0x000fe20000000800 */
[----:B------:R0:W-:Y:S06]  /*10ef0*/  MEMBAR.ALL.CTA ;  /* 0x0000000000007992 */ /* 0x0001ec0000008000 */
[----:B0-----:R-:W0:Y:S01]  /*10f00*/  FENCE.VIEW.ASYNC.S ;  /* 0x00000000000073c6 */ /* 0x001e220000000000 */
[----:B------:R-:W-:-:S02]  /*10f10*/  IMAD.IADD R3, R3, 0x1, R77 ;  /* 0x0000000103037824 */ /* 0x000fc400078e024d */
[----:B------:R-:W-:Y:S02]  /*10f20*/  IMAD R4, R0, UR8, RZ ;  /* 0x0000000800047c24 */ /* 0x000fe4000f8e02ff */
[----:B------:R-:W-:Y:S02]  /*10f30*/  VIADD R80, R221, UR17 ;  /* 0x00000011dd507c36 */ /* 0x000fe40008000000 */
[C---:B------:R-:W-:Y:S02]  /*10f40*/  IMAD R5, R17.reuse, UR9, R4 ;  /* 0x0000000911057c24 */ /* 0x040fe4000f8e0204 */
[----:B------:R-:W-:Y:S01]  /*10f50*/  IMAD.WIDE.U32 R2, R17, UR8, R2 ;  /* 0x0000000811027c25 */ /* 0x000fe2000f8e0002 */
[----:B------:R-:W-:Y:S01]  /*10f60*/  ISETP.GE.AND P2, PT, R80, R81, PT ;  /* 0x000000515000720c */ /* 0x000fe20003f46270 */
[----:B------:R-:W-:Y:S02]  /*10f70*/  ULDC.64 UR8, c[0x0][0xa80] ;  /* 0x0002a00000087ab9 */ /* 0x000fe40000000a00 */
[----:B------:R-:W-:Y:S01]  /*10f80*/  VIADD R19, R19, 0x38820 ;  /* 0x0003882013137836 */ /* 0x000fe20000000000 */
[----:B------:R-:W-:Y:S01]  /*10f90*/  LEA R6, P3, R2, UR8, 0x1 ;  /* 0x0000000802067c11 */ /* 0x000fe2000f8608ff */
[----:B------:R-:W-:-:S02]  /*10fa0*/  IMAD.IADD R3, R3, 0x1, R5 ;  /* 0x0000000103037824 */ /* 0x000fc400078e0205 */
[----:B------:R-:W-:Y:S01]  /*10fb0*/  VIADD R0, R80, 0x20 ;  /* 0x0000002050007836 */ /* 0x000fe20000000000 */
[----:B------:R-:W-:Y:S02]  /*10fc0*/  PRMT R19, RZ, 0x654, R19 ;  /* 0x00000654ff137816 */ /* 0x000fe40000000013 */
[----:B------:R-:W-:Y:S02]  /*10fd0*/  LEA.HI.X R17, R2, UR9, R3, 0x1, P3 ;  /* 0x0000000902117c11 */ /* 0x000fe400098f0c03 */
[-C--:B------:R-:W-:Y:S01]  /*10fe0*/  ISETP.GE.AND P1, PT, R0, R81.reuse, PT ;  /* 0x000000510000720c */ /* 0x080fe20003f26270 */
[----:B------:R-:W-:Y:S01]  /*10ff0*/  VIADD R0, R80, 0x40 ;  /* 0x0000004050007836 */ /* 0x000fe20000000000 */
[----:B0-----:R0:W-:Y:S01]  /*11000*/  SYNCS.ARRIVE.TRANS64.RED.A1T0 RZ, [R19+URZ], RZ ;  /* 0x000000ff13ff79a7 */ /* 0x0011e2000810043f */
[----:B------:R1:W2:Y:S01]  /*11010*/  SHFL.IDX PT, R79, R6, RZ, 0x181f ;  /* 0x00181fff064f7589 */ /* 0x0002a200000e0000 */
[----:B------:R-:W-:Y:S02]  /*11020*/  BSSY B1, `(.L_x_2635) ;  /* 0x0000016000017945 */ /* 0x000fe40003800000 */
        /* <DEDUP_REMOVED lines=21> */
.L_x_2636:
[----:B------:R-:W-:Y:S05]  /*11180*/  BSYNC B1 ;  /* 0x0000000000017941 */ /* 0x000fea0003800000 */
.L_x_2635:
        /* <DEDUP_REMOVED lines=22> */
.L_x_2638:
[----:B------:R-:W-:Y:S05]  /*112f0*/  BSYNC B1 ;  /* 0x0000000000017941 */ /* 0x000fea0003800000 */
.L_x_2637:
        /* <DEDUP_REMOVED lines=22> */
.L_x_2640:
[----:B------:R-:W-:Y:S05]  /*11460*/  BSYNC B1 ;  /* 0x0000000000017941 */ /* 0x000fea0003800000 */
.L_x_2639:
[----:B------:R-:W-:Y:S01]  /*11470*/  VIADD R0, R80, 0x60 ;  /* 0x0000006050007836 */ /* 0x000fe20000000000 */
[----:B01-3--:R-:W3:Y:S04]  /*11480*/  SHFL.IDX PT, R17, R17, 0x3, 0x181f ;  /* 0x00781f0011117f89 */ /* 0x00bee800000e0000 */
[----:B------:R-:W-:Y:S01]  /*11490*/  ISETP.GE.AND P0, PT, R0, R81, PT ;  /* 0x000000510000720c */ /* 0x000fe20003f06270 */
[----:B----4-:R4:W0:-:S12]  /*114a0*/  SHFL.IDX PT, R11, R6, 0x3, 0x181f ;  /* 0x00781f00060b7f89 */ /* 0x01081800000e0000 */
[----:B----4-:R-:W-:Y:S05]  /*114b0*/  @P0 BRA `(.L_x_2641) ;  /* 0x0000000c00f80947 */ /* 0x010fea0003800000 */
[----:B------:R-:W-:Y:S01]  /*114c0*/  ULDC UR4, c[0x0][0xac8] ;  /* 0x0002b20000047ab9 */ /* 0x000fe20000000800 */
[----:B------:R-:W-:Y:S01]  /*114d0*/  ULDC.64 UR8, c[0x0][0x208] ;  /* 0x0000820000087ab9 */ /* 0x000fe20000000a00 */
[----:B------:R-:W-:Y:S02]  /*114e0*/  ISETP.GE.AND P3, PT, R18, UR4, PT ;  /* 0x0000000412007c0c */ /* 0x000fe4000bf66270 */
[----:B------:R-:W-:Y:S02]  /*114f0*/  ISETP.GE.AND P4, PT, R215, UR4, PT ;  /* 0x00000004d7007c0c */ /* 0x000fe4000bf86270 */
[----:B------:R-:W-:-:S09]  /*11500*/  ISETP.GE.AND P5, PT, R214, UR4, PT ;  /* 0x00000004d6007c0c */ /* 0x000fd2000bfa6270 */
[CC--:B0-----:R-:W-:Y:S02]  /*11510*/  @!P3 LEA R2, P0, R18.reuse, R11.reuse, 0x1 ;  /* 0x0000000b1202b211 */ /* 0x0c1fe400078008ff */
[C---:B------:R-:W-:Y:S02]  /*11520*/  @!P4 LEA R4, P1, R215.reuse, R11, 0x1 ;  /* 0x0000000bd704c211 */ /* 0x040fe400078208ff */
[----:B---3--:R-:W-:Y:S02]  /*11530*/  @!P3 LEA.HI.X R3, R18, R17, R231, 0x1, P0 ;  /* 0x000000111203b211 */ /* 0x008fe400000f0ce7 */
        /* <DEDUP_REMOVED lines=13> */
.L_x_2633:
        /* <DEDUP_REMOVED lines=27> */
[----:B------:R-:W-:-:S04]  /*117c0*/  IMAD.U32 R4, RZ, RZ, UR8 ;  /* 0x00000008ff047e24 */ /* 0x000fc8000f8e00ff */
        /* <DEDUP_REMOVED lines=12> */
.L_x_2642:
        /* <DEDUP_REMOVED lines=50> */
.L_x_2644:
[----:B------:R-:W-:Y:S05]  /*11bb0*/  BSYNC B1 ;  /* 0x0000000000017941 */ /* 0x000fea0003800000 */
.L_x_2643:
        /* <DEDUP_REMOVED lines=13> */
[----:B------:R-:W-:Y:S02]  /*11c90*/  UIMAD.WIDE.U32 UR8, UR17, UR14, UR8 ;  /* 0x0000000e110872a5 */ /* 0x000fe4000f8e0008 */
        /* <DEDUP_REMOVED lines=24> */
[----:B------:R-:W-:Y:S02]  /*11e20*/  VIADD R6, R221, UR16 ;  /* 0x00000010dd067c36 */ /* 0x000fe40008000000 */
[----:B-----5:R-:W-:Y:S02]  /*11e30*/  IMAD R13, R0, R13, RZ ;  /* 0x0000000d000d7224 */ /* 0x020fe400078e02ff */
[C---:B------:R-:W-:Y:S02]  /*11e40*/  IMAD R5, R9.reuse, UR9, R4 ;  /* 0x0000000909057c24 */ /* 0x040fe4000f8e0204 */
[----:B------:R-:W-:Y:S01]  /*11e50*/  IMAD.WIDE.U32 R2, R9, UR8, R2 ;  /* 0x0000000809027c25 */ /* 0x000fe2000f8e0002 */
[----:B------:R-:W-:Y:S01]  /*11e60*/  ISETP.GE.AND P2, PT, R6, R13, PT ;  /* 0x0000000d0600720c */ /* 0x000fe20003f46270 */
[----:B------:R-:W-:-:S02]  /*11e70*/  ULDC.64 UR8, c[0x0][0xa80] ;  /* 0x0002a00000087ab9 */ /* 0x000fc40000000a00 */
        /* <DEDUP_REMOVED lines=28> */
.L_x_2646:
[----:B------:R-:W-:Y:S05]  /*12040*/  BSYNC B1 ;  /* 0x0000000000017941 */ /* 0x000fea0003800000 */
.L_x_2645:
        /* <DEDUP_REMOVED lines=22> */
.L_x_2648:
[----:B------:R-:W-:Y:S05]  /*121b0*/  BSYNC B1 ;  /* 0x0000000000017941 */ /* 0x000fea0003800000 */
.L_x_2647:
        /* <DEDUP_REMOVED lines=22> */
.L_x_2650:
[----:B------:R-:W-:Y:S05]  /*12320*/  BSYNC B1 ;  /* 0x0000000000017941 */ /* 0x000fea0003800000 */
.L_x_2649:
        /* <DEDUP_REMOVED lines=23> */
.L_x_2641:
[----:B------:R-:W-:Y:S05]  /*124a0*/  BSYNC B0 ;  /* 0x0000000000007941 */ /* 0x000fea0003800000 */
.L_x_2632:
[----:B------:R-:W-:Y:S02]  /*124b0*/  ULDC UR4, c[0x0][0xc3c] ;  /* 0x00030f0000047ab9 */ /* 0x000fe40000000800 */
[----:B------:R-:W-:-:S13]  /*124c0*/  ISETP.GE.AND P0, PT, R7, UR4, PT ;  /* 0x0000000407007c0c */ /* 0x000fda000bf06270 */
[----:B------:R-:W-:Y:S05]  /*124d0*/  @!P0 BRA `(.L_x_2651) ;  /* 0xfffffee800648947 */ /* 0x000fea000383ffff */
[----:B------:R-:W-:Y:S05]  /*124e0*/  EXIT ;  /* 0x000000000000794d */ /* 0x000fea0003800000 */
.L_x_2596:
[----:B------:R-:W-:-:S08]  /*124f0*/  NOP ;  /* 0x0000000000007918 */ /* 0x000fd00000000000 */
[----:B0-----:R-:W0:-:S00]  /*12500*/  USETMAXREG.DEALLOC.CTAPOOL 0x18 ;  /* 0x00000018000079c8 */ /* 0x001e0000080e0500 */
[----:B0-----:R-:W-:Y:S01]  /*12510*/  LOP3.LUT R0, R0, 0x3, RZ, 0xc0, !PT ;  /* 0x0000000300007812 */ /* 0x001fe200078ec0ff */
[----:B------:R-:W-:-:S05]  /*12520*/  IMAD.MOV.U32 R5, RZ, RZ, RZ ;  /* 0x000000ffff057224 */ /* 0x000fca00078e00ff */
[----:B------:R-:W0:Y:S02]  /*12530*/  SHFL.IDX PT, R0, R0, RZ, 0x1f ;  /* 0x00001fff00007589 */ /* 0x000e2400000e0000 */
[----:B0-----:R-:W-:-:S04]  /*12540*/  ISETP.NE.AND P0, PT, R0, RZ, PT ;  /* 0x000000ff0000720c */ /* 0x001fc80003f05270 */
        /* <DEDUP_REMOVED lines=10> */
.L_x_2652:
        /* <DEDUP_REMOVED lines=43> */
.L_x_2658:
        /* <DEDUP_REMOVED lines=13> */
.L_x_2657:
[----:B------:R-:W-:Y:S05]  /*12970*/  BSYNC B0 ;  /* 0x0000000000007941 */ /* 0x000fea0003800000 */
.L_x_2656:
        /* <DEDUP_REMOVED lines=21> */
.L_x_2654:
        /* <DEDUP_REMOVED lines=21> */
.L_x_2659:
        /* <DEDUP_REMOVED lines=57> */
.L_x_2655:
[----:B------:R-:W-:Y:S02]  /*12fb0*/  IMAD.MOV.U32 R17, RZ, RZ, RZ ;  /* 0x000000ffff117224 */ /* 0x000fe400078e00ff */
[----:B------:R-:W-:Y:S02]  /*12fc0*/  IMAD.U32 R16, RZ, RZ, UR6 ;  /* 0x00000006ff107e24 */ /* 0x000fe4000f8e00ff */
[----:B------:R-:W-:-:S07]  /*12fd0*/  IMAD.MOV.U32 R18, RZ, RZ, RZ ;  /* 0x000000ffff127224 */ /* 0x000fce00078e00ff */
.L_x_2660:
[----:B------:R-:W-:-:S13]  /*12fe0*/  ISETP.NE.AND P0, PT, R0, RZ, PT ;  /* 0x000000ff0000720c */ /* 0x000fda0003f05270 */
[----:B------:R-:W1:Y:S01]  /*12ff0*/  @!P0 S2R R3, SR_CgaCtaId ;  /* 0x0000000000038919 */ /* 0x000e620000008800 */
[----:B------:R-:W-:-:S04]  /*13000*/  @!P0 MOV R0, 0x400 ;  /* 0x0000040000008802 */ /* 0x000fc80000000f00 */
[----:B-1----:R-:W-:-:S05]  /*13010*/  @!P0 LEA R0, R3, R0, 0x18 ;  /* 0x0000000003008211 */ /* 0x002fca00078ec0ff */
[----:B------:R2:W-:Y:S01]  /*13020*/  @!P0 STS.128 [R0+0x388d0], R16 ;  /* 0x0388d01000008388 */ /* 0x0005e20000000c00 */
[----:B------:R-:W-:Y:S06]  /*13030*/  BAR.ARV 0x5, 0x180 ;  /* 0x0146000000007b1d */ /* 0x000fec0000002000 */
.L_x_2653:
[----:B0-2---:R-:W-:Y:S01]  /*13040*/  IMAD.MOV.U32 R0, RZ, RZ, 0x1 ;  /* 0x00000001ff007424 */ /* 0x005fe200078e00ff */
        /* <DEDUP_REMOVED lines=34> */
.L_x_2774:
[----:B-1----:R-:W1:Y:S01]  /*13270*/  LDC.64 R2, c[0x0][0xc88] ;  /* 0x00032200ff027b82 */ /* 0x002e620000000a00 */
[----:B------:R-:W-:Y:S01]  /*13280*/  ULDC.64 UR4, c[0x0][0x208] ;  /* 0x0000820000047ab9 */ /* 0x000fe20000000a00 */
[----:B-1----:R-:W-:-:S05]  /*13290*/  IMAD.WIDE R2, R19, 0x4, R2 ;  /* 0x0000000413027825 */ /* 0x002fca00078e0202 */
[----:B--2---:R-:W2:Y:S01]  /*132a0*/  LDG.E R12, desc[UR4][R2.64] ;  /* 0x00000004020c7981 */ /* 0x004ea2000c1e1900 */
[----:B------:R-:W-:Y:S05]  /*132b0*/  YIELD ;  /* 0x0000000000007946 */ /* 0x000fea0003800000 */
[----:B------:R-:W-:Y:S01]  /*132c0*/  ULDC.64 UR4, c[0x0][0xa28] ;  /* 0x00028a0000047ab9 */ /* 0x000fe20000000a00 */
[----:B----4-:R-:W-:Y:S01]  /*132d0*/  IMAD.MOV.U32 R0, RZ, RZ, RZ ;  /* 0x000000ffff007224 */ /* 0x010fe200078e00ff */
        /* <DEDUP_REMOVED lines=17> */
[----:B---3--:R-:W-:Y:S01]  /*133f0*/  IMAD.MOV.U32 R8, RZ, RZ, RZ ;  /* 0x000000ffff087224 */ /* 0x008fe200078e00ff */
        /* <DEDUP_REMOVED lines=12> */
[----:B------:R-:W-:Y:S01]  /*134c0*/  IMAD.U32 R9, RZ, RZ, UR4 ;  /* 0x00000004ff097e24 */ /* 0x000fe2000f8e00ff */
        /* <DEDUP_REMOVED lines=21> */
.L_x_2662:
[----:B------:R-:W-:Y:S01]  /*13620*/  IMAD.MOV.U32 R2, RZ, RZ, R12 ;  /* 0x000000ffff027224 */ /* 0x000fe200078e000c */
[----:B------:R-:W-:Y:S01]  /*13630*/  ULDC.64 UR4, c[0x0][0xa20] ;  /* 0x0002880000047ab9 */ /* 0x000fe20000000a00 */
[----:B-----5:R-:W-:Y:S01]  /*13640*/  IMAD.IADD R3, R8, 0x1, R0 ;  /* 0x0000000108037824 */ /* 0x020fe200078e0200 */
[----:B------:R-:W-:Y:S02]  /*13650*/  ISETP.NE.U32.AND P1, PT, RZ, UR4, PT ;  /* 0x00000004ff007c0c */ /* 0x000fe4000bf25070 */
[----:B------:R3:W-:Y:S02]  /*13660*/  STL [R1+0x10], R2 ;  /* 0x0000100201007387 */ /* 0x0007e40000100800 */
[----:B------:R-:W-:Y:S02]  /*13670*/  ISETP.NE.AND.EX P1, PT, RZ, UR5, PT, P1 ;  /* 0x00000005ff007c0c */ /* 0x000fe4000bf25310 */
[----:B------:R3:W-:Y:S11]  /*13680*/  STL [R1+0x18], R3 ;  /* 0x0000180301007387 */ /* 0x0007f60000100800 */
[----:B---3--:R-:W-:Y:S05]  /*13690*/  @!P1 BRA `(.L_x_2663) ;  /* 0x0000000000149947 */ /* 0x008fea0003800000 */
[----:B------:R-:W-:Y:S01]  /*136a0*/  IADD3 R6, P0, R11, UR4, RZ ;  /* 0x000000040b067c10 */ /* 0x000fe2000ff1e0ff */
[----:B------:R-:W-:-:S03]  /*136b0*/  ULDC.64 UR6, c[0x0][0x208] ;  /* 0x0000820000067ab9 */ /* 0x000fc60000000a00 */
[----:B------:R-:W-:-:S05]  /*136c0*/  IADD3.X R7, R10, UR5, RZ, P0, !PT ;  /* 0x000000050a077c10 */ /* 0x000fca00087fe4ff */
[----:B------:R3:W5:Y:S01]  /*136d0*/  LDG.E R6, desc[UR6][R6.64] ;  /* 0x0000000606067981 */ /* 0x000762000c1e1900 */
[----:B------:R-:W-:Y:S05]  /*136e0*/  BRA `(.L_x_2664) ;  /* 0x0000000000147947 */ /* 0x000fea0003800000 */
.L_x_2663:
[----:B------:R-:W-:Y:S05]  /*136f0*/  @!P0 BRA `(.L_x_2664) ;  /* 0x0000000000108947 */ /* 0x000fea0003800000 */
[----:B------:R-:W-:Y:S02]  /*13700*/  ULDC.64 UR4, c[0x0][0x208] ;  /* 0x0000820000047ab9 */ /* 0x000fe40000000a00 */
[----:B------:R-:W3:Y:S04]  /*13710*/  LDG.E R6, desc[UR4][R4.64] ;  /* 0x0000000404067981 */ /* 0x000ee8000c1e1900 */
[----:B------:R-:W3:Y:S02]  /*13720*/  LDG.E R4, desc[UR4][R4.64+0x4] ;  /* 0x0000040404047981 */ /* 0x000ee4000c1e1900 */
[----:B---3--:R-:W-:-:S07]  /*13730*/  IMAD.IADD R6, R4, 0x1, -R6 ;  /* 0x0000000104067824 */ /* 0x008fce00078e0a06 */
.L_x_2664:
[----:B-----5:R-:W-:Y:S01]  /*13740*/  IMAD.IADD R6, R6, 0x1, -R0 ;  /* 0x0000000106067824 */ /* 0x020fe200078e0a00 */
[----:B------:R-:W-:Y:S01]  /*13750*/  BSSY B7, `(.L_x_2665) ;  /* 0x0000508000077945 */ /* 0x000fe20003800000 */
[----:B------:R-:W4:Y:S02]  /*13760*/  LDC R0, c[0x0][0x448] ;  /* 0x00011200ff007b82 */ /* 0x000f240000000800 */
[----:B----4-:R-:W-:Y:S01]  /*13770*/  ISETP.NE.AND P0, PT, R0, 0x1, PT ;  /* 0x000000010000780c */ /* 0x010fe20003f05270 */
[----:B------:R-:W-:-:S04]  /*13780*/  IMAD.SHL.U32 R0, R17, 0x80, RZ ;  /* 0x0000008011007824 */ /* 0x000fc800078e00ff */
[----:B------:R-:W-:-:S08]  /*13790*/  VIADD R0, R0, 0x7f ;  /* 0x0000007f00007836 */ /* 0x000fd00000000000 */
[----:B------:R-:W4:Y:S08]  /*137a0*/  @P0 LDC R2, c[0x0][0x44c] ;  /* 0x00011300ff020b82 */ /* 0x000f300000000800 */
[----:B------:R-:W0:Y:S01]  /*137b0*/  @P0 LDC R3, c[0x0][0x450] ;  /* 0x00011400ff030b82 */ /* 0x000e220000000800 */
[----:B----4-:R-:W-:-:S05]  /*137c0*/  @P0 IMAD.HI.U32 R2, R0, R2, RZ ;  /* 0x0000000200020227 */ /* 0x010fca00078e00ff */
[----:B0-----:R-:W-:Y:S01]  /*137d0*/  @P0 SHF.R.U32.HI R0, RZ, R3, R2 ;  /* 0x00000003ff000219 */ /* 0x001fe20000011602 */
[C---:B------:R-:W-:Y:S01]  /*137e0*/  VIADD R2, R6.reuse, 0x4f ;  /* 0x0000004f06027836 */ /* 0x040fe20000000000 */
[----:B------:R-:W-:-:S03]  /*137f0*/  IADD3 R6, R6, 0x50, -R9 ;  /* 0x0000005006067810 */ /* 0x000fc60007ffe809 */
[----:B------:R-:W-:-:S04]  /*13800*/  IMAD.HI R2, R2, 0x66666667, RZ ;  /* 0x6666666702027827 */ /* 0x000fc800078e02ff */
[----:B------:R-:W-:Y:S01]  /*13810*/  IMAD.IADD R0, R6, 0x1, R0 ;  /* 0x0000000106007824 */ /* 0x000fe200078e0200 */
[----:B------:R-:W-:-:S03]  /*13820*/  SHF.R.U32.HI R3, RZ, 0x1f, R2 ;  /* 0x0000001fff037819 */ /* 0x000fc60000011602 */
[----:B------:R-:W-:Y:S01]  /*13830*/  IMAD.HI R0, R0, 0x66666667, RZ ;  /* 0x6666666700007827 */ /* 0x000fe200078e02ff */
[----:B------:R-:W-:-:S04]  /*13840*/  LEA.HI.SX32 R3, R2, R3, 0x1b ;  /* 0x0000000302037211 */ /* 0x000fc800078fdaff */
[----:B------:R-:W-:-:S04]  /*13850*/  SHF.R.U32.HI R2, RZ, 0x1f, R0 ;  /* 0x0000001fff027819 */ /* 0x000fc80000011600 */
[----:B------:R-:W-:-:S04]  /*13860*/  LEA.HI.SX32 R2, R0, R2, 0x1b ;  /* 0x0000000200027211 */ /* 0x000fc800078fdaff */
[----:B------:R-:W-:-:S04]  /*13870*/  VIMNMX R4, R3, R2, PT ;  /* 0x0000000203047248 */ /* 0x000fc80003fe0100 */
[----:B------:R-:W-:Y:S01]  /*13880*/  ISETP.GT.AND P0, PT, R4, RZ, PT ;  /* 0x000000ff0400720c */ /* 0x000fe20003f04270 */
        /* <DEDUP_REMOVED lines=8> */
[----:B------:R-:W-:Y:S01]  /*13910*/  ULDC.64 UR6, c[0x0][0x208] ;  /* 0x0000820000067ab9 */ /* 0x000fe20000000a00 */
[----:B------:R-:W0:Y:S08]  /*13920*/  FLO.U32 R0, UR4 ;  /* 0x0000000400007d00 */ /* 0x000e3000080e0000 */
[----:B------:R-:W4:Y:S01]  /*13930*/  POPC R5, UR4 ;  /* 0x0000000400057d09 */ /* 0x000f220008000000 */
[----:B0-----:R-:W-:-:S02]  /*13940*/  ISETP.EQ.U32.AND P0, PT, R0, R3, PT ;  /* 0x000000030000720c */ /* 0x001fc40003f02070 */
[----:B------:R-:W4:Y:S11]  /*13950*/  LDC.64 R2, c[0x0][0xc60] ;  /* 0x00031800ff027b82 */ /* 0x000f360000000a00 */
[----:B----4-:R-:W4:Y:S01]  /*13960*/  @P0 ATOMG.E.ADD.STRONG.GPU PT, R3, desc[UR6][R2.64], R5 ;  /* 0x00000005020309a8 */ /* 0x010f2200081ee1c6 */
[----:B------:R-:W0:Y:S02]  /*13970*/  S2R R4, SR_LTMASK ;  /* 0x0000000000047919 */ /* 0x000e240000003900 */
[----:B0-----:R-:W-:-:S04]  /*13980*/  LOP3.LUT R4, R4, UR4, RZ, 0xc0, !PT ;  /* 0x0000000404047c12 */ /* 0x001fc8000f8ec0ff */
[----:B---3--:R-:W0:Y:S01]  /*13990*/  POPC R7, R4 ;  /* 0x0000000400077309 */ /* 0x008e220000000000 */
[----:B----4-:R-:W0:Y:S02]  /*139a0*/  SHFL.IDX PT, R0, R3, R0, 0x1f ;  /* 0x00001f0003007589 */ /* 0x010e2400000e0000 */
[----:B0-----:R-:W-:Y:S01]  /*139b0*/  IADD3 R16, R0, UR38, R7 ;  /* 0x0000002600107c10 */ /* 0x001fe2000fffe007 */
[----:B------:R-:W-:Y:S06]  /*139c0*/  BRA `(.L_x_2667) ;  /* 0x0000004c00807947 */ /* 0x000fec0003800000 */
.L_x_2666:
[----:B------:R-:W4:Y:S01]  /*139d0*/  LDL R0, [R1+0x4] ;  /* 0x0000040001007983 */ /* 0x000f220000100800 */
[----:B------:R-:W-:Y:S01]  /*139e0*/  BSSY B6, `(.L_x_2668) ;  /* 0x0000014000067945 */ /* 0x000fe20003800000 */
[----:B----4-:R-:W-:-:S05]  /*139f0*/  VIADD R0, R0, 0x24400 ;  /* 0x0002440000007836 */ /* 0x010fca0000000000 */
        /* <DEDUP_REMOVED lines=10> */
[----:B---3--:R-:W-:-:S02]  /*13aa0*/  IMAD.U32 R7, RZ, RZ, UR9 ;  /* 0x00000009ff077e24 */ /* 0x008fc4000f8e00ff */
[----:B------:R-:W-:Y:S02]  /*13ab0*/  IMAD.U32 R10, RZ, RZ, UR4 ;  /* 0x00000004ff0a7e24 */ /* 0x000fe4000f8e00ff */
[----:B------:R-:W-:Y:S02]  /*13ac0*/  IMAD.U32 R11, RZ, RZ, UR5 ;  /* 0x00000005ff0b7e24 */ /* 0x000fe4000f8e00ff */
[----:B------:R-:W-:Y:S02]  /*13ad0*/  IMAD.MOV.U32 R8, RZ, RZ, 0x70 ;  /* 0x00000070ff087424 */ /* 0x000fe400078e00ff */
[----:B------:R-:W-:Y:S02]  /*13ae0*/  IMAD.MOV.U32 R12, RZ, RZ, 0x1 ;  /* 0x00000001ff0c7424 */ /* 0x000fe400078e00ff */
[----:B------:R-:W-:-:S07]  /*13af0*/  IMAD.MOV.U32 R13, RZ, RZ, RZ ;  /* 0x000000ffff0d7224 */ /* 0x000fce00078e00ff */
[----:B------:R-:W-:-:S07]  /*13b00*/  LEPC R20, `(.L_x_2669) ;  /* 0x000000001014794e */ /* 0x000fce0000000000 */
[----:B012---:R-:W-:Y:S05]  /*13b10*/  CALL.ABS.NOINC R2 ;  /* 0x0000000002007343 */ /* 0x007fea0003c00000 */
.L_x_2669:
[----:B------:R-:W-:Y:S05]  /*13b20*/  BSYNC B6 ;  /* 0x0000000000067941 */ /* 0x000fea0003800000 */
.L_x_2668:
        /* <DEDUP_REMOVED lines=13> */
[----:B---3--:R-:W-:-:S02]  /*13c00*/  IMAD.U32 R7, RZ, RZ, UR9 ;  /* 0x00000009ff077e24 */ /* 0x008fc4000f8e00ff */
[----:B------:R-:W-:Y:S02]  /*13c10*/  IMAD.U32 R10, RZ, RZ, UR4 ;  /* 0x00000004ff0a7e24 */ /* 0x000fe4000f8e00ff */
[----:B------:R-:W-:Y:S02]  /*13c20*/  IMAD.U32 R11, RZ, RZ, UR5 ;  /* 0x00000005ff0b7e24 */ /* 0x000fe4000f8e00ff */
[----:B------:R-:W-:Y:S02]  /*13c30*/  IMAD.MOV.U32 R8, RZ, RZ, 0x70 ;  /* 0x00000070ff087424 */ /* 0x000fe400078e00ff */
[----:B------:R-:W-:Y:S02]  /*13c40*/  IMAD.MOV.U32 R12, RZ, RZ, 0x1 ;  /* 0x00000001ff0c7424 */ /* 0x000fe400078e00ff */
[----:B0-----:R-:W-:-:S07]  /*13c50*/  IMAD.MOV.U32 R13, RZ, RZ, RZ ;  /* 0x000000ffff0d7224 */ /* 0x001fce00078e00ff */
[----:B------:R-:W-:-:S07]  /*13c60*/  LEPC R20, `(.L_x_2672) ;  /* 0x000000001014794e */ /* 0x000fce0000000000 */
[----:B-12-4-:R-:W-:Y:S05]  /*13c70*/  CALL.ABS.NOINC R2 ;  /* 0x0000000002007343 */ /* 0x016fea0003c00000 */
.L_x_2672:
        /* <DEDUP_REMOVED lines=16> */
.L_x_2671:
[----:B------:R-:W-:Y:S05]  /*13d80*/  BSYNC B6 ;  /* 0x0000000000067941 */ /* 0x000fea0003800000 */
.L_x_2670:
[----:B------:R-:W4:Y:S01]  /*13d90*/  LDL.LU R2, [R1] ;  /* 0x0000000001027983 */ /* 0x000f220000300800 */
[----:B------:R-:W-:-:S03]  /*13da0*/  ULDC.64 UR4, c[0x0][0x9f8] ;  /* 0x00027e0000047ab9 */ /* 0x000fc60000000a00 */
[----:B------:R-:W5:Y:S04]  /*13db0*/  LDL.LU R4, [R1+0xc] ;  /* 0x00000c0001047983 */ /* 0x000f680000300800 */
[----:B---3--:R-:W3:Y:S01]  /*13dc0*/  LDL R7, [R1+0x10] ;  /* 0x0000100001077983 */ /* 0x008ee20000100800 */
[----:B------:R-:W-:Y:S01]  /*13dd0*/  ISETP.NE.U32.AND P0, PT, RZ, UR4, PT ;  /* 0x00000004ff007c0c */ /* 0x000fe2000bf05070 */
[----:B------:R-:W-:Y:S02]  /*13de0*/  ULDC.64 UR6, c[0x0][0x208] ;  /* 0x0000820000067ab9 */ /* 0x000fe40000000a00 */
[----:B------:R-:W2:Y:S01]  /*13df0*/  LDL R0, [R1+0x2c] ;  /* 0x00002c0001007983 */ /* 0x000ea20000100800 */
[----:B------:R-:W-:-:S13]  /*13e00*/  ISETP.NE.AND.EX P0, PT, RZ, UR5, PT, P0 ;  /* 0x00000005ff007c0c */ /* 0x000fda000bf05300 */
[----:B----4-:R-:W-:-:S04]  /*13e10*/  @P0 IADD3 R2, P1, R2, UR4, RZ ;  /* 0x0000000402020c10 */ /* 0x010fc8000ff3e0ff */
[----:B-----5:R-:W-:Y:S01]  /*13e20*/  @P0 IADD3.X R3, R4, UR5, RZ, P1, !PT ;  /* 0x0000000504030c10 */ /* 0x020fe20008ffe4ff */
[----:B------:R-:W-:-:S04]  /*13e30*/  ULDC.64 UR4, c[0x0][0xa08] ;  /* 0x0002820000047ab9 */ /* 0x000fc80000000a00 */
[----:B---3--:R0:W3:Y:S02]  /*13e40*/  @P0 LDG.E R7, desc[UR6][R2.64] ;  /* 0x0000000602070981 */ /* 0x0080e4000c1e1900 */
[----:B0-----:R-:W0:Y:S01]  /*13e50*/  LDC.64 R2, c[0x0][0x418] ;  /* 0x00010600ff027b82 */ /* 0x001e220000000a00 */
[----:B--2---:R-:W-:Y:S01]  /*13e60*/  VIADD R4, R0, 0xffffffff ;  /* 0xffffffff00047836 */ /* 0x004fe20000000000 */
[----:B---3--:R-:W-:Y:S01]  /*13e70*/  SHF.R.S32.HI R8, RZ, 0x1f, R7 ;  /* 0x0000001fff087819 */ /* 0x008fe20000011407 */
[----:B------:R2:W-:Y:S04]  /*13e80*/  @P0 STL [R1+0x10], R7 ;  /* 0x0000100701000387 */ /* 0x0005e80000100800 */
[----:B------:R2:W-:Y:S01]  /*13e90*/  STL [R1+0x1c], R8 ;  /* 0x00001c0801007387 */ /* 0x0005e20000100800 */
[----:B0-----:R-:W-:Y:S01]  /*13ea0*/  LOP3.LUT P0, RZ, R2, UR4, RZ, 0xfc, !PT ;  /* 0x0000000402ff7c12 */ /* 0x001fe2000f80fcff */
[----:B------:R-:W-:-:S03]  /*13eb0*/  UMOV UR4, 0xffffffff ;  /* 0xffffffff00047882 */ /* 0x000fc60000000000 */
[----:B------:R-:W-:-:S04]  /*13ec0*/  LOP3.LUT P0, RZ, R3, UR5, RZ, 0xfc, P0 ;  /* 0x0000000503ff7c12 */ /* 0x000fc8000800fcff */
[----:B------:R-:W-:Y:S01]  /*13ed0*/  SEL R0, R7, RZ, !P0 ;  /* 0x000000ff07007207 */ /* 0x000fe20004000000 */
[----:B--2---:R-:W-:Y:S08]  /*13ee0*/  BRA.DIV UR4, `(.L_x_2673) ;  /* 0x0000005e040c7947 */ /* 0x004ff0000b800000 */
[----:B------:R-:W0:Y:S02]  /*13ef0*/  S2R R5, SR_TID.X ;  /* 0x0000000000057919 */ /* 0x000e240000002100 */
[----:B0-----:R-:W-:-:S04]  /*13f00*/  SHF.R.U32.HI R5, RZ, 0x5, R5 ;  /* 0x00000005ff057819 */ /* 0x001fc80000011605 */
[----:B------:R-:W-:-:S05]  /*13f10*/  LOP3.LUT R5, R5, 0x3, RZ, 0xc0, !PT ;  /* 0x0000000305057812 */ /* 0x000fca00078ec0ff */
[----:B------:R0:W2:Y:S02]  /*13f20*/  SHFL.IDX PT, R14, R5, RZ, 0x1f ;  /* 0x00001fff050e7589 */ /* 0x0000a400000e0000 */
.L_x_2790:
[----:B------:R-:W-:Y:S01]  /*13f30*/  PLOP3.LUT P1, PT, PT, PT, PT, 0x8, 0x0 ;  /* 0x000000000000781c */ /* 0x000fe20003f2e170 */
[----:B------:R3:W-:Y:S01]  /*13f40*/  STL [R1], R0 ;  /* 0x0000000001007387 */ /* 0x0007e20000100800 */
[----:B--2---:R-:W-:-:S03]  /*13f50*/  ISETP.NE.AND P0, PT, R14, RZ, PT ;  /* 0x000000ff0e00720c */ /* 0x004fc60003f05270 */
[----:B------:R2:W-:Y:S01]  /*13f60*/  STL [R1+0xc], R4 ;  /* 0x00000c0401007387 */ /* 0x0005e20000100800 */
[----:B---3--:R-:W-:-:S05]  /*13f70*/  P2R R0, PR, RZ, 0x2 ;  /* 0x00000002ff007803 */ /* 0x008fca0000000000 */
[----:B------:R2:W-:Y:S04]  /*13f80*/  STL [R1+0x20], R0 ;  /* 0x0000200001007387 */ /* 0x0005e80000100800 */
[----:B------:R-:W-:Y:S05]  /*13f90*/  @P0 BRA `(.L_x_2674) ;  /* 0x00000004005c0947 */ /* 0x000fea0003800000 */
[----:B------:R-:W-:-:S03]  /*13fa0*/  UMOV UR4, 0xffffffff ;  /* 0xffffffff00047882 */ /* 0x000fc60000000000 */
[----:B------:R-:W-:Y:S05]  /*13fb0*/  BRA.DIV UR4, `(.L_x_2675) ;  /* 0x0000005e040c7947 */ /* 0x000fea000b800000 */
[----:B------:R-:W-:-:S13]  /*13fc0*/  ELECT P6, URZ, PT ;  /* 0x00000000003f782f */ /* 0x000fda00038c0000 */
.L_x_2793:
[----:B------:R-:W-:Y:S05]  /*13fd0*/  @!P6 BRA `(.L_x_2674) ;  /* 0x00000004004ce947 */ /* 0x000fea0003800000 */
[----:B------:R-:W-:-:S04]  /*13fe0*/  ISETP.NE.U32.AND P0, PT, R2, RZ, PT ;  /* 0x000000ff0200720c */ /* 0x000fc80003f05070 */
[----:B------:R-:W-:-:S13]  /*13ff0*/  ISETP.NE.AND.EX P0, PT, R3, RZ, PT, P0 ;  /* 0x000000ff0300720c */ /* 0x000fda0003f05300 */
[----:B------:R-:W-:Y:S05]  /*14000*/  @!P0 BRA `(.L_x_2676) ;  /* 0x0000000000588947 */ /* 0x000fea0003800000 */
[----:B------:R-:W3:Y:S01]  /*14010*/  LDC R6, c[0x0][0x43c] ;  /* 0x00010f00ff067b82 */ /* 0x000ee20000000800 */
[----:B-1----:R-:W-:Y:S01]  /*14020*/  IMAD.MOV.U32 R9, RZ, RZ, R4 ;  /* 0x000000ffff097224 */ /* 0x002fe200078e0004 */
[----:B------:R-:W-:Y:S01]  /*14030*/  ULDC.64 UR4, c[0x0][0x428] ;  /* 0x00010a0000047ab9 */ /* 0x000fe20000000a00 */
[----:B------:R-:W-:Y:S02]  /*14040*/  ULDC.64 UR6, c[0x0][0x208] ;  /* 0x0000820000067ab9 */ /* 0x000fe40000000a00 */
[----:B--2---:R-:W-:Y:S01]  /*14050*/  IMAD.MOV.U32 R0, RZ, RZ, R9 ;  /* 0x000000ffff007224 */ /* 0x004fe200078e0009 */
[----:B---3--:R-:W-:-:S13]  /*14060*/  ISETP.NE.AND P0, PT, R6, 0x1, PT ;  /* 0x000000010600780c */ /* 0x008fda0003f05270 */
[----:B0-----:R-:W0:Y:S02]  /*14070*/  @P0 LDC.64 R4, c[0x0][0x440] ;  /* 0x00011000ff040b82 */ /* 0x001e240000000a00 */
[----:B0-----:R-:W-:-:S05]  /*14080*/  @P0 IMAD.HI.U32 R4, R9, R4, RZ ;  /* 0x0000000409040227 */ /* 0x001fca00078e00ff */
        /* <DEDUP_REMOVED lines=12> */
[----:B------:R-:W2:Y:S04]  /*14150*/  LDG.E R0, desc[UR6][R2.64] ;  /* 0x0000000602007981 */ /* 0x000ea8000c1e1900 */
[----:B--2---:R3:W-:Y:S02]  /*14160*/  STL [R1], R0 ;  /* 0x0000000001007387 */ /* 0x0047e40000100800 */
.L_x_2676:
[----:B------:R-:W4:Y:S04]  /*14170*/  LDL R7, [R1+0x4] ;  /* 0x0000040001077983 */ /* 0x000f280000100800 */
[----:B--23--:R-:W4:Y:S04]  /*14180*/  LDL R0, [R1+0x8] ;  /* 0x0000080001007983 */ /* 0x00cf280000100800 */
[----:B------:R-:W2:Y:S01]  /*14190*/  LDL R2, [R1+0x14] ;  /* 0x0000140001027983 */ /* 0x000ea20000100800 */
[----:B----4-:R-:W-:Y:S01]  /*141a0*/  IMAD R0, R0, 0x8, R7 ;  /* 0x0000000800007824 */ /* 0x010fe200078e0207 */
[----:B--2---:R-:W-:-:S04]  /*141b0*/  SHF.L.U32 R2, R2, 0x1f, RZ ;  /* 0x0000001f02027819 */ /* 0x004fc800000006ff */
[----:B------:R-:W2:Y:S02]  /*141c0*/  SYNCS.PHASECHK.TRANS64.TRYWAIT P0, [R0+URZ+0x38840], R2 ;  /* 0x03884002000075a7 */ /* 0x000ea4000800017f */
[----:B--2---:R-:W-:Y:S05]  /*141d0*/  @!P0 BRA `(.L_x_2677) ;  /* 0x0000005800a48947 */ /* 0x004fea0003800000 */
.L_x_2794:
        /* <DEDUP_REMOVED lines=11> */
.L_x_2678:
[----:B------:R-:W3:Y:S04]  /*14290*/  LDL R6, [R1+0x4] ;  /* 0x0000040001067983 */ /* 0x000ee80000100800 */
[----:B0-----:R-:W3:Y:S04]  /*142a0*/  LDL R5, [R1+0x8] ;  /* 0x0000080001057983 */ /* 0x001ee80000100800 */
[----:B------:R-:W4:Y:S04]  /*142b0*/  LDL R4, [R1+0xc] ;  /* 0x00000c0001047983 */ /* 0x000f280000100800 */
[----:B------:R-:W5:Y:S04]  /*142c0*/  LDL R3, [R1+0x18] ;  /* 0x0000180001037983 */ /* 0x000f680000100800 */
[----:B--2---:R-:W2:Y:S01]  /*142d0*/  LDL R2, [R1] ;  /* 0x0000000001027983 */ /* 0x004ea20000100800 */
        /* <DEDUP_REMOVED lines=9> */
[----:B---3--:R-:W-:Y:S01]  /*14370*/  IMAD R0, R5, 0xa000, R6 ;  /* 0x0000a00005007824 */ /* 0x008fe200078e0206 */
[----:B----4-:R-:W-:-:S04]  /*14380*/  R2UR UR11, R4 ;  /* 0x00000000040b72ca */ /* 0x010fc800000e0000 */
[----:B------:R-:W-:Y:S02]  /*14390*/  R2UR UR14, R0 ;  /* 0x00000000000e72ca */ /* 0x000fe400000e0000 */
[----:B-----5:R-:W-:Y:S02]  /*143a0*/  R2UR UR5, R3 ;  /* 0x00000000030572ca */ /* 0x020fe400000e0000 */
[----:B------:R-:W-:Y:S02]  /*143b0*/  P2R R0, PR, RZ, 0x1 ;  /* 0x00000001ff007803 */ /* 0x000fe40000000000 */
[----:B--2---:R-:W-:-:S03]  /*143c0*/  R2UR UR13, R2 ;  /* 0x00000000020d72ca */ /* 0x004fc600000e0000 */
        /* <DEDUP_REMOVED lines=9> */
[----:B0-----:R-:W-:Y:S01]  /*14460*/  UMOV UR8, UR15 ;  /* 0x0000000f00087c82 */ /* 0x001fe20008000000 */
[----:B------:R-:W-:Y:S02]  /*14470*/  UMOV UR10, UR16 ;  /* 0x00000010000a7c82 */ /* 0x000fe40008000000 */
        /* <DEDUP_REMOVED lines=8> */
[----:B---3--:R-:W-:Y:S01]  /*14500*/  NOP ;  /* 0x0000000000007918 */ /* 0x008fe20000000000 */
.L_x_2674:
[----:B------:R-:W3:Y:S04]  /*14510*/  LDL R2, [R1+0x4] ;  /* 0x0000040001027983 */ /* 0x000ee80000100800 */
[----:B------:R-:W4:Y:S04]  /*14520*/  LDL.LU R3, [R1+0x30] ;  /* 0x0000300001037983 */ /* 0x000f280000300800 */
[----:B0-----:R-:W5:Y:S04]  /*14530*/  LDL.LU R5, [R1+0x28] ;  /* 0x0000280001057983 */ /* 0x001f680000300800 */
        /* <DEDUP_REMOVED lines=8> */
[----:B---3--:R-:W-:Y:S01]  /*145c0*/  VIADD R2, R2, 0x14400 ;  /* 0x0001440002027836 */ /* 0x008fe20000000000 */
[----:B----4-:R-:W-:-:S04]  /*145d0*/  SHF.R.S32.HI R0, RZ, 0x1f, R3 ;  /* 0x0000001fff007819 */ /* 0x010fc80000011403 */
        /* <DEDUP_REMOVED lines=14> */
[----:B--2---:R-:W-:Y:S01]  /*146c0*/  MOV R2, 0x0 ;  /* 0x0000000000027802 */ /* 0x004fe20000000f00 */
        /* <DEDUP_REMOVED lines=15> */
.L_x_2680:
[----:B------:R-:W-:Y:S05]  /*147c0*/  BSYNC B6 ;  /* 0x0000000000067941 */ /* 0x000fea0003800000 */
.L_x_2679:
[----:B--2---:R-:W2:Y:S01]  /*147d0*/  LDL.LU R5, [R1+0x30] ;  /* 0x0000300001057983 */ /* 0x004ea20000300800 */
[----:B------:R-:W-:Y:S01]  /*147e0*/  ULDC.64 UR4, c[0x0][0x2d8] ;  /* 0x0000b60000047ab9 */ /* 0x000fe20000000a00 */
[----:B------:R-:W0:Y:S01]  /*147f0*/  LDC R7, c[0x0][0x448] ;  /* 0x00011200ff077b82 */ /* 0x000e220000000800 */
[----:B------:R-:W-:Y:S01]  /*14800*/  ULDC.64 UR6, c[0x0][0x280] ;  /* 0x0000a00000067ab9 */ /* 0x000fe20000000a00 */
[----:B------:R-:W2:Y:S04]  /*14810*/  LDL.LU.64 R2, [R1+0x40] ;  /* 0x0000400001027983 */ /* 0x000ea80000300a00 */
[----:B------:R-:W3:Y:S04]  /*14820*/  LDL.LU R0, [R1+0x38] ;  /* 0x0000380001007983 */ /* 0x000ee80000300800 */
[----:B------:R-:W4:Y:S04]  /*14830*/  LDL.LU R6, [R1+0x4c] ;  /* 0x00004c0001067983 */ /* 0x000f280000300800 */
[----:B------:R-:W4:Y:S01]  /*14840*/  LDL.LU R4, [R1+0x28] ;  /* 0x0000280001047983 */ /* 0x000f220000300800 */
[----:B------:R-:W1:Y:S01]  /*14850*/  S2R R8, SR_TID.X ;  /* 0x0000000000087919 */ /* 0x000e620000002100 */
[----:B------:R-:W1:Y:S01]  /*14860*/  S2R R10, SR_TID.X ;  /* 0x00000000000a7919 */ /* 0x000e620000002100 */
[----:B0-----:R-:W-:Y:S01]  /*14870*/  ISETP.NE.AND P0, PT, R7, 0x1, PT ;  /* 0x000000010700780c */ /* 0x001fe20003f05270 */
[----:B-1----:R-:W-:-:S02]  /*14880*/  IMAD.SHL.U32 R8, R8, 0x8, RZ ;  /* 0x0000000808087824 */ /* 0x002fc400078e00ff */
[----:B------:R-:W-:-:S03]  /*14890*/  IMAD.SHL.U32 R9, R10, 0x8, RZ ;  /* 0x000000080a097824 */ /* 0x000fc600078e00ff */
[----:B------:R-:W-:-:S04]  /*148a0*/  LOP3.LUT R8, R8, 0x38, RZ, 0xc0, !PT ;  /* 0x0000003808087812 */ /* 0x000fc800078ec0ff */
[C---:B------:R-:W-:Y:S02]  /*148b0*/  LOP3.LUT R12, R8.reuse, 0x40, RZ, 0xfc, !PT ;  /* 0x00000040080c7812 */ /* 0x040fe400078efcff */
[C---:B------:R-:W-:Y:S02]  /*148c0*/  LOP3.LUT R11, R8.reuse, 0x80, RZ, 0xfc, !PT ;  /* 0x00000080080b7812 */ /* 0x040fe400078efcff */
[----:B------:R-:W-:Y:S02]  /*148d0*/  LOP3.LUT R8, R8, 0xc0, RZ, 0xfc, !PT ;  /* 0x000000c008087812 */ /* 0x000fe400078efcff */
[----:B------:R-:W-:Y:S01]  /*148e0*/  LOP3.LUT R9, R9, 0x38, RZ, 0xc0, !PT ;  /* 0x0000003809097812 */ /* 0x000fe200078ec0ff */
[----:B--2---:R-:W-:Y:S02]  /*148f0*/  IMAD.MOV.U32 R3, RZ, RZ, R5 ;  /* 0x000000ffff037224 */ /* 0x004fe400078e0005 */
[----:B------:R-:W0:Y:S01]  /*14900*/  S2R R5, SR_TID.X ;  /* 0x0000000000057919 */ /* 0x000e220000002100 */
[----:B---3--:R-:W-:-:S02]  /*14910*/  IMAD R0, R0, UR4, RZ ;  /* 0x0000000400007c24 */ /* 0x008fc4000f8e02ff */
[----:B------:R-:W-:-:S04]  /*14920*/  IMAD.WIDE.U32 R2, R18, UR4, R2 ;  /* 0x0000000412027c25 */ /* 0x000fc8000f8e0002 */
[----:B------:R-:W-:Y:S01]  /*14930*/  IMAD R0, R18, UR5, R0 ;  /* 0x0000000512007c24 */ /* 0x000fe2000f8e0200 */
[----:B------:R-:W-:-:S03]  /*14940*/  ULDC.64 UR4, c[0x0][0x2e0] ;  /* 0x0000b80000047ab9 */ /* 0x000fc60000000a00 */
[----:B------:R-:W-:Y:S02]  /*14950*/  IMAD.IADD R3, R3, 0x1, R0 ;  /* 0x0000000103037824 */ /* 0x000fe400078e0200 */
[----:B----4-:R-:W-:Y:S02]  /*14960*/  IMAD R0, R6, UR4, RZ ;  /* 0x0000000406007c24 */ /* 0x010fe4000f8e02ff */
[C---:B------:R-:W-:Y:S01]  /*14970*/  IMAD.WIDE.U32 R2, R4.reuse, UR4, R2 ;  /* 0x0000000404027c25 */ /* 0x040fe2000f8e0002 */
[----:B------:R-:W1:Y:S03]  /*14980*/  @P0 LDC R6, c[0x0][0x450] ;  /* 0x00011400ff060b82 */ /* 0x000e660000000800 */
[----:B------:R-:W-:Y:S01]  /*14990*/  IMAD R0, R4, UR5, R0 ;  /* 0x0000000504007c24 */ /* 0x000fe2000f8e0200 */
[----:B------:R-:W-:Y:S01]  /*149a0*/  ULDC.64 UR4, c[0x0][0x2d0] ;  /* 0x0000b40000047ab9 */ /* 0x000fe20000000a00 */
[----:B------:R-:W2:Y:S02]  /*149b0*/  S2R R4, SR_TID.X ;  /* 0x0000000000047919 */ /* 0x000ea40000002100 */
[----:B------:R-:W-:Y:S01]  /*149c0*/  IMAD.IADD R3, R3, 0x1, R0 ;  /* 0x0000000103037824 */ /* 0x000fe200078e0200 */
[----:B0-----:R-:W-:-:S04]  /*149d0*/  LOP3.LUT R5, R5, 0x7f, RZ, 0xc0, !PT ;  /* 0x0000007f05057812 */ /* 0x001fc800078ec0ff */
[----:B------:R-:W-:Y:S01]  /*149e0*/  SHF.R.U32.HI R5, RZ, 0x3, R5 ;  /* 0x00000003ff057819 */ /* 0x000fe20000011605 */
[----:B--2---:R-:W-:-:S05]  /*149f0*/  IMAD.SHL.U32 R4, R4, 0x10, RZ ;  /* 0x0000001004047824 */ /* 0x004fca00078e00ff */
[----:B------:R-:W-:Y:S02]  /*14a00*/  LOP3.LUT R4, R5, 0x70, R4, 0xf8, !PT ;  /* 0x0000007005047812 */ /* 0x000fe400078ef804 */
[----:B------:R-:W0:Y:S03]  /*14a10*/  @P0 LDC R5, c[0x0][0x44c] ;  /* 0x00011300ff050b82 */ /* 0x000e260000000800 */
[----:B------:R-:W-:-:S04]  /*14a20*/  IMAD R0, R17, 0x80, R4 ;  /* 0x0000008011007824 */ /* 0x000fc800078e0204 */
        /* <DEDUP_REMOVED lines=11> */
[----:B------:R-:W-:-:S05]  /*14ae0*/  SHF.R.S32.HI R4, RZ, 0x1f, R0 ;  /* 0x0000001fff047819 */ /* 0x000fca0000011400 */
[----:B------:R-:W-:Y:S02]  /*14af0*/  IMAD R6, R4, UR4, RZ ;  /* 0x0000000404067c24 */ /* 0x000fe4000f8e02ff */
[----:B------:R-:W-:Y:S01]  /*14b00*/  IMAD.WIDE.U32 R4, R0, UR4, R2 ;  /* 0x0000000400047c25 */ /* 0x000fe2000f8e0002 */
[----:B------:R-:W-:Y:S02]  /*14b10*/  ULDC UR4, c[0x0][0x2b8] ;  /* 0x0000ae0000047ab9 */ /* 0x000fe40000000800 */
[----:B------:R-:W-:Y:S01]  /*14b20*/  ISETP.GE.AND P3, PT, R8, UR4, PT ;  /* 0x0000000408007c0c */ /* 0x000fe2000bf66270 */
[----:B------:R-:W-:Y:S01]  /*14b30*/  IMAD R0, R0, UR5, R6 ;  /* 0x0000000500007c24 */ /* 0x000fe2000f8e0206 */
[----:B------:R0:W5:Y:S01]  /*14b40*/  LDL R8, [R1+0x24] ;  /* 0x0000240001087983 */ /* 0x0001620000100800 */
[----:B------:R-:W-:Y:S02]  /*14b50*/  LEA R3, P4, R4, UR6, 0x1 ;  /* 0x0000000604037c11 */ /* 0x000fe4000f8808ff */
[----:B------:R-:W-:Y:S01]  /*14b60*/  IMAD.IADD R0, R5, 0x1, R0 ;  /* 0x0000000105007824 */ /* 0x000fe200078e0200 */
[----:B------:R-:W-:-:S02]  /*14b70*/  ISETP.GE.AND P0, PT, R9, UR4, PT ;  /* 0x0000000409007c0c */ /* 0x000fc4000bf06270 */
[----:B------:R-:W-:Y:S02]  /*14b80*/  ISETP.GE.AND P1, PT, R12, UR4, PT ;  /* 0x000000040c007c0c */ /* 0x000fe4000bf26270 */
[----:B------:R-:W-:Y:S01]  /*14b90*/  ISETP.GE.AND P2, PT, R11, UR4, PT ;  /* 0x000000040b007c0c */ /* 0x000fe2000bf46270 */
[----:B------:R-:W-:Y:S01]  /*14ba0*/  UMOV UR4, 0xffffffff ;  /* 0xffffffff00047882 */ /* 0x000fe20000000000 */
[----:B------:R-:W-:Y:S02]  /*14bb0*/  LOP3.LUT R10, R10, 0x7f, RZ, 0xc0, !PT ;  /* 0x0000007f0a0a7812 */ /* 0x000fe400078ec0ff */
[----:B------:R-:W-:Y:S02]  /*14bc0*/  LEA.HI.X R0, R4, UR7, R0, 0x1, P4 ;  /* 0x0000000704007c11 */ /* 0x000fe4000a0f0c00 */
[----:B------:R-:W-:Y:S01]  /*14bd0*/  SHF.R.U32.HI R10, RZ, 0x3, R10 ;  /* 0x00000003ff0a7819 */ /* 0x000fe2000001160a */
[----:B0-----:R-:W-:Y:S06]  /*14be0*/  BRA.DIV UR4, `(.L_x_2681) ;  /* 0x0000005204347947 */ /* 0x001fec000b800000 */
[----:B------:R-:W2:Y:S01]  /*14bf0*/  LDL.LU R4, [R1+0x34] ;  /* 0x0000340001047983 */ /* 0x000ea20000300800 */
[----:B------:R-:W-:Y:S01]  /*14c00*/  IMAD R17, R17, 0x80, R10 ;  /* 0x0000008011117824 */ /* 0x000fe200078e020a */
[----:B------:R-:W-:Y:S02]  /*14c10*/  ULDC.64 UR4, c[0x0][0x208] ;  /* 0x0000820000047ab9 */ /* 0x000fe40000000a00 */
[----:B------:R-:W0:Y:S04]  /*14c20*/  SHFL.IDX PT, R5, R3, RZ, 0x181f ;  /* 0x00181fff03057589 */ /* 0x000e2800000e0000 */
[----:B------:R-:W-:Y:S01]  /*14c30*/  SHFL.IDX PT, R6, R0, 0x6, 0x181f ;  /* 0x00d81f0000067f89 */ /* 0x000fe200000e0000 */
[----:B--2---:R-:W-:-:S03]  /*14c40*/  IMAD R2, R4, R7, RZ ;  /* 0x0000000704027224 */ /* 0x004fc600078e02ff */
[----:B------:R-:W1:Y:S02]  /*14c50*/  SHFL.IDX PT, R4, R0, RZ, 0x181f ;  /* 0x00181fff00047589 */ /* 0x000e6400000e0000 */
        /* <DEDUP_REMOVED lines=75> */
[----:B0-----:R-:W0:Y:S01]  /*15110*/  SHFL.IDX PT, R5, R3, 0x6, 0x181f ;  /* 0x00d81f0003057f89 */ /* 0x001e2200000e0000 */
[----:B------:R-:W-:-:S03]  /*15120*/  VIADD R4, R17, 0x60 ;  /* 0x0000006011047836 */ /* 0x000fc60000000000 */
[----:B------:R-:W1:Y:S02]  /*15130*/  SHFL.IDX PT, R3, R3, 0x7, 0x181f ;  /* 0x00f81f0003037f89 */ /* 0x000e6400000e0000 */
[----:B------:R-:W-:-:S13]  /*15140*/  ISETP.GE.AND P5, PT, R4, R2, PT ;  /* 0x000000020400720c */ /* 0x000fda0003fa6270 */
[----:B0-----:R-:W-:-:S05]  /*15150*/  @!P5 LEA R5, P4, R9, R5, 0x1 ;  /* 0x000000050905d211 */ /* 0x001fca00078808ff */
[----:B------:R-:W-:Y:S02]  /*15160*/  @!P5 IMAD.X R4, RZ, RZ, R6, P4 ;  /* 0x000000ffff04d224 */ /* 0x000fe400020e0606 */
[----:B------:R0:W2:Y:S03]  /*15170*/  SHFL.IDX PT, R6, R0, 0x7, 0x181f ;  /* 0x00f81f0000067f89 */ /* 0x0000a600000e0000 */
[----:B------:R-:W-:-:S04]  /*15180*/  @!P5 LOP3.LUT R5, R5, R4, RZ, 0x3c, !PT ;  /* 0x000000040505d212 */ /* 0x000fc800078e3cff */
[----:B------:R-:W-:-:S04]  /*15190*/  @!P5 LOP3.LUT R4, R5, R4, RZ, 0x3c, !PT ;  /* 0x000000040504d212 */ /* 0x000fc800078e3cff */
[----:B------:R-:W-:-:S05]  /*151a0*/  @!P5 LOP3.LUT R5, R5, R4, RZ, 0x3c, !PT ;  /* 0x000000040505d212 */ /* 0x000fca00078e3cff */
[----:B------:R0:W-:Y:S04]  /*151b0*/  @!P5 LDGSTS.E.BYPASS.LTC128B.128 [R8+0x17400], desc[UR4][R4.64], !P0 ;  /* 0x174000000408dfae */ /* 0x0001e8000c101d44 */
[----:B------:R0:W-:Y:S04]  /*151c0*/  @!P5 LDGSTS.E.BYPASS.LTC128B.128 [R8+0x1b400], desc[UR4][R4.64+0x80], !P1 ;  /* 0x1b4000800408dfae */ /* 0x0001e8000c901d44 */
[----:B------:R0:W-:Y:S04]  /*151d0*/  @!P5 LDGSTS.E.BYPASS.LTC128B.128 [R8+0x1f400], desc[UR4][R4.64+0x100], !P2 ;  /* 0x1f4001000408dfae */ /* 0x0001e8000d101d44 */
[----:B-12---:R0:W-:Y:S02]  /*151e0*/  @!P5 LDGSTS.E.BYPASS.LTC128B.128 [R8+0x23400], desc[UR4][R4.64+0x180], !P3 ;  /* 0x234001800408dfae */ /* 0x0061e4000d901d44 */
.L_x_2811:
[----:B------:R-:W-:Y:S01]  /*151f0*/  VIADD R17, R17, 0x70 ;  /* 0x0000007011117836 */ /* 0x000fe20000000000 */
[----:B------:R-:W-:Y:S04]  /*15200*/  BSSY B0, `(.L_x_2682) ;  /* 0x000000d000007945 */ /* 0x000fe80003800000 */
[----:B------:R-:W-:-:S13]  /*15210*/  ISETP.GE.AND P4, PT, R17, R2, PT ;  /* 0x000000021100720c */ /* 0x000fda0003f86270 */
[----:B------:R-:W-:Y:S05]  /*15220*/  @P4 BRA `(.L_x_2683) ;  /* 0x0000000000284947 */ /* 0x000fea0003800000 */
[----:B------:R-:W-:Y:S01]  /*15230*/  LEA R2, P4, R9, R3, 0x1 ;  /* 0x0000000309027211 */ /* 0x000fe200078808ff */
        /* <DEDUP_REMOVED lines=9> */
.L_x_2683:
[----:B------:R-:W-:Y:S05]  /*152d0*/  BSYNC B0 ;  /* 0x0000000000007941 */ /* 0x000fea0003800000 */
.L_x_2682:
[----:B01----:R-:W2:Y:S01]  /*152e0*/  LDL R8, [R1+0x4] ;  /* 0x0000040001087983 */ /* 0x003ea20000100800 */
[----:B------:R-:W-:Y:S01]  /*152f0*/  PLOP3.LUT P0, PT, PT, PT, PT, 0x80, 0x0 ;  /* 0x000000000000781c */ /* 0x000fe20003f0f070 */
[----:B------:R-:W-:Y:S01]  /*15300*/  NOP ;  /* 0x0000000000007918 */ /* 0x000fe20000000000 */
[----:B--2---:R-:W-:-:S11]  /*15310*/  VIADD R6, R8, 0x38800 ;  /* 0x0003880008067836 */ /* 0x004fd60000000000 */
.L_x_2684:
        /* <DEDUP_REMOVED lines=19> */
.L_x_2812:
[----:B------:R-:W-:Y:S05]  /*15450*/  BSYNC B0 ;  /* 0x0000000000007941 */ /* 0x000fea0003800000 */
.L_x_2685:
[----:B0-----:R-:W2:Y:S01]  /*15460*/  LDL R2, [R1+0x2c] ;  /* 0x00002c0001027983 */ /* 0x001ea20000100800 */
[----:B------:R-:W-:Y:S01]  /*15470*/  BSSY B0, `(.L_x_2687) ;  /* 0x00002b7000007945 */ /* 0x000fe20003800000 */
[----:B--2---:R-:W-:-:S13]  /*15480*/  ISETP.GE.AND P0, PT, R2, 0x2, PT ;  /* 0x000000020200780c */ /* 0x004fda0003f06270 */
[----:B------:R-:W-:Y:S05]  /*15490*/  @!P0 BRA `(.L_x_2688) ;  /* 0x0000002800d08947 */ /* 0x000fea0003800000 */
[C---:B------:R-:W-:Y:S01]  /*154a0*/  LOP3.LUT R0, R2.reuse, 0x1, RZ, 0xc0, !PT ;  /* 0x0000000102007812 */ /* 0x040fe200078ec0ff */
[----:B------:R-:W-:Y:S01]  /*154b0*/  VIADD R4, R2, 0xfffffffe ;  /* 0xfffffffe02047836 */ /* 0x000fe20000000000 */
[----:B------:R-:W-:Y:S02]  /*154c0*/  BSSY B2, `(.L_x_2689) ;  /* 0x00000ed000027945 */ /* 0x000fe40003800000 */
[----:B------:R-:W-:Y:S01]  /*154d0*/  ISETP.NE.U32.AND P0, PT, R0, 0x1, PT ;  /* 0x000000010000780c */ /* 0x000fe20003f05070 */
[----:B------:R-:W-:-:S12]  /*154e0*/  IMAD.MOV.U32 R0, RZ, RZ, R4 ;  /* 0x000000ffff007224 */ /* 0x000fd800078e0004 */
[----:B------:R-:W-:Y:S05]  /*154f0*/  @!P0 BRA `(.L_x_2690) ;  /* 0x0000000c00a48947 */ /* 0x000fea0003800000 */
        /* <DEDUP_REMOVED lines=11> */
[----:B------:R0:W5:Y:S01]  /*155b0*/  LDL R5, [R1] ;  /* 0x0000000001057983 */ /* 0x0001620000100800 */
[----:B------:R-:W-:Y:S02]  /*155c0*/  ULDC.64 UR4, c[0x0][0x418] ;  /* 0x0001060000047ab9 */ /* 0x000fe40000000a00 */
[----:B------:R-:W-:-:S04]  /*155d0*/  ISETP.NE.U32.AND P0, PT, RZ, UR4, PT ;  /* 0x00000004ff007c0c */ /* 0x000fc8000bf05070 */
[----:B------:R-:W-:Y:S01]  /*155e0*/  ISETP.NE.AND.EX P0, PT, RZ, UR5, PT, P0 ;  /* 0x00000005ff007c0c */ /* 0x000fe2000bf05300 */
[----:B------:R-:W-:-:S12]  /*155f0*/  IMAD.MOV.U32 R8, RZ, RZ, R4 ;  /* 0x000000ffff087224 */ /* 0x000fd800078e0004 */
[----:B0-----:R-:W-:Y:S05]  /*15600*/  @!P0 BRA `(.L_x_2693) ;  /* 0x0000000000548947 */ /* 0x001fea0003800000 */
[----:B------:R-:W2:Y:S01]  /*15610*/  LDL R10, [R1+0x1c] ;  /* 0x00001c00010a7983 */ /* 0x000ea20000100800 */
[----:B-----5:R-:W0:Y:S03]  /*15620*/  LDC R5, c[0x0][0x43c] ;  /* 0x00010f00ff057b82 */ /* 0x020e260000000800 */
[----:B------:R-:W3:Y:S01]  /*15630*/  LDL R7, [R1+0x10] ;  /* 0x0000100001077983 */ /* 0x000ee20000100800 */
[----:B------:R-:W-:Y:S01]  /*15640*/  IMAD.MOV.U32 R0, RZ, RZ, R4 ;  /* 0x000000ffff007224 */ /* 0x000fe200078e0004 */
[----:B------:R-:W-:Y:S01]  /*15650*/  ULDC.64 UR6, c[0x0][0x428] ;  /* 0x00010a0000067ab9 */ /* 0x000fe20000000a00 */
[----:B------:R-:W-:Y:S01]  /*15660*/  ULDC.64 UR8, c[0x0][0x208] ;  /* 0x0000820000087ab9 */ /* 0x000fe20000000a00 */
[----:B0-----:R-:W-:-:S13]  /*15670*/  ISETP.NE.AND P0, PT, R5, 0x1, PT ;  /* 0x000000010500780c */ /* 0x001fda0003f05270 */
[----:B------:R-:W0:Y:S02]  /*15680*/  @P0 LDC.64 R2, c[0x0][0x440] ;  /* 0x00011000ff020b82 */ /* 0x000e240000000a00 */
[----:B0-----:R-:W-:-:S05]  /*15690*/  @P0 IMAD.HI.U32 R2, R4, R2, RZ ;  /* 0x0000000204020227 */ /* 0x001fca00078e00ff */
[----:B------:R-:W-:-:S04]  /*156a0*/  @P0 SHF.R.U32.HI R0, RZ, R3, R2 ;  /* 0x00000003ff000219 */ /* 0x000fc80000011602 */
[--C-:B------:R-:W-:Y:S01]  /*156b0*/  SHF.R.S32.HI R3, RZ, 0x1f, R0.reuse ;  /* 0x0000001fff037819 */ /* 0x100fe20000011400 */
[----:B------:R-:W-:-:S04]  /*156c0*/  IMAD.MOV R8, RZ, RZ, -R0 ;  /* 0x000000ffff087224 */ /* 0x000fc800078e0a00 */
[----:B------:R-:W-:Y:S02]  /*156d0*/  IMAD R8, R5, R8, R4 ;  /* 0x0000000805087224 */ /* 0x000fe400078e0204 */
[----:B--2---:R-:W-:-:S04]  /*156e0*/  IMAD R2, R10, UR6, RZ ;  /* 0x000000060a027c24 */ /* 0x004fc8000f8e02ff */
[----:B---3--:R-:W-:Y:S02]  /*156f0*/  IMAD R5, R7, UR7, R2 ;  /* 0x0000000707057c24 */ /* 0x008fe4000f8e0202 */
[----:B------:R-:W-:-:S04]  /*15700*/  IMAD.MOV.U32 R2, RZ, RZ, R0 ;  /* 0x000000ffff027224 */ /* 0x000fc800078e0000 */
[----:B------:R-:W-:-:S04]  /*15710*/  IMAD.WIDE.U32 R2, R7, UR6, R2 ;  /* 0x0000000607027c25 */ /* 0x000fc8000f8e0002 */
[----:B------:R-:W-:Y:S01]  /*15720*/  IMAD.IADD R0, R5, 0x1, R3 ;  /* 0x0000000105007824 */ /* 0x000fe200078e0203 */
[----:B------:R-:W-:-:S04]  /*15730*/  LEA R10, P0, R2, UR4, 0x2 ;  /* 0x00000004020a7c11 */ /* 0x000fc8000f8010ff */
[----:B------:R-:W-:-:S05]  /*15740*/  LEA.HI.X R11, R2, UR5, R0, 0x2, P0 ;  /* 0x00000005020b7c11 */ /* 0x000fca00080f1400 */
[----:B------:R0:W5:Y:S04]  /*15750*/  LDG.E R5, desc[UR8][R10.64] ;  /* 0x000000080a057981 */ /* 0x000168000c1e1900 */
.L_x_2693:
[----:B------:R-:W2:Y:S01]  /*15760*/  LDL R0, [R1+0x4] ;  /* 0x0000040001007983 */ /* 0x000ea20000100800 */
[----:B------:R-:W-:Y:S01]  /*15770*/  BSSY B3, `(.L_x_2694) ;  /* 0x0000005000037945 */ /* 0x000fe20003800000 */
[----:B--2---:R-:W-:Y:S01]  /*15780*/  IMAD R2, R9, 0x8, R0 ;  /* 0x0000000809027824 */ /* 0x004fe200078e0200 */
[----:B------:R-:W-:-:S04]  /*15790*/  SHF.L.U32 R0, R12, 0x1f, RZ ;  /* 0x0000001f0c007819 */ /* 0x000fc800000006ff */
[----:B------:R-:W1:Y:S02]  /*157a0*/  SYNCS.PHASECHK.TRANS64.TRYWAIT P0, [R2+URZ+0x38840], R0 ;  /* 0x03884000020075a7 */ /* 0x000e64000800017f */
[----:B-1----:R-:W-:Y:S05]  /*157b0*/  @!P0 BRA `(.L_x_2695) ;  /* 0x0000005000708947 */ /* 0x002fea0003800000 */
.L_x_2813:
[----:B------:R-:W-:Y:S05]  /*157c0*/  BSYNC B3 ;  /* 0x0000000000037941 */ /* 0x000fea0003800000 */
.L_x_2694:
[----:B------:R-:W2:Y:S01]  /*157d0*/  S2R R3, SR_TID.X ;  /* 0x0000000000037919 */ /* 0x000ea20000002100 */
[----:B------:R-:W-:Y:S01]  /*157e0*/  BSSY B3, `(.L_x_2696) ;  /* 0x000000b000037945 */ /* 0x000fe20003800000 */
        /* <DEDUP_REMOVED lines=10> */
.L_x_2697:
[----:B------:R-:W-:Y:S05]  /*15890*/  BSYNC B3 ;  /* 0x0000000000037941 */ /* 0x000fea0003800000 */
.L_x_2696:
[----:B------:R-:W2:Y:S04]  /*158a0*/  LDL R3, [R1+0x4] ;  /* 0x0000040001037983 */ /* 0x000ea80000100800 */
        /* <DEDUP_REMOVED lines=12> */
.L_x_2698:
        /* <DEDUP_REMOVED lines=16> */
.L_x_2699:
        /* <DEDUP_REMOVED lines=16> */
.L_x_2700:
        /* <DEDUP_REMOVED lines=16> */
.L_x_2701:
        /* <DEDUP_REMOVED lines=10> */
[----:B0-----:R-:W2:Y:S04]  /*15d10*/  LDL.LU R10, [R1+0x14] ;  /* 0x00001400010a7983 */ /* 0x001ea80000300800 */
[----:B------:R-:W3:Y:S01]  /*15d20*/  LDL R7, [R1+0x8] ;  /* 0x0000080001077983 */ /* 0x000ee20000100800 */
[----:B------:R-:W-:Y:S01]  /*15d30*/  BSSY B3, `(.L_x_2702) ;  /* 0x0000005000037945 */ /* 0x000fe20003800000 */
[----:B--2---:R-:W-:Y:S01]  /*15d40*/  SHF.L.U32 R0, R10, 0x1f, RZ ;  /* 0x0000001f0a007819 */ /* 0x004fe200000006ff */
[----:B---3--:R-:W-:-:S04]  /*15d50*/  IMAD R2, R7, 0x8, R6 ;  /* 0x0000000807027824 */ /* 0x008fc800078e0206 */
[----:B------:R-:W0:Y:S02]  /*15d60*/  SYNCS.PHASECHK.TRANS64.TRYWAIT P0, [R2+URZ+0x60], R0 ;  /* 0x00006000020075a7 */ /* 0x000e24000800017f */
[----:B0-----:R-:W-:Y:S05]  /*15d70*/  @!P0 BRA `(.L_x_2703) ;  /* 0x0000004c00148947 */ /* 0x001fea0003800000 */
.L_x_2814:
[----:B------:R-:W-:Y:S05]  /*15d80*/  BSYNC B3 ;  /* 0x0000000000037941 */ /* 0x000fea0003800000 */
.L_x_2702:
        /* <DEDUP_REMOVED lines=14> */
.L_x_2705:
[----:B------:R-:W-:Y:S05]  /*15e70*/  BSYNC B3 ;  /* 0x0000000000037941 */ /* 0x000fea0003800000 */
.L_x_2704:
        /* <DEDUP_REMOVED lines=15> */
.L_x_2706:
        /* <DEDUP_REMOVED lines=16> */
.L_x_2707:
        /* <DEDUP_REMOVED lines=16> */
.L_x_2708:
        /* <DEDUP_REMOVED lines=16> */
.L_x_2709:
        /* <DEDUP_REMOVED lines=13> */
.L_x_2692:
[----:B------:R-:W-:Y:S05]  /*16340*/  BSYNC B1 ;  /* 0x0000000000017941 */ /* 0x000fea0003800000 */
.L_x_2691:
[----:B------:R-:W2:Y:S04]  /*16350*/  LDL.LU R0, [R1+0x2c] ;  /* 0x00002c0001007983 */ /* 0x000ea80000300800 */
[----:B------:R1:W-:Y:S04]  /*16360*/  STL [R1+0x8], R9 ;  /* 0x0000080901007387 */ /* 0x0003e80000100800 */
[----:B------:R1:W-:Y:S02]  /*16370*/  STL [R1+0x14], R12 ;  /* 0x0000140c01007387 */ /* 0x0003e40000100800 */
[----:B-12---:R-:W-:-:S07]  /*16380*/  VIADD R0, R0, 0xfffffffd ;  /* 0xfffffffd00007836 */ /* 0x006fce0000000000 */
.L_x_2690:
[----:B------:R-:W-:Y:S05]  /*16390*/  BSYNC B2 ;  /* 0x0000000000027941 */ /* 0x000fea0003800000 */
.L_x_2689:
[----:B------:R-:W-:-:S13]  /*163a0*/  ISETP.NE.AND P0, PT, R4, RZ, PT ;  /* 0x000000ff0400720c */ /* 0x000fda0003f05270 */
[----:B------:R-:W-:Y:S05]  /*163b0*/  @!P0 BRA `(.L_x_2688) ;  /* 0x0000001c00088947 */ /* 0x000fea0003800000 */
[----:B0-----:R0:W5:Y:S02]  /*163c0*/  LDL R8, [R1] ;  /* 0x0000000001087983 */ /* 0x0011640000100800 */
.L_x_2748:
        /* <DEDUP_REMOVED lines=8> */
[----:B------:R-:W-:Y:S02]  /*16450*/  SEL R5, RZ, 0x1, P0 ;  /* 0x00000001ff057807 */ /* 0x000fe40000000000 */
[----:B------:R-:W-:Y:S02]  /*16460*/  SEL R4, R4, RZ, P0 ;  /* 0x000000ff04047207 */ /* 0x000fe40000000000 */
[----:B----4-:R-:W-:Y:S01]  /*16470*/  LOP3.LUT R5, R2, R5, RZ, 0x3c, !PT ;  /* 0x0000000502057212 */ /* 0x010fe200078e3cff */
[----:B-1----:R-:W-:Y:S06]  /*16480*/  @!P1 BRA `(.L_x_2711) ;  /* 0x0000000c004c9947 */ /* 0x002fec0003800000 */
        /* <DEDUP_REMOVED lines=25> */
.L_x_2712:
[----:B------:R-:W2:Y:S01]  /*16620*/  LDL R2, [R1+0x4] ;  /* 0x0000040001027983 */ /* 0x000ea20000100800 */
[----:B------:R-:W-:Y:S01]  /*16630*/  BSSY B2, `(.L_x_2713) ;  /* 0x0000005000027945 */ /* 0x000fe20003800000 */
[----:B--2---:R-:W-:Y:S01]  /*16640*/  IMAD R3, R4, 0x8, R2 ;  /* 0x0000000804037824 */ /* 0x004fe200078e0202 */
[----:B------:R-:W-:-:S04]  /*16650*/  SHF.L.U32 R2, R5, 0x1f, RZ ;  /* 0x0000001f05027819 */ /* 0x000fc800000006ff */
[----:B------:R-:W2:Y:S02]  /*16660*/  SYNCS.PHASECHK.TRANS64.TRYWAIT P0, [R3+URZ+0x38840], R2 ;  /* 0x03884002030075a7 */ /* 0x000ea4000800017f */
[----:B--2---:R-:W-:Y:S05]  /*16670*/  @!P0 BRA `(.L_x_2714) ;  /* 0x0000004000e88947 */ /* 0x004fea0003800000 */
.L_x_2815:
[----:B------:R-:W-:Y:S05]  /*16680*/  BSYNC B2 ;  /* 0x0000000000027941 */ /* 0x000fea0003800000 */
.L_x_2713:
        /* <DEDUP_REMOVED lines=12> */
.L_x_2716:
[----:B------:R-:W-:Y:S05]  /*16750*/  BSYNC B2 ;  /* 0x0000000000027941 */ /* 0x000fea0003800000 */
.L_x_2715:
        /* <DEDUP_REMOVED lines=13> */
.L_x_2717:
        /* <DEDUP_REMOVED lines=16> */
.L_x_2718:
        /* <DEDUP_REMOVED lines=16> */
.L_x_2719:
        /* <DEDUP_REMOVED lines=16> */
.L_x_2720:
        /* <DEDUP_REMOVED lines=17> */
.L_x_2816:
[----:B------:R-:W-:Y:S05]  /*16c40*/  BSYNC B2 ;  /* 0x0000000000027941 */ /* 0x000fea0003800000 */
.L_x_2721:
        /* <DEDUP_REMOVED lines=11> */
.L_x_2724:
[----:B------:R-:W-:Y:S05]  /*16d00*/  BSYNC B2 ;  /* 0x0000000000027941 */ /* 0x000fea0003800000 */
.L_x_2723:
        /* <DEDUP_REMOVED lines=14> */
.L_x_2725:
        /* <DEDUP_REMOVED lines=16> */
.L_x_2726:
        /* <DEDUP_REMOVED lines=16> */
.L_x_2727:
        /* <DEDUP_REMOVED lines=16> */
.L_x_2728:
        /* <DEDUP_REMOVED lines=13> */
.L_x_2711:
[----:B------:R-:W-:Y:S05]  /*171c0*/  BSYNC B1 ;  /* 0x0000000000017941 */ /* 0x000fea0003800000 */
.L_x_2710:
        /* <DEDUP_REMOVED lines=36> */
.L_x_2731:
[----:B------:R-:W3:Y:S01]  /*17410*/  LDL R2, [R1+0x4] ;  /* 0x0000040001027983 */ /* 0x000ee20000100800 */
[----:B------:R-:W-:Y:S01]  /*17420*/  SHF.L.U32 R3, R10, 0x1f, RZ ;  /* 0x0000001f0a037819 */ /* 0x000fe200000006ff */
[----:B------:R-:W-:Y:S01]  /*17430*/  BSSY B2, `(.L_x_2732) ;  /* 0x0000004000027945 */ /* 0x000fe20003800000 */
[----:B---3--:R-:W-:-:S04]  /*17440*/  IMAD R2, R11, 0x8, R2 ;  /* 0x000000080b027824 */ /* 0x008fc800078e0202 */
[----:B------:R-:W3:Y:S02]  /*17450*/  SYNCS.PHASECHK.TRANS64.TRYWAIT P0, [R2+URZ+0x38840], R3 ;  /* 0x03884003020075a7 */ /* 0x000ee4000800017f */
[----:B---3--:R-:W-:Y:S05]  /*17460*/  @!P0 BRA `(.L_x_2733) ;  /* 0x0000003400948947 */ /* 0x008fea0003800000 */
.L_x_2817:
[----:B------:R-:W-:Y:S05]  /*17470*/  BSYNC B2 ;  /* 0x0000000000027941 */ /* 0x000fea0003800000 */
.L_x_2732:
        /* <DEDUP_REMOVED lines=12> */
.L_x_2735:
[----:B------:R-:W-:Y:S05]  /*17540*/  BSYNC B2 ;  /* 0x0000000000027941 */ /* 0x000fea0003800000 */
.L_x_2734:
        /* <DEDUP_REMOVED lines=15> */
.L_x_2736:
        /* <DEDUP_REMOVED lines=16> */
.L_x_2737:
        /* <DEDUP_REMOVED lines=16> */
.L_x_2738:
        /* <DEDUP_REMOVED lines=16> */
.L_x_2739:
        /* <DEDUP_REMOVED lines=15> */
.L_x_2818:
[----:B------:R-:W-:Y:S05]  /*17a30*/  BSYNC B2 ;  /* 0x0000000000027941 */ /* 0x000fea0003800000 */
.L_x_2740:
        /* <DEDUP_REMOVED lines=11> */
.L_x_2743:
[----:B------:R-:W-:Y:S05]  /*17af0*/  BSYNC B2 ;  /* 0x0000000000027941 */ /* 0x000fea0003800000 */
.L_x_2742:
        /* <DEDUP_REMOVED lines=13> */
.L_x_2744:
        /* <DEDUP_REMOVED lines=16> */
.L_x_2745:
        /* <DEDUP_REMOVED lines=16> */
.L_x_2746:
        /* <DEDUP_REMOVED lines=16> */
.L_x_2747:
        /* <DEDUP_REMOVED lines=13> */
.L_x_2730:
[----:B------:R-:W-:Y:S05]  /*17fa0*/  BSYNC B1 ;  /* 0x0000000000017941 */ /* 0x000fea0003800000 */
.L_x_2729:
[C---:B------:R-:W-:Y:S01]  /*17fb0*/  ISETP.GT.AND P0, PT, R0.reuse, 0x1, PT ;  /* 0x000000010000780c */ /* 0x040fe20003f04270 */
[----:B------:R-:W-:-:S12]  /*17fc0*/  VIADD R0, R0, 0xfffffffe ;  /* 0xfffffffe00007836 */ /* 0x000fd80000000000 */
[----:B------:R-:W-:Y:S05]  /*17fd0*/  @P0 BRA `(.L_x_2748) ;  /* 0xffffffe000fc0947 */ /* 0x000fea000383ffff */
.L_x_2688:
[----:B------:R-:W-:Y:S05]  /*17fe0*/  BSYNC B0 ;  /* 0x0000000000007941 */ /* 0x000fea0003800000 */
.L_x_2687:
[----:B------:R-:W4:Y:S01]  /*17ff0*/  S2R R2, SR_TID.X ;  /* 0x0000000000027919 */ /* 0x000f220000002100 */
[----:B------:R-:W-:Y:S01]  /*18000*/  BSSY B0, `(.L_x_2749) ;  /* 0x0000011000007945 */ /* 0x000fe20003800000 */
[----:B----4-:R-:W-:-:S04]  /*18010*/  LOP3.LUT R3, R2, 0x7f, RZ, 0xc0, !PT ;  /* 0x0000007f02037812 */ /* 0x010fc800078ec0ff */
[----:B------:R-:W-:-:S13]  /*18020*/  ISETP.NE.AND P0, PT, R3, RZ, PT ;  /* 0x000000ff0300720c */ /* 0x000fda0003f05270 */
[----:B------:R-:W-:Y:S05]  /*18030*/  @P0 BRA `(.L_x_2750) ;  /* 0x0000000000340947 */ /* 0x000fea0003800000 */
[----:B------:R-:W4:Y:S01]  /*18040*/  S2R R2, SR_LANEID ;  /* 0x0000000000027919 */ /* 0x000f220000000000 */
[----:B------:R-:W-:Y:S01]  /*18050*/  VOTEU.ANY UR4, UPT, PT ;  /* 0x0000000000047886 */ /* 0x000fe200038e0100 */
[----:B0-----:R-:W0:Y:S01]  /*18060*/  LDC.64 R4, c[0x0][0xc60] ;  /* 0x00031800ff047b82 */ /* 0x001e220000000a00 */
[----:B------:R-:W4:Y:S01]  /*18070*/  FLO.U32 R0, UR4 ;  /* 0x0000000400007d00 */ /* 0x000f2200080e0000 */
[----:B------:R-:W-:Y:S01]  /*18080*/  ULDC.64 UR6, c[0x0][0x208] ;  /* 0x0000820000067ab9 */ /* 0x000fe20000000a00 */
[----:B----4-:R-:W-:-:S06]  /*18090*/  ISETP.EQ.U32.AND P0, PT, R0, R2, PT ;  /* 0x000000020000720c */ /* 0x010fcc0003f02070 */
[----:B------:R-:W0:Y:S07]  /*180a0*/  POPC R2, UR4 ;  /* 0x0000000400027d09 */ /* 0x000e2e0008000000 */
[----:B0-----:R-:W4:Y:S04]  /*180b0*/  @P0 ATOMG.E.ADD.STRONG.GPU PT, R2, desc[UR6][R4.64], R2 ;  /* 0x00000002040209a8 */ /* 0x001f2800081ee1c6 */
[----:B----4-:R0:W4:Y:S02]  /*180c0*/  SHFL.IDX PT, R2, R2, R0, 0x1f ;  /* 0x00001f0002027589 */ /* 0x01012400000e0000 */
[----:B0-----:R-:W0:Y:S02]  /*180d0*/  S2R R0, SR_LTMASK ;  /* 0x0000000000007919 */ /* 0x001e240000003900 */
[----:B0-----:R-:W-:-:S06]  /*180e0*/  LOP3.LUT R0, R0, UR4, RZ, 0xc0, !PT ;  /* 0x0000000400007c12 */ /* 0x001fcc000f8ec0ff */
[----:B------:R-:W4:Y:S02]  /*180f0*/  POPC R0, R0 ;  /* 0x0000000000007309 */ /* 0x000f240000000000 */
[----:B----4-:R-:W-:-:S07]  /*18100*/  IADD3 R16, R2, UR38, R0 ;  /* 0x0000002602107c10 */ /* 0x010fce000fffe000 */
.L_x_2750:
[----:B------:R-:W-:Y:S05]  /*18110*/  BSYNC B0 ;  /* 0x0000000000007941 */ /* 0x000fea0003800000 */
.L_x_2749:
        /* <DEDUP_REMOVED lines=13> */
.L_x_2819:
[----:B------:R-:W-:Y:S05]  /*181f0*/  BSYNC B1 ;  /* 0x0000000000017941 */ /* 0x000fea0003800000 */
.L_x_2753:
        /* <DEDUP_REMOVED lines=9> */
.L_x_2756:
[----:B------:R-:W-:Y:S05]  /*18290*/  BSYNC B1 ;  /* 0x0000000000017941 */ /* 0x000fea0003800000 */
.L_x_2755:
[----:B0-----:R-:W4:Y:S04]  /*182a0*/  LDL.LU R5, [R1+0x18] ;  /* 0x0000180001057983 */ /* 0x001f280000300800 */
[----:B------:R-:W4:Y:S04]  /*182b0*/  LDL.LU R3, [R1+0xc] ;  /* 0x00000c0001037983 */ /* 0x000f280000300800 */
[----:B------:R-:W3:Y:S04]  /*182c0*/  LDL R4, [R1+0x4] ;  /* 0x0000040001047983 */ /* 0x000ee80000100800 */
[----:B--2---:R-:W3:Y:S01]  /*182d0*/  LDL R2, [R1+0x8] ;  /* 0x0000080001027983 */ /* 0x004ee20000100800 */
        /* <DEDUP_REMOVED lines=8> */
[----:B---3--:R-:W-:-:S04]  /*18360*/  IMAD R2, R2, 0xa000, R4 ;  /* 0x0000a00002027824 */ /* 0x008fc800078e0204 */
[----:B------:R-:W-:-:S07]  /*18370*/  VIADD R4, R2, 0x400 ;  /* 0x0000040002047836 */ /* 0x000fce0000000000 */
.L_x_2757:
        /* <DEDUP_REMOVED lines=16> */
.L_x_2758:
        /* <DEDUP_REMOVED lines=16> */
.L_x_2759:
        /* <DEDUP_REMOVED lines=16> */
.L_x_2760:
        /* <DEDUP_REMOVED lines=11> */
.L_x_2752:
[----:B------:R-:W-:Y:S05]  /*18730*/  BSYNC B0 ;  /* 0x0000000000007941 */ /* 0x000fea0003800000 */
.L_x_2751:
[----:B0-----:R-:W4:Y:S04]  /*18740*/  LDL.LU R5, [R1+0x8] ;  /* 0x0000080001057983 */ /* 0x001f280000300800 */
        /* <DEDUP_REMOVED lines=8> */
.L_x_2667:
[----:B------:R-:W-:Y:S05]  /*187d0*/  BSYNC B7 ;  /* 0x0000000000077941 */ /* 0x000fea0003800000 */
.L_x_2665:
[----:B0-----:R-:W4:Y:S02]  /*187e0*/  LDL R0, [R1+0x50] ;  /* 0x0000500001007983 */ /* 0x001f240000100800 */
[----:B----4-:R-:W-:-:S13]  /*187f0*/  ISETP.NE.AND P0, PT, R0, RZ, PT ;  /* 0x000000ff0000720c */ /* 0x010fda0003f05270 */
[----:B------:R-:W-:Y:S05]  /*18800*/  @!P0 BRA `(.L_x_2761) ;  /* 0x0000000000288947 */ /* 0x000fea0003800000 */
[----:B------:R-:W-:Y:S05]  /*18810*/  WARPSYNC.ALL ;  /* 0x0000000000007948 */ /* 0x000fea0003800000 */
[----:B------:R-:W0:Y:S08]  /*18820*/  S2UR UR5, SR_CgaCtaId ;  /* 0x00000000000579c3 */ /* 0x000e300000008800 */
[----:B------:R-:W-:Y:S06]  /*18830*/  BAR.SYNC.DEFER_BLOCKING 0x5, 0x180 ;  /* 0x0146000000007b1d */ /* 0x000fec0000010000 */
[----:B------:R-:W-:-:S02]  /*18840*/  UMOV UR4, 0x400 ;  /* 0x0000040000047882 */ /* 0x000fc40000000000 */
[----:B0-----:R-:W-:-:S06]  /*18850*/  ULEA UR4, UR5, UR4, 0x18 ;  /* 0x0000000405047291 */ /* 0x001fcc000f8ec03f */
[----:B------:R-:W-:-:S05]  /*18860*/  IMAD.U32 R0, RZ, RZ, UR4 ;  /* 0x00000004ff007e24 */ /* 0x000fca000f8e00ff */
[----:B------:R4:W0:Y:S04]  /*18870*/  LDS.128 R16, [R0+0x388d0] ;  /* 0x0388d00000107984 */ /* 0x0008280000000c00 */
[----:B------:R4:W-:Y:S01]  /*18880*/  STL [R1+0x4], R0 ;  /* 0x0000040001007387 */ /* 0x0009e20000100800 */
[----:B------:R-:W-:Y:S06]  /*18890*/  BAR.ARV 0x4, 0x180 ;  /* 0x0106000000007b1d */ /* 0x000fec0000002000 */
[----:B------:R-:W-:Y:S05]  /*188a0*/  BRA `(.L_x_2762) ;  /* 0x0000000800e47947 */ /* 0x000fea0003800000 */
.L_x_2761:
[----:B------:R-:W0:Y:S01]  /*188b0*/  S2R R0, SR_TID.X ;  /* 0x0000000000007919 */ /* 0x000e220000002100 */
[----:B------:R-:W-:Y:S01]  /*188c0*/  UMOV UR4, 0xffffffff ;  /* 0xffffffff00047882 */ /* 0x000fe20000000000 */
[----:B0-----:R-:W-:-:S04]  /*188d0*/  LOP3.LUT R6, R0, 0x1f, RZ, 0xc0, !PT ;  /* 0x0000001f00067812 */ /* 0x001fc800078ec0ff */
[----:B------:R-:W-:Y:S01]  /*188e0*/  ISETP.NE.AND P0, PT, R6, 0x1f, PT ;  /* 0x0000001f0600780c */ /* 0x000fe20003f05270 */
[----:B------:R-:W-:-:S12]  /*188f0*/  BRA.DIV UR4, `(.L_x_2763) ;  /* 0x0000002204ac7947 */ /* 0x000fd8000b800000 */
[----:B------:R-:W-:Y:S01]  /*18900*/  IMAD.IADD R5, R19, 0x1, R6 ;  /* 0x0000000113057824 */ /* 0x000fe200078e0206 */
[----:B------:R-:W-:Y:S01]  /*18910*/  ULDC UR4, c[0x0][0xc3c] ;  /* 0x00030f0000047ab9 */ /* 0x000fe20000000800 */
[----:B------:R-:W-:-:S03]  /*18920*/  ULDC.64 UR6, c[0x0][0x208] ;  /* 0x0000820000067ab9 */ /* 0x000fc60000000a00 */
[----:B------:R-:W-:-:S13]  /*18930*/  ISETP.GE.OR P1, PT, R5, UR4, !P0 ;  /* 0x0000000405007c0c */ /* 0x000fda000c726670 */
[----:B------:R-:W0:Y:S02]  /*18940*/  @!P1 LDC.64 R2, c[0x0][0xc80] ;  /* 0x00032000ff029b82 */ /* 0x000e240000000a00 */
[----:B0-----:R-:W-:-:S06]  /*18950*/  @!P1 IMAD.WIDE R2, R5, 0x4, R2 ;  /* 0x0000000405029825 */ /* 0x001fcc00078e0202 */
[----:B------:R0:W4:Y:S01]  /*18960*/  @!P1 LDG.E R3, desc[UR6][R2.64] ;  /* 0x0000000602039981 */ /* 0x000122000c1e1900 */
[C---:B------:R-:W-:Y:S02]  /*18970*/  ISETP.GE.U32.AND P2, PT, R6.reuse, 0x2, PT ;  /* 0x000000020600780c */ /* 0x040fe40003f46070 */
[C---:B------:R-:W-:Y:S01]  /*18980*/  ISETP.GE.U32.AND P3, PT, R6.reuse, 0x4, PT ;  /* 0x000000040600780c */ /* 0x040fe20003f66070 */
[----:B------:R-:W-:Y:S01]  /*18990*/  SHFL.IDX PT, R0, R16, RZ, 0x1f ;  /* 0x00001fff10007589 */ /* 0x000fe200000e0000 */
[C---:B------:R-:W-:Y:S02]  /*189a0*/  ISETP.GE.U32.AND P4, PT, R6.reuse, 0x8, PT ;  /* 0x000000080600780c */ /* 0x040fe40003f86070 */
[C---:B------:R-:W-:Y:S01]  /*189b0*/  ISETP.GE.U32.AND P5, PT, R6.reuse, 0x10, PT ;  /* 0x000000100600780c */ /* 0x040fe20003fa6070 */
[----:B0-----:R-:W-:Y:S02]  /*189c0*/  IMAD.MOV.U32 R2, RZ, RZ, RZ ;  /* 0x000000ffff027224 */ /* 0x001fe400078e00ff */
[----:B----4-:R-:W-:Y:S01]  /*189d0*/  @!P1 IMAD.MOV.U32 R2, RZ, RZ, R3 ;  /* 0x000000ffff029224 */ /* 0x010fe200078e0003 */
[----:B------:R-:W-:-:S04]  /*189e0*/  ISETP.NE.AND P1, PT, R6, RZ, PT ;  /* 0x000000ff0600720c */ /* 0x000fc80003f25270 */
[----:B------:R-:W0:Y:S02]  /*189f0*/  SHFL.UP PT, R3, R2, 0x1, RZ ;  /* 0x0420000002037989 */ /* 0x000e2400000e00ff */
[----:B0-----:R-:W-:-:S05]  /*18a00*/  SEL R5, R3, RZ, P1 ;  /* 0x000000ff03057207 */ /* 0x001fca0000800000 */
[----:B------:R-:W-:Y:S02]  /*18a10*/  IMAD.IADD R3, R2, 0x1, R5 ;  /* 0x0000000102037824 */ /* 0x000fe400078e0205 */
[----:B------:R-:W-:Y:S04]  /*18a20*/  SHFL.IDX PT, R5, R16, 0x1, 0x1f ;  /* 0x00201f0010057f89 */ /* 0x000fe800000e0000 */
        /* <DEDUP_REMOVED lines=12> */
[----:B------:R0:W4:Y:S02]  /*18af0*/  SHFL.IDX PT, R16, R3, 0x1f, 0x1f ;  /* 0x03e01f0003107f89 */ /* 0x00012400000e0000 */
.L_x_2829:
[----:B------:R-:W-:Y:S02]  /*18b00*/  ULDC UR4, c[0x0][0xc38] ;  /* 0x00030e0000047ab9 */ /* 0x000fe40000000800 */
[----:B------:R-:W-:-:S04]  /*18b10*/  IMAD.U32 R4, RZ, RZ, UR4 ;  /* 0x00000004ff047e24 */ /* 0x000fc8000f8e00ff */
[----:B----4-:R-:W-:-:S04]  /*18b20*/  IMAD R16, R16, R4, RZ ;  /* 0x0000000410107224 */ /* 0x010fc800078e02ff */
[----:B------:R-:W-:-:S05]  /*18b30*/  IMAD.IADD R5, R5, 0x1, R16 ;  /* 0x0000000105057824 */ /* 0x000fca00078e0210 */
[----:B------:R-:W-:-:S13]  /*18b40*/  ISETP.GT.AND P6, PT, R5, R0, PT ;  /* 0x000000000500720c */ /* 0x000fda0003fc4270 */
[----:B------:R-:W-:Y:S05]  /*18b50*/  @P6 BRA `(.L_x_2764) ;  /* 0x0000000000a06947 */ /* 0x000fea0003800000 */
.L_x_2769:
[----:B0-----:R-:W0:Y:S01]  /*18b60*/  LDC R3, c[0x0][0xc3c] ;  /* 0x00030f00ff037b82 */ /* 0x001e220000000800 */
[----:B------:R-:W-:-:S05]  /*18b70*/  VIADD R19, R19, 0x1f ;  /* 0x0000001f13137836 */ /* 0x000fca0000000000 */
[----:B0-----:R-:W-:-:S13]  /*18b80*/  ISETP.GE.AND P6, PT, R19, R3, PT ;  /* 0x000000031300720c */ /* 0x001fda0003fc6270 */
[----:B------:R-:W-:Y:S05]  /*18b90*/  @P6 BRA `(.L_x_2765) ;  /* 0x0000000400dc6947 */ /* 0x000fea0003800000 */
[----:B------:R-:W0:Y:S01]  /*18ba0*/  S2R R2, SR_TID.X ;  /* 0x0000000000027919 */ /* 0x000e220000002100 */
[----:B------:R-:W-:Y:S01]  /*18bb0*/  BSSY B0, `(.L_x_2766) ;  /* 0x000000a000007945 */ /* 0x000fe20003800000 */
[----:B0-----:R-:W-:-:S05]  /*18bc0*/  LOP3.LUT R2, R2, 0x1f, RZ, 0xc0, !PT ;  /* 0x0000001f02027812 */ /* 0x001fca00078ec0ff */
[----:B------:R-:W-:Y:S02]  /*18bd0*/  IMAD.IADD R4, R19, 0x1, R2 ;  /* 0x0000000113047824 */ /* 0x000fe400078e0202 */
[----:B------:R-:W-:-:S03]  /*18be0*/  IMAD.MOV.U32 R2, RZ, RZ, RZ ;  /* 0x000000ffff027224 */ /* 0x000fc600078e00ff */
[----:B------:R-:W-:-:S13]  /*18bf0*/  ISETP.GE.OR P6, PT, R4, R3, !P0 ;  /* 0x000000030400720c */ /* 0x000fda00047c6670 */
[----:B------:R-:W-:Y:S05]  /*18c00*/  @P6 BRA `(.L_x_2767) ;  /* 0x0000000000106947 */ /* 0x000fea0003800000 */
[----:B------:R-:W0:Y:S01]  /*18c10*/  LDC.64 R2, c[0x0][0xc80] ;  /* 0x00032000ff027b82 */ /* 0x000e220000000a00 */
[----:B------:R-:W-:Y:S01]  /*18c20*/  ULDC.64 UR4, c[0x0][0x208] ;  /* 0x0000820000047ab9 */ /* 0x000fe20000000a00 */
[----:B0-----:R-:W-:-:S06]  /*18c30*/  IMAD.WIDE R2, R4, 0x4, R2 ;  /* 0x0000000404027825 */ /* 0x001fcc00078e0202 */
[----:B------:R0:W5:Y:S02]  /*18c40*/  LDG.E R2, desc[UR4][R2.64] ;  /* 0x0000000402027981 */ /* 0x000164000c1e1900 */
.L_x_2767:
[----:B------:R-:W-:Y:S05]  /*18c50*/  BSYNC B0 ;  /* 0x0000000000007941 */ /* 0x000fea0003800000 */
.L_x_2766:
[----:B------:R-:W-:-:S03]  /*18c60*/  UMOV UR4, 0xffffffff ;  /* 0xffffffff00047882 */ /* 0x000fc60000000000 */
[----:B------:R-:W-:Y:S05]  /*18c70*/  BRA.DIV UR4, `(.L_x_2768) ;  /* 0x00000026040c7947 */ /* 0x000fea000b800000 */
[----:B-----5:R-:W0:Y:S02]  /*18c80*/  SHFL.UP PT, R14, R2, 0x1, RZ ;  /* 0x04200000020e7989 */ /* 0x020e2400000e00ff */
        /* <DEDUP_REMOVED lines=15> */
.L_x_2837:
[----:B------:R-:W-:Y:S02]  /*18d80*/  ULDC UR4, c[0x0][0xc38] ;  /* 0x00030e0000047ab9 */ /* 0x000fe40000000800 */
[----:B------:R-:W-:-:S04]  /*18d90*/  IMAD.U32 R4, RZ, RZ, UR4 ;  /* 0x00000004ff047e24 */ /* 0x000fc8000f8e00ff */
[----:B----4-:R-:W-:-:S04]  /*18da0*/  IMAD R16, R16, R4, RZ ;  /* 0x0000000410107224 */ /* 0x010fc800078e02ff */
[----:B------:R-:W-:-:S05]  /*18db0*/  IMAD.IADD R5, R16, 0x1, R5 ;  /* 0x0000000110057824 */ /* 0x000fca00078e0205 */
[----:B------:R-:W-:-:S13]  /*18dc0*/  ISETP.GT.AND P6, PT, R5, R0, PT ;  /* 0x000000000500720c */ /* 0x000fda0003fc4270 */
[----:B------:R-:W-:Y:S05]  /*18dd0*/  @!P6 BRA `(.L_x_2769) ;  /* 0xfffffffc0060e947 */ /* 0x000fea000383ffff */
.L_x_2764:
        /* <DEDUP_REMOVED lines=8> */
.L_x_2841:
[----:B------:R-:W-:Y:S01]  /*18e60*/  ISETP.NE.AND P0, PT, R5, RZ, PT ;  /* 0x000000ff0500720c */ /* 0x000fe20003f05270 */
[----:B------:R-:W-:-:S12]  /*18e70*/  IMAD.MOV.U32 R5, RZ, RZ, RZ ;  /* 0x000000ffff057224 */ /* 0x000fd800078e00ff */
[----:B------:R-:W-:Y:S05]  /*18e80*/  @!P0 BRA `(.L_x_2771) ;  /* 0x0000000000148947 */ /* 0x000fea0003800000 */
[----:B------:R-:W-:Y:S01]  /*18e90*/  UMOV UR4, 0xffffffff ;  /* 0xffffffff00047882 */ /* 0x000fe20000000000 */
[----:B------:R-:W-:Y:S02]  /*18ea0*/  VIADD R12, R6, 0xffffffff ;  /* 0xffffffff060c7836 */ /* 0x000fe40000000000 */
[----:B------:R-:W-:Y:S05]  /*18eb0*/  BRA.DIV UR4, `(.L_x_2772) ;  /* 0x0000002604987947 */ /* 0x000fea000b800000 */
[----:B0-----:R0:W0:Y:S02]  /*18ec0*/  SHFL.IDX PT, R3, R3, R12, 0x1f ;  /* 0x00001f0c03037589 */ /* 0x00102400000e0000 */
.L_x_2844:
[----:B0-----:R-:W-:-:S07]  /*18ed0*/  IMAD.MOV.U32 R5, RZ, RZ, R3 ;  /* 0x000000ffff057224 */ /* 0x001fce00078e0003 */
.L_x_2771:
[----:B0---4-:R-:W0:Y:S01]  /*18ee0*/  LDC.64 R2, c[0x0][0xc90] ;  /* 0x00032400ff027b82 */ /* 0x011e220000000a00 */
[----:B------:R-:W-:Y:S01]  /*18ef0*/  IMAD.IADD R19, R6, 0x1, R19 ;  /* 0x0000000106137824 */ /* 0x000fe200078e0213 */
[----:B------:R-:W-:-:S03]  /*18f00*/  ULDC.64 UR4, c[0x0][0x208] ;  /* 0x0000820000047ab9 */ /* 0x000fc60000000a00 */
[----:B0-----:R-:W-:-:S05]  /*18f10*/  IMAD.WIDE R2, R19, 0x4, R2 ;  /* 0x0000000413027825 */ /* 0x001fca00078e0202 */
[----:B-1-3--:R-:W3:Y:S01]  /*18f20*/  LDG.E R7, desc[UR4][R2.64] ;  /* 0x0000000402077981 */ /* 0x00aee2000c1e1900 */
[----:B------:R-:W-:-:S04]  /*18f30*/  IMAD R16, R5, R4, R16 ;  /* 0x0000000405107224 */ /* 0x000fc800078e0210 */
[----:B------:R-:W-:Y:S02]  /*18f40*/  IMAD.IADD R0, R0, 0x1, -R16 ;  /* 0x0000000100007824 */ /* 0x000fe400078e0a10 */
[----:B---3--:R-:W-:-:S05]  /*18f50*/  IMAD R6, R17, R7, RZ ;  /* 0x0000000711067224 */ /* 0x008fca00078e02ff */
[----:B-----5:R-:W-:-:S04]  /*18f60*/  IABS R8, R6 ;  /* 0x0000000600087213 */ /* 0x020fc80000000000 */
        /* <DEDUP_REMOVED lines=58> */
.L_x_2765:
[----:B------:R-:W-:Y:S01]  /*19310*/  UMOV UR4, URZ ;  /* 0x0000003f00047c82 */ /* 0x000fe20008000000 */
[----:B------:R-:W-:Y:S01]  /*19320*/  UMOV UR5, URZ ;  /* 0x0000003f00057c82 */ /* 0x000fe20008000000 */
[----:B------:R-:W-:Y:S01]  /*19330*/  ULDC UR6, c[0x0][0xc3c] ;  /* 0x00030f0000067ab9 */ /* 0x000fe20000000800 */
[----:B------:R-:W-:Y:S02]  /*19340*/  IMAD.MOV.U32 R16, RZ, RZ, R0 ;  /* 0x000000ffff107224 */ /* 0x000fe400078e0000 */
[----:B------:R-:W-:Y:S02]  /*19350*/  IMAD.U32 R17, RZ, RZ, UR4 ;  /* 0x00000004ff117e24 */ /* 0x000fe4000f8e00ff */
[----:B------:R-:W-:Y:S02]  /*19360*/  IMAD.U32 R18, RZ, RZ, UR5 ;  /* 0x00000005ff127e24 */ /* 0x000fe4000f8e00ff */
[----:B------:R-:W-:-:S07]  /*19370*/  IMAD.U32 R19, RZ, RZ, UR6 ;  /* 0x00000006ff137e24 */ /* 0x000fce000f8e00ff */
.L_x_2773:
[----:B------:R0:W4:Y:S01]  /*19380*/  LDL R3, [R1+0x4] ;  /* 0x0000040001037983 */ /* 0x0001220000100800 */
[----:B------:R-:W1:Y:S01]  /*19390*/  S2R R0, SR_TID.X ;  /* 0x0000000000007919 */ /* 0x000e620000002100 */
[----:B------:R-:W-:Y:S05]  /*193a0*/  WARPSYNC.ALL ;  /* 0x0000000000007948 */ /* 0x000fea0003800000 */
[----:B-1----:R-:W-:Y:S01]  /*193b0*/  LOP3.LUT R0, R0, 0x1f, RZ, 0xc0, !PT ;  /* 0x0000001f00007812 */ /* 0x002fe200078ec0ff */
[----:B------:R-:W-:Y:S03]  /*193c0*/  BAR.SYNC.DEFER_BLOCKING 0x4, 0x180 ;  /* 0x0106000000007b1d */ /* 0x000fe60000010000 */
[----:B------:R-:W-:-:S13]  /*193d0*/  ISETP.NE.AND P0, PT, R0, RZ, PT ;  /* 0x000000ff0000720c */ /* 0x000fda0003f05270 */
[----:B------:R-:W4:Y:S01]  /*193e0*/  @!P0 S2R R0, SR_CgaCtaId ;  /* 0x0000000000008919 */ /* 0x000f220000008800 */
[----:B------:R-:W-:-:S04]  /*193f0*/  @!P0 MOV R2, 0x400 ;  /* 0x0000040000028802 */ /* 0x000fc80000000f00 */
[----:B----4-:R-:W-:-:S05]  /*19400*/  @!P0 LEA R3, R0, R2, 0x18 ;  /* 0x0000000200038211 */ /* 0x010fca00078ec0ff */
[----:B------:R0:W-:Y:S04]  /*19410*/  @!P0 STS.128 [R3+0x388d0], R16 ;  /* 0x0388d01003008388 */ /* 0x0001e80000000c00 */
[----:B------:R0:W-:Y:S01]  /*19420*/  @!P0 STL [R1+0x4], R3 ;  /* 0x0000040301008387 */ /* 0x0001e20000100800 */
[----:B------:R-:W-:Y:S06]  /*19430*/  BAR.ARV 0x5, 0x180 ;  /* 0x0146000000007b1d */ /* 0x000fec0000002000 */
.L_x_2762:
[----:B------:R-:W-:Y:S02]  /*19440*/  ULDC UR4, c[0x0][0xc3c] ;  /* 0x00030f0000047ab9 */ /* 0x000fe40000000800 */
[----:B0-----:R-:W-:-:S13]  /*19450*/  ISETP.GE.AND P0, PT, R19, UR4, PT ;  /* 0x0000000413007c0c */ /* 0x001fda000bf06270 */
[----:B------:R-:W-:Y:S05]  /*19460*/  @!P0 BRA `(.L_x_2774) ;  /* 0xffffff9c00808947 */ /* 0x000fea000383ffff */
[----:B------:R-:W-:Y:S05]  /*19470*/  BSYNC B8 ;  /* 0x0000000000087941 */ /* 0x000fea0003800000 */
.L_x_2661:
[----:B----4-:R-:W4:Y:S01]  /*19480*/  LDL.LU R0, [R1+0x48] ;  /* 0x0000480001007983 */ /* 0x010f220000300800 */
[----:B------:R-:W-:Y:S01]  /*19490*/  BSSY B0, `(.L_x_2775) ;  /* 0x000000b000007945 */ /* 0x000fe20003800000 */
[----:B------:R-:W0:Y:S01]  /*194a0*/  S2R R5, SR_CgaCtaId ;  /* 0x0000000000057919 */ /* 0x000e220000008800 */
[----:B----4-:R-:W-:-:S05]  /*194b0*/  VIADD R0, R0, 0x1 ;  /* 0x0000000100007836 */ /* 0x010fca0000000000 */
[----:B------:R-:W-:-:S04]  /*194c0*/  LEA.HI R2, R0, R0, RZ, 0x1 ;  /* 0x0000000000027211 */ /* 0x000fc800078f08ff */
[----:B------:R-:W-:-:S05]  /*194d0*/  LOP3.LUT R3, R2, 0xfffffffe, RZ, 0xc0, !PT ;  /* 0xfffffffe02037812 */ /* 0x000fca00078ec0ff */
[----:B------:R-:W-:Y:S01]  /*194e0*/  IMAD.IADD R3, R0, 0x1, -R3 ;  /* 0x0000000100037824 */ /* 0x000fe200078e0a03 */
[----:B------:R-:W-:-:S04]  /*194f0*/  MOV R0, 0x400 ;  /* 0x0000040000007802 */ /* 0x000fc80000000f00 */
[----:B0-----:R-:W-:Y:S02]  /*19500*/  LEA R0, R5, R0, 0x18 ;  /* 0x0000000005007211 */ /* 0x001fe400078ec0ff */
[----:B------:R-:W-:-:S04]  /*19510*/  SHF.L.U32 R3, R3, 0x1f, RZ ;  /* 0x0000001f03037819 */ /* 0x000fc800000006ff */
[----:B------:R-:W0:Y:S02]  /*19520*/  SYNCS.PHASECHK.TRANS64.TRYWAIT P0, [R0+URZ+0x38820], R3 ;  /* 0x03882003000075a7 */ /* 0x000e24000800017f */
[----:B0-----:R-:W-:Y:S05]  /*19530*/  @!P0 BRA `(.L_x_2776) ;  /* 0x0000002000208947 */ /* 0x001fea0003800000 */
.L_x_2845:
[----:B------:R-:W-:Y:S05]  /*19540*/  BSYNC B0 ;  /* 0x0000000000007941 */ /* 0x000fea0003800000 */
.L_x_2775:
[----:B------:R-:W-:-:S03]  /*19550*/  UMOV UR4, 0xffffffff ;  /* 0xffffffff00047882 */ /* 0x000fc60000000000 */
[----:B------:R-:W-:Y:S05]  /*19560*/  BRA.DIV UR4, `(.L_x_2777) ;  /* 0x0000002204287947 */ /* 0x000fea000b800000 */
[----:B------:R-:W4:Y:S02]  /*19570*/  S2R R2, SR_TID.X ;  /* 0x0000000000027919 */ /* 0x000f240000002100 */
[----:B----4-:R-:W-:-:S04]  /*19580*/  SHF.R.U32.HI R2, RZ, 0x5, R2 ;  /* 0x00000005ff027819 */ /* 0x010fc80000011602 */
[----:B------:R-:W-:-:S05]  /*19590*/  LOP3.LUT R2, R2, 0x3, RZ, 0xc0, !PT ;  /* 0x0000000302027812 */ /* 0x000fca00078ec0ff */
[----:B------:R4:W0:Y:S02]  /*195a0*/  SHFL.IDX PT, R14, R2, RZ, 0x1f ;  /* 0x00001fff020e7589 */ /* 0x00082400000e0000 */
.L_x_2848:
[----:B0-----:R-:W-:Y:S01]  /*195b0*/  ISETP.NE.AND P0, PT, R14, RZ, PT ;  /* 0x000000ff0e00720c */ /* 0x001fe20003f05270 */
[----:B------:R-:W-:-:S12]  /*195c0*/  BSSY B0, `(.L_x_2778) ;  /* 0x0000029000007945 */ /* 0x000fd80003800000 */
[----:B------:R-:W-:Y:S05]  /*195d0*/  @P0 BRA `(.L_x_2779) ;  /* 0x00000000009c0947 */ /* 0x000fea0003800000 */
[----:B------:R-:W-:-:S03]  /*195e0*/  UMOV UR4, 0xffffffff ;  /* 0xffffffff00047882 */ /* 0x000fc60000000000 */
[----:B------:R-:W-:Y:S05]  /*195f0*/  BRA.DIV UR4, `(.L_x_2780) ;  /* 0x0000002204387947 */ /* 0x000fea000b800000 */
[----:B------:R-:W-:-:S13]  /*19600*/  ELECT P6, URZ, PT ;  /* 0x00000000003f782f */ /* 0x000fda00038c0000 */
.L_x_2851:
[----:B------:R-:W-:Y:S05]  /*19610*/  @!P6 BRA `(.L_x_2779) ;  /* 0x00000000008ce947 */ /* 0x000fea0003800000 */
[----:B----4-:R-:W4:Y:S02]  /*19620*/  LDL R2, [R1+0x54] ;  /* 0x0000540001027983 */ /* 0x010f240000100800 */
[----:B----4-:R-:W-:-:S13]  /*19630*/  R2UR UR4, R2 ;  /* 0x00000000020472ca */ /* 0x010fda00000e0000 */
[----:B------:R-:W-:-:S06]  /*19640*/  ULOP3.LUT UR4, UR4, 0x2, URZ, 0xfc, !UPT ;  /* 0x0000000204047892 */ /* 0x000fcc000f8efc3f */
[----:B------:R-:W-:-:S05]  /*19650*/  IMAD.U32 R2, RZ, RZ, UR4 ;  /* 0x00000004ff027e24 */ /* 0x000fca000f8e00ff */
[----:B------:R-:W-:-:S13]  /*19660*/  ISETP.NE.AND P2, PT, R2, 0x3, PT ;  /* 0x000000030200780c */ /* 0x000fda0003f45270 */
[----:B------:R-:W-:Y:S05]  /*19670*/  @!P2 BRA `(.L_x_2781) ;  /* 0x000000000004a947 */ /* 0x000fea0003800000 */
[----:B------:R-:W-:Y:S01]  /*19680*/  BPT.TRAP 0x1 ;  /* 0x000000040000795c */ /* 0x000fe20000300000 */
.L_x_2781:
[----:B------:R-:W4:Y:S04]  /*19690*/  LDL R3, [R1+0x8] ;  /* 0x0000080001037983 */ /* 0x000f280000100800 */
[----:B-1-3--:R-:W3:Y:S01]  /*196a0*/  LDL.LU R7, [R1+0x14] ;  /* 0x0000140001077983 */ /* 0x00aee20000300800 */
[----:B------:R-:W-:-:S04]  /*196b0*/  VIADD R2, R0, 0x38840 ;  /* 0x0003884000027836 */ /* 0x000fc80000000000 */
[C---:B----4-:R-:W-:Y:S02]  /*196c0*/  IMAD R6, R3.reuse, 0x8, R2 ;  /* 0x0000000803067824 */ /* 0x050fe400078e0202 */
[----:B------:R-:W-:Y:S01]  /*196d0*/  VIADD R3, R3, 0x1 ;  /* 0x0000000103037836 */ /* 0x000fe20000000000 */
[----:B---3--:R-:W-:-:S04]  /*196e0*/  SHF.L.U32 R5, R7, 0x1f, RZ ;  /* 0x0000001f07057819 */ /* 0x008fc800000006ff */
        /* <DEDUP_REMOVED lines=8> */
.L_x_2852:
[----:B------:R-:W1:Y:S02]  /*19770*/  SYNCS.PHASECHK.TRANS64.TRYWAIT P0, [R7+URZ], R2 ;  /* 0x00000002070075a7 */ /* 0x000e64000800017f */
[----:B-1----:R-:W-:Y:S05]  /*19780*/  @!P0 BRA `(.L_x_2783) ;  /* 0x0000002000088947 */ /* 0x002fea0003800000 */
.L_x_2853:
[----:B------:R-:W-:Y:S05]  /*19790*/  @!P2 BRA `(.L_x_2784) ;  /* 0x000000000004a947 */ /* 0x000fea0003800000 */
[----:B------:R-:W-:Y:S01]  /*197a0*/  BPT.TRAP 0x1 ;  /* 0x000000040000795c */ /* 0x000fe20000300000 */
.L_x_2784:
[----:B------:R-:W3:Y:S01]  /*197b0*/  LDL.LU R4, [R1+0x8] ;  /* 0x0000080001047983 */ /* 0x000ee20000300800 */
[----:B------:R-:W-:-:S04]  /*197c0*/  VIADD R0, R0, 0x38860 ;  /* 0x0003886000007836 */ /* 0x000fc80000000000 */
[----:B---3--:R-:W-:-:S04]  /*197d0*/  IMAD R4, R4, 0x8, R0 ;  /* 0x0000000804047824 */ /* 0x008fc800078e0200 */
[----:B------:R-:W3:Y:S02]  /*197e0*/  SYNCS.PHASECHK.TRANS64.TRYWAIT P0, [R4+URZ], R5 ;  /* 0x00000005040075a7 */ /* 0x000ee4000800017f */
[----:B---3--:R-:W-:Y:S05]  /*197f0*/  @!P0 BRA `(.L_x_2785) ;  /* 0x0000002000008947 */ /* 0x008fea0003800000 */
.L_x_2854:
[----:B------:R-:W-:-:S07]  /*19800*/  IMAD R3, R3, 0x8, R0 ;  /* 0x0000000803037824 */ /* 0x000fce00078e0200 */
.L_x_2786:
[----:B----4-:R4:W0:Y:S02]  /*19810*/  SYNCS.PHASECHK.TRANS64.TRYWAIT P0, [R3+URZ], R2 ;  /* 0x00000002030075a7 */ /* 0x010824000800017f */
[----:B0-----:R-:W-:Y:S05]  /*19820*/  @!P0 NANOSLEEP.SYNCS 0x989680 ;  /* 0x009896800000895d */ /* 0x001fea0003900000 */
[----:B------:R-:W0:Y:S02]  /*19830*/  @!P0 SYNCS.PHASECHK.TRANS64 P0, [R3+URZ], R2 ;  /* 0x00000002030085a7 */ /* 0x000e24000800007f */
[----:B0-----:R-:W-:Y:S05]  /*19840*/  @!P0 BRA `(.L_x_2786) ;  /* 0xfffffffc00f08947 */ /* 0x001fea000383ffff */
.L_x_2779:
[----:B------:R-:W-:Y:S05]  /*19850*/  BSYNC B0 ;  /* 0x0000000000007941 */ /* 0x000fea0003800000 */
.L_x_2778:
[----:B------:R-:W-:Y:S05]  /*19860*/  EXIT ;  /* 0x000000000000794d */ /* 0x000fea0003800000 */
.L_x_2603:
[----:B------:R-:W-:-:S13]  /*19870*/  R2UR UR4, R17 ;  /* 0x00000000110472ca */ /* 0x000fda00000e0000 */
[----:B0-----:R-:W-:-:S04]  /*19880*/  IMAD.U32 R3, RZ, RZ, UR4 ;  /* 0x00000004ff037e24 */ /* 0x001fc8000f8e00ff */
[----:B------:R0:W1:Y:S03]  /*19890*/  SYNCS.PHASECHK.TRANS64.TRYWAIT P1, [R3+URZ+0x38800], R0 ;  /* 0x03880000030075a7 */ /* 0x000066000802017f */
[----:B-1----:R-:W-:Y:S05]  /*198a0*/  @!P1 NANOSLEEP.SYNCS 0x989680 ;  /* 0x009896800000995d */ /* 0x002fea0003900000 */
[----:B------:R-:W1:Y:S02]  /*198b0*/  @!P1 SYNCS.PHASECHK.TRANS64 P1, [R3+URZ+0x38800], R0 ;  /* 0x03880000030095a7 */ /* 0x000e64000802007f */
[----:B-1----:R-:W-:Y:S05]  /*198c0*/  @!P1 BRA `(.L_x_2603) ;  /* 0xfffffffc00e89947 */ /* 0x002fea000383ffff */
[----:B------:R-:W-:Y:S05]  /*198d0*/  BRA `(.L_x_2787) ;  /* 0xfffffe8000e07947 */ /* 0x000fea000383ffff */
.L_x_2607:
[----:B-1----:R1:W2:Y:S02]  /*198e0*/  SYNCS.PHASECHK.TRANS64.TRYWAIT P2, [R0+URZ+0x38830], R3 ;  /* 0x03883003000075a7 */ /* 0x0022a4000804017f */
[----:B--2---:R-:W-:Y:S05]  /*198f0*/  @!P2 NANOSLEEP.SYNCS 0x989680 ;  /* 0x009896800000a95d */ /* 0x004fea0003900000 */
[----:B------:R-:W2:Y:S02]  /*19900*/  @!P2 SYNCS.PHASECHK.TRANS64 P2, [R0+URZ+0x38830], R3 ;  /* 0x038830030000a5a7 */ /* 0x000ea4000804007f */
[----:B--2---:R-:W-:Y:S05]  /*19910*/  @!P2 BRA `(.L_x_2607) ;  /* 0xfffffffc00f0a947 */ /* 0x004fea000383ffff */
[----:B------:R-:W-:Y:S05]  /*19920*/  BRA `(.L_x_2606) ;  /* 0xfffffe84000c7947 */ /* 0x000fea000383ffff */
.L_x_2612:
[----:B------:R-:W-:-:S13]  /*19930*/  R2UR UR4, R4 ;  /* 0x00000000040472ca */ /* 0x000fda00000e0000 */
[----:B-1----:R-:W-:-:S04]  /*19940*/  IMAD.U32 R152, RZ, RZ, UR4 ;  /* 0x00000004ff987e24 */ /* 0x002fc8000f8e00ff */
[----:B------:R1:W2:Y:S03]  /*19950*/  SYNCS.PHASECHK.TRANS64.TRYWAIT P3, [R152+URZ+0x38830], R3 ;  /* 0x03883003980075a7 */ /* 0x0002a6000806017f */
[----:B--2---:R-:W-:Y:S05]  /*19960*/  @!P3 NANOSLEEP.SYNCS 0x989680 ;  /* 0x009896800000b95d */ /* 0x004fea0003900000 */
[----:B------:R-:W2:Y:S02]  /*19970*/  @!P3 SYNCS.PHASECHK.TRANS64 P3, [R152+URZ+0x38830], R3 ;  /* 0x038830039800b5a7 */ /* 0x000ea4000806007f */
[----:B--2---:R-:W-:Y:S05]  /*19980*/  @!P3 BRA `(.L_x_2612) ;  /* 0xfffffffc00e8b947 */ /* 0x004fea000383ffff */
[----:B------:R-:W-:Y:S05]  /*19990*/  BRA `(.L_x_2611) ;  /* 0xfffffec4008c7947 */ /* 0x000fea000383ffff */
.L_x_2616:
[----:B0-----:R-:W-:-:S04]  /*199a0*/  IMAD.U32 R3, RZ, RZ, UR4 ;  /* 0x00000004ff037e24 */ /* 0x001fc8000f8e00ff */
[----:B------:R0:W2:Y:S03]  /*199b0*/  SYNCS.PHASECHK.TRANS64.TRYWAIT P3, [R3+URZ+0x38850], R0 ;  /* 0x03885000030075a7 */ /* 0x0000a6000806017f */
[----:B--2---:R-:W-:Y:S05]  /*199c0*/  @!P3 NANOSLEEP.SYNCS 0x989680 ;  /* 0x009896800000b95d */ /* 0x004fea0003900000 */
[----:B------:R-:W2:Y:S02]  /*199d0*/  @!P3 SYNCS.PHASECHK.TRANS64 P3, [R3+URZ+0x38850], R0 ;  /* 0x038850000300b5a7 */ /* 0x000ea4000806007f */
[----:B--2---:R-:W-:Y:S05]  /*199e0*/  @!P3 BRA `(.L_x_2616) ;  /* 0xfffffffc00ecb947 */ /* 0x004fea000383ffff */
[----:B------:R-:W-:Y:S05]  /*199f0*/  BRA `(.L_x_2615) ;  /* 0xfffffee800b47947 */ /* 0x000fea000383ffff */
.L_x_2622:
[----:B-1----:R-:W-:-:S04]  /*19a00*/  IMAD.U32 R4, RZ, RZ, UR4 ;  /* 0x00000004ff047e24 */ /* 0x002fc8000f8e00ff */
[----:B------:R1:W2:Y:S03]  /*19a10*/  SYNCS.PHASECHK.TRANS64.TRYWAIT P2, [R4+URZ+0x38830], R3 ;  /* 0x03883003040075a7 */ /* 0x0002a6000804017f */
[----:B--2---:R-:W-:Y:S05]  /*19a20*/  @!P2 NANOSLEEP.SYNCS 0x989680 ;  /* 0x009896800000a95d */ /* 0x004fea0003900000 */
[----:B------:R-:W2:Y:S02]  /*19a30*/  @!P2 SYNCS.PHASECHK.TRANS64 P2, [R4+URZ+0x38830], R3 ;  /* 0x038830030400a5a7 */ /* 0x000ea4000804007f */
[----:B--2---:R-:W-:Y:S05]  /*19a40*/  @!P2 BRA `(.L_x_2622) ;  /* 0xfffffffc00eca947 */ /* 0x004fea000383ffff */
[----:B------:R-:W-:Y:S05]  /*19a50*/  BRA `(.L_x_2621) ;  /* 0xffffff0400e87947 */ /* 0x000fea000383ffff */
.L_x_2626:
[----:B01----:R-:W-:-:S04]  /*19a60*/  IMAD.U32 R3, RZ, RZ, UR4 ;  /* 0x00000004ff037e24 */ /* 0x003fc8000f8e00ff */
[----:B------:R0:W1:Y:S03]  /*19a70*/  SYNCS.PHASECHK.TRANS64.TRYWAIT P2, [R3+URZ+0x38850], R0 ;  /* 0x03885000030075a7 */ /* 0x000066000804017f */
[----:B-1----:R-:W-:Y:S05]  /*19a80*/  @!P2 NANOSLEEP.SYNCS 0x989680 ;  /* 0x009896800000a95d */ /* 0x002fea0003900000 */
[----:B------:R-:W1:Y:S02]  /*19a90*/  @!P2 SYNCS.PHASECHK.TRANS64 P2, [R3+URZ+0x38850], R0 ;  /* 0x038850000300a5a7 */ /* 0x000e64000804007f */
[----:B-1----:R-:W-:Y:S05]  /*19aa0*/  @!P2 BRA `(.L_x_2626) ;  /* 0xfffffffc00eca947 */ /* 0x002fea000383ffff */
[----:B------:R-:W-:Y:S05]  /*19ab0*/  BRA `(.L_x_2625) ;  /* 0xffffff30000c7947 */ /* 0x000fea000383ffff */
.L_x_2631:
[----:B-1----:R-:W-:-:S04]  /*19ac0*/  IMAD.U32 R7, RZ, RZ, UR7 ;  /* 0x00000007ff077e24 */ /* 0x002fc8000f8e00ff */
[----:B------:R1:W2:Y:S03]  /*19ad0*/  SYNCS.PHASECHK.TRANS64.TRYWAIT P0, [R7+URZ+0x38850], R0 ;  /* 0x03885000070075a7 */ /* 0x0002a6000800017f */
[----:B--2---:R-:W-:Y:S05]  /*19ae0*/  @!P0 NANOSLEEP.SYNCS 0x989680 ;  /* 0x009896800000895d */ /* 0x004fea0003900000 */
[----:B------:R-:W2:Y:S02]  /*19af0*/  @!P0 SYNCS.PHASECHK.TRANS64 P0, [R7+URZ+0x38850], R0 ;  /* 0x03885000070085a7 */ /* 0x000ea4000800007f */
[----:B--2---:R-:W-:Y:S05]  /*19b00*/  @!P0 BRA `(.L_x_2631) ;  /* 0xfffffffc00ec8947 */ /* 0x004fea000383ffff */
[----:B------:R-:W-:Y:S05]  /*19b10*/  BRA `(.L_x_2630) ;  /* 0xffffff4c00587947 */ /* 0x000fea000383ffff */
.L_x_2673:
        /* <DEDUP_REMOVED lines=11> */
.L_x_2789:
[----:B------:R-:W-:Y:S05]  /*19bd0*/  BSYNC B0 ;  /* 0x0000000000007941 */ /* 0x000fea0003800000 */
.L_x_2788:
[----:B------:R-:W-:Y:S05]  /*19be0*/  BRA `(.L_x_2790) ;  /* 0xffffffa000d07947 */ /* 0x000fea000383ffff */
.L_x_2675:
[----:B------:R-:W-:Y:S01]  /*19bf0*/  BSSY B0, `(.L_x_2791) ;  /* 0x0000006000007945 */ /* 0x000fe20003800000 */
[----:B------:R-:W-:-:S07]  /*19c00*/  IMAD.MOV.U32 R15, RZ, RZ, -0x1 ;  /* 0xffffffffff0f7424 */ /* 0x000fce00078e00ff */
[----:B012---:R-:W-:Y:S05]  /*19c10*/  WARPSYNC.COLLECTIVE R15, `(.L_x_2792) ;  /* 0x000000000f0c7348 */ /* 0x007fea0003c00000 */
[----:B------:R-:W-:Y:S02]  /*19c20*/  ELECT P6, UR62, PT ;  /* 0x00000000003e782f */ /* 0x000fe400038c0000 */
[----:B------:R-:W-:Y:S01]  /*19c30*/  MOV R14, UR62 ;  /* 0x0000003e000e7c02 */ /* 0x000fe20008000f00 */
[----:B012---:R-:W-:Y:S10]  /*19c40*/  ENDCOLLECTIVE ;  /* 0x000000000000791b */ /* 0x007ff40003800000 */
.L_x_2792:
[----:B------:R-:W-:Y:S05]  /*19c50*/  BSYNC B0 ;  /* 0x0000000000007941 */ /* 0x000fea0003800000 */
.L_x_2791:
[----:B------:R-:W-:Y:S05]  /*19c60*/  BRA `(.L_x_2793) ;  /* 0xffffffa000d87947 */ /* 0x000fea000383ffff */
.L_x_2677:
[----:B--2---:R2:W3:Y:S02]  /*19c70*/  SYNCS.PHASECHK.TRANS64.TRYWAIT P0, [R0+URZ+0x38840], R2 ;  /* 0x03884002000075a7 */ /* 0x0044e4000800017f */
[----:B---3--:R-:W-:Y:S05]  /*19c80*/  @!P0 NANOSLEEP.SYNCS 0x989680 ;  /* 0x009896800000895d */ /* 0x008fea0003900000 */
[----:B------:R-:W3:Y:S02]  /*19c90*/  @!P0 SYNCS.PHASECHK.TRANS64 P0, [R0+URZ+0x38840], R2 ;  /* 0x03884002000085a7 */ /* 0x000ee4000800007f */
[----:B---3--:R-:W-:Y:S05]  /*19ca0*/  @!P0 BRA `(.L_x_2677) ;  /* 0xfffffffc00f08947 */ /* 0x008fea000383ffff */
[----:B------:R-:W-:Y:S05]  /*19cb0*/  BRA `(.L_x_2794) ;  /* 0xffffffa400487947 */ /* 0x000fea000383ffff */
.L_x_2681:
[----:B------:R-:W2:Y:S01]  /*19cc0*/  LDL.LU R11, [R1+0x34] ;  /* 0x00003400010b7983 */ /* 0x000ea20000300800 */
[----:B------:R-:W-:Y:S02]  /*19cd0*/  IMAD.MOV.U32 R13, RZ, RZ, R0 ;  /* 0x000000ffff0d7224 */ /* 0x000fe400078e0000 */
[----:B------:R-:W-:Y:S02]  /*19ce0*/  IMAD.MOV.U32 R12, RZ, RZ, RZ ;  /* 0x000000ffff0c7224 */ /* 0x000fe400078e00ff */
[----:B------:R-:W-:Y:S02]  /*19cf0*/  IMAD.MOV.U32 R15, RZ, RZ, -0x1 ;  /* 0xffffffffff0f7424 */ /* 0x000fe400078e00ff */
[----:B------:R-:W-:Y:S02]  /*19d00*/  IMAD R17, R17, 0x80, R10 ;  /* 0x0000008011117824 */ /* 0x000fe400078e020a */
[----:B--2---:R-:W-:Y:S02]  /*19d10*/  IMAD R2, R11, R7, RZ ;  /* 0x000000070b027224 */ /* 0x004fe400078e02ff */
[----:B------:R-:W-:-:S02]  /*19d20*/  IMAD.MOV.U32 R11, RZ, RZ, 0x181f ;  /* 0x0000181fff0b7424 */ /* 0x000fc400078e00ff */
[C---:B------:R-:W-:Y:S01]  /*19d30*/  VIADD R7, R17.reuse, 0x60 ;  /* 0x0000006011077836 */ /* 0x040fe20000000000 */
[----:B------:R-:W-:-:S13]  /*19d40*/  ISETP.GE.AND P5, PT, R17, R2, PT ;  /* 0x000000021100720c */ /* 0x000fda0003fa6270 */
[----:B-----5:R-:W-:Y:S05]  /*19d50*/  WARPSYNC.COLLECTIVE R15, `(.L_x_2795) ;  /* 0x000000000f087348 */ /* 0x020fea0003c00000 */
[----:B------:R0:W1:Y:S02]  /*19d60*/  SHFL.IDX P6, R14, R13, R12, R11 ;  /* 0x0000000c0d0e7389 */ /* 0x00006400000c000b */
[----:B01---5:R-:W-:Y:S01]  /*19d70*/  ENDCOLLECTIVE ;  /* 0x000000000000791b */ /* 0x023fe20003800000 */
.L_x_2795:
[----:B------:R-:W-:Y:S02]  /*19d80*/  IMAD.MOV.U32 R13, RZ, RZ, R3 ;  /* 0x000000ffff0d7224 */ /* 0x000fe400078e0003 */
[----:B------:R-:W-:-:S07]  /*19d90*/  IMAD.MOV.U32 R4, RZ, RZ, R14 ;  /* 0x000000ffff047224 */ /* 0x000fce00078e000e */
[----:B------:R-:W-:Y:S05]  /*19da0*/  WARPSYNC.COLLECTIVE R15, `(.L_x_2796) ;  /* 0x000000000f087348 */ /* 0x000fea0003c00000 */
[----:B------:R0:W1:Y:S02]  /*19db0*/  SHFL.IDX P6, R14, R13, R12, R11 ;  /* 0x0000000c0d0e7389 */ /* 0x00006400000c000b */
[----:B01----:R-:W-:Y:S01]  /*19dc0*/  ENDCOLLECTIVE ;  /* 0x000000000000791b */ /* 0x003fe20003800000 */
.L_x_2796:
        /* <DEDUP_REMOVED lines=19> */
.L_x_2797:
[----:B------:R-:W-:-:S05]  /*19f00*/  VIADD R4, R17, 0x10 ;  /* 0x0000001011047836 */ /* 0x000fca0000000000 */
[----:B------:R-:W-:Y:S01]  /*19f10*/  ISETP.GE.AND P5, PT, R4, R2, PT ;  /* 0x000000020400720c */ /* 0x000fe20003fa6270 */
[----:B------:R-:W-:Y:S02]  /*19f20*/  IMAD.MOV.U32 R13, RZ, RZ, R3 ;  /* 0x000000ffff0d7224 */ /* 0x000fe400078e0003 */
[----:B------:R-:W-:-:S10]  /*19f30*/  IMAD.MOV.U32 R4, RZ, RZ, R14 ;  /* 0x000000ffff047224 */ /* 0x000fd400078e000e */
[----:B------:R-:W-:Y:S05]  /*19f40*/  WARPSYNC.COLLECTIVE R15, `(.L_x_2798) ;  /* 0x000000000f087348 */ /* 0x000fea0003c00000 */
[----:B------:R0:W1:Y:S02]  /*19f50*/  SHFL.IDX P6, R14, R13, R12, R11 ;  /* 0x0000000c0d0e7389 */ /* 0x00006400000c000b */
[----:B01----:R-:W-:Y:S01]  /*19f60*/  ENDCOLLECTIVE ;  /* 0x000000000000791b */ /* 0x003fe20003800000 */
.L_x_2798:
        /* <DEDUP_REMOVED lines=19> */
.L_x_2799:
[----:B------:R-:W-:-:S05]  /*1a0a0*/  VIADD R4, R17, 0x20 ;  /* 0x0000002011047836 */ /* 0x000fca0000000000 */
[----:B------:R-:W-:Y:S01]  /*1a0b0*/  ISETP.GE.AND P5, PT, R4, R2, PT ;  /* 0x000000020400720c */ /* 0x000fe20003fa6270 */
[----:B------:R-:W-:Y:S02]  /*1a0c0*/  IMAD.MOV.U32 R13, RZ, RZ, R3 ;  /* 0x000000ffff0d7224 */ /* 0x000fe400078e0003 */
[----:B------:R-:W-:-:S10]  /*1a0d0*/  IMAD.MOV.U32 R4, RZ, RZ, R14 ;  /* 0x000000ffff047224 */ /* 0x000fd400078e000e */
[----:B------:R-:W-:Y:S05]  /*1a0e0*/  WARPSYNC.COLLECTIVE R15, `(.L_x_2800) ;  /* 0x000000000f087348 */ /* 0x000fea0003c00000 */
[----:B------:R0:W1:Y:S02]  /*1a0f0*/  SHFL.IDX P6, R14, R13, R12, R11 ;  /* 0x0000000c0d0e7389 */ /* 0x00006400000c000b */
[----:B01----:R-:W-:Y:S01]  /*1a100*/  ENDCOLLECTIVE ;  /* 0x000000000000791b */ /* 0x003fe20003800000 */
.L_x_2800:
        /* <DEDUP_REMOVED lines=19> */
.L_x_2801:
[----:B------:R-:W-:-:S05]  /*1a240*/  VIADD R4, R17, 0x30 ;  /* 0x0000003011047836 */ /* 0x000fca0000000000 */
[----:B------:R-:W-:Y:S01]  /*1a250*/  ISETP.GE.AND P5, PT, R4, R2, PT ;  /* 0x000000020400720c */ /* 0x000fe20003fa6270 */
[----:B------:R-:W-:Y:S02]  /*1a260*/  IMAD.MOV.U32 R13, RZ, RZ, R3 ;  /* 0x000000ffff0d7224 */ /* 0x000fe400078e0003 */
[----:B------:R-:W-:-:S10]  /*1a270*/  IMAD.MOV.U32 R4, RZ, RZ, R14 ;  /* 0x000000ffff047224 */ /* 0x000fd400078e000e */
[----:B------:R-:W-:Y:S05]  /*1a280*/  WARPSYNC.COLLECTIVE R15, `(.L_x_2802) ;  /* 0x000000000f087348 */ /* 0x000fea0003c00000 */
[----:B------:R0:W1:Y:S02]  /*1a290*/  SHFL.IDX P6, R14, R13, R12, R11 ;  /* 0x0000000c0d0e7389 */ /* 0x00006400000c000b */
[----:B01----:R-:W-:Y:S01]  /*1a2a0*/  ENDCOLLECTIVE ;  /* 0x000000000000791b */ /* 0x003fe20003800000 */
.L_x_2802:
        /* <DEDUP_REMOVED lines=19> */
.L_x_2803:
[----:B------:R-:W-:-:S05]  /*1a3e0*/  VIADD R4, R17, 0x40 ;  /* 0x0000004011047836 */ /* 0x000fca0000000000 */
[----:B------:R-:W-:Y:S01]  /*1a3f0*/  ISETP.GE.AND P5, PT, R4, R2, PT ;  /* 0x000000020400720c */ /* 0x000fe20003fa6270 */
[----:B------:R-:W-:Y:S02]  /*1a400*/  IMAD.MOV.U32 R13, RZ, RZ, R3 ;  /* 0x000000ffff0d7224 */ /* 0x000fe400078e0003 */
[----:B------:R-:W-:-:S10]  /*1a410*/  IMAD.MOV.U32 R4, RZ, RZ, R14 ;  /* 0x000000ffff047224 */ /* 0x000fd400078e000e */
[----:B------:R-:W-:Y:S05]  /*1a420*/  WARPSYNC.COLLECTIVE R15, `(.L_x_2804) ;  /* 0x000000000f087348 */ /* 0x000fea0003c00000 */
[----:B------:R0:W1:Y:S02]  /*1a430*/  SHFL.IDX P6, R14, R13, R12, R11 ;  /* 0x0000000c0d0e7389 */ /* 0x00006400000c000b */
[----:B01----:R-:W-:Y:S01]  /*1a440*/  ENDCOLLECTIVE ;  /* 0x000000000000791b */ /* 0x003fe20003800000 */
.L_x_2804:
        /* <DEDUP_REMOVED lines=19> */
.L_x_2805:
[----:B------:R-:W-:-:S05]  /*1a580*/  VIADD R4, R17, 0x50 ;  /* 0x0000005011047836 */ /* 0x000fca0000000000 */
[----:B------:R-:W-:Y:S01]  /*1a590*/  ISETP.GE.AND P5, PT, R4, R2, PT ;  /* 0x000000020400720c */ /* 0x000fe20003fa6270 */
[----:B------:R-:W-:Y:S02]  /*1a5a0*/  IMAD.MOV.U32 R13, RZ, RZ, R3 ;  /* 0x000000ffff0d7224 */ /* 0x000fe400078e0003 */
[----:B------:R-:W-:-:S10]  /*1a5b0*/  IMAD.MOV.U32 R4, RZ, RZ, R14 ;  /* 0x000000ffff047224 */ /* 0x000fd400078e000e */
[----:B------:R-:W-:Y:S05]  /*1a5c0*/  WARPSYNC.COLLECTIVE R15, `(.L_x_2806) ;  /* 0x000000000f087348 */ /* 0x000fea0003c00000 */
[----:B------:R0:W1:Y:S02]  /*1a5d0*/  SHFL.IDX P6, R14, R13, R12, R11 ;  /* 0x0000000c0d0e7389 */ /* 0x00006400000c000b */
[----:B01----:R-:W-:Y:S01]  /*1a5e0*/  ENDCOLLECTIVE ;  /* 0x000000000000791b */ /* 0x003fe20003800000 */
.L_x_2806:
        /* <DEDUP_REMOVED lines=20> */
.L_x_2807:
[----:B------:R-:W-:Y:S02]  /*1a730*/  IMAD.MOV.U32 R13, RZ, RZ, R3 ;  /* 0x000000ffff0d7224 */ /* 0x000fe400078e0003 */
[----:B------:R-:W-:-:S07]  /*1a740*/  IMAD.MOV.U32 R6, RZ, RZ, R14 ;  /* 0x000000ffff067224 */ /* 0x000fce00078e000e */
[----:B------:R-:W-:Y:S05]  /*1a750*/  WARPSYNC.COLLECTIVE R15, `(.L_x_2808) ;  /* 0x000000000f087348 */ /* 0x000fea0003c00000 */
[----:B------:R0:W1:Y:S02]  /*1a760*/  SHFL.IDX P6, R14, R13, R12, R11 ;  /* 0x0000000c0d0e7389 */ /* 0x00006400000c000b */
[----:B01----:R-:W-:Y:S01]  /*1a770*/  ENDCOLLECTIVE ;  /* 0x000000000000791b */ /* 0x003fe20003800000 */
.L_x_2808:
        /* <DEDUP_REMOVED lines=19> */
.L_x_2809:
[----:B------:R-:W-:Y:S02]  /*1a8b0*/  IMAD.MOV.U32 R13, RZ, RZ, R3 ;  /* 0x000000ffff0d7224 */ /* 0x000fe400078e0003 */
[----:B------:R-:W-:-:S07]  /*1a8c0*/  IMAD.MOV.U32 R6, RZ, RZ, R14 ;  /* 0x000000ffff067224 */ /* 0x000fce00078e000e */
[----:B------:R-:W-:Y:S05]  /*1a8d0*/  WARPSYNC.COLLECTIVE R15, `(.L_x_2810) ;  /* 0x000000000f087348 */ /* 0x000fea0003c00000 */
[----:B------:R0:W1:Y:S02]  /*1a8e0*/  SHFL.IDX P6, R14, R13, R12, R11 ;  /* 0x0000000c0d0e7389 */ /* 0x00006400000c000b */
[----:B01----:R-:W-:Y:S01]  /*1a8f0*/  ENDCOLLECTIVE ;  /* 0x000000000000791b */ /* 0x003fe20003800000 */
.L_x_2810:
[----:B------:R-:W-:Y:S01]  /*1a900*/  IMAD.MOV.U32 R3, RZ, RZ, R14 ;  /* 0x000000ffff037224 */ /* 0x000fe200078e000e */
[----:B------:R-:W-:Y:S06]  /*1a910*/  BRA `(.L_x_2811) ;  /* 0xffffffa800347947 */ /* 0x000fec000383ffff */
.L_x_2686:
[----:B0-----:R-:W2:Y:S02]  /*1a920*/  LDL R2, [R1+0x4] ;  /* 0x0000040001027983 */ /* 0x001ea40000100800 */
[----:B--2---:R0:W1:Y:S02]  /*1a930*/  SYNCS.PHASECHK.TRANS64.TRYWAIT P0, [R2+URZ+0x38820], R0 ;  /* 0x03882000020075a7 */ /* 0x004064000800017f */
[----:B-1----:R-:W-:Y:S05]  /*1a940*/  @!P0 NANOSLEEP.SYNCS 0x989680 ;  /* 0x009896800000895d */ /* 0x002fea0003900000 */
[----:B------:R-:W1:Y:S02]  /*1a950*/  @!P0 SYNCS.PHASECHK.TRANS64 P0, [R2+URZ+0x38820], R0 ;  /* 0x03882000020085a7 */ /* 0x000e64000800007f */
[----:B-1----:R-:W-:Y:S05]  /*1a960*/  @!P0 BRA `(.L_x_2686) ;  /* 0xfffffffc00ec8947 */ /* 0x002fea000383ffff */
[----:B------:R-:W-:Y:S05]  /*1a970*/  BRA `(.L_x_2812) ;  /* 0xffffffa800b47947 */ /* 0x000fea000383ffff */
.L_x_2695:
[----:B-1----:R1:W2:Y:S02]  /*1a980*/  SYNCS.PHASECHK.TRANS64.TRYWAIT P0, [R2+URZ+0x38840], R0 ;  /* 0x03884000020075a7 */ /* 0x0022a4000800017f */
[----:B--2---:R-:W-:Y:S05]  /*1a990*/  @!P0 NANOSLEEP.SYNCS 0x989680 ;  /* 0x009896800000895d */ /* 0x004fea0003900000 */
[----:B------:R-:W2:Y:S02]  /*1a9a0*/  @!P0 SYNCS.PHASECHK.TRANS64 P0, [R2+URZ+0x38840], R0 ;  /* 0x03884000020085a7 */ /* 0x000ea4000800007f */
[----:B--2---:R-:W-:Y:S05]  /*1a9b0*/  @!P0 BRA `(.L_x_2695) ;  /* 0xfffffffc00f08947 */ /* 0x004fea000383ffff */
[----:B------:R-:W-:Y:S05]  /*1a9c0*/  BRA `(.L_x_2813) ;  /* 0xffffffac007c7947 */ /* 0x000fea000383ffff */
.L_x_2703:
[----:B0-----:R0:W1:Y:S02]  /*1a9d0*/  SYNCS.PHASECHK.TRANS64.TRYWAIT P0, [R2+URZ+0x60], R0 ;  /* 0x00006000020075a7 */ /* 0x001064000800017f */
[----:B-1----:R-:W-:Y:S05]  /*1a9e0*/  @!P0 NANOSLEEP.SYNCS 0x989680 ;  /* 0x009896800000895d */ /* 0x002fea0003900000 */
[----:B------:R-:W1:Y:S02]  /*1a9f0*/  @!P0 SYNCS.PHASECHK.TRANS64 P0, [R2+URZ+0x60], R0 ;  /* 0x00006000020085a7 */ /* 0x000e64000800007f */
[----:B-1----:R-:W-:Y:S05]  /*1aa00*/  @!P0 BRA `(.L_x_2703) ;  /* 0xfffffffc00f08947 */ /* 0x002fea000383ffff */
[----:B------:R-:W-:Y:S05]  /*1aa10*/  BRA `(.L_x_2814) ;  /* 0xffffffb000d87947 */ /* 0x000fea000383ffff */
.L_x_2714:
[----:B--2---:R2:W3:Y:S02]  /*1aa20*/  SYNCS.PHASECHK.TRANS64.TRYWAIT P0, [R3+URZ+0x38840], R2 ;  /* 0x03884002030075a7 */ /* 0x0044e4000800017f */
[----:B---3--:R-:W-:Y:S05]  /*1aa30*/  @!P0 NANOSLEEP.SYNCS 0x989680 ;  /* 0x009896800000895d */ /* 0x008fea0003900000 */
[----:B------:R-:W3:Y:S02]  /*1aa40*/  @!P0 SYNCS.PHASECHK.TRANS64 P0, [R3+URZ+0x38840], R2 ;  /* 0x03884002030085a7 */ /* 0x000ee4000800007f */
[----:B---3--:R-:W-:Y:S05]  /*1aa50*/  @!P0 BRA `(.L_x_2714) ;  /* 0xfffffffc00f08947 */ /* 0x008fea000383ffff */
[----:B------:R-:W-:Y:S05]  /*1aa60*/  BRA `(.L_x_2815) ;  /* 0xffffffbc00047947 */ /* 0x000fea000383ffff */
.L_x_2722:
[----:B-1----:R1:W2:Y:S02]  /*1aa70*/  SYNCS.PHASECHK.TRANS64.TRYWAIT P0, [R2+URZ+0x60], R3 ;  /* 0x00006003020075a7 */ /* 0x0022a4000800017f */
[----:B--2---:R-:W-:Y:S05]  /*1aa80*/  @!P0 NANOSLEEP.SYNCS 0x989680 ;  /* 0x009896800000895d */ /* 0x004fea0003900000 */
[----:B------:R-:W2:Y:S02]  /*1aa90*/  @!P0 SYNCS.PHASECHK.TRANS64 P0, [R2+URZ+0x60], R3 ;  /* 0x00006003020085a7 */ /* 0x000ea4000800007f */
[----:B--2---:R-:W-:Y:S05]  /*1aaa0*/  @!P0 BRA `(.L_x_2722) ;  /* 0xfffffffc00f08947 */ /* 0x004fea000383ffff */
[----:B------:R-:W-:Y:S05]  /*1aab0*/  BRA `(.L_x_2816) ;  /* 0xffffffc000607947 */ /* 0x000fea000383ffff */
.L_x_2733:
[----:B---3--:R3:W4:Y:S02]  /*1aac0*/  SYNCS.PHASECHK.TRANS64.TRYWAIT P0, [R2+URZ+0x38840], R3 ;  /* 0x03884003020075a7 */ /* 0x008724000800017f */
[----:B----4-:R-:W-:Y:S05]  /*1aad0*/  @!P0 NANOSLEEP.SYNCS 0x989680 ;  /* 0x009896800000895d */ /* 0x010fea0003900000 */
[----:B------:R-:W4:Y:S02]  /*1aae0*/  @!P0 SYNCS.PHASECHK.TRANS64 P0, [R2+URZ+0x38840], R3 ;  /* 0x03884003020085a7 */ /* 0x000f24000800007f */
[----:B----4-:R-:W-:Y:S05]  /*1aaf0*/  @!P0 BRA `(.L_x_2733) ;  /* 0xfffffffc00f08947 */ /* 0x010fea000383ffff */
[----:B------:R-:W-:Y:S05]  /*1ab00*/  BRA `(.L_x_2817) ;  /* 0xffffffc800587947 */ /* 0x000fea000383ffff */
.L_x_2741:
[----:B-1----:R1:W2:Y:S02]  /*1ab10*/  SYNCS.PHASECHK.TRANS64.TRYWAIT P0, [R2+URZ+0x60], R5 ;  /* 0x00006005020075a7 */ /* 0x0022a4000800017f */
[----:B--2---:R-:W-:Y:S05]  /*1ab20*/  @!P0 NANOSLEEP.SYNCS 0x989680 ;  /* 0x009896800000895d */ /* 0x004fea0003900000 */
[----:B------:R-:W2:Y:S02]  /*1ab30*/  @!P0 SYNCS.PHASECHK.TRANS64 P0, [R2+URZ+0x60], R5 ;  /* 0x00006005020085a7 */ /* 0x000ea4000800007f */
[----:B--2---:R-:W-:Y:S05]  /*1ab40*/  @!P0 BRA `(.L_x_2741) ;  /* 0xfffffffc00f08947 */ /* 0x004fea000383ffff */
[----:B------:R-:W-:Y:S05]  /*1ab50*/  BRA `(.L_x_2818) ;  /* 0xffffffcc00b47947 */ /* 0x000fea000383ffff */
.L_x_2754:
[----:B--2---:R2:W4:Y:S02]  /*1ab60*/  SYNCS.PHASECHK.TRANS64.TRYWAIT P0, [R0+URZ+0x38860], R2 ;  /* 0x03886002000075a7 */ /* 0x004524000800017f */
[----:B----4-:R-:W-:Y:S05]  /*1ab70*/  @!P0 NANOSLEEP.SYNCS 0x989680 ;  /* 0x009896800000895d */ /* 0x010fea0003900000 */
[----:B------:R-:W4:Y:S02]  /*1ab80*/  @!P0 SYNCS.PHASECHK.TRANS64 P0, [R0+URZ+0x38860], R2 ;  /* 0x03886002000085a7 */ /* 0x000f24000800007f */
[----:B----4-:R-:W-:Y:S05]  /*1ab90*/  @!P0 BRA `(.L_x_2754) ;  /* 0xfffffffc00f08947 */ /* 0x010fea000383ffff */
[----:B------:R-:W-:Y:S05]  /*1aba0*/  BRA `(.L_x_2819) ;  /* 0xffffffd400907947 */ /* 0x000fea000383ffff */
.L_x_2763:
[----:B------:R-:W-:Y:S01]  /*1abb0*/  BSSY B0, `(.L_x_2820) ;  /* 0x0000008000007945 */ /* 0x000fe20003800000 */
[----:B------:R-:W-:Y:S02]  /*1abc0*/  IMAD.MOV.U32 R13, RZ, RZ, R16 ;  /* 0x000000ffff0d7224 */ /* 0x000fe400078e0010 */
[----:B------:R-:W-:Y:S02]  /*1abd0*/  IMAD.MOV.U32 R12, RZ, RZ, RZ ;  /* 0x000000ffff0c7224 */ /* 0x000fe400078e00ff */
[----:B------:R-:W-:Y:S02]  /*1abe0*/  IMAD.MOV.U32 R11, RZ, RZ, 0x1f ;  /* 0x0000001fff0b7424 */ /* 0x000fe400078e00ff */
[----:B------:R-:W-:-:S07]  /*1abf0*/  IMAD.MOV.U32 R15, RZ, RZ, -0x1 ;  /* 0xffffffffff0f7424 */ /* 0x000fce00078e00ff */
[----:B-123-5:R-:W-:Y:S05]  /*1ac00*/  WARPSYNC.COLLECTIVE R15, `(.L_x_2821) ;  /* 0x000000000f087348 */ /* 0x02efea0003c00000 */
[----:B------:R0:W4:Y:S02]  /*1ac10*/  SHFL.IDX P6, R14, R13, R12, R11 ;  /* 0x0000000c0d0e7389 */ /* 0x00012400000c000b */
[----:B012345:R-:W-:Y:S01]  /*1ac20*/  ENDCOLLECTIVE ;  /* 0x000000000000791b */ /* 0x03ffe20003800000 */
.L_x_2821:
[----:B------:R-:W-:Y:S05]  /*1ac30*/  BSYNC B0 ;  /* 0x0000000000007941 */ /* 0x000fea0003800000 */
.L_x_2820:
        /* <DEDUP_REMOVED lines=9> */
.L_x_2822:
        /* <DEDUP_REMOVED lines=19> */
.L_x_2823:
        /* <DEDUP_REMOVED lines=8> */
.L_x_2824:
        /* <DEDUP_REMOVED lines=8> */
.L_x_2825:
        /* <DEDUP_REMOVED lines=8> */
.L_x_2826:
        /* <DEDUP_REMOVED lines=8> */
.L_x_2827:
        /* <DEDUP_REMOVED lines=9> */
.L_x_2828:
[----:B------:R-:W-:Y:S01]  /*1b090*/  IMAD.MOV.U32 R16, RZ, RZ, R14 ;  /* 0x000000ffff107224 */ /* 0x000fe200078e000e */
[----:B------:R-:W-:Y:S06]  /*1b0a0*/  BRA `(.L_x_2829) ;  /* 0xffffffd800947947 */ /* 0x000fec000383ffff */
.L_x_2768:
[----:B------:R-:W-:Y:S01]  /*1b0b0*/  BSSY B0, `(.L_x_2830) ;  /* 0x0000008000007945 */ /* 0x000fe20003800000 */
[----:B-----5:R-:W-:Y:S02]  /*1b0c0*/  IMAD.MOV.U32 R13, RZ, RZ, R2 ;  /* 0x000000ffff0d7224 */ /* 0x020fe400078e0002 */
[----:B------:R-:W-:Y:S02]  /*1b0d0*/  IMAD.MOV.U32 R12, RZ, RZ, 0x1 ;  /* 0x00000001ff0c7424 */ /* 0x000fe400078e00ff */
[----:B------:R-:W-:Y:S02]  /*1b0e0*/  IMAD.MOV.U32 R11, RZ, RZ, RZ ;  /* 0x000000ffff0b7224 */ /* 0x000fe400078e00ff */
[----:B------:R-:W-:-:S07]  /*1b0f0*/  IMAD.MOV.U32 R15, RZ, RZ, -0x1 ;  /* 0xffffffffff0f7424 */ /* 0x000fce00078e00ff */
[----:B0123--:R-:W-:Y:S05]  /*1b100*/  WARPSYNC.COLLECTIVE R15, `(.L_x_2831) ;  /* 0x000000000f087348 */ /* 0x00ffea0003c00000 */
[----:B------:R4:W0:Y:S02]  /*1b110*/  SHFL.UP P6, R14, R13, R12, R11 ;  /* 0x0400000c0d0e7389 */ /* 0x00082400000c000b */
[----:B01234-:R-:W-:Y:S01]  /*1b120*/  ENDCOLLECTIVE ;  /* 0x000000000000791b */ /* 0x01ffe20003800000 */
.L_x_2831:
[----:B------:R-:W-:Y:S05]  /*1b130*/  BSYNC B0 ;  /* 0x0000000000007941 */ /* 0x000fea0003800000 */
.L_x_2830:
        /* <DEDUP_REMOVED lines=9> */
.L_x_2832:
        /* <DEDUP_REMOVED lines=8> */
.L_x_2833:
        /* <DEDUP_REMOVED lines=8> */
.L_x_2834:
        /* <DEDUP_REMOVED lines=8> */
.L_x_2835:
        /* <DEDUP_REMOVED lines=9> */
.L_x_2836:
[----:B------:R-:W-:Y:S01]  /*1b3e0*/  IMAD.MOV.U32 R16, RZ, RZ, R14 ;  /* 0x000000ffff107224 */ /* 0x000fe200078e000e */
[----:B------:R-:W-:Y:S06]  /*1b3f0*/  BRA `(.L_x_2837) ;  /* 0xffffffd800607947 */ /* 0x000fec000383ffff */
.L_x_2770:
[----:B------:R-:W-:Y:S01]  /*1b400*/  BSSY B0, `(.L_x_2838) ;  /* 0x0000006000007945 */ /* 0x000fe20003800000 */
[----:B------:R-:W-:Y:S01]  /*1b410*/  PLOP3.LUT P6, PT, P6, PT, PT, 0x8, 0x0 ;  /* 0x000000000000781c */ /* 0x000fe200037ce170 */
[----:B------:R-:W-:-:S12]  /*1b420*/  IMAD.MOV.U32 R15, RZ, RZ, -0x1 ;  /* 0xffffffffff0f7424 */ /* 0x000fd800078e00ff */
[----:B0123-5:R-:W-:Y:S05]  /*1b430*/  WARPSYNC.COLLECTIVE R15, `(.L_x_2839) ;  /* 0x000000000f087348 */ /* 0x02ffea0003c00000 */
[----:B------:R-:W-:Y:S01]  /*1b440*/  VOTE.ANY R14, PT, P6 ;  /* 0x00000000000e7806 */ /* 0x000fe200030e0100 */
[----:B0123-5:R-:W-:Y:S06]  /*1b450*/  ENDCOLLECTIVE ;  /* 0x000000000000791b */ /* 0x02ffec0003800000 */
.L_x_2839:
[----:B------:R-:W-:Y:S05]  /*1b460*/  BSYNC B0 ;  /* 0x0000000000007941 */ /* 0x000fea0003800000 */
.L_x_2838:
        /* <DEDUP_REMOVED lines=9> */
.L_x_2840:
[----:B------:R-:W-:Y:S01]  /*1b500*/  IMAD.MOV.U32 R17, RZ, RZ, R14 ;  /* 0x000000ffff117224 */ /* 0x000fe200078e000e */
[----:B------:R-:W-:Y:S06]  /*1b510*/  BRA `(.L_x_2841) ;  /* 0xffffffd800507947 */ /* 0x000fec000383ffff */
.L_x_2772:
[----:B------:R-:W-:Y:S01]  /*1b520*/  BSSY B0, `(.L_x_2842) ;  /* 0x0000007000007945 */ /* 0x000fe20003800000 */
[----:B------:R-:W-:Y:S02]  /*1b530*/  IMAD.MOV.U32 R13, RZ, RZ, R3 ;  /* 0x000000ffff0d7224 */ /* 0x000fe400078e0003 */
[----:B------:R-:W-:Y:S02]  /*1b540*/  IMAD.MOV.U32 R11, RZ, RZ, 0x1f ;  /* 0x0000001fff0b7424 */ /* 0x000fe400078e00ff */
[----:B------:R-:W-:-:S07]  /*1b550*/  IMAD.MOV.U32 R15, RZ, RZ, -0x1 ;  /* 0xffffffffff0f7424 */ /* 0x000fce00078e00ff */
[----:B012345:R-:W-:Y:S05]  /*1b560*/  WARPSYNC.COLLECTIVE R15, `(.L_x_2843) ;  /* 0x000000000f087348 */ /* 0x03ffea0003c00000 */
[----:B------:R0:W0:Y:S02]  /*1b570*/  SHFL.IDX P6, R14, R13, R12, R11 ;  /* 0x0000000c0d0e7389 */ /* 0x00002400000c000b */
[----:B012345:R-:W-:Y:S01]  /*1b580*/  ENDCOLLECTIVE ;  /* 0x000000000000791b */ /* 0x03ffe20003800000 */
.L_x_2843:
[----:B------:R-:W-:Y:S05]  /*1b590*/  BSYNC B0 ;  /* 0x0000000000007941 */ /* 0x000fea0003800000 */
.L_x_2842:
[----:B------:R-:W-:Y:S01]  /*1b5a0*/  IMAD.MOV.U32 R3, RZ, RZ, R14 ;  /* 0x000000ffff037224 */ /* 0x000fe200078e000e */
[----:B------:R-:W-:Y:S06]  /*1b5b0*/  BRA `(.L_x_2844) ;  /* 0xffffffd800447947 */ /* 0x000fec000383ffff */
.L_x_2776:
[----:B0-----:R0:W4:Y:S02]  /*1b5c0*/  SYNCS.PHASECHK.TRANS64.TRYWAIT P0, [R0+URZ+0x38820], R3 ;  /* 0x03882003000075a7 */ /* 0x001124000800017f */
[----:B----4-:R-:W-:Y:S05]  /*1b5d0*/  @!P0 NANOSLEEP.SYNCS 0x989680 ;  /* 0x009896800000895d */ /* 0x010fea0003900000 */
[----:B------:R-:W4:Y:S02]  /*1b5e0*/  @!P0 SYNCS.PHASECHK.TRANS64 P0, [R0+URZ+0x38820], R3 ;  /* 0x03882003000085a7 */ /* 0x000f24000800007f */
[----:B----4-:R-:W-:Y:S05]  /*1b5f0*/  @!P0 BRA `(.L_x_2776) ;  /* 0xfffffffc00f08947 */ /* 0x010fea000383ffff */
[----:B------:R-:W-:Y:S05]  /*1b600*/  BRA `(.L_x_2845) ;  /* 0xffffffdc00cc7947 */ /* 0x000fea000383ffff */
.L_x_2777:
[----:B------:R-:W4:Y:S01]  /*1b610*/  S2R R2, SR_TID.X ;  /* 0x0000000000027919 */ /* 0x000f220000002100 */
[----:B------:R-:W-:Y:S01]  /*1b620*/  BSSY B0, `(.L_x_2846) ;  /* 0x000000a000007945 */ /* 0x000fe20003800000 */
[----:B------:R-:W-:Y:S02]  /*1b630*/  IMAD.MOV.U32 R12, RZ, RZ, RZ ;  /* 0x000000ffff0c7224 */ /* 0x000fe400078e00ff */
[----:B------:R-:W-:Y:S02]  /*1b640*/  IMAD.MOV.U32 R11, RZ, RZ, 0x1f ;  /* 0x0000001fff0b7424 */ /* 0x000fe400078e00ff */
[----:B------:R-:W-:Y:S01]  /*1b650*/  IMAD.MOV.U32 R15, RZ, RZ, -0x1 ;  /* 0xffffffffff0f7424 */ /* 0x000fe200078e00ff */
[----:B----4-:R-:W-:-:S04]  /*1b660*/  SHF.R.U32.HI R2, RZ, 0x5, R2 ;  /* 0x00000005ff027819 */ /* 0x010fc80000011602 */
[----:B------:R-:W-:-:S05]  /*1b670*/  LOP3.LUT R2, R2, 0x3, RZ, 0xc0, !PT ;  /* 0x0000000302027812 */ /* 0x000fca00078ec0ff */
[----:B------:R-:W-:-:S07]  /*1b680*/  IMAD.MOV.U32 R13, RZ, RZ, R2 ;  /* 0x000000ffff0d7224 */ /* 0x000fce00078e0002 */
[----:B0123-5:R-:W-:Y:S05]  /*1b690*/  WARPSYNC.COLLECTIVE R15, `(.L_x_2847) ;  /* 0x000000000f087348 */ /* 0x02ffea0003c00000 */
[----:B------:R4:W0:Y:S02]  /*1b6a0*/  SHFL.IDX P6, R14, R13, R12, R11 ;  /* 0x0000000c0d0e7389 */ /* 0x00082400000c000b */
[----:B012345:R-:W-:Y:S01]  /*1b6b0*/  ENDCOLLECTIVE ;  /* 0x000000000000791b */ /* 0x03ffe20003800000 */
.L_x_2847:
[----:B------:R-:W-:Y:S05]  /*1b6c0*/  BSYNC B0 ;  /* 0x0000000000007941 */ /* 0x000fea0003800000 */
.L_x_2846:
[----:B------:R-:W-:Y:S05]  /*1b6d0*/  BRA `(.L_x_2848) ;  /* 0xffffffdc00b47947 */ /* 0x000fea000383ffff */
.L_x_2780:
[----:B------:R-:W-:Y:S01]  /*1b6e0*/  BSSY B1, `(.L_x_2849) ;  /* 0x0000006000017945 */ /* 0x000fe20003800000 */
[----:B------:R-:W-:-:S07]  /*1b6f0*/  IMAD.MOV.U32 R15, RZ, RZ, -0x1 ;  /* 0xffffffffff0f7424 */ /* 0x000fce00078e00ff */
[----:B-12345:R-:W-:Y:S05]  /*1b700*/  WARPSYNC.COLLECTIVE R15, `(.L_x_2850) ;  /* 0x000000000f0c7348 */ /* 0x03efea0003c00000 */
[----:B------:R-:W-:Y:S02]  /*1b710*/  ELECT P6, UR62, PT ;  /* 0x00000000003e782f */ /* 0x000fe400038c0000 */
[----:B------:R-:W-:Y:S01]  /*1b720*/  MOV R14, UR62 ;  /* 0x0000003e000e7c02 */ /* 0x000fe20008000f00 */
[----:B-12345:R-:W-:Y:S10]  /*1b730*/  ENDCOLLECTIVE ;  /* 0x000000000000791b */ /* 0x03eff40003800000 */
.L_x_2850:
[----:B------:R-:W-:Y:S05]  /*1b740*/  BSYNC B1 ;  /* 0x0000000000017941 */ /* 0x000fea0003800000 */
.L_x_2849:
[----:B------:R-:W-:Y:S05]  /*1b750*/  BRA `(.L_x_2851) ;  /* 0xffffffdc00ac7947 */ /* 0x000fea000383ffff */
.L_x_2782:
[----:B0-----:R0:W1:Y:S02]  /*1b760*/  SYNCS.PHASECHK.TRANS64.TRYWAIT P0, [R6+URZ], R5 ;  /* 0x00000005060075a7 */ /* 0x001064000800017f */
[----:B-1----:R-:W-:Y:S05]  /*1b770*/  @!P0 NANOSLEEP.SYNCS 0x989680 ;  /* 0x009896800000895d */ /* 0x002fea0003900000 */
[----:B------:R-:W1:Y:S02]  /*1b780*/  @!P0 SYNCS.PHASECHK.TRANS64 P0, [R6+URZ], R5 ;  /* 0x00000005060085a7 */ /* 0x000e64000800007f */
[----:B-1----:R-:W-:Y:S05]  /*1b790*/  @!P0 BRA `(.L_x_2782) ;  /* 0xfffffffc00f08947 */ /* 0x002fea000383ffff */
[----:B------:R-:W-:Y:S05]  /*1b7a0*/  BRA `(.L_x_2852) ;  /* 0xffffffdc00f07947 */ /* 0x000fea000383ffff */
.L_x_2783:
[----:B-1----:R1:W3:Y:S02]  /*1b7b0*/  SYNCS.PHASECHK.TRANS64.TRYWAIT P0, [R7+URZ], R2 ;  /* 0x00000002070075a7 */ /* 0x0022e4000800017f */
[----:B---3--:R-:W-:Y:S05]  /*1b7c0*/  @!P0 NANOSLEEP.SYNCS 0x989680 ;  /* 0x009896800000895d */ /* 0x008fea0003900000 */
[----:B------:R-:W3:Y:S02]  /*1b7d0*/  @!P0 SYNCS.PHASECHK.TRANS64 P0, [R7+URZ], R2 ;  /* 0x00000002070085a7 */ /* 0x000ee4000800007f */
[----:B---3--:R-:W-:Y:S05]  /*1b7e0*/  @!P0 BRA `(.L_x_2783) ;  /* 0xfffffffc00f08947 */ /* 0x008fea000383ffff */
[----:B------:R-:W-:Y:S05]  /*1b7f0*/  BRA `(.L_x_2853) ;  /* 0xffffffdc00e47947 */ /* 0x000fea000383ffff */
.L_x_2785:
[----:B---3--:R3:W4:Y:S02]  /*1b800*/  SYNCS.PHASECHK.TRANS64.TRYWAIT P0, [R4+URZ], R5 ;  /* 0x00000005040075a7 */ /* 0x008724000800017f */
[----:B----4-:R-:W-:Y:S05]  /*1b810*/  @!P0 NANOSLEEP.SYNCS 0x989680 ;  /* 0x009896800000895d */ /* 0x010fea0003900000 */
[----:B------:R-:W4:Y:S02]  /*1b820*/  @!P0 SYNCS.PHASECHK.TRANS64 P0, [R4+URZ], R5 ;  /* 0x00000005040085a7 */ /* 0x000f24000800007f */
[----:B----4-:R-:W-:Y:S05]  /*1b830*/  @!P0 BRA `(.L_x_2785) ;  /* 0xfffffffc00f08947 */ /* 0x010fea000383ffff */
[----:B------:R-:W-:Y:S05]  /*1b840*/  BRA `(.L_x_2854) ;  /* 0xffffffdc00ec7947 */ /* 0x000fea000383ffff */
.L_x_2855:
        /* <DEDUP_REMOVED lines=11> */
.L_x_15301:


//--------------------- .text._ZN7cutlass13device_kernelIN5flash11enable_sm90INS1_16FlashAttnFwdSm90INS1_25CollectiveMainloopFwdSm90ILi2EN4cute5tupleIJNS5_1CILi1EEES8_S8_EEENS6_IJNS7_ILi128EEENS7_ILi80EEENS7_ILi256EEEEEELi256ENS_6half_tEfNS_4arch4Sm90ELb1ELb0ELb1ELb1ELb0ELb1ELb0ELb1ELb1ELb1ELb0ELb0EEENS1_21CollectiveEpilogueFwdINS6_IJSA_SC_SB_EEES9_SE_SG_Li256ELb1ELb1ELb0ELb0EEENS1_36VarlenDynamicPersistentTileSchedulerILi128ELi80ELi256ELi128ELb0ELb1ELb1ELb1ELb1ELb1EEEEEEEEEvNT_6ParamsE --------------------------
	.section	.text._ZN7cutlass13device_kernelIN5flash11enable_sm90INS1_16FlashAttnFwdSm90INS1_25CollectiveMainloopFwdSm90ILi2EN4cute5tupleIJNS5_1CILi1EEES8_S8_EEENS6_IJNS7_ILi128EEENS7_ILi80EEENS7_ILi256EEEEEELi256ENS_6half_tEfNS_4arch4Sm90ELb1ELb0ELb1ELb1ELb0ELb1ELb0ELb1ELb1ELb1ELb0ELb0EEENS1_21CollectiveEpilogueFwdINS6_IJSA_SC_SB_EEES9_SE_SG_Li256ELb1ELb1ELb0ELb0EEENS1_36VarlenDynamicPersistentTileSchedulerILi128ELi80ELi256ELi128ELb0ELb1ELb1ELb1ELb1ELb1EEEEEEEEEvNT_6ParamsE,"ax",@progbits
	.align	128
.text._ZN7cutlass13device_kernelIN5flash11enable_sm90INS1_16FlashAttnFwdSm90INS1_25CollectiveMainloopFwdSm90ILi2EN4cute5tupleIJNS5_1CILi1EEES8_S8_EEENS6_IJNS7_ILi128EEENS7_ILi80EEENS7_ILi256EEEEEELi256ENS_6half_tEfNS_4arch4Sm90ELb1ELb0ELb1ELb1ELb0ELb1ELb0ELb1ELb1ELb1ELb0ELb0EEENS1_21CollectiveEpilogueFwdINS6_IJSA_SC_SB_EEES9_SE_SG_Li256ELb1ELb1ELb0ELb0EEENS1_36VarlenDynamicPersistentTileSchedulerILi128ELi80ELi256ELi128ELb0ELb1ELb1ELb1ELb1ELb1EEEEEEEEEvNT_6ParamsE:
        .type           _ZN7cutlass13device_kernelIN5flash11enable_sm90INS1_16FlashAttnFwdSm90INS1_25CollectiveMainloopFwdSm90ILi2EN4cute5tupleIJNS5_1CILi1EEES8_S8_EEENS6_IJNS7_ILi128EEENS7_ILi80EEENS7_ILi256EEEEEELi256ENS_6half_tEfNS_4arch4Sm90ELb1ELb0ELb1ELb1ELb0ELb1ELb0ELb1ELb1ELb1ELb0ELb0EEENS1_21CollectiveEpilogueFwdINS6_IJSA_SC_SB_EEES9_SE_SG_Li256ELb1ELb1ELb0ELb0EEENS1_36VarlenDynamicPersistentTileSchedulerILi128ELi80ELi256ELi128ELb0ELb1ELb1ELb1ELb1ELb1EEEEEEEEEvNT_6ParamsE,@function
        .size           _ZN7cutlass13device_kernelIN5flash11enable_sm90INS1_16FlashAttnFwdSm90INS1_25CollectiveMainloopFwdSm90ILi2EN4cute5tupleIJNS5_1CILi1EEES8_S8_EEENS6_IJNS7_ILi128EEENS7_ILi80EEENS7_ILi256EEEEEELi256ENS_6half_tEfNS_4arch4Sm90ELb1ELb0ELb1ELb1ELb0ELb1ELb0ELb1ELb1ELb1ELb0ELb0EEENS1_21CollectiveEpilogueFwdINS6_IJSA_SC_SB_EEES9_SE_SG_Li256ELb1ELb1ELb0ELb0EEENS1_36VarlenDynamicPersistentTileSchedulerILi128ELi80ELi256ELi128ELb0ELb1ELb1ELb1ELb1ELb1EEEEEEEEEvNT_6ParamsE,(.L_x_15302 - _ZN7cutlass13device_kernelIN5flash11enable_sm90INS1_16FlashAttnFwdSm90INS1_25CollectiveMainloopFwdSm90ILi2EN4cute5tupleIJNS5_1CILi1EEES8_S8_EEENS6_IJNS7_ILi128EEENS7_ILi80EEENS7_ILi256EEEEEELi256ENS_6half_tEfNS_4arch4Sm90ELb1ELb0ELb1ELb1ELb0ELb1ELb0ELb1ELb1ELb1ELb0ELb0EEENS1_21CollectiveEpilogueFwdINS6_IJSA_SC_SB_EEES9_SE_SG_Li256ELb1ELb1ELb0ELb0EEENS1_36VarlenDynamicPersistentTileSchedulerILi128ELi80ELi256ELi128ELb0ELb1ELb1ELb1ELb1ELb1EEEEEEEEEvNT_6ParamsE)
        .other          _ZN7cutlass13device_kernelIN5flash11enable_sm90INS1_16FlashAttnFwdSm90INS1_25CollectiveMainloopFwdSm90ILi2EN4cute5tupleIJNS5_1CILi1EEES8_S8_EEENS6_IJNS7_ILi128EEENS7_ILi80EEENS7_ILi256EEEEEELi256ENS_6half_tEfNS_4arch4Sm90ELb1ELb0ELb1ELb1ELb0ELb1ELb0ELb1ELb1ELb1ELb0ELb0EEENS1_21CollectiveEpilogueFwdINS6_IJSA_SC_SB_EEES9_SE_SG_Li256ELb1ELb1ELb0ELb0EEENS1_36VarlenDynamicPersistentTileSchedulerILi128ELi80ELi256ELi128ELb0ELb1ELb1ELb1ELb1ELb1EEEEEEEEEvNT_6ParamsE,@"STO_CUDA_ENTRY STV_DEFAULT"
_ZN7cutlass13device_kernelIN5flash11enable_sm90INS1_16FlashAttnFwdSm90INS1_25CollectiveMainloopFwdSm90ILi2EN4cute5tupleIJNS5_1CILi1EEES8_S8_EEENS6_IJNS7_ILi128EEENS7_ILi80EEENS7_ILi256EEEEEELi256ENS_6half_tEfNS_4arch4Sm90ELb1ELb0ELb1ELb1ELb0ELb1ELb0ELb1ELb1ELb1ELb0ELb0EEENS1_21CollectiveEpilogueFwdINS6_IJSA_SC_SB_EEES9_SE_SG_Li256ELb1ELb1ELb0ELb0EEENS1_36VarlenDynamicPersistentTileSchedulerILi128ELi80ELi256ELi128ELb0ELb1ELb1ELb1ELb1ELb1EEEEEEEEEvNT_6ParamsE:
        /* <DEDUP_REMOVED lines=24> */
.L_x_2857:
[----:B------:R-:W-:Y:S05]  /*0180*/  BSYNC B0 ;  /* 0x0000000000007941 */ /* 0x000fea0003800000 */
.L_x_2856:
        /* <DEDUP_REMOVED lines=41> */
.L_x_2858:
        /* <DEDUP_REMOVED lines=22> */
.L_x_2859:
        /* <DEDUP_REMOVED lines=18> */
.L_x_2860:
        /* <DEDUP_REMOVED lines=22> */
.L_x_2861:
        /* <DEDUP_REMOVED lines=22> */
.L_x_2862:
[----:B0-----:R-:W-:Y:S01]  /*0960*/  UMOV UR4, 0x1 ;  /* 0x0000000100047882 */ /* 0x001fe20000000000 */
[----:B------:R-:W-:Y:S01]  /*0970*/  PLOP3.LUT P0, PT, PT, PT, UP0, 0x80, 0x0 ;  /* 0x000000000000781c */ /* 0x000fe20003f0f008 */
[----:B------:R-:W-:Y:S01]  /*0980*/  USEL UR4, UR4, 0x2, !UP0 ;  /* 0x0000000204047887 */ /* 0x000fe2000c000000 */
[----:B------:R-:W-:Y:S01]  /*0990*/  NOP ;  /* 0x0000000000007918 */ /* 0x000fe20000000000 */
[----:B------:R-:W-:Y:S04]  /*09a0*/  BSSY B9, `(.L_x_2863) ;  /* 0x000302b000097945 */ /* 0x000fe80003800000 */
[----:B------:R-:W-:-:S05]  /*09b0*/  IMAD.U32 R2, RZ, RZ, UR4 ;  /* 0x00000004ff027e24 */ /* 0x000fca000f8e00ff */
[----:B------:R0:W-:Y:S01]  /*09c0*/  STL [R1+0x98], R2 ;  /* 0x0000980201007387 */ /* 0x0001e20000100800 */
[----:B-12-4-:R-:W-:Y:S06]  /*09d0*/  BAR.SYNC.DEFER_BLOCKING 0x0 ;  /* 0x0000000000007b1d */ /* 0x016fec0000010000 */
[----:B------:R-:W-:Y:S05]  /*09e0*/  @!P0 BRA `(.L_x_2864) ;  /* 0x0000027000508947 */ /* 0x000fea0003800000 */
.L_x_2865:
        /* <DEDUP_REMOVED lines=15> */
[----:B------:R-:W2:Y:S01]  /*0ae0*/  LDL R0, [R1+0x98] ;  /* 0x0000980001007983 */ /* 0x000ea20000100800 */
[----:B------:R-:W-:Y:S01]  /*0af0*/  VIADD R4, R4, 0xffffff80 ;  /* 0xffffff8004047836 */ /* 0x000fe20000000000 */
[----:B------:R-:W-:Y:S02]  /*0b00*/  R2UR UR4, R16 ;  /* 0x00000000100472ca */ /* 0x000fe400000e0000 */
[----:B------:R-:W-:Y:S01]  /*0b10*/  CS2R R218, SRZ ;  /* 0x0000000000da7805 */ /* 0x000fe2000001ff00 */
[----:B------:R-:W-:Y:S01]  /*0b20*/  IMAD.MOV.U32 R217, RZ, RZ, RZ ;  /* 0x000000ffffd97224 */ /* 0x000fe200078e00ff */
[----:B------:R-:W-:-:S04]  /*0b30*/  SHF.R.S32.HI R3, RZ, 0x1f, R4 ;  /* 0x0000001fff037819 */ /* 0x000fc80000011404 */
[CC--:B------:R-:W-:Y:S02]  /*0b40*/  LEA.HI R8, R3.reuse, R4.reuse, RZ, 0x2 ;  /* 0x0000000403087211 */ /* 0x0c0fe400078f10ff */
[CC--:B------:R-:W-:Y:S02]  /*0b50*/  LEA.HI R5, R3.reuse, R4.reuse, RZ, 0x5 ;  /* 0x0000000403057211 */ /* 0x0c0fe400078f28ff */
[----:B------:R-:W-:Y:S01]  /*0b60*/  LOP3.LUT R11, R8, 0xfffffffc, RZ, 0xc0, !PT ;  /* 0xfffffffc080b7812 */ /* 0x000fe200078ec0ff */
[----:B------:R-:W-:Y:S01]  /*0b70*/  UIADD3 UR4, UR4, 0x14400, URZ ;  /* 0x0001440004047890 */ /* 0x000fe2000fffe03f */
[-C--:B0-----:R-:W-:Y:S01]  /*0b80*/  LEA.HI R2, R3, R4.reuse, RZ, 0x4 ;  /* 0x0000000403027211 */ /* 0x081fe200078f20ff */
[----:B------:R-:W-:Y:S01]  /*0b90*/  IMAD.SHL.U32 R6, R5, 0x20, RZ ;  /* 0x0000002005067824 */ /* 0x000fe200078e00ff */
[----:B------:R-:W-:Y:S01]  /*0ba0*/  LEA.HI R212, R3, R4, RZ, 0x3 ;  /* 0x0000000403d47211 */ /* 0x000fe200078f18ff */
[----:B------:R-:W-:Y:S01]  /*0bb0*/  IMAD.IADD R11, R4, 0x1, -R11 ;  /* 0x00000001040b7824 */ /* 0x000fe200078e0a0b */
[----:B------:R-:W-:-:S02]  /*0bc0*/  SHF.R.S32.HI R5, RZ, 0x4, R2 ;  /* 0x00000004ff057819 */ /* 0x000fc40000011402 */
[----:B------:R-:W-:Y:S02]  /*0bd0*/  LEA.HI R12, R3, R4, RZ, 0x6 ;  /* 0x00000004030c7211 */ /* 0x000fe400078f30ff */
[----:B------:R-:W-:Y:S02]  /*0be0*/  LOP3.LUT R237, R212, 0xfffffff8, RZ, 0xc0, !PT ;  /* 0xfffffff8d4ed7812 */ /* 0x000fe400078ec0ff */
[----:B------:R-:W-:Y:S01]  /*0bf0*/  SHF.R.S32.HI R212, RZ, 0x3, R212 ;  /* 0x00000003ffd47819 */ /* 0x000fe200000114d4 */
[----:B------:R-:W-:Y:S01]  /*0c00*/  IMAD.SHL.U32 R12, R12, 0x8, RZ ;  /* 0x000000080c0c7824 */ /* 0x000fe200078e00ff */
[----:B------:R-:W-:Y:S01]  /*0c10*/  LOP3.LUT R6, R6, 0xfffffc00, RZ, 0xc0, !PT ;  /* 0xfffffc0006067812 */ /* 0x000fe200078ec0ff */
[----:B------:R-:W-:Y:S01]  /*0c20*/  IMAD.IADD R237, R4, 0x1, -R237 ;  /* 0x0000000104ed7824 */ /* 0x000fe200078e0aed */
[C---:B------:R-:W-:Y:S01]  /*0c30*/  IADD3 R15, R212.reuse, 0x20, RZ ;  /* 0x00000020d40f7810 */ /* 0x040fe20007ffe0ff */
[----:B------:R-:W-:Y:S01]  /*0c40*/  IMAD.SHL.U32 R20, R212, 0x40, RZ ;  /* 0x00000040d4147824 */ /* 0x000fe200078e00ff */
[----:B------:R-:W-:Y:S01]  /*0c50*/  LOP3.LUT R228, R12, 0xfffffe00, RZ, 0xc0, !PT ;  /* 0xfffffe000ce47812 */ /* 0x000fe200078ec0ff */
[----:B------:R-:W-:-:S02]  /*0c60*/  IMAD.SHL.U32 R22, R237, 0x4, RZ ;  /* 0x00000004ed167824 */ /* 0x000fc400078e00ff */
[----:B------:R-:W-:Y:S02]  /*0c70*/  IMAD.SHL.U32 R224, R15, 0x40, RZ ;  /* 0x000000400fe07824 */ /* 0x000fe400078e00ff */
[C---:B------:R-:W-:Y:S02]  /*0c80*/  VIADD R214, R22.reuse, 0x40 ;  /* 0x0000004016d67836 */ /* 0x040fe40000000000 */
[----:B------:R-:W-:Y:S01]  /*0c90*/  VIADD R215, R22, 0x20 ;  /* 0x0000002016d77836 */ /* 0x000fe20000000000 */
[----:B------:R-:W-:Y:S01]  /*0ca0*/  LOP3.LUT R224, R224, 0x1c0, RZ, 0xc0, !PT ;  /* 0x000001c0e0e07812 */ /* 0x000fe200078ec0ff */
[C---:B------:R-:W-:Y:S02]  /*0cb0*/  IMAD.IADD R213, R22.reuse, 0x1, R214 ;  /* 0x0000000116d57824 */ /* 0x040fe400078e02d6 */
[----:B------:R-:W-:Y:S01]  /*0cc0*/  VIADD R216, R22, 0x60 ;  /* 0x0000006016d87836 */ /* 0x000fe20000000000 */
[----:B------:R-:W-:Y:S02]  /*0cd0*/  SHF.R.U32.HI R18, RZ, 0x3, R224 ;  /* 0x00000003ff127819 */ /* 0x000fe400000116e0 */
[----:B--2---:R-:W-:-:S02]  /*0ce0*/  R2UR UR5, R0 ;  /* 0x00000000000572ca */ /* 0x004fc400000e0000 */
[----:B------:R-:W-:Y:S02]  /*0cf0*/  LEA.HI R0, R3, R4, RZ, 0x7 ;  /* 0x0000000403007211 */ /* 0x000fe400078f38ff */
[----:B------:R-:W-:Y:S02]  /*0d00*/  LOP3.LUT R3, R2, 0x3fffff0, RZ, 0xc0, !PT ;  /* 0x03fffff002037812 */ /* 0x000fe400078ec0ff */
[----:B------:R-:W-:Y:S02]  /*0d10*/  LOP3.LUT R7, R0, 0xffffff80, RZ, 0xc0, !PT ;  /* 0xffffff8000077812 */ /* 0x000fe400078ec0ff */
[----:B------:R-:W-:Y:S01]  /*0d20*/  SHF.R.S32.HI R13, RZ, 0x7, R0 ;  /* 0x00000007ff0d7819 */ /* 0x000fe20000011400 */
[C---:B------:R-:W-:Y:S01]  /*0d30*/  IMAD.IADD R3, R4.reuse, 0x1, -R3 ;  /* 0x0000000104037824 */ /* 0x040fe200078e0a03 */
[----:B------:R-:W-:Y:S02]  /*0d40*/  IADD3 R14, R4, -R7, RZ ;  /* 0x80000007040e7210 */ /* 0x000fe40007ffe0ff */
[----:B------:R-:W-:Y:S01]  /*0d50*/  LEA.HI R0, R0, R13, RZ, 0x1 ;  /* 0x0000000d00007211 */ /* 0x000fe200078f08ff */
[----:B------:R-:W-:Y:S01]  /*0d60*/  ULOP3.LUT UR5, UR5, 0x1, URZ, 0xfc, !UPT ;  /* 0x0000000105057892 */ /* 0x000fe2000f8efc3f */
[----:B------:R-:W-:Y:S01]  /*0d70*/  SHF.R.S32.HI R7, RZ, 0x1f, R14 ;  /* 0x0000001fff077819 */ /* 0x000fe2000001140e */
[----:B------:R-:W-:Y:S01]  /*0d80*/  STL [R1+0x74], R14 ;  /* 0x0000740e01007387 */ /* 0x000fe20000100800 */
[----:B------:R-:W-:-:S02]  /*0d90*/  LEA.HI R2, R2, R5, RZ, 0x1 ;  /* 0x0000000502027211 */ /* 0x000fc400078f08ff */
[CC--:B------:R-:W-:Y:S01]  /*0da0*/  LEA.HI R8, R7.reuse, R14.reuse, RZ, 0x2 ;  /* 0x0000000e07087211 */ /* 0x0c0fe200078f10ff */
[----:B------:R0:W-:Y:S01]  /*0db0*/  STL [R1+0x8c], R13 ;  /* 0x00008c0d01007387 */ /* 0x0001e20000100800 */
[----:B------:R-:W-:Y:S02]  /*0dc0*/  LEA.HI R7, R7, R14, RZ, 0x5 ;  /* 0x0000000e07077211 */ /* 0x000fe400078f28ff */
[--C-:B------:R-:W-:Y:S02]  /*0dd0*/  SHF.R.S32.HI R9, RZ, 0x2, R8.reuse ;  /* 0x00000002ff097819 */ /* 0x100fe40000011408 */
[----:B------:R-:W-:Y:S02]  /*0de0*/  SHF.R.S32.HI R10, RZ, 0x1f, R8 ;  /* 0x0000001fff0a7819 */ /* 0x000fe40000011408 */
[----:B------:R-:W-:Y:S02]  /*0df0*/  SHF.R.S32.HI R7, RZ, 0x5, R7 ;  /* 0x00000005ff077819 */ /* 0x000fe40000011407 */
[----:B------:R-:W-:-:S02]  /*0e00*/  LEA.HI R10, R10, R9, RZ, 0x3 ;  /* 0x000000090a0a7211 */ /* 0x000fc400078f18ff */
[----:B------:R-:W-:Y:S02]  /*0e10*/  LOP3.LUT R0, R0, 0x3fffffe, RZ, 0xc0, !PT ;  /* 0x03fffffe00007812 */ /* 0x000fe400078ec0ff */
[----:B------:R-:W-:Y:S02]  /*0e20*/  LOP3.LUT R10, R10, 0xfffffff8, RZ, 0xc0, !PT ;  /* 0xfffffff80a0a7812 */ /* 0x000fe400078ec0ff */
[----:B------:R-:W-:Y:S02]  /*0e30*/  LOP3.LUT R2, R2, 0x1ffffffe, RZ, 0xc0, !PT ;  /* 0x1ffffffe02027812 */ /* 0x000fe400078ec0ff */
[----:B------:R-:W-:Y:S01]  /*0e40*/  IADD3 R0, R13, -R0, RZ ;  /* 0x800000000d007210 */ /* 0x000fe20007ffe0ff */
[----:B------:R-:W-:Y:S01]  /*0e50*/  IMAD.IADD R10, R9, 0x1, -R10 ;  /* 0x00000001090a7824 */ /* 0x000fe200078e0a0a */
[----:B------:R-:W-:Y:S01]  /*0e60*/  LEA R3, R3, R6, 0x6 ;  /* 0x0000000603037211 */ /* 0x000fe200078e30ff */
[----:B------:R-:W-:Y:S01]  /*0e70*/  VIADD R9, R212, 0x60 ;  /* 0x00000060d4097836 */ /* 0x000fe20000000000 */
[----:B------:R-:W-:Y:S01]  /*0e80*/  LEA.HI R4, R11, R11, RZ, 0x1 ;  /* 0x0000000b0b047211 */ /* 0x000fe200078f08ff */
[----:B------:R-:W-:Y:S01]  /*0e90*/  IMAD R7, R7, 0x10, R10 ;  /* 0x0000001007077824 */ /* 0x000fe200078e020a */
[----:B------:R-:W-:Y:S01]  /*0ea0*/  LOP3.LUT R234, R8, 0x7ffffffc, RZ, 0xc0, !PT ;  /* 0x7ffffffc08ea7812 */ /* 0x000fe200078ec0ff */
[----:B------:R-:W-:Y:S01]  /*0eb0*/  IMAD.IADD R2, R5, 0x1, -R2 ;  /* 0x0000000105027824 */ /* 0x000fe200078e0a02 */
[----:B------:R-:W-:Y:S01]  /*0ec0*/  SHF.R.S32.HI R6, RZ, 0x1f, R9 ;  /* 0x0000001fff067819 */ /* 0x000fe20000011409 */
[----:B0-----:R-:W-:Y:S01]  /*0ed0*/  IMAD R13, R0, 0x40, R7 ;  /* 0x00000040000d7824 */ /* 0x001fe200078e0207 */
[----:B------:R-:W-:Y:S01]  /*0ee0*/  SHF.R.S32.HI R0, RZ, 0x1f, R15 ;  /* 0x0000001fff007819 */ /* 0x000fe2000001140f */
[----:B------:R-:W-:Y:S01]  /*0ef0*/  IMAD R2, R2, 0x8, R3 ;  /* 0x0000000802027824 */ /* 0x000fe200078e0203 */
[----:B------:R-:W-:Y:S01]  /*0f00*/  LEA.HI R6, R6, R9, RZ, 0x3 ;  /* 0x0000000906067211 */ /* 0x000fe200078f18ff */
[----:B------:R-:W-:Y:S01]  /*0f10*/  VIADD R10, R212, 0x40 ;  /* 0x00000040d40a7836 */ /* 0x000fe20000000000 */
[----:B------:R-:W-:Y:S01]  /*0f20*/  LEA.HI R0, R0, R15, RZ, 0x3 ;  /* 0x0000000f00007211 */ /* 0x000fe200078f18ff */
[----:B------:R-:W-:Y:S01]  /*0f30*/  IMAD.SHL.U32 R5, R9, 0x40, RZ ;  /* 0x0000004009057824 */ /* 0x000fe200078e00ff */
[----:B------:R0:W-:Y:S01]  /*0f40*/  STL [R1+0x94], R2 ;  /* 0x0000940201007387 */ /* 0x0001e20000100800 */
[----:B------:R-:W-:Y:S01]  /*0f50*/  LOP3.LUT R4, R4, 0x1ffffffe, RZ, 0xc0, !PT ;  /* 0x1ffffffe04047812 */ /* 0x000fe200078ec0ff */
[----:B------:R-:W-:Y:S01]  /*0f60*/  IMAD.IADD R234, R14, 0x1, -R234 ;  /* 0x000000010eea7824 */ /* 0x000fe200078e0aea */
[----:B------:R-:W-:Y:S01]  /*0f70*/  SHF.L.U32 R223, R10, 0x6, RZ ;  /* 0x000000060adf7819 */ /* 0x000fe200000006ff */
[----:B------:R-:W-:Y:S01]  /*0f80*/  IMAD.SHL.U32 R0, R0, 0x40, RZ ;  /* 0x0000004000007824 */ /* 0x000fe200078e00ff */
[----:B------:R-:W-:Y:S01]  /*0f90*/  LOP3.LUT R15, R5, 0x1c0, RZ, 0xc0, !PT ;  /* 0x000001c0050f7812 */ /* 0x000fe200078ec0ff */
[----:B------:R-:W-:Y:S01]  /*0fa0*/  IMAD.SHL.U32 R5, R6, 0x40, RZ ;  /* 0x0000004006057824 */ /* 0x000fe200078e00ff */
[----:B------:R-:W-:Y:S01]  /*0fb0*/  SHF.R.S32.HI R6, RZ, 0x1f, R213 ;  /* 0x0000001fff067819 */ /* 0x000fe200000114d5 */
[----:B------:R-:W-:Y:S01]  /*0fc0*/  IMAD.IADD R4, R11, 0x1, -R4 ;  /* 0x000000010b047824 */ /* 0x000fe200078e0a04 */
[----:B------:R-:W-:Y:S01]  /*0fd0*/  LOP3.LUT R227, R0, 0xfffffe00, RZ, 0xc0, !PT ;  /* 0xfffffe0000e37812 */ /* 0x000fe200078ec0ff */
[----:B------:R-:W-:Y:S01]  /*0fe0*/  STL [R1+0x90], R13 ;  /* 0x0000900d01007387 */ /* 0x000fe20000100800 */
[----:B0-----:R-:W-:Y:S01]  /*0ff0*/  SHF.R.S32.HI R2, RZ, 0x1f, R10 ;  /* 0x0000001fff027819 */ /* 0x001fe2000001140a */
[----:B------:R-:W-:Y:S01]  /*1000*/  IMAD R235, R4, 0x8, R13 ;  /* 0x0000000804eb7824 */ /* 0x000fe200078e020d */
[----:B------:R-:W-:-:S02]  /*1010*/  LEA.HI R0, R6, R213, RZ, 0x6 ;  /* 0x000000d506007211 */ /* 0x000fc400078f30ff */
[----:B------:R-:W-:Y:S02]  /*1020*/  LEA.HI R2, R2, R10, RZ, 0x3 ;  /* 0x0000000a02027211 */ /* 0x000fe400078f18ff */
[----:B------:R-:W-:Y:S02]  /*1030*/  LEA.HI R6, R6, R213, RZ, 0x3 ;  /* 0x000000d506067211 */ /* 0x000fe400078f18ff */
[----:B------:R-:W-:Y:S02]  /*1040*/  SHF.L.U32 R2, R2, 0x6, RZ ;  /* 0x0000000602027819 */ /* 0x000fe400000006ff */
[----:B------:R-:W-:Y:S02]  /*1050*/  LOP3.LUT R3, R20, 0x1c0, RZ, 0xc0, !PT ;  /* 0x000001c014037812 */ /* 0x000fe400078ec0ff */
[----:B------:R-:W-:Y:S01]  /*1060*/  LOP3.LUT R226, R2, 0xfffffe00, RZ, 0xc0, !PT ;  /* 0xfffffe0002e27812 */ /* 0x000fe200078ec0ff */
[----:B------:R-:W-:Y:S01]  /*1070*/  IMAD.SHL.U32 R2, R0, 0x80, RZ ;  /* 0x0000008000027824 */ /* 0x000fe200078e00ff */
[----:B------:R-:W-:-:S02]  /*1080*/  LOP3.LUT R223, R223, 0x1c0, RZ, 0xc0, !PT ;  /* 0x000001c0dfdf7812 */ /* 0x000fc400078ec0ff */
[----:B------:R-:W-:Y:S02]  /*1090*/  LOP3.LUT R0, R6, 0x38, RZ, 0xc0, !PT ;  /* 0x0000003806007812 */ /* 0x000fe400078ec0ff */
[----:B------:R-:W-:Y:S02]  /*10a0*/  SHF.R.U32.HI R229, RZ, 0x3, R3 ;  /* 0x00000003ffe57819 */ /* 0x000fe40000011603 */
[----:B------:R-:W-:Y:S02]  /*10b0*/  SHF.R.U32.HI R17, RZ, 0x3, R223 ;  /* 0x00000003ff117819 */ /* 0x000fe400000116df */
[----:B------:R-:W-:Y:S02]  /*10c0*/  SHF.R.U32.HI R12, RZ, 0x3, R15 ;  /* 0x00000003ff0c7819 */ /* 0x000fe4000001160f */
[--C-:B------:R-:W-:Y:S02]  /*10d0*/  LOP3.LUT R7, R224, 0x38, R6.reuse, 0xf8, !PT ;  /* 0x00000038e0077812 */ /* 0x100fe400078ef806 */
[----:B------:R-:W-:-:S02]  /*10e0*/  LOP3.LUT R9, R223, 0x38, R6, 0xf8, !PT ;  /* 0x00000038df097812 */ /* 0x000fc400078ef806 */
[----:B------:R-:W-:Y:S02]  /*10f0*/  LOP3.LUT R10, R15, 0x38, R6, 0xf8, !PT ;  /* 0x000000380f0a7812 */ /* 0x000fe400078ef806 */
[----:B------:R-:W-:Y:S02]  /*1100*/  LOP3.LUT R0, R0, 0x1c0, R20, 0xf8, !PT ;  /* 0x000001c000007812 */ /* 0x000fe400078ef814 */
[----:B------:R-:W-:Y:S02]  /*1110*/  LOP3.LUT R11, R5, 0xfffffe00, RZ, 0xc0, !PT ;  /* 0xfffffe00050b7812 */ /* 0x000fe400078ec0ff */
[----:B------:R-:W-:Y:S02]  /*1120*/  LOP3.LUT R5, R2, 0xffffe000, RZ, 0xc0, !PT ;  /* 0xffffe00002057812 */ /* 0x000fe400078ec0ff */
[----:B------:R-:W-:Y:S01]  /*1130*/  LOP3.LUT R2, R7, R18, RZ, 0x3c, !PT ;  /* 0x0000001207027212 */ /* 0x000fe200078e3cff */
[----:B------:R-:W-:Y:S01]  /*1140*/  STL [R1+0x70], R11 ;  /* 0x0000700b01007387 */ /* 0x000fe20000100800 */
[----:B------:R-:W-:Y:S01]  /*1150*/  LOP3.LUT R9, R9, R17, RZ, 0x3c, !PT ;  /* 0x0000001109097212 */ /* 0x000fe200078e3cff */
[----:B------:R-:W-:Y:S01]  /*1160*/  IMAD.MOV.U32 R17, RZ, RZ, RZ ;  /* 0x000000ffff117224 */ /* 0x000fe200078e00ff */
[----:B------:R-:W-:Y:S01]  /*1170*/  LOP3.LUT R10, R10, R12, RZ, 0x3c, !PT ;  /* 0x0000000c0a0a7212 */ /* 0x000fe200078e3cff */
[----:B------:R-:W-:Y:S01]  /*1180*/  STL [R1+0x68], RZ ;  /* 0x000068ff01007387 */ /* 0x000fe20000100800 */
[----:B------:R-:W-:-:S02]  /*1190*/  LOP3.LUT R0, R0, R229, RZ, 0x3c, !PT ;  /* 0x000000e500007212 */ /* 0x000fc400078e3cff */
[----:B------:R-:W-:Y:S02]  /*11a0*/  SHF.L.U32 R18, R237, 0x3, RZ ;  /* 0x00000003ed127819 */ /* 0x000fe400000006ff */
[-C--:B------:R-:W-:Y:S02]  /*11b0*/  IADD3 R2, R2, R5.reuse, R227 ;  /* 0x0000000502027210 */ /* 0x080fe40007ffe0e3 */
[-C--:B------:R-:W-:Y:S01]  /*11c0*/  IADD3 R9, R9, R5.reuse, R226 ;  /* 0x0000000509097210 */ /* 0x080fe20007ffe0e2 */
[----:B------:R-:W-:Y:S01]  /*11d0*/  VIADD R221, R18, 0xc0 ;  /* 0x000000c012dd7836 */ /* 0x000fe20000000000 */
[-C--:B------:R-:W-:Y:S02]  /*11e0*/  IADD3 R10, R10, R5.reuse, R11 ;  /* 0x000000050a0a7210 */ /* 0x080fe40007ffe00b */
[----:B------:R-:W-:Y:S01]  /*11f0*/  IADD3 R0, R0, R5, R228 ;  /* 0x0000000500007210 */ /* 0x000fe20007ffe0e4 */
[----:B------:R-:W-:Y:S01]  /*1200*/  IMAD.U32 R5, RZ, RZ, UR5 ;  /* 0x00000005ff057e24 */ /* 0x000fe2000f8e00ff */
[----:B------:R-:W-:Y:S01]  /*1210*/  LOP3.LUT R233, R3, 0x38, R18, 0xf8, !PT ;  /* 0x0000003803e97812 */ /* 0x000fe200078ef812 */
[----:B------:R-:W-:Y:S01]  /*1220*/  IMAD.U32 R3, RZ, RZ, UR4 ;  /* 0x00000004ff037e24 */ /* 0x000fe2000f8e00ff */
[----:B------:R-:W-:-:S02]  /*1230*/  LEA R4, R2, UR4, 0x1 ;  /* 0x0000000402047c11 */ /* 0x000fc4000f8e08ff */
[----:B------:R0:W-:Y:S01]  /*1240*/  STL [R1+0x5c], R5 ;  /* 0x00005c0501007387 */ /* 0x0001e20000100800 */
[----:B------:R-:W-:Y:S02]  /*1250*/  LEA R0, R0, UR4, 0x1 ;  /* 0x0000000400007c11 */ /* 0x000fe4000f8e08ff */
[----:B------:R-:W-:Y:S01]  /*1260*/  LEA R2, R10, UR4, 0x1 ;  /* 0x000000040a027c11 */ /* 0x000fe2000f8e08ff */
[----:B------:R1:W-:Y:S01]  /*1270*/  STL [R1+0x6c], R3 ;  /* 0x00006c0301007387 */ /* 0x0003e20000100800 */
[----:B------:R-:W-:Y:S02]  /*1280*/  SHF.R.S32.HI R19, RZ, 0x1f, R18 ;  /* 0x0000001fff137819 */ /* 0x000fe40000011412 */
[----:B------:R-:W-:Y:S02]  /*1290*/  IADD3 R220, R18, 0x80, RZ ;  /* 0x0000008012dc7810 */ /* 0x000fe40007ffe0ff */
[----:B------:R-:W-:Y:S02]  /*12a0*/  LOP3.LUT R233, R228, R233, R229, 0xf6, !PT ;  /* 0x000000e9e4e97212 */ /* 0x000fe400078ef6e5 */
[----:B0-----:R-:W-:-:S02]  /*12b0*/  SHF.R.S32.HI R5, RZ, 0x1f, R212 ;  /* 0x0000001fff057819 */ /* 0x001fc400000114d4 */
[----:B------:R-:W-:Y:S02]  /*12c0*/  SHF.R.S32.HI R5, RZ, 0x3, R6 ;  /* 0x00000003ff057819 */ /* 0x000fe40000011406 */
[----:B-1----:R-:W-:-:S03]  /*12d0*/  LOP3.LUT R3, R15, 0x38, R18, 0xf8, !PT ;  /* 0x000000380f037812 */ /* 0x002fc600078ef812 */
[----:B------:R-:W-:Y:S01]  /*12e0*/  STL [R1+0x60], R5 ;  /* 0x0000600501007387 */ /* 0x000fe20000100800 */
[----:B------:R-:W-:-:S04]  /*12f0*/  LOP3.LUT R3, R11, R3, R12, 0xf6, !PT ;  /* 0x000000030b037212 */ /* 0x000fc800078ef60c */
[----:B------:R-:W-:-:S05]  /*1300*/  LEA R3, R3, UR4, 0x1 ;  /* 0x0000000403037c11 */ /* 0x000fca000f8e08ff */
[----:B------:R0:W-:Y:S04]  /*1310*/  STL [R1+0x7c], R3 ;  /* 0x00007c0301007387 */ /* 0x0001e80000100800 */
[----:B------:R1:W-:Y:S01]  /*1320*/  STL [R1+0x84], R4 ;  /* 0x0000840401007387 */ /* 0x0003e20000100800 */
[----:B0-----:R-:W-:-:S05]  /*1330*/  LEA R3, R9, UR4, 0x1 ;  /* 0x0000000409037c11 */ /* 0x001fca000f8e08ff */
[----:B------:R1:W-:Y:S04]  /*1340*/  STL [R1+0x80], R3 ;  /* 0x0000800301007387 */ /* 0x0003e80000100800 */
[----:B------:R1:W-:Y:S04]  /*1350*/  STL [R1+0x88], R0 ;  /* 0x0000880001007387 */ /* 0x0003e80000100800 */
[----:B------:R1:W-:Y:S02]  /*1360*/  STL [R1+0x78], R2 ;  /* 0x0000780201007387 */ /* 0x0003e40000100800 */
.L_x_3122:
[----:B01-34-:R-:W0:Y:S01]  /*1370*/  LDC.64 R2, c[0x0][0xc88] ;  /* 0x00032200ff027b82 */ /* 0x01be220000000a00 */
[----:B------:R-:W-:Y:S01]  /*1380*/  ULDC.64 UR10, c[0x0][0x208] ;  /* 0x00008200000a7ab9 */ /* 0x000fe20000000a00 */
[----:B------:R-:W-:Y:S01]  /*1390*/  ULDC.64 UR4, c[0x0][0xa28] ;  /* 0x00028a0000047ab9 */ /* 0x000fe20000000a00 */
[----:B------:R-:W-:Y:S01]  /*13a0*/  ULDC.64 UR6, c[0x0][0xa18] ;  /* 0x0002860000067ab9 */ /* 0x000fe20000000a00 */
[----:B------:R-:W-:Y:S01]  /*13b0*/  ULDC.64 UR8, c[0x0][0xa08] ;  /* 0x0002820000087ab9 */ /* 0x000fe20000000a00 */
[----:B0-----:R-:W-:-:S05]  /*13c0*/  IMAD.WIDE R2, R51, 0x4, R2 ;  /* 0x0000000433027825 */ /* 0x001fca00078e0202 */
[----:B--2---:R-:W2:Y:S01]  /*13d0*/  LDG.E R236, desc[UR10][R2.64] ;  /* 0x0000000a02ec7981 */ /* 0x004ea2000c1e1900 */
[----:B------:R-:W-:Y:S01]  /*13e0*/  ISETP.NE.U32.AND P2, PT, RZ, UR4, PT ;  /* 0x00000004ff007c0c */ /* 0x000fe2000bf45070 */
[----:B------:R-:W-:Y:S01]  /*13f0*/  IMAD.MOV.U32 R26, RZ, RZ, RZ ;  /* 0x000000ffff1a7224 */ /* 0x000fe200078e00ff */
[----:B------:R-:W-:Y:S02]  /*1400*/  ISETP.NE.U32.AND P1, PT, RZ, UR6, PT ;  /* 0x00000006ff007c0c */ /* 0x000fe4000bf25070 */
[----:B------:R-:W-:Y:S02]  /*1410*/  ISETP.NE.AND.EX P2, PT, RZ, UR5, PT, P2 ;  /* 0x00000005ff007c0c */ /* 0x000fe4000bf45320 */
[----:B------:R-:W-:Y:S01]  /*1420*/  ISETP.NE.AND.EX P1, PT, RZ, UR7, PT, P1 ;  /* 0x00000007ff007c0c */ /* 0x000fe2000bf25310 */
[----:B------:R0:W-:Y:S01]  /*1430*/  STL [R1+0x64], R50 ;  /* 0x0000643201007387 */ /* 0x0001e20000100800 */
[----:B------:R-:W-:Y:S02]  /*1440*/  MOV R0, RZ ;  /* 0x000000ff00007202 */ /* 0x000fe40000000f00 */
[----:B------:R-:W-:-:S04]  /*1450*/  ISETP.NE.U32.AND P0, PT, RZ, UR8, PT ;  /* 0x00000008ff007c0c */ /* 0x000fc8000bf05070 */
[----:B------:R-:W-:Y:S02]  /*1460*/  ISETP.NE.AND.EX P0, PT, RZ, UR9, PT, P0 ;  /* 0x00000009ff007c0c */ /* 0x000fe4000bf05300 */
[--C-:B--2---:R-:W-:Y:S01]  /*1470*/  SHF.R.S32.HI R5, RZ, 0x1f, R236.reuse ;  /* 0x0000001fff057819 */ /* 0x104fe200000114ec */
[C---:B------:R-:W-:Y:S01]  /*1480*/  IMAD.SHL.U32 R28, R236.reuse, 0x4, RZ ;  /* 0x00000004ec1c7824 */ /* 0x040fe200078e00ff */
[C---:B------:R-:W-:Y:S01]  /*1490*/  @P2 LEA R2, P3, R236.reuse, UR4, 0x2 ;  /* 0x00000004ec022c11 */ /* 0x040fe2000f8610ff */
[----:B------:R-:W-:Y:S01]  /*14a0*/  ULDC UR4, c[0x0][0x288] ;  /* 0x0000a20000047ab9 */ /* 0x000fe20000000800 */
[C-C-:B------:R-:W-:Y:S02]  /*14b0*/  SHF.L.U64.HI R29, R236.reuse, 0x2, R5.reuse ;  /* 0x00000002ec1d7819 */ /* 0x140fe40000010205 */
[----:B------:R-:W-:Y:S01]  /*14c0*/  @P2 LEA.HI.X R3, R236, UR5, R5, 0x2, P3 ;  /* 0x00000005ec032c11 */ /* 0x000fe200098f1405 */
[----:B------:R-:W-:Y:S01]  /*14d0*/  IMAD.U32 R231, RZ, RZ, UR4 ;  /* 0x00000004ffe77e24 */ /* 0x000fe2000f8e00ff */
[----:B------:R-:W-:Y:S01]  /*14e0*/  ULDC.64 UR4, c[0x0][0x418] ;  /* 0x0001060000047ab9 */ /* 0x000fe20000000a00 */
[C---:B------:R-:W-:Y:S01]  /*14f0*/  IADD3 R6, P4, R28.reuse, UR8, RZ ;  /* 0x000000081c067c10 */ /* 0x040fe2000ff9e0ff */
[----:B------:R-:W-:Y:S01]  /*1500*/  UISETP.NE.U32.AND UP0, UPT, UR4, URZ, UPT ;  /* 0x0000003f0400728c */ /* 0x000fe2000bf05070 */
[----:B-----5:R0:W5:Y:S01]  /*1510*/  @P2 LDG.E R0, desc[UR10][R2.64] ;  /* 0x0000000a02002981 */ /* 0x020162000c1e1900 */
[----:B------:R-:W-:Y:S01]  /*1520*/  @P1 IADD3 R4, P2, R28, UR6, RZ ;  /* 0x000000061c041c10 */ /* 0x000fe2000ff5e0ff */
[----:B------:R-:W-:Y:S01]  /*1530*/  ULDC UR4, c[0x0][0x424] ;  /* 0x0001090000047ab9 */ /* 0x000fe20000000800 */
[----:B------:R-:W-:Y:S01]  /*1540*/  UISETP.NE.AND.EX UP0, UPT, UR5, URZ, UPT, UP0 ;  /* 0x0000003f0500728c */ /* 0x000fe2000bf05300 */
[C---:B------:R-:W-:Y:S01]  /*1550*/  IADD3.X R7, R29.reuse, UR9, RZ, P4, !PT ;  /* 0x000000091d077c10 */ /* 0x040fe2000a7fe4ff */
[----:B------:R-:W-:Y:S01]  /*1560*/  ULDC UR8, c[0x0][0x2f0] ;  /* 0x0000bc0000087ab9 */ /* 0x000fe20000000800 */
[----:B------:R-:W-:Y:S01]  /*1570*/  @P1 IADD3.X R5, R29, UR7, RZ, P2, !PT ;  /* 0x000000071d051c10 */ /* 0x000fe200097fe4ff */
[----:B------:R-:W-:Y:S01]  /*1580*/  ULDC.64 UR6, c[0x0][0xa20] ;  /* 0x0002880000067ab9 */ /* 0x000fe20000000a00 */
[----:B------:R-:W-:Y:S01]  /*1590*/  USEL UR4, UR4, 0x1, UP0 ;  /* 0x0000000104047887 */ /* 0x000fe20008000000 */
[----:B------:R-:W-:Y:S01]  /*15a0*/  ISETP.NE.U32.AND P2, PT, RZ, UR6, PT ;  /* 0x00000006ff007c0c */ /* 0x000fe2000bf45070 */
[----:B------:R0:W5:Y:S01]  /*15b0*/  @P0 LDG.E R26, desc[UR10][R6.64] ;  /* 0x0000000a061a0981 */ /* 0x000162000c1e1900 */
[----:B------:R-:W-:Y:S01]  /*15c0*/  ULDC UR9, c[0x0][0x348] ;  /* 0x0000d20000097ab9 */ /* 0x000fe20000000800 */
[----:B------:R-:W-:Y:S01]  /*15d0*/  UIMAD UR8, UR4, UR8, URZ ;  /* 0x00000008040872a4 */ /* 0x000fe2000f8e023f */
[----:B------:R-:W-:Y:S01]  /*15e0*/  ISETP.NE.AND.EX P2, PT, RZ, UR7, PT, P2 ;  /* 0x00000007ff007c0c */ /* 0x000fe2000bf45320 */
[----:B------:R0:W5:Y:S01]  /*15f0*/  @P1 LDG.E R231, desc[UR10][R4.64] ;  /* 0x0000000a04e71981 */ /* 0x000162000c1e1900 */
[----:B------:R-:W-:Y:S01]  /*1600*/  IMAD.MOV.U32 R25, RZ, RZ, R236 ;  /* 0x000000ffff197224 */ /* 0x000fe200078e00ec */
[----:B------:R-:W-:Y:S10]  /*1610*/  @P1 BRA `(.L_x_2867) ;  /* 0x0000000000281947 */ /* 0x000ff40003800000 */
        /* <DEDUP_REMOVED lines=10> */
.L_x_2867:
[----:B0-----:R-:W-:Y:S01]  /*16c0*/  MOV R2, UR9 ;  /* 0x0000000900027c02 */ /* 0x001fe20008000f00 */
[----:B------:R-:W-:Y:S01]  /*16d0*/  IMAD.U32 R27, RZ, RZ, UR8 ;  /* 0x00000008ff1b7e24 */ /* 0x000fe2000f8e00ff */
[----:B------:R-:W-:Y:S06]  /*16e0*/  @!P2 BRA `(.L_x_2868) ;  /* 0x000000000014a947 */ /* 0x000fec0003800000 */
[----:B------:R-:W-:Y:S01]  /*16f0*/  IADD3 R4, P0, R28, UR6, RZ ;  /* 0x000000061c047c10 */ /* 0x000fe2000ff1e0ff */
[----:B------:R-:W-:-:S03]  /*1700*/  ULDC.64 UR4, c[0x0][0x208] ;  /* 0x0000820000047ab9 */ /* 0x000fc60000000a00 */
[----:B------:R-:W-:-:S05]  /*1710*/  IADD3.X R5, R29, UR7, RZ, P0, !PT ;  /* 0x000000071d057c10 */ /* 0x000fca00087fe4ff */
[----:B------:R0:W5:Y:S01]  /*1720*/  LDG.E R27, desc[UR4][R4.64] ;  /* 0x00000004041b7981 */ /* 0x000162000c1e1900 */
[----:B------:R-:W-:Y:S05]  /*1730*/  BRA `(.L_x_2869) ;  /* 0x0000000000147947 */ /* 0x000fea0003800000 */
.L_x_2868:
[----:B------:R-:W-:Y:S05]  /*1740*/  @!P0 BRA `(.L_x_2869) ;  /* 0x0000000000108947 */ /* 0x000fea0003800000 */
[----:B------:R-:W-:Y:S02]  /*1750*/  ULDC.64 UR4, c[0x0][0x208] ;  /* 0x0000820000047ab9 */ /* 0x000fe40000000a00 */
[----:B------:R-:W2:Y:S04]  /*1760*/  LDG.E R4, desc[UR4][R6.64] ;  /* 0x0000000406047981 */ /* 0x000ea8000c1e1900 */
[----:B------:R-:W2:Y:S02]  /*1770*/  LDG.E R27, desc[UR4][R6.64+0x4] ;  /* 0x00000404061b7981 */ /* 0x000ea4000c1e1900 */
[----:B--2---:R-:W-:-:S07]  /*1780*/  IMAD.IADD R27, R27, 0x1, -R4 ;  /* 0x000000011b1b7824 */ /* 0x004fce00078e0a04 */
.L_x_2869:
[----:B------:R-:W-:Y:S01]  /*1790*/  ULDC.64 UR4, c[0x0][0xa10] ;  /* 0x0002840000047ab9 */ /* 0x000fe20000000a00 */
[----:B------:R-:W-:Y:S01]  /*17a0*/  ULDC.64 UR6, c[0x0][0x208] ;  /* 0x0000820000067ab9 */ /* 0x000fe20000000a00 */
[----:B------:R-:W-:Y:S01]  /*17b0*/  ISETP.NE.U32.AND P0, PT, RZ, UR4, PT ;  /* 0x00000004ff007c0c */ /* 0x000fe2000bf05070 */
[----:B------:R-:W1:Y:S03]  /*17c0*/  LDC R9, c[0x0][0x448] ;  /* 0x00011200ff097b82 */ /* 0x000e660000000800 */
[----:B------:R-:W-:Y:S01]  /*17d0*/  ISETP.NE.AND.EX P0, PT, RZ, UR5, PT, P0 ;  /* 0x00000005ff007c0c */ /* 0x000fe2000bf05300 */
[----:B------:R-:W-:-:S12]  /*17e0*/  ULDC.64 UR4, c[0x0][0xa30] ;  /* 0x00028c0000047ab9 */ /* 0x000fd80000000a00 */
[----:B0-----:R-:W0:Y:S02]  /*17f0*/  @P0 LDC.64 R4, c[0x0][0xa10] ;  /* 0x00028400ff040b82 */ /* 0x001e240000000a00 */
[----:B0-----:R-:W-:-:S05]  /*1800*/  @P0 IMAD.WIDE R4, R25, 0x4, R4 ;  /* 0x0000000419040825 */ /* 0x001fca00078e0204 */
[----:B------:R-:W2:Y:S04]  /*1810*/  @P0 LDG.E R3, desc[UR6][R4.64] ;  /* 0x0000000604030981 */ /* 0x000ea8000c1e1900 */
[----:B------:R0:W2:Y:S01]  /*1820*/  @P0 LDG.E R8, desc[UR6][R4.64+0x4] ;  /* 0x0000040604080981 */ /* 0x0000a2000c1e1900 */
[----:B------:R-:W-:Y:S01]  /*1830*/  ISETP.NE.U32.AND P1, PT, RZ, UR4, PT ;  /* 0x00000004ff007c0c */ /* 0x000fe2000bf25070 */
[----:B-----5:R-:W-:-:S03]  /*1840*/  IMAD.MOV.U32 R143, RZ, RZ, R27 ;  /* 0x000000ffff8f7224 */ /* 0x020fc600078e001b */
[----:B------:R-:W-:-:S13]  /*1850*/  ISETP.NE.AND.EX P1, PT, RZ, UR5, PT, P1 ;  /* 0x00000005ff007c0c */ /* 0x000fda000bf25310 */
[----:B------:R-:W-:-:S04]  /*1860*/  @P1 IADD3 R6, P2, R28, UR4, RZ ;  /* 0x000000041c061c10 */ /* 0x000fc8000ff5e0ff */
[----:B------:R-:W-:-:S05]  /*1870*/  @P1 IADD3.X R7, R29, UR5, RZ, P2, !PT ;  /* 0x000000051d071c10 */ /* 0x000fca00097fe4ff */
[----:B------:R3:W5:Y:S01]  /*1880*/  @P1 LDG.E R143, desc[UR6][R6.64] ;  /* 0x00000006068f1981 */ /* 0x000762000c1e1900 */
[----:B-1----:R-:W-:Y:S01]  /*1890*/  ISETP.NE.AND P1, PT, R9, 0x1, PT ;  /* 0x000000010900780c */ /* 0x002fe20003f25270 */
[----:B------:R-:W-:Y:S01]  /*18a0*/  IMAD.SHL.U32 R230, R49, 0x80, RZ ;  /* 0x0000008031e67824 */ /* 0x000fe200078e00ff */
[----:B------:R-:W-:Y:S01]  /*18b0*/  PLOP3.LUT P2, PT, PT, PT, PT, 0x80, 0x0 ;  /* 0x000000000000781c */ /* 0x000fe20003f4f070 */
[----:B------:R-:W-:-:S03]  /*18c0*/  IMAD.IADD R11, R27, 0x1, -R0 ;  /* 0x000000011b0b7824 */ /* 0x000fc600078e0a00 */
[----:B0-----:R-:W-:-:S07]  /*18d0*/  IADD3 R4, R230, 0x7f, RZ ;  /* 0x0000007fe6047810 */ /* 0x001fce0007ffe0ff */
[----:B------:R-:W0:Y:S08]  /*18e0*/  @P1 LDC R9, c[0x0][0x44c] ;  /* 0x00011300ff091b82 */ /* 0x000e300000000800 */
[----:B------:R-:W1:Y:S01]  /*18f0*/  @P1 LDC R5, c[0x0][0x450] ;  /* 0x00011400ff051b82 */ /* 0x000e620000000800 */
[----:B0-----:R-:W-:-:S05]  /*1900*/  @P1 IMAD.HI.U32 R0, R4, R9, RZ ;  /* 0x0000000904001227 */ /* 0x001fca00078e00ff */
[----:B-1----:R-:W-:Y:S01]  /*1910*/  @P1 SHF.R.U32.HI R4, RZ, R5, R0 ;  /* 0x00000005ff041219 */ /* 0x002fe20000011600 */
[----:B--2---:R-:W-:-:S04]  /*1920*/  @P0 IMAD.IADD R2, R8, 0x1, -R3 ;  /* 0x0000000108020824 */ /* 0x004fc800078e0a03 */
[----:B------:R-:W-:-:S04]  /*1930*/  IMAD.IADD R232, R11, 0x1, R2 ;  /* 0x000000010be87824 */ /* 0x000fc800078e0202 */
[C---:B------:R-:W-:Y:S01]  /*1940*/  VIADD R0, R232.reuse, 0x4f ;  /* 0x0000004fe8007836 */ /* 0x040fe20000000000 */
[----:B------:R-:W-:-:S03]  /*1950*/  IADD3 R148, R232, 0x50, -R231 ;  /* 0x00000050e8947810 */ /* 0x000fc60007ffe8e7 */
[----:B------:R-:W-:Y:S01]  /*1960*/  IMAD.HI R0, R0, 0x66666667, RZ ;  /* 0x6666666700007827 */ /* 0x000fe200078e02ff */
[----:B------:R-:W-:-:S04]  /*1970*/  IADD3 R4, R148, R4, RZ ;  /* 0x0000000494047210 */ /* 0x000fc80007ffe0ff */
[----:B------:R-:W-:Y:S01]  /*1980*/  SHF.R.U32.HI R149, RZ, 0x1f, R0 ;  /* 0x0000001fff957819 */ /* 0x000fe20000011600 */
[----:B------:R-:W-:-:S03]  /*1990*/  IMAD.HI R4, R4, 0x66666667, RZ ;  /* 0x6666666704047827 */ /* 0x000fc600078e02ff */
[----:B------:R-:W-:Y:S01]  /*19a0*/  LEA.HI.SX32 R149, R0, R149, 0x1b ;  /* 0x0000009500957211 */ /* 0x000fe200078fdaff */
[----:B------:R-:W-:Y:S01]  /*19b0*/  IMAD.MOV R0, RZ, RZ, -R11 ;  /* 0x000000ffff007224 */ /* 0x000fe200078e0a0b */
[----:B------:R-:W-:-:S04]  /*19c0*/  SHF.R.U32.HI R3, RZ, 0x1f, R4 ;  /* 0x0000001fff037819 */ /* 0x000fc80000011604 */
[----:B------:R-:W-:-:S04]  /*19d0*/  LEA.HI.SX32 R4, R4, R3, 0x1b ;  /* 0x0000000304047211 */ /* 0x000fc800078fdaff */
[----:B------:R-:W-:-:S05]  /*19e0*/  VIMNMX R4, R149, R4, PT ;  /* 0x0000000495047248 */ /* 0x000fca0003fe0100 */
[----:B------:R-:W-:Y:S01]  /*19f0*/  IMAD R3, R4, 0x50, -R11 ;  /* 0x0000005004037824 */ /* 0x000fe200078e0a0b */
[----:B------:R-:W-:-:S04]  /*1a00*/  VIMNMX R4, RZ, R0, !PT ;  /* 0x00000000ff047248 */ /* 0x000fc80007fe0100 */
[----:B------:R-:W-:-:S04]  /*1a10*/  VIMNMX R3, R3, R2, PT ;  /* 0x0000000203037248 */ /* 0x000fc80003fe0100 */
[----:B------:R-:W-:Y:S01]  /*1a20*/  ISETP.GT.AND P0, PT, R3, R4, PT ;  /* 0x000000040300720c */ /* 0x000fe20003f04270 */
[----:B------:R-:W-:-:S05]  /*1a30*/  IMAD.WIDE.U32 R4, R4, -0x33333333, RZ ;  /* 0xcccccccd04047825 */ /* 0x000fca00078e00ff */
[----:B------:R-:W-:-:S05]  /*1a40*/  SHF.R.U32.HI R119, RZ, 0x6, R5 ;  /* 0x00000006ff777819 */ /* 0x000fca0000011605 */
[----:B------:R-:W-:Y:S02]  /*1a50*/  IMAD.MOV.U32 R24, RZ, RZ, R119 ;  /* 0x000000ffff187224 */ /* 0x000fe400078e0077 */
[----:B------:R-:W-:-:S04]  /*1a60*/  @P0 VIADD R0, R3, 0x4f ;  /* 0x0000004f03000836 */ /* 0x000fc80000000000 */
[----:B------:R-:W-:-:S05]  /*1a70*/  @P0 IMAD.HI R0, R0, 0x66666667, RZ ;  /* 0x6666666700000827 */ /* 0x000fca00078e02ff */
[----:B------:R-:W-:-:S04]  /*1a80*/  @P0 SHF.R.U32.HI R3, RZ, 0x1f, R0 ;  /* 0x0000001fff030819 */ /* 0x000fc80000011600 */
[----:B------:R-:W-:-:S04]  /*1a90*/  @P0 LEA.HI.SX32 R24, R0, R3, 0x1b ;  /* 0x0000000300180211 */ /* 0x000fc800078fdaff */
[----:B------:R-:W-:-:S13]  /*1aa0*/  ISETP.GT.AND P0, PT, R24, R119, PT ;  /* 0x000000771800720c */ /* 0x000fda0003f04270 */
[----:B---3--:R-:W-:Y:S05]  /*1ab0*/  @!P0 BRA `(.L_x_2870) ;  /* 0x00000090003c8947 */ /* 0x008fea0003800000 */
        /* <DEDUP_REMOVED lines=13> */
[----:B------:R-:W-:Y:S02]  /*1b90*/  IMAD.U32 R6, RZ, RZ, UR4 ;  /* 0x00000004ff067e24 */ /* 0x000fe4000f8e00ff */
[----:B------:R-:W-:-:S02]  /*1ba0*/  IMAD.U32 R7, RZ, RZ, UR5 ;  /* 0x00000005ff077e24 */ /* 0x000fc4000f8e00ff */
[----:B------:R-:W-:Y:S02]  /*1bb0*/  IMAD.MOV.U32 R8, RZ, RZ, 0x70 ;  /* 0x00000070ff087424 */ /* 0x000fe400078e00ff */
[----:B------:R-:W-:Y:S02]  /*1bc0*/  IMAD.MOV.U32 R12, RZ, RZ, 0x1 ;  /* 0x00000001ff0c7424 */ /* 0x000fe400078e00ff */
[----:B0-----:R-:W-:-:S07]  /*1bd0*/  IMAD.MOV.U32 R13, RZ, RZ, RZ ;  /* 0x000000ffff0d7224 */ /* 0x001fce00078e00ff */
[----:B------:R-:W-:-:S07]  /*1be0*/  LEPC R20, `(.L_x_2872) ;  /* 0x000000001014794e */ /* 0x000fce0000000000 */
[----:B-1---5:R-:W-:Y:S05]  /*1bf0*/  CALL.ABS.NOINC R14 ;  /* 0x000000000e007343 */ /* 0x022fea0003c00000 */
.L_x_2872:
[----:B------:R-:W-:Y:S05]  /*1c00*/  BSYNC B6 ;  /* 0x0000000000067941 */ /* 0x000fea0003800000 */
.L_x_2871:
        /* <DEDUP_REMOVED lines=20> */
.L_x_2874:
[----:B------:R-:W-:Y:S05]  /*1d50*/  BSYNC B6 ;  /* 0x0000000000067941 */ /* 0x000fea0003800000 */
.L_x_2873:
[----:B------:R-:W-:Y:S01]  /*1d60*/  ULDC.64 UR4, c[0x0][0x9f8] ;  /* 0x00027e0000047ab9 */ /* 0x000fe20000000a00 */
[----:B------:R-:W-:Y:S01]  /*1d70*/  ULDC.64 UR6, c[0x0][0x208] ;  /* 0x0000820000067ab9 */ /* 0x000fe20000000a00 */
[----:B------:R-:W-:Y:S01]  /*1d80*/  ISETP.NE.U32.AND P0, PT, RZ, UR4, PT ;  /* 0x00000004ff007c0c */ /* 0x000fe2000bf05070 */
[----:B------:R-:W0:Y:S01]  /*1d90*/  LDC.64 R98, c[0x0][0x300] ;  /* 0x0000c000ff627b82 */ /* 0x000e220000000a00 */
[----:B------:R-:W-:Y:S01]  /*1da0*/  IMAD.IADD R113, R26, 0x1, R27 ;  /* 0x000000011a717824 */ /* 0x000fe200078e021b */
[----:B------:R-:W-:Y:S01]  /*1db0*/  SHF.R.S32.HI R9, RZ, 0x1f, R50 ;  /* 0x0000001fff097819 */ /* 0x000fe20000011432 */
[----:B------:R-:W-:Y:S01]  /*1dc0*/  ULDC UR8, c[0x0][0x2f4] ;  /* 0x0000bd0000087ab9 */ /* 0x000fe20000000800 */
[----:B------:R-:W-:-:S04]  /*1dd0*/  ISETP.NE.AND.EX P0, PT, RZ, UR5, PT, P0 ;  /* 0x00000005ff007c0c */ /* 0x000fc8000bf05300 */
[----:B------:R-:W1:Y:S08]  /*1de0*/  LDC R118, c[0x0][0x3f4] ;  /* 0x0000fd00ff767b82 */ /* 0x000e700000000800 */
[----:B------:R-:W2:Y:S01]  /*1df0*/  LDC.64 R104, c[0x0][0x408] ;  /* 0x00010200ff687b82 */ /* 0x000ea20000000a00 */
[----:B------:R-:W-:-:S04]  /*1e00*/  @P0 IADD3 R4, P1, R28, UR4, RZ ;  /* 0x000000041c040c10 */ /* 0x000fc8000ff3e0ff */
[----:B------:R-:W-:Y:S01]  /*1e10*/  @P0 IADD3.X R5, R29, UR5, RZ, P1, !PT ;  /* 0x000000051d050c10 */ /* 0x000fe20008ffe4ff */
[----:B------:R-:W-:Y:S02]  /*1e20*/  ULDC.64 UR4, c[0x0][0x330] ;  /* 0x0000cc0000047ab9 */ /* 0x000fe40000000a00 */
[----:B------:R-:W3:Y:S02]  /*1e30*/  LDC.64 R110, c[0x0][0x3f8] ;  /* 0x0000fe00ff6e7b82 */ /* 0x000ee40000000a00 */
[----:B------:R4:W3:Y:S01]  /*1e40*/  @P0 LDG.E R25, desc[UR6][R4.64] ;  /* 0x0000000604190981 */ /* 0x0008e2000c1e1900 */
[----:B------:R-:W-:Y:S01]  /*1e50*/  SHF.R.S32.HI R3, RZ, 0x1f, R113 ;  /* 0x0000001fff037819 */ /* 0x000fe20000011471 */
[----:B------:R-:W-:Y:S01]  /*1e60*/  IMAD R11, R9, UR4, RZ ;  /* 0x00000004090b7c24 */ /* 0x000fe2000f8e02ff */
[----:B------:R-:W-:Y:S01]  /*1e70*/  ISETP.GE.AND P1, PT, R213, UR8, PT ;  /* 0x00000008d5007c0c */ /* 0x000fe2000bf26270 */
[----:B------:R-:W-:Y:S01]  /*1e80*/  IMAD.WIDE.U32 R6, R50, UR4, R18 ;  /* 0x0000000432067c25 */ /* 0x000fe2000f8e0012 */
[----:B------:R-:W-:Y:S01]  /*1e90*/  ISETP.GE.AND P0, PT, R18, UR8, PT ;  /* 0x0000000812007c0c */ /* 0x000fe2000bf06270 */
[----:B------:R-:W-:Y:S01]  /*1ea0*/  ULDC.64 UR6, c[0x0][0xa08] ;  /* 0x0002820000067ab9 */ /* 0x000fe20000000a00 */
[----:B------:R-:W-:Y:S01]  /*1eb0*/  SEL R8, RZ, 0xffffffff, P1 ;  /* 0xffffffffff087807 */ /* 0x000fe20000800000 */
[-C--:B0-----:R-:W-:Y:S01]  /*1ec0*/  IMAD R0, R3, R98.reuse, RZ ;  /* 0x0000006203007224 */ /* 0x081fe200078e02ff */
[----:B------:R-:W-:Y:S01]  /*1ed0*/  ISETP.GE.AND P1, PT, R220, UR8, PT ;  /* 0x00000008dc007c0c */ /* 0x000fe2000bf26270 */
[----:B------:R-:W-:Y:S01]  /*1ee0*/  IMAD R13, R50, UR5, R11 ;  /* 0x00000005320d7c24 */ /* 0x000fe2000f8e020b */
[----:B------:R-:W-:Y:S01]  /*1ef0*/  ULDC.64 UR4, c[0x0][0x308] ;  /* 0x0000c20000047ab9 */ /* 0x000fe20000000a00 */
[C---:B------:R-:W-:Y:S01]  /*1f00*/  IMAD R11, R113.reuse, R99, R0 ;  /* 0x00000063710b7224 */ /* 0x040fe200078e0200 */
[----:B------:R-:W-:Y:S01]  /*1f10*/  SEL R0, RZ, 0x1, P0 ;  /* 0x00000001ff007807 */ /* 0x000fe20000000000 */
[----:B----4-:R-:W-:Y:S01]  /*1f20*/  IMAD.WIDE.U32 R4, R113, R98, RZ ;  /* 0x0000006271047225 */ /* 0x010fe200078e00ff */
[----:B------:R-:W-:Y:S01]  /*1f30*/  ISETP.NE.U32.AND P0, PT, RZ, UR6, PT ;  /* 0x00000006ff007c0c */ /* 0x000fe2000bf05070 */
[----:B------:R-:W0:Y:S01]  /*1f40*/  S2R R150, SR_TID.X ;  /* 0x0000000000967919 */ /* 0x000e220000002100 */
[----:B------:R-:W-:Y:S01]  /*1f50*/  IADD3 R7, R7, R13, RZ ;  /* 0x0000000d07077210 */ /* 0x000fe20007ffe0ff */
[----:B------:R-:W-:Y:S01]  /*1f60*/  IMAD.SHL.U32 R13, R8, 0x2, RZ ;  /* 0x00000002080d7824 */ /* 0x000fe200078e00ff */
[----:B------:R-:W-:Y:S01]  /*1f70*/  ISETP.NE.AND.EX P0, PT, RZ, UR7, PT, P0 ;  /* 0x00000007ff007c0c */ /* 0x000fe2000bf05300 */
[----:B------:R-:W-:Y:S01]  /*1f80*/  IMAD R9, R9, UR4, RZ ;  /* 0x0000000409097c24 */ /* 0x000fe2000f8e02ff */
[----:B------:R-:W-:Y:S01]  /*1f90*/  ULDC.64 UR6, c[0x0][0x310] ;  /* 0x0000c40000067ab9 */ /* 0x000fe20000000a00 */
[----:B------:R-:W-:Y:S01]  /*1fa0*/  IMAD.IADD R5, R5, 0x1, R11 ;  /* 0x0000000105057824 */ /* 0x000fe200078e020b */
[----:B------:R-:W-:Y:S01]  /*1fb0*/  LOP3.LUT R0, R13, 0x2, R0, 0xe2, !PT ;  /* 0x000000020d007812 */ /* 0x000fe200078ee200 */
[C---:B------:R-:W-:Y:S01]  /*1fc0*/  IMAD R11, R50.reuse, UR5, R9 ;  /* 0x00000005320b7c24 */ /* 0x040fe2000f8e0209 */
[----:B------:R-:W-:Y:S01]  /*1fd0*/  SEL R9, RZ, 0x4, P1 ;  /* 0x00000004ff097807 */ /* 0x000fe20000800000 */
[----:B------:R-:W-:Y:S01]  /*1fe0*/  IMAD.WIDE.U32 R4, R50, UR4, R4 ;  /* 0x0000000432047c25 */ /* 0x000fe2000f8e0004 */
[----:B------:R-:W-:Y:S01]  /*1ff0*/  ULDC.64 UR4, c[0x0][0x338] ;  /* 0x0000ce0000047ab9 */ /* 0x000fe20000000a00 */
[----:B------:R-:W-:-:S02]  /*2000*/  SHF.R.S32.HI R20, RZ, 0x1f, R212 ;  /* 0x0000001fff147819 */ /* 0x000fc400000114d4 */
[----:B------:R-:W-:Y:S01]  /*2010*/  LOP3.LUT R9, R0, R9, RZ, 0xfc, !PT ;  /* 0x0000000900097212 */ /* 0x000fe200078efcff */
[----:B------:R-:W-:Y:S01]  /*2020*/  IMAD.IADD R5, R5, 0x1, R11 ;  /* 0x0000000105057824 */ /* 0x000fe200078e020b */
[----:B------:R-:W-:Y:S01]  /*2030*/  SHF.R.S32.HI R23, RZ, 0x1f, R22 ;  /* 0x0000001fff177819 */ /* 0x000fe20000011416 */
[CC--:B--2---:R-:W-:Y:S01]  /*2040*/  IMAD.WIDE.U32 R102, R212.reuse, R104.reuse, R18 ;  /* 0x00000068d4667225 */ /* 0x0c4fe200078e0012 */
[----:B------:R-:W-:Y:S02]  /*2050*/  SHF.R.U32.HI R30, RZ, 0x3, R224 ;  /* 0x00000003ff1e7819 */ /* 0x000fe400000116e0 */
[----:B------:R-:W-:Y:S01]  /*2060*/  SHF.R.U32.HI R21, RZ, 0x3, R223 ;  /* 0x00000003ff157819 */ /* 0x000fe200000116df */
[----:B------:R-:W-:Y:S01]  /*2070*/  IMAD.WIDE.U32 R100, R212, R104, R22 ;  /* 0x00000068d4647225 */ /* 0x000fe200078e0016 */
[----:B------:R-:W-:Y:S02]  /*2080*/  ISETP.GE.AND P2, PT, R221, UR8, PT ;  /* 0x00000008dd007c0c */ /* 0x000fe4000bf46270 */
[----:B------:R-:W-:Y:S01]  /*2090*/  SHF.L.U64.HI R34, R104, 0x5, R105 ;  /* 0x0000000568227819 */ /* 0x000fe20000010269 */
[----:B---3--:R-:W-:Y:S01]  /*20a0*/  IMAD.WIDE.U32 R106, R212, R110, R22 ;  /* 0x0000006ed46a7225 */ /* 0x008fe200078e0016 */
[----:B------:R-:W-:-:S02]  /*20b0*/  SHF.L.U64.HI R33, R104, 0x6, R105 ;  /* 0x0000000668217819 */ /* 0x000fc40000010269 */
[----:B------:R-:W-:Y:S01]  /*20c0*/  SHF.L.U32 R32, R104, 0x5, RZ ;  /* 0x0000000568207819 */ /* 0x000fe200000006ff */
[C---:B------:R-:W-:Y:S01]  /*20d0*/  IMAD.WIDE.U32 R108, R212.reuse, R110, R18 ;  /* 0x0000006ed46c7225 */ /* 0x040fe200078e0012 */
[----:B------:R-:W-:Y:S02]  /*20e0*/  IADD3 R112, P3, R212, R113, RZ ;  /* 0x00000071d4707210 */ /* 0x000fe40007f7e0ff */
[--C-:B------:R-:W-:Y:S01]  /*20f0*/  SHF.L.U64.HI R123, R98, 0x5, R99.reuse ;  /* 0x00000005627b7819 */ /* 0x100fe20000010263 */
[----:B------:R-:W-:Y:S01]  /*2100*/  IMAD.SHL.U32 R31, R212, 0x40, RZ ;  /* 0x00000040d41f7824 */ /* 0x000fe200078e00ff */
[----:B------:R-:W-:Y:S01]  /*2110*/  SHF.L.U64.HI R129, R98, 0x6, R99 ;  /* 0x0000000662817819 */ /* 0x000fe20000010263 */
[----:B------:R-:W-:Y:S01]  /*2120*/  VIADD R14, R212, 0x20 ;  /* 0x00000020d40e7836 */ /* 0x000fe20000000000 */
[----:B------:R-:W-:Y:S01]  /*2130*/  SHF.L.U64.HI R29, R110, 0x6, R111 ;  /* 0x000000066e1d7819 */ /* 0x000fe2000001026f */
[----:B------:R-:W-:Y:S01]  /*2140*/  IMAD.SHL.U32 R128, R98, 0x20, RZ ;  /* 0x0000002062807824 */ /* 0x000fe200078e00ff */
[----:B------:R-:W-:Y:S01]  /*2150*/  IADD3 R12, R212, 0x40, RZ ;  /* 0x00000040d40c7810 */ /* 0x000fe20007ffe0ff */
[----:B------:R-:W-:Y:S01]  /*2160*/  IMAD.SHL.U32 R130, R98, 0x40, RZ ;  /* 0x0000004062827824 */ /* 0x000fe200078e00ff */
[----:B------:R-:W-:Y:S01]  /*2170*/  SHF.R.S32.HI R147, RZ, 0x1f, R14 ;  /* 0x0000001fff937819 */ /* 0x000fe2000001140e */
[----:B------:R-:W-:Y:S01]  /*2180*/  IMAD R121, R111, 0x50, RZ ;  /* 0x000000506f797824 */ /* 0x000fe200078e02ff */
[----:B------:R-:W-:Y:S01]  /*2190*/  SHF.R.S32.HI R145, RZ, 0x1f, R12 ;  /* 0x0000001fff917819 */ /* 0x000fe2000001140c */
[C---:B------:R-:W-:Y:S01]  /*21a0*/  IMAD.SHL.U32 R28, R110.reuse, 0x20, RZ ;  /* 0x000000206e1c7824 */ /* 0x040fe200078e00ff */
[----:B------:R-:W-:Y:S01]  /*21b0*/  LOP3.LUT R26, R9, 0x1, RZ, 0xc0, !PT ;  /* 0x00000001091a7812 */ /* 0x000fe200078ec0ff */
[----:B------:R-:W-:Y:S01]  /*21c0*/  IMAD.SHL.U32 R27, R110, 0x40, RZ ;  /* 0x000000406e1b7824 */ /* 0x000fe200078e00ff */
[----:B0-----:R-:W-:Y:S01]  /*21d0*/  LEA.HI R150, R150, 0x8, RZ, 0x19 ;  /* 0x0000000896967811 */ /* 0x001fe200078fc8ff */
[----:B------:R-:W-:Y:S01]  /*21e0*/  IMAD.X R113, R20, 0x1, R3, P3 ;  /* 0x0000000114717824 */ /* 0x000fe200018e0603 */
[----:B------:R-:W-:-:S02]  /*21f0*/  SHF.R.S32.HI R8, RZ, 0x1f, R25 ;  /* 0x0000001fff087819 */ /* 0x000fc40000011419 */
[----:B------:R-:W-:Y:S02]  /*2200*/  SEL R97, R25, RZ, !P0 ;  /* 0x000000ff19617207 */ /* 0x000fe40004000000 */
[----:B------:R-:W-:Y:S02]  /*2210*/  SEL R8, R8, RZ, !P0 ;  /* 0x000000ff08087207 */ /* 0x000fe40004000000 */
[----:B-1----:R-:W-:Y:S01]  /*2220*/  ISETP.GE.AND P0, PT, R18, R118, PT ;  /* 0x000000761200720c */ /* 0x002fe20003f06270 */
        /* <DEDUP_REMOVED lines=21> */
[----:B------:R-:W-:Y:S02]  /*2380*/  IMAD R7, R212, R111, R0 ;  /* 0x0000006fd4077224 */ /* 0x000fe400078e0200 */
[----:B-----5:R-:W-:Y:S01]  /*2390*/  IMAD.WIDE.U32 R100, R143, R104, R100 ;  /* 0x000000688f647225 */ /* 0x020fe200078e0064 */
[----:B------:R-:W-:-:S02]  /*23a0*/  SHF.R.S32.HI R0, RZ, 0x1f, R5 ;  /* 0x0000001fff007819 */ /* 0x000fc40000011405 */
[----:B------:R-:W-:Y:S01]  /*23b0*/  IADD3 R4, R213, R4, RZ ;  /* 0x00000004d5047210 */ /* 0x000fe20007ffe0ff */
[----:B------:R-:W-:Y:S01]  /*23c0*/  IMAD.IADD R107, R107, 0x1, R7 ;  /* 0x000000016b6b7824 */ /* 0x000fe200078e0207 */
[CC--:B------:R-:W-:Y:S01]  /*23d0*/  LEA.HI R13, R0.reuse, R5.reuse, RZ, 0x3 ;  /* 0x00000005000d7211 */ /* 0x0c0fe200078f18ff */
[----:B------:R-:W-:Y:S01]  /*23e0*/  IMAD.IADD R109, R7, 0x1, R109 ;  /* 0x00000001076d7824 */ /* 0x000fe200078e026d */
[----:B------:R-:W-:Y:S01]  /*23f0*/  LEA.HI R0, R0, R5, RZ, 0x6 ;  /* 0x0000000500007211 */ /* 0x000fe200078f30ff */
[C---:B------:R-:W-:Y:S01]  /*2400*/  IMAD.WIDE.U32 R102, R143.reuse, R104, R102 ;  /* 0x000000688f667225 */ /* 0x040fe200078e0066 */
[----:B------:R-:W-:Y:S02]  /*2410*/  SHF.R.S32.HI R7, RZ, 0x1f, R4 ;  /* 0x0000001fff077819 */ /* 0x000fe40000011404 */
[----:B------:R-:W-:Y:S01]  /*2420*/  SHF.R.S32.HI R5, RZ, 0x6, R0 ;  /* 0x00000006ff057819 */ /* 0x000fe20000011400 */
[----:B------:R-:W-:Y:S01]  /*2430*/  IMAD.WIDE.U32 R106, R143, R110, R106 ;  /* 0x0000006e8f6a7225 */ /* 0x000fe200078e006a */
[----:B------:R-:W-:-:S02]  /*2440*/  LOP3.LUT R0, R224, 0x38, R13, 0xf8, !PT ;  /* 0x00000038e0007812 */ /* 0x000fc400078ef80d */
[----:B------:R-:W-:Y:S01]  /*2450*/  LOP3.LUT R6, R223, 0x38, R13, 0xf8, !PT ;  /* 0x00000038df067812 */ /* 0x000fe200078ef80d */
[C---:B------:R-:W-:Y:S01]  /*2460*/  IMAD R134, R5.reuse, 0x1400, R227 ;  /* 0x0000140005867824 */ /* 0x040fe200078e02e3 */
[----:B------:R-:W-:Y:S01]  /*2470*/  LOP3.LUT R11, R0, R30, RZ, 0x3c, !PT ;  /* 0x0000001e000b7212 */ /* 0x000fe200078e3cff */
[----:B------:R-:W-:Y:S01]  /*2480*/  IMAD R132, R5, 0x1400, R226 ;  /* 0x0000140005847824 */ /* 0x000fe200078e02e2 */
[-C--:B------:R-:W-:Y:S01]  /*2490*/  LEA.HI R0, R7, R4.reuse, RZ, 0x6 ;  /* 0x0000000407007211 */ /* 0x080fe200078f30ff */
[----:B------:R-:W-:Y:S01]  /*24a0*/  IMAD R142, R5, 0x1400, R228 ;  /* 0x00001400058e7824 */ /* 0x000fe200078e02e4 */
[----:B------:R-:W-:Y:S01]  /*24b0*/  LEA.HI R4, R7, R4, RZ, 0x3 ;  /* 0x0000000407047211 */ /* 0x000fe200078f18ff */
[----:B------:R-:W-:Y:S01]  /*24c0*/  IMAD.IADD R134, R134, 0x1, R11 ;  /* 0x0000000186867824 */ /* 0x000fe200078e020b */
[----:B------:R-:W-:Y:S01]  /*24d0*/  SHF.R.S32.HI R7, RZ, 0x6, R0 ;  /* 0x00000006ff077819 */ /* 0x000fe20000011400 */
[----:B------:R-:W-:Y:S01]  /*24e0*/  IMAD R11, R105, 0x50, RZ ;  /* 0x00000050690b7824 */ /* 0x000fe200078e02ff */
[----:B------:R-:W-:Y:S01]  /*24f0*/  LOP3.LUT R0, R13, 0x38, RZ, 0xc0, !PT ;  /* 0x000000380d007812 */ /* 0x000fe200078ec0ff */
[----:B------:R-:W-:Y:S01]  /*2500*/  IMAD.WIDE.U32 R108, R143, R110, R108 ;  /* 0x0000006e8f6c7225 */ /* 0x000fe200078e006c */
[----:B------:R-:W-:-:S02]  /*2510*/  LOP3.LUT R10, R223, 0x38, R4, 0xf8, !PT ;  /* 0x00000038df0a7812 */ /* 0x000fc400078ef804 */
[----:B------:R-:W-:Y:S01]  /*2520*/  LOP3.LUT R0, R0, 0x1c0, R31, 0xf8, !PT ;  /* 0x000001c000007812 */ /* 0x000fe200078ef81f */
[C---:B------:R-:W-:Y:S01]  /*2530*/  IMAD R135, R7.reuse, 0x1400, R228 ;  /* 0x0000140007877824 */ /* 0x040fe200078e02e4 */
[----:B------:R-:W-:Y:S01]  /*2540*/  LOP3.LUT R15, R6, R21, RZ, 0x3c, !PT ;  /* 0x00000015060f7212 */ /* 0x000fe200078e3cff */
[C---:B------:R-:W-:Y:S01]  /*2550*/  IMAD R133, R7.reuse, 0x1400, R227 ;  /* 0x0000140007857824 */ /* 0x040fe200078e02e3 */
[----:B------:R-:W-:Y:S01]  /*2560*/  LOP3.LUT R5, R0, R229, RZ, 0x3c, !PT ;  /* 0x000000e500057212 */ /* 0x000fe200078e3cff */
[----:B------:R-:W-:Y:S01]  /*2570*/  IMAD R131, R7, 0x1400, R226 ;  /* 0x0000140007837824 */ /* 0x000fe200078e02e2 */
[----:B------:R-:W-:Y:S01]  /*2580*/  LOP3.LUT R6, R4, 0x38, RZ, 0xc0, !PT ;  /* 0x0000003804067812 */ /* 0x000fe200078ec0ff */
[----:B------:R-:W-:Y:S01]  /*2590*/  IMAD.IADD R132, R132, 0x1, R15 ;  /* 0x0000000184847824 */ /* 0x000fe200078e020f */
[----:B------:R-:W-:Y:S01]  /*25a0*/  LOP3.LUT R10, R10, R21, RZ, 0x3c, !PT ;  /* 0x000000150a0a7212 */ /* 0x000fe200078e3cff */
[----:B------:R-:W-:Y:S01]  /*25b0*/  IMAD.IADD R142, R142, 0x1, R5 ;  /* 0x000000018e8e7824 */ /* 0x000fe200078e0205 */
[----:B------:R-:W-:Y:S01]  /*25c0*/  SHF.R.S32.HI R5, RZ, 0x1f, R143 ;  /* 0x0000001fff057819 */ /* 0x000fe2000001148f */
[----:B------:R-:W-:Y:S01]  /*25d0*/  IMAD R7, R99, 0x50, RZ ;  /* 0x0000005063077824 */ /* 0x000fe200078e02ff */
[----:B------:R-:W-:Y:S01]  /*25e0*/  LOP3.LUT R8, R224, 0x38, R4, 0xf8, !PT ;  /* 0x00000038e0087812 */ /* 0x000fe200078ef804 */
[----:B------:R-:W-:Y:S01]  /*25f0*/  IMAD.WIDE.U32 R98, R98, 0x50, RZ ;  /* 0x0000005062627825 */ /* 0x000fe200078e00ff */
[----:B------:R-:W-:-:S02]  /*2600*/  LOP3.LUT R6, R6, 0x1c0, R31, 0xf8, !PT ;  /* 0x000001c006067812 */ /* 0x000fc400078ef81f */
[----:B------:R-:W-:Y:S01]  /*2610*/  LOP3.LUT R8, R8, R30, RZ, 0x3c, !PT ;  /* 0x0000001e08087212 */ /* 0x000fe200078e3cff */
[----:B------:R-:W-:Y:S01]  /*2620*/  IMAD R0, R5, R104, RZ ;  /* 0x0000006805007224 */ /* 0x000fe200078e02ff */
[----:B------:R-:W-:Y:S01]  /*2630*/  LOP3.LUT R6, R6, R229, RZ, 0x3c, !PT ;  /* 0x000000e506067212 */ /* 0x000fe200078e3cff */
[----:B------:R-:W-:Y:S01]  /*2640*/  IMAD.SHL.U32 R31, R104, 0x40, RZ ;  /* 0x00000040681f7824 */ /* 0x000fe200078e00ff */
[----:B------:R-:W-:Y:S01]  /*2650*/  SHF.L.U64.HI R30, R110, 0x5, R111 ;  /* 0x000000056e1e7819 */ /* 0x000fe2000001026f */
[----:B------:R-:W-:Y:S01]  /*2660*/  IMAD R21, R143, R105, R0 ;  /* 0x000000698f157224 */ /* 0x000fe200078e0200 */
[----:B------:R-:W-:Y:S01]  /*2670*/  SHF.R.S32.HI R14, RZ, 0x3, R13 ;  /* 0x00000003ff0e7819 */ /* 0x000fe2000001140d */
[----:B------:R-:W-:Y:S01]  /*2680*/  IMAD R0, R5, R110, RZ ;  /* 0x0000006e05007224 */ /* 0x000fe200078e02ff */
[----:B------:R-:W-:Y:S01]  /*2690*/  LOP3.LUT R13, R13, 0xfffffff8, RZ, 0xc0, !PT ;  /* 0xfffffff80d0d7812 */ /* 0x000fe200078ec0ff */
[----:B------:R-:W-:Y:S01]  /*26a0*/  IMAD.WIDE.U32 R104, R104, 0x50, RZ ;  /* 0x0000005068687825 */ /* 0x000fe200078e00ff */
[----:B------:R-:W-:-:S02]  /*26b0*/  IADD3 R131, R131, R10, RZ ;  /* 0x0000000a83837210 */ /* 0x000fc40007ffe0ff */
[----:B------:R-:W-:Y:S01]  /*26c0*/  SHF.R.S32.HI R12, RZ, 0x3, R4 ;  /* 0x00000003ff0c7819 */ /* 0x000fe20000011404 */
[----:B------:R-:W-:Y:S01]  /*26d0*/  IMAD R15, R143, R111, R0 ;  /* 0x0000006f8f0f7224 */ /* 0x000fe200078e0200 */
[----:B------:R-:W-:Y:S01]  /*26e0*/  SEL R0, RZ, 0x8, P2 ;  /* 0x00000008ff007807 */ /* 0x000fe20001000000 */
[----:B------:R-:W-:Y:S01]  /*26f0*/  IMAD.WIDE.U32 R110, R110, 0x50, RZ ;  /* 0x000000506e6e7825 */ /* 0x000fe200078e00ff */
[----:B------:R-:W-:Y:S02]  /*2700*/  IADD3 R5, R95, R37, RZ ;  /* 0x000000255f057210 */ /* 0x000fe40007ffe0ff */
[----:B------:R-:W-:Y:S01]  /*2710*/  LOP3.LUT R0, R9, R0, RZ, 0xfc, !PT ;  /* 0x0000000009007212 */ /* 0x000fe200078efcff */
[----:B------:R-:W-:Y:S01]  /*2720*/  IMAD.IADD R122, R105, 0x1, R11 ;  /* 0x00000001697a7824 */ /* 0x000fe200078e020b */
[----:B------:R-:W-:Y:S01]  /*2730*/  LOP3.LUT R11, R4, 0xfffffff8, RZ, 0xc0, !PT ;  /* 0xfffffff8040b7812 */ /* 0x000fe200078ec0ff */
[----:B------:R-:W-:Y:S01]  /*2740*/  IMAD.IADD R133, R133, 0x1, R8 ;  /* 0x0000000185857824 */ /* 0x000fe200078e0208 */
[----:B------:R-:W-:Y:S01]  /*2750*/  IADD3 R121, R111, R121, RZ ;  /* 0x000000796f797210 */ /* 0x000fe20007ffe0ff */
[----:B------:R-:W-:Y:S01]  /*2760*/  IMAD.IADD R135, R135, 0x1, R6 ;  /* 0x0000000187877824 */ /* 0x000fe200078e0206 */
[C---:B------:R-:W-:Y:S01]  /*2770*/  LOP3.LUT R10, R0.reuse, 0x2, RZ, 0xc0, !PT ;  /* 0x00000002000a7812 */ /* 0x040fe200078ec0ff */
[----:B------:R-:W-:Y:S01]  /*2780*/  IMAD.IADD R120, R99, 0x1, R7 ;  /* 0x0000000163787824 */ /* 0x000fe200078e0207 */
[C---:B------:R-:W-:Y:S01]  /*2790*/  LOP3.LUT R9, R0.reuse, 0x4, RZ, 0xc0, !PT ;  /* 0x0000000400097812 */ /* 0x040fe200078ec0ff */
[----:B------:R-:W-:Y:S01]  /*27a0*/  IMAD.IADD R25, R101, 0x1, R21 ;  /* 0x0000000165197824 */ /* 0x000fe200078e0215 */
[----:B------:R-:W-:Y:S01]  /*27b0*/  LOP3.LUT R8, R0, 0x8, RZ, 0xc0, !PT ;  /* 0x0000000800087812 */ /* 0x000fe200078ec0ff */
[----:B------:R-:W-:Y:S01]  /*27c0*/  IMAD.IADD R20, R107, 0x1, R15 ;  /* 0x000000016b147824 */ /* 0x000fe200078e020f */
[----:B------:R-:W-:Y:S01]  /*27d0*/  SHF.R.S32.HI R7, RZ, 0x1f, R13 ;  /* 0x0000001fff077819 */ /* 0x000fe2000001140d */
[----:B------:R-:W-:Y:S01]  /*27e0*/  IMAD.SHL.U32 R118, R118, 0x2, RZ ;  /* 0x0000000276767824 */ /* 0x000fe200078e00ff */
[----:B------:R-:W-:Y:S01]  /*27f0*/  SHF.R.S32.HI R6, RZ, 0x1f, R11 ;  /* 0x0000001fff067819 */ /* 0x000fe2000001140b */
[----:B------:R-:W-:-:S02]  /*2800*/  IMAD.IADD R21, R21, 0x1, R103 ;  /* 0x0000000115157824 */ /* 0x000fc400078e0267 */
[----:B------:R-:W-:-:S07]  /*2810*/  IMAD.IADD R15, R15, 0x1, R109 ;  /* 0x000000010f0f7824 */ /* 0x000fce00078e026d */
.L_x_2982:
[----:B---3--:R-:W2:Y:S01]  /*2820*/  LDL.LU R39, [R1+0xc] ;  /* 0x00000c0001277983 */ /* 0x008ea20000300800 */
        /* <DEDUP_REMOVED lines=12> */
[----:B------:R-:W-:-:S03]  /*28f0*/  IADD3 R4, P5, P6, R93, R126, R128 ;  /* 0x0000007e5d047210 */ /* 0x000fc60007ebe080 */
[----:B------:R-:W-:Y:S01]  /*2900*/  IMAD.X R37, R88, 0x1, R35, P2 ;  /* 0x0000000158257824 */ /* 0x000fe200010e0623 */
[----:B------:R-:W-:Y:S02]  /*2910*/  IADD3.X R3, R35, R88, R129, P3, P4 ;  /* 0x0000005823037210 */ /* 0x000fe40001fe8481 */
[----:B------:R-:W-:Y:S02]  /*2920*/  ISETP.GT.AND P3, PT, R41, R119, PT ;  /* 0x000000772900720c */ /* 0x000fe40003f64270 */
        /* <DEDUP_REMOVED lines=9> */
[----:B------:R-:W-:Y:S02]  /*29c0*/  LEA.HI.X R57, R36, R117, R37, 0x1, P6 ;  /* 0x0000007524397211 */ /* 0x000fe400030f0c25 */
[----:B------:R-:W-:Y:S02]  /*29d0*/  MOV R24, R41 ;  /* 0x0000002900187202 */ /* 0x000fe40000000f00 */
        /* <DEDUP_REMOVED lines=10> */
[----:B------:R-:W-:Y:S02]  /*2a80*/  IMAD R39, R38, R104, R39 ;  /* 0x0000006826277224 */ /* 0x000fe400078e0227 */
[----:B------:R-:W-:Y:S01]  /*2a90*/  IMAD.WIDE.U32 R86, R110, R41, RZ ;  /* 0x000000296e567225 */ /* 0x000fe200078e00ff */
[----:B------:R-:W-:-:S03]  /*2aa0*/  VIMNMX R3, R3, 0x50, PT ;  /* 0x0000005003037848 */ /* 0x000fc60003fe0100 */
[----:B------:R-:W-:-:S04]  /*2ab0*/  IMAD.WIDE.U32 R84, R104, R41, RZ ;  /* 0x0000002968547225 */ /* 0x000fc800078e00ff */
[----:B------:R-:W-:Y:S02]  /*2ac0*/  IMAD.IADD R0, R87, 0x1, R37 ;  /* 0x0000000157007824 */ /* 0x000fe400078e0225 */
        /* <DEDUP_REMOVED lines=18> */
[-C--:B------:R-:W-:Y:S01]  /*2bf0*/  ISETP.GE.AND P5, PT, R22, R115.reuse, PT ;  /* 0x000000731600720c */ /* 0x080fe20003fa6270 */
[----:B------:R-:W-:Y:S01]  /*2c00*/  IMAD.X R38, R0, 0x1, R20, P2 ;  /* 0x0000000100267824 */ /* 0x000fe200010e0614 */
[C---:B------:R-:W-:Y:S01]  /*2c10*/  LEA R36, P2, R37.reuse, UR4, 0x1 ;  /* 0x0000000425247c11 */ /* 0x040fe2000f8408ff */
[----:B------:R-:W-:Y:S01]  /*2c20*/  IMAD.X R40, R114, 0x1, R25, P4 ;  /* 0x0000000172287824 */ /* 0x000fe200020e0619 */
[----:B------:R-:W-:Y:S01]  /*2c30*/  CS2R R126, SRZ ;  /* 0x00000000007e7805 */ /* 0x000fe2000001ff00 */
[----:B------:R-:W-:Y:S01]  /*2c40*/  ULDC.64 UR6, c[0x0][0x208] ;  /* 0x0000820000067ab9 */ /* 0x000fe20000000a00 */
[----:B------:R-:W-:Y:S01]  /*2c50*/  LEA.HI.X R37, R37, UR5, R38, 0x1, P2 ;  /* 0x0000000525257c11 */ /* 0x000fe200090f0c26 */
[----:B------:R-:W-:Y:S01]  /*2c60*/  ULDC.64 UR4, c[0x0][0x400] ;  /* 0x0001000000047ab9 */ /* 0x000fe20000000a00 */
[----:B------:R-:W-:-:S02]  /*2c70*/  ISETP.GE.AND P4, PT, R215, R115, PT ;  /* 0x00000073d700720c */ /* 0x000fc40003f86270 */
[----:B------:R-:W-:-:S03]  /*2c80*/  LEA R38, P2, R39, UR4, 0x1 ;  /* 0x0000000427267c11 */ /* 0x000fc6000f8408ff */
[----:B------:R0:W5:Y:S01]  /*2c90*/  @!P5 LDG.E.64 R124, desc[UR6][R36.64] ;  /* 0x00000006247cd981 */ /* 0x000162000c1e1b00 */
        /* <DEDUP_REMOVED lines=16> */
.L_x_2879:
[----:B------:R-:W-:Y:S05]  /*2da0*/  BSYNC B1 ;  /* 0x0000000000017941 */ /* 0x000fea0003800000 */
.L_x_2878:
[----:B0----5:R-:W-:Y:S01]  /*2db0*/  IMAD.MOV.U32 R37, RZ, RZ, R79 ;  /* 0x000000ffff257224 */ /* 0x021fe200078e004f */
[----:B------:R-:W-:Y:S01]  /*2dc0*/  MOV R36, R78 ;  /* 0x0000004e00247202 */ /* 0x000fe20000000f00 */
[----:B------:R-:W-:Y:S01]  /*2dd0*/  IMAD.MOV.U32 R38, RZ, RZ, R82 ;  /* 0x000000ffff267224 */ /* 0x000fe200078e0052 */
[----:B------:R-:W-:Y:S01]  /*2de0*/  IADD3 R39, R212, 0x20, RZ ;  /* 0x00000020d4277810 */ /* 0x000fe20007ffe0ff */
[----:B------:R-:W-:Y:S01]  /*2df0*/  BSSY B1, `(.L_x_2880) ;  /* 0x0000040000017945 */ /* 0x000fe20003800000 */
[----:B------:R-:W-:Y:S01]  /*2e00*/  PRMT R161, R37, 0x5410, R36 ;  /* 0x0000541025a17816 */ /* 0x000fe20000000024 */
[----:B------:R-:W-:Y:S01]  /*2e10*/  IMAD.MOV.U32 R36, RZ, RZ, R83 ;  /* 0x000000ffff247224 */ /* 0x000fe200078e0053 */
[----:B------:R-:W-:Y:S01]  /*2e20*/  ISETP.GE.AND P4, PT, R39, R3, PT ;  /* 0x000000032700720c */ /* 0x000fe20003f86270 */
[----:B------:R-:W-:Y:S01]  /*2e30*/  IMAD.MOV.U32 R37, RZ, RZ, R90 ;  /* 0x000000ffff257224 */ /* 0x000fe200078e005a */
[----:B------:R-:W-:Y:S02]  /*2e40*/  CS2R R66, SRZ ;  /* 0x0000000000427805 */ /* 0x000fe4000001ff00 */
        /* <DEDUP_REMOVED lines=12> */
[----:B------:R-:W-:Y:S02]  /*2f10*/  CS2R R72, SRZ ;  /* 0x0000000000487805 */ /* 0x000fe4000001ff00 */
[----:B------:R-:W-:Y:S01]  /*2f20*/  PRMT R153, R37, 0x7610, R153 ;  /* 0x0000761025997816 */ /* 0x000fe20000000099 */
[----:B------:R-:W-:Y:S01]  /*2f30*/  IMAD.MOV.U32 R37, RZ, RZ, R81 ;  /* 0x000000ffff257224 */ /* 0x000fe200078e0051 */
[----:B------:R-:W-:-:S04]  /*2f40*/  CS2R R76, SRZ ;  /* 0x00000000004c7805 */ /* 0x000fc8000001ff00 */
[----:B------:R-:W-:Y:S01]  /*2f50*/  PRMT R162, R36, 0x5410, R37 ;  /* 0x0000541024a27816 */ /* 0x000fe20000000025 */
[----:B------:R-:W-:Y:S02]  /*2f60*/  IMAD.MOV.U32 R36, RZ, RZ, R89 ;  /* 0x000000ffff247224 */ /* 0x000fe400078e0059 */
[----:B------:R-:W-:-:S03]  /*2f70*/  IMAD.MOV.U32 R37, RZ, RZ, R116 ;  /* 0x000000ffff257224 */ /* 0x000fc600078e0074 */
[----:B------:R-:W-:Y:S01]  /*2f80*/  PRMT R165, R38, 0x5410, R36 ;  /* 0x0000541026a57816 */ /* 0x000fe20000000024 */
[----:B------:R-:W-:Y:S02]  /*2f90*/  IMAD.MOV.U32 R36, RZ, RZ, R117 ;  /* 0x000000ffff247224 */ /* 0x000fe400078e0075 */
[----:B------:R-:W-:-:S03]  /*2fa0*/  IMAD.MOV.U32 R38, RZ, RZ, R126 ;  /* 0x000000ffff267224 */ /* 0x000fc600078e007e */
[----:B------:R-:W-:Y:S01]  /*2fb0*/  PRMT R166, R37, 0x5410, R36 ;  /* 0x0000541025a67816 */ /* 0x000fe20000000024 */
[----:B------:R-:W-:Y:S01]  /*2fc0*/  IMAD.MOV.U32 R37, RZ, RZ, R127 ;  /* 0x000000ffff257224 */ /* 0x000fe200078e007f */
[----:B------:R-:W-:-:S04]  /*2fd0*/  PRMT R151, R151, 0x5410, R38 ;  /* 0x0000541097977816 */ /* 0x000fc80000000026 */
        /* <DEDUP_REMOVED lines=33> */
.L_x_2881:
[----:B------:R-:W-:Y:S05]  /*31f0*/  BSYNC B1 ;  /* 0x0000000000017941 */ /* 0x000fea0003800000 */
.L_x_2880:
        /* <DEDUP_REMOVED lines=9> */
[----:B------:R-:W-:Y:S01]  /*3290*/  CS2R R54, SRZ ;  /* 0x0000000000367805 */ /* 0x000fe2000001ff00 */
[----:B-----5:R-:W-:Y:S01]  /*32a0*/  IMAD.MOV.U32 R136, RZ, RZ, R62 ;  /* 0x000000ffff887224 */ /* 0x020fe200078e003e */
        /* <DEDUP_REMOVED lines=33> */
.L_x_2883:
[----:B------:R-:W-:Y:S05]  /*34c0*/  BSYNC B1 ;  /* 0x0000000000017941 */ /* 0x000fea0003800000 */
.L_x_2882:
[----:B------:R-:W2:Y:S01]  /*34d0*/  LDL R0, [R1+0x5c] ;  /* 0x00005c0001007983 */ /* 0x000ea20000100800 */
[----:B0-----:R-:W-:Y:S01]  /*34e0*/  IMAD.MOV.U32 R37, RZ, RZ, R67 ;  /* 0x000000ffff257224 */ /* 0x001fe200078e0043 */
[----:B------:R-:W-:Y:S01]  /*34f0*/  MOV R36, R66 ;  /* 0x0000004200247202 */ /* 0x000fe20000000f00 */
        /* <DEDUP_REMOVED lines=16> */
[----:B------:R-:W-:Y:S02]  /*3600*/  IMAD.MOV.U32 R36, RZ, RZ, R77 ;  /* 0x000000ffff247224 */ /* 0x000fe400078e004d */
[----:B------:R-:W-:-:S03]  /*3610*/  IMAD.MOV.U32 R38, RZ, RZ, R73 ;  /* 0x000000ffff267224 */ /* 0x000fc600078e0049 */
[----:B------:R-:W-:Y:S01]  /*3620*/  PRMT R160, R37, 0x5410, R36 ;  /* 0x0000541025a07816 */ /* 0x000fe20000000024 */
[----:B-----5:R-:W-:Y:S01]  /*3630*/  IMAD.MOV.U32 R37, RZ, RZ, R46 ;  /* 0x000000ffff257224 */ /* 0x020fe200078e002e */
[----:B------:R-:W-:Y:S01]  /*3640*/  PRMT R157, R38, 0x7610, R157 ;  /* 0x00007610269d7816 */ /* 0x000fe2000000009d */
[----:B------:R-:W-:Y:S01]  /*3650*/  IMAD.MOV.U32 R36, RZ, RZ, R47 ;  /* 0x000000ffff247224 */ /* 0x000fe200078e002f */
[----:B------:R-:W-:-:S04]  /*3660*/  MOV R38, R41 ;  /* 0x0000002900267202 */ /* 0x000fc80000000f00 */
[----:B------:R-:W-:Y:S01]  /*3670*/  PRMT R86, R37, 0x5410, R36 ;  /* 0x0000541025567816 */ /* 0x000fe20000000024 */
[----:B------:R-:W-:Y:S01]  /*3680*/  IMAD.MOV.U32 R36, RZ, RZ, R59 ;  /* 0x000000ffff247224 */ /* 0x000fe200078e003b */
[----:B------:R-:W-:-:S04]  /*3690*/  MOV R37, R58 ;  /* 0x0000003a00257202 */ /* 0x000fc80000000f00 */
[----:B------:R-:W-:Y:S01]  /*36a0*/  PRMT R137, R37, 0x5410, R36 ;  /* 0x0000541025897816 */ /* 0x000fe20000000024 */
[----:B------:R-:W-:Y:S02]  /*36b0*/  IMAD.MOV.U32 R37, RZ, RZ, R43 ;  /* 0x000000ffff257224 */ /* 0x000fe400078e002b */
[----:B------:R-:W-:Y:S01]  /*36c0*/  IMAD.MOV.U32 R36, RZ, RZ, R44 ;  /* 0x000000ffff247224 */ /* 0x000fe200078e002c */
[----:B--2---:R-:W-:Y:S01]  /*36d0*/  R2UR UR4, R0 ;  /* 0x00000000000472ca */ /* 0x004fe200000e0000 */
[----:B------:R-:W-:-:S05]  /*36e0*/  IMAD.MOV.U32 R0, RZ, RZ, R63 ;  /* 0x000000ffff007224 */ /* 0x000fca00078e003f */
[----:B------:R-:W-:Y:S01]  /*36f0*/  PRMT R140, R140, 0x5410, R0 ;  /* 0x000054108c8c7816 */ /* 0x000fe20000000000 */
[----:B------:R-:W-:-:S05]  /*3700*/  IMAD.MOV.U32 R0, RZ, RZ, R71 ;  /* 0x000000ffff007224 */ /* 0x000fca00078e0047 */
[----:B------:R-:W-:Y:S01]  /*3710*/  PRMT R155, R155, 0x5410, R0 ;  /* 0x000054109b9b7816 */ /* 0x000fe20000000000 */
[----:B------:R-:W-:Y:S01]  /*3720*/  IMAD.MOV.U32 R0, RZ, RZ, R65 ;  /* 0x000000ffff007224 */ /* 0x000fe200078e0041 */
[----:B------:R-:W-:-:S04]  /*3730*/  UISETP.NE.AND UP0, UPT, UR4, 0x3, UPT ;  /* 0x000000030400788c */ /* 0x000fc8000bf05270 */
[----:B------:R-:W-:Y:S01]  /*3740*/  PRMT R141, R141, 0x5410, R0 ;  /* 0x000054108d8d7816 */ /* 0x000fe20000000000 */
[----:B------:R-:W-:Y:S01]  /*3750*/  IMAD.MOV.U32 R0, RZ, RZ, R40 ;  /* 0x000000ffff007224 */ /* 0x000fe200078e0028 */
[----:B------:R-:W-:-:S04]  /*3760*/  PLOP3.LUT P2, PT, PT, PT, UP0, 0x80, 0x0 ;  /* 0x000000000000781c */ /* 0x000fc80003f4f008 */
[----:B------:R-:W-:Y:S01]  /*3770*/  PRMT R84, R0, 0x7610, R84 ;  /* 0x0000761000547816 */ /* 0x000fe20000000054 */
[----:B------:R-:W-:-:S03]  /*3780*/  IMAD.MOV.U32 R0, RZ, RZ, R52 ;  /* 0x000000ffff007224 */ /* 0x000fc600078e0034 */
[----:B------:R-:W-:Y:S01]  /*3790*/  PRMT R84, R84, 0x5410, R38 ;  /* 0x0000541054547816 */ /* 0x000fe20000000026 */
[----:B------:R-:W-:Y:S01]  /*37a0*/  IMAD.MOV.U32 R38, RZ, RZ, R53 ;  /* 0x000000ffff267224 */ /* 0x000fe200078e0035 */
[----:B------:R-:W-:Y:S01]  /*37b0*/  PRMT R136, R0, 0x7610, R136 ;  /* 0x0000761000887816 */ /* 0x000fe20000000088 */
[----:B------:R-:W-:-:S03]  /*37c0*/  IMAD.MOV.U32 R0, RZ, RZ, R42 ;  /* 0x000000ffff007224 */ /* 0x000fc600078e002a */
        /* <DEDUP_REMOVED lines=13> */
[----:B------:R-:W-:Y:S06]  /*38a0*/  @!P2 BRA `(.L_x_2884) ;  /* 0x000000000004a947 */ /* 0x000fec0003800000 */
[----:B------:R-:W-:Y:S01]  /*38b0*/  BPT.TRAP 0x1 ;  /* 0x000000040000795c */ /* 0x000fe20000300000 */
.L_x_2884:
[----:B------:R-:W-:Y:S01]  /*38c0*/  LEA R0, R17, R16, 0x3 ;  /* 0x0000001011007211 */ /* 0x000fe200078e18ff */
[----:B------:R-:W-:Y:S01]  /*38d0*/  BSSY B1, `(.L_x_2885) ;  /* 0x0000004000017945 */ /* 0x000fe20003800000 */
[----:B------:R-:W-:-:S04]  /*38e0*/  SHF.L.U32 R114, R219, 0x1f, RZ ;  /* 0x0000001fdb727819 */ /* 0x000fc800000006ff */
[----:B------:R-:W0:Y:S02]  /*38f0*/  SYNCS.PHASECHK.TRANS64.TRYWAIT P6, [R0+URZ+0x38890], R114 ;  /* 0x03889072000075a7 */ /* 0x000e2400080c017f */
[----:B0-----:R-:W-:Y:S05]  /*3900*/  @!P6 BRA `(.L_x_2886) ;  /* 0x000002d000d8e947 */ /* 0x001fea0003800000 */
.L_x_3304:
[----:B------:R-:W-:Y:S05]  /*3910*/  BSYNC B1 ;  /* 0x0000000000017941 */ /* 0x000fea0003800000 */
.L_x_2885:
        /* <DEDUP_REMOVED lines=10> */
[--C-:B--2---:R-:W-:Y:S01]  /*39c0*/  HADD2.F32 R152, -RZ, R39.reuse.H0_H0 ;  /* 0x20000027ff987230 */ /* 0x104fe20000004100 */
[----:B------:R-:W-:Y:S02]  /*39d0*/  SHF.R.U32.HI R124, RZ, 0x10, R125 ;  /* 0x00000010ff7c7819 */ /* 0x000fe4000001167d */
[--C-:B------:R-:W-:Y:S01]  /*39e0*/  SHF.R.U64 R125, R126, 0x10, R127.reuse ;  /* 0x000000107e7d7819 */ /* 0x100fe2000000127f */
[----:B------:R-:W-:Y:S01]  /*39f0*/  HADD2.F32 R126, -RZ, R39.H1_H1 ;  /* 0x30000027ff7e7230 */ /* 0x000fe20000004100 */
[----:B------:R-:W-:Y:S01]  /*3a00*/  SHF.R.U32.HI R139, RZ, 0x10, R127 ;  /* 0x00000010ff8b7819 */ /* 0x000fe2000001167f */
[----:B------:R-:W-:Y:S02]  /*3a10*/  HADD2.F32 R138, -RZ, R138.H0_H0 ;  /* 0x2000008aff8a7230 */ /* 0x000fe40000004100 */
[----:B------:R-:W-:Y:S02]  /*3a20*/  HADD2.F32 R154, -RZ, R125.H0_H0 ;  /* 0x2000007dff9a7230 */ /* 0x000fe40000004100 */
[----:B------:R-:W-:-:S02]  /*3a30*/  HADD2.F32 R139, -RZ, R139.H0_H0 ;  /* 0x2000008bff8b7230 */ /* 0x000fc40000004100 */
[--C-:B------:R-:W-:Y:S02]  /*3a40*/  HADD2.F32 R125, -RZ, R37.reuse.H1_H1 ;  /* 0x30000025ff7d7230 */ /* 0x100fe40000004100 */
[----:B------:R-:W-:Y:S02]  /*3a50*/  HADD2.F32 R37, -RZ, R37.H0_H0 ;  /* 0x20000025ff257230 */ /* 0x000fe40000004100 */
[-C--:B------:R-:W-:Y:S01]  /*3a60*/  FMUL.FTZ R39, R126, R139.reuse ;  /* 0x0000008b7e277220 */ /* 0x080fe20000410000 */
[----:B------:R-:W-:Y:S02]  /*3a70*/  HADD2.F32 R127, -RZ, R124.H0_H0 ;  /* 0x2000007cff7f7230 */ /* 0x000fe40000004100 */
[-C--:B------:R-:W-:Y:S01]  /*3a80*/  FMUL.FTZ R124, R125, R154.reuse ;  /* 0x0000009a7d7c7220 */ /* 0x080fe20000410000 */
[C---:B------:R-:W-:Y:S01]  /*3a90*/  FMUL.FTZ R139, R152.reuse, R139 ;  /* 0x0000008b988b7220 */ /* 0x040fe20000410000 */
[C---:B------:R-:W-:Y:S02]  /*3aa0*/  FMUL.FTZ R154, R37.reuse, R154 ;  /* 0x0000009a259a7220 */ /* 0x040fe40000410000 */
[-C--:B------:R-:W-:Y:S01]  /*3ab0*/  FFMA.FTZ R37, R37, R138.reuse, -R124 ;  /* 0x0000008a25257223 */ /* 0x080fe2000001087c */
[-C--:B------:R-:W-:Y:S01]  /*3ac0*/  FFMA.FTZ R39, R152, R127.reuse, -R39 ;  /* 0x0000007f98277223 */ /* 0x080fe20000010827 */
[----:B------:R-:W-:Y:S01]  /*3ad0*/  FFMA.FTZ R124, R125, R138, R154 ;  /* 0x0000008a7d7c7223 */ /* 0x000fe2000001009a */
[----:B------:R-:W-:Y:S01]  /*3ae0*/  FFMA.FTZ R126, R126, R127, R139 ;  /* 0x0000007f7e7e7223 */ /* 0x000fe2000001008b */
[----:B------:R-:W-:-:S02]  /*3af0*/  HADD2.F32 R138, -RZ, R151.H0_H0 ;  /* 0x20000097ff8a7230 */ /* 0x000fc40000004100 */
[----:B------:R-:W-:Y:S01]  /*3b00*/  HADD2.F32 R127, -RZ, R151.H1_H1 ;  /* 0x30000097ff7f7230 */ /* 0x000fe20000004100 */
[----:B------:R-:W-:Y:S01]  /*3b10*/  F2FP.F16.F32.PACK_AB R37, R124, R37 ;  /* 0x000000257c25723e */ /* 0x000fe200000000ff */
[--C-:B------:R-:W-:Y:S01]  /*3b20*/  HADD2.F32 R139, -RZ, R36.reuse.H1_H1 ;  /* 0x30000024ff8b7230 */ /* 0x100fe20000004100 */
[----:B------:R-:W-:Y:S01]  /*3b30*/  F2FP.F16.F32.PACK_AB R39, R126, R39 ;  /* 0x000000277e27723e */ /* 0x000fe200000000ff */
[----:B------:R-:W-:Y:S02]  /*3b40*/  HADD2.F32 R151, -RZ, R36.H0_H0 ;  /* 0x20000024ff977230 */ /* 0x000fe40000004100 */
[----:B------:R-:W-:Y:S02]  /*3b50*/  HADD2.F32 R125, -RZ, R153.H1_H1 ;  /* 0x30000099ff7d7230 */ /* 0x000fe40000004100 */
[--C-:B------:R-:W-:Y:S02]  /*3b60*/  HADD2.F32 R36, -RZ, R38.reuse.H1_H1 ;  /* 0x30000026ff247230 */ /* 0x100fe40000004100 */
[----:B------:R-:W-:Y:S01]  /*3b70*/  FMUL.FTZ R154, R151, R127 ;  /* 0x0000007f979a7220 */ /* 0x000fe20000410000 */
[----:B------:R-:W-:-:S02]  /*3b80*/  HADD2.F32 R152, -RZ, R38.H0_H0 ;  /* 0x20000026ff987230 */ /* 0x000fc40000004100 */
[C---:B------:R-:W-:Y:S01]  /*3b90*/  FMUL.FTZ R38, R139.reuse, R127 ;  /* 0x0000007f8b267220 */ /* 0x040fe20000410000 */
[----:B------:R-:W-:Y:S02]  /*3ba0*/  HADD2.F32 R153, -RZ, R153.H0_H0 ;  /* 0x20000099ff997230 */ /* 0x000fe40000004100 */
[-C--:B------:R-:W-:Y:S01]  /*3bb0*/  FMUL.FTZ R127, R36, R125.reuse ;  /* 0x0000007d247f7220 */ /* 0x080fe20000410000 */
[-C--:B------:R-:W-:Y:S01]  /*3bc0*/  FFMA.FTZ R139, R139, R138.reuse, R154 ;  /* 0x0000008a8b8b7223 */ /* 0x080fe2000001009a */
[C---:B------:R-:W-:Y:S01]  /*3bd0*/  FMUL.FTZ R125, R152.reuse, R125 ;  /* 0x0000007d987d7220 */ /* 0x040fe20000410000 */
[----:B------:R-:W-:Y:S01]  /*3be0*/  FFMA.FTZ R38, R151, R138, -R38 ;  /* 0x0000008a97267223 */ /* 0x000fe20000010826 */
[-C--:B------:R-:W-:Y:S02]  /*3bf0*/  FFMA.FTZ R127, R152, R153.reuse, -R127 ;  /* 0x00000099987f7223 */ /* 0x080fe4000001087f */
[----:B------:R-:W-:Y:S02]  /*3c00*/  FFMA.FTZ R36, R36, R153, R125 ;  /* 0x0000009924247223 */ /* 0x000fe4000001007d */
[----:B------:R-:W-:-:S03]  /*3c10*/  F2FP.F16.F32.PACK_AB R38, R139, R38 ;  /* 0x000000268b26723e */ /* 0x000fc600000000ff */
[----:B------:R-:W-:Y:S02]  /*3c20*/  F2FP.F16.F32.PACK_AB R124, R36, R127 ;  /* 0x0000007f247c723e */ /* 0x000fe400000000ff */
[----:B------:R-:W-:-:S03]  /*3c30*/  IMAD.MOV.U32 R36, RZ, RZ, R38 ;  /* 0x000000ffff247224 */ /* 0x000fc600078e0026 */
[----:B------:R-:W-:-:S07]  /*3c40*/  IMAD.MOV.U32 R38, RZ, RZ, R124 ;  /* 0x000000ffff267224 */ /* 0x000fce00078e007c */
.L_x_2892:
[----:B------:R-:W-:Y:S05]  /*3c50*/  BSYNC B3 ;  /* 0x0000000000037941 */ /* 0x000fea0003800000 */
.L_x_2891:
[----:B------:R-:W-:Y:S02]  /*3c60*/  ULDC.64 UR4, c[0x0][0x208] ;  /* 0x0000820000047ab9 */ /* 0x000fe40000000a00 */
[----:B--2---:R1:W-:Y:S03]  /*3c70*/  STG.E.128 desc[UR4][R56.64], R36 ;  /* 0x0000002438007986 */ /* 0x0043e6000c101d04 */
.L_x_2890:
[----:B------:R-:W-:Y:S05]  /*3c80*/  BSYNC B2 ;  /* 0x0000000000027941 */ /* 0x000fea0003800000 */
.L_x_2889:
        /* <DEDUP_REMOVED lines=48> */
.L_x_2896:
[----:B------:R-:W-:Y:S05]  /*3f90*/  BSYNC B3 ;  /* 0x0000000000037941 */ /* 0x000fea0003800000 */
.L_x_2895:
[----:B------:R-:W-:Y:S02]  /*3fa0*/  ULDC.64 UR4, c[0x0][0x208] ;  /* 0x0000820000047ab9 */ /* 0x000fe40000000a00 */
[----:B--2---:R2:W-:Y:S03]  /*3fb0*/  STG.E.128 desc[UR4][R56.64+0x80], R36 ;  /* 0x0000802438007986 */ /* 0x0045e6000c101d04 */
.L_x_2894:
[----:B------:R-:W-:Y:S05]  /*3fc0*/  BSYNC B2 ;  /* 0x0000000000027941 */ /* 0x000fea0003800000 */
.L_x_2893:
[----:B------:R-:W-:Y:S01]  /*3fd0*/  ISETP.NE.AND P3, PT, R9, RZ, PT ;  /* 0x000000ff0900720c */ /* 0x000fe20003f65270 */
[----:B------:R-:W-:-:S12]  /*3fe0*/  BSSY B2, `(.L_x_2897) ;  /* 0x0000032000027945 */ /* 0x000fd80003800000 */
[----:B------:R-:W-:Y:S05]  /*3ff0*/  @!P3 BRA `(.L_x_2898) ;  /* 0x0000000000c0b947 */ /* 0x000fea0003800000 */
[----:B-12---:R1:W2:Y:S01]  /*4000*/  LDS.128 R36, [R4+0x29400] ;  /* 0x0294000004247984 */ /* 0x0062a20000000c00 */
        /* <DEDUP_REMOVED lines=44> */
.L_x_2900:
[----:B------:R-:W-:Y:S05]  /*42d0*/  BSYNC B3 ;  /* 0x0000000000037941 */ /* 0x000fea0003800000 */
.L_x_2899:
[----:B------:R-:W-:Y:S02]  /*42e0*/  ULDC.64 UR4, c[0x0][0x208] ;  /* 0x0000820000047ab9 */ /* 0x000fe40000000a00 */
[----:B--2---:R3:W-:Y:S03]  /*42f0*/  STG.E.128 desc[UR4][R56.64+0x100], R36 ;  /* 0x0001002438007986 */ /* 0x0047e6000c101d04 */
.L_x_2898:
[----:B------:R-:W-:Y:S05]  /*4300*/  BSYNC B2 ;  /* 0x0000000000027941 */ /* 0x000fea0003800000 */
.L_x_2897:
[----:B------:R-:W-:-:S13]  /*4310*/  ISETP.NE.AND P3, PT, R8, RZ, PT ;  /* 0x000000ff0800720c */ /* 0x000fda0003f65270 */
[----:B------:R-:W-:Y:S05]  /*4320*/  @!P3 BRA `(.L_x_2888) ;  /* 0x0000000000bcb947 */ /* 0x000fea0003800000 */
[----:B-123--:R1:W2:Y:S01]  /*4330*/  LDS.128 R36, [R4+0x2bc00] ;  /* 0x02bc000004247984 */ /* 0x00e2a20000000c00 */
[----:B------:R-:W-:Y:S01]  /*4340*/  ISETP.GE.AND P3, PT, R216, R115, PT ;  /* 0x00000073d800720c */ /* 0x000fe20003f66270 */
[----:B------:R-:W-:-:S12]  /*4350*/  BSSY B2, `(.L_x_2901) ;  /* 0x000002a000027945 */ /* 0x000fd80003800000 */
[----:B-1----:R-:W-:Y:S05]  /*4360*/  @P3 BRA `(.L_x_2902) ;  /* 0x0000000000a03947 */ /* 0x002fea0003800000 */
[--C-:B------:R-:W-:Y:S01]  /*4370*/  SHF.R.U64 R80, R80, 0x10, R81.reuse ;  /* 0x0000001050507819 */ /* 0x100fe20000001251 */
[----:B--2---:R-:W-:Y:S01]  /*4380*/  HADD2.F32 R82, -RZ, R39.H1_H1 ;  /* 0x30000027ff527230 */ /* 0x004fe20000004100 */
[----:B------:R-:W-:Y:S01]  /*4390*/  SHF.R.U32.HI R81, RZ, 0x10, R81 ;  /* 0x00000010ff517819 */ /* 0x000fe20000011651 */
[----:B------:R-:W-:Y:S01]  /*43a0*/  HADD2.F32 R83, -RZ, R37.H1_H1 ;  /* 0x30000025ff537230 */ /* 0x000fe20000004100 */
[--C-:B------:R-:W-:Y:S01]  /*43b0*/  SHF.R.U64 R78, R78, 0x10, R79.reuse ;  /* 0x000000104e4e7819 */ /* 0x100fe2000000124f */
[----:B------:R-:W-:Y:S01]  /*43c0*/  HADD2.F32 R80, -RZ, R80.H0_H0 ;  /* 0x20000050ff507230 */ /* 0x000fe20000004100 */
[----:B------:R-:W-:Y:S01]  /*43d0*/  SHF.R.U32.HI R79, RZ, 0x10, R79 ;  /* 0x00000010ff4f7819 */ /* 0x000fe2000001164f */
[----:B------:R-:W-:Y:S02]  /*43e0*/  HADD2.F32 R81, -RZ, R81.H0_H0 ;  /* 0x20000051ff517230 */ /* 0x000fe40000004100 */
[----:B------:R-:W-:Y:S02]  /*43f0*/  HADD2.F32 R88, -RZ, R39.H0_H0 ;  /* 0x20000027ff587230 */ /* 0x000fe40000004100 */
[----:B------:R-:W-:Y:S01]  /*4400*/  FMUL.FTZ R90, R83, R80 ;  /* 0x00000050535a7220 */ /* 0x000fe20000410000 */
[----:B------:R-:W-:-:S02]  /*4410*/  HADD2.F32 R37, -RZ, R37.H0_H0 ;  /* 0x20000025ff257230 */ /* 0x000fc40000004100 */
[-C--:B------:R-:W-:Y:S01]  /*4420*/  FMUL.FTZ R39, R82, R81.reuse ;  /* 0x0000005152277220 */ /* 0x080fe20000410000 */
[----:B------:R-:W-:Y:S02]  /*4430*/  HADD2.F32 R79, -RZ, R79.H0_H0 ;  /* 0x2000004fff4f7230 */ /* 0x000fe40000004100 */
[C---:B------:R-:W-:Y:S01]  /*4440*/  FMUL.FTZ R81, R88.reuse, R81 ;  /* 0x0000005158517220 */ /* 0x040fe20000410000 */
[----:B------:R-:W-:Y:S02]  /*4450*/  HADD2.F32 R78, -RZ, R78.H0_H0 ;  /* 0x2000004eff4e7230 */ /* 0x000fe40000004100 */
[C---:B------:R-:W-:Y:S01]  /*4460*/  FMUL.FTZ R80, R37.reuse, R80 ;  /* 0x0000005025507220 */ /* 0x040fe20000410000 */
[----:B------:R-:W-:Y:S02]  /*4470*/  HADD2.F32 R89, -RZ, R38.H0_H0 ;  /* 0x20000026ff597230 */ /* 0x000fe40000004100 */
[-C--:B------:R-:W-:Y:S01]  /*4480*/  FFMA.FTZ R39, R88, R79.reuse, -R39 ;  /* 0x0000004f58277223 */ /* 0x080fe20000010827 */
[----:B------:R-:W-:Y:S01]  /*4490*/  FFMA.FTZ R82, R82, R79, R81 ;  /* 0x0000004f52527223 */ /* 0x000fe20000010051 */
[-C--:B------:R-:W-:Y:S01]  /*44a0*/  FFMA.FTZ R90, R37, R78.reuse, -R90 ;  /* 0x0000004e255a7223 */ /* 0x080fe2000001085a */
[----:B------:R-:W-:Y:S01]  /*44b0*/  FFMA.FTZ R83, R83, R78, R80 ;  /* 0x0000004e53537223 */ /* 0x000fe20000010050 */
[----:B------:R-:W-:-:S02]  /*44c0*/  HADD2.F32 R79, -RZ, R36.H1_H1 ;  /* 0x30000024ff4f7230 */ /* 0x000fc40000004100 */
[----:B------:R-:W-:Y:S01]  /*44d0*/  HADD2.F32 R78, -RZ, R162.H0_H0 ;  /* 0x200000a2ff4e7230 */ /* 0x000fe20000004100 */
[----:B------:R-:W-:Y:S01]  /*44e0*/  F2FP.F16.F32.PACK_AB R39, R82, R39 ;  /* 0x000000275227723e */ /* 0x000fe200000000ff */
[----:B------:R-:W-:Y:S02]  /*44f0*/  HADD2.F32 R36, -RZ, R36.H0_H0 ;  /* 0x20000024ff247230 */ /* 0x000fe40000004100 */
[----:B------:R-:W-:Y:S02]  /*4500*/  HADD2.F32 R162, -RZ, R162.H1_H1 ;  /* 0x300000a2ffa27230 */ /* 0x000fe40000004100 */
[-C--:B------:R-:W-:Y:S01]  /*4510*/  FMUL.FTZ R91, R79, R78.reuse ;  /* 0x0000004e4f5b7220 */ /* 0x080fe20000410000 */
[----:B------:R-:W-:Y:S02]  /*4520*/  HADD2.F32 R81, -RZ, R38.H1_H1 ;  /* 0x30000026ff517230 */ /* 0x000fe40000004100 */
[----:B------:R-:W-:Y:S01]  /*4530*/  FMUL.FTZ R80, R36, R78 ;  /* 0x0000004e24507220 */ /* 0x000fe20000410000 */
[----:B------:R-:W-:-:S02]  /*4540*/  HADD2.F32 R37, -RZ, R161.H1_H1 ;  /* 0x300000a1ff257230 */ /* 0x000fc40000004100 */
[----:B------:R-:W-:Y:S02]  /*4550*/  HADD2.F32 R38, -RZ, R161.H0_H0 ;  /* 0x200000a1ff267230 */ /* 0x000fe40000004100 */
[-C--:B------:R-:W-:Y:S01]  /*4560*/  FMUL.FTZ R78, R81, R162.reuse ;  /* 0x000000a2514e7220 */ /* 0x080fe20000410000 */
[----:B------:R-:W-:Y:S01]  /*4570*/  FMUL.FTZ R162, R89, R162 ;  /* 0x000000a259a27220 */ /* 0x000fe20000410000 */
[-C--:B------:R-:W-:Y:S01]  /*4580*/  FFMA.FTZ R91, R36, R37.reuse, -R91 ;  /* 0x00000025245b7223 */ /* 0x080fe2000001085b */
[----:B------:R-:W-:Y:S01]  /*4590*/  FFMA.FTZ R80, R79, R37, R80 ;  /* 0x000000254f507223 */ /* 0x000fe20000010050 */
[-C--:B------:R-:W-:Y:S01]  /*45a0*/  FFMA.FTZ R78, R89, R38.reuse, -R78 ;  /* 0x00000026594e7223 */ /* 0x080fe2000001084e */
[----:B------:R-:W-:Y:S01]  /*45b0*/  FFMA.FTZ R81, R81, R38, R162 ;  /* 0x0000002651517223 */ /* 0x000fe200000100a2 */
[----:B------:R-:W-:Y:S02]  /*45c0*/  F2FP.F16.F32.PACK_AB R37, R83, R90 ;  /* 0x0000005a5325723e */ /* 0x000fe400000000ff */
[----:B------:R-:W-:-:S02]  /*45d0*/  F2FP.F16.F32.PACK_AB R36, R80, R91 ;  /* 0x0000005b5024723e */ /* 0x000fc400000000ff */
[----:B------:R-:W-:-:S07]  /*45e0*/  F2FP.F16.F32.PACK_AB R38, R81, R78 ;  /* 0x0000004e5126723e */ /* 0x000fce00000000ff */
.L_x_2902:
[----:B------:R-:W-:Y:S05]  /*45f0*/  BSYNC B2 ;  /* 0x0000000000027941 */ /* 0x000fea0003800000 */
.L_x_2901:
[----:B------:R-:W-:Y:S02]  /*4600*/  ULDC.64 UR4, c[0x0][0x208] ;  /* 0x0000820000047ab9 */ /* 0x000fe40000000a00 */
[----:B--2---:R4:W-:Y:S03]  /*4610*/  STG.E.128 desc[UR4][R56.64+0x180], R36 ;  /* 0x0001802438007986 */ /* 0x0049e6000c101d04 */
.L_x_2888:
[----:B------:R-:W-:Y:S05]  /*4620*/  BSYNC B1 ;  /* 0x0000000000017941 */ /* 0x000fea0003800000 */
.L_x_2887:
        /* <DEDUP_REMOVED lines=10> */
[--C-:B--2---:R-:W-:Y:S01]  /*46d0*/  HADD2.F32 R57, -RZ, R39.reuse.H1_H1 ;  /* 0x30000027ff397230 */ /* 0x104fe20000004100 */
[--C-:B------:R-:W-:Y:S01]  /*46e0*/  SHF.R.U64 R76, R76, 0x10, R77.reuse ;  /* 0x000000104c4c7819 */ /* 0x100fe2000000124d */
[----:B------:R-:W-:Y:S01]  /*46f0*/  HADD2.F32 R39, -RZ, R39.H0_H0 ;  /* 0x20000027ff277230 */ /* 0x000fe20000004100 */
[----:B------:R-:W-:Y:S02]  /*4700*/  SHF.R.U32.HI R78, RZ, 0x10, R77 ;  /* 0x00000010ff4e7819 */ /* 0x000fe4000001164d */
[----:B------:R-:W-:Y:S01]  /*4710*/  SHF.R.U32.HI R74, RZ, 0x10, R75 ;  /* 0x00000010ff4a7819 */ /* 0x000fe2000001164b */
[----:B------:R-:W-:Y:S02]  /*4720*/  HADD2.F32 R75, -RZ, R56.H0_H0 ;  /* 0x20000038ff4b7230 */ /* 0x000fe40000004100 */
[----:B------:R-:W-:Y:S02]  /*4730*/  HADD2.F32 R56, -RZ, R37.H1_H1 ;  /* 0x30000025ff387230 */ /* 0x000fe40000004100 */
[----:B------:R-:W-:-:S02]  /*4740*/  HADD2.F32 R76, -RZ, R76.H0_H0 ;  /* 0x2000004cff4c7230 */ /* 0x000fc40000004100 */
[----:B------:R-:W-:Y:S02]  /*4750*/  HADD2.F32 R37, -RZ, R37.H0_H0 ;  /* 0x20000025ff257230 */ /* 0x000fe40000004100 */
[----:B------:R-:W-:Y:S02]  /*4760*/  HADD2.F32 R78, -RZ, R78.H0_H0 ;  /* 0x2000004eff4e7230 */ /* 0x000fe40000004100 */
[CC--:B------:R-:W-:Y:S01]  /*4770*/  FMUL.FTZ R80, R56.reuse, R76.reuse ;  /* 0x0000004c38507220 */ /* 0x0c0fe20000410000 */
        /* <DEDUP_REMOVED lines=18> */
[----:B------:R-:W-:-:S02]  /*48a0*/  HADD2.F32 R76, -RZ, R158.H1_H1 ;  /* 0x3000009eff4c7230 */ /* 0x000fc40000004100 */
[----:B------:R-:W-:Y:S01]  /*48b0*/  FMUL.FTZ R78, R36, R78 ;  /* 0x0000004e244e7220 */ /* 0x000fe20000410000 */
[----:B------:R-:W-:Y:S02]  /*48c0*/  HADD2.F32 R77, -RZ, R159.H0_H0 ;  /* 0x2000009fff4d7230 */ /* 0x000fe40000004100 */
[----:B------:R-:W-:Y:S01]  /*48d0*/  FMUL.FTZ R160, R38, R160 ;  /* 0x000000a026a07220 */ /* 0x000fe20000410000 */
[-C--:B------:R-:W-:Y:S01]  /*48e0*/  FFMA.FTZ R79, R36, R76.reuse, -R79 ;  /* 0x0000004c244f7223 */ /* 0x080fe2000001084f */
[----:B------:R-:W-:Y:S01]  /*48f0*/  FFMA.FTZ R78, R57, R76, R78 ;  /* 0x0000004c394e7223 */ /* 0x000fe2000001004e */
[-C--:B------:R-:W-:Y:S01]  /*4900*/  FFMA.FTZ R81, R38, R77.reuse, -R81 ;  /* 0x0000004d26517223 */ /* 0x080fe20000010851 */
[----:B------:R-:W-:-:S03]  /*4910*/  FFMA.FTZ R160, R75, R77, R160 ;  /* 0x0000004d4ba07223 */ /* 0x000fc600000100a0 */
[----:B------:R-:W-:Y:S02]  /*4920*/  F2FP.F16.F32.PACK_AB R36, R78, R79 ;  /* 0x0000004f4e24723e */ /* 0x000fe400000000ff */
[----:B------:R-:W-:-:S07]  /*4930*/  F2FP.F16.F32.PACK_AB R38, R160, R81 ;  /* 0x00000051a026723e */ /* 0x000fce00000000ff */
.L_x_2908:
[----:B------:R-:W-:Y:S05]  /*4940*/  BSYNC B3 ;  /* 0x0000000000037941 */ /* 0x000fea0003800000 */
.L_x_2907:
[----:B------:R-:W-:Y:S02]  /*4950*/  ULDC.64 UR4, c[0x0][0x208] ;  /* 0x0000820000047ab9 */ /* 0x000fe40000000a00 */
[----:B--2---:R1:W-:Y:S03]  /*4960*/  STG.E.128 desc[UR4][R50.64], R36 ;  /* 0x0000002432007986 */ /* 0x0043e6000c101d04 */
.L_x_2906:
[----:B------:R-:W-:Y:S05]  /*4970*/  BSYNC B2 ;  /* 0x0000000000027941 */ /* 0x000fea0003800000 */
.L_x_2905:
        /* <DEDUP_REMOVED lines=9> */
[----:B------:R-:W-:Y:S01]  /*4a10*/  SHF.R.U32.HI R75, RZ, 0x10, R71 ;  /* 0x00000010ff4b7819 */ /* 0x000fe20000011647 */
[----:B------:R-:W-:Y:S01]  /*4a20*/  HADD2.F32 R39, -RZ, R37.H1_H1 ;  /* 0x30000025ff277230 */ /* 0x000fe20000004100 */
[--C-:B------:R-:W-:Y:S01]  /*4a30*/  SHF.R.U32.HI R74, RZ, 0x10, R73.reuse ;  /* 0x00000010ff4a7819 */ /* 0x100fe20000011649 */
[----:B------:R-:W-:Y:S01]  /*4a40*/  HADD2.F32 R70, -RZ, R70.H0_H0 ;  /* 0x20000046ff467230 */ /* 0x000fe20000004100 */
[----:B------:R-:W-:Y:S01]  /*4a50*/  SHF.R.U64 R71, R72, 0x10, R73 ;  /* 0x0000001048477819 */ /* 0x000fe20000001249 */
[----:B------:R-:W-:Y:S01]  /*4a60*/  HADD2.F32 R72, -RZ, R75.H0_H0 ;  /* 0x2000004bff487230 */ /* 0x000fe20000004100 */
[----:B------:R-:W-:Y:S01]  /*4a70*/  MOV R56, R36 ;  /* 0x0000002400387202 */ /* 0x000fe20000000f00 */
[----:B------:R-:W-:Y:S02]  /*4a80*/  HADD2.F32 R36, -RZ, R37.H0_H0 ;  /* 0x20000025ff247230 */ /* 0x000fe40000004100 */
[----:B------:R-:W-:-:S02]  /*4a90*/  HADD2.F32 R74, -RZ, R74.H0_H0 ;  /* 0x2000004aff4a7230 */ /* 0x000fc40000004100 */
[----:B------:R-:W-:Y:S02]  /*4aa0*/  HADD2.F32 R37, -RZ, R57.H1_H1 ;  /* 0x30000039ff257230 */ /* 0x000fe40000004100 */
[----:B------:R-:W-:Y:S02]  /*4ab0*/  HADD2.F32 R71, -RZ, R71.H0_H0 ;  /* 0x20000047ff477230 */ /* 0x000fe40000004100 */
[----:B------:R-:W-:Y:S02]  /*4ac0*/  HADD2.F32 R57, -RZ, R57.H0_H0 ;  /* 0x20000039ff397230 */ /* 0x000fe40000004100 */
[-C--:B------:R-:W-:Y:S01]  /*4ad0*/  FMUL.FTZ R78, R37, R74.reuse ;  /* 0x0000004a254e7220 */ /* 0x080fe20000410000 */
[-C--:B------:R-:W-:Y:S01]  /*4ae0*/  FMUL.FTZ R73, R39, R71.reuse ;  /* 0x0000004727497220 */ /* 0x080fe20000410000 */
[----:B------:R-:W-:Y:S01]  /*4af0*/  FMUL.FTZ R76, R36, R71 ;  /* 0x00000047244c7220 */ /* 0x000fe20000410000 */
[----:B------:R-:W-:Y:S01]  /*4b00*/  FMUL.FTZ R74, R57, R74 ;  /* 0x0000004a394a7220 */ /* 0x000fe20000410000 */
[----:B------:R-:W-:-:S02]  /*4b10*/  HADD2.F32 R71, -RZ, R157.H0_H0 ;  /* 0x2000009dff477230 */ /* 0x000fc40000004100 */
[-C--:B------:R-:W-:Y:S01]  /*4b20*/  FFMA.FTZ R36, R36, R70.reuse, -R73 ;  /* 0x0000004624247223 */ /* 0x080fe20000010849 */
[----:B------:R-:W-:Y:S01]  /*4b30*/  FFMA.FTZ R75, R39, R70, R76 ;  /* 0x00000046274b7223 */ /* 0x000fe2000001004c */
[-C--:B------:R-:W-:Y:S01]  /*4b40*/  FFMA.FTZ R79, R37, R72.reuse, R74 ;  /* 0x00000048254f7223 */ /* 0x080fe2000001004a */
[----:B------:R-:W-:Y:S02]  /*4b50*/  HADD2.F32 R70, -RZ, R156.H0_H0 ;  /* 0x2000009cff467230 */ /* 0x000fe40000004100 */
[----:B------:R-:W-:Y:S01]  /*4b60*/  FFMA.FTZ R78, R57, R72, -R78 ;  /* 0x00000048394e7223 */ /* 0x000fe2000001084e */
[----:B------:R-:W-:Y:S02]  /*4b70*/  HADD2.F32 R37, -RZ, R56.H1_H1 ;  /* 0x30000038ff257230 */ /* 0x000fe40000004100 */
[----:B------:R-:W-:Y:S02]  /*4b80*/  HADD2.F32 R39, -RZ, R38.H1_H1 ;  /* 0x30000026ff277230 */ /* 0x000fe40000004100 */
[----:B------:R-:W-:-:S02]  /*4b90*/  HADD2.F32 R56, -RZ, R56.H0_H0 ;  /* 0x20000038ff387230 */ /* 0x000fc40000004100 */
[-C--:B------:R-:W-:Y:S01]  /*4ba0*/  FMUL.FTZ R73, R37, R70.reuse ;  /* 0x0000004625497220 */ /* 0x080fe20000410000 */
        /* <DEDUP_REMOVED lines=14> */
.L_x_2912:
[----:B------:R-:W-:Y:S05]  /*4c90*/  BSYNC B3 ;  /* 0x0000000000037941 */ /* 0x000fea0003800000 */
.L_x_2911:
[----:B------:R-:W-:Y:S02]  /*4ca0*/  ULDC.64 UR4, c[0x0][0x208] ;  /* 0x0000820000047ab9 */ /* 0x000fe40000000a00 */
[----:B--2---:R1:W-:Y:S03]  /*4cb0*/  STG.E.128 desc[UR4][R50.64+0x80], R36 ;  /* 0x0000802432007986 */ /* 0x0043e6000c101d04 */
.L_x_2910:
[----:B------:R-:W-:Y:S05]  /*4cc0*/  BSYNC B2 ;  /* 0x0000000000027941 */ /* 0x000fea0003800000 */
.L_x_2909:
        /* <DEDUP_REMOVED lines=48> */
.L_x_2916:
[----:B------:R-:W-:Y:S05]  /*4fd0*/  BSYNC B3 ;  /* 0x0000000000037941 */ /* 0x000fea0003800000 */
.L_x_2915:
[----:B------:R-:W-:Y:S02]  /*4fe0*/  ULDC.64 UR4, c[0x0][0x208] ;  /* 0x0000820000047ab9 */ /* 0x000fe40000000a00 */
[----:B--2---:R1:W-:Y:S03]  /*4ff0*/  STG.E.128 desc[UR4][R50.64+0x100], R36 ;  /* 0x0001002432007986 */ /* 0x0043e6000c101d04 */
.L_x_2914:
[----:B------:R-:W-:Y:S05]  /*5000*/  BSYNC B2 ;  /* 0x0000000000027941 */ /* 0x000fea0003800000 */
.L_x_2913:
        /* <DEDUP_REMOVED lines=47> */
.L_x_2918:
[----:B------:R-:W-:Y:S05]  /*5300*/  BSYNC B2 ;  /* 0x0000000000027941 */ /* 0x000fea0003800000 */
.L_x_2917:
[----:B------:R-:W-:Y:S02]  /*5310*/  ULDC.64 UR4, c[0x0][0x208] ;  /* 0x0000820000047ab9 */ /* 0x000fe40000000a00 */
[----:B--2---:R1:W-:Y:S03]  /*5320*/  STG.E.128 desc[UR4][R50.64+0x180], R36 ;  /* 0x0001802432007986 */ /* 0x0043e6000c101d04 */
.L_x_2904:
[----:B------:R-:W-:Y:S05]  /*5330*/  BSYNC B1 ;  /* 0x0000000000017941 */ /* 0x000fea0003800000 */
.L_x_2903:
        /* <DEDUP_REMOVED lines=10> */
[----:B------:R-:W-:Y:S01]  /*53e0*/  SHF.R.U64 R56, R58, 0x10, R59 ;  /* 0x000000103a387819 */ /* 0x000fe2000000123b */
[----:B------:R-:W-:Y:S01]  /*53f0*/  HADD2.F32 R38, -RZ, R37.H1_H1 ;  /* 0x30000025ff267230 */ /* 0x000fe20000004100 */
[----:B------:R-:W-:Y:S01]  /*5400*/  SHF.R.U32.HI R60, RZ, 0x10, R61 ;  /* 0x00000010ff3c7819 */ /* 0x000fe2000001163d */
[----:B------:R-:W-:Y:S01]  /*5410*/  HADD2.F32 R57, -RZ, R57.H0_H0 ;  /* 0x20000039ff397230 */ /* 0x000fe20000004100 */
[----:B------:R-:W-:Y:S01]  /*5420*/  SHF.R.U32.HI R58, RZ, 0x10, R59 ;  /* 0x00000010ff3a7819 */ /* 0x000fe2000001163b */
[----:B------:R-:W-:Y:S02]  /*5430*/  HADD2.F32 R37, -RZ, R37.H0_H0 ;  /* 0x20000025ff257230 */ /* 0x000fe40000004100 */
[----:B------:R-:W-:Y:S02]  /*5440*/  HADD2.F32 R56, -RZ, R56.H0_H0 ;  /* 0x20000038ff387230 */ /* 0x000fe40000004100 */
[----:B------:R-:W-:Y:S01]  /*5450*/  FMUL.FTZ R62, R38, R57 ;  /* 0x00000039263e7220 */ /* 0x000fe20000410000 */
[----:B------:R-:W-:-:S02]  /*5460*/  HADD2.F32 R60, -RZ, R60.H0_H0 ;  /* 0x2000003cff3c7230 */ /* 0x000fc40000004100 */
[C---:B------:R-:W-:Y:S01]  /*5470*/  FMUL.FTZ R57, R37.reuse, R57 ;  /* 0x0000003925397220 */ /* 0x040fe20000410000 */
[--C-:B------:R-:W-:Y:S02]  /*5480*/  HADD2.F32 R51, -RZ, R39.reuse.H1_H1 ;  /* 0x30000027ff337230 */ /* 0x100fe40000004100 */
[-C--:B------:R-:W-:Y:S01]  /*5490*/  FFMA.FTZ R62, R37, R56.reuse, -R62 ;  /* 0x00000038253e7223 */ /* 0x080fe2000001083e */
[----:B------:R-:W-:Y:S02]  /*54a0*/  HADD2.F32 R39, -RZ, R39.H0_H0 ;  /* 0x20000027ff277230 */ /* 0x000fe40000004100 */
        /* <DEDUP_REMOVED lines=26> */
.L_x_2923:
[----:B------:R-:W-:Y:S05]  /*5650*/  BSYNC B2 ;  /* 0x0000000000027941 */ /* 0x000fea0003800000 */
.L_x_2922:
[----:B------:R-:W-:Y:S02]  /*5660*/  ULDC.64 UR4, c[0x0][0x208] ;  /* 0x0000820000047ab9 */ /* 0x000fe40000000a00 */
[----:B--2---:R1:W-:Y:S03]  /*5670*/  STG.E.128 desc[UR4][R48.64], R36 ;  /* 0x0000002430007986 */ /* 0x0043e6000c101d04 */
.L_x_2921:
[----:B------:R-:W-:Y:S05]  /*5680*/  BSYNC B1 ;  /* 0x0000000000017941 */ /* 0x000fea0003800000 */
.L_x_2920:
        /* <DEDUP_REMOVED lines=13> */
[----:B------:R-:W-:Y:S01]  /*5760*/  MOV R50, R38 ;  /* 0x0000002600327202 */ /* 0x000fe20000000f00 */
[----:B------:R-:W-:Y:S01]  /*5770*/  HADD2.F32 R38, -RZ, R37.H1_H1 ;  /* 0x30000025ff267230 */ /* 0x000fe20000004100 */
[----:B------:R-:W-:Y:S01]  /*5780*/  SHF.R.U32.HI R56, RZ, 0x10, R55 ;  /* 0x00000010ff387819 */ /* 0x000fe20000011637 */
[----:B------:R-:W-:Y:S02]  /*5790*/  HADD2.F32 R53, -RZ, R53.H0_H0 ;  /* 0x20000035ff357230 */ /* 0x000fe40000004100 */
[----:B------:R-:W-:-:S02]  /*57a0*/  HADD2.F32 R37, -RZ, R37.H0_H0 ;  /* 0x20000025ff257230 */ /* 0x000fc40000004100 */
[----:B------:R-:W-:Y:S02]  /*57b0*/  HADD2.F32 R56, -RZ, R56.H0_H0 ;  /* 0x20000038ff387230 */ /* 0x000fe40000004100 */
[CC--:B------:R-:W-:Y:S01]  /*57c0*/  FMUL.FTZ R58, R38.reuse, R53.reuse ;  /* 0x00000035263a7220 */ /* 0x0c0fe20000410000 */
[----:B------:R-:W-:Y:S02]  /*57d0*/  HADD2.F32 R54, -RZ, R57.H0_H0 ;  /* 0x20000039ff367230 */ /* 0x000fe40000004100 */
[----:B------:R-:W-:Y:S01]  /*57e0*/  FMUL.FTZ R53, R37, R53 ;  /* 0x0000003525357220 */ /* 0x000fe20000410000 */
[----:B------:R-:W-:Y:S02]  /*57f0*/  HADD2.F32 R156, -RZ, R156.H1_H1 ;  /* 0x3000009cff9c7230 */ /* 0x000fe40000004100 */
[----:B------:R-:W-:Y:S01]  /*5800*/  FMUL.FTZ R60, R51, R56 ;  /* 0x00000038333c7220 */ /* 0x000fe20000410000 */
[-C--:B------:R-:W-:Y:S01]  /*5810*/  FFMA.FTZ R58, R37, R52.reuse, -R58 ;  /* 0x00000034253a7223 */ /* 0x080fe2000001083a */
[----:B------:R-:W-:Y:S01]  /*5820*/  FFMA.FTZ R55, R38, R52, R53 ;  /* 0x0000003426377223 */ /* 0x000fe20000010035 */
[----:B------:R-:W-:Y:S01]  /*5830*/  FMUL.FTZ R56, R39, R56 ;  /* 0x0000003827387220 */ /* 0x000fe20000410000 */
[----:B------:R-:W-:-:S02]  /*5840*/  HADD2.F32 R157, -RZ, R157.H1_H1 ;  /* 0x3000009dff9d7230 */ /* 0x000fc40000004100 */
[-C--:B------:R-:W-:Y:S01]  /*5850*/  FFMA.FTZ R60, R39, R54.reuse, -R60 ;  /* 0x00000036273c7223 */ /* 0x080fe2000001083c */
[----:B------:R-:W-:Y:S02]  /*5860*/  HADD2.F32 R37, -RZ, R36.H1_H1 ;  /* 0x30000024ff257230 */ /* 0x000fe40000004100 */
[----:B------:R-:W-:Y:S01]  /*5870*/  FFMA.FTZ R59, R51, R54, R56 ;  /* 0x00000036333b7223 */ /* 0x000fe20000010038 */
        /* <DEDUP_REMOVED lines=12> */
[----:B------:R-:W-:Y:S01]  /*5940*/  FFMA.FTZ R38, R38, R51, R157 ;  /* 0x0000003326267223 */ /* 0x000fe2000001009d */
[----:B------:R-:W-:Y:S02]  /*5950*/  F2FP.F16.F32.PACK_AB R37, R55, R58 ;  /* 0x0000003a3725723e */ /* 0x000fe400000000ff */
[----:B------:R-:W-:-:S02]  /*5960*/  F2FP.F16.F32.PACK_AB R39, R59, R60 ;  /* 0x0000003c3b27723e */ /* 0x000fc400000000ff */
[----:B------:R-:W-:Y:S02]  /*5970*/  F2FP.F16.F32.PACK_AB R36, R156, R53 ;  /* 0x000000359c24723e */ /* 0x000fe400000000ff */
[----:B------:R-:W-:-:S07]  /*5980*/  F2FP.F16.F32.PACK_AB R38, R38, R57 ;  /* 0x000000392626723e */ /* 0x000fce00000000ff */
.L_x_2927:
[----:B------:R-:W-:Y:S05]  /*5990*/  BSYNC B2 ;  /* 0x0000000000027941 */ /* 0x000fea0003800000 */
.L_x_2926:
[----:B------:R-:W-:Y:S02]  /*59a0*/  ULDC.64 UR4, c[0x0][0x208] ;  /* 0x0000820000047ab9 */ /* 0x000fe40000000a00 */
[----:B--2---:R1:W-:Y:S03]  /*59b0*/  STG.E.128 desc[UR4][R48.64+0x80], R36 ;  /* 0x0000802430007986 */ /* 0x0043e6000c101d04 */
.L_x_2925:
[----:B------:R-:W-:Y:S05]  /*59c0*/  BSYNC B1 ;  /* 0x0000000000017941 */ /* 0x000fea0003800000 */
.L_x_2924:
        /* <DEDUP_REMOVED lines=10> */
[----:B--2---:R-:W-:Y:S01]  /*5a70*/  IMAD.MOV.U32 R44, RZ, RZ, R38 ;  /* 0x000000ffff2c7224 */ /* 0x004fe200078e0026 */
[----:B------:R-:W-:Y:S01]  /*5a80*/  SHF.R.U32.HI R52, RZ, 0x10, R45 ;  /* 0x00000010ff347819 */ /* 0x000fe2000001162d */
[----:B------:R-:W-:Y:S02]  /*5a90*/  HADD2.F32 R38, -RZ, R37.H1_H1 ;  /* 0x30000025ff267230 */ /* 0x000fe40000004100 */
[----:B------:R-:W-:Y:S02]  /*5aa0*/  HADD2.F32 R47, -RZ, R47.H0_H0 ;  /* 0x2000002fff2f7230 */ /* 0x000fe40000004100 */
[----:B------:R-:W-:-:S02]  /*5ab0*/  HADD2.F32 R37, -RZ, R37.H0_H0 ;  /* 0x20000025ff257230 */ /* 0x000fc40000004100 */
[----:B------:R-:W-:Y:S02]  /*5ac0*/  HADD2.F32 R46, -RZ, R46.H0_H0 ;  /* 0x2000002eff2e7230 */ /* 0x000fe40000004100 */
[CC--:B------:R-:W-:Y:S01]  /*5ad0*/  FMUL.FTZ R54, R38.reuse, R47.reuse ;  /* 0x0000002f26367220 */ /* 0x0c0fe20000410000 */
[----:B------:R-:W-:Y:S02]  /*5ae0*/  HADD2.F32 R52, -RZ, R52.H0_H0 ;  /* 0x20000034ff347230 */ /* 0x000fe40000004100 */
[C---:B------:R-:W-:Y:S01]  /*5af0*/  FMUL.FTZ R47, R37.reuse, R47 ;  /* 0x0000002f252f7220 */ /* 0x040fe20000410000 */
[--C-:B------:R-:W-:Y:S02]  /*5b00*/  HADD2.F32 R45, -RZ, R39.reuse.H1_H1 ;  /* 0x30000027ff2d7230 */ /* 0x100fe40000004100 */
[-C--:B------:R-:W-:Y:S01]  /*5b10*/  FFMA.FTZ R54, R37, R46.reuse, -R54 ;  /* 0x0000002e25367223 */ /* 0x080fe20000010836 */
[----:B------:R-:W-:Y:S02]  /*5b20*/  HADD2.F32 R39, -RZ, R39.H0_H0 ;  /* 0x20000027ff277230 */ /* 0x000fe40000004100 */
[----:B------:R-:W-:Y:S01]  /*5b30*/  FFMA.FTZ R51, R38, R46, R47 ;  /* 0x0000002e26337223 */ /* 0x000fe2000001002f */
[----:B------:R-:W-:-:S02]  /*5b40*/  HADD2.F32 R50, -RZ, R50.H0_H0 ;  /* 0x20000032ff327230 */ /* 0x000fc40000004100 */
[-C--:B------:R-:W-:Y:S01]  /*5b50*/  FMUL.FTZ R56, R45, R52.reuse ;  /* 0x000000342d387220 */ /* 0x080fe20000410000 */
[--C-:B------:R-:W-:Y:S02]  /*5b60*/  HADD2.F32 R46, -RZ, R87.reuse.H0_H0 ;  /* 0x20000057ff2e7230 */ /* 0x100fe40000004100 */
[C---:B------:R-:W-:Y:S01]  /*5b70*/  FMUL.FTZ R52, R39.reuse, R52 ;  /* 0x0000003427347220 */ /* 0x040fe20000410000 */
[----:B------:R-:W-:Y:S02]  /*5b80*/  HADD2.F32 R87, -RZ, R87.H1_H1 ;  /* 0x30000057ff577230 */ /* 0x000fe40000004100 */
[-C--:B------:R-:W-:Y:S01]  /*5b90*/  FFMA.FTZ R56, R39, R50.reuse, -R56 ;  /* 0x0000003227387223 */ /* 0x080fe20000010838 */
[----:B------:R-:W-:Y:S02]  /*5ba0*/  HADD2.F32 R37, -RZ, R36.H1_H1 ;  /* 0x30000024ff257230 */ /* 0x000fe40000004100 */
[----:B------:R-:W-:Y:S01]  /*5bb0*/  FFMA.FTZ R55, R45, R50, R52 ;  /* 0x000000322d377223 */ /* 0x000fe20000010034 */
[----:B------:R-:W-:-:S02]  /*5bc0*/  HADD2.F32 R38, -RZ, R44.H1_H1 ;  /* 0x3000002cff267230 */ /* 0x000fc40000004100 */
[----:B------:R-:W-:Y:S02]  /*5bd0*/  HADD2.F32 R36, -RZ, R36.H0_H0 ;  /* 0x20000024ff247230 */ /* 0x000fe40000004100 */
        /* <DEDUP_REMOVED lines=15> */
.L_x_2931:
[----:B------:R-:W-:Y:S05]  /*5cd0*/  BSYNC B2 ;  /* 0x0000000000027941 */ /* 0x000fea0003800000 */
.L_x_2930:
[----:B------:R-:W-:Y:S02]  /*5ce0*/  ULDC.64 UR4, c[0x0][0x208] ;  /* 0x0000820000047ab9 */ /* 0x000fe40000000a00 */
[----:B--2---:R1:W-:Y:S03]  /*5cf0*/  STG.E.128 desc[UR4][R48.64+0x100], R36 ;  /* 0x0001002430007986 */ /* 0x0043e6000c101d04 */
.L_x_2929:
[----:B------:R-:W-:Y:S05]  /*5d00*/  BSYNC B1 ;  /* 0x0000000000017941 */ /* 0x000fea0003800000 */
.L_x_2928:
        /* <DEDUP_REMOVED lines=47> */
.L_x_2933:
[----:B------:R-:W-:Y:S05]  /*6000*/  BSYNC B1 ;  /* 0x0000000000017941 */ /* 0x000fea0003800000 */
.L_x_2932:
[----:B------:R-:W-:Y:S02]  /*6010*/  ULDC.64 UR4, c[0x0][0x208] ;  /* 0x0000820000047ab9 */ /* 0x000fe40000000a00 */
[----:B--2---:R1:W-:Y:S01]  /*6020*/  STG.E.128 desc[UR4][R48.64+0x180], R36 ;  /* 0x0001802430007986 */ /* 0x0043e2000c101d04 */
[----:B------:R-:W-:Y:S05]  /*6030*/  BRA `(.L_x_2919) ;  /* 0x0000004000987947 */ /* 0x000fea0003800000 */
.L_x_2877:
        /* <DEDUP_REMOVED lines=32> */
[----:B------:R-:W-:Y:S02]  /*6240*/  ULDC.64 UR8, c[0x0][0x208] ;  /* 0x0000820000087ab9 */ /* 0x000fe40000000a00 */
[----:B------:R0:W5:Y:S04]  /*6250*/  @!P4 LDG.E.128 R36, desc[UR8][R52.64+0x80] ;  /* 0x000080083424c981 */ /* 0x000168000c1e1d00 */
[----:B------:R0:W5:Y:S04]  /*6260*/  @!P3 LDG.E.128 R40, desc[UR8][R52.64] ;  /* 0x000000083428b981 */ /* 0x000168000c1e1d00 */
[----:B------:R0:W5:Y:S04]  /*6270*/  @!P3 LDG.E.128 R48, desc[UR8][R56.64] ;  /* 0x000000083830b981 */ /* 0x000168000c1e1d00 */
[----:B------:R0:W5:Y:S02]  /*6280*/  @!P4 LDG.E.128 R44, desc[UR8][R56.64+0x80] ;  /* 0x00008008382cc981 */ /* 0x000164000c1e1d00 */
.L_x_2935:
[----:B------:R-:W-:Y:S05]  /*6290*/  BSYNC B1 ;  /* 0x0000000000017941 */ /* 0x000fea0003800000 */
.L_x_2934:
[----:B0----5:R-:W-:Y:S01]  /*62a0*/  IMAD.MOV.U32 R53, RZ, RZ, R39 ;  /* 0x000000ffff357224 */ /* 0x021fe200078e0027 */
[----:B------:R-:W-:Y:S01]  /*62b0*/  MOV R52, R38 ;  /* 0x0000002600347202 */ /* 0x000fe20000000f00 */
[----:B------:R-:W-:Y:S01]  /*62c0*/  IMAD.MOV.U32 R56, RZ, RZ, R36 ;  /* 0x000000ffff387224 */ /* 0x000fe200078e0024 */
[----:B------:R-:W-:Y:S01]  /*62d0*/  IADD3 R57, R212, 0x20, RZ ;  /* 0x00000020d4397810 */ /* 0x000fe20007ffe0ff */
[----:B------:R-:W-:Y:S01]  /*62e0*/  BSSY B1, `(.L_x_2936) ;  /* 0x000003f000017945 */ /* 0x000fe20003800000 */
[----:B------:R-:W-:Y:S01]  /*62f0*/  PRMT R178, R178, 0x5410, R53 ;  /* 0x00005410b2b27816 */ /* 0x000fe20000000035 */
[----:B------:R-:W-:Y:S01]  /*6300*/  IMAD.MOV.U32 R53, RZ, RZ, R42 ;  /* 0x000000ffff357224 */ /* 0x000fe200078e002a */
[----:B------:R-:W-:Y:S01]  /*6310*/  PRMT R177, R177, 0x5410, R56 ;  /* 0x00005410b1b17816 */ /* 0x000fe20000000038 */
[----:B------:R-:W-:Y:S01]  /*6320*/  IMAD.MOV.U32 R56, RZ, RZ, R40 ;  /* 0x000000ffff387224 */ /* 0x000fe200078e0028 */
[----:B------:R-:W-:Y:S01]  /*6330*/  PRMT R176, R176, 0x5410, R52 ;  /* 0x00005410b0b07816 */ /* 0x000fe20000000034 */
[----:B------:R-:W-:Y:S01]  /*6340*/  IMAD.MOV.U32 R52, RZ, RZ, R37 ;  /* 0x000000ffff347224 */ /* 0x000fe200078e0025 */
[----:B------:R-:W-:-:S02]  /*6350*/  ISETP.GE.AND P3, PT, R57, R3, PT ;  /* 0x000000033900720c */ /* 0x000fc40003f66270 */
[----:B------:R-:W-:Y:S02]  /*6360*/  CS2R R58, SRZ ;  /* 0x00000000003a7805 */ /* 0x000fe4000001ff00 */
[----:B------:R-:W-:Y:S01]  /*6370*/  PRMT R180, R53, 0x5410, R56 ;  /* 0x0000541035b47816 */ /* 0x000fe20000000038 */
[----:B------:R-:W-:Y:S01]  /*6380*/  IMAD.MOV.U32 R53, RZ, RZ, R41 ;  /* 0x000000ffff357224 */ /* 0x000fe200078e0029 */
[----:B------:R-:W-:Y:S02]  /*6390*/  PRMT R179, R179, 0x5410, R52 ;  /* 0x00005410b3b37816 */ /* 0x000fe40000000034 */
[----:B------:R-:W-:Y:S02]  /*63a0*/  CS2R R62, SRZ ;  /* 0x00000000003e7805 */ /* 0x000fe4000001ff00 */
[----:B------:R-:W-:Y:S02]  /*63b0*/  MOV R52, R43 ;  /* 0x0000002b00347202 */ /* 0x000fe40000000f00 */
[----:B------:R-:W-:-:S02]  /*63c0*/  CS2R R60, SRZ ;  /* 0x00000000003c7805 */ /* 0x000fc4000001ff00 */
[----:B------:R-:W-:Y:S01]  /*63d0*/  PRMT R161, R53, 0x7610, R161 ;  /* 0x0000761035a17816 */ /* 0x000fe200000000a1 */
[----:B------:R-:W-:Y:S01]  /*63e0*/  IMAD.MOV.U32 R53, RZ, RZ, R47 ;  /* 0x000000ffff357224 */ /* 0x000fe200078e002f */
[----:B------:R-:W-:Y:S01]  /*63f0*/  PRMT R163, R52, 0x7610, R163 ;  /* 0x0000761034a37816 */ /* 0x000fe200000000a3 */
[----:B------:R-:W-:Y:S01]  /*6400*/  IMAD.MOV.U32 R52, RZ, RZ, R46 ;  /* 0x000000ffff347224 */ /* 0x000fe200078e002e */
[----:B------:R-:W-:Y:S02]  /*6410*/  MOV R56, R44 ;  /* 0x0000002c00387202 */ /* 0x000fe40000000f00 */
[----:B------:R-:W-:Y:S02]  /*6420*/  CS2R R66, SRZ ;  /* 0x0000000000427805 */ /* 0x000fe4000001ff00 */
        /* <DEDUP_REMOVED lines=12> */
[----:B------:R-:W-:Y:S02]  /*64f0*/  PRMT R160, R53, 0x7610, R160 ;  /* 0x0000761035a07816 */ /* 0x000fe400000000a0 */
[----:B------:R-:W-:Y:S02]  /*6500*/  CS2R R64, SRZ ;  /* 0x0000000000407805 */ /* 0x000fe4000001ff00 */
[----:B------:R-:W-:Y:S02]  /*6510*/  PRMT R162, R52, 0x7610, R162 ;  /* 0x0000761034a27816 */ /* 0x000fe400000000a2 */
        /* <DEDUP_REMOVED lines=27> */
.L_x_2937:
[----:B------:R-:W-:Y:S05]  /*66d0*/  BSYNC B1 ;  /* 0x0000000000017941 */ /* 0x000fea0003800000 */
.L_x_2936:
        /* <DEDUP_REMOVED lines=34> */
.L_x_2939:
[----:B------:R-:W-:Y:S05]  /*6900*/  BSYNC B1 ;  /* 0x0000000000017941 */ /* 0x000fea0003800000 */
.L_x_2938:
[----:B------:R-:W2:Y:S01]  /*6910*/  LDL R0, [R1+0x5c] ;  /* 0x00005c0001007983 */ /* 0x000ea20000100800 */
[----:B0-----:R-:W-:Y:S01]  /*6920*/  IMAD.MOV.U32 R85, RZ, RZ, R53 ;  /* 0x000000ffff557224 */ /* 0x001fe200078e0035 */
[----:B------:R-:W-:Y:S01]  /*6930*/  PRMT R169, R169, 0x5410, R89 ;  /* 0x00005410a9a97816 */ /* 0x000fe20000000059 */
[----:B------:R-:W-:Y:S01]  /*6940*/  IMAD.MOV.U32 R86, RZ, RZ, R58 ;  /* 0x000000ffff567224 */ /* 0x000fe200078e003a */
[----:B------:R-:W-:-:S04]  /*6950*/  MOV R84, R52 ;  /* 0x0000003400547202 */ /* 0x000fc80000000f00 */
[----:B------:R-:W-:Y:S01]  /*6960*/  PRMT R168, R85, 0x5410, R84 ;  /* 0x0000541055a87816 */ /* 0x000fe20000000054 */
[----:B------:R-:W-:Y:S01]  /*6970*/  IMAD.MOV.U32 R84, RZ, RZ, R56 ;  /* 0x000000ffff547224 */ /* 0x000fe200078e0038 */
[----:B------:R-:W-:Y:S02]  /*6980*/  MOV R85, R57 ;  /* 0x0000003900557202 */ /* 0x000fe40000000f00 */
[----:B------:R-:W-:Y:S01]  /*6990*/  PRMT R173, R173, 0x5410, R86 ;  /* 0x00005410adad7816 */ /* 0x000fe20000000056 */
[----:B------:R-:W-:Y:S01]  /*69a0*/  IMAD.MOV.U32 R86, RZ, RZ, R62 ;  /* 0x000000ffff567224 */ /* 0x000fe200078e003e */
[----:B------:R-:W-:Y:S01]  /*69b0*/  PRMT R174, R85, 0x7610, R174 ;  /* 0x0000761055ae7816 */ /* 0x000fe200000000ae */
[----:B------:R-:W-:-:S03]  /*69c0*/  IMAD.MOV.U32 R85, RZ, RZ, R61 ;  /* 0x000000ffff557224 */ /* 0x000fc600078e003d */
[----:B------:R-:W-:Y:S02]  /*69d0*/  PRMT R170, R86, 0x7610, R170 ;  /* 0x0000761056aa7816 */ /* 0x000fe400000000aa */
[----:B------:R-:W-:-:S04]  /*69e0*/  MOV R86, R66 ;  /* 0x0000004200567202 */ /* 0x000fc80000000f00 */
[----:B------:R-:W-:Y:S01]  /*69f0*/  PRMT R175, R175, 0x5410, R86 ;  /* 0x00005410afaf7816 */ /* 0x000fe20000000056 */
[----:B------:R-:W-:-:S05]  /*6a00*/  IMAD.MOV.U32 R86, RZ, RZ, R67 ;  /* 0x000000ffff567224 */ /* 0x000fca00078e0043 */
[----:B------:R-:W-:Y:S02]  /*6a10*/  PRMT R174, R174, 0x5410, R86 ;  /* 0x00005410aeae7816 */ /* 0x000fe40000000056 */
[----:B-----5:R-:W-:Y:S02]  /*6a20*/  MOV R86, R71 ;  /* 0x0000004700567202 */ /* 0x020fe40000000f00 */
[----:B--2---:R-:W-:Y:S01]  /*6a30*/  R2UR UR4, R0 ;  /* 0x00000000000472ca */ /* 0x004fe200000e0000 */
[----:B------:R-:W-:-:S05]  /*6a40*/  IMAD.MOV.U32 R0, RZ, RZ, R55 ;  /* 0x000000ffff007224 */ /* 0x000fca00078e0037 */
[----:B------:R-:W-:Y:S01]  /*6a50*/  PRMT R169, R0, 0x7610, R169 ;  /* 0x0000761000a97816 */ /* 0x000fe200000000a9 */
[----:B------:R-:W-:-:S05]  /*6a60*/  IMAD.MOV.U32 R0, RZ, RZ, R59 ;  /* 0x000000ffff007224 */ /* 0x000fca00078e003b */
[----:B------:R-:W-:Y:S01]  /*6a70*/  PRMT R172, R84, 0x5410, R0 ;  /* 0x0000541054ac7816 */ /* 0x000fe20000000000 */
[----:B------:R-:W-:Y:S01]  /*6a80*/  IMAD.MOV.U32 R84, RZ, RZ, R60 ;  /* 0x000000ffff547224 */ /* 0x000fe200078e003c */
[----:B------:R-:W-:Y:S01]  /*6a90*/  UISETP.NE.AND UP0, UPT, UR4, 0x3, UPT ;  /* 0x000000030400788c */ /* 0x000fe2000bf05270 */
[----:B------:R-:W-:-:S03]  /*6aa0*/  IMAD.MOV.U32 R0, RZ, RZ, R63 ;  /* 0x000000ffff007224 */ /* 0x000fc600078e003f */
[----:B------:R-:W-:Y:S01]  /*6ab0*/  PRMT R171, R84, 0x5410, R85 ;  /* 0x0000541054ab7816 */ /* 0x000fe20000000055 */
[----:B------:R-:W-:Y:S01]  /*6ac0*/  IMAD.MOV.U32 R84, RZ, RZ, R65 ;  /* 0x000000ffff547224 */ /* 0x000fe200078e0041 */
[----:B------:R-:W-:Y:S01]  /*6ad0*/  PRMT R170, R170, 0x5410, R0 ;  /* 0x00005410aaaa7816 */ /* 0x000fe20000000000 */
[----:B------:R-:W-:Y:S01]  /*6ae0*/  IMAD.MOV.U32 R85, RZ, RZ, R64 ;  /* 0x000000ffff557224 */ /* 0x000fe200078e0040 */
[----:B------:R-:W-:Y:S01]  /*6af0*/  PLOP3.LUT P2, PT, PT, PT, UP0, 0x80, 0x0 ;  /* 0x000000000000781c */ /* 0x000fe20003f4f008 */
[----:B------:R-:W-:Y:S01]  /*6b00*/  IMAD.MOV.U32 R0, RZ, RZ, R70 ;  /* 0x000000ffff007224 */ /* 0x000fe200078e0046 */
[----:B------:R-:W-:Y:S01]  /*6b10*/  PRMT R175, R84, 0x7610, R175 ;  /* 0x0000761054af7816 */ /* 0x000fe200000000af */
[----:B------:R-:W-:Y:S01]  /*6b20*/  IMAD.MOV.U32 R84, RZ, RZ, R69 ;  /* 0x000000ffff547224 */ /* 0x000fe200078e0045 */
[----:B------:R-:W-:Y:S01]  /*6b30*/  PRMT R173, R85, 0x7610, R173 ;  /* 0x0000761055ad7816 */ /* 0x000fe200000000ad */
[----:B------:R-:W-:Y:S01]  /*6b40*/  IMAD.MOV.U32 R85, RZ, RZ, R68 ;  /* 0x000000ffff557224 */ /* 0x000fe200078e0044 */
[----:B------:R-:W-:Y:S01]  /*6b50*/  PRMT R152, R0, 0x7610, R152 ;  /* 0x0000761000987816 */ /* 0x000fe20000000098 */
        /* <DEDUP_REMOVED lines=18> */
[----:B------:R-:W-:Y:S02]  /*6c80*/  IMAD.MOV.U32 R84, RZ, RZ, R80 ;  /* 0x000000ffff547224 */ /* 0x000fe400078e0050 */
[----:B------:R-:W-:Y:S01]  /*6c90*/  IMAD.MOV.U32 R0, RZ, RZ, R81 ;  /* 0x000000ffff007224 */ /* 0x000fe200078e0051 */
[----:B------:R-:W-:-:S04]  /*6ca0*/  PRMT R166, R86, 0x5410, R85 ;  /* 0x0000541056a67816 */ /* 0x000fc80000000055 */
[----:B------:R-:W-:Y:S01]  /*6cb0*/  PRMT R167, R84, 0x5410, R0 ;  /* 0x0000541054a77816 */ /* 0x000fe20000000000 */
[----:B------:R-:W-:Y:S06]  /*6cc0*/  @!P2 BRA `(.L_x_2940) ;  /* 0x000000000004a947 */ /* 0x000fec0003800000 */
[----:B------:R-:W-:Y:S01]  /*6cd0*/  BPT.TRAP 0x1 ;  /* 0x000000040000795c */ /* 0x000fe20000300000 */
.L_x_2940:
[----:B------:R-:W-:Y:S01]  /*6ce0*/  LEA R0, R17, R16, 0x3 ;  /* 0x0000001011007211 */ /* 0x000fe200078e18ff */
[----:B------:R-:W0:Y:S01]  /*6cf0*/  LDC R144, c[0x0][0x2f4] ;  /* 0x0000bd00ff907b82 */ /* 0x000e220000000800 */
[----:B------:R-:W-:Y:S01]  /*6d00*/  SHF.L.U32 R114, R219, 0x1f, RZ ;  /* 0x0000001fdb727819 */ /* 0x000fe200000006ff */
[----:B------:R-:W-:Y:S03]  /*6d10*/  BSSY B1, `(.L_x_2941) ;  /* 0x0000004000017945 */ /* 0x000fe60003800000 */
[----:B------:R-:W1:Y:S03]  /*6d20*/  SYNCS.PHASECHK.TRANS64.TRYWAIT P6, [R0+URZ+0x38890], R114 ;  /* 0x03889072000075a7 */ /* 0x000e6600080c017f */
[----:B------:R-:W2:Y:S01]  /*6d30*/  LDC.64 R124, c[0x0][0x300] ;  /* 0x0000c000ff7c7b82 */ /* 0x000ea20000000a00 */
[----:B-1----:R-:W-:Y:S05]  /*6d40*/  @!P6 BRA `(.L_x_2942) ;  /* 0x0000029c00dce947 */ /* 0x002fea0003800000 */
.L_x_3305:
[----:B------:R-:W-:Y:S05]  /*6d50*/  BSYNC B1 ;  /* 0x0000000000017941 */ /* 0x000fea0003800000 */
.L_x_2941:
        /* <DEDUP_REMOVED lines=9> */
[----:B------:R-:W-:-:S04]  /*6df0*/  IMAD R84, R212, R125, R84 ;  /* 0x0000007dd4547224 */ /* 0x000fc800078e0254 */
[----:B------:R-:W-:Y:S01]  /*6e00*/  IMAD.IADD R156, R84, 0x1, R137 ;  /* 0x00000001549c7824 */ /* 0x000fe200078e0289 */
[----:B------:R-:W-:Y:S06]  /*6e10*/  @!P5 BRA `(.L_x_2946) ;  /* 0x000000080008d947 */ /* 0x000fec0003800000 */
[----:B------:R-:W-:Y:S01]  /*6e20*/  SEL R84, R118, R146, !P0 ;  /* 0x0000009276547207 */ /* 0x000fe20004000000 */
[----:B------:R-:W-:Y:S01]  /*6e30*/  BSSY B3, `(.L_x_2947) ;  /* 0x000007d000037945 */ /* 0x000fe20003800000 */
[----:B------:R-:W-:Y:S02]  /*6e40*/  IADD3 R88, P5, P6, R96, R136, R13 ;  /* 0x0000008860587210 */ /* 0x000fe40007ebe00d */
[----:B------:R-:W-:Y:S02]  /*6e50*/  SHF.R.S32.HI R85, RZ, 0x1f, R84 ;  /* 0x0000001fff557819 */ /* 0x000fe40000011454 */
[----:B------:R-:W-:Y:S02]  /*6e60*/  IADD3.X R89, R92, R156, R7, P5, P6 ;  /* 0x0000009c5c597210 */ /* 0x000fe40002fec407 */
[----:B------:R-:W-:Y:S02]  /*6e70*/  LEA.HI R84, R85, R84, RZ, 0x4 ;  /* 0x0000005455547211 */ /* 0x000fe400078f20ff */
[----:B------:R-:W-:-:S02]  /*6e80*/  P2R R90, PR, RZ, 0x2 ;  /* 0x00000002ff5a7803 */ /* 0x000fc40000000000 */
[----:B------:R-:W-:Y:S02]  /*6e90*/  LEA.HI.SX32 R84, R84, R14, 0x1c ;  /* 0x0000000e54547211 */ /* 0x000fe400078fe2ff */
[----:B------:R-:W-:-:S03]  /*6ea0*/  SHF.L.U32 R91, R212, 0x6, RZ ;  /* 0x00000006d45b7819 */ /* 0x000fc600000006ff */
[----:B------:R-:W-:-:S05]  /*6eb0*/  IMAD.SHL.U32 R85, R84, 0x8, RZ ;  /* 0x0000000854557824 */ /* 0x000fca00078e00ff */
[----:B------:R-:W-:-:S13]  /*6ec0*/  ISETP.GE.AND P5, PT, R85, R144, PT ;  /* 0x000000905500720c */ /* 0x000fda0003fa6270 */
[--C-:B------:R-:W-:Y:S02]  /*6ed0*/  @!P5 SHF.R.S32.HI R87, RZ, 0x1f, R85.reuse ;  /* 0x0000001fff57d819 */ /* 0x100fe40000011455 */
[----:B------:R-:W-:Y:S02]  /*6ee0*/  @!P5 IADD3 R86, P1, P6, R96, R136, R85 ;  /* 0x000000886056d210 */ /* 0x000fe40007e3e055 */
[----:B------:R-:W-:Y:S02]  /*6ef0*/  LOP3.LUT R85, R85, 0x38, RZ, 0xc0, !PT ;  /* 0x0000003855557812 */ /* 0x000fe400078ec0ff */
[----:B------:R-:W-:Y:S02]  /*6f00*/  @!P5 IADD3.X R87, R92, R156, R87, P1, P6 ;  /* 0x0000009c5c57d210 */ /* 0x000fe40000fec457 */
[----:B------:R-:W-:Y:S02]  /*6f10*/  LEA R138, P6, R88, R116, 0x1 ;  /* 0x00000074588a7211 */ /* 0x000fe400078c08ff */
[----:B------:R-:W-:-:S02]  /*6f20*/  LOP3.LUT R85, R85, 0x1c0, R91, 0xf8, !PT ;  /* 0x000001c055557812 */ /* 0x000fc400078ef85b */
[----:B------:R-:W-:Y:S02]  /*6f30*/  LEA.HI.X R139, R88, R117, R89, 0x1, P6 ;  /* 0x00000075588b7211 */ /* 0x000fe400030f0c59 */
[C---:B------:R-:W-:Y:S02]  /*6f40*/  @!P5 LEA R140, P6, R86.reuse, R116, 0x1 ;  /* 0x00000074568cd211 */ /* 0x040fe400078c08ff */
[----:B------:R-:W-:Y:S02]  /*6f50*/  LOP3.LUT R85, R85, R229, RZ, 0x3c, !PT ;  /* 0x000000e555557212 */ /* 0x000fe400078e3cff */
[----:B------:R-:W-:Y:S02]  /*6f60*/  @!P5 LEA.HI.X R141, R86, R117, R87, 0x1, P6 ;  /* 0x00000075568dd211 */ /* 0x000fe400030f0c57 */
[----:B------:R-:W-:Y:S02]  /*6f70*/  SHF.R.S32.HI R86, RZ, 0x1f, R84 ;  /* 0x0000001fff567819 */ /* 0x000fe40000011454 */
[----:B------:R-:W-:-:S02]  /*6f80*/  ISETP.NE.AND P1, PT, R90, RZ, PT ;  /* 0x000000ff5a00720c */ /* 0x000fc40003f25270 */
[----:B------:R-:W-:Y:S01]  /*6f90*/  LEA.HI R86, R86, R84, RZ, 0x3 ;  /* 0x0000005456567211 */ /* 0x000fe200078f18ff */
[----:B------:R-:W-:Y:S01]  /*6fa0*/  IMAD R84, R17, 0x5000, R142 ;  /* 0x0000500011547824 */ /* 0x000fe200078e028e */
[----:B------:R-:W-:Y:S02]  /*6fb0*/  ISETP.GE.AND P6, PT, R18, R115, PT ;  /* 0x000000731200720c */ /* 0x000fe40003fc6270 */
[----:B------:R-:W-:Y:S01]  /*6fc0*/  SHF.R.S32.HI R86, RZ, 0x3, R86 ;  /* 0x00000003ff567819 */ /* 0x000fe20000011456 */
[----:B------:R-:W-:-:S04]  /*6fd0*/  IMAD R84, R84, 0x2, R16 ;  /* 0x0000000254547824 */ /* 0x000fc800078e0210 */
[----:B------:R-:W-:-:S04]  /*6fe0*/  IMAD R86, R86, 0x1400, R228 ;  /* 0x0000140056567824 */ /* 0x000fc800078e02e4 */
[----:B------:R-:W-:-:S04]  /*6ff0*/  IMAD.IADD R85, R86, 0x1, R85 ;  /* 0x0000000156557824 */ /* 0x000fc800078e0255 */
[----:B------:R-:W-:Y:S02]  /*7000*/  IMAD R88, R17, 0x5000, R85 ;  /* 0x0000500011587824 */ /* 0x000fe400078e0255 */
[----:B------:R-:W0:Y:S02]  /*7010*/  LDS.128 R84, [R84+0x24400] ;  /* 0x0244000054547984 */ /* 0x000e240000000c00 */
[----:B------:R-:W-:-:S06]  /*7020*/  IMAD R88, R88, 0x2, R16 ;  /* 0x0000000258587824 */ /* 0x000fcc00078e0210 */
[----:B------:R-:W2:Y:S01]  /*7030*/  LDS.128 R88, [R88+0x24400] ;  /* 0x0244000058587984 */ /* 0x000ea20000000c00 */
[----:B------:R-:W-:Y:S05]  /*7040*/  @P6 BRA `(.L_x_2948) ;  /* 0x00000004006c6947 */ /* 0x000fea0003800000 */
[----:B--2---:R-:W-:Y:S01]  /*7050*/  IMAD.MOV.U32 R159, RZ, RZ, R89 ;  /* 0x000000ffff9f7224 */ /* 0x004fe200078e0059 */
[----:B0-----:R-:W-:Y:S01]  /*7060*/  MOV R89, R85 ;  /* 0x0000005500597202 */ /* 0x001fe20000000f00 */
[----:B------:R-:W-:Y:S01]  /*7070*/  HADD2.F32 R160, -RZ, R160.H0_H0 ;  /* 0x200000a0ffa07230 */ /* 0x000fe20000004100 */
[----:B------:R-:W-:Y:S01]  /*7080*/  SHF.R.U64 R48, R48, 0x10, R49 ;  /* 0x0000001030307819 */ /* 0x000fe20000001231 */
[----:B------:R-:W-:Y:S01]  /*7090*/  HADD2.F32 R85, -RZ, R161.H0_H0 ;  /* 0x200000a1ff557230 */ /* 0x000fe20000004100 */
[----:B------:R-:W-:Y:S01]  /*70a0*/  SHF.R.U64 R40, R40, 0x10, R41 ;  /* 0x0000001028287819 */ /* 0x000fe20000001229 */
[----:B------:R-:W-:Y:S01]  /*70b0*/  HADD2.F32 R157, -RZ, R159.H0_H0 ;  /* 0x2000009fff9d7230 */ /* 0x000fe20000004100 */
[----:B------:R-:W-:Y:S01]  /*70c0*/  SHF.R.U64 R50, R50, 0x10, R51 ;  /* 0x0000001032327819 */ /* 0x000fe20000001233 */
[--C-:B------:R-:W-:Y:S01]  /*70d0*/  HADD2.F32 R158, -RZ, R89.reuse.H0_H0 ;  /* 0x20000059ff9e7230 */ /* 0x100fe20000004100 */
[----:B------:R-:W-:Y:S01]  /*70e0*/  SHF.R.U64 R42, R42, 0x10, R43 ;  /* 0x000000102a2a7819 */ /* 0x000fe2000000122b */
[----:B------:R-:W-:-:S02]  /*70f0*/  HADD2.F32 R89, -RZ, R89.H1_H1 ;  /* 0x30000059ff597230 */ /* 0x000fc40000004100 */
[CC--:B------:R-:W-:Y:S01]  /*7100*/  FMUL.FTZ R161, R157.reuse, R160.reuse ;  /* 0x000000a09da17220 */ /* 0x0c0fe20000410000 */
[----:B------:R-:W-:Y:S02]  /*7110*/  HADD2.F32 R162, -RZ, R162.H0_H0 ;  /* 0x200000a2ffa27230 */ /* 0x000fe40000004100 */
        /* <DEDUP_REMOVED lines=8> */
[----:B------:R-:W-:-:S02]  /*71a0*/  HADD2.F32 R49, -RZ, R88.H0_H0 ;  /* 0x20000058ff317230 */ /* 0x000fc40000004100 */
[----:B------:R-:W-:Y:S02]  /*71b0*/  HADD2.F32 R160, -RZ, R160.H0_H0 ;  /* 0x200000a0ffa07230 */ /* 0x000fe40000004100 */
[----:B------:R-:W-:Y:S02]  /*71c0*/  HADD2.F32 R159, -RZ, R159.H0_H0 ;  /* 0x2000009fff9f7230 */ /* 0x000fe40000004100 */
[----:B------:R-:W-:Y:S02]  /*71d0*/  HADD2.F32 R88, -RZ, R88.H1_H1 ;  /* 0x30000058ff587230 */ /* 0x000fe40000004100 */
[-C--:B------:R-:W-:Y:S01]  /*71e0*/  FMUL.FTZ R161, R85, R160.reuse ;  /* 0x000000a055a17220 */ /* 0x080fe20000410000 */
[C---:B------:R-:W-:Y:S01]  /*71f0*/  FMUL.FTZ R160, R89.reuse, R160 ;  /* 0x000000a059a07220 */ /* 0x040fe20000410000 */
[----:B------:R-:W-:Y:S02]  /*7200*/  HADD2.F32 R40, -RZ, R40.H0_H0 ;  /* 0x20000028ff287230 */ /* 0x000fe40000004100 */
[-C--:B------:R-:W-:Y:S01]  /*7210*/  FFMA.FTZ R89, R89, R159.reuse, -R161 ;  /* 0x0000009f59597223 */ /* 0x080fe200000108a1 */
[----:B------:R-:W-:Y:S01]  /*7220*/  FFMA.FTZ R85, R85, R159, R160 ;  /* 0x0000009f55557223 */ /* 0x000fe200000100a0 */
[----:B------:R-:W-:-:S02]  /*7230*/  IMAD.MOV.U32 R159, RZ, RZ, R91 ;  /* 0x000000ffff9f7224 */ /* 0x000fc400078e005b */
[----:B------:R-:W-:Y:S01]  /*7240*/  FMUL.FTZ R41, R88, R48 ;  /* 0x0000003058297220 */ /* 0x000fe20000410000 */
[----:B------:R-:W-:Y:S01]  /*7250*/  HADD2.F32 R91, -RZ, R87.H0_H0 ;  /* 0x20000057ff5b7230 */ /* 0x000fe20000004100 */
[----:B------:R-:W-:Y:S01]  /*7260*/  F2FP.F16.F32.PACK_AB R89, R89, R158 ;  /* 0x0000009e5959723e */ /* 0x000fe200000000ff */
[----:B------:R-:W-:Y:S01]  /*7270*/  HADD2.F32 R161, -RZ, R163.H0_H0 ;  /* 0x200000a3ffa17230 */ /* 0x000fe20000004100 */
[----:B------:R-:W-:Y:S01]  /*7280*/  F2FP.F16.F32.PACK_AB R157, R85, R157 ;  /* 0x0000009d559d723e */ /* 0x000fe200000000ff */
[--C-:B------:R-:W-:Y:S02]  /*7290*/  HADD2.F32 R160, -RZ, R159.reuse.H0_H0 ;  /* 0x2000009fffa07230 */ /* 0x100fe40000004100 */
[----:B------:R-:W-:Y:S02]  /*72a0*/  HADD2.F32 R159, -RZ, R159.H1_H1 ;  /* 0x3000009fff9f7230 */ /* 0x000fe40000004100 */
[----:B------:R-:W-:Y:S02]  /*72b0*/  HADD2.F32 R87, -RZ, R87.H1_H1 ;  /* 0x30000057ff577230 */ /* 0x000fe40000004100 */
[-C--:B------:R-:W-:Y:S01]  /*72c0*/  FMUL.FTZ R163, R160, R162.reuse ;  /* 0x000000a2a0a37220 */ /* 0x080fe20000410000 */
[----:B------:R-:W-:Y:S01]  /*72d0*/  FMUL.FTZ R162, R91, R162 ;  /* 0x000000a25ba27220 */ /* 0x000fe20000410000 */
[----:B------:R-:W-:-:S02]  /*72e0*/  HADD2.F32 R50, -RZ, R50.H0_H0 ;  /* 0x20000032ff327230 */ /* 0x000fc40000004100 */
[-C--:B------:R-:W-:Y:S01]  /*72f0*/  FFMA.FTZ R91, R91, R161.reuse, -R163 ;  /* 0x000000a15b5b7223 */ /* 0x080fe200000108a3 */
[----:B------:R-:W-:Y:S01]  /*7300*/  FFMA.FTZ R162, R160, R161, R162 ;  /* 0x000000a1a0a27223 */ /* 0x000fe200000100a2 */
[----:B------:R-:W-:Y:S01]  /*7310*/  SHF.R.U32.HI R160, RZ, 0x10, R51 ;  /* 0x00000010ffa07819 */ /* 0x000fe20000011633 */
[--C-:B------:R-:W-:Y:S01]  /*7320*/  HADD2.F32 R51, -RZ, R86.reuse.H0_H0 ;  /* 0x20000056ff337230 */ /* 0x100fe20000004100 */
[----:B------:R-:W-:Y:S01]  /*7330*/  SHF.R.U32.HI R161, RZ, 0x10, R43 ;  /* 0x00000010ffa17819 */ /* 0x000fe2000001162b */
[----:B------:R-:W-:Y:S02]  /*7340*/  HADD2.F32 R86, -RZ, R86.H1_H1 ;  /* 0x30000056ff567230 */ /* 0x000fe40000004100 */
[----:B------:R-:W-:Y:S02]  /*7350*/  HADD2.F32 R160, -RZ, R160.H0_H0 ;  /* 0x200000a0ffa07230 */ /* 0x000fe40000004100 */
[----:B------:R-:W-:Y:S02]  /*7360*/  HADD2.F32 R161, -RZ, R161.H0_H0 ;  /* 0x200000a1ffa17230 */ /* 0x000fe40000004100 */
[----:B------:R-:W-:-:S02]  /*7370*/  HADD2.F32 R42, -RZ, R42.H0_H0 ;  /* 0x2000002aff2a7230 */ /* 0x000fc40000004100 */
[-C--:B------:R-:W-:Y:S01]  /*7380*/  FMUL.FTZ R163, R159, R160.reuse ;  /* 0x000000a09fa37220 */ /* 0x080fe20000410000 */
[C---:B------:R-:W-:Y:S01]  /*7390*/  FMUL.FTZ R160, R87.reuse, R160 ;  /* 0x000000a057a07220 */ /* 0x040fe20000410000 */
[----:B------:R-:W-:Y:S01]  /*73a0*/  IMAD.MOV.U32 R85, RZ, RZ, R89 ;  /* 0x000000ffff557224 */ /* 0x000fe200078e0059 */
[----:B------:R-:W-:Y:S01]  /*73b0*/  MOV R89, R157 ;  /* 0x0000009d00597202 */ /* 0x000fe20000000f00 */
[-C--:B------:R-:W-:Y:S01]  /*73c0*/  FFMA.FTZ R163, R87, R161.reuse, -R163 ;  /* 0x000000a157a37223 */ /* 0x080fe200000108a3 */
[----:B------:R-:W-:Y:S01]  /*73d0*/  FFMA.FTZ R160, R159, R161, R160 ;  /* 0x000000a19fa07223 */ /* 0x000fe200000100a0 */
[--C-:B------:R-:W-:Y:S02]  /*73e0*/  HADD2.F32 R159, -RZ, R84.reuse.H0_H0 ;  /* 0x20000054ff9f7230 */ /* 0x100fe40000004100 */
[----:B------:R-:W-:Y:S01]  /*73f0*/  FMUL.FTZ R161, R49, R164 ;  /* 0x000000a431a17220 */ /* 0x000fe20000410000 */
[----:B------:R-:W-:Y:S01]  /*7400*/  HADD2.F32 R84, -RZ, R84.H1_H1 ;  /* 0x30000054ff547230 */ /* 0x000fe20000004100 */
[----:B------:R-:W-:Y:S01]  /*7410*/  F2FP.F16.F32.PACK_AB R91, R163, R91 ;  /* 0x0000005ba35b723e */ /* 0x000fe200000000ff */
[----:B------:R-:W-:-:S02]  /*7420*/  HADD2.F32 R87, -RZ, R180.H1_H1 ;  /* 0x300000b4ff577230 */ /* 0x000fc40000004100 */
[C---:B------:R-:W-:Y:S01]  /*7430*/  FMUL.FTZ R164, R159.reuse, R164 ;  /* 0x000000a49fa47220 */ /* 0x040fe20000410000 */
[----:B------:R-:W-:Y:S01]  /*7440*/  F2FP.F16.F32.PACK_AB R160, R160, R162 ;  /* 0x000000a2a0a0723e */ /* 0x000fe200000000ff */
[C---:B------:R-:W-:Y:S01]  /*7450*/  FMUL.FTZ R48, R84.reuse, R48 ;  /* 0x0000003054307220 */ /* 0x040fe20000410000 */
[-C--:B------:R-:W-:Y:S01]  /*7460*/  FFMA.FTZ R41, R84, R40.reuse, -R41 ;  /* 0x0000002854297223 */ /* 0x080fe20000010829 */
[-C--:B------:R-:W-:Y:S01]  /*7470*/  FFMA.FTZ R161, R159, R87.reuse, -R161 ;  /* 0x000000579fa17223 */ /* 0x080fe200000108a1 */
[----:B------:R-:W-:Y:S01]  /*7480*/  FFMA.FTZ R164, R49, R87, R164 ;  /* 0x0000005731a47223 */ /* 0x000fe200000100a4 */
[----:B------:R-:W-:Y:S01]  /*7490*/  FFMA.FTZ R48, R88, R40, R48 ;  /* 0x0000002858307223 */ /* 0x000fe20000010030 */
[----:B------:R-:W-:Y:S02]  /*74a0*/  HADD2.F32 R87, -RZ, R181.H0_H0 ;  /* 0x200000b5ff577230 */ /* 0x000fe40000004100 */
[----:B------:R-:W-:Y:S01]  /*74b0*/  HADD2.F32 R40, -RZ, R90.H0_H0 ;  /* 0x2000005aff287230 */ /* 0x000fe20000004100 */
[----:B------:R-:W-:Y:S01]  /*74c0*/  F2FP.F16.F32.PACK_AB R41, R41, R161 ;  /* 0x000000a12929723e */ /* 0x000fe200000000ff */
[----:B------:R-:W-:Y:S01]  /*74d0*/  HADD2.F32 R49, -RZ, R180.H0_H0 ;  /* 0x200000b4ff317230 */ /* 0x000fe20000004100 */
[----:B------:R-:W-:Y:S01]  /*74e0*/  F2FP.F16.F32.PACK_AB R48, R48, R164 ;  /* 0x000000a43030723e */ /* 0x000fe200000000ff */
[----:B------:R-:W-:-:S02]  /*74f0*/  HADD2.F32 R90, -RZ, R90.H1_H1 ;  /* 0x3000005aff5a7230 */ /* 0x000fc40000004100 */
[CC--:B------:R-:W-:Y:S01]  /*7500*/  FMUL.FTZ R84, R40.reuse, R87.reuse ;  /* 0x0000005728547220 */ /* 0x0c0fe20000410000 */
[C---:B------:R-:W-:Y:S01]  /*7510*/  FMUL.FTZ R87, R51.reuse, R87 ;  /* 0x0000005733577220 */ /* 0x040fe20000410000 */
[----:B------:R-:W-:Y:S02]  /*7520*/  IMAD.MOV.U32 R88, RZ, RZ, R48 ;  /* 0x000000ffff587224 */ /* 0x000fe400078e0030 */
[-C--:B------:R-:W-:Y:S01]  /*7530*/  FFMA.FTZ R84, R51, R49.reuse, -R84 ;  /* 0x0000003133547223 */ /* 0x080fe20000010854 */
[----:B------:R-:W-:Y:S01]  /*7540*/  FFMA.FTZ R87, R40, R49, R87 ;  /* 0x0000003128577223 */ /* 0x000fe20000010057 */
[-C--:B------:R-:W-:Y:S01]  /*7550*/  FMUL.FTZ R40, R90, R50.reuse ;  /* 0x000000325a287220 */ /* 0x080fe20000410000 */
[----:B------:R-:W-:-:S03]  /*7560*/  FMUL.FTZ R50, R86, R50 ;  /* 0x0000003256327220 */ /* 0x000fc60000410000 */
[-C--:B------:R-:W-:Y:S01]  /*7570*/  FFMA.FTZ R40, R86, R42.reuse, -R40 ;  /* 0x0000002a56287223 */ /* 0x080fe20000010828 */
[----:B------:R-:W-:-:S04]  /*7580*/  FFMA.FTZ R50, R90, R42, R50 ;  /* 0x0000002a5a327223 */ /* 0x000fc80000010032 */
[----:B------:R-:W-:Y:S01]  /*7590*/  F2FP.F16.F32.PACK_AB R40, R40, R84 ;  /* 0x000000542828723e */ /* 0x000fe200000000ff */
[----:B------:R-:W-:Y:S01]  /*75a0*/  IMAD.MOV.U32 R84, RZ, RZ, R41 ;  /* 0x000000ffff547224 */ /* 0x000fe200078e0029 */
[----:B------:R-:W-:Y:S01]  /*75b0*/  F2FP.F16.F32.PACK_AB R50, R50, R87 ;  /* 0x000000573232723e */ /* 0x000fe200000000ff */
[----:B------:R-:W-:Y:S02]  /*75c0*/  IMAD.MOV.U32 R87, RZ, RZ, R91 ;  /* 0x000000ffff577224 */ /* 0x000fe400078e005b */
[----:B------:R-:W-:Y:S02]  /*75d0*/  IMAD.MOV.U32 R86, RZ, RZ, R40 ;  /* 0x000000ffff567224 */ /* 0x000fe400078e0028 */
[----:B------:R-:W-:Y:S02]  /*75e0*/  IMAD.MOV.U32 R90, RZ, RZ, R50 ;  /* 0x000000ffff5a7224 */ /* 0x000fe400078e0032 */
[----:B------:R-:W-:-:S07]  /*75f0*/  IMAD.MOV.U32 R91, RZ, RZ, R160 ;  /* 0x000000ffff5b7224 */ /* 0x000fce00078e00a0 */
.L_x_2948:
[----:B------:R-:W-:Y:S05]  /*7600*/  BSYNC B3 ;  /* 0x0000000000037941 */ /* 0x000fea0003800000 */
.L_x_2947:
[----:B------:R-:W-:Y:S02]  /*7610*/  ULDC.64 UR4, c[0x0][0x208] ;  /* 0x0000820000047ab9 */ /* 0x000fe40000000a00 */
[----:B0-----:R0:W-:Y:S04]  /*7620*/  STG.E.128 desc[UR4][R138.64], R84 ;  /* 0x000000548a007986 */ /* 0x0011e8000c101d04 */
[----:B--2---:R0:W-:Y:S02]  /*7630*/  @!P5 STG.E.128 desc[UR4][R140.64], R88 ;  /* 0x000000588c00d986 */ /* 0x0041e4000c101d04 */
.L_x_2946:
[----:B------:R-:W-:Y:S05]  /*7640*/  BSYNC B2 ;  /* 0x0000000000027941 */ /* 0x000fea0003800000 */
.L_x_2945:
[----:B------:R-:W-:-:S13]  /*7650*/  ISETP.NE.AND P5, PT, R10, RZ, PT ;  /* 0x000000ff0a00720c */ /* 0x000fda0003fa5270 */
[----:B------:R-:W-:Y:S05]  /*7660*/  @!P5 BRA `(.L_x_2944) ;  /* 0x000000080004d947 */ /* 0x000fea0003800000 */
[----:B------:R-:W-:Y:S01]  /*7670*/  SEL R40, R118, R146, !P1 ;  /* 0x0000009276287207 */ /* 0x000fe20004800000 */
[----:B------:R-:W-:Y:S01]  /*7680*/  IMAD.SHL.U32 R50, R212, 0x40, RZ ;  /* 0x00000040d4327824 */ /* 0x000fe200078e00ff */
[----:B------:R-:W-:Y:S01]  /*7690*/  IADD3 R43, P5, P6, R96, R136, R11 ;  /* 0x00000088602b7210 */ /* 0x000fe20007ebe00b */
[----:B------:R-:W-:Y:S01]  /*76a0*/  BSSY B2, `(.L_x_2949) ;  /* 0x000007a000027945 */ /* 0x000fe20003800000 */
[----:B------:R-:W-:Y:S02]  /*76b0*/  SHF.R.S32.HI R41, RZ, 0x1f, R40 ;  /* 0x0000001fff297819 */ /* 0x000fe40000011428 */
[----:B------:R-:W-:Y:S02]  /*76c0*/  IADD3.X R42, R92, R156, R6, P5, P6 ;  /* 0x0000009c5c2a7210 */ /* 0x000fe40002fec406 */
[----:B------:R-:W-:Y:S02]  /*76d0*/  LEA.HI R41, R41, R40, RZ, 0x4 ;  /* 0x0000002829297211 */ /* 0x000fe400078f20ff */
[----:B------:R-:W-:-:S02]  /*76e0*/  P2R R48, PR, RZ, 0x1 ;  /* 0x00000001ff307803 */ /* 0x000fc40000000000 */
[----:B------:R-:W-:-:S04]  /*76f0*/  LEA.HI.SX32 R41, R41, R12, 0x1c ;  /* 0x0000000c29297211 */ /* 0x000fc800078fe2ff */
[----:B------:R-:W-:-:S04]  /*7700*/  SHF.L.U32 R40, R41, 0x3, RZ ;  /* 0x0000000329287819 */ /* 0x000fc800000006ff */
[----:B------:R-:W-:-:S13]  /*7710*/  ISETP.GE.AND P5, PT, R40, R144, PT ;  /* 0x000000902800720c */ /* 0x000fda0003fa6270 */
[--C-:B------:R-:W-:Y:S02]  /*7720*/  @!P5 SHF.R.S32.HI R49, RZ, 0x1f, R40.reuse ;  /* 0x0000001fff31d819 */ /* 0x100fe40000011428 */
[----:B------:R-:W-:Y:S02]  /*7730*/  @!P5 IADD3 R136, P0, P6, R96, R136, R40 ;  /* 0x000000886088d210 */ /* 0x000fe40007e1e028 */
[----:B------:R-:W-:Y:S02]  /*7740*/  LOP3.LUT R40, R40, 0x38, RZ, 0xc0, !PT ;  /* 0x0000003828287812 */ /* 0x000fe400078ec0ff */
[----:B------:R-:W-:Y:S02]  /*7750*/  @!P5 IADD3.X R156, R92, R156, R49, P0, P6 ;  /* 0x0000009c5c9cd210 */ /* 0x000fe400007ec431 */
[----:B0-----:R-:W-:Y:S02]  /*7760*/  LEA R84, P6, R43, R116, 0x1 ;  /* 0x000000742b547211 */ /* 0x001fe400078c08ff */
[----:B------:R-:W-:-:S02]  /*7770*/  LOP3.LUT R40, R40, 0x1c0, R50, 0xf8, !PT ;  /* 0x000001c028287812 */ /* 0x000fc400078ef832 */
[----:B------:R-:W-:Y:S02]  /*7780*/  LEA.HI.X R85, R43, R117, R42, 0x1, P6 ;  /* 0x000000752b557211 */ /* 0x000fe400030f0c2a */
[----:B------:R-:W-:Y:S02]  /*7790*/  SHF.R.S32.HI R42, RZ, 0x1f, R41 ;  /* 0x0000001fff2a7819 */ /* 0x000fe40000011429 */
[----:B------:R-:W-:Y:S02]  /*77a0*/  LOP3.LUT R40, R40, R229, RZ, 0x3c, !PT ;  /* 0x000000e528287212 */ /* 0x000fe400078e3cff */
[----:B------:R-:W-:Y:S02]  /*77b0*/  LEA.HI R42, R42, R41, RZ, 0x3 ;  /* 0x000000292a2a7211 */ /* 0x000fe400078f18ff */
[----:B------:R-:W-:Y:S02]  /*77c0*/  ISETP.NE.AND P0, PT, R48, RZ, PT ;  /* 0x000000ff3000720c */ /* 0x000fe40003f05270 */
[----:B------:R-:W-:-:S02]  /*77d0*/  SHF.R.S32.HI R42, RZ, 0x3, R42 ;  /* 0x00000003ff2a7819 */ /* 0x000fc4000001142a */
[----:B------:R-:W-:-:S03]  /*77e0*/  @!P5 LEA R86, P6, R136, R116, 0x1 ;  /* 0x000000748856d211 */ /* 0x000fc600078c08ff */
[----:B------:R-:W-:Y:S01]  /*77f0*/  IMAD R42, R42, 0x1400, R228 ;  /* 0x000014002a2a7824 */ /* 0x000fe200078e02e4 */
[----:B------:R-:W-:Y:S02]  /*7800*/  @!P5 LEA.HI.X R87, R136, R117, R156, 0x1, P6 ;  /* 0x000000758857d211 */ /* 0x000fe400030f0c9c */
[----:B------:R-:W-:Y:S01]  /*7810*/  ISETP.GE.AND P6, PT, R213, R115, PT ;  /* 0x00000073d500720c */ /* 0x000fe20003fc6270 */
[----:B------:R-:W-:Y:S02]  /*7820*/  IMAD.IADD R42, R42, 0x1, R40 ;  /* 0x000000012a2a7824 */ /* 0x000fe400078e0228 */
[C---:B------:R-:W-:Y:S02]  /*7830*/  IMAD R40, R17.reuse, 0x5000, R135 ;  /* 0x0000500011287824 */ /* 0x040fe400078e0287 */
[----:B------:R-:W-:Y:S02]  /*7840*/  IMAD R48, R17, 0x5000, R42 ;  /* 0x0000500011307824 */ /* 0x000fe400078e022a */
[----:B------:R-:W-:-:S02]  /*7850*/  IMAD R40, R40, 0x2, R16 ;  /* 0x0000000228287824 */ /* 0x000fc400078e0210 */
[----:B------:R-:W-:-:S04]  /*7860*/  IMAD R48, R48, 0x2, R16 ;  /* 0x0000000230307824 */ /* 0x000fc800078e0210 */
        /* <DEDUP_REMOVED lines=12> */
[----:B------:R-:W-:Y:S01]  /*7930*/  HADD2.F32 R44, -RZ, R44.H0_H0 ;  /* 0x2000002cff2c7230 */ /* 0x000fe20000004100 */
[----:B--2---:R-:W-:Y:S01]  /*7940*/  MOV R47, R49 ;  /* 0x00000031002f7202 */ /* 0x004fe20000000f00 */
[----:B------:R-:W-:Y:S01]  /*7950*/  IMAD.MOV.U32 R49, RZ, RZ, R51 ;  /* 0x000000ffff317224 */ /* 0x000fe200078e0033 */
[--C-:B------:R-:W-:Y:S01]  /*7960*/  SHF.R.U64 R38, R38, 0x10, R39.reuse ;  /* 0x0000001026267819 */ /* 0x100fe20000001227 */
[----:B------:R-:W-:Y:S01]  /*7970*/  IMAD.MOV.U32 R51, RZ, RZ, R50 ;  /* 0x000000ffff337224 */ /* 0x000fe200078e0032 */
[----:B------:R-:W-:Y:S01]  /*7980*/  SHF.R.U32.HI R39, RZ, 0x10, R39 ;  /* 0x00000010ff277819 */ /* 0x000fe20000011627 */
[----:B------:R-:W-:-:S02]  /*7990*/  HADD2.F32 R90, -RZ, R47.H0_H0 ;  /* 0x2000002fff5a7230 */ /* 0x000fc40000004100 */
[----:B------:R-:W-:Y:S02]  /*79a0*/  HADD2.F32 R91, -RZ, R47.H1_H1 ;  /* 0x3000002fff5b7230 */ /* 0x000fe40000004100 */
[----:B------:R-:W-:Y:S02]  /*79b0*/  HADD2.F32 R50, -RZ, R179.H0_H0 ;  /* 0x200000b3ff327230 */ /* 0x000fe40000004100 */
[--C-:B0-----:R-:W-:Y:S02]  /*79c0*/  HADD2.F32 R47, -RZ, R41.reuse.H0_H0 ;  /* 0x20000029ff2f7230 */ /* 0x101fe40000004100 */
[----:B------:R-:W-:Y:S02]  /*79d0*/  HADD2.F32 R41, -RZ, R41.H1_H1 ;  /* 0x30000029ff297230 */ /* 0x000fe40000004100 */
[CC--:B------:R-:W-:Y:S01]  /*79e0*/  FMUL.FTZ R88, R90.reuse, R50.reuse ;  /* 0x000000325a587220 */ /* 0x0c0fe20000410000 */
[----:B------:R-:W-:Y:S02]  /*79f0*/  HADD2.F32 R46, -RZ, R46.H0_H0 ;  /* 0x2000002eff2e7230 */ /* 0x000fe40000004100 */
[----:B------:R-:W-:Y:S01]  /*7a00*/  FMUL.FTZ R137, R47, R50 ;  /* 0x000000322f897220 */ /* 0x000fe20000410000 */
[-C--:B------:R-:W-:Y:S01]  /*7a10*/  FMUL.FTZ R50, R91, R44.reuse ;  /* 0x0000002c5b327220 */ /* 0x080fe20000410000 */
[-C--:B------:R-:W-:Y:S01]  /*7a20*/  FFMA.FTZ R88, R47, R89.reuse, -R88 ;  /* 0x000000592f587223 */ /* 0x080fe20000010858 */
[C---:B------:R-:W-:Y:S01]  /*7a30*/  FMUL.FTZ R44, R41.reuse, R44 ;  /* 0x0000002c292c7220 */ /* 0x040fe20000410000 */
[----:B------:R-:W-:Y:S01]  /*7a40*/  FFMA.FTZ R137, R90, R89, R137 ;  /* 0x000000595a897223 */ /* 0x000fe20000010089 */
[----:B------:R-:W-:Y:S01]  /*7a50*/  FFMA.FTZ R50, R41, R136, -R50 ;  /* 0x0000008829327223 */ /* 0x000fe20000010832 */
[----:B------:R-:W-:-:S02]  /*7a60*/  HADD2.F32 R89, -RZ, R49.H0_H0 ;  /* 0x20000031ff597230 */ /* 0x000fc40000004100 */
[----:B------:R-:W-:Y:S01]  /*7a70*/  FFMA.FTZ R44, R91, R136, R44 ;  /* 0x000000885b2c7223 */ /* 0x000fe2000001002c */
[----:B------:R-:W-:Y:S02]  /*7a80*/  HADD2.F32 R90, -RZ, R49.H1_H1 ;  /* 0x30000031ff5a7230 */ /* 0x000fe40000004100 */
[--C-:B------:R-:W-:Y:S01]  /*7a90*/  HADD2.F32 R41, -RZ, R178.reuse.H0_H0 ;  /* 0x200000b2ff297230 */ /* 0x100fe20000004100 */
[----:B------:R-:W-:Y:S01]  /*7aa0*/  F2FP.F16.F32.PACK_AB R50, R50, R88 ;  /* 0x000000583232723e */ /* 0x000fe200000000ff */
[----:B------:R-:W-:Y:S01]  /*7ab0*/  HADD2.F32 R49, -RZ, R43.H0_H0 ;  /* 0x2000002bff317230 */ /* 0x000fe20000004100 */
[----:B------:R-:W-:Y:S01]  /*7ac0*/  F2FP.F16.F32.PACK_AB R44, R44, R137 ;  /* 0x000000892c2c723e */ /* 0x000fe200000000ff */
[----:B------:R-:W-:Y:S02]  /*7ad0*/  HADD2.F32 R91, -RZ, R39.H0_H0 ;  /* 0x20000027ff5b7230 */ /* 0x000fe40000004100 */
[----:B------:R-:W-:Y:S01]  /*7ae0*/  FMUL.FTZ R39, R89, R41 ;  /* 0x0000002959277220 */ /* 0x000fe20000410000 */
[----:B------:R-:W-:-:S02]  /*7af0*/  HADD2.F32 R47, -RZ, R178.H1_H1 ;  /* 0x300000b2ff2f7230 */ /* 0x000fc40000004100 */
        /* <DEDUP_REMOVED lines=8> */
[----:B------:R-:W-:-:S02]  /*7b80*/  HADD2.F32 R43, -RZ, R177.H0_H0 ;  /* 0x200000b1ff2b7230 */ /* 0x000fc40000004100 */
[----:B------:R-:W-:Y:S02]  /*7b90*/  HADD2.F32 R89, -RZ, R48.H0_H0 ;  /* 0x20000030ff597230 */ /* 0x000fe40000004100 */
[----:B------:R-:W-:Y:S01]  /*7ba0*/  FFMA.FTZ R46, R90, R91, R46 ;  /* 0x0000005b5a2e7223 */ /* 0x000fe2000001002e */
[----:B------:R-:W-:Y:S01]  /*7bb0*/  HADD2.F32 R49, -RZ, R40.H0_H0 ;  /* 0x20000028ff317230 */ /* 0x000fe20000004100 */
[----:B------:R-:W-:Y:S01]  /*7bc0*/  F2FP.F16.F32.PACK_AB R39, R41, R39 ;  /* 0x000000272927723e */ /* 0x000fe200000000ff */
[----:B------:R-:W-:Y:S02]  /*7bd0*/  HADD2.F32 R48, -RZ, R48.H1_H1 ;  /* 0x30000030ff307230 */ /* 0x000fe40000004100 */
[----:B------:R-:W-:Y:S02]  /*7be0*/  HADD2.F32 R40, -RZ, R40.H1_H1 ;  /* 0x30000028ff287230 */ /* 0x000fe40000004100 */
[----:B------:R-:W-:Y:S01]  /*7bf0*/  FMUL.FTZ R91, R49, R43 ;  /* 0x0000002b315b7220 */ /* 0x000fe20000410000 */
[----:B------:R-:W-:-:S02]  /*7c00*/  HADD2.F32 R90, -RZ, R36.H0_H0 ;  /* 0x20000024ff5a7230 */ /* 0x000fc40000004100 */
[----:B------:R-:W-:Y:S01]  /*7c10*/  FMUL.FTZ R36, R89, R43 ;  /* 0x0000002b59247220 */ /* 0x000fe20000410000 */
[----:B------:R-:W-:Y:S02]  /*7c20*/  HADD2.F32 R47, -RZ, R177.H1_H1 ;  /* 0x300000b1ff2f7230 */ /* 0x000fe40000004100 */
[-C--:B------:R-:W-:Y:S01]  /*7c30*/  FMUL.FTZ R43, R48, R37.reuse ;  /* 0x00000025302b7220 */ /* 0x080fe20000410000 */
[----:B------:R-:W-:Y:S01]  /*7c40*/  FMUL.FTZ R37, R40, R37 ;  /* 0x0000002528257220 */ /* 0x000fe20000410000 */
[----:B------:R-:W-:Y:S01]  /*7c50*/  F2FP.F16.F32.PACK_AB R46, R46, R136 ;  /* 0x000000882e2e723e */ /* 0x000fe200000000ff */
[----:B------:R-:W-:Y:S02]  /*7c60*/  IMAD.MOV.U32 R41, RZ, RZ, R50 ;  /* 0x000000ffff297224 */ /* 0x000fe400078e0032 */
[-C--:B------:R-:W-:Y:S01]  /*7c70*/  FFMA.FTZ R36, R49, R47.reuse, -R36 ;  /* 0x0000002f31247223 */ /* 0x080fe20000010824 */
[----:B------:R-:W-:Y:S01]  /*7c80*/  FFMA.FTZ R91, R89, R47, R91 ;  /* 0x0000002f595b7223 */ /* 0x000fe2000001005b */
[----:B------:R-:W-:Y:S01]  /*7c90*/  FFMA.FTZ R48, R48, R90, R37 ;  /* 0x0000005a30307223 */ /* 0x000fe20000010025 */
[----:B------:R-:W-:-:S02]  /*7ca0*/  HADD2.F32 R37, -RZ, R176.H0_H0 ;  /* 0x200000b0ff257230 */ /* 0x000fc40000004100 */
[----:B------:R-:W-:Y:S01]  /*7cb0*/  FFMA.FTZ R43, R40, R90, -R43 ;  /* 0x0000005a282b7223 */ /* 0x000fe2000001082b */
[--C-:B------:R-:W-:Y:S02]  /*7cc0*/  HADD2.F32 R49, -RZ, R51.reuse.H0_H0 ;  /* 0x20000033ff317230 */ /* 0x100fe40000004100 */
[--C-:B------:R-:W-:Y:S01]  /*7cd0*/  HADD2.F32 R47, -RZ, R42.reuse.H0_H0 ;  /* 0x2000002aff2f7230 */ /* 0x100fe20000004100 */
[----:B------:R-:W-:Y:S01]  /*7ce0*/  F2FP.F16.F32.PACK_AB R48, R48, R91 ;  /* 0x0000005b3030723e */ /* 0x000fe200000000ff */
[----:B------:R-:W-:Y:S01]  /*7cf0*/  HADD2.F32 R51, -RZ, R51.H1_H1 ;  /* 0x30000033ff337230 */ /* 0x000fe20000004100 */
[----:B------:R-:W-:Y:S01]  /*7d00*/  F2FP.F16.F32.PACK_AB R36, R43, R36 ;  /* 0x000000242b24723e */ /* 0x000fe200000000ff */
[----:B------:R-:W-:Y:S02]  /*7d10*/  HADD2.F32 R42, -RZ, R42.H1_H1 ;  /* 0x3000002aff2a7230 */ /* 0x000fe40000004100 */
[----:B------:R-:W-:Y:S01]  /*7d20*/  FMUL.FTZ R90, R47, R37 ;  /* 0x000000252f5a7220 */ /* 0x000fe20000410000 */
[----:B------:R-:W-:-:S02]  /*7d30*/  HADD2.F32 R89, -RZ, R38.H0_H0 ;  /* 0x20000026ff597230 */ /* 0x000fc40000004100 */
[----:B------:R-:W-:Y:S01]  /*7d40*/  FMUL.FTZ R38, R49, R37 ;  /* 0x0000002531267220 */ /* 0x000fe20000410000 */
[----:B------:R-:W-:Y:S02]  /*7d50*/  HADD2.F32 R40, -RZ, R176.H1_H1 ;  /* 0x300000b0ff287230 */ /* 0x000fe40000004100 */
[-C--:B------:R-:W-:Y:S01]  /*7d60*/  FMUL.FTZ R37, R51, R45.reuse ;  /* 0x0000002d33257220 */ /* 0x080fe20000410000 */
[C---:B------:R-:W-:Y:S01]  /*7d70*/  FMUL.FTZ R45, R42.reuse, R45 ;  /* 0x0000002d2a2d7220 */ /* 0x040fe20000410000 */
[----:B------:R-:W-:Y:S02]  /*7d80*/  IMAD.MOV.U32 R43, RZ, RZ, R39 ;  /* 0x000000ffff2b7224 */ /* 0x000fe400078e0027 */
[-C--:B------:R-:W-:Y:S01]  /*7d90*/  FFMA.FTZ R38, R47, R40.reuse, -R38 ;  /* 0x000000282f267223 */ /* 0x080fe20000010826 */
[----:B------:R-:W-:Y:S01]  /*7da0*/  FFMA.FTZ R90, R49, R40, R90 ;  /* 0x00000028315a7223 */ /* 0x000fe2000001005a */
[-C--:B------:R-:W-:Y:S01]  /*7db0*/  FFMA.FTZ R37, R42, R89.reuse, -R37 ;  /* 0x000000592a257223 */ /* 0x080fe20000010825 */
[----:B------:R-:W-:Y:S01]  /*7dc0*/  FFMA.FTZ R45, R51, R89, R45 ;  /* 0x00000059332d7223 */ /* 0x000fe2000001002d */
[----:B------:R-:W-:Y:S01]  /*7dd0*/  IMAD.MOV.U32 R40, RZ, RZ, R36 ;  /* 0x000000ffff287224 */ /* 0x000fe200078e0024 */
[----:B------:R-:W-:Y:S01]  /*7de0*/  MOV R49, R44 ;  /* 0x0000002c00317202 */ /* 0x000fe20000000f00 */
[----:B------:R-:W-:Y:S01]  /*7df0*/  IMAD.MOV.U32 R51, RZ, RZ, R46 ;  /* 0x000000ffff337224 */ /* 0x000fe200078e002e */
[----:B------:R-:W-:-:S02]  /*7e00*/  F2FP.F16.F32.PACK_AB R37, R37, R38 ;  /* 0x000000262525723e */ /* 0x000fc400000000ff */
[----:B------:R-:W-:-:S03]  /*7e10*/  F2FP.F16.F32.PACK_AB R45, R45, R90 ;  /* 0x0000005a2d2d723e */ /* 0x000fc600000000ff */
[----:B------:R-:W-:Y:S02]  /*7e20*/  IMAD.MOV.U32 R42, RZ, RZ, R37 ;  /* 0x000000ffff2a7224 */ /* 0x000fe400078e0025 */
[----:B------:R-:W-:-:S07]  /*7e30*/  IMAD.MOV.U32 R50, RZ, RZ, R45 ;  /* 0x000000ffff327224 */ /* 0x000fce00078e002d */
.L_x_2950:
[----:B------:R-:W-:Y:S05]  /*7e40*/  BSYNC B2 ;  /* 0x0000000000027941 */ /* 0x000fea0003800000 */
.L_x_2949:
[----:B------:R-:W-:Y:S02]  /*7e50*/  ULDC.64 UR4, c[0x0][0x208] ;  /* 0x0000820000047ab9 */ /* 0x000fe40000000a00 */
[----:B0-----:R3:W-:Y:S04]  /*7e60*/  STG.E.128 desc[UR4][R84.64], R40 ;  /* 0x0000002854007986 */ /* 0x0017e8000c101d04 */
[----:B--2---:R3:W-:Y:S02]  /*7e70*/  @!P5 STG.E.128 desc[UR4][R86.64], R48 ;  /* 0x000000305600d986 */ /* 0x0047e4000c101d04 */
.L_x_2944:
[----:B------:R-:W-:Y:S05]  /*7e80*/  BSYNC B1 ;  /* 0x0000000000017941 */ /* 0x000fea0003800000 */
.L_x_2943:
[----:B------:R-:W-:Y:S04]  /*7e90*/  BSSY B1, `(.L_x_2951) ;  /* 0x00000fc000017945 */ /* 0x000fe80003800000 */
[----:B------:R-:W-:Y:S05]  /*7ea0*/  @P3 BRA `(.L_x_2952) ;  /* 0x0000000c00e83947 */ /* 0x000fea0003800000 */
[----:B------:R-:W-:Y:S01]  /*7eb0*/  ISETP.NE.AND P3, PT, R26, RZ, PT ;  /* 0x000000ff1a00720c */ /* 0x000fe20003f65270 */
[-C--:B--2---:R-:W-:Y:S01]  /*7ec0*/  IMAD R36, R147, R124.reuse, RZ ;  /* 0x0000007c93247224 */ /* 0x084fe200078e02ff */
[----:B------:R-:W-:Y:S01]  /*7ed0*/  IADD3 R37, R212, 0x20, RZ ;  /* 0x00000020d4257810 */ /* 0x000fe20007ffe0ff */
[----:B------:R-:W-:Y:S04]  /*7ee0*/  BSSY B2, `(.L_x_2953) ;  /* 0x000007d000027945 */ /* 0x000fe80003800000 */
[----:B------:R-:W-:-:S04]  /*7ef0*/  IMAD.WIDE.U32 R44, R37, R124, R126 ;  /* 0x0000007c252c7225 */ /* 0x000fc800078e007e */
[----:B------:R-:W-:-:S04]  /*7f00*/  IMAD R37, R37, R125, R36 ;  /* 0x0000007d25257224 */ /* 0x000fc800078e0224 */
[----:B---3--:R-:W-:Y:S01]  /*7f10*/  IMAD.IADD R50, R45, 0x1, R37 ;  /* 0x000000012d327824 */ /* 0x008fe200078e0225 */
        /* <DEDUP_REMOVED lines=19> */
[----:B------:R-:W-:Y:S01]  /*8050*/  LOP3.LUT R42, R39, R43, RZ, 0x3c, !PT ;  /* 0x0000002b272a7212 */ /* 0x000fe200078e3cff */
[----:B------:R-:W-:Y:S01]  /*8060*/  IMAD R39, R17, 0x5000, R134 ;  /* 0x0000500011277824 */ /* 0x000fe200078e0286 */
[----:B------:R-:W-:-:S03]  /*8070*/  LEA R46, P5, R38, R116, 0x1 ;  /* 0x00000074262e7211 */ /* 0x000fc600078a08ff */
[----:B------:R-:W-:Y:S01]  /*8080*/  IMAD.IADD R42, R41, 0x1, R42 ;  /* 0x00000001292a7824 */ /* 0x000fe200078e022a */
[----:B------:R-:W-:Y:S01]  /*8090*/  LEA.HI.X R47, R38, R117, R40, 0x1, P5 ;  /* 0x00000075262f7211 */ /* 0x000fe200028f0c28 */
[----:B------:R-:W-:Y:S01]  /*80a0*/  IMAD R39, R39, 0x2, R16 ;  /* 0x0000000227277824 */ /* 0x000fe200078e0210 */
[----:B------:R-:W-:Y:S01]  /*80b0*/  @!P3 LEA R48, P5, R36, R116, 0x1 ;  /* 0x000000742430b211 */ /* 0x000fe200078a08ff */
[----:B------:R-:W-:-:S03]  /*80c0*/  IMAD R41, R17, 0x5000, R42 ;  /* 0x0000500011297824 */ /* 0x000fc600078e022a */
[----:B------:R-:W-:Y:S02]  /*80d0*/  @!P3 LEA.HI.X R49, R36, R117, R37, 0x1, P5 ;  /* 0x000000752431b211 */ /* 0x000fe400028f0c25 */
[----:B------:R-:W-:Y:S01]  /*80e0*/  LEA R40, R41, R16, 0x1 ;  /* 0x0000001029287211 */ /* 0x000fe200078e08ff */
[----:B------:R-:W2:Y:S01]  /*80f0*/  LDS.128 R36, [R39+0x24400] ;  /* 0x0244000027247984 */ /* 0x000ea20000000c00 */
[----:B------:R-:W-:-:S04]  /*8100*/  ISETP.GE.AND P5, PT, R18, R115, PT ;  /* 0x000000731200720c */ /* 0x000fc80003fa6270 */
[----:B------:R-:W3:Y:S09]  /*8110*/  LDS.128 R40, [R40+0x24400] ;  /* 0x0244000028287984 */ /* 0x000ef20000000c00 */
[----:B------:R-:W-:Y:S05]  /*8120*/  @P5 BRA `(.L_x_2956) ;  /* 0x0000000400505947 */ /* 0x000fea0003800000 */
[--C-:B------:R-:W-:Y:S01]  /*8130*/  SHF.R.U64 R51, R56, 0x10, R57.reuse ;  /* 0x0000001038337819 */ /* 0x100fe20000001239 */
[--C-:B0--3--:R-:W-:Y:S01]  /*8140*/  HADD2.F32 R85, -RZ, R41.reuse.H0_H0 ;  /* 0x20000029ff557230 */ /* 0x109fe20000004100 */
[----:B------:R-:W-:Y:S01]  /*8150*/  SHF.R.U32.HI R57, RZ, 0x10, R57 ;  /* 0x00000010ff397819 */ /* 0x000fe20000011639 */
[----:B------:R-:W-:Y:S01]  /*8160*/  HADD2.F32 R86, -RZ, R41.H1_H1 ;  /* 0x30000029ff567230 */ /* 0x000fe20000004100 */
[--C-:B------:R-:W-:Y:S01]  /*8170*/  SHF.R.U64 R56, R64, 0x10, R65.reuse ;  /* 0x0000001040387819 */ /* 0x100fe20000001241 */
[----:B------:R-:W-:Y:S01]  /*8180*/  HADD2.F32 R84, -RZ, R175.H0_H0 ;  /* 0x200000afff547230 */ /* 0x000fe20000004100 */
[----:B------:R-:W-:Y:S01]  /*8190*/  SHF.R.U32.HI R64, RZ, 0x10, R65 ;  /* 0x00000010ff407819 */ /* 0x000fe20000011641 */
[----:B--2---:R-:W-:Y:S01]  /*81a0*/  HADD2.F32 R41, -RZ, R37.H0_H0 ;  /* 0x20000025ff297230 */ /* 0x004fe20000004100 */
        /* <DEDUP_REMOVED lines=37> */
[----:B------:R-:W-:Y:S02]  /*8400*/  HADD2.F32 R39, -RZ, R36.H0_H0 ;  /* 0x20000024ff277230 */ /* 0x000fe40000004100 */
        /* <DEDUP_REMOVED lines=29> */
[----:B------:R-:W-:Y:S02]  /*85e0*/  F2FP.F16.F32.PACK_AB R67, R56, R67 ;  /* 0x000000433843723e */ /* 0x000fe400000000ff */
[----:B------:R-:W-:Y:S01]  /*85f0*/  F2FP.F16.F32.PACK_AB R36, R37, R43 ;  /* 0x0000002b2524723e */ /* 0x000fe200000000ff */
[----:B------:R-:W-:Y:S01]  /*8600*/  IMAD.MOV.U32 R37, RZ, RZ, R57 ;  /* 0x000000ffff257224 */ /* 0x000fe200078e0039 */
[----:B------:R-:W-:Y:S01]  /*8610*/  F2FP.F16.F32.PACK_AB R38, R41, R40 ;  /* 0x000000282926723e */ /* 0x000fe200000000ff */
[----:B------:R-:W-:Y:S01]  /*8620*/  IMAD.MOV.U32 R40, RZ, RZ, R67 ;  /* 0x000000ffff287224 */ /* 0x000fe200078e0043 */
[----:B------:R-:W-:Y:S01]  /*8630*/  F2FP.F16.F32.PACK_AB R39, R86, R59 ;  /* 0x0000003b5627723e */ /* 0x000fe200000000ff */
[----:B------:R-:W-:Y:S01]  /*8640*/  IMAD.MOV.U32 R41, RZ, RZ, R64 ;  /* 0x000000ffff297224 */ /* 0x000fe200078e0040 */
[----:B------:R-:W-:Y:S01]  /*8650*/  F2FP.F16.F32.PACK_AB R42, R42, R175 ;  /* 0x000000af2a2a723e */ /* 0x000fe200000000ff */
[----:B------:R-:W-:-:S07]  /*8660*/  IMAD.MOV.U32 R43, RZ, RZ, R66 ;  /* 0x000000ffff2b7224 */ /* 0x000fce00078e0042 */
.L_x_2956:
[----:B------:R-:W-:Y:S05]  /*8670*/  BSYNC B3 ;  /* 0x0000000000037941 */ /* 0x000fea0003800000 */
.L_x_2955:
[----:B------:R-:W-:Y:S02]  /*8680*/  ULDC.64 UR4, c[0x0][0x208] ;  /* 0x0000820000047ab9 */ /* 0x000fe40000000a00 */
[----:B--2---:R2:W-:Y:S04]  /*8690*/  STG.E.128 desc[UR4][R46.64], R36 ;  /* 0x000000242e007986 */ /* 0x0045e8000c101d04 */
[----:B---3--:R2:W-:Y:S02]  /*86a0*/  @!P3 STG.E.128 desc[UR4][R48.64], R40 ;  /* 0x000000283000b986 */ /* 0x0085e4000c101d04 */
.L_x_2954:
[----:B------:R-:W-:Y:S05]  /*86b0*/  BSYNC B2 ;  /* 0x0000000000027941 */ /* 0x000fea0003800000 */
.L_x_2953:
[----:B------:R-:W-:-:S13]  /*86c0*/  ISETP.NE.AND P3, PT, R10, RZ, PT ;  /* 0x000000ff0a00720c */ /* 0x000fda0003f65270 */
[----:B------:R-:W-:Y:S05]  /*86d0*/  @!P3 BRA `(.L_x_2952) ;  /* 0x0000000400dcb947 */ /* 0x000fea0003800000 */
[----:B--2---:R-:W-:Y:S01]  /*86e0*/  SEL R36, R118, R146, !P1 ;  /* 0x0000009276247207 */ /* 0x004fe20004800000 */
[----:B------:R-:W-:Y:S01]  /*86f0*/  BSSY B2, `(.L_x_2957) ;  /* 0x0000072000027945 */ /* 0x000fe20003800000 */
[----:B------:R-:W-:Y:S02]  /*8700*/  IADD3 R40, P3, P5, R96, R44, R11 ;  /* 0x0000002c60287210 */ /* 0x000fe40007d7e00b */
[----:B------:R-:W-:Y:S02]  /*8710*/  SHF.R.S32.HI R37, RZ, 0x1f, R36 ;  /* 0x0000001fff257819 */ /* 0x000fe40000011424 */
[----:B------:R-:W-:Y:S02]  /*8720*/  IADD3.X R41, R92, R50, R6, P3, P5 ;  /* 0x000000325c297210 */ /* 0x000fe40001fea406 */
[----:B------:R-:W-:Y:S02]  /*8730*/  LEA.HI R37, R37, R36, RZ, 0x4 ;  /* 0x0000002425257211 */ /* 0x000fe400078f20ff */
[----:B------:R-:W-:-:S02]  /*8740*/  SHF.R.U32.HI R46, RZ, 0x3, R224 ;  /* 0x00000003ff2e7819 */ /* 0x000fc400000116e0 */
[----:B------:R-:W-:-:S04]  /*8750*/  LEA.HI.SX32 R37, R37, R12, 0x1c ;  /* 0x0000000c25257211 */ /* 0x000fc800078fe2ff */
[----:B------:R-:W-:Y:S02]  /*8760*/  SHF.L.U32 R39, R37, 0x3, RZ ;  /* 0x0000000325277819 */ /* 0x000fe400000006ff */
[----:B------:R-:W-:Y:S02]  /*8770*/  SHF.R.S32.HI R36, RZ, 0x1f, R37 ;  /* 0x0000001fff247819 */ /* 0x000fe40000011425 */
[----:B------:R-:W-:Y:S02]  /*8780*/  ISETP.GE.AND P3, PT, R39, R144, PT ;  /* 0x000000902700720c */ /* 0x000fe40003f66270 */
[----:B------:R-:W-:-:S04]  /*8790*/  LEA.HI R36, R36, R37, RZ, 0x3 ;  /* 0x0000002524247211 */ /* 0x000fc800078f18ff */
[----:B------:R-:W-:Y:S02]  /*87a0*/  SHF.R.S32.HI R42, RZ, 0x3, R36 ;  /* 0x00000003ff2a7819 */ /* 0x000fe40000011424 */
[----:B------:R-:W-:-:S03]  /*87b0*/  LOP3.LUT R36, R224, 0x38, R39, 0xf8, !PT ;  /* 0x00000038e0247812 */ /* 0x000fc600078ef827 */
[----:B------:R-:W-:Y:S01]  /*87c0*/  IMAD R37, R42, 0x1400, R227 ;  /* 0x000014002a257824 */ /* 0x000fe200078e02e3 */
[----:B------:R-:W-:Y:S02]  /*87d0*/  LOP3.LUT R36, R36, R46, RZ, 0x3c, !PT ;  /* 0x0000002e24247212 */ /* 0x000fe400078e3cff */
[--C-:B------:R-:W-:Y:S02]  /*87e0*/  @!P3 SHF.R.S32.HI R43, RZ, 0x1f, R39.reuse ;  /* 0x0000001fff2bb819 */ /* 0x100fe40000011427 */
[----:B------:R-:W-:Y:S01]  /*87f0*/  @!P3 IADD3 R38, P5, P6, R96, R44, R39 ;  /* 0x0000002c6026b210 */ /* 0x000fe20007ebe027 */
[----:B------:R-:W-:Y:S02]  /*8800*/  IMAD.IADD R36, R37, 0x1, R36 ;  /* 0x0000000125247824 */ /* 0x000fe400078e0224 */
[C---:B------:R-:W-:Y:S01]  /*8810*/  IMAD R37, R17.reuse, 0x5000, R133 ;  /* 0x0000500011257824 */ /* 0x040fe200078e0285 */
[----:B------:R-:W-:Y:S01]  /*8820*/  @!P3 IADD3.X R50, R92, R50, R43, P5, P6 ;  /* 0x000000325c32b210 */ /* 0x000fe20002fec42b */
[----:B------:R-:W-:Y:S01]  /*8830*/  IMAD R39, R17, 0x5000, R36 ;  /* 0x0000500011277824 */ /* 0x000fe200078e0224 */
[----:B------:R-:W-:Y:S01]  /*8840*/  LEA R44, P5, R40, R116, 0x1 ;  /* 0x00000074282c7211 */ /* 0x000fe200078a08ff */
[----:B------:R-:W-:-:S03]  /*8850*/  IMAD R37, R37, 0x2, R16 ;  /* 0x0000000225257824 */ /* 0x000fc600078e0210 */
[----:B------:R-:W-:Y:S01]  /*8860*/  LEA.HI.X R45, R40, R117, R41, 0x1, P5 ;  /* 0x00000075282d7211 */ /* 0x000fe200028f0c29 */
[----:B------:R-:W-:Y:S01]  /*8870*/  IMAD R40, R39, 0x2, R16 ;  /* 0x0000000227287824 */ /* 0x000fe200078e0210 */
[----:B------:R-:W-:-:S04]  /*8880*/  @!P3 LEA R46, P5, R38, R116, 0x1 ;  /* 0x00000074262eb211 */ /* 0x000fc800078a08ff */
[----:B------:R-:W-:Y:S01]  /*8890*/  @!P3 LEA.HI.X R47, R38, R117, R50, 0x1, P5 ;  /* 0x00000075262fb211 */ /* 0x000fe200028f0c32 */
[----:B------:R-:W2:Y:S01]  /*88a0*/  LDS.128 R40, [R40+0x24400] ;  /* 0x0244000028287984 */ /* 0x000ea20000000c00 */
[----:B------:R-:W-:-:S03]  /*88b0*/  ISETP.GE.AND P5, PT, R213, R115, PT ;  /* 0x00000073d500720c */ /* 0x000fc60003fa6270 */
[----:B------:R-:W3:Y:S10]  /*88c0*/  LDS.128 R36, [R37+0x24400] ;  /* 0x0244000025247984 */ /* 0x000ef40000000c00 */
[----:B------:R-:W-:Y:S05]  /*88d0*/  @P5 BRA `(.L_x_2958) ;  /* 0x00000004004c5947 */ /* 0x000fea0003800000 */
[--C-:B------:R-:W-:Y:S01]  /*88e0*/  SHF.R.U64 R48, R52, 0x10, R53.reuse ;  /* 0x0000001034307819 */ /* 0x100fe20000001235 */
[----:B------:R-:W-:Y:S01]  /*88f0*/  HADD2.F32 R64, -RZ, R171.H1_H1 ;  /* 0x300000abff407230 */ /* 0x000fe20000004100 */
[----:B------:R-:W-:Y:S01]  /*8900*/  SHF.R.U32.HI R52, RZ, 0x10, R53 ;  /* 0x00000010ff347819 */ /* 0x000fe20000011635 */
[----:B--2---:R-:W-:Y:S01]  /*8910*/  IMAD.MOV.U32 R53, RZ, RZ, R41 ;  /* 0x000000ffff357224 */ /* 0x004fe200078e0029 */
[--C-:B------:R-:W-:Y:S01]  /*8920*/  SHF.R.U64 R49, R60, 0x10, R61.reuse ;  /* 0x000000103c317819 */ /* 0x100fe2000000123d */
[----:B------:R-:W-:Y:S01]  /*8930*/  HADD2.F32 R58, -RZ, R168.H0_H0 ;  /* 0x200000a8ff3a7230 */ /* 0x000fe20000004100 */
[----:B------:R-:W-:Y:S01]  /*8940*/  SHF.R.U32.HI R60, RZ, 0x10, R61 ;  /* 0x00000010ff3c7819 */ /* 0x000fe2000001163d */
[----:B------:R-:W-:Y:S01]  /*8950*/  HADD2.F32 R57, -RZ, R52.H0_H0 ;  /* 0x20000034ff397230 */ /* 0x000fe20000004100 */
[--C-:B------:R-:W-:Y:S01]  /*8960*/  SHF.R.U64 R50, R54, 0x10, R55.reuse ;  /* 0x0000001036327819 */ /* 0x100fe20000001237 */
[--C-:B------:R-:W-:Y:S01]  /*8970*/  HADD2.F32 R56, -RZ, R53.reuse.H1_H1 ;  /* 0x30000035ff387230 */ /* 0x100fe20000004100 */
[----:B------:R-:W-:Y:S01]  /*8980*/  SHF.R.U32.HI R54, RZ, 0x10, R55 ;  /* 0x00000010ff367819 */ /* 0x000fe20000011637 */
[----:B------:R-:W-:Y:S01]  /*8990*/  HADD2.F32 R55, -RZ, R53.H0_H0 ;  /* 0x20000035ff377230 */ /* 0x000fe20000004100 */
[----:B---3--:R-:W-:Y:S01]  /*89a0*/  MOV R41, R39 ;  /* 0x0000002700297202 */ /* 0x008fe20000000f00 */
[----:B------:R-:W-:Y:S01]  /*89b0*/  HADD2.F32 R39, -RZ, R37.H0_H0 ;  /* 0x20000025ff277230 */ /* 0x000fe20000004100 */
[----:B------:R-:W-:Y:S01]  /*89c0*/  SHF.R.U64 R51, R62, 0x10, R63 ;  /* 0x000000103e337819 */ /* 0x000fe2000000123f */
[----:B------:R-:W-:-:S02]  /*89d0*/  HADD2.F32 R60, -RZ, R60.H0_H0 ;  /* 0x2000003cff3c7230 */ /* 0x000fc40000004100 */
[-C--:B------:R-:W-:Y:S01]  /*89e0*/  FMUL.FTZ R52, R55, R64.reuse ;  /* 0x0000004037347220 */ /* 0x080fe20000410000 */
[----:B------:R-:W-:Y:S02]  /*89f0*/  HADD2.F32 R53, -RZ, R37.H1_H1 ;  /* 0x30000025ff357230 */ /* 0x000fe40000004100 */
[C---:B------:R-:W-:Y:S01]  /*8a00*/  FMUL.FTZ R64, R39.reuse, R64 ;  /* 0x0000004027407220 */ /* 0x040fe20000410000 */
[----:B------:R-:W-:Y:S01]  /*8a10*/  SHF.R.U32.HI R62, RZ, 0x10, R63 ;  /* 0x00000010ff3e7819 */ /* 0x000fe2000001163f */
[----:B------:R-:W-:Y:S01]  /*8a20*/  FMUL.FTZ R66, R56, R60 ;  /* 0x0000003c38427220 */ /* 0x000fe20000410000 */
[----:B------:R-:W-:Y:S01]  /*8a30*/  FFMA.FTZ R37, R39, R58, -R52 ;  /* 0x0000003a27257223 */ /* 0x000fe20000010834 */
[----:B------:R-:W-:Y:S01]  /*8a40*/  FMUL.FTZ R59, R53, R60 ;  /* 0x0000003c353b7220 */ /* 0x000fe20000410000 */
[----:B------:R-:W-:Y:S01]  /*8a50*/  FFMA.FTZ R39, R55, R58, R64 ;  /* 0x0000003a37277223 */ /* 0x000fe20000010040 */
[----:B------:R-:W-:Y:S02]  /*8a60*/  HADD2.F32 R64, -RZ, R170.H1_H1 ;  /* 0x300000aaff407230 */ /* 0x000fe40000004100 */
[----:B------:R-:W-:Y:S01]  /*8a70*/  FFMA.FTZ R52, R53, R57, -R66 ;  /* 0x0000003935347223 */ /* 0x000fe20000010842 */
[----:B------:R-:W-:-:S02]  /*8a80*/  HADD2.F32 R55, -RZ, R43.H0_H0 ;  /* 0x2000002bff377230 */ /* 0x000fc40000004100 */
[----:B------:R-:W-:Y:S01]  /*8a90*/  FFMA.FTZ R56, R56, R57, R59 ;  /* 0x0000003938387223 */ /* 0x000fe2000001003b */
[----:B------:R-:W-:Y:S02]  /*8aa0*/  HADD2.F32 R58, -RZ, R43.H1_H1 ;  /* 0x3000002bff3a7230 */ /* 0x000fe40000004100 */
[--C-:B------:R-:W-:Y:S01]  /*8ab0*/  HADD2.F32 R43, -RZ, R41.reuse.H0_H0 ;  /* 0x20000029ff2b7230 */ /* 0x100fe20000004100 */
[----:B------:R-:W-:Y:S01]  /*8ac0*/  F2FP.F16.F32.PACK_AB R37, R52, R37 ;  /* 0x000000253425723e */ /* 0x000fe200000000ff */
[----:B------:R-:W-:Y:S02]  /*8ad0*/  HADD2.F32 R62, -RZ, R62.H0_H0 ;  /* 0x2000003eff3e7230 */ /* 0x000fe40000004100 */
[----:B------:R-:W-:Y:S02]  /*8ae0*/  HADD2.F32 R53, -RZ, R41.H1_H1 ;  /* 0x30000029ff357230 */ /* 0x000fe40000004100 */
[----:B------:R-:W-:Y:S02]  /*8af0*/  HADD2.F32 R60, -RZ, R169.H0_H0 ;  /* 0x200000a9ff3c7230 */ /* 0x000fe40000004100 */
[----:B------:R-:W-:Y:S01]  /*8b00*/  FMUL.FTZ R66, R58, R62 ;  /* 0x0000003e3a427220 */ /* 0x000fe20000410000 */
[----:B------:R-:W-:-:S02]  /*8b10*/  HADD2.F32 R57, -RZ, R54.H0_H0 ;  /* 0x20000036ff397230 */ /* 0x000fc40000004100 */
[-C--:B------:R-:W-:Y:S01]  /*8b20*/  FMUL.FTZ R54, R55, R64.reuse ;  /* 0x0000004037367220 */ /* 0x080fe20000410000 */
[----:B------:R-:W-:Y:S01]  /*8b30*/  FMUL.FTZ R64, R43, R64 ;  /* 0x000000402b407220 */ /* 0x000fe20000410000 */
[----:B------:R-:W-:Y:S01]  /*8b40*/  FMUL.FTZ R59, R53, R62 ;  /* 0x0000003e353b7220 */ /* 0x000fe20000410000 */
[----:B------:R-:W-:Y:S02]  /*8b50*/  HADD2.F32 R62, -RZ, R49.H0_H0 ;  /* 0x20000031ff3e7230 */ /* 0x000fe40000004100 */
[-C--:B------:R-:W-:Y:S01]  /*8b60*/  FFMA.FTZ R41, R43, R60.reuse, -R54 ;  /* 0x0000003c2b297223 */ /* 0x080fe20000010836 */
[----:B------:R-:W-:Y:S01]  /*8b70*/  FFMA.FTZ R43, R55, R60, R64 ;  /* 0x0000003c372b7223 */ /* 0x000fe20000010040 */
[-C--:B------:R-:W-:Y:S01]  /*8b80*/  FFMA.FTZ R54, R53, R57.reuse, -R66 ;  /* 0x0000003935367223 */ /* 0x080fe20000010842 */
[----:B------:R-:W-:Y:S01]  /*8b90*/  FFMA.FTZ R58, R58, R57, R59 ;  /* 0x000000393a3a7223 */ /* 0x000fe2000001003b */
[----:B------:R-:W-:Y:S02]  /*8ba0*/  HADD2.F32 R60, -RZ, R171.H0_H0 ;  /* 0x200000abff3c7230 */ /* 0x000fe40000004100 */
[----:B------:R-:W-:Y:S01]  /*8bb0*/  HADD2.F32 R55, -RZ, R40.H0_H0 ;  /* 0x20000028ff377230 */ /* 0x000fe20000004100 */
[----:B------:R-:W-:Y:S01]  /*8bc0*/  F2FP.F16.F32.PACK_AB R54, R54, R41 ;  /* 0x000000293636723e */ /* 0x000fe200000000ff */
[----:B------:R-:W-:Y:S01]  /*8bd0*/  HADD2.F32 R49, -RZ, R36.H0_H0 ;  /* 0x20000024ff317230 */ /* 0x000fe20000004100 */
[----:B------:R-:W-:Y:S01]  /*8be0*/  F2FP.F16.F32.PACK_AB R41, R56, R39 ;  /* 0x000000273829723e */ /* 0x000fe200000000ff */
[----:B------:R-:W-:Y:S01]  /*8bf0*/  HADD2.F32 R57, -RZ, R40.H1_H1 ;  /* 0x30000028ff397230 */ /* 0x000fe20000004100 */
[----:B------:R-:W-:Y:S01]  /*8c00*/  F2FP.F16.F32.PACK_AB R43, R58, R43 ;  /* 0x0000002b3a2b723e */ /* 0x000fe200000000ff */
[----:B------:R-:W-:-:S02]  /*8c10*/  HADD2.F32 R53, -RZ, R36.H1_H1 ;  /* 0x30000024ff357230 */ /* 0x000fc40000004100 */
[-C--:B------:R-:W-:Y:S01]  /*8c20*/  FMUL.FTZ R36, R55, R60.reuse ;  /* 0x0000003c37247220 */ /* 0x080fe20000410000 */
[----:B------:R-:W-:Y:S02]  /*8c30*/  HADD2.F32 R168, -RZ, R168.H1_H1 ;  /* 0x300000a8ffa87230 */ /* 0x000fe40000004100 */
[----:B------:R-:W-:Y:S01]  /*8c40*/  FMUL.FTZ R40, R49, R60 ;  /* 0x0000003c31287220 */ /* 0x000fe20000410000 */
[----:B------:R-:W-:Y:S02]  /*8c50*/  HADD2.F32 R48, -RZ, R48.H0_H0 ;  /* 0x20000030ff307230 */ /* 0x000fe40000004100 */
[-C--:B------:R-:W-:Y:S01]  /*8c60*/  FMUL.FTZ R60, R57, R62.reuse ;  /* 0x0000003e393c7220 */ /* 0x080fe20000410000 */
[----:B------:R-:W-:Y:S01]  /*8c70*/  FMUL.FTZ R62, R53, R62 ;  /* 0x0000003e353e7220 */ /* 0x000fe20000410000 */
[-C--:B------:R-:W-:Y:S01]  /*8c80*/  FFMA.FTZ R40, R55, R168.reuse, R40 ;  /* 0x000000a837287223 */ /* 0x080fe20000010028 */
[----:B------:R-:W-:Y:S01]  /*8c90*/  FFMA.FTZ R36, R49, R168, -R36 ;  /* 0x000000a831247223 */ /* 0x000fe20000010824 */
[----:B------:R-:W-:-:S02]  /*8ca0*/  HADD2.F32 R55, -RZ, R51.H0_H0 ;  /* 0x20000033ff377230 */ /* 0x000fc40000004100 */
[-C--:B------:R-:W-:Y:S01]  /*8cb0*/  FFMA.FTZ R49, R53, R48.reuse, -R60 ;  /* 0x0000003035317223 */ /* 0x080fe2000001083c */
[----:B------:R-:W-:Y:S01]  /*8cc0*/  FFMA.FTZ R57, R57, R48, R62 ;  /* 0x0000003039397223 */ /* 0x000fe2000001003e */
[----:B------:R-:W-:Y:S02]  /*8cd0*/  HADD2.F32 R51, -RZ, R42.H0_H0 ;  /* 0x2000002aff337230 */ /* 0x000fe40000004100 */
[----:B------:R-:W-:Y:S01]  /*8ce0*/  HADD2.F32 R170, -RZ, R170.H0_H0 ;  /* 0x200000aaffaa7230 */ /* 0x000fe20000004100 */
[----:B------:R-:W-:Y:S01]  /*8cf0*/  F2FP.F16.F32.PACK_AB R36, R49, R36 ;  /* 0x000000243124723e */ /* 0x000fe200000000ff */
[----:B------:R-:W-:Y:S01]  /*8d00*/  HADD2.F32 R48, -RZ, R38.H0_H0 ;  /* 0x20000026ff307230 */ /* 0x000fe20000004100 */
[----:B------:R-:W-:Y:S01]  /*8d10*/  F2FP.F16.F32.PACK_AB R40, R57, R40 ;  /* 0x000000283928723e */ /* 0x000fe200000000ff */
[----:B------:R-:W-:Y:S02]  /*8d20*/  HADD2.F32 R42, -RZ, R42.H1_H1 ;  /* 0x3000002aff2a7230 */ /* 0x000fe40000004100 */
[----:B------:R-:W-:Y:S01]  /*8d30*/  FMUL.FTZ R59, R51, R170 ;  /* 0x000000aa333b7220 */ /* 0x000fe20000410000 */
[----:B------:R-:W-:-:S02]  /*8d40*/  HADD2.F32 R38, -RZ, R38.H1_H1 ;  /* 0x30000026ff267230 */ /* 0x000fc40000004100 */
[----:B------:R-:W-:Y:S01]  /*8d50*/  FMUL.FTZ R170, R48, R170 ;  /* 0x000000aa30aa7220 */ /* 0x000fe20000410000 */
[----:B------:R-:W-:Y:S02]  /*8d60*/  HADD2.F32 R169, -RZ, R169.H1_H1 ;  /* 0x300000a9ffa97230 */ /* 0x000fe40000004100 */
[-C--:B------:R-:W-:Y:S01]  /*8d70*/  FMUL.FTZ R61, R42, R55.reuse ;  /* 0x000000372a3d7220 */ /* 0x080fe20000410000 */
[----:B------:R-:W-:Y:S02]  /*8d80*/  HADD2.F32 R53, -RZ, R50.H0_H0 ;  /* 0x20000032ff357230 */ /* 0x000fe40000004100 */
[----:B------:R-:W-:Y:S01]  /*8d90*/  FMUL.FTZ R55, R38, R55 ;  /* 0x0000003726377220 */ /* 0x000fe20000410000 */
[----:B------:R-:W-:Y:S02]  /*8da0*/  IMAD.MOV.U32 R39, RZ, RZ, R54 ;  /* 0x000000ffff277224 */ /* 0x000fe400078e0036 */
[-C--:B------:R-:W-:Y:S01]  /*8db0*/  FFMA.FTZ R59, R48, R169.reuse, -R59 ;  /* 0x000000a9303b7223 */ /* 0x080fe2000001083b */
[----:B------:R-:W-:Y:S01]  /*8dc0*/  FFMA.FTZ R170, R51, R169, R170 ;  /* 0x000000a933aa7223 */ /* 0x000fe200000100aa */
[-C--:B------:R-:W-:Y:S01]  /*8dd0*/  FFMA.FTZ R38, R38, R53.reuse, -R61 ;  /* 0x0000003526267223 */ /* 0x080fe2000001083d */
[----:B------:R-:W-:-:S04]  /*8de0*/  FFMA.FTZ R55, R42, R53, R55 ;  /* 0x000000352a377223 */ /* 0x000fc80000010037 */
[----:B------:R-:W-:Y:S02]  /*8df0*/  F2FP.F16.F32.PACK_AB R38, R38, R59 ;  /* 0x0000003b2626723e */ /* 0x000fe400000000ff */
[----:B------:R-:W-:-:S07]  /*8e00*/  F2FP.F16.F32.PACK_AB R42, R55, R170 ;  /* 0x000000aa372a723e */ /* 0x000fce00000000ff */
.L_x_2958:
[----:B------:R-:W-:Y:S05]  /*8e10*/  BSYNC B2 ;  /* 0x0000000000027941 */ /* 0x000fea0003800000 */
.L_x_2957:
[----:B------:R-:W-:Y:S02]  /*8e20*/  ULDC.64 UR4, c[0x0][0x208] ;  /* 0x0000820000047ab9 */ /* 0x000fe40000000a00 */
[----:B---3--:R4:W-:Y:S04]  /*8e30*/  STG.E.128 desc[UR4][R44.64], R36 ;  /* 0x000000242c007986 */ /* 0x0089e8000c101d04 */
[----:B--2---:R4:W-:Y:S02]  /*8e40*/  @!P3 STG.E.128 desc[UR4][R46.64], R40 ;  /* 0x000000282e00b986 */ /* 0x0049e4000c101d04 */
.L_x_2952:
[----:B------:R-:W-:Y:S05]  /*8e50*/  BSYNC B1 ;  /* 0x0000000000017941 */ /* 0x000fea0003800000 */
.L_x_2951:
[----:B--2-4-:R-:W-:Y:S02]  /*8e60*/  VIADD R37, R212, 0x40 ;  /* 0x00000040d4257836 */ /* 0x014fe40000000000 */
        /* <DEDUP_REMOVED lines=24> */
[----:B------:R-:W-:Y:S01]  /*8ff0*/  IADD3 R36, R37, R36, RZ ;  /* 0x0000002425247210 */ /* 0x000fe20007ffe0ff */
[----:B------:R-:W-:Y:S01]  /*9000*/  IMAD R37, R17, 0x5000, R132 ;  /* 0x0000500011257824 */ /* 0x000fe200078e0284 */
[C---:B------:R-:W-:Y:S02]  /*9010*/  LEA R44, P4, R38.reuse, R116, 0x1 ;  /* 0x00000074262c7211 */ /* 0x040fe400078808ff */
[----:B------:R-:W-:Y:S01]  /*9020*/  @!P3 SHF.R.S32.HI R48, RZ, 0x1f, R47 ;  /* 0x0000001fff30b819 */ /* 0x000fe2000001142f */
[----:B------:R-:W-:Y:S01]  /*9030*/  IMAD R37, R37, 0x2, R16 ;  /* 0x0000000225257824 */ /* 0x000fe200078e0210 */
[----:B------:R-:W-:Y:S01]  /*9040*/  LEA.HI.X R45, R38, R117, R39, 0x1, P4 ;  /* 0x00000075262d7211 */ /* 0x000fe200020f0c27 */
[----:B------:R-:W-:Y:S01]  /*9050*/  IMAD R39, R17, 0x5000, R36 ;  /* 0x0000500011277824 */ /* 0x000fe200078e0224 */
[----:B------:R-:W-:-:S03]  /*9060*/  @!P3 IADD3 R47, P4, P5, R96, R126, R47 ;  /* 0x0000007e602fb210 */ /* 0x000fc60007d9e02f */
[----:B------:R-:W-:Y:S01]  /*9070*/  IMAD R40, R39, 0x2, R16 ;  /* 0x0000000227287824 */ /* 0x000fe200078e0210 */
[----:B------:R-:W-:Y:S01]  /*9080*/  @!P3 IADD3.X R48, R92, R49, R48, P4, P5 ;  /* 0x000000315c30b210 */ /* 0x000fe200027ea430 */
[----:B------:R-:W2:Y:S01]  /*9090*/  LDS.128 R36, [R37+0x24400] ;  /* 0x0244000025247984 */ /* 0x000ea20000000c00 */
[----:B------:R-:W-:Y:S02]  /*90a0*/  ISETP.GE.AND P5, PT, R18, R115, PT ;  /* 0x000000731200720c */ /* 0x000fe40003fa6270 */
[C---:B------:R-:W-:Y:S01]  /*90b0*/  @!P3 LEA R46, P4, R47.reuse, R116, 0x1 ;  /* 0x000000742f2eb211 */ /* 0x040fe200078808ff */
[----:B------:R-:W3:Y:S03]  /*90c0*/  LDS.128 R40, [R40+0x24400] ;  /* 0x0244000028287984 */ /* 0x000ee60000000c00 */
[----:B------:R-:W-:-:S07]  /*90d0*/  @!P3 LEA.HI.X R47, R47, R117, R48, 0x1, P4 ;  /* 0x000000752f2fb211 */ /* 0x000fce00020f0c30 */
[----:B------:R-:W-:Y:S05]  /*90e0*/  @P5 BRA `(.L_x_2962) ;  /* 0x00000004005c5947 */ /* 0x000fea0003800000 */
[----:B--2---:R-:W-:Y:S01]  /*90f0*/  IMAD.MOV.U32 R53, RZ, RZ, R36 ;  /* 0x000000ffff357224 */ /* 0x004fe200078e0024 */
[----:B------:R-:W-:Y:S01]  /*9100*/  SHF.R.U32.HI R58, RZ, 0x10, R81 ;  /* 0x00000010ff3a7819 */ /* 0x000fe20000011651 */
[----:B---3--:R-:W-:Y:S01]  /*9110*/  IMAD.MOV.U32 R36, RZ, RZ, R41 ;  /* 0x000000ffff247224 */ /* 0x008fe200078e0029 */
        /* <DEDUP_REMOVED lines=21> */
[C---:B------:R-:W-:Y:S01]  /*9270*/  FMUL.FTZ R58, R39.reuse, R58 ;  /* 0x0000003a273a7220 */ /* 0x040fe20000410000 */
        /* <DEDUP_REMOVED lines=10> */
[----:B------:R-:W-:Y:S02]  /*9320*/  HADD2.F32 R62, -RZ, R62.H0_H0 ;  /* 0x2000003eff3e7230 */ /* 0x000fe40000004100 */
[----:B------:R-:W-:Y:S01]  /*9330*/  FMUL.FTZ R59, R43, R59 ;  /* 0x0000003b2b3b7220 */ /* 0x000fe20000410000 */
[----:B------:R-:W-:-:S02]  /*9340*/  HADD2.F32 R58, -RZ, R155.H1_H1 ;  /* 0x3000009bff3a7230 */ /* 0x000fc40000004100 */
[----:B------:R-:W-:Y:S02]  /*9350*/  HADD2.F32 R55, -RZ, R41.H1_H1 ;  /* 0x30000029ff377230 */ /* 0x000fe40000004100 */
[----:B------:R-:W-:Y:S01]  /*9360*/  FMUL.FTZ R66, R57, R62 ;  /* 0x0000003e39427220 */ /* 0x000fe20000410000 */
[----:B------:R-:W-:Y:S02]  /*9370*/  HADD2.F32 R60, -RZ, R74.H0_H0 ;  /* 0x2000004aff3c7230 */ /* 0x000fe40000004100 */
[-C--:B------:R-:W-:Y:S01]  /*9380*/  FFMA.FTZ R41, R43, R58.reuse, -R64 ;  /* 0x0000003a2b297223 */ /* 0x080fe20000010840 */
[----:B------:R-:W-:Y:S01]  /*9390*/  FFMA.FTZ R43, R56, R58, R59 ;  /* 0x0000003a382b7223 */ /* 0x000fe2000001003b */
[----:B------:R-:W-:Y:S02]  /*93a0*/  HADD2.F32 R56, -RZ, R52.H0_H0 ;  /* 0x20000034ff387230 */ /* 0x000fe40000004100 */
[C---:B------:R-:W-:Y:S01]  /*93b0*/  FMUL.FTZ R62, R55.reuse, R62 ;  /* 0x0000003e373e7220 */ /* 0x040fe20000410000 */
[----:B------:R-:W-:Y:S01]  /*93c0*/  FFMA.FTZ R66, R55, R60, -R66 ;  /* 0x0000003c37427223 */ /* 0x000fe20000010842 */
[----:B------:R-:W-:-:S02]  /*93d0*/  HADD2.F32 R167, -RZ, R167.H0_H0 ;  /* 0x200000a7ffa77230 */ /* 0x000fc40000004100 */
[--C-:B------:R-:W-:Y:S02]  /*93e0*/  HADD2.F32 R52, -RZ, R53.reuse.H0_H0 ;  /* 0x20000035ff347230 */ /* 0x100fe40000004100 */
[----:B------:R-:W-:Y:S01]  /*93f0*/  FFMA.FTZ R62, R57, R60, R62 ;  /* 0x0000003c393e7223 */ /* 0x000fe2000001003e */
[--C-:B------:R-:W-:Y:S01]  /*9400*/  HADD2.F32 R55, -RZ, R54.reuse.H0_H0 ;  /* 0x20000036ff377230 */ /* 0x100fe20000004100 */
[----:B------:R-:W-:Y:S01]  /*9410*/  F2FP.F16.F32.PACK_AB R66, R66, R41 ;  /* 0x000000294242723e */ /* 0x000fe200000000ff */
[----:B------:R-:W-:Y:S02]  /*9420*/  HADD2.F32 R54, -RZ, R54.H1_H1 ;  /* 0x30000036ff367230 */ /* 0x000fe40000004100 */
[-C--:B------:R-:W-:Y:S01]  /*9430*/  FMUL.FTZ R58, R52, R167.reuse ;  /* 0x000000a7343a7220 */ /* 0x080fe20000410000 */
[----:B------:R-:W-:Y:S02]  /*9440*/  HADD2.F32 R53, -RZ, R53.H1_H1 ;  /* 0x30000035ff357230 */ /* 0x000fe40000004100 */
[----:B------:R-:W-:Y:S01]  /*9450*/  FMUL.FTZ R57, R55, R167 ;  /* 0x000000a737397220 */ /* 0x000fe20000410000 */
[----:B------:R-:W-:-:S02]  /*9460*/  HADD2.F32 R165, -RZ, R165.H0_H0 ;  /* 0x200000a5ffa57230 */ /* 0x000fc40000004100 */
[CC--:B------:R-:W-:Y:S01]  /*9470*/  FMUL.FTZ R60, R54.reuse, R56.reuse ;  /* 0x00000038363c7220 */ /* 0x0c0fe20000410000 */
[----:B------:R-:W-:Y:S02]  /*9480*/  HADD2.F32 R50, -RZ, R50.H0_H0 ;  /* 0x20000032ff327230 */ /* 0x000fe40000004100 */
[----:B------:R-:W-:Y:S01]  /*9490*/  FMUL.FTZ R59, R53, R56 ;  /* 0x00000038353b7220 */ /* 0x000fe20000410000 */
[----:B------:R-:W-:Y:S02]  /*94a0*/  HADD2.F32 R166, -RZ, R166.H0_H0 ;  /* 0x200000a6ffa67230 */ /* 0x000fe40000004100 */
[----:B------:R-:W-:Y:S01]  /*94b0*/  FFMA.FTZ R58, R55, R165, R58 ;  /* 0x000000a5373a7223 */ /* 0x000fe2000001003a */
[----:B------:R-:W-:Y:S02]  /*94c0*/  HADD2.F32 R55, -RZ, R51.H0_H0 ;  /* 0x20000033ff377230 */ /* 0x000fe40000004100 */
[-C--:B------:R-:W-:Y:S01]  /*94d0*/  FFMA.FTZ R60, R53, R50.reuse, -R60 ;  /* 0x00000032353c7223 */ /* 0x080fe2000001083c */
[----:B------:R-:W-:Y:S01]  /*94e0*/  FFMA.FTZ R59, R54, R50, R59 ;  /* 0x00000032363b7223 */ /* 0x000fe2000001003b */
[----:B------:R-:W-:-:S02]  /*94f0*/  HADD2.F32 R51, -RZ, R42.H0_H0 ;  /* 0x2000002aff337230 */ /* 0x000fc40000004100 */
[----:B------:R-:W-:Y:S01]  /*9500*/  FFMA.FTZ R57, R52, R165, -R57 ;  /* 0x000000a534397223 */ /* 0x000fe20000010839 */
[----:B------:R-:W-:Y:S01]  /*9510*/  HADD2.F32 R50, -RZ, R38.H0_H0 ;  /* 0x20000026ff327230 */ /* 0x000fe20000004100 */
[----:B------:R-:W-:Y:S01]  /*9520*/  F2FP.F16.F32.PACK_AB R41, R40, R37 ;  /* 0x000000252829723e */ /* 0x000fe200000000ff */
[----:B------:R-:W-:Y:S02]  /*9530*/  HADD2.F32 R42, -RZ, R42.H1_H1 ;  /* 0x3000002aff2a7230 */ /* 0x000fe40000004100 */
[-C--:B------:R-:W-:Y:S01]  /*9540*/  FMUL.FTZ R61, R51, R166.reuse ;  /* 0x000000a6333d7220 */ /* 0x080fe20000410000 */
[----:B------:R-:W-:Y:S02]  /*9550*/  HADD2.F32 R38, -RZ, R38.H1_H1 ;  /* 0x30000026ff267230 */ /* 0x000fe40000004100 */
[----:B------:R-:W-:Y:S01]  /*9560*/  FMUL.FTZ R166, R50, R166 ;  /* 0x000000a632a67220 */ /* 0x000fe20000410000 */
[----:B------:R-:W-:Y:S02]  /*9570*/  HADD2.F32 R155, -RZ, R155.H0_H0 ;  /* 0x2000009bff9b7230 */ /* 0x000fe40000004100 */
[----:B------:R-:W-:Y:S01]  /*9580*/  FMUL.FTZ R63, R42, R55 ;  /* 0x000000372a3f7220 */ /* 0x000fe20000410000 */
[----:B------:R-:W-:-:S02]  /*9590*/  HADD2.F32 R53, -RZ, R48.H0_H0 ;  /* 0x20000030ff357230 */ /* 0x000fc40000004100 */
[----:B------:R-:W-:Y:S01]  /*95a0*/  FMUL.FTZ R55, R38, R55 ;  /* 0x0000003726377220 */ /* 0x000fe20000410000 */
[----:B------:R-:W-:Y:S02]  /*95b0*/  IMAD.MOV.U32 R37, RZ, RZ, R39 ;  /* 0x000000ffff257224 */ /* 0x000fe400078e0027 */
[-C--:B------:R-:W-:Y:S01]  /*95c0*/  FFMA.FTZ R61, R50, R155.reuse, -R61 ;  /* 0x0000009b323d7223 */ /* 0x080fe2000001083d */
[----:B------:R-:W-:Y:S01]  /*95d0*/  FFMA.FTZ R166, R51, R155, R166 ;  /* 0x0000009b33a67223 */ /* 0x000fe200000100a6 */
[-C--:B------:R-:W-:Y:S01]  /*95e0*/  FFMA.FTZ R38, R38, R53.reuse, -R63 ;  /* 0x0000003526267223 */ /* 0x080fe2000001083f */
[----:B------:R-:W-:Y:S01]  /*95f0*/  FFMA.FTZ R55, R42, R53, R55 ;  /* 0x000000352a377223 */ /* 0x000fe20000010037 */
[----:B------:R-:W-:Y:S01]  /*9600*/  F2FP.F16.F32.PACK_AB R43, R62, R43 ;  /* 0x0000002b3e2b723e */ /* 0x000fe200000000ff */
[----:B------:R-:W-:Y:S01]  /*9610*/  IMAD.MOV.U32 R39, RZ, RZ, R66 ;  /* 0x000000ffff277224 */ /* 0x000fe200078e0042 */
[----:B------:R-:W-:Y:S02]  /*9620*/  F2FP.F16.F32.PACK_AB R36, R60, R57 ;  /* 0x000000393c24723e */ /* 0x000fe400000000ff */
[----:B------:R-:W-:-:S02]  /*9630*/  F2FP.F16.F32.PACK_AB R40, R59, R58 ;  /* 0x0000003a3b28723e */ /* 0x000fc400000000ff */
[----:B------:R-:W-:Y:S02]  /*9640*/  F2FP.F16.F32.PACK_AB R38, R38, R61 ;  /* 0x0000003d2626723e */ /* 0x000fe400000000ff */
[----:B------:R-:W-:-:S07]  /*9650*/  F2FP.F16.F32.PACK_AB R42, R55, R166 ;  /* 0x000000a6372a723e */ /* 0x000fce00000000ff */
.L_x_2962:
[----:B------:R-:W-:Y:S05]  /*9660*/  BSYNC B2 ;  /* 0x0000000000027941 */ /* 0x000fea0003800000 */
.L_x_2961:
[----:B------:R-:W-:Y:S02]  /*9670*/  ULDC.64 UR4, c[0x0][0x208] ;  /* 0x0000820000047ab9 */ /* 0x000fe40000000a00 */
[----:B--2---:R2:W-:Y:S04]  /*9680*/  STG.E.128 desc[UR4][R44.64], R36 ;  /* 0x000000242c007986 */ /* 0x0045e8000c101d04 */
[----:B---3--:R2:W-:Y:S02]  /*9690*/  @!P3 STG.E.128 desc[UR4][R46.64], R40 ;  /* 0x000000282e00b986 */ /* 0x0085e4000c101d04 */
.L_x_2960:
[----:B------:R-:W-:Y:S05]  /*96a0*/  BSYNC B1 ;  /* 0x0000000000017941 */ /* 0x000fea0003800000 */
.L_x_2959:
[----:B------:R-:W-:-:S13]  /*96b0*/  ISETP.NE.AND P3, PT, R10, RZ, PT ;  /* 0x000000ff0a00720c */ /* 0x000fda0003f65270 */
[----:B------:R-:W-:Y:S05]  /*96c0*/  @!P3 BRA `(.L_x_2919) ;  /* 0x0000000800f4b947 */ /* 0x000fea0003800000 */
[----:B------:R-:W-:Y:S01]  /*96d0*/  SEL R146, R118, R146, !P1 ;  /* 0x0000009276927207 */ /* 0x000fe20004800000 */
[----:B------:R-:W-:Y:S01]  /*96e0*/  BSSY B1, `(.L_x_2963) ;  /* 0x000006e000017945 */ /* 0x000fe20003800000 */
[----:B--2---:R-:W-:Y:S02]  /*96f0*/  SHF.R.U32.HI R38, RZ, 0x3, R223 ;  /* 0x00000003ff267819 */ /* 0x004fe400000116df */
        /* <DEDUP_REMOVED lines=18> */
[--C-:B------:R-:W-:Y:S02]  /*9820*/  IMAD R37, R37, 0x2, R16.reuse ;  /* 0x0000000225257824 */ /* 0x100fe400078e0210 */
[----:B------:R-:W-:-:S04]  /*9830*/  IMAD R40, R39, 0x2, R16 ;  /* 0x0000000227287824 */ /* 0x000fc800078e0210 */
[----:B------:R-:W2:Y:S04]  /*9840*/  LDS.128 R36, [R37+0x24400] ;  /* 0x0244000025247984 */ /* 0x000ea80000000c00 */
[----:B------:R-:W3:Y:S01]  /*9850*/  LDS.128 R40, [R40+0x24400] ;  /* 0x0244000028287984 */ /* 0x000ee20000000c00 */
[----:B------:R-:W-:Y:S05]  /*9860*/  @P4 BRA `(.L_x_2964) ;  /* 0x0000000400544947 */ /* 0x000fea0003800000 */
[----:B------:R-:W-:Y:S01]  /*9870*/  SHF.R.U32.HI R58, RZ, 0x10, R77 ;  /* 0x00000010ff3a7819 */ /* 0x000fe2000001164d */
[----:B---3--:R-:W-:Y:S01]  /*9880*/  IMAD.MOV.U32 R53, RZ, RZ, R43 ;  /* 0x000000ffff357224 */ /* 0x008fe200078e002b */
[----:B------:R-:W-:Y:S01]  /*9890*/  MOV R52, R40 ;  /* 0x0000002800347202 */ /* 0x000fe20000000f00 */
[--C-:B------:R-:W-:Y:S01]  /*98a0*/  HADD2.F32 R43, -RZ, R41.reuse.H0_H0 ;  /* 0x20000029ff2b7230 */ /* 0x100fe20000004100 */
[----:B------:R-:W-:Y:S01]  /*98b0*/  SHF.R.U32.HI R56, RZ, 0x10, R69 ;  /* 0x00000010ff387819 */ /* 0x000fe20000011645 */
[----:B--2---:R-:W-:Y:S01]  /*98c0*/  IMAD.MOV.U32 R40, RZ, RZ, R39 ;  /* 0x000000ffff287224 */ /* 0x004fe200078e0027 */
[--C-:B------:R-:W-:Y:S01]  /*98d0*/  SHF.R.U64 R48, R78, 0x10, R79.reuse ;  /* 0x000000104e307819 */ /* 0x100fe2000000124f */
[----:B------:R-:W-:Y:S01]  /*98e0*/  HADD2.F32 R41, -RZ, R41.H1_H1 ;  /* 0x30000029ff297230 */ /* 0x000fe20000004100 */
[----:B------:R-:W-:Y:S01]  /*98f0*/  SHF.R.U32.HI R78, RZ, 0x10, R79 ;  /* 0x00000010ff4e7819 */ /* 0x000fe2000001164f */
[----:B------:R-:W-:Y:S01]  /*9900*/  HADD2.F32 R58, -RZ, R58.H0_H0 ;  /* 0x2000003aff3a7230 */ /* 0x000fe20000004100 */
[--C-:B------:R-:W-:Y:S01]  /*9910*/  SHF.R.U64 R46, R70, 0x10, R71.reuse ;  /* 0x00000010462e7819 */ /* 0x100fe20000001247 */
[----:B------:R-:W-:Y:S01]  /*9920*/  HADD2.F32 R39, -RZ, R37.H1_H1 ;  /* 0x30000025ff277230 */ /* 0x000fe20000004100 */
[----:B------:R-:W-:Y:S01]  /*9930*/  SHF.R.U32.HI R70, RZ, 0x10, R71 ;  /* 0x00000010ff467819 */ /* 0x000fe20000011647 */
[----:B------:R-:W-:-:S02]  /*9940*/  IMAD.MOV.U32 R51, RZ, RZ, R36 ;  /* 0x000000ffff337224 */ /* 0x000fc400078e0024 */
[-C--:B------:R-:W-:Y:S01]  /*9950*/  FMUL.FTZ R62, R41, R58.reuse ;  /* 0x0000003a293e7220 */ /* 0x080fe20000410000 */
[----:B------:R-:W-:Y:S02]  /*9960*/  HADD2.F32 R55, -RZ, R154.H1_H1 ;  /* 0x3000009aff377230 */ /* 0x000fe40000004100 */
[----:B------:R-:W-:Y:S01]  /*9970*/  FMUL.FTZ R58, R39, R58 ;  /* 0x0000003a273a7220 */ /* 0x000fe20000410000 */
[----:B------:R-:W-:Y:S01]  /*9980*/  HADD2.F32 R56, -RZ, R56.H0_H0 ;  /* 0x20000038ff387230 */ /* 0x000fe20000004100 */
[----:B------:R-:W-:Y:S01]  /*9990*/  SHF.R.U64 R61, R76, 0x10, R77 ;  /* 0x000000104c3d7819 */ /* 0x000fe2000000124d */
[----:B------:R-:W-:Y:S02]  /*99a0*/  HADD2.F32 R36, -RZ, R37.H0_H0 ;  /* 0x20000025ff247230 */ /* 0x000fe40000004100 */
[----:B------:R-:W-:Y:S01]  /*99b0*/  FMUL.FTZ R37, R43, R55 ;  /* 0x000000372b257220 */ /* 0x000fe20000410000 */
[----:B------:R-:W-:Y:S02]  /*99c0*/  HADD2.F32 R54, -RZ, R152.H1_H1 ;  /* 0x30000098ff367230 */ /* 0x000fe40000004100 */
[----:B------:R-:W-:Y:S01]  /*99d0*/  FFMA.FTZ R58, R41, R56, R58 ;  /* 0x00000038293a7223 */ /* 0x000fe2000001003a */
[----:B------:R-:W-:-:S02]  /*99e0*/  HADD2.F32 R41, -RZ, R53.H0_H0 ;  /* 0x20000035ff297230 */ /* 0x000fc40000004100 */
[C---:B------:R-:W-:Y:S01]  /*99f0*/  FMUL.FTZ R60, R36.reuse, R55 ;  /* 0x00000037243c7220 */ /* 0x040fe20000410000 */
[----:B------:R-:W-:Y:S01]  /*9a00*/  FFMA.FTZ R57, R39, R56, -R62 ;  /* 0x0000003827397223 */ /* 0x000fe2000001083e */
[----:B------:R-:W-:Y:S02]  /*9a10*/  HADD2.F32 R53, -RZ, R53.H1_H1 ;  /* 0x30000035ff357230 */ /* 0x000fe40000004100 */
[-C--:B------:R-:W-:Y:S01]  /*9a20*/  FFMA.FTZ R36, R36, R54.reuse, -R37 ;  /* 0x0000003624247223 */ /* 0x080fe20000010825 */
[----:B------:R-:W-:Y:S02]  /*9a30*/  HADD2.F32 R55, -RZ, R78.H0_H0 ;  /* 0x2000004eff377230 */ /* 0x000fe40000004100 */
[----:B------:R-:W-:Y:S01]  /*9a40*/  FFMA.FTZ R37, R43, R54, R60 ;  /* 0x000000362b257223 */ /* 0x000fe2000001003c */
[----:B------:R-:W-:Y:S01]  /*9a50*/  HADD2.F32 R56, -RZ, R153.H1_H1 ;  /* 0x30000099ff387230 */ /* 0x000fe20000004100 */
[----:B------:R-:W-:Y:S01]  /*9a60*/  SHF.R.U64 R50, R68, 0x10, R69 ;  /* 0x0000001044327819 */ /* 0x000fe20000001245 */
[----:B------:R-:W-:-:S02]  /*9a70*/  HADD2.F32 R39, -RZ, R40.H0_H0 ;  /* 0x20000028ff277230 */ /* 0x000fc40000004100 */
[-C--:B------:R-:W-:Y:S01]  /*9a80*/  FMUL.FTZ R59, R53, R55.reuse ;  /* 0x00000037353b7220 */ /* 0x080fe20000410000 */
[----:B------:R-:W-:Y:S02]  /*9a90*/  HADD2.F32 R40, -RZ, R40.H1_H1 ;  /* 0x30000028ff287230 */ /* 0x000fe40000004100 */
[-C--:B------:R-:W-:Y:S01]  /*9aa0*/  FMUL.FTZ R60, R41, R56.reuse ;  /* 0x00000038293c7220 */ /* 0x080fe20000410000 */
[----:B------:R-:W-:Y:S02]  /*9ab0*/  HADD2.F32 R43, -RZ, R70.H0_H0 ;  /* 0x20000046ff2b7230 */ /* 0x000fe40000004100 */
[----:B------:R-:W-:Y:S01]  /*9ac0*/  FMUL.FTZ R56, R39, R56 ;  /* 0x0000003827387220 */ /* 0x000fe20000410000 */
[----:B------:R-:W-:Y:S02]  /*9ad0*/  HADD2.F32 R54, -RZ, R151.H1_H1 ;  /* 0x30000097ff367230 */ /* 0x000fe40000004100 */
[----:B------:R-:W-:Y:S01]  /*9ae0*/  FMUL.FTZ R62, R40, R55 ;  /* 0x00000037283e7220 */ /* 0x000fe20000410000 */
[----:B------:R-:W-:-:S02]  /*9af0*/  HADD2.F32 R154, -RZ, R154.H0_H0 ;  /* 0x2000009aff9a7230 */ /* 0x000fc40000004100 */
[-C--:B------:R-:W-:Y:S01]  /*9b00*/  FFMA.FTZ R59, R40, R43.reuse, -R59 ;  /* 0x0000002b283b7223 */ /* 0x080fe2000001083b */
[----:B------:R-:W-:Y:S02]  /*9b10*/  HADD2.F32 R40, -RZ, R52.H0_H0 ;  /* 0x20000034ff287230 */ /* 0x000fe40000004100 */
[-C--:B------:R-:W-:Y:S01]  /*9b20*/  FFMA.FTZ R60, R39, R54.reuse, -R60 ;  /* 0x00000036273c7223 */ /* 0x080fe2000001083c */
[----:B------:R-:W-:Y:S02]  /*9b30*/  HADD2.F32 R39, -RZ, R51.H0_H0 ;  /* 0x20000033ff277230 */ /* 0x000fe40000004100 */
[----:B------:R-:W-:Y:S01]  /*9b40*/  FFMA.FTZ R55, R41, R54, R56 ;  /* 0x0000003629377223 */ /* 0x000fe20000010038 */
[----:B------:R-:W-:Y:S02]  /*9b50*/  HADD2.F32 R151, -RZ, R151.H0_H0 ;  /* 0x20000097ff977230 */ /* 0x000fe40000004100 */
[----:B------:R-:W-:Y:S01]  /*9b60*/  FFMA.FTZ R62, R53, R43, R62 ;  /* 0x0000002b353e7223 */ /* 0x000fe2000001003e */
[----:B------:R-:W-:-:S02]  /*9b70*/  HADD2.F32 R41, -RZ, R61.H0_H0 ;  /* 0x2000003dff297230 */ /* 0x000fc40000004100 */
[-C--:B------:R-:W-:Y:S01]  /*9b80*/  FMUL.FTZ R54, R40, R154.reuse ;  /* 0x0000009a28367220 */ /* 0x080fe20000410000 */
[----:B------:R-:W-:Y:S02]  /*9b90*/  HADD2.F32 R52, -RZ, R52.H1_H1 ;  /* 0x30000034ff347230 */ /* 0x000fe40000004100 */
[C---:B------:R-:W-:Y:S01]  /*9ba0*/  FMUL.FTZ R43, R39.reuse, R154 ;  /* 0x0000009a272b7220 */ /* 0x040fe20000410000 */
[----:B------:R-:W-:Y:S02]  /*9bb0*/  HADD2.F32 R51, -RZ, R51.H1_H1 ;  /* 0x30000033ff337230 */ /* 0x000fe40000004100 */
[----:B------:R-:W-:Y:S01]  /*9bc0*/  FFMA.FTZ R54, R39, R151, -R54 ;  /* 0x0000009727367223 */ /* 0x000fe20000010836 */
[----:B------:R-:W-:Y:S02]  /*9bd0*/  HADD2.F32 R50, -RZ, R50.H0_H0 ;  /* 0x20000032ff327230 */ /* 0x000fe40000004100 */
[----:B------:R-:W-:Y:S01]  /*9be0*/  FMUL.FTZ R56, R52, R41 ;  /* 0x0000002934387220 */ /* 0x000fe20000410000 */
[----:B------:R-:W-:Y:S01]  /*9bf0*/  FFMA.FTZ R151, R40, R151, R43 ;  /* 0x0000009728977223 */ /* 0x000fe2000001002b */
[----:B------:R-:W-:Y:S01]  /*9c00*/  FMUL.FTZ R41, R51, R41 ;  /* 0x0000002933297220 */ /* 0x000fe20000410000 */
[----:B------:R-:W-:-:S02]  /*9c10*/  HADD2.F32 R40, -RZ, R42.H0_H0 ;  /* 0x2000002aff287230 */ /* 0x000fc40000004100 */
[-C--:B------:R-:W-:Y:S01]  /*9c20*/  FFMA.FTZ R51, R51, R50.reuse, -R56 ;  /* 0x0000003233337223 */ /* 0x080fe20000010838 */
[----:B------:R-:W-:Y:S02]  /*9c30*/  HADD2.F32 R153, -RZ, R153.H0_H0 ;  /* 0x20000099ff997230 */ /* 0x000fe40000004100 */
[----:B------:R-:W-:Y:S01]  /*9c40*/  FFMA.FTZ R50, R52, R50, R41 ;  /* 0x0000003234327223 */ /* 0x000fe20000010029 */
[----:B------:R-:W-:Y:S01]  /*9c50*/  HADD2.F32 R43, -RZ, R48.H0_H0 ;  /* 0x20000030ff2b7230 */ /* 0x000fe20000004100 */
[----:B------:R-:W-:Y:S01]  /*9c60*/  F2FP.F16.F32.PACK_AB R57, R57, R36 ;  /* 0x000000243939723e */ /* 0x000fe200000000ff */
[----:B------:R-:W-:Y:S01]  /*9c70*/  HADD2.F32 R39, -RZ, R38.H0_H0 ;  /* 0x20000026ff277230 */ /* 0x000fe20000004100 */
[----:B------:R-:W-:Y:S01]  /*9c80*/  F2FP.F16.F32.PACK_AB R36, R51, R54 ;  /* 0x000000363324723e */ /* 0x000fe200000000ff */
[----:B------:R-:W-:Y:S02]  /*9c90*/  HADD2.F32 R42, -RZ, R42.H1_H1 ;  /* 0x3000002aff2a7230 */ /* 0x000fe40000004100 */
[----:B------:R-:W-:-:S02]  /*9ca0*/  HADD2.F32 R38, -RZ, R38.H1_H1 ;  /* 0x30000026ff267230 */ /* 0x000fc40000004100 */
[----:B------:R-:W-:Y:S02]  /*9cb0*/  HADD2.F32 R41, -RZ, R46.H0_H0 ;  /* 0x2000002eff297230 */ /* 0x000fe40000004100 */
[----:B------:R-:W-:Y:S01]  /*9cc0*/  FMUL.FTZ R46, R40, R153 ;  /* 0x00000099282e7220 */ /* 0x000fe20000410000 */
[----:B------:R-:W-:Y:S02]  /*9cd0*/  HADD2.F32 R152, -RZ, R152.H0_H0 ;  /* 0x20000098ff987230 */ /* 0x000fe40000004100 */
[----:B------:R-:W-:Y:S01]  /*9ce0*/  FMUL.FTZ R53, R42, R43 ;  /* 0x0000002b2a357220 */ /* 0x000fe20000410000 */
[C---:B------:R-:W-:Y:S01]  /*9cf0*/  FMUL.FTZ R153, R39.reuse, R153 ;  /* 0x0000009927997220 */ /* 0x040fe20000410000 */
[----:B------:R-:W-:Y:S01]  /*9d00*/  FMUL.FTZ R43, R38, R43 ;  /* 0x0000002b262b7220 */ /* 0x000fe20000410000 */
[-C--:B------:R-:W-:Y:S02]  /*9d10*/  FFMA.FTZ R46, R39, R152.reuse, -R46 ;  /* 0x00000098272e7223 */ /* 0x080fe4000001082e */
[----:B------:R-:W-:Y:S01]  /*9d20*/  FFMA.FTZ R153, R40, R152, R153 ;  /* 0x0000009828997223 */ /* 0x000fe20000010099 */
[-C--:B------:R-:W-:Y:S01]  /*9d30*/  FFMA.FTZ R53, R38, R41.reuse, -R53 ;  /* 0x0000002926357223 */ /* 0x080fe20000010835 */
[----:B------:R-:W-:Y:S01]  /*9d40*/  FFMA.FTZ R42, R42, R41, R43 ;  /* 0x000000292a2a7223 */ /* 0x000fe2000001002b */
[----:B------:R-:W-:Y:S01]  /*9d50*/  F2FP.F16.F32.PACK_AB R41, R58, R37 ;  /* 0x000000253a29723e */ /* 0x000fe200000000ff */
[----:B------:R-:W-:Y:S01]  /*9d60*/  IMAD.MOV.U32 R37, RZ, RZ, R57 ;  /* 0x000000ffff257224 */ /* 0x000fe200078e0039 */
[----:B------:R-:W-:-:S02]  /*9d70*/  F2FP.F16.F32.PACK_AB R39, R59, R60 ;  /* 0x0000003c3b27723e */ /* 0x000fc400000000ff */
[----:B------:R-:W-:Y:S02]  /*9d80*/  F2FP.F16.F32.PACK_AB R43, R62, R55 ;  /* 0x000000373e2b723e */ /* 0x000fe400000000ff */
[----:B------:R-:W-:Y:S02]  /*9d90*/  F2FP.F16.F32.PACK_AB R40, R50, R151 ;  /* 0x000000973228723e */ /* 0x000fe400000000ff */
[----:B------:R-:W-:Y:S02]  /*9da0*/  F2FP.F16.F32.PACK_AB R38, R53, R46 ;  /* 0x0000002e3526723e */ /* 0x000fe400000000ff */
[----:B------:R-:W-:-:S07]  /*9db0*/  F2FP.F16.F32.PACK_AB R42, R42, R153 ;  /* 0x000000992a2a723e */ /* 0x000fce00000000ff */
.L_x_2964:
[----:B------:R-:W-:Y:S05]  /*9dc0*/  BSYNC B1 ;  /* 0x0000000000017941 */ /* 0x000fea0003800000 */
.L_x_2963:
[----:B------:R-:W-:Y:S01]  /*9dd0*/  ISETP.GE.AND P3, PT, R47, R144, PT ;  /* 0x000000902f00720c */ /* 0x000fe20003f66270 */
[----:B------:R-:W-:Y:S02]  /*9de0*/  ULDC.64 UR4, c[0x0][0x208] ;  /* 0x0000820000047ab9 */ /* 0x000fe40000000a00 */
[----:B--2---:R2:W-:Y:S10]  /*9df0*/  STG.E.128 desc[UR4][R44.64], R36 ;  /* 0x000000242c007986 */ /* 0x0045f4000c101d04 */
[----:B------:R-:W-:Y:S05]  /*9e00*/  @P3 BRA `(.L_x_2919) ;  /* 0x0000000400243947 */ /* 0x000fea0003800000 */
[--C-:B------:R-:W-:Y:S01]  /*9e10*/  IADD3 R126, P3, P4, R96, R126, R47.reuse ;  /* 0x0000007e607e7210 */ /* 0x100fe20007c7e02f */
[----:B------:R-:W-:Y:S01]  /*9e20*/  ULDC.64 UR4, c[0x0][0x208] ;  /* 0x0000820000047ab9 */ /* 0x000fe20000000a00 */
[----:B------:R-:W-:-:S04]  /*9e30*/  SHF.R.S32.HI R47, RZ, 0x1f, R47 ;  /* 0x0000001fff2f7819 */ /* 0x000fc8000001142f */
[----:B------:R-:W-:Y:S02]  /*9e40*/  IADD3.X R49, R92, R49, R47, P3, P4 ;  /* 0x000000315c317210 */ /* 0x000fe40001fe842f */
[----:B------:R-:W-:-:S04]  /*9e50*/  LEA R116, P3, R126, R116, 0x1 ;  /* 0x000000747e747211 */ /* 0x000fc800078608ff */
[----:B------:R-:W-:-:S05]  /*9e60*/  LEA.HI.X R117, R126, R117, R49, 0x1, P3 ;  /* 0x000000757e757211 */ /* 0x000fca00018f0c31 */
[----:B---3--:R3:W-:Y:S01]  /*9e70*/  STG.E.128 desc[UR4][R116.64], R40 ;  /* 0x0000002874007986 */ /* 0x0087e2000c101d04 */
[----:B------:R-:W-:Y:S05]  /*9e80*/  BRA `(.L_x_2919) ;  /* 0x0000000400047947 */ /* 0x000fea0003800000 */
.L_x_2876:
[----:B------:R-:W2:Y:S02]  /*9e90*/  LDL R36, [R1+0x5c] ;  /* 0x00005c0001247983 */ /* 0x000ea40000100800 */
[----:B--2---:R-:W-:-:S13]  /*9ea0*/  R2UR UR4, R36 ;  /* 0x00000000240472ca */ /* 0x004fda00000e0000 */
[----:B------:R-:W-:-:S06]  /*9eb0*/  UISETP.NE.AND UP0, UPT, UR4, 0x3, UPT ;  /* 0x000000030400788c */ /* 0x000fcc000bf05270 */
[----:B------:R-:W-:-:S13]  /*9ec0*/  PLOP3.LUT P2, PT, PT, PT, UP0, 0x80, 0x0 ;  /* 0x000000000000781c */ /* 0x000fda0003f4f008 */
[----:B------:R-:W-:Y:S05]  /*9ed0*/  @!P2 BRA `(.L_x_2965) ;  /* 0x000000000004a947 */ /* 0x000fea0003800000 */
[----:B------:R-:W-:Y:S01]  /*9ee0*/  BPT.TRAP 0x1 ;  /* 0x000000040000795c */ /* 0x000fe20000300000 */
.L_x_2965:
        /* <DEDUP_REMOVED lines=8> */
.L_x_3306:
[----:B------:R-:W-:Y:S05]  /*9f70*/  BSYNC B1 ;  /* 0x0000000000017941 */ /* 0x000fea0003800000 */
.L_x_2966:
        /* <DEDUP_REMOVED lines=15> */
.L_x_2969:
[----:B------:R-:W-:Y:S05]  /*a070*/  BSYNC B1 ;  /* 0x0000000000017941 */ /* 0x000fea0003800000 */
.L_x_2968:
        /* <DEDUP_REMOVED lines=17> */
.L_x_2971:
[----:B------:R-:W-:Y:S05]  /*a190*/  BSYNC B1 ;  /* 0x0000000000017941 */ /* 0x000fea0003800000 */
.L_x_2970:
        /* <DEDUP_REMOVED lines=16> */
.L_x_2919:
[----:B------:R-:W-:Y:S05]  /*a2a0*/  BSYNC B0 ;  /* 0x0000000000007941 */ /* 0x000fea0003800000 */
.L_x_2875:
        /* <DEDUP_REMOVED lines=17> */
.L_x_2973:
[----:B------:R-:W-:Y:S05]  /*a3c0*/  BSYNC B0 ;  /* 0x0000000000007941 */ /* 0x000fea0003800000 */
.L_x_2972:
[----:B------:R-:W2:Y:S01]  /*a3d0*/  SYNCS.PHASECHK.TRANS64.TRYWAIT P2, [R0+URZ+0x388b0], R114 ;  /* 0x0388b072000075a7 */ /* 0x000ea2000804017f */
[----:B------:R-:W-:Y:S01]  /*a3e0*/  ULDC.64 UR4, c[0x0][0x318] ;  /* 0x0000c60000047ab9 */ /* 0x000fe20000000a00 */
[----:B------:R-:W-:Y:S01]  /*a3f0*/  ULDC.64 UR60, c[0x0][0x328] ;  /* 0x0000ca00003c7ab9 */ /* 0x000fe20000000a00 */
[----:B-1----:R-:W-:Y:S01]  /*a400*/  IMAD.U32 R36, RZ, RZ, UR5 ;  /* 0x00000005ff247e24 */ /* 0x002fe2000f8e00ff */
[----:B------:R-:W-:Y:S01]  /*a410*/  BSSY B0, `(.L_x_2974) ;  /* 0x0000007000007945 */ /* 0x000fe20003800000 */
[----:B------:R-:W-:Y:S01]  /*a420*/  IMAD.U32 R37, RZ, RZ, UR4 ;  /* 0x00000004ff257e24 */ /* 0x000fe2000f8e00ff */
[----:B------:R-:W-:Y:S01]  /*a430*/  ISETP.GE.AND P4, PT, R212, R3, PT ;  /* 0x00000003d400720c */ /* 0x000fe20003f86270 */
[----:B------:R-:W-:Y:S01]  /*a440*/  IMAD.WIDE R48, R24, 0x50, R112 ;  /* 0x0000005018307825 */ /* 0x000fe200078e0270 */
[----:B------:R1:W-:Y:S04]  /*a450*/  STL [R1+0x8], R36 ;  /* 0x0000082401007387 */ /* 0x0003e80000100800 */
[----:B------:R1:W-:Y:S02]  /*a460*/  STL [R1+0x58], R37 ;  /* 0x0000582501007387 */ /* 0x0003e40000100800 */
[----:B-12---:R-:W-:Y:S05]  /*a470*/  @!P2 BRA `(.L_x_2975) ;  /* 0x000002680038a947 */ /* 0x006fea0003800000 */
.L_x_3307:
[----:B------:R-:W-:Y:S05]  /*a480*/  BSYNC B0 ;  /* 0x0000000000007941 */ /* 0x000fea0003800000 */
.L_x_2974:
[----:B------:R-:W-:Y:S04]  /*a490*/  BSSY B0, `(.L_x_2976) ;  /* 0x000001c000007945 */ /* 0x000fe80003800000 */
[----:B------:R-:W-:Y:S05]  /*a4a0*/  @P4 BRA `(.L_x_2977) ;  /* 0x0000000000684947 */ /* 0x000fea0003800000 */
[----:B------:R-:W2:Y:S01]  /*a4b0*/  LDL R37, [R1+0x58] ;  /* 0x0000580001257983 */ /* 0x000ea20000100800 */
[----:B------:R-:W-:-:S03]  /*a4c0*/  ULDC UR6, c[0x0][0x2f4] ;  /* 0x0000bd0000067ab9 */ /* 0x000fc60000000800 */
[----:B------:R-:W3:Y:S01]  /*a4d0*/  LDL R36, [R1+0x8] ;  /* 0x0000080001247983 */ /* 0x000ee20000100800 */
[----:B------:R-:W-:Y:S01]  /*a4e0*/  ISETP.GE.AND P5, PT, R18, UR6, PT ;  /* 0x0000000612007c0c */ /* 0x000fe2000bfa6270 */
[----:B------:R-:W-:Y:S01]  /*a4f0*/  IMAD R43, R49, UR60, RZ ;  /* 0x0000003c312b7c24 */ /* 0x000fe2000f8e02ff */
[----:B------:R-:W-:Y:S01]  /*a500*/  MOV R40, R94 ;  /* 0x0000005e00287202 */ /* 0x000fe20000000f00 */
[----:B------:R-:W-:Y:S01]  /*a510*/  IMAD.MOV.U32 R41, RZ, RZ, R5 ;  /* 0x000000ffff297224 */ /* 0x000fe200078e0005 */
[----:B------:R-:W-:Y:S01]  /*a520*/  ISETP.GE.AND P4, PT, R213, UR6, PT ;  /* 0x00000006d5007c0c */ /* 0x000fe2000bf86270 */
[C---:B------:R-:W-:Y:S02]  /*a530*/  IMAD R43, R48.reuse, UR61, R43 ;  /* 0x0000003d302b7c24 */ /* 0x040fe4000f8e022b */
[----:B------:R-:W-:-:S04]  /*a540*/  IMAD.WIDE.U32 R40, R48, UR60, R40 ;  /* 0x0000003c30287c25 */ /* 0x000fc8000f8e0028 */
[----:B------:R-:W-:Y:S01]  /*a550*/  IMAD.IADD R41, R41, 0x1, R43 ;  /* 0x0000000129297824 */ /* 0x000fe200078e022b */
[----:B--2---:R-:W-:Y:S02]  /*a560*/  R2UR UR4, R37 ;  /* 0x00000000250472ca */ /* 0x004fe400000e0000 */
[----:B---3--:R-:W-:Y:S02]  /*a570*/  R2UR UR7, R36 ;  /* 0x00000000240772ca */ /* 0x008fe400000e0000 */
[----:B0-----:R-:W0:Y:S09]  /*a580*/  @!P5 LDS.128 R36, [R4+0x400] ;  /* 0x000400000424d984 */ /* 0x001e320000000c00 */
[----:B------:R-:W-:Y:S01]  /*a590*/  LEA R50, P2, R40, UR4, 0x1 ;  /* 0x0000000428327c11 */ /* 0x000fe2000f8408ff */
[----:B------:R-:W-:-:S03]  /*a5a0*/  ULDC.64 UR4, c[0x0][0x208] ;  /* 0x0000820000047ab9 */ /* 0x000fc60000000a00 */
        /* <DEDUP_REMOVED lines=10> */
.L_x_2977:
[----:B------:R-:W-:Y:S05]  /*a650*/  BSYNC B0 ;  /* 0x0000000000007941 */ /* 0x000fea0003800000 */
.L_x_2976:
[----:B--2---:R-:W2:Y:S04]  /*a660*/  LDL R38, [R1+0x58] ;  /* 0x0000580001267983 */ /* 0x004ea80000100800 */
[----:B------:R-:W3:Y:S01]  /*a670*/  LDL R37, [R1+0x8] ;  /* 0x0000080001257983 */ /* 0x000ee20000100800 */
[----:B------:R-:W-:Y:S01]  /*a680*/  VIADD R36, R212, 0x20 ;  /* 0x00000020d4247836 */ /* 0x000fe20000000000 */
[----:B------:R-:W-:Y:S04]  /*a690*/  BSSY B0, `(.L_x_2978) ;  /* 0x000001f000007945 */ /* 0x000fe80003800000 */
[----:B------:R-:W-:Y:S01]  /*a6a0*/  ISETP.GE.AND P2, PT, R36, R3, PT ;  /* 0x000000032400720c */ /* 0x000fe20003f46270 */
[----:B--2---:R-:W-:Y:S01]  /*a6b0*/  IMAD.MOV.U32 R53, RZ, RZ, R38 ;  /* 0x000000ffff357224 */ /* 0x004fe200078e0026 */
[----:B---3--:R-:W-:-:S11]  /*a6c0*/  MOV R52, R37 ;  /* 0x0000002500347202 */ /* 0x008fd60000000f00 */
[----:B------:R-:W-:Y:S05]  /*a6d0*/  @P2 BRA `(.L_x_2979) ;  /* 0x0000000000682947 */ /* 0x000fea0003800000 */
[----:B------:R-:W-:Y:S01]  /*a6e0*/  ULDC UR6, c[0x0][0x2f4] ;  /* 0x0000bd0000067ab9 */ /* 0x000fe20000000800 */
[----:B------:R-:W-:Y:S01]  /*a6f0*/  IADD3 R43, P4, R48, 0x20, RZ ;  /* 0x00000020302b7810 */ /* 0x000fe20007f9e0ff */
[----:B------:R-:W-:Y:S01]  /*a700*/  IMAD.MOV.U32 R41, RZ, RZ, R5 ;  /* 0x000000ffff297224 */ /* 0x000fe200078e0005 */
[----:B------:R-:W-:Y:S02]  /*a710*/  ISETP.GE.AND P2, PT, R18, UR6, PT ;  /* 0x0000000612007c0c */ /* 0x000fe4000bf46270 */
[----:B------:R-:W-:Y:S01]  /*a720*/  R2UR UR4, R53 ;  /* 0x00000000350472ca */ /* 0x000fe200000e0000 */
[----:B------:R-:W-:Y:S01]  /*a730*/  IMAD.X R40, RZ, RZ, R49, P4 ;  /* 0x000000ffff287224 */ /* 0x000fe200020e0631 */
[----:B------:R-:W-:Y:S02]  /*a740*/  R2UR UR7, R52 ;  /* 0x00000000340772ca */ /* 0x000fe400000e0000 */
[----:B------:R-:W-:Y:S01]  /*a750*/  ISETP.GE.AND P5, PT, R213, UR6, PT ;  /* 0x00000006d5007c0c */ /* 0x000fe2000bfa6270 */
[----:B------:R-:W-:-:S02]  /*a760*/  IMAD R42, R40, UR60, RZ ;  /* 0x0000003c282a7c24 */ /* 0x000fc4000f8e02ff */
[----:B------:R-:W-:-:S04]  /*a770*/  IMAD.MOV.U32 R40, RZ, RZ, R94 ;  /* 0x000000ffff287224 */ /* 0x000fc800078e005e */
[----:B0-----:R-:W0:Y:S01]  /*a780*/  @!P2 LDS.128 R36, [R4+0x1400] ;  /* 0x001400000424a984 */ /* 0x001e220000000c00 */
[----:B------:R-:W-:-:S04]  /*a790*/  IMAD.WIDE.U32 R40, R43, UR60, R40 ;  /* 0x0000003c2b287c25 */ /* 0x000fc8000f8e0028 */
[----:B------:R-:W-:Y:S01]  /*a7a0*/  IMAD R43, R43, UR61, R42 ;  /* 0x0000003d2b2b7c24 */ /* 0x000fe2000f8e022a */
[----:B------:R-:W-:Y:S01]  /*a7b0*/  LEA R50, P4, R40, UR4, 0x1 ;  /* 0x0000000428327c11 */ /* 0x000fe2000f8808ff */
[----:B------:R-:W-:Y:S02]  /*a7c0*/  ULDC.64 UR4, c[0x0][0x208] ;  /* 0x0000820000047ab9 */ /* 0x000fe40000000a00 */
        /* <DEDUP_REMOVED lines=11> */
.L_x_2979:
[----:B------:R-:W-:Y:S05]  /*a880*/  BSYNC B0 ;  /* 0x0000000000007941 */ /* 0x000fea0003800000 */
.L_x_2978:
[----:B--2---:R-:W-:Y:S01]  /*a890*/  IADD3 R36, R212, 0x40, RZ ;  /* 0x00000040d4247810 */ /* 0x004fe20007ffe0ff */
[----:B------:R-:W-:Y:S03]  /*a8a0*/  BSSY B0, `(.L_x_2980) ;  /* 0x000001d000007945 */ /* 0x000fe60003800000 */
[----:B------:R-:W-:-:S13]  /*a8b0*/  ISETP.GE.AND P2, PT, R36, R3, PT ;  /* 0x000000032400720c */ /* 0x000fda0003f46270 */
[----:B------:R-:W-:Y:S05]  /*a8c0*/  @P2 BRA `(.L_x_2981) ;  /* 0x0000000000682947 */ /* 0x000fea0003800000 */
[----:B------:R-:W-:Y:S01]  /*a8d0*/  ULDC UR6, c[0x0][0x2f4] ;  /* 0x0000bd0000067ab9 */ /* 0x000fe20000000800 */
[----:B------:R-:W-:Y:S01]  /*a8e0*/  IADD3 R3, P4, R48, 0x40, RZ ;  /* 0x0000004030037810 */ /* 0x000fe20007f9e0ff */
[----:B------:R-:W-:Y:S01]  /*a8f0*/  IMAD.MOV.U32 R40, RZ, RZ, R94 ;  /* 0x000000ffff287224 */ /* 0x000fe200078e005e */
[----:B------:R-:W-:Y:S01]  /*a900*/  ISETP.GE.AND P2, PT, R18, UR6, PT ;  /* 0x0000000612007c0c */ /* 0x000fe2000bf46270 */
[----:B------:R-:W-:Y:S01]  /*a910*/  IMAD.MOV.U32 R41, RZ, RZ, R5 ;  /* 0x000000ffff297224 */ /* 0x000fe200078e0005 */
[----:B------:R-:W-:Y:S01]  /*a920*/  R2UR UR4, R53 ;  /* 0x00000000350472ca */ /* 0x000fe200000e0000 */
[----:B------:R-:W-:Y:S01]  /*a930*/  IMAD.X R48, RZ, RZ, R49, P4 ;  /* 0x000000ffff307224 */ /* 0x000fe200020e0631 */
[----:B------:R-:W-:Y:S01]  /*a940*/  R2UR UR7, R52 ;  /* 0x00000000340772ca */ /* 0x000fe200000e0000 */
[----:B------:R-:W-:Y:S01]  /*a950*/  IMAD.WIDE.U32 R40, R3, UR60, R40 ;  /* 0x0000003c03287c25 */ /* 0x000fe2000f8e0028 */
[----:B------:R-:W-:-:S03]  /*a960*/  ISETP.GE.AND P5, PT, R213, UR6, PT ;  /* 0x00000006d5007c0c */ /* 0x000fc6000bfa6270 */
[----:B------:R-:W-:-:S04]  /*a970*/  IMAD R48, R48, UR60, RZ ;  /* 0x0000003c30307c24 */ /* 0x000fc8000f8e02ff */
[----:B0-----:R-:W0:Y:S01]  /*a980*/  @!P2 LDS.128 R36, [R4+0x2400] ;  /* 0x002400000424a984 */ /* 0x001e220000000c00 */
[----:B------:R-:W-:Y:S01]  /*a990*/  IMAD R3, R3, UR61, R48 ;  /* 0x0000003d03037c24 */ /* 0x000fe2000f8e0230 */
[----:B------:R-:W-:Y:S01]  /*a9a0*/  LEA R48, P4, R40, UR4, 0x1 ;  /* 0x0000000428307c11 */ /* 0x000fe2000f8808ff */
[----:B------:R-:W-:Y:S02]  /*a9b0*/  ULDC.64 UR4, c[0x0][0x208] ;  /* 0x0000820000047ab9 */ /* 0x000fe40000000a00 */
[----:B------:R-:W-:-:S05]  /*a9c0*/  IMAD.IADD R3, R41, 0x1, R3 ;  /* 0x0000000129037824 */ /* 0x000fca00078e0203 */
[----:B------:R-:W-:Y:S02]  /*a9d0*/  LEA.HI.X R49, R40, UR7, R3, 0x1, P4 ;  /* 0x0000000728317c11 */ /* 0x000fe4000a0f0c03 */
[----:B------:R-:W-:Y:S01]  /*a9e0*/  ISETP.GE.AND P4, PT, R220, UR6, PT ;  /* 0x00000006dc007c0c */ /* 0x000fe2000bf86270 */
[----:B------:R-:W2:Y:S04]  /*a9f0*/  @!P5 LDS.128 R40, [R4+0x4c00] ;  /* 0x004c00000428d984 */ /* 0x000ea80000000c00 */
[----:B0-----:R-:W-:Y:S01]  /*aa00*/  @!P2 STG.E.128 desc[UR4][R48.64], R36 ;  /* 0x000000243000a986 */ /* 0x001fe2000c101d04 */
[----:B------:R-:W-:-:S07]  /*aa10*/  ISETP.GE.AND P2, PT, R221, UR6, PT ;  /* 0x00000006dd007c0c */ /* 0x000fce000bf46270 */
[----:B------:R-:W0:Y:S04]  /*aa20*/  @!P4 LDS.128 R36, [R4+0x7400] ;  /* 0x007400000424c984 */ /* 0x000e280000000c00 */
[----:B--2---:R-:W-:Y:S04]  /*aa30*/  @!P5 STG.E.128 desc[UR4][R48.64+0x80], R40 ;  /* 0x000080283000d986 */ /* 0x004fe8000c101d04 */
[----:B------:R-:W2:Y:S04]  /*aa40*/  @!P2 LDS.128 R44, [R4+0x9c00] ;  /* 0x009c0000042ca984 */ /* 0x000ea80000000c00 */
[----:B0-----:R3:W-:Y:S04]  /*aa50*/  @!P4 STG.E.128 desc[UR4][R48.64+0x100], R36 ;  /* 0x000100243000c986 */ /* 0x0017e8000c101d04 */
[----:B--2---:R3:W-:Y:S02]  /*aa60*/  @!P2 STG.E.128 desc[UR4][R48.64+0x180], R44 ;  /* 0x0001802c3000a986 */ /* 0x0047e4000c101d04 */
.L_x_2981:
[----:B------:R-:W-:Y:S05]  /*aa70*/  BSYNC B0 ;  /* 0x0000000000007941 */ /* 0x000fea0003800000 */
.L_x_2980:
[----:B------:R-:W2:Y:S01]  /*aa80*/  LDL R3, [R1+0xc] ;  /* 0x00000c0001037983 */ /* 0x000ea20000100800 */
[----:B01----:R-:W-:Y:S01]  /*aa90*/  @!P3 IADD3 R0, R0, 0x388c0, RZ ;  /* 0x000388c00000b810 */ /* 0x003fe20007ffe0ff */
[----:B------:R-:W-:Y:S01]  /*aaa0*/  VIADD R17, R17, 0x1 ;  /* 0x0000000111117836 */ /* 0x000fe20000000000 */
[----:B------:R-:W-:Y:S01]  /*aab0*/  PLOP3.LUT P2, PT, PT, PT, PT, 0x8, 0x0 ;  /* 0x000000000000781c */ /* 0x000fe20003f4e170 */
        /* <DEDUP_REMOVED lines=13> */
[----:B--2---:R-:W-:-:S13]  /*ab90*/  LOP3.LUT P4, RZ, R3, 0x2, RZ, 0xc0, !PT ;  /* 0x0000000203ff7812 */ /* 0x004fda000788c0ff */
[----:B0-----:R-:W-:Y:S05]  /*aba0*/  @P4 BRA `(.L_x_2982) ;  /* 0xffffff7c001c4947 */ /* 0x001fea000383ffff */
.L_x_2870:
[----:B------:R-:W0:Y:S01]  /*abb0*/  LDC R0, c[0x0][0x448] ;  /* 0x00011200ff007b82 */ /* 0x000e220000000800 */
[----:B------:R-:W-:Y:S01]  /*abc0*/  VIADD R3, R230, 0x7f ;  /* 0x0000007fe6037836 */ /* 0x000fe20000000000 */
[----:B------:R-:W-:Y:S01]  /*abd0*/  BSSY B0, `(.L_x_2983) ;  /* 0x0000054000007945 */ /* 0x000fe20003800000 */
[----:B------:R-:W-:Y:S02]  /*abe0*/  CS2R R6, SRZ ;  /* 0x0000000000067805 */ /* 0x000fe4000001ff00 */
[----:B------:R-:W-:Y:S02]  /*abf0*/  CS2R R150, SRZ ;  /* 0x0000000000967805 */ /* 0x000fe4000001ff00 */
[----:B------:R-:W-:Y:S02]  /*ac00*/  CS2R R146, SRZ ;  /* 0x0000000000927805 */ /* 0x000fe4000001ff00 */
[----:B------:R-:W-:Y:S02]  /*ac10*/  CS2R R144, SRZ ;  /* 0x0000000000907805 */ /* 0x000fe4000001ff00 */
[----:B------:R-:W-:-:S02]  /*ac20*/  CS2R R124, SRZ ;  /* 0x00000000007c7805 */ /* 0x000fc4000001ff00 */
[----:B------:R-:W-:Y:S02]  /*ac30*/  MOV R142, RZ ;  /* 0x000000ff008e7202 */ /* 0x000fe40000000f00 */
        /* <DEDUP_REMOVED lines=15> */
[----:B0-----:R-:W-:Y:S02]  /*ad30*/  ISETP.NE.AND P0, PT, R0, 0x1, PT ;  /* 0x000000010000780c */ /* 0x001fe40003f05270 */
[----:B------:R-:W-:-:S02]  /*ad40*/  CS2R R60, SRZ ;  /* 0x00000000003c7805 */ /* 0x000fc4000001ff00 */
[----:B------:R-:W-:Y:S02]  /*ad50*/  CS2R R52, SRZ ;  /* 0x0000000000347805 */ /* 0x000fe4000001ff00 */
[----:B------:R-:W-:Y:S02]  /*ad60*/  CS2R R156, SRZ ;  /* 0x00000000009c7805 */ /* 0x000fe4000001ff00 */
[----:B---3--:R-:W-:Y:S02]  /*ad70*/  CS2R R46, SRZ ;  /* 0x00000000002e7805 */ /* 0x008fe4000001ff00 */
        /* <DEDUP_REMOVED lines=8> */
[----:B------:R-:W0:Y:S01]  /*ae00*/  @P0 LDC R0, c[0x0][0x44c] ;  /* 0x00011300ff000b82 */ /* 0x000e220000000800 */
[----:B------:R-:W-:-:S02]  /*ae10*/  CS2R R94, SRZ ;  /* 0x00000000005e7805 */ /* 0x000fc4000001ff00 */
[----:B------:R-:W-:Y:S02]  /*ae20*/  CS2R R170, SRZ ;  /* 0x0000000000aa7805 */ /* 0x000fe4000001ff00 */
[----:B------:R-:W-:Y:S02]  /*ae30*/  CS2R R90, SRZ ;  /* 0x00000000005a7805 */ /* 0x000fe4000001ff00 */
[----:B------:R-:W-:Y:S02]  /*ae40*/  CS2R R56, SRZ ;  /* 0x0000000000387805 */ /* 0x000fe4000001ff00 */
[----:B------:R-:W-:Y:S02]  /*ae50*/  CS2R R86, SRZ ;  /* 0x0000000000567805 */ /* 0x000fe4000001ff00 */
[----:B------:R-:W-:Y:S02]  /*ae60*/  CS2R R40, SRZ ;  /* 0x0000000000287805 */ /* 0x000fe4000001ff00 */
[----:B------:R-:W-:Y:S01]  /*ae70*/  CS2R R168, SRZ ;  /* 0x0000000000a87805 */ /* 0x000fe2000001ff00 */
[----:B------:R-:W1:Y:S01]  /*ae80*/  @P0 LDC R5, c[0x0][0x450] ;  /* 0x00011400ff050b82 */ /* 0x000e620000000800 */
        /* <DEDUP_REMOVED lines=15> */
[----:B0-----:R-:W-:Y:S01]  /*af80*/  @P0 IMAD.HI.U32 R0, R3, R0, RZ ;  /* 0x0000000003000227 */ /* 0x001fe200078e00ff */
[----:B------:R-:W-:Y:S02]  /*af90*/  CS2R R12, SRZ ;  /* 0x00000000000c7805 */ /* 0x000fe4000001ff00 */
[----:B------:R-:W-:Y:S02]  /*afa0*/  CS2R R38, SRZ ;  /* 0x0000000000267805 */ /* 0x000fe4000001ff00 */
[----:B------:R-:W-:Y:S01]  /*afb0*/  CS2R R34, SRZ ;  /* 0x0000000000227805 */ /* 0x000fe2000001ff00 */
[----:B------:R-:W-:Y:S01]  /*afc0*/  IMAD.MOV.U32 R43, RZ, RZ, RZ ;  /* 0x000000ffff2b7224 */ /* 0x000fe200078e00ff */
[----:B------:R-:W-:Y:S01]  /*afd0*/  CS2R R10, SRZ ;  /* 0x00000000000a7805 */ /* 0x000fe2000001ff00 */
[----:B------:R-:W-:Y:S01]  /*afe0*/  IMAD.MOV.U32 R24, RZ, RZ, RZ ;  /* 0x000000ffff187224 */ /* 0x000fe200078e00ff */
[----:B------:R-:W-:Y:S01]  /*aff0*/  MOV R27, RZ ;  /* 0x000000ff001b7202 */ /* 0x000fe20000000f00 */
[----:B------:R-:W-:Y:S01]  /*b000*/  IMAD.MOV.U32 R31, RZ, RZ, RZ ;  /* 0x000000ffff1f7224 */ /* 0x000fe200078e00ff */
[----:B-1----:R-:W-:-:S02]  /*b010*/  @P0 SHF.R.U32.HI R3, RZ, R5, R0 ;  /* 0x00000005ff030219 */ /* 0x002fc40000011600 */
[----:B------:R-:W-:Y:S02]  /*b020*/  CS2R R4, SRZ ;  /* 0x0000000000047805 */ /* 0x000fe4000001ff00 */
[----:B------:R-:W-:Y:S01]  /*b030*/  PLOP3.LUT P0, PT, PT, PT, PT, 0x80, 0x0 ;  /* 0x000000000000781c */ /* 0x000fe20003f0f070 */
[----:B------:R-:W-:Y:S02]  /*b040*/  IMAD.MOV.U32 R9, RZ, RZ, RZ ;  /* 0x000000ffff097224 */ /* 0x000fe400078e00ff */
[----:B------:R-:W-:-:S04]  /*b050*/  IMAD.IADD R3, R148, 0x1, R3 ;  /* 0x0000000194037824 */ /* 0x000fc800078e0203 */
[----:B------:R-:W-:-:S05]  /*b060*/  IMAD.HI R3, R3, 0x66666667, RZ ;  /* 0x6666666703037827 */ /* 0x000fca00078e02ff */
[----:B------:R-:W-:-:S04]  /*b070*/  SHF.R.U32.HI R0, RZ, 0x1f, R3 ;  /* 0x0000001fff007819 */ /* 0x000fc80000011603 */
[----:B------:R-:W-:Y:S01]  /*b080*/  LEA.HI.SX32 R2, R3, R0, 0x1b ;  /* 0x0000000003027211 */ /* 0x000fe200078fdaff */
[----:B------:R-:W-:Y:S02]  /*b090*/  IMAD.MOV.U32 R0, RZ, RZ, RZ ;  /* 0x000000ffff007224 */ /* 0x000fe400078e00ff */
[----:B------:R-:W-:Y:S01]  /*b0a0*/  IMAD.MOV.U32 R3, RZ, RZ, RZ ;  /* 0x000000ffff037224 */ /* 0x000fe200078e00ff */
[----:B------:R-:W-:Y:S02]  /*b0b0*/  VIMNMX R2, R149, R2, PT ;  /* 0x0000000295027248 */ /* 0x000fe40003fe0100 */
[----:B------:R-:W-:Y:S02]  /*b0c0*/  CS2R R148, SRZ ;  /* 0x0000000000947805 */ /* 0x000fe4000001ff00 */
[----:B------:R-:W-:Y:S01]  /*b0d0*/  ISETP.GE.AND P1, PT, R2, 0x1, PT ;  /* 0x000000010200780c */ /* 0x000fe20003f26270 */
[----:B------:R-:W-:-:S12]  /*b0e0*/  @P2 BRA `(.L_x_2984) ;  /* 0x0000000000082947 */ /* 0x000fd80003800000 */
[----:B------:R-:W0:Y:S02]  /*b0f0*/  FENCE.VIEW.ASYNC.G ;  /* 0x00000000000073c6 */ /* 0x000e240000000100 */
[----:B0-----:R-:W-:Y:S06]  /*b100*/  BAR.ARV 0xc, 0x180 ;  /* 0x0306000000007b1d */ /* 0x001fec0000002000 */
.L_x_2984:
[----:B------:R-:W-:Y:S05]  /*b110*/  BSYNC B0 ;  /* 0x0000000000007941 */ /* 0x000fea0003800000 */
.L_x_2983:
[----:B------:R-:W-:Y:S02]  /*b120*/  IMAD.MOV.U32 R25, RZ, RZ, RZ ;  /* 0x000000ffff197224 */ /* 0x000fe400078e00ff */
[----:B------:R-:W-:Y:S01]  /*b130*/  IMAD.MOV.U32 R8, RZ, RZ, RZ ;  /* 0x000000ffff087224 */ /* 0x000fe200078e00ff */
[----:B------:R-:W-:Y:S06]  /*b140*/  @!P1 BRA `(.L_x_2985) ;  /* 0x0000019800e09947 */ /* 0x000fec0003800000 */
[----:B------:R-:W2:Y:S04]  /*b150*/  LDL R20, [R1+0x8c] ;  /* 0x00008c0001147983 */ /* 0x000ea80000100800 */
[----:B------:R-:W3:Y:S04]  /*b160*/  LDL R21, [R1+0x6c] ;  /* 0x00006c0001157983 */ /* 0x000ee80000100800 */
[----:B--2---:R-:W0:Y:S01]  /*b170*/  SHFL.IDX PT, R0, R20, RZ, 0x1f ;  /* 0x00001fff14007589 */ /* 0x004e2200000e0000 */
[----:B---3--:R-:W-:-:S13]  /*b180*/  R2UR UR4, R21 ;  /* 0x00000000150472ca */ /* 0x008fda00000e0000 */
[----:B------:R-:W-:Y:S01]  /*b190*/  ULOP3.LUT UP0, URZ, UR4, 0x9f, URZ, 0xc0, !UPT ;  /* 0x0000009f043f7892 */ /* 0x000fe2000f80c03f */
[----:B0-----:R-:W-:-:S04]  /*b1a0*/  LEA.HI R3, R0, R0, RZ, 0x1 ;  /* 0x0000000000037211 */ /* 0x001fc800078f08ff */
[----:B------:R-:W-:Y:S02]  /*b1b0*/  LOP3.LUT R3, R3, 0x1e, RZ, 0xc0, !PT ;  /* 0x0000001e03037812 */ /* 0x000fe400078ec0ff */
[----:B------:R-:W-:-:S03]  /*b1c0*/  PLOP3.LUT P0, PT, PT, PT, UP0, 0x80, 0x0 ;  /* 0x000000000000781c */ /* 0x000fc60003f0f008 */
[----:B------:R-:W-:-:S05]  /*b1d0*/  IMAD.IADD R3, R0, 0x1, -R3 ;  /* 0x0000000100037824 */ /* 0x000fca00078e0a03 */
[----:B------:R-:W-:-:S04]  /*b1e0*/  LEA R3, R3, UR4, 0xd ;  /* 0x0000000403037c11 */ /* 0x000fc8000f8e68ff */
[----:B------:R-:W-:-:S04]  /*b1f0*/  SHF.R.U32.HI R3, RZ, 0x4, R3 ;  /* 0x00000004ff037819 */ /* 0x000fc80000011603 */
[----:B------:R-:W-:Y:S01]  /*b200*/  LOP3.LUT R84, R3, 0x3fff, RZ, 0xc0, !PT ;  /* 0x00003fff03547812 */ /* 0x000fe200078ec0ff */
[----:B------:R-:W-:Y:S06]  /*b210*/  @!P0 BRA `(.L_x_2986) ;  /* 0x0000000000408947 */ /* 0x000fec0003800000 */
        /* <DEDUP_REMOVED lines=16> */
.L_x_2986:
        /* <DEDUP_REMOVED lines=13> */
.L_x_2990:
[----:B-1----:R1:W2:Y:S02]  /*b3f0*/  SYNCS.PHASECHK.TRANS64.TRYWAIT P0, [R16+URZ+0x38800], R3 ;  /* 0x03880003100075a7 */ /* 0x0022a4000800017f */
[----:B--2---:R-:W-:Y:S05]  /*b400*/  @!P0 NANOSLEEP.SYNCS 0x989680 ;  /* 0x009896800000895d */ /* 0x004fea0003900000 */
[----:B------:R-:W2:Y:S02]  /*b410*/  @!P0 SYNCS.PHASECHK.TRANS64 P0, [R16+URZ+0x38800], R3 ;  /* 0x03880003100085a7 */ /* 0x000ea4000800007f */
[----:B--2---:R-:W-:Y:S05]  /*b420*/  @!P0 BRA `(.L_x_2990) ;  /* 0xfffffffc00f08947 */ /* 0x004fea000383ffff */
.L_x_2989:
[----:B------:R-:W-:Y:S05]  /*b430*/  BSYNC B0 ;  /* 0x0000000000007941 */ /* 0x000fea0003800000 */
.L_x_2988:
[----:B------:R-:W-:Y:S05]  /*b440*/  BRA `(.L_x_2991) ;  /* 0x0000009000c87947 */ /* 0x000fea0003800000 */
.L_x_2987:
[----:B------:R-:W2:Y:S01]  /*b450*/  LDL R28, [R1+0x6c] ;  /* 0x00006c00011c7983 */ /* 0x000ea20000100800 */
[----:B-----5:R-:W-:Y:S01]  /*b460*/  SHF.R.S32.HI R0, RZ, 0x1f, R143 ;  /* 0x0000001fff007819 */ /* 0x020fe2000001148f */
[----:B------:R-:W-:Y:S02]  /*b470*/  ULDC.64 UR6, c[0x0][0x408] ;  /* 0x0001020000067ab9 */ /* 0x000fe40000000a00 */
[----:B------:R-:W-:Y:S01]  /*b480*/  IMAD.WIDE.U32 R26, R143, UR6, RZ ;  /* 0x000000068f1a7c25 */ /* 0x000fe2000f8e00ff */
[----:B--2---:R-:W-:-:S13]  /*b490*/  R2UR UR4, R28 ;  /* 0x000000001c0472ca */ /* 0x004fda00000e0000 */
[----:B------:R-:W-:-:S03]  /*b4a0*/  ULOP3.LUT UP0, URZ, UR4, 0x3ff, URZ, 0xc0, !UPT ;  /* 0x000003ff043f7892 */ /* 0x000fc6000f80c03f */
[----:B------:R-:W-:Y:S02]  /*b4b0*/  ULDC.64 UR4, c[0x0][0x3f8] ;  /* 0x0000fe0000047ab9 */ /* 0x000fe40000000a00 */
[C---:B------:R-:W-:Y:S01]  /*b4c0*/  IMAD R4, R0.reuse, UR4, RZ ;  /* 0x0000000400047c24 */ /* 0x040fe2000f8e02ff */
[----:B------:R-:W-:Y:S01]  /*b4d0*/  PLOP3.LUT P0, PT, PT, PT, UP0, 0x80, 0x0 ;  /* 0x000000000000781c */ /* 0x000fe20003f0f008 */
[----:B------:R-:W-:Y:S02]  /*b4e0*/  IMAD R0, R0, UR6, RZ ;  /* 0x0000000600007c24 */ /* 0x000fe4000f8e02ff */
[----:B------:R-:W-:-:S04]  /*b4f0*/  IMAD.WIDE.U32 R24, R143, UR4, RZ ;  /* 0x000000048f187c25 */ /* 0x000fc8000f8e00ff */
[C---:B------:R-:W-:Y:S02]  /*b500*/  IMAD R29, R143.reuse, UR5, R4 ;  /* 0x000000058f1d7c24 */ /* 0x040fe4000f8e0204 */
[----:B------:R-:W-:-:S03]  /*b510*/  IMAD R31, R143, UR7, R0 ;  /* 0x000000078f1f7c24 */ /* 0x000fc6000f8e0200 */
[----:B------:R-:W-:Y:S01]  /*b520*/  IADD3 R29, R29, R25, RZ ;  /* 0x000000191d1d7210 */ /* 0x000fe20007ffe0ff */
[----:B------:R-:W-:Y:S01]  /*b530*/  IMAD.IADD R31, R31, 0x1, R27 ;  /* 0x000000011f1f7824 */ /* 0x000fe200078e021b */
        /* <DEDUP_REMOVED lines=16> */
[----:B-1----:R-:W-:Y:S05]  /*b640*/  CALL.ABS.NOINC R14 ;  /* 0x000000000e007343 */ /* 0x002fea0003c00000 */
.L_x_2992:
[----:B------:R-:W-:Y:S01]  /*b650*/  ULDC.U8 UR4, c[0x0][0x410] ;  /* 0x0001040000047ab9 */ /* 0x000fe20000000000 */
[----:B------:R-:W-:Y:S01]  /*b660*/  R2UR UR5, R28 ;  /* 0x000000001c0572ca */ /* 0x000fe200000e0000 */
[----:B------:R-:W-:Y:S01]  /*b670*/  IMAD.IADD R78, R212, 0x1, R230 ;  /* 0x00000001d44e7824 */ /* 0x000fe200078e02e6 */
[----:B------:R-:W-:Y:S01]  /*b680*/  ISETP.NE.AND P0, PT, RZ, UR4, PT ;  /* 0x00000004ff007c0c */ /* 0x000fe2000bf05270 */
[----:B------:R-:W-:Y:S02]  /*b690*/  BSSY B0, `(.L_x_2993) ;  /* 0x0000905000007945 */ /* 0x000fe40003800000 */
[----:B------:R-:W-:-:S08]  /*b6a0*/  IMAD R3, R237, 0x20, R78 ;  /* 0x00000020ed037824 */ /* 0x000fd000078e024e */
[----:B------:R-:W-:Y:S02]  /*b6b0*/  LEA R0, R233, UR5, 0x1 ;  /* 0x00000005e9007c11 */ /* 0x000fe4000f8e08ff */
[----:B------:R-:W-:Y:S05]  /*b6c0*/  @!P0 BRA `(.L_x_2994) ;  /* 0x0000004400f48947 */ /* 0x000fea0003800000 */
[----:B------:R-:W0:Y:S01]  /*b6d0*/  LDC R20, c[0x0][0x448] ;  /* 0x00011200ff147b82 */ /* 0x000e220000000800 */
[----:B------:R-:W-:Y:S01]  /*b6e0*/  ULDC.64 UR4, c[0x0][0x3f8] ;  /* 0x0000fe0000047ab9 */ /* 0x000fe20000000a00 */
[----:B------:R-:W-:Y:S01]  /*b6f0*/  ULDC.64 UR6, c[0x0][0x408] ;  /* 0x0001020000067ab9 */ /* 0x000fe20000000a00 */
[----:B------:R-:W-:Y:S01]  /*b700*/  IMAD.MOV.U32 R8, RZ, RZ, R24 ;  /* 0x000000ffff087224 */ /* 0x000fe200078e0018 */
[----:B------:R-:W-:Y:S01]  /*b710*/  SHF.R.S32.HI R79, RZ, 0x1f, R216 ;  /* 0x0000001fff4f7819 */ /* 0x000fe200000114d8 */
[----:B------:R-:W-:Y:S01]  /*b720*/  IMAD.MOV.U32 R9, RZ, RZ, R29 ;  /* 0x000000ffff097224 */ /* 0x000fe200078e001d */
[----:B------:R-:W-:Y:S02]  /*b730*/  SHF.R.S32.HI R83, RZ, 0x1f, R22 ;  /* 0x0000001fff537819 */ /* 0x000fe40000011416 */
[----:B------:R-:W-:Y:S02]  /*b740*/  SHF.R.S32.HI R89, RZ, 0x1f, R214 ;  /* 0x0000001fff597819 */ /* 0x000fe400000114d6 */
[----:B------:R-:W-:-:S02]  /*b750*/  SHF.R.S32.HI R82, RZ, 0x1f, R215 ;  /* 0x0000001fff527819 */ /* 0x000fc400000114d7 */
[----:B0-----:R-:W-:-:S13]  /*b760*/  ISETP.NE.AND P0, PT, R20, 0x1, PT ;  /* 0x000000011400780c */ /* 0x001fda0003f05270 */
[----:B------:R-:W0:Y:S08]  /*b770*/  @P0 LDC R4, c[0x0][0x44c] ;  /* 0x00011300ff040b82 */ /* 0x000e300000000800 */
[----:B------:R-:W1:Y:S01]  /*b780*/  @P0 LDC R5, c[0x0][0x450] ;  /* 0x00011400ff050b82 */ /* 0x000e620000000800 */
[----:B0-----:R-:W-:-:S05]  /*b790*/  @P0 IMAD.HI.U32 R4, R3, R4, RZ ;  /* 0x0000000403040227 */ /* 0x001fca00078e00ff */
[----:B-1----:R-:W-:Y:S01]  /*b7a0*/  @P0 SHF.R.U32.HI R3, RZ, R5, R4 ;  /* 0x00000005ff030219 */ /* 0x002fe20000011604 */
[----:B------:R-:W-:Y:S01]  /*b7b0*/  IMAD.MOV.U32 R5, RZ, RZ, R31 ;  /* 0x000000ffff057224 */ /* 0x000fe200078e001f */
[----:B------:R-:W-:Y:S02]  /*b7c0*/  MOV R4, R26 ;  /* 0x0000001a00047202 */ /* 0x000fe40000000f00 */
        /* <DEDUP_REMOVED lines=11> */
[----:B------:R-:W-:Y:S01]  /*b880*/  IMAD.IADD R7, R5, 0x1, R11 ;  /* 0x0000000105077824 */ /* 0x000fe200078e020b */
[----:B------:R-:W-:Y:S01]  /*b890*/  LEA R3, P1, R4, UR6, 0x1 ;  /* 0x0000000604037c11 */ /* 0x000fe2000f8208ff */
[----:B------:R-:W-:Y:S01]  /*b8a0*/  UMOV UR4, 0xffffffff ;  /* 0xffffffff00047882 */ /* 0x000fe20000000000 */
[----:B------:R-:W-:Y:S02]  /*b8b0*/  LEA.HI.X R8, R8, UR5, R9, 0x1, P0 ;  /* 0x0000000508087c11 */ /* 0x000fe400080f0c09 */
[----:B------:R-:W-:Y:S01]  /*b8c0*/  LEA.HI.X R7, R4, UR7, R7, 0x1, P1 ;  /* 0x0000000704077c11 */ /* 0x000fe200088f0c07 */
[----:B------:R-:W-:Y:S08]  /*b8d0*/  BRA.DIV UR4, `(.L_x_2995) ;  /* 0x0000025604347947 */ /* 0x000ff0000b800000 */
[----:B------:R0:W1:Y:S04]  /*b8e0*/  SHFL.IDX PT, R4, R8, RZ, 0x181f ;  /* 0x00181fff08047589 */ /* 0x00006800000e0000 */
[----:B------:R0:W2:Y:S04]  /*b8f0*/  SHFL.IDX PT, R5, R6, RZ, 0x181f ;  /* 0x00181fff06057589 */ /* 0x0000a800000e0000 */
[----:B------:R0:W3:Y:S04]  /*b900*/  SHFL.IDX PT, R9, R7, RZ, 0x181f ;  /* 0x00181fff07097589 */ /* 0x0000e800000e0000 */
[----:B------:R0:W4:Y:S02]  /*b910*/  SHFL.IDX PT, R14, R3, RZ, 0x181f ;  /* 0x00181fff030e7589 */ /* 0x00012400000e0000 */
.L_x_3313:
        /* <DEDUP_REMOVED lines=12> */
[----:B------:R-:W-:Y:S01]  /*b9e0*/  ULDC UR4, c[0x0][0x3f4] ;  /* 0x0000fd0000047ab9 */ /* 0x000fe20000000800 */
[----:B------:R-:W-:Y:S02]  /*b9f0*/  CS2R R74, SRZ ;  /* 0x00000000004a7805 */ /* 0x000fe4000001ff00 */
[----:B------:R-:W-:Y:S02]  /*ba00*/  ISETP.GE.AND P3, PT, R22, UR4, PT ;  /* 0x0000000416007c0c */ /* 0x000fe4000bf66270 */
[----:B------:R-:W-:Y:S02]  /*ba10*/  CS2R R76, SRZ ;  /* 0x00000000004c7805 */ /* 0x000fe4000001ff00 */
[----:B------:R-:W-:Y:S01]  /*ba20*/  ISETP.GE.AND P2, PT, R215, UR4, PT ;  /* 0x00000004d7007c0c */ /* 0x000fe2000bf46270 */
[----:B------:R-:W-:Y:S01]  /*ba30*/  ULDC.64 UR6, c[0x0][0x208] ;  /* 0x0000820000067ab9 */ /* 0x000fe20000000a00 */
[----:B------:R-:W-:Y:S02]  /*ba40*/  ISETP.GE.AND P1, PT, R214, UR4, PT ;  /* 0x00000004d6007c0c */ /* 0x000fe4000bf26270 */
[----:B------:R-:W-:-:S05]  /*ba50*/  ISETP.GE.AND P0, PT, R216, UR4, PT ;  /* 0x00000004d8007c0c */ /* 0x000fca000bf06270 */
[----:B------:R-:W-:-:S04]  /*ba60*/  @!P3 SHF.L.U32 R12, R22, 0x1, RZ ;  /* 0x00000001160cb819 */ /* 0x000fc800000006ff */
[----:B------:R-:W-:Y:S01]  /*ba70*/  @!P2 IMAD.SHL.U32 R24, R215, 0x2, RZ ;  /* 0x00000002d718a824 */ /* 0x000fe200078e00ff */
[----:B------:R-:W-:Y:S01]  /*ba80*/  @!P3 SHF.L.U64.HI R13, R22, 0x1, R83 ;  /* 0x00000001160db819 */ /* 0x000fe20000010253 */
[----:B------:R-:W-:Y:S01]  /*ba90*/  @!P1 IMAD.SHL.U32 R28, R214, 0x2, RZ ;  /* 0x00000002d61c9824 */ /* 0x000fe200078e00ff */
[-C--:B--2---:R-:W-:Y:S01]  /*baa0*/  @!P3 IADD3 R10, P5, R5, R12.reuse, RZ ;  /* 0x0000000c050ab210 */ /* 0x084fe20007fbe0ff */
[----:B------:R-:W-:Y:S01]  /*bab0*/  @!P0 IMAD.SHL.U32 R15, R216, 0x2, RZ ;  /* 0x00000002d80f8824 */ /* 0x000fe200078e00ff */
[----:B----4-:R-:W-:Y:S02]  /*bac0*/  @!P3 IADD3 R12, P4, R14, R12, RZ ;  /* 0x0000000c0e0cb210 */ /* 0x010fe40007f9e0ff */
[----:B------:R-:W-:Y:S02]  /*bad0*/  @!P2 SHF.L.U64.HI R25, R215, 0x1, R82 ;  /* 0x00000001d719a819 */ /* 0x000fe40000010252 */
[-C--:B------:R-:W-:Y:S02]  /*bae0*/  @!P2 IADD3 R20, P6, R5, R24.reuse, RZ ;  /* 0x000000180514a210 */ /* 0x080fe40007fde0ff */
[----:B-1----:R-:W-:Y:S01]  /*baf0*/  @!P3 IADD3.X R11, R4, R13, RZ, P5, !PT ;  /* 0x0000000d040bb210 */ /* 0x002fe20002ffe4ff */
[----:B---3--:R-:W-:Y:S01]  /*bb00*/  @!P3 IMAD.X R13, R9, 0x1, R13, P4 ;  /* 0x00000001090db824 */ /* 0x008fe200020e060d */
[----:B------:R-:W-:Y:S01]  /*bb10*/  @!P2 IADD3 R24, P5, R14, R24, RZ ;  /* 0x000000180e18a210 */ /* 0x000fe20007fbe0ff */
[----:B------:R-:W-:Y:S01]  /*bb20*/  @!P2 IMAD.X R21, R4, 0x1, R25, P6 ;  /* 0x000000010415a824 */ /* 0x000fe200030e0619 */
[----:B------:R-:W-:-:S02]  /*bb30*/  @!P1 SHF.L.U64.HI R29, R214, 0x1, R89 ;  /* 0x00000001d61d9819 */ /* 0x000fc40000010259 */
[----:B------:R-:W-:Y:S02]  /*bb40*/  CS2R R70, SRZ ;  /* 0x0000000000467805 */ /* 0x000fe4000001ff00 */
[-C--:B------:R-:W-:Y:S01]  /*bb50*/  @!P1 IADD3 R26, P4, R5, R28.reuse, RZ ;  /* 0x0000001c051a9210 */ /* 0x080fe20007f9e0ff */
[----:B------:R-:W-:Y:S01]  /*bb60*/  @!P2 IMAD.X R25, R9, 0x1, R25, P5 ;  /* 0x000000010919a824 */ /* 0x000fe200028e0619 */
[----:B------:R-:W-:Y:S02]  /*bb70*/  @!P1 IADD3 R28, P6, R14, R28, RZ ;  /* 0x0000001c0e1c9210 */ /* 0x000fe40007fde0ff */
[----:B------:R-:W-:Y:S02]  /*bb80*/  CS2R R72, SRZ ;  /* 0x0000000000487805 */ /* 0x000fe4000001ff00 */
[----:B------:R-:W-:Y:S02]  /*bb90*/  @!P1 IADD3.X R27, R4, R29, RZ, P4, !PT ;  /* 0x0000001d041b9210 */ /* 0x000fe400027fe4ff */
[----:B------:R-:W-:-:S02]  /*bba0*/  CS2R R68, SRZ ;  /* 0x0000000000447805 */ /* 0x000fc4000001ff00 */
[----:B------:R-:W-:Y:S02]  /*bbb0*/  @!P0 SHF.L.U64.HI R32, R216, 0x1, R79 ;  /* 0x00000001d8208819 */ /* 0x000fe4000001024f */
[----:B------:R-:W-:Y:S02]  /*bbc0*/  CS2R R66, SRZ ;  /* 0x0000000000427805 */ /* 0x000fe4000001ff00 */
[-C--:B------:R-:W-:Y:S02]  /*bbd0*/  @!P0 IADD3 R30, P5, R5, R15.reuse, RZ ;  /* 0x0000000f051e8210 */ /* 0x080fe40007fbe0ff */
[----:B------:R-:W-:Y:S02]  /*bbe0*/  CS2R R62, SRZ ;  /* 0x00000000003e7805 */ /* 0x000fe4000001ff00 */
[----:B------:R-:W-:Y:S02]  /*bbf0*/  @!P0 IADD3 R14, P4, R14, R15, RZ ;  /* 0x0000000f0e0e8210 */ /* 0x000fe40007f9e0ff */
[----:B------:R-:W-:Y:S01]  /*bc00*/  CS2R R64, SRZ ;  /* 0x0000000000407805 */ /* 0x000fe2000001ff00 */
[----:B------:R-:W-:Y:S01]  /*bc10*/  @!P1 IMAD.X R29, R9, 0x1, R29, P6 ;  /* 0x00000001091d9824 */ /* 0x000fe200030e061d */
[----:B------:R1:W5:Y:S01]  /*bc20*/  @!P3 LD.E.64 R74, desc[UR6][R10.64] ;  /* 0x000000060a4ab980 */ /* 0x000362000c101b00 */
[----:B------:R-:W-:-:S02]  /*bc30*/  @!P0 IMAD.X R31, R4, 0x1, R32, P5 ;  /* 0x00000001041f8824 */ /* 0x000fc400028e0620 */
[----:B------:R-:W-:Y:S01]  /*bc40*/  @!P0 IMAD.X R15, R9, 0x1, R32, P4 ;  /* 0x00000001090f8824 */ /* 0x000fe200020e0620 */
[----:B------:R1:W5:Y:S04]  /*bc50*/  @!P3 LD.E.64 R76, desc[UR6][R12.64] ;  /* 0x000000060c4cb980 */ /* 0x000368000c101b00 */
[----:B------:R1:W5:Y:S04]  /*bc60*/  @!P2 LD.E.64 R70, desc[UR6][R20.64] ;  /* 0x000000061446a980 */ /* 0x000368000c101b00 */
[----:B------:R1:W5:Y:S04]  /*bc70*/  @!P2 LD.E.64 R72, desc[UR6][R24.64] ;  /* 0x000000061848a980 */ /* 0x000368000c101b00 */
[----:B------:R1:W5:Y:S04]  /*bc80*/  @!P1 LD.E.64 R68, desc[UR6][R26.64] ;  /* 0x000000061a449980 */ /* 0x000368000c101b00 */
[----:B------:R1:W5:Y:S04]  /*bc90*/  @!P1 LD.E.64 R66, desc[UR6][R28.64] ;  /* 0x000000061c429980 */ /* 0x000368000c101b00 */
[----:B------:R1:W5:Y:S04]  /*bca0*/  @!P0 LD.E.64 R62, desc[UR6][R30.64] ;  /* 0x000000061e3e8980 */ /* 0x000368000c101b00 */
[----:B------:R1:W5:Y:S02]  /*bcb0*/  @!P0 LD.E.64 R64, desc[UR6][R14.64] ;  /* 0x000000060e408980 */ /* 0x000364000c101b00 */
.L_x_2997:
[----:B------:R-:W-:Y:S05]  /*bcc0*/  BSYNC B1 ;  /* 0x0000000000017941 */ /* 0x000fea0003800000 */
.L_x_2996:
[----:B--2--5:R-:W-:Y:S01]  /*bcd0*/  IMAD.MOV.U32 R5, RZ, RZ, R63 ;  /* 0x000000ffff057224 */ /* 0x024fe200078e003f */
[----:B-1----:R-:W-:Y:S01]  /*bce0*/  MOV R4, R62 ;  /* 0x0000003e00047202 */ /* 0x002fe20000000f00 */
[----:B---3--:R-:W-:Y:S01]  /*bcf0*/  IMAD.MOV.U32 R9, RZ, RZ, R68 ;  /* 0x000000ffff097224 */ /* 0x008fe200078e0044 */
[----:B------:R-:W-:Y:S01]  /*bd00*/  UMOV UR4, 0xffffffff ;  /* 0xffffffff00047882 */ /* 0x000fe20000000000 */
        /* <DEDUP_REMOVED lines=26> */
[----:B----4-:R1:W4:Y:S02]  /*beb0*/  SHFL.IDX PT, R14, R3, 0x1, 0x181f ;  /* 0x00381f00030e7f89 */ /* 0x01032400000e0000 */
.L_x_3319:
        /* <DEDUP_REMOVED lines=19> */
[C---:B------:R-:W-:Y:S01]  /*bff0*/  @!P3 IMAD.SHL.U32 R28, R22.reuse, 0x2, RZ ;  /* 0x00000002161cb824 */ /* 0x040fe200078e00ff */
[----:B------:R-:W-:-:S03]  /*c000*/  @!P3 SHF.L.U64.HI R10, R22, 0x1, R83 ;  /* 0x00000001160ab819 */ /* 0x000fc60000010253 */
[C---:B------:R-:W-:Y:S01]  /*c010*/  @!P2 IMAD.SHL.U32 R24, R215.reuse, 0x2, RZ ;  /* 0x00000002d718a824 */ /* 0x040fe200078e00ff */
[----:B------:R-:W-:Y:S01]  /*c020*/  @!P2 SHF.L.U64.HI R11, R215, 0x1, R82 ;  /* 0x00000001d70ba819 */ /* 0x000fe20000010252 */
[----:B------:R-:W-:Y:S01]  /*c030*/  @!P1 IMAD.SHL.U32 R12, R214, 0x2, RZ ;  /* 0x00000002d60c9824 */ /* 0x000fe200078e00ff */
[CC--:B---3--:R-:W-:Y:S02]  /*c040*/  @!P3 IADD3 R30, P5, R5.reuse, R28.reuse, RZ ;  /* 0x0000001c051eb210 */ /* 0x0c8fe40007fbe0ff */
[----:B----4-:R-:W-:Y:S02]  /*c050*/  @!P3 IADD3 R28, P4, R14, R28, RZ ;  /* 0x0000001c0e1cb210 */ /* 0x010fe40007f9e0ff */
[-C--:B------:R-:W-:Y:S01]  /*c060*/  @!P2 IADD3 R26, P6, R5, R24.reuse, RZ ;  /* 0x00000018051aa210 */ /* 0x080fe20007fde0ff */
[--C-:B--2---:R-:W-:Y:S01]  /*c070*/  @!P3 IMAD.X R31, R4, 0x1, R10.reuse, P5 ;  /* 0x00000001041fb824 */ /* 0x104fe200028e060a */
[----:B------:R-:W-:Y:S01]  /*c080*/  @!P2 IADD3 R24, P5, R14, R24, RZ ;  /* 0x000000180e18a210 */ /* 0x000fe20007fbe0ff */
[----:B0-----:R-:W-:Y:S01]  /*c090*/  @!P3 IMAD.X R29, R9, 0x1, R10, P4 ;  /* 0x00000001091db824 */ /* 0x001fe200020e060a */
[----:B------:R-:W-:Y:S01]  /*c0a0*/  @!P1 SHF.L.U64.HI R13, R214, 0x1, R89 ;  /* 0x00000001d60d9819 */ /* 0x000fe20000010259 */
[----:B------:R-:W-:Y:S01]  /*c0b0*/  @!P2 IMAD.X R27, R4, 0x1, R11, P6 ;  /* 0x00000001041ba824 */ /* 0x000fe200030e060b */
[----:B------:R-:W-:-:S02]  /*c0c0*/  @!P0 SHF.L.U32 R32, R216, 0x1, RZ ;  /* 0x00000001d8208819 */ /* 0x000fc400000006ff */
[----:B------:R-:W-:Y:S02]  /*c0d0*/  CS2R R54, SRZ ;  /* 0x0000000000367805 */ /* 0x000fe4000001ff00 */
[-C--:B------:R-:W-:Y:S02]  /*c0e0*/  @!P1 IADD3 R20, P4, R5, R12.reuse, RZ ;  /* 0x0000000c05149210 */ /* 0x080fe40007f9e0ff */
[----:B------:R-:W-:Y:S02]  /*c0f0*/  CS2R R56, SRZ ;  /* 0x0000000000387805 */ /* 0x000fe4000001ff00 */
[----:B------:R-:W-:Y:S02]  /*c100*/  @!P1 IADD3 R10, P6, R14, R12, RZ ;  /* 0x0000000c0e0a9210 */ /* 0x000fe40007fde0ff */
[----:B------:R-:W-:Y:S02]  /*c110*/  CS2R R50, SRZ ;  /* 0x0000000000327805 */ /* 0x000fe4000001ff00 */
[C---:B------:R-:W-:Y:S01]  /*c120*/  @!P2 IADD3.X R25, R9.reuse, R11, RZ, P5, !PT ;  /* 0x0000000b0919a210 */ /* 0x040fe20002ffe4ff */
[----:B------:R-:W-:Y:S01]  /*c130*/  @!P1 IMAD.X R21, R4, 0x1, R13, P4 ;  /* 0x0000000104159824 */ /* 0x000fe200020e060d */
[----:B------:R-:W-:Y:S01]  /*c140*/  @!P0 SHF.L.U64.HI R15, R216, 0x1, R79 ;  /* 0x00000001d80f8819 */ /* 0x000fe2000001024f */
[----:B------:R-:W-:Y:S01]  /*c150*/  @!P1 IMAD.X R11, R9, 0x1, R13, P6 ;  /* 0x00000001090b9824 */ /* 0x000fe200030e060d */
[----:B------:R-:W-:-:S02]  /*c160*/  @!P0 IADD3 R12, P5, R5, R32, RZ ;  /* 0x00000020050c8210 */ /* 0x000fc40007fbe0ff */
[----:B------:R-:W-:Y:S02]  /*c170*/  CS2R R52, SRZ ;  /* 0x0000000000347805 */ /* 0x000fe4000001ff00 */
[----:B------:R-:W-:Y:S02]  /*c180*/  @!P0 IADD3 R14, P4, R14, R32, RZ ;  /* 0x000000200e0e8210 */ /* 0x000fe40007f9e0ff */
[----:B------:R-:W-:Y:S02]  /*c190*/  CS2R R46, SRZ ;  /* 0x00000000002e7805 */ /* 0x000fe4000001ff00 */
[----:B------:R-:W-:Y:S01]  /*c1a0*/  CS2R R48, SRZ ;  /* 0x0000000000307805 */ /* 0x000fe2000001ff00 */
[----:B------:R-:W-:Y:S01]  /*c1b0*/  @!P0 IMAD.X R13, R4, 0x1, R15, P5 ;  /* 0x00000001040d8824 */ /* 0x000fe200028e060f */
[----:B------:R-:W-:Y:S01]  /*c1c0*/  @!P0 IADD3.X R15, R9, R15, RZ, P4, !PT ;  /* 0x0000000f090f8210 */ /* 0x000fe200027fe4ff */
[----:B------:R0:W5:Y:S04]  /*c1d0*/  @!P3 LD.E.64 R58, desc[UR6][R30.64] ;  /* 0x000000061e3ab980 */ /* 0x000168000c101b00 */
[----:B------:R0:W5:Y:S04]  /*c1e0*/  @!P3 LD.E.64 R60, desc[UR6][R28.64] ;  /* 0x000000061c3cb980 */ /* 0x000168000c101b00 */
[----:B------:R0:W5:Y:S04]  /*c1f0*/  @!P2 LD.E.64 R54, desc[UR6][R26.64] ;  /* 0x000000061a36a980 */ /* 0x000168000c101b00 */
[----:B------:R0:W5:Y:S04]  /*c200*/  @!P2 LD.E.64 R56, desc[UR6][R24.64] ;  /* 0x000000061838a980 */ /* 0x000168000c101b00 */
[----:B------:R0:W5:Y:S04]  /*c210*/  @!P1 LD.E.64 R50, desc[UR6][R20.64] ;  /* 0x0000000614329980 */ /* 0x000168000c101b00 */
[----:B------:R0:W5:Y:S04]  /*c220*/  @!P1 LD.E.64 R52, desc[UR6][R10.64] ;  /* 0x000000060a349980 */ /* 0x000168000c101b00 */
[----:B------:R0:W5:Y:S04]  /*c230*/  @!P0 LD.E.64 R46, desc[UR6][R12.64] ;  /* 0x000000060c2e8980 */ /* 0x000168000c101b00 */
[----:B------:R0:W5:Y:S02]  /*c240*/  @!P0 LD.E.64 R48, desc[UR6][R14.64] ;  /* 0x000000060e308980 */ /* 0x000164000c101b00 */
.L_x_3000:
[----:B------:R-:W-:Y:S05]  /*c250*/  BSYNC B1 ;  /* 0x0000000000017941 */ /* 0x000fea0003800000 */
.L_x_2999:
[----:B--2--5:R-:W-:Y:S01]  /*c260*/  IMAD.MOV.U32 R4, RZ, RZ, R46 ;  /* 0x000000ffff047224 */ /* 0x024fe200078e002e */
[----:B0-----:R-:W-:Y:S01]  /*c270*/  MOV R10, R51 ;  /* 0x00000033000a7202 */ /* 0x001fe20000000f00 */
[----:B---3--:R-:W-:Y:S01]  /*c280*/  IMAD.MOV.U32 R5, RZ, RZ, R47 ;  /* 0x000000ffff057224 */ /* 0x008fe200078e002f */
        /* <DEDUP_REMOVED lines=22> */
[----:B------:R-:W-:Y:S06]  /*c3f0*/  BRA.DIV UR4, `(.L_x_3001) ;  /* 0x0000024e044c7947 */ /* 0x000fec000b800000 */
[----:B------:R0:W2:Y:S04]  /*c400*/  SHFL.IDX PT, R4, R8, 0x2, 0x181f ;  /* 0x00581f0008047f89 */ /* 0x0000a800000e0000 */
[----:B------:R0:W3:Y:S04]  /*c410*/  SHFL.IDX PT, R5, R6, 0x2, 0x181f ;  /* 0x00581f0006057f89 */ /* 0x0000e800000e0000 */
[----:B------:R0:W0:Y:S04]  /*c420*/  SHFL.IDX PT, R9, R7, 0x2, 0x181f ;  /* 0x00581f0007097f89 */ /* 0x00002800000e0000 */
[----:B----4-:R4:W0:Y:S02]  /*c430*/  SHFL.IDX PT, R14, R3, 0x2, 0x181f ;  /* 0x00581f00030e7f89 */ /* 0x01082400000e0000 */
.L_x_3325:
        /* <DEDUP_REMOVED lines=23> */
[----:B------:R-:W-:Y:S02]  /*c5b0*/  @!P2 SHF.L.U64.HI R11, R215, 0x1, R82 ;  /* 0x00000001d70ba819 */ /* 0x000fe40000010252 */
[CC--:B---3--:R-:W-:Y:S01]  /*c5c0*/  @!P3 IADD3 R80, P5, R5.reuse, R32.reuse, RZ ;  /* 0x000000200550b210 */ /* 0x0c8fe20007fbe0ff */
[----:B------:R-:W-:Y:S01]  /*c5d0*/  @!P0 IMAD.SHL.U32 R26, R216, 0x2, RZ ;  /* 0x00000002d81a8824 */ /* 0x000fe200078e00ff */
[----:B0-----:R-:W-:Y:S02]  /*c5e0*/  @!P3 IADD3 R32, P4, R14, R32, RZ ;  /* 0x000000200e20b210 */ /* 0x001fe40007f9e0ff */
[----:B------:R-:W-:Y:S01]  /*c5f0*/  @!P1 SHF.L.U32 R12, R214, 0x1, RZ ;  /* 0x00000001d60c9819 */ /* 0x000fe200000006ff */
[--C-:B--2---:R-:W-:Y:S01]  /*c600*/  @!P3 IMAD.X R81, R4, 0x1, R10.reuse, P5 ;  /* 0x000000010451b824 */ /* 0x104fe200028e060a */
[----:B------:R-:W-:Y:S01]  /*c610*/  @!P2 IADD3 R30, P6, R5, R24, RZ ;  /* 0x00000018051ea210 */ /* 0x000fe20007fde0ff */
[----:B------:R-:W-:Y:S01]  /*c620*/  @!P3 IMAD.X R33, R9, 0x1, R10, P4 ;  /* 0x000000010921b824 */ /* 0x000fe200020e060a */
[----:B------:R-:W-:-:S02]  /*c630*/  @!P1 SHF.L.U64.HI R13, R214, 0x1, R89 ;  /* 0x00000001d60d9819 */ /* 0x000fc40000010259 */
[----:B------:R-:W-:Y:S02]  /*c640*/  @!P2 IADD3 R24, P5, R14, R24, RZ ;  /* 0x000000180e18a210 */ /* 0x000fe40007fbe0ff */
[----:B------:R-:W-:Y:S02]  /*c650*/  CS2R R38, SRZ ;  /* 0x0000000000267805 */ /* 0x000fe4000001ff00 */
[-C--:B------:R-:W-:Y:S02]  /*c660*/  @!P1 IADD3 R20, P4, R5, R12.reuse, RZ ;  /* 0x0000000c05149210 */ /* 0x080fe40007f9e0ff */
[----:B------:R-:W-:Y:S02]  /*c670*/  CS2R R40, SRZ ;  /* 0x0000000000287805 */ /* 0x000fe4000001ff00 */
[----:B------:R-:W-:Y:S01]  /*c680*/  @!P2 IADD3.X R31, R4, R11, RZ, P6, !PT ;  /* 0x0000000b041fa210 */ /* 0x000fe200037fe4ff */
[----:B------:R-:W-:Y:S01]  /*c690*/  @!P2 IMAD.X R25, R9, 0x1, R11, P5 ;  /* 0x000000010919a824 */ /* 0x000fe200028e060b */
        /* <DEDUP_REMOVED lines=10> */
[----:B------:R-:W-:Y:S01]  /*c740*/  CS2R R26, SRZ ;  /* 0x00000000001a7805 */ /* 0x000fe2000001ff00 */
[----:B------:R-:W-:Y:S01]  /*c750*/  @!P0 IMAD.X R15, R9, 0x1, R15, P4 ;  /* 0x00000001090f8824 */ /* 0x000fe200020e060f */
        /* <DEDUP_REMOVED lines=8> */
.L_x_3003:
[----:B------:R-:W-:Y:S05]  /*c7e0*/  BSYNC B1 ;  /* 0x0000000000017941 */ /* 0x000fea0003800000 */
.L_x_3002:
        /* <DEDUP_REMOVED lines=27> */
[----:B-1----:R-:W0:Y:S04]  /*c9a0*/  SHFL.IDX PT, R8, R8, 0x3, 0x181f ;  /* 0x00781f0008087f89 */ /* 0x002e2800000e0000 */
[----:B------:R1:W2:Y:S04]  /*c9b0*/  SHFL.IDX PT, R10, R6, 0x3, 0x181f ;  /* 0x00781f00060a7f89 */ /* 0x0002a800000e0000 */
[----:B------:R1:W3:Y:S04]  /*c9c0*/  SHFL.IDX PT, R9, R7, 0x3, 0x181f ;  /* 0x00781f0007097f89 */ /* 0x0002e800000e0000 */
[----:B----4-:R-:W4:Y:S02]  /*c9d0*/  SHFL.IDX PT, R3, R3, 0x3, 0x181f ;  /* 0x00781f0003037f89 */ /* 0x010f2400000e0000 */
.L_x_3331:
[----:B-1----:R-:W5:Y:S01]  /*c9e0*/  LDL R7, [R1+0x68] ;  /* 0x0000680001077983 */ /* 0x002f620000100800 */
        /* <DEDUP_REMOVED lines=9> */
[----:B-----5:R-:W-:-:S04]  /*ca80*/  LEA.HI R6, R7, R7, RZ, 0x1 ;  /* 0x0000000707067211 */ /* 0x020fc800078f08ff */
[----:B------:R-:W-:-:S05]  /*ca90*/  LOP3.LUT R6, R6, 0xfffffffe, RZ, 0xc0, !PT ;  /* 0xfffffffe06067812 */ /* 0x000fca00078ec0ff */
[----:B------:R-:W-:Y:S01]  /*caa0*/  IMAD.IADD R119, R7, 0x1, -R6 ;  /* 0x0000000107777824 */ /* 0x000fe200078e0a06 */
[----:B------:R-:W-:-:S04]  /*cab0*/  CS2R R6, SRZ ;  /* 0x0000000000067805 */ /* 0x000fc8000001ff00 */
[----:B------:R-:W-:Y:S01]  /*cac0*/  SHF.L.U32 R119, R119, 0x1f, RZ ;  /* 0x0000001f77777819 */ /* 0x000fe200000006ff */
[----:B------:R-:W-:Y:S06]  /*cad0*/  @P0 BRA `(.L_x_3006) ;  /* 0x0000000000b80947 */ /* 0x000fec0003800000 */
        /* <DEDUP_REMOVED lines=15> */
[----:B------:R-:W-:Y:S02]  /*cbd0*/  @!P2 IADD3 R90, P6, R10, R88, RZ ;  /* 0x000000580a5aa210 */ /* 0x000fe40007fde0ff */
[----:B0-----:R-:W-:Y:S01]  /*cbe0*/  @!P3 IADD3.X R97, R8, R83, RZ, P5, !PT ;  /* 0x000000530861b210 */ /* 0x001fe20002ffe4ff */
[----:B---3--:R-:W-:Y:S01]  /*cbf0*/  @!P3 IMAD.X R93, R9, 0x1, R83, P4 ;  /* 0x00000001095db824 */ /* 0x008fe200020e0653 */
[----:B------:R-:W-:-:S02]  /*cc00*/  @!P2 SHF.L.U64.HI R82, R215, 0x1, R82 ;  /* 0x00000001d752a819 */ /* 0x000fc40000010252 */
[----:B------:R-:W-:Y:S02]  /*cc10*/  @!P2 IADD3 R88, P5, R3, R88, RZ ;  /* 0x000000580358a210 */ /* 0x000fe40007fbe0ff */
[----:B------:R-:W-:Y:S02]  /*cc20*/  CS2R R20, SRZ ;  /* 0x0000000000147805 */ /* 0x000fe4000001ff00 */
[----:B------:R-:W-:Y:S01]  /*cc30*/  @!P1 SHF.L.U64.HI R4, R214, 0x1, R89 ;  /* 0x00000001d6049819 */ /* 0x000fe20000010259 */
[--C-:B------:R-:W-:Y:S01]  /*cc40*/  @!P2 IMAD.X R91, R8, 0x1, R82.reuse, P6 ;  /* 0x00000001085ba824 */ /* 0x100fe200030e0652 */
[----:B------:R-:W-:Y:S01]  /*cc50*/  @!P1 IADD3 R80, P4, R10, R78, RZ ;  /* 0x0000004e0a509210 */ /* 0x000fe20007f9e0ff */
[----:B------:R-:W-:Y:S01]  /*cc60*/  @!P2 IMAD.X R89, R9, 0x1, R82, P5 ;  /* 0x000000010959a824 */ /* 0x000fe200028e0652 */
[----:B------:R-:W-:Y:S02]  /*cc70*/  @!P0 SHF.L.U64.HI R5, R216, 0x1, R79 ;  /* 0x00000001d8058819 */ /* 0x000fe4000001024f */
[----:B------:R-:W-:-:S02]  /*cc80*/  CS2R R24, SRZ ;  /* 0x0000000000187805 */ /* 0x000fc4000001ff00 */
[----:B------:R-:W-:Y:S02]  /*cc90*/  @!P1 IADD3.X R81, R8, R4, RZ, P4, !PT ;  /* 0x0000000408519210 */ /* 0x000fe400027fe4ff */
[----:B------:R-:W-:Y:S02]  /*cca0*/  CS2R R12, SRZ ;  /* 0x00000000000c7805 */ /* 0x000fe4000001ff00 */
[C---:B------:R-:W-:Y:S02]  /*ccb0*/  @!P1 IADD3 R78, P6, R3.reuse, R78, RZ ;  /* 0x0000004e034e9210 */ /* 0x040fe40007fde0ff */
[----:B------:R-:W-:Y:S02]  /*ccc0*/  CS2R R14, SRZ ;  /* 0x00000000000e7805 */ /* 0x000fe4000001ff00 */
[-C--:B------:R-:W-:Y:S01]  /*ccd0*/  @!P0 IADD3 R10, P5, R10, R6.reuse, RZ ;  /* 0x000000060a0a8210 */ /* 0x080fe20007fbe0ff */
[----:B------:R1:W5:Y:S01]  /*cce0*/  @!P3 LD.E.64 R30, desc[UR6][R96.64] ;  /* 0x00000006601eb980 */ /* 0x000362000c101b00 */
[----:B------:R-:W-:Y:S01]  /*ccf0*/  @!P0 IADD3 R82, P4, R3, R6, RZ ;  /* 0x0000000603528210 */ /* 0x000fe20007f9e0ff */
[C---:B------:R-:W-:Y:S01]  /*cd00*/  @!P1 IMAD.X R79, R9.reuse, 0x1, R4, P6 ;  /* 0x00000001094f9824 */ /* 0x040fe200030e0604 */
[----:B------:R-:W-:Y:S01]  /*cd10*/  CS2R R6, SRZ ;  /* 0x0000000000067805 */ /* 0x000fe2000001ff00 */
[--C-:B------:R-:W-:Y:S01]  /*cd20*/  @!P0 IMAD.X R11, R8, 0x1, R5.reuse, P5 ;  /* 0x00000001080b8824 */ /* 0x100fe200028e0605 */
[----:B------:R1:W5:Y:S01]  /*cd30*/  @!P3 LD.E.64 R32, desc[UR6][R92.64] ;  /* 0x000000065c20b980 */ /* 0x000362000c101b00 */
[----:B------:R-:W-:Y:S01]  /*cd40*/  @!P0 IMAD.X R83, R9, 0x1, R5, P4 ;  /* 0x0000000109538824 */ /* 0x000fe200020e0605 */
[----:B------:R-:W-:-:S02]  /*cd50*/  CS2R R4, SRZ ;  /* 0x0000000000047805 */ /* 0x000fc4000001ff00 */
[----:B------:R1:W5:Y:S04]  /*cd60*/  @!P2 LD.E.64 R20, desc[UR6][R90.64] ;  /* 0x000000065a14a980 */ /* 0x000368000c101b00 */
[----:B------:R1:W5:Y:S04]  /*cd70*/  @!P2 LD.E.64 R24, desc[UR6][R88.64] ;  /* 0x000000065818a980 */ /* 0x000368000c101b00 */
[----:B------:R1:W5:Y:S04]  /*cd80*/  @!P1 LD.E.64 R12, desc[UR6][R80.64] ;  /* 0x00000006500c9980 */ /* 0x000368000c101b00 */
[----:B------:R1:W5:Y:S04]  /*cd90*/  @!P1 LD.E.64 R14, desc[UR6][R78.64] ;  /* 0x000000064e0e9980 */ /* 0x000368000c101b00 */
[----:B------:R1:W5:Y:S04]  /*cda0*/  @!P0 LD.E.64 R4, desc[UR6][R10.64] ;  /* 0x000000060a048980 */ /* 0x000368000c101b00 */
[----:B------:R1:W5:Y:S02]  /*cdb0*/  @!P0 LD.E.64 R6, desc[UR6][R82.64] ;  /* 0x0000000652068980 */ /* 0x000364000c101b00 */
.L_x_3006:
[----:B------:R-:W-:Y:S05]  /*cdc0*/  BSYNC B1 ;  /* 0x0000000000017941 */ /* 0x000fea0003800000 */
.L_x_3005:
[----:B------:R-:W1:Y:S01]  /*cdd0*/  SYNCS.PHASECHK.TRANS64.TRYWAIT P0, [R16+URZ+0x38800], R119 ;  /* 0x03880077100075a7 */ /* 0x000e62000800017f */
[----:B---3-5:R-:W-:Y:S01]  /*cde0*/  IMAD.MOV.U32 R9, RZ, RZ, R12 ;  /* 0x000000ffff097224 */ /* 0x028fe200078e000c */
[----:B----4-:R-:W-:Y:S01]  /*cdf0*/  MOV R3, R4 ;  /* 0x0000000400037202 */ /* 0x010fe20000000f00 */
[----:B0-----:R-:W-:Y:S01]  /*ce00*/  IMAD.MOV.U32 R8, RZ, RZ, R5 ;  /* 0x000000ffff087224 */ /* 0x001fe200078e0005 */
[----:B------:R-:W-:Y:S01]  /*ce10*/  BSSY B1, `(.L_x_3007) ;  /* 0x000001a000017945 */ /* 0x000fe20003800000 */
[----:B-12---:R-:W-:Y:S01]  /*ce20*/  IMAD.MOV.U32 R10, RZ, RZ, R30 ;  /* 0x000000ffff0a7224 */ /* 0x006fe200078e001e */
        /* <DEDUP_REMOVED lines=16> */
[----:B------:R-:W-:Y:S02]  /*cf30*/  VIADDMNMX R3, R105, -R230, 0x80, PT ;  /* 0x0000008069037446 */ /* 0x000fe400038009e6 */
[----:B------:R-:W-:Y:S02]  /*cf40*/  MOV R10, R24 ;  /* 0x00000018000a7202 */ /* 0x000fe40000000f00 */
[----:B------:R-:W-:Y:S01]  /*cf50*/  PRMT R81, R8, 0x5410, R9 ;  /* 0x0000541008517816 */ /* 0x000fe20000000009 */
[----:B------:R-:W-:Y:S01]  /*cf60*/  IMAD.MOV.U32 R8, RZ, RZ, R32 ;  /* 0x000000ffff087224 */ /* 0x000fe200078e0020 */
[----:B------:R-:W-:Y:S01]  /*cf70*/  ISETP.GE.AND P1, PT, R212, R3, PT ;  /* 0x00000003d400720c */ /* 0x000fe20003f26270 */
[----:B------:R-:W-:Y:S01]  /*cf80*/  IMAD.MOV.U32 R9, RZ, RZ, R33 ;  /* 0x000000ffff097224 */ /* 0x000fe200078e0021 */
[----:B------:R-:W-:Y:S01]  /*cf90*/  PRMT R83, R10, 0x5410, R11 ;  /* 0x000054100a537816 */ /* 0x000fe2000000000b */
[----:B------:R-:W-:Y:S10]  /*cfa0*/  @!P0 BRA `(.L_x_3008) ;  /* 0x0000024400448947 */ /* 0x000ff40003800000 */
.L_x_3332:
[----:B------:R-:W-:Y:S05]  /*cfb0*/  BSYNC B1 ;  /* 0x0000000000017941 */ /* 0x000fea0003800000 */
.L_x_3007:
[----:B------:R-:W-:Y:S01]  /*cfc0*/  BSSY B1, `(.L_x_3009) ;  /* 0x00000ba000017945 */ /* 0x000fe20003800000 */
[----:B------:R-:W-:-:S03]  /*cfd0*/  PRMT R89, R8, 0x5410, R9 ;  /* 0x0000541008597816 */ /* 0x000fc60000000009 */
[----:B------:R-:W-:Y:S05]  /*cfe0*/  @P1 BRA `(.L_x_3010) ;  /* 0x0000000800dc1947 */ /* 0x000fea0003800000 */
[----:B------:R-:W1:Y:S01]  /*cff0*/  LDC R9, c[0x0][0x3f4] ;  /* 0x0000fd00ff097b82 */ /* 0x000e620000000800 */
[----:B------:R-:W-:Y:S01]  /*d000*/  BSSY B2, `(.L_x_3011) ;  /* 0x0000030000027945 */ /* 0x000fe20003800000 */
[-C--:B-1----:R-:W-:Y:S02]  /*d010*/  ISETP.GE.AND P0, PT, R22, R9.reuse, PT ;  /* 0x000000091600720c */ /* 0x082fe40003f06270 */
[-C--:B------:R-:W-:Y:S02]  /*d020*/  ISETP.GE.AND P1, PT, R215, R9.reuse, PT ;  /* 0x00000009d700720c */ /* 0x080fe40003f26270 */
[-C--:B------:R-:W-:Y:S02]  /*d030*/  ISETP.GE.AND P2, PT, R214, R9.reuse, PT ;  /* 0x00000009d600720c */ /* 0x080fe40003f46270 */
[----:B------:R-:W-:-:S07]  /*d040*/  ISETP.GE.AND P3, PT, R216, R9, PT ;  /* 0x00000009d800720c */ /* 0x000fce0003f66270 */
[----:B------:R-:W-:Y:S06]  /*d050*/  @P0 BRA `(.L_x_3012) ;  /* 0x0000000000a80947 */ /* 0x000fec0003800000 */
[----:B------:R-:W1:Y:S01]  /*d060*/  LDS.128 R8, [R0] ;  /* 0x0000000000087984 */ /* 0x000e620000000c00 */
        /* <DEDUP_REMOVED lines=10> */
[----:B------:R-:W-:Y:S02]  /*d110*/  HADD2.F32 R75, -RZ, R75.H0_H0 ;  /* 0x2000004bff4b7230 */ /* 0x000fe40000004100 */
[----:B------:R-:W-:Y:S02]  /*d120*/  HADD2.F32 R74, -RZ, R74.H0_H0 ;  /* 0x2000004aff4a7230 */ /* 0x000fe40000004100 */
[--C-:B-1----:R-:W-:Y:S02]  /*d130*/  HADD2.F32 R91, -RZ, R11.reuse.H1_H1 ;  /* 0x3000000bff5b7230 */ /* 0x102fe40000004100 */
[----:B------:R-:W-:Y:S02]  /*d140*/  HADD2.F32 R77, -RZ, R8.H1_H1 ;  /* 0x30000008ff4d7230 */ /* 0x000fe40000004100 */
[----:B------:R-:W-:-:S02]  /*d150*/  HADD2.F32 R90, -RZ, R11.H0_H0 ;  /* 0x2000000bff5a7230 */ /* 0x000fc40000004100 */
[C---:B------:R-:W-:Y:S01]  /*d160*/  FMUL.FTZ R105, R91.reuse, R97 ;  /* 0x000000615b697220 */ /* 0x040fe20000410000 */
[----:B------:R-:W-:Y:S02]  /*d170*/  HADD2.F32 R76, -RZ, R8.H0_H0 ;  /* 0x20000008ff4c7230 */ /* 0x000fe40000004100 */
[----:B------:R-:W-:Y:S01]  /*d180*/  FMUL.FTZ R118, R91, R93 ;  /* 0x0000005d5b767220 */ /* 0x000fe20000410000 */
[--C-:B------:R-:W-:Y:S02]  /*d190*/  HADD2.F32 R11, -RZ, R10.reuse.H0_H0 ;  /* 0x2000000aff0b7230 */ /* 0x100fe40000004100 */
[C---:B------:R-:W-:Y:S01]  /*d1a0*/  FMUL.FTZ R91, R77.reuse, R96 ;  /* 0x000000604d5b7220 */ /* 0x040fe20000410000 */
[----:B------:R-:W-:Y:S02]  /*d1b0*/  HADD2.F32 R8, -RZ, R9.H0_H0 ;  /* 0x20000009ff087230 */ /* 0x000fe40000004100 */
[----:B------:R-:W-:Y:S01]  /*d1c0*/  FMUL.FTZ R77, R77, R92 ;  /* 0x0000005c4d4d7220 */ /* 0x000fe20000410000 */
[----:B------:R-:W-:-:S02]  /*d1d0*/  HADD2.F32 R10, -RZ, R10.H1_H1 ;  /* 0x3000000aff0a7230 */ /* 0x000fc40000004100 */
[----:B------:R-:W-:Y:S01]  /*d1e0*/  FFMA.FTZ R91, R76, R92, -R91 ;  /* 0x0000005c4c5b7223 */ /* 0x000fe2000001085b */
[----:B------:R-:W-:Y:S02]  /*d1f0*/  HADD2.F32 R9, -RZ, R9.H1_H1 ;  /* 0x30000009ff097230 */ /* 0x000fe40000004100 */
[C---:B------:R-:W-:Y:S01]  /*d200*/  FFMA.FTZ R105, R90.reuse, R93, -R105 ;  /* 0x0000005d5a697223 */ /* 0x040fe20000010869 */
[----:B------:R-:W-:Y:S01]  /*d210*/  FFMA.FTZ R118, R90, R97, R118 ;  /* 0x000000615a767223 */ /* 0x000fe20000010076 */
[----:B------:R-:W-:Y:S01]  /*d220*/  FFMA.FTZ R76, R76, R96, R77 ;  /* 0x000000604c4c7223 */ /* 0x000fe2000001004d */
        /* <DEDUP_REMOVED lines=12> */
[----:B------:R1:W-:Y:S02]  /*d2f0*/  STS.128 [R0], R8 ;  /* 0x0000000800007388 */ /* 0x0003e40000000c00 */
.L_x_3012:
[----:B------:R-:W-:Y:S05]  /*d300*/  BSYNC B2 ;  /* 0x0000000000027941 */ /* 0x000fea0003800000 */
.L_x_3011:
[----:B------:R-:W-:Y:S04]  /*d310*/  BSSY B2, `(.L_x_3013) ;  /* 0x000002c000027945 */ /* 0x000fe80003800000 */
[----:B------:R-:W-:Y:S05]  /*d320*/  @P1 BRA `(.L_x_3014) ;  /* 0x0000000000a81947 */ /* 0x000fea0003800000 */
[----:B-1----:R-:W1:Y:S01]  /*d330*/  LDS.128 R8, [R0+0x4000] ;  /* 0x0040000000087984 */ /* 0x002e620000000c00 */
[----:B------:R-:W-:Y:S01]  /*d340*/  SHF.R.U32.HI R75, RZ, 0x10, R71 ;  /* 0x00000010ff4b7819 */ /* 0x000fe20000011647 */
[----:B------:R-:W-:Y:S01]  /*d350*/  HADD2.F32 R74, -RZ, R114.H1_H1 ;  /* 0x30000072ff4a7230 */ /* 0x000fe20000004100 */
[--C-:B------:R-:W-:Y:S01]  /*d360*/  SHF.R.U32.HI R77, RZ, 0x10, R73.reuse ;  /* 0x00000010ff4d7819 */ /* 0x100fe20000011649 */
        /* <DEDUP_REMOVED lines=38> */
.L_x_3014:
[----:B------:R-:W-:Y:S05]  /*d5d0*/  BSYNC B2 ;  /* 0x0000000000027941 */ /* 0x000fea0003800000 */
.L_x_3013:
[----:B------:R-:W-:Y:S04]  /*d5e0*/  BSSY B2, `(.L_x_3015) ;  /* 0x000002c000027945 */ /* 0x000fe80003800000 */
[----:B------:R-:W-:Y:S05]  /*d5f0*/  @P2 BRA `(.L_x_3016) ;  /* 0x0000000000a82947 */ /* 0x000fea0003800000 */
[----:B-12---:R-:W1:Y:S01]  /*d600*/  LDS.128 R8, [R0+0x8000] ;  /* 0x0080000000087984 */ /* 0x006e620000000c00 */
[----:B------:R-:W-:Y:S01]  /*d610*/  SHF.R.U32.HI R71, RZ, 0x10, R69 ;  /* 0x00000010ff477819 */ /* 0x000fe20000011645 */
[----:B------:R-:W-:Y:S01]  /*d620*/  HADD2.F32 R70, -RZ, R112.H1_H1 ;  /* 0x30000070ff467230 */ /* 0x000fe20000004100 */
        /* <DEDUP_REMOVED lines=39> */
.L_x_3016:
[----:B------:R-:W-:Y:S05]  /*d8a0*/  BSYNC B2 ;  /* 0x0000000000027941 */ /* 0x000fea0003800000 */
.L_x_3015:
[----:B------:R-:W-:Y:S05]  /*d8b0*/  @P3 BRA `(.L_x_3010) ;  /* 0x0000000000a83947 */ /* 0x000fea0003800000 */
[----:B-123--:R-:W1:Y:S01]  /*d8c0*/  LDS.128 R8, [R0+0xc000] ;  /* 0x00c0000000087984 */ /* 0x00ee620000000c00 */
        /* <DEDUP_REMOVED lines=41> */
.L_x_3010:
[----:B------:R-:W-:Y:S05]  /*db60*/  BSYNC B1 ;  /* 0x0000000000017941 */ /* 0x000fea0003800000 */
.L_x_3009:
[----:B-1234-:R-:W-:Y:S01]  /*db70*/  IADD3 R8, R212, 0x20, RZ ;  /* 0x00000020d4087810 */ /* 0x01efe20007ffe0ff */
[----:B------:R-:W-:Y:S03]  /*db80*/  BSSY B1, `(.L_x_3017) ;  /* 0x00000ba000017945 */ /* 0x000fe60003800000 */
[----:B------:R-:W-:-:S13]  /*db90*/  ISETP.GE.AND P0, PT, R8, R3, PT ;  /* 0x000000030800720c */ /* 0x000fda0003f06270 */
        /* <DEDUP_REMOVED lines=8> */
[----:B------:R-:W1:Y:S01]  /*dc20*/  LDS.128 R8, [R0+0x1000] ;  /* 0x0010000000087984 */ /* 0x000e620000000c00 */
[----:B------:R-:W-:Y:S01]  /*dc30*/  SHF.R.U32.HI R63, RZ, 0x10, R59 ;  /* 0x00000010ff3f7819 */ /* 0x000fe2000001163b */
[----:B------:R-:W-:Y:S01]  /*dc40*/  HADD2.F32 R62, -RZ, R108.H0_H0 ;  /* 0x2000006cff3e7230 */ /* 0x000fe20000004100 */
[--C-:B------:R-:W-:Y:S01]  /*dc50*/  SHF.R.U32.HI R65, RZ, 0x10, R61.reuse ;  /* 0x00000010ff417819 */ /* 0x100fe2000001163d */
        /* <DEDUP_REMOVED lines=38> */
.L_x_3020:
[----:B------:R-:W-:Y:S05]  /*dec0*/  BSYNC B2 ;  /* 0x0000000000027941 */ /* 0x000fea0003800000 */
.L_x_3019:
[----:B------:R-:W-:Y:S04]  /*ded0*/  BSSY B2, `(.L_x_3021) ;  /* 0x000002c000027945 */ /* 0x000fe80003800000 */
[----:B------:R-:W-:Y:S05]  /*dee0*/  @P1 BRA `(.L_x_3022) ;  /* 0x0000000000a81947 */ /* 0x000fea0003800000 */
[----:B-1----:R-:W1:Y:S01]  /*def0*/  LDS.128 R8, [R0+0x5000] ;  /* 0x0050000000087984 */ /* 0x002e620000000c00 */
        /* <DEDUP_REMOVED lines=41> */
.L_x_3022:
[----:B------:R-:W-:Y:S05]  /*e190*/  BSYNC B2 ;  /* 0x0000000000027941 */ /* 0x000fea0003800000 */
.L_x_3021:
[----:B------:R-:W-:Y:S04]  /*e1a0*/  BSSY B2, `(.L_x_3023) ;  /* 0x000002c000027945 */ /* 0x000fe80003800000 */
[----:B------:R-:W-:Y:S05]  /*e1b0*/  @P2 BRA `(.L_x_3024) ;  /* 0x0000000000a82947 */ /* 0x000fea0003800000 */
[----:B-12---:R-:W1:Y:S01]  /*e1c0*/  LDS.128 R8, [R0+0x9000] ;  /* 0x0090000000087984 */ /* 0x006e620000000c00 */
        /* <DEDUP_REMOVED lines=41> */
.L_x_3024:
[----:B------:R-:W-:Y:S05]  /*e460*/  BSYNC B2 ;  /* 0x0000000000027941 */ /* 0x000fea0003800000 */
.L_x_3023:
[----:B------:R-:W-:Y:S05]  /*e470*/  @P3 BRA `(.L_x_3018) ;  /* 0x0000000000a83947 */ /* 0x000fea0003800000 */
[----:B-123--:R-:W1:Y:S01]  /*e480*/  LDS.128 R8, [R0+0xd000] ;  /* 0x00d0000000087984 */ /* 0x00ee620000000c00 */
        /* <DEDUP_REMOVED lines=41> */
.L_x_3018:
[----:B------:R-:W-:Y:S05]  /*e720*/  BSYNC B1 ;  /* 0x0000000000017941 */ /* 0x000fea0003800000 */
.L_x_3017:
[----:B-1234-:R-:W-:Y:S01]  /*e730*/  VIADD R8, R212, 0x40 ;  /* 0x00000040d4087836 */ /* 0x01efe20000000000 */
[----:B------:R-:W-:Y:S04]  /*e740*/  BSSY B1, `(.L_x_3025) ;  /* 0x00000ba000017945 */ /* 0x000fe80003800000 */
        /* <DEDUP_REMOVED lines=51> */
.L_x_3028:
[----:B------:R-:W-:Y:S05]  /*ea80*/  BSYNC B2 ;  /* 0x0000000000027941 */ /* 0x000fea0003800000 */
.L_x_3027:
[----:B------:R-:W-:Y:S04]  /*ea90*/  BSSY B2, `(.L_x_3029) ;  /* 0x000002c000027945 */ /* 0x000fe80003800000 */
[----:B------:R-:W-:Y:S05]  /*eaa0*/  @P1 BRA `(.L_x_3030) ;  /* 0x0000000000a81947 */ /* 0x000fea0003800000 */
[----:B-1----:R-:W1:Y:S01]  /*eab0*/  LDS.128 R8, [R0+0x6000] ;  /* 0x0060000000087984 */ /* 0x002e620000000c00 */
[----:B------:R-:W-:Y:S01]  /*eac0*/  SHF.R.U32.HI R43, RZ, 0x10, R39 ;  /* 0x00000010ff2b7819 */ /* 0x000fe20000011627 */
[----:B------:R-:W-:Y:S01]  /*ead0*/  HADD2.F32 R42, -RZ, R98.H1_H1 ;  /* 0x30000062ff2a7230 */ /* 0x000fe20000004100 */
[--C-:B------:R-:W-:Y:S01]  /*eae0*/  SHF.R.U32.HI R45, RZ, 0x10, R41.reuse ;  /* 0x00000010ff2d7819 */ /* 0x100fe20000011629 */
        /* <DEDUP_REMOVED lines=38> */
.L_x_3030:
[----:B------:R-:W-:Y:S05]  /*ed50*/  BSYNC B2 ;  /* 0x0000000000027941 */ /* 0x000fea0003800000 */
.L_x_3029:
[----:B------:R-:W-:Y:S04]  /*ed60*/  BSSY B2, `(.L_x_3031) ;  /* 0x000002c000027945 */ /* 0x000fe80003800000 */
[----:B------:R-:W-:Y:S05]  /*ed70*/  @P2 BRA `(.L_x_3032) ;  /* 0x0000000000a82947 */ /* 0x000fea0003800000 */
[----:B-12---:R-:W1:Y:S01]  /*ed80*/  LDS.128 R8, [R0+0xa000] ;  /* 0x00a0000000087984 */ /* 0x006e620000000c00 */
[----:B------:R-:W-:Y:S01]  /*ed90*/  SHF.R.U32.HI R39, RZ, 0x10, R35 ;  /* 0x00000010ff277819 */ /* 0x000fe20000011623 */
[----:B------:R-:W-:Y:S01]  /*eda0*/  HADD2.F32 R38, -RZ, R87.H1_H1 ;  /* 0x30000057ff267230 */ /* 0x000fe20000004100 */
[--C-:B------:R-:W-:Y:S01]  /*edb0*/  SHF.R.U32.HI R41, RZ, 0x10, R37.reuse ;  /* 0x00000010ff297819 */ /* 0x100fe20000011625 */
[--C-:B------:R-:W-:Y:S01]  /*edc0*/  HADD2.F32 R40, -RZ, R94.reuse.H0_H0 ;  /* 0x2000005eff287230 */ /* 0x100fe20000004100 */
        /* <DEDUP_REMOVED lines=37> */
.L_x_3032:
[----:B------:R-:W-:Y:S05]  /*f020*/  BSYNC B2 ;  /* 0x0000000000027941 */ /* 0x000fea0003800000 */
.L_x_3031:
[----:B------:R-:W-:Y:S05]  /*f030*/  @P3 BRA `(.L_x_3026) ;  /* 0x0000000000a83947 */ /* 0x000fea0003800000 */
[----:B-123--:R-:W1:Y:S01]  /*f040*/  LDS.128 R8, [R0+0xe000] ;  /* 0x00e0000000087984 */ /* 0x00ee620000000c00 */
        /* <DEDUP_REMOVED lines=41> */
.L_x_3026:
[----:B------:R-:W-:Y:S05]  /*f2e0*/  BSYNC B1 ;  /* 0x0000000000017941 */ /* 0x000fea0003800000 */
.L_x_3025:
[----:B-1234-:R-:W-:-:S05]  /*f2f0*/  VIADD R8, R212, 0x60 ;  /* 0x00000060d4087836 */ /* 0x01efca0000000000 */
        /* <DEDUP_REMOVED lines=51> */
.L_x_3035:
[----:B------:R-:W-:Y:S05]  /*f630*/  BSYNC B1 ;  /* 0x0000000000017941 */ /* 0x000fea0003800000 */
.L_x_3034:
[----:B------:R-:W-:Y:S04]  /*f640*/  BSSY B1, `(.L_x_3036) ;  /* 0x000002c000017945 */ /* 0x000fe80003800000 */
[----:B------:R-:W-:Y:S05]  /*f650*/  @P1 BRA `(.L_x_3037) ;  /* 0x0000000000a81947 */ /* 0x000fea0003800000 */
[----:B-1----:R-:W1:Y:S01]  /*f660*/  LDS.128 R8, [R0+0x7000] ;  /* 0x0070000000087984 */ /* 0x002e620000000c00 */
        /* <DEDUP_REMOVED lines=41> */
.L_x_3037:
[----:B------:R-:W-:Y:S05]  /*f900*/  BSYNC B1 ;  /* 0x0000000000017941 */ /* 0x000fea0003800000 */
.L_x_3036:
[----:B------:R-:W-:Y:S04]  /*f910*/  BSSY B1, `(.L_x_3038) ;  /* 0x000002c000017945 */ /* 0x000fe80003800000 */
[----:B------:R-:W-:Y:S05]  /*f920*/  @P2 BRA `(.L_x_3039) ;  /* 0x0000000000a82947 */ /* 0x000fea0003800000 */
[----:B-12---:R-:W1:Y:S01]  /*f930*/  LDS.128 R8, [R0+0xb000] ;  /* 0x00b0000000087984 */ /* 0x006e620000000c00 */
        /* <DEDUP_REMOVED lines=41> */
.L_x_3039:
[----:B------:R-:W-:Y:S05]  /*fbd0*/  BSYNC B1 ;  /* 0x0000000000017941 */ /* 0x000fea0003800000 */
.L_x_3038:
[----:B------:R-:W-:Y:S05]  /*fbe0*/  @P3 BRA `(.L_x_3033) ;  /* 0x0000004800bc3947 */ /* 0x000fea0003800000 */
[----:B-123--:R-:W1:Y:S01]  /*fbf0*/  LDS.128 R8, [R0+0xf000] ;  /* 0x00f0000000087984 */ /* 0x00ee620000000c00 */
        /* <DEDUP_REMOVED lines=20> */
[--C-:B------:R-:W-:Y:S02]  /*fd40*/  HADD2.F32 R4, -RZ, R9.reuse.H0_H0 ;  /* 0x20000009ff047230 */ /* 0x100fe40000004100 */
[----:B------:R-:W-:Y:S01]  /*fd50*/  FFMA.FTZ R14, R6, R14, R11 ;  /* 0x0000000e060e7223 */ /* 0x000fe2000001000b */
[-C--:B------:R-:W-:Y:S01]  /*fd60*/  FMUL.FTZ R8, R8, R7.reuse ;  /* 0x0000000708087220 */ /* 0x080fe20000410000 */
[----:B------:R-:W-:Y:S01]  /*fd70*/  FFMA.FTZ R20, R3, R7, -R20 ;  /* 0x0000000703147223 */ /* 0x000fe20000010814 */
[----:B------:R-:W-:Y:S02]  /*fd80*/  HADD2.F32 R9, -RZ, R9.H1_H1 ;  /* 0x30000009ff097230 */ /* 0x000fe40000004100 */
[----:B------:R-:W-:Y:S01]  /*fd90*/  FMUL.FTZ R12, R10, R79 ;  /* 0x0000004f0a0c7220 */ /* 0x000fe20000410000 */
[----:B------:R-:W-:-:S02]  /*fda0*/  HADD2.F32 R7, -RZ, R21.H0_H0 ;  /* 0x20000015ff077230 */ /* 0x000fc40000004100 */
[----:B------:R-:W-:Y:S01]  /*fdb0*/  FFMA.FTZ R3, R3, R13, R8 ;  /* 0x0000000d03037223 */ /* 0x000fe20000010008 */
[----:B------:R-:W-:Y:S02]  /*fdc0*/  HADD2.F32 R6, -RZ, R24.H0_H0 ;  /* 0x20000018ff067230 */ /* 0x000fe40000004100 */
[-C--:B------:R-:W-:Y:S01]  /*fdd0*/  FMUL.FTZ R10, R10, R78.reuse ;  /* 0x0000004e0a0a7220 */ /* 0x080fe20000410000 */
[----:B------:R-:W-:Y:S01]  /*fde0*/  FFMA.FTZ R12, R5, R78, -R12 ;  /* 0x0000004e050c7223 */ /* 0x000fe2000001080c */
[C---:B------:R-:W-:Y:S01]  /*fdf0*/  FMUL.FTZ R11, R9.reuse, R7 ;  /* 0x00000007090b7220 */ /* 0x040fe20000410000 */
[-C--:B------:R-:W-:Y:S01]  /*fe00*/  FMUL.FTZ R8, R9, R6.reuse ;  /* 0x0000000609087220 */ /* 0x080fe20000410000 */
[----:B------:R-:W-:Y:S02]  /*fe10*/  FFMA.FTZ R79, R5, R79, R10 ;  /* 0x0000004f054f7223 */ /* 0x000fe4000001000a */
[C---:B------:R-:W-:Y:S01]  /*fe20*/  FFMA.FTZ R5, R4.reuse, R6, -R11 ;  /* 0x0000000604057223 */ /* 0x040fe2000001080b */
[----:B------:R-:W-:Y:S01]  /*fe30*/  FFMA.FTZ R8, R4, R7, R8 ;  /* 0x0000000704087223 */ /* 0x000fe20000010008 */
[----:B------:R-:W-:-:S02]  /*fe40*/  F2FP.F16.F32.PACK_AB R7, R14, R15 ;  /* 0x0000000f0e07723e */ /* 0x000fc400000000ff */
[----:B------:R-:W-:Y:S02]  /*fe50*/  F2FP.F16.F32.PACK_AB R6, R79, R12 ;  /* 0x0000000c4f06723e */ /* 0x000fe400000000ff */
[----:B------:R-:W-:Y:S02]  /*fe60*/  F2FP.F16.F32.PACK_AB R4, R3, R20 ;  /* 0x000000140304723e */ /* 0x000fe400000000ff */
[----:B------:R-:W-:-:S05]  /*fe70*/  F2FP.F16.F32.PACK_AB R5, R8, R5 ;  /* 0x000000050805723e */ /* 0x000fca00000000ff */
[----:B------:R4:W-:Y:S01]  /*fe80*/  STS.128 [R0+0xf000], R4 ;  /* 0x00f0000400007388 */ /* 0x0009e20000000c00 */
[----:B------:R-:W-:Y:S05]  /*fe90*/  BRA `(.L_x_3033) ;  /* 0x0000004800107947 */ /* 0x000fea0003800000 */
.L_x_2994:
[----:B------:R-:W0:Y:S01]  /*fea0*/  LDC R10, c[0x0][0x448] ;  /* 0x00011200ff0a7b82 */ /* 0x000e220000000800 */
[----:B------:R-:W-:Y:S01]  /*feb0*/  ULDC.64 UR4, c[0x0][0x3f8] ;  /* 0x0000fe0000047ab9 */ /* 0x000fe20000000a00 */
[----:B------:R-:W-:Y:S01]  /*fec0*/  ULDC.64 UR6, c[0x0][0x408] ;  /* 0x0001020000067ab9 */ /* 0x000fe20000000a00 */
[----:B------:R-:W-:Y:S01]  /*fed0*/  MOV R27, R31 ;  /* 0x0000001f001b7202 */ /* 0x000fe20000000f00 */
        /* <DEDUP_REMOVED lines=12> */
[C---:B------:R-:W-:Y:S01]  /*ffa0*/  IMAD.WIDE.U32 R26, R3.reuse, UR6, R26 ;  /* 0x00000006031a7c25 */ /* 0x040fe2000f8e001a */
[----:B------:R-:W-:Y:S01]  /*ffb0*/  LEA R6, P0, R24, UR4, 0x1 ;  /* 0x0000000418067c11 */ /* 0x000fe2000f8008ff */
[----:B------:R-:W-:Y:S02]  /*ffc0*/  UMOV UR4, 0xffffffff ;  /* 0xffffffff00047882 */ /* 0x000fe40000000000 */
[----:B------:R-:W-:Y:S01]  /*ffd0*/  IMAD R7, R3, UR7, R4 ;  /* 0x0000000703077c24 */ /* 0x000fe2000f8e0204 */
[----:B------:R-:W-:Y:S01]  /*ffe0*/  ULDC.64 UR6, c[0x0][0x400] ;  /* 0x0001000000067ab9 */ /* 0x000fe20000000a00 */
[----:B------:R-:W-:Y:S01]  /*fff0*/  IMAD.IADD R5, R25, 0x1, R5 ;  /* 0x0000000119057824 */ /* 0x000fe200078e0205 */
[----:B------:R-:W-:Y:S01]  /*10000*/  LEA R3, P1, R26, UR6, 0x1 ;  /* 0x000000061a037c11 */ /* 0x000fe2000f8208ff */
[----:B------:R-:W-:-:S03]  /*10010*/  IMAD.IADD R7, R27, 0x1, R7 ;  /* 0x000000011b077824 */ /* 0x000fc600078e0207 */
[----:B------:R-:W-:Y:S02]  /*10020*/  LEA.HI.X R8, R24, UR5, R5, 0x1, P0 ;  /* 0x0000000518087c11 */ /* 0x000fe400080f0c05 */
[----:B------:R-:W-:Y:S01]  /*10030*/  LEA.HI.X R7, R26, UR7, R7, 0x1, P1 ;  /* 0x000000071a077c11 */ /* 0x000fe200088f0c07 */
[----:B------:R-:W-:Y:S06]  /*10040*/  BRA.DIV UR4, `(.L_x_3040) ;  /* 0x0000021604307947 */ /* 0x000fec000b800000 */
[----:B------:R0:W1:Y:S04]  /*10050*/  SHFL.IDX PT, R5, R8, RZ, 0x181f ;  /* 0x00181fff08057589 */ /* 0x00006800000e0000 */
[----:B------:R0:W2:Y:S04]  /*10060*/  SHFL.IDX PT, R4, R6, RZ, 0x181f ;  /* 0x00181fff06047589 */ /* 0x0000a800000e0000 */
[----:B------:R0:W3:Y:S04]  /*10070*/  SHFL.IDX PT, R9, R7, RZ, 0x181f ;  /* 0x00181fff07097589 */ /* 0x0000e800000e0000 */
[----:B------:R0:W4:Y:S02]  /*10080*/  SHFL.IDX PT, R14, R3, RZ, 0x181f ;  /* 0x00181fff030e7589 */ /* 0x00012400000e0000 */
.L_x_3338:
        /* <DEDUP_REMOVED lines=14> */
[----:B-1----:R-:W-:Y:S01]  /*10170*/  MOV R11, R5 ;  /* 0x00000005000b7202 */ /* 0x002fe20000000f00 */
[----:B--2---:R-:W-:Y:S01]  /*10180*/  IMAD.MOV.U32 R10, RZ, RZ, R4 ;  /* 0x000000ffff0a7224 */ /* 0x004fe200078e0004 */
[----:B------:R-:W-:Y:S01]  /*10190*/  ISETP.GE.AND P2, PT, R18, UR4, PT ;  /* 0x0000000412007c0c */ /* 0x000fe2000bf46270 */
[----:B---3--:R-:W-:Y:S01]  /*101a0*/  IMAD.MOV.U32 R15, RZ, RZ, R9 ;  /* 0x000000ffff0f7224 */ /* 0x008fe200078e0009 */
[----:B------:R-:W-:Y:S02]  /*101b0*/  ISETP.GE.AND P3, PT, R213, UR4, PT ;  /* 0x00000004d5007c0c */ /* 0x000fe4000bf66270 */
[----:B------:R-:W-:Y:S02]  /*101c0*/  CS2R R56, SRZ ;  /* 0x0000000000387805 */ /* 0x000fe4000001ff00 */
[----:B------:R-:W-:Y:S01]  /*101d0*/  CS2R R58, SRZ ;  /* 0x00000000003a7805 */ /* 0x000fe2000001ff00 */
[----:B------:R-:W-:-:S06]  /*101e0*/  ULDC.64 UR6, c[0x0][0x208] ;  /* 0x0000820000067ab9 */ /* 0x000fcc0000000a00 */
[C---:B------:R-:W-:Y:S01]  /*101f0*/  @!P2 IMAD.SHL.U32 R21, R18.reuse, 0x2, RZ ;  /* 0x000000021215a824 */ /* 0x040fe200078e00ff */
[----:B------:R-:W-:-:S04]  /*10200*/  @!P2 SHF.L.U64.HI R24, R18, 0x1, R19 ;  /* 0x000000011218a819 */ /* 0x000fc80000010213 */
[-C--:B----4-:R-:W-:Y:S02]  /*10210*/  @!P2 IADD3 R20, P1, R14, R21.reuse, RZ ;  /* 0x000000150e14a210 */ /* 0x090fe40007f3e0ff */
[----:B------:R-:W-:Y:S02]  /*10220*/  @!P2 IADD3 R4, P0, R4, R21, RZ ;  /* 0x000000150404a210 */ /* 0x000fe40007f1e0ff */
[----:B------:R-:W-:Y:S02]  /*10230*/  CS2R R68, SRZ ;  /* 0x0000000000447805 */ /* 0x000fe4000001ff00 */
[----:B------:R-:W-:Y:S02]  /*10240*/  CS2R R70, SRZ ;  /* 0x0000000000467805 */ /* 0x000fe4000001ff00 */
[----:B------:R-:W-:Y:S02]  /*10250*/  CS2R R60, SRZ ;  /* 0x00000000003c7805 */ /* 0x000fe4000001ff00 */
[----:B------:R-:W-:-:S02]  /*10260*/  CS2R R62, SRZ ;  /* 0x00000000003e7805 */ /* 0x000fc4000001ff00 */
[----:B------:R-:W-:Y:S02]  /*10270*/  CS2R R66, SRZ ;  /* 0x0000000000427805 */ /* 0x000fe4000001ff00 */
[----:B------:R-:W-:Y:S02]  /*10280*/  CS2R R64, SRZ ;  /* 0x0000000000407805 */ /* 0x000fe4000001ff00 */
[----:B------:R-:W-:Y:S01]  /*10290*/  @!P2 IADD3.X R5, R5, R24, RZ, P0, !PT ;  /* 0x000000180505a210 */ /* 0x000fe200007fe4ff */
[----:B------:R-:W-:-:S04]  /*102a0*/  @!P2 IMAD.X R21, R9, 0x1, R24, P1 ;  /* 0x000000010915a824 */ /* 0x000fc800008e0618 */
[----:B------:R1:W5:Y:S04]  /*102b0*/  @!P2 LD.E.128 R60, desc[UR6][R4.64] ;  /* 0x00000006043ca980 */ /* 0x000368000c101d00 */
[----:B------:R1:W5:Y:S01]  /*102c0*/  @!P2 LD.E.128 R64, desc[UR6][R20.64] ;  /* 0x000000061440a980 */ /* 0x000362000c101d00 */
[----:B------:R-:W-:-:S04]  /*102d0*/  @!P3 IMAD.SHL.U32 R13, R12, 0x8, RZ ;  /* 0x000000080c0db824 */ /* 0x000fc800078e00ff */
[----:B------:R-:W-:-:S04]  /*102e0*/  @!P3 IMAD.WIDE R10, R13, 0x2, R10 ;  /* 0x000000020d0ab825 */ /* 0x000fc800078e020a */
[----:B------:R-:W-:Y:S01]  /*102f0*/  @!P3 IMAD.WIDE R12, R13, 0x2, R14 ;  /* 0x000000020d0cb825 */ /* 0x000fe200078e020e */
[----:B------:R1:W5:Y:S04]  /*10300*/  @!P3 LD.E.128 R56, desc[UR6][R10.64] ;  /* 0x000000060a38b980 */ /* 0x000368000c101d00 */
[----:B------:R1:W5:Y:S02]  /*10310*/  @!P3 LD.E.128 R68, desc[UR6][R12.64] ;  /* 0x000000060c44b980 */ /* 0x000364000c101d00 */
.L_x_3042:
[----:B------:R-:W-:Y:S05]  /*10320*/  BSYNC B1 ;  /* 0x0000000000017941 */ /* 0x000fea0003800000 */
.L_x_3041:
[----:B-12--5:R-:W-:Y:S01]  /*10330*/  IMAD.MOV.U32 R4, RZ, RZ, R68 ;  /* 0x000000ffff047224 */ /* 0x026fe200078e0044 */
[----:B---3--:R-:W-:Y:S01]  /*10340*/  MOV R9, R66 ;  /* 0x0000004200097202 */ /* 0x008fe20000000f00 */
[----:B------:R-:W-:Y:S01]  /*10350*/  IMAD.MOV.U32 R5, RZ, RZ, R69 ;  /* 0x000000ffff057224 */ /* 0x000fe200078e0045 */
[----:B------:R-:W-:Y:S01]  /*10360*/  UMOV UR4, 0xffffffff ;  /* 0xffffffff00047882 */ /* 0x000fe20000000000 */
[----:B------:R-:W-:Y:S01]  /*10370*/  IMAD.MOV.U32 R10, RZ, RZ, R67 ;  /* 0x000000ffff0a7224 */ /* 0x000fe200078e0043 */
[----:B------:R-:W-:Y:S02]  /*10380*/  PRMT R113, R113, 0x5410, R9 ;  /* 0x0000541071717816 */ /* 0x000fe40000000009 */
[----:B------:R-:W-:Y:S02]  /*10390*/  CS2R R52, SRZ ;  /* 0x0000000000347805 */ /* 0x000fe4000001ff00 */
        /* <DEDUP_REMOVED lines=20> */
[----:B------:R-:W-:Y:S02]  /*104e0*/  PRMT R109, R4, 0x5410, R5 ;  /* 0x00005410046d7816 */ /* 0x000fe40000000005 */
[----:B------:R-:W-:Y:S01]  /*104f0*/  PRMT R110, R9, 0x5410, R10 ;  /* 0x00005410096e7816 */ /* 0x000fe2000000000a */
[----:B------:R-:W-:Y:S06]  /*10500*/  BRA.DIV UR4, `(.L_x_3043) ;  /* 0x0000021204707947 */ /* 0x000fec000b800000 */
[----:B------:R1:W2:Y:S04]  /*10510*/  SHFL.IDX PT, R5, R8, 0x1, 0x181f ;  /* 0x00381f0008057f89 */ /* 0x0002a800000e0000 */
[----:B------:R1:W3:Y:S04]  /*10520*/  SHFL.IDX PT, R4, R6, 0x1, 0x181f ;  /* 0x00381f0006047f89 */ /* 0x0002e800000e0000 */
[----:B------:R1:W0:Y:S04]  /*10530*/  SHFL.IDX PT, R9, R7, 0x1, 0x181f ;  /* 0x00381f0007097f89 */ /* 0x00022800000e0000 */
[----:B----4-:R1:W4:Y:S02]  /*10540*/  SHFL.IDX PT, R14, R3, 0x1, 0x181f ;  /* 0x00381f00030e7f89 */ /* 0x01032400000e0000 */
.L_x_3344:
        /* <DEDUP_REMOVED lines=11> */
[----:B------:R-:W4:Y:S01]  /*10600*/  LDL R15, [R1+0x60] ;  /* 0x00006000010f7983 */ /* 0x000f220000100800 */
[----:B------:R-:W-:Y:S01]  /*10610*/  ULDC UR4, c[0x0][0x3f4] ;  /* 0x0000fd0000047ab9 */ /* 0x000fe20000000800 */
[----:B---3--:R-:W-:Y:S01]  /*10620*/  IMAD.MOV.U32 R12, RZ, RZ, R4 ;  /* 0x000000ffff0c7224 */ /* 0x008fe200078e0004 */
[----:B------:R-:W-:Y:S02]  /*10630*/  ISETP.GE.AND P2, PT, R18, UR4, PT ;  /* 0x0000000412007c0c */ /* 0x000fe4000bf46270 */
[----:B------:R-:W-:Y:S02]  /*10640*/  CS2R R40, SRZ ;  /* 0x0000000000287805 */ /* 0x000fe4000001ff00 */
[----:B------:R-:W-:Y:S02]  /*10650*/  ISETP.GE.AND P3, PT, R213, UR4, PT ;  /* 0x00000004d5007c0c */ /* 0x000fe4000bf66270 */
[----:B------:R-:W-:Y:S02]  /*10660*/  CS2R R42, SRZ ;  /* 0x00000000002a7805 */ /* 0x000fe4000001ff00 */
[----:B--2---:R-:W-:Y:S01]  /*10670*/  MOV R13, R5 ;  /* 0x00000005000d7202 */ /* 0x004fe20000000f00 */
[----:B------:R-:W-:-:S04]  /*10680*/  ULDC.64 UR6, c[0x0][0x208] ;  /* 0x0000820000067ab9 */ /* 0x000fc80000000a00 */
        /* <DEDUP_REMOVED lines=11> */
[----:B0-----:R-:W-:-:S04]  /*10740*/  @!P2 IMAD.X R11, R9, 0x1, R20, P1 ;  /* 0x00000001090ba824 */ /* 0x001fc800008e0614 */
[----:B------:R0:W5:Y:S04]  /*10750*/  @!P2 LD.E.128 R44, desc[UR6][R4.64] ;  /* 0x00000006042ca980 */ /* 0x000168000c101d00 */
[----:B------:R0:W5:Y:S01]  /*10760*/  @!P2 LD.E.128 R52, desc[UR6][R10.64] ;  /* 0x000000060a34a980 */ /* 0x000162000c101d00 */
[----:B------:R-:W-:Y:S02]  /*10770*/  @!P3 IMAD.SHL.U32 R21, R15, 0x8, RZ ;  /* 0x000000080f15b824 */ /* 0x000fe400078e00ff */
[----:B------:R-:W-:Y:S02]  /*10780*/  IMAD.MOV.U32 R15, RZ, RZ, R9 ;  /* 0x000000ffff0f7224 */ /* 0x000fe400078e0009 */
[----:B------:R-:W-:-:S04]  /*10790*/  @!P3 IMAD.WIDE R12, R21, 0x2, R12 ;  /* 0x00000002150cb825 */ /* 0x000fc800078e020c */
[----:B------:R-:W-:Y:S01]  /*107a0*/  @!P3 IMAD.WIDE R14, R21, 0x2, R14 ;  /* 0x00000002150eb825 */ /* 0x000fe200078e020e */
[----:B------:R0:W5:Y:S04]  /*107b0*/  @!P3 LD.E.128 R40, desc[UR6][R12.64] ;  /* 0x000000060c28b980 */ /* 0x000168000c101d00 */
[----:B------:R0:W5:Y:S02]  /*107c0*/  @!P3 LD.E.128 R48, desc[UR6][R14.64] ;  /* 0x000000060e30b980 */ /* 0x000164000c101d00 */
.L_x_3045:
[----:B------:R-:W-:Y:S05]  /*107d0*/  BSYNC B1 ;  /* 0x0000000000017941 */ /* 0x000fea0003800000 */
.L_x_3044:
        /* <DEDUP_REMOVED lines=30> */
.L_x_3350:
        /* <DEDUP_REMOVED lines=14> */
[----:B--2---:R-:W-:Y:S01]  /*10aa0*/  MOV R13, R5 ;  /* 0x00000005000d7202 */ /* 0x004fe20000000f00 */
[----:B---3--:R-:W-:Y:S01]  /*10ab0*/  IMAD.MOV.U32 R12, RZ, RZ, R4 ;  /* 0x000000ffff0c7224 */ /* 0x008fe200078e0004 */
[----:B------:R-:W-:Y:S02]  /*10ac0*/  ISETP.GE.AND P2, PT, R18, UR4, PT ;  /* 0x0000000412007c0c */ /* 0x000fe4000bf46270 */
[----:B------:R-:W-:Y:S02]  /*10ad0*/  CS2R R24, SRZ ;  /* 0x0000000000187805 */ /* 0x000fe4000001ff00 */
[----:B------:R-:W-:Y:S02]  /*10ae0*/  ISETP.GE.AND P3, PT, R213, UR4, PT ;  /* 0x00000004d5007c0c */ /* 0x000fe4000bf66270 */
[----:B------:R-:W-:Y:S01]  /*10af0*/  CS2R R26, SRZ ;  /* 0x00000000001a7805 */ /* 0x000fe2000001ff00 */
[----:B------:R-:W-:-:S06]  /*10b00*/  ULDC.64 UR6, c[0x0][0x208] ;  /* 0x0000820000067ab9 */ /* 0x000fcc0000000a00 */
[C---:B------:R-:W-:Y:S01]  /*10b10*/  @!P2 IMAD.SHL.U32 R11, R18.reuse, 0x2, RZ ;  /* 0x00000002120ba824 */ /* 0x040fe200078e00ff */
[----:B------:R-:W-:-:S04]  /*10b20*/  @!P2 SHF.L.U64.HI R28, R18, 0x1, R19 ;  /* 0x00000001121ca819 */ /* 0x000fc80000010213 */
[-C--:B0-----:R-:W-:Y:S02]  /*10b30*/  @!P2 IADD3 R10, P1, R14, R11.reuse, RZ ;  /* 0x0000000b0e0aa210 */ /* 0x081fe40007f3e0ff */
[----:B------:R-:W-:Y:S02]  /*10b40*/  @!P2 IADD3 R4, P0, R4, R11, RZ ;  /* 0x0000000b0404a210 */ /* 0x000fe40007f1e0ff */
[----:B------:R-:W-:Y:S02]  /*10b50*/  CS2R R32, SRZ ;  /* 0x0000000000207805 */ /* 0x000fe4000001ff00 */
[----:B------:R-:W-:Y:S01]  /*10b60*/  CS2R R34, SRZ ;  /* 0x0000000000227805 */ /* 0x000fe2000001ff00 */
[----:B------:R-:W-:Y:S01]  /*10b70*/  @!P2 IMAD.X R11, R9, 0x1, R28, P1 ;  /* 0x00000001090ba824 */ /* 0x000fe200008e061c */
[----:B------:R-:W-:Y:S02]  /*10b80*/  @!P2 IADD3.X R5, R5, R28, RZ, P0, !PT ;  /* 0x0000001c0505a210 */ /* 0x000fe400007fe4ff */
[----:B------:R-:W-:-:S02]  /*10b90*/  CS2R R30, SRZ ;  /* 0x00000000001e7805 */ /* 0x000fc4000001ff00 */
[----:B------:R-:W-:Y:S02]  /*10ba0*/  CS2R R36, SRZ ;  /* 0x0000000000247805 */ /* 0x000fe4000001ff00 */
[----:B------:R-:W-:-:S06]  /*10bb0*/  CS2R R38, SRZ ;  /* 0x0000000000267805 */ /* 0x000fcc000001ff00 */
[----:B------:R0:W5:Y:S01]  /*10bc0*/  @!P2 LD.E.128 R36, desc[UR6][R10.64] ;  /* 0x000000060a24a980 */ /* 0x000162000c101d00 */
[----:B----4-:R-:W-:Y:S02]  /*10bd0*/  @!P3 IMAD.SHL.U32 R29, R15, 0x8, RZ ;  /* 0x000000080f1db824 */ /* 0x010fe400078e00ff */
[----:B------:R-:W-:Y:S02]  /*10be0*/  IMAD.MOV.U32 R15, RZ, RZ, R9 ;  /* 0x000000ffff0f7224 */ /* 0x000fe400078e0009 */
[----:B------:R-:W-:-:S04]  /*10bf0*/  @!P3 IMAD.WIDE R20, R29, 0x2, R12 ;  /* 0x000000021d14b825 */ /* 0x000fc800078e020c */
[----:B------:R-:W-:Y:S01]  /*10c00*/  @!P3 IMAD.WIDE R12, R29, 0x2, R14 ;  /* 0x000000021d0cb825 */ /* 0x000fe200078e020e */
[----:B------:R-:W-:Y:S01]  /*10c10*/  CS2R R28, SRZ ;  /* 0x00000000001c7805 */ /* 0x000fe2000001ff00 */
[----:B------:R0:W5:Y:S04]  /*10c20*/  @!P3 LD.E.128 R24, desc[UR6][R20.64] ;  /* 0x000000061418b980 */ /* 0x000168000c101d00 */
[----:B------:R0:W5:Y:S04]  /*10c30*/  @!P3 LD.E.128 R32, desc[UR6][R12.64] ;  /* 0x000000060c20b980 */ /* 0x000168000c101d00 */
[----:B------:R0:W5:Y:S02]  /*10c40*/  @!P2 LD.E.128 R28, desc[UR6][R4.64] ;  /* 0x00000006041ca980 */ /* 0x000164000c101d00 */
.L_x_3048:
[----:B------:R-:W-:Y:S05]  /*10c50*/  BSYNC B1 ;  /* 0x0000000000017941 */ /* 0x000fea0003800000 */
.L_x_3047:
        /* <DEDUP_REMOVED lines=30> */
[----:B------:R0:W0:Y:S02]  /*10e40*/  SHFL.IDX PT, R76, R3, 0x3, 0x181f ;  /* 0x00781f00034c7f89 */ /* 0x00002400000e0000 */
.L_x_3356:
[----:B------:R-:W4:Y:S01]  /*10e50*/  LDL R12, [R1+0x68] ;  /* 0x00006800010c7983 */ /* 0x000f220000100800 */
[----:B------:R-:W-:Y:S01]  /*10e60*/  VIADD R78, R78, 0x60 ;  /* 0x000000604e4e7836 */ /* 0x000fe20000000000 */
[----:B------:R-:W-:Y:S01]  /*10e70*/  BSSY B1, `(.L_x_3050) ;  /* 0x000002a000017945 */ /* 0x000fe20003800000 */
[----:B01----:R-:W-:Y:S02]  /*10e80*/  CS2R R6, SRZ ;  /* 0x0000000000067805 */ /* 0x003fe4000001ff00 */
        /* <DEDUP_REMOVED lines=19> */
[----:B------:R-:W-:Y:S01]  /*10fc0*/  CS2R R74, SRZ ;  /* 0x00000000004a7805 */ /* 0x000fe2000001ff00 */
[----:B------:R-:W-:-:S06]  /*10fd0*/  ULDC.64 UR6, c[0x0][0x208] ;  /* 0x0000820000067ab9 */ /* 0x000fcc0000000a00 */
[C---:B------:R-:W-:Y:S01]  /*10fe0*/  @!P2 IMAD.SHL.U32 R79, R18.reuse, 0x2, RZ ;  /* 0x00000002124fa824 */ /* 0x040fe200078e00ff */
[----:B------:R-:W-:-:S04]  /*10ff0*/  @!P2 SHF.L.U64.HI R6, R18, 0x1, R19 ;  /* 0x000000011206a819 */ /* 0x000fc80000010213 */
[-C--:B------:R-:W-:Y:S02]  /*11000*/  @!P2 IADD3 R78, P1, R76, R79.reuse, RZ ;  /* 0x0000004f4c4ea210 */ /* 0x080fe40007f3e0ff */
[----:B------:R-:W-:Y:S02]  /*11010*/  @!P2 IADD3 R20, P0, R20, R79, RZ ;  /* 0x0000004f1414a210 */ /* 0x000fe40007f1e0ff */
[----:B------:R-:W-:Y:S02]  /*11020*/  CS2R R8, SRZ ;  /* 0x0000000000087805 */ /* 0x000fe4000001ff00 */
[----:B------:R-:W-:Y:S01]  /*11030*/  CS2R R10, SRZ ;  /* 0x00000000000a7805 */ /* 0x000fe2000001ff00 */
[----:B------:R-:W-:Y:S01]  /*11040*/  @!P2 IMAD.X R79, R77, 0x1, R6, P1 ;  /* 0x000000014d4fa824 */ /* 0x000fe200008e0606 */
[----:B------:R-:W-:Y:S02]  /*11050*/  @!P2 IADD3.X R21, R21, R6, RZ, P0, !PT ;  /* 0x000000061515a210 */ /* 0x000fe400007fe4ff */
[----:B------:R-:W-:-:S02]  /*11060*/  CS2R R12, SRZ ;  /* 0x00000000000c7805 */ /* 0x000fc4000001ff00 */
[----:B------:R-:W-:Y:S02]  /*11070*/  CS2R R14, SRZ ;  /* 0x00000000000e7805 */ /* 0x000fe4000001ff00 */
[----:B------:R-:W-:-:S04]  /*11080*/  CS2R R6, SRZ ;  /* 0x0000000000067805 */ /* 0x000fc8000001ff00 */
[----:B------:R0:W5:Y:S01]  /*11090*/  @!P2 LD.E.128 R12, desc[UR6][R20.64] ;  /* 0x00000006140ca980 */ /* 0x000162000c101d00 */
[----:B----4-:R-:W-:-:S04]  /*110a0*/  @!P3 IMAD.SHL.U32 R81, R80, 0x8, RZ ;  /* 0x000000085051b824 */ /* 0x010fc800078e00ff */
[----:B------:R-:W-:Y:S01]  /*110b0*/  @!P3 IMAD.WIDE R82, R81, 0x2, R4 ;  /* 0x000000025152b825 */ /* 0x000fe200078e0204 */
[----:B------:R-:W-:-:S03]  /*110c0*/  CS2R R4, SRZ ;  /* 0x0000000000047805 */ /* 0x000fc6000001ff00 */
[----:B------:R-:W-:Y:S01]  /*110d0*/  @!P3 IMAD.WIDE R80, R81, 0x2, R76 ;  /* 0x000000025150b825 */ /* 0x000fe200078e024c */
[----:B------:R0:W5:Y:S04]  /*110e0*/  @!P3 LD.E.128 R72, desc[UR6][R82.64] ;  /* 0x000000065248b980 */ /* 0x000168000c101d00 */
[----:B------:R0:W5:Y:S04]  /*110f0*/  @!P3 LD.E.128 R8, desc[UR6][R80.64] ;  /* 0x000000065008b980 */ /* 0x000168000c101d00 */
[----:B------:R0:W5:Y:S02]  /*11100*/  @!P2 LD.E.128 R4, desc[UR6][R78.64] ;  /* 0x000000064e04a980 */ /* 0x000164000c101d00 */
.L_x_3051:
[----:B------:R-:W-:Y:S05]  /*11110*/  BSYNC B1 ;  /* 0x0000000000017941 */ /* 0x000fea0003800000 */
.L_x_3050:
[----:B------:R-:W1:Y:S01]  /*11120*/  SYNCS.PHASECHK.TRANS64.TRYWAIT P0, [R16+URZ+0x38800], R111 ;  /* 0x0388006f100075a7 */ /* 0x000e62000800017f */
[----:B-----5:R-:W-:Y:S01]  /*11130*/  IMAD.MOV.U32 R3, RZ, RZ, R4 ;  /* 0x000000ffff037224 */ /* 0x020fe200078e0004 */
[----:B0-2---:R-:W-:Y:S01]  /*11140*/  MOV R21, R6 ;  /* 0x0000000600157202 */ /* 0x005fe20000000f00 */
[----:B---3--:R-:W-:Y:S01]  /*11150*/  IMAD.MOV.U32 R20, RZ, RZ, R5 ;  /* 0x000000ffff147224 */ /* 0x008fe200078e0005 */
[----:B------:R-:W-:Y:S01]  /*11160*/  MOV R76, R10 ;  /* 0x0000000a004c7202 */ /* 0x000fe20000000f00 */
[----:B------:R-:W-:Y:S01]  /*11170*/  IMAD.MOV.U32 R77, RZ, RZ, R12 ;  /* 0x000000ffff4d7224 */ /* 0x000fe200078e000c */
[----:B------:R-:W-:Y:S01]  /*11180*/  PRMT R92, R21, 0x7610, R92 ;  /* 0x00007610155c7816 */ /* 0x000fe2000000005c */
[----:B------:R-:W-:Y:S01]  /*11190*/  IMAD.MOV.U32 R21, RZ, RZ, R9 ;  /* 0x000000ffff157224 */ /* 0x000fe200078e0009 */
[----:B------:R-:W-:Y:S01]  /*111a0*/  PRMT R91, R3, 0x5410, R20 ;  /* 0x00005410035b7816 */ /* 0x000fe20000000014 */
[----:B------:R-:W-:Y:S01]  /*111b0*/  IMAD.MOV.U32 R20, RZ, RZ, R8 ;  /* 0x000000ffff147224 */ /* 0x000fe200078e0008 */
[----:B------:R-:W-:Y:S01]  /*111c0*/  BSSY B1, `(.L_x_3052) ;  /* 0x0000014000017945 */ /* 0x000fe20003800000 */
[----:B------:R-:W-:-:S02]  /*111d0*/  IMAD.MOV.U32 R78, RZ, RZ, R13 ;  /* 0x000000ffff4e7224 */ /* 0x000fc400078e000d */
        /* <DEDUP_REMOVED lines=9> */
[----:B------:R-:W-:Y:S02]  /*11270*/  PRMT R21, R21, 0x5410, R76 ;  /* 0x0000541015157816 */ /* 0x000fe4000000004c */
[----:B------:R-:W-:-:S02]  /*11280*/  MOV R76, R14 ;  /* 0x0000000e004c7202 */ /* 0x000fc40000000f00 */
[----:B------:R-:W-:Y:S02]  /*11290*/  VIADDMNMX R3, R85, -R230, 0x80, PT ;  /* 0x0000008055037446 */ /* 0x000fe400038009e6 */
[----:B------:R-:W-:Y:S01]  /*112a0*/  PRMT R94, R76, 0x5410, R77 ;  /* 0x000054104c5e7816 */ /* 0x000fe2000000004d */
[----:B------:R-:W-:Y:S01]  /*112b0*/  IMAD.MOV.U32 R77, RZ, RZ, R75 ;  /* 0x000000ffff4d7224 */ /* 0x000fe200078e004b */
[----:B------:R-:W-:Y:S02]  /*112c0*/  ISETP.GE.AND P1, PT, R212, R3, PT ;  /* 0x00000003d400720c */ /* 0x000fe40003f26270 */
[----:B------:R-:W-:Y:S02]  /*112d0*/  PRMT R85, R78, 0x5410, R79 ;  /* 0x000054104e557816 */ /* 0x000fe4000000004f */
[----:B------:R-:W-:Y:S01]  /*112e0*/  MOV R76, R74 ;  /* 0x0000004a004c7202 */ /* 0x000fe20000000f00 */
[----:B-1----:R-:W-:Y:S08]  /*112f0*/  @!P0 BRA `(.L_x_3053) ;  /* 0x0000020800488947 */ /* 0x002ff00003800000 */
.L_x_3357:
[----:B------:R-:W-:Y:S05]  /*11300*/  BSYNC B1 ;  /* 0x0000000000017941 */ /* 0x000fea0003800000 */
.L_x_3052:
        /* <DEDUP_REMOVED lines=10> */
[--C-:B------:R-:W-:Y:S01]  /*113b0*/  HADD2.F32 R127, -RZ, R116.reuse.H1_H1 ;  /* 0x30000074ff7f7230 */ /* 0x100fe20000004100 */
[--C-:B------:R-:W-:Y:S01]  /*113c0*/  SHF.R.U64 R60, R60, 0x10, R61.reuse ;  /* 0x000000103c3c7819 */ /* 0x100fe2000000123d */
[----:B------:R-:W-:Y:S01]  /*113d0*/  HADD2.F32 R125, -RZ, R116.H0_H0 ;  /* 0x20000074ff7d7230 */ /* 0x000fe20000004100 */
[----:B------:R-:W-:Y:S01]  /*113e0*/  SHF.R.S32.HI R79, RZ, 0x1f, R76 ;  /* 0x0000001fff4f7819 */ /* 0x000fe2000001144c */
[----:B------:R-:W-:Y:S01]  /*113f0*/  IMAD.SHL.U32 R77, R76, 0x8, RZ ;  /* 0x000000084c4d7824 */ /* 0x000fe200078e00ff */
[----:B------:R-:W-:Y:S01]  /*11400*/  SHF.R.U32.HI R117, RZ, 0x10, R61 ;  /* 0x00000010ff757819 */ /* 0x000fe2000001163d */
[----:B------:R-:W-:Y:S01]  /*11410*/  HADD2.F32 R126, -RZ, R115.H0_H0 ;  /* 0x20000073ff7e7230 */ /* 0x000fe20000004100 */
[----:B------:R-:W-:Y:S02]  /*11420*/  LEA.HI R79, R79, R76, RZ, 0x3 ;  /* 0x0000004c4f4f7211 */ /* 0x000fe400078f18ff */
[----:B------:R-:W-:Y:S01]  /*11430*/  LOP3.LUT R77, R77, 0x38, RZ, 0xc0, !PT ;  /* 0x000000384d4d7812 */ /* 0x000fe200078ec0ff */
[----:B------:R-:W-:Y:S01]  /*11440*/  HADD2.F32 R117, -RZ, R117.H0_H0 ;  /* 0x20000075ff757230 */ /* 0x000fe20000004100 */
[----:B------:R-:W-:-:S02]  /*11450*/  SHF.L.U32 R79, R79, 0xa, RZ ;  /* 0x0000000a4f4f7819 */ /* 0x000fc400000006ff */
[----:B------:R-:W-:Y:S02]  /*11460*/  LOP3.LUT R76, R77, 0x1c0, R132, 0xf8, !PT ;  /* 0x000001c04d4c7812 */ /* 0x000fe400078ef884 */
[----:B------:R-:W-:Y:S02]  /*11470*/  LOP3.LUT R81, R79, 0x7fffe000, RZ, 0xc0, !PT ;  /* 0x7fffe0004f517812 */ /* 0x000fe400078ec0ff */
[----:B------:R-:W-:Y:S02]  /*11480*/  LOP3.LUT R80, R76, R229, RZ, 0x3c, !PT ;  /* 0x000000e54c507212 */ /* 0x000fe400078e3cff */
[----:B------:R-:W1:Y:S01]  /*11490*/  LDS.128 R76, [R0] ;  /* 0x00000000004c7984 */ /* 0x000e620000000c00 */
[--C-:B------:R-:W-:Y:S02]  /*114a0*/  SHF.R.U64 R61, R64, 0x10, R65.reuse ;  /* 0x00000010403d7819 */ /* 0x100fe40000001241 */
[----:B------:R-:W-:Y:S02]  /*114b0*/  IADD3 R81, R80, R81, R228 ;  /* 0x0000005150517210 */ /* 0x000fe40007ffe0e4 */
[----:B------:R-:W-:-:S02]  /*114c0*/  SHF.R.U32.HI R64, RZ, 0x10, R65 ;  /* 0x00000010ff407819 */ /* 0x000fc40000011641 */
[--C-:B------:R-:W-:Y:S01]  /*114d0*/  SHF.R.U64 R62, R62, 0x10, R63.reuse ;  /* 0x000000103e3e7819 */ /* 0x100fe2000000123f */
[----:B0-----:R-:W-:Y:S01]  /*114e0*/  IMAD R111, R81, 0x2, R16 ;  /* 0x00000002516f7824 */ /* 0x001fe200078e0210 */
[----:B------:R-:W-:Y:S01]  /*114f0*/  SHF.R.U32.HI R65, RZ, 0x10, R63 ;  /* 0x00000010ff417819 */ /* 0x000fe2000001163f */
[----:B------:R-:W-:Y:S01]  /*11500*/  HADD2.F32 R123, -RZ, R64.H0_H0 ;  /* 0x20000040ff7b7230 */ /* 0x000fe20000004100 */
[--C-:B------:R-:W-:Y:S02]  /*11510*/  SHF.R.U64 R63, R66, 0x10, R67.reuse ;  /* 0x00000010423f7819 */ /* 0x100fe40000001243 */
[----:B------:R-:W0:Y:S01]  /*11520*/  LDS.128 R80, [R111+0x14400] ;  /* 0x014400006f507984 */ /* 0x000e220000000c00 */
[----:B------:R-:W-:Y:S01]  /*11530*/  SHF.R.U32.HI R66, RZ, 0x10, R67 ;  /* 0x00000010ff427819 */ /* 0x000fe20000011643 */
[--C-:B-1----:R-:W-:Y:S02]  /*11540*/  HADD2.F32 R120, -RZ, R77.reuse.H0_H0 ;  /* 0x2000004dff787230 */ /* 0x102fe40000004100 */
[----:B------:R-:W-:-:S02]  /*11550*/  HADD2.F32 R77, -RZ, R77.H1_H1 ;  /* 0x3000004dff4d7230 */ /* 0x000fc40000004100 */
[----:B------:R-:W-:Y:S02]  /*11560*/  HADD2.F32 R67, -RZ, R76.H0_H0 ;  /* 0x2000004cff437230 */ /* 0x000fe40000004100 */
[--C-:B------:R-:W-:Y:S02]  /*11570*/  HADD2.F32 R119, -RZ, R79.reuse.H0_H0 ;  /* 0x2000004fff777230 */ /* 0x100fe40000004100 */
[----:B------:R-:W-:Y:S02]  /*11580*/  HADD2.F32 R118, -RZ, R78.H0_H0 ;  /* 0x2000004eff767230 */ /* 0x000fe40000004100 */
[----:B------:R-:W-:Y:S02]  /*11590*/  HADD2.F32 R79, -RZ, R79.H1_H1 ;  /* 0x3000004fff4f7230 */ /* 0x000fe40000004100 */
[----:B------:R-:W-:Y:S02]  /*115a0*/  HADD2.F32 R76, -RZ, R76.H1_H1 ;  /* 0x3000004cff4c7230 */ /* 0x000fe40000004100 */
[----:B0-----:R-:W-:-:S02]  /*115b0*/  HADD2.F32 R124, -RZ, R81.H0_H0 ;  /* 0x20000051ff7c7230 */ /* 0x001fc40000004100 */
[----:B------:R-:W-:Y:S02]  /*115c0*/  HADD2.F32 R122, -RZ, R81.H1_H1 ;  /* 0x30000051ff7a7230 */ /* 0x000fe40000004100 */
[----:B------:R-:W-:Y:S02]  /*115d0*/  HADD2.F32 R121, -RZ, R80.H0_H0 ;  /* 0x20000050ff797230 */ /* 0x000fe40000004100 */
[C---:B------:R-:W-:Y:S01]  /*115e0*/  FMUL.FTZ R129, R124.reuse, R125 ;  /* 0x0000007d7c817220 */ /* 0x040fe20000410000 */
[----:B------:R-:W-:Y:S01]  /*115f0*/  FMUL.FTZ R131, R124, R127 ;  /* 0x0000007f7c837220 */ /* 0x000fe20000410000 */
[--C-:B------:R-:W-:Y:S02]  /*11600*/  HADD2.F32 R124, -RZ, R113.reuse.H0_H0 ;  /* 0x20000071ff7c7230 */ /* 0x100fe40000004100 */
[C---:B------:R-:W-:Y:S01]  /*11610*/  FMUL.FTZ R128, R122.reuse, R123 ;  /* 0x0000007b7a807220 */ /* 0x040fe20000410000 */
[----:B------:R-:W-:Y:S01]  /*11620*/  FMUL.FTZ R130, R122, R117 ;  /* 0x000000757a827220 */ /* 0x000fe20000410000 */
[C---:B------:R-:W-:Y:S01]  /*11630*/  FFMA.FTZ R64, R120.reuse, R127, -R129 ;  /* 0x0000007f78407223 */ /* 0x040fe20000010881 */
[----:B------:R-:W-:Y:S01]  /*11640*/  FFMA.FTZ R120, R120, R125, R131 ;  /* 0x0000007d78787223 */ /* 0x000fe20000010083 */
[C---:B------:R-:W-:Y:S01]  /*11650*/  FMUL.FTZ R122, R121.reuse, R124 ;  /* 0x0000007c797a7220 */ /* 0x040fe20000410000 */
[----:B------:R-:W-:Y:S01]  /*11660*/  FMUL.FTZ R121, R121, R126 ;  /* 0x0000007e79797220 */ /* 0x000fe20000410000 */
[----:B------:R-:W-:Y:S01]  /*11670*/  FFMA.FTZ R117, R77, R117, -R128 ;  /* 0x000000754d757223 */ /* 0x000fe20000010880 */
[----:B------:R-:W-:-:S02]  /*11680*/  HADD2.F32 R125, -RZ, R113.H1_H1 ;  /* 0x30000071ff7d7230 */ /* 0x000fc40000004100 */
[----:B------:R-:W-:Y:S01]  /*11690*/  FFMA.FTZ R77, R77, R123, R130 ;  /* 0x0000007b4d4d7223 */ /* 0x000fe20000010082 */
[C---:B------:R-:W-:Y:S01]  /*116a0*/  FFMA.FTZ R121, R67.reuse, R124, R121 ;  /* 0x0000007c43797223 */ /* 0x040fe20000010079 */
[----:B------:R-:W-:Y:S02]  /*116b0*/  HADD2.F32 R116, -RZ, R82.H0_H0 ;  /* 0x20000052ff747230 */ /* 0x000fe40000004100 */
[----:B------:R-:W-:Y:S01]  /*116c0*/  FFMA.FTZ R113, R67, R126, -R122 ;  /* 0x0000007e43717223 */ /* 0x000fe2000001087a */
[----:B------:R-:W-:Y:S02]  /*116d0*/  HADD2.F32 R81, -RZ, R83.H0_H0 ;  /* 0x20000053ff517230 */ /* 0x000fe40000004100 */
[--C-:B------:R-:W-:Y:S02]  /*116e0*/  HADD2.F32 R123, -RZ, R114.reuse.H1_H1 ;  /* 0x30000072ff7b7230 */ /* 0x100fe40000004100 */
[----:B------:R-:W-:Y:S01]  /*116f0*/  FMUL.FTZ R67, R116, R125 ;  /* 0x0000007d74437220 */ /* 0x000fe20000410000 */
[----:B------:R-:W-:-:S02]  /*11700*/  HADD2.F32 R124, -RZ, R114.H0_H0 ;  /* 0x20000072ff7c7230 */ /* 0x000fc40000004100 */
[----:B------:R-:W-:Y:S02]  /*11710*/  HADD2.F32 R122, -RZ, R115.H1_H1 ;  /* 0x30000073ff7a7230 */ /* 0x000fe40000004100 */
[-C--:B------:R-:W-:Y:S01]  /*11720*/  FMUL.FTZ R115, R116, R123.reuse ;  /* 0x0000007b74737220 */ /* 0x080fe20000410000 */
[----:B------:R-:W-:Y:S02]  /*11730*/  HADD2.F32 R83, -RZ, R83.H1_H1 ;  /* 0x30000053ff537230 */ /* 0x000fe40000004100 */
[C---:B------:R-:W-:Y:S01]  /*11740*/  FMUL.FTZ R128, R81.reuse, R124 ;  /* 0x0000007c51807220 */ /* 0x040fe20000410000 */
[----:B------:R-:W-:Y:S02]  /*11750*/  HADD2.F32 R126, -RZ, R66.H0_H0 ;  /* 0x20000042ff7e7230 */ /* 0x000fe40000004100 */
[-C--:B------:R-:W-:Y:S01]  /*11760*/  FMUL.FTZ R81, R81, R122.reuse ;  /* 0x0000007a51517220 */ /* 0x080fe20000410000 */
[----:B------:R-:W-:Y:S02]  /*11770*/  HADD2.F32 R116, -RZ, R65.H0_H0 ;  /* 0x20000041ff747230 */ /* 0x000fe40000004100 */
[C---:B------:R-:W-:Y:S01]  /*11780*/  FFMA.FTZ R65, R119.reuse, R122, -R128 ;  /* 0x0000007a77417223 */ /* 0x040fe20000010880 */
[C---:B------:R-:W-:Y:S01]  /*11790*/  FFMA.FTZ R114, R118.reuse, R123, -R67 ;  /* 0x0000007b76727223 */ /* 0x040fe20000010843 */
[----:B------:R-:W-:Y:S01]  /*117a0*/  FFMA.FTZ R66, R118, R125, R115 ;  /* 0x0000007d76427223 */ /* 0x000fe20000010073 */
        /* <DEDUP_REMOVED lines=14> */
[-C--:B------:R-:W-:Y:S01]  /*11890*/  FMUL.FTZ R80, R80, R61.reuse ;  /* 0x0000003d50507220 */ /* 0x080fe20000410000 */
[----:B------:R-:W-:Y:S01]  /*118a0*/  FFMA.FTZ R60, R76, R61, -R79 ;  /* 0x0000003d4c3c7223 */ /* 0x000fe2000001084f */
[-C--:B------:R-:W-:Y:S01]  /*118b0*/  FMUL.FTZ R82, R82, R63.reuse ;  /* 0x0000003f52527220 */ /* 0x080fe20000410000 */
        /* <DEDUP_REMOVED lines=13> */
.L_x_3057:
[----:B------:R-:W-:Y:S05]  /*11990*/  BSYNC B2 ;  /* 0x0000000000027941 */ /* 0x000fea0003800000 */
.L_x_3056:
[----:B------:R-:W-:Y:S05]  /*119a0*/  @P1 BRA `(.L_x_3055) ;  /* 0x0000000400841947 */ /* 0x000fea0003800000 */
[----:B-1----:R-:W2:Y:S04]  /*119b0*/  LDL R0, [R1+0x60] ;  /* 0x0000600001007983 */ /* 0x002ea80000100800 */
[----:B------:R-:W3:Y:S01]  /*119c0*/  LDL R116, [R1+0x88] ;  /* 0x0000880001747983 */ /* 0x000ee20000100800 */
[----:B------:R-:W-:Y:S01]  /*119d0*/  SHF.R.U64 R56, R56, 0x10, R57 ;  /* 0x0000001038387819 */ /* 0x000fe20000001239 */
[----:B0-----:R-:W-:Y:S01]  /*119e0*/  HADD2.F32 R111, -RZ, R109.H1_H1 ;  /* 0x3000006dff6f7230 */ /* 0x001fe20000004100 */
[----:B------:R-:W-:Y:S01]  /*119f0*/  SHF.R.U32.HI R115, RZ, 0x10, R69 ;  /* 0x00000010ff737819 */ /* 0x000fe20000011645 */
[----:B------:R-:W-:Y:S01]  /*11a00*/  HADD2.F32 R113, -RZ, R108.H0_H0 ;  /* 0x2000006cff717230 */ /* 0x000fe20000004100 */
[----:B------:R-:W-:Y:S01]  /*11a10*/  SHF.R.U64 R58, R58, 0x10, R59 ;  /* 0x000000103a3a7819 */ /* 0x000fe2000000123b */
[----:B------:R-:W-:-:S02]  /*11a20*/  HADD2.F32 R114, -RZ, R107.H1_H1 ;  /* 0x3000006bff727230 */ /* 0x000fc40000004100 */
[----:B------:R-:W-:Y:S02]  /*11a30*/  HADD2.F32 R115, -RZ, R115.H0_H0 ;  /* 0x20000073ff737230 */ /* 0x000fe40000004100 */
[----:B------:R-:W-:Y:S01]  /*11a40*/  HADD2.F32 R107, -RZ, R107.H0_H0 ;  /* 0x2000006bff6b7230 */ /* 0x000fe20000004100 */
[----:B--2---:R-:W-:-:S04]  /*11a50*/  LEA.HI R112, R112, R0, RZ, 0x1d ;  /* 0x0000000070707211 */ /* 0x004fc800078fe8ff */
[----:B------:R-:W-:Y:S01]  /*11a60*/  SHF.R.S32.HI R61, RZ, 0x1f, R112 ;  /* 0x0000001fff3d7819 */ /* 0x000fe20000011470 */
[----:B------:R-:W-:-:S03]  /*11a70*/  IMAD.SHL.U32 R0, R112, 0x8, RZ ;  /* 0x0000000870007824 */ /* 0x000fc600078e00ff */
[----:B------:R-:W-:Y:S02]  /*11a80*/  LEA.HI R61, R61, R112, RZ, 0x3 ;  /* 0x000000703d3d7211 */ /* 0x000fe400078f18ff */
[----:B------:R-:W-:Y:S02]  /*11a90*/  LOP3.LUT R0, R0, 0x38, RZ, 0xc0, !PT ;  /* 0x0000003800007812 */ /* 0x000fe400078ec0ff */
[----:B------:R-:W-:Y:S01]  /*11aa0*/  SHF.R.U32.HI R112, RZ, 0x10, R57 ;  /* 0x00000010ff707819 */ /* 0x000fe20000011639 */
[----:B------:R-:W-:Y:S01]  /*11ab0*/  IMAD.SHL.U32 R61, R61, 0x400, RZ ;  /* 0x000004003d3d7824 */ /* 0x000fe200078e00ff */
[----:B------:R-:W-:Y:S02]  /*11ac0*/  LOP3.LUT R0, R0, 0x1c0, R132, 0xf8, !PT ;  /* 0x000001c000007812 */ /* 0x000fe400078ef884 */
[----:B------:R-:W-:Y:S02]  /*11ad0*/  SHF.R.U64 R57, R68, 0x10, R69 ;  /* 0x0000001044397819 */ /* 0x000fe40000001245 */
[----:B------:R-:W-:-:S02]  /*11ae0*/  LOP3.LUT R0, R0, R229, RZ, 0x3c, !PT ;  /* 0x000000e500007212 */ /* 0x000fc400078e3cff */
[----:B------:R-:W-:Y:S02]  /*11af0*/  LOP3.LUT R65, R61, 0x7fffe000, RZ, 0xc0, !PT ;  /* 0x7fffe0003d417812 */ /* 0x000fe400078ec0ff */
[----:B---3--:R-:W0:Y:S01]  /*11b00*/  LDS.128 R60, [R116] ;  /* 0x00000000743c7984 */ /* 0x008e220000000c00 */
[----:B------:R-:W-:Y:S02]  /*11b10*/  SHF.R.U32.HI R68, RZ, 0x10, R59 ;  /* 0x00000010ff447819 */ /* 0x000fe4000001163b */
[----:B------:R-:W-:Y:S02]  /*11b20*/  IADD3 R65, R0, R65, R228 ;  /* 0x0000004100417210 */ /* 0x000fe40007ffe0e4 */
[--C-:B------:R-:W-:Y:S01]  /*11b30*/  SHF.R.U64 R59, R70, 0x10, R71.reuse ;  /* 0x00000010463b7819 */ /* 0x100fe20000001247 */
[----:B------:R-:W-:Y:S01]  /*11b40*/  HADD2.F32 R68, -RZ, R68.H0_H0 ;  /* 0x20000044ff447230 */ /* 0x000fe20000004100 */
[----:B------:R-:W-:Y:S02]  /*11b50*/  LEA R0, R65, R16, 0x1 ;  /* 0x0000001041007211 */ /* 0x000fe400078e08ff */
[----:B------:R-:W-:-:S03]  /*11b60*/  SHF.R.U32.HI R70, RZ, 0x10, R71 ;  /* 0x00000010ff467819 */ /* 0x000fc60000011647 */
[----:B------:R-:W1:Y:S02]  /*11b70*/  LDS.128 R64, [R0+0x14400] ;  /* 0x0144000000407984 */ /* 0x000e640000000c00 */
[----:B------:R-:W-:Y:S02]  /*11b80*/  HADD2.F32 R70, -RZ, R70.H0_H0 ;  /* 0x20000046ff467230 */ /* 0x000fe40000004100 */
[--C-:B0-----:R-:W-:Y:S02]  /*11b90*/  HADD2.F32 R76, -RZ, R61.reuse.H0_H0 ;  /* 0x2000003dff4c7230 */ /* 0x101fe40000004100 */
[----:B------:R-:W-:Y:S02]  /*11ba0*/  HADD2.F32 R78, -RZ, R61.H1_H1 ;  /* 0x3000003dff4e7230 */ /* 0x000fe40000004100 */
[----:B------:R-:W-:Y:S02]  /*11bb0*/  HADD2.F32 R79, -RZ, R60.H0_H0 ;  /* 0x2000003cff4f7230 */ /* 0x000fe40000004100 */
[----:B------:R-:W-:-:S02]  /*11bc0*/  HADD2.F32 R61, -RZ, R62.H0_H0 ;  /* 0x2000003eff3d7230 */ /* 0x000fc40000004100 */
[--C-:B------:R-:W-:Y:S02]  /*11bd0*/  HADD2.F32 R69, -RZ, R63.reuse.H0_H0 ;  /* 0x2000003fff457230 */ /* 0x100fe40000004100 */
[----:B------:R-:W-:Y:S02]  /*11be0*/  HADD2.F32 R63, -RZ, R63.H1_H1 ;  /* 0x3000003fff3f7230 */ /* 0x000fe40000004100 */
[--C-:B-1----:R-:W-:Y:S02]  /*11bf0*/  HADD2.F32 R81, -RZ, R65.reuse.H0_H0 ;  /* 0x20000041ff517230 */ /* 0x102fe40000004100 */
[----:B------:R-:W-:Y:S02]  /*11c00*/  HADD2.F32 R82, -RZ, R65.H1_H1 ;  /* 0x30000041ff527230 */ /* 0x000fe40000004100 */
[--C-:B------:R-:W-:Y:S02]  /*11c10*/  HADD2.F32 R80, -RZ, R67.reuse.H0_H0 ;  /* 0x20000043ff507230 */ /* 0x100fe40000004100 */
[----:B------:R-:W-:Y:S01]  /*11c20*/  FMUL.FTZ R65, R81, R113 ;  /* 0x0000007151417220 */ /* 0x000fe20000410000 */
[----:B------:R-:W-:-:S02]  /*11c30*/  HADD2.F32 R71, -RZ, R67.H1_H1 ;  /* 0x30000043ff477230 */ /* 0x000fc40000004100 */
[-C--:B------:R-:W-:Y:S01]  /*11c40*/  FMUL.FTZ R67, R81, R111.reuse ;  /* 0x0000006f51437220 */ /* 0x080fe20000410000 */
[----:B------:R-:W-:Y:S02]  /*11c50*/  HADD2.F32 R81, -RZ, R112.H0_H0 ;  /* 0x20000070ff517230 */ /* 0x000fe40000004100 */
[----:B------:R-:W-:Y:S01]  /*11c60*/  FFMA.FTZ R65, R76, R111, -R65 ;  /* 0x0000006f4c417223 */ /* 0x000fe20000010841 */
[----:B------:R-:W-:Y:S02]  /*11c70*/  HADD2.F32 R77, -RZ, R64.H0_H0 ;  /* 0x20000040ff4d7230 */ /* 0x000fe40000004100 */
[----:B------:R-:W-:Y:S01]  /*11c80*/  FMUL.FTZ R111, R82, R115 ;  /* 0x00000073526f7220 */ /* 0x000fe20000410000 */
[----:B------:R-:W-:Y:S02]  /*11c90*/  HADD2.F32 R112, -RZ, R108.H1_H1 ;  /* 0x3000006cff707230 */ /* 0x000fe40000004100 */
[----:B------:R-:W-:Y:S01]  /*11ca0*/  FFMA.FTZ R67, R76, R113, R67 ;  /* 0x000000714c437223 */ /* 0x000fe20000010043 */
[----:B------:R-:W-:-:S02]  /*11cb0*/  HADD2.F32 R108, -RZ, R109.H0_H0 ;  /* 0x2000006dff6c7230 */ /* 0x000fc40000004100 */
[-C--:B------:R-:W-:Y:S01]  /*11cc0*/  FMUL.FTZ R109, R82, R81.reuse ;  /* 0x00000051526d7220 */ /* 0x080fe20000410000 */
[----:B------:R-:W-:Y:S02]  /*11cd0*/  HADD2.F32 R83, -RZ, R66.H0_H0 ;  /* 0x20000042ff537230 */ /* 0x000fe40000004100 */
[C---:B------:R-:W-:Y:S01]  /*11ce0*/  FMUL.FTZ R82, R77.reuse, R112 ;  /* 0x000000704d527220 */ /* 0x040fe20000410000 */
[----:B------:R-:W-:Y:S01]  /*11cf0*/  FFMA.FTZ R76, R78, R81, -R111 ;  /* 0x000000514e4c7223 */ /* 0x000fe2000001086f */
[-C--:B------:R-:W-:Y:S01]  /*11d00*/  FMUL.FTZ R81, R77, R108.reuse ;  /* 0x0000006c4d517220 */ /* 0x080fe20000410000 */
[----:B------:R-:W-:Y:S02]  /*11d10*/  HADD2.F32 R64, -RZ, R64.H1_H1 ;  /* 0x30000040ff407230 */ /* 0x000fe40000004100 */
[----:B------:R-:W-:Y:S01]  /*11d20*/  FFMA.FTZ R77, R79, R108, -R82 ;  /* 0x0000006c4f4d7223 */ /* 0x000fe20000010852 */
[--C-:B------:R-:W-:Y:S02]  /*11d30*/  HADD2.F32 R82, -RZ, R110.reuse.H0_H0 ;  /* 0x2000006eff527230 */ /* 0x100fe40000004100 */
[----:B------:R-:W-:Y:S01]  /*11d40*/  FMUL.FTZ R108, R83, R114 ;  /* 0x00000072536c7220 */ /* 0x000fe20000410000 */
[----:B------:R-:W-:-:S02]  /*11d50*/  HADD2.F32 R110, -RZ, R110.H1_H1 ;  /* 0x3000006eff6e7230 */ /* 0x000fc40000004100 */
[----:B------:R-:W-:Y:S01]  /*11d60*/  FFMA.FTZ R79, R79, R112, R81 ;  /* 0x000000704f4f7223 */ /* 0x000fe20000010051 */
[----:B------:R-:W-:Y:S02]  /*11d70*/  HADD2.F32 R66, -RZ, R66.H1_H1 ;  /* 0x30000042ff427230 */ /* 0x000fe40000004100 */
[-C--:B------:R-:W-:Y:S01]  /*11d80*/  FMUL.FTZ R112, R83, R82.reuse ;  /* 0x0000005253707220 */ /* 0x080fe20000410000 */
[C---:B------:R-:W-:Y:S01]  /*11d90*/  FFMA.FTZ R108, R61.reuse, R82, -R108 ;  /* 0x000000523d6c7223 */ /* 0x040fe2000001086c */
[CC--:B------:R-:W-:Y:S01]  /*11da0*/  FMUL.FTZ R82, R80.reuse, R107.reuse ;  /* 0x0000006b50527220 */ /* 0x0c0fe20000410000 */
[----:B------:R-:W-:Y:S01]  /*11db0*/  FMUL.FTZ R80, R80, R110 ;  /* 0x0000006e50507220 */ /* 0x000fe20000410000 */
[----:B------:R-:W-:Y:S01]  /*11dc0*/  FFMA.FTZ R112, R61, R114, R112 ;  /* 0x000000723d707223 */ /* 0x000fe20000010070 */
[----:B------:R-:W-:Y:S01]  /*11dd0*/  FMUL.FTZ R114, R71, R70 ;  /* 0x0000004647727220 */ /* 0x000fe20000410000 */
[C---:B------:R-:W-:Y:S01]  /*11de0*/  FFMA.FTZ R82, R69.reuse, R110, -R82 ;  /* 0x0000006e45527223 */ /* 0x040fe20000010852 */
[----:B------:R-:W-:Y:S01]  /*11df0*/  FFMA.FTZ R80, R69, R107, R80 ;  /* 0x0000006b45507223 */ /* 0x000fe20000010050 */
[----:B------:R-:W-:Y:S01]  /*11e00*/  FMUL.FTZ R110, R71, R68 ;  /* 0x00000044476e7220 */ /* 0x000fe20000410000 */
[----:B------:R-:W-:-:S02]  /*11e10*/  HADD2.F32 R61, -RZ, R57.H0_H0 ;  /* 0x20000039ff3d7230 */ /* 0x000fc40000004100 */
[C---:B------:R-:W-:Y:S01]  /*11e20*/  FFMA.FTZ R81, R63.reuse, R68, -R114 ;  /* 0x000000443f517223 */ /* 0x040fe20000010872 */
[----:B------:R-:W-:Y:S02]  /*11e30*/  HADD2.F32 R69, -RZ, R59.H0_H0 ;  /* 0x2000003bff457230 */ /* 0x000fe40000004100 */
[----:B------:R-:W-:Y:S01]  /*11e40*/  FFMA.FTZ R83, R63, R70, R110 ;  /* 0x000000463f537223 */ /* 0x000fe2000001006e */
[----:B------:R-:W-:Y:S02]  /*11e50*/  HADD2.F32 R57, -RZ, R56.H0_H0 ;  /* 0x20000038ff397230 */ /* 0x000fe40000004100 */
[----:B------:R-:W-:Y:S01]  /*11e60*/  FMUL.FTZ R63, R64, R61 ;  /* 0x0000003d403f7220 */ /* 0x000fe20000410000 */
[----:B------:R-:W-:Y:S02]  /*11e70*/  HADD2.F32 R59, -RZ, R58.H0_H0 ;  /* 0x2000003aff3b7230 */ /* 0x000fe40000004100 */
[----:B------:R-:W-:Y:S01]  /*11e80*/  FMUL.FTZ R71, R66, R69 ;  /* 0x0000004542477220 */ /* 0x000fe20000410000 */
[----:B------:R-:W-:-:S02]  /*11e90*/  HADD2.F32 R60, -RZ, R60.H1_H1 ;  /* 0x3000003cff3c7230 */ /* 0x000fc40000004100 */
[----:B------:R-:W-:Y:S01]  /*11ea0*/  FMUL.FTZ R64, R64, R57 ;  /* 0x0000003940407220 */ /* 0x000fe20000410000 */
[----:B------:R-:W-:Y:S02]  /*11eb0*/  HADD2.F32 R62, -RZ, R62.H1_H1 ;  /* 0x3000003eff3e7230 */ /* 0x000fe40000004100 */
[----:B------:R-:W-:Y:S01]  /*11ec0*/  FMUL.FTZ R66, R66, R59 ;  /* 0x0000003b42427220 */ /* 0x000fe20000410000 */
[----:B------:R-:W-:Y:S01]  /*11ed0*/  FFMA.FTZ R78, R78, R115, R109 ;  /* 0x000000734e4e7223 */ /* 0x000fe2000001006d */
        /* <DEDUP_REMOVED lines=14> */
.L_x_3055:
[----:B------:R-:W-:Y:S05]  /*11fc0*/  BSYNC B1 ;  /* 0x0000000000017941 */ /* 0x000fea0003800000 */
.L_x_3054:
        /* <DEDUP_REMOVED lines=11> */
[----:B------:R-:W-:Y:S01]  /*12080*/  LOP3.LUT R58, R224, 0x38, R18, 0xf8, !PT ;  /* 0x00000038e03a7812 */ /* 0x000fe200078ef812 */
[----:B------:R-:W-:Y:S01]  /*12090*/  HADD2.F32 R71, -RZ, R103.H1_H1 ;  /* 0x30000067ff477230 */ /* 0x000fe20000004100 */
[----:B------:R-:W-:Y:S01]  /*120a0*/  SHF.R.U64 R52, R52, 0x10, R53 ;  /* 0x0000001034347819 */ /* 0x000fe20000001235 */
[----:B------:R-:W-:Y:S01]  /*120b0*/  HADD2.F32 R70, -RZ, R105.H1_H1 ;  /* 0x30000069ff467230 */ /* 0x000fe20000004100 */
[----:B------:R-:W-:Y:S02]  /*120c0*/  LOP3.LUT R58, R227, R58, R107, 0xf6, !PT ;  /* 0x0000003ae33a7212 */ /* 0x000fe400078ef66b */
[----:B------:R-:W-:Y:S02]  /*120d0*/  SHF.R.U32.HI R78, RZ, 0x10, R53 ;  /* 0x00000010ff4e7819 */ /* 0x000fe40000011635 */
[--C-:B------:R-:W-:Y:S02]  /*120e0*/  SHF.R.U64 R44, R44, 0x10, R45.reuse ;  /* 0x000000102c2c7819 */ /* 0x100fe4000000122d */
[----:B------:R-:W-:Y:S01]  /*120f0*/  SHF.R.U32.HI R76, RZ, 0x10, R45 ;  /* 0x00000010ff4c7819 */ /* 0x000fe2000001162d */
[----:B------:R-:W-:Y:S01]  /*12100*/  HADD2.F32 R78, -RZ, R78.H0_H0 ;  /* 0x2000004eff4e7230 */ /* 0x000fe20000004100 */
[----:B------:R-:W-:-:S02]  /*12110*/  SHF.R.U64 R45, R46, 0x10, R47 ;  /* 0x000000102e2d7819 */ /* 0x000fc4000000122f */
[----:B------:R-:W-:Y:S02]  /*12120*/  SHF.R.U64 R46, R54, 0x10, R55 ;  /* 0x00000010362e7819 */ /* 0x000fe40000001237 */
[----:B------:R-:W-:Y:S01]  /*12130*/  SHF.R.U32.HI R83, RZ, 0x10, R47 ;  /* 0x00000010ff537819 */ /* 0x000fe2000001162f */
[----:B------:R-:W-:Y:S01]  /*12140*/  HADD2.F32 R45, -RZ, R45.H0_H0 ;  /* 0x2000002dff2d7230 */ /* 0x000fe20000004100 */
[----:B------:R-:W-:Y:S02]  /*12150*/  SHF.R.U32.HI R81, RZ, 0x10, R55 ;  /* 0x00000010ff517819 */ /* 0x000fe40000011637 */
[----:B--2---:R-:W-:Y:S02]  /*12160*/  R2UR UR4, R56 ;  /* 0x00000000380472ca */ /* 0x004fe400000e0000 */
[----:B------:R-:W-:-:S04]  /*12170*/  LEA.HI R56, R0, R237, RZ, 0x1d ;  /* 0x000000ed00387211 */ /* 0x000fc800078fe8ff */
[----:B------:R-:W-:Y:S01]  /*12180*/  SHF.R.S32.HI R59, RZ, 0x1f, R56 ;  /* 0x0000001fff3b7819 */ /* 0x000fe20000011438 */
[----:B------:R-:W-:-:S03]  /*12190*/  IMAD.SHL.U32 R57, R56, 0x8, RZ ;  /* 0x0000000838397824 */ /* 0x000fc600078e00ff */
[----:B------:R-:W-:Y:S02]  /*121a0*/  LEA.HI R59, R59, R56, RZ, 0x3 ;  /* 0x000000383b3b7211 */ /* 0x000fe400078f18ff */
[----:B------:R-:W-:Y:S02]  /*121b0*/  LOP3.LUT R56, R224, 0x38, R57, 0xf8, !PT ;  /* 0x00000038e0387812 */ /* 0x000fe400078ef839 */
[----:B------:R-:W-:Y:S01]  /*121c0*/  LEA R64, R58, UR4, 0x1 ;  /* 0x000000043a407c11 */ /* 0x000fe2000f8e08ff */
[----:B------:R-:W-:Y:S01]  /*121d0*/  IMAD.SHL.U32 R59, R59, 0x400, RZ ;  /* 0x000004003b3b7824 */ /* 0x000fe200078e00ff */
[----:B------:R-:W-:-:S04]  /*121e0*/  LOP3.LUT R60, R56, R107, RZ, 0x3c, !PT ;  /* 0x0000006b383c7212 */ /* 0x000fc800078e3cff */
[----:B------:R-:W-:Y:S02]  /*121f0*/  LOP3.LUT R65, R59, 0x7fffe000, RZ, 0xc0, !PT ;  /* 0x7fffe0003b417812 */ /* 0x000fe400078ec0ff */
[----:B------:R-:W1:Y:S02]  /*12200*/  LDS.128 R56, [R64] ;  /* 0x0000000040387984 */ /* 0x000e640000000c00 */
[----:B------:R-:W-:-:S04]  /*12210*/  IADD3 R65, R60, R65, R227 ;  /* 0x000000413c417210 */ /* 0x000fc80007ffe0e3 */
[----:B------:R-:W-:-:S05]  /*12220*/  LEA R65, R65, R16, 0x1 ;  /* 0x0000001041417211 */ /* 0x000fca00078e08ff */
[----:B------:R-:W2:Y:S01]  /*12230*/  LDS.128 R60, [R65+0x14400] ;  /* 0x01440000413c7984 */ /* 0x000ea20000000c00 */
[--C-:B-1----:R-:W-:Y:S02]  /*12240*/  HADD2.F32 R54, -RZ, R57.reuse.H0_H0 ;  /* 0x20000039ff367230 */ /* 0x102fe40000004100 */
[----:B------:R-:W-:Y:S02]  /*12250*/  HADD2.F32 R57, -RZ, R57.H1_H1 ;  /* 0x30000039ff397230 */ /* 0x000fe40000004100 */
[----:B------:R-:W-:Y:S02]  /*12260*/  HADD2.F32 R47, -RZ, R56.H0_H0 ;  /* 0x20000038ff2f7230 */ /* 0x000fe40000004100 */
[----:B------:R-:W-:Y:S02]  /*12270*/  HADD2.F32 R55, -RZ, R58.H0_H0 ;  /* 0x2000003aff377230 */ /* 0x000fe40000004100 */
[--C-:B------:R-:W-:Y:S02]  /*12280*/  HADD2.F32 R66, -RZ, R59.reuse.H0_H0 ;  /* 0x2000003bff427230 */ /* 0x100fe40000004100 */
[----:B------:R-:W-:-:S02]  /*12290*/  HADD2.F32 R59, -RZ, R59.H1_H1 ;  /* 0x3000003bff3b7230 */ /* 0x000fc40000004100 */
[--C-:B--2---:R-:W-:Y:S02]  /*122a0*/  HADD2.F32 R53, -RZ, R61.reuse.H0_H0 ;  /* 0x2000003dff357230 */ /* 0x104fe40000004100 */
[----:B------:R-:W-:Y:S02]  /*122b0*/  HADD2.F32 R67, -RZ, R61.H1_H1 ;  /* 0x3000003dff437230 */ /* 0x000fe40000004100 */
[----:B------:R-:W-:Y:S02]  /*122c0*/  HADD2.F32 R61, -RZ, R60.H0_H0 ;  /* 0x2000003cff3d7230 */ /* 0x000fe40000004100 */
[C---:B------:R-:W-:Y:S01]  /*122d0*/  FMUL.FTZ R77, R53.reuse, R71 ;  /* 0x00000047354d7220 */ /* 0x040fe20000410000 */
[----:B------:R-:W-:Y:S01]  /*122e0*/  FMUL.FTZ R79, R53, R70 ;  /* 0x00000046354f7220 */ /* 0x000fe20000410000 */
[----:B------:R-:W-:Y:S01]  /*122f0*/  FMUL.FTZ R80, R67, R78 ;  /* 0x0000004e43507220 */ /* 0x000fe20000410000 */
[----:B------:R-:W-:Y:S02]  /*12300*/  HADD2.F32 R68, -RZ, R62.H0_H0 ;  /* 0x2000003eff447230 */ /* 0x000fe40000004100 */
[----:B------:R-:W-:Y:S01]  /*12310*/  FFMA.FTZ R53, R54, R70, -R77 ;  /* 0x0000004636357223 */ /* 0x000fe2000001084d */
[----:B------:R-:W-:-:S02]  /*12320*/  HADD2.F32 R70, -RZ, R76.H0_H0 ;  /* 0x2000004cff467230 */ /* 0x000fc40000004100 */
[----:B------:R-:W-:Y:S01]  /*12330*/  FFMA.FTZ R79, R54, R71, R79 ;  /* 0x00000047364f7223 */ /* 0x000fe2000001004f */
[----:B------:R-:W-:Y:S02]  /*12340*/  HADD2.F32 R76, -RZ, R103.H0_H0 ;  /* 0x20000067ff4c7230 */ /* 0x000fe40000004100 */
[----:B------:R-:W-:Y:S02]  /*12350*/  HADD2.F32 R54, -RZ, R105.H0_H0 ;  /* 0x20000069ff367230 */ /* 0x000fe40000004100 */
[-C--:B------:R-:W-:Y:S01]  /*12360*/  FMUL.FTZ R82, R67, R70.reuse ;  /* 0x0000004643527220 */ /* 0x080fe20000410000 */
[----:B------:R-:W-:Y:S01]  /*12370*/  FFMA.FTZ R80, R57, R70, -R80 ;  /* 0x0000004639507223 */ /* 0x000fe20000010850 */
[C---:B------:R-:W-:Y:S01]  /*12380*/  FMUL.FTZ R70, R61.reuse, R76 ;  /* 0x0000004c3d467220 */ /* 0x040fe20000410000 */
[----:B------:R-:W-:Y:S02]  /*12390*/  HADD2.F32 R67, -RZ, R104.H0_H0 ;  /* 0x20000068ff437230 */ /* 0x000fe40000004100 */
[----:B------:R-:W-:Y:S01]  /*123a0*/  FMUL.FTZ R61, R61, R54 ;  /* 0x000000363d3d7220 */ /* 0x000fe20000410000 */
[----:B------:R-:W-:-:S02]  /*123b0*/  HADD2.F32 R69, -RZ, R63.H0_H0 ;  /* 0x2000003fff457230 */ /* 0x000fc40000004100 */
[C---:B------:R-:W-:Y:S01]  /*123c0*/  FFMA.FTZ R70, R47.reuse, R54, -R70 ;  /* 0x000000362f467223 */ /* 0x040fe20000010846 */
[----:B------:R-:W-:Y:S02]  /*123d0*/  HADD2.F32 R54, -RZ, R106.H0_H0 ;  /* 0x2000006aff367230 */ /* 0x000fe40000004100 */
[----:B------:R-:W-:Y:S01]  /*123e0*/  FFMA.FTZ R61, R47, R76, R61 ;  /* 0x0000004c2f3d7223 */ /* 0x000fe2000001003d */
[----:B------:R-:W-:Y:S02]  /*123f0*/  HADD2.F32 R104, -RZ, R104.H1_H1 ;  /* 0x30000068ff687230 */ /* 0x000fe40000004100 */
[C---:B------:R-:W-:Y:S01]  /*12400*/  FMUL.FTZ R76, R68.reuse, R67 ;  /* 0x00000043444c7220 */ /* 0x040fe20000410000 */
[----:B------:R-:W-:Y:S02]  /*12410*/  HADD2.F32 R106, -RZ, R106.H1_H1 ;  /* 0x3000006aff6a7230 */ /* 0x000fe40000004100 */
[----:B------:R-:W-:Y:S01]  /*12420*/  FFMA.FTZ R82, R57, R78, R82 ;  /* 0x0000004e39527223 */ /* 0x000fe20000010052 */
[-C--:B------:R-:W-:Y:S01]  /*12430*/  FMUL.FTZ R78, R68, R54.reuse ;  /* 0x00000036444e7220 */ /* 0x080fe20000410000 */
[----:B------:R-:W-:Y:S01]  /*12440*/  FFMA.FTZ R76, R55, R54, -R76 ;  /* 0x00000036374c7223 */ /* 0x000fe2000001084c */
[----:B------:R-:W-:Y:S01]  /*12450*/  FMUL.FTZ R47, R69, R104 ;  /* 0x00000068452f7220 */ /* 0x000fe20000410000 */
[----:B------:R-:W-:-:S02]  /*12460*/  HADD2.F32 R63, -RZ, R63.H1_H1 ;  /* 0x3000003fff3f7230 */ /* 0x000fc40000004100 */
[-C--:B------:R-:W-:Y:S01]  /*12470*/  FMUL.FTZ R69, R69, R106.reuse ;  /* 0x0000006a45457220 */ /* 0x080fe20000410000 */
[----:B------:R-:W-:Y:S02]  /*12480*/  HADD2.F32 R68, -RZ, R81.H0_H0 ;  /* 0x20000051ff447230 */ /* 0x000fe40000004100 */
[----:B------:R-:W-:Y:S01]  /*12490*/  FFMA.FTZ R78, R55, R67, R78 ;  /* 0x00000043374e7223 */ /* 0x000fe2000001004e */
[----:B------:R-:W-:Y:S02]  /*124a0*/  HADD2.F32 R54, -RZ, R83.H0_H0 ;  /* 0x20000053ff367230 */ /* 0x000fe40000004100 */
[C---:B------:R-:W-:Y:S01]  /*124b0*/  FFMA.FTZ R106, R66.reuse, R106, -R47 ;  /* 0x0000006a426a7223 */ /* 0x040fe2000001082f */
[----:B------:R-:W-:Y:S01]  /*124c0*/  FFMA.FTZ R69, R66, R104, R69 ;  /* 0x0000006842457223 */ /* 0x000fe20000010045 */
[----:B------:R-:W-:Y:S02]  /*124d0*/  HADD2.F32 R60, -RZ, R60.H1_H1 ;  /* 0x3000003cff3c7230 */ /* 0x000fe40000004100 */
[----:B------:R-:W-:Y:S01]  /*124e0*/  FMUL.FTZ R108, R63, R68 ;  /* 0x000000443f6c7220 */ /* 0x000fe20000410000 */
[----:B------:R-:W-:-:S02]  /*124f0*/  HADD2.F32 R62, -RZ, R62.H1_H1 ;  /* 0x3000003eff3e7230 */ /* 0x000fc40000004100 */
[-C--:B------:R-:W-:Y:S01]  /*12500*/  FMUL.FTZ R66, R63, R54.reuse ;  /* 0x000000363f427220 */ /* 0x080fe20000410000 */
[----:B------:R-:W-:Y:S02]  /*12510*/  HADD2.F32 R55, -RZ, R52.H0_H0 ;  /* 0x20000034ff377230 */ /* 0x000fe40000004100 */
[C---:B------:R-:W-:Y:S01]  /*12520*/  FFMA.FTZ R67, R59.reuse, R54, -R108 ;  /* 0x000000363b437223 */ /* 0x040fe2000001086c */
[----:B------:R-:W-:Y:S02]  /*12530*/  HADD2.F32 R57, -RZ, R46.H0_H0 ;  /* 0x2000002eff397230 */ /* 0x000fe40000004100 */
[----:B------:R-:W-:Y:S01]  /*12540*/  FFMA.FTZ R66, R59, R68, R66 ;  /* 0x000000443b427223 */ /* 0x000fe20000010042 */
[----:B------:R-:W-:Y:S02]  /*12550*/  HADD2.F32 R47, -RZ, R44.H0_H0 ;  /* 0x2000002cff2f7230 */ /* 0x000fe40000004100 */
[----:B------:R-:W-:Y:S01]  /*12560*/  FMUL.FTZ R59, R60, R55 ;  /* 0x000000373c3b7220 */ /* 0x000fe20000410000 */
[----:B------:R-:W-:-:S02]  /*12570*/  HADD2.F32 R56, -RZ, R56.H1_H1 ;  /* 0x30000038ff387230 */ /* 0x000fc40000004100 */
        /* <DEDUP_REMOVED lines=18> */
.L_x_3061:
[----:B------:R-:W-:Y:S05]  /*126a0*/  BSYNC B2 ;  /* 0x0000000000027941 */ /* 0x000fea0003800000 */
.L_x_3060:
[----:B------:R-:W-:Y:S05]  /*126b0*/  @P1 BRA `(.L_x_3059) ;  /* 0x0000000400801947 */ /* 0x000fea0003800000 */
[----:B-1----:R-:W2:Y:S04]  /*126c0*/  LDL R44, [R1+0x60] ;  /* 0x00006000012c7983 */ /* 0x002ea80000100800 */
[----:B------:R-:W3:Y:S01]  /*126d0*/  LDL R70, [R1+0x84] ;  /* 0x0000840001467983 */ /* 0x000ee20000100800 */
[--C-:B------:R-:W-:Y:S01]  /*126e0*/  SHF.R.U64 R65, R48, 0x10, R49.reuse ;  /* 0x0000001030417819 */ /* 0x100fe20000001231 */
[----:B------:R-:W-:Y:S01]  /*126f0*/  HADD2.F32 R56, -RZ, R101.H1_H1 ;  /* 0x30000065ff387230 */ /* 0x000fe20000004100 */
[----:B------:R-:W-:Y:S01]  /*12700*/  SHF.R.U32.HI R60, RZ, 0x10, R49 ;  /* 0x00000010ff3c7819 */ /* 0x000fe20000011631 */
[--C-:B------:R-:W-:Y:S01]  /*12710*/  HADD2.F32 R58, -RZ, R99.reuse.H1_H1 ;  /* 0x30000063ff3a7230 */ /* 0x100fe20000004100 */
[--C-:B------:R-:W-:Y:S01]  /*12720*/  SHF.R.U64 R69, R40, 0x10, R41.reuse ;  /* 0x0000001028457819 */ /* 0x100fe20000001229 */
[----:B------:R-:W-:Y:S01]  /*12730*/  HADD2.F32 R99, -RZ, R99.H0_H0 ;  /* 0x20000063ff637230 */ /* 0x000fe20000004100 */
[----:B------:R-:W-:Y:S01]  /*12740*/  SHF.R.U32.HI R57, RZ, 0x10, R41 ;  /* 0x00000010ff397819 */ /* 0x000fe20000011629 */
[----:B------:R-:W-:Y:S01]  /*12750*/  HADD2.F32 R101, -RZ, R101.H0_H0 ;  /* 0x20000065ff657230 */ /* 0x000fe20000004100 */
[--C-:B------:R-:W-:Y:S01]  /*12760*/  SHF.R.U64 R63, R50, 0x10, R51.reuse ;  /* 0x00000010323f7819 */ /* 0x100fe20000001233 */
[----:B------:R-:W-:Y:S01]  /*12770*/  HADD2.F32 R60, -RZ, R60.H0_H0 ;  /* 0x2000003cff3c7230 */ /* 0x000fe20000004100 */
[----:B------:R-:W-:-:S02]  /*12780*/  SHF.R.U32.HI R61, RZ, 0x10, R51 ;  /* 0x00000010ff3d7819 */ /* 0x000fc40000011633 */
        /* <DEDUP_REMOVED lines=10> */
[----:B---3--:R-:W1:Y:S02]  /*12830*/  LDS.128 R44, [R70] ;  /* 0x00000000462c7984 */ /* 0x008e640000000c00 */
[----:B------:R-:W-:-:S05]  /*12840*/  IADD3 R53, R0, R53, R227 ;  /* 0x0000003500357210 */ /* 0x000fca0007ffe0e3 */
[----:B------:R-:W-:-:S05]  /*12850*/  IMAD R0, R53, 0x2, R16 ;  /* 0x0000000235007824 */ /* 0x000fca00078e0210 */
[----:B------:R-:W2:Y:S01]  /*12860*/  LDS.128 R52, [R0+0x14400] ;  /* 0x0144000000347984 */ /* 0x000ea20000000c00 */
[--C-:B-1----:R-:W-:Y:S02]  /*12870*/  HADD2.F32 R41, -RZ, R45.reuse.H0_H0 ;  /* 0x2000002dff297230 */ /* 0x102fe40000004100 */
[----:B------:R-:W-:Y:S02]  /*12880*/  HADD2.F32 R40, -RZ, R44.H0_H0 ;  /* 0x2000002cff287230 */ /* 0x000fe40000004100 */
[----:B------:R-:W-:Y:S02]  /*12890*/  HADD2.F32 R45, -RZ, R45.H1_H1 ;  /* 0x3000002dff2d7230 */ /* 0x000fe40000004100 */
[----:B------:R-:W-:Y:S02]  /*128a0*/  HADD2.F32 R42, -RZ, R46.H0_H0 ;  /* 0x2000002eff2a7230 */ /* 0x000fe40000004100 */
[--C-:B------:R-:W-:Y:S02]  /*128b0*/  HADD2.F32 R43, -RZ, R47.reuse.H0_H0 ;  /* 0x2000002fff2b7230 */ /* 0x100fe40000004100 */
[----:B------:R-:W-:-:S02]  /*128c0*/  HADD2.F32 R47, -RZ, R47.H1_H1 ;  /* 0x3000002fff2f7230 */ /* 0x000fc40000004100 */
[--C-:B--2---:R-:W-:Y:S02]  /*128d0*/  HADD2.F32 R49, -RZ, R53.reuse.H0_H0 ;  /* 0x20000035ff317230 */ /* 0x104fe40000004100 */
        /* <DEDUP_REMOVED lines=9> */
[-C--:B------:R-:W-:Y:S01]  /*12970*/  FMUL.FTZ R48, R48, R101.reuse ;  /* 0x0000006530307220 */ /* 0x080fe20000410000 */
[----:B------:R-:W-:Y:S02]  /*12980*/  HADD2.F32 R50, -RZ, R54.H0_H0 ;  /* 0x20000036ff327230 */ /* 0x000fe40000004100 */
[C---:B------:R-:W-:Y:S01]  /*12990*/  FMUL.FTZ R66, R53.reuse, R60 ;  /* 0x0000003c35427220 */ /* 0x040fe20000410000 */
[----:B------:R-:W-:Y:S01]  /*129a0*/  FFMA.FTZ R101, R40, R101, -R41 ;  /* 0x0000006528657223 */ /* 0x000fe20000010829 */
[----:B------:R-:W-:Y:S02]  /*129b0*/  HADD2.F32 R51, -RZ, R55.H0_H0 ;  /* 0x20000037ff337230 */ /* 0x000fe40000004100 */
[-C--:B------:R-:W-:Y:S01]  /*129c0*/  FMUL.FTZ R58, R53, R56.reuse ;  /* 0x00000038353a7220 */ /* 0x080fe20000410000 */
[----:B------:R-:W-:Y:S02]  /*129d0*/  HADD2.F32 R41, -RZ, R102.H0_H0 ;  /* 0x20000066ff297230 */ /* 0x000fe40000004100 */
[----:B------:R-:W-:Y:S01]  /*129e0*/  FFMA.FTZ R53, R45, R56, -R66 ;  /* 0x000000382d357223 */ /* 0x000fe20000010842 */
[----:B------:R-:W-:-:S02]  /*129f0*/  HADD2.F32 R100, -RZ, R100.H1_H1 ;  /* 0x30000064ff647230 */ /* 0x000fc40000004100 */
[----:B------:R-:W-:Y:S01]  /*12a00*/  FFMA.FTZ R57, R45, R60, R58 ;  /* 0x0000003c2d397223 */ /* 0x000fe2000001003a */
[----:B------:R-:W-:Y:S02]  /*12a10*/  HADD2.F32 R102, -RZ, R102.H1_H1 ;  /* 0x30000066ff667230 */ /* 0x000fe40000004100 */
[----:B------:R-:W-:Y:S01]  /*12a20*/  FFMA.FTZ R99, R40, R99, R48 ;  /* 0x0000006328637223 */ /* 0x000fe20000010030 */
[----:B------:R-:W-:Y:S02]  /*12a30*/  HADD2.F32 R55, -RZ, R55.H1_H1 ;  /* 0x30000037ff377230 */ /* 0x000fe40000004100 */
[C---:B------:R-:W-:Y:S01]  /*12a40*/  FMUL.FTZ R45, R50.reuse, R49 ;  /* 0x00000031322d7220 */ /* 0x040fe20000410000 */
[----:B------:R-:W-:Y:S01]  /*12a50*/  FMUL.FTZ R59, R50, R41 ;  /* 0x00000029323b7220 */ /* 0x000fe20000410000 */
[----:B------:R-:W-:Y:S02]  /*12a60*/  HADD2.F32 R48, -RZ, R61.H0_H0 ;  /* 0x2000003dff307230 */ /* 0x000fe40000004100 */
[----:B------:R-:W-:Y:S01]  /*12a70*/  FMUL.FTZ R56, R51, R100 ;  /* 0x0000006433387220 */ /* 0x000fe20000410000 */
[----:B------:R-:W-:-:S02]  /*12a80*/  HADD2.F32 R40, -RZ, R67.H0_H0 ;  /* 0x20000043ff287230 */ /* 0x000fc40000004100 */
[----:B------:R-:W-:Y:S01]  /*12a90*/  FMUL.FTZ R51, R51, R102 ;  /* 0x0000006633337220 */ /* 0x000fe20000410000 */
[C---:B------:R-:W-:Y:S01]  /*12aa0*/  FFMA.FTZ R50, R42.reuse, R41, -R45 ;  /* 0x000000292a327223 */ /* 0x040fe2000001082d */
[----:B------:R-:W-:Y:S01]  /*12ab0*/  FFMA.FTZ R59, R42, R49, R59 ;  /* 0x000000312a3b7223 */ /* 0x000fe2000001003b */
[----:B------:R-:W-:Y:S02]  /*12ac0*/  HADD2.F32 R52, -RZ, R52.H1_H1 ;  /* 0x30000034ff347230 */ /* 0x000fe40000004100 */
[----:B------:R-:W-:Y:S01]  /*12ad0*/  FMUL.FTZ R42, R55, R48 ;  /* 0x00000030372a7220 */ /* 0x000fe20000410000 */
[----:B------:R-:W-:Y:S02]  /*12ae0*/  HADD2.F32 R54, -RZ, R54.H1_H1 ;  /* 0x30000036ff367230 */ /* 0x000fe40000004100 */
        /* <DEDUP_REMOVED lines=29> */
.L_x_3059:
[----:B------:R-:W-:Y:S05]  /*12cc0*/  BSYNC B1 ;  /* 0x0000000000017941 */ /* 0x000fea0003800000 */
.L_x_3058:
[----:B--2---:R-:W-:Y:S01]  /*12cd0*/  IADD3 R0, R212, 0x40, RZ ;  /* 0x00000040d4007810 */ /* 0x004fe20007ffe0ff */
[----:B------:R-:W-:Y:S03]  /*12ce0*/  BSSY B1, `(.L_x_3062) ;  /* 0x00000ce000017945 */ /* 0x000fe60003800000 */
[----:B------:R-:W-:-:S13]  /*12cf0*/  ISETP.GE.AND P0, PT, R0, R3, PT ;  /* 0x000000030000720c */ /* 0x000fda0003f06270 */
[----:B------:R-:W-:Y:S05]  /*12d00*/  @P0 BRA `(.L_x_3063) ;  /* 0x0000000c002c0947 */ /* 0x000fea0003800000 */
[----:B------:R-:W2:Y:S01]  /*12d10*/  LDC R0, c[0x0][0x3f4] ;  /* 0x0000fd00ff007b82 */ /* 0x000ea20000000800 */
[----:B------:R-:W-:Y:S01]  /*12d20*/  BSSY B2, `(.L_x_3064) ;  /* 0x0000068000027945 */ /* 0x000fe20003800000 */
[----:B-1----:R-:W-:Y:S02]  /*12d30*/  SHF.R.U32.HI R64, RZ, 0x3, R223 ;  /* 0x00000003ff407819 */ /* 0x002fe400000116df */
[-C--:B--2---:R-:W-:Y:S02]  /*12d40*/  ISETP.GE.AND P0, PT, R18, R0.reuse, PT ;  /* 0x000000001200720c */ /* 0x084fe40003f06270 */
[----:B------:R-:W-:-:S11]  /*12d50*/  ISETP.GE.AND P1, PT, R213, R0, PT ;  /* 0x00000000d500720c */ /* 0x000fd60003f26270 */
[----:B------:R-:W-:Y:S05]  /*12d60*/  @P0 BRA `(.L_x_3065) ;  /* 0x00000004008c0947 */ /* 0x000fea0003800000 */
[----:B------:R-:W2:Y:S01]  /*12d70*/  LDL R40, [R1+0x6c] ;  /* 0x00006c0001287983 */ /* 0x000ea20000100800 */
[----:B------:R-:W-:Y:S01]  /*12d80*/  LOP3.LUT R43, R223, 0x38, R18, 0xf8, !PT ;  /* 0x00000038df2b7812 */ /* 0x000fe200078ef812 */
[----:B------:R-:W-:Y:S01]  /*12d90*/  HADD2.F32 R50, -RZ, R97.H1_H1 ;  /* 0x30000061ff327230 */ /* 0x000fe20000004100 */
[--C-:B------:R-:W-:Y:S01]  /*12da0*/  SHF.R.U64 R59, R36, 0x10, R37.reuse ;  /* 0x00000010243b7819 */ /* 0x100fe20000001225 */
[--C-:B------:R-:W-:Y:S01]  /*12db0*/  HADD2.F32 R52, -RZ, R95.reuse.H1_H1 ;  /* 0x3000005fff347230 */ /* 0x100fe20000004100 */
[----:B------:R-:W-:Y:S01]  /*12dc0*/  LOP3.LUT R43, R226, R43, R64, 0xf6, !PT ;  /* 0x0000002be22b7212 */ /* 0x000fe200078ef640 */
[----:B------:R-:W-:Y:S01]  /*12dd0*/  HADD2.F32 R95, -RZ, R95.H0_H0 ;  /* 0x2000005fff5f7230 */ /* 0x000fe20000004100 */
[----:B------:R-:W-:Y:S01]  /*12de0*/  SHF.R.U32.HI R54, RZ, 0x10, R37 ;  /* 0x00000010ff367819 */ /* 0x000fe20000011625 */
[----:B------:R-:W-:Y:S01]  /*12df0*/  HADD2.F32 R97, -RZ, R97.H0_H0 ;  /* 0x20000061ff617230 */ /* 0x000fe20000004100 */
[--C-:B------:R-:W-:Y:S02]  /*12e00*/  SHF.R.U64 R63, R28, 0x10, R29.reuse ;  /* 0x000000101c3f7819 */ /* 0x100fe4000000121d */
[----:B------:R-:W-:Y:S01]  /*12e10*/  SHF.R.U32.HI R51, RZ, 0x10, R29 ;  /* 0x00000010ff337819 */ /* 0x000fe2000001161d */
[----:B------:R-:W-:Y:S01]  /*12e20*/  HADD2.F32 R54, -RZ, R54.H0_H0 ;  /* 0x20000036ff367230 */ /* 0x000fe20000004100 */
[----:B------:R-:W-:-:S02]  /*12e30*/  SHF.R.U64 R57, R38, 0x10, R39 ;  /* 0x0000001026397819 */ /* 0x000fc40000001227 */
[----:B------:R-:W-:Y:S02]  /*12e40*/  SHF.R.U32.HI R55, RZ, 0x10, R39 ;  /* 0x00000010ff377819 */ /* 0x000fe40000011627 */
[--C-:B------:R-:W-:Y:S02]  /*12e50*/  SHF.R.U32.HI R61, RZ, 0x10, R31.reuse ;  /* 0x00000010ff3d7819 */ /* 0x100fe4000001161f */
[----:B------:R-:W-:Y:S02]  /*12e60*/  SHF.R.U64 R62, R30, 0x10, R31 ;  /* 0x000000101e3e7819 */ /* 0x000fe4000000121f */
        /* <DEDUP_REMOVED lines=28> */
[----:B------:R-:W-:Y:S01]  /*13030*/  FMUL.FTZ R29, R36, R95 ;  /* 0x0000005f241d7220 */ /* 0x000fe20000410000 */
[----:B------:R-:W-:-:S02]  /*13040*/  HADD2.F32 R50, -RZ, R51.H0_H0 ;  /* 0x20000033ff327230 */ /* 0x000fc40000004100 */
[-C--:B------:R-:W-:Y:S01]  /*13050*/  FMUL.FTZ R36, R36, R97.reuse ;  /* 0x0000006124247220 */ /* 0x080fe20000410000 */
[----:B------:R-:W-:Y:S02]  /*13060*/  HADD2.F32 R39, -RZ, R47.H0_H0 ;  /* 0x2000002fff277230 */ /* 0x000fe40000004100 */
[----:B------:R-:W-:Y:S01]  /*13070*/  FFMA.FTZ R97, R28, R97, -R29 ;  /* 0x000000611c617223 */ /* 0x000fe2000001081d */
[C---:B------:R-:W-:Y:S01]  /*13080*/  FMUL.FTZ R60, R45.reuse, R54 ;  /* 0x000000362d3c7220 */ /* 0x040fe20000410000 */
[----:B------:R-:W-:Y:S02]  /*13090*/  HADD2.F32 R29, -RZ, R98.H0_H0 ;  /* 0x20000062ff1d7230 */ /* 0x000fe40000004100 */
[-C--:B------:R-:W-:Y:S01]  /*130a0*/  FMUL.FTZ R52, R45, R50.reuse ;  /* 0x000000322d347220 */ /* 0x080fe20000410000 */
[----:B------:R-:W-:Y:S02]  /*130b0*/  HADD2.F32 R96, -RZ, R96.H1_H1 ;  /* 0x30000060ff607230 */ /* 0x000fe40000004100 */
[----:B------:R-:W-:Y:S01]  /*130c0*/  FFMA.FTZ R45, R41, R50, -R60 ;  /* 0x00000032292d7223 */ /* 0x000fe2000001083c */
[----:B------:R-:W-:-:S02]  /*130d0*/  HADD2.F32 R38, -RZ, R46.H0_H0 ;  /* 0x2000002eff267230 */ /* 0x000fc40000004100 */
[----:B------:R-:W-:Y:S01]  /*130e0*/  FFMA.FTZ R51, R41, R54, R52 ;  /* 0x0000003629337223 */ /* 0x000fe20000010034 */
[----:B------:R-:W-:Y:S02]  /*130f0*/  HADD2.F32 R98, -RZ, R98.H1_H1 ;  /* 0x30000062ff627230 */ /* 0x000fe40000004100 */
[----:B------:R-:W-:Y:S01]  /*13100*/  FFMA.FTZ R95, R28, R95, R36 ;  /* 0x0000005f1c5f7223 */ /* 0x000fe20000010024 */
[C---:B------:R-:W-:Y:S01]  /*13110*/  FMUL.FTZ R50, R39.reuse, R96 ;  /* 0x0000006027327220 */ /* 0x040fe20000410000 */
[----:B------:R-:W-:Y:S02]  /*13120*/  HADD2.F32 R47, -RZ, R47.H1_H1 ;  /* 0x3000002fff2f7230 */ /* 0x000fe40000004100 */
[C---:B------:R-:W-:Y:S01]  /*13130*/  FMUL.FTZ R41, R38.reuse, R37 ;  /* 0x0000002526297220 */ /* 0x040fe20000410000 */
[----:B------:R-:W-:Y:S01]  /*13140*/  FMUL.FTZ R53, R38, R29 ;  /* 0x0000001d26357220 */ /* 0x000fe20000410000 */
[----:B------:R-:W-:Y:S02]  /*13150*/  HADD2.F32 R36, -RZ, R55.H0_H0 ;  /* 0x20000037ff247230 */ /* 0x000fe40000004100 */
[----:B------:R-:W-:Y:S01]  /*13160*/  FMUL.FTZ R39, R39, R98 ;  /* 0x0000006227277220 */ /* 0x000fe20000410000 */
[----:B------:R-:W-:-:S02]  /*13170*/  HADD2.F32 R28, -RZ, R61.H0_H0 ;  /* 0x2000003dff1c7230 */ /* 0x000fc40000004100 */
[C---:B------:R-:W-:Y:S01]  /*13180*/  FFMA.FTZ R38, R30.reuse, R29, -R41 ;  /* 0x0000001d1e267223 */ /* 0x040fe20000010829 */
[----:B------:R-:W-:Y:S01]  /*13190*/  FFMA.FTZ R53, R30, R37, R53 ;  /* 0x000000251e357223 */ /* 0x000fe20000010035 */
[----:B------:R-:W-:Y:S01]  /*131a0*/  FFMA.FTZ R96, R31, R96, R39 ;  /* 0x000000601f607223 */ /* 0x000fe20000010027 */
[----:B------:R-:W-:Y:S02]  /*131b0*/  HADD2.F32 R44, -RZ, R44.H1_H1 ;  /* 0x3000002cff2c7230 */ /* 0x000fe40000004100 */
[----:B------:R-:W-:Y:S01]  /*131c0*/  FMUL.FTZ R30, R47, R36 ;  /* 0x000000242f1e7220 */ /* 0x000fe20000410000 */
[----:B------:R-:W-:Y:S02]  /*131d0*/  HADD2.F32 R46, -RZ, R46.H1_H1 ;  /* 0x3000002eff2e7230 */ /* 0x000fe40000004100 */
[----:B------:R-:W-:Y:S01]  /*131e0*/  FFMA.FTZ R50, R31, R98, -R50 ;  /* 0x000000621f327223 */ /* 0x000fe20000010832 */
        /* <DEDUP_REMOVED lines=27> */
.L_x_3065:
[----:B------:R-:W-:Y:S05]  /*133a0*/  BSYNC B2 ;  /* 0x0000000000027941 */ /* 0x000fea0003800000 */
.L_x_3064:
        /* <DEDUP_REMOVED lines=17> */
[----:B------:R-:W-:Y:S02]  /*134c0*/  SHF.R.S32.HI R29, RZ, 0x1f, R0 ;  /* 0x0000001fff1d7819 */ /* 0x000fe40000011400 */
[----:B------:R-:W-:Y:S02]  /*134d0*/  SHF.L.U32 R28, R0, 0x3, RZ ;  /* 0x00000003001c7819 */ /* 0x000fe400000006ff */
        /* <DEDUP_REMOVED lines=78> */
.L_x_3063:
[----:B------:R-:W-:Y:S05]  /*139c0*/  BSYNC B1 ;  /* 0x0000000000017941 */ /* 0x000fea0003800000 */
.L_x_3062:
[----:B--2---:R-:W-:-:S05]  /*139d0*/  VIADD R0, R212, 0x60 ;  /* 0x00000060d4007836 */ /* 0x004fca0000000000 */
[----:B------:R-:W-:-:S13]  /*139e0*/  ISETP.GE.AND P0, PT, R0, R3, PT ;  /* 0x000000030000720c */ /* 0x000fda0003f06270 */
[----:B------:R-:W-:Y:S05]  /*139f0*/  @P0 BRA `(.L_x_3033) ;  /* 0x0000000c00380947 */ /* 0x000fea0003800000 */
[----:B-1----:R1:W5:Y:S01]  /*13a00*/  LDL R45, [R1+0x70] ;  /* 0x00007000012d7983 */ /* 0x0023620000100800 */
[----:B------:R-:W2:Y:S01]  /*13a10*/  LDC R46, c[0x0][0x3f4] ;  /* 0x0000fd00ff2e7b82 */ /* 0x000ea20000000800 */
        /* <DEDUP_REMOVED lines=13> */
[--C-:B------:R-:W-:Y:S01]  /*13af0*/  HADD2.F32 R33, -RZ, R91.reuse.H1_H1 ;  /* 0x3000005bff217230 */ /* 0x100fe20000004100 */
[----:B------:R-:W-:Y:S01]  /*13b00*/  SHF.R.U32.HI R32, RZ, 0x10, R5 ;  /* 0x00000010ff207819 */ /* 0x000fe20000011605 */
[----:B------:R-:W-:Y:S01]  /*13b10*/  HADD2.F32 R91, -RZ, R91.H0_H0 ;  /* 0x2000005bff5b7230 */ /* 0x000fe20000004100 */
[----:B------:R-:W-:Y:S02]  /*13b20*/  SHF.R.S32.HI R25, RZ, 0x1f, R0 ;  /* 0x0000001fff197819 */ /* 0x000fe40000011400 */
[----:B------:R-:W-:Y:S01]  /*13b30*/  SHF.L.U32 R3, R0, 0x3, RZ ;  /* 0x0000000300037819 */ /* 0x000fe200000006ff */
[----:B------:R-:W-:Y:S01]  /*13b40*/  HADD2.F32 R32, -RZ, R32.H0_H0 ;  /* 0x20000020ff207230 */ /* 0x000fe20000004100 */
[----:B------:R-:W-:Y:S02]  /*13b50*/  LEA.HI R25, R25, R0, RZ, 0x3 ;  /* 0x0000000019197211 */ /* 0x000fe400078f18ff */
[----:B------:R-:W-:-:S02]  /*13b60*/  LOP3.LUT R0, R48, 0x38, R3, 0xf8, !PT ;  /* 0x0000003830007812 */ /* 0x000fc400078ef803 */
[----:B------:R-:W-:Y:S01]  /*13b70*/  SHF.R.U64 R44, R12, 0x10, R13 ;  /* 0x000000100c2c7819 */ /* 0x000fe2000000120d */
[----:B------:R-:W-:Y:S01]  /*13b80*/  IMAD.SHL.U32 R25, R25, 0x400, RZ ;  /* 0x0000040019197824 */ /* 0x000fe200078e00ff */
[----:B------:R-:W-:Y:S02]  /*13b90*/  LOP3.LUT R0, R0, R47, RZ, 0x3c, !PT ;  /* 0x0000002f00007212 */ /* 0x000fe400078e3cff */
[--C-:B------:R-:W-:Y:S02]  /*13ba0*/  SHF.R.U64 R43, R14, 0x10, R15.reuse ;  /* 0x000000100e2b7819 */ /* 0x100fe4000000120f */
[----:B------:R-:W-:Y:S02]  /*13bb0*/  LOP3.LUT R3, R25, 0x7fffe000, RZ, 0xc0, !PT ;  /* 0x7fffe00019037812 */ /* 0x000fe400078ec0ff */
[----:B------:R-:W-:Y:S01]  /*13bc0*/  SHF.R.U32.HI R40, RZ, 0x10, R15 ;  /* 0x00000010ff287819 */ /* 0x000fe2000001160f */
[--C-:B------:R-:W-:Y:S01]  /*13bd0*/  HADD2.F32 R15, -RZ, R93.reuse.H1_H1 ;  /* 0x3000005dff0f7230 */ /* 0x100fe20000004100 */
[----:B-----5:R-:W-:Y:S01]  /*13be0*/  IADD3 R3, R0, R3, R45 ;  /* 0x0000000300037210 */ /* 0x020fe20007ffe02d */
[----:B------:R-:W-:Y:S01]  /*13bf0*/  HADD2.F32 R93, -RZ, R93.H0_H0 ;  /* 0x2000005dff5d7230 */ /* 0x000fe20000004100 */
[----:B------:R-:W-:-:S02]  /*13c00*/  SHF.R.U32.HI R34, RZ, 0x10, R13 ;  /* 0x00000010ff227819 */ /* 0x000fc4000001160d */
[----:B------:R-:W-:Y:S01]  /*13c10*/  SHF.R.U64 R42, R4, 0x10, R5 ;  /* 0x00000010042a7819 */ /* 0x000fe20000001205 */
[----:B------:R-:W-:Y:S01]  /*13c20*/  IMAD R3, R3, 0x2, R16 ;  /* 0x0000000203037824 */ /* 0x000fe200078e0210 */
[--C-:B------:R-:W-:Y:S02]  /*13c30*/  SHF.R.U64 R41, R6, 0x10, R7.reuse ;  /* 0x0000001006297819 */ /* 0x100fe40000001207 */
[----:B------:R-:W-:Y:S02]  /*13c40*/  SHF.R.U32.HI R39, RZ, 0x10, R7 ;  /* 0x00000010ff277819 */ /* 0x000fe40000011607 */
[----:B------:R-:W1:Y:S02]  /*13c50*/  LDS.128 R28, [R3+0x14400] ;  /* 0x01440000031c7984 */ /* 0x000e640000000c00 */
[--C-:B-1----:R-:W-:Y:S02]  /*13c60*/  HADD2.F32 R12, -RZ, R29.reuse.H0_H0 ;  /* 0x2000001dff0c7230 */ /* 0x102fe40000004100 */
[----:B------:R-:W-:-:S02]  /*13c70*/  HADD2.F32 R29, -RZ, R29.H1_H1 ;  /* 0x3000001dff1d7230 */ /* 0x000fc40000004100 */
[----:B------:R-:W-:Y:S02]  /*13c80*/  HADD2.F32 R7, -RZ, R28.H0_H0 ;  /* 0x2000001cff077230 */ /* 0x000fe40000004100 */
[C---:B------:R-:W-:Y:S01]  /*13c90*/  FMUL.FTZ R35, R12.reuse, R33 ;  /* 0x000000210c237220 */ /* 0x040fe20000410000 */
[----:B------:R-:W-:Y:S01]  /*13ca0*/  FMUL.FTZ R37, R12, R15 ;  /* 0x0000000f0c257220 */ /* 0x000fe20000410000 */
[----:B------:R-:W-:Y:S02]  /*13cb0*/  HADD2.F32 R12, -RZ, R34.H0_H0 ;  /* 0x20000022ff0c7230 */ /* 0x000fe40000004100 */
[----:B------:R-:W-:Y:S01]  /*13cc0*/  FMUL.FTZ R34, R29, R32 ;  /* 0x000000201d227220 */ /* 0x000fe20000410000 */
[----:B------:R-:W-:Y:S02]  /*13cd0*/  HADD2.F32 R13, -RZ, R30.H0_H0 ;  /* 0x2000001eff0d7230 */ /* 0x000fe40000004100 */
[--C-:B------:R-:W-:Y:S02]  /*13ce0*/  HADD2.F32 R14, -RZ, R31.reuse.H0_H0 ;  /* 0x2000001fff0e7230 */ /* 0x100fe40000004100 */
[----:B------:R-:W-:-:S02]  /*13cf0*/  HADD2.F32 R31, -RZ, R31.H1_H1 ;  /* 0x3000001fff1f7230 */ /* 0x000fc40000004100 */
[----:B------:R-:W-:Y:S02]  /*13d00*/  HADD2.F32 R28, -RZ, R28.H1_H1 ;  /* 0x3000001cff1c7230 */ /* 0x000fe40000004100 */
[----:B------:R-:W-:Y:S01]  /*13d10*/  HADD2.F32 R30, -RZ, R30.H1_H1 ;  /* 0x3000001eff1e7230 */ /* 0x000fe20000004100 */
[----:B--2---:R-:W1:Y:S02]  /*13d20*/  LDS.128 R24, [R49] ;  /* 0x0000000031187984 */ /* 0x004e640000000c00 */
[--C-:B-1----:R-:W-:Y:S02]  /*13d30*/  HADD2.F32 R4, -RZ, R25.reuse.H0_H0 ;  /* 0x20000019ff047230 */ /* 0x102fe40000004100 */
[----:B------:R-:W-:Y:S02]  /*13d40*/  HADD2.F32 R25, -RZ, R25.H1_H1 ;  /* 0x30000019ff197230 */ /* 0x000fe40000004100 */
[----:B------:R-:W-:Y:S02]  /*13d50*/  HADD2.F32 R0, -RZ, R24.H0_H0 ;  /* 0x20000018ff007230 */ /* 0x000fe40000004100 */
[C---:B------:R-:W-:Y:S01]  /*13d60*/  FFMA.FTZ R35, R4.reuse, R15, -R35 ;  /* 0x0000000f04237223 */ /* 0x040fe20000010823 */
[----:B------:R-:W-:Y:S01]  /*13d70*/  FFMA.FTZ R37, R4, R33, R37 ;  /* 0x0000002104257223 */ /* 0x000fe20000010025 */
[-C--:B------:R-:W-:Y:S01]  /*13d80*/  FMUL.FTZ R4, R29, R12.reuse ;  /* 0x0000000c1d047220 */ /* 0x080fe20000410000 */
[----:B------:R-:W-:Y:S01]  /*13d90*/  FFMA.FTZ R36, R25, R12, -R34 ;  /* 0x0000000c19247223 */ /* 0x000fe20000010822 */
[----:B------:R-:W-:Y:S01]  /*13da0*/  FMUL.FTZ R15, R7, R91 ;  /* 0x0000005b070f7220 */ /* 0x000fe20000410000 */
[----:B------:R-:W-:-:S02]  /*13db0*/  HADD2.F32 R12, -RZ, R92.H0_H0 ;  /* 0x2000005cff0c7230 */ /* 0x000fc40000004100 */
[-C--:B------:R-:W-:Y:S01]  /*13dc0*/  FMUL.FTZ R34, R7, R93.reuse ;  /* 0x0000005d07227220 */ /* 0x080fe20000410000 */
[----:B------:R-:W-:Y:S01]  /*13dd0*/  FFMA.FTZ R32, R25, R32, R4 ;  /* 0x0000002019207223 */ /* 0x000fe20000010004 */
[----:B------:R-:W-:Y:S02]  /*13de0*/  HADD2.F32 R5, -RZ, R26.H0_H0 ;  /* 0x2000001aff057230 */ /* 0x000fe40000004100 */
[C---:B------:R-:W-:Y:S01]  /*13df0*/  FFMA.FTZ R93, R0.reuse, R93, -R15 ;  /* 0x0000005d005d7223 */ /* 0x040fe2000001080f */
[--C-:B------:R-:W-:Y:S02]  /*13e00*/  HADD2.F32 R4, -RZ, R94.reuse.H0_H0 ;  /* 0x2000005eff047230 */ /* 0x100fe40000004100 */
[----:B------:R-:W-:Y:S01]  /*13e10*/  FFMA.FTZ R34, R0, R91, R34 ;  /* 0x0000005b00227223 */ /* 0x000fe20000010022 */
[----:B------:R-:W-:Y:S01]  /*13e20*/  FMUL.FTZ R0, R13, R12 ;  /* 0x0000000c0d007220 */ /* 0x000fe20000410000 */
[----:B------:R-:W-:Y:S02]  /*13e30*/  HADD2.F32 R7, -RZ, R94.H1_H1 ;  /* 0x3000005eff077230 */ /* 0x000fe40000004100 */
[----:B------:R-:W-:-:S02]  /*13e40*/  HADD2.F32 R15, -RZ, R92.H1_H1 ;  /* 0x3000005cff0f7230 */ /* 0x000fc40000004100 */
[-C--:B------:R-:W-:Y:S01]  /*13e50*/  FFMA.FTZ R29, R5, R4.reuse, -R0 ;  /* 0x00000004051d7223 */ /* 0x080fe20000010800 */
[----:B------:R-:W-:Y:S02]  /*13e60*/  HADD2.F32 R6, -RZ, R27.H0_H0 ;  /* 0x2000001bff067230 */ /* 0x000fe40000004100 */
[----:B------:R-:W-:Y:S01]  /*13e70*/  FMUL.FTZ R38, R13, R4 ;  /* 0x000000040d267220 */ /* 0x000fe20000410000 */
[----:B------:R-:W-:Y:S02]  /*13e80*/  HADD2.F32 R0, -RZ, R40.H0_H0 ;  /* 0x20000028ff007230 */ /* 0x000fe40000004100 */
[C---:B------:R-:W-:Y:S01]  /*13e90*/  FMUL.FTZ R13, R14.reuse, R15 ;  /* 0x0000000f0e0d7220 */ /* 0x040fe20000410000 */
[----:B------:R-:W-:Y:S02]  /*13ea0*/  HADD2.F32 R4, -RZ, R39.H0_H0 ;  /* 0x20000027ff047230 */ /* 0x000fe40000004100 */
[----:B------:R-:W-:Y:S01]  /*13eb0*/  FMUL.FTZ R40, R14, R7 ;  /* 0x000000070e287220 */ /* 0x000fe20000410000 */
[----:B------:R-:W-:Y:S01]  /*13ec0*/  FFMA.FTZ R14, R5, R12, R38 ;  /* 0x0000000c050e7223 */ /* 0x000fe20000010026 */
[----:B------:R-:W-:-:S02]  /*13ed0*/  HADD2.F32 R27, -RZ, R27.H1_H1 ;  /* 0x3000001bff1b7230 */ /* 0x000fc40000004100 */
[C---:B------:R-:W-:Y:S01]  /*13ee0*/  FFMA.FTZ R12, R6.reuse, R7, -R13 ;  /* 0x00000007060c7223 */ /* 0x040fe2000001080d */
[----:B------:R-:W-:Y:S01]  /*13ef0*/  FFMA.FTZ R40, R6, R15, R40 ;  /* 0x0000000f06287223 */ /* 0x000fe20000010028 */
[C---:B------:R-:W-:Y:S01]  /*13f00*/  FMUL.FTZ R38, R31.reuse, R4 ;  /* 0x000000041f267220 */ /* 0x040fe20000410000 */
[-C--:B------:R-:W-:Y:S01]  /*13f10*/  FMUL.FTZ R6, R31, R0.reuse ;  /* 0x000000001f067220 */ /* 0x080fe20000410000 */
[----:B------:R-:W-:Y:S02]  /*13f20*/  HADD2.F32 R13, -RZ, R42.H0_H0 ;  /* 0x2000002aff0d7230 */ /* 0x000fe40000004100 */
[----:B------:R-:W-:Y:S02]  /*13f30*/  HADD2.F32 R15, -RZ, R41.H0_H0 ;  /* 0x20000029ff0f7230 */ /* 0x000fe40000004100 */
[C---:B------:R-:W-:Y:S01]  /*13f40*/  FFMA.FTZ R31, R27.reuse, R0, -R38 ;  /* 0x000000001b1f7223 */ /* 0x040fe20000010826 */
[----:B------:R-:W-:Y:S02]  /*13f50*/  HADD2.F32 R5, -RZ, R44.H0_H0 ;  /* 0x2000002cff057230 */ /* 0x000fe40000004100 */
[----:B------:R-:W-:Y:S01]  /*13f60*/  FFMA.FTZ R33, R27, R4, R6 ;  /* 0x000000041b217223 */ /* 0x000fe20000010006 */
[----:B------:R-:W-:-:S02]  /*13f70*/  HADD2.F32 R7, -RZ, R43.H0_H0 ;  /* 0x2000002bff077230 */ /* 0x000fc40000004100 */
[----:B------:R-:W-:Y:S01]  /*13f80*/  FMUL.FTZ R25, R28, R13 ;  /* 0x0000000d1c197220 */ /* 0x000fe20000410000 */
[----:B------:R-:W-:Y:S02]  /*13f90*/  HADD2.F32 R24, -RZ, R24.H1_H1 ;  /* 0x30000018ff187230 */ /* 0x000fe40000004100 */
        /* <DEDUP_REMOVED lines=18> */
.L_x_3067:
[----:B------:R-:W-:Y:S05]  /*140c0*/  BSYNC B1 ;  /* 0x0000000000017941 */ /* 0x000fea0003800000 */
.L_x_3066:
[----:B------:R-:W-:Y:S05]  /*140d0*/  @P1 BRA `(.L_x_3033) ;  /* 0x0000000400801947 */ /* 0x000fea0003800000 */
[----:B------:R-:W2:Y:S04]  /*140e0*/  LDL R0, [R1+0x60] ;  /* 0x0000600001007983 */ /* 0x000ea80000100800 */
[----:B------:R-:W3:Y:S01]  /*140f0*/  LDL R39, [R1+0x78] ;  /* 0x0000780001277983 */ /* 0x000ee20000100800 */
[----:B------:R-:W-:Y:S01]  /*14100*/  SHF.R.U32.HI R28, RZ, 0x10, R9 ;  /* 0x00000010ff1c7819 */ /* 0x000fe20000011609 */
[--C-:B------:R-:W-:Y:S01]  /*14110*/  HADD2.F32 R27, -RZ, R85.reuse.H1_H1 ;  /* 0x30000055ff1b7230 */ /* 0x100fe20000004100 */
[--C-:B------:R-:W-:Y:S01]  /*14120*/  SHF.R.U64 R38, R72, 0x10, R73.reuse ;  /* 0x0000001048267819 */ /* 0x100fe20000001249 */
[----:B------:R-:W-:Y:S01]  /*14130*/  HADD2.F32 R29, -RZ, R20.H1_H1 ;  /* 0x30000014ff1d7230 */ /* 0x000fe20000004100 */
[----:B------:R-:W-:Y:S01]  /*14140*/  SHF.R.U32.HI R72, RZ, 0x10, R73 ;  /* 0x00000010ff487819 */ /* 0x000fe20000011649 */
[----:B------:R-:W-:Y:S01]  /*14150*/  HADD2.F32 R28, -RZ, R28.H0_H0 ;  /* 0x2000001cff1c7230 */ /* 0x000fe20000004100 */
[----:B------:R-:W-:Y:S01]  /*14160*/  SHF.R.U64 R36, R8, 0x10, R9 ;  /* 0x0000001008247819 */ /* 0x000fe20000001209 */
[----:B------:R-:W-:Y:S01]  /*14170*/  HADD2.F32 R20, -RZ, R20.H0_H0 ;  /* 0x20000014ff147230 */ /* 0x000fe20000004100 */
[--C-:B------:R-:W-:Y:S01]  /*14180*/  SHF.R.U64 R35, R10, 0x10, R11.reuse ;  /* 0x000000100a237819 */ /* 0x100fe2000000120b */
[----:B------:R-:W-:Y:S01]  /*14190*/  HADD2.F32 R85, -RZ, R85.H0_H0 ;  /* 0x20000055ff557230 */ /* 0x000fe20000004100 */
[----:B------:R-:W-:-:S02]  /*141a0*/  SHF.R.U32.HI R34, RZ, 0x10, R11 ;  /* 0x00000010ff227819 */ /* 0x000fc4000001160b */
[--C-:B------:R-:W-:Y:S02]  /*141b0*/  SHF.R.U64 R37, R74, 0x10, R75.reuse ;  /* 0x000000104a257819 */ /* 0x100fe4000000124b */
[----:B------:R-:W-:Y:S02]  /*141c0*/  SHF.R.U32.HI R74, RZ, 0x10, R75 ;  /* 0x00000010ff4a7819 */ /* 0x000fe4000001164b */
[----:B--2---:R-:W-:-:S04]  /*141d0*/  LEA.HI R46, R46, R0, RZ, 0x1d ;  /* 0x000000002e2e7211 */ /* 0x004fc800078fe8ff */
[----:B-1----:R-:W-:Y:S01]  /*141e0*/  SHF.R.S32.HI R3, RZ, 0x1f, R46 ;  /* 0x0000001fff037819 */ /* 0x002fe2000001142e */
[----:B------:R-:W-:Y:S01]  /*141f0*/  IMAD.SHL.U32 R0, R46, 0x8, RZ ;  /* 0x000000082e007824 */ /* 0x000fe200078e00ff */
[----:B---3--:R-:W1:Y:S02]  /*14200*/  LDS.128 R4, [R39] ;  /* 0x0000000027047984 */ /* 0x008e640000000c00 */
[----:B------:R-:W-:Y:S02]  /*14210*/  LEA.HI R3, R3, R46, RZ, 0x3 ;  /* 0x0000002e03037211 */ /* 0x000fe400078f18ff */
[----:B------:R-:W-:Y:S02]  /*14220*/  LOP3.LUT R0, R48, 0x38, R0, 0xf8, !PT ;  /* 0x0000003830007812 */ /* 0x000fe400078ef800 */
[----:B------:R-:W-:Y:S02]  /*14230*/  SHF.L.U32 R3, R3, 0xa, RZ ;  /* 0x0000000a03037819 */ /* 0x000fe400000006ff */
[----:B------:R-:W-:-:S02]  /*14240*/  LOP3.LUT R0, R0, R47, RZ, 0x3c, !PT ;  /* 0x0000002f00007212 */ /* 0x000fc400078e3cff */
[----:B------:R-:W-:-:S04]  /*14250*/  LOP3.LUT R3, R3, 0x7fffe000, RZ, 0xc0, !PT ;  /* 0x7fffe00003037812 */ /* 0x000fc800078ec0ff */
[----:B-----5:R-:W-:-:S05]  /*14260*/  IADD3 R3, R0, R3, R45 ;  /* 0x0000000300037210 */ /* 0x020fca0007ffe02d */
[----:B------:R-:W-:-:S05]  /*14270*/  IMAD R3, R3, 0x2, R16 ;  /* 0x0000000203037824 */ /* 0x000fca00078e0210 */
[----:B------:R-:W2:Y:S01]  /*14280*/  LDS.128 R12, [R3+0x14400] ;  /* 0x01440000030c7984 */ /* 0x000ea20000000c00 */
[--C-:B-1----:R-:W-:Y:S02]  /*14290*/  HADD2.F32 R8, -RZ, R5.reuse.H0_H0 ;  /* 0x20000005ff087230 */ /* 0x102fe40000004100 */
[----:B------:R-:W-:Y:S02]  /*142a0*/  HADD2.F32 R5, -RZ, R5.H1_H1 ;  /* 0x30000005ff057230 */ /* 0x000fe40000004100 */
[----:B------:R-:W-:Y:S02]  /*142b0*/  HADD2.F32 R0, -RZ, R4.H0_H0 ;  /* 0x20000004ff007230 */ /* 0x000fe40000004100 */
[----:B------:R-:W-:Y:S02]  /*142c0*/  HADD2.F32 R9, -RZ, R6.H0_H0 ;  /* 0x20000006ff097230 */ /* 0x000fe40000004100 */
[--C-:B------:R-:W-:Y:S02]  /*142d0*/  HADD2.F32 R10, -RZ, R7.reuse.H0_H0 ;  /* 0x20000007ff0a7230 */ /* 0x100fe40000004100 */
[----:B------:R-:W-:-:S02]  /*142e0*/  HADD2.F32 R7, -RZ, R7.H1_H1 ;  /* 0x30000007ff077230 */ /* 0x000fc40000004100 */
[----:B------:R-:W-:Y:S02]  /*142f0*/  HADD2.F32 R4, -RZ, R4.H1_H1 ;  /* 0x30000004ff047230 */ /* 0x000fe40000004100 */
[----:B------:R-:W-:Y:S02]  /*14300*/  HADD2.F32 R6, -RZ, R6.H1_H1 ;  /* 0x30000006ff067230 */ /* 0x000fe40000004100 */
[--C-:B--2---:R-:W-:Y:S02]  /*14310*/  HADD2.F32 R24, -RZ, R13.reuse.H0_H0 ;  /* 0x2000000dff187230 */ /* 0x104fe40000004100 */
[----:B------:R-:W-:Y:S02]  /*14320*/  HADD2.F32 R13, -RZ, R13.H1_H1 ;  /* 0x3000000dff0d7230 */ /* 0x000fe40000004100 */
[----:B------:R-:W-:Y:S02]  /*14330*/  HADD2.F32 R11, -RZ, R12.H0_H0 ;  /* 0x2000000cff0b7230 */ /* 0x000fe40000004100 */
[C---:B------:R-:W-:Y:S01]  /*14340*/  FMUL.FTZ R31, R24.reuse, R29 ;  /* 0x0000001d181f7220 */ /* 0x040fe20000410000 */
[----:B------:R-:W-:Y:S01]  /*14350*/  FMUL.FTZ R33, R24, R27 ;  /* 0x0000001b18217220 */ /* 0x000fe20000410000 */
[----:B------:R-:W-:-:S02]  /*14360*/  HADD2.F32 R24, -RZ, R72.H0_H0 ;  /* 0x20000048ff187230 */ /* 0x000fc40000004100 */
[C---:B------:R-:W-:Y:S01]  /*14370*/  FMUL.FTZ R30, R13.reuse, R28 ;  /* 0x0000001c0d1e7220 */ /* 0x040fe20000410000 */
[C---:B------:R-:W-:Y:S01]  /*14380*/  FFMA.FTZ R31, R8.reuse, R27, -R31 ;  /* 0x0000001b081f7223 */ /* 0x040fe2000001081f */
[----:B------:R-:W-:Y:S01]  /*14390*/  FFMA.FTZ R33, R8, R29, R33 ;  /* 0x0000001d08217223 */ /* 0x000fe20000010021 */
[----:B------:R-:W-:Y:S02]  /*143a0*/  HADD2.F32 R25, -RZ, R14.H0_H0 ;  /* 0x2000000eff197230 */ /* 0x000fe40000004100 */
[-C--:B------:R-:W-:Y:S01]  /*143b0*/  FMUL.FTZ R8, R13, R24.reuse ;  /* 0x000000180d087220 */ /* 0x080fe20000410000 */
[----:B------:R-:W-:Y:S01]  /*143c0*/  FFMA.FTZ R30, R5, R24, -R30 ;  /* 0x00000018051e7223 */ /* 0x000fe2000001081e */
[C---:B------:R-:W-:Y:S01]  /*143d0*/  FMUL.FTZ R13, R11.reuse, R20 ;  /* 0x000000140b0d7220 */ /* 0x040fe20000410000 */
[----:B------:R-:W-:Y:S02]  /*143e0*/  HADD2.F32 R24, -RZ, R21.H0_H0 ;  /* 0x20000015ff187230 */ /* 0x000fe40000004100 */
[----:B------:R-:W-:Y:S01]  /*143f0*/  FMUL.FTZ R11, R11, R85 ;  /* 0x000000550b0b7220 */ /* 0x000fe20000410000 */
[----:B------:R-:W-:Y:S01]  /*14400*/  FFMA.FTZ R28, R5, R28, R8 ;  /* 0x0000001c051c7223 */ /* 0x000fe20000010008 */
[----:B------:R-:W-:-:S02]  /*14410*/  HADD2.F32 R8, -RZ, R86.H0_H0 ;  /* 0x20000056ff087230 */ /* 0x000fc40000004100 */
[C---:B------:R-:W-:Y:S01]  /*14420*/  FFMA.FTZ R85, R0.reuse, R85, -R13 ;  /* 0x0000005500557223 */ /* 0x040fe2000001080d */
[----:B------:R-:W-:Y:S02]  /*14430*/  HADD2.F32 R26, -RZ, R15.H0_H0 ;  /* 0x2000000fff1a7230 */ /* 0x000fe40000004100 */
[----:B------:R-:W-:Y:S01]  /*14440*/  FFMA.FTZ R20, R0, R20, R11 ;  /* 0x0000001400147223 */ /* 0x000fe2000001000b */
[----:B------:R-:W-:Y:S02]  /*14450*/  HADD2.F32 R21, -RZ, R21.H1_H1 ;  /* 0x30000015ff157230 */ /* 0x000fe40000004100 */
[C---:B------:R-:W-:Y:S01]  /*14460*/  FMUL.FTZ R0, R25.reuse, R24 ;  /* 0x0000001819007220 */ /* 0x040fe20000410000 */
[----:B------:R-:W-:Y:S02]  /*14470*/  HADD2.F32 R5, -RZ, R86.H1_H1 ;  /* 0x30000056ff057230 */ /* 0x000fe40000004100 */
[----:B------:R-:W-:Y:S01]  /*14480*/  FMUL.FTZ R32, R25, R8 ;  /* 0x0000000819207220 */ /* 0x000fe20000410000 */
[----:B------:R-:W-:-:S02]  /*14490*/  HADD2.F32 R15, -RZ, R15.H1_H1 ;  /* 0x3000000fff0f7230 */ /* 0x000fc40000004100 */
[C---:B------:R-:W-:Y:S01]  /*144a0*/  FFMA.FTZ R25, R9.reuse, R8, -R0 ;  /* 0x0000000809197223 */ /* 0x040fe20000010800 */
[C---:B------:R-:W-:Y:S01]  /*144b0*/  FMUL.FTZ R11, R26.reuse, R21 ;  /* 0x000000151a0b7220 */ /* 0x040fe20000410000 */
[----:B------:R-:W-:Y:S02]  /*144c0*/  HADD2.F32 R8, -RZ, R34.H0_H0 ;  /* 0x20000022ff087230 */ /* 0x000fe40000004100 */
[-C--:B------:R-:W-:Y:S01]  /*144d0*/  FMUL.FTZ R26, R26, R5.reuse ;  /* 0x000000051a1a7220 */ /* 0x080fe20000410000 */
[----:B------:R-:W-:Y:S02]  /*144e0*/  HADD2.F32 R0, -RZ, R74.H0_H0 ;  /* 0x2000004aff007230 */ /* 0x000fe40000004100 */
        /* <DEDUP_REMOVED lines=15> */
[-C--:B------:R-:W-:Y:S01]  /*145e0*/  FMUL.FTZ R12, R12, R5.reuse ;  /* 0x000000050c0c7220 */ /* 0x080fe20000410000 */
[----:B------:R-:W-:Y:S01]  /*145f0*/  FFMA.FTZ R0, R4, R5, -R7 ;  /* 0x0000000504007223 */ /* 0x000fe20000010807 */
[-C--:B------:R-:W-:Y:S01]  /*14600*/  FMUL.FTZ R14, R14, R9.reuse ;  /* 0x000000090e0e7220 */ /* 0x080fe20000410000 */
[----:B------:R-:W-:Y:S01]  /*14610*/  FFMA.FTZ R10, R6, R9, -R21 ;  /* 0x00000009060a7223 */ /* 0x000fe20000010815 */
[----:B------:R-:W-:Y:S01]  /*14620*/  FFMA.FTZ R15, R4, R11, R12 ;  /* 0x0000000b040f7223 */ /* 0x000fe2000001000c */
[----:B------:R-:W-:Y:S01]  /*14630*/  F2FP.F16.F32.PACK_AB R7, R27, R24 ;  /* 0x000000181b07723e */ /* 0x000fe200000000ff */
        /* <DEDUP_REMOVED lines=10> */
.L_x_3033:
[----:B------:R-:W-:Y:S05]  /*146e0*/  BSYNC B0 ;  /* 0x0000000000007941 */ /* 0x000fea0003800000 */
.L_x_2993:
        /* <DEDUP_REMOVED lines=8> */
.L_x_2991:
[----:B-1234-:R-:W2:Y:S02]  /*14770*/  LDL R0, [R1+0x5c] ;  /* 0x00005c0001007983 */ /* 0x01eea40000100800 */
[----:B--2---:R-:W-:-:S13]  /*14780*/  R2UR UR4, R0 ;  /* 0x00000000000472ca */ /* 0x004fda00000e0000 */
[----:B------:R-:W-:-:S05]  /*14790*/  IMAD.U32 R0, RZ, RZ, UR4 ;  /* 0x00000004ff007e24 */ /* 0x000fca000f8e00ff */
[----:B------:R-:W-:-:S13]  /*147a0*/  ISETP.NE.AND P0, PT, R0, 0x3, PT ;  /* 0x000000030000780c */ /* 0x000fda0003f05270 */
[----:B------:R-:W-:Y:S05]  /*147b0*/  @!P0 BRA `(.L_x_3068) ;  /* 0x0000000000048947 */ /* 0x000fea0003800000 */
[----:B------:R-:W-:Y:S01]  /*147c0*/  BPT.TRAP 0x1 ;  /* 0x000000040000795c */ /* 0x000fe20000300000 */
.L_x_3068:
[----:B------:R-:W-:Y:S01]  /*147d0*/  IMAD R0, R217, 0x8, R16 ;  /* 0x00000008d9007824 */ /* 0x000fe200078e0210 */
[----:B0-----:R-:W-:-:S04]  /*147e0*/  SHF.L.U32 R3, R218, 0x1f, RZ ;  /* 0x0000001fda037819 */ /* 0x001fc800000006ff */
[----:B------:R0:W1:Y:S01]  /*147f0*/  SYNCS.PHASECHK.TRANS64.TRYWAIT P2, [R0+URZ+0x38830], R3 ;  /* 0x03883003000075a7 */ /* 0x000062000804017f */
[----:B------:R-:W-:Y:S05]  /*14800*/  @!P0 BRA `(.L_x_3069) ;  /* 0x0000000000048947 */ /* 0x000fea0003800000 */
[----:B------:R-:W-:Y:S01]  /*14810*/  BPT.TRAP 0x1 ;  /* 0x000000040000795c */ /* 0x000fe20000300000 */
.L_x_3069:
[----:B------:R-:W2:Y:S02]  /*14820*/  S2R R4, SR_TID.X ;  /* 0x0000000000047919 */ /* 0x000ea40000002100 */
[----:B--2---:R-:W-:-:S04]  /*14830*/  LOP3.LUT R4, R4, 0x7f, RZ, 0xc0, !PT ;  /* 0x0000007f04047812 */ /* 0x004fc800078ec0ff */
[----:B------:R-:W-:Y:S01]  /*14840*/  ISETP.NE.AND P1, PT, R4, RZ, PT ;  /* 0x000000ff0400720c */ /* 0x000fe20003f25270 */
[----:B-1----:R-:W-:-:S12]  /*14850*/  @P2 BRA `(.L_x_3070) ;  /* 0x0000000000082947 */ /* 0x002fd80003800000 */
[----:B------:R-:W1:Y:S02]  /*14860*/  SYNCS.PHASECHK.TRANS64.TRYWAIT P2, [R0+URZ+0x38830], R3 ;  /* 0x03883003000075a7 */ /* 0x000e64000804017f */
[----:B-1----:R-:W-:Y:S05]  /*14870*/  @!P2 BRA `(.L_x_3071) ;  /* 0x000001d000fca947 */ /* 0x002fea0003800000 */
.L_x_3070:
[----:B------:R-:W-:Y:S05]  /*14880*/  WARPSYNC.ALL ;  /* 0x0000000000007948 */ /* 0x000fea0003800000 */
[----:B01----:R-:W-:Y:S01]  /*14890*/  IADD3 R3, R16, 0x24400, RZ ;  /* 0x0002440010037810 */ /* 0x003fe20007ffe0ff */
[----:B------:R-:W-:Y:S01]  /*148a0*/  IMAD.MOV.U32 R5, RZ, RZ, 0x40000040 ;  /* 0x40000040ff057424 */ /* 0x000fe200078e00ff */
[----:B------:R-:W-:Y:S01]  /*148b0*/  R2UR UR20, R84 ;  /* 0x00000000541472ca */ /* 0x000fe200000e0000 */
[----:B------:R-:W-:Y:S01]  /*148c0*/  WARPGROUP.ARRIVE ;  /* 0x00000000000079c5 */ /* 0x000fe20000000000 */
[----:B------:R-:W-:Y:S01]  /*148d0*/  SHF.R.U32.HI R3, RZ, 0x4, R3 ;  /* 0x00000004ff037819 */ /* 0x000fe20000011603 */
[----:B------:R-:W-:Y:S01]  /*148e0*/  UMOV UR5, 0x40000040 ;  /* 0x4000004000057882 */ /* 0x000fe20000000000 */
[----:B------:R-:W-:Y:S01]  /*148f0*/  R2UR UR7, R5 ;  /* 0x00000000050772ca */ /* 0x000fe200000e0000 */
[----:B------:R-:W-:Y:S01]  /*14900*/  IMAD.MOV.U32 R7, RZ, RZ, 0x40000040 ;  /* 0x40000040ff077424 */ /* 0x000fe200078e00ff */
[----:B------:R-:W-:Y:S01]  /*14910*/  LOP3.LUT R3, R3, 0x3fff, RZ, 0xc0, !PT ;  /* 0x00003fff03037812 */ /* 0x000fe200078ec0ff */
[----:B------:R-:W-:Y:S01]  /*14920*/  UMOV UR17, UR5 ;  /* 0x0000000500117c82 */ /* 0x000fe20008000000 */
[----:B------:R-:W-:Y:S01]  /*14930*/  IMAD.U32 R13, RZ, RZ, UR5 ;  /* 0x00000005ff0d7e24 */ /* 0x000fe2000f8e00ff */
[----:B------:R-:W-:Y:S01]  /*14940*/  MOV R9, 0x40000040 ;  /* 0x4000004000097802 */ /* 0x000fe20000000f00 */
[----:B------:R-:W-:Y:S01]  /*14950*/  UMOV UR9, UR17 ;  /* 0x0000001100097c82 */ /* 0x000fe20008000000 */
[----:B------:R-:W-:Y:S01]  /*14960*/  LOP3.LUT R222, R3, 0x10000, RZ, 0xfc, !PT ;  /* 0x0001000003de7812 */ /* 0x000fe200078efcff */
[----:B------:R-:W-:Y:S01]  /*14970*/  UMOV UR13, UR17 ;  /* 0x00000011000d7c82 */ /* 0x000fe20008000000 */
[----:B------:R-:W-:Y:S01]  /*14980*/  ULOP3.LUT UR20, UR20, 0x10000, URZ, 0xfc, !UPT ;  /* 0x0001000014147892 */ /* 0x000fe2000f8efc3f */
[----:B------:R-:W-:Y:S01]  /*14990*/  R2UR UR11, R9 ;  /* 0x00000000090b72ca */ /* 0x000fe200000e0000 */
[----:B------:R-:W-:Y:S01]  /*149a0*/  IMAD.MOV.U32 R11, RZ, RZ, 0x40000040 ;  /* 0x40000040ff0b7424 */ /* 0x000fe200078e00ff */
[----:B------:R-:W-:Y:S01]  /*149b0*/  MOV R9, 0x40000040 ;  /* 0x4000004000097802 */ /* 0x000fe20000000f00 */
[----:B------:R-:W-:Y:S01]  /*149c0*/  IMAD R4, R217, 0xa00, R222 ;  /* 0x00000a00d9047824 */ /* 0x000fe200078e02de */
[----:B------:R-:W-:Y:S01]  /*149d0*/  UMOV UR25, 0x40000040 ;  /* 0x4000004000197882 */ /* 0x000fe20000000000 */
[----:B------:R-:W-:Y:S01]  /*149e0*/  UIADD3 UR56, UR20, 0x804, URZ ;  /* 0x0000080414387890 */ /* 0x000fe2000fffe03f */
[----:B------:R-:W-:Y:S01]  /*149f0*/  R2UR UR19, R9 ;  /* 0x00000000091372ca */ /* 0x000fe200000e0000 */
[----:B------:R-:W-:Y:S01]  /*14a00*/  UMOV UR4, UR20 ;  /* 0x0000001400047c82 */ /* 0x000fe20008000000 */
[C---:B------:R-:W-:Y:S01]  /*14a10*/  R2UR UR6, R4.reuse ;  /* 0x00000000040672ca */ /* 0x040fe200000e0000 */
[----:B------:R-:W-:Y:S01]  /*14a20*/  UMOV UR16, UR4 ;  /* 0x0000000400107c82 */ /* 0x000fe20008000000 */
[C---:B------:R-:W-:Y:S01]  /*14a30*/  IADD3 R6, R4.reuse, 0x80, RZ ;  /* 0x0000008004067810 */ /* 0x040fe20007ffe0ff */
[----:B------:R-:W-:Y:S01]  /*14a40*/  IMAD.U32 R12, RZ, RZ, UR4 ;  /* 0x00000004ff0c7e24 */ /* 0x000fe2000f8e00ff */
[----:B------:R-:W-:Y:S01]  /*14a50*/  UMOV UR8, UR16 ;  /* 0x0000001000087c82 */ /* 0x000fe20008000000 */
[C---:B------:R-:W-:Y:S01]  /*14a60*/  VIADD R8, R4.reuse, 0x100 ;  /* 0x0000010004087836 */ /* 0x040fe20000000000 */
[----:B------:R-:W-:Y:S01]  /*14a70*/  UMOV UR12, UR16 ;  /* 0x00000010000c7c82 */ /* 0x000fe20008000000 */
[----:B------:R-:W-:Y:S01]  /*14a80*/  VIADD R10, R4, 0x2 ;  /* 0x00000002040a7836 */ /* 0x000fe20000000000 */
[----:B------:R-:W-:Y:S01]  /*14a90*/  R2UR UR27, R11 ;  /* 0x000000000b1b72ca */ /* 0x000fe200000e0000 */
        /* <DEDUP_REMOVED lines=9> */
[----:B------:R-:W-:Y:S01]  /*14b30*/  VIADD R6, R4, 0x180 ;  /* 0x0000018004067836 */ /* 0x000fe20000000000 */
[----:B------:R-:W-:Y:S01]  /*14b40*/  R2UR UR18, R8 ;  /* 0x00000000081272ca */ /* 0x000fe200000e0000 */
[----:B------:R-:W-:Y:S01]  /*14b50*/  IMAD.MOV.U32 R7, RZ, RZ, 0x40000040 ;  /* 0x40000040ff077424 */ /* 0x000fe200078e00ff */
[----:B------:R-:W-:Y:S01]  /*14b60*/  MOV R9, 0x40000040 ;  /* 0x4000004000097802 */ /* 0x000fe20000000f00 */
[----:B------:R-:W-:Y:S01]  /*14b70*/  VIADD R8, R4, 0x102 ;  /* 0x0000010204087836 */ /* 0x000fe20000000000 */
[----:B------:R-:W-:Y:S01]  /*14b80*/  R2UR UR14, R6 ;  /* 0x00000000060e72ca */ /* 0x000fe200000e0000 */
[C---:B------:R-:W-:Y:S01]  /*14b90*/  VIADD R10, R4.reuse, 0x4 ;  /* 0x00000004040a7836 */ /* 0x040fe20000000000 */
[----:B------:R-:W-:Y:S01]  /*14ba0*/  R2UR UR15, R7 ;  /* 0x00000000070f72ca */ /* 0x000fe200000e0000 */
[----:B------:R-:W-:Y:S01]  /*14bb0*/  IMAD.MOV.U32 R7, RZ, RZ, 0x40000040 ;  /* 0x40000040ff077424 */ /* 0x000fe200078e00ff */
[----:B------:R-:W-:Y:S01]  /*14bc0*/  IADD3 R6, R4, 0x82, RZ ;  /* 0x0000008204067810 */ /* 0x000fe20007ffe0ff */
[----:B------:R0:W-:Y:S01]  /*14bd0*/  STL.64 [R1+0x50], R12 ;  /* 0x0000500c01007387 */ /* 0x0001e20000100a00 */
[----:B------:R-:W-:Y:S01]  /*14be0*/  UMOV UR57, 0x40000040 ;  /* 0x4000004000397882 */ /* 0x000fe20000000000 */
[----:B------:R-:W-:Y:S01]  /*14bf0*/  UIADD3 UR52, UR20, 0x806, URZ ;  /* 0x0000080614347890 */ /* 0x000fe2000fffe03f */
[----:B------:R-:W1:Y:S01]  /*14c00*/  LDC R3, c[0x0][0x448] ;  /* 0x00011200ff037b82 */ /* 0x000e620000000800 */
[----:B------:R-:W-:Y:S01]  /*14c10*/  UMOV UR53, 0x40000040 ;  /* 0x4000004000357882 */ /* 0x000fe20000000000 */
[----:B------:R-:W-:Y:S01]  /*14c20*/  UIADD3 UR48, UR20, 0xc00, URZ ;  /* 0x00000c0014307890 */ /* 0x000fe2000fffe03f */
[----:B------:R-:W-:Y:S01]  /*14c30*/  @!P1 VIADD R0, R0, 0x38840 ;  /* 0x0003884000009836 */ /* 0x000fe20000000000 */
[----:B------:R-:W-:Y:S01]  /*14c40*/  UMOV UR49, 0x40000040 ;  /* 0x4000004000317882 */ /* 0x000fe20000000000 */
[----:B------:R-:W-:Y:S01]  /*14c50*/  UIADD3 UR44, UR20, 0xc02, URZ ;  /* 0x00000c02142c7890 */ /* 0x000fe2000fffe03f */
[----:B------:R-:W-:Y:S01]  /*14c60*/  BSSY B0, `(.L_x_3072) ;  /* 0x00009cc000007945 */ /* 0x000fe20003800000 */
[----:B------:R-:W-:Y:S01]  /*14c70*/  UMOV UR45, 0x40000040 ;  /* 0x40000040002d7882 */ /* 0x000fe20000000000 */
[----:B------:R-:W-:Y:S01]  /*14c80*/  UIADD3 UR40, UR20, 0xc04, URZ ;  /* 0x00000c0414287890 */ /* 0x000fe2000fffe03f */
[----:B0-----:R-:W-:Y:S01]  /*14c90*/  IMAD.U32 R13, RZ, RZ, UR25 ;  /* 0x00000019ff0d7e24 */ /* 0x001fe2000f8e00ff */
[----:B------:R-:W-:Y:S01]  /*14ca0*/  UMOV UR41, 0x40000040 ;  /* 0x4000004000297882 */ /* 0x000fe20000000000 */
[----:B------:R-:W-:Y:S01]  /*14cb0*/  UIADD3 UR36, UR20, 0xc06, URZ ;  /* 0x00000c0614247890 */ /* 0x000fe2000fffe03f */
[----:B------:R-:W-:Y:S01]  /*14cc0*/  @!P1 PRMT R0, RZ, 0x654, R0 ;  /* 0x00000654ff009816 */ /* 0x000fe20000000000 */
[----:B------:R-:W-:Y:S01]  /*14cd0*/  UMOV UR37, 0x40000040 ;  /* 0x4000004000257882 */ /* 0x000fe20000000000 */
[----:B------:R-:W-:-:S02]  /*14ce0*/  CS2R R150, SRZ ;  /* 0x0000000000967805 */ /* 0x000fc4000001ff00 */
[----:B------:R-:W-:Y:S02]  /*14cf0*/  CS2R R148, SRZ ;  /* 0x0000000000947805 */ /* 0x000fe4000001ff00 */
[----:B------:R-:W-:Y:S02]  /*14d00*/  CS2R R146, SRZ ;  /* 0x0000000000927805 */ /* 0x000fe4000001ff00 */
[----:B------:R-:W-:Y:S02]  /*14d10*/  CS2R R144, SRZ ;  /* 0x0000000000907805 */ /* 0x000fe4000001ff00 */
[----:B-----5:R-:W-:Y:S02]  /*14d20*/  CS2R R142, SRZ ;  /* 0x00000000008e7805 */ /* 0x020fe4000001ff00 */
[----:B------:R-:W-:Y:S02]  /*14d30*/  CS2R R140, SRZ ;  /* 0x00000000008c7805 */ /* 0x000fe4000001ff00 */
[----:B------:R-:W-:-:S02]  /*14d40*/  CS2R R138, SRZ ;  /* 0x00000000008a7805 */ /* 0x000fc4000001ff00 */
[----:B------:R-:W-:Y:S02]  /*14d50*/  CS2R R136, SRZ ;  /* 0x0000000000887805 */ /* 0x000fe4000001ff00 */
[----:B------:R-:W-:Y:S02]  /*14d60*/  CS2R R134, SRZ ;  /* 0x0000000000867805 */ /* 0x000fe4000001ff00 */
[----:B------:R-:W-:Y:S02]  /*14d70*/  CS2R R132, SRZ ;  /* 0x0000000000847805 */ /* 0x000fe4000001ff00 */
[----:B-1----:R-:W-:Y:S01]  /*14d80*/  ISETP.NE.AND P2, PT, R3, 0x1, PT ;  /* 0x000000010300780c */ /* 0x002fe20003f45270 */
[----:B------:R-:W-:Y:S01]  /*14d90*/  IMAD.IADD R3, R235, 0x1, R230 ;  /* 0x00000001eb037824 */ /* 0x000fe200078e02e6 */
        /* <DEDUP_REMOVED lines=10> */
[----:B------:R-:W0:Y:S01]  /*14e40*/  @P2 LDC R14, c[0x0][0x44c] ;  /* 0x00011300ff0e2b82 */ /* 0x000e220000000800 */
[----:B------:R-:W-:Y:S02]  /*14e50*/  CS2R R114, SRZ ;  /* 0x0000000000727805 */ /* 0x000fe4000001ff00 */
[----:B------:R-:W-:Y:S02]  /*14e60*/  CS2R R112, SRZ ;  /* 0x0000000000707805 */ /* 0x000fe4000001ff00 */
[----:B------:R-:W-:Y:S02]  /*14e70*/  CS2R R110, SRZ ;  /* 0x00000000006e7805 */ /* 0x000fe4000001ff00 */
[----:B------:R-:W-:Y:S01]  /*14e80*/  CS2R R108, SRZ ;  /* 0x00000000006c7805 */ /* 0x000fe2000001ff00 */
[----:B------:R-:W-:Y:S01]  /*14e90*/  HGMMA.64x16x16.F32 R48, gdesc[UR4], RZ, !UPT, gsb0 ;  /* 0x00200000043079f0 */ /* 0x000fe2000c0008ff */
[----:B------:R-:W-:Y:S01]  /*14ea0*/  UIADD3 UR4, UR20, 0x2, URZ ;  /* 0x0000000214047890 */ /* 0x000fe2000fffe03f */
[----:B------:R-:W-:Y:S01]  /*14eb0*/  CS2R R106, SRZ ;  /* 0x00000000006a7805 */ /* 0x000fe2000001ff00 */
[----:B------:R-:W1:Y:S01]  /*14ec0*/  @P2 LDC R20, c[0x0][0x450] ;  /* 0x00011400ff142b82 */ /* 0x000e620000000800 */
[----:B------:R-:W-:-:S02]  /*14ed0*/  CS2R R104, SRZ ;  /* 0x0000000000687805 */ /* 0x000fc4000001ff00 */
[----:B------:R-:W-:Y:S02]  /*14ee0*/  CS2R R102, SRZ ;  /* 0x0000000000667805 */ /* 0x000fe4000001ff00 */
[----:B------:R-:W-:Y:S02]  /*14ef0*/  CS2R R100, SRZ ;  /* 0x0000000000647805 */ /* 0x000fe4000001ff00 */
[----:B------:R-:W-:Y:S01]  /*14f00*/  CS2R R98, SRZ ;  /* 0x0000000000627805 */ /* 0x000fe2000001ff00 */
[----:B------:R-:W-:Y:S01]  /*14f10*/  UMOV UR24, UR4 ;  /* 0x0000000400187c82 */ /* 0x000fe20008000000 */
[----:B------:R-:W-:Y:S01]  /*14f20*/  CS2R R96, SRZ ;  /* 0x0000000000607805 */ /* 0x000fe2000001ff00 */
[----:B------:R-:W-:Y:S01]  /*14f30*/  IMAD.U32 R12, RZ, RZ, UR24 ;  /* 0x00000018ff0c7e24 */ /* 0x000fe2000f8e00ff */
[----:B------:R-:W-:Y:S02]  /*14f40*/  CS2R R94, SRZ ;  /* 0x00000000005e7805 */ /* 0x000fe4000001ff00 */
[----:B------:R-:W-:-:S02]  /*14f50*/  CS2R R92, SRZ ;  /* 0x00000000005c7805 */ /* 0x000fc4000001ff00 */
[----:B------:R-:W-:Y:S02]  /*14f60*/  CS2R R90, SRZ ;  /* 0x00000000005a7805 */ /* 0x000fe4000001ff00 */
[----:B------:R-:W-:Y:S01]  /*14f70*/  CS2R R88, SRZ ;  /* 0x0000000000587805 */ /* 0x000fe2000001ff00 */
[----:B------:R2:W-:Y:S01]  /*14f80*/  STL.64 [R1+0x48], R12 ;  /* 0x0000480c01007387 */ /* 0x0005e20000100a00 */
[----:B------:R-:W-:Y:S02]  /*14f90*/  CS2R R86, SRZ ;  /* 0x0000000000567805 */ /* 0x000fe4000001ff00 */
[----:B------:R-:W-:Y:S01]  /*14fa0*/  CS2R R84, SRZ ;  /* 0x0000000000547805 */ /* 0x000fe2000001ff00 */
        /* <DEDUP_REMOVED lines=18> */
[----:B------:R-:W-:Y:S01]  /*150d0*/  IMAD.MOV.U32 R7, RZ, RZ, 0x40000040 ;  /* 0x40000040ff077424 */ /* 0x000fe200078e00ff */
[----:B------:R-:W-:Y:S01]  /*150e0*/  IADD3 R6, R4, 0x84, RZ ;  /* 0x0000008404067810 */ /* 0x000fe20007ffe0ff */
        /* <DEDUP_REMOVED lines=11> */
[----:B------:R-:W-:Y:S02]  /*151a0*/  R2UR UR11, R9 ;  /* 0x00000000090b72ca */ /* 0x000fe400000e0000 */
        /* <DEDUP_REMOVED lines=9> */
[----:B--2---:R-:W-:Y:S01]  /*15240*/  IMAD.U32 R13, RZ, RZ, UR25 ;  /* 0x00000019ff0d7e24 */ /* 0x004fe2000f8e00ff */
[----:B------:R-:W-:Y:S02]  /*15250*/  WARPGROUP.DEPBAR.LE gsb0, 0x0 ;  /* 0x00008000000079c5 */ /* 0x000fe40000010000 */
[----:B------:R-:W-:-:S06]  /*15260*/  WARPGROUP.ARRIVE ;  /* 0x00000000000079c5 */ /* 0x000fcc0000000000 */
[----:B------:R-:W-:Y:S01]  /*15270*/  HGMMA.64x16x16.F32 R48, gdesc[UR12], R48, gsb0 ;  /* 0x002000000c3079f0 */ /* 0x000fe20008000830 */
[----:B------:R-:W-:-:S07]  /*15280*/  UIADD3 UR12, UR20, 0x4, URZ ;  /* 0x00000004140c7890 */ /* 0x000fce000fffe03f */
[----:B------:R-:W-:Y:S02]  /*15290*/  UMOV UR24, UR12 ;  /* 0x0000000c00187c82 */ /* 0x000fe40008000000 */
[----:B------:R-:W-:-:S05]  /*152a0*/  IMAD.U32 R12, RZ, RZ, UR24 ;  /* 0x00000018ff0c7e24 */ /* 0x000fca000f8e00ff */
        /* <DEDUP_REMOVED lines=52> */
[----:B------:R-:W-:-:S05]  /*155f0*/  IMAD.U32 R12, RZ, RZ, UR24 ;  /* 0x00000018ff0c7e24 */ /* 0x000fca000f8e00ff */
[----:B------:R2:W-:Y:S01]  /*15600*/  STL.64 [R1+0x38], R12 ;  /* 0x0000380c01007387 */ /* 0x0005e20000100a00 */
        /* <DEDUP_REMOVED lines=10> */
[----:B------:R-:W-:Y:S02]  /*156b0*/  R2UR UR14, R6 ;  /* 0x00000000060e72ca */ /* 0x000fe400000e0000 */
[----:B------:R-:W-:Y:S01]  /*156c0*/  R2UR UR15, R7 ;  /* 0x00000000070f72ca */ /* 0x000fe200000e0000 */
[----:B------:R-:W-:Y:S01]  /*156d0*/  IMAD.MOV.U32 R7, RZ, RZ, 0x40000040 ;  /* 0x40000040ff077424 */ /* 0x000fe200078e00ff */
[----:B------:R-:W-:Y:S01]  /*156e0*/  IADD3 R6, R4, 0x300, RZ ;  /* 0x0000030004067810 */ /* 0x000fe20007ffe0ff */
        /* <DEDUP_REMOVED lines=11> */
[----:B------:R-:W-:Y:S01]  /*157a0*/  R2UR UR18, R8 ;  /* 0x00000000081272ca */ /* 0x000fe200000e0000 */
[----:B------:R-:W-:Y:S01]  /*157b0*/  VIADD R8, R4, 0x380 ;  /* 0x0000038004087836 */ /* 0x000fe20000000000 */
[----:B------:R-:W-:-:S02]  /*157c0*/  R2UR UR19, R9 ;  /* 0x00000000091372ca */ /* 0x000fc400000e0000 */
        /* <DEDUP_REMOVED lines=166> */
[----:B------:R-:W-:-:S05]  /*16230*/  IMAD.U32 R12, RZ, RZ, UR24 ;  /* 0x00000018ff0c7e24 */ /* 0x000fca000f8e00ff */
        /* <DEDUP_REMOVED lines=15> */
[----:B------:R-:W-:Y:S02]  /*16330*/  R2UR UR15, R9 ;  /* 0x00000000090f72ca */ /* 0x000fe400000e0000 */
[----:B------:R-:W-:Y:S01]  /*16340*/  MOV R9, 0x40000040 ;  /* 0x4000004000097802 */ /* 0x000fe20000000f00 */
        /* <DEDUP_REMOVED lines=32> */
[----:B------:R-:W-:Y:S01]  /*16550*/  UIADD3 UR4, UR20, 0x800, URZ ;  /* 0x0000080014047890 */ /* 0x000fe2000fffe03f */
[----:B------:R-:W-:Y:S02]  /*16560*/  R2UR UR6, R6 ;  /* 0x00000000060672ca */ /* 0x000fe400000e0000 */
[----:B------:R-:W-:Y:S01]  /*16570*/  R2UR UR7, R7 ;  /* 0x00000000070772ca */ /* 0x000fe200000e0000 */
[----:B------:R-:W-:Y:S01]  /*16580*/  IMAD.MOV.U32 R7, RZ, RZ, 0x40000040 ;  /* 0x40000040ff077424 */ /* 0x000fe200078e00ff */
[----:B------:R-:W-:Y:S02]  /*16590*/  IADD3 R6, R4, 0x582, RZ ;  /* 0x0000058204067810 */ /* 0x000fe40007ffe0ff */
        /* <DEDUP_REMOVED lines=34> */
[----:B------:R-:W-:Y:S02]  /*167c0*/  R2UR UR58, R10 ;  /* 0x000000000a3a72ca */ /* 0x000fe400000e0000 */
[----:B------:R-:W-:Y:S01]  /*167d0*/  R2UR UR59, R11 ;  /* 0x000000000b3b72ca */ /* 0x000fe200000e0000 */
[----:B------:R-:W-:Y:S01]  /*167e0*/  IMAD.MOV.U32 R11, RZ, RZ, 0x40000040 ;  /* 0x40000040ff0b7424 */ /* 0x000fe200078e00ff */
[----:B------:R-:W-:-:S04]  /*167f0*/  IADD3 R10, R4, 0x506, RZ ;  /* 0x00000506040a7810 */ /* 0x000fc80007ffe0ff */
[----:B------:R-:W-:Y:S01]  /*16800*/  R2UR UR54, R10 ;  /* 0x000000000a3672ca */ /* 0x000fe200000e0000 */
[----:B------:R-:W-:Y:S01]  /*16810*/  VIADD R10, R4, 0x780 ;  /* 0x00000780040a7836 */ /* 0x000fe20000000000 */
[----:B------:R-:W-:Y:S01]  /*16820*/  R2UR UR55, R11 ;  /* 0x000000000b3772ca */ /* 0x000fe200000e0000 */
[----:B------:R-:W-:-:S03]  /*16830*/  IMAD.MOV.U32 R11, RZ, RZ, 0x40000040 ;  /* 0x40000040ff0b7424 */ /* 0x000fc600078e00ff */
        /* <DEDUP_REMOVED lines=33> */
[----:B------:R2:W-:Y:S01]  /*16a50*/  STL.64 [R1], R12 ;  /* 0x0000000c01007387 */ /* 0x0005e20000100a00 */
        /* <DEDUP_REMOVED lines=11> */
[----:B------:R-:W-:Y:S01]  /*16b10*/  R2UR UR7, R9 ;  /* 0x00000000090772ca */ /* 0x000fe200000e0000 */
[----:B------:R-:W-:Y:S01]  /*16b20*/  IMAD.MOV.U32 R9, RZ, RZ, 0x40000040 ;  /* 0x40000040ff097424 */ /* 0x000fe200078e00ff */
[----:B------:R-:W-:-:S02]  /*16b30*/  WARPGROUP.DEPBAR.LE gsb0, 0x0 ;  /* 0x00008000000079c5 */ /* 0x000fc40000010000 */
[----:B------:R-:W-:-:S06]  /*16b40*/  WARPGROUP.ARRIVE ;  /* 0x00000000000079c5 */ /* 0x000fcc0000000000 */
[----:B------:R-:W-:Y:S01]  /*16b50*/  HGMMA.64x16x16.F32 R24, gdesc[UR8], R24, gsb0 ;  /* 0x00200000081879f0 */ /* 0x000fe20008000818 */
[----:B------:R-:W-:Y:S01]  /*16b60*/  R2UR UR10, R6 ;  /* 0x00000000060a72ca */ /* 0x000fe200000e0000 */
[----:B------:R-:W-:Y:S01]  /*16b70*/  UMOV UR8, UR4 ;  /* 0x0000000400087c82 */ /* 0x000fe20008000000 */
[----:B------:R-:W-:Y:S01]  /*16b80*/  R2UR UR11, R7 ;  /* 0x00000000070b72ca */ /* 0x000fe200000e0000 */
[----:B------:R-:W-:Y:S01]  /*16b90*/  UMOV UR9, UR5 ;  /* 0x0000000500097c82 */ /* 0x000fe20008000000 */
[----:B------:R-:W-:Y:S01]  /*16ba0*/  VIADD R6, R4, 0x584 ;  /* 0x0000058404067836 */ /* 0x000fe20000000000 */
[----:B------:R-:W-:Y:S01]  /*16bb0*/  MOV R7, 0x40000040 ;  /* 0x4000004000077802 */ /* 0x000fe20000000f00 */
[----:B------:R-:W-:Y:S02]  /*16bc0*/  WARPGROUP.DEPBAR.LE gsb0, 0x0 ;  /* 0x00008000000079c5 */ /* 0x000fe40000010000 */
[----:B------:R-:W-:-:S06]  /*16bd0*/  WARPGROUP.ARRIVE ;  /* 0x00000000000079c5 */ /* 0x000fcc0000000000 */
[----:B------:R-:W-:Y:S03]  /*16be0*/  HGMMA.64x16x16.F32 R56, gdesc[UR24], R56, gsb0 ;  /* 0x00200000183879f0 */ /* 0x000fe60008000838 */
        /* <DEDUP_REMOVED lines=195> */
[----:B------:R-:W-:Y:S01]  /*17820*/  ULDC UR42, c[0x0][0x988] ;  /* 0x00026200002a7ab9 */ /* 0x000fe20000000800 */
[----:B------:R-:W-:Y:S01]  /*17830*/  ULDC UR43, c[0x0][0x988] ;  /* 0x00026200002b7ab9 */ /* 0x000fe20000000800 */
[----:B------:R-:W-:Y:S02]  /*17840*/  WARPGROUP.DEPBAR.LE gsb0, 0x0 ;  /* 0x00008000000079c5 */ /* 0x000fe40000010000 */
[----:B------:R-:W-:-:S06]  /*17850*/  WARPGROUP.ARRIVE ;  /* 0x00000000000079c5 */ /* 0x000fcc0000000000 */
[----:B------:R-:W-:Y:S03]  /*17860*/  HGMMA.64x16x16.F32 R48, gdesc[UR16], R48, gsb0 ;  /* 0x00200000103079f0 */ /* 0x000fe60008000830 */
[----:B------:R-:W-:Y:S02]  /*17870*/  WARPGROUP.DEPBAR.LE gsb0, 0x0 ;  /* 0x00008000000079c5 */ /* 0x000fe40000010000 */
[----:B------:R-:W-:-:S06]  /*17880*/  WARPGROUP.ARRIVE ;  /* 0x00000000000079c5 */ /* 0x000fcc0000000000 */
[----:B------:R-:W-:Y:S03]  /*17890*/  HGMMA.64x16x16.F32 R40, gdesc[UR12], R40, gsb0 ;  /* 0x002000000c2879f0 */ /* 0x000fe60008000828 */
[----:B------:R-:W-:Y:S02]  /*178a0*/  WARPGROUP.DEPBAR.LE gsb0, 0x0 ;  /* 0x00008000000079c5 */ /* 0x000fe40000010000 */
[----:B------:R-:W-:-:S06]  /*178b0*/  WARPGROUP.ARRIVE ;  /* 0x00000000000079c5 */ /* 0x000fcc0000000000 */
[----:B------:R-:W-:Y:S01]  /*178c0*/  HGMMA.64x16x16.F32 R32, gdesc[UR8], R32, gsb0 ;  /* 0x00200000082079f0 */ /* 0x000fe20008000820 */
[----:B------:R-:W-:Y:S02]  /*178d0*/  ULDC UR8, c[0x0][0x9d8] ;  /* 0x0002760000087ab9 */ /* 0x000fe40000000800 */
[----:B------:R-:W-:Y:S02]  /*178e0*/  WARPGROUP.DEPBAR.LE gsb0, 0x0 ;  /* 0x00008000000079c5 */ /* 0x000fe40000010000 */
[----:B------:R-:W-:-:S06]  /*178f0*/  WARPGROUP.ARRIVE ;  /* 0x00000000000079c5 */ /* 0x000fcc0000000000 */
[----:B------:R-:W-:Y:S01]  /*17900*/  HGMMA.64x16x16.F32 R24, gdesc[UR4], R24, gsb0 ;  /* 0x00200000041879f0 */ /* 0x000fe20008000818 */
[----:B------:R-:W-:Y:S01]  /*17910*/  R2UR UR6, R6 ;  /* 0x00000000060672ca */ /* 0x000fe200000e0000 */
[----:B------:R-:W-:Y:S01]  /*17920*/  UMOV UR4, UR36 ;  /* 0x0000002400047c82 */ /* 0x000fe20008000000 */
[----:B------:R-:W-:Y:S01]  /*17930*/  R2UR UR7, R7 ;  /* 0x00000000070772ca */ /* 0x000fe200000e0000 */
[----:B------:R-:W-:Y:S01]  /*17940*/  UMOV UR5, UR37 ;  /* 0x0000002500057c82 */ /* 0x000fe20008000000 */
[----:B------:R-:W-:Y:S02]  /*17950*/  WARPGROUP.DEPBAR.LE gsb0, 0x0 ;  /* 0x00008000000079c5 */ /* 0x000fe40000010000 */
[----:B------:R-:W-:-:S06]  /*17960*/  WARPGROUP.ARRIVE ;  /* 0x00000000000079c5 */ /* 0x000fcc0000000000 */
[----:B------:R-:W-:Y:S01]  /*17970*/  HGMMA.64x16x16.F32 R56, gdesc[UR36], R56, gsb0 ;  /* 0x00200000243879f0 */ /* 0x000fe20008000838 */
[----:B------:R-:W-:Y:S01]  /*17980*/  ULDC UR38, c[0x0][0x9d8] ;  /* 0x0002760000267ab9 */ /* 0x000fe20000000800 */
[----:B------:R-:W-:Y:S01]  /*17990*/  ULDC UR39, c[0x0][0x9d8] ;  /* 0x0002760000277ab9 */ /* 0x000fe20000000800 */
        /* <DEDUP_REMOVED lines=8> */
[----:B------:R-:W-:Y:S01]  /*17a20*/  R2UR UR6, R8 ;  /* 0x00000000080672ca */ /* 0x000fe200000e0000 */
[----:B------:R-:W-:Y:S01]  /*17a30*/  UMOV UR4, UR36 ;  /* 0x0000002400047c82 */ /* 0x000fe20008000000 */
[----:B------:R-:W-:Y:S01]  /*17a40*/  R2UR UR7, R9 ;  /* 0x00000000090772ca */ /* 0x000fe200000e0000 */
[----:B------:R-:W-:Y:S01]  /*17a50*/  UMOV UR5, UR37 ;  /* 0x0000002500057c82 */ /* 0x000fe20008000000 */
[----:B0-----:R-:W-:Y:S01]  /*17a60*/  @P2 IMAD.HI.U32 R9, R3, R14, RZ ;  /* 0x0000000e03092227 */ /* 0x001fe200078e00ff */
[----:B--2---:R-:W0:Y:S03]  /*17a70*/  MUFU.TANH R13, R58 ;  /* 0x0000003a000d7308 */ /* 0x004e260000002400 */
[----:B------:R-:W-:Y:S01]  /*17a80*/  FMUL.FTZ R8, R60, UR8 ;  /* 0x000000083c087c20 */ /* 0x000fe20008410000 */
[----:B------:R-:W-:Y:S01]  /*17a90*/  FMUL.FTZ R6, R57, UR8 ;  /* 0x0000000839067c20 */ /* 0x000fe20008410000 */
[----:B------:R-:W-:-:S03]  /*17aa0*/  FMUL.FTZ R7, R61, UR8 ;  /* 0x000000083d077c20 */ /* 0x000fc60008410000 */
[----:B------:R-:W2:Y:S08]  /*17ab0*/  MUFU.TANH R59, R59 ;  /* 0x0000003b003b7308 */ /* 0x000eb00000002400 */
        /* <DEDUP_REMOVED lines=16> */
[----:B------:R-:W-:Y:S01]  /*17bc0*/  VIADD R10, R4, 0x986 ;  /* 0x00000986040a7836 */ /* 0x000fe20000000000 */
[----:B------:R-:W-:Y:S01]  /*17bd0*/  MOV R4, R3 ;  /* 0x0000000300047202 */ /* 0x000fe20000000f00 */
[----:B------:R-:W-:Y:S01]  /*17be0*/  IMAD.MOV.U32 R11, RZ, RZ, 0x40000040 ;  /* 0x40000040ff0b7424 */ /* 0x000fe200078e00ff */
[----:B-1----:R-:W-:Y:S01]  /*17bf0*/  @P2 SHF.R.U32.HI R4, RZ, R20, R9 ;  /* 0x00000014ff042219 */ /* 0x002fe20000011609 */
[----:B------:R-:W-:Y:S01]  /*17c00*/  IMAD.MOV.U32 R9, RZ, RZ, -0x50 ;  /* 0xffffffb0ff097424 */ /* 0x000fe200078e00ff */
[----:B------:R-:W1:Y:S01]  /*17c10*/  MUFU.TANH R50, R50 ;  /* 0x0000003200327308 */ /* 0x000e620000002400 */
[----:B------:R-:W-:-:S02]  /*17c20*/  IMAD R3, R2, -0x50, R232 ;  /* 0xffffffb002037824 */ /* 0x000fc400078e02e8 */
[----:B------:R-:W-:Y:S01]  /*17c30*/  FMUL.FTZ R49, R49, UR8 ;  /* 0x0000000831317c20 */ /* 0x000fe20008410000 */
[----:B------:R-:W-:Y:S02]  /*17c40*/  IMAD R9, R2, R9, 0x51 ;  /* 0x0000005102097424 */ /* 0x000fe400078e0209 */
[----:B------:R-:W-:Y:S01]  /*17c50*/  FMUL.FTZ R52, R52, UR8 ;  /* 0x0000000834347c20 */ /* 0x000fe20008410000 */
[----:B------:R-:W-:Y:S02]  /*17c60*/  VIADD R3, R3, 0x50 ;  /* 0x0000005003037836 */ /* 0x000fe40000000000 */
[----:B------:R-:W-:Y:S01]  /*17c70*/  FMUL.FTZ R53, R53, UR8 ;  /* 0x0000000835357c20 */ /* 0x000fe20008410000 */
[----:B------:R-:W1:Y:S08]  /*17c80*/  MUFU.TANH R51, R51 ;  /* 0x0000003300337308 */ /* 0x000e700000002400 */
[----:B------:R1:W1:Y:S08]  /*17c90*/  MUFU.TANH R12, R54 ;  /* 0x00000036000c7308 */ /* 0x0002700000002400 */
[----:B------:R-:W1:Y:S08]  /*17ca0*/  MUFU.TANH R55, R55 ;  /* 0x0000003700377308 */ /* 0x000e700000002400 */
        /* <DEDUP_REMOVED lines=8> */
[----:B------:R1:W1:Y:S01]  /*17d30*/  MUFU.TANH R14, R42 ;  /* 0x0000002a000e7308 */ /* 0x0002620000002400 */
[----:B------:R-:W-:Y:S01]  /*17d40*/  HGMMA.64x16x16.F32 R32, gdesc[UR4], R32, gsb0 ;  /* 0x00200000042079f0 */ /* 0x000fe20008000820 */
[----:B------:R-:W-:Y:S01]  /*17d50*/  R2UR UR7, R11 ;  /* 0x000000000b0772ca */ /* 0x000fe200000e0000 */
[----:B------:R-:W-:Y:S01]  /*17d60*/  UMOV UR4, UR36 ;  /* 0x0000002400047c82 */ /* 0x000fe20008000000 */
[----:B------:R-:W0:Y:S01]  /*17d70*/  SHFL.IDX PT, R11, R4, 0x1, 0x1c1f ;  /* 0x003c1f00040b7f89 */ /* 0x000e2200000e0000 */
[----:B------:R-:W-:Y:S01]  /*17d80*/  R2UR UR6, R10 ;  /* 0x000000000a0672ca */ /* 0x000fe200000e0000 */
[----:B------:R-:W-:Y:S01]  /*17d90*/  UMOV UR5, UR37 ;  /* 0x0000002500057c82 */ /* 0x000fe20008000000 */
[C---:B------:R-:W-:Y:S01]  /*17da0*/  IMAD R10, R234.reuse, -0x2, R9 ;  /* 0xfffffffeea0a7824 */ /* 0x040fe200078e0209 */
[----:B------:R-:W1:Y:S01]  /*17db0*/  MUFU.TANH R43, R43 ;  /* 0x0000002b002b7308 */ /* 0x000e620000002400 */
[----:B------:R-:W-:Y:S01]  /*17dc0*/  IMAD R9, R234, -0x2, R3 ;  /* 0xfffffffeea097824 */ /* 0x000fe200078e0203 */
[----:B------:R-:W1:Y:S01]  /*17dd0*/  SHFL.IDX PT, R4, R4, RZ, 0x1c1f ;  /* 0x001c1fff04047589 */ /* 0x000e6200000e0000 */
[----:B------:R-:W-:Y:S01]  /*17de0*/  FMUL.FTZ R40, R40, UR8 ;  /* 0x0000000828287c20 */ /* 0x000fe20008410000 */
[----:B------:R-:W-:Y:S01]  /*17df0*/  IADD3 R70, -R231, R10, R232 ;  /* 0x0000000ae7467210 */ /* 0x000fe20007ffe1e8 */
[----:B------:R-:W-:Y:S01]  /*17e00*/  FMUL.FTZ R41, R41, UR8 ;  /* 0x0000000829297c20 */ /* 0x000fe20008410000 */
[----:B------:R-:W-:Y:S01]  /*17e10*/  FMUL.FTZ R44, R44, UR8 ;  /* 0x000000082c2c7c20 */ /* 0x000fe20008410000 */
[----:B------:R-:W-:Y:S01]  /*17e20*/  FMUL.FTZ R45, R45, UR8 ;  /* 0x000000082d2d7c20 */ /* 0x000fe20008410000 */
[----:B------:R1:W1:Y:S08]  /*17e30*/  MUFU.TANH R56, R46 ;  /* 0x0000002e00387308 */ /* 0x0002700000002400 */
[----:B------:R-:W1:Y:S01]  /*17e40*/  MUFU.TANH R47, R47 ;  /* 0x0000002f002f7308 */ /* 0x000e620000002400 */
[----:B0-----:R-:W-:-:S04]  /*17e50*/  VIADDMNMX R11, R11, R70, R9, PT ;  /* 0x000000460b0b7246 */ /* 0x001fc80003800109 */
[----:B------:R-:W-:-:S03]  /*17e60*/  ISETP.GT.AND P3, PT, R11, RZ, PT ;  /* 0x000000ff0b00720c */ /* 0x000fc60003f64270 */
[----:B------:R-:W-:Y:S01]  /*17e70*/  MUFU.TANH R7, R7 ;  /* 0x0000000700077308 */ /* 0x000fe20000002400 */
[C---:B------:R-:W-:Y:S02]  /*17e80*/  ISETP.GT.AND P4, PT, R11.reuse, 0x1, PT ;  /* 0x000000010b00780c */ /* 0x040fe40003f84270 */
[----:B------:R-:W-:Y:S02]  /*17e90*/  ISETP.GT.AND P5, PT, R11, 0x8, PT ;  /* 0x000000080b00780c */ /* 0x000fe40003fa4270 */
[----:B------:R-:W-:Y:S02]  /*17ea0*/  FSEL R13, R13, -INF , P3 ;  /* 0xff8000000d0d7808 */ /* 0x000fe40001800000 */
[----:B--2---:R-:W-:Y:S01]  /*17eb0*/  FSEL R68, R59, -INF , P4 ;  /* 0xff8000003b447808 */ /* 0x004fe20002000000 */
[----:B------:R-:W-:Y:S01]  /*17ec0*/  MUFU.TANH R49, R49 ;  /* 0x0000003100317308 */ /* 0x000fe20000002400 */
[----:B------:R-:W-:Y:S02]  /*17ed0*/  ISETP.GT.AND P3, PT, R11, 0x9, PT ;  /* 0x000000090b00780c */ /* 0x000fe40003f64270 */
[----:B---3--:R-:W-:-:S02]  /*17ee0*/  FSEL R66, R62, -INF , P5 ;  /* 0xff8000003e427808 */ /* 0x008fc40002800000 */
[----:B------:R-:W-:Y:S02]  /*17ef0*/  FMNMX.FTZ R3, R13, R68, !PT ;  /* 0x000000440d037209 */ /* 0x000fe40007810000 */
[----:B------:R-:W-:Y:S01]  /*17f00*/  ISETP.GT.AND P4, PT, R11, 0x10, PT ;  /* 0x000000100b00780c */ /* 0x000fe20003f84270 */
[----:B------:R-:W-:Y:S01]  /*17f10*/  MUFU.TANH R52, R52 ;  /* 0x0000003400347308 */ /* 0x000fe20000002400 */
[----:B----4-:R-:W-:Y:S02]  /*17f20*/  FSEL R64, R63, -INF , P3 ;  /* 0xff8000003f407808 */ /* 0x010fe40001800000 */
[----:B------:R-:W-:Y:S01]  /*17f30*/  FMNMX.FTZ R15, R66, R3, !PT ;  /* 0x00000003420f7209 */ /* 0x000fe20007810000 */
[----:B------:R-:W-:Y:S02]  /*17f40*/  WARPGROUP.DEPBAR.LE gsb0, 0x0 ;  /* 0x00008000000079c5 */ /* 0x000fe40000010000 */
[----:B------:R-:W-:Y:S01]  /*17f50*/  WARPGROUP.ARRIVE ;  /* 0x00000000000079c5 */ /* 0x000fe20000000000 */
[C---:B------:R-:W-:Y:S01]  /*17f60*/  ISETP.GT.AND P3, PT, R11.reuse, 0x11, PT ;  /* 0x000000110b00780c */ /* 0x040fe20003f64270 */
[----:B------:R-:W-:Y:S01]  /*17f70*/  FMUL.FTZ R3, R38, UR8 ;  /* 0x0000000826037c20 */ /* 0x000fe20008410000 */
[----:B-1----:R-:W-:Y:S01]  /*17f80*/  FSEL R62, R50, -INF , P4 ;  /* 0xff800000323e7808 */ /* 0x002fe20002000000 */
[----:B------:R-:W-:Y:S01]  /*17f90*/  FMUL.FTZ R34, R34, UR8 ;  /* 0x0000000822227c20 */ /* 0x000fe20008410000 */
[----:B------:R-:W-:Y:S01]  /*17fa0*/  FMNMX.FTZ R15, R64, R15, !PT ;  /* 0x0000000f400f7209 */ /* 0x000fe20007810000 */
[----:B------:R-:W-:Y:S01]  /*17fb0*/  HGMMA.64x16x16.F32 R24, gdesc[UR4], R24, gsb0 ;  /* 0x00200000041879f0 */ /* 0x000fe20008000818 */
[----:B------:R-:W-:Y:S01]  /*17fc0*/  ISETP.GT.AND P4, PT, R11, 0x18, PT ;  /* 0x000000180b00780c */ /* 0x000fe20003f84270 */
[----:B------:R-:W-:Y:S01]  /*17fd0*/  FMUL.FTZ R35, R35, UR8 ;  /* 0x0000000823237c20 */ /* 0x000fe20008410000 */
[----:B------:R-:W-:Y:S01]  /*17fe0*/  FSEL R54, R51, -INF , P3 ;  /* 0xff80000033367808 */ /* 0x000fe20001800000 */
[----:B------:R-:W0:Y:S01]  /*17ff0*/  MUFU.TANH R34, R34 ;  /* 0x0000002200227308 */ /* 0x000e220000002400 */
[----:B------:R-:W-:Y:S01]  /*18000*/  FMNMX.FTZ R15, R62, R15, !PT ;  /* 0x0000000f3e0f7209 */ /* 0x000fe20007810000 */
[----:B------:R-:W-:Y:S01]  /*18010*/  FMUL.FTZ R39, R39, UR8 ;  /* 0x0000000827277c20 */ /* 0x000fe20008410000 */
[C---:B------:R-:W-:Y:S01]  /*18020*/  ISETP.GT.AND P3, PT, R11.reuse, 0x19, PT ;  /* 0x000000190b00780c */ /* 0x040fe20003f64270 */
[----:B------:R-:W-:Y:S01]  /*18030*/  FMUL.FTZ R32, R32, UR8 ;  /* 0x0000000820207c20 */ /* 0x000fe20008410000 */
[----:B------:R-:W-:Y:S01]  /*18040*/  FSEL R38, R12, -INF , P4 ;  /* 0xff8000000c267808 */ /* 0x000fe20002000000 */
[----:B------:R-:W-:Y:S01]  /*18050*/  FMUL.FTZ R36, R36, UR8 ;  /* 0x0000000824247c20 */ /* 0x000fe20008410000 */
[----:B------:R-:W-:Y:S01]  /*18060*/  FMNMX.FTZ R15, R54, R15, !PT ;  /* 0x0000000f360f7209 */ /* 0x000fe20007810000 */
[----:B------:R-:W1:Y:S01]  /*18070*/  MUFU.TANH R35, R35 ;  /* 0x0000002300237308 */ /* 0x000e620000002400 */
[----:B------:R-:W-:Y:S01]  /*18080*/  ISETP.GT.AND P4, PT, R11, 0x20, PT ;  /* 0x000000200b00780c */ /* 0x000fe20003f84270 */
[----:B------:R-:W-:Y:S01]  /*18090*/  ULDC UR4, c[0x0][0x988] ;  /* 0x0002620000047ab9 */ /* 0x000fe20000000800 */
[----:B------:R-:W-:Y:S01]  /*180a0*/  FSEL R42, R55, -INF , P3 ;  /* 0xff800000372a7808 */ /* 0x000fe20001800000 */
[----:B------:R-:W-:Y:S01]  /*180b0*/  FMUL.FTZ R33, R33, UR8 ;  /* 0x0000000821217c20 */ /* 0x000fe20008410000 */
[----:B------:R-:W-:Y:S01]  /*180c0*/  FMNMX.FTZ R15, R38, R15, !PT ;  /* 0x0000000f260f7209 */ /* 0x000fe20007810000 */
[----:B------:R-:W-:Y:S01]  /*180d0*/  FMUL.FTZ R37, R37, UR8 ;  /* 0x0000000825257c20 */ /* 0x000fe20008410000 */
[----:B------:R-:W-:Y:S01]  /*180e0*/  ISETP.GT.AND P3, PT, R11, 0x21, PT ;  /* 0x000000210b00780c */ /* 0x000fe20003f64270 */
[----:B------:R-:W2:Y:S01]  /*180f0*/  MUFU.TANH R3, R3 ;  /* 0x0000000300037308 */ /* 0x000ea20000002400 */
[----:B------:R-:W-:-:S02]  /*18100*/  FSEL R46, R14, -INF , P4 ;  /* 0xff8000000e2e7808 */ /* 0x000fc40002000000 */
[----:B------:R-:W-:Y:S02]  /*18110*/  FMNMX.FTZ R15, R42, R15, !PT ;  /* 0x0000000f2a0f7209 */ /* 0x000fe40007810000 */
[----:B------:R-:W-:Y:S02]  /*18120*/  ISETP.GT.AND P4, PT, R11, 0x28, PT ;  /* 0x000000280b00780c */ /* 0x000fe40003f84270 */
[----:B------:R-:W-:Y:S01]  /*18130*/  FSEL R50, R43, -INF , P3 ;  /* 0xff8000002b327808 */ /* 0x000fe20001800000 */
[----:B------:R-:W3:Y:S01]  /*18140*/  MUFU.TANH R39, R39 ;  /* 0x0000002700277308 */ /* 0x000ee20000002400 */
[----:B------:R-:W-:Y:S02]  /*18150*/  FMNMX.FTZ R15, R46, R15, !PT ;  /* 0x0000000f2e0f7209 */ /* 0x000fe40007810000 */
[----:B------:R-:W-:Y:S02]  /*18160*/  ISETP.GT.AND P3, PT, R11, 0x29, PT ;  /* 0x000000290b00780c */ /* 0x000fe40003f64270 */
[----:B------:R-:W-:-:S02]  /*18170*/  FSEL R56, R56, -INF , P4 ;  /* 0xff80000038387808 */ /* 0x000fc40002000000 */
[----:B------:R-:W-:Y:S01]  /*18180*/  FMNMX.FTZ R15, R50, R15, !PT ;  /* 0x0000000f320f7209 */ /* 0x000fe20007810000 */
[----:B------:R-:W-:Y:S01]  /*18190*/  MUFU.TANH R74, R32 ;  /* 0x00000020004a7308 */ /* 0x000fe20000002400 */
[----:B------:R-:W-:Y:S02]  /*181a0*/  ISETP.GT.AND P4, PT, R11, 0x30, PT ;  /* 0x000000300b00780c */ /* 0x000fe40003f84270 */
[----:B------:R-:W-:Y:S02]  /*181b0*/  FSEL R60, R47, -INF , P3 ;  /* 0xff8000002f3c7808 */ /* 0x000fe40001800000 */
[----:B------:R-:W-:Y:S02]  /*181c0*/  FMNMX.FTZ R15, R56, R15, !PT ;  /* 0x0000000f380f7209 */ /* 0x000fe40007810000 */
[----:B------:R-:W-:Y:S01]  /*181d0*/  ISETP.GT.AND P3, PT, R11, 0x31, PT ;  /* 0x000000310b00780c */ /* 0x000fe20003f64270 */
[----:B------:R-:W-:Y:S01]  /*181e0*/  MUFU.TANH R76, R36 ;  /* 0x00000024004c7308 */ /* 0x000fe20000002400 */
[----:B0-----:R-:W-:-:S02]  /*181f0*/  FSEL R58, R34, -INF , P4 ;  /* 0xff800000223a7808 */ /* 0x001fc40002000000 */
[----:B------:R-:W-:Y:S02]  /*18200*/  FMNMX.FTZ R15, R60, R15, !PT ;  /* 0x0000000f3c0f7209 */ /* 0x000fe40007810000 */
[----:B------:R-:W-:Y:S02]  /*18210*/  ISETP.GT.AND P4, PT, R11, 0x38, PT ;  /* 0x000000380b00780c */ /* 0x000fe40003f84270 */
[----:B-1----:R-:W-:Y:S01]  /*18220*/  FSEL R12, R35, -INF , P3 ;  /* 0xff800000230c7808 */ /* 0x002fe20001800000 */
[----:B------:R-:W-:Y:S02]  /*18230*/  WARPGROUP.DEPBAR.LE gsb0, 0x0 ;  /* 0x00008000000079c5 */ /* 0x000fe40000010000 */
[----:B------:R-:W-:Y:S01]  /*18240*/  FMUL.FTZ R26, R26, UR8 ;  /* 0x000000081a1a7c20 */ /* 0x000fe20008410000 */
[----:B------:R-:W-:Y:S01]  /*18250*/  FMUL.FTZ R27, R27, UR8 ;  /* 0x000000081b1b7c20 */ /* 0x000fe20008410000 */
[----:B------:R-:W-:Y:S01]  /*18260*/  FMUL.FTZ R30, R30, UR8 ;  /* 0x000000081e1e7c20 */ /* 0x000fe20008410000 */
[----:B------:R-:W-:Y:S01]  /*18270*/  FMNMX.FTZ R15, R58, R15, !PT ;  /* 0x0000000f3a0f7209 */ /* 0x000fe20007810000 */
[----:B------:R-:W-:Y:S01]  /*18280*/  FMUL.FTZ R31, R31, UR8 ;  /* 0x000000081f1f7c20 */ /* 0x000fe20008410000 */
[----:B------:R-:W-:Y:S01]  /*18290*/  ISETP.GT.AND P3, PT, R11, 0x39, PT ;  /* 0x000000390b00780c */ /* 0x000fe20003f64270 */
[----:B------:R-:W0:Y:S01]  /*182a0*/  MUFU.TANH R26, R26 ;  /* 0x0000001a001a7308 */ /* 0x000e220000002400 */
[----:B--2---:R-:W-:Y:S01]  /*182b0*/  FSEL R14, R3, -INF , P4 ;  /* 0xff800000030e7808 */ /* 0x004fe20002000000 */
[----:B------:R-:W-:Y:S01]  /*182c0*/  FMUL.FTZ R24, R24, UR8 ;  /* 0x0000000818187c20 */ /* 0x000fe20008410000 */
[----:B------:R-:W-:Y:S01]  /*182d0*/  FMNMX.FTZ R15, R12, R15, !PT ;  /* 0x0000000f0c0f7209 */ /* 0x000fe20007810000 */
[----:B------:R-:W-:Y:S01]  /*182e0*/  FMUL.FTZ R28, R28, UR8 ;  /* 0x000000081c1c7c20 */ /* 0x000fe20008410000 */
[----:B------:R-:W-:Y:S01]  /*182f0*/  ISETP.GT.AND P4, PT, R11, 0x40, PT ;  /* 0x000000400b00780c */ /* 0x000fe20003f84270 */
[----:B------:R-:W-:Y:S01]  /*18300*/  FMUL.FTZ R25, R25, UR8 ;  /* 0x0000000819197c20 */ /* 0x000fe20008410000 */
[----:B---3--:R-:W-:Y:S01]  /*18310*/  FSEL R34, R39, -INF , P3 ;  /* 0xff80000027227808 */ /* 0x008fe20001800000 */
[----:B------:R-:W1:Y:S01]  /*18320*/  MUFU.TANH R27, R27 ;  /* 0x0000001b001b7308 */ /* 0x000e620000002400 */
[----:B------:R-:W-:Y:S01]  /*18330*/  FMNMX.FTZ R15, R14, R15, !PT ;  /* 0x0000000f0e0f7209 */ /* 0x000fe20007810000 */
[----:B------:R-:W-:Y:S01]  /*18340*/  FMUL.FTZ R29, R29, UR8 ;  /* 0x000000081d1d7c20 */ /* 0x000fe20008410000 */
[----:B------:R-:W-:Y:S01]  /*18350*/  ISETP.GT.AND P3, PT, R11, 0x41, PT ;  /* 0x000000410b00780c */ /* 0x000fe20003f64270 */
[----:B------:R2:W-:Y:S01]  /*18360*/  @!P1 SYNCS.ARRIVE.TRANS64.RED.A1T0 RZ, [R0+URZ], RZ ;  /* 0x000000ff00ff99a7 */ /* 0x0005e2000810043f */
[----:B------:R-:W-:-:S02]  /*18370*/  FMNMX.FTZ R15, R34, R15, !PT ;  /* 0x0000000f220f7209 */ /* 0x000fc40007810000 */
[----:B------:R-:W-:Y:S01]  /*18380*/  VIADDMNMX R9, R4, R70, R9, PT ;  /* 0x0000004604097246 */ /* 0x000fe20003800109 */
[----:B------:R1:W3:Y:S01]  /*18390*/  MUFU.TANH R20, R30 ;  /* 0x0000001e00147308 */ /* 0x0002e20000002400 */
[----:B0-----:R-:W-:Y:S02]  /*183a0*/  FSEL R26, R26, -INF , P4 ;  /* 0xff8000001a1a7808 */ /* 0x001fe40002000000 */
[----:B------:R-:W-:Y:S02]  /*183b0*/  ISETP.GT.AND P4, PT, R11, 0x48, PT ;  /* 0x000000480b00780c */ /* 0x000fe40003f84270 */
[----:B------:R-:W-:Y:S02]  /*183c0*/  FMNMX.FTZ R15, R26, R15, !PT ;  /* 0x0000000f1a0f7209 */ /* 0x000fe40007810000 */
[----:B------:R-:W-:Y:S01]  /*183d0*/  ISETP.GT.AND P5, PT, R9, 0x1, PT ;  /* 0x000000010900780c */ /* 0x000fe20003fa4270 */
[----:B------:R-:W0:Y:S01]  /*183e0*/  MUFU.TANH R10, R31 ;  /* 0x0000001f000a7308 */ /* 0x000e220000002400 */
[----:B-1----:R-:W-:-:S02]  /*183f0*/  FSEL R30, R27, -INF , P3 ;  /* 0xff8000001b1e7808 */ /* 0x002fc40001800000 */
[----:B------:R-:W-:Y:S02]  /*18400*/  ISETP.GT.AND P3, PT, R11, 0x49, PT ;  /* 0x000000490b00780c */ /* 0x000fe40003f64270 */
[----:B------:R-:W-:Y:S02]  /*18410*/  FMNMX.FTZ R15, R30, R15, !PT ;  /* 0x0000000f1e0f7209 */ /* 0x000fe40007810000 */
[----:B------:R-:W-:Y:S01]  /*18420*/  FSEL R11, R6, -INF , P5 ;  /* 0xff800000060b7808 */ /* 0x000fe20002800000 */
[----:B------:R-:W-:Y:S01]  /*18430*/  MUFU.TANH R53, R53 ;  /* 0x0000003500357308 */ /* 0x000fe20000002400 */
[----:B---3--:R-:W-:Y:S02]  /*18440*/  FSEL R20, R20, -INF , P4 ;  /* 0xff80000014147808 */ /* 0x008fe40002000000 */
[----:B------:R-:W-:Y:S02]  /*18450*/  ISETP.GT.AND P4, PT, R9, 0x8, PT ;  /* 0x000000080900780c */ /* 0x000fe40003f84270 */
[----:B------:R-:W-:-:S02]  /*18460*/  FMNMX.FTZ R15, R20, R15, !PT ;  /* 0x0000000f140f7209 */ /* 0x000fc40007810000 */
[C---:B------:R-:W-:Y:S01]  /*18470*/  ISETP.GT.AND P5, PT, R9.reuse, 0x9, PT ;  /* 0x000000090900780c */ /* 0x040fe20003fa4270 */
[----:B------:R1:W3:Y:S01]  /*18480*/  MUFU.TANH R27, R40 ;  /* 0x00000028001b7308 */ /* 0x0002e20000002400 */
[----:B0-----:R-:W-:Y:S02]  /*18490*/  FSEL R10, R10, -INF , P3 ;  /* 0xff8000000a0a7808 */ /* 0x001fe40001800000 */
[----:B------:R-:W-:Y:S02]  /*184a0*/  ISETP.GT.AND P3, PT, R9, RZ, PT ;  /* 0x000000ff0900720c */ /* 0x000fe40003f64270 */
[----:B------:R-:W-:Y:S02]  /*184b0*/  FMNMX.FTZ R15, R10, R15, !PT ;  /* 0x0000000f0a0f7209 */ /* 0x000fe40007810000 */
[----:B------:R-:W-:Y:S01]  /*184c0*/  FSEL R32, R5, -INF , P3 ;  /* 0xff80000005207808 */ /* 0x000fe20001800000 */
[----:B------:R0:W-:Y:S01]  /*184d0*/  MUFU.TANH R78, R24 ;  /* 0x00000018004e7308 */ /* 0x0001e20000002400 */
[----:B------:R-:W-:Y:S01]  /*184e0*/  FSEL R36, R8, -INF , P4 ;  /* 0xff80000008247808 */ /* 0x000fe20002000000 */
[----:B------:R-:W4:Y:S01]  /*184f0*/  SHFL.BFLY PT, R48, R15, 0x2, 0x1f ;  /* 0x0c401f000f307f89 */ /* 0x000f2200000e0000 */
[----:B------:R-:W-:-:S02]  /*18500*/  FMNMX.FTZ R5, R32, R11, !PT ;  /* 0x0000000b20057209 */ /* 0x000fc40007810000 */
[----:B------:R-:W-:Y:S02]  /*18510*/  ISETP.GT.AND P3, PT, R9, 0x10, PT ;  /* 0x000000100900780c */ /* 0x000fe40003f64270 */
[----:B-1----:R-:W-:Y:S01]  /*18520*/  FSEL R40, R7, -INF , P5 ;  /* 0xff80000007287808 */ /* 0x002fe20002800000 */
[----:B------:R-:W-:Y:S01]  /*18530*/  MUFU.TANH R41, R41 ;  /* 0x0000002900297308 */ /* 0x000fe20000002400 */
[----:B------:R-:W-:Y:S02]  /*18540*/  FMNMX.FTZ R5, R36, R5, !PT ;  /* 0x0000000524057209 */ /* 0x000fe40007810000 */
[----:B------:R-:W-:Y:S02]  /*18550*/  ISETP.GT.AND P6, PT, R9, 0x11, PT ;  /* 0x000000110900780c */ /* 0x000fe40003fc4270 */
[----:B0-----:R-:W-:Y:S02]  /*18560*/  FSEL R24, R21, -INF , P3 ;  /* 0xff80000015187808 */ /* 0x001fe40001800000 */
[----:B------:R-:W-:Y:S01]  /*18570*/  FMNMX.FTZ R5, R40, R5, !PT ;  /* 0x0000000528057209 */ /* 0x000fe20007810000 */
[----:B------:R0:W1:Y:S01]  /*18580*/  MUFU.TANH R72, R44 ;  /* 0x0000002c00487308 */ /* 0x0000620000002400 */
[----:B------:R-:W-:-:S02]  /*18590*/  ISETP.GT.AND P4, PT, R9, 0x18, PT ;  /* 0x000000180900780c */ /* 0x000fc40003f84270 */
[----:B------:R-:W-:Y:S02]  /*185a0*/  FMNMX.FTZ R5, R24, R5, !PT ;  /* 0x0000000518057209 */ /* 0x000fe40007810000 */
[C---:B------:R-:W-:Y:S02]  /*185b0*/  ISETP.GT.AND P5, PT, R9.reuse, 0x19, PT ;  /* 0x000000190900780c */ /* 0x040fe40003fa4270 */
[----:B------:R-:W-:Y:S01]  /*185c0*/  ISETP.GT.AND P3, PT, R9, 0x20, PT ;  /* 0x000000200900780c */ /* 0x000fe20003f64270 */
[----:B------:R-:W2:Y:S01]  /*185d0*/  MUFU.TANH R45, R45 ;  /* 0x0000002d002d7308 */ /* 0x000ea20000002400 */
[----:B0-----:R-:W-:Y:S02]  /*185e0*/  FSEL R44, R49, -INF , P6 ;  /* 0xff800000312c7808 */ /* 0x001fe40003000000 */
[----:B----4-:R-:W-:Y:S02]  /*185f0*/  FMNMX.FTZ R48, R15, R48, !PT ;  /* 0x000000300f307209 */ /* 0x010fe40007810000 */
[----:B------:R-:W-:-:S03]  /*18600*/  FMNMX.FTZ R5, R44, R5, !PT ;  /* 0x000000052c057209 */ /* 0x000fc60007810000 */
[----:B------:R-:W0:Y:S01]  /*18610*/  SHFL.BFLY PT, R3, R48, 0x1, 0x1f ;  /* 0x0c201f0030037f89 */ /* 0x000e2200000e0000 */
[----:B------:R3:W-:Y:S08]  /*18620*/  MUFU.TANH R80, R28 ;  /* 0x0000001c00507308 */ /* 0x0007f00000002400 */
[----:B------:R-:W4:Y:S01]  /*18630*/  MUFU.TANH R33, R33 ;  /* 0x0000002100217308 */ /* 0x000f220000002400 */
[----:B---3--:R-:W-:-:S02]  /*18640*/  FSEL R28, R27, -INF , P3 ;  /* 0xff8000001b1c7808 */ /* 0x008fc40001800000 */
[----:B------:R-:W-:-:S04]  /*18650*/  ISETP.GT.AND P3, PT, R9, 0x28, PT ;  /* 0x000000280900780c */ /* 0x000fc80003f64270 */
[----:B-1----:R-:W-:Y:S01]  /*18660*/  FSEL R72, R72, -INF , P3 ;  /* 0xff80000048487808 */ /* 0x002fe20001800000 */
[----:B------:R-:W1:Y:S01]  /*18670*/  MUFU.TANH R37, R37 ;  /* 0x0000002500257308 */ /* 0x000e620000002400 */
[----:B------:R-:W-:-:S04]  /*18680*/  ISETP.GT.AND P3, PT, R9, 0x30, PT ;  /* 0x000000300900780c */ /* 0x000fc80003f64270 */
[----:B------:R-:W-:Y:S02]  /*18690*/  FSEL R74, R74, -INF , P3 ;  /* 0xff8000004a4a7808 */ /* 0x000fe40001800000 */
[----:B0-----:R-:W-:Y:S01]  /*186a0*/  FMNMX.FTZ R4, R48, R3, !PT ;  /* 0x0000000330047209 */ /* 0x001fe20007810000 */
[----:B------:R-:W0:Y:S01]  /*186b0*/  MUFU.TANH R25, R25 ;  /* 0x0000001900197308 */ /* 0x000e220000002400 */
[----:B------:R-:W-:Y:S02]  /*186c0*/  FSEL R48, R52, -INF , P4 ;  /* 0xff80000034307808 */ /* 0x000fe40002000000 */
[----:B------:R-:W-:Y:S02]  /*186d0*/  MOV R3, UR4 ;  /* 0x0000000400037c02 */ /* 0x000fe40008000f00 */
[----:B------:R-:W-:Y:S02]  /*186e0*/  FSEL R52, R53, -INF , P5 ;  /* 0xff80000035347808 */ /* 0x000fe40002800000 */
[----:B------:R-:W-:Y:S01]  /*186f0*/  FMNMX.FTZ R5, R48, R5, !PT ;  /* 0x0000000530057209 */ /* 0x000fe20007810000 */
[----:B------:R-:W-:Y:S01]  /*18700*/  FMUL.FTZ R6, R4, R3 ;  /* 0x0000000304067220 */ /* 0x000fe20000410000 */
[----:B------:R-:W-:Y:S01]  /*18710*/  ISETP.GT.AND P4, PT, R9, 0x21, PT ;  /* 0x000000210900780c */ /* 0x000fe20003f84270 */
[----:B------:R-:W3:Y:S01]  /*18720*/  MUFU.TANH R29, R29 ;  /* 0x0000001d001d7308 */ /* 0x000ee20000002400 */
[----:B------:R-:W-:-:S02]  /*18730*/  FMNMX.FTZ R5, R52, R5, !PT ;  /* 0x0000000534057209 */ /* 0x000fc40007810000 */
[----:B------:R-:W-:Y:S02]  /*18740*/  FSETP.NEU.FTZ.AND P6, PT, R4, -INF , PT ;  /* 0xff8000000400780b */ /* 0x000fe40003fdd000 */
[----:B------:R-:W-:Y:S02]  /*18750*/  FSEL R70, R41, -INF , P4 ;  /* 0xff80000029467808 */ /* 0x000fe40002000000 */
[----:B------:R-:W-:Y:S02]  /*18760*/  FMNMX.FTZ R5, R28, R5, !PT ;  /* 0x000000051c057209 */ /* 0x000fe40007810000 */
[----:B------:R-:W-:Y:S02]  /*18770*/  FSEL R15, R6, RZ, P6 ;  /* 0x000000ff060f7208 */ /* 0x000fe40003000000 */
[----:B------:R-:W-:Y:S02]  /*18780*/  ISETP.GT.AND P4, PT, R9, 0x29, PT ;  /* 0x000000290900780c */ /* 0x000fe40003f84270 */
[----:B------:R-:W-:Y:S01]  /*18790*/  FMNMX.FTZ R5, R70, R5, !PT ;  /* 0x0000000546057209 */ /* 0x000fe20007810000 */
[-CC-:B------:R-:W-:Y:S01]  /*187a0*/  FFMA.FTZ R6, R68, R3.reuse, -R15.reuse ;  /* 0x0000000344067223 */ /* 0x180fe2000001080f */
[----:B--2---:R-:W-:Y:S01]  /*187b0*/  FSEL R68, R45, -INF , P4 ;  /* 0xff8000002d447808 */ /* 0x004fe20002000000 */
[--C-:B------:R-:W-:Y:S01]  /*187c0*/  FFMA.FTZ R211, R66, R3, -R15.reuse ;  /* 0x0000000342d37223 */ /* 0x100fe2000001080f */
[----:B------:R-:W-:Y:S01]  /*187d0*/  FMNMX.FTZ R5, R72, R5, !PT ;  /* 0x0000000548057209 */ /* 0x000fe20007810000 */
[-CC-:B------:R-:W-:Y:S01]  /*187e0*/  FFMA.FTZ R8, R64, R3.reuse, -R15.reuse ;  /* 0x0000000340087223 */ /* 0x180fe2000001080f */
[C---:B------:R-:W-:Y:S01]  /*187f0*/  ISETP.GT.AND P4, PT, R9.reuse, 0x31, PT ;  /* 0x000000310900780c */ /* 0x040fe20003f84270 */
[--C-:B------:R-:W-:Y:S01]  /*18800*/  FFMA.FTZ R205, R62, R3, -R15.reuse ;  /* 0x000000033ecd7223 */ /* 0x100fe2000001080f */
[----:B------:R-:W-:Y:S01]  /*18810*/  FMNMX.FTZ R5, R68, R5, !PT ;  /* 0x0000000544057209 */ /* 0x000fe20007810000 */
[-CC-:B------:R-:W-:Y:S01]  /*18820*/  FFMA.FTZ R7, R54, R3.reuse, -R15.reuse ;  /* 0x0000000336077223 */ /* 0x180fe2000001080f */
[----:B------:R-:W-:Y:S01]  /*18830*/  ISETP.GT.AND P3, PT, R9, 0x38, PT ;  /* 0x000000380900780c */ /* 0x000fe20003f64270 */
[--C-:B------:R-:W-:Y:S01]  /*18840*/  FFMA.FTZ R209, R13, R3, -R15.reuse ;  /* 0x000000030dd17223 */ /* 0x100fe2000001080f */
[----:B----4-:R-:W-:Y:S01]  /*18850*/  FSEL R66, R33, -INF , P4 ;  /* 0xff80000021427808 */ /* 0x010fe20002000000 */
[----:B------:R-:W-:Y:S01]  /*18860*/  MUFU.EX2 R82, R7 ;  /* 0x0000000700527308 */ /* 0x000fe20000000800 */
[----:B------:R-:W-:Y:S01]  /*18870*/  FMNMX.FTZ R5, R74, R5, !PT ;  /* 0x000000054a057209 */ /* 0x000fe20007810000 */
[-CC-:B------:R-:W-:Y:S01]  /*18880*/  FFMA.FTZ R10, R10, R3.reuse, -R15.reuse ;  /* 0x000000030a0a7223 */ /* 0x180fe2000001080f */
[C---:B------:R-:W-:Y:S01]  /*18890*/  ISETP.GT.AND P4, PT, R9.reuse, 0x39, PT ;  /* 0x000000390900780c */ /* 0x040fe20003f84270 */
[-CC-:B------:R-:W-:Y:S01]  /*188a0*/  FFMA.FTZ R42, R42, R3.reuse, -R15.reuse ;  /* 0x000000032a2a7223 */ /* 0x180fe2000001080f */
[----:B------:R-:W-:Y:S01]  /*188b0*/  FSEL R76, R76, -INF , P3 ;  /* 0xff8000004c4c7808 */ /* 0x000fe20001800000 */
[--C-:B------:R-:W-:Y:S01]  /*188c0*/  FFMA.FTZ R12, R12, R3, -R15.reuse ;  /* 0x000000030c0c7223 */ /* 0x100fe2000001080f */
[----:B------:R-:W-:Y:S01]  /*188d0*/  FMNMX.FTZ R5, R66, R5, !PT ;  /* 0x0000000542057209 */ /* 0x000fe20007810000 */
[----:B------:R-:W-:Y:S01]  /*188e0*/  MUFU.EX2 R209, R209 ;  /* 0x000000d100d17308 */ /* 0x000fe20000000800 */
[----:B------:R-:W-:Y:S01]  /*188f0*/  ISETP.GT.AND P3, PT, R9, 0x40, PT ;  /* 0x000000400900780c */ /* 0x000fe20003f64270 */
[-CC-:B------:R-:W-:Y:S01]  /*18900*/  FFMA.FTZ R46, R46, R3.reuse, -R15.reuse ;  /* 0x000000032e2e7223 */ /* 0x180fe2000001080f */
[----:B-1----:R-:W-:Y:S01]  /*18910*/  FSEL R64, R37, -INF , P4 ;  /* 0xff80000025407808 */ /* 0x002fe20002000000 */
[--C-:B------:R-:W-:Y:S01]  /*18920*/  FFMA.FTZ R30, R30, R3, -R15.reuse ;  /* 0x000000031e1e7223 */ /* 0x100fe2000001080f */
[----:B------:R-:W-:Y:S01]  /*18930*/  FMNMX.FTZ R5, R76, R5, !PT ;  /* 0x000000054c057209 */ /* 0x000fe20007810000 */
[-CC-:B------:R-:W-:Y:S01]  /*18940*/  FFMA.FTZ R50, R50, R3.reuse, -R15.reuse ;  /* 0x0000000332327223 */ /* 0x180fe2000001080f */
[C---:B------:R-:W-:Y:S01]  /*18950*/  ISETP.GT.AND P4, PT, R9.reuse, 0x41, PT ;  /* 0x000000410900780c */ /* 0x040fe20003f84270 */
[----:B------:R-:W1:Y:S01]  /*18960*/  MUFU.EX2 R6, R6 ;  /* 0x0000000600067308 */ /* 0x000e620000000800 */
[----:B------:R-:W-:Y:S01]  /*18970*/  FSEL R78, R78, -INF , P3 ;  /* 0xff8000004e4e7808 */ /* 0x000fe20001800000 */
[--C-:B------:R-:W-:Y:S01]  /*18980*/  FFMA.FTZ R56, R56, R3, -R15.reuse ;  /* 0x0000000338387223 */ /* 0x100fe2000001080f */
[----:B------:R-:W-:Y:S01]  /*18990*/  FMNMX.FTZ R5, R64, R5, !PT ;  /* 0x0000000540057209 */ /* 0x000fe20007810000 */
[-CC-:B------:R-:W-:Y:S01]  /*189a0*/  FFMA.FTZ R60, R60, R3.reuse, -R15.reuse ;  /* 0x000000033c3c7223 */ /* 0x180fe2000001080f */
[----:B------:R-:W-:Y:S01]  /*189b0*/  ISETP.GT.AND P3, PT, R9, 0x48, PT ;  /* 0x000000480900780c */ /* 0x000fe20003f64270 */
[--C-:B------:R-:W-:Y:S01]  /*189c0*/  FFMA.FTZ R58, R58, R3, -R15.reuse ;  /* 0x000000033a3a7223 */ /* 0x100fe2000001080f */
[----:B0-----:R-:W-:Y:S01]  /*189d0*/  FSEL R62, R25, -INF , P4 ;  /* 0xff800000193e7808 */ /* 0x001fe20002000000 */
[----:B------:R-:W0:Y:S01]  /*189e0*/  MUFU.EX2 R211, R211 ;  /* 0x000000d300d37308 */ /* 0x000e220000000800 */
[----:B------:R-:W-:Y:S01]  /*189f0*/  FMNMX.FTZ R5, R78, R5, !PT ;  /* 0x000000054e057209 */ /* 0x000fe20007810000 */
[----:B------:R-:W2:Y:S01]  /*18a00*/  @P2 LDC R25, c[0x0][0x44c] ;  /* 0x00011300ff192b82 */ /* 0x000ea20000000800 */
[----:B------:R-:W-:Y:S01]  /*18a10*/  ISETP.GT.AND P4, PT, R9, 0x49, PT ;  /* 0x000000490900780c */ /* 0x000fe20003f84270 */
[-CC-:B------:R-:W-:Y:S01]  /*18a20*/  FFMA.FTZ R9, R38, R3.reuse, -R15.reuse ;  /* 0x0000000326097223 */ /* 0x180fe2000001080f */
[----:B------:R-:W-:Y:S01]  /*18a30*/  FSEL R80, R80, -INF , P3 ;  /* 0xff80000050507808 */ /* 0x000fe20001800000 */
[--C-:B------:R-:W-:Y:S01]  /*18a40*/  FFMA.FTZ R14, R14, R3, -R15.reuse ;  /* 0x000000030e0e7223 */ /* 0x100fe2000001080f */
[----:B------:R-:W-:Y:S01]  /*18a50*/  FMNMX.FTZ R5, R62, R5, !PT ;  /* 0x000000053e057209 */ /* 0x000fe20007810000 */
[----:B------:R-:W4:Y:S01]  /*18a60*/  MUFU.EX2 R8, R8 ;  /* 0x0000000800087308 */ /* 0x000f220000000800 */
[----:B---3--:R-:W-:Y:S01]  /*18a70*/  FSEL R54, R29, -INF , P4 ;  /* 0xff8000001d367808 */ /* 0x008fe20002000000 */
[--C-:B------:R-:W-:Y:S01]  /*18a80*/  FFMA.FTZ R34, R34, R3, -R15.reuse ;  /* 0x0000000322227223 */ /* 0x100fe2000001080f */
[----:B------:R-:W-:Y:S01]  /*18a90*/  FMNMX.FTZ R5, R80, R5, !PT ;  /* 0x0000000550057209 */ /* 0x000fe20007810000 */
[----:B------:R-:W3:Y:S01]  /*18aa0*/  @P2 LDC R29, c[0x0][0x450] ;  /* 0x00011400ff1d2b82 */ /* 0x000ee20000000800 */
[-CC-:B------:R-:W-:Y:S01]  /*18ab0*/  FFMA.FTZ R26, R26, R3.reuse, -R15.reuse ;  /* 0x000000031a1a7223 */ /* 0x180fe2000001080f */
[----:B------:R-:W-:Y:S01]  /*18ac0*/  FFMA.FTZ R20, R20, R3, -R15 ;  /* 0x0000000314147223 */ /* 0x000fe2000001080f */
[----:B------:R-:W-:Y:S01]  /*18ad0*/  FMNMX.FTZ R5, R54, R5, !PT ;  /* 0x0000000536057209 */ /* 0x000fe20007810000 */
[----:B------:R-:W3:Y:S04]  /*18ae0*/  MUFU.EX2 R205, R205 ;  /* 0x000000cd00cd7308 */ /* 0x000ee80000000800 */
[----:B------:R-:W2:Y:S04]  /*18af0*/  SHFL.BFLY PT, R38, R5, 0x2, 0x1f ;  /* 0x0c401f0005267f89 */ /* 0x000ea800000e0000 */
[----:B------:R1:W-:Y:S08]  /*18b00*/  MUFU.EX2 R195, R10 ;  /* 0x0000000a00c37308 */ /* 0x0003f00000000800 */
[----:B------:R-:W3:Y:S01]  /*18b10*/  MUFU.EX2 R207, R9 ;  /* 0x0000000900cf7308 */ /* 0x000ee20000000800 */
[----:B-1----:R-:W-:Y:S01]  /*18b20*/  FADD.FTZ R10, R209, R6 ;  /* 0x00000006d10a7221 */ /* 0x002fe20000010000 */
[----:B------:R-:W-:-:S03]  /*18b30*/  F2FP.F16.F32.PACK_AB R209, R6, R209 ;  /* 0x000000d106d1723e */ /* 0x000fc600000000ff */
[----:B0-----:R-:W-:Y:S01]  /*18b40*/  FADD.FTZ R27, R211, R10 ;  /* 0x0000000ad31b7221 */ /* 0x001fe20000010000 */
[C---:B----4-:R-:W-:Y:S02]  /*18b50*/  F2FP.F16.F32.PACK_AB R211, R8.reuse, R211 ;  /* 0x000000d308d3723e */ /* 0x050fe400000000ff */
[----:B------:R0:W-:Y:S01]  /*18b60*/  MUFU.EX2 R197, R12 ;  /* 0x0000000c00c57308 */ /* 0x0001e20000000800 */
[----:B------:R-:W-:Y:S01]  /*18b70*/  FADD.FTZ R10, R8, R27 ;  /* 0x0000001b080a7221 */ /* 0x000fe20000010000 */
[----:B------:R-:W-:Y:S01]  /*18b80*/  VIADD R8, R2, 0xfffffffe ;  /* 0xfffffffe02087836 */ /* 0x000fe20000000000 */
[----:B------:R-:W-:Y:S02]  /*18b90*/  MOV R2, 0x3f800000 ;  /* 0x3f80000000027802 */ /* 0x000fe40000000f00 */
[----:B--2---:R-:W-:-:S03]  /*18ba0*/  FMNMX.FTZ R38, R5, R38, !PT ;  /* 0x0000002605267209 */ /* 0x004fc60007810000 */
[----:B------:R-:W1:Y:S01]  /*18bb0*/  MUFU.EX2 R42, R42 ;  /* 0x0000002a002a7308 */ /* 0x000e620000000800 */
[----:B0-----:R-:W-:Y:S01]  /*18bc0*/  @P2 IMAD.HI.U32 R12, R230, R25, RZ ;  /* 0x00000019e60c2227 */ /* 0x001fe200078e00ff */
[----:B------:R-:W0:Y:S06]  /*18bd0*/  SHFL.BFLY PT, R5, R38, 0x1, 0x1f ;  /* 0x0c201f0026057f89 */ /* 0x000e2c00000e0000 */
[----:B------:R2:W-:Y:S08]  /*18be0*/  MUFU.EX2 R193, R30 ;  /* 0x0000001e00c17308 */ /* 0x0005f00000000800 */
[----:B------:R-:W-:Y:S01]  /*18bf0*/  MUFU.EX2 R46, R46 ;  /* 0x0000002e002e7308 */ /* 0x000fe20000000800 */
[----:B--2---:R-:W-:Y:S01]  /*18c00*/  IMAD.MOV.U32 R30, RZ, RZ, R230 ;  /* 0x000000ffff1e7224 */ /* 0x004fe200078e00e6 */
[----:B---3--:R-:W-:Y:S01]  /*18c10*/  @P2 SHF.R.U32.HI R30, RZ, R29, R12 ;  /* 0x0000001dff1e2219 */ /* 0x008fe2000001160c */
[----:B------:R-:W-:Y:S01]  /*18c20*/  FADD.FTZ R29, R205, R10 ;  /* 0x0000000acd1d7221 */ /* 0x000fe20000010000 */
[----:B------:R-:W-:-:S02]  /*18c30*/  F2FP.F16.F32.PACK_AB R205, R82, R205 ;  /* 0x000000cd52cd723e */ /* 0x000fc400000000ff */
[----:B------:R-:W-:Y:S01]  /*18c40*/  IADD3 R30, R30, R232, -R231 ;  /* 0x000000e81e1e7210 */ /* 0x000fe20007ffe8e7 */
[----:B------:R-:W-:Y:S01]  /*18c50*/  FADD.FTZ R12, R82, R29 ;  /* 0x0000001d520c7221 */ /* 0x000fe20000010000 */
[----:B------:R2:W-:Y:S01]  /*18c60*/  MUFU.EX2 R201, R50 ;  /* 0x0000003200c97308 */ /* 0x0005e20000000800 */
[----:B------:R-:W-:Y:S02]  /*18c70*/  CS2R R82, SRZ ;  /* 0x0000000000527805 */ /* 0x000fe4000001ff00 */
[----:B0-----:R-:W-:Y:S01]  /*18c80*/  FMNMX.FTZ R5, R38, R5, !PT ;  /* 0x0000000526057209 */ /* 0x001fe20007810000 */
[----:B------:R-:W-:Y:S01]  /*18c90*/  FADD.FTZ R31, R207, R12 ;  /* 0x0000000ccf1f7221 */ /* 0x000fe20000010000 */
[----:B------:R-:W-:Y:S01]  /*18ca0*/  IMAD.HI R30, R30, 0x66666667, RZ ;  /* 0x666666671e1e7827 */ /* 0x000fe200078e02ff */
[C---:B-1----:R-:W-:Y:S02]  /*18cb0*/  F2FP.F16.F32.PACK_AB R207, R42.reuse, R207 ;  /* 0x000000cf2acf723e */ /* 0x042fe400000000ff */
[----:B------:R-:W-:Y:S01]  /*18cc0*/  CS2R R38, SRZ ;  /* 0x0000000000267805 */ /* 0x000fe2000001ff00 */
[C---:B------:R-:W-:Y:S01]  /*18cd0*/  FMUL.FTZ R7, R5.reuse, R3 ;  /* 0x0000000305077220 */ /* 0x040fe20000410000 */
[----:B------:R-:W-:Y:S01]  /*18ce0*/  FSETP.NEU.FTZ.AND P3, PT, R5, -INF , PT ;  /* 0xff8000000500780b */ /* 0x000fe20003f7d000 */
[----:B------:R-:W-:Y:S01]  /*18cf0*/  MUFU.EX2 R56, R56 ;  /* 0x0000003800387308 */ /* 0x000fe20000000800 */
[----:B------:R-:W-:Y:S01]  /*18d00*/  FADD.FTZ R31, R42, R31 ;  /* 0x0000001f2a1f7221 */ /* 0x000fe20000010000 */
[----:B------:R-:W-:-:S02]  /*18d10*/  SHF.R.U32.HI R225, RZ, 0x1f, R30 ;  /* 0x0000001fffe17819 */ /* 0x000fc4000001161e */
[----:B--2---:R-:W-:Y:S02]  /*18d20*/  CS2R R50, SRZ ;  /* 0x0000000000327805 */ /* 0x004fe4000001ff00 */
[----:B------:R-:W-:Y:S02]  /*18d30*/  FSEL R7, R7, RZ, P3 ;  /* 0x000000ff07077208 */ /* 0x000fe40001800000 */
[----:B------:R-:W-:Y:S02]  /*18d40*/  CS2R R42, SRZ ;  /* 0x00000000002a7805 */ /* 0x000fe4000001ff00 */
[----:B------:R-:W-:Y:S01]  /*18d50*/  LEA.HI.SX32 R225, R30, R225, 0x1b ;  /* 0x000000e11ee17211 */ /* 0x000fe200078fdaff */
[----:B------:R0:W-:Y:S01]  /*18d60*/  MUFU.EX2 R203, R60 ;  /* 0x0000003c00cb7308 */ /* 0x0001e20000000800 */
[-CC-:B------:R-:W-:Y:S01]  /*18d70*/  FFMA.FTZ R32, R32, R3.reuse, -R7.reuse ;  /* 0x0000000320207223 */ /* 0x180fe20000010807 */
        /* <DEDUP_REMOVED lines=17> */
[-CC-:B------:R-:W-:Y:S01]  /*18e90*/  FFMA.FTZ R78, R78, R3.reuse, -R7.reuse ;  /* 0x000000034e4e7223 */ /* 0x180fe20000010807 */
[-CC-:B------:R-:W-:Y:S01]  /*18ea0*/  FFMA.FTZ R62, R62, R3.reuse, -R7.reuse ;  /* 0x000000033e3e7223 */ /* 0x180fe20000010807 */
[-CC-:B------:R-:W-:Y:S01]  /*18eb0*/  FFMA.FTZ R80, R80, R3.reuse, -R7.reuse ;  /* 0x0000000350507223 */ /* 0x180fe20000010807 */
[----:B------:R-:W-:Y:S01]  /*18ec0*/  FFMA.FTZ R54, R54, R3, -R7 ;  /* 0x0000000336367223 */ /* 0x000fe20000010807 */
[----:B------:R-:W-:Y:S01]  /*18ed0*/  VIMNMX R225, RZ, R225, !PT ;  /* 0x000000e1ffe17248 */ /* 0x000fe20007fe0100 */
[----:B------:R-:W2:Y:S01]  /*18ee0*/  MUFU.EX2 R36, R36 ;  /* 0x0000002400247308 */ /* 0x000ea20000000800 */
[----:B0-----:R-:W-:-:S02]  /*18ef0*/  CS2R R60, SRZ ;  /* 0x00000000003c7805 */ /* 0x001fc4000001ff00 */
[----:B------:R-:W-:-:S05]  /*18f00*/  ISETP.GE.AND P3, PT, R8, R225, PT ;  /* 0x000000e10800720c */ /* 0x000fca0003f66270 */
[----:B------:R0:W3:Y:S01]  /*18f10*/  MUFU.EX2 R9, R40 ;  /* 0x0000002800097308 */ /* 0x0000e20000000800 */
[----:B-1----:R-:W-:Y:S01]  /*18f20*/  FADD.FTZ R27, R32, R11 ;  /* 0x0000000b201b7221 */ /* 0x002fe20000010000 */
[----:B------:R-:W-:-:S06]  /*18f30*/  F2FP.F16.F32.PACK_AB R208, R11, R32 ;  /* 0x000000200bd0723e */ /* 0x000fcc00000000ff */
[----:B------:R-:W1:Y:S01]  /*18f40*/  MUFU.EX2 R24, R24 ;  /* 0x0000001800187308 */ /* 0x000e620000000800 */
[----:B--2---:R-:W-:Y:S01]  /*18f50*/  FADD.FTZ R10, R36, R27 ;  /* 0x0000001b240a7221 */ /* 0x004fe20000010000 */
[----:B0-----:R-:W-:-:S06]  /*18f60*/  CS2R R40, SRZ ;  /* 0x0000000000287805 */ /* 0x001fcc000001ff00 */
[----:B------:R0:W2:Y:S01]  /*18f70*/  MUFU.EX2 R13, R44 ;  /* 0x0000002c000d7308 */ /* 0x0000a20000000800 */
[C---:B---3--:R-:W-:Y:S01]  /*18f80*/  FADD.FTZ R29, R9.reuse, R10 ;  /* 0x0000000a091d7221 */ /* 0x048fe20000010000 */
[----:B------:R-:W-:Y:S01]  /*18f90*/  FADD.FTZ R10, R46, R31 ;  /* 0x0000001f2e0a7221 */ /* 0x000fe20000010000 */
[----:B------:R-:W-:Y:S02]  /*18fa0*/  F2FP.F16.F32.PACK_AB R210, R9, R36 ;  /* 0x0000002409d2723e */ /* 0x000fe400000000ff */
[----:B------:R-:W-:Y:S01]  /*18fb0*/  CS2R R36, SRZ ;  /* 0x0000000000247805 */ /* 0x000fe2000001ff00 */
[C---:B------:R-:W-:Y:S01]  /*18fc0*/  FADD.FTZ R31, R201.reuse, R10 ;  /* 0x0000000ac91f7221 */ /* 0x040fe20000010000 */
[----:B------:R-:W-:Y:S01]  /*18fd0*/  F2FP.F16.F32.PACK_AB R201, R201, R46 ;  /* 0x0000002ec9c9723e */ /* 0x000fe200000000ff */
[----:B------:R-:W3:Y:S01]  /*18fe0*/  MUFU.EX2 R48, R48 ;  /* 0x0000003000307308 */ /* 0x000ee20000000800 */
[----:B-1----:R-:W-:Y:S01]  /*18ff0*/  FADD.FTZ R0, R24, R29 ;  /* 0x0000001d18007221 */ /* 0x002fe20000010000 */
[----:B------:R-:W-:Y:S01]  /*19000*/  FADD.FTZ R10, R56, R31 ;  /* 0x0000001f380a7221 */ /* 0x000fe20000010000 */
[----:B------:R-:W-:-:S02]  /*19010*/  CS2R R46, SRZ ;  /* 0x00000000002e7805 */ /* 0x000fc4000001ff00 */
[----:B0-----:R-:W-:Y:S01]  /*19020*/  CS2R R44, SRZ ;  /* 0x00000000002c7805 */ /* 0x001fe2000001ff00 */
[C---:B------:R-:W-:Y:S01]  /*19030*/  FADD.FTZ R33, R203.reuse, R10 ;  /* 0x0000000acb217221 */ /* 0x040fe20000010000 */
[----:B------:R-:W-:Y:S01]  /*19040*/  F2FP.F16.F32.PACK_AB R203, R203, R56 ;  /* 0x00000038cbcb723e */ /* 0x000fe200000000ff */
[----:B------:R0:W1:Y:S01]  /*19050*/  MUFU.EX2 R15, R52 ;  /* 0x00000034000f7308 */ /* 0x0000620000000800 */
[C---:B--2---:R-:W-:Y:S01]  /*19060*/  FADD.FTZ R29, R13.reuse, R0 ;  /* 0x000000000d1d7221 */ /* 0x044fe20000010000 */
[----:B------:R-:W-:Y:S02]  /*19070*/  F2FP.F16.F32.PACK_AB R204, R13, R24 ;  /* 0x000000180dcc723e */ /* 0x000fe400000000ff */
[----:B------:R-:W-:-:S04]  /*19080*/  CS2R R56, SRZ ;  /* 0x0000000000387805 */ /* 0x000fc8000001ff00 */
[----:B------:R-:W2:Y:S01]  /*19090*/  MUFU.EX2 R28, R28 ;  /* 0x0000001c001c7308 */ /* 0x000ea20000000800 */
[----:B---3--:R-:W-:Y:S01]  /*190a0*/  FADD.FTZ R0, R48, R29 ;  /* 0x0000001d30007221 */ /* 0x008fe20000010000 */
[----:B0-----:R-:W-:-:S06]  /*190b0*/  CS2R R52, SRZ ;  /* 0x0000000000347805 */ /* 0x001fcc000001ff00 */
[----:B------:R-:W0:Y:S01]  /*190c0*/  MUFU.EX2 R58, R58 ;  /* 0x0000003a003a7308 */ /* 0x000e220000000800 */
[C---:B-1----:R-:W-:Y:S01]  /*190d0*/  FADD.FTZ R31, R15.reuse, R0 ;  /* 0x000000000f1f7221 */ /* 0x042fe20000010000 */
[----:B------:R-:W-:Y:S02]  /*190e0*/  F2FP.F16.F32.PACK_AB R206, R15, R48 ;  /* 0x000000300fce723e */ /* 0x000fe400000000ff */
[----:B------:R-:W-:-:S04]  /*190f0*/  CS2R R48, SRZ ;  /* 0x0000000000307805 */ /* 0x000fc8000001ff00 */
[----:B------:R1:W3:Y:S01]  /*19100*/  MUFU.EX2 R21, R70 ;  /* 0x0000004600157308 */ /* 0x0002e20000000800 */
[----:B--2---:R-:W-:-:S07]  /*19110*/  FADD.FTZ R0, R28, R31 ;  /* 0x0000001f1c007221 */ /* 0x004fce0000010000 */
[----:B------:R-:W2:Y:S01]  /*19120*/  MUFU.EX2 R72, R72 ;  /* 0x0000004800487308 */ /* 0x000ea20000000800 */
[----:B0-----:R-:W-:Y:S01]  /*19130*/  FADD.FTZ R10, R58, R33 ;  /* 0x000000213a0a7221 */ /* 0x001fe20000010000 */
[----:B-1----:R-:W-:-:S03]  /*19140*/  CS2R R70, SRZ ;  /* 0x0000000000467805 */ /* 0x002fc6000001ff00 */
[C---:B------:R-:W-:Y:S01]  /*19150*/  FADD.FTZ R31, R197.reuse, R10 ;  /* 0x0000000ac51f7221 */ /* 0x040fe20000010000 */
[----:B------:R-:W-:Y:S02]  /*19160*/  F2FP.F16.F32.PACK_AB R197, R197, R58 ;  /* 0x0000003ac5c5723e */ /* 0x000fe400000000ff */
[----:B------:R-:W-:Y:S01]  /*19170*/  CS2R R58, SRZ ;  /* 0x00000000003a7805 */ /* 0x000fe2000001ff00 */
[----:B------:R-:W0:Y:S01]  /*19180*/  MUFU.EX2 R14, R14 ;  /* 0x0000000e000e7308 */ /* 0x000e220000000800 */
[C---:B---3--:R-:W-:Y:S01]  /*19190*/  FADD.FTZ R7, R21.reuse, R0 ;  /* 0x0000000015077221 */ /* 0x048fe20000010000 */
[----:B------:R-:W-:-:S06]  /*191a0*/  F2FP.F16.F32.PACK_AB R200, R21, R28 ;  /* 0x0000001c15c8723e */ /* 0x000fcc00000000ff */
[----:B------:R1:W3:Y:S01]  /*191b0*/  MUFU.EX2 R25, R68 ;  /* 0x0000004400197308 */ /* 0x0002e20000000800 */
[----:B--2---:R-:W-:-:S07]  /*191c0*/  FADD.FTZ R0, R72, R7 ;  /* 0x0000000748007221 */ /* 0x004fce0000010000 */
[----:B------:R2:W4:Y:S01]  /*191d0*/  MUFU.EX2 R199, R34 ;  /* 0x0000002200c77308 */ /* 0x0005220000000800 */
[----:B0-----:R-:W-:Y:S01]  /*191e0*/  FADD.FTZ R6, R14, R31 ;  /* 0x0000001f0e067221 */ /* 0x001fe20000010000 */
[----:B-1----:R-:W-:-:S06]  /*191f0*/  CS2R R68, SRZ ;  /* 0x0000000000447805 */ /* 0x002fcc000001ff00 */
[----:B------:R-:W0:Y:S01]  /*19200*/  MUFU.EX2 R74, R74 ;  /* 0x0000004a004a7308 */ /* 0x000e220000000800 */
[C---:B---3--:R-:W-:Y:S01]  /*19210*/  FADD.FTZ R31, R25.reuse, R0 ;  /* 0x00000000191f7221 */ /* 0x048fe20000010000 */
[----:B------:R-:W-:Y:S02]  /*19220*/  F2FP.F16.F32.PACK_AB R202, R25, R72 ;  /* 0x0000004819ca723e */ /* 0x000fe400000000ff */
[----:B------:R-:W-:Y:S02]  /*19230*/  CS2R R72, SRZ ;  /* 0x0000000000487805 */ /* 0x000fe4000001ff00 */
[----:B--2---:R-:W-:Y:S02]  /*19240*/  CS2R R34, SRZ ;  /* 0x0000000000227805 */ /* 0x004fe4000001ff00 */
[----:B------:R-:W-:Y:S01]  /*19250*/  CS2R R24, SRZ ;  /* 0x0000000000187805 */ /* 0x000fe2000001ff00 */
[----:B------:R-:W1:Y:S01]  /*19260*/  MUFU.EX2 R26, R26 ;  /* 0x0000001a001a7308 */ /* 0x000e620000000800 */
[C---:B----4-:R-:W-:Y:S01]  /*19270*/  FADD.FTZ R33, R199.reuse, R6 ;  /* 0x00000006c7217221 */ /* 0x050fe20000010000 */
[----:B------:R-:W-:-:S06]  /*19280*/  F2FP.F16.F32.PACK_AB R199, R199, R14 ;  /* 0x0000000ec7c7723e */ /* 0x000fcc00000000ff */
[----:B------:R2:W3:Y:S01]  /*19290*/  MUFU.EX2 R27, R66 ;  /* 0x00000042001b7308 */ /* 0x0004e20000000800 */
[----:B0-----:R-:W-:-:S07]  /*192a0*/  FADD.FTZ R0, R74, R31 ;  /* 0x0000001f4a007221 */ /* 0x001fce0000010000 */
[----:B------:R-:W0:Y:S01]  /*192b0*/  MUFU.EX2 R76, R76 ;  /* 0x0000004c004c7308 */ /* 0x000e220000000800 */
[----:B-1----:R-:W-:Y:S01]  /*192c0*/  FADD.FTZ R6, R26, R33 ;  /* 0x000000211a067221 */ /* 0x002fe20000010000 */
[----:B--2---:R-:W-:-:S03]  /*192d0*/  CS2R R66, SRZ ;  /* 0x0000000000427805 */ /* 0x004fc6000001ff00 */
[C---:B------:R-:W-:Y:S01]  /*192e0*/  FADD.FTZ R33, R193.reuse, R6 ;  /* 0x00000006c1217221 */ /* 0x040fe20000010000 */
[----:B------:R-:W-:Y:S02]  /*192f0*/  F2FP.F16.F32.PACK_AB R193, R193, R26 ;  /* 0x0000001ac1c1723e */ /* 0x000fe400000000ff */
[----:B------:R-:W1:Y:S01]  /*19300*/  MUFU.EX2 R20, R20 ;  /* 0x0000001400147308 */ /* 0x000e620000000800 */
[C---:B---3--:R-:W-:Y:S01]  /*19310*/  FADD.FTZ R31, R27.reuse, R0 ;  /* 0x000000001b1f7221 */ /* 0x048fe20000010000 */
[----:B------:R-:W-:Y:S02]  /*19320*/  F2FP.F16.F32.PACK_AB R196, R27, R74 ;  /* 0x0000004a1bc4723e */ /* 0x000fe400000000ff */
[----:B------:R-:W-:Y:S02]  /*19330*/  CS2R R74, SRZ ;  /* 0x00000000004a7805 */ /* 0x000fe4000001ff00 */
[----:B------:R-:W-:Y:S02]  /*19340*/  CS2R R26, SRZ ;  /* 0x00000000001a7805 */ /* 0x000fe4000001ff00 */
[----:B------:R2:W3:Y:S01]  /*19350*/  MUFU.EX2 R29, R64 ;  /* 0x00000040001d7308 */ /* 0x0004e20000000800 */
[----:B0-----:R-:W-:-:S07]  /*19360*/  FADD.FTZ R0, R76, R31 ;  /* 0x0000001f4c007221 */ /* 0x001fce0000010000 */
[----:B------:R-:W0:Y:S01]  /*19370*/  MUFU.EX2 R78, R78 ;  /* 0x0000004e004e7308 */ /* 0x000e220000000800 */
[----:B-1----:R-:W-:Y:S01]  /*19380*/  FADD.FTZ R14, R20, R33 ;  /* 0x00000021140e7221 */ /* 0x002fe20000010000 */
[----:B--2---:R-:W-:-:S03]  /*19390*/  CS2R R64, SRZ ;  /* 0x0000000000407805 */ /* 0x004fc6000001ff00 */
[C---:B------:R-:W-:Y:S01]  /*193a0*/  FADD.FTZ R14, R195.reuse, R14 ;  /* 0x0000000ec30e7221 */ /* 0x040fe20000010000 */
[----:B------:R-:W-:Y:S02]  /*193b0*/  F2FP.F16.F32.PACK_AB R195, R195, R20 ;  /* 0x00000014c3c3723e */ /* 0x000fe400000000ff */
[----:B------:R1:W2:Y:S01]  /*193c0*/  MUFU.EX2 R7, R62 ;  /* 0x0000003e00077308 */ /* 0x0002a20000000800 */
[C---:B---3--:R-:W-:Y:S01]  /*193d0*/  FADD.FTZ R33, R29.reuse, R0 ;  /* 0x000000001d217221 */ /* 0x048fe20000010000 */
[----:B------:R-:W-:Y:S02]  /*193e0*/  F2FP.F16.F32.PACK_AB R198, R29, R76 ;  /* 0x0000004c1dc6723e */ /* 0x000fe400000000ff */
[----:B------:R-:W-:Y:S02]  /*193f0*/  CS2R R76, SRZ ;  /* 0x00000000004c7805 */ /* 0x000fe4000001ff00 */
[----:B------:R-:W-:Y:S02]  /*19400*/  CS2R R28, SRZ ;  /* 0x00000000001c7805 */ /* 0x000fe4000001ff00 */
[----:B------:R-:W3:Y:S01]  /*19410*/  MUFU.EX2 R80, R80 ;  /* 0x0000005000507308 */ /* 0x000ee20000000800 */
[----:B0-----:R-:W-:Y:S01]  /*19420*/  FADD.FTZ R0, R78, R33 ;  /* 0x000000214e007221 */ /* 0x001fe20000010000 */
[----:B-1----:R-:W-:-:S02]  /*19430*/  CS2R R62, SRZ ;  /* 0x00000000003e7805 */ /* 0x002fc4000001ff00 */
[----:B------:R-:W-:-:S04]  /*19440*/  CS2R R32, SRZ ;  /* 0x0000000000207805 */ /* 0x000fc8000001ff00 */
[----:B------:R0:W1:Y:S01]  /*19450*/  MUFU.EX2 R31, R54 ;  /* 0x00000036001f7308 */ /* 0x0000620000000800 */
[C---:B--2---:R-:W-:Y:S01]  /*19460*/  FADD.FTZ R9, R7.reuse, R0 ;  /* 0x0000000007097221 */ /* 0x044fe20000010000 */
[----:B------:R-:W-:Y:S02]  /*19470*/  F2FP.F16.F32.PACK_AB R192, R7, R78 ;  /* 0x0000004e07c0723e */ /* 0x000fe400000000ff */
[----:B------:R-:W-:Y:S01]  /*19480*/  CS2R R78, SRZ ;  /* 0x00000000004e7805 */ /* 0x000fe2000001ff00 */
[----:B---3--:R-:W-:Y:S01]  /*19490*/  FADD.FTZ R0, R80, R9 ;  /* 0x0000000950007221 */ /* 0x008fe20000010000 */
[----:B0-----:R-:W-:-:S03]  /*194a0*/  CS2R R54, SRZ ;  /* 0x0000000000367805 */ /* 0x001fc6000001ff00 */
[C---:B-1----:R-:W-:Y:S01]  /*194b0*/  FADD.FTZ R15, R31.reuse, R0 ;  /* 0x000000001f0f7221 */ /* 0x042fe20000010000 */
[----:B------:R-:W-:Y:S01]  /*194c0*/  F2FP.F16.F32.PACK_AB R194, R31, R80 ;  /* 0x000000501fc2723e */ /* 0x000fe200000000ff */
[----:B------:R-:W-:Y:S01]  /*194d0*/  IMAD.MOV.U32 R0, RZ, RZ, 0x3f800000 ;  /* 0x3f800000ff007424 */ /* 0x000fe200078e00ff */
[----:B------:R-:W-:Y:S02]  /*194e0*/  CS2R R80, SRZ ;  /* 0x0000000000507805 */ /* 0x000fe4000001ff00 */
[----:B------:R-:W-:Y:S01]  /*194f0*/  CS2R R30, SRZ ;  /* 0x00000000001e7805 */ /* 0x000fe2000001ff00 */
[----:B------:R-:W-:Y:S06]  /*19500*/  @!P3 BRA `(.L_x_3073) ;  /* 0x000000540004b947 */ /* 0x000fec0003800000 */
[----:B------:R-:W-:Y:S01]  /*19510*/  BSSY B1, `(.L_x_3073) ;  /* 0x0000540000017945 */ /* 0x000fe20003800000 */
[----:B------:R-:W-:Y:S01]  /*19520*/  IMAD.MOV.U32 R6, RZ, RZ, R4 ;  /* 0x000000ffff067224 */ /* 0x000fe200078e0004 */
[----:B------:R-:W-:Y:S01]  /*19530*/  MOV R9, R218 ;  /* 0x000000da00097202 */ /* 0x000fe20000000f00 */
[----:B------:R-:W-:Y:S02]  /*19540*/  IMAD.MOV.U32 R7, RZ, RZ, R5 ;  /* 0x000000ffff077224 */ /* 0x000fe400078e0005 */
[----:B------:R-:W-:Y:S02]  /*19550*/  IMAD.MOV.U32 R10, RZ, RZ, R217 ;  /* 0x000000ffff0a7224 */ /* 0x000fe400078e00d9 */
[----:B------:R-:W-:Y:S02]  /*19560*/  IMAD.MOV.U32 R2, RZ, RZ, 0x3f800000 ;  /* 0x3f800000ff027424 */ /* 0x000fe400078e00ff */
[----:B------:R-:W-:-:S07]  /*19570*/  IMAD.MOV.U32 R151, RZ, RZ, RZ ;  /* 0x000000ffff977224 */ /* 0x000fce00078e00ff */
.L_x_3084:
        /* <DEDUP_REMOVED lines=8> */
.L_x_3074:
[----:B------:R-:W-:Y:S01]  /*19600*/  IMAD R11, R3, 0x8, R16 ;  /* 0x00000008030b7824 */ /* 0x000fe200078e0210 */
[----:B------:R-:W-:-:S04]  /*19610*/  SHF.L.U32 R3, R218, 0x1f, RZ ;  /* 0x0000001fda037819 */ /* 0x000fc800000006ff */
[----:B------:R0:W1:Y:S01]  /*19620*/  SYNCS.PHASECHK.TRANS64.TRYWAIT P3, [R11+URZ+0x38830], R3 ;  /* 0x038830030b0075a7 */ /* 0x000062000806017f */
[----:B------:R-:W-:Y:S05]  /*19630*/  @!P0 BRA `(.L_x_3075) ;  /* 0x0000000000048947 */ /* 0x000fea0003800000 */
[----:B------:R-:W-:Y:S01]  /*19640*/  BPT.TRAP 0x1 ;  /* 0x000000040000795c */ /* 0x000fe20000300000 */
.L_x_3075:
[----:B------:R-:W-:Y:S01]  /*19650*/  IMAD R4, R217, 0xa00, R222 ;  /* 0x00000a00d9047824 */ /* 0x000fe200078e02de */
[----:B------:R-:W-:Y:S01]  /*19660*/  BSSY B2, `(.L_x_3076) ;  /* 0x0000006000027945 */ /* 0x000fe20003800000 */
[----:B------:R-:W-:Y:S02]  /*19670*/  MOV R5, 0x40000040 ;  /* 0x4000004000057802 */ /* 0x000fe40000000f00 */
[----:B------:R-:W-:Y:S01]  /*19680*/  VIADD R152, R4, 0x80 ;  /* 0x0000008004987836 */ /* 0x000fe20000000000 */
[----:B-1----:R-:W-:Y:S06]  /*19690*/  @P3 BRA `(.L_x_3077) ;  /* 0x0000000000083947 */ /* 0x002fec0003800000 */
[----:B------:R-:W1:Y:S02]  /*196a0*/  SYNCS.PHASECHK.TRANS64.TRYWAIT P3, [R11+URZ+0x38830], R3 ;  /* 0x038830030b0075a7 */ /* 0x000e64000806017f */
[----:B-1----:R-:W-:Y:S05]  /*196b0*/  @!P3 BRA `(.L_x_3078) ;  /* 0x000001840080b947 */ /* 0x002fea0003800000 */
.L_x_3077:
[----:B------:R-:W-:Y:S05]  /*196c0*/  BSYNC B2 ;  /* 0x0000000000027941 */ /* 0x000fea0003800000 */
.L_x_3076:
[----:B------:R-:W2:Y:S04]  /*196d0*/  LDL.64 R154, [R1+0x48] ;  /* 0x00004800019a7983 */ /* 0x000ea80000100a00 */
[----:B------:R-:W3:Y:S01]  /*196e0*/  LDL.64 R156, [R1+0x50] ;  /* 0x00005000019c7983 */ /* 0x000ee20000100a00 */
[----:B------:R-:W-:Y:S02]  /*196f0*/  R2UR UR18, R4 ;  /* 0x00000000041272ca */ /* 0x000fe400000e0000 */
[----:B------:R-:W-:Y:S01]  /*19700*/  R2UR UR19, R5 ;  /* 0x00000000051372ca */ /* 0x000fe200000e0000 */
[----:B------:R-:W-:Y:S01]  /*19710*/  WARPGROUP.ARRIVE ;  /* 0x00000000000079c5 */ /* 0x000fe20000000000 */
[----:B------:R-:W-:Y:S01]  /*19720*/  IMAD.MOV.U32 R153, RZ, RZ, 0x40000040 ;  /* 0x40000040ff997424 */ /* 0x000fe200078e00ff */
[----:B------:R-:W-:-:S04]  /*19730*/  R2UR UR6, R152 ;  /* 0x00000000980672ca */ /* 0x000fc800000e0000 */
[----:B------:R-:W-:Y:S01]  /*19740*/  R2UR UR7, R153 ;  /* 0x00000000990772ca */ /* 0x000fe200000e0000 */
[----:B------:R-:W-:Y:S01]  /*19750*/  VIADD R12, R4, 0x100 ;  /* 0x00000100040c7836 */ /* 0x000fe20000000000 */
[----:B------:R-:W-:-:S04]  /*19760*/  MOV R13, 0x40000040 ;  /* 0x40000040000d7802 */ /* 0x000fc80000000f00 */
[----:B------:R-:W-:Y:S02]  /*19770*/  R2UR UR10, R12 ;  /* 0x000000000c0a72ca */ /* 0x000fe400000e0000 */
[----:B------:R-:W-:Y:S01]  /*19780*/  R2UR UR11, R13 ;  /* 0x000000000d0b72ca */ /* 0x000fe200000e0000 */
[----:B------:R-:W-:Y:S02]  /*19790*/  VIADD R20, R4, 0x180 ;  /* 0x0000018004147836 */ /* 0x000fe40000000000 */
[----:B------:R-:W-:-:S03]  /*197a0*/  IMAD.MOV.U32 R21, RZ, RZ, 0x40000040 ;  /* 0x40000040ff157424 */ /* 0x000fc600078e00ff */
[----:B------:R-:W-:Y:S02]  /*197b0*/  R2UR UR14, R20 ;  /* 0x00000000140e72ca */ /* 0x000fe400000e0000 */
        /* <DEDUP_REMOVED lines=21> */
[----:B------:R-:W-:Y:S01]  /*19910*/  VIADD R12, R4, 0x200 ;  /* 0x00000200040c7836 */ /* 0x000fe20000000000 */
[----:B------:R-:W-:Y:S02]  /*19920*/  WARPGROUP.DEPBAR.LE gsb0, 0x0 ;  /* 0x00008000000079c5 */ /* 0x000fe40000010000 */
[----:B------:R-:W-:-:S06]  /*19930*/  WARPGROUP.ARRIVE ;  /* 0x00000000000079c5 */ /* 0x000fcc0000000000 */
[----:B------:R-:W-:Y:S01]  /*19940*/  HGMMA.64x16x16.F32 R160, gdesc[UR12], RZ, !UPT, gsb0 ;  /* 0x002000000ca079f0 */ /* 0x000fe2000c0008ff */
[----:B------:R-:W-:Y:S01]  /*19950*/  MOV R13, 0x40000040 ;  /* 0x40000040000d7802 */ /* 0x000fe20000000f00 */
[----:B------:R-:W-:Y:S01]  /*19960*/  VIADD R152, R4, 0x82 ;  /* 0x0000008204987836 */ /* 0x000fe20000000000 */
[----:B------:R-:W-:Y:S02]  /*19970*/  R2UR UR18, R12 ;  /* 0x000000000c1272ca */ /* 0x000fe400000e0000 */
[----:B------:R-:W-:Y:S02]  /*19980*/  R2UR UR19, R13 ;  /* 0x000000000d1372ca */ /* 0x000fe400000e0000 */
[----:B------:R-:W-:Y:S02]  /*19990*/  MOV R153, 0x40000040 ;  /* 0x4000004000997802 */ /* 0x000fe40000000f00 */
[----:B------:R-:W-:Y:S02]  /*199a0*/  R2UR UR22, R152 ;  /* 0x00000000981672ca */ /* 0x000fe400000e0000 */
[----:B------:R-:W-:Y:S01]  /*199b0*/  R2UR UR23, R153 ;  /* 0x00000000991772ca */ /* 0x000fe200000e0000 */
[----:B------:R-:W-:Y:S01]  /*199c0*/  UMOV UR16, UR20 ;  /* 0x0000001400107c82 */ /* 0x000fe20008000000 */
[----:B------:R-:W-:Y:S01]  /*199d0*/  UMOV UR17, UR21 ;  /* 0x0000001500117c82 */ /* 0x000fe20008000000 */
[----:B------:R-:W-:-:S02]  /*199e0*/  WARPGROUP.DEPBAR.LE gsb0, 0x0 ;  /* 0x00008000000079c5 */ /* 0x000fc40000010000 */
[----:B------:R-:W-:Y:S01]  /*199f0*/  VIADD R20, R4, 0x2 ;  /* 0x0000000204147836 */ /* 0x000fe20000000000 */
[----:B--2---:R-:W-:Y:S02]  /*19a00*/  R2UR UR26, R154 ;  /* 0x000000009a1a72ca */ /* 0x004fe400000e0000 */
[----:B------:R-:W-:Y:S02]  /*19a10*/  R2UR UR27, R155 ;  /* 0x000000009b1b72ca */ /* 0x000fe400000e0000 */
[----:B------:R-:W-:-:S06]  /*19a20*/  WARPGROUP.ARRIVE ;  /* 0x00000000000079c5 */ /* 0x000fcc0000000000 */
[----:B------:R-:W-:Y:S01]  /*19a30*/  HGMMA.64x16x16.F32 R152, gdesc[UR16], RZ, !UPT, gsb0 ;  /* 0x00200000109879f0 */ /* 0x000fe2000c0008ff */
[----:B------:R-:W-:Y:S01]  /*19a40*/  IMAD.MOV.U32 R21, RZ, RZ, 0x40000040 ;  /* 0x40000040ff157424 */ /* 0x000fe200078e00ff */
[----:B------:R-:W-:-:S04]  /*19a50*/  R2UR UR6, R20 ;  /* 0x00000000140672ca */ /* 0x000fc800000e0000 */
[----:B------:R-:W-:Y:S01]  /*19a60*/  R2UR UR7, R21 ;  /* 0x00000000150772ca */ /* 0x000fe200000e0000 */
[----:B------:R-:W-:Y:S01]  /*19a70*/  UMOV UR4, UR24 ;  /* 0x0000001800047c82 */ /* 0x000fe20008000000 */
[----:B------:R-:W-:Y:S01]  /*19a80*/  UMOV UR5, UR25 ;  /* 0x0000001900057c82 */ /* 0x000fe20008000000 */
        /* <DEDUP_REMOVED lines=8> */
[----:B------:R-:W-:Y:S01]  /*19b10*/  UMOV UR12, UR24 ;  /* 0x00000018000c7c82 */ /* 0x000fe20008000000 */
[----:B------:R-:W-:Y:S01]  /*19b20*/  UMOV UR13, UR25 ;  /* 0x00000019000d7c82 */ /* 0x000fe20008000000 */
[----:B------:R-:W-:Y:S01]  /*19b30*/  UMOV UR16, UR24 ;  /* 0x0000001800107c82 */ /* 0x000fe20008000000 */
[----:B------:R-:W-:Y:S01]  /*19b40*/  UMOV UR17, UR25 ;  /* 0x0000001900117c82 */ /* 0x000fe20008000000 */
[----:B------:R-:W2:Y:S01]  /*19b50*/  LDL.64 R20, [R1+0x38] ;  /* 0x0000380001147983 */ /* 0x000ea20000100a00 */
[----:B------:R-:W-:Y:S03]  /*19b60*/  HGMMA.64x16x16.F32 R184, gdesc[UR4], R184, gsb0 ;  /* 0x0020000004b879f0 */ /* 0x000fe600080008b8 */
[----:B------:R-:W-:Y:S02]  /*19b70*/  WARPGROUP.DEPBAR.LE gsb0, 0x0 ;  /* 0x00008000000079c5 */ /* 0x000fe40000010000 */
[----:B------:R-:W-:-:S06]  /*19b80*/  WARPGROUP.ARRIVE ;  /* 0x00000000000079c5 */ /* 0x000fcc0000000000 */
[----:B------:R-:W-:Y:S01]  /*19b90*/  HGMMA.64x16x16.F32 R176, gdesc[UR20], R176, gsb0 ;  /* 0x0020000014b079f0 */ /* 0x000fe200080008b0 */
[----:B------:R-:W-:Y:S02]  /*19ba0*/  R2UR UR10, R12 ;  /* 0x000000000c0a72ca */ /* 0x000fe400000e0000 */
[----:B------:R-:W-:Y:S01]  /*19bb0*/  R2UR UR11, R13 ;  /* 0x000000000d0b72ca */ /* 0x000fe200000e0000 */
[----:B------:R-:W-:Y:S01]  /*19bc0*/  VIADD R12, R4, 0x182 ;  /* 0x00000182040c7836 */ /* 0x000fe20000000000 */
[----:B------:R-:W-:Y:S02]  /*19bd0*/  WARPGROUP.DEPBAR.LE gsb0, 0x0 ;  /* 0x00008000000079c5 */ /* 0x000fe40000010000 */
[----:B------:R-:W-:-:S09]  /*19be0*/  WARPGROUP.ARRIVE ;  /* 0x00000000000079c5 */ /* 0x000fd20000000000 */
[----:B------:R-:W-:Y:S01]  /*19bf0*/  HGMMA.64x16x16.F32 R168, gdesc[UR8], R168, gsb0 ;  /* 0x0020000008a879f0 */ /* 0x000fe200080008a8 */
[----:B------:R-:W-:Y:S01]  /*19c00*/  IMAD.MOV.U32 R13, RZ, RZ, 0x40000040 ;  /* 0x40000040ff0d7424 */ /* 0x000fe200078e00ff */
[----:B------:R-:W-:-:S04]  /*19c10*/  R2UR UR14, R12 ;  /* 0x000000000c0e72ca */ /* 0x000fc800000e0000 */
        /* <DEDUP_REMOVED lines=53> */
[----:B--2---:R-:W-:Y:S02]  /*19f70*/  R2UR UR24, R20 ;  /* 0x00000000141872ca */ /* 0x004fe400000e0000 */
[----:B------:R-:W-:Y:S02]  /*19f80*/  R2UR UR25, R21 ;  /* 0x00000000151972ca */ /* 0x000fe400000e0000 */
[----:B------:R-:W2:Y:S01]  /*19f90*/  LDL.64 R20, [R1+0x30] ;  /* 0x0000300001147983 */ /* 0x000ea20000100a00 */
[----:B------:R-:W-:-:S02]  /*19fa0*/  WARPGROUP.DEPBAR.LE gsb0, 0x0 ;  /* 0x00008000000079c5 */ /* 0x000fc40000010000 */
        /* <DEDUP_REMOVED lines=143> */
[----:B--2---:R-:W-:Y:S02]  /*1a8a0*/  R2UR UR26, R20 ;  /* 0x00000000141a72ca */ /* 0x004fe400000e0000 */
[----:B------:R-:W-:Y:S02]  /*1a8b0*/  R2UR UR27, R21 ;  /* 0x00000000151b72ca */ /* 0x000fe400000e0000 */
[----:B------:R-:W2:Y:S01]  /*1a8c0*/  LDL.64 R20, [R1+0x18] ;  /* 0x0000180001147983 */ /* 0x000ea20000100a00 */
[----:B------:R-:W-:Y:S02]  /*1a8d0*/  VIADD R12, R4, 0x284 ;  /* 0x00000284040c7836 */ /* 0x000fe40000000000 */
[----:B------:R-:W-:-:S03]  /*1a8e0*/  IMAD.MOV.U32 R13, RZ, RZ, 0x40000040 ;  /* 0x40000040ff0d7424 */ /* 0x000fc600078e00ff */
[----:B------:R-:W-:Y:S02]  /*1a8f0*/  R2UR UR6, R12 ;  /* 0x000000000c0672ca */ /* 0x000fe400000e0000 */
[----:B------:R-:W-:Y:S01]  /*1a900*/  R2UR UR7, R13 ;  /* 0x000000000d0772ca */ /* 0x000fe200000e0000 */
[----:B------:R-:W-:Y:S02]  /*1a910*/  UMOV UR4, UR26 ;  /* 0x0000001a00047c82 */ /* 0x000fe40008000000 */
[----:B------:R-:W-:Y:S01]  /*1a920*/  UMOV UR5, UR27 ;  /* 0x0000001b00057c82 */ /* 0x000fe20008000000 */
[----:B------:R-:W-:Y:S02]  /*1a930*/  WARPGROUP.DEPBAR.LE gsb0, 0x0 ;  /* 0x00008000000079c5 */ /* 0x000fe40000010000 */
[----:B------:R-:W-:-:S07]  /*1a940*/  WARPGROUP.ARRIVE ;  /* 0x00000000000079c5 */ /* 0x000fce0000000000 */
        /* <DEDUP_REMOVED lines=40> */
[----:B------:R-:W-:Y:S01]  /*1abd0*/  IMAD.MOV.U32 R13, RZ, RZ, 0x40000040 ;  /* 0x40000040ff0d7424 */ /* 0x000fe200078e00ff */
[----:B------:R-:W-:-:S04]  /*1abe0*/  IADD3 R12, R4, 0x286, RZ ;  /* 0x00000286040c7810 */ /* 0x000fc80007ffe0ff */
[----:B------:R-:W-:Y:S02]  /*1abf0*/  R2UR UR6, R12 ;  /* 0x000000000c0672ca */ /* 0x000fe400000e0000 */
[----:B------:R-:W-:Y:S01]  /*1ac00*/  R2UR UR7, R13 ;  /* 0x000000000d0772ca */ /* 0x000fe200000e0000 */
[----:B------:R-:W-:Y:S02]  /*1ac10*/  UMOV UR4, UR24 ;  /* 0x0000001800047c82 */ /* 0x000fe40008000000 */
[----:B------:R-:W-:Y:S01]  /*1ac20*/  UMOV UR5, UR25 ;  /* 0x0000001900057c82 */ /* 0x000fe20008000000 */
[----:B------:R-:W-:Y:S02]  /*1ac30*/  WARPGROUP.DEPBAR.LE gsb0, 0x0 ;  /* 0x00008000000079c5 */ /* 0x000fe40000010000 */
[----:B------:R-:W-:-:S07]  /*1ac40*/  WARPGROUP.ARRIVE ;  /* 0x00000000000079c5 */ /* 0x000fce0000000000 */
        /* <DEDUP_REMOVED lines=41> */
[----:B------:R-:W2:Y:S01]  /*1aee0*/  LDL.64 R20, [R1] ;  /* 0x0000000001147983 */ /* 0x000ea20000100a00 */
[----:B------:R-:W-:Y:S02]  /*1aef0*/  R2UR UR6, R12 ;  /* 0x000000000c0672ca */ /* 0x000fe400000e0000 */
[----:B------:R-:W-:-:S06]  /*1af00*/  R2UR UR7, R13 ;  /* 0x000000000d0772ca */ /* 0x000fcc00000e0000 */
        /* <DEDUP_REMOVED lines=44> */
[----:B------:R-:W-:Y:S02]  /*1b1d0*/  R2UR UR7, R13 ;  /* 0x000000000d0772ca */ /* 0x000fe400000e0000 */
[----:B--2---:R-:W-:Y:S02]  /*1b1e0*/  R2UR UR24, R20 ;  /* 0x00000000141872ca */ /* 0x004fe400000e0000 */
[----:B------:R-:W-:-:S11]  /*1b1f0*/  R2UR UR25, R21 ;  /* 0x00000000151972ca */ /* 0x000fd600000e0000 */
        /* <DEDUP_REMOVED lines=442> */
.L_x_3079:
[----:B------:R-:W-:Y:S01]  /*1cda0*/  SHF.L.U32 R0, R9, 0x1f, RZ ;  /* 0x0000001f09007819 */ /* 0x000fe200000006ff */
[----:B------:R-:W-:-:S04]  /*1cdb0*/  IMAD R9, R10, 0x8, R16 ;  /* 0x000000080a097824 */ /* 0x000fc800078e0210 */
[----:B------:R2:W3:Y:S01]  /*1cdc0*/  SYNCS.PHASECHK.TRANS64.TRYWAIT P3, [R9+URZ+0x38850], R0 ;  /* 0x03885000090075a7 */ /* 0x0004e2000806017f */
[----:B------:R-:W-:Y:S05]  /*1cdd0*/  @!P0 BRA `(.L_x_3080) ;  /* 0x0000000000048947 */ /* 0x000fea0003800000 */
[----:B------:R-:W-:Y:S01]  /*1cde0*/  BPT.TRAP 0x1 ;  /* 0x000000040000795c */ /* 0x000fe20000300000 */
.L_x_3080:
[----:B------:R-:W-:Y:S04]  /*1cdf0*/  BSSY B2, `(.L_x_3081) ;  /* 0x0000004000027945 */ /* 0x000fe80003800000 */
[----:B---3--:R-:W-:Y:S05]  /*1ce00*/  @P3 BRA `(.L_x_3082) ;  /* 0x0000000000083947 */ /* 0x008fea0003800000 */
[----:B------:R-:W3:Y:S02]  /*1ce10*/  SYNCS.PHASECHK.TRANS64.TRYWAIT P3, [R9+URZ+0x38850], R0 ;  /* 0x03885000090075a7 */ /* 0x000ee4000806017f */
[----:B---3--:R-:W-:Y:S05]  /*1ce20*/  @!P3 BRA `(.L_x_3083) ;  /* 0x0000014c00b8b947 */ /* 0x008fea0003800000 */
.L_x_3082:
[----:B------:R-:W-:Y:S05]  /*1ce30*/  BSYNC B2 ;  /* 0x0000000000027941 */ /* 0x000fea0003800000 */
.L_x_3081:
[----:B--23--:R-:W-:Y:S01]  /*1ce40*/  VIADD R0, R16, 0x400 ;  /* 0x0000040010007836 */ /* 0x00cfe20000000000 */
[----:B01----:R-:W-:Y:S01]  /*1ce50*/  MOV R3, 0x40000040 ;  /* 0x4000004000037802 */ /* 0x003fe20000000f00 */
[----:B------:R-:W-:Y:S01]  /*1ce60*/  WARPGROUP.ARRIVE ;  /* 0x00000000000079c5 */ /* 0x000fe20000000000 */
[----:B------:R-:W-:Y:S02]  /*1ce70*/  IMAD.MOV.U32 R5, RZ, RZ, 0x40000040 ;  /* 0x40000040ff057424 */ /* 0x000fe400078e00ff */
[----:B------:R-:W-:Y:S01]  /*1ce80*/  FMUL.FTZ R20, R179, UR39 ;  /* 0x00000027b3147c20 */ /* 0x000fe20008410000 */
[----:B------:R-:W-:Y:S01]  /*1ce90*/  SHF.R.U32.HI R0, RZ, 0x4, R0 ;  /* 0x00000004ff007819 */ /* 0x000fe20000011600 */
[----:B------:R-:W-:Y:S01]  /*1cea0*/  FMUL.FTZ R179, R181, UR39 ;  /* 0x00000027b5b37c20 */ /* 0x000fe20008410000 */
[----:B------:R-:W-:Y:S01]  /*1ceb0*/  R2UR UR7, R3 ;  /* 0x00000000030772ca */ /* 0x000fe200000e0000 */
[----:B------:R-:W-:Y:S01]  /*1cec0*/  FMUL.FTZ R184, R184, UR39 ;  /* 0x00000027b8b87c20 */ /* 0x000fe20008410000 */
[----:B------:R-:W-:Y:S01]  /*1ced0*/  LOP3.LUT R0, R0, 0x3fff, RZ, 0xc0, !PT ;  /* 0x00003fff00007812 */ /* 0x000fe200078ec0ff */
[----:B------:R-:W0:Y:S01]  /*1cee0*/  @P2 LDC R3, c[0x0][0x450] ;  /* 0x00011400ff032b82 */ /* 0x000e220000000800 */
[----:B------:R-:W-:Y:S01]  /*1cef0*/  FMUL.FTZ R176, R176, UR39 ;  /* 0x00000027b0b07c20 */ /* 0x000fe20008410000 */
[----:B------:R-:W-:Y:S01]  /*1cf00*/  FMUL.FTZ R177, R177, UR39 ;  /* 0x00000027b1b17c20 */ /* 0x000fe20008410000 */
[----:B------:R-:W-:Y:S01]  /*1cf10*/  LOP3.LUT R0, R0, 0x2800000, RZ, 0xfc, !PT ;  /* 0x0280000000007812 */ /* 0x000fe200078efcff */
[----:B------:R-:W1:Y:S01]  /*1cf20*/  MUFU.TANH R184, R184 ;  /* 0x000000b800b87308 */ /* 0x000e620000002400 */
[----:B------:R-:W-:Y:S01]  /*1cf30*/  FMUL.FTZ R160, R160, UR39 ;  /* 0x00000027a0a07c20 */ /* 0x000fe20008410000 */
[----:B------:R-:W-:Y:S01]  /*1cf40*/  FMUL.FTZ R13, R178, UR39 ;  /* 0x00000027b20d7c20 */ /* 0x000fe20008410000 */
[----:B------:R-:W-:Y:S01]  /*1cf50*/  FMUL.FTZ R178, R180, UR39 ;  /* 0x00000027b4b27c20 */ /* 0x000fe20008410000 */
[----:B------:R-:W-:-:S02]  /*1cf60*/  IMAD R2, R10, 0xa00, R0 ;  /* 0x00000a000a027824 */ /* 0x000fc400078e0200 */
[----:B------:R-:W-:Y:S01]  /*1cf70*/  FMUL.FTZ R21, R182, UR39 ;  /* 0x00000027b6157c20 */ /* 0x000fe20008410000 */
[----:B------:R-:W-:Y:S02]  /*1cf80*/  IMAD.IADD R0, R235, 0x1, R230 ;  /* 0x00000001eb007824 */ /* 0x000fe400078e02e6 */
[----:B------:R-:W-:Y:S01]  /*1cf90*/  FMUL.FTZ R182, R169, UR39 ;  /* 0x00000027a9b67c20 */ /* 0x000fe20008410000 */
[C---:B------:R-:W-:Y:S01]  /*1cfa0*/  VIADD R4, R2.reuse, 0x80 ;  /* 0x0000008002047836 */ /* 0x040fe20000000000 */
[----:B------:R-:W-:Y:S01]  /*1cfb0*/  R2UR UR6, R2 ;  /* 0x00000000020672ca */ /* 0x000fe200000e0000 */
        /* <DEDUP_REMOVED lines=12> */
[----:B------:R-:W-:Y:S01]  /*1d080*/  HGMMA.64x256x16.F32 R24, R208, gdesc[UR4].tnspB, R24, gsb0 ;  /* 0x43e00004d0187df0 */ /* 0x000fe20008000818 */
[----:B------:R-:W-:Y:S01]  /*1d090*/  R2UR UR6, R4 ;  /* 0x00000000040672ca */ /* 0x000fe200000e0000 */
[----:B------:R-:W-:Y:S01]  /*1d0a0*/  VIADD R4, R2, 0x100 ;  /* 0x0000010002047836 */ /* 0x000fe20000000000 */
[----:B------:R-:W-:Y:S01]  /*1d0b0*/  R2UR UR7, R5 ;  /* 0x00000000050772ca */ /* 0x000fe200000e0000 */
[----:B------:R-:W-:Y:S01]  /*1d0c0*/  MUFU.TANH R178, R178 ;  /* 0x000000b200b27308 */ /* 0x000fe20000002400 */
[----:B------:R-:W-:Y:S01]  /*1d0d0*/  MOV R5, 0x40000040 ;  /* 0x4000004000057802 */ /* 0x000fe20000000f00 */
[----:B------:R-:W-:Y:S01]  /*1d0e0*/  FMUL.FTZ R162, R162, UR39 ;  /* 0x00000027a2a27c20 */ /* 0x000fe20008410000 */
[----:B------:R-:W-:Y:S01]  /*1d0f0*/  FMUL.FTZ R163, R163, UR39 ;  /* 0x00000027a3a37c20 */ /* 0x000fe20008410000 */
[----:B------:R-:W-:Y:S01]  /*1d100*/  FMUL.FTZ R154, R154, UR39 ;  /* 0x000000279a9a7c20 */ /* 0x000fe20008410000 */
[----:B------:R-:W-:Y:S01]  /*1d110*/  FMUL.FTZ R155, R155, UR39 ;  /* 0x000000279b9b7c20 */ /* 0x000fe20008410000 */
[----:B------:R-:W-:Y:S01]  /*1d120*/  FMUL.FTZ R158, R158, UR39 ;  /* 0x000000279e9e7c20 */ /* 0x000fe20008410000 */
[----:B------:R-:W-:Y:S01]  /*1d130*/  FMUL.FTZ R159, R159, UR39 ;  /* 0x000000279f9f7c20 */ /* 0x000fe20008410000 */
[----:B------:R-:W-:Y:S01]  /*1d140*/  MUFU.TANH R179, R179 ;  /* 0x000000b300b37308 */ /* 0x000fe20000002400 */
[----:B------:R-:W-:-:S02]  /*1d150*/  @!P1 VIADD R11, R11, 0x38840 ;  /* 0x000388400b0b9836 */ /* 0x000fc40000000000 */
[----:B------:R-:W-:-:S03]  /*1d160*/  @!P1 VIADD R9, R9, 0x38860 ;  /* 0x0003886009099836 */ /* 0x000fc60000000000 */
[----:B------:R-:W-:Y:S02]  /*1d170*/  @!P1 PRMT R11, RZ, 0x654, R11 ;  /* 0x00000654ff0b9816 */ /* 0x000fe4000000000b */
[----:B------:R-:W-:Y:S01]  /*1d180*/  MUFU.TANH R182, R182 ;  /* 0x000000b600b67308 */ /* 0x000fe20000002400 */
[----:B------:R-:W-:-:S07]  /*1d190*/  @!P1 PRMT R9, RZ, 0x654, R9 ;  /* 0x00000654ff099816 */ /* 0x000fce0000000009 */
        /* <DEDUP_REMOVED lines=18> */
[----:B------:R-:W-:Y:S01]  /*1d2c0*/  R2UR UR6, R4 ;  /* 0x00000000040672ca */ /* 0x000fe200000e0000 */
[C---:B------:R-:W-:Y:S01]  /*1d2d0*/  VIADD R4, R2.reuse, 0x180 ;  /* 0x0000018002047836 */ /* 0x040fe20000000000 */
[----:B------:R-:W-:Y:S01]  /*1d2e0*/  R2UR UR7, R5 ;  /* 0x00000000050772ca */ /* 0x000fe200000e0000 */
[----:B------:R-:W-:Y:S01]  /*1d2f0*/  IMAD.MOV.U32 R5, RZ, RZ, 0x40000040 ;  /* 0x40000040ff057424 */ /* 0x000fe200078e00ff */
[----:B------:R-:W-:Y:S01]  /*1d300*/  IADD3 R2, R2, 0x200, RZ ;  /* 0x0000020002027810 */ /* 0x000fe20007ffe0ff */
[----:B------:R-:W-:Y:S02]  /*1d310*/  WARPGROUP.DEPBAR.LE gsb0, 0x0 ;  /* 0x00008000000079c5 */ /* 0x000fe40000010000 */
[----:B------:R-:W-:-:S15]  /*1d320*/  WARPGROUP.ARRIVE ;  /* 0x00000000000079c5 */ /* 0x000fde0000000000 */
[----:B------:R-:W-:-:S05]  /*1d330*/  NOP ;  /* 0x0000000000007918 */ /* 0x000fca0000000000 */
[----:B------:R-:W-:Y:S01]  /*1d340*/  HGMMA.64x256x16.F32 R24, R200, gdesc[UR4].tnspB, R24, gsb0 ;  /* 0x43e00004c8187df0 */ /* 0x000fe20008000818 */
[----:B------:R-:W-:Y:S02]  /*1d350*/  R2UR UR6, R4 ;  /* 0x00000000040672ca */ /* 0x000fe400000e0000 */
[----:B------:R-:W-:Y:S01]  /*1d360*/  R2UR UR7, R5 ;  /* 0x00000000050772ca */ /* 0x000fe200000e0000 */
[----:B------:R-:W2:Y:S01]  /*1d370*/  @P2 LDC R4, c[0x0][0x44c] ;  /* 0x00011300ff042b82 */ /* 0x000ea20000000800 */
[----:B------:R-:W-:Y:S01]  /*1d380*/  FMUL.FTZ R5, R185, UR39 ;  /* 0x00000027b9057c20 */ /* 0x000fe20008410000 */
[----:B------:R-:W-:Y:S01]  /*1d390*/  FMUL.FTZ R185, R188, UR39 ;  /* 0x00000027bcb97c20 */ /* 0x000fe20008410000 */
[----:B------:R-:W-:-:S04]  /*1d3a0*/  FMUL.FTZ R188, R168, UR39 ;  /* 0x00000027a8bc7c20 */ /* 0x000fc80008410000 */
[----:B------:R-:W-:Y:S08]  /*1d3b0*/  MUFU.TANH R5, R5 ;  /* 0x0000000500057308 */ /* 0x000ff00000002400 */
[----:B------:R-:W3:Y:S08]  /*1d3c0*/  MUFU.TANH R185, R185 ;  /* 0x000000b900b97308 */ /* 0x000ef00000002400 */
[----:B------:R-:W-:Y:S01]  /*1d3d0*/  MUFU.TANH R188, R188 ;  /* 0x000000bc00bc7308 */ /* 0x000fe20000002400 */
[----:B--2---:R-:W-:-:S05]  /*1d3e0*/  @P2 IMAD.HI.U32 R4, R0, R4, RZ ;  /* 0x0000000400042227 */ /* 0x004fca00078e00ff */
[----:B0-----:R-:W-:Y:S01]  /*1d3f0*/  @P2 SHF.R.U32.HI R0, RZ, R3, R4 ;  /* 0x00000003ff002219 */ /* 0x001fe20000011604 */
[----:B------:R-:W-:Y:S02]  /*1d400*/  IMAD.MOV.U32 R3, RZ, RZ, 0x40000040 ;  /* 0x40000040ff037424 */ /* 0x000fe400078e00ff */
[----:B------:R-:W-:Y:S01]  /*1d410*/  FMUL.FTZ R4, R187, UR39 ;  /* 0x00000027bb047c20 */ /* 0x000fe20008410000 */
[----:B------:R-:W-:Y:S01]  /*1d420*/  FMUL.FTZ R187, R172, UR39 ;  /* 0x00000027acbb7c20 */ /* 0x000fe20008410000 */
[----:B------:R-:W0:Y:S04]  /*1d430*/  SHFL.IDX PT, R181, R0, RZ, 0x1c1f ;  /* 0x001c1fff00b57589 */ /* 0x000e2800000e0000 */
[----:B------:R-:W-:Y:S08]  /*1d440*/  MUFU.TANH R4, R4 ;  /* 0x0000000400047308 */ /* 0x000ff00000002400 */
[----:B------:R-:W-:Y:S01]  /*1d450*/  MUFU.TANH R187, R187 ;  /* 0x000000bb00bb7308 */ /* 0x000fe20000002400 */
[----:B------:R-:W-:-:S02]  /*1d460*/  WARPGROUP.DEPBAR.LE gsb0, 0x0 ;  /* 0x00008000000079c5 */ /* 0x000fc40000010000 */
[----:B------:R-:W-:-:S06]  /*1d470*/  WARPGROUP.ARRIVE ;  /* 0x00000000000079c5 */ /* 0x000fcc0000000000 */
[----:B------:R-:W-:Y:S01]  /*1d480*/  HGMMA.64x256x16.F32 R24, R196, gdesc[UR4].tnspB, R24, gsb0 ;  /* 0x43e00004c4187df0 */ /* 0x000fe20008000818 */
[----:B------:R-:W-:Y:S01]  /*1d490*/  R2UR UR7, R3 ;  /* 0x00000000030772ca */ /* 0x000fe200000e0000 */
[----:B------:R-:W-:Y:S01]  /*1d4a0*/  IMAD.MOV.U32 R3, RZ, RZ, -0x50 ;  /* 0xffffffb0ff037424 */ /* 0x000fe200078e00ff */
[----:B------:R-:W-:Y:S01]  /*1d4b0*/  R2UR UR6, R2 ;  /* 0x00000000020672ca */ /* 0x000fe200000e0000 */
[----:B------:R-:W-:Y:S01]  /*1d4c0*/  FMUL.FTZ R2, R186, UR39 ;  /* 0x00000027ba027c20 */ /* 0x000fe20008410000 */
[----:B------:R-:W-:Y:S01]  /*1d4d0*/  FMUL.FTZ R186, R189, UR39 ;  /* 0x00000027bdba7c20 */ /* 0x000fe20008410000 */
[----:B------:R-:W-:-:S04]  /*1d4e0*/  IMAD R3, R8, R3, 0x1 ;  /* 0x0000000108037424 */ /* 0x000fc800078e0203 */
[----:B------:R-:W-:Y:S01]  /*1d4f0*/  IMAD R3, R234, -0x2, R3 ;  /* 0xfffffffeea037824 */ /* 0x000fe200078e0203 */
[----:B------:R-:W2:Y:S04]  /*1d500*/  MUFU.TANH R186, R186 ;  /* 0x000000ba00ba7308 */ /* 0x000ea80000002400 */
[----:B------:R-:W-:-:S04]  /*1d510*/  IADD3 R3, -R231, R3, R232 ;  /* 0x00000003e7037210 */ /* 0x000fc80007ffe1e8 */
[----:B------:R-:W-:Y:S01]  /*1d520*/  MUFU.TANH R2, R2 ;  /* 0x0000000200027308 */ /* 0x000fe20000002400 */
[----:B0-----:R-:W-:-:S05]  /*1d530*/  IMAD.IADD R181, R3, 0x1, R181 ;  /* 0x0000000103b57824 */ /* 0x001fca00078e02b5 */
[C---:B------:R-:W-:Y:S02]  /*1d540*/  ISETP.GT.AND P3, PT, R181.reuse, RZ, PT ;  /* 0x000000ffb500720c */ /* 0x040fe40003f64270 */
[C---:B------:R-:W-:Y:S02]  /*1d550*/  ISETP.GT.AND P4, PT, R181.reuse, 0x1, PT ;  /* 0x00000001b500780c */ /* 0x040fe40003f84270 */
[----:B-1----:R-:W-:Y:S02]  /*1d560*/  FSEL R168, R184, -INF , P3 ;  /* 0xff800000b8a87808 */ /* 0x002fe40001800000 */
[----:B------:R0:W1:Y:S01]  /*1d570*/  MUFU.TANH R184, R160 ;  /* 0x000000a000b87308 */ /* 0x0000620000002400 */
[----:B------:R-:W-:-:S04]  /*1d580*/  ISETP.GT.AND P3, PT, R181, 0x8, PT ;  /* 0x00000008b500780c */ /* 0x000fc80003f64270 */
[----:B---3--:R-:W-:Y:S01]  /*1d590*/  FSEL R169, R185, -INF , P3 ;  /* 0xff800000b9a97808 */ /* 0x008fe20001800000 */
[----:B------:R-:W-:Y:S01]  /*1d5a0*/  FMUL.FTZ R185, R164, UR39 ;  /* 0x00000027a4b97c20 */ /* 0x000fe20008410000 */
[----:B------:R-:W-:Y:S02]  /*1d5b0*/  ISETP.GT.AND P3, PT, R181, 0x10, PT ;  /* 0x00000010b500780c */ /* 0x000fe40003f64270 */
[----:B0-----:R-:W-:Y:S02]  /*1d5c0*/  FSEL R160, R5, -INF , P4 ;  /* 0xff80000005a07808 */ /* 0x001fe40002000000 */
[----:B------:R-:W-:Y:S01]  /*1d5d0*/  FMNMX.FTZ R5, R168, R7, !PT ;  /* 0x00000007a8057209 */ /* 0x000fe20007810000 */
[----:B------:R-:W-:Y:S01]  /*1d5e0*/  MUFU.TANH R185, R185 ;  /* 0x000000b900b97308 */ /* 0x000fe20000002400 */
[----:B------:R-:W-:Y:S02]  /*1d5f0*/  ISETP.GT.AND P4, PT, R181, 0x9, PT ;  /* 0x00000009b500780c */ /* 0x000fe40003f84270 */
[----:B------:R-:W-:-:S02]  /*1d600*/  FMNMX.FTZ R172, R160, R5, !PT ;  /* 0x00000005a0ac7209 */ /* 0x000fc40007810000 */
[----:B------:R-:W-:Y:S02]  /*1d610*/  FSEL R164, R176, -INF , P3 ;  /* 0xff800000b0a47808 */ /* 0x000fe40001800000 */
[----:B------:R-:W-:Y:S01]  /*1d620*/  FMNMX.FTZ R172, R169, R172, !PT ;  /* 0x000000aca9ac7209 */ /* 0x000fe20007810000 */
[----:B------:R2:W0:Y:S01]  /*1d630*/  MUFU.TANH R5, R161 ;  /* 0x000000a100057308 */ /* 0x0004220000002400 */
[----:B------:R-:W-:Y:S02]  /*1d640*/  ISETP.GT.AND P3, PT, R181, 0x18, PT ;  /* 0x00000018b500780c */ /* 0x000fe40003f64270 */
[----:B--2---:R-:W-:Y:S01]  /*1d650*/  FSEL R161, R186, -INF , P4 ;  /* 0xff800000baa17808 */ /* 0x004fe20002000000 */
[----:B------:R-:W-:Y:S01]  /*1d660*/  FMUL.FTZ R186, R165, UR39 ;  /* 0x00000027a5ba7c20 */ /* 0x000fe20008410000 */
[----:B------:R-:W-:Y:S02]  /*1d670*/  ISETP.GT.AND P4, PT, R181, 0x11, PT ;  /* 0x00000011b500780c */ /* 0x000fe40003f84270 */
[----:B------:R-:W-:-:S02]  /*1d680*/  FMNMX.FTZ R173, R161, R172, !PT ;  /* 0x000000aca1ad7209 */ /* 0x000fc40007810000 */
[----:B------:R-:W-:Y:S01]  /*1d690*/  FSEL R172, R177, -INF , P4 ;  /* 0xff800000b1ac7808 */ /* 0x000fe20002000000 */
[----:B------:R-:W-:Y:S01]  /*1d6a0*/  FMUL.FTZ R177, R152, UR39 ;  /* 0x0000002798b17c20 */ /* 0x000fe20008410000 */
[----:B------:R-:W-:Y:S01]  /*1d6b0*/  FMNMX.FTZ R176, R164, R173, !PT ;  /* 0x000000ada4b07209 */ /* 0x000fe20007810000 */
[----:B------:R-:W2:Y:S01]  /*1d6c0*/  MUFU.TANH R186, R186 ;  /* 0x000000ba00ba7308 */ /* 0x000ea20000002400 */
[C---:B------:R-:W-:Y:S02]  /*1d6d0*/  ISETP.GT.AND P4, PT, R181.reuse, 0x19, PT ;  /* 0x00000019b500780c */ /* 0x040fe40003f84270 */
[----:B------:R-:W-:Y:S02]  /*1d6e0*/  FSEL R173, R178, -INF , P3 ;  /* 0xff800000b2ad7808 */ /* 0x000fe40001800000 */
[----:B------:R-:W-:Y:S02]  /*1d6f0*/  FMNMX.FTZ R176, R172, R176, !PT ;  /* 0x000000b0acb07209 */ /* 0x000fe40007810000 */
[----:B------:R-:W-:-:S02]  /*1d700*/  ISETP.GT.AND P3, PT, R181, 0x20, PT ;  /* 0x00000020b500780c */ /* 0x000fc40003f64270 */
[----:B------:R-:W-:Y:S02]  /*1d710*/  FSEL R165, R179, -INF , P4 ;  /* 0xff800000b3a57808 */ /* 0x000fe40002000000 */
[----:B------:R-:W-:Y:S02]  /*1d720*/  FMNMX.FTZ R176, R173, R176, !PT ;  /* 0x000000b0adb07209 */ /* 0x000fe40007810000 */
[----:B------:R-:W-:Y:S02]  /*1d730*/  ISETP.GT.AND P4, PT, R181, 0x21, PT ;  /* 0x00000021b500780c */ /* 0x000fe40003f84270 */
[----:B------:R-:W-:Y:S02]  /*1d740*/  FSEL R152, R188, -INF , P3 ;  /* 0xff800000bc987808 */ /* 0x000fe40001800000 */
[----:B------:R-:W-:Y:S01]  /*1d750*/  FMNMX.FTZ R178, R165, R176, !PT ;  /* 0x000000b0a5b27209 */ /* 0x000fe20007810000 */
[----:B------:R3:W4:Y:S01]  /*1d760*/  MUFU.TANH R188, R177 ;  /* 0x000000b100bc7308 */ /* 0x0007220000002400 */
[----:B------:R-:W-:-:S02]  /*1d770*/  ISETP.GT.AND P3, PT, R181, 0x28, PT ;  /* 0x00000028b500780c */ /* 0x000fc40003f64270 */
[----:B------:R-:W-:Y:S02]  /*1d780*/  FSEL R176, R182, -INF , P4 ;  /* 0xff800000b6b07808 */ /* 0x000fe40002000000 */
[----:B------:R-:W-:Y:S02]  /*1d790*/  FMNMX.FTZ R178, R152, R178, !PT ;  /* 0x000000b298b27209 */ /* 0x000fe40007810000 */
[----:B------:R-:W-:Y:S01]  /*1d7a0*/  ISETP.GT.AND P4, PT, R181, 0x29, PT ;  /* 0x00000029b500780c */ /* 0x000fe20003f84270 */
[----:B---3--:R-:W-:Y:S01]  /*1d7b0*/  FMUL.FTZ R177, R153, UR39 ;  /* 0x0000002799b17c20 */ /* 0x008fe20008410000 */
[----:B------:R-:W-:Y:S02]  /*1d7c0*/  FSEL R153, R187, -INF , P3 ;  /* 0xff800000bb997808 */ /* 0x000fe40001800000 */
[----:B------:R-:W-:Y:S01]  /*1d7d0*/  FMNMX.FTZ R178, R176, R178, !PT ;  /* 0x000000b2b0b27209 */ /* 0x000fe20007810000 */
[----:B------:R3:W5:Y:S01]  /*1d7e0*/  MUFU.TANH R187, R177 ;  /* 0x000000b100bb7308 */ /* 0x0007620000002400 */
[----:B------:R-:W-:-:S02]  /*1d7f0*/  ISETP.GT.AND P3, PT, R181, 0x30, PT ;  /* 0x00000030b500780c */ /* 0x000fc40003f64270 */
[----:B------:R-:W-:Y:S02]  /*1d800*/  FMNMX.FTZ R179, R153, R178, !PT ;  /* 0x000000b299b37209 */ /* 0x000fe40007810000 */
[----:B-1----:R-:W-:Y:S02]  /*1d810*/  FSEL R178, R184, -INF , P3 ;  /* 0xff800000b8b27808 */ /* 0x002fe40001800000 */
[C---:B------:R-:W-:Y:S01]  /*1d820*/  ISETP.GT.AND P3, PT, R181.reuse, 0x38, PT ;  /* 0x00000038b500780c */ /* 0x040fe20003f64270 */
[----:B------:R0:W1:Y:S01]  /*1d830*/  MUFU.TANH R184, R156 ;  /* 0x0000009c00b87308 */ /* 0x0000620000002400 */
[----:B---3--:R-:W-:Y:S02]  /*1d840*/  FSEL R177, R180, -INF , P4 ;  /* 0xff800000b4b17808 */ /* 0x008fe40002000000 */
[----:B------:R-:W-:Y:S02]  /*1d850*/  ISETP.GT.AND P4, PT, R181, 0x31, PT ;  /* 0x00000031b500780c */ /* 0x000fe40003f84270 */
[----:B------:R-:W-:-:S02]  /*1d860*/  FMNMX.FTZ R179, R177, R179, !PT ;  /* 0x000000b3b1b37209 */ /* 0x000fc40007810000 */
[----:B0-----:R-:W-:Y:S01]  /*1d870*/  FSEL R156, R5, -INF , P4 ;  /* 0xff800000059c7808 */ /* 0x001fe20002000000 */
[----:B------:R-:W-:Y:S01]  /*1d880*/  FMUL.FTZ R5, R157, UR39 ;  /* 0x000000279d057c20 */ /* 0x000fe20008410000 */
[----:B------:R-:W-:Y:S02]  /*1d890*/  FMNMX.FTZ R179, R178, R179, !PT ;  /* 0x000000b3b2b37209 */ /* 0x000fe40007810000 */
[----:B------:R-:W-:Y:S02]  /*1d8a0*/  ISETP.GT.AND P4, PT, R181, 0x39, PT ;  /* 0x00000039b500780c */ /* 0x000fe40003f84270 */
[----:B------:R-:W-:Y:S01]  /*1d8b0*/  FSEL R157, R185, -INF , P3 ;  /* 0xff800000b99d7808 */ /* 0x000fe20001800000 */
[----:B------:R-:W0:Y:S01]  /*1d8c0*/  MUFU.TANH R5, R5 ;  /* 0x0000000500057308 */ /* 0x000e220000002400 */
[----:B------:R-:W-:Y:S02]  /*1d8d0*/  FMNMX.FTZ R180, R156, R179, !PT ;  /* 0x000000b39cb47209 */ /* 0x000fe40007810000 */
[----:B------:R-:W-:-:S02]  /*1d8e0*/  ISETP.GT.AND P3, PT, R181, 0x40, PT ;  /* 0x00000040b500780c */ /* 0x000fc40003f64270 */
[----:B--2---:R-:W-:Y:S02]  /*1d8f0*/  FSEL R179, R186, -INF , P4 ;  /* 0xff800000bab37808 */ /* 0x004fe40002000000 */
[----:B------:R-:W-:Y:S01]  /*1d900*/  FMNMX.FTZ R182, R157, R180, !PT ;  /* 0x000000b49db67209 */ /* 0x000fe20007810000 */
[----:B------:R2:W3:Y:S01]  /*1d910*/  SHFL.IDX PT, R186, R0, 0x1, 0x1c1f ;  /* 0x003c1f0000ba7f89 */ /* 0x0004e200000e0000 */
[----:B------:R-:W-:Y:S02]  /*1d920*/  ISETP.GT.AND P4, PT, R181, 0x41, PT ;  /* 0x00000041b500780c */ /* 0x000fe40003f84270 */
[----:B----4-:R-:W-:Y:S02]  /*1d930*/  FSEL R180, R188, -INF , P3 ;  /* 0xff800000bcb47808 */ /* 0x010fe40001800000 */
[----:B------:R-:W-:Y:S02]  /*1d940*/  FMNMX.FTZ R185, R179, R182, !PT ;  /* 0x000000b6b3b97209 */ /* 0x000fe40007810000 */
[----:B------:R5:W-:Y:S01]  /*1d950*/  MUFU.TANH R182, R183 ;  /* 0x000000b700b67308 */ /* 0x000be20000002400 */
[----:B------:R-:W-:-:S02]  /*1d960*/  ISETP.GT.AND P3, PT, R181, 0x48, PT ;  /* 0x00000048b500780c */ /* 0x000fc40003f64270 */
[----:B------:R-:W-:-:S05]  /*1d970*/  FMNMX.FTZ R185, R180, R185, !PT ;  /* 0x000000b9b4b97209 */ /* 0x000fca0007810000 */
[----:B--2---:R2:W-:Y:S01]  /*1d980*/  MUFU.TANH R0, R166 ;  /* 0x000000a600007308 */ /* 0x0045e20000002400 */
[----:B-----5:R-:W-:Y:S02]  /*1d990*/  FSEL R183, R187, -INF , P4 ;  /* 0xff800000bbb77808 */ /* 0x020fe40002000000 */
[----:B------:R-:W-:Y:S01]  /*1d9a0*/  ISETP.GT.AND P4, PT, R181, 0x49, PT ;  /* 0x00000049b500780c */ /* 0x000fe20003f84270 */
[----:B------:R-:W-:Y:S01]  /*1d9b0*/  FMUL.FTZ R181, R170, UR39 ;  /* 0x00000027aab57c20 */ /* 0x000fe20008410000 */
[----:B-1----:R-:W-:Y:S02]  /*1d9c0*/  FSEL R170, R184, -INF , P3 ;  /* 0xff800000b8aa7808 */ /* 0x002fe40001800000 */
[----:B------:R-:W-:Y:S01]  /*1d9d0*/  FMNMX.FTZ R185, R183, R185, !PT ;  /* 0x000000b9b7b97209 */ /* 0x000fe20007810000 */
[----:B------:R0:W1:Y:S01]  /*1d9e0*/  MUFU.TANH R184, R181 ;  /* 0x000000b500b87308 */ /* 0x0000620000002400 */
[----:B--2---:R-:W-:Y:S01]  /*1d9f0*/  FMUL.FTZ R166, R167, UR39 ;  /* 0x00000027a7a67c20 */ /* 0x004fe20008410000 */
[----:B---3--:R-:W-:Y:S01]  /*1da00*/  IADD3 R167, R3, R186, RZ ;  /* 0x000000ba03a77210 */ /* 0x008fe20007ffe0ff */
[----:B------:R-:W-:-:S03]  /*1da10*/  IMAD.U32 R3, RZ, RZ, UR43 ;  /* 0x0000002bff037e24 */ /* 0x000fc6000f8e00ff */
[C---:B------:R-:W-:Y:S02]  /*1da20*/  ISETP.GT.AND P3, PT, R167.reuse, RZ, PT ;  /* 0x000000ffa700720c */ /* 0x040fe40003f64270 */
[----:B------:R-:W-:Y:S01]  /*1da30*/  ISETP.GT.AND P5, PT, R167, 0x8, PT ;  /* 0x00000008a700780c */ /* 0x000fe20003fa4270 */
[----:B------:R-:W2:Y:S01]  /*1da40*/  MUFU.TANH R166, R166 ;  /* 0x000000a600a67308 */ /* 0x000ea20000002400 */
[----:B0-----:R-:W-:Y:S02]  /*1da50*/  FSEL R181, R5, -INF , P4 ;  /* 0xff80000005b57808 */ /* 0x001fe40002000000 */
[----:B------:R-:W-:Y:S02]  /*1da60*/  FMNMX.FTZ R5, R170, R185, !PT ;  /* 0x000000b9aa057209 */ /* 0x000fe40007810000 */
[----:B------:R-:W-:Y:S02]  /*1da70*/  ISETP.GT.AND P4, PT, R167, 0x1, PT ;  /* 0x00000001a700780c */ /* 0x000fe40003f84270 */
[----:B------:R-:W-:-:S02]  /*1da80*/  FMNMX.FTZ R5, R181, R5, !PT ;  /* 0x00000005b5057209 */ /* 0x000fc40007810000 */
[----:B------:R-:W-:Y:S02]  /*1da90*/  FSEL R2, R2, -INF , P3 ;  /* 0xff80000002027808 */ /* 0x000fe40001800000 */
[----:B------:R-:W-:Y:S01]  /*1daa0*/  FSEL R10, R10, -INF , P5 ;  /* 0xff8000000a0a7808 */ /* 0x000fe20002800000 */
[----:B------:R-:W0:Y:S01]  /*1dab0*/  SHFL.BFLY PT, R185, R5, 0x2, 0x1f ;  /* 0x0c401f0005b97f89 */ /* 0x000e2200000e0000 */
[C---:B------:R-:W-:Y:S02]  /*1dac0*/  ISETP.GT.AND P3, PT, R167.reuse, 0x10, PT ;  /* 0x00000010a700780c */ /* 0x040fe40003f64270 */
[----:B------:R-:W-:Y:S02]  /*1dad0*/  ISETP.GT.AND P5, PT, R167, 0x11, PT ;  /* 0x00000011a700780c */ /* 0x000fe40003fa4270 */
[----:B------:R-:W-:Y:S02]  /*1dae0*/  FSEL R13, R13, -INF , P3 ;  /* 0xff8000000d0d7808 */ /* 0x000fe40001800000 */
[----:B------:R-:W-:-:S02]  /*1daf0*/  ISETP.GT.AND P6, PT, R167, 0x18, PT ;  /* 0x00000018a700780c */ /* 0x000fc40003fc4270 */
[----:B------:R-:W-:Y:S02]  /*1db00*/  FSEL R20, R20, -INF , P5 ;  /* 0xff80000014147808 */ /* 0x000fe40002800000 */
[----:B------:R-:W-:Y:S02]  /*1db10*/  FSEL R21, R21, -INF , P6 ;  /* 0xff80000015157808 */ /* 0x000fe40003000000 */
[C---:B------:R-:W-:Y:S02]  /*1db20*/  ISETP.GT.AND P5, PT, R167.reuse, 0x20, PT ;  /* 0x00000020a700780c */ /* 0x040fe40003fa4270 */
[----:B------:R-:W-:Y:S02]  /*1db30*/  ISETP.GT.AND P6, PT, R167, 0x21, PT ;  /* 0x00000021a700780c */ /* 0x000fe40003fc4270 */
[----:B-1----:R-:W-:Y:S02]  /*1db40*/  FSEL R184, R184, -INF , P5 ;  /* 0xff800000b8b87808 */ /* 0x002fe40002800000 */
[----:B------:R-:W-:-:S02]  /*1db50*/  FSEL R171, R171, -INF , P6 ;  /* 0xff800000abab7808 */ /* 0x000fc40003000000 */
[C---:B------:R-:W-:Y:S02]  /*1db60*/  ISETP.GT.AND P5, PT, R167.reuse, 0x29, PT ;  /* 0x00000029a700780c */ /* 0x040fe40003fa4270 */
[----:B------:R-:W-:Y:S02]  /*1db70*/  ISETP.GT.AND P6, PT, R167, 0x30, PT ;  /* 0x00000030a700780c */ /* 0x000fe40003fc4270 */
[----:B0-----:R-:W-:Y:S02]  /*1db80*/  FMNMX.FTZ R5, R5, R185, !PT ;  /* 0x000000b905057209 */ /* 0x001fe40007810000 */
[----:B------:R-:W-:Y:S02]  /*1db90*/  FSEL R175, R175, -INF , P5 ;  /* 0xff800000afaf7808 */ /* 0x000fe40002800000 */
[----:B------:R-:W-:Y:S01]  /*1dba0*/  FSEL R162, R162, -INF , P6 ;  /* 0xff800000a2a27808 */ /* 0x000fe20003000000 */
[----:B------:R-:W0:Y:S01]  /*1dbb0*/  SHFL.BFLY PT, R185, R5, 0x1, 0x1f ;  /* 0x0c201f0005b97f89 */ /* 0x000e2200000e0000 */
[----:B------:R-:W-:-:S02]  /*1dbc0*/  ISETP.GT.AND P5, PT, R167, 0x38, PT ;  /* 0x00000038a700780c */ /* 0x000fc40003fa4270 */
[----:B------:R-:W-:-:S04]  /*1dbd0*/  ISETP.GT.AND P6, PT, R167, 0x39, PT ;  /* 0x00000039a700780c */ /* 0x000fc80003fc4270 */
[----:B--2---:R-:W-:Y:S02]  /*1dbe0*/  FSEL R166, R166, -INF , P6 ;  /* 0xff800000a6a67808 */ /* 0x004fe40003000000 */
[----:B------:R-:W-:Y:S02]  /*1dbf0*/  ISETP.GT.AND P6, PT, R167, 0x48, PT ;  /* 0x00000048a700780c */ /* 0x000fe40003fc4270 */
[----:B0-----:R-:W-:Y:S02]  /*1dc00*/  FMNMX.FTZ R5, R5, R185, !PT ;  /* 0x000000b905057209 */ /* 0x001fe40007810000 */
[----:B------:R-:W-:Y:S02]  /*1dc10*/  FSEL R185, R4, -INF , P4 ;  /* 0xff80000004b97808 */ /* 0x000fe40002000000 */
[----:B------:R-:W-:Y:S01]  /*1dc20*/  FMNMX.FTZ R4, R2, R6, !PT ;  /* 0x0000000602047209 */ /* 0x000fe20007810000 */
[----:B------:R-:W-:Y:S01]  /*1dc30*/  FMUL.FTZ R186, R5, R3 ;  /* 0x0000000305ba7220 */ /* 0x000fe20000410000 */
[----:B------:R-:W-:-:S02]  /*1dc40*/  ISETP.GT.AND P4, PT, R167, 0x9, PT ;  /* 0x00000009a700780c */ /* 0x000fc40003f84270 */
[----:B------:R-:W-:Y:S02]  /*1dc50*/  FMNMX.FTZ R4, R185, R4, !PT ;  /* 0x00000004b9047209 */ /* 0x000fe40007810000 */
[----:B------:R-:W-:Y:S02]  /*1dc60*/  FSEL R12, R12, -INF , P4 ;  /* 0xff8000000c0c7808 */ /* 0x000fe40002000000 */
[----:B------:R-:W-:Y:S02]  /*1dc70*/  FMNMX.FTZ R4, R10, R4, !PT ;  /* 0x000000040a047209 */ /* 0x000fe40007810000 */
[----:B------:R-:W-:Y:S02]  /*1dc80*/  ISETP.GT.AND P4, PT, R167, 0x19, PT ;  /* 0x00000019a700780c */ /* 0x000fe40003f84270 */
[----:B------:R-:W-:Y:S02]  /*1dc90*/  FMNMX.FTZ R4, R12, R4, !PT ;  /* 0x000000040c047209 */ /* 0x000fe40007810000 */
[----:B------:R-:W-:-:S02]  /*1dca0*/  FSEL R182, R182, -INF , P4 ;  /* 0xff800000b6b67808 */ /* 0x000fc40002000000 */
[----:B------:R-:W-:Y:S02]  /*1dcb0*/  FMNMX.FTZ R4, R13, R4, !PT ;  /* 0x000000040d047209 */ /* 0x000fe40007810000 */
[----:B------:R-:W-:Y:S02]  /*1dcc0*/  ISETP.GT.AND P4, PT, R167, 0x28, PT ;  /* 0x00000028a700780c */ /* 0x000fe40003f84270 */
[----:B------:R-:W-:Y:S02]  /*1dcd0*/  FMNMX.FTZ R4, R20, R4, !PT ;  /* 0x0000000414047209 */ /* 0x000fe40007810000 */
[----:B------:R-:W-:Y:S02]  /*1dce0*/  FSEL R174, R174, -INF , P4 ;  /* 0xff800000aeae7808 */ /* 0x000fe40002000000 */
[----:B------:R-:W-:Y:S02]  /*1dcf0*/  FMNMX.FTZ R4, R21, R4, !PT ;  /* 0x0000000415047209 */ /* 0x000fe40007810000 */
[----:B------:R-:W-:-:S02]  /*1dd00*/  FSETP.NEU.FTZ.AND P3, PT, R5, -INF , PT ;  /* 0xff8000000500780b */ /* 0x000fc40003f7d000 */
[----:B------:R-:W-:Y:S02]  /*1dd10*/  FMNMX.FTZ R4, R182, R4, !PT ;  /* 0x00000004b6047209 */ /* 0x000fe40007810000 */
[----:B------:R-:W-:Y:S02]  /*1dd20*/  ISETP.GT.AND P4, PT, R167, 0x31, PT ;  /* 0x00000031a700780c */ /* 0x000fe40003f84270 */
[----:B------:R-:W-:Y:S02]  /*1dd30*/  FMNMX.FTZ R4, R184, R4, !PT ;  /* 0x00000004b8047209 */ /* 0x000fe40007810000 */
[----:B------:R-:W-:Y:S01]  /*1dd40*/  FSEL R186, R186, RZ, P3 ;  /* 0x000000ffbaba7208 */ /* 0x000fe20001800000 */
[----:B------:R-:W-:Y:S02]  /*1dd50*/  WARPGROUP.DEPBAR.LE gsb0, 0x0 ;  /* 0x00008000000079c5 */ /* 0x000fe40000010000 */
[----:B------:R-:W-:Y:S01]  /*1dd60*/  WARPGROUP.ARRIVE ;  /* 0x00000000000079c5 */ /* 0x000fe20000000000 */
[----:B------:R-:W-:Y:S01]  /*1dd70*/  FMNMX.FTZ R4, R171, R4, !PT ;  /* 0x00000004ab047209 */ /* 0x000fe20007810000 */
[-CC-:B------:R-:W-:Y:S01]  /*1dd80*/  FFMA.FTZ R208, R168, R3.reuse, -R186.reuse ;  /* 0x00000003a8d07223 */ /* 0x180fe200000108ba */
[----:B------:R-:W-:Y:S01]  /*1dd90*/  FSEL R163, R163, -INF , P4 ;  /* 0xff800000a3a37808 */ /* 0x000fe20002000000 */
[-CC-:B------:R-:W-:Y:S01]  /*1dda0*/  FFMA.FTZ R204, R164, R3.reuse, -R186.reuse ;  /* 0x00000003a4cc7223 */ /* 0x180fe200000108ba */
[----:B------:R-:W-:Y:S01]  /*1ddb0*/  FMNMX.FTZ R4, R174, R4, !PT ;  /* 0x00000004ae047209 */ /* 0x000fe20007810000 */
[----:B------:R-:W-:Y:S01]  /*1ddc0*/  HGMMA.64x256x16.F32 R24, R192, gdesc[UR4].tnspB, R24, gsb0 ;  /* 0x43e00004c0187df0 */ /* 0x000fe20008000818 */
[----:B------:R-:W-:Y:S01]  /*1ddd0*/  FSEL R168, R0, -INF , P5 ;  /* 0xff80000000a87808 */ /* 0x000fe20002800000 */
[-CC-:B------:R-:W-:Y:S01]  /*1dde0*/  FFMA.FTZ R210, R169, R3.reuse, -R186.reuse ;  /* 0x00000003a9d27223 */ /* 0x180fe200000108ba */
[----:B------:R-:W-:Y:S01]  /*1ddf0*/  FMNMX.FTZ R4, R175, R4, !PT ;  /* 0x00000004af047209 */ /* 0x000fe20007810000 */
[-CC-:B------:R-:W-:Y:S01]  /*1de00*/  FFMA.FTZ R160, R160, R3.reuse, -R186.reuse ;  /* 0x00000003a0a07223 */ /* 0x180fe200000108ba */
[----:B------:R-:W-:Y:S01]  /*1de10*/  ISETP.GT.AND P4, PT, R167, 0x40, PT ;  /* 0x00000040a700780c */ /* 0x000fe20003f84270 */
[----:B------:R-:W-:Y:S01]  /*1de20*/  MUFU.EX2 R208, R208 ;  /* 0x000000d000d07308 */ /* 0x000fe20000000800 */
[----:B------:R-:W-:Y:S01]  /*1de30*/  FMNMX.FTZ R4, R162, R4, !PT ;  /* 0x00000004a2047209 */ /* 0x000fe20007810000 */
[-CC-:B------:R-:W-:Y:S01]  /*1de40*/  FFMA.FTZ R206, R173, R3.reuse, -R186.reuse ;  /* 0x00000003adce7223 */ /* 0x180fe200000108ba */
[----:B------:R-:W-:Y:S01]  /*1de50*/  ISETP.GT.AND P5, PT, R167, 0x41, PT ;  /* 0x00000041a700780c */ /* 0x000fe20003fa4270 */
[-CC-:B------:R-:W-:Y:S01]  /*1de60*/  FFMA.FTZ R161, R161, R3.reuse, -R186.reuse ;  /* 0x00000003a1a17223 */ /* 0x180fe200000108ba */
[----:B------:R-:W-:Y:S01]  /*1de70*/  FMNMX.FTZ R4, R163, R4, !PT ;  /* 0x00000004a3047209 */ /* 0x000fe20007810000 */
[-CC-:B------:R-:W-:Y:S01]  /*1de80*/  FFMA.FTZ R200, R152, R3.reuse, -R186.reuse ;  /* 0x0000000398c87223 */ /* 0x180fe200000108ba */
[----:B------:R-:W-:Y:S01]  /*1de90*/  FSEL R154, R154, -INF , P4 ;  /* 0xff8000009a9a7808 */ /* 0x000fe20002000000 */
[----:B------:R-:W-:Y:S01]  /*1dea0*/  MUFU.EX2 R160, R160 ;  /* 0x000000a000a07308 */ /* 0x000fe20000000800 */
[----:B------:R-:W-:Y:S01]  /*1deb0*/  FMNMX.FTZ R4, R168, R4, !PT ;  /* 0x00000004a8047209 */ /* 0x000fe20007810000 */
[-CC-:B------:R-:W-:Y:S01]  /*1dec0*/  FFMA.FTZ R202, R153, R3.reuse, -R186.reuse ;  /* 0x0000000399ca7223 */ /* 0x180fe200000108ba */
        /* <DEDUP_REMOVED lines=8> */
[----:B------:R-:W-:Y:S01]  /*1df50*/  FSEL R167, R158, -INF , P6 ;  /* 0xff8000009ea77808 */ /* 0x000fe20003000000 */
[-CC-:B------:R-:W-:Y:S01]  /*1df60*/  FFMA.FTZ R158, R176, R3.reuse, -R186.reuse ;  /* 0x00000003b09e7223 */ /* 0x180fe200000108ba */
[----:B------:R-:W-:Y:S01]  /*1df70*/  FMNMX.FTZ R4, R164, R4, !PT ;  /* 0x00000004a4047209 */ /* 0x000fe20007810000 */
[-CC-:B------:R-:W-:Y:S01]  /*1df80*/  FFMA.FTZ R153, R156, R3.reuse, -R186.reuse ;  /* 0x000000039c997223 */ /* 0x180fe200000108ba */
[----:B------:R-:W-:Y:S01]  /*1df90*/  FSEL R169, R159, -INF , P4 ;  /* 0xff8000009fa97808 */ /* 0x000fe20002000000 */
[----:B------:R-:W-:Y:S01]  /*1dfa0*/  MUFU.EX2 R161, R161 ;  /* 0x000000a100a17308 */ /* 0x000fe20000000800 */
[----:B------:R-:W-:Y:S01]  /*1dfb0*/  FMNMX.FTZ R0, R167, R4, !PT ;  /* 0x00000004a7007209 */ /* 0x000fe20007810000 */
[-CC-:B------:R-:W-:Y:S01]  /*1dfc0*/  FFMA.FTZ R159, R165, R3.reuse, -R186.reuse ;  /* 0x00000003a59f7223 */ /* 0x180fe200000108ba */
[-CC-:B------:R-:W-:Y:S01]  /*1dfd0*/  FFMA.FTZ R198, R157, R3.reuse, -R186.reuse ;  /* 0x000000039dc67223 */ /* 0x180fe200000108ba */
[-CC-:B------:R-:W-:Y:S01]  /*1dfe0*/  FFMA.FTZ R156, R179, R3.reuse, -R186.reuse ;  /* 0x00000003b39c7223 */ /* 0x180fe200000108ba */
[----:B------:R-:W-:Y:S01]  /*1dff0*/  FMNMX.FTZ R0, R169, R0, !PT ;  /* 0x00000000a9007209 */ /* 0x000fe20007810000 */
[-CC-:B------:R-:W-:Y:S01]  /*1e000*/  FFMA.FTZ R157, R183, R3.reuse, -R186.reuse ;  /* 0x00000003b79d7223 */ /* 0x180fe200000108ba */
[----:B------:R-:W-:Y:S01]  /*1e010*/  FFMA.FTZ R165, R181, R3, -R186 ;  /* 0x00000003b5a57223 */ /* 0x000fe200000108ba */
        /* <DEDUP_REMOVED lines=12> */
[----:B------:R-:W-:Y:S02]  /*1e0e0*/  FSEL R0, R5, RZ, P3 ;  /* 0x000000ff05007208 */ /* 0x000fe40001800000 */
[----:B------:R-:W-:Y:S02]  /*1e0f0*/  FSETP.NEU.FTZ.AND P4, PT, R4, -INF , PT ;  /* 0xff8000000400780b */ /* 0x000fe40003f9d000 */
[----:B------:R-:W-:Y:S01]  /*1e100*/  ISETP.GT.AND P3, PT, R8, R225, PT ;  /* 0x000000e10800720c */ /* 0x000fe20003f64270 */
[----:B------:R-:W-:Y:S01]  /*1e110*/  FADD.FTZ R0, -R0, R7 ;  /* 0x0000000700007221 */ /* 0x000fe20000010100 */
[----:B------:R-:W-:Y:S01]  /*1e120*/  IADD3 R8, R8, -0x1, RZ ;  /* 0xffffffff08087810 */ /* 0x000fe20007ffe0ff */
[----:B------:R-:W-:Y:S02]  /*1e130*/  MUFU.EX2 R196, R196 ;  /* 0x000000c400c47308 */ /* 0x000fe40000000800 */
[----:B------:R-:W-:-:S06]  /*1e140*/  FMUL.FTZ R0, R0, R3 ;  /* 0x0000000300007220 */ /* 0x000fcc0000410000 */
[----:B------:R-:W0:Y:S08]  /*1e150*/  MUFU.EX2 R0, R0 ;  /* 0x0000000000007308 */ /* 0x000e300000000800 */
[----:B------:R-:W1:Y:S08]  /*1e160*/  MUFU.EX2 R153, R153 ;  /* 0x0000009900997308 */ /* 0x000e700000000800 */
[----:B------:R-:W2:Y:S01]  /*1e170*/  MUFU.EX2 R198, R198 ;  /* 0x000000c600c67308 */ /* 0x000ea20000000800 */
[----:B0-----:R-:W-:Y:S01]  /*1e180*/  FFMA.FTZ R15, R0, R15, R208 ;  /* 0x0000000f000f7223 */ /* 0x001fe200000100d0 */
[----:B------:R-:W-:-:S03]  /*1e190*/  F2FP.F16.F32.PACK_AB R208, R160, R208 ;  /* 0x000000d0a0d0723e */ /* 0x000fc600000000ff */
[----:B------:R-:W-:-:S03]  /*1e1a0*/  FADD.FTZ R15, R160, R15 ;  /* 0x0000000fa00f7221 */ /* 0x000fc60000010000 */
[----:B------:R-:W0:Y:S01]  /*1e1b0*/  MUFU.EX2 R156, R156 ;  /* 0x0000009c009c7308 */ /* 0x000e220000000800 */
[----:B------:R-:W-:Y:S01]  /*1e1c0*/  FADD.FTZ R15, R210, R15 ;  /* 0x0000000fd20f7221 */ /* 0x000fe20000010000 */
[----:B------:R-:W-:-:S03]  /*1e1d0*/  F2FP.F16.F32.PACK_AB R210, R161, R210 ;  /* 0x000000d2a1d2723e */ /* 0x000fc600000000ff */
[----:B------:R-:W-:-:S03]  /*1e1e0*/  FADD.FTZ R15, R161, R15 ;  /* 0x0000000fa10f7221 */ /* 0x000fc60000010000 */
[----:B------:R-:W-:Y:S01]  /*1e1f0*/  MUFU.EX2 R157, R157 ;  /* 0x0000009d009d7308 */ /* 0x000fe20000000800 */
[----:B------:R-:W-:Y:S01]  /*1e200*/  FADD.FTZ R15, R204, R15 ;  /* 0x0000000fcc0f7221 */ /* 0x000fe20000010000 */
[----:B------:R-:W-:-:S03]  /*1e210*/  F2FP.F16.F32.PACK_AB R204, R155, R204 ;  /* 0x000000cc9bcc723e */ /* 0x000fc600000000ff */
[----:B------:R-:W-:-:S03]  /*1e220*/  FADD.FTZ R15, R155, R15 ;  /* 0x0000000f9b0f7221 */ /* 0x000fc60000010000 */
[----:B------:R-:W-:Y:S01]  /*1e230*/  MUFU.EX2 R165, R165 ;  /* 0x000000a500a57308 */ /* 0x000fe20000000800 */
[----:B------:R-:W-:Y:S01]  /*1e240*/  FADD.FTZ R15, R206, R15 ;  /* 0x0000000fce0f7221 */ /* 0x000fe20000010000 */
[----:B------:R-:W-:-:S03]  /*1e250*/  F2FP.F16.F32.PACK_AB R206, R159, R206 ;  /* 0x000000ce9fce723e */ /* 0x000fc600000000ff */
[----:B------:R-:W-:-:S04]  /*1e260*/  FADD.FTZ R15, R159, R15 ;  /* 0x0000000f9f0f7221 */ /* 0x000fc80000010000 */
[----:B------:R-:W-:Y:S01]  /*1e270*/  FADD.FTZ R15, R200, R15 ;  /* 0x0000000fc80f7221 */ /* 0x000fe20000010000 */
[----:B------:R-:W-:-:S03]  /*1e280*/  F2FP.F16.F32.PACK_AB R200, R158, R200 ;  /* 0x000000c89ec8723e */ /* 0x000fc600000000ff */
[----:B------:R-:W-:-:S04]  /*1e290*/  FADD.FTZ R15, R158, R15 ;  /* 0x0000000f9e0f7221 */ /* 0x000fc80000010000 */
[----:B------:R-:W-:Y:S01]  /*1e2a0*/  FADD.FTZ R15, R202, R15 ;  /* 0x0000000fca0f7221 */ /* 0x000fe20000010000 */
[----:B------:R-:W-:-:S03]  /*1e2b0*/  F2FP.F16.F32.PACK_AB R202, R152, R202 ;  /* 0x000000ca98ca723e */ /* 0x000fc600000000ff */
[----:B------:R-:W-:-:S04]  /*1e2c0*/  FADD.FTZ R15, R152, R15 ;  /* 0x0000000f980f7221 */ /* 0x000fc80000010000 */
[----:B------:R-:W-:Y:S01]  /*1e2d0*/  FADD.FTZ R15, R196, R15 ;  /* 0x0000000fc40f7221 */ /* 0x000fe20000010000 */
[----:B-1----:R-:W-:-:S03]  /*1e2e0*/  F2FP.F16.F32.PACK_AB R196, R153, R196 ;  /* 0x000000c499c4723e */ /* 0x002fc600000000ff */
[----:B------:R-:W-:-:S04]  /*1e2f0*/  FADD.FTZ R15, R153, R15 ;  /* 0x0000000f990f7221 */ /* 0x000fc80000010000 */
[----:B--2---:R-:W-:Y:S01]  /*1e300*/  FADD.FTZ R15, R198, R15 ;  /* 0x0000000fc60f7221 */ /* 0x004fe20000010000 */
[----:B0-----:R-:W-:-:S03]  /*1e310*/  F2FP.F16.F32.PACK_AB R198, R156, R198 ;  /* 0x000000c69cc6723e */ /* 0x001fc600000000ff */
[----:B------:R-:W-:Y:S01]  /*1e320*/  FADD.FTZ R15, R156, R15 ;  /* 0x0000000f9c0f7221 */ /* 0x000fe20000010000 */
[----:B------:R-:W-:Y:S02]  /*1e330*/  WARPGROUP.DEPBAR.LE gsb0, 0x0 ;  /* 0x00008000000079c5 */ /* 0x000fe40000010000 */
[-CC-:B------:R-:W-:Y:S01]  /*1e340*/  FFMA.FTZ R194, R170, R3.reuse, -R186.reuse ;  /* 0x00000003aac27223 */ /* 0x180fe200000108ba */
[-C--:B------:R-:W-:Y:S01]  /*1e350*/  FMUL.FTZ R170, R4, R3.reuse ;  /* 0x0000000304aa7220 */ /* 0x080fe20000410000 */
[----:B------:R0:W-:Y:S01]  /*1e360*/  @!P1 SYNCS.ARRIVE.TRANS64.RED.A1T0 RZ, [R11+URZ], RZ ;  /* 0x000000ff0bff99a7 */ /* 0x0001e2000810043f */
[----:B------:R-:W-:-:S03]  /*1e370*/  FFMA.FTZ R192, R180, R3, -R186 ;  /* 0x00000003b4c07223 */ /* 0x000fc600000108ba */
[----:B------:R-:W-:Y:S01]  /*1e380*/  FSEL R170, R170, RZ, P4 ;  /* 0x000000ffaaaa7208 */ /* 0x000fe20002000000 */
[----:B------:R-:W-:Y:S01]  /*1e390*/  MUFU.EX2 R194, R194 ;  /* 0x000000c200c27308 */ /* 0x000fe20000000800 */
[----:B------:R1:W-:Y:S03]  /*1e3a0*/  @!P1 SYNCS.ARRIVE.TRANS64.RED.A1T0 RZ, [R9+URZ], RZ ;  /* 0x000000ff09ff99a7 */ /* 0x0003e6000810043f */
[-CC-:B------:R-:W-:Y:S01]  /*1e3b0*/  FFMA.FTZ R209, R2, R3.reuse, -R170.reuse ;  /* 0x0000000302d17223 */ /* 0x180fe200000108aa */
[----:B------:R-:W-:Y:S01]  /*1e3c0*/  FSEL R2, R4, RZ, P4 ;  /* 0x000000ff04027208 */ /* 0x000fe20002000000 */
[-CC-:B------:R-:W-:Y:S01]  /*1e3d0*/  FFMA.FTZ R172, R185, R3.reuse, -R170.reuse ;  /* 0x00000003b9ac7223 */ /* 0x180fe200000108aa */
[-CC-:B------:R-:W-:Y:S01]  /*1e3e0*/  FFMA.FTZ R211, R10, R3.reuse, -R170.reuse ;  /* 0x000000030ad37223 */ /* 0x180fe200000108aa */
[-CC-:B------:R-:W-:Y:S01]  /*1e3f0*/  FFMA.FTZ R173, R12, R3.reuse, -R170.reuse ;  /* 0x000000030cad7223 */ /* 0x180fe200000108aa */
[-C--:B------:R-:W-:Y:S01]  /*1e400*/  FFMA.FTZ R205, R13, R3.reuse, -R170 ;  /* 0x000000030dcd7223 */ /* 0x080fe200000108aa */
[----:B------:R-:W-:Y:S01]  /*1e410*/  FADD.FTZ R2, -R2, R6 ;  /* 0x0000000602027221 */ /* 0x000fe20000010100 */
[----:B------:R-:W-:Y:S01]  /*1e420*/  MUFU.EX2 R209, R209 ;  /* 0x000000d100d17308 */ /* 0x000fe20000000800 */
[-CC-:B------:R-:W-:Y:S01]  /*1e430*/  FFMA.FTZ R10, R20, R3.reuse, -R170.reuse ;  /* 0x00000003140a7223 */ /* 0x180fe200000108aa */
[-CC-:B------:R-:W-:Y:S01]  /*1e440*/  FFMA.FTZ R207, R21, R3.reuse, -R170.reuse ;  /* 0x0000000315cf7223 */ /* 0x180fe200000108aa */
[-C--:B------:R-:W-:Y:S01]  /*1e450*/  FMUL.FTZ R2, R2, R3.reuse ;  /* 0x0000000302027220 */ /* 0x080fe20000410000 */
        /* <DEDUP_REMOVED lines=9> */
[-CC-:B0-----:R-:W-:Y:S01]  /*1e4f0*/  FFMA.FTZ R11, R166, R3.reuse, -R170.reuse ;  /* 0x00000003a60b7223 */ /* 0x181fe200000108aa */
[-CC-:B------:R-:W-:Y:S01]  /*1e500*/  FFMA.FTZ R193, R154, R3.reuse, -R170.reuse ;  /* 0x000000039ac17223 */ /* 0x180fe200000108aa */
[-CC-:B------:R-:W-:Y:S01]  /*1e510*/  FFMA.FTZ R164, R164, R3.reuse, -R170.reuse ;  /* 0x00000003a4a47223 */ /* 0x180fe200000108aa */
[----:B------:R-:W0:Y:S01]  /*1e520*/  MUFU.EX2 R2, R2 ;  /* 0x0000000200027308 */ /* 0x000e220000000800 */
[-CC-:B------:R-:W-:Y:S01]  /*1e530*/  FFMA.FTZ R167, R167, R3.reuse, -R170.reuse ;  /* 0x00000003a7a77223 */ /* 0x180fe200000108aa */
[----:B------:R-:W-:-:S06]  /*1e540*/  FFMA.FTZ R169, R169, R3, -R170 ;  /* 0x00000003a9a97223 */ /* 0x000fcc00000108aa */
[----:B------:R-:W2:Y:S08]  /*1e550*/  MUFU.EX2 R211, R211 ;  /* 0x000000d300d37308 */ /* 0x000eb00000000800 */
[----:B------:R-:W3:Y:S01]  /*1e560*/  MUFU.EX2 R173, R173 ;  /* 0x000000ad00ad7308 */ /* 0x000ee20000000800 */
[----:B0-----:R-:W-:Y:S01]  /*1e570*/  FFMA.FTZ R14, R2, R14, R209 ;  /* 0x0000000e020e7223 */ /* 0x001fe200000100d1 */
[----:B------:R-:W-:-:S03]  /*1e580*/  F2FP.F16.F32.PACK_AB R209, R172, R209 ;  /* 0x000000d1acd1723e */ /* 0x000fc600000000ff */
[----:B------:R-:W-:-:S03]  /*1e590*/  FADD.FTZ R14, R172, R14 ;  /* 0x0000000eac0e7221 */ /* 0x000fc60000010000 */
[----:B------:R-:W0:Y:S01]  /*1e5a0*/  MUFU.EX2 R205, R205 ;  /* 0x000000cd00cd7308 */ /* 0x000e220000000800 */
[----:B--2---:R-:W-:-:S07]  /*1e5b0*/  FADD.FTZ R14, R211, R14 ;  /* 0x0000000ed30e7221 */ /* 0x004fce0000010000 */
[----:B------:R-:W2:Y:S01]  /*1e5c0*/  MUFU.EX2 R10, R10 ;  /* 0x0000000a000a7308 */ /* 0x000ea20000000800 */
[C---:B---3--:R-:W-:Y:S01]  /*1e5d0*/  FADD.FTZ R14, R173.reuse, R14 ;  /* 0x0000000ead0e7221 */ /* 0x048fe20000010000 */
[----:B------:R-:W-:-:S06]  /*1e5e0*/  F2FP.F16.F32.PACK_AB R211, R173, R211 ;  /* 0x000000d3add3723e */ /* 0x000fcc00000000ff */
[----:B------:R-:W3:Y:S01]  /*1e5f0*/  MUFU.EX2 R207, R207 ;  /* 0x000000cf00cf7308 */ /* 0x000ee20000000800 */
[----:B0-----:R-:W-:-:S07]  /*1e600*/  FADD.FTZ R14, R205, R14 ;  /* 0x0000000ecd0e7221 */ /* 0x001fce0000010000 */
[----:B------:R-:W0:Y:S01]  /*1e610*/  MUFU.EX2 R12, R12 ;  /* 0x0000000c000c7308 */ /* 0x000e220000000800 */
[C---:B--2---:R-:W-:Y:S01]  /*1e620*/  FADD.FTZ R14, R10.reuse, R14 ;  /* 0x0000000e0a0e7221 */ /* 0x044fe20000010000 */
[----:B------:R-:W-:Y:S01]  /*1e630*/  F2FP.F16.F32.PACK_AB R205, R10, R205 ;  /* 0x000000cd0acd723e */ /* 0x000fe200000000ff */
[----:B------:R-:W-:-:S05]  /*1e640*/  IMAD.MOV.U32 R10, RZ, RZ, R217 ;  /* 0x000000ffff0a7224 */ /* 0x000fca00078e00d9 */
[----:B------:R-:W2:Y:S01]  /*1e650*/  MUFU.EX2 R201, R201 ;  /* 0x000000c900c97308 */ /* 0x000ea20000000800 */
[----:B---3--:R-:W-:-:S07]  /*1e660*/  FADD.FTZ R14, R207, R14 ;  /* 0x0000000ecf0e7221 */ /* 0x008fce0000010000 */
[----:B------:R-:W3:Y:S01]  /*1e670*/  MUFU.EX2 R7, R171 ;  /* 0x000000ab00077308 */ /* 0x000ee20000000800 */
[C---:B0-----:R-:W-:Y:S01]  /*1e680*/  FADD.FTZ R14, R12.reuse, R14 ;  /* 0x0000000e0c0e7221 */ /* 0x041fe20000010000 */
[----:B------:R-:W-:-:S06]  /*1e690*/  F2FP.F16.F32.PACK_AB R207, R12, R207 ;  /* 0x000000cf0ccf723e */ /* 0x000fcc00000000ff */
[----:B------:R-:W0:Y:S01]  /*1e6a0*/  MUFU.EX2 R203, R203 ;  /* 0x000000cb00cb7308 */ /* 0x000e220000000800 */
[----:B--2---:R-:W-:-:S07]  /*1e6b0*/  FADD.FTZ R14, R201, R14 ;  /* 0x0000000ec90e7221 */ /* 0x004fce0000010000 */
[----:B------:R-:W2:Y:S01]  /*1e6c0*/  MUFU.EX2 R6, R6 ;  /* 0x0000000600067308 */ /* 0x000ea20000000800 */
[C---:B---3--:R-:W-:Y:S01]  /*1e6d0*/  FADD.FTZ R14, R7.reuse, R14 ;  /* 0x0000000e070e7221 */ /* 0x048fe20000010000 */
[----:B------:R-:W-:Y:S02]  /*1e6e0*/  F2FP.F16.F32.PACK_AB R201, R7, R201 ;  /* 0x000000c907c9723e */ /* 0x000fe400000000ff */
[----:B------:R-:W-:-:S04]  /*1e6f0*/  MOV R7, R5 ;  /* 0x0000000500077202 */ /* 0x000fc80000000f00 */
[----:B------:R-:W3:Y:S01]  /*1e700*/  MUFU.EX2 R197, R197 ;  /* 0x000000c500c57308 */ /* 0x000ee20000000800 */
[----:B0-----:R-:W-:-:S07]  /*1e710*/  FADD.FTZ R14, R203, R14 ;  /* 0x0000000ecb0e7221 */ /* 0x001fce0000010000 */
[----:B-1----:R-:W0:Y:S01]  /*1e720*/  MUFU.EX2 R9, R163 ;  /* 0x000000a300097308 */ /* 0x002e220000000800 */
[C---:B--2---:R-:W-:Y:S01]  /*1e730*/  FADD.FTZ R14, R6.reuse, R14 ;  /* 0x0000000e060e7221 */ /* 0x044fe20000010000 */
[----:B------:R-:W-:Y:S01]  /*1e740*/  F2FP.F16.F32.PACK_AB R203, R6, R203 ;  /* 0x000000cb06cb723e */ /* 0x000fe200000000ff */
[----:B------:R-:W-:-:S05]  /*1e750*/  IMAD.MOV.U32 R6, RZ, RZ, R4 ;  /* 0x000000ffff067224 */ /* 0x000fca00078e0004 */
[----:B------:R-:W1:Y:S01]  /*1e760*/  MUFU.EX2 R199, R199 ;  /* 0x000000c700c77308 */ /* 0x000e620000000800 */
[----:B---3--:R-:W-:-:S07]  /*1e770*/  FADD.FTZ R14, R197, R14 ;  /* 0x0000000ec50e7221 */ /* 0x008fce0000010000 */
[----:B------:R-:W2:Y:S01]  /*1e780*/  MUFU.EX2 R11, R11 ;  /* 0x0000000b000b7308 */ /* 0x000ea20000000800 */
[C---:B0-----:R-:W-:Y:S01]  /*1e790*/  FADD.FTZ R14, R9.reuse, R14 ;  /* 0x0000000e090e7221 */ /* 0x041fe20000010000 */
[----:B------:R-:W-:Y:S01]  /*1e7a0*/  F2FP.F16.F32.PACK_AB R197, R9, R197 ;  /* 0x000000c509c5723e */ /* 0x000fe200000000ff */
[----:B------:R-:W-:-:S05]  /*1e7b0*/  IMAD.MOV.U32 R9, RZ, RZ, R218 ;  /* 0x000000ffff097224 */ /* 0x000fca00078e00da */
[----:B------:R-:W0:Y:S01]  /*1e7c0*/  MUFU.EX2 R192, R192 ;  /* 0x000000c000c07308 */ /* 0x000e220000000800 */
[----:B-1----:R-:W-:-:S07]  /*1e7d0*/  FADD.FTZ R14, R199, R14 ;  /* 0x0000000ec70e7221 */ /* 0x002fce0000010000 */
[----:B------:R-:W1:Y:S01]  /*1e7e0*/  MUFU.EX2 R193, R193 ;  /* 0x000000c100c17308 */ /* 0x000e620000000800 */
[C---:B--2---:R-:W-:Y:S01]  /*1e7f0*/  FADD.FTZ R14, R11.reuse, R14 ;  /* 0x0000000e0b0e7221 */ /* 0x044fe20000010000 */
[----:B------:R-:W-:-:S06]  /*1e800*/  F2FP.F16.F32.PACK_AB R199, R11, R199 ;  /* 0x000000c70bc7723e */ /* 0x000fcc00000000ff */
[----:B------:R-:W2:Y:S01]  /*1e810*/  MUFU.EX2 R164, R164 ;  /* 0x000000a400a47308 */ /* 0x000ea20000000800 */
[----:B0-----:R-:W-:Y:S01]  /*1e820*/  FADD.FTZ R15, R192, R15 ;  /* 0x0000000fc00f7221 */ /* 0x001fe20000010000 */
[----:B------:R-:W-:-:S03]  /*1e830*/  F2FP.F16.F32.PACK_AB R192, R157, R192 ;  /* 0x000000c09dc0723e */ /* 0x000fc600000000ff */
[----:B------:R-:W-:-:S03]  /*1e840*/  FADD.FTZ R15, R157, R15 ;  /* 0x0000000f9d0f7221 */ /* 0x000fc60000010000 */
[----:B------:R-:W0:Y:S01]  /*1e850*/  MUFU.EX2 R167, R167 ;  /* 0x000000a700a77308 */ /* 0x000e220000000800 */
[----:B-1----:R-:W-:Y:S01]  /*1e860*/  FADD.FTZ R14, R193, R14 ;  /* 0x0000000ec10e7221 */ /* 0x002fe20000010000 */
[----:B------:R-:W-:Y:S01]  /*1e870*/  FADD.FTZ R15, R194, R15 ;  /* 0x0000000fc20f7221 */ /* 0x000fe20000010000 */
[----:B------:R-:W-:-:S03]  /*1e880*/  F2FP.F16.F32.PACK_AB R194, R165, R194 ;  /* 0x000000c2a5c2723e */ /* 0x000fc600000000ff */
[----:B------:R-:W-:Y:S02]  /*1e890*/  FADD.FTZ R15, R165, R15 ;  /* 0x0000000fa50f7221 */ /* 0x000fe40000010000 */
[----:B------:R-:W1:Y:S01]  /*1e8a0*/  MUFU.EX2 R169, R169 ;  /* 0x000000a900a97308 */ /* 0x000e620000000800 */
[C---:B--2---:R-:W-:Y:S01]  /*1e8b0*/  FADD.FTZ R14, R164.reuse, R14 ;  /* 0x0000000ea40e7221 */ /* 0x044fe20000010000 */
[----:B------:R-:W-:-:S03]  /*1e8c0*/  F2FP.F16.F32.PACK_AB R193, R164, R193 ;  /* 0x000000c1a4c1723e */ /* 0x000fc600000000ff */
[----:B0-----:R-:W-:-:S04]  /*1e8d0*/  FADD.FTZ R14, R167, R14 ;  /* 0x0000000ea70e7221 */ /* 0x001fc80000010000 */
[C---:B-1----:R-:W-:Y:S01]  /*1e8e0*/  FADD.FTZ R14, R169.reuse, R14 ;  /* 0x0000000ea90e7221 */ /* 0x042fe20000010000 */
[----:B------:R-:W-:Y:S01]  /*1e8f0*/  F2FP.F16.F32.PACK_AB R195, R169, R167 ;  /* 0x000000a7a9c3723e */ /* 0x000fe200000000ff */
[----:B------:R-:W-:Y:S06]  /*1e900*/  @P3 BRA `(.L_x_3084) ;  /* 0xffffffac001c3947 */ /* 0x000fec000383ffff */
[----:B------:R-:W-:Y:S05]  /*1e910*/  BSYNC B1 ;  /* 0x0000000000017941 */ /* 0x000fea0003800000 */
.L_x_3073:
[----:B------:R-:W-:Y:S05]  /*1e920*/  BSYNC B0 ;  /* 0x0000000000007941 */ /* 0x000fea0003800000 */
.L_x_3072:
[----:B------:R-:W-:Y:S01]  /*1e930*/  ISETP.GE.AND P2, PT, R8, RZ, PT ;  /* 0x000000ff0800720c */ /* 0x000fe20003f46270 */
[----:B------:R-:W-:-:S12]  /*1e940*/  BSSY B0, `(.L_x_3085) ;  /* 0x00004dd000007945 */ /* 0x000fd80003800000 */
[----:B------:R-:W-:Y:S05]  /*1e950*/  @!P2 BRA `(.L_x_3086) ;  /* 0x0000004c006ca947 */ /* 0x000fea0003800000 */
[----:B------:R-:W-:Y:S01]  /*1e960*/  IMAD.MOV.U32 R6, RZ, RZ, R4 ;  /* 0x000000ffff067224 */ /* 0x000fe200078e0004 */
[----:B------:R-:W-:Y:S01]  /*1e970*/  MOV R10, R217 ;  /* 0x000000d9000a7202 */ /* 0x000fe20000000f00 */
[----:B------:R-:W-:Y:S02]  /*1e980*/  IMAD.MOV.U32 R7, RZ, RZ, R5 ;  /* 0x000000ffff077224 */ /* 0x000fe400078e0005 */
[----:B------:R-:W-:-:S07]  /*1e990*/  IMAD.MOV.U32 R9, RZ, RZ, R218 ;  /* 0x000000ffff097224 */ /* 0x000fce00078e00da */
.L_x_3097:
        /* <DEDUP_REMOVED lines=8> */
.L_x_3087:
[----:B------:R-:W-:Y:S01]  /*1ea20*/  IMAD R3, R217, 0x8, R16 ;  /* 0x00000008d9037824 */ /* 0x000fe200078e0210 */
[----:B------:R-:W-:-:S04]  /*1ea30*/  SHF.L.U32 R12, R218, 0x1f, RZ ;  /* 0x0000001fda0c7819 */ /* 0x000fc800000006ff */
[----:B------:R0:W1:Y:S01]  /*1ea40*/  SYNCS.PHASECHK.TRANS64.TRYWAIT P2, [R3+URZ+0x38830], R12 ;  /* 0x0388300c030075a7 */ /* 0x000062000804017f */
[----:B------:R-:W-:Y:S05]  /*1ea50*/  @!P0 BRA `(.L_x_3088) ;  /* 0x0000000000048947 */ /* 0x000fea0003800000 */
[----:B------:R-:W-:Y:S01]  /*1ea60*/  BPT.TRAP 0x1 ;  /* 0x000000040000795c */ /* 0x000fe20000300000 */
.L_x_3088:
[----:B------:R-:W-:Y:S01]  /*1ea70*/  IMAD R4, R217, 0xa00, R222 ;  /* 0x00000a00d9047824 */ /* 0x000fe200078e02de */
[----:B------:R-:W-:Y:S01]  /*1ea80*/  BSSY B1, `(.L_x_3089) ;  /* 0x0000006000017945 */ /* 0x000fe20003800000 */
[----:B------:R-:W-:-:S03]  /*1ea90*/  IMAD.MOV.U32 R5, RZ, RZ, 0x40000040 ;  /* 0x40000040ff057424 */ /* 0x000fc600078e00ff */
[----:B------:R-:W-:Y:S01]  /*1eaa0*/  IADD3 R152, R4, 0x80, RZ ;  /* 0x0000008004987810 */ /* 0x000fe20007ffe0ff */
[----:B-1----:R-:W-:Y:S06]  /*1eab0*/  @P2 BRA `(.L_x_3090) ;  /* 0x0000000000082947 */ /* 0x002fec0003800000 */
[----:B------:R-:W1:Y:S02]  /*1eac0*/  SYNCS.PHASECHK.TRANS64.TRYWAIT P2, [R3+URZ+0x38830], R12 ;  /* 0x0388300c030075a7 */ /* 0x000e64000804017f */
[----:B-1----:R-:W-:Y:S05]  /*1ead0*/  @!P2 BRA `(.L_x_3091) ;  /* 0x0000013000a0a947 */ /* 0x002fea0003800000 */
.L_x_3090:
[----:B------:R-:W-:Y:S05]  /*1eae0*/  BSYNC B1 ;  /* 0x0000000000017941 */ /* 0x000fea0003800000 */
.L_x_3089:
[----:B------:R-:W2:Y:S04]  /*1eaf0*/  LDL.64 R154, [R1+0x48] ;  /* 0x00004800019a7983 */ /* 0x000ea80000100a00 */
[----:B------:R-:W3:Y:S01]  /*1eb00*/  LDL.64 R156, [R1+0x50] ;  /* 0x00005000019c7983 */ /* 0x000ee20000100a00 */
[----:B------:R-:W-:Y:S02]  /*1eb10*/  R2UR UR18, R4 ;  /* 0x00000000041272ca */ /* 0x000fe400000e0000 */
[----:B------:R-:W-:Y:S01]  /*1eb20*/  R2UR UR19, R5 ;  /* 0x00000000051372ca */ /* 0x000fe200000e0000 */
[----:B------:R-:W-:Y:S01]  /*1eb30*/  WARPGROUP.ARRIVE ;  /* 0x00000000000079c5 */ /* 0x000fe20000000000 */
[----:B------:R-:W-:Y:S02]  /*1eb40*/  MOV R153, 0x40000040 ;  /* 0x4000004000997802 */ /* 0x000fe40000000f00 */
[----:B------:R-:W-:-:S02]  /*1eb50*/  R2UR UR6, R152 ;  /* 0x00000000980672ca */ /* 0x000fc400000e0000 */
[----:B------:R-:W-:Y:S01]  /*1eb60*/  R2UR UR7, R153 ;  /* 0x00000000990772ca */ /* 0x000fe200000e0000 */
[----:B01----:R-:W-:Y:S02]  /*1eb70*/  VIADD R12, R4, 0x100 ;  /* 0x00000100040c7836 */ /* 0x003fe40000000000 */
[----:B------:R-:W-:-:S03]  /*1eb80*/  IMAD.MOV.U32 R13, RZ, RZ, 0x40000040 ;  /* 0x40000040ff0d7424 */ /* 0x000fc600078e00ff */
        /* <DEDUP_REMOVED lines=30> */
[----:B------:R-:W-:Y:S01]  /*1ed70*/  IMAD.MOV.U32 R13, RZ, RZ, 0x40000040 ;  /* 0x40000040ff0d7424 */ /* 0x000fe200078e00ff */
[----:B------:R-:W-:Y:S01]  /*1ed80*/  R2UR UR18, R12 ;  /* 0x000000000c1272ca */ /* 0x000fe200000e0000 */
[----:B------:R-:W-:Y:S02]  /*1ed90*/  VIADD R152, R4, 0x82 ;  /* 0x0000008204987836 */ /* 0x000fe40000000000 */
[----:B------:R-:W-:Y:S01]  /*1eda0*/  IMAD.MOV.U32 R153, RZ, RZ, 0x40000040 ;  /* 0x40000040ff997424 */ /* 0x000fe200078e00ff */
[----:B------:R-:W-:Y:S02]  /*1edb0*/  R2UR UR19, R13 ;  /* 0x000000000d1372ca */ /* 0x000fe400000e0000 */
[----:B------:R-:W-:Y:S02]  /*1edc0*/  R2UR UR22, R152 ;  /* 0x00000000981672ca */ /* 0x000fe400000e0000 */
[----:B------:R-:W-:Y:S01]  /*1edd0*/  R2UR UR23, R153 ;  /* 0x00000000991772ca */ /* 0x000fe200000e0000 */
[----:B------:R-:W-:Y:S01]  /*1ede0*/  UMOV UR16, UR20 ;  /* 0x0000001400107c82 */ /* 0x000fe20008000000 */
[----:B------:R-:W-:Y:S01]  /*1edf0*/  UMOV UR17, UR21 ;  /* 0x0000001500117c82 */ /* 0x000fe20008000000 */
[----:B------:R-:W-:-:S02]  /*1ee00*/  WARPGROUP.DEPBAR.LE gsb0, 0x0 ;  /* 0x00008000000079c5 */ /* 0x000fc40000010000 */
[----:B--2---:R-:W-:Y:S02]  /*1ee10*/  R2UR UR26, R154 ;  /* 0x000000009a1a72ca */ /* 0x004fe400000e0000 */
[----:B------:R-:W-:Y:S02]  /*1ee20*/  R2UR UR27, R155 ;  /* 0x000000009b1b72ca */ /* 0x000fe400000e0000 */
[----:B------:R-:W-:-:S06]  /*1ee30*/  WARPGROUP.ARRIVE ;  /* 0x00000000000079c5 */ /* 0x000fcc0000000000 */
[----:B------:R-:W-:Y:S01]  /*1ee40*/  HGMMA.64x16x16.F32 R152, gdesc[UR16], RZ, !UPT, gsb0 ;  /* 0x00200000109879f0 */ /* 0x000fe2000c0008ff */
[----:B------:R-:W-:Y:S02]  /*1ee50*/  IADD3 R20, R4, 0x2, RZ ;  /* 0x0000000204147810 */ /* 0x000fe40007ffe0ff */
[----:B------:R-:W-:Y:S02]  /*1ee60*/  MOV R21, 0x40000040 ;  /* 0x4000004000157802 */ /* 0x000fe40000000f00 */
[----:B------:R-:W-:Y:S02]  /*1ee70*/  R2UR UR6, R20 ;  /* 0x00000000140672ca */ /* 0x000fe400000e0000 */
[----:B------:R-:W-:Y:S01]  /*1ee80*/  R2UR UR7, R21 ;  /* 0x00000000150772ca */ /* 0x000fe200000e0000 */
[----:B------:R-:W-:Y:S01]  /*1ee90*/  UMOV UR4, UR24 ;  /* 0x0000001800047c82 */ /* 0x000fe20008000000 */
[----:B------:R-:W-:Y:S01]  /*1eea0*/  UMOV UR5, UR25 ;  /* 0x0000001900057c82 */ /* 0x000fe20008000000 */
[----:B------:R-:W-:Y:S01]  /*1eeb0*/  UMOV UR20, UR24 ;  /* 0x0000001800147c82 */ /* 0x000fe20008000000 */
[----:B------:R-:W-:Y:S01]  /*1eec0*/  UMOV UR21, UR25 ;  /* 0x0000001900157c82 */ /* 0x000fe20008000000 */
[----:B------:R-:W-:-:S02]  /*1eed0*/  VIADD R12, R4, 0x102 ;  /* 0x00000102040c7836 */ /* 0x000fc40000000000 */
[----:B------:R-:W-:Y:S01]  /*1eee0*/  IMAD.MOV.U32 R13, RZ, RZ, 0x40000040 ;  /* 0x40000040ff0d7424 */ /* 0x000fe200078e00ff */
[----:B------:R-:W-:Y:S01]  /*1eef0*/  UMOV UR8, UR24 ;  /* 0x0000001800087c82 */ /* 0x000fe20008000000 */
[----:B------:R-:W-:Y:S01]  /*1ef00*/  UMOV UR9, UR25 ;  /* 0x0000001900097c82 */ /* 0x000fe20008000000 */
[----:B------:R-:W-:Y:S02]  /*1ef10*/  WARPGROUP.DEPBAR.LE gsb0, 0x0 ;  /* 0x00008000000079c5 */ /* 0x000fe40000010000 */
[----:B------:R-:W-:Y:S01]  /*1ef20*/  WARPGROUP.ARRIVE ;  /* 0x00000000000079c5 */ /* 0x000fe20000000000 */
[----:B------:R-:W-:Y:S01]  /*1ef30*/  UMOV UR12, UR24 ;  /* 0x00000018000c7c82 */ /* 0x000fe20008000000 */
[----:B------:R-:W-:Y:S01]  /*1ef40*/  UMOV UR13, UR25 ;  /* 0x00000019000d7c82 */ /* 0x000fe20008000000 */
[----:B------:R-:W-:Y:S01]  /*1ef50*/  UMOV UR16, UR24 ;  /* 0x0000001800107c82 */ /* 0x000fe20008000000 */
[----:B------:R-:W-:Y:S01]  /*1ef60*/  UMOV UR17, UR25 ;  /* 0x0000001900117c82 */ /* 0x000fe20008000000 */
[----:B------:R-:W2:Y:S01]  /*1ef70*/  LDL.64 R20, [R1+0x38] ;  /* 0x0000380001147983 */ /* 0x000ea20000100a00 */
[----:B------:R-:W-:Y:S03]  /*1ef80*/  HGMMA.64x16x16.F32 R184, gdesc[UR4], R184, gsb0 ;  /* 0x0020000004b879f0 */ /* 0x000fe600080008b8 */
[----:B------:R-:W-:-:S02]  /*1ef90*/  WARPGROUP.DEPBAR.LE gsb0, 0x0 ;  /* 0x00008000000079c5 */ /* 0x000fc40000010000 */
        /* <DEDUP_REMOVED lines=8> */
[----:B------:R-:W-:Y:S02]  /*1f020*/  MOV R13, 0x40000040 ;  /* 0x40000040000d7802 */ /* 0x000fe40000000f00 */
        /* <DEDUP_REMOVED lines=204> */
[----:B------:R-:W-:Y:S01]  /*1fcf0*/  VIADD R12, R4, 0x284 ;  /* 0x00000284040c7836 */ /* 0x000fe20000000000 */
[----:B------:R-:W-:-:S04]  /*1fd00*/  MOV R13, 0x40000040 ;  /* 0x40000040000d7802 */ /* 0x000fc80000000f00 */
        /* <DEDUP_REMOVED lines=587> */
.L_x_3092:
[----:B------:R-:W-:Y:S01]  /*221c0*/  SHF.L.U32 R0, R9, 0x1f, RZ ;  /* 0x0000001f09007819 */ /* 0x000fe200000006ff */
[----:B------:R-:W-:-:S04]  /*221d0*/  IMAD R9, R10, 0x8, R16 ;  /* 0x000000080a097824 */ /* 0x000fc800078e0210 */
[----:B------:R0:W1:Y:S01]  /*221e0*/  SYNCS.PHASECHK.TRANS64.TRYWAIT P2, [R9+URZ+0x38850], R0 ;  /* 0x03885000090075a7 */ /* 0x000062000804017f */
[----:B------:R-:W-:Y:S05]  /*221f0*/  @!P0 BRA `(.L_x_3093) ;  /* 0x0000000000048947 */ /* 0x000fea0003800000 */
[----:B------:R-:W-:Y:S01]  /*22200*/  BPT.TRAP 0x1 ;  /* 0x000000040000795c */ /* 0x000fe20000300000 */
.L_x_3093:
[----:B------:R-:W-:Y:S04]  /*22210*/  BSSY B1, `(.L_x_3094) ;  /* 0x0000004000017945 */ /* 0x000fe80003800000 */
[----:B-1----:R-:W-:Y:S05]  /*22220*/  @P2 BRA `(.L_x_3095) ;  /* 0x0000000000082947 */ /* 0x002fea0003800000 */
[----:B------:R-:W1:Y:S02]  /*22230*/  SYNCS.PHASECHK.TRANS64.TRYWAIT P2, [R9+URZ+0x38850], R0 ;  /* 0x03885000090075a7 */ /* 0x000e64000804017f */
[----:B-1----:R-:W-:Y:S05]  /*22240*/  @!P2 BRA `(.L_x_3096) ;  /* 0x000000f800d8a947 */ /* 0x002fea0003800000 */
.L_x_3095:
[----:B------:R-:W-:Y:S05]  /*22250*/  BSYNC B1 ;  /* 0x0000000000017941 */ /* 0x000fea0003800000 */
.L_x_3094:
[----:B01----:R-:W-:Y:S01]  /*22260*/  IADD3 R0, R16, 0x400, RZ ;  /* 0x0000040010007810 */ /* 0x003fe20007ffe0ff */
[----:B------:R-:W-:Y:S01]  /*22270*/  IMAD.MOV.U32 R3, RZ, RZ, 0x40000040 ;  /* 0x40000040ff037424 */ /* 0x000fe200078e00ff */
[----:B------:R-:W-:Y:S01]  /*22280*/  WARPGROUP.ARRIVE ;  /* 0x00000000000079c5 */ /* 0x000fe20000000000 */
[----:B------:R-:W-:Y:S01]  /*22290*/  IMAD.MOV.U32 R5, RZ, RZ, 0x40000040 ;  /* 0x40000040ff057424 */ /* 0x000fe200078e00ff */
[----:B------:R-:W-:Y:S01]  /*222a0*/  SHF.R.U32.HI R0, RZ, 0x4, R0 ;  /* 0x00000004ff007819 */ /* 0x000fe20000011600 */
[----:B------:R-:W-:Y:S01]  /*222b0*/  FMUL.FTZ R20, R188, UR38 ;  /* 0x00000026bc147c20 */ /* 0x000fe20008410000 */
[----:B------:R-:W-:Y:S01]  /*222c0*/  R2UR UR7, R3 ;  /* 0x00000000030772ca */ /* 0x000fe200000e0000 */
[----:B------:R-:W-:Y:S01]  /*222d0*/  FMUL.FTZ R21, R189, UR38 ;  /* 0x00000026bd157c20 */ /* 0x000fe20008410000 */
[----:B------:R-:W-:Y:S01]  /*222e0*/  LOP3.LUT R0, R0, 0x3fff, RZ, 0xc0, !PT ;  /* 0x00003fff00007812 */ /* 0x000fe200078ec0ff */
[----:B------:R-:W-:Y:S01]  /*222f0*/  FMUL.FTZ R177, R177, UR38 ;  /* 0x00000026b1b17c20 */ /* 0x000fe20008410000 */
[----:B------:R-:W-:Y:S01]  /*22300*/  FMUL.FTZ R180, R180, UR38 ;  /* 0x00000026b4b47c20 */ /* 0x000fe20008410000 */
[----:B------:R-:W-:Y:S01]  /*22310*/  MUFU.TANH R20, R20 ;  /* 0x0000001400147308 */ /* 0x000fe20000002400 */
        /* <DEDUP_REMOVED lines=15> */
[----:B------:R-:W-:Y:S01]  /*22410*/  MUFU.TANH R177, R177 ;  /* 0x000000b100b17308 */ /* 0x000fe20000002400 */
[----:B------:R-:W-:Y:S01]  /*22420*/  FMUL.FTZ R153, R153, UR38 ;  /* 0x0000002699997c20 */ /* 0x000fe20008410000 */
[----:B------:R-:W-:Y:S01]  /*22430*/  FMUL.FTZ R156, R156, UR38 ;  /* 0x000000269c9c7c20 */ /* 0x000fe20008410000 */
[----:B------:R-:W-:-:S02]  /*22440*/  IMAD.MOV.U32 R3, RZ, RZ, 0x40000040 ;  /* 0x40000040ff037424 */ /* 0x000fc400078e00ff */
[----:B------:R-:W-:Y:S01]  /*22450*/  FMUL.FTZ R10, R186, UR38 ;  /* 0x00000026ba0a7c20 */ /* 0x000fe20008410000 */
[----:B------:R-:W-:Y:S01]  /*22460*/  FMUL.FTZ R12, R187, UR38 ;  /* 0x00000026bb0c7c20 */ /* 0x000fe20008410000 */
[----:B------:R-:W-:Y:S01]  /*22470*/  FMUL.FTZ R13, R190, UR38 ;  /* 0x00000026be0d7c20 */ /* 0x000fe20008410000 */
[----:B------:R-:W-:Y:S01]  /*22480*/  FMUL.FTZ R170, R170, UR38 ;  /* 0x00000026aaaa7c20 */ /* 0x000fe20008410000 */
[----:B------:R-:W-:Y:S01]  /*22490*/  HGMMA.64x256x16.F32 R24, R208, gdesc[UR4].tnspB, R24, gsb0 ;  /* 0x43e00004d0187df0 */ /* 0x000fe20008000818 */
[----:B------:R-:W-:Y:S01]  /*224a0*/  R2UR UR6, R4 ;  /* 0x00000000040672ca */ /* 0x000fe200000e0000 */
[----:B------:R-:W-:Y:S01]  /*224b0*/  MUFU.TANH R180, R180 ;  /* 0x000000b400b47308 */ /* 0x000fe20000002400 */
[----:B------:R-:W-:Y:S01]  /*224c0*/  R2UR UR7, R5 ;  /* 0x00000000050772ca */ /* 0x000fe200000e0000 */
[----:B------:R-:W-:Y:S01]  /*224d0*/  IMAD.MOV.U32 R5, RZ, RZ, 0x40000040 ;  /* 0x40000040ff057424 */ /* 0x000fe200078e00ff */
[----:B------:R-:W-:Y:S01]  /*224e0*/  IADD3 R4, R2, 0x100, RZ ;  /* 0x0000010002047810 */ /* 0x000fe20007ffe0ff */
        /* <DEDUP_REMOVED lines=13> */
[----:B------:R-:W-:Y:S01]  /*225c0*/  @!P1 IMAD R11, R11, 0x8, R16 ;  /* 0x000000080b0b9824 */ /* 0x000fe200078e0210 */
[----:B------:R-:W-:Y:S01]  /*225d0*/  ISETP.GT.AND P2, PT, R8, RZ, PT ;  /* 0x000000ff0800720c */ /* 0x000fe20003f44270 */
[----:B------:R-:W-:-:S02]  /*225e0*/  @!P1 VIADD R9, R9, 0x38860 ;  /* 0x0003886009099836 */ /* 0x000fc40000000000 */
[----:B------:R-:W-:Y:S01]  /*225f0*/  VIADD R8, R8, 0xffffffff ;  /* 0xffffffff08087836 */ /* 0x000fe20000000000 */
[----:B------:R-:W-:Y:S02]  /*22600*/  @!P1 IADD3 R11, R11, 0x38840, RZ ;  /* 0x000388400b0b9810 */ /* 0x000fe40007ffe0ff */
        /* <DEDUP_REMOVED lines=45> */
[----:B------:R-:W-:Y:S01]  /*228e0*/  MUFU.TANH R4, R4 ;  /* 0x0000000400047308 */ /* 0x000fe20000002400 */
[----:B------:R-:W-:Y:S01]  /*228f0*/  FMUL.FTZ R182, R157, UR38 ;  /* 0x000000269db67c20 */ /* 0x000fe20008410000 */
[----:B------:R-:W-:-:S06]  /*22900*/  FMUL.FTZ R157, R183, UR38 ;  /* 0x00000026b79d7c20 */ /* 0x000fcc0008410000 */
        /* <DEDUP_REMOVED lines=10> */
[----:B------:R-:W-:Y:S01]  /*229b0*/  FMUL.FTZ R2, R184, UR38 ;  /* 0x00000026b8027c20 */ /* 0x000fe20008410000 */
[----:B------:R-:W-:Y:S01]  /*229c0*/  R2UR UR7, R3 ;  /* 0x00000000030772ca */ /* 0x000fe200000e0000 */
[----:B------:R-:W-:-:S04]  /*229d0*/  FMUL.FTZ R184, R191, UR38 ;  /* 0x00000026bfb87c20 */ /* 0x000fc80008410000 */
[----:B------:R-:W0:Y:S08]  /*229e0*/  MUFU.TANH R2, R2 ;  /* 0x0000000200027308 */ /* 0x000e300000002400 */
[----:B------:R-:W1:Y:S01]  /*229f0*/  MUFU.TANH R184, R184 ;  /* 0x000000b800b87308 */ /* 0x000e620000002400 */
        /* <DEDUP_REMOVED lines=21> */
[----:B0-----:R-:W-:Y:S02]  /*22b50*/  FMNMX.FTZ R3, R0, R3, !PT ;  /* 0x0000000300037209 */ /* 0x001fe40007810000 */
[----:B------:R-:W-:-:S03]  /*22b60*/  FMNMX.FTZ R0, R10, R6, !PT ;  /* 0x000000060a007209 */ /* 0x000fc60007810000 */
[----:B------:R-:W0:Y:S01]  /*22b70*/  SHFL.BFLY PT, R5, R3, 0x1, 0x1f ;  /* 0x0c201f0003057f89 */ /* 0x000e2200000e0000 */
[----:B------:R-:W-:-:S04]  /*22b80*/  FMNMX.FTZ R183, R12, R0, !PT ;  /* 0x000000000cb77209 */ /* 0x000fc80007810000 */
[----:B------:R-:W-:-:S04]  /*22b90*/  FMNMX.FTZ R183, R13, R183, !PT ;  /* 0x000000b70db77209 */ /* 0x000fc80007810000 */
[----:B-1----:R-:W-:-:S04]  /*22ba0*/  FMNMX.FTZ R183, R184, R183, !PT ;  /* 0x000000b7b8b77209 */ /* 0x002fc80007810000 */
[----:B------:R-:W-:-:S04]  /*22bb0*/  FMNMX.FTZ R183, R176, R183, !PT ;  /* 0x000000b7b0b77209 */ /* 0x000fc80007810000 */
[----:B------:R-:W-:Y:S02]  /*22bc0*/  FMNMX.FTZ R183, R178, R183, !PT ;  /* 0x000000b7b2b77209 */ /* 0x000fe40007810000 */
[----:B0-----:R-:W-:Y:S01]  /*22bd0*/  FMNMX.FTZ R5, R3, R5, !PT ;  /* 0x0000000503057209 */ /* 0x001fe20007810000 */
[----:B------:R-:W-:-:S04]  /*22be0*/  IMAD.U32 R3, RZ, RZ, UR42 ;  /* 0x0000002aff037e24 */ /* 0x000fc8000f8e00ff */
[----:B------:R-:W-:-:S04]  /*22bf0*/  FADD.FTZ R7, -R5, R7 ;  /* 0x0000000705077221 */ /* 0x000fc80000010100 */
[-C--:B------:R-:W-:Y:S01]  /*22c00*/  FMUL.FTZ R0, R7, R3.reuse ;  /* 0x0000000307007220 */ /* 0x080fe20000410000 */
[----:B------:R-:W-:-:S04]  /*22c10*/  FMUL.FTZ R7, R5, R3 ;  /* 0x0000000305077220 */ /* 0x000fc80000410000 */
[--C-:B------:R-:W-:Y:S01]  /*22c20*/  FFMA.FTZ R208, R2, R3, -R7.reuse ;  /* 0x0000000302d07223 */ /* 0x100fe20000010807 */
[----:B------:R-:W-:Y:S01]  /*22c30*/  FMNMX.FTZ R2, R179, R183, !PT ;  /* 0x000000b7b3027209 */ /* 0x000fe20007810000 */
[-CC-:B------:R-:W-:Y:S01]  /*22c40*/  FFMA.FTZ R4, R4, R3.reuse, -R7.reuse ;  /* 0x0000000304047223 */ /* 0x180fe20000010807 */
[-CC-:B------:R-:W-:Y:S01]  /*22c50*/  FFMA.FTZ R200, R168, R3.reuse, -R7.reuse ;  /* 0x00000003a8c87223 */ /* 0x180fe20000010807 */
[-CC-:B------:R-:W-:Y:S01]  /*22c60*/  FFMA.FTZ R210, R20, R3.reuse, -R7.reuse ;  /* 0x0000000314d27223 */ /* 0x180fe20000010807 */
[----:B------:R-:W-:Y:S01]  /*22c70*/  FMNMX.FTZ R2, R157, R2, !PT ;  /* 0x000000029d027209 */ /* 0x000fe20007810000 */
[----:B------:R-:W-:Y:S01]  /*22c80*/  MUFU.EX2 R183, R4 ;  /* 0x0000000400b77308 */ /* 0x000fe20000000800 */
[-CC-:B------:R-:W-:Y:S01]  /*22c90*/  FFMA.FTZ R186, R21, R3.reuse, -R7.reuse ;  /* 0x0000000315ba7223 */ /* 0x180fe20000010807 */
[-CC-:B------:R-:W-:Y:S01]  /*22ca0*/  FFMA.FTZ R168, R169, R3.reuse, -R7.reuse ;  /* 0x00000003a9a87223 */ /* 0x180fe20000010807 */
[----:B------:R-:W-:Y:S01]  /*22cb0*/  FMNMX.FTZ R2, R170, R2, !PT ;  /* 0x00000002aa027209 */ /* 0x000fe20007810000 */
[-CC-:B------:R-:W-:Y:S01]  /*22cc0*/  FFMA.FTZ R204, R185, R3.reuse, -R7.reuse ;  /* 0x00000003b9cc7223 */ /* 0x180fe20000010807 */
[-CC-:B------:R-:W-:Y:S01]  /*22cd0*/  FFMA.FTZ R20, R177, R3.reuse, -R7.reuse ;  /* 0x00000003b1147223 */ /* 0x180fe20000010807 */
[-CC-:B------:R-:W-:Y:S01]  /*22ce0*/  FFMA.FTZ R206, R180, R3.reuse, -R7.reuse ;  /* 0x00000003b4ce7223 */ /* 0x180fe20000010807 */
[----:B------:R-:W-:Y:S01]  /*22cf0*/  FMNMX.FTZ R2, R171, R2, !PT ;  /* 0x00000002ab027209 */ /* 0x000fe20007810000 */
[-CC-:B------:R-:W-:Y:S01]  /*22d00*/  FFMA.FTZ R21, R181, R3.reuse, -R7.reuse ;  /* 0x00000003b5157223 */ /* 0x180fe20000010807 */
[-CC-:B------:R-:W-:Y:S01]  /*22d10*/  FFMA.FTZ R202, R172, R3.reuse, -R7.reuse ;  /* 0x00000003acca7223 */ /* 0x180fe20000010807 */
[----:B------:R-:W-:Y:S01]  /*22d20*/  FFMA.FTZ R169, R173, R3, -R7 ;  /* 0x00000003ada97223 */ /* 0x000fe20000010807 */
[----:B------:R-:W-:Y:S01]  /*22d30*/  FMNMX.FTZ R2, R174, R2, !PT ;  /* 0x00000002ae027209 */ /* 0x000fe20007810000 */
[----:B------:R-:W-:Y:S03]  /*22d40*/  MUFU.EX2 R0, R0 ;  /* 0x0000000000007308 */ /* 0x000fe60000000800 */
[----:B------:R-:W-:-:S04]  /*22d50*/  FMNMX.FTZ R2, R175, R2, !PT ;  /* 0x00000002af027209 */ /* 0x000fc80007810000 */
[----:B------:R-:W-:Y:S01]  /*22d60*/  FMNMX.FTZ R2, R162, R2, !PT ;  /* 0x00000002a2027209 */ /* 0x000fe20007810000 */
[----:B------:R-:W0:Y:S03]  /*22d70*/  MUFU.EX2 R208, R208 ;  /* 0x000000d000d07308 */ /* 0x000e260000000800 */
[----:B------:R-:W-:-:S04]  /*22d80*/  FMNMX.FTZ R2, R163, R2, !PT ;  /* 0x00000002a3027209 */ /* 0x000fc80007810000 */
[----:B------:R-:W-:Y:S01]  /*22d90*/  FMNMX.FTZ R2, R166, R2, !PT ;  /* 0x00000002a6027209 */ /* 0x000fe20007810000 */
[----:B------:R-:W1:Y:S03]  /*22da0*/  MUFU.EX2 R210, R210 ;  /* 0x000000d200d27308 */ /* 0x000e660000000800 */
[----:B------:R-:W-:-:S04]  /*22db0*/  FMNMX.FTZ R2, R167, R2, !PT ;  /* 0x00000002a7027209 */ /* 0x000fc80007810000 */
[----:B------:R-:W-:Y:S01]  /*22dc0*/  FMNMX.FTZ R2, R154, R2, !PT ;  /* 0x000000029a027209 */ /* 0x000fe20007810000 */
[----:B------:R-:W2:Y:S01]  /*22dd0*/  MUFU.EX2 R186, R186 ;  /* 0x000000ba00ba7308 */ /* 0x000ea20000000800 */
[----:B0-----:R-:W-:Y:S01]  /*22de0*/  FFMA.FTZ R15, R0, R15, R208 ;  /* 0x0000000f000f7223 */ /* 0x001fe200000100d0 */
[----:B------:R-:W-:Y:S02]  /*22df0*/  F2FP.F16.F32.PACK_AB R208, R183, R208 ;  /* 0x000000d0b7d0723e */ /* 0x000fe400000000ff */
[----:B------:R-:W-:Y:S01]  /*22e00*/  FMNMX.FTZ R2, R155, R2, !PT ;  /* 0x000000029b027209 */ /* 0x000fe20007810000 */
[----:B------:R-:W-:-:S03]  /*22e10*/  FADD.FTZ R15, R183, R15 ;  /* 0x0000000fb70f7221 */ /* 0x000fc60000010000 */
[----:B------:R-:W-:Y:S01]  /*22e20*/  FMNMX.FTZ R2, R158, R2, !PT ;  /* 0x000000029e027209 */ /* 0x000fe20007810000 */
[----:B------:R-:W0:Y:S01]  /*22e30*/  MUFU.EX2 R204, R204 ;  /* 0x000000cc00cc7308 */ /* 0x000e220000000800 */
[----:B-1----:R-:W-:Y:S02]  /*22e40*/  FADD.FTZ R15, R210, R15 ;  /* 0x0000000fd20f7221 */ /* 0x002fe40000010000 */
[----:B------:R-:W-:-:S05]  /*22e50*/  FMNMX.FTZ R2, R159, R2, !PT ;  /* 0x000000029f027209 */ /* 0x000fca0007810000 */
[----:B------:R-:W1:Y:S01]  /*22e60*/  SHFL.BFLY PT, R4, R2, 0x2, 0x1f ;  /* 0x0c401f0002047f89 */ /* 0x000e6200000e0000 */
[----:B------:R-:W3:Y:S01]  /*22e70*/  MUFU.EX2 R20, R20 ;  /* 0x0000001400147308 */ /* 0x000ee20000000800 */
[C---:B--2---:R-:W-:Y:S01]  /*22e80*/  FADD.FTZ R15, R186.reuse, R15 ;  /* 0x0000000fba0f7221 */ /* 0x044fe20000010000 */
[----:B------:R-:W-:-:S06]  /*22e90*/  F2FP.F16.F32.PACK_AB R210, R186, R210 ;  /* 0x000000d2bad2723e */ /* 0x000fcc00000000ff */
[----:B------:R-:W2:Y:S01]  /*22ea0*/  MUFU.EX2 R206, R206 ;  /* 0x000000ce00ce7308 */ /* 0x000ea20000000800 */
[----:B0-----:R-:W-:-:S07]  /*22eb0*/  FADD.FTZ R15, R204, R15 ;  /* 0x0000000fcc0f7221 */ /* 0x001fce0000010000 */
[----:B------:R-:W0:Y:S01]  /*22ec0*/  MUFU.EX2 R21, R21 ;  /* 0x0000001500157308 */ /* 0x000e220000000800 */
[C---:B---3--:R-:W-:Y:S01]  /*22ed0*/  FADD.FTZ R15, R20.reuse, R15 ;  /* 0x0000000f140f7221 */ /* 0x048fe20000010000 */
[----:B------:R-:W-:Y:S02]  /*22ee0*/  F2FP.F16.F32.PACK_AB R204, R20, R204 ;  /* 0x000000cc14cc723e */ /* 0x000fe400000000ff */
[----:B-1----:R-:W-:-:S04]  /*22ef0*/  FMNMX.FTZ R2, R2, R4, !PT ;  /* 0x0000000402027209 */ /* 0x002fc80007810000 */
[----:B------:R-:W1:Y:S01]  /*22f00*/  MUFU.EX2 R200, R200 ;  /* 0x000000c800c87308 */ /* 0x000e620000000800 */
[----:B--2---:R-:W-:Y:S01]  /*22f10*/  FADD.FTZ R15, R206, R15 ;  /* 0x0000000fce0f7221 */ /* 0x004fe20000010000 */
[----:B------:R-:W2:Y:S06]  /*22f20*/  SHFL.BFLY PT, R4, R2, 0x1, 0x1f ;  /* 0x0c201f0002047f89 */ /* 0x000eac00000e0000 */
[----:B------:R-:W3:Y:S01]  /*22f30*/  MUFU.EX2 R168, R168 ;  /* 0x000000a800a87308 */ /* 0x000ee20000000800 */
[C---:B0-----:R-:W-:Y:S01]  /*22f40*/  FADD.FTZ R15, R21.reuse, R15 ;  /* 0x0000000f150f7221 */ /* 0x041fe20000010000 */
[----:B------:R-:W-:Y:S01]  /*22f50*/  F2FP.F16.F32.PACK_AB R206, R21, R206 ;  /* 0x000000ce15ce723e */ /* 0x000fe200000000ff */
[----:B------:R-:W-:-:S02]  /*22f60*/  WARPGROUP.DEPBAR.LE gsb0, 0x0 ;  /* 0x00008000000079c5 */ /* 0x000fc40000010000 */
[----:B------:R-:W-:Y:S01]  /*22f70*/  WARPGROUP.ARRIVE ;  /* 0x00000000000079c5 */ /* 0x000fe20000000000 */
[-CC-:B------:R-:W-:Y:S01]  /*22f80*/  FFMA.FTZ R196, R160, R3.reuse, -R7.reuse ;  /* 0x00000003a0c47223 */ /* 0x180fe20000010807 */
[-CC-:B------:R-:W-:Y:S01]  /*22f90*/  FFMA.FTZ R160, R161, R3.reuse, -R7.reuse ;  /* 0x00000003a1a07223 */ /* 0x180fe20000010807 */
[-CC-:B------:R-:W-:Y:S01]  /*22fa0*/  FFMA.FTZ R198, R164, R3.reuse, -R7.reuse ;  /* 0x00000003a4c67223 */ /* 0x180fe20000010807 */
[----:B------:R-:W-:Y:S01]  /*22fb0*/  FFMA.FTZ R161, R165, R3, -R7 ;  /* 0x00000003a5a17223 */ /* 0x000fe20000010807 */
[----:B------:R-:W0:Y:S01]  /*22fc0*/  MUFU.EX2 R202, R202 ;  /* 0x000000ca00ca7308 */ /* 0x000e220000000800 */
[----:B------:R-:W-:Y:S01]  /*22fd0*/  HGMMA.64x256x16.F32 R24, R192, gdesc[UR4].tnspB, R24, gsb0 ;  /* 0x43e00004c0187df0 */ /* 0x000fe20008000818 */
[----:B-1----:R-:W-:Y:S01]  /*22fe0*/  FADD.FTZ R15, R200, R15 ;  /* 0x0000000fc80f7221 */ /* 0x002fe20000010000 */
[----:B---3--:R-:W-:-:S03]  /*22ff0*/  F2FP.F16.F32.PACK_AB R200, R168, R200 ;  /* 0x000000c8a8c8723e */ /* 0x008fc600000000ff */
[----:B------:R-:W-:Y:S01]  /*23000*/  FADD.FTZ R15, R168, R15 ;  /* 0x0000000fa80f7221 */ /* 0x000fe20000010000 */
[----:B--2---:R-:W-:Y:S01]  /*23010*/  FMNMX.FTZ R4, R2, R4, !PT ;  /* 0x0000000402047209 */ /* 0x004fe20007810000 */
[----:B------:R-:W1:Y:S04]  /*23020*/  MUFU.EX2 R169, R169 ;  /* 0x000000a900a97308 */ /* 0x000e680000000800 */
[----:B------:R-:W-:-:S04]  /*23030*/  FADD.FTZ R2, -R4, R6 ;  /* 0x0000000604027221 */ /* 0x000fc80000010100 */
[----:B------:R-:W-:Y:S01]  /*23040*/  FMUL.FTZ R2, R2, R3 ;  /* 0x0000000302027220 */ /* 0x000fe20000410000 */
[----:B------:R-:W2:Y:S01]  /*23050*/  MUFU.EX2 R196, R196 ;  /* 0x000000c400c47308 */ /* 0x000ea20000000800 */
[----:B0-----:R-:W-:-:S07]  /*23060*/  FADD.FTZ R15, R202, R15 ;  /* 0x0000000fca0f7221 */ /* 0x001fce0000010000 */
[----:B------:R-:W-:Y:S01]  /*23070*/  MUFU.EX2 R2, R2 ;  /* 0x0000000200027308 */ /* 0x000fe20000000800 */
[C---:B-1----:R-:W-:Y:S01]  /*23080*/  FADD.FTZ R15, R169.reuse, R15 ;  /* 0x0000000fa90f7221 */ /* 0x042fe20000010000 */
[----:B------:R-:W-:-:S06]  /*23090*/  F2FP.F16.F32.PACK_AB R202, R169, R202 ;  /* 0x000000caa9ca723e */ /* 0x000fcc00000000ff */
[----:B------:R-:W0:Y:S01]  /*230a0*/  MUFU.EX2 R160, R160 ;  /* 0x000000a000a07308 */ /* 0x000e220000000800 */
[----:B--2---:R-:W-:-:S07]  /*230b0*/  FADD.FTZ R15, R196, R15 ;  /* 0x0000000fc40f7221 */ /* 0x004fce0000010000 */
[----:B------:R-:W1:Y:S08]  /*230c0*/  MUFU.EX2 R198, R198 ;  /* 0x000000c600c67308 */ /* 0x000e700000000800 */
[----:B------:R-:W2:Y:S01]  /*230d0*/  MUFU.EX2 R161, R161 ;  /* 0x000000a100a17308 */ /* 0x000ea20000000800 */
[C---:B0-----:R-:W-:Y:S01]  /*230e0*/  FADD.FTZ R15, R160.reuse, R15 ;  /* 0x0000000fa00f7221 */ /* 0x041fe20000010000 */
[----:B------:R-:W-:-:S03]  /*230f0*/  F2FP.F16.F32.PACK_AB R196, R160, R196 ;  /* 0x000000c4a0c4723e */ /* 0x000fc600000000ff */
[----:B-1----:R-:W-:-:S04]  /*23100*/  FADD.FTZ R15, R198, R15 ;  /* 0x0000000fc60f7221 */ /* 0x002fc80000010000 */
[C---:B--2---:R-:W-:Y:S01]  /*23110*/  FADD.FTZ R15, R161.reuse, R15 ;  /* 0x0000000fa10f7221 */ /* 0x044fe20000010000 */
[----:B------:R-:W-:Y:S01]  /*23120*/  F2FP.F16.F32.PACK_AB R198, R161, R198 ;  /* 0x000000c6a1c6723e */ /* 0x000fe200000000ff */
[----:B------:R-:W-:Y:S02]  /*23130*/  WARPGROUP.DEPBAR.LE gsb0, 0x0 ;  /* 0x00008000000079c5 */ /* 0x000fe40000010000 */
[-CC-:B------:R-:W-:Y:S01]  /*23140*/  FFMA.FTZ R192, R152, R3.reuse, -R7.reuse ;  /* 0x0000000398c07223 */ /* 0x180fe20000010807 */
[-CC-:B------:R-:W-:Y:S01]  /*23150*/  FFMA.FTZ R152, R153, R3.reuse, -R7.reuse ;  /* 0x0000000399987223 */ /* 0x180fe20000010807 */
[-CC-:B------:R-:W-:Y:S01]  /*23160*/  FFMA.FTZ R194, R156, R3.reuse, -R7.reuse ;  /* 0x000000039cc27223 */ /* 0x180fe20000010807 */
[----:B------:R-:W-:-:S03]  /*23170*/  FFMA.FTZ R7, R182, R3, -R7 ;  /* 0x00000003b6077223 */ /* 0x000fc60000010807 */
[----:B------:R-:W0:Y:S08]  /*23180*/  MUFU.EX2 R192, R192 ;  /* 0x000000c000c07308 */ /* 0x000e300000000800 */
[----:B------:R1:W-:Y:S08]  /*23190*/  MUFU.EX2 R6, R7 ;  /* 0x0000000700067308 */ /* 0x0003f00000000800 */
[----:B------:R-:W-:Y:S01]  /*231a0*/  MUFU.EX2 R152, R152 ;  /* 0x0000009800987308 */ /* 0x000fe20000000800 */
[----:B-1----:R-:W-:Y:S01]  /*231b0*/  FMUL.FTZ R7, R4, R3 ;  /* 0x0000000304077220 */ /* 0x002fe20000410000 */
[----:B0-----:R-:W-:-:S03]  /*231c0*/  FADD.FTZ R15, R192, R15 ;  /* 0x0000000fc00f7221 */ /* 0x001fc60000010000 */
        /* <DEDUP_REMOVED lines=13> */
[-C--:B------:R-:W-:Y:S01]  /*232a0*/  FFMA.FTZ R197, R162, R3.reuse, -R7 ;  /* 0x00000003a2c57223 */ /* 0x080fe20000010807 */
[----:B------:R-:W1:Y:S01]  /*232b0*/  MUFU.EX2 R10, R10 ;  /* 0x0000000a000a7308 */ /* 0x000e620000000800 */
[----:B------:R-:W-:Y:S01]  /*232c0*/  @!P1 PRMT R157, RZ, 0x654, R11 ;  /* 0x00000654ff9d9816 */ /* 0x000fe2000000000b */
[-CC-:B------:R-:W-:Y:S01]  /*232d0*/  FFMA.FTZ R163, R163, R3.reuse, -R7.reuse ;  /* 0x00000003a3a37223 */ /* 0x180fe20000010807 */
[-CC-:B------:R-:W-:Y:S01]  /*232e0*/  FFMA.FTZ R199, R166, R3.reuse, -R7.reuse ;  /* 0x00000003a6c77223 */ /* 0x180fe20000010807 */
[-CC-:B------:R-:W-:Y:S01]  /*232f0*/  FFMA.FTZ R167, R167, R3.reuse, -R7.reuse ;  /* 0x00000003a7a77223 */ /* 0x180fe20000010807 */
[----:B------:R-:W-:Y:S01]  /*23300*/  @!P1 SYNCS.ARRIVE.TRANS64.RED.A1T0 RZ, [R157+URZ], RZ ;  /* 0x000000ff9dff99a7 */ /* 0x000fe2000810043f */
[-CC-:B------:R-:W-:Y:S01]  /*23310*/  FFMA.FTZ R193, R154, R3.reuse, -R7.reuse ;  /* 0x000000039ac17223 */ /* 0x180fe20000010807 */
[-C--:B------:R-:W-:Y:S01]  /*23320*/  FFMA.FTZ R155, R155, R3.reuse, -R7 ;  /* 0x000000039b9b7223 */ /* 0x080fe20000010807 */
[----:B------:R-:W2:Y:S01]  /*23330*/  MUFU.EX2 R211, R211 ;  /* 0x000000d300d37308 */ /* 0x000ea20000000800 */
[----:B0-----:R-:W-:Y:S01]  /*23340*/  FFMA.FTZ R14, R2, R14, R209 ;  /* 0x0000000e020e7223 */ /* 0x001fe200000100d1 */
[-CC-:B------:R-:W-:Y:S01]  /*23350*/  FFMA.FTZ R158, R158, R3.reuse, -R7.reuse ;  /* 0x000000039e9e7223 */ /* 0x180fe20000010807 */
[----:B------:R-:W-:Y:S01]  /*23360*/  FFMA.FTZ R159, R159, R3, -R7 ;  /* 0x000000039f9f7223 */ /* 0x000fe20000010807 */
[C---:B------:R-:W-:Y:S01]  /*23370*/  FADD.FTZ R15, R152.reuse, R15 ;  /* 0x0000000f980f7221 */ /* 0x040fe20000010000 */
[----:B------:R0:W-:Y:S01]  /*23380*/  @!P1 SYNCS.ARRIVE.TRANS64.RED.A1T0 RZ, [R9+URZ], RZ ;  /* 0x000000ff09ff99a7 */ /* 0x0001e2000810043f */
[----:B------:R-:W-:-:S02]  /*23390*/  F2FP.F16.F32.PACK_AB R192, R152, R192 ;  /* 0x000000c098c0723e */ /* 0x000fc400000000ff */
[----:B------:R-:W3:Y:S01]  /*233a0*/  MUFU.EX2 R156, R156 ;  /* 0x0000009c009c7308 */ /* 0x000ee20000000800 */
[C---:B-1----:R-:W-:Y:S01]  /*233b0*/  FADD.FTZ R14, R10.reuse, R14 ;  /* 0x0000000e0a0e7221 */ /* 0x042fe20000010000 */
[----:B------:R-:W-:Y:S02]  /*233c0*/  F2FP.F16.F32.PACK_AB R209, R10, R209 ;  /* 0x000000d10ad1723e */ /* 0x000fe400000000ff */
[----:B------:R-:W-:-:S04]  /*233d0*/  MOV R10, R217 ;  /* 0x000000d9000a7202 */ /* 0x000fc80000000f00 */
[----:B------:R-:W1:Y:S01]  /*233e0*/  MUFU.EX2 R205, R205 ;  /* 0x000000cd00cd7308 */ /* 0x000e620000000800 */
[----:B--2---:R-:W-:-:S07]  /*233f0*/  FADD.FTZ R14, R211, R14 ;  /* 0x0000000ed30e7221 */ /* 0x004fce0000010000 */
[----:B------:R-:W2:Y:S01]  /*23400*/  MUFU.EX2 R12, R12 ;  /* 0x0000000c000c7308 */ /* 0x000ea20000000800 */
[C---:B---3--:R-:W-:Y:S01]  /*23410*/  FADD.FTZ R14, R156.reuse, R14 ;  /* 0x0000000e9c0e7221 */ /* 0x048fe20000010000 */
[----:B------:R-:W-:-:S06]  /*23420*/  F2FP.F16.F32.PACK_AB R211, R156, R211 ;  /* 0x000000d39cd3723e */ /* 0x000fcc00000000ff */
        /* <DEDUP_REMOVED lines=16> */
[----:B-1----:R-:W-:-:S07]  /*23530*/  FADD.FTZ R14, R203, R14 ;  /* 0x0000000ecb0e7221 */ /* 0x002fce0000010000 */
[----:B0-----:R-:W0:Y:S01]  /*23540*/  MUFU.EX2 R9, R163 ;  /* 0x000000a300097308 */ /* 0x001e220000000800 */
[C---:B--2---:R-:W-:Y:S01]  /*23550*/  FADD.FTZ R14, R11.reuse, R14 ;  /* 0x0000000e0b0e7221 */ /* 0x044fe20000010000 */
[----:B------:R-:W-:-:S06]  /*23560*/  F2FP.F16.F32.PACK_AB R203, R11, R203 ;  /* 0x000000cb0bcb723e */ /* 0x000fcc00000000ff */
        /* <DEDUP_REMOVED lines=10> */
[----:B------:R-:W-:Y:S01]  /*23610*/  F2FP.F16.F32.PACK_AB R199, R7, R199 ;  /* 0x000000c707c7723e */ /* 0x000fe200000000ff */
[----:B------:R-:W-:-:S05]  /*23620*/  IMAD.MOV.U32 R7, RZ, RZ, R5 ;  /* 0x000000ffff077224 */ /* 0x000fca00078e0005 */
[----:B------:R-:W2:Y:S01]  /*23630*/  MUFU.EX2 R194, R194 ;  /* 0x000000c200c27308 */ /* 0x000ea20000000800 */
[----:B0-----:R-:W-:-:S07]  /*23640*/  FADD.FTZ R14, R193, R14 ;  /* 0x0000000ec10e7221 */ /* 0x001fce0000010000 */
        /* <DEDUP_REMOVED lines=12> */
.L_x_3086:
[----:B------:R-:W-:Y:S05]  /*23710*/  BSYNC B0 ;  /* 0x0000000000007941 */ /* 0x000fea0003800000 */
.L_x_3085:
        /* <DEDUP_REMOVED lines=131> */
.L_x_3098:
[----:B------:R-:W-:Y:S01]  /*23f50*/  IMAD R0, R217, 0x8, R16 ;  /* 0x00000008d9007824 */ /* 0x000fe200078e0210 */
[----:B------:R-:W-:-:S04]  /*23f60*/  SHF.L.U32 R7, R218, 0x1f, RZ ;  /* 0x0000001fda077819 */ /* 0x000fc800000006ff */
[----:B------:R0:W1:Y:S01]  /*23f70*/  SYNCS.PHASECHK.TRANS64.TRYWAIT P2, [R0+URZ+0x38850], R7 ;  /* 0x03885007000075a7 */ /* 0x000062000804017f */
[----:B------:R-:W-:Y:S05]  /*23f80*/  @!P0 BRA `(.L_x_3099) ;  /* 0x0000000000048947 */ /* 0x000fea0003800000 */
[----:B------:R-:W-:Y:S01]  /*23f90*/  BPT.TRAP 0x1 ;  /* 0x000000040000795c */ /* 0x000fe20000300000 */
.L_x_3099:
[----:B------:R-:W-:Y:S01]  /*23fa0*/  IADD3 R16, R16, 0x400, RZ ;  /* 0x0000040010107810 */ /* 0x000fe20007ffe0ff */
[----:B------:R-:W-:Y:S03]  /*23fb0*/  BSSY B0, `(.L_x_3100) ;  /* 0x0000008000007945 */ /* 0x000fe60003800000 */
[----:B------:R-:W-:-:S04]  /*23fc0*/  SHF.R.U32.HI R16, RZ, 0x4, R16 ;  /* 0x00000004ff107819 */ /* 0x000fc80000011610 */
[----:B------:R-:W-:-:S04]  /*23fd0*/  LOP3.LUT R16, R16, 0x3fff, RZ, 0xc0, !PT ;  /* 0x00003fff10107812 */ /* 0x000fc800078ec0ff */
[----:B------:R-:W-:-:S05]  /*23fe0*/  LOP3.LUT R2, R16, 0x2800000, RZ, 0xfc, !PT ;  /* 0x0280000010027812 */ /* 0x000fca00078efcff */
[----:B------:R-:W-:Y:S01]  /*23ff0*/  IMAD R2, R217, 0xa00, R2 ;  /* 0x00000a00d9027824 */ /* 0x000fe200078e0202 */
[----:B-1----:R-:W-:Y:S06]  /*24000*/  @P2 BRA `(.L_x_3101) ;  /* 0x0000000000082947 */ /* 0x002fec0003800000 */
[----:B------:R-:W1:Y:S02]  /*24010*/  SYNCS.PHASECHK.TRANS64.TRYWAIT P0, [R0+URZ+0x38850], R7 ;  /* 0x03885007000075a7 */ /* 0x000e64000800017f */
[----:B-1----:R-:W-:Y:S05]  /*24020*/  @!P0 BRA `(.L_x_3102) ;  /* 0x000000dc00748947 */ /* 0x002fea0003800000 */
.L_x_3101:
[----:B------:R-:W-:Y:S05]  /*24030*/  BSYNC B0 ;  /* 0x0000000000007941 */ /* 0x000fea0003800000 */
.L_x_3100:
[----:B------:R-:W-:Y:S01]  /*24040*/  IMAD.MOV.U32 R6, RZ, RZ, R2 ;  /* 0x000000ffff067224 */ /* 0x000fe200078e0002 */
[----:B------:R-:W2:Y:S01]  /*24050*/  LDL.LU R16, [R1+0x68] ;  /* 0x0000680001107983 */ /* 0x000ea20000300800 */
[----:B01----:R-:W-:Y:S01]  /*24060*/  IMAD.MOV.U32 R7, RZ, RZ, 0x40000040 ;  /* 0x40000040ff077424 */ /* 0x003fe200078e00ff */
[----:B------:R-:W-:Y:S01]  /*24070*/  WARPGROUP.ARRIVE ;  /* 0x00000000000079c5 */ /* 0x000fe20000000000 */
[----:B------:R-:W-:Y:S01]  /*24080*/  VIADD R217, R217, 0x1 ;  /* 0x00000001d9d97836 */ /* 0x000fe20000000000 */
[----:B------:R-:W-:Y:S01]  /*24090*/  R2UR UR6, R6 ;  /* 0x00000000060672ca */ /* 0x000fe200000e0000 */
[----:B------:R-:W-:Y:S01]  /*240a0*/  VIADD R6, R2, 0x80 ;  /* 0x0000008002067836 */ /* 0x000fe20000000000 */
[----:B------:R-:W-:Y:S02]  /*240b0*/  R2UR UR7, R7 ;  /* 0x00000000070772ca */ /* 0x000fe400000e0000 */
[----:B------:R-:W-:Y:S02]  /*240c0*/  MOV R7, 0x40000040 ;  /* 0x4000004000077802 */ /* 0x000fe40000000f00 */
[----:B------:R-:W-:-:S04]  /*240d0*/  ISETP.NE.AND P2, PT, R217, 0x2, PT ;  /* 0x00000002d900780c */ /* 0x000fc80003f45270 */
[----:B------:R-:W-:Y:S02]  /*240e0*/  SEL R11, RZ, 0x1, P2 ;  /* 0x00000001ff0b7807 */ /* 0x000fe40001000000 */
[----:B------:R-:W-:Y:S02]  /*240f0*/  SEL R217, R217, RZ, P2 ;  /* 0x000000ffd9d97207 */ /* 0x000fe40001000000 */
[----:B------:R-:W-:Y:S01]  /*24100*/  LOP3.LUT R218, R218, R11, RZ, 0x3c, !PT ;  /* 0x0000000bdada7212 */ /* 0x000fe200078e3cff */
[----:B------:R-:W-:Y:S01]  /*24110*/  HGMMA.64x256x16.F32 R24, R208, gdesc[UR4].tnspB, R24, gsb0 ;  /* 0x43e00004d0187df0 */ /* 0x000fe20008000818 */
[----:B------:R-:W-:Y:S01]  /*24120*/  R2UR UR6, R6 ;  /* 0x00000000060672ca */ /* 0x000fe200000e0000 */
[----:B------:R-:W-:Y:S01]  /*24130*/  VIADD R6, R2, 0x100 ;  /* 0x0000010002067836 */ /* 0x000fe20000000000 */
[----:B------:R-:W-:Y:S01]  /*24140*/  R2UR UR7, R7 ;  /* 0x00000000070772ca */ /* 0x000fe200000e0000 */
[----:B------:R-:W-:Y:S02]  /*24150*/  IMAD.MOV.U32 R7, RZ, RZ, 0x40000040 ;  /* 0x40000040ff077424 */ /* 0x000fe400078e00ff */
[----:B------:R-:W-:Y:S01]  /*24160*/  @!P1 VIADD R11, R0, 0x38860 ;  /* 0x00038860000b9836 */ /* 0x000fe20000000000 */
[----:B------:R-:W-:-:S04]  /*24170*/  MOV R0, 0xff800000 ;  /* 0xff80000000007802 */ /* 0x000fc80000000f00 */
[----:B------:R-:W-:Y:S01]  /*24180*/  @!P1 PRMT R11, RZ, 0x654, R11 ;  /* 0x00000654ff0b9816 */ /* 0x000fe2000000000b */
[----:B------:R-:W-:Y:S02]  /*24190*/  WARPGROUP.DEPBAR.LE gsb0, 0x0 ;  /* 0x00008000000079c5 */ /* 0x000fe40000010000 */
[----:B------:R-:W-:-:S14]  /*241a0*/  WARPGROUP.ARRIVE ;  /* 0x00000000000079c5 */ /* 0x000fdc0000000000 */
[----:B------:R-:W-:Y:S01]  /*241b0*/  HGMMA.64x256x16.F32 R24, R204, gdesc[UR4].tnspB, R24, gsb0 ;  /* 0x43e00004cc187df0 */ /* 0x000fe20008000818 */
[----:B------:R-:W-:Y:S01]  /*241c0*/  R2UR UR6, R6 ;  /* 0x00000000060672ca */ /* 0x000fe200000e0000 */
[----:B------:R-:W-:Y:S01]  /*241d0*/  VIADD R6, R2, 0x180 ;  /* 0x0000018002067836 */ /* 0x000fe20000000000 */
[----:B------:R-:W-:Y:S01]  /*241e0*/  R2UR UR7, R7 ;  /* 0x00000000070772ca */ /* 0x000fe200000e0000 */
[----:B--2---:R-:W-:Y:S01]  /*241f0*/  VIADD R16, R16, 0x1 ;  /* 0x0000000110107836 */ /* 0x004fe20000000000 */
[----:B------:R-:W-:-:S04]  /*24200*/  MOV R7, 0x40000040 ;  /* 0x4000004000077802 */ /* 0x000fc80000000f00 */
[----:B------:R-:W-:Y:S01]  /*24210*/  STL [R1+0x68], R16 ;  /* 0x0000681001007387 */ /* 0x000fe20000100800 */
[----:B------:R-:W-:Y:S02]  /*24220*/  WARPGROUP.DEPBAR.LE gsb0, 0x0 ;  /* 0x00008000000079c5 */ /* 0x000fe40000010000 */
[----:B------:R-:W-:-:S15]  /*24230*/  WARPGROUP.ARRIVE ;  /* 0x00000000000079c5 */ /* 0x000fde0000000000 */
[----:B------:R-:W-:-:S01]  /*24240*/  NOP ;  /* 0x0000000000007918 */ /* 0x000fc20000000000 */
        /* <DEDUP_REMOVED lines=12> */
[----:B------:R-:W-:Y:S02]  /*24310*/  R2UR UR7, R7 ;  /* 0x00000000070772ca */ /* 0x000fe400000e0000 */
[----:B------:R-:W0:Y:S02]  /*24320*/  SHFL.BFLY PT, R7, R14, 0x2, 0x1f ;  /* 0x0c401f000e077f89 */ /* 0x000e2400000e0000 */
[----:B0-----:R-:W-:Y:S02]  /*24330*/  FADD.FTZ R6, R7, R14 ;  /* 0x0000000e07067221 */ /* 0x001fe40000010000 */
[----:B------:R-:W0:Y:S04]  /*24340*/  SHFL.BFLY PT, R7, R2, 0x1, 0x1f ;  /* 0x0c201f0002077f89 */ /* 0x000e2800000e0000 */
[----:B------:R-:W1:Y:S01]  /*24350*/  SHFL.BFLY PT, R9, R6, 0x1, 0x1f ;  /* 0x0c201f0006097f89 */ /* 0x000e6200000e0000 */
[----:B0-----:R-:W-:Y:S01]  /*24360*/  FADD.FTZ R12, R2, R7 ;  /* 0x00000007020c7221 */ /* 0x001fe20000010000 */
[----:B------:R-:W-:Y:S01]  /*24370*/  MOV R7, RZ ;  /* 0x000000ff00077202 */ /* 0x000fe20000000f00 */
[----:B------:R-:W-:-:S02]  /*24380*/  IMAD.MOV.U32 R2, RZ, RZ, RZ ;  /* 0x000000ffff027224 */ /* 0x000fc400078e00ff */
        /* <DEDUP_REMOVED lines=8> */
[----:B------:R-:W2:Y:S01]  /*24410*/  @P0 MUFU.RCP R7, R12 ;  /* 0x0000000c00070308 */ /* 0x000ea20000001000 */
[----:B0-----:R-:W-:-:S04]  /*24420*/  @P0 FMUL.FTZ R9, R9, 0.69314718246459960938 ;  /* 0x3f31721809090820 */ /* 0x001fc80000410000 */
[----:B------:R-:W-:Y:S01]  /*24430*/  @P0 FFMA.FTZ R6, R8, R5, R9 ;  /* 0x0000000508060223 */ /* 0x000fe20000010009 */
[----:B------:R-:W-:Y:S02]  /*24440*/  PLOP3.LUT P0, PT, PT, PT, PT, 0x8, 0x0 ;  /* 0x000000000000781c */ /* 0x000fe40003f0e170 */
[----:B------:R-:W0:Y:S01]  /*24450*/  @P3 MUFU.RCP R2, R13 ;  /* 0x0000000d00023308 */ /* 0x000e220000001000 */
[----:B-1----:R-:W-:-:S04]  /*24460*/  @P3 FMUL.FTZ R3, R10, 0.69314718246459960938 ;  /* 0x3f3172180a033820 */ /* 0x002fc80000410000 */
[----:B------:R-:W-:Y:S01]  /*24470*/  @P3 FFMA.FTZ R0, R14, R4, R3 ;  /* 0x000000040e003223 */ /* 0x000fe20000010003 */
[----:B------:R-:W-:Y:S02]  /*24480*/  WARPGROUP.DEPBAR.LE gsb0, 0x0 ;  /* 0x00008000000079c5 */ /* 0x000fe40000010000 */
[----:B------:R-:W-:-:S06]  /*24490*/  WARPGROUP.ARRIVE ;  /* 0x00000000000079c5 */ /* 0x000fcc0000000000 */
[----:B------:R-:W-:Y:S03]  /*244a0*/  HGMMA.64x256x16.F32 R24, R192, gdesc[UR4].tnspB, R24, gsb0 ;  /* 0x43e00004c0187df0 */ /* 0x000fe60008000818 */
[----:B------:R-:W-:Y:S02]  /*244b0*/  WARPGROUP.DEPBAR.LE gsb0, 0x0 ;  /* 0x00008000000079c5 */ /* 0x000fe40000010000 */
[-C--:B--2---:R-:W-:Y:S01]  /*244c0*/  FMUL.FTZ R8, R24, R7.reuse ;  /* 0x0000000718087220 */ /* 0x084fe20000410000 */
        /* <DEDUP_REMOVED lines=64> */
[-C--:B0-----:R-:W-:Y:S01]  /*248d0*/  FMUL.FTZ R15, R47, R2.reuse ;  /* 0x000000022f0f7220 */ /* 0x081fe20000410000 */
        /* <DEDUP_REMOVED lines=63> */
.L_x_2985:
        /* <DEDUP_REMOVED lines=9> */
[----:B------:R-:W2:Y:S01]  /*24d60*/  LDL R2, [R1+0x94] ;  /* 0x0000940001027983 */ /* 0x000ea20000100800 */
[----:B------:R-:W-:Y:S01]  /*24d70*/  F2FP.F16.F32.PACK_AB R8, R25, R8 ;  /* 0x000000081908723e */ /* 0x000fe200000000ff */
[----:B------:R-:W-:Y:S01]  /*24d80*/  ULDC.64 UR4, c[0x0][0xc00] ;  /* 0x0003000000047ab9 */ /* 0x000fe20000000a00 */
[----:B------:R-:W-:Y:S01]  /*24d90*/  F2FP.F16.F32.PACK_AB R9, R27, R9 ;  /* 0x000000091b09723e */ /* 0x000fe200000000ff */
[----:B------:R-:W3:Y:S01]  /*24da0*/  S2R R81, SR_SWINHI ;  /* 0x0000000000517919 */ /* 0x000ee20000002f00 */
[----:B------:R-:W-:Y:S01]  /*24db0*/  F2FP.F16.F32.PACK_AB R10, R29, R10 ;  /* 0x0000000a1d0a723e */ /* 0x000fe200000000ff */
[----:B------:R-:W-:Y:S01]  /*24dc0*/  ULDC.64 UR6, c[0x0][0x208] ;  /* 0x0000820000067ab9 */ /* 0x000fe20000000a00 */
        /* <DEDUP_REMOVED lines=15> */
[----:B------:R-:W-:Y:S02]  /*24ec0*/  MOV R20, R16 ;  /* 0x0000001000147202 */ /* 0x000fe40000000f00 */
[----:B---3--:R-:W-:Y:S02]  /*24ed0*/  MOV R21, R81 ;  /* 0x0000005100157202 */ /* 0x008fe40000000f00 */
[----:B------:R-:W-:Y:S02]  /*24ee0*/  F2FP.F16.F32.PACK_AB R146, R149, R148 ;  /* 0x000000949592723e */ /* 0x000fe400000000ff */
[----:B------:R-:W-:Y:S01]  /*24ef0*/  F2FP.F16.F32.PACK_AB R147, R151, R150 ;  /* 0x000000969793723e */ /* 0x000fe200000000ff */
[----:B------:R-:W-:Y:S01]  /*24f00*/  BAR.SYNC.DEFER_BLOCKING 0x1, 0x100 ;  /* 0x0044000000007b1d */ /* 0x000fe20000010000 */
[----:B--2---:R-:W-:-:S03]  /*24f10*/  IMAD.WIDE R122, R2, 0x2, R20 ;  /* 0x00000002027a7825 */ /* 0x004fc600078e0214 */
[C---:B------:R-:W-:Y:S02]  /*24f20*/  IADD3 R89, P1, R122.reuse, 0x20, RZ ;  /* 0x000000207a597810 */ /* 0x040fe40007f3e0ff */
[----:B------:R-:W-:Y:S02]  /*24f30*/  IADD3 R101, P3, R122, 0x4000, RZ ;  /* 0x000040007a657810 */ /* 0x000fe40007f7e0ff */
[----:B------:R-:W-:Y:S02]  /*24f40*/  LOP3.LUT R88, R89, 0x380, RZ, 0xc0, !PT ;  /* 0x0000038059587812 */ /* 0x000fe400078ec0ff */
[----:B------:R-:W-:Y:S02]  /*24f50*/  LOP3.LUT R100, R101, 0x380, RZ, 0xc0, !PT ;  /* 0x0000038065647812 */ /* 0x000fe400078ec0ff */
[----:B------:R-:W-:Y:S02]  /*24f60*/  SHF.R.U64 R88, R88, 0x3, RZ ;  /* 0x0000000358587819 */ /* 0x000fe400000012ff */
[----:B------:R-:W-:-:S02]  /*24f70*/  IADD3 R93, P0, R122, 0x40, RZ ;  /* 0x000000407a5d7810 */ /* 0x000fc40007f1e0ff */
[----:B------:R-:W-:Y:S01]  /*24f80*/  LOP3.LUT R88, R88, R89, RZ, 0x3c, !PT ;  /* 0x0000005958587212 */ /* 0x000fe200078e3cff */
[----:B------:R-:W-:Y:S01]  /*24f90*/  IMAD.X R89, RZ, RZ, R123, P1 ;  /* 0x000000ffff597224 */ /* 0x000fe200008e067b */
[C---:B------:R-:W-:Y:S02]  /*24fa0*/  IADD3 R97, P4, R122.reuse, 0x60, RZ ;  /* 0x000000607a617810 */ /* 0x040fe40007f9e0ff */
[C---:B------:R-:W-:Y:S02]  /*24fb0*/  IADD3 R105, P6, R122.reuse, 0x4020, RZ ;  /* 0x000040207a697810 */ /* 0x040fe40007fde0ff */
[C---:B------:R-:W-:Y:S02]  /*24fc0*/  IADD3 R107, P5, R122.reuse, 0x4040, RZ ;  /* 0x000040407a6b7810 */ /* 0x040fe40007fbe0ff */
[C---:B------:R-:W-:Y:S02]  /*24fd0*/  IADD3 R108, P2, R122.reuse, 0x4060, RZ ;  /* 0x000040607a6c7810 */ /* 0x040fe40007f5e0ff */
[----:B------:R-:W-:-:S02]  /*24fe0*/  IADD3 R110, P1, R122, 0x8000, RZ ;  /* 0x000080007a6e7810 */ /* 0x000fc40007f3e0ff */
[----:B------:R-:W-:Y:S02]  /*24ff0*/  SHF.R.U64 R100, R100, 0x3, RZ ;  /* 0x0000000364647819 */ /* 0x000fe400000012ff */
[----:B------:R-:W-:Y:S02]  /*25000*/  LOP3.LUT R92, R93, 0x380, RZ, 0xc0, !PT ;  /* 0x000003805d5c7812 */ /* 0x000fe400078ec0ff */
[----:B------:R-:W-:Y:S02]  /*25010*/  LOP3.LUT R96, R97, 0x380, RZ, 0xc0, !PT ;  /* 0x0000038061607812 */ /* 0x000fe400078ec0ff */
[----:B------:R-:W-:Y:S02]  /*25020*/  LOP3.LUT R104, R105, 0x380, RZ, 0xc0, !PT ;  /* 0x0000038069687812 */ /* 0x000fe400078ec0ff */
[----:B------:R-:W-:Y:S02]  /*25030*/  LOP3.LUT R106, R107, 0x380, RZ, 0xc0, !PT ;  /* 0x000003806b6a7812 */ /* 0x000fe400078ec0ff */
[----:B------:R-:W-:-:S02]  /*25040*/  LOP3.LUT R109, R108, 0x380, RZ, 0xc0, !PT ;  /* 0x000003806c6d7812 */ /* 0x000fc400078ec0ff */
[----:B------:R-:W-:Y:S02]  /*25050*/  LOP3.LUT R111, R110, 0x380, RZ, 0xc0, !PT ;  /* 0x000003806e6f7812 */ /* 0x000fe400078ec0ff */
[----:B------:R-:W-:Y:S01]  /*25060*/  LOP3.LUT R100, R100, R101, RZ, 0x3c, !PT ;  /* 0x0000006564647212 */ /* 0x000fe200078e3cff */
[----:B------:R-:W-:Y:S01]  /*25070*/  IMAD.X R101, RZ, RZ, R123, P3 ;  /* 0x000000ffff657224 */ /* 0x000fe200018e067b */
[----:B------:R-:W-:Y:S02]  /*25080*/  LOP3.LUT R81, R122, 0x380, RZ, 0xc0, !PT ;  /* 0x000003807a517812 */ /* 0x000fe400078ec0ff */
[----:B------:R-:W-:Y:S02]  /*25090*/  SHF.R.U64 R92, R92, 0x3, RZ ;  /* 0x000000035c5c7819 */ /* 0x000fe400000012ff */
[----:B------:R-:W-:Y:S02]  /*250a0*/  SHF.R.U64 R96, R96, 0x3, RZ ;  /* 0x0000000360607819 */ /* 0x000fe400000012ff */
[----:B------:R-:W-:-:S02]  /*250b0*/  SHF.R.U64 R104, R104, 0x3, RZ ;  /* 0x0000000368687819 */ /* 0x000fc400000012ff */
[----:B------:R-:W-:Y:S02]  /*250c0*/  SHF.R.U64 R106, R106, 0x3, RZ ;  /* 0x000000036a6a7819 */ /* 0x000fe400000012ff */
[----:B------:R-:W-:Y:S02]  /*250d0*/  SHF.R.U64 R109, R109, 0x3, RZ ;  /* 0x000000036d6d7819 */ /* 0x000fe400000012ff */
[----:B------:R-:W-:Y:S02]  /*250e0*/  SHF.R.U64 R111, R111, 0x3, RZ ;  /* 0x000000036f6f7819 */ /* 0x000fe400000012ff */
[----:B------:R-:W-:Y:S02]  /*250f0*/  IADD3 R42, P3, R122, 0x8060, RZ ;  /* 0x000080607a2a7810 */ /* 0x000fe40007f7e0ff */
[----:B------:R-:W-:Y:S02]  /*25100*/  SHF.R.U64 R81, R81, 0x3, RZ ;  /* 0x0000000351517819 */ /* 0x000fe400000012ff */
[----:B------:R-:W-:Y:S01]  /*25110*/  LOP3.LUT R92, R92, R93, RZ, 0x3c, !PT ;  /* 0x0000005d5c5c7212 */ /* 0x000fe200078e3cff */
[--C-:B------:R-:W-:Y:S01]  /*25120*/  IMAD.X R117, RZ, RZ, R123.reuse, P3 ;  /* 0x000000ffff757224 */ /* 0x100fe200018e067b */
[----:B------:R-:W-:Y:S01]  /*25130*/  LOP3.LUT R96, R96, R97, RZ, 0x3c, !PT ;  /* 0x0000006160607212 */ /* 0x000fe200078e3cff */
[--C-:B------:R-:W-:Y:S01]  /*25140*/  IMAD.X R97, RZ, RZ, R123.reuse, P4 ;  /* 0x000000ffff617224 */ /* 0x100fe200020e067b */
[----:B------:R-:W-:Y:S01]  /*25150*/  LOP3.LUT R104, R104, R105, RZ, 0x3c, !PT ;  /* 0x0000006968687212 */ /* 0x000fe200078e3cff */
[----:B------:R-:W-:Y:S01]  /*25160*/  IMAD.X R105, RZ, RZ, R123, P6 ;  /* 0x000000ffff697224 */ /* 0x000fe200030e067b */
[----:B------:R-:W-:-:S02]  /*25170*/  LOP3.LUT R106, R106, R107, RZ, 0x3c, !PT ;  /* 0x0000006b6a6a7212 */ /* 0x000fc400078e3cff */
[----:B------:R-:W-:Y:S01]  /*25180*/  LOP3.LUT R108, R109, R108, RZ, 0x3c, !PT ;  /* 0x0000006c6d6c7212 */ /* 0x000fe200078e3cff */
[--C-:B------:R-:W-:Y:S01]  /*25190*/  IMAD.X R109, RZ, RZ, R123.reuse, P2 ;  /* 0x000000ffff6d7224 */ /* 0x100fe200010e067b */
[----:B------:R-:W-:Y:S01]  /*251a0*/  LOP3.LUT R110, R111, R110, RZ, 0x3c, !PT ;  /* 0x0000006e6f6e7212 */ /* 0x000fe200078e3cff */
[----:B------:R-:W-:Y:S01]  /*251b0*/  IMAD.X R111, RZ, RZ, R123, P1 ;  /* 0x000000ffff6f7224 */ /* 0x000fe200008e067b */
[----:B------:R-:W-:Y:S02]  /*251c0*/  LOP3.LUT R80, R42, 0x380, RZ, 0xc0, !PT ;  /* 0x000003802a507812 */ /* 0x000fe400078ec0ff */
[-C--:B------:R-:W-:Y:S02]  /*251d0*/  IADD3.X R93, RZ, R123.reuse, RZ, P0, !PT ;  /* 0x0000007bff5d7210 */ /* 0x080fe400007fe4ff */
[----:B------:R-:W-:Y:S02]  /*251e0*/  IADD3.X R107, RZ, R123, RZ, P5, !PT ;  /* 0x0000007bff6b7210 */ /* 0x000fe40002ffe4ff */
[----:B------:R-:W-:-:S02]  /*251f0*/  IADD3 R112, P0, R122, 0x8020, RZ ;  /* 0x000080207a707810 */ /* 0x000fc40007f1e0ff */
[C---:B------:R-:W-:Y:S02]  /*25200*/  IADD3 R114, P4, R122.reuse, 0x8040, RZ ;  /* 0x000080407a727810 */ /* 0x040fe40007f9e0ff */
[C---:B-1----:R-:W-:Y:S02]  /*25210*/  IADD3 R48, P6, R122.reuse, 0xc000, RZ ;  /* 0x0000c0007a307810 */ /* 0x042fe40007fde0ff */
[C---:B------:R-:W-:Y:S02]  /*25220*/  IADD3 R2, P5, R122.reuse, 0xc020, RZ ;  /* 0x0000c0207a027810 */ /* 0x040fe40007fbe0ff */
[C---:B------:R-:W-:Y:S01]  /*25230*/  IADD3 R26, P2, R122.reuse, 0xc040, RZ ;  /* 0x0000c0407a1a7810 */ /* 0x040fe20007f5e0ff */
[--C-:B------:R-:W-:Y:S01]  /*25240*/  IMAD.X R119, RZ, RZ, R123.reuse, P6 ;  /* 0x000000ffff777224 */ /* 0x100fe200030e067b */
[----:B------:R-:W-:Y:S01]  /*25250*/  IADD3 R30, P1, R122, 0xc060, RZ ;  /* 0x0000c0607a1e7810 */ /* 0x000fe20007f3e0ff */
[----:B------:R-:W-:Y:S01]  /*25260*/  IMAD.X R121, RZ, RZ, R123, P5 ;  /* 0x000000ffff797224 */ /* 0x000fe200028e067b */
[----:B------:R-:W-:-:S02]  /*25270*/  LOP3.LUT R122, R81, R122, RZ, 0x3c, !PT ;  /* 0x0000007a517a7212 */ /* 0x000fc400078e3cff */
[----:B------:R-:W-:Y:S01]  /*25280*/  SHF.R.U64 R80, R80, 0x3, RZ ;  /* 0x0000000350507819 */ /* 0x000fe200000012ff */
[----:B------:R-:W-:Y:S01]  /*25290*/  IMAD.X R85, RZ, RZ, R123, P1 ;  /* 0x000000ffff557224 */ /* 0x000fe200008e067b */
[----:B------:R-:W-:Y:S02]  /*252a0*/  MOV R122, R122 ;  /* 0x0000007a007a7202 */ /* 0x000fe40000000f00 */
[----:B------:R-:W-:Y:S02]  /*252b0*/  LOP3.LUT R84, R48, 0x380, RZ, 0xc0, !PT ;  /* 0x0000038030547812 */ /* 0x000fe400078ec0ff */
[----:B------:R-:W-:Y:S01]  /*252c0*/  LOP3.LUT R116, R80, R42, RZ, 0x3c, !PT ;  /* 0x0000002a50747212 */ /* 0x000fe200078e3cff */
[----:B------:R1:W-:Y:S01]  /*252d0*/  STSM.16.M88.4 [R122], R8 ;  /* 0x000000087a007844 */ /* 0x0003e20000000200 */
[----:B------:R-:W-:Y:S02]  /*252e0*/  LOP3.LUT R25, R2, 0x380, RZ, 0xc0, !PT ;  /* 0x0000038002197812 */ /* 0x000fe400078ec0ff */
        /* <DEDUP_REMOVED lines=8> */
[----:B------:R-:W-:Y:S02]  /*25370*/  MOV R88, R88 ;  /* 0x0000005800587202 */ /* 0x000fe40000000f00 */
[----:B-1----:R-:W-:Y:S02]  /*25380*/  F2FP.F16.F32.PACK_AB R8, R33, R12 ;  /* 0x0000000c2108723e */ /* 0x002fe400000000ff */
[----:B------:R-:W-:Y:S02]  /*25390*/  F2FP.F16.F32.PACK_AB R9, R35, R34 ;  /* 0x000000222309723e */ /* 0x000fe400000000ff */
[----:B------:R-:W-:Y:S02]  /*253a0*/  F2FP.F16.F32.PACK_AB R10, R37, R14 ;  /* 0x0000000e250a723e */ /* 0x000fe400000000ff */
[----:B------:R-:W-:-:S02]  /*253b0*/  F2FP.F16.F32.PACK_AB R11, R39, R38 ;  /* 0x00000026270b723e */ /* 0x000fc400000000ff */
[----:B------:R-:W-:Y:S02]  /*253c0*/  SHF.R.U64 R113, R113, 0x3, RZ ;  /* 0x0000000371717819 */ /* 0x000fe400000012ff */
[----:B------:R-:W-:Y:S01]  /*253d0*/  MOV R92, R92 ;  /* 0x0000005c005c7202 */ /* 0x000fe20000000f00 */
[----:B------:R1:W-:Y:S01]  /*253e0*/  STSM.16.M88.4 [R88], R8 ;  /* 0x0000000858007844 */ /* 0x0003e20000000200 */
[----:B------:R-:W-:Y:S02]  /*253f0*/  F2FP.F16.F32.PACK_AB R12, R41, R24 ;  /* 0x00000018290c723e */ /* 0x000fe400000000ff */
[----:B------:R-:W-:Y:S02]  /*25400*/  F2FP.F16.F32.PACK_AB R14, R45, R28 ;  /* 0x0000001c2d0e723e */ /* 0x000fe400000000ff */
[----:B------:R-:W-:Y:S02]  /*25410*/  SHF.R.U64 R115, R115, 0x3, RZ ;  /* 0x0000000373737819 */ /* 0x000fe400000012ff */
[----:B------:R-:W-:Y:S01]  /*25420*/  LOP3.LUT R118, R84, R48, RZ, 0x3c, !PT ;  /* 0x0000003054767212 */ /* 0x000fe200078e3cff */
[----:B------:R2:W-:Y:S01]  /*25430*/  STSM.16.M88.4 [R92], R12 ;  /* 0x0000000c5c007844 */ /* 0x0005e20000000200 */
[----:B------:R-:W-:Y:S01]  /*25440*/  LOP3.LUT R120, R25, R2, RZ, 0x3c, !PT ;  /* 0x0000000219787212 */ /* 0x000fe200078e3cff */
[----:B------:R-:W3:Y:S01]  /*25450*/  LDC R48, c[0x0][0xbe8] ;  /* 0x0002fa00ff307b82 */ /* 0x000ee20000000800 */
[----:B------:R-:W-:Y:S01]  /*25460*/  LOP3.LUT R80, R27, R26, RZ, 0x3c, !PT ;  /* 0x0000001a1b507212 */ /* 0x000fe200078e3cff */
[----:B------:R-:W-:Y:S01]  /*25470*/  IMAD.SHL.U32 R2, R236, 0x4, RZ ;  /* 0x00000004ec027824 */ /* 0x000fe200078e00ff */
[----:B------:R-:W-:-:S02]  /*25480*/  LOP3.LUT R84, R42, R30, RZ, 0x3c, !PT ;  /* 0x0000001e2a547212 */ /* 0x000fc400078e3cff */
[----:B------:R-:W-:Y:S02]  /*25490*/  MOV R96, R96 ;  /* 0x0000006000607202 */ /* 0x000fe40000000f00 */
[----:B------:R-:W-:Y:S02]  /*254a0*/  F2FP.F16.F32.PACK_AB R24, R3, R160 ;  /* 0x000000a00318723e */ /* 0x000fe400000000ff */
[----:B------:R-:W-:Y:S02]  /*254b0*/  F2FP.F16.F32.PACK_AB R25, R5, R4 ;  /* 0x000000040519723e */ /* 0x000fe400000000ff */
[----:B------:R-:W-:Y:S02]  /*254c0*/  F2FP.F16.F32.PACK_AB R26, R53, R161 ;  /* 0x000000a1351a723e */ /* 0x000fe400000000ff */
[----:B------:R-:W-:Y:S02]  /*254d0*/  F2FP.F16.F32.PACK_AB R27, R55, R54 ;  /* 0x00000036371b723e */ /* 0x000fe400000000ff */
[----:B------:R-:W-:Y:S01]  /*254e0*/  LOP3.LUT R112, R113, R112, RZ, 0x3c, !PT ;  /* 0x0000007071707212 */ /* 0x000fe200078e3cff */
[----:B------:R-:W-:Y:S01]  /*254f0*/  IMAD.X R113, RZ, RZ, R123, P0 ;  /* 0x000000ffff717224 */ /* 0x000fe200000e067b */
[----:B------:R-:W-:Y:S01]  /*25500*/  MOV R100, R100 ;  /* 0x0000006400647202 */ /* 0x000fe20000000f00 */
[----:B------:R-:W-:Y:S01]  /*25510*/  STSM.16.M88.4 [R96], R24 ;  /* 0x0000001860007844 */ /* 0x000fe20000000200 */
[----:B------:R-:W-:-:S02]  /*25520*/  F2FP.F16.F32.PACK_AB R28, R57, R162 ;  /* 0x000000a2391c723e */ /* 0x000fc400000000ff */
[----:B------:R-:W-:Y:S02]  /*25530*/  F2FP.F16.F32.PACK_AB R30, R61, R163 ;  /* 0x000000a33d1e723e */ /* 0x000fe400000000ff */
[----:B------:R-:W-:Y:S02]  /*25540*/  MOV R104, R104 ;  /* 0x0000006800687202 */ /* 0x000fe40000000f00 */
[----:B-1----:R-:W-:Y:S01]  /*25550*/  F2FP.F16.F32.PACK_AB R8, R65, R164 ;  /* 0x000000a44108723e */ /* 0x002fe200000000ff */
[----:B------:R-:W-:Y:S01]  /*25560*/  STSM.16.M88.4 [R100], R28 ;  /* 0x0000001c64007844 */ /* 0x000fe20000000200 */
[----:B------:R-:W-:Y:S02]  /*25570*/  F2FP.F16.F32.PACK_AB R9, R67, R66 ;  /* 0x000000424309723e */ /* 0x000fe400000000ff */
[----:B------:R-:W-:Y:S02]  /*25580*/  F2FP.F16.F32.PACK_AB R10, R69, R165 ;  /* 0x000000a5450a723e */ /* 0x000fe400000000ff */
[----:B------:R-:W-:-:S02]  /*25590*/  F2FP.F16.F32.PACK_AB R11, R71, R70 ;  /* 0x00000046470b723e */ /* 0x000fc400000000ff */
[----:B------:R-:W-:Y:S02]  /*255a0*/  LOP3.LUT R114, R115, R114, RZ, 0x3c, !PT ;  /* 0x0000007273727212 */ /* 0x000fe400078e3cff */
[----:B------:R-:W-:Y:S01]  /*255b0*/  MOV R106, R106 ;  /* 0x0000006a006a7202 */ /* 0x000fe20000000f00 */
[----:B------:R1:W-:Y:S01]  /*255c0*/  STSM.16.M88.4 [R104], R8 ;  /* 0x0000000868007844 */ /* 0x0003e20000000200 */
[----:B--2---:R-:W-:Y:S02]  /*255d0*/  F2FP.F16.F32.PACK_AB R12, R73, R166 ;  /* 0x000000a6490c723e */ /* 0x004fe400000000ff */
[----:B------:R-:W-:Y:S02]  /*255e0*/  F2FP.F16.F32.PACK_AB R13, R75, R74 ;  /* 0x0000004a4b0d723e */ /* 0x000fe400000000ff */
[----:B------:R-:W-:Y:S02]  /*255f0*/  F2FP.F16.F32.PACK_AB R14, R77, R167 ;  /* 0x000000a74d0e723e */ /* 0x000fe400000000ff */
[----:B------:R-:W-:-:S02]  /*25600*/  F2FP.F16.F32.PACK_AB R15, R79, R78 ;  /* 0x0000004e4f0f723e */ /* 0x000fc400000000ff */
[----:B------:R-:W-:Y:S02]  /*25610*/  IADD3.X R115, RZ, R123, RZ, P4, !PT ;  /* 0x0000007bff737210 */ /* 0x000fe400027fe4ff */
[----:B------:R-:W-:Y:S01]  /*25620*/  MOV R108, R108 ;  /* 0x0000006c006c7202 */ /* 0x000fe20000000f00 */
[----:B------:R2:W-:Y:S01]  /*25630*/  STSM.16.M88.4 [R106], R12 ;  /* 0x0000000c6a007844 */ /* 0x0005e20000000200 */
[----:B------:R-:W-:Y:S02]  /*25640*/  F2FP.F16.F32.PACK_AB R33, R83, R82 ;  /* 0x000000525321723e */ /* 0x000fe400000000ff */
[----:B------:R-:W-:Y:S02]  /*25650*/  F2FP.F16.F32.PACK_AB R34, R40, R169 ;  /* 0x000000a92822723e */ /* 0x000fe400000000ff */
[----:B------:R-:W-:Y:S02]  /*25660*/  F2FP.F16.F32.PACK_AB R35, R87, R86 ;  /* 0x000000565723723e */ /* 0x000fe400000000ff */
[----:B------:R-:W-:-:S02]  /*25670*/  MOV R110, R110 ;  /* 0x0000006e006e7202 */ /* 0x000fc40000000f00 */
[----:B------:R-:W-:Y:S01]  /*25680*/  F2FP.F16.F32.PACK_AB R40, R56, R170 ;  /* 0x000000aa3828723e */ /* 0x000fe200000000ff */
[----:B------:R-:W-:Y:S01]  /*25690*/  STSM.16.M88.4 [R108], R32 ;  /* 0x000000206c007844 */ /* 0x000fe20000000200 */
[----:B------:R-:W-:Y:S02]  /*256a0*/  F2FP.F16.F32.PACK_AB R41, R91, R90 ;  /* 0x0000005a5b29723e */ /* 0x000fe400000000ff */
[----:B------:R-:W-:Y:S02]  /*256b0*/  F2FP.F16.F32.PACK_AB R42, R152, R171 ;  /* 0x000000ab982a723e */ /* 0x000fe400000000ff */
[----:B------:R-:W-:Y:S02]  /*256c0*/  MOV R112, R112 ;  /* 0x0000007000707202 */ /* 0x000fe40000000f00 */
[----:B------:R-:W-:Y:S01]  /*256d0*/  F2FP.F16.F32.PACK_AB R56, R153, R172 ;  /* 0x000000ac9938723e */ /* 0x000fe200000000ff */
[----:B------:R-:W-:Y:S01]  /*256e0*/  STSM.16.M88.4 [R110], R40 ;  /* 0x000000286e007844 */ /* 0x000fe20000000200 */
[----:B------:R-:W-:-:S02]  /*256f0*/  F2FP.F16.F32.PACK_AB R57, R99, R98 ;  /* 0x000000626339723e */ /* 0x000fc400000000ff */
[----:B------:R-:W-:Y:S02]  /*25700*/  MOV R114, R114 ;  /* 0x0000007200727202 */ /* 0x000fe40000000f00 */
[----:B-1----:R-:W-:Y:S01]  /*25710*/  F2FP.F16.F32.PACK_AB R8, R155, R174 ;  /* 0x000000ae9b08723e */ /* 0x002fe200000000ff */
[----:B------:R-:W-:Y:S01]  /*25720*/  STSM.16.M88.4 [R112], R56 ;  /* 0x0000003870007844 */ /* 0x000fe20000000200 */
[----:B------:R-:W-:Y:S02]  /*25730*/  F2FP.F16.F32.PACK_AB R9, R36, R7 ;  /* 0x000000072409723e */ /* 0x000fe400000000ff */
[----:B------:R-:W-:Y:S02]  /*25740*/  F2FP.F16.F32.PACK_AB R10, R156, R175 ;  /* 0x000000af9c0a723e */ /* 0x000fe400000000ff */
[----:B------:R-:W-:Y:S02]  /*25750*/  F2FP.F16.F32.PACK_AB R11, R47, R44 ;  /* 0x0000002c2f0b723e */ /* 0x000fe400000000ff */
[----:B------:R-:W-:-:S02]  /*25760*/  MOV R116, R116 ;  /* 0x0000007400747202 */ /* 0x000fc40000000f00 */
[----:B--2---:R-:W-:Y:S01]  /*25770*/  F2FP.F16.F32.PACK_AB R12, R157, R176 ;  /* 0x000000b09d0c723e */ /* 0x004fe200000000ff */
[----:B------:R-:W-:Y:S01]  /*25780*/  STSM.16.M88.4 [R114], R8 ;  /* 0x0000000872007844 */ /* 0x000fe20000000200 */
[----:B------:R-:W-:Y:S02]  /*25790*/  F2FP.F16.F32.PACK_AB R13, R60, R52 ;  /* 0x000000343c0d723e */ /* 0x000fe400000000ff */
[----:B------:R-:W-:Y:S02]  /*257a0*/  F2FP.F16.F32.PACK_AB R14, R158, R177 ;  /* 0x000000b19e0e723e */ /* 0x000fe400000000ff */
[----:B------:R-:W-:Y:S02]  /*257b0*/  F2FP.F16.F32.PACK_AB R15, R68, R64 ;  /* 0x00000040440f723e */ /* 0x000fe400000000ff */
[----:B------:R-:W-:Y:S02]  /*257c0*/  IADD3.X R81, RZ, R123, RZ, P2, !PT ;  /* 0x0000007bff517210 */ /* 0x000fe400017fe4ff */
[----:B------:R-:W-:Y:S01]  /*257d0*/  IADD3 R4, P1, R2, UR4, RZ ;  /* 0x0000000402047c10 */ /* 0x000fe2000ff3e0ff */
[----:B------:R1:W-:Y:S01]  /*257e0*/  STSM.16.M88.4 [R116], R12 ;  /* 0x0000000c74007844 */ /* 0x0003e20000000200 */
[----:B------:R-:W-:-:S02]  /*257f0*/  MOV R118, R118 ;  /* 0x0000007600767202 */ /* 0x000fc40000000f00 */
[----:B------:R-:W-:Y:S02]  /*25800*/  F2FP.F16.F32.PACK_AB R24, R159, R178 ;  /* 0x000000b29f18723e */ /* 0x000fe400000000ff */
[----:B------:R-:W-:Y:S02]  /*25810*/  F2FP.F16.F32.PACK_AB R25, R76, R72 ;  /* 0x000000484c19723e */ /* 0x000fe400000000ff */
[----:B------:R-:W-:Y:S02]  /*25820*/  F2FP.F16.F32.PACK_AB R26, R125, R179 ;  /* 0x000000b37d1a723e */ /* 0x000fe400000000ff */
[----:B------:R-:W-:Y:S02]  /*25830*/  F2FP.F16.F32.PACK_AB R27, R127, R126 ;  /* 0x0000007e7f1b723e */ /* 0x000fe400000000ff */
[----:B------:R-:W-:Y:S02]  /*25840*/  ISETP.NE.U32.AND P0, PT, RZ, UR4, PT ;  /* 0x00000004ff007c0c */ /* 0x000fe4000bf05070 */
[----:B------:R-:W-:Y:S01]  /*25850*/  MOV R120, R120 ;  /* 0x0000007800787202 */ /* 0x000fe20000000f00 */
[----:B------:R2:W-:Y:S01]  /*25860*/  STSM.16.M88.4 [R118], R24 ;  /* 0x0000001876007844 */ /* 0x0005e20000000200 */
[----:B------:R-:W-:-:S02]  /*25870*/  F2FP.F16.F32.PACK_AB R28, R129, R128 ;  /* 0x00000080811c723e */ /* 0x000fc400000000ff */
[----:B-1----:R-:W-:Y:S02]  /*25880*/  SHF.R.S32.HI R15, RZ, 0x1f, R236 ;  /* 0x0000001fff0f7819 */ /* 0x002fe400000114ec */
[----:B------:R-:W-:Y:S02]  /*25890*/  F2FP.F16.F32.PACK_AB R29, R131, R130 ;  /* 0x00000082831d723e */ /* 0x000fe400000000ff */
[----:B------:R-:W-:Y:S02]  /*258a0*/  SHF.L.U64.HI R3, R236, 0x2, R15 ;  /* 0x00000002ec037819 */ /* 0x000fe4000001020f */
[----:B------:R-:W-:Y:S02]  /*258b0*/  F2FP.F16.F32.PACK_AB R30, R133, R132 ;  /* 0x00000084851e723e */ /* 0x000fe400000000ff */
[----:B------:R-:W-:Y:S02]  /*258c0*/  F2FP.F16.F32.PACK_AB R31, R135, R134 ;  /* 0x00000086871f723e */ /* 0x000fe400000000ff */
[----:B------:R-:W-:Y:S01]  /*258d0*/  MOV R80, R80 ;  /* 0x0000005000507202 */ /* 0x000fe20000000f00 */
[----:B------:R-:W-:Y:S01]  /*258e0*/  IMAD.MOV.U32 R81, RZ, RZ, RZ ;  /* 0x000000ffff517224 */ /* 0x000fe200078e00ff */
[----:B------:R-:W-:Y:S01]  /*258f0*/  IADD3.X R5, R3, UR5, RZ, P1, !PT ;  /* 0x0000000503057c10 */ /* 0x000fe20008ffe4ff */
[----:B------:R2:W-:Y:S01]  /*25900*/  STSM.16.M88.4 [R120], R28 ;  /* 0x0000001c78007844 */ /* 0x0005e20000000200 */
[----:B------:R-:W-:-:S02]  /*25910*/  MOV R84, R84 ;  /* 0x0000005400547202 */ /* 0x000fc40000000f00 */
[----:B---3--:R-:W-:Y:S01]  /*25920*/  ISETP.NE.AND P1, PT, R48, 0x1, PT ;  /* 0x000000013000780c */ /* 0x008fe20003f25270 */
[----:B------:R2:W-:Y:S01]  /*25930*/  STSM.16.M88.4 [R80], R136 ;  /* 0x0000008850007844 */ /* 0x0005e20000000200 */
[----:B------:R-:W-:Y:S01]  /*25940*/  ISETP.NE.AND.EX P0, PT, RZ, UR5, PT, P0 ;  /* 0x00000005ff007c0c */ /* 0x000fe2000bf05300 */
[----:B------:R-:W-:Y:S02]  /*25950*/  ULDC.64 UR4, c[0x0][0xc08] ;  /* 0x0003020000047ab9 */ /* 0x000fe40000000a00 */
[----:B------:R-:W-:Y:S01]  /*25960*/  ISETP.NE.U32.AND P2, PT, RZ, UR4, PT ;  /* 0x00000004ff007c0c */ /* 0x000fe2000bf45070 */
[----:B------:R2:W-:Y:S01]  /*25970*/  STSM.16.M88.4 [R84], R144 ;  /* 0x0000009054007844 */ /* 0x0005e20000000200 */
[----:B------:R-:W-:Y:S02]  /*25980*/  BAR.SYNC.DEFER_BLOCKING 0x1, 0x100 ;  /* 0x0044000000007b1d */ /* 0x000fe40000010000 */
[----:B------:R-:W-:-:S06]  /*25990*/  ISETP.NE.AND.EX P2, PT, RZ, UR5, PT, P2 ;  /* 0x00000005ff007c0c */ /* 0x000fcc000bf45320 */
[----:B------:R-:W1:Y:S08]  /*259a0*/  @P1 LDC R8, c[0x0][0xbec] ;  /* 0x0002fb00ff081b82 */ /* 0x000e700000000800 */
[----:B------:R-:W3:Y:S01]  /*259b0*/  @P1 LDC R11, c[0x0][0xbf0] ;  /* 0x0002fc00ff0b1b82 */ /* 0x000ee20000000800 */
[----:B------:R-:W-:Y:S01]  /*259c0*/  @P2 IADD3 R2, P3, R2, UR4, RZ ;  /* 0x0000000402022c10 */ /* 0x000fe2000ff7e0ff */
[----:B------:R-:W-:-:S02]  /*259d0*/  ULDC UR4, c[0x0][0xa88] ;  /* 0x0002a20000047ab9 */ /* 0x000fc40000000800 */
[----:B------:R-:W-:Y:S02]  /*259e0*/  MOV R7, UR4 ;  /* 0x0000000400077c02 */ /* 0x000fe40008000f00 */
[----:B------:R-:W-:Y:S01]  /*259f0*/  @P2 IADD3.X R3, R3, UR5, RZ, P3, !PT ;  /* 0x0000000503032c10 */ /* 0x000fe20009ffe4ff */
[----:B------:R2:W5:Y:S04]  /*25a00*/  @P0 LDG.E R81, desc[UR6][R4.64] ;  /* 0x0000000604510981 */ /* 0x000568000c1e1900 */
[----:B------:R2:W5:Y:S01]  /*25a10*/  @P2 LDG.E R7, desc[UR6][R2.64] ;  /* 0x0000000602072981 */ /* 0x000562000c1e1900 */
[----:B------:R-:W-:Y:S05]  /*25a20*/  @P2 BRA `(.L_x_3105) ;  /* 0x0000000000142947 */ /* 0x000fea0003800000 */
[----:B------:R-:W-:Y:S05]  /*25a30*/  @!P0 BRA `(.L_x_3105) ;  /* 0x0000000000108947 */ /* 0x000fea0003800000 */
[----:B------:R-:W-:Y:S02]  /*25a40*/  ULDC.64 UR4, c[0x0][0x208] ;  /* 0x0000820000047ab9 */ /* 0x000fe40000000a00 */
[----:B--2---:R-:W2:Y:S04]  /*25a50*/  LDG.E R2, desc[UR4][R4.64] ;  /* 0x0000000404027981 */ /* 0x004ea8000c1e1900 */
[----:B-----5:R-:W2:Y:S02]  /*25a60*/  LDG.E R7, desc[UR4][R4.64+0x4] ;  /* 0x0000040404077981 */ /* 0x020ea4000c1e1900 */
[----:B--2---:R-:W-:-:S07]  /*25a70*/  IMAD.IADD R7, R7, 0x1, -R2 ;  /* 0x0000000107077824 */ /* 0x004fce00078e0a02 */
.L_x_3105:
[----:B------:R-:W4:Y:S01]  /*25a80*/  LDL.LU R86, [R1+0x64] ;  /* 0x0000640001567983 */ /* 0x000f220000300800 */
[----:B--2---:R-:W-:Y:S01]  /*25a90*/  IMAD.IADD R25, R235, 0x1, R230 ;  /* 0x00000001eb197824 */ /* 0x004fe200078e02e6 */
[----:B------:R-:W-:Y:S01]  /*25aa0*/  ULDC.64 UR4, c[0x0][0xb90] ;  /* 0x0002e40000047ab9 */ /* 0x000fe20000000a00 */
[----:B-----5:R-:W-:Y:S01]  /*25ab0*/  SHF.R.S32.HI R3, RZ, 0x1f, R81 ;  /* 0x0000001fff037819 */ /* 0x020fe20000011451 */
[----:B------:R-:W2:Y:S01]  /*25ac0*/  LDL R26, [R1+0x90] ;  /* 0x00009000011a7983 */ /* 0x000ea20000100800 */
[----:B-1----:R-:W-:Y:S01]  /*25ad0*/  @P1 IMAD.HI.U32 R8, R25, R8, RZ ;  /* 0x0000000819081227 */ /* 0x002fe200078e00ff */
[----:B------:R-:W-:Y:S01]  /*25ae0*/  MOV R2, R81 ;  /* 0x0000005100027202 */ /* 0x000fe20000000f00 */
[----:B------:R-:W1:Y:S01]  /*25af0*/  @P1 LDC R83, c[0x0][0xbec] ;  /* 0x0002fb00ff531b82 */ /* 0x000e620000000800 */
[----:B------:R-:W2:Y:S01]  /*25b00*/  LDL R14, [R1+0x74] ;  /* 0x00007400010e7983 */ /* 0x000ea20000100800 */
[----:B------:R-:W-:Y:S01]  /*25b10*/  IMAD.MOV.U32 R9, RZ, RZ, R25 ;  /* 0x000000ffff097224 */ /* 0x000fe200078e0019 */
[----:B---3--:R-:W-:Y:S01]  /*25b20*/  @P1 SHF.R.U32.HI R9, RZ, R11, R8 ;  /* 0x0000000bff091219 */ /* 0x008fe20000011608 */
[----:B------:R-:W-:Y:S01]  /*25b30*/  IMAD.SHL.U32 R10, R212, 0x40, RZ ;  /* 0x00000040d40a7824 */ /* 0x000fe200078e00ff */
[----:B------:R-:W-:-:S02]  /*25b40*/  SEL R80, R15, RZ, !P0 ;  /* 0x000000ff0f507207 */ /* 0x000fc40004000000 */
[----:B------:R-:W-:Y:S01]  /*25b50*/  SEL R236, R236, RZ, !P0 ;  /* 0x000000ffecec7207 */ /* 0x000fe20004000000 */
[----:B------:R-:W-:Y:S01]  /*25b60*/  IMAD R11, R237, 0x8, R10 ;  /* 0x00000008ed0b7824 */ /* 0x000fe200078e020a */
[----:B------:R-:W-:Y:S01]  /*25b70*/  IADD3 R15, -R9, RZ, RZ ;  /* 0x000000ff090f7210 */ /* 0x000fe20007ffe1ff */
[----:B------:R-:W-:Y:S01]  /*25b80*/  ULDC.64 UR6, c[0x0][0x208] ;  /* 0x0000820000067ab9 */ /* 0x000fe20000000a00 */
[----:B------:R-:W3:Y:S01]  /*25b90*/  @P1 LDC R85, c[0x0][0xbf0] ;  /* 0x0002fc00ff551b82 */ /* 0x000ee20000000800 */
[----:B------:R-:W-:-:S04]  /*25ba0*/  IMAD.WIDE R20, R11, 0x2, R20 ;  /* 0x000000020b147825 */ /* 0x000fc800078e0214 */
[----:B------:R-:W-:Y:S01]  /*25bb0*/  IMAD R11, R48, R15, R25 ;  /* 0x0000000f300b7224 */ /* 0x000fe200078e0219 */
        /* <DEDUP_REMOVED lines=11> */
[C---:B------:R-:W-:Y:S02]  /*25c70*/  IADD3 R57, P3, R20.reuse, 0xa000, RZ ;  /* 0x0000a00014397810 */ /* 0x040fe40007f7e0ff */
[----:B------:R-:W-:Y:S02]  /*25c80*/  LOP3.LUT R60, R61, 0x380, RZ, 0xc0, !PT ;  /* 0x000003803d3c7812 */ /* 0x000fe400078ec0ff */
[----:B------:R-:W-:-:S02]  /*25c90*/  IADD3 R37, P6, R20, 0x6000, RZ ;  /* 0x0000600014257810 */ /* 0x000fc40007fde0ff */
[----:B------:R-:W-:Y:S02]  /*25ca0*/  LOP3.LUT R56, R57, 0x380, RZ, 0xc0, !PT ;  /* 0x0000038039387812 */ /* 0x000fe400078ec0ff */
[----:B------:R-:W-:Y:S02]  /*25cb0*/  SHF.R.U64 R60, R60, 0x3, RZ ;  /* 0x000000033c3c7819 */ /* 0x000fe400000012ff */
[----:B------:R-:W-:Y:S02]  /*25cc0*/  LOP3.LUT R36, R37, 0x380, RZ, 0xc0, !PT ;  /* 0x0000038025247812 */ /* 0x000fe400078ec0ff */
        /* <DEDUP_REMOVED lines=8> */
[----:B------:R-:W-:-:S04]  /*25d50*/  IADD3 R65, P6, R20, 0xc000, RZ ;  /* 0x0000c00014417810 */ /* 0x000fc80007fde0ff */
[----:B------:R-:W-:-:S04]  /*25d60*/  LOP3.LUT R64, R65, 0x380, RZ, 0xc0, !PT ;  /* 0x0000038041407812 */ /* 0x000fc800078ec0ff */
[----:B------:R-:W-:-:S04]  /*25d70*/  SHF.R.U64 R64, R64, 0x3, RZ ;  /* 0x0000000340407819 */ /* 0x000fc800000012ff */
[----:B------:R-:W-:Y:S01]  /*25d80*/  LOP3.LUT R64, R64, R65, RZ, 0x3c, !PT ;  /* 0x0000004140407212 */ /* 0x000fe200078e3cff */
[----:B------:R-:W-:Y:S02]  /*25d90*/  IMAD.X R65, RZ, RZ, R21, P6 ;  /* 0x000000ffff417224 */ /* 0x000fe400030e0615 */
[----:B------:R-:W-:Y:S01]  /*25da0*/  IMAD.IADD R87, R212, 0x1, R230 ;  /* 0x00000001d4577824 */ /* 0x000fe200078e02e6 */
[----:B------:R-:W-:Y:S01]  /*25db0*/  BSSY B1, `(.L_x_3106) ;  /* 0x00000b0000017945 */ /* 0x000fe20003800000 */
[----:B------:R-:W-:Y:S02]  /*25dc0*/  SHF.R.S32.HI R88, RZ, 0x1f, R221 ;  /* 0x0000001fff587819 */ /* 0x000fe400000114dd */
[----:B----4-:R-:W-:-:S05]  /*25dd0*/  SHF.R.S32.HI R82, RZ, 0x1f, R86 ;  /* 0x0000001fff527819 */ /* 0x010fca0000011456 */
[----:B------:R-:W-:-:S04]  /*25de0*/  IMAD R4, R82, UR4, RZ ;  /* 0x0000000452047c24 */ /* 0x000fc8000f8e02ff */
[C---:B------:R-:W-:Y:S02]  /*25df0*/  IMAD R13, R86.reuse, UR5, R4 ;  /* 0x00000005560d7c24 */ /* 0x040fe4000f8e0204 */
[----:B------:R-:W-:Y:S01]  /*25e00*/  IMAD.WIDE.U32 R4, R86, UR4, R2 ;  /* 0x0000000456047c25 */ /* 0x000fe2000f8e0002 */
[----:B------:R-:W-:-:S03]  /*25e10*/  ULDC.64 UR4, c[0x0][0xb98] ;  /* 0x0002e60000047ab9 */ /* 0x000fc60000000a00 */
[----:B------:R-:W-:Y:S02]  /*25e20*/  IMAD.IADD R5, R5, 0x1, R13 ;  /* 0x0000000105057824 */ /* 0x000fe400078e020d */
[----:B------:R-:W-:Y:S02]  /*25e30*/  IMAD R13, R80, UR4, RZ ;  /* 0x00000004500d7c24 */ /* 0x000fe4000f8e02ff */
[----:B------:R-:W-:Y:S01]  /*25e40*/  IMAD.WIDE.U32 R4, R236, UR4, R4 ;  /* 0x00000004ec047c25 */ /* 0x000fe2000f8e0004 */
[----:B------:R-:W-:-:S03]  /*25e50*/  SHF.R.S32.HI R2, RZ, 0x1f, R11 ;  /* 0x0000001fff027819 */ /* 0x000fc6000001140b */
[----:B------:R-:W-:Y:S01]  /*25e60*/  IMAD R8, R236, UR5, R13 ;  /* 0x00000005ec087c24 */ /* 0x000fe2000f8e020d */
[----:B------:R-:W-:Y:S01]  /*25e70*/  SHF.R.S32.HI R13, RZ, 0x1f, R9 ;  /* 0x0000001fff0d7819 */ /* 0x000fe20000011409 */
[----:B------:R-:W-:Y:S01]  /*25e80*/  ULDC.64 UR4, c[0x0][0xb88] ;  /* 0x0002e20000047ab9 */ /* 0x000fe20000000a00 */
[----:B------:R-:W-:Y:S01]  /*25e90*/  IADD3 R4, P0, R9, R4, RZ ;  /* 0x0000000409047210 */ /* 0x000fe20007f1e0ff */
[----:B------:R-:W-:-:S03]  /*25ea0*/  IMAD R2, R2, UR4, RZ ;  /* 0x0000000402027c24 */ /* 0x000fc6000f8e02ff */
[----:B------:R-:W-:Y:S01]  /*25eb0*/  IADD3.X R5, R13, R5, R8, P0, !PT ;  /* 0x000000050d057210 */ /* 0x000fe200007fe408 */
[C---:B------:R-:W-:Y:S02]  /*25ec0*/  IMAD R15, R11.reuse, UR5, R2 ;  /* 0x000000050b0f7c24 */ /* 0x040fe4000f8e0202 */
[----:B------:R-:W-:Y:S01]  /*25ed0*/  IMAD.WIDE.U32 R4, R11, UR4, R4 ;  /* 0x000000040b047c25 */ /* 0x000fe2000f8e0004 */
[----:B------:R-:W-:-:S03]  /*25ee0*/  ULDC.64 UR4, c[0x0][0xb50] ;  /* 0x0002d40000047ab9 */ /* 0x000fc60000000a00 */
[----:B------:R-:W-:Y:S01]  /*25ef0*/  IMAD.IADD R5, R5, 0x1, R15 ;  /* 0x0000000105057824 */ /* 0x000fe200078e020f */
[----:B------:R-:W-:-:S04]  /*25f00*/  LEA R10, P0, R4, UR4, 0x2 ;  /* 0x00000004040a7c11 */ /* 0x000fc8000f8010ff */
[----:B------:R-:W-:Y:S02]  /*25f10*/  LEA.HI.X R4, R4, UR5, R5, 0x2, P0 ;  /* 0x0000000504047c11 */ /* 0x000fe400080f1405 */
[C---:B------:R-:W-:Y:S02]  /*25f20*/  IADD3 R9, P5, R20.reuse, 0x1000, RZ ;  /* 0x0000100014097810 */ /* 0x040fe40007fbe0ff */
[C---:B------:R-:W-:Y:S01]  /*25f30*/  IADD3 R13, P4, R20.reuse, 0x2000, RZ ;  /* 0x00002000140d7810 */ /* 0x040fe20007f9e0ff */
[----:B------:R-:W-:Y:S01]  /*25f40*/  SHFL.IDX PT, R54, R10, RZ, 0x1c1f ;  /* 0x001c1fff0a367589 */ /* 0x000fe200000e0000 */
[----:B------:R-:W-:Y:S01]  /*25f50*/  IADD3 R25, P0, R20, 0x3000, RZ ;  /* 0x0000300014197810 */ /* 0x000fe20007f1e0ff */
[----:B--2---:R-:W-:Y:S02]  /*25f60*/  IMAD.IADD R15, R26, 0x1, R230 ;  /* 0x000000011a0f7824 */ /* 0x004fe400078e02e6 */
[----:B------:R-:W-:Y:S01]  /*25f70*/  IMAD R2, R7, R48, RZ ;  /* 0x0000003007027224 */ /* 0x000fe200078e02ff */
[----:B------:R-:W-:Y:S01]  /*25f80*/  LOP3.LUT R24, R25, 0x380, RZ, 0xc0, !PT ;  /* 0x0000038019187812 */ /* 0x000fe200078ec0ff */
[----:B------:R-:W-:Y:S01]  /*25f90*/  SHFL.IDX PT, R58, R10, 0x1, 0x1c1f ;  /* 0x003c1f000a3a7f89 */ /* 0x000fe200000e0000 */
[----:B------:R-:W-:Y:S01]  /*25fa0*/  LOP3.LUT R11, R20, 0x380, RZ, 0xc0, !PT ;  /* 0x00000380140b7812 */ /* 0x000fe200078ec0ff */
[----:B------:R-:W-:Y:S01]  /*25fb0*/  ULDC.64 UR4, c[0x0][0xaa0] ;  /* 0x0002a80000047ab9 */ /* 0x000fe20000000a00 */
[----:B------:R-:W-:-:S02]  /*25fc0*/  SHF.R.U64 R24, R24, 0x3, RZ ;  /* 0x0000000318187819 */ /* 0x000fc400000012ff */
[----:B------:R-:W-:Y:S02]  /*25fd0*/  LOP3.LUT R8, R9, 0x380, RZ, 0xc0, !PT ;  /* 0x0000038009087812 */ /* 0x000fe400078ec0ff */
[----:B------:R-:W-:Y:S02]  /*25fe0*/  LOP3.LUT R24, R24, R25, RZ, 0x3c, !PT ;  /* 0x0000001918187212 */ /* 0x000fe400078e3cff */
[----:B------:R-:W-:Y:S02]  /*25ff0*/  LOP3.LUT R12, R13, 0x380, RZ, 0xc0, !PT ;  /* 0x000003800d0c7812 */ /* 0x000fe400078ec0ff */
[----:B------:R-:W-:Y:S02]  /*26000*/  IADD3.X R25, RZ, R21, RZ, P0, !PT ;  /* 0x00000015ff197210 */ /* 0x000fe400007fe4ff */
[----:B------:R-:W-:Y:S02]  /*26010*/  IADD3 R53, P0, R20, 0x9000, RZ ;  /* 0x0000900014357810 */ /* 0x000fe40007f1e0ff */
[----:B------:R-:W-:-:S02]  /*26020*/  SHF.R.U64 R8, R8, 0x3, RZ ;  /* 0x0000000308087819 */ /* 0x000fc400000012ff */
[----:B------:R-:W-:Y:S02]  /*26030*/  SHF.R.U64 R12, R12, 0x3, RZ ;  /* 0x000000030c0c7819 */ /* 0x000fe400000012ff */
[----:B------:R-:W-:Y:S01]  /*26040*/  LOP3.LUT R52, R53, 0x380, RZ, 0xc0, !PT ;  /* 0x0000038035347812 */ /* 0x000fe200078ec0ff */
[----:B------:R-:W2:Y:S01]  /*26050*/  SHFL.IDX PT, R55, R4, RZ, 0x1c1f ;  /* 0x001c1fff04377589 */ /* 0x000ea200000e0000 */
[----:B------:R-:W-:Y:S01]  /*26060*/  LOP3.LUT R8, R8, R9, RZ, 0x3c, !PT ;  /* 0x0000000908087212 */ /* 0x000fe200078e3cff */
[--C-:B------:R-:W-:Y:S01]  /*26070*/  IMAD.X R9, RZ, RZ, R21.reuse, P5 ;  /* 0x000000ffff097224 */ /* 0x100fe200028e0615 */
[----:B------:R-:W-:Y:S01]  /*26080*/  LOP3.LUT R12, R12, R13, RZ, 0x3c, !PT ;  /* 0x0000000d0c0c7212 */ /* 0x000fe200078e3cff */
[----:B------:R-:W-:Y:S01]  /*26090*/  IMAD.X R13, RZ, RZ, R21, P4 ;  /* 0x000000ffff0d7224 */ /* 0x000fe200020e0615 */
[----:B------:R-:W-:Y:S01]  /*260a0*/  SHF.R.U64 R52, R52, 0x3, RZ ;  /* 0x0000000334347819 */ /* 0x000fe200000012ff */
[----:B------:R4:W0:Y:S01]  /*260b0*/  SHFL.IDX PT, R59, R4, 0x1, 0x1c1f ;  /* 0x003c1f00043b7f89 */ /* 0x00082200000e0000 */
[----:B------:R-:W-:-:S02]  /*260c0*/  IADD3 R41, P5, R20, 0x7000, RZ ;  /* 0x0000700014297810 */ /* 0x000fc40007fbe0ff */
[----:B------:R-:W-:Y:S02]  /*260d0*/  IADD3 R45, P4, R20, 0x8000, RZ ;  /* 0x00008000142d7810 */ /* 0x000fe40007f9e0ff */
[----:B------:R-:W-:Y:S01]  /*260e0*/  LOP3.LUT R52, R52, R53, RZ, 0x3c, !PT ;  /* 0x0000003534347212 */ /* 0x000fe200078e3cff */
[----:B------:R-:W-:Y:S01]  /*260f0*/  IMAD.X R53, RZ, RZ, R21, P0 ;  /* 0x000000ffff357224 */ /* 0x000fe200000e0615 */
[----:B------:R-:W-:Y:S02]  /*26100*/  LOP3.LUT R40, R41, 0x380, RZ, 0xc0, !PT ;  /* 0x0000038029287812 */ /* 0x000fe400078ec0ff */
[----:B------:R-:W-:Y:S02]  /*26110*/  LOP3.LUT R44, R45, 0x380, RZ, 0xc0, !PT ;  /* 0x000003802d2c7812 */ /* 0x000fe400078ec0ff */
[----:B------:R-:W-:Y:S02]  /*26120*/  LOP3.LUT P0, RZ, R14, 0x3, RZ, 0xc0, !PT ;  /* 0x000000030eff7812 */ /* 0x000fe4000780c0ff */
[----:B------:R-:W-:-:S02]  /*26130*/  IADD3 R5, R15, 0x8, RZ ;  /* 0x000000080f057810 */ /* 0x000fc40007ffe0ff */
[----:B------:R-:W-:Y:S02]  /*26140*/  SHF.R.U64 R40, R40, 0x3, RZ ;  /* 0x0000000328287819 */ /* 0x000fe400000012ff */
[----:B------:R-:W-:Y:S02]  /*26150*/  SHF.R.U64 R44, R44, 0x3, RZ ;  /* 0x000000032c2c7819 */ /* 0x000fe400000012ff */
[-C--:B------:R-:W-:Y:S02]  /*26160*/  ISETP.GE.OR P2, PT, R15, R2.reuse, P0 ;  /* 0x000000020f00720c */ /* 0x080fe40000746670 */
[----:B------:R-:W-:Y:S02]  /*26170*/  ISETP.GE.OR P0, PT, R5, R2, P0 ;  /* 0x000000020500720c */ /* 0x000fe40000706670 */
[----:B------:R-:W-:Y:S02]  /*26180*/  LOP3.LUT R40, R40, R41, RZ, 0x3c, !PT ;  /* 0x0000002928287212 */ /* 0x000fe400078e3cff */
[----:B------:R-:W-:Y:S01]  /*26190*/  LOP3.LUT R44, R44, R45, RZ, 0x3c, !PT ;  /* 0x0000002d2c2c7212 */ /* 0x000fe200078e3cff */
[----:B------:R-:W-:Y:S01]  /*261a0*/  IMAD.X R45, RZ, RZ, R21, P4 ;  /* 0x000000ffff2d7224 */ /* 0x000fe200020e0615 */
[----:B------:R-:W-:-:S02]  /*261b0*/  IADD3.X R41, RZ, R21, RZ, P5, !PT ;  /* 0x00000015ff297210 */ /* 0x000fc40002ffe4ff */
[C---:B------:R-:W-:Y:S02]  /*261c0*/  IADD3 R7, P3, R20.reuse, 0xf000, RZ ;  /* 0x0000f00014077810 */ /* 0x040fe40007f7e0ff */
[C---:B------:R-:W-:Y:S02]  /*261d0*/  IADD3 R69, P5, R20.reuse, 0xd000, RZ ;  /* 0x0000d00014457810 */ /* 0x040fe40007fbe0ff */
[----:B------:R-:W-:Y:S02]  /*261e0*/  IADD3 R73, P4, R20, 0xe000, RZ ;  /* 0x0000e00014497810 */ /* 0x000fe40007f9e0ff */
[----:B----4-:R-:W-:Y:S02]  /*261f0*/  LOP3.LUT R4, R7, 0x380, RZ, 0xc0, !PT ;  /* 0x0000038007047812 */ /* 0x010fe400078ec0ff */
[----:B------:R-:W-:Y:S02]  /*26200*/  LOP3.LUT R68, R69, 0x380, RZ, 0xc0, !PT ;  /* 0x0000038045447812 */ /* 0x000fe400078ec0ff */
[----:B------:R-:W-:-:S02]  /*26210*/  LOP3.LUT R72, R73, 0x380, RZ, 0xc0, !PT ;  /* 0x0000038049487812 */ /* 0x000fc400078ec0ff */
[----:B------:R-:W-:Y:S01]  /*26220*/  SHF.R.U64 R11, R11, 0x3, RZ ;  /* 0x000000030b0b7819 */ /* 0x000fe200000012ff */
[----:B--2---:R-:W-:Y:S01]  /*26230*/  @!P2 ST.E desc[UR6][R54.64], R6 ;  /* 0x000000063600a985 */ /* 0x004fe2000c101906 */
[----:B------:R-:W-:Y:S02]  /*26240*/  SHF.R.U64 R4, R4, 0x3, RZ ;  /* 0x0000000304047819 */ /* 0x000fe400000012ff */
[----:B------:R-:W-:Y:S01]  /*26250*/  SHF.R.U64 R68, R68, 0x3, RZ ;  /* 0x0000000344447819 */ /* 0x000fe200000012ff */
[----:B0-----:R0:W-:Y:S01]  /*26260*/  @!P0 ST.E desc[UR6][R58.64], R0 ;  /* 0x000000003a008985 */ /* 0x0011e2000c101906 */
[----:B------:R-:W-:Y:S02]  /*26270*/  SHF.R.U64 R72, R72, 0x3, RZ ;  /* 0x0000000348487819 */ /* 0x000fe400000012ff */
[----:B------:R-:W-:Y:S01]  /*26280*/  LOP3.LUT R20, R11, R20, RZ, 0x3c, !PT ;  /* 0x000000140b147212 */ /* 0x000fe200078e3cff */
[--C-:B------:R-:W-:Y:S01]  /*26290*/  IMAD.X R77, RZ, RZ, R21.reuse, P3 ;  /* 0x000000ffff4d7224 */ /* 0x100fe200018e0615 */
[----:B------:R-:W-:Y:S01]  /*262a0*/  LOP3.LUT R68, R68, R69, RZ, 0x3c, !PT ;  /* 0x0000004544447212 */ /* 0x000fe200078e3cff */
[----:B------:R-:W5:Y:S01]  /*262b0*/  LD.E.128 R8, desc[UR6][R8.64] ;  /* 0x0000000608087980 */ /* 0x000f62000c101d00 */
[----:B------:R-:W-:Y:S01]  /*262c0*/  LOP3.LUT R72, R72, R73, RZ, 0x3c, !PT ;  /* 0x0000004948487212 */ /* 0x000fe200078e3cff */
[----:B------:R-:W-:Y:S01]  /*262d0*/  IMAD.X R73, RZ, RZ, R21, P4 ;  /* 0x000000ffff497224 */ /* 0x000fe200020e0615 */
[----:B------:R-:W-:Y:S01]  /*262e0*/  LOP3.LUT R76, R4, R7, RZ, 0x3c, !PT ;  /* 0x00000007044c7212 */ /* 0x000fe200078e3cff */
[----:B------:R-:W5:Y:S01]  /*262f0*/  LD.E.128 R12, desc[UR6][R12.64] ;  /* 0x000000060c0c7980 */ /* 0x000f62000c101d00 */
[----:B0-----:R-:W-:Y:S01]  /*26300*/  IMAD R0, R3, UR4, RZ ;  /* 0x0000000403007c24 */ /* 0x001fe2000f8e02ff */
[----:B------:R-:W-:-:S02]  /*26310*/  IADD3.X R69, RZ, R21, RZ, P5, !PT ;  /* 0x00000015ff457210 */ /* 0x000fc40002ffe4ff */
[----:B------:R0:W5:Y:S01]  /*26320*/  LD.E.128 R4, desc[UR6][R20.64] ;  /* 0x0000000614047980 */ /* 0x000162000c101d00 */
[----:B------:R-:W-:-:S03]  /*26330*/  IMAD R3, R81, UR5, R0 ;  /* 0x0000000551037c24 */ /* 0x000fc6000f8e0200 */
[----:B------:R-:W5:Y:S04]  /*26340*/  LD.E.128 R24, desc[UR6][R24.64] ;  /* 0x0000000618187980 */ /* 0x000f68000c101d00 */
[----:B------:R-:W5:Y:S01]  /*26350*/  LD.E.128 R28, desc[UR6][R28.64] ;  /* 0x000000061c1c7980 */ /* 0x000f62000c101d00 */
[----:B0-----:R-:W-:Y:S01]  /*26360*/  IMAD.WIDE.U32 R20, R81, UR4, RZ ;  /* 0x0000000451147c25 */ /* 0x001fe2000f8e00ff */
[----:B------:R-:W-:Y:S02]  /*26370*/  ULDC.64 UR4, c[0x0][0xae8] ;  /* 0x0002ba0000047ab9 */ /* 0x000fe40000000a00 */
[----:B------:R-:W5:Y:S01]  /*26380*/  LD.E.128 R32, desc[UR6][R32.64] ;  /* 0x0000000620207980 */ /* 0x000f62000c101d00 */
[----:B------:R-:W-:Y:S01]  /*26390*/  IMAD.IADD R21, R21, 0x1, R3 ;  /* 0x0000000115157824 */ /* 0x000fe200078e0203 */
[----:B------:R-:W-:Y:S01]  /*263a0*/  LEA R3, R237, R212, 0x5 ;  /* 0x000000d4ed037211 */ /* 0x000fe200078e28ff */
[----:B------:R-:W-:Y:S01]  /*263b0*/  IMAD R82, R82, UR4, RZ ;  /* 0x0000000452527c24 */ /* 0x000fe2000f8e02ff */
[----:B------:R-:W5:Y:S03]  /*263c0*/  LD.E.128 R36, desc[UR6][R36.64] ;  /* 0x0000000624247980 */ /* 0x000f66000c101d00 */
[----:B------:R-:W-:Y:S01]  /*263d0*/  IMAD.IADD R84, R230, 0x1, R3 ;  /* 0x00000001e6547824 */ /* 0x000fe200078e0203 */
[----:B------:R-:W5:Y:S01]  /*263e0*/  LD.E.128 R40, desc[UR6][R40.64] ;  /* 0x0000000628287980 */ /* 0x000f62000c101d00 */
[----:B------:R-:W-:-:S02]  /*263f0*/  IMAD R3, R86, UR5, R82 ;  /* 0x0000000556037c24 */ /* 0x000fc4000f8e0252 */
[----:B------:R-:W-:Y:S01]  /*26400*/  IMAD.WIDE.U32 R20, R86, UR4, R20 ;  /* 0x0000000456147c25 */ /* 0x000fe2000f8e0014 */
[----:B------:R-:W-:Y:S01]  /*26410*/  ULDC.64 UR4, c[0x0][0xaf0] ;  /* 0x0002bc0000047ab9 */ /* 0x000fe20000000a00 */
[----:B------:R-:W5:Y:S02]  /*26420*/  LD.E.128 R44, desc[UR6][R44.64] ;  /* 0x000000062c2c7980 */ /* 0x000f64000c101d00 */
[----:B-1----:R-:W-:Y:S02]  /*26430*/  @P1 IMAD.HI.U32 R0, R84, R83, RZ ;  /* 0x0000005354001227 */ /* 0x002fe400078e00ff */
[----:B------:R-:W5:Y:S02]  /*26440*/  LD.E.128 R52, desc[UR6][R52.64] ;  /* 0x0000000634347980 */ /* 0x000f64000c101d00 */
[----:B------:R-:W-:Y:S02]  /*26450*/  IMAD.IADD R21, R21, 0x1, R3 ;  /* 0x0000000115157824 */ /* 0x000fe400078e0203 */
[----:B------:R-:W-:Y:S01]  /*26460*/  IMAD.MOV.U32 R3, RZ, RZ, R84 ;  /* 0x000000ffff037224 */ /* 0x000fe200078e0054 */
[----:B---3--:R-:W-:Y:S01]  /*26470*/  @P1 SHF.R.U32.HI R3, RZ, R85, R0 ;  /* 0x00000055ff031219 */ /* 0x008fe20000011600 */
[----:B------:R-:W-:Y:S01]  /*26480*/  IMAD R81, R80, UR4, RZ ;  /* 0x0000000450517c24 */ /* 0x000fe2000f8e02ff */
[----:B------:R-:W5:Y:S01]  /*26490*/  LD.E.128 R56, desc[UR6][R56.64] ;  /* 0x0000000638387980 */ /* 0x000f62000c101d00 */
[----:B------:R-:W-:Y:S01]  /*264a0*/  IMAD.WIDE.U32 R20, R236, UR4, R20 ;  /* 0x00000004ec147c25 */ /* 0x000fe2000f8e0014 */
[----:B------:R-:W-:-:S02]  /*264b0*/  SHF.R.S32.HI R0, RZ, 0x1f, R3 ;  /* 0x0000001fff007819 */ /* 0x000fc40000011403 */
[----:B------:R-:W-:Y:S01]  /*264c0*/  IADD3 R83, -R3, RZ, RZ ;  /* 0x000000ff03537210 */ /* 0x000fe20007ffe1ff */
[----:B------:R-:W-:Y:S01]  /*264d0*/  IMAD R81, R236, UR5, R81 ;  /* 0x00000005ec517c24 */ /* 0x000fe2000f8e0251 */
[----:B------:R-:W-:Y:S01]  /*264e0*/  ULDC.64 UR4, c[0x0][0xae0] ;  /* 0x0002b80000047ab9 */ /* 0x000fe20000000a00 */
[----:B------:R-:W5:Y:S01]  /*264f0*/  LD.E.128 R60, desc[UR6][R60.64] ;  /* 0x000000063c3c7980 */ /* 0x000f62000c101d00 */
[----:B------:R-:W-:Y:S02]  /*26500*/  IMAD R0, R0, UR4, RZ ;  /* 0x0000000400007c24 */ /* 0x000fe4000f8e02ff */
[----:B------:R-:W-:Y:S01]  /*26510*/  IMAD.IADD R21, R21, 0x1, R81 ;  /* 0x0000000115157824 */ /* 0x000fe200078e0251 */
[----:B------:R-:W5:Y:S01]  /*26520*/  LD.E.128 R64, desc[UR6][R64.64] ;  /* 0x0000000640407980 */ /* 0x000f62000c101d00 */
[----:B------:R-:W-:Y:S02]  /*26530*/  IMAD R81, R48, R83, R84 ;  /* 0x0000005330517224 */ /* 0x000fe400078e0254 */
[C---:B------:R-:W-:Y:S01]  /*26540*/  IMAD R83, R3.reuse, UR5, R0 ;  /* 0x0000000503537c24 */ /* 0x040fe2000f8e0200 */
[----:B------:R-:W5:Y:S01]  /*26550*/  LD.E.128 R68, desc[UR6][R68.64] ;  /* 0x0000000644447980 */ /* 0x000f62000c101d00 */
[----:B------:R-:W-:Y:S01]  /*26560*/  IMAD.WIDE.U32 R20, R3, UR4, R20 ;  /* 0x0000000403147c25 */ /* 0x000fe2000f8e0014 */
[----:B------:R-:W-:Y:S01]  /*26570*/  SHF.R.S32.HI R0, RZ, 0x1f, R81 ;  /* 0x0000001fff007819 */ /* 0x000fe20000011451 */
[----:B------:R-:W-:Y:S01]  /*26580*/  ULDC.64 UR4, c[0x0][0xad8] ;  /* 0x0002b60000047ab9 */ /* 0x000fe20000000a00 */
[----:B------:R-:W5:Y:S01]  /*26590*/  LD.E.128 R72, desc[UR6][R72.64] ;  /* 0x0000000648487980 */ /* 0x000f62000c101d00 */
[----:B------:R-:W-:-:S02]  /*265a0*/  IMAD.IADD R21, R21, 0x1, R83 ;  /* 0x0000000115157824 */ /* 0x000fc400078e0253 */
[----:B------:R-:W-:Y:S01]  /*265b0*/  IMAD R0, R0, UR4, RZ ;  /* 0x0000000400007c24 */ /* 0x000fe2000f8e02ff */
[----:B------:R-:W5:Y:S01]  /*265c0*/  LD.E.128 R76, desc[UR6][R76.64] ;  /* 0x000000064c4c7980 */ /* 0x000f62000c101d00 */
[C---:B------:R-:W-:Y:S01]  /*265d0*/  IMAD.WIDE.U32 R20, R81.reuse, UR4, R20 ;  /* 0x0000000451147c25 */ /* 0x040fe2000f8e0014 */
[----:B------:R-:W-:Y:S01]  /*265e0*/  @!PT LDS RZ, [RZ] ;  /* 0x00000000fffff984 */ /* 0x000fe20000000800 */
[----:B------:R-:W-:Y:S01]  /*265f0*/  @!PT LDS RZ, [RZ] ;  /* 0x00000000fffff984 */ /* 0x000fe20000000800 */
[----:B------:R-:W-:Y:S01]  /*26600*/  @!PT LDS RZ, [RZ] ;  /* 0x00000000fffff984 */ /* 0x000fe20000000800 */
[----:B------:R-:W-:Y:S01]  /*26610*/  @!PT LDS RZ, [RZ] ;  /* 0x00000000fffff984 */ /* 0x000fe20000000800 */
[----:B------:R0:W-:Y:S06]  /*26620*/  MEMBAR.ALL.CTA ;  /* 0x0000000000007992 */ /* 0x0001ec0000008000 */
[----:B0-----:R-:W0:Y:S01]  /*26630*/  FENCE.VIEW.ASYNC.S ;  /* 0x00000000000073c6 */ /* 0x001e220000000000 */
[----:B------:R-:W-:Y:S01]  /*26640*/  IMAD R83, R81, UR5, R0 ;  /* 0x0000000551537c24 */ /* 0x000fe2000f8e0200 */
[----:B------:R-:W-:-:S02]  /*26650*/  ULDC.64 UR4, c[0x0][0xa80] ;  /* 0x0002a00000047ab9 */ /* 0x000fc40000000a00 */
[----:B------:R-:W-:Y:S01]  /*26660*/  LEA R48, P2, R20, UR4, 0x1 ;  /* 0x0000000414307c11 */ /* 0x000fe2000f8408ff */
[----:B------:R-:W-:Y:S01]  /*26670*/  IMAD.IADD R21, R21, 0x1, R83 ;  /* 0x0000000115157824 */ /* 0x000fe200078e0253 */
[----:B------:R-:W-:-:S04]  /*26680*/  IADD3 R3, R87, 0x20, RZ ;  /* 0x0000002057037810 */ /* 0x000fc80007ffe0ff */
[----:B------:R-:W-:Y:S02]  /*26690*/  LEA.HI.X R86, R20, UR5, R21, 0x1, P2 ;  /* 0x0000000514567c11 */ /* 0x000fe400090f0c15 */
[-C--:B------:R-:W-:Y:S01]  /*266a0*/  ISETP.GE.AND P2, PT, R87, R2.reuse, PT ;  /* 0x000000025700720c */ /* 0x080fe20003f46270 */
[----:B------:R-:W-:Y:S01]  /*266b0*/  VIADD R0, R16, 0x38820 ;  /* 0x0003882010007836 */ /* 0x000fe20000000000 */
[----:B------:R-:W-:Y:S02]  /*266c0*/  SHF.R.S32.HI R80, RZ, 0x1f, R213 ;  /* 0x0000001fff507819 */ /* 0x000fe400000114d5 */
[-C--:B------:R-:W-:Y:S01]  /*266d0*/  ISETP.GE.AND P1, PT, R3, R2.reuse, PT ;  /* 0x000000020300720c */ /* 0x080fe20003f26270 */
[----:B------:R-:W-:Y:S01]  /*266e0*/  VIADD R3, R87, 0x40 ;  /* 0x0000004057037836 */ /* 0x000fe20000000000 */
[----:B------:R-:W-:Y:S02]  /*266f0*/  LEA.HI R80, R80, R213, RZ, 0x3 ;  /* 0x000000d550507211 */ /* 0x000fe400078f18ff */
[----:B------:R-:W-:Y:S01]  /*26700*/  PRMT R0, RZ, 0x654, R0 ;  /* 0x00000654ff007816 */ /* 0x000fe20000000000 */
[----:B0-----:R0:W1:Y:S01]  /*26710*/  SHFL.IDX PT, R85, R48, RZ, 0x181f ;  /* 0x00181fff30557589 */ /* 0x00106200000e0000 */
[----:B------:R-:W-:-:S02]  /*26720*/  ISETP.GE.AND P0, PT, R3, R2, PT ;  /* 0x000000020300720c */ /* 0x000fc40003f06270 */
[----:B------:R-:W-:Y:S01]  /*26730*/  LOP3.LUT R90, R80, 0xfffffff8, RZ, 0xc0, !PT ;  /* 0xfffffff8505a7812 */ /* 0x000fe200078ec0ff */
[----:B------:R2:W-:Y:S01]  /*26740*/  SYNCS.ARRIVE.TRANS64.RED.A1T0 RZ, [R0+URZ], RZ ;  /* 0x000000ff00ff79a7 */ /* 0x0005e2000810043f */
[----:B------:R0:W3:Y:S02]  /*26750*/  SHFL.IDX PT, R3, R86, RZ, 0x181f ;  /* 0x00181fff56037589 */ /* 0x0000e400000e0000 */
[----:B------:R-:W-:Y:S02]  /*26760*/  SHF.R.S32.HI R89, RZ, 0x1f, R90 ;  /* 0x0000001fff597819 */ /* 0x000fe4000001145a */
[----:B--2---:R-:W-:Y:S01]  /*26770*/  SHF.R.S32.HI R0, RZ, 0x1f, R220 ;  /* 0x0000001fff007819 */ /* 0x004fe200000114dc */
[----:B0-----:R-:W-:Y:S06]  /*26780*/  @P2 BRA `(.L_x_3107) ;  /* 0x0000000000482947 */ /* 0x001fec0003800000 */
[----:B------:R-:W-:Y:S01]  /*26790*/  ULDC UR4, c[0x0][0xac8] ;  /* 0x0002b20000047ab9 */ /* 0x000fe20000000800 */
[----:B------:R-:W-:Y:S01]  /*267a0*/  ULDC.64 UR6, c[0x0][0x208] ;  /* 0x0000820000067ab9 */ /* 0x000fe20000000a00 */
[----:B------:R-:W-:Y:S02]  /*267b0*/  ISETP.GE.AND P5, PT, R18, UR4, PT ;  /* 0x0000000412007c0c */ /* 0x000fe4000bfa6270 */
[----:B------:R-:W-:Y:S02]  /*267c0*/  ISETP.GE.AND P4, PT, R213, UR4, PT ;  /* 0x00000004d5007c0c */ /* 0x000fe4000bf86270 */
[----:B------:R-:W-:Y:S02]  /*267d0*/  ISETP.GE.AND P3, PT, R220, UR4, PT ;  /* 0x00000004dc007c0c */ /* 0x000fe4000bf66270 */
[----:B------:R-:W-:-:S07]  /*267e0*/  ISETP.GE.AND P2, PT, R221, UR4, PT ;  /* 0x00000004dd007c0c */ /* 0x000fce000bf46270 */
[----:B-1----:R-:W-:-:S04]  /*267f0*/  @!P5 LEA R20, P6, R18, R85, 0x1 ;  /* 0x000000551214d211 */ /* 0x002fc800078c08ff */
[----:B---3--:R-:W-:Y:S02]  /*26800*/  @!P5 LEA.HI.X R21, R18, R3, R19, 0x1, P6 ;  /* 0x000000031215d211 */ /* 0x008fe400030f0c13 */
        /* <DEDUP_REMOVED lines=10> */
.L_x_3107:
[----:B------:R-:W-:Y:S05]  /*268b0*/  BSYNC B1 ;  /* 0x0000000000017941 */ /* 0x000fea0003800000 */
.L_x_3106:
[----:B---3--:R2:W3:Y:S01]  /*268c0*/  SHFL.IDX PT, R3, R86, 0x1, 0x181f ;  /* 0x00381f0056037f89 */ /* 0x0084e200000e0000 */
[----:B------:R-:W-:Y:S03]  /*268d0*/  BSSY B1, `(.L_x_3108) ;  /* 0x0000015000017945 */ /* 0x000fe60003800000 */
[----:B0----5:R2:W0:Y:S01]  /*268e0*/  SHFL.IDX PT, R29, R48, 0x1, 0x181f ;  /* 0x00381f00301d7f89 */ /* 0x02142200000e0000 */
        /* <DEDUP_REMOVED lines=19> */
.L_x_3109:
[----:B------:R-:W-:Y:S05]  /*26a20*/  BSYNC B1 ;  /* 0x0000000000017941 */ /* 0x000fea0003800000 */
.L_x_3108:
[----:B---3--:R3:W0:Y:S01]  /*26a30*/  SHFL.IDX PT, R3, R86, 0x2, 0x181f ;  /* 0x00581f0056037f89 */ /* 0x00862200000e0000 */
[----:B------:R-:W-:Y:S03]  /*26a40*/  BSSY B1, `(.L_x_3110) ;  /* 0x0000015000017945 */ /* 0x000fe60003800000 */
[----:B----4-:R3:W4:Y:S01]  /*26a50*/  SHFL.IDX PT, R11, R48, 0x2, 0x181f ;  /* 0x00581f00300b7f89 */ /* 0x01072200000e0000 */
[----:B------:R-:W-:Y:S05]  /*26a60*/  @P0 BRA `(.L_x_3111) ;  /* 0x0000000000480947 */ /* 0x000fea0003800000 */
[----:B------:R-:W-:Y:S01]  /*26a70*/  ULDC UR4, c[0x0][0xac8] ;  /* 0x0002b20000047ab9 */ /* 0x000fe20000000800 */
[----:B------:R-:W-:Y:S01]  /*26a80*/  ULDC.64 UR6, c[0x0][0x208] ;  /* 0x0000820000067ab9 */ /* 0x000fe20000000a00 */
[----:B------:R-:W-:Y:S02]  /*26a90*/  ISETP.GE.AND P3, PT, R18, UR4, PT ;  /* 0x0000000412007c0c */ /* 0x000fe4000bf66270 */
[----:B------:R-:W-:Y:S02]  /*26aa0*/  ISETP.GE.AND P2, PT, R213, UR4, PT ;  /* 0x00000004d5007c0c */ /* 0x000fe4000bf46270 */
[----:B------:R-:W-:Y:S02]  /*26ab0*/  ISETP.GE.AND P1, PT, R220, UR4, PT ;  /* 0x00000004dc007c0c */ /* 0x000fe4000bf26270 */
[----:B------:R-:W-:-:S07]  /*26ac0*/  ISETP.GE.AND P0, PT, R221, UR4, PT ;  /* 0x00000004dd007c0c */ /* 0x000fce000bf06270 */
[-C--:B----4-:R-:W-:Y:S02]  /*26ad0*/  @!P3 LEA R4, P6, R18, R11.reuse, 0x1 ;  /* 0x0000000b1204b211 */ /* 0x090fe400078c08ff */
        /* <DEDUP_REMOVED lines=11> */
.L_x_3111:
[----:B------:R-:W-:Y:S05]  /*26b90*/  BSYNC B1 ;  /* 0x0000000000017941 */ /* 0x000fea0003800000 */
.L_x_3110:
[----:B0-----:R-:W-:Y:S01]  /*26ba0*/  IADD3 R3, R87, 0x60, RZ ;  /* 0x0000006057037810 */ /* 0x001fe20007ffe0ff */
[----:B------:R0:W0:Y:S03]  /*26bb0*/  SHFL.IDX PT, R9, R86, 0x3, 0x181f ;  /* 0x00781f0056097f89 */ /* 0x00002600000e0000 */
        /* <DEDUP_REMOVED lines=8> */
[-C--:B0-----:R-:W-:Y:S02]  /*26c40*/  @!P3 LEA R2, P0, R18, R11.reuse, 0x1 ;  /* 0x0000000b1202b211 */ /* 0x081fe400078008ff */
[----:B------:R-:W-:Y:S02]  /*26c50*/  @!P4 LEA R4, P1, R90, R11, 0x1 ;  /* 0x0000000b5a04c211 */ /* 0x000fe400078208ff */
[----:B------:R-:W-:Y:S02]  /*26c60*/  @!P3 LEA.HI.X R3, R18, R9, R19, 0x1, P0 ;  /* 0x000000091203b211 */ /* 0x000fe400000f0c13 */
        /* <DEDUP_REMOVED lines=13> */
.L_x_3104:
[----:B------:R-:W-:Y:S01]  /*26d40*/  IMAD.SHL.U32 R4, R236, 0x4, RZ ;  /* 0x00000004ec047824 */ /* 0x000fe200078e00ff */
[----:B------:R-:W-:Y:S01]  /*26d50*/  SHF.R.S32.HI R9, RZ, 0x1f, R236 ;  /* 0x0000001fff097819 */ /* 0x000fe200000114ec */
[----:B------:R-:W-:Y:S01]  /*26d60*/  ULDC.64 UR4, c[0x0][0xc00] ;  /* 0x0003000000047ab9 */ /* 0x000fe20000000a00 */
[----:B------:R-:W2:Y:S01]  /*26d70*/  LDC R25, c[0x0][0xbe8] ;  /* 0x0002fa00ff197b82 */ /* 0x000ea20000000800 */
[----:B------:R-:W-:Y:S01]  /*26d80*/  ISETP.NE.U32.AND P0, PT, RZ, UR4, PT ;  /* 0x00000004ff007c0c */ /* 0x000fe2000bf05070 */
[----:B------:R-:W-:Y:S01]  /*26d90*/  IMAD.MOV.U32 R6, RZ, RZ, RZ ;  /* 0x000000ffff067224 */ /* 0x000fe200078e00ff */
[----:B------:R-:W-:Y:S01]  /*26da0*/  IADD3 R2, P1, R4, UR4, RZ ;  /* 0x0000000404027c10 */ /* 0x000fe2000ff3e0ff */
[----:B------:R-:W-:Y:S01]  /*26db0*/  ULDC.64 UR6, c[0x0][0x208] ;  /* 0x0000820000067ab9 */ /* 0x000fe20000000a00 */
[----:B------:R-:W-:Y:S02]  /*26dc0*/  SHF.L.U64.HI R0, R236, 0x2, R9 ;  /* 0x00000002ec007819 */ /* 0x000fe40000010209 */
[----:B------:R-:W-:-:S02]  /*26dd0*/  ISETP.NE.AND.EX P0, PT, RZ, UR5, PT, P0 ;  /* 0x00000005ff007c0c */ /* 0x000fc4000bf05300 */
[----:B------:R-:W-:Y:S01]  /*26de0*/  IADD3.X R3, R0, UR5, RZ, P1, !PT ;  /* 0x0000000500037c10 */ /* 0x000fe20008ffe4ff */
[----:B------:R-:W-:Y:S02]  /*26df0*/  ULDC.64 UR4, c[0x0][0xc08] ;  /* 0x0003020000047ab9 */ /* 0x000fe40000000a00 */
[----:B------:R-:W-:-:S04]  /*26e00*/  ISETP.NE.U32.AND P1, PT, RZ, UR4, PT ;  /* 0x00000004ff007c0c */ /* 0x000fc8000bf25070 */
[----:B------:R-:W-:Y:S01]  /*26e10*/  ISETP.NE.AND.EX P1, PT, RZ, UR5, PT, P1 ;  /* 0x00000005ff007c0c */ /* 0x000fe2000bf25310 */
[----:B------:R-:W3:Y:S03]  /*26e20*/  S2R R7, SR_TID.X ;  /* 0x0000000000077919 */ /* 0x000ee60000002100 */
[----:B------:R4:W5:Y:S09]  /*26e30*/  @P0 LDG.E R6, desc[UR6][R2.64] ;  /* 0x0000000602060981 */ /* 0x000972000c1e1900 */
[----:B------:R-:W-:Y:S01]  /*26e40*/  @P1 IADD3 R4, P2, R4, UR4, RZ ;  /* 0x0000000404041c10 */ /* 0x000fe2000ff5e0ff */
[----:B------:R-:W-:-:S03]  /*26e50*/  ULDC UR4, c[0x0][0xa88] ;  /* 0x0002a20000047ab9 */ /* 0x000fc60000000800 */
[----:B------:R-:W-:Y:S01]  /*26e60*/  @P1 IADD3.X R5, R0, UR5, RZ, P2, !PT ;  /* 0x0000000500051c10 */ /* 0x000fe200097fe4ff */
[----:B------:R-:W-:Y:S01]  /*26e70*/  IMAD.U32 R0, RZ, RZ, UR4 ;  /* 0x00000004ff007e24 */ /* 0x000fe2000f8e00ff */
[----:B--2---:R-:W-:-:S05]  /*26e80*/  ISETP.NE.AND P2, PT, R25, 0x1, PT ;  /* 0x000000011900780c */ /* 0x004fca0003f45270 */
[----:B------:R4:W5:Y:S08]  /*26e90*/  @P1 LDG.E R0, desc[UR6][R4.64] ;  /* 0x0000000604001981 */ /* 0x000970000c1e1900 */
[----:B------:R-:W2:Y:S01]  /*26ea0*/  @P2 LDC R14, c[0x0][0xbec] ;  /* 0x0002fb00ff0e2b82 */ /* 0x000ea20000000800 */
[----:B---3--:R-:W-:-:S04]  /*26eb0*/  IADD3 R8, R7, -0x80, RZ ;  /* 0xffffff8007087810 */ /* 0x008fc80007ffe0ff */
[----:B------:R-:W-:-:S03]  /*26ec0*/  ISETP.GE.AND P3, PT, R8, 0x80, PT ;  /* 0x000000800800780c */ /* 0x000fc60003f66270 */
[----:B------:R-:W3:Y:S01]  /*26ed0*/  @P2 LDC R27, c[0x0][0xbf0] ;  /* 0x0002fc00ff1b2b82 */ /* 0x000ee20000000800 */
[----:B----4-:R-:W-:Y:S09]  /*26ee0*/  @P1 BRA `(.L_x_3113) ;  /* 0x0000000000141947 */ /* 0x010ff20003800000 */
[----:B------:R-:W-:Y:S05]  /*26ef0*/  @!P0 BRA `(.L_x_3113) ;  /* 0x0000000000108947 */ /* 0x000fea0003800000 */
[----:B------:R-:W-:Y:S02]  /*26f00*/  ULDC.64 UR4, c[0x0][0x208] ;  /* 0x0000820000047ab9 */ /* 0x000fe40000000a00 */
[----:B------:R-:W4:Y:S04]  /*26f10*/  LDG.E R5, desc[UR4][R2.64] ;  /* 0x0000000402057981 */ /* 0x000f28000c1e1900 */
[----:B-----5:R-:W4:Y:S02]  /*26f20*/  LDG.E R0, desc[UR4][R2.64+0x4] ;  /* 0x0000040402007981 */ /* 0x020f24000c1e1900 */
[----:B----4-:R-:W-:-:S07]  /*26f30*/  IMAD.IADD R0, R0, 0x1, -R5 ;  /* 0x0000000100007824 */ /* 0x010fce00078e0a05 */
.L_x_3113:
[----:B------:R-:W4:Y:S01]  /*26f40*/  LDL R20, [R1+0x64] ;  /* 0x0000640001147983 */ /* 0x000f220000100800 */
[----:B------:R-:W-:Y:S01]  /*26f50*/  BSSY B1, `(.L_x_3114) ;  /* 0x000002d000017945 */ /* 0x000fe20003800000 */
[----:B------:R-:W-:Y:S02]  /*26f60*/  SEL R13, R236, RZ, !P0 ;  /* 0x000000ffec0d7207 */ /* 0x000fe40004000000 */
[----:B------:R-:W-:Y:S02]  /*26f70*/  SEL R12, R9, RZ, !P0 ;  /* 0x000000ff090c7207 */ /* 0x000fe40004000000 */
[----:B-----5:R-:W-:Y:S02]  /*26f80*/  SHF.R.S32.HI R11, RZ, 0x1f, R6 ;  /* 0x0000001fff0b7819 */ /* 0x020fe40000011406 */
[----:B----4-:R-:W-:Y:S01]  /*26f90*/  SHF.R.S32.HI R10, RZ, 0x1f, R20 ;  /* 0x0000001fff0a7819 */ /* 0x010fe20000011414 */
[----:B------:R-:W-:Y:S06]  /*26fa0*/  @P3 BRA `(.L_x_3115) ;  /* 0x00000000009c3947 */ /* 0x000fec0003800000 */
[----:B------:R-:W4:Y:S01]  /*26fb0*/  LDC R9, c[0x0][0xbe8] ;  /* 0x0002fa00ff097b82 */ /* 0x000f220000000800 */
[----:B------:R-:W-:Y:S01]  /*26fc0*/  IADD3 R8, R230, -0x80, R7 ;  /* 0xffffff80e6087810 */ /* 0x000fe20007ffe007 */
[----:B----4-:R-:W-:-:S05]  /*26fd0*/  IMAD R2, R0, R9, RZ ;  /* 0x0000000900027224 */ /* 0x010fca00078e02ff */
        /* <DEDUP_REMOVED lines=10> */
[----:B------:R-:W4:Y:S01]  /*27080*/  @P0 LDC R15, c[0x0][0xbec] ;  /* 0x0002fb00ff0f0b82 */ /* 0x000f220000000800 */
[----:B------:R-:W-:Y:S01]  /*27090*/  IMAD R7, R20, UR5, R7 ;  /* 0x0000000514077c24 */ /* 0x000fe2000f8e0207 */
[----:B------:R-:W-:-:S03]  /*270a0*/  ULDC.64 UR4, c[0x0][0xb98] ;  /* 0x0002e60000047ab9 */ /* 0x000fc60000000a00 */
[----:B------:R-:W-:-:S03]  /*270b0*/  IMAD.IADD R3, R3, 0x1, R7 ;  /* 0x0000000103037824 */ /* 0x000fc600078e0207 */
[----:B------:R-:W5:Y:S01]  /*270c0*/  @P0 LDC R21, c[0x0][0xbf0] ;  /* 0x0002fc00ff150b82 */ /* 0x000f620000000800 */
[----:B------:R-:W-:-:S04]  /*270d0*/  IMAD.WIDE.U32 R2, R13, UR4, R2 ;  /* 0x000000040d027c25 */ /* 0x000fc8000f8e0002 */
[----:B----4-:R-:W-:-:S05]  /*270e0*/  @P0 IMAD.HI.U32 R4, R8, R15, RZ ;  /* 0x0000000f08040227 */ /* 0x010fca00078e00ff */
[----:B-----5:R-:W-:Y:S01]  /*270f0*/  @P0 SHF.R.U32.HI R5, RZ, R21, R4 ;  /* 0x00000015ff050219 */ /* 0x020fe20000011604 */
[----:B------:R-:W-:-:S03]  /*27100*/  IMAD R4, R12, UR4, RZ ;  /* 0x000000040c047c24 */ /* 0x000fc6000f8e02ff */
[----:B------:R-:W-:Y:S01]  /*27110*/  IADD3 R2, P0, R5, R2, RZ ;  /* 0x0000000205027210 */ /* 0x000fe20007f1e0ff */
[----:B------:R-:W-:-:S04]  /*27120*/  IMAD.MOV R7, RZ, RZ, -R5 ;  /* 0x000000ffff077224 */ /* 0x000fc800078e0a05 */
        /* <DEDUP_REMOVED lines=12> */
[----:B------:R-:W-:Y:S02]  /*271f0*/  LEA.HI.X R5, R2, UR5, R3, 0x2, P0 ;  /* 0x0000000502057c11 */ /* 0x000fe400080f1403 */
[----:B------:R-:W-:-:S05]  /*27200*/  MOV R3, 0xff800000 ;  /* 0xff80000000037802 */ /* 0x000fca0000000f00 */
[----:B------:R4:W-:Y:S02]  /*27210*/  STG.E desc[UR6][R4.64], R3 ;  /* 0x0000000304007986 */ /* 0x0009e4000c101906 */
.L_x_3115:
[----:B------:R-:W-:Y:S05]  /*27220*/  BSYNC B1 ;  /* 0x0000000000017941 */ /* 0x000fea0003800000 */
.L_x_3114:
[----:B------:R-:W-:Y:S01]  /*27230*/  ULDC.64 UR4, c[0x0][0xaa0] ;  /* 0x0002a80000047ab9 */ /* 0x000fe20000000a00 */
[----:B------:R-:W-:Y:S02]  /*27240*/  IMAD R7, R237, 0x20, R212 ;  /* 0x00000020ed077824 */ /* 0x000fe400078e02d4 */
[----:B----4-:R-:W-:Y:S02]  /*27250*/  IMAD R3, R11, UR4, RZ ;  /* 0x000000040b037c24 */ /* 0x010fe4000f8e02ff */
[----:B------:R-:W-:Y:S02]  /*27260*/  IMAD.IADD R9, R230, 0x1, R7 ;  /* 0x00000001e6097824 */ /* 0x000fe400078e0207 */
[C---:B------:R-:W-:Y:S02]  /*27270*/  IMAD R5, R6.reuse, UR5, R3 ;  /* 0x0000000506057c24 */ /* 0x040fe4000f8e0203 */
[----:B------:R-:W-:Y:S01]  /*27280*/  IMAD.WIDE.U32 R2, R6, UR4, RZ ;  /* 0x0000000406027c25 */ /* 0x000fe2000f8e00ff */
[----:B------:R-:W-:-:S03]  /*27290*/  ULDC.64 UR4, c[0x0][0xae8] ;  /* 0x0002ba0000047ab9 */ /* 0x000fc60000000a00 */
[----:B------:R-:W-:Y:S01]  /*272a0*/  IMAD.IADD R3, R3, 0x1, R5 ;  /* 0x0000000103037824 */ /* 0x000fe200078e0205 */
[----:B------:R-:W-:Y:S01]  /*272b0*/  MOV R5, R9 ;  /* 0x0000000900057202 */ /* 0x000fe20000000f00 */
[----:B------:R-:W-:Y:S02]  /*272c0*/  IMAD R6, R10, UR4, RZ ;  /* 0x000000040a067c24 */ /* 0x000fe4000f8e02ff */
[----:B------:R-:W-:-:S04]  /*272d0*/  IMAD.WIDE.U32 R2, R20, UR4, R2 ;  /* 0x0000000414027c25 */ /* 0x000fc8000f8e0002 */
[----:B------:R-:W-:Y:S01]  /*272e0*/  IMAD R7, R20, UR5, R6 ;  /* 0x0000000514077c24 */ /* 0x000fe2000f8e0206 */
[----:B------:R-:W-:Y:S01]  /*272f0*/  ULDC.64 UR4, c[0x0][0xaf0] ;  /* 0x0002bc0000047ab9 */ /* 0x000fe20000000a00 */
[----:B------:R4:W5:Y:S01]  /*27300*/  LDL R20, [R1+0x60] ;  /* 0x0000600001147983 */ /* 0x0009620000100800 */
[----:B--2---:R-:W-:-:S04]  /*27310*/  @P2 IMAD.HI.U32 R4, R9, R14, RZ ;  /* 0x0000000e09042227 */ /* 0x004fc800078e00ff */
[----:B------:R-:W-:Y:S01]  /*27320*/  IMAD R6, R12, UR4, RZ ;  /* 0x000000040c067c24 */ /* 0x000fe2000f8e02ff */
[----:B---3--:R-:W-:Y:S01]  /*27330*/  @P2 SHF.R.U32.HI R5, RZ, R27, R4 ;  /* 0x0000001bff052219 */ /* 0x008fe20000011604 */
[----:B------:R-:W-:Y:S02]  /*27340*/  IMAD.IADD R3, R3, 0x1, R7 ;  /* 0x0000000103037824 */ /* 0x000fe400078e0207 */
        /* <DEDUP_REMOVED lines=11> */
[----:B------:R-:W-:-:S03]  /*27400*/  ULDC.64 UR4, c[0x0][0xad8] ;  /* 0x0002b60000047ab9 */ /* 0x000fc60000000a00 */
[----:B------:R-:W-:Y:S01]  /*27410*/  IADD3 R3, R3, R9, RZ ;  /* 0x0000000903037210 */ /* 0x000fe20007ffe0ff */
        /* <DEDUP_REMOVED lines=16> */
[----:B------:R-:W-:-:S02]  /*27520*/  ISETP.GE.AND P0, PT, R0, R25, PT ;  /* 0x000000190000720c */ /* 0x000fc40003f06270 */
[----:B------:R-:W-:Y:S02]  /*27530*/  SHF.R.S32.HI R9, RZ, 0x1f, R220 ;  /* 0x0000001fff097819 */ /* 0x000fe400000114dc */
[----:B------:R-:W-:Y:S01]  /*27540*/  SHF.R.S32.HI R6, RZ, 0x1f, R221 ;  /* 0x0000001fff067819 */ /* 0x000fe200000114dd */
[----:B------:R-:W-:Y:S08]  /*27550*/  @P2 BRA `(.L_x_3117) ;  /* 0x0000000000482947 */ /* 0x000ff00003800000 */
[----:B------:R-:W-:Y:S01]  /*27560*/  ULDC UR4, c[0x0][0xac8] ;  /* 0x0002b20000047ab9 */ /* 0x000fe20000000800 */
[----:B------:R-:W-:Y:S01]  /*27570*/  ULDC.64 UR6, c[0x0][0x208] ;  /* 0x0000820000067ab9 */ /* 0x000fe20000000a00 */
[----:B------:R-:W-:Y:S02]  /*27580*/  ISETP.GE.AND P5, PT, R18, UR4, PT ;  /* 0x0000000412007c0c */ /* 0x000fe4000bfa6270 */
[----:B------:R-:W-:Y:S02]  /*27590*/  ISETP.GE.AND P3, PT, R220, UR4, PT ;  /* 0x00000004dc007c0c */ /* 0x000fe4000bf66270 */
[----:B------:R-:W-:Y:S02]  /*275a0*/  ISETP.GE.AND P2, PT, R221, UR4, PT ;  /* 0x00000004dd007c0c */ /* 0x000fe4000bf46270 */
[----:B------:R-:W-:-:S07]  /*275b0*/  ISETP.GE.AND P4, PT, R213, UR4, PT ;  /* 0x00000004d5007c0c */ /* 0x000fce000bf86270 */
[----:B--2---:R-:W-:-:S04]  /*275c0*/  @!P5 LEA R10, P6, R18, R2, 0x1 ;  /* 0x00000002120ad211 */ /* 0x004fc800078c08ff */
[-C--:B---3--:R-:W-:Y:S02]  /*275d0*/  @!P5 LEA.HI.X R11, R18, R3.reuse, R19, 0x1, P6 ;  /* 0x00000003120bd211 */ /* 0x088fe400030f0c13 */
[-C--:B------:R-:W-:Y:S01]  /*275e0*/  @!P3 LEA R12, P6, R220, R2.reuse, 0x1 ;  /* 0x00000002dc0cb211 */ /* 0x080fe200078c08ff */
[----:B-----5:R-:W-:Y:S02]  /*275f0*/  @!P4 IMAD.SHL.U32 R7, R20, 0x8, RZ ;  /* 0x000000081407c824 */ /* 0x020fe400078e00ff */
        /* <DEDUP_REMOVED lines=8> */
.L_x_3117:
[----:B------:R-:W-:Y:S05]  /*27680*/  BSYNC B1 ;  /* 0x0000000000017941 */ /* 0x000fea0003800000 */
.L_x_3116:
[----:B--23--:R2:W3:Y:S01]  /*27690*/  SHFL.IDX PT, R3, R5, 0x1, 0x181f ;  /* 0x00381f0005037f89 */ /* 0x00c4e200000e0000 */
        /* <DEDUP_REMOVED lines=11> */
[-C--:B---3--:R-:W-:Y:S02]  /*27750*/  @!P4 LEA.HI.X R11, R18, R3.reuse, R19, 0x1, P6 ;  /* 0x00000003120bc211 */ /* 0x088fe400030f0c13 */
[C---:B------:R-:W-:Y:S01]  /*27760*/  @!P1 LEA R14, P6, R221.reuse, R2, 0x1 ;  /* 0x00000002dd0e9211 */ /* 0x040fe200078c08ff */
[----:B-----5:R-:W-:Y:S01]  /*27770*/  @!P3 IMAD.SHL.U32 R7, R20, 0x8, RZ ;  /* 0x000000081407b824 */ /* 0x020fe200078e00ff */
[-C--:B------:R-:W-:Y:S01]  /*27780*/  @!P2 LEA.HI.X R13, R220, R3.reuse, R9, 0x1, P5 ;  /* 0x00000003dc0da211 */ /* 0x080fe200028f0c09 */
[----:B------:R0:W-:Y:S01]  /*27790*/  @!P4 ST.E.128 desc[UR6][R10.64], RZ ;  /* 0x000000ff0a00c985 */ /* 0x0001e2000c101d06 */
[----:B------:R-:W-:Y:S01]  /*277a0*/  @!P1 LEA.HI.X R15, R221, R3, R6, 0x1, P6 ;  /* 0x00000003dd0f9211 */ /* 0x000fe200030f0c06 */
[----:B------:R-:W-:-:S05]  /*277b0*/  @!P3 IMAD.WIDE R2, R7, 0x2, R2 ;  /* 0x000000020702b825 */ /* 0x000fca00078e0202 */
[----:B------:R0:W-:Y:S04]  /*277c0*/  @!P3 ST.E.128 desc[UR6][R2.64], RZ ;  /* 0x000000ff0200b985 */ /* 0x0001e8000c101d06 */
[----:B------:R0:W-:Y:S04]  /*277d0*/  @!P2 ST.E.128 desc[UR6][R12.64], RZ ;  /* 0x000000ff0c00a985 */ /* 0x0001e8000c101d06 */
[----:B------:R0:W-:Y:S02]  /*277e0*/  @!P1 ST.E.128 desc[UR6][R14.64], RZ ;  /* 0x000000ff0e009985 */ /* 0x0001e4000c101d06 */
.L_x_3119:
[----:B------:R-:W-:Y:S05]  /*277f0*/  BSYNC B1 ;  /* 0x0000000000017941 */ /* 0x000fea0003800000 */
.L_x_3118:
[----:B0--3--:R0:W3:Y:S01]  /*27800*/  SHFL.IDX PT, R3, R5, 0x2, 0x181f ;  /* 0x00581f0005037f89 */ /* 0x0090e200000e0000 */
        /* <DEDUP_REMOVED lines=12> */
[----:B-----5:R-:W-:Y:S01]  /*278d0*/  @!P4 IMAD.SHL.U32 R7, R20, 0x8, RZ ;  /* 0x000000081407c824 */ /* 0x020fe200078e00ff */
[-C--:B---3--:R-:W-:Y:S02]  /*278e0*/  @!P3 LEA.HI.X R11, R18, R3.reuse, R19, 0x1, P0 ;  /* 0x00000003120bb211 */ /* 0x088fe400000f0c13 */
[-C--:B------:R-:W-:Y:S02]  /*278f0*/  @!P5 LEA.HI.X R13, R220, R3.reuse, R9, 0x1, P1 ;  /* 0x00000003dc0dd211 */ /* 0x080fe400008f0c09 */
[----:B------:R-:W-:Y:S01]  /*27900*/  @!P6 LEA.HI.X R15, R221, R3, R6, 0x1, P2 ;  /* 0x00000003dd0fe211 */ /* 0x000fe200010f0c06 */
[----:B------:R-:W-:Y:S01]  /*27910*/  @!P4 IMAD.WIDE R2, R7, 0x2, R2 ;  /* 0x000000020702c825 */ /* 0x000fe200078e0202 */
[----:B------:R0:W-:Y:S04]  /*27920*/  @!P3 ST.E.128 desc[UR6][R10.64], RZ ;  /* 0x000000ff0a00b985 */ /* 0x0001e8000c101d06 */
[----:B------:R0:W-:Y:S04]  /*27930*/  @!P4 ST.E.128 desc[UR6][R2.64], RZ ;  /* 0x000000ff0200c985 */ /* 0x0001e8000c101d06 */
[----:B------:R0:W-:Y:S04]  /*27940*/  @!P5 ST.E.128 desc[UR6][R12.64], RZ ;  /* 0x000000ff0c00d985 */ /* 0x0001e8000c101d06 */
[----:B------:R0:W-:Y:S02]  /*27950*/  @!P6 ST.E.128 desc[UR6][R14.64], RZ ;  /* 0x000000ff0e00e985 */ /* 0x0001e4000c101d06 */
.L_x_3121:
[----:B------:R-:W-:Y:S05]  /*27960*/  BSYNC B1 ;  /* 0x0000000000017941 */ /* 0x000fea0003800000 */
.L_x_3120:
[----:B------:R-:W-:Y:S01]  /*27970*/  IADD3 R0, R230, 0x60, RZ ;  /* 0x00000060e6007810 */ /* 0x000fe20007ffe0ff */
[----:B0--3--:R0:W3:Y:S03]  /*27980*/  SHFL.IDX PT, R3, R5, 0x3, 0x181f ;  /* 0x00781f0005037f89 */ /* 0x0090e600000e0000 */
        /* <DEDUP_REMOVED lines=12> */
[----:B--2-45:R-:W-:Y:S01]  /*27a50*/  @!P4 IMAD.SHL.U32 R5, R20, 0x8, RZ ;  /* 0x000000081405c824 */ /* 0x034fe200078e00ff */
        /* <DEDUP_REMOVED lines=8> */
.L_x_3112:
[----:B------:R-:W-:Y:S05]  /*27ae0*/  BSYNC B0 ;  /* 0x0000000000007941 */ /* 0x000fea0003800000 */
.L_x_3103:
[----:B------:R-:W-:Y:S02]  /*27af0*/  ULDC UR4, c[0x0][0xc3c] ;  /* 0x00030f0000047ab9 */ /* 0x000fe40000000800 */
[----:B-1----:R-:W-:-:S13]  /*27b00*/  ISETP.GE.AND P0, PT, R51, UR4, PT ;  /* 0x0000000433007c0c */ /* 0x002fda000bf06270 */
[----:B------:R-:W-:Y:S05]  /*27b10*/  @!P0 BRA `(.L_x_3122) ;  /* 0xfffffd9800148947 */ /* 0x000fea000383ffff */
[----:B------:R-:W-:Y:S05]  /*27b20*/  BRA `(.L_x_2866) ;  /* 0x0000009000487947 */ /* 0x000fea0003800000 */
.L_x_2864:
        /* <DEDUP_REMOVED lines=18> */
.L_x_3123:
        /* <DEDUP_REMOVED lines=13> */
[C---:B------:R-:W-:Y:S02]  /*27d20*/  ISETP.GE.U32.AND P3, PT, R0.reuse, 0x4, PT ;  /* 0x000000040000780c */ /* 0x040fe40003f66070 */
[C---:B------:R-:W-:Y:S02]  /*27d30*/  ISETP.GE.U32.AND P4, PT, R0.reuse, 0x8, PT ;  /* 0x000000080000780c */ /* 0x040fe40003f86070 */
[----:B------:R-:W-:Y:S02]  /*27d40*/  ISETP.GE.U32.AND P5, PT, R0, 0x10, PT ;  /* 0x000000100000780c */ /* 0x000fe40003fa6070 */
[----:B------:R-:W-:Y:S01]  /*27d50*/  MOV R16, RZ ;  /* 0x000000ff00107202 */ /* 0x000fe20000000f00 */
        /* <DEDUP_REMOVED lines=25> */
.L_x_3129:
[----:B------:R-:W-:Y:S01]  /*27ef0*/  UIADD3 UR4, UR4, 0x1f, URZ ;  /* 0x0000001f04047890 */ /* 0x000fe2000fffe03f */
[----:B------:R-:W-:-:S05]  /*27f00*/  IMAD.U32 R19, RZ, RZ, UR7 ;  /* 0x00000007ff137e24 */ /* 0x000fca000f8e00ff */
[----:B0-----:R-:W-:-:S13]  /*27f10*/  ISETP.LE.AND P6, PT, R5, UR4, PT ;  /* 0x0000000405007c0c */ /* 0x001fda000bfc3270 */
[----:B------:R-:W-:Y:S05]  /*27f20*/  @P6 BRA `(.L_x_3126) ;  /* 0x0000000400b06947 */ /* 0x000fea0003800000 */
[----:B------:R-:W-:Y:S01]  /*27f30*/  IADD3 R8, R0, UR4, RZ ;  /* 0x0000000400087c10 */ /* 0x000fe2000fffe0ff */
[----:B------:R-:W-:Y:S01]  /*27f40*/  BSSY B0, `(.L_x_3127) ;  /* 0x0000008000007945 */ /* 0x000fe20003800000 */
[----:B------:R-:W-:Y:S02]  /*27f50*/  IMAD.MOV.U32 R6, RZ, RZ, RZ ;  /* 0x000000ffff067224 */ /* 0x000fe400078e00ff */
[----:B------:R-:W-:-:S13]  /*27f60*/  ISETP.GE.OR P6, PT, R8, R5, !P0 ;  /* 0x000000050800720c */ /* 0x000fda00047c6670 */
[----:B------:R-:W-:Y:S05]  /*27f70*/  @P6 BRA `(.L_x_3128) ;  /* 0x0000000000106947 */ /* 0x000fea0003800000 */
[----:B------:R-:W0:Y:S01]  /*27f80*/  LDC.64 R2, c[0x0][0xc80] ;  /* 0x00032000ff027b82 */ /* 0x000e220000000a00 */
[----:B------:R-:W-:Y:S01]  /*27f90*/  ULDC.64 UR8, c[0x0][0x208] ;  /* 0x0000820000087ab9 */ /* 0x000fe20000000a00 */
[----:B0-----:R-:W-:-:S05]  /*27fa0*/  IMAD.WIDE R2, R8, 0x4, R2 ;  /* 0x0000000408027825 */ /* 0x001fca00078e0202 */
[----:B------:R0:W5:Y:S02]  /*27fb0*/  LDG.E R6, desc[UR8][R2.64] ;  /* 0x0000000802067981 */ /* 0x000164000c1e1900 */
.L_x_3128:
[----:B------:R-:W-:Y:S05]  /*27fc0*/  BSYNC B0 ;  /* 0x0000000000007941 */ /* 0x000fea0003800000 */
.L_x_3127:
        /* <DEDUP_REMOVED lines=20> */
[----:B------:R-:W-:-:S07]  /*28110*/  MOV R5, R11 ;  /* 0x0000000b00057202 */ /* 0x000fce0000000f00 */
.L_x_3125:
        /* <DEDUP_REMOVED lines=19> */
[----:B------:R-:W-:-:S06]  /*28250*/  IADD3 R16, R7, -0x1, RZ ;  /* 0xffffffff07107810 */ /* 0x000fcc0007ffe0ff */
[----:B------:R2:W3:Y:S02]  /*28260*/  SHFL.IDX PT, R16, R5, R16, 0x1f ;  /* 0x00001f1005107589 */ /* 0x0004e400000e0000 */
.L_x_3130:
[----:B-12---:R-:W-:Y:S01]  /*28270*/  IMAD.MOV R5, RZ, RZ, -R3 ;  /* 0x000000ffff057224 */ /* 0x006fe200078e0a03 */
[----:B------:R-:W-:Y:S01]  /*28280*/  IABS R7, R9 ;  /* 0x0000000900077213 */ /* 0x000fe20000000000 */
        /* <DEDUP_REMOVED lines=8> */
[----:B------:R-:W-:-:S05]  /*28310*/  IMAD R3, R8, R7, R5 ;  /* 0x0000000708037224 */ /* 0x000fca00078e0205 */
[----:B------:R-:W-:-:S13]  /*28320*/  ISETP.GT.U32.AND P1, PT, R10, R3, PT ;  /* 0x000000030a00720c */ /* 0x000fda0003f24070 */
[-C--:B------:R-:W-:Y:S01]  /*28330*/  @!P1 IADD3 R3, R3, -R10.reuse, RZ ;  /* 0x8000000a03039210 */ /* 0x080fe20007ffe0ff */
        /* <DEDUP_REMOVED lines=9> */
[----:B------:R-:W-:-:S03]  /*283d0*/  IMAD.MOV R8, RZ, RZ, -R8 ;  /* 0x000000ffff087224 */ /* 0x000fc600078e0a08 */
[----:B------:R-:W-:Y:S01]  /*283e0*/  IADD3 R10, -R5, RZ, RZ ;  /* 0x000000ff050a7210 */ /* 0x000fe20007ffe1ff */
        /* <DEDUP_REMOVED lines=24> */
[----:B------:R-:W-:-:S05]  /*28570*/  @P0 IADD3 R2, R2, 0x1, RZ ;  /* 0x0000000102020810 */ /* 0x000fca0007ffe0ff */
[----:B------:R-:W-:Y:S01]  /*28580*/  @!P2 IMAD.MOV R2, RZ, RZ, -R2 ;  /* 0x000000ffff02a224 */ /* 0x000fe200078e0a02 */
[----:B------:R-:W-:Y:S01]  /*28590*/  @!P1 LOP3.LUT R2, RZ, R11, RZ, 0x33, !PT ;  /* 0x0000000bff029212 */ /* 0x000fe200078e33ff */
[----:B------:R-:W-:-:S03]  /*285a0*/  IMAD.MOV R11, RZ, RZ, -R11 ;  /* 0x000000ffff0b7224 */ /* 0x000fc600078e0a0b */
[----:B------:R-:W-:Y:S01]  /*285b0*/  LOP3.LUT R17, RZ, R2, RZ, 0x33, !PT ;  /* 0x00000002ff117212 */ /* 0x000fe200078e33ff */
[----:B------:R-:W-:-:S03]  /*285c0*/  IMAD R18, R2, R11, R5 ;  /* 0x0000000b02127224 */ /* 0x000fc600078e0205 */
[----:B------:R-:W-:Y:S01]  /*285d0*/  IADD3 R17, R6, R17, RZ ;  /* 0x0000001106117210 */ /* 0x000fe20007ffe0ff */
[----:B------:R-:W-:Y:S06]  /*285e0*/  BRA `(.L_x_3131) ;  /* 0x00000000000c7947 */ /* 0x000fec0003800000 */
.L_x_3126:
[----:B------:R-:W-:Y:S02]  /*285f0*/  IMAD.MOV.U32 R17, RZ, RZ, RZ ;  /* 0x000000ffff117224 */ /* 0x000fe400078e00ff */
[----:B------:R-:W-:Y:S02]  /*28600*/  IMAD.U32 R16, RZ, RZ, UR6 ;  /* 0x00000006ff107e24 */ /* 0x000fe4000f8e00ff */
[----:B------:R-:W-:-:S07]  /*28610*/  IMAD.MOV.U32 R18, RZ, RZ, RZ ;  /* 0x000000ffff127224 */ /* 0x000fce00078e00ff */
.L_x_3131:
[----:B------:R-:W-:-:S13]  /*28620*/  ISETP.NE.AND P0, PT, R0, RZ, PT ;  /* 0x000000ff0000720c */ /* 0x000fda0003f05270 */
[----:B------:R-:W1:Y:S01]  /*28630*/  @!P0 S2R R3, SR_CgaCtaId ;  /* 0x0000000000038919 */ /* 0x000e620000008800 */
[----:B------:R-:W-:-:S04]  /*28640*/  @!P0 MOV R0, 0x400 ;  /* 0x0000040000008802 */ /* 0x000fc80000000f00 */
[----:B-1----:R-:W-:-:S05]  /*28650*/  @!P0 LEA R0, R3, R0, 0x18 ;  /* 0x0000000003008211 */ /* 0x002fca00078ec0ff */
[----:B------:R1:W-:Y:S01]  /*28660*/  @!P0 STS.128 [R0+0x388d0], R16 ;  /* 0x0388d01000008388 */ /* 0x0003e20000000c00 */
[----:B------:R-:W-:Y:S06]  /*28670*/  BAR.ARV 0x5, 0x180 ;  /* 0x0146000000007b1d */ /* 0x000fec0000002000 */
.L_x_3124:
[----:B-1----:R-:W-:Y:S01]  /*28680*/  MOV R0, 0x1 ;  /* 0x0000000100007802 */ /* 0x002fe20000000f00 */
[----:B------:R1:W-:Y:S01]  /*28690*/  STL [R1+0x8], RZ ;  /* 0x000008ff01007387 */ /* 0x0003e20000100800 */
[----:B------:R-:W-:Y:S02]  /*286a0*/  ULDC UR4, c[0x0][0xc3c] ;  /* 0x00030f0000047ab9 */ /* 0x000fe40000000800 */
[----:B--2---:R-:W-:Y:S01]  /*286b0*/  ISETP.GE.AND P0, PT, R19, UR4, PT ;  /* 0x0000000413007c0c */ /* 0x004fe2000bf06270 */
[----:B------:R1:W-:Y:S04]  /*286c0*/  STL [R1+0x18], R0 ;  /* 0x0000180001007387 */ /* 0x0003e80000100800 */
[----:B------:R1:W-:Y:S08]  /*286d0*/  STL [R1+0x50], RZ ;  /* 0x000050ff01007387 */ /* 0x0003f00000100800 */
[----:B-1----:R-:W-:Y:S05]  /*286e0*/  @P0 BRA `(.L_x_3132) ;  /* 0x0000008000680947 */ /* 0x002fea0003800000 */
[----:B------:R-:W2:Y:S04]  /*286f0*/  LDL R0, [R1+0x98] ;  /* 0x0000980001007983 */ /* 0x000ea80000100800 */
[----:B------:R-:W3:Y:S01]  /*28700*/  LDL.LU R5, [R1+0xc] ;  /* 0x00000c0001057983 */ /* 0x000ee20000300800 */
[----:B------:R-:W1:Y:S01]  /*28710*/  S2UR UR5, SR_CgaCtaId ;  /* 0x00000000000579c3 */ /* 0x000e620000008800 */
[----:B------:R-:W-:Y:S01]  /*28720*/  LOP3.LUT R7, R4, 0x7f, RZ, 0xc0, !PT ;  /* 0x0000007f04077812 */ /* 0x000fe200078ec0ff */
[----:B------:R-:W-:Y:S01]  /*28730*/  UMOV UR4, 0x400 ;  /* 0x0000040000047882 */ /* 0x000fe20000000000 */
[----:B------:R-:W-:Y:S01]  /*28740*/  BSSY B8, `(.L_x_3132) ;  /* 0x0000814000087945 */ /* 0x000fe20003800000 */
[----:B------:R-:W-:Y:S01]  /*28750*/  ULDC.64 UR36, c[0x0][0x198] ;  /* 0x0000660000247ab9 */ /* 0x000fe20000000a00 */
[C---:B------:R-:W-:Y:S01]  /*28760*/  ISETP.NE.AND P1, PT, R7.reuse, RZ, PT ;  /* 0x000000ff0700720c */ /* 0x040fe20003f25270 */
[----:B0-----:R-:W-:Y:S01]  /*28770*/  IMAD.SHL.U32 R2, R7, 0x8, RZ ;  /* 0x0000000807027824 */ /* 0x001fe200078e00ff */
[----:B------:R-:W-:Y:S01]  /*28780*/  SHF.R.U32.HI R6, RZ, 0x3, R7 ;  /* 0x00000003ff067819 */ /* 0x000fe20000011607 */
[----:B------:R-:W-:Y:S01]  /*28790*/  ULDC UR39, c[0x0][0xc] ;  /* 0x0000030000277ab9 */ /* 0x000fe20000000800 */
[----:B-1----:R-:W-:Y:S01]  /*287a0*/  ULEA UR4, UR5, UR4, 0x18 ;  /* 0x0000000405047291 */ /* 0x002fe2000f8ec03f */
[----:B--2---:R-:W-:Y:S01]  /*287b0*/  R2UR UR6, R0 ;  /* 0x00000000000672ca */ /* 0x004fe200000e0000 */
[----:B------:R-:W-:Y:S01]  /*287c0*/  IMAD.SHL.U32 R0, R4, 0x8, RZ ;  /* 0x0000000804007824 */ /* 0x000fe200078e00ff */
[----:B---3--:R-:W-:-:S04]  /*287d0*/  LOP3.LUT R5, R5, 0xfffffffd, RZ, 0xc0, !PT ;  /* 0xfffffffd05057812 */ /* 0x008fc800078ec0ff */
[----:B------:R-:W-:Y:S02]  /*287e0*/  LOP3.LUT R3, R0, 0x1f8, RZ, 0xc0, !PT ;  /* 0x000001f800037812 */ /* 0x000fe400078ec0ff */
[----:B------:R-:W-:Y:S02]  /*287f0*/  @P1 LOP3.LUT R5, R5, 0x2, RZ, 0xfc, !PT ;  /* 0x0000000205051812 */ /* 0x000fe400078efcff */
[----:B------:R-:W-:Y:S02]  /*28800*/  LOP3.LUT R3, R3, 0x38, R4, 0x78, !PT ;  /* 0x0000003803037812 */ /* 0x000fe400078e7804 */
[----:B------:R-:W-:Y:S01]  /*28810*/  LOP3.LUT R5, R5, 0xfffffffe, RZ, 0xc0, !PT ;  /* 0xfffffffe05057812 */ /* 0x000fe200078ec0ff */
[----:B------:R-:W-:Y:S01]  /*28820*/  ULOP3.LUT UR38, UR6, 0x2, URZ, 0xfc, !UPT ;  /* 0x0000000206267892 */ /* 0x000fe2000f8efc3f */
[----:B------:R-:W-:Y:S02]  /*28830*/  LOP3.LUT R2, R3, 0x200, R2, 0xf8, !PT ;  /* 0x0000020003027812 */ /* 0x000fe400078ef802 */
[C---:B------:R-:W-:Y:S01]  /*28840*/  LOP3.LUT P0, R3, R4.reuse, 0x1f, RZ, 0xc0, !PT ;  /* 0x0000001f04037812 */ /* 0x040fe2000780c0ff */
[----:B------:R-:W-:Y:S01]  /*28850*/  IMAD.SHL.U32 R4, R4, 0x10, RZ ;  /* 0x0000001004047824 */ /* 0x000fe200078e00ff */
[----:B------:R-:W-:-:S03]  /*28860*/  LOP3.LUT R0, R0, 0x38, RZ, 0xc0, !PT ;  /* 0x0000003800007812 */ /* 0x000fc600078ec0ff */
[----:B------:R0:W-:Y:S01]  /*28870*/  STL [R1+0x30], R3 ;  /* 0x0000300301007387 */ /* 0x0001e20000100800 */
[----:B------:R-:W-:Y:S01]  /*28880*/  LOP3.LUT R4, R6, 0x70, R4, 0xf8, !PT ;  /* 0x0000007006047812 */ /* 0x000fe200078ef804 */
[----:B------:R-:W-:-:S06]  /*28890*/  IMAD.MOV.U32 R4, RZ, RZ, 0x1 ;  /* 0x00000001ff047424 */ /* 0x000fcc00078e00ff */
[----:B------:R-:W-:Y:S02]  /*288a0*/  @P0 LOP3.LUT R5, R5, 0x1, RZ, 0xfc, !PT ;  /* 0x0000000105050812 */ /* 0x000fe400078efcff */
[----:B------:R-:W-:Y:S02]  /*288b0*/  ISETP.NE.OR P0, PT, R7, RZ, !P0 ;  /* 0x000000ff0700720c */ /* 0x000fe40004705670 */
[----:B0-----:R-:W-:Y:S02]  /*288c0*/  MOV R3, UR4 ;  /* 0x0000000400037c02 */ /* 0x001fe40008000f00 */
[----:B------:R-:W-:-:S03]  /*288d0*/  LOP3.LUT R5, R5, 0xfffffff7, RZ, 0xc0, !PT ;  /* 0xfffffff705057812 */ /* 0x000fc600078ec0ff */
[----:B------:R-:W-:Y:S01]  /*288e0*/  IMAD R2, R2, 0x2, R3 ;  /* 0x0000000202027824 */ /* 0x000fe200078e0203 */
[----:B------:R0:W-:Y:S04]  /*288f0*/  STL [R1+0x4], R3 ;  /* 0x0000040301007387 */ /* 0x0001e80000100800 */
[----:B------:R1:W-:Y:S01]  /*28900*/  STL [R1+0x2c], R2 ;  /* 0x00002c0201007387 */ /* 0x0003e20000100800 */
[----:B------:R-:W-:-:S03]  /*28910*/  @P0 LOP3.LUT R5, R5, 0x8, RZ, 0xfc, !PT ;  /* 0x0000000805050812 */ /* 0x000fc600078efcff */
[----:B------:R-:W-:Y:S01]  /*28920*/  STL [R1+0x20], RZ ;  /* 0x000020ff01007387 */ /* 0x000fe20000100800 */
[----:B0-----:R-:W-:-:S03]  /*28930*/  LOP3.LUT R3, R0, 0x40, RZ, 0xfc, !PT ;  /* 0x0000004000037812 */ /* 0x001fc600078efcff */
[----:B------:R-:W-:Y:S01]  /*28940*/  STL [R1+0xc], R5 ;  /* 0x00000c0501007387 */ /* 0x000fe20000100800 */
[----:B-1----:R-:W-:-:S05]  /*28950*/  IMAD.MOV.U32 R2, RZ, RZ, 0x1 ;  /* 0x00000001ff027424 */ /* 0x002fca00078e00ff */
[----:B------:R0:W-:Y:S04]  /*28960*/  STL [R1+0x24], R2 ;  /* 0x0000240201007387 */ /* 0x0001e80000100800 */
[----:B------:R1:W-:Y:S04]  /*28970*/  STL [R1+0x50], RZ ;  /* 0x000050ff01007387 */ /* 0x0003e80000100800 */
[----:B------:R1:W-:Y:S01]  /*28980*/  STL [R1+0x8], RZ ;  /* 0x000008ff01007387 */ /* 0x0003e20000100800 */
[----:B0-----:R-:W-:-:S03]  /*28990*/  LOP3.LUT R2, R0, 0x80, RZ, 0xfc, !PT ;  /* 0x0000008000027812 */ /* 0x001fc600078efcff */
[----:B------:R1:W-:Y:S01]  /*289a0*/  STL [R1+0x18], R4 ;  /* 0x0000180401007387 */ /* 0x0003e20000100800 */
[----:B------:R-:W-:-:S07]  /*289b0*/  LOP3.LUT R0, R0, 0xc0, RZ, 0xfc, !PT ;  /* 0x000000c000007812 */ /* 0x000fce00078efcff */
.L_x_3293:
[----:B0--3--:R-:W0:Y:S01]  /*289c0*/  LDC.64 R2, c[0x0][0xc88] ;  /* 0x00032200ff027b82 */ /* 0x009e220000000a00 */
[----:B------:R-:W-:Y:S01]  /*289d0*/  ULDC.64 UR4, c[0x0][0x208] ;  /* 0x0000820000047ab9 */ /* 0x000fe20000000a00 */
[----:B0-----:R-:W-:-:S05]  /*289e0*/  IMAD.WIDE R2, R19, 0x4, R2 ;  /* 0x0000000413027825 */ /* 0x001fca00078e0202 */
[----:B-12---:R-:W2:Y:S01]  /*289f0*/  LDG.E R4, desc[UR4][R2.64] ;  /* 0x0000000402047981 */ /* 0x006ea2000c1e1900 */
[----:B------:R-:W-:Y:S05]  /*28a00*/  YIELD ;  /* 0x0000000000007946 */ /* 0x000fea0003800000 */
[----:B------:R-:W-:Y:S01]  /*28a10*/  ULDC.64 UR4, c[0x0][0xa28] ;  /* 0x00028a0000047ab9 */ /* 0x000fe20000000a00 */
[----:B------:R-:W-:Y:S01]  /*28a20*/  ULDC.64 UR10, c[0x0][0xa18] ;  /* 0x00028600000a7ab9 */ /* 0x000fe20000000a00 */
[----:B------:R-:W-:Y:S01]  /*28a30*/  ISETP.NE.U32.AND P0, PT, RZ, UR4, PT ;  /* 0x00000004ff007c0c */ /* 0x000fe2000bf05070 */
[----:B------:R-:W-:Y:S01]  /*28a40*/  ULDC.64 UR6, c[0x0][0xa08] ;  /* 0x0002820000067ab9 */ /* 0x000fe20000000a00 */
[----:B------:R-:W-:Y:S01]  /*28a50*/  ISETP.NE.U32.AND P3, PT, RZ, UR10, PT ;  /* 0x0000000aff007c0c */ /* 0x000fe2000bf65070 */
[----:B------:R-:W-:Y:S01]  /*28a60*/  ULDC.64 UR12, c[0x0][0x208] ;  /* 0x00008200000c7ab9 */ /* 0x000fe20000000a00 */
[----:B------:R-:W-:-:S02]  /*28a70*/  ISETP.NE.AND.EX P0, PT, RZ, UR5, PT, P0 ;  /* 0x00000005ff007c0c */ /* 0x000fc4000bf05300 */
[----:B------:R-:W-:Y:S01]  /*28a80*/  MOV R0, RZ ;  /* 0x000000ff00007202 */ /* 0x000fe20000000f00 */
[----:B------:R-:W-:Y:S01]  /*28a90*/  IMAD.MOV.U32 R12, RZ, RZ, RZ ;  /* 0x000000ffff0c7224 */ /* 0x000fe200078e00ff */
[----:B------:R-:W-:Y:S01]  /*28aa0*/  ISETP.NE.AND.EX P3, PT, RZ, UR11, PT, P3 ;  /* 0x0000000bff007c0c */ /* 0x000fe2000bf65330 */
[----:B------:R-:W-:Y:S01]  /*28ab0*/  ULDC.64 UR8, c[0x0][0xa10] ;  /* 0x0002840000087ab9 */ /* 0x000fe20000000a00 */
[----:B--2---:R-:W-:Y:S01]  /*28ac0*/  SHF.R.S32.HI R5, RZ, 0x1f, R4 ;  /* 0x0000001fff057819 */ /* 0x004fe20000011404 */
[----:B------:R-:W-:-:S06]  /*28ad0*/  IMAD.SHL.U32 R15, R4, 0x4, RZ ;  /* 0x00000004040f7824 */ /* 0x000fcc00078e00ff */
[C---:B------:R-:W-:Y:S01]  /*28ae0*/  @P0 LEA R2, P1, R4.reuse, UR4, 0x2 ;  /* 0x0000000404020c11 */ /* 0x040fe2000f8210ff */
[----:B------:R0:W-:Y:S01]  /*28af0*/  STL [R1+0x34], R4 ;  /* 0x0000340401007387 */ /* 0x0001e20000100800 */
[C-C-:B------:R-:W-:Y:S02]  /*28b00*/  SHF.L.U64.HI R14, R4.reuse, 0x2, R5.reuse ;  /* 0x00000002040e7819 */ /* 0x140fe40000010205 */
[----:B------:R-:W-:Y:S01]  /*28b10*/  @P0 LEA.HI.X R3, R4, UR5, R5, 0x2, P1 ;  /* 0x0000000504030c11 */ /* 0x000fe200088f1405 */
[----:B------:R-:W-:Y:S01]  /*28b20*/  ULDC.64 UR4, c[0x0][0xa00] ;  /* 0x0002800000047ab9 */ /* 0x000fe20000000a00 */
[C---:B-----5:R-:W-:Y:S01]  /*28b30*/  @P3 IADD3 R8, P1, R15.reuse, UR10, RZ ;  /* 0x0000000a0f083c10 */ /* 0x060fe2000ff3e0ff */
        /* <DEDUP_REMOVED lines=12> */
[----:B--2---:R-:W-:-:S04]  /*28c00*/  IADD3 R2, P0, R15, UR4, RZ ;  /* 0x000000040f027c10 */ /* 0x004fc8000ff1e0ff */
[----:B------:R-:W-:Y:S01]  /*28c10*/  IADD3.X R3, R14, UR5, RZ, P0, !PT ;  /* 0x000000050e037c10 */ /* 0x000fe200087fe4ff */
[----:B------:R-:W-:Y:S01]  /*28c20*/  ULDC UR4, c[0x0][0x288] ;  /* 0x0000a20000047ab9 */ /* 0x000fe20000000800 */
[----:B0-----:R-:W-:-:S03]  /*28c30*/  IADD3 R4, P0, R15, UR8, RZ ;  /* 0x000000080f047c10 */ /* 0x001fc6000ff1e0ff */
[----:B------:R0:W5:Y:S01]  /*28c40*/  @P2 LDG.E R11, desc[UR12][R6.64] ;  /* 0x0000000c060b2981 */ /* 0x000162000c1e1900 */
[----:B-1----:R-:W-:Y:S02]  /*28c50*/  IADD3.X R5, R14, UR9, RZ, P0, !PT ;  /* 0x000000090e057c10 */ /* 0x002fe400087fe4ff */
[----:B------:R-:W-:Y:S01]  /*28c60*/  ISETP.NE.U32.AND P0, PT, RZ, UR8, PT ;  /* 0x00000008ff007c0c */ /* 0x000fe2000bf05070 */
[----:B------:R-:W2:Y:S03]  /*28c70*/  @P1 LDG.E R12, desc[UR12][R2.64] ;  /* 0x0000000c020c1981 */ /* 0x000ea6000c1e1900 */
[----:B------:R-:W-:-:S13]  /*28c80*/  ISETP.NE.AND.EX P0, PT, RZ, UR9, PT, P0 ;  /* 0x00000009ff007c0c */ /* 0x000fda000bf05300 */
[----:B------:R0:W5:Y:S04]  /*28c90*/  @P0 LDG.E R10, desc[UR12][R4.64] ;  /* 0x0000000c040a0981 */ /* 0x000168000c1e1900 */
[----:B--2---:R1:W-:Y:S02]  /*28ca0*/  STL [R1+0x3c], R12 ;  /* 0x00003c0c01007387 */ /* 0x0043e40000100800 */
[----:B-1----:R-:W-:Y:S01]  /*28cb0*/  IMAD.U32 R12, RZ, RZ, UR4 ;  /* 0x00000004ff0c7e24 */ /* 0x002fe2000f8e00ff */
[----:B------:R-:W-:-:S05]  /*28cc0*/  ULDC.64 UR4, c[0x0][0x418] ;  /* 0x0001060000047ab9 */ /* 0x000fca0000000a00 */
[----:B------:R-:W2:Y:S01]  /*28cd0*/  @P3 LDG.E R12, desc[UR12][R8.64] ;  /* 0x0000000c080c3981 */ /* 0x000ea2000c1e1900 */
[----:B------:R-:W-:-:S03]  /*28ce0*/  UISETP.NE.U32.AND UP0, UPT, UR4, URZ, UPT ;  /* 0x0000003f0400728c */ /* 0x000fc6000bf05070 */
[----:B------:R-:W-:Y:S01]  /*28cf0*/  ULDC UR4, c[0x0][0x424] ;  /* 0x0001090000047ab9 */ /* 0x000fe20000000800 */
[----:B------:R-:W-:-:S03]  /*28d00*/  UISETP.NE.AND.EX UP0, UPT, UR5, URZ, UPT, UP0 ;  /* 0x0000003f0500728c */ /* 0x000fc6000bf05300 */
[----:B------:R-:W-:Y:S01]  /*28d10*/  ULDC UR5, c[0x0][0x2f0] ;  /* 0x0000bc0000057ab9 */ /* 0x000fe20000000800 */
[----:B------:R-:W-:Y:S01]  /*28d20*/  USEL UR4, UR4, 0x1, UP0 ;  /* 0x0000000104047887 */ /* 0x000fe20008000000 */
[----:B--2---:R0:W-:Y:S04]  /*28d30*/  STL [R1+0x40], R12 ;  /* 0x0000400c01007387 */ /* 0x0041e80000100800 */
[----:B------:R0:W5:Y:S01]  /*28d40*/  LDL R13, [R1+0x40] ;  /* 0x00004000010d7983 */ /* 0x0001620000100800 */
[----:B------:R-:W-:-:S03]  /*28d50*/  UIMAD UR4, UR4, UR5, URZ ;  /* 0x00000005040472a4 */ /* 0x000fc6000f8e023f */
[----:B------:R-:W-:Y:S02]  /*28d60*/  ULDC UR5, c[0x0][0x348] ;  /* 0x0000d20000057ab9 */ /* 0x000fe40000000800 */
[----:B------:R-:W-:Y:S01]  /*28d70*/  MOV R8, UR5 ;  /* 0x0000000500087c02 */ /* 0x000fe20008000f00 */
[----:B------:R-:W-:Y:S01]  /*28d80*/  IMAD.U32 R9, RZ, RZ, UR4 ;  /* 0x00000004ff097e24 */ /* 0x000fe2000f8e00ff */
[----:B0-----:R-:W-:Y:S06]  /*28d90*/  @P3 BRA `(.L_x_3133) ;  /* 0x0000000000183947 */ /* 0x001fec0003800000 */
[----:B------:R-:W-:Y:S05]  /*28da0*/  @!P1 BRA `(.L_x_3133) ;  /* 0x0000000000149947 */ /* 0x000fea0003800000 */
[----:B------:R-:W-:Y:S02]  /*28db0*/  ULDC.64 UR4, c[0x0][0x208] ;  /* 0x0000820000047ab9 */ /* 0x000fe40000000a00 */
[----:B------:R-:W2:Y:S04]  /*28dc0*/  LDG.E R12, desc[UR4][R2.64] ;  /* 0x00000004020c7981 */ /* 0x000ea8000c1e1900 */
[----:B------:R-:W2:Y:S02]  /*28dd0*/  LDG.E R2, desc[UR4][R2.64+0x4] ;  /* 0x0000040402027981 */ /* 0x000ea4000c1e1900 */
[----:B--2--5:R-:W-:-:S05]  /*28de0*/  IMAD.IADD R13, R2, 0x1, -R12 ;  /* 0x00000001020d7824 */ /* 0x024fca00078e0a0c */
[----:B------:R0:W-:Y:S02]  /*28df0*/  STL [R1+0x40], R13 ;  /* 0x0000400d01007387 */ /* 0x0001e40000100800 */
.L_x_3133:
[----:B------:R-:W2:Y:S01]  /*28e00*/  LDL R12, [R1+0x34] ;  /* 0x00003400010c7983 */ /* 0x000ea20000100800 */
[----:B-----5:R-:W-:Y:S01]  /*28e10*/  IMAD.IADD R2, R11, 0x1, R0 ;  /* 0x000000010b027824 */ /* 0x020fe200078e0200 */
[----:B------:R-:W-:Y:S02]  /*28e20*/  ULDC.64 UR4, c[0x0][0xa20] ;  /* 0x0002880000047ab9 */ /* 0x000fe40000000a00 */
[----:B------:R-:W-:Y:S02]  /*28e30*/  ISETP.NE.U32.AND P1, PT, RZ, UR4, PT ;  /* 0x00000004ff007c0c */ /* 0x000fe4000bf25070 */
[----:B------:R1:W-:Y:S02]  /*28e40*/  STL [R1+0x1c], R2 ;  /* 0x00001c0201007387 */ /* 0x0003e40000100800 */
[----:B------:R-:W-:Y:S02]  /*28e50*/  ISETP.NE.AND.EX P1, PT, RZ, UR5, PT, P1 ;  /* 0x00000005ff007c0c */ /* 0x000fe4000bf25310 */
[----:B--2---:R1:W-:Y:S11]  /*28e60*/  STL [R1+0x14], R12 ;  /* 0x0000140c01007387 */ /* 0x0043f60000100800 */
[----:B------:R-:W-:Y:S05]  /*28e70*/  @!P1 BRA `(.L_x_3134) ;  /* 0x0000000000149947 */ /* 0x000fea0003800000 */
[----:B-1----:R-:W-:Y:S01]  /*28e80*/  IADD3 R2, P1, R15, UR4, RZ ;  /* 0x000000040f027c10 */ /* 0x002fe2000ff3e0ff */
[----:B------:R-:W-:-:S03]  /*28e90*/  ULDC.64 UR6, c[0x0][0x208] ;  /* 0x0000820000067ab9 */ /* 0x000fc60000000a00 */
[----:B------:R-:W-:-:S05]  /*28ea0*/  IADD3.X R3, R14, UR5, RZ, P1, !PT ;  /* 0x000000050e037c10 */ /* 0x000fca0008ffe4ff */
[----:B------:R1:W5:Y:S01]  /*28eb0*/  LDG.E R9, desc[UR6][R2.64] ;  /* 0x0000000602097981 */ /* 0x000362000c1e1900 */
[----:B------:R-:W-:Y:S05]  /*28ec0*/  BRA `(.L_x_3135) ;  /* 0x0000000000147947 */ /* 0x000fea0003800000 */
.L_x_3134:
[----:B------:R-:W-:Y:S05]  /*28ed0*/  @!P2 BRA `(.L_x_3135) ;  /* 0x000000000010a947 */ /* 0x000fea0003800000 */
[----:B------:R-:W-:Y:S02]  /*28ee0*/  ULDC.64 UR4, c[0x0][0x208] ;  /* 0x0000820000047ab9 */ /* 0x000fe40000000a00 */
[----:B------:R-:W2:Y:S04]  /*28ef0*/  LDG.E R9, desc[UR4][R6.64] ;  /* 0x0000000406097981 */ /* 0x000ea8000c1e1900 */
[----:B------:R-:W2:Y:S02]  /*28f00*/  LDG.E R6, desc[UR4][R6.64+0x4] ;  /* 0x0000040406067981 */ /* 0x000ea4000c1e1900 */
[----:B--2---:R-:W-:-:S07]  /*28f10*/  IADD3 R9, -R9, R6, RZ ;  /* 0x0000000609097210 */ /* 0x004fce0007ffe1ff */
.L_x_3135:
[----:B------:R-:W-:Y:S01]  /*28f20*/  ULDC.64 UR4, c[0x0][0x208] ;  /* 0x0000820000047ab9 */ /* 0x000fe20000000a00 */
[----:B-1----:R-:W1:Y:S01]  /*28f30*/  LDC R3, c[0x0][0x448] ;  /* 0x00011200ff037b82 */ /* 0x002e620000000800 */
[----:B------:R-:W2:Y:S01]  /*28f40*/  @P0 LDG.E R2, desc[UR4][R4.64] ;  /* 0x0000000404020981 */ /* 0x000ea2000c1e1900 */
[----:B-----5:R-:W-:-:S03]  /*28f50*/  IMAD.IADD R0, R9, 0x1, -R0 ;  /* 0x0000000109007824 */ /* 0x020fc600078e0a00 */
[----:B------:R3:W2:Y:S01]  /*28f60*/  @P0 LDG.E R4, desc[UR4][R4.64+0x4] ;  /* 0x0000040404040981 */ /* 0x0006a2000c1e1900 */
[----:B-1----:R-:W-:-:S13]  /*28f70*/  ISETP.NE.AND P1, PT, R3, 0x1, PT ;  /* 0x000000010300780c */ /* 0x002fda0003f25270 */
[----:B---3--:R-:W1:Y:S01]  /*28f80*/  @P1 LDC R5, c[0x0][0x450] ;  /* 0x00011400ff051b82 */ /* 0x008e620000000800 */
[----:B------:R-:W-:Y:S01]  /*28f90*/  BSSY B0, `(.L_x_3136) ;  /* 0x00001b1000007945 */ /* 0x000fe20003800000 */
[----:B------:R-:W-:Y:S01]  /*28fa0*/  PLOP3.LUT P5, PT, PT, PT, PT, 0x80, 0x0 ;  /* 0x000000000000781c */ /* 0x000fe20003faf070 */
[----:B--2---:R-:W-:-:S05]  /*28fb0*/  @P0 IMAD.IADD R8, R4, 0x1, -R2 ;  /* 0x0000000104080824 */ /* 0x004fca00078e0a02 */
[----:B------:R-:W2:Y:S01]  /*28fc0*/  @P1 LDC R4, c[0x0][0x44c] ;  /* 0x00011300ff041b82 */ /* 0x000ea20000000800 */
[----:B------:R-:W-:-:S05]  /*28fd0*/  IMAD.SHL.U32 R2, R17, 0x80, RZ ;  /* 0x0000008011027824 */ /* 0x000fca00078e00ff */
[----:B------:R-:W-:-:S05]  /*28fe0*/  IADD3 R2, R2, 0x7f, RZ ;  /* 0x0000007f02027810 */ /* 0x000fca0007ffe0ff */
[----:B------:R-:W-:Y:S02]  /*28ff0*/  IMAD.MOV.U32 R3, RZ, RZ, R2 ;  /* 0x000000ffff037224 */ /* 0x000fe400078e0002 */
[----:B--2---:R-:W-:-:S04]  /*29000*/  @P1 IMAD.HI.U32 R4, R2, R4, RZ ;  /* 0x0000000402041227 */ /* 0x004fc800078e00ff */
[----:B------:R-:W-:Y:S01]  /*29010*/  IMAD.IADD R2, R0, 0x1, R8 ;  /* 0x0000000100027824 */ /* 0x000fe200078e0208 */
[----:B-1----:R-:W-:-:S03]  /*29020*/  @P1 SHF.R.U32.HI R3, RZ, R5, R4 ;  /* 0x00000005ff031219 */ /* 0x002fc60000011604 */
[C---:B------:R-:W-:Y:S01]  /*29030*/  VIADD R4, R2.reuse, 0x4f ;  /* 0x0000004f02047836 */ /* 0x040fe20000000000 */
[----:B------:R-:W-:-:S03]  /*29040*/  IADD3 R21, R2, 0x50, -R13 ;  /* 0x0000005002157810 */ /* 0x000fc60007ffe80d */
[----:B------:R-:W-:Y:S01]  /*29050*/  IMAD.HI R2, R4, 0x66666667, RZ ;  /* 0x6666666704027827 */ /* 0x000fe200078e02ff */
[----:B------:R-:W-:-:S04]  /*29060*/  IADD3 R3, R21, R3, RZ ;  /* 0x0000000315037210 */ /* 0x000fc80007ffe0ff */
[----:B------:R-:W-:Y:S01]  /*29070*/  SHF.R.U32.HI R20, RZ, 0x1f, R2 ;  /* 0x0000001fff147819 */ /* 0x000fe20000011602 */
[----:B------:R-:W-:-:S03]  /*29080*/  IMAD.HI R3, R3, 0x66666667, RZ ;  /* 0x6666666703037827 */ /* 0x000fc600078e02ff */
[----:B------:R-:W-:Y:S02]  /*29090*/  LEA.HI.SX32 R20, R2, R20, 0x1b ;  /* 0x0000001402147211 */ /* 0x000fe400078fdaff */
[----:B------:R-:W-:-:S04]  /*290a0*/  SHF.R.U32.HI R2, RZ, 0x1f, R3 ;  /* 0x0000001fff027819 */ /* 0x000fc80000011603 */
[----:B------:R-:W-:-:S04]  /*290b0*/  LEA.HI.SX32 R2, R3, R2, 0x1b ;  /* 0x0000000203027211 */ /* 0x000fc800078fdaff */
[----:B------:R-:W-:-:S05]  /*290c0*/  VIMNMX R2, R20, R2, PT ;  /* 0x0000000214027248 */ /* 0x000fca0003fe0100 */
[--C-:B------:R-:W-:Y:S02]  /*290d0*/  IMAD R2, R2, 0x50, -R0.reuse ;  /* 0x0000005002027824 */ /* 0x100fe400078e0a00 */
[----:B------:R-:W-:-:S03]  /*290e0*/  IMAD.MOV R0, RZ, RZ, -R0 ;  /* 0x000000ffff007224 */ /* 0x000fc600078e0a00 */
[----:B------:R-:W-:Y:S02]  /*290f0*/  VIMNMX R8, R2, R8, PT ;  /* 0x0000000802087248 */ /* 0x000fe40003fe0100 */
[----:B------:R-:W-:-:S04]  /*29100*/  VIMNMX R0, RZ, R0, !PT ;  /* 0x00000000ff007248 */ /* 0x000fc80007fe0100 */
[----:B------:R-:W-:Y:S01]  /*29110*/  ISETP.GT.AND P1, PT, R8, R0, PT ;  /* 0x000000000800720c */ /* 0x000fe20003f24270 */
[----:B------:R-:W-:-:S05]  /*29120*/  IMAD.WIDE.U32 R2, R0, -0x33333333, RZ ;  /* 0xcccccccd00027825 */ /* 0x000fca00078e00ff */
[----:B------:R-:W-:-:S07]  /*29130*/  SHF.R.U32.HI R9, RZ, 0x6, R3 ;  /* 0x00000006ff097819 */ /* 0x000fce0000011603 */
[----:B------:R-:W-:-:S04]  /*29140*/  @P1 VIADD R8, R8, 0x4f ;  /* 0x0000004f08081836 */ /* 0x000fc80000000000 */
[----:B------:R-:W-:-:S05]  /*29150*/  @P1 IMAD.HI R0, R8, 0x66666667, RZ ;  /* 0x6666666708001827 */ /* 0x000fca00078e02ff */
[----:B------:R-:W-:Y:S01]  /*29160*/  @P1 SHF.R.U32.HI R2, RZ, 0x1f, R0 ;  /* 0x0000001fff021819 */ /* 0x000fe20000011600 */
[----:B------:R-:W-:-:S03]  /*29170*/  IMAD.MOV.U32 R7, RZ, RZ, R9 ;  /* 0x000000ffff077224 */ /* 0x000fc600078e0009 */
[----:B------:R-:W-:-:S04]  /*29180*/  @P1 LEA.HI.SX32 R7, R0, R2, 0x1b ;  /* 0x0000000200071211 */ /* 0x000fc800078fdaff */
[----:B------:R-:W-:-:S13]  /*29190*/  ISETP.GT.AND P1, PT, R7, R9, PT ;  /* 0x000000090700720c */ /* 0x000fda0003f24270 */
[----:B------:R-:W-:Y:S05]  /*291a0*/  @!P1 BRA `(.L_x_3137) ;  /* 0x00000018003c9947 */ /* 0x000fea0003800000 */
[----:B------:R-:W-:Y:S01]  /*291b0*/  UMOV UR4, 0xffffffff ;  /* 0xffffffff00047882 */ /* 0x000fe20000000000 */
[----:B------:R-:W-:Y:S02]  /*291c0*/  SEL R0, R12, RZ, !P0 ;  /* 0x000000ff0c007207 */ /* 0x000fe40004000000 */
[----:B------:R-:W-:Y:S05]  /*291d0*/  BRA.DIV UR4, `(.L_x_3138) ;  /* 0x0000008e041c7947 */ /* 0x000fea000b800000 */
[----:B------:R-:W1:Y:S02]  /*291e0*/  S2R R2, SR_TID.X ;  /* 0x0000000000027919 */ /* 0x000e640000002100 */
[----:B-1----:R-:W-:-:S04]  /*291f0*/  SHF.R.U32.HI R2, RZ, 0x5, R2 ;  /* 0x00000005ff027819 */ /* 0x002fc80000011602 */
[----:B------:R-:W-:-:S05]  /*29200*/  LOP3.LUT R2, R2, 0x3, RZ, 0xc0, !PT ;  /* 0x0000000302027812 */ /* 0x000fca00078ec0ff */
[----:B------:R1:W2:Y:S02]  /*29210*/  SHFL.IDX PT, R14, R2, RZ, 0x1f ;  /* 0x00001fff020e7589 */ /* 0x0002a400000e0000 */
.L_x_3360:
[----:B--2---:R-:W-:Y:S02]  /*29220*/  ISETP.NE.AND P0, PT, R14, RZ, PT ;  /* 0x000000ff0e00720c */ /* 0x004fe40003f05270 */
[----:B------:R-:W-:-:S11]  /*29230*/  PLOP3.LUT P2, PT, PT, PT, PT, 0x8, 0x0 ;  /* 0x000000000000781c */ /* 0x000fd60003f4e170 */
[----:B------:R-:W-:Y:S05]  /*29240*/  @P0 BRA `(.L_x_3139) ;  /* 0x00000000000c0947 */ /* 0x000fea0003800000 */
[----:B------:R-:W-:-:S03]  /*29250*/  UMOV UR4, 0xffffffff ;  /* 0xffffffff00047882 */ /* 0x000fc60000000000 */
[----:B------:R-:W-:Y:S05]  /*29260*/  BRA.DIV UR4, `(.L_x_3140) ;  /* 0x0000008e042c7947 */ /* 0x000fea000b800000 */
[----:B------:R-:W-:-:S13]  /*29270*/  ELECT P2, URZ, PT ;  /* 0x00000000003f782f */ /* 0x000fda0003840000 */
.L_x_3139:
[----:B-1----:R-:W2:Y:S04]  /*29280*/  LDL R2, [R1+0x50] ;  /* 0x0000500001027983 */ /* 0x002ea80000100800 */
[----:B------:R-:W3:Y:S01]  /*29290*/  LDL R4, [R1+0x4] ;  /* 0x0000040001047983 */ /* 0x000ee20000100800 */
[----:B------:R-:W-:Y:S01]  /*292a0*/  BSSY B1, `(.L_x_3141) ;  /* 0x0000008000017945 */ /* 0x000fe20003800000 */
[----:B--2---:R-:W-:-:S04]  /*292b0*/  IADD3 R2, R2, 0x1, RZ ;  /* 0x0000000102027810 */ /* 0x004fc80007ffe0ff */
[----:B------:R-:W-:-:S04]  /*292c0*/  LEA.HI R3, R2, R2, RZ, 0x1 ;  /* 0x0000000202037211 */ /* 0x000fc800078f08ff */
[----:B------:R-:W-:-:S05]  /*292d0*/  LOP3.LUT R3, R3, 0xfffffffe, RZ, 0xc0, !PT ;  /* 0xfffffffe03037812 */ /* 0x000fca00078ec0ff */
[----:B------:R-:W-:-:S05]  /*292e0*/  IMAD.IADD R2, R2, 0x1, -R3 ;  /* 0x0000000102027824 */ /* 0x000fca00078e0a03 */
[----:B------:R-:W-:-:S04]  /*292f0*/  SHF.L.U32 R2, R2, 0x1f, RZ ;  /* 0x0000001f02027819 */ /* 0x000fc800000006ff */
[----:B---3--:R-:W1:Y:S02]  /*29300*/  SYNCS.PHASECHK.TRANS64.TRYWAIT P0, [R4+URZ+0x38820], R2 ;  /* 0x03882002040075a7 */ /* 0x008e64000800017f */
[----:B-1----:R-:W-:Y:S05]  /*29310*/  @!P0 BRA `(.L_x_3142) ;  /* 0x0000008c00248947 */ /* 0x002fea0003800000 */
.L_x_3363:
[----:B------:R-:W-:Y:S05]  /*29320*/  BSYNC B1 ;  /* 0x0000000000017941 */ /* 0x000fea0003800000 */
.L_x_3141:
[----:B------:R-:W-:Y:S04]  /*29330*/  BSSY B1, `(.L_x_3143) ;  /* 0x00000ae000017945 */ /* 0x000fe80003800000 */
[----:B------:R-:W-:Y:S05]  /*29340*/  @!P2 BRA `(.L_x_3144) ;  /* 0x0000000800b0a947 */ /* 0x000fea0003800000 */
[----:B------:R-:W2:Y:S04]  /*29350*/  LDL R6, [R1+0x4] ;  /* 0x0000040001067983 */ /* 0x000ea80000100800 */
[----:B------:R-:W2:Y:S04]  /*29360*/  LDL R5, [R1+0x20] ;  /* 0x0000200001057983 */ /* 0x000ea80000100800 */
[----:B------:R-:W3:Y:S01]  /*29370*/  LDL R4, [R1+0x24] ;  /* 0x0000240001047983 */ /* 0x000ee20000100800 */
[----:B------:R-:W-:Y:S01]  /*29380*/  BSSY B2, `(.L_x_3145) ;  /* 0x0000008000027945 */ /* 0x000fe20003800000 */
[----:B-1----:R-:W1:Y:S02]  /*29390*/  S2R R3, SR_TID.X ;  /* 0x0000000000037919 */ /* 0x002e640000002100 */
[----:B-1----:R-:W-:-:S04]  /*293a0*/  LOP3.LUT R3, R3, 0x7f, RZ, 0xc0, !PT ;  /* 0x0000007f03037812 */ /* 0x002fc800078ec0ff */
[----:B------:R-:W-:Y:S01]  /*293b0*/  ISETP.NE.AND P4, PT, R3, RZ, PT ;  /* 0x000000ff0300720c */ /* 0x000fe20003f85270 */
[----:B--2---:R-:W-:Y:S01]  /*293c0*/  IMAD R6, R5, 0x8, R6 ;  /* 0x0000000805067824 */ /* 0x004fe200078e0206 */
[----:B---3--:R-:W-:-:S04]  /*293d0*/  SHF.L.U32 R8, R4, 0x1f, RZ ;  /* 0x0000001f04087819 */ /* 0x008fc800000006ff */
[----:B------:R-:W1:Y:S02]  /*293e0*/  SYNCS.PHASECHK.TRANS64.TRYWAIT P0, [R6+URZ+0x388a0], R8 ;  /* 0x0388a008060075a7 */ /* 0x000e64000800017f */
[----:B-1----:R-:W-:Y:S05]  /*293f0*/  @!P0 BRA `(.L_x_3146) ;  /* 0x0000008c00048947 */ /* 0x002fea0003800000 */
.L_x_3364:
[----:B------:R-:W-:Y:S05]  /*29400*/  BSYNC B2 ;  /* 0x0000000000027941 */ /* 0x000fea0003800000 */
.L_x_3145:
        /* <DEDUP_REMOVED lines=8> */
.L_x_3148:
[----:B------:R-:W-:Y:S05]  /*29490*/  BSYNC B2 ;  /* 0x0000000000027941 */ /* 0x000fea0003800000 */
.L_x_3147:
[----:B------:R-:W3:Y:S04]  /*294a0*/  LDL R4, [R1+0x4] ;  /* 0x0000040001047983 */ /* 0x000ee80000100800 */
[----:B--2---:R-:W3:Y:S01]  /*294b0*/  LDL R2, [R1+0x20] ;  /* 0x0000200001027983 */ /* 0x004ee20000100800 */
[----:B------:R-:W-:Y:S01]  /*294c0*/  MOV R3, RZ ;  /* 0x000000ff00037202 */ /* 0x000fe20000000f00 */
[----:B------:R-:W-:Y:S01]  /*294d0*/  UIADD3 UR4, UP0, UR36, 0x570, URZ ;  /* 0x0000057024047890 */ /* 0x000fe2000ff1e03f */
[----:B------:R-:W-:Y:S01]  /*294e0*/  PLOP3.LUT P0, PT, PT, PT, PT, 0x80, 0x0 ;  /* 0x000000000000781c */ /* 0x000fe20003f0f070 */
[----:B------:R-:W-:Y:S01]  /*294f0*/  UMOV UR6, 0x0 ;  /* 0x0000000000067882 */ /* 0x000fe20000000000 */
[----:B------:R-:W-:Y:S01]  /*29500*/  R2UR UR10, R3 ;  /* 0x00000000030a72ca */ /* 0x000fe200000e0000 */
[----:B------:R-:W-:Y:S01]  /*29510*/  IMAD R3, R7, 0x50, R10 ;  /* 0x0000005007037824 */ /* 0x000fe200078e020a */
[----:B------:R-:W-:Y:S01]  /*29520*/  UIADD3.X UR5, URZ, UR37, URZ, UP0, !UPT ;  /* 0x000000253f057290 */ /* 0x000fe200087fe43f */
[----:B------:R-:W-:-:S02]  /*29530*/  UMOV UR7, 0x12f00000 ;  /* 0x12f0000000077882 */ /* 0x000fc40000000000 */
[----:B------:R-:W-:Y:S02]  /*29540*/  VIADD R3, R3, 0xffffffb0 ;  /* 0xffffffb003037836 */ /* 0x000fe40000000000 */
[----:B---3--:R-:W-:Y:S02]  /*29550*/  IMAD R4, R2, 0xa000, R4 ;  /* 0x0000a00002047824 */ /* 0x008fe400078e0204 */
[----:B------:R-:W-:Y:S02]  /*29560*/  VIADD R2, R6, 0x38890 ;  /* 0x0003889006027836 */ /* 0x000fe40000000000 */
[----:B------:R-:W-:-:S07]  /*29570*/  VIADD R5, R4, 0x24400 ;  /* 0x0002440004057836 */ /* 0x000fce0000000000 */
.L_x_3149:
        /* <DEDUP_REMOVED lines=10> */
[----:B------:R-:W-:Y:S01]  /*29620*/  MOV R15, 0x40 ;  /* 0x00000040000f7802 */ /* 0x000fe20000000f00 */
[----:B------:R-:W-:Y:S01]  /*29630*/  VIADD R5, R4, 0x26c00 ;  /* 0x00026c0004057836 */ /* 0x000fe20000000000 */
[----:B------:R-:W-:Y:S01]  /*29640*/  PLOP3.LUT P0, PT, PT, PT, PT, 0x80, 0x0 ;  /* 0x000000000000781c */ /* 0x000fe20003f0f070 */
[----:B------:R-:W-:Y:S01]  /*29650*/  UMOV UR6, 0x0 ;  /* 0x0000000000067882 */ /* 0x000fe20000000000 */
[----:B------:R-:W-:Y:S01]  /*29660*/  R2UR UR10, R15 ;  /* 0x000000000f0a72ca */ /* 0x000fe200000e0000 */
[----:B------:R-:W-:-:S14]  /*29670*/  UMOV UR7, 0x12f00000 ;  /* 0x12f0000000077882 */ /* 0x000fdc0000000000 */
.L_x_3150:
        /* <DEDUP_REMOVED lines=10> */
[----:B------:R-:W-:Y:S01]  /*29720*/  IMAD.MOV.U32 R14, RZ, RZ, 0x80 ;  /* 0x00000080ff0e7424 */ /* 0x000fe200078e00ff */
[----:B------:R-:W-:Y:S01]  /*29730*/  PLOP3.LUT P0, PT, PT, PT, PT, 0x80, 0x0 ;  /* 0x000000000000781c */ /* 0x000fe20003f0f070 */
[----:B------:R-:W-:Y:S01]  /*29740*/  VIADD R5, R4, 0x29400 ;  /* 0x0002940004057836 */ /* 0x000fe20000000000 */
[----:B------:R-:W-:Y:S01]  /*29750*/  UMOV UR6, 0x0 ;  /* 0x0000000000067882 */ /* 0x000fe20000000000 */
[----:B------:R-:W-:Y:S01]  /*29760*/  UMOV UR7, 0x12f00000 ;  /* 0x12f0000000077882 */ /* 0x000fe20000000000 */
[----:B------:R-:W-:-:S15]  /*29770*/  R2UR UR10, R14 ;  /* 0x000000000e0a72ca */ /* 0x000fde00000e0000 */
.L_x_3151:
        /* <DEDUP_REMOVED lines=16> */
.L_x_3152:
        /* <DEDUP_REMOVED lines=10> */
[----:B------:R-:W2:Y:S01]  /*29920*/  SYNCS.PHASECHK.TRANS64.TRYWAIT P0, [R6+URZ+0x388c0], R8 ;  /* 0x0388c008060075a7 */ /* 0x000ea2000800017f */
[----:B------:R-:W-:Y:S04]  /*29930*/  BSSY B2, `(.L_x_3153) ;  /* 0x0000002000027945 */ /* 0x000fe80003800000 */
[----:B--2---:R-:W-:Y:S05]  /*29940*/  @!P0 BRA `(.L_x_3154) ;  /* 0x0000008400c48947 */ /* 0x004fea0003800000 */
.L_x_3365:
[----:B------:R-:W-:Y:S05]  /*29950*/  BSYNC B2 ;  /* 0x0000000000027941 */ /* 0x000fea0003800000 */
.L_x_3153:
[----:B------:R-:W-:Y:S01]  /*29960*/  BSSY B2, `(.L_x_3155) ;  /* 0x000000a000027945 */ /* 0x000fe20003800000 */
[----:B------:R-:W-:Y:S02]  /*29970*/  IMAD.MOV.U32 R12, RZ, RZ, 0x0 ;  /* 0x00000000ff0c7424 */ /* 0x000fe400078e00ff */
[----:B0-----:R-:W-:Y:S01]  /*29980*/  IMAD.MOV.U32 R13, RZ, RZ, 0x12f00000 ;  /* 0x12f00000ff0d7424 */ /* 0x001fe200078e00ff */
[----:B------:R-:W-:Y:S06]  /*29990*/  @P4 BRA `(.L_x_3156) ;  /* 0x0000000000184947 */ /* 0x000fec0003800000 */
[----:B------:R-:W3:Y:S02]  /*299a0*/  LDL R2, [R1+0xc] ;  /* 0x00000c0001027983 */ /* 0x000ee40000100800 */
[----:B---3--:R-:W-:Y:S02]  /*299b0*/  LOP3.LUT P0, RZ, R2, 0x1, RZ, 0xc0, !PT ;  /* 0x0000000102ff7812 */ /* 0x008fe4000780c0ff */
[----:B------:R-:W-:-:S04]  /*299c0*/  MOV R2, 0xa000 ;  /* 0x0000a00000027802 */ /* 0x000fc80000000f00 */
[----:B------:R0:W-:Y:S07]  /*299d0*/  SYNCS.ARRIVE.TRANS64 RZ, [R6+URZ+0x388b0], R2 ;  /* 0x0388b00206ff79a7 */ /* 0x0001ee000800003f */
[----:B------:R-:W-:Y:S05]  /*299e0*/  @!P0 BRA `(.L_x_3156) ;  /* 0x0000000000048947 */ /* 0x000fea0003800000 */
[----:B------:R-:W-:Y:S01]  /*299f0*/  BPT.TRAP 0x1 ;  /* 0x000000040000795c */ /* 0x000fe20000300000 */
.L_x_3156:
[----:B------:R-:W-:Y:S05]  /*29a00*/  BSYNC B2 ;  /* 0x0000000000027941 */ /* 0x000fea0003800000 */
.L_x_3155:
[----:B------:R-:W-:Y:S01]  /*29a10*/  R2UR UR6, R12 ;  /* 0x000000000c0672ca */ /* 0x000fe200000e0000 */
[----:B0-----:R-:W-:Y:S01]  /*29a20*/  IMAD.MOV.U32 R2, RZ, RZ, RZ ;  /* 0x000000ffff027224 */ /* 0x001fe200078e00ff */
[----:B------:R-:W-:Y:S01]  /*29a30*/  R2UR UR7, R13 ;  /* 0x000000000d0772ca */ /* 0x000fe200000e0000 */
[----:B------:R-:W-:Y:S01]  /*29a40*/  UIADD3 UR4, UP0, UR36, 0x670, URZ ;  /* 0x0000067024047890 */ /* 0x000fe2000ff1e03f */
[----:B------:R-:W-:Y:S01]  /*29a50*/  PLOP3.LUT P0, PT, PT, PT, PT, 0x80, 0x0 ;  /* 0x000000000000781c */ /* 0x000fe20003f0f070 */
[----:B-12---:R-:W-:Y:S01]  /*29a60*/  VIADD R6, R6, 0x388b0 ;  /* 0x000388b006067836 */ /* 0x006fe20000000000 */
[----:B------:R-:W-:Y:S01]  /*29a70*/  R2UR UR10, R2 ;  /* 0x00000000020a72ca */ /* 0x000fe200000e0000 */
[----:B------:R-:W-:Y:S01]  /*29a80*/  VIADD R2, R4, 0x400 ;  /* 0x0000040004027836 */ /* 0x000fe20000000000 */
[----:B------:R-:W-:-:S13]  /*29a90*/  UIADD3.X UR5, URZ, UR37, URZ, UP0, !UPT ;  /* 0x000000253f057290 */ /* 0x000fda00087fe43f */
.L_x_3157:
        /* <DEDUP_REMOVED lines=15> */
.L_x_3158:
        /* <DEDUP_REMOVED lines=15> */
.L_x_3159:
        /* <DEDUP_REMOVED lines=15> */
.L_x_3160:
        /* <DEDUP_REMOVED lines=10> */
.L_x_3144:
[----:B------:R-:W-:Y:S05]  /*29e10*/  BSYNC B1 ;  /* 0x0000000000017941 */ /* 0x000fea0003800000 */
.L_x_3143:
[----:B-1----:R-:W2:Y:S04]  /*29e20*/  LDL.LU R2, [R1+0x20] ;  /* 0x0000200001027983 */ /* 0x002ea80000300800 */
[----:B------:R-:W3:Y:S01]  /*29e30*/  LDL.LU R5, [R1+0x24] ;  /* 0x0000240001057983 */ /* 0x000ee20000300800 */
[----:B------:R-:W-:Y:S02]  /*29e40*/  IADD3 R7, R7, -0x2, RZ ;  /* 0xfffffffe07077810 */ /* 0x000fe40007ffe0ff */
        /* <DEDUP_REMOVED lines=10> */
.L_x_3179:
[----:B------:R-:W-:Y:S05]  /*29ef0*/  YIELD ;  /* 0x0000000000007946 */ /* 0x000fea0003800000 */
[----:B------:R-:W-:Y:S04]  /*29f00*/  BSSY B1, `(.L_x_3161) ;  /* 0x00000ad000017945 */ /* 0x000fe80003800000 */
[----:B--2---:R-:W-:Y:S05]  /*29f10*/  @!P2 BRA `(.L_x_3162) ;  /* 0x0000000800aca947 */ /* 0x004fea0003800000 */
[----:B-1----:R-:W2:Y:S04]  /*29f20*/  LDL R5, [R1+0x4] ;  /* 0x0000040001057983 */ /* 0x002ea80000100800 */
[----:B------:R-:W2:Y:S04]  /*29f30*/  LDL R4, [R1+0x20] ;  /* 0x0000200001047983 */ /* 0x000ea80000100800 */
[----:B------:R-:W3:Y:S01]  /*29f40*/  LDL R3, [R1+0x24] ;  /* 0x0000240001037983 */ /* 0x000ee20000100800 */
[----:B------:R-:W-:Y:S01]  /*29f50*/  BSSY B2, `(.L_x_3163) ;  /* 0x0000008000027945 */ /* 0x000fe20003800000 */
[----:B------:R-:W1:Y:S02]  /*29f60*/  S2R R2, SR_TID.X ;  /* 0x0000000000027919 */ /* 0x000e640000002100 */
[----:B-1----:R-:W-:-:S04]  /*29f70*/  LOP3.LUT R2, R2, 0x7f, RZ, 0xc0, !PT ;  /* 0x0000007f02027812 */ /* 0x002fc800078ec0ff */
[----:B------:R-:W-:Y:S01]  /*29f80*/  ISETP.NE.AND P1, PT, R2, RZ, PT ;  /* 0x000000ff0200720c */ /* 0x000fe20003f25270 */
[----:B--2---:R-:W-:Y:S01]  /*29f90*/  IMAD R6, R4, 0x8, R5 ;  /* 0x0000000804067824 */ /* 0x004fe200078e0205 */
[----:B---3--:R-:W-:-:S04]  /*29fa0*/  SHF.L.U32 R5, R3, 0x1f, RZ ;  /* 0x0000001f03057819 */ /* 0x008fc800000006ff */
[----:B------:R-:W1:Y:S02]  /*29fb0*/  SYNCS.PHASECHK.TRANS64.TRYWAIT P0, [R6+URZ+0x388a0], R5 ;  /* 0x0388a005060075a7 */ /* 0x000e64000800017f */
[----:B-1----:R-:W-:Y:S05]  /*29fc0*/  @!P0 BRA `(.L_x_3164) ;  /* 0x0000008000388947 */ /* 0x002fea0003800000 */
.L_x_3366:
[----:B------:R-:W-:Y:S05]  /*29fd0*/  BSYNC B2 ;  /* 0x0000000000027941 */ /* 0x000fea0003800000 */
.L_x_3163:
        /* <DEDUP_REMOVED lines=8> */
.L_x_3166:
[----:B------:R-:W-:Y:S05]  /*2a060*/  BSYNC B2 ;  /* 0x0000000000027941 */ /* 0x000fea0003800000 */
.L_x_3165:
[----:B------:R-:W3:Y:S04]  /*2a070*/  LDL R3, [R1+0x4] ;  /* 0x0000040001037983 */ /* 0x000ee80000100800 */
[----:B--2---:R-:W3:Y:S01]  /*2a080*/  LDL R2, [R1+0x20] ;  /* 0x0000200001027983 */ /* 0x004ee20000100800 */
[----:B------:R-:W-:Y:S01]  /*2a090*/  IMAD.MOV.U32 R11, RZ, RZ, RZ ;  /* 0x000000ffff0b7224 */ /* 0x000fe200078e00ff */
[----:B------:R-:W-:Y:S01]  /*2a0a0*/  UIADD3 UR4, UP0, UR36, 0x570, URZ ;  /* 0x0000057024047890 */ /* 0x000fe2000ff1e03f */
[----:B------:R-:W-:Y:S01]  /*2a0b0*/  PLOP3.LUT P0, PT, PT, PT, PT, 0x80, 0x0 ;  /* 0x000000000000781c */ /* 0x000fe20003f0f070 */
[----:B------:R-:W-:Y:S01]  /*2a0c0*/  UMOV UR6, 0x0 ;  /* 0x0000000000067882 */ /* 0x000fe20000000000 */
[----:B------:R-:W-:Y:S01]  /*2a0d0*/  UMOV UR7, 0x12f00000 ;  /* 0x12f0000000077882 */ /* 0x000fe20000000000 */
[----:B------:R-:W-:Y:S01]  /*2a0e0*/  R2UR UR10, R11 ;  /* 0x000000000b0a72ca */ /* 0x000fe200000e0000 */
[----:B------:R-:W-:Y:S01]  /*2a0f0*/  UIADD3.X UR5, URZ, UR37, URZ, UP0, !UPT ;  /* 0x000000253f057290 */ /* 0x000fe200087fe43f */
[----:B---3--:R-:W-:Y:S01]  /*2a100*/  IMAD R4, R2, 0xa000, R3 ;  /* 0x0000a00002047824 */ /* 0x008fe200078e0203 */
[----:B------:R-:W-:Y:S01]  /*2a110*/  IADD3 R2, R6, 0x38890, RZ ;  /* 0x0003889006027810 */ /* 0x000fe20007ffe0ff */
[----:B------:R-:W-:-:S02]  /*2a120*/  IMAD R3, R7, 0x50, R10 ;  /* 0x0000005007037824 */ /* 0x000fc400078e020a */
[----:B------:R-:W-:-:S09]  /*2a130*/  VIADD R8, R4, 0x24400 ;  /* 0x0002440004087836 */ /* 0x000fd20000000000 */
.L_x_3167:
        /* <DEDUP_REMOVED lines=12> */
[----:B------:R-:W-:Y:S01]  /*2a200*/  UMOV UR6, 0x0 ;  /* 0x0000000000067882 */ /* 0x000fe20000000000 */
[----:B------:R-:W-:Y:S02]  /*2a210*/  UMOV UR7, 0x12f00000 ;  /* 0x12f0000000077882 */ /* 0x000fe40000000000 */
[----:B------:R-:W-:Y:S01]  /*2a220*/  R2UR UR10, R8 ;  /* 0x00000000080a72ca */ /* 0x000fe200000e0000 */
[----:B------:R-:W-:-:S14]  /*2a230*/  VIADD R8, R4, 0x26c00 ;  /* 0x00026c0004087836 */ /* 0x000fdc0000000000 */
.L_x_3168:
        /* <DEDUP_REMOVED lines=16> */
.L_x_3169:
        /* <DEDUP_REMOVED lines=16> */
.L_x_3170:
        /* <DEDUP_REMOVED lines=13> */
.L_x_3367:
[----:B------:R-:W-:Y:S05]  /*2a510*/  BSYNC B2 ;  /* 0x0000000000027941 */ /* 0x000fea0003800000 */
.L_x_3171:
[----:B------:R-:W-:Y:S01]  /*2a520*/  BSSY B2, `(.L_x_3173) ;  /* 0x000000a000027945 */ /* 0x000fe20003800000 */
[----:B------:R-:W-:Y:S01]  /*2a530*/  MOV R12, 0x0 ;  /* 0x00000000000c7802 */ /* 0x000fe20000000f00 */
[----:B0-----:R-:W-:Y:S02]  /*2a540*/  IMAD.MOV.U32 R13, RZ, RZ, 0x12f00000 ;  /* 0x12f00000ff0d7424 */ /* 0x001fe400078e00ff */
[----:B------:R-:W-:Y:S05]  /*2a550*/  @P1 BRA `(.L_x_3174) ;  /* 0x0000000000181947 */ /* 0x000fea0003800000 */
[----:B------:R-:W3:Y:S02]  /*2a560*/  LDL R2, [R1+0xc] ;  /* 0x00000c0001027983 */ /* 0x000ee40000100800 */
[----:B---3--:R-:W-:Y:S01]  /*2a570*/  LOP3.LUT P0, RZ, R2, 0x1, RZ, 0xc0, !PT ;  /* 0x0000000102ff7812 */ /* 0x008fe2000780c0ff */
[----:B------:R-:W-:-:S04]  /*2a580*/  IMAD.MOV.U32 R2, RZ, RZ, 0xa000 ;  /* 0x0000a000ff027424 */ /* 0x000fc800078e00ff */
[----:B------:R0:W-:Y:S08]  /*2a590*/  SYNCS.ARRIVE.TRANS64 RZ, [R6+URZ+0x388b0], R2 ;  /* 0x0388b00206ff79a7 */ /* 0x0001f0000800003f */
[----:B------:R-:W-:Y:S05]  /*2a5a0*/  @!P0 BRA `(.L_x_3174) ;  /* 0x0000000000048947 */ /* 0x000fea0003800000 */
[----:B------:R-:W-:Y:S01]  /*2a5b0*/  BPT.TRAP 0x1 ;  /* 0x000000040000795c */ /* 0x000fe20000300000 */
.L_x_3174:
[----:B------:R-:W-:Y:S05]  /*2a5c0*/  BSYNC B2 ;  /* 0x0000000000027941 */ /* 0x000fea0003800000 */
.L_x_3173:
        /* <DEDUP_REMOVED lines=8> */
.L_x_3175:
        /* <DEDUP_REMOVED lines=11> */
[----:B------:R-:W-:Y:S01]  /*2a700*/  R2UR UR6, R12 ;  /* 0x000000000c0672ca */ /* 0x000fe200000e0000 */
[----:B------:R-:W-:Y:S01]  /*2a710*/  VIADD R2, R4, 0x2c00 ;  /* 0x00002c0004027836 */ /* 0x000fe20000000000 */
[----:B------:R-:W-:Y:S02]  /*2a720*/  R2UR UR7, R13 ;  /* 0x000000000d0772ca */ /* 0x000fe400000e0000 */
[----:B------:R-:W-:Y:S02]  /*2a730*/  R2UR UR10, R5 ;  /* 0x00000000050a72ca */ /* 0x000fe400000e0000 */
[----:B------:R-:W-:-:S13]  /*2a740*/  PLOP3.LUT P0, PT, PT, PT, PT, 0x80, 0x0 ;  /* 0x000000000000781c */ /* 0x000fda0003f0f070 */
.L_x_3176:
        /* <DEDUP_REMOVED lines=15> */
.L_x_3177:
        /* <DEDUP_REMOVED lines=15> */
.L_x_3178:
        /* <DEDUP_REMOVED lines=10> */
.L_x_3162:
[----:B------:R-:W-:Y:S05]  /*2a9d0*/  BSYNC B1 ;  /* 0x0000000000017941 */ /* 0x000fea0003800000 */
.L_x_3161:
[----:B------:R-:W2:Y:S04]  /*2a9e0*/  LDL.LU R2, [R1+0x20] ;  /* 0x0000200001027983 */ /* 0x000ea80000300800 */
[----:B-1----:R-:W3:Y:S01]  /*2a9f0*/  LDL.LU R5, [R1+0x24] ;  /* 0x0000240001057983 */ /* 0x002ee20000300800 */
        /* <DEDUP_REMOVED lines=10> */
.L_x_3137:
[----:B------:R-:W-:Y:S05]  /*2aaa0*/  BSYNC B0 ;  /* 0x0000000000007941 */ /* 0x000fea0003800000 */
.L_x_3136:
[----:B------:R-:W3:Y:S01]  /*2aab0*/  LDC R0, c[0x0][0x448] ;  /* 0x00011200ff007b82 */ /* 0x000ee20000000800 */
[----:B------:R-:W-:Y:S05]  /*2aac0*/  @!P5 WARPSYNC.ALL ;  /* 0x000000000000d948 */ /* 0x000fea0003800000 */
[----:B------:R-:W-:Y:S02]  /*2aad0*/  BSSY B7, `(.L_x_3180) ;  /* 0x0000511000077945 */ /* 0x000fe40003800000 */
[----:B------:R-:W-:Y:S01]  /*2aae0*/  @!P5 BAR.SYNC.DEFER_BLOCKING 0xc, 0x180 ;  /* 0x030600000000db1d */ /* 0x000fe20000010000 */
[----:B---3--:R-:W-:Y:S02]  /*2aaf0*/  ISETP.NE.AND P0, PT, R0, 0x1, PT ;  /* 0x000000010000780c */ /* 0x008fe40003f05270 */
[----:B------:R-:W-:-:S11]  /*2ab00*/  LEA R0, R17, 0x7f, 0x7 ;  /* 0x0000007f11007811 */ /* 0x000fd600078e38ff */
[----:B--2---:R-:W2:Y:S08]  /*2ab10*/  @P0 LDC R2, c[0x0][0x44c] ;  /* 0x00011300ff020b82 */ /* 0x004eb00000000800 */
[----:B-1----:R-:W1:Y:S01]  /*2ab20*/  @P0 LDC R3, c[0x0][0x450] ;  /* 0x00011400ff030b82 */ /* 0x002e620000000800 */
[----:B--2---:R-:W-:-:S05]  /*2ab30*/  @P0 IMAD.HI.U32 R2, R0, R2, RZ ;  /* 0x0000000200020227 */ /* 0x004fca00078e00ff */
[----:B-1----:R-:W-:-:S05]  /*2ab40*/  @P0 SHF.R.U32.HI R0, RZ, R3, R2 ;  /* 0x00000003ff000219 */ /* 0x002fca0000011602 */
[----:B------:R-:W-:-:S04]  /*2ab50*/  IMAD.IADD R0, R21, 0x1, R0 ;  /* 0x0000000115007824 */ /* 0x000fc800078e0200 */
[----:B------:R-:W-:-:S05]  /*2ab60*/  IMAD.HI R0, R0, 0x66666667, RZ ;  /* 0x6666666700007827 */ /* 0x000fca00078e02ff */
[----:B------:R-:W-:-:S04]  /*2ab70*/  SHF.R.U32.HI R2, RZ, 0x1f, R0 ;  /* 0x0000001fff027819 */ /* 0x000fc80000011600 */
[----:B------:R-:W-:-:S04]  /*2ab80*/  LEA.HI.SX32 R0, R0, R2, 0x1b ;  /* 0x0000000200007211 */ /* 0x000fc800078fdaff */
[----:B------:R-:W-:-:S04]  /*2ab90*/  VIMNMX R4, R20, R0, PT ;  /* 0x0000000014047248 */ /* 0x000fc80003fe0100 */
[----:B------:R-:W-:Y:S01]  /*2aba0*/  ISETP.GT.AND P0, PT, R4, RZ, PT ;  /* 0x000000ff0400720c */ /* 0x000fe20003f04270 */
[----:B------:R1:W-:-:S12]  /*2abb0*/  STL [R1+0x38], R4 ;  /* 0x0000380401007387 */ /* 0x0003d80000100800 */
[----:B-1----:R-:W-:Y:S05]  /*2abc0*/  @P0 BRA `(.L_x_3181) ;  /* 0x0000000000480947 */ /* 0x002fea0003800000 */
[----:B------:R-:W1:Y:S02]  /*2abd0*/  S2R R4, SR_TID.X ;  /* 0x0000000000047919 */ /* 0x000e640000002100 */
[----:B-1----:R-:W-:-:S04]  /*2abe0*/  LOP3.LUT R4, R4, 0x7f, RZ, 0xc0, !PT ;  /* 0x0000007f04047812 */ /* 0x002fc800078ec0ff */
[----:B------:R-:W-:-:S13]  /*2abf0*/  ISETP.NE.AND P1, PT, R4, RZ, PT ;  /* 0x000000ff0400720c */ /* 0x000fda0003f25270 */
[----:B------:R-:W-:Y:S05]  /*2ac00*/  @P1 BRA `(.L_x_3182) ;  /* 0x0000004c00f41947 */ /* 0x000fea0003800000 */
[----:B------:R-:W1:Y:S01]  /*2ac10*/  S2R R3, SR_LANEID ;  /* 0x0000000000037919 */ /* 0x000e620000000000 */
[----:B------:R-:W-:Y:S01]  /*2ac20*/  VOTEU.ANY UR4, UPT, PT ;  /* 0x0000000000047886 */ /* 0x000fe200038e0100 */
[----:B------:R-:W2:Y:S01]  /*2ac30*/  LDC.64 R4, c[0x0][0xc60] ;  /* 0x00031800ff047b82 */ /* 0x000ea20000000a00 */
[----:B------:R-:W1:Y:S01]  /*2ac40*/  FLO.U32 R0, UR4 ;  /* 0x0000000400007d00 */ /* 0x000e6200080e0000 */
[----:B------:R-:W-:-:S07]  /*2ac50*/  ULDC.64 UR6, c[0x0][0x208] ;  /* 0x0000820000067ab9 */ /* 0x000fce0000000a00 */
[----:B------:R-:W2:Y:S01]  /*2ac60*/  POPC R2, UR4 ;  /* 0x0000000400027d09 */ /* 0x000ea20008000000 */
[----:B-1----:R-:W-:-:S13]  /*2ac70*/  ISETP.EQ.U32.AND P0, PT, R0, R3, PT ;  /* 0x000000030000720c */ /* 0x002fda0003f02070 */
[----:B--2---:R-:W2:Y:S01]  /*2ac80*/  @P0 ATOMG.E.ADD.STRONG.GPU PT, R5, desc[UR6][R4.64], R2 ;  /* 0x00000002040509a8 */ /* 0x004ea200081ee1c6 */
[----:B------:R-:W1:Y:S02]  /*2ac90*/  S2R R3, SR_LTMASK ;  /* 0x0000000000037919 */ /* 0x000e640000003900 */
[----:B-1----:R-:W-:-:S06]  /*2aca0*/  LOP3.LUT R3, R3, UR4, RZ, 0xc0, !PT ;  /* 0x0000000403037c12 */ /* 0x002fcc000f8ec0ff */
[----:B------:R-:W1:Y:S01]  /*2acb0*/  POPC R3, R3 ;  /* 0x0000000300037309 */ /* 0x000e620000000000 */
[----:B--2---:R-:W1:Y:S02]  /*2acc0*/  SHFL.IDX PT, R0, R5, R0, 0x1f ;  /* 0x00001f0005007589 */ /* 0x004e6400000e0000 */
[----:B-1----:R-:W-:Y:S01]  /*2acd0*/  IADD3 R16, R0, UR39, R3 ;  /* 0x0000002700107c10 */ /* 0x002fe2000fffe003 */
[----:B------:R-:W-:Y:S06]  /*2ace0*/  BRA `(.L_x_3182) ;  /* 0x0000004c00bc7947 */ /* 0x000fec0003800000 */
.L_x_3181:
        /* <DEDUP_REMOVED lines=9> */
[----:B------:R-:W-:Y:S01]  /*2ad80*/  IMAD.U32 R4, RZ, RZ, UR6 ;  /* 0x00000006ff047e24 */ /* 0x000fe2000f8e00ff */
[----:B------:R-:W-:Y:S01]  /*2ad90*/  MOV R7, UR9 ;  /* 0x0000000900077c02 */ /* 0x000fe20008000f00 */
[----:B------:R-:W1:Y:S01]  /*2ada0*/  LDC.64 R2, c[0x4][R2] ;  /* 0x0100000002027b82 */ /* 0x000e620000000a00 */
        /* <DEDUP_REMOVED lines=9> */
.L_x_3184:
[----:B------:R-:W-:Y:S05]  /*2ae40*/  BSYNC B6 ;  /* 0x0000000000067941 */ /* 0x000fea0003800000 */
.L_x_3183:
        /* <DEDUP_REMOVED lines=9> */
[----:B------:R1:W2:Y:S01]  /*2aee0*/  LDC.64 R2, c[0x4][R0] ;  /* 0x0100000000027b82 */ /* 0x0002a20000000a00 */
[----:B------:R-:W-:Y:S01]  /*2aef0*/  IMAD.U32 R4, RZ, RZ, UR6 ;  /* 0x00000006ff047e24 */ /* 0x000fe2000f8e00ff */
[----:B------:R-:W-:Y:S01]  /*2af00*/  MOV R5, UR7 ;  /* 0x0000000700057c02 */ /* 0x000fe20008000f00 */
[----:B------:R-:W-:Y:S01]  /*2af10*/  IMAD.U32 R6, RZ, RZ, UR8 ;  /* 0x00000008ff067e24 */ /* 0x000fe2000f8e00ff */
[----:B------:R-:W-:Y:S01]  /*2af20*/  MOV R11, UR5 ;  /* 0x00000005000b7c02 */ /* 0x000fe20008000f00 */
[----:B------:R-:W-:Y:S02]  /*2af30*/  IMAD.U32 R7, RZ, RZ, UR9 ;  /* 0x00000009ff077e24 */ /* 0x000fe4000f8e00ff */
[----:B------:R-:W-:-:S02]  /*2af40*/  IMAD.U32 R10, RZ, RZ, UR4 ;  /* 0x00000004ff0a7e24 */ /* 0x000fc4000f8e00ff */
[----:B------:R-:W-:Y:S02]  /*2af50*/  IMAD.MOV.U32 R8, RZ, RZ, 0x70 ;  /* 0x00000070ff087424 */ /* 0x000fe400078e00ff */
[----:B------:R-:W-:Y:S02]  /*2af60*/  IMAD.MOV.U32 R12, RZ, RZ, 0x1 ;  /* 0x00000001ff0c7424 */ /* 0x000fe400078e00ff */
[----:B01----:R-:W-:-:S07]  /*2af70*/  IMAD.MOV.U32 R13, RZ, RZ, RZ ;  /* 0x000000ffff0d7224 */ /* 0x003fce00078e00ff */
[----:B------:R-:W-:-:S07]  /*2af80*/  LEPC R20, `(.L_x_3187) ;  /* 0x000000001014794e */ /* 0x000fce0000000000 */
[----:B--2---:R-:W-:Y:S05]  /*2af90*/  CALL.ABS.NOINC R2 ;  /* 0x0000000002007343 */ /* 0x004fea0003c00000 */
.L_x_3187:
        /* <DEDUP_REMOVED lines=16> */
.L_x_3186:
[----:B------:R-:W-:Y:S05]  /*2b0a0*/  BSYNC B6 ;  /* 0x0000000000067941 */ /* 0x000fea0003800000 */
.L_x_3185:
[----:B------:R-:W2:Y:S01]  /*2b0b0*/  LDL.LU R2, [R1] ;  /* 0x0000000001027983 */ /* 0x000ea20000300800 */
[----:B------:R-:W-:-:S03]  /*2b0c0*/  ULDC.64 UR4, c[0x0][0x9f8] ;  /* 0x00027e0000047ab9 */ /* 0x000fc60000000a00 */
[----:B------:R-:W3:Y:S04]  /*2b0d0*/  LDL.LU R4, [R1+0x10] ;  /* 0x0000100001047983 */ /* 0x000ee80000300800 */
        /* <DEDUP_REMOVED lines=8> */
[----:B----4-:R1:W2:Y:S02]  /*2b160*/  @P0 LDG.E R7, desc[UR6][R2.64] ;  /* 0x0000000602070981 */ /* 0x0102a4000c1e1900 */
[----:B-1----:R-:W1:Y:S01]  /*2b170*/  LDC.64 R2, c[0x0][0x418] ;  /* 0x00010600ff027b82 */ /* 0x002e620000000a00 */
[----:B-----5:R-:W-:Y:S01]  /*2b180*/  VIADD R4, R0, 0xffffffff ;  /* 0xffffffff00047836 */ /* 0x020fe20000000000 */
[----:B--2---:R-:W-:Y:S01]  /*2b190*/  SHF.R.S32.HI R8, RZ, 0x1f, R7 ;  /* 0x0000001fff087819 */ /* 0x004fe20000011407 */
[----:B------:R2:W-:Y:S04]  /*2b1a0*/  @P0 STL [R1+0x14], R7 ;  /* 0x0000140701000387 */ /* 0x0005e80000100800 */
[----:B------:R2:W-:Y:S01]  /*2b1b0*/  STL [R1+0x28], R8 ;  /* 0x0000280801007387 */ /* 0x0005e20000100800 */
[----:B-1----:R-:W-:Y:S01]  /*2b1c0*/  LOP3.LUT P0, RZ, R2, UR4, RZ, 0xfc, !PT ;  /* 0x0000000402ff7c12 */ /* 0x002fe2000f80fcff */
[----:B------:R-:W-:-:S03]  /*2b1d0*/  UMOV UR4, 0xffffffff ;  /* 0xffffffff00047882 */ /* 0x000fc60000000000 */
[----:B------:R-:W-:-:S04]  /*2b1e0*/  LOP3.LUT P0, RZ, R3, UR5, RZ, 0xfc, P0 ;  /* 0x0000000503ff7c12 */ /* 0x000fc8000800fcff */
[----:B------:R-:W-:Y:S01]  /*2b1f0*/  SEL R0, R7, RZ, !P0 ;  /* 0x000000ff07007207 */ /* 0x000fe20004000000 */
[----:B--2---:R-:W-:Y:S08]  /*2b200*/  BRA.DIV UR4, `(.L_x_3188) ;  /* 0x0000006e04d07947 */ /* 0x004ff0000b800000 */
[----:B------:R-:W1:Y:S02]  /*2b210*/  S2R R5, SR_TID.X ;  /* 0x0000000000057919 */ /* 0x000e640000002100 */
[----:B-1----:R-:W-:-:S04]  /*2b220*/  SHF.R.U32.HI R5, RZ, 0x5, R5 ;  /* 0x00000005ff057819 */ /* 0x002fc80000011605 */
[----:B------:R-:W-:-:S05]  /*2b230*/  LOP3.LUT R5, R5, 0x3, RZ, 0xc0, !PT ;  /* 0x0000000305057812 */ /* 0x000fca00078ec0ff */
[----:B------:R1:W2:Y:S02]  /*2b240*/  SHFL.IDX PT, R14, R5, RZ, 0x1f ;  /* 0x00001fff050e7589 */ /* 0x0002a400000e0000 */
.L_x_3370:
[----:B-1----:R-:W3:Y:S01]  /*2b250*/  LDL.LU R5, [R1+0xc] ;  /* 0x00000c0001057983 */ /* 0x002ee20000300800 */
[----:B------:R-:W-:Y:S02]  /*2b260*/  PLOP3.LUT P1, PT, PT, PT, PT, 0x8, 0x0 ;  /* 0x000000000000781c */ /* 0x000fe40003f2e170 */
[----:B--2---:R-:W-:Y:S01]  /*2b270*/  ISETP.NE.AND P0, PT, R14, RZ, PT ;  /* 0x000000ff0e00720c */ /* 0x004fe20003f05270 */
[----:B------:R1:W-:Y:S04]  /*2b280*/  STL [R1], R0 ;  /* 0x0000000001007387 */ /* 0x0003e80000100800 */
[----:B------:R1:W-:Y:S01]  /*2b290*/  STL [R1+0x10], R4 ;  /* 0x0000100401007387 */ /* 0x0003e20000100800 */
[----:B---3--:R-:W-:-:S05]  /*2b2a0*/  LOP3.LUT R5, R5, 0xfffffffb, RZ, 0xc0, !PT ;  /* 0xfffffffb05057812 */ /* 0x008fca00078ec0ff */
[----:B------:R-:W-:-:S05]  /*2b2b0*/  @P1 LOP3.LUT R5, R5, 0x4, RZ, 0xfc, !PT ;  /* 0x0000000405051812 */ /* 0x000fca00078efcff */
[----:B------:R1:W-:Y:S01]  /*2b2c0*/  STL [R1+0xc], R5 ;  /* 0x00000c0501007387 */ /* 0x0003e20000100800 */
[----:B------:R-:W-:Y:S05]  /*2b2d0*/  @P0 BRA `(.L_x_3189) ;  /* 0x00000004005c0947 */ /* 0x000fea0003800000 */
[----:B------:R-:W-:-:S03]  /*2b2e0*/  UMOV UR4, 0xffffffff ;  /* 0xffffffff00047882 */ /* 0x000fc60000000000 */
[----:B------:R-:W-:Y:S05]  /*2b2f0*/  BRA.DIV UR4, `(.L_x_3190) ;  /* 0x0000006e04c87947 */ /* 0x000fea000b800000 */
[----:B------:R-:W-:-:S13]  /*2b300*/  ELECT P6, URZ, PT ;  /* 0x00000000003f782f */ /* 0x000fda00038c0000 */
.L_x_3373:
[----:B------:R-:W-:Y:S05]  /*2b310*/  @!P6 BRA `(.L_x_3189) ;  /* 0x00000004004ce947 */ /* 0x000fea0003800000 */
[----:B------:R-:W-:-:S04]  /*2b320*/  ISETP.NE.U32.AND P0, PT, R2, RZ, PT ;  /* 0x000000ff0200720c */ /* 0x000fc80003f05070 */
[----:B------:R-:W-:-:S13]  /*2b330*/  ISETP.NE.AND.EX P0, PT, R3, RZ, PT, P0 ;  /* 0x000000ff0300720c */ /* 0x000fda0003f05300 */
[----:B------:R-:W-:Y:S05]  /*2b340*/  @!P0 BRA `(.L_x_3191) ;  /* 0x0000000000588947 */ /* 0x000fea0003800000 */
[----:B------:R-:W2:Y:S01]  /*2b350*/  LDC R6, c[0x0][0x43c] ;  /* 0x00010f00ff067b82 */ /* 0x000ea20000000800 */
[----:B------:R-:W-:Y:S01]  /*2b360*/  IMAD.MOV.U32 R9, RZ, RZ, R4 ;  /* 0x000000ffff097224 */ /* 0x000fe200078e0004 */
[----:B------:R-:W-:Y:S01]  /*2b370*/  ULDC.64 UR4, c[0x0][0x428] ;  /* 0x00010a0000047ab9 */ /* 0x000fe20000000a00 */
[----:B------:R-:W-:Y:S02]  /*2b380*/  ULDC.64 UR6, c[0x0][0x208] ;  /* 0x0000820000067ab9 */ /* 0x000fe40000000a00 */
[----:B-1----:R-:W-:Y:S01]  /*2b390*/  IMAD.MOV.U32 R0, RZ, RZ, R9 ;  /* 0x000000ffff007224 */ /* 0x002fe200078e0009 */
[----:B--2---:R-:W-:-:S13]  /*2b3a0*/  ISETP.NE.AND P0, PT, R6, 0x1, PT ;  /* 0x000000010600780c */ /* 0x004fda0003f05270 */
[----:B------:R-:W1:Y:S02]  /*2b3b0*/  @P0 LDC.64 R4, c[0x0][0x440] ;  /* 0x00011000ff040b82 */ /* 0x000e640000000a00 */
[----:B-1----:R-:W-:-:S05]  /*2b3c0*/  @P0 IMAD.HI.U32 R4, R9, R4, RZ ;  /* 0x0000000409040227 */ /* 0x002fca00078e00ff */
[----:B------:R-:W-:-:S04]  /*2b3d0*/  @P0 SHF.R.U32.HI R0, RZ, R5, R4 ;  /* 0x00000005ff000219 */ /* 0x000fc80000011604 */
[----:B------:R-:W-:Y:S02]  /*2b3e0*/  IADD3 R4, -R0, RZ, RZ ;  /* 0x000000ff00047210 */ /* 0x000fe40007ffe1ff */
[----:B------:R-:W-:-:S03]  /*2b3f0*/  SHF.R.S32.HI R5, RZ, 0x1f, R0 ;  /* 0x0000001fff057819 */ /* 0x000fc60000011400 */
        /* <DEDUP_REMOVED lines=9> */
[----:B------:R-:W3:Y:S04]  /*2b490*/  LDG.E R0, desc[UR6][R2.64] ;  /* 0x0000000602007981 */ /* 0x000ee8000c1e1900 */
[----:B---3--:R2:W-:Y:S02]  /*2b4a0*/  STL [R1], R0 ;  /* 0x0000000001007387 */ /* 0x0085e40000100800 */
.L_x_3191:
[----:B------:R-:W3:Y:S04]  /*2b4b0*/  LDL R7, [R1+0x4] ;  /* 0x0000040001077983 */ /* 0x000ee80000100800 */
[----:B-12---:R-:W3:Y:S04]  /*2b4c0*/  LDL R0, [R1+0x8] ;  /* 0x0000080001007983 */ /* 0x006ee80000100800 */
[----:B------:R-:W2:Y:S01]  /*2b4d0*/  LDL R2, [R1+0x18] ;  /* 0x0000180001027983 */ /* 0x000ea20000100800 */
[----:B---3--:R-:W-:Y:S01]  /*2b4e0*/  IMAD R0, R0, 0x8, R7 ;  /* 0x0000000800007824 */ /* 0x008fe200078e0207 */
[----:B--2---:R-:W-:-:S04]  /*2b4f0*/  SHF.L.U32 R2, R2, 0x1f, RZ ;  /* 0x0000001f02027819 */ /* 0x004fc800000006ff */
[----:B------:R-:W1:Y:S02]  /*2b500*/  SYNCS.PHASECHK.TRANS64.TRYWAIT P0, [R0+URZ+0x38840], R2 ;  /* 0x03884002000075a7 */ /* 0x000e64000800017f */
[----:B-1----:R-:W-:Y:S05]  /*2b510*/  @!P0 BRA `(.L_x_3192) ;  /* 0x0000006c00608947 */ /* 0x002fea0003800000 */
.L_x_3374:
[----:B------:R2:W5:Y:S01]  /*2b520*/  LDL R3, [R1+0xc] ;  /* 0x00000c0001037983 */ /* 0x0005620000100800 */
[----:B------:R-:W3:Y:S02]  /*2b530*/  S2R R4, SR_TID.X ;  /* 0x0000000000047919 */ /* 0x000ee40000002100 */
[----:B---3--:R-:W-:-:S04]  /*2b540*/  LOP3.LUT R4, R4, 0x7f, RZ, 0xc0, !PT ;  /* 0x0000007f04047812 */ /* 0x008fc800078ec0ff */
[----:B------:R-:W-:-:S13]  /*2b550*/  ISETP.NE.AND P0, PT, R4, RZ, PT ;  /* 0x000000ff0400720c */ /* 0x000fda0003f05270 */
[----:B--2---:R-:W-:Y:S05]  /*2b560*/  @P0 BRA `(.L_x_3193) ;  /* 0x0000000000140947 */ /* 0x004fea0003800000 */
[----:B-----5:R-:W-:Y:S02]  /*2b570*/  LOP3.LUT P1, RZ, R3, 0x1, RZ, 0xc0, !PT ;  /* 0x0000000103ff7812 */ /* 0x020fe4000782c0ff */
[----:B-1----:R-:W-:-:S04]  /*2b580*/  MOV R2, 0xa000 ;  /* 0x0000a00000027802 */ /* 0x002fc80000000f00 */
[----:B------:R2:W-:Y:S07]  /*2b590*/  SYNCS.ARRIVE.TRANS64 RZ, [R0+URZ+0x38830], R2 ;  /* 0x0388300200ff79a7 */ /* 0x0005ee000800003f */
[----:B------:R-:W-:Y:S05]  /*2b5a0*/  @!P1 BRA `(.L_x_3193) ;  /* 0x0000000000049947 */ /* 0x000fea0003800000 */
[----:B------:R-:W-:Y:S01]  /*2b5b0*/  BPT.TRAP 0x1 ;  /* 0x000000040000795c */ /* 0x000fe20000300000 */
.L_x_3193:
[----:B------:R-:W3:Y:S04]  /*2b5c0*/  LDL R7, [R1+0x4] ;  /* 0x0000040001077983 */ /* 0x000ee80000100800 */
[----:B------:R-:W3:Y:S04]  /*2b5d0*/  LDL R6, [R1+0x8] ;  /* 0x0000080001067983 */ /* 0x000ee80000100800 */
[----:B------:R-:W4:Y:S04]  /*2b5e0*/  LDL R5, [R1+0x10] ;  /* 0x0000100001057983 */ /* 0x000f280000100800 */
[----:B------:R-:W4:Y:S04]  /*2b5f0*/  LDL R4, [R1+0x1c] ;  /* 0x00001c0001047983 */ /* 0x000f280000100800 */
[----:B-12---:R-:W2:Y:S01]  /*2b600*/  LDL R2, [R1] ;  /* 0x0000000001027983 */ /* 0x006ea20000100800 */
        /* <DEDUP_REMOVED lines=12> */
[----:B---3--:R-:W-:Y:S01]  /*2b6d0*/  IMAD R0, R6, 0xa000, R7 ;  /* 0x0000a00006007824 */ /* 0x008fe200078e0207 */
[----:B----4-:R-:W-:-:S04]  /*2b6e0*/  R2UR UR11, R5 ;  /* 0x00000000050b72ca */ /* 0x010fc800000e0000 */
[----:B------:R-:W-:Y:S02]  /*2b6f0*/  R2UR UR14, R0 ;  /* 0x00000000000e72ca */ /* 0x000fe400000e0000 */
[----:B------:R-:W-:Y:S02]  /*2b700*/  R2UR UR5, R4 ;  /* 0x00000000040572ca */ /* 0x000fe400000e0000 */
[----:B--2---:R-:W-:-:S09]  /*2b710*/  R2UR UR13, R2 ;  /* 0x00000000020d72ca */ /* 0x004fd200000e0000 */
[----:B------:R-:W-:Y:S02]  /*2b720*/  UIADD3 UR8, UR14, 0x24400, URZ ;  /* 0x000244000e087890 */ /* 0x000fe4000fffe03f */
[----:B------:R-:W-:Y:S02]  /*2b730*/  UIMAD UR11, UR11, 0x50, UR5 ;  /* 0x000000500b0b78a4 */ /* 0x000fe4000f8e0205 */
[----:B------:R-:W-:Y:S02]  /*2b740*/  UIADD3.X UR5, URZ, UR37, URZ, UP0, !UPT ;  /* 0x000000253f057290 */ /* 0x000fe400087fe43f */
[----:B------:R-:W-:Y:S02]  /*2b750*/  UIADD3 UR15, UR14, 0x26c00, URZ ;  /* 0x00026c000e0f7890 */ /* 0x000fe4000fffe03f */
[----:B------:R-:W-:Y:S02]  /*2b760*/  UIADD3 UR16, UR14, 0x29400, URZ ;  /* 0x000294000e107890 */ /* 0x000fe4000fffe03f */
[----:B------:R-:W-:-:S03]  /*2b770*/  UIADD3 UR14, UR14, 0x2bc00, URZ ;  /* 0x0002bc000e0e7890 */ /* 0x000fc6000fffe03f */
[----:B------:R2:W-:Y:S02]  /*2b780*/  UTMALDG.4D [UR8], [UR4], desc[UR6] ;  /* 0x00000608040075b4 */ /* 0x0005e40008019000 */
[----:B--2---:R-:W-:Y:S01]  /*2b790*/  UMOV UR8, UR15 ;  /* 0x0000000f00087c82 */ /* 0x004fe20008000000 */
[----:B------:R-:W-:Y:S01]  /*2b7a0*/  UMOV UR10, UR17 ;  /* 0x00000011000a7c82 */ /* 0x000fe20008000000 */
[----:B------:R-:W-:Y:S01]  /*2b7b0*/  UMOV UR15, 0x80 ;  /* 0x00000080000f7882 */ /* 0x000fe20000000000 */
        /* <DEDUP_REMOVED lines=8> */
[----:B-1----:R-:W-:Y:S01]  /*2b840*/  NOP ;  /* 0x0000000000007918 */ /* 0x002fe20000000000 */
.L_x_3189:
[----:B------:R-:W2:Y:S04]  /*2b850*/  LDL R2, [R1+0x4] ;  /* 0x0000040001027983 */ /* 0x000ea80000100800 */
[----:B------:R-:W3:Y:S04]  /*2b860*/  LDL.LU R3, [R1+0x3c] ;  /* 0x00003c0001037983 */ /* 0x000ee80000300800 */
[----:B-1----:R-:W4:Y:S04]  /*2b870*/  LDL.LU R5, [R1+0x34] ;  /* 0x0000340001057983 */ /* 0x002f280000300800 */
[----:B------:R-:W5:Y:S01]  /*2b880*/  LDL.LU R4, [R1+0x44] ;  /* 0x0000440001047983 */ /* 0x000f620000300800 */
[----:B------:R-:W-:Y:S05]  /*2b890*/  WARPSYNC.ALL ;  /* 0x0000000000007948 */ /* 0x000fea0003800000 */
[----:B------:R-:W-:Y:S01]  /*2b8a0*/  ULDC.64 UR4, c[0x0][0x298] ;  /* 0x0000a60000047ab9 */ /* 0x000fe20000000a00 */
[----:B------:R-:W-:Y:S01]  /*2b8b0*/  ULDC.64 UR6, c[0x0][0xa00] ;  /* 0x0002800000067ab9 */ /* 0x000fe20000000a00 */
[----:B------:R-:W-:Y:S01]  /*2b8c0*/  BSSY B6, `(.L_x_3194) ;  /* 0x0000024000067945 */ /* 0x000fe20003800000 */
[----:B------:R-:W-:Y:S01]  /*2b8d0*/  BAR.SYNC.DEFER_BLOCKING 0x8, 0x180 ;  /* 0x0206000000007b1d */ /* 0x000fe20000010000 */
[----:B------:R-:W-:-:S04]  /*2b8e0*/  ISETP.NE.U32.AND P0, PT, RZ, UR6, PT ;  /* 0x00000006ff007c0c */ /* 0x000fc8000bf05070 */
[----:B------:R-:W-:Y:S01]  /*2b8f0*/  ISETP.NE.AND.EX P0, PT, RZ, UR7, PT, P0 ;  /* 0x00000007ff007c0c */ /* 0x000fe2000bf05300 */
[----:B--2---:R-:W-:Y:S01]  /*2b900*/  VIADD R2, R2, 0x14400 ;  /* 0x0001440002027836 */ /* 0x004fe20000000000 */
[----:B---3--:R-:W-:-:S04]  /*2b910*/  SHF.R.S32.HI R0, RZ, 0x1f, R3 ;  /* 0x0000001fff007819 */ /* 0x008fc80000011403 */
        /* <DEDUP_REMOVED lines=9> */
[----:B-1----:R-:W-:Y:S01]  /*2b9b0*/  IMAD.IADD R2, R3, 0x1, R0 ;  /* 0x0000000103027824 */ /* 0x002fe200078e0200 */
        /* <DEDUP_REMOVED lines=8> */
[----:B------:R-:W-:Y:S01]  /*2ba40*/  IMAD.U32 R4, RZ, RZ, UR4 ;  /* 0x00000004ff047e24 */ /* 0x000fe2000f8e00ff */
[----:B------:R-:W-:Y:S01]  /*2ba50*/  MOV R5, UR5 ;  /* 0x0000000500057c02 */ /* 0x000fe20008000f00 */
[----:B------:R-:W1:Y:S01]  /*2ba60*/  LDC.64 R2, c[0x4][R2] ;  /* 0x0100000002027b82 */ /* 0x000e620000000a00 */
        /* <DEDUP_REMOVED lines=8> */
[----:B-1----:R-:W-:Y:S05]  /*2baf0*/  CALL.ABS.NOINC R2 ;  /* 0x0000000002007343 */ /* 0x002fea0003c00000 */
.L_x_3195:
[----:B------:R-:W-:Y:S05]  /*2bb00*/  BSYNC B6 ;  /* 0x0000000000067941 */ /* 0x000fea0003800000 */
.L_x_3194:
[----:B------:R-:W3:Y:S01]  /*2bb10*/  LDL.LU R6, [R1+0x3c] ;  /* 0x00003c0001067983 */ /* 0x000ee20000300800 */
[----:B------:R-:W-:Y:S01]  /*2bb20*/  ULDC.64 UR4, c[0x0][0x2d8] ;  /* 0x0000b60000047ab9 */ /* 0x000fe20000000a00 */
[----:B------:R-:W1:Y:S02]  /*2bb30*/  LDC R7, c[0x0][0x448] ;  /* 0x00011200ff077b82 */ /* 0x000e640000000800 */
[----:B--2---:R-:W3:Y:S04]  /*2bb40*/  LDL.LU.64 R2, [R1+0x48] ;  /* 0x0000480001027983 */ /* 0x004ee80000300a00 */
[----:B------:R-:W2:Y:S04]  /*2bb50*/  LDL.LU R0, [R1+0x44] ;  /* 0x0000440001007983 */ /* 0x000ea80000300800 */
[----:B------:R-:W4:Y:S04]  /*2bb60*/  LDL.LU R4, [R1+0x54] ;  /* 0x0000540001047983 */ /* 0x000f280000300800 */
[----:B------:R-:W5:Y:S01]  /*2bb70*/  LDL.LU R5, [R1+0x34] ;  /* 0x0000340001057983 */ /* 0x000f620000300800 */
[----:B------:R-:W0:Y:S01]  /*2bb80*/  S2R R9, SR_TID.X ;  /* 0x0000000000097919 */ /* 0x000e220000002100 */
[----:B------:R-:W0:Y:S01]  /*2bb90*/  S2R R8, SR_TID.X ;  /* 0x0000000000087919 */ /* 0x000e220000002100 */
[----:B-1----:R-:W-:Y:S01]  /*2bba0*/  ISETP.NE.AND P0, PT, R7, 0x1, PT ;  /* 0x000000010700780c */ /* 0x002fe20003f05270 */
[----:B------:R-:W1:Y:S01]  /*2bbb0*/  S2R R10, SR_TID.X ;  /* 0x00000000000a7919 */ /* 0x000e620000002100 */
[----:B0-----:R-:W-:-:S02]  /*2bbc0*/  IMAD.SHL.U32 R9, R9, 0x8, RZ ;  /* 0x0000000809097824 */ /* 0x001fc400078e00ff */
[----:B------:R-:W-:-:S03]  /*2bbd0*/  IMAD.SHL.U32 R8, R8, 0x8, RZ ;  /* 0x0000000808087824 */ /* 0x000fc600078e00ff */
[----:B------:R-:W-:Y:S02]  /*2bbe0*/  LOP3.LUT R9, R9, 0x38, RZ, 0xc0, !PT ;  /* 0x0000003809097812 */ /* 0x000fe400078ec0ff */
[----:B-1----:R-:W-:Y:S02]  /*2bbf0*/  LOP3.LUT R10, R10, 0x7f, RZ, 0xc0, !PT ;  /* 0x0000007f0a0a7812 */ /* 0x002fe400078ec0ff */
[C---:B------:R-:W-:Y:S02]  /*2bc00*/  LOP3.LUT R12, R9.reuse, 0x40, RZ, 0xfc, !PT ;  /* 0x00000040090c7812 */ /* 0x040fe400078efcff */
[C---:B------:R-:W-:Y:S02]  /*2bc10*/  LOP3.LUT R11, R9.reuse, 0x80, RZ, 0xfc, !PT ;  /* 0x00000080090b7812 */ /* 0x040fe400078efcff */
[----:B------:R-:W-:Y:S02]  /*2bc20*/  LOP3.LUT R8, R8, 0x38, RZ, 0xc0, !PT ;  /* 0x0000003808087812 */ /* 0x000fe400078ec0ff */
[----:B------:R-:W-:-:S02]  /*2bc30*/  LOP3.LUT R9, R9, 0xc0, RZ, 0xfc, !PT ;  /* 0x000000c009097812 */ /* 0x000fc400078efcff */
[----:B------:R-:W-:Y:S02]  /*2bc40*/  SHF.R.U32.HI R10, RZ, 0x3, R10 ;  /* 0x00000003ff0a7819 */ /* 0x000fe4000001160a */
[----:B---3--:R-:W-:Y:S02]  /*2bc50*/  MOV R3, R6 ;  /* 0x0000000600037202 */ /* 0x008fe40000000f00 */
[----:B------:R-:W0:Y:S01]  /*2bc60*/  @P0 LDC R6, c[0x0][0x450] ;  /* 0x00011400ff060b82 */ /* 0x000e220000000800 */
[----:B--2---:R-:W-:Y:S02]  /*2bc70*/  IMAD R0, R0, UR4, RZ ;  /* 0x0000000400007c24 */ /* 0x004fe4000f8e02ff */
[----:B------:R-:W-:-:S04]  /*2bc80*/  IMAD.WIDE.U32 R2, R18, UR4, R2 ;  /* 0x0000000412027c25 */ /* 0x000fc8000f8e0002 */
[----:B------:R-:W-:Y:S01]  /*2bc90*/  IMAD R0, R18, UR5, R0 ;  /* 0x0000000512007c24 */ /* 0x000fe2000f8e0200 */
[----:B------:R-:W-:-:S03]  /*2bca0*/  ULDC.64 UR4, c[0x0][0x2e0] ;  /* 0x0000b80000047ab9 */ /* 0x000fc60000000a00 */
[----:B------:R-:W-:Y:S02]  /*2bcb0*/  IMAD.IADD R3, R3, 0x1, R0 ;  /* 0x0000000103037824 */ /* 0x000fe400078e0200 */
[----:B----4-:R-:W-:Y:S02]  /*2bcc0*/  IMAD R0, R4, UR4, RZ ;  /* 0x0000000404007c24 */ /* 0x010fe4000f8e02ff */
[----:B------:R-:W1:Y:S01]  /*2bcd0*/  S2R R4, SR_TID.X ;  /* 0x0000000000047919 */ /* 0x000e620000002100 */
[----:B-----5:R-:W-:-:S04]  /*2bce0*/  IMAD.WIDE.U32 R2, R5, UR4, R2 ;  /* 0x0000000405027c25 */ /* 0x020fc8000f8e0002 */
[----:B------:R-:W-:Y:S01]  /*2bcf0*/  IMAD R0, R5, UR5, R0 ;  /* 0x0000000505007c24 */ /* 0x000fe2000f8e0200 */
[----:B------:R-:W-:-:S03]  /*2bd00*/  ULDC.64 UR4, c[0x0][0x2d0] ;  /* 0x0000b40000047ab9 */ /* 0x000fc60000000a00 */
[----:B------:R-:W-:Y:S01]  /*2bd10*/  IMAD.IADD R3, R3, 0x1, R0 ;  /* 0x0000000103037824 */ /* 0x000fe200078e0200 */
[----:B-1----:R-:W-:-:S04]  /*2bd20*/  LOP3.LUT R4, R4, 0x7f, RZ, 0xc0, !PT ;  /* 0x0000007f04047812 */ /* 0x002fc800078ec0ff */
[----:B------:R-:W-:Y:S02]  /*2bd30*/  SHF.R.U32.HI R5, RZ, 0x3, R4 ;  /* 0x00000003ff057819 */ /* 0x000fe40000011604 */
[----:B------:R-:W1:Y:S02]  /*2bd40*/  S2R R4, SR_TID.X ;  /* 0x0000000000047919 */ /* 0x000e640000002100 */
[----:B-1----:R-:W-:-:S05]  /*2bd50*/  IMAD.SHL.U32 R4, R4, 0x10, RZ ;  /* 0x0000001004047824 */ /* 0x002fca00078e00ff */
[----:B------:R-:W-:Y:S02]  /*2bd60*/  LOP3.LUT R4, R5, 0x70, R4, 0xf8, !PT ;  /* 0x0000007005047812 */ /* 0x000fe400078ef804 */
[----:B------:R-:W1:Y:S02]  /*2bd70*/  @P0 LDC R5, c[0x0][0x44c] ;  /* 0x00011300ff050b82 */ /* 0x000e640000000800 */
[----:B------:R-:W-:-:S05]  /*2bd80*/  LEA R4, R17, R4, 0x7 ;  /* 0x0000000411047211 */ /* 0x000fca00078e38ff */
        /* <DEDUP_REMOVED lines=15> */
[----:B------:R-:W-:-:S04]  /*2be80*/  ULDC.64 UR4, c[0x0][0x280] ;  /* 0x0000a00000047ab9 */ /* 0x000fc80000000a00 */
[----:B------:R-:W-:Y:S02]  /*2be90*/  IADD3 R4, R3, R4, RZ ;  /* 0x0000000403047210 */ /* 0x000fe40007ffe0ff */
        /* <DEDUP_REMOVED lines=11> */
[----:B------:R-:W-:Y:S01]  /*2bf50*/  IMAD R17, R17, 0x80, R10 ;  /* 0x0000008011117824 */ /* 0x000fe200078e020a */
[----:B------:R-:W-:Y:S02]  /*2bf60*/  ULDC.64 UR4, c[0x0][0x208] ;  /* 0x0000820000047ab9 */ /* 0x000fe40000000a00 */
[----:B------:R-:W0:Y:S04]  /*2bf70*/  SHFL.IDX PT, R5, R3, RZ, 0x181f ;  /* 0x00181fff03057589 */ /* 0x000e2800000e0000 */
[----:B------:R-:W-:Y:S01]  /*2bf80*/  SHFL.IDX PT, R6, R2, 0x1, 0x181f ;  /* 0x00381f0002067f89 */ /* 0x000fe200000e0000 */
[----:B--2---:R-:W-:-:S03]  /*2bf90*/  IMAD R0, R4, R7, RZ ;  /* 0x0000000704007224 */ /* 0x004fc600078e02ff */
[----:B------:R-:W1:Y:S02]  /*2bfa0*/  SHFL.IDX PT, R4, R2, RZ, 0x181f ;  /* 0x00181fff02047589 */ /* 0x000e6400000e0000 */
[----:B------:R-:W-:-:S13]  /*2bfb0*/  ISETP.GE.AND P2, PT, R17, R0, PT ;  /* 0x000000001100720c */ /* 0x000fda0003f46270 */
[----:B0-----:R-:W-:-:S04]  /*2bfc0*/  @!P2 LEA R5, P5, R8, R5, 0x1 ;  /* 0x000000050805a211 */ /* 0x001fc800078a08ff */
[----:B-1----:R-:W-:-:S04]  /*2bfd0*/  @!P2 IADD3.X R4, RZ, R4, RZ, P5, !PT ;  /* 0x00000004ff04a210 */ /* 0x002fc80002ffe4ff */
        /* <DEDUP_REMOVED lines=8> */
[----:B------:R-:W-:-:S05]  /*2c060*/  VIADD R5, R17, 0x10 ;  /* 0x0000001011057836 */ /* 0x000fca0000000000 */
[----:B------:R-:W-:-:S13]  /*2c070*/  ISETP.GE.AND P2, PT, R5, R0, PT ;  /* 0x000000000500720c */ /* 0x000fda0003f46270 */
[----:B0-----:R-:W-:-:S05]  /*2c080*/  @!P2 LEA R5, P5, R8, R4, 0x1 ;  /* 0x000000040805a211 */ /* 0x001fca00078a08ff */
[----:B------:R-:W-:Y:S02]  /*2c090*/  @!P2 IMAD.X R4, RZ, RZ, R6, P5 ;  /* 0x000000ffff04a224 */ /* 0x000fe400028e0606 */
[----:B------:R-:W-:Y:S03]  /*2c0a0*/  SHFL.IDX PT, R6, R2, 0x2, 0x181f ;  /* 0x00581f0002067f89 */ /* 0x000fe600000e0000 */
        /* <DEDUP_REMOVED lines=8> */
[----:B------:R-:W-:-:S05]  /*2c130*/  VIADD R5, R17, 0x20 ;  /* 0x0000002011057836 */ /* 0x000fca0000000000 */
[----:B------:R-:W-:-:S13]  /*2c140*/  ISETP.GE.AND P2, PT, R5, R0, PT ;  /* 0x000000000500720c */ /* 0x000fda0003f46270 */
[----:B0-----:R-:W-:-:S04]  /*2c150*/  @!P2 LEA R5, P5, R8, R4, 0x1 ;  /* 0x000000040805a211 */ /* 0x001fc800078a08ff */
[----:B------:R-:W-:Y:S02]  /*2c160*/  @!P2 IADD3.X R4, RZ, R6, RZ, P5, !PT ;  /* 0x00000006ff04a210 */ /* 0x000fe40002ffe4ff */
[----:B------:R-:W-:Y:S02]  /*2c170*/  SHFL.IDX PT, R6, R2, 0x3, 0x181f ;  /* 0x00781f0002067f89 */ /* 0x000fe400000e0000 */
        /* <DEDUP_REMOVED lines=50> */
[----:B0-----:R-:W-:-:S04]  /*2c4a0*/  @!P2 LEA R5, P5, R8, R4, 0x1 ;  /* 0x000000040805a211 */ /* 0x001fc800078a08ff */
[----:B------:R-:W-:Y:S02]  /*2c4b0*/  @!P2 IADD3.X R4, RZ, R6, RZ, P5, !PT ;  /* 0x00000006ff04a210 */ /* 0x000fe40002ffe4ff */
[----:B------:R0:W2:Y:S02]  /*2c4c0*/  SHFL.IDX PT, R6, R2, 0x7, 0x181f ;  /* 0x00f81f0002067f89 */ /* 0x0000a400000e0000 */
[----:B------:R-:W-:-:S04]  /*2c4d0*/  @!P2 LOP3.LUT R5, R5, R4, RZ, 0x3c, !PT ;  /* 0x000000040505a212 */ /* 0x000fc800078e3cff */
[----:B------:R-:W-:-:S04]  /*2c4e0*/  @!P2 LOP3.LUT R4, R5, R4, RZ, 0x3c, !PT ;  /* 0x000000040504a212 */ /* 0x000fc800078e3cff */
[----:B------:R-:W-:-:S05]  /*2c4f0*/  @!P2 LOP3.LUT R5, R5, R4, RZ, 0x3c, !PT ;  /* 0x000000040505a212 */ /* 0x000fca00078e3cff */
[----:B------:R0:W-:Y:S04]  /*2c500*/  @!P2 LDGSTS.E.BYPASS.LTC128B.128 [R9+0x17400], desc[UR4][R4.64], !P4 ;  /* 0x174000000409afae */ /* 0x0001e8000e101d44 */
[----:B------:R0:W-:Y:S04]  /*2c510*/  @!P2 LDGSTS.E.BYPASS.LTC128B.128 [R9+0x1b400], desc[UR4][R4.64+0x80], !P3 ;  /* 0x1b4000800409afae */ /* 0x0001e8000d901d44 */
[----:B------:R0:W-:Y:S04]  /*2c520*/  @!P2 LDGSTS.E.BYPASS.LTC128B.128 [R9+0x1f400], desc[UR4][R4.64+0x100], !P0 ;  /* 0x1f4001000409afae */ /* 0x0001e8000c101d44 */
[----:B-12---:R0:W-:Y:S02]  /*2c530*/  @!P2 LDGSTS.E.BYPASS.LTC128B.128 [R9+0x23400], desc[UR4][R4.64+0x180], !P1 ;  /* 0x234001800409afae */ /* 0x0061e4000c901d44 */
.L_x_3391:
[----:B------:R-:W-:Y:S01]  /*2c540*/  VIADD R17, R17, 0x70 ;  /* 0x0000007011117836 */ /* 0x000fe20000000000 */
[----:B------:R-:W-:Y:S04]  /*2c550*/  BSSY B0, `(.L_x_3197) ;  /* 0x000000e000007945 */ /* 0x000fe80003800000 */
[----:B------:R-:W-:-:S13]  /*2c560*/  ISETP.GE.AND P2, PT, R17, R0, PT ;  /* 0x000000001100720c */ /* 0x000fda0003f46270 */
[----:B------:R-:W-:Y:S05]  /*2c570*/  @P2 BRA `(.L_x_3198) ;  /* 0x00000000002c2947 */ /* 0x000fea0003800000 */
[----:B0-----:R-:W2:Y:S01]  /*2c580*/  LDL R4, [R1+0x2c] ;  /* 0x00002c0001047983 */ /* 0x001ea20000100800 */
[----:B------:R-:W-:Y:S01]  /*2c590*/  LEA R2, P2, R8, R3, 0x1 ;  /* 0x0000000308027211 */ /* 0x000fe200078408ff */
[----:B------:R-:W-:-:S04]  /*2c5a0*/  ULDC.64 UR4, c[0x0][0x208] ;  /* 0x0000820000047ab9 */ /* 0x000fc80000000a00 */
[----:B------:R-:W-:-:S05]  /*2c5b0*/  IMAD.X R3, RZ, RZ, R6, P2 ;  /* 0x000000ffff037224 */ /* 0x000fca00010e0606 */
[----:B------:R-:W-:Y:S01]  /*2c5c0*/  @!PT LDS RZ, [RZ] ;  /* 0x00000000fffff984 */ /* 0x000fe20000000800 */
[----:B------:R-:W-:Y:S01]  /*2c5d0*/  @!PT LDS RZ, [RZ] ;  /* 0x00000000fffff984 */ /* 0x000fe20000000800 */
[----:B------:R-:W-:Y:S01]  /*2c5e0*/  @!PT LDS RZ, [RZ] ;  /* 0x00000000fffff984 */ /* 0x000fe20000000800 */
[----:B--2---:R1:W-:Y:S04]  /*2c5f0*/  LDGSTS.E.BYPASS.LTC128B.128 [R4+0x17c00], desc[UR4][R2.64], !P4 ;  /* 0x17c0000002047fae */ /* 0x0043e8000e101d44 */
[----:B------:R1:W-:Y:S04]  /*2c600*/  LDGSTS.E.BYPASS.LTC128B.128 [R4+0x1bc00], desc[UR4][R2.64+0x80], !P3 ;  /* 0x1bc0008002047fae */ /* 0x0003e8000d901d44 */
[----:B------:R1:W-:Y:S04]  /*2c610*/  LDGSTS.E.BYPASS.LTC128B.128 [R4+0x1fc00], desc[UR4][R2.64+0x100], !P0 ;  /* 0x1fc0010002047fae */ /* 0x0003e8000c101d44 */
[----:B------:R1:W-:Y:S02]  /*2c620*/  LDGSTS.E.BYPASS.LTC128B.128 [R4+0x23c00], desc[UR4][R2.64+0x180], !P1 ;  /* 0x23c0018002047fae */ /* 0x0003e4000c901d44 */
.L_x_3198:
[----:B------:R-:W-:Y:S05]  /*2c630*/  BSYNC B0 ;  /* 0x0000000000007941 */ /* 0x000fea0003800000 */
.L_x_3197:
[----:B------:R2:W5:Y:S01]  /*2c640*/  LDL R8, [R1+0x4] ;  /* 0x0000040001087983 */ /* 0x0005620000100800 */
[----:B------:R-:W-:Y:S01]  /*2c650*/  PLOP3.LUT P0, PT, PT, PT, PT, 0x80, 0x0 ;  /* 0x000000000000781c */ /* 0x000fe20003f0f070 */
[----:B------:R-:W-:-:S12]  /*2c660*/  NOP ;  /* 0x0000000000007918 */ /* 0x000fd80000000000 */
.L_x_3199:
[----:B01----:R-:W3:Y:S01]  /*2c670*/  LDL R2, [R1+0x4] ;  /* 0x0000040001027983 */ /* 0x003ee20000100800 */
[----:B------:R-:W-:Y:S02]  /*2c680*/  PLOP3.LUT P1, PT, P1, P0, PT, 0xa2, 0x0 ;  /* 0x000000000000781c */ /* 0x000fe40000f21472 */
[----:B---3--:R-:W-:-:S08]  /*2c690*/  @P0 R2UR P1, UR4, R2 ;  /* 0x00000000020402ca */ /* 0x008fd00000020000 */
[----:B------:R-:W-:-:S05]  /*2c6a0*/  @P0 PLOP3.LUT P0, PT, P1, PT, PT, 0x80, 0x0 ;  /* 0x000000000000081c */ /* 0x000fca0000f0f070 */
[----:B------:R-:W-:Y:S01]  /*2c6b0*/  @!P1 SYNCS.ARRIVE.TRANS64.RED.A0T1 RZ, [UR4+0x38800], RZ ;  /* 0x038800ffffff99a7 */ /* 0x000fe20008200404 */
[----:B------:R-:W-:Y:S07]  /*2c6c0*/  @!P1 ARRIVES.LDGSTSBAR.64.TRANSCNT [UR4+0x38800] ;  /* 0x03880000ff0099b0 */ /* 0x000fee0008000a84 */
[----:B------:R-:W-:Y:S05]  /*2c6d0*/  @P0 BRA.U.ANY `(.L_x_3199) ;  /* 0xfffffffd00e40947 */ /* 0x000fea000393ffff */
[----:B------:R-:W3:Y:S02]  /*2c6e0*/  LDL.LU R3, [R1+0x50] ;  /* 0x0000500001037983 */ /* 0x000ee40000300800 */
[----:B---3--:R-:W-:-:S05]  /*2c6f0*/  VIADD R3, R3, 0x1 ;  /* 0x0000000103037836 */ /* 0x008fca0000000000 */
        /* <DEDUP_REMOVED lines=8> */
[----:B------:R-:W1:Y:S03]  /*2c780*/  SYNCS.PHASECHK.TRANS64.TRYWAIT P0, [R2+URZ+0x38820], R0 ;  /* 0x03882000020075a7 */ /* 0x000e66000800017f */
[----:B01----:R-:W-:Y:S05]  /*2c790*/  @!P0 BRA `(.L_x_3201) ;  /* 0x0000006400f08947 */ /* 0x003fea0003800000 */
.L_x_3392:
[----:B------:R-:W-:Y:S05]  /*2c7a0*/  BSYNC B0 ;  /* 0x0000000000007941 */ /* 0x000fea0003800000 */
.L_x_3200:
[----:B0-----:R-:W3:Y:S01]  /*2c7b0*/  LDL R2, [R1+0x38] ;  /* 0x0000380001027983 */ /* 0x001ee20000100800 */
[----:B------:R-:W-:Y:S01]  /*2c7c0*/  BSSY B0, `(.L_x_3202) ;  /* 0x00002be000007945 */ /* 0x000fe20003800000 */
[----:B---3--:R-:W-:-:S13]  /*2c7d0*/  ISETP.GE.AND P0, PT, R2, 0x2, PT ;  /* 0x000000020200780c */ /* 0x008fda0003f06270 */
[----:B------:R-:W-:Y:S05]  /*2c7e0*/  @!P0 BRA `(.L_x_3203) ;  /* 0x0000002800ec8947 */ /* 0x000fea0003800000 */
[C---:B------:R-:W-:Y:S01]  /*2c7f0*/  LOP3.LUT R0, R2.reuse, 0x1, RZ, 0xc0, !PT ;  /* 0x0000000102007812 */ /* 0x040fe200078ec0ff */
[----:B------:R-:W-:Y:S01]  /*2c800*/  VIADD R2, R2, 0xfffffffe ;  /* 0xfffffffe02027836 */ /* 0x000fe20000000000 */
[----:B------:R-:W-:Y:S02]  /*2c810*/  BSSY B2, `(.L_x_3204) ;  /* 0x00000ed000027945 */ /* 0x000fe40003800000 */
[----:B------:R-:W-:Y:S01]  /*2c820*/  ISETP.NE.U32.AND P0, PT, R0, 0x1, PT ;  /* 0x000000010000780c */ /* 0x000fe20003f05070 */
[----:B------:R-:W-:-:S12]  /*2c830*/  IMAD.MOV.U32 R0, RZ, RZ, R2 ;  /* 0x000000ffff007224 */ /* 0x000fd800078e0002 */
[----:B------:R-:W-:Y:S05]  /*2c840*/  @!P0 BRA `(.L_x_3205) ;  /* 0x0000000c00a48947 */ /* 0x000fea0003800000 */
[----:B------:R-:W3:Y:S04]  /*2c850*/  LDL R5, [R1+0xc] ;  /* 0x00000c0001057983 */ /* 0x000ee80000100800 */
[----:B------:R-:W4:Y:S04]  /*2c860*/  LDL R4, [R1+0x8] ;  /* 0x0000080001047983 */ /* 0x000f280000100800 */
[----:B------:R-:W2:Y:S01]  /*2c870*/  LDL R3, [R1+0x18] ;  /* 0x0000180001037983 */ /* 0x000ea20000100800 */
[----:B------:R-:W-:Y:S01]  /*2c880*/  BSSY B1, `(.L_x_3206) ;  /* 0x00000e1000017945 */ /* 0x000fe20003800000 */
[----:B---3--:R-:W-:Y:S01]  /*2c890*/  LOP3.LUT P1, RZ, R5, 0x4, RZ, 0xc0, !PT ;  /* 0x0000000405ff7812 */ /* 0x008fe2000782c0ff */
[----:B----45:R-:W-:-:S05]  /*2c8a0*/  VIADD R8, R4, 0x1 ;  /* 0x0000000104087836 */ /* 0x030fca0000000000 */
[----:B------:R-:W-:-:S04]  /*2c8b0*/  ISETP.NE.AND P0, PT, R8, 0x2, PT ;  /* 0x000000020800780c */ /* 0x000fc80003f05270 */
[----:B------:R-:W-:Y:S02]  /*2c8c0*/  SEL R9, RZ, 0x1, P0 ;  /* 0x00000001ff097807 */ /* 0x000fe40000000000 */
[----:B------:R-:W-:Y:S02]  /*2c8d0*/  SEL R8, R8, RZ, P0 ;  /* 0x000000ff08087207 */ /* 0x000fe40000000000 */
[----:B--2---:R-:W-:Y:S01]  /*2c8e0*/  LOP3.LUT R9, R3, R9, RZ, 0x3c, !PT ;  /* 0x0000000903097212 */ /* 0x004fe200078e3cff */
[----:B------:R-:W-:Y:S06]  /*2c8f0*/  @!P1 BRA `(.L_x_3207) ;  /* 0x0000000c00649947 */ /* 0x000fec0003800000 */
[----:B------:R0:W5:Y:S01]  /*2c900*/  LDL R4, [R1] ;  /* 0x0000000001047983 */ /* 0x0001620000100800 */
[----:B------:R-:W-:Y:S01]  /*2c910*/  ULDC.64 UR4, c[0x0][0x418] ;  /* 0x0001060000047ab9 */ /* 0x000fe20000000a00 */
[----:B------:R-:W-:Y:S02]  /*2c920*/  MOV R7, R2 ;  /* 0x0000000200077202 */ /* 0x000fe40000000f00 */
[----:B------:R-:W-:-:S04]  /*2c930*/  ISETP.NE.U32.AND P0, PT, RZ, UR4, PT ;  /* 0x00000004ff007c0c */ /* 0x000fc8000bf05070 */
[----:B------:R-:W-:-:S13]  /*2c940*/  ISETP.NE.AND.EX P0, PT, RZ, UR5, PT, P0 ;  /* 0x00000005ff007c0c */ /* 0x000fda000bf05300 */
[----:B0-----:R-:W-:Y:S05]  /*2c950*/  @!P0 BRA `(.L_x_3208) ;  /* 0x0000000000548947 */ /* 0x001fea0003800000 */
[----:B------:R-:W2:Y:S01]  /*2c960*/  LDL R10, [R1+0x28] ;  /* 0x00002800010a7983 */ /* 0x000ea20000100800 */
[----:B------:R-:W0:Y:S03]  /*2c970*/  LDC R3, c[0x0][0x43c] ;  /* 0x00010f00ff037b82 */ /* 0x000e260000000800 */
[----:B------:R-:W3:Y:S01]  /*2c980*/  LDL R6, [R1+0x14] ;  /* 0x0000140001067983 */ /* 0x000ee20000100800 */
[----:B------:R-:W-:Y:S01]  /*2c990*/  IMAD.MOV.U32 R0, RZ, RZ, R2 ;  /* 0x000000ffff007224 */ /* 0x000fe200078e0002 */
[----:B------:R-:W-:Y:S01]  /*2c9a0*/  ULDC.64 UR6, c[0x0][0x428] ;  /* 0x00010a0000067ab9 */ /* 0x000fe20000000a00 */
[----:B------:R-:W-:Y:S01]  /*2c9b0*/  ULDC.64 UR8, c[0x0][0x208] ;  /* 0x0000820000087ab9 */ /* 0x000fe20000000a00 */
[----:B0-----:R-:W-:-:S13]  /*2c9c0*/  ISETP.NE.AND P0, PT, R3, 0x1, PT ;  /* 0x000000010300780c */ /* 0x001fda0003f05270 */
[----:B-----5:R-:W0:Y:S02]  /*2c9d0*/  @P0 LDC.64 R4, c[0x0][0x440] ;  /* 0x00011000ff040b82 */ /* 0x020e240000000a00 */
[----:B0-----:R-:W-:-:S05]  /*2c9e0*/  @P0 IMAD.HI.U32 R4, R2, R4, RZ ;  /* 0x0000000402040227 */ /* 0x001fca00078e00ff */
[----:B------:R-:W-:-:S04]  /*2c9f0*/  @P0 SHF.R.U32.HI R0, RZ, R5, R4 ;  /* 0x00000005ff000219 */ /* 0x000fc80000011604 */
[--C-:B------:R-:W-:Y:S01]  /*2ca00*/  SHF.R.S32.HI R5, RZ, 0x1f, R0.reuse ;  /* 0x0000001fff057819 */ /* 0x100fe20000011400 */
[--C-:B------:R-:W-:Y:S02]  /*2ca10*/  IMAD.MOV R7, RZ, RZ, -R0.reuse ;  /* 0x000000ffff077224 */ /* 0x100fe400078e0a00 */
[----:B------:R-:W-:Y:S02]  /*2ca20*/  IMAD.MOV.U32 R4, RZ, RZ, R0 ;  /* 0x000000ffff047224 */ /* 0x000fe400078e0000 */
[----:B------:R-:W-:Y:S02]  /*2ca30*/  IMAD R7, R3, R7, R2 ;  /* 0x0000000703077224 */ /* 0x000fe400078e0202 */
[----:B--2---:R-:W-:-:S04]  /*2ca40*/  IMAD R3, R10, UR6, RZ ;  /* 0x000000060a037c24 */ /* 0x004fc8000f8e02ff */
[C---:B---3--:R-:W-:Y:S02]  /*2ca50*/  IMAD R3, R6.reuse, UR7, R3 ;  /* 0x0000000706037c24 */ /* 0x048fe4000f8e0203 */
[----:B------:R-:W-:-:S05]  /*2ca60*/  IMAD.WIDE.U32 R4, R6, UR6, R4 ;  /* 0x0000000606047c25 */ /* 0x000fca000f8e0004 */
[----:B------:R-:W-:Y:S02]  /*2ca70*/  IADD3 R0, R3, R5, RZ ;  /* 0x0000000503007210 */ /* 0x000fe40007ffe0ff */
[----:B------:R-:W-:-:S04]  /*2ca80*/  LEA R10, P0, R4, UR4, 0x2 ;  /* 0x00000004040a7c11 */ /* 0x000fc8000f8010ff */
[----:B------:R-:W-:-:S05]  /*2ca90*/  LEA.HI.X R11, R4, UR5, R0, 0x2, P0 ;  /* 0x00000005040b7c11 */ /* 0x000fca00080f1400 */
[----:B------:R0:W5:Y:S04]  /*2caa0*/  LDG.E R4, desc[UR8][R10.64] ;  /* 0x000000080a047981 */ /* 0x000168000c1e1900 */
.L_x_3208:
[----:B------:R-:W2:Y:S01]  /*2cab0*/  LDL R0, [R1+0x4] ;  /* 0x0000040001007983 */ /* 0x000ea20000100800 */
[----:B------:R-:W-:Y:S01]  /*2cac0*/  BSSY B3, `(.L_x_3209) ;  /* 0x0000005000037945 */ /* 0x000fe20003800000 */
[----:B--2---:R-:W-:Y:S01]  /*2cad0*/  IMAD R3, R8, 0x8, R0 ;  /* 0x0000000808037824 */ /* 0x004fe200078e0200 */
[----:B------:R-:W-:-:S04]  /*2cae0*/  SHF.L.U32 R0, R9, 0x1f, RZ ;  /* 0x0000001f09007819 */ /* 0x000fc800000006ff */
[----:B------:R-:W1:Y:S02]  /*2caf0*/  SYNCS.PHASECHK.TRANS64.TRYWAIT P0, [R3+URZ+0x38840], R0 ;  /* 0x03884000030075a7 */ /* 0x000e64000800017f */
[----:B-1----:R-:W-:Y:S05]  /*2cb00*/  @!P0 BRA `(.L_x_3210) ;  /* 0x00000064002c8947 */ /* 0x002fea0003800000 */
.L_x_3393:
[----:B------:R-:W-:Y:S05]  /*2cb10*/  BSYNC B3 ;  /* 0x0000000000037941 */ /* 0x000fea0003800000 */
.L_x_3209:
[----:B------:R-:W2:Y:S01]  /*2cb20*/  S2R R5, SR_TID.X ;  /* 0x0000000000057919 */ /* 0x000ea20000002100 */
[----:B------:R-:W-:Y:S01]  /*2cb30*/  BSSY B3, `(.L_x_3211) ;  /* 0x000000a000037945 */ /* 0x000fe20003800000 */
[----:B--2---:R-:W-:-:S04]  /*2cb40*/  LOP3.LUT R5, R5, 0x7f, RZ, 0xc0, !PT ;  /* 0x0000007f05057812 */ /* 0x004fc800078ec0ff */
[----:B------:R-:W-:-:S13]  /*2cb50*/  ISETP.NE.AND P0, PT, R5, RZ, PT ;  /* 0x000000ff0500720c */ /* 0x000fda0003f05270 */
[----:B------:R-:W-:Y:S05]  /*2cb60*/  @P0 BRA `(.L_x_3212) ;  /* 0x0000000000180947 */ /* 0x000fea0003800000 */
[----:B------:R-:W2:Y:S01]  /*2cb70*/  LDL R5, [R1+0xc] ;  /* 0x00000c0001057983 */ /* 0x000ea20000100800 */
[----:B-1----:R-:W-:-:S04]  /*2cb80*/  IMAD.MOV.U32 R0, RZ, RZ, 0xa000 ;  /* 0x0000a000ff007424 */ /* 0x002fc800078e00ff */
[----:B------:R3:W-:Y:S01]  /*2cb90*/  SYNCS.ARRIVE.TRANS64 RZ, [R3+URZ+0x38830], R0 ;  /* 0x0388300003ff79a7 */ /* 0x0007e2000800003f */
[----:B--2---:R-:W-:-:S13]  /*2cba0*/  LOP3.LUT P1, RZ, R5, 0x1, RZ, 0xc0, !PT ;  /* 0x0000000105ff7812 */ /* 0x004fda000782c0ff */
[----:B---3--:R-:W-:Y:S05]  /*2cbb0*/  @!P1 BRA `(.L_x_3212) ;  /* 0x0000000000049947 */ /* 0x008fea0003800000 */
[----:B------:R-:W-:Y:S01]  /*2cbc0*/  BPT.TRAP 0x1 ;  /* 0x000000040000795c */ /* 0x000fe20000300000 */
.L_x_3212:
[----:B------:R-:W-:Y:S05]  /*2cbd0*/  BSYNC B3 ;  /* 0x0000000000037941 */ /* 0x000fea0003800000 */
.L_x_3211:
[----:B------:R-:W2:Y:S04]  /*2cbe0*/  LDL R5, [R1+0x4] ;  /* 0x0000040001057983 */ /* 0x000ea80000100800 */
[----:B-1----:R-:W3:Y:S01]  /*2cbf0*/  LDL R0, [R1+0x1c] ;  /* 0x00001c0001007983 */ /* 0x002ee20000100800 */
[----:B0-----:R-:W-:Y:S01]  /*2cc00*/  IMAD.MOV.U32 R10, RZ, RZ, RZ ;  /* 0x000000ffff0a7224 */ /* 0x001fe200078e00ff */
        /* <DEDUP_REMOVED lines=10> */
.L_x_3213:
        /* <DEDUP_REMOVED lines=16> */
.L_x_3214:
        /* <DEDUP_REMOVED lines=16> */
.L_x_3215:
        /* <DEDUP_REMOVED lines=16> */
.L_x_3216:
        /* <DEDUP_REMOVED lines=14> */
[----:B--2---:R-:W-:-:S02]  /*2d090*/  SHF.L.U32 R3, R15, 0x1f, RZ ;  /* 0x0000001f0f037819 */ /* 0x004fc400000006ff */
[----:B---3--:R-:W-:-:S04]  /*2d0a0*/  LEA R0, R6, R14, 0x3 ;  /* 0x0000000e06007211 */ /* 0x008fc800078e18ff */
[----:B------:R-:W0:Y:S02]  /*2d0b0*/  SYNCS.PHASECHK.TRANS64.TRYWAIT P0, [R0+URZ+0x38860], R3 ;  /* 0x03886003000075a7 */ /* 0x000e24000800017f */
[----:B0-----:R-:W-:Y:S05]  /*2d0c0*/  @!P0 BRA `(.L_x_3218) ;  /* 0x0000005c00d08947 */ /* 0x001fea0003800000 */
.L_x_3394:
[----:B------:R-:W-:Y:S05]  /*2d0d0*/  BSYNC B3 ;  /* 0x0000000000037941 */ /* 0x000fea0003800000 */
.L_x_3217:
[----:B------:R-:W1:Y:S01]  /*2d0e0*/  S2R R5, SR_TID.X ;  /* 0x0000000000057919 */ /* 0x000e620000002100 */
[----:B------:R-:W-:-:S04]  /*2d0f0*/  UPRMT UR4, UR38, 0x9910, URZ ;  /* 0x0000991026047896 */ /* 0x000fc8000800003f */
[----:B------:R-:W-:Y:S01]  /*2d100*/  UISETP.NE.AND UP0, UPT, UR4, 0x2, UPT ;  /* 0x000000020400788c */ /* 0x000fe2000bf05270 */
[----:B-1----:R-:W-:-:S04]  /*2d110*/  LOP3.LUT R5, R5, 0x7f, RZ, 0xc0, !PT ;  /* 0x0000007f05057812 */ /* 0x002fc800078ec0ff */
[----:B------:R-:W-:-:S13]  /*2d120*/  ISETP.NE.AND P0, PT, R5, RZ, PT ;  /* 0x000000ff0500720c */ /* 0x000fda0003f05270 */
[----:B0-----:R-:W-:-:S04]  /*2d130*/  @!P0 IMAD.MOV.U32 R3, RZ, RZ, 0xa000 ;  /* 0x0000a000ff038424 */ /* 0x001fc800078e00ff */
[----:B------:R0:W-:Y:S01]  /*2d140*/  @!P0 SYNCS.ARRIVE.TRANS64 RZ, [R0+URZ+0x38850], R3 ;  /* 0x0388500300ff89a7 */ /* 0x0001e2000800003f */
[----:B------:R-:W-:-:S13]  /*2d150*/  PLOP3.LUT P0, PT, PT, PT, UP0, 0x80, 0x0 ;  /* 0x000000000000781c */ /* 0x000fda0003f0f008 */
[----:B0-----:R-:W-:Y:S05]  /*2d160*/  @P0 BRA `(.L_x_3219) ;  /* 0x0000000000040947 */ /* 0x001fea0003800000 */
[----:B------:R-:W-:Y:S01]  /*2d170*/  BPT.TRAP 0x1 ;  /* 0x000000040000795c */ /* 0x000fe20000300000 */
.L_x_3219:
[----:B------:R-:W2:Y:S01]  /*2d180*/  LDL R3, [R1+0xc] ;  /* 0x00000c0001037983 */ /* 0x000ea20000100800 */
[----:B------:R-:W-:Y:S01]  /*2d190*/  BSSY B3, `(.L_x_3220) ;  /* 0x0000004000037945 */ /* 0x000fe20003800000 */
[----:B--2---:R-:W-:-:S13]  /*2d1a0*/  LOP3.LUT P0, RZ, R3, 0x8, RZ, 0xc0, !PT ;  /* 0x0000000803ff7812 */ /* 0x004fda000780c0ff */
[----:B------:R-:W-:Y:S05]  /*2d1b0*/  @P0 BRA `(.L_x_3221) ;  /* 0x0000000000040947 */ /* 0x000fea0003800000 */
[----:B------:R-:W-:Y:S01]  /*2d1c0*/  BPT.TRAP 0x1 ;  /* 0x000000040000795c */ /* 0x000fe20000300000 */
.L_x_3221:
[----:B------:R-:W-:Y:S05]  /*2d1d0*/  BSYNC B3 ;  /* 0x0000000000037941 */ /* 0x000fea0003800000 */
.L_x_3220:
        /* <DEDUP_REMOVED lines=14> */
.L_x_3222:
        /* <DEDUP_REMOVED lines=16> */
.L_x_3223:
        /* <DEDUP_REMOVED lines=16> */
.L_x_3224:
        /* <DEDUP_REMOVED lines=16> */
.L_x_3225:
        /* <DEDUP_REMOVED lines=13> */
.L_x_3207:
[----:B------:R-:W-:Y:S05]  /*2d690*/  BSYNC B1 ;  /* 0x0000000000017941 */ /* 0x000fea0003800000 */
.L_x_3206:
[----:B------:R-:W2:Y:S04]  /*2d6a0*/  LDL.LU R0, [R1+0x38] ;  /* 0x0000380001007983 */ /* 0x000ea80000300800 */
[----:B------:R1:W-:Y:S04]  /*2d6b0*/  STL [R1+0x18], R9 ;  /* 0x0000180901007387 */ /* 0x0003e80000100800 */
[----:B------:R1:W-:Y:S02]  /*2d6c0*/  STL [R1+0x8], R8 ;  /* 0x0000080801007387 */ /* 0x0003e40000100800 */
[----:B-12---:R-:W-:-:S07]  /*2d6d0*/  VIADD R0, R0, 0xfffffffd ;  /* 0xfffffffd00007836 */ /* 0x006fce0000000000 */
.L_x_3205:
[----:B------:R-:W-:Y:S05]  /*2d6e0*/  BSYNC B2 ;  /* 0x0000000000027941 */ /* 0x000fea0003800000 */
.L_x_3204:
[----:B------:R-:W-:-:S13]  /*2d6f0*/  ISETP.NE.AND P0, PT, R2, RZ, PT ;  /* 0x000000ff0200720c */ /* 0x000fda0003f05270 */
[----:B------:R-:W-:Y:S05]  /*2d700*/  @!P0 BRA `(.L_x_3203) ;  /* 0x0000001c00248947 */ /* 0x000fea0003800000 */
[----:B-----5:R1:W5:Y:S02]  /*2d710*/  LDL R8, [R1] ;  /* 0x0000000001087983 */ /* 0x0203640000100800 */
.L_x_3266:
[----:B0--3--:R-:W3:Y:S04]  /*2d720*/  LDL R4, [R1+0xc] ;  /* 0x00000c0001047983 */ /* 0x009ee80000100800 */
[----:B------:R-:W4:Y:S04]  /*2d730*/  LDL R3, [R1+0x8] ;  /* 0x0000080001037983 */ /* 0x000f280000100800 */
[----:B--2---:R-:W2:Y:S01]  /*2d740*/  LDL R2, [R1+0x18] ;  /* 0x0000180001027983 */ /* 0x004ea20000100800 */
[----:B------:R-:W-:Y:S05]  /*2d750*/  YIELD ;  /* 0x0000000000007946 */ /* 0x000fea0003800000 */
[----:B------:R-:W-:Y:S01]  /*2d760*/  BSSY B1, `(.L_x_3226) ;  /* 0x00000df000017945 */ /* 0x000fe20003800000 */
[----:B---3--:R-:W-:-:S02]  /*2d770*/  LOP3.LUT P1, RZ, R4, 0x4, RZ, 0xc0, !PT ;  /* 0x0000000404ff7812 */ /* 0x008fc4000782c0ff */
[----:B----4-:R-:W-:-:S04]  /*2d780*/  IADD3 R4, R3, 0x1, RZ ;  /* 0x0000000103047810 */ /* 0x010fc80007ffe0ff */
[----:B------:R-:W-:-:S04]  /*2d790*/  ISETP.NE.AND P0, PT, R4, 0x2, PT ;  /* 0x000000020400780c */ /* 0x000fc80003f05270 */
[----:B------:R-:W-:Y:S02]  /*2d7a0*/  SEL R5, RZ, 0x1, P0 ;  /* 0x00000001ff057807 */ /* 0x000fe40000000000 */
[----:B------:R-:W-:Y:S02]  /*2d7b0*/  SEL R4, R4, RZ, P0 ;  /* 0x000000ff04047207 */ /* 0x000fe40000000000 */
[----:B--2---:R-:W-:Y:S01]  /*2d7c0*/  LOP3.LUT R5, R2, R5, RZ, 0x3c, !PT ;  /* 0x0000000502057212 */ /* 0x004fe200078e3cff */
        /* <DEDUP_REMOVED lines=26> */
.L_x_3228:
[----:B------:R-:W2:Y:S01]  /*2d970*/  LDL R2, [R1+0x4] ;  /* 0x0000040001027983 */ /* 0x000ea20000100800 */
[----:B------:R-:W-:Y:S01]  /*2d980*/  BSSY B2, `(.L_x_3229) ;  /* 0x0000005000027945 */ /* 0x000fe20003800000 */
[----:B--2---:R-:W-:Y:S01]  /*2d990*/  IMAD R3, R4, 0x8, R2 ;  /* 0x0000000804037824 */ /* 0x004fe200078e0202 */
[----:B------:R-:W-:-:S04]  /*2d9a0*/  SHF.L.U32 R2, R5, 0x1f, RZ ;  /* 0x0000001f05027819 */ /* 0x000fc800000006ff */
[----:B------:R-:W2:Y:S02]  /*2d9b0*/  SYNCS.PHASECHK.TRANS64.TRYWAIT P0, [R3+URZ+0x38840], R2 ;  /* 0x03884002030075a7 */ /* 0x000ea4000800017f */
[----:B--2---:R-:W-:Y:S05]  /*2d9c0*/  @!P0 BRA `(.L_x_3230) ;  /* 0x0000005400a48947 */ /* 0x004fea0003800000 */
.L_x_3395:
[----:B------:R-:W-:Y:S05]  /*2d9d0*/  BSYNC B2 ;  /* 0x0000000000027941 */ /* 0x000fea0003800000 */
.L_x_3229:
        /* <DEDUP_REMOVED lines=11> */
.L_x_3232:
[----:B------:R-:W-:Y:S05]  /*2da90*/  BSYNC B2 ;  /* 0x0000000000027941 */ /* 0x000fea0003800000 */
.L_x_3231:
        /* <DEDUP_REMOVED lines=12> */
[----:B0-----:R-:W-:-:S09]  /*2db60*/  VIADD R9, R7, 0x24400 ;  /* 0x0002440007097836 */ /* 0x001fd20000000000 */
.L_x_3233:
        /* <DEDUP_REMOVED lines=16> */
.L_x_3234:
        /* <DEDUP_REMOVED lines=16> */
.L_x_3235:
        /* <DEDUP_REMOVED lines=16> */
.L_x_3236:
        /* <DEDUP_REMOVED lines=18> */
.L_x_3396:
[----:B------:R-:W-:Y:S05]  /*2df90*/  BSYNC B2 ;  /* 0x0000000000027941 */ /* 0x000fea0003800000 */
.L_x_3237:
        /* <DEDUP_REMOVED lines=10> */
.L_x_3239:
[----:B------:R-:W2:Y:S01]  /*2e040*/  LDL R3, [R1+0xc] ;  /* 0x00000c0001037983 */ /* 0x000ea20000100800 */
[----:B------:R-:W-:Y:S01]  /*2e050*/  BSSY B2, `(.L_x_3240) ;  /* 0x0000004000027945 */ /* 0x000fe20003800000 */
[----:B--2---:R-:W-:-:S13]  /*2e060*/  LOP3.LUT P0, RZ, R3, 0x8, RZ, 0xc0, !PT ;  /* 0x0000000803ff7812 */ /* 0x004fda000780c0ff */
[----:B------:R-:W-:Y:S05]  /*2e070*/  @P0 BRA `(.L_x_3241) ;  /* 0x0000000000040947 */ /* 0x000fea0003800000 */
[----:B------:R-:W-:Y:S01]  /*2e080*/  BPT.TRAP 0x1 ;  /* 0x000000040000795c */ /* 0x000fe20000300000 */
.L_x_3241:
[----:B------:R-:W-:Y:S05]  /*2e090*/  BSYNC B2 ;  /* 0x0000000000027941 */ /* 0x000fea0003800000 */
.L_x_3240:
        /* <DEDUP_REMOVED lines=14> */
.L_x_3242:
        /* <DEDUP_REMOVED lines=16> */
.L_x_3243:
        /* <DEDUP_REMOVED lines=16> */
.L_x_3244:
        /* <DEDUP_REMOVED lines=16> */
.L_x_3245:
        /* <DEDUP_REMOVED lines=11> */
[----:B------:R0:W-:Y:S04]  /*2e530*/  STL [R1+0x10], R6 ;  /* 0x0000100601007387 */ /* 0x0001e80000100800 */
[----:B------:R0:W-:Y:S02]  /*2e540*/  STL [R1], R8 ;  /* 0x0000000801007387 */ /* 0x0001e40000100800 */
.L_x_3227:
[----:B------:R-:W-:Y:S05]  /*2e550*/  BSYNC B1 ;  /* 0x0000000000017941 */ /* 0x000fea0003800000 */
.L_x_3226:
        /* <DEDUP_REMOVED lines=12> */
[----:B0-----:R-:W-:Y:S02]  /*2e620*/  IADD3 R6, R0, -0x1, RZ ;  /* 0xffffffff00067810 */ /* 0x001fe40007ffe0ff */
[----:B------:R-:W-:-:S04]  /*2e630*/  ISETP.NE.U32.AND P0, PT, RZ, UR4, PT ;  /* 0x00000004ff007c0c */ /* 0x000fc8000bf05070 */
[----:B------:R-:W-:-:S13]  /*2e640*/  ISETP.NE.AND.EX P0, PT, RZ, UR5, PT, P0 ;  /* 0x00000005ff007c0c */ /* 0x000fda000bf05300 */
[----:B------:R-:W-:Y:S05]  /*2e650*/  @!P0 BRA `(.L_x_3248) ;  /* 0x0000000000508947 */ /* 0x000fea0003800000 */
[----:B------:R-:W3:Y:S01]  /*2e660*/  LDL R12, [R1+0x28] ;  /* 0x00002800010c7983 */ /* 0x000ee20000100800 */
[----:B-----5:R-:W0:Y:S01]  /*2e670*/  LDC R8, c[0x0][0x43c] ;  /* 0x00010f00ff087b82 */ /* 0x020e220000000800 */
[----:B------:R-:W-:Y:S02]  /*2e680*/  ULDC.64 UR6, c[0x0][0x428] ;  /* 0x00010a0000067ab9 */ /* 0x000fe40000000a00 */
[----:B------:R-:W4:Y:S01]  /*2e690*/  LDL R9, [R1+0x14] ;  /* 0x0000140001097983 */ /* 0x000f220000100800 */
        /* <DEDUP_REMOVED lines=16> */
.L_x_3248:
[----:B------:R-:W3:Y:S01]  /*2e7a0*/  LDL R2, [R1+0x4] ;  /* 0x0000040001027983 */ /* 0x000ee20000100800 */
[----:B------:R-:W-:Y:S01]  /*2e7b0*/  BSSY B2, `(.L_x_3249) ;  /* 0x0000005000027945 */ /* 0x000fe20003800000 */
[----:B---3--:R-:W-:Y:S02]  /*2e7c0*/  LEA R3, R11, R2, 0x3 ;  /* 0x000000020b037211 */ /* 0x008fe400078e18ff */
[----:B------:R-:W-:-:S04]  /*2e7d0*/  SHF.L.U32 R2, R10, 0x1f, RZ ;  /* 0x0000001f0a027819 */ /* 0x000fc800000006ff */
[----:B------:R-:W3:Y:S02]  /*2e7e0*/  SYNCS.PHASECHK.TRANS64.TRYWAIT P0, [R3+URZ+0x38840], R2 ;  /* 0x03884002030075a7 */ /* 0x000ee4000800017f */
[----:B---3--:R-:W-:Y:S05]  /*2e7f0*/  @!P0 BRA `(.L_x_3250) ;  /* 0x0000004800408947 */ /* 0x008fea0003800000 */
.L_x_3397:
[----:B------:R-:W-:Y:S05]  /*2e800*/  BSYNC B2 ;  /* 0x0000000000027941 */ /* 0x000fea0003800000 */
.L_x_3249:
        /* <DEDUP_REMOVED lines=11> */
.L_x_3252:
[----:B------:R-:W-:Y:S05]  /*2e8c0*/  BSYNC B2 ;  /* 0x0000000000027941 */ /* 0x000fea0003800000 */
.L_x_3251:
[----:B0-----:R-:W4:Y:S04]  /*2e8d0*/  LDL R9, [R1+0x4] ;  /* 0x0000040001097983 */ /* 0x001f280000100800 */
[----:B------:R-:W4:Y:S04]  /*2e8e0*/  LDL R7, [R1+0x8] ;  /* 0x0000080001077983 */ /* 0x000f280000100800 */
[----:B---3--:R-:W3:Y:S01]  /*2e8f0*/  LDL R2, [R1+0x1c] ;  /* 0x00001c0001027983 */ /* 0x008ee20000100800 */
[----:B--2---:R-:W-:Y:S01]  /*2e900*/  IMAD.MOV.U32 R10, RZ, RZ, RZ ;  /* 0x000000ffff0a7224 */ /* 0x004fe200078e00ff */
[----:B------:R-:W-:Y:S01]  /*2e910*/  UIADD3 UR4, UP0, UR36, 0x370, URZ ;  /* 0x0000037024047890 */ /* 0x000fe2000ff1e03f */
[----:B------:R-:W-:Y:S01]  /*2e920*/  PLOP3.LUT P0, PT, PT, PT, PT, 0x80, 0x0 ;  /* 0x000000000000781c */ /* 0x000fe20003f0f070 */
[----:B------:R-:W-:Y:S01]  /*2e930*/  VIADD R3, R3, 0x38830 ;  /* 0x0003883003037836 */ /* 0x000fe20000000000 */
[----:B------:R-:W-:Y:S01]  /*2e940*/  UMOV UR6, 0x0 ;  /* 0x0000000000067882 */ /* 0x000fe20000000000 */
[----:B------:R-:W-:Y:S01]  /*2e950*/  R2UR UR10, R10 ;  /* 0x000000000a0a72ca */ /* 0x000fe200000e0000 */
[----:B------:R-:W-:Y:S01]  /*2e960*/  UIADD3.X UR5, URZ, UR37, URZ, UP0, !UPT ;  /* 0x000000253f057290 */ /* 0x000fe200087fe43f */
[----:B------:R-:W-:Y:S01]  /*2e970*/  UMOV UR7, 0x14f00000 ;  /* 0x14f0000000077882 */ /* 0x000fe20000000000 */
[----:B----4-:R-:W-:-:S02]  /*2e980*/  IMAD R7, R7, 0xa000, R9 ;  /* 0x0000a00007077824 */ /* 0x010fc400078e0209 */
[----:B---3--:R-:W-:-:S03]  /*2e990*/  IMAD R2, R6, 0x50, R2 ;  /* 0x0000005006027824 */ /* 0x008fc600078e0202 */
[----:B------:R-:W-:-:S07]  /*2e9a0*/  IADD3 R9, R7, 0x24400, RZ ;  /* 0x0002440007097810 */ /* 0x000fce0007ffe0ff */
.L_x_3253:
        /* <DEDUP_REMOVED lines=16> */
.L_x_3254:
        /* <DEDUP_REMOVED lines=16> */
.L_x_3255:
        /* <DEDUP_REMOVED lines=16> */
.L_x_3256:
        /* <DEDUP_REMOVED lines=10> */
[----:B------:R-:W2:Y:S01]  /*2ed50*/  LDL R13, [R1+0x4] ;  /* 0x00000400010d7983 */ /* 0x000ea20000100800 */
[----:B------:R-:W-:Y:S01]  /*2ed60*/  SHF.L.U32 R5, R5, 0x1f, RZ ;  /* 0x0000001f05057819 */ /* 0x000fe200000006ff */
[----:B------:R-:W-:Y:S01]  /*2ed70*/  BSSY B2, `(.L_x_3257) ;  /* 0x0000004000027945 */ /* 0x000fe20003800000 */
[----:B--2---:R-:W-:-:S04]  /*2ed80*/  IMAD R2, R4, 0x8, R13 ;  /* 0x0000000804027824 */ /* 0x004fc800078e020d */
[----:B------:R-:W0:Y:S02]  /*2ed90*/  SYNCS.PHASECHK.TRANS64.TRYWAIT P0, [R2+URZ+0x38860], R5 ;  /* 0x03886005020075a7 */ /* 0x000e24000800017f */
[----:B0-----:R-:W-:Y:S05]  /*2eda0*/  @!P0 BRA `(.L_x_3258) ;  /* 0x0000004000e88947 */ /* 0x001fea0003800000 */
.L_x_3398:
[----:B------:R-:W-:Y:S05]  /*2edb0*/  BSYNC B2 ;  /* 0x0000000000027941 */ /* 0x000fea0003800000 */
.L_x_3257:
        /* <DEDUP_REMOVED lines=10> */
.L_x_3259:
[----:B------:R-:W2:Y:S01]  /*2ee60*/  LDL R3, [R1+0xc] ;  /* 0x00000c0001037983 */ /* 0x000ea20000100800 */
[----:B------:R-:W-:Y:S01]  /*2ee70*/  BSSY B2, `(.L_x_3260) ;  /* 0x0000004000027945 */ /* 0x000fe20003800000 */
[----:B--2---:R-:W-:-:S13]  /*2ee80*/  LOP3.LUT P0, RZ, R3, 0x8, RZ, 0xc0, !PT ;  /* 0x0000000803ff7812 */ /* 0x004fda000780c0ff */
[----:B------:R-:W-:Y:S05]  /*2ee90*/  @P0 BRA `(.L_x_3261) ;  /* 0x0000000000040947 */ /* 0x000fea0003800000 */
[----:B------:R-:W-:Y:S01]  /*2eea0*/  BPT.TRAP 0x1 ;  /* 0x000000040000795c */ /* 0x000fe20000300000 */
.L_x_3261:
[----:B------:R-:W-:Y:S05]  /*2eeb0*/  BSYNC B2 ;  /* 0x0000000000027941 */ /* 0x000fea0003800000 */
.L_x_3260:
[----:B------:R-:W2:Y:S04]  /*2eec0*/  LDL R7, [R1+0x4] ;  /* 0x0000040001077983 */ /* 0x000ea80000100800 */
[----:B0-----:R-:W3:Y:S04]  /*2eed0*/  LDL R5, [R1+0x1c] ;  /* 0x00001c0001057983 */ /* 0x001ee80000100800 */
        /* <DEDUP_REMOVED lines=11> */
.L_x_3262:
        /* <DEDUP_REMOVED lines=16> */
.L_x_3263:
        /* <DEDUP_REMOVED lines=16> */
.L_x_3264:
        /* <DEDUP_REMOVED lines=16> */
.L_x_3265:
        /* <DEDUP_REMOVED lines=13> */
.L_x_3247:
[----:B------:R-:W-:Y:S05]  /*2f360*/  BSYNC B1 ;  /* 0x0000000000017941 */ /* 0x000fea0003800000 */
.L_x_3246:
[C---:B------:R-:W-:Y:S01]  /*2f370*/  ISETP.GT.AND P0, PT, R0.reuse, 0x1, PT ;  /* 0x000000010000780c */ /* 0x040fe20003f04270 */
[----:B------:R-:W-:-:S12]  /*2f380*/  VIADD R0, R0, 0xfffffffe ;  /* 0xfffffffe00007836 */ /* 0x000fd80000000000 */
[----:B------:R-:W-:Y:S05]  /*2f390*/  @P0 BRA `(.L_x_3266) ;  /* 0xffffffe000e00947 */ /* 0x000fea000383ffff */
.L_x_3203:
[----:B------:R-:W-:Y:S05]  /*2f3a0*/  BSYNC B0 ;  /* 0x0000000000007941 */ /* 0x000fea0003800000 */
.L_x_3202:
        /* <DEDUP_REMOVED lines=18> */
.L_x_3268:
[----:B------:R-:W-:Y:S05]  /*2f4d0*/  BSYNC B0 ;  /* 0x0000000000007941 */ /* 0x000fea0003800000 */
.L_x_3267:
[----:B------:R-:W4:Y:S01]  /*2f4e0*/  LDL R0, [R1+0xc] ;  /* 0x00000c0001007983 */ /* 0x000f220000100800 */
[----:B------:R-:W-:Y:S01]  /*2f4f0*/  BSSY B0, `(.L_x_3269) ;  /* 0x0000065000007945 */ /* 0x000fe20003800000 */
[----:B----4-:R-:W-:-:S13]  /*2f500*/  LOP3.LUT P0, RZ, R0, 0x4, RZ, 0xc0, !PT ;  /* 0x0000000400ff7812 */ /* 0x010fda000780c0ff */
[----:B------:R-:W-:Y:S05]  /*2f510*/  @!P0 BRA `(.L_x_3270) ;  /* 0x0000000400888947 */ /* 0x000fea0003800000 */
[----:B------:R-:W4:Y:S04]  /*2f520*/  LDL R3, [R1+0x4] ;  /* 0x0000040001037983 */ /* 0x000f280000100800 */
[----:B------:R-:W4:Y:S04]  /*2f530*/  LDL R0, [R1+0x8] ;  /* 0x0000080001007983 */ /* 0x000f280000100800 */
[----:B------:R-:W2:Y:S01]  /*2f540*/  LDL R2, [R1+0x18] ;  /* 0x0000180001027983 */ /* 0x000ea20000100800 */
[----:B------:R-:W-:Y:S01]  /*2f550*/  BSSY B1, `(.L_x_3271) ;  /* 0x0000005000017945 */ /* 0x000fe20003800000 */
[----:B----4-:R-:W-:Y:S01]  /*2f560*/  IMAD R0, R0, 0x8, R3 ;  /* 0x0000000800007824 */ /* 0x010fe200078e0203 */
[----:B--2---:R-:W-:-:S04]  /*2f570*/  SHF.L.U32 R2, R2, 0x1f, RZ ;  /* 0x0000001f02027819 */ /* 0x004fc800000006ff */
[----:B------:R-:W2:Y:S02]  /*2f580*/  SYNCS.PHASECHK.TRANS64.TRYWAIT P0, [R0+URZ+0x38860], R2 ;  /* 0x03886002000075a7 */ /* 0x000ea4000800017f */
[----:B--2---:R-:W-:Y:S05]  /*2f590*/  @!P0 BRA `(.L_x_3272) ;  /* 0x0000003c00008947 */ /* 0x004fea0003800000 */
.L_x_3399:
[----:B------:R-:W-:Y:S05]  /*2f5a0*/  BSYNC B1 ;  /* 0x0000000000017941 */ /* 0x000fea0003800000 */
.L_x_3271:
[----:B------:R-:W4:Y:S01]  /*2f5b0*/  S2R R3, SR_TID.X ;  /* 0x0000000000037919 */ /* 0x000f220000002100 */
[----:B------:R-:W-:-:S04]  /*2f5c0*/  UPRMT UR4, UR38, 0x9910, URZ ;  /* 0x0000991026047896 */ /* 0x000fc8000800003f */
[----:B------:R-:W-:Y:S01]  /*2f5d0*/  UISETP.NE.AND UP0, UPT, UR4, 0x2, UPT ;  /* 0x000000020400788c */ /* 0x000fe2000bf05270 */
[----:B----4-:R-:W-:-:S04]  /*2f5e0*/  LOP3.LUT R3, R3, 0x7f, RZ, 0xc0, !PT ;  /* 0x0000007f03037812 */ /* 0x010fc800078ec0ff */
[----:B------:R-:W-:-:S13]  /*2f5f0*/  ISETP.NE.AND P0, PT, R3, RZ, PT ;  /* 0x000000ff0300720c */ /* 0x000fda0003f05270 */
[----:B--2---:R-:W-:-:S04]  /*2f600*/  @!P0 MOV R2, 0xa000 ;  /* 0x0000a00000028802 */ /* 0x004fc80000000f00 */
[----:B------:R2:W-:Y:S01]  /*2f610*/  @!P0 SYNCS.ARRIVE.TRANS64 RZ, [R0+URZ+0x38850], R2 ;  /* 0x0388500200ff89a7 */ /* 0x0005e2000800003f */
[----:B------:R-:W-:-:S13]  /*2f620*/  PLOP3.LUT P0, PT, PT, PT, UP0, 0x80, 0x0 ;  /* 0x000000000000781c */ /* 0x000fda0003f0f008 */
[----:B--2---:R-:W-:Y:S05]  /*2f630*/  @P0 BRA `(.L_x_3273) ;  /* 0x0000000000040947 */ /* 0x004fea0003800000 */
[----:B------:R-:W-:Y:S01]  /*2f640*/  BPT.TRAP 0x1 ;  /* 0x000000040000795c */ /* 0x000fe20000300000 */
.L_x_3273:
[----:B------:R-:W2:Y:S01]  /*2f650*/  LDL R2, [R1+0xc] ;  /* 0x00000c0001027983 */ /* 0x000ea20000100800 */
[----:B------:R-:W-:Y:S01]  /*2f660*/  BSSY B1, `(.L_x_3274) ;  /* 0x0000004000017945 */ /* 0x000fe20003800000 */
[----:B--2---:R-:W-:-:S13]  /*2f670*/  LOP3.LUT P0, RZ, R2, 0x8, RZ, 0xc0, !PT ;  /* 0x0000000802ff7812 */ /* 0x004fda000780c0ff */
[----:B------:R-:W-:Y:S05]  /*2f680*/  @P0 BRA `(.L_x_3275) ;  /* 0x0000000000040947 */ /* 0x000fea0003800000 */
[----:B------:R-:W-:Y:S01]  /*2f690*/  BPT.TRAP 0x1 ;  /* 0x000000040000795c */ /* 0x000fe20000300000 */
.L_x_3275:
[----:B------:R-:W-:Y:S05]  /*2f6a0*/  BSYNC B1 ;  /* 0x0000000000017941 */ /* 0x000fea0003800000 */
.L_x_3274:
[----:B------:R-:W2:Y:S04]  /*2f6b0*/  LDL.LU R5, [R1+0x1c] ;  /* 0x00001c0001057983 */ /* 0x000ea80000300800 */
[----:B------:R-:W2:Y:S04]  /*2f6c0*/  LDL.LU R3, [R1+0x10] ;  /* 0x0000100001037983 */ /* 0x000ea80000300800 */
[----:B0-----:R-:W4:Y:S04]  /*2f6d0*/  LDL R4, [R1+0x4] ;  /* 0x0000040001047983 */ /* 0x001f280000100800 */
[----:B------:R-:W4:Y:S01]  /*2f6e0*/  LDL R2, [R1+0x8] ;  /* 0x0000080001027983 */ /* 0x000f220000100800 */
[----:B------:R-:W-:Y:S01]  /*2f6f0*/  UIADD3 UR4, UP0, UR36, 0x470, URZ ;  /* 0x0000047024047890 */ /* 0x000fe2000ff1e03f */
[----:B------:R-:W-:Y:S01]  /*2f700*/  PLOP3.LUT P0, PT, PT, PT, PT, 0x80, 0x0 ;  /* 0x000000000000781c */ /* 0x000fe20003f0f070 */
[----:B------:R-:W-:Y:S01]  /*2f710*/  VIADD R0, R0, 0x38850 ;  /* 0x0003885000007836 */ /* 0x000fe20000000000 */
[----:B------:R-:W-:Y:S01]  /*2f720*/  UMOV UR6, 0x0 ;  /* 0x0000000000067882 */ /* 0x000fe20000000000 */
[----:B------:R-:W-:Y:S01]  /*2f730*/  UIADD3.X UR5, URZ, UR37, URZ, UP0, !UPT ;  /* 0x000000253f057290 */ /* 0x000fe200087fe43f */
[----:B------:R-:W-:Y:S01]  /*2f740*/  UMOV UR7, 0x14f00000 ;  /* 0x14f0000000077882 */ /* 0x000fe20000000000 */
[----:B------:R-:W-:Y:S01]  /*2f750*/  UMOV UR10, URZ ;  /* 0x0000003f000a7c82 */ /* 0x000fe20008000000 */
[----:B--2---:R-:W-:-:S02]  /*2f760*/  IMAD R3, R3, 0x50, R5 ;  /* 0x0000005003037824 */ /* 0x004fc400078e0205 */
[----:B----4-:R-:W-:-:S04]  /*2f770*/  IMAD R2, R2, 0xa000, R4 ;  /* 0x0000a00002027824 */ /* 0x010fc800078e0204 */
[----:B------:R-:W-:-:S07]  /*2f780*/  VIADD R4, R2, 0x400 ;  /* 0x0000040002047836 */ /* 0x000fce0000000000 */
.L_x_3276:
        /* <DEDUP_REMOVED lines=16> */
.L_x_3277:
        /* <DEDUP_REMOVED lines=16> */
.L_x_3278:
        /* <DEDUP_REMOVED lines=16> */
.L_x_3279:
        /* <DEDUP_REMOVED lines=11> */
.L_x_3270:
[----:B------:R-:W-:Y:S05]  /*2fb40*/  BSYNC B0 ;  /* 0x0000000000007941 */ /* 0x000fea0003800000 */
.L_x_3269:
[----:B------:R-:W4:Y:S04]  /*2fb50*/  LDL.LU R5, [R1+0x8] ;  /* 0x0000080001057983 */ /* 0x000f280000300800 */
[----:B0-----:R-:W2:Y:S01]  /*2fb60*/  LDL.LU R4, [R1+0x18] ;  /* 0x0000180001047983 */ /* 0x001ea20000300800 */
[----:B----4-:R-:W-:-:S05]  /*2fb70*/  VIADD R0, R5, 0x1 ;  /* 0x0000000105007836 */ /* 0x010fca0000000000 */
[----:B------:R-:W-:-:S04]  /*2fb80*/  ISETP.NE.AND P0, PT, R0, 0x2, PT ;  /* 0x000000020000780c */ /* 0x000fc80003f05270 */
[----:B------:R-:W-:Y:S02]  /*2fb90*/  SEL R2, RZ, 0x1, P0 ;  /* 0x00000001ff027807 */ /* 0x000fe40000000000 */
[----:B------:R-:W-:Y:S02]  /*2fba0*/  SEL R0, R0, RZ, P0 ;  /* 0x000000ff00007207 */ /* 0x000fe40000000000 */
[----:B--2---:R-:W-:-:S03]  /*2fbb0*/  LOP3.LUT R4, R4, R2, RZ, 0x3c, !PT ;  /* 0x0000000204047212 */ /* 0x004fc600078e3cff */
[----:B------:R2:W-:Y:S04]  /*2fbc0*/  STL [R1+0x8], R0 ;  /* 0x0000080001007387 */ /* 0x0005e80000100800 */
[----:B------:R2:W-:Y:S02]  /*2fbd0*/  STL [R1+0x18], R4 ;  /* 0x0000180401007387 */ /* 0x0005e40000100800 */
.L_x_3182:
[----:B------:R-:W-:Y:S05]  /*2fbe0*/  BSYNC B7 ;  /* 0x0000000000077941 */ /* 0x000fea0003800000 */
.L_x_3180:
[----:B------:R-:W4:Y:S02]  /*2fbf0*/  LDL R7, [R1+0xc] ;  /* 0x00000c0001077983 */ /* 0x000f240000100800 */
[----:B----4-:R-:W-:-:S13]  /*2fc00*/  LOP3.LUT P0, RZ, R7, 0x10, RZ, 0xc0, !PT ;  /* 0x0000001007ff7812 */ /* 0x010fda000780c0ff */
[----:B------:R-:W-:Y:S05]  /*2fc10*/  @!P0 BRA `(.L_x_3280) ;  /* 0x0000000000288947 */ /* 0x000fea0003800000 */
[----:B------:R-:W-:Y:S05]  /*2fc20*/  WARPSYNC.ALL ;  /* 0x0000000000007948 */ /* 0x000fea0003800000 */
[----:B------:R-:W4:Y:S08]  /*2fc30*/  S2UR UR5, SR_CgaCtaId ;  /* 0x00000000000579c3 */ /* 0x000f300000008800 */
[----:B------:R-:W-:Y:S06]  /*2fc40*/  BAR.SYNC.DEFER_BLOCKING 0x5, 0x180 ;  /* 0x0146000000007b1d */ /* 0x000fec0000010000 */
[----:B------:R-:W-:-:S02]  /*2fc50*/  UMOV UR4, 0x400 ;  /* 0x0000040000047882 */ /* 0x000fc40000000000 */
[----:B----4-:R-:W-:-:S06]  /*2fc60*/  ULEA UR4, UR5, UR4, 0x18 ;  /* 0x0000000405047291 */ /* 0x010fcc000f8ec03f */
[----:B--2---:R-:W-:-:S05]  /*2fc70*/  IMAD.U32 R0, RZ, RZ, UR4 ;  /* 0x00000004ff007e24 */ /* 0x004fca000f8e00ff */
[----:B------:R2:W4:Y:S04]  /*2fc80*/  LDS.128 R16, [R0+0x388d0] ;  /* 0x0388d00000107984 */ /* 0x0005280000000c00 */
[----:B------:R2:W-:Y:S01]  /*2fc90*/  STL [R1+0x4], R0 ;  /* 0x0000040001007387 */ /* 0x0005e20000100800 */
[----:B------:R-:W-:Y:S06]  /*2fca0*/  BAR.ARV 0x4, 0x180 ;  /* 0x0106000000007b1d */ /* 0x000fec0000002000 */
[----:B------:R-:W-:Y:S05]  /*2fcb0*/  BRA `(.L_x_3281) ;  /* 0x0000000800e47947 */ /* 0x000fea0003800000 */
.L_x_3280:
[----:B---3--:R-:W3:Y:S01]  /*2fcc0*/  LDL R6, [R1+0x30] ;  /* 0x0000300001067983 */ /* 0x008ee20000100800 */
[----:B------:R-:W-:Y:S01]  /*2fcd0*/  UMOV UR4, 0xffffffff ;  /* 0xffffffff00047882 */ /* 0x000fe20000000000 */
[----:B---3--:R-:W-:Y:S02]  /*2fce0*/  ISETP.NE.AND P5, PT, R6, 0x1f, PT ;  /* 0x0000001f0600780c */ /* 0x008fe40003fa5270 */
[----:B------:R-:W-:Y:S11]  /*2fcf0*/  BRA.DIV UR4, `(.L_x_3282) ;  /* 0x00000036043c7947 */ /* 0x000ff6000b800000 */
[----:B--2---:R-:W-:Y:S01]  /*2fd00*/  IADD3 R0, R19, R6, RZ ;  /* 0x0000000613007210 */ /* 0x004fe20007ffe0ff */
[----:B------:R-:W-:Y:S01]  /*2fd10*/  ULDC UR4, c[0x0][0xc3c] ;  /* 0x00030f0000047ab9 */ /* 0x000fe20000000800 */
[----:B------:R-:W-:Y:S01]  /*2fd20*/  ULDC.64 UR6, c[0x0][0x208] ;  /* 0x0000820000067ab9 */ /* 0x000fe20000000a00 */
[----:B------:R-:W-:Y:S02]  /*2fd30*/  LOP3.LUT P4, RZ, R7, 0x1, RZ, 0xc0, !PT ;  /* 0x0000000107ff7812 */ /* 0x000fe4000788c0ff */
[----:B------:R-:W-:-:S13]  /*2fd40*/  ISETP.GE.OR P0, PT, R0, UR4, !P5 ;  /* 0x0000000400007c0c */ /* 0x000fda000ef06670 */
[----:B------:R-:W2:Y:S02]  /*2fd50*/  @!P0 LDC.64 R2, c[0x0][0xc80] ;  /* 0x00032000ff028b82 */ /* 0x000ea40000000a00 */
[----:B--2---:R-:W-:-:S06]  /*2fd60*/  @!P0 IMAD.WIDE R2, R0, 0x4, R2 ;  /* 0x0000000400028825 */ /* 0x004fcc00078e0202 */
[----:B------:R2:W3:Y:S01]  /*2fd70*/  @!P0 LDG.E R2, desc[UR6][R2.64] ;  /* 0x0000000602028981 */ /* 0x0004e2000c1e1900 */
[C---:B------:R-:W-:Y:S02]  /*2fd80*/  ISETP.GE.U32.AND P1, PT, R6.reuse, 0x4, PT ;  /* 0x000000040600780c */ /* 0x040fe40003f26070 */
[C---:B------:R-:W-:Y:S01]  /*2fd90*/  ISETP.GE.U32.AND P2, PT, R6.reuse, 0x8, PT ;  /* 0x000000080600780c */ /* 0x040fe20003f46070 */
[----:B------:R-:W-:Y:S01]  /*2fda0*/  SHFL.IDX PT, R0, R16, RZ, 0x1f ;  /* 0x00001fff10007589 */ /* 0x000fe200000e0000 */
[----:B------:R-:W-:-:S03]  /*2fdb0*/  ISETP.GE.U32.AND P3, PT, R6, 0x10, PT ;  /* 0x000000100600780c */ /* 0x000fc60003f66070 */
[----:B------:R-:W-:Y:S01]  /*2fdc0*/  SHFL.IDX PT, R5, R16, 0x1, 0x1f ;  /* 0x00201f0010057f89 */ /* 0x000fe200000e0000 */
[----:B--2---:R-:W-:Y:S02]  /*2fdd0*/  IMAD.MOV.U32 R3, RZ, RZ, RZ ;  /* 0x000000ffff037224 */ /* 0x004fe400078e00ff */
[----:B---3--:R-:W-:Y:S01]  /*2fde0*/  @!P0 IMAD.MOV.U32 R3, RZ, RZ, R2 ;  /* 0x000000ffff038224 */ /* 0x008fe200078e0002 */
[----:B------:R-:W-:-:S04]  /*2fdf0*/  ISETP.GE.U32.AND P0, PT, R6, 0x2, PT ;  /* 0x000000020600780c */ /* 0x000fc80003f06070 */
[----:B------:R-:W2:Y:S02]  /*2fe00*/  SHFL.UP PT, R2, R3, 0x1, RZ ;  /* 0x0420000003027989 */ /* 0x000ea400000e00ff */
[----:B--2---:R-:W-:-:S05]  /*2fe10*/  SEL R2, R2, RZ, P4 ;  /* 0x000000ff02027207 */ /* 0x004fca0002000000 */
[----:B------:R-:W-:-:S05]  /*2fe20*/  IMAD.IADD R2, R3, 0x1, R2 ;  /* 0x0000000103027824 */ /* 0x000fca00078e0202 */
[----:B------:R-:W2:Y:S02]  /*2fe30*/  SHFL.UP PT, R4, R2, 0x2, RZ ;  /* 0x0440000002047989 */ /* 0x000ea400000e00ff */
[----:B--2---:R-:W-:-:S04]  /*2fe40*/  SEL R4, R4, RZ, P0 ;  /* 0x000000ff04047207 */ /* 0x004fc80000000000 */
[----:B------:R-:W-:-:S05]  /*2fe50*/  IADD3 R2, R2, R4, RZ ;  /* 0x0000000402027210 */ /* 0x000fca0007ffe0ff */
[----:B------:R-:W2:Y:S02]  /*2fe60*/  SHFL.UP PT, R4, R2, 0x4, RZ ;  /* 0x0480000002047989 */ /* 0x000ea400000e00ff */
[----:B--2---:R-:W-:-:S05]  /*2fe70*/  SEL R4, R4, RZ, P1 ;  /* 0x000000ff04047207 */ /* 0x004fca0000800000 */
[----:B------:R-:W-:-:S05]  /*2fe80*/  IMAD.IADD R2, R2, 0x1, R4 ;  /* 0x0000000102027824 */ /* 0x000fca00078e0204 */
[----:B------:R-:W2:Y:S02]  /*2fe90*/  SHFL.UP PT, R4, R2, 0x8, RZ ;  /* 0x0500000002047989 */ /* 0x000ea400000e00ff */
[----:B--2---:R-:W-:-:S05]  /*2fea0*/  SEL R4, R4, RZ, P2 ;  /* 0x000000ff04047207 */ /* 0x004fca0001000000 */
[----:B------:R-:W-:-:S05]  /*2feb0*/  IMAD.IADD R2, R2, 0x1, R4 ;  /* 0x0000000102027824 */ /* 0x000fca00078e0204 */
[----:B------:R-:W2:Y:S02]  /*2fec0*/  SHFL.UP PT, R4, R2, 0x10, RZ ;  /* 0x0600000002047989 */ /* 0x000ea400000e00ff */
[----:B--2---:R-:W-:-:S05]  /*2fed0*/  SEL R4, R4, RZ, P3 ;  /* 0x000000ff04047207 */ /* 0x004fca0001800000 */
[----:B------:R-:W-:-:S05]  /*2fee0*/  IMAD.IADD R2, R2, 0x1, R4 ;  /* 0x0000000102027824 */ /* 0x000fca00078e0204 */
[----:B------:R2:W3:Y:S02]  /*2fef0*/  SHFL.IDX PT, R16, R2, 0x1f, 0x1f ;  /* 0x03e01f0002107f89 */ /* 0x0004e400000e0000 */
.L_x_3409:
[----:B------:R-:W-:Y:S02]  /*2ff00*/  ULDC UR4, c[0x0][0xc38] ;  /* 0x00030e0000047ab9 */ /* 0x000fe40000000800 */
[----:B------:R-:W-:-:S05]  /*2ff10*/  MOV R4, UR4 ;  /* 0x0000000400047c02 */ /* 0x000fca0008000f00 */
[----:B---3--:R-:W-:-:S04]  /*2ff20*/  IMAD R16, R16, R4, RZ ;  /* 0x0000000410107224 */ /* 0x008fc800078e02ff */
[----:B------:R-:W-:-:S05]  /*2ff30*/  IMAD.IADD R5, R5, 0x1, R16 ;  /* 0x0000000105057824 */ /* 0x000fca00078e0210 */
[----:B------:R-:W-:-:S13]  /*2ff40*/  ISETP.GT.AND P4, PT, R5, R0, PT ;  /* 0x000000000500720c */ /* 0x000fda0003f84270 */
[----:B------:R-:W-:Y:S05]  /*2ff50*/  @P4 BRA `(.L_x_3283) ;  /* 0x0000000000a44947 */ /* 0x000fea0003800000 */
.L_x_3288:
[----:B--2---:R-:W2:Y:S01]  /*2ff60*/  LDC R2, c[0x0][0xc3c] ;  /* 0x00030f00ff027b82 */ /* 0x004ea20000000800 */
[----:B------:R-:W-:-:S05]  /*2ff70*/  VIADD R19, R19, 0x1f ;  /* 0x0000001f13137836 */ /* 0x000fca0000000000 */
[----:B--2---:R-:W-:-:S13]  /*2ff80*/  ISETP.GE.AND P4, PT, R19, R2, PT ;  /* 0x000000021300720c */ /* 0x004fda0003f86270 */
[----:B------:R-:W-:Y:S05]  /*2ff90*/  @P4 BRA `(.L_x_3284) ;  /* 0x0000000400e44947 */ /* 0x000fea0003800000 */
[----:B------:R-:W2:Y:S01]  /*2ffa0*/  LDL R3, [R1+0x30] ;  /* 0x0000300001037983 */ /* 0x000ea20000100800 */
[----:B------:R-:W-:Y:S01]  /*2ffb0*/  BSSY B0, `(.L_x_3285) ;  /* 0x0000009000007945 */ /* 0x000fe20003800000 */
[----:B--2---:R-:W-:Y:S01]  /*2ffc0*/  IMAD.IADD R4, R19, 0x1, R3 ;  /* 0x0000000113047824 */ /* 0x004fe200078e0203 */
[----:B------:R-:W-:-:S04]  /*2ffd0*/  MOV R3, RZ ;  /* 0x000000ff00037202 */ /* 0x000fc80000000f00 */
[----:B------:R-:W-:-:S13]  /*2ffe0*/  ISETP.GE.OR P4, PT, R4, R2, !P5 ;  /* 0x000000020400720c */ /* 0x000fda0006f86670 */
[----:B------:R-:W-:Y:S05]  /*2fff0*/  @P4 BRA `(.L_x_3286) ;  /* 0x0000000000104947 */ /* 0x000fea0003800000 */
[----:B------:R-:W2:Y:S01]  /*30000*/  LDC.64 R2, c[0x0][0xc80] ;  /* 0x00032000ff027b82 */ /* 0x000ea20000000a00 */
[----:B------:R-:W-:Y:S01]  /*30010*/  ULDC.64 UR4, c[0x0][0x208] ;  /* 0x0000820000047ab9 */ /* 0x000fe20000000a00 */
[----:B--2---:R-:W-:-:S06]  /*30020*/  IMAD.WIDE R2, R4, 0x4, R2 ;  /* 0x0000000404027825 */ /* 0x004fcc00078e0202 */
[----:B------:R2:W5:Y:S02]  /*30030*/  LDG.E R3, desc[UR4][R2.64] ;  /* 0x0000000402037981 */ /* 0x000564000c1e1900 */
.L_x_3286:
[----:B------:R-:W-:Y:S05]  /*30040*/  BSYNC B0 ;  /* 0x0000000000007941 */ /* 0x000fea0003800000 */
.L_x_3285:
[----:B------:R-:W-:-:S03]  /*30050*/  UMOV UR4, 0xffffffff ;  /* 0xffffffff00047882 */ /* 0x000fc60000000000 */
[----:B------:R-:W-:Y:S05]  /*30060*/  BRA.DIV UR4, `(.L_x_3287) ;  /* 0x0000003604a07947 */ /* 0x000fea000b800000 */
[----:B------:R-:W3:Y:S04]  /*30070*/  LDL R4, [R1+0xc] ;  /* 0x00000c0001047983 */ /* 0x000ee80000100800 */
[----:B--2--5:R-:W2:Y:S01]  /*30080*/  SHFL.UP PT, R2, R3, 0x1, RZ ;  /* 0x0420000003027989 */ /* 0x024ea200000e00ff */
[----:B---3--:R-:W-:-:S04]  /*30090*/  LOP3.LUT P4, RZ, R4, 0x1, RZ, 0xc0, !PT ;  /* 0x0000000104ff7812 */ /* 0x008fc8000788c0ff */
        /* <DEDUP_REMOVED lines=14> */
[----:B------:R2:W3:Y:S02]  /*30180*/  SHFL.IDX PT, R16, R2, 0x1f, 0x1f ;  /* 0x03e01f0002107f89 */ /* 0x0004e400000e0000 */
.L_x_3417:
[----:B------:R-:W-:Y:S02]  /*30190*/  ULDC UR4, c[0x0][0xc38] ;  /* 0x00030e0000047ab9 */ /* 0x000fe40000000800 */
[----:B------:R-:W-:-:S04]  /*301a0*/  IMAD.U32 R4, RZ, RZ, UR4 ;  /* 0x00000004ff047e24 */ /* 0x000fc8000f8e00ff */
[----:B---3--:R-:W-:-:S04]  /*301b0*/  IMAD R16, R16, R4, RZ ;  /* 0x0000000410107224 */ /* 0x008fc800078e02ff */
[----:B------:R-:W-:-:S05]  /*301c0*/  IMAD.IADD R5, R16, 0x1, R5 ;  /* 0x0000000110057824 */ /* 0x000fca00078e0205 */
[----:B------:R-:W-:-:S13]  /*301d0*/  ISETP.GT.AND P4, PT, R5, R0, PT ;  /* 0x000000000500720c */ /* 0x000fda0003f84270 */
[----:B------:R-:W-:Y:S05]  /*301e0*/  @!P4 BRA `(.L_x_3288) ;  /* 0xfffffffc005cc947 */ /* 0x000fea000383ffff */
.L_x_3283:
[----:B------:R-:W-:Y:S01]  /*301f0*/  IADD3 R16, -R16, R5, RZ ;  /* 0x0000000510107210 */ /* 0x000fe20007ffe1ff */
[----:B------:R-:W-:-:S04]  /*30200*/  UMOV UR4, 0xffffffff ;  /* 0xffffffff00047882 */ /* 0x000fc80000000000 */
[----:B------:R-:W-:-:S05]  /*30210*/  IMAD R5, R2, R4, R16 ;  /* 0x0000000402057224 */ /* 0x000fca00078e0210 */
[----:B------:R-:W-:Y:S01]  /*30220*/  ISETP.GT.AND P6, PT, R5, R0, PT ;  /* 0x000000000500720c */ /* 0x000fe20003fc4270 */
[----:B------:R-:W-:-:S12]  /*30230*/  BRA.DIV UR4, `(.L_x_3289) ;  /* 0x0000003a040c7947 */ /* 0x000fd8000b800000 */
[----:B------:R-:W-:-:S04]  /*30240*/  VOTE.ANY R5, PT, !P6 ;  /* 0x0000000000057806 */ /* 0x000fc800070e0100 */
[----:B------:R-:W3:Y:S02]  /*30250*/  POPC R6, R5 ;  /* 0x0000000500067309 */ /* 0x000ee40000000000 */
[----:B---3--:R3:W4:Y:S02]  /*30260*/  SHFL.IDX PT, R17, R3, R6, 0x1f ;  /* 0x00001f0603117589 */ /* 0x00872400000e0000 */
.L_x_3421:
[----:B------:R-:W-:Y:S01]  /*30270*/  ISETP.NE.AND P0, PT, R5, RZ, PT ;  /* 0x000000ff0500720c */ /* 0x000fe20003f05270 */
[----:B------:R-:W-:-:S12]  /*30280*/  IMAD.MOV.U32 R5, RZ, RZ, RZ ;  /* 0x000000ffff057224 */ /* 0x000fd800078e00ff */
[----:B------:R-:W-:Y:S05]  /*30290*/  @!P0 BRA `(.L_x_3290) ;  /* 0x0000000000148947 */ /* 0x000fea0003800000 */
[----:B------:R-:W-:Y:S01]  /*302a0*/  UMOV UR4, 0xffffffff ;  /* 0xffffffff00047882 */ /* 0x000fe20000000000 */
[----:B------:R-:W-:Y:S02]  /*302b0*/  VIADD R12, R6, 0xffffffff ;  /* 0xffffffff060c7836 */ /* 0x000fe40000000000 */
[----:B------:R-:W-:Y:S05]  /*302c0*/  BRA.DIV UR4, `(.L_x_3291) ;  /* 0x0000003a04307947 */ /* 0x000fea000b800000 */
[----:B--2---:R2:W0:Y:S02]  /*302d0*/  SHFL.IDX PT, R2, R2, R12, 0x1f ;  /* 0x00001f0c02027589 */ /* 0x00442400000e0000 */
.L_x_3424:
[----:B0-----:R-:W-:-:S07]  /*302e0*/  IMAD.MOV.U32 R5, RZ, RZ, R2 ;  /* 0x000000ffff057224 */ /* 0x001fce00078e0002 */
.L_x_3290:
[----:B--23--:R-:W2:Y:S01]  /*302f0*/  LDC.64 R2, c[0x0][0xc90] ;  /* 0x00032400ff027b82 */ /* 0x00cea20000000a00 */
[----:B------:R-:W-:Y:S01]  /*30300*/  IADD3 R19, R6, R19, RZ ;  /* 0x0000001306137210 */ /* 0x000fe20007ffe0ff */
[----:B------:R-:W-:-:S04]  /*30310*/  ULDC.64 UR4, c[0x0][0x208] ;  /* 0x0000820000047ab9 */ /* 0x000fc80000000a00 */
[----:B--2---:R-:W-:-:S05]  /*30320*/  IMAD.WIDE R2, R19, 0x4, R2 ;  /* 0x0000000413027825 */ /* 0x004fca00078e0202 */
[----:B------:R-:W4:Y:S01]  /*30330*/  LDG.E R7, desc[UR4][R2.64] ;  /* 0x0000000402077981 */ /* 0x000f22000c1e1900 */
[----:B------:R-:W-:-:S05]  /*30340*/  IMAD R16, R5, R4, R16 ;  /* 0x0000000405107224 */ /* 0x000fca00078e0210 */
[----:B------:R-:W-:Y:S01]  /*30350*/  IADD3 R0, R0, -R16, RZ ;  /* 0x8000001000007210 */ /* 0x000fe20007ffe0ff */
[----:B----4-:R-:W-:-:S05]  /*30360*/  IMAD R6, R17, R7, RZ ;  /* 0x0000000711067224 */ /* 0x010fca00078e02ff */
[----:B-----5:R-:W-:-:S04]  /*30370*/  IABS R8, R6 ;  /* 0x0000000600087213 */ /* 0x020fc80000000000 */
[----:B------:R-:W2:Y:S08]  /*30380*/  I2F.RP R2, R8 ;  /* 0x0000000800027306 */ /* 0x000eb00000209400 */
[----:B--2---:R-:W2:Y:S02]  /*30390*/  MUFU.RCP R2, R2 ;  /* 0x0000000200027308 */ /* 0x004ea40000001000 */
[----:B--2---:R-:W-:-:S06]  /*303a0*/  VIADD R2, R2, 0xffffffe ;  /* 0x0ffffffe02027836 */ /* 0x004fcc0000000000 */
[----:B------:R-:W2:Y:S02]  /*303b0*/  F2I.FTZ.U32.TRUNC.NTZ R3, R2 ;  /* 0x0000000200037305 */ /* 0x000ea4000021f000 */
[----:B--2---:R-:W-:-:S04]  /*303c0*/  IMAD.MOV R2, RZ, RZ, -R3 ;  /* 0x000000ffff027224 */ /* 0x004fc800078e0a03 */
        /* <DEDUP_REMOVED lines=25> */
[----:B------:R-:W2:Y:S08]  /*30560*/  I2F.RP R3, R7 ;  /* 0x0000000700037306 */ /* 0x000eb00000209400 */
[----:B--2---:R-:W2:Y:S02]  /*30570*/  MUFU.RCP R3, R3 ;  /* 0x0000000300037308 */ /* 0x004ea40000001000 */
[----:B--2---:R-:W-:-:S06]  /*30580*/  IADD3 R3, R3, 0xffffffe, RZ ;  /* 0x0ffffffe03037810 */ /* 0x004fcc0007ffe0ff */
[----:B------:R-:W2:Y:S02]  /*30590*/  F2I.FTZ.U32.TRUNC.NTZ R3, R3 ;  /* 0x0000000300037305 */ /* 0x000ea4000021f000 */
[----:B--2---:R-:W-:-:S04]  /*305a0*/  IMAD.MOV R2, RZ, RZ, -R3 ;  /* 0x000000ffff027224 */ /* 0x004fc800078e0a03 */
[----:B------:R-:W-:Y:S02]  /*305b0*/  IMAD R6, R2, R7, RZ ;  /* 0x0000000702067224 */ /* 0x000fe400078e02ff */
[----:B------:R-:W-:-:S04]  /*305c0*/  IMAD.MOV.U32 R2, RZ, RZ, RZ ;  /* 0x000000ffff027224 */ /* 0x000fc800078e00ff */
[----:B------:R-:W-:Y:S01]  /*305d0*/  IMAD.HI.U32 R2, R3, R6, R2 ;  /* 0x0000000603027227 */ /* 0x000fe200078e0002 */
[----:B------:R-:W-:Y:S02]  /*305e0*/  IABS R3, R0 ;  /* 0x0000000000037213 */ /* 0x000fe40000000000 */
[----:B------:R-:W-:-:S03]  /*305f0*/  IABS R6, R4 ;  /* 0x0000000400067213 */ /* 0x000fc60000000000 */
[----:B------:R-:W-:Y:S01]  /*30600*/  IMAD.HI.U32 R2, R2, R3, RZ ;  /* 0x0000000302027227 */ /* 0x000fe200078e00ff */
[----:B------:R-:W-:-:S05]  /*30610*/  IADD3 R6, RZ, -R6, RZ ;  /* 0x80000006ff067210 */ /* 0x000fca0007ffe0ff */
        /* <DEDUP_REMOVED lines=10> */
[----:B------:R-:W-:Y:S02]  /*306c0*/  @!P1 IADD3 R2, -R2, RZ, RZ ;  /* 0x000000ff02029210 */ /* 0x000fe40007ffe1ff */
[----:B------:R-:W-:Y:S01]  /*306d0*/  @!P2 LOP3.LUT R2, RZ, R4, RZ, 0x33, !PT ;  /* 0x00000004ff02a212 */ /* 0x000fe200078e33ff */
[----:B------:R-:W-:-:S04]  /*306e0*/  IMAD.MOV R4, RZ, RZ, -R4 ;  /* 0x000000ffff047224 */ /* 0x000fc800078e0a04 */
[----:B------:R-:W-:Y:S01]  /*306f0*/  IMAD R18, R2, R4, R0 ;  /* 0x0000000402127224 */ /* 0x000fe200078e0200 */
[----:B------:R-:W-:-:S05]  /*30700*/  LOP3.LUT R2, RZ, R2, RZ, 0x33, !PT ;  /* 0x00000002ff027212 */ /* 0x000fca00078e33ff */
[----:B------:R-:W-:Y:S01]  /*30710*/  IMAD.IADD R17, R17, 0x1, R2 ;  /* 0x0000000111117824 */ /* 0x000fe200078e0202 */
[----:B------:R-:W-:Y:S06]  /*30720*/  BRA `(.L_x_3292) ;  /* 0x00000000001c7947 */ /* 0x000fec0003800000 */
.L_x_3284:
[----:B------:R-:W-:Y:S01]  /*30730*/  UMOV UR4, URZ ;  /* 0x0000003f00047c82 */ /* 0x000fe20008000000 */
[----:B------:R-:W-:Y:S01]  /*30740*/  UMOV UR5, URZ ;  /* 0x0000003f00057c82 */ /* 0x000fe20008000000 */
[----:B------:R-:W-:Y:S01]  /*30750*/  ULDC UR6, c[0x0][0xc3c] ;  /* 0x00030f0000067ab9 */ /* 0x000fe20000000800 */
[----:B------:R-:W-:Y:S01]  /*30760*/  MOV R16, R0 ;  /* 0x0000000000107202 */ /* 0x000fe20000000f00 */
[----:B------:R-:W-:Y:S02]  /*30770*/  IMAD.U32 R17, RZ, RZ, UR4 ;  /* 0x00000004ff117e24 */ /* 0x000fe4000f8e00ff */
[----:B------:R-:W-:Y:S02]  /*30780*/  IMAD.U32 R18, RZ, RZ, UR5 ;  /* 0x00000005ff127e24 */ /* 0x000fe4000f8e00ff */
[----:B------:R-:W-:-:S07]  /*30790*/  IMAD.U32 R19, RZ, RZ, UR6 ;  /* 0x00000006ff137e24 */ /* 0x000fce000f8e00ff */
.L_x_3292:
[----:B------:R-:W2:Y:S04]  /*307a0*/  LDL R0, [R1+0x30] ;  /* 0x0000300001007983 */ /* 0x000ea80000100800 */
[----:B------:R3:W4:Y:S01]  /*307b0*/  LDL R3, [R1+0x4] ;  /* 0x0000040001037983 */ /* 0x0007220000100800 */
[----:B------:R-:W-:Y:S05]  /*307c0*/  WARPSYNC.ALL ;  /* 0x0000000000007948 */ /* 0x000fea0003800000 */
[----:B------:R-:W-:Y:S01]  /*307d0*/  BAR.SYNC.DEFER_BLOCKING 0x4, 0x180 ;  /* 0x0106000000007b1d */ /* 0x000fe20000010000 */
[----:B--2---:R-:W-:-:S13]  /*307e0*/  ISETP.NE.AND P0, PT, R0, RZ, PT ;  /* 0x000000ff0000720c */ /* 0x004fda0003f05270 */
[----:B------:R-:W4:Y:S01]  /*307f0*/  @!P0 S2R R0, SR_CgaCtaId ;  /* 0x0000000000008919 */ /* 0x000f220000008800 */
[----:B------:R-:W-:-:S04]  /*30800*/  @!P0 MOV R2, 0x400 ;  /* 0x0000040000028802 */ /* 0x000fc80000000f00 */
[----:B----4-:R-:W-:-:S05]  /*30810*/  @!P0 LEA R3, R0, R2, 0x18 ;  /* 0x0000000200038211 */ /* 0x010fca00078ec0ff */
[----:B------:R3:W-:Y:S04]  /*30820*/  @!P0 STS.128 [R3+0x388d0], R16 ;  /* 0x0388d01003008388 */ /* 0x0007e80000000c00 */
[----:B------:R3:W-:Y:S01]  /*30830*/  @!P0 STL [R1+0x4], R3 ;  /* 0x0000040301008387 */ /* 0x0007e20000100800 */
[----:B------:R-:W-:Y:S06]  /*30840*/  BAR.ARV 0x5, 0x180 ;  /* 0x0146000000007b1d */ /* 0x000fec0000002000 */
.L_x_3281:
[----:B------:R-:W-:Y:S02]  /*30850*/  ULDC UR4, c[0x0][0xc3c] ;  /* 0x00030f0000047ab9 */ /* 0x000fe40000000800 */
[----:B----4-:R-:W-:-:S13]  /*30860*/  ISETP.GE.AND P0, PT, R19, UR4, PT ;  /* 0x0000000413007c0c */ /* 0x010fda000bf06270 */
[----:B------:R-:W-:Y:S05]  /*30870*/  @!P0 BRA `(.L_x_3293) ;  /* 0xffffff8000508947 */ /* 0x000fea000383ffff */
[----:B------:R-:W-:Y:S05]  /*30880*/  BSYNC B8 ;  /* 0x0000000000087941 */ /* 0x000fea0003800000 */
.L_x_3132:
[----:B--2---:R-:W2:Y:S01]  /*30890*/  LDL.LU R0, [R1+0x50] ;  /* 0x0000500001007983 */ /* 0x004ea20000300800 */
[----:B------:R-:W-:Y:S01]  /*308a0*/  BSSY B0, `(.L_x_3294) ;  /* 0x000000b000007945 */ /* 0x000fe20003800000 */
[----:B------:R-:W4:Y:S01]  /*308b0*/  S2R R5, SR_CgaCtaId ;  /* 0x0000000000057919 */ /* 0x000f220000008800 */
[----:B--2---:R-:W-:-:S04]  /*308c0*/  IADD3 R0, R0, 0x1, RZ ;  /* 0x0000000100007810 */ /* 0x004fc80007ffe0ff */
[----:B0-----:R-:W-:-:S04]  /*308d0*/  LEA.HI R2, R0, R0, RZ, 0x1 ;  /* 0x0000000000027211 */ /* 0x001fc800078f08ff */
[----:B---3--:R-:W-:-:S05]  /*308e0*/  LOP3.LUT R3, R2, 0xfffffffe, RZ, 0xc0, !PT ;  /* 0xfffffffe02037812 */ /* 0x008fca00078ec0ff */
[----:B------:R-:W-:Y:S01]  /*308f0*/  IMAD.IADD R3, R0, 0x1, -R3 ;  /* 0x0000000100037824 */ /* 0x000fe200078e0a03 */
[----:B------:R-:W-:-:S04]  /*30900*/  MOV R0, 0x400 ;  /* 0x0000040000007802 */ /* 0x000fc80000000f00 */
[----:B----4-:R-:W-:Y:S02]  /*30910*/  LEA R0, R5, R0, 0x18 ;  /* 0x0000000005007211 */ /* 0x010fe400078ec0ff */
[----:B------:R-:W-:-:S04]  /*30920*/  SHF.L.U32 R3, R3, 0x1f, RZ ;  /* 0x0000001f03037819 */ /* 0x000fc800000006ff */
[----:B------:R-:W0:Y:S02]  /*30930*/  SYNCS.PHASECHK.TRANS64.TRYWAIT P0, [R0+URZ+0x38820], R3 ;  /* 0x03882003000075a7 */ /* 0x000e24000800017f */
[----:B0-----:R-:W-:Y:S05]  /*30940*/  @!P0 BRA `(.L_x_3295) ;  /* 0x0000003000b88947 */ /* 0x001fea0003800000 */
.L_x_3425:
[----:B------:R-:W-:Y:S05]  /*30950*/  BSYNC B0 ;  /* 0x0000000000007941 */ /* 0x000fea0003800000 */
.L_x_3294:
[----:B------:R-:W-:-:S03]  /*30960*/  UMOV UR4, 0xffffffff ;  /* 0xffffffff00047882 */ /* 0x000fc60000000000 */
[----:B------:R-:W-:Y:S05]  /*30970*/  BRA.DIV UR4, `(.L_x_3296) ;  /* 0x0000003204c07947 */ /* 0x000fea000b800000 */
[----:B------:R-:W2:Y:S02]  /*30980*/  S2R R2, SR_TID.X ;  /* 0x0000000000027919 */ /* 0x000ea40000002100 */
[----:B--2---:R-:W-:-:S04]  /*30990*/  SHF.R.U32.HI R2, RZ, 0x5, R2 ;  /* 0x00000005ff027819 */ /* 0x004fc80000011602 */
[----:B------:R-:W-:-:S05]  /*309a0*/  LOP3.LUT R2, R2, 0x3, RZ, 0xc0, !PT ;  /* 0x0000000302027812 */ /* 0x000fca00078ec0ff */
[----:B------:R2:W3:Y:S02]  /*309b0*/  SHFL.IDX PT, R14, R2, RZ, 0x1f ;  /* 0x00001fff020e7589 */ /* 0x0004e400000e0000 */
.L_x_3428:
[----:B---3--:R-:W-:-:S13]  /*309c0*/  ISETP.NE.AND P0, PT, R14, RZ, PT ;  /* 0x000000ff0e00720c */ /* 0x008fda0003f05270 */
[----:B------:R-:W-:Y:S05]  /*309d0*/  @P0 BRA `(.L_x_2866) ;  /* 0x00000000009c0947 */ /* 0x000fea0003800000 */
[----:B------:R-:W-:-:S03]  /*309e0*/  UMOV UR4, 0xffffffff ;  /* 0xffffffff00047882 */ /* 0x000fc60000000000 */
[----:B------:R-:W-:Y:S05]  /*309f0*/  BRA.DIV UR4, `(.L_x_3297) ;  /* 0x0000003204d47947 */ /* 0x000fea000b800000 */
[----:B------:R-:W-:-:S13]  /*30a00*/  ELECT P6, URZ, PT ;  /* 0x00000000003f782f */ /* 0x000fda00038c0000 */
.L_x_3431:
[----:B------:R-:W-:Y:S05]  /*30a10*/  @!P6 BRA `(.L_x_2866) ;  /* 0x00000000008ce947 */ /* 0x000fea0003800000 */
[----:B--2---:R-:W2:Y:S02]  /*30a20*/  LDL R2, [R1+0x98] ;  /* 0x0000980001027983 */ /* 0x004ea40000100800 */
[----:B--2---:R-:W-:-:S13]  /*30a30*/  R2UR UR4, R2 ;  /* 0x00000000020472ca */ /* 0x004fda00000e0000 */
[----:B------:R-:W-:-:S06]  /*30a40*/  ULOP3.LUT UR4, UR4, 0x2, URZ, 0xfc, !UPT ;  /* 0x0000000204047892 */ /* 0x000fcc000f8efc3f */
[----:B------:R-:W-:-:S05]  /*30a50*/  IMAD.U32 R2, RZ, RZ, UR4 ;  /* 0x00000004ff027e24 */ /* 0x000fca000f8e00ff */
[----:B------:R-:W-:-:S13]  /*30a60*/  ISETP.NE.AND P2, PT, R2, 0x3, PT ;  /* 0x000000030200780c */ /* 0x000fda0003f45270 */
[----:B------:R-:W-:Y:S05]  /*30a70*/  @!P2 BRA `(.L_x_3298) ;  /* 0x000000000004a947 */ /* 0x000fea0003800000 */
[----:B------:R-:W-:Y:S01]  /*30a80*/  BPT.TRAP 0x1 ;  /* 0x000000040000795c */ /* 0x000fe20000300000 */
.L_x_3298:
[----:B0-----:R-:W2:Y:S04]  /*30a90*/  LDL R3, [R1+0x8] ;  /* 0x0000080001037983 */ /* 0x001ea80000100800 */
[----:B------:R-:W3:Y:S01]  /*30aa0*/  LDL.LU R7, [R1+0x18] ;  /* 0x0000180001077983 */ /* 0x000ee20000300800 */
[----:B------:R-:W-:-:S05]  /*30ab0*/  VIADD R2, R0, 0x38840 ;  /* 0x0003884000027836 */ /* 0x000fca0000000000 */
[C---:B--2---:R-:W-:Y:S01]  /*30ac0*/  LEA R6, R3.reuse, R2, 0x3 ;  /* 0x0000000203067211 */ /* 0x044fe200078e18ff */
        /* <DEDUP_REMOVED lines=10> */
.L_x_3432:
[----:B------:R-:W2:Y:S02]  /*30b70*/  SYNCS.PHASECHK.TRANS64.TRYWAIT P0, [R7+URZ], R2 ;  /* 0x00000002070075a7 */ /* 0x000ea4000800017f */
[----:B--2---:R-:W-:Y:S05]  /*30b80*/  @!P0 BRA `(.L_x_3300) ;  /* 0x0000003000a48947 */ /* 0x004fea0003800000 */
.L_x_3433:
[----:B------:R-:W-:Y:S05]  /*30b90*/  @!P2 BRA `(.L_x_3301) ;  /* 0x000000000004a947 */ /* 0x000fea0003800000 */
[----:B------:R-:W-:Y:S01]  /*30ba0*/  BPT.TRAP 0x1 ;  /* 0x000000040000795c */ /* 0x000fe20000300000 */
.L_x_3301:
[----:B------:R-:W3:Y:S01]  /*30bb0*/  LDL.LU R4, [R1+0x8] ;  /* 0x0000080001047983 */ /* 0x000ee20000300800 */
[----:B------:R-:W-:-:S05]  /*30bc0*/  VIADD R0, R0, 0x38860 ;  /* 0x0003886000007836 */ /* 0x000fca0000000000 */
[----:B---3--:R-:W-:-:S04]  /*30bd0*/  LEA R4, R4, R0, 0x3 ;  /* 0x0000000004047211 */ /* 0x008fc800078e18ff */
[----:B------:R-:W3:Y:S02]  /*30be0*/  SYNCS.PHASECHK.TRANS64.TRYWAIT P0, [R4+URZ], R5 ;  /* 0x00000005040075a7 */ /* 0x000ee4000800017f */
[----:B---3--:R-:W-:Y:S05]  /*30bf0*/  @!P0 BRA `(.L_x_3302) ;  /* 0x00000030009c8947 */ /* 0x008fea0003800000 */
.L_x_3434:
[----:B------:R-:W-:-:S07]  /*30c00*/  IMAD R3, R3, 0x8, R0 ;  /* 0x0000000803037824 */ /* 0x000fce00078e0200 */
.L_x_3303:
[----:B----4-:R4:W0:Y:S02]  /*30c10*/  SYNCS.PHASECHK.TRANS64.TRYWAIT P0, [R3+URZ], R2 ;  /* 0x00000002030075a7 */ /* 0x010824000800017f */
[----:B0-----:R-:W-:Y:S05]  /*30c20*/  @!P0 NANOSLEEP.SYNCS 0x989680 ;  /* 0x009896800000895d */ /* 0x001fea0003900000 */
[----:B------:R-:W0:Y:S02]  /*30c30*/  @!P0 SYNCS.PHASECHK.TRANS64 P0, [R3+URZ], R2 ;  /* 0x00000002030085a7 */ /* 0x000e24000800007f */
[----:B0-----:R-:W-:Y:S05]  /*30c40*/  @!P0 BRA `(.L_x_3303) ;  /* 0xfffffffc00f08947 */ /* 0x001fea000383ffff */
.L_x_2866:
[----:B------:R-:W-:Y:S05]  /*30c50*/  BSYNC B9 ;  /* 0x0000000000097941 */ /* 0x000fea0003800000 */
.L_x_2863:
[----:B------:R-:W-:Y:S05]  /*30c60*/  EXIT ;  /* 0x000000000000794d */ /* 0x000fea0003800000 */
.L_x_2886:
[----:B0-----:R0:W1:Y:S02]  /*30c70*/  SYNCS.PHASECHK.TRANS64.TRYWAIT P6, [R0+URZ+0x38890], R114 ;  /* 0x03889072000075a7 */ /* 0x00106400080c017f */
[----:B-1----:R-:W-:Y:S05]  /*30c80*/  @!P6 NANOSLEEP.SYNCS 0x989680 ;  /* 0x009896800000e95d */ /* 0x002fea0003900000 */
[----:B------:R-:W1:Y:S02]  /*30c90*/  @!P6 SYNCS.PHASECHK.TRANS64 P6, [R0+URZ+0x38890], R114 ;  /* 0x038890720000e5a7 */ /* 0x000e6400080c007f */
[----:B-1----:R-:W-:Y:S05]  /*30ca0*/  @!P6 BRA `(.L_x_2886) ;  /* 0xfffffffc00f0e947 */ /* 0x002fea000383ffff */
[----:B------:R-:W-:Y:S05]  /*30cb0*/  BRA `(.L_x_3304) ;  /* 0xfffffd2c00147947 */ /* 0x000fea000383ffff */
.L_x_2942:
[----:B-1----:R1:W3:Y:S02]  /*30cc0*/  SYNCS.PHASECHK.TRANS64.TRYWAIT P6, [R0+URZ+0x38890], R114 ;  /* 0x03889072000075a7 */ /* 0x0022e400080c017f */
[----:B---3--:R-:W-:Y:S05]  /*30cd0*/  @!P6 NANOSLEEP.SYNCS 0x989680 ;  /* 0x009896800000e95d */ /* 0x008fea0003900000 */
[----:B------:R-:W3:Y:S02]  /*30ce0*/  @!P6 SYNCS.PHASECHK.TRANS64 P6, [R0+URZ+0x38890], R114 ;  /* 0x038890720000e5a7 */ /* 0x000ee400080c007f */
[----:B---3--:R-:W-:Y:S05]  /*30cf0*/  @!P6 BRA `(.L_x_2942) ;  /* 0xfffffffc00f0e947 */ /* 0x008fea000383ffff */
[----:B------:R-:W-:Y:S05]  /*30d00*/  BRA `(.L_x_3305) ;  /* 0xfffffd6000107947 */ /* 0x000fea000383ffff */
.L_x_2967:
[----:B-1----:R1:W2:Y:S02]  /*30d10*/  SYNCS.PHASECHK.TRANS64.TRYWAIT P3, [R0+URZ+0x38890], R114 ;  /* 0x03889072000075a7 */ /* 0x0022a4000806017f */
[----:B--2---:R-:W-:Y:S05]  /*30d20*/  @!P3 NANOSLEEP.SYNCS 0x989680 ;  /* 0x009896800000b95d */ /* 0x004fea0003900000 */
[----:B------:R-:W2:Y:S02]  /*30d30*/  @!P3 SYNCS.PHASECHK.TRANS64 P3, [R0+URZ+0x38890], R114 ;  /* 0x038890720000b5a7 */ /* 0x000ea4000806007f */
[----:B--2---:R-:W-:Y:S05]  /*30d40*/  @!P3 BRA `(.L_x_2967) ;  /* 0xfffffffc00f0b947 */ /* 0x004fea000383ffff */
[----:B------:R-:W-:Y:S05]  /*30d50*/  BRA `(.L_x_3306) ;  /* 0xfffffd9000847947 */ /* 0x000fea000383ffff */
.L_x_2975:
[----:B-1----:R1:W2:Y:S02]  /*30d60*/  SYNCS.PHASECHK.TRANS64.TRYWAIT P2, [R0+URZ+0x388b0], R114 ;  /* 0x0388b072000075a7 */ /* 0x0022a4000804017f */
[----:B--2---:R-:W-:Y:S05]  /*30d70*/  @!P2 NANOSLEEP.SYNCS 0x989680 ;  /* 0x009896800000a95d */ /* 0x004fea0003900000 */
[----:B------:R-:W2:Y:S02]  /*30d80*/  @!P2 SYNCS.PHASECHK.TRANS64 P2, [R0+URZ+0x388b0], R114 ;  /* 0x0388b0720000a5a7 */ /* 0x000ea4000804007f */
[----:B--2---:R-:W-:Y:S05]  /*30d90*/  @!P2 BRA `(.L_x_2975) ;  /* 0xfffffffc00f0a947 */ /* 0x004fea000383ffff */
[----:B------:R-:W-:Y:S05]  /*30da0*/  BRA `(.L_x_3307) ;  /* 0xfffffd9400b47947 */ /* 0x000fea000383ffff */
.L_x_2995:
        /* <DEDUP_REMOVED lines=8> */
.L_x_3309:
[----:B------:R-:W-:Y:S05]  /*30e30*/  BSYNC B1 ;  /* 0x0000000000017941 */ /* 0x000fea0003800000 */
.L_x_3308:
        /* <DEDUP_REMOVED lines=8> */
.L_x_3310:
[----:B------:R-:W-:Y:S01]  /*30ec0*/  MOV R13, R7 ;  /* 0x00000007000d7202 */ /* 0x000fe20000000f00 */
[----:B------:R-:W-:-:S07]  /*30ed0*/  IMAD.MOV.U32 R5, RZ, RZ, R14 ;  /* 0x000000ffff057224 */ /* 0x000fce00078e000e */
[----:B------:R-:W-:Y:S05]  /*30ee0*/  WARPSYNC.COLLECTIVE R15, `(.L_x_3311) ;  /* 0x000000000f087348 */ /* 0x000fea0003c00000 */
[----:B------:R0:W1:Y:S02]  /*30ef0*/  SHFL.IDX P6, R14, R13, R12, R11 ;  /* 0x0000000c0d0e7389 */ /* 0x00006400000c000b */
[----:B01----:R-:W-:Y:S01]  /*30f00*/  ENDCOLLECTIVE ;  /* 0x000000000000791b */ /* 0x003fe20003800000 */
.L_x_3311:
[----:B------:R-:W-:Y:S02]  /*30f10*/  IMAD.MOV.U32 R13, RZ, RZ, R3 ;  /* 0x000000ffff0d7224 */ /* 0x000fe400078e0003 */
[----:B------:R-:W-:-:S07]  /*30f20*/  IMAD.MOV.U32 R9, RZ, RZ, R14 ;  /* 0x000000ffff097224 */ /* 0x000fce00078e000e */
[----:B------:R-:W-:Y:S05]  /*30f30*/  WARPSYNC.COLLECTIVE R15, `(.L_x_3312) ;  /* 0x000000000f087348 */ /* 0x000fea0003c00000 */
[----:B------:R0:W1:Y:S02]  /*30f40*/  SHFL.IDX P6, R14, R13, R12, R11 ;  /* 0x0000000c0d0e7389 */ /* 0x00006400000c000b */
[----:B01----:R-:W-:Y:S01]  /*30f50*/  ENDCOLLECTIVE ;  /* 0x000000000000791b */ /* 0x003fe20003800000 */
.L_x_3312:
[----:B------:R-:W-:Y:S05]  /*30f60*/  BRA `(.L_x_3313) ;  /* 0xfffffda8006c7947 */ /* 0x000fea000383ffff */
.L_x_2998:
        /* <DEDUP_REMOVED lines=8> */
.L_x_3315:
[----:B------:R-:W-:Y:S05]  /*30ff0*/  BSYNC B1 ;  /* 0x0000000000017941 */ /* 0x000fea0003800000 */
.L_x_3314:
        /* <DEDUP_REMOVED lines=8> */
.L_x_3316:
[----:B------:R-:W-:Y:S01]  /*31080*/  IMAD.MOV.U32 R13, RZ, RZ, R7 ;  /* 0x000000ffff0d7224 */ /* 0x000fe200078e0007 */
[----:B------:R-:W-:-:S07]  /*31090*/  MOV R5, R14 ;  /* 0x0000000e00057202 */ /* 0x000fce0000000f00 */
[----:B------:R-:W-:Y:S05]  /*310a0*/  WARPSYNC.COLLECTIVE R15, `(.L_x_3317) ;  /* 0x000000000f087348 */ /* 0x000fea0003c00000 */
[----:B------:R0:W1:Y:S02]  /*310b0*/  SHFL.IDX P6, R14, R13, R12, R11 ;  /* 0x0000000c0d0e7389 */ /* 0x00006400000c000b */
[----:B01----:R-:W-:Y:S01]  /*310c0*/  ENDCOLLECTIVE ;  /* 0x000000000000791b */ /* 0x003fe20003800000 */
.L_x_3317:
[----:B------:R-:W-:Y:S02]  /*310d0*/  IMAD.MOV.U32 R13, RZ, RZ, R3 ;  /* 0x000000ffff0d7224 */ /* 0x000fe400078e0003 */
[----:B------:R-:W-:-:S07]  /*310e0*/  IMAD.MOV.U32 R9, RZ, RZ, R14 ;  /* 0x000000ffff097224 */ /* 0x000fce00078e000e */
[----:B------:R-:W-:Y:S05]  /*310f0*/  WARPSYNC.COLLECTIVE R15, `(.L_x_3318) ;  /* 0x000000000f087348 */ /* 0x000fea0003c00000 */
[----:B------:R0:W1:Y:S02]  /*31100*/  SHFL.IDX P6, R14, R13, R12, R11 ;  /* 0x0000000c0d0e7389 */ /* 0x00006400000c000b */
[----:B01----:R-:W-:Y:S01]  /*31110*/  ENDCOLLECTIVE ;  /* 0x000000000000791b */ /* 0x003fe20003800000 */
.L_x_3318:
[----:B------:R-:W-:Y:S05]  /*31120*/  BRA `(.L_x_3319) ;  /* 0xfffffdac00647947 */ /* 0x000fea000383ffff */
.L_x_3001:
        /* <DEDUP_REMOVED lines=8> */
.L_x_3321:
[----:B------:R-:W-:Y:S05]  /*311b0*/  BSYNC B1 ;  /* 0x0000000000017941 */ /* 0x000fea0003800000 */
.L_x_3320:
        /* <DEDUP_REMOVED lines=8> */
.L_x_3322:
[----:B------:R-:W-:Y:S02]  /*31240*/  IMAD.MOV.U32 R13, RZ, RZ, R7 ;  /* 0x000000ffff0d7224 */ /* 0x000fe400078e0007 */
[----:B------:R-:W-:-:S07]  /*31250*/  IMAD.MOV.U32 R5, RZ, RZ, R14 ;  /* 0x000000ffff057224 */ /* 0x000fce00078e000e */
[----:B------:R-:W-:Y:S05]  /*31260*/  WARPSYNC.COLLECTIVE R15, `(.L_x_3323) ;  /* 0x000000000f087348 */ /* 0x000fea0003c00000 */
[----:B------:R0:W1:Y:S02]  /*31270*/  SHFL.IDX P6, R14, R13, R12, R11 ;  /* 0x0000000c0d0e7389 */ /* 0x00006400000c000b */
[----:B01----:R-:W-:Y:S01]  /*31280*/  ENDCOLLECTIVE ;  /* 0x000000000000791b */ /* 0x003fe20003800000 */
.L_x_3323:
[----:B------:R-:W-:Y:S01]  /*31290*/  MOV R13, R3 ;  /* 0x00000003000d7202 */ /* 0x000fe20000000f00 */
[----:B------:R-:W-:-:S07]  /*312a0*/  IMAD.MOV.U32 R9, RZ, RZ, R14 ;  /* 0x000000ffff097224 */ /* 0x000fce00078e000e */
[----:B------:R-:W-:Y:S05]  /*312b0*/  WARPSYNC.COLLECTIVE R15, `(.L_x_3324) ;  /* 0x000000000f087348 */ /* 0x000fea0003c00000 */
[----:B------:R0:W1:Y:S02]  /*312c0*/  SHFL.IDX P6, R14, R13, R12, R11 ;  /* 0x0000000c0d0e7389 */ /* 0x00006400000c000b */
[----:B01----:R-:W-:Y:S01]  /*312d0*/  ENDCOLLECTIVE ;  /* 0x000000000000791b */ /* 0x003fe20003800000 */
.L_x_3324:
[----:B------:R-:W-:Y:S05]  /*312e0*/  BRA `(.L_x_3325) ;  /* 0xfffffdb000547947 */ /* 0x000fea000383ffff */
.L_x_3004:
        /* <DEDUP_REMOVED lines=8> */
.L_x_3327:
[----:B------:R-:W-:Y:S05]  /*31370*/  BSYNC B1 ;  /* 0x0000000000017941 */ /* 0x000fea0003800000 */
.L_x_3326:
        /* <DEDUP_REMOVED lines=8> */
.L_x_3328:
[----:B------:R-:W-:Y:S02]  /*31400*/  IMAD.MOV.U32 R13, RZ, RZ, R7 ;  /* 0x000000ffff0d7224 */ /* 0x000fe400078e0007 */
[----:B------:R-:W-:-:S07]  /*31410*/  IMAD.MOV.U32 R10, RZ, RZ, R14 ;  /* 0x000000ffff0a7224 */ /* 0x000fce00078e000e */
[----:B------:R-:W-:Y:S05]  /*31420*/  WARPSYNC.COLLECTIVE R15, `(.L_x_3329) ;  /* 0x000000000f087348 */ /* 0x000fea0003c00000 */
[----:B------:R0:W1:Y:S02]  /*31430*/  SHFL.IDX P6, R14, R13, R12, R11 ;  /* 0x0000000c0d0e7389 */ /* 0x00006400000c000b */
[----:B01----:R-:W-:Y:S01]  /*31440*/  ENDCOLLECTIVE ;  /* 0x000000000000791b */ /* 0x003fe20003800000 */
.L_x_3329:
[----:B------:R-:W-:Y:S01]  /*31450*/  IMAD.MOV.U32 R13, RZ, RZ, R3 ;  /* 0x000000ffff0d7224 */ /* 0x000fe200078e0003 */
[----:B------:R-:W-:-:S07]  /*31460*/  MOV R9, R14 ;  /* 0x0000000e00097202 */ /* 0x000fce0000000f00 */
[----:B------:R-:W-:Y:S05]  /*31470*/  WARPSYNC.COLLECTIVE R15, `(.L_x_3330) ;  /* 0x000000000f087348 */ /* 0x000fea0003c00000 */
[----:B------:R0:W1:Y:S02]  /*31480*/  SHFL.IDX P6, R14, R13, R12, R11 ;  /* 0x0000000c0d0e7389 */ /* 0x00006400000c000b */
[----:B01----:R-:W-:Y:S01]  /*31490*/  ENDCOLLECTIVE ;  /* 0x000000000000791b */ /* 0x003fe20003800000 */
.L_x_3330:
[----:B------:R-:W-:Y:S01]  /*314a0*/  IMAD.MOV.U32 R3, RZ, RZ, R14 ;  /* 0x000000ffff037224 */ /* 0x000fe200078e000e */
[----:B------:R-:W-:Y:S06]  /*314b0*/  BRA `(.L_x_3331) ;  /* 0xfffffdb400487947 */ /* 0x000fec000383ffff */
.L_x_3008:
[----:B0-----:R0:W1:Y:S02]  /*314c0*/  SYNCS.PHASECHK.TRANS64.TRYWAIT P0, [R16+URZ+0x38800], R119 ;  /* 0x03880077100075a7 */ /* 0x001064000800017f */
[----:B-1----:R-:W-:Y:S05]  /*314d0*/  @!P0 NANOSLEEP.SYNCS 0x989680 ;  /* 0x009896800000895d */ /* 0x002fea0003900000 */
[----:B------:R-:W1:Y:S02]  /*314e0*/  @!P0 SYNCS.PHASECHK.TRANS64 P0, [R16+URZ+0x38800], R119 ;  /* 0x03880077100085a7 */ /* 0x000e64000800007f */
[----:B-1----:R-:W-:Y:S05]  /*314f0*/  @!P0 BRA `(.L_x_3008) ;  /* 0xfffffffc00f08947 */ /* 0x002fea000383ffff */
[----:B------:R-:W-:Y:S05]  /*31500*/  BRA `(.L_x_3332) ;  /* 0xfffffdb800a87947 */ /* 0x000fea000383ffff */
.L_x_3040:
        /* <DEDUP_REMOVED lines=8> */
.L_x_3334:
[----:B------:R-:W-:Y:S05]  /*31590*/  BSYNC B1 ;  /* 0x0000000000017941 */ /* 0x000fea0003800000 */
.L_x_3333:
[----:B------:R-:W-:Y:S01]  /*315a0*/  MOV R13, R6 ;  /* 0x00000006000d7202 */ /* 0x000fe20000000f00 */
[----:B------:R-:W-:Y:S02]  /*315b0*/  IMAD.MOV.U32 R12, RZ, RZ, RZ ;  /* 0x000000ffff0c7224 */ /* 0x000fe400078e00ff */
[----:B------:R-:W-:Y:S02]  /*315c0*/  IMAD.MOV.U32 R11, RZ, RZ, 0x181f ;  /* 0x0000181fff0b7424 */ /* 0x000fe400078e00ff */
[----:B------:R-:W-:Y:S02]  /*315d0*/  IMAD.MOV.U32 R15, RZ, RZ, -0x1 ;  /* 0xffffffffff0f7424 */ /* 0x000fe400078e00ff */
[----:B------:R-:W-:-:S07]  /*315e0*/  IMAD.MOV.U32 R5, RZ, RZ, R14 ;  /* 0x000000ffff057224 */ /* 0x000fce00078e000e */
[----:B------:R-:W-:Y:S05]  /*315f0*/  WARPSYNC.COLLECTIVE R15, `(.L_x_3335) ;  /* 0x000000000f087348 */ /* 0x000fea0003c00000 */
[----:B------:R0:W1:Y:S02]  /*31600*/  SHFL.IDX P6, R14, R13, R12, R11 ;  /* 0x0000000c0d0e7389 */ /* 0x00006400000c000b */
[----:B01----:R-:W-:Y:S01]  /*31610*/  ENDCOLLECTIVE ;  /* 0x000000000000791b */ /* 0x003fe20003800000 */
.L_x_3335:
[----:B------:R-:W-:Y:S01]  /*31620*/  IMAD.MOV.U32 R13, RZ, RZ, R7 ;  /* 0x000000ffff0d7224 */ /* 0x000fe200078e0007 */
[----:B------:R-:W-:-:S07]  /*31630*/  MOV R4, R14 ;  /* 0x0000000e00047202 */ /* 0x000fce0000000f00 */
[----:B------:R-:W-:Y:S05]  /*31640*/  WARPSYNC.COLLECTIVE R15, `(.L_x_3336) ;  /* 0x000000000f087348 */ /* 0x000fea0003c00000 */
[----:B------:R0:W1:Y:S02]  /*31650*/  SHFL.IDX P6, R14, R13, R12, R11 ;  /* 0x0000000c0d0e7389 */ /* 0x00006400000c000b */
[----:B01----:R-:W-:Y:S01]  /*31660*/  ENDCOLLECTIVE ;  /* 0x000000000000791b */ /* 0x003fe20003800000 */
.L_x_3336:
[----:B------:R-:W-:Y:S02]  /*31670*/  IMAD.MOV.U32 R13, RZ, RZ, R3 ;  /* 0x000000ffff0d7224 */ /* 0x000fe400078e0003 */
[----:B------:R-:W-:-:S07]  /*31680*/  IMAD.MOV.U32 R9, RZ, RZ, R14 ;  /* 0x000000ffff097224 */ /* 0x000fce00078e000e */
[----:B------:R-:W-:Y:S05]  /*31690*/  WARPSYNC.COLLECTIVE R15, `(.L_x_3337) ;  /* 0x000000000f087348 */ /* 0x000fea0003c00000 */
[----:B------:R0:W1:Y:S02]  /*316a0*/  SHFL.IDX P6, R14, R13, R12, R11 ;  /* 0x0000000c0d0e7389 */ /* 0x00006400000c000b */
[----:B01----:R-:W-:Y:S01]  /*316b0*/  ENDCOLLECTIVE ;  /* 0x000000000000791b */ /* 0x003fe20003800000 */
.L_x_3337:
[----:B------:R-:W-:Y:S05]  /*316c0*/  BRA `(.L_x_3338) ;  /* 0xfffffde800707947 */ /* 0x000fea000383ffff */
.L_x_3043:
[----:B------:R-:W-:Y:S01]  /*316d0*/  BSSY B1, `(.L_x_3339) ;  /* 0x0000008000017945 */ /* 0x000fe20003800000 */
[----:B------:R-:W-:Y:S01]  /*316e0*/  MOV R13, R8 ;  /* 0x00000008000d7202 */ /* 0x000fe20000000f00 */
[----:B------:R-:W-:Y:S02]  /*316f0*/  IMAD.MOV.U32 R12, RZ, RZ, 0x1 ;  /* 0x00000001ff0c7424 */ /* 0x000fe400078e00ff */
[----:B------:R-:W-:Y:S02]  /*31700*/  IMAD.MOV.U32 R11, RZ, RZ, 0x181f ;  /* 0x0000181fff0b7424 */ /* 0x000fe400078e00ff */
[----:B------:R-:W-:-:S07]  /*31710*/  IMAD.MOV.U32 R15, RZ, RZ, -0x1 ;  /* 0xffffffffff0f7424 */ /* 0x000fce00078e00ff */
[----:B0---4-:R-:W-:Y:S05]  /*31720*/  WARPSYNC.COLLECTIVE R15, `(.L_x_3340) ;  /* 0x000000000f087348 */ /* 0x011fea0003c00000 */
[----:B----4-:R1:W2:Y:S02]  /*31730*/  SHFL.IDX P6, R14, R13, R12, R11 ;  /* 0x0000000c0d0e7389 */ /* 0x0102a400000c000b */
[----:B012---:R-:W-:Y:S01]  /*31740*/  ENDCOLLECTIVE ;  /* 0x000000000000791b */ /* 0x007fe20003800000 */
.L_x_3340:
[----:B------:R-:W-:Y:S05]  /*31750*/  BSYNC B1 ;  /* 0x0000000000017941 */ /* 0x000fea0003800000 */
.L_x_3339:
        /* <DEDUP_REMOVED lines=8> */
.L_x_3341:
[----:B------:R-:W-:Y:S02]  /*317e0*/  IMAD.MOV.U32 R13, RZ, RZ, R7 ;  /* 0x000000ffff0d7224 */ /* 0x000fe400078e0007 */
[----:B------:R-:W-:-:S07]  /*317f0*/  IMAD.MOV.U32 R4, RZ, RZ, R14 ;  /* 0x000000ffff047224 */ /* 0x000fce00078e000e */
[----:B------:R-:W-:Y:S05]  /*31800*/  WARPSYNC.COLLECTIVE R15, `(.L_x_3342) ;  /* 0x000000000f087348 */ /* 0x000fea0003c00000 */
[----:B------:R0:W1:Y:S02]  /*31810*/  SHFL.IDX P6, R14, R13, R12, R11 ;  /* 0x0000000c0d0e7389 */ /* 0x00006400000c000b */
[----:B01----:R-:W-:Y:S01]  /*31820*/  ENDCOLLECTIVE ;  /* 0x000000000000791b */ /* 0x003fe20003800000 */
.L_x_3342:
[----:B------:R-:W-:Y:S01]  /*31830*/  MOV R13, R3 ;  /* 0x00000003000d7202 */ /* 0x000fe20000000f00 */
[----:B------:R-:W-:-:S07]  /*31840*/  IMAD.MOV.U32 R9, RZ, RZ, R14 ;  /* 0x000000ffff097224 */ /* 0x000fce00078e000e */
[----:B------:R-:W-:Y:S05]  /*31850*/  WARPSYNC.COLLECTIVE R15, `(.L_x_3343) ;  /* 0x000000000f087348 */ /* 0x000fea0003c00000 */
[----:B------:R0:W1:Y:S02]  /*31860*/  SHFL.IDX P6, R14, R13, R12, R11 ;  /* 0x0000000c0d0e7389 */ /* 0x00006400000c000b */
[----:B01----:R-:W-:Y:S01]  /*31870*/  ENDCOLLECTIVE ;  /* 0x000000000000791b */ /* 0x003fe20003800000 */
.L_x_3343:
[----:B------:R-:W-:Y:S05]  /*31880*/  BRA `(.L_x_3344) ;  /* 0xfffffdec00307947 */ /* 0x000fea000383ffff */
.L_x_3046:
[----:B------:R-:W-:Y:S01]  /*31890*/  BSSY B1, `(.L_x_3345) ;  /* 0x0000008000017945 */ /* 0x000fe20003800000 */
[----:B------:R-:W-:Y:S01]  /*318a0*/  IMAD.MOV.U32 R13, RZ, RZ, R8 ;  /* 0x000000ffff0d7224 */ /* 0x000fe200078e0008 */
[----:B------:R-:W-:Y:S01]  /*318b0*/  MOV R15, 0xffffffff ;  /* 0xffffffff000f7802 */ /* 0x000fe20000000f00 */
[----:B------:R-:W-:Y:S02]  /*318c0*/  IMAD.MOV.U32 R12, RZ, RZ, 0x2 ;  /* 0x00000002ff0c7424 */ /* 0x000fe400078e00ff */
[----:B------:R-:W-:-:S07]  /*318d0*/  IMAD.MOV.U32 R11, RZ, RZ, 0x181f ;  /* 0x0000181fff0b7424 */ /* 0x000fce00078e00ff */
[----:B-1--4-:R-:W-:Y:S05]  /*318e0*/  WARPSYNC.COLLECTIVE R15, `(.L_x_3346) ;  /* 0x000000000f087348 */ /* 0x012fea0003c00000 */
[----:B----4-:R0:W2:Y:S02]  /*318f0*/  SHFL.IDX P6, R14, R13, R12, R11 ;  /* 0x0000000c0d0e7389 */ /* 0x0100a400000c000b */
[----:B012---:R-:W-:Y:S01]  /*31900*/  ENDCOLLECTIVE ;  /* 0x000000000000791b */ /* 0x007fe20003800000 */
.L_x_3346:
[----:B------:R-:W-:Y:S05]  /*31910*/  BSYNC B1 ;  /* 0x0000000000017941 */ /* 0x000fea0003800000 */
.L_x_3345:
        /* <DEDUP_REMOVED lines=8> */
.L_x_3347:
[----:B------:R-:W-:Y:S02]  /*319a0*/  IMAD.MOV.U32 R13, RZ, RZ, R7 ;  /* 0x000000ffff0d7224 */ /* 0x000fe400078e0007 */
[----:B------:R-:W-:-:S07]  /*319b0*/  IMAD.MOV.U32 R4, RZ, RZ, R14 ;  /* 0x000000ffff047224 */ /* 0x000fce00078e000e */
[----:B------:R-:W-:Y:S05]  /*319c0*/  WARPSYNC.COLLECTIVE R15, `(.L_x_3348) ;  /* 0x000000000f087348 */ /* 0x000fea0003c00000 */
[----:B------:R0:W1:Y:S02]  /*319d0*/  SHFL.IDX P6, R14, R13, R12, R11 ;  /* 0x0000000c0d0e7389 */ /* 0x00006400000c000b */
[----:B01----:R-:W-:Y:S01]  /*319e0*/  ENDCOLLECTIVE ;  /* 0x000000000000791b */ /* 0x003fe20003800000 */
.L_x_3348:
[----:B------:R-:W-:Y:S01]  /*319f0*/  IMAD.MOV.U32 R13, RZ, RZ, R3 ;  /* 0x000000ffff0d7224 */ /* 0x000fe200078e0003 */
[----:B------:R-:W-:-:S07]  /*31a00*/  MOV R9, R14 ;  /* 0x0000000e00097202 */ /* 0x000fce0000000f00 */
[----:B------:R-:W-:Y:S05]  /*31a10*/  WARPSYNC.COLLECTIVE R15, `(.L_x_3349) ;  /* 0x000000000f087348 */ /* 0x000fea0003c00000 */
[----:B------:R0:W1:Y:S02]  /*31a20*/  SHFL.IDX P6, R14, R13, R12, R11 ;  /* 0x0000000c0d0e7389 */ /* 0x00006400000c000b */
[----:B01----:R-:W-:Y:S01]  /*31a30*/  ENDCOLLECTIVE ;  /* 0x000000000000791b */ /* 0x003fe20003800000 */
.L_x_3349:
[----:B------:R-:W-:Y:S05]  /*31a40*/  BRA `(.L_x_3350) ;  /* 0xfffffdec00dc7947 */ /* 0x000fea000383ffff */
.L_x_3049:
        /* <DEDUP_REMOVED lines=8> */
.L_x_3352:
[----:B------:R-:W-:Y:S05]  /*31ad0*/  BSYNC B1 ;  /* 0x0000000000017941 */ /* 0x000fea0003800000 */
.L_x_3351:
        /* <DEDUP_REMOVED lines=8> */
.L_x_3353:
[----:B------:R-:W-:Y:S01]  /*31b60*/  MOV R13, R7 ;  /* 0x00000007000d7202 */ /* 0x000fe20000000f00 */
[----:B------:R-:W-:-:S07]  /*31b70*/  IMAD.MOV.U32 R20, RZ, RZ, R14 ;  /* 0x000000ffff147224 */ /* 0x000fce00078e000e */
[----:B------:R-:W-:Y:S05]  /*31b80*/  WARPSYNC.COLLECTIVE R15, `(.L_x_3354) ;  /* 0x000000000f087348 */ /* 0x000fea0003c00000 */
[----:B------:R0:W1:Y:S02]  /*31b90*/  SHFL.IDX P6, R14, R13, R12, R11 ;  /* 0x0000000c0d0e7389 */ /* 0x00006400000c000b */
[----:B01----:R-:W-:Y:S01]  /*31ba0*/  ENDCOLLECTIVE ;  /* 0x000000000000791b */ /* 0x003fe20003800000 */
.L_x_3354:
[----:B------:R-:W-:Y:S02]  /*31bb0*/  IMAD.MOV.U32 R13, RZ, RZ, R3 ;  /* 0x000000ffff0d7224 */ /* 0x000fe400078e0003 */
[----:B------:R-:W-:-:S07]  /*31bc0*/  IMAD.MOV.U32 R77, RZ, RZ, R14 ;  /* 0x000000ffff4d7224 */ /* 0x000fce00078e000e */
[----:B------:R-:W-:Y:S05]  /*31bd0*/  WARPSYNC.COLLECTIVE R15, `(.L_x_3355) ;  /* 0x000000000f087348 */ /* 0x000fea0003c00000 */
[----:B------:R0:W1:Y:S02]  /*31be0*/  SHFL.IDX P6, R14, R13, R12, R11 ;  /* 0x0000000c0d0e7389 */ /* 0x00006400000c000b */
[----:B01----:R-:W-:Y:S01]  /*31bf0*/  ENDCOLLECTIVE ;  /* 0x000000000000791b */ /* 0x003fe20003800000 */
.L_x_3355:
[----:B------:R-:W-:Y:S01]  /*31c00*/  IMAD.MOV.U32 R76, RZ, RZ, R14 ;  /* 0x000000ffff4c7224 */ /* 0x000fe200078e000e */
[----:B------:R-:W-:Y:S06]  /*31c10*/  BRA `(.L_x_3356) ;  /* 0xfffffdf0008c7947 */ /* 0x000fec000383ffff */
.L_x_3053:
[----:B0-----:R0:W1:Y:S02]  /*31c20*/  SYNCS.PHASECHK.TRANS64.TRYWAIT P0, [R16+URZ+0x38800], R111 ;  /* 0x0388006f100075a7 */ /* 0x001064000800017f */
[----:B-1----:R-:W-:Y:S05]  /*31c30*/  @!P0 NANOSLEEP.SYNCS 0x989680 ;  /* 0x009896800000895d */ /* 0x002fea0003900000 */
[----:B------:R-:W1:Y:S02]  /*31c40*/  @!P0 SYNCS.PHASECHK.TRANS64 P0, [R16+URZ+0x38800], R111 ;  /* 0x0388006f100085a7 */ /* 0x000e64000800007f */
[----:B-1----:R-:W-:Y:S05]  /*31c50*/  @!P0 BRA `(.L_x_3053) ;  /* 0xfffffffc00f08947 */ /* 0x002fea000383ffff */
[----:B------:R-:W-:Y:S05]  /*31c60*/  BRA `(.L_x_3357) ;  /* 0xfffffdf400a47947 */ /* 0x000fea000383ffff */
.L_x_3071:
[----:B-1----:R1:W2:Y:S02]  /*31c70*/  SYNCS.PHASECHK.TRANS64.TRYWAIT P2, [R0+URZ+0x38830], R3 ;  /* 0x03883003000075a7 */ /* 0x0022a4000804017f */
[----:B--2---:R-:W-:Y:S05]  /*31c80*/  @!P2 NANOSLEEP.SYNCS 0x989680 ;  /* 0x009896800000a95d */ /* 0x004fea0003900000 */
[----:B------:R-:W2:Y:S02]  /*31c90*/  @!P2 SYNCS.PHASECHK.TRANS64 P2, [R0+URZ+0x38830], R3 ;  /* 0x038830030000a5a7 */ /* 0x000ea4000804007f */
[----:B--2---:R-:W-:Y:S05]  /*31ca0*/  @!P2 BRA `(.L_x_3071) ;  /* 0xfffffffc00f0a947 */ /* 0x004fea000383ffff */
[----:B------:R-:W-:Y:S05]  /*31cb0*/  BRA `(.L_x_3070) ;  /* 0xfffffe2800f07947 */ /* 0x000fea000383ffff */
.L_x_3078:
[----:B-1----:R1:W2:Y:S02]  /*31cc0*/  SYNCS.PHASECHK.TRANS64.TRYWAIT P3, [R11+URZ+0x38830], R3 ;  /* 0x038830030b0075a7 */ /* 0x0022a4000806017f */
[----:B--2---:R-:W-:Y:S05]  /*31cd0*/  @!P3 NANOSLEEP.SYNCS 0x989680 ;  /* 0x009896800000b95d */ /* 0x004fea0003900000 */
[----:B------:R-:W2:Y:S02]  /*31ce0*/  @!P3 SYNCS.PHASECHK.TRANS64 P3, [R11+URZ+0x38830], R3 ;  /* 0x038830030b00b5a7 */ /* 0x000ea4000806007f */
[----:B--2---:R-:W-:Y:S05]  /*31cf0*/  @!P3 BRA `(.L_x_3078) ;  /* 0xfffffffc00f0b947 */ /* 0x004fea000383ffff */
[----:B------:R-:W-:Y:S05]  /*31d00*/  BRA `(.L_x_3077) ;  /* 0xfffffe78006c7947 */ /* 0x000fea000383ffff */
.L_x_3083:
[----:B---3--:R3:W4:Y:S02]  /*31d10*/  SYNCS.PHASECHK.TRANS64.TRYWAIT P3, [R9+URZ+0x38850], R0 ;  /* 0x03885000090075a7 */ /* 0x008724000806017f */
[----:B----4-:R-:W-:Y:S05]  /*31d20*/  @!P3 NANOSLEEP.SYNCS 0x989680 ;  /* 0x009896800000b95d */ /* 0x010fea0003900000 */
[----:B------:R-:W4:Y:S02]  /*31d30*/  @!P3 SYNCS.PHASECHK.TRANS64 P3, [R9+URZ+0x38850], R0 ;  /* 0x038850000900b5a7 */ /* 0x000f24000806007f */
[----:B----4-:R-:W-:Y:S05]  /*31d40*/  @!P3 BRA `(.L_x_3083) ;  /* 0xfffffffc00f0b947 */ /* 0x010fea000383ffff */
[----:B------:R-:W-:Y:S05]  /*31d50*/  BRA `(.L_x_3082) ;  /* 0xfffffeb000347947 */ /* 0x000fea000383ffff */
.L_x_3091:
[----:B-1----:R1:W2:Y:S02]  /*31d60*/  SYNCS.PHASECHK.TRANS64.TRYWAIT P2, [R3+URZ+0x38830], R12 ;  /* 0x0388300c030075a7 */ /* 0x0022a4000804017f */
[----:B--2---:R-:W-:Y:S05]  /*31d70*/  @!P2 NANOSLEEP.SYNCS 0x989680 ;  /* 0x009896800000a95d */ /* 0x004fea0003900000 */
[----:B------:R-:W2:Y:S02]  /*31d80*/  @!P2 SYNCS.PHASECHK.TRANS64 P2, [R3+URZ+0x38830], R12 ;  /* 0x0388300c0300a5a7 */ /* 0x000ea4000804007f */
[----:B--2---:R-:W-:Y:S05]  /*31d90*/  @!P2 BRA `(.L_x_3091) ;  /* 0xfffffffc00f0a947 */ /* 0x004fea000383ffff */
[----:B------:R-:W-:Y:S05]  /*31da0*/  BRA `(.L_x_3090) ;  /* 0xfffffecc004c7947 */ /* 0x000fea000383ffff */
.L_x_3096:
[----:B-1----:R1:W2:Y:S02]  /*31db0*/  SYNCS.PHASECHK.TRANS64.TRYWAIT P2, [R9+URZ+0x38850], R0 ;  /* 0x03885000090075a7 */ /* 0x0022a4000804017f */
[----:B--2---:R-:W-:Y:S05]  /*31dc0*/  @!P2 NANOSLEEP.SYNCS 0x989680 ;  /* 0x009896800000a95d */ /* 0x004fea0003900000 */
[----:B------:R-:W2:Y:S02]  /*31dd0*/  @!P2 SYNCS.PHASECHK.TRANS64 P2, [R9+URZ+0x38850], R0 ;  /* 0x038850000900a5a7 */ /* 0x000ea4000804007f */
[----:B--2---:R-:W-:Y:S05]  /*31de0*/  @!P2 BRA `(.L_x_3096) ;  /* 0xfffffffc00f0a947 */ /* 0x004fea000383ffff */
[----:B------:R-:W-:Y:S05]  /*31df0*/  BRA `(.L_x_3095) ;  /* 0xffffff0400147947 */ /* 0x000fea000383ffff */
.L_x_3102:
[----:B-1----:R1:W2:Y:S02]  /*31e00*/  SYNCS.PHASECHK.TRANS64.TRYWAIT P0, [R0+URZ+0x38850], R7 ;  /* 0x03885007000075a7 */ /* 0x0022a4000800017f */
[----:B--2---:R-:W-:Y:S05]  /*31e10*/  @!P0 NANOSLEEP.SYNCS 0x989680 ;  /* 0x009896800000895d */ /* 0x004fea0003900000 */
[----:B------:R-:W2:Y:S02]  /*31e20*/  @!P0 SYNCS.PHASECHK.TRANS64 P0, [R0+URZ+0x38850], R7 ;  /* 0x03885007000085a7 */ /* 0x000ea4000800007f */
[----:B--2---:R-:W-:Y:S05]  /*31e30*/  @!P0 BRA `(.L_x_3102) ;  /* 0xfffffffc00f08947 */ /* 0x004fea000383ffff */
[----:B------:R-:W-:Y:S05]  /*31e40*/  BRA `(.L_x_3101) ;  /* 0xffffff2000787947 */ /* 0x000fea000383ffff */
.L_x_3138:
[----:B------:R-:W1:Y:S01]  /*31e50*/  S2R R6, SR_TID.X ;  /* 0x0000000000067919 */ /* 0x000e620000002100 */
[----:B------:R-:W-:Y:S01]  /*31e60*/  BSSY B1, `(.L_x_3358) ;  /* 0x000000a000017945 */ /* 0x000fe20003800000 */
[----:B------:R-:W-:Y:S02]  /*31e70*/  IMAD.MOV.U32 R12, RZ, RZ, RZ ;  /* 0x000000ffff0c7224 */ /* 0x000fe400078e00ff */
[----:B------:R-:W-:Y:S02]  /*31e80*/  IMAD.MOV.U32 R11, RZ, RZ, 0x1f ;  /* 0x0000001fff0b7424 */ /* 0x000fe400078e00ff */
[----:B------:R-:W-:Y:S01]  /*31e90*/  IMAD.MOV.U32 R15, RZ, RZ, -0x1 ;  /* 0xffffffffff0f7424 */ /* 0x000fe200078e00ff */
[----:B-1----:R-:W-:-:S04]  /*31ea0*/  SHF.R.U32.HI R6, RZ, 0x5, R6 ;  /* 0x00000005ff067819 */ /* 0x002fc80000011606 */
[----:B------:R-:W-:-:S04]  /*31eb0*/  LOP3.LUT R6, R6, 0x3, RZ, 0xc0, !PT ;  /* 0x0000000306067812 */ /* 0x000fc800078ec0ff */
[----:B0-----:R-:W-:-:S07]  /*31ec0*/  MOV R13, R6 ;  /* 0x00000006000d7202 */ /* 0x001fce0000000f00 */
[----:B------:R-:W-:Y:S05]  /*31ed0*/  WARPSYNC.COLLECTIVE R15, `(.L_x_3359) ;  /* 0x000000000f087348 */ /* 0x000fea0003c00000 */
[----:B------:R0:W1:Y:S02]  /*31ee0*/  SHFL.IDX P6, R14, R13, R12, R11 ;  /* 0x0000000c0d0e7389 */ /* 0x00006400000c000b */
[----:B01----:R-:W-:Y:S01]  /*31ef0*/  ENDCOLLECTIVE ;  /* 0x000000000000791b */ /* 0x003fe20003800000 */
.L_x_3359:
[----:B------:R-:W-:Y:S05]  /*31f00*/  BSYNC B1 ;  /* 0x0000000000017941 */ /* 0x000fea0003800000 */
.L_x_3358:
[----:B------:R-:W-:Y:S05]  /*31f10*/  BRA `(.L_x_3360) ;  /* 0xffffff7000c07947 */ /* 0x000fea000383ffff */
.L_x_3140:
[----:B------:R-:W-:Y:S01]  /*31f20*/  BSSY B1, `(.L_x_3361) ;  /* 0x0000006000017945 */ /* 0x000fe20003800000 */
[----:B------:R-:W-:-:S07]  /*31f30*/  MOV R15, 0xffffffff ;  /* 0xffffffff000f7802 */ /* 0x000fce0000000f00 */
[----:B01----:R-:W-:Y:S05]  /*31f40*/  WARPSYNC.COLLECTIVE R15, `(.L_x_3362) ;  /* 0x000000000f0c7348 */ /* 0x003fea0003c00000 */
[----:B------:R-:W-:Y:S02]  /*31f50*/  ELECT P6, UR62, PT ;  /* 0x00000000003e782f */ /* 0x000fe400038c0000 */
[----:B------:R-:W-:Y:S01]  /*31f60*/  MOV R14, UR62 ;  /* 0x0000003e000e7c02 */ /* 0x000fe20008000f00 */
[----:B01----:R-:W-:Y:S10]  /*31f70*/  ENDCOLLECTIVE ;  /* 0x000000000000791b */ /* 0x003ff40003800000 */
.L_x_3362:
[----:B------:R-:W-:Y:S05]  /*31f80*/  BSYNC B1 ;  /* 0x0000000000017941 */ /* 0x000fea0003800000 */
.L_x_3361:
[----:B------:R-:W-:Y:S01]  /*31f90*/  PLOP3.LUT P2, PT, P6, PT, PT, 0x80, 0x0 ;  /* 0x000000000000781c */ /* 0x000fe2000374f070 */
[----:B------:R-:W-:-:S12]  /*31fa0*/  BRA `(.L_x_3139) ;  /* 0xffffff7000b47947 */ /* 0x000fd8000383ffff */
.L_x_3142:
[----:B-1----:R-:W2:Y:S02]  /*31fb0*/  LDL R3, [R1+0x4] ;  /* 0x0000040001037983 */ /* 0x002ea40000100800 */
[----:B--2---:R1:W2:Y:S02]  /*31fc0*/  SYNCS.PHASECHK.TRANS64.TRYWAIT P0, [R3+URZ+0x38820], R2 ;  /* 0x03882002030075a7 */ /* 0x0042a4000800017f */
[----:B--2---:R-:W-:Y:S05]  /*31fd0*/  @!P0 NANOSLEEP.SYNCS 0x989680 ;  /* 0x009896800000895d */ /* 0x004fea0003900000 */
[----:B------:R-:W2:Y:S02]  /*31fe0*/  @!P0 SYNCS.PHASECHK.TRANS64 P0, [R3+URZ+0x38820], R2 ;  /* 0x03882002030085a7 */ /* 0x000ea4000800007f */
[----:B--2---:R-:W-:Y:S05]  /*31ff0*/  @!P0 BRA `(.L_x_3142) ;  /* 0xfffffffc00ec8947 */ /* 0x004fea000383ffff */
[----:B------:R-:W-:Y:S05]  /*32000*/  BRA `(.L_x_3363) ;  /* 0xffffff7000c47947 */ /* 0x000fea000383ffff */
.L_x_3146:
[----:B-1----:R1:W2:Y:S02]  /*32010*/  SYNCS.PHASECHK.TRANS64.TRYWAIT P0, [R6+URZ+0x388a0], R8 ;  /* 0x0388a008060075a7 */ /* 0x0022a4000800017f */
[----:B--2---:R-:W-:Y:S05]  /*32020*/  @!P0 NANOSLEEP.SYNCS 0x989680 ;  /* 0x009896800000895d */ /* 0x004fea0003900000 */
[----:B------:R-:W2:Y:S02]  /*32030*/  @!P0 SYNCS.PHASECHK.TRANS64 P0, [R6+URZ+0x388a0], R8 ;  /* 0x0388a008060085a7 */ /* 0x000ea4000800007f */
[----:B--2---:R-:W-:Y:S05]  /*32040*/  @!P0 BRA `(.L_x_3146) ;  /* 0xfffffffc00f08947 */ /* 0x004fea000383ffff */
[----:B------:R-:W-:Y:S05]  /*32050*/  BRA `(.L_x_3364) ;  /* 0xffffff7000e87947 */ /* 0x000fea000383ffff */
.L_x_3154:
[----:B--2---:R2:W3:Y:S02]  /*32060*/  SYNCS.PHASECHK.TRANS64.TRYWAIT P0, [R6+URZ+0x388c0], R8 ;  /* 0x0388c008060075a7 */ /* 0x0044e4000800017f */
[----:B---3--:R-:W-:Y:S05]  /*32070*/  @!P0 NANOSLEEP.SYNCS 0x989680 ;  /* 0x009896800000895d */ /* 0x008fea0003900000 */
[----:B------:R-:W3:Y:S02]  /*32080*/  @!P0 SYNCS.PHASECHK.TRANS64 P0, [R6+URZ+0x388c0], R8 ;  /* 0x0388c008060085a7 */ /* 0x000ee4000800007f */
[----:B---3--:R-:W-:Y:S05]  /*32090*/  @!P0 BRA `(.L_x_3154) ;  /* 0xfffffffc00f08947 */ /* 0x008fea000383ffff */
[----:B------:R-:W-:Y:S05]  /*320a0*/  BRA `(.L_x_3365) ;  /* 0xffffff7800287947 */ /* 0x000fea000383ffff */
.L_x_3164:
[----:B-1----:R1:W2:Y:S02]  /*320b0*/  SYNCS.PHASECHK.TRANS64.TRYWAIT P0, [R6+URZ+0x388a0], R5 ;  /* 0x0388a005060075a7 */ /* 0x0022a4000800017f */
[----:B--2---:R-:W-:Y:S05]  /*320c0*/  @!P0 NANOSLEEP.SYNCS 0x989680 ;  /* 0x009896800000895d */ /* 0x004fea0003900000 */
[----:B------:R-:W2:Y:S02]  /*320d0*/  @!P0 SYNCS.PHASECHK.TRANS64 P0, [R6+URZ+0x388a0], R5 ;  /* 0x0388a005060085a7 */ /* 0x000ea4000800007f */
[----:B--2---:R-:W-:Y:S05]  /*320e0*/  @!P0 BRA `(.L_x_3164) ;  /* 0xfffffffc00f08947 */ /* 0x004fea000383ffff */
[----:B------:R-:W-:Y:S05]  /*320f0*/  BRA `(.L_x_3366) ;  /* 0xffffff7c00b47947 */ /* 0x000fea000383ffff */
.L_x_3172:
[----:B--2---:R2:W3:Y:S02]  /*32100*/  SYNCS.PHASECHK.TRANS64.TRYWAIT P0, [R6+URZ+0x388c0], R5 ;  /* 0x0388c005060075a7 */ /* 0x0044e4000800017f */
[----:B---3--:R-:W-:Y:S05]  /*32110*/  @!P0 NANOSLEEP.SYNCS 0x989680 ;  /* 0x009896800000895d */ /* 0x008fea0003900000 */
[----:B------:R-:W3:Y:S02]  /*32120*/  @!P0 SYNCS.PHASECHK.TRANS64 P0, [R6+URZ+0x388c0], R5 ;  /* 0x0388c005060085a7 */ /* 0x000ee4000800007f */
[----:B---3--:R-:W-:Y:S05]  /*32130*/  @!P0 BRA `(.L_x_3172) ;  /* 0xfffffffc00f08947 */ /* 0x008fea000383ffff */
[----:B------:R-:W-:Y:S05]  /*32140*/  BRA `(.L_x_3367) ;  /* 0xffffff8000f07947 */ /* 0x000fea000383ffff */
.L_x_3188:
[----:B------:R-:W1:Y:S01]  /*32150*/  S2R R5, SR_TID.X ;  /* 0x0000000000057919 */ /* 0x000e620000002100 */
[----:B------:R-:W-:Y:S01]  /*32160*/  BSSY B0, `(.L_x_3368) ;  /* 0x000000a000007945 */ /* 0x000fe20003800000 */
[----:B------:R-:W-:Y:S01]  /*32170*/  IMAD.MOV.U32 R12, RZ, RZ, RZ ;  /* 0x000000ffff0c7224 */ /* 0x000fe200078e00ff */
[----:B------:R-:W-:Y:S01]  /*32180*/  MOV R15, 0xffffffff ;  /* 0xffffffff000f7802 */ /* 0x000fe20000000f00 */
[----:B------:R-:W-:Y:S01]  /*32190*/  IMAD.MOV.U32 R11, RZ, RZ, 0x1f ;  /* 0x0000001fff0b7424 */ /* 0x000fe200078e00ff */
[----:B-1----:R-:W-:-:S04]  /*321a0*/  SHF.R.U32.HI R5, RZ, 0x5, R5 ;  /* 0x00000005ff057819 */ /* 0x002fc80000011605 */
[----:B------:R-:W-:-:S05]  /*321b0*/  LOP3.LUT R5, R5, 0x3, RZ, 0xc0, !PT ;  /* 0x0000000305057812 */ /* 0x000fca00078ec0ff */
[----:B0-----:R-:W-:-:S07]  /*321c0*/  IMAD.MOV.U32 R13, RZ, RZ, R5 ;  /* 0x000000ffff0d7224 */ /* 0x001fce00078e0005 */
[----:B------:R-:W-:Y:S05]  /*321d0*/  WARPSYNC.COLLECTIVE R15, `(.L_x_3369) ;  /* 0x000000000f087348 */ /* 0x000fea0003c00000 */
[----:B------:R0:W1:Y:S02]  /*321e0*/  SHFL.IDX P6, R14, R13, R12, R11 ;  /* 0x0000000c0d0e7389 */ /* 0x00006400000c000b */
[----:B01----:R-:W-:Y:S01]  /*321f0*/  ENDCOLLECTIVE ;  /* 0x000000000000791b */ /* 0x003fe20003800000 */
.L_x_3369:
[----:B------:R-:W-:Y:S05]  /*32200*/  BSYNC B0 ;  /* 0x0000000000007941 */ /* 0x000fea0003800000 */
.L_x_3368:
[----:B------:R-:W-:Y:S05]  /*32210*/  BRA `(.L_x_3370) ;  /* 0xffffff90000c7947 */ /* 0x000fea000383ffff */
.L_x_3190:
[----:B------:R-:W-:Y:S01]  /*32220*/  BSSY B0, `(.L_x_3371) ;  /* 0x0000006000007945 */ /* 0x000fe20003800000 */
[----:B------:R-:W-:-:S07]  /*32230*/  IMAD.MOV.U32 R15, RZ, RZ, -0x1 ;  /* 0xffffffffff0f7424 */ /* 0x000fce00078e00ff */
[----:B01----:R-:W-:Y:S05]  /*32240*/  WARPSYNC.COLLECTIVE R15, `(.L_x_3372) ;  /* 0x000000000f0c7348 */ /* 0x003fea0003c00000 */
[----:B------:R-:W-:Y:S02]  /*32250*/  ELECT P6, UR62, PT ;  /* 0x00000000003e782f */ /* 0x000fe400038c0000 */
[----:B------:R-:W-:Y:S01]  /*32260*/  MOV R14, UR62 ;  /* 0x0000003e000e7c02 */ /* 0x000fe20008000f00 */
[----:B01----:R-:W-:Y:S10]  /*32270*/  ENDCOLLECTIVE ;  /* 0x000000000000791b */ /* 0x003ff40003800000 */
.L_x_3372:
[----:B------:R-:W-:Y:S05]  /*32280*/  BSYNC B0 ;  /* 0x0000000000007941 */ /* 0x000fea0003800000 */
.L_x_3371:
[----:B------:R-:W-:Y:S05]  /*32290*/  BRA `(.L_x_3373) ;  /* 0xffffff90001c7947 */ /* 0x000fea000383ffff */
.L_x_3192:
[----:B-1----:R1:W2:Y:S02]  /*322a0*/  SYNCS.PHASECHK.TRANS64.TRYWAIT P0, [R0+URZ+0x38840], R2 ;  /* 0x03884002000075a7 */ /* 0x0022a4000800017f */
[----:B--2---:R-:W-:Y:S05]  /*322b0*/  @!P0 NANOSLEEP.SYNCS 0x989680 ;  /* 0x009896800000895d */ /* 0x004fea0003900000 */
[----:B------:R-:W2:Y:S02]  /*322c0*/  @!P0 SYNCS.PHASECHK.TRANS64 P0, [R0+URZ+0x38840], R2 ;  /* 0x03884002000085a7 */ /* 0x000ea4000800007f */
[----:B--2---:R-:W-:Y:S05]  /*322d0*/  @!P0 BRA `(.L_x_3192) ;  /* 0xfffffffc00f08947 */ /* 0x004fea000383ffff */
[----:B------:R-:W-:Y:S05]  /*322e0*/  BRA `(.L_x_3374) ;  /* 0xffffff90008c7947 */ /* 0x000fea000383ffff */
.L_x_3196:
[----:B------:R0:W5:Y:S01]  /*322f0*/  LDL.LU R9, [R1+0x40] ;  /* 0x0000400001097983 */ /* 0x0001620000300800 */
[----:B------:R-:W-:Y:S01]  /*32300*/  IMAD.MOV.U32 R13, RZ, RZ, R2 ;  /* 0x000000ffff0d7224 */ /* 0x000fe200078e0002 */
[----:B------:R-:W-:Y:S01]  /*32310*/  MOV R11, 0x181f ;  /* 0x0000181f000b7802 */ /* 0x000fe20000000f00 */
[----:B------:R-:W-:Y:S02]  /*32320*/  IMAD.MOV.U32 R12, RZ, RZ, RZ ;  /* 0x000000ffff0c7224 */ /* 0x000fe400078e00ff */
[----:B------:R-:W-:-:S07]  /*32330*/  IMAD.MOV.U32 R15, RZ, RZ, -0x1 ;  /* 0xffffffffff0f7424 */ /* 0x000fce00078e00ff */
[----:B0----5:R-:W-:Y:S05]  /*32340*/  WARPSYNC.COLLECTIVE R15, `(.L_x_3375) ;  /* 0x000000000f087348 */ /* 0x021fea0003c00000 */
[----:B------:R1:W2:Y:S02]  /*32350*/  SHFL.IDX P6, R14, R13, R12, R11 ;  /* 0x0000000c0d0e7389 */ /* 0x0002a400000c000b */
[----:B012--5:R-:W-:Y:S01]  /*32360*/  ENDCOLLECTIVE ;  /* 0x000000000000791b */ /* 0x027fe20003800000 */
.L_x_3375:
[----:B------:R-:W-:Y:S02]  /*32370*/  IMAD.MOV.U32 R13, RZ, RZ, R3 ;  /* 0x000000ffff0d7224 */ /* 0x000fe400078e0003 */
[----:B------:R-:W-:-:S07]  /*32380*/  IMAD.MOV.U32 R4, RZ, RZ, R14 ;  /* 0x000000ffff047224 */ /* 0x000fce00078e000e */
[----:B------:R-:W-:Y:S05]  /*32390*/  WARPSYNC.COLLECTIVE R15, `(.L_x_3376) ;  /* 0x000000000f087348 */ /* 0x000fea0003c00000 */
[----:B------:R0:W1:Y:S02]  /*323a0*/  SHFL.IDX P6, R14, R13, R12, R11 ;  /* 0x0000000c0d0e7389 */ /* 0x00006400000c000b */
[----:B01----:R-:W-:Y:S01]  /*323b0*/  ENDCOLLECTIVE ;  /* 0x000000000000791b */ /* 0x003fe20003800000 */
.L_x_3376:
[----:B------:R-:W-:Y:S02]  /*323c0*/  IMAD R17, R17, 0x80, R10 ;  /* 0x0000008011117824 */ /* 0x000fe400078e020a */
[----:B------:R-:W-:Y:S02]  /*323d0*/  IMAD R0, R9, R7, RZ ;  /* 0x0000000709007224 */ /* 0x000fe400078e02ff */
[----:B------:R-:W2:Y:S01]  /*323e0*/  LDL R9, [R1+0x2c] ;  /* 0x00002c0001097983 */ /* 0x000ea20000100800 */
[----:B------:R-:W-:Y:S01]  /*323f0*/  MOV R5, R14 ;  /* 0x0000000e00057202 */ /* 0x000fe20000000f00 */
[----:B------:R-:W-:Y:S01]  /*32400*/  ULDC.64 UR4, c[0x0][0x208] ;  /* 0x0000820000047ab9 */ /* 0x000fe20000000a00 */
[C---:B------:R-:W-:Y:S01]  /*32410*/  ISETP.GE.AND P2, PT, R17.reuse, R0, PT ;  /* 0x000000001100720c */ /* 0x040fe20003f46270 */
[----:B------:R-:W-:Y:S01]  /*32420*/  IMAD.MOV.U32 R12, RZ, RZ, 0x1 ;  /* 0x00000001ff0c7424 */ /* 0x000fe200078e00ff */
[----:B------:R-:W-:Y:S01]  /*32430*/  MOV R13, R2 ;  /* 0x00000002000d7202 */ /* 0x000fe20000000f00 */
[----:B------:R-:W-:-:S10]  /*32440*/  VIADD R7, R17, 0x10 ;  /* 0x0000001011077836 */ /* 0x000fd40000000000 */
        /* <DEDUP_REMOVED lines=16> */
.L_x_3377:
[----:B------:R-:W-:Y:S02]  /*32550*/  IMAD.MOV.U32 R13, RZ, RZ, R3 ;  /* 0x000000ffff0d7224 */ /* 0x000fe400078e0003 */
[----:B------:R-:W-:-:S07]  /*32560*/  IMAD.MOV.U32 R6, RZ, RZ, R14 ;  /* 0x000000ffff067224 */ /* 0x000fce00078e000e */
[----:B------:R-:W-:Y:S05]  /*32570*/  WARPSYNC.COLLECTIVE R15, `(.L_x_3378) ;  /* 0x000000000f087348 */ /* 0x000fea0003c00000 */
[----:B------:R0:W1:Y:S02]  /*32580*/  SHFL.IDX P6, R14, R13, R12, R11 ;  /* 0x0000000c0d0e7389 */ /* 0x00006400000c000b */
[----:B01----:R-:W-:Y:S01]  /*32590*/  ENDCOLLECTIVE ;  /* 0x000000000000791b */ /* 0x003fe20003800000 */
.L_x_3378:
[----:B------:R-:W-:Y:S01]  /*325a0*/  ULDC.64 UR4, c[0x0][0x208] ;  /* 0x0000820000047ab9 */ /* 0x000fe20000000a00 */
[----:B------:R-:W-:Y:S01]  /*325b0*/  IMAD.MOV.U32 R13, RZ, RZ, R2 ;  /* 0x000000ffff0d7224 */ /* 0x000fe200078e0002 */
[----:B------:R-:W-:Y:S02]  /*325c0*/  MOV R12, 0x2 ;  /* 0x00000002000c7802 */ /* 0x000fe40000000f00 */
        /* <DEDUP_REMOVED lines=16> */
.L_x_3379:
[----:B------:R-:W-:-:S05]  /*326d0*/  VIADD R4, R17, 0x20 ;  /* 0x0000002011047836 */ /* 0x000fca0000000000 */
[----:B------:R-:W-:Y:S01]  /*326e0*/  ISETP.GE.AND P2, PT, R4, R0, PT ;  /* 0x000000000400720c */ /* 0x000fe20003f46270 */
[----:B------:R-:W-:Y:S02]  /*326f0*/  IMAD.MOV.U32 R13, RZ, RZ, R3 ;  /* 0x000000ffff0d7224 */ /* 0x000fe400078e0003 */
[----:B------:R-:W-:-:S10]  /*32700*/  IMAD.MOV.U32 R6, RZ, RZ, R14 ;  /* 0x000000ffff067224 */ /* 0x000fd400078e000e */
[----:B------:R-:W-:Y:S05]  /*32710*/  WARPSYNC.COLLECTIVE R15, `(.L_x_3380) ;  /* 0x000000000f087348 */ /* 0x000fea0003c00000 */
[----:B------:R0:W1:Y:S02]  /*32720*/  SHFL.IDX P6, R14, R13, R12, R11 ;  /* 0x0000000c0d0e7389 */ /* 0x00006400000c000b */
[----:B01----:R-:W-:Y:S01]  /*32730*/  ENDCOLLECTIVE ;  /* 0x000000000000791b */ /* 0x003fe20003800000 */
.L_x_3380:
[----:B------:R-:W-:Y:S01]  /*32740*/  ULDC.64 UR4, c[0x0][0x208] ;  /* 0x0000820000047ab9 */ /* 0x000fe20000000a00 */
[----:B------:R-:W-:Y:S02]  /*32750*/  IMAD.MOV.U32 R13, RZ, RZ, R2 ;  /* 0x000000ffff0d7224 */ /* 0x000fe400078e0002 */
[----:B------:R-:W-:Y:S02]  /*32760*/  IMAD.MOV.U32 R12, RZ, RZ, 0x3 ;  /* 0x00000003ff0c7424 */ /* 0x000fe400078e00ff */
[----:B------:R-:W-:-:S05]  /*32770*/  IMAD.MOV.U32 R4, RZ, RZ, R14 ;  /* 0x000000ffff047224 */ /* 0x000fca00078e000e */
[----:B------:R-:W-:-:S04]  /*32780*/  @!P2 LEA R5, P5, R8, R4, 0x1 ;  /* 0x000000040805a211 */ /* 0x000fc800078a08ff */
[----:B------:R-:W-:-:S04]  /*32790*/  @!P2 IADD3.X R4, RZ, R6, RZ, P5, !PT ;  /* 0x00000006ff04a210 */ /* 0x000fc80002ffe4ff */
        /* <DEDUP_REMOVED lines=13> */
.L_x_3381:
[----:B------:R-:W-:-:S05]  /*32870*/  VIADD R4, R17, 0x30 ;  /* 0x0000003011047836 */ /* 0x000fca0000000000 */
[----:B------:R-:W-:Y:S01]  /*32880*/  ISETP.GE.AND P2, PT, R4, R0, PT ;  /* 0x000000000400720c */ /* 0x000fe20003f46270 */
[----:B------:R-:W-:Y:S01]  /*32890*/  IMAD.MOV.U32 R13, RZ, RZ, R3 ;  /* 0x000000ffff0d7224 */ /* 0x000fe200078e0003 */
[----:B------:R-:W-:-:S11]  /*328a0*/  MOV R6, R14 ;  /* 0x0000000e00067202 */ /* 0x000fd60000000f00 */
[----:B------:R-:W-:Y:S05]  /*328b0*/  WARPSYNC.COLLECTIVE R15, `(.L_x_3382) ;  /* 0x000000000f087348 */ /* 0x000fea0003c00000 */
[----:B------:R0:W1:Y:S02]  /*328c0*/  SHFL.IDX P6, R14, R13, R12, R11 ;  /* 0x0000000c0d0e7389 */ /* 0x00006400000c000b */
[----:B01----:R-:W-:Y:S01]  /*328d0*/  ENDCOLLECTIVE ;  /* 0x000000000000791b */ /* 0x003fe20003800000 */
.L_x_3382:
        /* <DEDUP_REMOVED lines=19> */
.L_x_3383:
[----:B------:R-:W-:-:S04]  /*32a10*/  IADD3 R4, R17, 0x40, RZ ;  /* 0x0000004011047810 */ /* 0x000fc80007ffe0ff */
[----:B------:R-:W-:Y:S02]  /*32a20*/  ISETP.GE.AND P2, PT, R4, R0, PT ;  /* 0x000000000400720c */ /* 0x000fe40003f46270 */
[----:B------:R-:W-:Y:S01]  /*32a30*/  MOV R13, R3 ;  /* 0x00000003000d7202 */ /* 0x000fe20000000f00 */
[----:B------:R-:W-:-:S10]  /*32a40*/  IMAD.MOV.U32 R6, RZ, RZ, R14 ;  /* 0x000000ffff067224 */ /* 0x000fd400078e000e */
[----:B------:R-:W-:Y:S05]  /*32a50*/  WARPSYNC.COLLECTIVE R15, `(.L_x_3384) ;  /* 0x000000000f087348 */ /* 0x000fea0003c00000 */
[----:B------:R0:W1:Y:S02]  /*32a60*/  SHFL.IDX P6, R14, R13, R12, R11 ;  /* 0x0000000c0d0e7389 */ /* 0x00006400000c000b */
[----:B01----:R-:W-:Y:S01]  /*32a70*/  ENDCOLLECTIVE ;  /* 0x000000000000791b */ /* 0x003fe20003800000 */
.L_x_3384:
[----:B------:R-:W-:Y:S01]  /*32a80*/  ULDC.64 UR4, c[0x0][0x208] ;  /* 0x0000820000047ab9 */ /* 0x000fe20000000a00 */
[----:B------:R-:W-:Y:S01]  /*32a90*/  MOV R13, R2 ;  /* 0x00000002000d7202 */ /* 0x000fe20000000f00 */
        /* <DEDUP_REMOVED lines=17> */
.L_x_3385:
[----:B------:R-:W-:-:S05]  /*32bb0*/  VIADD R4, R17, 0x50 ;  /* 0x0000005011047836 */ /* 0x000fca0000000000 */
[----:B------:R-:W-:Y:S01]  /*32bc0*/  ISETP.GE.AND P2, PT, R4, R0, PT ;  /* 0x000000000400720c */ /* 0x000fe20003f46270 */
[----:B------:R-:W-:Y:S02]  /*32bd0*/  IMAD.MOV.U32 R13, RZ, RZ, R3 ;  /* 0x000000ffff0d7224 */ /* 0x000fe400078e0003 */
[----:B------:R-:W-:-:S10]  /*32be0*/  IMAD.MOV.U32 R6, RZ, RZ, R14 ;  /* 0x000000ffff067224 */ /* 0x000fd400078e000e */
[----:B------:R-:W-:Y:S05]  /*32bf0*/  WARPSYNC.COLLECTIVE R15, `(.L_x_3386) ;  /* 0x000000000f087348 */ /* 0x000fea0003c00000 */
[----:B------:R0:W1:Y:S02]  /*32c00*/  SHFL.IDX P6, R14, R13, R12, R11 ;  /* 0x0000000c0d0e7389 */ /* 0x00006400000c000b */
[----:B01----:R-:W-:Y:S01]  /*32c10*/  ENDCOLLECTIVE ;  /* 0x000000000000791b */ /* 0x003fe20003800000 */
.L_x_3386:
        /* <DEDUP_REMOVED lines=19> */
.L_x_3387:
[----:B------:R-:W-:-:S05]  /*32d50*/  VIADD R4, R17, 0x60 ;  /* 0x0000006011047836 */ /* 0x000fca0000000000 */
[----:B------:R-:W-:Y:S01]  /*32d60*/  ISETP.GE.AND P2, PT, R4, R0, PT ;  /* 0x000000000400720c */ /* 0x000fe20003f46270 */
[----:B------:R-:W-:Y:S02]  /*32d70*/  IMAD.MOV.U32 R13, RZ, RZ, R3 ;  /* 0x000000ffff0d7224 */ /* 0x000fe400078e0003 */
[----:B------:R-:W-:-:S10]  /*32d80*/  IMAD.MOV.U32 R6, RZ, RZ, R14 ;  /* 0x000000ffff067224 */ /* 0x000fd400078e000e */
[----:B------:R-:W-:Y:S05]  /*32d90*/  WARPSYNC.COLLECTIVE R15, `(.L_x_3388) ;  /* 0x000000000f087348 */ /* 0x000fea0003c00000 */
[----:B------:R0:W1:Y:S02]  /*32da0*/  SHFL.IDX P6, R14, R13, R12, R11 ;  /* 0x0000000c0d0e7389 */ /* 0x00006400000c000b */
[----:B01----:R-:W-:Y:S01]  /*32db0*/  ENDCOLLECTIVE ;  /* 0x000000000000791b */ /* 0x003fe20003800000 */
.L_x_3388:
        /* <DEDUP_REMOVED lines=19> */
.L_x_3389:
[----:B------:R-:W-:Y:S01]  /*32ef0*/  MOV R13, R3 ;  /* 0x00000003000d7202 */ /* 0x000fe20000000f00 */
[----:B------:R-:W-:-:S07]  /*32f00*/  IMAD.MOV.U32 R6, RZ, RZ, R14 ;  /* 0x000000ffff067224 */ /* 0x000fce00078e000e */
[----:B------:R-:W-:Y:S05]  /*32f10*/  WARPSYNC.COLLECTIVE R15, `(.L_x_3390) ;  /* 0x000000000f087348 */ /* 0x000fea0003c00000 */
[----:B------:R0:W1:Y:S02]  /*32f20*/  SHFL.IDX P6, R14, R13, R12, R11 ;  /* 0x0000000c0d0e7389 */ /* 0x00006400000c000b */
[----:B01----:R-:W-:Y:S01]  /*32f30*/  ENDCOLLECTIVE ;  /* 0x000000000000791b */ /* 0x003fe20003800000 */
.L_x_3390:
[----:B------:R-:W-:Y:S01]  /*32f40*/  IMAD.MOV.U32 R3, RZ, RZ, R14 ;  /* 0x000000ffff037224 */ /* 0x000fe200078e000e */
[----:B------:R-:W-:Y:S06]  /*32f50*/  BRA `(.L_x_3391) ;  /* 0xffffff9400787947 */ /* 0x000fec000383ffff */
.L_x_3201:
[----:B0-----:R-:W3:Y:S02]  /*32f60*/  LDL R2, [R1+0x4] ;  /* 0x0000040001027983 */ /* 0x001ee40000100800 */
[----:B---3--:R0:W1:Y:S02]  /*32f70*/  SYNCS.PHASECHK.TRANS64.TRYWAIT P0, [R2+URZ+0x38820], R0 ;  /* 0x03882000020075a7 */ /* 0x008064000800017f */
[----:B-1----:R-:W-:Y:S05]  /*32f80*/  @!P0 NANOSLEEP.SYNCS 0x989680 ;  /* 0x009896800000895d */ /* 0x002fea0003900000 */
[----:B------:R-:W1:Y:S02]  /*32f90*/  @!P0 SYNCS.PHASECHK.TRANS64 P0, [R2+URZ+0x38820], R0 ;  /* 0x03882000020085a7 */ /* 0x000e64000800007f */
[----:B-1----:R-:W-:Y:S05]  /*32fa0*/  @!P0 BRA `(.L_x_3201) ;  /* 0xfffffffc00ec8947 */ /* 0x002fea000383ffff */
[----:B------:R-:W-:Y:S05]  /*32fb0*/  BRA `(.L_x_3392) ;  /* 0xffffff9400f87947 */ /* 0x000fea000383ffff */
.L_x_3210:
[----:B-1----:R1:W2:Y:S02]  /*32fc0*/  SYNCS.PHASECHK.TRANS64.TRYWAIT P0, [R3+URZ+0x38840], R0 ;  /* 0x03884000030075a7 */ /* 0x0022a4000800017f */
[----:B--2---:R-:W-:Y:S05]  /*32fd0*/  @!P0 NANOSLEEP.SYNCS 0x989680 ;  /* 0x009896800000895d */ /* 0x004fea0003900000 */
[----:B------:R-:W2:Y:S02]  /*32fe0*/  @!P0 SYNCS.PHASECHK.TRANS64 P0, [R3+URZ+0x38840], R0 ;  /* 0x03884000030085a7 */ /* 0x000ea4000800007f */
[----:B--2---:R-:W-:Y:S05]  /*32ff0*/  @!P0 BRA `(.L_x_3210) ;  /* 0xfffffffc00f08947 */ /* 0x004fea000383ffff */
[----:B------:R-:W-:Y:S05]  /*33000*/  BRA `(.L_x_3393) ;  /* 0xffffff9800c07947 */ /* 0x000fea000383ffff */
.L_x_3218:
[----:B0-----:R0:W1:Y:S02]  /*33010*/  SYNCS.PHASECHK.TRANS64.TRYWAIT P0, [R0+URZ+0x38860], R3 ;  /* 0x03886003000075a7 */ /* 0x001064000800017f */
[----:B-1----:R-:W-:Y:S05]  /*33020*/  @!P0 NANOSLEEP.SYNCS 0x989680 ;  /* 0x009896800000895d */ /* 0x002fea0003900000 */
[----:B------:R-:W1:Y:S02]  /*33030*/  @!P0 SYNCS.PHASECHK.TRANS64 P0, [R0+URZ+0x38860], R3 ;  /* 0x03886003000085a7 */ /* 0x000e64000800007f */
[----:B-1----:R-:W-:Y:S05]  /*33040*/  @!P0 BRA `(.L_x_3218) ;  /* 0xfffffffc00f08947 */ /* 0x002fea000383ffff */
[----:B------:R-:W-:Y:S05]  /*33050*/  BRA `(.L_x_3394) ;  /* 0xffffffa0001c7947 */ /* 0x000fea000383ffff */
.L_x_3230:
[----:B--2---:R2:W3:Y:S02]  /*33060*/  SYNCS.PHASECHK.TRANS64.TRYWAIT P0, [R3+URZ+0x38840], R2 ;  /* 0x03884002030075a7 */ /* 0x0044e4000800017f */
[----:B---3--:R-:W-:Y:S05]  /*33070*/  @!P0 NANOSLEEP.SYNCS 0x989680 ;  /* 0x009896800000895d */ /* 0x008fea0003900000 */
[----:B------:R-:W3:Y:S02]  /*33080*/  @!P0 SYNCS.PHASECHK.TRANS64 P0, [R3+URZ+0x38840], R2 ;  /* 0x03884002030085a7 */ /* 0x000ee4000800007f */
[----:B---3--:R-:W-:Y:S05]  /*33090*/  @!P0 BRA `(.L_x_3230) ;  /* 0xfffffffc00f08947 */ /* 0x008fea000383ffff */
[----:B------:R-:W-:Y:S05]  /*330a0*/  BRA `(.L_x_3395) ;  /* 0xffffffa800487947 */ /* 0x000fea000383ffff */
.L_x_3238:
[----:B0-----:R0:W2:Y:S02]  /*330b0*/  SYNCS.PHASECHK.TRANS64.TRYWAIT P0, [R2+URZ+0x38860], R3 ;  /* 0x03886003020075a7 */ /* 0x0010a4000800017f */
[----:B--2---:R-:W-:Y:S05]  /*330c0*/  @!P0 NANOSLEEP.SYNCS 0x989680 ;  /* 0x009896800000895d */ /* 0x004fea0003900000 */
[----:B------:R-:W2:Y:S02]  /*330d0*/  @!P0 SYNCS.PHASECHK.TRANS64 P0, [R2+URZ+0x38860], R3 ;  /* 0x03886003020085a7 */ /* 0x000ea4000800007f */
[----:B--2---:R-:W-:Y:S05]  /*330e0*/  @!P0 BRA `(.L_x_3238) ;  /* 0xfffffffc00f08947 */ /* 0x004fea000383ffff */
[----:B------:R-:W-:Y:S05]  /*330f0*/  BRA `(.L_x_3396) ;  /* 0xffffffac00a47947 */ /* 0x000fea000383ffff */
.L_x_3250:
[----:B---3--:R3:W4:Y:S02]  /*33100*/  SYNCS.PHASECHK.TRANS64.TRYWAIT P0, [R3+URZ+0x38840], R2 ;  /* 0x03884002030075a7 */ /* 0x008724000800017f */
[----:B----4-:R-:W-:Y:S05]  /*33110*/  @!P0 NANOSLEEP.SYNCS 0x989680 ;  /* 0x009896800000895d */ /* 0x010fea0003900000 */
[----:B------:R-:W4:Y:S02]  /*33120*/  @!P0 SYNCS.PHASECHK.TRANS64 P0, [R3+URZ+0x38840], R2 ;  /* 0x03884002030085a7 */ /* 0x000f24000800007f */
[----:B----4-:R-:W-:Y:S05]  /*33130*/  @!P0 BRA `(.L_x_3250) ;  /* 0xfffffffc00f08947 */ /* 0x010fea000383ffff */
[----:B------:R-:W-:Y:S05]  /*33140*/  BRA `(.L_x_3397) ;  /* 0xffffffb400ac7947 */ /* 0x000fea000383ffff */
.L_x_3258:
[----:B0-----:R0:W2:Y:S02]  /*33150*/  SYNCS.PHASECHK.TRANS64.TRYWAIT P0, [R2+URZ+0x38860], R5 ;  /* 0x03886005020075a7 */ /* 0x0010a4000800017f */
[----:B--2---:R-:W-:Y:S05]  /*33160*/  @!P0 NANOSLEEP.SYNCS 0x989680 ;  /* 0x009896800000895d */ /* 0x004fea0003900000 */
[----:B------:R-:W2:Y:S02]  /*33170*/  @!P0 SYNCS.PHASECHK.TRANS64 P0, [R2+URZ+0x38860], R5 ;  /* 0x03886005020085a7 */ /* 0x000ea4000800007f */
[----:B--2---:R-:W-:Y:S05]  /*33180*/  @!P0 BRA `(.L_x_3258) ;  /* 0xfffffffc00f08947 */ /* 0x004fea000383ffff */
[----:B------:R-:W-:Y:S05]  /*33190*/  BRA `(.L_x_3398) ;  /* 0xffffffbc00047947 */ /* 0x000fea000383ffff */
.L_x_3272:
[----:B--2---:R2:W4:Y:S02]  /*331a0*/  SYNCS.PHASECHK.TRANS64.TRYWAIT P0, [R0+URZ+0x38860], R2 ;  /* 0x03886002000075a7 */ /* 0x004524000800017f */
[----:B----4-:R-:W-:Y:S05]  /*331b0*/  @!P0 NANOSLEEP.SYNCS 0x989680 ;  /* 0x009896800000895d */ /* 0x010fea0003900000 */
[----:B------:R-:W4:Y:S02]  /*331c0*/  @!P0 SYNCS.PHASECHK.TRANS64 P0, [R0+URZ+0x38860], R2 ;  /* 0x03886002000085a7 */ /* 0x000f24000800007f */
[----:B----4-:R-:W-:Y:S05]  /*331d0*/  @!P0 BRA `(.L_x_3272) ;  /* 0xfffffffc00f08947 */ /* 0x010fea000383ffff */
[----:B------:R-:W-:Y:S05]  /*331e0*/  BRA `(.L_x_3399) ;  /* 0xffffffc000ec7947 */ /* 0x000fea000383ffff */
.L_x_3282:
[----:B------:R-:W-:Y:S01]  /*331f0*/  BSSY B0, `(.L_x_3400) ;  /* 0x0000008000007945 */ /* 0x000fe20003800000 */
[----:B0-----:R-:W-:Y:S01]  /*33200*/  IMAD.MOV.U32 R13, RZ, RZ, R16 ;  /* 0x000000ffff0d7224 */ /* 0x001fe200078e0010 */
[----:B------:R-:W-:Y:S01]  /*33210*/  MOV R11, 0x1f ;  /* 0x0000001f000b7802 */ /* 0x000fe20000000f00 */
[----:B------:R-:W-:Y:S02]  /*33220*/  IMAD.MOV.U32 R12, RZ, RZ, RZ ;  /* 0x000000ffff0c7224 */ /* 0x000fe400078e00ff */
[----:B------:R-:W-:-:S07]  /*33230*/  IMAD.MOV.U32 R15, RZ, RZ, -0x1 ;  /* 0xffffffffff0f7424 */ /* 0x000fce00078e00ff */
[----:B-12--5:R-:W-:Y:S05]  /*33240*/  WARPSYNC.COLLECTIVE R15, `(.L_x_3401) ;  /* 0x000000000f087348 */ /* 0x026fea0003c00000 */
[----:B------:R0:W3:Y:S02]  /*33250*/  SHFL.IDX P6, R14, R13, R12, R11 ;  /* 0x0000000c0d0e7389 */ /* 0x0000e400000c000b */
[----:B0123-5:R-:W-:Y:S01]  /*33260*/  ENDCOLLECTIVE ;  /* 0x000000000000791b */ /* 0x02ffe20003800000 */
.L_x_3401:
[----:B------:R-:W-:Y:S05]  /*33270*/  BSYNC B0 ;  /* 0x0000000000007941 */ /* 0x000fea0003800000 */
.L_x_3400:
        /* <DEDUP_REMOVED lines=10> */
.L_x_3402:
[----:B------:R-:W-:Y:S01]  /*33320*/  ULDC UR4, c[0x0][0xc3c] ;  /* 0x00030f0000047ab9 */ /* 0x000fe20000000800 */
[----:B------:R-:W-:Y:S01]  /*33330*/  ULDC.64 UR6, c[0x0][0x208] ;  /* 0x0000820000067ab9 */ /* 0x000fe20000000a00 */
        /* <DEDUP_REMOVED lines=15> */
.L_x_3403:
        /* <DEDUP_REMOVED lines=9> */
.L_x_3404:
        /* <DEDUP_REMOVED lines=8> */
.L_x_3405:
        /* <DEDUP_REMOVED lines=8> */
.L_x_3406:
        /* <DEDUP_REMOVED lines=8> */
.L_x_3407:
        /* <DEDUP_REMOVED lines=9> */
.L_x_3408:
[----:B------:R-:W-:Y:S01]  /*336d0*/  IMAD.MOV.U32 R16, RZ, RZ, R14 ;  /* 0x000000ffff107224 */ /* 0x000fe200078e000e */
[----:B------:R-:W-:Y:S06]  /*336e0*/  BRA `(.L_x_3409) ;  /* 0xffffffc800047947 */ /* 0x000fec000383ffff */
.L_x_3287:
[----:B------:R-:W-:Y:S01]  /*336f0*/  BSSY B0, `(.L_x_3410) ;  /* 0x0000008000007945 */ /* 0x000fe20003800000 */
[----:B0----5:R-:W-:Y:S01]  /*33700*/  IMAD.MOV.U32 R13, RZ, RZ, R3 ;  /* 0x000000ffff0d7224 */ /* 0x021fe200078e0003 */
[----:B------:R-:W-:Y:S01]  /*33710*/  MOV R12, 0x1 ;  /* 0x00000001000c7802 */ /* 0x000fe20000000f00 */
[----:B------:R-:W-:Y:S02]  /*33720*/  IMAD.MOV.U32 R11, RZ, RZ, RZ ;  /* 0x000000ffff0b7224 */ /* 0x000fe400078e00ff */
[----:B------:R-:W-:-:S07]  /*33730*/  IMAD.MOV.U32 R15, RZ, RZ, -0x1 ;  /* 0xffffffffff0f7424 */ /* 0x000fce00078e00ff */
[----:B-12---:R-:W-:Y:S05]  /*33740*/  WARPSYNC.COLLECTIVE R15, `(.L_x_3411) ;  /* 0x000000000f087348 */ /* 0x006fea0003c00000 */
[----:B------:R0:W3:Y:S02]  /*33750*/  SHFL.UP P6, R14, R13, R12, R11 ;  /* 0x0400000c0d0e7389 */ /* 0x0000e400000c000b */
[----:B0123--:R-:W-:Y:S01]  /*33760*/  ENDCOLLECTIVE ;  /* 0x000000000000791b */ /* 0x00ffe20003800000 */
.L_x_3411:
[----:B------:R-:W-:Y:S05]  /*33770*/  BSYNC B0 ;  /* 0x0000000000007941 */ /* 0x000fea0003800000 */
.L_x_3410:
        /* <DEDUP_REMOVED lines=12> */
.L_x_3412:
        /* <DEDUP_REMOVED lines=8> */
.L_x_3413:
        /* <DEDUP_REMOVED lines=8> */
.L_x_3414:
        /* <DEDUP_REMOVED lines=8> */
.L_x_3415:
        /* <DEDUP_REMOVED lines=9> */
.L_x_3416:
[----:B------:R-:W-:Y:S01]  /*33a50*/  IMAD.MOV.U32 R16, RZ, RZ, R14 ;  /* 0x000000ffff107224 */ /* 0x000fe200078e000e */
[----:B------:R-:W-:Y:S06]  /*33a60*/  BRA `(.L_x_3417) ;  /* 0xffffffc400c87947 */ /* 0x000fec000383ffff */
.L_x_3289:
[----:B------:R-:W-:Y:S01]  /*33a70*/  BSSY B0, `(.L_x_3418) ;  /* 0x0000006000007945 */ /* 0x000fe20003800000 */
[----:B------:R-:W-:Y:S01]  /*33a80*/  PLOP3.LUT P6, PT, P6, PT, PT, 0x8, 0x0 ;  /* 0x000000000000781c */ /* 0x000fe200037ce170 */
[----:B------:R-:W-:-:S12]  /*33a90*/  IMAD.MOV.U32 R15, RZ, RZ, -0x1 ;  /* 0xffffffffff0f7424 */ /* 0x000fd800078e00ff */
[----:B012--5:R-:W-:Y:S05]  /*33aa0*/  WARPSYNC.COLLECTIVE R15, `(.L_x_3419) ;  /* 0x000000000f087348 */ /* 0x027fea0003c00000 */
[----:B------:R-:W-:Y:S01]  /*33ab0*/  VOTE.ANY R14, PT, P6 ;  /* 0x00000000000e7806 */ /* 0x000fe200030e0100 */
[----:B012--5:R-:W-:Y:S06]  /*33ac0*/  ENDCOLLECTIVE ;  /* 0x000000000000791b */ /* 0x027fec0003800000 */
.L_x_3419:
[----:B------:R-:W-:Y:S05]  /*33ad0*/  BSYNC B0 ;  /* 0x0000000000007941 */ /* 0x000fea0003800000 */
.L_x_3418:
        /* <DEDUP_REMOVED lines=9> */
.L_x_3420:
[----:B------:R-:W-:Y:S01]  /*33b70*/  IMAD.MOV.U32 R17, RZ, RZ, R14 ;  /* 0x000000ffff117224 */ /* 0x000fe200078e000e */
[----:B------:R-:W-:Y:S06]  /*33b80*/  BRA `(.L_x_3421) ;  /* 0xffffffc400b87947 */ /* 0x000fec000383ffff */
.L_x_3291:
[----:B------:R-:W-:Y:S01]  /*33b90*/  BSSY B0, `(.L_x_3422) ;  /* 0x0000007000007945 */ /* 0x000fe20003800000 */
[----:B0-----:R-:W-:Y:S01]  /*33ba0*/  IMAD.MOV.U32 R13, RZ, RZ, R2 ;  /* 0x000000ffff0d7224 */ /* 0x001fe200078e0002 */
[----:B------:R-:W-:Y:S01]  /*33bb0*/  MOV R15, 0xffffffff ;  /* 0xffffffff000f7802 */ /* 0x000fe20000000f00 */
[----:B------:R-:W-:-:S07]  /*33bc0*/  IMAD.MOV.U32 R11, RZ, RZ, 0x1f ;  /* 0x0000001fff0b7424 */ /* 0x000fce00078e00ff */
[----:B-12345:R-:W-:Y:S05]  /*33bd0*/  WARPSYNC.COLLECTIVE R15, `(.L_x_3423) ;  /* 0x000000000f087348 */ /* 0x03efea0003c00000 */
[----:B------:R0:W0:Y:S02]  /*33be0*/  SHFL.IDX P6, R14, R13, R12, R11 ;  /* 0x0000000c0d0e7389 */ /* 0x00002400000c000b */
[----:B012345:R-:W-:Y:S01]  /*33bf0*/  ENDCOLLECTIVE ;  /* 0x000000000000791b */ /* 0x03ffe20003800000 */
.L_x_3423:
[----:B------:R-:W-:Y:S05]  /*33c00*/  BSYNC B0 ;  /* 0x0000000000007941 */ /* 0x000fea0003800000 */
.L_x_3422:
[----:B------:R-:W-:Y:S01]  /*33c10*/  IMAD.MOV.U32 R2, RZ, RZ, R14 ;  /* 0x000000ffff027224 */ /* 0x000fe200078e000e */
[----:B------:R-:W-:Y:S06]  /*33c20*/  BRA `(.L_x_3424) ;  /* 0xffffffc400ac7947 */ /* 0x000fec000383ffff */
.L_x_3295:
[----:B0-----:R0:W2:Y:S02]  /*33c30*/  SYNCS.PHASECHK.TRANS64.TRYWAIT P0, [R0+URZ+0x38820], R3 ;  /* 0x03882003000075a7 */ /* 0x0010a4000800017f */
[----:B--2---:R-:W-:Y:S05]  /*33c40*/  @!P0 NANOSLEEP.SYNCS 0x989680 ;  /* 0x009896800000895d */ /* 0x004fea0003900000 */
[----:B------:R-:W2:Y:S02]  /*33c50*/  @!P0 SYNCS.PHASECHK.TRANS64 P0, [R0+URZ+0x38820], R3 ;  /* 0x03882003000085a7 */ /* 0x000ea4000800007f */
[----:B--2---:R-:W-:Y:S05]  /*33c60*/  @!P0 BRA `(.L_x_3295) ;  /* 0xfffffffc00f08947 */ /* 0x004fea000383ffff */
[----:B------:R-:W-:Y:S05]  /*33c70*/  BRA `(.L_x_3425) ;  /* 0xffffffcc00347947 */ /* 0x000fea000383ffff */
.L_x_3296:
[----:B------:R-:W2:Y:S01]  /*33c80*/  S2R R2, SR_TID.X ;  /* 0x0000000000027919 */ /* 0x000ea20000002100 */
[----:B------:R-:W-:Y:S01]  /*33c90*/  BSSY B0, `(.L_x_3426) ;  /* 0x000000a000007945 */ /* 0x000fe20003800000 */
[----:B------:R-:W-:Y:S01]  /*33ca0*/  IMAD.MOV.U32 R12, RZ, RZ, RZ ;  /* 0x000000ffff0c7224 */ /* 0x000fe200078e00ff */
[----:B------:R-:W-:Y:S01]  /*33cb0*/  MOV R11, 0x1f ;  /* 0x0000001f000b7802 */ /* 0x000fe20000000f00 */
[----:B------:R-:W-:Y:S01]  /*33cc0*/  IMAD.MOV.U32 R15, RZ, RZ, -0x1 ;  /* 0xffffffffff0f7424 */ /* 0x000fe200078e00ff */
[----:B--2---:R-:W-:-:S04]  /*33cd0*/  SHF.R.U32.HI R2, RZ, 0x5, R2 ;  /* 0x00000005ff027819 */ /* 0x004fc80000011602 */
[----:B------:R-:W-:-:S05]  /*33ce0*/  LOP3.LUT R2, R2, 0x3, RZ, 0xc0, !PT ;  /* 0x0000000302027812 */ /* 0x000fca00078ec0ff */
[----:B------:R-:W-:-:S07]  /*33cf0*/  IMAD.MOV.U32 R13, RZ, RZ, R2 ;  /* 0x000000ffff0d7224 */ /* 0x000fce00078e0002 */
[----:B01---5:R-:W-:Y:S05]  /*33d00*/  WARPSYNC.COLLECTIVE R15, `(.L_x_3427) ;  /* 0x000000000f087348 */ /* 0x023fea0003c00000 */
[----:B------:R2:W3:Y:S02]  /*33d10*/  SHFL.IDX P6, R14, R13, R12, R11 ;  /* 0x0000000c0d0e7389 */ /* 0x0004e400000c000b */
[----:B0123-5:R-:W-:Y:S01]  /*33d20*/  ENDCOLLECTIVE ;  /* 0x000000000000791b */ /* 0x02ffe20003800000 */
.L_x_3427:
[----:B------:R-:W-:Y:S05]  /*33d30*/  BSYNC B0 ;  /* 0x0000000000007941 */ /* 0x000fea0003800000 */
.L_x_3426:
[----:B------:R-:W-:Y:S05]  /*33d40*/  BRA `(.L_x_3428) ;  /* 0xffffffcc001c7947 */ /* 0x000fea000383ffff */
.L_x_3297:
[----:B------:R-:W-:Y:S01]  /*33d50*/  BSSY B0, `(.L_x_3429) ;  /* 0x0000006000007945 */ /* 0x000fe20003800000 */
[----:B------:R-:W-:-:S07]  /*33d60*/  IMAD.MOV.U32 R15, RZ, RZ, -0x1 ;  /* 0xffffffffff0f7424 */ /* 0x000fce00078e00ff */
[----:B012--5:R-:W-:Y:S05]  /*33d70*/  WARPSYNC.COLLECTIVE R15, `(.L_x_3430) ;  /* 0x000000000f0c7348 */ /* 0x027fea0003c00000 */
[----:B------:R-:W-:Y:S02]  /*33d80*/  ELECT P6, UR62, PT ;  /* 0x00000000003e782f */ /* 0x000fe400038c0000 */
[----:B------:R-:W-:Y:S01]  /*33d90*/  MOV R14, UR62 ;  /* 0x0000003e000e7c02 */ /* 0x000fe20008000f00 */
[----:B012--5:R-:W-:Y:S10]  /*33da0*/  ENDCOLLECTIVE ;  /* 0x000000000000791b */ /* 0x027ff40003800000 */
.L_x_3430:
[----:B------:R-:W-:Y:S05]  /*33db0*/  BSYNC B0 ;  /* 0x0000000000007941 */ /* 0x000fea0003800000 */
.L_x_3429:
[----:B------:R-:W-:Y:S05]  /*33dc0*/  BRA `(.L_x_3431) ;  /* 0xffffffcc00107947 */ /* 0x000fea000383ffff */
.L_x_3299:
[----:B0-----:R0:W2:Y:S02]  /*33dd0*/  SYNCS.PHASECHK.TRANS64.TRYWAIT P0, [R6+URZ], R5 ;  /* 0x00000005060075a7 */ /* 0x0010a4000800017f */
[----:B--2---:R-:W-:Y:S05]  /*33de0*/  @!P0 NANOSLEEP.SYNCS 0x989680 ;  /* 0x009896800000895d */ /* 0x004fea0003900000 */
[----:B------:R-:W2:Y:S02]  /*33df0*/  @!P0 SYNCS.PHASECHK.TRANS64 P0, [R6+URZ], R5 ;  /* 0x00000005060085a7 */ /* 0x000ea4000800007f */
[----:B--2---:R-:W-:Y:S05]  /*33e00*/  @!P0 BRA `(.L_x_3299) ;  /* 0xfffffffc00f08947 */ /* 0x004fea000383ffff */
[----:B------:R-:W-:Y:S05]  /*33e10*/  BRA `(.L_x_3432) ;  /* 0xffffffcc00547947 */ /* 0x000fea000383ffff */
.L_x_3300:
[----:B--2---:R2:W3:Y:S02]  /*33e20*/  SYNCS.PHASECHK.TRANS64.TRYWAIT P0, [R7+URZ], R2 ;  /* 0x00000002070075a7 */ /* 0x0044e4000800017f */
[----:B---3--:R-:W-:Y:S05]  /*33e30*/  @!P0 NANOSLEEP.SYNCS 0x989680 ;  /* 0x009896800000895d */ /* 0x008fea0003900000 */
[----:B------:R-:W3:Y:S02]  /*33e40*/  @!P0 SYNCS.PHASECHK.TRANS64 P0, [R7+URZ], R2 ;  /* 0x00000002070085a7 */ /* 0x000ee4000800007f */
[----:B---3--:R-:W-:Y:S05]  /*33e50*/  @!P0 BRA `(.L_x_3300) ;  /* 0xfffffffc00f08947 */ /* 0x008fea000383ffff */
[----:B------:R-:W-:Y:S05]  /*33e60*/  BRA `(.L_x_3433) ;  /* 0xffffffcc00487947 */ /* 0x000fea000383ffff */
.L_x_3302:
[----:B---3--:R3:W4:Y:S02]  /*33e70*/  SYNCS.PHASECHK.TRANS64.TRYWAIT P0, [R4+URZ], R5 ;  /* 0x00000005040075a7 */ /* 0x008724000800017f */
[----:B----4-:R-:W-:Y:S05]  /*33e80*/  @!P0 NANOSLEEP.SYNCS 0x989680 ;  /* 0x009896800000895d */ /* 0x010fea0003900000 */
[----:B------:R-:W4:Y:S02]  /*33e90*/  @!P0 SYNCS.PHASECHK.TRANS64 P0, [R4+URZ], R5 ;  /* 0x00000005040085a7 */ /* 0x000f24000800007f */
[----:B----4-:R-:W-:Y:S05]  /*33ea0*/  @!P0 BRA `(.L_x_3302) ;  /* 0xfffffffc00f08947 */ /* 0x010fea000383ffff */
[----:B------:R-:W-:Y:S05]  /*33eb0*/  BRA `(.L_x_3434) ;  /* 0xffffffcc00507947 */ /* 0x000fea000383ffff */
.L_x_3435:
        /* <DEDUP_REMOVED lines=12> */
.L_x_15302:


//--------------------- .text._ZN7cutlass13device_kernelIN5flash11enable_sm90INS1_16FlashAttnFwdSm90INS1_25CollectiveMainloopFwdSm90ILi2EN4cute5tupleIJNS5_1CILi1EEES8_S8_EEENS6_IJNS7_ILi128EEENS7_ILi112EEENS7_ILi192EEEEEELi192ENS_6half_tEfNS_4arch4Sm90ELb0ELb0ELb1ELb0ELb0ELb0ELb0ELb1ELb1ELb1ELb0ELb0EEENS1_21CollectiveEpilogueFwdINS6_IJSA_SC_SB_EEES9_SE_SG_Li256ELb0ELb1ELb0ELb0EEENS1_29StaticPersistentTileSchedulerILb0EEEEEEEEEvNT_6ParamsE --------------------------
	.section	.text._ZN7cutlass13device_kernelIN5flash11enable_sm90INS1_16FlashAttnFwdSm90INS1_25CollectiveMainloopFwdSm90ILi2EN4cute5tupleIJNS5_1CILi1EEES8_S8_EEENS6_IJNS7_ILi128EEENS7_ILi112EEENS7_ILi192EEEEEELi192ENS_6half_tEfNS_4arch4Sm90ELb0ELb0ELb1ELb0ELb0ELb0ELb0ELb1ELb1ELb1ELb0ELb0EEENS1_21CollectiveEpilogueFwdINS6_IJSA_SC_SB_EEES9_SE_SG_Li256ELb0ELb1ELb0ELb0EEENS1_29StaticPersistentTileSchedulerILb0EEEEEEEEEvNT_6ParamsE,"ax",@progbits
	.align	128
.text._ZN7cutlass13device_kernelIN5flash11enable_sm90INS1_16FlashAttnFwdSm90INS1_25CollectiveMainloopFwdSm90ILi2EN4cute5tupleIJNS5_1CILi1EEES8_S8_EEENS6_IJNS7_ILi128EEENS7_ILi112EEENS7_ILi192EEEEEELi192ENS_6half_tEfNS_4arch4Sm90ELb0ELb0ELb1ELb0ELb0ELb0ELb0ELb1ELb1ELb1ELb0ELb0EEENS1_21CollectiveEpilogueFwdINS6_IJSA_SC_SB_EEES9_SE_SG_Li256ELb0ELb1ELb0ELb0EEENS1_29StaticPersistentTileSchedulerILb0EEEEEEEEEvNT_6ParamsE:
        .type           _ZN7cutlass13device_kernelIN5flash11enable_sm90INS1_16FlashAttnFwdSm90INS1_25CollectiveMainloopFwdSm90ILi2EN4cute5tupleIJNS5_1CILi1EEES8_S8_EEENS6_IJNS7_ILi128EEENS7_ILi112EEENS7_ILi192EEEEEELi192ENS_6half_tEfNS_4arch4Sm90ELb0ELb0ELb1ELb0ELb0ELb0ELb0ELb1ELb1ELb1ELb0ELb0EEENS1_21CollectiveEpilogueFwdINS6_IJSA_SC_SB_EEES9_SE_SG_Li256ELb0ELb1ELb0ELb0EEENS1_29StaticPersistentTileSchedulerILb0EEEEEEEEEvNT_6ParamsE,@function
        .size           _ZN7cutlass13device_kernelIN5flash11enable_sm90INS1_16FlashAttnFwdSm90INS1_25CollectiveMainloopFwdSm90ILi2EN4cute5tupleIJNS5_1CILi1EEES8_S8_EEENS6_IJNS7_ILi128EEENS7_ILi112EEENS7_ILi192EEEEEELi192ENS_6half_tEfNS_4arch4Sm90ELb0ELb0ELb1ELb0ELb0ELb0ELb0ELb1ELb1ELb1ELb0ELb0EEENS1_21CollectiveEpilogueFwdINS6_IJSA_SC_SB_EEES9_SE_SG_Li256ELb0ELb1ELb0ELb0EEENS1_29StaticPersistentTileSchedulerILb0EEEEEEEEEvNT_6ParamsE,(.L_x_15303 - _ZN7cutlass13device_kernelIN5flash11enable_sm90INS1_16FlashAttnFwdSm90INS1_25CollectiveMainloopFwdSm90ILi2EN4cute5tupleIJNS5_1CILi1EEES8_S8_EEENS6_IJNS7_ILi128EEENS7_ILi112EEENS7_ILi192EEEEEELi192ENS_6half_tEfNS_4arch4Sm90ELb0ELb0ELb1ELb0ELb0ELb0ELb0ELb1ELb1ELb1ELb0ELb0EEENS1_21CollectiveEpilogueFwdINS6_IJSA_SC_SB_EEES9_SE_SG_Li256ELb0ELb1ELb0ELb0EEENS1_29StaticPersistentTileSchedulerILb0EEEEEEEEEvNT_6ParamsE)
        .other          _ZN7cutlass13device_kernelIN5flash11enable_sm90INS1_16FlashAttnFwdSm90INS1_25CollectiveMainloopFwdSm90ILi2EN4cute5tupleIJNS5_1CILi1EEES8_S8_EEENS6_IJNS7_ILi128EEENS7_ILi112EEENS7_ILi192EEEEEELi192ENS_6half_tEfNS_4arch4Sm90ELb0ELb0ELb1ELb0ELb0ELb0ELb0ELb1ELb1ELb1ELb0ELb0EEENS1_21CollectiveEpilogueFwdINS6_IJSA_SC_SB_EEES9_SE_SG_Li256ELb0ELb1ELb0ELb0EEENS1_29StaticPersistentTileSchedulerILb0EEEEEEEEEvNT_6ParamsE,@"STO_CUDA_ENTRY STV_DEFAULT"
_ZN7cutlass13device_kernelIN5flash11enable_sm90INS1_16FlashAttnFwdSm90INS1_25CollectiveMainloopFwdSm90ILi2EN4cute5tupleIJNS5_1CILi1EEES8_S8_EEENS6_IJNS7_ILi128EEENS7_ILi112EEENS7_ILi192EEEEEELi192ENS_6half_tEfNS_4arch4Sm90ELb0ELb0ELb1ELb0ELb0ELb0ELb0ELb1ELb1ELb1ELb0ELb0EEENS1_21CollectiveEpilogueFwdINS6_IJSA_SC_SB_EEES9_SE_SG_Li256ELb0ELb1ELb0ELb0EEENS1_29StaticPersistentTileSchedulerILb0EEEEEEEEEvNT_6ParamsE:
        /* <DEDUP_REMOVED lines=17> */
.L_x_3437:
[----:B------:R-:W-:Y:S05]  /*0110*/  BSYNC B0 ;  /* 0x0000000000007941 */ /* 0x000fea0003800000 */
.L_x_3436:
        /* <DEDUP_REMOVED lines=40> */
.L_x_3438:
        /* <DEDUP_REMOVED lines=22> */
.L_x_3439:
        /* <DEDUP_REMOVED lines=18> */
.L_x_3440:
        /* <DEDUP_REMOVED lines=22> */
.L_x_3441:
        /* <DEDUP_REMOVED lines=22> */
.L_x_3442:
[----:B0-----:R-:W-:Y:S01]  /*08e0*/  ISETP.NE.AND P0, PT, R3, RZ, PT ;  /* 0x000000ff0300720c */ /* 0x001fe20003f05270 */
[----:B------:R-:W-:Y:S01]  /*08f0*/  IMAD.MOV.U32 R3, RZ, RZ, 0x1 ;  /* 0x00000001ff037424 */ /* 0x000fe200078e00ff */
[----:B------:R-:W-:Y:S01]  /*0900*/  NOP ;  /* 0x0000000000007918 */ /* 0x000fe20000000000 */
[----:B------:R-:W-:-:S03]  /*0910*/  ULDC.64 UR60, c[0x0][0x208] ;  /* 0x00008200003c7ab9 */ /* 0x000fc60000000a00 */
[----:B------:R-:W-:-:S05]  /*0920*/  SEL R3, R3, 0x2, !P0 ;  /* 0x0000000203037807 */ /* 0x000fca0004000000 */
[----:B------:R0:W-:Y:S01]  /*0930*/  STL [R1+0x34], R3 ;  /* 0x0000340301007387 */ /* 0x0001e20000100800 */
[----:B-123--:R-:W-:Y:S06]  /*0940*/  BAR.SYNC.DEFER_BLOCKING 0x0 ;  /* 0x0000000000007b1d */ /* 0x00efec0000010000 */
[----:B------:R-:W-:Y:S05]  /*0950*/  @!P0 BRA `(.L_x_3443) ;  /* 0x000000c000348947 */ /* 0x000fea0003800000 */
.L_x_3444:
        /* <DEDUP_REMOVED lines=9> */
[----:B------:R-:W2:Y:S01]  /*09f0*/  LDL.LU R10, [R1+0x34] ;  /* 0x00003400010a7983 */ /* 0x000ea20000300800 */
[----:B------:R-:W-:Y:S01]  /*0a00*/  VIADD R0, R0, 0xffffff80 ;  /* 0xffffff8000007836 */ /* 0x000fe20000000000 */
[----:B------:R-:W-:Y:S01]  /*0a10*/  UMOV UR39, URZ ;  /* 0x0000003f00277c82 */ /* 0x000fe20008000000 */
[----:B------:R-:W-:Y:S01]  /*0a20*/  IMAD.MOV.U32 R214, RZ, RZ, -0x2 ;  /* 0xfffffffeffd67424 */ /* 0x000fe200078e00ff */
[----:B------:R-:W-:Y:S01]  /*0a30*/  UMOV UR36, URZ ;  /* 0x0000003f00247c82 */ /* 0x000fe20008000000 */
[----:B------:R-:W-:Y:S01]  /*0a40*/  IMAD.U32 R23, RZ, RZ, UR4 ;  /* 0x00000004ff177e24 */ /* 0x000fe2000f8e00ff */
[----:B0-----:R-:W-:Y:S01]  /*0a50*/  SHF.R.S32.HI R3, RZ, 0x1f, R0 ;  /* 0x0000001fff037819 */ /* 0x001fe20000011400 */
[----:B------:R-:W-:-:S03]  /*0a60*/  IMAD.MOV.U32 R204, RZ, RZ, RZ ;  /* 0x000000ffffcc7224 */ /* 0x000fc600078e00ff */
[CC--:B------:R-:W-:Y:S02]  /*0a70*/  LEA.HI R5, R3.reuse, R0.reuse, RZ, 0x7 ;  /* 0x0000000003057211 */ /* 0x0c0fe400078f38ff */
[-C--:B------:R-:W-:Y:S02]  /*0a80*/  LEA.HI R2, R3, R0.reuse, RZ, 0x5 ;  /* 0x0000000003027211 */ /* 0x080fe400078f28ff */
[----:B------:R-:W-:Y:S02]  /*0a90*/  LOP3.LUT R7, R5, 0xffffff80, RZ, 0xc0, !PT ;  /* 0xffffff8005077812 */ /* 0x000fe400078ec0ff */
[CC--:B------:R-:W-:Y:S01]  /*0aa0*/  LEA.HI R8, R3.reuse, R0.reuse, RZ, 0x2 ;  /* 0x0000000003087211 */ /* 0x0c0fe200078f10ff */
[----:B------:R-:W-:Y:S01]  /*0ab0*/  IMAD.SHL.U32 R6, R2, 0x20, RZ ;  /* 0x0000002002067824 */ /* 0x000fe200078e00ff */
[----:B------:R-:W-:Y:S01]  /*0ac0*/  LEA.HI R4, R3, R0, RZ, 0x4 ;  /* 0x0000000003047211 */ /* 0x000fe200078f20ff */
[----:B------:R-:W-:Y:S01]  /*0ad0*/  IMAD.IADD R206, R0, 0x1, -R7 ;  /* 0x0000000100ce7824 */ /* 0x000fe200078e0a07 */
[----:B------:R-:W-:-:S02]  /*0ae0*/  LOP3.LUT R13, R8, 0xfffffffc, RZ, 0xc0, !PT ;  /* 0xfffffffc080d7812 */ /* 0x000fc400078ec0ff */
[----:B------:R-:W-:Y:S02]  /*0af0*/  LEA.HI R205, R3, R0, RZ, 0x3 ;  /* 0x0000000003cd7211 */ /* 0x000fe400078f18ff */
[----:B------:R-:W-:Y:S02]  /*0b00*/  SHF.R.S32.HI R7, RZ, 0x1f, R206 ;  /* 0x0000001fff077819 */ /* 0x000fe400000114ce */
[----:B------:R-:W-:Y:S02]  /*0b10*/  SHF.R.S32.HI R210, RZ, 0x7, R5 ;  /* 0x00000007ffd27819 */ /* 0x000fe40000011405 */
[----:B------:R-:W-:Y:S02]  /*0b20*/  LEA.HI R2, R7, R206, RZ, 0x2 ;  /* 0x000000ce07027211 */ /* 0x000fe400078f10ff */
[----:B------:R-:W-:Y:S02]  /*0b30*/  LOP3.LUT R3, R4, 0x3fffff0, RZ, 0xc0, !PT ;  /* 0x03fffff004037812 */ /* 0x000fe400078ec0ff */
[----:B------:R-:W-:-:S02]  /*0b40*/  SHF.R.S32.HI R8, RZ, 0x2, R2 ;  /* 0x00000002ff087819 */ /* 0x000fc40000011402 */
[----:B------:R-:W-:Y:S01]  /*0b50*/  SHF.R.S32.HI R11, RZ, 0x1f, R2 ;  /* 0x0000001fff0b7819 */ /* 0x000fe20000011402 */
[C---:B------:R-:W-:Y:S01]  /*0b60*/  IMAD.IADD R3, R0.reuse, 0x1, -R3 ;  /* 0x0000000100037824 */ /* 0x040fe200078e0a03 */
[----:B------:R-:W-:Y:S02]  /*0b70*/  LOP3.LUT R15, R205, 0xfffffff8, RZ, 0xc0, !PT ;  /* 0xfffffff8cd0f7812 */ /* 0x000fe400078ec0ff */
[----:B------:R-:W-:Y:S02]  /*0b80*/  LEA.HI R11, R11, R8, RZ, 0x3 ;  /* 0x000000080b0b7211 */ /* 0x000fe400078f18ff */
[----:B------:R-:W-:Y:S01]  /*0b90*/  SHF.R.S32.HI R9, RZ, 0x4, R4 ;  /* 0x00000004ff097819 */ /* 0x000fe20000011404 */
[C---:B------:R-:W-:Y:S01]  /*0ba0*/  IMAD.IADD R22, R0.reuse, 0x1, -R15 ;  /* 0x0000000100167824 */ /* 0x040fe200078e0a0f */
[----:B------:R-:W-:Y:S02]  /*0bb0*/  IADD3 R13, R0, -R13, RZ ;  /* 0x8000000d000d7210 */ /* 0x000fe40007ffe0ff */
[----:B------:R-:W-:Y:S01]  /*0bc0*/  LOP3.LUT R11, R11, 0xfffffff8, RZ, 0xc0, !PT ;  /* 0xfffffff80b0b7812 */ /* 0x000fe200078ec0ff */
[----:B------:R-:W-:Y:S01]  /*0bd0*/  IMAD.SHL.U32 R17, R22, 0x8, RZ ;  /* 0x0000000816117824 */ /* 0x000fe200078e00ff */
[----:B------:R-:W-:-:S02]  /*0be0*/  LEA.HI R5, R5, R210, RZ, 0x1 ;  /* 0x000000d205057211 */ /* 0x000fc400078f08ff */
[----:B------:R-:W-:Y:S01]  /*0bf0*/  LEA.HI R7, R7, R206, RZ, 0x5 ;  /* 0x000000ce07077211 */ /* 0x000fe200078f28ff */
[----:B------:R-:W-:Y:S01]  /*0c00*/  IMAD.IADD R8, R8, 0x1, -R11 ;  /* 0x0000000108087824 */ /* 0x000fe200078e0a0b */
[----:B------:R-:W-:Y:S01]  /*0c10*/  LOP3.LUT R6, R6, 0xfffffc00, RZ, 0xc0, !PT ;  /* 0xfffffc0006067812 */ /* 0x000fe200078ec0ff */
[----:B------:R-:W-:Y:S01]  /*0c20*/  VIADD R18, R17, 0x80 ;  /* 0x0000008011127836 */ /* 0x000fe20000000000 */
[----:B------:R-:W-:Y:S02]  /*0c30*/  LEA.HI R4, R4, R9, RZ, 0x1 ;  /* 0x0000000904047211 */ /* 0x000fe400078f08ff */
[----:B------:R-:W-:Y:S01]  /*0c40*/  LEA.HI R0, R13, R13, RZ, 0x1 ;  /* 0x0000000d0d007211 */ /* 0x000fe200078f08ff */
[----:B------:R-:W-:Y:S01]  /*0c50*/  IMAD R213, R3, 0x40, R6 ;  /* 0x0000004003d57824 */ /* 0x000fe200078e0206 */
[----:B------:R-:W-:Y:S02]  /*0c60*/  LOP3.LUT R5, R5, 0x3fffffe, RZ, 0xc0, !PT ;  /* 0x03fffffe05057812 */ /* 0x000fe400078ec0ff */
[----:B------:R-:W-:-:S02]  /*0c70*/  SHF.R.S32.HI R7, RZ, 0x5, R7 ;  /* 0x00000005ff077819 */ /* 0x000fc40000011407 */
[----:B------:R-:W-:Y:S01]  /*0c80*/  LOP3.LUT R4, R4, 0x1ffffffe, RZ, 0xc0, !PT ;  /* 0x1ffffffe04047812 */ /* 0x000fe200078ec0ff */
[----:B------:R-:W-:Y:S01]  /*0c90*/  IMAD.IADD R5, R210, 0x1, -R5 ;  /* 0x00000001d2057824 */ /* 0x000fe200078e0a05 */
[----:B------:R-:W-:Y:S01]  /*0ca0*/  LOP3.LUT R3, R2, 0x7ffffffc, RZ, 0xc0, !PT ;  /* 0x7ffffffc02037812 */ /* 0x000fe200078ec0ff */
[----:B------:R-:W-:Y:S01]  /*0cb0*/  IMAD R8, R7, 0x10, R8 ;  /* 0x0000001007087824 */ /* 0x000fe200078e0208 */
[----:B------:R-:W-:Y:S01]  /*0cc0*/  LOP3.LUT R0, R0, 0x1ffffffe, RZ, 0xc0, !PT ;  /* 0x1ffffffe00007812 */ /* 0x000fe200078ec0ff */
[----:B------:R-:W-:Y:S01]  /*0cd0*/  IMAD.IADD R4, R9, 0x1, -R4 ;  /* 0x0000000109047824 */ /* 0x000fe200078e0a04 */
[----:B------:R-:W-:Y:S01]  /*0ce0*/  IADD3 R19, R17, 0x40, RZ ;  /* 0x0000004011137810 */ /* 0x000fe20007ffe0ff */
[----:B------:R-:W-:Y:S01]  /*0cf0*/  IMAD.IADD R3, R206, 0x1, -R3 ;  /* 0x00000001ce037824 */ /* 0x000fe200078e0a03 */
[----:B------:R-:W-:Y:S01]  /*0d00*/  SHF.R.S32.HI R205, RZ, 0x3, R205 ;  /* 0x00000003ffcd7819 */ /* 0x000fe200000114cd */
[----:B------:R-:W-:Y:S01]  /*0d10*/  IMAD.IADD R0, R13, 0x1, -R0 ;  /* 0x000000010d007824 */ /* 0x000fe200078e0a00 */
[----:B------:R-:W-:Y:S01]  /*0d20*/  LEA R213, R4, R213, 0x3 ;  /* 0x000000d504d57211 */ /* 0x000fe200078e18ff */
[----:B------:R-:W-:Y:S01]  /*0d30*/  IMAD R211, R5, 0x40, R8 ;  /* 0x0000004005d37824 */ /* 0x000fe200078e0208 */
[----:B------:R-:W-:Y:S01]  /*0d40*/  SHF.R.S32.HI R216, RZ, 0x1f, R19 ;  /* 0x0000001fffd87819 */ /* 0x000fe20000011413 */
[----:B------:R-:W-:Y:S01]  /*0d50*/  IMAD R214, R3, R214, 0x70 ;  /* 0x0000007003d67424 */ /* 0x000fe200078e02d6 */
[----:B------:R-:W-:Y:S01]  /*0d60*/  SHF.R.S32.HI R215, RZ, 0x1f, R18 ;  /* 0x0000001fffd77819 */ /* 0x000fe20000011412 */
[----:B------:R-:W-:Y:S01]  /*0d70*/  IMAD R212, R0, 0x8, R211 ;  /* 0x0000000800d47824 */ /* 0x000fe200078e02d3 */
[----:B--2---:R-:W-:-:S07]  /*0d80*/  LOP3.LUT R16, R10, 0x1, RZ, 0xfc, !PT ;  /* 0x000000010a107812 */ /* 0x004fce00078efcff */
.L_x_3473:
[----:B0-----:R-:W0:Y:S01]  /*0d90*/  SHFL.IDX PT, R0, R210, RZ, 0x1f ;  /* 0x00001fffd2007589 */ /* 0x001e2200000e0000 */
[----:B-1----:R-:W1:Y:S01]  /*0da0*/  S2UR UR4, SR_CgaCtaId ;  /* 0x00000000000479c3 */ /* 0x002e620000008800 */
[----:B------:R-:W-:Y:S01]  /*0db0*/  ULDC UR5, c[0x0][0xc38] ;  /* 0x00030e0000057ab9 */ /* 0x000fe20000000800 */
[----:B------:R-:W-:Y:S01]  /*0dc0*/  R2UR UR13, R23 ;  /* 0x00000000170d72ca */ /* 0x000fe200000e0000 */
[----:B------:R-:W-:Y:S01]  /*0dd0*/  UISETP.NE.AND UP1, UPT, UR5, 0x1, UPT ;  /* 0x000000010500788c */ /* 0x000fe2000bf25270 */
[----:B------:R-:W-:Y:S01]  /*0de0*/  IMAD.MOV.U32 R2, RZ, RZ, RZ ;  /* 0x000000ffff027224 */ /* 0x000fe200078e00ff */
[----:B------:R-:W-:Y:S01]  /*0df0*/  ULDC.64 UR8, c[0x0][0x418] ;  /* 0x0001060000087ab9 */ /* 0x000fe20000000a00 */
[----:B------:R-:W-:Y:S01]  /*0e00*/  UMOV UR37, 0x400 ;  /* 0x0000040000257882 */ /* 0x000fe20000000000 */
[----:B------:R-:W-:Y:S01]  /*0e10*/  UISETP.NE.U32.AND UP0, UPT, UR8, URZ, UPT ;  /* 0x0000003f0800728c */ /* 0x000fe2000bf05070 */
[----:B------:R-:W2:Y:S01]  /*0e20*/  LDC R81, c[0x0][0x2f0] ;  /* 0x0000bc00ff517b82 */ /* 0x000ea20000000800 */
[----:B------:R-:W-:Y:S01]  /*0e30*/  ULDC UR5, c[0x0][0xc44] ;  /* 0x0003110000057ab9 */ /* 0x000fe20000000800 */
[----:B------:R-:W-:Y:S01]  /*0e40*/  ULDC UR6, c[0x0][0x424] ;  /* 0x0001090000067ab9 */ /* 0x000fe20000000800 */
[----:B------:R-:W-:-:S02]  /*0e50*/  UISETP.NE.AND.EX UP0, UPT, UR9, URZ, UPT, UP0 ;  /* 0x0000003f0900728c */ /* 0x000fc4000bf05300 */
[----:B------:R-:W-:Y:S02]  /*0e60*/  UISETP.NE.AND UP2, UPT, UR5, 0x1, UPT ;  /* 0x000000010500788c */ /* 0x000fe4000bf45270 */
[----:B------:R-:W-:Y:S01]  /*0e70*/  USEL UR6, UR6, 0x1, UP0 ;  /* 0x0000000106067887 */ /* 0x000fe20008000000 */
[----:B------:R-:W-:Y:S01]  /*0e80*/  @UP1 ULDC UR12, c[0x0][0xc40] ;  /* 0x00031000000c1ab9 */ /* 0x000fe20000000800 */
[----:B------:R-:W-:Y:S01]  /*0e90*/  UMOV UR14, UR13 ;  /* 0x0000000d000e7c82 */ /* 0x000fe20008000000 */
[----:B0-----:R-:W-:Y:S01]  /*0ea0*/  R2UR UR7, R0 ;  /* 0x00000000000772ca */ /* 0x001fe200000e0000 */
[----:B-1----:R-:W-:-:S05]  /*0eb0*/  ULEA UR37, UR4, UR37, 0x18 ;  /* 0x0000002504257291 */ /* 0x002fca000f8ec03f */
[----:B------:R-:W-:Y:S01]  /*0ec0*/  @UP2 ULDC.64 UR10, c[0x0][0xc48] ;  /* 0x00031200000a2ab9 */ /* 0x000fe20000000a00 */
[----:B------:R-:W-:Y:S01]  /*0ed0*/  @UP1 ULDC UR4, c[0x0][0xc3c] ;  /* 0x00030f0000041ab9 */ /* 0x000fe20000000800 */
[----:B------:R-:W-:Y:S02]  /*0ee0*/  UIADD3 UR9, UR37, 0x15400, URZ ;  /* 0x0001540025097890 */ /* 0x000fe4000fffe03f */
[----:B------:R-:W-:Y:S02]  /*0ef0*/  UIMAD.WIDE.U32 UR4, UR13, UR4, URZ ;  /* 0x000000040d0472a5 */ /* 0x000fe4000f8e003f */
[----:B------:R-:W-:Y:S01]  /*0f00*/  ULOP3.LUT UP0, URZ, UR9, 0x9f, URZ, 0xc0, !UPT ;  /* 0x0000009f093f7892 */ /* 0x000fe2000f80c03f */
[----:B--2---:R-:W-:Y:S01]  /*0f10*/  IMAD R81, R81, UR6, RZ ;  /* 0x0000000651517c24 */ /* 0x004fe2000f8e02ff */
[----:B------:R-:W-:Y:S02]  /*0f20*/  @UP1 USHF.R.U32.HI UR14, URZ, UR12, UR5 ;  /* 0x0000000c3f0e1299 */ /* 0x000fe40008011605 */
[----:B------:R-:W-:Y:S01]  /*0f30*/  ULEA.HI UR8, UR7, UR7, URZ, 0x1 ;  /* 0x0000000707087291 */ /* 0x000fe2000f8f083f */
[----:B------:R-:W-:Y:S01]  /*0f40*/  VIADD R3, R81, 0x6f ;  /* 0x0000006f51037836 */ /* 0x000fe20000000000 */
[----:B------:R-:W-:Y:S01]  /*0f50*/  PLOP3.LUT P0, PT, PT, PT, UP0, 0x80, 0x0 ;  /* 0x000000000000781c */ /* 0x000fe20003f0f008 */
[----:B------:R-:W-:-:S02]  /*0f60*/  UIMAD.WIDE.U32 UR4, UR14, UR10, URZ ;  /* 0x0000000a0e0472a5 */ /* 0x000fc4000f8e003f */
[----:B------:R-:W-:Y:S01]  /*0f70*/  IMAD.U32 R209, RZ, RZ, UR14 ;  /* 0x0000000effd17e24 */ /* 0x000fe2000f8e00ff */
[----:B------:R-:W-:Y:S01]  /*0f80*/  ULOP3.LUT UR8, UR8, 0x1e, URZ, 0xc0, !UPT ;  /* 0x0000001e08087892 */ /* 0x000fe2000f8ec03f */
[----:B------:R-:W-:Y:S01]  /*0f90*/  IMAD.HI R2, R3, -0x6db6db6d, R2 ;  /* 0x9249249303027827 */ /* 0x000fe200078e0202 */
[----:B------:R-:W-:Y:S01]  /*0fa0*/  UMOV UR6, UR14 ;  /* 0x0000000e00067c82 */ /* 0x000fe20008000000 */
[----:B------:R-:W-:Y:S02]  /*0fb0*/  @UP2 USHF.R.U32.HI UR6, URZ, UR11, UR5 ;  /* 0x0000000b3f062299 */ /* 0x000fe40008011605 */
[----:B------:R-:W-:Y:S01]  /*0fc0*/  UIADD3 UR8, UR7, -UR8, URZ ;  /* 0x8000000807087290 */ /* 0x000fe2000fffe03f */
[----:B------:R-:W-:Y:S01]  /*0fd0*/  SHF.R.U32.HI R3, RZ, 0x1f, R2 ;  /* 0x0000001fff037819 */ /* 0x000fe20000011602 */
[----:B------:R-:W-:Y:S02]  /*0fe0*/  UMOV UR4, UR13 ;  /* 0x0000000d00047c82 */ /* 0x000fe40008000000 */
[----:B------:R-:W-:Y:S01]  /*0ff0*/  ULEA UR8, UR8, UR9, 0xd ;  /* 0x0000000908087291 */ /* 0x000fe2000f8e683f */
[----:B------:R-:W-:Y:S01]  /*1000*/  MOV R208, UR6 ;  /* 0x0000000600d07c02 */ /* 0x000fe20008000f00 */
[----:B------:R-:W-:Y:S01]  /*1010*/  IMAD.U32 R207, RZ, RZ, UR4 ;  /* 0x00000004ffcf7e24 */ /* 0x000fe2000f8e00ff */
[----:B------:R-:W-:Y:S01]  /*1020*/  LEA.HI.SX32 R120, R2, R3, 0x1a ;  /* 0x0000000302787211 */ /* 0x000fe200078fd2ff */
[----:B------:R-:W-:-:S04]  /*1030*/  USHF.R.U32.HI UR8, URZ, 0x4, UR8 ;  /* 0x000000043f087899 */ /* 0x000fc80008011608 */
[----:B------:R-:W-:Y:S01]  /*1040*/  ULOP3.LUT UR38, UR8, 0x3fff, URZ, 0xc0, !UPT ;  /* 0x00003fff08267892 */ /* 0x000fe2000f8ec03f */
[----:B---3-5:R-:W-:Y:S11]  /*1050*/  @!P0 BRA `(.L_x_3445) ;  /* 0x0000000000408947 */ /* 0x028ff60003800000 */
        /* <DEDUP_REMOVED lines=16> */
.L_x_3445:
[----:B------:R-:W-:Y:S02]  /*1160*/  LOP3.LUT R0, R204, 0x1, RZ, 0xc0, !PT ;  /* 0x00000001cc007812 */ /* 0x000fe400078ec0ff */
[----:B------:R-:W-:Y:S02]  /*1170*/  ISETP.NE.AND P0, PT, R16, 0x3, PT ;  /* 0x000000031000780c */ /* 0x000fe40003f05270 */
[----:B------:R-:W-:-:S04]  /*1180*/  SHF.L.U32 R0, R0, 0x1f, RZ ;  /* 0x0000001f00007819 */ /* 0x000fc800000006ff */
[----:B------:R-:W0:Y:S02]  /*1190*/  SYNCS.PHASECHK.TRANS64.TRYWAIT P1, [UR37+0x36800], R0 ;  /* 0x03680000ff0075a7 */ /* 0x000e240008020165 */
[----:B0-----:R-:W-:Y:S05]  /*11a0*/  @!P1 BRA `(.L_x_3446) ;  /* 0x000000fc00cc9947 */ /* 0x001fea0003800000 */
.L_x_3567:
[----:B------:R-:W-:Y:S05]  /*11b0*/  @!P0 BRA `(.L_x_3447) ;  /* 0x0000000000048947 */ /* 0x000fea0003800000 */
[----:B------:R-:W-:Y:S01]  /*11c0*/  BPT.TRAP 0x1 ;  /* 0x000000040000795c */ /* 0x000fe20000300000 */
.L_x_3447:
[----:B0-----:R-:W-:Y:S02]  /*11d0*/  IMAD.U32 R0, RZ, RZ, UR36 ;  /* 0x00000024ff007e24 */ /* 0x001fe4000f8e00ff */
[----:B------:R-:W-:-:S03]  /*11e0*/  IMAD.U32 R3, RZ, RZ, UR39 ;  /* 0x00000027ff037e24 */ /* 0x000fc6000f8e00ff */
[----:B------:R-:W-:Y:S02]  /*11f0*/  LEA R0, R0, UR37, 0x3 ;  /* 0x0000002500007c11 */ /* 0x000fe4000f8e18ff */
[----:B------:R-:W-:-:S04]  /*1200*/  SHF.L.U32 R3, R3, 0x1f, RZ ;  /* 0x0000001f03037819 */ /* 0x000fc800000006ff */
[----:B------:R0:W1:Y:S01]  /*1210*/  SYNCS.PHASECHK.TRANS64.TRYWAIT P2, [R0+URZ+0x36830], R3 ;  /* 0x03683003000075a7 */ /* 0x000062000804017f */
[----:B------:R-:W-:Y:S05]  /*1220*/  @!P0 BRA `(.L_x_3448) ;  /* 0x0000000000048947 */ /* 0x000fea0003800000 */
[----:B------:R-:W-:Y:S01]  /*1230*/  BPT.TRAP 0x1 ;  /* 0x000000040000795c */ /* 0x000fe20000300000 */
.L_x_3448:
[----:B------:R-:W2:Y:S01]  /*1240*/  S2R R2, SR_TID.X ;  /* 0x0000000000027919 */ /* 0x000ea20000002100 */
[----:B------:R-:W-:Y:S01]  /*1250*/  IMAD.MOV.U32 R119, RZ, RZ, RZ ;  /* 0x000000ffff777224 */ /* 0x000fe200078e00ff */
[----:B--2---:R-:W-:-:S04]  /*1260*/  LOP3.LUT R2, R2, 0x7f, RZ, 0xc0, !PT ;  /* 0x0000007f02027812 */ /* 0x004fc800078ec0ff */
[----:B------:R-:W-:Y:S01]  /*1270*/  ISETP.NE.AND P1, PT, R2, RZ, PT ;  /* 0x000000ff0200720c */ /* 0x000fe20003f25270 */
[----:B-1----:R-:W-:-:S12]  /*1280*/  @P2 BRA `(.L_x_3449) ;  /* 0x0000000000082947 */ /* 0x002fd80003800000 */
[----:B------:R-:W1:Y:S02]  /*1290*/  SYNCS.PHASECHK.TRANS64.TRYWAIT P2, [R0+URZ+0x36830], R3 ;  /* 0x03683003000075a7 */ /* 0x000e64000804017f */
[----:B-1----:R-:W-:Y:S05]  /*12a0*/  @!P2 BRA `(.L_x_3450) ;  /* 0x000000fc00a4a947 */ /* 0x002fea0003800000 */
.L_x_3449:
[----:B------:R-:W-:Y:S05]  /*12b0*/  WARPSYNC.ALL ;  /* 0x0000000000007948 */ /* 0x000fea0003800000 */
[----:B------:R-:W-:Y:S01]  /*12c0*/  UIADD3 UR37, UR37, 0x21400, URZ ;  /* 0x0002140025257890 */ /* 0x000fe2000fffe03f */
[----:B------:R-:W-:Y:S01]  /*12d0*/  WARPGROUP.ARRIVE ;  /* 0x00000000000079c5 */ /* 0x000fe20000000000 */
[----:B------:R-:W-:Y:S01]  /*12e0*/  ULOP3.LUT UR5, UR38, 0x10000, URZ, 0xfc, !UPT ;  /* 0x0001000026057892 */ /* 0x000fe2000f8efc3f */
[----:B------:R-:W-:Y:S01]  /*12f0*/  MOV R7, UR39 ;  /* 0x0000002700077c02 */ /* 0x000fe20008000f00 */
[----:B------:R-:W-:Y:S01]  /*1300*/  USHF.R.U32.HI UR37, URZ, 0x4, UR37 ;  /* 0x000000043f257899 */ /* 0x000fe20008011625 */
[----:B------:R-:W-:Y:S01]  /*1310*/  MOV R8, UR36 ;  /* 0x0000002400087c02 */ /* 0x000fe20008000f00 */
[----:B------:R-:W-:Y:S01]  /*1320*/  UMOV UR57, 0x40000040 ;  /* 0x4000004000397882 */ /* 0x000fe20000000000 */
[----:B------:R-:W-:Y:S01]  /*1330*/  UMOV UR59, 0x40000040 ;  /* 0x40000040003b7882 */ /* 0x000fe20000000000 */
[----:B------:R-:W-:Y:S01]  /*1340*/  ULOP3.LUT UR37, UR37, 0x3fff, URZ, 0xc0, !UPT ;  /* 0x00003fff25257892 */ /* 0x000fe2000f8ec03f */
[----:B------:R-:W-:Y:S01]  /*1350*/  MOV R5, UR57 ;  /* 0x0000003900057c02 */ /* 0x000fe20008000f00 */
[----:B------:R-:W-:Y:S01]  /*1360*/  UMOV UR56, UR5 ;  /* 0x0000000500387c82 */ /* 0x000fe20008000000 */
[----:B------:R-:W-:Y:S01]  /*1370*/  UMOV UR9, UR57 ;  /* 0x0000003900097c82 */ /* 0x000fe20008000000 */
[----:B------:R-:W-:Y:S01]  /*1380*/  ULOP3.LUT UR4, UR37, 0x10000, URZ, 0xfc, !UPT ;  /* 0x0001000025047892 */ /* 0x000fe2000f8efc3f */
[----:B------:R-:W-:Y:S01]  /*1390*/  MOV R6, UR56 ;  /* 0x0000003800067c02 */ /* 0x000fe20008000f00 */
[----:B------:R-:W-:Y:S01]  /*13a0*/  UMOV UR8, UR56 ;  /* 0x0000003800087c82 */ /* 0x000fe20008000000 */
[----:B------:R-:W-:Y:S01]  /*13b0*/  UMOV UR11, 0x40000040 ;  /* 0x40000040000b7882 */ /* 0x000fe20000000000 */
[----:B------:R-:W-:Y:S01]  /*13c0*/  UMOV UR12, UR56 ;  /* 0x00000038000c7c82 */ /* 0x000fe20008000000 */
[----:B------:R-:W-:Y:S01]  /*13d0*/  UMOV UR13, UR57 ;  /* 0x00000039000d7c82 */ /* 0x000fe20008000000 */
[----:B------:R-:W-:Y:S01]  /*13e0*/  MOV R4, UR4 ;  /* 0x0000000400047c02 */ /* 0x000fe20008000f00 */
[----:B------:R-:W-:Y:S01]  /*13f0*/  UIMAD UR4, UR36, 0xa80, UR4 ;  /* 0x00000a80240478a4 */ /* 0x000fe2000f8e0204 */
[----:B------:R-:W-:Y:S01]  /*1400*/  IMAD.IADD R9, R214, 0x1, R81 ;  /* 0x00000001d6097824 */ /* 0x000fe200078e0251 */
[----:B------:R-:W-:Y:S01]  /*1410*/  UMOV UR15, 0x40000040 ;  /* 0x40000040000f7882 */ /* 0x000fe20000000000 */
[----:B------:R-:W-:Y:S01]  /*1420*/  UMOV UR16, UR56 ;  /* 0x0000003800107c82 */ /* 0x000fe20008000000 */
[----:B------:R-:W-:Y:S01]  /*1430*/  UIADD3 UR10, UR4, 0x80, URZ ;  /* 0x00000080040a7890 */ /* 0x000fe2000fffe03f */
[----:B------:R-:W-:Y:S01]  /*1440*/  P2R R83, PR, RZ, 0x1 ;  /* 0x00000001ff537803 */ /* 0x000fe20000000000 */
[----:B------:R-:W-:Y:S01]  /*1450*/  UIADD3 UR14, UR4, 0x100, URZ ;  /* 0x00000100040e7890 */ /* 0x000fe2000fffe03f */
[----:B01----:R-:W-:Y:S01]  /*1460*/  @!P1 VIADD R0, R0, 0x36840 ;  /* 0x0003684000009836 */ /* 0x003fe20000000000 */
[----:B------:R-:W-:Y:S01]  /*1470*/  UMOV UR58, UR4 ;  /* 0x00000004003a7c82 */ /* 0x000fe20008000000 */
[----:B------:R-:W-:Y:S01]  /*1480*/  UIADD3 UR18, UR4, 0x180, URZ ;  /* 0x0000018004127890 */ /* 0x000fe2000fffe03f */
[----:B------:R-:W-:Y:S01]  /*1490*/  HGMMA.64x16x16.F32 R72, gdesc[UR56], RZ, !UPT, gsb0 ;  /* 0x00200000384879f0 */ /* 0x000fe2000c0008ff */
[----:B------:R-:W-:Y:S01]  /*14a0*/  UMOV UR17, UR57 ;  /* 0x0000003900117c82 */ /* 0x000fe20008000000 */
[----:B------:R-:W-:Y:S01]  /*14b0*/  UMOV UR19, 0x40000040 ;  /* 0x4000004000137882 */ /* 0x000fe20000000000 */
[----:B------:R-:W-:Y:S01]  /*14c0*/  UIADD3 UR22, UR4, 0x200, URZ ;  /* 0x0000020004167890 */ /* 0x000fe2000fffe03f */
[----:B------:R-:W-:Y:S01]  /*14d0*/  @!P1 PRMT R0, RZ, 0x654, R0 ;  /* 0x00000654ff009816 */ /* 0x000fe20000000000 */
[----:B------:R-:W-:Y:S01]  /*14e0*/  UMOV UR20, UR56 ;  /* 0x0000003800147c82 */ /* 0x000fe20008000000 */
[----:B------:R-:W-:Y:S01]  /*14f0*/  UMOV UR21, UR57 ;  /* 0x0000003900157c82 */ /* 0x000fe20008000000 */
[----:B------:R-:W-:Y:S01]  /*1500*/  UMOV UR23, 0x40000040 ;  /* 0x4000004000177882 */ /* 0x000fe20000000000 */
[----:B------:R-:W-:Y:S01]  /*1510*/  UIADD3 UR26, UR4, 0x280, URZ ;  /* 0x00000280041a7890 */ /* 0x000fe2000fffe03f */
[--C-:B------:R-:W-:Y:S01]  /*1520*/  IMAD.MOV.U32 R118, RZ, RZ, R119.reuse ;  /* 0x000000ffff767224 */ /* 0x100fe200078e0077 */
[----:B------:R-:W-:Y:S01]  /*1530*/  UMOV UR24, UR56 ;  /* 0x0000003800187c82 */ /* 0x000fe20008000000 */
[----:B------:R-:W-:Y:S01]  /*1540*/  UMOV UR25, UR57 ;  /* 0x0000003900197c82 */ /* 0x000fe20008000000 */
[----:B------:R-:W-:Y:S01]  /*1550*/  UMOV UR27, 0x40000040 ;  /* 0x40000040001b7882 */ /* 0x000fe20000000000 */
[----:B------:R-:W-:Y:S01]  /*1560*/  UIADD3 UR58, UR4, 0x300, URZ ;  /* 0x00000300043a7890 */ /* 0x000fe2000fffe03f */
[-C--:B------:R-:W-:Y:S01]  /*1570*/  MOV R117, R119.reuse ;  /* 0x0000007700757202 */ /* 0x080fe20000000f00 */
[----:B------:R-:W-:Y:S01]  /*1580*/  UMOV UR59, 0x40000040 ;  /* 0x40000040003b7882 */ /* 0x000fe20000000000 */
        /* <DEDUP_REMOVED lines=23> */
[-C--:B------:R-:W-:Y:S01]  /*1700*/  MOV R103, R119.reuse ;  /* 0x0000007700677202 */ /* 0x080fe20000000f00 */
[--C-:B------:R-:W-:Y:S01]  /*1710*/  IMAD.MOV.U32 R101, RZ, RZ, R119.reuse ;  /* 0x000000ffff657224 */ /* 0x100fe200078e0077 */
[----:B------:R-:W-:Y:S01]  /*1720*/  MOV R89, R119 ;  /* 0x0000007700597202 */ /* 0x000fe20000000f00 */
[--C-:B------:R-:W-:Y:S01]  /*1730*/  IMAD.MOV.U32 R99, RZ, RZ, R119.reuse ;  /* 0x000000ffff637224 */ /* 0x100fe200078e0077 */
[----:B------:R-:W-:Y:S01]  /*1740*/  UMOV UR38, UR7 ;  /* 0x0000000700267c82 */ /* 0x000fe20008000000 */
[----:B------:R-:W-:Y:S01]  /*1750*/  UIADD3 UR7, UR4, 0x782, URZ ;  /* 0x0000078204077890 */ /* 0x000fe2000fffe03f */
[----:B------:R-:W-:-:S02]  /*1760*/  IMAD.MOV.U32 R97, RZ, RZ, R119 ;  /* 0x000000ffff617224 */ /* 0x000fc400078e0077 */
[--C-:B------:R-:W-:Y:S02]  /*1770*/  IMAD.MOV.U32 R95, RZ, RZ, R119.reuse ;  /* 0x000000ffff5f7224 */ /* 0x100fe400078e0077 */
[--C-:B------:R-:W-:Y:S02]  /*1780*/  IMAD.MOV.U32 R93, RZ, RZ, R119.reuse ;  /* 0x000000ffff5d7224 */ /* 0x100fe400078e0077 */
[--C-:B------:R-:W-:Y:S01]  /*1790*/  IMAD.MOV.U32 R91, RZ, RZ, R119.reuse ;  /* 0x000000ffff5b7224 */ /* 0x100fe200078e0077 */
[----:B------:R-:W-:Y:S02]  /*17a0*/  WARPGROUP.DEPBAR.LE gsb0, 0x0 ;  /* 0x00008000000079c5 */ /* 0x000fe40000010000 */
[----:B------:R-:W-:Y:S01]  /*17b0*/  WARPGROUP.ARRIVE ;  /* 0x00000000000079c5 */ /* 0x000fe20000000000 */
[--C-:B------:R-:W-:Y:S02]  /*17c0*/  IMAD.MOV.U32 R87, RZ, RZ, R119.reuse ;  /* 0x000000ffff577224 */ /* 0x100fe400078e0077 */
[----:B------:R-:W-:-:S03]  /*17d0*/  IMAD.MOV.U32 R85, RZ, RZ, R119 ;  /* 0x000000ffff557224 */ /* 0x000fc600078e0077 */
[----:B------:R-:W-:Y:S01]  /*17e0*/  HGMMA.64x16x16.F32 R64, gdesc[UR8], RZ, !UPT, gsb0 ;  /* 0x00200000084079f0 */ /* 0x000fe2000c0008ff */
[----:B------:R-:W-:Y:S01]  /*17f0*/  UIADD3 UR10, UR4, 0x2, URZ ;  /* 0x00000002040a7890 */ /* 0x000fe2000fffe03f */
[----:B------:R-:W-:Y:S01]  /*1800*/  UMOV UR8, UR6 ;  /* 0x0000000600087c82 */ /* 0x000fe20008000000 */
[----:B------:R-:W-:Y:S01]  /*1810*/  UMOV UR9, 0x40000040 ;  /* 0x4000004000097882 */ /* 0x000fe20000000000 */
[----:B------:R-:W-:Y:S01]  /*1820*/  UMOV UR11, 0x40000040 ;  /* 0x40000040000b7882 */ /* 0x000fe20000000000 */
[----:B------:R-:W-:Y:S01]  /*1830*/  UIADD3 UR6, UR5, 0x4, URZ ;  /* 0x0000000405067890 */ /* 0x000fe2000fffe03f */
        /* <DEDUP_REMOVED lines=356> */
[----:B------:R-:W-:-:S07]  /*2e80*/  UIADD3 UR7, UR4, 0x804, URZ ;  /* 0x0000080404077890 */ /* 0x000fce000fffe03f */
[----:B------:R-:W-:Y:S01]  /*2e90*/  UMOV UR58, UR7 ;  /* 0x00000007003a7c82 */ /* 0x000fe20008000000 */
        /* <DEDUP_REMOVED lines=46> */
[----:B------:R-:W-:Y:S01]  /*3180*/  ULDC UR10, c[0x0][0x9d8] ;  /* 0x00027600000a7ab9 */ /* 0x000fe20000000800 */
        /* <DEDUP_REMOVED lines=20> */
[----:B------:R-:W-:Y:S01]  /*32d0*/  UMOV UR57, UR49 ;  /* 0x0000003100397c82 */ /* 0x000fe20008000000 */
[----:B------:R-:W-:-:S02]  /*32e0*/  UMOV UR36, UR48 ;  /* 0x0000003000247c82 */ /* 0x000fc40008000000 */
        /* <DEDUP_REMOVED lines=66> */
[----:B------:R-:W-:Y:S01]  /*3710*/  UMOV UR55, 0x40000040 ;  /* 0x4000004000377882 */ /* 0x000fe20000000000 */
[----:B------:R-:W-:Y:S01]  /*3720*/  FMUL.FTZ R75, R75, UR10 ;  /* 0x0000000a4b4b7c20 */ /* 0x000fe20008410000 */
[----:B------:R-:W-:Y:S01]  /*3730*/  FMUL.FTZ R78, R78, UR10 ;  /* 0x0000000a4e4e7c20 */ /* 0x000fe20008410000 */
[----:B------:R-:W-:-:S04]  /*3740*/  FMUL.FTZ R79, R79, UR10 ;  /* 0x0000000a4f4f7c20 */ /* 0x000fc80008410000 */
[----:B------:R-:W1:Y:S08]  /*3750*/  MUFU.TANH R73, R73 ;  /* 0x0000004900497308 */ /* 0x000e700000002400 */
[----:B------:R-:W2:Y:S08]  /*3760*/  MUFU.TANH R76, R76 ;  /* 0x0000004c004c7308 */ /* 0x000eb00000002400 */
[----:B------:R-:W-:Y:S08]  /*3770*/  MUFU.TANH R77, R77 ;  /* 0x0000004d004d7308 */ /* 0x000ff00000002400 */
[----:B------:R-:W3:Y:S08]  /*3780*/  MUFU.TANH R2, R74 ;  /* 0x0000004a00027308 */ /* 0x000ef00000002400 */
[----:B------:R4:W-:Y:S08]  /*3790*/  MUFU.TANH R3, R75 ;  /* 0x0000004b00037308 */ /* 0x0009f00000002400 */
[----:B------:R-:W-:Y:S01]  /*37a0*/  MUFU.TANH R6, R78 ;  /* 0x0000004e00067308 */ /* 0x000fe20000002400 */
[----:B----4-:R-:W-:Y:S01]  /*37b0*/  MOV R75, R119 ;  /* 0x00000077004b7202 */ /* 0x010fe20000000f00 */
[----:B------:R-:W-:-:S02]  /*37c0*/  WARPGROUP.DEPBAR.LE gsb0, 0x0 ;  /* 0x00008000000079c5 */ /* 0x000fc40000010000 */
[----:B------:R-:W-:Y:S01]  /*37d0*/  WARPGROUP.ARRIVE ;  /* 0x00000000000079c5 */ /* 0x000fe20000000000 */
[----:B------:R-:W-:Y:S01]  /*37e0*/  FMUL.FTZ R66, R66, UR10 ;  /* 0x0000000a42427c20 */ /* 0x000fe20008410000 */
[----:B------:R-:W-:Y:S01]  /*37f0*/  FMUL.FTZ R64, R64, UR10 ;  /* 0x0000000a40407c20 */ /* 0x000fe20008410000 */
[----:B------:R-:W-:Y:S01]  /*3800*/  FMUL.FTZ R65, R65, UR10 ;  /* 0x0000000a41417c20 */ /* 0x000fe20008410000 */
[----:B------:R-:W-:Y:S01]  /*3810*/  FMUL.FTZ R68, R68, UR10 ;  /* 0x0000000a44447c20 */ /* 0x000fe20008410000 */
[----:B------:R4:W-:Y:S01]  /*3820*/  MUFU.TANH R12, R66 ;  /* 0x00000042000c7308 */ /* 0x0009e20000002400 */
[----:B------:R-:W-:Y:S01]  /*3830*/  HGMMA.64x16x16.F32 R56, gdesc[UR52], R56, gsb0 ;  /* 0x00200000343879f0 */ /* 0x000fe20008000838 */
[----:B------:R-:W-:Y:S01]  /*3840*/  UIADD3 UR54, UR4, 0x886, URZ ;  /* 0x0000088604367890 */ /* 0x000fe2000fffe03f */
[----:B------:R-:W-:Y:S01]  /*3850*/  FMUL.FTZ R69, R69, UR10 ;  /* 0x0000000a45457c20 */ /* 0x000fe20008410000 */
[----:B------:R-:W-:Y:S01]  /*3860*/  UMOV UR55, 0x40000040 ;  /* 0x4000004000377882 */ /* 0x000fe20000000000 */
[----:B------:R-:W-:Y:S01]  /*3870*/  FMUL.FTZ R70, R70, UR10 ;  /* 0x0000000a46467c20 */ /* 0x000fe20008410000 */
[----:B------:R-:W-:Y:S01]  /*3880*/  FMUL.FTZ R67, R67, UR10 ;  /* 0x0000000a43437c20 */ /* 0x000fe20008410000 */
[----:B------:R-:W-:Y:S01]  /*3890*/  FMUL.FTZ R71, R71, UR10 ;  /* 0x0000000a47477c20 */ /* 0x000fe20008410000 */
[----:B------:R-:W5:Y:S01]  /*38a0*/  MUFU.TANH R64, R64 ;  /* 0x0000004000407308 */ /* 0x000f620000002400 */
[----:B----4-:R-:W-:-:S05]  /*38b0*/  IMAD R66, R120, -0x70, R9 ;  /* 0xffffff9078427824 */ /* 0x010fca00078e0209 */
[C---:B------:R-:W-:Y:S02]  /*38c0*/  ISETP.GT.AND P4, PT, R66.reuse, RZ, PT ;  /* 0x000000ff4200720c */ /* 0x040fe40003f84270 */
[C---:B------:R-:W-:Y:S01]  /*38d0*/  ISETP.GT.AND P2, PT, R66.reuse, 0x1, PT ;  /* 0x000000014200780c */ /* 0x040fe20003f44270 */
[----:B------:R-:W4:Y:S01]  /*38e0*/  MUFU.TANH R65, R65 ;  /* 0x0000004100417308 */ /* 0x000f220000002400 */
[----:B------:R-:W-:Y:S02]  /*38f0*/  ISETP.GT.AND P3, PT, R66, 0x8, PT ;  /* 0x000000084200780c */ /* 0x000fe40003f64270 */
[----:B0-----:R-:W-:Y:S02]  /*3900*/  FSEL R72, R72, -INF , P4 ;  /* 0xff80000048487808 */ /* 0x001fe40002000000 */
[----:B-1----:R-:W-:Y:S02]  /*3910*/  FSEL R73, R73, -INF , P2 ;  /* 0xff80000049497808 */ /* 0x002fe40001000000 */
[----:B------:R-:W-:Y:S01]  /*3920*/  ISETP.GT.AND P6, PT, R66, 0x9, PT ;  /* 0x000000094200780c */ /* 0x000fe20003fc4270 */
[----:B------:R-:W0:Y:S01]  /*3930*/  MUFU.TANH R68, R68 ;  /* 0x0000004400447308 */ /* 0x000e220000002400 */
[----:B--2---:R-:W-:-:S02]  /*3940*/  FSEL R76, R76, -INF , P3 ;  /* 0xff8000004c4c7808 */ /* 0x004fc40001800000 */
[----:B------:R-:W-:Y:S02]  /*3950*/  FMNMX.FTZ R13, R72, R73, !PT ;  /* 0x00000049480d7209 */ /* 0x000fe40007810000 */
[----:B------:R-:W-:Y:S02]  /*3960*/  ISETP.GT.AND P5, PT, R66, 0x10, PT ;  /* 0x000000104200780c */ /* 0x000fe40003fa4270 */
[----:B------:R-:W-:Y:S01]  /*3970*/  FMNMX.FTZ R13, R76, R13, !PT ;  /* 0x0000000d4c0d7209 */ /* 0x000fe20007810000 */
[----:B------:R1:W2:Y:S01]  /*3980*/  MUFU.TANH R10, R79 ;  /* 0x0000004f000a7308 */ /* 0x0002a20000002400 */
[----:B---3--:R-:W-:Y:S02]  /*3990*/  FSEL R2, R2, -INF , P4 ;  /* 0xff80000002027808 */ /* 0x008fe40002000000 */
[----:B------:R-:W-:Y:S02]  /*39a0*/  ISETP.GT.AND P4, PT, R66, 0x11, PT ;  /* 0x000000114200780c */ /* 0x000fe40003f84270 */
[----:B-----5:R-:W-:-:S02]  /*39b0*/  FSEL R64, R64, -INF , P5 ;  /* 0xff80000040407808 */ /* 0x020fc40002800000 */
[----:B------:R-:W-:Y:S01]  /*39c0*/  FSEL R3, R3, -INF , P2 ;  /* 0xff80000003037808 */ /* 0x000fe20001000000 */
[----:B------:R-:W3:Y:S01]  /*39d0*/  MUFU.TANH R69, R69 ;  /* 0x0000004500457308 */ /* 0x000ee20000002400 */
[----:B------:R-:W-:Y:S01]  /*39e0*/  ISETP.GT.AND P2, PT, R66, 0x18, PT ;  /* 0x000000184200780c */ /* 0x000fe20003f44270 */
[--C-:B-1----:R-:W-:Y:S01]  /*39f0*/  IMAD.MOV.U32 R79, RZ, RZ, R119.reuse ;  /* 0x000000ffff4f7224 */ /* 0x102fe200078e0077 */
[----:B----4-:R-:W-:Y:S01]  /*3a00*/  FSEL R74, R65, -INF , P4 ;  /* 0xff800000414a7808 */ /* 0x010fe20002000000 */
[----:B------:R-:W-:Y:S01]  /*3a10*/  IMAD.MOV.U32 R65, RZ, RZ, R119 ;  /* 0x000000ffff417224 */ /* 0x000fe200078e0077 */
[----:B------:R-:W-:Y:S02]  /*3a20*/  FSEL R6, R6, -INF , P3 ;  /* 0xff80000006067808 */ /* 0x000fe40001800000 */
[----:B------:R-:W-:Y:S01]  /*3a30*/  ISETP.GT.AND P3, PT, R66, 0x19, PT ;  /* 0x000000194200780c */ /* 0x000fe20003f64270 */
[----:B------:R1:W-:Y:S01]  /*3a40*/  MUFU.TANH R20, R70 ;  /* 0x0000004600147308 */ /* 0x0003e20000002400 */
[----:B0-----:R-:W-:-:S02]  /*3a50*/  FSEL R68, R68, -INF , P2 ;  /* 0xff80000044447808 */ /* 0x001fc40001000000 */
[----:B--2---:R-:W-:Y:S01]  /*3a60*/  FSEL R10, R10, -INF , P6 ;  /* 0xff8000000a0a7808 */ /* 0x004fe20003000000 */
[----:B------:R-:W-:Y:S02]  /*3a70*/  WARPGROUP.DEPBAR.LE gsb0, 0x0 ;  /* 0x00008000000079c5 */ /* 0x000fe40000010000 */
[----:B------:R-:W-:Y:S01]  /*3a80*/  WARPGROUP.ARRIVE ;  /* 0x00000000000079c5 */ /* 0x000fe20000000000 */
[----:B------:R-:W-:Y:S01]  /*3a90*/  FMUL.FTZ R56, R56, UR10 ;  /* 0x0000000a38387c20 */ /* 0x000fe20008410000 */
[----:B------:R-:W-:Y:S01]  /*3aa0*/  FMUL.FTZ R57, R57, UR10 ;  /* 0x0000000a39397c20 */ /* 0x000fe20008410000 */
[----:B-1----:R-:W-:Y:S01]  /*3ab0*/  FSEL R70, R77, -INF , P6 ;  /* 0xff8000004d467808 */ /* 0x002fe20003000000 */
[----:B------:R-:W-:Y:S01]  /*3ac0*/  FMUL.FTZ R60, R60, UR10 ;  /* 0x0000000a3c3c7c20 */ /* 0x000fe20008410000 */
[----:B------:R0:W-:Y:S01]  /*3ad0*/  MUFU.TANH R14, R67 ;  /* 0x00000043000e7308 */ /* 0x0001e20000002400 */
[----:B------:R-:W-:Y:S01]  /*3ae0*/  HGMMA.64x16x16.F32 R48, gdesc[UR52], R48, gsb0 ;  /* 0x00200000343079f0 */ /* 0x000fe20008000830 */
[----:B------:R-:W-:Y:S01]  /*3af0*/  UIADD3 UR54, UR4, 0x906, URZ ;  /* 0x0000090604367890 */ /* 0x000fe2000fffe03f */
[----:B------:R-:W-:Y:S01]  /*3b00*/  FMNMX.FTZ R13, R70, R13, !PT ;  /* 0x0000000d460d7209 */ /* 0x000fe20007810000 */
[----:B------:R-:W-:Y:S01]  /*3b10*/  UMOV UR55, 0x40000040 ;  /* 0x4000004000377882 */ /* 0x000fe20000000000 */
[----:B------:R-:W-:Y:S01]  /*3b20*/  FMUL.FTZ R62, R62, UR10 ;  /* 0x0000000a3e3e7c20 */ /* 0x000fe20008410000 */
[----:B------:R-:W-:Y:S01]  /*3b30*/  FMUL.FTZ R61, R61, UR10 ;  /* 0x0000000a3d3d7c20 */ /* 0x000fe20008410000 */
[----:B------:R-:W-:Y:S01]  /*3b40*/  FMNMX.FTZ R15, R64, R13, !PT ;  /* 0x0000000d400f7209 */ /* 0x000fe20007810000 */
[----:B------:R-:W1:Y:S01]  /*3b50*/  MUFU.TANH R56, R56 ;  /* 0x0000003800387308 */ /* 0x000e620000002400 */
[----:B------:R-:W-:Y:S01]  /*3b60*/  FMUL.FTZ R58, R58, UR10 ;  /* 0x0000000a3a3a7c20 */ /* 0x000fe20008410000 */
[----:B------:R-:W-:Y:S01]  /*3b70*/  FMUL.FTZ R59, R59, UR10 ;  /* 0x0000000a3b3b7c20 */ /* 0x000fe20008410000 */
[----:B------:R-:W-:Y:S01]  /*3b80*/  FMNMX.FTZ R15, R74, R15, !PT ;  /* 0x0000000f4a0f7209 */ /* 0x000fe20007810000 */
[----:B------:R-:W-:Y:S01]  /*3b90*/  FMUL.FTZ R63, R63, UR10 ;  /* 0x0000000a3f3f7c20 */ /* 0x000fe20008410000 */
[----:B------:R-:W-:Y:S01]  /*3ba0*/  ISETP.GT.AND P6, PT, R66, 0x20, PT ;  /* 0x000000204200780c */ /* 0x000fe20003fc4270 */
[--C-:B------:R-:W-:Y:S01]  /*3bb0*/  IMAD.MOV.U32 R77, RZ, RZ, R119.reuse ;  /* 0x000000ffff4d7224 */ /* 0x100fe200078e0077 */
[----:B---3--:R-:W-:Y:S01]  /*3bc0*/  FSEL R78, R69, -INF , P3 ;  /* 0xff800000454e7808 */ /* 0x008fe20001800000 */
[----:B------:R-:W2:Y:S01]  /*3bd0*/  MUFU.TANH R57, R57 ;  /* 0x0000003900397308 */ /* 0x000ea20000002400 */
[----:B------:R-:W-:Y:S01]  /*3be0*/  FMNMX.FTZ R15, R68, R15, !PT ;  /* 0x0000000f440f7209 */ /* 0x000fe20007810000 */
[--C-:B------:R-:W-:Y:S01]  /*3bf0*/  IMAD.MOV.U32 R69, RZ, RZ, R119.reuse ;  /* 0x000000ffff457224 */ /* 0x100fe200078e0077 */
[----:B------:R-:W-:Y:S01]  /*3c00*/  FSEL R12, R12, -INF , P5 ;  /* 0xff8000000c0c7808 */ /* 0x000fe20002800000 */
[----:B0-----:R-:W-:Y:S01]  /*3c10*/  IMAD.MOV.U32 R67, RZ, RZ, R119 ;  /* 0x000000ffff437224 */ /* 0x001fe200078e0077 */
[----:B------:R-:W-:-:S02]  /*3c20*/  ISETP.GT.AND P5, PT, R66, 0x21, PT ;  /* 0x000000214200780c */ /* 0x000fc40003fa4270 */
[----:B------:R-:W-:Y:S01]  /*3c30*/  FMNMX.FTZ R15, R78, R15, !PT ;  /* 0x0000000f4e0f7209 */ /* 0x000fe20007810000 */
[----:B------:R-:W0:Y:S01]  /*3c40*/  MUFU.TANH R60, R60 ;  /* 0x0000003c003c7308 */ /* 0x000e220000002400 */
[----:B-1----:R-:W-:Y:S02]  /*3c50*/  FSEL R80, R56, -INF , P6 ;  /* 0xff80000038507808 */ /* 0x002fe40003000000 */
[----:B------:R-:W-:Y:S02]  /*3c60*/  FSEL R14, R14, -INF , P4 ;  /* 0xff8000000e0e7808 */ /* 0x000fe40002000000 */
[----:B------:R-:W-:Y:S02]  /*3c70*/  ISETP.GT.AND P4, PT, R66, 0x28, PT ;  /* 0x000000284200780c */ /* 0x000fe40003f84270 */
[----:B------:R-:W-:Y:S01]  /*3c80*/  FMNMX.FTZ R21, R80, R15, !PT ;  /* 0x0000000f50157209 */ /* 0x000fe20007810000 */
[----:B------:R-:W1:Y:S01]  /*3c90*/  MUFU.TANH R71, R71 ;  /* 0x0000004700477308 */ /* 0x000e620000002400 */
[----:B--2---:R-:W-:Y:S01]  /*3ca0*/  FSEL R82, R57, -INF , P5 ;  /* 0xff80000039527808 */ /* 0x004fe20002800000 */
[----:B------:R-:W-:Y:S01]  /*3cb0*/  IMAD.MOV.U32 R57, RZ, RZ, R119 ;  /* 0x000000ffff397224 */ /* 0x000fe200078e0077 */
[----:B------:R-:W-:-:S02]  /*3cc0*/  FSEL R20, R20, -INF , P2 ;  /* 0xff80000014147808 */ /* 0x000fc40001000000 */
[----:B------:R-:W-:Y:S02]  /*3cd0*/  ISETP.GT.AND P2, PT, R66, 0x29, PT ;  /* 0x000000294200780c */ /* 0x000fe40003f44270 */
[----:B------:R-:W-:Y:S01]  /*3ce0*/  FMNMX.FTZ R21, R82, R21, !PT ;  /* 0x0000001552157209 */ /* 0x000fe20007810000 */
[----:B------:R-:W-:Y:S01]  /*3cf0*/  MUFU.TANH R62, R62 ;  /* 0x0000003e003e7308 */ /* 0x000fe20000002400 */
[----:B0-----:R-:W-:-:S04]  /*3d00*/  FSEL R60, R60, -INF , P4 ;  /* 0xff8000003c3c7808 */ /* 0x001fc80002000000 */
[----:B------:R-:W-:-:S03]  /*3d10*/  FMNMX.FTZ R21, R60, R21, !PT ;  /* 0x000000153c157209 */ /* 0x000fc60007810000 */
[----:B------:R-:W-:Y:S01]  /*3d20*/  MUFU.TANH R61, R61 ;  /* 0x0000003d003d7308 */ /* 0x000fe20000002400 */
[----:B------:R-:W-:Y:S02]  /*3d30*/  WARPGROUP.DEPBAR.LE gsb0, 0x0 ;  /* 0x00008000000079c5 */ /* 0x000fe40000010000 */
[----:B------:R-:W-:Y:S01]  /*3d40*/  WARPGROUP.ARRIVE ;  /* 0x00000000000079c5 */ /* 0x000fe20000000000 */
[----:B------:R-:W-:Y:S01]  /*3d50*/  FMUL.FTZ R48, R48, UR10 ;  /* 0x0000000a30307c20 */ /* 0x000fe20008410000 */
[----:B------:R-:W-:-:S03]  /*3d60*/  FMUL.FTZ R49, R49, UR10 ;  /* 0x0000000a31317c20 */ /* 0x000fc60008410000 */
[----:B------:R-:W-:Y:S01]  /*3d70*/  MUFU.TANH R58, R58 ;  /* 0x0000003a003a7308 */ /* 0x000fe20000002400 */
[----:B------:R-:W-:Y:S01]  /*3d80*/  FMUL.FTZ R52, R52, UR10 ;  /* 0x0000000a34347c20 */ /* 0x000fe20008410000 */
[----:B------:R-:W-:Y:S01]  /*3d90*/  FMUL.FTZ R51, R51, UR10 ;  /* 0x0000000a33337c20 */ /* 0x000fe20008410000 */
[----:B------:R-:W-:Y:S01]  /*3da0*/  HGMMA.64x16x16.F32 R40, gdesc[UR52], R40, gsb0 ;  /* 0x00200000342879f0 */ /* 0x000fe20008000828 */
[----:B------:R-:W-:Y:S01]  /*3db0*/  UIADD3 UR54, UR4, 0x986, URZ ;  /* 0x0000098604367890 */ /* 0x000fe2000fffe03f */
[----:B------:R-:W-:Y:S01]  /*3dc0*/  FMUL.FTZ R53, R53, UR10 ;  /* 0x0000000a35357c20 */ /* 0x000fe20008410000 */
[----:B------:R-:W-:Y:S01]  /*3dd0*/  UMOV UR55, 0x40000040 ;  /* 0x4000004000377882 */ /* 0x000fe20000000000 */
[----:B------:R-:W-:Y:S01]  /*3de0*/  UMOV UR4, UR52 ;  /* 0x0000003400047c82 */ /* 0x000fe20008000000 */
[----:B------:R-:W0:Y:S01]  /*3df0*/  MUFU.TANH R48, R48 ;  /* 0x0000003000307308 */ /* 0x000e220000002400 */
[----:B------:R-:W-:Y:S01]  /*3e00*/  FMUL.FTZ R50, R50, UR10 ;  /* 0x0000000a32327c20 */ /* 0x000fe20008410000 */
[----:B------:R-:W-:Y:S01]  /*3e10*/  FMUL.FTZ R54, R54, UR10 ;  /* 0x0000000a36367c20 */ /* 0x000fe20008410000 */
[----:B------:R-:W-:-:S05]  /*3e20*/  FMUL.FTZ R55, R55, UR10 ;  /* 0x0000000a37377c20 */ /* 0x000fca0008410000 */
[----:B------:R-:W2:Y:S08]  /*3e30*/  MUFU.TANH R59, R59 ;  /* 0x0000003b003b7308 */ /* 0x000eb00000002400 */
[----:B------:R-:W-:Y:S08]  /*3e40*/  MUFU.TANH R49, R49 ;  /* 0x0000003100317308 */ /* 0x000ff00000002400 */
[----:B------:R-:W3:Y:S08]  /*3e50*/  MUFU.TANH R52, R52 ;  /* 0x0000003400347308 */ /* 0x000ef00000002400 */
[----:B------:R-:W4:Y:S08]  /*3e60*/  MUFU.TANH R63, R63 ;  /* 0x0000003f003f7308 */ /* 0x000f300000002400 */
[----:B------:R-:W5:Y:S01]  /*3e70*/  MUFU.TANH R51, R51 ;  /* 0x0000003300337308 */ /* 0x000f620000002400 */
[----:B------:R-:W-:-:S02]  /*3e80*/  WARPGROUP.DEPBAR.LE gsb0, 0x0 ;  /* 0x00008000000079c5 */ /* 0x000fc40000010000 */
[----:B------:R-:W-:Y:S01]  /*3e90*/  WARPGROUP.ARRIVE ;  /* 0x00000000000079c5 */ /* 0x000fe20000000000 */
[----:B------:R-:W-:-:S04]  /*3ea0*/  FMUL.FTZ R40, R40, UR10 ;  /* 0x0000000a28287c20 */ /* 0x000fc80008410000 */
[----:B------:R-:W5:Y:S01]  /*3eb0*/  MUFU.TANH R53, R53 ;  /* 0x0000003500357308 */ /* 0x000f620000002400 */
[----:B------:R-:W-:Y:S01]  /*3ec0*/  FMUL.FTZ R41, R41, UR10 ;  /* 0x0000000a29297c20 */ /* 0x000fe20008410000 */
[----:B------:R-:W-:Y:S01]  /*3ed0*/  FMUL.FTZ R42, R42, UR10 ;  /* 0x0000000a2a2a7c20 */ /* 0x000fe20008410000 */
[----:B------:R-:W-:Y:S01]  /*3ee0*/  FMUL.FTZ R44, R44, UR10 ;  /* 0x0000000a2c2c7c20 */ /* 0x000fe20008410000 */
[----:B------:R-:W-:Y:S01]  /*3ef0*/  HGMMA.64x16x16.F32 R32, gdesc[UR52], R32, gsb0 ;  /* 0x00200000342079f0 */ /* 0x000fe20008000820 */
[----:B------:R-:W-:Y:S01]  /*3f00*/  FMUL.FTZ R45, R45, UR10 ;  /* 0x0000000a2d2d7c20 */ /* 0x000fe20008410000 */
[----:B------:R-:W-:Y:S01]  /*3f10*/  FMUL.FTZ R46, R46, UR10 ;  /* 0x0000000a2e2e7c20 */ /* 0x000fe20008410000 */
[----:B------:R-:W-:Y:S01]  /*3f20*/  FMUL.FTZ R43, R43, UR10 ;  /* 0x0000000a2b2b7c20 */ /* 0x000fe20008410000 */
[----:B------:R1:W-:Y:S01]  /*3f30*/  MUFU.TANH R5, R40 ;  /* 0x0000002800057308 */ /* 0x0003e20000002400 */
[----:B------:R-:W-:-:S07]  /*3f40*/  FMUL.FTZ R47, R47, UR10 ;  /* 0x0000000a2f2f7c20 */ /* 0x000fce0008410000 */
[----:B------:R-:W5:Y:S01]  /*3f50*/  MUFU.TANH R50, R50 ;  /* 0x0000003200327308 */ /* 0x000f620000002400 */
[----:B-1----:R-:W-:Y:S01]  /*3f60*/  FSEL R40, R71, -INF , P3 ;  /* 0xff80000047287808 */ /* 0x002fe20001800000 */
[----:B------:R-:W-:Y:S01]  /*3f70*/  IMAD.MOV.U32 R71, RZ, RZ, R119 ;  /* 0x000000ffff477224 */ /* 0x000fe200078e0077 */
[----:B------:R-:W-:-:S04]  /*3f80*/  ISETP.GT.AND P3, PT, R66, 0x30, PT ;  /* 0x000000304200780c */ /* 0x000fc80003f64270 */
[----:B0-----:R-:W-:Y:S01]  /*3f90*/  FSEL R84, R48, -INF , P3 ;  /* 0xff80000030547808 */ /* 0x001fe20001800000 */
[----:B------:R2:W-:Y:S08]  /*3fa0*/  MUFU.TANH R7, R42 ;  /* 0x0000002a00077308 */ /* 0x0005f00000002400 */
[----:B------:R-:W0:Y:S01]  /*3fb0*/  MUFU.TANH R41, R41 ;  /* 0x0000002900297308 */ /* 0x000e220000002400 */
[----:B--2---:R-:W-:Y:S01]  /*3fc0*/  FSEL R42, R59, -INF , P5 ;  /* 0xff8000003b2a7808 */ /* 0x004fe20002800000 */
[----:B------:R-:W-:Y:S01]  /*3fd0*/  IMAD.MOV.U32 R59, RZ, RZ, R119 ;  /* 0x000000ffff3b7224 */ /* 0x000fe200078e0077 */
[----:B------:R-:W-:-:S04]  /*3fe0*/  ISETP.GT.AND P5, PT, R66, 0x38, PT ;  /* 0x000000384200780c */ /* 0x000fc80003fa4270 */
[----:B---3--:R-:W-:Y:S01]  /*3ff0*/  FSEL R88, R52, -INF , P5 ;  /* 0xff80000034587808 */ /* 0x008fe20002800000 */
[----:B------:R-:W1:Y:S08]  /*4000*/  MUFU.TANH R54, R54 ;  /* 0x0000003600367308 */ /* 0x000e700000002400 */
[----:B------:R4:W2:Y:S01]  /*4010*/  MUFU.TANH R8, R44 ;  /* 0x0000002c00087308 */ /* 0x0008a20000002400 */
[----:B------:R-:W-:-:S02]  /*4020*/  WARPGROUP.DEPBAR.LE gsb0, 0x0 ;  /* 0x00008000000079c5 */ /* 0x000fc40000010000 */
[----:B------:R-:W-:Y:S01]  /*4030*/  WARPGROUP.ARRIVE ;  /* 0x00000000000079c5 */ /* 0x000fe20000000000 */
[----:B------:R-:W-:Y:S01]  /*4040*/  FMUL.FTZ R13, R34, UR10 ;  /* 0x0000000a220d7c20 */ /* 0x000fe20008410000 */
[----:B------:R-:W-:Y:S01]  /*4050*/  FSEL R34, R62, -INF , P4 ;  /* 0xff8000003e227808 */ /* 0x000fe20002000000 */
[----:B------:R-:W-:Y:S01]  /*4060*/  FMUL.FTZ R11, R32, UR10 ;  /* 0x0000000a200b7c20 */ /* 0x000fe20008410000 */
[----:B------:R-:W-:Y:S01]  /*4070*/  FSEL R62, R61, -INF , P2 ;  /* 0xff8000003d3e7808 */ /* 0x000fe20001000000 */
[----:B------:R-:W3:Y:S01]  /*4080*/  MUFU.TANH R55, R55 ;  /* 0x0000003700377308 */ /* 0x000ee20000002400 */
[----:B------:R-:W-:Y:S01]  /*4090*/  HGMMA.64x16x16.F32 R24, gdesc[UR4], R24, gsb0 ;  /* 0x00200000041879f0 */ /* 0x000fe20008000818 */
[----:B------:R-:W-:Y:S01]  /*40a0*/  FSEL R32, R58, -INF , P6 ;  /* 0xff8000003a207808 */ /* 0x000fe20003000000 */
[----:B------:R-:W-:Y:S01]  /*40b0*/  FMUL.FTZ R33, R33, UR10 ;  /* 0x0000000a21217c20 */ /* 0x000fe20008410000 */
[----:B------:R-:W-:Y:S01]  /*40c0*/  ISETP.GT.AND P6, PT, R66, 0x31, PT ;  /* 0x000000314200780c */ /* 0x000fe20003fc4270 */
[----:B------:R-:W-:Y:S01]  /*40d0*/  FMUL.FTZ R15, R36, UR10 ;  /* 0x0000000a240f7c20 */ /* 0x000fe20008410000 */
[----:B------:R-:W-:Y:S01]  /*40e0*/  FMNMX.FTZ R21, R62, R21, !PT ;  /* 0x000000153e157209 */ /* 0x000fe20007810000 */
[----:B------:R-:W-:Y:S01]  /*40f0*/  FMUL.FTZ R37, R37, UR10 ;  /* 0x0000000a25257c20 */ /* 0x000fe20008410000 */
[----:B------:R-:W-:Y:S01]  /*4100*/  FSEL R86, R49, -INF , P6 ;  /* 0xff80000031567808 */ /* 0x000fe20003000000 */
[----:B------:R5:W-:Y:S01]  /*4110*/  MUFU.TANH R9, R46 ;  /* 0x0000002e00097308 */ /* 0x000be20000002400 */
[----:B------:R-:W-:Y:S01]  /*4120*/  FMNMX.FTZ R49, R84, R21, !PT ;  /* 0x0000001554317209 */ /* 0x000fe20007810000 */
[----:B------:R-:W-:Y:S01]  /*4130*/  FMUL.FTZ R21, R38, UR10 ;  /* 0x0000000a26157c20 */ /* 0x000fe20008410000 */
[----:B------:R-:W-:Y:S01]  /*4140*/  ISETP.GT.AND P4, PT, R66, 0x39, PT ;  /* 0x000000394200780c */ /* 0x000fe20003f84270 */
[----:B------:R-:W-:Y:S01]  /*4150*/  FMUL.FTZ R35, R35, UR10 ;  /* 0x0000000a23237c20 */ /* 0x000fe20008410000 */
[----:B------:R-:W-:Y:S01]  /*4160*/  FMNMX.FTZ R49, R86, R49, !PT ;  /* 0x0000003156317209 */ /* 0x000fe20007810000 */
[----:B------:R-:W-:Y:S01]  /*4170*/  FMUL.FTZ R39, R39, UR10 ;  /* 0x0000000a27277c20 */ /* 0x000fe20008410000 */
[----:B----4-:R-:W-:Y:S01]  /*4180*/  FSEL R44, R63, -INF , P2 ;  /* 0xff8000003f2c7808 */ /* 0x010fe20001000000 */
[----:B------:R-:W4:Y:S01]  /*4190*/  MUFU.TANH R45, R45 ;  /* 0x0000002d002d7308 */ /* 0x000f220000002400 */
[----:B-----5:R-:W-:Y:S01]  /*41a0*/  FSEL R46, R51, -INF , P6 ;  /* 0xff800000332e7808 */ /* 0x020fe20003000000 */
[----:B------:R-:W-:Y:S01]  /*41b0*/  ULDC UR4, c[0x0][0x988] ;  /* 0x0002620000047ab9 */ /* 0x000fe20000000800 */
[----:B------:R-:W-:Y:S01]  /*41c0*/  ISETP.GT.AND P2, PT, R66, 0x40, PT ;  /* 0x000000404200780c */ /* 0x000fe20003f44270 */
[--C-:B------:R-:W-:Y:S01]  /*41d0*/  IMAD.MOV.U32 R63, RZ, RZ, R119.reuse ;  /* 0x000000ffff3f7224 */ /* 0x100fe200078e0077 */
[----:B------:R-:W-:Y:S01]  /*41e0*/  FSEL R90, R53, -INF , P4 ;  /* 0xff800000355a7808 */ /* 0x000fe20002000000 */
[----:B------:R-:W-:Y:S01]  /*41f0*/  IMAD.MOV.U32 R53, RZ, RZ, R119 ;  /* 0x000000ffff357224 */ /* 0x000fe200078e0077 */
[----:B------:R-:W-:Y:S01]  /*4200*/  FMNMX.FTZ R51, R88, R49, !PT ;  /* 0x0000003158337209 */ /* 0x000fe20007810000 */
[----:B------:R-:W5:Y:S01]  /*4210*/  MUFU.TANH R43, R43 ;  /* 0x0000002b002b7308 */ /* 0x000f620000002400 */
[----:B------:R-:W-:-:S02]  /*4220*/  FSEL R36, R50, -INF , P3 ;  /* 0xff80000032247808 */ /* 0x000fc40001800000 */
[----:B------:R-:W-:Y:S02]  /*4230*/  ISETP.GT.AND P3, PT, R66, 0x41, PT ;  /* 0x000000414200780c */ /* 0x000fe40003f64270 */
[----:B------:R-:W-:Y:S02]  /*4240*/  FSEL R92, R5, -INF , P2 ;  /* 0xff800000055c7808 */ /* 0x000fe40001000000 */
[----:B------:R-:W-:Y:S01]  /*4250*/  FMNMX.FTZ R51, R90, R51, !PT ;  /* 0x000000335a337209 */ /* 0x000fe20007810000 */
[----:B------:R-:W5:Y:S01]  /*4260*/  MUFU.TANH R11, R11 ;  /* 0x0000000b000b7308 */ /* 0x000f620000002400 */
[----:B------:R-:W-:Y:S02]  /*4270*/  ISETP.GT.AND P6, PT, R66, 0x48, PT ;  /* 0x000000484200780c */ /* 0x000fe40003fc4270 */
[----:B0-----:R-:W-:Y:S02]  /*4280*/  FSEL R94, R41, -INF , P3 ;  /* 0xff800000295e7808 */ /* 0x001fe40001800000 */
[----:B------:R-:W-:-:S02]  /*4290*/  FMNMX.FTZ R51, R92, R51, !PT ;  /* 0x000000335c337209 */ /* 0x000fc40007810000 */
[----:B-1----:R-:W-:Y:S01]  /*42a0*/  FSEL R48, R54, -INF , P5 ;  /* 0xff80000036307808 */ /* 0x002fe20002800000 */
[----:B------:R-:W0:Y:S01]  /*42b0*/  MUFU.TANH R33, R33 ;  /* 0x0000002100217308 */ /* 0x000e220000002400 */
[----:B------:R-:W-:Y:S02]  /*42c0*/  ISETP.GT.AND P5, PT, R66, 0x49, PT ;  /* 0x000000494200780c */ /* 0x000fe40003fa4270 */
[----:B--2---:R-:W-:Y:S02]  /*42d0*/  FSEL R8, R8, -INF , P6 ;  /* 0xff80000008087808 */ /* 0x004fe40003000000 */
[----:B------:R-:W-:Y:S02]  /*42e0*/  FMNMX.FTZ R51, R94, R51, !PT ;  /* 0x000000335e337209 */ /* 0x000fe40007810000 */
[----:B---3--:R-:W-:Y:S01]  /*42f0*/  FSEL R38, R55, -INF , P4 ;  /* 0xff80000037267808 */ /* 0x008fe20002000000 */
[----:B------:R-:W1:Y:S01]  /*4300*/  MUFU.TANH R15, R15 ;  /* 0x0000000f000f7308 */ /* 0x000e620000002400 */
[----:B------:R-:W-:Y:S01]  /*4310*/  ISETP.GT.AND P4, PT, R66, 0x50, PT ;  /* 0x000000504200780c */ /* 0x000fe20003f84270 */
[----:B------:R-:W-:Y:S01]  /*4320*/  IMAD.MOV.U32 R55, RZ, RZ, R119 ;  /* 0x000000ffff377224 */ /* 0x000fe200078e0077 */
[----:B----4-:R-:W-:Y:S01]  /*4330*/  FSEL R96, R45, -INF , P5 ;  /* 0xff8000002d607808 */ /* 0x010fe20002800000 */
[----:B------:R-:W-:-:S02]  /*4340*/  WARPGROUP.DEPBAR.LE gsb0, 0x0 ;  /* 0x00008000000079c5 */ /* 0x000fc40000010000 */
[----:B------:R-:W-:Y:S01]  /*4350*/  FMUL.FTZ R49, R24, UR10 ;  /* 0x0000000a18317c20 */ /* 0x000fe20008410000 */
[----:B------:R-:W-:Y:S01]  /*4360*/  FMNMX.FTZ R51, R8, R51, !PT ;  /* 0x0000003308337209 */ /* 0x000fe20007810000 */
[----:B------:R-:W2:Y:S01]  /*4370*/  MUFU.TANH R47, R47 ;  /* 0x0000002f002f7308 */ /* 0x000ea20000002400 */
[----:B------:R-:W-:Y:S01]  /*4380*/  FMUL.FTZ R25, R25, UR10 ;  /* 0x0000000a19197c20 */ /* 0x000fe20008410000 */
[----:B-----5:R-:W-:Y:S01]  /*4390*/  FSEL R50, R43, -INF , P3 ;  /* 0xff8000002b327808 */ /* 0x020fe20001800000 */
[----:B------:R-:W-:Y:S01]  /*43a0*/  FMUL.FTZ R5, R28, UR10 ;  /* 0x0000000a1c057c20 */ /* 0x000fe20008410000 */
[----:B------:R-:W-:Y:S01]  /*43b0*/  ISETP.GT.AND P3, PT, R66, 0x51, PT ;  /* 0x000000514200780c */ /* 0x000fe20003f64270 */
[----:B------:R-:W-:Y:S01]  /*43c0*/  FMUL.FTZ R29, R29, UR10 ;  /* 0x0000000a1d1d7c20 */ /* 0x000fe20008410000 */
[----:B------:R-:W-:Y:S01]  /*43d0*/  FSEL R98, R11, -INF , P4 ;  /* 0xff8000000b627808 */ /* 0x000fe20002000000 */
[----:B------:R-:W-:Y:S01]  /*43e0*/  FMUL.FTZ R26, R26, UR10 ;  /* 0x0000000a1a1a7c20 */ /* 0x000fe20008410000 */
[----:B------:R-:W3:Y:S01]  /*43f0*/  MUFU.TANH R37, R37 ;  /* 0x0000002500257308 */ /* 0x000ee20000002400 */
[----:B------:R-:W-:Y:S01]  /*4400*/  FMNMX.FTZ R51, R96, R51, !PT ;  /* 0x0000003360337209 */ /* 0x000fe20007810000 */
[----:B------:R-:W-:Y:S01]  /*4410*/  FMUL.FTZ R27, R27, UR10 ;  /* 0x0000000a1b1b7c20 */ /* 0x000fe20008410000 */
[----:B------:R-:W-:Y:S01]  /*4420*/  FSEL R24, R7, -INF , P2 ;  /* 0xff80000007187808 */ /* 0x000fe20001000000 */
[----:B------:R-:W-:Y:S01]  /*4430*/  FMUL.FTZ R30, R30, UR10 ;  /* 0x0000000a1e1e7c20 */ /* 0x000fe20008410000 */
[----:B------:R-:W-:Y:S01]  /*4440*/  ISETP.GT.AND P2, PT, R66, 0x58, PT ;  /* 0x000000584200780c */ /* 0x000fe20003f44270 */
[----:B------:R-:W-:Y:S01]  /*4450*/  FMUL.FTZ R31, R31, UR10 ;  /* 0x0000000a1f1f7c20 */ /* 0x000fe20008410000 */
[----:B0-----:R-:W-:Y:S01]  /*4460*/  FSEL R100, R33, -INF , P3 ;  /* 0xff80000021647808 */ /* 0x001fe20001800000 */
[----:B------:R-:W0:Y:S01]  /*4470*/  MUFU.TANH R13, R13 ;  /* 0x0000000d000d7308 */ /* 0x000e220000002400 */
[----:B------:R-:W-:Y:S01]  /*4480*/  FMNMX.FTZ R51, R98, R51, !PT ;  /* 0x0000003362337209 */ /* 0x000fe20007810000 */
[----:B------:R4:W-:Y:S01]  /*4490*/  @!P1 SYNCS.ARRIVE.TRANS64.RED.A1T0 RZ, [R0+URZ], RZ ;  /* 0x000000ff00ff99a7 */ /* 0x0009e2000810043f */
[----:B------:R-:W-:-:S02]  /*44a0*/  FSEL R28, R9, -INF , P6 ;  /* 0xff800000091c7808 */ /* 0x000fc40003000000 */
[----:B------:R-:W-:Y:S02]  /*44b0*/  ISETP.GT.AND P6, PT, R66, 0x59, PT ;  /* 0x000000594200780c */ /* 0x000fe40003fc4270 */
[----:B-1----:R-:W-:Y:S01]  /*44c0*/  FSEL R102, R15, -INF , P2 ;  /* 0xff8000000f667808 */ /* 0x002fe20001000000 */
[----:B------:R-:W1:Y:S01]  /*44d0*/  MUFU.TANH R49, R49 ;  /* 0x0000003100317308 */ /* 0x000e620000002400 */
[----:B------:R-:W-:Y:S02]  /*44e0*/  FMNMX.FTZ R51, R100, R51, !PT ;  /* 0x0000003364337209 */ /* 0x000fe40007810000 */
[----:B--2---:R-:W-:Y:S02]  /*44f0*/  FSEL R52, R47, -INF , P5 ;  /* 0xff8000002f347808 */ /* 0x004fe40002800000 */
[----:B------:R-:W-:Y:S02]  /*4500*/  ISETP.GT.AND P5, PT, R66, 0x60, PT ;  /* 0x000000604200780c */ /* 0x000fe40003fa4270 */
[----:B---3--:R-:W-:Y:S01]  /*4510*/  FSEL R104, R37, -INF , P6 ;  /* 0xff80000025687808 */ /* 0x008fe20003000000 */
[----:B------:R-:W2:Y:S01]  /*4520*/  MUFU.TANH R35, R35 ;  /* 0x0000002300237308 */ /* 0x000ea20000002400 */
[----:B------:R-:W-:-:S02]  /*4530*/  FMNMX.FTZ R51, R102, R51, !PT ;  /* 0x0000003366337209 */ /* 0x000fc40007810000 */
[----:B0-----:R-:W-:Y:S02]  /*4540*/  FSEL R54, R13, -INF , P4 ;  /* 0xff8000000d367808 */ /* 0x001fe40002000000 */
[----:B------:R-:W-:Y:S02]  /*4550*/  ISETP.GT.AND P4, PT, R66, 0x61, PT ;  /* 0x000000614200780c */ /* 0x000fe40003f84270 */
[----:B------:R-:W-:Y:S01]  /*4560*/  FMNMX.FTZ R51, R104, R51, !PT ;  /* 0x0000003368337209 */ /* 0x000fe20007810000 */
[----:B------:R-:W0:Y:S01]  /*4570*/  MUFU.TANH R25, R25 ;  /* 0x0000001900197308 */ /* 0x000e220000002400 */
[----:B-1----:R-:W-:Y:S01]  /*4580*/  FSEL R106, R49, -INF , P5 ;  /* 0xff800000316a7808 */ /* 0x002fe20002800000 */
[----:B------:R-:W-:Y:S01]  /*4590*/  IMAD.MOV.U32 R49, RZ, RZ, R119 ;  /* 0x000000ffff317224 */ /* 0x000fe200078e0077 */
[----:B------:R-:W-:Y:S02]  /*45a0*/  FMNMX.FTZ R11, R2, R3, !PT ;  /* 0x00000003020b7209 */ /* 0x000fe40007810000 */
[----:B------:R-:W-:-:S02]  /*45b0*/  FMNMX.FTZ R51, R106, R51, !PT ;  /* 0x000000336a337209 */ /* 0x000fc40007810000 */
[----:B------:R-:W-:Y:S01]  /*45c0*/  FMNMX.FTZ R11, R6, R11, !PT ;  /* 0x0000000b060b7209 */ /* 0x000fe20007810000 */
[----:B------:R-:W1:Y:S01]  /*45d0*/  MUFU.TANH R21, R21 ;  /* 0x0000001500157308 */ /* 0x000e620000002400 */
[----:B--2---:R-:W-:Y:S02]  /*45e0*/  FSEL R56, R35, -INF , P3 ;  /* 0xff80000023387808 */ /* 0x004fe40001800000 */
[----:B------:R-:W-:Y:S02]  /*45f0*/  ISETP.GT.AND P3, PT, R66, 0x68, PT ;  /* 0x000000684200780c */ /* 0x000fe40003f64270 */
[----:B------:R-:W-:Y:S02]  /*4600*/  FMNMX.FTZ R11, R10, R11, !PT ;  /* 0x0000000b0a0b7209 */ /* 0x000fe40007810000 */
[----:B------:R-:W-:Y:S01]  /*4610*/  MOV R61, R119 ;  /* 0x00000077003d7202 */ /* 0x000fe20000000f00 */
[----:B------:R-:W2:Y:S01]  /*4620*/  MUFU.TANH R5, R5 ;  /* 0x0000000500057308 */ /* 0x000ea20000002400 */
[----:B0-----:R-:W-:-:S02]  /*4630*/  FSEL R108, R25, -INF , P4 ;  /* 0xff800000196c7808 */ /* 0x001fc40002000000 */
[----:B------:R-:W-:Y:S02]  /*4640*/  FMNMX.FTZ R11, R12, R11, !PT ;  /* 0x0000000b0c0b7209 */ /* 0x000fe40007810000 */
[----:B------:R-:W-:Y:S02]  /*4650*/  FMNMX.FTZ R51, R108, R51, !PT ;  /* 0x000000336c337209 */ /* 0x000fe40007810000 */
[----:B------:R-:W-:Y:S01]  /*4660*/  FMNMX.FTZ R13, R14, R11, !PT ;  /* 0x0000000b0e0d7209 */ /* 0x000fe20007810000 */
[----:B------:R-:W0:Y:S01]  /*4670*/  MUFU.TANH R29, R29 ;  /* 0x0000001d001d7308 */ /* 0x000e220000002400 */
[----:B-1----:R-:W-:Y:S02]  /*4680*/  FSEL R58, R21, -INF , P2 ;  /* 0xff800000153a7808 */ /* 0x002fe40001000000 */
[----:B------:R-:W-:Y:S02]  /*4690*/  ISETP.GT.AND P2, PT, R66, 0x69, PT ;  /* 0x000000694200780c */ /* 0x000fe40003f44270 */
[----:B------:R-:W-:-:S02]  /*46a0*/  FMNMX.FTZ R13, R20, R13, !PT ;  /* 0x0000000d140d7209 */ /* 0x000fc40007810000 */
[----:B------:R-:W-:Y:S01]  /*46b0*/  MOV R47, R119 ;  /* 0x00000077002f7202 */ /* 0x000fe20000000f00 */
[----:B------:R-:W-:Y:S01]  /*46c0*/  MUFU.TANH R39, R39 ;  /* 0x0000002700277308 */ /* 0x000fe20000002400 */
[----:B--2---:R-:W-:Y:S01]  /*46d0*/  FSEL R66, R5, -INF , P3 ;  /* 0xff80000005427808 */ /* 0x004fe20001800000 */
[----:B------:R-:W-:Y:S01]  /*46e0*/  IMAD.U32 R5, RZ, RZ, UR4 ;  /* 0x00000004ff057e24 */ /* 0x000fe2000f8e00ff */
[----:B------:R-:W-:Y:S02]  /*46f0*/  FMNMX.FTZ R13, R40, R13, !PT ;  /* 0x0000000d280d7209 */ /* 0x000fe40007810000 */
[----:B------:R-:W-:Y:S02]  /*4700*/  FMNMX.FTZ R51, R66, R51, !PT ;  /* 0x0000003342337209 */ /* 0x000fe40007810000 */
[----:B------:R-:W-:Y:S01]  /*4710*/  FMNMX.FTZ R13, R32, R13, !PT ;  /* 0x0000000d200d7209 */ /* 0x000fe20007810000 */
[----:B------:R-:W1:Y:S01]  /*4720*/  MUFU.TANH R26, R26 ;  /* 0x0000001a001a7308 */ /* 0x000e620000002400 */
[----:B0-----:R-:W-:-:S02]  /*4730*/  FSEL R110, R29, -INF , P2 ;  /* 0xff8000001d6e7808 */ /* 0x001fc40001000000 */
[----:B------:R-:W-:Y:S02]  /*4740*/  FMNMX.FTZ R15, R42, R13, !PT ;  /* 0x0000000d2a0f7209 */ /* 0x000fe40007810000 */
[----:B------:R-:W-:Y:S02]  /*4750*/  FMNMX.FTZ R51, R110, R51, !PT ;  /* 0x000000336e337209 */ /* 0x000fe40007810000 */
[----:B------:R-:W-:Y:S01]  /*4760*/  FMNMX.FTZ R15, R34, R15, !PT ;  /* 0x0000000f220f7209 */ /* 0x000fe20007810000 */
[----:B------:R-:W-:Y:S02]  /*4770*/  MUFU.TANH R27, R27 ;  /* 0x0000001b001b7308 */ /* 0x000fe40000002400 */
[----:B------:R-:W0:Y:S01]  /*4780*/  SHFL.BFLY PT, R112, R51, 0x2, 0x1f ;  /* 0x0c401f0033707f89 */ /* 0x000e2200000e0000 */
[----:B------:R-:W-:-:S04]  /*4790*/  FMNMX.FTZ R15, R44, R15, !PT ;  /* 0x0000000f2c0f7209 */ /* 0x000fc80007810000 */
[----:B------:R-:W-:Y:S01]  /*47a0*/  FMNMX.FTZ R15, R36, R15, !PT ;  /* 0x0000000f240f7209 */ /* 0x000fe20007810000 */
[----:B------:R-:W2:Y:S01]  /*47b0*/  MUFU.TANH R30, R30 ;  /* 0x0000001e001e7308 */ /* 0x000ea20000002400 */
[----:B-1----:R-:W-:Y:S02]  /*47c0*/  FSEL R26, R26, -INF , P5 ;  /* 0xff8000001a1a7808 */ /* 0x002fe40002800000 */
[----:B------:R-:W-:-:S04]  /*47d0*/  FMNMX.FTZ R21, R46, R15, !PT ;  /* 0x0000000f2e157209 */ /* 0x000fc80007810000 */
[----:B------:R-:W-:Y:S01]  /*47e0*/  FMNMX.FTZ R21, R48, R21, !PT ;  /* 0x0000001530157209 */ /* 0x000fe20007810000 */
[----:B------:R-:W1:Y:S03]  /*47f0*/  MUFU.TANH R31, R31 ;  /* 0x0000001f001f7308 */ /* 0x000e660000002400 */
[----:B------:R-:W-:-:S04]  /*4800*/  FMNMX.FTZ R21, R38, R21, !PT ;  /* 0x0000001526157209 */ /* 0x000fc80007810000 */
[----:B------:R-:W-:Y:S02]  /*4810*/  FMNMX.FTZ R21, R24, R21, !PT ;  /* 0x0000001518157209 */ /* 0x000fe40007810000 */
[----:B--2---:R-:W-:Y:S02]  /*4820*/  FSEL R30, R30, -INF , P3 ;  /* 0xff8000001e1e7808 */ /* 0x004fe40001800000 */
[----:B0-----:R-:W-:Y:S01]  /*4830*/  FMNMX.FTZ R112, R51, R112, !PT ;  /* 0x0000007033707209 */ /* 0x001fe20007810000 */
[----:B------:R-:W-:Y:S01]  /*4840*/  IMAD.MOV.U32 R51, RZ, RZ, R119 ;  /* 0x000000ffff337224 */ /* 0x000fe200078e0077 */
[----:B------:R-:W-:-:S03]  /*4850*/  FMNMX.FTZ R21, R50, R21, !PT ;  /* 0x0000001532157209 */ /* 0x000fc60007810000 */
[----:B------:R-:W0:Y:S01]  /*4860*/  SHFL.BFLY PT, R7, R112, 0x1, 0x1f ;  /* 0x0c201f0070077f89 */ /* 0x000e2200000e0000 */
[----:B------:R-:W-:-:S04]  /*4870*/  FMNMX.FTZ R21, R28, R21, !PT ;  /* 0x000000151c157209 */ /* 0x000fc80007810000 */
[----:B------:R-:W-:-:S04]  /*4880*/  FMNMX.FTZ R21, R52, R21, !PT ;  /* 0x0000001534157209 */ /* 0x000fc80007810000 */
[----:B------:R-:W-:-:S04]  /*4890*/  FMNMX.FTZ R21, R54, R21, !PT ;  /* 0x0000001536157209 */ /* 0x000fc80007810000 */
[----:B------:R-:W-:-:S04]  /*48a0*/  FMNMX.FTZ R21, R56, R21, !PT ;  /* 0x0000001538157209 */ /* 0x000fc80007810000 */
[----:B------:R-:W-:Y:S02]  /*48b0*/  FMNMX.FTZ R21, R58, R21, !PT ;  /* 0x000000153a157209 */ /* 0x000fe40007810000 */
[----:B0-----:R-:W-:Y:S01]  /*48c0*/  FMNMX.FTZ R7, R112, R7, !PT ;  /* 0x0000000770077209 */ /* 0x001fe20007810000 */
[----:B------:R-:W-:-:S03]  /*48d0*/  IMAD.MOV.U32 R112, RZ, RZ, R119 ;  /* 0x000000ffff707224 */ /* 0x000fc600078e0077 */
[C---:B------:R-:W-:Y:S01]  /*48e0*/  FSETP.NEU.FTZ.AND P0, PT, R7.reuse, -INF , PT ;  /* 0xff8000000700780b */ /* 0x040fe20003f1d000 */
[----:B------:R-:W-:-:S05]  /*48f0*/  FMUL.FTZ R9, R7, R5 ;  /* 0x0000000507097220 */ /* 0x000fca0000410000 */
[----:B------:R-:W-:Y:S02]  /*4900*/  FSEL R25, R9, RZ, P0 ;  /* 0x000000ff09197208 */ /* 0x000fe40000000000 */
[----:B------:R-:W-:Y:S01]  /*4910*/  ISETP.NE.AND P0, PT, R83, RZ, PT ;  /* 0x000000ff5300720c */ /* 0x000fe20003f05270 */
[----:B------:R-:W-:Y:S02]  /*4920*/  IMAD.MOV.U32 R83, RZ, RZ, R119 ;  /* 0x000000ffff537224 */ /* 0x000fe400078e0077 */
[-CC-:B------:R-:W-:Y:S01]  /*4930*/  FFMA.FTZ R33, R60, R5.reuse, -R25.reuse ;  /* 0x000000053c217223 */ /* 0x180fe20000010819 */
[----:B------:R-:W-:Y:S01]  /*4940*/  FSEL R60, R39, -INF , P6 ;  /* 0xff800000273c7808 */ /* 0x000fe20003000000 */
[-CC-:B------:R-:W-:Y:S01]  /*4950*/  FFMA.FTZ R35, R62, R5.reuse, -R25.reuse ;  /* 0x000000053e237223 */ /* 0x180fe20000010819 */
[----:B------:R-:W-:Y:S01]  /*4960*/  FSEL R62, R27, -INF , P4 ;  /* 0xff8000001b3e7808 */ /* 0x000fe20002000000 */
[--C-:B------:R-:W-:Y:S01]  /*4970*/  FFMA.FTZ R196, R64, R5, -R25.reuse ;  /* 0x0000000540c47223 */ /* 0x100fe20000010819 */
[----:B------:R-:W-:Y:S01]  /*4980*/  FMNMX.FTZ R21, R60, R21, !PT ;  /* 0x000000153c157209 */ /* 0x000fe20007810000 */
[-CC-:B------:R-:W-:Y:S01]  /*4990*/  FFMA.FTZ R198, R68, R5.reuse, -R25.reuse ;  /* 0x0000000544c67223 */ /* 0x180fe20000010819 */
[----:B-1----:R-:W-:Y:S01]  /*49a0*/  FSEL R64, R31, -INF , P2 ;  /* 0xff8000001f407808 */ /* 0x002fe20001000000 */
[--C-:B------:R-:W-:Y:S01]  /*49b0*/  FFMA.FTZ R8, R8, R5, -R25.reuse ;  /* 0x0000000508087223 */ /* 0x100fe20000010819 */
[----:B------:R-:W-:Y:S01]  /*49c0*/  FMNMX.FTZ R21, R26, R21, !PT ;  /* 0x000000151a157209 */ /* 0x000fe20007810000 */
[-CC-:B------:R-:W-:Y:S01]  /*49d0*/  FFMA.FTZ R200, R72, R5.reuse, -R25.reuse ;  /* 0x0000000548c87223 */ /* 0x180fe20000010819 */
[--C-:B------:R-:W-:Y:S01]  /*49e0*/  FFMA.FTZ R9, R73, R5, -R25.reuse ;  /* 0x0000000549097223 */ /* 0x100fe20000010819 */
[----:B------:R-:W-:Y:S01]  /*49f0*/  MUFU.EX2 R186, R8 ;  /* 0x0000000800ba7308 */ /* 0x000fe20000000800 */
[----:B------:R-:W-:Y:S01]  /*4a00*/  FMNMX.FTZ R21, R62, R21, !PT ;  /* 0x000000153e157209 */ /* 0x000fe20007810000 */
[-CC-:B------:R-:W-:Y:S01]  /*4a10*/  FFMA.FTZ R202, R76, R5.reuse, -R25.reuse ;  /* 0x000000054cca7223 */ /* 0x180fe20000010819 */
[-CC-:B------:R-:W-:Y:S01]  /*4a20*/  FFMA.FTZ R70, R70, R5.reuse, -R25.reuse ;  /* 0x0000000546467223 */ /* 0x180fe20000010819 */
        /* <DEDUP_REMOVED lines=8> */
[-CC-:B------:R-:W-:Y:S01]  /*4ab0*/  FFMA.FTZ R86, R86, R5.reuse, -R25.reuse ;  /* 0x0000000556567223 */ /* 0x180fe20000010819 */
[-CC-:B------:R-:W-:Y:S01]  /*4ac0*/  FFMA.FTZ R88, R88, R5.reuse, -R25.reuse ;  /* 0x0000000558587223 */ /* 0x180fe20000010819 */
[----:B------:R-:W0:Y:S01]  /*4ad0*/  SHFL.BFLY PT, R68, R21, 0x2, 0x1f ;  /* 0x0c401f0015447f89 */ /* 0x000e2200000e0000 */
[-CC-:B------:R-:W-:Y:S01]  /*4ae0*/  FFMA.FTZ R90, R90, R5.reuse, -R25.reuse ;  /* 0x000000055a5a7223 */ /* 0x180fe20000010819 */
[----:B------:R-:W1:Y:S01]  /*4af0*/  MUFU.EX2 R9, R9 ;  /* 0x0000000900097308 */ /* 0x000e620000000800 */
[-CC-:B------:R-:W-:Y:S01]  /*4b00*/  FFMA.FTZ R92, R92, R5.reuse, -R25.reuse ;  /* 0x000000055c5c7223 */ /* 0x180fe20000010819 */
[-CC-:B------:R-:W-:Y:S01]  /*4b10*/  FFMA.FTZ R94, R94, R5.reuse, -R25.reuse ;  /* 0x000000055e5e7223 */ /* 0x180fe20000010819 */
[-CC-:B------:R-:W-:Y:S01]  /*4b20*/  FFMA.FTZ R96, R96, R5.reuse, -R25.reuse ;  /* 0x0000000560607223 */ /* 0x180fe20000010819 */
[-CC-:B------:R-:W-:Y:S01]  /*4b30*/  FFMA.FTZ R98, R98, R5.reuse, -R25.reuse ;  /* 0x0000000562627223 */ /* 0x180fe20000010819 */
[-CC-:B------:R-:W-:Y:S01]  /*4b40*/  FFMA.FTZ R100, R100, R5.reuse, -R25.reuse ;  /* 0x0000000564647223 */ /* 0x180fe20000010819 */
[-CC-:B------:R-:W-:Y:S01]  /*4b50*/  FFMA.FTZ R102, R102, R5.reuse, -R25.reuse ;  /* 0x0000000566667223 */ /* 0x180fe20000010819 */
[-CC-:B------:R-:W-:Y:S01]  /*4b60*/  FFMA.FTZ R104, R104, R5.reuse, -R25.reuse ;  /* 0x0000000568687223 */ /* 0x180fe20000010819 */
[----:B------:R-:W2:Y:S01]  /*4b70*/  MUFU.EX2 R202, R202 ;  /* 0x000000ca00ca7308 */ /* 0x000ea20000000800 */
[-CC-:B------:R-:W-:Y:S01]  /*4b80*/  FFMA.FTZ R106, R106, R5.reuse, -R25.reuse ;  /* 0x000000056a6a7223 */ /* 0x180fe20000010819 */
[-CC-:B------:R-:W-:Y:S01]  /*4b90*/  FFMA.FTZ R108, R108, R5.reuse, -R25.reuse ;  /* 0x000000056c6c7223 */ /* 0x180fe20000010819 */
[-CC-:B------:R-:W-:Y:S01]  /*4ba0*/  FFMA.FTZ R66, R66, R5.reuse, -R25.reuse ;  /* 0x0000000542427223 */ /* 0x180fe20000010819 */
[----:B------:R-:W-:Y:S01]  /*4bb0*/  FFMA.FTZ R25, R110, R5, -R25 ;  /* 0x000000056e197223 */ /* 0x000fe20000010819 */
[----:B------:R-:W-:Y:S01]  /*4bc0*/  MOV R110, R119 ;  /* 0x00000077006e7202 */ /* 0x000fe20000000f00 */
[----:B------:R-:W-:-:S02]  /*4bd0*/  IMAD.MOV.U32 R80, RZ, RZ, R119 ;  /* 0x000000ffff507224 */ /* 0x000fc400078e0077 */
[----:B------:R3:W5:Y:S01]  /*4be0*/  MUFU.EX2 R11, R70 ;  /* 0x00000046000b7308 */ /* 0x0007620000000800 */
[--C-:B------:R-:W-:Y:S02]  /*4bf0*/  IMAD.MOV.U32 R76, RZ, RZ, R119.reuse ;  /* 0x000000ffff4c7224 */ /* 0x100fe400078e0077 */
[--C-:B------:R-:W-:Y:S02]  /*4c00*/  IMAD.MOV.U32 R73, RZ, RZ, R119.reuse ;  /* 0x000000ffff497224 */ /* 0x100fe400078e0077 */
[--C-:B------:R-:W-:Y:S01]  /*4c10*/  IMAD.MOV.U32 R72, RZ, RZ, R119.reuse ;  /* 0x000000ffff487224 */ /* 0x100fe200078e0077 */
[----:B0-----:R-:W-:Y:S02]  /*4c20*/  FMNMX.FTZ R68, R21, R68, !PT ;  /* 0x0000004415447209 */ /* 0x001fe40007810000 */
[----:B------:R-:W0:Y:S01]  /*4c30*/  MUFU.EX2 R196, R196 ;  /* 0x000000c400c47308 */ /* 0x000e220000000800 */
[--C-:B---3--:R-:W-:Y:S02]  /*4c40*/  IMAD.MOV.U32 R70, RZ, RZ, R119.reuse ;  /* 0x000000ffff467224 */ /* 0x108fe400078e0077 */
[----:B------:R-:W3:Y:S05]  /*4c50*/  SHFL.BFLY PT, R21, R68, 0x1, 0x1f ;  /* 0x0c201f0044157f89 */ /* 0x000eea00000e0000 */
[----:B------:R4:W-:Y:S08]  /*4c60*/  MUFU.EX2 R13, R74 ;  /* 0x0000004a000d7308 */ /* 0x0009f00000000800 */
[----:B------:R-:W-:Y:S01]  /*4c70*/  MUFU.EX2 R198, R198 ;  /* 0x000000c600c67308 */ /* 0x000fe20000000800 */
[----:B----4-:R-:W-:-:S07]  /*4c80*/  IMAD.MOV.U32 R74, RZ, RZ, R119 ;  /* 0x000000ffff4a7224 */ /* 0x010fce00078e0077 */
[----:B------:R4:W-:Y:S01]  /*4c90*/  MUFU.EX2 R15, R78 ;  /* 0x0000004e000f7308 */ /* 0x0009e20000000800 */
[----:B---3--:R-:W-:Y:S02]  /*4ca0*/  FMNMX.FTZ R8, R68, R21, !PT ;  /* 0x0000001544087209 */ /* 0x008fe40007810000 */
[----:B------:R-:W-:Y:S02]  /*4cb0*/  MOV R68, R119 ;  /* 0x0000007700447202 */ /* 0x000fe40000000f00 */
[C---:B------:R-:W-:Y:S01]  /*4cc0*/  FSETP.NEU.FTZ.AND P2, PT, R8.reuse, -INF , PT ;  /* 0xff8000000800780b */ /* 0x040fe20003f5d000 */
[----:B------:R-:W-:Y:S02]  /*4cd0*/  FMUL.FTZ R43, R8, R5 ;  /* 0x00000005082b7220 */ /* 0x000fe40000410000 */
[----:B------:R-:W-:Y:S01]  /*4ce0*/  MUFU.EX2 R192, R192 ;  /* 0x000000c000c07308 */ /* 0x000fe20000000800 */
[----:B----4-:R-:W-:Y:S02]  /*4cf0*/  IMAD.MOV.U32 R78, RZ, RZ, R119 ;  /* 0x000000ffff4e7224 */ /* 0x010fe400078e0077 */
[----:B------:R-:W-:-:S02]  /*4d00*/  FSEL R43, R43, RZ, P2 ;  /* 0x000000ff2b2b7208 */ /* 0x000fc40001000000 */
[----:B------:R-:W-:Y:S01]  /*4d10*/  ISETP.GE.AND P2, PT, R81, 0x71, PT ;  /* 0x000000715100780c */ /* 0x000fe20003f46270 */
[----:B------:R-:W-:Y:S02]  /*4d20*/  IMAD.MOV.U32 R81, RZ, RZ, R119 ;  /* 0x000000ffff517224 */ /* 0x000fe400078e0077 */
        /* <DEDUP_REMOVED lines=16> */
[----:B------:R1:W3:Y:S01]  /*4e30*/  MUFU.EX2 R201, R3 ;  /* 0x0000000300c97308 */ /* 0x0002e20000000800 */
[-CC-:B------:R-:W-:Y:S01]  /*4e40*/  FFMA.FTZ R48, R48, R5.reuse, -R43.reuse ;  /* 0x0000000530307223 */ /* 0x180fe2000001082b */
[-CC-:B------:R-:W-:Y:S01]  /*4e50*/  FFMA.FTZ R38, R38, R5.reuse, -R43.reuse ;  /* 0x0000000526267223 */ /* 0x180fe2000001082b */
[-CC-:B------:R-:W-:Y:S01]  /*4e60*/  FFMA.FTZ R24, R24, R5.reuse, -R43.reuse ;  /* 0x0000000518187223 */ /* 0x180fe2000001082b */
[-CC-:B------:R-:W-:Y:S01]  /*4e70*/  FFMA.FTZ R50, R50, R5.reuse, -R43.reuse ;  /* 0x0000000532327223 */ /* 0x180fe2000001082b */
[-CC-:B------:R-:W-:Y:S01]  /*4e80*/  FFMA.FTZ R28, R28, R5.reuse, -R43.reuse ;  /* 0x000000051c1c7223 */ /* 0x180fe2000001082b */
[-CC-:B------:R-:W-:Y:S01]  /*4e90*/  FFMA.FTZ R52, R52, R5.reuse, -R43.reuse ;  /* 0x0000000534347223 */ /* 0x180fe2000001082b */
[-C--:B------:R-:W-:Y:S01]  /*4ea0*/  FFMA.FTZ R54, R54, R5.reuse, -R43 ;  /* 0x0000000536367223 */ /* 0x080fe2000001082b */
[----:B------:R-:W4:Y:S01]  /*4eb0*/  MUFU.EX2 R6, R6 ;  /* 0x0000000600067308 */ /* 0x000f220000000800 */
[----:B-1----:R-:W-:Y:S01]  /*4ec0*/  FADD.FTZ R3, R200, R9 ;  /* 0x00000009c8037221 */ /* 0x002fe20000010000 */
[----:B------:R-:W-:Y:S01]  /*4ed0*/  F2FP.F16.F32.PACK_AB R200, R9, R200 ;  /* 0x000000c809c8723e */ /* 0x000fe200000000ff */
[-CC-:B------:R-:W-:Y:S01]  /*4ee0*/  FFMA.FTZ R56, R56, R5.reuse, -R43.reuse ;  /* 0x0000000538387223 */ /* 0x180fe2000001082b */
[-CC-:B------:R-:W-:Y:S01]  /*4ef0*/  FFMA.FTZ R58, R58, R5.reuse, -R43.reuse ;  /* 0x000000053a3a7223 */ /* 0x180fe2000001082b */
[-CC-:B------:R-:W-:Y:S01]  /*4f00*/  FFMA.FTZ R60, R60, R5.reuse, -R43.reuse ;  /* 0x000000053c3c7223 */ /* 0x180fe2000001082b */
[-CC-:B------:R-:W-:Y:S01]  /*4f10*/  FFMA.FTZ R26, R26, R5.reuse, -R43.reuse ;  /* 0x000000051a1a7223 */ /* 0x180fe2000001082b */
[-CC-:B------:R-:W-:Y:S01]  /*4f20*/  FFMA.FTZ R62, R62, R5.reuse, -R43.reuse ;  /* 0x000000053e3e7223 */ /* 0x180fe2000001082b */
[----:B------:R2:W1:Y:S01]  /*4f30*/  MUFU.EX2 R203, R10 ;  /* 0x0000000a00cb7308 */ /* 0x0004620000000800 */
[-CC-:B------:R-:W-:Y:S01]  /*4f40*/  FFMA.FTZ R30, R30, R5.reuse, -R43.reuse ;  /* 0x000000051e1e7223 */ /* 0x180fe2000001082b */
[----:B------:R-:W-:Y:S01]  /*4f50*/  FFMA.FTZ R43, R64, R5, -R43 ;  /* 0x00000005402b7223 */ /* 0x000fe2000001082b */
[----:B------:R-:W-:Y:S01]  /*4f60*/  MOV R82, R119 ;  /* 0x0000007700527202 */ /* 0x000fe20000000f00 */
[----:B------:R-:W-:-:S04]  /*4f70*/  IMAD.MOV.U32 R64, RZ, RZ, R119 ;  /* 0x000000ffff407224 */ /* 0x000fc800078e0077 */
[----:B------:R-:W1:Y:S01]  /*4f80*/  MUFU.EX2 R12, R12 ;  /* 0x0000000c000c7308 */ /* 0x000e620000000800 */
[----:B--2---:R-:W-:Y:S01]  /*4f90*/  FADD.FTZ R10, R202, R3 ;  /* 0x00000003ca0a7221 */ /* 0x004fe20000010000 */
[----:B-----5:R-:W-:-:S03]  /*4fa0*/  F2FP.F16.F32.PACK_AB R202, R11, R202 ;  /* 0x000000ca0bca723e */ /* 0x020fc600000000ff */
[----:B------:R-:W-:-:S03]  /*4fb0*/  FADD.FTZ R3, R11, R10 ;  /* 0x0000000a0b037221 */ /* 0x000fc60000010000 */
[----:B------:R2:W5:Y:S01]  /*4fc0*/  MUFU.EX2 R197, R14 ;  /* 0x0000000e00c57308 */ /* 0x0005620000000800 */
[----:B0-----:R-:W-:Y:S01]  /*4fd0*/  FADD.FTZ R10, R196, R3 ;  /* 0x00000003c40a7221 */ /* 0x001fe20000010000 */
[----:B---3--:R-:W-:Y:S01]  /*4fe0*/  FADD.FTZ R3, R2, R201 ;  /* 0x000000c902037221 */ /* 0x008fe20000010000 */
[----:B------:R-:W-:Y:S02]  /*4ff0*/  F2FP.F16.F32.PACK_AB R201, R201, R2 ;  /* 0x00000002c9c9723e */ /* 0x000fe400000000ff */
[C---:B------:R-:W-:Y:S01]  /*5000*/  FADD.FTZ R45, R13.reuse, R10 ;  /* 0x0000000a0d2d7221 */ /* 0x040fe20000010000 */
[----:B----4-:R-:W-:Y:S01]  /*5010*/  FADD.FTZ R10, R6, R3 ;  /* 0x00000003060a7221 */ /* 0x010fe20000010000 */
[----:B------:R-:W-:Y:S01]  /*5020*/  F2FP.F16.F32.PACK_AB R196, R13, R196 ;  /* 0x000000c40dc4723e */ /* 0x000fe200000000ff */
[----:B------:R-:W0:Y:S01]  /*5030*/  MUFU.EX2 R20, R20 ;  /* 0x0000001400147308 */ /* 0x000e220000000800 */
[----:B--2---:R-:W-:Y:S01]  /*5040*/  FADD.FTZ R14, R198, R45 ;  /* 0x0000002dc60e7221 */ /* 0x004fe20000010000 */
[C---:B-1----:R-:W-:Y:S01]  /*5050*/  FADD.FTZ R3, R203.reuse, R10 ;  /* 0x0000000acb037221 */ /* 0x042fe20000010000 */
[----:B------:R-:W-:Y:S01]  /*5060*/  F2FP.F16.F32.PACK_AB R203, R203, R6 ;  /* 0x00000006cbcb723e */ /* 0x000fe200000000ff */
[----:B------:R-:W-:-:S02]  /*5070*/  IMAD.MOV.U32 R6, RZ, RZ, 0x3f800000 ;  /* 0x3f800000ff067424 */ /* 0x000fc400078e00ff */
[C---:B------:R-:W-:Y:S01]  /*5080*/  FADD.FTZ R45, R15.reuse, R14 ;  /* 0x0000000e0f2d7221 */ /* 0x040fe20000010000 */
[----:B------:R-:W-:Y:S01]  /*5090*/  FADD.FTZ R10, R12, R3 ;  /* 0x000000030c0a7221 */ /* 0x000fe20000010000 */
[----:B------:R-:W-:Y:S01]  /*50a0*/  F2FP.F16.F32.PACK_AB R198, R15, R198 ;  /* 0x000000c60fc6723e */ /* 0x000fe200000000ff */
[----:B------:R-:W1:Y:S01]  /*50b0*/  MUFU.EX2 R33, R33 ;  /* 0x0000002100217308 */ /* 0x000e620000000800 */
[----:B------:R-:W-:Y:S01]  /*50c0*/  FADD.FTZ R14, R192, R45 ;  /* 0x0000002dc00e7221 */ /* 0x000fe20000010000 */
[----:B-----5:R-:W-:Y:S01]  /*50d0*/  FADD.FTZ R3, R197, R10 ;  /* 0x0000000ac5037221 */ /* 0x020fe20000010000 */
[C---:B------:R-:W-:Y:S02]  /*50e0*/  F2FP.F16.F32.PACK_AB R192, R29.reuse, R192 ;  /* 0x000000c01dc0723e */ /* 0x040fe400000000ff */
[----:B------:R-:W-:Y:S01]  /*50f0*/  FADD.FTZ R14, R29, R14 ;  /* 0x0000000e1d0e7221 */ /* 0x000fe20000010000 */
[----:B------:R-:W-:Y:S01]  /*5100*/  F2FP.F16.F32.PACK_AB R197, R197, R12 ;  /* 0x0000000cc5c5723e */ /* 0x000fe200000000ff */
[----:B------:R-:W-:Y:S01]  /*5110*/  IMAD.MOV.U32 R29, RZ, RZ, R119 ;  /* 0x000000ffff1d7224 */ /* 0x000fe200078e0077 */
[----:B------:R2:W3:Y:S01]  /*5120*/  MUFU.EX2 R199, R40 ;  /* 0x0000002800c77308 */ /* 0x0004e20000000800 */
[----:B0-----:R-:W-:-:S07]  /*5130*/  FADD.FTZ R10, R20, R3 ;  /* 0x00000003140a7221 */ /* 0x001fce0000010000 */
[----:B------:R-:W0:Y:S01]  /*5140*/  MUFU.EX2 R194, R35 ;  /* 0x0000002300c27308 */ /* 0x000e220000000800 */
[----:B-1----:R-:W-:Y:S01]  /*5150*/  FADD.FTZ R45, R33, R14 ;  /* 0x0000000e212d7221 */ /* 0x002fe20000010000 */
[----:B--2---:R-:W-:-:S06]  /*5160*/  MOV R40, R119 ;  /* 0x0000007700287202 */ /* 0x004fcc0000000f00 */
[----:B------:R-:W1:Y:S01]  /*5170*/  MUFU.EX2 R32, R32 ;  /* 0x0000002000207308 */ /* 0x000e620000000800 */
[C---:B---3--:R-:W-:Y:S01]  /*5180*/  FADD.FTZ R3, R199.reuse, R10 ;  /* 0x0000000ac7037221 */ /* 0x048fe20000010000 */
[----:B------:R-:W-:-:S06]  /*5190*/  F2FP.F16.F32.PACK_AB R199, R199, R20 ;  /* 0x00000014c7c7723e */ /* 0x000fcc00000000ff */
[----:B------:R-:W2:Y:S01]  /*51a0*/  MUFU.EX2 R84, R84 ;  /* 0x0000005400547308 */ /* 0x000ea20000000800 */
[C---:B0-----:R-:W-:Y:S01]  /*51b0*/  FADD.FTZ R45, R194.reuse, R45 ;  /* 0x0000002dc22d7221 */ /* 0x041fe20000010000 */
[----:B------:R-:W-:Y:S02]  /*51c0*/  F2FP.F16.F32.PACK_AB R194, R194, R33 ;  /* 0x00000021c2c2723e */ /* 0x000fe400000000ff */
[----:B------:R-:W-:-:S04]  /*51d0*/  MOV R33, R119 ;  /* 0x0000007700217202 */ /* 0x000fc80000000f00 */
[----:B------:R0:W3:Y:S01]  /*51e0*/  MUFU.EX2 R193, R42 ;  /* 0x0000002a00c17308 */ /* 0x0000e20000000800 */
[----:B-1----:R-:W-:-:S07]  /*51f0*/  FADD.FTZ R10, R32, R3 ;  /* 0x00000003200a7221 */ /* 0x002fce0000010000 */
[----:B------:R1:W4:Y:S01]  /*5200*/  MUFU.EX2 R27, R86 ;  /* 0x00000056001b7308 */ /* 0x0003220000000800 */
[----:B--2---:R-:W-:Y:S01]  /*5210*/  FADD.FTZ R14, R84, R45 ;  /* 0x0000002d540e7221 */ /* 0x004fe20000010000 */
[----:B0-----:R-:W-:-:S06]  /*5220*/  IMAD.MOV.U32 R42, RZ, RZ, R119 ;  /* 0x000000ffff2a7224 */ /* 0x001fcc00078e0077 */
[----:B------:R-:W0:Y:S01]  /*5230*/  MUFU.EX2 R34, R34 ;  /* 0x0000002200227308 */ /* 0x000e220000000800 */
[C---:B---3--:R-:W-:Y:S01]  /*5240*/  FADD.FTZ R3, R193.reuse, R10 ;  /* 0x0000000ac1037221 */ /* 0x048fe20000010000 */
[----:B------:R-:W-:Y:S01]  /*5250*/  F2FP.F16.F32.PACK_AB R193, R193, R32 ;  /* 0x00000020c1c1723e */ /* 0x000fe200000000ff */
[--C-:B-1----:R-:W-:Y:S02]  /*5260*/  IMAD.MOV.U32 R86, RZ, RZ, R119.reuse ;  /* 0x000000ffff567224 */ /* 0x102fe400078e0077 */
[----:B------:R-:W-:-:S03]  /*5270*/  IMAD.MOV.U32 R32, RZ, RZ, R119 ;  /* 0x000000ffff207224 */ /* 0x000fc600078e0077 */
[----:B------:R-:W1:Y:S01]  /*5280*/  MUFU.EX2 R88, R88 ;  /* 0x0000005800587308 */ /* 0x000e620000000800 */
[C---:B----4-:R-:W-:Y:S01]  /*5290*/  FADD.FTZ R45, R27.reuse, R14 ;  /* 0x0000000e1b2d7221 */ /* 0x050fe20000010000 */
[----:B------:R-:W-:Y:S01]  /*52a0*/  F2FP.F16.F32.PACK_AB R188, R27, R84 ;  /* 0x000000541bbc723e */ /* 0x000fe200000000ff */
[--C-:B------:R-:W-:Y:S02]  /*52b0*/  IMAD.MOV.U32 R84, RZ, RZ, R119.reuse ;  /* 0x000000ffff547224 */ /* 0x100fe400078e0077 */
[----:B------:R-:W-:-:S03]  /*52c0*/  IMAD.MOV.U32 R27, RZ, RZ, R119 ;  /* 0x000000ffff1b7224 */ /* 0x000fc600078e0077 */
[----:B------:R2:W3:Y:S01]  /*52d0*/  MUFU.EX2 R195, R44 ;  /* 0x0000002c00c37308 */ /* 0x0004e20000000800 */
[----:B0-----:R-:W-:-:S07]  /*52e0*/  FADD.FTZ R0, R34, R3 ;  /* 0x0000000322007221 */ /* 0x001fce0000010000 */
[----:B------:R0:W4:Y:S01]  /*52f0*/  MUFU.EX2 R31, R90 ;  /* 0x0000005a001f7308 */ /* 0x0001220000000800 */
[----:B-1----:R-:W-:Y:S01]  /*5300*/  FADD.FTZ R10, R88, R45 ;  /* 0x0000002d580a7221 */ /* 0x002fe20000010000 */
[----:B--2---:R-:W-:-:S06]  /*5310*/  IMAD.MOV.U32 R44, RZ, RZ, R119 ;  /* 0x000000ffff2c7224 */ /* 0x004fcc00078e0077 */
[----:B------:R-:W1:Y:S01]  /*5320*/  MUFU.EX2 R36, R36 ;  /* 0x0000002400247308 */ /* 0x000e620000000800 */
[C---:B---3--:R-:W-:Y:S01]  /*5330*/  FADD.FTZ R3, R195.reuse, R0 ;  /* 0x00000000c3037221 */ /* 0x048fe20000010000 */
[----:B------:R-:W-:Y:S01]  /*5340*/  F2FP.F16.F32.PACK_AB R195, R195, R34 ;  /* 0x00000022c3c3723e */ /* 0x000fe200000000ff */
[--C-:B0-----:R-:W-:Y:S02]  /*5350*/  IMAD.MOV.U32 R90, RZ, RZ, R119.reuse ;  /* 0x000000ffff5a7224 */ /* 0x101fe400078e0077 */
[----:B------:R-:W-:-:S03]  /*5360*/  IMAD.MOV.U32 R34, RZ, RZ, R119 ;  /* 0x000000ffff227224 */ /* 0x000fc600078e0077 */
[----:B------:R-:W0:Y:S01]  /*5370*/  MUFU.EX2 R92, R92 ;  /* 0x0000005c005c7308 */ /* 0x000e220000000800 */
[C---:B----4-:R-:W-:Y:S01]  /*5380*/  FADD.FTZ R45, R31.reuse, R10 ;  /* 0x0000000a1f2d7221 */ /* 0x050fe20000010000 */
[----:B------:R-:W-:Y:S01]  /*5390*/  F2FP.F16.F32.PACK_AB R190, R31, R88 ;  /* 0x000000581fbe723e */ /* 0x000fe200000000ff */
[--C-:B------:R-:W-:Y:S02]  /*53a0*/  IMAD.MOV.U32 R88, RZ, RZ, R119.reuse ;  /* 0x000000ffff587224 */ /* 0x100fe400078e0077 */
[----:B------:R-:W-:-:S03]  /*53b0*/  IMAD.MOV.U32 R31, RZ, RZ, R119 ;  /* 0x000000ffff1f7224 */ /* 0x000fc600078e0077 */
[----:B------:R2:W3:Y:S01]  /*53c0*/  MUFU.EX2 R189, R46 ;  /* 0x0000002e00bd7308 */ /* 0x0004e20000000800 */
[----:B-1----:R-:W-:-:S07]  /*53d0*/  FADD.FTZ R0, R36, R3 ;  /* 0x0000000324007221 */ /* 0x002fce0000010000 */
[----:B------:R1:W4:Y:S01]  /*53e0*/  MUFU.EX2 R35, R94 ;  /* 0x0000005e00237308 */ /* 0x0003220000000800 */
[----:B0-----:R-:W-:Y:S01]  /*53f0*/  FADD.FTZ R10, R92, R45 ;  /* 0x0000002d5c0a7221 */ /* 0x001fe20000010000 */
[----:B--2---:R-:W-:-:S06]  /*5400*/  IMAD.MOV.U32 R46, RZ, RZ, R119 ;  /* 0x000000ffff2e7224 */ /* 0x004fcc00078e0077 */
[----:B------:R-:W0:Y:S01]  /*5410*/  MUFU.EX2 R48, R48 ;  /* 0x0000003000307308 */ /* 0x000e220000000800 */
[C---:B---3--:R-:W-:Y:S01]  /*5420*/  FADD.FTZ R3, R189.reuse, R0 ;  /* 0x00000000bd037221 */ /* 0x048fe20000010000 */
[----:B------:R-:W-:Y:S01]  /*5430*/  F2FP.F16.F32.PACK_AB R189, R189, R36 ;  /* 0x00000024bdbd723e */ /* 0x000fe200000000ff */
[--C-:B-1----:R-:W-:Y:S02]  /*5440*/  IMAD.MOV.U32 R94, RZ, RZ, R119.reuse ;  /* 0x000000ffff5e7224 */ /* 0x102fe400078e0077 */
[----:B------:R-:W-:-:S03]  /*5450*/  IMAD.MOV.U32 R36, RZ, RZ, R119 ;  /* 0x000000ffff247224 */ /* 0x000fc600078e0077 */
[----:B------:R1:W2:Y:S01]  /*5460*/  MUFU.EX2 R191, R38 ;  /* 0x0000002600bf7308 */ /* 0x0002a20000000800 */
[C---:B----4-:R-:W-:Y:S01]  /*5470*/  FADD.FTZ R45, R35.reuse, R10 ;  /* 0x0000000a232d7221 */ /* 0x050fe20000010000 */
[----:B------:R-:W-:Y:S01]  /*5480*/  F2FP.F16.F32.PACK_AB R184, R35, R92 ;  /* 0x0000005c23b8723e */ /* 0x000fe200000000ff */
[----:B------:R-:W-:Y:S02]  /*5490*/  IMAD.MOV.U32 R92, RZ, RZ, R119 ;  /* 0x000000ffff5c7224 */ /* 0x000fe400078e0077 */
[----:B------:R-:W-:Y:S01]  /*54a0*/  FADD.FTZ R10, R186, R45 ;  /* 0x0000002dba0a7221 */ /* 0x000fe20000010000 */
[----:B------:R-:W-:Y:S02]  /*54b0*/  IMAD.MOV.U32 R45, RZ, RZ, R119 ;  /* 0x000000ffff2d7224 */ /* 0x000fe400078e0077 */
[----:B------:R3:W4:Y:S01]  /*54c0*/  MUFU.EX2 R37, R96 ;  /* 0x0000006000257308 */ /* 0x0007220000000800 */
[----:B0-----:R-:W-:Y:S01]  /*54d0*/  FADD.FTZ R0, R48, R3 ;  /* 0x0000000330007221 */ /* 0x001fe20000010000 */
[----:B-1----:R-:W-:-:S02]  /*54e0*/  IMAD.MOV.U32 R38, RZ, RZ, R119 ;  /* 0x000000ffff267224 */ /* 0x002fc400078e0077 */
[----:B------:R-:W-:-:S04]  /*54f0*/  IMAD.MOV.U32 R35, RZ, RZ, R119 ;  /* 0x000000ffff237224 */ /* 0x000fc800078e0077 */
[----:B------:R-:W0:Y:S01]  /*5500*/  MUFU.EX2 R24, R24 ;  /* 0x0000001800187308 */ /* 0x000e220000000800 */
[C---:B--2---:R-:W-:Y:S01]  /*5510*/  FADD.FTZ R3, R191.reuse, R0 ;  /* 0x00000000bf037221 */ /* 0x044fe20000010000 */
[----:B------:R-:W-:Y:S01]  /*5520*/  F2FP.F16.F32.PACK_AB R191, R191, R48 ;  /* 0x00000030bfbf723e */ /* 0x000fe200000000ff */
[----:B------:R-:W-:Y:S01]  /*5530*/  IMAD.MOV.U32 R48, RZ, RZ, R119 ;  /* 0x000000ffff307224 */ /* 0x000fe200078e0077 */
[----:B---3--:R-:W-:-:S04]  /*5540*/  MOV R96, R119 ;  /* 0x0000007700607202 */ /* 0x008fc80000000f00 */
[----:B------:R-:W1:Y:S01]  /*5550*/  MUFU.EX2 R98, R98 ;  /* 0x0000006200627308 */ /* 0x000e620000000800 */
[C---:B----4-:R-:W-:Y:S01]  /*5560*/  FADD.FTZ R9, R37.reuse, R10 ;  /* 0x0000000a25097221 */ /* 0x050fe20000010000 */
[----:B------:R-:W-:Y:S01]  /*5570*/  F2FP.F16.F32.PACK_AB R186, R37, R186 ;  /* 0x000000ba25ba723e */ /* 0x000fe200000000ff */
[----:B------:R-:W-:-:S05]  /*5580*/  IMAD.MOV.U32 R37, RZ, RZ, R119 ;  /* 0x000000ffff257224 */ /* 0x000fca00078e0077 */
        /* <DEDUP_REMOVED lines=38> */
[----:B0-----:R-:W-:Y:S01]  /*57f0*/  IMAD.MOV.U32 R108, RZ, RZ, R119 ;  /* 0x000000ffff6c7224 */ /* 0x001fe200078e0077 */
[----:B------:R-:W-:-:S04]  /*5800*/  MOV R54, R119 ;  /* 0x0000007700367202 */ /* 0x000fc80000000f00 */
[----:B------:R-:W0:Y:S01]  /*5810*/  MUFU.EX2 R66, R66 ;  /* 0x0000004200427308 */ /* 0x000e220000000800 */
[C---:B----4-:R-:W-:Y:S01]  /*5820*/  FADD.FTZ R9, R21.reuse, R10 ;  /* 0x0000000a15097221 */ /* 0x050fe20000010000 */
[----:B------:R-:W-:Y:S01]  /*5830*/  F2FP.F16.F32.PACK_AB R176, R21, R106 ;  /* 0x0000006a15b0723e */ /* 0x000fe200000000ff */
[----:B------:R-:W-:-:S05]  /*5840*/  IMAD.MOV.U32 R106, RZ, RZ, R119 ;  /* 0x000000ffff6a7224 */ /* 0x000fca00078e0077 */
[----:B------:R2:W3:Y:S01]  /*5850*/  MUFU.EX2 R183, R60 ;  /* 0x0000003c00b77308 */ /* 0x0004e20000000800 */
[----:B-1----:R-:W-:-:S07]  /*5860*/  FADD.FTZ R0, R58, R3 ;  /* 0x000000033a007221 */ /* 0x002fce0000010000 */
[----:B------:R-:W1:Y:S01]  /*5870*/  MUFU.EX2 R26, R26 ;  /* 0x0000001a001a7308 */ /* 0x000e620000000800 */
[----:B0-----:R-:W-:Y:S01]  /*5880*/  FADD.FTZ R10, R66, R9 ;  /* 0x00000009420a7221 */ /* 0x001fe20000010000 */
[----:B--2---:R-:W-:-:S06]  /*5890*/  IMAD.MOV.U32 R60, RZ, RZ, R119 ;  /* 0x000000ffff3c7224 */ /* 0x004fcc00078e0077 */
[----:B------:R0:W2:Y:S01]  /*58a0*/  MUFU.EX2 R177, R62 ;  /* 0x0000003e00b17308 */ /* 0x0000a20000000800 */
[C---:B---3--:R-:W-:Y:S01]  /*58b0*/  FADD.FTZ R9, R183.reuse, R0 ;  /* 0x00000000b7097221 */ /* 0x048fe20000010000 */
[----:B------:R-:W-:Y:S01]  /*58c0*/  F2FP.F16.F32.PACK_AB R183, R183, R58 ;  /* 0x0000003ab7b7723e */ /* 0x000fe200000000ff */
[----:B------:R-:W-:-:S05]  /*58d0*/  IMAD.MOV.U32 R58, RZ, RZ, R119 ;  /* 0x000000ffff3a7224 */ /* 0x000fca00078e0077 */
[----:B------:R-:W3:Y:S01]  /*58e0*/  MUFU.EX2 R30, R30 ;  /* 0x0000001e001e7308 */ /* 0x000ee20000000800 */
[----:B-1----:R-:W-:Y:S01]  /*58f0*/  FADD.FTZ R0, R26, R9 ;  /* 0x000000091a007221 */ /* 0x002fe20000010000 */
[----:B0-----:R-:W-:-:S06]  /*5900*/  IMAD.MOV.U32 R62, RZ, RZ, R119 ;  /* 0x000000ffff3e7224 */ /* 0x001fcc00078e0077 */
[----:B------:R-:W0:Y:S01]  /*5910*/  MUFU.EX2 R25, R25 ;  /* 0x0000001900197308 */ /* 0x000e220000000800 */
[C---:B--2---:R-:W-:Y:S01]  /*5920*/  FADD.FTZ R9, R177.reuse, R0 ;  /* 0x00000000b1097221 */ /* 0x044fe20000010000 */
[----:B------:R-:W-:Y:S01]  /*5930*/  F2FP.F16.F32.PACK_AB R177, R177, R26 ;  /* 0x0000001ab1b1723e */ /* 0x000fe200000000ff */
[----:B------:R-:W-:Y:S01]  /*5940*/  IMAD.MOV.U32 R0, RZ, RZ, 0x3f800000 ;  /* 0x3f800000ff007424 */ /* 0x000fe200078e00ff */
[----:B------:R-:W-:-:S04]  /*5950*/  MOV R26, R119 ;  /* 0x00000077001a7202 */ /* 0x000fc80000000f00 */
[----:B------:R-:W1:Y:S01]  /*5960*/  MUFU.EX2 R43, R43 ;  /* 0x0000002b002b7308 */ /* 0x000e620000000800 */
[----:B---3--:R-:W-:Y:S01]  /*5970*/  FADD.FTZ R2, R30, R9 ;  /* 0x000000091e027221 */ /* 0x008fe20000010000 */
[C---:B0-----:R-:W-:Y:S01]  /*5980*/  FADD.FTZ R3, R25.reuse, R10 ;  /* 0x0000000a19037221 */ /* 0x041fe20000010000 */
[----:B------:R-:W-:Y:S01]  /*5990*/  F2FP.F16.F32.PACK_AB R178, R25, R66 ;  /* 0x0000004219b2723e */ /* 0x000fe200000000ff */
[--C-:B------:R-:W-:Y:S02]  /*59a0*/  IMAD.MOV.U32 R66, RZ, RZ, R119.reuse ;  /* 0x000000ffff427224 */ /* 0x100fe400078e0077 */
[--C-:B------:R-:W-:Y:S02]  /*59b0*/  IMAD.MOV.U32 R25, RZ, RZ, R119.reuse ;  /* 0x000000ffff197224 */ /* 0x100fe400078e0077 */
[C---:B-1----:R-:W-:Y:S01]  /*59c0*/  FADD.FTZ R2, R43.reuse, R2 ;  /* 0x000000022b027221 */ /* 0x042fe20000010000 */
[----:B------:R-:W-:Y:S01]  /*59d0*/  F2FP.F16.F32.PACK_AB R179, R43, R30 ;  /* 0x0000001e2bb3723e */ /* 0x000fe200000000ff */
[----:B------:R-:W-:-:S02]  /*59e0*/  IMAD.MOV.U32 R43, RZ, RZ, R119 ;  /* 0x000000ffff2b7224 */ /* 0x000fc400078e0077 */
[----:B------:R-:W-:Y:S01]  /*59f0*/  IMAD.MOV.U32 R30, RZ, RZ, R119 ;  /* 0x000000ffff1e7224 */ /* 0x000fe200078e0077 */
[----:B------:R-:W-:Y:S06]  /*5a00*/  @!P2 BRA `(.L_x_3451) ;  /* 0x000000440074a947 */ /* 0x000fec0003800000 */
[----:B------:R-:W-:Y:S01]  /*5a10*/  VIADD R11, R120, 0xfffffffe ;  /* 0xfffffffe780b7836 */ /* 0x000fe20000000000 */
[----:B------:R-:W-:Y:S01]  /*5a20*/  CS2R R118, SRZ ;  /* 0x0000000000767805 */ /* 0x000fe2000001ff00 */
[----:B------:R-:W-:Y:S01]  /*5a30*/  IMAD.MOV.U32 R9, RZ, RZ, R8 ;  /* 0x000000ffff097224 */ /* 0x000fe200078e0008 */
[----:B------:R-:W-:Y:S01]  /*5a40*/  CS2R R114, SRZ ;  /* 0x0000000000727805 */ /* 0x000fe2000001ff00 */
        /* <DEDUP_REMOVED lines=48> */
[----:B------:R-:W-:Y:S01]  /*5d50*/  UMOV UR38, UR39 ;  /* 0x0000002700267c82 */ /* 0x000fe20008000000 */
[----:B------:R-:W-:Y:S01]  /*5d60*/  UMOV UR6, UR36 ;  /* 0x0000002400067c82 */ /* 0x000fe20008000000 */
[----:B------:R-:W-:-:S05]  /*5d70*/  ULDC UR5, c[0x0][0x9d8] ;  /* 0x0002760000057ab9 */ /* 0x000fca0000000800 */
.L_x_3460:
[----:B------:R-:W-:-:S04]  /*5d80*/  UIADD3 UR4, UR6, 0x1, URZ ;  /* 0x0000000106047890 */ /* 0x000fc8000fffe03f */
[----:B------:R-:W-:-:S04]  /*5d90*/  UISETP.NE.AND UP0, UPT, UR4, 0x2, UPT ;  /* 0x000000020400788c */ /* 0x000fc8000bf05270 */
[----:B------:R-:W-:Y:S02]  /*5da0*/  USEL UR39, URZ, 0x1, UP0 ;  /* 0x000000013f277887 */ /* 0x000fe40008000000 */
[----:B------:R-:W-:Y:S02]  /*5db0*/  USEL UR36, UR4, URZ, UP0 ;  /* 0x0000003f04247287 */ /* 0x000fe40008000000 */
[----:B------:R-:W-:Y:S01]  /*5dc0*/  ULOP3.LUT UR39, UR38, UR39, URZ, 0x3c, !UPT ;  /* 0x0000002726277292 */ /* 0x000fe2000f8e3c3f */
[----:B------:R-:W-:Y:S11]  /*5dd0*/  @!P0 BRA `(.L_x_3452) ;  /* 0x0000000000048947 */ /* 0x000ff60003800000 */
[----:B------:R-:W-:Y:S01]  /*5de0*/  BPT.TRAP 0x1 ;  /* 0x000000040000795c */ /* 0x000fe20000300000 */
.L_x_3452:
[----:B------:R-:W0:Y:S01]  /*5df0*/  S2UR UR4, SR_CgaCtaId ;  /* 0x00000000000479c3 */ /* 0x000e220000008800 */
[----:B------:R-:W-:Y:S01]  /*5e00*/  UMOV UR37, 0x400 ;  /* 0x0000040000257882 */ /* 0x000fe20000000000 */
[----:B------:R-:W-:-:S04]  /*5e10*/  MOV R5, UR39 ;  /* 0x0000002700057c02 */ /* 0x000fc80008000f00 */
[----:B------:R-:W-:Y:S01]  /*5e20*/  SHF.L.U32 R5, R5, 0x1f, RZ ;  /* 0x0000001f05057819 */ /* 0x000fe200000006ff */
[----:B0-----:R-:W-:-:S04]  /*5e30*/  ULEA UR37, UR4, UR37, 0x18 ;  /* 0x0000002504257291 */ /* 0x001fc8000f8ec03f */
[----:B------:R-:W-:-:S09]  /*5e40*/  ULEA UR7, UR36, UR37, 0x3 ;  /* 0x0000002524077291 */ /* 0x000fd2000f8e183f */
[----:B------:R0:W1:Y:S01]  /*5e50*/  SYNCS.PHASECHK.TRANS64.TRYWAIT P2, [UR7+0x36830], R5 ;  /* 0x03683005ff0075a7 */ /* 0x0000620008040147 */
[----:B------:R-:W-:Y:S05]  /*5e60*/  @!P0 BRA `(.L_x_3453) ;  /* 0x0000000000048947 */ /* 0x000fea0003800000 */
[----:B------:R-:W-:Y:S01]  /*5e70*/  BPT.TRAP 0x1 ;  /* 0x000000040000795c */ /* 0x000fe20000300000 */
.L_x_3453:
[----:B-1----:R-:W-:Y:S05]  /*5e80*/  @P2 BRA `(.L_x_3454) ;  /* 0x0000000000082947 */ /* 0x002fea0003800000 */
[----:B------:R-:W1:Y:S02]  /*5e90*/  SYNCS.PHASECHK.TRANS64.TRYWAIT P2, [UR7+0x36830], R5 ;  /* 0x03683005ff0075a7 */ /* 0x000e640008040147 */
[----:B-1----:R-:W-:Y:S05]  /*5ea0*/  @!P2 BRA `(.L_x_3455) ;  /* 0x000000b000b8a947 */ /* 0x002fea0003800000 */
.L_x_3454:
[----:B------:R-:W-:Y:S01]  /*5eb0*/  R2UR UR4, R4 ;  /* 0x00000000040472ca */ /* 0x000fe200000e0000 */
[----:B------:R-:W-:Y:S01]  /*5ec0*/  WARPGROUP.ARRIVE ;  /* 0x00000000000079c5 */ /* 0x000fe20000000000 */
        /* <DEDUP_REMOVED lines=10> */
[-C--:B------:R-:W-:Y:S01]  /*5f70*/  FMUL.FTZ R24, R24, R6.reuse ;  /* 0x0000000618187220 */ /* 0x080fe20000410000 */
[----:B------:R-:W-:Y:S01]  /*5f80*/  UIMAD UR4, UR36, 0xa80, UR4 ;  /* 0x00000a80240478a4 */ /* 0x000fe2000f8e0204 */
        /* <DEDUP_REMOVED lines=9> */
[----:B------:R-:W-:Y:S01]  /*6020*/  HGMMA.64x16x16.F32 R168, gdesc[UR56], RZ, !UPT, gsb0 ;  /* 0x0020000038a879f0 */ /* 0x000fe2000c0008ff */
        /* <DEDUP_REMOVED lines=56> */
[----:B------:R-:W-:Y:S01]  /*63b0*/  FMUL.FTZ R117, R117, R6 ;  /* 0x0000000675757220 */ /* 0x000fe20000410000 */
[-C--:B------:R-:W-:Y:S01]  /*63c0*/  FMUL.FTZ R26, R26, R0.reuse ;  /* 0x000000001a1a7220 */ /* 0x080fe20000410000 */
[----:B------:R-:W-:Y:S01]  /*63d0*/  HGMMA.64x16x16.F32 R160, gdesc[UR56], RZ, !UPT, gsb0 ;  /* 0x0020000038a079f0 */ /* 0x000fe2000c0008ff */
        /* <DEDUP_REMOVED lines=54> */
[----:B------:R-:W-:Y:S01]  /*6740*/  UMOV UR59, 0x40000040 ;  /* 0x40000040003b7882 */ /* 0x000fe20000000000 */
[----:B------:R-:W-:Y:S01]  /*6750*/  UIADD3 UR10, UR4, 0x280, URZ ;  /* 0x00000280040a7890 */ /* 0x000fe2000fffe03f */
[----:B------:R-:W-:Y:S02]  /*6760*/  WARPGROUP.DEPBAR.LE gsb0, 0x0 ;  /* 0x00008000000079c5 */ /* 0x000fe40000010000 */
        /* <DEDUP_REMOVED lines=16> */
[----:B------:R-:W-:Y:S01]  /*6870*/  UMOV UR11, 0x40000040 ;  /* 0x40000040000b7882 */ /* 0x000fe20000000000 */
[----:B------:R-:W-:Y:S02]  /*6880*/  WARPGROUP.DEPBAR.LE gsb0, 0x0 ;  /* 0x00008000000079c5 */ /* 0x000fe40000010000 */
[----:B------:R-:W-:-:S06]  /*6890*/  WARPGROUP.ARRIVE ;  /* 0x00000000000079c5 */ /* 0x000fcc0000000000 */
[----:B------:R-:W-:Y:S03]  /*68a0*/  HGMMA.64x16x16.F32 R120, gdesc[UR56], RZ, !UPT, gsb0 ;  /* 0x00200000387879f0 */ /* 0x000fe6000c0008ff */
        /* <DEDUP_REMOVED lines=35> */
[----:B------:R-:W-:Y:S01]  /*6ae0*/  UMOV UR15, 0x40000040 ;  /* 0x40000040000f7882 */ /* 0x000fe20000000000 */
        /* <DEDUP_REMOVED lines=373> */
[----:B------:R-:W-:Y:S02]  /*8240*/  UIADD3 UR10, UR4, 0x986, URZ ;  /* 0x00000986040a7890 */ /* 0x000fe4000fffe03f */
        /* <DEDUP_REMOVED lines=22> */
.L_x_3456:
[----:B------:R-:W-:Y:S01]  /*83b0*/  ULEA UR10, UR6, UR37, 0x3 ;  /* 0x00000025060a7291 */ /* 0x000fe2000f8e183f */
[----:B------:R-:W-:-:S05]  /*83c0*/  IMAD.U32 R0, RZ, RZ, UR38 ;  /* 0x00000026ff007e24 */ /* 0x000fca000f8e00ff */
[----:B------:R-:W-:-:S04]  /*83d0*/  SHF.L.U32 R0, R0, 0x1f, RZ ;  /* 0x0000001f00007819 */ /* 0x000fc800000006ff */
[----:B------:R2:W3:Y:S01]  /*83e0*/  SYNCS.PHASECHK.TRANS64.TRYWAIT P2, [UR10+0x36850], R0 ;  /* 0x03685000ff0075a7 */ /* 0x0004e2000804014a */
[----:B------:R-:W-:Y:S05]  /*83f0*/  @!P0 BRA `(.L_x_3457) ;  /* 0x0000000000048947 */ /* 0x000fea0003800000 */
[----:B------:R-:W-:Y:S01]  /*8400*/  BPT.TRAP 0x1 ;  /* 0x000000040000795c */ /* 0x000fe20000300000 */
.L_x_3457:
[----:B---3--:R-:W-:Y:S05]  /*8410*/  @P2 BRA `(.L_x_3458) ;  /* 0x0000000000082947 */ /* 0x008fea0003800000 */
[----:B------:R-:W3:Y:S02]  /*8420*/  SYNCS.PHASECHK.TRANS64.TRYWAIT P2, [UR10+0x36850], R0 ;  /* 0x03685000ff0075a7 */ /* 0x000ee4000804014a */
[----:B---3--:R-:W-:Y:S05]  /*8430*/  @!P2 BRA `(.L_x_3459) ;  /* 0x0000008c006ca947 */ /* 0x008fea0003800000 */
.L_x_3458:
[----:B------:R-:W-:Y:S01]  /*8440*/  UIADD3 UR37, UR37, 0x400, URZ ;  /* 0x0000040025257890 */ /* 0x000fe2000fffe03f */
[----:B------:R-:W-:Y:S01]  /*8450*/  WARPGROUP.ARRIVE ;  /* 0x00000000000079c5 */ /* 0x000fe20000000000 */
[----:B------:R-:W-:Y:S01]  /*8460*/  UMOV UR15, 0x40000040 ;  /* 0x40000040000f7882 */ /* 0x000fe20000000000 */
[----:B0-2---:R-:W-:Y:S01]  /*8470*/  FMUL.FTZ R0, R168, UR5 ;  /* 0x00000005a8007c20 */ /* 0x005fe20008410000 */
[----:B------:R-:W-:Y:S01]  /*8480*/  USHF.R.U32.HI UR37, URZ, 0x4, UR37 ;  /* 0x000000043f257899 */ /* 0x000fe20008011625 */
[----:B-1----:R-:W-:Y:S01]  /*8490*/  FMUL.FTZ R8, R169, UR5 ;  /* 0x00000005a9087c20 */ /* 0x002fe20008410000 */
[----:B------:R-:W-:Y:S01]  /*84a0*/  FMUL.FTZ R20, R172, UR5 ;  /* 0x00000005ac147c20 */ /* 0x000fe20008410000 */
[----:B------:R-:W-:Y:S01]  /*84b0*/  FMUL.FTZ R12, R170, UR5 ;  /* 0x00000005aa0c7c20 */ /* 0x000fe20008410000 */
[----:B------:R-:W-:Y:S01]  /*84c0*/  ULOP3.LUT UR37, UR37, 0x3fff, URZ, 0xc0, !UPT ;  /* 0x00003fff25257892 */ /* 0x000fe2000f8ec03f */
[----:B------:R-:W0:Y:S01]  /*84d0*/  MUFU.TANH R0, R0 ;  /* 0x0000000000007308 */ /* 0x000e220000002400 */
[----:B------:R-:W-:Y:S01]  /*84e0*/  FMUL.FTZ R170, R173, UR5 ;  /* 0x00000005adaa7c20 */ /* 0x000fe20008410000 */
[----:B------:R-:W-:Y:S01]  /*84f0*/  FMUL.FTZ R168, R174, UR5 ;  /* 0x00000005aea87c20 */ /* 0x000fe20008410000 */
[----:B------:R-:W-:Y:S01]  /*8500*/  ULOP3.LUT UR4, UR37, 0x3800000, URZ, 0xfc, !UPT ;  /* 0x0380000025047892 */ /* 0x000fe2000f8efc3f */
[----:B------:R-:W-:Y:S01]  /*8510*/  FMUL.FTZ R174, R160, UR5 ;  /* 0x00000005a0ae7c20 */ /* 0x000fe20008410000 */
[----:B------:R-:W-:Y:S01]  /*8520*/  FMUL.FTZ R218, R153, UR5 ;  /* 0x0000000599da7c20 */ /* 0x000fe20008410000 */
[----:B------:R-:W-:Y:S01]  /*8530*/  FMUL.FTZ R222, R144, UR5 ;  /* 0x0000000590de7c20 */ /* 0x000fe20008410000 */
[----:B------:R-:W-:Y:S01]  /*8540*/  UIMAD UR4, UR6, 0xa80, UR4 ;  /* 0x00000a80060478a4 */ /* 0x000fe2000f8e0204 */
[----:B------:R-:W1:Y:S01]  /*8550*/  MUFU.TANH R8, R8 ;  /* 0x0000000800087308 */ /* 0x000e620000002400 */
[----:B------:R-:W-:Y:S01]  /*8560*/  FMUL.FTZ R220, R145, UR5 ;  /* 0x0000000591dc7c20 */ /* 0x000fe20008410000 */
[----:B------:R-:W-:Y:S01]  /*8570*/  FMUL.FTZ R226, R148, UR5 ;  /* 0x0000000594e27c20 */ /* 0x000fe20008410000 */
[----:B------:R-:W-:Y:S01]  /*8580*/  UIADD3 UR6, UR4, 0x80, URZ ;  /* 0x0000008004067890 */ /* 0x000fe2000fffe03f */
[----:B------:R-:W-:Y:S01]  /*8590*/  FMUL.FTZ R224, R149, UR5 ;  /* 0x0000000595e07c20 */ /* 0x000fe20008410000 */
[----:B------:R-:W-:Y:S01]  /*85a0*/  FMUL.FTZ R230, R136, UR5 ;  /* 0x0000000588e67c20 */ /* 0x000fe20008410000 */
[----:B------:R-:W-:Y:S01]  /*85b0*/  UMOV UR14, UR4 ;  /* 0x00000004000e7c82 */ /* 0x000fe20008000000 */
[----:B------:R-:W-:Y:S01]  /*85c0*/  FMUL.FTZ R136, R137, UR5 ;  /* 0x0000000589887c20 */ /* 0x000fe20008410000 */
[----:B------:R-:W-:Y:S01]  /*85d0*/  HGMMA.64x192x16.F32 R24, R200, gdesc[UR12].tnspB, R24, gsb0 ;  /* 0x42e0000cc8187df0 */ /* 0x000fe20008000818 */
[----:B------:R-:W-:Y:S01]  /*85e0*/  UMOV UR15, 0x40000040 ;  /* 0x40000040000f7882 */ /* 0x000fe20000000000 */
[----:B------:R-:W-:Y:S01]  /*85f0*/  UMOV UR14, UR6 ;  /* 0x00000006000e7c82 */ /* 0x000fe20008000000 */
[----:B------:R-:W-:Y:S01]  /*8600*/  UIADD3 UR6, UR4, 0x100, URZ ;  /* 0x0000010004067890 */ /* 0x000fe2000fffe03f */
[----:B------:R-:W2:Y:S01]  /*8610*/  MUFU.TANH R20, R20 ;  /* 0x0000001400147308 */ /* 0x000ea20000002400 */
[----:B0-----:R-:W-:Y:S01]  /*8620*/  FMNMX.FTZ R5, R0, R10, !PT ;  /* 0x0000000a00057209 */ /* 0x001fe20007810000 */
[----:B------:R-:W-:Y:S01]  /*8630*/  FMUL.FTZ R148, R150, UR5 ;  /* 0x0000000596947c20 */ /* 0x000fe20008410000 */
[----:B------:R-:W-:Y:S01]  /*8640*/  FMUL.FTZ R150, R140, UR5 ;  /* 0x000000058c967c20 */ /* 0x000fe20008410000 */
[----:B------:R-:W-:Y:S01]  /*8650*/  FMUL.FTZ R228, R141, UR5 ;  /* 0x000000058de47c20 */ /* 0x000fe20008410000 */
[----:B-1----:R-:W-:Y:S01]  /*8660*/  FMNMX.FTZ R5, R8, R5, !PT ;  /* 0x0000000508057209 */ /* 0x002fe20007810000 */
        /* <DEDUP_REMOVED lines=12> */
[----:B------:R-:W-:Y:S01]  /*8730*/  FMUL.FTZ R141, R121, UR5 ;  /* 0x00000005798d7c20 */ /* 0x000fe20008410000 */
[----:B------:R-:W-:Y:S01]  /*8740*/  FMUL.FTZ R144, R146, UR5 ;  /* 0x0000000592907c20 */ /* 0x000fe20008410000 */
[----:B------:R-:W-:Y:S01]  /*8750*/  FMUL.FTZ R146, R147, UR5 ;  /* 0x0000000593927c20 */ /* 0x000fe20008410000 */
[----:B------:R-:W-:Y:S01]  /*8760*/  FMUL.FTZ R147, R124, UR5 ;  /* 0x000000057c937c20 */ /* 0x000fe20008410000 */
[----:B------:R-:W-:Y:S01]  /*8770*/  FMUL.FTZ R145, R125, UR5 ;  /* 0x000000057d917c20 */ /* 0x000fe20008410000 */
[----:B------:R-:W-:Y:S01]  /*8780*/  FMUL.FTZ R124, R151, UR5 ;  /* 0x00000005977c7c20 */ /* 0x000fe20008410000 */
[----:B------:R-:W-:Y:S01]  /*8790*/  MUFU.TANH R218, R218 ;  /* 0x000000da00da7308 */ /* 0x000fe20000002400 */
[----:B0-----:R-:W-:Y:S01]  /*87a0*/  FMNMX.FTZ R5, R170, R5, !PT ;  /* 0x00000005aa057209 */ /* 0x001fe20007810000 */
[----:B------:R-:W-:Y:S01]  /*87b0*/  FMUL.FTZ R138, R138, UR5 ;  /* 0x000000058a8a7c20 */ /* 0x000fe20008410000 */
[----:B------:R-:W-:Y:S01]  /*87c0*/  FMUL.FTZ R142, R142, UR5 ;  /* 0x000000058e8e7c20 */ /* 0x000fe20008410000 */
[----:B------:R-:W-:Y:S01]  /*87d0*/  FMUL.FTZ R130, R130, UR5 ;  /* 0x0000000582827c20 */ /* 0x000fe20008410000 */
[----:B------:R-:W-:Y:S01]  /*87e0*/  FMUL.FTZ R234, R131, UR5 ;  /* 0x0000000583ea7c20 */ /* 0x000fe20008410000 */
[----:B------:R-:W-:Y:S01]  /*87f0*/  FMUL.FTZ R134, R134, UR5 ;  /* 0x0000000586867c20 */ /* 0x000fe20008410000 */
[----:B------:R-:W-:Y:S01]  /*8800*/  FMUL.FTZ R236, R135, UR5 ;  /* 0x0000000587ec7c20 */ /* 0x000fe20008410000 */
[----:B------:R-:W-:Y:S01]  /*8810*/  MUFU.TANH R222, R222 ;  /* 0x000000de00de7308 */ /* 0x000fe20000002400 */
[----:B-1----:R-:W-:Y:S01]  /*8820*/  FMNMX.FTZ R5, R174, R5, !PT ;  /* 0x00000005ae057209 */ /* 0x002fe20007810000 */
[----:B------:R-:W-:Y:S01]  /*8830*/  FMUL.FTZ R122, R122, UR5 ;  /* 0x000000057a7a7c20 */ /* 0x000fe20008410000 */
[----:B------:R-:W-:Y:S01]  /*8840*/  FMUL.FTZ R13, R123, UR5 ;  /* 0x000000057b0d7c20 */ /* 0x000fe20008410000 */
[----:B------:R-:W-:Y:S01]  /*8850*/  FMUL.FTZ R126, R126, UR5 ;  /* 0x000000057e7e7c20 */ /* 0x000fe20008410000 */
[----:B------:R-:W-:Y:S01]  /*8860*/  FMUL.FTZ R15, R127, UR5 ;  /* 0x000000057f0f7c20 */ /* 0x000fe20008410000 */
[C---:B------:R-:W-:Y:S01]  /*8870*/  ISETP.GT.AND P2, PT, R11.reuse, RZ, PT ;  /* 0x000000ff0b00720c */ /* 0x040fe20003f44270 */
[----:B------:R-:W-:Y:S01]  /*8880*/  UMOV UR38, UR39 ;  /* 0x0000002700267c82 */ /* 0x000fe20008000000 */
[----:B------:R-:W-:Y:S01]  /*8890*/  MUFU.TANH R220, R220 ;  /* 0x000000dc00dc7308 */ /* 0x000fe20000002400 */
[----:B------:R-:W-:-:S07]  /*88a0*/  VIADD R11, R11, 0xffffffff ;  /* 0xffffffff0b0b7836 */ /* 0x000fce0000000000 */
[----:B------:R-:W-:Y:S08]  /*88b0*/  MUFU.TANH R226, R226 ;  /* 0x000000e200e27308 */ /* 0x000ff00000002400 */
[----:B------:R-:W-:Y:S08]  /*88c0*/  MUFU.TANH R224, R224 ;  /* 0x000000e000e07308 */ /* 0x000ff00000002400 */
[----:B------:R-:W-:Y:S08]  /*88d0*/  MUFU.TANH R230, R230 ;  /* 0x000000e600e67308 */ /* 0x000ff00000002400 */
[----:B------:R-:W-:Y:S08]  /*88e0*/  MUFU.TANH R136, R136 ;  /* 0x0000008800887308 */ /* 0x000ff00000002400 */
[----:B------:R-:W-:Y:S08]  /*88f0*/  MUFU.TANH R150, R150 ;  /* 0x0000009600967308 */ /* 0x000ff00000002400 */
[----:B------:R-:W-:Y:S08]  /*8900*/  MUFU.TANH R228, R228 ;  /* 0x000000e400e47308 */ /* 0x000ff00000002400 */
[----:B------:R-:W0:Y:S08]  /*8910*/  MUFU.TANH R12, R12 ;  /* 0x0000000c000c7308 */ /* 0x000e300000002400 */
[----:B------:R-:W-:Y:S08]  /*8920*/  MUFU.TANH R232, R232 ;  /* 0x000000e800e87308 */ /* 0x000ff00000002400 */
[----:B------:R-:W1:Y:S01]  /*8930*/  MUFU.TANH R14, R14 ;  /* 0x0000000e000e7308 */ /* 0x000e620000002400 */
[----:B0-----:R-:W-:-:S07]  /*8940*/  FMNMX.FTZ R121, R12, R9, !PT ;  /* 0x000000090c797209 */ /* 0x001fce0007810000 */
[----:B------:R-:W-:Y:S08]  /*8950*/  MUFU.TANH R140, R140 ;  /* 0x0000008c008c7308 */ /* 0x000ff00000002400 */
[----:B------:R-:W0:Y:S01]  /*8960*/  MUFU.TANH R168, R168 ;  /* 0x000000a800a87308 */ /* 0x000e220000002400 */
[----:B-1----:R-:W-:-:S07]  /*8970*/  FMNMX.FTZ R121, R14, R121, !PT ;  /* 0x000000790e797209 */ /* 0x002fce0007810000 */
        /* <DEDUP_REMOVED lines=10> */
[----:B------:R-:W-:Y:S01]  /*8a20*/  MUFU.TANH R147, R147 ;  /* 0x0000009300937308 */ /* 0x000fe20000002400 */
[----:B-1----:R-:W-:-:S07]  /*8a30*/  FMNMX.FTZ R121, R162, R121, !PT ;  /* 0x00000079a2797209 */ /* 0x002fce0007810000 */
[----:B------:R-:W-:Y:S01]  /*8a40*/  MUFU.TANH R145, R145 ;  /* 0x0000009100917308 */ /* 0x000fe20000002400 */
[----:B------:R-:W-:Y:S02]  /*8a50*/  WARPGROUP.DEPBAR.LE gsb0, 0x0 ;  /* 0x00008000000079c5 */ /* 0x000fe40000010000 */
[----:B------:R-:W-:Y:S01]  /*8a60*/  WARPGROUP.ARRIVE ;  /* 0x00000000000079c5 */ /* 0x000fe20000000000 */
[----:B------:R-:W-:Y:S01]  /*8a70*/  FMUL.FTZ R200, R165, UR5 ;  /* 0x00000005a5c87c20 */ /* 0x000fe20008410000 */
[----:B------:R-:W-:Y:S01]  /*8a80*/  FMUL.FTZ R202, R152, UR5 ;  /* 0x0000000598ca7c20 */ /* 0x000fe20008410000 */
[----:B------:R-:W-:Y:S01]  /*8a90*/  FMUL.FTZ R152, R154, UR5 ;  /* 0x000000059a987c20 */ /* 0x000fe20008410000 */
[----:B------:R-:W-:Y:S01]  /*8aa0*/  FMUL.FTZ R154, R155, UR5 ;  /* 0x000000059b9a7c20 */ /* 0x000fe20008410000 */
[----:B------:R-:W-:Y:S01]  /*8ab0*/  MUFU.TANH R144, R144 ;  /* 0x0000009000907308 */ /* 0x000fe20000002400 */
[----:B------:R-:W-:Y:S01]  /*8ac0*/  HGMMA.64x192x16.F32 R24, R196, gdesc[UR12].tnspB, R24, gsb0 ;  /* 0x42e0000cc4187df0 */ /* 0x000fe20008000818 */
[----:B------:R-:W-:Y:S01]  /*8ad0*/  UMOV UR14, UR6 ;  /* 0x00000006000e7c82 */ /* 0x000fe20008000000 */
[----:B------:R-:W-:Y:S01]  /*8ae0*/  UMOV UR15, 0x40000040 ;  /* 0x40000040000f7882 */ /* 0x000fe20000000000 */
[----:B------:R-:W-:-:S04]  /*8af0*/  UIADD3 UR6, UR4, 0x180, URZ ;  /* 0x0000018004067890 */ /* 0x000fc8000fffe03f */
        /* <DEDUP_REMOVED lines=22> */
[----:B------:R-:W-:Y:S02]  /*8c60*/  FMUL.FTZ R166, R167, UR5 ;  /* 0x00000005a7a67c20 */ /* 0x000fe40008410000 */
[----:B------:R-:W-:Y:S01]  /*8c70*/  HGMMA.64x192x16.F32 R24, R192, gdesc[UR12].tnspB, R24, gsb0 ;  /* 0x42e0000cc0187df0 */ /* 0x000fe20008000818 */
[----:B------:R-:W-:Y:S01]  /*8c80*/  UMOV UR14, UR6 ;  /* 0x00000006000e7c82 */ /* 0x000fe20008000000 */
[----:B------:R-:W-:Y:S01]  /*8c90*/  UMOV UR15, 0x40000040 ;  /* 0x40000040000f7882 */ /* 0x000fe20000000000 */
[----:B------:R-:W-:Y:S01]  /*8ca0*/  UIADD3 UR6, UR4, 0x200, URZ ;  /* 0x0000020004067890 */ /* 0x000fe2000fffe03f */
[----:B------:R-:W0:Y:S08]  /*8cb0*/  MUFU.TANH R196, R196 ;  /* 0x000000c400c47308 */ /* 0x000e300000002400 */
[----:B------:R-:W1:Y:S08]  /*8cc0*/  MUFU.TANH R198, R198 ;  /* 0x000000c600c67308 */ /* 0x000e700000002400 */
[----:B------:R-:W2:Y:S01]  /*8cd0*/  MUFU.TANH R164, R164 ;  /* 0x000000a400a47308 */ /* 0x000ea20000002400 */
[----:B0-----:R-:W-:-:S07]  /*8ce0*/  FMNMX.FTZ R5, R196, R5, !PT ;  /* 0x00000005c4057209 */ /* 0x001fce0007810000 */
[----:B------:R-:W0:Y:S01]  /*8cf0*/  MUFU.TANH R166, R166 ;  /* 0x000000a600a67308 */ /* 0x000e220000002400 */
[----:B-1----:R-:W-:-:S04]  /*8d00*/  FMNMX.FTZ R5, R198, R5, !PT ;  /* 0x00000005c6057209 */ /* 0x002fc80007810000 */
[----:B------:R-:W-:-:S04]  /*8d10*/  FMNMX.FTZ R5, R200, R5, !PT ;  /* 0x00000005c8057209 */ /* 0x000fc80007810000 */
[----:B------:R-:W-:Y:S02]  /*8d20*/  FMNMX.FTZ R5, R202, R5, !PT ;  /* 0x00000005ca057209 */ /* 0x000fe40007810000 */
[----:B--2---:R-:W-:Y:S02]  /*8d30*/  FMNMX.FTZ R121, R164, R121, !PT ;  /* 0x00000079a4797209 */ /* 0x004fe40007810000 */
[----:B------:R-:W-:Y:S02]  /*8d40*/  FMNMX.FTZ R5, R218, R5, !PT ;  /* 0x00000005da057209 */ /* 0x000fe40007810000 */
[----:B0-----:R-:W-:-:S04]  /*8d50*/  FMNMX.FTZ R121, R166, R121, !PT ;  /* 0x00000079a6797209 */ /* 0x001fc80007810000 */
[----:B------:R-:W-:-:S04]  /*8d60*/  FMNMX.FTZ R121, R152, R121, !PT ;  /* 0x0000007998797209 */ /* 0x000fc80007810000 */
[----:B------:R-:W-:Y:S01]  /*8d70*/  FMNMX.FTZ R121, R154, R121, !PT ;  /* 0x000000799a797209 */ /* 0x000fe20007810000 */
[----:B------:R-:W-:Y:S02]  /*8d80*/  WARPGROUP.DEPBAR.LE gsb0, 0x0 ;  /* 0x00008000000079c5 */ /* 0x000fe40000010000 */
        /* <DEDUP_REMOVED lines=8> */
[----:B------:R-:W0:Y:S01]  /*8e10*/  MUFU.TANH R194, R194 ;  /* 0x000000c200c27308 */ /* 0x000e220000002400 */
[----:B------:R-:W-:-:S02]  /*8e20*/  UIADD3 UR6, UR4, 0x280, URZ ;  /* 0x0000028004067890 */ /* 0x000fc4000fffe03f */
[----:B------:R-:W-:-:S05]  /*8e30*/  UIADD3 UR4, UR4, 0x300, URZ ;  /* 0x0000030004047890 */ /* 0x000fca000fffe03f */
        /* <DEDUP_REMOVED lines=8> */
[----:B------:R-:W-:-:S04]  /*8ec0*/  FMNMX.FTZ R5, R226, R5, !PT ;  /* 0x00000005e2057209 */ /* 0x000fc80007810000 */
[----:B------:R-:W-:Y:S02]  /*8ed0*/  FMNMX.FTZ R5, R224, R5, !PT ;  /* 0x00000005e0057209 */ /* 0x000fe40007810000 */
[----:B0-----:R-:W-:Y:S02]  /*8ee0*/  FMNMX.FTZ R121, R158, R121, !PT ;  /* 0x000000799e797209 */ /* 0x001fe40007810000 */
[----:B------:R-:W-:Y:S02]  /*8ef0*/  FMNMX.FTZ R5, R230, R5, !PT ;  /* 0x00000005e6057209 */ /* 0x000fe40007810000 */
[----:B------:R-:W-:Y:S02]  /*8f00*/  FMNMX.FTZ R121, R144, R121, !PT ;  /* 0x0000007990797209 */ /* 0x000fe40007810000 */
[----:B------:R-:W-:Y:S02]  /*8f10*/  FMNMX.FTZ R5, R136, R5, !PT ;  /* 0x0000000588057209 */ /* 0x000fe40007810000 */
[----:B------:R-:W-:-:S02]  /*8f20*/  FMNMX.FTZ R121, R146, R121, !PT ;  /* 0x0000007992797209 */ /* 0x000fc40007810000 */
[----:B------:R-:W-:Y:S02]  /*8f30*/  FMNMX.FTZ R5, R150, R5, !PT ;  /* 0x0000000596057209 */ /* 0x000fe40007810000 */
[----:B------:R-:W-:Y:S02]  /*8f40*/  FMNMX.FTZ R121, R148, R121, !PT ;  /* 0x0000007994797209 */ /* 0x000fe40007810000 */
[----:B------:R-:W-:Y:S02]  /*8f50*/  FMNMX.FTZ R5, R228, R5, !PT ;  /* 0x00000005e4057209 */ /* 0x000fe40007810000 */
[----:B------:R-:W-:Y:S02]  /*8f60*/  FMNMX.FTZ R121, R124, R121, !PT ;  /* 0x000000797c797209 */ /* 0x000fe40007810000 */
[----:B------:R-:W-:Y:S02]  /*8f70*/  FMNMX.FTZ R5, R232, R5, !PT ;  /* 0x00000005e8057209 */ /* 0x000fe40007810000 */
[----:B------:R-:W-:-:S02]  /*8f80*/  FMNMX.FTZ R121, R138, R121, !PT ;  /* 0x000000798a797209 */ /* 0x000fc40007810000 */
        /* <DEDUP_REMOVED lines=9> */
[----:B------:R-:W0:Y:S03]  /*9020*/  LDC R5, c[0x0][0x988] ;  /* 0x00026200ff057b82 */ /* 0x000e260000000800 */
[----:B------:R-:W1:Y:S02]  /*9030*/  SHFL.BFLY PT, R6, R7, 0x1, 0x1f ;  /* 0x0c201f0007067f89 */ /* 0x000e6400000e0000 */
[----:B-1----:R-:W-:-:S05]  /*9040*/  FMNMX.FTZ R7, R7, R6, !PT ;  /* 0x0000000607077209 */ /* 0x002fca0007810000 */
[C---:B0-----:R-:W-:Y:S01]  /*9050*/  FMUL.FTZ R149, R7.reuse, R5 ;  /* 0x0000000507957220 */ /* 0x041fe20000410000 */
[----:B------:R-:W-:-:S03]  /*9060*/  FADD.FTZ R6, -R7, R10 ;  /* 0x0000000a07067221 */ /* 0x000fc60000010100 */
[-CC-:B------:R-:W-:Y:S01]  /*9070*/  FFMA.FTZ R21, R0, R5.reuse, -R149.reuse ;  /* 0x0000000500157223 */ /* 0x180fe20000010895 */
        /* <DEDUP_REMOVED lines=17> */
[-C--:B------:R-:W-:Y:S01]  /*9190*/  FFMA.FTZ R141, R141, R5.reuse, -R149 ;  /* 0x000000058d8d7223 */ /* 0x080fe20000010895 */
[----:B------:R-:W-:Y:S01]  /*91a0*/  FMUL.FTZ R6, R6, R5 ;  /* 0x0000000506067220 */ /* 0x000fe20000410000 */
[----:B------:R-:W-:Y:S08]  /*91b0*/  MUFU.EX2 R21, R21 ;  /* 0x0000001500157308 */ /* 0x000ff00000000800 */
[----:B------:R-:W0:Y:S08]  /*91c0*/  MUFU.EX2 R6, R6 ;  /* 0x0000000600067308 */ /* 0x000e300000000800 */
[----:B------:R-:W1:Y:S08]  /*91d0*/  MUFU.EX2 R10, R10 ;  /* 0x0000000a000a7308 */ /* 0x000e700000000800 */
[----:B------:R-:W-:Y:S01]  /*91e0*/  MUFU.EX2 R20, R20 ;  /* 0x0000001400147308 */ /* 0x000fe20000000800 */
[----:B0-----:R-:W-:Y:S01]  /*91f0*/  FFMA.FTZ R3, R6, R3, R21 ;  /* 0x0000000306037223 */ /* 0x001fe20000010015 */
[----:B------:R-:W-:-:S02]  /*9200*/  WARPGROUP.DEPBAR.LE gsb0, 0x0 ;  /* 0x00008000000079c5 */ /* 0x000fc40000010000 */
[----:B------:R-:W-:Y:S01]  /*9210*/  WARPGROUP.ARRIVE ;  /* 0x00000000000079c5 */ /* 0x000fe20000000000 */
[----:B------:R-:W-:Y:S01]  /*9220*/  FMUL.FTZ R188, R139, UR5 ;  /* 0x000000058bbc7c20 */ /* 0x000fe20008410000 */
[----:B------:R-:W-:Y:S01]  /*9230*/  FMUL.FTZ R190, R143, UR5 ;  /* 0x000000058fbe7c20 */ /* 0x000fe20008410000 */
[----:B------:R-:W-:Y:S01]  /*9240*/  FFMA.FTZ R143, R140, R5, -R149 ;  /* 0x000000058c8f7223 */ /* 0x000fe20000010895 */
[----:B------:R-:W0:Y:S01]  /*9250*/  MUFU.EX2 R135, R135 ;  /* 0x0000008700877308 */ /* 0x000e220000000800 */
[C---:B-1----:R-:W-:Y:S01]  /*9260*/  FADD.FTZ R3, R10.reuse, R3 ;  /* 0x000000030a037221 */ /* 0x042fe20000010000 */
[----:B------:R-:W-:Y:S01]  /*9270*/  HGMMA.64x192x16.F32 R24, R184, gdesc[UR12].tnspB, R24, gsb0 ;  /* 0x42e0000cb8187df0 */ /* 0x000fe20008000818 */
[----:B------:R-:W-:Y:S01]  /*9280*/  UMOV UR14, UR6 ;  /* 0x00000006000e7c82 */ /* 0x000fe20008000000 */
[----:B------:R-:W-:Y:S01]  /*9290*/  UMOV UR15, 0x40000040 ;  /* 0x40000040000f7882 */ /* 0x000fe20000000000 */
[----:B------:R-:W-:Y:S01]  /*92a0*/  UMOV UR6, UR4 ;  /* 0x0000000400067c82 */ /* 0x000fe20008000000 */
[----:B------:R-:W-:-:S02]  /*92b0*/  F2FP.F16.F32.PACK_AB R200, R10, R21 ;  /* 0x000000150ac8723e */ /* 0x000fc400000000ff */
[----:B------:R-:W1:Y:S08]  /*92c0*/  MUFU.TANH R188, R188 ;  /* 0x000000bc00bc7308 */ /* 0x000e700000002400 */
[----:B------:R-:W2:Y:S01]  /*92d0*/  MUFU.TANH R190, R190 ;  /* 0x000000be00be7308 */ /* 0x000ea20000002400 */
[----:B0-----:R-:W-:-:S07]  /*92e0*/  F2FP.F16.F32.PACK_AB R202, R135, R20 ;  /* 0x0000001487ca723e */ /* 0x001fce00000000ff */
[----:B------:R-:W-:Y:S01]  /*92f0*/  MUFU.EX2 R137, R137 ;  /* 0x0000008900897308 */ /* 0x000fe20000000800 */
[----:B-1----:R-:W-:-:S04]  /*9300*/  FMNMX.FTZ R121, R188, R121, !PT ;  /* 0x00000079bc797209 */ /* 0x002fc80007810000 */
[----:B------:R-:W-:-:S03]  /*9310*/  FMNMX.FTZ R121, R142, R121, !PT ;  /* 0x000000798e797209 */ /* 0x000fc60007810000 */
[----:B------:R-:W-:Y:S01]  /*9320*/  MUFU.EX2 R196, R196 ;  /* 0x000000c400c47308 */ /* 0x000fe20000000800 */
[----:B--2---:R-:W-:-:S04]  /*9330*/  FMNMX.FTZ R121, R190, R121, !PT ;  /* 0x00000079be797209 */ /* 0x004fc80007810000 */
[----:B------:R-:W-:-:S03]  /*9340*/  FMNMX.FTZ R121, R130, R121, !PT ;  /* 0x0000007982797209 */ /* 0x000fc60007810000 */
[----:B------:R-:W-:Y:S01]  /*9350*/  MUFU.EX2 R198, R198 ;  /* 0x000000c600c67308 */ /* 0x000fe20000000800 */
[----:B------:R-:W-:-:S04]  /*9360*/  FMNMX.FTZ R121, R234, R121, !PT ;  /* 0x00000079ea797209 */ /* 0x000fc80007810000 */
[----:B------:R-:W-:-:S03]  /*9370*/  FMNMX.FTZ R131, R134, R121, !PT ;  /* 0x0000007986837209 */ /* 0x000fc60007810000 */
[----:B------:R-:W-:Y:S01]  /*9380*/  MUFU.EX2 R127, R127 ;  /* 0x0000007f007f7308 */ /* 0x000fe20000000800 */
[----:B------:R-:W-:-:S04]  /*9390*/  FMNMX.FTZ R131, R236, R131, !PT ;  /* 0x00000083ec837209 */ /* 0x000fc80007810000 */
[----:B------:R-:W-:-:S03]  /*93a0*/  FMNMX.FTZ R0, R122, R131, !PT ;  /* 0x000000837a007209 */ /* 0x000fc60007810000 */
[----:B------:R-:W-:Y:S01]  /*93b0*/  MUFU.EX2 R125, R125 ;  /* 0x0000007d007d7308 */ /* 0x000fe20000000800 */
[----:B------:R-:W-:-:S04]  /*93c0*/  FMNMX.FTZ R131, R13, R0, !PT ;  /* 0x000000000d837209 */ /* 0x000fc80007810000 */
[----:B------:R-:W-:Y:S01]  /*93d0*/  FMNMX.FTZ R0, R126, R131, !PT ;  /* 0x000000837e007209 */ /* 0x000fe20007810000 */
[----:B------:R-:W-:Y:S02]  /*93e0*/  FFMA.FTZ R131, R136, R5, -R149 ;  /* 0x0000000588837223 */ /* 0x000fe40000010895 */
[----:B------:R-:W0:Y:S01]  /*93f0*/  MUFU.EX2 R170, R170 ;  /* 0x000000aa00aa7308 */ /* 0x000e220000000800 */
[----:B------:R-:W-:-:S05]  /*9400*/  FMNMX.FTZ R0, R15, R0, !PT ;  /* 0x000000000f007209 */ /* 0x000fca0007810000 */
[----:B------:R-:W1:Y:S02]  /*9410*/  SHFL.BFLY PT, R139, R0, 0x2, 0x1f ;  /* 0x0c401f00008b7f89 */ /* 0x000e6400000e0000 */
[----:B------:R-:W-:Y:S08]  /*9420*/  MUFU.EX2 R194, R194 ;  /* 0x000000c200c27308 */ /* 0x000ff00000000800 */
[----:B------:R-:W-:Y:S01]  /*9430*/  MUFU.EX2 R129, R129 ;  /* 0x0000008100817308 */ /* 0x000fe20000000800 */
[----:B0-----:R-:W-:-:S07]  /*9440*/  F2FP.F16.F32.PACK_AB R192, R170, R125 ;  /* 0x0000007daac0723e */ /* 0x001fce00000000ff */
[----:B------:R-:W-:Y:S01]  /*9450*/  MUFU.EX2 R123, R123 ;  /* 0x0000007b007b7308 */ /* 0x000fe20000000800 */
[----:B-1----:R-:W-:Y:S01]  /*9460*/  FMNMX.FTZ R136, R0, R139, !PT ;  /* 0x0000008b00887209 */ /* 0x002fe20007810000 */
[----:B------:R-:W-:-:S06]  /*9470*/  FFMA.FTZ R139, R132, R5, -R149 ;  /* 0x00000005848b7223 */ /* 0x000fcc0000010895 */
[----:B------:R-:W-:Y:S01]  /*9480*/  MUFU.EX2 R174, R174 ;  /* 0x000000ae00ae7308 */ /* 0x000fe20000000800 */
[----:B------:R-:W0:Y:S07]  /*9490*/  SHFL.BFLY PT, R151, R136, 0x1, 0x1f ;  /* 0x0c201f0088977f89 */ /* 0x000e2e00000e0000 */
[----:B------:R-:W-:Y:S08]  /*94a0*/  MUFU.EX2 R121, R226 ;  /* 0x000000e200797308 */ /* 0x000ff00000000800 */
[----:B------:R-:W-:Y:S08]  /*94b0*/  MUFU.EX2 R218, R218 ;  /* 0x000000da00da7308 */ /* 0x000ff00000000800 */
[----:B------:R-:W-:Y:S01]  /*94c0*/  MUFU.EX2 R131, R131 ;  /* 0x0000008300837308 */ /* 0x000fe20000000800 */
[----:B0-----:R-:W-:-:S05]  /*94d0*/  FMNMX.FTZ R8, R136, R151, !PT ;  /* 0x0000009788087209 */ /* 0x001fca0007810000 */
[----:B------:R-:W-:Y:S02]  /*94e0*/  FADD.FTZ R0, -R8, R9 ;  /* 0x0000000908007221 */ /* 0x000fe40000010100 */
[----:B------:R-:W-:Y:S02]  /*94f0*/  MUFU.EX2 R133, R133 ;  /* 0x0000008500857308 */ /* 0x000fe40000000800 */
[----:B------:R-:W-:-:S06]  /*9500*/  FMUL.FTZ R0, R0, R5 ;  /* 0x0000000500007220 */ /* 0x000fcc0000410000 */
[----:B------:R-:W-:Y:S08]  /*9510*/  MUFU.EX2 R143, R143 ;  /* 0x0000008f008f7308 */ /* 0x000ff00000000800 */
[----:B------:R-:W-:Y:S08]  /*9520*/  MUFU.EX2 R0, R0 ;  /* 0x0000000000007308 */ /* 0x000ff00000000800 */
[----:B------:R-:W-:Y:S08]  /*9530*/  MUFU.EX2 R139, R139 ;  /* 0x0000008b008b7308 */ /* 0x000ff00000000800 */
[----:B------:R-:W-:Y:S08]  /*9540*/  MUFU.EX2 R120, R120 ;  /* 0x0000007800787308 */ /* 0x000ff00000000800 */
[----:B------:R-:W0:Y:S01]  /*9550*/  MUFU.EX2 R141, R141 ;  /* 0x0000008d008d7308 */ /* 0x000e220000000800 */
[----:B------:R-:W-:-:S02]  /*9560*/  WARPGROUP.DEPBAR.LE gsb0, 0x0 ;  /* 0x00008000000079c5 */ /* 0x000fc40000010000 */
[----:B------:R-:W-:Y:S01]  /*9570*/  WARPGROUP.ARRIVE ;  /* 0x00000000000079c5 */ /* 0x000fe20000000000 */
[-CC-:B------:R-:W-:Y:S01]  /*9580*/  FFMA.FTZ R184, R230, R5.reuse, -R149.reuse ;  /* 0x00000005e6b87223 */ /* 0x180fe20000010895 */
[----:B------:R-:W-:-:S04]  /*9590*/  FFMA.FTZ R186, R150, R5, -R149 ;  /* 0x0000000596ba7223 */ /* 0x000fc80000010895 */
[----:B------:R-:W-:Y:S01]  /*95a0*/  HGMMA.64x192x16.F32 R24, R180, gdesc[UR12].tnspB, R24, gsb0 ;  /* 0x42e0000cb4187df0 */ /* 0x000fe20008000818 */
[----:B------:R-:W-:Y:S08]  /*95b0*/  MUFU.EX2 R184, R184 ;  /* 0x000000b800b87308 */ /* 0x000ff00000000800 */
[----:B------:R-:W-:Y:S01]  /*95c0*/  MUFU.EX2 R186, R186 ;  /* 0x000000ba00ba7308 */ /* 0x000fe20000000800 */
[----:B------:R-:W-:-:S02]  /*95d0*/  WARPGROUP.DEPBAR.LE gsb0, 0x0 ;  /* 0x00008000000079c5 */ /* 0x000fc40000010000 */
[-CC-:B------:R-:W-:Y:S01]  /*95e0*/  FFMA.FTZ R182, R128, R5.reuse, -R149.reuse ;  /* 0x0000000580b67223 */ /* 0x180fe20000010895 */
[-CC-:B------:R-:W-:Y:S01]  /*95f0*/  FFMA.FTZ R180, R232, R5.reuse, -R149.reuse ;  /* 0x00000005e8b47223 */ /* 0x180fe20000010895 */
[-CC-:B------:R-:W-:Y:S01]  /*9600*/  FFMA.FTZ R128, R147, R5.reuse, -R149.reuse ;  /* 0x0000000593807223 */ /* 0x180fe20000010895 */
[-C--:B------:R-:W-:Y:S01]  /*9610*/  FFMA.FTZ R149, R145, R5.reuse, -R149 ;  /* 0x0000000591957223 */ /* 0x080fe20000010895 */
[-C--:B------:R-:W-:Y:S01]  /*9620*/  FMUL.FTZ R145, R8, R5.reuse ;  /* 0x0000000508917220 */ /* 0x080fe20000410000 */
[----:B------:R-:W-:Y:S01]  /*9630*/  WARPGROUP.ARRIVE ;  /* 0x00000000000079c5 */ /* 0x000fe20000000000 */
[----:B------:R-:W-:Y:S01]  /*9640*/  IMAD.U32 R147, RZ, RZ, UR10 ;  /* 0x0000000aff937e24 */ /* 0x000fe2000f8e00ff */
[----:B------:R-:W-:Y:S01]  /*9650*/  MUFU.EX2 R9, R149 ;  /* 0x0000009500097308 */ /* 0x000fe20000000800 */
[-CC-:B------:R-:W-:Y:S01]  /*9660*/  FFMA.FTZ R189, R144, R5.reuse, -R145.reuse ;  /* 0x0000000590bd7223 */ /* 0x180fe20000010891 */
[-CC-:B------:R-:W-:Y:S01]  /*9670*/  FFMA.FTZ R144, R146, R5.reuse, -R145.reuse ;  /* 0x0000000592907223 */ /* 0x180fe20000010891 */
[----:B------:R-:W-:Y:S01]  /*9680*/  IMAD.U32 R146, RZ, RZ, UR7 ;  /* 0x00000007ff927e24 */ /* 0x000fe2000f8e00ff */
[----:B------:R-:W-:Y:S01]  /*9690*/  UMOV UR7, 0x40000040 ;  /* 0x4000004000077882 */ /* 0x000fe20000000000 */
[-CC-:B------:R-:W-:Y:S01]  /*96a0*/  FFMA.FTZ R201, R12, R5.reuse, -R145.reuse ;  /* 0x000000050cc97223 */ /* 0x180fe20000010891 */
[----:B------:R-:W-:Y:S01]  /*96b0*/  HGMMA.64x192x16.F32 R24, R176, gdesc[UR4].tnspB, R24, gsb0 ;  /* 0x42e00004b0187df0 */ /* 0x000fe20008000818 */
[-CC-:B------:R-:W-:Y:S01]  /*96c0*/  FFMA.FTZ R12, R14, R5.reuse, -R145.reuse ;  /* 0x000000050e0c7223 */ /* 0x180fe20000010891 */
[----:B------:R-:W-:Y:S01]  /*96d0*/  FFMA.FTZ R203, R168, R5, -R145 ;  /* 0x00000005a8cb7223 */ /* 0x000fe20000010891 */
[----:B------:R-:W-:-:S02]  /*96e0*/  @!P1 VIADD R146, R146, 0x36840 ;  /* 0x0003684092929836 */ /* 0x000fc40000000000 */
[-CC-:B------:R-:W-:Y:S01]  /*96f0*/  FFMA.FTZ R14, R172, R5.reuse, -R145.reuse ;  /* 0x00000005ac0e7223 */ /* 0x180fe20000010891 */
[----:B------:R-:W1:Y:S01]  /*9700*/  MUFU.EX2 R201, R201 ;  /* 0x000000c900c97308 */ /* 0x000e620000000800 */
[-CC-:B------:R-:W-:Y:S01]  /*9710*/  FFMA.FTZ R197, R160, R5.reuse, -R145.reuse ;  /* 0x00000005a0c57223 */ /* 0x180fe20000010891 */
[-CC-:B------:R-:W-:Y:S01]  /*9720*/  FFMA.FTZ R132, R162, R5.reuse, -R145.reuse ;  /* 0x00000005a2847223 */ /* 0x180fe20000010891 */
[----:B------:R-:W-:Y:S01]  /*9730*/  @!P1 PRMT R146, RZ, 0x654, R146 ;  /* 0x00000654ff929816 */ /* 0x000fe20000000092 */
        /* <DEDUP_REMOVED lines=19> */
[----:B------:R-:W-:Y:S01]  /*9870*/  FFMA.FTZ R15, R15, R5, -R145 ;  /* 0x000000050f0f7223 */ /* 0x000fe20000010891 */
[----:B------:R-:W-:Y:S01]  /*9880*/  MUFU.EX2 R14, R14 ;  /* 0x0000000e000e7308 */ /* 0x000fe20000000800 */
[----:B------:R-:W-:-:S07]  /*9890*/  UMOV UR6, UR36 ;  /* 0x0000002400067c82 */ /* 0x000fce0008000000 */
        /* <DEDUP_REMOVED lines=21> */
[----:B------:R-:W3:Y:S01]  /*99f0*/  MUFU.EX2 R128, R128 ;  /* 0x0000008000807308 */ /* 0x000ee20000000800 */
[----:B------:R-:W-:-:S02]  /*9a00*/  WARPGROUP.DEPBAR.LE gsb0, 0x0 ;  /* 0x00008000000079c5 */ /* 0x000fc40000010000 */
[----:B------:R4:W-:Y:S01]  /*9a10*/  @!P1 SYNCS.ARRIVE.TRANS64.RED.A1T0 RZ, [R146+URZ], RZ ;  /* 0x000000ff92ff99a7 */ /* 0x0009e2000810043f */
[----:B0-----:R-:W-:-:S04]  /*9a20*/  F2FP.F16.F32.PACK_AB R176, R141, R120 ;  /* 0x000000788db0723e */ /* 0x001fc800000000ff */
[----:B------:R-:W-:Y:S01]  /*9a30*/  MUFU.EX2 R179, R126 ;  /* 0x0000007e00b37308 */ /* 0x000fe20000000800 */
[----:B----4-:R-:W-:Y:S02]  /*9a40*/  @!P1 VIADD R146, R147, 0x36860 ;  /* 0x0003686093929836 */ /* 0x010fe40000000000 */
[----:B-1----:R-:W-:Y:S01]  /*9a50*/  FFMA.FTZ R147, R0, R2, R201 ;  /* 0x0000000200937223 */ /* 0x002fe200000100c9 */
[----:B------:R-:W-:Y:S01]  /*9a60*/  FFMA.FTZ R2, R188, R5, -R145 ;  /* 0x00000005bc027223 */ /* 0x000fe20000010891 */
[C---:B--2---:R-:W-:Y:S02]  /*9a70*/  F2FP.F16.F32.PACK_AB R201, R12.reuse, R201 ;  /* 0x000000c90cc9723e */ /* 0x044fe400000000ff */
[----:B------:R-:W-:Y:S01]  /*9a80*/  @!P1 PRMT R146, RZ, 0x654, R146 ;  /* 0x00000654ff929816 */ /* 0x000fe20000000092 */
[----:B------:R-:W-:Y:S01]  /*9a90*/  FADD.FTZ R138, R12, R147 ;  /* 0x000000930c8a7221 */ /* 0x000fe20000010000 */
[----:B------:R-:W-:Y:S01]  /*9aa0*/  MUFU.EX2 R15, R15 ;  /* 0x0000000f000f7308 */ /* 0x000fe20000000800 */
[----:B---3--:R-:W-:Y:S01]  /*9ab0*/  F2FP.F16.F32.PACK_AB R178, R9, R128 ;  /* 0x0000008009b2723e */ /* 0x008fe200000000ff */
[----:B------:R0:W-:Y:S01]  /*9ac0*/  @!P1 SYNCS.ARRIVE.TRANS64.RED.A1T0 RZ, [R146+URZ], RZ ;  /* 0x000000ff92ff99a7 */ /* 0x0001e2000810043f */
[----:B------:R-:W-:-:S05]  /*9ad0*/  F2FP.F16.F32.PACK_AB R188, R174, R123 ;  /* 0x0000007baebc723e */ /* 0x000fca00000000ff */
[----:B------:R-:W1:Y:S01]  /*9ae0*/  MUFU.EX2 R2, R2 ;  /* 0x0000000200027308 */ /* 0x000e620000000800 */
[----:B0-----:R-:W-:Y:S01]  /*9af0*/  FADD.FTZ R146, R20, R3 ;  /* 0x0000000314927221 */ /* 0x001fe20000010000 */
[----:B------:R-:W-:Y:S01]  /*9b00*/  FADD.FTZ R3, R203, R138 ;  /* 0x0000008acb037221 */ /* 0x000fe20000010000 */
[C---:B------:R-:W-:Y:S02]  /*9b10*/  F2FP.F16.F32.PACK_AB R203, R14.reuse, R203 ;  /* 0x000000cb0ecb723e */ /* 0x040fe400000000ff */
[----:B------:R-:W-:Y:S01]  /*9b20*/  FADD.FTZ R146, R135, R146 ;  /* 0x0000009287927221 */ /* 0x000fe20000010000 */
[----:B------:R-:W-:-:S03]  /*9b30*/  FADD.FTZ R138, R14, R3 ;  /* 0x000000030e8a7221 */ /* 0x000fc60000010000 */
[----:B------:R-:W-:Y:S01]  /*9b40*/  FADD.FTZ R3, R137, R146 ;  /* 0x0000009289037221 */ /* 0x000fe20000010000 */
[----:B------:R-:W-:Y:S01]  /*9b50*/  FADD.FTZ R147, R197, R138 ;  /* 0x0000008ac5937221 */ /* 0x000fe20000010000 */
[----:B------:R-:W-:Y:S02]  /*9b60*/  F2FP.F16.F32.PACK_AB R197, R132, R197 ;  /* 0x000000c584c5723e */ /* 0x000fe400000000ff */
[----:B------:R-:W-:Y:S01]  /*9b70*/  FADD.FTZ R3, R196, R3 ;  /* 0x00000003c4037221 */ /* 0x000fe20000010000 */
[----:B------:R-:W-:Y:S01]  /*9b80*/  FADD.FTZ R130, R132, R147 ;  /* 0x0000009384827221 */ /* 0x000fe20000010000 */
[----:B------:R-:W-:Y:S02]  /*9b90*/  F2FP.F16.F32.PACK_AB R196, R196, R137 ;  /* 0x00000089c4c4723e */ /* 0x000fe400000000ff */
[----:B------:R-:W-:Y:S01]  /*9ba0*/  FADD.FTZ R138, R198, R3 ;  /* 0x00000003c68a7221 */ /* 0x000fe20000010000 */
[----:B------:R-:W-:Y:S01]  /*9bb0*/  FADD.FTZ R147, R199, R130 ;  /* 0x00000082c7937221 */ /* 0x000fe20000010000 */
[C---:B------:R-:W-:Y:S01]  /*9bc0*/  F2FP.F16.F32.PACK_AB R198, R127.reuse, R198 ;  /* 0x000000c67fc6723e */ /* 0x040fe200000000ff */
[----:B------:R-:W-:Y:S01]  /*9bd0*/  FFMA.FTZ R3, R122, R5, -R145 ;  /* 0x000000057a037223 */ /* 0x000fe20000010891 */
[----:B------:R-:W-:Y:S01]  /*9be0*/  FADD.FTZ R138, R127, R138 ;  /* 0x0000008a7f8a7221 */ /* 0x000fe20000010000 */
[C---:B------:R-:W-:Y:S01]  /*9bf0*/  FADD.FTZ R130, R136.reuse, R147 ;  /* 0x0000009388827221 */ /* 0x040fe20000010000 */
[----:B------:R0:W2:Y:S01]  /*9c00*/  MUFU.EX2 R122, R190 ;  /* 0x000000be007a7308 */ /* 0x0000a20000000800 */
[----:B------:R-:W-:Y:S01]  /*9c10*/  F2FP.F16.F32.PACK_AB R199, R136, R199 ;  /* 0x000000c788c7723e */ /* 0x000fe200000000ff */
[----:B------:R-:W-:Y:S01]  /*9c20*/  FADD.FTZ R147, R125, R138 ;  /* 0x0000008a7d937221 */ /* 0x000fe20000010000 */
[----:B------:R-:W-:Y:S01]  /*9c30*/  FADD.FTZ R149, R193, R130 ;  /* 0x00000082c1957221 */ /* 0x000fe20000010000 */
[----:B------:R-:W-:-:S02]  /*9c40*/  F2FP.F16.F32.PACK_AB R193, R140, R193 ;  /* 0x000000c18cc1723e */ /* 0x000fc400000000ff */
[----:B------:R-:W-:Y:S01]  /*9c50*/  FADD.FTZ R147, R170, R147 ;  /* 0x00000093aa937221 */ /* 0x000fe20000010000 */
[----:B------:R-:W-:Y:S01]  /*9c60*/  FADD.FTZ R130, R140, R149 ;  /* 0x000000958c827221 */ /* 0x000fe20000010000 */
[----:B------:R3:W4:Y:S01]  /*9c70*/  MUFU.EX2 R177, R3 ;  /* 0x0000000300b17308 */ /* 0x0007220000000800 */
[----:B0-----:R-:W-:Y:S01]  /*9c80*/  F2FP.F16.F32.PACK_AB R190, R218, R121 ;  /* 0x00000079dabe723e */ /* 0x001fe200000000ff */
[----:B------:R-:W-:Y:S01]  /*9c90*/  FADD.FTZ R10, R194, R147 ;  /* 0x00000093c20a7221 */ /* 0x000fe20000010000 */
[----:B------:R-:W-:Y:S01]  /*9ca0*/  FADD.FTZ R21, R195, R130 ;  /* 0x00000082c3157221 */ /* 0x000fe20000010000 */
[C---:B------:R-:W-:Y:S02]  /*9cb0*/  F2FP.F16.F32.PACK_AB R194, R129.reuse, R194 ;  /* 0x000000c281c2723e */ /* 0x040fe400000000ff */
[----:B------:R-:W-:Y:S01]  /*9cc0*/  FADD.FTZ R10, R129, R10 ;  /* 0x0000000a810a7221 */ /* 0x000fe20000010000 */
[C---:B------:R-:W-:Y:S01]  /*9cd0*/  FADD.FTZ R20, R150.reuse, R21 ;  /* 0x0000001596147221 */ /* 0x040fe20000010000 */
[----:B------:R-:W-:-:S02]  /*9ce0*/  F2FP.F16.F32.PACK_AB R195, R150, R195 ;  /* 0x000000c396c3723e */ /* 0x000fc400000000ff */
[----:B------:R-:W-:Y:S01]  /*9cf0*/  FADD.FTZ R21, R123, R10 ;  /* 0x0000000a7b157221 */ /* 0x000fe20000010000 */
[----:B------:R-:W-:Y:S01]  /*9d00*/  FADD.FTZ R135, R189, R20 ;  /* 0x00000014bd877221 */ /* 0x000fe20000010000 */
[----:B------:R-:W-:Y:S02]  /*9d10*/  F2FP.F16.F32.PACK_AB R189, R144, R189 ;  /* 0x000000bd90bd723e */ /* 0x000fe400000000ff */
[----:B------:R-:W-:Y:S01]  /*9d20*/  FADD.FTZ R10, R174, R21 ;  /* 0x00000015ae0a7221 */ /* 0x000fe20000010000 */
[----:B------:R-:W-:-:S03]  /*9d30*/  FADD.FTZ R12, R144, R135 ;  /* 0x00000087900c7221 */ /* 0x000fc60000010000 */
[----:B------:R-:W-:Y:S01]  /*9d40*/  FADD.FTZ R21, R121, R10 ;  /* 0x0000000a79157221 */ /* 0x000fe20000010000 */
[----:B------:R-:W-:Y:S01]  /*9d50*/  FADD.FTZ R127, R191, R12 ;  /* 0x0000000cbf7f7221 */ /* 0x000fe20000010000 */
[----:B------:R-:W-:Y:S02]  /*9d60*/  F2FP.F16.F32.PACK_AB R191, R124, R191 ;  /* 0x000000bf7cbf723e */ /* 0x000fe400000000ff */
[----:B------:R-:W-:Y:S01]  /*9d70*/  FADD.FTZ R21, R218, R21 ;  /* 0x00000015da157221 */ /* 0x000fe20000010000 */
[----:B------:R-:W-:-:S03]  /*9d80*/  FADD.FTZ R10, R124, R127 ;  /* 0x0000007f7c0a7221 */ /* 0x000fc60000010000 */
[----:B------:R-:W-:Y:S01]  /*9d90*/  FADD.FTZ R12, R184, R21 ;  /* 0x00000015b80c7221 */ /* 0x000fe20000010000 */
[----:B------:R-:W-:Y:S01]  /*9da0*/  FADD.FTZ R21, R185, R10 ;  /* 0x0000000ab9157221 */ /* 0x000fe20000010000 */
[C---:B-1----:R-:W-:Y:S02]  /*9db0*/  F2FP.F16.F32.PACK_AB R185, R2.reuse, R185 ;  /* 0x000000b902b9723e */ /* 0x042fe400000000ff */
[C---:B------:R-:W-:Y:S01]  /*9dc0*/  FADD.FTZ R125, R131.reuse, R12 ;  /* 0x0000000c837d7221 */ /* 0x040fe20000010000 */
[----:B------:R-:W-:Y:S01]  /*9dd0*/  FADD.FTZ R10, R2, R21 ;  /* 0x00000015020a7221 */ /* 0x000fe20000010000 */
[----:B------:R-:W-:Y:S02]  /*9de0*/  F2FP.F16.F32.PACK_AB R184, R131, R184 ;  /* 0x000000b883b8723e */ /* 0x000fe400000000ff */
[----:B------:R-:W-:Y:S01]  /*9df0*/  FADD.FTZ R12, R186, R125 ;  /* 0x0000007dba0c7221 */ /* 0x000fe20000010000 */
[----:B------:R-:W-:Y:S01]  /*9e00*/  FADD.FTZ R21, R187, R10 ;  /* 0x0000000abb157221 */ /* 0x000fe20000010000 */
[----:B------:R-:W-:-:S02]  /*9e10*/  F2FP.F16.F32.PACK_AB R186, R133, R186 ;  /* 0x000000ba85ba723e */ /* 0x000fc400000000ff */
[----:B------:R-:W-:Y:S01]  /*9e20*/  FADD.FTZ R121, R133, R12 ;  /* 0x0000000c85797221 */ /* 0x000fe20000010000 */
[C---:B--2---:R-:W-:Y:S01]  /*9e30*/  FADD.FTZ R10, R122.reuse, R21 ;  /* 0x000000157a0a7221 */ /* 0x044fe20000010000 */
[----:B------:R-:W-:Y:S02]  /*9e40*/  F2FP.F16.F32.PACK_AB R187, R122, R187 ;  /* 0x000000bb7abb723e */ /* 0x000fe400000000ff */
[----:B------:R-:W-:Y:S01]  /*9e50*/  FADD.FTZ R12, R180, R121 ;  /* 0x00000079b40c7221 */ /* 0x000fe20000010000 */
[----:B------:R-:W-:Y:S01]  /*9e60*/  FADD.FTZ R10, R181, R10 ;  /* 0x0000000ab50a7221 */ /* 0x000fe20000010000 */
[C---:B------:R-:W-:Y:S02]  /*9e70*/  F2FP.F16.F32.PACK_AB R180, R143.reuse, R180 ;  /* 0x000000b48fb4723e */ /* 0x040fe400000000ff */
[----:B---3--:R-:W-:Y:S01]  /*9e80*/  FADD.FTZ R3, R143, R12 ;  /* 0x0000000c8f037221 */ /* 0x008fe20000010000 */
[C---:B------:R-:W-:Y:S01]  /*9e90*/  FADD.FTZ R10, R234.reuse, R10 ;  /* 0x0000000aea0a7221 */ /* 0x040fe20000010000 */
[----:B------:R-:W-:-:S02]  /*9ea0*/  F2FP.F16.F32.PACK_AB R181, R234, R181 ;  /* 0x000000b5eab5723e */ /* 0x000fc400000000ff */
[----:B------:R-:W-:Y:S01]  /*9eb0*/  FADD.FTZ R2, R182, R3 ;  /* 0x00000003b6027221 */ /* 0x000fe20000010000 */
[----:B------:R-:W-:Y:S01]  /*9ec0*/  FADD.FTZ R10, R183, R10 ;  /* 0x0000000ab70a7221 */ /* 0x000fe20000010000 */
[C---:B------:R-:W-:Y:S02]  /*9ed0*/  F2FP.F16.F32.PACK_AB R182, R139.reuse, R182 ;  /* 0x000000b68bb6723e */ /* 0x040fe400000000ff */
[----:B------:R-:W-:Y:S01]  /*9ee0*/  FADD.FTZ R3, R139, R2 ;  /* 0x000000028b037221 */ /* 0x000fe20000010000 */
[C---:B------:R-:W-:Y:S01]  /*9ef0*/  FADD.FTZ R10, R236.reuse, R10 ;  /* 0x0000000aec0a7221 */ /* 0x040fe20000010000 */
[----:B------:R-:W-:Y:S02]  /*9f00*/  F2FP.F16.F32.PACK_AB R183, R236, R183 ;  /* 0x000000b7ecb7723e */ /* 0x000fe400000000ff */
[----:B------:R-:W-:Y:S01]  /*9f10*/  FADD.FTZ R2, R120, R3 ;  /* 0x0000000378027221 */ /* 0x000fe20000010000 */
[----:B----4-:R-:W-:Y:S01]  /*9f20*/  FADD.FTZ R10, R177, R10 ;  /* 0x0000000ab10a7221 */ /* 0x010fe20000010000 */
[----:B------:R-:W-:-:S02]  /*9f30*/  F2FP.F16.F32.PACK_AB R177, R13, R177 ;  /* 0x000000b10db1723e */ /* 0x000fc400000000ff */
[----:B------:R-:W-:Y:S01]  /*9f40*/  FADD.FTZ R3, R141, R2 ;  /* 0x000000028d037221 */ /* 0x000fe20000010000 */
[----:B------:R-:W-:-:S03]  /*9f50*/  FADD.FTZ R10, R13, R10 ;  /* 0x0000000a0d0a7221 */ /* 0x000fc60000010000 */
[----:B------:R-:W-:Y:S01]  /*9f60*/  FADD.FTZ R2, R128, R3 ;  /* 0x0000000380027221 */ /* 0x000fe20000010000 */
[----:B------:R-:W-:Y:S01]  /*9f70*/  FADD.FTZ R10, R179, R10 ;  /* 0x0000000ab30a7221 */ /* 0x000fe20000010000 */
[----:B------:R-:W-:Y:S02]  /*9f80*/  F2FP.F16.F32.PACK_AB R179, R15, R179 ;  /* 0x000000b30fb3723e */ /* 0x000fe400000000ff */
[----:B------:R-:W-:Y:S01]  /*9f90*/  FADD.FTZ R3, R9, R2 ;  /* 0x0000000209037221 */ /* 0x000fe20000010000 */
[----:B------:R-:W-:Y:S01]  /*9fa0*/  FADD.FTZ R2, R15, R10 ;  /* 0x0000000a0f027221 */ /* 0x000fe20000010000 */
[----:B------:R-:W-:Y:S01]  /*9fb0*/  MOV R9, R8 ;  /* 0x0000000800097202 */ /* 0x000fe20000000f00 */
[----:B------:R-:W-:Y:S01]  /*9fc0*/  IMAD.MOV.U32 R10, RZ, RZ, R7 ;  /* 0x000000ffff0a7224 */ /* 0x000fe200078e0007 */
[----:B------:R-:W-:Y:S06]  /*9fd0*/  @P2 BRA `(.L_x_3460) ;  /* 0xffffffbc00682947 */ /* 0x000fec000383ffff */
.L_x_3451:
        /* <DEDUP_REMOVED lines=99> */
.L_x_3461:
[----:B------:R-:W0:Y:S01]  /*a610*/  S2UR UR5, SR_CgaCtaId ;  /* 0x00000000000579c3 */ /* 0x000e220000008800 */
[----:B------:R-:W-:Y:S01]  /*a620*/  UMOV UR4, 0x400 ;  /* 0x0000040000047882 */ /* 0x000fe20000000000 */
[----:B------:R-:W-:-:S05]  /*a630*/  IMAD.U32 R0, RZ, RZ, UR39 ;  /* 0x00000027ff007e24 */ /* 0x000fca000f8e00ff */
[----:B------:R-:W-:Y:S01]  /*a640*/  SHF.L.U32 R0, R0, 0x1f, RZ ;  /* 0x0000001f00007819 */ /* 0x000fe200000006ff */
[----:B0-----:R-:W-:-:S04]  /*a650*/  ULEA UR4, UR5, UR4, 0x18 ;  /* 0x0000000405047291 */ /* 0x001fc8000f8ec03f */
[----:B------:R-:W-:-:S09]  /*a660*/  ULEA UR12, UR36, UR4, 0x3 ;  /* 0x00000004240c7291 */ /* 0x000fd2000f8e183f */
[----:B------:R0:W1:Y:S01]  /*a670*/  SYNCS.PHASECHK.TRANS64.TRYWAIT P2, [UR12+0x36850], R0 ;  /* 0x03685000ff0075a7 */ /* 0x000062000804014c */
[----:B------:R-:W-:Y:S05]  /*a680*/  @!P0 BRA `(.L_x_3462) ;  /* 0x0000000000048947 */ /* 0x000fea0003800000 */
[----:B------:R-:W-:Y:S01]  /*a690*/  BPT.TRAP 0x1 ;  /* 0x000000040000795c */ /* 0x000fe20000300000 */
.L_x_3462:
[----:B-1----:R-:W-:Y:S05]  /*a6a0*/  @P2 BRA `(.L_x_3463) ;  /* 0x0000000000082947 */ /* 0x002fea0003800000 */
[----:B------:R-:W1:Y:S02]  /*a6b0*/  SYNCS.PHASECHK.TRANS64.TRYWAIT P0, [UR12+0x36850], R0 ;  /* 0x03685000ff0075a7 */ /* 0x000e64000800014c */
[----:B-1----:R-:W-:Y:S05]  /*a6c0*/  @!P0 BRA `(.L_x_3464) ;  /* 0x0000006800e08947 */ /* 0x002fea0003800000 */
.L_x_3463:
[----:B------:R-:W-:Y:S01]  /*a6d0*/  UIADD3 UR5, UR4, 0x400, URZ ;  /* 0x0000040004057890 */ /* 0x000fe2000fffe03f */
[----:B------:R-:W-:Y:S01]  /*a6e0*/  WARPGROUP.ARRIVE ;  /* 0x00000000000079c5 */ /* 0x000fe20000000000 */
[----:B------:R-:W-:Y:S01]  /*a6f0*/  UMOV UR7, 0x40000040 ;  /* 0x4000004000077882 */ /* 0x000fe20000000000 */
[----:B01----:R-:W0:Y:S01]  /*a700*/  SHFL.BFLY PT, R0, R3, 0x2, 0x1f ;  /* 0x0c401f0003007f89 */ /* 0x003e2200000e0000 */
[----:B------:R-:W-:Y:S01]  /*a710*/  USHF.R.U32.HI UR5, URZ, 0x4, UR5 ;  /* 0x000000043f057899 */ /* 0x000fe20008011605 */
[----:B------:R-:W-:Y:S01]  /*a720*/  CS2R R142, SRZ ;  /* 0x00000000008e7805 */ /* 0x000fe2000001ff00 */
[----:B------:R-:W-:Y:S01]  /*a730*/  IMAD.MOV.U32 R130, RZ, RZ, -0x800000 ;  /* 0xff800000ff827424 */ /* 0x000fe200078e00ff */
[----:B------:R-:W1:Y:S01]  /*a740*/  SHFL.BFLY PT, R9, R2, 0x2, 0x1f ;  /* 0x0c401f0002097f89 */ /* 0x000e6200000e0000 */
[----:B------:R-:W-:Y:S01]  /*a750*/  ULOP3.LUT UR5, UR5, 0x3fff, URZ, 0xc0, !UPT ;  /* 0x00003fff05057892 */ /* 0x000fe2000f8ec03f */
[----:B------:R-:W2:Y:S01]  /*a760*/  LDC R131, c[0x0][0xbe8] ;  /* 0x0002fa00ff837b82 */ /* 0x000ea20000000800 */
[----:B------:R-:W-:Y:S01]  /*a770*/  R2UR UR13, R208 ;  /* 0x00000000d00d72ca */ /* 0x000fe200000e0000 */
[----:B------:R-:W-:Y:S01]  /*a780*/  ULDC UR10, c[0x0][0xc44] ;  /* 0x00031100000a7ab9 */ /* 0x000fe20000000800 */
[----:B------:R-:W-:Y:S01]  /*a790*/  ULOP3.LUT UR5, UR5, 0x3800000, URZ, 0xfc, !UPT ;  /* 0x0380000005057892 */ /* 0x000fe2000f8efc3f */
[----:B------:R-:W-:-:S02]  /*a7a0*/  R2UR UR15, R209 ;  /* 0x00000000d10f72ca */ /* 0x000fc400000e0000 */
[----:B------:R-:W-:Y:S01]  /*a7b0*/  R2UR UR14, R207 ;  /* 0x00000000cf0e72ca */ /* 0x000fe200000e0000 */
[----:B------:R-:W-:-:S07]  /*a7c0*/  UIMAD UR8, UR36, 0xa80, UR5 ;  /* 0x00000a80240878a4 */ /* 0x000fce000f8e0205 */
[----:B------:R-:W-:Y:S01]  /*a7d0*/  UMOV UR6, UR8 ;  /* 0x0000000800067c82 */ /* 0x000fe20008000000 */
[----:B------:R-:W3:Y:S02]  /*a7e0*/  S2UR UR5, SR_SWINHI ;  /* 0x00000000000579c3 */ /* 0x000ee40000002f00 */
[----:B---3--:R-:W-:Y:S01]  /*a7f0*/  HGMMA.64x192x16.F32 R24, R200, gdesc[UR4].tnspB, R24, gsb0 ;  /* 0x42e00004c8187df0 */ /* 0x008fe20008000818 */
[----:B------:R-:W-:Y:S01]  /*a800*/  UIADD3 UR6, UR8, 0x80, URZ ;  /* 0x0000008008067890 */ /* 0x000fe2000fffe03f */
[----:B0-----:R-:W-:Y:S01]  /*a810*/  FADD.FTZ R0, R0, R3 ;  /* 0x0000000300007221 */ /* 0x001fe20000010000 */
[----:B------:R-:W-:Y:S01]  /*a820*/  UMOV UR7, 0x40000040 ;  /* 0x4000004000077882 */ /* 0x000fe20000000000 */
[----:B-1----:R-:W-:-:S03]  /*a830*/  FADD.FTZ R4, R9, R2 ;  /* 0x0000000209047221 */ /* 0x002fc60000010000 */
[----:B------:R-:W0:Y:S04]  /*a840*/  SHFL.BFLY PT, R9, R0, 0x1, 0x1f ;  /* 0x0c201f0000097f89 */ /* 0x000e2800000e0000 */
[----:B------:R-:W1:Y:S01]  /*a850*/  SHFL.BFLY PT, R11, R4, 0x1, 0x1f ;  /* 0x0c201f00040b7f89 */ /* 0x000e6200000e0000 */
[----:B0-----:R-:W-:Y:S01]  /*a860*/  FADD.FTZ R10, R0, R9 ;  /* 0x00000009000a7221 */ /* 0x001fe20000010000 */
[----:B------:R-:W-:Y:S01]  /*a870*/  MOV R0, 0xff800000 ;  /* 0xff80000000007802 */ /* 0x000fe20000000f00 */
[----:B------:R-:W-:Y:S02]  /*a880*/  IMAD R9, R205, 0x40, R17 ;  /* 0x00000040cd097824 */ /* 0x000fe400078e0211 */
[----:B-1----:R-:W-:Y:S01]  /*a890*/  FADD.FTZ R11, R4, R11 ;  /* 0x0000000b040b7221 */ /* 0x002fe20000010000 */
[----:B------:R-:W-:-:S04]  /*a8a0*/  FSETP.NE.FTZ.AND P0, PT, R10, RZ, PT ;  /* 0x000000ff0a00720b */ /* 0x000fc80003f15000 */
[----:B------:R-:W-:-:S09]  /*a8b0*/  FSETP.NE.FTZ.AND P2, PT, R11, RZ, PT ;  /* 0x000000ff0b00720b */ /* 0x000fd20003f55000 */
[----:B------:R-:W0:Y:S01]  /*a8c0*/  @P0 MUFU.LG2 R3, R10 ;  /* 0x0000000a00030308 */ /* 0x000e220000000c00 */
[----:B------:R-:W-:-:S03]  /*a8d0*/  @P0 FMUL.FTZ R2, R5, 0.69314718246459960938 ;  /* 0x3f31721805020820 */ /* 0x000fc60000410000 */
[----:B------:R-:W-:-:S04]  /*a8e0*/  @P2 FMUL.FTZ R4, R5, 0.69314718246459960938 ;  /* 0x3f31721805042820 */ /* 0x000fc80000410000 */
[----:B------:R-:W1:Y:S08]  /*a8f0*/  @P2 MUFU.LG2 R6, R11 ;  /* 0x0000000b00062308 */ /* 0x000e700000000c00 */
[----:B------:R-:W-:Y:S01]  /*a900*/  @P2 MUFU.RCP R142, R11 ;  /* 0x0000000b008e2308 */ /* 0x000fe20000001000 */
[----:B0-----:R-:W-:-:S04]  /*a910*/  @P0 FMUL.FTZ R3, R3, 0.69314718246459960938 ;  /* 0x3f31721803030820 */ /* 0x001fc80000410000 */
[----:B------:R-:W-:-:S03]  /*a920*/  @P0 FFMA.FTZ R130, R2, R7, R3 ;  /* 0x0000000702820223 */ /* 0x000fc60000010003 */
[----:B------:R0:W3:Y:S01]  /*a930*/  @P0 MUFU.RCP R143, R10 ;  /* 0x0000000a008f0308 */ /* 0x0000e20000001000 */
[----:B-1----:R-:W-:-:S04]  /*a940*/  @P2 FMUL.FTZ R5, R6, 0.69314718246459960938 ;  /* 0x3f31721806052820 */ /* 0x002fc80000410000 */
[----:B------:R-:W-:Y:S01]  /*a950*/  @P2 FFMA.FTZ R0, R4, R8, R5 ;  /* 0x0000000804002223 */ /* 0x000fe20000010005 */
[----:B------:R-:W-:Y:S02]  /*a960*/  WARPGROUP.DEPBAR.LE gsb0, 0x0 ;  /* 0x00008000000079c5 */ /* 0x000fe40000010000 */
[----:B------:R-:W-:-:S06]  /*a970*/  WARPGROUP.ARRIVE ;  /* 0x00000000000079c5 */ /* 0x000fcc0000000000 */
[----:B------:R-:W-:Y:S01]  /*a980*/  HGMMA.64x192x16.F32 R24, R196, gdesc[UR4].tnspB, R24, gsb0 ;  /* 0x42e00004c4187df0 */ /* 0x000fe20008000818 */
[----:B------:R-:W-:Y:S01]  /*a990*/  UIADD3 UR6, UR8, 0x100, URZ ;  /* 0x0000010008067890 */ /* 0x000fe2000fffe03f */
[----:B------:R-:W-:Y:S01]  /*a9a0*/  UMOV UR7, 0x40000040 ;  /* 0x4000004000077882 */ /* 0x000fe20000000000 */
[----:B------:R-:W-:Y:S02]  /*a9b0*/  WARPGROUP.DEPBAR.LE gsb0, 0x0 ;  /* 0x00008000000079c5 */ /* 0x000fe40000010000 */
[----:B------:R-:W-:-:S15]  /*a9c0*/  WARPGROUP.ARRIVE ;  /* 0x00000000000079c5 */ /* 0x000fde0000000000 */
        /* <DEDUP_REMOVED lines=13> */
[----:B------:R-:W-:Y:S01]  /*aaa0*/  UIADD3 UR8, UR8, 0x300, URZ ;  /* 0x0000030008087890 */ /* 0x000fe2000fffe03f */
[----:B------:R-:W-:Y:S02]  /*aab0*/  WARPGROUP.DEPBAR.LE gsb0, 0x0 ;  /* 0x00008000000079c5 */ /* 0x000fe40000010000 */
[----:B------:R-:W-:-:S14]  /*aac0*/  WARPGROUP.ARRIVE ;  /* 0x00000000000079c5 */ /* 0x000fdc0000000000 */
[----:B------:R-:W-:Y:S01]  /*aad0*/  HGMMA.64x192x16.F32 R24, R180, gdesc[UR4].tnspB, R24, gsb0 ;  /* 0x42e00004b4187df0 */ /* 0x000fe20008000818 */
[----:B------:R-:W-:Y:S01]  /*aae0*/  UMOV UR6, UR4 ;  /* 0x0000000400067c82 */ /* 0x000fe20008000000 */
[----:B------:R-:W-:Y:S01]  /*aaf0*/  UMOV UR7, UR5 ;  /* 0x0000000500077c82 */ /* 0x000fe20008000000 */
[----:B------:R-:W-:Y:S01]  /*ab00*/  UIADD3 UR5, -UR13, URZ, URZ ;  /* 0x0000003f0d057290 */ /* 0x000fe2000fffe13f */
[----:B------:R-:W-:Y:S01]  /*ab10*/  IMAD.U32 R126, RZ, RZ, UR6 ;  /* 0x00000006ff7e7e24 */ /* 0x000fe2000f8e00ff */
[----:B------:R-:W-:Y:S01]  /*ab20*/  UMOV UR6, UR8 ;  /* 0x0000000800067c82 */ /* 0x000fe20008000000 */
[----:B------:R-:W-:Y:S01]  /*ab30*/  IMAD.U32 R127, RZ, RZ, UR7 ;  /* 0x00000007ff7f7e24 */ /* 0x000fe2000f8e00ff */
[----:B------:R-:W-:Y:S01]  /*ab40*/  UMOV UR7, 0x40000040 ;  /* 0x4000004000077882 */ /* 0x000fe20000000000 */
[----:B------:R-:W-:Y:S01]  /*ab50*/  UIMAD UR10, UR10, UR5, UR15 ;  /* 0x000000050a0a72a4 */ /* 0x000fe2000f8e020f */
[----:B------:R-:W-:Y:S01]  /*ab60*/  IMAD.WIDE R140, R213, 0x2, R126 ;  /* 0x00000002d58c7825 */ /* 0x000fe200078e027e */
[----:B------:R-:W-:-:S02]  /*ab70*/  ULDC.64 UR8, c[0x0][0xb90] ;  /* 0x0002e40000087ab9 */ /* 0x000fc40000000a00 */
[----:B------:R-:W-:Y:S01]  /*ab80*/  USHF.R.S32.HI UR11, URZ, 0x1f, UR10 ;  /* 0x0000001f3f0b7899 */ /* 0x000fe2000801140a */
[----:B------:R-:W-:Y:S01]  /*ab90*/  IMAD.WIDE R126, R9, 0x2, R126 ;  /* 0x00000002097e7825 */ /* 0x000fe200078e027e */
[C---:B------:R-:W-:Y:S02]  /*aba0*/  IADD3 R135, P4, R140.reuse, 0x8060, RZ ;  /* 0x000080608c877810 */ /* 0x040fe40007f9e0ff */
[----:B------:R-:W-:Y:S01]  /*abb0*/  UIMAD UR5, UR11, UR8, URZ ;  /* 0x000000080b0572a4 */ /* 0x000fe2000f8e023f */
[C---:B------:R-:W-:Y:S02]  /*abc0*/  LOP3.LUT R3, R140.reuse, 0x380, RZ, 0xc0, !PT ;  /* 0x000003808c037812 */ /* 0x040fe400078ec0ff */
[----:B------:R-:W-:Y:S01]  /*abd0*/  LOP3.LUT R134, R135, 0x380, RZ, 0xc0, !PT ;  /* 0x0000038087867812 */ /* 0x000fe200078ec0ff */
[----:B------:R-:W-:Y:S01]  /*abe0*/  UIMAD UR5, UR10, UR9, UR5 ;  /* 0x000000090a0572a4 */ /* 0x000fe2000f8e0205 */
[----:B------:R-:W-:Y:S02]  /*abf0*/  IADD3 R15, P3, R140, 0x8040, RZ ;  /* 0x000080408c0f7810 */ /* 0x000fe40007f7e0ff */
[----:B------:R-:W-:-:S02]  /*ac00*/  SHF.R.U64 R134, R134, 0x3, RZ ;  /* 0x0000000386867819 */ /* 0x000fc400000012ff */
[C---:B------:R-:W-:Y:S01]  /*ac10*/  IADD3 R12, P6, R140.reuse, 0x8020, RZ ;  /* 0x000080208c0c7810 */ /* 0x040fe20007fde0ff */
[--C-:B------:R-:W-:Y:S01]  /*ac20*/  IMAD.X R157, RZ, RZ, R141.reuse, P3 ;  /* 0x000000ffff9d7224 */ /* 0x100fe200018e068d */
[C---:B------:R-:W-:Y:S02]  /*ac30*/  IADD3 R13, P5, R140.reuse, 0x8000, RZ ;  /* 0x000080008c0d7810 */ /* 0x040fe40007fbe0ff */
[----:B------:R-:W-:Y:S01]  /*ac40*/  IADD3 R8, P2, R140, 0x4060, RZ ;  /* 0x000040608c087810 */ /* 0x000fe20007f5e0ff */
[--C-:B------:R-:W-:Y:S01]  /*ac50*/  IMAD.X R137, RZ, RZ, R141.reuse, P6 ;  /* 0x000000ffff897224 */ /* 0x100fe200030e068d */
[----:B------:R-:W-:Y:S01]  /*ac60*/  SHF.R.U64 R3, R3, 0x3, RZ ;  /* 0x0000000303037819 */ /* 0x000fe200000012ff */
[--C-:B------:R-:W-:Y:S01]  /*ac70*/  IMAD.X R155, RZ, RZ, R141.reuse, P5 ;  /* 0x000000ffff9b7224 */ /* 0x100fe200028e068d */
[----:B------:R-:W-:Y:S01]  /*ac80*/  LOP3.LUT R134, R134, R135, RZ, 0x3c, !PT ;  /* 0x0000008786867212 */ /* 0x000fe200078e3cff */
[--C-:B------:R-:W-:Y:S01]  /*ac90*/  IMAD.X R135, RZ, RZ, R141.reuse, P4 ;  /* 0x000000ffff877224 */ /* 0x100fe200020e068d */
[----:B0-----:R-:W-:Y:S01]  /*aca0*/  LOP3.LUT R10, R12, 0x380, RZ, 0xc0, !PT ;  /* 0x000003800c0a7812 */ /* 0x001fe200078ec0ff */
[----:B------:R-:W-:Y:S01]  /*acb0*/  IMAD.X R133, RZ, RZ, R141, P2 ;  /* 0x000000ffff857224 */ /* 0x000fe200010e068d */
[----:B------:R-:W-:-:S02]  /*acc0*/  LOP3.LUT R2, R13, 0x380, RZ, 0xc0, !PT ;  /* 0x000003800d027812 */ /* 0x000fc400078ec0ff */
[C---:B------:R-:W-:Y:S02]  /*acd0*/  IADD3 R5, P0, R140.reuse, 0x20, RZ ;  /* 0x000000208c057810 */ /* 0x040fe40007f1e0ff */
[C---:B------:R-:W-:Y:S02]  /*ace0*/  IADD3 R6, P4, R140.reuse, 0x4040, RZ ;  /* 0x000040408c067810 */ /* 0x040fe40007f9e0ff */
[C---:B------:R-:W-:Y:S01]  /*acf0*/  IADD3 R4, P3, R140.reuse, 0x4020, RZ ;  /* 0x000040208c047810 */ /* 0x040fe20007f7e0ff */
[--C-:B------:R-:W-:Y:S01]  /*ad00*/  IMAD.X R145, RZ, RZ, R141.reuse, P0 ;  /* 0x000000ffff917224 */ /* 0x100fe200000e068d */
[C---:B------:R-:W-:Y:S02]  /*ad10*/  IADD3 R11, P6, R140.reuse, 0x4000, RZ ;  /* 0x000040008c0b7810 */ /* 0x040fe40007fde0ff */
[C---:B------:R-:W-:Y:S01]  /*ad20*/  IADD3 R9, P5, R140.reuse, 0x60, RZ ;  /* 0x000000608c097810 */ /* 0x040fe20007fbe0ff */
[--C-:B------:R-:W-:Y:S01]  /*ad30*/  IMAD.X R153, RZ, RZ, R141.reuse, P3 ;  /* 0x000000ffff997224 */ /* 0x100fe200018e068d */
[----:B------:R-:W-:Y:S01]  /*ad40*/  IADD3 R7, P2, R140, 0x40, RZ ;  /* 0x000000408c077810 */ /* 0x000fe20007f5e0ff */
[--C-:B------:R-:W-:Y:S01]  /*ad50*/  IMAD.X R151, RZ, RZ, R141.reuse, P6 ;  /* 0x000000ffff977224 */ /* 0x100fe200030e068d */
[----:B------:R-:W-:Y:S01]  /*ad60*/  LOP3.LUT R140, R3, R140, RZ, 0x3c, !PT ;  /* 0x0000008c038c7212 */ /* 0x000fe200078e3cff */
[--C-:B------:R-:W-:Y:S01]  /*ad70*/  IMAD.X R149, RZ, RZ, R141.reuse, P5 ;  /* 0x000000ffff957224 */ /* 0x100fe200028e068d */
[----:B------:R-:W-:Y:S01]  /*ad80*/  SHF.R.U64 R3, R10, 0x3, RZ ;  /* 0x000000030a037819 */ /* 0x000fe200000012ff */
[----:B------:R-:W-:Y:S01]  /*ad90*/  IMAD.X R147, RZ, RZ, R141, P2 ;  /* 0x000000ffff937224 */ /* 0x000fe200010e068d */
[----:B------:R-:W-:-:S02]  /*ada0*/  SHF.R.U64 R2, R2, 0x3, RZ ;  /* 0x0000000302027819 */ /* 0x000fc400000012ff */
[----:B------:R-:W-:Y:S02]  /*adb0*/  LOP3.LUT R136, R3, R12, RZ, 0x3c, !PT ;  /* 0x0000000c03887212 */ /* 0x000fe400078e3cff */
[----:B------:R-:W-:Y:S02]  /*adc0*/  LOP3.LUT R154, R2, R13, RZ, 0x3c, !PT ;  /* 0x0000000d029a7212 */ /* 0x000fe400078e3cff */
[----:B------:R-:W-:Y:S02]  /*add0*/  LOP3.LUT R3, R8, 0x380, RZ, 0xc0, !PT ;  /* 0x0000038008037812 */ /* 0x000fe400078ec0ff */
[----:B------:R-:W-:Y:S02]  /*ade0*/  LOP3.LUT R2, R5, 0x380, RZ, 0xc0, !PT ;  /* 0x0000038005027812 */ /* 0x000fe400078ec0ff */
[----:B------:R-:W-:Y:S02]  /*adf0*/  SHF.R.U64 R3, R3, 0x3, RZ ;  /* 0x0000000303037819 */ /* 0x000fe400000012ff */
[----:B------:R-:W-:-:S02]  /*ae00*/  SHF.R.U64 R2, R2, 0x3, RZ ;  /* 0x0000000302027819 */ /* 0x000fc400000012ff */
[----:B------:R-:W-:Y:S02]  /*ae10*/  LOP3.LUT R132, R3, R8, RZ, 0x3c, !PT ;  /* 0x0000000803847212 */ /* 0x000fe400078e3cff */
[----:B------:R-:W-:Y:S02]  /*ae20*/  LOP3.LUT R144, R2, R5, RZ, 0x3c, !PT ;  /* 0x0000000502907212 */ /* 0x000fe400078e3cff */
[----:B------:R-:W-:Y:S02]  /*ae30*/  LOP3.LUT R5, R6, 0x380, RZ, 0xc0, !PT ;  /* 0x0000038006057812 */ /* 0x000fe400078ec0ff */
[----:B------:R-:W-:Y:S02]  /*ae40*/  LOP3.LUT R3, R4, 0x380, RZ, 0xc0, !PT ;  /* 0x0000038004037812 */ /* 0x000fe400078ec0ff */
[----:B------:R-:W-:Y:S02]  /*ae50*/  LOP3.LUT R8, R9, 0x380, RZ, 0xc0, !PT ;  /* 0x0000038009087812 */ /* 0x000fe400078ec0ff */
[----:B------:R-:W-:-:S02]  /*ae60*/  LOP3.LUT R2, R11, 0x380, RZ, 0xc0, !PT ;  /* 0x000003800b027812 */ /* 0x000fc400078ec0ff */
[----:B------:R-:W-:Y:S02]  /*ae70*/  SHF.R.U64 R5, R5, 0x3, RZ ;  /* 0x0000000305057819 */ /* 0x000fe400000012ff */
[----:B------:R-:W-:Y:S02]  /*ae80*/  SHF.R.U64 R3, R3, 0x3, RZ ;  /* 0x0000000303037819 */ /* 0x000fe400000012ff */
[----:B------:R-:W-:Y:S02]  /*ae90*/  SHF.R.U64 R8, R8, 0x3, RZ ;  /* 0x0000000308087819 */ /* 0x000fe400000012ff */
[----:B------:R-:W-:Y:S02]  /*aea0*/  IADD3 R21, P2, R126, 0x5000, RZ ;  /* 0x000050007e157810 */ /* 0x000fe40007f5e0ff */
[----:B------:R-:W-:Y:S02]  /*aeb0*/  IADD3.X R139, RZ, R141, RZ, P4, !PT ;  /* 0x0000008dff8b7210 */ /* 0x000fe400027fe4ff */
[----:B------:R-:W-:-:S02]  /*aec0*/  SHF.R.U64 R2, R2, 0x3, RZ ;  /* 0x0000000302027819 */ /* 0x000fc400000012ff */
[----:B------:R-:W-:Y:S02]  /*aed0*/  LOP3.LUT R138, R5, R6, RZ, 0x3c, !PT ;  /* 0x00000006058a7212 */ /* 0x000fe400078e3cff */
[----:B------:R-:W-:Y:S02]  /*aee0*/  LOP3.LUT R152, R3, R4, RZ, 0x3c, !PT ;  /* 0x0000000403987212 */ /* 0x000fe400078e3cff */
[----:B------:R-:W-:Y:S02]  /*aef0*/  LOP3.LUT R148, R8, R9, RZ, 0x3c, !PT ;  /* 0x0000000908947212 */ /* 0x000fe400078e3cff */
[----:B------:R-:W-:Y:S02]  /*af00*/  LOP3.LUT R20, R21, 0x380, RZ, 0xc0, !PT ;  /* 0x0000038015147812 */ /* 0x000fe400078ec0ff */
[C---:B------:R-:W-:Y:S02]  /*af10*/  IADD3 R3, P4, R126.reuse, 0x1000, RZ ;  /* 0x000010007e037810 */ /* 0x040fe40007f9e0ff */
[----:B------:R-:W-:-:S02]  /*af20*/  IADD3 R5, P3, R126, 0x2000, RZ ;  /* 0x000020007e057810 */ /* 0x000fc40007f7e0ff */
[C---:B------:R-:W-:Y:S02]  /*af30*/  IADD3 R9, P6, R126.reuse, 0x3000, RZ ;  /* 0x000030007e097810 */ /* 0x040fe40007fde0ff */
[----:B------:R-:W-:Y:S02]  /*af40*/  IADD3 R13, P5, R126, 0x4000, RZ ;  /* 0x000040007e0d7810 */ /* 0x000fe40007fbe0ff */
[----:B------:R-:W-:Y:S02]  /*af50*/  LOP3.LUT R150, R2, R11, RZ, 0x3c, !PT ;  /* 0x0000000b02967212 */ /* 0x000fe400078e3cff */
[----:B------:R-:W-:Y:S02]  /*af60*/  SHF.R.U64 R20, R20, 0x3, RZ ;  /* 0x0000000314147819 */ /* 0x000fe400000012ff */
[----:B------:R-:W-:Y:S02]  /*af70*/  LOP3.LUT R2, R3, 0x380, RZ, 0xc0, !PT ;  /* 0x0000038003027812 */ /* 0x000fe400078ec0ff */
[----:B------:R-:W-:-:S02]  /*af80*/  LOP3.LUT R4, R5, 0x380, RZ, 0xc0, !PT ;  /* 0x0000038005047812 */ /* 0x000fc400078ec0ff */
[----:B------:R-:W-:Y:S02]  /*af90*/  LOP3.LUT R8, R9, 0x380, RZ, 0xc0, !PT ;  /* 0x0000038009087812 */ /* 0x000fe400078ec0ff */
[----:B------:R-:W-:Y:S02]  /*afa0*/  LOP3.LUT R12, R13, 0x380, RZ, 0xc0, !PT ;  /* 0x000003800d0c7812 */ /* 0x000fe400078ec0ff */
[----:B------:R-:W-:Y:S02]  /*afb0*/  LOP3.LUT R14, R15, 0x380, RZ, 0xc0, !PT ;  /* 0x000003800f0e7812 */ /* 0x000fe400078ec0ff */
[----:B------:R-:W-:Y:S02]  /*afc0*/  LOP3.LUT R6, R7, 0x380, RZ, 0xc0, !PT ;  /* 0x0000038007067812 */ /* 0x000fe400078ec0ff */
[----:B------:R-:W-:Y:S01]  /*afd0*/  LOP3.LUT R20, R20, R21, RZ, 0x3c, !PT ;  /* 0x0000001514147212 */ /* 0x000fe200078e3cff */
[----:B------:R-:W-:Y:S01]  /*afe0*/  IMAD.X R21, RZ, RZ, R127, P2 ;  /* 0x000000ffff157224 */ /* 0x000fe200010e067f */
[----:B------:R-:W-:-:S02]  /*aff0*/  LOP3.LUT R11, R126, 0x380, RZ, 0xc0, !PT ;  /* 0x000003807e0b7812 */ /* 0x000fc400078ec0ff */
[----:B------:R-:W-:Y:S02]  /*b000*/  SHF.R.U64 R2, R2, 0x3, RZ ;  /* 0x0000000302027819 */ /* 0x000fe400000012ff */
[----:B------:R-:W-:Y:S02]  /*b010*/  SHF.R.U64 R4, R4, 0x3, RZ ;  /* 0x0000000304047819 */ /* 0x000fe400000012ff */
[----:B------:R-:W-:Y:S02]  /*b020*/  SHF.R.U64 R8, R8, 0x3, RZ ;  /* 0x0000000308087819 */ /* 0x000fe400000012ff */
[----:B------:R-:W-:Y:S02]  /*b030*/  SHF.R.U64 R12, R12, 0x3, RZ ;  /* 0x000000030c0c7819 */ /* 0x000fe400000012ff */
[----:B------:R-:W-:Y:S02]  /*b040*/  SHF.R.U64 R14, R14, 0x3, RZ ;  /* 0x000000030e0e7819 */ /* 0x000fe400000012ff */
[----:B------:R-:W-:-:S02]  /*b050*/  SHF.R.U64 R6, R6, 0x3, RZ ;  /* 0x0000000306067819 */ /* 0x000fc400000012ff */
[----:B------:R-:W-:Y:S02]  /*b060*/  IADD3 R159, P2, R126, 0xb000, RZ ;  /* 0x0000b0007e9f7810 */ /* 0x000fe40007f5e0ff */
[----:B------:R-:W-:Y:S02]  /*b070*/  SHF.R.U64 R11, R11, 0x3, RZ ;  /* 0x000000030b0b7819 */ /* 0x000fe400000012ff */
        /* <DEDUP_REMOVED lines=9> */
[----:B------:R-:W-:Y:S02]  /*b110*/  LOP3.LUT R146, R6, R7, RZ, 0x3c, !PT ;  /* 0x0000000706927212 */ /* 0x000fe400078e3cff */
[----:B------:R-:W-:Y:S02]  /*b120*/  LOP3.LUT R10, R159, 0x380, RZ, 0xc0, !PT ;  /* 0x000003809f0a7812 */ /* 0x000fe400078ec0ff */
[C---:B------:R-:W-:Y:S02]  /*b130*/  IADD3 R121, P0, R126.reuse, 0x6000, RZ ;  /* 0x000060007e797810 */ /* 0x040fe40007f1e0ff */
[C---:B------:R-:W-:Y:S02]  /*b140*/  IADD3 R125, P4, R126.reuse, 0x7000, RZ ;  /* 0x000070007e7d7810 */ /* 0x040fe40007f9e0ff */
[C---:B------:R-:W-:Y:S02]  /*b150*/  IADD3 R7, P3, R126.reuse, 0x8000, RZ ;  /* 0x000080007e077810 */ /* 0x040fe40007f7e0ff */
[----:B------:R-:W-:-:S02]  /*b160*/  IADD3 R15, P6, R126, 0x9000, RZ ;  /* 0x000090007e0f7810 */ /* 0x000fc40007fde0ff */
[----:B------:R-:W-:Y:S02]  /*b170*/  IADD3 R123, P5, R126, 0xa000, RZ ;  /* 0x0000a0007e7b7810 */ /* 0x000fe40007fbe0ff */
[----:B------:R-:W-:Y:S01]  /*b180*/  LOP3.LUT R126, R11, R126, RZ, 0x3c, !PT ;  /* 0x0000007e0b7e7212 */ /* 0x000fe200078e3cff */
[----:B------:R-:W-:Y:S01]  /*b190*/  IMAD.X R11, RZ, RZ, R127, P2 ;  /* 0x000000ffff0b7224 */ /* 0x000fe200010e067f */
[----:B------:R-:W-:Y:S02]  /*b1a0*/  SHF.R.U64 R10, R10, 0x3, RZ ;  /* 0x000000030a0a7819 */ /* 0x000fe400000012ff */
[----:B--2---:R-:W-:Y:S02]  /*b1b0*/  ISETP.NE.AND P2, PT, R131, 0x1, PT ;  /* 0x000000018300780c */ /* 0x004fe40003f45270 */
[----:B------:R-:W-:Y:S01]  /*b1c0*/  MOV R145, R144 ;  /* 0x0000009000917202 */ /* 0x000fe20000000f00 */
[----:B------:R-:W-:Y:S01]  /*b1d0*/  IMAD.U32 R144, RZ, RZ, UR12 ;  /* 0x0000000cff907e24 */ /* 0x000fe2000f8e00ff */
[----:B------:R-:W-:Y:S01]  /*b1e0*/  LOP3.LUT R10, R10, R159, RZ, 0x3c, !PT ;  /* 0x0000009f0a0a7212 */ /* 0x000fe200078e3cff */
[----:B------:R-:W-:Y:S01]  /*b1f0*/  USHF.R.S32.HI UR12, URZ, 0x1f, UR13 ;  /* 0x0000001f3f0c7899 */ /* 0x000fe2000801140d */
[----:B------:R-:W0:Y:S01]  /*b200*/  LDC R159, c[0x0][0xc38] ;  /* 0x00030e00ff9f7b82 */ /* 0x000e220000000800 */
[----:B------:R-:W-:-:S02]  /*b210*/  MOV R141, R140 ;  /* 0x0000008c008d7202 */ /* 0x000fc40000000f00 */
[----:B------:R-:W-:Y:S02]  /*b220*/  @!P1 IADD3 R144, R144, 0x36860, RZ ;  /* 0x0003686090909810 */ /* 0x000fe40007ffe0ff */
[----:B------:R-:W-:Y:S02]  /*b230*/  MOV R140, R150 ;  /* 0x00000096008c7202 */ /* 0x000fe40000000f00 */
[----:B------:R-:W-:Y:S02]  /*b240*/  @!P1 PRMT R150, RZ, 0x654, R144 ;  /* 0x00000654ff969816 */ /* 0x000fe40000000090 */
[----:B------:R-:W-:Y:S02]  /*b250*/  MOV R144, R148 ;  /* 0x0000009400907202 */ /* 0x000fe40000000f00 */
[----:B------:R-:W1:Y:S01]  /*b260*/  @P2 LDC R149, c[0x0][0xbec] ;  /* 0x0002fb00ff952b82 */ /* 0x000e620000000800 */
[----:B------:R-:W-:Y:S02]  /*b270*/  MOV R138, R138 ;  /* 0x0000008a008a7202 */ /* 0x000fe40000000f00 */
[----:B------:R-:W-:-:S02]  /*b280*/  MOV R139, R152 ;  /* 0x00000098008b7202 */ /* 0x000fc40000000f00 */
[----:B------:R-:W-:Y:S01]  /*b290*/  MOV R133, R132 ;  /* 0x0000008400857202 */ /* 0x000fe20000000f00 */
[----:B------:R-:W-:Y:S01]  /*b2a0*/  IMAD R132, RZ, RZ, -UR15 ;  /* 0x8000000fff847e24 */ /* 0x000fe2000f8e02ff */
[----:B------:R-:W-:Y:S01]  /*b2b0*/  MOV R146, R146 ;  /* 0x0000009200927202 */ /* 0x000fe20000000f00 */
[----:B------:R-:W2:Y:S01]  /*b2c0*/  @P2 LDC R152, c[0x0][0xbf0] ;  /* 0x0002fc00ff982b82 */ /* 0x000ea20000000800 */
[----:B------:R-:W-:Y:S02]  /*b2d0*/  LOP3.LUT R120, R121, 0x380, RZ, 0xc0, !PT ;  /* 0x0000038079787812 */ /* 0x000fe400078ec0ff */
[----:B------:R-:W-:Y:S01]  /*b2e0*/  LOP3.LUT R6, R7, 0x380, RZ, 0xc0, !PT ;  /* 0x0000038007067812 */ /* 0x000fe200078ec0ff */
[----:B0-----:R-:W-:Y:S01]  /*b2f0*/  IMAD R132, R159, R132, UR14 ;  /* 0x0000000e9f847e24 */ /* 0x001fe2000f8e0284 */
[----:B------:R-:W-:Y:S02]  /*b300*/  SHF.R.U64 R120, R120, 0x3, RZ ;  /* 0x0000000378787819 */ /* 0x000fe400000012ff */
[----:B------:R-:W-:Y:S01]  /*b310*/  SHF.R.U64 R6, R6, 0x3, RZ ;  /* 0x0000000306067819 */ /* 0x000fe200000012ff */
[----:B------:R-:W-:-:S02]  /*b320*/  WARPGROUP.DEPBAR.LE gsb0, 0x0 ;  /* 0x00008000000079c5 */ /* 0x000fc40000010000 */
[----:B------:R-:W-:Y:S01]  /*b330*/  WARPGROUP.ARRIVE ;  /* 0x00000000000079c5 */ /* 0x000fe20000000000 */
[----:B------:R-:W-:Y:S01]  /*b340*/  IMAD R148, R132, 0x80, R212 ;  /* 0x0000008084947824 */ /* 0x000fe200078e02d4 */
[----:B------:R-:W-:Y:S01]  /*b350*/  LOP3.LUT R120, R120, R121, RZ, 0x3c, !PT ;  /* 0x0000007978787212 */ /* 0x000fe200078e3cff */
[--C-:B------:R-:W-:Y:S01]  /*b360*/  IMAD.X R121, RZ, RZ, R127.reuse, P0 ;  /* 0x000000ffff797224 */ /* 0x100fe200000e067f */
[----:B------:R-:W-:Y:S01]  /*b370*/  LOP3.LUT R6, R6, R7, RZ, 0x3c, !PT ;  /* 0x0000000706067212 */ /* 0x000fe200078e3cff */
[----:B-1----:R-:W-:Y:S01]  /*b380*/  @P2 IMAD.HI.U32 R149, R148, R149, RZ ;  /* 0x0000009594952227 */ /* 0x002fe200078e00ff */
[----:B------:R-:W-:Y:S01]  /*b390*/  HGMMA.64x192x16.F32 R24, R176, gdesc[UR4].tnspB, R24, gsb0 ;  /* 0x42e00004b0187df0 */ /* 0x000fe20008000818 */
[----:B------:R-:W-:Y:S01]  /*b3a0*/  UIMAD.WIDE.U32 UR6, UR10, UR8, URZ ;  /* 0x000000080a0672a5 */ /* 0x000fe2000f8e003f */
[----:B------:R-:W-:Y:S01]  /*b3b0*/  MOV R136, R136 ;  /* 0x0000008800887202 */ /* 0x000fe20000000f00 */
[----:B------:R-:W-:Y:S01]  /*b3c0*/  IMAD.X R7, RZ, RZ, R127, P3 ;  /* 0x000000ffff077224 */ /* 0x000fe200018e067f */
[----:B------:R-:W-:Y:S01]  /*b3d0*/  MOV R137, R154 ;  /* 0x0000009a00897202 */ /* 0x000fe20000000f00 */
[----:B------:R-:W-:Y:S01]  /*b3e0*/  ULDC.64 UR8, c[0x0][0xae8] ;  /* 0x0002ba0000087ab9 */ /* 0x000fe20000000a00 */
[----:B------:R-:W-:Y:S01]  /*b3f0*/  MOV R134, R134 ;  /* 0x0000008600867202 */ /* 0x000fe20000000f00 */
[----:B------:R-:W-:Y:S01]  /*b400*/  IMAD.U32 R128, RZ, RZ, UR6 ;  /* 0x00000006ff807e24 */ /* 0x000fe2000f8e00ff */
[----:B------:R-:W-:-:S02]  /*b410*/  UIADD3 UR6, UR7, UR5, URZ ;  /* 0x0000000507067290 */ /* 0x000fc4000fffe03f */
[----:B------:R-:W-:Y:S01]  /*b420*/  IMAD.U32 R129, RZ, RZ, UR7 ;  /* 0x00000007ff817e24 */ /* 0x000fe2000f8e00ff */
[----:B------:R-:W-:Y:S01]  /*b430*/  MOV R135, R156 ;  /* 0x0000009c00877202 */ /* 0x000fe20000000f00 */
[----:B------:R-:W-:Y:S01]  /*b440*/  ULDC UR5, c[0x0][0xa88] ;  /* 0x0002a20000057ab9 */ /* 0x000fe20000000800 */
[----:B------:R-:W-:Y:S02]  /*b450*/  LOP3.LUT R124, R125, 0x380, RZ, 0xc0, !PT ;  /* 0x000003807d7c7812 */ /* 0x000fe400078ec0ff */
[----:B------:R-:W-:Y:S01]  /*b460*/  MOV R129, UR6 ;  /* 0x0000000600817c02 */ /* 0x000fe20008000f00 */
[----:B------:R-:W-:Y:S01]  /*b470*/  ULDC.64 UR6, c[0x0][0xb88] ;  /* 0x0002e20000067ab9 */ /* 0x000fe20000000a00 */
[----:B------:R-:W-:Y:S02]  /*b480*/  LOP3.LUT R14, R15, 0x380, RZ, 0xc0, !PT ;  /* 0x000003800f0e7812 */ /* 0x000fe400078ec0ff */
[----:B------:R-:W-:Y:S02]  /*b490*/  LOP3.LUT R122, R123, 0x380, RZ, 0xc0, !PT ;  /* 0x000003807b7a7812 */ /* 0x000fe400078ec0ff */
[----:B------:R-:W-:-:S02]  /*b4a0*/  SHF.R.U64 R124, R124, 0x3, RZ ;  /* 0x000000037c7c7819 */ /* 0x000fc400000012ff */
[----:B------:R-:W-:Y:S02]  /*b4b0*/  SHF.R.U64 R14, R14, 0x3, RZ ;  /* 0x000000030e0e7819 */ /* 0x000fe400000012ff */
[----:B------:R-:W-:Y:S02]  /*b4c0*/  SHF.R.U64 R122, R122, 0x3, RZ ;  /* 0x000000037a7a7819 */ /* 0x000fe400000012ff */
[----:B------:R-:W-:Y:S02]  /*b4d0*/  LOP3.LUT R124, R124, R125, RZ, 0x3c, !PT ;  /* 0x0000007d7c7c7212 */ /* 0x000fe400078e3cff */
[----:B------:R-:W-:Y:S01]  /*b4e0*/  LOP3.LUT R14, R14, R15, RZ, 0x3c, !PT ;  /* 0x0000000f0e0e7212 */ /* 0x000fe200078e3cff */
[--C-:B------:R-:W-:Y:S01]  /*b4f0*/  IMAD.X R15, RZ, RZ, R127.reuse, P6 ;  /* 0x000000ffff0f7224 */ /* 0x100fe200030e067f */
[----:B------:R-:W-:Y:S01]  /*b500*/  LOP3.LUT R122, R122, R123, RZ, 0x3c, !PT ;  /* 0x0000007b7a7a7212 */ /* 0x000fe200078e3cff */
[----:B------:R-:W-:Y:S01]  /*b510*/  IMAD.X R123, RZ, RZ, R127, P5 ;  /* 0x000000ffff7b7224 */ /* 0x000fe200028e067f */
[----:B------:R-:W-:Y:S01]  /*b520*/  IADD3.X R125, RZ, R127, RZ, P4, !PT ;  /* 0x0000007fff7d7210 */ /* 0x000fe200027fe4ff */
[----:B------:R-:W-:-:S02]  /*b530*/  UIADD3 UR4, UR4, 0x36820, URZ ;  /* 0x0003682004047890 */ /* 0x000fc4000fffe03f */
[----:B------:R-:W-:Y:S02]  /*b540*/  UIADD3 UR36, UR36, 0x1, URZ ;  /* 0x0000000124247890 */ /* 0x000fe4000fffe03f */
[----:B------:R-:W-:Y:S02]  /*b550*/  UPRMT UR4, URZ, 0x654, UR4 ;  /* 0x000006543f047896 */ /* 0x000fe40008000004 */
[----:B------:R-:W-:Y:S01]  /*b560*/  UISETP.NE.AND UP0, UPT, UR36, 0x2, UPT ;  /* 0x000000022400788c */ /* 0x000fe2000bf05270 */
[----:B------:R-:W-:Y:S03]  /*b570*/  BSSY B0, `(.L_x_3465) ;  /* 0x0000110000007945 */ /* 0x000fe60003800000 */
[----:B------:R-:W-:Y:S01]  /*b580*/  USEL UR36, UR36, URZ, UP0 ;  /* 0x0000003f24247287 */ /* 0x000fe20008000000 */
[----:B------:R-:W-:Y:S02]  /*b590*/  WARPGROUP.DEPBAR.LE gsb0, 0x0 ;  /* 0x00008000000079c5 */ /* 0x000fe40000010000 */
[----:B------:R0:W-:Y:S01]  /*b5a0*/  @!P1 SYNCS.ARRIVE.TRANS64.RED.A1T0 RZ, [R150+URZ], RZ ;  /* 0x000000ff96ff99a7 */ /* 0x0001e2000810043f */
[-C--:B---3--:R-:W-:Y:S01]  /*b5b0*/  FMUL.FTZ R147, R32, R143.reuse ;  /* 0x0000008f20937220 */ /* 0x088fe20000410000 */
        /* <DEDUP_REMOVED lines=9> */
[----:B------:R-:W-:Y:S01]  /*b650*/  FMUL.FTZ R30, R30, R142 ;  /* 0x0000008e1e1e7220 */ /* 0x000fe20000410000 */
[----:B------:R-:W0:Y:S01]  /*b660*/  LDC.64 R36, c[0x0][0xb98] ;  /* 0x0002e600ff247b82 */ /* 0x000e220000000a00 */
        /* <DEDUP_REMOVED lines=41> */
[----:B------:R-:W-:-:S02]  /*b900*/  IMAD.MOV.U32 R143, RZ, RZ, R148 ;  /* 0x000000ffff8f7224 */ /* 0x000fc400078e0094 */
[-C--:B------:R-:W-:Y:S01]  /*b910*/  FMUL.FTZ R43, R43, R142.reuse ;  /* 0x0000008e2b2b7220 */ /* 0x080fe20000410000 */
[----:B------:R-:W-:Y:S01]  /*b920*/  FMUL.FTZ R42, R42, R142 ;  /* 0x0000008e2a2a7220 */ /* 0x000fe20000410000 */
[----:B--2---:R-:W-:Y:S01]  /*b930*/  @P2 SHF.R.U32.HI R143, RZ, R152, R149 ;  /* 0x00000098ff8f2219 */ /* 0x004fe20000011695 */
[----:B------:R-:W-:Y:S01]  /*b940*/  FMUL.FTZ R35, R35, R142 ;  /* 0x0000008e23237220 */ /* 0x000fe20000410000 */
[----:B------:R-:W-:Y:S01]  /*b950*/  F2FP.F16.F32.PACK_AB R24, R25, R24 ;  /* 0x000000181918723e */ /* 0x000fe200000000ff */
[----:B------:R-:W-:Y:S01]  /*b960*/  FMUL.FTZ R34, R34, R142 ;  /* 0x0000008e22227220 */ /* 0x000fe20000410000 */
[----:B------:R-:W-:Y:S01]  /*b970*/  F2FP.F16.F32.PACK_AB R25, R27, R26 ;  /* 0x0000001a1b19723e */ /* 0x000fe200000000ff */
[-C--:B------:R-:W-:Y:S01]  /*b980*/  FMUL.FTZ R39, R39, R142.reuse ;  /* 0x0000008e27277220 */ /* 0x080fe20000410000 */
[----:B------:R-:W-:Y:S01]  /*b990*/  FMUL.FTZ R38, R38, R142 ;  /* 0x0000008e26267220 */ /* 0x000fe20000410000 */
[----:B------:R-:W-:Y:S01]  /*b9a0*/  F2FP.F16.F32.PACK_AB R27, R31, R30 ;  /* 0x0000001e1f1b723e */ /* 0x000fe200000000ff */
[-C--:B------:R-:W-:Y:S01]  /*b9b0*/  FMUL.FTZ R47, R47, R142.reuse ;  /* 0x0000008e2f2f7220 */ /* 0x080fe20000410000 */
[----:B------:R-:W-:Y:S01]  /*b9c0*/  FMUL.FTZ R46, R46, R142 ;  /* 0x0000008e2e2e7220 */ /* 0x000fe20000410000 */
[----:B------:R-:W-:Y:S01]  /*b9d0*/  F2FP.F16.F32.PACK_AB R30, R32, R33 ;  /* 0x00000021201e723e */ /* 0x000fe200000000ff */
[----:B0-----:R-:W-:Y:S01]  /*b9e0*/  IMAD.WIDE.U32 R128, R36, UR13, R128 ;  /* 0x0000000d24807c25 */ /* 0x001fe2000f8e0080 */
[----:B------:R-:W-:-:S03]  /*b9f0*/  F2FP.F16.F32.PACK_AB R33, R43, R42 ;  /* 0x0000002a2b21723e */ /* 0x000fc600000000ff */
[----:B------:R-:W-:Y:S01]  /*ba00*/  FMUL.FTZ R51, R51, R142 ;  /* 0x0000008e33337220 */ /* 0x000fe20000410000 */
[----:B------:R-:W-:Y:S01]  /*ba10*/  F2FP.F16.F32.PACK_AB R26, R29, R150 ;  /* 0x000000961d1a723e */ /* 0x000fe200000000ff */
[----:B------:R-:W-:Y:S01]  /*ba20*/  BAR.SYNC.DEFER_BLOCKING 0x1, 0x100 ;  /* 0x0044000000007b1d */ /* 0x000fe20000010000 */
[--C-:B------:R-:W-:Y:S01]  /*ba30*/  IMAD.MOV R43, RZ, RZ, -R143.reuse ;  /* 0x000000ffff2b7224 */ /* 0x100fe200078e0a8f */
[----:B------:R-:W-:Y:S01]  /*ba40*/  F2FP.F16.F32.PACK_AB R28, R28, R147 ;  /* 0x000000931c1c723e */ /* 0x000fe200000000ff */
[----:B------:R-:W-:Y:S01]  /*ba50*/  FMUL.FTZ R50, R50, R142 ;  /* 0x0000008e32327220 */ /* 0x000fe20000410000 */
[----:B------:R-:W-:Y:S01]  /*ba60*/  F2FP.F16.F32.PACK_AB R29, R35, R34 ;  /* 0x00000022231d723e */ /* 0x000fe200000000ff */
[----:B------:R-:W-:Y:S01]  /*ba70*/  IMAD R43, R131, R43, R148 ;  /* 0x0000002b832b7224 */ /* 0x000fe200078e0294 */
[----:B------:R-:W-:Y:S01]  /*ba80*/  F2FP.F16.F32.PACK_AB R31, R39, R38 ;  /* 0x00000026271f723e */ /* 0x000fe200000000ff */
[----:B------:R-:W-:Y:S01]  /*ba90*/  IMAD R38, R36, UR12, RZ ;  /* 0x0000000c24267c24 */ /* 0x000fe2000f8e02ff */
[----:B------:R-:W-:Y:S01]  /*baa0*/  F2FP.F16.F32.PACK_AB R32, R41, R40 ;  /* 0x000000282920723e */ /* 0x000fe200000000ff */
[----:B------:R-:W-:Y:S01]  /*bab0*/  FMUL.FTZ R55, R55, R142 ;  /* 0x0000008e37377220 */ /* 0x000fe20000410000 */
[----:B------:R-:W-:Y:S01]  /*bac0*/  F2FP.F16.F32.PACK_AB R34, R45, R44 ;  /* 0x0000002c2d22723e */ /* 0x000fe200000000ff */
[----:B------:R-:W-:Y:S01]  /*bad0*/  IMAD R41, R37, UR13, R38 ;  /* 0x0000000d25297c24 */ /* 0x000fe2000f8e0226 */
[----:B------:R-:W-:Y:S01]  /*bae0*/  F2FP.F16.F32.PACK_AB R35, R47, R46 ;  /* 0x0000002e2f23723e */ /* 0x000fe200000000ff */
[----:B------:R-:W-:Y:S01]  /*baf0*/  FMUL.FTZ R54, R54, R142 ;  /* 0x0000008e36367220 */ /* 0x000fe20000410000 */
[----:B------:R-:W-:Y:S01]  /*bb00*/  IADD3 R40, P0, R143, R128, RZ ;  /* 0x000000808f287210 */ /* 0x000fe20007f1e0ff */
        /* <DEDUP_REMOVED lines=8> */
[----:B------:R-:W-:Y:S01]  /*bb90*/  F2FP.F16.F32.PACK_AB R36, R49, R48 ;  /* 0x000000303124723e */ /* 0x000fe200000000ff */
[----:B------:R0:W-:Y:S01]  /*bba0*/  STSM.16.M88.4 [R141], R24 ;  /* 0x000000188d007844 */ /* 0x0001e20000000200 */
[----:B------:R-:W-:Y:S01]  /*bbb0*/  F2FP.F16.F32.PACK_AB R37, R51, R50 ;  /* 0x000000323325723e */ /* 0x000fe200000000ff */
[----:B------:R-:W-:Y:S01]  /*bbc0*/  FMUL.FTZ R75, R75, R142 ;  /* 0x0000008e4b4b7220 */ /* 0x000fe20000410000 */
[----:B------:R-:W-:Y:S01]  /*bbd0*/  F2FP.F16.F32.PACK_AB R38, R53, R52 ;  /* 0x000000343526723e */ /* 0x000fe200000000ff */
[----:B------:R-:W-:Y:S01]  /*bbe0*/  STSM.16.M88.4 [R145], R28 ;  /* 0x0000001c91007844 */ /* 0x000fe20000000200 */
[----:B------:R-:W-:Y:S01]  /*bbf0*/  F2FP.F16.F32.PACK_AB R39, R55, R54 ;  /* 0x000000363727723e */ /* 0x000fe200000000ff */
[-C--:B------:R-:W-:Y:S01]  /*bc00*/  FMUL.FTZ R74, R74, R142.reuse ;  /* 0x0000008e4a4a7220 */ /* 0x080fe20000410000 */
[-C--:B------:R-:W-:Y:S01]  /*bc10*/  FMUL.FTZ R79, R79, R142.reuse ;  /* 0x0000008e4f4f7220 */ /* 0x080fe20000410000 */
[----:B------:R1:W-:Y:S01]  /*bc20*/  STSM.16.M88.4 [R146], R32 ;  /* 0x0000002092007844 */ /* 0x0003e20000000200 */
[-C--:B------:R-:W-:Y:S01]  /*bc30*/  FMUL.FTZ R78, R78, R142.reuse ;  /* 0x0000008e4e4e7220 */ /* 0x080fe20000410000 */
[-C--:B------:R-:W-:Y:S01]  /*bc40*/  FMUL.FTZ R83, R83, R142.reuse ;  /* 0x0000008e53537220 */ /* 0x080fe20000410000 */
[-C--:B------:R-:W-:Y:S01]  /*bc50*/  FMUL.FTZ R82, R82, R142.reuse ;  /* 0x0000008e52527220 */ /* 0x080fe20000410000 */
[----:B------:R-:W-:Y:S01]  /*bc60*/  STSM.16.M88.4 [R144], R36 ;  /* 0x0000002490007844 */ /* 0x000fe20000000200 */
[-C--:B------:R-:W-:Y:S01]  /*bc70*/  FMUL.FTZ R87, R87, R142.reuse ;  /* 0x0000008e57577220 */ /* 0x080fe20000410000 */
[-C--:B------:R-:W-:Y:S01]  /*bc80*/  FMUL.FTZ R86, R86, R142.reuse ;  /* 0x0000008e56567220 */ /* 0x080fe20000410000 */
[----:B------:R-:W-:Y:S01]  /*bc90*/  FMUL.FTZ R91, R91, R142 ;  /* 0x0000008e5b5b7220 */ /* 0x000fe20000410000 */
[----:B0-----:R-:W-:Y:S01]  /*bca0*/  F2FP.F16.F32.PACK_AB R24, R57, R56 ;  /* 0x000000383918723e */ /* 0x001fe200000000ff */
[----:B------:R-:W-:Y:S01]  /*bcb0*/  FMUL.FTZ R90, R90, R142 ;  /* 0x0000008e5a5a7220 */ /* 0x000fe20000410000 */
[----:B------:R-:W-:Y:S01]  /*bcc0*/  F2FP.F16.F32.PACK_AB R25, R59, R58 ;  /* 0x0000003a3b19723e */ /* 0x000fe200000000ff */
[----:B------:R-:W-:Y:S01]  /*bcd0*/  FMUL.FTZ R95, R95, R142 ;  /* 0x0000008e5f5f7220 */ /* 0x000fe20000410000 */
[----:B------:R-:W-:Y:S01]  /*bce0*/  F2FP.F16.F32.PACK_AB R26, R61, R60 ;  /* 0x0000003c3d1a723e */ /* 0x000fe200000000ff */
[----:B------:R-:W-:Y:S01]  /*bcf0*/  FMUL.FTZ R94, R94, R142 ;  /* 0x0000008e5e5e7220 */ /* 0x000fe20000410000 */
[----:B------:R-:W-:Y:S01]  /*bd00*/  F2FP.F16.F32.PACK_AB R27, R63, R62 ;  /* 0x0000003e3f1b723e */ /* 0x000fe200000000ff */
[-C--:B------:R-:W-:Y:S01]  /*bd10*/  FMUL.FTZ R99, R99, R142.reuse ;  /* 0x0000008e63637220 */ /* 0x080fe20000410000 */
[----:B-1----:R-:W-:Y:S01]  /*bd20*/  SHF.R.S32.HI R33, RZ, 0x1f, R143 ;  /* 0x0000001fff217819 */ /* 0x002fe2000001148f */
[-C--:B------:R-:W-:Y:S01]  /*bd30*/  FMUL.FTZ R98, R98, R142.reuse ;  /* 0x0000008e62627220 */ /* 0x080fe20000410000 */
[----:B------:R-:W-:Y:S01]  /*bd40*/  SHF.R.S32.HI R32, RZ, 0x1f, R43 ;  /* 0x0000001fff207819 */ /* 0x000fe2000001142b */
[----:B------:R0:W-:Y:S01]  /*bd50*/  STSM.16.M88.4 [R140], R24 ;  /* 0x000000188c007844 */ /* 0x0001e20000000200 */
[----:B------:R-:W-:Y:S01]  /*bd60*/  IADD3.X R41, R33, R129, R41, P0, !PT ;  /* 0x0000008121297210 */ /* 0x000fe200007fe429 */
[----:B------:R-:W-:Y:S01]  /*bd70*/  FMUL.FTZ R103, R103, R142 ;  /* 0x0000008e67677220 */ /* 0x000fe20000410000 */
[----:B------:R-:W-:Y:S01]  /*bd80*/  F2FP.F16.F32.PACK_AB R28, R65, R64 ;  /* 0x00000040411c723e */ /* 0x000fe200000000ff */
[----:B------:R-:W-:Y:S01]  /*bd90*/  IMAD R32, R32, UR6, RZ ;  /* 0x0000000620207c24 */ /* 0x000fe2000f8e02ff */
[----:B------:R-:W-:Y:S01]  /*bda0*/  F2FP.F16.F32.PACK_AB R29, R67, R66 ;  /* 0x00000042431d723e */ /* 0x000fe200000000ff */
[----:B------:R-:W-:Y:S01]  /*bdb0*/  IMAD.WIDE.U32 R40, R43, UR6, R40 ;  /* 0x000000062b287c25 */ /* 0x000fe2000f8e0028 */
[----:B------:R-:W-:-:S03]  /*bdc0*/  F2FP.F16.F32.PACK_AB R30, R69, R68 ;  /* 0x00000044451e723e */ /* 0x000fc600000000ff */
[----:B------:R-:W-:Y:S01]  /*bdd0*/  FMUL.FTZ R102, R102, R142 ;  /* 0x0000008e66667220 */ /* 0x000fe20000410000 */
[----:B------:R-:W-:Y:S01]  /*bde0*/  F2FP.F16.F32.PACK_AB R31, R71, R70 ;  /* 0x00000046471f723e */ /* 0x000fe200000000ff */
[----:B------:R-:W-:Y:S01]  /*bdf0*/  IMAD R45, R43, UR7, R32 ;  /* 0x000000072b2d7c24 */ /* 0x000fe2000f8e0220 */
[----:B------:R-:W-:Y:S01]  /*be00*/  F2FP.F16.F32.PACK_AB R32, R73, R72 ;  /* 0x000000484920723e */ /* 0x000fe200000000ff */
[----:B------:R-:W-:Y:S01]  /*be10*/  IMAD R43, R132, 0x80, R211 ;  /* 0x00000080842b7824 */ /* 0x000fe200078e02d3 */
[----:B------:R-:W-:Y:S01]  /*be20*/  ULDC.64 UR6, c[0x0][0xb50] ;  /* 0x0002d40000067ab9 */ /* 0x000fe20000000a00 */
[----:B------:R-:W-:Y:S01]  /*be30*/  IMAD R72, R131, UR5, RZ ;  /* 0x0000000583487c24 */ /* 0x000fe2000f8e02ff */
[----:B------:R1:W-:Y:S01]  /*be40*/  STSM.16.M88.4 [R139], R28 ;  /* 0x0000001c8b007844 */ /* 0x0003e20000000200 */
[----:B------:R-:W-:Y:S01]  /*be50*/  LOP3.LUT P0, RZ, R206, 0x3, RZ, 0xc0, !PT ;  /* 0x00000003ceff7812 */ /* 0x000fe2000780c0ff */
[----:B0-----:R-:W-:Y:S02]  /*be60*/  VIADD R25, R43, 0x8 ;  /* 0x000000082b197836 */ /* 0x001fe40000000000 */
[----:B------:R-:W-:Y:S01]  /*be70*/  FMUL.FTZ R107, R107, R142 ;  /* 0x0000008e6b6b7220 */ /* 0x000fe20000410000 */
[----:B------:R-:W-:-:S02]  /*be80*/  IMAD.IADD R27, R41, 0x1, R45 ;  /* 0x00000001291b7824 */ /* 0x000fc400078e022d */
[-C--:B------:R-:W-:Y:S01]  /*be90*/  FMUL.FTZ R106, R106, R142.reuse ;  /* 0x0000008e6a6a7220 */ /* 0x080fe20000410000 */
[-C--:B------:R-:W-:Y:S01]  /*bea0*/  FMUL.FTZ R111, R111, R142.reuse ;  /* 0x0000008e6f6f7220 */ /* 0x080fe20000410000 */
[-C--:B------:R-:W-:Y:S01]  /*beb0*/  FMUL.FTZ R110, R110, R142.reuse ;  /* 0x0000008e6e6e7220 */ /* 0x080fe20000410000 */
[-C--:B------:R-:W-:Y:S01]  /*bec0*/  FMUL.FTZ R115, R115, R142.reuse ;  /* 0x0000008e73737220 */ /* 0x080fe20000410000 */
[----:B------:R-:W-:Y:S01]  /*bed0*/  FMUL.FTZ R114, R114, R142 ;  /* 0x0000008e72727220 */ /* 0x000fe20000410000 */
[----:B------:R-:W-:Y:S01]  /*bee0*/  ISETP.GE.OR P1, PT, R43, R72, P0 ;  /* 0x000000482b00720c */ /* 0x000fe20000726670 */
[-C--:B------:R-:W-:Y:S01]  /*bef0*/  FMUL.FTZ R119, R119, R142.reuse ;  /* 0x0000008e77777220 */ /* 0x080fe20000410000 */
[----:B------:R-:W-:Y:S01]  /*bf00*/  FMUL.FTZ R118, R118, R142 ;  /* 0x0000008e76767220 */ /* 0x000fe20000410000 */
[----:B------:R-:W-:Y:S01]  /*bf10*/  F2FP.F16.F32.PACK_AB R33, R75, R74 ;  /* 0x0000004a4b21723e */ /* 0x000fe200000000ff */
[----:B------:R-:W0:Y:S01]  /*bf20*/  @P2 LDC R73, c[0x0][0xbec] ;  /* 0x0002fb00ff492b82 */ /* 0x000e220000000800 */
[----:B------:R-:W-:-:S02]  /*bf30*/  F2FP.F16.F32.PACK_AB R34, R77, R76 ;  /* 0x0000004c4d22723e */ /* 0x000fc400000000ff */
[C---:B-1----:R-:W-:Y:S02]  /*bf40*/  LEA R28, P3, R40.reuse, UR6, 0x2 ;  /* 0x00000006281c7c11 */ /* 0x042fe4000f8610ff */
[----:B------:R-:W-:Y:S02]  /*bf50*/  F2FP.F16.F32.PACK_AB R35, R79, R78 ;  /* 0x0000004e4f23723e */ /* 0x000fe400000000ff */
[----:B------:R-:W-:Y:S01]  /*bf60*/  ISETP.GE.OR P0, PT, R25, R72, P0 ;  /* 0x000000481900720c */ /* 0x000fe20000706670 */
[----:B------:R-:W-:Y:S01]  /*bf70*/  SHFL.IDX PT, R44, R28, RZ, 0x1c1f ;  /* 0x001c1fff1c2c7589 */ /* 0x000fe200000e0000 */
[----:B------:R-:W-:Y:S01]  /*bf80*/  LEA.HI.X R40, R40, UR7, R27, 0x2, P3 ;  /* 0x0000000728287c11 */ /* 0x000fe200098f141b */
[----:B------:R-:W1:Y:S01]  /*bf90*/  @P2 LDC R75, c[0x0][0xbf0] ;  /* 0x0002fc00ff4b2b82 */ /* 0x000e620000000800 */
[----:B------:R-:W-:Y:S01]  /*bfa0*/  F2FP.F16.F32.PACK_AB R88, R89, R88 ;  /* 0x000000585958723e */ /* 0x000fe200000000ff */
[----:B------:R-:W-:Y:S01]  /*bfb0*/  STSM.16.M88.4 [R138], R32 ;  /* 0x000000208a007844 */ /* 0x000fe20000000200 */
[----:B------:R-:W-:-:S02]  /*bfc0*/  F2FP.F16.F32.PACK_AB R24, R81, R80 ;  /* 0x000000505118723e */ /* 0x000fc400000000ff */
[----:B------:R-:W-:Y:S01]  /*bfd0*/  F2FP.F16.F32.PACK_AB R25, R83, R82 ;  /* 0x000000525319723e */ /* 0x000fe200000000ff */
[----:B------:R-:W2:Y:S01]  /*bfe0*/  SHFL.IDX PT, R45, R40, RZ, 0x1c1f ;  /* 0x001c1fff282d7589 */ /* 0x000ea200000e0000 */
[----:B------:R-:W-:Y:S02]  /*bff0*/  F2FP.F16.F32.PACK_AB R26, R85, R84 ;  /* 0x00000054551a723e */ /* 0x000fe400000000ff */
[----:B------:R-:W-:Y:S01]  /*c000*/  F2FP.F16.F32.PACK_AB R27, R87, R86 ;  /* 0x00000056571b723e */ /* 0x000fe200000000ff */
[----:B------:R-:W-:Y:S01]  /*c010*/  SHFL.IDX PT, R46, R28, 0x1, 0x1c1f ;  /* 0x003c1f001c2e7f89 */ /* 0x000fe200000e0000 */
[----:B------:R-:W-:Y:S02]  /*c020*/  F2FP.F16.F32.PACK_AB R89, R91, R90 ;  /* 0x0000005a5b59723e */ /* 0x000fe400000000ff */
[----:B------:R-:W-:Y:S01]  /*c030*/  F2FP.F16.F32.PACK_AB R96, R97, R96 ;  /* 0x000000606160723e */ /* 0x000fe200000000ff */
[----:B------:R-:W-:Y:S01]  /*c040*/  STSM.16.M88.4 [R133], R24 ;  /* 0x0000001885007844 */ /* 0x000fe20000000200 */
[----:B------:R-:W-:-:S02]  /*c050*/  F2FP.F16.F32.PACK_AB R90, R93, R92 ;  /* 0x0000005c5d5a723e */ /* 0x000fc400000000ff */
[----:B------:R-:W-:Y:S01]  /*c060*/  F2FP.F16.F32.PACK_AB R91, R95, R94 ;  /* 0x0000005e5f5b723e */ /* 0x000fe200000000ff */
[----:B------:R-:W3:Y:S01]  /*c070*/  SHFL.IDX PT, R47, R40, 0x1, 0x1c1f ;  /* 0x003c1f00282f7f89 */ /* 0x000ee200000e0000 */
        /* <DEDUP_REMOVED lines=13> */
[----:B------:R-:W-:-:S05]  /*c150*/  F2FP.F16.F32.PACK_AB R115, R119, R118 ;  /* 0x000000767773723e */ /* 0x000fca00000000ff */
[----:B------:R-:W-:Y:S01]  /*c160*/  STSM.16.M88.4 [R134], R112 ;  /* 0x0000007086007844 */ /* 0x000fe20000000200 */
[----:B------:R-:W-:Y:S01]  /*c170*/  BAR.SYNC.DEFER_BLOCKING 0x1, 0x100 ;  /* 0x0044000000007b1d */ /* 0x000fe20000010000 */
[----:B------:R-:W-:Y:S02]  /*c180*/  UIMAD UR5, UR11, UR8, URZ ;  /* 0x000000080b0572a4 */ /* 0x000fe4000f8e023f */
[----:B------:R-:W-:Y:S02]  /*c190*/  UIMAD.WIDE.U32 UR6, UR10, UR8, URZ ;  /* 0x000000080a0672a5 */ /* 0x000fe4000f8e003f */
[----:B------:R-:W-:-:S03]  /*c1a0*/  UIMAD UR5, UR10, UR9, UR5 ;  /* 0x000000090a0572a4 */ /* 0x000fc6000f8e0205 */
[----:B------:R-:W-:Y:S01]  /*c1b0*/  ULDC.64 UR8, c[0x0][0xaf0] ;  /* 0x0002bc0000087ab9 */ /* 0x000fe20000000a00 */
[----:B--2---:R-:W-:Y:S04]  /*c1c0*/  @!P1 ST.E desc[UR60][R44.64], R130 ;  /* 0x000000822c009985 */ /* 0x004fe8000c10193c */
[----:B---3--:R0:W-:Y:S04]  /*c1d0*/  @!P0 ST.E desc[UR60][R46.64], R0 ;  /* 0x000000002e008985 */ /* 0x0081e8000c10193c */
[----:B------:R2:W5:Y:S04]  /*c1e0*/  LD.E.128 R36, desc[UR60][R2.64] ;  /* 0x0000003c02247980 */ /* 0x000568000c101d00 */
[----:B------:R3:W5:Y:S04]  /*c1f0*/  LD.E.128 R28, desc[UR60][R4.64] ;  /* 0x0000003c041c7980 */ /* 0x000768000c101d00 */
[----:B------:R4:W5:Y:S01]  /*c200*/  LD.E.128 R24, desc[UR60][R8.64] ;  /* 0x0000003c08187980 */ /* 0x000962000c101d00 */
[----:B--2---:R-:W-:Y:S01]  /*c210*/  LEA R3, R22, R205, 0x5 ;  /* 0x000000cd16037211 */ /* 0x004fe200078e28ff */
[----:B------:R-:W-:-:S02]  /*c220*/  UIADD3 UR7, UR7, UR5, URZ ;  /* 0x0000000507077290 */ /* 0x000fc4000fffe03f */
[----:B------:R-:W5:Y:S01]  /*c230*/  LD.E.128 R48, desc[UR60][R126.64] ;  /* 0x0000003c7e307980 */ /* 0x000f62000c101d00 */
[----:B---3--:R-:W2:Y:S03]  /*c240*/  LDC.64 R4, c[0x0][0xae0] ;  /* 0x0002b800ff047b82 */ /* 0x008ea60000000a00 */
[----:B------:R-:W5:Y:S01]  /*c250*/  LD.E.128 R60, desc[UR60][R12.64] ;  /* 0x0000003c0c3c7980 */ /* 0x000f62000c101d00 */
[----:B----4-:R-:W-:-:S03]  /*c260*/  IMAD R8, R132, 0x80, R3 ;  /* 0x0000008084087824 */ /* 0x010fc600078e0203 */
[----:B------:R-:W5:Y:S01]  /*c270*/  LD.E.128 R52, desc[UR60][R20.64] ;  /* 0x0000003c14347980 */ /* 0x000f62000c101d00 */
[----:B0-----:R-:W-:Y:S01]  /*c280*/  @P2 IMAD.HI.U32 R0, R8, R73, RZ ;  /* 0x0000004908002227 */ /* 0x001fe200078e00ff */
[----:B------:R-:W-:Y:S02]  /*c290*/  UIMAD UR5, UR12, UR8, URZ ;  /* 0x000000080c0572a4 */ /* 0x000fe4000f8e023f */
[----:B------:R-:W5:Y:S01]  /*c2a0*/  LD.E.128 R40, desc[UR60][R120.64] ;  /* 0x0000003c78287980 */ /* 0x000f62000c101d00 */
[----:B------:R-:W-:Y:S01]  /*c2b0*/  IMAD.MOV.U32 R2, RZ, RZ, R8 ;  /* 0x000000ffff027224 */ /* 0x000fe200078e0008 */
[----:B-1----:R-:W-:Y:S01]  /*c2c0*/  @P2 SHF.R.U32.HI R2, RZ, R75, R0 ;  /* 0x0000004bff022219 */ /* 0x002fe20000011600 */
[----:B------:R-:W-:Y:S01]  /*c2d0*/  UIMAD UR5, UR13, UR9, UR5 ;  /* 0x000000090d0572a4 */ /* 0x000fe2000f8e0205 */
[----:B------:R-:W5:Y:S01]  /*c2e0*/  LD.E.128 R32, desc[UR60][R124.64] ;  /* 0x0000003c7c207980 */ /* 0x000f62000c101d00 */
[----:B------:R-:W-:Y:S01]  /*c2f0*/  UIMAD.WIDE.U32 UR6, UR13, UR8, UR6 ;  /* 0x000000080d0672a5 */ /* 0x000fe2000f8e0006 */
[--C-:B------:R-:W-:Y:S01]  /*c300*/  SHF.R.S32.HI R3, RZ, 0x1f, R2.reuse ;  /* 0x0000001fff037819 */ /* 0x100fe20000011402 */
[----:B------:R-:W-:Y:S01]  /*c310*/  IMAD.MOV R0, RZ, RZ, -R2 ;  /* 0x000000ffff007224 */ /* 0x000fe200078e0a02 */
[----:B------:R-:W5:Y:S01]  /*c320*/  LD.E.128 R68, desc[UR60][R6.64] ;  /* 0x0000003c06447980 */ /* 0x000f62000c101d00 */
[----:B------:R-:W-:-:S02]  /*c330*/  UIADD3 UR7, UR7, UR5, URZ ;  /* 0x0000000507077290 */ /* 0x000fc4000fffe03f */
[----:B------:R-:W-:Y:S01]  /*c340*/  IMAD R131, R131, R0, R8 ;  /* 0x0000000083837224 */ /* 0x000fe200078e0208 */
[----:B------:R-:W5:Y:S01]  /*c350*/  LD.E.128 R64, desc[UR60][R14.64] ;  /* 0x0000003c0e407980 */ /* 0x000f62000c101d00 */
[----:B--2---:R-:W-:-:S03]  /*c360*/  IMAD R3, R3, R4, RZ ;  /* 0x0000000403037224 */ /* 0x004fc600078e02ff */
[----:B------:R-:W5:Y:S01]  /*c370*/  LD.E.128 R56, desc[UR60][R122.64] ;  /* 0x0000003c7a387980 */ /* 0x000f62000c101d00 */
[C---:B------:R-:W-:Y:S01]  /*c380*/  IMAD R5, R2.reuse, R5, R3 ;  /* 0x0000000502057224 */ /* 0x040fe200078e0203 */
[----:B------:R-:W-:Y:S02]  /*c390*/  SHF.R.S32.HI R0, RZ, 0x1f, R131 ;  /* 0x0000001fff007819 */ /* 0x000fe40000011483 */
[----:B------:R0:W5:Y:S01]  /*c3a0*/  LD.E.128 R44, desc[UR60][R10.64] ;  /* 0x0000003c0a2c7980 */ /* 0x000162000c101d00 */
[----:B------:R-:W-:Y:S01]  /*c3b0*/  IMAD.WIDE.U32 R2, R2, R4, UR6 ;  /* 0x0000000602027e25 */ /* 0x000fe2000f8e0004 */
[----:B------:R-:W-:Y:S01]  /*c3c0*/  ULDC.64 UR6, c[0x0][0xad8] ;  /* 0x0002b60000067ab9 */ /* 0x000fe20000000a00 */
[----:B------:R-:W-:Y:S01]  /*c3d0*/  @!PT LDS RZ, [RZ] ;  /* 0x00000000fffff984 */ /* 0x000fe20000000800 */
[----:B------:R-:W-:Y:S01]  /*c3e0*/  @!PT LDS RZ, [RZ] ;  /* 0x00000000fffff984 */ /* 0x000fe20000000800 */
[----:B------:R-:W-:Y:S01]  /*c3f0*/  @!PT LDS RZ, [RZ] ;  /* 0x00000000fffff984 */ /* 0x000fe20000000800 */
[----:B------:R-:W-:Y:S01]  /*c400*/  @!PT LDS RZ, [RZ] ;  /* 0x00000000fffff984 */ /* 0x000fe20000000800 */
[----:B------:R1:W-:Y:S06]  /*c410*/  MEMBAR.ALL.CTA ;  /* 0x0000000000007992 */ /* 0x0003ec0000008000 */
[----:B-1----:R-:W1:Y:S01]  /*c420*/  FENCE.VIEW.ASYNC.S ;  /* 0x00000000000073c6 */ /* 0x002e620000000000 */
[----:B------:R-:W-:Y:S01]  /*c430*/  R2UR UR9, R23 ;  /* 0x00000000170972ca */ /* 0x000fe200000e0000 */
[----:B------:R-:W-:-:S02]  /*c440*/  IMAD.IADD R3, R3, 0x1, R5 ;  /* 0x0000000103037824 */ /* 0x000fc400078e0205 */
[----:B------:R-:W-:Y:S02]  /*c450*/  IMAD R0, R0, UR6, RZ ;  /* 0x0000000600007c24 */ /* 0x000fe4000f8e02ff */
[----:B0-----:R-:W-:Y:S02]  /*c460*/  IMAD R11, R132, 0x80, R205 ;  /* 0x00000080840b7824 */ /* 0x001fe400078e02cd */
[C---:B------:R-:W-:Y:S02]  /*c470*/  IMAD R7, R131.reuse, UR7, R0 ;  /* 0x0000000783077c24 */ /* 0x040fe4000f8e0200 */
[----:B------:R-:W-:Y:S01]  /*c480*/  IMAD.WIDE.U32 R2, R131, UR6, R2 ;  /* 0x0000000683027c25 */ /* 0x000fe2000f8e0002 */
[C---:B------:R-:W-:Y:S01]  /*c490*/  ISETP.GE.AND P2, PT, R11.reuse, R72, PT ;  /* 0x000000480b00720c */ /* 0x040fe20003f46270 */
[----:B------:R-:W-:Y:S02]  /*c4a0*/  ULDC.64 UR6, c[0x0][0xa80] ;  /* 0x0002a00000067ab9 */ /* 0x000fe40000000a00 */
[----:B------:R-:W-:Y:S01]  /*c4b0*/  VIADD R5, R11, 0x20 ;  /* 0x000000200b057836 */ /* 0x000fe20000000000 */
[----:B------:R-:W-:Y:S01]  /*c4c0*/  LEA R0, P3, R2, UR6, 0x1 ;  /* 0x0000000602007c11 */ /* 0x000fe2000f8608ff */
[----:B------:R-:W-:Y:S01]  /*c4d0*/  IMAD.IADD R3, R3, 0x1, R7 ;  /* 0x0000000103037824 */ /* 0x000fe200078e0207 */
[----:B------:R-:W-:-:S02]  /*c4e0*/  ULDC UR5, c[0x0][0xc] ;  /* 0x0000030000057ab9 */ /* 0x000fc40000000800 */
[-C--:B------:R-:W-:Y:S01]  /*c4f0*/  ISETP.GE.AND P0, PT, R5, R72.reuse, PT ;  /* 0x000000480500720c */ /* 0x080fe20003f06270 */
[----:B------:R-:W-:Y:S01]  /*c500*/  UIADD3 UR9, UR5, UR9, URZ ;  /* 0x0000000905097290 */ /* 0x000fe2000fffe03f */
[----:B------:R-:W-:Y:S01]  /*c510*/  IADD3 R5, R11, 0x40, RZ ;  /* 0x000000400b057810 */ /* 0x000fe20007ffe0ff */
[----:B------:R-:W-:Y:S01]  /*c520*/  USEL UR6, URZ, 0x1, UP0 ;  /* 0x000000013f067887 */ /* 0x000fe20008000000 */
[----:B------:R-:W-:Y:S01]  /*c530*/  LEA.HI.X R10, R2, UR7, R3, 0x1, P3 ;  /* 0x00000007020a7c11 */ /* 0x000fe200098f0c03 */
[----:B-1----:R0:W1:Y:S01]  /*c540*/  SHFL.IDX PT, R4, R0, RZ, 0x181f ;  /* 0x00181fff00047589 */ /* 0x00206200000e0000 */
[----:B------:R-:W-:Y:S01]  /*c550*/  ISETP.GE.AND P1, PT, R5, R72, PT ;  /* 0x000000480500720c */ /* 0x000fe20003f26270 */
[----:B------:R-:W-:Y:S01]  /*c560*/  ULOP3.LUT UR39, UR39, UR6, URZ, 0x3c, !UPT ;  /* 0x0000000627277292 */ /* 0x000fe2000f8e3c3f */
[----:B------:R-:W-:Y:S01]  /*c570*/  IMAD.U32 R23, RZ, RZ, UR9 ;  /* 0x00000009ff177e24 */ /* 0x000fe2000f8e00ff */
[----:B------:R0:W2:Y:S01]  /*c580*/  SHFL.IDX PT, R5, R10, RZ, 0x181f ;  /* 0x00181fff0a057589 */ /* 0x0000a200000e0000 */
[----:B------:R-:W-:Y:S01]  /*c590*/  SYNCS.ARRIVE.TRANS64.RED.A1T0 RZ, [UR4], RZ ;  /* 0x000000ffffff79a7 */ /* 0x000fe20008100404 */
[----:B------:R-:W-:Y:S08]  /*c5a0*/  @P2 BRA `(.L_x_3466) ;  /* 0x0000000000302947 */ /* 0x000ff00003800000 */
[----:B------:R-:W-:Y:S02]  /*c5b0*/  ULDC UR4, c[0x0][0xac8] ;  /* 0x0002b20000047ab9 */ /* 0x000fe40000000800 */
[----:B------:R-:W-:Y:S02]  /*c5c0*/  ISETP.GE.AND P3, PT, R19, UR4, PT ;  /* 0x0000000413007c0c */ /* 0x000fe4000bf66270 */
[----:B------:R-:W-:Y:S02]  /*c5d0*/  ISETP.GE.AND P4, PT, R18, UR4, PT ;  /* 0x0000000412007c0c */ /* 0x000fe4000bf86270 */
[----:B------:R-:W-:-:S09]  /*c5e0*/  ISETP.GE.AND P2, PT, R17, UR4, PT ;  /* 0x0000000411007c0c */ /* 0x000fd2000bf46270 */
[-C--:B-1----:R-:W-:Y:S02]  /*c5f0*/  @!P3 LEA R6, P5, R19, R4.reuse, 0x1 ;  /* 0x000000041306b211 */ /* 0x082fe400078a08ff */
[C---:B------:R-:W-:Y:S02]  /*c600*/  @!P4 LEA R8, P6, R18.reuse, R4, 0x1 ;  /* 0x000000041208c211 */ /* 0x040fe400078c08ff */
[----:B--2---:R-:W-:Y:S01]  /*c610*/  @!P2 IMAD.WIDE R2, R17, 0x2, R4 ;  /* 0x000000021102a825 */ /* 0x004fe200078e0204 */
[-C--:B------:R-:W-:Y:S02]  /*c620*/  @!P3 LEA.HI.X R7, R19, R5.reuse, R216, 0x1, P5 ;  /* 0x000000051307b211 */ /* 0x080fe400028f0cd8 */
[----:B------:R-:W-:Y:S02]  /*c630*/  @!P4 LEA.HI.X R9, R18, R5, R215, 0x1, P6 ;  /* 0x000000051209c211 */ /* 0x000fe400030f0cd7 */
[----:B-----5:R3:W-:Y:S04]  /*c640*/  @!P2 ST.E.128 desc[UR60][R2.64], R48 ;  /* 0x000000300200a985 */ /* 0x0207e8000c101d3c */
[----:B------:R3:W-:Y:S04]  /*c650*/  @!P3 ST.E.128 desc[UR60][R6.64], R60 ;  /* 0x0000003c0600b985 */ /* 0x0007e8000c101d3c */
[----:B------:R3:W-:Y:S02]  /*c660*/  @!P4 ST.E.128 desc[UR60][R8.64], R68 ;  /* 0x000000440800c985 */ /* 0x0007e4000c101d3c */
.L_x_3466:
[----:B------:R-:W-:Y:S05]  /*c670*/  BSYNC B0 ;  /* 0x0000000000007941 */ /* 0x000fea0003800000 */
.L_x_3465:
[----:B--2---:R2:W4:Y:S01]  /*c680*/  SHFL.IDX PT, R5, R10, 0x1, 0x181f ;  /* 0x00381f000a057f89 */ /* 0x00452200000e0000 */
[----:B------:R-:W-:Y:S03]  /*c690*/  BSSY B0, `(.L_x_3467) ;  /* 0x000000f000007945 */ /* 0x000fe60003800000 */
[----:B-1----:R2:W1:Y:S01]  /*c6a0*/  SHFL.IDX PT, R4, R0, 0x1, 0x181f ;  /* 0x00381f0000047f89 */ /* 0x00246200000e0000 */
[----:B------:R-:W-:Y:S05]  /*c6b0*/  @P0 BRA `(.L_x_3468) ;  /* 0x0000000000300947 */ /* 0x000fea0003800000 */
[----:B------:R-:W-:Y:S02]  /*c6c0*/  ULDC UR4, c[0x0][0xac8] ;  /* 0x0002b20000047ab9 */ /* 0x000fe40000000800 */
[----:B------:R-:W-:Y:S02]  /*c6d0*/  ISETP.GE.AND P4, PT, R19, UR4, PT ;  /* 0x0000000413007c0c */ /* 0x000fe4000bf86270 */
[----:B------:R-:W-:Y:S02]  /*c6e0*/  ISETP.GE.AND P5, PT, R18, UR4, PT ;  /* 0x0000000412007c0c */ /* 0x000fe4000bfa6270 */
[----:B------:R-:W-:-:S09]  /*c6f0*/  ISETP.GE.AND P3, PT, R17, UR4, PT ;  /* 0x0000000411007c0c */ /* 0x000fd2000bf66270 */
[-C--:B-1-3--:R-:W-:Y:S02]  /*c700*/  @!P4 LEA R6, P0, R19, R4.reuse, 0x1 ;  /* 0x000000041306c211 */ /* 0x08afe400078008ff */
[C---:B------:R-:W-:Y:S02]  /*c710*/  @!P5 LEA R8, P2, R18.reuse, R4, 0x1 ;  /* 0x000000041208d211 */ /* 0x040fe400078408ff */
[----:B----4-:R-:W-:Y:S01]  /*c720*/  @!P3 IMAD.WIDE R2, R17, 0x2, R4 ;  /* 0x000000021102b825 */ /* 0x010fe200078e0204 */
[-C--:B------:R-:W-:Y:S02]  /*c730*/  @!P4 LEA.HI.X R7, R19, R5.reuse, R216, 0x1, P0 ;  /* 0x000000051307c211 */ /* 0x080fe400000f0cd8 */
[----:B------:R-:W-:Y:S02]  /*c740*/  @!P5 LEA.HI.X R9, R18, R5, R215, 0x1, P2 ;  /* 0x000000051209d211 */ /* 0x000fe400010f0cd7 */
[----:B-----5:R1:W-:Y:S04]  /*c750*/  @!P3 ST.E.128 desc[UR60][R2.64], R36 ;  /* 0x000000240200b985 */ /* 0x0203e8000c101d3c */
[----:B------:R1:W-:Y:S04]  /*c760*/  @!P4 ST.E.128 desc[UR60][R6.64], R52 ;  /* 0x000000340600c985 */ /* 0x0003e8000c101d3c */
[----:B------:R1:W-:Y:S02]  /*c770*/  @!P5 ST.E.128 desc[UR60][R8.64], R64 ;  /* 0x000000400800d985 */ /* 0x0003e4000c101d3c */
.L_x_3468:
[----:B------:R-:W-:Y:S05]  /*c780*/  BSYNC B0 ;  /* 0x0000000000007941 */ /* 0x000fea0003800000 */
.L_x_3467:
[----:B----4-:R4:W0:Y:S01]  /*c790*/  SHFL.IDX PT, R5, R10, 0x2, 0x181f ;  /* 0x00581f000a057f89 */ /* 0x01082200000e0000 */
        /* <DEDUP_REMOVED lines=9> */
[----:B0-----:R-:W-:Y:S01]  /*c830*/  @!P2 IMAD.WIDE R2, R17, 0x2, R4 ;  /* 0x000000021102a825 */ /* 0x001fe200078e0204 */
[-C--:B------:R-:W-:Y:S02]  /*c840*/  @!P3 LEA.HI.X R7, R19, R5.reuse, R216, 0x1, P0 ;  /* 0x000000051307b211 */ /* 0x080fe400000f0cd8 */
[----:B------:R-:W-:Y:S02]  /*c850*/  @!P4 LEA.HI.X R9, R18, R5, R215, 0x1, P1 ;  /* 0x000000051209c211 */ /* 0x000fe400008f0cd7 */
[----:B-----5:R0:W-:Y:S04]  /*c860*/  @!P2 ST.E.128 desc[UR60][R2.64], R28 ;  /* 0x0000001c0200a985 */ /* 0x0201e8000c101d3c */
[----:B------:R0:W-:Y:S04]  /*c870*/  @!P3 ST.E.128 desc[UR60][R6.64], R40 ;  /* 0x000000280600b985 */ /* 0x0001e8000c101d3c */
[----:B------:R0:W-:Y:S02]  /*c880*/  @!P4 ST.E.128 desc[UR60][R8.64], R56 ;  /* 0x000000380800c985 */ /* 0x0001e4000c101d3c */
.L_x_3470:
[----:B------:R-:W-:Y:S05]  /*c890*/  BSYNC B0 ;  /* 0x0000000000007941 */ /* 0x000fea0003800000 */
.L_x_3469:
[----:B0--3--:R-:W-:Y:S01]  /*c8a0*/  VIADD R3, R11, 0x60 ;  /* 0x000000600b037836 */ /* 0x009fe20000000000 */
[----:B------:R0:W3:Y:S01]  /*c8b0*/  SHFL.IDX PT, R5, R10, 0x3, 0x181f ;  /* 0x00781f000a057f89 */ /* 0x0000e200000e0000 */
[----:B------:R-:W-:Y:S01]  /*c8c0*/  BSSY B0, `(.L_x_3471) ;  /* 0x0000011000007945 */ /* 0x000fe20003800000 */
[----:B------:R-:W-:Y:S02]  /*c8d0*/  VIADD R204, R204, 0x1 ;  /* 0x00000001cccc7836 */ /* 0x000fe40000000000 */
[----:B------:R-:W-:Y:S01]  /*c8e0*/  ISETP.GE.AND P0, PT, R3, R72, PT ;  /* 0x000000480300720c */ /* 0x000fe20003f06270 */
[----:B-1----:R0:W1:-:S12]  /*c8f0*/  SHFL.IDX PT, R4, R0, 0x3, 0x181f ;  /* 0x00781f0000047f89 */ /* 0x00205800000e0000 */
[----:B0-----:R-:W-:Y:S05]  /*c900*/  @P0 BRA `(.L_x_3472) ;  /* 0x0000000000300947 */ /* 0x001fea0003800000 */
[----:B------:R-:W-:Y:S02]  /*c910*/  ULDC UR4, c[0x0][0xac8] ;  /* 0x0002b20000047ab9 */ /* 0x000fe40000000800 */
[----:B------:R-:W-:Y:S02]  /*c920*/  ISETP.GE.AND P3, PT, R19, UR4, PT ;  /* 0x0000000413007c0c */ /* 0x000fe4000bf66270 */
[----:B------:R-:W-:Y:S02]  /*c930*/  ISETP.GE.AND P4, PT, R18, UR4, PT ;  /* 0x0000000412007c0c */ /* 0x000fe4000bf86270 */
[----:B------:R-:W-:-:S09]  /*c940*/  ISETP.GE.AND P2, PT, R17, UR4, PT ;  /* 0x0000000411007c0c */ /* 0x000fd2000bf46270 */
[-C--:B-1----:R-:W-:Y:S02]  /*c950*/  @!P3 LEA R6, P0, R19, R4.reuse, 0x1 ;  /* 0x000000041306b211 */ /* 0x082fe400078008ff */
[C---:B------:R-:W-:Y:S02]  /*c960*/  @!P4 LEA R8, P1, R18.reuse, R4, 0x1 ;  /* 0x000000041208c211 */ /* 0x040fe400078208ff */
[----:B---3--:R-:W-:Y:S01]  /*c970*/  @!P2 IMAD.WIDE R2, R17, 0x2, R4 ;  /* 0x000000021102a825 */ /* 0x008fe200078e0204 */
[-C--:B------:R-:W-:Y:S02]  /*c980*/  @!P3 LEA.HI.X R7, R19, R5.reuse, R216, 0x1, P0 ;  /* 0x000000051307b211 */ /* 0x080fe400000f0cd8 */
[----:B------:R-:W-:Y:S02]  /*c990*/  @!P4 LEA.HI.X R9, R18, R5, R215, 0x1, P1 ;  /* 0x000000051209c211 */ /* 0x000fe400008f0cd7 */
[----:B-----5:R0:W-:Y:S04]  /*c9a0*/  @!P2 ST.E.128 desc[UR60][R2.64], R24 ;  /* 0x000000180200a985 */ /* 0x0201e8000c101d3c */
[----:B------:R0:W-:Y:S04]  /*c9b0*/  @!P3 ST.E.128 desc[UR60][R6.64], R32 ;  /* 0x000000200600b985 */ /* 0x0001e8000c101d3c */
[----:B------:R0:W-:Y:S02]  /*c9c0*/  @!P4 ST.E.128 desc[UR60][R8.64], R44 ;  /* 0x0000002c0800c985 */ /* 0x0001e4000c101d3c */
.L_x_3472:
[----:B------:R-:W-:Y:S05]  /*c9d0*/  BSYNC B0 ;  /* 0x0000000000007941 */ /* 0x000fea0003800000 */
.L_x_3471:
[----:B--2-4-:R-:W2:Y:S01]  /*c9e0*/  LDC R0, c[0x0][0xc34] ;  /* 0x00030d00ff007b82 */ /* 0x014ea20000000800 */
[----:B------:R-:W-:-:S13]  /*c9f0*/  R2UR UR4, R23 ;  /* 0x00000000170472ca */ /* 0x000fda00000e0000 */
[----:B--2---:R-:W-:-:S13]  /*ca00*/  ISETP.LE.AND P0, PT, R0, UR4, PT ;  /* 0x0000000400007c0c */ /* 0x004fda000bf03270 */
[----:B------:R-:W-:Y:S05]  /*ca10*/  @!P0 BRA `(.L_x_3473) ;  /* 0xffffff4000dc8947 */ /* 0x000fea000383ffff */
[----:B------:R-:W-:Y:S05]  /*ca20*/  EXIT ;  /* 0x000000000000794d */ /* 0x000fea0003800000 */
.L_x_3443:
[----:B------:R-:W-:-:S08]  /*ca30*/  NOP ;  /* 0x0000000000007918 */ /* 0x000fd00000000000 */
[----:B0-----:R-:W0:-:S00]  /*ca40*/  USETMAXREG.DEALLOC.CTAPOOL 0x18 ;  /* 0x00000018000079c8 */ /* 0x001e0000080e0500 */
[----:B------:R-:W1:Y:S01]  /*ca50*/  S2UR UR5, SR_CTAID.X ;  /* 0x00000000000579c3 */ /* 0x000e620000002500 */
[----:B0-----:R-:W-:Y:S02]  /*ca60*/  IMAD.MOV.U32 R2, RZ, RZ, 0x1 ;  /* 0x00000001ff027424 */ /* 0x001fe400078e00ff */
[----:B------:R-:W-:-:S05]  /*ca70*/  IMAD.MOV.U32 R18, RZ, RZ, RZ ;  /* 0x000000ffff127224 */ /* 0x000fca00078e00ff */
[----:B------:R-:W1:Y:S02]  /*ca80*/  LDC R3, c[0x0][0xc34] ;  /* 0x00030d00ff037b82 */ /* 0x000e640000000800 */
[----:B-1----:R-:W-:Y:S02]  /*ca90*/  ISETP.LE.AND P0, PT, R3, UR5, PT ;  /* 0x0000000503007c0c */ /* 0x002fe4000bf03270 */
[----:B------:R-:W-:-:S05]  /*caa0*/  MOV R3, 0x1 ;  /* 0x0000000100037802 */ /* 0x000fca0000000f00 */
[----:B------:R0:W-:Y:S06]  /*cab0*/  STL [R1], R3 ;  /* 0x0000000301007387 */ /* 0x0001ec0000100800 */
        /* <DEDUP_REMOVED lines=18> */
[----:B------:R-:W-:-:S05]  /*cbe0*/  IMAD.MOV.U32 R0, RZ, RZ, 0x1 ;  /* 0x00000001ff007424 */ /* 0x000fca00078e00ff */
[----:B------:R-:W-:-:S05]  /*cbf0*/  LEA R4, R4, UR36, 0x1 ;  /* 0x0000002404047c11 */ /* 0x000fca000f8e08ff */
[----:B------:R-:W-:Y:S04]  /*cc00*/  STL [R1+0x14], R4 ;  /* 0x0000140401007387 */ /* 0x000fe80000100800 */
[----:B------:R0:W-:Y:S04]  /*cc10*/  STL [R1+0x28], R3 ;  /* 0x0000280301007387 */ /* 0x0001e80000100800 */
[----:B------:R1:W-:Y:S04]  /*cc20*/  STL [R1], R0 ;  /* 0x0000000001007387 */ /* 0x0003e80000100800 */
[----:B------:R2:W-:Y:S01]  /*cc30*/  STL [R1+0x30], RZ ;  /* 0x000030ff01007387 */ /* 0x0005e20000100800 */
[----:B0-----:R-:W-:-:S02]  /*cc40*/  LOP3.LUT R3, R2, 0x40, RZ, 0xfc, !PT ;  /* 0x0000004002037812 */ /* 0x001fc400078efcff */
[----:B-1----:R-:W-:-:S07]  /*cc50*/  LOP3.LUT R0, R2, 0x80, RZ, 0xfc, !PT ;  /* 0x0000008002007812 */ /* 0x002fce00078efcff */
.L_x_3554:
[----:B---3--:R-:W3:Y:S01]  /*cc60*/  LDL R2, [R1+0x28] ;  /* 0x0000280001027983 */ /* 0x008ee20000100800 */
[----:B0-----:R-:W0:Y:S01]  /*cc70*/  LDC R0, c[0x0][0xc38] ;  /* 0x00030e00ff007b82 */ /* 0x001e220000000800 */
[----:B------:R-:W-:Y:S05]  /*cc80*/  YIELD ;  /* 0x0000000000007946 */ /* 0x000fea0003800000 */
[----:B------:R-:W-:Y:S02]  /*cc90*/  ULDC.64 UR4, c[0x0][0x418] ;  /* 0x0001060000047ab9 */ /* 0x000fe40000000a00 */
[----:B-1----:R-:W1:Y:S01]  /*cca0*/  LDC R16, c[0x0][0xc44] ;  /* 0x00031100ff107b82 */ /* 0x002e620000000800 */
[----:B------:R-:W-:-:S03]  /*ccb0*/  UISETP.NE.U32.AND UP0, UPT, UR4, URZ, UPT ;  /* 0x0000003f0400728c */ /* 0x000fc6000bf05070 */
[----:B------:R-:W-:Y:S01]  /*ccc0*/  ULDC UR4, c[0x0][0x424] ;  /* 0x0001090000047ab9 */ /* 0x000fe20000000800 */
[----:B------:R-:W-:-:S04]  /*ccd0*/  UISETP.NE.AND.EX UP0, UPT, UR5, URZ, UPT, UP0 ;  /* 0x0000003f0500728c */ /* 0x000fc8000bf05300 */
[----:B------:R-:W-:Y:S01]  /*cce0*/  USEL UR4, UR4, 0x1, UP0 ;  /* 0x0000000104047887 */ /* 0x000fe20008000000 */
[----:B0-----:R-:W-:Y:S02]  /*ccf0*/  ISETP.NE.AND P0, PT, R0, 0x1, PT ;  /* 0x000000010000780c */ /* 0x001fe40003f05270 */
[----:B-1----:R-:W-:-:S11]  /*cd00*/  ISETP.NE.AND P1, PT, R16, 0x1, PT ;  /* 0x000000011000780c */ /* 0x002fd60003f25270 */
[----:B------:R-:W3:Y:S08]  /*cd10*/  @P0 LDC R0, c[0x0][0xc3c] ;  /* 0x00030f00ff000b82 */ /* 0x000ef00000000800 */
[----:B------:R-:W0:Y:S01]  /*cd20*/  @P0 LDC R3, c[0x0][0xc40] ;  /* 0x00031000ff030b82 */ /* 0x000e220000000800 */
[----:B---3--:R-:W-:Y:S01]  /*cd30*/  @P0 IMAD.HI.U32 R0, R2, R0, RZ ;  /* 0x0000000002000227 */ /* 0x008fe200078e00ff */
[----:B------:R-:W-:-:S04]  /*cd40*/  MOV R4, R2 ;  /* 0x0000000200047202 */ /* 0x000fc80000000f00 */
[----:B0-----:R-:W-:Y:S02]  /*cd50*/  @P0 SHF.R.U32.HI R4, RZ, R3, R0 ;  /* 0x00000003ff040219 */ /* 0x001fe40000011600 */
[----:B------:R-:W0:Y:S03]  /*cd60*/  @P1 LDC.64 R2, c[0x0][0xc48] ;  /* 0x00031200ff021b82 */ /* 0x000e260000000a00 */
[----:B------:R-:W-:Y:S01]  /*cd70*/  IMAD.MOV.U32 R19, RZ, RZ, R4 ;  /* 0x000000ffff137224 */ /* 0x000fe200078e0004 */
[----:B------:R1:W-:Y:S04]  /*cd80*/  STL [R1+0x24], R4 ;  /* 0x0000240401007387 */ /* 0x0003e80000100800 */
[----:B------:R-:W3:Y:S01]  /*cd90*/  LDC R0, c[0x0][0x2f0] ;  /* 0x0000bc00ff007b82 */ /* 0x000ee20000000800 */
[----:B0-----:R-:W-:-:S05]  /*cda0*/  @P1 IMAD.HI.U32 R2, R4, R2, RZ ;  /* 0x0000000204021227 */ /* 0x001fca00078e00ff */
[----:B------:R-:W-:Y:S01]  /*cdb0*/  @P1 SHF.R.U32.HI R19, RZ, R3, R2 ;  /* 0x00000003ff131219 */ /* 0x000fe20000011602 */
[----:B------:R-:W-:Y:S02]  /*cdc0*/  IMAD.MOV.U32 R2, RZ, RZ, RZ ;  /* 0x000000ffff027224 */ /* 0x000fe400078e00ff */
[----:B---3--:R-:W-:Y:S01]  /*cdd0*/  IMAD R5, R0, UR4, RZ ;  /* 0x0000000400057c24 */ /* 0x008fe2000f8e02ff */
[----:B------:R-:W-:Y:S01]  /*cde0*/  UIADD3 UR4, UR36, 0x21400, URZ ;  /* 0x0002140024047890 */ /* 0x000fe2000fffe03f */
[----:B------:R1:W-:Y:S02]  /*cdf0*/  STL [R1+0x18], R19 ;  /* 0x0000181301007387 */ /* 0x0003e40000100800 */
[----:B------:R-:W-:Y:S01]  /*ce00*/  VIADD R3, R5, 0x6f ;  /* 0x0000006f05037836 */ /* 0x000fe20000000000 */
[----:B------:R-:W-:Y:S01]  /*ce10*/  ULOP3.LUT UP0, URZ, UR4, 0x3ff, URZ, 0xc0, !UPT ;  /* 0x000003ff043f7892 */ /* 0x000fe2000f80c03f */
[----:B------:R1:W-:Y:S02]  /*ce20*/  STL [R1+0x2c], R5 ;  /* 0x00002c0501007387 */ /* 0x0003e40000100800 */
[----:B------:R-:W-:-:S03]  /*ce30*/  IMAD.HI R2, R3, -0x6db6db6d, R2 ;  /* 0x9249249303027827 */ /* 0x000fc600078e0202 */
[----:B------:R-:W-:Y:S01]  /*ce40*/  PLOP3.LUT P0, PT, PT, PT, UP0, 0x80, 0x0 ;  /* 0x000000000000781c */ /* 0x000fe20003f0f008 */
[----:B------:R-:W-:-:S04]  /*ce50*/  IMAD.MOV R3, RZ, RZ, -R19 ;  /* 0x000000ffff037224 */ /* 0x000fc800078e0a13 */
[----:B------:R-:W-:Y:S01]  /*ce60*/  IMAD R16, R16, R3, R4 ;  /* 0x0000000310107224 */ /* 0x000fe200078e0204 */
        /* <DEDUP_REMOVED lines=8> */
[----:B-1----:R-:W-:Y:S01]  /*cef0*/  IMAD.U32 R4, RZ, RZ, UR6 ;  /* 0x00000006ff047e24 */ /* 0x002fe2000f8e00ff */
[----:B------:R-:W-:Y:S01]  /*cf00*/  MOV R6, UR8 ;  /* 0x0000000800067c02 */ /* 0x000fe20008000f00 */
[----:B------:R-:W0:Y:S01]  /*cf10*/  LDC.64 R2, c[0x4][R2] ;  /* 0x0100000002027b82 */ /* 0x000e220000000a00 */
        /* <DEDUP_REMOVED lines=8> */
[----:B0-2---:R-:W-:Y:S05]  /*cfa0*/  CALL.ABS.NOINC R2 ;  /* 0x0000000002007343 */ /* 0x005fea0003c00000 */
.L_x_3475:
        /* <DEDUP_REMOVED lines=9> */
[----:B-1----:R-:W-:Y:S01]  /*d040*/  MOV R4, UR6 ;  /* 0x0000000600047c02 */ /* 0x002fe20008000f00 */
[----:B------:R-:W-:Y:S01]  /*d050*/  IMAD.U32 R5, RZ, RZ, UR7 ;  /* 0x00000007ff057e24 */ /* 0x000fe2000f8e00ff */
[----:B------:R-:W-:Y:S01]  /*d060*/  MOV R12, 0x1 ;  /* 0x00000001000c7802 */ /* 0x000fe20000000f00 */
[----:B------:R-:W-:Y:S02]  /*d070*/  IMAD.U32 R6, RZ, RZ, UR8 ;  /* 0x00000008ff067e24 */ /* 0x000fe4000f8e00ff */
[----:B------:R-:W-:-:S02]  /*d080*/  IMAD.U32 R7, RZ, RZ, UR9 ;  /* 0x00000009ff077e24 */ /* 0x000fc4000f8e00ff */
[----:B------:R-:W-:Y:S02]  /*d090*/  IMAD.U32 R10, RZ, RZ, UR4 ;  /* 0x00000004ff0a7e24 */ /* 0x000fe4000f8e00ff */
[----:B------:R-:W-:Y:S02]  /*d0a0*/  IMAD.U32 R11, RZ, RZ, UR5 ;  /* 0x00000005ff0b7e24 */ /* 0x000fe4000f8e00ff */
[----:B------:R-:W-:Y:S02]  /*d0b0*/  IMAD.MOV.U32 R8, RZ, RZ, 0x70 ;  /* 0x00000070ff087424 */ /* 0x000fe400078e00ff */
[----:B0-----:R-:W-:-:S07]  /*d0c0*/  IMAD.MOV.U32 R13, RZ, RZ, RZ ;  /* 0x000000ffff0d7224 */ /* 0x001fce00078e00ff */
[----:B------:R-:W-:-:S07]  /*d0d0*/  LEPC R20, `(.L_x_3477) ;  /* 0x000000001014794e */ /* 0x000fce0000000000 */
[----:B--23--:R-:W-:Y:S05]  /*d0e0*/  CALL.ABS.NOINC R2 ;  /* 0x0000000002007343 */ /* 0x00cfea0003c00000 */
.L_x_3477:
        /* <DEDUP_REMOVED lines=15> */
.L_x_3476:
[----:B------:R-:W-:Y:S01]  /*d1e0*/  ULDC.64 UR4, c[0x0][0x9f8] ;  /* 0x00027e0000047ab9 */ /* 0x000fe20000000a00 */
[----:B------:R-:W3:Y:S01]  /*d1f0*/  LDL R17, [R1+0x20] ;  /* 0x0000200001117983 */ /* 0x000ee20000100800 */
[----:B------:R-:W-:-:S04]  /*d200*/  ISETP.NE.U32.AND P0, PT, RZ, UR4, PT ;  /* 0x00000004ff007c0c */ /* 0x000fc8000bf05070 */
[----:B------:R-:W-:-:S13]  /*d210*/  ISETP.NE.AND.EX P0, PT, RZ, UR5, PT, P0 ;  /* 0x00000005ff007c0c */ /* 0x000fda000bf05300 */
[----:B------:R-:W0:Y:S02]  /*d220*/  @P0 LDC.64 R2, c[0x0][0x9f8] ;  /* 0x00027e00ff020b82 */ /* 0x000e240000000a00 */
[----:B0-----:R-:W-:-:S05]  /*d230*/  @P0 IMAD.WIDE R2, R19, 0x4, R2 ;  /* 0x0000000413020825 */ /* 0x001fca00078e0202 */
[----:B-1----:R0:W4:Y:S01]  /*d240*/  @P0 LDG.E R19, desc[UR60][R2.64] ;  /* 0x0000003c02130981 */ /* 0x002122000c1e1900 */
[----:B------:R-:W-:Y:S01]  /*d250*/  UMOV UR4, 0xffffffff ;  /* 0xffffffff00047882 */ /* 0x000fe20000000000 */
[----:B0-----:R-:W0:Y:S02]  /*d260*/  LDC.64 R2, c[0x0][0x418] ;  /* 0x00010600ff027b82 */ /* 0x001e240000000a00 */
[----:B0-----:R-:W-:-:S04]  /*d270*/  ISETP.NE.U32.AND P0, PT, R2, RZ, PT ;  /* 0x000000ff0200720c */ /* 0x001fc80003f05070 */
[----:B------:R-:W-:-:S04]  /*d280*/  ISETP.NE.AND.EX P1, PT, R3, RZ, PT, P0 ;  /* 0x000000ff0300720c */ /* 0x000fc80003f25300 */
[----:B------:R-:W-:Y:S01]  /*d290*/  P2R R0, PR, RZ, 0x2 ;  /* 0x00000002ff007803 */ /* 0x000fe20000000000 */
[----:B---3--:R-:W-:-:S05]  /*d2a0*/  VIADD R8, R17, 0xffffffff ;  /* 0xffffffff11087836 */ /* 0x008fca0000000000 */
[----:B------:R0:W-:Y:S04]  /*d2b0*/  STL [R1+0x1c], R8 ;  /* 0x00001c0801007387 */ /* 0x0001e80000100800 */
[----:B------:R0:W-:Y:S01]  /*d2c0*/  STL [R1+0x10], R0 ;  /* 0x0000100001007387 */ /* 0x0001e20000100800 */
[----:B----4-:R-:W-:Y:S02]  /*d2d0*/  SHF.R.S32.HI R7, RZ, 0x1f, R19 ;  /* 0x0000001fff077819 */ /* 0x010fe40000011413 */
[----:B------:R-:W-:-:S03]  /*d2e0*/  SEL R17, R19, RZ, !P1 ;  /* 0x000000ff13117207 */ /* 0x000fc60004800000 */
[----:B------:R0:W-:Y:S01]  /*d2f0*/  STL [R1+0x8], R7 ;  /* 0x0000080701007387 */ /* 0x0001e20000100800 */
[----:B------:R-:W-:Y:S05]  /*d300*/  BRA.DIV UR4, `(.L_x_3478) ;  /* 0x0000003e04e87947 */ /* 0x000fea000b800000 */
[----:B0-----:R-:W0:Y:S02]  /*d310*/  S2R R0, SR_TID.X ;  /* 0x0000000000007919 */ /* 0x001e240000002100 */
[----:B0-----:R-:W-:-:S04]  /*d320*/  SHF.R.U32.HI R0, RZ, 0x5, R0 ;  /* 0x00000005ff007819 */ /* 0x001fc80000011600 */
[----:B------:R-:W-:-:S05]  /*d330*/  LOP3.LUT R0, R0, 0x3, RZ, 0xc0, !PT ;  /* 0x0000000300007812 */ /* 0x000fca00078ec0ff */
[----:B------:R0:W1:Y:S02]  /*d340*/  SHFL.IDX PT, R14, R0, RZ, 0x1f ;  /* 0x00001fff000e7589 */ /* 0x00006400000e0000 */
.L_x_3570:
[----:B------:R-:W-:Y:S02]  /*d350*/  PLOP3.LUT P2, PT, PT, PT, PT, 0x8, 0x0 ;  /* 0x000000000000781c */ /* 0x000fe40003f4e170 */
[----:B-1----:R-:W-:Y:S02]  /*d360*/  ISETP.NE.AND P0, PT, R14, RZ, PT ;  /* 0x000000ff0e00720c */ /* 0x002fe40003f05270 */
[----:B0-----:R-:W-:-:S05]  /*d370*/  P2R R0, PR, RZ, 0x4 ;  /* 0x00000004ff007803 */ /* 0x001fca0000000000 */
[----:B------:R0:W-:Y:S06]  /*d380*/  STL [R1+0xc], R0 ;  /* 0x00000c0001007387 */ /* 0x0001ec0000100800 */
[----:B------:R-:W-:Y:S05]  /*d390*/  @P0 BRA `(.L_x_3479) ;  /* 0x0000000400240947 */ /* 0x000fea0003800000 */
[----:B------:R-:W-:-:S03]  /*d3a0*/  UMOV UR4, 0xffffffff ;  /* 0xffffffff00047882 */ /* 0x000fc60000000000 */
[----:B------:R-:W-:Y:S05]  /*d3b0*/  BRA.DIV UR4, `(.L_x_3480) ;  /* 0x0000003e04f07947 */ /* 0x000fea000b800000 */
[----:B------:R-:W-:-:S13]  /*d3c0*/  ELECT P6, URZ, PT ;  /* 0x00000000003f782f */ /* 0x000fda00038c0000 */
.L_x_3573:
[----:B------:R-:W-:Y:S05]  /*d3d0*/  @!P6 BRA `(.L_x_3479) ;  /* 0x000000040014e947 */ /* 0x000fea0003800000 */
[----:B------:R1:W-:Y:S01]  /*d3e0*/  STL [R1+0x4], R8 ;  /* 0x0000040801007387 */ /* 0x0003e20000100800 */
[----:B------:R-:W-:Y:S01]  /*d3f0*/  IMAD.MOV.U32 R17, RZ, RZ, R19 ;  /* 0x000000ffff117224 */ /* 0x000fe200078e0013 */
[----:B------:R-:W-:Y:S06]  /*d400*/  @!P1 BRA `(.L_x_3481) ;  /* 0x00000000004c9947 */ /* 0x000fec0003800000 */
[----:B------:R-:W3:Y:S01]  /*d410*/  LDC R6, c[0x0][0x43c] ;  /* 0x00010f00ff067b82 */ /* 0x000ee20000000800 */
[----:B0-----:R-:W-:Y:S01]  /*d420*/  IMAD.MOV.U32 R0, RZ, RZ, R8 ;  /* 0x000000ffff007224 */ /* 0x001fe200078e0008 */
[----:B------:R-:W-:Y:S01]  /*d430*/  ULDC.64 UR4, c[0x0][0x428] ;  /* 0x00010a0000047ab9 */ /* 0x000fe20000000a00 */
[----:B---3--:R-:W-:-:S13]  /*d440*/  ISETP.NE.AND P0, PT, R6, 0x1, PT ;  /* 0x000000010600780c */ /* 0x008fda0003f05270 */
[----:B------:R-:W0:Y:S02]  /*d450*/  @P0 LDC.64 R4, c[0x0][0x440] ;  /* 0x00011000ff040b82 */ /* 0x000e240000000a00 */
[----:B0-----:R-:W-:-:S05]  /*d460*/  @P0 IMAD.HI.U32 R4, R8, R4, RZ ;  /* 0x0000000408040227 */ /* 0x001fca00078e00ff */
[----:B------:R-:W-:-:S04]  /*d470*/  @P0 SHF.R.U32.HI R0, RZ, R5, R4 ;  /* 0x00000005ff000219 */ /* 0x000fc80000011604 */
[----:B------:R-:W-:Y:S02]  /*d480*/  IADD3 R4, -R0, RZ, RZ ;  /* 0x000000ff00047210 */ /* 0x000fe40007ffe1ff */
[----:B------:R-:W-:-:S03]  /*d490*/  SHF.R.S32.HI R5, RZ, 0x1f, R0 ;  /* 0x0000001fff057819 */ /* 0x000fc60000011400 */
[----:B------:R-:W-:Y:S02]  /*d4a0*/  IMAD R6, R6, R4, R8 ;  /* 0x0000000406067224 */ /* 0x000fe400078e0208 */
[----:B------:R-:W-:-:S03]  /*d4b0*/  IMAD.MOV.U32 R4, RZ, RZ, R0 ;  /* 0x000000ffff047224 */ /* 0x000fc600078e0000 */
[----:B------:R0:W-:Y:S01]  /*d4c0*/  STL [R1+0x4], R6 ;  /* 0x0000040601007387 */ /* 0x0001e20000100800 */
[----:B------:R-:W-:-:S03]  /*d4d0*/  IMAD.WIDE.U32 R4, R19, UR4, R4 ;  /* 0x0000000413047c25 */ /* 0x000fc6000f8e0004 */
[----:B------:R-:W-:Y:S01]  /*d4e0*/  LEA R2, P0, R4, R2, 0x2 ;  /* 0x0000000204027211 */ /* 0x000fe200078010ff */
[----:B0-----:R-:W-:-:S04]  /*d4f0*/  IMAD R6, R7, UR4, RZ ;  /* 0x0000000407067c24 */ /* 0x001fc8000f8e02ff */
[----:B------:R-:W-:-:S04]  /*d500*/  IMAD R0, R19, UR5, R6 ;  /* 0x0000000513007c24 */ /* 0x000fc8000f8e0206 */
[----:B------:R-:W-:-:S05]  /*d510*/  IMAD.IADD R0, R5, 0x1, R0 ;  /* 0x0000000105007824 */ /* 0x000fca00078e0200 */
[----:B------:R-:W-:-:S05]  /*d520*/  LEA.HI.X R3, R4, R3, R0, 0x2, P0 ;  /* 0x0000000304037211 */ /* 0x000fca00000f1400 */
[----:B------:R3:W5:Y:S02]  /*d530*/  LDG.E R17, desc[UR60][R2.64] ;  /* 0x0000003c02117981 */ /* 0x000764000c1e1900 */
.L_x_3481:
[----:B---3--:R-:W3:Y:S01]  /*d540*/  LDL R2, [R1] ;  /* 0x0000000001027983 */ /* 0x008ee20000100800 */
[----:B0-----:R-:W-:Y:S02]  /*d550*/  LEA R0, R18, UR36, 0x3 ;  /* 0x0000002412007c11 */ /* 0x001fe4000f8e18ff */
[----:B---3--:R-:W-:-:S04]  /*d560*/  SHF.L.U32 R2, R2, 0x1f, RZ ;  /* 0x0000001f02027819 */ /* 0x008fc800000006ff */
[----:B------:R-:W0:Y:S02]  /*d570*/  SYNCS.PHASECHK.TRANS64.TRYWAIT P0, [R0+URZ+0x36840], R2 ;  /* 0x03684002000075a7 */ /* 0x000e24000800017f */
[----:B0-----:R-:W-:Y:S05]  /*d580*/  @!P0 BRA `(.L_x_3482) ;  /* 0x0000003c009c8947 */ /* 0x001fea0003800000 */
.L_x_3574:
[----:B------:R-:W3:Y:S02]  /*d590*/  S2R R3, SR_TID.X ;  /* 0x0000000000037919 */ /* 0x000ee40000002100 */
[----:B---3--:R-:W-:-:S04]  /*d5a0*/  LOP3.LUT R3, R3, 0x7f, RZ, 0xc0, !PT ;  /* 0x0000007f03037812 */ /* 0x008fc800078ec0ff */
[----:B------:R-:W-:-:S13]  /*d5b0*/  ISETP.NE.AND P0, PT, R3, RZ, PT ;  /* 0x000000ff0300720c */ /* 0x000fda0003f05270 */
        /* <DEDUP_REMOVED lines=8> */
.L_x_3483:
[----:B0-----:R-:W3:Y:S01]  /*d640*/  LDL R2, [R1+0x4] ;  /* 0x0000040001027983 */ /* 0x001ee20000100800 */
        /* <DEDUP_REMOVED lines=8> */
[----:B------:R-:W-:Y:S01]  /*d6d0*/  PLOP3.LUT P0, PT, PT, PT, PT, 0x80, 0x0 ;  /* 0x000000000000781c */ /* 0x000fe20003f0f070 */
[----:B------:R-:W-:Y:S01]  /*d6e0*/  UMOV UR7, 0x14f00000 ;  /* 0x14f0000000077882 */ /* 0x000fe20000000000 */
[----:B------:R-:W-:-:S02]  /*d6f0*/  UMOV UR16, 0x40 ;  /* 0x0000004000107882 */ /* 0x000fc40000000000 */
[----:B------:R-:W-:Y:S01]  /*d700*/  P2R R0, PR, RZ, 0x1 ;  /* 0x00000001ff007803 */ /* 0x000fe20000000000 */
[----:B------:R-:W-:Y:S02]  /*d710*/  UIMAD UR8, UR8, 0xa800, UR36 ;  /* 0x0000a800080878a4 */ /* 0x000fe4000f8e0224 */
[----:B------:R-:W-:Y:S02]  /*d720*/  UIADD3 UR9, UR9, 0x36830, URZ ;  /* 0x0003683009097890 */ /* 0x000fe4000fffe03f */
[----:B------:R-:W-:Y:S01]  /*d730*/  UIADD3 UR14, UR8, 0x21400, URZ ;  /* 0x00021400080e7890 */ /* 0x000fe2000fffe03f */
[----:B------:R4:W-:Y:S01]  /*d740*/  STL [R1+0xc], R0 ;  /* 0x00000c0001007387 */ /* 0x0009e20000100800 */
[----:B------:R-:W-:Y:S02]  /*d750*/  UIADD3 UR15, UR8, 0x24c00, URZ ;  /* 0x00024c00080f7890 */ /* 0x000fe4000fffe03f */
[----:B------:R-:W-:-:S03]  /*d760*/  UIADD3 UR17, UR8, 0x28400, URZ ;  /* 0x0002840008117890 */ /* 0x000fc6000fffe03f */
[----:B------:R-:W-:Y:S01]  /*d770*/  UMOV UR8, UR14 ;  /* 0x0000000e00087c82 */ /* 0x000fe20008000000 */
[----:B------:R-:W-:Y:S01]  /*d780*/  UMOV UR14, 0x80 ;  /* 0x00000080000e7882 */ /* 0x000fe20000000000 */
[----:B---3--:R-:W-:-:S13]  /*d790*/  R2UR UR11, R2 ;  /* 0x00000000020b72ca */ /* 0x008fda00000e0000 */
[----:B------:R-:W-:-:S09]  /*d7a0*/  UIMAD UR11, UR11, 0x70, URZ ;  /* 0x000000700b0b78a4 */ /* 0x000fd2000f8e023f */
[----:B------:R0:W-:Y:S02]  /*d7b0*/  UTMALDG.4D [UR8], [UR4], desc[UR6] ;  /* 0x00000608040075b4 */ /* 0x0001e40008019000 */
[----:B0-----:R-:W-:Y:S01]  /*d7c0*/  UMOV UR8, UR15 ;  /* 0x0000000f00087c82 */ /* 0x001fe20008000000 */
[----:B------:R-:W-:Y:S02]  /*d7d0*/  UMOV UR10, UR16 ;  /* 0x00000010000a7c82 */ /* 0x000fe40008000000 */
[----:B------:R0:W-:Y:S02]  /*d7e0*/  UTMALDG.4D [UR8], [UR4], desc[UR6] ;  /* 0x00000608040075b4 */ /* 0x0001e40008019000 */
[----:B0-----:R-:W-:Y:S01]  /*d7f0*/  UMOV UR8, UR17 ;  /* 0x0000001100087c82 */ /* 0x001fe20008000000 */
[----:B------:R-:W-:Y:S02]  /*d800*/  UMOV UR10, UR14 ;  /* 0x0000000e000a7c82 */ /* 0x000fe40008000000 */
[----:B------:R4:W-:Y:S02]  /*d810*/  UTMALDG.4D [UR8], [UR4], desc[UR6] ;  /* 0x00000608040075b4 */ /* 0x0009e40008019000 */
[----:B----4-:R-:W-:Y:S01]  /*d820*/  NOP ;  /* 0x0000000000007918 */ /* 0x010fe20000000000 */
.L_x_3479:
        /* <DEDUP_REMOVED lines=11> */
[----:B------:R-:W-:Y:S01]  /*d8e0*/  MOV R7, UR9 ;  /* 0x0000000900077c02 */ /* 0x000fe20008000f00 */
[----:B------:R-:W3:Y:S01]  /*d8f0*/  LDC.64 R2, c[0x4][R2] ;  /* 0x0100000002027b82 */ /* 0x000ee20000000a00 */
[----:B------:R-:W-:Y:S02]  /*d900*/  IMAD.U32 R5, RZ, RZ, UR7 ;  /* 0x00000007ff057e24 */ /* 0x000fe4000f8e00ff */
[----:B------:R-:W-:Y:S02]  /*d910*/  IMAD.U32 R6, RZ, RZ, UR8 ;  /* 0x00000008ff067e24 */ /* 0x000fe4000f8e00ff */
[----:B------:R-:W-:-:S02]  /*d920*/  IMAD.U32 R10, RZ, RZ, UR4 ;  /* 0x00000004ff0a7e24 */ /* 0x000fc4000f8e00ff */
[----:B------:R-:W-:Y:S02]  /*d930*/  IMAD.U32 R11, RZ, RZ, UR5 ;  /* 0x00000005ff0b7e24 */ /* 0x000fe4000f8e00ff */
[----:B-1----:R-:W-:Y:S02]  /*d940*/  IMAD.MOV.U32 R8, RZ, RZ, 0x70 ;  /* 0x00000070ff087424 */ /* 0x002fe400078e00ff */
[----:B------:R-:W-:Y:S02]  /*d950*/  IMAD.MOV.U32 R12, RZ, RZ, 0x1 ;  /* 0x00000001ff0c7424 */ /* 0x000fe400078e00ff */
[----:B------:R-:W-:-:S07]  /*d960*/  IMAD.MOV.U32 R13, RZ, RZ, RZ ;  /* 0x000000ffff0d7224 */ /* 0x000fce00078e00ff */
[----:B------:R-:W-:-:S07]  /*d970*/  LEPC R20, `(.L_x_3484) ;  /* 0x000000001014794e */ /* 0x000fce0000000000 */
[----:B0-23--:R-:W-:Y:S05]  /*d980*/  CALL.ABS.NOINC R2 ;  /* 0x0000000002007343 */ /* 0x00dfea0003c00000 */
.L_x_3484:
[----:B------:R-:W3:Y:S01]  /*d990*/  LDL.LU R5, [R1+0x18] ;  /* 0x0000180001057983 */ /* 0x000ee20000300800 */
[----:B0-----:R-:W-:Y:S01]  /*d9a0*/  SHF.R.S32.HI R0, RZ, 0x1f, R16 ;  /* 0x0000001fff007819 */ /* 0x001fe20000011410 */
[----:B------:R-:W-:Y:S01]  /*d9b0*/  ULDC.64 UR4, c[0x0][0x2d8] ;  /* 0x0000b60000047ab9 */ /* 0x000fe20000000a00 */
[----:B-1----:R-:W0:Y:S01]  /*d9c0*/  LDC R8, c[0x0][0x448] ;  /* 0x00011200ff087b82 */ /* 0x002e220000000800 */
[----:B------:R-:W4:Y:S01]  /*d9d0*/  LDL.LU R7, [R1+0x24] ;  /* 0x0000240001077983 */ /* 0x000f220000300800 */
[----:B------:R-:W-:-:S03]  /*d9e0*/  ULDC.64 UR6, c[0x0][0x280] ;  /* 0x0000a00000067ab9 */ /* 0x000fc60000000a00 */
[----:B------:R-:W2:Y:S01]  /*d9f0*/  LDL R4, [R1+0x28] ;  /* 0x0000280001047983 */ /* 0x000ea20000100800 */
        /* <DEDUP_REMOVED lines=8> */
[----:B-1----:R-:W-:-:S04]  /*da80*/  SHF.L.U32 R11, R11, 0x3, RZ ;  /* 0x000000030b0b7819 */ /* 0x002fc800000006ff */
[----:B------:R-:W-:-:S04]  /*da90*/  LOP3.LUT R11, R11, 0x38, RZ, 0xc0, !PT ;  /* 0x000000380b0b7812 */ /* 0x000fc800078ec0ff */
[----:B------:R-:W-:Y:S02]  /*daa0*/  LOP3.LUT R10, R11, 0x40, RZ, 0xfc, !PT ;  /* 0x000000400b0a7812 */ /* 0x000fe400078efcff */
[----:B---3--:R-:W-:Y:S01]  /*dab0*/  SHF.R.S32.HI R0, RZ, 0x1f, R5 ;  /* 0x0000001fff007819 */ /* 0x008fe20000011405 */
[----:B------:R-:W-:-:S04]  /*dac0*/  IMAD.WIDE.U32 R2, R5, UR4, R2 ;  /* 0x0000000405027c25 */ /* 0x000fc8000f8e0002 */
[----:B------:R-:W-:Y:S01]  /*dad0*/  IMAD R0, R0, UR4, RZ ;  /* 0x0000000400007c24 */ /* 0x000fe2000f8e02ff */
[----:B------:R-:W-:-:S03]  /*dae0*/  ULDC UR4, c[0x0][0xc38] ;  /* 0x00030e0000047ab9 */ /* 0x000fc60000000800 */
[----:B------:R-:W-:Y:S02]  /*daf0*/  IMAD R0, R5, UR5, R0 ;  /* 0x0000000505007c24 */ /* 0x000fe4000f8e0200 */
[----:B------:R-:W1:Y:S03]  /*db00*/  S2R R5, SR_TID.X ;  /* 0x0000000000057919 */ /* 0x000e660000002100 */
[----:B------:R-:W-:Y:S01]  /*db10*/  IADD3 R3, R3, R0, RZ ;  /* 0x0000000003037210 */ /* 0x000fe20007ffe0ff */
[----:B----4-:R-:W-:Y:S02]  /*db20*/  IMAD.MOV R0, RZ, RZ, -R7 ;  /* 0x000000ffff007224 */ /* 0x010fe400078e0a07 */
[----:B------:R-:W3:Y:S02]  /*db30*/  @P0 LDC R7, c[0x0][0x450] ;  /* 0x00011400ff070b82 */ /* 0x000ee40000000800 */
[----:B--2---:R-:W-:Y:S01]  /*db40*/  IMAD R0, R0, UR4, R4 ;  /* 0x0000000400007c24 */ /* 0x004fe2000f8e0204 */
[----:B------:R-:W-:-:S03]  /*db50*/  ULDC.64 UR4, c[0x0][0x2d0] ;  /* 0x0000b40000047ab9 */ /* 0x000fc60000000a00 */
[----:B------:R-:W-:Y:S01]  /*db60*/  IMAD.SHL.U32 R4, R0, 0x80, RZ ;  /* 0x0000008000047824 */ /* 0x000fe200078e00ff */
[----:B-1----:R-:W-:-:S04]  /*db70*/  LOP3.LUT R5, R5, 0x7f, RZ, 0xc0, !PT ;  /* 0x0000007f05057812 */ /* 0x002fc800078ec0ff */
[----:B------:R-:W-:Y:S02]  /*db80*/  SHF.R.U32.HI R9, RZ, 0x3, R5 ;  /* 0x00000003ff097819 */ /* 0x000fe40000011605 */
[----:B------:R-:W1:Y:S02]  /*db90*/  S2R R5, SR_TID.X ;  /* 0x0000000000057919 */ /* 0x000e640000002100 */
[----:B-1----:R-:W-:-:S05]  /*dba0*/  IMAD.SHL.U32 R5, R5, 0x10, RZ ;  /* 0x0000001005057824 */ /* 0x002fca00078e00ff */
[----:B------:R-:W-:Y:S02]  /*dbb0*/  LOP3.LUT R5, R9, 0x70, R5, 0xf8, !PT ;  /* 0x0000007009057812 */ /* 0x000fe400078ef805 */
[----:B------:R-:W-:Y:S02]  /*dbc0*/  LOP3.LUT R9, R11, 0x80, RZ, 0xfc, !PT ;  /* 0x000000800b097812 */ /* 0x000fe400078efcff */
        /* <DEDUP_REMOVED lines=8> */
[----:B------:R-:W-:-:S04]  /*dc50*/  IMAD R6, R6, UR4, RZ ;  /* 0x0000000406067c24 */ /* 0x000fc8000f8e02ff */
[----:B------:R-:W-:Y:S01]  /*dc60*/  IMAD R6, R5, UR5, R6 ;  /* 0x0000000505067c24 */ /* 0x000fe2000f8e0206 */
[----:B------:R-:W-:Y:S01]  /*dc70*/  SHF.R.S32.HI R5, RZ, 0x1f, R0 ;  /* 0x0000001fff057819 */ /* 0x000fe20000011400 */
[----:B------:R-:W-:Y:S02]  /*dc80*/  ULDC.64 UR4, c[0x0][0x2c8] ;  /* 0x0000b20000047ab9 */ /* 0x000fe40000000a00 */
[----:B------:R-:W-:Y:S02]  /*dc90*/  IMAD.IADD R3, R3, 0x1, R6 ;  /* 0x0000000103037824 */ /* 0x000fe400078e0206 */
[----:B------:R-:W-:Y:S02]  /*dca0*/  IMAD R5, R5, UR4, RZ ;  /* 0x0000000405057c24 */ /* 0x000fe4000f8e02ff */
[----:B------:R-:W-:Y:S01]  /*dcb0*/  IMAD.WIDE.U32 R2, R0, UR4, R2 ;  /* 0x0000000400027c25 */ /* 0x000fe2000f8e0002 */
[----:B------:R-:W-:Y:S02]  /*dcc0*/  ULDC UR4, c[0x0][0x2b8] ;  /* 0x0000ae0000047ab9 */ /* 0x000fe40000000800 */
[----:B------:R-:W-:Y:S01]  /*dcd0*/  ISETP.GE.AND P1, PT, R10, UR4, PT ;  /* 0x000000040a007c0c */ /* 0x000fe2000bf26270 */
[----:B------:R-:W-:Y:S01]  /*dce0*/  IMAD R5, R0, UR5, R5 ;  /* 0x0000000500057c24 */ /* 0x000fe2000f8e0205 */
[----:B------:R0:W5:Y:S01]  /*dcf0*/  LDL R10, [R1+0x14] ;  /* 0x00001400010a7983 */ /* 0x0001620000100800 */
[----:B------:R-:W-:-:S02]  /*dd00*/  LEA R0, P3, R2, UR6, 0x1 ;  /* 0x0000000602007c11 */ /* 0x000fc4000f8608ff */
[----:B------:R-:W-:Y:S01]  /*dd10*/  IMAD.IADD R5, R3, 0x1, R5 ;  /* 0x0000000103057824 */ /* 0x000fe200078e0205 */
[----:B------:R-:W-:Y:S02]  /*dd20*/  ISETP.GE.AND P0, PT, R11, UR4, PT ;  /* 0x000000040b007c0c */ /* 0x000fe4000bf06270 */
[----:B------:R-:W-:Y:S01]  /*dd30*/  ISETP.GE.AND P2, PT, R9, UR4, PT ;  /* 0x0000000409007c0c */ /* 0x000fe2000bf46270 */
[----:B------:R-:W-:Y:S01]  /*dd40*/  UMOV UR4, 0xffffffff ;  /* 0xffffffff00047882 */ /* 0x000fe20000000000 */
[----:B------:R-:W-:Y:S02]  /*dd50*/  LEA.HI.X R2, R2, UR7, R5, 0x1, P3 ;  /* 0x0000000702027c11 */ /* 0x000fe400098f0c05 */
[----:B0-----:R-:W-:Y:S09]  /*dd60*/  BRA.DIV UR4, `(.L_x_3485) ;  /* 0x0000003604b87947 */ /* 0x001ff2000b800000 */
[----:B------:R-:W0:Y:S01]  /*dd70*/  S2R R6, SR_TID.X ;  /* 0x0000000000067919 */ /* 0x000e220000002100 */
[----:B------:R-:W-:Y:S02]  /*dd80*/  ULDC UR4, c[0x0][0x288] ;  /* 0x0000a20000047ab9 */ /* 0x000fe40000000800 */
[----:B------:R-:W-:Y:S01]  /*dd90*/  IMAD R3, R8, UR4, RZ ;  /* 0x0000000408037c24 */ /* 0x000fe2000f8e02ff */
[----:B------:R-:W1:Y:S01]  /*dda0*/  S2R R11, SR_TID.X ;  /* 0x00000000000b7919 */ /* 0x000e620000002100 */
[----:B------:R-:W2:Y:S04]  /*ddb0*/  SHFL.IDX PT, R7, R0, RZ, 0x181f ;  /* 0x00181fff00077589 */ /* 0x000ea800000e0000 */
[----:B------:R-:W-:Y:S01]  /*ddc0*/  SHFL.IDX PT, R9, R2, 0x1, 0x181f ;  /* 0x00381f0002097f89 */ /* 0x000fe200000e0000 */
[----:B0-----:R-:W-:-:S04]  /*ddd0*/  LOP3.LUT R6, R6, 0x7f, RZ, 0xc0, !PT ;  /* 0x0000007f06067812 */ /* 0x001fc800078ec0ff */
[----:B------:R-:W-:Y:S01]  /*dde0*/  SHF.R.U32.HI R6, RZ, 0x3, R6 ;  /* 0x00000003ff067819 */ /* 0x000fe20000011606 */
[----:B-1----:R-:W-:-:S04]  /*ddf0*/  IMAD.SHL.U32 R11, R11, 0x8, RZ ;  /* 0x000000080b0b7824 */ /* 0x002fc800078e00ff */
[----:B------:R-:W-:Y:S01]  /*de00*/  IMAD.IADD R4, R6, 0x1, R4 ;  /* 0x0000000106047824 */ /* 0x000fe200078e0204 */
[----:B------:R-:W-:Y:S01]  /*de10*/  LOP3.LUT R11, R11, 0x38, RZ, 0xc0, !PT ;  /* 0x000000380b0b7812 */ /* 0x000fe200078ec0ff */
[----:B------:R-:W0:Y:S02]  /*de20*/  SHFL.IDX PT, R6, R2, RZ, 0x181f ;  /* 0x00181fff02067589 */ /* 0x000e2400000e0000 */
[C---:B------:R-:W-:Y:S01]  /*de30*/  VIADD R5, R4.reuse, 0x10 ;  /* 0x0000001004057836 */ /* 0x040fe20000000000 */
[----:B------:R-:W-:-:S04]  /*de40*/  ISETP.GE.AND P4, PT, R4, R3, PT ;  /* 0x000000030400720c */ /* 0x000fc80003f86270 */
[----:B------:R-:W-:Y:S02]  /*de50*/  ISETP.GE.AND P3, PT, R5, R3, PT ;  /* 0x000000030500720c */ /* 0x000fe40003f66270 */
[----:B------:R-:W1:Y:S07]  /*de60*/  SHFL.IDX PT, R5, R0, 0x1, 0x181f ;  /* 0x00381f0000057f89 */ /* 0x000e6e00000e0000 */
[----:B--2---:R-:W-:-:S05]  /*de70*/  @!P4 LEA R7, P5, R11, R7, 0x1 ;  /* 0x000000070b07c211 */ /* 0x004fca00078a08ff */
[----:B0-----:R-:W-:-:S05]  /*de80*/  @!P4 IMAD.X R6, RZ, RZ, R6, P5 ;  /* 0x000000ffff06c224 */ /* 0x001fca00028e0606 */
[----:B------:R-:W-:-:S04]  /*de90*/  @!P4 LOP3.LUT R7, R7, R6, RZ, 0x3c, !PT ;  /* 0x000000060707c212 */ /* 0x000fc800078e3cff */
[----:B------:R-:W-:Y:S02]  /*dea0*/  @!P4 LOP3.LUT R6, R7, R6, RZ, 0x3c, !PT ;  /* 0x000000060706c212 */ /* 0x000fe400078e3cff */
[----:B-1----:R-:W-:Y:S02]  /*deb0*/  @!P3 LEA R8, P5, R11, R5, 0x1 ;  /* 0x000000050b08b211 */ /* 0x002fe400078a08ff */
[----:B------:R-:W-:-:S03]  /*dec0*/  @!P4 LOP3.LUT R7, R7, R6, RZ, 0x3c, !PT ;  /* 0x000000060707c212 */ /* 0x000fc600078e3cff */
[----:B------:R-:W-:Y:S02]  /*ded0*/  @!P3 IMAD.X R5, RZ, RZ, R9, P5 ;  /* 0x000000ffff05b224 */ /* 0x000fe400028e0609 */
[----:B-----5:R-:W-:Y:S04]  /*dee0*/  @!P4 LDGSTS.E.BYPASS.LTC128B.128 [R10+0x15400], desc[UR60][R6.64], !P0 ;  /* 0x15400000060acfae */ /* 0x020fe8000c101d7c */
[----:B------:R-:W-:Y:S04]  /*def0*/  @!P4 LDGSTS.E.BYPASS.LTC128B.128 [R10+0x19400], desc[UR60][R6.64+0x80], !P1 ;  /* 0x19400080060acfae */ /* 0x000fe8000c901d7c */
[----:B------:R0:W-:Y:S02]  /*df00*/  @!P4 LDGSTS.E.BYPASS.LTC128B.128 [R10+0x1d400], desc[UR60][R6.64+0x100], !P2 ;  /* 0x1d400100060acfae */ /* 0x0001e4000d101d7c */
[----:B0-----:R-:W-:Y:S01]  /*df10*/  @!P3 MOV R6, R8 ;  /* 0x000000080006b202 */ /* 0x001fe20000000f00 */
[----:B------:R-:W-:Y:S01]  /*df20*/  @!P3 IMAD.MOV.U32 R7, RZ, RZ, R5 ;  /* 0x000000ffff07b224 */ /* 0x000fe200078e0005 */
[----:B------:R-:W0:Y:S01]  /*df30*/  SHFL.IDX PT, R8, R0, 0x2, 0x181f ;  /* 0x00581f0000087f89 */ /* 0x000e2200000e0000 */
[----:B------:R-:W-:-:S03]  /*df40*/  VIADD R5, R4, 0x20 ;  /* 0x0000002004057836 */ /* 0x000fc60000000000 */
[----:B------:R-:W-:Y:S04]  /*df50*/  @!P3 LDGSTS.E.BYPASS.LTC128B.128 [R10+0x15c00], desc[UR60][R6.64], !P0 ;  /* 0x15c00000060abfae */ /* 0x000fe8000c101d7c */
[----:B------:R-:W-:Y:S04]  /*df60*/  @!P3 LDGSTS.E.BYPASS.LTC128B.128 [R10+0x19c00], desc[UR60][R6.64+0x80], !P1 ;  /* 0x19c00080060abfae */ /* 0x000fe8000c901d7c */
[----:B------:R1:W-:Y:S01]  /*df70*/  @!P3 LDGSTS.E.BYPASS.LTC128B.128 [R10+0x1dc00], desc[UR60][R6.64+0x100], !P2 ;  /* 0x1dc00100060abfae */ /* 0x0003e2000d101d7c */
[----:B------:R-:W-:-:S03]  /*df80*/  ISETP.GE.AND P3, PT, R5, R3, PT ;  /* 0x000000030500720c */ /* 0x000fc60003f66270 */
[----:B------:R-:W2:Y:S10]  /*df90*/  SHFL.IDX PT, R5, R2, 0x2, 0x181f ;  /* 0x00581f0002057f89 */ /* 0x000eb400000e0000 */
[----:B0-----:R-:W-:-:S05]  /*dfa0*/  @!P3 LEA R8, P4, R11, R8, 0x1 ;  /* 0x000000080b08b211 */ /* 0x001fca00078808ff */
[----:B-1----:R-:W-:Y:S02]  /*dfb0*/  @!P3 IMAD.MOV.U32 R6, RZ, RZ, R8 ;  /* 0x000000ffff06b224 */ /* 0x002fe400078e0008 */
[----:B--2---:R-:W-:Y:S02]  /*dfc0*/  @!P3 IMAD.X R9, RZ, RZ, R5, P4 ;  /* 0x000000ffff09b224 */ /* 0x004fe400020e0605 */
[----:B------:R-:W-:Y:S02]  /*dfd0*/  VIADD R5, R4, 0x30 ;  /* 0x0000003004057836 */ /* 0x000fe40000000000 */
[----:B------:R-:W-:-:S05]  /*dfe0*/  @!P3 IMAD.MOV.U32 R7, RZ, RZ, R9 ;  /* 0x000000ffff07b224 */ /* 0x000fca00078e0009 */
[----:B------:R-:W-:Y:S04]  /*dff0*/  @!P3 LDGSTS.E.BYPASS.LTC128B.128 [R10+0x16400], desc[UR60][R6.64], !P0 ;  /* 0x16400000060abfae */ /* 0x000fe8000c101d7c */
[----:B------:R-:W-:Y:S04]  /*e000*/  @!P3 LDGSTS.E.BYPASS.LTC128B.128 [R10+0x1a400], desc[UR60][R6.64+0x80], !P1 ;  /* 0x1a400080060abfae */ /* 0x000fe8000c901d7c */
[----:B------:R0:W-:Y:S01]  /*e010*/  @!P3 LDGSTS.E.BYPASS.LTC128B.128 [R10+0x1e400], desc[UR60][R6.64+0x100], !P2 ;  /* 0x1e400100060abfae */ /* 0x0001e2000d101d7c */
[----:B------:R-:W-:-:S03]  /*e020*/  ISETP.GE.AND P3, PT, R5, R3, PT ;  /* 0x000000030500720c */ /* 0x000fc60003f66270 */
[----:B------:R-:W-:Y:S04]  /*e030*/  SHFL.IDX PT, R5, R2, 0x3, 0x181f ;  /* 0x00781f0002057f89 */ /* 0x000fe800000e0000 */
[----:B0-----:R-:W0:Y:S06]  /*e040*/  SHFL.IDX PT, R6, R0, 0x3, 0x181f ;  /* 0x00781f0000067f89 */ /* 0x001e2c00000e0000 */
[----:B0-----:R-:W-:-:S04]  /*e050*/  @!P3 LEA R6, P4, R11, R6, 0x1 ;  /* 0x000000060b06b211 */ /* 0x001fc800078808ff */
[----:B------:R-:W-:-:S05]  /*e060*/  @!P3 IADD3.X R5, RZ, R5, RZ, P4, !PT ;  /* 0x00000005ff05b210 */ /* 0x000fca00027fe4ff */
[----:B------:R-:W-:Y:S02]  /*e070*/  @!P3 IMAD.MOV.U32 R7, RZ, RZ, R5 ;  /* 0x000000ffff07b224 */ /* 0x000fe400078e0005 */
[----:B------:R-:W-:-:S03]  /*e080*/  VIADD R5, R4, 0x40 ;  /* 0x0000004004057836 */ /* 0x000fc60000000000 */
        /* <DEDUP_REMOVED lines=17> */
[----:B------:R-:W-:-:S05]  /*e1a0*/  @!P3 IMAD.X R5, RZ, RZ, R5, P4 ;  /* 0x000000ffff05b224 */ /* 0x000fca00020e0605 */
[----:B------:R-:W-:Y:S01]  /*e1b0*/  @!P3 MOV R7, R5 ;  /* 0x000000050007b202 */ /* 0x000fe20000000f00 */
[----:B------:R-:W-:-:S04]  /*e1c0*/  VIADD R5, R4, 0x60 ;  /* 0x0000006004057836 */ /* 0x000fc80000000000 */
[----:B------:R-:W-:Y:S01]  /*e1d0*/  @!P3 LDGSTS.E.BYPASS.LTC128B.128 [R10+0x17c00], desc[UR60][R6.64], !P0 ;  /* 0x17c00000060abfae */ /* 0x000fe2000c101d7c */
[----:B------:R-:W-:-:S03]  /*e1e0*/  ISETP.GE.AND P4, PT, R5, R3, PT ;  /* 0x000000030500720c */ /* 0x000fc60003f86270 */
[----:B------:R-:W-:Y:S04]  /*e1f0*/  @!P3 LDGSTS.E.BYPASS.LTC128B.128 [R10+0x1bc00], desc[UR60][R6.64+0x80], !P1 ;  /* 0x1bc00080060abfae */ /* 0x000fe8000c901d7c */
[----:B------:R0:W-:Y:S04]  /*e200*/  @!P3 LDGSTS.E.BYPASS.LTC128B.128 [R10+0x1fc00], desc[UR60][R6.64+0x100], !P2 ;  /* 0x1fc00100060abfae */ /* 0x0001e8000d101d7c */
[----:B------:R-:W-:Y:S04]  /*e210*/  SHFL.IDX PT, R5, R2, 0x6, 0x181f ;  /* 0x00d81f0002057f89 */ /* 0x000fe800000e0000 */
[----:B0-----:R-:W0:Y:S04]  /*e220*/  SHFL.IDX PT, R6, R0, 0x6, 0x181f ;  /* 0x00d81f0000067f89 */ /* 0x001e2800000e0000 */
[----:B------:R-:W1:Y:S01]  /*e230*/  SHFL.IDX PT, R0, R0, 0x7, 0x181f ;  /* 0x00f81f0000007f89 */ /* 0x000e6200000e0000 */
[----:B0-----:R-:W-:-:S05]  /*e240*/  @!P4 LEA R6, P3, R11, R6, 0x1 ;  /* 0x000000060b06c211 */ /* 0x001fca00078608ff */
[----:B------:R-:W-:-:S04]  /*e250*/  @!P4 IMAD.X R5, RZ, RZ, R5, P3 ;  /* 0x000000ffff05c224 */ /* 0x000fc800018e0605 */
[----:B------:R-:W-:Y:S02]  /*e260*/  @!P4 IMAD.MOV.U32 R7, RZ, RZ, R5 ;  /* 0x000000ffff07c224 */ /* 0x000fe400078e0005 */
[----:B------:R0:W2:Y:S04]  /*e270*/  SHFL.IDX PT, R5, R2, 0x7, 0x181f ;  /* 0x00f81f0002057f89 */ /* 0x0000a800000e0000 */
[----:B------:R0:W-:Y:S04]  /*e280*/  @!P4 LDGSTS.E.BYPASS.LTC128B.128 [R10+0x18400], desc[UR60][R6.64], !P0 ;  /* 0x18400000060acfae */ /* 0x0001e8000c101d7c */
[----:B------:R0:W-:Y:S04]  /*e290*/  @!P4 LDGSTS.E.BYPASS.LTC128B.128 [R10+0x1c400], desc[UR60][R6.64+0x80], !P1 ;  /* 0x1c400080060acfae */ /* 0x0001e8000c901d7c */
[----:B-1----:R0:W-:Y:S02]  /*e2a0*/  @!P4 LDGSTS.E.BYPASS.LTC128B.128 [R10+0x20400], desc[UR60][R6.64+0x100], !P2 ;  /* 0x20400100060acfae */ /* 0x0021e4000d101d7c */
.L_x_3591:
[----:B------:R-:W-:Y:S01]  /*e2b0*/  VIADD R4, R4, 0x70 ;  /* 0x0000007004047836 */ /* 0x000fe20000000000 */
[----:B------:R-:W-:Y:S04]  /*e2c0*/  BSSY B0, `(.L_x_3486) ;  /* 0x000000e000007945 */ /* 0x000fe80003800000 */
[----:B------:R-:W-:-:S13]  /*e2d0*/  ISETP.GE.AND P3, PT, R4, R3, PT ;  /* 0x000000030400720c */ /* 0x000fda0003f66270 */
[----:B------:R-:W-:Y:S05]  /*e2e0*/  @P3 BRA `(.L_x_3487) ;  /* 0x00000000002c3947 */ /* 0x000fea0003800000 */
[----:B0-----:R-:W0:Y:S02]  /*e2f0*/  S2R R2, SR_TID.X ;  /* 0x0000000000027919 */ /* 0x001e240000002100 */
[----:B0-----:R-:W-:-:S05]  /*e300*/  IMAD.SHL.U32 R2, R2, 0x8, RZ ;  /* 0x0000000802027824 */ /* 0x001fca00078e00ff */
[----:B------:R-:W-:-:S04]  /*e310*/  LOP3.LUT R2, R2, 0x38, RZ, 0xc0, !PT ;  /* 0x0000003802027812 */ /* 0x000fc800078ec0ff */
[----:B------:R-:W-:-:S05]  /*e320*/  LEA R2, P3, R2, R0, 0x1 ;  /* 0x0000000002027211 */ /* 0x000fca00078608ff */
[----:B--2---:R-:W-:-:S05]  /*e330*/  IMAD.X R3, RZ, RZ, R5, P3 ;  /* 0x000000ffff037224 */ /* 0x004fca00018e0605 */
[----:B------:R-:W-:Y:S01]  /*e340*/  @!PT LDS RZ, [RZ] ;  /* 0x00000000fffff984 */ /* 0x000fe20000000800 */
[----:B------:R-:W-:Y:S01]  /*e350*/  @!PT LDS RZ, [RZ] ;  /* 0x00000000fffff984 */ /* 0x000fe20000000800 */
[----:B------:R-:W-:Y:S01]  /*e360*/  @!PT LDS RZ, [RZ] ;  /* 0x00000000fffff984 */ /* 0x000fe20000000800 */
[----:B------:R3:W-:Y:S04]  /*e370*/  LDGSTS.E.BYPASS.LTC128B.128 [R10+0x18c00], desc[UR60][R2.64], !P0 ;  /* 0x18c00000020a7fae */ /* 0x0007e8000c101d7c */
[----:B------:R3:W-:Y:S04]  /*e380*/  LDGSTS.E.BYPASS.LTC128B.128 [R10+0x1cc00], desc[UR60][R2.64+0x80], !P1 ;  /* 0x1cc00080020a7fae */ /* 0x0007e8000c901d7c */
[----:B------:R3:W-:Y:S02]  /*e390*/  LDGSTS.E.BYPASS.LTC128B.128 [R10+0x20c00], desc[UR60][R2.64+0x100], !P2 ;  /* 0x20c00100020a7fae */ /* 0x0007e4000d101d7c */
.L_x_3487:
[----:B------:R-:W-:Y:S05]  /*e3a0*/  BSYNC B0 ;  /* 0x0000000000007941 */ /* 0x000fea0003800000 */
.L_x_3486:
[----:B0--3--:R-:W3:Y:S01]  /*e3b0*/  LDL R2, [R1+0x30] ;  /* 0x0000300001027983 */ /* 0x009ee20000100800 */
        /* <DEDUP_REMOVED lines=9> */
[----:B------:R-:W-:Y:S01]  /*e450*/  MOV R9, UR36 ;  /* 0x0000002400097c02 */ /* 0x000fe20008000f00 */
[----:B------:R-:W0:Y:S01]  /*e460*/  SYNCS.PHASECHK.TRANS64.TRYWAIT P0, [UR36+0x36820], R0 ;  /* 0x03682000ff0075a7 */ /* 0x000e220008000164 */
[----:B---3--:R-:W-:Y:S01]  /*e470*/  ISETP.GE.AND P1, PT, R2, 0x71, PT ;  /* 0x000000710200780c */ /* 0x008fe20003f26270 */
[----:B0-----:R-:W-:-:S12]  /*e480*/  @!P0 BRA `(.L_x_3489) ;  /* 0x0000003800e48947 */ /* 0x001fd80003800000 */
.L_x_3592:
[----:B------:R-:W-:Y:S05]  /*e490*/  BSYNC B0 ;  /* 0x0000000000007941 */ /* 0x000fea0003800000 */
.L_x_3488:
[----:B------:R-:W-:Y:S01]  /*e4a0*/  VIADD R11, R9, 0x36800 ;  /* 0x00036800090b7836 */ /* 0x000fe20000000000 */
        /* <DEDUP_REMOVED lines=10> */
[----:B------:R-:W3:Y:S04]  /*e550*/  LDL R3, [R1+0xc] ;  /* 0x00000c0001037983 */ /* 0x000ee80000100800 */
[----:B------:R-:W4:Y:S01]  /*e560*/  LDL R2, [R1] ;  /* 0x0000000001027983 */ /* 0x000f220000100800 */
[----:B------:R-:W-:Y:S01]  /*e570*/  VIADD R4, R18, 0x1 ;  /* 0x0000000112047836 */ /* 0x000fe20000000000 */
[----:B------:R-:W-:Y:S04]  /*e580*/  BSSY B0, `(.L_x_3492) ;  /* 0x00000b0000007945 */ /* 0x000fe80003800000 */
[----:B------:R-:W-:-:S04]  /*e590*/  ISETP.NE.AND P0, PT, R4, 0x2, PT ;  /* 0x000000020400780c */ /* 0x000fc80003f05270 */
[----:B-1----:R-:W-:Y:S02]  /*e5a0*/  SEL R10, RZ, 0x1, P0 ;  /* 0x00000001ff0a7807 */ /* 0x002fe40000000000 */
[----:B------:R-:W-:Y:S02]  /*e5b0*/  SEL R4, R4, RZ, P0 ;  /* 0x000000ff04047207 */ /* 0x000fe40000000000 */
[----:B---3--:R-:W-:Y:S02]  /*e5c0*/  ISETP.NE.AND P2, PT, R3, RZ, PT ;  /* 0x000000ff0300720c */ /* 0x008fe40003f45270 */
[----:B----4-:R-:W-:-:S11]  /*e5d0*/  LOP3.LUT R10, R2, R10, RZ, 0x3c, !PT ;  /* 0x0000000a020a7212 */ /* 0x010fd600078e3cff */
[----:B------:R-:W-:Y:S05]  /*e5e0*/  @!P2 BRA `(.L_x_3493) ;  /* 0x0000000800a4a947 */ /* 0x000fea0003800000 */
[----:B------:R-:W3:Y:S01]  /*e5f0*/  LDL R2, [R1+0x10] ;  /* 0x0000100001027983 */ /* 0x000ee20000100800 */
[----:B------:R-:W-:Y:S02]  /*e600*/  MOV R6, R17 ;  /* 0x0000001100067202 */ /* 0x000fe40000000f00 */
[----:B---3--:R-:W-:-:S13]  /*e610*/  ISETP.NE.AND P2, PT, R2, RZ, PT ;  /* 0x000000ff0200720c */ /* 0x008fda0003f45270 */
[----:B------:R-:W-:Y:S05]  /*e620*/  @!P2 BRA `(.L_x_3494) ;  /* 0x00000000004ca947 */ /* 0x000fea0003800000 */
[----:B------:R-:W3:Y:S01]  /*e630*/  LDL R7, [R1+0x8] ;  /* 0x0000080001077983 */ /* 0x000ee20000100800 */
[----:B------:R-:W0:Y:S01]  /*e640*/  LDC R6, c[0x0][0x43c] ;  /* 0x00010f00ff067b82 */ /* 0x000e220000000800 */
[----:B------:R-:W-:Y:S01]  /*e650*/  ULDC.64 UR4, c[0x0][0x428] ;  /* 0x00010a0000047ab9 */ /* 0x000fe20000000a00 */
[----:B0-----:R-:W-:-:S13]  /*e660*/  ISETP.NE.AND P0, PT, R6, 0x1, PT ;  /* 0x000000010600780c */ /* 0x001fda0003f05270 */
[----:B------:R-:W2:Y:S02]  /*e670*/  @P0 LDC.64 R2, c[0x0][0x440] ;  /* 0x00011000ff020b82 */ /* 0x000ea40000000a00 */
[----:B--2---:R-:W-:-:S04]  /*e680*/  @P0 IMAD.HI.U32 R5, R0, R2, RZ ;  /* 0x0000000200050227 */ /* 0x004fc800078e00ff */
        /* <DEDUP_REMOVED lines=8> */
[----:B------:R-:W-:Y:S02]  /*e710*/  ULDC.64 UR4, c[0x0][0x418] ;  /* 0x0001060000047ab9 */ /* 0x000fe40000000a00 */
[----:B------:R-:W-:Y:S01]  /*e720*/  LEA R6, P0, R2, UR4, 0x2 ;  /* 0x0000000402067c11 */ /* 0x000fe2000f8010ff */
[----:B------:R-:W-:-:S05]  /*e730*/  IMAD.IADD R3, R5, 0x1, R3 ;  /* 0x0000000105037824 */ /* 0x000fca00078e0203 */
[----:B------:R-:W-:-:S05]  /*e740*/  LEA.HI.X R7, R2, UR5, R3, 0x2, P0 ;  /* 0x0000000502077c11 */ /* 0x000fca00080f1403 */
[----:B------:R0:W5:Y:S02]  /*e750*/  LDG.E R6, desc[UR60][R6.64] ;  /* 0x0000003c06067981 */ /* 0x000164000c1e1900 */
.L_x_3494:
[----:B------:R-:W-:Y:S01]  /*e760*/  LEA R3, R4, UR36, 0x3 ;  /* 0x0000002404037c11 */ /* 0x000fe2000f8e18ff */
[----:B------:R-:W-:Y:S01]  /*e770*/  BSSY B1, `(.L_x_3495) ;  /* 0x0000004000017945 */ /* 0x000fe20003800000 */
[----:B------:R-:W-:-:S04]  /*e780*/  SHF.L.U32 R2, R10, 0x1f, RZ ;  /* 0x0000001f0a027819 */ /* 0x000fc800000006ff */
[----:B------:R-:W1:Y:S02]  /*e790*/  SYNCS.PHASECHK.TRANS64.TRYWAIT P0, [R3+URZ+0x36840], R2 ;  /* 0x03684002030075a7 */ /* 0x000e64000800017f */
[----:B-1----:R-:W-:Y:S05]  /*e7a0*/  @!P0 BRA `(.L_x_3496) ;  /* 0x0000003800308947 */ /* 0x002fea0003800000 */
.L_x_3593:
[----:B------:R-:W-:Y:S05]  /*e7b0*/  BSYNC B1 ;  /* 0x0000000000017941 */ /* 0x000fea0003800000 */
.L_x_3495:
[----:B--2---:R-:W2:Y:S01]  /*e7c0*/  S2R R5, SR_TID.X ;  /* 0x0000000000057919 */ /* 0x004ea20000002100 */
        /* <DEDUP_REMOVED lines=11> */
.L_x_3498:
[----:B------:R-:W-:Y:S05]  /*e880*/  BSYNC B1 ;  /* 0x0000000000017941 */ /* 0x000fea0003800000 */
.L_x_3497:
[----:B------:R-:W-:Y:S01]  /*e890*/  IMAD.MOV.U32 R14, RZ, RZ, RZ ;  /* 0x000000ffff0e7224 */ /* 0x000fe200078e00ff */
[----:B------:R-:W-:Y:S01]  /*e8a0*/  UIADD3 UR4, UP0, UR38, 0x370, URZ ;  /* 0x0000037026047890 */ /* 0x000fe2000ff1e03f */
[----:B------:R-:W-:Y:S01]  /*e8b0*/  IMAD R5, R4, 0xa800, R9 ;  /* 0x0000a80004057824 */ /* 0x000fe200078e0209 */
[----:B------:R-:W-:Y:S01]  /*e8c0*/  PLOP3.LUT P0, PT, PT, PT, PT, 0x80, 0x0 ;  /* 0x000000000000781c */ /* 0x000fe20003f0f070 */
[----:B-1----:R-:W-:Y:S01]  /*e8d0*/  IMAD R2, R0, 0x70, RZ ;  /* 0x0000007000027824 */ /* 0x002fe200078e02ff */
[----:B------:R-:W-:Y:S01]  /*e8e0*/  R2UR UR10, R14 ;  /* 0x000000000e0a72ca */ /* 0x000fe200000e0000 */
[----:B0-----:R-:W-:Y:S01]  /*e8f0*/  VIADD R7, R5, 0x21400 ;  /* 0x0002140005077836 */ /* 0x001fe20000000000 */
[----:B------:R-:W-:Y:S01]  /*e900*/  IADD3 R3, R3, 0x36830, RZ ;  /* 0x0003683003037810 */ /* 0x000fe20007ffe0ff */
[----:B------:R-:W-:Y:S01]  /*e910*/  UIADD3.X UR5, URZ, UR39, URZ, UP0, !UPT ;  /* 0x000000273f057290 */ /* 0x000fe200087fe43f */
[----:B------:R-:W-:Y:S01]  /*e920*/  UMOV UR6, 0x0 ;  /* 0x0000000000067882 */ /* 0x000fe20000000000 */
[----:B------:R-:W-:-:S10]  /*e930*/  UMOV UR7, 0x14f00000 ;  /* 0x14f0000000077882 */ /* 0x000fd40000000000 */
.L_x_3499:
        /* <DEDUP_REMOVED lines=16> */
.L_x_3500:
        /* <DEDUP_REMOVED lines=16> */
.L_x_3501:
        /* <DEDUP_REMOVED lines=11> */
[----:B------:R-:W-:Y:S01]  /*ebf0*/  LEA R3, R18, R11, 0x3 ;  /* 0x0000000b12037211 */ /* 0x000fe200078e18ff */
[----:B------:R-:W-:Y:S01]  /*ec00*/  BSSY B1, `(.L_x_3502) ;  /* 0x0000004000017945 */ /* 0x000fe20003800000 */
[----:B--2---:R-:W-:-:S04]  /*ec10*/  SHF.L.U32 R2, R7, 0x1f, RZ ;  /* 0x0000001f07027819 */ /* 0x004fc800000006ff */
[----:B------:R-:W0:Y:S02]  /*ec20*/  SYNCS.PHASECHK.TRANS64.TRYWAIT P0, [R3+URZ+0x60], R2 ;  /* 0x00006002030075a7 */ /* 0x000e24000800017f */
[----:B0-----:R-:W-:Y:S05]  /*ec30*/  @!P0 BRA `(.L_x_3503) ;  /* 0x0000003400208947 */ /* 0x001fea0003800000 */
.L_x_3594:
[----:B------:R-:W-:Y:S05]  /*ec40*/  BSYNC B1 ;  /* 0x0000000000017941 */ /* 0x000fea0003800000 */
.L_x_3502:
        /* <DEDUP_REMOVED lines=12> */
.L_x_3505:
[----:B------:R-:W-:Y:S05]  /*ed10*/  BSYNC B1 ;  /* 0x0000000000017941 */ /* 0x000fea0003800000 */
.L_x_3504:
        /* <DEDUP_REMOVED lines=12> */
.L_x_3506:
        /* <DEDUP_REMOVED lines=15> */
.L_x_3507:
        /* <DEDUP_REMOVED lines=15> */
.L_x_3508:
        /* <DEDUP_REMOVED lines=12> */
.L_x_3493:
[----:B------:R-:W-:Y:S05]  /*f080*/  BSYNC B0 ;  /* 0x0000000000007941 */ /* 0x000fea0003800000 */
.L_x_3492:
[----:B0-----:R-:W3:Y:S01]  /*f090*/  LDL.LU R0, [R1+0x20] ;  /* 0x0000200001007983 */ /* 0x001ee20000300800 */
[----:B------:R-:W-:-:S03]  /*f0a0*/  IMAD.MOV.U32 R18, RZ, RZ, R4 ;  /* 0x000000ffff127224 */ /* 0x000fc600078e0004 */
[----:B------:R0:W-:Y:S02]  /*f0b0*/  STL [R1], R10 ;  /* 0x0000000a01007387 */ /* 0x0001e40000100800 */
[----:B0--3--:R-:W-:-:S07]  /*f0c0*/  VIADD R0, R0, 0xfffffffd ;  /* 0xfffffffd00007836 */ /* 0x009fce0000000000 */
.L_x_3491:
[----:B------:R-:W3:Y:S01]  /*f0d0*/  LDL.LU R2, [R1+0x1c] ;  /* 0x00001c0001027983 */ /* 0x000ee20000300800 */
[----:B------:R-:W-:Y:S01]  /*f0e0*/  IMAD.MOV R8, RZ, RZ, -R8 ;  /* 0x000000ffff087224 */ /* 0x000fe200078e0a08 */
[----:B------:R-:W-:Y:S04]  /*f0f0*/  BSSY B0, `(.L_x_3490) ;  /* 0x000016b000007945 */ /* 0x000fe80003800000 */
[----:B---3--:R-:W-:-:S13]  /*f100*/  ISETP.NE.AND P0, PT, R2, R8, PT ;  /* 0x000000080200720c */ /* 0x008fda0003f05270 */
[----:B------:R-:W-:Y:S05]  /*f110*/  @!P0 BRA `(.L_x_3509) ;  /* 0x0000001400a08947 */ /* 0x000fea0003800000 */
[----:B------:R-:W-:-:S07]  /*f120*/  MOV R4, R17 ;  /* 0x0000001100047202 */ /* 0x000fce0000000f00 */
.L_x_3544:
[----:B---3--:R-:W3:Y:S04]  /*f130*/  LDL R3, [R1+0xc] ;  /* 0x00000c0001037983 */ /* 0x008ee80000100800 */
[----:B------:R-:W4:Y:S01]  /*f140*/  LDL R2, [R1] ;  /* 0x0000000001027983 */ /* 0x000f220000100800 */
[----:B-1----:R-:W-:Y:S01]  /*f150*/  VIADD R6, R18, 0x1 ;  /* 0x0000000112067836 */ /* 0x002fe20000000000 */
[----:B------:R-:W-:Y:S04]  /*f160*/  BSSY B1, `(.L_x_3510) ;  /* 0x00000ae000017945 */ /* 0x000fe80003800000 */
[----:B------:R-:W-:-:S04]  /*f170*/  ISETP.NE.AND P0, PT, R6, 0x2, PT ;  /* 0x000000020600780c */ /* 0x000fc80003f05270 */
[----:B------:R-:W-:Y:S02]  /*f180*/  SEL R7, RZ, 0x1, P0 ;  /* 0x00000001ff077807 */ /* 0x000fe40000000000 */
[----:B------:R-:W-:Y:S02]  /*f190*/  SEL R6, R6, RZ, P0 ;  /* 0x000000ff06067207 */ /* 0x000fe40000000000 */
[----:B---3--:R-:W-:Y:S02]  /*f1a0*/  ISETP.NE.AND P1, PT, R3, RZ, PT ;  /* 0x000000ff0300720c */ /* 0x008fe40003f25270 */
[----:B----4-:R-:W-:-:S11]  /*f1b0*/  LOP3.LUT R7, R2, R7, RZ, 0x3c, !PT ;  /* 0x0000000702077212 */ /* 0x010fd600078e3cff */
[----:B0-----:R-:W-:Y:S05]  /*f1c0*/  @!P1 BRA `(.L_x_3511) ;  /* 0x00000008009c9947 */ /* 0x001fea0003800000 */
[----:B------:R-:W3:Y:S01]  /*f1d0*/  LDL R2, [R1+0x10] ;  /* 0x0000100001027983 */ /* 0x000ee20000100800 */
[----:B------:R-:W-:Y:S01]  /*f1e0*/  IMAD.MOV.U32 R8, RZ, RZ, R0 ;  /* 0x000000ffff087224 */ /* 0x000fe200078e0000 */
[----:B---3--:R-:W-:-:S13]  /*f1f0*/  ISETP.NE.AND P1, PT, R2, RZ, PT ;  /* 0x000000ff0200720c */ /* 0x008fda0003f25270 */
[----:B------:R-:W-:Y:S05]  /*f200*/  @!P1 BRA `(.L_x_3512) ;  /* 0x00000000004c9947 */ /* 0x000fea0003800000 */
[----:B------:R-:W3:Y:S01]  /*f210*/  LDL R10, [R1+0x8] ;  /* 0x00000800010a7983 */ /* 0x000ee20000100800 */
[----:B--2---:R-:W0:Y:S01]  /*f220*/  LDC R5, c[0x0][0x43c] ;  /* 0x00010f00ff057b82 */ /* 0x004e220000000800 */
[----:B------:R-:W-:Y:S01]  /*f230*/  ULDC.64 UR4, c[0x0][0x428] ;  /* 0x00010a0000047ab9 */ /* 0x000fe20000000a00 */
[----:B0-----:R-:W-:-:S13]  /*f240*/  ISETP.NE.AND P0, PT, R5, 0x1, PT ;  /* 0x000000010500780c */ /* 0x001fda0003f05270 */
[----:B------:R-:W0:Y:S02]  /*f250*/  @P0 LDC.64 R2, c[0x0][0x440] ;  /* 0x00011000ff020b82 */ /* 0x000e240000000a00 */
[----:B0-----:R-:W-:-:S04]  /*f260*/  @P0 IMAD.HI.U32 R4, R0, R2, RZ ;  /* 0x0000000200040227 */ /* 0x001fc800078e00ff */
[----:B------:R-:W-:Y:S01]  /*f270*/  IMAD.MOV.U32 R2, RZ, RZ, R0 ;  /* 0x000000ffff027224 */ /* 0x000fe200078e0000 */
[----:B------:R-:W-:-:S04]  /*f280*/  @P0 SHF.R.U32.HI R2, RZ, R3, R4 ;  /* 0x00000003ff020219 */ /* 0x000fc80000011604 */
[--C-:B------:R-:W-:Y:S01]  /*f290*/  SHF.R.S32.HI R3, RZ, 0x1f, R2.reuse ;  /* 0x0000001fff037819 */ /* 0x100fe20000011402 */
[--C-:B------:R-:W-:Y:S02]  /*f2a0*/  IMAD.MOV R8, RZ, RZ, -R2.reuse ;  /* 0x000000ffff087224 */ /* 0x100fe400078e0a02 */
[----:B------:R-:W-:-:S04]  /*f2b0*/  IMAD.WIDE.U32 R2, R19, UR4, R2 ;  /* 0x0000000413027c25 */ /* 0x000fc8000f8e0002 */
[----:B------:R-:W-:Y:S02]  /*f2c0*/  IMAD R8, R5, R8, R0 ;  /* 0x0000000805087224 */ /* 0x000fe400078e0200 */
[----:B---3--:R-:W-:-:S04]  /*f2d0*/  IMAD R4, R10, UR4, RZ ;  /* 0x000000040a047c24 */ /* 0x008fc8000f8e02ff */
[----:B------:R-:W-:Y:S01]  /*f2e0*/  IMAD R4, R19, UR5, R4 ;  /* 0x0000000513047c24 */ /* 0x000fe2000f8e0204 */
[----:B------:R-:W-:-:S03]  /*f2f0*/  ULDC.64 UR4, c[0x0][0x418] ;  /* 0x0001060000047ab9 */ /* 0x000fc60000000a00 */
[----:B------:R-:W-:Y:S01]  /*f300*/  IMAD.IADD R3, R4, 0x1, R3 ;  /* 0x0000000104037824 */ /* 0x000fe200078e0203 */
[----:B------:R-:W-:-:S04]  /*f310*/  LEA R4, P0, R2, UR4, 0x2 ;  /* 0x0000000402047c11 */ /* 0x000fc8000f8010ff */
[----:B------:R-:W-:-:S05]  /*f320*/  LEA.HI.X R5, R2, UR5, R3, 0x2, P0 ;  /* 0x0000000502057c11 */ /* 0x000fca00080f1403 */
[----:B------:R0:W5:Y:S04]  /*f330*/  LDG.E R4, desc[UR60][R4.64] ;  /* 0x0000003c04047981 */ /* 0x000168000c1e1900 */
.L_x_3512:
[----:B------:R-:W-:Y:S01]  /*f340*/  LEA R3, R6, UR36, 0x3 ;  /* 0x0000002406037c11 */ /* 0x000fe2000f8e18ff */
[----:B------:R-:W-:Y:S01]  /*f350*/  BSSY B2, `(.L_x_3513) ;  /* 0x0000004000027945 */ /* 0x000fe20003800000 */
[----:B------:R-:W-:-:S04]  /*f360*/  SHF.L.U32 R2, R7, 0x1f, RZ ;  /* 0x0000001f07027819 */ /* 0x000fc800000006ff */
[----:B------:R-:W1:Y:S02]  /*f370*/  SYNCS.PHASECHK.TRANS64.TRYWAIT P0, [R3+URZ+0x36840], R2 ;  /* 0x03684002030075a7 */ /* 0x000e64000800017f */
[----:B-1----:R-:W-:Y:S05]  /*f380*/  @!P0 BRA `(.L_x_3514) ;  /* 0x0000002c00608947 */ /* 0x002fea0003800000 */
.L_x_3595:
[----:B------:R-:W-:Y:S05]  /*f390*/  BSYNC B2 ;  /* 0x0000000000027941 */ /* 0x000fea0003800000 */
.L_x_3513:
[----:B0-2---:R-:W0:Y:S01]  /*f3a0*/  S2R R5, SR_TID.X ;  /* 0x0000000000057919 */ /* 0x005e220000002100 */
[----:B------:R-:W-:Y:S01]  /*f3b0*/  BSSY B2, `(.L_x_3515) ;  /* 0x000000b000027945 */ /* 0x000fe20003800000 */
[----:B0-----:R-:W-:-:S04]  /*f3c0*/  LOP3.LUT R5, R5, 0x7f, RZ, 0xc0, !PT ;  /* 0x0000007f05057812 */ /* 0x001fc800078ec0ff */
[----:B------:R-:W-:-:S13]  /*f3d0*/  ISETP.NE.AND P1, PT, R5, RZ, PT ;  /* 0x000000ff0500720c */ /* 0x000fda0003f25270 */
[----:B------:R-:W-:Y:S05]  /*f3e0*/  @P1 BRA `(.L_x_3516) ;  /* 0x00000000001c1947 */ /* 0x000fea0003800000 */
[----:B------:R-:W0:Y:S01]  /*f3f0*/  S2R R5, SR_TID.X ;  /* 0x0000000000057919 */ /* 0x000e220000002100 */
[----:B-1----:R-:W-:-:S04]  /*f400*/  MOV R2, 0xa800 ;  /* 0x0000a80000027802 */ /* 0x002fc80000000f00 */
[----:B------:R2:W-:Y:S01]  /*f410*/  SYNCS.ARRIVE.TRANS64 RZ, [R3+URZ+0x36830], R2 ;  /* 0x0368300203ff79a7 */ /* 0x0005e2000800003f */
[----:B0-----:R-:W-:-:S04]  /*f420*/  LOP3.LUT R5, R5, 0x1f, RZ, 0xc0, !PT ;  /* 0x0000001f05057812 */ /* 0x001fc800078ec0ff */
[----:B------:R-:W-:-:S13]  /*f430*/  ISETP.NE.AND P0, PT, R5, RZ, PT ;  /* 0x000000ff0500720c */ /* 0x000fda0003f05270 */
[----:B--2---:R-:W-:Y:S05]  /*f440*/  @!P0 BRA `(.L_x_3516) ;  /* 0x0000000000048947 */ /* 0x004fea0003800000 */
[----:B------:R-:W-:Y:S01]  /*f450*/  BPT.TRAP 0x1 ;  /* 0x000000040000795c */ /* 0x000fe20000300000 */
.L_x_3516:
[----:B------:R-:W-:Y:S05]  /*f460*/  BSYNC B2 ;  /* 0x0000000000027941 */ /* 0x000fea0003800000 */
.L_x_3515:
[----:B------:R-:W-:Y:S01]  /*f470*/  IMAD.MOV.U32 R14, RZ, RZ, RZ ;  /* 0x000000ffff0e7224 */ /* 0x000fe200078e00ff */
[----:B------:R-:W-:Y:S01]  /*f480*/  UIADD3 UR4, UP0, UR38, 0x370, URZ ;  /* 0x0000037026047890 */ /* 0x000fe2000ff1e03f */
[----:B------:R-:W-:Y:S01]  /*f490*/  IMAD R5, R6, 0xa800, R9 ;  /* 0x0000a80006057824 */ /* 0x000fe200078e0209 */
[----:B------:R-:W-:Y:S01]  /*f4a0*/  PLOP3.LUT P0, PT, PT, PT, PT, 0x80, 0x0 ;  /* 0x000000000000781c */ /* 0x000fe20003f0f070 */
[----:B-1----:R-:W-:Y:S01]  /*f4b0*/  VIADD R3, R3, 0x36830 ;  /* 0x0003683003037836 */ /* 0x002fe20000000000 */
[----:B------:R-:W-:Y:S01]  /*f4c0*/  R2UR UR10, R14 ;  /* 0x000000000e0a72ca */ /* 0x000fe200000e0000 */
[----:B------:R-:W-:Y:S01]  /*f4d0*/  IMAD R2, R8, 0x70, RZ ;  /* 0x0000007008027824 */ /* 0x000fe200078e02ff */
[----:B------:R-:W-:Y:S01]  /*f4e0*/  UIADD3.X UR5, URZ, UR39, URZ, UP0, !UPT ;  /* 0x000000273f057290 */ /* 0x000fe200087fe43f */
[----:B------:R-:W-:Y:S01]  /*f4f0*/  VIADD R10, R5, 0x21400 ;  /* 0x00021400050a7836 */ /* 0x000fe20000000000 */
[----:B------:R-:W-:Y:S01]  /*f500*/  UMOV UR6, 0x0 ;  /* 0x0000000000067882 */ /* 0x000fe20000000000 */
[----:B------:R-:W-:-:S10]  /*f510*/  UMOV UR7, 0x14f00000 ;  /* 0x14f0000000077882 */ /* 0x000fd40000000000 */
.L_x_3517:
        /* <DEDUP_REMOVED lines=16> */
.L_x_3518:
        /* <DEDUP_REMOVED lines=16> */
.L_x_3519:
        /* <DEDUP_REMOVED lines=16> */
.L_x_3596:
[----:B------:R-:W-:Y:S05]  /*f820*/  BSYNC B2 ;  /* 0x0000000000027941 */ /* 0x000fea0003800000 */
.L_x_3520:
        /* <DEDUP_REMOVED lines=11> */
.L_x_3523:
[----:B------:R-:W-:Y:S05]  /*f8e0*/  BSYNC B2 ;  /* 0x0000000000027941 */ /* 0x000fea0003800000 */
.L_x_3522:
        /* <DEDUP_REMOVED lines=11> */
.L_x_3524:
        /* <DEDUP_REMOVED lines=15> */
.L_x_3525:
        /* <DEDUP_REMOVED lines=15> */
.L_x_3526:
        /* <DEDUP_REMOVED lines=12> */
.L_x_3511:
[----:B------:R-:W-:Y:S05]  /*fc40*/  BSYNC B1 ;  /* 0x0000000000017941 */ /* 0x000fea0003800000 */
.L_x_3510:
[----:B------:R-:W3:Y:S01]  /*fc50*/  LDL R2, [R1+0xc] ;  /* 0x00000c0001027983 */ /* 0x000ee20000100800 */
[----:B------:R-:W-:Y:S01]  /*fc60*/  VIADD R18, R6, 0x1 ;  /* 0x0000000106127836 */ /* 0x000fe20000000000 */
[----:B------:R-:W-:Y:S04]  /*fc70*/  BSSY B1, `(.L_x_3527) ;  /* 0x00000af000017945 */ /* 0x000fe80003800000 */
[----:B------:R-:W-:-:S04]  /*fc80*/  ISETP.NE.AND P0, PT, R18, 0x2, PT ;  /* 0x000000021200780c */ /* 0x000fc80003f05270 */
[----:B------:R-:W-:Y:S02]  /*fc90*/  SEL R18, R18, RZ, P0 ;  /* 0x000000ff12127207 */ /* 0x000fe40000000000 */
[----:B---3--:R-:W-:Y:S02]  /*fca0*/  ISETP.NE.AND P1, PT, R2, RZ, PT ;  /* 0x000000ff0200720c */ /* 0x008fe40003f25270 */
[----:B------:R-:W-:-:S04]  /*fcb0*/  SEL R2, RZ, 0x1, P0 ;  /* 0x00000001ff027807 */ /* 0x000fc80000000000 */
[----:B------:R-:W-:-:S05]  /*fcc0*/  LOP3.LUT R10, R7, R2, RZ, 0x3c, !PT ;  /* 0x00000002070a7212 */ /* 0x000fca00078e3cff */
[----:B------:R1:W-:Y:S02]  /*fcd0*/  STL [R1], R10 ;  /* 0x0000000a01007387 */ /* 0x0003e40000100800 */
[----:B------:R-:W-:Y:S05]  /*fce0*/  @!P1 BRA `(.L_x_3528) ;  /* 0x00000008009c9947 */ /* 0x000fea0003800000 */
[----:B------:R-:W3:Y:S01]  /*fcf0*/  LDL R3, [R1+0x10] ;  /* 0x0000100001037983 */ /* 0x000ee20000100800 */
[----:B0-----:R-:W-:Y:S02]  /*fd00*/  IADD3 R8, R0, -0x1, RZ ;  /* 0xffffffff00087810 */ /* 0x001fe40007ffe0ff */
        /* <DEDUP_REMOVED lines=16> */
[----:B------:R-:W-:-:S03]  /*fe10*/  ULDC.64 UR4, c[0x0][0x418] ;  /* 0x0001060000047ab9 */ /* 0x000fc60000000a00 */
[----:B------:R-:W-:Y:S01]  /*fe20*/  IMAD.IADD R3, R4, 0x1, R3 ;  /* 0x0000000104037824 */ /* 0x000fe200078e0203 */
[----:B------:R-:W-:-:S04]  /*fe30*/  LEA R4, P0, R2, UR4, 0x2 ;  /* 0x0000000402047c11 */ /* 0x000fc8000f8010ff */
[----:B------:R-:W-:-:S05]  /*fe40*/  LEA.HI.X R5, R2, UR5, R3, 0x2, P0 ;  /* 0x0000000502057c11 */ /* 0x000fca00080f1403 */
[----:B------:R0:W5:Y:S04]  /*fe50*/  LDG.E R4, desc[UR60][R4.64] ;  /* 0x0000003c04047981 */ /* 0x000168000c1e1900 */
.L_x_3529:
[----:B------:R-:W-:Y:S01]  /*fe60*/  LEA R2, R18, UR36, 0x3 ;  /* 0x0000002412027c11 */ /* 0x000fe2000f8e18ff */
[----:B------:R-:W-:Y:S01]  /*fe70*/  BSSY B2, `(.L_x_3530) ;  /* 0x0000004000027945 */ /* 0x000fe20003800000 */
[----:B------:R-:W-:-:S04]  /*fe80*/  SHF.L.U32 R3, R10, 0x1f, RZ ;  /* 0x0000001f0a037819 */ /* 0x000fc800000006ff */
[----:B------:R-:W3:Y:S02]  /*fe90*/  SYNCS.PHASECHK.TRANS64.TRYWAIT P0, [R2+URZ+0x36840], R3 ;  /* 0x03684003020075a7 */ /* 0x000ee4000800017f */
[----:B---3--:R-:W-:Y:S05]  /*fea0*/  @!P0 BRA `(.L_x_3531) ;  /* 0x0000002000c08947 */ /* 0x008fea0003800000 */
.L_x_3597:
[----:B------:R-:W-:Y:S05]  /*feb0*/  BSYNC B2 ;  /* 0x0000000000027941 */ /* 0x000fea0003800000 */
.L_x_3530:
        /* <DEDUP_REMOVED lines=12> */
.L_x_3533:
[----:B------:R-:W-:Y:S05]  /*ff80*/  BSYNC B2 ;  /* 0x0000000000027941 */ /* 0x000fea0003800000 */
.L_x_3532:
[----:B------:R-:W-:Y:S01]  /*ff90*/  IMAD.MOV.U32 R14, RZ, RZ, RZ ;  /* 0x000000ffff0e7224 */ /* 0x000fe200078e00ff */
[C---:B---3--:R-:W-:Y:S01]  /*ffa0*/  LEA R3, R18.reuse, R11, 0x3 ;  /* 0x0000000b12037211 */ /* 0x048fe200078e18ff */
[----:B------:R-:W-:Y:S01]  /*ffb0*/  IMAD R5, R18, 0xa800, R9 ;  /* 0x0000a80012057824 */ /* 0x000fe200078e0209 */
[----:B------:R-:W-:Y:S01]  /*ffc0*/  UIADD3 UR4, UP0, UR38, 0x370, URZ ;  /* 0x0000037026047890 */ /* 0x000fe2000ff1e03f */
[----:B------:R-:W-:Y:S01]  /*ffd0*/  PLOP3.LUT P0, PT, PT, PT, PT, 0x80, 0x0 ;  /* 0x000000000000781c */ /* 0x000fe20003f0f070 */
[----:B------:R-:W-:Y:S01]  /*ffe0*/  IMAD R2, R8, 0x70, RZ ;  /* 0x0000007008027824 */ /* 0x000fe200078e02ff */
[----:B------:R-:W-:Y:S01]  /*fff0*/  R2UR UR10, R14 ;  /* 0x000000000e0a72ca */ /* 0x000fe200000e0000 */
[----:B------:R-:W-:Y:S01]  /*10000*/  VIADD R3, R3, 0x30 ;  /* 0x0000003003037836 */ /* 0x000fe20000000000 */
[----:B------:R-:W-:Y:S01]  /*10010*/  UIADD3.X UR5, URZ, UR39, URZ, UP0, !UPT ;  /* 0x000000273f057290 */ /* 0x000fe200087fe43f */
[----:B-1----:R-:W-:Y:S01]  /*10020*/  VIADD R10, R5, 0x21400 ;  /* 0x00021400050a7836 */ /* 0x002fe20000000000 */
[----:B------:R-:W-:Y:S01]  /*10030*/  UMOV UR6, 0x0 ;  /* 0x0000000000067882 */ /* 0x000fe20000000000 */
[----:B------:R-:W-:-:S10]  /*10040*/  UMOV UR7, 0x14f00000 ;  /* 0x14f0000000077882 */ /* 0x000fd40000000000 */
.L_x_3534:
        /* <DEDUP_REMOVED lines=16> */
.L_x_3535:
        /* <DEDUP_REMOVED lines=16> */
.L_x_3536:
        /* <DEDUP_REMOVED lines=15> */
.L_x_3598:
[----:B------:R-:W-:Y:S05]  /*10340*/  BSYNC B2 ;  /* 0x0000000000027941 */ /* 0x000fea0003800000 */
.L_x_3537:
[----:B------:R-:W-:Y:S01]  /*10350*/  BSSY B2, `(.L_x_3539) ;  /* 0x000000b000027945 */ /* 0x000fe20003800000 */
[----:B------:R-:W-:Y:S02]  /*10360*/  IMAD.MOV.U32 R12, RZ, RZ, 0x0 ;  /* 0x00000000ff0c7424 */ /* 0x000fe400078e00ff */
[----:B------:R-:W-:Y:S01]  /*10370*/  IMAD.MOV.U32 R13, RZ, RZ, 0x14f00000 ;  /* 0x14f00000ff0d7424 */ /* 0x000fe200078e00ff */
[----:B------:R-:W-:Y:S06]  /*10380*/  @P1 BRA `(.L_x_3540) ;  /* 0x00000000001c1947 */ /* 0x000fec0003800000 */
[----:B------:R-:W1:Y:S01]  /*10390*/  S2R R5, SR_TID.X ;  /* 0x0000000000057919 */ /* 0x000e620000002100 */
[----:B------:R-:W-:-:S04]  /*103a0*/  IMAD.MOV.U32 R3, RZ, RZ, 0xa800 ;  /* 0x0000a800ff037424 */ /* 0x000fc800078e00ff */
[----:B------:R2:W-:Y:S01]  /*103b0*/  SYNCS.ARRIVE.TRANS64 RZ, [R2+URZ+0x50], R3 ;  /* 0x0000500302ff79a7 */ /* 0x0005e2000800003f */
[----:B-1----:R-:W-:-:S04]  /*103c0*/  LOP3.LUT R5, R5, 0x1f, RZ, 0xc0, !PT ;  /* 0x0000001f05057812 */ /* 0x002fc800078ec0ff */
[----:B------:R-:W-:-:S13]  /*103d0*/  ISETP.NE.AND P0, PT, R5, RZ, PT ;  /* 0x000000ff0500720c */ /* 0x000fda0003f05270 */
[----:B--2---:R-:W-:Y:S05]  /*103e0*/  @!P0 BRA `(.L_x_3540) ;  /* 0x0000000000048947 */ /* 0x004fea0003800000 */
[----:B------:R-:W-:Y:S01]  /*103f0*/  BPT.TRAP 0x1 ;  /* 0x000000040000795c */ /* 0x000fe20000300000 */
.L_x_3540:
[----:B------:R-:W-:Y:S05]  /*10400*/  BSYNC B2 ;  /* 0x0000000000027941 */ /* 0x000fea0003800000 */
.L_x_3539:
[----:B------:R-:W2:Y:S01]  /*10410*/  LDL.LU R3, [R1+0x4] ;  /* 0x0000040001037983 */ /* 0x000ea20000300800 */
[----:B------:R-:W-:Y:S01]  /*10420*/  R2UR UR10, R14 ;  /* 0x000000000e0a72ca */ /* 0x000fe200000e0000 */
[----:B------:R-:W-:Y:S01]  /*10430*/  IMAD R6, R6, 0xa800, R9 ;  /* 0x0000a80006067824 */ /* 0x000fe200078e0209 */
[----:B------:R-:W-:Y:S01]  /*10440*/  R2UR UR6, R12 ;  /* 0x000000000c0672ca */ /* 0x000fe200000e0000 */
[----:B------:R-:W-:Y:S01]  /*10450*/  UIADD3 UR4, UP0, UR38, 0x470, URZ ;  /* 0x0000047026047890 */ /* 0x000fe2000ff1e03f */
[----:B------:R-:W-:Y:S01]  /*10460*/  R2UR UR7, R13 ;  /* 0x000000000d0772ca */ /* 0x000fe200000e0000 */
[----:B0-----:R-:W-:Y:S01]  /*10470*/  VIADD R2, R2, 0x50 ;  /* 0x0000005002027836 */ /* 0x001fe20000000000 */
[----:B------:R-:W-:Y:S01]  /*10480*/  PLOP3.LUT P0, PT, PT, PT, PT, 0x80, 0x0 ;  /* 0x000000000000781c */ /* 0x000fe20003f0f070 */
[----:B------:R-:W-:Y:S01]  /*10490*/  UIADD3.X UR5, URZ, UR39, URZ, UP0, !UPT ;  /* 0x000000273f057290 */ /* 0x000fe200087fe43f */
[----:B------:R-:W-:Y:S01]  /*104a0*/  IADD3 R5, R6, 0x400, RZ ;  /* 0x0000040006057810 */ /* 0x000fe20007ffe0ff */
[----:B--2---:R-:W-:-:S10]  /*104b0*/  IMAD R3, R3, 0x70, RZ ;  /* 0x0000007003037824 */ /* 0x004fd400078e02ff */
.L_x_3541:
        /* <DEDUP_REMOVED lines=15> */
.L_x_3542:
        /* <DEDUP_REMOVED lines=15> */
.L_x_3543:
        /* <DEDUP_REMOVED lines=12> */
.L_x_3528:
[----:B------:R-:W-:Y:S05]  /*10760*/  BSYNC B1 ;  /* 0x0000000000017941 */ /* 0x000fea0003800000 */
.L_x_3527:
[C---:B------:R-:W-:Y:S01]  /*10770*/  ISETP.GT.AND P0, PT, R0.reuse, 0x1, PT ;  /* 0x000000010000780c */ /* 0x040fe20003f04270 */
[----:B------:R-:W-:-:S12]  /*10780*/  VIADD R0, R0, 0xfffffffe ;  /* 0xfffffffe00007836 */ /* 0x000fd80000000000 */
[----:B------:R-:W-:Y:S05]  /*10790*/  @P0 BRA `(.L_x_3544) ;  /* 0xffffffe800640947 */ /* 0x000fea000383ffff */
.L_x_3509:
[----:B------:R-:W-:Y:S05]  /*107a0*/  BSYNC B0 ;  /* 0x0000000000007941 */ /* 0x000fea0003800000 */
.L_x_3490:
[----:B0-----:R-:W4:Y:S01]  /*107b0*/  LDL.LU R0, [R1+0xc] ;  /* 0x00000c0001007983 */ /* 0x001f220000300800 */
[----:B------:R-:W-:Y:S01]  /*107c0*/  BSSY B0, `(.L_x_3545) ;  /* 0x000004a000007945 */ /* 0x000fe20003800000 */
[----:B----4-:R-:W-:-:S13]  /*107d0*/  ISETP.NE.AND P0, PT, R0, RZ, PT ;  /* 0x000000ff0000720c */ /* 0x010fda0003f05270 */
[----:B------:R-:W-:Y:S05]  /*107e0*/  @!P0 BRA `(.L_x_3546) ;  /* 0x00000004001c8947 */ /* 0x000fea0003800000 */
[----:B------:R-:W4:Y:S01]  /*107f0*/  LDL R3, [R1] ;  /* 0x0000000001037983 */ /* 0x000f220000100800 */
[----:B------:R-:W-:Y:S01]  /*10800*/  LEA R0, R18, UR36, 0x3 ;  /* 0x0000002412007c11 */ /* 0x000fe2000f8e18ff */
[----:B------:R-:W-:Y:S01]  /*10810*/  BSSY B1, `(.L_x_3547) ;  /* 0x0000007000017945 */ /* 0x000fe20003800000 */
[----:B------:R-:W0:Y:S02]  /*10820*/  S2R R2, SR_TID.X ;  /* 0x0000000000027919 */ /* 0x000e240000002100 */
[----:B0-----:R-:W-:-:S04]  /*10830*/  LOP3.LUT R2, R2, 0x7f, RZ, 0xc0, !PT ;  /* 0x0000007f02027812 */ /* 0x001fc800078ec0ff */
[----:B------:R-:W-:Y:S02]  /*10840*/  ISETP.NE.AND P1, PT, R2, RZ, PT ;  /* 0x000000ff0200720c */ /* 0x000fe40003f25270 */
[----:B----4-:R-:W-:-:S04]  /*10850*/  SHF.L.U32 R3, R3, 0x1f, RZ ;  /* 0x0000001f03037819 */ /* 0x010fc800000006ff */
[----:B------:R-:W0:Y:S02]  /*10860*/  SYNCS.PHASECHK.TRANS64.TRYWAIT P0, [R0+URZ+0x36860], R3 ;  /* 0x03686003000075a7 */ /* 0x000e24000800017f */
[----:B0-----:R-:W-:Y:S05]  /*10870*/  @!P0 BRA `(.L_x_3548) ;  /* 0x0000001800748947 */ /* 0x001fea0003800000 */
.L_x_3599:
[----:B------:R-:W-:Y:S05]  /*10880*/  BSYNC B1 ;  /* 0x0000000000017941 */ /* 0x000fea0003800000 */
.L_x_3547:
[----:B------:R-:W-:Y:S04]  /*10890*/  BSSY B1, `(.L_x_3549) ;  /* 0x0000009000017945 */ /* 0x000fe80003800000 */
[----:B------:R-:W-:Y:S05]  /*108a0*/  @P1 BRA `(.L_x_3550) ;  /* 0x00000000001c1947 */ /* 0x000fea0003800000 */
[----:B------:R-:W4:Y:S01]  /*108b0*/  S2R R2, SR_TID.X ;  /* 0x0000000000027919 */ /* 0x000f220000002100 */
[----:B0-----:R-:W-:-:S04]  /*108c0*/  IMAD.MOV.U32 R3, RZ, RZ, 0xa800 ;  /* 0x0000a800ff037424 */ /* 0x001fc800078e00ff */
[----:B------:R0:W-:Y:S01]  /*108d0*/  SYNCS.ARRIVE.TRANS64 RZ, [R0+URZ+0x36850], R3 ;  /* 0x0368500300ff79a7 */ /* 0x0001e2000800003f */
[----:B----4-:R-:W-:-:S04]  /*108e0*/  LOP3.LUT R2, R2, 0x1f, RZ, 0xc0, !PT ;  /* 0x0000001f02027812 */ /* 0x010fc800078ec0ff */
[----:B------:R-:W-:-:S13]  /*108f0*/  ISETP.NE.AND P0, PT, R2, RZ, PT ;  /* 0x000000ff0200720c */ /* 0x000fda0003f05270 */
[----:B0-----:R-:W-:Y:S05]  /*10900*/  @!P0 BRA `(.L_x_3550) ;  /* 0x0000000000048947 */ /* 0x001fea0003800000 */
[----:B------:R-:W-:Y:S01]  /*10910*/  BPT.TRAP 0x1 ;  /* 0x000000040000795c */ /* 0x000fe20000300000 */
.L_x_3550:
[----:B------:R-:W-:Y:S05]  /*10920*/  BSYNC B1 ;  /* 0x0000000000017941 */ /* 0x000fea0003800000 */
.L_x_3549:
[----:B------:R-:W4:Y:S01]  /*10930*/  LDL R2, [R1+0x4] ;  /* 0x0000040001027983 */ /* 0x000f220000100800 */
[----:B------:R-:W-:Y:S01]  /*10940*/  IMAD R9, R18, 0xa800, R9 ;  /* 0x0000a80012097824 */ /* 0x000fe200078e0209 */
[----:B------:R-:W-:Y:S01]  /*10950*/  UIADD3 UR4, UP0, UR38, 0x470, URZ ;  /* 0x0000047026047890 */ /* 0x000fe2000ff1e03f */
[----:B------:R-:W-:Y:S01]  /*10960*/  PLOP3.LUT P0, PT, PT, PT, PT, 0x80, 0x0 ;  /* 0x000000000000781c */ /* 0x000fe20003f0f070 */
[----:B------:R-:W-:Y:S01]  /*10970*/  UMOV UR6, 0x0 ;  /* 0x0000000000067882 */ /* 0x000fe20000000000 */
[----:B0-----:R-:W-:Y:S01]  /*10980*/  IADD3 R0, R0, 0x36850, RZ ;  /* 0x0003685000007810 */ /* 0x001fe20007ffe0ff */
[----:B------:R-:W-:Y:S01]  /*10990*/  VIADD R3, R9, 0x400 ;  /* 0x0000040009037836 */ /* 0x000fe20000000000 */
[----:B------:R-:W-:Y:S01]  /*109a0*/  UIADD3.X UR5, URZ, UR39, URZ, UP0, !UPT ;  /* 0x000000273f057290 */ /* 0x000fe200087fe43f */
[----:B------:R-:W-:Y:S01]  /*109b0*/  UMOV UR7, 0x14f00000 ;  /* 0x14f0000000077882 */ /* 0x000fe20000000000 */
[----:B------:R-:W-:Y:S01]  /*109c0*/  UMOV UR10, URZ ;  /* 0x0000003f000a7c82 */ /* 0x000fe20008000000 */
[----:B----4-:R-:W-:-:S09]  /*109d0*/  IMAD R2, R2, 0x70, RZ ;  /* 0x0000007002027824 */ /* 0x010fd200078e02ff */
.L_x_3551:
        /* <DEDUP_REMOVED lines=15> */
.L_x_3552:
        /* <DEDUP_REMOVED lines=15> */
.L_x_3553:
        /* <DEDUP_REMOVED lines=10> */
.L_x_3546:
[----:B------:R-:W-:Y:S05]  /*10c60*/  BSYNC B0 ;  /* 0x0000000000007941 */ /* 0x000fea0003800000 */
.L_x_3545:
[----:B--2---:R-:W2:Y:S01]  /*10c70*/  LDL.LU R5, [R1+0x28] ;  /* 0x0000280001057983 */ /* 0x004ea20000300800 */
[----:B------:R-:W-:Y:S01]  /*10c80*/  VIADD R18, R18, 0x1 ;  /* 0x0000000112127836 */ /* 0x000fe20000000000 */
[----:B------:R-:W-:Y:S02]  /*10c90*/  ULDC UR4, c[0x0][0xc34] ;  /* 0x00030d0000047ab9 */ /* 0x000fe40000000800 */
[----:B------:R-:W4:Y:S04]  /*10ca0*/  LDL.LU R4, [R1] ;  /* 0x0000000001047983 */ /* 0x000f280000300800 */
[----:B------:R-:W5:Y:S01]  /*10cb0*/  LDL.LU R3, [R1+0x30] ;  /* 0x0000300001037983 */ /* 0x000f620000300800 */
[----:B------:R-:W-:-:S04]  /*10cc0*/  ISETP.NE.AND P0, PT, R18, 0x2, PT ;  /* 0x000000021200780c */ /* 0x000fc80003f05270 */
[----:B------:R-:W-:Y:S02]  /*10cd0*/  SEL R0, RZ, 0x1, P0 ;  /* 0x00000001ff007807 */ /* 0x000fe40000000000 */
[----:B------:R-:W-:Y:S01]  /*10ce0*/  SEL R18, R18, RZ, P0 ;  /* 0x000000ff12127207 */ /* 0x000fe20000000000 */
[----:B--2---:R-:W-:Y:S01]  /*10cf0*/  VIADD R5, R5, UR37 ;  /* 0x0000002505057c36 */ /* 0x004fe20008000000 */
[----:B----4-:R-:W-:-:S04]  /*10d00*/  LOP3.LUT R4, R4, R0, RZ, 0x3c, !PT ;  /* 0x0000000004047212 */ /* 0x010fc800078e3cff */
[----:B------:R0:W-:Y:S01]  /*10d10*/  STL [R1+0x28], R5 ;  /* 0x0000280501007387 */ /* 0x0001e20000100800 */
[----:B------:R-:W-:Y:S02]  /*10d20*/  ISETP.GE.AND P1, PT, R5, UR4, PT ;  /* 0x0000000405007c0c */ /* 0x000fe4000bf26270 */
[----:B-----5:R-:W-:-:S05]  /*10d30*/  IADD3 R3, R3, 0x1, RZ ;  /* 0x0000000103037810 */ /* 0x020fca0007ffe0ff */
[----:B------:R0:W-:Y:S04]  /*10d40*/  STL [R1+0x30], R3 ;  /* 0x0000300301007387 */ /* 0x0001e80000100800 */
[----:B------:R0:W-:Y:S02]  /*10d50*/  STL [R1], R4 ;  /* 0x0000000401007387 */ /* 0x0001e40000100800 */
[----:B------:R-:W-:Y:S05]  /*10d60*/  @!P1 BRA `(.L_x_3554) ;  /* 0xffffffbc00bc9947 */ /* 0x000fea000383ffff */
[----:B------:R-:W-:-:S07]  /*10d70*/  LOP3.LUT R2, R3, 0x1, RZ, 0xc, !PT ;  /* 0x0000000103027812 */ /* 0x000fce00078e0cff */
.L_x_3474:
[----:B0-----:R-:W0:Y:S01]  /*10d80*/  S2R R3, SR_CgaCtaId ;  /* 0x0000000000037919 */ /* 0x001e220000008800 */
[----:B------:R-:W-:Y:S01]  /*10d90*/  MOV R0, 0x400 ;  /* 0x0000040000007802 */ /* 0x000fe20000000f00 */
[----:B------:R-:W-:Y:S03]  /*10da0*/  BSSY B0, `(.L_x_3555) ;  /* 0x0000005000007945 */ /* 0x000fe60003800000 */
[----:B0-----:R-:W-:Y:S02]  /*10db0*/  LEA R0, R3, R0, 0x18 ;  /* 0x0000000003007211 */ /* 0x001fe400078ec0ff */
[----:B------:R-:W-:-:S04]  /*10dc0*/  SHF.L.U32 R3, R2, 0x1f, RZ ;  /* 0x0000001f02037819 */ /* 0x000fc800000006ff */
[----:B------:R-:W0:Y:S02]  /*10dd0*/  SYNCS.PHASECHK.TRANS64.TRYWAIT P0, [R0+URZ+0x36820], R3 ;  /* 0x03682003000075a7 */ /* 0x000e24000800017f */
[----:B0-----:R-:W-:Y:S05]  /*10de0*/  @!P0 BRA `(.L_x_3556) ;  /* 0x00000014002c8947 */ /* 0x001fea0003800000 */
.L_x_3600:
[----:B------:R-:W-:Y:S05]  /*10df0*/  BSYNC B0 ;  /* 0x0000000000007941 */ /* 0x000fea0003800000 */
.L_x_3555:
[----:B------:R-:W-:-:S03]  /*10e00*/  UMOV UR4, 0xffffffff ;  /* 0xffffffff00047882 */ /* 0x000fc60000000000 */
[----:B------:R-:W-:Y:S05]  /*10e10*/  BRA.DIV UR4, `(.L_x_3557) ;  /* 0x0000001604347947 */ /* 0x000fea000b800000 */
[----:B------:R-:W2:Y:S02]  /*10e20*/  S2R R2, SR_TID.X ;  /* 0x0000000000027919 */ /* 0x000ea40000002100 */
[----:B--2---:R-:W-:-:S04]  /*10e30*/  SHF.R.U32.HI R2, RZ, 0x5, R2 ;  /* 0x00000005ff027819 */ /* 0x004fc80000011602 */
[----:B------:R-:W-:-:S05]  /*10e40*/  LOP3.LUT R2, R2, 0x3, RZ, 0xc0, !PT ;  /* 0x0000000302027812 */ /* 0x000fca00078ec0ff */
[----:B------:R2:W4:Y:S02]  /*10e50*/  SHFL.IDX PT, R14, R2, RZ, 0x1f ;  /* 0x00001fff020e7589 */ /* 0x00052400000e0000 */
.L_x_3603:
[----:B----4-:R-:W-:Y:S01]  /*10e60*/  ISETP.NE.AND P0, PT, R14, RZ, PT ;  /* 0x000000ff0e00720c */ /* 0x010fe20003f05270 */
[----:B------:R-:W-:-:S12]  /*10e70*/  BSSY B0, `(.L_x_3558) ;  /* 0x0000025000007945 */ /* 0x000fd80003800000 */
[----:B------:R-:W-:Y:S05]  /*10e80*/  @P0 BRA `(.L_x_3559) ;  /* 0x00000000008c0947 */ /* 0x000fea0003800000 */
[----:B------:R-:W-:-:S03]  /*10e90*/  UMOV UR4, 0xffffffff ;  /* 0xffffffff00047882 */ /* 0x000fc60000000000 */
[----:B------:R-:W-:Y:S05]  /*10ea0*/  BRA.DIV UR4, `(.L_x_3560) ;  /* 0x0000001604447947 */ /* 0x000fea000b800000 */
[----:B------:R-:W-:-:S13]  /*10eb0*/  ELECT P6, URZ, PT ;  /* 0x00000000003f782f */ /* 0x000fda00038c0000 */
.L_x_3606:
[----:B------:R-:W-:Y:S05]  /*10ec0*/  @!P6 BRA `(.L_x_3559) ;  /* 0x00000000007ce947 */ /* 0x000fea0003800000 */
[----:B--2---:R-:W2:Y:S02]  /*10ed0*/  LDL.LU R2, [R1+0x34] ;  /* 0x0000340001027983 */ /* 0x004ea40000300800 */
[----:B--2---:R-:W-:-:S04]  /*10ee0*/  LOP3.LUT R2, R2, 0x2, RZ, 0xfc, !PT ;  /* 0x0000000202027812 */ /* 0x004fc800078efcff */
[----:B------:R-:W-:-:S13]  /*10ef0*/  ISETP.NE.AND P2, PT, R2, 0x3, PT ;  /* 0x000000030200780c */ /* 0x000fda0003f45270 */
[----:B------:R-:W-:Y:S05]  /*10f00*/  @!P2 BRA `(.L_x_3561) ;  /* 0x000000000004a947 */ /* 0x000fea0003800000 */
[----:B------:R-:W-:Y:S01]  /*10f10*/  BPT.TRAP 0x1 ;  /* 0x000000040000795c */ /* 0x000fe20000300000 */
.L_x_3561:
[----:B-1----:R-:W2:Y:S01]  /*10f20*/  LDL.LU R7, [R1] ;  /* 0x0000000001077983 */ /* 0x002ea20000300800 */
        /* <DEDUP_REMOVED lines=12> */
.L_x_3607:
[----:B------:R-:W1:Y:S02]  /*10ff0*/  SYNCS.PHASECHK.TRANS64.TRYWAIT P0, [R3+URZ], R2 ;  /* 0x00000002030075a7 */ /* 0x000e64000800017f */
[----:B-1----:R-:W-:Y:S05]  /*11000*/  @!P0 BRA `(.L_x_3563) ;  /* 0x0000001400208947 */ /* 0x002fea0003800000 */
.L_x_3608:
[----:B------:R-:W-:Y:S05]  /*11010*/  @!P2 BRA `(.L_x_3564) ;  /* 0x000000000004a947 */ /* 0x000fea0003800000 */
[----:B------:R-:W-:Y:S01]  /*11020*/  BPT.TRAP 0x1 ;  /* 0x000000040000795c */ /* 0x000fe20000300000 */
.L_x_3564:
[----:B-1----:R-:W-:-:S05]  /*11030*/  VIADD R3, R0, 0x36860 ;  /* 0x0003686000037836 */ /* 0x002fca0000000000 */
[----:B------:R-:W-:-:S04]  /*11040*/  LEA R18, R18, R3, 0x3 ;  /* 0x0000000312127211 */ /* 0x000fc800078e18ff */
[----:B------:R-:W1:Y:S02]  /*11050*/  SYNCS.PHASECHK.TRANS64.TRYWAIT P0, [R18+URZ], R5 ;  /* 0x00000005120075a7 */ /* 0x000e64000800017f */
[----:B-1----:R-:W-:Y:S05]  /*11060*/  @!P0 BRA `(.L_x_3565) ;  /* 0x00000014001c8947 */ /* 0x002fea0003800000 */
.L_x_3609:
[----:B------:R-:W-:-:S07]  /*11070*/  IMAD R3, R4, 0x8, R3 ;  /* 0x0000000804037824 */ /* 0x000fce00078e0203 */
.L_x_3566:
[----:B--2---:R2:W4:Y:S02]  /*11080*/  SYNCS.PHASECHK.TRANS64.TRYWAIT P0, [R3+URZ], R2 ;  /* 0x00000002030075a7 */ /* 0x004524000800017f */
[----:B----4-:R-:W-:Y:S05]  /*11090*/  @!P0 NANOSLEEP.SYNCS 0x989680 ;  /* 0x009896800000895d */ /* 0x010fea0003900000 */
[----:B------:R-:W4:Y:S02]  /*110a0*/  @!P0 SYNCS.PHASECHK.TRANS64 P0, [R3+URZ], R2 ;  /* 0x00000002030085a7 */ /* 0x000f24000800007f */
[----:B----4-:R-:W-:Y:S05]  /*110b0*/  @!P0 BRA `(.L_x_3566) ;  /* 0xfffffffc00f08947 */ /* 0x010fea000383ffff */
.L_x_3559:
[----:B------:R-:W-:Y:S05]  /*110c0*/  BSYNC B0 ;  /* 0x0000000000007941 */ /* 0x000fea0003800000 */
.L_x_3558:
[----:B------:R-:W-:Y:S05]  /*110d0*/  EXIT ;  /* 0x000000000000794d */ /* 0x000fea0003800000 */
.L_x_3446:
[----:B0-----:R-:W-:-:S04]  /*110e0*/  IMAD.U32 R3, RZ, RZ, UR37 ;  /* 0x00000025ff037e24 */ /* 0x001fc8000f8e00ff */
[----:B------:R0:W1:Y:S03]  /*110f0*/  SYNCS.PHASECHK.TRANS64.TRYWAIT P1, [R3+URZ+0x36800], R0 ;  /* 0x03680000030075a7 */ /* 0x000066000802017f */
[----:B-1----:R-:W-:Y:S05]  /*11100*/  @!P1 NANOSLEEP.SYNCS 0x989680 ;  /* 0x009896800000995d */ /* 0x002fea0003900000 */
[----:B------:R-:W1:Y:S02]  /*11110*/  @!P1 SYNCS.PHASECHK.TRANS64 P1, [R3+URZ+0x36800], R0 ;  /* 0x03680000030095a7 */ /* 0x000e64000802007f */
[----:B-1----:R-:W-:Y:S05]  /*11120*/  @!P1 BRA `(.L_x_3446) ;  /* 0xfffffffc00ec9947 */ /* 0x002fea000383ffff */
[----:B------:R-:W-:Y:S05]  /*11130*/  BRA `(.L_x_3567) ;  /* 0xffffff00001c7947 */ /* 0x000fea000383ffff */
.L_x_3450:
[----:B-1----:R1:W2:Y:S02]  /*11140*/  SYNCS.PHASECHK.TRANS64.TRYWAIT P2, [R0+URZ+0x36830], R3 ;  /* 0x03683003000075a7 */ /* 0x0022a4000804017f */
[----:B--2---:R-:W-:Y:S05]  /*11150*/  @!P2 NANOSLEEP.SYNCS 0x989680 ;  /* 0x009896800000a95d */ /* 0x004fea0003900000 */
[----:B------:R-:W2:Y:S02]  /*11160*/  @!P2 SYNCS.PHASECHK.TRANS64 P2, [R0+URZ+0x36830], R3 ;  /* 0x036830030000a5a7 */ /* 0x000ea4000804007f */
[----:B--2---:R-:W-:Y:S05]  /*11170*/  @!P2 BRA `(.L_x_3450) ;  /* 0xfffffffc00f0a947 */ /* 0x004fea000383ffff */
[----:B------:R-:W-:Y:S05]  /*11180*/  BRA `(.L_x_3449) ;  /* 0xffffff0000487947 */ /* 0x000fea000383ffff */
.L_x_3455:
[----:B-1----:R-:W-:-:S04]  /*11190*/  IMAD.U32 R8, RZ, RZ, UR7 ;  /* 0x00000007ff087e24 */ /* 0x002fc8000f8e00ff */
[----:B------:R1:W2:Y:S03]  /*111a0*/  SYNCS.PHASECHK.TRANS64.TRYWAIT P2, [R8+URZ+0x36830], R5 ;  /* 0x03683005080075a7 */ /* 0x0002a6000804017f */
[----:B--2---:R-:W-:Y:S05]  /*111b0*/  @!P2 NANOSLEEP.SYNCS 0x989680 ;  /* 0x009896800000a95d */ /* 0x004fea0003900000 */
[----:B------:R-:W2:Y:S02]  /*111c0*/  @!P2 SYNCS.PHASECHK.TRANS64 P2, [R8+URZ+0x36830], R5 ;  /* 0x036830050800a5a7 */ /* 0x000ea4000804007f */
[----:B--2---:R-:W-:Y:S05]  /*111d0*/  @!P2 BRA `(.L_x_3455) ;  /* 0xfffffffc00eca947 */ /* 0x004fea000383ffff */
[----:B------:R-:W-:Y:S05]  /*111e0*/  BRA `(.L_x_3454) ;  /* 0xffffff4c00307947 */ /* 0x000fea000383ffff */
.L_x_3459:
[----:B01----:R-:W-:-:S04]  /*111f0*/  IMAD.U32 R5, RZ, RZ, UR10 ;  /* 0x0000000aff057e24 */ /* 0x003fc8000f8e00ff */
[----:B------:R0:W1:Y:S03]  /*11200*/  SYNCS.PHASECHK.TRANS64.TRYWAIT P2, [R5+URZ+0x36850], R0 ;  /* 0x03685000050075a7 */ /* 0x000066000804017f */
[----:B-1----:R-:W-:Y:S05]  /*11210*/  @!P2 NANOSLEEP.SYNCS 0x989680 ;  /* 0x009896800000a95d */ /* 0x002fea0003900000 */
[----:B------:R-:W1:Y:S02]  /*11220*/  @!P2 SYNCS.PHASECHK.TRANS64 P2, [R5+URZ+0x36850], R0 ;  /* 0x036850000500a5a7 */ /* 0x000e64000804007f */
[----:B-1----:R-:W-:Y:S05]  /*11230*/  @!P2 BRA `(.L_x_3459) ;  /* 0xfffffffc00eca947 */ /* 0x002fea000383ffff */
[----:B------:R-:W-:Y:S05]  /*11240*/  BRA `(.L_x_3458) ;  /* 0xffffff70007c7947 */ /* 0x000fea000383ffff */
.L_x_3464:
[----:B-1----:R-:W-:-:S04]  /*11250*/  IMAD.U32 R9, RZ, RZ, UR12 ;  /* 0x0000000cff097e24 */ /* 0x002fc8000f8e00ff */
[----:B------:R1:W2:Y:S03]  /*11260*/  SYNCS.PHASECHK.TRANS64.TRYWAIT P0, [R9+URZ+0x36850], R0 ;  /* 0x03685000090075a7 */ /* 0x0002a6000800017f */
[----:B--2---:R-:W-:Y:S05]  /*11270*/  @!P0 NANOSLEEP.SYNCS 0x989680 ;  /* 0x009896800000895d */ /* 0x004fea0003900000 */
[----:B------:R-:W2:Y:S02]  /*11280*/  @!P0 SYNCS.PHASECHK.TRANS64 P0, [R9+URZ+0x36850], R0 ;  /* 0x03685000090085a7 */ /* 0x000ea4000800007f */
[----:B--2---:R-:W-:Y:S05]  /*11290*/  @!P0 BRA `(.L_x_3464) ;  /* 0xfffffffc00ec8947 */ /* 0x004fea000383ffff */
[----:B------:R-:W-:Y:S05]  /*112a0*/  BRA `(.L_x_3463) ;  /* 0xffffff9400087947 */ /* 0x000fea000383ffff */
.L_x_3478:
[----:B0-----:R-:W0:Y:S01]  /*112b0*/  S2R R0, SR_TID.X ;  /* 0x0000000000007919 */ /* 0x001e220000002100 */
[----:B------:R-:W-:Y:S01]  /*112c0*/  BSSY B0, `(.L_x_3568) ;  /* 0x000000a000007945 */ /* 0x000fe20003800000 */
[----:B------:R-:W-:Y:S02]  /*112d0*/  IMAD.MOV.U32 R12, RZ, RZ, RZ ;  /* 0x000000ffff0c7224 */ /* 0x000fe400078e00ff */
[----:B------:R-:W-:Y:S02]  /*112e0*/  IMAD.MOV.U32 R11, RZ, RZ, 0x1f ;  /* 0x0000001fff0b7424 */ /* 0x000fe400078e00ff */
[----:B------:R-:W-:Y:S01]  /*112f0*/  IMAD.MOV.U32 R15, RZ, RZ, -0x1 ;  /* 0xffffffffff0f7424 */ /* 0x000fe200078e00ff */
[----:B0-----:R-:W-:-:S04]  /*11300*/  SHF.R.U32.HI R0, RZ, 0x5, R0 ;  /* 0x00000005ff007819 */ /* 0x001fc80000011600 */
[----:B------:R-:W-:-:S04]  /*11310*/  LOP3.LUT R0, R0, 0x3, RZ, 0xc0, !PT ;  /* 0x0000000300007812 */ /* 0x000fc800078ec0ff */
[----:B------:R-:W-:-:S07]  /*11320*/  MOV R13, R0 ;  /* 0x00000000000d7202 */ /* 0x000fce0000000f00 */
[----:B--2---:R-:W-:Y:S05]  /*11330*/  WARPSYNC.COLLECTIVE R15, `(.L_x_3569) ;  /* 0x000000000f087348 */ /* 0x004fea0003c00000 */
[----:B------:R0:W1:Y:S02]  /*11340*/  SHFL.IDX P6, R14, R13, R12, R11 ;  /* 0x0000000c0d0e7389 */ /* 0x00006400000c000b */
[----:B012---:R-:W-:Y:S01]  /*11350*/  ENDCOLLECTIVE ;  /* 0x000000000000791b */ /* 0x007fe20003800000 */
.L_x_3569:
[----:B------:R-:W-:Y:S05]  /*11360*/  BSYNC B0 ;  /* 0x0000000000007941 */ /* 0x000fea0003800000 */
.L_x_3568:
[----:B------:R-:W-:Y:S05]  /*11370*/  BRA `(.L_x_3570) ;  /* 0xffffffbc00f47947 */ /* 0x000fea000383ffff */
.L_x_3480:
[----:B------:R-:W-:Y:S01]  /*11380*/  BSSY B0, `(.L_x_3571) ;  /* 0x0000006000007945 */ /* 0x000fe20003800000 */
[----:B------:R-:W-:-:S07]  /*11390*/  IMAD.MOV.U32 R15, RZ, RZ, -0x1 ;  /* 0xffffffffff0f7424 */ /* 0x000fce00078e00ff */
[----:B0-2---:R-:W-:Y:S05]  /*113a0*/  WARPSYNC.COLLECTIVE R15, `(.L_x_3572) ;  /* 0x000000000f0c7348 */ /* 0x005fea0003c00000 */
[----:B------:R-:W-:Y:S02]  /*113b0*/  ELECT P6, UR62, PT ;  /* 0x00000000003e782f */ /* 0x000fe400038c0000 */
[----:B------:R-:W-:Y:S01]  /*113c0*/  MOV R14, UR62 ;  /* 0x0000003e000e7c02 */ /* 0x000fe20008000f00 */
[----:B0-2---:R-:W-:Y:S10]  /*113d0*/  ENDCOLLECTIVE ;  /* 0x000000000000791b */ /* 0x005ff40003800000 */
.L_x_3572:
[----:B------:R-:W-:Y:S05]  /*113e0*/  BSYNC B0 ;  /* 0x0000000000007941 */ /* 0x000fea0003800000 */
.L_x_3571:
[----:B------:R-:W-:Y:S05]  /*113f0*/  BRA `(.L_x_3573) ;  /* 0xffffffbc00f47947 */ /* 0x000fea000383ffff */
.L_x_3482:
[----:B0-----:R0:W3:Y:S02]  /*11400*/  SYNCS.PHASECHK.TRANS64.TRYWAIT P0, [R0+URZ+0x36840], R2 ;  /* 0x03684002000075a7 */ /* 0x0010e4000800017f */
[----:B---3--:R-:W-:Y:S05]  /*11410*/  @!P0 NANOSLEEP.SYNCS 0x989680 ;  /* 0x009896800000895d */ /* 0x008fea0003900000 */
[----:B------:R-:W3:Y:S02]  /*11420*/  @!P0 SYNCS.PHASECHK.TRANS64 P0, [R0+URZ+0x36840], R2 ;  /* 0x03684002000085a7 */ /* 0x000ee4000800007f */
[----:B---3--:R-:W-:Y:S05]  /*11430*/  @!P0 BRA `(.L_x_3482) ;  /* 0xfffffffc00f08947 */ /* 0x008fea000383ffff */
[----:B------:R-:W-:Y:S05]  /*11440*/  BRA `(.L_x_3574) ;  /* 0xffffffc000507947 */ /* 0x000fea000383ffff */
.L_x_3485:
[----:B------:R-:W-:Y:S01]  /*11450*/  IMAD.MOV.U32 R13, RZ, RZ, R2 ;  /* 0x000000ffff0d7224 */ /* 0x000fe200078e0002 */
[----:B------:R-:W-:Y:S01]  /*11460*/  MOV R12, RZ ;  /* 0x000000ff000c7202 */ /* 0x000fe20000000f00 */
[----:B------:R-:W-:Y:S01]  /*11470*/  IMAD.MOV.U32 R11, RZ, RZ, 0x181f ;  /* 0x0000181fff0b7424 */ /* 0x000fe200078e00ff */
[----:B------:R-:W0:Y:S01]  /*11480*/  S2R R9, SR_TID.X ;  /* 0x0000000000097919 */ /* 0x000e220000002100 */
[----:B------:R-:W-:-:S07]  /*11490*/  IMAD.MOV.U32 R15, RZ, RZ, -0x1 ;  /* 0xffffffffff0f7424 */ /* 0x000fce00078e00ff */
[----:B0----5:R-:W-:Y:S05]  /*114a0*/  WARPSYNC.COLLECTIVE R15, `(.L_x_3575) ;  /* 0x000000000f087348 */ /* 0x021fea0003c00000 */
[----:B------:R1:W2:Y:S02]  /*114b0*/  SHFL.IDX P6, R14, R13, R12, R11 ;  /* 0x0000000c0d0e7389 */ /* 0x0002a400000c000b */
[----:B012--5:R-:W-:Y:S01]  /*114c0*/  ENDCOLLECTIVE ;  /* 0x000000000000791b */ /* 0x027fe20003800000 */
.L_x_3575:
[----:B------:R-:W-:Y:S02]  /*114d0*/  IMAD.MOV.U32 R13, RZ, RZ, R0 ;  /* 0x000000ffff0d7224 */ /* 0x000fe400078e0000 */
[----:B------:R-:W-:-:S07]  /*114e0*/  IMAD.MOV.U32 R6, RZ, RZ, R14 ;  /* 0x000000ffff067224 */ /* 0x000fce00078e000e */
[----:B------:R-:W-:Y:S05]  /*114f0*/  WARPSYNC.COLLECTIVE R15, `(.L_x_3576) ;  /* 0x000000000f087348 */ /* 0x000fea0003c00000 */
[----:B------:R0:W1:Y:S02]  /*11500*/  SHFL.IDX P6, R14, R13, R12, R11 ;  /* 0x0000000c0d0e7389 */ /* 0x00006400000c000b */
[----:B01----:R-:W-:Y:S01]  /*11510*/  ENDCOLLECTIVE ;  /* 0x000000000000791b */ /* 0x003fe20003800000 */
.L_x_3576:
[----:B------:R-:W-:Y:S01]  /*11520*/  ULDC UR4, c[0x0][0x288] ;  /* 0x0000a20000047ab9 */ /* 0x000fe20000000800 */
[----:B------:R-:W-:Y:S01]  /*11530*/  LOP3.LUT R9, R9, 0x7f, RZ, 0xc0, !PT ;  /* 0x0000007f09097812 */ /* 0x000fe200078ec0ff */
[----:B------:R-:W-:Y:S02]  /*11540*/  IMAD R3, R8, UR4, RZ ;  /* 0x0000000408037c24 */ /* 0x000fe4000f8e02ff */
[----:B------:R-:W0:Y:S01]  /*11550*/  S2R R8, SR_TID.X ;  /* 0x0000000000087919 */ /* 0x000e220000002100 */
[----:B------:R-:W-:-:S05]  /*11560*/  SHF.R.U32.HI R9, RZ, 0x3, R9 ;  /* 0x00000003ff097819 */ /* 0x000fca0000011609 */
[----:B------:R-:W-:Y:S02]  /*11570*/  IMAD.IADD R4, R9, 0x1, R4 ;  /* 0x0000000109047824 */ /* 0x000fe400078e0204 */
[----:B------:R-:W-:Y:S02]  /*11580*/  IMAD.MOV.U32 R13, RZ, RZ, R2 ;  /* 0x000000ffff0d7224 */ /* 0x000fe400078e0002 */
[----:B------:R-:W-:Y:S01]  /*11590*/  IMAD.MOV.U32 R12, RZ, RZ, 0x1 ;  /* 0x00000001ff0c7424 */ /* 0x000fe200078e00ff */
[C---:B------:R-:W-:Y:S01]  /*115a0*/  ISETP.GE.AND P3, PT, R4.reuse, R3, PT ;  /* 0x000000030400720c */ /* 0x040fe20003f66270 */
[----:B------:R-:W-:Y:S02]  /*115b0*/  VIADD R5, R4, 0x10 ;  /* 0x0000001004057836 */ /* 0x000fe40000000000 */
[----:B------:R-:W-:-:S10]  /*115c0*/  IMAD.MOV.U32 R7, RZ, RZ, R14 ;  /* 0x000000ffff077224 */ /* 0x000fd400078e000e */
[----:B0-----:R-:W-:Y:S05]  /*115d0*/  WARPSYNC.COLLECTIVE R15, `(.L_x_3577) ;  /* 0x000000000f087348 */ /* 0x001fea0003c00000 */
[----:B------:R1:W2:Y:S02]  /*115e0*/  SHFL.IDX P6, R14, R13, R12, R11 ;  /* 0x0000000c0d0e7389 */ /* 0x0002a400000c000b */
[----:B012---:R-:W-:Y:S01]  /*115f0*/  ENDCOLLECTIVE ;  /* 0x000000000000791b */ /* 0x007fe20003800000 */
.L_x_3577:
[----:B------:R-:W-:Y:S01]  /*11600*/  SHF.L.U32 R8, R8, 0x3, RZ ;  /* 0x0000000308087819 */ /* 0x000fe200000006ff */
[----:B------:R-:W-:-:S03]  /*11610*/  IMAD.MOV.U32 R13, RZ, RZ, R0 ;  /* 0x000000ffff0d7224 */ /* 0x000fc600078e0000 */
[----:B------:R-:W-:-:S04]  /*11620*/  LOP3.LUT R8, R8, 0x38, RZ, 0xc0, !PT ;  /* 0x0000003808087812 */ /* 0x000fc800078ec0ff */
[----:B------:R-:W-:-:S05]  /*11630*/  @!P3 LEA R7, P5, R8, R7, 0x1 ;  /* 0x000000070807b211 */ /* 0x000fca00078a08ff */
[----:B------:R-:W-:Y:S01]  /*11640*/  @!P3 IMAD.X R6, RZ, RZ, R6, P5 ;  /* 0x000000ffff06b224 */ /* 0x000fe200028e0606 */
[----:B------:R-:W-:-:S07]  /*11650*/  MOV R9, R14 ;  /* 0x0000000e00097202 */ /* 0x000fce0000000f00 */
[----:B------:R-:W-:Y:S05]  /*11660*/  WARPSYNC.COLLECTIVE R15, `(.L_x_3578) ;  /* 0x000000000f087348 */ /* 0x000fea0003c00000 */
[----:B------:R0:W1:Y:S02]  /*11670*/  SHFL.IDX P6, R14, R13, R12, R11 ;  /* 0x0000000c0d0e7389 */ /* 0x00006400000c000b */
[----:B01----:R-:W-:Y:S01]  /*11680*/  ENDCOLLECTIVE ;  /* 0x000000000000791b */ /* 0x003fe20003800000 */
.L_x_3578:
[----:B------:R-:W-:-:S04]  /*11690*/  @!P3 LOP3.LUT R7, R7, R6, RZ, 0x3c, !PT ;  /* 0x000000060707b212 */ /* 0x000fc800078e3cff */
[----:B------:R-:W-:-:S04]  /*116a0*/  @!P3 LOP3.LUT R6, R7, R6, RZ, 0x3c, !PT ;  /* 0x000000060706b212 */ /* 0x000fc800078e3cff */
[----:B------:R-:W-:Y:S01]  /*116b0*/  @!P3 LOP3.LUT R7, R7, R6, RZ, 0x3c, !PT ;  /* 0x000000060707b212 */ /* 0x000fe200078e3cff */
[----:B------:R-:W-:-:S04]  /*116c0*/  IMAD.MOV.U32 R13, RZ, RZ, R2 ;  /* 0x000000ffff0d7224 */ /* 0x000fc800078e0002 */
[----:B------:R-:W-:Y:S01]  /*116d0*/  @!PT LDS RZ, [RZ] ;  /* 0x00000000fffff984 */ /* 0x000fe20000000800 */
[----:B------:R-:W-:Y:S01]  /*116e0*/  @!PT LDS RZ, [RZ] ;  /* 0x00000000fffff984 */ /* 0x000fe20000000800 */
[----:B------:R-:W-:Y:S01]  /*116f0*/  @!PT LDS RZ, [RZ] ;  /* 0x00000000fffff984 */ /* 0x000fe20000000800 */
[----:B------:R0:W-:Y:S01]  /*11700*/  @!P3 LDGSTS.E.BYPASS.LTC128B.128 [R10+0x15400], desc[UR60][R6.64], !P0 ;  /* 0x15400000060abfae */ /* 0x0001e2000c101d7c */
[----:B------:R-:W-:-:S03]  /*11710*/  IMAD.MOV.U32 R12, RZ, RZ, 0x2 ;  /* 0x00000002ff0c7424 */ /* 0x000fc600078e00ff */
[----:B------:R0:W-:Y:S04]  /*11720*/  @!P3 LDGSTS.E.BYPASS.LTC128B.128 [R10+0x19400], desc[UR60][R6.64+0x80], !P1 ;  /* 0x19400080060abfae */ /* 0x0001e8000c901d7c */
[----:B------:R0:W-:Y:S01]  /*11730*/  @!P3 LDGSTS.E.BYPASS.LTC128B.128 [R10+0x1d400], desc[UR60][R6.64+0x100], !P2 ;  /* 0x1d400100060abfae */ /* 0x0001e2000d101d7c */
[----:B------:R-:W-:Y:S01]  /*11740*/  ISETP.GE.AND P3, PT, R5, R3, PT ;  /* 0x000000030500720c */ /* 0x000fe20003f66270 */
[----:B------:R-:W-:-:S12]  /*11750*/  IMAD.MOV.U32 R5, RZ, RZ, R14 ;  /* 0x000000ffff057224 */ /* 0x000fd800078e000e */
[----:B0-----:R-:W-:Y:S05]  /*11760*/  WARPSYNC.COLLECTIVE R15, `(.L_x_3579) ;  /* 0x000000000f087348 */ /* 0x001fea0003c00000 */
[----:B------:R1:W2:Y:S02]  /*11770*/  SHFL.IDX P6, R14, R13, R12, R11 ;  /* 0x0000000c0d0e7389 */ /* 0x0002a400000c000b */
[----:B012---:R-:W-:Y:S01]  /*11780*/  ENDCOLLECTIVE ;  /* 0x000000000000791b */ /* 0x007fe20003800000 */
.L_x_3579:
[----:B------:R-:W-:Y:S01]  /*11790*/  @!P3 LEA R8, P5, R8, R5, 0x1 ;  /* 0x000000050808b211 */ /* 0x000fe200078a08ff */
[----:B------:R-:W-:-:S04]  /*117a0*/  IMAD.MOV.U32 R13, RZ, RZ, R0 ;  /* 0x000000ffff0d7224 */ /* 0x000fc800078e0000 */
[----:B------:R-:W-:Y:S02]  /*117b0*/  @!P3 IMAD.X R5, RZ, RZ, R9, P5 ;  /* 0x000000ffff05b224 */ /* 0x000fe400028e0609 */
[----:B------:R-:W0:Y:S01]  /*117c0*/  S2R R9, SR_TID.X ;  /* 0x0000000000097919 */ /* 0x000e220000002100 */
        /* <DEDUP_REMOVED lines=8> */
[----:B------:R1:W-:Y:S01]  /*11850*/  @!P3 LDGSTS.E.BYPASS.LTC128B.128 [R10+0x1dc00], desc[UR60][R6.64+0x100], !P2 ;  /* 0x1dc00100060abfae */ /* 0x0003e2000d101d7c */
[----:B------:R-:W-:Y:S01]  /*11860*/  ISETP.GE.AND P3, PT, R5, R3, PT ;  /* 0x000000030500720c */ /* 0x000fe20003f66270 */
[----:B------:R-:W-:-:S12]  /*11870*/  IMAD.MOV.U32 R5, RZ, RZ, R14 ;  /* 0x000000ffff057224 */ /* 0x000fd800078e000e */
[----:B01----:R-:W-:Y:S05]  /*11880*/  WARPSYNC.COLLECTIVE R15, `(.L_x_3580) ;  /* 0x000000000f087348 */ /* 0x003fea0003c00000 */
[----:B------:R2:W3:Y:S02]  /*11890*/  SHFL.IDX P6, R14, R13, R12, R11 ;  /* 0x0000000c0d0e7389 */ /* 0x0004e400000c000b */
[----:B0123--:R-:W-:Y:S01]  /*118a0*/  ENDCOLLECTIVE ;  /* 0x000000000000791b */ /* 0x00ffe20003800000 */
.L_x_3580:
[----:B------:R-:W-:Y:S02]  /*118b0*/  IMAD.SHL.U32 R9, R9, 0x8, RZ ;  /* 0x0000000809097824 */ /* 0x000fe400078e00ff */
[----:B------:R-:W-:Y:S01]  /*118c0*/  IMAD.MOV.U32 R13, RZ, RZ, R2 ;  /* 0x000000ffff0d7224 */ /* 0x000fe200078e0002 */
[----:B------:R-:W-:Y:S02]  /*118d0*/  MOV R12, 0x3 ;  /* 0x00000003000c7802 */ /* 0x000fe40000000f00 */
[----:B------:R-:W-:Y:S02]  /*118e0*/  LOP3.LUT R9, R9, 0x38, RZ, 0xc0, !PT ;  /* 0x0000003809097812 */ /* 0x000fe400078ec0ff */
[----:B------:R-:W-:-:S07]  /*118f0*/  MOV R8, R14 ;  /* 0x0000000e00087202 */ /* 0x000fce0000000f00 */
[----:B------:R-:W-:Y:S05]  /*11900*/  WARPSYNC.COLLECTIVE R15, `(.L_x_3581) ;  /* 0x000000000f087348 */ /* 0x000fea0003c00000 */
[----:B------:R0:W1:Y:S02]  /*11910*/  SHFL.IDX P6, R14, R13, R12, R11 ;  /* 0x0000000c0d0e7389 */ /* 0x00006400000c000b */
[----:B01----:R-:W-:Y:S01]  /*11920*/  ENDCOLLECTIVE ;  /* 0x000000000000791b */ /* 0x003fe20003800000 */
.L_x_3581:
[----:B------:R-:W-:-:S05]  /*11930*/  @!P3 LEA R8, P4, R9, R8, 0x1 ;  /* 0x000000080908b211 */ /* 0x000fca00078808ff */
[----:B------:R-:W-:Y:S02]  /*11940*/  @!P3 IMAD.X R9, RZ, RZ, R5, P4 ;  /* 0x000000ffff09b224 */ /* 0x000fe400020e0605 */
[----:B------:R-:W-:Y:S02]  /*11950*/  @!P3 IMAD.MOV.U32 R6, RZ, RZ, R8 ;  /* 0x000000ffff06b224 */ /* 0x000fe400078e0008 */
[----:B------:R-:W-:Y:S02]  /*11960*/  @!P3 IMAD.MOV.U32 R7, RZ, RZ, R9 ;  /* 0x000000ffff07b224 */ /* 0x000fe400078e0009 */
[----:B------:R-:W0:Y:S01]  /*11970*/  S2R R9, SR_TID.X ;  /* 0x0000000000097919 */ /* 0x000e220000002100 */
[C---:B------:R-:W-:Y:S02]  /*11980*/  VIADD R5, R4.reuse, 0x30 ;  /* 0x0000003004057836 */ /* 0x040fe40000000000 */
[----:B------:R-:W-:Y:S01]  /*11990*/  IMAD.MOV.U32 R13, RZ, RZ, R0 ;  /* 0x000000ffff0d7224 */ /* 0x000fe200078e0000 */
[----:B------:R-:W-:Y:S01]  /*119a0*/  @!PT LDS RZ, [RZ] ;  /* 0x00000000fffff984 */ /* 0x000fe20000000800 */
[----:B------:R-:W-:Y:S01]  /*119b0*/  @!PT LDS RZ, [RZ] ;  /* 0x00000000fffff984 */ /* 0x000fe20000000800 */
[----:B------:R-:W-:Y:S01]  /*119c0*/  @!PT LDS RZ, [RZ] ;  /* 0x00000000fffff984 */ /* 0x000fe20000000800 */
[----:B------:R1:W-:Y:S01]  /*119d0*/  @!P3 LDGSTS.E.BYPASS.LTC128B.128 [R10+0x16400], desc[UR60][R6.64], !P0 ;  /* 0x16400000060abfae */ /* 0x0003e2000c101d7c */
[----:B------:R-:W-:-:S03]  /*119e0*/  VIADD R8, R4, 0x60 ;  /* 0x0000006004087836 */ /* 0x000fc60000000000 */
[----:B------:R1:W-:Y:S04]  /*119f0*/  @!P3 LDGSTS.E.BYPASS.LTC128B.128 [R10+0x1a400], desc[UR60][R6.64+0x80], !P1 ;  /* 0x1a400080060abfae */ /* 0x0003e8000c901d7c */
[----:B------:R1:W-:Y:S01]  /*11a00*/  @!P3 LDGSTS.E.BYPASS.LTC128B.128 [R10+0x1e400], desc[UR60][R6.64+0x100], !P2 ;  /* 0x1e400100060abfae */ /* 0x0003e2000d101d7c */
[----:B------:R-:W-:Y:S01]  /*11a10*/  ISETP.GE.AND P3, PT, R5, R3, PT ;  /* 0x000000030500720c */ /* 0x000fe20003f66270 */
[----:B------:R-:W-:-:S12]  /*11a20*/  IMAD.MOV.U32 R5, RZ, RZ, R14 ;  /* 0x000000ffff057224 */ /* 0x000fd800078e000e */
[----:B01----:R-:W-:Y:S05]  /*11a30*/  WARPSYNC.COLLECTIVE R15, `(.L_x_3582) ;  /* 0x000000000f087348 */ /* 0x003fea0003c00000 */
[----:B------:R2:W3:Y:S02]  /*11a40*/  SHFL.IDX P6, R14, R13, R12, R11 ;  /* 0x0000000c0d0e7389 */ /* 0x0004e400000c000b */
[----:B0123--:R-:W-:Y:S01]  /*11a50*/  ENDCOLLECTIVE ;  /* 0x000000000000791b */ /* 0x00ffe20003800000 */
.L_x_3582:
[----:B------:R-:W-:Y:S02]  /*11a60*/  IMAD.MOV.U32 R13, RZ, RZ, R2 ;  /* 0x000000ffff0d7224 */ /* 0x000fe400078e0002 */
[----:B------:R-:W-:Y:S02]  /*11a70*/  IMAD.MOV.U32 R12, RZ, RZ, 0x4 ;  /* 0x00000004ff0c7424 */ /* 0x000fe400078e00ff */
[----:B------:R-:W-:-:S05]  /*11a80*/  IMAD.SHL.U32 R9, R9, 0x8, RZ ;  /* 0x0000000809097824 */ /* 0x000fca00078e00ff */
[----:B------:R-:W-:Y:S01]  /*11a90*/  LOP3.LUT R9, R9, 0x38, RZ, 0xc0, !PT ;  /* 0x0000003809097812 */ /* 0x000fe200078ec0ff */
[----:B------:R-:W-:-:S07]  /*11aa0*/  IMAD.MOV.U32 R6, RZ, RZ, R14 ;  /* 0x000000ffff067224 */ /* 0x000fce00078e000e */
[----:B------:R-:W-:Y:S05]  /*11ab0*/  WARPSYNC.COLLECTIVE R15, `(.L_x_3583) ;  /* 0x000000000f087348 */ /* 0x000fea0003c00000 */
[----:B------:R0:W1:Y:S02]  /*11ac0*/  SHFL.IDX P6, R14, R13, R12, R11 ;  /* 0x0000000c0d0e7389 */ /* 0x00006400000c000b */
[----:B01----:R-:W-:Y:S01]  /*11ad0*/  ENDCOLLECTIVE ;  /* 0x000000000000791b */ /* 0x003fe20003800000 */
.L_x_3583:
[----:B------:R-:W-:-:S05]  /*11ae0*/  @!P3 LEA R6, P4, R9, R6, 0x1 ;  /* 0x000000060906b211 */ /* 0x000fca00078808ff */
[----:B------:R-:W-:-:S05]  /*11af0*/  @!P3 IMAD.X R5, RZ, RZ, R5, P4 ;  /* 0x000000ffff05b224 */ /* 0x000fca00020e0605 */
[----:B------:R-:W-:Y:S01]  /*11b00*/  @!P3 MOV R7, R5 ;  /* 0x000000050007b202 */ /* 0x000fe20000000f00 */
[----:B------:R-:W-:Y:S02]  /*11b10*/  VIADD R5, R4, 0x40 ;  /* 0x0000004004057836 */ /* 0x000fe40000000000 */
[----:B------:R-:W-:Y:S02]  /*11b20*/  IMAD.MOV.U32 R13, RZ, RZ, R0 ;  /* 0x000000ffff0d7224 */ /* 0x000fe400078e0000 */
        /* <DEDUP_REMOVED lines=8> */
[----:B0-----:R-:W-:Y:S05]  /*11bb0*/  WARPSYNC.COLLECTIVE R15, `(.L_x_3584) ;  /* 0x000000000f087348 */ /* 0x001fea0003c00000 */
[----:B------:R1:W2:Y:S02]  /*11bc0*/  SHFL.IDX P6, R14, R13, R12, R11 ;  /* 0x0000000c0d0e7389 */ /* 0x0002a400000c000b */
[----:B012---:R-:W-:Y:S01]  /*11bd0*/  ENDCOLLECTIVE ;  /* 0x000000000000791b */ /* 0x007fe20003800000 */
.L_x_3584:
[----:B------:R-:W-:Y:S02]  /*11be0*/  IMAD.MOV.U32 R13, RZ, RZ, R2 ;  /* 0x000000ffff0d7224 */ /* 0x000fe400078e0002 */
[----:B------:R-:W-:Y:S01]  /*11bf0*/  IMAD.MOV.U32 R12, RZ, RZ, 0x5 ;  /* 0x00000005ff0c7424 */ /* 0x000fe200078e00ff */
[----:B------:R-:W-:-:S07]  /*11c00*/  MOV R6, R14 ;  /* 0x0000000e00067202 */ /* 0x000fce0000000f00 */
[----:B------:R-:W-:Y:S05]  /*11c10*/  WARPSYNC.COLLECTIVE R15, `(.L_x_3585) ;  /* 0x000000000f087348 */ /* 0x000fea0003c00000 */
[----:B------:R0:W1:Y:S02]  /*11c20*/  SHFL.IDX P6, R14, R13, R12, R11 ;  /* 0x0000000c0d0e7389 */ /* 0x00006400000c000b */
[----:B01----:R-:W-:Y:S01]  /*11c30*/  ENDCOLLECTIVE ;  /* 0x000000000000791b */ /* 0x003fe20003800000 */
.L_x_3585:
[----:B------:R-:W-:-:S05]  /*11c40*/  @!P3 LEA R6, P4, R9, R6, 0x1 ;  /* 0x000000060906b211 */ /* 0x000fca00078808ff */
[----:B------:R-:W-:-:S04]  /*11c50*/  @!P3 IMAD.X R5, RZ, RZ, R5, P4 ;  /* 0x000000ffff05b224 */ /* 0x000fc800020e0605 */
[----:B------:R-:W-:Y:S02]  /*11c60*/  @!P3 IMAD.MOV.U32 R7, RZ, RZ, R5 ;  /* 0x000000ffff07b224 */ /* 0x000fe400078e0005 */
[----:B------:R-:W-:Y:S02]  /*11c70*/  VIADD R5, R4, 0x50 ;  /* 0x0000005004057836 */ /* 0x000fe40000000000 */
[----:B------:R-:W-:Y:S01]  /*11c80*/  IMAD.MOV.U32 R13, RZ, RZ, R0 ;  /* 0x000000ffff0d7224 */ /* 0x000fe200078e0000 */
[----:B------:R-:W-:Y:S01]  /*11c90*/  @!PT LDS RZ, [RZ] ;  /* 0x00000000fffff984 */ /* 0x000fe20000000800 */
[----:B------:R-:W-:Y:S01]  /*11ca0*/  @!PT LDS RZ, [RZ] ;  /* 0x00000000fffff984 */ /* 0x000fe20000000800 */
[----:B------:R-:W-:Y:S01]  /*11cb0*/  @!PT LDS RZ, [RZ] ;  /* 0x00000000fffff984 */ /* 0x000fe20000000800 */
[----:B------:R0:W-:Y:S04]  /*11cc0*/  @!P3 LDGSTS.E.BYPASS.LTC128B.128 [R10+0x17400], desc[UR60][R6.64], !P0 ;  /* 0x17400000060abfae */ /* 0x0001e8000c101d7c */
[----:B------:R0:W-:Y:S04]  /*11cd0*/  @!P3 LDGSTS.E.BYPASS.LTC128B.128 [R10+0x1b400], desc[UR60][R6.64+0x80], !P1 ;  /* 0x1b400080060abfae */ /* 0x0001e8000c901d7c */
[----:B------:R0:W-:Y:S01]  /*11ce0*/  @!P3 LDGSTS.E.BYPASS.LTC128B.128 [R10+0x1f400], desc[UR60][R6.64+0x100], !P2 ;  /* 0x1f400100060abfae */ /* 0x0001e2000d101d7c */
[----:B------:R-:W-:-:S02]  /*11cf0*/  ISETP.GE.AND P3, PT, R5, R3, PT ;  /* 0x000000030500720c */ /* 0x000fc40003f66270 */
[----:B------:R-:W-:-:S11]  /*11d00*/  MOV R5, R14 ;  /* 0x0000000e00057202 */ /* 0x000fd60000000f00 */
[----:B0-----:R-:W-:Y:S05]  /*11d10*/  WARPSYNC.COLLECTIVE R15, `(.L_x_3586) ;  /* 0x000000000f087348 */ /* 0x001fea0003c00000 */
[----:B------:R1:W2:Y:S02]  /*11d20*/  SHFL.IDX P6, R14, R13, R12, R11 ;  /* 0x0000000c0d0e7389 */ /* 0x0002a400000c000b */
[----:B012---:R-:W-:Y:S01]  /*11d30*/  ENDCOLLECTIVE ;  /* 0x000000000000791b */ /* 0x007fe20003800000 */
.L_x_3586:
[----:B------:R-:W-:Y:S01]  /*11d40*/  IMAD.MOV.U32 R13, RZ, RZ, R2 ;  /* 0x000000ffff0d7224 */ /* 0x000fe200078e0002 */
[----:B------:R-:W-:Y:S01]  /*11d50*/  MOV R12, 0x6 ;  /* 0x00000006000c7802 */ /* 0x000fe20000000f00 */
[----:B------:R-:W-:-:S07]  /*11d60*/  IMAD.MOV.U32 R6, RZ, RZ, R14 ;  /* 0x000000ffff067224 */ /* 0x000fce00078e000e */
[----:B------:R-:W-:Y:S05]  /*11d70*/  WARPSYNC.COLLECTIVE R15, `(.L_x_3587) ;  /* 0x000000000f087348 */ /* 0x000fea0003c00000 */
[----:B------:R0:W1:Y:S02]  /*11d80*/  SHFL.IDX P6, R14, R13, R12, R11 ;  /* 0x0000000c0d0e7389 */ /* 0x00006400000c000b */
[----:B01----:R-:W-:Y:S01]  /*11d90*/  ENDCOLLECTIVE ;  /* 0x000000000000791b */ /* 0x003fe20003800000 */
.L_x_3587:
[----:B------:R-:W-:-:S05]  /*11da0*/  @!P3 LEA R6, P4, R9, R6, 0x1 ;  /* 0x000000060906b211 */ /* 0x000fca00078808ff */
[----:B------:R-:W-:Y:S01]  /*11db0*/  @!P3 IMAD.X R5, RZ, RZ, R5, P4 ;  /* 0x000000ffff05b224 */ /* 0x000fe200020e0605 */
[----:B------:R-:W-:-:S03]  /*11dc0*/  ISETP.GE.AND P4, PT, R8, R3, PT ;  /* 0x000000030800720c */ /* 0x000fc60003f86270 */
[----:B------:R-:W-:Y:S02]  /*11dd0*/  @!P3 IMAD.MOV.U32 R7, RZ, RZ, R5 ;  /* 0x000000ffff07b224 */ /* 0x000fe400078e0005 */
[----:B------:R-:W-:-:S03]  /*11de0*/  IMAD.MOV.U32 R13, RZ, RZ, R0 ;  /* 0x000000ffff0d7224 */ /* 0x000fc600078e0000 */
[----:B------:R-:W-:Y:S01]  /*11df0*/  @!PT LDS RZ, [RZ] ;  /* 0x00000000fffff984 */ /* 0x000fe20000000800 */
[----:B------:R-:W-:Y:S01]  /*11e00*/  @!PT LDS RZ, [RZ] ;  /* 0x00000000fffff984 */ /* 0x000fe20000000800 */
[----:B------:R-:W-:Y:S01]  /*11e10*/  @!PT LDS RZ, [RZ] ;  /* 0x00000000fffff984 */ /* 0x000fe20000000800 */
[----:B------:R0:W-:Y:S04]  /*11e20*/  @!P3 LDGSTS.E.BYPASS.LTC128B.128 [R10+0x17c00], desc[UR60][R6.64], !P0 ;  /* 0x17c00000060abfae */ /* 0x0001e8000c101d7c */
[----:B------:R0:W-:Y:S01]  /*11e30*/  @!P3 LDGSTS.E.BYPASS.LTC128B.128 [R10+0x1bc00], desc[UR60][R6.64+0x80], !P1 ;  /* 0x1bc00080060abfae */ /* 0x0001e2000c901d7c */
[----:B------:R-:W-:-:S03]  /*11e40*/  IMAD.MOV.U32 R5, RZ, RZ, R14 ;  /* 0x000000ffff057224 */ /* 0x000fc600078e000e */
[----:B------:R0:W-:Y:S04]  /*11e50*/  @!P3 LDGSTS.E.BYPASS.LTC128B.128 [R10+0x1fc00], desc[UR60][R6.64+0x100], !P2 ;  /* 0x1fc00100060abfae */ /* 0x0001e8000d101d7c */
[----:B0-----:R-:W-:Y:S05]  /*11e60*/  WARPSYNC.COLLECTIVE R15, `(.L_x_3588) ;  /* 0x000000000f087348 */ /* 0x001fea0003c00000 */
[----:B------:R1:W2:Y:S02]  /*11e70*/  SHFL.IDX P6, R14, R13, R12, R11 ;  /* 0x0000000c0d0e7389 */ /* 0x0002a400000c000b */
[----:B012---:R-:W-:Y:S01]  /*11e80*/  ENDCOLLECTIVE ;  /* 0x000000000000791b */ /* 0x007fe20003800000 */
.L_x_3588:
[----:B------:R-:W-:Y:S02]  /*11e90*/  IMAD.MOV.U32 R13, RZ, RZ, R2 ;  /* 0x000000ffff0d7224 */ /* 0x000fe400078e0002 */
[----:B------:R-:W-:Y:S02]  /*11ea0*/  IMAD.MOV.U32 R12, RZ, RZ, 0x7 ;  /* 0x00000007ff0c7424 */ /* 0x000fe400078e00ff */
[----:B------:R-:W-:-:S07]  /*11eb0*/  IMAD.MOV.U32 R6, RZ, RZ, R14 ;  /* 0x000000ffff067224 */ /* 0x000fce00078e000e */
[----:B------:R-:W-:Y:S05]  /*11ec0*/  WARPSYNC.COLLECTIVE R15, `(.L_x_3589) ;  /* 0x000000000f087348 */ /* 0x000fea0003c00000 */
[----:B------:R0:W1:Y:S02]  /*11ed0*/  SHFL.IDX P6, R14, R13, R12, R11 ;  /* 0x0000000c0d0e7389 */ /* 0x00006400000c000b */
[----:B01----:R-:W-:Y:S01]  /*11ee0*/  ENDCOLLECTIVE ;  /* 0x000000000000791b */ /* 0x003fe20003800000 */
.L_x_3589:
[----:B------:R-:W-:-:S05]  /*11ef0*/  @!P4 LEA R6, P3, R9, R6, 0x1 ;  /* 0x000000060906c211 */ /* 0x000fca00078608ff */
[----:B------:R-:W-:-:S05]  /*11f00*/  @!P4 IMAD.X R5, RZ, RZ, R5, P3 ;  /* 0x000000ffff05c224 */ /* 0x000fca00018e0605 */
[----:B------:R-:W-:Y:S01]  /*11f10*/  @!P4 MOV R7, R5 ;  /* 0x000000050007c202 */ /* 0x000fe20000000f00 */
[----:B------:R-:W-:-:S04]  /*11f20*/  IMAD.MOV.U32 R13, RZ, RZ, R0 ;  /* 0x000000ffff0d7224 */ /* 0x000fc800078e0000 */
        /* <DEDUP_REMOVED lines=9> */
.L_x_3590:
[----:B------:R-:W-:Y:S01]  /*11fc0*/  @!PT LDS RZ, [RZ] ;  /* 0x00000000fffff984 */ /* 0x000fe20000000800 */
[----:B------:R-:W-:Y:S01]  /*11fd0*/  @!PT LDS RZ, [RZ] ;  /* 0x00000000fffff984 */ /* 0x000fe20000000800 */
[----:B------:R-:W-:Y:S01]  /*11fe0*/  @!PT LDS RZ, [RZ] ;  /* 0x00000000fffff984 */ /* 0x000fe20000000800 */
[----:B------:R1:W-:Y:S01]  /*11ff0*/  @!P4 LDGSTS.E.BYPASS.LTC128B.128 [R10+0x20400], desc[UR60][R6.64+0x100], !P2 ;  /* 0x20400100060acfae */ /* 0x0003e2000d101d7c */
[----:B------:R-:W-:Y:S01]  /*12000*/  IMAD.MOV.U32 R0, RZ, RZ, R14 ;  /* 0x000000ffff007224 */ /* 0x000fe200078e000e */
[----:B------:R-:W-:Y:S06]  /*12010*/  BRA `(.L_x_3591) ;  /* 0xffffffc000a47947 */ /* 0x000fec000383ffff */
.L_x_3489:
[----:B0-----:R0:W3:Y:S02]  /*12020*/  SYNCS.PHASECHK.TRANS64.TRYWAIT P0, [R9+URZ+0x36820], R0 ;  /* 0x03682000090075a7 */ /* 0x0010e4000800017f */
[----:B---3--:R-:W-:Y:S05]  /*12030*/  @!P0 NANOSLEEP.SYNCS 0x989680 ;  /* 0x009896800000895d */ /* 0x008fea0003900000 */
[----:B------:R-:W3:Y:S02]  /*12040*/  @!P0 SYNCS.PHASECHK.TRANS64 P0, [R9+URZ+0x36820], R0 ;  /* 0x03682000090085a7 */ /* 0x000ee4000800007f */
[----:B---3--:R-:W-:Y:S05]  /*12050*/  @!P0 BRA `(.L_x_3489) ;  /* 0xfffffffc00f08947 */ /* 0x008fea000383ffff */
[----:B------:R-:W-:Y:S05]  /*12060*/  BRA `(.L_x_3592) ;  /* 0xffffffc400087947 */ /* 0x000fea000383ffff */
.L_x_3496:
[----:B-1----:R1:W3:Y:S02]  /*12070*/  SYNCS.PHASECHK.TRANS64.TRYWAIT P0, [R3+URZ+0x36840], R2 ;  /* 0x03684002030075a7 */ /* 0x0022e4000800017f */
[----:B---3--:R-:W-:Y:S05]  /*12080*/  @!P0 NANOSLEEP.SYNCS 0x989680 ;  /* 0x009896800000895d */ /* 0x008fea0003900000 */
[----:B------:R-:W3:Y:S02]  /*12090*/  @!P0 SYNCS.PHASECHK.TRANS64 P0, [R3+URZ+0x36840], R2 ;  /* 0x03684002030085a7 */ /* 0x000ee4000800007f */
[----:B---3--:R-:W-:Y:S05]  /*120a0*/  @!P0 BRA `(.L_x_3496) ;  /* 0xfffffffc00f08947 */ /* 0x008fea000383ffff */
[----:B------:R-:W-:Y:S05]  /*120b0*/  BRA `(.L_x_3593) ;  /* 0xffffffc400bc7947 */ /* 0x000fea000383ffff */
.L_x_3503:
[----:B0-----:R0:W1:Y:S02]  /*120c0*/  SYNCS.PHASECHK.TRANS64.TRYWAIT P0, [R3+URZ+0x60], R2 ;  /* 0x00006002030075a7 */ /* 0x001064000800017f */
[----:B-1----:R-:W-:Y:S05]  /*120d0*/  @!P0 NANOSLEEP.SYNCS 0x989680 ;  /* 0x009896800000895d */ /* 0x002fea0003900000 */
[----:B------:R-:W1:Y:S02]  /*120e0*/  @!P0 SYNCS.PHASECHK.TRANS64 P0, [R3+URZ+0x60], R2 ;  /* 0x00006002030085a7 */ /* 0x000e64000800007f */
[----:B-1----:R-:W-:Y:S05]  /*120f0*/  @!P0 BRA `(.L_x_3503) ;  /* 0xfffffffc00f08947 */ /* 0x002fea000383ffff */
[----:B------:R-:W-:Y:S05]  /*12100*/  BRA `(.L_x_3594) ;  /* 0xffffffc800cc7947 */ /* 0x000fea000383ffff */
.L_x_3514:
[----:B-1----:R1:W3:Y:S02]  /*12110*/  SYNCS.PHASECHK.TRANS64.TRYWAIT P0, [R3+URZ+0x36840], R2 ;  /* 0x03684002030075a7 */ /* 0x0022e4000800017f */
[----:B---3--:R-:W-:Y:S05]  /*12120*/  @!P0 NANOSLEEP.SYNCS 0x989680 ;  /* 0x009896800000895d */ /* 0x008fea0003900000 */
[----:B------:R-:W3:Y:S02]  /*12130*/  @!P0 SYNCS.PHASECHK.TRANS64 P0, [R3+URZ+0x36840], R2 ;  /* 0x03684002030085a7 */ /* 0x000ee4000800007f */
[----:B---3--:R-:W-:Y:S05]  /*12140*/  @!P0 BRA `(.L_x_3514) ;  /* 0xfffffffc00f08947 */ /* 0x008fea000383ffff */
[----:B------:R-:W-:Y:S05]  /*12150*/  BRA `(.L_x_3595) ;  /* 0xffffffd0008c7947 */ /* 0x000fea000383ffff */
.L_x_3521:
[----:B0-----:R0:W1:Y:S02]  /*12160*/  SYNCS.PHASECHK.TRANS64.TRYWAIT P0, [R2+URZ+0x60], R3 ;  /* 0x00006003020075a7 */ /* 0x001064000800017f */
[----:B-1----:R-:W-:Y:S05]  /*12170*/  @!P0 NANOSLEEP.SYNCS 0x989680 ;  /* 0x009896800000895d */ /* 0x002fea0003900000 */
[----:B------:R-:W1:Y:S02]  /*12180*/  @!P0 SYNCS.PHASECHK.TRANS64 P0, [R2+URZ+0x60], R3 ;  /* 0x00006003020085a7 */ /* 0x000e64000800007f */
[----:B-1----:R-:W-:Y:S05]  /*12190*/  @!P0 BRA `(.L_x_3521) ;  /* 0xfffffffc00f08947 */ /* 0x002fea000383ffff */
[----:B------:R-:W-:Y:S05]  /*121a0*/  BRA `(.L_x_3596) ;  /* 0xffffffd4009c7947 */ /* 0x000fea000383ffff */
.L_x_3531:
[----:B---3--:R3:W4:Y:S02]  /*121b0*/  SYNCS.PHASECHK.TRANS64.TRYWAIT P0, [R2+URZ+0x36840], R3 ;  /* 0x03684003020075a7 */ /* 0x008724000800017f */
[----:B----4-:R-:W-:Y:S05]  /*121c0*/  @!P0 NANOSLEEP.SYNCS 0x989680 ;  /* 0x009896800000895d */ /* 0x010fea0003900000 */
[----:B------:R-:W4:Y:S02]  /*121d0*/  @!P0 SYNCS.PHASECHK.TRANS64 P0, [R2+URZ+0x36840], R3 ;  /* 0x03684003020085a7 */ /* 0x000f24000800007f */
[----:B----4-:R-:W-:Y:S05]  /*121e0*/  @!P0 BRA `(.L_x_3531) ;  /* 0xfffffffc00f08947 */ /* 0x010fea000383ffff */
[----:B------:R-:W-:Y:S05]  /*121f0*/  BRA `(.L_x_3597) ;  /* 0xffffffdc002c7947 */ /* 0x000fea000383ffff */
.L_x_3538:
[----:B0-----:R0:W1:Y:S02]  /*12200*/  SYNCS.PHASECHK.TRANS64.TRYWAIT P0, [R2+URZ+0x60], R7 ;  /* 0x00006007020075a7 */ /* 0x001064000800017f */
[----:B-1----:R-:W-:Y:S05]  /*12210*/  @!P0 NANOSLEEP.SYNCS 0x989680 ;  /* 0x009896800000895d */ /* 0x002fea0003900000 */
[----:B------:R-:W1:Y:S02]  /*12220*/  @!P0 SYNCS.PHASECHK.TRANS64 P0, [R2+URZ+0x60], R7 ;  /* 0x00006007020085a7 */ /* 0x000e64000800007f */
[----:B-1----:R-:W-:Y:S05]  /*12230*/  @!P0 BRA `(.L_x_3538) ;  /* 0xfffffffc00f08947 */ /* 0x002fea000383ffff */
[----:B------:R-:W-:Y:S05]  /*12240*/  BRA `(.L_x_3598) ;  /* 0xffffffe0003c7947 */ /* 0x000fea000383ffff */
.L_x_3548:
[----:B0-----:R0:W4:Y:S02]  /*12250*/  SYNCS.PHASECHK.TRANS64.TRYWAIT P0, [R0+URZ+0x36860], R3 ;  /* 0x03686003000075a7 */ /* 0x001124000800017f */
[----:B----4-:R-:W-:Y:S05]  /*12260*/  @!P0 NANOSLEEP.SYNCS 0x989680 ;  /* 0x009896800000895d */ /* 0x010fea0003900000 */
[----:B------:R-:W4:Y:S02]  /*12270*/  @!P0 SYNCS.PHASECHK.TRANS64 P0, [R0+URZ+0x36860], R3 ;  /* 0x03686003000085a7 */ /* 0x000f24000800007f */
[----:B----4-:R-:W-:Y:S05]  /*12280*/  @!P0 BRA `(.L_x_3548) ;  /* 0xfffffffc00f08947 */ /* 0x010fea000383ffff */
[----:B------:R-:W-:Y:S05]  /*12290*/  BRA `(.L_x_3599) ;  /* 0xffffffe400787947 */ /* 0x000fea000383ffff */
.L_x_3556:
[----:B0-----:R0:W2:Y:S02]  /*122a0*/  SYNCS.PHASECHK.TRANS64.TRYWAIT P0, [R0+URZ+0x36820], R3 ;  /* 0x03682003000075a7 */ /* 0x0010a4000800017f */
[----:B--2---:R-:W-:Y:S05]  /*122b0*/  @!P0 NANOSLEEP.SYNCS 0x989680 ;  /* 0x009896800000895d */ /* 0x004fea0003900000 */
[----:B------:R-:W2:Y:S02]  /*122c0*/  @!P0 SYNCS.PHASECHK.TRANS64 P0, [R0+URZ+0x36820], R3 ;  /* 0x03682003000085a7 */ /* 0x000ea4000800007f */
[----:B--2---:R-:W-:Y:S05]  /*122d0*/  @!P0 BRA `(.L_x_3556) ;  /* 0xfffffffc00f08947 */ /* 0x004fea000383ffff */
[----:B------:R-:W-:Y:S05]  /*122e0*/  BRA `(.L_x_3600) ;  /* 0xffffffe800c07947 */ /* 0x000fea000383ffff */
.L_x_3557:
[----:B------:R-:W2:Y:S01]  /*122f0*/  S2R R2, SR_TID.X ;  /* 0x0000000000027919 */ /* 0x000ea20000002100 */
[----:B------:R-:W-:Y:S01]  /*12300*/  BSSY B0, `(.L_x_3601) ;  /* 0x000000a000007945 */ /* 0x000fe20003800000 */
[----:B------:R-:W-:Y:S02]  /*12310*/  IMAD.MOV.U32 R12, RZ, RZ, RZ ;  /* 0x000000ffff0c7224 */ /* 0x000fe400078e00ff */
[----:B------:R-:W-:Y:S02]  /*12320*/  IMAD.MOV.U32 R11, RZ, RZ, 0x1f ;  /* 0x0000001fff0b7424 */ /* 0x000fe400078e00ff */
[----:B------:R-:W-:Y:S01]  /*12330*/  IMAD.MOV.U32 R15, RZ, RZ, -0x1 ;  /* 0xffffffffff0f7424 */ /* 0x000fe200078e00ff */
[----:B--2---:R-:W-:-:S04]  /*12340*/  SHF.R.U32.HI R2, RZ, 0x5, R2 ;  /* 0x00000005ff027819 */ /* 0x004fc80000011602 */
[----:B------:R-:W-:-:S04]  /*12350*/  LOP3.LUT R2, R2, 0x3, RZ, 0xc0, !PT ;  /* 0x0000000302027812 */ /* 0x000fc800078ec0ff */
[----:B------:R-:W-:-:S07]  /*12360*/  MOV R13, R2 ;  /* 0x00000002000d7202 */ /* 0x000fce0000000f00 */
[----:B01-3--:R-:W-:Y:S05]  /*12370*/  WARPSYNC.COLLECTIVE R15, `(.L_x_3602) ;  /* 0x000000000f087348 */ /* 0x00bfea0003c00000 */
[----:B------:R2:W4:Y:S02]  /*12380*/  SHFL.IDX P6, R14, R13, R12, R11 ;  /* 0x0000000c0d0e7389 */ /* 0x00052400000c000b */
[----:B01234-:R-:W-:Y:S01]  /*12390*/  ENDCOLLECTIVE ;  /* 0x000000000000791b */ /* 0x01ffe20003800000 */
.L_x_3602:
[----:B------:R-:W-:Y:S05]  /*123a0*/  BSYNC B0 ;  /* 0x0000000000007941 */ /* 0x000fea0003800000 */
.L_x_3601:
[----:B------:R-:W-:Y:S05]  /*123b0*/  BRA `(.L_x_3603) ;  /* 0xffffffe800a87947 */ /* 0x000fea000383ffff */
.L_x_3560:
[----:B------:R-:W-:Y:S01]  /*123c0*/  BSSY B1, `(.L_x_3604) ;  /* 0x0000006000017945 */ /* 0x000fe20003800000 */
[----:B------:R-:W-:-:S07]  /*123d0*/  IMAD.MOV.U32 R15, RZ, RZ, -0x1 ;  /* 0xffffffffff0f7424 */ /* 0x000fce00078e00ff */
[----:B0123--:R-:W-:Y:S05]  /*123e0*/  WARPSYNC.COLLECTIVE R15, `(.L_x_3605) ;  /* 0x000000000f0c7348 */ /* 0x00ffea0003c00000 */
[----:B------:R-:W-:Y:S02]  /*123f0*/  ELECT P6, UR62, PT ;  /* 0x00000000003e782f */ /* 0x000fe400038c0000 */
[----:B------:R-:W-:Y:S01]  /*12400*/  MOV R14, UR62 ;  /* 0x0000003e000e7c02 */ /* 0x000fe20008000f00 */
[----:B0123--:R-:W-:Y:S10]  /*12410*/  ENDCOLLECTIVE ;  /* 0x000000000000791b */ /* 0x00fff40003800000 */
.L_x_3605:
[----:B------:R-:W-:Y:S05]  /*12420*/  BSYNC B1 ;  /* 0x0000000000017941 */ /* 0x000fea0003800000 */
.L_x_3604:
[----:B------:R-:W-:Y:S05]  /*12430*/  BRA `(.L_x_3606) ;  /* 0xffffffe800a07947 */ /* 0x000fea000383ffff */
.L_x_3562:
[----:B0-----:R0:W1:Y:S02]  /*12440*/  SYNCS.PHASECHK.TRANS64.TRYWAIT P0, [R6+URZ], R5 ;  /* 0x00000005060075a7 */ /* 0x001064000800017f */
[----:B-1----:R-:W-:Y:S05]  /*12450*/  @!P0 NANOSLEEP.SYNCS 0x989680 ;  /* 0x009896800000895d */ /* 0x002fea0003900000 */
[----:B------:R-:W1:Y:S02]  /*12460*/  @!P0 SYNCS.PHASECHK.TRANS64 P0, [R6+URZ], R5 ;  /* 0x00000005060085a7 */ /* 0x000e64000800007f */
[----:B-1----:R-:W-:Y:S05]  /*12470*/  @!P0 BRA `(.L_x_3562) ;  /* 0xfffffffc00f08947 */ /* 0x002fea000383ffff */
[----:B------:R-:W-:Y:S05]  /*12480*/  BRA `(.L_x_3607) ;  /* 0xffffffe800d87947 */ /* 0x000fea000383ffff */
.L_x_3563:
[----:B-1----:R1:W2:Y:S02]  /*12490*/  SYNCS.PHASECHK.TRANS64.TRYWAIT P0, [R3+URZ], R2 ;  /* 0x00000002030075a7 */ /* 0x0022a4000800017f */
[----:B--2---:R-:W-:Y:S05]  /*124a0*/  @!P0 NANOSLEEP.SYNCS 0x989680 ;  /* 0x009896800000895d */ /* 0x004fea0003900000 */
[----:B------:R-:W2:Y:S02]  /*124b0*/  @!P0 SYNCS.PHASECHK.TRANS64 P0, [R3+URZ], R2 ;  /* 0x00000002030085a7 */ /* 0x000ea4000800007f */
[----:B--2---:R-:W-:Y:S05]  /*124c0*/  @!P0 BRA `(.L_x_3563) ;  /* 0xfffffffc00f08947 */ /* 0x004fea000383ffff */
[----:B------:R-:W-:Y:S05]  /*124d0*/  BRA `(.L_x_3608) ;  /* 0xffffffe800cc7947 */ /* 0x000fea000383ffff */
.L_x_3565:
[----:B-1----:R1:W2:Y:S02]  /*124e0*/  SYNCS.PHASECHK.TRANS64.TRYWAIT P0, [R18+URZ], R5 ;  /* 0x00000005120075a7 */ /* 0x0022a4000800017f */
[----:B--2---:R-:W-:Y:S05]  /*124f0*/  @!P0 NANOSLEEP.SYNCS 0x989680 ;  /* 0x009896800000895d */ /* 0x004fea0003900000 */
[----:B------:R-:W2:Y:S02]  /*12500*/  @!P0 SYNCS.PHASECHK.TRANS64 P0, [R18+URZ], R5 ;  /* 0x00000005120085a7 */ /* 0x000ea4000800007f */
[----:B--2---:R-:W-:Y:S05]  /*12510*/  @!P0 BRA `(.L_x_3565) ;  /* 0xfffffffc00f08947 */ /* 0x004fea000383ffff */
[----:B------:R-:W-:Y:S05]  /*12520*/  BRA `(.L_x_3609) ;  /* 0xffffffe800d07947 */ /* 0x000fea000383ffff */
.L_x_3610:
        /* <DEDUP_REMOVED lines=13> */
.L_x_15303:


//--------------------- .text._ZN7cutlass13device_kernelIN5flash11enable_sm90INS1_16FlashAttnFwdSm90INS1_25CollectiveMainloopFwdSm90ILi2EN4cute5tupleIJNS5_1CILi2EEENS7_ILi1EEES9_EEENS6_IJNS7_ILi128EEENS7_ILi112EEENS7_ILi192EEEEEELi192ENS_6half_tEfNS_4arch4Sm90ELb0ELb0ELb1ELb0ELb0ELb0ELb0ELb1ELb1ELb1ELb0ELb0EEENS1_21CollectiveEpilogueFwdINS6_IJSB_SD_SC_EEESA_SF_SH_Li256ELb0ELb1ELb0ELb0EEENS1_29StaticPersistentTileSchedulerILb0EEEEEEEEEvNT_6ParamsE --------------------------
	.section	.text._ZN7cutlass13device_kernelIN5flash11enable_sm90INS1_16FlashAttnFwdSm90INS1_25CollectiveMainloopFwdSm90ILi2EN4cute5tupleIJNS5_1CILi2EEENS7_ILi1EEES9_EEENS6_IJNS7_ILi128EEENS7_ILi112EEENS7_ILi192EEEEEELi192ENS_6half_tEfNS_4arch4Sm90ELb0ELb0ELb1ELb0ELb0ELb0ELb0ELb1ELb1ELb1ELb0ELb0EEENS1_21CollectiveEpilogueFwdINS6_IJSB_SD_SC_EEESA_SF_SH_Li256ELb0ELb1ELb0ELb0EEENS1_29StaticPersistentTileSchedulerILb0EEEEEEEEEvNT_6ParamsE,"ax",@progbits
	.align	128
.text._ZN7cutlass13device_kernelIN5flash11enable_sm90INS1_16FlashAttnFwdSm90INS1_25CollectiveMainloopFwdSm90ILi2EN4cute5tupleIJNS5_1CILi2EEENS7_ILi1EEES9_EEENS6_IJNS7_ILi128EEENS7_ILi112EEENS7_ILi192EEEEEELi192ENS_6half_tEfNS_4arch4Sm90ELb0ELb0ELb1ELb0ELb0ELb0ELb0ELb1ELb1ELb1ELb0ELb0EEENS1_21CollectiveEpilogueFwdINS6_IJSB_SD_SC_EEESA_SF_SH_Li256ELb0ELb1ELb0ELb0EEENS1_29StaticPersistentTileSchedulerILb0EEEEEEEEEvNT_6ParamsE:
        .type           _ZN7cutlass13device_kernelIN5flash11enable_sm90INS1_16FlashAttnFwdSm90INS1_25CollectiveMainloopFwdSm90ILi2EN4cute5tupleIJNS5_1CILi2EEENS7_ILi1EEES9_EEENS6_IJNS7_ILi128EEENS7_ILi112EEENS7_ILi192EEEEEELi192ENS_6half_tEfNS_4arch4Sm90ELb0ELb0ELb1ELb0ELb0ELb0ELb0ELb1ELb1ELb1ELb0ELb0EEENS1_21CollectiveEpilogueFwdINS6_IJSB_SD_SC_EEESA_SF_SH_Li256ELb0ELb1ELb0ELb0EEENS1_29StaticPersistentTileSchedulerILb0EEEEEEEEEvNT_6ParamsE,@function
        .size           _ZN7cutlass13device_kernelIN5flash11enable_sm90INS1_16FlashAttnFwdSm90INS1_25CollectiveMainloopFwdSm90ILi2EN4cute5tupleIJNS5_1CILi2EEENS7_ILi1EEES9_EEENS6_IJNS7_ILi128EEENS7_ILi112EEENS7_ILi192EEEEEELi192ENS_6half_tEfNS_4arch4Sm90ELb0ELb0ELb1ELb0ELb0ELb0ELb0ELb1ELb1ELb1ELb0ELb0EEENS1_21CollectiveEpilogueFwdINS6_IJSB_SD_SC_EEESA_SF_SH_Li256ELb0ELb1ELb0ELb0EEENS1_29StaticPersistentTileSchedulerILb0EEEEEEEEEvNT_6ParamsE,(.L_x_15304 - _ZN7cutlass13device_kernelIN5flash11enable_sm90INS1_16FlashAttnFwdSm90INS1_25CollectiveMainloopFwdSm90ILi2EN4cute5tupleIJNS5_1CILi2EEENS7_ILi1EEES9_EEENS6_IJNS7_ILi128EEENS7_ILi112EEENS7_ILi192EEEEEELi192ENS_6half_tEfNS_4arch4Sm90ELb0ELb0ELb1ELb0ELb0ELb0ELb0ELb1ELb1ELb1ELb0ELb0EEENS1_21CollectiveEpilogueFwdINS6_IJSB_SD_SC_EEESA_SF_SH_Li256ELb0ELb1ELb0ELb0EEENS1_29StaticPersistentTileSchedulerILb0EEEEEEEEEvNT_6ParamsE)
        .other          _ZN7cutlass13device_kernelIN5flash11enable_sm90INS1_16FlashAttnFwdSm90INS1_25CollectiveMainloopFwdSm90ILi2EN4cute5tupleIJNS5_1CILi2EEENS7_ILi1EEES9_EEENS6_IJNS7_ILi128EEENS7_ILi112EEENS7_ILi192EEEEEELi192ENS_6half_tEfNS_4arch4Sm90ELb0ELb0ELb1ELb0ELb0ELb0ELb0ELb1ELb1ELb1ELb0ELb0EEENS1_21CollectiveEpilogueFwdINS6_IJSB_SD_SC_EEESA_SF_SH_Li256ELb0ELb1ELb0ELb0EEENS1_29StaticPersistentTileSchedulerILb0EEEEEEEEEvNT_6ParamsE,@"STO_CUDA_ENTRY STV_DEFAULT"
_ZN7cutlass13device_kernelIN5flash11enable_sm90INS1_16FlashAttnFwdSm90INS1_25CollectiveMainloopFwdSm90ILi2EN4cute5tupleIJNS5_1CILi2EEENS7_ILi1EEES9_EEENS6_IJNS7_ILi128EEENS7_ILi112EEENS7_ILi192EEEEEELi192ENS_6half_tEfNS_4arch4Sm90ELb0ELb0ELb1ELb0ELb0ELb0ELb0ELb1ELb1ELb1ELb0ELb0EEENS1_21CollectiveEpilogueFwdINS6_IJSB_SD_SC_EEESA_SF_SH_Li256ELb0ELb1ELb0ELb0EEENS1_29StaticPersistentTileSchedulerILb0EEEEEEEEEvNT_6ParamsE:
        /* <DEDUP_REMOVED lines=17> */
.L_x_3612:
[----:B------:R-:W-:Y:S05]  /*0110*/  BSYNC B0 ;  /* 0x0000000000007941 */ /* 0x000fea0003800000 */
.L_x_3611:
[----:B------:R-:W-:Y:S01]  /*0120*/  VOTEU.ANY UP0, P0 ;  /* 0x00000000003f7886 */ /* 0x000fe20000000100 */
[----:B------:R-:W0:Y:S01]  /*0130*/  SHFL.IDX PT, R4, R2, RZ, 0x1f ;  /* 0x00001fff02047589 */ /* 0x000e2200000e0000 */
[----:B------:R-:W-:Y:S01]  /*0140*/  UMOV UR4, 0x80 ;  /* 0x0000008000047882 */ /* 0x000fe20000000000 */
[----:B------:R-:W-:Y:S01]  /*0150*/  UMOV UR7, 0x200 ;  /* 0x0000020000077882 */ /* 0x000fe20000000000 */
[----:B------:R-:W-:Y:S01]  /*0160*/  SHF.R.U32.HI R3, RZ, 0x7, R0 ;  /* 0x00000007ff037819 */ /* 0x000fe20000011600 */
[----:B------:R-:W1:Y:S01]  /*0170*/  @UP0 S2UR UR8, SR_CgaCtaId ;  /* 0x00000000000809c3 */ /* 0x000e620000008800 */
[----:B------:R-:W-:Y:S01]  /*0180*/  @UP0 UMOV UR6, 0x400 ;  /* 0x0000040000060882 */ /* 0x000fe20000000000 */
[----:B------:R-:W-:-:S04]  /*0190*/  @UP0 UIADD3 UR4, -UR4, 0x100000, URZ ;  /* 0x0010000004040890 */ /* 0x000fc8000fffe13f */
[----:B------:R-:W-:Y:S02]  /*01a0*/  @UP0 USHF.L.U32 UR5, UR4, 0xb, URZ ;  /* 0x0000000b04050899 */ /* 0x000fe4000800063f */
[----:B------:R-:W-:Y:S01]  /*01b0*/  @UP0 USHF.L.U32 UR4, UR4, 0x1, URZ ;  /* 0x0000000104040899 */ /* 0x000fe2000800063f */
[----:B------:R-:W-:Y:S01]  /*01c0*/  VOTEU.ANY UP1, P0 ;  /* 0x00000000003f7886 */ /* 0x000fe20000020100 */
[----:B------:R-:W2:Y:S01]  /*01d0*/  SHFL.IDX PT, R3, R3, RZ, 0x1f ;  /* 0x00001fff03037589 */ /* 0x000ea200000e0000 */
[----:B0-----:R-:W-:Y:S01]  /*01e0*/  ISETP.NE.AND P1, PT, R4, RZ, PT ;  /* 0x000000ff0400720c */ /* 0x001fe20003f25270 */
[----:B-1----:R-:W-:Y:S02]  /*01f0*/  @UP0 ULEA UR8, UR8, UR6, 0x18 ;  /* 0x0000000608080291 */ /* 0x002fe4000f8ec03f */
[----:B------:R-:W-:-:S04]  /*0200*/  @UP0 UIADD3 UR6, -UR7, 0x100000, URZ ;  /* 0x0010000007060890 */ /* 0x000fc8000fffe13f */
[----:B------:R-:W-:Y:S02]  /*0210*/  @UP0 USHF.L.U32 UR7, UR6, 0xb, URZ ;  /* 0x0000000b06070899 */ /* 0x000fe4000800063f */
[----:B------:R-:W-:Y:S01]  /*0220*/  @UP0 USHF.L.U32 UR6, UR6, 0x1, URZ ;  /* 0x0000000106060899 */ /* 0x000fe2000800063f */
[----:B------:R-:W-:Y:S01]  /*0230*/  VOTEU.ANY UP0, P0 ;  /* 0x00000000003f7886 */ /* 0x000fe20000000100 */
[----:B------:R-:W0:Y:S04]  /*0240*/  FENCE.VIEW.ASYNC.S ;  /* 0x00000000000073c6 */ /* 0x000e280000000000 */
[----:B0-----:R0:W1:Y:S06]  /*0250*/  @UP0 SYNCS.EXCH.64 URZ, [UR8+0x36800], UR4 ;  /* 0x03680004083f05b2 */ /* 0x00106c0008000100 */
[----:B------:R0:W3:Y:S01]  /*0260*/  @UP1 SYNCS.EXCH.64 URZ, [UR8+0x36820], UR6 ;  /* 0x03682006083f15b2 */ /* 0x0000e20008000100 */
[----:B--2---:R-:W-:Y:S05]  /*0270*/  @P1 BRA `(.L_x_3613) ;  /* 0x0000000000481947 */ /* 0x004fea0003800000 */
        /* <DEDUP_REMOVED lines=17> */
[----:B--2---:R-:W-:Y:S01]  /*0390*/  NOP ;  /* 0x0000000000007918 */ /* 0x004fe20000000000 */
.L_x_3613:
[----:B0-----:R-:W0:Y:S01]  /*03a0*/  S2UR UR4, SR_CTAID.Y ;  /* 0x00000000000479c3 */ /* 0x001e220000002600 */
[----:B------:R-:W2:Y:S01]  /*03b0*/  SHFL.IDX PT, R8, R2, RZ, 0x1f ;  /* 0x00001fff02087589 */ /* 0x000ea200000e0000 */
[----:B------:R-:W-:Y:S01]  /*03c0*/  ULDC UR5, c[0x0][0x154] ;  /* 0x0000550000057ab9 */ /* 0x000fe20000000800 */
[----:B------:R-:W-:-:S05]  /*03d0*/  NOP ;  /* 0x0000000000007918 */ /* 0x000fca0000000000 */
[----:B------:R-:W5:Y:S08]  /*03e0*/  S2UR UR6, SR_CTAID.X ;  /* 0x00000000000679c3 */ /* 0x000f700000002500 */
[----:B------:R-:W1:Y:S01]  /*03f0*/  LDC R9, c[0x0][0x148] ;  /* 0x00005200ff097b82 */ /* 0x000e620000000800 */
[----:B0-----:R-:W-:Y:S02]  /*0400*/  I2FP.F32.U32 R5, UR4 ;  /* 0x0000000400057c45 */ /* 0x001fe40008201000 */
[----:B--2---:R-:W-:-:S03]  /*0410*/  ISETP.NE.AND P0, PT, R8, RZ, PT ;  /* 0x000000ff0800720c */ /* 0x004fc60003f05270 */
        /* <DEDUP_REMOVED lines=24> */
[----:B------:R0:W2:Y:S01]  /*05a0*/  SYNCS.EXCH.64 URZ, [UR8+0x36860], UR6 ;  /* 0x03686006083f75b2 */ /* 0x0000a20008000100 */
[----:B------:R0:W0:Y:S01]  /*05b0*/  SYNCS.EXCH.64 URZ, [UR8+0x36858], UR4 ;  /* 0x03685804083f75b2 */ /* 0x0000220008000100 */
[----:B------:R0:W0:Y:S01]  /*05c0*/  SYNCS.EXCH.64 URZ, [UR8+0x36868], UR6 ;  /* 0x03686806083f75b2 */ /* 0x0000220008000100 */
[----:B------:R-:W-:Y:S01]  /*05d0*/  NOP ;  /* 0x0000000000007918 */ /* 0x000fe20000000000 */
.L_x_3614:
        /* <DEDUP_REMOVED lines=35> */
.L_x_3615:
[----:B------:R-:W5:Y:S01]  /*0810*/  SHFL.IDX PT, R14, R2, RZ, 0x1f ;  /* 0x00001fff020e7589 */ /* 0x000f6200000e0000 */
[----:B------:R-:W-:Y:S01]  /*0820*/  LEA.HI R11, R11, R8, RZ, 0x2 ;  /* 0x000000080b0b7211 */ /* 0x000fe200078f10ff */
[----:B0-----:R-:W0:Y:S01]  /*0830*/  S2UR UR4, SR_CTAID.X ;  /* 0x00000000000479c3 */ /* 0x001e220000002500 */
[----:B------:R-:W-:Y:S01]  /*0840*/  LOP3.LUT R9, R9, 0x3ffffffc, RZ, 0xc0, !PT ;  /* 0x3ffffffc09097812 */ /* 0x000fe200078ec0ff */
[----:B------:R-:W-:Y:S01]  /*0850*/  IMAD.IADD R6, R7, 0x1, -R6 ;  /* 0x0000000107067824 */ /* 0x000fe200078e0a06 */
[----:B------:R-:W-:Y:S01]  /*0860*/  LOP3.LUT R11, R11, 0x3ffffffc, RZ, 0xc0, !PT ;  /* 0x3ffffffc0b0b7812 */ /* 0x000fe200078ec0ff */
[----:B------:R-:W-:Y:S01]  /*0870*/  IMAD.MOV R7, RZ, RZ, -R10 ;  /* 0x000000ffff077224 */ /* 0x000fe200078e0a0a */
[----:B------:R-:W-:Y:S01]  /*0880*/  NOP ;  /* 0x0000000000007918 */ /* 0x000fe20000000000 */
[----:B------:R-:W-:Y:S02]  /*0890*/  IMAD.IADD R9, R4, 0x1, -R9 ;  /* 0x0000000104097824 */ /* 0x000fe400078e0a09 */
[----:B------:R-:W-:-:S02]  /*08a0*/  IMAD.IADD R11, R8, 0x1, -R11 ;  /* 0x00000001080b7824 */ /* 0x000fc400078e0a0b */
[----:B------:R-:W1:Y:S01]  /*08b0*/  LDC R8, c[0x0][0x140] ;  /* 0x00005000ff087b82 */ /* 0x000e620000000800 */
[--C-:B------:R-:W-:Y:S02]  /*08c0*/  IMAD R9, R9, 0x4, R6.reuse ;  /* 0x0000000409097824 */ /* 0x100fe400078e0206 */
[----:B------:R-:W-:-:S03]  /*08d0*/  IMAD R11, R11, 0x4, R6 ;  /* 0x000000040b0b7824 */ /* 0x000fc600078e0206 */
[----:B------:R-:W-:Y:S02]  /*08e0*/  LEA.HI R4, R9, R9, RZ, 0x1 ;  /* 0x0000000909047211 */ /* 0x000fe400078f08ff */
[----:B------:R-:W-:Y:S02]  /*08f0*/  LEA.HI R6, R11, R11, RZ, 0x1 ;  /* 0x0000000b0b067211 */ /* 0x000fe400078f08ff */
[----:B------:R-:W-:Y:S02]  /*0900*/  LOP3.LUT R4, R4, 0xfffffffe, RZ, 0xc0, !PT ;  /* 0xfffffffe04047812 */ /* 0x000fe400078ec0ff */
[----:B-----5:R-:W-:Y:S01]  /*0910*/  ISETP.NE.AND P0, PT, R14, RZ, PT ;  /* 0x000000ff0e00720c */ /* 0x020fe20003f05270 */
[----:B0-----:R-:W-:Y:S01]  /*0920*/  IMAD R7, R12, R7, UR4 ;  /* 0x000000040c077e24 */ /* 0x001fe2000f8e0207 */
[----:B------:R-:W-:Y:S01]  /*0930*/  LOP3.LUT R6, R6, 0xfffffffe, RZ, 0xc0, !PT ;  /* 0xfffffffe06067812 */ /* 0x000fe200078ec0ff */
[----:B------:R-:W-:-:S04]  /*0940*/  IMAD.IADD R4, R9, 0x1, -R4 ;  /* 0x0000000109047824 */ /* 0x000fc800078e0a04 */
[----:B------:R-:W-:Y:S01]  /*0950*/  IMAD.IADD R6, R11, 0x1, -R6 ;  /* 0x000000010b067824 */ /* 0x000fe200078e0a06 */
[----:B------:R-:W-:-:S05]  /*0960*/  ISETP.NE.AND P4, PT, R4, R7, PT ;  /* 0x000000070400720c */ /* 0x000fca0003f85270 */
[----:B------:R-:W-:Y:S08]  /*0970*/  @P0 BRA `(.L_x_3616) ;  /* 0x0000000000480947 */ /* 0x000ff00003800000 */
        /* <DEDUP_REMOVED lines=18> */
.L_x_3616:
[----:B------:R-:W5:Y:S01]  /*0aa0*/  SHFL.IDX PT, R10, R2, RZ, 0x1f ;  /* 0x00001fff020a7589 */ /* 0x000f6200000e0000 */
[----:B------:R-:W-:Y:S01]  /*0ab0*/  IMAD.SHL.U32 R22, R9, 0x4, RZ ;  /* 0x0000000409167824 */ /* 0x000fe200078e00ff */
[----:B------:R-:W-:Y:S01]  /*0ac0*/  ISETP.NE.AND P3, PT, R6, R7, PT ;  /* 0x000000070600720c */ /* 0x000fe20003f65270 */
[----:B------:R-:W-:Y:S01]  /*0ad0*/  IMAD.SHL.U32 R6, R11, 0x4, RZ ;  /* 0x000000040b067824 */ /* 0x000fe200078e00ff */
[----:B------:R-:W-:Y:S01]  /*0ae0*/  LOP3.LUT P0, RZ, R5, 0x7, RZ, 0xc0, !PT ;  /* 0x0000000705ff7812 */ /* 0x000fe2000780c0ff */
        /* <DEDUP_REMOVED lines=10> */
[----:B------:R-:W-:Y:S02]  /*0b90*/  @P3 SHF.R.S32.HI R6, RZ, 0x1, R6 ;  /* 0x00000001ff063819 */ /* 0x000fe40000011406 */
[----:B------:R-:W-:-:S02]  /*0ba0*/  @P4 SEL R18, RZ, 0x1, P5 ;  /* 0x00000001ff124807 */ /* 0x000fc40002800000 */
[----:B-----5:R-:W-:Y:S02]  /*0bb0*/  ISETP.NE.AND P5, PT, R10, RZ, PT ;  /* 0x000000ff0a00720c */ /* 0x020fe40003fa5270 */
[----:B------:R-:W-:Y:S02]  /*0bc0*/  ISETP.NE.AND P2, PT, R3, RZ, PT ;  /* 0x000000ff0300720c */ /* 0x000fe40003f45270 */
[----:B------:R-:W-:Y:S02]  /*0bd0*/  @P3 ISETP.NE.AND P4, PT, R6, R13, PT ;  /* 0x0000000d0600320c */ /* 0x000fe40003f85270 */
[----:B------:R-:W-:Y:S02]  /*0be0*/  SEL R3, RZ, 0x1, !P6 ;  /* 0x00000001ff037807 */ /* 0x000fe40007000000 */
[----:B------:R-:W-:Y:S02]  /*0bf0*/  ISETP.LT.U32.AND P0, PT, R19, 0x2, !P0 ;  /* 0x000000021300780c */ /* 0x000fe40004701070 */
[----:B-1----:R-:W-:-:S02]  /*0c00*/  ISETP.EQ.U32.AND P1, PT, R8, 0x1, PT ;  /* 0x000000010800780c */ /* 0x002fc40003f22070 */
[----:B------:R-:W-:Y:S02]  /*0c10*/  LOP3.LUT R18, R18, R3, RZ, 0xc0, !PT ;  /* 0x0000000312127212 */ /* 0x000fe400078ec0ff */
[----:B------:R-:W-:Y:S02]  /*0c20*/  SEL R4, RZ, 0x1, !P0 ;  /* 0x00000001ff047807 */ /* 0x000fe40004000000 */
        /* <DEDUP_REMOVED lines=20> */
.L_x_3617:
[----:B------:R-:W-:Y:S01]  /*0d70*/  LOP3.LUT R17, R17, R4, RZ, 0xc0, !PT ;  /* 0x0000000411117212 */ /* 0x000fe200078ec0ff */
[----:B------:R-:W-:Y:S01]  /*0d80*/  NOP ;  /* 0x0000000000007918 */ /* 0x000fe20000000000 */
[----:B------:R-:W-:Y:S05]  /*0d90*/  @!P1 BRA `(.L_x_3618) ;  /* 0x0000000000089947 */ /* 0x000fea0003800000 */
[----:B0-234-:R-:W-:Y:S01]  /*0da0*/  UCGABAR_ARV ;  /* 0x00000000000079c7 */ /* 0x01dfe20008000000 */
[----:B------:R-:W-:Y:S05]  /*0db0*/  BRA `(.L_x_3619) ;  /* 0x0000000000047947 */ /* 0x000fea0003800000 */
.L_x_3618:
[----:B0-234-:R-:W-:Y:S01]  /*0dc0*/  NOP ;  /* 0x0000000000007918 */ /* 0x01dfe20000000000 */
.L_x_3619:
[----:B------:R-:W-:Y:S05]  /*0dd0*/  @!P1 BRA `(.L_x_3620) ;  /* 0x00000000000c9947 */ /* 0x000fea0003800000 */
[----:B------:R-:W-:Y:S01]  /*0de0*/  UCGABAR_WAIT ;  /* 0x0000000000007dc7 */ /* 0x000fe20008000000 */
[----:B------:R-:W-:Y:S01]  /*0df0*/  CCTL.IVALL ;  /* 0x00000000ff00798f */ /* 0x000fe20002000000 */
[----:B------:R-:W-:Y:S05]  /*0e00*/  BRA `(.L_x_3621) ;  /* 0x0000000000047947 */ /* 0x000fea0003800000 */
.L_x_3620:
[----:B------:R-:W-:Y:S06]  /*0e10*/  BAR.SYNC.DEFER_BLOCKING 0x0 ;  /* 0x0000000000007b1d */ /* 0x000fec0000010000 */
.L_x_3621:
[----:B------:R-:W-:Y:S01]  /*0e20*/  IMAD.MOV.U32 R3, RZ, RZ, 0x1 ;  /* 0x00000001ff037424 */ /* 0x000fe200078e00ff */
[----:B------:R-:W-:-:S04]  /*0e30*/  ULDC.64 UR60, c[0x0][0x208] ;  /* 0x00008200003c7ab9 */ /* 0x000fc80000000a00 */
[----:B------:R-:W-:-:S05]  /*0e40*/  SEL R3, R3, 0x2, !P2 ;  /* 0x0000000203037807 */ /* 0x000fca0005000000 */
[----:B------:R0:W-:Y:S01]  /*0e50*/  STL [R1+0x2c], R3 ;  /* 0x00002c0301007387 */ /* 0x0001e20000100800 */
[----:B------:R-:W-:Y:S05]  /*0e60*/  @!P2 BRA `(.L_x_3622) ;  /* 0x000000b800d4a947 */ /* 0x000fea0003800000 */
.L_x_3623:
        /* <DEDUP_REMOVED lines=26> */
[----:B------:R-:W-:Y:S01]  /*1010*/  SHF.R.S32.HI R7, RZ, 0x1f, R210 ;  /* 0x0000001fff077819 */ /* 0x000fe200000114d2 */
[----:B------:R-:W-:Y:S01]  /*1020*/  IMAD.IADD R13, R0, 0x1, -R13 ;  /* 0x00000001000d7824 */ /* 0x000fe200078e0a0d */
        /* <DEDUP_REMOVED lines=15> */
[----:B------:R-:W-:Y:S01]  /*1120*/  LOP3.LUT R6, R6, 0xfffffc00, RZ, 0xc0, !PT ;  /* 0xfffffc0006067812 */ /* 0x000fe200078ec0ff */
[C---:B------:R-:W-:Y:S01]  /*1130*/  VIADD R205, R23.reuse, 0x40 ;  /* 0x0000004017cd7836 */ /* 0x040fe20000000000 */
[----:B------:R-:W-:Y:S01]  /*1140*/  LEA.HI R4, R4, R9, RZ, 0x1 ;  /* 0x0000000904047211 */ /* 0x000fe200078f08ff */
[----:B------:R-:W-:Y:S01]  /*1150*/  VIADD R204, R23, 0x80 ;  /* 0x0000008017cc7836 */ /* 0x000fe20000000000 */
[----:B------:R-:W-:Y:S01]  /*1160*/  LEA.HI R0, R13, R13, RZ, 0x1 ;  /* 0x0000000d0d007211 */ /* 0x000fe200078f08ff */
[----:B------:R-:W-:Y:S01]  /*1170*/  IMAD R217, R3, 0x40, R6 ;  /* 0x0000004003d97824 */ /* 0x000fe200078e0206 */
[----:B------:R-:W-:-:S02]  /*1180*/  LOP3.LUT R5, R5, 0x3fffffe, RZ, 0xc0, !PT ;  /* 0x03fffffe05057812 */ /* 0x000fc400078ec0ff */
[----:B------:R-:W-:Y:S02]  /*1190*/  SHF.R.S32.HI R7, RZ, 0x5, R7 ;  /* 0x00000005ff077819 */ /* 0x000fe40000011407 */
[----:B------:R-:W-:Y:S01]  /*11a0*/  LOP3.LUT R4, R4, 0x1ffffffe, RZ, 0xc0, !PT ;  /* 0x1ffffffe04047812 */ /* 0x000fe200078ec0ff */
[----:B------:R-:W-:Y:S01]  /*11b0*/  IMAD.IADD R5, R214, 0x1, -R5 ;  /* 0x00000001d6057824 */ /* 0x000fe200078e0a05 */
[----:B------:R-:W-:Y:S01]  /*11c0*/  LOP3.LUT R3, R2, 0x7ffffffc, RZ, 0xc0, !PT ;  /* 0x7ffffffc02037812 */ /* 0x000fe200078ec0ff */
[----:B------:R-:W-:Y:S01]  /*11d0*/  IMAD R8, R7, 0x10, R8 ;  /* 0x0000001007087824 */ /* 0x000fe200078e0208 */
[----:B------:R-:W-:Y:S01]  /*11e0*/  LOP3.LUT R0, R0, 0x1ffffffe, RZ, 0xc0, !PT ;  /* 0x1ffffffe00007812 */ /* 0x000fe200078ec0ff */
[----:B------:R-:W-:Y:S01]  /*11f0*/  IMAD.IADD R4, R9, 0x1, -R4 ;  /* 0x0000000109047824 */ /* 0x000fe200078e0a04 */
        /* <DEDUP_REMOVED lines=8> */
[----:B------:R-:W-:Y:S01]  /*1280*/  IMAD R216, R0, 0x8, R215 ;  /* 0x0000000800d87824 */ /* 0x000fe200078e02d7 */
[----:B--2---:R-:W-:-:S07]  /*1290*/  LOP3.LUT R16, R10, 0x1, RZ, 0xfc, !PT ;  /* 0x000000010a107812 */ /* 0x004fce00078efcff */
.L_x_3656:
[----:B------:R-:W0:Y:S01]  /*12a0*/  SHFL.IDX PT, R0, R214, RZ, 0x1f ;  /* 0x00001fffd6007589 */ /* 0x000e2200000e0000 */
[----:B------:R-:W1:Y:S01]  /*12b0*/  S2UR UR4, SR_CgaCtaId ;  /* 0x00000000000479c3 */ /* 0x000e620000008800 */
        /* <DEDUP_REMOVED lines=37> */
[----:B------:R-:W-:Y:S01]  /*1510*/  IMAD.U32 R212, RZ, RZ, UR6 ;  /* 0x00000006ffd47e24 */ /* 0x000fe2000f8e00ff */
[----:B------:R-:W-:Y:S01]  /*1520*/  LEA.HI.SX32 R120, R2, R3, 0x1a ;  /* 0x0000000302787211 */ /* 0x000fe200078fd2ff */
[----:B------:R-:W-:Y:S01]  /*1530*/  IMAD.U32 R211, RZ, RZ, UR4 ;  /* 0x00000004ffd37e24 */ /* 0x000fe2000f8e00ff */
[----:B------:R-:W-:-:S04]  /*1540*/  USHF.R.U32.HI UR8, URZ, 0x4, UR8 ;  /* 0x000000043f087899 */ /* 0x000fc80008011608 */
[----:B------:R-:W-:Y:S01]  /*1550*/  ULOP3.LUT UR38, UR8, 0x3fff, URZ, 0xc0, !UPT ;  /* 0x00003fff08267892 */ /* 0x000fe2000f8ec03f */
[----:B---3--:R-:W-:Y:S11]  /*1560*/  @!P0 BRA `(.L_x_3624) ;  /* 0x0000000000408947 */ /* 0x008ff60003800000 */
        /* <DEDUP_REMOVED lines=16> */
.L_x_3624:
[----:B------:R-:W-:Y:S02]  /*1670*/  LOP3.LUT R0, R208, 0x1, RZ, 0xc0, !PT ;  /* 0x00000001d0007812 */ /* 0x000fe400078ec0ff */
[----:B------:R-:W-:Y:S02]  /*1680*/  ISETP.NE.AND P0, PT, R16, 0x3, PT ;  /* 0x000000031000780c */ /* 0x000fe40003f05270 */
[----:B------:R-:W-:-:S04]  /*1690*/  SHF.L.U32 R0, R0, 0x1f, RZ ;  /* 0x0000001f00007819 */ /* 0x000fc800000006ff */
[----:B------:R-:W0:Y:S02]  /*16a0*/  SYNCS.PHASECHK.TRANS64.TRYWAIT P1, [UR37+0x36800], R0 ;  /* 0x03680000ff0075a7 */ /* 0x000e240008020165 */
[----:B0-----:R-:W-:Y:S05]  /*16b0*/  @!P1 BRA `(.L_x_3625) ;  /* 0x000000fc00e89947 */ /* 0x001fea0003800000 */
.L_x_3758:
[----:B------:R-:W-:Y:S05]  /*16c0*/  @!P0 BRA `(.L_x_3626) ;  /* 0x0000000000048947 */ /* 0x000fea0003800000 */
[----:B------:R-:W-:Y:S01]  /*16d0*/  BPT.TRAP 0x1 ;  /* 0x000000040000795c */ /* 0x000fe20000300000 */
.L_x_3626:
[----:B0-----:R-:W-:Y:S02]  /*16e0*/  IMAD.U32 R0, RZ, RZ, UR36 ;  /* 0x00000024ff007e24 */ /* 0x001fe4000f8e00ff */
[----:B------:R-:W-:-:S03]  /*16f0*/  IMAD.U32 R3, RZ, RZ, UR39 ;  /* 0x00000027ff037e24 */ /* 0x000fc6000f8e00ff */
[----:B------:R-:W-:Y:S02]  /*1700*/  LEA R0, R0, UR37, 0x3 ;  /* 0x0000002500007c11 */ /* 0x000fe4000f8e18ff */
[----:B------:R-:W-:-:S04]  /*1710*/  SHF.L.U32 R3, R3, 0x1f, RZ ;  /* 0x0000001f03037819 */ /* 0x000fc800000006ff */
[----:B------:R0:W1:Y:S01]  /*1720*/  SYNCS.PHASECHK.TRANS64.TRYWAIT P1, [R0+URZ+0x36830], R3 ;  /* 0x03683003000075a7 */ /* 0x000062000802017f */
[----:B------:R-:W-:Y:S05]  /*1730*/  @!P0 BRA `(.L_x_3627) ;  /* 0x0000000000048947 */ /* 0x000fea0003800000 */
[----:B------:R-:W-:Y:S01]  /*1740*/  BPT.TRAP 0x1 ;  /* 0x000000040000795c */ /* 0x000fe20000300000 */
.L_x_3627:
[----:B-1----:R-:W-:Y:S05]  /*1750*/  @P1 BRA `(.L_x_3628) ;  /* 0x0000000000081947 */ /* 0x002fea0003800000 */
[----:B------:R-:W1:Y:S02]  /*1760*/  SYNCS.PHASECHK.TRANS64.TRYWAIT P1, [R0+URZ+0x36830], R3 ;  /* 0x03683003000075a7 */ /* 0x000e64000802017f */
[----:B-1----:R-:W-:Y:S05]  /*1770*/  @!P1 BRA `(.L_x_3629) ;  /* 0x000000fc00d09947 */ /* 0x002fea0003800000 */
.L_x_3628:
        /* <DEDUP_REMOVED lines=14> */
[----:B01----:R-:W-:Y:S01]  /*1860*/  MOV R3, UR56 ;  /* 0x0000003800037c02 */ /* 0x003fe20008000f00 */
[----:B------:R-:W-:Y:S01]  /*1870*/  UMOV UR8, UR56 ;  /* 0x0000003800087c82 */ /* 0x000fe20008000000 */
[----:B------:R-:W-:Y:S01]  /*1880*/  UMOV UR11, 0x40000040 ;  /* 0x40000040000b7882 */ /* 0x000fe20000000000 */
[----:B------:R-:W-:Y:S01]  /*1890*/  UIMAD UR6, UR36, 0xa80, UR5 ;  /* 0x00000a80240678a4 */ /* 0x000fe2000f8e0205 */
[----:B------:R-:W-:Y:S01]  /*18a0*/  UMOV UR12, UR56 ;  /* 0x00000038000c7c82 */ /* 0x000fe20008000000 */
[----:B------:R-:W-:-:S02]  /*18b0*/  UMOV UR13, UR57 ;  /* 0x00000039000d7c82 */ /* 0x000fc40008000000 */
[----:B------:R-:W-:Y:S01]  /*18c0*/  UIADD3 UR10, UR6, 0x80, URZ ;  /* 0x00000080060a7890 */ /* 0x000fe2000fffe03f */
[----:B------:R-:W-:Y:S01]  /*18d0*/  IMAD.U32 R4, RZ, RZ, UR5 ;  /* 0x00000005ff047e24 */ /* 0x000fe2000f8e00ff */
[----:B------:R-:W-:Y:S02]  /*18e0*/  UIADD3 UR14, UR6, 0x100, URZ ;  /* 0x00000100060e7890 */ /* 0x000fe4000fffe03f */
[----:B------:R-:W-:Y:S01]  /*18f0*/  UMOV UR58, UR6 ;  /* 0x00000006003a7c82 */ /* 0x000fe20008000000 */
[----:B------:R-:W-:Y:S01]  /*1900*/  UMOV UR15, 0x40000040 ;  /* 0x40000040000f7882 */ /* 0x000fe20000000000 */
[----:B------:R-:W-:Y:S01]  /*1910*/  HGMMA.64x16x16.F32 R72, gdesc[UR56], RZ, !UPT, gsb0 ;  /* 0x00200000384879f0 */ /* 0x000fe2000c0008ff */
[----:B------:R-:W-:Y:S01]  /*1920*/  UIADD3 UR18, UR6, 0x180, URZ ;  /* 0x0000018006127890 */ /* 0x000fe2000fffe03f */
[----:B------:R-:W-:Y:S01]  /*1930*/  UMOV UR16, UR56 ;  /* 0x0000003800107c82 */ /* 0x000fe20008000000 */
[----:B------:R-:W-:Y:S01]  /*1940*/  UMOV UR17, UR57 ;  /* 0x0000003900117c82 */ /* 0x000fe20008000000 */
[----:B------:R-:W-:Y:S01]  /*1950*/  UMOV UR19, 0x40000040 ;  /* 0x4000004000137882 */ /* 0x000fe20000000000 */
[----:B------:R-:W-:Y:S01]  /*1960*/  UIADD3 UR22, UR6, 0x200, URZ ;  /* 0x0000020006167890 */ /* 0x000fe2000fffe03f */
[----:B------:R-:W-:Y:S01]  /*1970*/  UMOV UR20, UR56 ;  /* 0x0000003800147c82 */ /* 0x000fe20008000000 */
[----:B------:R-:W-:Y:S01]  /*1980*/  UMOV UR21, UR57 ;  /* 0x0000003900157c82 */ /* 0x000fe20008000000 */
[----:B------:R-:W-:Y:S01]  /*1990*/  UMOV UR23, 0x40000040 ;  /* 0x4000004000177882 */ /* 0x000fe20000000000 */
[----:B------:R-:W-:Y:S01]  /*19a0*/  UIADD3 UR58, UR6, 0x280, URZ ;  /* 0x00000280063a7890 */ /* 0x000fe2000fffe03f */
[----:B------:R-:W-:Y:S01]  /*19b0*/  UMOV UR59, 0x40000040 ;  /* 0x40000040003b7882 */ /* 0x000fe20000000000 */
[----:B------:R-:W-:-:S02]  /*19c0*/  UIADD3 UR5, UR6, 0x300, URZ ;  /* 0x0000030006057890 */ /* 0x000fc4000fffe03f */
        /* <DEDUP_REMOVED lines=14> */
[----:B------:R-:W-:Y:S01]  /*1ab0*/  UMOV UR39, 0x40000040 ;  /* 0x4000004000277882 */ /* 0x000fe20000000000 */
[----:B------:R-:W-:Y:S01]  /*1ac0*/  UIADD3 UR7, UR6, 0x802, URZ ;  /* 0x0000080206077890 */ /* 0x000fe2000fffe03f */
[----:B------:R-:W-:-:S02]  /*1ad0*/  WARPGROUP.DEPBAR.LE gsb0, 0x0 ;  /* 0x00008000000079c5 */ /* 0x000fc40000010000 */
[----:B------:R-:W-:-:S06]  /*1ae0*/  WARPGROUP.ARRIVE ;  /* 0x00000000000079c5 */ /* 0x000fcc0000000000 */
[----:B------:R-:W-:Y:S01]  /*1af0*/  HGMMA.64x16x16.F32 R64, gdesc[UR8], RZ, !UPT, gsb0 ;  /* 0x00200000084079f0 */ /* 0x000fe2000c0008ff */
[----:B------:R-:W-:Y:S02]  /*1b00*/  UIADD3 UR8, UR4, 0x2, URZ ;  /* 0x0000000204087890 */ /* 0x000fe4000fffe03f */
[----:B------:R-:W-:Y:S01]  /*1b10*/  UIADD3 UR10, UR6, 0x2, URZ ;  /* 0x00000002060a7890 */ /* 0x000fe2000fffe03f */
[----:B------:R-:W-:Y:S01]  /*1b20*/  UMOV UR9, 0x40000040 ;  /* 0x4000004000097882 */ /* 0x000fe20000000000 */
        /* <DEDUP_REMOVED lines=31> */
[----:B------:R-:W-:Y:S02]  /*1d20*/  UMOV UR59, 0x40000040 ;  /* 0x40000040003b7882 */ /* 0x000fe40000000000 */
        /* <DEDUP_REMOVED lines=375> */
[----:B------:R-:W-:Y:S01]  /*34a0*/  UMOV UR36, UR48 ;  /* 0x0000003000247c82 */ /* 0x000fe20008000000 */
[----:B------:R-:W-:Y:S01]  /*34b0*/  UMOV UR37, UR49 ;  /* 0x0000003100257c82 */ /* 0x000fe20008000000 */
        /* <DEDUP_REMOVED lines=49> */
[----:B------:R-:W-:Y:S01]  /*37d0*/  UMOV UR4, UR52 ;  /* 0x0000003400047c82 */ /* 0x000fe20008000000 */
[----:B------:R-:W-:Y:S01]  /*37e0*/  UMOV UR5, UR53 ;  /* 0x0000003500057c82 */ /* 0x000fe20008000000 */
[----:B------:R-:W-:-:S02]  /*37f0*/  WARPGROUP.DEPBAR.LE gsb0, 0x0 ;  /* 0x00008000000079c5 */ /* 0x000fc40000010000 */
        /* <DEDUP_REMOVED lines=14> */
[----:B------:R-:W-:Y:S02]  /*38e0*/  UMOV UR55, 0x40000040 ;  /* 0x4000004000377882 */ /* 0x000fe40000000000 */
[----:B------:R-:W-:Y:S01]  /*38f0*/  UMOV UR6, UR11 ;  /* 0x0000000b00067c82 */ /* 0x000fe20008000000 */
        /* <DEDUP_REMOVED lines=33> */
.L_x_3630:
[----:B------:R-:W-:Y:S01]  /*3b10*/  ULDC UR4, c[0x0][0x9d8] ;  /* 0x0002760000047ab9 */ /* 0x000fe20000000800 */
[----:B------:R-:W-:Y:S01]  /*3b20*/  IADD3 R21, R218, R81, RZ ;  /* 0x00000051da157210 */ /* 0x000fe20007ffe0ff */
        /* <DEDUP_REMOVED lines=30> */
[----:B------:R3:W-:Y:S01]  /*3d10*/  MUFU.TANH R14, R66 ;  /* 0x00000042000e7308 */ /* 0x0007e20000002400 */
[----:B------:R-:W-:Y:S01]  /*3d20*/  FMUL.FTZ R24, R24, UR4 ;  /* 0x0000000418187c20 */ /* 0x000fe20008410000 */
[----:B------:R-:W-:Y:S01]  /*3d30*/  FMUL.FTZ R63, R63, UR4 ;  /* 0x000000043f3f7c20 */ /* 0x000fe20008410000 */
[----:B------:R-:W-:Y:S01]  /*3d40*/  FMUL.FTZ R28, R28, UR4 ;  /* 0x000000041c1c7c20 */ /* 0x000fe20008410000 */
[----:B------:R-:W-:Y:S01]  /*3d50*/  FMUL.FTZ R40, R40, UR4 ;  /* 0x0000000428287c20 */ /* 0x000fe20008410000 */
[----:B------:R-:W-:Y:S01]  /*3d60*/  FMUL.FTZ R50, R50, UR4 ;  /* 0x0000000432327c20 */ /* 0x000fe20008410000 */
[----:B------:R-:W-:Y:S01]  /*3d70*/  FMUL.FTZ R41, R41, UR4 ;  /* 0x0000000429297c20 */ /* 0x000fe20008410000 */
[----:B------:R-:W-:Y:S01]  /*3d80*/  FMUL.FTZ R32, R32, UR4 ;  /* 0x0000000420207c20 */ /* 0x000fe20008410000 */
[----:B------:R-:W4:Y:S01]  /*3d90*/  MUFU.TANH R77, R77 ;  /* 0x0000004d004d7308 */ /* 0x000f220000002400 */
[----:B---3--:R-:W-:-:S02]  /*3da0*/  IMAD R66, R120, -0x70, R21 ;  /* 0xffffff9078427824 */ /* 0x008fc400078e0215 */
[----:B------:R-:W-:Y:S01]  /*3db0*/  FMUL.FTZ R51, R51, UR4 ;  /* 0x0000000433337c20 */ /* 0x000fe20008410000 */
[----:B------:R-:W-:Y:S01]  /*3dc0*/  FMUL.FTZ R34, R34, UR4 ;  /* 0x0000000422227c20 */ /* 0x000fe20008410000 */
[----:B------:R-:W-:Y:S01]  /*3dd0*/  FMUL.FTZ R44, R44, UR4 ;  /* 0x000000042c2c7c20 */ /* 0x000fe20008410000 */
[----:B------:R-:W-:Y:S01]  /*3de0*/  FMUL.FTZ R54, R54, UR4 ;  /* 0x0000000436367c20 */ /* 0x000fe20008410000 */
[C---:B------:R-:W-:Y:S01]  /*3df0*/  ISETP.GT.AND P4, PT, R66.reuse, RZ, PT ;  /* 0x000000ff4200720c */ /* 0x040fe20003f84270 */
[----:B------:R-:W-:Y:S01]  /*3e00*/  FMUL.FTZ R45, R45, UR4 ;  /* 0x000000042d2d7c20 */ /* 0x000fe20008410000 */
[----:B------:R-:W3:Y:S01]  /*3e10*/  MUFU.TANH R64, R64 ;  /* 0x0000004000407308 */ /* 0x000ee20000002400 */
[----:B------:R-:W-:Y:S01]  /*3e20*/  ISETP.GT.AND P3, PT, R66, 0x1, PT ;  /* 0x000000014200780c */ /* 0x000fe20003f64270 */
[----:B------:R-:W-:Y:S01]  /*3e30*/  FMUL.FTZ R36, R36, UR4 ;  /* 0x0000000424247c20 */ /* 0x000fe20008410000 */
[----:B------:R-:W-:Y:S01]  /*3e40*/  ISETP.GT.AND P2, PT, R66, 0x8, PT ;  /* 0x000000084200780c */ /* 0x000fe20003f44270 */
[----:B------:R-:W-:Y:S01]  /*3e50*/  FMUL.FTZ R55, R55, UR4 ;  /* 0x0000000437377c20 */ /* 0x000fe20008410000 */
[----:B0-----:R-:W-:Y:S01]  /*3e60*/  FSEL R72, R72, -INF , P4 ;  /* 0xff80000048487808 */ /* 0x001fe20002000000 */
[----:B------:R-:W-:Y:S01]  /*3e70*/  FMUL.FTZ R33, R33, UR4 ;  /* 0x0000000421217c20 */ /* 0x000fe20008410000 */
[----:B-1----:R-:W-:Y:S01]  /*3e80*/  FSEL R73, R73, -INF , P3 ;  /* 0xff80000049497808 */ /* 0x002fe20001800000 */
[----:B------:R4:W0:Y:S01]  /*3e90*/  MUFU.TANH R2, R74 ;  /* 0x0000004a00027308 */ /* 0x0008220000002400 */
[----:B------:R-:W-:Y:S01]  /*3ea0*/  ISETP.GT.AND P1, PT, R66, 0x9, PT ;  /* 0x000000094200780c */ /* 0x000fe20003f24270 */
[----:B------:R-:W-:Y:S01]  /*3eb0*/  FMUL.FTZ R42, R42, UR4 ;  /* 0x000000042a2a7c20 */ /* 0x000fe20008410000 */
[----:B--2---:R-:W-:Y:S01]  /*3ec0*/  FSEL R76, R76, -INF , P2 ;  /* 0xff8000004c4c7808 */ /* 0x004fe20001000000 */
[----:B------:R-:W-:Y:S01]  /*3ed0*/  FMUL.FTZ R43, R43, UR4 ;  /* 0x000000042b2b7c20 */ /* 0x000fe20008410000 */
[C---:B------:R-:W-:Y:S01]  /*3ee0*/  ISETP.GT.AND P6, PT, R66.reuse, 0x10, PT ;  /* 0x000000104200780c */ /* 0x040fe20003fc4270 */
[----:B------:R-:W-:Y:S01]  /*3ef0*/  FMUL.FTZ R37, R37, UR4 ;  /* 0x0000000425257c20 */ /* 0x000fe20008410000 */
[----:B------:R-:W-:Y:S01]  /*3f00*/  ISETP.GT.AND P5, PT, R66, 0x11, PT ;  /* 0x000000114200780c */ /* 0x000fe20003fa4270 */
[----:B------:R-:W-:Y:S01]  /*3f10*/  MUFU.TANH R65, R65 ;  /* 0x0000004100417308 */ /* 0x000fe20000002400 */
[----:B----4-:R-:W-:Y:S01]  /*3f20*/  FSEL R74, R77, -INF , P1 ;  /* 0xff8000004d4a7808 */ /* 0x010fe20000800000 */
[----:B------:R-:W-:Y:S01]  /*3f30*/  FMUL.FTZ R46, R46, UR4 ;  /* 0x000000042e2e7c20 */ /* 0x000fe20008410000 */
[----:B---3--:R-:W-:Y:S01]  /*3f40*/  FSEL R64, R64, -INF , P6 ;  /* 0xff80000040407808 */ /* 0x008fe20003000000 */
[----:B------:R-:W-:Y:S01]  /*3f50*/  FMUL.FTZ R47, R47, UR4 ;  /* 0x000000042f2f7c20 */ /* 0x000fe20008410000 */
[----:B------:R-:W-:Y:S01]  /*3f60*/  FSEL R14, R14, -INF , P6 ;  /* 0xff8000000e0e7808 */ /* 0x000fe20003000000 */
[----:B------:R-:W-:Y:S01]  /*3f70*/  FMUL.FTZ R25, R25, UR4 ;  /* 0x0000000419197c20 */ /* 0x000fe20008410000 */
[----:B------:R-:W-:Y:S01]  /*3f80*/  ISETP.GT.AND P6, PT, R66, 0x28, PT ;  /* 0x000000284200780c */ /* 0x000fe20003fc4270 */
[----:B------:R-:W1:Y:S01]  /*3f90*/  MUFU.TANH R3, R75 ;  /* 0x0000004b00037308 */ /* 0x000e620000002400 */
[----:B0-----:R-:W-:Y:S01]  /*3fa0*/  FSEL R2, R2, -INF , P4 ;  /* 0xff80000002027808 */ /* 0x001fe20002000000 */
[----:B------:R-:W-:Y:S01]  /*3fb0*/  FMUL.FTZ R35, R35, UR4 ;  /* 0x0000000423237c20 */ /* 0x000fe20008410000 */
[----:B------:R-:W-:Y:S01]  /*3fc0*/  ISETP.GT.AND P4, PT, R66, 0x18, PT ;  /* 0x000000184200780c */ /* 0x000fe20003f84270 */
[----:B------:R-:W-:Y:S01]  /*3fd0*/  FMUL.FTZ R29, R29, UR4 ;  /* 0x000000041d1d7c20 */ /* 0x000fe20008410000 */
[----:B------:R-:W-:Y:S01]  /*3fe0*/  ULDC UR5, c[0x0][0x988] ;  /* 0x0002620000057ab9 */ /* 0x000fe20000000800 */
[----:B------:R-:W-:Y:S01]  /*3ff0*/  P2R R83, PR, RZ, 0x1 ;  /* 0x00000001ff537803 */ /* 0x000fe20000000000 */
[----:B------:R-:W-:Y:S01]  /*4000*/  FMUL.FTZ R38, R38, UR4 ;  /* 0x0000000426267c20 */ /* 0x000fe20008410000 */
[----:B------:R0:W2:Y:S01]  /*4010*/  MUFU.TANH R20, R67 ;  /* 0x0000004300147308 */ /* 0x0000a20000002400 */
[----:B------:R-:W-:Y:S01]  /*4020*/  FMUL.FTZ R39, R39, UR4 ;  /* 0x0000000427277c20 */ /* 0x000fe20008410000 */
[----:B------:R-:W-:Y:S01]  /*4030*/  FMUL.FTZ R26, R26, UR4 ;  /* 0x000000041a1a7c20 */ /* 0x000fe20008410000 */
[----:B------:R-:W-:Y:S01]  /*4040*/  FMUL.FTZ R27, R27, UR4 ;  /* 0x000000041b1b7c20 */ /* 0x000fe20008410000 */
[----:B------:R-:W-:Y:S01]  /*4050*/  FMUL.FTZ R30, R30, UR4 ;  /* 0x000000041e1e7c20 */ /* 0x000fe20008410000 */
[----:B------:R-:W-:Y:S01]  /*4060*/  FMUL.FTZ R31, R31, UR4 ;  /* 0x000000041f1f7c20 */ /* 0x000fe20008410000 */
[----:B------:R-:W-:-:S02]  /*4070*/  CS2R R118, SRZ ;  /* 0x0000000000767805 */ /* 0x000fc4000001ff00 */
[----:B------:R-:W-:Y:S01]  /*4080*/  CS2R R116, SRZ ;  /* 0x0000000000747805 */ /* 0x000fe2000001ff00 */
[----:B------:R-:W3:Y:S01]  /*4090*/  MUFU.TANH R68, R68 ;  /* 0x0000004400447308 */ /* 0x000ee20000002400 */
[----:B0-----:R-:W-:Y:S02]  /*40a0*/  FMNMX.FTZ R67, R72, R73, !PT ;  /* 0x0000004948437209 */ /* 0x001fe40007810000 */
[----:B-1----:R-:W-:Y:S02]  /*40b0*/  FSEL R3, R3, -INF , P3 ;  /* 0xff80000003037808 */ /* 0x002fe40001800000 */
[----:B------:R-:W-:Y:S02]  /*40c0*/  FMNMX.FTZ R67, R76, R67, !PT ;  /* 0x000000434c437209 */ /* 0x000fe40007810000 */
[----:B------:R-:W-:Y:S01]  /*40d0*/  ISETP.GT.AND P3, PT, R66, 0x19, PT ;  /* 0x000000194200780c */ /* 0x000fe20003f64270 */
[----:B------:R0:W1:Y:S01]  /*40e0*/  MUFU.TANH R10, R78 ;  /* 0x0000004e000a7308 */ /* 0x0000620000002400 */
[----:B------:R-:W-:-:S02]  /*40f0*/  FMNMX.FTZ R67, R74, R67, !PT ;  /* 0x000000434a437209 */ /* 0x000fc40007810000 */
[----:B--2---:R-:W-:Y:S02]  /*4100*/  FSEL R20, R20, -INF , P5 ;  /* 0xff80000014147808 */ /* 0x004fe40002800000 */
[----:B------:R-:W-:-:S03]  /*4110*/  FMNMX.FTZ R67, R64, R67, !PT ;  /* 0x0000004340437209 */ /* 0x000fc60007810000 */
[----:B------:R-:W2:Y:S01]  /*4120*/  MUFU.TANH R69, R69 ;  /* 0x0000004500457308 */ /* 0x000ea20000002400 */
[----:B0-----:R-:W-:Y:S02]  /*4130*/  FSEL R78, R65, -INF , P5 ;  /* 0xff800000414e7808 */ /* 0x001fe40002800000 */
[----:B---3--:R-:W-:Y:S02]  /*4140*/  FSEL R68, R68, -INF , P4 ;  /* 0xff80000044447808 */ /* 0x008fe40002000000 */
[----:B------:R-:W-:Y:S02]  /*4150*/  FMNMX.FTZ R67, R78, R67, !PT ;  /* 0x000000434e437209 */ /* 0x000fe40007810000 */
[----:B------:R-:W-:Y:S01]  /*4160*/  ISETP.GT.AND P5, PT, R66, 0x29, PT ;  /* 0x000000294200780c */ /* 0x000fe20003fa4270 */
[----:B------:R-:W0:Y:S01]  /*4170*/  MUFU.TANH R12, R79 ;  /* 0x0000004f000c7308 */ /* 0x000e220000002400 */
[----:B-1----:R-:W-:Y:S02]  /*4180*/  FSEL R10, R10, -INF , P2 ;  /* 0xff8000000a0a7808 */ /* 0x002fe40001000000 */
[----:B------:R-:W-:-:S02]  /*4190*/  ISETP.GT.AND P2, PT, R66, 0x20, PT ;  /* 0x000000204200780c */ /* 0x000fc40003f44270 */
        /* <DEDUP_REMOVED lines=16> */
[----:B------:R-:W-:Y:S08]  /*42a0*/  MUFU.TANH R71, R71 ;  /* 0x0000004700477308 */ /* 0x000ff00000002400 */
[----:B------:R-:W0:Y:S08]  /*42b0*/  MUFU.TANH R48, R48 ;  /* 0x0000003000307308 */ /* 0x000e300000002400 */
[----:B------:R-:W-:Y:S08]  /*42c0*/  MUFU.TANH R58, R58 ;  /* 0x0000003a003a7308 */ /* 0x000ff00000002400 */
[----:B------:R-:W3:Y:S08]  /*42d0*/  MUFU.TANH R49, R49 ;  /* 0x0000003100317308 */ /* 0x000ef00000002400 */
[----:B------:R-:W-:Y:S08]  /*42e0*/  MUFU.TANH R59, R59 ;  /* 0x0000003b003b7308 */ /* 0x000ff00000002400 */
[----:B------:R-:W-:Y:S08]  /*42f0*/  MUFU.TANH R52, R52 ;  /* 0x0000003400347308 */ /* 0x000ff00000002400 */
[----:B------:R-:W-:Y:S08]  /*4300*/  MUFU.TANH R62, R62 ;  /* 0x0000003e003e7308 */ /* 0x000ff00000002400 */
[----:B------:R1:W-:Y:S08]  /*4310*/  MUFU.TANH R15, R24 ;  /* 0x00000018000f7308 */ /* 0x0003f00000002400 */
[----:B------:R-:W-:Y:S01]  /*4320*/  MUFU.TANH R53, R53 ;  /* 0x0000003500357308 */ /* 0x000fe20000002400 */
[----:B-1----:R-:W-:-:S02]  /*4330*/  FSEL R24, R70, -INF , P4 ;  /* 0xff80000046187808 */ /* 0x002fc40002000000 */
[----:B------:R-:W-:Y:S02]  /*4340*/  ISETP.GT.AND P4, PT, R66, 0x30, PT ;  /* 0x000000304200780c */ /* 0x000fe40003f84270 */
[----:B--2---:R-:W-:Y:S02]  /*4350*/  FSEL R70, R61, -INF , P5 ;  /* 0xff8000003d467808 */ /* 0x004fe40002800000 */
[----:B0-----:R-:W-:Y:S01]  /*4360*/  FSEL R88, R48, -INF , P4 ;  /* 0xff80000030587808 */ /* 0x001fe20002000000 */
[----:B------:R-:W0:Y:S01]  /*4370*/  MUFU.TANH R63, R63 ;  /* 0x0000003f003f7308 */ /* 0x000e220000002400 */
[----:B------:R-:W-:-:S04]  /*4380*/  FMNMX.FTZ R67, R70, R67, !PT ;  /* 0x0000004346437209 */ /* 0x000fc80007810000 */
[----:B------:R-:W-:-:S03]  /*4390*/  FMNMX.FTZ R67, R88, R67, !PT ;  /* 0x0000004358437209 */ /* 0x000fc60007810000 */
[----:B------:R1:W-:Y:S08]  /*43a0*/  MUFU.TANH R21, R28 ;  /* 0x0000001c00157308 */ /* 0x0003f00000002400 */
[----:B------:R0:W-:Y:S01]  /*43b0*/  MUFU.TANH R5, R40 ;  /* 0x0000002800057308 */ /* 0x0001e20000002400 */
[----:B-1----:R-:W-:Y:S02]  /*43c0*/  FSEL R28, R71, -INF , P3 ;  /* 0xff800000471c7808 */ /* 0x002fe40001800000 */
[----:B------:R-:W-:-:S04]  /*43d0*/  ISETP.GT.AND P3, PT, R66, 0x31, PT ;  /* 0x000000314200780c */ /* 0x000fc80003f64270 */
[----:B---3--:R-:W-:Y:S01]  /*43e0*/  FSEL R90, R49, -INF , P3 ;  /* 0xff800000315a7808 */ /* 0x008fe20001800000 */
[----:B------:R-:W-:Y:S01]  /*43f0*/  MUFU.TANH R50, R50 ;  /* 0x0000003200327308 */ /* 0x000fe20000002400 */
[----:B0-----:R-:W-:Y:S02]  /*4400*/  FSEL R40, R63, -INF , P5 ;  /* 0xff8000003f287808 */ /* 0x001fe40002800000 */
[----:B------:R-:W-:Y:S02]  /*4410*/  FMNMX.FTZ R67, R90, R67, !PT ;  /* 0x000000435a437209 */ /* 0x000fe40007810000 */
[----:B------:R-:W-:-:S03]  /*4420*/  ISETP.GT.AND P5, PT, R66, 0x41, PT ;  /* 0x000000414200780c */ /* 0x000fc60003fa4270 */
[----:B------:R0:W-:Y:S08]  /*4430*/  MUFU.TANH R9, R32 ;  /* 0x0000002000097308 */ /* 0x0001f00000002400 */
[----:B------:R-:W1:Y:S01]  /*4440*/  MUFU.TANH R41, R41 ;  /* 0x0000002900297308 */ /* 0x000e620000002400 */
[----:B0-----:R-:W-:Y:S02]  /*4450*/  FSEL R32, R58, -INF , P2 ;  /* 0xff8000003a207808 */ /* 0x001fe40001000000 */
[----:B------:R-:W-:-:S04]  /*4460*/  ISETP.GT.AND P2, PT, R66, 0x38, PT ;  /* 0x000000384200780c */ /* 0x000fc80003f44270 */
[----:B------:R-:W-:Y:S01]  /*4470*/  FSEL R92, R52, -INF , P2 ;  /* 0xff800000345c7808 */ /* 0x000fe20001000000 */
[----:B------:R-:W0:Y:S03]  /*4480*/  MUFU.TANH R51, R51 ;  /* 0x0000003300337308 */ /* 0x000e260000002400 */
[----:B------:R-:W-:-:S05]  /*4490*/  FMNMX.FTZ R67, R92, R67, !PT ;  /* 0x000000435c437209 */ /* 0x000fca0007810000 */
[----:B------:R2:W-:Y:S01]  /*44a0*/  MUFU.TANH R11, R34 ;  /* 0x00000022000b7308 */ /* 0x0005e20000002400 */
[----:B-1----:R-:W-:-:S07]  /*44b0*/  FSEL R96, R41, -INF , P5 ;  /* 0xff80000029607808 */ /* 0x002fce0002800000 */
[----:B------:R0:W-:Y:S01]  /*44c0*/  MUFU.TANH R7, R44 ;  /* 0x0000002c00077308 */ /* 0x0001e20000002400 */
[----:B--2---:R-:W-:Y:S02]  /*44d0*/  FSEL R34, R59, -INF , P1 ;  /* 0xff8000003b227808 */ /* 0x004fe40000800000 */
[----:B------:R-:W-:-:S05]  /*44e0*/  ISETP.GT.AND P1, PT, R66, 0x39, PT ;  /* 0x000000394200780c */ /* 0x000fca0003f24270 */
[----:B------:R-:W-:Y:S01]  /*44f0*/  MUFU.TANH R54, R54 ;  /* 0x0000003600367308 */ /* 0x000fe20000002400 */
[----:B0-----:R-:W-:Y:S02]  /*4500*/  FSEL R44, R51, -INF , P3 ;  /* 0xff800000332c7808 */ /* 0x001fe40001800000 */
[----:B------:R-:W-:-:S05]  /*4510*/  ISETP.GT.AND P3, PT, R66, 0x49, PT ;  /* 0x000000494200780c */ /* 0x000fca0003f64270 */
[----:B------:R0:W-:Y:S08]  /*4520*/  MUFU.TANH R13, R36 ;  /* 0x00000024000d7308 */ /* 0x0001f00000002400 */
[----:B------:R-:W1:Y:S01]  /*4530*/  MUFU.TANH R45, R45 ;  /* 0x0000002d002d7308 */ /* 0x000e620000002400 */
[----:B0-----:R-:W-:Y:S02]  /*4540*/  FSEL R36, R62, -INF , P6 ;  /* 0xff8000003e247808 */ /* 0x001fe40003000000 */
[----:B------:R-:W-:-:S02]  /*4550*/  ISETP.GT.AND P6, PT, R66, 0x40, PT ;  /* 0x000000404200780c */ /* 0x000fc40003fc4270 */
[----:B------:R-:W-:Y:S02]  /*4560*/  FSEL R62, R53, -INF , P1 ;  /* 0xff800000353e7808 */ /* 0x000fe40000800000 */
[----:B------:R-:W-:Y:S01]  /*4570*/  FSEL R94, R5, -INF , P6 ;  /* 0xff800000055e7808 */ /* 0x000fe20003000000 */
[----:B------:R-:W0:Y:S01]  /*4580*/  MUFU.TANH R55, R55 ;  /* 0x0000003700377308 */ /* 0x000e220000002400 */
[----:B------:R-:W-:-:S04]  /*4590*/  FMNMX.FTZ R67, R62, R67, !PT ;  /* 0x000000433e437209 */ /* 0x000fc80007810000 */
[----:B------:R-:W-:-:S03]  /*45a0*/  FMNMX.FTZ R67, R94, R67, !PT ;  /* 0x000000435e437209 */ /* 0x000fc60007810000 */
[----:B------:R2:W3:Y:S01]  /*45b0*/  MUFU.TANH R6, R42 ;  /* 0x0000002a00067308 */ /* 0x0004e20000002400 */
[----:B------:R-:W-:Y:S02]  /*45c0*/  FMNMX.FTZ R67, R96, R67, !PT ;  /* 0x0000004360437209 */ /* 0x000fe40007810000 */
[----:B-1----:R-:W-:-:S05]  /*45d0*/  FSEL R100, R45, -INF , P3 ;  /* 0xff8000002d647808 */ /* 0x002fca0001800000 */
[----:B------:R-:W1:Y:S01]  /*45e0*/  MUFU.TANH R33, R33 ;  /* 0x0000002100217308 */ /* 0x000e620000002400 */
[----:B--2---:R-:W-:Y:S02]  /*45f0*/  FSEL R42, R50, -INF , P4 ;  /* 0xff800000322a7808 */ /* 0x004fe40002000000 */
[C---:B------:R-:W-:Y:S02]  /*4600*/  ISETP.GT.AND P4, PT, R66.reuse, 0x48, PT ;  /* 0x000000484200780c */ /* 0x040fe40003f84270 */
[----:B0-----:R-:W-:Y:S02]  /*4610*/  FSEL R48, R55, -INF , P1 ;  /* 0xff80000037307808 */ /* 0x001fe40000800000 */
[----:B------:R-:W-:Y:S01]  /*4620*/  FSEL R98, R7, -INF , P4 ;  /* 0xff80000007627808 */ /* 0x000fe20002000000 */
[----:B------:R-:W0:Y:S01]  /*4630*/  MUFU.TANH R43, R43 ;  /* 0x0000002b002b7308 */ /* 0x000e220000002400 */
[----:B------:R-:W-:Y:S01]  /*4640*/  ISETP.GT.AND P1, PT, R66, 0x51, PT ;  /* 0x000000514200780c */ /* 0x000fe20003f24270 */
[----:B------:R-:W-:Y:S01]  /*4650*/  IMAD.U32 R7, RZ, RZ, UR5 ;  /* 0x00000005ff077e24 */ /* 0x000fe2000f8e00ff */
[----:B------:R-:W-:-:S02]  /*4660*/  FMNMX.FTZ R67, R98, R67, !PT ;  /* 0x0000004362437209 */ /* 0x000fc40007810000 */
[----:B---3--:R-:W-:Y:S02]  /*4670*/  FSEL R50, R6, -INF , P6 ;  /* 0xff80000006327808 */ /* 0x008fe40003000000 */
[----:B------:R-:W-:Y:S01]  /*4680*/  FMNMX.FTZ R67, R100, R67, !PT ;  /* 0x0000004364437209 */ /* 0x000fe20007810000 */
[----:B------:R2:W3:Y:S01]  /*4690*/  MUFU.TANH R8, R46 ;  /* 0x0000002e00087308 */ /* 0x0004e20000002400 */
[----:B------:R-:W-:Y:S02]  /*46a0*/  ISETP.GT.AND P6, PT, R66, 0x58, PT ;  /* 0x000000584200780c */ /* 0x000fe40003fc4270 */
[----:B-1----:R-:W-:Y:S02]  /*46b0*/  FSEL R104, R33, -INF , P1 ;  /* 0xff80000021687808 */ /* 0x002fe40000800000 */
[----:B------:R-:W-:-:S03]  /*46c0*/  FSEL R106, R13, -INF , P6 ;  /* 0xff8000000d6a7808 */ /* 0x000fc60003000000 */
[----:B------:R-:W1:Y:S01]  /*46d0*/  MUFU.TANH R37, R37 ;  /* 0x0000002500257308 */ /* 0x000e620000002400 */
[----:B--2---:R-:W-:Y:S02]  /*46e0*/  FSEL R46, R54, -INF , P2 ;  /* 0xff800000362e7808 */ /* 0x004fe40001000000 */
[C---:B------:R-:W-:Y:S02]  /*46f0*/  ISETP.GT.AND P2, PT, R66.reuse, 0x50, PT ;  /* 0x000000504200780c */ /* 0x040fe40003f44270 */
[----:B0-----:R-:W-:Y:S02]  /*4700*/  FSEL R52, R43, -INF , P5 ;  /* 0xff8000002b347808 */ /* 0x001fe40002800000 */
[----:B------:R-:W-:Y:S01]  /*4710*/  FSEL R102, R9, -INF , P2 ;  /* 0xff80000009667808 */ /* 0x000fe20001000000 */
[----:B------:R-:W0:Y:S01]  /*4720*/  MUFU.TANH R47, R47 ;  /* 0x0000002f002f7308 */ /* 0x000e220000002400 */
[----:B------:R-:W-:Y:S02]  /*4730*/  ISETP.GT.AND P5, PT, R66, 0x59, PT ;  /* 0x000000594200780c */ /* 0x000fe40003fa4270 */
[----:B------:R-:W-:-:S02]  /*4740*/  FMNMX.FTZ R67, R102, R67, !PT ;  /* 0x0000004366437209 */ /* 0x000fc40007810000 */
[----:B---3--:R-:W-:Y:S02]  /*4750*/  FSEL R54, R8, -INF , P4 ;  /* 0xff80000008367808 */ /* 0x008fe40002000000 */
[----:B------:R-:W-:Y:S01]  /*4760*/  FMNMX.FTZ R67, R104, R67, !PT ;  /* 0x0000004368437209 */ /* 0x000fe20007810000 */
[----:B------:R-:W2:Y:S01]  /*4770*/  MUFU.TANH R25, R25 ;  /* 0x0000001900197308 */ /* 0x000ea20000002400 */
[----:B------:R-:W-:Y:S02]  /*4780*/  ISETP.GT.AND P4, PT, R66, 0x60, PT ;  /* 0x000000604200780c */ /* 0x000fe40003f84270 */
[----:B-1----:R-:W-:Y:S02]  /*4790*/  FSEL R8, R37, -INF , P5 ;  /* 0xff80000025087808 */ /* 0x002fe40002800000 */
[----:B------:R-:W-:Y:S02]  /*47a0*/  FMNMX.FTZ R67, R106, R67, !PT ;  /* 0x000000436a437209 */ /* 0x000fe40007810000 */
[----:B------:R-:W-:Y:S01]  /*47b0*/  FSEL R108, R15, -INF , P4 ;  /* 0xff8000000f6c7808 */ /* 0x000fe20002000000 */
[----:B------:R-:W1:Y:S01]  /*47c0*/  MUFU.TANH R35, R35 ;  /* 0x0000002300237308 */ /* 0x000e620000002400 */
[----:B0-----:R-:W-:-:S02]  /*47d0*/  FSEL R56, R47, -INF , P3 ;  /* 0xff8000002f387808 */ /* 0x001fc40001800000 */
[----:B------:R-:W-:Y:S02]  /*47e0*/  ISETP.GT.AND P3, PT, R66, 0x61, PT ;  /* 0x000000614200780c */ /* 0x000fe40003f64270 */
[----:B------:R-:W-:Y:S02]  /*47f0*/  FMNMX.FTZ R67, R8, R67, !PT ;  /* 0x0000004308437209 */ /* 0x000fe40007810000 */
[----:B------:R-:W-:Y:S01]  /*4800*/  FSEL R58, R11, -INF , P2 ;  /* 0xff8000000b3a7808 */ /* 0x000fe20001000000 */
[----:B------:R-:W0:Y:S01]  /*4810*/  MUFU.TANH R29, R29 ;  /* 0x0000001d001d7308 */ /* 0x000e220000002400 */
[----:B------:R-:W-:Y:S02]  /*4820*/  ISETP.GT.AND P2, PT, R66, 0x68, PT ;  /* 0x000000684200780c */ /* 0x000fe40003f44270 */
[----:B--2---:R-:W-:Y:S02]  /*4830*/  FSEL R110, R25, -INF , P3 ;  /* 0xff800000196e7808 */ /* 0x004fe40001800000 */
[----:B------:R-:W-:-:S02]  /*4840*/  FMNMX.FTZ R67, R108, R67, !PT ;  /* 0x000000436c437209 */ /* 0x000fc40007810000 */
[----:B------:R-:W-:Y:S01]  /*4850*/  FSEL R112, R21, -INF , P2 ;  /* 0xff80000015707808 */ /* 0x000fe20001000000 */
[----:B------:R-:W2:Y:S01]  /*4860*/  MUFU.TANH R38, R38 ;  /* 0x0000002600267308 */ /* 0x000ea20000002400 */
[----:B-1----:R-:W-:Y:S02]  /*4870*/  FSEL R60, R35, -INF , P1 ;  /* 0xff800000233c7808 */ /* 0x002fe40000800000 */
[----:B------:R-:W-:Y:S02]  /*4880*/  ISETP.GT.AND P1, PT, R66, 0x69, PT ;  /* 0x000000694200780c */ /* 0x000fe40003f24270 */
[----:B------:R-:W-:-:S03]  /*4890*/  FMNMX.FTZ R67, R110, R67, !PT ;  /* 0x000000436e437209 */ /* 0x000fc60007810000 */
[----:B------:R-:W-:Y:S01]  /*48a0*/  MUFU.TANH R39, R39 ;  /* 0x0000002700277308 */ /* 0x000fe20000002400 */
[----:B0-----:R-:W-:Y:S02]  /*48b0*/  FSEL R114, R29, -INF , P1 ;  /* 0xff8000001d727808 */ /* 0x001fe40000800000 */
[----:B------:R-:W-:-:S04]  /*48c0*/  FMNMX.FTZ R67, R112, R67, !PT ;  /* 0x0000004370437209 */ /* 0x000fc80007810000 */
[----:B------:R-:W-:Y:S01]  /*48d0*/  FMNMX.FTZ R67, R114, R67, !PT ;  /* 0x0000004372437209 */ /* 0x000fe20007810000 */
[----:B------:R-:W0:Y:S01]  /*48e0*/  MUFU.TANH R26, R26 ;  /* 0x0000001a001a7308 */ /* 0x000e220000002400 */
[----:B--2---:R-:W-:-:S03]  /*48f0*/  FSEL R38, R38, -INF , P6 ;  /* 0xff80000026267808 */ /* 0x004fc60003000000 */
[----:B------:R-:W1:Y:S04]  /*4900*/  SHFL.BFLY PT, R6, R67, 0x2, 0x1f ;  /* 0x0c401f0043067f89 */ /* 0x000e6800000e0000 */
[----:B------:R-:W2:Y:S08]  /*4910*/  MUFU.TANH R27, R27 ;  /* 0x0000001b001b7308 */ /* 0x000eb00000002400 */
[----:B------:R-:W3:Y:S01]  /*4920*/  MUFU.TANH R30, R30 ;  /* 0x0000001e001e7308 */ /* 0x000ee20000002400 */
[----:B0-----:R-:W-:-:S07]  /*4930*/  FSEL R26, R26, -INF , P4 ;  /* 0xff8000001a1a7808 */ /* 0x001fce0002000000 */
[----:B------:R-:W0:Y:S01]  /*4940*/  MUFU.TANH R31, R31 ;  /* 0x0000001f001f7308 */ /* 0x000e220000002400 */
[----:B--2---:R-:W-:Y:S02]  /*4950*/  FSEL R66, R27, -INF , P3 ;  /* 0xff8000001b427808 */ /* 0x004fe40001800000 */
[----:B-1----:R-:W-:-:S05]  /*4960*/  FMNMX.FTZ R5, R67, R6, !PT ;  /* 0x0000000643057209 */ /* 0x002fca0007810000 */
[----:B------:R-:W1:Y:S01]  /*4970*/  SHFL.BFLY PT, R6, R5, 0x1, 0x1f ;  /* 0x0c201f0005067f89 */ /* 0x000e6200000e0000 */
[----:B---3--:R-:W-:Y:S02]  /*4980*/  FSEL R30, R30, -INF , P2 ;  /* 0xff8000001e1e7808 */ /* 0x008fe40001000000 */
[----:B------:R-:W-:Y:S02]  /*4990*/  ISETP.GE.AND P2, PT, R81, 0x71, PT ;  /* 0x000000715100780c */ /* 0x000fe40003f46270 */
[----:B-1----:R-:W-:-:S04]  /*49a0*/  FMNMX.FTZ R6, R5, R6, !PT ;  /* 0x0000000605067209 */ /* 0x002fc80007810000 */
[C---:B------:R-:W-:Y:S01]  /*49b0*/  FSETP.NEU.FTZ.AND P0, PT, R6.reuse, -INF , PT ;  /* 0xff8000000600780b */ /* 0x040fe20003f1d000 */
[----:B------:R-:W-:-:S05]  /*49c0*/  FMUL.FTZ R9, R6, R7 ;  /* 0x0000000706097220 */ /* 0x000fca0000410000 */
[----:B------:R-:W-:Y:S02]  /*49d0*/  FSEL R25, R9, RZ, P0 ;  /* 0x000000ff09197208 */ /* 0x000fe40000000000 */
[----:B------:R-:W-:Y:S02]  /*49e0*/  FMNMX.FTZ R9, R2, R3, !PT ;  /* 0x0000000302097209 */ /* 0x000fe40007810000 */
[----:B------:R-:W-:Y:S01]  /*49f0*/  ISETP.NE.AND P0, PT, R83, RZ, PT ;  /* 0x000000ff5300720c */ /* 0x000fe20003f05270 */
[--C-:B------:R-:W-:Y:S01]  /*4a00*/  FFMA.FTZ R196, R64, R7, -R25.reuse ;  /* 0x0000000740c47223 */ /* 0x100fe20000010819 */
[----:B------:R-:W-:Y:S01]  /*4a10*/  FMNMX.FTZ R9, R10, R9, !PT ;  /* 0x000000090a097209 */ /* 0x000fe20007810000 */
[-CC-:B------:R-:W-:Y:S01]  /*4a20*/  FFMA.FTZ R198, R68, R7.reuse, -R25.reuse ;  /* 0x0000000744c67223 */ /* 0x180fe20000010819 */
[----:B------:R-:W-:Y:S01]  /*4a30*/  FSEL R64, R39, -INF , P5 ;  /* 0xff80000027407808 */ /* 0x000fe20002800000 */
[--C-:B------:R-:W-:Y:S01]  /*4a40*/  FFMA.FTZ R39, R8, R7, -R25.reuse ;  /* 0x0000000708277223 */ /* 0x100fe20000010819 */
[----:B------:R-:W-:Y:S01]  /*4a50*/  FMNMX.FTZ R9, R12, R9, !PT ;  /* 0x000000090c097209 */ /* 0x000fe20007810000 */
[-CC-:B------:R-:W-:Y:S01]  /*4a60*/  FFMA.FTZ R200, R72, R7.reuse, -R25.reuse ;  /* 0x0000000748c87223 */ /* 0x180fe20000010819 */
[----:B0-----:R-:W-:Y:S01]  /*4a70*/  FSEL R68, R31, -INF , P1 ;  /* 0xff8000001f447808 */ /* 0x001fe20000800000 */
        /* <DEDUP_REMOVED lines=28> */
[----:B------:R0:W-:Y:S01]  /*4c40*/  MUFU.EX2 R9, R74 ;  /* 0x0000004a00097308 */ /* 0x0001e20000000800 */
        /* <DEDUP_REMOVED lines=9> */
[----:B------:R-:W-:Y:S01]  /*4ce0*/  FFMA.FTZ R25, R114, R7, -R25 ;  /* 0x0000000772197223 */ /* 0x000fe20000010819 */
[----:B------:R-:W-:-:S02]  /*4cf0*/  CS2R R114, SRZ ;  /* 0x0000000000727805 */ /* 0x000fc4000001ff00 */
[----:B------:R-:W-:Y:S02]  /*4d00*/  CS2R R86, SRZ ;  /* 0x0000000000567805 */ /* 0x000fe4000001ff00 */
[----:B------:R-:W-:Y:S02]  /*4d10*/  FMNMX.FTZ R15, R46, R15, !PT ;  /* 0x0000000f2e0f7209 */ /* 0x000fe40007810000 */
[----:B------:R-:W-:Y:S02]  /*4d20*/  CS2R R82, SRZ ;  /* 0x0000000000527805 */ /* 0x000fe4000001ff00 */
[----:B------:R-:W-:Y:S01]  /*4d30*/  CS2R R76, SRZ ;  /* 0x00000000004c7805 */ /* 0x000fe2000001ff00 */
[----:B------:R1:W-:Y:S01]  /*4d40*/  MUFU.EX2 R11, R78 ;  /* 0x0000004e000b7308 */ /* 0x0003e20000000800 */
[----:B------:R-:W-:Y:S02]  /*4d50*/  FMNMX.FTZ R15, R48, R15, !PT ;  /* 0x0000000f300f7209 */ /* 0x000fe40007810000 */
[----:B0-----:R-:W-:-:S02]  /*4d60*/  CS2R R74, SRZ ;  /* 0x00000000004a7805 */ /* 0x001fc4000001ff00 */
[----:B------:R-:W-:Y:S02]  /*4d70*/  CS2R R72, SRZ ;  /* 0x0000000000487805 */ /* 0x000fe4000001ff00 */
[----:B------:R-:W-:Y:S01]  /*4d80*/  FMNMX.FTZ R15, R50, R15, !PT ;  /* 0x0000000f320f7209 */ /* 0x000fe20007810000 */
[----:B------:R-:W-:Y:S03]  /*4d90*/  MUFU.EX2 R198, R198 ;  /* 0x000000c600c67308 */ /* 0x000fe60000000800 */
[----:B------:R-:W-:Y:S02]  /*4da0*/  FMNMX.FTZ R21, R52, R15, !PT ;  /* 0x0000000f34157209 */ /* 0x000fe40007810000 */
[----:B-1----:R-:W-:Y:S02]  /*4db0*/  CS2R R78, SRZ ;  /* 0x00000000004e7805 */ /* 0x002fe4000001ff00 */
[----:B------:R-:W-:Y:S01]  /*4dc0*/  FMNMX.FTZ R21, R54, R21, !PT ;  /* 0x0000001536157209 */ /* 0x000fe20007810000 */
[----:B------:R0:W-:Y:S03]  /*4dd0*/  MUFU.EX2 R13, R80 ;  /* 0x00000050000d7308 */ /* 0x0001e60000000800 */
[----:B------:R-:W-:-:S04]  /*4de0*/  FMNMX.FTZ R21, R56, R21, !PT ;  /* 0x0000001538157209 */ /* 0x000fc80007810000 */
[----:B------:R-:W-:Y:S01]  /*4df0*/  FMNMX.FTZ R21, R58, R21, !PT ;  /* 0x000000153a157209 */ /* 0x000fe20007810000 */
[----:B------:R-:W-:Y:S03]  /*4e00*/  MUFU.EX2 R192, R192 ;  /* 0x000000c000c07308 */ /* 0x000fe60000000800 */
[----:B------:R-:W-:Y:S02]  /*4e10*/  FMNMX.FTZ R21, R60, R21, !PT ;  /* 0x000000153c157209 */ /* 0x000fe40007810000 */
[----:B0-----:R-:W-:Y:S02]  /*4e20*/  CS2R R80, SRZ ;  /* 0x0000000000507805 */ /* 0x001fe4000001ff00 */
        /* <DEDUP_REMOVED lines=9> */
[----:B------:R-:W-:-:S05]  /*4ec0*/  FMNMX.FTZ R21, R68, R21, !PT ;  /* 0x0000001544157209 */ /* 0x000fca0007810000 */
[----:B------:R-:W1:Y:S01]  /*4ed0*/  SHFL.BFLY PT, R62, R21, 0x2, 0x1f ;  /* 0x0c401f00153e7f89 */ /* 0x000e6200000e0000 */
[----:B------:R-:W-:Y:S01]  /*4ee0*/  MUFU.EX2 R88, R88 ;  /* 0x0000005800587308 */ /* 0x000fe20000000800 */
[----:B0-----:R-:W-:-:S07]  /*4ef0*/  CS2R R70, SRZ ;  /* 0x0000000000467805 */ /* 0x001fce000001ff00 */
[----:B------:R0:W2:Y:S08]  /*4f00*/  MUFU.EX2 R27, R90 ;  /* 0x0000005a001b7308 */ /* 0x0000b00000000800 */
[----:B------:R-:W-:Y:S01]  /*4f10*/  MUFU.EX2 R92, R92 ;  /* 0x0000005c005c7308 */ /* 0x000fe20000000800 */
[----:B0-----:R-:W-:Y:S02]  /*4f20*/  CS2R R90, SRZ ;  /* 0x00000000005a7805 */ /* 0x001fe4000001ff00 */
[----:B-1----:R-:W-:-:S05]  /*4f30*/  FMNMX.FTZ R62, R21, R62, !PT ;  /* 0x0000003e153e7209 */ /* 0x002fca0007810000 */
[----:B------:R-:W0:Y:S01]  /*4f40*/  MUFU.EX2 R31, R31 ;  /* 0x0000001f001f7308 */ /* 0x000e220000000800 */
[----:B--2---:R-:W-:Y:S01]  /*4f50*/  F2FP.F16.F32.PACK_AB R188, R27, R88 ;  /* 0x000000581bbc723e */ /* 0x004fe200000000ff */
[----:B------:R-:W1:Y:S06]  /*4f60*/  SHFL.BFLY PT, R21, R62, 0x1, 0x1f ;  /* 0x0c201f003e157f89 */ /* 0x000e6c00000e0000 */
[----:B------:R-:W-:Y:S08]  /*4f70*/  MUFU.EX2 R94, R94 ;  /* 0x0000005e005e7308 */ /* 0x000ff00000000800 */
[----:B------:R2:W3:Y:S01]  /*4f80*/  MUFU.EX2 R33, R96 ;  /* 0x0000006000217308 */ /* 0x0004e20000000800 */
[----:B0-----:R-:W-:-:S07]  /*4f90*/  F2FP.F16.F32.PACK_AB R190, R31, R92 ;  /* 0x0000005c1fbe723e */ /* 0x001fce00000000ff */
[----:B------:R-:W-:Y:S01]  /*4fa0*/  MUFU.EX2 R98, R98 ;  /* 0x0000006200627308 */ /* 0x000fe20000000800 */
[----:B--2---:R-:W-:Y:S02]  /*4fb0*/  CS2R R96, SRZ ;  /* 0x0000000000607805 */ /* 0x004fe4000001ff00 */
[----:B-1----:R-:W-:Y:S02]  /*4fc0*/  FMNMX.FTZ R8, R62, R21, !PT ;  /* 0x000000153e087209 */ /* 0x002fe40007810000 */
[----:B------:R-:W-:Y:S02]  /*4fd0*/  CS2R R62, SRZ ;  /* 0x00000000003e7805 */ /* 0x000fe4000001ff00 */
[C---:B------:R-:W-:Y:S01]  /*4fe0*/  FSETP.NEU.FTZ.AND P1, PT, R8.reuse, -INF , PT ;  /* 0xff8000000800780b */ /* 0x040fe20003f3d000 */
[----:B------:R-:W-:Y:S01]  /*4ff0*/  FMUL.FTZ R41, R8, R7 ;  /* 0x0000000708297220 */ /* 0x000fe20000410000 */
[----:B------:R-:W0:Y:S01]  /*5000*/  MUFU.EX2 R35, R100 ;  /* 0x0000006400237308 */ /* 0x000e220000000800 */
[----:B---3--:R-:W-:-:S03]  /*5010*/  F2FP.F16.F32.PACK_AB R184, R33, R94 ;  /* 0x0000005e21b8723e */ /* 0x008fc600000000ff */
[----:B------:R-:W-:Y:S02]  /*5020*/  FSEL R41, R41, RZ, P1 ;  /* 0x000000ff29297208 */ /* 0x000fe40000800000 */
[----:B------:R-:W-:Y:S02]  /*5030*/  ISETP.NE.AND P1, PT, R18, RZ, PT ;  /* 0x000000ff1200720c */ /* 0x000fe40003f25270 */
        /* <DEDUP_REMOVED lines=16> */
[----:B------:R1:W2:Y:S01]  /*5140*/  MUFU.EX2 R201, R3 ;  /* 0x0000000300c97308 */ /* 0x0002a20000000800 */
[-CC-:B------:R-:W-:Y:S01]  /*5150*/  FFMA.FTZ R46, R46, R7.reuse, -R41.reuse ;  /* 0x000000072e2e7223 */ /* 0x180fe20000010829 */
[-CC-:B------:R-:W-:Y:S01]  /*5160*/  FFMA.FTZ R48, R48, R7.reuse, -R41.reuse ;  /* 0x0000000730307223 */ /* 0x180fe20000010829 */
[-CC-:B------:R-:W-:Y:S01]  /*5170*/  FFMA.FTZ R50, R50, R7.reuse, -R41.reuse ;  /* 0x0000000732327223 */ /* 0x180fe20000010829 */
[-CC-:B------:R-:W-:Y:S01]  /*5180*/  FFMA.FTZ R52, R52, R7.reuse, -R41.reuse ;  /* 0x0000000734347223 */ /* 0x180fe20000010829 */
[-CC-:B------:R-:W-:Y:S01]  /*5190*/  FFMA.FTZ R54, R54, R7.reuse, -R41.reuse ;  /* 0x0000000736367223 */ /* 0x180fe20000010829 */
[-CC-:B------:R-:W-:Y:S01]  /*51a0*/  FFMA.FTZ R56, R56, R7.reuse, -R41.reuse ;  /* 0x0000000738387223 */ /* 0x180fe20000010829 */
[-C--:B------:R-:W-:Y:S01]  /*51b0*/  FFMA.FTZ R58, R58, R7.reuse, -R41 ;  /* 0x000000073a3a7223 */ /* 0x080fe20000010829 */
[----:B------:R-:W3:Y:S01]  /*51c0*/  MUFU.EX2 R10, R10 ;  /* 0x0000000a000a7308 */ /* 0x000ee20000000800 */
[----:B-1----:R-:W-:Y:S01]  /*51d0*/  FADD.FTZ R3, R200, R5 ;  /* 0x00000005c8037221 */ /* 0x002fe20000010000 */
[----:B------:R-:W-:Y:S01]  /*51e0*/  F2FP.F16.F32.PACK_AB R200, R5, R200 ;  /* 0x000000c805c8723e */ /* 0x000fe200000000ff */
[-CC-:B------:R-:W-:Y:S01]  /*51f0*/  FFMA.FTZ R60, R60, R7.reuse, -R41.reuse ;  /* 0x000000073c3c7223 */ /* 0x180fe20000010829 */
[-CC-:B------:R-:W-:Y:S01]  /*5200*/  FFMA.FTZ R38, R38, R7.reuse, -R41.reuse ;  /* 0x0000000726267223 */ /* 0x180fe20000010829 */
[-CC-:B------:R-:W-:Y:S01]  /*5210*/  FFMA.FTZ R64, R64, R7.reuse, -R41.reuse ;  /* 0x0000000740407223 */ /* 0x180fe20000010829 */
[-CC-:B------:R-:W-:Y:S01]  /*5220*/  FFMA.FTZ R26, R26, R7.reuse, -R41.reuse ;  /* 0x000000071a1a7223 */ /* 0x180fe20000010829 */
[-CC-:B------:R-:W-:Y:S01]  /*5230*/  FFMA.FTZ R66, R66, R7.reuse, -R41.reuse ;  /* 0x0000000742427223 */ /* 0x180fe20000010829 */
[----:B------:R1:W4:Y:S01]  /*5240*/  MUFU.EX2 R203, R12 ;  /* 0x0000000c00cb7308 */ /* 0x0003220000000800 */
[-CC-:B------:R-:W-:Y:S01]  /*5250*/  FFMA.FTZ R30, R30, R7.reuse, -R41.reuse ;  /* 0x000000071e1e7223 */ /* 0x180fe20000010829 */
[----:B------:R-:W-:Y:S01]  /*5260*/  FFMA.FTZ R41, R68, R7, -R41 ;  /* 0x0000000744297223 */ /* 0x000fe20000010829 */
[----:B0-----:R-:W-:-:S02]  /*5270*/  F2FP.F16.F32.PACK_AB R186, R35, R98 ;  /* 0x0000006223ba723e */ /* 0x001fc400000000ff */
[----:B------:R-:W-:Y:S02]  /*5280*/  CS2R R100, SRZ ;  /* 0x0000000000647805 */ /* 0x000fe4000001ff00 */
[----:B------:R-:W-:Y:S01]  /*5290*/  CS2R R68, SRZ ;  /* 0x0000000000447805 */ /* 0x000fe2000001ff00 */
[----:B------:R-:W0:Y:S01]  /*52a0*/  MUFU.EX2 R14, R14 ;  /* 0x0000000e000e7308 */ /* 0x000e220000000800 */
[----:B-1----:R-:W-:Y:S01]  /*52b0*/  FADD.FTZ R12, R202, R3 ;  /* 0x00000003ca0c7221 */ /* 0x002fe20000010000 */
[----:B------:R-:W-:-:S03]  /*52c0*/  F2FP.F16.F32.PACK_AB R202, R9, R202 ;  /* 0x000000ca09ca723e */ /* 0x000fc600000000ff */
[----:B------:R-:W-:-:S03]  /*52d0*/  FADD.FTZ R3, R9, R12 ;  /* 0x0000000c09037221 */ /* 0x000fc60000010000 */
[----:B------:R1:W5:Y:S01]  /*52e0*/  MUFU.EX2 R197, R20 ;  /* 0x0000001400c57308 */ /* 0x0003620000000800 */
[----:B------:R-:W-:Y:S01]  /*52f0*/  FADD.FTZ R12, R196, R3 ;  /* 0x00000003c40c7221 */ /* 0x000fe20000010000 */
[----:B--2---:R-:W-:Y:S01]  /*5300*/  FADD.FTZ R3, R2, R201 ;  /* 0x000000c902037221 */ /* 0x004fe20000010000 */
[----:B------:R-:W-:Y:S02]  /*5310*/  F2FP.F16.F32.PACK_AB R201, R201, R2 ;  /* 0x00000002c9c9723e */ /* 0x000fe400000000ff */
[C---:B------:R-:W-:Y:S01]  /*5320*/  FADD.FTZ R43, R11.reuse, R12 ;  /* 0x0000000c0b2b7221 */ /* 0x040fe20000010000 */
[----:B---3--:R-:W-:Y:S01]  /*5330*/  FADD.FTZ R12, R10, R3 ;  /* 0x000000030a0c7221 */ /* 0x008fe20000010000 */
[----:B------:R-:W-:Y:S01]  /*5340*/  F2FP.F16.F32.PACK_AB R196, R11, R196 ;  /* 0x000000c40bc4723e */ /* 0x000fe200000000ff */
[----:B------:R-:W2:Y:S01]  /*5350*/  MUFU.EX2 R24, R24 ;  /* 0x0000001800187308 */ /* 0x000ea20000000800 */
[----:B-1----:R-:W-:Y:S01]  /*5360*/  FADD.FTZ R20, R198, R43 ;  /* 0x0000002bc6147221 */ /* 0x002fe20000010000 */
[----:B----4-:R-:W-:Y:S01]  /*5370*/  FADD.FTZ R3, R203, R12 ;  /* 0x0000000ccb037221 */ /* 0x010fe20000010000 */
[----:B------:R-:W-:-:S02]  /*5380*/  F2FP.F16.F32.PACK_AB R198, R13, R198 ;  /* 0x000000c60dc6723e */ /* 0x000fc400000000ff */
[----:B------:R-:W-:Y:S01]  /*5390*/  FADD.FTZ R43, R13, R20 ;  /* 0x000000140d2b7221 */ /* 0x000fe20000010000 */
[----:B0-----:R-:W-:Y:S01]  /*53a0*/  FADD.FTZ R12, R14, R3 ;  /* 0x000000030e0c7221 */ /* 0x001fe20000010000 */
[----:B------:R-:W-:Y:S01]  /*53b0*/  F2FP.F16.F32.PACK_AB R203, R203, R10 ;  /* 0x0000000acbcb723e */ /* 0x000fe200000000ff */
[----:B------:R-:W0:Y:S01]  /*53c0*/  MUFU.EX2 R199, R28 ;  /* 0x0000001c00c77308 */ /* 0x000e220000000800 */
[----:B------:R-:W-:Y:S01]  /*53d0*/  FADD.FTZ R20, R192, R43 ;  /* 0x0000002bc0147221 */ /* 0x000fe20000010000 */
[----:B-----5:R-:W-:Y:S01]  /*53e0*/  FADD.FTZ R3, R197, R12 ;  /* 0x0000000cc5037221 */ /* 0x020fe20000010000 */
[C---:B------:R-:W-:Y:S02]  /*53f0*/  F2FP.F16.F32.PACK_AB R192, R15.reuse, R192 ;  /* 0x000000c00fc0723e */ /* 0x040fe400000000ff */
[----:B------:R-:W-:Y:S01]  /*5400*/  FADD.FTZ R43, R15, R20 ;  /* 0x000000140f2b7221 */ /* 0x000fe20000010000 */
[----:B------:R-:W-:Y:S02]  /*5410*/  F2FP.F16.F32.PACK_AB R197, R197, R14 ;  /* 0x0000000ec5c5723e */ /* 0x000fe400000000ff */
[----:B------:R-:W1:Y:S01]  /*5420*/  MUFU.EX2 R32, R32 ;  /* 0x0000002000207308 */ /* 0x000e620000000800 */
[----:B--2---:R-:W-:Y:S01]  /*5430*/  FADD.FTZ R12, R24, R3 ;  /* 0x00000003180c7221 */ /* 0x004fe20000010000 */
[----:B------:R-:W-:-:S02]  /*5440*/  @P1 VIADD R3, R0, 0x36840 ;  /* 0x0003684000031836 */ /* 0x000fc40000000000 */
[----:B------:R-:W-:Y:S01]  /*5450*/  FADD.FTZ R20, R194, R43 ;  /* 0x0000002bc2147221 */ /* 0x000fe20000010000 */
[----:B------:R-:W-:-:S03]  /*5460*/  F2FP.F16.F32.PACK_AB R194, R29, R194 ;  /* 0x000000c21dc2723e */ /* 0x000fc600000000ff */
[----:B------:R-:W-:Y:S01]  /*5470*/  FADD.FTZ R45, R29, R20 ;  /* 0x000000141d2d7221 */ /* 0x000fe20000010000 */
[----:B------:R-:W2:Y:S01]  /*5480*/  MUFU.EX2 R193, R34 ;  /* 0x0000002200c17308 */ /* 0x000ea20000000800 */
[C---:B0-----:R-:W-:Y:S01]  /*5490*/  FADD.FTZ R43, R199.reuse, R12 ;  /* 0x0000000cc72b7221 */ /* 0x041fe20000010000 */
[----:B------:R-:W-:Y:S01]  /*54a0*/  @P1 PRMT R3, R22, 0x654, R3 ;  /* 0x0000065416031816 */ /* 0x000fe20000000003 */
[----:B------:R-:W-:Y:S01]  /*54b0*/  FADD.FTZ R12, R88, R45 ;  /* 0x0000002d580c7221 */ /* 0x000fe20000010000 */
[----:B------:R-:W-:Y:S02]  /*54c0*/  F2FP.F16.F32.PACK_AB R199, R199, R24 ;  /* 0x00000018c7c7723e */ /* 0x000fe400000000ff */
[----:B------:R-:W-:Y:S01]  /*54d0*/  CS2R R88, SRZ ;  /* 0x0000000000587805 */ /* 0x000fe2000001ff00 */
[----:B------:R2:W-:Y:S01]  /*54e0*/  @P1 SYNCS.ARRIVE.TRANS64.RED.A1T0 RZ, [R3+URZ], RZ ;  /* 0x000000ff03ff19a7 */ /* 0x0005e2000810043f */
[----:B------:R-:W-:Y:S01]  /*54f0*/  CS2R R28, SRZ ;  /* 0x00000000001c7805 */ /* 0x000fe2000001ff00 */
[----:B------:R-:W0:Y:S01]  /*5500*/  MUFU.EX2 R36, R36 ;  /* 0x0000002400247308 */ /* 0x000e220000000800 */
[----:B-1----:R-:W-:Y:S01]  /*5510*/  FADD.FTZ R0, R32, R43 ;  /* 0x0000002b20007221 */ /* 0x002fe20000010000 */
[----:B------:R-:W-:-:S04]  /*5520*/  FADD.FTZ R43, R27, R12 ;  /* 0x0000000c1b2b7221 */ /* 0x000fc80000010000 */
[----:B------:R-:W-:Y:S01]  /*5530*/  FADD.FTZ R12, R92, R43 ;  /* 0x0000002b5c0c7221 */ /* 0x000fe20000010000 */
[----:B------:R-:W-:Y:S01]  /*5540*/  CS2R R92, SRZ ;  /* 0x00000000005c7805 */ /* 0x000fe2000001ff00 */
[----:B------:R-:W1:Y:S01]  /*5550*/  MUFU.EX2 R195, R40 ;  /* 0x0000002800c37308 */ /* 0x000e620000000800 */
[----:B--2---:R-:W-:Y:S01]  /*5560*/  FADD.FTZ R3, R193, R0 ;  /* 0x00000000c1037221 */ /* 0x004fe20000010000 */
[----:B------:R-:W-:Y:S01]  /*5570*/  FADD.FTZ R43, R31, R12 ;  /* 0x0000000c1f2b7221 */ /* 0x000fe20000010000 */
[----:B------:R-:W-:-:S03]  /*5580*/  F2FP.F16.F32.PACK_AB R193, R193, R32 ;  /* 0x00000020c1c1723e */ /* 0x000fc600000000ff */
[----:B------:R-:W-:Y:S01]  /*5590*/  FADD.FTZ R12, R94, R43 ;  /* 0x0000002b5e0c7221 */ /* 0x000fe20000010000 */
[----:B------:R-:W-:Y:S01]  /*55a0*/  CS2R R94, SRZ ;  /* 0x00000000005e7805 */ /* 0x000fe2000001ff00 */
[----:B------:R-:W2:Y:S01]  /*55b0*/  MUFU.EX2 R42, R42 ;  /* 0x0000002a002a7308 */ /* 0x000ea20000000800 */
[----:B0-----:R-:W-:Y:S01]  /*55c0*/  FADD.FTZ R0, R36, R3 ;  /* 0x0000000324007221 */ /* 0x001fe20000010000 */
[----:B------:R-:W-:Y:S01]  /*55d0*/  FADD.FTZ R43, R33, R12 ;  /* 0x0000000c212b7221 */ /* 0x000fe20000010000 */
[----:B------:R-:W-:-:S03]  /*55e0*/  CS2R R32, SRZ ;  /* 0x0000000000207805 */ /* 0x000fc6000001ff00 */
[----:B------:R-:W-:Y:S01]  /*55f0*/  FADD.FTZ R12, R98, R43 ;  /* 0x0000002b620c7221 */ /* 0x000fe20000010000 */
[----:B------:R-:W-:Y:S01]  /*5600*/  CS2R R98, SRZ ;  /* 0x0000000000627805 */ /* 0x000fe2000001ff00 */
[----:B------:R0:W3:Y:S01]  /*5610*/  MUFU.EX2 R189, R44 ;  /* 0x0000002c00bd7308 */ /* 0x0000e20000000800 */
[----:B-1----:R-:W-:Y:S01]  /*5620*/  FADD.FTZ R3, R195, R0 ;  /* 0x00000000c3037221 */ /* 0x002fe20000010000 */
[----:B------:R-:W-:Y:S01]  /*5630*/  FADD.FTZ R5, R35, R12 ;  /* 0x0000000c23057221 */ /* 0x000fe20000010000 */
[----:B------:R-:W-:Y:S02]  /*5640*/  F2FP.F16.F32.PACK_AB R195, R195, R36 ;  /* 0x00000024c3c3723e */ /* 0x000fe400000000ff */
[----:B------:R-:W-:Y:S01]  /*5650*/  CS2R R34, SRZ ;  /* 0x0000000000227805 */ /* 0x000fe2000001ff00 */
[----:B------:R-:W-:Y:S02]  /*5660*/  FADD.FTZ R12, R102, R5 ;  /* 0x00000005660c7221 */ /* 0x000fe40000010000 */
[----:B------:R-:W1:Y:S01]  /*5670*/  MUFU.EX2 R46, R46 ;  /* 0x0000002e002e7308 */ /* 0x000e620000000800 */
[----:B--2---:R-:W-:Y:S01]  /*5680*/  FADD.FTZ R0, R42, R3 ;  /* 0x000000032a007221 */ /* 0x004fe20000010000 */
[----:B0-----:R-:W-:-:S06]  /*5690*/  CS2R R44, SRZ ;  /* 0x00000000002c7805 */ /* 0x001fcc000001ff00 */
[----:B------:R0:W2:Y:S01]  /*56a0*/  MUFU.EX2 R191, R48 ;  /* 0x0000003000bf7308 */ /* 0x0000a20000000800 */
[C---:B---3--:R-:W-:Y:S01]  /*56b0*/  FADD.FTZ R3, R189.reuse, R0 ;  /* 0x00000000bd037221 */ /* 0x048fe20000010000 */
[----:B------:R-:W-:Y:S02]  /*56c0*/  F2FP.F16.F32.PACK_AB R189, R189, R42 ;  /* 0x0000002abdbd723e */ /* 0x000fe400000000ff */
[----:B------:R-:W-:-:S04]  /*56d0*/  CS2R R42, SRZ ;  /* 0x00000000002a7805 */ /* 0x000fc8000001ff00 */
[----:B------:R-:W3:Y:S01]  /*56e0*/  MUFU.EX2 R50, R50 ;  /* 0x0000003200327308 */ /* 0x000ee20000000800 */
[----:B-1----:R-:W-:Y:S01]  /*56f0*/  FADD.FTZ R0, R46, R3 ;  /* 0x000000032e007221 */ /* 0x002fe20000010000 */
[----:B0-----:R-:W-:-:S06]  /*5700*/  CS2R R48, SRZ ;  /* 0x0000000000307805 */ /* 0x001fcc000001ff00 */
[----:B------:R0:W1:Y:S01]  /*5710*/  MUFU.EX2 R185, R52 ;  /* 0x0000003400b97308 */ /* 0x0000620000000800 */
[C---:B--2---:R-:W-:Y:S01]  /*5720*/  FADD.FTZ R3, R191.reuse, R0 ;  /* 0x00000000bf037221 */ /* 0x044fe20000010000 */
[----:B------:R-:W-:Y:S02]  /*5730*/  F2FP.F16.F32.PACK_AB R191, R191, R46 ;  /* 0x0000002ebfbf723e */ /* 0x000fe400000000ff */
[----:B------:R-:W-:-:S04]  /*5740*/  CS2R R46, SRZ ;  /* 0x00000000002e7805 */ /* 0x000fc8000001ff00 */
[----:B------:R2:W4:Y:S01]  /*5750*/  MUFU.EX2 R37, R104 ;  /* 0x0000006800257308 */ /* 0x0005220000000800 */
[----:B---3--:R-:W-:Y:S01]  /*5760*/  FADD.FTZ R0, R50, R3 ;  /* 0x0000000332007221 */ /* 0x008fe20000010000 */
[----:B0-----:R-:W-:-:S06]  /*5770*/  CS2R R52, SRZ ;  /* 0x0000000000347805 */ /* 0x001fcc000001ff00 */
[----:B------:R-:W0:Y:S01]  /*5780*/  MUFU.EX2 R54, R54 ;  /* 0x0000003600367308 */ /* 0x000e220000000800 */
[C---:B-1----:R-:W-:Y:S01]  /*5790*/  FADD.FTZ R3, R185.reuse, R0 ;  /* 0x00000000b9037221 */ /* 0x042fe20000010000 */
[----:B------:R-:W-:Y:S02]  /*57a0*/  F2FP.F16.F32.PACK_AB R185, R185, R50 ;  /* 0x00000032b9b9723e */ /* 0x000fe400000000ff */
[----:B--2---:R-:W-:Y:S02]  /*57b0*/  CS2R R104, SRZ ;  /* 0x0000000000687805 */ /* 0x004fe4000001ff00 */
[----:B------:R-:W-:Y:S02]  /*57c0*/  CS2R R50, SRZ ;  /* 0x0000000000327805 */ /* 0x000fe4000001ff00 */
[----:B------:R-:W1:Y:S01]  /*57d0*/  MUFU.EX2 R106, R106 ;  /* 0x0000006a006a7308 */ /* 0x000e620000000800 */
[C---:B----4-:R-:W-:Y:S01]  /*57e0*/  FADD.FTZ R5, R37.reuse, R12 ;  /* 0x0000000c25057221 */ /* 0x050fe20000010000 */
[----:B------:R-:W-:-:S02]  /*57f0*/  F2FP.F16.F32.PACK_AB R180, R37, R102 ;  /* 0x0000006625b4723e */ /* 0x000fc400000000ff */
[----:B------:R-:W-:Y:S02]  /*5800*/  CS2R R102, SRZ ;  /* 0x0000000000667805 */ /* 0x000fe4000001ff00 */
[----:B------:R-:W-:Y:S02]  /*5810*/  CS2R R36, SRZ ;  /* 0x0000000000247805 */ /* 0x000fe4000001ff00 */
[----:B------:R2:W3:Y:S01]  /*5820*/  MUFU.EX2 R187, R56 ;  /* 0x0000003800bb7308 */ /* 0x0004e20000000800 */
[----:B0-----:R-:W-:-:S07]  /*5830*/  FADD.FTZ R0, R54, R3 ;  /* 0x0000000336007221 */ /* 0x001fce0000010000 */
[----:B------:R-:W0:Y:S01]  /*5840*/  MUFU.EX2 R39, R39 ;  /* 0x0000002700277308 */ /* 0x000e220000000800 */
[----:B-1----:R-:W-:Y:S01]  /*5850*/  FADD.FTZ R12, R106, R5 ;  /* 0x000000056a0c7221 */ /* 0x002fe20000010000 */
[----:B--2---:R-:W-:-:S06]  /*5860*/  CS2R R56, SRZ ;  /* 0x0000000000387805 */ /* 0x004fcc000001ff00 */
[----:B------:R-:W1:Y:S01]  /*5870*/  MUFU.EX2 R58, R58 ;  /* 0x0000003a003a7308 */ /* 0x000e620000000800 */
[C---:B---3--:R-:W-:Y:S01]  /*5880*/  FADD.FTZ R3, R187.reuse, R0 ;  /* 0x00000000bb037221 */ /* 0x048fe20000010000 */
[----:B------:R-:W-:Y:S02]  /*5890*/  F2FP.F16.F32.PACK_AB R187, R187, R54 ;  /* 0x00000036bbbb723e */ /* 0x000fe400000000ff */
[----:B------:R-:W-:-:S04]  /*58a0*/  CS2R R54, SRZ ;  /* 0x0000000000367805 */ /* 0x000fc8000001ff00 */
[----:B------:R-:W2:Y:S01]  /*58b0*/  MUFU.EX2 R108, R108 ;  /* 0x0000006c006c7308 */ /* 0x000ea20000000800 */
[C---:B0-----:R-:W-:Y:S01]  /*58c0*/  FADD.FTZ R5, R39.reuse, R12 ;  /* 0x0000000c27057221 */ /* 0x041fe20000010000 */
[----:B------:R-:W-:Y:S02]  /*58d0*/  F2FP.F16.F32.PACK_AB R182, R39, R106 ;  /* 0x0000006a27b6723e */ /* 0x000fe400000000ff */
[----:B------:R-:W-:-:S04]  /*58e0*/  CS2R R106, SRZ ;  /* 0x00000000006a7805 */ /* 0x000fc8000001ff00 */
[----:B------:R0:W3:Y:S01]  /*58f0*/  MUFU.EX2 R181, R60 ;  /* 0x0000003c00b57308 */ /* 0x0000e20000000800 */
[----:B-1----:R-:W-:-:S07]  /*5900*/  FADD.FTZ R0, R58, R3 ;  /* 0x000000033a007221 */ /* 0x002fce0000010000 */
[----:B------:R1:W4:Y:S01]  /*5910*/  MUFU.EX2 R21, R110 ;  /* 0x0000006e00157308 */ /* 0x0003220000000800 */
[----:B--2---:R-:W-:Y:S01]  /*5920*/  FADD.FTZ R12, R108, R5 ;  /* 0x000000056c0c7221 */ /* 0x004fe20000010000 */
[----:B0-----:R-:W-:-:S06]  /*5930*/  CS2R R60, SRZ ;  /* 0x00000000003c7805 */ /* 0x001fcc000001ff00 */
[----:B------:R-:W0:Y:S01]  /*5940*/  MUFU.EX2 R38, R38 ;  /* 0x0000002600267308 */ /* 0x000e220000000800 */
[C---:B---3--:R-:W-:Y:S01]  /*5950*/  FADD.FTZ R3, R181.reuse, R0 ;  /* 0x00000000b5037221 */ /* 0x048fe20000010000 */
[----:B------:R-:W-:Y:S02]  /*5960*/  F2FP.F16.F32.PACK_AB R181, R181, R58 ;  /* 0x0000003ab5b5723e */ /* 0x000fe400000000ff */
[----:B-1----:R-:W-:Y:S02]  /*5970*/  CS2R R110, SRZ ;  /* 0x00000000006e7805 */ /* 0x002fe4000001ff00 */
[----:B------:R-:W-:Y:S02]  /*5980*/  CS2R R58, SRZ ;  /* 0x00000000003a7805 */ /* 0x000fe4000001ff00 */
[----:B------:R-:W1:Y:S01]  /*5990*/  MUFU.EX2 R112, R112 ;  /* 0x0000007000707308 */ /* 0x000e620000000800 */
[C---:B----4-:R-:W-:Y:S01]  /*59a0*/  FADD.FTZ R5, R21.reuse, R12 ;  /* 0x0000000c15057221 */ /* 0x050fe20000010000 */
[----:B------:R-:W-:-:S02]  /*59b0*/  F2FP.F16.F32.PACK_AB R176, R21, R108 ;  /* 0x0000006c15b0723e */ /* 0x000fc400000000ff */
[----:B------:R-:W-:-:S04]  /*59c0*/  CS2R R108, SRZ ;  /* 0x00000000006c7805 */ /* 0x000fc8000001ff00 */
[----:B------:R2:W3:Y:S01]  /*59d0*/  MUFU.EX2 R183, R64 ;  /* 0x0000004000b77308 */ /* 0x0004e20000000800 */
[----:B0-----:R-:W-:-:S07]  /*59e0*/  FADD.FTZ R0, R38, R3 ;  /* 0x0000000326007221 */ /* 0x001fce0000010000 */
[----:B------:R-:W0:Y:S01]  /*59f0*/  MUFU.EX2 R26, R26 ;  /* 0x0000001a001a7308 */ /* 0x000e220000000800 */
[----:B-1----:R-:W-:Y:S01]  /*5a00*/  FADD.FTZ R12, R112, R5 ;  /* 0x00000005700c7221 */ /* 0x002fe20000010000 */
[----:B--2---:R-:W-:-:S06]  /*5a10*/  CS2R R64, SRZ ;  /* 0x0000000000407805 */ /* 0x004fcc000001ff00 */
[----:B------:R1:W2:Y:S01]  /*5a20*/  MUFU.EX2 R177, R66 ;  /* 0x0000004200b17308 */ /* 0x0002a20000000800 */
[C---:B---3--:R-:W-:Y:S01]  /*5a30*/  FADD.FTZ R5, R183.reuse, R0 ;  /* 0x00000000b7057221 */ /* 0x048fe20000010000 */
[----:B------:R-:W-:Y:S02]  /*5a40*/  F2FP.F16.F32.PACK_AB R183, R183, R38 ;  /* 0x00000026b7b7723e */ /* 0x000fe400000000ff */
[----:B------:R-:W-:-:S04]  /*5a50*/  CS2R R38, SRZ ;  /* 0x0000000000267805 */ /* 0x000fc8000001ff00 */
[----:B------:R-:W3:Y:S01]  /*5a60*/  MUFU.EX2 R30, R30 ;  /* 0x0000001e001e7308 */ /* 0x000ee20000000800 */
[----:B0-----:R-:W-:Y:S01]  /*5a70*/  FADD.FTZ R0, R26, R5 ;  /* 0x000000051a007221 */ /* 0x001fe20000010000 */
[----:B-1----:R-:W-:-:S06]  /*5a80*/  CS2R R66, SRZ ;  /* 0x0000000000427805 */ /* 0x002fcc000001ff00 */
[----:B------:R-:W0:Y:S01]  /*5a90*/  MUFU.EX2 R25, R25 ;  /* 0x0000001900197308 */ /* 0x000e220000000800 */
[C---:B--2---:R-:W-:Y:S01]  /*5aa0*/  FADD.FTZ R5, R177.reuse, R0 ;  /* 0x00000000b1057221 */ /* 0x044fe20000010000 */
[----:B------:R-:W-:Y:S01]  /*5ab0*/  F2FP.F16.F32.PACK_AB R177, R177, R26 ;  /* 0x0000001ab1b1723e */ /* 0x000fe200000000ff */
[----:B------:R-:W-:Y:S01]  /*5ac0*/  IMAD.MOV.U32 R0, RZ, RZ, 0x3f800000 ;  /* 0x3f800000ff007424 */ /* 0x000fe200078e00ff */
[----:B------:R-:W-:-:S04]  /*5ad0*/  CS2R R26, SRZ ;  /* 0x00000000001a7805 */ /* 0x000fc8000001ff00 */
[----:B------:R-:W1:Y:S01]  /*5ae0*/  MUFU.EX2 R41, R41 ;  /* 0x0000002900297308 */ /* 0x000e620000000800 */
[----:B---3--:R-:W-:Y:S01]  /*5af0*/  FADD.FTZ R2, R30, R5 ;  /* 0x000000051e027221 */ /* 0x008fe20000010000 */
[----:B------:R-:W-:Y:S02]  /*5b00*/  IMAD.MOV.U32 R5, RZ, RZ, 0x3f800000 ;  /* 0x3f800000ff057424 */ /* 0x000fe400078e00ff */
[C---:B0-----:R-:W-:Y:S01]  /*5b10*/  FADD.FTZ R3, R25.reuse, R12 ;  /* 0x0000000c19037221 */ /* 0x041fe20000010000 */
[----:B------:R-:W-:Y:S02]  /*5b20*/  F2FP.F16.F32.PACK_AB R178, R25, R112 ;  /* 0x0000007019b2723e */ /* 0x000fe400000000ff */
[----:B------:R-:W-:Y:S02]  /*5b30*/  CS2R R112, SRZ ;  /* 0x0000000000707805 */ /* 0x000fe4000001ff00 */
[----:B------:R-:W-:Y:S01]  /*5b40*/  CS2R R24, SRZ ;  /* 0x0000000000187805 */ /* 0x000fe2000001ff00 */
[C---:B-1----:R-:W-:Y:S01]  /*5b50*/  FADD.FTZ R2, R41.reuse, R2 ;  /* 0x0000000229027221 */ /* 0x042fe20000010000 */
[----:B------:R-:W-:-:S02]  /*5b60*/  F2FP.F16.F32.PACK_AB R179, R41, R30 ;  /* 0x0000001e29b3723e */ /* 0x000fc400000000ff */
[----:B------:R-:W-:Y:S02]  /*5b70*/  CS2R R40, SRZ ;  /* 0x0000000000287805 */ /* 0x000fe4000001ff00 */
[----:B------:R-:W-:Y:S01]  /*5b80*/  CS2R R30, SRZ ;  /* 0x00000000001e7805 */ /* 0x000fe2000001ff00 */
[----:B------:R-:W-:Y:S06]  /*5b90*/  @!P2 BRA `(.L_x_3631) ;  /* 0x0000004000d0a947 */ /* 0x000fec0003800000 */
[----:B------:R-:W-:Y:S01]  /*5ba0*/  VIADD R10, R120, 0xfffffffe ;  /* 0xfffffffe780a7836 */ /* 0x000fe20000000000 */
[----:B------:R-:W-:Y:S01]  /*5bb0*/  UMOV UR38, UR39 ;  /* 0x0000002700267c82 */ /* 0x000fe20008000000 */
[----:B------:R-:W-:Y:S01]  /*5bc0*/  IMAD.MOV.U32 R11, RZ, RZ, R8 ;  /* 0x000000ffff0b7224 */ /* 0x000fe200078e0008 */
[----:B------:R-:W-:Y:S01]  /*5bd0*/  UMOV UR6, UR36 ;  /* 0x0000002400067c82 */ /* 0x000fe20008000000 */
[----:B------:R-:W-:Y:S01]  /*5be0*/  IMAD.MOV.U32 R9, RZ, RZ, R6 ;  /* 0x000000ffff097224 */ /* 0x000fe200078e0006 */
[----:B------:R-:W-:Y:S01]  /*5bf0*/  ULDC UR5, c[0x0][0x9d8] ;  /* 0x0002760000057ab9 */ /* 0x000fe20000000800 */
[----:B------:R-:W-:Y:S02]  /*5c00*/  IMAD.MOV.U32 R0, RZ, RZ, 0x3f800000 ;  /* 0x3f800000ff007424 */ /* 0x000fe400078e00ff */
[----:B------:R-:W-:-:S07]  /*5c10*/  IMAD.MOV.U32 R119, RZ, RZ, RZ ;  /* 0x000000ffff777224 */ /* 0x000fce00078e00ff */
.L_x_3642:
[----:B------:R-:W-:-:S04]  /*5c20*/  UIADD3 UR4, UR6, 0x1, URZ ;  /* 0x0000000106047890 */ /* 0x000fc8000fffe03f */
[----:B------:R-:W-:-:S04]  /*5c30*/  UISETP.NE.AND UP0, UPT, UR4, 0x2, UPT ;  /* 0x000000020400788c */ /* 0x000fc8000bf05270 */
[----:B------:R-:W-:Y:S02]  /*5c40*/  USEL UR39, URZ, 0x1, UP0 ;  /* 0x000000013f277887 */ /* 0x000fe40008000000 */
[----:B------:R-:W-:Y:S02]  /*5c50*/  USEL UR36, UR4, URZ, UP0 ;  /* 0x0000003f04247287 */ /* 0x000fe40008000000 */
[----:B------:R-:W-:Y:S01]  /*5c60*/  ULOP3.LUT UR39, UR38, UR39, URZ, 0x3c, !UPT ;  /* 0x0000002726277292 */ /* 0x000fe2000f8e3c3f */
[----:B------:R-:W-:Y:S11]  /*5c70*/  @!P0 BRA `(.L_x_3632) ;  /* 0x0000000000048947 */ /* 0x000ff60003800000 */
[----:B------:R-:W-:Y:S01]  /*5c80*/  BPT.TRAP 0x1 ;  /* 0x000000040000795c */ /* 0x000fe20000300000 */
.L_x_3632:
        /* <DEDUP_REMOVED lines=9> */
.L_x_3633:
[----:B-1----:R-:W-:Y:S05]  /*5d20*/  @P1 BRA `(.L_x_3634) ;  /* 0x0000000000081947 */ /* 0x002fea0003800000 */
[----:B------:R-:W1:Y:S02]  /*5d30*/  SYNCS.PHASECHK.TRANS64.TRYWAIT P1, [UR7+0x36830], R6 ;  /* 0x03683006ff0075a7 */ /* 0x000e640008020147 */
[----:B-1----:R-:W-:Y:S05]  /*5d40*/  @!P1 BRA `(.L_x_3635) ;  /* 0x000000b800709947 */ /* 0x002fea0003800000 */
.L_x_3634:
        /* <DEDUP_REMOVED lines=592> */
.L_x_3636:
[----:B------:R-:W-:Y:S01]  /*8250*/  ULEA UR10, UR6, UR37, 0x3 ;  /* 0x00000025060a7291 */ /* 0x000fe2000f8e183f */
[----:B------:R-:W-:-:S05]  /*8260*/  IMAD.U32 R0, RZ, RZ, UR38 ;  /* 0x00000026ff007e24 */ /* 0x000fca000f8e00ff */
[----:B------:R-:W-:-:S04]  /*8270*/  SHF.L.U32 R0, R0, 0x1f, RZ ;  /* 0x0000001f00007819 */ /* 0x000fc800000006ff */
[----:B------:R2:W3:Y:S01]  /*8280*/  SYNCS.PHASECHK.TRANS64.TRYWAIT P1, [UR10+0x36850], R0 ;  /* 0x03685000ff0075a7 */ /* 0x0004e2000802014a */
[----:B------:R-:W-:Y:S05]  /*8290*/  @!P0 BRA `(.L_x_3637) ;  /* 0x0000000000048947 */ /* 0x000fea0003800000 */
[----:B------:R-:W-:Y:S01]  /*82a0*/  BPT.TRAP 0x1 ;  /* 0x000000040000795c */ /* 0x000fe20000300000 */
.L_x_3637:
[----:B---3--:R-:W-:Y:S05]  /*82b0*/  @P1 BRA `(.L_x_3638) ;  /* 0x0000000000081947 */ /* 0x008fea0003800000 */
[----:B------:R-:W3:Y:S02]  /*82c0*/  SYNCS.PHASECHK.TRANS64.TRYWAIT P1, [UR10+0x36850], R0 ;  /* 0x03685000ff0075a7 */ /* 0x000ee4000802014a */
[----:B---3--:R-:W-:Y:S05]  /*82d0*/  @!P1 BRA `(.L_x_3639) ;  /* 0x0000009400249947 */ /* 0x008fea0003800000 */
.L_x_3638:
[----:B------:R-:W-:Y:S01]  /*82e0*/  UIADD3 UR37, UR37, 0x400, URZ ;  /* 0x0000040025257890 */ /* 0x000fe2000fffe03f */
[----:B------:R-:W-:Y:S01]  /*82f0*/  WARPGROUP.ARRIVE ;  /* 0x00000000000079c5 */ /* 0x000fe20000000000 */
[----:B------:R-:W-:Y:S02]  /*8300*/  UMOV UR15, 0x40000040 ;  /* 0x40000040000f7882 */ /* 0x000fe40000000000 */
[----:B------:R-:W-:-:S04]  /*8310*/  USHF.R.U32.HI UR37, URZ, 0x4, UR37 ;  /* 0x000000043f257899 */ /* 0x000fc80008011625 */
[----:B------:R-:W-:-:S04]  /*8320*/  ULOP3.LUT UR37, UR37, 0x3fff, URZ, 0xc0, !UPT ;  /* 0x00003fff25257892 */ /* 0x000fc8000f8ec03f */
[----:B------:R-:W-:-:S04]  /*8330*/  ULOP3.LUT UR4, UR37, 0x3800000, URZ, 0xfc, !UPT ;  /* 0x0380000025047892 */ /* 0x000fc8000f8efc3f */
[----:B------:R-:W-:-:S04]  /*8340*/  UIMAD UR4, UR6, 0xa80, UR4 ;  /* 0x00000a80060478a4 */ /* 0x000fc8000f8e0204 */
[----:B------:R-:W-:-:S03]  /*8350*/  UIADD3 UR6, UR4, 0x80, URZ ;  /* 0x0000008004067890 */ /* 0x000fc6000fffe03f */
[----:B------:R-:W-:Y:S02]  /*8360*/  UMOV UR14, UR4 ;  /* 0x00000004000e7c82 */ /* 0x000fe40008000000 */
[----:B------:R-:W-:Y:S01]  /*8370*/  HGMMA.64x192x16.F32 R24, R200, gdesc[UR12].tnspB, R24, gsb0 ;  /* 0x42e0000cc8187df0 */ /* 0x000fe20008000818 */
[----:B------:R-:W-:Y:S01]  /*8380*/  UMOV UR15, 0x40000040 ;  /* 0x40000040000f7882 */ /* 0x000fe20000000000 */
[----:B------:R-:W-:Y:S01]  /*8390*/  UMOV UR14, UR6 ;  /* 0x00000006000e7c82 */ /* 0x000fe20008000000 */
[----:B------:R-:W-:Y:S01]  /*83a0*/  UIADD3 UR6, UR4, 0x100, URZ ;  /* 0x0000010004067890 */ /* 0x000fe2000fffe03f */
[----:B------:R-:W-:Y:S02]  /*83b0*/  WARPGROUP.DEPBAR.LE gsb0, 0x0 ;  /* 0x00008000000079c5 */ /* 0x000fe40000010000 */
[----:B------:R-:W-:-:S14]  /*83c0*/  WARPGROUP.ARRIVE ;  /* 0x00000000000079c5 */ /* 0x000fdc0000000000 */
[----:B------:R-:W-:Y:S01]  /*83d0*/  HGMMA.64x192x16.F32 R24, R196, gdesc[UR12].tnspB, R24, gsb0 ;  /* 0x42e0000cc4187df0 */ /* 0x000fe20008000818 */
[----:B------:R-:W-:Y:S01]  /*83e0*/  UMOV UR14, UR6 ;  /* 0x00000006000e7c82 */ /* 0x000fe20008000000 */
[----:B------:R-:W-:Y:S01]  /*83f0*/  UMOV UR15, 0x40000040 ;  /* 0x40000040000f7882 */ /* 0x000fe20000000000 */
        /* <DEDUP_REMOVED lines=12> */
[----:B------:R-:W-:Y:S02]  /*84c0*/  UIADD3 UR6, UR4, 0x280, URZ ;  /* 0x0000028004067890 */ /* 0x000fe4000fffe03f */
[----:B------:R-:W-:Y:S01]  /*84d0*/  UIADD3 UR4, UR4, 0x300, URZ ;  /* 0x0000030004047890 */ /* 0x000fe2000fffe03f */
[----:B------:R-:W-:Y:S02]  /*84e0*/  WARPGROUP.DEPBAR.LE gsb0, 0x0 ;  /* 0x00008000000079c5 */ /* 0x000fe40000010000 */
[----:B------:R-:W-:-:S12]  /*84f0*/  WARPGROUP.ARRIVE ;  /* 0x00000000000079c5 */ /* 0x000fd80000000000 */
[----:B------:R-:W-:Y:S01]  /*8500*/  HGMMA.64x192x16.F32 R24, R184, gdesc[UR12].tnspB, R24, gsb0 ;  /* 0x42e0000cb8187df0 */ /* 0x000fe20008000818 */
[----:B------:R-:W-:Y:S01]  /*8510*/  UMOV UR14, UR6 ;  /* 0x00000006000e7c82 */ /* 0x000fe20008000000 */
[----:B------:R-:W-:Y:S01]  /*8520*/  UMOV UR15, 0x40000040 ;  /* 0x40000040000f7882 */ /* 0x000fe20000000000 */
[----:B------:R-:W-:Y:S02]  /*8530*/  WARPGROUP.DEPBAR.LE gsb0, 0x0 ;  /* 0x00008000000079c5 */ /* 0x000fe40000010000 */
[----:B------:R-:W-:-:S15]  /*8540*/  WARPGROUP.ARRIVE ;  /* 0x00000000000079c5 */ /* 0x000fde0000000000 */
[----:B------:R-:W-:Y:S01]  /*8550*/  HGMMA.64x192x16.F32 R24, R180, gdesc[UR12].tnspB, R24, gsb0 ;  /* 0x42e0000cb4187df0 */ /* 0x000fe20008000818 */
[----:B------:R-:W-:Y:S01]  /*8560*/  UMOV UR14, UR4 ;  /* 0x00000004000e7c82 */ /* 0x000fe20008000000 */
[----:B------:R-:W-:Y:S01]  /*8570*/  UMOV UR15, 0x40000040 ;  /* 0x40000040000f7882 */ /* 0x000fe20000000000 */
[----:B------:R-:W-:Y:S02]  /*8580*/  WARPGROUP.DEPBAR.LE gsb0, 0x0 ;  /* 0x00008000000079c5 */ /* 0x000fe40000010000 */
[----:B------:R-:W-:-:S15]  /*8590*/  WARPGROUP.ARRIVE ;  /* 0x00000000000079c5 */ /* 0x000fde0000000000 */
[----:B------:R-:W-:Y:S03]  /*85a0*/  HGMMA.64x192x16.F32 R24, R176, gdesc[UR12].tnspB, R24, gsb0 ;  /* 0x42e0000cb0187df0 */ /* 0x000fe60008000818 */
[----:B------:R-:W-:Y:S02]  /*85b0*/  WARPGROUP.DEPBAR.LE gsb0, 0x0 ;  /* 0x00008000000079c5 */ /* 0x000fe40000010000 */
[----:B------:R-:W-:Y:S05]  /*85c0*/  @!P0 BRA `(.L_x_3640) ;  /* 0x0000000000048947 */ /* 0x000fea0003800000 */
[----:B------:R-:W-:Y:S01]  /*85d0*/  BPT.TRAP 0x1 ;  /* 0x000000040000795c */ /* 0x000fe20000300000 */
.L_x_3640:
[----:B------:R-:W-:Y:S01]  /*85e0*/  FMUL.FTZ R176, R168, UR5 ;  /* 0x00000005a8b07c20 */ /* 0x000fe20008410000 */
[----:B------:R-:W-:Y:S01]  /*85f0*/  FMUL.FTZ R12, R170, UR5 ;  /* 0x00000005aa0c7c20 */ /* 0x000fe20008410000 */
        /* <DEDUP_REMOVED lines=21> */
[----:B---3--:R-:W-:Y:S01]  /*8750*/  FMNMX.FTZ R5, R176, R9, !PT ;  /* 0x00000009b0057209 */ /* 0x008fe20007810000 */
[----:B------:R-:W-:Y:S01]  /*8760*/  FMUL.FTZ R190, R156, UR5 ;  /* 0x000000059cbe7c20 */ /* 0x000fe20008410000 */
[----:B------:R-:W-:Y:S01]  /*8770*/  FMUL.FTZ R156, R158, UR5 ;  /* 0x000000059e9c7c20 */ /* 0x000fe20008410000 */
[----:B------:R-:W-:Y:S01]  /*8780*/  FMUL.FTZ R222, R157, UR5 ;  /* 0x000000059dde7c20 */ /* 0x000fe20008410000 */
[----:B------:R-:W-:Y:S01]  /*8790*/  FMUL.FTZ R158, R159, UR5 ;  /* 0x000000059f9e7c20 */ /* 0x000fe20008410000 */
[----:B------:R-:W-:Y:S01]  /*87a0*/  FMUL.FTZ R224, R144, UR5 ;  /* 0x0000000590e07c20 */ /* 0x000fe20008410000 */
[----:B------:R-:W-:Y:S01]  /*87b0*/  FMUL.FTZ R144, R146, UR5 ;  /* 0x0000000592907c20 */ /* 0x000fe20008410000 */
[----:B------:R-:W3:Y:S01]  /*87c0*/  MUFU.TANH R14, R14 ;  /* 0x0000000e000e7308 */ /* 0x000ee20000002400 */
        /* <DEDUP_REMOVED lines=8> */
[----:B----4-:R-:W-:Y:S01]  /*8850*/  FMNMX.FTZ R5, R178, R5, !PT ;  /* 0x00000005b2057209 */ /* 0x010fe20007810000 */
        /* <DEDUP_REMOVED lines=31> */
[----:B---3--:R-:W-:-:S02]  /*8a50*/  FMNMX.FTZ R5, R172, R5, !PT ;  /* 0x00000005ac057209 */ /* 0x008fc40007810000 */
[----:B------:R-:W-:-:S05]  /*8a60*/  ISETP.NE.AND P1, PT, R18, RZ, PT ;  /* 0x000000ff1200720c */ /* 0x000fca0003f25270 */
[----:B------:R-:W3:Y:S01]  /*8a70*/  MUFU.TANH R160, R160 ;  /* 0x000000a000a07308 */ /* 0x000ee20000002400 */
[----:B-1----:R-:W-:-:S07]  /*8a80*/  FMNMX.FTZ R7, R168, R7, !PT ;  /* 0x00000007a8077209 */ /* 0x002fce0007810000 */
[----:B------:R-:W1:Y:S01]  /*8a90*/  MUFU.TANH R180, R180 ;  /* 0x000000b400b47308 */ /* 0x000e620000002400 */
[----:B----4-:R-:W-:-:S07]  /*8aa0*/  FMNMX.FTZ R5, R174, R5, !PT ;  /* 0x00000005ae057209 */ /* 0x010fce0007810000 */
[----:B------:R-:W4:Y:S01]  /*8ab0*/  MUFU.TANH R162, R162 ;  /* 0x000000a200a27308 */ /* 0x000f220000002400 */
[----:B---3--:R-:W-:-:S07]  /*8ac0*/  FMNMX.FTZ R7, R160, R7, !PT ;  /* 0x00000007a0077209 */ /* 0x008fce0007810000 */
        /* <DEDUP_REMOVED lines=48> */
[----:B------:R-:W2:Y:S01]  /*8dd0*/  MUFU.TANH R236, R236 ;  /* 0x000000ec00ec7308 */ /* 0x000ea20000002400 */
[----:B-1----:R-:W-:-:S07]  /*8de0*/  FMNMX.FTZ R5, R234, R5, !PT ;  /* 0x00000005ea057209 */ /* 0x002fce0007810000 */
[----:B------:R-:W1:Y:S01]  /*8df0*/  MUFU.TANH R140, R140 ;  /* 0x0000008c008c7308 */ /* 0x000e620000002400 */
[----:B----4-:R-:W-:-:S07]  /*8e00*/  FMNMX.FTZ R7, R138, R7, !PT ;  /* 0x000000078a077209 */ /* 0x010fce0007810000 */
[----:B------:R-:W3:Y:S01]  /*8e10*/  MUFU.TANH R13, R13 ;  /* 0x0000000d000d7308 */ /* 0x000ee20000002400 */
[----:B--2---:R-:W-:-:S07]  /*8e20*/  FMNMX.FTZ R0, R236, R5, !PT ;  /* 0x00000005ec007209 */ /* 0x004fce0007810000 */
[----:B------:R-:W2:Y:S01]  /*8e30*/  MUFU.TANH R142, R142 ;  /* 0x0000008e008e7308 */ /* 0x000ea20000002400 */
[----:B-1----:R-:W-:-:S07]  /*8e40*/  FMNMX.FTZ R7, R140, R7, !PT ;  /* 0x000000078c077209 */ /* 0x002fce0007810000 */
[----:B------:R-:W1:Y:S01]  /*8e50*/  MUFU.TANH R137, R137 ;  /* 0x0000008900897308 */ /* 0x000e620000002400 */
[----:B---3--:R-:W-:-:S07]  /*8e60*/  FMNMX.FTZ R0, R13, R0, !PT ;  /* 0x000000000d007209 */ /* 0x008fce0007810000 */
        /* <DEDUP_REMOVED lines=29> */
[----:B---3--:R-:W-:Y:S02]  /*9040*/  FMNMX.FTZ R7, R124, R7, !PT ;  /* 0x000000077c077209 */ /* 0x008fe40007810000 */
[----:B--2---:R-:W-:Y:S02]  /*9050*/  FMNMX.FTZ R0, R151, R0, !PT ;  /* 0x0000000097007209 */ /* 0x004fe40007810000 */
[----:B-1----:R-:W-:-:S03]  /*9060*/  FMNMX.FTZ R5, R126, R7, !PT ;  /* 0x000000077e057209 */ /* 0x002fc60007810000 */
[----:B------:R-:W1:Y:S04]  /*9070*/  SHFL.BFLY PT, R7, R0, 0x2, 0x1f ;  /* 0x0c401f0000077f89 */ /* 0x000e6800000e0000 */
[----:B0-----:R-:W0:Y:S01]  /*9080*/  SHFL.BFLY PT, R6, R5, 0x2, 0x1f ;  /* 0x0c401f0005067f89 */ /* 0x001e2200000e0000 */
[----:B-1----:R-:W-:Y:S02]  /*9090*/  FMNMX.FTZ R15, R0, R7, !PT ;  /* 0x00000007000f7209 */ /* 0x002fe40007810000 */
[----:B------:R-:W1:Y:S01]  /*90a0*/  LDC R7, c[0x0][0x988] ;  /* 0x00026200ff077b82 */ /* 0x000e620000000800 */
[----:B0-----:R-:W-:Y:S02]  /*90b0*/  FMNMX.FTZ R21, R5, R6, !PT ;  /* 0x0000000605157209 */ /* 0x001fe40007810000 */
[----:B------:R-:W0:Y:S04]  /*90c0*/  SHFL.BFLY PT, R6, R15, 0x1, 0x1f ;  /* 0x0c201f000f067f89 */ /* 0x000e2800000e0000 */
[----:B------:R-:W2:Y:S01]  /*90d0*/  SHFL.BFLY PT, R8, R21, 0x1, 0x1f ;  /* 0x0c201f0015087f89 */ /* 0x000ea200000e0000 */
[----:B0-----:R-:W-:-:S02]  /*90e0*/  FMNMX.FTZ R6, R15, R6, !PT ;  /* 0x000000060f067209 */ /* 0x001fc40007810000 */
[----:B--2---:R-:W-:-:S03]  /*90f0*/  FMNMX.FTZ R8, R21, R8, !PT ;  /* 0x0000000815087209 */ /* 0x004fc60007810000 */
[C---:B-1----:R-:W-:Y:S01]  /*9100*/  FMUL.FTZ R153, R6.reuse, R7 ;  /* 0x0000000706997220 */ /* 0x042fe20000410000 */
[----:B------:R-:W-:-:S03]  /*9110*/  FADD.FTZ R192, -R6, R9 ;  /* 0x0000000906c07221 */ /* 0x000fc60000010100 */
[-CC-:B------:R-:W-:Y:S01]  /*9120*/  FFMA.FTZ R15, R13, R7.reuse, -R153.reuse ;  /* 0x000000070d0f7223 */ /* 0x180fe20000010899 */
[-C--:B------:R-:W-:Y:S01]  /*9130*/  FFMA.FTZ R13, R139, R7.reuse, -R153 ;  /* 0x000000078b0d7223 */ /* 0x080fe20000010899 */
[C---:B------:R-:W-:Y:S01]  /*9140*/  FADD.FTZ R0, -R8.reuse, R11 ;  /* 0x0000000b08007221 */ /* 0x040fe20000010100 */
[-C--:B------:R-:W-:Y:S01]  /*9150*/  FMUL.FTZ R139, R8, R7.reuse ;  /* 0x00000007088b7220 */ /* 0x080fe20000410000 */
[-C--:B------:R-:W-:Y:S01]  /*9160*/  FFMA.FTZ R200, R176, R7.reuse, -R153 ;  /* 0x00000007b0c87223 */ /* 0x080fe20000010899 */
[-C--:B------:R-:W-:Y:S01]  /*9170*/  FMUL.FTZ R192, R192, R7.reuse ;  /* 0x00000007c0c07220 */ /* 0x080fe20000410000 */
[-C--:B------:R-:W-:Y:S01]  /*9180*/  FMUL.FTZ R0, R0, R7.reuse ;  /* 0x0000000700007220 */ /* 0x080fe20000410000 */
[-C--:B------:R-:W-:Y:S01]  /*9190*/  FFMA.FTZ R201, R12, R7.reuse, -R139 ;  /* 0x000000070cc97223 */ /* 0x080fe2000001088b */
[-C--:B------:R-:W-:Y:S01]  /*91a0*/  FFMA.FTZ R135, R178, R7.reuse, -R153 ;  /* 0x00000007b2877223 */ /* 0x080fe20000010899 */
[-C--:B------:R-:W-:Y:S01]  /*91b0*/  FFMA.FTZ R12, R14, R7.reuse, -R139 ;  /* 0x000000070e0c7223 */ /* 0x080fe2000001088b */
[----:B------:R0:W-:Y:S01]  /*91c0*/  MUFU.EX2 R5, R192 ;  /* 0x000000c000057308 */ /* 0x0001e20000000800 */
[-C--:B------:R-:W-:Y:S01]  /*91d0*/  FFMA.FTZ R202, R170, R7.reuse, -R153 ;  /* 0x00000007aaca7223 */ /* 0x080fe20000010899 */
[-C--:B------:R-:W-:Y:S01]  /*91e0*/  FFMA.FTZ R203, R20, R7.reuse, -R139 ;  /* 0x0000000714cb7223 */ /* 0x080fe2000001088b */
[-C--:B------:R-:W-:Y:S01]  /*91f0*/  FFMA.FTZ R133, R172, R7.reuse, -R153 ;  /* 0x00000007ac857223 */ /* 0x080fe20000010899 */
[-C--:B------:R-:W-:Y:S01]  /*9200*/  FFMA.FTZ R14, R168, R7.reuse, -R139 ;  /* 0x00000007a80e7223 */ /* 0x080fe2000001088b */
[-C--:B------:R-:W-:Y:S01]  /*9210*/  FFMA.FTZ R196, R174, R7.reuse, -R153 ;  /* 0x00000007aec47223 */ /* 0x080fe20000010899 */
[-C--:B------:R-:W-:Y:S01]  /*9220*/  FFMA.FTZ R197, R160, R7.reuse, -R139 ;  /* 0x00000007a0c57223 */ /* 0x080fe2000001088b */
[-C--:B------:R-:W-:Y:S01]  /*9230*/  FFMA.FTZ R131, R180, R7.reuse, -R153 ;  /* 0x00000007b4837223 */ /* 0x080fe20000010899 */
[----:B------:R-:W1:Y:S01]  /*9240*/  MUFU.EX2 R200, R200 ;  /* 0x000000c800c87308 */ /* 0x000e620000000800 */
[-CC-:B------:R-:W-:Y:S01]  /*9250*/  FFMA.FTZ R20, R162, R7.reuse, -R139.reuse ;  /* 0x00000007a2147223 */ /* 0x180fe2000001088b */
[-C--:B------:R-:W-:Y:S01]  /*9260*/  FFMA.FTZ R185, R136, R7.reuse, -R139 ;  /* 0x0000000788b97223 */ /* 0x080fe2000001088b */
[-C--:B------:R-:W-:Y:S01]  /*9270*/  FFMA.FTZ R198, R182, R7.reuse, -R153 ;  /* 0x00000007b6c67223 */ /* 0x080fe20000010899 */
[-C--:B------:R-:W-:Y:S01]  /*9280*/  FFMA.FTZ R199, R164, R7.reuse, -R139 ;  /* 0x00000007a4c77223 */ /* 0x080fe2000001088b */
[-CC-:B------:R-:W-:Y:S01]  /*9290*/  FFMA.FTZ R182, R141, R7.reuse, -R153.reuse ;  /* 0x000000078db67223 */ /* 0x180fe20000010899 */
[-C--:B------:R-:W-:Y:S01]  /*92a0*/  FFMA.FTZ R129, R184, R7.reuse, -R153 ;  /* 0x00000007b8817223 */ /* 0x080fe20000010899 */
[-C--:B------:R-:W-:Y:S01]  /*92b0*/  FFMA.FTZ R160, R166, R7.reuse, -R139 ;  /* 0x00000007a6a07223 */ /* 0x080fe2000001088b */
[----:B------:R-:W-:Y:S01]  /*92c0*/  MUFU.EX2 R0, R0 ;  /* 0x0000000000007308 */ /* 0x000fe20000000800 */
[-C--:B0-----:R-:W-:Y:S01]  /*92d0*/  FFMA.FTZ R192, R186, R7.reuse, -R153 ;  /* 0x00000007bac07223 */ /* 0x081fe20000010899 */
[-C--:B------:R-:W-:Y:S01]  /*92e0*/  FFMA.FTZ R193, R152, R7.reuse, -R139 ;  /* 0x0000000798c17223 */ /* 0x080fe2000001088b */
[-C--:B------:R-:W-:Y:S01]  /*92f0*/  FFMA.FTZ R127, R188, R7.reuse, -R153 ;  /* 0x00000007bc7f7223 */ /* 0x080fe20000010899 */
[-C--:B------:R-:W-:Y:S01]  /*9300*/  FFMA.FTZ R152, R154, R7.reuse, -R139 ;  /* 0x000000079a987223 */ /* 0x080fe2000001088b */
[-C--:B------:R-:W-:Y:S01]  /*9310*/  FFMA.FTZ R194, R190, R7.reuse, -R153 ;  /* 0x00000007bec27223 */ /* 0x080fe20000010899 */
[-C--:B------:R-:W-:Y:S01]  /*9320*/  FFMA.FTZ R195, R156, R7.reuse, -R139 ;  /* 0x000000079cc37223 */ /* 0x080fe2000001088b */
[----:B------:R-:W-:Y:S01]  /*9330*/  FFMA.FTZ R125, R222, R7, -R153 ;  /* 0x00000007de7d7223 */ /* 0x000fe20000010899 */
[----:B------:R-:W0:Y:S01]  /*9340*/  MUFU.EX2 R201, R201 ;  /* 0x000000c900c97308 */ /* 0x000e220000000800 */
[----:B-1----:R-:W-:Y:S01]  /*9350*/  FFMA.FTZ R136, R5, R3, R200 ;  /* 0x0000000305887223 */ /* 0x002fe200000100c8 */
[-CC-:B------:R-:W-:Y:S01]  /*9360*/  FFMA.FTZ R154, R158, R7.reuse, -R139.reuse ;  /* 0x000000079e9a7223 */ /* 0x180fe2000001088b */
[-C--:B------:R-:W-:Y:S01]  /*9370*/  FFMA.FTZ R187, R140, R7.reuse, -R139 ;  /* 0x000000078cbb7223 */ /* 0x080fe2000001088b */
[-C--:B------:R-:W-:Y:S01]  /*9380*/  FFMA.FTZ R188, R224, R7.reuse, -R153 ;  /* 0x00000007e0bc7223 */ /* 0x080fe20000010899 */
[-C--:B------:R-:W-:Y:S01]  /*9390*/  FFMA.FTZ R189, R144, R7.reuse, -R139 ;  /* 0x0000000790bd7223 */ /* 0x080fe2000001088b */
[-C--:B------:R-:W-:Y:S01]  /*93a0*/  FFMA.FTZ R123, R226, R7.reuse, -R153 ;  /* 0x00000007e27b7223 */ /* 0x080fe20000010899 */
[-CC-:B------:R-:W-:Y:S01]  /*93b0*/  FFMA.FTZ R144, R146, R7.reuse, -R139.reuse ;  /* 0x0000000792907223 */ /* 0x180fe2000001088b */
[----:B------:R-:W1:Y:S01]  /*93c0*/  MUFU.EX2 R135, R135 ;  /* 0x0000008700877308 */ /* 0x000e620000000800 */
[-C--:B------:R-:W-:Y:S01]  /*93d0*/  FFMA.FTZ R181, R128, R7.reuse, -R139 ;  /* 0x0000000780b57223 */ /* 0x080fe2000001088b */
[-C--:B------:R-:W-:Y:S01]  /*93e0*/  FFMA.FTZ R190, R228, R7.reuse, -R153 ;  /* 0x00000007e4be7223 */ /* 0x080fe20000010899 */
[-C--:B------:R-:W-:Y:S01]  /*93f0*/  FFMA.FTZ R191, R148, R7.reuse, -R139 ;  /* 0x0000000794bf7223 */ /* 0x080fe2000001088b */
[-C--:B------:R-:W-:Y:S01]  /*9400*/  FFMA.FTZ R121, R230, R7.reuse, -R153 ;  /* 0x00000007e6797223 */ /* 0x080fe20000010899 */
[-C--:B------:R-:W-:Y:S01]  /*9410*/  FFMA.FTZ R146, R150, R7.reuse, -R139 ;  /* 0x0000000796927223 */ /* 0x080fe2000001088b */
[-CC-:B------:R-:W-:Y:S01]  /*9420*/  FFMA.FTZ R184, R232, R7.reuse, -R153.reuse ;  /* 0x00000007e8b87223 */ /* 0x180fe20000010899 */
[-C--:B------:R-:W-:Y:S01]  /*9430*/  FFMA.FTZ R21, R234, R7.reuse, -R153 ;  /* 0x00000007ea157223 */ /* 0x080fe20000010899 */
[----:B------:R-:W2:Y:S01]  /*9440*/  MUFU.EX2 R12, R12 ;  /* 0x0000000c000c7308 */ /* 0x000ea20000000800 */
[----:B0-----:R-:W-:Y:S01]  /*9450*/  FFMA.FTZ R3, R0, R2, R201 ;  /* 0x0000000200037223 */ /* 0x001fe200000100c9 */
[-C--:B------:R-:W-:Y:S01]  /*9460*/  FFMA.FTZ R186, R236, R7.reuse, -R153 ;  /* 0x00000007ecba7223 */ /* 0x080fe20000010899 */
[-C--:B------:R-:W-:Y:S01]  /*9470*/  FFMA.FTZ R183, R132, R7.reuse, -R139 ;  /* 0x0000000784b77223 */ /* 0x080fe2000001088b */
[-C--:B------:R-:W-:Y:S01]  /*9480*/  FFMA.FTZ R180, R137, R7.reuse, -R153 ;  /* 0x0000000789b47223 */ /* 0x080fe20000010899 */
[-C--:B------:R-:W-:Y:S01]  /*9490*/  FFMA.FTZ R177, R120, R7.reuse, -R139 ;  /* 0x0000000778b17223 */ /* 0x080fe2000001088b */
[-CC-:B------:R-:W-:Y:S01]  /*94a0*/  FFMA.FTZ R11, R143, R7.reuse, -R153.reuse ;  /* 0x000000078f0b7223 */ /* 0x180fe20000010899 */
[-C--:B------:R-:W-:Y:S01]  /*94b0*/  FFMA.FTZ R176, R145, R7.reuse, -R153 ;  /* 0x0000000791b07223 */ /* 0x080fe20000010899 */
[----:B------:R-:W0:Y:S01]  /*94c0*/  MUFU.EX2 R202, R202 ;  /* 0x000000ca00ca7308 */ /* 0x000e220000000800 */
[----:B-1----:R-:W-:Y:S01]  /*94d0*/  FADD.FTZ R141, R135, R136 ;  /* 0x00000088878d7221 */ /* 0x002fe20000010000 */
[-C--:B------:R-:W-:Y:S01]  /*94e0*/  FFMA.FTZ R136, R138, R7.reuse, -R139 ;  /* 0x000000078a887223 */ /* 0x080fe2000001088b */
[-CC-:B------:R-:W-:Y:S01]  /*94f0*/  FFMA.FTZ R9, R147, R7.reuse, -R153.reuse ;  /* 0x0000000793097223 */ /* 0x180fe20000010899 */
[-C--:B------:R-:W-:Y:S01]  /*9500*/  FFMA.FTZ R178, R149, R7.reuse, -R153 ;  /* 0x0000000795b27223 */ /* 0x080fe20000010899 */
[-C--:B------:R-:W-:Y:S01]  /*9510*/  FFMA.FTZ R124, R124, R7.reuse, -R139 ;  /* 0x000000077c7c7223 */ /* 0x080fe2000001088b */
[-C--:B------:R-:W-:Y:S01]  /*9520*/  FFMA.FTZ R137, R151, R7.reuse, -R153 ;  /* 0x0000000797897223 */ /* 0x080fe20000010899 */
[----:B------:R-:W-:Y:S01]  /*9530*/  FFMA.FTZ R126, R126, R7, -R139 ;  /* 0x000000077e7e7223 */ /* 0x000fe2000001088b */
        /* <DEDUP_REMOVED lines=15> */
[----:B0-----:R-:W-:Y:S01]  /*9630*/  FADD.FTZ R141, R131, R138 ;  /* 0x0000008a838d7221 */ /* 0x001fe20000010000 */
[----:B------:R-:W-:-:S06]  /*9640*/  FFMA.FTZ R138, R142, R7, -R139 ;  /* 0x000000078e8a7223 */ /* 0x000fcc000001088b */
        /* <DEDUP_REMOVED lines=16> */
[----:B------:R-:W-:-:S06]  /*9750*/  FFMA.FTZ R128, R130, R7, -R139 ;  /* 0x0000000782807223 */ /* 0x000fcc000001088b */
        /* <DEDUP_REMOVED lines=15> */
[----:B-1----:R-:W-:Y:S01]  /*9850*/  FADD.FTZ R141, R123, R130 ;  /* 0x000000827b8d7221 */ /* 0x002fe20000010000 */
[----:B------:R-:W-:-:S06]  /*9860*/  FFMA.FTZ R130, R134, R7, -R139 ;  /* 0x0000000786827223 */ /* 0x000fcc000001088b */
        /* <DEDUP_REMOVED lines=27> */
[----:B------:R-:W-:-:S04]  /*9a20*/  IMAD.U32 R3, RZ, RZ, UR7 ;  /* 0x00000007ff037e24 */ /* 0x000fc8000f8e00ff */
[----:B------:R-:W-:Y:S02]  /*9a30*/  @P1 VIADD R3, R3, 0x36840 ;  /* 0x0003684003031836 */ /* 0x000fe40000000000 */
[----:B------:R-:W2:Y:S01]  /*9a40*/  MUFU.EX2 R13, R13 ;  /* 0x0000000d000d7308 */ /* 0x000ea20000000800 */
[----:B0-----:R-:W-:Y:S02]  /*9a50*/  FADD.FTZ R122, R180, R141 ;  /* 0x0000008db47a7221 */ /* 0x001fe40000010000 */
[----:B------:R-:W-:-:S04]  /*9a60*/  @P1 PRMT R3, R22, 0x654, R3 ;  /* 0x0000065416031816 */ /* 0x000fc80000000003 */
[----:B------:R0:W-:Y:S01]  /*9a70*/  @P1 SYNCS.ARRIVE.TRANS64.RED.A1T0 RZ, [R3+URZ], RZ ;  /* 0x000000ff03ff19a7 */ /* 0x0001e2000810043f */
[----:B------:R-:W3:Y:S01]  /*9a80*/  MUFU.EX2 R128, R128 ;  /* 0x0000008000807308 */ /* 0x000ee20000000800 */
[----:B-1----:R-:W-:-:S07]  /*9a90*/  FADD.FTZ R141, R181, R2 ;  /* 0x00000002b58d7221 */ /* 0x002fce0000010000 */
[----:B------:R-:W1:Y:S01]  /*9aa0*/  MUFU.EX2 R182, R182 ;  /* 0x000000b600b67308 */ /* 0x000e620000000800 */
[----:B--2---:R-:W-:-:S07]  /*9ab0*/  FADD.FTZ R143, R13, R122 ;  /* 0x0000007a0d8f7221 */ /* 0x004fce0000010000 */
        /* <DEDUP_REMOVED lines=22> */
[----:B--2---:R-:W-:-:S03]  /*9c20*/  FADD.FTZ R3, R137, R2 ;  /* 0x0000000289037221 */ /* 0x004fc60000010000 */
[----:B0-----:R-:W-:Y:S01]  /*9c30*/  FADD.FTZ R2, R179, R122 ;  /* 0x0000007ab3027221 */ /* 0x001fe20000010000 */
[----:B------:R-:W-:Y:S06]  /*9c40*/  @!P0 BRA `(.L_x_3641) ;  /* 0x0000000000048947 */ /* 0x000fec0003800000 */
[----:B------:R-:W-:Y:S01]  /*9c50*/  BPT.TRAP 0x1 ;  /* 0x000000040000795c */ /* 0x000fe20000300000 */
.L_x_3641:
[----:B------:R-:W-:Y:S01]  /*9c60*/  ISETP.NE.AND P1, PT, R17, RZ, PT ;  /* 0x000000ff1100720c */ /* 0x000fe20003f25270 */
[----:B------:R-:W-:Y:S01]  /*9c70*/  IMAD.U32 R122, RZ, RZ, UR10 ;  /* 0x0000000aff7a7e24 */ /* 0x000fe2000f8e00ff */
[----:B------:R-:W-:Y:S01]  /*9c80*/  UMOV UR38, UR39 ;  /* 0x0000002700267c82 */ /* 0x000fe20008000000 */
[----:B------:R-:W-:Y:S01]  /*9c90*/  UMOV UR6, UR36 ;  /* 0x0000002400067c82 */ /* 0x000fe20008000000 */
[----:B------:R-:W-:Y:S01]  /*9ca0*/  F2FP.F16.F32.PACK_AB R182, R11, R182 ;  /* 0x000000b60bb6723e */ /* 0x000fe200000000ff */
[----:B------:R-:W-:Y:S01]  /*9cb0*/  IMAD.MOV.U32 R11, RZ, RZ, R8 ;  /* 0x000000ffff0b7224 */ /* 0x000fe200078e0008 */
[----:B------:R-:W-:Y:S01]  /*9cc0*/  F2FP.F16.F32.PACK_AB R176, R9, R176 ;  /* 0x000000b009b0723e */ /* 0x000fe200000000ff */
[----:B------:R-:W-:Y:S01]  /*9cd0*/  IMAD.MOV.U32 R9, RZ, RZ, R6 ;  /* 0x000000ffff097224 */ /* 0x000fe200078e0006 */
[----:B------:R-:W-:Y:S02]  /*9ce0*/  F2FP.F16.F32.PACK_AB R200, R135, R200 ;  /* 0x000000c887c8723e */ /* 0x000fe400000000ff */
[----:B------:R-:W-:-:S02]  /*9cf0*/  F2FP.F16.F32.PACK_AB R201, R12, R201 ;  /* 0x000000c90cc9723e */ /* 0x000fc400000000ff */
[----:B------:R-:W-:Y:S01]  /*9d00*/  F2FP.F16.F32.PACK_AB R202, R133, R202 ;  /* 0x000000ca85ca723e */ /* 0x000fe200000000ff */
[----:B------:R-:W-:Y:S01]  /*9d10*/  @P1 VIADD R122, R122, 0x36860 ;  /* 0x000368607a7a1836 */ /* 0x000fe20000000000 */
[----:B------:R-:W-:Y:S02]  /*9d20*/  F2FP.F16.F32.PACK_AB R203, R14, R203 ;  /* 0x000000cb0ecb723e */ /* 0x000fe400000000ff */
[----:B------:R-:W-:Y:S02]  /*9d30*/  F2FP.F16.F32.PACK_AB R196, R131, R196 ;  /* 0x000000c483c4723e */ /* 0x000fe400000000ff */
[----:B------:R-:W-:Y:S02]  /*9d40*/  @P1 PRMT R122, R19, 0x654, R122 ;  /* 0x00000654137a1816 */ /* 0x000fe4000000007a */
[----:B------:R-:W-:Y:S02]  /*9d50*/  F2FP.F16.F32.PACK_AB R197, R20, R197 ;  /* 0x000000c514c5723e */ /* 0x000fe400000000ff */
[----:B------:R0:W-:Y:S01]  /*9d60*/  @P1 SYNCS.ARRIVE.TRANS64.RED.A1T0 RZ, [R122+URZ], RZ ;  /* 0x000000ff7aff19a7 */ /* 0x0001e2000810043f */
[C---:B------:R-:W-:Y:S01]  /*9d70*/  ISETP.GT.AND P1, PT, R10.reuse, RZ, PT ;  /* 0x000000ff0a00720c */ /* 0x040fe20003f24270 */
[----:B------:R-:W-:Y:S01]  /*9d80*/  VIADD R10, R10, 0xffffffff ;  /* 0xffffffff0a0a7836 */ /* 0x000fe20000000000 */
        /* <DEDUP_REMOVED lines=20> */
[----:B0-----:R-:W-:Y:S06]  /*9ed0*/  @P1 BRA `(.L_x_3642) ;  /* 0xffffffbc00501947 */ /* 0x001fec000383ffff */
.L_x_3631:
        /* <DEDUP_REMOVED lines=99> */
.L_x_3643:
        /* <DEDUP_REMOVED lines=9> */
.L_x_3644:
[----:B-1----:R-:W-:Y:S05]  /*a5a0*/  @P1 BRA `(.L_x_3645) ;  /* 0x0000000000081947 */ /* 0x002fea0003800000 */
[----:B------:R-:W1:Y:S02]  /*a5b0*/  SYNCS.PHASECHK.TRANS64.TRYWAIT P1, [UR9+0x36850], R0 ;  /* 0x03685000ff0075a7 */ /* 0x000e640008020149 */
[----:B-1----:R-:W-:Y:S05]  /*a5c0*/  @!P1 BRA `(.L_x_3646) ;  /* 0x0000007000809947 */ /* 0x002fea0003800000 */
.L_x_3645:
[----:B------:R-:W-:Y:S01]  /*a5d0*/  UIADD3 UR5, UR4, 0x400, URZ ;  /* 0x0000040004057890 */ /* 0x000fe2000fffe03f */
[----:B------:R-:W-:Y:S01]  /*a5e0*/  WARPGROUP.ARRIVE ;  /* 0x00000000000079c5 */ /* 0x000fe20000000000 */
[----:B------:R-:W-:Y:S01]  /*a5f0*/  UMOV UR7, 0x40000040 ;  /* 0x4000004000077882 */ /* 0x000fe20000000000 */
[----:B------:R-:W-:Y:S01]  /*a600*/  UMOV UR11, 0x40000040 ;  /* 0x40000040000b7882 */ /* 0x000fe20000000000 */
[----:B------:R-:W-:Y:S01]  /*a610*/  USHF.R.U32.HI UR5, URZ, 0x4, UR5 ;  /* 0x000000043f057899 */ /* 0x000fe20008011605 */
[----:B01----:R-:W0:Y:S01]  /*a620*/  SHFL.BFLY PT, R0, R3, 0x2, 0x1f ;  /* 0x0c401f0003007f89 */ /* 0x003e2200000e0000 */
[----:B------:R-:W-:Y:S02]  /*a630*/  CS2R R20, SRZ ;  /* 0x0000000000147805 */ /* 0x000fe4000001ff00 */
[----:B------:R-:W-:Y:S01]  /*a640*/  ULOP3.LUT UR5, UR5, 0x3fff, URZ, 0xc0, !UPT ;  /* 0x00003fff05057892 */ /* 0x000fe2000f8ec03f */
[----:B------:R-:W1:Y:S03]  /*a650*/  SHFL.BFLY PT, R5, R2, 0x2, 0x1f ;  /* 0x0c401f0002057f89 */ /* 0x000e6600000e0000 */
[----:B------:R-:W-:-:S04]  /*a660*/  ULOP3.LUT UR5, UR5, 0x3800000, URZ, 0xfc, !UPT ;  /* 0x0380000005057892 */ /* 0x000fc8000f8efc3f */
[----:B------:R-:W-:-:S04]  /*a670*/  UIMAD UR6, UR36, 0xa80, UR5 ;  /* 0x00000a80240678a4 */ /* 0x000fc8000f8e0205 */
[----:B------:R-:W-:-:S05]  /*a680*/  UIADD3 UR8, UR6, 0x80, URZ ;  /* 0x0000008006087890 */ /* 0x000fca000fffe03f */
[----:B------:R-:W-:Y:S01]  /*a690*/  HGMMA.64x192x16.F32 R24, R200, gdesc[UR4].tnspB, R24, gsb0 ;  /* 0x42e00004c8187df0 */ /* 0x000fe20008000818 */
[----:B------:R-:W-:Y:S01]  /*a6a0*/  UMOV UR7, 0x40000040 ;  /* 0x4000004000077882 */ /* 0x000fe20000000000 */
[----:B------:R-:W-:Y:S01]  /*a6b0*/  UMOV UR10, UR8 ;  /* 0x00000008000a7c82 */ /* 0x000fe20008000000 */
[----:B------:R-:W-:Y:S01]  /*a6c0*/  UIADD3 UR8, UR6, 0x100, URZ ;  /* 0x0000010006087890 */ /* 0x000fe2000fffe03f */
[----:B0-----:R-:W-:Y:S01]  /*a6d0*/  FADD.FTZ R0, R0, R3 ;  /* 0x0000000300007221 */ /* 0x001fe20000010000 */
[----:B-1----:R-:W-:Y:S01]  /*a6e0*/  FADD.FTZ R4, R5, R2 ;  /* 0x0000000205047221 */ /* 0x002fe20000010000 */
[----:B------:R-:W-:-:S03]  /*a6f0*/  IMAD.MOV.U32 R2, RZ, RZ, -0x800000 ;  /* 0xff800000ff027424 */ /* 0x000fc600078e00ff */
[----:B------:R-:W0:Y:S04]  /*a700*/  SHFL.BFLY PT, R5, R0, 0x1, 0x1f ;  /* 0x0c201f0000057f89 */ /* 0x000e2800000e0000 */
[----:B------:R-:W1:Y:S01]  /*a710*/  SHFL.BFLY PT, R9, R4, 0x1, 0x1f ;  /* 0x0c201f0004097f89 */ /* 0x000e6200000e0000 */
[----:B0-----:R-:W-:Y:S01]  /*a720*/  FADD.FTZ R10, R0, R5 ;  /* 0x00000005000a7221 */ /* 0x001fe20000010000 */
[----:B------:R-:W-:Y:S02]  /*a730*/  IMAD.MOV.U32 R0, RZ, RZ, -0x800000 ;  /* 0xff800000ff007424 */ /* 0x000fe400078e00ff */
[----:B-1----:R-:W-:Y:S02]  /*a740*/  FADD.FTZ R11, R4, R9 ;  /* 0x00000009040b7221 */ /* 0x002fe40000010000 */
[----:B------:R-:W-:-:S03]  /*a750*/  FSETP.NE.FTZ.AND P1, PT, R10, RZ, PT ;  /* 0x000000ff0a00720b */ /* 0x000fc60003f35000 */
[----:B------:R-:W-:-:S10]  /*a760*/  FSETP.NE.FTZ.AND P2, PT, R11, RZ, PT ;  /* 0x000000ff0b00720b */ /* 0x000fd40003f55000 */
[----:B------:R-:W0:Y:S01]  /*a770*/  @P1 MUFU.LG2 R5, R10 ;  /* 0x0000000a00051308 */ /* 0x000e220000000c00 */
[C---:B------:R-:W-:Y:S02]  /*a780*/  @P1 FMUL.FTZ R3, R7.reuse, 0.69314718246459960938 ;  /* 0x3f31721807031820 */ /* 0x040fe40000410000 */
[----:B------:R-:W-:-:S05]  /*a790*/  @P2 FMUL.FTZ R12, R7, 0.69314718246459960938 ;  /* 0x3f317218070c2820 */ /* 0x000fca0000410000 */
        /* <DEDUP_REMOVED lines=33> */
[----:B------:R-:W-:Y:S03]  /*a9b0*/  HGMMA.64x192x16.F32 R24, R180, gdesc[UR8].tnspB, R24, gsb0 ;  /* 0x42e00008b4187df0 */ /* 0x000fe60008000818 */
[----:B------:R-:W-:Y:S02]  /*a9c0*/  WARPGROUP.DEPBAR.LE gsb0, 0x0 ;  /* 0x00008000000079c5 */ /* 0x000fe40000010000 */
[----:B------:R-:W-:-:S15]  /*a9d0*/  WARPGROUP.ARRIVE ;  /* 0x00000000000079c5 */ /* 0x000fde0000000000 */
[----:B------:R-:W-:Y:S03]  /*a9e0*/  HGMMA.64x192x16.F32 R24, R176, gdesc[UR4].tnspB, R24, gsb0 ;  /* 0x42e00004b0187df0 */ /* 0x000fe60008000818 */
[----:B------:R-:W-:Y:S02]  /*a9f0*/  WARPGROUP.DEPBAR.LE gsb0, 0x0 ;  /* 0x00008000000079c5 */ /* 0x000fe40000010000 */
[----:B0-23--:R-:W-:Y:S05]  /*aa00*/  @!P0 BRA `(.L_x_3647) ;  /* 0x0000000000048947 */ /* 0x00dfea0003800000 */
[----:B------:R-:W-:Y:S01]  /*aa10*/  BPT.TRAP 0x1 ;  /* 0x000000040000795c */ /* 0x000fe20000300000 */
.L_x_3647:
[----:B------:R-:W0:Y:S01]  /*aa20*/  S2UR UR5, SR_SWINHI ;  /* 0x00000000000579c3 */ /* 0x000e220000002f00 */
[----:B------:R-:W-:Y:S01]  /*aa30*/  ISETP.NE.AND P0, PT, R17, RZ, PT ;  /* 0x000000ff1100720c */ /* 0x000fe20003f05270 */
[-C--:B------:R-:W-:Y:S01]  /*aa40*/  FMUL.FTZ R12, R49, R21.reuse ;  /* 0x00000015310c7220 */ /* 0x080fe20000410000 */
[-C--:B------:R-:W-:Y:S01]  /*aa50*/  FMUL.FTZ R121, R48, R21.reuse ;  /* 0x0000001530797220 */ /* 0x080fe20000410000 */
[-C--:B------:R-:W-:Y:S01]  /*aa60*/  FMUL.FTZ R154, R26, R20.reuse ;  /* 0x000000141a9a7220 */ /* 0x080fe20000410000 */
[-C--:B------:R-:W-:Y:S01]  /*aa70*/  FMUL.FTZ R141, R47, R20.reuse ;  /* 0x000000142f8d7220 */ /* 0x080fe20000410000 */
[-C--:B------:R-:W-:Y:S01]  /*aa80*/  FMUL.FTZ R148, R46, R20.reuse ;  /* 0x000000142e947220 */ /* 0x080fe20000410000 */
[----:B------:R-:W-:Y:S02]  /*aa90*/  IMAD.U32 R26, RZ, RZ, UR9 ;  /* 0x00000009ff1a7e24 */ /* 0x000fe4000f8e00ff */
[----:B------:R-:W-:Y:S01]  /*aaa0*/  FMUL.FTZ R129, R71, R20 ;  /* 0x0000001447817220 */ /* 0x000fe20000410000 */
[-C--:B------:R-:W-:Y:S01]  /*aab0*/  FMUL.FTZ R4, R25, R21.reuse ;  /* 0x0000001519047220 */ /* 0x080fe20000410000 */
[-C--:B------:R-:W-:Y:S01]  /*aac0*/  FMUL.FTZ R5, R24, R21.reuse ;  /* 0x0000001518057220 */ /* 0x080fe20000410000 */
[-C--:B------:R-:W-:Y:S01]  /*aad0*/  FMUL.FTZ R6, R29, R21.reuse ;  /* 0x000000151d067220 */ /* 0x080fe20000410000 */
[-C--:B------:R-:W-:Y:S01]  /*aae0*/  FMUL.FTZ R7, R28, R21.reuse ;  /* 0x000000151c077220 */ /* 0x080fe20000410000 */
[----:B------:R-:W-:Y:S01]  /*aaf0*/  FMUL.FTZ R9, R33, R21 ;  /* 0x0000001521097220 */ /* 0x000fe20000410000 */
[----:B------:R-:W-:-:S02]  /*ab00*/  @P0 VIADD R26, R26, 0x36860 ;  /* 0x000368601a1a0836 */ /* 0x000fc40000000000 */
        /* <DEDUP_REMOVED lines=47> */
[----:B------:R-:W-:-:S02]  /*ae00*/  IMAD R21, R209, 0x40, R23 ;  /* 0x00000040d1157824 */ /* 0x000fc400078e0217 */
[-C--:B------:R-:W-:Y:S01]  /*ae10*/  FMUL.FTZ R132, R70, R20.reuse ;  /* 0x0000001446847220 */ /* 0x080fe20000410000 */
[----:B------:R-:W-:Y:S01]  /*ae20*/  @P0 PRMT R26, R19, 0x654, R26 ;  /* 0x00000654131a0816 */ /* 0x000fe2000000001a */
[-C--:B------:R-:W-:Y:S01]  /*ae30*/  FMUL.FTZ R144, R43, R20.reuse ;  /* 0x000000142b907220 */ /* 0x080fe20000410000 */
[----:B------:R-:W-:Y:S01]  /*ae40*/  LOP3.LUT R70, R71, 0x380, RZ, 0xc0, !PT ;  /* 0x0000038047467812 */ /* 0x000fe200078ec0ff */
[----:B------:R-:W-:Y:S01]  /*ae50*/  IMAD.WIDE R48, R21, 0x2, R48 ;  /* 0x0000000215307825 */ /* 0x000fe200078e0230 */
[----:B------:R0:W-:Y:S01]  /*ae60*/  @P0 SYNCS.ARRIVE.TRANS64.RED.A1T0 RZ, [R26+URZ], RZ ;  /* 0x000000ff1aff09a7 */ /* 0x0001e2000810043f */
[----:B------:R-:W-:Y:S02]  /*ae70*/  LOP3.LUT R21, R46, 0x380, RZ, 0xc0, !PT ;  /* 0x000003802e157812 */ /* 0x000fe400078ec0ff */
[-C--:B------:R-:W-:Y:S01]  /*ae80*/  FMUL.FTZ R152, R30, R20.reuse ;  /* 0x000000141e987220 */ /* 0x080fe20000410000 */
[----:B------:R-:W-:Y:S01]  /*ae90*/  SHF.R.U64 R70, R70, 0x3, RZ ;  /* 0x0000000346467819 */ /* 0x000fe200000012ff */
[-C--:B------:R-:W-:Y:S01]  /*aea0*/  FMUL.FTZ R33, R27, R20.reuse ;  /* 0x000000141b217220 */ /* 0x080fe20000410000 */
[C---:B------:R-:W-:Y:S01]  /*aeb0*/  IADD3 R45, P6, R46.reuse, 0x8040, RZ ;  /* 0x000080402e2d7810 */ /* 0x040fe20007fde0ff */
[-C--:B------:R-:W-:Y:S01]  /*aec0*/  FMUL.FTZ R29, R31, R20.reuse ;  /* 0x000000141f1d7220 */ /* 0x080fe20000410000 */
[C---:B------:R-:W-:Y:S01]  /*aed0*/  IADD3 R32, P0, R46.reuse, 0x8020, RZ ;  /* 0x000080202e207810 */ /* 0x040fe20007f1e0ff */
[-C--:B------:R-:W-:Y:S01]  /*aee0*/  FMUL.FTZ R145, R35, R20.reuse ;  /* 0x0000001423917220 */ /* 0x080fe20000410000 */
[----:B------:R-:W-:Y:S01]  /*aef0*/  IADD3 R43, P1, R46, 0x8000, RZ ;  /* 0x000080002e2b7810 */ /* 0x000fe20007f3e0ff */
[-C--:B------:R-:W-:Y:S01]  /*af00*/  FMUL.FTZ R146, R34, R20.reuse ;  /* 0x0000001422927220 */ /* 0x080fe20000410000 */
[----:B------:R-:W-:Y:S01]  /*af10*/  SHF.R.U64 R21, R21, 0x3, RZ ;  /* 0x0000000315157819 */ /* 0x000fe200000012ff */
        /* <DEDUP_REMOVED lines=37> */
[----:B------:R-:W-:Y:S01]  /*b170*/  LOP3.LUT R70, R70, R71, RZ, 0x3c, !PT ;  /* 0x0000004746467212 */ /* 0x000fe200078e3cff */
[--C-:B------:R-:W-:Y:S01]  /*b180*/  IMAD.X R71, RZ, RZ, R47.reuse, P5 ;  /* 0x000000ffff477224 */ /* 0x100fe200028e062f */
[----:B------:R-:W-:Y:S01]  /*b190*/  LOP3.LUT R30, R32, 0x380, RZ, 0xc0, !PT ;  /* 0x00000380201e7812 */ /* 0x000fe200078ec0ff */
[--C-:B------:R-:W-:Y:S01]  /*b1a0*/  IMAD.X R75, RZ, RZ, R47.reuse, P6 ;  /* 0x000000ffff4b7224 */ /* 0x100fe200030e062f */
[----:B------:R-:W-:Y:S01]  /*b1b0*/  LOP3.LUT R20, R43, 0x380, RZ, 0xc0, !PT ;  /* 0x000003802b147812 */ /* 0x000fe200078ec0ff */
[--C-:B------:R-:W-:Y:S01]  /*b1c0*/  IMAD.X R79, RZ, RZ, R47.reuse, P0 ;  /* 0x000000ffff4f7224 */ /* 0x100fe200000e062f */
[C---:B------:R-:W-:Y:S01]  /*b1d0*/  IADD3 R28, P2, R46.reuse, 0x4060, RZ ;  /* 0x000040602e1c7810 */ /* 0x040fe20007f5e0ff */
[--C-:B------:R-:W-:Y:S01]  /*b1e0*/  IMAD.X R83, RZ, RZ, R47.reuse, P1 ;  /* 0x000000ffff537224 */ /* 0x100fe200008e062f */
[C---:B------:R-:W-:Y:S01]  /*b1f0*/  IADD3 R31, P3, R46.reuse, 0x20, RZ ;  /* 0x000000202e1f7810 */ /* 0x040fe20007f7e0ff */
[----:B------:R-:W1:Y:S01]  /*b200*/  LDC R86, c[0x0][0xbe8] ;  /* 0x0002fa00ff567b82 */ /* 0x000e620000000800 */
[C---:B------:R-:W-:Y:S01]  /*b210*/  IADD3 R41, P4, R46.reuse, 0x4040, RZ ;  /* 0x000040402e297810 */ /* 0x040fe20007f9e0ff */
[--C-:B------:R-:W-:Y:S01]  /*b220*/  IMAD.X R63, RZ, RZ, R47.reuse, P2 ;  /* 0x000000ffff3f7224 */ /* 0x100fe200010e062f */
[C---:B0-----:R-:W-:Y:S01]  /*b230*/  IADD3 R26, P5, R46.reuse, 0x4020, RZ ;  /* 0x000040202e1a7810 */ /* 0x041fe20007fbe0ff */
[--C-:B------:R-:W-:Y:S01]  /*b240*/  IMAD.X R67, RZ, RZ, R47.reuse, P3 ;  /* 0x000000ffff437224 */ /* 0x100fe200018e062f */
[C---:B------:R-:W-:Y:S01]  /*b250*/  IADD3 R39, P6, R46.reuse, 0x4000, RZ ;  /* 0x000040002e277810 */ /* 0x040fe20007fde0ff */
[--C-:B------:R-:W-:Y:S01]  /*b260*/  IMAD.X R53, RZ, RZ, R47.reuse, P4 ;  /* 0x000000ffff357224 */ /* 0x100fe200020e062f */
[C---:B------:R-:W-:Y:S01]  /*b270*/  IADD3 R37, P0, R46.reuse, 0x60, RZ ;  /* 0x000000602e257810 */ /* 0x040fe20007f1e0ff */
[----:B------:R-:W0:Y:S01]  /*b280*/  LDC R155, c[0x0][0xc38] ;  /* 0x00030e00ff9b7b82 */ /* 0x000e220000000800 */
[----:B------:R-:W-:Y:S01]  /*b290*/  IADD3 R35, P1, R46, 0x40, RZ ;  /* 0x000000402e237810 */ /* 0x000fe20007f3e0ff */
[----:B------:R-:W-:Y:S01]  /*b2a0*/  ULDC UR10, c[0x0][0xc44] ;  /* 0x00031100000a7ab9 */ /* 0x000fe20000000800 */
[----:B------:R-:W-:Y:S01]  /*b2b0*/  LOP3.LUT R46, R21, R46, RZ, 0x3c, !PT ;  /* 0x0000002e152e7212 */ /* 0x000fe200078e3cff */
[--C-:B------:R-:W-:Y:S01]  /*b2c0*/  IMAD.X R27, RZ, RZ, R47.reuse, P0 ;  /* 0x000000ffff1b7224 */ /* 0x100fe200000e062f */
[----:B------:R-:W-:Y:S01]  /*b2d0*/  SHF.R.U64 R21, R30, 0x3, RZ ;  /* 0x000000031e157819 */ /* 0x000fe200000012ff */
[--C-:B------:R-:W-:Y:S01]  /*b2e0*/  IMAD.X R59, RZ, RZ, R47.reuse, P1 ;  /* 0x000000ffff3b7224 */ /* 0x100fe200008e062f */
[----:B------:R-:W-:Y:S01]  /*b2f0*/  SHF.R.U64 R20, R20, 0x3, RZ ;  /* 0x0000000314147819 */ /* 0x000fe200000012ff */
[----:B------:R-:W-:Y:S01]  /*b300*/  ULDC.64 UR8, c[0x0][0xb90] ;  /* 0x0002e40000087ab9 */ /* 0x000fe20000000a00 */
[----:B------:R-:W-:Y:S01]  /*b310*/  LOP3.LUT R78, R21, R32, RZ, 0x3c, !PT ;  /* 0x00000020154e7212 */ /* 0x000fe200078e3cff */
[--C-:B------:R-:W-:Y:S01]  /*b320*/  IMAD.X R55, RZ, RZ, R47.reuse, P5 ;  /* 0x000000ffff377224 */ /* 0x100fe200028e062f */
[----:B------:R-:W-:Y:S01]  /*b330*/  LOP3.LUT R21, R28, 0x380, RZ, 0xc0, !PT ;  /* 0x000003801c157812 */ /* 0x000fe200078ec0ff */
[----:B------:R-:W-:Y:S01]  /*b340*/  IMAD.X R57, RZ, RZ, R47, P6 ;  /* 0x000000ffff397224 */ /* 0x000fe200030e062f */
[----:B------:R-:W-:-:S02]  /*b350*/  LOP3.LUT R82, R20, R43, RZ, 0x3c, !PT ;  /* 0x0000002b14527212 */ /* 0x000fc400078e3cff */
[----:B------:R-:W-:Y:S02]  /*b360*/  LOP3.LUT R20, R31, 0x380, RZ, 0xc0, !PT ;  /* 0x000003801f147812 */ /* 0x000fe400078ec0ff */
[----:B------:R-:W-:Y:S02]  /*b370*/  SHF.R.U64 R21, R21, 0x3, RZ ;  /* 0x0000000315157819 */ /* 0x000fe400000012ff */
[----:B------:R-:W-:Y:S02]  /*b380*/  SHF.R.U64 R20, R20, 0x3, RZ ;  /* 0x0000000314147819 */ /* 0x000fe400000012ff */
[----:B------:R-:W-:Y:S02]  /*b390*/  LOP3.LUT R62, R21, R28, RZ, 0x3c, !PT ;  /* 0x0000001c153e7212 */ /* 0x000fe400078e3cff */
[----:B------:R-:W-:Y:S02]  /*b3a0*/  LOP3.LUT R66, R20, R31, RZ, 0x3c, !PT ;  /* 0x0000001f14427212 */ /* 0x000fe400078e3cff */
[----:B------:R-:W-:-:S02]  /*b3b0*/  LOP3.LUT R21, R26, 0x380, RZ, 0xc0, !PT ;  /* 0x000003801a157812 */ /* 0x000fc400078ec0ff */
[----:B------:R-:W-:Y:S02]  /*b3c0*/  LOP3.LUT R20, R39, 0x380, RZ, 0xc0, !PT ;  /* 0x0000038027147812 */ /* 0x000fe400078ec0ff */
[----:B------:R-:W-:Y:S02]  /*b3d0*/  SHF.R.U64 R21, R21, 0x3, RZ ;  /* 0x0000000315157819 */ /* 0x000fe400000012ff */
[----:B------:R-:W-:Y:S02]  /*b3e0*/  SHF.R.U64 R20, R20, 0x3, RZ ;  /* 0x0000000314147819 */ /* 0x000fe400000012ff */
[----:B------:R-:W-:Y:S02]  /*b3f0*/  LOP3.LUT R54, R21, R26, RZ, 0x3c, !PT ;  /* 0x0000001a15367212 */ /* 0x000fe400078e3cff */
[----:B------:R-:W-:Y:S02]  /*b400*/  LOP3.LUT R56, R20, R39, RZ, 0x3c, !PT ;  /* 0x0000002714387212 */ /* 0x000fe400078e3cff */
[----:B------:R-:W-:-:S02]  /*b410*/  IADD3 R21, P4, R48, 0x1000, RZ ;  /* 0x0000100030157810 */ /* 0x000fc40007f9e0ff */
[----:B------:R-:W-:Y:S02]  /*b420*/  IADD3 R39, P1, R48, 0x4000, RZ ;  /* 0x0000400030277810 */ /* 0x000fe40007f3e0ff */
[----:B------:R-:W-:Y:S02]  /*b430*/  LOP3.LUT R28, R41, 0x380, RZ, 0xc0, !PT ;  /* 0x00000380291c7812 */ /* 0x000fe400078ec0ff */
[----:B------:R-:W-:Y:S02]  /*b440*/  LOP3.LUT R20, R21, 0x380, RZ, 0xc0, !PT ;  /* 0x0000038015147812 */ /* 0x000fe400078ec0ff */
[----:B------:R-:W-:Y:S02]  /*b450*/  LOP3.LUT R38, R39, 0x380, RZ, 0xc0, !PT ;  /* 0x0000038027267812 */ /* 0x000fe400078ec0ff */
[----:B------:R-:W-:Y:S02]  /*b460*/  SHF.R.U64 R28, R28, 0x3, RZ ;  /* 0x000000031c1c7819 */ /* 0x000fe400000012ff */
[----:B------:R-:W-:-:S02]  /*b470*/  SHF.R.U64 R20, R20, 0x3, RZ ;  /* 0x0000000314147819 */ /* 0x000fc400000012ff */
[----:B------:R-:W-:Y:S02]  /*b480*/  SHF.R.U64 R38, R38, 0x3, RZ ;  /* 0x0000000326267819 */ /* 0x000fe400000012ff */
[----:B------:R-:W-:Y:S02]  /*b490*/  LOP3.LUT R52, R28, R41, RZ, 0x3c, !PT ;  /* 0x000000291c347212 */ /* 0x000fe400078e3cff */
[----:B------:R-:W-:Y:S01]  /*b4a0*/  LOP3.LUT R20, R20, R21, RZ, 0x3c, !PT ;  /* 0x0000001514147212 */ /* 0x000fe200078e3cff */
[----:B------:R-:W-:Y:S01]  /*b4b0*/  IMAD.X R21, RZ, RZ, R49, P4 ;  /* 0x000000ffff157224 */ /* 0x000fe200020e0631 */
[----:B------:R-:W-:Y:S02]  /*b4c0*/  IADD3 R41, P0, R48, 0x5000, RZ ;  /* 0x0000500030297810 */ /* 0x000fe40007f1e0ff */
[----:B------:R-:W-:Y:S02]  /*b4d0*/  LOP3.LUT R38, R38, R39, RZ, 0x3c, !PT ;  /* 0x0000002726267212 */ /* 0x000fe400078e3cff */
[----:B------:R-:W-:-:S02]  /*b4e0*/  IADD3 R39, P4, R48, 0x8000, RZ ;  /* 0x0000800030277810 */ /* 0x000fc40007f9e0ff */
[----:B------:R-:W-:Y:S02]  /*b4f0*/  LOP3.LUT R40, R41, 0x380, RZ, 0xc0, !PT ;  /* 0x0000038029287812 */ /* 0x000fe400078ec0ff */
[----:B------:R-:W-:Y:S02]  /*b500*/  LOP3.LUT R36, R39, 0x380, RZ, 0xc0, !PT ;  /* 0x0000038027247812 */ /* 0x000fe400078ec0ff */
[----:B------:R-:W-:Y:S02]  /*b510*/  LOP3.LUT R28, R35, 0x380, RZ, 0xc0, !PT ;  /* 0x00000380231c7812 */ /* 0x000fe400078ec0ff */
[----:B------:R-:W-:Y:S02]  /*b520*/  SHF.R.U64 R40, R40, 0x3, RZ ;  /* 0x0000000328287819 */ /* 0x000fe400000012ff */
[----:B------:R-:W-:Y:S02]  /*b530*/  SHF.R.U64 R36, R36, 0x3, RZ ;  /* 0x0000000324247819 */ /* 0x000fe400000012ff */
[----:B------:R-:W-:-:S02]  /*b540*/  SHF.R.U64 R28, R28, 0x3, RZ ;  /* 0x000000031c1c7819 */ /* 0x000fc400000012ff */
[----:B------:R-:W-:Y:S02]  /*b550*/  LOP3.LUT R40, R40, R41, RZ, 0x3c, !PT ;  /* 0x0000002928287212 */ /* 0x000fe400078e3cff */
[----:B------:R-:W-:Y:S02]  /*b560*/  IADD3 R41, P3, R48, 0x7000, RZ ;  /* 0x0000700030297810 */ /* 0x000fe40007f7e0ff */
[----:B------:R-:W-:Y:S01]  /*b570*/  LOP3.LUT R36, R36, R39, RZ, 0x3c, !PT ;  /* 0x0000002724247212 */ /* 0x000fe200078e3cff */
[----:B------:R-:W-:Y:S01]  /*b580*/  IMAD.X R39, RZ, RZ, R49, P1 ;  /* 0x000000ffff277224 */ /* 0x000fe200008e0631 */
[----:B-1----:R-:W-:Y:S02]  /*b590*/  ISETP.NE.AND P1, PT, R86, 0x1, PT ;  /* 0x000000015600780c */ /* 0x002fe40003f25270 */
[----:B------:R-:W-:Y:S02]  /*b5a0*/  LOP3.LUT R58, R28, R35, RZ, 0x3c, !PT ;  /* 0x000000231c3a7212 */ /* 0x000fe400078e3cff */
[----:B------:R-:W-:-:S02]  /*b5b0*/  LOP3.LUT R28, R41, 0x380, RZ, 0xc0, !PT ;  /* 0x00000380291c7812 */ /* 0x000fc400078ec0ff */
[----:B------:R-:W-:Y:S02]  /*b5c0*/  R2UR UR14, R212 ;  /* 0x00000000d40e72ca */ /* 0x000fe400000e0000 */
[----:B------:R-:W-:Y:S02]  /*b5d0*/  SHF.R.U64 R28, R28, 0x3, RZ ;  /* 0x000000031c1c7819 */ /* 0x000fe400000012ff */
[----:B------:R-:W-:Y:S02]  /*b5e0*/  F2FP.F16.F32.PACK_AB R6, R6, R7 ;  /* 0x000000070606723e */ /* 0x000fe400000000ff */
[----:B------:R-:W-:Y:S01]  /*b5f0*/  LOP3.LUT R28, R28, R41, RZ, 0x3c, !PT ;  /* 0x000000291c1c7212 */ /* 0x000fe200078e3cff */
[--C-:B------:R-:W-:Y:S01]  /*b600*/  IMAD.X R41, RZ, RZ, R49.reuse, P0 ;  /* 0x000000ffff297224 */ /* 0x100fe200000e0631 */
[----:B------:R-:W-:Y:S01]  /*b610*/  R2UR UR13, R213 ;  /* 0x00000000d50d72ca */ /* 0x000fe200000e0000 */
[----:B------:R-:W1:Y:S01]  /*b620*/  @P1 LDC R153, c[0x0][0xbf0] ;  /* 0x0002fc00ff991b82 */ /* 0x000e620000000800 */
[----:B------:R-:W-:Y:S01]  /*b630*/  F2FP.F16.F32.PACK_AB R7, R29, R152 ;  /* 0x000000981d07723e */ /* 0x000fe200000000ff */
[----:B------:R-:W-:Y:S01]  /*b640*/  IMAD.X R29, RZ, RZ, R49, P3 ;  /* 0x000000ffff1d7224 */ /* 0x000fe200018e0631 */
[----:B------:R-:W-:Y:S01]  /*b650*/  IADD3 R149, P0, R48, 0xb000, RZ ;  /* 0x0000b00030957810 */ /* 0x000fe20007f1e0ff */
[----:B------:R-:W-:Y:S01]  /*b660*/  UIADD3 UR5, -UR14, URZ, URZ ;  /* 0x0000003f0e057290 */ /* 0x000fe2000fffe13f */
[----:B------:R-:W-:-:S02]  /*b670*/  LOP3.LUT R34, R45, 0x380, RZ, 0xc0, !PT ;  /* 0x000003802d227812 */ /* 0x000fc400078ec0ff */
[----:B------:R-:W-:Y:S01]  /*b680*/  MOV R151, R46 ;  /* 0x0000002e00977202 */ /* 0x000fe20000000f00 */
[----:B------:R-:W2:Y:S01]  /*b690*/  @P1 LDC R152, c[0x0][0xbec] ;  /* 0x0002fb00ff981b82 */ /* 0x000ea20000000800 */
[----:B------:R-:W-:Y:S01]  /*b6a0*/  R2UR UR12, R211 ;  /* 0x00000000d30c72ca */ /* 0x000fe200000e0000 */
[----:B------:R-:W-:Y:S01]  /*b6b0*/  IMAD.X R47, RZ, RZ, R49, P0 ;  /* 0x000000ffff2f7224 */ /* 0x000fe200000e0631 */
[----:B------:R-:W-:Y:S01]  /*b6c0*/  LOP3.LUT R46, R149, 0x380, RZ, 0xc0, !PT ;  /* 0x00000380952e7812 */ /* 0x000fe200078ec0ff */
[----:B------:R-:W-:Y:S01]  /*b6d0*/  UIMAD UR10, UR10, UR5, UR13 ;  /* 0x000000050a0a72a4 */ /* 0x000fe2000f8e020d */
[----:B------:R-:W-:Y:S02]  /*b6e0*/  SHF.R.U64 R34, R34, 0x3, RZ ;  /* 0x0000000322227819 */ /* 0x000fe400000012ff */
[----:B------:R-:W-:Y:S01]  /*b6f0*/  SHF.R.U64 R46, R46, 0x3, RZ ;  /* 0x000000032e2e7819 */ /* 0x000fe200000012ff */
[----:B------:R-:W-:Y:S01]  /*b700*/  USHF.R.S32.HI UR11, URZ, 0x1f, UR10 ;  /* 0x0000001f3f0b7899 */ /* 0x000fe2000801140a */
[----:B------:R-:W-:Y:S01]  /*b710*/  LOP3.LUT R74, R34, R45, RZ, 0x3c, !PT ;  /* 0x0000002d224a7212 */ /* 0x000fe200078e3cff */
[----:B------:R-:W-:Y:S01]  /*b720*/  UIMAD.WIDE.U32 UR6, UR10, UR8, URZ ;  /* 0x000000080a0672a5 */ /* 0x000fe2000f8e003f */
[----:B------:R-:W-:Y:S01]  /*b730*/  LOP3.LUT R46, R46, R149, RZ, 0x3c, !PT ;  /* 0x000000952e2e7212 */ /* 0x000fe200078e3cff */
[----:B------:R-:W-:Y:S01]  /*b740*/  UIMAD UR5, UR11, UR8, URZ ;  /* 0x000000080b0572a4 */ /* 0x000fe2000f8e023f */
[----:B------:R-:W-:Y:S01]  /*b750*/  MOV R71, R70 ;  /* 0x0000004600477202 */ /* 0x000fe20000000f00 */
[----:B------:R-:W-:Y:S01]  /*b760*/  IMAD R70, RZ, RZ, -UR13 ;  /* 0x8000000dff467e24 */ /* 0x000fe2000f8e02ff */
[----:B------:R-:W-:Y:S01]  /*b770*/  MOV R149, R74 ;  /* 0x0000004a00957202 */ /* 0x000fe20000000f00 */
[----:B------:R-:W-:Y:S01]  /*b780*/  UIMAD UR5, UR10, UR9, UR5 ;  /* 0x000000090a0572a4 */ /* 0x000fe2000f8e0205 */
[----:B------:R-:W-:Y:S01]  /*b790*/  MOV R74, R62 ;  /* 0x0000003e004a7202 */ /* 0x000fe20000000f00 */
[----:B0-----:R-:W-:Y:S01]  /*b7a0*/  IMAD R70, R155, R70, UR12 ;  /* 0x0000000c9b467e24 */ /* 0x001fe2000f8e0246 */
[----:B------:R-:W0:Y:S01]  /*b7b0*/  LDC.64 R62, c[0x0][0xb98] ;  /* 0x0002e600ff3e7b82 */ /* 0x000e220000000a00 */
[----:B------:R-:W-:Y:S01]  /*b7c0*/  F2FP.F16.F32.PACK_AB R4, R4, R5 ;  /* 0x000000050404723e */ /* 0x000fe200000000ff */
[----:B------:R-:W-:Y:S01]  /*b7d0*/  IMAD.U32 R50, RZ, RZ, UR6 ;  /* 0x00000006ff327e24 */ /* 0x000fe2000f8e00ff */
[----:B------:R-:W-:-:S05]  /*b7e0*/  F2FP.F16.F32.PACK_AB R5, R33, R154 ;  /* 0x0000009a2105723e */ /* 0x000fca00000000ff */
[----:B------:R-:W-:Y:S01]  /*b7f0*/  BAR.SYNC.DEFER_BLOCKING 0x1, 0x100 ;  /* 0x0044000000007b1d */ /* 0x000fe20000010000 */
[----:B------:R-:W-:Y:S01]  /*b800*/  MOV R66, R66 ;  /* 0x0000004200427202 */ /* 0x000fe20000000f00 */
[----:B------:R-:W-:Y:S01]  /*b810*/  IMAD R67, R70, 0x80, R216 ;  /* 0x0000008046437824 */ /* 0x000fe200078e02d8 */
[----:B------:R-:W-:Y:S01]  /*b820*/  LOP3.LUT R26, R37, 0x380, RZ, 0xc0, !PT ;  /* 0x00000380251a7812 */ /* 0x000fe200078ec0ff */
[----:B------:R-:W-:Y:S01]  /*b830*/  UIADD3 UR6, UR7, UR5, URZ ;  /* 0x0000000507067290 */ /* 0x000fe2000fffe03f */
[----:B------:R-:W-:Y:S01]  /*b840*/  MOV R52, R52 ;  /* 0x0000003400347202 */ /* 0x000fe20000000f00 */
[----:B------:R-:W-:Y:S01]  /*b850*/  IMAD.MOV.U32 R53, RZ, RZ, R67 ;  /* 0x000000ffff357224 */ /* 0x000fe200078e0043 */
[----:B------:R-:W-:Y:S01]  /*b860*/  SHF.R.U64 R26, R26, 0x3, RZ ;  /* 0x000000031a1a7819 */ /* 0x000fe200000012ff */
[----:B------:R-:W-:Y:S01]  /*b870*/  USHF.R.S32.HI UR12, URZ, 0x1f, UR14 ;  /* 0x0000001f3f0c7899 */ /* 0x000fe2000801140e */
[----:B------:R-:W-:Y:S01]  /*b880*/  IMAD.U32 R51, RZ, RZ, UR7 ;  /* 0x00000007ff337e24 */ /* 0x000fe2000f8e00ff */
[----:B------:R-:W-:Y:S01]  /*b890*/  MOV R54, R54 ;  /* 0x0000003600367202 */ /* 0x000fe20000000f00 */
[----:B------:R-:W-:Y:S01]  /*b8a0*/  IMAD.U32 R51, RZ, RZ, UR6 ;  /* 0x00000006ff337e24 */ /* 0x000fe2000f8e00ff */
[----:B------:R-:W-:Y:S01]  /*b8b0*/  LOP3.LUT R26, R26, R37, RZ, 0x3c, !PT ;  /* 0x000000251a1a7212 */ /* 0x000fe200078e3cff */
[----:B------:R-:W-:Y:S01]  /*b8c0*/  ULDC.64 UR6, c[0x0][0xb88] ;  /* 0x0002e20000067ab9 */ /* 0x000fe20000000a00 */
[----:B------:R-:W-:Y:S01]  /*b8d0*/  F2FP.F16.F32.PACK_AB R8, R8, R11 ;  /* 0x0000000b0808723e */ /* 0x000fe200000000ff */
[----:B------:R-:W-:Y:S01]  /*b8e0*/  ULDC UR5, c[0x0][0xa88] ;  /* 0x0002a20000057ab9 */ /* 0x000fe20000000800 */
[----:B------:R-:W-:Y:S01]  /*b8f0*/  MOV R58, R58 ;  /* 0x0000003a003a7202 */ /* 0x000fe20000000f00 */
[----:B------:R-:W-:Y:S01]  /*b900*/  ULDC.64 UR8, c[0x0][0xae8] ;  /* 0x0002ba0000087ab9 */ /* 0x000fe20000000a00 */
[----:B------:R-:W-:-:S02]  /*b910*/  F2FP.F16.F32.PACK_AB R10, R10, R13 ;  /* 0x0000000d0a0a723e */ /* 0x000fc400000000ff */
[----:B------:R-:W-:Y:S01]  /*b920*/  F2FP.F16.F32.PACK_AB R11, R141, R148 ;  /* 0x000000948d0b723e */ /* 0x000fe200000000ff */
[C---:B0-----:R-:W-:Y:S01]  /*b930*/  IMAD.WIDE.U32 R50, R62.reuse, UR14, R50 ;  /* 0x0000000e3e327c25 */ /* 0x041fe2000f8e0032 */
[----:B------:R-:W-:Y:S01]  /*b940*/  MOV R55, R26 ;  /* 0x0000001a00377202 */ /* 0x000fe20000000f00 */
[----:B------:R2:W-:Y:S02]  /*b950*/  STSM.16.M88.4 [R151], R4 ;  /* 0x0000000497007844 */ /* 0x0005e40000000200 */
[----:B------:R-:W-:Y:S01]  /*b960*/  IMAD R26, R62, UR12, RZ ;  /* 0x0000000c3e1a7c24 */ /* 0x000fe2000f8e02ff */
[----:B------:R-:W-:Y:S02]  /*b970*/  IADD3 R45, P2, R48, 0x6000, RZ ;  /* 0x00006000302d7810 */ /* 0x000fe40007f5e0ff */
[----:B------:R-:W-:Y:S01]  /*b980*/  F2FP.F16.F32.PACK_AB R14, R14, R15 ;  /* 0x0000000f0e0e723e */ /* 0x000fe200000000ff */
[----:B------:R-:W-:Y:S01]  /*b990*/  IMAD R63, R63, UR14, R26 ;  /* 0x0000000e3f3f7c24 */ /* 0x000fe2000f8e021a */
[----:B------:R-:W-:-:S02]  /*b9a0*/  F2FP.F16.F32.PACK_AB R12, R12, R121 ;  /* 0x000000790c0c723e */ /* 0x000fc400000000ff */
[----:B------:R-:W-:Y:S02]  /*b9b0*/  F2FP.F16.F32.PACK_AB R13, R135, R142 ;  /* 0x0000008e870d723e */ /* 0x000fe400000000ff */
[----:B------:R-:W-:Y:S02]  /*b9c0*/  F2FP.F16.F32.PACK_AB R15, R136, R139 ;  /* 0x0000008b880f723e */ /* 0x000fe400000000ff */
[----:B------:R-:W-:Y:S02]  /*b9d0*/  F2FP.F16.F32.PACK_AB R24, R24, R25 ;  /* 0x000000191818723e */ /* 0x000fe400000000ff */
[----:B------:R-:W-:Y:S01]  /*b9e0*/  LOP3.LUT R44, R45, 0x380, RZ, 0xc0, !PT ;  /* 0x000003802d2c7812 */ /* 0x000fe200078ec0ff */
[----:B--2---:R-:W-:Y:S01]  /*b9f0*/  @P1 IMAD.HI.U32 R4, R67, R152, RZ ;  /* 0x0000009843041227 */ /* 0x004fe200078e00ff */
[----:B------:R-:W-:Y:S02]  /*ba00*/  F2FP.F16.F32.PACK_AB R6, R3, R120 ;  /* 0x000000780306723e */ /* 0x000fe400000000ff */
[----:B------:R-:W-:-:S02]  /*ba10*/  F2FP.F16.F32.PACK_AB R5, R145, R146 ;  /* 0x000000929105723e */ /* 0x000fc400000000ff */
[----:B-1----:R-:W-:Y:S02]  /*ba20*/  @P1 SHF.R.U32.HI R53, RZ, R153, R4 ;  /* 0x00000099ff351219 */ /* 0x002fe40000011604 */
[----:B------:R-:W-:Y:S02]  /*ba30*/  F2FP.F16.F32.PACK_AB R4, R9, R122 ;  /* 0x0000007a0904723e */ /* 0x000fe400000000ff */
[----:B------:R-:W-:Y:S01]  /*ba40*/  F2FP.F16.F32.PACK_AB R7, R143, R150 ;  /* 0x000000968f07723e */ /* 0x000fe200000000ff */
[----:B------:R-:W-:Y:S01]  /*ba50*/  IMAD.MOV R3, RZ, RZ, -R53 ;  /* 0x000000ffff037224 */ /* 0x000fe200078e0a35 */
[----:B------:R-:W-:Y:S02]  /*ba60*/  F2FP.F16.F32.PACK_AB R9, R144, R147 ;  /* 0x000000939009723e */ /* 0x000fe400000000ff */
[----:B------:R-:W-:Y:S01]  /*ba70*/  IADD3 R50, P0, R53, R50, RZ ;  /* 0x0000003235327210 */ /* 0x000fe20007f1e0ff */
[----:B------:R-:W-:Y:S01]  /*ba80*/  IMAD R3, R86, R3, R67 ;  /* 0x0000000356037224 */ /* 0x000fe200078e0243 */
[----:B------:R0:W-:Y:S01]  /*ba90*/  STSM.16.M88.4 [R66], R4 ;  /* 0x0000000442007844 */ /* 0x0001e20000000200 */
[----:B------:R-:W-:Y:S01]  /*baa0*/  MOV R56, R56 ;  /* 0x0000003800387202 */ /* 0x000fe20000000f00 */
[----:B------:R-:W-:Y:S01]  /*bab0*/  IMAD R57, R70, 0x80, R215 ;  /* 0x0000008046397824 */ /* 0x000fe200078e02d7 */
[----:B------:R-:W-:Y:S01]  /*bac0*/  F2FP.F16.F32.PACK_AB R25, R133, R140 ;  /* 0x0000008c8519723e */ /* 0x000fe200000000ff */
[----:B------:R1:W-:Y:S01]  /*bad0*/  STSM.16.M88.4 [R58], R8 ;  /* 0x000000083a007844 */ /* 0x0003e20000000200 */
[----:B------:R-:W-:-:S02]  /*bae0*/  F2FP.F16.F32.PACK_AB R26, R61, R60 ;  /* 0x0000003c3d1a723e */ /* 0x000fc400000000ff */
[----:B------:R-:W-:Y:S01]  /*baf0*/  F2FP.F16.F32.PACK_AB R27, R134, R137 ;  /* 0x00000089861b723e */ /* 0x000fe200000000ff */
[----:B------:R-:W-:Y:S01]  /*bb00*/  STSM.16.M88.4 [R55], R12 ;  /* 0x0000000c37007844 */ /* 0x000fe20000000200 */
[----:B------:R-:W-:Y:S02]  /*bb10*/  SHF.R.U64 R44, R44, 0x3, RZ ;  /* 0x000000032c2c7819 */ /* 0x000fe400000012ff */
[----:B------:R-:W-:Y:S01]  /*bb20*/  F2FP.F16.F32.PACK_AB R96, R97, R96 ;  /* 0x000000606160723e */ /* 0x000fe200000000ff */
[----:B------:R2:W-:Y:S01]  /*bb30*/  STSM.16.M88.4 [R56], R24 ;  /* 0x0000001838007844 */ /* 0x0005e20000000200 */
[----:B------:R-:W-:Y:S01]  /*bb40*/  LOP3.LUT R44, R44, R45, RZ, 0x3c, !PT ;  /* 0x0000002d2c2c7212 */ /* 0x000fe200078e3cff */
[----:B------:R-:W-:Y:S01]  /*bb50*/  IMAD.X R45, RZ, RZ, R49, P2 ;  /* 0x000000ffff2d7224 */ /* 0x000fe200010e0631 */
[----:B------:R-:W-:Y:S02]  /*bb60*/  MOV R82, R82 ;  /* 0x0000005200527202 */ /* 0x000fe40000000f00 */
[----:B0-----:R-:W-:-:S02]  /*bb70*/  F2FP.F16.F32.PACK_AB R4, R65, R64 ;  /* 0x000000404104723e */ /* 0x001fc400000000ff */
[----:B------:R-:W-:Y:S02]  /*bb80*/  F2FP.F16.F32.PACK_AB R5, R131, R138 ;  /* 0x0000008a8305723e */ /* 0x000fe400000000ff */
[----:B-1----:R-:W-:Y:S02]  /*bb90*/  SHF.R.S32.HI R9, RZ, 0x1f, R53 ;  /* 0x0000001fff097819 */ /* 0x002fe40000011435 */
[----:B------:R-:W-:Y:S02]  /*bba0*/  SHF.R.S32.HI R8, RZ, 0x1f, R3 ;  /* 0x0000001fff087819 */ /* 0x000fe40000011403 */
[----:B------:R-:W-:Y:S02]  /*bbb0*/  IADD3.X R51, R9, R51, R63, P0, !PT ;  /* 0x0000003309337210 */ /* 0x000fe400007fe43f */
[----:B------:R-:W-:Y:S01]  /*bbc0*/  F2FP.F16.F32.PACK_AB R6, R69, R68 ;  /* 0x000000444506723e */ /* 0x000fe200000000ff */
[----:B------:R-:W-:Y:S01]  /*bbd0*/  IMAD R8, R8, UR6, RZ ;  /* 0x0000000608087c24 */ /* 0x000fe2000f8e02ff */
[----:B------:R-:W-:Y:S01]  /*bbe0*/  F2FP.F16.F32.PACK_AB R7, R129, R132 ;  /* 0x000000848107723e */ /* 0x000fe200000000ff */
[----:B------:R-:W-:Y:S01]  /*bbf0*/  IMAD.WIDE.U32 R50, R3, UR6, R50 ;  /* 0x0000000603327c25 */ /* 0x000fe2000f8e0032 */
[----:B------:R-:W-:Y:S01]  /*bc00*/  LOP3.LUT P0, RZ, R210, 0x3, RZ, 0xc0, !PT ;  /* 0x00000003d2ff7812 */ /* 0x000fe2000780c0ff */
[----:B------:R-:W0:Y:S01]  /*bc10*/  @P1 LDC R69, c[0x0][0xbf0] ;  /* 0x0002fc00ff451b82 */ /* 0x000e220000000800 */
[----:B------:R-:W-:Y:S01]  /*bc20*/  F2FP.F16.F32.PACK_AB R9, R127, R130 ;  /* 0x000000827f09723e */ /* 0x000fe200000000ff */
[----:B------:R-:W-:Y:S01]  /*bc30*/  IMAD R53, R3, UR7, R8 ;  /* 0x0000000703357c24 */ /* 0x000fe2000f8e0208 */
[----:B------:R1:W-:Y:S01]  /*bc40*/  STSM.16.M88.4 [R54], R4 ;  /* 0x0000000436007844 */ /* 0x0003e20000000200 */
[----:B------:R-:W-:Y:S01]  /*bc50*/  IMAD R68, R86, UR5, RZ ;  /* 0x0000000556447c24 */ /* 0x000fe2000f8e02ff */
[----:B------:R-:W-:Y:S01]  /*bc60*/  ULDC.64 UR6, c[0x0][0xb50] ;  /* 0x0002d40000067ab9 */ /* 0x000fe20000000a00 */
[----:B------:R-:W-:Y:S01]  /*bc70*/  VIADD R3, R57, 0x8 ;  /* 0x0000000839037836 */ /* 0x000fe20000000000 */
[----:B--2---:R-:W-:-:S02]  /*bc80*/  LEA R24, P3, R50, UR6, 0x2 ;  /* 0x0000000632187c11 */ /* 0x004fc4000f8610ff */
[-C--:B------:R-:W-:Y:S02]  /*bc90*/  ISETP.GE.OR P2, PT, R57, R68.reuse, P0 ;  /* 0x000000443900720c */ /* 0x080fe40000746670 */
[----:B------:R-:W-:Y:S01]  /*bca0*/  ISETP.GE.OR P0, PT, R3, R68, P0 ;  /* 0x000000440300720c */ /* 0x000fe20000706670 */
[----:B------:R-:W-:Y:S01]  /*bcb0*/  SHFL.IDX PT, R64, R24, 0x1, 0x1c1f ;  /* 0x003c1f0018407f89 */ /* 0x000fe200000e0000 */
[----:B------:R-:W-:Y:S02]  /*bcc0*/  F2FP.F16.F32.PACK_AB R8, R73, R72 ;  /* 0x000000484908723e */ /* 0x000fe400000000ff */
[----:B------:R-:W-:Y:S02]  /*bcd0*/  F2FP.F16.F32.PACK_AB R10, R77, R76 ;  /* 0x0000004c4d0a723e */ /* 0x000fe400000000ff */
[----:B------:R-:W-:Y:S01]  /*bce0*/  F2FP.F16.F32.PACK_AB R11, R123, R128 ;  /* 0x000000807b0b723e */ /* 0x000fe200000000ff */
[----:B-1----:R-:W-:Y:S01]  /*bcf0*/  IMAD.IADD R5, R51, 0x1, R53 ;  /* 0x0000000133057824 */ /* 0x002fe200078e0235 */
[----:B------:R-:W-:-:S02]  /*bd00*/  F2FP.F16.F32.PACK_AB R4, R81, R80 ;  /* 0x000000505104723e */ /* 0x000fc400000000ff */
[----:B------:R-:W-:Y:S01]  /*bd10*/  F2FP.F16.F32.PACK_AB R6, R85, R84 ;  /* 0x000000545506723e */ /* 0x000fe200000000ff */
[----:B------:R-:W-:Y:S01]  /*bd20*/  STSM.16.M88.4 [R52], R8 ;  /* 0x0000000834007844 */ /* 0x000fe20000000200 */
[----:B------:R-:W-:Y:S02]  /*bd30*/  LEA.HI.X R3, R50, UR7, R5, 0x2, P3 ;  /* 0x0000000732037c11 */ /* 0x000fe400098f1405 */
[----:B------:R-:W-:Y:S01]  /*bd40*/  F2FP.F16.F32.PACK_AB R5, R124, R125 ;  /* 0x0000007d7c05723e */ /* 0x000fe200000000ff */
[----:B------:R-:W-:Y:S01]  /*bd50*/  SHFL.IDX PT, R50, R24, RZ, 0x1c1f ;  /* 0x001c1fff18327589 */ /* 0x000fe200000e0000 */
[----:B------:R-:W-:Y:S02]  /*bd60*/  F2FP.F16.F32.PACK_AB R7, R87, R126 ;  /* 0x0000007e5707723e */ /* 0x000fe400000000ff */
[----:B------:R-:W-:Y:S01]  /*bd70*/  F2FP.F16.F32.PACK_AB R12, R89, R88 ;  /* 0x00000058590c723e */ /* 0x000fe200000000ff */
[----:B------:R-:W1:Y:S01]  /*bd80*/  SHFL.IDX PT, R51, R3, RZ, 0x1c1f ;  /* 0x001c1fff03337589 */ /* 0x000e6200000e0000 */
[----:B------:R-:W-:-:S02]  /*bd90*/  F2FP.F16.F32.PACK_AB R13, R91, R90 ;  /* 0x0000005a5b0d723e */ /* 0x000fc400000000ff */
[----:B------:R-:W-:Y:S01]  /*bda0*/  F2FP.F16.F32.PACK_AB R14, R93, R92 ;  /* 0x0000005c5d0e723e */ /* 0x000fe200000000ff */
[----:B------:R-:W-:Y:S01]  /*bdb0*/  STSM.16.M88.4 [R74], R4 ;  /* 0x000000044a007844 */ /* 0x000fe20000000200 */
[----:B------:R-:W-:Y:S02]  /*bdc0*/  F2FP.F16.F32.PACK_AB R15, R95, R94 ;  /* 0x0000005e5f0f723e */ /* 0x000fe400000000ff */
[----:B------:R-:W-:Y:S01]  /*bdd0*/  F2FP.F16.F32.PACK_AB R97, R99, R98 ;  /* 0x000000626361723e */ /* 0x000fe200000000ff */
[----:B------:R2:W3:Y:S01]  /*bde0*/  SHFL.IDX PT, R65, R3, 0x1, 0x1c1f ;  /* 0x003c1f0003417f89 */ /* 0x0004e200000e0000 */
[----:B------:R-:W-:Y:S02]  /*bdf0*/  F2FP.F16.F32.PACK_AB R104, R105, R104 ;  /* 0x000000686968723e */ /* 0x000fe400000000ff */
[----:B------:R-:W-:Y:S01]  /*be00*/  MOV R78, R78 ;  /* 0x0000004e004e7202 */ /* 0x000fe20000000f00 */
        /* <DEDUP_REMOVED lines=12> */
[C---:B------:R-:W-:Y:S02]  /*bed0*/  IADD3 R31, P5, R48.reuse, 0x2000, RZ ;  /* 0x00002000301f7810 */ /* 0x040fe40007fbe0ff */
[----:B------:R-:W-:Y:S01]  /*bee0*/  IADD3 R35, P6, R48, 0x3000, RZ ;  /* 0x0000300030237810 */ /* 0x000fe20007fde0ff */
[----:B------:R-:W-:Y:S01]  /*bef0*/  STSM.16.M88.4 [R71], R112 ;  /* 0x0000007047007844 */ /* 0x000fe20000000200 */
[----:B------:R-:W-:Y:S02]  /*bf00*/  LOP3.LUT R30, R31, 0x380, RZ, 0xc0, !PT ;  /* 0x000003801f1e7812 */ /* 0x000fe400078ec0ff */
[----:B------:R-:W-:Y:S01]  /*bf10*/  LOP3.LUT R34, R35, 0x380, RZ, 0xc0, !PT ;  /* 0x0000038023227812 */ /* 0x000fe200078ec0ff */
[----:B------:R-:W-:Y:S01]  /*bf20*/  BAR.SYNC.DEFER_BLOCKING 0x1, 0x100 ;  /* 0x0044000000007b1d */ /* 0x000fe20000010000 */
[----:B------:R-:W-:Y:S01]  /*bf30*/  SHF.R.U64 R30, R30, 0x3, RZ ;  /* 0x000000031e1e7819 */ /* 0x000fe200000012ff */
[----:B--2---:R-:W-:Y:S01]  /*bf40*/  IMAD R3, R206, 0x20, R209 ;  /* 0x00000020ce037824 */ /* 0x004fe200078e02d1 */
[----:B------:R-:W-:-:S02]  /*bf50*/  SHF.R.U64 R34, R34, 0x3, RZ ;  /* 0x0000000322227819 */ /* 0x000fc400000012ff */
[----:B------:R-:W-:Y:S01]  /*bf60*/  LOP3.LUT R30, R30, R31, RZ, 0x3c, !PT ;  /* 0x0000001f1e1e7212 */ /* 0x000fe200078e3cff */
[--C-:B------:R-:W-:Y:S01]  /*bf70*/  IMAD.X R31, RZ, RZ, R49.reuse, P5 ;  /* 0x000000ffff1f7224 */ /* 0x100fe200028e0631 */
[----:B------:R-:W-:Y:S01]  /*bf80*/  UIMAD UR5, UR11, UR8, URZ ;  /* 0x000000080b0572a4 */ /* 0x000fe2000f8e023f */
[----:B------:R-:W-:Y:S01]  /*bf90*/  LOP3.LUT R34, R34, R35, RZ, 0x3c, !PT ;  /* 0x0000002322227212 */ /* 0x000fe200078e3cff */
[----:B------:R-:W-:Y:S01]  /*bfa0*/  IMAD.X R35, RZ, RZ, R49, P6 ;  /* 0x000000ffff237224 */ /* 0x000fe200030e0631 */
[C---:B------:R-:W-:Y:S02]  /*bfb0*/  IADD3 R43, P5, R48.reuse, 0x9000, RZ ;  /* 0x00009000302b7810 */ /* 0x040fe40007fbe0ff */
[C---:B------:R-:W-:Y:S02]  /*bfc0*/  LOP3.LUT R33, R48.reuse, 0x380, RZ, 0xc0, !PT ;  /* 0x0000038030217812 */ /* 0x040fe400078ec0ff */
[----:B------:R-:W-:Y:S01]  /*bfd0*/  R2UR UR13, R207 ;  /* 0x00000000cf0d72ca */ /* 0x000fe200000e0000 */
[----:B-1----:R-:W-:Y:S01]  /*bfe0*/  @!P2 ST.E desc[UR60][R50.64], R2 ;  /* 0x000000023200a985 */ /* 0x002fe2000c10193c */
[----:B------:R-:W-:Y:S01]  /*bff0*/  IADD3 R37, P6, R48, 0xa000, RZ ;  /* 0x0000a00030257810 */ /* 0x000fe20007fde0ff */
[----:B------:R-:W-:Y:S01]  /*c000*/  UIMAD.WIDE.U32 UR6, UR10, UR8, URZ ;  /* 0x000000080a0672a5 */ /* 0x000fe2000f8e003f */
[----:B------:R-:W-:Y:S01]  /*c010*/  LOP3.LUT R42, R43, 0x380, RZ, 0xc0, !PT ;  /* 0x000003802b2a7812 */ /* 0x000fe200078ec0ff */
[----:B---3--:R1:W-:Y:S01]  /*c020*/  @!P0 ST.E desc[UR60][R64.64], R0 ;  /* 0x0000000040008985 */ /* 0x0083e2000c10193c */
[----:B------:R-:W-:Y:S01]  /*c030*/  UIMAD UR5, UR10, UR9, UR5 ;  /* 0x000000090a0572a4 */ /* 0x000fe2000f8e0205 */
[----:B------:R-:W-:-:S02]  /*c040*/  LOP3.LUT R32, R37, 0x380, RZ, 0xc0, !PT ;  /* 0x0000038025207812 */ /* 0x000fc400078ec0ff */
[----:B------:R2:W5:Y:S01]  /*c050*/  LD.E.128 R24, desc[UR60][R20.64] ;  /* 0x0000003c14187980 */ /* 0x000562000c101d00 */
[----:B------:R-:W-:Y:S01]  /*c060*/  ULDC.64 UR8, c[0x0][0xaf0] ;  /* 0x0002bc0000087ab9 */ /* 0x000fe20000000a00 */
[----:B------:R-:W-:Y:S02]  /*c070*/  SHF.R.U64 R42, R42, 0x3, RZ ;  /* 0x000000032a2a7819 */ /* 0x000fe400000012ff */
[----:B------:R3:W5:Y:S01]  /*c080*/  LD.E.128 R8, desc[UR60][R30.64] ;  /* 0x0000003c1e087980 */ /* 0x000762000c101d00 */
[----:B------:R-:W-:Y:S01]  /*c090*/  UIADD3 UR7, UR7, UR5, URZ ;  /* 0x0000000507077290 */ /* 0x000fe2000fffe03f */
[----:B------:R-:W-:Y:S01]  /*c0a0*/  SHF.R.U64 R32, R32, 0x3, RZ ;  /* 0x0000000320207819 */ /* 0x000fe200000012ff */
[----:B------:R-:W-:Y:S01]  /*c0b0*/  UIADD3 UR4, UR4, 0x36820, URZ ;  /* 0x0003682004047890 */ /* 0x000fe2000fffe03f */
[----:B------:R-:W-:Y:S01]  /*c0c0*/  SHF.R.U64 R33, R33, 0x3, RZ ;  /* 0x0000000321217819 */ /* 0x000fe200000012ff */
[----:B------:R-:W5:Y:S01]  /*c0d0*/  LD.E.128 R4, desc[UR60][R34.64] ;  /* 0x0000003c22047980 */ /* 0x000f62000c101d00 */
[----:B--2---:R-:W2:Y:S01]  /*c0e0*/  @P1 LDC R21, c[0x0][0xbec] ;  /* 0x0002fb00ff151b82 */ /* 0x004ea20000000800 */
[----:B------:R-:W-:Y:S01]  /*c0f0*/  IMAD R20, R70, 0x80, R3 ;  /* 0x0000008046147824 */ /* 0x000fe200078e0203 */
[----:B------:R-:W-:Y:S01]  /*c100*/  LOP3.LUT R42, R42, R43, RZ, 0x3c, !PT ;  /* 0x0000002b2a2a7212 */ /* 0x000fe200078e3cff */
[----:B------:R-:W5:Y:S01]  /*c110*/  LD.E.128 R72, desc[UR60][R38.64] ;  /* 0x0000003c26487980 */ /* 0x000f62000c101d00 */
[----:B------:R-:W-:Y:S01]  /*c120*/  UIADD3 UR36, UR36, 0x1, URZ ;  /* 0x0000000124247890 */ /* 0x000fe2000fffe03f */
[----:B------:R-:W-:-:S02]  /*c130*/  ULDC.64 UR10, c[0x0][0xa80] ;  /* 0x0002a000000a7ab9 */ /* 0x000fc40000000a00 */
[----:B------:R-:W5:Y:S01]  /*c140*/  LD.E.128 R60, desc[UR60][R40.64] ;  /* 0x0000003c283c7980 */ /* 0x000f62000c101d00 */
[----:B---3--:R-:W3:Y:S01]  /*c150*/  LDC.64 R30, c[0x0][0xae0] ;  /* 0x0002b800ff1e7b82 */ /* 0x008ee20000000a00 */
[----:B-1----:R-:W-:Y:S01]  /*c160*/  IMAD.MOV.U32 R0, RZ, RZ, R20 ;  /* 0x000000ffff007224 */ /* 0x002fe200078e0014 */
[----:B------:R-:W-:Y:S01]  /*c170*/  UIMAD UR5, UR12, UR8, URZ ;  /* 0x000000080c0572a4 */ /* 0x000fe2000f8e023f */
[----:B------:R-:W-:Y:S01]  /*c180*/  LOP3.LUT R32, R32, R37, RZ, 0x3c, !PT ;  /* 0x0000002520207212 */ /* 0x000fe200078e3cff */
[----:B------:R-:W-:Y:S01]  /*c190*/  UIMAD.WIDE.U32 UR6, UR14, UR8, UR6 ;  /* 0x000000080e0672a5 */ /* 0x000fe2000f8e0006 */
[----:B------:R-:W-:Y:S01]  /*c1a0*/  LOP3.LUT R48, R33, R48, RZ, 0x3c, !PT ;  /* 0x0000003021307212 */ /* 0x000fe200078e3cff */
[----:B------:R-:W-:Y:S01]  /*c1b0*/  UIMAD UR5, UR14, UR9, UR5 ;  /* 0x000000090e0572a4 */ /* 0x000fe2000f8e0205 */
[----:B------:R-:W-:Y:S01]  /*c1c0*/  IADD3.X R37, RZ, R49, RZ, P4, !PT ;  /* 0x00000031ff257210 */ /* 0x000fe200027fe4ff */
[--C-:B------:R-:W-:Y:S01]  /*c1d0*/  IMAD.X R43, RZ, RZ, R49.reuse, P5 ;  /* 0x000000ffff2b7224 */ /* 0x100fe200028e0631 */
[----:B------:R-:W5:Y:S01]  /*c1e0*/  LD.E.128 R52, desc[UR60][R44.64] ;  /* 0x0000003c2c347980 */ /* 0x000f62000c101d00 */
[----:B------:R-:W-:-:S03]  /*c1f0*/  IMAD.X R33, RZ, RZ, R49, P6 ;  /* 0x000000ffff217224 */ /* 0x000fc600030e0631 */
[----:B------:R1:W5:Y:S01]  /*c200*/  LD.E.128 R12, desc[UR60][R28.64] ;  /* 0x0000003c1c0c7980 */ /* 0x000362000c101d00 */
[----:B--2---:R-:W-:Y:S01]  /*c210*/  @P1 IMAD.HI.U32 R2, R20, R21, RZ ;  /* 0x0000001514021227 */ /* 0x004fe200078e00ff */
[----:B------:R-:W-:Y:S02]  /*c220*/  UIADD3 UR7, UR7, UR5, URZ ;  /* 0x0000000507077290 */ /* 0x000fe4000fffe03f */
[----:B------:R-:W5:Y:S01]  /*c230*/  LD.E.128 R56, desc[UR60][R48.64] ;  /* 0x0000003c30387980 */ /* 0x000f62000c101d00 */
[----:B------:R-:W-:Y:S01]  /*c240*/  ULDC.64 UR8, c[0x0][0xad8] ;  /* 0x0002b60000087ab9 */ /* 0x000fe20000000a00 */
[----:B0-----:R-:W-:Y:S02]  /*c250*/  @P1 SHF.R.U32.HI R0, RZ, R69, R2 ;  /* 0x00000045ff001219 */ /* 0x001fe40000011602 */
[----:B------:R-:W5:Y:S02]  /*c260*/  LD.E.128 R80, desc[UR60][R36.64] ;  /* 0x0000003c24507980 */ /* 0x000f64000c101d00 */
[--C-:B------:R-:W-:Y:S01]  /*c270*/  SHF.R.S32.HI R3, RZ, 0x1f, R0.reuse ;  /* 0x0000001fff037819 */ /* 0x100fe20000011400 */
[----:B------:R-:W-:Y:S01]  /*c280*/  IMAD.MOV R21, RZ, RZ, -R0 ;  /* 0x000000ffff157224 */ /* 0x000fe200078e0a00 */
[----:B------:R-:W5:Y:S03]  /*c290*/  LD.E.128 R76, desc[UR60][R42.64] ;  /* 0x0000003c2a4c7980 */ /* 0x000f66000c101d00 */
[----:B---3--:R-:W-:Y:S01]  /*c2a0*/  IMAD R3, R3, R30, RZ ;  /* 0x0000001e03037224 */ /* 0x008fe200078e02ff */
[----:B------:R0:W5:Y:S01]  /*c2b0*/  LD.E.128 R64, desc[UR60][R32.64] ;  /* 0x0000003c20407980 */ /* 0x000162000c101d00 */
[----:B------:R-:W-:-:S02]  /*c2c0*/  IMAD R21, R86, R21, R20 ;  /* 0x0000001556157224 */ /* 0x000fc400078e0214 */
[C---:B-1----:R-:W-:Y:S01]  /*c2d0*/  IMAD R29, R0.reuse, R31, R3 ;  /* 0x0000001f001d7224 */ /* 0x042fe200078e0203 */
[----:B------:R1:W5:Y:S01]  /*c2e0*/  LD.E.128 R48, desc[UR60][R46.64] ;  /* 0x0000003c2e307980 */ /* 0x000362000c101d00 */
[----:B------:R-:W-:Y:S01]  /*c2f0*/  IMAD.WIDE.U32 R2, R0, R30, UR6 ;  /* 0x0000000600027e25 */ /* 0x000fe2000f8e001e */
[----:B------:R-:W-:Y:S01]  /*c300*/  SHF.R.S32.HI R0, RZ, 0x1f, R21 ;  /* 0x0000001fff007819 */ /* 0x000fe20000011415 */
[----:B------:R-:W-:Y:S01]  /*c310*/  @!PT LDS RZ, [RZ] ;  /* 0x00000000fffff984 */ /* 0x000fe20000000800 */
[----:B------:R-:W-:Y:S01]  /*c320*/  @!PT LDS RZ, [RZ] ;  /* 0x00000000fffff984 */ /* 0x000fe20000000800 */
[----:B------:R-:W-:Y:S01]  /*c330*/  @!PT LDS RZ, [RZ] ;  /* 0x00000000fffff984 */ /* 0x000fe20000000800 */
[----:B------:R-:W-:Y:S01]  /*c340*/  @!PT LDS RZ, [RZ] ;  /* 0x00000000fffff984 */ /* 0x000fe20000000800 */
[----:B------:R2:W-:Y:S06]  /*c350*/  MEMBAR.ALL.CTA ;  /* 0x0000000000007992 */ /* 0x0005ec0000008000 */
[----:B--2---:R-:W2:Y:S01]  /*c360*/  FENCE.VIEW.ASYNC.S ;  /* 0x00000000000073c6 */ /* 0x004ea20000000000 */
[----:B------:R-:W-:-:S02]  /*c370*/  IMAD.IADD R3, R3, 0x1, R29 ;  /* 0x0000000103037824 */ /* 0x000fc400078e021d */
[----:B------:R-:W-:Y:S02]  /*c380*/  IMAD R0, R0, UR8, RZ ;  /* 0x0000000800007c24 */ /* 0x000fe4000f8e02ff */
[----:B0-----:R-:W-:Y:S01]  /*c390*/  IMAD R33, R70, 0x80, R209 ;  /* 0x0000008046217824 */ /* 0x001fe200078e02d1 */
[----:B------:R-:W-:Y:S01]  /*c3a0*/  ULDC UR5, c[0x0][0xc] ;  /* 0x0000030000057ab9 */ /* 0x000fe20000000800 */
[C---:B------:R-:W-:Y:S02]  /*c3b0*/  IMAD R29, R21.reuse, UR9, R0 ;  /* 0x00000009151d7c24 */ /* 0x040fe4000f8e0200 */
[----:B------:R-:W-:Y:S01]  /*c3c0*/  IMAD.WIDE.U32 R2, R21, UR8, R2 ;  /* 0x0000000815027c25 */ /* 0x000fe2000f8e0002 */
[----:B------:R-:W-:Y:S01]  /*c3d0*/  ISETP.GE.AND P2, PT, R33, R68, PT ;  /* 0x000000442100720c */ /* 0x000fe20003f46270 */
[----:B------:R-:W-:Y:S01]  /*c3e0*/  UMOV UR6, 0x1 ;  /* 0x0000000100067882 */ /* 0x000fe20000000000 */
[----:B------:R-:W-:Y:S01]  /*c3f0*/  UIADD3 UR13, UR5, UR13, URZ ;  /* 0x0000000d050d7290 */ /* 0x000fe2000fffe03f */
[----:B------:R-:W-:Y:S01]  /*c400*/  IMAD.IADD R29, R3, 0x1, R29 ;  /* 0x00000001031d7824 */ /* 0x000fe200078e021d */
[----:B------:R-:W-:Y:S01]  /*c410*/  UPRMT UR5, URZ, 0x654, UR4 ;  /* 0x000006543f057896 */ /* 0x000fe20008000004 */
[----:B------:R-:W-:Y:S01]  /*c420*/  LEA R0, P1, R2, UR10, 0x1 ;  /* 0x0000000a02007c11 */ /* 0x000fe2000f8208ff */
[----:B------:R-:W-:-:S02]  /*c430*/  UPRMT UR4, UR6, 0x654, UR4 ;  /* 0x0000065406047896 */ /* 0x000fc40008000004 */
[----:B------:R-:W-:Y:S01]  /*c440*/  UISETP.NE.AND UP0, UPT, UR36, 0x2, UPT ;  /* 0x000000022400788c */ /* 0x000fe2000bf05270 */
[C---:B------:R-:W-:Y:S01]  /*c450*/  VIADD R21, R33.reuse, 0x20 ;  /* 0x0000002021157836 */ /* 0x040fe20000000000 */
[----:B------:R-:W-:Y:S02]  /*c460*/  LEA.HI.X R32, R2, UR11, R29, 0x1, P1 ;  /* 0x0000000b02207c11 */ /* 0x000fe400088f0c1d */
[----:B------:R-:W-:Y:S01]  /*c470*/  USEL UR6, URZ, 0x1, UP0 ;  /* 0x000000013f067887 */ /* 0x000fe20008000000 */
[----:B------:R-:W-:Y:S01]  /*c480*/  VIADD R3, R33, 0x40 ;  /* 0x0000004021037836 */ /* 0x000fe20000000000 */
[-C--:B------:R-:W-:Y:S01]  /*c490*/  ISETP.GE.AND P0, PT, R21, R68.reuse, PT ;  /* 0x000000441500720c */ /* 0x080fe20003f06270 */
[----:B--2---:R-:W-:Y:S01]  /*c4a0*/  SYNCS.ARRIVE.TRANS64.RED.A1T0 RZ, [UR5], RZ ;  /* 0x000000ffffff79a7 */ /* 0x004fe20008100405 */
[----:B------:R-:W-:Y:S01]  /*c4b0*/  IMAD.U32 R207, RZ, RZ, UR13 ;  /* 0x0000000dffcf7e24 */ /* 0x000fe2000f8e00ff */
[----:B------:R-:W-:Y:S01]  /*c4c0*/  USEL UR36, UR36, URZ, UP0 ;  /* 0x0000003f24247287 */ /* 0x000fe20008000000 */
[----:B------:R1:W0:Y:S01]  /*c4d0*/  SHFL.IDX PT, R20, R0, RZ, 0x181f ;  /* 0x00181fff00147589 */ /* 0x00022200000e0000 */
[----:B------:R-:W-:Y:S01]  /*c4e0*/  ULOP3.LUT UR39, UR39, UR6, URZ, 0x3c, !UPT ;  /* 0x0000000627277292 */ /* 0x000fe2000f8e3c3f */
[----:B------:R-:W-:Y:S02]  /*c4f0*/  BSSY B0, `(.L_x_3648) ;  /* 0x0000011000007945 */ /* 0x000fe40003800000 */
[----:B------:R1:W2:Y:S01]  /*c500*/  SHFL.IDX PT, R21, R32, RZ, 0x181f ;  /* 0x00181fff20157589 */ /* 0x0002a200000e0000 */
[----:B------:R-:W-:Y:S01]  /*c510*/  SYNCS.ARRIVE.TRANS64.RED.A1T0 RZ, [UR4], RZ ;  /* 0x000000ffffff79a7 */ /* 0x000fe20008100404 */
[----:B------:R-:W-:Y:S01]  /*c520*/  ISETP.GE.AND P1, PT, R3, R68, PT ;  /* 0x000000440300720c */ /* 0x000fe20003f26270 */
[----:B------:R-:W-:-:S12]  /*c530*/  @P2 BRA `(.L_x_3649) ;  /* 0x0000000000302947 */ /* 0x000fd80003800000 */
[----:B------:R-:W-:Y:S02]  /*c540*/  ULDC UR4, c[0x0][0xac8] ;  /* 0x0002b20000047ab9 */ /* 0x000fe40000000800 */
[----:B------:R-:W-:Y:S02]  /*c550*/  ISETP.GE.AND P3, PT, R205, UR4, PT ;  /* 0x00000004cd007c0c */ /* 0x000fe4000bf66270 */
[----:B------:R-:W-:Y:S02]  /*c560*/  ISETP.GE.AND P4, PT, R204, UR4, PT ;  /* 0x00000004cc007c0c */ /* 0x000fe4000bf86270 */
[----:B------:R-:W-:-:S09]  /*c570*/  ISETP.GE.AND P2, PT, R23, UR4, PT ;  /* 0x0000000417007c0c */ /* 0x000fd2000bf46270 */
[-C--:B0-----:R-:W-:Y:S02]  /*c580*/  @!P3 LEA R28, P5, R205, R20.reuse, 0x1 ;  /* 0x00000014cd1cb211 */ /* 0x081fe400078a08ff */
[C---:B------:R-:W-:Y:S02]  /*c590*/  @!P4 LEA R30, P6, R204.reuse, R20, 0x1 ;  /* 0x00000014cc1ec211 */ /* 0x040fe400078c08ff */
[----:B--2---:R-:W-:Y:S01]  /*c5a0*/  @!P2 IMAD.WIDE R2, R23, 0x2, R20 ;  /* 0x000000021702a825 */ /* 0x004fe200078e0214 */
[-C--:B------:R-:W-:Y:S02]  /*c5b0*/  @!P3 LEA.HI.X R29, R205, R21.reuse, R220, 0x1, P5 ;  /* 0x00000015cd1db211 */ /* 0x080fe400028f0cdc */
[----:B------:R-:W-:Y:S02]  /*c5c0*/  @!P4 LEA.HI.X R31, R204, R21, R219, 0x1, P6 ;  /* 0x00000015cc1fc211 */ /* 0x000fe400030f0cdb */
[----:B-----5:R3:W-:Y:S04]  /*c5d0*/  @!P2 ST.E.128 desc[UR60][R2.64], R56 ;  /* 0x000000380200a985 */ /* 0x0207e8000c101d3c */
[----:B------:R3:W-:Y:S04]  /*c5e0*/  @!P3 ST.E.128 desc[UR60][R28.64], R72 ;  /* 0x000000481c00b985 */ /* 0x0007e8000c101d3c */
[----:B------:R3:W-:Y:S02]  /*c5f0*/  @!P4 ST.E.128 desc[UR60][R30.64], R80 ;  /* 0x000000501e00c985 */ /* 0x0007e4000c101d3c */
.L_x_3649:
[----:B------:R-:W-:Y:S05]  /*c600*/  BSYNC B0 ;  /* 0x0000000000007941 */ /* 0x000fea0003800000 */
.L_x_3648:
[----:B--2---:R2:W4:Y:S01]  /*c610*/  SHFL.IDX PT, R21, R32, 0x1, 0x181f ;  /* 0x00381f0020157f89 */ /* 0x00452200000e0000 */
[----:B------:R-:W-:Y:S03]  /*c620*/  BSSY B0, `(.L_x_3650) ;  /* 0x000000f000007945 */ /* 0x000fe60003800000 */
[----:B0-----:R2:W0:Y:S01]  /*c630*/  SHFL.IDX PT, R20, R0, 0x1, 0x181f ;  /* 0x00381f0000147f89 */ /* 0x00142200000e0000 */
[----:B------:R-:W-:Y:S05]  /*c640*/  @P0 BRA `(.L_x_3651) ;  /* 0x0000000000300947 */ /* 0x000fea0003800000 */
[----:B------:R-:W-:Y:S02]  /*c650*/  ULDC UR4, c[0x0][0xac8] ;  /* 0x0002b20000047ab9 */ /* 0x000fe40000000800 */
[----:B------:R-:W-:Y:S02]  /*c660*/  ISETP.GE.AND P4, PT, R205, UR4, PT ;  /* 0x00000004cd007c0c */ /* 0x000fe4000bf86270 */
[----:B------:R-:W-:Y:S02]  /*c670*/  ISETP.GE.AND P5, PT, R204, UR4, PT ;  /* 0x00000004cc007c0c */ /* 0x000fe4000bfa6270 */
[----:B------:R-:W-:-:S09]  /*c680*/  ISETP.GE.AND P3, PT, R23, UR4, PT ;  /* 0x0000000417007c0c */ /* 0x000fd2000bf66270 */
[-C--:B0--3--:R-:W-:Y:S02]  /*c690*/  @!P4 LEA R28, P0, R205, R20.reuse, 0x1 ;  /* 0x00000014cd1cc211 */ /* 0x089fe400078008ff */
[C---:B------:R-:W-:Y:S02]  /*c6a0*/  @!P5 LEA R30, P2, R204.reuse, R20, 0x1 ;  /* 0x00000014cc1ed211 */ /* 0x040fe400078408ff */
[----:B----4-:R-:W-:Y:S01]  /*c6b0*/  @!P3 IMAD.WIDE R2, R23, 0x2, R20 ;  /* 0x000000021702b825 */ /* 0x010fe200078e0214 */
[-C--:B------:R-:W-:Y:S02]  /*c6c0*/  @!P4 LEA.HI.X R29, R205, R21.reuse, R220, 0x1, P0 ;  /* 0x00000015cd1dc211 */ /* 0x080fe400000f0cdc */
[----:B------:R-:W-:Y:S02]  /*c6d0*/  @!P5 LEA.HI.X R31, R204, R21, R219, 0x1, P2 ;  /* 0x00000015cc1fd211 */ /* 0x000fe400010f0cdb */
[----:B-----5:R0:W-:Y:S04]  /*c6e0*/  @!P3 ST.E.128 desc[UR60][R2.64], R24 ;  /* 0x000000180200b985 */ /* 0x0201e8000c101d3c */
[----:B------:R0:W-:Y:S04]  /*c6f0*/  @!P4 ST.E.128 desc[UR60][R28.64], R60 ;  /* 0x0000003c1c00c985 */ /* 0x0001e8000c101d3c */
[----:B------:R0:W-:Y:S02]  /*c700*/  @!P5 ST.E.128 desc[UR60][R30.64], R76 ;  /* 0x0000004c1e00d985 */ /* 0x0001e4000c101d3c */
.L_x_3651:
[----:B------:R-:W-:Y:S05]  /*c710*/  BSYNC B0 ;  /* 0x0000000000007941 */ /* 0x000fea0003800000 */
.L_x_3650:
[----:B----4-:R4:W1:Y:S01]  /*c720*/  SHFL.IDX PT, R21, R32, 0x2, 0x181f ;  /* 0x00581f0020157f89 */ /* 0x01086200000e0000 */
[----:B------:R-:W-:Y:S03]  /*c730*/  BSSY B0, `(.L_x_3652) ;  /* 0x000000f000007945 */ /* 0x000fe60003800000 */
[----:B0-----:R4:W0:Y:S01]  /*c740*/  SHFL.IDX PT, R20, R0, 0x2, 0x181f ;  /* 0x00581f0000147f89 */ /* 0x00182200000e0000 */
[----:B------:R-:W-:Y:S05]  /*c750*/  @P1 BRA `(.L_x_3653) ;  /* 0x0000000000301947 */ /* 0x000fea0003800000 */
[----:B------:R-:W-:Y:S02]  /*c760*/  ULDC UR4, c[0x0][0xac8] ;  /* 0x0002b20000047ab9 */ /* 0x000fe40000000800 */
[----:B------:R-:W-:Y:S02]  /*c770*/  ISETP.GE.AND P3, PT, R205, UR4, PT ;  /* 0x00000004cd007c0c */ /* 0x000fe4000bf66270 */
[----:B------:R-:W-:Y:S02]  /*c780*/  ISETP.GE.AND P4, PT, R204, UR4, PT ;  /* 0x00000004cc007c0c */ /* 0x000fe4000bf86270 */
[----:B------:R-:W-:-:S09]  /*c790*/  ISETP.GE.AND P2, PT, R23, UR4, PT ;  /* 0x0000000417007c0c */ /* 0x000fd2000bf46270 */
[-C--:B0----5:R-:W-:Y:S02]  /*c7a0*/  @!P3 LEA R24, P0, R205, R20.reuse, 0x1 ;  /* 0x00000014cd18b211 */ /* 0x0a1fe400078008ff */
[C---:B------:R-:W-:Y:S02]  /*c7b0*/  @!P4 LEA R26, P1, R204.reuse, R20, 0x1 ;  /* 0x00000014cc1ac211 */ /* 0x040fe400078208ff */
[----:B-1-3--:R-:W-:Y:S01]  /*c7c0*/  @!P2 IMAD.WIDE R2, R23, 0x2, R20 ;  /* 0x000000021702a825 */ /* 0x00afe200078e0214 */
[-C--:B------:R-:W-:Y:S02]  /*c7d0*/  @!P3 LEA.HI.X R25, R205, R21.reuse, R220, 0x1, P0 ;  /* 0x00000015cd19b211 */ /* 0x080fe400000f0cdc */
[----:B------:R-:W-:Y:S02]  /*c7e0*/  @!P4 LEA.HI.X R27, R204, R21, R219, 0x1, P1 ;  /* 0x00000015cc1bc211 */ /* 0x000fe400008f0cdb */
[----:B------:R0:W-:Y:S04]  /*c7f0*/  @!P2 ST.E.128 desc[UR60][R2.64], R8 ;  /* 0x000000080200a985 */ /* 0x0001e8000c101d3c */
[----:B------:R0:W-:Y:S04]  /*c800*/  @!P3 ST.E.128 desc[UR60][R24.64], R52 ;  /* 0x000000341800b985 */ /* 0x0001e8000c101d3c */
[----:B------:R0:W-:Y:S02]  /*c810*/  @!P4 ST.E.128 desc[UR60][R26.64], R64 ;  /* 0x000000401a00c985 */ /* 0x0001e4000c101d3c */
.L_x_3653:
[----:B------:R-:W-:Y:S05]  /*c820*/  BSYNC B0 ;  /* 0x0000000000007941 */ /* 0x000fea0003800000 */
.L_x_3652:
[----:B0--3--:R-:W-:Y:S01]  /*c830*/  VIADD R3, R33, 0x60 ;  /* 0x0000006021037836 */ /* 0x009fe20000000000 */
[----:B-----5:R0:W3:Y:S01]  /*c840*/  SHFL.IDX PT, R9, R32, 0x3, 0x181f ;  /* 0x00781f0020097f89 */ /* 0x0200e200000e0000 */
[----:B------:R-:W-:Y:S01]  /*c850*/  BSSY B0, `(.L_x_3654) ;  /* 0x0000011000007945 */ /* 0x000fe20003800000 */
[----:B------:R-:W-:Y:S02]  /*c860*/  VIADD R208, R208, 0x1 ;  /* 0x00000001d0d07836 */ /* 0x000fe40000000000 */
[----:B------:R-:W-:Y:S01]  /*c870*/  ISETP.GE.AND P0, PT, R3, R68, PT ;  /* 0x000000440300720c */ /* 0x000fe20003f06270 */
[----:B------:R0:W0:-:S12]  /*c880*/  SHFL.IDX PT, R8, R0, 0x3, 0x181f ;  /* 0x00781f0000087f89 */ /* 0x00001800000e0000 */
[----:B------:R-:W-:Y:S05]  /*c890*/  @P0 BRA `(.L_x_3655) ;  /* 0x0000000000300947 */ /* 0x000fea0003800000 */
[----:B------:R-:W-:Y:S02]  /*c8a0*/  ULDC UR4, c[0x0][0xac8] ;  /* 0x0002b20000047ab9 */ /* 0x000fe40000000800 */
[----:B------:R-:W-:Y:S02]  /*c8b0*/  ISETP.GE.AND P3, PT, R205, UR4, PT ;  /* 0x00000004cd007c0c */ /* 0x000fe4000bf66270 */
[----:B------:R-:W-:Y:S02]  /*c8c0*/  ISETP.GE.AND P4, PT, R204, UR4, PT ;  /* 0x00000004cc007c0c */ /* 0x000fe4000bf86270 */
[----:B------:R-:W-:-:S09]  /*c8d0*/  ISETP.GE.AND P2, PT, R23, UR4, PT ;  /* 0x0000000417007c0c */ /* 0x000fd2000bf46270 */
[-C--:B0-----:R-:W-:Y:S02]  /*c8e0*/  @!P3 LEA R10, P0, R205, R8.reuse, 0x1 ;  /* 0x00000008cd0ab211 */ /* 0x081fe400078008ff */
[C---:B------:R-:W-:Y:S02]  /*c8f0*/  @!P4 LEA R20, P1, R204.reuse, R8, 0x1 ;  /* 0x00000008cc14c211 */ /* 0x040fe400078208ff */
[----:B---3--:R-:W-:Y:S01]  /*c900*/  @!P2 IMAD.WIDE R2, R23, 0x2, R8 ;  /* 0x000000021702a825 */ /* 0x008fe200078e0208 */
[-C--:B------:R-:W-:Y:S02]  /*c910*/  @!P3 LEA.HI.X R11, R205, R9.reuse, R220, 0x1, P0 ;  /* 0x00000009cd0bb211 */ /* 0x080fe400000f0cdc */
[----:B-1----:R-:W-:Y:S02]  /*c920*/  @!P4 LEA.HI.X R21, R204, R9, R219, 0x1, P1 ;  /* 0x00000009cc15c211 */ /* 0x002fe400008f0cdb */
[----:B------:R0:W-:Y:S04]  /*c930*/  @!P2 ST.E.128 desc[UR60][R2.64], R4 ;  /* 0x000000040200a985 */ /* 0x0001e8000c101d3c */
[----:B------:R0:W-:Y:S04]  /*c940*/  @!P3 ST.E.128 desc[UR60][R10.64], R12 ;  /* 0x0000000c0a00b985 */ /* 0x0001e8000c101d3c */
[----:B------:R0:W-:Y:S02]  /*c950*/  @!P4 ST.E.128 desc[UR60][R20.64], R48 ;  /* 0x000000301400c985 */ /* 0x0001e4000c101d3c */
.L_x_3655:
[----:B------:R-:W-:Y:S05]  /*c960*/  BSYNC B0 ;  /* 0x0000000000007941 */ /* 0x000fea0003800000 */
.L_x_3654:
[----:B012-4-:R-:W0:Y:S01]  /*c970*/  LDC R0, c[0x0][0xc34] ;  /* 0x00030d00ff007b82 */ /* 0x017e220000000800 */
[----:B------:R-:W-:-:S13]  /*c980*/  R2UR UR4, R207 ;  /* 0x00000000cf0472ca */ /* 0x000fda00000e0000 */
[----:B0-----:R-:W-:-:S13]  /*c990*/  ISETP.LE.AND P0, PT, R0, UR4, PT ;  /* 0x0000000400007c0c */ /* 0x001fda000bf03270 */
[----:B------:R-:W-:Y:S05]  /*c9a0*/  @!P0 BRA `(.L_x_3656) ;  /* 0xffffff48003c8947 */ /* 0x000fea000383ffff */
[----:B------:R-:W-:Y:S05]  /*c9b0*/  EXIT ;  /* 0x000000000000794d */ /* 0x000fea0003800000 */
.L_x_3622:
        /* <DEDUP_REMOVED lines=19> */
[----:B------:R-:W0:Y:S01]  /*caf0*/  S2UR UR5, SR_CTAID.X ;  /* 0x00000000000579c3 */ /* 0x000e220000002500 */
[C---:B------:R-:W-:Y:S01]  /*cb00*/  ISETP.NE.AND P1, PT, R6.reuse, RZ, PT ;  /* 0x000000ff0600720c */ /* 0x040fe20003f25270 */
[----:B------:R-:W-:Y:S01]  /*cb10*/  ULDC UR37, c[0x0][0xc] ;  /* 0x0000030000257ab9 */ /* 0x000fe20000000800 */
[----:B------:R-:W-:Y:S01]  /*cb20*/  LOP3.LUT R4, R3, 0x38, R0, 0x78, !PT ;  /* 0x0000003803047812 */ /* 0x000fe200078e7800 */
[C---:B------:R-:W-:Y:S01]  /*cb30*/  IMAD.SHL.U32 R3, R6.reuse, 0x8, RZ ;  /* 0x0000000806037824 */ /* 0x040fe200078e00ff */
[----:B------:R-:W-:Y:S01]  /*cb40*/  ISETP.NE.OR P0, PT, R6, RZ, !P0 ;  /* 0x000000ff0600720c */ /* 0x000fe20004705670 */
[----:B------:R-:W-:Y:S01]  /*cb50*/  IMAD.SHL.U32 R0, R0, 0x10, RZ ;  /* 0x0000001000007824 */ /* 0x000fe200078e00ff */
[----:B------:R-:W-:-:S02]  /*cb60*/  LOP3.LUT R18, R18, 0xfffffffe, RZ, 0xc0, !PT ;  /* 0xfffffffe12127812 */ /* 0x000fc400078ec0ff */
[----:B------:R-:W-:Y:S02]  /*cb70*/  LOP3.LUT R3, R4, 0x200, R3, 0xf8, !PT ;  /* 0x0000020004037812 */ /* 0x000fe400078ef803 */
[----:B------:R-:W-:Y:S02]  /*cb80*/  SHF.R.U32.HI R4, RZ, 0x3, R6 ;  /* 0x00000003ff047819 */ /* 0x000fe40000011606 */
[----:B------:R-:W-:Y:S02]  /*cb90*/  LOP3.LUT R2, R2, 0x38, RZ, 0xc0, !PT ;  /* 0x0000003802027812 */ /* 0x000fe400078ec0ff */
[----:B------:R-:W-:Y:S01]  /*cba0*/  LOP3.LUT R6, R4, 0x70, R0, 0xf8, !PT ;  /* 0x0000007004067812 */ /* 0x000fe200078ef800 */
[----:B-1----:R-:W-:Y:S01]  /*cbb0*/  ULEA UR36, UR4, UR36, 0x18 ;  /* 0x0000002404247291 */ /* 0x002fe2000f8ec03f */
[----:B------:R-:W-:-:S04]  /*cbc0*/  @P1 LOP3.LUT R18, R18, 0x1, RZ, 0xfc, !PT ;  /* 0x0000000112121812 */ /* 0x000fc800078efcff */
[----:B------:R-:W-:Y:S02]  /*cbd0*/  LOP3.LUT R18, R18, 0xfffffffd, RZ, 0xc0, !PT ;  /* 0xfffffffd12127812 */ /* 0x000fe400078ec0ff */
[----:B------:R-:W-:Y:S01]  /*cbe0*/  LEA R4, R3, UR36, 0x1 ;  /* 0x0000002403047c11 */ /* 0x000fe2000f8e08ff */
[----:B0-----:R-:W-:Y:S01]  /*cbf0*/  IMAD.U32 R0, RZ, RZ, UR5 ;  /* 0x00000005ff007e24 */ /* 0x001fe2000f8e00ff */
[----:B------:R-:W-:-:S03]  /*cc00*/  @P0 LOP3.LUT R18, R18, 0x2, RZ, 0xfc, !PT ;  /* 0x0000000212120812 */ /* 0x000fc600078efcff */
[----:B------:R-:W-:Y:S04]  /*cc10*/  STL [R1+0x10], R4 ;  /* 0x0000100401007387 */ /* 0x000fe80000100800 */
[----:B------:R0:W-:Y:S02]  /*cc20*/  STL [R1+0x28], R0 ;  /* 0x0000280001007387 */ /* 0x0001e40000100800 */
[----:B0-----:R-:W-:Y:S01]  /*cc30*/  IMAD.MOV.U32 R0, RZ, RZ, 0x1 ;  /* 0x00000001ff007424 */ /* 0x001fe200078e00ff */
[----:B--2---:R-:W-:-:S05]  /*cc40*/  LOP3.LUT R3, R5, 0x2, RZ, 0xfc, !PT ;  /* 0x0000000205037812 */ /* 0x004fca00078efcff */
[----:B------:R0:W-:Y:S04]  /*cc50*/  STL [R1+0x18], R3 ;  /* 0x0000180301007387 */ /* 0x0001e80000100800 */
[----:B------:R-:W-:Y:S04]  /*cc60*/  STL [R1+0x34], RZ ;  /* 0x000034ff01007387 */ /* 0x000fe80000100800 */
[----:B------:R1:W-:Y:S01]  /*cc70*/  STL [R1], R0 ;  /* 0x0000000001007387 */ /* 0x0003e20000100800 */
[C---:B0-----:R-:W-:Y:S02]  /*cc80*/  LOP3.LUT R3, R2.reuse, 0x40, RZ, 0xfc, !PT ;  /* 0x0000004002037812 */ /* 0x041fe400078efcff */
[----:B-1----:R-:W-:-:S07]  /*cc90*/  LOP3.LUT R0, R2, 0x80, RZ, 0xfc, !PT ;  /* 0x0000008002007812 */ /* 0x002fce00078efcff */
.L_x_3745:
        /* <DEDUP_REMOVED lines=18> */
[----:B------:R1:W-:Y:S04]  /*cdc0*/  STL [R1+0x1c], R4 ;  /* 0x00001c0401007387 */ /* 0x0003e80000100800 */
[----:B------:R-:W2:Y:S01]  /*cdd0*/  LDC R0, c[0x0][0x2f0] ;  /* 0x0000bc00ff007b82 */ /* 0x000ea20000000800 */
[----:B0-----:R-:W-:-:S05]  /*cde0*/  @P1 IMAD.HI.U32 R2, R4, R2, RZ ;  /* 0x0000000204021227 */ /* 0x001fca00078e00ff */
[----:B------:R-:W-:Y:S01]  /*cdf0*/  @P1 SHF.R.U32.HI R5, RZ, R3, R2 ;  /* 0x00000003ff051219 */ /* 0x000fe20000011602 */
[----:B------:R-:W-:Y:S02]  /*ce00*/  IMAD.MOV.U32 R2, RZ, RZ, RZ ;  /* 0x000000ffff027224 */ /* 0x000fe400078e00ff */
[----:B--2---:R-:W-:Y:S01]  /*ce10*/  IMAD R6, R0, UR4, RZ ;  /* 0x0000000400067c24 */ /* 0x004fe2000f8e02ff */
[----:B------:R-:W-:Y:S01]  /*ce20*/  UIADD3 UR4, UR36, 0x21400, URZ ;  /* 0x0002140024047890 */ /* 0x000fe2000fffe03f */
[----:B------:R-:W-:Y:S01]  /*ce30*/  IMAD.MOV R0, RZ, RZ, -R5 ;  /* 0x000000ffff007224 */ /* 0x000fe200078e0a05 */
[----:B------:R1:W-:Y:S01]  /*ce40*/  STL [R1+0x14], R5 ;  /* 0x0000140501007387 */ /* 0x0003e20000100800 */
[----:B------:R-:W-:Y:S01]  /*ce50*/  VIADD R3, R6, 0x6f ;  /* 0x0000006f06037836 */ /* 0x000fe20000000000 */
[----:B------:R-:W-:Y:S01]  /*ce60*/  ULOP3.LUT UP0, URZ, UR4, 0x3ff, URZ, 0xc0, !UPT ;  /* 0x000003ff043f7892 */ /* 0x000fe2000f80c03f */
[----:B------:R-:W-:Y:S01]  /*ce70*/  IMAD R16, R16, R0, R4 ;  /* 0x0000000010107224 */ /* 0x000fe200078e0204 */
[----:B------:R1:W-:Y:S01]  /*ce80*/  STL [R1+0x30], R6 ;  /* 0x0000300601007387 */ /* 0x0003e20000100800 */
[----:B------:R-:W-:-:S03]  /*ce90*/  IMAD.HI R2, R3, -0x6db6db6d, R2 ;  /* 0x9249249303027827 */ /* 0x000fc600078e0202 */
[----:B------:R-:W-:Y:S02]  /*cea0*/  PLOP3.LUT P0, PT, PT, PT, UP0, 0x80, 0x0 ;  /* 0x000000000000781c */ /* 0x000fe40003f0f008 */
[----:B------:R-:W-:-:S04]  /*ceb0*/  SHF.R.U32.HI R0, RZ, 0x1f, R2 ;  /* 0x0000001fff007819 */ /* 0x000fc80000011602 */
[----:B------:R-:W-:-:S05]  /*cec0*/  LEA.HI.SX32 R0, R2, R0, 0x1a ;  /* 0x0000000002007211 */ /* 0x000fca00078fd2ff */
[----:B------:R1:W-:Y:S02]  /*ced0*/  STL [R1+0x24], R0 ;  /* 0x0000240001007387 */ /* 0x0003e40000100800 */
[----:B------:R-:W-:Y:S05]  /*cee0*/  @!P0 BRA `(.L_x_3658) ;  /* 0x0000000000408947 */ /* 0x000fea0003800000 */
[----:B------:R-:W-:Y:S01]  /*cef0*/  MOV R2, 0x0 ;  /* 0x0000000000027802 */ /* 0x000fe20000000f00 */
[----:B------:R-:W-:Y:S01]  /*cf00*/  ULDC.64 UR6, c[0x4][0x1b8] ;  /* 0x01006e0000067ab9 */ /* 0x000fe20000000a00 */
[----:B------:R-:W-:Y:S01]  /*cf10*/  ULDC.64 UR8, c[0x4][0x1c0] ;  /* 0x0100700000087ab9 */ /* 0x000fe20000000a00 */
[----:B------:R-:W-:Y:S01]  /*cf20*/  ULDC.64 UR4, c[0x4][0xd0] ;  /* 0x0100340000047ab9 */ /* 0x000fe20000000a00 */
[----:B-1----:R-:W-:Y:S02]  /*cf30*/  IMAD.U32 R4, RZ, RZ, UR6 ;  /* 0x00000006ff047e24 */ /* 0x002fe4000f8e00ff */
        /* <DEDUP_REMOVED lines=11> */
.L_x_3658:
        /* <DEDUP_REMOVED lines=9> */
[----:B-1----:R-:W-:Y:S01]  /*d080*/  IMAD.U32 R4, RZ, RZ, UR6 ;  /* 0x00000006ff047e24 */ /* 0x002fe2000f8e00ff */
        /* <DEDUP_REMOVED lines=9> */
[----:B--2---:R-:W-:Y:S05]  /*d120*/  CALL.ABS.NOINC R2 ;  /* 0x0000000002007343 */ /* 0x004fea0003c00000 */
.L_x_3660:
        /* <DEDUP_REMOVED lines=15> */
.L_x_3659:
[----:B------:R-:W2:Y:S01]  /*d220*/  LDL R2, [R1+0x24] ;  /* 0x0000240001027983 */ /* 0x000ea20000100800 */
[----:B------:R-:W-:-:S03]  /*d230*/  ULDC.64 UR4, c[0x0][0x9f8] ;  /* 0x00027e0000047ab9 */ /* 0x000fc60000000a00 */
[----:B-1----:R-:W3:Y:S01]  /*d240*/  LDL R0, [R1+0x14] ;  /* 0x0000140001007983 */ /* 0x002ee20000100800 */
[----:B------:R-:W-:-:S04]  /*d250*/  ISETP.NE.U32.AND P0, PT, RZ, UR4, PT ;  /* 0x00000004ff007c0c */ /* 0x000fc8000bf05070 */
        /* <DEDUP_REMOVED lines=22> */
.L_x_3761:
        /* <DEDUP_REMOVED lines=8> */
.L_x_3764:
[----:B------:R-:W-:Y:S05]  /*d440*/  @!P6 BRA `(.L_x_3662) ;  /* 0x00000004003ce947 */ /* 0x000fea0003800000 */
[----:B------:R2:W-:Y:S01]  /*d450*/  STL [R1+0x4], R9 ;  /* 0x0000040901007387 */ /* 0x0005e20000100800 */
[----:B------:R-:W-:Y:S05]  /*d460*/  @!P1 BRA `(.L_x_3664) ;  /* 0x0000000000489947 */ /* 0x000fea0003800000 */
[----:B------:R-:W3:Y:S01]  /*d470*/  LDC R7, c[0x0][0x43c] ;  /* 0x00010f00ff077b82 */ /* 0x000ee20000000800 */
        /* <DEDUP_REMOVED lines=17> */
.L_x_3664:
[----:B---3--:R-:W3:Y:S01]  /*d590*/  LDL R3, [R1] ;  /* 0x0000000001037983 */ /* 0x008ee20000100800 */
[----:B------:R-:W-:Y:S02]  /*d5a0*/  LEA R2, R19, UR36, 0x3 ;  /* 0x0000002413027c11 */ /* 0x000fe4000f8e18ff */
[----:B---3--:R-:W-:-:S04]  /*d5b0*/  SHF.L.U32 R3, R3, 0x1f, RZ ;  /* 0x0000001f03037819 */ /* 0x008fc800000006ff */
[----:B------:R-:W3:Y:S02]  /*d5c0*/  SYNCS.PHASECHK.TRANS64.TRYWAIT P0, [R2+URZ+0x36840], R3 ;  /* 0x03684003020075a7 */ /* 0x000ee4000800017f */
[----:B---3--:R-:W-:Y:S05]  /*d5d0*/  @!P0 BRA `(.L_x_3665) ;  /* 0x0000004000e88947 */ /* 0x008fea0003800000 */
.L_x_3765:
[----:B0-----:R-:W4:Y:S01]  /*d5e0*/  LDL R4, [R1+0x18] ;  /* 0x0000180001047983 */ /* 0x001f220000100800 */
        /* <DEDUP_REMOVED lines=9> */
.L_x_3666:
[----:B------:R-:W-:-:S13]  /*d680*/  LOP3.LUT P0, RZ, R18, 0x2, RZ, 0xc0, !PT ;  /* 0x0000000212ff7812 */ /* 0x000fda000780c0ff */
[----:B------:R-:W-:Y:S05]  /*d690*/  @P0 BRA `(.L_x_3667) ;  /* 0x0000000000040947 */ /* 0x000fea0003800000 */
[----:B------:R-:W-:Y:S01]  /*d6a0*/  BPT.TRAP 0x1 ;  /* 0x000000040000795c */ /* 0x000fe20000300000 */
.L_x_3667:
        /* <DEDUP_REMOVED lines=14> */
[----:B------:R-:W-:-:S11]  /*d790*/  LOP3.LUT R18, R18, 0xfffffff7, RZ, 0xc0, !PT ;  /* 0xfffffff712127812 */ /* 0x000fd600078ec0ff */
        /* <DEDUP_REMOVED lines=11> */
[----:B------:R-:W-:Y:S01]  /*d850*/  UIADD3 UR17, UR8, 0x28400, URZ ;  /* 0x0002840008117890 */ /* 0x000fe2000fffe03f */
[----:B---3--:R-:W-:-:S13]  /*d860*/  R2UR UR11, R4 ;  /* 0x00000000040b72ca */ /* 0x008fda00000e0000 */
[----:B------:R-:W-:Y:S02]  /*d870*/  UIMAD UR11, UR11, 0x70, UR9 ;  /* 0x000000700b0b78a4 */ /* 0x000fe4000f8e0209 */
[----:B------:R-:W-:Y:S02]  /*d880*/  UIADD3 UR9, UR14, 0x36830, URZ ;  /* 0x000368300e097890 */ /* 0x000fe4000fffe03f */
[----:B------:R-:W-:-:S07]  /*d890*/  UIADD3 UR14, UR8, 0x21400, URZ ;  /* 0x00021400080e7890 */ /* 0x000fce000fffe03f */
[----:B------:R-:W-:Y:S01]  /*d8a0*/  UMOV UR8, UR14 ;  /* 0x0000000e00087c82 */ /* 0x000fe20008000000 */
[----:B------:R-:W-:Y:S01]  /*d8b0*/  UMOV UR14, 0x80 ;  /* 0x00000080000e7882 */ /* 0x000fe20000000000 */
[----:B------:R0:W-:Y:S02]  /*d8c0*/  UTMALDG.4D.MULTICAST [UR8], [UR4], UR18, desc[UR6] ;  /* 0x00000608040073b4 */ /* 0x0001e40008019812 */
[----:B0-----:R-:W-:Y:S01]  /*d8d0*/  UMOV UR8, UR15 ;  /* 0x0000000f00087c82 */ /* 0x001fe20008000000 */
[----:B------:R-:W-:Y:S02]  /*d8e0*/  UMOV UR10, UR16 ;  /* 0x00000010000a7c82 */ /* 0x000fe40008000000 */
[----:B------:R0:W-:Y:S02]  /*d8f0*/  UTMALDG.4D.MULTICAST [UR8], [UR4], UR18, desc[UR6] ;  /* 0x00000608040073b4 */ /* 0x0001e40008019812 */
[----:B0-----:R-:W-:Y:S01]  /*d900*/  UMOV UR8, UR17 ;  /* 0x0000001100087c82 */ /* 0x001fe20008000000 */
[----:B------:R-:W-:-:S02]  /*d910*/  UMOV UR10, UR14 ;  /* 0x0000000e000a7c82 */ /* 0x000fc40008000000 */
[----:B------:R3:W-:Y:S02]  /*d920*/  UTMALDG.4D.MULTICAST [UR8], [UR4], UR18, desc[UR6] ;  /* 0x00000608040073b4 */ /* 0x0007e40008019812 */
[----:B---3--:R-:W-:Y:S01]  /*d930*/  NOP ;  /* 0x0000000000007918 */ /* 0x008fe20000000000 */
.L_x_3662:
        /* <DEDUP_REMOVED lines=22> */
.L_x_3668:
[----:B0-----:R-:W3:Y:S01]  /*daa0*/  LDL.LU R4, [R1+0x14] ;  /* 0x0000140001047983 */ /* 0x001ee20000300800 */
[----:B-1----:R-:W-:Y:S01]  /*dab0*/  SHF.R.S32.HI R0, RZ, 0x1f, R16 ;  /* 0x0000001fff007819 */ /* 0x002fe20000011410 */
[----:B------:R-:W-:Y:S01]  /*dac0*/  ULDC.64 UR4, c[0x0][0x2d8] ;  /* 0x0000b60000047ab9 */ /* 0x000fe20000000a00 */
[----:B------:R-:W0:Y:S01]  /*dad0*/  LDC R8, c[0x0][0x448] ;  /* 0x00011200ff087b82 */ /* 0x000e220000000800 */
[----:B------:R-:W4:Y:S04]  /*dae0*/  LDL.LU R7, [R1+0x1c] ;  /* 0x00001c0001077983 */ /* 0x000f280000300800 */
        /* <DEDUP_REMOVED lines=40> */
[----:B------:R-:W-:Y:S02]  /*dd70*/  ULDC.64 UR4, c[0x0][0x2c8] ;  /* 0x0000b20000047ab9 */ /* 0x000fe40000000a00 */
[----:B------:R-:W-:Y:S01]  /*dd80*/  LOP3.LUT R9, R9, 0x38, RZ, 0xc0, !PT ;  /* 0x0000003809097812 */ /* 0x000fe200078ec0ff */
[----:B------:R-:W-:Y:S01]  /*dd90*/  IMAD.IADD R3, R3, 0x1, R4 ;  /* 0x0000000103037824 */ /* 0x000fe200078e0204 */
[----:B------:R-:W-:Y:S02]  /*dda0*/  SHF.R.S32.HI R4, RZ, 0x1f, R0 ;  /* 0x0000001fff047819 */ /* 0x000fe40000011400 */
[C---:B------:R-:W-:Y:S01]  /*ddb0*/  LOP3.LUT R11, R9.reuse, 0x40, RZ, 0xfc, !PT ;  /* 0x00000040090b7812 */ /* 0x040fe200078efcff */
[----:B------:R-:W-:Y:S01]  /*ddc0*/  IMAD.WIDE.U32 R2, R0, UR4, R2 ;  /* 0x0000000400027c25 */ /* 0x000fe2000f8e0002 */
[----:B------:R-:W-:-:S03]  /*ddd0*/  LOP3.LUT R9, R9, 0x80, RZ, 0xfc, !PT ;  /* 0x0000008009097812 */ /* 0x000fc600078efcff */
[----:B------:R-:W-:-:S04]  /*dde0*/  IMAD R4, R4, UR4, RZ ;  /* 0x0000000404047c24 */ /* 0x000fc8000f8e02ff */
[----:B------:R-:W-:Y:S01]  /*ddf0*/  IMAD R4, R0, UR5, R4 ;  /* 0x0000000500047c24 */ /* 0x000fe2000f8e0204 */
[----:B------:R-:W-:Y:S02]  /*de00*/  ULDC.64 UR4, c[0x0][0x280] ;  /* 0x0000a00000047ab9 */ /* 0x000fe40000000a00 */
[----:B------:R-:W-:Y:S01]  /*de10*/  LEA R0, P0, R2, UR4, 0x1 ;  /* 0x0000000402007c11 */ /* 0x000fe2000f8008ff */
[----:B------:R-:W-:Y:S01]  /*de20*/  ULDC UR4, c[0x0][0x2b8] ;  /* 0x0000ae0000047ab9 */ /* 0x000fe20000000800 */
[----:B------:R-:W-:Y:S01]  /*de30*/  IMAD.IADD R3, R3, 0x1, R4 ;  /* 0x0000000103037824 */ /* 0x000fe200078e0204 */
[----:B------:R-:W-:Y:S02]  /*de40*/  ISETP.GE.AND P1, PT, R9, UR4, PT ;  /* 0x0000000409007c0c */ /* 0x000fe4000bf26270 */
[----:B------:R0:W5:Y:S01]  /*de50*/  LDL R9, [R1+0x10] ;  /* 0x0000100001097983 */ /* 0x0001620000100800 */
[----:B------:R-:W-:Y:S02]  /*de60*/  ISETP.GE.AND P3, PT, R10, UR4, PT ;  /* 0x000000040a007c0c */ /* 0x000fe4000bf66270 */
[----:B------:R-:W-:-:S02]  /*de70*/  LEA.HI.X R2, R2, UR5, R3, 0x1, P0 ;  /* 0x0000000502027c11 */ /* 0x000fc400080f0c03 */
[----:B------:R-:W-:Y:S01]  /*de80*/  ISETP.GE.AND P0, PT, R11, UR4, PT ;  /* 0x000000040b007c0c */ /* 0x000fe2000bf06270 */
[----:B------:R-:W-:-:S03]  /*de90*/  UMOV UR4, 0xffffffff ;  /* 0xffffffff00047882 */ /* 0x000fc60000000000 */
[----:B0-----:R-:W-:Y:S09]  /*dea0*/  BRA.DIV UR4, `(.L_x_3669) ;  /* 0x0000003a04c87947 */ /* 0x001ff2000b800000 */
[----:B------:R-:W0:Y:S01]  /*deb0*/  S2R R6, SR_TID.X ;  /* 0x0000000000067919 */ /* 0x000e220000002100 */
[----:B------:R-:W-:Y:S02]  /*dec0*/  ULDC UR4, c[0x0][0x288] ;  /* 0x0000a20000047ab9 */ /* 0x000fe40000000800 */
        /* <DEDUP_REMOVED lines=10> */
[----:B------:R-:W-:-:S04]  /*df70*/  @!P2 LOP3.LUT R7, R7, R6, RZ, 0x3c, !PT ;  /* 0x000000060707a212 */ /* 0x000fc800078e3cff */
[----:B------:R-:W-:-:S04]  /*df80*/  @!P2 LOP3.LUT R6, R7, R6, RZ, 0x3c, !PT ;  /* 0x000000060706a212 */ /* 0x000fc800078e3cff */
[----:B------:R-:W-:-:S05]  /*df90*/  @!P2 LOP3.LUT R7, R7, R6, RZ, 0x3c, !PT ;  /* 0x000000060707a212 */ /* 0x000fca00078e3cff */
[----:B------:R-:W-:Y:S01]  /*dfa0*/  @!PT LDS RZ, [RZ] ;  /* 0x00000000fffff984 */ /* 0x000fe20000000800 */
[----:B-----5:R-:W-:Y:S04]  /*dfb0*/  @!P2 LDGSTS.E.BYPASS.LTC128B.128 [R9+0x15400], desc[UR60][R6.64], !P3 ;  /* 0x154000000609afae */ /* 0x020fe8000d901d7c */
[----:B------:R-:W-:Y:S04]  /*dfc0*/  @!P2 LDGSTS.E.BYPASS.LTC128B.128 [R9+0x19400], desc[UR60][R6.64+0x80], !P0 ;  /* 0x194000800609afae */ /* 0x000fe8000c101d7c */
[----:B------:R0:W-:Y:S01]  /*dfd0*/  @!P2 LDGSTS.E.BYPASS.LTC128B.128 [R9+0x1d400], desc[UR60][R6.64+0x100], !P1 ;  /* 0x1d4001000609afae */ /* 0x0001e2000c901d7c */
[----:B------:R-:W-:-:S03]  /*dfe0*/  ISETP.GE.AND P2, PT, R5, R3, PT ;  /* 0x000000030500720c */ /* 0x000fc60003f46270 */
[----:B------:R-:W1:Y:S04]  /*dff0*/  SHFL.IDX PT, R5, R0, 0x1, 0x181f ;  /* 0x00381f0000057f89 */ /* 0x000e6800000e0000 */
[----:B0-----:R-:W0:Y:S06]  /*e000*/  SHFL.IDX PT, R6, R2, 0x1, 0x181f ;  /* 0x00381f0002067f89 */ /* 0x001e2c00000e0000 */
[----:B-1----:R-:W-:-:S05]  /*e010*/  @!P2 LEA R5, P4, R10, R5, 0x1 ;  /* 0x000000050a05a211 */ /* 0x002fca00078808ff */
[----:B0-----:R-:W-:-:S04]  /*e020*/  @!P2 IMAD.X R6, RZ, RZ, R6, P4 ;  /* 0x000000ffff06a224 */ /* 0x001fc800020e0606 */
[----:B------:R-:W-:Y:S01]  /*e030*/  @!P2 IMAD.MOV.U32 R7, RZ, RZ, R6 ;  /* 0x000000ffff07a224 */ /* 0x000fe200078e0006 */
[----:B------:R-:W-:Y:S01]  /*e040*/  @!P2 MOV R6, R5 ;  /* 0x000000050006a202 */ /* 0x000fe20000000f00 */
[----:B------:R-:W-:-:S04]  /*e050*/  VIADD R5, R4, 0x20 ;  /* 0x0000002004057836 */ /* 0x000fc80000000000 */
        /* <DEDUP_REMOVED lines=49> */
[----:B------:R-:W-:Y:S04]  /*e370*/  SHFL.IDX PT, R0, R0, 0x7, 0x181f ;  /* 0x00f81f0000007f89 */ /* 0x000fe800000e0000 */
[----:B0-----:R-:W0:Y:S02]  /*e380*/  SHFL.IDX PT, R6, R2, 0x6, 0x181f ;  /* 0x00d81f0002067f89 */ /* 0x001e2400000e0000 */
[----:B-1----:R-:W-:-:S05]  /*e390*/  @!P2 LEA R5, P4, R10, R5, 0x1 ;  /* 0x000000050a05a211 */ /* 0x002fca00078808ff */
[----:B0-----:R-:W-:-:S04]  /*e3a0*/  @!P2 IMAD.X R6, RZ, RZ, R6, P4 ;  /* 0x000000ffff06a224 */ /* 0x001fc800020e0606 */
[----:B------:R-:W-:Y:S02]  /*e3b0*/  @!P2 IMAD.MOV.U32 R7, RZ, RZ, R6 ;  /* 0x000000ffff07a224 */ /* 0x000fe400078e0006 */
[----:B------:R-:W-:Y:S02]  /*e3c0*/  @!P2 IMAD.MOV.U32 R6, RZ, RZ, R5 ;  /* 0x000000ffff06a224 */ /* 0x000fe400078e0005 */
[----:B------:R1:W2:Y:S04]  /*e3d0*/  SHFL.IDX PT, R5, R2, 0x7, 0x181f ;  /* 0x00f81f0002057f89 */ /* 0x0002a800000e0000 */
[----:B------:R1:W-:Y:S04]  /*e3e0*/  @!P2 LDGSTS.E.BYPASS.LTC128B.128 [R9+0x18400], desc[UR60][R6.64], !P3 ;  /* 0x184000000609afae */ /* 0x0003e8000d901d7c */
[----:B------:R1:W-:Y:S04]  /*e3f0*/  @!P2 LDGSTS.E.BYPASS.LTC128B.128 [R9+0x1c400], desc[UR60][R6.64+0x80], !P0 ;  /* 0x1c4000800609afae */ /* 0x0003e8000c101d7c */
[----:B------:R1:W-:Y:S02]  /*e400*/  @!P2 LDGSTS.E.BYPASS.LTC128B.128 [R9+0x20400], desc[UR60][R6.64+0x100], !P1 ;  /* 0x204001000609afae */ /* 0x0003e4000c901d7c */
.L_x_3782:
[----:B------:R-:W-:Y:S01]  /*e410*/  VIADD R4, R4, 0x70 ;  /* 0x0000007004047836 */ /* 0x000fe20000000000 */
[----:B------:R-:W-:Y:S04]  /*e420*/  BSSY B0, `(.L_x_3670) ;  /* 0x000000b000007945 */ /* 0x000fe80003800000 */
[----:B------:R-:W-:-:S13]  /*e430*/  ISETP.GE.AND P2, PT, R4, R3, PT ;  /* 0x000000030400720c */ /* 0x000fda0003f46270 */
[----:B------:R-:W-:Y:S05]  /*e440*/  @P2 BRA `(.L_x_3671) ;  /* 0x0000000000202947 */ /* 0x000fea0003800000 */
[----:B-1----:R-:W-:-:S05]  /*e450*/  LEA R2, P2, R10, R0, 0x1 ;  /* 0x000000000a027211 */ /* 0x002fca00078408ff */
[----:B--2---:R-:W-:-:S05]  /*e460*/  IMAD.X R3, RZ, RZ, R5, P2 ;  /* 0x000000ffff037224 */ /* 0x004fca00010e0605 */
[----:B------:R-:W-:Y:S01]  /*e470*/  @!PT LDS RZ, [RZ] ;  /* 0x00000000fffff984 */ /* 0x000fe20000000800 */
[----:B------:R-:W-:Y:S01]  /*e480*/  @!PT LDS RZ, [RZ] ;  /* 0x00000000fffff984 */ /* 0x000fe20000000800 */
[----:B------:R-:W-:Y:S01]  /*e490*/  @!PT LDS RZ, [RZ] ;  /* 0x00000000fffff984 */ /* 0x000fe20000000800 */
[----:B------:R3:W-:Y:S04]  /*e4a0*/  LDGSTS.E.BYPASS.LTC128B.128 [R9+0x18c00], desc[UR60][R2.64], !P3 ;  /* 0x18c0000002097fae */ /* 0x0007e8000d901d7c */
[----:B------:R3:W-:Y:S04]  /*e4b0*/  LDGSTS.E.BYPASS.LTC128B.128 [R9+0x1cc00], desc[UR60][R2.64+0x80], !P0 ;  /* 0x1cc0008002097fae */ /* 0x0007e8000c101d7c */
[----:B------:R3:W-:Y:S02]  /*e4c0*/  LDGSTS.E.BYPASS.LTC128B.128 [R9+0x20c00], desc[UR60][R2.64+0x100], !P1 ;  /* 0x20c0010002097fae */ /* 0x0007e4000c901d7c */
.L_x_3671:
[----:B------:R-:W-:Y:S05]  /*e4d0*/  BSYNC B0 ;  /* 0x0000000000007941 */ /* 0x000fea0003800000 */
.L_x_3670:
[----:B-1-3--:R-:W3:Y:S01]  /*e4e0*/  LDL R2, [R1+0x34] ;  /* 0x0000340001027983 */ /* 0x00aee20000100800 */
        /* <DEDUP_REMOVED lines=9> */
[----:B------:R-:W1:Y:S01]  /*e580*/  SYNCS.PHASECHK.TRANS64.TRYWAIT P0, [UR36+0x36820], R0 ;  /* 0x03682000ff0075a7 */ /* 0x000e620008000164 */
[----:B---3--:R-:W-:Y:S02]  /*e590*/  ISETP.GE.AND P1, PT, R2, 0x71, PT ;  /* 0x000000710200780c */ /* 0x008fe40003f26270 */
[----:B-1----:R-:W-:Y:S11]  /*e5a0*/  @!P0 BRA `(.L_x_3673) ;  /* 0x0000003c00e88947 */ /* 0x002ff60003800000 */
.L_x_3783:
[----:B------:R-:W-:Y:S05]  /*e5b0*/  BSYNC B0 ;  /* 0x0000000000007941 */ /* 0x000fea0003800000 */
.L_x_3672:
[----:B------:R-:W-:Y:S05]  /*e5c0*/  @!P1 BRA `(.L_x_3674) ;  /* 0x0000002400ac9947 */ /* 0x000fea0003800000 */
[----:B-1----:R-:W3:Y:S01]  /*e5d0*/  LDL R2, [R1+0x24] ;  /* 0x0000240001027983 */ /* 0x002ee20000100800 */
        /* <DEDUP_REMOVED lines=21> */
[----:B--2---:R-:W0:Y:S01]  /*e730*/  LDC R5, c[0x0][0x43c] ;  /* 0x00010f00ff057b82 */ /* 0x004e220000000800 */
[----:B------:R-:W-:Y:S02]  /*e740*/  ULDC.64 UR4, c[0x0][0x428] ;  /* 0x00010a0000047ab9 */ /* 0x000fe40000000a00 */
[----:B------:R-:W2:Y:S01]  /*e750*/  LDL R6, [R1+0x8] ;  /* 0x0000080001067983 */ /* 0x000ea20000100800 */
        /* <DEDUP_REMOVED lines=9> */
[C---:B--2---:R-:W-:Y:S02]  /*e7f0*/  IMAD R4, R6.reuse, UR5, R4 ;  /* 0x0000000506047c24 */ /* 0x044fe4000f8e0204 */
[----:B------:R-:W-:Y:S01]  /*e800*/  IMAD.WIDE.U32 R2, R6, UR4, R2 ;  /* 0x0000000406027c25 */ /* 0x000fe2000f8e0002 */
[----:B------:R-:W-:-:S03]  /*e810*/  ULDC.64 UR4, c[0x0][0x418] ;  /* 0x0001060000047ab9 */ /* 0x000fc60000000a00 */
[----:B------:R-:W-:Y:S01]  /*e820*/  IMAD.IADD R3, R4, 0x1, R3 ;  /* 0x0000000104037824 */ /* 0x000fe200078e0203 */
[----:B------:R-:W-:-:S04]  /*e830*/  LEA R4, P0, R2, UR4, 0x2 ;  /* 0x0000000402047c11 */ /* 0x000fc8000f8010ff */
[----:B------:R-:W-:-:S05]  /*e840*/  LEA.HI.X R5, R2, UR5, R3, 0x2, P0 ;  /* 0x0000000502057c11 */ /* 0x000fca00080f1403 */
[----:B------:R0:W5:Y:S04]  /*e850*/  LDG.E R4, desc[UR60][R4.64] ;  /* 0x0000003c04047981 */ /* 0x000168000c1e1900 */
.L_x_3678:
[----:B------:R-:W-:Y:S01]  /*e860*/  LEA R3, R7, UR36, 0x3 ;  /* 0x0000002407037c11 */ /* 0x000fe2000f8e18ff */
[----:B------:R-:W-:Y:S01]  /*e870*/  BSSY B1, `(.L_x_3679) ;  /* 0x0000004000017945 */ /* 0x000fe20003800000 */
[----:B------:R-:W-:-:S04]  /*e880*/  SHF.L.U32 R2, R9, 0x1f, RZ ;  /* 0x0000001f09027819 */ /* 0x000fc800000006ff */
[----:B------:R-:W1:Y:S02]  /*e890*/  SYNCS.PHASECHK.TRANS64.TRYWAIT P0, [R3+URZ+0x36840], R2 ;  /* 0x03684002030075a7 */ /* 0x000e64000800017f */
[----:B-1----:R-:W-:Y:S05]  /*e8a0*/  @!P0 BRA `(.L_x_3680) ;  /* 0x0000003c00408947 */ /* 0x002fea0003800000 */
.L_x_3784:
[----:B------:R-:W-:Y:S05]  /*e8b0*/  BSYNC B1 ;  /* 0x0000000000017941 */ /* 0x000fea0003800000 */
.L_x_3679:
[----:B0-2---:R-:W2:Y:S01]  /*e8c0*/  LDL R5, [R1+0x18] ;  /* 0x0000180001057983 */ /* 0x005ea20000100800 */
[----:B------:R-:W0:Y:S02]  /*e8d0*/  S2R R6, SR_TID.X ;  /* 0x0000000000067919 */ /* 0x000e240000002100 */
[----:B0-----:R-:W-:-:S04]  /*e8e0*/  LOP3.LUT R6, R6, 0x7f, RZ, 0xc0, !PT ;  /* 0x0000007f06067812 */ /* 0x001fc800078ec0ff */
[----:B------:R-:W-:-:S13]  /*e8f0*/  ISETP.NE.AND P0, PT, R6, RZ, PT ;  /* 0x000000ff0600720c */ /* 0x000fda0003f05270 */
[----:B-1----:R-:W-:-:S04]  /*e900*/  @!P0 IMAD.MOV.U32 R2, RZ, RZ, 0xa800 ;  /* 0x0000a800ff028424 */ /* 0x002fc800078e00ff */
[----:B------:R2:W-:Y:S02]  /*e910*/  @!P0 SYNCS.ARRIVE.TRANS64 RZ, [R3+URZ+0x36830], R2 ;  /* 0x0368300203ff89a7 */ /* 0x0005e4000800003f */
[----:B--2---:R-:W-:-:S04]  /*e920*/  PRMT R2, R5, 0x9910, RZ ;  /* 0x0000991005027816 */ /* 0x004fc800000000ff */
[----:B------:R-:W-:-:S13]  /*e930*/  ISETP.NE.AND P1, PT, R2, 0x2, PT ;  /* 0x000000020200780c */ /* 0x000fda0003f25270 */
[----:B------:R-:W-:Y:S05]  /*e940*/  @P1 BRA `(.L_x_3681) ;  /* 0x0000000000041947 */ /* 0x000fea0003800000 */
[----:B------:R-:W-:Y:S01]  /*e950*/  BPT.TRAP 0x1 ;  /* 0x000000040000795c */ /* 0x000fe20000300000 */
.L_x_3681:
[----:B------:R-:W-:Y:S01]  /*e960*/  LOP3.LUT P0, RZ, R18, 0x2, RZ, 0xc0, !PT ;  /* 0x0000000212ff7812 */ /* 0x000fe2000780c0ff */
[----:B------:R-:W-:-:S12]  /*e970*/  BSSY B1, `(.L_x_3682) ;  /* 0x0000003000017945 */ /* 0x000fd80003800000 */
[----:B------:R-:W-:Y:S05]  /*e980*/  @P0 BRA `(.L_x_3683) ;  /* 0x0000000000040947 */ /* 0x000fea0003800000 */
[----:B------:R-:W-:Y:S01]  /*e990*/  BPT.TRAP 0x1 ;  /* 0x000000040000795c */ /* 0x000fe20000300000 */
.L_x_3683:
[----:B------:R-:W-:Y:S05]  /*e9a0*/  BSYNC B1 ;  /* 0x0000000000017941 */ /* 0x000fea0003800000 */
.L_x_3682:
        /* <DEDUP_REMOVED lines=19> */
.L_x_3684:
        /* <DEDUP_REMOVED lines=17> */
.L_x_3685:
        /* <DEDUP_REMOVED lines=17> */
.L_x_3686:
        /* <DEDUP_REMOVED lines=16> */
.L_x_3785:
[----:B------:R-:W-:Y:S05]  /*ee00*/  BSYNC B1 ;  /* 0x0000000000017941 */ /* 0x000fea0003800000 */
.L_x_3687:
[----:B------:R-:W1:Y:S02]  /*ee10*/  S2R R5, SR_TID.X ;  /* 0x0000000000057919 */ /* 0x000e640000002100 */
[----:B-1----:R-:W-:-:S04]  /*ee20*/  LOP3.LUT R5, R5, 0x7f, RZ, 0xc0, !PT ;  /* 0x0000007f05057812 */ /* 0x002fc800078ec0ff */
[----:B------:R-:W-:-:S13]  /*ee30*/  ISETP.NE.AND P0, PT, R5, RZ, PT ;  /* 0x000000ff0500720c */ /* 0x000fda0003f05270 */
[----:B0-----:R-:W-:-:S04]  /*ee40*/  @!P0 IMAD.MOV.U32 R3, RZ, RZ, 0xa800 ;  /* 0x0000a800ff038424 */ /* 0x001fc800078e00ff */
[----:B------:R0:W-:Y:S01]  /*ee50*/  @!P0 SYNCS.ARRIVE.TRANS64 RZ, [R2+URZ+0x36850], R3 ;  /* 0x0368500302ff89a7 */ /* 0x0001e2000800003f */
[----:B------:R-:W-:Y:S05]  /*ee60*/  @P1 BRA `(.L_x_3689) ;  /* 0x0000000000041947 */ /* 0x000fea0003800000 */
[----:B------:R-:W-:Y:S01]  /*ee70*/  BPT.TRAP 0x1 ;  /* 0x000000040000795c */ /* 0x000fe20000300000 */
.L_x_3689:
[----:B------:R-:W-:Y:S01]  /*ee80*/  LOP3.LUT P0, RZ, R18, 0x2, RZ, 0xc0, !PT ;  /* 0x0000000212ff7812 */ /* 0x000fe2000780c0ff */
[----:B------:R-:W-:-:S12]  /*ee90*/  BSSY B1, `(.L_x_3690) ;  /* 0x0000003000017945 */ /* 0x000fd80003800000 */
[----:B------:R-:W-:Y:S05]  /*eea0*/  @P0 BRA `(.L_x_3691) ;  /* 0x0000000000040947 */ /* 0x000fea0003800000 */
[----:B------:R-:W-:Y:S01]  /*eeb0*/  BPT.TRAP 0x1 ;  /* 0x000000040000795c */ /* 0x000fe20000300000 */
.L_x_3691:
[----:B------:R-:W-:Y:S05]  /*eec0*/  BSYNC B1 ;  /* 0x0000000000017941 */ /* 0x000fea0003800000 */
.L_x_3690:
        /* <DEDUP_REMOVED lines=19> */
.L_x_3692:
        /* <DEDUP_REMOVED lines=16> */
.L_x_3693:
        /* <DEDUP_REMOVED lines=16> */
.L_x_3694:
        /* <DEDUP_REMOVED lines=12> */
.L_x_3677:
[----:B------:R-:W-:Y:S05]  /*f2c0*/  BSYNC B0 ;  /* 0x0000000000007941 */ /* 0x000fea0003800000 */
.L_x_3676:
[----:B0-----:R-:W3:Y:S01]  /*f2d0*/  LDL.LU R0, [R1+0x24] ;  /* 0x0000240001007983 */ /* 0x001ee20000300800 */
[----:B------:R-:W-:-:S03]  /*f2e0*/  MOV R19, R7 ;  /* 0x0000000700137202 */ /* 0x000fc60000000f00 */
[----:B------:R1:W-:Y:S02]  /*f2f0*/  STL [R1], R9 ;  /* 0x0000000901007387 */ /* 0x0003e40000100800 */
[----:B-1-3--:R-:W-:-:S07]  /*f300*/  VIADD R0, R0, 0xfffffffd ;  /* 0xfffffffd00007836 */ /* 0x00afce0000000000 */
.L_x_3675:
[----:B------:R-:W3:Y:S01]  /*f310*/  LDL.LU R2, [R1+0x20] ;  /* 0x0000200001027983 */ /* 0x000ee20000300800 */
[----:B------:R-:W-:Y:S01]  /*f320*/  IMAD.MOV R8, RZ, RZ, -R8 ;  /* 0x000000ffff087224 */ /* 0x000fe200078e0a08 */
[----:B------:R-:W-:Y:S04]  /*f330*/  BSSY B0, `(.L_x_3674) ;  /* 0x0000194000007945 */ /* 0x000fe80003800000 */
[----:B---3--:R-:W-:-:S13]  /*f340*/  ISETP.NE.AND P0, PT, R2, R8, PT ;  /* 0x000000080200720c */ /* 0x008fda0003f05270 */
[----:B------:R-:W-:Y:S05]  /*f350*/  @!P0 BRA `(.L_x_3695) ;  /* 0x0000001800448947 */ /* 0x000fea0003800000 */
[----:B0-----:R-:W-:-:S07]  /*f360*/  IMAD.MOV.U32 R6, RZ, RZ, R17 ;  /* 0x000000ffff067224 */ /* 0x001fce00078e0011 */
.L_x_3734:
[----:B------:R-:W3:Y:S01]  /*f370*/  LDL R2, [R1] ;  /* 0x0000000001027983 */ /* 0x000ee20000100800 */
[----:B------:R-:W-:Y:S01]  /*f380*/  LOP3.LUT P1, RZ, R18, 0x8, RZ, 0xc0, !PT ;  /* 0x0000000812ff7812 */ /* 0x000fe2000782c0ff */
[----:B------:R-:W-:Y:S01]  /*f390*/  VIADD R4, R19, 0x1 ;  /* 0x0000000113047836 */ /* 0x000fe20000000000 */
[----:B------:R-:W-:Y:S04]  /*f3a0*/  BSSY B1, `(.L_x_3696) ;  /* 0x00000c3000017945 */ /* 0x000fe80003800000 */
[----:B------:R-:W-:-:S04]  /*f3b0*/  ISETP.NE.AND P0, PT, R4, 0x2, PT ;  /* 0x000000020400780c */ /* 0x000fc80003f05270 */
[----:B--2---:R-:W-:Y:S02]  /*f3c0*/  SEL R5, RZ, 0x1, P0 ;  /* 0x00000001ff057807 */ /* 0x004fe40000000000 */
[----:B------:R-:W-:Y:S02]  /*f3d0*/  SEL R4, R4, RZ, P0 ;  /* 0x000000ff04047207 */ /* 0x000fe40000000000 */
[----:B---3--:R-:W-:Y:S01]  /*f3e0*/  LOP3.LUT R5, R2, R5, RZ, 0x3c, !PT ;  /* 0x0000000502057212 */ /* 0x008fe200078e3cff */
[----:B01----:R-:W-:Y:S06]  /*f3f0*/  @!P1 BRA `(.L_x_3697) ;  /* 0x0000000800f49947 */ /* 0x003fec0003800000 */
[----:B------:R-:W-:Y:S01]  /*f400*/  LOP3.LUT P1, RZ, R18, 0x4, RZ, 0xc0, !PT ;  /* 0x0000000412ff7812 */ /* 0x000fe2000782c0ff */
[----:B------:R-:W-:-:S12]  /*f410*/  IMAD.MOV.U32 R8, RZ, RZ, R0 ;  /* 0x000000ffff087224 */ /* 0x000fd800078e0000 */
        /* <DEDUP_REMOVED lines=21> */
.L_x_3698:
[----:B------:R-:W-:Y:S01]  /*f570*/  LEA R3, R4, UR36, 0x3 ;  /* 0x0000002404037c11 */ /* 0x000fe2000f8e18ff */
[----:B------:R-:W-:Y:S01]  /*f580*/  BSSY B2, `(.L_x_3699) ;  /* 0x0000004000027945 */ /* 0x000fe20003800000 */
[----:B------:R-:W-:-:S04]  /*f590*/  SHF.L.U32 R2, R5, 0x1f, RZ ;  /* 0x0000001f05027819 */ /* 0x000fc800000006ff */
[----:B------:R-:W1:Y:S02]  /*f5a0*/  SYNCS.PHASECHK.TRANS64.TRYWAIT P0, [R3+URZ+0x36840], R2 ;  /* 0x03684002030075a7 */ /* 0x000e64000800017f */
[----:B-1----:R-:W-:Y:S05]  /*f5b0*/  @!P0 BRA `(.L_x_3700) ;  /* 0x0000003000248947 */ /* 0x002fea0003800000 */
.L_x_3786:
[----:B------:R-:W-:Y:S05]  /*f5c0*/  BSYNC B2 ;  /* 0x0000000000027941 */ /* 0x000fea0003800000 */
.L_x_3699:
[----:B0-----:R-:W2:Y:S01]  /*f5d0*/  LDL R7, [R1+0x18] ;  /* 0x0000180001077983 */ /* 0x001ea20000100800 */
        /* <DEDUP_REMOVED lines=9> */
.L_x_3701:
[----:B------:R-:W-:Y:S01]  /*f670*/  LOP3.LUT P0, RZ, R18, 0x2, RZ, 0xc0, !PT ;  /* 0x0000000212ff7812 */ /* 0x000fe2000780c0ff */
[----:B------:R-:W-:-:S12]  /*f680*/  BSSY B2, `(.L_x_3702) ;  /* 0x0000003000027945 */ /* 0x000fd80003800000 */
[----:B------:R-:W-:Y:S05]  /*f690*/  @P0 BRA `(.L_x_3703) ;  /* 0x0000000000040947 */ /* 0x000fea0003800000 */
[----:B------:R-:W-:Y:S01]  /*f6a0*/  BPT.TRAP 0x1 ;  /* 0x000000040000795c */ /* 0x000fe20000300000 */
.L_x_3703:
[----:B------:R-:W-:Y:S05]  /*f6b0*/  BSYNC B2 ;  /* 0x0000000000027941 */ /* 0x000fea0003800000 */
.L_x_3702:
        /* <DEDUP_REMOVED lines=19> */
.L_x_3704:
        /* <DEDUP_REMOVED lines=17> */
.L_x_3705:
        /* <DEDUP_REMOVED lines=17> */
.L_x_3706:
        /* <DEDUP_REMOVED lines=16> */
.L_x_3787:
[----:B------:R-:W-:Y:S05]  /*fb10*/  BSYNC B2 ;  /* 0x0000000000027941 */ /* 0x000fea0003800000 */
.L_x_3707:
[----:B------:R-:W1:Y:S02]  /*fb20*/  S2R R7, SR_TID.X ;  /* 0x0000000000077919 */ /* 0x000e640000002100 */
[----:B-1----:R-:W-:-:S04]  /*fb30*/  LOP3.LUT R7, R7, 0x7f, RZ, 0xc0, !PT ;  /* 0x0000007f07077812 */ /* 0x002fc800078ec0ff */
[----:B------:R-:W-:-:S13]  /*fb40*/  ISETP.NE.AND P0, PT, R7, RZ, PT ;  /* 0x000000ff0700720c */ /* 0x000fda0003f05270 */
[----:B0-----:R-:W-:-:S04]  /*fb50*/  @!P0 IMAD.MOV.U32 R3, RZ, RZ, 0xa800 ;  /* 0x0000a800ff038424 */ /* 0x001fc800078e00ff */
[----:B------:R0:W-:Y:S01]  /*fb60*/  @!P0 SYNCS.ARRIVE.TRANS64 RZ, [R2+URZ+0x36850], R3 ;  /* 0x0368500302ff89a7 */ /* 0x0001e2000800003f */
[----:B------:R-:W-:Y:S05]  /*fb70*/  @P1 BRA `(.L_x_3709) ;  /* 0x0000000000041947 */ /* 0x000fea0003800000 */
[----:B------:R-:W-:Y:S01]  /*fb80*/  BPT.TRAP 0x1 ;  /* 0x000000040000795c */ /* 0x000fe20000300000 */
.L_x_3709:
[----:B------:R-:W-:Y:S01]  /*fb90*/  LOP3.LUT P0, RZ, R18, 0x2, RZ, 0xc0, !PT ;  /* 0x0000000212ff7812 */ /* 0x000fe2000780c0ff */
[----:B------:R-:W-:-:S12]  /*fba0*/  BSSY B2, `(.L_x_3710) ;  /* 0x0000003000027945 */ /* 0x000fd80003800000 */
[----:B------:R-:W-:Y:S05]  /*fbb0*/  @P0 BRA `(.L_x_3711) ;  /* 0x0000000000040947 */ /* 0x000fea0003800000 */
[----:B------:R-:W-:Y:S01]  /*fbc0*/  BPT.TRAP 0x1 ;  /* 0x000000040000795c */ /* 0x000fe20000300000 */
.L_x_3711:
[----:B------:R-:W-:Y:S05]  /*fbd0*/  BSYNC B2 ;  /* 0x0000000000027941 */ /* 0x000fea0003800000 */
.L_x_3710:
        /* <DEDUP_REMOVED lines=19> */
.L_x_3712:
        /* <DEDUP_REMOVED lines=16> */
.L_x_3713:
        /* <DEDUP_REMOVED lines=16> */
.L_x_3714:
        /* <DEDUP_REMOVED lines=12> */
.L_x_3697:
[----:B------:R-:W-:Y:S05]  /*ffd0*/  BSYNC B1 ;  /* 0x0000000000017941 */ /* 0x000fea0003800000 */
.L_x_3696:
        /* <DEDUP_REMOVED lines=32> */
.L_x_3717:
[----:B------:R-:W-:Y:S01]  /*101e0*/  LEA R3, R19, UR36, 0x3 ;  /* 0x0000002413037c11 */ /* 0x000fe2000f8e18ff */
[----:B------:R-:W-:Y:S01]  /*101f0*/  BSSY B2, `(.L_x_3718) ;  /* 0x0000004000027945 */ /* 0x000fe20003800000 */
[----:B------:R-:W-:-:S04]  /*10200*/  SHF.L.U32 R2, R9, 0x1f, RZ ;  /* 0x0000001f09027819 */ /* 0x000fc800000006ff */
[----:B------:R-:W2:Y:S02]  /*10210*/  SYNCS.PHASECHK.TRANS64.TRYWAIT P0, [R3+URZ+0x36840], R2 ;  /* 0x03684002030075a7 */ /* 0x000ea4000800017f */
[----:B--2---:R-:W-:Y:S05]  /*10220*/  @!P0 BRA `(.L_x_3719) ;  /* 0x0000002400308947 */ /* 0x004fea0003800000 */
.L_x_3788:
[----:B------:R-:W-:Y:S05]  /*10230*/  BSYNC B2 ;  /* 0x0000000000027941 */ /* 0x000fea0003800000 */
.L_x_3718:
[----:B0-----:R-:W3:Y:S01]  /*10240*/  LDL R7, [R1+0x18] ;  /* 0x0000180001077983 */ /* 0x001ee20000100800 */
[----:B-1----:R-:W0:Y:S02]  /*10250*/  S2R R9, SR_TID.X ;  /* 0x0000000000097919 */ /* 0x002e240000002100 */
[----:B0-----:R-:W-:-:S04]  /*10260*/  LOP3.LUT R9, R9, 0x7f, RZ, 0xc0, !PT ;  /* 0x0000007f09097812 */ /* 0x001fc800078ec0ff */
[----:B------:R-:W-:-:S13]  /*10270*/  ISETP.NE.AND P0, PT, R9, RZ, PT ;  /* 0x000000ff0900720c */ /* 0x000fda0003f05270 */
[----:B--2---:R-:W-:-:S04]  /*10280*/  @!P0 IMAD.MOV.U32 R2, RZ, RZ, 0xa800 ;  /* 0x0000a800ff028424 */ /* 0x004fc800078e00ff */
[----:B------:R3:W-:Y:S02]  /*10290*/  @!P0 SYNCS.ARRIVE.TRANS64 RZ, [R3+URZ+0x36830], R2 ;  /* 0x0368300203ff89a7 */ /* 0x0007e4000800003f */
[----:B---3--:R-:W-:-:S04]  /*102a0*/  PRMT R2, R7, 0x9910, RZ ;  /* 0x0000991007027816 */ /* 0x008fc800000000ff */
[----:B------:R-:W-:-:S13]  /*102b0*/  ISETP.NE.AND P1, PT, R2, 0x2, PT ;  /* 0x000000020200780c */ /* 0x000fda0003f25270 */
[----:B------:R-:W-:Y:S05]  /*102c0*/  @P1 BRA `(.L_x_3720) ;  /* 0x0000000000041947 */ /* 0x000fea0003800000 */
[----:B------:R-:W-:Y:S01]  /*102d0*/  BPT.TRAP 0x1 ;  /* 0x000000040000795c */ /* 0x000fe20000300000 */
.L_x_3720:
[----:B------:R-:W-:Y:S01]  /*102e0*/  LOP3.LUT P0, RZ, R18, 0x2, RZ, 0xc0, !PT ;  /* 0x0000000212ff7812 */ /* 0x000fe2000780c0ff */
[----:B------:R-:W-:-:S12]  /*102f0*/  BSSY B2, `(.L_x_3721) ;  /* 0x0000003000027945 */ /* 0x000fd80003800000 */
[----:B------:R-:W-:Y:S05]  /*10300*/  @P0 BRA `(.L_x_3722) ;  /* 0x0000000000040947 */ /* 0x000fea0003800000 */
[----:B------:R-:W-:Y:S01]  /*10310*/  BPT.TRAP 0x1 ;  /* 0x000000040000795c */ /* 0x000fe20000300000 */
.L_x_3722:
[----:B------:R-:W-:Y:S05]  /*10320*/  BSYNC B2 ;  /* 0x0000000000027941 */ /* 0x000fea0003800000 */
.L_x_3721:
        /* <DEDUP_REMOVED lines=19> */
.L_x_3723:
        /* <DEDUP_REMOVED lines=17> */
.L_x_3724:
        /* <DEDUP_REMOVED lines=17> */
.L_x_3725:
        /* <DEDUP_REMOVED lines=15> */
.L_x_3789:
[----:B------:R-:W-:Y:S05]  /*10770*/  BSYNC B2 ;  /* 0x0000000000027941 */ /* 0x000fea0003800000 */
.L_x_3726:
[----:B------:R-:W1:Y:S02]  /*10780*/  S2R R3, SR_TID.X ;  /* 0x0000000000037919 */ /* 0x000e640000002100 */
[----:B-1----:R-:W-:-:S04]  /*10790*/  LOP3.LUT R3, R3, 0x7f, RZ, 0xc0, !PT ;  /* 0x0000007f03037812 */ /* 0x002fc800078ec0ff */
[----:B------:R-:W-:-:S13]  /*107a0*/  ISETP.NE.AND P0, PT, R3, RZ, PT ;  /* 0x000000ff0300720c */ /* 0x000fda0003f05270 */
[----:B------:R-:W-:-:S04]  /*107b0*/  @!P0 IMAD.MOV.U32 R3, RZ, RZ, 0xa800 ;  /* 0x0000a800ff038424 */ /* 0x000fc800078e00ff */
[----:B------:R1:W-:Y:S01]  /*107c0*/  @!P0 SYNCS.ARRIVE.TRANS64 RZ, [R2+URZ+0x36850], R3 ;  /* 0x0368500302ff89a7 */ /* 0x0003e2000800003f */
[----:B------:R-:W-:Y:S05]  /*107d0*/  @P1 BRA `(.L_x_3728) ;  /* 0x0000000000041947 */ /* 0x000fea0003800000 */
[----:B------:R-:W-:Y:S01]  /*107e0*/  BPT.TRAP 0x1 ;  /* 0x000000040000795c */ /* 0x000fe20000300000 */
.L_x_3728:
[----:B------:R-:W-:Y:S01]  /*107f0*/  LOP3.LUT P0, RZ, R18, 0x2, RZ, 0xc0, !PT ;  /* 0x0000000212ff7812 */ /* 0x000fe2000780c0ff */
[----:B------:R-:W-:-:S12]  /*10800*/  BSSY B2, `(.L_x_3729) ;  /* 0x0000003000027945 */ /* 0x000fd80003800000 */
[----:B------:R-:W-:Y:S05]  /*10810*/  @P0 BRA `(.L_x_3730) ;  /* 0x0000000000040947 */ /* 0x000fea0003800000 */
[----:B------:R-:W-:Y:S01]  /*10820*/  BPT.TRAP 0x1 ;  /* 0x000000040000795c */ /* 0x000fe20000300000 */
.L_x_3730:
[----:B------:R-:W-:Y:S05]  /*10830*/  BSYNC B2 ;  /* 0x0000000000027941 */ /* 0x000fea0003800000 */
.L_x_3729:
        /* <DEDUP_REMOVED lines=19> */
.L_x_3731:
        /* <DEDUP_REMOVED lines=16> */
.L_x_3732:
        /* <DEDUP_REMOVED lines=16> */
.L_x_3733:
        /* <DEDUP_REMOVED lines=12> */
.L_x_3716:
[----:B------:R-:W-:Y:S05]  /*10c30*/  BSYNC B1 ;  /* 0x0000000000017941 */ /* 0x000fea0003800000 */
.L_x_3715:
[C---:B------:R-:W-:Y:S01]  /*10c40*/  ISETP.GT.AND P0, PT, R0.reuse, 0x1, PT ;  /* 0x000000010000780c */ /* 0x040fe20003f04270 */
[----:B------:R-:W-:-:S12]  /*10c50*/  VIADD R0, R0, 0xfffffffe ;  /* 0xfffffffe00007836 */ /* 0x000fd80000000000 */
[----:B------:R-:W-:Y:S05]  /*10c60*/  @P0 BRA `(.L_x_3734) ;  /* 0xffffffe400c00947 */ /* 0x000fea000383ffff */
.L_x_3695:
[----:B------:R-:W-:Y:S05]  /*10c70*/  BSYNC B0 ;  /* 0x0000000000007941 */ /* 0x000fea0003800000 */
.L_x_3674:
[----:B------:R-:W-:Y:S01]  /*10c80*/  LOP3.LUT P0, RZ, R18, 0x8, RZ, 0xc0, !PT ;  /* 0x0000000812ff7812 */ /* 0x000fe2000780c0ff */
[----:B------:R-:W-:-:S12]  /*10c90*/  BSSY B0, `(.L_x_3735) ;  /* 0x0000055000007945 */ /* 0x000fd80003800000 */
[----:B------:R-:W-:Y:S05]  /*10ca0*/  @!P0 BRA `(.L_x_3736) ;  /* 0x00000004004c8947 */ /* 0x000fea0003800000 */
[----:B-1----:R-:W3:Y:S01]  /*10cb0*/  LDL R2, [R1] ;  /* 0x0000000001027983 */ /* 0x002ee20000100800 */
[----:B------:R-:W-:Y:S01]  /*10cc0*/  LEA R0, R19, UR36, 0x3 ;  /* 0x0000002413007c11 */ /* 0x000fe2000f8e18ff */
[----:B------:R-:W-:Y:S01]  /*10cd0*/  BSSY B1, `(.L_x_3737) ;  /* 0x0000004000017945 */ /* 0x000fe20003800000 */
[----:B---3--:R-:W-:-:S04]  /*10ce0*/  SHF.L.U32 R2, R2, 0x1f, RZ ;  /* 0x0000001f02027819 */ /* 0x008fc800000006ff */
[----:B------:R-:W1:Y:S02]  /*10cf0*/  SYNCS.PHASECHK.TRANS64.TRYWAIT P0, [R0+URZ+0x36860], R2 ;  /* 0x03686002000075a7 */ /* 0x000e64000800017f */
[----:B-1----:R-:W-:Y:S05]  /*10d00*/  @!P0 BRA `(.L_x_3738) ;  /* 0x0000001800a08947 */ /* 0x002fea0003800000 */
.L_x_3790:
[----:B------:R-:W-:Y:S05]  /*10d10*/  BSYNC B1 ;  /* 0x0000000000017941 */ /* 0x000fea0003800000 */
.L_x_3737:
[----:B------:R-:W3:Y:S01]  /*10d20*/  LDL R3, [R1+0x18] ;  /* 0x0000180001037983 */ /* 0x000ee20000100800 */
[----:B------:R-:W4:Y:S02]  /*10d30*/  S2R R4, SR_TID.X ;  /* 0x0000000000047919 */ /* 0x000f240000002100 */
[----:B----4-:R-:W-:-:S04]  /*10d40*/  LOP3.LUT R4, R4, 0x7f, RZ, 0xc0, !PT ;  /* 0x0000007f04047812 */ /* 0x010fc800078ec0ff */
[----:B------:R-:W-:-:S13]  /*10d50*/  ISETP.NE.AND P0, PT, R4, RZ, PT ;  /* 0x000000ff0400720c */ /* 0x000fda0003f05270 */
[----:B-1----:R-:W-:-:S04]  /*10d60*/  @!P0 IMAD.MOV.U32 R2, RZ, RZ, 0xa800 ;  /* 0x0000a800ff028424 */ /* 0x002fc800078e00ff */
[----:B------:R3:W-:Y:S02]  /*10d70*/  @!P0 SYNCS.ARRIVE.TRANS64 RZ, [R0+URZ+0x36850], R2 ;  /* 0x0368500200ff89a7 */ /* 0x0007e4000800003f */
[----:B---3--:R-:W-:-:S04]  /*10d80*/  PRMT R2, R3, 0x9910, RZ ;  /* 0x0000991003027816 */ /* 0x008fc800000000ff */
[----:B------:R-:W-:-:S13]  /*10d90*/  ISETP.NE.AND P0, PT, R2, 0x2, PT ;  /* 0x000000020200780c */ /* 0x000fda0003f05270 */
[----:B------:R-:W-:Y:S05]  /*10da0*/  @P0 BRA `(.L_x_3739) ;  /* 0x0000000000040947 */ /* 0x000fea0003800000 */
[----:B------:R-:W-:Y:S01]  /*10db0*/  BPT.TRAP 0x1 ;  /* 0x000000040000795c */ /* 0x000fe20000300000 */
.L_x_3739:
[----:B------:R-:W-:Y:S01]  /*10dc0*/  LOP3.LUT P0, RZ, R18, 0x2, RZ, 0xc0, !PT ;  /* 0x0000000212ff7812 */ /* 0x000fe2000780c0ff */
[----:B------:R-:W-:-:S12]  /*10dd0*/  BSSY B1, `(.L_x_3740) ;  /* 0x0000003000017945 */ /* 0x000fd80003800000 */
[----:B------:R-:W-:Y:S05]  /*10de0*/  @P0 BRA `(.L_x_3741) ;  /* 0x0000000000040947 */ /* 0x000fea0003800000 */
[----:B------:R-:W-:Y:S01]  /*10df0*/  BPT.TRAP 0x1 ;  /* 0x000000040000795c */ /* 0x000fe20000300000 */
.L_x_3741:
[----:B------:R-:W-:Y:S05]  /*10e00*/  BSYNC B1 ;  /* 0x0000000000017941 */ /* 0x000fea0003800000 */
.L_x_3740:
[----:B------:R-:W3:Y:S01]  /*10e10*/  LDL R3, [R1+0x4] ;  /* 0x0000040001037983 */ /* 0x000ee20000100800 */
[----:B------:R-:W1:Y:S01]  /*10e20*/  S2R R2, SR_CgaCtaId ;  /* 0x0000000000027919 */ /* 0x000e620000008800 */
[----:B------:R-:W4:Y:S01]  /*10e30*/  S2R R4, SR_CgaCtaId ;  /* 0x0000000000047919 */ /* 0x000f220000008800 */
[----:B------:R-:W-:Y:S01]  /*10e40*/  UIADD3 UR4, UP0, UR38, 0x470, URZ ;  /* 0x0000047026047890 */ /* 0x000fe2000ff1e03f */
[----:B------:R-:W-:Y:S01]  /*10e50*/  PLOP3.LUT P0, PT, PT, PT, PT, 0x80, 0x0 ;  /* 0x000000000000781c */ /* 0x000fe20003f0f070 */
[----:B------:R-:W-:Y:S01]  /*10e60*/  VIADD R0, R0, 0x36850 ;  /* 0x0003685000007836 */ /* 0x000fe20000000000 */
[----:B------:R-:W-:Y:S01]  /*10e70*/  UMOV UR6, 0x30000 ;  /* 0x0003000000067882 */ /* 0x000fe20000000000 */
[----:B------:R-:W-:Y:S01]  /*10e80*/  UIADD3.X UR5, URZ, UR39, URZ, UP0, !UPT ;  /* 0x000000273f057290 */ /* 0x000fe200087fe43f */
[----:B-1----:R-:W-:Y:S02]  /*10e90*/  LOP3.LUT R2, R2, 0x1, RZ, 0xc0, !PT ;  /* 0x0000000102027812 */ /* 0x002fe400078ec0ff */
[----:B----4-:R-:W-:-:S03]  /*10ea0*/  LOP3.LUT R4, R4, 0x1, RZ, 0xc0, !PT ;  /* 0x0000000104047812 */ /* 0x010fc600078ec0ff */
[----:B------:R-:W-:-:S04]  /*10eb0*/  IMAD R2, R2, 0xe00, RZ ;  /* 0x00000e0002027824 */ /* 0x000fc800078e02ff */
[----:B------:R-:W-:Y:S02]  /*10ec0*/  IMAD R2, R19, 0x5400, R2 ;  /* 0x0000540013027824 */ /* 0x000fe400078e0202 */
[----:B------:R-:W-:-:S03]  /*10ed0*/  IMAD R4, R4, 0x38, RZ ;  /* 0x0000003804047824 */ /* 0x000fc600078e02ff */
[----:B------:R-:W-:Y:S01]  /*10ee0*/  LEA R2, R2, UR36, 0x1 ;  /* 0x0000002402027c11 */ /* 0x000fe2000f8e08ff */
[----:B------:R-:W-:Y:S01]  /*10ef0*/  UMOV UR14, 0x0 ;  /* 0x00000000000e7882 */ /* 0x000fe20000000000 */
[----:B------:R-:W-:Y:S01]  /*10f00*/  UMOV UR15, 0x14f00000 ;  /* 0x14f00000000f7882 */ /* 0x000fe20000000000 */
[----:B------:R-:W-:Y:S01]  /*10f10*/  UMOV UR10, URZ ;  /* 0x0000003f000a7c82 */ /* 0x000fe20008000000 */
[----:B---3--:R-:W-:Y:S02]  /*10f20*/  IMAD R3, R3, 0x70, R4 ;  /* 0x0000007003037824 */ /* 0x008fe400078e0204 */
[----:B------:R-:W-:-:S07]  /*10f30*/  VIADD R4, R2, 0x400 ;  /* 0x0000040002047836 */ /* 0x000fce0000000000 */
.L_x_3742:
        /* <DEDUP_REMOVED lines=9> */
[----:B-1----:R-:W-:Y:S05]  /*10fd0*/  @P0 BRA.U.ANY `(.L_x_3742) ;  /* 0xfffffffd00d80947 */ /* 0x002fea000393ffff */
[----:B------:R-:W-:Y:S01]  /*10fe0*/  PLOP3.LUT P0, PT, PT, PT, PT, 0x80, 0x0 ;  /* 0x000000000000781c */ /* 0x000fe20003f0f070 */
[----:B------:R-:W-:Y:S01]  /*10ff0*/  VIADD R4, R2, 0x3c00 ;  /* 0x00003c0002047836 */ /* 0x000fe20000000000 */
[----:B------:R-:W-:Y:S01]  /*11000*/  UMOV UR6, 0x30000 ;  /* 0x0003000000067882 */ /* 0x000fe20000000000 */
[----:B------:R-:W-:Y:S01]  /*11010*/  UMOV UR14, 0x0 ;  /* 0x00000000000e7882 */ /* 0x000fe20000000000 */
[----:B------:R-:W-:Y:S01]  /*11020*/  UMOV UR15, 0x14f00000 ;  /* 0x14f00000000f7882 */ /* 0x000fe20000000000 */
[----:B------:R-:W-:-:S08]  /*11030*/  UMOV UR10, 0x40 ;  /* 0x00000040000a7882 */ /* 0x000fd00000000000 */
.L_x_3743:
        /* <DEDUP_REMOVED lines=16> */
.L_x_3744:
        /* <DEDUP_REMOVED lines=9> */
[----:B---3--:R-:W-:Y:S05]  /*111d0*/  @P0 BRA.U.ANY `(.L_x_3744) ;  /* 0xfffffffd00d80947 */ /* 0x008fea000393ffff */
.L_x_3736:
[----:B------:R-:W-:Y:S05]  /*111e0*/  BSYNC B0 ;  /* 0x0000000000007941 */ /* 0x000fea0003800000 */
.L_x_3735:
[----:B0-----:R-:W3:Y:S01]  /*111f0*/  LDL.LU R6, [R1+0x28] ;  /* 0x0000280001067983 */ /* 0x001ee20000300800 */
[----:B------:R-:W-:Y:S01]  /*11200*/  IADD3 R19, R19, 0x1, RZ ;  /* 0x0000000113137810 */ /* 0x000fe20007ffe0ff */
[----:B------:R-:W-:Y:S02]  /*11210*/  ULDC UR4, c[0x0][0xc34] ;  /* 0x00030d0000047ab9 */ /* 0x000fe40000000800 */
[----:B--2---:R-:W2:Y:S04]  /*11220*/  LDL.LU R5, [R1] ;  /* 0x0000000001057983 */ /* 0x004ea80000300800 */
[----:B------:R-:W4:Y:S01]  /*11230*/  LDL.LU R4, [R1+0x34] ;  /* 0x0000340001047983 */ /* 0x000f220000300800 */
[----:B------:R-:W-:-:S04]  /*11240*/  ISETP.NE.AND P0, PT, R19, 0x2, PT ;  /* 0x000000021300780c */ /* 0x000fc80003f05270 */
[----:B-1----:R-:W-:Y:S02]  /*11250*/  SEL R0, RZ, 0x1, P0 ;  /* 0x00000001ff007807 */ /* 0x002fe40000000000 */
[----:B------:R-:W-:Y:S01]  /*11260*/  SEL R19, R19, RZ, P0 ;  /* 0x000000ff13137207 */ /* 0x000fe20000000000 */
[----:B---3--:R-:W-:Y:S01]  /*11270*/  VIADD R6, R6, UR37 ;  /* 0x0000002506067c36 */ /* 0x008fe20008000000 */
[----:B--2---:R-:W-:-:S04]  /*11280*/  LOP3.LUT R5, R5, R0, RZ, 0x3c, !PT ;  /* 0x0000000005057212 */ /* 0x004fc800078e3cff */
[----:B------:R0:W-:Y:S01]  /*11290*/  STL [R1+0x28], R6 ;  /* 0x0000280601007387 */ /* 0x0001e20000100800 */
[----:B------:R-:W-:Y:S01]  /*112a0*/  ISETP.GE.AND P1, PT, R6, UR4, PT ;  /* 0x0000000406007c0c */ /* 0x000fe2000bf26270 */
[----:B----4-:R-:W-:-:S05]  /*112b0*/  VIADD R4, R4, 0x1 ;  /* 0x0000000104047836 */ /* 0x010fca0000000000 */
[----:B------:R0:W-:Y:S04]  /*112c0*/  STL [R1+0x34], R4 ;  /* 0x0000340401007387 */ /* 0x0001e80000100800 */
[----:B------:R0:W-:Y:S03]  /*112d0*/  STL [R1], R5 ;  /* 0x0000000501007387 */ /* 0x0001e60000100800 */
[----:B------:R-:W-:Y:S05]  /*112e0*/  @!P1 BRA `(.L_x_3745) ;  /* 0xffffffb8006c9947 */ /* 0x000fea000383ffff */
[----:B------:R-:W-:-:S07]  /*112f0*/  LOP3.LUT R2, R4, 0x1, RZ, 0xc, !PT ;  /* 0x0000000104027812 */ /* 0x000fce00078e0cff */
.L_x_3657:
[----:B0-----:R-:W0:Y:S01]  /*11300*/  S2R R3, SR_CgaCtaId ;  /* 0x0000000000037919 */ /* 0x001e220000008800 */
[----:B------:R-:W-:Y:S01]  /*11310*/  MOV R0, 0x400 ;  /* 0x0000040000007802 */ /* 0x000fe20000000f00 */
[----:B------:R-:W-:Y:S03]  /*11320*/  BSSY B0, `(.L_x_3746) ;  /* 0x0000005000007945 */ /* 0x000fe60003800000 */
[----:B0-----:R-:W-:Y:S02]  /*11330*/  LEA R0, R3, R0, 0x18 ;  /* 0x0000000003007211 */ /* 0x001fe400078ec0ff */
[----:B------:R-:W-:-:S04]  /*11340*/  SHF.L.U32 R3, R2, 0x1f, RZ ;  /* 0x0000001f02037819 */ /* 0x000fc800000006ff */
[----:B------:R-:W0:Y:S02]  /*11350*/  SYNCS.PHASECHK.TRANS64.TRYWAIT P0, [R0+URZ+0x36820], R3 ;  /* 0x03682003000075a7 */ /* 0x000e24000800017f */
[----:B0-----:R-:W-:Y:S05]  /*11360*/  @!P0 BRA `(.L_x_3747) ;  /* 0x00000014001c8947 */ /* 0x001fea0003800000 */
.L_x_3791:
[----:B------:R-:W-:Y:S05]  /*11370*/  BSYNC B0 ;  /* 0x0000000000007941 */ /* 0x000fea0003800000 */
.L_x_3746:
[----:B------:R-:W-:-:S03]  /*11380*/  UMOV UR4, 0xffffffff ;  /* 0xffffffff00047882 */ /* 0x000fc60000000000 */
[----:B------:R-:W-:Y:S05]  /*11390*/  BRA.DIV UR4, `(.L_x_3748) ;  /* 0x0000001604247947 */ /* 0x000fea000b800000 */
[----:B------:R-:W1:Y:S02]  /*113a0*/  S2R R2, SR_TID.X ;  /* 0x0000000000027919 */ /* 0x000e640000002100 */
[----:B-1----:R-:W-:-:S04]  /*113b0*/  SHF.R.U32.HI R2, RZ, 0x5, R2 ;  /* 0x00000005ff027819 */ /* 0x002fc80000011602 */
[----:B------:R-:W-:-:S05]  /*113c0*/  LOP3.LUT R2, R2, 0x3, RZ, 0xc0, !PT ;  /* 0x0000000302027812 */ /* 0x000fca00078ec0ff */
[----:B------:R1:W2:Y:S02]  /*113d0*/  SHFL.IDX PT, R14, R2, RZ, 0x1f ;  /* 0x00001fff020e7589 */ /* 0x0002a400000e0000 */
.L_x_3794:
[----:B--2---:R-:W-:Y:S01]  /*113e0*/  ISETP.NE.AND P0, PT, R14, RZ, PT ;  /* 0x000000ff0e00720c */ /* 0x004fe20003f05270 */
[----:B------:R-:W-:-:S12]  /*113f0*/  BSSY B0, `(.L_x_3749) ;  /* 0x0000025000007945 */ /* 0x000fd80003800000 */
[----:B------:R-:W-:Y:S05]  /*11400*/  @P0 BRA `(.L_x_3750) ;  /* 0x00000000008c0947 */ /* 0x000fea0003800000 */
[----:B------:R-:W-:-:S03]  /*11410*/  UMOV UR4, 0xffffffff ;  /* 0xffffffff00047882 */ /* 0x000fc60000000000 */
[----:B------:R-:W-:Y:S05]  /*11420*/  BRA.DIV UR4, `(.L_x_3751) ;  /* 0x0000001604347947 */ /* 0x000fea000b800000 */
[----:B------:R-:W-:-:S13]  /*11430*/  ELECT P6, URZ, PT ;  /* 0x00000000003f782f */ /* 0x000fda00038c0000 */
.L_x_3797:
[----:B------:R-:W-:Y:S05]  /*11440*/  @!P6 BRA `(.L_x_3750) ;  /* 0x00000000007ce947 */ /* 0x000fea0003800000 */
[----:B-1----:R-:W2:Y:S02]  /*11450*/  LDL.LU R2, [R1+0x2c] ;  /* 0x00002c0001027983 */ /* 0x002ea40000300800 */
[----:B--2---:R-:W-:-:S04]  /*11460*/  LOP3.LUT R2, R2, 0x2, RZ, 0xfc, !PT ;  /* 0x0000000202027812 */ /* 0x004fc800078efcff */
[----:B------:R-:W-:-:S13]  /*11470*/  ISETP.NE.AND P2, PT, R2, 0x3, PT ;  /* 0x000000030200780c */ /* 0x000fda0003f45270 */
[----:B------:R-:W-:Y:S05]  /*11480*/  @!P2 BRA `(.L_x_3752) ;  /* 0x000000000004a947 */ /* 0x000fea0003800000 */
[----:B------:R-:W-:Y:S01]  /*11490*/  BPT.TRAP 0x1 ;  /* 0x000000040000795c */ /* 0x000fe20000300000 */
.L_x_3752:
        /* <DEDUP_REMOVED lines=13> */
.L_x_3798:
[----:B------:R-:W1:Y:S02]  /*11570*/  SYNCS.PHASECHK.TRANS64.TRYWAIT P0, [R7+URZ], R2 ;  /* 0x00000002070075a7 */ /* 0x000e64000800017f */
[----:B-1----:R-:W-:Y:S05]  /*11580*/  @!P0 BRA `(.L_x_3754) ;  /* 0x0000001400108947 */ /* 0x002fea0003800000 */
.L_x_3799:
[----:B------:R-:W-:Y:S05]  /*11590*/  @!P2 BRA `(.L_x_3755) ;  /* 0x000000000004a947 */ /* 0x000fea0003800000 */
[----:B------:R-:W-:Y:S01]  /*115a0*/  BPT.TRAP 0x1 ;  /* 0x000000040000795c */ /* 0x000fe20000300000 */
.L_x_3755:
[----:B------:R-:W-:-:S04]  /*115b0*/  VIADD R0, R0, 0x36860 ;  /* 0x0003686000007836 */ /* 0x000fc80000000000 */
[----:B------:R-:W-:-:S04]  /*115c0*/  IMAD R4, R19, 0x8, R0 ;  /* 0x0000000813047824 */ /* 0x000fc800078e0200 */
[----:B------:R-:W2:Y:S02]  /*115d0*/  SYNCS.PHASECHK.TRANS64.TRYWAIT P0, [R4+URZ], R5 ;  /* 0x00000005040075a7 */ /* 0x000ea4000800017f */
[----:B--2---:R-:W-:Y:S05]  /*115e0*/  @!P0 BRA `(.L_x_3756) ;  /* 0x00000014000c8947 */ /* 0x004fea0003800000 */
.L_x_3800:
[----:B------:R-:W-:-:S07]  /*115f0*/  IMAD R3, R3, 0x8, R0 ;  /* 0x0000000803037824 */ /* 0x000fce00078e0200 */
.L_x_3757:
[----:B---3--:R3:W4:Y:S02]  /*11600*/  SYNCS.PHASECHK.TRANS64.TRYWAIT P0, [R3+URZ], R2 ;  /* 0x00000002030075a7 */ /* 0x008724000800017f */
[----:B----4-:R-:W-:Y:S05]  /*11610*/  @!P0 NANOSLEEP.SYNCS 0x989680 ;  /* 0x009896800000895d */ /* 0x010fea0003900000 */
[----:B------:R-:W4:Y:S02]  /*11620*/  @!P0 SYNCS.PHASECHK.TRANS64 P0, [R3+URZ], R2 ;  /* 0x00000002030085a7 */ /* 0x000f24000800007f */
[----:B----4-:R-:W-:Y:S05]  /*11630*/  @!P0 BRA `(.L_x_3757) ;  /* 0xfffffffc00f08947 */ /* 0x010fea000383ffff */
.L_x_3750:
[----:B------:R-:W-:Y:S05]  /*11640*/  BSYNC B0 ;  /* 0x0000000000007941 */ /* 0x000fea0003800000 */
.L_x_3749:
[----:B------:R-:W-:Y:S05]  /*11650*/  EXIT ;  /* 0x000000000000794d */ /* 0x000fea0003800000 */
.L_x_3625:
[----:B0-----:R-:W-:-:S04]  /*11660*/  IMAD.U32 R3, RZ, RZ, UR37 ;  /* 0x00000025ff037e24 */ /* 0x001fc8000f8e00ff */
[----:B------:R0:W1:Y:S03]  /*11670*/  SYNCS.PHASECHK.TRANS64.TRYWAIT P1, [R3+URZ+0x36800], R0 ;  /* 0x03680000030075a7 */ /* 0x000066000802017f */
[----:B-1----:R-:W-:Y:S05]  /*11680*/  @!P1 NANOSLEEP.SYNCS 0x989680 ;  /* 0x009896800000995d */ /* 0x002fea0003900000 */
[----:B------:R-:W1:Y:S02]  /*11690*/  @!P1 SYNCS.PHASECHK.TRANS64 P1, [R3+URZ+0x36800], R0 ;  /* 0x03680000030095a7 */ /* 0x000e64000802007f */
[----:B-1----:R-:W-:Y:S05]  /*116a0*/  @!P1 BRA `(.L_x_3625) ;  /* 0xfffffffc00ec9947 */ /* 0x002fea000383ffff */
[----:B------:R-:W-:Y:S05]  /*116b0*/  BRA `(.L_x_3758) ;  /* 0xffffff0000007947 */ /* 0x000fea000383ffff */
.L_x_3629:
[----:B-1----:R1:W2:Y:S02]  /*116c0*/  SYNCS.PHASECHK.TRANS64.TRYWAIT P1, [R0+URZ+0x36830], R3 ;  /* 0x03683003000075a7 */ /* 0x0022a4000802017f */
[----:B--2---:R-:W-:Y:S05]  /*116d0*/  @!P1 NANOSLEEP.SYNCS 0x989680 ;  /* 0x009896800000995d */ /* 0x004fea0003900000 */
[----:B------:R-:W2:Y:S02]  /*116e0*/  @!P1 SYNCS.PHASECHK.TRANS64 P1, [R0+URZ+0x36830], R3 ;  /* 0x03683003000095a7 */ /* 0x000ea4000802007f */
[----:B--2---:R-:W-:Y:S05]  /*116f0*/  @!P1 BRA `(.L_x_3629) ;  /* 0xfffffffc00f09947 */ /* 0x004fea000383ffff */
[----:B------:R-:W-:Y:S05]  /*11700*/  BRA `(.L_x_3628) ;  /* 0xffffff00001c7947 */ /* 0x000fea000383ffff */
.L_x_3635:
[----:B-1----:R-:W-:-:S04]  /*11710*/  IMAD.U32 R7, RZ, RZ, UR7 ;  /* 0x00000007ff077e24 */ /* 0x002fc8000f8e00ff */
[----:B------:R1:W2:Y:S03]  /*11720*/  SYNCS.PHASECHK.TRANS64.TRYWAIT P1, [R7+URZ+0x36830], R6 ;  /* 0x03683006070075a7 */ /* 0x0002a6000802017f */
[----:B--2---:R-:W-:Y:S05]  /*11730*/  @!P1 NANOSLEEP.SYNCS 0x989680 ;  /* 0x009896800000995d */ /* 0x004fea0003900000 */
[----:B------:R-:W2:Y:S02]  /*11740*/  @!P1 SYNCS.PHASECHK.TRANS64 P1, [R7+URZ+0x36830], R6 ;  /* 0x03683006070095a7 */ /* 0x000ea4000802007f */
[----:B--2---:R-:W-:Y:S05]  /*11750*/  @!P1 BRA `(.L_x_3635) ;  /* 0xfffffffc00ec9947 */ /* 0x004fea000383ffff */
[----:B------:R-:W-:Y:S05]  /*11760*/  BRA `(.L_x_3634) ;  /* 0xffffff4400787947 */ /* 0x000fea000383ffff */
.L_x_3639:
[----:B---3--:R-:W-:-:S04]  /*11770*/  IMAD.U32 R5, RZ, RZ, UR10 ;  /* 0x0000000aff057e24 */ /* 0x008fc8000f8e00ff */
[----:B------:R3:W4:Y:S03]  /*11780*/  SYNCS.PHASECHK.TRANS64.TRYWAIT P1, [R5+URZ+0x36850], R0 ;  /* 0x03685000050075a7 */ /* 0x000726000802017f */
[----:B----4-:R-:W-:Y:S05]  /*11790*/  @!P1 NANOSLEEP.SYNCS 0x989680 ;  /* 0x009896800000995d */ /* 0x010fea0003900000 */
[----:B------:R-:W4:Y:S02]  /*117a0*/  @!P1 SYNCS.PHASECHK.TRANS64 P1, [R5+URZ+0x36850], R0 ;  /* 0x03685000050095a7 */ /* 0x000f24000802007f */
[----:B----4-:R-:W-:Y:S05]  /*117b0*/  @!P1 BRA `(.L_x_3639) ;  /* 0xfffffffc00ec9947 */ /* 0x010fea000383ffff */
[----:B------:R-:W-:Y:S05]  /*117c0*/  BRA `(.L_x_3638) ;  /* 0xffffff6800c47947 */ /* 0x000fea000383ffff */
.L_x_3646:
[----:B-1----:R-:W-:-:S04]  /*117d0*/  IMAD.U32 R5, RZ, RZ, UR9 ;  /* 0x00000009ff057e24 */ /* 0x002fc8000f8e00ff */
[----:B------:R1:W2:Y:S03]  /*117e0*/  SYNCS.PHASECHK.TRANS64.TRYWAIT P1, [R5+URZ+0x36850], R0 ;  /* 0x03685000050075a7 */ /* 0x0002a6000802017f */
[----:B--2---:R-:W-:Y:S05]  /*117f0*/  @!P1 NANOSLEEP.SYNCS 0x989680 ;  /* 0x009896800000995d */ /* 0x004fea0003900000 */
[----:B------:R-:W2:Y:S02]  /*11800*/  @!P1 SYNCS.PHASECHK.TRANS64 P1, [R5+URZ+0x36850], R0 ;  /* 0x03685000050095a7 */ /* 0x000ea4000802007f */
[----:B--2---:R-:W-:Y:S05]  /*11810*/  @!P1 BRA `(.L_x_3646) ;  /* 0xfffffffc00ec9947 */ /* 0x004fea000383ffff */
[----:B------:R-:W-:Y:S05]  /*11820*/  BRA `(.L_x_3645) ;  /* 0xffffff8c00687947 */ /* 0x000fea000383ffff */
.L_x_3661:
        /* <DEDUP_REMOVED lines=11> */
.L_x_3760:
[----:B------:R-:W-:Y:S05]  /*118e0*/  BSYNC B0 ;  /* 0x0000000000007941 */ /* 0x000fea0003800000 */
.L_x_3759:
[----:B------:R-:W-:Y:S05]  /*118f0*/  BRA `(.L_x_3761) ;  /* 0xffffffb800b07947 */ /* 0x000fea000383ffff */
.L_x_3663:
[----:B------:R-:W-:Y:S01]  /*11900*/  BSSY B0, `(.L_x_3762) ;  /* 0x0000006000007945 */ /* 0x000fe20003800000 */
[----:B------:R-:W-:-:S07]  /*11910*/  IMAD.MOV.U32 R15, RZ, RZ, -0x1 ;  /* 0xffffffffff0f7424 */ /* 0x000fce00078e00ff */
[----:B01----:R-:W-:Y:S05]  /*11920*/  WARPSYNC.COLLECTIVE R15, `(.L_x_3763) ;  /* 0x000000000f0c7348 */ /* 0x003fea0003c00000 */
[----:B------:R-:W-:Y:S02]  /*11930*/  ELECT P6, UR62, PT ;  /* 0x00000000003e782f */ /* 0x000fe400038c0000 */
[----:B------:R-:W-:Y:S01]  /*11940*/  MOV R14, UR62 ;  /* 0x0000003e000e7c02 */ /* 0x000fe20008000f00 */
[----:B01----:R-:W-:Y:S10]  /*11950*/  ENDCOLLECTIVE ;  /* 0x000000000000791b */ /* 0x003ff40003800000 */
.L_x_3763:
[----:B------:R-:W-:Y:S05]  /*11960*/  BSYNC B0 ;  /* 0x0000000000007941 */ /* 0x000fea0003800000 */
.L_x_3762:
[----:B------:R-:W-:Y:S05]  /*11970*/  BRA `(.L_x_3764) ;  /* 0xffffffb800b07947 */ /* 0x000fea000383ffff */
.L_x_3665:
[----:B---3--:R3:W4:Y:S02]  /*11980*/  SYNCS.PHASECHK.TRANS64.TRYWAIT P0, [R2+URZ+0x36840], R3 ;  /* 0x03684003020075a7 */ /* 0x008724000800017f */
[----:B----4-:R-:W-:Y:S05]  /*11990*/  @!P0 NANOSLEEP.SYNCS 0x989680 ;  /* 0x009896800000895d */ /* 0x010fea0003900000 */
[----:B------:R-:W4:Y:S02]  /*119a0*/  @!P0 SYNCS.PHASECHK.TRANS64 P0, [R2+URZ+0x36840], R3 ;  /* 0x03684003020085a7 */ /* 0x000f24000800007f */
[----:B----4-:R-:W-:Y:S05]  /*119b0*/  @!P0 BRA `(.L_x_3665) ;  /* 0xfffffffc00f08947 */ /* 0x010fea000383ffff */
[----:B------:R-:W-:Y:S05]  /*119c0*/  BRA `(.L_x_3765) ;  /* 0xffffffbc00047947 */ /* 0x000fea000383ffff */
.L_x_3669:
        /* <DEDUP_REMOVED lines=8> */
.L_x_3766:
[----:B------:R-:W-:Y:S01]  /*11a50*/  IMAD.MOV.U32 R13, RZ, RZ, R0 ;  /* 0x000000ffff0d7224 */ /* 0x000fe200078e0000 */
[----:B------:R-:W-:Y:S01]  /*11a60*/  LOP3.LUT R7, R7, 0x7f, RZ, 0xc0, !PT ;  /* 0x0000007f07077812 */ /* 0x000fe200078ec0ff */
[----:B------:R-:W-:-:S07]  /*11a70*/  IMAD.MOV.U32 R6, RZ, RZ, R14 ;  /* 0x000000ffff067224 */ /* 0x000fce00078e000e */
[----:B------:R-:W-:Y:S05]  /*11a80*/  WARPSYNC.COLLECTIVE R15, `(.L_x_3767) ;  /* 0x000000000f087348 */ /* 0x000fea0003c00000 */
[----:B------:R0:W1:Y:S02]  /*11a90*/  SHFL.IDX P6, R14, R13, R12, R11 ;  /* 0x0000000c0d0e7389 */ /* 0x00006400000c000b */
[----:B01----:R-:W-:Y:S01]  /*11aa0*/  ENDCOLLECTIVE ;  /* 0x000000000000791b */ /* 0x003fe20003800000 */
.L_x_3767:
[----:B------:R-:W-:Y:S01]  /*11ab0*/  SHF.R.U32.HI R4, RZ, 0x3, R7 ;  /* 0x00000003ff047819 */ /* 0x000fe20000011607 */
[----:B------:R-:W-:Y:S02]  /*11ac0*/  ULDC UR4, c[0x0][0x288] ;  /* 0x0000a20000047ab9 */ /* 0x000fe40000000800 */
[----:B------:R-:W-:Y:S02]  /*11ad0*/  IMAD R3, R8, UR4, RZ ;  /* 0x0000000408037c24 */ /* 0x000fe4000f8e02ff */
[----:B------:R-:W-:-:S04]  /*11ae0*/  IMAD.IADD R4, R4, 0x1, R5 ;  /* 0x0000000104047824 */ /* 0x000fc800078e0205 */
[C---:B------:R-:W-:Y:S01]  /*11af0*/  VIADD R8, R4.reuse, 0x10 ;  /* 0x0000001004087836 */ /* 0x040fe20000000000 */
[----:B------:R-:W-:Y:S01]  /*11b00*/  ISETP.GE.AND P2, PT, R4, R3, PT ;  /* 0x000000030400720c */ /* 0x000fe20003f46270 */
[----:B------:R-:W-:Y:S02]  /*11b10*/  IMAD.MOV.U32 R13, RZ, RZ, R2 ;  /* 0x000000ffff0d7224 */ /* 0x000fe400078e0002 */
[----:B------:R-:W-:Y:S02]  /*11b20*/  IMAD.MOV.U32 R12, RZ, RZ, 0x1 ;  /* 0x00000001ff0c7424 */ /* 0x000fe400078e00ff */
[----:B------:R-:W-:-:S08]  /*11b30*/  IMAD.MOV.U32 R7, RZ, RZ, R14 ;  /* 0x000000ffff077224 */ /* 0x000fd000078e000e */
[----:B------:R-:W-:Y:S05]  /*11b40*/  WARPSYNC.COLLECTIVE R15, `(.L_x_3768) ;  /* 0x000000000f087348 */ /* 0x000fea0003c00000 */
[----:B------:R0:W1:Y:S02]  /*11b50*/  SHFL.IDX P6, R14, R13, R12, R11 ;  /* 0x0000000c0d0e7389 */ /* 0x00006400000c000b */
[----:B01----:R-:W-:Y:S01]  /*11b60*/  ENDCOLLECTIVE ;  /* 0x000000000000791b */ /* 0x003fe20003800000 */
.L_x_3768:
[----:B------:R-:W-:-:S05]  /*11b70*/  @!P2 LEA R7, P4, R10, R7, 0x1 ;  /* 0x000000070a07a211 */ /* 0x000fca00078808ff */
[----:B------:R-:W-:-:S05]  /*11b80*/  @!P2 IMAD.X R6, RZ, RZ, R6, P4 ;  /* 0x000000ffff06a224 */ /* 0x000fca00020e0606 */
[----:B------:R-:W-:Y:S01]  /*11b90*/  @!P2 LOP3.LUT R7, R7, R6, RZ, 0x3c, !PT ;  /* 0x000000060707a212 */ /* 0x000fe200078e3cff */
[----:B------:R-:W-:-:S03]  /*11ba0*/  IMAD.MOV.U32 R13, RZ, RZ, R0 ;  /* 0x000000ffff0d7224 */ /* 0x000fc600078e0000 */
[----:B------:R-:W-:-:S04]  /*11bb0*/  @!P2 LOP3.LUT R6, R7, R6, RZ, 0x3c, !PT ;  /* 0x000000060706a212 */ /* 0x000fc800078e3cff */
[----:B------:R-:W-:-:S05]  /*11bc0*/  @!P2 LOP3.LUT R7, R7, R6, RZ, 0x3c, !PT ;  /* 0x000000060707a212 */ /* 0x000fca00078e3cff */
[----:B------:R-:W-:Y:S01]  /*11bd0*/  @!PT LDS RZ, [RZ] ;  /* 0x00000000fffff984 */ /* 0x000fe20000000800 */
[----:B------:R-:W-:Y:S01]  /*11be0*/  @!PT LDS RZ, [RZ] ;  /* 0x00000000fffff984 */ /* 0x000fe20000000800 */
[----:B------:R-:W-:Y:S01]  /*11bf0*/  @!PT LDS RZ, [RZ] ;  /* 0x00000000fffff984 */ /* 0x000fe20000000800 */
        /* <DEDUP_REMOVED lines=8> */
.L_x_3769:
[----:B------:R-:W-:Y:S02]  /*11c80*/  IMAD.MOV.U32 R13, RZ, RZ, R2 ;  /* 0x000000ffff0d7224 */ /* 0x000fe400078e0002 */
[----:B------:R-:W-:Y:S02]  /*11c90*/  IMAD.MOV.U32 R12, RZ, RZ, 0x2 ;  /* 0x00000002ff0c7424 */ /* 0x000fe400078e00ff */
[----:B------:R-:W-:-:S07]  /*11ca0*/  IMAD.MOV.U32 R5, RZ, RZ, R14 ;  /* 0x000000ffff057224 */ /* 0x000fce00078e000e */
[----:B------:R-:W-:Y:S05]  /*11cb0*/  WARPSYNC.COLLECTIVE R15, `(.L_x_3770) ;  /* 0x000000000f087348 */ /* 0x000fea0003c00000 */
[----:B------:R0:W1:Y:S02]  /*11cc0*/  SHFL.IDX P6, R14, R13, R12, R11 ;  /* 0x0000000c0d0e7389 */ /* 0x00006400000c000b */
[----:B01----:R-:W-:Y:S01]  /*11cd0*/  ENDCOLLECTIVE ;  /* 0x000000000000791b */ /* 0x003fe20003800000 */
.L_x_3770:
[----:B------:R-:W-:-:S05]  /*11ce0*/  @!P2 LEA R5, P4, R10, R5, 0x1 ;  /* 0x000000050a05a211 */ /* 0x000fca00078808ff */
[----:B------:R-:W-:-:S04]  /*11cf0*/  @!P2 IMAD.X R6, RZ, RZ, R6, P4 ;  /* 0x000000ffff06a224 */ /* 0x000fc800020e0606 */
        /* <DEDUP_REMOVED lines=15> */
.L_x_3771:
[----:B------:R-:W-:Y:S01]  /*11df0*/  MOV R13, R2 ;  /* 0x00000002000d7202 */ /* 0x000fe20000000f00 */
[----:B------:R-:W-:Y:S02]  /*11e00*/  IMAD.MOV.U32 R12, RZ, RZ, 0x3 ;  /* 0x00000003ff0c7424 */ /* 0x000fe400078e00ff */
[----:B------:R-:W-:-:S07]  /*11e10*/  IMAD.MOV.U32 R5, RZ, RZ, R14 ;  /* 0x000000ffff057224 */ /* 0x000fce00078e000e */
[----:B------:R-:W-:Y:S05]  /*11e20*/  WARPSYNC.COLLECTIVE R15, `(.L_x_3772) ;  /* 0x000000000f087348 */ /* 0x000fea0003c00000 */
[----:B------:R0:W1:Y:S02]  /*11e30*/  SHFL.IDX P6, R14, R13, R12, R11 ;  /* 0x0000000c0d0e7389 */ /* 0x00006400000c000b */
[----:B01----:R-:W-:Y:S01]  /*11e40*/  ENDCOLLECTIVE ;  /* 0x000000000000791b */ /* 0x003fe20003800000 */
.L_x_3772:
        /* <DEDUP_REMOVED lines=17> */
.L_x_3773:
[----:B------:R-:W-:Y:S02]  /*11f60*/  IMAD.MOV.U32 R13, RZ, RZ, R2 ;  /* 0x000000ffff0d7224 */ /* 0x000fe400078e0002 */
[----:B------:R-:W-:Y:S02]  /*11f70*/  IMAD.MOV.U32 R12, RZ, RZ, 0x4 ;  /* 0x00000004ff0c7424 */ /* 0x000fe400078e00ff */
[----:B------:R-:W-:-:S07]  /*11f80*/  IMAD.MOV.U32 R5, RZ, RZ, R14 ;  /* 0x000000ffff057224 */ /* 0x000fce00078e000e */
[----:B------:R-:W-:Y:S05]  /*11f90*/  WARPSYNC.COLLECTIVE R15, `(.L_x_3774) ;  /* 0x000000000f087348 */ /* 0x000fea0003c00000 */
[----:B------:R0:W1:Y:S02]  /*11fa0*/  SHFL.IDX P6, R14, R13, R12, R11 ;  /* 0x0000000c0d0e7389 */ /* 0x00006400000c000b */
[----:B01----:R-:W-:Y:S01]  /*11fb0*/  ENDCOLLECTIVE ;  /* 0x000000000000791b */ /* 0x003fe20003800000 */
.L_x_3774:
        /* <DEDUP_REMOVED lines=17> */
.L_x_3775:
[----:B------:R-:W-:Y:S02]  /*120d0*/  IMAD.MOV.U32 R13, RZ, RZ, R2 ;  /* 0x000000ffff0d7224 */ /* 0x000fe400078e0002 */
[----:B------:R-:W-:Y:S02]  /*120e0*/  IMAD.MOV.U32 R12, RZ, RZ, 0x5 ;  /* 0x00000005ff0c7424 */ /* 0x000fe400078e00ff */
[----:B------:R-:W-:-:S07]  /*120f0*/  IMAD.MOV.U32 R5, RZ, RZ, R14 ;  /* 0x000000ffff057224 */ /* 0x000fce00078e000e */
[----:B------:R-:W-:Y:S05]  /*12100*/  WARPSYNC.COLLECTIVE R15, `(.L_x_3776) ;  /* 0x000000000f087348 */ /* 0x000fea0003c00000 */
[----:B------:R0:W1:Y:S02]  /*12110*/  SHFL.IDX P6, R14, R13, R12, R11 ;  /* 0x0000000c0d0e7389 */ /* 0x00006400000c000b */
[----:B01----:R-:W-:Y:S01]  /*12120*/  ENDCOLLECTIVE ;  /* 0x000000000000791b */ /* 0x003fe20003800000 */
.L_x_3776:
        /* <DEDUP_REMOVED lines=17> */
.L_x_3777:
[----:B------:R-:W-:Y:S02]  /*12240*/  IMAD.MOV.U32 R13, RZ, RZ, R2 ;  /* 0x000000ffff0d7224 */ /* 0x000fe400078e0002 */
[----:B------:R-:W-:Y:S02]  /*12250*/  IMAD.MOV.U32 R12, RZ, RZ, 0x6 ;  /* 0x00000006ff0c7424 */ /* 0x000fe400078e00ff */
[----:B------:R-:W-:-:S07]  /*12260*/  IMAD.MOV.U32 R5, RZ, RZ, R14 ;  /* 0x000000ffff057224 */ /* 0x000fce00078e000e */
[----:B------:R-:W-:Y:S05]  /*12270*/  WARPSYNC.COLLECTIVE R15, `(.L_x_3778) ;  /* 0x000000000f087348 */ /* 0x000fea0003c00000 */
[----:B------:R0:W1:Y:S02]  /*12280*/  SHFL.IDX P6, R14, R13, R12, R11 ;  /* 0x0000000c0d0e7389 */ /* 0x00006400000c000b */
[----:B01----:R-:W-:Y:S01]  /*12290*/  ENDCOLLECTIVE ;  /* 0x000000000000791b */ /* 0x003fe20003800000 */
.L_x_3778:
        /* <DEDUP_REMOVED lines=17> */
.L_x_3779:
[----:B------:R-:W-:Y:S02]  /*123b0*/  IMAD.MOV.U32 R13, RZ, RZ, R2 ;  /* 0x000000ffff0d7224 */ /* 0x000fe400078e0002 */
[----:B------:R-:W-:Y:S02]  /*123c0*/  IMAD.MOV.U32 R12, RZ, RZ, 0x7 ;  /* 0x00000007ff0c7424 */ /* 0x000fe400078e00ff */
[----:B------:R-:W-:-:S07]  /*123d0*/  IMAD.MOV.U32 R5, RZ, RZ, R14 ;  /* 0x000000ffff057224 */ /* 0x000fce00078e000e */
[----:B------:R-:W-:Y:S05]  /*123e0*/  WARPSYNC.COLLECTIVE R15, `(.L_x_3780) ;  /* 0x000000000f087348 */ /* 0x000fea0003c00000 */
[----:B------:R0:W1:Y:S02]  /*123f0*/  SHFL.IDX P6, R14, R13, R12, R11 ;  /* 0x0000000c0d0e7389 */ /* 0x00006400000c000b */
[----:B01----:R-:W-:Y:S01]  /*12400*/  ENDCOLLECTIVE ;  /* 0x000000000000791b */ /* 0x003fe20003800000 */
.L_x_3780:
[----:B------:R-:W-:-:S05]  /*12410*/  @!P2 LEA R5, P4, R10, R5, 0x1 ;  /* 0x000000050a05a211 */ /* 0x000fca00078808ff */
[----:B------:R-:W-:-:S04]  /*12420*/  @!P2 IMAD.X R6, RZ, RZ, R6, P4 ;  /* 0x000000ffff06a224 */ /* 0x000fc800020e0606 */
[----:B------:R-:W-:Y:S02]  /*12430*/  @!P2 IMAD.MOV.U32 R7, RZ, RZ, R6 ;  /* 0x000000ffff07a224 */ /* 0x000fe400078e0006 */
[----:B------:R-:W-:Y:S02]  /*12440*/  IMAD.MOV.U32 R13, RZ, RZ, R0 ;  /* 0x000000ffff0d7224 */ /* 0x000fe400078e0000 */
[----:B------:R-:W-:-:S05]  /*12450*/  @!P2 IMAD.MOV.U32 R6, RZ, RZ, R5 ;  /* 0x000000ffff06a224 */ /* 0x000fca00078e0005 */
[----:B------:R-:W-:Y:S01]  /*12460*/  @!PT LDS RZ, [RZ] ;  /* 0x00000000fffff984 */ /* 0x000fe20000000800 */
[----:B------:R-:W-:Y:S01]  /*12470*/  @!PT LDS RZ, [RZ] ;  /* 0x00000000fffff984 */ /* 0x000fe20000000800 */
[----:B------:R-:W-:Y:S01]  /*12480*/  @!PT LDS RZ, [RZ] ;  /* 0x00000000fffff984 */ /* 0x000fe20000000800 */
[----:B------:R0:W-:Y:S01]  /*12490*/  @!P2 LDGSTS.E.BYPASS.LTC128B.128 [R9+0x18400], desc[UR60][R6.64], !P3 ;  /* 0x184000000609afae */ /* 0x0001e2000d901d7c */
[----:B------:R-:W-:-:S03]  /*124a0*/  IMAD.MOV.U32 R5, RZ, RZ, R14 ;  /* 0x000000ffff057224 */ /* 0x000fc600078e000e */
[----:B------:R0:W-:Y:S04]  /*124b0*/  @!P2 LDGSTS.E.BYPASS.LTC128B.128 [R9+0x1c400], desc[UR60][R6.64+0x80], !P0 ;  /* 0x1c4000800609afae */ /* 0x0001e8000c101d7c */
[----:B0-----:R-:W-:Y:S05]  /*124c0*/  WARPSYNC.COLLECTIVE R15, `(.L_x_3781) ;  /* 0x000000000f087348 */ /* 0x001fea0003c00000 */
[----:B------:R1:W2:Y:S02]  /*124d0*/  SHFL.IDX P6, R14, R13, R12, R11 ;  /* 0x0000000c0d0e7389 */ /* 0x0002a400000c000b */
[----:B012---:R-:W-:Y:S01]  /*124e0*/  ENDCOLLECTIVE ;  /* 0x000000000000791b */ /* 0x007fe20003800000 */
.L_x_3781:
[----:B------:R-:W-:Y:S01]  /*124f0*/  @!PT LDS RZ, [RZ] ;  /* 0x00000000fffff984 */ /* 0x000fe20000000800 */
[----:B------:R-:W-:Y:S01]  /*12500*/  @!PT LDS RZ, [RZ] ;  /* 0x00000000fffff984 */ /* 0x000fe20000000800 */
[----:B------:R-:W-:Y:S01]  /*12510*/  @!PT LDS RZ, [RZ] ;  /* 0x00000000fffff984 */ /* 0x000fe20000000800 */
[----:B------:R0:W-:Y:S01]  /*12520*/  @!P2 LDGSTS.E.BYPASS.LTC128B.128 [R9+0x20400], desc[UR60][R6.64+0x100], !P1 ;  /* 0x204001000609afae */ /* 0x0001e2000c901d7c */
[----:B------:R-:W-:Y:S01]  /*12530*/  IMAD.MOV.U32 R0, RZ, RZ, R14 ;  /* 0x000000ffff007224 */ /* 0x000fe200078e000e */
[----:B------:R-:W-:Y:S06]  /*12540*/  BRA `(.L_x_3782) ;  /* 0xffffffbc00b07947 */ /* 0x000fec000383ffff */
.L_x_3673:
[----:B-1----:R-:W-:-:S04]  /*12550*/  IMAD.U32 R2, RZ, RZ, UR36 ;  /* 0x00000024ff027e24 */ /* 0x002fc8000f8e00ff */
[----:B------:R1:W3:Y:S03]  /*12560*/  SYNCS.PHASECHK.TRANS64.TRYWAIT P0, [R2+URZ+0x36820], R0 ;  /* 0x03682000020075a7 */ /* 0x0002e6000800017f */
[----:B---3--:R-:W-:Y:S05]  /*12570*/  @!P0 NANOSLEEP.SYNCS 0x989680 ;  /* 0x009896800000895d */ /* 0x008fea0003900000 */
[----:B------:R-:W3:Y:S02]  /*12580*/  @!P0 SYNCS.PHASECHK.TRANS64 P0, [R2+URZ+0x36820], R0 ;  /* 0x03682000020085a7 */ /* 0x000ee4000800007f */
[----:B---3--:R-:W-:Y:S05]  /*12590*/  @!P0 BRA `(.L_x_3673) ;  /* 0xfffffffc00ec8947 */ /* 0x008fea000383ffff */
[----:B------:R-:W-:Y:S05]  /*125a0*/  BRA `(.L_x_3783) ;  /* 0xffffffc000007947 */ /* 0x000fea000383ffff */
.L_x_3680:
[----:B-1----:R1:W3:Y:S02]  /*125b0*/  SYNCS.PHASECHK.TRANS64.TRYWAIT P0, [R3+URZ+0x36840], R2 ;  /* 0x03684002030075a7 */ /* 0x0022e4000800017f */
[----:B---3--:R-:W-:Y:S05]  /*125c0*/  @!P0 NANOSLEEP.SYNCS 0x989680 ;  /* 0x009896800000895d */ /* 0x008fea0003900000 */
[----:B------:R-:W3:Y:S02]  /*125d0*/  @!P0 SYNCS.PHASECHK.TRANS64 P0, [R3+URZ+0x36840], R2 ;  /* 0x03684002030085a7 */ /* 0x000ee4000800007f */
[----:B---3--:R-:W-:Y:S05]  /*125e0*/  @!P0 BRA `(.L_x_3680) ;  /* 0xfffffffc00f08947 */ /* 0x008fea000383ffff */
[----:B------:R-:W-:Y:S05]  /*125f0*/  BRA `(.L_x_3784) ;  /* 0xffffffc000ac7947 */ /* 0x000fea000383ffff */
.L_x_3688:
[----:B0-----:R0:W1:Y:S02]  /*12600*/  SYNCS.PHASECHK.TRANS64.TRYWAIT P0, [R2+URZ+0x36860], R3 ;  /* 0x03686003020075a7 */ /* 0x001064000800017f */
[----:B-1----:R-:W-:Y:S05]  /*12610*/  @!P0 NANOSLEEP.SYNCS 0x989680 ;  /* 0x009896800000895d */ /* 0x002fea0003900000 */
[----:B------:R-:W1:Y:S02]  /*12620*/  @!P0 SYNCS.PHASECHK.TRANS64 P0, [R2+URZ+0x36860], R3 ;  /* 0x03686003020085a7 */ /* 0x000e64000800007f */
[----:B-1----:R-:W-:Y:S05]  /*12630*/  @!P0 BRA `(.L_x_3688) ;  /* 0xfffffffc00f08947 */ /* 0x002fea000383ffff */
[----:B------:R-:W-:Y:S05]  /*12640*/  BRA `(.L_x_3785) ;  /* 0xffffffc400ec7947 */ /* 0x000fea000383ffff */
.L_x_3700:
[----:B-1----:R1:W2:Y:S02]  /*12650*/  SYNCS.PHASECHK.TRANS64.TRYWAIT P0, [R3+URZ+0x36840], R2 ;  /* 0x03684002030075a7 */ /* 0x0022a4000800017f */
[----:B--2---:R-:W-:Y:S05]  /*12660*/  @!P0 NANOSLEEP.SYNCS 0x989680 ;  /* 0x009896800000895d */ /* 0x004fea0003900000 */
[----:B------:R-:W2:Y:S02]  /*12670*/  @!P0 SYNCS.PHASECHK.TRANS64 P0, [R3+URZ+0x36840], R2 ;  /* 0x03684002030085a7 */ /* 0x000ea4000800007f */
[----:B--2---:R-:W-:Y:S05]  /*12680*/  @!P0 BRA `(.L_x_3700) ;  /* 0xfffffffc00f08947 */ /* 0x004fea000383ffff */
[----:B------:R-:W-:Y:S05]  /*12690*/  BRA `(.L_x_3786) ;  /* 0xffffffcc00c87947 */ /* 0x000fea000383ffff */
.L_x_3708:
[----:B0-----:R0:W1:Y:S02]  /*126a0*/  SYNCS.PHASECHK.TRANS64.TRYWAIT P0, [R2+URZ+0x36860], R3 ;  /* 0x03686003020075a7 */ /* 0x001064000800017f */
[----:B-1----:R-:W-:Y:S05]  /*126b0*/  @!P0 NANOSLEEP.SYNCS 0x989680 ;  /* 0x009896800000895d */ /* 0x002fea0003900000 */
[----:B------:R-:W1:Y:S02]  /*126c0*/  @!P0 SYNCS.PHASECHK.TRANS64 P0, [R2+URZ+0x36860], R3 ;  /* 0x03686003020085a7 */ /* 0x000e64000800007f */
[----:B-1----:R-:W-:Y:S05]  /*126d0*/  @!P0 BRA `(.L_x_3708) ;  /* 0xfffffffc00f08947 */ /* 0x002fea000383ffff */
[----:B------:R-:W-:Y:S05]  /*126e0*/  BRA `(.L_x_3787) ;  /* 0xffffffd400087947 */ /* 0x000fea000383ffff */
.L_x_3719:
[----:B--2---:R2:W3:Y:S02]  /*126f0*/  SYNCS.PHASECHK.TRANS64.TRYWAIT P0, [R3+URZ+0x36840], R2 ;  /* 0x03684002030075a7 */ /* 0x0044e4000800017f */
[----:B---3--:R-:W-:Y:S05]  /*12700*/  @!P0 NANOSLEEP.SYNCS 0x989680 ;  /* 0x009896800000895d */ /* 0x008fea0003900000 */
[----:B------:R-:W3:Y:S02]  /*12710*/  @!P0 SYNCS.PHASECHK.TRANS64 P0, [R3+URZ+0x36840], R2 ;  /* 0x03684002030085a7 */ /* 0x000ee4000800007f */
[----:B---3--:R-:W-:Y:S05]  /*12720*/  @!P0 BRA `(.L_x_3719) ;  /* 0xfffffffc00f08947 */ /* 0x008fea000383ffff */
[----:B------:R-:W-:Y:S05]  /*12730*/  BRA `(.L_x_3788) ;  /* 0xffffffd800bc7947 */ /* 0x000fea000383ffff */
.L_x_3727:
[----:B0-----:R0:W1:Y:S02]  /*12740*/  SYNCS.PHASECHK.TRANS64.TRYWAIT P0, [R2+URZ+0x36860], R5 ;  /* 0x03686005020075a7 */ /* 0x001064000800017f */
[----:B-1----:R-:W-:Y:S05]  /*12750*/  @!P0 NANOSLEEP.SYNCS 0x989680 ;  /* 0x009896800000895d */ /* 0x002fea0003900000 */
[----:B------:R-:W1:Y:S02]  /*12760*/  @!P0 SYNCS.PHASECHK.TRANS64 P0, [R2+URZ+0x36860], R5 ;  /* 0x03686005020085a7 */ /* 0x000e64000800007f */
[----:B-1----:R-:W-:Y:S05]  /*12770*/  @!P0 BRA `(.L_x_3727) ;  /* 0xfffffffc00f08947 */ /* 0x002fea000383ffff */
[----:B------:R-:W-:Y:S05]  /*12780*/  BRA `(.L_x_3789) ;  /* 0xffffffdc00f87947 */ /* 0x000fea000383ffff */
.L_x_3738:
[----:B-1----:R1:W3:Y:S02]  /*12790*/  SYNCS.PHASECHK.TRANS64.TRYWAIT P0, [R0+URZ+0x36860], R2 ;  /* 0x03686002000075a7 */ /* 0x0022e4000800017f */
[----:B---3--:R-:W-:Y:S05]  /*127a0*/  @!P0 NANOSLEEP.SYNCS 0x989680 ;  /* 0x009896800000895d */ /* 0x008fea0003900000 */
[----:B------:R-:W3:Y:S02]  /*127b0*/  @!P0 SYNCS.PHASECHK.TRANS64 P0, [R0+URZ+0x36860], R2 ;  /* 0x03686002000085a7 */ /* 0x000ee4000800007f */
[----:B---3--:R-:W-:Y:S05]  /*127c0*/  @!P0 BRA `(.L_x_3738) ;  /* 0xfffffffc00f08947 */ /* 0x008fea000383ffff */
[----:B------:R-:W-:Y:S05]  /*127d0*/  BRA `(.L_x_3790) ;  /* 0xffffffe4004c7947 */ /* 0x000fea000383ffff */
.L_x_3747:
[----:B0-----:R0:W1:Y:S02]  /*127e0*/  SYNCS.PHASECHK.TRANS64.TRYWAIT P0, [R0+URZ+0x36820], R3 ;  /* 0x03682003000075a7 */ /* 0x001064000800017f */
[----:B-1----:R-:W-:Y:S05]  /*127f0*/  @!P0 NANOSLEEP.SYNCS 0x989680 ;  /* 0x009896800000895d */ /* 0x002fea0003900000 */
[----:B------:R-:W1:Y:S02]  /*12800*/  @!P0 SYNCS.PHASECHK.TRANS64 P0, [R0+URZ+0x36820], R3 ;  /* 0x03682003000085a7 */ /* 0x000e64000800007f */
[----:B-1----:R-:W-:Y:S05]  /*12810*/  @!P0 BRA `(.L_x_3747) ;  /* 0xfffffffc00f08947 */ /* 0x002fea000383ffff */
[----:B------:R-:W-:Y:S05]  /*12820*/  BRA `(.L_x_3791) ;  /* 0xffffffe800d07947 */ /* 0x000fea000383ffff */
.L_x_3748:
        /* <DEDUP_REMOVED lines=11> */
.L_x_3793:
[----:B------:R-:W-:Y:S05]  /*128e0*/  BSYNC B0 ;  /* 0x0000000000007941 */ /* 0x000fea0003800000 */
.L_x_3792:
[----:B------:R-:W-:Y:S05]  /*128f0*/  BRA `(.L_x_3794) ;  /* 0xffffffe800b87947 */ /* 0x000fea000383ffff */
.L_x_3751:
[----:B------:R-:W-:Y:S01]  /*12900*/  BSSY B1, `(.L_x_3795) ;  /* 0x0000006000017945 */ /* 0x000fe20003800000 */
[----:B------:R-:W-:-:S07]  /*12910*/  IMAD.MOV.U32 R15, RZ, RZ, -0x1 ;  /* 0xffffffffff0f7424 */ /* 0x000fce00078e00ff */
[----:B01----:R-:W-:Y:S05]  /*12920*/  WARPSYNC.COLLECTIVE R15, `(.L_x_3796) ;  /* 0x000000000f0c7348 */ /* 0x003fea0003c00000 */
[----:B------:R-:W-:Y:S02]  /*12930*/  ELECT P6, UR62, PT ;  /* 0x00000000003e782f */ /* 0x000fe400038c0000 */
[----:B------:R-:W-:Y:S01]  /*12940*/  MOV R14, UR62 ;  /* 0x0000003e000e7c02 */ /* 0x000fe20008000f00 */
[----:B01----:R-:W-:Y:S10]  /*12950*/  ENDCOLLECTIVE ;  /* 0x000000000000791b */ /* 0x003ff40003800000 */
.L_x_3796:
[----:B------:R-:W-:Y:S05]  /*12960*/  BSYNC B1 ;  /* 0x0000000000017941 */ /* 0x000fea0003800000 */
.L_x_3795:
[----:B------:R-:W-:Y:S05]  /*12970*/  BRA `(.L_x_3797) ;  /* 0xffffffe800b07947 */ /* 0x000fea000383ffff */
.L_x_3753:
[----:B0-----:R0:W1:Y:S02]  /*12980*/  SYNCS.PHASECHK.TRANS64.TRYWAIT P0, [R6+URZ], R5 ;  /* 0x00000005060075a7 */ /* 0x001064000800017f */
[----:B-1----:R-:W-:Y:S05]  /*12990*/  @!P0 NANOSLEEP.SYNCS 0x989680 ;  /* 0x009896800000895d */ /* 0x002fea0003900000 */
[----:B------:R-:W1:Y:S02]  /*129a0*/  @!P0 SYNCS.PHASECHK.TRANS64 P0, [R6+URZ], R5 ;  /* 0x00000005060085a7 */ /* 0x000e64000800007f */
[----:B-1----:R-:W-:Y:S05]  /*129b0*/  @!P0 BRA `(.L_x_3753) ;  /* 0xfffffffc00f08947 */ /* 0x002fea000383ffff */
[----:B------:R-:W-:Y:S05]  /*129c0*/  BRA `(.L_x_3798) ;  /* 0xffffffe800e87947 */ /* 0x000fea000383ffff */
.L_x_3754:
[----:B-1----:R1:W2:Y:S02]  /*129d0*/  SYNCS.PHASECHK.TRANS64.TRYWAIT P0, [R7+URZ], R2 ;  /* 0x00000002070075a7 */ /* 0x0022a4000800017f */
[----:B--2---:R-:W-:Y:S05]  /*129e0*/  @!P0 NANOSLEEP.SYNCS 0x989680 ;  /* 0x009896800000895d */ /* 0x004fea0003900000 */
[----:B------:R-:W2:Y:S02]  /*129f0*/  @!P0 SYNCS.PHASECHK.TRANS64 P0, [R7+URZ], R2 ;  /* 0x00000002070085a7 */ /* 0x000ea4000800007f */
[----:B--2---:R-:W-:Y:S05]  /*12a00*/  @!P0 BRA `(.L_x_3754) ;  /* 0xfffffffc00f08947 */ /* 0x004fea000383ffff */
[----:B------:R-:W-:Y:S05]  /*12a10*/  BRA `(.L_x_3799) ;  /* 0xffffffe800dc7947 */ /* 0x000fea000383ffff */
.L_x_3756:
[----:B--2---:R2:W3:Y:S02]  /*12a20*/  SYNCS.PHASECHK.TRANS64.TRYWAIT P0, [R4+URZ], R5 ;  /* 0x00000005040075a7 */ /* 0x0044e4000800017f */
[----:B---3--:R-:W-:Y:S05]  /*12a30*/  @!P0 NANOSLEEP.SYNCS 0x989680 ;  /* 0x009896800000895d */ /* 0x008fea0003900000 */
[----:B------:R-:W3:Y:S02]  /*12a40*/  @!P0 SYNCS.PHASECHK.TRANS64 P0, [R4+URZ], R5 ;  /* 0x00000005040085a7 */ /* 0x000ee4000800007f */
[----:B---3--:R-:W-:Y:S05]  /*12a50*/  @!P0 BRA `(.L_x_3756) ;  /* 0xfffffffc00f08947 */ /* 0x008fea000383ffff */
[----:B------:R-:W-:Y:S05]  /*12a60*/  BRA `(.L_x_3800) ;  /* 0xffffffe800e07947 */ /* 0x000fea000383ffff */
.L_x_3801:
        /* <DEDUP_REMOVED lines=9> */
.L_x_15304:


//--------------------- .text._ZN7cutlass13device_kernelIN5flash11enable_sm90INS1_16FlashAttnFwdSm90INS1_25CollectiveMainloopFwdSm90ILi2EN4cute5tupleIJNS5_1CILi1EEES8_S8_EEENS6_IJNS7_ILi128EEENS7_ILi112EEENS7_ILi192EEEEEELi192ENS_6half_tEfNS_4arch4Sm90ELb0ELb0ELb1ELb1ELb0ELb0ELb0ELb1ELb1ELb1ELb0ELb0EEENS1_21CollectiveEpilogueFwdINS6_IJSA_SC_SB_EEES9_SE_SG_Li256ELb1ELb1ELb0ELb0EEENS1_36VarlenDynamicPersistentTileSchedulerILi128ELi112ELi256ELi128ELb0ELb1ELb1ELb0ELb1ELb1EEEEEEEEEvNT_6ParamsE --------------------------
	.section	.text._ZN7cutlass13device_kernelIN5flash11enable_sm90INS1_16FlashAttnFwdSm90INS1_25CollectiveMainloopFwdSm90ILi2EN4cute5tupleIJNS5_1CILi1EEES8_S8_EEENS6_IJNS7_ILi128EEENS7_ILi112EEENS7_ILi192EEEEEELi192ENS_6half_tEfNS_4arch4Sm90ELb0ELb0ELb1ELb1ELb0ELb0ELb0ELb1ELb1ELb1ELb0ELb0EEENS1_21CollectiveEpilogueFwdINS6_IJSA_SC_SB_EEES9_SE_SG_Li256ELb1ELb1ELb0ELb0EEENS1_36VarlenDynamicPersistentTileSchedulerILi128ELi112ELi256ELi128ELb0ELb1ELb1ELb0ELb1ELb1EEEEEEEEEvNT_6ParamsE,"ax",@progbits
	.align	128
.text._ZN7cutlass13device_kernelIN5flash11enable_sm90INS1_16FlashAttnFwdSm90INS1_25CollectiveMainloopFwdSm90ILi2EN4cute5tupleIJNS5_1CILi1EEES8_S8_EEENS6_IJNS7_ILi128EEENS7_ILi112EEENS7_ILi192EEEEEELi192ENS_6half_tEfNS_4arch4Sm90ELb0ELb0ELb1ELb1ELb0ELb0ELb0ELb1ELb1ELb1ELb0ELb0EEENS1_21CollectiveEpilogueFwdINS6_IJSA_SC_SB_EEES9_SE_SG_Li256ELb1ELb1ELb0ELb0EEENS1_36VarlenDynamicPersistentTileSchedulerILi128ELi112ELi256ELi128ELb0ELb1ELb1ELb0ELb1ELb1EEEEEEEEEvNT_6ParamsE:
        .type           _ZN7cutlass13device_kernelIN5flash11enable_sm90INS1_16FlashAttnFwdSm90INS1_25CollectiveMainloopFwdSm90ILi2EN4cute5tupleIJNS5_1CILi1EEES8_S8_EEENS6_IJNS7_ILi128EEENS7_ILi112EEENS7_ILi192EEEEEELi192ENS_6half_tEfNS_4arch4Sm90ELb0ELb0ELb1ELb1ELb0ELb0ELb0ELb1ELb1ELb1ELb0ELb0EEENS1_21CollectiveEpilogueFwdINS6_IJSA_SC_SB_EEES9_SE_SG_Li256ELb1ELb1ELb0ELb0EEENS1_36VarlenDynamicPersistentTileSchedulerILi128ELi112ELi256ELi128ELb0ELb1ELb1ELb0ELb1ELb1EEEEEEEEEvNT_6ParamsE,@function
        .size           _ZN7cutlass13device_kernelIN5flash11enable_sm90INS1_16FlashAttnFwdSm90INS1_25CollectiveMainloopFwdSm90ILi2EN4cute5tupleIJNS5_1CILi1EEES8_S8_EEENS6_IJNS7_ILi128EEENS7_ILi112EEENS7_ILi192EEEEEELi192ENS_6half_tEfNS_4arch4Sm90ELb0ELb0ELb1ELb1ELb0ELb0ELb0ELb1ELb1ELb1ELb0ELb0EEENS1_21CollectiveEpilogueFwdINS6_IJSA_SC_SB_EEES9_SE_SG_Li256ELb1ELb1ELb0ELb0EEENS1_36VarlenDynamicPersistentTileSchedulerILi128ELi112ELi256ELi128ELb0ELb1ELb1ELb0ELb1ELb1EEEEEEEEEvNT_6ParamsE,(.L_x_15305 - _ZN7cutlass13device_kernelIN5flash11enable_sm90INS1_16FlashAttnFwdSm90INS1_25CollectiveMainloopFwdSm90ILi2EN4cute5tupleIJNS5_1CILi1EEES8_S8_EEENS6_IJNS7_ILi128EEENS7_ILi112EEENS7_ILi192EEEEEELi192ENS_6half_tEfNS_4arch4Sm90ELb0ELb0ELb1ELb1ELb0ELb0ELb0ELb1ELb1ELb1ELb0ELb0EEENS1_21CollectiveEpilogueFwdINS6_IJSA_SC_SB_EEES9_SE_SG_Li256ELb1ELb1ELb0ELb0EEENS1_36VarlenDynamicPersistentTileSchedulerILi128ELi112ELi256ELi128ELb0ELb1ELb1ELb0ELb1ELb1EEEEEEEEEvNT_6ParamsE)
        .other          _ZN7cutlass13device_kernelIN5flash11enable_sm90INS1_16FlashAttnFwdSm90INS1_25CollectiveMainloopFwdSm90ILi2EN4cute5tupleIJNS5_1CILi1EEES8_S8_EEENS6_IJNS7_ILi128EEENS7_ILi112EEENS7_ILi192EEEEEELi192ENS_6half_tEfNS_4arch4Sm90ELb0ELb0ELb1ELb1ELb0ELb0ELb0ELb1ELb1ELb1ELb0ELb0EEENS1_21CollectiveEpilogueFwdINS6_IJSA_SC_SB_EEES9_SE_SG_Li256ELb1ELb1ELb0ELb0EEENS1_36VarlenDynamicPersistentTileSchedulerILi128ELi112ELi256ELi128ELb0ELb1ELb1ELb0ELb1ELb1EEEEEEEEEvNT_6ParamsE,@"STO_CUDA_ENTRY STV_DEFAULT"
_ZN7cutlass13device_kernelIN5flash11enable_sm90INS1_16FlashAttnFwdSm90INS1_25CollectiveMainloopFwdSm90ILi2EN4cute5tupleIJNS5_1CILi1EEES8_S8_EEENS6_IJNS7_ILi128EEENS7_ILi112EEENS7_ILi192EEEEEELi192ENS_6half_tEfNS_4arch4Sm90ELb0ELb0ELb1ELb1ELb0ELb0ELb0ELb1ELb1ELb1ELb0ELb0EEENS1_21CollectiveEpilogueFwdINS6_IJSA_SC_SB_EEES9_SE_SG_Li256ELb1ELb1ELb0ELb0EEENS1_36VarlenDynamicPersistentTileSchedulerILi128ELi112ELi256ELi128ELb0ELb1ELb1ELb0ELb1ELb1EEEEEEEEEvNT_6ParamsE:
        /* <DEDUP_REMOVED lines=17> */
.L_x_3803:
[----:B------:R-:W-:Y:S05]  /*0110*/  BSYNC B0 ;  /* 0x0000000000007941 */ /* 0x000fea0003800000 */
.L_x_3802:
        /* <DEDUP_REMOVED lines=40> */
.L_x_3804:
        /* <DEDUP_REMOVED lines=22> */
.L_x_3805:
        /* <DEDUP_REMOVED lines=18> */
.L_x_3806:
        /* <DEDUP_REMOVED lines=22> */
.L_x_3807:
        /* <DEDUP_REMOVED lines=22> */
.L_x_3808:
        /* <DEDUP_REMOVED lines=8> */
.L_x_3810:
        /* <DEDUP_REMOVED lines=14> */
[----:B------:R-:W2:Y:S01]  /*0a40*/  LDL.LU R10, [R1+0x5c] ;  /* 0x00005c00010a7983 */ /* 0x000ea20000300800 */
[----:B------:R-:W1:Y:S02]  /*0a50*/  S2R R0, SR_TID.X ;  /* 0x0000000000007919 */ /* 0x000e640000002100 */
[----:B-1----:R-:W-:-:S05]  /*0a60*/  VIADD R220, R0, 0xffffff80 ;  /* 0xffffff8000dc7836 */ /* 0x002fca0000000000 */
[----:B------:R-:W-:-:S04]  /*0a70*/  SHF.R.S32.HI R3, RZ, 0x1f, R220 ;  /* 0x0000001fff037819 */ /* 0x000fc800000114dc */
[CC--:B------:R-:W-:Y:S02]  /*0a80*/  LEA.HI R5, R3.reuse, R220.reuse, RZ, 0x7 ;  /* 0x000000dc03057211 */ /* 0x0c0fe400078f38ff */
[-C--:B0-----:R-:W-:Y:S02]  /*0a90*/  LEA.HI R2, R3, R220.reuse, RZ, 0x5 ;  /* 0x000000dc03027211 */ /* 0x081fe400078f28ff */
[----:B------:R-:W-:Y:S02]  /*0aa0*/  LOP3.LUT R211, R5, 0xffffff80, RZ, 0xc0, !PT ;  /* 0xffffff8005d37812 */ /* 0x000fe400078ec0ff */
[----:B------:R-:W-:Y:S01]  /*0ab0*/  LEA.HI R0, R3, R220, RZ, 0x4 ;  /* 0x000000dc03007211 */ /* 0x000fe200078f20ff */
[----:B------:R-:W-:Y:S02]  /*0ac0*/  IMAD.SHL.U32 R2, R2, 0x20, RZ ;  /* 0x0000002002027824 */ /* 0x000fe400078e00ff */
[----:B------:R-:W-:Y:S01]  /*0ad0*/  IMAD.IADD R211, R220, 0x1, -R211 ;  /* 0x00000001dcd37824 */ /* 0x000fe200078e0ad3 */
[----:B------:R-:W-:-:S02]  /*0ae0*/  SHF.R.S32.HI R9, RZ, 0x4, R0 ;  /* 0x00000004ff097819 */ /* 0x000fc40000011400 */
[----:B------:R-:W-:Y:S02]  /*0af0*/  LOP3.LUT R7, R0, 0x3fffff0, RZ, 0xc0, !PT ;  /* 0x03fffff000077812 */ /* 0x000fe400078ec0ff */
[----:B------:R-:W-:Y:S02]  /*0b00*/  SHF.R.S32.HI R4, RZ, 0x1f, R211 ;  /* 0x0000001fff047819 */ /* 0x000fe400000114d3 */
[----:B------:R-:W-:Y:S01]  /*0b10*/  LOP3.LUT R2, R2, 0xfffffc00, RZ, 0xc0, !PT ;  /* 0xfffffc0002027812 */ /* 0x000fe200078ec0ff */
[----:B------:R-:W-:Y:S01]  /*0b20*/  IMAD.IADD R7, R220, 0x1, -R7 ;  /* 0x00000001dc077824 */ /* 0x000fe200078e0a07 */
[----:B------:R-:W-:Y:S02]  /*0b30*/  LEA.HI R0, R0, R9, RZ, 0x1 ;  /* 0x0000000900007211 */ /* 0x000fe400078f08ff */
[----:B------:R-:W-:Y:S01]  /*0b40*/  LEA.HI R6, R4, R211, RZ, 0x2 ;  /* 0x000000d304067211 */ /* 0x000fe200078f10ff */
[----:B------:R-:W-:Y:S01]  /*0b50*/  IMAD R7, R7, 0x40, R2 ;  /* 0x0000004007077824 */ /* 0x000fe200078e0202 */
[----:B------:R-:W-:-:S02]  /*0b60*/  LOP3.LUT R0, R0, 0x1ffffffe, RZ, 0xc0, !PT ;  /* 0x1ffffffe00007812 */ /* 0x000fc400078ec0ff */
[--C-:B------:R-:W-:Y:S02]  /*0b70*/  SHF.R.S32.HI R8, RZ, 0x2, R6.reuse ;  /* 0x00000002ff087819 */ /* 0x100fe40000011406 */
[----:B------:R-:W-:Y:S02]  /*0b80*/  SHF.R.S32.HI R11, RZ, 0x1f, R6 ;  /* 0x0000001fff0b7819 */ /* 0x000fe40000011406 */
[-C--:B------:R-:W-:Y:S01]  /*0b90*/  LEA.HI R2, R3, R220.reuse, RZ, 0x2 ;  /* 0x000000dc03027211 */ /* 0x080fe200078f10ff */
[----:B------:R-:W-:Y:S01]  /*0ba0*/  IMAD.IADD R0, R9, 0x1, -R0 ;  /* 0x0000000109007824 */ /* 0x000fe200078e0a00 */
[----:B------:R-:W-:Y:S02]  /*0bb0*/  LEA.HI R3, R3, R220, RZ, 0x3 ;  /* 0x000000dc03037211 */ /* 0x000fe400078f18ff */
[----:B------:R-:W-:Y:S02]  /*0bc0*/  LEA.HI R11, R11, R8, RZ, 0x3 ;  /* 0x000000080b0b7211 */ /* 0x000fe400078f18ff */
[----:B------:R-:W-:-:S02]  /*0bd0*/  LOP3.LUT R9, R2, 0xfffffffc, RZ, 0xc0, !PT ;  /* 0xfffffffc02097812 */ /* 0x000fc400078ec0ff */
[----:B------:R-:W-:Y:S02]  /*0be0*/  SHF.R.S32.HI R212, RZ, 0x7, R5 ;  /* 0x00000007ffd47819 */ /* 0x000fe40000011405 */
[----:B------:R-:W-:Y:S02]  /*0bf0*/  LOP3.LUT R205, R3, 0xfffffff8, RZ, 0xc0, !PT ;  /* 0xfffffff803cd7812 */ /* 0x000fe400078ec0ff */
[----:B------:R-:W-:Y:S02]  /*0c00*/  LOP3.LUT R11, R11, 0xfffffff8, RZ, 0xc0, !PT ;  /* 0xfffffff80b0b7812 */ /* 0x000fe400078ec0ff */
[----:B------:R-:W-:Y:S02]  /*0c10*/  IADD3 R9, R220, -R9, RZ ;  /* 0x80000009dc097210 */ /* 0x000fe40007ffe0ff */
[----:B------:R-:W-:Y:S02]  /*0c20*/  LEA.HI R4, R4, R211, RZ, 0x5 ;  /* 0x000000d304047211 */ /* 0x000fe400078f28ff */
[----:B------:R-:W-:Y:S01]  /*0c30*/  LEA.HI R5, R5, R212, RZ, 0x1 ;  /* 0x000000d405057211 */ /* 0x000fe200078f08ff */
[----:B------:R-:W-:Y:S01]  /*0c40*/  IMAD R216, R0, 0x8, R7 ;  /* 0x0000000800d87824 */ /* 0x000fe200078e0207 */
[----:B------:R-:W-:Y:S01]  /*0c50*/  LEA.HI R0, R9, R9, RZ, 0x1 ;  /* 0x0000000909007211 */ /* 0x000fe200078f08ff */
[----:B------:R-:W-:Y:S01]  /*0c60*/  IMAD.IADD R205, R220, 0x1, -R205 ;  /* 0x00000001dccd7824 */ /* 0x000fe200078e0acd */
[----:B------:R-:W-:Y:S01]  /*0c70*/  SHF.R.S32.HI R4, RZ, 0x5, R4 ;  /* 0x00000005ff047819 */ /* 0x000fe20000011404 */
[----:B------:R-:W-:Y:S01]  /*0c80*/  IMAD.IADD R11, R8, 0x1, -R11 ;  /* 0x00000001080b7824 */ /* 0x000fe200078e0a0b */
[----:B------:R-:W-:Y:S01]  /*0c90*/  LOP3.LUT R5, R5, 0x3fffffe, RZ, 0xc0, !PT ;  /* 0x03fffffe05057812 */ /* 0x000fe200078ec0ff */
[----:B------:R-:W-:Y:S01]  /*0ca0*/  IMAD.SHL.U32 R18, R205, 0x8, RZ ;  /* 0x00000008cd127824 */ /* 0x000fe200078e00ff */
[----:B------:R-:W-:Y:S01]  /*0cb0*/  LOP3.LUT R6, R6, 0x7ffffffc, RZ, 0xc0, !PT ;  /* 0x7ffffffc06067812 */ /* 0x000fe200078ec0ff */
[----:B------:R-:W-:Y:S01]  /*0cc0*/  IMAD R4, R4, 0x10, R11 ;  /* 0x0000001004047824 */ /* 0x000fe200078e020b */
[----:B------:R-:W-:Y:S01]  /*0cd0*/  LOP3.LUT R0, R0, 0x1ffffffe, RZ, 0xc0, !PT ;  /* 0x1ffffffe00007812 */ /* 0x000fe200078ec0ff */
[----:B------:R-:W-:-:S02]  /*0ce0*/  IMAD.IADD R5, R212, 0x1, -R5 ;  /* 0x00000001d4057824 */ /* 0x000fc400078e0a05 */
[C---:B------:R-:W-:Y:S02]  /*0cf0*/  VIADD R19, R18.reuse, 0x40 ;  /* 0x0000004012137836 */ /* 0x040fe40000000000 */
[----:B------:R-:W-:Y:S02]  /*0d00*/  VIADD R23, R18, 0x80 ;  /* 0x0000008012177836 */ /* 0x000fe40000000000 */
[----:B------:R-:W-:Y:S02]  /*0d10*/  IMAD.MOV.U32 R7, RZ, RZ, -0x2 ;  /* 0xfffffffeff077424 */ /* 0x000fe400078e00ff */
[----:B------:R-:W-:Y:S02]  /*0d20*/  IMAD.IADD R6, R211, 0x1, -R6 ;  /* 0x00000001d3067824 */ /* 0x000fe400078e0a06 */
[----:B------:R-:W-:Y:S02]  /*0d30*/  IMAD.IADD R0, R9, 0x1, -R0 ;  /* 0x0000000109007824 */ /* 0x000fe400078e0a00 */
[----:B------:R-:W-:Y:S01]  /*0d40*/  IMAD R213, R5, 0x40, R4 ;  /* 0x0000004005d57824 */ /* 0x000fe200078e0204 */
[----:B------:R-:W-:Y:S01]  /*0d50*/  CS2R R16, SRZ ;  /* 0x0000000000107805 */ /* 0x000fe2000001ff00 */
[----:B------:R-:W-:Y:S01]  /*0d60*/  IMAD R214, R6, R7, 0x70 ;  /* 0x0000007006d67424 */ /* 0x000fe200078e0207 */
[----:B------:R-:W-:Y:S01]  /*0d70*/  SHF.R.S32.HI R209, RZ, 0x3, R3 ;  /* 0x00000003ffd17819 */ /* 0x000fe20000011403 */
[----:B------:R-:W-:Y:S01]  /*0d80*/  IMAD.MOV.U32 R210, RZ, RZ, RZ ;  /* 0x000000ffffd27224 */ /* 0x000fe200078e00ff */
[----:B------:R-:W-:Y:S01]  /*0d90*/  SHF.R.S32.HI R219, RZ, 0x1f, R18 ;  /* 0x0000001fffdb7819 */ /* 0x000fe20000011412 */
[----:B------:R-:W-:Y:S01]  /*0da0*/  IMAD R215, R0, 0x8, R213 ;  /* 0x0000000800d77824 */ /* 0x000fe200078e02d5 */
[----:B------:R-:W-:-:S02]  /*0db0*/  SHF.R.S32.HI R218, RZ, 0x1f, R19 ;  /* 0x0000001fffda7819 */ /* 0x000fc40000011413 */
[----:B------:R-:W-:Y:S02]  /*0dc0*/  SHF.R.S32.HI R217, RZ, 0x1f, R23 ;  /* 0x0000001fffd97819 */ /* 0x000fe40000011417 */
[----:B--2---:R-:W-:-:S07]  /*0dd0*/  LOP3.LUT R22, R10, 0x1, RZ, 0xfc, !PT ;  /* 0x000000010a167812 */ /* 0x004fce00078efcff */
.L_x_3853:
[----:B0-2-4-:R-:W0:Y:S01]  /*0de0*/  LDC.64 R2, c[0x0][0xc88] ;  /* 0x00032200ff027b82 */ /* 0x015e220000000a00 */
[----:B------:R-:W-:Y:S01]  /*0df0*/  ULDC.64 UR4, c[0x0][0xa28] ;  /* 0x00028a0000047ab9 */ /* 0x000fe20000000a00 */
[----:B------:R-:W-:Y:S01]  /*0e00*/  MOV R0, RZ ;  /* 0x000000ff00007202 */ /* 0x000fe20000000f00 */
[----:B------:R-:W-:Y:S01]  /*0e10*/  ULDC.64 UR6, c[0x0][0xa20] ;  /* 0x0002880000067ab9 */ /* 0x000fe20000000a00 */
[----:B0-----:R-:W-:-:S05]  /*0e20*/  IMAD.WIDE R2, R43, 0x4, R2 ;  /* 0x000000042b027825 */ /* 0x001fca00078e0202 */
[----:B------:R-:W2:Y:S01]  /*0e30*/  LDG.E R204, desc[UR60][R2.64] ;  /* 0x0000003c02cc7981 */ /* 0x000ea2000c1e1900 */
[----:B------:R-:W-:-:S04]  /*0e40*/  ISETP.NE.U32.AND P0, PT, RZ, UR4, PT ;  /* 0x00000004ff007c0c */ /* 0x000fc8000bf05070 */
[----:B------:R-:W-:Y:S02]  /*0e50*/  ISETP.NE.AND.EX P0, PT, RZ, UR5, PT, P0 ;  /* 0x00000005ff007c0c */ /* 0x000fe4000bf05300 */
[----:B--2---:R-:W-:-:S11]  /*0e60*/  SHF.R.S32.HI R208, RZ, 0x1f, R204 ;  /* 0x0000001fffd07819 */ /* 0x004fd600000114cc */
[----:B---3--:R-:W-:-:S04]  /*0e70*/  @P0 LEA R4, P1, R204, UR4, 0x2 ;  /* 0x00000004cc040c11 */ /* 0x008fc8000f8210ff */
[----:B------:R-:W-:Y:S01]  /*0e80*/  @P0 LEA.HI.X R5, R204, UR5, R208, 0x2, P1 ;  /* 0x00000005cc050c11 */ /* 0x000fe200088f14d0 */
[----:B------:R-:W-:-:S04]  /*0e90*/  ULDC.64 UR4, c[0x0][0x418] ;  /* 0x0001060000047ab9 */ /* 0x000fc80000000a00 */
[----:B------:R0:W5:Y:S01]  /*0ea0*/  @P0 LDG.E R0, desc[UR60][R4.64] ;  /* 0x0000003c04000981 */ /* 0x000162000c1e1900 */
[----:B------:R-:W-:Y:S01]  /*0eb0*/  ISETP.NE.U32.AND P0, PT, RZ, UR6, PT ;  /* 0x00000006ff007c0c */ /* 0x000fe2000bf05070 */
[----:B------:R-:W-:-:S03]  /*0ec0*/  UISETP.NE.U32.AND UP0, UPT, UR4, URZ, UPT ;  /* 0x0000003f0400728c */ /* 0x000fc6000bf05070 */
[----:B------:R-:W-:Y:S01]  /*0ed0*/  ISETP.NE.AND.EX P0, PT, RZ, UR7, PT, P0 ;  /* 0x00000007ff007c0c */ /* 0x000fe2000bf05300 */
[----:B------:R-:W-:Y:S01]  /*0ee0*/  UISETP.NE.AND.EX UP0, UPT, UR5, URZ, UPT, UP0 ;  /* 0x0000003f0500728c */ /* 0x000fe2000bf05300 */
[----:B------:R-:W-:Y:S02]  /*0ef0*/  ULDC UR4, c[0x0][0x424] ;  /* 0x0001090000047ab9 */ /* 0x000fe40000000800 */
[----:B------:R-:W-:Y:S01]  /*0f00*/  ULDC UR5, c[0x0][0x2f0] ;  /* 0x0000bc0000057ab9 */ /* 0x000fe20000000800 */
[----:B------:R-:W-:-:S04]  /*0f10*/  USEL UR4, UR4, 0x1, UP0 ;  /* 0x0000000104047887 */ /* 0x000fc80008000000 */
[----:B------:R-:W-:-:S04]  /*0f20*/  UIMAD UR4, UR4, UR5, URZ ;  /* 0x00000005040472a4 */ /* 0x000fc8000f8e023f */
[C---:B------:R-:W-:Y:S02]  /*0f30*/  @P0 LEA R2, P1, R204.reuse, UR6, 0x2 ;  /* 0x00000006cc020c11 */ /* 0x040fe4000f8210ff */
[----:B------:R-:W-:Y:S02]  /*0f40*/  IMAD.U32 R83, RZ, RZ, UR4 ;  /* 0x00000004ff537e24 */ /* 0x000fe4000f8e00ff */
[----:B------:R-:W-:-:S05]  /*0f50*/  @P0 LEA.HI.X R3, R204, UR7, R208, 0x2, P1 ;  /* 0x00000007cc030c11 */ /* 0x000fca00088f14d0 */
[----:B------:R0:W5:Y:S01]  /*0f60*/  @P0 LDG.E R83, desc[UR60][R2.64] ;  /* 0x0000003c02530981 */ /* 0x000162000c1e1900 */
[----:B------:R-:W-:Y:S05]  /*0f70*/  @P0 BRA `(.L_x_3811) ;  /* 0x0000000000240947 */ /* 0x000fea0003800000 */
[----:B------:R-:W-:Y:S02]  /*0f80*/  ULDC.64 UR4, c[0x0][0xa08] ;  /* 0x0002820000047ab9 */ /* 0x000fe40000000a00 */
[----:B------:R-:W-:-:S04]  /*0f90*/  ISETP.NE.U32.AND P0, PT, RZ, UR4, PT ;  /* 0x00000004ff007c0c */ /* 0x000fc8000bf05070 */
[----:B------:R-:W-:-:S13]  /*0fa0*/  ISETP.NE.AND.EX P0, PT, RZ, UR5, PT, P0 ;  /* 0x00000005ff007c0c */ /* 0x000fda000bf05300 */
[----:B------:R-:W-:Y:S05]  /*0fb0*/  @!P0 BRA `(.L_x_3811) ;  /* 0x0000000000148947 */ /* 0x000fea0003800000 */
[----:B0-----:R-:W0:Y:S02]  /*0fc0*/  LDC.64 R2, c[0x0][0xa08] ;  /* 0x00028200ff027b82 */ /* 0x001e240000000a00 */
[----:B0-----:R-:W-:-:S05]  /*0fd0*/  IMAD.WIDE R2, R204, 0x4, R2 ;  /* 0x00000004cc027825 */ /* 0x001fca00078e0202 */
[----:B-----5:R-:W2:Y:S04]  /*0fe0*/  LDG.E R83, desc[UR60][R2.64] ;  /* 0x0000003c02537981 */ /* 0x020ea8000c1e1900 */
[----:B------:R-:W2:Y:S02]  /*0ff0*/  LDG.E R4, desc[UR60][R2.64+0x4] ;  /* 0x0000043c02047981 */ /* 0x000ea4000c1e1900 */
[----:B--2---:R-:W-:-:S07]  /*1000*/  IMAD.IADD R83, R4, 0x1, -R83 ;  /* 0x0000000104537824 */ /* 0x004fce00078e0a53 */
.L_x_3811:
[----:B-----5:R-:W-:Y:S01]  /*1010*/  IMAD.IADD R83, R83, 0x1, -R0 ;  /* 0x0000000153537824 */ /* 0x020fe200078e0a00 */
[----:B------:R-:W-:Y:S01]  /*1020*/  PLOP3.LUT P0, PT, PT, PT, PT, 0x80, 0x0 ;  /* 0x000000000000781c */ /* 0x000fe20003f0f070 */
[----:B0-----:R-:W-:Y:S01]  /*1030*/  IMAD.MOV.U32 R2, RZ, RZ, RZ ;  /* 0x000000ffff027224 */ /* 0x001fe200078e00ff */
[----:B------:R-:W-:Y:S01]  /*1040*/  CS2R R118, SRZ ;  /* 0x0000000000767805 */ /* 0x000fe2000001ff00 */
[C---:B------:R-:W-:Y:S01]  /*1050*/  VIADD R3, R83.reuse, 0x6f ;  /* 0x0000006f53037836 */ /* 0x040fe20000000000 */
[----:B------:R-:W-:Y:S01]  /*1060*/  ISETP.GE.AND P1, PT, R83, 0x1, PT ;  /* 0x000000015300780c */ /* 0x000fe20003f26270 */
[----:B------:R-:W-:Y:S01]  /*1070*/  IMAD.MOV.U32 R207, RZ, RZ, R41 ;  /* 0x000000ffffcf7224 */ /* 0x000fe200078e0029 */
[----:B------:R-:W-:Y:S01]  /*1080*/  CS2R R116, SRZ ;  /* 0x0000000000747805 */ /* 0x000fe2000001ff00 */
[----:B------:R-:W-:Y:S01]  /*1090*/  IMAD.HI R2, R3, -0x6db6db6d, R2 ;  /* 0x9249249303027827 */ /* 0x000fe200078e0202 */
[----:B------:R-:W-:Y:S02]  /*10a0*/  CS2R R114, SRZ ;  /* 0x0000000000727805 */ /* 0x000fe4000001ff00 */
[----:B------:R-:W-:-:S02]  /*10b0*/  CS2R R112, SRZ ;  /* 0x0000000000707805 */ /* 0x000fc4000001ff00 */
[----:B------:R-:W-:Y:S01]  /*10c0*/  CS2R R110, SRZ ;  /* 0x00000000006e7805 */ /* 0x000fe2000001ff00 */
[----:B------:R-:W-:Y:S01]  /*10d0*/  IMAD.MOV.U32 R206, RZ, RZ, R42 ;  /* 0x000000ffffce7224 */ /* 0x000fe200078e002a */
[----:B------:R-:W-:Y:S01]  /*10e0*/  SHF.R.U32.HI R3, RZ, 0x1f, R2 ;  /* 0x0000001fff037819 */ /* 0x000fe20000011602 */
[----:B------:R-:W-:Y:S01]  /*10f0*/  IMAD.MOV.U32 R0, RZ, RZ, RZ ;  /* 0x000000ffff007224 */ /* 0x000fe200078e00ff */
[----:B------:R-:W-:Y:S02]  /*1100*/  CS2R R108, SRZ ;  /* 0x00000000006c7805 */ /* 0x000fe4000001ff00 */
[----:B------:R-:W-:Y:S02]  /*1110*/  CS2R R106, SRZ ;  /* 0x00000000006a7805 */ /* 0x000fe4000001ff00 */
[----:B------:R-:W-:Y:S02]  /*1120*/  LEA.HI.SX32 R120, R2, R3, 0x1a ;  /* 0x0000000302787211 */ /* 0x000fe400078fd2ff */
        /* <DEDUP_REMOVED lines=41> */
[----:B------:R-:W-:Y:S02]  /*13c0*/  MOV R28, RZ ;  /* 0x000000ff001c7202 */ /* 0x000fe40000000f00 */
[----:B------:R-:W-:Y:S01]  /*13d0*/  CS2R R6, SRZ ;  /* 0x0000000000067805 */ /* 0x000fe2000001ff00 */
[----:B------:R-:W-:Y:S01]  /*13e0*/  IMAD.MOV.U32 R36, RZ, RZ, RZ ;  /* 0x000000ffff247224 */ /* 0x000fe200078e00ff */
        /* <DEDUP_REMOVED lines=32> */
.L_x_3813:
[----:B------:R-:W0:Y:S01]  /*15f0*/  S2UR UR5, SR_CgaCtaId ;  /* 0x00000000000579c3 */ /* 0x000e220000008800 */
[----:B------:R-:W-:Y:S01]  /*1600*/  LEA.HI R0, R210, R210, RZ, 0x1 ;  /* 0x000000d2d2007211 */ /* 0x000fe200078f08ff */
[----:B------:R-:W-:Y:S01]  /*1610*/  UMOV UR4, 0x400 ;  /* 0x0000040000047882 */ /* 0x000fe20000000000 */
[----:B------:R-:W-:Y:S01]  /*1620*/  BSSY B0, `(.L_x_3814) ;  /* 0x0000009000007945 */ /* 0x000fe20003800000 */
[----:B------:R-:W-:Y:S02]  /*1630*/  ISETP.NE.AND P0, PT, R22, 0x3, PT ;  /* 0x000000031600780c */ /* 0x000fe40003f05270 */
[----:B------:R-:W-:-:S05]  /*1640*/  LOP3.LUT R3, R0, 0xfffffffe, RZ, 0xc0, !PT ;  /* 0xfffffffe00037812 */ /* 0x000fca00078ec0ff */
[----:B------:R-:W-:-:S05]  /*1650*/  IMAD.IADD R3, R210, 0x1, -R3 ;  /* 0x00000001d2037824 */ /* 0x000fca00078e0a03 */
[----:B------:R-:W-:Y:S01]  /*1660*/  SHF.L.U32 R3, R3, 0x1f, RZ ;  /* 0x0000001f03037819 */ /* 0x000fe200000006ff */
[----:B0-----:R-:W-:-:S06]  /*1670*/  ULEA UR4, UR5, UR4, 0x18 ;  /* 0x0000000405047291 */ /* 0x001fcc000f8ec03f */
[----:B------:R-:W-:-:S04]  /*1680*/  MOV R2, UR4 ;  /* 0x0000000400027c02 */ /* 0x000fc80008000f00 */
[----:B------:R-:W0:Y:S02]  /*1690*/  SYNCS.PHASECHK.TRANS64.TRYWAIT P1, [R2+URZ+0x36800], R3 ;  /* 0x03680003020075a7 */ /* 0x000e24000802017f */
[----:B0-----:R-:W-:Y:S05]  /*16a0*/  @!P1 BRA `(.L_x_3815) ;  /* 0x00000128009c9947 */ /* 0x001fea0003800000 */
.L_x_3982:
[----:B------:R-:W-:Y:S05]  /*16b0*/  BSYNC B0 ;  /* 0x0000000000007941 */ /* 0x000fea0003800000 */
.L_x_3814:
[----:B------:R-:W-:Y:S05]  /*16c0*/  @!P0 BRA `(.L_x_3816) ;  /* 0x0000000000048947 */ /* 0x000fea0003800000 */
[----:B------:R-:W-:Y:S01]  /*16d0*/  BPT.TRAP 0x1 ;  /* 0x000000040000795c */ /* 0x000fe20000300000 */
.L_x_3816:
[----:B------:R-:W-:Y:S01]  /*16e0*/  IMAD R0, R16, 0x8, R2 ;  /* 0x0000000810007824 */ /* 0x000fe200078e0202 */
[----:B0-----:R-:W-:-:S04]  /*16f0*/  SHF.L.U32 R3, R17, 0x1f, RZ ;  /* 0x0000001f11037819 */ /* 0x001fc800000006ff */
[----:B------:R0:W1:Y:S01]  /*1700*/  SYNCS.PHASECHK.TRANS64.TRYWAIT P2, [R0+URZ+0x36830], R3 ;  /* 0x03683003000075a7 */ /* 0x000062000804017f */
[----:B------:R-:W-:Y:S05]  /*1710*/  @!P0 BRA `(.L_x_3817) ;  /* 0x0000000000048947 */ /* 0x000fea0003800000 */
[----:B------:R-:W-:Y:S01]  /*1720*/  BPT.TRAP 0x1 ;  /* 0x000000040000795c */ /* 0x000fe20000300000 */
.L_x_3817:
[----:B------:R-:W2:Y:S01]  /*1730*/  S2R R4, SR_TID.X ;  /* 0x0000000000047919 */ /* 0x000ea20000002100 */
[----:B------:R-:W-:Y:S01]  /*1740*/  IMAD.MOV.U32 R119, RZ, RZ, RZ ;  /* 0x000000ffff777224 */ /* 0x000fe200078e00ff */
[----:B--2---:R-:W-:Y:S01]  /*1750*/  LOP3.LUT P1, RZ, R4, 0x7f, RZ, 0xc0, !PT ;  /* 0x0000007f04ff7812 */ /* 0x004fe2000782c0ff */
[----:B-1----:R-:W-:-:S12]  /*1760*/  @P2 BRA `(.L_x_3818) ;  /* 0x0000000000082947 */ /* 0x002fd80003800000 */
[----:B------:R-:W1:Y:S02]  /*1770*/  SYNCS.PHASECHK.TRANS64.TRYWAIT P2, [R0+URZ+0x36830], R3 ;  /* 0x03683003000075a7 */ /* 0x000e64000804017f */
[----:B-1----:R-:W-:Y:S05]  /*1780*/  @!P2 BRA `(.L_x_3819) ;  /* 0x000001280078a947 */ /* 0x002fea0003800000 */
.L_x_3818:
[----:B------:R-:W-:Y:S05]  /*1790*/  WARPSYNC.ALL ;  /* 0x0000000000007948 */ /* 0x000fea0003800000 */
[----:B01----:R-:W-:Y:S01]  /*17a0*/  VIADD R3, R2, 0x21400 ;  /* 0x0002140002037836 */ /* 0x003fe20000000000 */
[----:B------:R-:W-:Y:S01]  /*17b0*/  ULOP3.LUT UR5, UR36, 0x10000, URZ, 0xfc, !UPT ;  /* 0x0001000024057892 */ /* 0x000fe2000f8efc3f */
[----:B------:R-:W-:Y:S01]  /*17c0*/  WARPGROUP.ARRIVE ;  /* 0x00000000000079c5 */ /* 0x000fe20000000000 */
[----:B------:R-:W-:Y:S01]  /*17d0*/  UMOV UR53, 0x40000040 ;  /* 0x4000004000357882 */ /* 0x000fe20000000000 */
[----:B------:R-:W-:Y:S01]  /*17e0*/  UMOV UR55, 0x40000040 ;  /* 0x4000004000377882 */ /* 0x000fe20000000000 */
[----:B------:R-:W-:Y:S01]  /*17f0*/  SHF.R.U32.HI R3, RZ, 0x4, R3 ;  /* 0x00000004ff037819 */ /* 0x000fe20000011603 */
[----:B------:R-:W-:Y:S01]  /*1800*/  UMOV UR13, UR53 ;  /* 0x00000035000d7c82 */ /* 0x000fe20008000000 */
[----:B------:R-:W-:Y:S01]  /*1810*/  UMOV UR15, 0x40000040 ;  /* 0x40000040000f7882 */ /* 0x000fe20000000000 */
[----:B------:R-:W-:Y:S01]  /*1820*/  UMOV UR52, UR5 ;  /* 0x0000000500347c82 */ /* 0x000fe20008000000 */
[----:B------:R-:W-:Y:S01]  /*1830*/  LOP3.LUT R3, R3, 0x3fff, RZ, 0xc0, !PT ;  /* 0x00003fff03037812 */ /* 0x000fe200078ec0ff */
[----:B------:R-:W-:Y:S01]  /*1840*/  UMOV UR12, UR52 ;  /* 0x00000034000c7c82 */ /* 0x000fe20008000000 */
[----:B------:R-:W-:Y:S01]  /*1850*/  UMOV UR16, UR52 ;  /* 0x0000003400107c82 */ /* 0x000fe20008000000 */
[----:B------:R-:W-:Y:S01]  /*1860*/  UMOV UR17, UR53 ;  /* 0x0000003500117c82 */ /* 0x000fe20008000000 */
[----:B------:R-:W-:Y:S01]  /*1870*/  LOP3.LUT R5, R3, 0x10000, RZ, 0xfc, !PT ;  /* 0x0001000003057812 */ /* 0x000fe200078efcff */
[----:B------:R-:W-:Y:S01]  /*1880*/  UMOV UR19, 0x40000040 ;  /* 0x4000004000137882 */ /* 0x000fe20000000000 */
[----:B------:R-:W-:Y:S01]  /*1890*/  UMOV UR20, UR52 ;  /* 0x0000003400147c82 */ /* 0x000fe20008000000 */
[----:B------:R-:W-:Y:S01]  /*18a0*/  UMOV UR21, UR53 ;  /* 0x0000003500157c82 */ /* 0x000fe20008000000 */
[----:B------:R-:W-:Y:S01]  /*18b0*/  UMOV UR23, 0x40000040 ;  /* 0x4000004000177882 */ /* 0x000fe20000000000 */
[----:B------:R-:W-:Y:S01]  /*18c0*/  IMAD R3, R16, 0xa80, R5 ;  /* 0x00000a8010037824 */ /* 0x000fe200078e0205 */
[----:B------:R-:W-:Y:S01]  /*18d0*/  UMOV UR8, UR52 ;  /* 0x0000003400087c82 */ /* 0x000fe20008000000 */
[----:B------:R-:W-:Y:S01]  /*18e0*/  UMOV UR9, UR53 ;  /* 0x0000003500097c82 */ /* 0x000fe20008000000 */
[----:B------:R-:W-:Y:S01]  /*18f0*/  UMOV UR11, 0x40000040 ;  /* 0x40000040000b7882 */ /* 0x000fe20000000000 */
[----:B------:R-:W-:Y:S01]  /*1900*/  UIADD3 UR7, UR5, 0x2, URZ ;  /* 0x0000000205077890 */ /* 0x000fe2000fffe03f */
        /* <DEDUP_REMOVED lines=9> */
[----:B------:R-:W-:Y:S01]  /*19a0*/  MOV R6, UR53 ;  /* 0x0000003500067c02 */ /* 0x000fe20008000f00 */
[----:B------:R-:W-:Y:S01]  /*19b0*/  IMAD.IADD R9, R214, 0x1, R83 ;  /* 0x00000001d6097824 */ /* 0x000fe200078e0253 */
[----:B------:R-:W-:Y:S01]  /*19c0*/  MOV R7, UR52 ;  /* 0x0000003400077c02 */ /* 0x000fe20008000f00 */
[----:B------:R-:W-:Y:S01]  /*19d0*/  @!P1 VIADD R0, R0, 0x36840 ;  /* 0x0003684000009836 */ /* 0x000fe20000000000 */
[----:B------:R-:W-:Y:S01]  /*19e0*/  UMOV UR54, UR4 ;  /* 0x0000000400367c82 */ /* 0x000fe20008000000 */
[----:B------:R-:W-:Y:S01]  /*19f0*/  UIADD3 UR14, UR4, 0x80, URZ ;  /* 0x00000080040e7890 */ /* 0x000fe2000fffe03f */
[----:B------:R-:W-:Y:S01]  /*1a00*/  HGMMA.64x16x16.F32 R72, gdesc[UR52], RZ, !UPT, gsb0 ;  /* 0x00200000344879f0 */ /* 0x000fe2000c0008ff */
[----:B------:R-:W-:Y:S01]  /*1a10*/  UIADD3 UR18, UR4, 0x100, URZ ;  /* 0x0000010004127890 */ /* 0x000fe2000fffe03f */
[----:B------:R-:W-:Y:S01]  /*1a20*/  P2R R80, PR, RZ, 0x1 ;  /* 0x00000001ff507803 */ /* 0x000fe20000000000 */
[----:B------:R-:W-:Y:S01]  /*1a30*/  UIADD3 UR22, UR4, 0x180, URZ ;  /* 0x0000018004167890 */ /* 0x000fe2000fffe03f */
[----:B------:R-:W-:Y:S01]  /*1a40*/  @!P1 PRMT R0, RZ, 0x654, R0 ;  /* 0x00000654ff009816 */ /* 0x000fe20000000000 */
[----:B------:R-:W-:Y:S01]  /*1a50*/  UIADD3 UR54, UR4, 0x200, URZ ;  /* 0x0000020004367890 */ /* 0x000fe2000fffe03f */
[--C-:B------:R-:W-:Y:S01]  /*1a60*/  IMAD.MOV.U32 R118, RZ, RZ, R119.reuse ;  /* 0x000000ffff767224 */ /* 0x100fe200078e0077 */
        /* <DEDUP_REMOVED lines=28> */
[----:B------:R-:W-:Y:S01]  /*1c30*/  IMAD.MOV.U32 R82, RZ, RZ, R119 ;  /* 0x000000ffff527224 */ /* 0x000fe200078e0077 */
[----:B------:R-:W-:Y:S02]  /*1c40*/  WARPGROUP.DEPBAR.LE gsb0, 0x0 ;  /* 0x00008000000079c5 */ /* 0x000fe40000010000 */
[----:B------:R-:W-:-:S06]  /*1c50*/  WARPGROUP.ARRIVE ;  /* 0x00000000000079c5 */ /* 0x000fcc0000000000 */
[----:B------:R-:W-:Y:S01]  /*1c60*/  HGMMA.64x16x16.F32 R64, gdesc[UR12], RZ, !UPT, gsb0 ;  /* 0x002000000c4079f0 */ /* 0x000fe2000c0008ff */
[----:B------:R-:W-:Y:S02]  /*1c70*/  UIADD3 UR12, UR4, 0x2, URZ ;  /* 0x00000002040c7890 */ /* 0x000fe4000fffe03f */
[----:B------:R-:W-:Y:S01]  /*1c80*/  UIADD3 UR14, UR4, 0x282, URZ ;  /* 0x00000282040e7890 */ /* 0x000fe2000fffe03f */
[----:B------:R-:W-:Y:S01]  /*1c90*/  UMOV UR15, 0x40000040 ;  /* 0x40000040000f7882 */ /* 0x000fe20000000000 */
        /* <DEDUP_REMOVED lines=31> */
[----:B------:R-:W-:Y:S01]  /*1e90*/  UIADD3 UR7, UR5, 0x4, URZ ;  /* 0x0000000405077890 */ /* 0x000fe2000fffe03f */
[----:B------:R-:W-:-:S02]  /*1ea0*/  MOV R3, UR9 ;  /* 0x0000000900037c02 */ /* 0x000fc40008000f00 */
[----:B------:R-:W-:Y:S01]  /*1eb0*/  MOV R4, UR8 ;  /* 0x0000000800047c02 */ /* 0x000fe20008000f00 */
        /* <DEDUP_REMOVED lines=338> */
[----:B------:R-:W-:-:S05]  /*33e0*/  UMOV UR53, UR41 ;  /* 0x0000002900357c82 */ /* 0x000fca0008000000 */
        /* <DEDUP_REMOVED lines=48> */
[----:B------:R-:W-:Y:S02]  /*36f0*/  UIADD3 UR7, UR5, 0x806, URZ ;  /* 0x0000080605077890 */ /* 0x000fe4000fffe03f */
[----:B------:R-:W-:Y:S01]  /*3700*/  UIADD3 UR5, UR4, 0x784, URZ ;  /* 0x0000078404057890 */ /* 0x000fe2000fffe03f */
[----:B------:R-:W-:Y:S01]  /*3710*/  UMOV UR8, UR44 ;  /* 0x0000002c00087c82 */ /* 0x000fe20008000000 */
[----:B------:R-:W-:Y:S01]  /*3720*/  UMOV UR9, UR45 ;  /* 0x0000002d00097c82 */ /* 0x000fe20008000000 */
[----:B------:R-:W-:Y:S01]  /*3730*/  UMOV UR52, UR44 ;  /* 0x0000002c00347c82 */ /* 0x000fe20008000000 */
[----:B------:R-:W-:-:S03]  /*3740*/  UMOV UR53, UR45 ;  /* 0x0000002d00357c82 */ /* 0x000fc60008000000 */
[----:B------:R-:W-:Y:S01]  /*3750*/  UMOV UR10, UR5 ;  /* 0x00000005000a7c82 */ /* 0x000fe20008000000 */
[----:B------:R-:W-:Y:S01]  /*3760*/  ULDC UR5, c[0x0][0x9d8] ;  /* 0x0002760000057ab9 */ /* 0x000fe20000000800 */
        /* <DEDUP_REMOVED lines=64> */
[----:B------:R-:W-:Y:S01]  /*3b70*/  MUFU.TANH R72, R72 ;  /* 0x0000004800487308 */ /* 0x000fe20000002400 */
[----:B------:R-:W-:Y:S01]  /*3b80*/  UMOV UR51, 0x40000040 ;  /* 0x4000004000337882 */ /* 0x000fe20000000000 */
[----:B------:R-:W-:Y:S01]  /*3b90*/  FMUL.FTZ R75, R75, UR5 ;  /* 0x000000054b4b7c20 */ /* 0x000fe20008410000 */
[----:B------:R-:W-:Y:S01]  /*3ba0*/  FMUL.FTZ R78, R78, UR5 ;  /* 0x000000054e4e7c20 */ /* 0x000fe20008410000 */
[----:B------:R-:W-:-:S04]  /*3bb0*/  FMUL.FTZ R79, R79, UR5 ;  /* 0x000000054f4f7c20 */ /* 0x000fc80008410000 */
[----:B------:R-:W0:Y:S08]  /*3bc0*/  MUFU.TANH R73, R73 ;  /* 0x0000004900497308 */ /* 0x000e300000002400 */
[----:B------:R-:W1:Y:S08]  /*3bd0*/  MUFU.TANH R76, R76 ;  /* 0x0000004c004c7308 */ /* 0x000e700000002400 */
[----:B------:R-:W2:Y:S08]  /*3be0*/  MUFU.TANH R77, R77 ;  /* 0x0000004d004d7308 */ /* 0x000eb00000002400 */
[----:B------:R3:W4:Y:S08]  /*3bf0*/  MUFU.TANH R3, R74 ;  /* 0x0000004a00037308 */ /* 0x0007300000002400 */
[----:B------:R-:W5:Y:S01]  /*3c00*/  MUFU.TANH R4, R75 ;  /* 0x0000004b00047308 */ /* 0x000f620000002400 */
[----:B---3--:R-:W-:-:S07]  /*3c10*/  IMAD.MOV.U32 R74, RZ, RZ, R119 ;  /* 0x000000ffff4a7224 */ /* 0x008fce00078e0077 */
[----:B------:R-:W-:Y:S01]  /*3c20*/  MUFU.TANH R7, R78 ;  /* 0x0000004e00077308 */ /* 0x000fe20000002400 */
[----:B------:R-:W-:Y:S02]  /*3c30*/  WARPGROUP.DEPBAR.LE gsb0, 0x0 ;  /* 0x00008000000079c5 */ /* 0x000fe40000010000 */
        /* <DEDUP_REMOVED lines=13> */
[----:B------:R-:W-:Y:S01]  /*3d10*/  MUFU.TANH R64, R64 ;  /* 0x0000004000407308 */ /* 0x000fe20000002400 */
[----:B---3--:R-:W-:-:S02]  /*3d20*/  IMAD R66, R120, -0x70, R9 ;  /* 0xffffff9078427824 */ /* 0x008fc400078e0209 */
[----:B------:R-:W-:-:S03]  /*3d30*/  IMAD.MOV.U32 R78, RZ, RZ, R119 ;  /* 0x000000ffff4e7224 */ /* 0x000fc600078e0077 */
[C---:B------:R-:W-:Y:S02]  /*3d40*/  ISETP.GT.AND P4, PT, R66.reuse, RZ, PT ;  /* 0x000000ff4200720c */ /* 0x040fe40003f84270 */
[C---:B------:R-:W-:Y:S01]  /*3d50*/  ISETP.GT.AND P2, PT, R66.reuse, 0x1, PT ;  /* 0x000000014200780c */ /* 0x040fe20003f44270 */
[----:B------:R-:W3:Y:S01]  /*3d60*/  MUFU.TANH R65, R65 ;  /* 0x0000004100417308 */ /* 0x000ee20000002400 */
[C---:B------:R-:W-:Y:S02]  /*3d70*/  ISETP.GT.AND P3, PT, R66.reuse, 0x8, PT ;  /* 0x000000084200780c */ /* 0x040fe40003f64270 */
[----:B0-----:R-:W-:Y:S02]  /*3d80*/  FSEL R73, R73, -INF , P2 ;  /* 0xff80000049497808 */ /* 0x001fe40001000000 */
[----:B------:R-:W-:Y:S02]  /*3d90*/  ISETP.GT.AND P6, PT, R66, 0x9, PT ;  /* 0x000000094200780c */ /* 0x000fe40003fc4270 */
[----:B-1----:R-:W-:Y:S01]  /*3da0*/  FSEL R75, R76, -INF , P3 ;  /* 0xff8000004c4b7808 */ /* 0x002fe20001800000 */
[----:B------:R0:W-:Y:S01]  /*3db0*/  MUFU.TANH R15, R67 ;  /* 0x00000043000f7308 */ /* 0x0001e20000002400 */
[----:B------:R-:W-:Y:S01]  /*3dc0*/  ISETP.GT.AND P5, PT, R66, 0x10, PT ;  /* 0x000000104200780c */ /* 0x000fe20003fa4270 */
[----:B------:R-:W-:Y:S01]  /*3dd0*/  IMAD.MOV.U32 R76, RZ, RZ, R119 ;  /* 0x000000ffff4c7224 */ /* 0x000fe200078e0077 */
[----:B--2---:R-:W-:-:S02]  /*3de0*/  FSEL R77, R77, -INF , P6 ;  /* 0xff8000004d4d7808 */ /* 0x004fc40003000000 */
[----:B----4-:R-:W-:Y:S02]  /*3df0*/  FSEL R3, R3, -INF , P4 ;  /* 0xff80000003037808 */ /* 0x010fe40002000000 */
[----:B-----5:R-:W-:Y:S01]  /*3e00*/  FSEL R4, R4, -INF , P2 ;  /* 0xff80000004047808 */ /* 0x020fe20001000000 */
[----:B------:R-:W1:Y:S01]  /*3e10*/  MUFU.TANH R68, R68 ;  /* 0x0000004400447308 */ /* 0x000e620000002400 */
[----:B0-----:R-:W-:Y:S01]  /*3e20*/  FSEL R67, R72, -INF , P4 ;  /* 0xff80000048437808 */ /* 0x001fe20002000000 */
[----:B------:R-:W-:Y:S01]  /*3e30*/  IMAD.MOV.U32 R72, RZ, RZ, R119 ;  /* 0x000000ffff487224 */ /* 0x000fe200078e0077 */
[C---:B------:R-:W-:Y:S02]  /*3e40*/  ISETP.GT.AND P4, PT, R66.reuse, 0x11, PT ;  /* 0x000000114200780c */ /* 0x040fe40003f84270 */
[----:B------:R-:W-:Y:S02]  /*3e50*/  FMNMX.FTZ R12, R67, R73, !PT ;  /* 0x00000049430c7209 */ /* 0x000fe40007810000 */
[----:B------:R-:W-:Y:S01]  /*3e60*/  ISETP.GT.AND P2, PT, R66, 0x18, PT ;  /* 0x000000184200780c */ /* 0x000fe20003f44270 */
[----:B------:R0:W2:Y:S01]  /*3e70*/  MUFU.TANH R11, R79 ;  /* 0x0000004f000b7308 */ /* 0x0000a20000002400 */
[----:B------:R-:W-:-:S02]  /*3e80*/  FMNMX.FTZ R14, R75, R12, !PT ;  /* 0x0000000c4b0e7209 */ /* 0x000fc40007810000 */
[----:B---3--:R-:W-:Y:S02]  /*3e90*/  FSEL R65, R65, -INF , P4 ;  /* 0xff80000041417808 */ /* 0x008fe40002000000 */
[----:B------:R-:W-:Y:S02]  /*3ea0*/  FMNMX.FTZ R14, R77, R14, !PT ;  /* 0x0000000e4d0e7209 */ /* 0x000fe40007810000 */
[----:B------:R-:W-:Y:S01]  /*3eb0*/  FSEL R7, R7, -INF , P3 ;  /* 0xff80000007077808 */ /* 0x000fe20001800000 */
[----:B------:R-:W3:Y:S01]  /*3ec0*/  MUFU.TANH R69, R69 ;  /* 0x0000004500457308 */ /* 0x000ee20000002400 */
[----:B0-----:R-:W-:Y:S01]  /*3ed0*/  FSEL R79, R64, -INF , P5 ;  /* 0xff800000404f7808 */ /* 0x001fe20002800000 */
[--C-:B------:R-:W-:Y:S01]  /*3ee0*/  IMAD.MOV.U32 R64, RZ, RZ, R119.reuse ;  /* 0x000000ffff407224 */ /* 0x100fe200078e0077 */
[----:B------:R-:W-:Y:S01]  /*3ef0*/  ISETP.GT.AND P3, PT, R66, 0x19, PT ;  /* 0x000000194200780c */ /* 0x000fe20003f64270 */
[----:B------:R-:W-:Y:S02]  /*3f00*/  WARPGROUP.DEPBAR.LE gsb0, 0x0 ;  /* 0x00008000000079c5 */ /* 0x000fe40000010000 */
[----:B------:R-:W-:Y:S01]  /*3f10*/  WARPGROUP.ARRIVE ;  /* 0x00000000000079c5 */ /* 0x000fe20000000000 */
[----:B------:R-:W-:Y:S01]  /*3f20*/  FMUL.FTZ R56, R56, UR5 ;  /* 0x0000000538387c20 */ /* 0x000fe20008410000 */
[----:B------:R-:W-:Y:S01]  /*3f30*/  FMUL.FTZ R57, R57, UR5 ;  /* 0x0000000539397c20 */ /* 0x000fe20008410000 */
[----:B------:R-:W-:Y:S01]  /*3f40*/  MUFU.TANH R71, R71 ;  /* 0x0000004700477308 */ /* 0x000fe20000002400 */
[----:B------:R-:W-:Y:S01]  /*3f50*/  FMUL.FTZ R60, R60, UR5 ;  /* 0x000000053c3c7c20 */ /* 0x000fe20008410000 */
[----:B------:R-:W-:Y:S01]  /*3f60*/  FMNMX.FTZ R14, R79, R14, !PT ;  /* 0x0000000e4f0e7209 */ /* 0x000fe20007810000 */
[----:B------:R-:W-:Y:S01]  /*3f70*/  HGMMA.64x16x16.F32 R48, gdesc[UR48], R48, gsb0 ;  /* 0x00200000303079f0 */ /* 0x000fe20008000830 */
[----:B------:R-:W-:Y:S01]  /*3f80*/  UIADD3 UR50, UR4, 0x906, URZ ;  /* 0x0000090604327890 */ /* 0x000fe2000fffe03f */
[----:B------:R-:W-:Y:S01]  /*3f90*/  FMUL.FTZ R61, R61, UR5 ;  /* 0x000000053d3d7c20 */ /* 0x000fe20008410000 */
[----:B------:R-:W-:Y:S01]  /*3fa0*/  UMOV UR51, 0x40000040 ;  /* 0x4000004000337882 */ /* 0x000fe20000000000 */
[----:B------:R-:W-:Y:S01]  /*3fb0*/  FMUL.FTZ R58, R58, UR5 ;  /* 0x000000053a3a7c20 */ /* 0x000fe20008410000 */
[----:B------:R-:W-:Y:S01]  /*3fc0*/  MUFU.TANH R56, R56 ;  /* 0x0000003800387308 */ /* 0x000fe20000002400 */
[----:B-1----:R-:W-:Y:S01]  /*3fd0*/  FSEL R81, R68, -INF , P2 ;  /* 0xff80000044517808 */ /* 0x002fe20001000000 */
[----:B------:R-:W-:Y:S01]  /*3fe0*/  FMUL.FTZ R59, R59, UR5 ;  /* 0x000000053b3b7c20 */ /* 0x000fe20008410000 */
[----:B------:R-:W-:Y:S01]  /*3ff0*/  FMNMX.FTZ R14, R65, R14, !PT ;  /* 0x0000000e410e7209 */ /* 0x000fe20007810000 */
[----:B------:R-:W-:Y:S01]  /*4000*/  FMUL.FTZ R62, R62, UR5 ;  /* 0x000000053e3e7c20 */ /* 0x000fe20008410000 */
[----:B--2---:R-:W-:Y:S01]  /*4010*/  FSEL R11, R11, -INF , P6 ;  /* 0xff8000000b0b7808 */ /* 0x004fe20003000000 */
[----:B------:R-:W-:Y:S01]  /*4020*/  FMUL.FTZ R63, R63, UR5 ;  /* 0x000000053f3f7c20 */ /* 0x000fe20008410000 */
[----:B------:R-:W-:Y:S01]  /*4030*/  ISETP.GT.AND P6, PT, R66, 0x20, PT ;  /* 0x000000204200780c */ /* 0x000fe20003fc4270 */
[----:B------:R-:W0:Y:S01]  /*4040*/  MUFU.TANH R57, R57 ;  /* 0x0000003900397308 */ /* 0x000e220000002400 */
[----:B---3--:R-:W-:Y:S01]  /*4050*/  FSEL R69, R69, -INF , P3 ;  /* 0xff80000045457808 */ /* 0x008fe20001800000 */
[----:B------:R-:W-:Y:S01]  /*4060*/  IMAD.MOV.U32 R68, RZ, RZ, R119 ;  /* 0x000000ffff447224 */ /* 0x000fe200078e0077 */
[----:B------:R-:W-:-:S02]  /*4070*/  FMNMX.FTZ R20, R81, R14, !PT ;  /* 0x0000000e51147209 */ /* 0x000fc40007810000 */
[----:B------:R-:W-:Y:S02]  /*4080*/  FSEL R13, R13, -INF , P5 ;  /* 0xff8000000d0d7808 */ /* 0x000fe40002800000 */
[C---:B------:R-:W-:Y:S01]  /*4090*/  ISETP.GT.AND P5, PT, R66.reuse, 0x21, PT ;  /* 0x000000214200780c */ /* 0x040fe20003fa4270 */
[----:B------:R1:W2:Y:S01]  /*40a0*/  MUFU.TANH R21, R70 ;  /* 0x0000004600157308 */ /* 0x0002a20000002400 */
[----:B------:R-:W-:Y:S02]  /*40b0*/  FMNMX.FTZ R20, R69, R20, !PT ;  /* 0x0000001445147209 */ /* 0x000fe40007810000 */
[----:B------:R-:W-:Y:S02]  /*40c0*/  FSEL R15, R15, -INF , P4 ;  /* 0xff8000000f0f7808 */ /* 0x000fe40002000000 */
[----:B------:R-:W-:-:S03]  /*40d0*/  ISETP.GT.AND P4, PT, R66, 0x28, PT ;  /* 0x000000284200780c */ /* 0x000fc60003f84270 */
[----:B------:R-:W3:Y:S01]  /*40e0*/  MUFU.TANH R60, R60 ;  /* 0x0000003c003c7308 */ /* 0x000ee20000002400 */
[----:B0-----:R-:W-:Y:S01]  /*40f0*/  FSEL R85, R57, -INF , P5 ;  /* 0xff80000039557808 */ /* 0x001fe20002800000 */
[----:B-1----:R-:W-:-:S06]  /*4100*/  IMAD.MOV.U32 R70, RZ, RZ, R119 ;  /* 0x000000ffff467224 */ /* 0x002fcc00078e0077 */
[----:B------:R-:W0:Y:S01]  /*4110*/  MUFU.TANH R61, R61 ;  /* 0x0000003d003d7308 */ /* 0x000e220000002400 */
[----:B--2---:R-:W-:Y:S02]  /*4120*/  FSEL R21, R21, -INF , P2 ;  /* 0xff80000015157808 */ /* 0x004fe40001000000 */
[----:B------:R-:W-:-:S05]  /*4130*/  ISETP.GT.AND P2, PT, R66, 0x29, PT ;  /* 0x000000294200780c */ /* 0x000fca0003f44270 */
[----:B------:R-:W-:Y:S01]  /*4140*/  MUFU.TANH R58, R58 ;  /* 0x0000003a003a7308 */ /* 0x000fe20000002400 */
[----:B---3--:R-:W-:Y:S01]  /*4150*/  FSEL R87, R60, -INF , P4 ;  /* 0xff8000003c577808 */ /* 0x008fe20002000000 */
[----:B------:R-:W-:Y:S01]  /*4160*/  IMAD.MOV.U32 R60, RZ, RZ, R119 ;  /* 0x000000ffff3c7224 */ /* 0x000fe200078e0077 */
[----:B------:R-:W-:Y:S02]  /*4170*/  WARPGROUP.DEPBAR.LE gsb0, 0x0 ;  /* 0x00008000000079c5 */ /* 0x000fe40000010000 */
[----:B------:R-:W-:Y:S01]  /*4180*/  WARPGROUP.ARRIVE ;  /* 0x00000000000079c5 */ /* 0x000fe20000000000 */
[----:B------:R-:W-:Y:S01]  /*4190*/  FMUL.FTZ R48, R48, UR5 ;  /* 0x0000000530307c20 */ /* 0x000fe20008410000 */
[----:B------:R-:W-:Y:S01]  /*41a0*/  FMUL.FTZ R49, R49, UR5 ;  /* 0x0000000531317c20 */ /* 0x000fe20008410000 */
[----:B------:R-:W-:Y:S01]  /*41b0*/  FMUL.FTZ R52, R52, UR5 ;  /* 0x0000000534347c20 */ /* 0x000fe20008410000 */
[----:B------:R-:W-:Y:S01]  /*41c0*/  MUFU.TANH R59, R59 ;  /* 0x0000003b003b7308 */ /* 0x000fe20000002400 */
[----:B------:R-:W-:Y:S01]  /*41d0*/  FMUL.FTZ R53, R53, UR5 ;  /* 0x0000000535357c20 */ /* 0x000fe20008410000 */
[----:B------:R-:W-:Y:S01]  /*41e0*/  HGMMA.64x16x16.F32 R40, gdesc[UR48], R40, gsb0 ;  /* 0x00200000302879f0 */ /* 0x000fe20008000828 */
[----:B------:R-:W-:Y:S01]  /*41f0*/  UIADD3 UR50, UR4, 0x986, URZ ;  /* 0x0000098604327890 */ /* 0x000fe2000fffe03f */
[----:B------:R-:W-:Y:S01]  /*4200*/  FMUL.FTZ R50, R50, UR5 ;  /* 0x0000000532327c20 */ /* 0x000fe20008410000 */
[----:B------:R-:W-:Y:S01]  /*4210*/  UMOV UR51, 0x40000040 ;  /* 0x4000004000337882 */ /* 0x000fe20000000000 */
[----:B------:R-:W-:Y:S01]  /*4220*/  FMUL.FTZ R51, R51, UR5 ;  /* 0x0000000533337c20 */ /* 0x000fe20008410000 */
[----:B0-----:R-:W-:Y:S01]  /*4230*/  FSEL R89, R61, -INF , P2 ;  /* 0xff8000003d597808 */ /* 0x001fe20001000000 */
[----:B------:R-:W0:Y:S01]  /*4240*/  MUFU.TANH R48, R48 ;  /* 0x0000003000307308 */ /* 0x000e220000002400 */
[----:B------:R-:W-:Y:S01]  /*4250*/  FMUL.FTZ R54, R54, UR5 ;  /* 0x0000000536367c20 */ /* 0x000fe20008410000 */
[----:B------:R-:W-:-:S06]  /*4260*/  FMUL.FTZ R55, R55, UR5 ;  /* 0x0000000537377c20 */ /* 0x000fcc0008410000 */
[----:B------:R-:W1:Y:S08]  /*4270*/  MUFU.TANH R49, R49 ;  /* 0x0000003100317308 */ /* 0x000e700000002400 */
[----:B------:R-:W2:Y:S08]  /*4280*/  MUFU.TANH R62, R62 ;  /* 0x0000003e003e7308 */ /* 0x000eb00000002400 */
[----:B------:R-:W3:Y:S08]  /*4290*/  MUFU.TANH R52, R52 ;  /* 0x0000003400347308 */ /* 0x000ef00000002400 */
[----:B------:R-:W4:Y:S08]  /*42a0*/  MUFU.TANH R63, R63 ;  /* 0x0000003f003f7308 */ /* 0x000f300000002400 */
[----:B------:R-:W5:Y:S01]  /*42b0*/  MUFU.TANH R53, R53 ;  /* 0x0000003500357308 */ /* 0x000f620000002400 */
[----:B------:R-:W-:-:S02]  /*42c0*/  WARPGROUP.DEPBAR.LE gsb0, 0x0 ;  /* 0x00008000000079c5 */ /* 0x000fc40000010000 */
[----:B------:R-:W-:Y:S01]  /*42d0*/  WARPGROUP.ARRIVE ;  /* 0x00000000000079c5 */ /* 0x000fe20000000000 */
[----:B------:R-:W-:Y:S01]  /*42e0*/  FMUL.FTZ R41, R41, UR5 ;  /* 0x0000000529297c20 */ /* 0x000fe20008410000 */
[----:B------:R-:W-:Y:S01]  /*42f0*/  FMUL.FTZ R40, R40, UR5 ;  /* 0x0000000528287c20 */ /* 0x000fe20008410000 */
[----:B------:R-:W-:Y:S02]  /*4300*/  FMUL.FTZ R43, R43, UR5 ;  /* 0x000000052b2b7c20 */ /* 0x000fe40008410000 */
[----:B------:R-:W-:Y:S01]  /*4310*/  MUFU.TANH R50, R50 ;  /* 0x0000003200327308 */ /* 0x000fe20000002400 */
[----:B------:R-:W-:Y:S01]  /*4320*/  FMUL.FTZ R44, R44, UR5 ;  /* 0x000000052c2c7c20 */ /* 0x000fe20008410000 */
[----:B------:R-:W-:Y:S01]  /*4330*/  HGMMA.64x16x16.F32 R32, gdesc[UR48], R32, gsb0 ;  /* 0x00200000302079f0 */ /* 0x000fe20008000820 */
[----:B------:R-:W-:Y:S01]  /*4340*/  UIADD3 UR50, UR4, 0xa06, URZ ;  /* 0x00000a0604327890 */ /* 0x000fe2000fffe03f */
[----:B------:R-:W-:Y:S01]  /*4350*/  FMUL.FTZ R45, R45, UR5 ;  /* 0x000000052d2d7c20 */ /* 0x000fe20008410000 */
[----:B------:R-:W-:Y:S01]  /*4360*/  UMOV UR51, 0x40000040 ;  /* 0x4000004000337882 */ /* 0x000fe20000000000 */
[----:B------:R-:W-:Y:S01]  /*4370*/  FMUL.FTZ R47, R47, UR5 ;  /* 0x000000052f2f7c20 */ /* 0x000fe20008410000 */
[----:B------:R-:W-:Y:S01]  /*4380*/  FMUL.FTZ R42, R42, UR5 ;  /* 0x000000052a2a7c20 */ /* 0x000fe20008410000 */
[----:B------:R0:W-:Y:S01]  /*4390*/  MUFU.TANH R6, R41 ;  /* 0x0000002900067308 */ /* 0x0001e20000002400 */
[----:B------:R-:W-:Y:S01]  /*43a0*/  FMUL.FTZ R46, R46, UR5 ;  /* 0x000000052e2e7c20 */ /* 0x000fe20008410000 */
[----:B------:R-:W-:-:S06]  /*43b0*/  ULDC UR4, c[0x0][0x988] ;  /* 0x0002620000047ab9 */ /* 0x000fcc0000000800 */
[----:B------:R1:W-:Y:S01]  /*43c0*/  MUFU.TANH R8, R43 ;  /* 0x0000002b00087308 */ /* 0x0003e20000002400 */
[----:B0-----:R-:W-:Y:S02]  /*43d0*/  FSEL R41, R71, -INF , P3 ;  /* 0xff80000047297808 */ /* 0x001fe40001800000 */
[----:B------:R-:W-:Y:S01]  /*43e0*/  FSEL R71, R56, -INF , P6 ;  /* 0xff80000038477808 */ /* 0x000fe20003000000 */
[----:B------:R-:W-:Y:S01]  /*43f0*/  IMAD.MOV.U32 R56, RZ, RZ, R119 ;  /* 0x000000ffff387224 */ /* 0x000fe200078e0077 */
[----:B------:R-:W-:Y:S02]  /*4400*/  ISETP.GT.AND P3, PT, R66, 0x30, PT ;  /* 0x000000304200780c */ /* 0x000fe40003f64270 */
[----:B------:R-:W-:Y:S01]  /*4410*/  FMNMX.FTZ R20, R71, R20, !PT ;  /* 0x0000001447147209 */ /* 0x000fe20007810000 */
[----:B------:R-:W0:Y:S01]  /*4420*/  MUFU.TANH R40, R40 ;  /* 0x0000002800287308 */ /* 0x000e220000002400 */
[----:B------:R-:W-:Y:S02]  /*4430*/  FSEL R91, R48, -INF , P3 ;  /* 0xff800000305b7808 */ /* 0x000fe40001800000 */
[----:B------:R-:W-:-:S02]  /*4440*/  FMNMX.FTZ R48, R85, R20, !PT ;  /* 0x0000001455307209 */ /* 0x000fc40007810000 */
[----:B-1----:R-:W-:Y:S01]  /*4450*/  FSEL R43, R58, -INF , P6 ;  /* 0xff8000003a2b7808 */ /* 0x002fe20003000000 */
[----:B------:R-:W-:Y:S01]  /*4460*/  IMAD.MOV.U32 R58, RZ, RZ, R119 ;  /* 0x000000ffff3a7224 */ /* 0x000fe200078e0077 */
[----:B------:R-:W-:Y:S01]  /*4470*/  FMNMX.FTZ R48, R87, R48, !PT ;  /* 0x0000003057307209 */ /* 0x000fe20007810000 */
[----:B------:R-:W1:Y:S01]  /*4480*/  MUFU.TANH R51, R51 ;  /* 0x0000003300337308 */ /* 0x000e620000002400 */
[----:B------:R-:W-:Y:S02]  /*4490*/  ISETP.GT.AND P6, PT, R66, 0x31, PT ;  /* 0x000000314200780c */ /* 0x000fe40003fc4270 */
[----:B------:R-:W-:Y:S02]  /*44a0*/  FMNMX.FTZ R48, R89, R48, !PT ;  /* 0x0000003059307209 */ /* 0x000fe40007810000 */
[----:B------:R-:W-:Y:S02]  /*44b0*/  FSEL R93, R49, -INF , P6 ;  /* 0xff800000315d7808 */ /* 0x000fe40003000000 */
[----:B------:R-:W-:Y:S01]  /*44c0*/  FMNMX.FTZ R48, R91, R48, !PT ;  /* 0x000000305b307209 */ /* 0x000fe20007810000 */
[----:B------:R-:W1:Y:S03]  /*44d0*/  MUFU.TANH R54, R54 ;  /* 0x0000003600367308 */ /* 0x000e660000002400 */
[----:B------:R-:W-:-:S05]  /*44e0*/  FMNMX.FTZ R48, R93, R48, !PT ;  /* 0x000000305d307209 */ /* 0x000fca0007810000 */
[----:B------:R2:W-:Y:S01]  /*44f0*/  MUFU.TANH R9, R45 ;  /* 0x0000002d00097308 */ /* 0x0005e20000002400 */
[----:B------:R-:W-:Y:S02]  /*4500*/  WARPGROUP.DEPBAR.LE gsb0, 0x0 ;  /* 0x00008000000079c5 */ /* 0x000fe40000010000 */
[----:B------:R-:W-:Y:S01]  /*4510*/  WARPGROUP.ARRIVE ;  /* 0x00000000000079c5 */ /* 0x000fe20000000000 */
[----:B------:R-:W-:Y:S01]  /*4520*/  FMUL.FTZ R12, R33, UR5 ;  /* 0x00000005210c7c20 */ /* 0x000fe20008410000 */
[----:B------:R-:W-:-:S03]  /*4530*/  FSEL R33, R59, -INF , P5 ;  /* 0xff8000003b217808 */ /* 0x000fc60002800000 */
[----:B------:R-:W1:Y:S01]  /*4540*/  MUFU.TANH R44, R44 ;  /* 0x0000002c002c7308 */ /* 0x000e620000002400 */
[----:B------:R-:W-:Y:S01]  /*4550*/  ISETP.GT.AND P5, PT, R66, 0x38, PT ;  /* 0x000000384200780c */ /* 0x000fe20003fa4270 */
[----:B------:R-:W-:Y:S01]  /*4560*/  FMUL.FTZ R32, R32, UR5 ;  /* 0x0000000520207c20 */ /* 0x000fe20008410000 */
[----:B------:R-:W-:Y:S01]  /*4570*/  HGMMA.64x16x16.F32 R24, gdesc[UR48], R24, gsb0 ;  /* 0x00200000301879f0 */ /* 0x000fe20008000818 */
[----:B--2---:R-:W-:Y:S01]  /*4580*/  FSEL R45, R62, -INF , P4 ;  /* 0xff8000003e2d7808 */ /* 0x004fe20002000000 */
[----:B------:R-:W-:Y:S01]  /*4590*/  FMUL.FTZ R14, R35, UR5 ;  /* 0x00000005230e7c20 */ /* 0x000fe20008410000 */
[----:B------:R-:W-:Y:S01]  /*45a0*/  ISETP.GT.AND P4, PT, R66, 0x39, PT ;  /* 0x000000394200780c */ /* 0x000fe20003f84270 */
[----:B------:R-:W-:Y:S01]  /*45b0*/  FMUL.FTZ R36, R36, UR5 ;  /* 0x0000000524247c20 */ /* 0x000fe20008410000 */
[----:B---3--:R-:W-:Y:S01]  /*45c0*/  FSEL R95, R52, -INF , P5 ;  /* 0xff800000345f7808 */ /* 0x008fe20002800000 */
[----:B------:R-:W2:Y:S01]  /*45d0*/  MUFU.TANH R55, R55 ;  /* 0x0000003700377308 */ /* 0x000ea20000002400 */
[----:B----4-:R-:W-:Y:S01]  /*45e0*/  FSEL R35, R63, -INF , P2 ;  /* 0xff8000003f237808 */ /* 0x010fe20001000000 */
[----:B------:R-:W-:Y:S01]  /*45f0*/  FMUL.FTZ R20, R37, UR5 ;  /* 0x0000000525147c20 */ /* 0x000fe20008410000 */
[----:B------:R-:W-:Y:S01]  /*4600*/  ISETP.GT.AND P2, PT, R66, 0x40, PT ;  /* 0x000000404200780c */ /* 0x000fe20003f44270 */
[----:B------:R-:W-:Y:S01]  /*4610*/  FMUL.FTZ R34, R34, UR5 ;  /* 0x0000000522227c20 */ /* 0x000fe20008410000 */
[----:B-----5:R-:W-:Y:S01]  /*4620*/  FSEL R97, R53, -INF , P4 ;  /* 0xff80000035617808 */ /* 0x020fe20002000000 */
[----:B------:R-:W-:Y:S01]  /*4630*/  FMUL.FTZ R38, R38, UR5 ;  /* 0x0000000526267c20 */ /* 0x000fe20008410000 */
[----:B------:R-:W-:Y:S01]  /*4640*/  FMNMX.FTZ R48, R95, R48, !PT ;  /* 0x000000305f307209 */ /* 0x000fe20007810000 */
[----:B------:R3:W-:Y:S01]  /*4650*/  MUFU.TANH R10, R47 ;  /* 0x0000002f000a7308 */ /* 0x0007e20000002400 */
[----:B0-----:R-:W-:Y:S01]  /*4660*/  FSEL R99, R40, -INF , P2 ;  /* 0xff80000028637808 */ /* 0x001fe20001000000 */
[----:B------:R-:W-:Y:S01]  /*4670*/  FMUL.FTZ R39, R39, UR5 ;  /* 0x0000000527277c20 */ /* 0x000fe20008410000 */
[----:B------:R-:W-:Y:S01]  /*4680*/  FMNMX.FTZ R48, R97, R48, !PT ;  /* 0x0000003061307209 */ /* 0x000fe20007810000 */
[--C-:B------:R-:W-:Y:S01]  /*4690*/  IMAD.MOV.U32 R62, RZ, RZ, R119.reuse ;  /* 0x000000ffff3e7224 */ /* 0x100fe200078e0077 */
[----:B-1----:R-:W-:Y:S01]  /*46a0*/  FSEL R37, R51, -INF , P6 ;  /* 0xff80000033257808 */ /* 0x002fe20003000000 */
[--C-:B------:R-:W-:Y:S01]  /*46b0*/  IMAD.MOV.U32 R52, RZ, RZ, R119.reuse ;  /* 0x000000ffff347224 */ /* 0x100fe200078e0077 */
[----:B------:R-:W-:Y:S01]  /*46c0*/  ISETP.GT.AND P6, PT, R66, 0x48, PT ;  /* 0x000000484200780c */ /* 0x000fe20003fc4270 */
[----:B------:R-:W0:Y:S01]  /*46d0*/  MUFU.TANH R32, R32 ;  /* 0x0000002000207308 */ /* 0x000e220000002400 */
[----:B---3--:R-:W-:Y:S01]  /*46e0*/  FSEL R47, R50, -INF , P3 ;  /* 0xff800000322f7808 */ /* 0x008fe20001800000 */
[----:B------:R-:W-:Y:S01]  /*46f0*/  IMAD.MOV.U32 R50, RZ, RZ, R119 ;  /* 0x000000ffff327224 */ /* 0x000fe200078e0077 */
[----:B------:R-:W-:-:S02]  /*4700*/  ISETP.GT.AND P3, PT, R66, 0x41, PT ;  /* 0x000000414200780c */ /* 0x000fc40003f64270 */
[----:B------:R-:W-:Y:S02]  /*4710*/  FMNMX.FTZ R48, R99, R48, !PT ;  /* 0x0000003063307209 */ /* 0x000fe40007810000 */
[----:B------:R-:W-:Y:S01]  /*4720*/  FSEL R101, R6, -INF , P3 ;  /* 0xff80000006657808 */ /* 0x000fe20001800000 */
[----:B------:R-:W1:Y:S01]  /*4730*/  MUFU.TANH R42, R42 ;  /* 0x0000002a002a7308 */ /* 0x000e620000002400 */
[----:B------:R-:W-:Y:S01]  /*4740*/  FSEL R49, R54, -INF , P5 ;  /* 0xff80000036317808 */ /* 0x000fe20002800000 */
[--C-:B------:R-:W-:Y:S01]  /*4750*/  IMAD.MOV.U32 R54, RZ, RZ, R119.reuse ;  /* 0x000000ffff367224 */ /* 0x100fe200078e0077 */
[----:B------:R-:W-:Y:S02]  /*4760*/  ISETP.GT.AND P5, PT, R66, 0x49, PT ;  /* 0x000000494200780c */ /* 0x000fe40003fa4270 */
[----:B------:R-:W-:Y:S01]  /*4770*/  FSEL R103, R44, -INF , P6 ;  /* 0xff8000002c677808 */ /* 0x000fe20003000000 */
[----:B------:R-:W-:Y:S01]  /*4780*/  IMAD.MOV.U32 R44, RZ, RZ, R119 ;  /* 0x000000ffff2c7224 */ /* 0x000fe200078e0077 */
[----:B------:R-:W-:Y:S01]  /*4790*/  FMNMX.FTZ R48, R101, R48, !PT ;  /* 0x0000003065307209 */ /* 0x000fe20007810000 */
[----:B------:R-:W3:Y:S01]  /*47a0*/  MUFU.TANH R12, R12 ;  /* 0x0000000c000c7308 */ /* 0x000ee20000002400 */
[----:B--2---:R-:W-:-:S02]  /*47b0*/  FSEL R51, R55, -INF , P4 ;  /* 0xff80000037337808 */ /* 0x004fc40002000000 */
[----:B------:R-:W-:Y:S02]  /*47c0*/  ISETP.GT.AND P4, PT, R66, 0x50, PT ;  /* 0x000000504200780c */ /* 0x000fe40003f84270 */
[----:B------:R-:W-:Y:S02]  /*47d0*/  FSEL R105, R9, -INF , P5 ;  /* 0xff80000009697808 */ /* 0x000fe40002800000 */
[----:B------:R-:W-:Y:S01]  /*47e0*/  FMNMX.FTZ R48, R103, R48, !PT ;  /* 0x0000003067307209 */ /* 0x000fe20007810000 */
[----:B------:R-:W2:Y:S01]  /*47f0*/  MUFU.TANH R46, R46 ;  /* 0x0000002e002e7308 */ /* 0x000ea20000002400 */
[----:B------:R-:W-:Y:S02]  /*4800*/  FSEL R55, R8, -INF , P3 ;  /* 0xff80000008377808 */ /* 0x000fe40001800000 */
[----:B------:R-:W-:Y:S02]  /*4810*/  ISETP.GT.AND P3, PT, R66, 0x51, PT ;  /* 0x000000514200780c */ /* 0x000fe40003f64270 */
[----:B0-----:R-:W-:Y:S01]  /*4820*/  FSEL R107, R32, -INF , P4 ;  /* 0xff800000206b7808 */ /* 0x001fe20002000000 */
[----:B------:R-:W-:-:S02]  /*4830*/  WARPGROUP.DEPBAR.LE gsb0, 0x0 ;  /* 0x00008000000079c5 */ /* 0x000fc40000010000 */
[----:B------:R-:W0:Y:S01]  /*4840*/  MUFU.TANH R36, R36 ;  /* 0x0000002400247308 */ /* 0x000e220000002400 */
[----:B------:R-:W-:Y:S01]  /*4850*/  FMUL.FTZ R24, R24, UR5 ;  /* 0x0000000518187c20 */ /* 0x000fe20008410000 */
[----:B------:R-:W-:Y:S01]  /*4860*/  FMUL.FTZ R6, R25, UR5 ;  /* 0x0000000519067c20 */ /* 0x000fe20008410000 */
[----:B------:R-:W-:Y:S01]  /*4870*/  FMNMX.FTZ R48, R105, R48, !PT ;  /* 0x0000003069307209 */ /* 0x000fe20007810000 */
[----:B------:R-:W-:Y:S01]  /*4880*/  FMUL.FTZ R28, R28, UR5 ;  /* 0x000000051c1c7c20 */ /* 0x000fe20008410000 */
[----:B-1----:R-:W-:Y:S01]  /*4890*/  FSEL R53, R42, -INF , P2 ;  /* 0xff8000002a357808 */ /* 0x002fe20001000000 */
[----:B------:R-:W-:Y:S01]  /*48a0*/  FMUL.FTZ R8, R29, UR5 ;  /* 0x000000051d087c20 */ /* 0x000fe20008410000 */
[----:B------:R-:W-:Y:S01]  /*48b0*/  ISETP.GT.AND P2, PT, R66, 0x58, PT ;  /* 0x000000584200780c */ /* 0x000fe20003f44270 */
[----:B------:R-:W1:Y:S01]  /*48c0*/  MUFU.TANH R20, R20 ;  /* 0x0000001400147308 */ /* 0x000e620000002400 */
[----:B---3--:R-:W-:Y:S01]  /*48d0*/  FSEL R109, R12, -INF , P3 ;  /* 0xff8000000c6d7808 */ /* 0x008fe20001800000 */
[----:B------:R-:W-:Y:S01]  /*48e0*/  FMUL.FTZ R26, R26, UR5 ;  /* 0x000000051a1a7c20 */ /* 0x000fe20008410000 */
[----:B------:R-:W-:Y:S01]  /*48f0*/  FMNMX.FTZ R48, R107, R48, !PT ;  /* 0x000000306b307209 */ /* 0x000fe20007810000 */
[----:B------:R-:W-:Y:S01]  /*4900*/  FMUL.FTZ R30, R30, UR5 ;  /* 0x000000051e1e7c20 */ /* 0x000fe20008410000 */
[----:B--2---:R-:W-:Y:S01]  /*4910*/  FSEL R25, R46, -INF , P6 ;  /* 0xff8000002e197808 */ /* 0x004fe20003000000 */
[----:B------:R-:W-:Y:S01]  /*4920*/  FMUL.FTZ R31, R31, UR5 ;  /* 0x000000051f1f7c20 */ /* 0x000fe20008410000 */
[----:B------:R-:W-:Y:S01]  /*4930*/  ISETP.GT.AND P6, PT, R66, 0x59, PT ;  /* 0x000000594200780c */ /* 0x000fe20003fc4270 */
[----:B------:R-:W2:Y:S01]  /*4940*/  MUFU.TANH R34, R34 ;  /* 0x0000002200227308 */ /* 0x000ea20000002400 */
[----:B0-----:R-:W-:Y:S01]  /*4950*/  FSEL R111, R36, -INF , P2 ;  /* 0xff800000246f7808 */ /* 0x001fe20001000000 */
[----:B------:R0:W-:Y:S01]  /*4960*/  @!P1 SYNCS.ARRIVE.TRANS64.RED.A1T0 RZ, [R0+URZ], RZ ;  /* 0x000000ff00ff99a7 */ /* 0x0001e2000810043f */
[----:B------:R-:W-:Y:S01]  /*4970*/  FMNMX.FTZ R48, R109, R48, !PT ;  /* 0x000000306d307209 */ /* 0x000fe20007810000 */
[----:B------:R-:W-:Y:S01]  /*4980*/  IMAD.MOV.U32 R46, RZ, RZ, R119 ;  /* 0x000000ffff2e7224 */ /* 0x000fe200078e0077 */
[----:B------:R-:W-:-:S02]  /*4990*/  FSEL R29, R10, -INF , P5 ;  /* 0xff8000000a1d7808 */ /* 0x000fc40002800000 */
[----:B------:R-:W-:Y:S01]  /*49a0*/  ISETP.GT.AND P5, PT, R66, 0x60, PT ;  /* 0x000000604200780c */ /* 0x000fe20003fa4270 */
[----:B------:R-:W3:Y:S01]  /*49b0*/  MUFU.TANH R24, R24 ;  /* 0x0000001800187308 */ /* 0x000ee20000002400 */
[----:B-1----:R-:W-:Y:S02]  /*49c0*/  FSEL R113, R20, -INF , P6 ;  /* 0xff80000014717808 */ /* 0x002fe40003000000 */
[----:B------:R-:W-:-:S04]  /*49d0*/  FMNMX.FTZ R48, R111, R48, !PT ;  /* 0x000000306f307209 */ /* 0x000fc80007810000 */
[----:B------:R-:W-:Y:S01]  /*49e0*/  FMNMX.FTZ R48, R113, R48, !PT ;  /* 0x0000003071307209 */ /* 0x000fe20007810000 */
[----:B------:R-:W1:Y:S01]  /*49f0*/  MUFU.TANH R14, R14 ;  /* 0x0000000e000e7308 */ /* 0x000e620000002400 */
[----:B--2---:R-:W-:Y:S02]  /*4a00*/  FSEL R57, R34, -INF , P4 ;  /* 0xff80000022397808 */ /* 0x004fe40002000000 */
[----:B------:R-:W-:-:S05]  /*4a10*/  ISETP.GT.AND P4, PT, R66, 0x61, PT ;  /* 0x000000614200780c */ /* 0x000fca0003f84270 */
[----:B------:R-:W2:Y:S01]  /*4a20*/  MUFU.TANH R6, R6 ;  /* 0x0000000600067308 */ /* 0x000ea20000002400 */
[----:B---3--:R-:W-:-:S04]  /*4a30*/  FSEL R115, R24, -INF , P5 ;  /* 0xff80000018737808 */ /* 0x008fc80002800000 */
[----:B------:R-:W-:-:S03]  /*4a40*/  FMNMX.FTZ R48, R115, R48, !PT ;  /* 0x0000003073307209 */ /* 0x000fc60007810000 */
[----:B------:R-:W3:Y:S01]  /*4a50*/  MUFU.TANH R38, R38 ;  /* 0x0000002600267308 */ /* 0x000ee20000002400 */
[----:B-1----:R-:W-:Y:S02]  /*4a60*/  FSEL R59, R14, -INF , P3 ;  /* 0xff8000000e3b7808 */ /* 0x002fe40001800000 */
[----:B------:R-:W-:Y:S02]  /*4a70*/  ISETP.GT.AND P3, PT, R66, 0x68, PT ;  /* 0x000000684200780c */ /* 0x000fe40003f64270 */
[----:B------:R-:W-:-:S03]  /*4a80*/  FMNMX.FTZ R14, R3, R4, !PT ;  /* 0x00000004030e7209 */ /* 0x000fc60007810000 */
[----:B------:R-:W1:Y:S01]  /*4a90*/  MUFU.TANH R28, R28 ;  /* 0x0000001c001c7308 */ /* 0x000e620000002400 */
[----:B--2---:R-:W-:Y:S01]  /*4aa0*/  FSEL R117, R6, -INF , P4 ;  /* 0xff80000006757808 */ /* 0x004fe20002000000 */
[----:B------:R-:W-:Y:S01]  /*4ab0*/  IMAD.U32 R6, RZ, RZ, UR4 ;  /* 0x00000004ff067e24 */ /* 0x000fe2000f8e00ff */
[----:B------:R-:W-:Y:S02]  /*4ac0*/  FMNMX.FTZ R14, R7, R14, !PT ;  /* 0x0000000e070e7209 */ /* 0x000fe40007810000 */
[----:B------:R-:W-:Y:S02]  /*4ad0*/  FMNMX.FTZ R48, R117, R48, !PT ;  /* 0x0000003075307209 */ /* 0x000fe40007810000 */
[----:B------:R-:W-:Y:S01]  /*4ae0*/  FMNMX.FTZ R14, R11, R14, !PT ;  /* 0x0000000e0b0e7209 */ /* 0x000fe20007810000 */
[----:B------:R-:W2:Y:S01]  /*4af0*/  MUFU.TANH R8, R8 ;  /* 0x0000000800087308 */ /* 0x000ea20000002400 */
[----:B---3--:R-:W-:Y:S02]  /*4b00*/  FSEL R61, R38, -INF , P2 ;  /* 0xff800000263d7808 */ /* 0x008fe40001000000 */
[----:B------:R-:W-:Y:S01]  /*4b10*/  ISETP.GT.AND P2, PT, R66, 0x69, PT ;  /* 0x000000694200780c */ /* 0x000fe20003f44270 */
[----:B------:R-:W-:Y:S01]  /*4b20*/  IMAD.MOV.U32 R66, RZ, RZ, R119 ;  /* 0x000000ffff427224 */ /* 0x000fe200078e0077 */
[----:B------:R-:W-:-:S03]  /*4b30*/  FMNMX.FTZ R14, R13, R14, !PT ;  /* 0x0000000e0d0e7209 */ /* 0x000fc60007810000 */
[----:B------:R-:W3:Y:S01]  /*4b40*/  MUFU.TANH R26, R26 ;  /* 0x0000001a001a7308 */ /* 0x000ee20000002400 */
[----:B-1----:R-:W-:Y:S02]  /*4b50*/  FSEL R121, R28, -INF , P3 ;  /* 0xff8000001c797808 */ /* 0x002fe40001800000 */
[----:B------:R-:W-:Y:S02]  /*4b60*/  FMNMX.FTZ R14, R15, R14, !PT ;  /* 0x0000000e0f0e7209 */ /* 0x000fe40007810000 */
[----:B------:R-:W-:Y:S02]  /*4b70*/  FMNMX.FTZ R48, R121, R48, !PT ;  /* 0x0000003079307209 */ /* 0x000fe40007810000 */
[----:B------:R-:W-:Y:S01]  /*4b80*/  FMNMX.FTZ R14, R21, R14, !PT ;  /* 0x0000000e150e7209 */ /* 0x000fe20007810000 */
[----:B------:R-:W1:Y:S01]  /*4b90*/  MUFU.TANH R30, R30 ;  /* 0x0000001e001e7308 */ /* 0x000e620000002400 */
[----:B--2---:R-:W-:Y:S02]  /*4ba0*/  FSEL R123, R8, -INF , P2 ;  /* 0xff800000087b7808 */ /* 0x004fe40001000000 */
[----:B------:R-:W-:-:S02]  /*4bb0*/  FMNMX.FTZ R14, R41, R14, !PT ;  /* 0x0000000e290e7209 */ /* 0x000fc40007810000 */
[----:B------:R-:W-:Y:S02]  /*4bc0*/  FMNMX.FTZ R48, R123, R48, !PT ;  /* 0x000000307b307209 */ /* 0x000fe40007810000 */
[----:B------:R-:W-:Y:S01]  /*4bd0*/  FMNMX.FTZ R14, R43, R14, !PT ;  /* 0x0000000e2b0e7209 */ /* 0x000fe20007810000 */
[----:B------:R-:W2:Y:S02]  /*4be0*/  MUFU.TANH R12, R31 ;  /* 0x0000001f000c7308 */ /* 0x000ea40000002400 */
[----:B------:R-:W4:Y:S01]  /*4bf0*/  SHFL.BFLY PT, R9, R48, 0x2, 0x1f ;  /* 0x0c401f0030097f89 */ /* 0x000f2200000e0000 */
[----:B------:R-:W-:-:S04]  /*4c00*/  FMNMX.FTZ R14, R33, R14, !PT ;  /* 0x0000000e210e7209 */ /* 0x000fc80007810000 */
[----:B------:R-:W-:-:S04]  /*4c10*/  FMNMX.FTZ R14, R45, R14, !PT ;  /* 0x0000000e2d0e7209 */ /* 0x000fc80007810000 */
[----:B------:R-:W-:-:S04]  /*4c20*/  FMNMX.FTZ R14, R35, R14, !PT ;  /* 0x0000000e230e7209 */ /* 0x000fc80007810000 */
[----:B------:R-:W-:-:S04]  /*4c30*/  FMNMX.FTZ R14, R47, R14, !PT ;  /* 0x0000000e2f0e7209 */ /* 0x000fc80007810000 */
[----:B------:R-:W-:-:S04]  /*4c40*/  FMNMX.FTZ R14, R37, R14, !PT ;  /* 0x0000000e250e7209 */ /* 0x000fc80007810000 */
[----:B------:R-:W-:Y:S02]  /*4c50*/  FMNMX.FTZ R14, R49, R14, !PT ;  /* 0x0000000e310e7209 */ /* 0x000fe40007810000 */
[----:B----4-:R-:W-:Y:S01]  /*4c60*/  FMNMX.FTZ R10, R48, R9, !PT ;  /* 0x00000009300a7209 */ /* 0x010fe20007810000 */
[----:B------:R-:W-:Y:S01]  /*4c70*/  IMAD.MOV.U32 R48, RZ, RZ, R119 ;  /* 0x000000ffff307224 */ /* 0x000fe200078e0077 */
[----:B------:R-:W-:-:S03]  /*4c80*/  FMNMX.FTZ R14, R51, R14, !PT ;  /* 0x0000000e330e7209 */ /* 0x000fc60007810000 */
        /* <DEDUP_REMOVED lines=8> */
[----:B------:R-:W-:Y:S01]  /*4d10*/  FMUL.FTZ R10, R27, UR5 ;  /* 0x000000051b0a7c20 */ /* 0x000fe20008410000 */
[----:B------:R-:W-:Y:S02]  /*4d20*/  FMNMX.FTZ R14, R61, R14, !PT ;  /* 0x0000000e3d0e7209 */ /* 0x000fe40007810000 */
[C---:B------:R-:W-:Y:S01]  /*4d30*/  FSETP.NEU.FTZ.AND P0, PT, R8.reuse, -INF , PT ;  /* 0xff8000000800780b */ /* 0x040fe20003f1d000 */
[----:B------:R-:W-:Y:S02]  /*4d40*/  FMUL.FTZ R9, R8, R6 ;  /* 0x0000000608097220 */ /* 0x000fe40000410000 */
[----:B------:R-:W4:Y:S03]  /*4d50*/  MUFU.TANH R10, R10 ;  /* 0x0000000a000a7308 */ /* 0x000f260000002400 */
[----:B------:R-:W-:-:S02]  /*4d60*/  FSEL R20, R9, RZ, P0 ;  /* 0x000000ff09147208 */ /* 0x000fc40000000000 */
[----:B------:R-:W-:Y:S01]  /*4d70*/  ISETP.NE.AND P0, PT, R80, RZ, PT ;  /* 0x000000ff5000720c */ /* 0x000fe20003f05270 */
[--C-:B------:R-:W-:Y:S02]  /*4d80*/  IMAD.MOV.U32 R80, RZ, RZ, R119.reuse ;  /* 0x000000ffff507224 */ /* 0x100fe400078e0077 */
[----:B------:R5:W0:Y:S01]  /*4d90*/  MUFU.TANH R9, R39 ;  /* 0x0000002700097308 */ /* 0x000a220000002400 */
[-CC-:B------:R-:W-:Y:S01]  /*4da0*/  FFMA.FTZ R200, R67, R6.reuse, -R20.reuse ;  /* 0x0000000643c87223 */ /* 0x180fe20000010814 */
[-CC-:B------:R-:W-:Y:S01]  /*4db0*/  FFMA.FTZ R63, R69, R6.reuse, -R20.reuse ;  /* 0x00000006453f7223 */ /* 0x180fe20000010814 */
[----:B---3--:R-:W-:Y:S01]  /*4dc0*/  FSEL R69, R26, -INF , P5 ;  /* 0xff8000001a457808 */ /* 0x008fe20002800000 */
[-CC-:B------:R-:W-:Y:S01]  /*4dd0*/  FFMA.FTZ R192, R71, R6.reuse, -R20.reuse ;  /* 0x0000000647c07223 */ /* 0x180fe20000010814 */
[-CC-:B------:R-:W-:Y:S01]  /*4de0*/  FFMA.FTZ R27, R73, R6.reuse, -R20.reuse ;  /* 0x00000006491b7223 */ /* 0x180fe20000010814 */
[----:B-1----:R-:W-:Y:S01]  /*4df0*/  FSEL R73, R30, -INF , P3 ;  /* 0xff8000001e497808 */ /* 0x002fe20001800000 */
[-CC-:B------:R-:W-:Y:S01]  /*4e00*/  FFMA.FTZ R202, R75, R6.reuse, -R20.reuse ;  /* 0x000000064bca7223 */ /* 0x180fe20000010814 */
[----:B--2---:R-:W-:Y:S01]  /*4e10*/  FSEL R75, R12, -INF , P2 ;  /* 0xff8000000c4b7808 */ /* 0x004fe20001000000 */
[----:B------:R-:W-:Y:S01]  /*4e20*/  MUFU.EX2 R200, R200 ;  /* 0x000000c800c87308 */ /* 0x000fe20000000800 */
[----:B----4-:R-:W-:Y:S01]  /*4e30*/  FSEL R71, R10, -INF , P4 ;  /* 0xff8000000a477808 */ /* 0x010fe20002000000 */
[-CC-:B------:R-:W-:Y:S01]  /*4e40*/  FFMA.FTZ R31, R77, R6.reuse, -R20.reuse ;  /* 0x000000064d1f7223 */ /* 0x180fe20000010814 */
[-CC-:B------:R-:W-:Y:S01]  /*4e50*/  FFMA.FTZ R196, R79, R6.reuse, -R20.reuse ;  /* 0x000000064fc47223 */ /* 0x180fe20000010814 */
[-CC-:B-----5:R-:W-:Y:S01]  /*4e60*/  FFMA.FTZ R39, R65, R6.reuse, -R20.reuse ;  /* 0x0000000641277223 */ /* 0x1a0fe20000010814 */
[-CC-:B------:R-:W-:Y:S01]  /*4e70*/  FFMA.FTZ R198, R81, R6.reuse, -R20.reuse ;  /* 0x0000000651c67223 */ /* 0x180fe20000010814 */
[-CC-:B------:R-:W-:Y:S01]  /*4e80*/  FFMA.FTZ R65, R85, R6.reuse, -R20.reuse ;  /* 0x0000000655417223 */ /* 0x180fe20000010814 */
[-CC-:B------:R-:W-:Y:S01]  /*4e90*/  FFMA.FTZ R194, R87, R6.reuse, -R20.reuse ;  /* 0x0000000657c27223 */ /* 0x180fe20000010814 */
[----:B0-----:R-:W-:Y:S01]  /*4ea0*/  FSEL R67, R9, -INF , P6 ;  /* 0xff80000009437808 */ /* 0x001fe20003000000 */
        /* <DEDUP_REMOVED lines=8> */
[----:B------:R-:W1:Y:S01]  /*4f30*/  MUFU.EX2 R202, R202 ;  /* 0x000000ca00ca7308 */ /* 0x000e620000000800 */
[-CC-:B------:R-:W-:Y:S01]  /*4f40*/  FFMA.FTZ R99, R99, R6.reuse, -R20.reuse ;  /* 0x0000000663637223 */ /* 0x180fe20000010814 */
[--C-:B------:R-:W-:Y:S01]  /*4f50*/  FFMA.FTZ R101, R101, R6, -R20.reuse ;  /* 0x0000000665657223 */ /* 0x100fe20000010814 */
[----:B------:R-:W-:Y:S01]  /*4f60*/  FMNMX.FTZ R14, R71, R14, !PT ;  /* 0x0000000e470e7209 */ /* 0x000fe20007810000 */
[-CC-:B------:R-:W-:Y:S01]  /*4f70*/  FFMA.FTZ R103, R103, R6.reuse, -R20.reuse ;  /* 0x0000000667677223 */ /* 0x180fe20000010814 */
[-CC-:B------:R-:W-:Y:S01]  /*4f80*/  FFMA.FTZ R105, R105, R6.reuse, -R20.reuse ;  /* 0x0000000669697223 */ /* 0x180fe20000010814 */
[--C-:B------:R-:W-:Y:S01]  /*4f90*/  FFMA.FTZ R107, R107, R6, -R20.reuse ;  /* 0x000000066b6b7223 */ /* 0x100fe20000010814 */
[----:B------:R-:W-:Y:S01]  /*4fa0*/  FMNMX.FTZ R14, R73, R14, !PT ;  /* 0x0000000e490e7209 */ /* 0x000fe20007810000 */
[----:B------:R-:W2:Y:S01]  /*4fb0*/  MUFU.EX2 R31, R31 ;  /* 0x0000001f001f7308 */ /* 0x000ea20000000800 */
[-CC-:B------:R-:W-:Y:S01]  /*4fc0*/  FFMA.FTZ R109, R109, R6.reuse, -R20.reuse ;  /* 0x000000066d6d7223 */ /* 0x180fe20000010814 */
[--C-:B------:R-:W-:Y:S01]  /*4fd0*/  FFMA.FTZ R111, R111, R6, -R20.reuse ;  /* 0x000000066f6f7223 */ /* 0x100fe20000010814 */
[----:B------:R-:W-:Y:S01]  /*4fe0*/  FMNMX.FTZ R14, R75, R14, !PT ;  /* 0x0000000e4b0e7209 */ /* 0x000fe20007810000 */
[-CC-:B------:R-:W-:Y:S01]  /*4ff0*/  FFMA.FTZ R113, R113, R6.reuse, -R20.reuse ;  /* 0x0000000671717223 */ /* 0x180fe20000010814 */
[-CC-:B------:R-:W-:Y:S01]  /*5000*/  FFMA.FTZ R115, R115, R6.reuse, -R20.reuse ;  /* 0x0000000673737223 */ /* 0x180fe20000010814 */
[-CC-:B------:R-:W-:Y:S01]  /*5010*/  FFMA.FTZ R117, R117, R6.reuse, -R20.reuse ;  /* 0x0000000675757223 */ /* 0x180fe20000010814 */
[-CC-:B------:R-:W-:Y:S01]  /*5020*/  FFMA.FTZ R121, R121, R6.reuse, -R20.reuse ;  /* 0x0000000679797223 */ /* 0x180fe20000010814 */
[----:B------:R-:W3:Y:S01]  /*5030*/  SHFL.BFLY PT, R9, R14, 0x2, 0x1f ;  /* 0x0c401f000e097f89 */ /* 0x000ee200000e0000 */
[----:B------:R-:W4:Y:S01]  /*5040*/  MUFU.EX2 R196, R196 ;  /* 0x000000c400c47308 */ /* 0x000f220000000800 */
[----:B------:R-:W-:Y:S01]  /*5050*/  FFMA.FTZ R20, R123, R6, -R20 ;  /* 0x000000067b147223 */ /* 0x000fe20000010814 */
[--C-:B------:R-:W-:Y:S01]  /*5060*/  IMAD.MOV.U32 R87, RZ, RZ, R119.reuse ;  /* 0x000000ffff577224 */ /* 0x100fe200078e0077 */
[----:B------:R-:W-:Y:S01]  /*5070*/  MOV R79, R119 ;  /* 0x00000077004f7202 */ /* 0x000fe20000000f00 */
[----:B------:R-:W-:-:S02]  /*5080*/  IMAD.MOV.U32 R85, RZ, RZ, R119 ;  /* 0x000000ffff557224 */ /* 0x000fc400078e0077 */
[--C-:B------:R-:W-:Y:S02]  /*5090*/  IMAD.MOV.U32 R81, RZ, RZ, R119.reuse ;  /* 0x000000ffff517224 */ /* 0x100fe400078e0077 */
[----:B------:R-:W-:Y:S01]  /*50a0*/  MUFU.EX2 R39, R39 ;  /* 0x0000002700277308 */ /* 0x000fe20000000800 */
[----:B------:R-:W-:-:S07]  /*50b0*/  IMAD.MOV.U32 R77, RZ, RZ, R119 ;  /* 0x000000ffff4d7224 */ /* 0x000fce00078e0077 */
[----:B------:R-:W-:Y:S01]  /*50c0*/  MUFU.EX2 R198, R198 ;  /* 0x000000c600c67308 */ /* 0x000fe20000000800 */
[----:B---3--:R-:W-:-:S07]  /*50d0*/  FMNMX.FTZ R10, R14, R9, !PT ;  /* 0x000000090e0a7209 */ /* 0x008fce0007810000 */
[----:B------:R-:W-:Y:S01]  /*50e0*/  MUFU.EX2 R63, R63 ;  /* 0x0000003f003f7308 */ /* 0x000fe20000000800 */
[----:B------:R-:W3:Y:S07]  /*50f0*/  SHFL.BFLY PT, R9, R10, 0x1, 0x1f ;  /* 0x0c201f000a097f89 */ /* 0x000eee00000e0000 */
[----:B------:R-:W-:Y:S08]  /*5100*/  MUFU.EX2 R192, R192 ;  /* 0x000000c000c07308 */ /* 0x000ff00000000800 */
[----:B------:R-:W-:Y:S08]  /*5110*/  MUFU.EX2 R65, R65 ;  /* 0x0000004100417308 */ /* 0x000ff00000000800 */
[----:B------:R-:W-:Y:S01]  /*5120*/  MUFU.EX2 R194, R194 ;  /* 0x000000c200c27308 */ /* 0x000fe20000000800 */
[----:B---3--:R-:W-:-:S04]  /*5130*/  FMNMX.FTZ R9, R10, R9, !PT ;  /* 0x000000090a097209 */ /* 0x008fc80007810000 */
[C---:B------:R-:W-:Y:S01]  /*5140*/  FSETP.NEU.FTZ.AND P2, PT, R9.reuse, -INF , PT ;  /* 0xff8000000900780b */ /* 0x040fe20003f5d000 */
[-C--:B------:R-:W-:Y:S02]  /*5150*/  FMUL.FTZ R10, R9, R6.reuse ;  /* 0x00000006090a7220 */ /* 0x080fe40000410000 */
[----:B------:R-:W-:Y:S03]  /*5160*/  MUFU.EX2 R89, R89 ;  /* 0x0000005900597308 */ /* 0x000fe60000000800 */
[----:B------:R-:W-:Y:S02]  /*5170*/  FSEL R10, R10, RZ, P2 ;  /* 0x000000ff0a0a7208 */ /* 0x000fe40001000000 */
        /* <DEDUP_REMOVED lines=19> */
[----:B0-----:R-:W-:Y:S01]  /*52b0*/  FADD.FTZ R11, R200, R27 ;  /* 0x0000001bc80b7221 */ /* 0x001fe20000010000 */
[-CC-:B------:R-:W-:Y:S01]  /*52c0*/  FFMA.FTZ R49, R49, R6.reuse, -R10.reuse ;  /* 0x0000000631317223 */ /* 0x180fe2000001080a */
[-CC-:B------:R-:W-:Y:S01]  /*52d0*/  FFMA.FTZ R51, R51, R6.reuse, -R10.reuse ;  /* 0x0000000633337223 */ /* 0x180fe2000001080a */
[-CC-:B------:R-:W-:Y:S01]  /*52e0*/  FFMA.FTZ R53, R53, R6.reuse, -R10.reuse ;  /* 0x0000000635357223 */ /* 0x180fe2000001080a */
[-CC-:B------:R-:W-:Y:S01]  /*52f0*/  FFMA.FTZ R55, R55, R6.reuse, -R10.reuse ;  /* 0x0000000637377223 */ /* 0x180fe2000001080a */
[-CC-:B------:R-:W-:Y:S01]  /*5300*/  FFMA.FTZ R25, R25, R6.reuse, -R10.reuse ;  /* 0x0000000619197223 */ /* 0x180fe2000001080a */
[-CC-:B------:R-:W-:Y:S01]  /*5310*/  FFMA.FTZ R29, R29, R6.reuse, -R10.reuse ;  /* 0x000000061d1d7223 */ /* 0x180fe2000001080a */
[----:B------:R1:W0:Y:S01]  /*5320*/  MUFU.EX2 R12, R4 ;  /* 0x00000004000c7308 */ /* 0x0002220000000800 */
[-CC-:B------:R-:W-:Y:S01]  /*5330*/  FFMA.FTZ R57, R57, R6.reuse, -R10.reuse ;  /* 0x0000000639397223 */ /* 0x180fe2000001080a */
[-CC-:B------:R-:W-:Y:S01]  /*5340*/  FFMA.FTZ R59, R59, R6.reuse, -R10.reuse ;  /* 0x000000063b3b7223 */ /* 0x180fe2000001080a */
[-CC-:B------:R-:W-:Y:S01]  /*5350*/  FFMA.FTZ R61, R61, R6.reuse, -R10.reuse ;  /* 0x000000063d3d7223 */ /* 0x180fe2000001080a */
[-CC-:B------:R-:W-:Y:S01]  /*5360*/  FFMA.FTZ R67, R67, R6.reuse, -R10.reuse ;  /* 0x0000000643437223 */ /* 0x180fe2000001080a */
[-CC-:B------:R-:W-:Y:S01]  /*5370*/  FFMA.FTZ R69, R69, R6.reuse, -R10.reuse ;  /* 0x0000000645457223 */ /* 0x180fe2000001080a */
[-CC-:B------:R-:W-:Y:S01]  /*5380*/  FFMA.FTZ R71, R71, R6.reuse, -R10.reuse ;  /* 0x0000000647477223 */ /* 0x180fe2000001080a */
[-CC-:B------:R-:W-:Y:S01]  /*5390*/  FFMA.FTZ R73, R73, R6.reuse, -R10.reuse ;  /* 0x0000000649497223 */ /* 0x180fe2000001080a */
[----:B------:R-:W3:Y:S01]  /*53a0*/  MUFU.EX2 R7, R7 ;  /* 0x0000000700077308 */ /* 0x000ee20000000800 */
[----:B-1----:R-:W-:Y:S01]  /*53b0*/  FADD.FTZ R4, R202, R11 ;  /* 0x0000000bca047221 */ /* 0x002fe20000010000 */
[----:B------:R-:W-:Y:S01]  /*53c0*/  FFMA.FTZ R75, R75, R6, -R10 ;  /* 0x000000064b4b7223 */ /* 0x000fe2000001080a */
[----:B------:R-:W-:Y:S01]  /*53d0*/  F2FP.F16.F32.PACK_AB R200, R27, R200 ;  /* 0x000000c81bc8723e */ /* 0x000fe200000000ff */
[----:B------:R-:W-:-:S02]  /*53e0*/  IMAD.MOV.U32 R27, RZ, RZ, R119 ;  /* 0x000000ffff1b7224 */ /* 0x000fc400078e0077 */
[C---:B--2---:R-:W-:Y:S01]  /*53f0*/  FADD.FTZ R11, R31.reuse, R4 ;  /* 0x000000041f0b7221 */ /* 0x044fe20000010000 */
[----:B------:R-:W-:Y:S01]  /*5400*/  F2FP.F16.F32.PACK_AB R202, R31, R202 ;  /* 0x000000ca1fca723e */ /* 0x000fe200000000ff */
[----:B------:R-:W1:Y:S02]  /*5410*/  MUFU.EX2 R13, R13 ;  /* 0x0000000d000d7308 */ /* 0x000e640000000800 */
[----:B----4-:R-:W-:Y:S01]  /*5420*/  FADD.FTZ R4, R196, R11 ;  /* 0x0000000bc4047221 */ /* 0x010fe20000010000 */
[----:B0-----:R-:W-:Y:S02]  /*5430*/  F2FP.F16.F32.PACK_AB R201, R12, R3 ;  /* 0x000000030cc9723e */ /* 0x001fe400000000ff */
[C---:B------:R-:W-:Y:S01]  /*5440*/  F2FP.F16.F32.PACK_AB R196, R39.reuse, R196 ;  /* 0x000000c427c4723e */ /* 0x040fe200000000ff */
[----:B------:R-:W-:Y:S01]  /*5450*/  FADD.FTZ R11, R39, R4 ;  /* 0x00000004270b7221 */ /* 0x000fe20000010000 */
[----:B------:R-:W-:Y:S01]  /*5460*/  FADD.FTZ R4, R3, R12 ;  /* 0x0000000c03047221 */ /* 0x000fe20000010000 */
[----:B------:R-:W-:Y:S01]  /*5470*/  IMAD.MOV.U32 R39, RZ, RZ, R119 ;  /* 0x000000ffff277224 */ /* 0x000fe200078e0077 */
[----:B------:R0:W2:Y:S01]  /*5480*/  MUFU.EX2 R24, R15 ;  /* 0x0000000f00187308 */ /* 0x0000a20000000800 */
[----:B------:R-:W-:Y:S01]  /*5490*/  FADD.FTZ R36, R198, R11 ;  /* 0x0000000bc6247221 */ /* 0x000fe20000010000 */
[----:B---3--:R-:W-:Y:S01]  /*54a0*/  FADD.FTZ R11, R7, R4 ;  /* 0x00000004070b7221 */ /* 0x008fe20000010000 */
[C---:B------:R-:W-:Y:S01]  /*54b0*/  F2FP.F16.F32.PACK_AB R203, R14.reuse, R7 ;  /* 0x000000070ecb723e */ /* 0x040fe200000000ff */
[----:B------:R-:W-:Y:S01]  /*54c0*/  IMAD.MOV.U32 R7, RZ, RZ, 0x3f800000 ;  /* 0x3f800000ff077424 */ /* 0x000fe200078e00ff */
[C---:B------:R-:W-:Y:S01]  /*54d0*/  F2FP.F16.F32.PACK_AB R198, R63.reuse, R198 ;  /* 0x000000c63fc6723e */ /* 0x040fe200000000ff */
[----:B------:R-:W-:Y:S01]  /*54e0*/  FADD.FTZ R4, R14, R11 ;  /* 0x0000000b0e047221 */ /* 0x000fe20000010000 */
[----:B------:R-:W-:Y:S01]  /*54f0*/  MOV R31, R119 ;  /* 0x00000077001f7202 */ /* 0x000fe20000000f00 */
[----:B------:R-:W3:Y:S01]  /*5500*/  MUFU.EX2 R21, R21 ;  /* 0x0000001500157308 */ /* 0x000ee20000000800 */
[----:B0-----:R-:W-:Y:S01]  /*5510*/  FADD.FTZ R15, R63, R36 ;  /* 0x000000243f0f7221 */ /* 0x001fe20000010000 */
[----:B-1----:R-:W-:Y:S01]  /*5520*/  FADD.FTZ R11, R13, R4 ;  /* 0x000000040d0b7221 */ /* 0x002fe20000010000 */
[----:B------:R-:W-:-:S02]  /*5530*/  IMAD.MOV.U32 R63, RZ, RZ, R119 ;  /* 0x000000ffff3f7224 */ /* 0x000fc400078e0077 */
[----:B------:R-:W-:Y:S01]  /*5540*/  FADD.FTZ R38, R192, R15 ;  /* 0x0000000fc0267221 */ /* 0x000fe20000010000 */
[C---:B------:R-:W-:Y:S02]  /*5550*/  F2FP.F16.F32.PACK_AB R192, R65.reuse, R192 ;  /* 0x000000c041c0723e */ /* 0x040fe400000000ff */
[----:B------:R0:W1:Y:S01]  /*5560*/  MUFU.EX2 R26, R41 ;  /* 0x00000029001a7308 */ /* 0x0000620000000800 */
[----:B------:R-:W-:Y:S01]  /*5570*/  FADD.FTZ R15, R65, R38 ;  /* 0x00000026410f7221 */ /* 0x000fe20000010000 */
[C---:B--2---:R-:W-:Y:S01]  /*5580*/  FADD.FTZ R4, R24.reuse, R11 ;  /* 0x0000000b18047221 */ /* 0x044fe20000010000 */
[----:B------:R-:W-:Y:S01]  /*5590*/  F2FP.F16.F32.PACK_AB R197, R24, R13 ;  /* 0x0000000d18c5723e */ /* 0x000fe200000000ff */
[----:B------:R-:W-:Y:S02]  /*55a0*/  IMAD.MOV.U32 R65, RZ, RZ, R119 ;  /* 0x000000ffff417224 */ /* 0x000fe400078e0077 */
[----:B------:R-:W-:Y:S01]  /*55b0*/  FADD.FTZ R38, R194, R15 ;  /* 0x0000000fc2267221 */ /* 0x000fe20000010000 */
[----:B------:R-:W-:Y:S01]  /*55c0*/  F2FP.F16.F32.PACK_AB R194, R89, R194 ;  /* 0x000000c259c2723e */ /* 0x000fe200000000ff */
[--C-:B------:R-:W-:Y:S01]  /*55d0*/  IMAD.MOV.U32 R24, RZ, RZ, R119.reuse ;  /* 0x000000ffff187224 */ /* 0x100fe200078e0077 */
[----:B------:R-:W2:Y:S01]  /*55e0*/  MUFU.EX2 R43, R43 ;  /* 0x0000002b002b7308 */ /* 0x000ea20000000800 */
[----:B---3--:R-:W-:Y:S01]  /*55f0*/  FADD.FTZ R11, R21, R4 ;  /* 0x00000004150b7221 */ /* 0x008fe20000010000 */
[----:B------:R-:W-:Y:S01]  /*5600*/  FADD.FTZ R40, R89, R38 ;  /* 0x0000002659287221 */ /* 0x000fe20000010000 */
[----:B------:R-:W-:-:S02]  /*5610*/  IMAD.MOV.U32 R89, RZ, RZ, R119 ;  /* 0x000000ffff597224 */ /* 0x000fc400078e0077 */
[----:B0-----:R-:W-:Y:S02]  /*5620*/  IMAD.MOV.U32 R41, RZ, RZ, R119 ;  /* 0x000000ffff297224 */ /* 0x001fe400078e0077 */
[----:B------:R-:W-:Y:S01]  /*5630*/  FADD.FTZ R15, R91, R40 ;  /* 0x000000285b0f7221 */ /* 0x000fe20000010000 */
[----:B------:R0:W3:Y:S01]  /*5640*/  MUFU.EX2 R188, R93 ;  /* 0x0000005d00bc7308 */ /* 0x0000e20000000800 */
[C---:B-1----:R-:W-:Y:S01]  /*5650*/  FADD.FTZ R4, R26.reuse, R11 ;  /* 0x0000000b1a047221 */ /* 0x042fe20000010000 */
[----:B------:R-:W-:Y:S01]  /*5660*/  F2FP.F16.F32.PACK_AB R199, R26, R21 ;  /* 0x000000151ac7723e */ /* 0x000fe200000000ff */
[----:B------:R-:W-:-:S05]  /*5670*/  IMAD.MOV.U32 R26, RZ, RZ, R119 ;  /* 0x000000ffff1a7224 */ /* 0x000fca00078e0077 */
[----:B------:R1:W4:Y:S01]  /*5680*/  MUFU.EX2 R28, R33 ;  /* 0x00000021001c7308 */ /* 0x0003220000000800 */
[----:B--2---:R-:W-:Y:S01]  /*5690*/  FADD.FTZ R11, R43, R4 ;  /* 0x000000042b0b7221 */ /* 0x004fe20000010000 */
[----:B0-----:R-:W-:-:S06]  /*56a0*/  IMAD.MOV.U32 R93, RZ, RZ, R119 ;  /* 0x000000ffff5d7224 */ /* 0x001fcc00078e0077 */
[----:B------:R-:W0:Y:S01]  /*56b0*/  MUFU.EX2 R95, R95 ;  /* 0x0000005f005f7308 */ /* 0x000e220000000800 */
[C---:B---3--:R-:W-:Y:S01]  /*56c0*/  FADD.FTZ R4, R188.reuse, R15 ;  /* 0x0000000fbc047221 */ /* 0x048fe20000010000 */
[----:B------:R-:W-:Y:S01]  /*56d0*/  F2FP.F16.F32.PACK_AB R188, R188, R91 ;  /* 0x0000005bbcbc723e */ /* 0x000fe200000000ff */
[----:B-1----:R-:W-:Y:S01]  /*56e0*/  IMAD.MOV.U32 R33, RZ, RZ, R119 ;  /* 0x000000ffff217224 */ /* 0x002fe200078e0077 */
[----:B------:R-:W-:-:S04]  /*56f0*/  MOV R91, R119 ;  /* 0x00000077005b7202 */ /* 0x000fc80000000f00 */
[----:B------:R-:W1:Y:S01]  /*5700*/  MUFU.EX2 R45, R45 ;  /* 0x0000002d002d7308 */ /* 0x000e620000000800 */
[C---:B----4-:R-:W-:Y:S01]  /*5710*/  FADD.FTZ R0, R28.reuse, R11 ;  /* 0x0000000b1c007221 */ /* 0x050fe20000010000 */
[----:B------:R-:W-:Y:S01]  /*5720*/  F2FP.F16.F32.PACK_AB R193, R28, R43 ;  /* 0x0000002b1cc1723e */ /* 0x000fe200000000ff */
[----:B------:R-:W-:Y:S01]  /*5730*/  IMAD.MOV.U32 R28, RZ, RZ, R119 ;  /* 0x000000ffff1c7224 */ /* 0x000fe200078e0077 */
[----:B------:R-:W-:-:S04]  /*5740*/  MOV R43, R119 ;  /* 0x00000077002b7202 */ /* 0x000fc80000000f00 */
        /* <DEDUP_REMOVED lines=8> */
[--C-:B------:R-:W-:Y:S02]  /*57d0*/  IMAD.MOV.U32 R95, RZ, RZ, R119.reuse ;  /* 0x000000ffff5f7224 */ /* 0x100fe400078e0077 */
[----:B0-----:R-:W-:-:S03]  /*57e0*/  IMAD.MOV.U32 R35, RZ, RZ, R119 ;  /* 0x000000ffff237224 */ /* 0x001fc600078e0077 */
        /* <DEDUP_REMOVED lines=13> */
[--C-:B------:R-:W-:Y:S02]  /*58c0*/  IMAD.MOV.U32 R99, RZ, RZ, R119.reuse ;  /* 0x000000ffff637224 */ /* 0x100fe400078e0077 */
[----:B-1----:R-:W-:-:S03]  /*58d0*/  IMAD.MOV.U32 R37, RZ, RZ, R119 ;  /* 0x000000ffff257224 */ /* 0x002fc600078e0077 */
        /* <DEDUP_REMOVED lines=28> */
[----:B------:R-:W-:Y:S01]  /*5aa0*/  IMAD.MOV.U32 R107, RZ, RZ, R119 ;  /* 0x000000ffff6b7224 */ /* 0x000fe200078e0077 */
[----:B-1----:R-:W-:-:S04]  /*5ab0*/  MOV R55, R119 ;  /* 0x0000007700377202 */ /* 0x002fc80000000f00 */
        /* <DEDUP_REMOVED lines=33> */
[----:B------:R-:W-:Y:S02]  /*5cd0*/  IMAD.MOV.U32 R0, RZ, RZ, 0x3f800000 ;  /* 0x3f800000ff007424 */ /* 0x000fe400078e00ff */
[----:B------:R-:W-:-:S03]  /*5ce0*/  IMAD.MOV.U32 R57, RZ, RZ, R119 ;  /* 0x000000ffff397224 */ /* 0x000fc600078e0077 */
[----:B------:R-:W2:Y:S01]  /*5cf0*/  MUFU.EX2 R20, R20 ;  /* 0x0000001400147308 */ /* 0x000ea20000000800 */
[----:B0-----:R-:W-:Y:S01]  /*5d00*/  FADD.FTZ R15, R121, R42 ;  /* 0x0000002a790f7221 */ /* 0x001fe20000010000 */
[----:B------:R-:W-:-:S06]  /*5d10*/  IMAD.MOV.U32 R42, RZ, RZ, R119 ;  /* 0x000000ffff2a7224 */ /* 0x000fcc00078e0077 */
[----:B------:R0:W3:Y:S01]  /*5d20*/  MUFU.EX2 R10, R67 ;  /* 0x00000043000a7308 */ /* 0x0000e20000000800 */
[----:B-1----:R-:W-:-:S07]  /*5d30*/  FADD.FTZ R11, R61, R4 ;  /* 0x000000043d0b7221 */ /* 0x002fce0000010000 */
[----:B------:R-:W1:Y:S01]  /*5d40*/  MUFU.EX2 R69, R69 ;  /* 0x0000004500457308 */ /* 0x000e620000000800 */
[C---:B--2---:R-:W-:Y:S01]  /*5d50*/  FADD.FTZ R4, R20.reuse, R15 ;  /* 0x0000000f14047221 */ /* 0x044fe20000010000 */
[----:B------:R-:W-:Y:S02]  /*5d60*/  F2FP.F16.F32.PACK_AB R178, R20, R121 ;  /* 0x0000007914b2723e */ /* 0x000fe400000000ff */
[----:B0-----:R-:W-:-:S04]  /*5d70*/  MOV R67, R119 ;  /* 0x0000007700437202 */ /* 0x001fc80000000f00 */
[----:B------:R0:W2:Y:S01]  /*5d80*/  MUFU.EX2 R40, R71 ;  /* 0x0000004700287308 */ /* 0x0000a20000000800 */
[C---:B---3--:R-:W-:Y:S01]  /*5d90*/  FADD.FTZ R20, R10.reuse, R11 ;  /* 0x0000000b0a147221 */ /* 0x048fe20000010000 */
[----:B------:R-:W-:Y:S01]  /*5da0*/  F2FP.F16.F32.PACK_AB R183, R10, R61 ;  /* 0x0000003d0ab7723e */ /* 0x000fe200000000ff */
[----:B------:R-:W-:-:S05]  /*5db0*/  IMAD.MOV.U32 R61, RZ, RZ, R119 ;  /* 0x000000ffff3d7224 */ /* 0x000fca00078e0077 */
[----:B------:R-:W3:Y:S01]  /*5dc0*/  MUFU.EX2 R73, R73 ;  /* 0x0000004900497308 */ /* 0x000ee20000000800 */
[----:B-1----:R-:W-:Y:S01]  /*5dd0*/  FADD.FTZ R3, R69, R20 ;  /* 0x0000001445037221 */ /* 0x002fe20000010000 */
[----:B0-----:R-:W-:-:S06]  /*5de0*/  IMAD.MOV.U32 R71, RZ, RZ, R119 ;  /* 0x000000ffff477224 */ /* 0x001fcc00078e0077 */
[----:B------:R0:W1:Y:S01]  /*5df0*/  MUFU.EX2 R12, R75 ;  /* 0x0000004b000c7308 */ /* 0x0000620000000800 */
[C---:B--2---:R-:W-:Y:S01]  /*5e00*/  FADD.FTZ R14, R40.reuse, R3 ;  /* 0x00000003280e7221 */ /* 0x044fe20000010000 */
[----:B------:R-:W-:Y:S01]  /*5e10*/  F2FP.F16.F32.PACK_AB R177, R40, R69 ;  /* 0x0000004528b1723e */ /* 0x000fe200000000ff */
[--C-:B------:R-:W-:Y:S02]  /*5e20*/  IMAD.MOV.U32 R69, RZ, RZ, R119.reuse ;  /* 0x000000ffff457224 */ /* 0x100fe400078e0077 */
[--C-:B------:R-:W-:Y:S02]  /*5e30*/  IMAD.MOV.U32 R40, RZ, RZ, R119.reuse ;  /* 0x000000ffff287224 */ /* 0x100fe400078e0077 */
[----:B---3--:R-:W-:Y:S01]  /*5e40*/  FADD.FTZ R3, R73, R14 ;  /* 0x0000000e49037221 */ /* 0x008fe20000010000 */
[----:B0-----:R-:W-:Y:S01]  /*5e50*/  IMAD.MOV.U32 R75, RZ, RZ, R119 ;  /* 0x000000ffff4b7224 */ /* 0x001fe200078e0077 */
[C---:B-1----:R-:W-:Y:S02]  /*5e60*/  F2FP.F16.F32.PACK_AB R179, R12.reuse, R73 ;  /* 0x000000490cb3723e */ /* 0x042fe400000000ff */
[----:B------:R-:W-:Y:S01]  /*5e70*/  FADD.FTZ R3, R12, R3 ;  /* 0x000000030c037221 */ /* 0x000fe20000010000 */
[----:B------:R-:W-:Y:S01]  /*5e80*/  IMAD.MOV.U32 R73, RZ, RZ, R119 ;  /* 0x000000ffff497224 */ /* 0x000fe200078e0077 */
[----:B------:R-:W-:Y:S06]  /*5e90*/  @!P2 BRA `(.L_x_3820) ;  /* 0x00000044005ca947 */ /* 0x000fec0003800000 */
[----:B------:R-:W-:Y:S01]  /*5ea0*/  R2UR UR6, R16 ;  /* 0x00000000100672ca */ /* 0x000fe200000e0000 */
[----:B------:R-:W-:Y:S01]  /*5eb0*/  VIADD R11, R120, 0xfffffffe ;  /* 0xfffffffe780b7836 */ /* 0x000fe20000000000 */
[----:B------:R-:W-:Y:S01]  /*5ec0*/  MOV R0, 0x3f800000 ;  /* 0x3f80000000007802 */ /* 0x000fe20000000f00 */
[----:B------:R-:W-:Y:S01]  /*5ed0*/  IMAD.MOV.U32 R10, RZ, RZ, R9 ;  /* 0x000000ffff0a7224 */ /* 0x000fe200078e0009 */
[----:B------:R-:W-:Y:S01]  /*5ee0*/  CS2R R118, SRZ ;  /* 0x0000000000767805 */ /* 0x000fe2000001ff00 */
[----:B------:R-:W-:Y:S01]  /*5ef0*/  IMAD.MOV.U32 R13, RZ, RZ, R8 ;  /* 0x000000ffff0d7224 */ /* 0x000fe200078e0008 */
[----:B------:R-:W-:Y:S01]  /*5f00*/  CS2R R114, SRZ ;  /* 0x0000000000727805 */ /* 0x000fe2000001ff00 */
[----:B------:R-:W-:Y:S01]  /*5f10*/  IMAD.MOV.U32 R14, RZ, RZ, R17 ;  /* 0x000000ffff0e7224 */ /* 0x000fe200078e0011 */
        /* <DEDUP_REMOVED lines=46> */
[----:B------:R-:W-:-:S06]  /*6200*/  ULDC UR4, c[0x0][0x9d8] ;  /* 0x0002760000047ab9 */ /* 0x000fcc0000000800 */
.L_x_3829:
        /* <DEDUP_REMOVED lines=8> */
.L_x_3821:
[----:B------:R-:W0:Y:S01]  /*6290*/  S2UR UR10, SR_CgaCtaId ;  /* 0x00000000000a79c3 */ /* 0x000e220000008800 */
[----:B------:R-:W-:Y:S01]  /*62a0*/  UMOV UR7, 0x400 ;  /* 0x0000040000077882 */ /* 0x000fe20000000000 */
[----:B------:R-:W-:Y:S01]  /*62b0*/  IMAD.U32 R15, RZ, RZ, UR5 ;  /* 0x00000005ff0f7e24 */ /* 0x000fe2000f8e00ff */
[----:B------:R-:W-:Y:S01]  /*62c0*/  SHF.L.U32 R9, R17, 0x1f, RZ ;  /* 0x0000001f11097819 */ /* 0x000fe200000006ff */
[----:B0-----:R-:W-:-:S06]  /*62d0*/  ULEA UR7, UR10, UR7, 0x18 ;  /* 0x000000070a077291 */ /* 0x001fcc000f8ec03f */
[----:B------:R-:W-:-:S04]  /*62e0*/  IMAD.U32 R2, RZ, RZ, UR7 ;  /* 0x00000007ff027e24 */ /* 0x000fc8000f8e00ff */
[----:B------:R-:W-:-:S04]  /*62f0*/  IMAD R12, R15, 0x8, R2 ;  /* 0x000000080f0c7824 */ /* 0x000fc800078e0202 */
[----:B------:R0:W1:Y:S01]  /*6300*/  SYNCS.PHASECHK.TRANS64.TRYWAIT P2, [R12+URZ+0x36830], R9 ;  /* 0x036830090c0075a7 */ /* 0x000062000804017f */
[----:B------:R-:W-:Y:S05]  /*6310*/  @!P0 BRA `(.L_x_3822) ;  /* 0x0000000000048947 */ /* 0x000fea0003800000 */
[----:B------:R-:W-:Y:S01]  /*6320*/  BPT.TRAP 0x1 ;  /* 0x000000040000795c */ /* 0x000fe20000300000 */
.L_x_3822:
[----:B------:R-:W-:Y:S01]  /*6330*/  IMAD R6, R16, 0xa80, R5 ;  /* 0x00000a8010067824 */ /* 0x000fe200078e0205 */
[----:B-1----:R-:W-:Y:S06]  /*6340*/  @P2 BRA `(.L_x_3823) ;  /* 0x0000000000082947 */ /* 0x002fec0003800000 */
[----:B------:R-:W1:Y:S02]  /*6350*/  SYNCS.PHASECHK.TRANS64.TRYWAIT P2, [R12+URZ+0x36830], R9 ;  /* 0x036830090c0075a7 */ /* 0x000e64000804017f */
[----:B-1----:R-:W-:Y:S05]  /*6360*/  @!P2 BRA `(.L_x_3824) ;  /* 0x000000dc0094a947 */ /* 0x002fea0003800000 */
.L_x_3823:
        /* <DEDUP_REMOVED lines=13> */
[----:B------:R-:W-:Y:S01]  /*6440*/  UMOV UR54, UR5 ;  /* 0x0000000500367c82 */ /* 0x000fe20008000000 */
[----:B------:R-:W-:Y:S01]  /*6450*/  UIADD3 UR7, UR5, 0x80, URZ ;  /* 0x0000008005077890 */ /* 0x000fe2000fffe03f */
[----:B------:R-:W-:Y:S01]  /*6460*/  HGMMA.64x16x16.F32 R168, gdesc[UR52], RZ, !UPT, gsb0 ;  /* 0x0020000034a879f0 */ /* 0x000fe2000c0008ff */
[----:B------:R-:W-:Y:S01]  /*6470*/  UMOV UR55, 0x40000040 ;  /* 0x4000004000377882 */ /* 0x000fe20000000000 */
[----:B------:R-:W-:Y:S01]  /*6480*/  UIADD3 UR10, UR5, 0x100, URZ ;  /* 0x00000100050a7890 */ /* 0x000fe2000fffe03f */
[-C--:B------:R-:W-:Y:S01]  /*6490*/  FMUL.FTZ R24, R24, R7.reuse ;  /* 0x0000000718187220 */ /* 0x080fe20000410000 */
[----:B------:R-:W-:Y:S01]  /*64a0*/  UIADD3 UR14, UR5, 0x102, URZ ;  /* 0x00000102050e7890 */ /* 0x000fe2000fffe03f */
[-C--:B------:R-:W-:Y:S01]  /*64b0*/  FMUL.FTZ R25, R25, R7.reuse ;  /* 0x0000000719197220 */ /* 0x080fe20000410000 */
[----:B------:R-:W-:Y:S01]  /*64c0*/  UMOV UR54, UR7 ;  /* 0x0000000700367c82 */ /* 0x000fe20008000000 */
        /* <DEDUP_REMOVED lines=569> */
.L_x_3825:
[----:B01----:R-:W-:Y:S01]  /*8860*/  IMAD.U32 R9, RZ, RZ, UR6 ;  /* 0x00000006ff097e24 */ /* 0x003fe2000f8e00ff */
[----:B------:R-:W-:-:S03]  /*8870*/  SHF.L.U32 R7, R14, 0x1f, RZ ;  /* 0x0000001f0e077819 */ /* 0x000fc600000006ff */
[----:B------:R-:W-:-:S04]  /*8880*/  IMAD R14, R9, 0x8, R2 ;  /* 0x00000008090e7824 */ /* 0x000fc800078e0202 */
[----:B------:R0:W1:Y:S01]  /*8890*/  SYNCS.PHASECHK.TRANS64.TRYWAIT P2, [R14+URZ+0x36850], R7 ;  /* 0x036850070e0075a7 */ /* 0x000062000804017f */
[----:B------:R-:W-:Y:S05]  /*88a0*/  @!P0 BRA `(.L_x_3826) ;  /* 0x0000000000048947 */ /* 0x000fea0003800000 */
[----:B------:R-:W-:Y:S01]  /*88b0*/  BPT.TRAP 0x1 ;  /* 0x000000040000795c */ /* 0x000fe20000300000 */
.L_x_3826:
[----:B-1----:R-:W-:Y:S05]  /*88c0*/  @P2 BRA `(.L_x_3827) ;  /* 0x0000000000082947 */ /* 0x002fea0003800000 */
[----:B------:R-:W1:Y:S02]  /*88d0*/  SYNCS.PHASECHK.TRANS64.TRYWAIT P2, [R14+URZ+0x36850], R7 ;  /* 0x036850070e0075a7 */ /* 0x000e64000804017f */
[----:B-1----:R-:W-:Y:S05]  /*88e0*/  @!P2 BRA `(.L_x_3828) ;  /* 0x000000b80048a947 */ /* 0x002fea0003800000 */
.L_x_3827:
[----:B------:R-:W-:Y:S01]  /*88f0*/  R2UR UR5, R2 ;  /* 0x00000000020572ca */ /* 0x000fe200000e0000 */
[----:B------:R-:W-:Y:S01]  /*8900*/  WARPGROUP.ARRIVE ;  /* 0x00000000000079c5 */ /* 0x000fe20000000000 */
[----:B------:R-:W-:Y:S01]  /*8910*/  UMOV UR7, 0x40000040 ;  /* 0x4000004000077882 */ /* 0x000fe20000000000 */
[----:B------:R-:W-:Y:S01]  /*8920*/  UMOV UR11, 0x40000040 ;  /* 0x40000040000b7882 */ /* 0x000fe20000000000 */
        /* <DEDUP_REMOVED lines=14> */
[----:B------:R-:W3:Y:S01]  /*8a10*/  MUFU.TANH R9, R9 ;  /* 0x0000000900097308 */ /* 0x000ee20000002400 */
[----:B------:R-:W-:Y:S01]  /*8a20*/  FMUL.FTZ R137, R137, UR4 ;  /* 0x0000000489897c20 */ /* 0x000fe20008410000 */
[----:B------:R-:W-:Y:S01]  /*8a30*/  FMUL.FTZ R235, R140, UR4 ;  /* 0x000000048ceb7c20 */ /* 0x000fe20008410000 */
[----:B------:R-:W-:Y:S01]  /*8a40*/  ULOP3.LUT UR5, UR5, 0x3fff, URZ, 0xc0, !UPT ;  /* 0x00003fff05057892 */ /* 0x000fe2000f8ec03f */
[----:B------:R-:W-:Y:S01]  /*8a50*/  FMUL.FTZ R141, R141, UR4 ;  /* 0x000000048d8d7c20 */ /* 0x000fe20008410000 */
[----:B------:R-:W-:Y:S01]  /*8a60*/  FMUL.FTZ R237, R128, UR4 ;  /* 0x0000000480ed7c20 */ /* 0x000fe20008410000 */
[----:B------:R-:W-:Y:S01]  /*8a70*/  FMUL.FTZ R129, R129, UR4 ;  /* 0x0000000481817c20 */ /* 0x000fe20008410000 */
[----:B------:R-:W-:Y:S01]  /*8a80*/  ULOP3.LUT UR5, UR5, 0x3800000, URZ, 0xfc, !UPT ;  /* 0x0380000005057892 */ /* 0x000fe2000f8efc3f */
[----:B------:R-:W4:Y:S01]  /*8a90*/  MUFU.TANH R169, R169 ;  /* 0x000000a900a97308 */ /* 0x000f220000002400 */
[----:B--2---:R-:W-:Y:S01]  /*8aa0*/  FMNMX.FTZ R6, R0, R13, !PT ;  /* 0x0000000d00067209 */ /* 0x004fe20007810000 */
[----:B------:R-:W-:Y:S01]  /*8ab0*/  FMUL.FTZ R20, R132, UR4 ;  /* 0x0000000484147c20 */ /* 0x000fe20008410000 */
[----:B------:R-:W-:Y:S01]  /*8ac0*/  UIMAD UR6, UR6, 0xa80, UR5 ;  /* 0x00000a80060678a4 */ /* 0x000fe2000f8e0205 */
[----:B------:R-:W-:Y:S01]  /*8ad0*/  FMUL.FTZ R133, R133, UR4 ;  /* 0x0000000485857c20 */ /* 0x000fe20008410000 */
[----:B------:R-:W-:Y:S01]  /*8ae0*/  FMUL.FTZ R120, R120, UR4 ;  /* 0x0000000478787c20 */ /* 0x000fe20008410000 */
[----:B------:R-:W-:Y:S01]  /*8af0*/  FMUL.FTZ R121, R121, UR4 ;  /* 0x0000000479797c20 */ /* 0x000fe20008410000 */
[----:B------:R-:W-:Y:S01]  /*8b00*/  UIADD3 UR10, UR6, 0x80, URZ ;  /* 0x00000080060a7890 */ /* 0x000fe2000fffe03f */
[----:B------:R-:W2:Y:S01]  /*8b10*/  MUFU.TANH R173, R173 ;  /* 0x000000ad00ad7308 */ /* 0x000ea20000002400 */
[----:B---3--:R-:W-:Y:S01]  /*8b20*/  FMNMX.FTZ R6, R9, R6, !PT ;  /* 0x0000000609067209 */ /* 0x008fe20007810000 */
[----:B------:R-:W-:Y:S01]  /*8b30*/  FMUL.FTZ R15, R170, UR4 ;  /* 0x00000004aa0f7c20 */ /* 0x000fe20008410000 */
[----:B------:R-:W-:Y:S01]  /*8b40*/  FMUL.FTZ R21, R171, UR4 ;  /* 0x00000004ab157c20 */ /* 0x000fe20008410000 */
[----:B------:R-:W-:Y:S01]  /*8b50*/  HGMMA.64x192x16.F32 R24, R200, gdesc[UR4].tnspB, R24, gsb0 ;  /* 0x42e00004c8187df0 */ /* 0x000fe20008000818 */
[----:B------:R-:W-:Y:S01]  /*8b60*/  FMUL.FTZ R171, R174, UR4 ;  /* 0x00000004aeab7c20 */ /* 0x000fe20008410000 */
[----:B------:R-:W-:Y:S01]  /*8b70*/  FMUL.FTZ R175, R175, UR4 ;  /* 0x00000004afaf7c20 */ /* 0x000fe20008410000 */
[----:B------:R-:W-:Y:S01]  /*8b80*/  FMUL.FTZ R128, R130, UR4 ;  /* 0x0000000482807c20 */ /* 0x000fe20008410000 */
[----:B------:R-:W-:Y:S01]  /*8b90*/  MUFU.TANH R221, R221 ;  /* 0x000000dd00dd7308 */ /* 0x000fe20000002400 */
[----:B----4-:R-:W-:Y:S01]  /*8ba0*/  FMNMX.FTZ R6, R169, R6, !PT ;  /* 0x00000006a9067209 */ /* 0x010fe20007810000 */
[----:B------:R-:W-:Y:S01]  /*8bb0*/  FMUL.FTZ R130, R134, UR4 ;  /* 0x0000000486827c20 */ /* 0x000fe20008410000 */
[----:B------:R-:W-:Y:S01]  /*8bc0*/  FMUL.FTZ R163, R163, UR4 ;  /* 0x00000004a3a37c20 */ /* 0x000fe20008410000 */
[----:B------:R-:W-:Y:S01]  /*8bd0*/  FMUL.FTZ R167, R167, UR4 ;  /* 0x00000004a7a77c20 */ /* 0x000fe20008410000 */
[----:B------:R-:W-:Y:S01]  /*8be0*/  FMUL.FTZ R153, R154, UR4 ;  /* 0x000000049a997c20 */ /* 0x000fe20008410000 */
[----:B------:R-:W-:Y:S01]  /*8bf0*/  FMUL.FTZ R155, R155, UR4 ;  /* 0x000000049b9b7c20 */ /* 0x000fe20008410000 */
[----:B------:R-:W-:Y:S01]  /*8c00*/  FMUL.FTZ R159, R159, UR4 ;  /* 0x000000049f9f7c20 */ /* 0x000fe20008410000 */
[----:B------:R-:W-:Y:S01]  /*8c10*/  MUFU.TANH R223, R223 ;  /* 0x000000df00df7308 */ /* 0x000fe20000002400 */
        /* <DEDUP_REMOVED lines=8> */
[----:B------:R-:W-:Y:S01]  /*8ca0*/  UMOV UR7, 0x40000040 ;  /* 0x4000004000077882 */ /* 0x000fe20000000000 */
[----:B------:R-:W-:Y:S01]  /*8cb0*/  FMUL.FTZ R135, R135, UR4 ;  /* 0x0000000487877c20 */ /* 0x000fe20008410000 */
[----:B------:R-:W-:Y:S01]  /*8cc0*/  FMUL.FTZ R122, R122, UR4 ;  /* 0x000000047a7a7c20 */ /* 0x000fe20008410000 */
[----:B------:R-:W-:Y:S01]  /*8cd0*/  FMUL.FTZ R123, R123, UR4 ;  /* 0x000000047b7b7c20 */ /* 0x000fe20008410000 */
[----:B------:R-:W-:Y:S01]  /*8ce0*/  FMUL.FTZ R126, R126, UR4 ;  /* 0x000000047e7e7c20 */ /* 0x000fe20008410000 */
[----:B------:R-:W-:Y:S01]  /*8cf0*/  FMUL.FTZ R127, R127, UR4 ;  /* 0x000000047f7f7c20 */ /* 0x000fe20008410000 */
[----:B------:R-:W-:Y:S01]  /*8d00*/  @!P1 VIADD R12, R12, 0x36840 ;  /* 0x000368400c0c9836 */ /* 0x000fe20000000000 */
[----:B------:R-:W-:Y:S01]  /*8d10*/  MUFU.TANH R227, R227 ;  /* 0x000000e300e37308 */ /* 0x000fe20000002400 */
[----:B01----:R-:W-:Y:S01]  /*8d20*/  @!P1 VIADD R14, R14, 0x36860 ;  /* 0x000368600e0e9836 */ /* 0x003fe20000000000 */
[C---:B------:R-:W-:Y:S01]  /*8d30*/  ISETP.GT.AND P2, PT, R11.reuse, RZ, PT ;  /* 0x000000ff0b00720c */ /* 0x040fe20003f44270 */
[----:B------:R-:W-:Y:S01]  /*8d40*/  VIADD R11, R11, 0xffffffff ;  /* 0xffffffff0b0b7836 */ /* 0x000fe20000000000 */
[----:B------:R-:W-:-:S04]  /*8d50*/  @!P1 PRMT R12, RZ, 0x654, R12 ;  /* 0x00000654ff0c9816 */ /* 0x000fc8000000000c */
        /* <DEDUP_REMOVED lines=26> */
[----:B------:R-:W-:Y:S02]  /*8f00*/  FMUL.FTZ R165, R166, UR4 ;  /* 0x00000004a6a57c20 */ /* 0x000fe40008410000 */
[----:B------:R-:W-:Y:S01]  /*8f10*/  MUFU.TANH R147, R147 ;  /* 0x0000009300937308 */ /* 0x000fe20000002400 */
[----:B------:R-:W-:Y:S01]  /*8f20*/  HGMMA.64x192x16.F32 R24, R196, gdesc[UR8].tnspB, R24, gsb0 ;  /* 0x42e00008c4187df0 */ /* 0x000fe20008000818 */
[----:B------:R-:W-:Y:S01]  /*8f30*/  UIADD3 UR10, UR6, 0x100, URZ ;  /* 0x00000100060a7890 */ /* 0x000fe2000fffe03f */
[----:B------:R-:W-:-:S05]  /*8f40*/  UMOV UR11, 0x40000040 ;  /* 0x40000040000b7882 */ /* 0x000fca0000000000 */
        /* <DEDUP_REMOVED lines=18> */
[----:B------:R-:W-:-:S03]  /*9070*/  FMUL.FTZ R161, R162, UR4 ;  /* 0x00000004a2a17c20 */ /* 0x000fc60008410000 */
[----:B------:R-:W-:Y:S01]  /*9080*/  HGMMA.64x192x16.F32 R24, R192, gdesc[UR8].tnspB, R24, gsb0 ;  /* 0x42e00008c0187df0 */ /* 0x000fe20008000818 */
[----:B------:R-:W-:Y:S01]  /*9090*/  UIADD3 UR10, UR6, 0x180, URZ ;  /* 0x00000180060a7890 */ /* 0x000fe2000fffe03f */
[----:B------:R-:W0:Y:S01]  /*90a0*/  MUFU.TANH R197, R197 ;  /* 0x000000c500c57308 */ /* 0x000e220000002400 */
[----:B------:R-:W-:-:S07]  /*90b0*/  UMOV UR11, 0x40000040 ;  /* 0x40000040000b7882 */ /* 0x000fce0000000000 */
[----:B------:R-:W1:Y:S08]  /*90c0*/  MUFU.TANH R199, R199 ;  /* 0x000000c700c77308 */ /* 0x000e700000002400 */
[----:B------:R-:W-:Y:S01]  /*90d0*/  MUFU.TANH R161, R161 ;  /* 0x000000a100a17308 */ /* 0x000fe20000002400 */
[----:B0-----:R-:W-:-:S04]  /*90e0*/  FMNMX.FTZ R6, R197, R6, !PT ;  /* 0x00000006c5067209 */ /* 0x001fc80007810000 */
[----:B-1----:R-:W-:-:S04]  /*90f0*/  FMNMX.FTZ R6, R199, R6, !PT ;  /* 0x00000006c7067209 */ /* 0x002fc80007810000 */
[----:B------:R-:W-:-:S04]  /*9100*/  FMNMX.FTZ R6, R201, R6, !PT ;  /* 0x00000006c9067209 */ /* 0x000fc80007810000 */
[----:B------:R-:W-:-:S04]  /*9110*/  FMNMX.FTZ R6, R203, R6, !PT ;  /* 0x00000006cb067209 */ /* 0x000fc80007810000 */
[----:B------:R-:W-:-:S04]  /*9120*/  FMNMX.FTZ R6, R221, R6, !PT ;  /* 0x00000006dd067209 */ /* 0x000fc80007810000 */
[----:B------:R-:W-:Y:S01]  /*9130*/  FMNMX.FTZ R6, R223, R6, !PT ;  /* 0x00000006df067209 */ /* 0x000fe20007810000 */
[----:B------:R-:W-:Y:S02]  /*9140*/  WARPGROUP.DEPBAR.LE gsb0, 0x0 ;  /* 0x00008000000079c5 */ /* 0x000fe40000010000 */
        /* <DEDUP_REMOVED lines=30> */
[----:B------:R-:W-:Y:S01]  /*9330*/  FMUL.FTZ R125, R151, UR4 ;  /* 0x00000004977d7c20 */ /* 0x000fe20008410000 */
[----:B------:R-:W-:Y:S01]  /*9340*/  FMUL.FTZ R151, R138, UR4 ;  /* 0x000000048a977c20 */ /* 0x000fe20008410000 */
[----:B------:R-:W-:Y:S01]  /*9350*/  FMUL.FTZ R124, R142, UR4 ;  /* 0x000000048e7c7c20 */ /* 0x000fe20008410000 */
[----:B------:R-:W-:Y:S01]  /*9360*/  HGMMA.64x192x16.F32 R24, R184, gdesc[UR8].tnspB, R24, gsb0 ;  /* 0x42e00008b8187df0 */ /* 0x000fe20008000818 */
[----:B------:R-:W0:Y:S01]  /*9370*/  MUFU.TANH R189, R189 ;  /* 0x000000bd00bd7308 */ /* 0x000e220000002400 */
[----:B------:R-:W-:Y:S01]  /*9380*/  UIADD3 UR10, UR6, 0x280, URZ ;  /* 0x00000280060a7890 */ /* 0x000fe2000fffe03f */
[----:B------:R-:W-:Y:S01]  /*9390*/  UMOV UR11, 0x40000040 ;  /* 0x40000040000b7882 */ /* 0x000fe20000000000 */
[----:B------:R-:W-:-:S05]  /*93a0*/  UIADD3 UR6, UR6, 0x300, URZ ;  /* 0x0000030006067890 */ /* 0x000fca000fffe03f */
[----:B------:R-:W1:Y:S08]  /*93b0*/  MUFU.TANH R191, R191 ;  /* 0x000000bf00bf7308 */ /* 0x000e700000002400 */
[----:B------:R-:W-:Y:S01]  /*93c0*/  MUFU.TANH R125, R125 ;  /* 0x0000007d007d7308 */ /* 0x000fe20000002400 */
[----:B0-----:R-:W-:-:S07]  /*93d0*/  FMNMX.FTZ R6, R189, R6, !PT ;  /* 0x00000006bd067209 */ /* 0x001fce0007810000 */
[----:B------:R-:W-:Y:S01]  /*93e0*/  MUFU.TANH R151, R151 ;  /* 0x0000009700977308 */ /* 0x000fe20000002400 */
[----:B-1----:R-:W-:-:S05]  /*93f0*/  FMNMX.FTZ R6, R191, R6, !PT ;  /* 0x00000006bf067209 */ /* 0x002fca0007810000 */
[----:B------:R-:W0:Y:S02]  /*9400*/  SHFL.BFLY PT, R7, R6, 0x2, 0x1f ;  /* 0x0c401f0006077f89 */ /* 0x000e2400000e0000 */
[----:B------:R-:W-:Y:S01]  /*9410*/  MUFU.TANH R124, R124 ;  /* 0x0000007c007c7308 */ /* 0x000fe20000002400 */
[----:B0-----:R-:W-:Y:S02]  /*9420*/  FMNMX.FTZ R7, R6, R7, !PT ;  /* 0x0000000706077209 */ /* 0x001fe40007810000 */
[----:B------:R-:W0:Y:S03]  /*9430*/  LDC R6, c[0x0][0x988] ;  /* 0x00026200ff067b82 */ /* 0x000e260000000800 */
[----:B------:R-:W1:Y:S02]  /*9440*/  SHFL.BFLY PT, R8, R7, 0x1, 0x1f ;  /* 0x0c201f0007087f89 */ /* 0x000e6400000e0000 */
[----:B-1----:R-:W-:-:S05]  /*9450*/  FMNMX.FTZ R8, R7, R8, !PT ;  /* 0x0000000807087209 */ /* 0x002fca0007810000 */
[C---:B0-----:R-:W-:Y:S01]  /*9460*/  FMUL.FTZ R134, R8.reuse, R6 ;  /* 0x0000000608867220 */ /* 0x041fe20000410000 */
[----:B------:R-:W-:-:S03]  /*9470*/  FADD.FTZ R7, -R8, R13 ;  /* 0x0000000d08077221 */ /* 0x000fc60000010100 */
[--C-:B------:R-:W-:Y:S01]  /*9480*/  FFMA.FTZ R200, R0, R6, -R134.reuse ;  /* 0x0000000600c87223 */ /* 0x100fe20000010886 */
[----:B------:R-:W-:Y:S01]  /*9490*/  FMNMX.FTZ R0, R15, R10, !PT ;  /* 0x0000000a0f007209 */ /* 0x000fe20007810000 */
[-CC-:B------:R-:W-:Y:S01]  /*94a0*/  FFMA.FTZ R13, R9, R6.reuse, -R134.reuse ;  /* 0x00000006090d7223 */ /* 0x180fe20000010886 */
[-CC-:B------:R-:W-:Y:S01]  /*94b0*/  FFMA.FTZ R202, R169, R6.reuse, -R134.reuse ;  /* 0x00000006a9ca7223 */ /* 0x180fe20000010886 */
[--C-:B------:R-:W-:Y:S01]  /*94c0*/  FFMA.FTZ R132, R173, R6, -R134.reuse ;  /* 0x00000006ad847223 */ /* 0x100fe20000010886 */
[----:B------:R-:W-:Y:S01]  /*94d0*/  FMNMX.FTZ R0, R21, R0, !PT ;  /* 0x0000000015007209 */ /* 0x000fe20007810000 */
[-CC-:B------:R-:W-:Y:S01]  /*94e0*/  FFMA.FTZ R196, R197, R6.reuse, -R134.reuse ;  /* 0x00000006c5c47223 */ /* 0x180fe20000010886 */
[-CC-:B------:R-:W-:Y:S01]  /*94f0*/  FFMA.FTZ R192, R221, R6.reuse, -R134.reuse ;  /* 0x00000006ddc07223 */ /* 0x180fe20000010886 */
[----:B------:R-:W-:Y:S01]  /*9500*/  FMUL.FTZ R7, R7, R6 ;  /* 0x0000000607077220 */ /* 0x000fe20000410000 */
[----:B------:R-:W-:Y:S01]  /*9510*/  FMNMX.FTZ R0, R171, R0, !PT ;  /* 0x00000000ab007209 */ /* 0x000fe20007810000 */
[-CC-:B------:R-:W-:Y:S01]  /*9520*/  FFMA.FTZ R197, R199, R6.reuse, -R134.reuse ;  /* 0x00000006c7c57223 */ /* 0x180fe20000010886 */
[-CC-:B------:R-:W-:Y:S01]  /*9530*/  FFMA.FTZ R198, R201, R6.reuse, -R134.reuse ;  /* 0x00000006c9c67223 */ /* 0x180fe20000010886 */
        /* <DEDUP_REMOVED lines=11> */
[----:B------:R-:W-:Y:S01]  /*95f0*/  FFMA.FTZ R121, R121, R6, -R134 ;  /* 0x0000000679797223 */ /* 0x000fe20000010886 */
[----:B------:R-:W-:Y:S01]  /*9600*/  MUFU.EX2 R7, R7 ;  /* 0x0000000700077308 */ /* 0x000fe20000000800 */
[----:B------:R-:W-:-:S04]  /*9610*/  FMNMX.FTZ R0, R165, R0, !PT ;  /* 0x00000000a5007209 */ /* 0x000fc80007810000 */
[----:B------:R-:W-:-:S03]  /*9620*/  FMNMX.FTZ R0, R167, R0, !PT ;  /* 0x00000000a7007209 */ /* 0x000fc60007810000 */
[----:B------:R-:W0:Y:S01]  /*9630*/  MUFU.EX2 R200, R200 ;  /* 0x000000c800c87308 */ /* 0x000e220000000800 */
[----:B------:R-:W-:-:S04]  /*9640*/  FMNMX.FTZ R0, R153, R0, !PT ;  /* 0x0000000099007209 */ /* 0x000fc80007810000 */
[----:B------:R-:W-:-:S03]  /*9650*/  FMNMX.FTZ R0, R155, R0, !PT ;  /* 0x000000009b007209 */ /* 0x000fc60007810000 */
[----:B------:R-:W1:Y:S01]  /*9660*/  MUFU.EX2 R13, R13 ;  /* 0x0000000d000d7308 */ /* 0x000e620000000800 */
[----:B------:R-:W-:-:S04]  /*9670*/  FMNMX.FTZ R0, R157, R0, !PT ;  /* 0x000000009d007209 */ /* 0x000fc80007810000 */
[----:B------:R-:W-:-:S03]  /*9680*/  FMNMX.FTZ R0, R159, R0, !PT ;  /* 0x000000009f007209 */ /* 0x000fc60007810000 */
[----:B------:R-:W2:Y:S01]  /*9690*/  MUFU.EX2 R202, R202 ;  /* 0x000000ca00ca7308 */ /* 0x000ea20000000800 */
[----:B------:R-:W-:Y:S01]  /*96a0*/  FMNMX.FTZ R0, R145, R0, !PT ;  /* 0x0000000091007209 */ /* 0x000fe20007810000 */
[----:B0-----:R-:W-:-:S03]  /*96b0*/  FFMA.FTZ R148, R7, R4, R200 ;  /* 0x0000000407947223 */ /* 0x001fc600000100c8 */
[----:B------:R-:W-:-:S03]  /*96c0*/  FMNMX.FTZ R0, R147, R0, !PT ;  /* 0x0000000093007209 */ /* 0x000fc60007810000 */
[----:B------:R-:W0:Y:S01]  /*96d0*/  MUFU.EX2 R132, R132 ;  /* 0x0000008400847308 */ /* 0x000e220000000800 */
[----:B------:R-:W-:Y:S02]  /*96e0*/  FMNMX.FTZ R0, R149, R0, !PT ;  /* 0x0000000095007209 */ /* 0x000fe40007810000 */
[----:B-1----:R-:W-:Y:S02]  /*96f0*/  F2FP.F16.F32.PACK_AB R200, R13, R200 ;  /* 0x000000c80dc8723e */ /* 0x002fe400000000ff */
[----:B------:R-:W-:-:S03]  /*9700*/  FMNMX.FTZ R0, R125, R0, !PT ;  /* 0x000000007d007209 */ /* 0x000fc60007810000 */
[----:B------:R-:W1:Y:S01]  /*9710*/  MUFU.EX2 R196, R196 ;  /* 0x000000c400c47308 */ /* 0x000e620000000800 */
[----:B------:R-:W-:-:S04]  /*9720*/  FMNMX.FTZ R0, R151, R0, !PT ;  /* 0x0000000097007209 */ /* 0x000fc80007810000 */
        /* <DEDUP_REMOVED lines=17> */
[----:B------:R-:W-:Y:S02]  /*9840*/  WARPGROUP.DEPBAR.LE gsb0, 0x0 ;  /* 0x00008000000079c5 */ /* 0x000fe40000010000 */
[----:B------:R-:W-:Y:S01]  /*9850*/  WARPGROUP.ARRIVE ;  /* 0x00000000000079c5 */ /* 0x000fe20000000000 */
[----:B------:R-:W3:Y:S01]  /*9860*/  SHFL.BFLY PT, R9, R0, 0x2, 0x1f ;  /* 0x0c401f0000097f89 */ /* 0x000ee200000e0000 */
[-CC-:B------:R-:W-:Y:S01]  /*9870*/  FFMA.FTZ R185, R203, R6.reuse, -R134.reuse ;  /* 0x00000006cbb97223 */ /* 0x180fe20000010886 */
[-CC-:B------:R-:W-:Y:S01]  /*9880*/  FFMA.FTZ R187, R195, R6.reuse, -R134.reuse ;  /* 0x00000006c3bb7223 */ /* 0x180fe20000010886 */
[-CC-:B------:R-:W-:Y:S01]  /*9890*/  FFMA.FTZ R184, R233, R6.reuse, -R134.reuse ;  /* 0x00000006e9b87223 */ /* 0x180fe20000010886 */
[----:B------:R-:W-:Y:S01]  /*98a0*/  FFMA.FTZ R186, R235, R6, -R134 ;  /* 0x00000006ebba7223 */ /* 0x000fe20000010886 */
[----:B------:R-:W-:Y:S01]  /*98b0*/  HGMMA.64x192x16.F32 R24, R180, gdesc[UR8].tnspB, R24, gsb0 ;  /* 0x42e00008b4187df0 */ /* 0x000fe20008000818 */
[----:B------:R-:W-:Y:S08]  /*98c0*/  MUFU.EX2 R221, R221 ;  /* 0x000000dd00dd7308 */ /* 0x000ff00000000800 */
[----:B------:R-:W-:Y:S08]  /*98d0*/  MUFU.EX2 R185, R185 ;  /* 0x000000b900b97308 */ /* 0x000ff00000000800 */
[----:B------:R-:W-:Y:S01]  /*98e0*/  MUFU.EX2 R187, R187 ;  /* 0x000000bb00bb7308 */ /* 0x000fe20000000800 */
[----:B---3--:R-:W-:-:S05]  /*98f0*/  FMNMX.FTZ R136, R0, R9, !PT ;  /* 0x0000000900887209 */ /* 0x008fca0007810000 */
[----:B------:R-:W3:Y:S02]  /*9900*/  SHFL.BFLY PT, R9, R136, 0x1, 0x1f ;  /* 0x0c201f0088097f89 */ /* 0x000ee400000e0000 */
[----:B------:R-:W-:Y:S08]  /*9910*/  MUFU.EX2 R190, R190 ;  /* 0x000000be00be7308 */ /* 0x000ff00000000800 */
[----:B------:R-:W-:Y:S08]  /*9920*/  MUFU.EX2 R173, R173 ;  /* 0x000000ad00ad7308 */ /* 0x000ff00000000800 */
[----:B------:R-:W-:Y:S01]  /*9930*/  MUFU.EX2 R184, R184 ;  /* 0x000000b800b87308 */ /* 0x000fe20000000800 */
[----:B---3--:R-:W-:-:S07]  /*9940*/  FMNMX.FTZ R9, R136, R9, !PT ;  /* 0x0000000988097209 */ /* 0x008fce0007810000 */
[----:B------:R-:W-:Y:S08]  /*9950*/  MUFU.EX2 R137, R137 ;  /* 0x0000008900897308 */ /* 0x000ff00000000800 */
[----:B------:R-:W-:Y:S08]  /*9960*/  MUFU.EX2 R186, R186 ;  /* 0x000000ba00ba7308 */ /* 0x000ff00000000800 */
[----:B------:R-:W-:Y:S08]  /*9970*/  MUFU.EX2 R141, R141 ;  /* 0x0000008d008d7308 */ /* 0x000ff00000000800 */
[----:B------:R-:W-:Y:S01]  /*9980*/  MUFU.EX2 R121, R121 ;  /* 0x0000007900797308 */ /* 0x000fe20000000800 */
[----:B------:R-:W-:-:S02]  /*9990*/  WARPGROUP.DEPBAR.LE gsb0, 0x0 ;  /* 0x00008000000079c5 */ /* 0x000fc40000010000 */
[----:B------:R-:W-:Y:S01]  /*99a0*/  WARPGROUP.ARRIVE ;  /* 0x00000000000079c5 */ /* 0x000fe20000000000 */
[-CC-:B------:R-:W-:Y:S01]  /*99b0*/  FFMA.FTZ R181, R129, R6.reuse, -R134.reuse ;  /* 0x0000000681b57223 */ /* 0x180fe20000010886 */
[-CC-:B------:R-:W-:Y:S01]  /*99c0*/  FFMA.FTZ R182, R20, R6.reuse, -R134.reuse ;  /* 0x0000000614b67223 */ /* 0x180fe20000010886 */
[-CC-:B------:R-:W-:Y:S01]  /*99d0*/  FFMA.FTZ R129, R133, R6.reuse, -R134.reuse ;  /* 0x0000000685817223 */ /* 0x180fe20000010886 */
[-CC-:B------:R-:W-:Y:S01]  /*99e0*/  FFMA.FTZ R20, R120, R6.reuse, -R134.reuse ;  /* 0x0000000678147223 */ /* 0x180fe20000010886 */
[-CC-:B------:R-:W-:Y:S01]  /*99f0*/  FFMA.FTZ R180, R237, R6.reuse, -R134.reuse ;  /* 0x00000006edb47223 */ /* 0x180fe20000010886 */
[----:B------:R-:W-:Y:S01]  /*9a00*/  HGMMA.64x192x16.F32 R24, R176, gdesc[UR4].tnspB, R24, gsb0 ;  /* 0x42e00004b0187df0 */ /* 0x000fe20008000818 */
[-CC-:B------:R-:W-:Y:S01]  /*9a10*/  FFMA.FTZ R120, R189, R6.reuse, -R134.reuse ;  /* 0x00000006bd787223 */ /* 0x180fe20000010886 */
[-C--:B------:R-:W-:Y:S01]  /*9a20*/  FFMA.FTZ R133, R191, R6.reuse, -R134 ;  /* 0x00000006bf857223 */ /* 0x080fe20000010886 */
[CC--:B------:R-:W-:Y:S01]  /*9a30*/  FMUL.FTZ R134, R9.reuse, R6.reuse ;  /* 0x0000000609867220 */ /* 0x0c0fe20000410000 */
[----:B------:R-:W-:Y:S01]  /*9a40*/  FADD.FTZ R183, -R9, R10 ;  /* 0x0000000a09b77221 */ /* 0x000fe20000010100 */
[----:B------:R-:W-:Y:S01]  /*9a50*/  MUFU.EX2 R180, R180 ;  /* 0x000000b400b47308 */ /* 0x000fe20000000800 */
[----:B------:R-:W-:Y:S01]  /*9a60*/  R2UR UR6, R16 ;  /* 0x00000000100672ca */ /* 0x000fe200000e0000 */
        /* <DEDUP_REMOVED lines=8> */
[-C--:B------:R-:W-:Y:S01]  /*9af0*/  FFMA.FTZ R189, R145, R6.reuse, -R134 ;  /* 0x0000000691bd7223 */ /* 0x080fe20000010886 */
[----:B------:R-:W-:Y:S01]  /*9b00*/  FADD.FTZ R145, R13, R148 ;  /* 0x000000940d917221 */ /* 0x000fe20000010000 */
[-CC-:B------:R-:W-:Y:S01]  /*9b10*/  FFMA.FTZ R199, R165, R6.reuse, -R134.reuse ;  /* 0x00000006a5c77223 */ /* 0x180fe20000010886 */
[-CC-:B------:R-:W-:Y:S01]  /*9b20*/  FFMA.FTZ R140, R167, R6.reuse, -R134.reuse ;  /* 0x00000006a78c7223 */ /* 0x180fe20000010886 */
[-CC-:B------:R-:W-:Y:S01]  /*9b30*/  FFMA.FTZ R193, R153, R6.reuse, -R134.reuse ;  /* 0x0000000699c17223 */ /* 0x180fe20000010886 */
[----:B--2---:R-:W-:Y:S01]  /*9b40*/  FADD.FTZ R145, R202, R145 ;  /* 0x00000091ca917221 */ /* 0x004fe20000010000 */
[----:B------:R-:W2:Y:S01]  /*9b50*/  MUFU.EX2 R201, R201 ;  /* 0x000000c900c97308 */ /* 0x000ea20000000800 */
[-CC-:B------:R-:W-:Y:S01]  /*9b60*/  FFMA.FTZ R125, R125, R6.reuse, -R134.reuse ;  /* 0x000000067d7d7223 */ /* 0x180fe20000010886 */
[-CC-:B------:R-:W-:Y:S01]  /*9b70*/  FFMA.FTZ R142, R155, R6.reuse, -R134.reuse ;  /* 0x000000069b8e7223 */ /* 0x180fe20000010886 */
[----:B0-----:R-:W-:Y:S01]  /*9b80*/  FADD.FTZ R145, R132, R145 ;  /* 0x0000009184917221 */ /* 0x001fe20000010000 */
[-CC-:B------:R-:W-:Y:S01]  /*9b90*/  FFMA.FTZ R195, R157, R6.reuse, -R134.reuse ;  /* 0x000000069dc37223 */ /* 0x180fe20000010886 */
[-CC-:B------:R-:W-:Y:S01]  /*9ba0*/  FFMA.FTZ R144, R159, R6.reuse, -R134.reuse ;  /* 0x000000069f907223 */ /* 0x180fe20000010886 */
[-CC-:B------:R-:W-:Y:S01]  /*9bb0*/  FFMA.FTZ R146, R147, R6.reuse, -R134.reuse ;  /* 0x0000000693927223 */ /* 0x180fe20000010886 */
[----:B-1----:R-:W-:Y:S01]  /*9bc0*/  FADD.FTZ R148, R196, R145 ;  /* 0x00000091c4947221 */ /* 0x002fe20000010000 */
        /* <DEDUP_REMOVED lines=9> */
[----:B--2---:R-:W-:Y:S01]  /*9c60*/  FFMA.FTZ R21, R0, R3, R201 ;  /* 0x0000000300157223 */ /* 0x004fe200000100c9 */
[-CC-:B------:R-:W-:Y:S01]  /*9c70*/  FFMA.FTZ R126, R126, R6.reuse, -R134.reuse ;  /* 0x000000067e7e7223 */ /* 0x180fe20000010886 */
[----:B------:R-:W-:Y:S01]  /*9c80*/  FFMA.FTZ R127, R127, R6, -R134 ;  /* 0x000000067f7f7223 */ /* 0x000fe20000010886 */
[----:B------:R-:W-:-:S02]  /*9c90*/  F2FP.F16.F32.PACK_AB R202, R132, R202 ;  /* 0x000000ca84ca723e */ /* 0x000fc400000000ff */
[----:B------:R-:W-:Y:S02]  /*9ca0*/  F2FP.F16.F32.PACK_AB R196, R197, R196 ;  /* 0x000000c4c5c4723e */ /* 0x000fe400000000ff */
[----:B------:R-:W-:Y:S01]  /*9cb0*/  MUFU.EX2 R136, R136 ;  /* 0x0000008800887308 */ /* 0x000fe20000000800 */
[----:B0-----:R-:W-:-:S07]  /*9cc0*/  F2FP.F16.F32.PACK_AB R201, R10, R201 ;  /* 0x000000c90ac9723e */ /* 0x001fce00000000ff */
        /* <DEDUP_REMOVED lines=17> */
[----:B------:R-:W0:Y:S08]  /*9de0*/  MUFU.EX2 R135, R135 ;  /* 0x0000008700877308 */ /* 0x000e300000000800 */
[----:B------:R-:W-:Y:S08]  /*9df0*/  MUFU.EX2 R129, R129 ;  /* 0x0000008100817308 */ /* 0x000ff00000000800 */
[----:B------:R-:W1:Y:S01]  /*9e00*/  MUFU.EX2 R20, R20 ;  /* 0x0000001400147308 */ /* 0x000e620000000800 */
[----:B------:R-:W-:-:S02]  /*9e10*/  WARPGROUP.DEPBAR.LE gsb0, 0x0 ;  /* 0x00008000000079c5 */ /* 0x000fc40000010000 */
[----:B------:R2:W-:Y:S01]  /*9e20*/  @!P1 SYNCS.ARRIVE.TRANS64.RED.A1T0 RZ, [R12+URZ], RZ ;  /* 0x000000ff0cff99a7 */ /* 0x0005e2000810043f */
[----:B0-----:R-:W-:-:S04]  /*9e30*/  F2FP.F16.F32.PACK_AB R183, R135, R130 ;  /* 0x0000008287b7723e */ /* 0x001fc800000000ff */
[----:B------:R-:W-:Y:S01]  /*9e40*/  MUFU.EX2 R123, R123 ;  /* 0x0000007b007b7308 */ /* 0x000fe20000000800 */
[----:B--2---:R-:W-:Y:S01]  /*9e50*/  @!P1 PRMT R12, RZ, 0x654, R14 ;  /* 0x00000654ff0c9816 */ /* 0x004fe2000000000e */
[----:B------:R-:W-:-:S03]  /*9e60*/  FADD.FTZ R14, R10, R21 ;  /* 0x000000150a0e7221 */ /* 0x000fc60000010000 */
[----:B------:R0:W-:Y:S01]  /*9e70*/  @!P1 SYNCS.ARRIVE.TRANS64.RED.A1T0 RZ, [R12+URZ], RZ ;  /* 0x000000ff0cff99a7 */ /* 0x0001e2000810043f */
[----:B------:R-:W-:Y:S01]  /*9e80*/  FADD.FTZ R21, R203, R14 ;  /* 0x0000000ecb157221 */ /* 0x000fe20000010000 */
[-CC-:B------:R-:W-:Y:S01]  /*9e90*/  FFMA.FTZ R14, R124, R6.reuse, -R134.reuse ;  /* 0x000000067c0e7223 */ /* 0x180fe20000010886 */
[----:B------:R-:W-:Y:S01]  /*9ea0*/  MUFU.EX2 R126, R126 ;  /* 0x0000007e007e7308 */ /* 0x000fe20000000800 */
[C---:B------:R-:W-:Y:S01]  /*9eb0*/  F2FP.F16.F32.PACK_AB R203, R136.reuse, R203 ;  /* 0x000000cb88cb723e */ /* 0x040fe200000000ff */
[----:B------:R-:W-:Y:S01]  /*9ec0*/  FADD.FTZ R124, R136, R21 ;  /* 0x00000015887c7221 */ /* 0x000fe20000010000 */
[--C-:B------:R-:W-:Y:S01]  /*9ed0*/  FFMA.FTZ R21, R143, R6, -R134.reuse ;  /* 0x000000068f157223 */ /* 0x100fe20000010886 */
[----:B-1----:R-:W-:Y:S01]  /*9ee0*/  F2FP.F16.F32.PACK_AB R176, R121, R20 ;  /* 0x0000001479b0723e */ /* 0x002fe200000000ff */
[----:B0-----:R-:W-:Y:S01]  /*9ef0*/  FFMA.FTZ R12, R139, R6, -R134 ;  /* 0x000000068b0c7223 */ /* 0x001fe20000010886 */
[----:B------:R-:W-:Y:S01]  /*9f00*/  FADD.FTZ R139, R197, R148 ;  /* 0x00000094c58b7221 */ /* 0x000fe20000010000 */
[----:B------:R-:W-:Y:S01]  /*9f10*/  FADD.FTZ R125, R15, R124 ;  /* 0x0000007c0f7d7221 */ /* 0x000fe20000010000 */
[----:B------:R-:W-:Y:S01]  /*9f20*/  F2FP.F16.F32.PACK_AB R197, R138, R15 ;  /* 0x0000000f8ac5723e */ /* 0x000fe200000000ff */
[----:B------:R-:W-:Y:S01]  /*9f30*/  MUFU.EX2 R14, R14 ;  /* 0x0000000e000e7308 */ /* 0x000fe20000000800 */
[----:B------:R-:W-:Y:S01]  /*9f40*/  FADD.FTZ R148, R198, R139 ;  /* 0x0000008bc6947221 */ /* 0x000fe20000010000 */
[----:B------:R-:W-:Y:S01]  /*9f50*/  FADD.FTZ R124, R138, R125 ;  /* 0x0000007d8a7c7221 */ /* 0x000fe20000010000 */
[----:B------:R-:W-:-:S02]  /*9f60*/  F2FP.F16.F32.PACK_AB R198, R185, R198 ;  /* 0x000000c6b9c6723e */ /* 0x000fc400000000ff */
[----:B------:R-:W-:Y:S01]  /*9f70*/  FADD.FTZ R139, R185, R148 ;  /* 0x00000094b98b7221 */ /* 0x000fe20000010000 */
[----:B------:R-:W-:Y:S01]  /*9f80*/  FADD.FTZ R125, R199, R124 ;  /* 0x0000007cc77d7221 */ /* 0x000fe20000010000 */
[----:B------:R-:W-:Y:S01]  /*9f90*/  FFMA.FTZ R124, R122, R6, -R134 ;  /* 0x000000067a7c7223 */ /* 0x000fe20000010886 */
[----:B------:R-:W0:Y:S01]  /*9fa0*/  MUFU.EX2 R12, R12 ;  /* 0x0000000c000c7308 */ /* 0x000e220000000800 */
[----:B------:R-:W-:Y:S01]  /*9fb0*/  FADD.FTZ R148, R192, R139 ;  /* 0x0000008bc0947221 */ /* 0x000fe20000010000 */
[C---:B------:R-:W-:Y:S01]  /*9fc0*/  FADD.FTZ R122, R140.reuse, R125 ;  /* 0x0000007d8c7a7221 */ /* 0x040fe20000010000 */
[----:B------:R-:W-:Y:S02]  /*9fd0*/  F2FP.F16.F32.PACK_AB R199, R140, R199 ;  /* 0x000000c78cc7723e */ /* 0x000fe400000000ff */
[----:B------:R-:W-:Y:S01]  /*9fe0*/  FADD.FTZ R139, R169, R148 ;  /* 0x00000094a98b7221 */ /* 0x000fe20000010000 */
[----:B------:R-:W-:Y:S01]  /*9ff0*/  FADD.FTZ R125, R193, R122 ;  /* 0x0000007ac17d7221 */ /* 0x000fe20000010000 */
[----:B------:R-:W-:Y:S01]  /*a000*/  F2FP.F16.F32.PACK_AB R192, R169, R192 ;  /* 0x000000c0a9c0723e */ /* 0x000fe200000000ff */
[----:B------:R1:W-:Y:S01]  /*a010*/  MUFU.EX2 R122, R128 ;  /* 0x00000080007a7308 */ /* 0x0003e20000000800 */
[----:B------:R-:W-:Y:S01]  /*a020*/  FADD.FTZ R148, R194, R139 ;  /* 0x0000008bc2947221 */ /* 0x000fe20000010000 */
[----:B------:R-:W-:Y:S01]  /*a030*/  FADD.FTZ R134, R142, R125 ;  /* 0x0000007d8e867221 */ /* 0x000fe20000010000 */
[----:B------:R-:W-:-:S02]  /*a040*/  F2FP.F16.F32.PACK_AB R194, R187, R194 ;  /* 0x000000c2bbc2723e */ /* 0x000fc400000000ff */
[----:B------:R-:W-:Y:S01]  /*a050*/  FADD.FTZ R125, R187, R148 ;  /* 0x00000094bb7d7221 */ /* 0x000fe20000010000 */
[----:B------:R-:W-:Y:S01]  /*a060*/  FADD.FTZ R13, R195, R134 ;  /* 0x00000086c30d7221 */ /* 0x000fe20000010000 */
[----:B------:R-:W-:Y:S01]  /*a070*/  F2FP.F16.F32.PACK_AB R193, R142, R193 ;  /* 0x000000c18ec1723e */ /* 0x000fe200000000ff */
[----:B------:R-:W2:Y:S01]  /*a080*/  MUFU.EX2 R21, R21 ;  /* 0x0000001500157308 */ /* 0x000ea20000000800 */
[----:B------:R-:W-:Y:S01]  /*a090*/  FADD.FTZ R134, R188, R125 ;  /* 0x0000007dbc867221 */ /* 0x000fe20000010000 */
[----:B------:R-:W-:Y:S01]  /*a0a0*/  FADD.FTZ R132, R144, R13 ;  /* 0x0000000d90847221 */ /* 0x000fe20000010000 */
[----:B0-----:R-:W-:Y:S02]  /*a0b0*/  F2FP.F16.F32.PACK_AB R185, R12, R3 ;  /* 0x000000030cb9723e */ /* 0x001fe400000000ff */
[----:B------:R-:W-:Y:S01]  /*a0c0*/  FADD.FTZ R125, R221, R134 ;  /* 0x00000086dd7d7221 */ /* 0x000fe20000010000 */
[----:B------:R-:W-:Y:S01]  /*a0d0*/  FADD.FTZ R13, R189, R132 ;  /* 0x00000084bd0d7221 */ /* 0x000fe20000010000 */
[----:B------:R-:W-:Y:S01]  /*a0e0*/  F2FP.F16.F32.PACK_AB R195, R144, R195 ;  /* 0x000000c390c3723e */ /* 0x000fe200000000ff */
[----:B------:R-:W0:Y:S01]  /*a0f0*/  MUFU.EX2 R124, R124 ;  /* 0x0000007c007c7308 */ /* 0x000e220000000800 */
[----:B-1----:R-:W-:Y:S01]  /*a100*/  FADD.FTZ R128, R190, R125 ;  /* 0x0000007dbe807221 */ /* 0x002fe20000010000 */
[----:B------:R-:W-:Y:S01]  /*a110*/  FADD.FTZ R10, R146, R13 ;  /* 0x0000000d920a7221 */ /* 0x000fe20000010000 */
[----:B------:R-:W-:-:S02]  /*a120*/  F2FP.F16.F32.PACK_AB R188, R221, R188 ;  /* 0x000000bcddbc723e */ /* 0x000fc400000000ff */
[----:B------:R-:W-:Y:S01]  /*a130*/  FADD.FTZ R15, R173, R128 ;  /* 0x00000080ad0f7221 */ /* 0x000fe20000010000 */
[----:B------:R-:W-:Y:S01]  /*a140*/  FADD.FTZ R13, R191, R10 ;  /* 0x0000000abf0d7221 */ /* 0x000fe20000010000 */
[----:B------:R-:W-:Y:S01]  /*a150*/  F2FP.F16.F32.PACK_AB R191, R4, R191 ;  /* 0x000000bf04bf723e */ /* 0x000fe200000000ff */
[----:B------:R-:W-:Y:S01]  /*a160*/  MUFU.EX2 R120, R120 ;  /* 0x0000007800787308 */ /* 0x000fe20000000800 */
[----:B------:R-:W-:Y:S01]  /*a170*/  FADD.FTZ R128, R184, R15 ;  /* 0x0000000fb8807221 */ /* 0x000fe20000010000 */
[----:B------:R-:W-:Y:S01]  /*a180*/  FADD.FTZ R10, R4, R13 ;  /* 0x0000000d040a7221 */ /* 0x000fe20000010000 */
[----:B--2---:R-:W-:Y:S02]  /*a190*/  F2FP.F16.F32.PACK_AB R187, R21, R14 ;  /* 0x0000000e15bb723e */ /* 0x004fe400000000ff */
        /* <DEDUP_REMOVED lines=9> */
[----:B------:R-:W-:Y:S01]  /*a230*/  F2FP.F16.F32.PACK_AB R184, R137, R184 ;  /* 0x000000b889b8723e */ /* 0x000fe200000000ff */
[----:B------:R-:W1:Y:S01]  /*a240*/  MUFU.EX2 R133, R133 ;  /* 0x0000008500857308 */ /* 0x000e620000000800 */
[----:B------:R-:W-:Y:S01]  /*a250*/  FADD.FTZ R128, R180, R15 ;  /* 0x0000000fb4807221 */ /* 0x000fe20000010000 */
[----:B------:R-:W-:Y:S01]  /*a260*/  FADD.FTZ R13, R21, R10 ;  /* 0x0000000a150d7221 */ /* 0x000fe20000010000 */
[C---:B------:R-:W-:Y:S01]  /*a270*/  F2FP.F16.F32.PACK_AB R180, R181.reuse, R180 ;  /* 0x000000b4b5b4723e */ /* 0x040fe200000000ff */
[----:B------:R-:W-:Y:S02]  /*a280*/  IMAD.MOV.U32 R14, RZ, RZ, R17 ;  /* 0x000000ffff0e7224 */ /* 0x000fe400078e0011 */
[----:B------:R-:W-:Y:S01]  /*a290*/  FADD.FTZ R15, R181, R128 ;  /* 0x00000080b50f7221 */ /* 0x000fe20000010000 */
[----:B------:R-:W-:Y:S01]  /*a2a0*/  FADD.FTZ R13, R122, R13 ;  /* 0x0000000d7a0d7221 */ /* 0x000fe20000010000 */
[----:B------:R-:W-:-:S02]  /*a2b0*/  F2FP.F16.F32.PACK_AB R186, R141, R186 ;  /* 0x000000ba8dba723e */ /* 0x000fc400000000ff */
[----:B------:R-:W-:Y:S01]  /*a2c0*/  FADD.FTZ R4, R182, R15 ;  /* 0x0000000fb6047221 */ /* 0x000fe20000010000 */
[C---:B------:R-:W-:Y:S01]  /*a2d0*/  FADD.FTZ R13, R131.reuse, R13 ;  /* 0x0000000d830d7221 */ /* 0x040fe20000010000 */
[----:B------:R-:W-:Y:S02]  /*a2e0*/  F2FP.F16.F32.PACK_AB R181, R131, R122 ;  /* 0x0000007a83b5723e */ /* 0x000fe400000000ff */
[C---:B------:R-:W-:Y:S01]  /*a2f0*/  FADD.FTZ R3, R129.reuse, R4 ;  /* 0x0000000481037221 */ /* 0x040fe20000010000 */
[----:B------:R-:W-:Y:S01]  /*a300*/  FADD.FTZ R13, R130, R13 ;  /* 0x0000000d820d7221 */ /* 0x000fe20000010000 */
[----:B------:R-:W-:Y:S02]  /*a310*/  F2FP.F16.F32.PACK_AB R182, R129, R182 ;  /* 0x000000b681b6723e */ /* 0x000fe400000000ff */
[----:B------:R-:W-:Y:S01]  /*a320*/  FADD.FTZ R4, R20, R3 ;  /* 0x0000000314047221 */ /* 0x000fe20000010000 */
[----:B------:R-:W-:Y:S01]  /*a330*/  FADD.FTZ R13, R135, R13 ;  /* 0x0000000d870d7221 */ /* 0x000fe20000010000 */
[----:B0-----:R-:W-:-:S02]  /*a340*/  F2FP.F16.F32.PACK_AB R177, R123, R124 ;  /* 0x0000007c7bb1723e */ /* 0x001fc400000000ff */
[----:B------:R-:W-:Y:S01]  /*a350*/  FADD.FTZ R3, R121, R4 ;  /* 0x0000000479037221 */ /* 0x000fe20000010000 */
[----:B------:R-:W-:Y:S01]  /*a360*/  FADD.FTZ R13, R124, R13 ;  /* 0x0000000d7c0d7221 */ /* 0x000fe20000010000 */
[----:B-1----:R-:W-:Y:S02]  /*a370*/  F2FP.F16.F32.PACK_AB R178, R133, R120 ;  /* 0x0000007885b2723e */ /* 0x002fe400000000ff */
[----:B------:R-:W-:Y:S01]  /*a380*/  FADD.FTZ R4, R120, R3 ;  /* 0x0000000378047221 */ /* 0x000fe20000010000 */
[----:B------:R-:W-:Y:S01]  /*a390*/  FADD.FTZ R13, R123, R13 ;  /* 0x0000000d7b0d7221 */ /* 0x000fe20000010000 */
[----:B------:R-:W-:Y:S02]  /*a3a0*/  F2FP.F16.F32.PACK_AB R179, R127, R126 ;  /* 0x0000007e7fb3723e */ /* 0x000fe400000000ff */
[----:B------:R-:W-:Y:S01]  /*a3b0*/  FADD.FTZ R4, R133, R4 ;  /* 0x0000000485047221 */ /* 0x000fe20000010000 */
[----:B------:R-:W-:Y:S01]  /*a3c0*/  FADD.FTZ R13, R126, R13 ;  /* 0x0000000d7e0d7221 */ /* 0x000fe20000010000 */
[----:B------:R-:W-:-:S03]  /*a3d0*/  MOV R10, R9 ;  /* 0x00000009000a7202 */ /* 0x000fc60000000f00 */
[----:B------:R-:W-:Y:S01]  /*a3e0*/  FADD.FTZ R3, R127, R13 ;  /* 0x0000000d7f037221 */ /* 0x000fe20000010000 */
[----:B------:R-:W-:Y:S01]  /*a3f0*/  IMAD.MOV.U32 R13, RZ, RZ, R8 ;  /* 0x000000ffff0d7224 */ /* 0x000fe200078e0008 */
[----:B------:R-:W-:Y:S06]  /*a400*/  @P2 BRA `(.L_x_3829) ;  /* 0xffffffbc00802947 */ /* 0x000fec000383ffff */
.L_x_3820:
        /* <DEDUP_REMOVED lines=99> */
.L_x_3830:
[----:B------:R-:W-:Y:S01]  /*aa40*/  IMAD R13, R16, 0x8, R2 ;  /* 0x00000008100d7824 */ /* 0x000fe200078e0202 */
[----:B------:R-:W-:-:S04]  /*aa50*/  SHF.L.U32 R0, R17, 0x1f, RZ ;  /* 0x0000001f11007819 */ /* 0x000fc800000006ff */
[----:B------:R0:W1:Y:S01]  /*aa60*/  SYNCS.PHASECHK.TRANS64.TRYWAIT P2, [R13+URZ+0x36850], R0 ;  /* 0x036850000d0075a7 */ /* 0x000062000804017f */
[----:B------:R-:W-:Y:S05]  /*aa70*/  @!P0 BRA `(.L_x_3831) ;  /* 0x0000000000048947 */ /* 0x000fea0003800000 */
[----:B------:R-:W-:Y:S01]  /*aa80*/  BPT.TRAP 0x1 ;  /* 0x000000040000795c */ /* 0x000fe20000300000 */
.L_x_3831:
[----:B-1----:R-:W-:Y:S05]  /*aa90*/  @P2 BRA `(.L_x_3832) ;  /* 0x0000000000082947 */ /* 0x002fea0003800000 */
[----:B------:R-:W1:Y:S02]  /*aaa0*/  SYNCS.PHASECHK.TRANS64.TRYWAIT P0, [R13+URZ+0x36850], R0 ;  /* 0x036850000d0075a7 */ /* 0x000e64000800017f */
[----:B-1----:R-:W-:Y:S05]  /*aab0*/  @!P0 BRA `(.L_x_3833) ;  /* 0x0000009400e88947 */ /* 0x002fea0003800000 */
.L_x_3832:
[----:B------:R-:W-:Y:S05]  /*aac0*/  WARPSYNC.ALL ;  /* 0x0000000000007948 */ /* 0x000fea0003800000 */
[----:B------:R-:W-:Y:S01]  /*aad0*/  VIADD R2, R2, 0x400 ;  /* 0x0000040002027836 */ /* 0x000fe20000000000 */
[----:B------:R-:W-:Y:S01]  /*aae0*/  WARPGROUP.ARRIVE ;  /* 0x00000000000079c5 */ /* 0x000fe20000000000 */
[----:B------:R-:W-:Y:S01]  /*aaf0*/  IMAD.MOV.U32 R15, RZ, RZ, 0x40000040 ;  /* 0x40000040ff0f7424 */ /* 0x000fe200078e00ff */
[----:B------:R-:W2:Y:S01]  /*ab00*/  SHFL.BFLY PT, R5, R4, 0x2, 0x1f ;  /* 0x0c401f0004057f89 */ /* 0x000ea200000e0000 */
[----:B------:R-:W-:Y:S01]  /*ab10*/  VIADD R210, R210, 0x1 ;  /* 0x00000001d2d27836 */ /* 0x000fe20000000000 */
[----:B------:R-:W-:-:S02]  /*ab20*/  SHF.R.U32.HI R2, RZ, 0x4, R2 ;  /* 0x00000004ff027819 */ /* 0x000fc40000011602 */
[----:B01----:R-:W0:Y:S02]  /*ab30*/  SHFL.BFLY PT, R0, R3, 0x2, 0x1f ;  /* 0x0c401f0003007f89 */ /* 0x003e2400000e0000 */
[----:B------:R-:W-:-:S04]  /*ab40*/  LOP3.LUT R2, R2, 0x3fff, RZ, 0xc0, !PT ;  /* 0x00003fff02027812 */ /* 0x000fc800078ec0ff */
[----:B------:R-:W-:-:S05]  /*ab50*/  LOP3.LUT R11, R2, 0x3800000, RZ, 0xfc, !PT ;  /* 0x03800000020b7812 */ /* 0x000fca00078efcff */
[----:B------:R-:W-:Y:S02]  /*ab60*/  IMAD R10, R16, 0xa80, R11 ;  /* 0x00000a80100a7824 */ /* 0x000fe400078e020b */
[----:B------:R-:W-:Y:S02]  /*ab70*/  IMAD.MOV.U32 R11, RZ, RZ, 0x40000040 ;  /* 0x40000040ff0b7424 */ /* 0x000fe400078e00ff */
[C---:B------:R-:W-:Y:S01]  /*ab80*/  VIADD R14, R10.reuse, 0x80 ;  /* 0x000000800a0e7836 */ /* 0x040fe20000000000 */
[----:B------:R-:W-:Y:S01]  /*ab90*/  R2UR UR6, R10 ;  /* 0x000000000a0672ca */ /* 0x000fe200000e0000 */
[----:B------:R-:W-:Y:S01]  /*aba0*/  VIADD R16, R16, 0x1 ;  /* 0x0000000110107836 */ /* 0x000fe20000000000 */
[----:B------:R-:W-:Y:S01]  /*abb0*/  R2UR UR7, R11 ;  /* 0x000000000b0772ca */ /* 0x000fe200000e0000 */
[----:B------:R-:W-:Y:S02]  /*abc0*/  IMAD.MOV.U32 R11, RZ, RZ, 0x40000040 ;  /* 0x40000040ff0b7424 */ /* 0x000fe400078e00ff */
[----:B--2---:R-:W-:Y:S01]  /*abd0*/  FADD.FTZ R5, R5, R4 ;  /* 0x0000000405057221 */ /* 0x004fe20000010000 */
[----:B------:R-:W-:Y:S01]  /*abe0*/  ISETP.NE.AND P2, PT, R16, 0x2, PT ;  /* 0x000000021000780c */ /* 0x000fe20003f45270 */
[----:B0-----:R-:W-:-:S03]  /*abf0*/  FADD.FTZ R2, R0, R3 ;  /* 0x0000000300027221 */ /* 0x001fc60000010000 */
[----:B------:R-:W0:Y:S01]  /*ac00*/  SHFL.BFLY PT, R0, R5, 0x1, 0x1f ;  /* 0x0c201f0005007f89 */ /* 0x000e2200000e0000 */
[----:B------:R-:W-:-:S03]  /*ac10*/  SEL R16, R16, RZ, P2 ;  /* 0x000000ff10107207 */ /* 0x000fc60001000000 */
[----:B------:R-:W1:Y:S01]  /*ac20*/  SHFL.BFLY PT, R7, R2, 0x1, 0x1f ;  /* 0x0c201f0002077f89 */ /* 0x000e6200000e0000 */
[----:B------:R-:W-:Y:S01]  /*ac30*/  HGMMA.64x192x16.F32 R24, R200, gdesc[UR4].tnspB, R24, gsb0 ;  /* 0x42e00004c8187df0 */ /* 0x000fe20008000818 */
[----:B------:R-:W-:Y:S01]  /*ac40*/  R2UR UR6, R14 ;  /* 0x000000000e0672ca */ /* 0x000fe200000e0000 */
[----:B------:R-:W-:Y:S01]  /*ac50*/  VIADD R14, R10, 0x100 ;  /* 0x000001000a0e7836 */ /* 0x000fe20000000000 */
[----:B------:R-:W-:Y:S01]  /*ac60*/  R2UR UR7, R15 ;  /* 0x000000000f0772ca */ /* 0x000fe200000e0000 */
[----:B------:R-:W-:Y:S02]  /*ac70*/  IMAD.MOV.U32 R15, RZ, RZ, 0x40000040 ;  /* 0x40000040ff0f7424 */ /* 0x000fe400078e00ff */
[----:B0-----:R-:W-:Y:S01]  /*ac80*/  FADD.FTZ R12, R5, R0 ;  /* 0x00000000050c7221 */ /* 0x001fe20000010000 */
[----:B------:R-:W-:Y:S02]  /*ac90*/  CS2R R4, SRZ ;  /* 0x0000000000047805 */ /* 0x000fe4000001ff00 */
[----:B------:R-:W-:-:S02]  /*aca0*/  SEL R0, RZ, 0x1, P2 ;  /* 0x00000001ff007807 */ /* 0x000fc40001000000 */
[----:B------:R-:W-:Y:S02]  /*acb0*/  FSETP.NE.FTZ.AND P0, PT, R12, RZ, PT ;  /* 0x000000ff0c00720b */ /* 0x000fe40003f15000 */
[----:B------:R-:W-:Y:S01]  /*acc0*/  LOP3.LUT R17, R17, R0, RZ, 0x3c, !PT ;  /* 0x0000000011117212 */ /* 0x000fe200078e3cff */
[----:B------:R-:W-:-:S10]  /*acd0*/  IMAD.MOV.U32 R0, RZ, RZ, -0x800000 ;  /* 0xff800000ff007424 */ /* 0x000fd400078e00ff */
[----:B------:R-:W-:Y:S01]  /*ace0*/  @P0 MUFU.RCP R4, R12 ;  /* 0x0000000c00040308 */ /* 0x000fe20000001000 */
[----:B------:R-:W-:Y:S01]  /*acf0*/  @P0 FMUL.FTZ R3, R6, 0.69314718246459960938 ;  /* 0x3f31721806030820 */ /* 0x000fe20000410000 */
[----:B------:R-:W-:Y:S02]  /*ad00*/  WARPGROUP.DEPBAR.LE gsb0, 0x0 ;  /* 0x00008000000079c5 */ /* 0x000fe40000010000 */
[----:B------:R-:W-:-:S06]  /*ad10*/  WARPGROUP.ARRIVE ;  /* 0x00000000000079c5 */ /* 0x000fcc0000000000 */
[----:B------:R-:W-:Y:S01]  /*ad20*/  HGMMA.64x192x16.F32 R24, R196, gdesc[UR4].tnspB, R24, gsb0 ;  /* 0x42e00004c4187df0 */ /* 0x000fe20008000818 */
[----:B------:R-:W-:Y:S01]  /*ad30*/  R2UR UR6, R14 ;  /* 0x000000000e0672ca */ /* 0x000fe200000e0000 */
[----:B------:R-:W-:Y:S01]  /*ad40*/  VIADD R14, R10, 0x180 ;  /* 0x000001800a0e7836 */ /* 0x000fe20000000000 */
[----:B------:R-:W-:Y:S01]  /*ad50*/  R2UR UR7, R15 ;  /* 0x000000000f0772ca */ /* 0x000fe200000e0000 */
[----:B------:R-:W-:Y:S01]  /*ad60*/  IMAD.MOV.U32 R15, RZ, RZ, 0x40000040 ;  /* 0x40000040ff0f7424 */ /* 0x000fe200078e00ff */
[----:B------:R-:W-:Y:S02]  /*ad70*/  WARPGROUP.DEPBAR.LE gsb0, 0x0 ;  /* 0x00008000000079c5 */ /* 0x000fe40000010000 */
[----:B------:R-:W-:-:S13]  /*ad80*/  WARPGROUP.ARRIVE ;  /* 0x00000000000079c5 */ /* 0x000fda0000000000 */
[----:B------:R-:W-:Y:S01]  /*ad90*/  HGMMA.64x192x16.F32 R24, R192, gdesc[UR4].tnspB, R24, gsb0 ;  /* 0x42e00004c0187df0 */ /* 0x000fe20008000818 */
[----:B------:R-:W-:Y:S02]  /*ada0*/  R2UR UR6, R14 ;  /* 0x000000000e0672ca */ /* 0x000fe400000e0000 */
[----:B------:R-:W-:Y:S01]  /*adb0*/  R2UR UR7, R15 ;  /* 0x000000000f0772ca */ /* 0x000fe200000e0000 */
[----:B------:R-:W-:Y:S01]  /*adc0*/  IMAD.MOV.U32 R15, RZ, RZ, 0x40000040 ;  /* 0x40000040ff0f7424 */ /* 0x000fe200078e00ff */
[----:B------:R-:W-:Y:S01]  /*add0*/  IADD3 R14, R10, 0x200, RZ ;  /* 0x000002000a0e7810 */ /* 0x000fe20007ffe0ff */
[----:B------:R-:W-:Y:S02]  /*ade0*/  WARPGROUP.DEPBAR.LE gsb0, 0x0 ;  /* 0x00008000000079c5 */ /* 0x000fe40000010000 */
[----:B------:R-:W-:-:S12]  /*adf0*/  WARPGROUP.ARRIVE ;  /* 0x00000000000079c5 */ /* 0x000fd80000000000 */
[----:B------:R-:W-:Y:S01]  /*ae00*/  HGMMA.64x192x16.F32 R24, R188, gdesc[UR4].tnspB, R24, gsb0 ;  /* 0x42e00004bc187df0 */ /* 0x000fe20008000818 */
[----:B------:R-:W-:Y:S01]  /*ae10*/  R2UR UR6, R14 ;  /* 0x000000000e0672ca */ /* 0x000fe200000e0000 */
[C---:B------:R-:W-:Y:S01]  /*ae20*/  VIADD R14, R10.reuse, 0x280 ;  /* 0x000002800a0e7836 */ /* 0x040fe20000000000 */
[----:B------:R-:W-:Y:S01]  /*ae30*/  R2UR UR7, R15 ;  /* 0x000000000f0772ca */ /* 0x000fe200000e0000 */
[----:B------:R-:W-:Y:S02]  /*ae40*/  IMAD.MOV.U32 R15, RZ, RZ, 0x40000040 ;  /* 0x40000040ff0f7424 */ /* 0x000fe400078e00ff */
[----:B------:R-:W-:Y:S01]  /*ae50*/  VIADD R10, R10, 0x300 ;  /* 0x000003000a0a7836 */ /* 0x000fe20000000000 */
[----:B------:R-:W-:Y:S02]  /*ae60*/  WARPGROUP.DEPBAR.LE gsb0, 0x0 ;  /* 0x00008000000079c5 */ /* 0x000fe40000010000 */
[----:B------:R-:W-:-:S11]  /*ae70*/  WARPGROUP.ARRIVE ;  /* 0x00000000000079c5 */ /* 0x000fd60000000000 */
[----:B------:R-:W-:Y:S01]  /*ae80*/  HGMMA.64x192x16.F32 R24, R184, gdesc[UR4].tnspB, R24, gsb0 ;  /* 0x42e00004b8187df0 */ /* 0x000fe20008000818 */
[----:B------:R-:W-:Y:S01]  /*ae90*/  R2UR UR6, R14 ;  /* 0x000000000e0672ca */ /* 0x000fe200000e0000 */
[----:B-1----:R-:W-:Y:S01]  /*aea0*/  FADD.FTZ R14, R2, R7 ;  /* 0x00000007020e7221 */ /* 0x002fe20000010000 */
[----:B------:R-:W-:Y:S01]  /*aeb0*/  R2UR UR7, R15 ;  /* 0x000000000f0772ca */ /* 0x000fe200000e0000 */
[----:B------:R-:W0:Y:S01]  /*aec0*/  @P0 MUFU.LG2 R7, R12 ;  /* 0x0000000c00070308 */ /* 0x000e220000000c00 */
[----:B------:R-:W-:Y:S02]  /*aed0*/  IMAD.MOV.U32 R2, RZ, RZ, -0x800000 ;  /* 0xff800000ff027424 */ /* 0x000fe400078e00ff */
[----:B------:R-:W-:-:S13]  /*aee0*/  FSETP.NE.FTZ.AND P3, PT, R14, RZ, PT ;  /* 0x000000ff0e00720b */ /* 0x000fda0003f75000 */
[----:B------:R-:W-:Y:S01]  /*aef0*/  @P3 MUFU.RCP R5, R14 ;  /* 0x0000000e00053308 */ /* 0x000fe20000001000 */
[----:B------:R-:W-:Y:S02]  /*af00*/  WARPGROUP.DEPBAR.LE gsb0, 0x0 ;  /* 0x00008000000079c5 */ /* 0x000fe40000010000 */
[----:B------:R-:W-:-:S06]  /*af10*/  WARPGROUP.ARRIVE ;  /* 0x00000000000079c5 */ /* 0x000fcc0000000000 */
[----:B------:R-:W-:Y:S01]  /*af20*/  HGMMA.64x192x16.F32 R24, R180, gdesc[UR4].tnspB, R24, gsb0 ;  /* 0x42e00004b4187df0 */ /* 0x000fe20008000818 */
[----:B------:R-:W-:Y:S02]  /*af30*/  R2UR UR6, R10 ;  /* 0x000000000a0672ca */ /* 0x000fe400000e0000 */
[----:B------:R-:W-:Y:S01]  /*af40*/  R2UR UR7, R11 ;  /* 0x000000000b0772ca */ /* 0x000fe200000e0000 */
[----:B------:R-:W-:Y:S01]  /*af50*/  @!P1 VIADD R11, R13, 0x36860 ;  /* 0x000368600d0b9836 */ /* 0x000fe20000000000 */
[----:B------:R-:W1:Y:S01]  /*af60*/  @P3 MUFU.LG2 R10, R14 ;  /* 0x0000000e000a3308 */ /* 0x000e620000000c00 */
[----:B------:R-:W-:Y:S01]  /*af70*/  @P3 FMUL.FTZ R13, R6, 0.69314718246459960938 ;  /* 0x3f317218060d3820 */ /* 0x000fe20000410000 */
[----:B0-----:R-:W-:Y:S02]  /*af80*/  @P0 FMUL.FTZ R6, R7, 0.69314718246459960938 ;  /* 0x3f31721807060820 */ /* 0x001fe40000410000 */
[----:B------:R-:W-:Y:S02]  /*af90*/  @!P1 PRMT R11, RZ, 0x654, R11 ;  /* 0x00000654ff0b9816 */ /* 0x000fe4000000000b */
[----:B------:R-:W-:Y:S01]  /*afa0*/  @P0 FFMA.FTZ R0, R3, R8, R6 ;  /* 0x0000000803000223 */ /* 0x000fe20000010006 */
[----:B------:R-:W-:Y:S01]  /*afb0*/  PLOP3.LUT P0, PT, PT, PT, PT, 0x8, 0x0 ;  /* 0x000000000000781c */ /* 0x000fe20003f0e170 */
[----:B-1----:R-:W-:-:S04]  /*afc0*/  @P3 FMUL.FTZ R10, R10, 0.69314718246459960938 ;  /* 0x3f3172180a0a3820 */ /* 0x002fc80000410000 */
[----:B------:R-:W-:Y:S01]  /*afd0*/  @P3 FFMA.FTZ R2, R13, R9, R10 ;  /* 0x000000090d023223 */ /* 0x000fe2000001000a */
[----:B------:R-:W-:Y:S02]  /*afe0*/  WARPGROUP.DEPBAR.LE gsb0, 0x0 ;  /* 0x00008000000079c5 */ /* 0x000fe40000010000 */
[----:B------:R-:W-:-:S06]  /*aff0*/  WARPGROUP.ARRIVE ;  /* 0x00000000000079c5 */ /* 0x000fcc0000000000 */
[----:B------:R-:W-:Y:S03]  /*b000*/  HGMMA.64x192x16.F32 R24, R176, gdesc[UR4].tnspB, R24, gsb0 ;  /* 0x42e00004b0187df0 */ /* 0x000fe60008000818 */
        /* <DEDUP_REMOVED lines=98> */
.L_x_3812:
[----:B------:R-:W0:Y:S01]  /*b630*/  S2R R5, SR_CgaCtaId ;  /* 0x0000000000057919 */ /* 0x000e220000008800 */
[----:B------:R-:W-:Y:S01]  /*b640*/  MOV R38, 0x400 ;  /* 0x0000040000267802 */ /* 0x000fe20000000f00 */
[----:B------:R-:W-:Y:S01]  /*b650*/  BSSY B0, `(.L_x_3834) ;  /* 0x0000257000007945 */ /* 0x000fe20003800000 */
[----:B------:R-:W-:Y:S02]  /*b660*/  BAR.SYNC.DEFER_BLOCKING 0x5, 0x180 ;  /* 0x0146000000007b1d */ /* 0x000fe40000010000 */
[----:B0-----:R-:W-:-:S05]  /*b670*/  LEA R38, R5, R38, 0x18 ;  /* 0x0000002605267211 */ /* 0x001fca00078ec0ff */
[----:B------:R0:W1:Y:S01]  /*b680*/  LDS.128 R40, [R38+0x368d0] ;  /* 0x0368d00026287984 */ /* 0x0000620000000c00 */
[----:B------:R-:W-:Y:S06]  /*b690*/  BAR.ARV 0x4, 0x180 ;  /* 0x0106000000007b1d */ /* 0x000fec0000002000 */
[----:B------:R-:W-:Y:S05]  /*b6a0*/  @P0 BRA `(.L_x_3835) ;  /* 0x00000018004c0947 */ /* 0x000fea0003800000 */
[----:B------:R-:W2:Y:S01]  /*b6b0*/  S2R R5, SR_SWINHI ;  /* 0x0000000000057919 */ /* 0x000ea20000002f00 */
[----:B------:R-:W-:Y:S01]  /*b6c0*/  F2FP.F16.F32.PACK_AB R6, R125, R6 ;  /* 0x000000067d06723e */ /* 0x000fe200000000ff */
[----:B------:R-:W-:Y:S01]  /*b6d0*/  ULDC.64 UR4, c[0x0][0xc08] ;  /* 0x0003020000047ab9 */ /* 0x000fe20000000a00 */
        /* <DEDUP_REMOVED lines=12> */
[----:B------:R-:W-:Y:S02]  /*b7a0*/  MOV R20, R38 ;  /* 0x0000002600147202 */ /* 0x000fe40000000f00 */
[----:B--2---:R-:W-:-:S03]  /*b7b0*/  MOV R21, R5 ;  /* 0x0000000500157202 */ /* 0x004fc60000000f00 */
[----:B------:R-:W-:-:S03]  /*b7c0*/  IMAD.WIDE R4, R216, 0x2, R20 ;  /* 0x00000002d8047825 */ /* 0x000fc600078e0214 */
[C---:B------:R-:W-:Y:S02]  /*b7d0*/  LOP3.LUT R29, R4.reuse, 0x380, RZ, 0xc0, !PT ;  /* 0x00000380041d7812 */ /* 0x040fe400078ec0ff */
[C---:B------:R-:W-:Y:S02]  /*b7e0*/  IADD3 R103, P1, R4.reuse, 0x40, RZ ;  /* 0x0000004004677810 */ /* 0x040fe40007f3e0ff */
[C---:B------:R-:W-:Y:S02]  /*b7f0*/  IADD3 R139, P6, R4.reuse, 0x60, RZ ;  /* 0x00000060048b7810 */ /* 0x040fe40007fde0ff */
[C---:B------:R-:W-:Y:S01]  /*b800*/  IADD3 R141, P5, R4.reuse, 0x4000, RZ ;  /* 0x00004000048d7810 */ /* 0x040fe20007fbe0ff */
[--C-:B------:R-:W-:Y:S01]  /*b810*/  IMAD.X R11, RZ, RZ, R5.reuse, P1 ;  /* 0x000000ffff0b7224 */ /* 0x100fe200008e0605 */
[----:B------:R-:W-:Y:S01]  /*b820*/  IADD3 R83, P2, R4, 0x20, RZ ;  /* 0x0000002004537810 */ /* 0x000fe20007f5e0ff */
[--C-:B------:R-:W-:Y:S01]  /*b830*/  IMAD.X R13, RZ, RZ, R5.reuse, P6 ;  /* 0x000000ffff0d7224 */ /* 0x100fe200030e0605 */
[----:B------:R-:W-:Y:S01]  /*b840*/  SHF.R.U64 R29, R29, 0x3, RZ ;  /* 0x000000031d1d7819 */ /* 0x000fe200000012ff */
[----:B------:R-:W-:Y:S01]  /*b850*/  IMAD.X R15, RZ, RZ, R5, P5 ;  /* 0x000000ffff0f7224 */ /* 0x000fe200028e0605 */
[----:B------:R-:W-:-:S02]  /*b860*/  LOP3.LUT R10, R103, 0x380, RZ, 0xc0, !PT ;  /* 0x00000380670a7812 */ /* 0x000fc400078ec0ff */
[C---:B------:R-:W-:Y:S02]  /*b870*/  IADD3 R143, P0, R4.reuse, 0x4020, RZ ;  /* 0x00004020048f7810 */ /* 0x040fe40007f1e0ff */
[C---:B------:R-:W-:Y:S02]  /*b880*/  IADD3 R145, P4, R4.reuse, 0x4040, RZ ;  /* 0x0000404004917810 */ /* 0x040fe40007f9e0ff */
[----:B------:R-:W-:Y:S01]  /*b890*/  IADD3.X R9, RZ, R5, RZ, P2, !PT ;  /* 0x00000005ff097210 */ /* 0x000fe200017fe4ff */
[--C-:B------:R-:W-:Y:S01]  /*b8a0*/  IMAD.X R25, RZ, RZ, R5.reuse, P0 ;  /* 0x000000ffff197224 */ /* 0x100fe200000e0605 */
[C---:B------:R-:W-:Y:S01]  /*b8b0*/  IADD3 R147, P3, R4.reuse, 0x4060, RZ ;  /* 0x0000406004937810 */ /* 0x040fe20007f7e0ff */
[--C-:B------:R-:W-:Y:S01]  /*b8c0*/  IMAD.X R27, RZ, RZ, R5.reuse, P4 ;  /* 0x000000ffff1b7224 */ /* 0x100fe200020e0605 */
[C---:B------:R-:W-:Y:S02]  /*b8d0*/  IADD3 R149, P2, R4.reuse, 0x8000, RZ ;  /* 0x0000800004957810 */ /* 0x040fe40007f5e0ff */
        /* <DEDUP_REMOVED lines=9> */
[----:B------:R-:W-:Y:S01]  /*b970*/  IMAD.X R29, RZ, RZ, R5, P5 ;  /* 0x000000ffff1d7224 */ /* 0x000fe200028e0605 */
[----:B------:R-:W-:-:S02]  /*b980*/  LOP3.LUT R12, R139, 0x380, RZ, 0xc0, !PT ;  /* 0x000003808b0c7812 */ /* 0x000fc400078ec0ff */
[----:B------:R-:W-:Y:S02]  /*b990*/  LOP3.LUT R14, R141, 0x380, RZ, 0xc0, !PT ;  /* 0x000003808d0e7812 */ /* 0x000fe400078ec0ff */
[----:B------:R-:W-:Y:S02]  /*b9a0*/  SHF.R.U64 R10, R10, 0x3, RZ ;  /* 0x000000030a0a7819 */ /* 0x000fe400000012ff */
[----:B------:R-:W-:Y:S02]  /*b9b0*/  LOP3.LUT R24, R143, 0x380, RZ, 0xc0, !PT ;  /* 0x000003808f187812 */ /* 0x000fe400078ec0ff */
[----:B------:R-:W-:Y:S02]  /*b9c0*/  LOP3.LUT R26, R145, 0x380, RZ, 0xc0, !PT ;  /* 0x00000380911a7812 */ /* 0x000fe400078ec0ff */
[----:B------:R-:W-:Y:S02]  /*b9d0*/  LOP3.LUT R30, R147, 0x380, RZ, 0xc0, !PT ;  /* 0x00000380931e7812 */ /* 0x000fe400078ec0ff */
[----:B-1----:R-:W-:-:S02]  /*b9e0*/  LOP3.LUT R40, R155, 0x380, RZ, 0xc0, !PT ;  /* 0x000003809b287812 */ /* 0x002fc400078ec0ff */
[----:B------:R-:W-:Y:S02]  /*b9f0*/  SHF.R.U64 R8, R8, 0x3, RZ ;  /* 0x0000000308087819 */ /* 0x000fe400000012ff */
[----:B------:R-:W-:Y:S02]  /*ba00*/  LOP3.LUT R32, R149, 0x380, RZ, 0xc0, !PT ;  /* 0x0000038095207812 */ /* 0x000fe400078ec0ff */
[----:B------:R-:W-:Y:S02]  /*ba10*/  MOV R138, R4 ;  /* 0x00000004008a7202 */ /* 0x000fe40000000f00 */
[----:B------:R-:W-:Y:S02]  /*ba20*/  LOP3.LUT R34, R151, 0x380, RZ, 0xc0, !PT ;  /* 0x0000038097227812 */ /* 0x000fe400078ec0ff */
[----:B------:R-:W-:Y:S02]  /*ba30*/  SHF.R.U64 R12, R12, 0x3, RZ ;  /* 0x000000030c0c7819 */ /* 0x000fe400000012ff */
[----:B------:R-:W-:-:S02]  /*ba40*/  SHF.R.U64 R14, R14, 0x3, RZ ;  /* 0x000000030e0e7819 */ /* 0x000fc400000012ff */
[----:B------:R-:W-:Y:S02]  /*ba50*/  LOP3.LUT R10, R10, R103, RZ, 0x3c, !PT ;  /* 0x000000670a0a7212 */ /* 0x000fe400078e3cff */
[----:B------:R-:W-:Y:S02]  /*ba60*/  F2FP.F16.F32.PACK_AB R4, R128, R7 ;  /* 0x000000078004723e */ /* 0x000fe400000000ff */
[----:B------:R-:W-:Y:S02]  /*ba70*/  SHF.R.U64 R24, R24, 0x3, RZ ;  /* 0x0000000318187819 */ /* 0x000fe400000012ff */
[----:B------:R-:W-:Y:S02]  /*ba80*/  SHF.R.U64 R26, R26, 0x3, RZ ;  /* 0x000000031a1a7819 */ /* 0x000fe400000012ff */
[----:B------:R-:W-:Y:S02]  /*ba90*/  F2FP.F16.F32.PACK_AB R5, R137, R36 ;  /* 0x000000248905723e */ /* 0x000fe400000000ff */
[----:B------:R-:W-:Y:S01]  /*baa0*/  F2FP.F16.F32.PACK_AB R7, R135, R28 ;  /* 0x0000001c8707723e */ /* 0x000fe200000000ff */
[----:B------:R-:W-:Y:S01]  /*bab0*/  BAR.SYNC.DEFER_BLOCKING 0x1, 0x100 ;  /* 0x0044000000007b1d */ /* 0x000fe20000010000 */
[----:B------:R-:W-:-:S02]  /*bac0*/  SHF.R.U64 R30, R30, 0x3, RZ ;  /* 0x000000031e1e7819 */ /* 0x000fc400000012ff */
[----:B------:R-:W-:Y:S02]  /*bad0*/  SHF.R.U64 R40, R40, 0x3, RZ ;  /* 0x0000000328287819 */ /* 0x000fe400000012ff */
[----:B------:R-:W-:Y:S02]  /*bae0*/  LOP3.LUT R8, R8, R83, RZ, 0x3c, !PT ;  /* 0x0000005308087212 */ /* 0x000fe400078e3cff */
[----:B------:R-:W-:Y:S02]  /*baf0*/  SHF.R.U64 R32, R32, 0x3, RZ ;  /* 0x0000000320207819 */ /* 0x000fe400000012ff */
[----:B------:R-:W-:Y:S02]  /*bb00*/  SHF.R.U64 R34, R34, 0x3, RZ ;  /* 0x0000000322227819 */ /* 0x000fe400000012ff */
[----:B------:R-:W-:Y:S02]  /*bb10*/  LOP3.LUT R12, R12, R139, RZ, 0x3c, !PT ;  /* 0x0000008b0c0c7212 */ /* 0x000fe400078e3cff */
[----:B------:R-:W-:-:S02]  /*bb20*/  LOP3.LUT R14, R14, R141, RZ, 0x3c, !PT ;  /* 0x0000008d0e0e7212 */ /* 0x000fc400078e3cff */
[----:B------:R-:W-:Y:S02]  /*bb30*/  LOP3.LUT R36, R153, 0x380, RZ, 0xc0, !PT ;  /* 0x0000038099247812 */ /* 0x000fe400078ec0ff */
[----:B------:R-:W-:Y:S02]  /*bb40*/  MOV R135, R10 ;  /* 0x0000000a00877202 */ /* 0x000fe40000000f00 */
[----:B------:R-:W-:Y:S02]  /*bb50*/  LOP3.LUT R24, R24, R143, RZ, 0x3c, !PT ;  /* 0x0000008f18187212 */ /* 0x000fe400078e3cff */
[----:B------:R-:W-:Y:S02]  /*bb60*/  LOP3.LUT R26, R26, R145, RZ, 0x3c, !PT ;  /* 0x000000911a1a7212 */ /* 0x000fe400078e3cff */
[----:B------:R-:W-:Y:S01]  /*bb70*/  F2FP.F16.F32.PACK_AB R10, R45, R44 ;  /* 0x0000002c2d0a723e */ /* 0x000fe200000000ff */
[----:B------:R1:W-:Y:S01]  /*bb80*/  STSM.16.M88.4 [R138], R4 ;  /* 0x000000048a007844 */ /* 0x0003e20000000200 */
[----:B------:R-:W-:Y:S01]  /*bb90*/  LOP3.LUT R30, R30, R147, RZ, 0x3c, !PT ;  /* 0x000000931e1e7212 */ /* 0x000fe200078e3cff */
[----:B------:R-:W2:Y:S01]  /*bba0*/  LDC.64 R44, c[0x0][0xc00] ;  /* 0x00030000ff2c7b82 */ /* 0x000ea20000000a00 */
[----:B------:R-:W-:-:S02]  /*bbb0*/  LOP3.LUT R28, R40, R155, RZ, 0x3c, !PT ;  /* 0x0000009b281c7212 */ /* 0x000fc400078e3cff */
[----:B------:R-:W-:Y:S02]  /*bbc0*/  LOP3.LUT R32, R32, R149, RZ, 0x3c, !PT ;  /* 0x0000009520207212 */ /* 0x000fe400078e3cff */
[----:B------:R-:W-:Y:S02]  /*bbd0*/  LOP3.LUT R34, R34, R151, RZ, 0x3c, !PT ;  /* 0x0000009722227212 */ /* 0x000fe400078e3cff */
[----:B------:R-:W-:Y:S02]  /*bbe0*/  MOV R137, R8 ;  /* 0x0000000800897202 */ /* 0x000fe40000000f00 */
[----:B------:R-:W-:Y:S02]  /*bbf0*/  SHF.R.U64 R36, R36, 0x3, RZ ;  /* 0x0000000324247819 */ /* 0x000fe400000012ff */
[----:B------:R-:W-:Y:S02]  /*bc00*/  MOV R128, R12 ;  /* 0x0000000c00807202 */ /* 0x000fe40000000f00 */
[----:B------:R-:W-:-:S02]  /*bc10*/  MOV R125, R14 ;  /* 0x0000000e007d7202 */ /* 0x000fc40000000f00 */
[----:B-1----:R-:W-:Y:S02]  /*bc20*/  F2FP.F16.F32.PACK_AB R4, R123, R122 ;  /* 0x0000007a7b04723e */ /* 0x002fe400000000ff */
[----:B------:R-:W-:Y:S02]  /*bc30*/  F2FP.F16.F32.PACK_AB R5, R136, R131 ;  /* 0x000000838805723e */ /* 0x000fe400000000ff */
[----:B------:R-:W-:Y:S02]  /*bc40*/  F2FP.F16.F32.PACK_AB R6, R126, R121 ;  /* 0x000000797e06723e */ /* 0x000fe400000000ff */
[----:B------:R-:W-:Y:S02]  /*bc50*/  F2FP.F16.F32.PACK_AB R7, R133, R130 ;  /* 0x000000828507723e */ /* 0x000fe400000000ff */
[----:B------:R-:W-:Y:S02]  /*bc60*/  F2FP.F16.F32.PACK_AB R8, R124, R3 ;  /* 0x000000037c08723e */ /* 0x000fe400000000ff */
[----:B------:R-:W-:Y:S01]  /*bc70*/  F2FP.F16.F32.PACK_AB R9, R132, R129 ;  /* 0x000000818409723e */ /* 0x000fe200000000ff */
[----:B------:R-:W-:Y:S01]  /*bc80*/  STSM.16.M88.4 [R137], R4 ;  /* 0x0000000489007844 */ /* 0x000fe20000000200 */
[----:B------:R-:W-:-:S02]  /*bc90*/  F2FP.F16.F32.PACK_AB R11, R134, R127 ;  /* 0x0000007f860b723e */ /* 0x000fc400000000ff */
[----:B------:R-:W-:Y:S02]  /*bca0*/  MOV R120, R24 ;  /* 0x0000001800787202 */ /* 0x000fe40000000f00 */
[----:B------:R-:W-:Y:S01]  /*bcb0*/  MOV R103, R26 ;  /* 0x0000001a00677202 */ /* 0x000fe20000000f00 */
[----:B------:R-:W-:Y:S01]  /*bcc0*/  STSM.16.M88.4 [R135], R8 ;  /* 0x0000000887007844 */ /* 0x000fe20000000200 */
[----:B------:R-:W-:Y:S02]  /*bcd0*/  F2FP.F16.F32.PACK_AB R12, R49, R48 ;  /* 0x00000030310c723e */ /* 0x000fe400000000ff */
[----:B------:R-:W-:Y:S02]  /*bce0*/  F2FP.F16.F32.PACK_AB R13, R51, R50 ;  /* 0x00000032330d723e */ /* 0x000fe400000000ff */
[----:B------:R-:W-:Y:S02]  /*bcf0*/  F2FP.F16.F32.PACK_AB R14, R53, R52 ;  /* 0x00000034350e723e */ /* 0x000fe400000000ff */
[----:B------:R-:W-:-:S02]  /*bd00*/  F2FP.F16.F32.PACK_AB R15, R55, R54 ;  /* 0x00000036370f723e */ /* 0x000fc400000000ff */
[----:B------:R-:W-:Y:S02]  /*bd10*/  MOV R102, R30 ;  /* 0x0000001e00667202 */ /* 0x000fe40000000f00 */
[----:B------:R-:W-:Y:S01]  /*bd20*/  F2FP.F16.F32.PACK_AB R24, R57, R56 ;  /* 0x000000383918723e */ /* 0x000fe200000000ff */
[----:B------:R1:W-:Y:S01]  /*bd30*/  STSM.16.M88.4 [R128], R12 ;  /* 0x0000000c80007844 */ /* 0x0003e20000000200 */
[----:B------:R-:W-:Y:S02]  /*bd40*/  F2FP.F16.F32.PACK_AB R25, R59, R58 ;  /* 0x0000003a3b19723e */ /* 0x000fe400000000ff */
[----:B------:R-:W-:Y:S02]  /*bd50*/  F2FP.F16.F32.PACK_AB R26, R61, R60 ;  /* 0x0000003c3d1a723e */ /* 0x000fe400000000ff */
[----:B------:R-:W-:Y:S02]  /*bd60*/  F2FP.F16.F32.PACK_AB R27, R63, R62 ;  /* 0x0000003e3f1b723e */ /* 0x000fe400000000ff */
[----:B------:R-:W-:-:S02]  /*bd70*/  MOV R3, R28 ;  /* 0x0000001c00037202 */ /* 0x000fc40000000f00 */
[----:B------:R-:W-:Y:S01]  /*bd80*/  MOV R83, R32 ;  /* 0x0000002000537202 */ /* 0x000fe20000000f00 */
[----:B------:R-:W-:Y:S01]  /*bd90*/  STSM.16.M88.4 [R125], R24 ;  /* 0x000000187d007844 */ /* 0x000fe20000000200 */
[----:B------:R-:W-:Y:S02]  /*bda0*/  MOV R40, R34 ;  /* 0x0000002200287202 */ /* 0x000fe40000000f00 */
[----:B------:R-:W-:Y:S02]  /*bdb0*/  F2FP.F16.F32.PACK_AB R28, R65, R64 ;  /* 0x00000040411c723e */ /* 0x000fe400000000ff */
[----:B------:R-:W-:Y:S01]  /*bdc0*/  F2FP.F16.F32.PACK_AB R29, R67, R66 ;  /* 0x00000042431d723e */ /* 0x000fe200000000ff */
[----:B-1----:R-:W1:Y:S01]  /*bdd0*/  LDC.64 R12, c[0x0][0xc00] ;  /* 0x00030000ff0c7b82 */ /* 0x002e620000000a00 */
[----:B------:R-:W-:Y:S02]  /*bde0*/  F2FP.F16.F32.PACK_AB R30, R69, R68 ;  /* 0x00000044451e723e */ /* 0x000fe400000000ff */
[----:B------:R-:W-:-:S02]  /*bdf0*/  F2FP.F16.F32.PACK_AB R31, R71, R70 ;  /* 0x00000046471f723e */ /* 0x000fc400000000ff */
[----:B------:R-:W-:Y:S02]  /*be00*/  LOP3.LUT R36, R36, R153, RZ, 0x3c, !PT ;  /* 0x0000009924247212 */ /* 0x000fe400078e3cff */
[----:B------:R-:W-:Y:S01]  /*be10*/  F2FP.F16.F32.PACK_AB R32, R73, R72 ;  /* 0x000000484920723e */ /* 0x000fe200000000ff */
[----:B------:R-:W-:Y:S01]  /*be20*/  STSM.16.M88.4 [R120], R28 ;  /* 0x0000001c78007844 */ /* 0x000fe20000000200 */
[----:B------:R-:W-:Y:S01]  /*be30*/  F2FP.F16.F32.PACK_AB R33, R75, R74 ;  /* 0x0000004a4b21723e */ /* 0x000fe200000000ff */
[----:B------:R-:W3:Y:S01]  /*be40*/  LDC R68, c[0x0][0xbe8] ;  /* 0x0002fa00ff447b82 */ /* 0x000ee20000000800 */
[----:B------:R-:W-:Y:S02]  /*be50*/  F2FP.F16.F32.PACK_AB R34, R77, R76 ;  /* 0x0000004c4d22723e */ /* 0x000fe400000000ff */
[----:B------:R-:W-:Y:S02]  /*be60*/  F2FP.F16.F32.PACK_AB R35, R79, R78 ;  /* 0x0000004e4f23723e */ /* 0x000fe400000000ff */
[----:B------:R-:W-:-:S02]  /*be70*/  F2FP.F16.F32.PACK_AB R4, R81, R80 ;  /* 0x000000505104723e */ /* 0x000fc400000000ff */
[----:B------:R-:W-:Y:S01]  /*be80*/  F2FP.F16.F32.PACK_AB R5, R47, R82 ;  /* 0x000000522f05723e */ /* 0x000fe200000000ff */
[----:B------:R-:W-:Y:S01]  /*be90*/  STSM.16.M88.4 [R103], R32 ;  /* 0x0000002067007844 */ /* 0x000fe20000000200 */
[----:B------:R-:W-:Y:S02]  /*bea0*/  F2FP.F16.F32.PACK_AB R6, R85, R84 ;  /* 0x000000545506723e */ /* 0x000fe400000000ff */
[----:B------:R-:W-:Y:S02]  /*beb0*/  F2FP.F16.F32.PACK_AB R7, R87, R86 ;  /* 0x000000565707723e */ /* 0x000fe400000000ff */
[----:B------:R-:W-:Y:S01]  /*bec0*/  F2FP.F16.F32.PACK_AB R8, R89, R88 ;  /* 0x000000585908723e */ /* 0x000fe200000000ff */
[----:B-1----:R-:W-:Y:S01]  /*bed0*/  IMAD.WIDE R12, R204, 0x4, R12 ;  /* 0x00000004cc0c7825 */ /* 0x002fe200078e020c */
[----:B------:R-:W-:Y:S01]  /*bee0*/  F2FP.F16.F32.PACK_AB R9, R91, R90 ;  /* 0x0000005a5b09723e */ /* 0x000fe200000000ff */
[----:B------:R1:W-:Y:S01]  /*bef0*/  STSM.16.M88.4 [R102], R4 ;  /* 0x0000000466007844 */ /* 0x0003e20000000200 */
[----:B------:R-:W-:-:S02]  /*bf00*/  F2FP.F16.F32.PACK_AB R10, R93, R92 ;  /* 0x0000005c5d0a723e */ /* 0x000fc400000000ff */
[----:B------:R-:W-:Y:S02]  /*bf10*/  F2FP.F16.F32.PACK_AB R11, R95, R94 ;  /* 0x0000005e5f0b723e */ /* 0x000fe400000000ff */
[----:B------:R-:W-:Y:S02]  /*bf20*/  MOV R37, R36 ;  /* 0x0000002400257202 */ /* 0x000fe40000000f00 */
[----:B------:R-:W-:Y:S01]  /*bf30*/  ISETP.NE.U32.AND P2, PT, RZ, UR4, PT ;  /* 0x00000004ff007c0c */ /* 0x000fe2000bf45070 */
[----:B------:R-:W-:Y:S01]  /*bf40*/  STSM.16.M88.4 [R83], R8 ;  /* 0x0000000853007844 */ /* 0x000fe20000000200 */
[----:B--2---:R-:W-:Y:S02]  /*bf50*/  ISETP.NE.U32.AND P0, PT, R44, RZ, PT ;  /* 0x000000ff2c00720c */ /* 0x004fe40003f05070 */
[----:B------:R-:W-:Y:S01]  /*bf60*/  MOV R36, RZ ;  /* 0x000000ff00247202 */ /* 0x000fe20000000f00 */
[----:B------:R-:W-:Y:S01]  /*bf70*/  STSM.16.M88.4 [R40], R96 ;  /* 0x0000006028007844 */ /* 0x000fe20000000200 */
[----:B------:R-:W-:-:S02]  /*bf80*/  ISETP.NE.AND.EX P2, PT, RZ, UR5, PT, P2 ;  /* 0x00000005ff007c0c */ /* 0x000fc4000bf45320 */
[----:B------:R-:W-:Y:S01]  /*bf90*/  ISETP.NE.AND.EX P0, PT, R45, RZ, PT, P0 ;  /* 0x000000ff2d00720c */ /* 0x000fe20003f05300 */
[----:B------:R-:W-:Y:S04]  /*bfa0*/  STSM.16.M88.4 [R37], R104 ;  /* 0x0000006825007844 */ /* 0x000fe80000000200 */
[----:B------:R2:W-:Y:S01]  /*bfb0*/  STSM.16.M88.4 [R3], R112 ;  /* 0x0000007003007844 */ /* 0x0005e20000000200 */
[----:B------:R-:W-:Y:S05]  /*bfc0*/  BAR.SYNC.DEFER_BLOCKING 0x1, 0x100 ;  /* 0x0044000000007b1d */ /* 0x000fea0000010000 */
[----:B-1----:R-:W-:Y:S01]  /*bfd0*/  @P2 LEA R4, P3, R204, UR4, 0x2 ;  /* 0x00000004cc042c11 */ /* 0x002fe2000f8610ff */
[----:B------:R-:W-:-:S03]  /*bfe0*/  ULDC UR4, c[0x0][0xa88] ;  /* 0x0002a20000047ab9 */ /* 0x000fc60000000800 */
[----:B------:R-:W-:Y:S01]  /*bff0*/  @P2 LEA.HI.X R5, R204, UR5, R208, 0x2, P3 ;  /* 0x00000005cc052c11 */ /* 0x000fe200098f14d0 */
[----:B--2---:R-:W-:Y:S01]  /*c000*/  IMAD.U32 R3, RZ, RZ, UR4 ;  /* 0x00000004ff037e24 */ /* 0x004fe2000f8e00ff */
[----:B------:R1:W5:Y:S01]  /*c010*/  @P0 LDG.E R36, desc[UR60][R12.64] ;  /* 0x0000003c0c240981 */ /* 0x000362000c1e1900 */
[----:B---3--:R-:W-:-:S04]  /*c020*/  ISETP.NE.AND P1, PT, R68, 0x1, PT ;  /* 0x000000014400780c */ /* 0x008fc80003f25270 */
[----:B------:R1:W5:Y:S09]  /*c030*/  @P2 LDG.E R3, desc[UR60][R4.64] ;  /* 0x0000003c04032981 */ /* 0x000372000c1e1900 */
[----:B------:R-:W2:Y:S08]  /*c040*/  @P1 LDC R6, c[0x0][0xbec] ;  /* 0x0002fb00ff061b82 */ /* 0x000eb00000000800 */
[----:B------:R-:W3:Y:S01]  /*c050*/  @P1 LDC R9, c[0x0][0xbf0] ;  /* 0x0002fc00ff091b82 */ /* 0x000ee20000000800 */
[----:B-1----:R-:W-:Y:S05]  /*c060*/  @P2 BRA `(.L_x_3836) ;  /* 0x0000000000102947 */ /* 0x002fea0003800000 */
[----:B------:R-:W-:Y:S05]  /*c070*/  @!P0 BRA `(.L_x_3836) ;  /* 0x00000000000c8947 */ /* 0x000fea0003800000 */
[----:B------:R-:W4:Y:S04]  /*c080*/  LDG.E R4, desc[UR60][R12.64] ;  /* 0x0000003c0c047981 */ /* 0x000f28000c1e1900 */
[----:B-----5:R-:W4:Y:S02]  /*c090*/  LDG.E R3, desc[UR60][R12.64+0x4] ;  /* 0x0000043c0c037981 */ /* 0x020f24000c1e1900 */
[----:B----4-:R-:W-:-:S07]  /*c0a0*/  IMAD.IADD R3, R3, 0x1, -R4 ;  /* 0x0000000103037824 */ /* 0x010fce00078e0a04 */
.L_x_3836:
[----:B------:R-:W-:Y:S01]  /*c0b0*/  SHF.R.S32.HI R39, RZ, 0x1f, R206 ;  /* 0x0000001fff277819 */ /* 0x000fe200000114ce */
[C---:B------:R-:W-:Y:S01]  /*c0c0*/  IMAD R13, R207.reuse, 0x80, R215 ;  /* 0x00000080cf0d7824 */ /* 0x040fe200078e02d7 */
[----:B------:R-:W-:Y:S01]  /*c0d0*/  ULDC.64 UR4, c[0x0][0xb90] ;  /* 0x0002e40000047ab9 */ /* 0x000fe20000000a00 */
[----:B-----5:R-:W-:Y:S01]  /*c0e0*/  SHF.R.S32.HI R37, RZ, 0x1f, R36 ;  /* 0x0000001fff257819 */ /* 0x020fe20000011424 */
[----:B------:R-:W-:Y:S01]  /*c0f0*/  IMAD R14, R207, 0x80, R213 ;  /* 0x00000080cf0e7824 */ /* 0x000fe200078e02d5 */
[----:B------:R-:W-:Y:S01]  /*c100*/  SEL R208, R208, RZ, !P0 ;  /* 0x000000ffd0d07207 */ /* 0x000fe20004000000 */
[----:B------:R-:W-:Y:S01]  /*c110*/  IMAD R5, R39, UR4, RZ ;  /* 0x0000000427057c24 */ /* 0x000fe2000f8e02ff */
[----:B------:R-:W-:Y:S01]  /*c120*/  SEL R69, R204, RZ, !P0 ;  /* 0x000000ffcc457207 */ /* 0x000fe20004000000 */
[----:B--2---:R-:W-:Y:S01]  /*c130*/  @P1 IMAD.HI.U32 R6, R13, R6, RZ ;  /* 0x000000060d061227 */ /* 0x004fe200078e00ff */
[----:B------:R-:W1:Y:S03]  /*c140*/  @P1 LDC R73, c[0x0][0xbec] ;  /* 0x0002fb00ff491b82 */ /* 0x000e660000000800 */
[----:B------:R-:W-:Y:S01]  /*c150*/  IMAD.MOV.U32 R7, RZ, RZ, R13 ;  /* 0x000000ffff077224 */ /* 0x000fe200078e000d */
[----:B---3--:R-:W-:Y:S01]  /*c160*/  @P1 SHF.R.U32.HI R7, RZ, R9, R6 ;  /* 0x00000009ff071219 */ /* 0x008fe20000011606 */
[----:B------:R-:W-:-:S02]  /*c170*/  IMAD R11, R206, UR5, R5 ;  /* 0x00000005ce0b7c24 */ /* 0x000fc4000f8e0205 */
[----:B------:R-:W-:Y:S01]  /*c180*/  IMAD.WIDE.U32 R4, R206, UR4, R36 ;  /* 0x00000004ce047c25 */ /* 0x000fe2000f8e0024 */
[----:B------:R-:W-:-:S03]  /*c190*/  ULDC.64 UR4, c[0x0][0xb98] ;  /* 0x0002e60000047ab9 */ /* 0x000fc60000000a00 */
[----:B------:R-:W-:Y:S02]  /*c1a0*/  IMAD R9, R209, 0x40, R18 ;  /* 0x00000040d1097824 */ /* 0x000fe400078e0212 */
[----:B------:R-:W-:Y:S02]  /*c1b0*/  IMAD.IADD R5, R5, 0x1, R11 ;  /* 0x0000000105057824 */ /* 0x000fe400078e020b */
[----:B------:R-:W-:Y:S02]  /*c1c0*/  IMAD.MOV R11, RZ, RZ, -R7 ;  /* 0x000000ffff0b7224 */ /* 0x000fe400078e0a07 */
[----:B------:R-:W-:-:S04]  /*c1d0*/  IMAD.WIDE R20, R9, 0x2, R20 ;  /* 0x0000000209147825 */ /* 0x000fc800078e0214 */
[----:B------:R-:W-:Y:S01]  /*c1e0*/  IMAD R6, R208, UR4, RZ ;  /* 0x00000004d0067c24 */ /* 0x000fe2000f8e02ff */
[C---:B------:R-:W-:Y:S01]  /*c1f0*/  IADD3 R29, P3, R20.reuse, 0x6000, RZ ;  /* 0x00006000141d7810 */ /* 0x040fe20007f7e0ff */
[----:B------:R-:W-:Y:S01]  /*c200*/  IMAD.WIDE.U32 R4, R69, UR4, R4 ;  /* 0x0000000445047c25 */ /* 0x000fe2000f8e0004 */
[----:B------:R-:W-:Y:S02]  /*c210*/  IADD3 R25, P5, R20, 0x3000, RZ ;  /* 0x0000300014197810 */ /* 0x000fe40007fbe0ff */
[----:B------:R-:W-:Y:S01]  /*c220*/  LOP3.LUT R28, R29, 0x380, RZ, 0xc0, !PT ;  /* 0x000003801d1c7812 */ /* 0x000fe200078ec0ff */
[----:B------:R-:W-:Y:S01]  /*c230*/  IMAD R9, R68, R11, R13 ;  /* 0x0000000b44097224 */ /* 0x000fe200078e020d */
[----:B------:R-:W-:Y:S01]  /*c240*/  SHF.R.S32.HI R11, RZ, 0x1f, R7 ;  /* 0x0000001fff0b7819 */ /* 0x000fe20000011407 */
[----:B------:R-:W-:Y:S01]  /*c250*/  IMAD R8, R69, UR5, R6 ;  /* 0x0000000545087c24 */ /* 0x000fe2000f8e0206 */
[----:B------:R-:W-:Y:S01]  /*c260*/  IADD3 R4, P0, R7, R4, RZ ;  /* 0x0000000407047210 */ /* 0x000fe20007f1e0ff */
[----:B------:R-:W-:Y:S01]  /*c270*/  ULDC.64 UR4, c[0x0][0xb88] ;  /* 0x0002e20000047ab9 */ /* 0x000fe20000000a00 */
[----:B------:R-:W-:Y:S01]  /*c280*/  SHF.R.S32.HI R6, RZ, 0x1f, R9 ;  /* 0x0000001fff067819 */ /* 0x000fe20000011409 */
[----:B------:R-:W-:Y:S01]  /*c290*/  IMAD R71, R3, R68, RZ ;  /* 0x0000004403477224 */ /* 0x000fe200078e02ff */
[----:B------:R-:W-:-:S02]  /*c2a0*/  IADD3.X R5, R11, R5, R8, P0, !PT ;  /* 0x000000050b057210 */ /* 0x000fc400007fe408 */
[----:B------:R-:W-:Y:S01]  /*c2b0*/  IADD3 R7, P2, R20, 0x1000, RZ ;  /* 0x0000100014077810 */ /* 0x000fe20007f5e0ff */
[----:B------:R-:W-:Y:S01]  /*c2c0*/  IMAD R6, R6, UR4, RZ ;  /* 0x0000000406067c24 */ /* 0x000fe2000f8e02ff */
[C---:B------:R-:W-:Y:S01]  /*c2d0*/  IADD3 R13, P6, R20.reuse, 0x2000, RZ ;  /* 0x00002000140d7810 */ /* 0x040fe20007fde0ff */
[----:B------:R-:W-:Y:S01]  /*c2e0*/  IMAD.WIDE.U32 R4, R9, UR4, R4 ;  /* 0x0000000409047c25 */ /* 0x000fe2000f8e0004 */
[----:B------:R-:W-:Y:S02]  /*c2f0*/  LOP3.LUT R8, R7, 0x380, RZ, 0xc0, !PT ;  /* 0x0000038007087812 */ /* 0x000fe400078ec0ff */
[----:B------:R-:W-:Y:S01]  /*c300*/  IADD3 R53, P4, R20, 0x4000, RZ ;  /* 0x0000400014357810 */ /* 0x000fe20007f9e0ff */
[----:B------:R-:W-:Y:S01]  /*c310*/  IMAD R11, R9, UR5, R6 ;  /* 0x00000005090b7c24 */ /* 0x000fe2000f8e0206 */
[----:B------:R-:W-:Y:S01]  /*c320*/  ULDC.64 UR4, c[0x0][0xb50] ;  /* 0x0002d40000047ab9 */ /* 0x000fe20000000a00 */
[----:B------:R-:W-:Y:S01]  /*c330*/  SHF.R.U64 R8, R8, 0x3, RZ ;  /* 0x0000000308087819 */ /* 0x000fe200000012ff */
[----:B------:R-:W-:Y:S01]  /*c340*/  IMAD.X R9, RZ, RZ, R21, P2 ;  /* 0x000000ffff097224 */ /* 0x000fe200010e0615 */
[----:B------:R-:W-:Y:S01]  /*c350*/  LEA R10, P0, R4, UR4, 0x2 ;  /* 0x00000004040a7c11 */ /* 0x000fe2000f8010ff */
[----:B------:R-:W-:Y:S01]  /*c360*/  IMAD.IADD R5, R5, 0x1, R11 ;  /* 0x0000000105057824 */ /* 0x000fe200078e020b */
[----:B------:R-:W-:-:S02]  /*c370*/  LOP3.LUT R8, R8, R7, RZ, 0x3c, !PT ;  /* 0x0000000708087212 */ /* 0x000fc400078e3cff */
[----:B------:R-:W-:Y:S01]  /*c380*/  IADD3 R33, P2, R20, 0x7000, RZ ;  /* 0x0000700014217810 */ /* 0x000fe20007f5e0ff */
[----:B------:R-:W-:Y:S01]  /*c390*/  SHFL.IDX PT, R50, R10, RZ, 0x1c1f ;  /* 0x001c1fff0a327589 */ /* 0x000fe200000e0000 */
[----:B------:R-:W-:Y:S01]  /*c3a0*/  LEA.HI.X R7, R4, UR5, R5, 0x2, P0 ;  /* 0x0000000504077c11 */ /* 0x000fe200080f1405 */
[----:B------:R-:W-:Y:S01]  /*c3b0*/  VIADD R4, R14, 0x8 ;  /* 0x000000080e047836 */ /* 0x000fe20000000000 */
[----:B------:R-:W-:Y:S01]  /*c3c0*/  IADD3 R45, P0, R20, 0x5000, RZ ;  /* 0x00005000142d7810 */ /* 0x000fe20007f1e0ff */
[----:B------:R-:W-:Y:S01]  /*c3d0*/  SHFL.IDX PT, R58, R10, 0x1, 0x1c1f ;  /* 0x003c1f000a3a7f89 */ /* 0x000fe200000e0000 */
[----:B------:R-:W-:Y:S01]  /*c3e0*/  SHF.R.U64 R28, R28, 0x3, RZ ;  /* 0x000000031c1c7819 */ /* 0x000fe200000012ff */
[----:B------:R-:W-:Y:S01]  /*c3f0*/  ULDC.64 UR4, c[0x0][0xaa0] ;  /* 0x0002a80000047ab9 */ /* 0x000fe20000000a00 */
[----:B------:R-:W-:Y:S01]  /*c400*/  LOP3.LUT R44, R45, 0x380, RZ, 0xc0, !PT ;  /* 0x000003802d2c7812 */ /* 0x000fe200078ec0ff */
[----:B------:R-:W2:Y:S01]  /*c410*/  SHFL.IDX PT, R51, R7, RZ, 0x1c1f ;  /* 0x001c1fff07337589 */ /* 0x000ea200000e0000 */
[----:B------:R-:W-:-:S02]  /*c420*/  LOP3.LUT R32, R33, 0x380, RZ, 0xc0, !PT ;  /* 0x0000038021207812 */ /* 0x000fc400078ec0ff */
[----:B------:R-:W-:Y:S01]  /*c430*/  SHF.R.U64 R44, R44, 0x3, RZ ;  /* 0x000000032c2c7819 */ /* 0x000fe200000012ff */
[----:B------:R-:W3:Y:S01]  /*c440*/  SHFL.IDX PT, R59, R7, 0x1, 0x1c1f ;  /* 0x003c1f00073b7f89 */ /* 0x000ee200000e0000 */
[----:B------:R-:W-:Y:S02]  /*c450*/  LOP3.LUT R12, R13, 0x380, RZ, 0xc0, !PT ;  /* 0x000003800d0c7812 */ /* 0x000fe400078ec0ff */
[----:B------:R-:W-:Y:S02]  /*c460*/  LOP3.LUT R24, R25, 0x380, RZ, 0xc0, !PT ;  /* 0x0000038019187812 */ /* 0x000fe400078ec0ff */
[----:B------:R-:W-:Y:S02]  /*c470*/  LOP3.LUT R52, R53, 0x380, RZ, 0xc0, !PT ;  /* 0x0000038035347812 */ /* 0x000fe400078ec0ff */
[----:B------:R-:W-:Y:S01]  /*c480*/  LOP3.LUT R28, R28, R29, RZ, 0x3c, !PT ;  /* 0x0000001d1c1c7212 */ /* 0x000fe200078e3cff */
[--C-:B------:R-:W-:Y:S01]  /*c490*/  IMAD.X R29, RZ, RZ, R21.reuse, P3 ;  /* 0x000000ffff1d7224 */ /* 0x100fe200018e0615 */
[----:B------:R-:W-:Y:S01]  /*c4a0*/  LOP3.LUT R44, R44, R45, RZ, 0x3c, !PT ;  /* 0x0000002d2c2c7212 */ /* 0x000fe200078e3cff */
[----:B------:R-:W-:Y:S01]  /*c4b0*/  IMAD.X R45, RZ, RZ, R21, P0 ;  /* 0x000000ffff2d7224 */ /* 0x000fe200000e0615 */
[----:B------:R-:W-:-:S02]  /*c4c0*/  SHF.R.U64 R32, R32, 0x3, RZ ;  /* 0x0000000320207819 */ /* 0x000fc400000012ff */
[----:B------:R-:W-:Y:S02]  /*c4d0*/  IADD3 R6, P3, R20, 0xb000, RZ ;  /* 0x0000b00014067810 */ /* 0x000fe40007f7e0ff */
[----:B------:R-:W-:Y:S02]  /*c4e0*/  SHF.R.U64 R12, R12, 0x3, RZ ;  /* 0x000000030c0c7819 */ /* 0x000fe400000012ff */
[----:B------:R-:W-:Y:S01]  /*c4f0*/  SHF.R.U64 R24, R24, 0x3, RZ ;  /* 0x0000000318187819 */ /* 0x000fe200000012ff */
[--C-:B------:R-:W-:Y:S01]  /*c500*/  IMAD.X R49, RZ, RZ, R21.reuse, P3 ;  /* 0x000000ffff317224 */ /* 0x100fe200018e0615 */
[----:B------:R-:W-:Y:S02]  /*c510*/  SHF.R.U64 R52, R52, 0x3, RZ ;  /* 0x0000000334347819 */ /* 0x000fe400000012ff */
[----:B------:R-:W-:Y:S02]  /*c520*/  LOP3.LUT P0, RZ, R211, 0x3, RZ, 0xc0, !PT ;  /* 0x00000003d3ff7812 */ /* 0x000fe4000780c0ff */
[----:B------:R-:W-:Y:S01]  /*c530*/  LOP3.LUT R32, R32, R33, RZ, 0x3c, !PT ;  /* 0x0000002120207212 */ /* 0x000fe200078e3cff */
[----:B------:R-:W-:Y:S01]  /*c540*/  IMAD.X R33, RZ, RZ, R21, P2 ;  /* 0x000000ffff217224 */ /* 0x000fe200010e0615 */
[----:B------:R-:W-:-:S02]  /*c550*/  LOP3.LUT R3, R6, 0x380, RZ, 0xc0, !PT ;  /* 0x0000038006037812 */ /* 0x000fc400078ec0ff */
[----:B------:R-:W-:Y:S01]  /*c560*/  LOP3.LUT R12, R12, R13, RZ, 0x3c, !PT ;  /* 0x0000000d0c0c7212 */ /* 0x000fe200078e3cff */
[--C-:B------:R-:W-:Y:S01]  /*c570*/  IMAD.X R13, RZ, RZ, R21.reuse, P6 ;  /* 0x000000ffff0d7224 */ /* 0x100fe200030e0615 */
[----:B------:R-:W-:Y:S02]  /*c580*/  LOP3.LUT R24, R24, R25, RZ, 0x3c, !PT ;  /* 0x0000001918187212 */ /* 0x000fe400078e3cff */
[----:B------:R-:W-:Y:S01]  /*c590*/  LOP3.LUT R52, R52, R53, RZ, 0x3c, !PT ;  /* 0x0000003534347212 */ /* 0x000fe200078e3cff */
[----:B------:R-:W-:Y:S01]  /*c5a0*/  IMAD.X R53, RZ, RZ, R21, P4 ;  /* 0x000000ffff357224 */ /* 0x000fe200020e0615 */
[----:B------:R-:W-:Y:S02]  /*c5b0*/  ISETP.GE.OR P2, PT, R14, R71, P0 ;  /* 0x000000470e00720c */ /* 0x000fe40000746670 */
[----:B------:R-:W-:Y:S02]  /*c5c0*/  IADD3.X R25, RZ, R21, RZ, P5, !PT ;  /* 0x00000015ff197210 */ /* 0x000fe40002ffe4ff */
[----:B------:R-:W-:-:S02]  /*c5d0*/  ISETP.GE.OR P0, PT, R4, R71, P0 ;  /* 0x000000470400720c */ /* 0x000fc40000706670 */
[C---:B------:R-:W-:Y:S02]  /*c5e0*/  IADD3 R65, P6, R20.reuse, 0x8000, RZ ;  /* 0x0000800014417810 */ /* 0x040fe40007fde0ff */
[C---:B------:R-:W-:Y:S02]  /*c5f0*/  IADD3 R61, P5, R20.reuse, 0x9000, RZ ;  /* 0x00009000143d7810 */ /* 0x040fe40007fbe0ff */
[C---:B------:R-:W-:Y:S02]  /*c600*/  IADD3 R57, P4, R20.reuse, 0xa000, RZ ;  /* 0x0000a00014397810 */ /* 0x040fe40007f9e0ff */
[----:B------:R-:W-:Y:S01]  /*c610*/  LOP3.LUT R5, R20, 0x380, RZ, 0xc0, !PT ;  /* 0x0000038014057812 */ /* 0x000fe200078ec0ff */
[----:B--2---:R2:W-:Y:S01]  /*c620*/  @!P2 ST.E desc[UR60][R50.64], R0 ;  /* 0x000000003200a985 */ /* 0x0045e2000c10193c */
[----:B------:R-:W-:Y:S02]  /*c630*/  SHF.R.U64 R3, R3, 0x3, RZ ;  /* 0x0000000303037819 */ /* 0x000fe400000012ff */
[----:B------:R-:W-:Y:S01]  /*c640*/  LOP3.LUT R64, R65, 0x380, RZ, 0xc0, !PT ;  /* 0x0000038041407812 */ /* 0x000fe200078ec0ff */
[----:B---3--:R3:W-:Y:S01]  /*c650*/  @!P0 ST.E desc[UR60][R58.64], R2 ;  /* 0x000000023a008985 */ /* 0x0087e2000c10193c */
[----:B------:R-:W-:-:S02]  /*c660*/  LOP3.LUT R60, R61, 0x380, RZ, 0xc0, !PT ;  /* 0x000003803d3c7812 */ /* 0x000fc400078ec0ff */
[----:B------:R-:W-:Y:S01]  /*c670*/  LOP3.LUT R56, R57, 0x380, RZ, 0xc0, !PT ;  /* 0x0000038039387812 */ /* 0x000fe200078ec0ff */
[----:B------:R-:W5:Y:S01]  /*c680*/  LD.E.128 R8, desc[UR60][R8.64] ;  /* 0x0000003c08087980 */ /* 0x000f62000c101d00 */
[----:B------:R-:W-:Y:S02]  /*c690*/  SHF.R.U64 R5, R5, 0x3, RZ ;  /* 0x0000000305057819 */ /* 0x000fe400000012ff */
[----:B------:R-:W-:Y:S01]  /*c6a0*/  LOP3.LUT R48, R3, R6, RZ, 0x3c, !PT ;  /* 0x0000000603307212 */ /* 0x000fe200078e3cff */
[----:B------:R-:W-:Y:S01]  /*c6b0*/  IMAD R3, R37, UR4, RZ ;  /* 0x0000000425037c24 */ /* 0x000fe2000f8e02ff */
[----:B------:R-:W-:Y:S01]  /*c6c0*/  SHF.R.U64 R64, R64, 0x3, RZ ;  /* 0x0000000340407819 */ /* 0x000fe200000012ff */
[----:B------:R-:W4:Y:S01]  /*c6d0*/  @P1 LDC R37, c[0x0][0xbf0] ;  /* 0x0002fc00ff251b82 */ /* 0x000f220000000800 */
[----:B------:R-:W-:Y:S01]  /*c6e0*/  SHF.R.U64 R60, R60, 0x3, RZ ;  /* 0x000000033c3c7819 */ /* 0x000fe200000012ff */
[----:B--2---:R-:W-:Y:S01]  /*c6f0*/  IMAD R0, R205, 0x20, R209 ;  /* 0x00000020cd007824 */ /* 0x004fe200078e02d1 */
[----:B------:R-:W-:Y:S01]  /*c700*/  SHF.R.U64 R56, R56, 0x3, RZ ;  /* 0x0000000338387819 */ /* 0x000fe200000012ff */
[----:B------:R-:W5:Y:S01]  /*c710*/  LD.E.128 R12, desc[UR60][R12.64] ;  /* 0x0000003c0c0c7980 */ /* 0x000f62000c101d00 */
[----:B------:R-:W-:-:S02]  /*c720*/  LOP3.LUT R20, R5, R20, RZ, 0x3c, !PT ;  /* 0x0000001405147212 */ /* 0x000fc400078e3cff */
[----:B------:R-:W-:Y:S01]  /*c730*/  LOP3.LUT R64, R64, R65, RZ, 0x3c, !PT ;  /* 0x0000004140407212 */ /* 0x000fe200078e3cff */
[--C-:B------:R-:W-:Y:S01]  /*c740*/  IMAD.X R65, RZ, RZ, R21.reuse, P6 ;  /* 0x000000ffff417224 */ /* 0x100fe200030e0615 */
[----:B------:R-:W-:Y:S01]  /*c750*/  LOP3.LUT R60, R60, R61, RZ, 0x3c, !PT ;  /* 0x0000003d3c3c7212 */ /* 0x000fe200078e3cff */
[--C-:B------:R-:W-:Y:S01]  /*c760*/  IMAD.X R61, RZ, RZ, R21.reuse, P5 ;  /* 0x000000ffff3d7224 */ /* 0x100fe200028e0615 */
[----:B------:R-:W-:Y:S01]  /*c770*/  LOP3.LUT R56, R56, R57, RZ, 0x3c, !PT ;  /* 0x0000003938387212 */ /* 0x000fe200078e3cff */
[----:B------:R-:W-:Y:S01]  /*c780*/  IMAD.X R57, RZ, RZ, R21, P4 ;  /* 0x000000ffff397224 */ /* 0x000fe200020e0615 */
[----:B------:R2:W5:Y:S04]  /*c790*/  LD.E.128 R4, desc[UR60][R20.64] ;  /* 0x0000003c14047980 */ /* 0x000568000c101d00 */
[----:B------:R-:W5:Y:S04]  /*c7a0*/  LD.E.128 R24, desc[UR60][R24.64] ;  /* 0x0000003c18187980 */ /* 0x000f68000c101d00 */
[----:B------:R-:W5:Y:S01]  /*c7b0*/  LD.E.128 R52, desc[UR60][R52.64] ;  /* 0x0000003c34347980 */ /* 0x000f62000c101d00 */
[----:B--2---:R-:W-:-:S02]  /*c7c0*/  IMAD R21, R36, UR5, R3 ;  /* 0x0000000524157c24 */ /* 0x004fc4000f8e0203 */
[----:B---3--:R-:W-:Y:S01]  /*c7d0*/  IMAD.WIDE.U32 R2, R36, UR4, RZ ;  /* 0x0000000424027c25 */ /* 0x008fe2000f8e00ff */
[----:B------:R-:W-:Y:S01]  /*c7e0*/  ULDC.64 UR4, c[0x0][0xae8] ;  /* 0x0002ba0000047ab9 */ /* 0x000fe20000000a00 */
[----:B------:R-:W5:Y:S03]  /*c7f0*/  LD.E.128 R44, desc[UR60][R44.64] ;  /* 0x0000003c2c2c7980 */ /* 0x000f66000c101d00 */
[----:B------:R-:W-:Y:S01]  /*c800*/  IADD3 R3, R3, R21, RZ ;  /* 0x0000001503037210 */ /* 0x000fe20007ffe0ff */
        /* <DEDUP_REMOVED lines=8> */
[----:B-1----:R-:W-:-:S03]  /*c890*/  @P1 IMAD.HI.U32 R0, R36, R73, RZ ;  /* 0x0000004924001227 */ /* 0x002fc600078e00ff */
[----:B------:R-:W5:Y:S01]  /*c8a0*/  LD.E.128 R60, desc[UR60][R60.64] ;  /* 0x0000003c3c3c7980 */ /* 0x000f62000c101d00 */
[----:B------:R-:W-:Y:S02]  /*c8b0*/  IMAD.IADD R3, R3, 0x1, R21 ;  /* 0x0000000103037824 */ /* 0x000fe400078e0215 */
[----:B------:R-:W-:Y:S01]  /*c8c0*/  IMAD.MOV.U32 R21, RZ, RZ, R36 ;  /* 0x000000ffff157224 */ /* 0x000fe200078e0024 */
[----:B----4-:R-:W-:Y:S01]  /*c8d0*/  @P1 SHF.R.U32.HI R21, RZ, R37, R0 ;  /* 0x00000025ff151219 */ /* 0x010fe20000011600 */
[----:B------:R-:W-:Y:S01]  /*c8e0*/  IMAD R20, R208, UR4, RZ ;  /* 0x00000004d0147c24 */ /* 0x000fe2000f8e02ff */
[----:B------:R-:W5:Y:S01]  /*c8f0*/  LD.E.128 R56, desc[UR60][R56.64] ;  /* 0x0000003c38387980 */ /* 0x000f62000c101d00 */
[C---:B------:R-:W-:Y:S01]  /*c900*/  IMAD.WIDE.U32 R2, R69.reuse, UR4, R2 ;  /* 0x0000000445027c25 */ /* 0x040fe2000f8e0002 */
[--C-:B------:R-:W-:Y:S02]  /*c910*/  SHF.R.S32.HI R0, RZ, 0x1f, R21.reuse ;  /* 0x0000001fff007819 */ /* 0x100fe40000011415 */
[----:B------:R-:W5:Y:S01]  /*c920*/  LD.E.128 R48, desc[UR60][R48.64] ;  /* 0x0000003c30307980 */ /* 0x000f62000c101d00 */
[----:B------:R-:W-:Y:S01]  /*c930*/  IMAD R37, R69, UR5, R20 ;  /* 0x0000000545257c24 */ /* 0x000fe2000f8e0214 */
[----:B------:R-:W-:Y:S01]  /*c940*/  ULDC.64 UR4, c[0x0][0xae0] ;  /* 0x0002b80000047ab9 */ /* 0x000fe20000000a00 */
[----:B------:R-:W-:Y:S01]  /*c950*/  IMAD.MOV R39, RZ, RZ, -R21 ;  /* 0x000000ffff277224 */ /* 0x000fe200078e0a15 */
        /* <DEDUP_REMOVED lines=8> */
[----:B------:R-:W-:Y:S02]  /*c9e0*/  IMAD R37, R68, R39, R36 ;  /* 0x0000002744257224 */ /* 0x000fe400078e0224 */
[C---:B------:R-:W-:Y:S02]  /*c9f0*/  IMAD R39, R21.reuse, UR5, R0 ;  /* 0x0000000515277c24 */ /* 0x040fe4000f8e0200 */
[----:B------:R-:W-:Y:S01]  /*ca00*/  IMAD.WIDE.U32 R2, R21, UR4, R2 ;  /* 0x0000000415027c25 */ /* 0x000fe2000f8e0002 */
[----:B------:R-:W-:Y:S01]  /*ca10*/  SHF.R.S32.HI R0, RZ, 0x1f, R37 ;  /* 0x0000001fff007819 */ /* 0x000fe20000011425 */
[----:B------:R-:W-:Y:S02]  /*ca20*/  ULDC.64 UR4, c[0x0][0xad8] ;  /* 0x0002b60000047ab9 */ /* 0x000fe40000000a00 */
[----:B------:R-:W-:-:S02]  /*ca30*/  IMAD.IADD R3, R3, 0x1, R39 ;  /* 0x0000000103037824 */ /* 0x000fc400078e0227 */
[----:B------:R-:W-:Y:S02]  /*ca40*/  IMAD R20, R0, UR4, RZ ;  /* 0x0000000400147c24 */ /* 0x000fe4000f8e02ff */
[----:B------:R-:W-:Y:S02]  /*ca50*/  IMAD R68, R207, 0x80, R209 ;  /* 0x00000080cf447824 */ /* 0x000fe400078e02d1 */
[C---:B------:R-:W-:Y:S02]  /*ca60*/  IMAD R21, R37.reuse, UR5, R20 ;  /* 0x0000000525157c24 */ /* 0x040fe4000f8e0214 */
[----:B------:R-:W-:Y:S01]  /*ca70*/  IMAD.WIDE.U32 R2, R37, UR4, R2 ;  /* 0x0000000425027c25 */ /* 0x000fe2000f8e0002 */
[C---:B------:R-:W-:Y:S01]  /*ca80*/  ISETP.GE.AND P2, PT, R68.reuse, R71, PT ;  /* 0x000000474400720c */ /* 0x040fe20003f46270 */
[----:B------:R-:W-:Y:S02]  /*ca90*/  ULDC.64 UR4, c[0x0][0xa80] ;  /* 0x0002a00000047ab9 */ /* 0x000fe40000000a00 */
[----:B------:R-:W-:Y:S01]  /*caa0*/  VIADD R0, R68, 0x20 ;  /* 0x0000002044007836 */ /* 0x000fe20000000000 */
[----:B------:R-:W-:Y:S01]  /*cab0*/  LEA R39, P3, R2, UR4, 0x1 ;  /* 0x0000000402277c11 */ /* 0x000fe2000f8608ff */
[----:B------:R-:W-:-:S02]  /*cac0*/  IMAD.IADD R3, R3, 0x1, R21 ;  /* 0x0000000103037824 */ /* 0x000fc400078e0215 */
[----:B0-----:R-:W-:Y:S01]  /*cad0*/  VIADD R38, R38, 0x36820 ;  /* 0x0003682026267836 */ /* 0x001fe20000000000 */
[-C--:B------:R-:W-:Y:S02]  /*cae0*/  ISETP.GE.AND P1, PT, R0, R71.reuse, PT ;  /* 0x000000470000720c */ /* 0x080fe40003f26270 */
[----:B------:R-:W-:Y:S02]  /*caf0*/  IADD3 R0, R68, 0x40, RZ ;  /* 0x0000004044007810 */ /* 0x000fe40007ffe0ff */
        /* <DEDUP_REMOVED lines=8> */
[----:B------:R-:W-:Y:S02]  /*cb80*/  ULDC UR4, c[0x0][0xac8] ;  /* 0x0002b20000047ab9 */ /* 0x000fe40000000800 */
[----:B------:R-:W-:Y:S02]  /*cb90*/  ISETP.GE.AND P4, PT, R18, UR4, PT ;  /* 0x0000000412007c0c */ /* 0x000fe4000bf86270 */
[----:B------:R-:W-:Y:S02]  /*cba0*/  ISETP.GE.AND P3, PT, R19, UR4, PT ;  /* 0x0000000413007c0c */ /* 0x000fe4000bf66270 */
[----:B------:R-:W-:-:S09]  /*cbb0*/  ISETP.GE.AND P2, PT, R23, UR4, PT ;  /* 0x0000000417007c0c */ /* 0x000fd2000bf46270 */
[CC--:B-1----:R-:W-:Y:S02]  /*cbc0*/  @!P4 LEA R2, P6, R18.reuse, R36.reuse, 0x1 ;  /* 0x000000241202c211 */ /* 0x0c2fe400078c08ff */
[----:B------:R-:W-:Y:S02]  /*cbd0*/  @!P3 LEA R20, P5, R19, R36, 0x1 ;  /* 0x000000241314b211 */ /* 0x000fe400078a08ff */
[----:B--2---:R-:W-:Y:S02]  /*cbe0*/  @!P4 LEA.HI.X R3, R18, R0, R219, 0x1, P6 ;  /* 0x000000001203c211 */ /* 0x004fe400030f0cdb */
[----:B------:R-:W-:Y:S02]  /*cbf0*/  @!P2 LEA R36, P6, R23, R36, 0x1 ;  /* 0x000000241724a211 */ /* 0x000fe400078c08ff */
[-C--:B------:R-:W-:Y:S01]  /*cc00*/  @!P3 LEA.HI.X R21, R19, R0.reuse, R218, 0x1, P5 ;  /* 0x000000001315b211 */ /* 0x080fe200028f0cda */
[----:B-----5:R3:W-:Y:S01]  /*cc10*/  @!P4 ST.E.128 desc[UR60][R2.64], R4 ;  /* 0x000000040200c985 */ /* 0x0207e2000c101d3c */
[----:B------:R-:W-:-:S03]  /*cc20*/  @!P2 LEA.HI.X R37, R23, R0, R217, 0x1, P6 ;  /* 0x000000001725a211 */ /* 0x000fc600030f0cd9 */
[----:B------:R3:W-:Y:S04]  /*cc30*/  @!P3 ST.E.128 desc[UR60][R20.64], R52 ;  /* 0x000000341400b985 */ /* 0x0007e8000c101d3c */
[----:B------:R3:W-:Y:S02]  /*cc40*/  @!P2 ST.E.128 desc[UR60][R36.64], R64 ;  /* 0x000000402400a985 */ /* 0x0007e4000c101d3c */
.L_x_3838:
[----:B------:R-:W-:Y:S05]  /*cc50*/  BSYNC B1 ;  /* 0x0000000000017941 */ /* 0x000fea0003800000 */
.L_x_3837:
[----:B--2---:R2:W4:Y:S01]  /*cc60*/  SHFL.IDX PT, R0, R40, 0x1, 0x181f ;  /* 0x00381f0028007f89 */ /* 0x00452200000e0000 */
[----:B------:R-:W-:Y:S03]  /*cc70*/  BSSY B1, `(.L_x_3839) ;  /* 0x0000010000017945 */ /* 0x000fe60003800000 */
[----:B---3-5:R2:W3:Y:S01]  /*cc80*/  SHFL.IDX PT, R6, R39, 0x1, 0x181f ;  /* 0x00381f0027067f89 */ /* 0x0284e200000e0000 */
[----:B------:R-:W-:Y:S05]  /*cc90*/  @P1 BRA `(.L_x_3840) ;  /* 0x0000000000341947 */ /* 0x000fea0003800000 */
[----:B------:R-:W-:Y:S02]  /*cca0*/  ULDC UR4, c[0x0][0xac8] ;  /* 0x0002b20000047ab9 */ /* 0x000fe40000000800 */
[----:B------:R-:W-:Y:S02]  /*ccb0*/  ISETP.GE.AND P4, PT, R18, UR4, PT ;  /* 0x0000000412007c0c */ /* 0x000fe4000bf86270 */
[----:B------:R-:W-:Y:S02]  /*ccc0*/  ISETP.GE.AND P5, PT, R19, UR4, PT ;  /* 0x0000000413007c0c */ /* 0x000fe4000bfa6270 */
[----:B------:R-:W-:-:S09]  /*ccd0*/  ISETP.GE.AND P6, PT, R23, UR4, PT ;  /* 0x0000000417007c0c */ /* 0x000fd2000bfc6270 */
[CC--:B---3--:R-:W-:Y:S02]  /*cce0*/  @!P4 LEA R2, P1, R18.reuse, R6.reuse, 0x1 ;  /* 0x000000061202c211 */ /* 0x0c8fe400078208ff */
[-C--:B------:R-:W-:Y:S02]  /*ccf0*/  @!P5 LEA R4, P2, R19, R6.reuse, 0x1 ;  /* 0x000000061304d211 */ /* 0x080fe400078408ff */
[----:B------:R-:W-:Y:S02]  /*cd00*/  @!P6 LEA R6, P3, R23, R6, 0x1 ;  /* 0x000000061706e211 */ /* 0x000fe400078608ff */
[-C--:B----4-:R-:W-:Y:S02]  /*cd10*/  @!P4 LEA.HI.X R3, R18, R0.reuse, R219, 0x1, P1 ;  /* 0x000000001203c211 */ /* 0x090fe400008f0cdb */
[-C--:B------:R-:W-:Y:S02]  /*cd20*/  @!P5 LEA.HI.X R5, R19, R0.reuse, R218, 0x1, P2 ;  /* 0x000000001305d211 */ /* 0x080fe400010f0cda */
[----:B------:R-:W-:Y:S01]  /*cd30*/  @!P6 LEA.HI.X R7, R23, R0, R217, 0x1, P3 ;  /* 0x000000001707e211 */ /* 0x000fe200018f0cd9 */
[----:B------:R3:W-:Y:S04]  /*cd40*/  @!P4 ST.E.128 desc[UR60][R2.64], R8 ;  /* 0x000000080200c985 */ /* 0x0007e8000c101d3c */
[----:B------:R3:W-:Y:S04]  /*cd50*/  @!P5 ST.E.128 desc[UR60][R4.64], R44 ;  /* 0x0000002c0400d985 */ /* 0x0007e8000c101d3c */
[----:B------:R3:W-:Y:S02]  /*cd60*/  @!P6 ST.E.128 desc[UR60][R6.64], R60 ;  /* 0x0000003c0600e985 */ /* 0x0007e4000c101d3c */
.L_x_3840:
[----:B------:R-:W-:Y:S05]  /*cd70*/  BSYNC B1 ;  /* 0x0000000000017941 */ /* 0x000fea0003800000 */
.L_x_3839:
[----:B----4-:R4:W0:Y:S01]  /*cd80*/  SHFL.IDX PT, R0, R40, 0x2, 0x181f ;  /* 0x00581f0028007f89 */ /* 0x01082200000e0000 */
[----:B------:R-:W-:Y:S03]  /*cd90*/  BSSY B1, `(.L_x_3841) ;  /* 0x0000010000017945 */ /* 0x000fe60003800000 */
[----:B---3--:R4:W3:Y:S01]  /*cda0*/  SHFL.IDX PT, R6, R39, 0x2, 0x181f ;  /* 0x00581f0027067f89 */ /* 0x0088e200000e0000 */
        /* <DEDUP_REMOVED lines=8> */
[-C--:B0-----:R-:W-:Y:S02]  /*ce30*/  @!P3 LEA.HI.X R3, R18, R0.reuse, R219, 0x1, P0 ;  /* 0x000000001203b211 */ /* 0x081fe400000f0cdb */
[-C--:B------:R-:W-:Y:S02]  /*ce40*/  @!P4 LEA.HI.X R5, R19, R0.reuse, R218, 0x1, P1 ;  /* 0x000000001305c211 */ /* 0x080fe400008f0cda */
[----:B------:R-:W-:Y:S01]  /*ce50*/  @!P5 LEA.HI.X R7, R23, R0, R217, 0x1, P2 ;  /* 0x000000001707d211 */ /* 0x000fe200010f0cd9 */
[----:B------:R0:W-:Y:S04]  /*ce60*/  @!P3 ST.E.128 desc[UR60][R2.64], R12 ;  /* 0x0000000c0200b985 */ /* 0x0001e8000c101d3c */
[----:B------:R0:W-:Y:S04]  /*ce70*/  @!P4 ST.E.128 desc[UR60][R4.64], R28 ;  /* 0x0000001c0400c985 */ /* 0x0001e8000c101d3c */
[----:B------:R0:W-:Y:S02]  /*ce80*/  @!P5 ST.E.128 desc[UR60][R6.64], R56 ;  /* 0x000000380600d985 */ /* 0x0001e4000c101d3c */
.L_x_3842:
[----:B------:R-:W-:Y:S05]  /*ce90*/  BSYNC B1 ;  /* 0x0000000000017941 */ /* 0x000fea0003800000 */
.L_x_3841:
[----:B0-----:R-:W-:Y:S01]  /*cea0*/  VIADD R0, R68, 0x60 ;  /* 0x0000006044007836 */ /* 0x001fe20000000000 */
[----:B--2-4-:R-:W0:Y:S04]  /*ceb0*/  SHFL.IDX PT, R40, R40, 0x3, 0x181f ;  /* 0x00781f0028287f89 */ /* 0x014e2800000e0000 */
[----:B------:R-:W-:Y:S01]  /*cec0*/  ISETP.GE.AND P0, PT, R0, R71, PT ;  /* 0x000000470000720c */ /* 0x000fe20003f06270 */
[----:B---3--:R2:W3:-:S12]  /*ced0*/  SHFL.IDX PT, R6, R39, 0x3, 0x181f ;  /* 0x00781f0027067f89 */ /* 0x0084d800000e0000 */
[----:B--2---:R-:W-:Y:S05]  /*cee0*/  @P0 BRA `(.L_x_3843) ;  /* 0x0000000c00340947 */ /* 0x004fea0003800000 */
[----:B------:R-:W-:Y:S02]  /*cef0*/  ULDC UR4, c[0x0][0xac8] ;  /* 0x0002b20000047ab9 */ /* 0x000fe40000000800 */
[----:B------:R-:W-:Y:S02]  /*cf00*/  ISETP.GE.AND P2, PT, R18, UR4, PT ;  /* 0x0000000412007c0c */ /* 0x000fe4000bf46270 */
[----:B------:R-:W-:-:S11]  /*cf10*/  ISETP.GE.AND P3, PT, R19, UR4, PT ;  /* 0x0000000413007c0c */ /* 0x000fd6000bf66270 */
[CC--:B---3--:R-:W-:Y:S02]  /*cf20*/  @!P2 LEA R2, P0, R18.reuse, R6.reuse, 0x1 ;  /* 0x000000061202a211 */ /* 0x0c8fe400078008ff */
[C---:B------:R-:W-:Y:S02]  /*cf30*/  @!P3 LEA R4, P1, R19.reuse, R6, 0x1 ;  /* 0x000000061304b211 */ /* 0x040fe400078208ff */
[-C--:B0-----:R-:W-:Y:S02]  /*cf40*/  @!P2 LEA.HI.X R3, R18, R40.reuse, R219, 0x1, P0 ;  /* 0x000000281203a211 */ /* 0x081fe400000f0cdb */
[----:B------:R-:W-:Y:S02]  /*cf50*/  @!P3 LEA.HI.X R5, R19, R40, R218, 0x1, P1 ;  /* 0x000000281305b211 */ /* 0x000fe400008f0cda */
[----:B------:R-:W-:Y:S01]  /*cf60*/  ISETP.GE.AND P0, PT, R23, UR4, PT ;  /* 0x0000000417007c0c */ /* 0x000fe2000bf06270 */
[----:B------:R2:W-:Y:S04]  /*cf70*/  @!P2 ST.E.128 desc[UR60][R2.64], R24 ;  /* 0x000000180200a985 */ /* 0x0005e8000c101d3c */
[----:B------:R2:W-:Y:S08]  /*cf80*/  @!P3 ST.E.128 desc[UR60][R4.64], R32 ;  /* 0x000000200400b985 */ /* 0x0005f0000c101d3c */
[----:B------:R-:W-:Y:S05]  /*cf90*/  @P0 BRA `(.L_x_3843) ;  /* 0x0000000c00080947 */ /* 0x000fea0003800000 */
[----:B--2---:R-:W-:-:S04]  /*cfa0*/  LEA R2, P0, R23, R6, 0x1 ;  /* 0x0000000617027211 */ /* 0x004fc800078008ff */
[----:B------:R-:W-:-:S05]  /*cfb0*/  LEA.HI.X R3, R23, R40, R217, 0x1, P0 ;  /* 0x0000002817037211 */ /* 0x000fca00000f0cd9 */
[----:B------:R4:W-:Y:S01]  /*cfc0*/  ST.E.128 desc[UR60][R2.64], R48 ;  /* 0x0000003002007985 */ /* 0x0009e2000c101d3c */
[----:B------:R-:W-:Y:S05]  /*cfd0*/  BRA `(.L_x_3843) ;  /* 0x0000000800f87947 */ /* 0x000fea0003800000 */
.L_x_3835:
[----:B------:R-:W2:Y:S01]  /*cfe0*/  LDC.64 R4, c[0x0][0xc00] ;  /* 0x00030000ff047b82 */ /* 0x000ea20000000a00 */
[C---:B------:R-:W-:Y:S01]  /*cff0*/  IMAD.SHL.U32 R3, R204.reuse, 0x4, RZ ;  /* 0x00000004cc037824 */ /* 0x040fe200078e00ff */
[----:B------:R-:W-:Y:S01]  /*d000*/  SHF.L.U64.HI R0, R204, 0x2, R208 ;  /* 0x00000002cc007819 */ /* 0x000fe200000102d0 */
[----:B------:R-:W-:Y:S01]  /*d010*/  ULDC.64 UR4, c[0x0][0xc08] ;  /* 0x0003020000047ab9 */ /* 0x000fe20000000a00 */
[----:B------:R-:W-:-:S04]  /*d020*/  IMAD.MOV.U32 R6, RZ, RZ, RZ ;  /* 0x000000ffff067224 */ /* 0x000fc800078e00ff */
[----:B------:R-:W3:Y:S01]  /*d030*/  LDC R25, c[0x0][0xbe8] ;  /* 0x0002fa00ff197b82 */ /* 0x000ee20000000800 */
[----:B--2---:R-:W-:Y:S02]  /*d040*/  ISETP.NE.U32.AND P0, PT, R4, RZ, PT ;  /* 0x000000ff0400720c */ /* 0x004fe40003f05070 */
[----:B------:R-:W-:Y:S02]  /*d050*/  IADD3 R4, P1, R3, R4, RZ ;  /* 0x0000000403047210 */ /* 0x000fe40007f3e0ff */
[----:B------:R-:W-:-:S03]  /*d060*/  ISETP.NE.AND.EX P0, PT, R5, RZ, PT, P0 ;  /* 0x000000ff0500720c */ /* 0x000fc60003f05300 */
[----:B------:R-:W-:Y:S01]  /*d070*/  IMAD.X R5, R0, 0x1, R5, P1 ;  /* 0x0000000100057824 */ /* 0x000fe200008e0605 */
[----:B------:R-:W-:-:S04]  /*d080*/  ISETP.NE.U32.AND P1, PT, RZ, UR4, PT ;  /* 0x00000004ff007c0c */ /* 0x000fc8000bf25070 */
[----:B------:R-:W-:-:S05]  /*d090*/  ISETP.NE.AND.EX P1, PT, RZ, UR5, PT, P1 ;  /* 0x00000005ff007c0c */ /* 0x000fca000bf25310 */
[----:B------:R2:W5:Y:S08]  /*d0a0*/  @P0 LDG.E R6, desc[UR60][R4.64] ;  /* 0x0000003c04060981 */ /* 0x000570000c1e1900 */
[----:B------:R-:W-:Y:S01]  /*d0b0*/  @P1 IADD3 R2, P2, R3, UR4, RZ ;  /* 0x0000000403021c10 */ /* 0x000fe2000ff5e0ff */
[----:B------:R-:W-:-:S03]  /*d0c0*/  ULDC UR4, c[0x0][0xa88] ;  /* 0x0002a20000047ab9 */ /* 0x000fc60000000800 */
[----:B------:R-:W-:Y:S01]  /*d0d0*/  @P1 IADD3.X R3, R0, UR5, RZ, P2, !PT ;  /* 0x0000000500031c10 */ /* 0x000fe200097fe4ff */
[----:B------:R-:W-:-:S06]  /*d0e0*/  IMAD.U32 R0, RZ, RZ, UR4 ;  /* 0x00000004ff007e24 */ /* 0x000fcc000f8e00ff */
[----:B------:R2:W5:Y:S01]  /*d0f0*/  @P1 LDG.E R0, desc[UR60][R2.64] ;  /* 0x0000003c02001981 */ /* 0x000562000c1e1900 */
[----:B---3--:R-:W-:Y:S02]  /*d100*/  ISETP.NE.AND P2, PT, R25, 0x1, PT ;  /* 0x000000011900780c */ /* 0x008fe40003f45270 */
[----:B------:R-:W-:-:S11]  /*d110*/  ISETP.GE.AND P3, PT, R220, 0x80, PT ;  /* 0x00000080dc00780c */ /* 0x000fd60003f66270 */
[----:B------:R-:W3:Y:S08]  /*d120*/  @P2 LDC R12, c[0x0][0xbec] ;  /* 0x0002fb00ff0c2b82 */ /* 0x000ef00000000800 */
[----:B------:R-:W4:Y:S01]  /*d130*/  @P2 LDC R27, c[0x0][0xbf0] ;  /* 0x0002fc00ff1b2b82 */ /* 0x000f220000000800 */
[----:B--2---:R-:W-:Y:S05]  /*d140*/  @P1 BRA `(.L_x_3844) ;  /* 0x0000000000101947 */ /* 0x004fea0003800000 */
[----:B------:R-:W-:Y:S05]  /*d150*/  @!P0 BRA `(.L_x_3844) ;  /* 0x00000000000c8947 */ /* 0x000fea0003800000 */
[----:B------:R-:W2:Y:S04]  /*d160*/  LDG.E R3, desc[UR60][R4.64] ;  /* 0x0000003c04037981 */ /* 0x000ea8000c1e1900 */
[----:B-----5:R-:W2:Y:S02]  /*d170*/  LDG.E R0, desc[UR60][R4.64+0x4] ;  /* 0x0000043c04007981 */ /* 0x020ea4000c1e1900 */
[----:B--2---:R-:W-:-:S07]  /*d180*/  IMAD.IADD R0, R0, 0x1, -R3 ;  /* 0x0000000100007824 */ /* 0x004fce00078e0a03 */
.L_x_3844:
        /* <DEDUP_REMOVED lines=9> */
[----:B--2---:R-:W-:-:S04]  /*d220*/  IMAD R2, R207, 0x80, R2 ;  /* 0x00000080cf027824 */ /* 0x004fc800078e0202 */
[----:B------:R-:W-:-:S05]  /*d230*/  VIADD R8, R2, 0xffffff80 ;  /* 0xffffff8002087836 */ /* 0x000fca0000000000 */
[----:B------:R-:W-:-:S13]  /*d240*/  ISETP.GE.AND P0, PT, R8, R3, PT ;  /* 0x000000030800720c */ /* 0x000fda0003f06270 */
[----:B------:R-:W-:Y:S05]  /*d250*/  @P0 BRA `(.L_x_3846) ;  /* 0x0000000000840947 */ /* 0x000fea0003800000 */
[----:B------:R-:W-:Y:S01]  /*d260*/  ISETP.NE.AND P0, PT, R9, 0x1, PT ;  /* 0x000000010900780c */ /* 0x000fe20003f05270 */
[----:B------:R-:W-:Y:S01]  /*d270*/  ULDC.64 UR4, c[0x0][0xb90] ;  /* 0x0002e40000047ab9 */ /* 0x000fe20000000a00 */
[----:B------:R-:W-:Y:S01]  /*d280*/  MOV R2, R6 ;  /* 0x0000000600027202 */ /* 0x000fe20000000f00 */
[----:B------:R-:W-:Y:S02]  /*d290*/  IMAD R7, R10, UR4, RZ ;  /* 0x000000040a077c24 */ /* 0x000fe4000f8e02ff */
[----:B------:R-:W-:Y:S02]  /*d2a0*/  IMAD.MOV.U32 R3, RZ, RZ, R11 ;  /* 0x000000ffff037224 */ /* 0x000fe400078e000b */
[----:B------:R-:W-:Y:S02]  /*d2b0*/  IMAD.MOV.U32 R5, RZ, RZ, R8 ;  /* 0x000000ffff057224 */ /* 0x000fe400078e0008 */
[----:B------:R-:W-:-:S04]  /*d2c0*/  IMAD.WIDE.U32 R2, R206, UR4, R2 ;  /* 0x00000004ce027c25 */ /* 0x000fc8000f8e0002 */
[----:B------:R-:W2:Y:S01]  /*d2d0*/  @P0 LDC R15, c[0x0][0xbec] ;  /* 0x0002fb00ff0f0b82 */ /* 0x000ea20000000800 */
[----:B------:R-:W-:Y:S01]  /*d2e0*/  IMAD R7, R206, UR5, R7 ;  /* 0x00000005ce077c24 */ /* 0x000fe2000f8e0207 */
[----:B------:R-:W-:-:S03]  /*d2f0*/  ULDC.64 UR4, c[0x0][0xb98] ;  /* 0x0002e60000047ab9 */ /* 0x000fc60000000a00 */
[----:B------:R-:W-:-:S03]  /*d300*/  IMAD.IADD R3, R3, 0x1, R7 ;  /* 0x0000000103037824 */ /* 0x000fc600078e0207 */
[----:B------:R-:W5:Y:S01]  /*d310*/  @P0 LDC R21, c[0x0][0xbf0] ;  /* 0x0002fc00ff150b82 */ /* 0x000f620000000800 */
[----:B------:R-:W-:-:S04]  /*d320*/  IMAD.WIDE.U32 R2, R13, UR4, R2 ;  /* 0x000000040d027c25 */ /* 0x000fc8000f8e0002 */
[----:B--2---:R-:W-:-:S05]  /*d330*/  @P0 IMAD.HI.U32 R4, R8, R15, RZ ;  /* 0x0000000f08040227 */ /* 0x004fca00078e00ff */
        /* <DEDUP_REMOVED lines=19> */
.L_x_3846:
[----:B------:R-:W-:Y:S05]  /*d470*/  BSYNC B1 ;  /* 0x0000000000017941 */ /* 0x000fea0003800000 */
.L_x_3845:
[----:B------:R-:W-:Y:S01]  /*d480*/  ULDC.64 UR4, c[0x0][0xaa0] ;  /* 0x0002a80000047ab9 */ /* 0x000fe20000000a00 */
[----:B--2---:R-:W-:Y:S01]  /*d490*/  IMAD R4, R205, 0x20, R209 ;  /* 0x00000020cd047824 */ /* 0x004fe200078e02d1 */
[----:B------:R-:W-:Y:S01]  /*d4a0*/  BSSY B1, `(.L_x_3847) ;  /* 0x000003b000017945 */ /* 0x000fe20003800000 */
[----:B------:R-:W-:Y:S02]  /*d4b0*/  IMAD R3, R11, UR4, RZ ;  /* 0x000000040b037c24 */ /* 0x000fe4000f8e02ff */
[----:B------:R-:W-:Y:S02]  /*d4c0*/  IMAD R9, R207, 0x80, R4 ;  /* 0x00000080cf097824 */ /* 0x000fe400078e0204 */
[C---:B------:R-:W-:Y:S02]  /*d4d0*/  IMAD R5, R6.reuse, UR5, R3 ;  /* 0x0000000506057c24 */ /* 0x040fe4000f8e0203 */
[----:B------:R-:W-:Y:S01]  /*d4e0*/  IMAD.WIDE.U32 R2, R6, UR4, RZ ;  /* 0x0000000406027c25 */ /* 0x000fe2000f8e00ff */
[----:B------:R-:W-:-:S03]  /*d4f0*/  ULDC.64 UR4, c[0x0][0xae8] ;  /* 0x0002ba0000047ab9 */ /* 0x000fc60000000a00 */
[----:B------:R-:W-:Y:S02]  /*d500*/  IMAD.IADD R3, R3, 0x1, R5 ;  /* 0x0000000103037824 */ /* 0x000fe400078e0205 */
[----:B------:R-:W-:Y:S02]  /*d510*/  IMAD R7, R10, UR4, RZ ;  /* 0x000000040a077c24 */ /* 0x000fe4000f8e02ff */
[----:B---3--:R-:W-:-:S04]  /*d520*/  @P2 IMAD.HI.U32 R4, R9, R12, RZ ;  /* 0x0000000c09042227 */ /* 0x008fc800078e00ff */
[C---:B------:R-:W-:Y:S02]  /*d530*/  IMAD R7, R206.reuse, UR5, R7 ;  /* 0x00000005ce077c24 */ /* 0x040fe4000f8e0207 */
[----:B------:R-:W-:Y:S01]  /*d540*/  IMAD.WIDE.U32 R2, R206, UR4, R2 ;  /* 0x00000004ce027c25 */ /* 0x000fe2000f8e0002 */
[----:B------:R-:W-:-:S03]  /*d550*/  ULDC.64 UR4, c[0x0][0xaf0] ;  /* 0x0002bc0000047ab9 */ /* 0x000fc60000000a00 */
[----:B------:R-:W-:Y:S01]  /*d560*/  IMAD.MOV.U32 R5, RZ, RZ, R9 ;  /* 0x000000ffff057224 */ /* 0x000fe200078e0009 */
[----:B----4-:R-:W-:Y:S01]  /*d570*/  @P2 SHF.R.U32.HI R5, RZ, R27, R4 ;  /* 0x0000001bff052219 */ /* 0x010fe20000011604 */
[----:B------:R-:W-:Y:S02]  /*d580*/  IMAD R6, R208, UR4, RZ ;  /* 0x00000004d0067c24 */ /* 0x000fe4000f8e02ff */
[----:B------:R-:W-:Y:S01]  /*d590*/  IMAD.IADD R3, R3, 0x1, R7 ;  /* 0x0000000103037824 */ /* 0x000fe200078e0207 */
[----:B------:R-:W-:Y:S01]  /*d5a0*/  SHF.R.S32.HI R4, RZ, 0x1f, R5 ;  /* 0x0000001fff047819 */ /* 0x000fe20000011405 */
[----:B------:R-:W-:Y:S01]  /*d5b0*/  IMAD R7, R13, UR5, R6 ;  /* 0x000000050d077c24 */ /* 0x000fe2000f8e0206 */
[----:B------:R-:W-:Y:S01]  /*d5c0*/  IADD3 R6, -R5, RZ, RZ ;  /* 0x000000ff05067210 */ /* 0x000fe20007ffe1ff */
[----:B------:R-:W-:Y:S01]  /*d5d0*/  IMAD.WIDE.U32 R2, R13, UR4, R2 ;  /* 0x000000040d027c25 */ /* 0x000fe2000f8e0002 */
[----:B------:R-:W-:-:S03]  /*d5e0*/  ULDC.64 UR4, c[0x0][0xae0] ;  /* 0x0002b80000047ab9 */ /* 0x000fc60000000a00 */
[----:B------:R-:W-:Y:S02]  /*d5f0*/  IMAD.IADD R3, R3, 0x1, R7 ;  /* 0x0000000103037824 */ /* 0x000fe400078e0207 */
        /* <DEDUP_REMOVED lines=8> */
[----:B------:R-:W-:Y:S02]  /*d680*/  IMAD R8, R207, 0x80, R209 ;  /* 0x00000080cf087824 */ /* 0x000fe400078e02d1 */
[----:B------:R-:W-:Y:S02]  /*d690*/  IMAD R25, R0, R25, RZ ;  /* 0x0000001900197224 */ /* 0x000fe400078e02ff */
        /* <DEDUP_REMOVED lines=10> */
[----:B------:R2:W3:Y:S02]  /*d740*/  SHFL.IDX PT, R2, R4, RZ, 0x181f ;  /* 0x00181fff04027589 */ /* 0x0004e400000e0000 */
[----:B------:R-:W-:Y:S02]  /*d750*/  ISETP.GE.AND P0, PT, R0, R25, PT ;  /* 0x000000190000720c */ /* 0x000fe40003f06270 */
[----:B------:R2:W4:Y:S01]  /*d760*/  SHFL.IDX PT, R0, R5, RZ, 0x181f ;  /* 0x00181fff05007589 */ /* 0x00052200000e0000 */
[----:B------:R-:W-:Y:S10]  /*d770*/  @P2 BRA `(.L_x_3848) ;  /* 0x0000000000342947 */ /* 0x000ff40003800000 */
[----:B------:R-:W-:Y:S02]  /*d780*/  ULDC UR4, c[0x0][0xac8] ;  /* 0x0002b20000047ab9 */ /* 0x000fe40000000800 */
[----:B------:R-:W-:Y:S02]  /*d790*/  ISETP.GE.AND P4, PT, R18, UR4, PT ;  /* 0x0000000412007c0c */ /* 0x000fe4000bf86270 */
[----:B------:R-:W-:Y:S02]  /*d7a0*/  ISETP.GE.AND P3, PT, R19, UR4, PT ;  /* 0x0000000413007c0c */ /* 0x000fe4000bf66270 */
[----:B------:R-:W-:-:S09]  /*d7b0*/  ISETP.GE.AND P2, PT, R23, UR4, PT ;  /* 0x0000000417007c0c */ /* 0x000fd2000bf46270 */
[CC--:B---3--:R-:W-:Y:S02]  /*d7c0*/  @!P4 LEA R6, P6, R18.reuse, R2.reuse, 0x1 ;  /* 0x000000021206c211 */ /* 0x0c8fe400078c08ff */
[----:B------:R-:W-:Y:S02]  /*d7d0*/  @!P3 LEA R10, P5, R19, R2, 0x1 ;  /* 0x00000002130ab211 */ /* 0x000fe400078a08ff */
[----:B----4-:R-:W-:Y:S02]  /*d7e0*/  @!P4 LEA.HI.X R7, R18, R0, R219, 0x1, P6 ;  /* 0x000000001207c211 */ /* 0x010fe400030f0cdb */
[----:B------:R-:W-:Y:S02]  /*d7f0*/  @!P2 LEA R2, P6, R23, R2, 0x1 ;  /* 0x000000021702a211 */ /* 0x000fe400078c08ff */
[-C--:B------:R-:W-:Y:S01]  /*d800*/  @!P3 LEA.HI.X R11, R19, R0.reuse, R218, 0x1, P5 ;  /* 0x00000000130bb211 */ /* 0x080fe200028f0cda */
[----:B------:R3:W-:Y:S01]  /*d810*/  @!P4 ST.E.128 desc[UR60][R6.64], RZ ;  /* 0x000000ff0600c985 */ /* 0x0007e2000c101d3c */
[----:B------:R-:W-:-:S03]  /*d820*/  @!P2 LEA.HI.X R3, R23, R0, R217, 0x1, P6 ;  /* 0x000000001703a211 */ /* 0x000fc600030f0cd9 */
[----:B------:R3:W-:Y:S04]  /*d830*/  @!P3 ST.E.128 desc[UR60][R10.64], RZ ;  /* 0x000000ff0a00b985 */ /* 0x0007e8000c101d3c */
[----:B------:R3:W-:Y:S02]  /*d840*/  @!P2 ST.E.128 desc[UR60][R2.64], RZ ;  /* 0x000000ff0200a985 */ /* 0x0007e4000c101d3c */
.L_x_3848:
[----:B------:R-:W-:Y:S05]  /*d850*/  BSYNC B1 ;  /* 0x0000000000017941 */ /* 0x000fea0003800000 */
.L_x_3847:
        /* <DEDUP_REMOVED lines=14> */
[----:B------:R0:W-:Y:S04]  /*d940*/  @!P4 ST.E.128 desc[UR60][R6.64], RZ ;  /* 0x000000ff0600c985 */ /* 0x0001e8000c101d3c */
[----:B------:R0:W-:Y:S04]  /*d950*/  @!P5 ST.E.128 desc[UR60][R10.64], RZ ;  /* 0x000000ff0a00d985 */ /* 0x0001e8000c101d3c */
[----:B------:R0:W-:Y:S02]  /*d960*/  @!P6 ST.E.128 desc[UR60][R2.64], RZ ;  /* 0x000000ff0200e985 */ /* 0x0001e4000c101d3c */
.L_x_3850:
[----:B------:R-:W-:Y:S05]  /*d970*/  BSYNC B1 ;  /* 0x0000000000017941 */ /* 0x000fea0003800000 */
.L_x_3849:
[----:B0-----:R0:W0:Y:S01]  /*d980*/  SHFL.IDX PT, R0, R5, 0x2, 0x181f ;  /* 0x00581f0005007f89 */ /* 0x00102200000e0000 */
[----:B------:R-:W-:Y:S03]  /*d990*/  BSSY B1, `(.L_x_3851) ;  /* 0x0000010000017945 */ /* 0x000fe60003800000 */
[----:B---3--:R3:W0:Y:S01]  /*d9a0*/  SHFL.IDX PT, R2, R4, 0x2, 0x181f ;  /* 0x00581f0004027f89 */ /* 0x00862200000e0000 */
[----:B------:R-:W-:Y:S05]  /*d9b0*/  @P0 BRA `(.L_x_3852) ;  /* 0x0000000000340947 */ /* 0x000fea0003800000 */
[----:B------:R-:W-:Y:S02]  /*d9c0*/  ULDC UR4, c[0x0][0xac8] ;  /* 0x0002b20000047ab9 */ /* 0x000fe40000000800 */
[----:B------:R-:W-:Y:S02]  /*d9d0*/  ISETP.GE.AND P3, PT, R18, UR4, PT ;  /* 0x0000000412007c0c */ /* 0x000fe4000bf66270 */
[----:B------:R-:W-:Y:S02]  /*d9e0*/  ISETP.GE.AND P4, PT, R19, UR4, PT ;  /* 0x0000000413007c0c */ /* 0x000fe4000bf86270 */
[----:B------:R-:W-:-:S09]  /*d9f0*/  ISETP.GE.AND P5, PT, R23, UR4, PT ;  /* 0x0000000417007c0c */ /* 0x000fd2000bfa6270 */
[CC--:B0-----:R-:W-:Y:S02]  /*da00*/  @!P3 LEA R6, P0, R18.reuse, R2.reuse, 0x1 ;  /* 0x000000021206b211 */ /* 0x0c1fe400078008ff */
[-C--:B------:R-:W-:Y:S02]  /*da10*/  @!P4 LEA R10, P1, R19, R2.reuse, 0x1 ;  /* 0x00000002130ac211 */ /* 0x080fe400078208ff */
[----:B------:R-:W-:Y:S02]  /*da20*/  @!P5 LEA R2, P2, R23, R2, 0x1 ;  /* 0x000000021702d211 */ /* 0x000fe400078408ff */
[-C--:B------:R-:W-:Y:S02]  /*da30*/  @!P3 LEA.HI.X R7, R18, R0.reuse, R219, 0x1, P0 ;  /* 0x000000001207b211 */ /* 0x080fe400000f0cdb */
[-C--:B------:R-:W-:Y:S02]  /*da40*/  @!P4 LEA.HI.X R11, R19, R0.reuse, R218, 0x1, P1 ;  /* 0x00000000130bc211 */ /* 0x080fe400008f0cda */
[----:B------:R-:W-:Y:S01]  /*da50*/  @!P5 LEA.HI.X R3, R23, R0, R217, 0x1, P2 ;  /* 0x000000001703d211 */ /* 0x000fe200010f0cd9 */
[----:B------:R0:W-:Y:S04]  /*da60*/  @!P3 ST.E.128 desc[UR60][R6.64], RZ ;  /* 0x000000ff0600b985 */ /* 0x0001e8000c101d3c */
[----:B------:R0:W-:Y:S04]  /*da70*/  @!P4 ST.E.128 desc[UR60][R10.64], RZ ;  /* 0x000000ff0a00c985 */ /* 0x0001e8000c101d3c */
[----:B------:R0:W-:Y:S02]  /*da80*/  @!P5 ST.E.128 desc[UR60][R2.64], RZ ;  /* 0x000000ff0200d985 */ /* 0x0001e4000c101d3c */
.L_x_3852:
[----:B------:R-:W-:Y:S05]  /*da90*/  BSYNC B1 ;  /* 0x0000000000017941 */ /* 0x000fea0003800000 */
.L_x_3851:
[----:B0-----:R-:W-:Y:S01]  /*daa0*/  VIADD R0, R8, 0x60 ;  /* 0x0000006008007836 */ /* 0x001fe20000000000 */
[----:B------:R0:W0:Y:S04]  /*dab0*/  SHFL.IDX PT, R6, R5, 0x3, 0x181f ;  /* 0x00781f0005067f89 */ /* 0x00002800000e0000 */
[----:B------:R-:W-:Y:S01]  /*dac0*/  ISETP.GE.AND P0, PT, R0, R25, PT ;  /* 0x000000190000720c */ /* 0x000fe20003f06270 */
[----:B------:R0:W0:-:S12]  /*dad0*/  SHFL.IDX PT, R2, R4, 0x3, 0x181f ;  /* 0x00781f0004027f89 */ /* 0x00001800000e0000 */
[----:B------:R-:W-:Y:S05]  /*dae0*/  @P0 BRA `(.L_x_3843) ;  /* 0x0000000000340947 */ /* 0x000fea0003800000 */
[----:B------:R-:W-:Y:S02]  /*daf0*/  ULDC UR4, c[0x0][0xac8] ;  /* 0x0002b20000047ab9 */ /* 0x000fe40000000800 */
[----:B------:R-:W-:Y:S02]  /*db00*/  ISETP.GE.AND P3, PT, R18, UR4, PT ;  /* 0x0000000412007c0c */ /* 0x000fe4000bf66270 */
[----:B------:R-:W-:Y:S02]  /*db10*/  ISETP.GE.AND P4, PT, R19, UR4, PT ;  /* 0x0000000413007c0c */ /* 0x000fe4000bf86270 */
[----:B------:R-:W-:-:S09]  /*db20*/  ISETP.GE.AND P5, PT, R23, UR4, PT ;  /* 0x0000000417007c0c */ /* 0x000fd2000bfa6270 */
[CC--:B0-234-:R-:W-:Y:S02]  /*db30*/  @!P3 LEA R4, P0, R18.reuse, R2.reuse, 0x1 ;  /* 0x000000021204b211 */ /* 0x0ddfe400078008ff */
        /* <DEDUP_REMOVED lines=8> */
.L_x_3843:
[----:B------:R-:W-:Y:S05]  /*dbc0*/  BSYNC B0 ;  /* 0x0000000000007941 */ /* 0x000fea0003800000 */
.L_x_3834:
[----:B------:R-:W-:Y:S02]  /*dbd0*/  ULDC UR4, c[0x0][0xc3c] ;  /* 0x00030f0000047ab9 */ /* 0x000fe40000000800 */
[----:B-1----:R-:W-:-:S13]  /*dbe0*/  ISETP.GE.AND P0, PT, R43, UR4, PT ;  /* 0x000000042b007c0c */ /* 0x002fda000bf06270 */
[----:B------:R-:W-:Y:S05]  /*dbf0*/  @!P0 BRA `(.L_x_3853) ;  /* 0xffffff3000788947 */ /* 0x000fea000383ffff */
[----:B------:R-:W-:Y:S05]  /*dc00*/  EXIT ;  /* 0x000000000000794d */ /* 0x000fea0003800000 */
.L_x_3809:
        /* <DEDUP_REMOVED lines=16> */
.L_x_3854:
[----:B0-----:R-:W0:Y:S01]  /*dd10*/  S2R R2, SR_TID.X ;  /* 0x0000000000027919 */ /* 0x001e220000002100 */
[----:B------:R-:W-:Y:S01]  /*dd20*/  ULDC UR4, c[0x0][0xc3c] ;  /* 0x00030f0000047ab9 */ /* 0x000fe20000000800 */
[----:B------:R-:W1:Y:S01]  /*dd30*/  S2UR UR6, SR_CTAID.X ;  /* 0x00000000000679c3 */ /* 0x000e620000002500 */
        /* <DEDUP_REMOVED lines=39> */
.L_x_3860:
        /* <DEDUP_REMOVED lines=12> */
.L_x_3859:
[----:B------:R-:W-:Y:S05]  /*e070*/  BSYNC B0 ;  /* 0x0000000000007941 */ /* 0x000fea0003800000 */
.L_x_3858:
        /* <DEDUP_REMOVED lines=22> */
.L_x_3856:
        /* <DEDUP_REMOVED lines=16> */
.L_x_3861:
[----:B-1----:R-:W-:Y:S01]  /*e2e0*/  IMAD R16, R16, UR5, R7 ;  /* 0x0000000510107c24 */ /* 0x002fe2000f8e0207 */
[----:B------:R-:W-:Y:S01]  /*e2f0*/  IABS R6, R0 ;  /* 0x0000000000067213 */ /* 0x000fe20000000000 */
[----:B------:R-:W-:Y:S02]  /*e300*/  IMAD R7, R11, R4, RZ ;  /* 0x000000040b077224 */ /* 0x000fe400078e02ff */
[----:B0-----:R-:W-:Y:S01]  /*e310*/  IMAD.MOV.U32 R2, RZ, RZ, RZ ;  /* 0x000000ffff027224 */ /* 0x001fe200078e00ff */
[----:B------:R-:W-:Y:S01]  /*e320*/  IADD3 R17, -R16, UR6, RZ ;  /* 0x0000000610117c10 */ /* 0x000fe2000fffe1ff */
[----:B------:R-:W-:Y:S01]  /*e330*/  VIADD R19, R19, UR4 ;  /* 0x0000000413137c36 */ /* 0x000fe20008000000 */
[----:B------:R-:W-:Y:S01]  /*e340*/  IADD3 R6, RZ, -R6, RZ ;  /* 0x80000006ff067210 */ /* 0x000fe20007ffe0ff */
[----:B------:R-:W-:Y:S01]  /*e350*/  IMAD.HI.U32 R2, R3, R7, R2 ;  /* 0x0000000703027227 */ /* 0x000fe200078e0002 */
        /* <DEDUP_REMOVED lines=17> */
.L_x_3857:
[----:B------:R-:W-:Y:S02]  /*e470*/  IMAD.MOV.U32 R17, RZ, RZ, RZ ;  /* 0x000000ffff117224 */ /* 0x000fe400078e00ff */
[----:B------:R-:W-:Y:S02]  /*e480*/  IMAD.U32 R16, RZ, RZ, UR6 ;  /* 0x00000006ff107e24 */ /* 0x000fe4000f8e00ff */
[----:B------:R-:W-:-:S07]  /*e490*/  IMAD.MOV.U32 R18, RZ, RZ, RZ ;  /* 0x000000ffff127224 */ /* 0x000fce00078e00ff */
.L_x_3862:
[----:B------:R-:W-:-:S13]  /*e4a0*/  ISETP.NE.AND P0, PT, R5, RZ, PT ;  /* 0x000000ff0500720c */ /* 0x000fda0003f05270 */
[----:B------:R-:W0:Y:S01]  /*e4b0*/  @!P0 S2R R3, SR_CgaCtaId ;  /* 0x0000000000038919 */ /* 0x000e220000008800 */
[----:B------:R-:W-:-:S04]  /*e4c0*/  @!P0 MOV R0, 0x400 ;  /* 0x0000040000008802 */ /* 0x000fc80000000f00 */
[----:B0-----:R-:W-:-:S05]  /*e4d0*/  @!P0 LEA R0, R3, R0, 0x18 ;  /* 0x0000000003008211 */ /* 0x001fca00078ec0ff */
[----:B------:R0:W-:Y:S01]  /*e4e0*/  @!P0 STS.128 [R0+0x368d0], R16 ;  /* 0x0368d01000008388 */ /* 0x0001e20000000c00 */
[----:B------:R-:W-:Y:S06]  /*e4f0*/  BAR.ARV 0x5, 0x180 ;  /* 0x0146000000007b1d */ /* 0x000fec0000002000 */
.L_x_3855:
[----:B0-----:R-:W-:Y:S01]  /*e500*/  MOV R0, 0x1 ;  /* 0x0000000100007802 */ /* 0x001fe20000000f00 */
        /* <DEDUP_REMOVED lines=27> */
[----:B------:R-:W-:Y:S04]  /*e6c0*/  STL [R1+0x24], R3 ;  /* 0x0000240301007387 */ /* 0x000fe80000100800 */
[----:B------:R-:W-:Y:S04]  /*e6d0*/  STL [R1+0x8], RZ ;  /* 0x000008ff01007387 */ /* 0x000fe80000100800 */
[----:B------:R0:W-:Y:S04]  /*e6e0*/  STL [R1+0x10], R2 ;  /* 0x0000100201007387 */ /* 0x0001e80000100800 */
[----:B------:R1:W-:Y:S01]  /*e6f0*/  STL [R1+0x50], RZ ;  /* 0x000050ff01007387 */ /* 0x0003e20000100800 */
[----:B0-----:R-:W-:-:S02]  /*e700*/  LOP3.LUT R2, R0, 0x40, RZ, 0xfc, !PT ;  /* 0x0000004000027812 */ /* 0x001fc400078efcff */
[----:B-1----:R-:W-:-:S07]  /*e710*/  LOP3.LUT R0, R0, 0x80, RZ, 0xfc, !PT ;  /* 0x0000008000007812 */ /* 0x002fce00078efcff */
.L_x_3969:
[----:B0--3--:R-:W0:Y:S02]  /*e720*/  LDC.64 R2, c[0x0][0xc88] ;  /* 0x00032200ff027b82 */ /* 0x009e240000000a00 */
[----:B0-----:R-:W-:-:S05]  /*e730*/  IMAD.WIDE R2, R19, 0x4, R2 ;  /* 0x0000000413027825 */ /* 0x001fca00078e0202 */
[----:B------:R-:W2:Y:S01]  /*e740*/  LDG.E R11, desc[UR60][R2.64] ;  /* 0x0000003c020b7981 */ /* 0x000ea2000c1e1900 */
[----:B------:R-:W-:Y:S05]  /*e750*/  YIELD ;  /* 0x0000000000007946 */ /* 0x000fea0003800000 */
[----:B------:R-:W-:Y:S01]  /*e760*/  ULDC.64 UR4, c[0x0][0xa28] ;  /* 0x00028a0000047ab9 */ /* 0x000fe20000000a00 */
[----:B------:R-:W-:Y:S01]  /*e770*/  IMAD.MOV.U32 R0, RZ, RZ, RZ ;  /* 0x000000ffff007224 */ /* 0x000fe200078e00ff */
[----:B------:R-:W-:Y:S01]  /*e780*/  ISETP.NE.U32.AND P0, PT, RZ, UR4, PT ;  /* 0x00000004ff007c0c */ /* 0x000fe2000bf05070 */
[----:B------:R-:W-:Y:S01]  /*e790*/  IMAD.MOV.U32 R6, RZ, RZ, RZ ;  /* 0x000000ffff067224 */ /* 0x000fe200078e00ff */
[----:B------:R-:W-:Y:S01]  /*e7a0*/  ULDC.64 UR6, c[0x0][0xa18] ;  /* 0x0002860000067ab9 */ /* 0x000fe20000000a00 */
[----:B------:R-:W-:Y:S01]  /*e7b0*/  ULDC.64 UR8, c[0x0][0xa08] ;  /* 0x0002820000087ab9 */ /* 0x000fe20000000a00 */
[----:B------:R-:W-:-:S02]  /*e7c0*/  ISETP.NE.AND.EX P0, PT, RZ, UR5, PT, P0 ;  /* 0x00000005ff007c0c */ /* 0x000fc4000bf05300 */
        /* <DEDUP_REMOVED lines=9> */
[----:B-1---5:R1:W5:Y:S01]  /*e860*/  @P0 LDG.E R0, desc[UR60][R2.64] ;  /* 0x0000003c02000981 */ /* 0x022362000c1e1900 */
[----:B------:R-:W-:Y:S01]  /*e870*/  ISETP.NE.AND.EX P1, PT, RZ, UR5, PT, P1 ;  /* 0x00000005ff007c0c */ /* 0x000fe2000bf25310 */
[----:B----4-:R-:W-:Y:S01]  /*e880*/  IMAD.MOV.U32 R8, RZ, RZ, RZ ;  /* 0x000000ffff087224 */ /* 0x010fe200078e00ff */
[----:B------:R-:W-:Y:S01]  /*e890*/  ISETP.NE.U32.AND P2, PT, RZ, UR6, PT ;  /* 0x00000006ff007c0c */ /* 0x000fe2000bf45070 */
[----:B------:R-:W-:Y:S01]  /*e8a0*/  STL [R1], R10 ;  /* 0x0000000a01007387 */ /* 0x000fe20000100800 */
[----:B------:R-:W-:Y:S02]  /*e8b0*/  ISETP.NE.U32.AND P0, PT, RZ, UR8, PT ;  /* 0x00000008ff007c0c */ /* 0x000fe4000bf05070 */
[----:B------:R-:W-:Y:S01]  /*e8c0*/  ISETP.NE.AND.EX P2, PT, RZ, UR7, PT, P2 ;  /* 0x00000007ff007c0c */ /* 0x000fe2000bf45320 */
[----:B------:R-:W-:Y:S01]  /*e8d0*/  STL [R1+0x1c], R9 ;  /* 0x00001c0901007387 */ /* 0x000fe20000100800 */
[----:B------:R-:W-:Y:S02]  /*e8e0*/  ISETP.NE.AND.EX P0, PT, RZ, UR9, PT, P0 ;  /* 0x00000009ff007c0c */ /* 0x000fe4000bf05300 */
[----:B-1----:R-:W-:-:S02]  /*e8f0*/  IADD3 R2, P3, R10, UR4, RZ ;  /* 0x000000040a027c10 */ /* 0x002fc4000ff7e0ff */
[----:B0-----:R-:W-:Y:S02]  /*e900*/  IADD3 R4, P4, R10, UR8, RZ ;  /* 0x000000080a047c10 */ /* 0x001fe4000ff9e0ff */
        /* <DEDUP_REMOVED lines=8> */
[----:B0-----:R-:W-:-:S04]  /*e990*/  @P2 IADD3 R6, P3, R10, UR6, RZ ;  /* 0x000000060a062c10 */ /* 0x001fc8000ff7e0ff */
        /* <DEDUP_REMOVED lines=8> */
[----:B0-----:R-:W-:Y:S01]  /*ea20*/  IMAD.U32 R6, RZ, RZ, UR4 ;  /* 0x00000004ff067e24 */ /* 0x001fe2000f8e00ff */
[----:B--2---:R0:W-:Y:S01]  /*ea30*/  STL [R1+0x3c], R12 ;  /* 0x00003c0c01007387 */ /* 0x0041e20000100800 */
[----:B------:R-:W-:Y:S05]  /*ea40*/  @P2 BRA `(.L_x_3864) ;  /* 0x0000000000142947 */ /* 0x000fea0003800000 */
[----:B------:R-:W-:Y:S05]  /*ea50*/  @!P1 BRA `(.L_x_3864) ;  /* 0x0000000000109947 */ /* 0x000fea0003800000 */
[----:B------:R-:W2:Y:S04]  /*ea60*/  LDG.E R7, desc[UR60][R2.64] ;  /* 0x0000003c02077981 */ /* 0x000ea8000c1e1900 */
[----:B------:R-:W2:Y:S02]  /*ea70*/  LDG.E R2, desc[UR60][R2.64+0x4] ;  /* 0x0000043c02027981 */ /* 0x000ea4000c1e1900 */
[----:B--2---:R-:W-:-:S05]  /*ea80*/  IMAD.IADD R2, R2, 0x1, -R7 ;  /* 0x0000000102027824 */ /* 0x004fca00078e0a07 */
[----:B------:R1:W-:Y:S02]  /*ea90*/  STL [R1+0x3c], R2 ;  /* 0x00003c0201007387 */ /* 0x0003e40000100800 */
.L_x_3864:
[----:B-1----:R-:W-:Y:S01]  /*eaa0*/  IMAD.MOV.U32 R2, RZ, RZ, R11 ;  /* 0x000000ffff027224 */ /* 0x002fe200078e000b */
[----:B------:R-:W-:Y:S01]  /*eab0*/  ULDC.64 UR4, c[0x0][0xa20] ;  /* 0x0002880000047ab9 */ /* 0x000fe20000000a00 */
[----:B-----5:R-:W-:Y:S01]  /*eac0*/  IMAD.IADD R3, R8, 0x1, R0 ;  /* 0x0000000108037824 */ /* 0x020fe200078e0200 */
[----:B------:R-:W-:Y:S02]  /*ead0*/  ISETP.NE.U32.AND P1, PT, RZ, UR4, PT ;  /* 0x00000004ff007c0c */ /* 0x000fe4000bf25070 */
[----:B------:R1:W-:Y:S02]  /*eae0*/  STL [R1+0xc], R2 ;  /* 0x00000c0201007387 */ /* 0x0003e40000100800 */
[----:B------:R-:W-:Y:S02]  /*eaf0*/  ISETP.NE.AND.EX P1, PT, RZ, UR5, PT, P1 ;  /* 0x00000005ff007c0c */ /* 0x000fe4000bf25310 */
[----:B------:R1:W-:Y:S11]  /*eb00*/  STL [R1+0x18], R3 ;  /* 0x0000180301007387 */ /* 0x0003f60000100800 */
[----:B-1----:R-:W-:Y:S05]  /*eb10*/  @!P1 BRA `(.L_x_3865) ;  /* 0x0000000000109947 */ /* 0x002fea0003800000 */
[----:B------:R-:W-:-:S04]  /*eb20*/  IADD3 R6, P0, R10, UR4, RZ ;  /* 0x000000040a067c10 */ /* 0x000fc8000ff1e0ff */
[----:B------:R-:W-:-:S05]  /*eb30*/  IADD3.X R7, R9, UR5, RZ, P0, !PT ;  /* 0x0000000509077c10 */ /* 0x000fca00087fe4ff */
[----:B------:R1:W5:Y:S01]  /*eb40*/  LDG.E R6, desc[UR60][R6.64] ;  /* 0x0000003c06067981 */ /* 0x000362000c1e1900 */
[----:B------:R-:W-:Y:S05]  /*eb50*/  BRA `(.L_x_3866) ;  /* 0x0000000000107947 */ /* 0x000fea0003800000 */
.L_x_3865:
[----:B------:R-:W-:Y:S05]  /*eb60*/  @!P0 BRA `(.L_x_3866) ;  /* 0x00000000000c8947 */ /* 0x000fea0003800000 */
[----:B------:R-:W2:Y:S04]  /*eb70*/  LDG.E R6, desc[UR60][R4.64] ;  /* 0x0000003c04067981 */ /* 0x000ea8000c1e1900 */
[----:B------:R-:W2:Y:S02]  /*eb80*/  LDG.E R4, desc[UR60][R4.64+0x4] ;  /* 0x0000043c04047981 */ /* 0x000ea4000c1e1900 */
[----:B--2---:R-:W-:-:S07]  /*eb90*/  IMAD.IADD R6, R4, 0x1, -R6 ;  /* 0x0000000104067824 */ /* 0x004fce00078e0a06 */
.L_x_3866:
[----:B-----5:R-:W-:Y:S01]  /*eba0*/  IMAD.IADD R0, R6, 0x1, -R0 ;  /* 0x0000000106007824 */ /* 0x020fe200078e0a00 */
[----:B------:R-:W-:Y:S01]  /*ebb0*/  BSSY B7, `(.L_x_3867) ;  /* 0x0000476000077945 */ /* 0x000fe20003800000 */
[----:B------:R-:W-:Y:S02]  /*ebc0*/  IMAD.MOV.U32 R2, RZ, RZ, RZ ;  /* 0x000000ffff027224 */ /* 0x000fe400078e00ff */
[C---:B------:R-:W-:Y:S01]  /*ebd0*/  VIADD R3, R0.reuse, 0x6f ;  /* 0x0000006f00037836 */ /* 0x040fe20000000000 */
[----:B------:R2:W-:Y:S01]  /*ebe0*/  STL [R1+0x40], R0 ;  /* 0x0000400001007387 */ /* 0x0005e20000100800 */
[----:B------:R-:W-:Y:S02]  /*ebf0*/  ISETP.GT.AND P0, PT, R0, RZ, PT ;  /* 0x000000ff0000720c */ /* 0x000fe40003f04270 */
[----:B------:R-:W-:-:S05]  /*ec00*/  IMAD.HI R2, R3, -0x6db6db6d, R2 ;  /* 0x9249249303027827 */ /* 0x000fca00078e0202 */
[----:B--2---:R-:W-:-:S04]  /*ec10*/  SHF.R.U32.HI R0, RZ, 0x1f, R2 ;  /* 0x0000001fff007819 */ /* 0x004fc80000011602 */
[----:B------:R-:W-:-:S05]  /*ec20*/  LEA.HI.SX32 R0, R2, R0, 0x1a ;  /* 0x0000000002007211 */ /* 0x000fca00078fd2ff */
[----:B------:R2:W-:Y:S01]  /*ec30*/  STL [R1+0x30], R0 ;  /* 0x0000300001007387 */ /* 0x0005e20000100800 */
[----:B------:R-:W-:Y:S05]  /*ec40*/  @P0 BRA `(.L_x_3868) ;  /* 0x0000000000440947 */ /* 0x000fea0003800000 */
[----:B------:R-:W3:Y:S02]  /*ec50*/  S2R R4, SR_TID.X ;  /* 0x0000000000047919 */ /* 0x000ee40000002100 */
[----:B---3--:R-:W-:-:S04]  /*ec60*/  LOP3.LUT R4, R4, 0x7f, RZ, 0xc0, !PT ;  /* 0x0000007f04047812 */ /* 0x008fc800078ec0ff */
[----:B------:R-:W-:-:S13]  /*ec70*/  ISETP.NE.AND P0, PT, R4, RZ, PT ;  /* 0x000000ff0400720c */ /* 0x000fda0003f05270 */
[----:B------:R-:W-:Y:S05]  /*ec80*/  @P0 BRA `(.L_x_3869) ;  /* 0x0000004400a00947 */ /* 0x000fea0003800000 */
[----:B------:R-:W3:Y:S01]  /*ec90*/  S2R R3, SR_LANEID ;  /* 0x0000000000037919 */ /* 0x000ee20000000000 */
[----:B------:R-:W-:Y:S02]  /*eca0*/  VOTEU.ANY UR4, UPT, PT ;  /* 0x0000000000047886 */ /* 0x000fe400038e0100 */
[----:B--2---:R-:W3:Y:S08]  /*ecb0*/  FLO.U32 R0, UR4 ;  /* 0x0000000400007d00 */ /* 0x004ef000080e0000 */
[----:B------:R-:W2:Y:S01]  /*ecc0*/  POPC R5, UR4 ;  /* 0x0000000400057d09 */ /* 0x000ea20008000000 */
[----:B---3--:R-:W-:-:S02]  /*ecd0*/  ISETP.EQ.U32.AND P0, PT, R0, R3, PT ;  /* 0x000000030000720c */ /* 0x008fc40003f02070 */
[----:B------:R-:W2:Y:S11]  /*ece0*/  LDC.64 R2, c[0x0][0xc60] ;  /* 0x00031800ff027b82 */ /* 0x000eb60000000a00 */
[----:B--2---:R-:W2:Y:S01]  /*ecf0*/  @P0 ATOMG.E.ADD.STRONG.GPU PT, R3, desc[UR60][R2.64], R5 ;  /* 0x00000005020309a8 */ /* 0x004ea200081ee1fc */
[----:B------:R-:W3:Y:S02]  /*ed00*/  S2R R4, SR_LTMASK ;  /* 0x0000000000047919 */ /* 0x000ee40000003900 */
[----:B---3--:R-:W-:-:S04]  /*ed10*/  LOP3.LUT R4, R4, UR4, RZ, 0xc0, !PT ;  /* 0x0000000404047c12 */ /* 0x008fc8000f8ec0ff */
[----:B-1----:R-:W1:Y:S01]  /*ed20*/  POPC R7, R4 ;  /* 0x0000000400077309 */ /* 0x002e620000000000 */
[----:B--2---:R-:W1:Y:S02]  /*ed30*/  SHFL.IDX PT, R0, R3, R0, 0x1f ;  /* 0x00001f0003007589 */ /* 0x004e6400000e0000 */
[----:B-1----:R-:W-:Y:S01]  /*ed40*/  IADD3 R16, R0, UR38, R7 ;  /* 0x0000002600107c10 */ /* 0x002fe2000fffe007 */
[----:B------:R-:W-:Y:S06]  /*ed50*/  BRA `(.L_x_3869) ;  /* 0x00000044006c7947 */ /* 0x000fec0003800000 */
.L_x_3868:
[----:B--2---:R-:W2:Y:S01]  /*ed60*/  LDL R0, [R1+0x4] ;  /* 0x0000040001007983 */ /* 0x004ea20000100800 */
        /* <DEDUP_REMOVED lines=12> */
[----:B-1----:R-:W-:Y:S02]  /*ee30*/  IMAD.U32 R7, RZ, RZ, UR9 ;  /* 0x00000009ff077e24 */ /* 0x002fe4000f8e00ff */
[----:B------:R-:W-:-:S02]  /*ee40*/  IMAD.U32 R10, RZ, RZ, UR4 ;  /* 0x00000004ff0a7e24 */ /* 0x000fc4000f8e00ff */
[----:B------:R-:W-:Y:S02]  /*ee50*/  IMAD.U32 R11, RZ, RZ, UR5 ;  /* 0x00000005ff0b7e24 */ /* 0x000fe4000f8e00ff */
[----:B------:R-:W-:Y:S02]  /*ee60*/  IMAD.MOV.U32 R8, RZ, RZ, 0x70 ;  /* 0x00000070ff087424 */ /* 0x000fe400078e00ff */
[----:B0-----:R-:W-:Y:S02]  /*ee70*/  IMAD.MOV.U32 R12, RZ, RZ, 0x1 ;  /* 0x00000001ff0c7424 */ /* 0x001fe400078e00ff */
[----:B------:R-:W-:-:S07]  /*ee80*/  IMAD.MOV.U32 R13, RZ, RZ, RZ ;  /* 0x000000ffff0d7224 */ /* 0x000fce00078e00ff */
[----:B------:R-:W-:-:S07]  /*ee90*/  LEPC R20, `(.L_x_3871) ;  /* 0x000000001014794e */ /* 0x000fce0000000000 */
[----:B--2---:R-:W-:Y:S05]  /*eea0*/  CALL.ABS.NOINC R2 ;  /* 0x0000000002007343 */ /* 0x004fea0003c00000 */
.L_x_3871:
[----:B------:R-:W-:Y:S05]  /*eeb0*/  BSYNC B6 ;  /* 0x0000000000067941 */ /* 0x000fea0003800000 */
.L_x_3870:
        /* <DEDUP_REMOVED lines=13> */
[----:B-1----:R-:W-:Y:S02]  /*ef90*/  IMAD.U32 R7, RZ, RZ, UR9 ;  /* 0x00000009ff077e24 */ /* 0x002fe4000f8e00ff */
[----:B------:R-:W-:-:S02]  /*efa0*/  IMAD.U32 R10, RZ, RZ, UR4 ;  /* 0x00000004ff0a7e24 */ /* 0x000fc4000f8e00ff */
[----:B------:R-:W-:Y:S02]  /*efb0*/  IMAD.U32 R11, RZ, RZ, UR5 ;  /* 0x00000005ff0b7e24 */ /* 0x000fe4000f8e00ff */
[----:B------:R-:W-:Y:S02]  /*efc0*/  IMAD.MOV.U32 R8, RZ, RZ, 0x70 ;  /* 0x00000070ff087424 */ /* 0x000fe400078e00ff */
[----:B0-----:R-:W-:Y:S02]  /*efd0*/  IMAD.MOV.U32 R12, RZ, RZ, 0x1 ;  /* 0x00000001ff0c7424 */ /* 0x001fe400078e00ff */
[----:B--2---:R-:W-:-:S07]  /*efe0*/  IMAD.MOV.U32 R13, RZ, RZ, RZ ;  /* 0x000000ffff0d7224 */ /* 0x004fce00078e00ff */
[----:B------:R-:W-:-:S07]  /*eff0*/  LEPC R20, `(.L_x_3874) ;  /* 0x000000001014794e */ /* 0x000fce0000000000 */
[----:B---3--:R-:W-:Y:S05]  /*f000*/  CALL.ABS.NOINC R2 ;  /* 0x0000000002007343 */ /* 0x008fea0003c00000 */
.L_x_3874:
[----:B------:R-:W-:Y:S01]  /*f010*/  MOV R2, 0x0 ;  /* 0x0000000000027802 */ /* 0x000fe20000000f00 */
[----:B------:R-:W-:Y:S01]  /*f020*/  ULDC.64 UR6, c[0x4][0x1b8] ;  /* 0x01006e0000067ab9 */ /* 0x000fe20000000a00 */
[----:B------:R-:W-:Y:S01]  /*f030*/  ULDC.64 UR8, c[0x4][0x1c0] ;  /* 0x0100700000087ab9 */ /* 0x000fe20000000a00 */
[----:B------:R-:W-:Y:S01]  /*f040*/  ULDC.64 UR4, c[0x4][0xe0] ;  /* 0x0100380000047ab9 */ /* 0x000fe20000000a00 */
[----:B------:R-:W-:Y:S01]  /*f050*/  IMAD.U32 R4, RZ, RZ, UR6 ;  /* 0x00000006ff047e24 */ /* 0x000fe2000f8e00ff */
        /* <DEDUP_REMOVED lines=10> */
[----:B0-----:R-:W-:Y:S05]  /*f100*/  CALL.ABS.NOINC R2 ;  /* 0x0000000002007343 */ /* 0x001fea0003c00000 */
.L_x_3873:
[----:B------:R-:W-:Y:S05]  /*f110*/  BSYNC B6 ;  /* 0x0000000000067941 */ /* 0x000fea0003800000 */
.L_x_3872:
[----:B------:R-:W2:Y:S01]  /*f120*/  LDL.LU R2, [R1] ;  /* 0x0000000001027983 */ /* 0x000ea20000300800 */
[----:B------:R-:W-:-:S03]  /*f130*/  ULDC.64 UR4, c[0x0][0x9f8] ;  /* 0x00027e0000047ab9 */ /* 0x000fc60000000a00 */
[----:B------:R-:W3:Y:S04]  /*f140*/  LDL.LU R4, [R1+0x1c] ;  /* 0x00001c0001047983 */ /* 0x000ee80000300800 */
[----:B-1----:R-:W4:Y:S01]  /*f150*/  LDL R7, [R1+0xc] ;  /* 0x00000c0001077983 */ /* 0x002f220000100800 */
[----:B------:R-:W-:-:S03]  /*f160*/  ISETP.NE.U32.AND P0, PT, RZ, UR4, PT ;  /* 0x00000004ff007c0c */ /* 0x000fc6000bf05070 */
[----:B------:R-:W5:Y:S01]  /*f170*/  LDL R0, [R1+0x30] ;  /* 0x0000300001007983 */ /* 0x000f620000100800 */
[----:B------:R-:W-:-:S13]  /*f180*/  ISETP.NE.AND.EX P0, PT, RZ, UR5, PT, P0 ;  /* 0x00000005ff007c0c */ /* 0x000fda000bf05300 */
[----:B--2---:R-:W-:-:S04]  /*f190*/  @P0 IADD3 R2, P1, R2, UR4, RZ ;  /* 0x0000000402020c10 */ /* 0x004fc8000ff3e0ff */
[----:B---3--:R-:W-:Y:S01]  /*f1a0*/  @P0 IADD3.X R3, R4, UR5, RZ, P1, !PT ;  /* 0x0000000504030c10 */ /* 0x008fe20008ffe4ff */
[----:B------:R-:W-:-:S04]  /*f1b0*/  ULDC.64 UR4, c[0x0][0xa08] ;  /* 0x0002820000047ab9 */ /* 0x000fc80000000a00 */
[----:B----4-:R1:W2:Y:S01]  /*f1c0*/  @P0 LDG.E R7, desc[UR60][R2.64] ;  /* 0x0000003c02070981 */ /* 0x0102a2000c1e1900 */
[----:B-----5:R-:W-:Y:S01]  /*f1d0*/  VIADD R9, R0, 0xffffffff ;  /* 0xffffffff00097836 */ /* 0x020fe20000000000 */
[----:B-1----:R-:W1:Y:S01]  /*f1e0*/  LDC.64 R2, c[0x0][0x418] ;  /* 0x00010600ff027b82 */ /* 0x002e620000000a00 */
[----:B--2---:R-:W-:Y:S01]  /*f1f0*/  SHF.R.S32.HI R8, RZ, 0x1f, R7 ;  /* 0x0000001fff087819 */ /* 0x004fe20000011407 */
[----:B------:R2:W-:Y:S04]  /*f200*/  @P0 STL [R1+0xc], R7 ;  /* 0x00000c0701000387 */ /* 0x0005e80000100800 */
[----:B------:R2:W-:Y:S04]  /*f210*/  STL [R1+0x2c], R9 ;  /* 0x00002c0901007387 */ /* 0x0005e80000100800 */
        /* <DEDUP_REMOVED lines=10> */
.L_x_3985:
[----:B------:R-:W-:Y:S01]  /*f2c0*/  PLOP3.LUT P1, PT, PT, PT, PT, 0x8, 0x0 ;  /* 0x000000000000781c */ /* 0x000fe20003f2e170 */
[----:B------:R3:W-:Y:S01]  /*f2d0*/  STL [R1], R0 ;  /* 0x0000000001007387 */ /* 0x0007e20000100800 */
[----:B--2---:R-:W-:Y:S02]  /*f2e0*/  ISETP.NE.AND P0, PT, R14, RZ, PT ;  /* 0x000000ff0e00720c */ /* 0x004fe40003f05270 */
[----:B---3--:R-:W-:-:S05]  /*f2f0*/  P2R R0, PR, RZ, 0x2 ;  /* 0x00000002ff007803 */ /* 0x008fca0000000000 */
[----:B------:R2:W-:Y:S06]  /*f300*/  STL [R1+0x20], R0 ;  /* 0x0000200001007387 */ /* 0x0005ec0000100800 */
[----:B------:R-:W-:Y:S05]  /*f310*/  @P0 BRA `(.L_x_3876) ;  /* 0x0000000400480947 */ /* 0x000fea0003800000 */
[----:B------:R-:W-:-:S03]  /*f320*/  UMOV UR4, 0xffffffff ;  /* 0xffffffff00047882 */ /* 0x000fc60000000000 */
[----:B------:R-:W-:Y:S05]  /*f330*/  BRA.DIV UR4, `(.L_x_3877) ;  /* 0x0000005204107947 */ /* 0x000fea000b800000 */
[----:B------:R-:W-:-:S13]  /*f340*/  ELECT P6, URZ, PT ;  /* 0x00000000003f782f */ /* 0x000fda00038c0000 */
.L_x_3988:
[----:B------:R-:W-:Y:S05]  /*f350*/  @!P6 BRA `(.L_x_3876) ;  /* 0x000000040038e947 */ /* 0x000fea0003800000 */
[----:B------:R3:W-:Y:S01]  /*f360*/  STL [R1+0x14], R9 ;  /* 0x0000140901007387 */ /* 0x0007e20000100800 */
[----:B------:R-:W-:-:S04]  /*f370*/  ISETP.NE.U32.AND P0, PT, R2, RZ, PT ;  /* 0x000000ff0200720c */ /* 0x000fc80003f05070 */
[----:B------:R-:W-:-:S13]  /*f380*/  ISETP.NE.AND.EX P0, PT, R3, RZ, PT, P0 ;  /* 0x000000ff0300720c */ /* 0x000fda0003f05300 */
[----:B---3--:R-:W-:Y:S05]  /*f390*/  @!P0 BRA `(.L_x_3878) ;  /* 0x0000000000508947 */ /* 0x008fea0003800000 */
[----:B------:R-:W3:Y:S01]  /*f3a0*/  LDC R6, c[0x0][0x43c] ;  /* 0x00010f00ff067b82 */ /* 0x000ee20000000800 */
[----:B--2---:R-:W-:Y:S01]  /*f3b0*/  IMAD.MOV.U32 R0, RZ, RZ, R9 ;  /* 0x000000ffff007224 */ /* 0x004fe200078e0009 */
[----:B------:R-:W-:Y:S01]  /*f3c0*/  ULDC.64 UR4, c[0x0][0x428] ;  /* 0x00010a0000047ab9 */ /* 0x000fe20000000a00 */
[----:B---3--:R-:W-:-:S13]  /*f3d0*/  ISETP.NE.AND P0, PT, R6, 0x1, PT ;  /* 0x000000010600780c */ /* 0x008fda0003f05270 */
[----:B-1----:R-:W1:Y:S02]  /*f3e0*/  @P0 LDC.64 R4, c[0x0][0x440] ;  /* 0x00011000ff040b82 */ /* 0x002e640000000a00 */
        /* <DEDUP_REMOVED lines=10> */
[----:B------:R-:W-:-:S04]  /*f490*/  IMAD R0, R7, UR5, R6 ;  /* 0x0000000507007c24 */ /* 0x000fc8000f8e0206 */
[----:B------:R-:W-:-:S05]  /*f4a0*/  IMAD.IADD R0, R5, 0x1, R0 ;  /* 0x0000000105007824 */ /* 0x000fca00078e0200 */
[----:B------:R-:W-:-:S05]  /*f4b0*/  LEA.HI.X R3, R4, R3, R0, 0x2, P0 ;  /* 0x0000000304037211 */ /* 0x000fca00000f1400 */
[----:B------:R-:W2:Y:S04]  /*f4c0*/  LDG.E R0, desc[UR60][R2.64] ;  /* 0x0000003c02007981 */ /* 0x000ea8000c1e1900 */
[----:B--2---:R3:W-:Y:S02]  /*f4d0*/  STL [R1], R0 ;  /* 0x0000000001007387 */ /* 0x0047e40000100800 */
.L_x_3878:
[----:B------:R-:W4:Y:S04]  /*f4e0*/  LDL R7, [R1+0x4] ;  /* 0x0000040001077983 */ /* 0x000f280000100800 */
[----:B--23--:R-:W4:Y:S04]  /*f4f0*/  LDL R0, [R1+0x8] ;  /* 0x0000080001007983 */ /* 0x00cf280000100800 */
[----:B------:R-:W2:Y:S01]  /*f500*/  LDL R2, [R1+0x10] ;  /* 0x0000100001027983 */ /* 0x000ea20000100800 */
[----:B----4-:R-:W-:Y:S01]  /*f510*/  IMAD R0, R0, 0x8, R7 ;  /* 0x0000000800007824 */ /* 0x010fe200078e0207 */
[----:B--2---:R-:W-:-:S04]  /*f520*/  SHF.L.U32 R2, R2, 0x1f, RZ ;  /* 0x0000001f02027819 */ /* 0x004fc800000006ff */
[----:B------:R-:W2:Y:S02]  /*f530*/  SYNCS.PHASECHK.TRANS64.TRYWAIT P0, [R0+URZ+0x36840], R2 ;  /* 0x03684002000075a7 */ /* 0x000ea4000800017f */
[----:B--2---:R-:W-:Y:S05]  /*f540*/  @!P0 BRA `(.L_x_3879) ;  /* 0x0000004c00ac8947 */ /* 0x004fea0003800000 */
.L_x_3989:
[----:B------:R-:W3:Y:S02]  /*f550*/  S2R R3, SR_TID.X ;  /* 0x0000000000037919 */ /* 0x000ee40000002100 */
[----:B---3--:R-:W-:-:S04]  /*f560*/  LOP3.LUT R3, R3, 0x7f, RZ, 0xc0, !PT ;  /* 0x0000007f03037812 */ /* 0x008fc800078ec0ff */
[----:B------:R-:W-:-:S13]  /*f570*/  ISETP.NE.AND P0, PT, R3, RZ, PT ;  /* 0x000000ff0300720c */ /* 0x000fda0003f05270 */
[----:B------:R-:W-:Y:S05]  /*f580*/  @P0 BRA `(.L_x_3880) ;  /* 0x00000000001c0947 */ /* 0x000fea0003800000 */
[----:B------:R-:W3:Y:S01]  /*f590*/  S2R R3, SR_TID.X ;  /* 0x0000000000037919 */ /* 0x000ee20000002100 */
[----:B--2---:R-:W-:-:S04]  /*f5a0*/  MOV R2, 0xa800 ;  /* 0x0000a80000027802 */ /* 0x004fc80000000f00 */
[----:B------:R4:W-:Y:S01]  /*f5b0*/  SYNCS.ARRIVE.TRANS64 RZ, [R0+URZ+0x36830], R2 ;  /* 0x0368300200ff79a7 */ /* 0x0009e2000800003f */
[----:B---3--:R-:W-:-:S04]  /*f5c0*/  LOP3.LUT R3, R3, 0x1f, RZ, 0xc0, !PT ;  /* 0x0000001f03037812 */ /* 0x008fc800078ec0ff */
[----:B------:R-:W-:-:S13]  /*f5d0*/  ISETP.NE.AND P0, PT, R3, RZ, PT ;  /* 0x000000ff0300720c */ /* 0x000fda0003f05270 */
[----:B----4-:R-:W-:Y:S05]  /*f5e0*/  @!P0 BRA `(.L_x_3880) ;  /* 0x0000000000048947 */ /* 0x010fea0003800000 */
[----:B------:R-:W-:Y:S01]  /*f5f0*/  BPT.TRAP 0x1 ;  /* 0x000000040000795c */ /* 0x000fe20000300000 */
.L_x_3880:
[----:B------:R-:W3:Y:S04]  /*f600*/  LDL R6, [R1+0x4] ;  /* 0x0000040001067983 */ /* 0x000ee80000100800 */
[----:B------:R-:W3:Y:S04]  /*f610*/  LDL R5, [R1+0x8] ;  /* 0x0000080001057983 */ /* 0x000ee80000100800 */
[----:B-1----:R-:W4:Y:S04]  /*f620*/  LDL R4, [R1+0x14] ;  /* 0x0000140001047983 */ /* 0x002f280000100800 */
[----:B------:R-:W5:Y:S04]  /*f630*/  LDL R3, [R1+0x18] ;  /* 0x0000180001037983 */ /* 0x000f680000100800 */
[----:B--2---:R-:W2:Y:S01]  /*f640*/  LDL R2, [R1] ;  /* 0x0000000001027983 */ /* 0x004ea20000100800 */
[----:B------:R-:W-:Y:S01]  /*f650*/  R2UR UR9, R0 ;  /* 0x00000000000972ca */ /* 0x000fe200000e0000 */
[----:B------:R-:W-:Y:S01]  /*f660*/  UIADD3 UR4, UP0, UR36, 0x370, URZ ;  /* 0x0000037024047890 */ /* 0x000fe2000ff1e03f */
[----:B------:R-:W-:Y:S01]  /*f670*/  R2UR UR12, R18 ;  /* 0x00000000120c72ca */ /* 0x000fe200000e0000 */
[----:B------:R-:W-:Y:S01]  /*f680*/  UMOV UR10, URZ ;  /* 0x0000003f000a7c82 */ /* 0x000fe20008000000 */
[----:B------:R-:W-:Y:S01]  /*f690*/  PLOP3.LUT P0, PT, PT, PT, PT, 0x80, 0x0 ;  /* 0x000000000000781c */ /* 0x000fe20003f0f070 */
[----:B------:R-:W-:Y:S01]  /*f6a0*/  UMOV UR6, 0x0 ;  /* 0x0000000000067882 */ /* 0x000fe20000000000 */
[----:B------:R-:W-:Y:S01]  /*f6b0*/  UMOV UR7, 0x14f00000 ;  /* 0x14f0000000077882 */ /* 0x000fe20000000000 */
[----:B------:R-:W-:-:S06]  /*f6c0*/  UMOV UR16, 0x40 ;  /* 0x0000004000107882 */ /* 0x000fcc0000000000 */
        /* <DEDUP_REMOVED lines=12> */
[----:B------:R-:W-:-:S03]  /*f790*/  UIADD3 UR17, UR8, 0x28400, URZ ;  /* 0x0002840008117890 */ /* 0x000fc6000fffe03f */
[----:B------:R-:W-:Y:S01]  /*f7a0*/  UMOV UR8, UR14 ;  /* 0x0000000e00087c82 */ /* 0x000fe20008000000 */
[----:B------:R-:W-:Y:S01]  /*f7b0*/  UMOV UR14, 0x80 ;  /* 0x00000080000e7882 */ /* 0x000fe20000000000 */
[----:B------:R1:W-:Y:S02]  /*f7c0*/  UTMALDG.4D [UR8], [UR4], desc[UR6] ;  /* 0x00000608040075b4 */ /* 0x0003e40008019000 */
[----:B-1----:R-:W-:Y:S01]  /*f7d0*/  UMOV UR8, UR15 ;  /* 0x0000000f00087c82 */ /* 0x002fe20008000000 */
[----:B------:R-:W-:Y:S02]  /*f7e0*/  UMOV UR10, UR16 ;  /* 0x00000010000a7c82 */ /* 0x000fe40008000000 */
[----:B------:R1:W-:Y:S02]  /*f7f0*/  UTMALDG.4D [UR8], [UR4], desc[UR6] ;  /* 0x00000608040075b4 */ /* 0x0003e40008019000 */
[----:B-1----:R-:W-:Y:S01]  /*f800*/  UMOV UR8, UR17 ;  /* 0x0000001100087c82 */ /* 0x002fe20008000000 */
[----:B------:R-:W-:-:S02]  /*f810*/  UMOV UR10, UR14 ;  /* 0x0000000e000a7c82 */ /* 0x000fc40008000000 */
[----:B------:R3:W-:Y:S02]  /*f820*/  UTMALDG.4D [UR8], [UR4], desc[UR6] ;  /* 0x00000608040075b4 */ /* 0x0007e40008019000 */
[----:B---3--:R-:W-:Y:S01]  /*f830*/  NOP ;  /* 0x0000000000007918 */ /* 0x008fe20000000000 */
.L_x_3876:
[----:B------:R-:W3:Y:S04]  /*f840*/  LDL R2, [R1+0x4] ;  /* 0x0000040001027983 */ /* 0x000ee80000100800 */
[----:B------:R-:W2:Y:S04]  /*f850*/  LDL.LU R3, [R1+0x34] ;  /* 0x0000340001037983 */ /* 0x000ea80000300800 */
[----:B------:R-:W4:Y:S04]  /*f860*/  LDL.LU R5, [R1+0x28] ;  /* 0x0000280001057983 */ /* 0x000f280000300800 */
[----:B-1----:R-:W5:Y:S01]  /*f870*/  LDL.LU R4, [R1+0x38] ;  /* 0x0000380001047983 */ /* 0x002f620000300800 */
        /* <DEDUP_REMOVED lines=8> */
[----:B--2---:R-:W-:-:S04]  /*f900*/  SHF.R.S32.HI R0, RZ, 0x1f, R3 ;  /* 0x0000001fff007819 */ /* 0x004fc80000011403 */
        /* <DEDUP_REMOVED lines=19> */
[----:B------:R-:W-:Y:S01]  /*fa40*/  MOV R13, RZ ;  /* 0x000000ff000d7202 */ /* 0x000fe20000000f00 */
[----:B------:R-:W1:Y:S01]  /*fa50*/  LDC.64 R2, c[0x4][R2] ;  /* 0x0100000002027b82 */ /* 0x000e620000000a00 */
[----:B------:R-:W-:Y:S02]  /*fa60*/  IMAD.U32 R5, RZ, RZ, UR7 ;  /* 0x00000007ff057e24 */ /* 0x000fe4000f8e00ff */
[----:B------:R-:W-:Y:S02]  /*fa70*/  IMAD.U32 R6, RZ, RZ, UR8 ;  /* 0x00000008ff067e24 */ /* 0x000fe4000f8e00ff */
[----:B------:R-:W-:-:S02]  /*fa80*/  IMAD.U32 R7, RZ, RZ, UR9 ;  /* 0x00000009ff077e24 */ /* 0x000fc4000f8e00ff */
[----:B------:R-:W-:Y:S02]  /*fa90*/  IMAD.U32 R10, RZ, RZ, UR4 ;  /* 0x00000004ff0a7e24 */ /* 0x000fe4000f8e00ff */
[----:B------:R-:W-:Y:S02]  /*faa0*/  IMAD.U32 R11, RZ, RZ, UR5 ;  /* 0x00000005ff0b7e24 */ /* 0x000fe4000f8e00ff */
[----:B------:R-:W-:Y:S02]  /*fab0*/  IMAD.MOV.U32 R8, RZ, RZ, 0x70 ;  /* 0x00000070ff087424 */ /* 0x000fe400078e00ff */
[----:B0-----:R-:W-:-:S07]  /*fac0*/  IMAD.MOV.U32 R12, RZ, RZ, 0x1 ;  /* 0x00000001ff0c7424 */ /* 0x001fce00078e00ff */
[----:B------:R-:W-:-:S07]  /*fad0*/  LEPC R20, `(.L_x_3882) ;  /* 0x000000001014794e */ /* 0x000fce0000000000 */
[----:B-1----:R-:W-:Y:S05]  /*fae0*/  CALL.ABS.NOINC R2 ;  /* 0x0000000002007343 */ /* 0x002fea0003c00000 */
.L_x_3882:
[----:B------:R-:W-:Y:S05]  /*faf0*/  BSYNC B6 ;  /* 0x0000000000067941 */ /* 0x000fea0003800000 */
.L_x_3881:
[----:B--2---:R-:W2:Y:S01]  /*fb00*/  LDL.LU R4, [R1+0x34] ;  /* 0x0000340001047983 */ /* 0x004ea20000300800 */
[----:B------:R-:W1:Y:S01]  /*fb10*/  LDC R7, c[0x0][0x448] ;  /* 0x00011200ff077b82 */ /* 0x000e620000000800 */
[----:B------:R-:W-:Y:S01]  /*fb20*/  ULDC.64 UR4, c[0x0][0x2d8] ;  /* 0x0000b60000047ab9 */ /* 0x000fe20000000a00 */
[----:B------:R-:W-:Y:S01]  /*fb30*/  IMAD.SHL.U32 R17, R17, 0x80, RZ ;  /* 0x0000008011117824 */ /* 0x000fe200078e00ff */
[----:B------:R-:W2:Y:S01]  /*fb40*/  LDL.LU.64 R2, [R1+0x48] ;  /* 0x0000480001027983 */ /* 0x000ea20000300a00 */
[----:B------:R-:W-:-:S03]  /*fb50*/  ULDC.64 UR6, c[0x0][0x280] ;  /* 0x0000a00000067ab9 */ /* 0x000fc60000000a00 */
[----:B------:R-:W3:Y:S04]  /*fb60*/  LDL.LU R0, [R1+0x38] ;  /* 0x0000380001007983 */ /* 0x000ee80000300800 */
[----:B------:R-:W4:Y:S04]  /*fb70*/  LDL.LU R6, [R1+0x54] ;  /* 0x0000540001067983 */ /* 0x000f280000300800 */
[----:B------:R-:W4:Y:S01]  /*fb80*/  LDL.LU R5, [R1+0x28] ;  /* 0x0000280001057983 */ /* 0x000f220000300800 */
[----:B------:R-:W0:Y:S01]  /*fb90*/  S2R R8, SR_TID.X ;  /* 0x0000000000087919 */ /* 0x000e220000002100 */
[----:B-1----:R-:W-:Y:S01]  /*fba0*/  ISETP.NE.AND P0, PT, R7, 0x1, PT ;  /* 0x000000010700780c */ /* 0x002fe20003f05270 */
[----:B0-----:R-:W-:-:S05]  /*fbb0*/  IMAD.SHL.U32 R10, R8, 0x8, RZ ;  /* 0x00000008080a7824 */ /* 0x001fca00078e00ff */
[----:B------:R-:W-:-:S04]  /*fbc0*/  LOP3.LUT R10, R10, 0x38, RZ, 0xc0, !PT ;  /* 0x000000380a0a7812 */ /* 0x000fc800078ec0ff */
[C---:B------:R-:W-:Y:S02]  /*fbd0*/  LOP3.LUT R9, R10.reuse, 0x40, RZ, 0xfc, !PT ;  /* 0x000000400a097812 */ /* 0x040fe400078efcff */
[----:B------:R-:W-:Y:S01]  /*fbe0*/  LOP3.LUT R8, R10, 0x80, RZ, 0xfc, !PT ;  /* 0x000000800a087812 */ /* 0x000fe200078efcff */
[----:B--2---:R-:W-:Y:S02]  /*fbf0*/  IMAD.MOV.U32 R3, RZ, RZ, R4 ;  /* 0x000000ffff037224 */ /* 0x004fe400078e0004 */
[----:B------:R-:W0:Y:S01]  /*fc00*/  S2R R4, SR_TID.X ;  /* 0x0000000000047919 */ /* 0x000e220000002100 */
[----:B---3--:R-:W-:Y:S02]  /*fc10*/  IMAD R0, R0, UR4, RZ ;  /* 0x0000000400007c24 */ /* 0x008fe4000f8e02ff */
        /* <DEDUP_REMOVED lines=37> */
[----:B------:R-:W-:Y:S01]  /*fe70*/  ISETP.GE.AND P0, PT, R8, UR4, PT ;  /* 0x0000000408007c0c */ /* 0x000fe2000bf06270 */
[----:B------:R-:W-:Y:S01]  /*fe80*/  UMOV UR4, 0xffffffff ;  /* 0xffffffff00047882 */ /* 0x000fe20000000000 */
[----:B------:R-:W-:-:S02]  /*fe90*/  LEA.HI.X R0, R2, UR7, R0, 0x1, P3 ;  /* 0x0000000702007c11 */ /* 0x000fc400098f0c00 */
[----:B0-----:R-:W-:Y:S09]  /*fea0*/  BRA.DIV UR4, `(.L_x_3883) ;  /* 0x0000004604687947 */ /* 0x001ff2000b800000 */
[----:B------:R-:W0:Y:S02]  /*feb0*/  S2R R5, SR_TID.X ;  /* 0x0000000000057919 */ /* 0x000e240000002100 */
[----:B0-----:R-:W-:-:S04]  /*fec0*/  LOP3.LUT R5, R5, 0x7f, RZ, 0xc0, !PT ;  /* 0x0000007f05057812 */ /* 0x001fc800078ec0ff */
[----:B------:R-:W-:Y:S02]  /*fed0*/  SHF.R.U32.HI R6, RZ, 0x3, R5 ;  /* 0x00000003ff067819 */ /* 0x000fe40000011605 */
[----:B------:R-:W2:Y:S02]  /*fee0*/  LDL.LU R5, [R1+0x3c] ;  /* 0x00003c0001057983 */ /* 0x000ea40000300800 */
[----:B------:R-:W-:Y:S02]  /*fef0*/  IADD3 R2, R6, R17, RZ ;  /* 0x0000001106027210 */ /* 0x000fe40007ffe0ff */
[----:B------:R-:W0:Y:S01]  /*ff00*/  S2R R6, SR_TID.X ;  /* 0x0000000000067919 */ /* 0x000e220000002100 */
[----:B------:R-:W-:Y:S01]  /*ff10*/  SHFL.IDX PT, R9, R0, 0x1, 0x181f ;  /* 0x00381f0000097f89 */ /* 0x000fe200000e0000 */
[----:B0-----:R-:W-:-:S03]  /*ff20*/  IMAD.SHL.U32 R11, R6, 0x8, RZ ;  /* 0x00000008060b7824 */ /* 0x001fc600078e00ff */
[----:B------:R-:W-:Y:S02]  /*ff30*/  SHFL.IDX PT, R6, R0, RZ, 0x181f ;  /* 0x00181fff00067589 */ /* 0x000fe400000e0000 */
[----:B------:R-:W-:Y:S01]  /*ff40*/  LOP3.LUT R11, R11, 0x38, RZ, 0xc0, !PT ;  /* 0x000000380b0b7812 */ /* 0x000fe200078ec0ff */
[----:B--2---:R-:W-:Y:S02]  /*ff50*/  IMAD R3, R5, R7, RZ ;  /* 0x0000000705037224 */ /* 0x004fe400078e02ff */
[----:B------:R-:W0:Y:S01]  /*ff60*/  SHFL.IDX PT, R7, R4, RZ, 0x181f ;  /* 0x00181fff04077589 */ /* 0x000e2200000e0000 */
[C---:B------:R-:W-:Y:S02]  /*ff70*/  VIADD R5, R2.reuse, 0x10 ;  /* 0x0000001002057836 */ /* 0x040fe40000000000 */
[----:B------:R-:W-:-:S03]  /*ff80*/  ISETP.GE.AND P4, PT, R2, R3, PT ;  /* 0x000000030200720c */ /* 0x000fc60003f86270 */
[----:B------:R-:W-:Y:S02]  /*ff90*/  ISETP.GE.AND P3, PT, R5, R3, PT ;  /* 0x000000030500720c */ /* 0x000fe40003f66270 */
[----:B------:R-:W1:Y:S08]  /*ffa0*/  SHFL.IDX PT, R5, R4, 0x1, 0x181f ;  /* 0x00381f0004057f89 */ /* 0x000e7000000e0000 */
[----:B0-----:R-:W-:-:S05]  /*ffb0*/  @!P4 LEA R7, P5, R11, R7, 0x1 ;  /* 0x000000070b07c211 */ /* 0x001fca00078a08ff */
[----:B------:R-:W-:Y:S01]  /*ffc0*/  @!P4 IMAD.X R6, RZ, RZ, R6, P5 ;  /* 0x000000ffff06c224 */ /* 0x000fe200028e0606 */
[----:B-1----:R-:W-:-:S04]  /*ffd0*/  @!P3 LEA R8, P5, R11, R5, 0x1 ;  /* 0x000000050b08b211 */ /* 0x002fc800078a08ff */
[----:B------:R-:W-:Y:S01]  /*ffe0*/  @!P4 LOP3.LUT R7, R7, R6, RZ, 0x3c, !PT ;  /* 0x000000060707c212 */ /* 0x000fe200078e3cff */
[----:B------:R-:W-:-:S03]  /*fff0*/  @!P3 IMAD.X R5, RZ, RZ, R9, P5 ;  /* 0x000000ffff05b224 */ /* 0x000fc600028e0609 */
[----:B------:R-:W-:-:S04]  /*10000*/  @!P4 LOP3.LUT R6, R7, R6, RZ, 0x3c, !PT ;  /* 0x000000060706c212 */ /* 0x000fc800078e3cff */
[----:B------:R-:W-:-:S05]  /*10010*/  @!P4 LOP3.LUT R7, R7, R6, RZ, 0x3c, !PT ;  /* 0x000000060707c212 */ /* 0x000fca00078e3cff */
[----:B-----5:R-:W-:Y:S04]  /*10020*/  @!P4 LDGSTS.E.BYPASS.LTC128B.128 [R10+0x15400], desc[UR60][R6.64], !P2 ;  /* 0x15400000060acfae */ /* 0x020fe8000d101d7c */
[----:B------:R-:W-:Y:S04]  /*10030*/  @!P4 LDGSTS.E.BYPASS.LTC128B.128 [R10+0x19400], desc[UR60][R6.64+0x80], !P1 ;  /* 0x19400080060acfae */ /* 0x000fe8000c901d7c */
[----:B------:R0:W-:Y:S02]  /*10040*/  @!P4 LDGSTS.E.BYPASS.LTC128B.128 [R10+0x1d400], desc[UR60][R6.64+0x100], !P0 ;  /* 0x1d400100060acfae */ /* 0x0001e4000c101d7c */
[----:B0-----:R-:W-:-:S02]  /*10050*/  @!P3 IMAD.MOV.U32 R6, RZ, RZ, R8 ;  /* 0x000000ffff06b224 */ /* 0x001fc400078e0008 */
[----:B------:R-:W-:Y:S01]  /*10060*/  @!P3 IMAD.MOV.U32 R7, RZ, RZ, R5 ;  /* 0x000000ffff07b224 */ /* 0x000fe200078e0005 */
[----:B------:R-:W-:Y:S01]  /*10070*/  SHFL.IDX PT, R8, R0, 0x2, 0x181f ;  /* 0x00581f0000087f89 */ /* 0x000fe200000e0000 */
[----:B------:R-:W-:-:S03]  /*10080*/  VIADD R5, R2, 0x20 ;  /* 0x0000002002057836 */ /* 0x000fc60000000000 */
[----:B------:R-:W-:Y:S04]  /*10090*/  @!P3 LDGSTS.E.BYPASS.LTC128B.128 [R10+0x15c00], desc[UR60][R6.64], !P2 ;  /* 0x15c00000060abfae */ /* 0x000fe8000d101d7c */
[----:B------:R-:W-:Y:S04]  /*100a0*/  @!P3 LDGSTS.E.BYPASS.LTC128B.128 [R10+0x19c00], desc[UR60][R6.64+0x80], !P1 ;  /* 0x19c00080060abfae */ /* 0x000fe8000c901d7c */
[----:B------:R0:W-:Y:S01]  /*100b0*/  @!P3 LDGSTS.E.BYPASS.LTC128B.128 [R10+0x1dc00], desc[UR60][R6.64+0x100], !P0 ;  /* 0x1dc00100060abfae */ /* 0x0001e2000c101d7c */
[----:B------:R-:W-:-:S03]  /*100c0*/  ISETP.GE.AND P3, PT, R5, R3, PT ;  /* 0x000000030500720c */ /* 0x000fc60003f66270 */
[----:B------:R-:W1:Y:S10]  /*100d0*/  SHFL.IDX PT, R5, R4, 0x2, 0x181f ;  /* 0x00581f0004057f89 */ /* 0x000e7400000e0000 */
[----:B-1----:R-:W-:-:S05]  /*100e0*/  @!P3 LEA R5, P4, R11, R5, 0x1 ;  /* 0x000000050b05b211 */ /* 0x002fca00078808ff */
[----:B0-----:R-:W-:-:S04]  /*100f0*/  @!P3 IMAD.X R6, RZ, RZ, R8, P4 ;  /* 0x000000ffff06b224 */ /* 0x001fc800020e0608 */
[----:B------:R-:W-:Y:S02]  /*10100*/  @!P3 IMAD.MOV.U32 R7, RZ, RZ, R6 ;  /* 0x000000ffff07b224 */ /* 0x000fe400078e0006 */
[----:B------:R-:W-:Y:S01]  /*10110*/  @!P3 IMAD.MOV.U32 R6, RZ, RZ, R5 ;  /* 0x000000ffff06b224 */ /* 0x000fe200078e0005 */
[----:B------:R-:W-:-:S04]  /*10120*/  IADD3 R5, R2, 0x30, RZ ;  /* 0x0000003002057810 */ /* 0x000fc80007ffe0ff */
        /* <DEDUP_REMOVED lines=33> */
[----:B------:R-:W-:Y:S01]  /*10340*/  @!P3 LDGSTS.E.BYPASS.LTC128B.128 [R10+0x17c00], desc[UR60][R6.64], !P2 ;  /* 0x17c00000060abfae */ /* 0x000fe2000d101d7c */
[----:B------:R-:W-:-:S03]  /*10350*/  ISETP.GE.AND P4, PT, R5, R3, PT ;  /* 0x000000030500720c */ /* 0x000fc60003f86270 */
[----:B------:R-:W0:Y:S04]  /*10360*/  SHFL.IDX PT, R5, R4, 0x6, 0x181f ;  /* 0x00d81f0004057f89 */ /* 0x000e2800000e0000 */
[----:B------:R-:W-:Y:S04]  /*10370*/  @!P3 LDGSTS.E.BYPASS.LTC128B.128 [R10+0x1bc00], desc[UR60][R6.64+0x80], !P1 ;  /* 0x1bc00080060abfae */ /* 0x000fe8000c901d7c */
[----:B------:R1:W-:Y:S04]  /*10380*/  @!P3 LDGSTS.E.BYPASS.LTC128B.128 [R10+0x1fc00], desc[UR60][R6.64+0x100], !P0 ;  /* 0x1fc00100060abfae */ /* 0x0003e8000c101d7c */
[----:B------:R-:W-:Y:S04]  /*10390*/  SHFL.IDX PT, R4, R4, 0x7, 0x181f ;  /* 0x00f81f0004047f89 */ /* 0x000fe800000e0000 */
[----:B-1----:R-:W1:Y:S01]  /*103a0*/  SHFL.IDX PT, R6, R0, 0x6, 0x181f ;  /* 0x00d81f0000067f89 */ /* 0x002e6200000e0000 */
[----:B0-----:R-:W-:-:S03]  /*103b0*/  @!P4 LEA R5, P3, R11, R5, 0x1 ;  /* 0x000000050b05c211 */ /* 0x001fc600078608ff */
[----:B------:R-:W2:Y:S02]  /*103c0*/  SHFL.IDX PT, R0, R0, 0x7, 0x181f ;  /* 0x00f81f0000007f89 */ /* 0x000ea400000e0000 */
[----:B-1----:R-:W-:-:S04]  /*103d0*/  @!P4 IMAD.X R6, RZ, RZ, R6, P3 ;  /* 0x000000ffff06c224 */ /* 0x002fc800018e0606 */
[----:B------:R-:W-:Y:S02]  /*103e0*/  @!P4 IMAD.MOV.U32 R7, RZ, RZ, R6 ;  /* 0x000000ffff07c224 */ /* 0x000fe400078e0006 */
[----:B------:R-:W-:-:S05]  /*103f0*/  @!P4 IMAD.MOV.U32 R6, RZ, RZ, R5 ;  /* 0x000000ffff06c224 */ /* 0x000fca00078e0005 */
[----:B------:R1:W-:Y:S04]  /*10400*/  @!P4 LDGSTS.E.BYPASS.LTC128B.128 [R10+0x18400], desc[UR60][R6.64], !P2 ;  /* 0x18400000060acfae */ /* 0x0003e8000d101d7c */
[----:B------:R1:W-:Y:S04]  /*10410*/  @!P4 LDGSTS.E.BYPASS.LTC128B.128 [R10+0x1c400], desc[UR60][R6.64+0x80], !P1 ;  /* 0x1c400080060acfae */ /* 0x0003e8000c901d7c */
[----:B--2---:R1:W-:Y:S02]  /*10420*/  @!P4 LDGSTS.E.BYPASS.LTC128B.128 [R10+0x20400], desc[UR60][R6.64+0x100], !P0 ;  /* 0x20400100060acfae */ /* 0x0043e4000c101d7c */
.L_x_4006:
[----:B------:R-:W-:Y:S01]  /*10430*/  VIADD R2, R2, 0x70 ;  /* 0x0000007002027836 */ /* 0x000fe20000000000 */
[----:B------:R-:W-:Y:S04]  /*10440*/  BSSY B0, `(.L_x_3884) ;  /* 0x000000e000007945 */ /* 0x000fe80003800000 */
[----:B------:R-:W-:-:S13]  /*10450*/  ISETP.GE.AND P3, PT, R2, R3, PT ;  /* 0x000000030200720c */ /* 0x000fda0003f66270 */
[----:B------:R-:W-:Y:S05]  /*10460*/  @P3 BRA `(.L_x_3885) ;  /* 0x00000000002c3947 */ /* 0x000fea0003800000 */
[----:B------:R-:W2:Y:S02]  /*10470*/  S2R R5, SR_TID.X ;  /* 0x0000000000057919 */ /* 0x000ea40000002100 */
[----:B--2---:R-:W-:-:S05]  /*10480*/  IMAD.SHL.U32 R5, R5, 0x8, RZ ;  /* 0x0000000805057824 */ /* 0x004fca00078e00ff */
[----:B------:R-:W-:-:S04]  /*10490*/  LOP3.LUT R5, R5, 0x38, RZ, 0xc0, !PT ;  /* 0x0000003805057812 */ /* 0x000fc800078ec0ff */
[----:B------:R-:W-:-:S05]  /*104a0*/  LEA R2, P3, R5, R4, 0x1 ;  /* 0x0000000405027211 */ /* 0x000fca00078608ff */
[----:B------:R-:W-:-:S05]  /*104b0*/  IMAD.X R3, RZ, RZ, R0, P3 ;  /* 0x000000ffff037224 */ /* 0x000fca00018e0600 */
[----:B------:R-:W-:Y:S01]  /*104c0*/  @!PT LDS RZ, [RZ] ;  /* 0x00000000fffff984 */ /* 0x000fe20000000800 */
[----:B------:R-:W-:Y:S01]  /*104d0*/  @!PT LDS RZ, [RZ] ;  /* 0x00000000fffff984 */ /* 0x000fe20000000800 */
[----:B------:R-:W-:Y:S01]  /*104e0*/  @!PT LDS RZ, [RZ] ;  /* 0x00000000fffff984 */ /* 0x000fe20000000800 */
[----:B------:R2:W-:Y:S04]  /*104f0*/  LDGSTS.E.BYPASS.LTC128B.128 [R10+0x18c00], desc[UR60][R2.64], !P2 ;  /* 0x18c00000020a7fae */ /* 0x0005e8000d101d7c */
[----:B------:R2:W-:Y:S04]  /*10500*/  LDGSTS.E.BYPASS.LTC128B.128 [R10+0x1cc00], desc[UR60][R2.64+0x80], !P1 ;  /* 0x1cc00080020a7fae */ /* 0x0005e8000c901d7c */
[----:B------:R2:W-:Y:S02]  /*10510*/  LDGSTS.E.BYPASS.LTC128B.128 [R10+0x20c00], desc[UR60][R2.64+0x100], !P0 ;  /* 0x20c00100020a7fae */ /* 0x0005e4000c101d7c */
.L_x_3885:
[----:B------:R-:W-:Y:S05]  /*10520*/  BSYNC B0 ;  /* 0x0000000000007941 */ /* 0x000fea0003800000 */
.L_x_3884:
[----:B012---:R-:W2:Y:S01]  /*10530*/  LDL R10, [R1+0x4] ;  /* 0x00000400010a7983 */ /* 0x007ea20000100800 */
[----:B------:R-:W-:Y:S01]  /*10540*/  PLOP3.LUT P0, PT, PT, PT, PT, 0x80, 0x0 ;  /* 0x000000000000781c */ /* 0x000fe20003f0f070 */
[----:B------:R-:W-:Y:S01]  /*10550*/  NOP ;  /* 0x0000000000007918 */ /* 0x000fe20000000000 */
[----:B--2---:R-:W-:-:S11]  /*10560*/  VIADD R6, R10, 0x36800 ;  /* 0x000368000a067836 */ /* 0x004fd60000000000 */
.L_x_3886:
        /* <DEDUP_REMOVED lines=19> */
.L_x_4007:
[----:B------:R-:W-:Y:S05]  /*106a0*/  BSYNC B0 ;  /* 0x0000000000007941 */ /* 0x000fea0003800000 */
.L_x_3887:
[----:B0-----:R-:W2:Y:S01]  /*106b0*/  LDL.LU R2, [R1+0x40] ;  /* 0x0000400001027983 */ /* 0x001ea20000300800 */
[----:B------:R-:W-:Y:S01]  /*106c0*/  BSSY B0, `(.L_x_3889) ;  /* 0x0000257000007945 */ /* 0x000fe20003800000 */
[----:B--2---:R-:W-:-:S13]  /*106d0*/  ISETP.GE.AND P0, PT, R2, 0x71, PT ;  /* 0x000000710200780c */ /* 0x004fda0003f06270 */
[----:B------:R-:W-:Y:S05]  /*106e0*/  @!P0 BRA `(.L_x_3890) ;  /* 0x0000002400508947 */ /* 0x000fea0003800000 */
[----:B------:R-:W2:Y:S01]  /*106f0*/  LDL R2, [R1+0x30] ;  /* 0x0000300001027983 */ /* 0x000ea20000100800 */
[----:B------:R-:W-:Y:S01]  /*10700*/  IMAD.MOV.U32 R0, RZ, RZ, 0x1 ;  /* 0x00000001ff007424 */ /* 0x000fe200078e00ff */
[----:B------:R-:W-:Y:S01]  /*10710*/  BSSY B2, `(.L_x_3891) ;  /* 0x00000cd000027945 */ /* 0x000fe20003800000 */
[----:B--2---:R-:W-:-:S04]  /*10720*/  IADD3 R9, -R2, RZ, RZ ;  /* 0x000000ff02097210 */ /* 0x004fc80007ffe1ff */
        /* <DEDUP_REMOVED lines=20> */
[----:B------:R-:W-:-:S13]  /*10870*/  ISETP.NE.AND.EX P0, PT, RZ, UR5, PT, P0 ;  /* 0x00000005ff007c0c */ /* 0x000fda000bf05300 */
[----:B0-----:R-:W-:Y:S05]  /*10880*/  @!P0 BRA `(.L_x_3895) ;  /* 0x00000000004c8947 */ /* 0x001fea0003800000 */
[----:B------:R-:W2:Y:S01]  /*10890*/  LDL R11, [R1+0x1c] ;  /* 0x00001c00010b7983 */ /* 0x000ea20000100800 */
[----:B------:R-:W0:Y:S01]  /*108a0*/  LDC R5, c[0x0][0x43c] ;  /* 0x00010f00ff057b82 */ /* 0x000e220000000800 */
[----:B------:R-:W-:Y:S02]  /*108b0*/  ULDC.64 UR6, c[0x0][0x428] ;  /* 0x00010a0000067ab9 */ /* 0x000fe40000000a00 */
[----:B------:R-:W3:Y:S01]  /*108c0*/  LDL R7, [R1+0xc] ;  /* 0x00000c0001077983 */ /* 0x000ee20000100800 */
[----:B0-----:R-:W-:-:S13]  /*108d0*/  ISETP.NE.AND P0, PT, R5, 0x1, PT ;  /* 0x000000010500780c */ /* 0x001fda0003f05270 */
[----:B------:R-:W0:Y:S02]  /*108e0*/  @P0 LDC.64 R2, c[0x0][0x440] ;  /* 0x00011000ff020b82 */ /* 0x000e240000000a00 */
[----:B0----5:R-:W-:-:S04]  /*108f0*/  @P0 IMAD.HI.U32 R4, R0, R2, RZ ;  /* 0x0000000200040227 */ /* 0x021fc800078e00ff */
        /* <DEDUP_REMOVED lines=12> */
.L_x_3895:
[----:B------:R-:W2:Y:S01]  /*109c0*/  LDL R2, [R1+0x4] ;  /* 0x0000040001027983 */ /* 0x000ea20000100800 */
[----:B------:R-:W-:Y:S01]  /*109d0*/  BSSY B3, `(.L_x_3896) ;  /* 0x0000005000037945 */ /* 0x000fe20003800000 */
[----:B--2---:R-:W-:Y:S01]  /*109e0*/  IMAD R3, R8, 0x8, R2 ;  /* 0x0000000808037824 */ /* 0x004fe200078e0202 */
[----:B------:R-:W-:-:S04]  /*109f0*/  SHF.L.U32 R2, R10, 0x1f, RZ ;  /* 0x0000001f0a027819 */ /* 0x000fc800000006ff */
[----:B------:R-:W1:Y:S02]  /*10a00*/  SYNCS.PHASECHK.TRANS64.TRYWAIT P0, [R3+URZ+0x36840], R2 ;  /* 0x03684002030075a7 */ /* 0x000e64000800017f */
[----:B-1----:R-:W-:Y:S05]  /*10a10*/  @!P0 BRA `(.L_x_3897) ;  /* 0x0000004400908947 */ /* 0x002fea0003800000 */
.L_x_4008:
[----:B------:R-:W-:Y:S05]  /*10a20*/  BSYNC B3 ;  /* 0x0000000000037941 */ /* 0x000fea0003800000 */
.L_x_3896:
        /* <DEDUP_REMOVED lines=12> */
.L_x_3899:
[----:B------:R-:W-:Y:S05]  /*10af0*/  BSYNC B3 ;  /* 0x0000000000037941 */ /* 0x000fea0003800000 */
.L_x_3898:
        /* <DEDUP_REMOVED lines=13> */
.L_x_3900:
        /* <DEDUP_REMOVED lines=16> */
.L_x_3901:
        /* <DEDUP_REMOVED lines=16> */
.L_x_3902:
        /* <DEDUP_REMOVED lines=17> */
.L_x_4009:
[----:B------:R-:W-:Y:S05]  /*10ee0*/  BSYNC B3 ;  /* 0x0000000000037941 */ /* 0x000fea0003800000 */
.L_x_3903:
[----:B------:R1:W5:Y:S01]  /*10ef0*/  LDL R17, [R1+0x8] ;  /* 0x0000080001117983 */ /* 0x0003620000100800 */
[----:B------:R-:W-:Y:S01]  /*10f00*/  BSSY B3, `(.L_x_3905) ;  /* 0x000000d000037945 */ /* 0x000fe20003800000 */
[----:B------:R-:W-:Y:S02]  /*10f10*/  IMAD.MOV.U32 R12, RZ, RZ, 0x0 ;  /* 0x00000000ff0c7424 */ /* 0x000fe400078e00ff */
[----:B------:R-:W-:Y:S01]  /*10f20*/  IMAD.MOV.U32 R13, RZ, RZ, 0x14f00000 ;  /* 0x14f00000ff0d7424 */ /* 0x000fe200078e00ff */
[----:B------:R-:W-:Y:S06]  /*10f30*/  @P1 BRA `(.L_x_3906) ;  /* 0x0000000000241947 */ /* 0x000fec0003800000 */
[----:B------:R-:W2:Y:S01]  /*10f40*/  LDL R7, [R1+0x4] ;  /* 0x0000040001077983 */ /* 0x000ea20000100800 */
[----:B------:R-:W3:Y:S01]  /*10f50*/  S2R R5, SR_TID.X ;  /* 0x0000000000057919 */ /* 0x000ee20000002100 */
[----:B0-----:R-:W-:Y:S01]  /*10f60*/  IMAD.MOV.U32 R3, RZ, RZ, 0xa800 ;  /* 0x0000a800ff037424 */ /* 0x001fe200078e00ff */
[----:B---3--:R-:W-:-:S04]  /*10f70*/  LOP3.LUT R5, R5, 0x1f, RZ, 0xc0, !PT ;  /* 0x0000001f05057812 */ /* 0x008fc800078ec0ff */
[----:B------:R-:W-:Y:S01]  /*10f80*/  ISETP.NE.AND P0, PT, R5, RZ, PT ;  /* 0x000000ff0500720c */ /* 0x000fe20003f05270 */
[----:B--2--5:R-:W-:-:S04]  /*10f90*/  IMAD R2, R17, 0x8, R7 ;  /* 0x0000000811027824 */ /* 0x024fc800078e0207 */
[----:B------:R2:W-:Y:S08]  /*10fa0*/  SYNCS.ARRIVE.TRANS64 RZ, [R2+URZ+0x36850], R3 ;  /* 0x0368500302ff79a7 */ /* 0x0005f0000800003f */
[----:B------:R-:W-:Y:S05]  /*10fb0*/  @!P0 BRA `(.L_x_3906) ;  /* 0x0000000000048947 */ /* 0x000fea0003800000 */
[----:B------:R-:W-:Y:S01]  /*10fc0*/  BPT.TRAP 0x1 ;  /* 0x000000040000795c */ /* 0x000fe20000300000 */
.L_x_3906:
[----:B------:R-:W-:Y:S05]  /*10fd0*/  BSYNC B3 ;  /* 0x0000000000037941 */ /* 0x000fea0003800000 */
.L_x_3905:
[----:B0-2---:R-:W2:Y:S04]  /*10fe0*/  LDL R2, [R1+0x4] ;  /* 0x0000040001027983 */ /* 0x005ea80000100800 */
[----:B------:R-:W3:Y:S04]  /*10ff0*/  LDL R7, [R1+0x18] ;  /* 0x0000180001077983 */ /* 0x000ee80000100800 */
[----:B------:R-:W3:Y:S01]  /*11000*/  LDL.LU R5, [R1+0x14] ;  /* 0x0000140001057983 */ /* 0x000ee20000300800 */
[----:B------:R-:W-:Y:S01]  /*11010*/  R2UR UR10, R11 ;  /* 0x000000000b0a72ca */ /* 0x000fe200000e0000 */
[----:B------:R-:W-:Y:S01]  /*11020*/  UIADD3 UR4, UP0, UR36, 0x470, URZ ;  /* 0x0000047024047890 */ /* 0x000fe2000ff1e03f */
[----:B------:R-:W-:-:S02]  /*11030*/  R2UR UR6, R12 ;  /* 0x000000000c0672ca */ /* 0x000fc400000e0000 */
[----:B------:R-:W-:Y:S01]  /*11040*/  R2UR UR7, R13 ;  /* 0x000000000d0772ca */ /* 0x000fe200000e0000 */
[----:B------:R-:W-:Y:S01]  /*11050*/  UIADD3.X UR5, URZ, UR37, URZ, UP0, !UPT ;  /* 0x000000253f057290 */ /* 0x000fe200087fe43f */
[----:B------:R-:W-:Y:S02]  /*11060*/  PLOP3.LUT P0, PT, PT, PT, PT, 0x80, 0x0 ;  /* 0x000000000000781c */ /* 0x000fe40003f0f070 */
[C---:B--2--5:R-:W-:Y:S01]  /*11070*/  LEA R3, R17.reuse, R2, 0x3 ;  /* 0x0000000211037211 */ /* 0x064fe200078e18ff */
[----:B------:R-:W-:-:S04]  /*11080*/  IMAD R2, R17, 0xa800, R2 ;  /* 0x0000a80011027824 */ /* 0x000fc800078e0202 */
[----:B------:R-:W-:Y:S02]  /*11090*/  VIADD R3, R3, 0x36850 ;  /* 0x0003685003037836 */ /* 0x000fe40000000000 */
[----:B---3--:R-:W-:Y:S02]  /*110a0*/  IMAD R5, R5, 0x70, R7 ;  /* 0x0000007005057824 */ /* 0x008fe400078e0207 */
[----:B------:R-:W-:-:S07]  /*110b0*/  VIADD R7, R2, 0x400 ;  /* 0x0000040002077836 */ /* 0x000fce0000000000 */
.L_x_3907:
        /* <DEDUP_REMOVED lines=16> */
.L_x_3908:
        /* <DEDUP_REMOVED lines=16> */
.L_x_3909:
        /* <DEDUP_REMOVED lines=13> */
.L_x_3894:
[----:B------:R-:W-:Y:S05]  /*11390*/  BSYNC B1 ;  /* 0x0000000000017941 */ /* 0x000fea0003800000 */
.L_x_3893:
[----:B0-----:R-:W2:Y:S04]  /*113a0*/  LDL.LU R0, [R1+0x30] ;  /* 0x0000300001007983 */ /* 0x001ea80000300800 */
[----:B------:R0:W-:Y:S04]  /*113b0*/  STL [R1+0x8], R8 ;  /* 0x0000080801007387 */ /* 0x0001e80000100800 */
[----:B------:R0:W-:Y:S02]  /*113c0*/  STL [R1+0x10], R10 ;  /* 0x0000100a01007387 */ /* 0x0001e40000100800 */
[----:B0-2---:R-:W-:-:S07]  /*113d0*/  VIADD R0, R0, 0xfffffffd ;  /* 0xfffffffd00007836 */ /* 0x005fce0000000000 */
.L_x_3892:
[----:B------:R-:W-:Y:S05]  /*113e0*/  BSYNC B2 ;  /* 0x0000000000027941 */ /* 0x000fea0003800000 */
.L_x_3891:
[----:B------:R-:W2:Y:S01]  /*113f0*/  LDL.LU R2, [R1+0x2c] ;  /* 0x00002c0001027983 */ /* 0x000ea20000300800 */
[----:B------:R-:W-:-:S05]  /*11400*/  IMAD.MOV R9, RZ, RZ, -R9 ;  /* 0x000000ffff097224 */ /* 0x000fca00078e0a09 */
[----:B--2---:R-:W-:-:S13]  /*11410*/  ISETP.NE.AND P0, PT, R2, R9, PT ;  /* 0x000000090200720c */ /* 0x004fda0003f05270 */
[----:B------:R-:W-:Y:S05]  /*11420*/  @!P0 BRA `(.L_x_3890) ;  /* 0x0000001800008947 */ /* 0x000fea0003800000 */
[----:B------:R0:W5:Y:S02]  /*11430*/  LDL R8, [R1] ;  /* 0x0000000001087983 */ /* 0x0001640000100800 */
.L_x_3944:
[----:B--2---:R-:W2:Y:S04]  /*11440*/  LDL R4, [R1+0x20] ;  /* 0x0000200001047983 */ /* 0x004ea80000100800 */
[----:B---3--:R-:W3:Y:S04]  /*11450*/  LDL R3, [R1+0x8] ;  /* 0x0000080001037983 */ /* 0x008ee80000100800 */
[----:B----4-:R-:W4:Y:S01]  /*11460*/  LDL R2, [R1+0x10] ;  /* 0x0000100001027983 */ /* 0x010f220000100800 */
        /* <DEDUP_REMOVED lines=15> */
[----:B-----5:R-:W3:Y:S01]  /*11560*/  LDC R8, c[0x0][0x43c] ;  /* 0x00010f00ff087b82 */ /* 0x020ee20000000800 */
[----:B------:R-:W-:Y:S02]  /*11570*/  ULDC.64 UR6, c[0x0][0x428] ;  /* 0x00010a0000067ab9 */ /* 0x000fe40000000a00 */
[----:B------:R-:W4:Y:S01]  /*11580*/  LDL R9, [R1+0xc] ;  /* 0x00000c0001097983 */ /* 0x000f220000100800 */
[----:B---3--:R-:W-:-:S13]  /*11590*/  ISETP.NE.AND P0, PT, R8, 0x1, PT ;  /* 0x000000010800780c */ /* 0x008fda0003f05270 */
[----:B------:R-:W3:Y:S02]  /*115a0*/  @P0 LDC.64 R2, c[0x0][0x440] ;  /* 0x00011000ff020b82 */ /* 0x000ee40000000a00 */
[----:B---3--:R-:W-:-:S04]  /*115b0*/  @P0 IMAD.HI.U32 R7, R0, R2, RZ ;  /* 0x0000000200070227 */ /* 0x008fc800078e00ff */
[----:B------:R-:W-:Y:S01]  /*115c0*/  IMAD.MOV.U32 R2, RZ, RZ, R0 ;  /* 0x000000ffff027224 */ /* 0x000fe200078e0000 */
[----:B------:R-:W-:-:S04]  /*115d0*/  @P0 SHF.R.U32.HI R2, RZ, R3, R7 ;  /* 0x00000003ff020219 */ /* 0x000fc80000011607 */
[--C-:B------:R-:W-:Y:S01]  /*115e0*/  SHF.R.S32.HI R3, RZ, 0x1f, R2.reuse ;  /* 0x0000001fff037819 */ /* 0x100fe20000011402 */
[----:B------:R-:W-:-:S04]  /*115f0*/  IMAD.MOV R7, RZ, RZ, -R2 ;  /* 0x000000ffff077224 */ /* 0x000fc800078e0a02 */
[----:B------:R-:W-:Y:S02]  /*11600*/  IMAD R7, R8, R7, R0 ;  /* 0x0000000708077224 */ /* 0x000fe400078e0200 */
[----:B--2---:R-:W-:-:S04]  /*11610*/  IMAD R8, R10, UR6, RZ ;  /* 0x000000060a087c24 */ /* 0x004fc8000f8e02ff */
[C---:B----4-:R-:W-:Y:S02]  /*11620*/  IMAD R8, R9.reuse, UR7, R8 ;  /* 0x0000000709087c24 */ /* 0x050fe4000f8e0208 */
[----:B------:R-:W-:-:S05]  /*11630*/  IMAD.WIDE.U32 R2, R9, UR6, R2 ;  /* 0x0000000609027c25 */ /* 0x000fca000f8e0002 */
[----:B------:R-:W-:Y:S02]  /*11640*/  IADD3 R3, R8, R3, RZ ;  /* 0x0000000308037210 */ /* 0x000fe40007ffe0ff */
[----:B------:R-:W-:-:S04]  /*11650*/  LEA R8, P0, R2, UR4, 0x2 ;  /* 0x0000000402087c11 */ /* 0x000fc8000f8010ff */
[----:B------:R-:W-:-:S05]  /*11660*/  LEA.HI.X R9, R2, UR5, R3, 0x2, P0 ;  /* 0x0000000502097c11 */ /* 0x000fca00080f1403 */
[----:B------:R2:W5:Y:S04]  /*11670*/  LDG.E R8, desc[UR60][R8.64] ;  /* 0x0000003c08087981 */ /* 0x000568000c1e1900 */
.L_x_3912:
[----:B------:R-:W3:Y:S01]  /*11680*/  LDL R2, [R1+0x4] ;  /* 0x0000040001027983 */ /* 0x000ee20000100800 */
[----:B------:R-:W-:Y:S01]  /*11690*/  BSSY B2, `(.L_x_3913) ;  /* 0x0000005000027945 */ /* 0x000fe20003800000 */
[----:B---3--:R-:W-:Y:S01]  /*116a0*/  IMAD R3, R4, 0x8, R2 ;  /* 0x0000000804037824 */ /* 0x008fe200078e0202 */
[----:B------:R-:W-:-:S04]  /*116b0*/  SHF.L.U32 R2, R5, 0x1f, RZ ;  /* 0x0000001f05027819 */ /* 0x000fc800000006ff */
[----:B------:R-:W3:Y:S02]  /*116c0*/  SYNCS.PHASECHK.TRANS64.TRYWAIT P0, [R3+URZ+0x36840], R2 ;  /* 0x03684002030075a7 */ /* 0x000ee4000800017f */
[----:B---3--:R-:W-:Y:S05]  /*116d0*/  @!P0 BRA `(.L_x_3914) ;  /* 0x0000003800888947 */ /* 0x008fea0003800000 */
.L_x_4010:
[----:B------:R-:W-:Y:S05]  /*116e0*/  BSYNC B2 ;  /* 0x0000000000027941 */ /* 0x000fea0003800000 */
.L_x_3913:
[----:B--2---:R-:W2:Y:S01]  /*116f0*/  S2R R9, SR_TID.X ;  /* 0x0000000000097919 */ /* 0x004ea20000002100 */
[----:B------:R-:W-:Y:S01]  /*11700*/  BSSY B2, `(.L_x_3915) ;  /* 0x000000b000027945 */ /* 0x000fe20003800000 */
[----:B--2---:R-:W-:-:S04]  /*11710*/  LOP3.LUT R9, R9, 0x7f, RZ, 0xc0, !PT ;  /* 0x0000007f09097812 */ /* 0x004fc800078ec0ff */
[----:B------:R-:W-:-:S13]  /*11720*/  ISETP.NE.AND P1, PT, R9, RZ, PT ;  /* 0x000000ff0900720c */ /* 0x000fda0003f25270 */
[----:B------:R-:W-:Y:S05]  /*11730*/  @P1 BRA `(.L_x_3916) ;  /* 0x00000000001c1947 */ /* 0x000fea0003800000 */
[----:B------:R-:W2:Y:S01]  /*11740*/  S2R R9, SR_TID.X ;  /* 0x0000000000097919 */ /* 0x000ea20000002100 */
[----:B---3--:R-:W-:-:S04]  /*11750*/  IMAD.MOV.U32 R2, RZ, RZ, 0xa800 ;  /* 0x0000a800ff027424 */ /* 0x008fc800078e00ff */
[----:B------:R4:W-:Y:S01]  /*11760*/  SYNCS.ARRIVE.TRANS64 RZ, [R3+URZ+0x36830], R2 ;  /* 0x0368300203ff79a7 */ /* 0x0009e2000800003f */
[----:B--2---:R-:W-:-:S04]  /*11770*/  LOP3.LUT R9, R9, 0x1f, RZ, 0xc0, !PT ;  /* 0x0000001f09097812 */ /* 0x004fc800078ec0ff */
[----:B------:R-:W-:-:S13]  /*11780*/  ISETP.NE.AND P0, PT, R9, RZ, PT ;  /* 0x000000ff0900720c */ /* 0x000fda0003f05270 */
[----:B----4-:R-:W-:Y:S05]  /*11790*/  @!P0 BRA `(.L_x_3916) ;  /* 0x0000000000048947 */ /* 0x010fea0003800000 */
[----:B------:R-:W-:Y:S01]  /*117a0*/  BPT.TRAP 0x1 ;  /* 0x000000040000795c */ /* 0x000fe20000300000 */
.L_x_3916:
[----:B------:R-:W-:Y:S05]  /*117b0*/  BSYNC B2 ;  /* 0x0000000000027941 */ /* 0x000fea0003800000 */
.L_x_3915:
[----:B------:R-:W2:Y:S04]  /*117c0*/  LDL R9, [R1+0x4] ;  /* 0x0000040001097983 */ /* 0x000ea80000100800 */
[----:B---3--:R-:W3:Y:S01]  /*117d0*/  LDL R2, [R1+0x18] ;  /* 0x0000180001027983 */ /* 0x008ee20000100800 */
        /* <DEDUP_REMOVED lines=11> */
.L_x_3917:
        /* <DEDUP_REMOVED lines=16> */
.L_x_3918:
        /* <DEDUP_REMOVED lines=16> */
.L_x_3919:
        /* <DEDUP_REMOVED lines=10> */
[----:B------:R-:W2:Y:S04]  /*11b30*/  LDL.LU R12, [R1+0x10] ;  /* 0x00001000010c7983 */ /* 0x000ea80000300800 */
[----:B------:R-:W3:Y:S01]  /*11b40*/  LDL R10, [R1+0x8] ;  /* 0x00000800010a7983 */ /* 0x000ee20000100800 */
[----:B------:R-:W-:Y:S01]  /*11b50*/  BSSY B2, `(.L_x_3920) ;  /* 0x0000005000027945 */ /* 0x000fe20003800000 */
[----:B--2---:R-:W-:Y:S01]  /*11b60*/  SHF.L.U32 R3, R12, 0x1f, RZ ;  /* 0x0000001f0c037819 */ /* 0x004fe200000006ff */
[----:B---3--:R-:W-:-:S04]  /*11b70*/  IMAD R2, R10, 0x8, R6 ;  /* 0x000000080a027824 */ /* 0x008fc800078e0206 */
[----:B------:R-:W2:Y:S02]  /*11b80*/  SYNCS.PHASECHK.TRANS64.TRYWAIT P0, [R2+URZ+0x60], R3 ;  /* 0x00006003020075a7 */ /* 0x000ea4000800017f */
[----:B--2---:R-:W-:Y:S05]  /*11b90*/  @!P0 BRA `(.L_x_3921) ;  /* 0x00000034006c8947 */ /* 0x004fea0003800000 */
.L_x_4011:
[----:B------:R-:W-:Y:S05]  /*11ba0*/  BSYNC B2 ;  /* 0x0000000000027941 */ /* 0x000fea0003800000 */
.L_x_3920:
[----:B------:R-:W-:Y:S01]  /*11bb0*/  BSSY B2, `(.L_x_3922) ;  /* 0x000000b000027945 */ /* 0x000fe20003800000 */
[----:B------:R-:W-:Y:S01]  /*11bc0*/  MOV R12, 0x0 ;  /* 0x00000000000c7802 */ /* 0x000fe20000000f00 */
[----:B------:R-:W-:Y:S02]  /*11bd0*/  IMAD.MOV.U32 R13, RZ, RZ, 0x14f00000 ;  /* 0x14f00000ff0d7424 */ /* 0x000fe400078e00ff */
        /* <DEDUP_REMOVED lines=8> */
.L_x_3923:
[----:B------:R-:W-:Y:S05]  /*11c60*/  BSYNC B2 ;  /* 0x0000000000027941 */ /* 0x000fea0003800000 */
.L_x_3922:
[----:B------:R-:W3:Y:S04]  /*11c70*/  LDL R17, [R1+0x4] ;  /* 0x0000040001117983 */ /* 0x000ee80000100800 */
[----:B--2---:R-:W3:Y:S04]  /*11c80*/  LDL.LU R3, [R1+0x8] ;  /* 0x0000080001037983 */ /* 0x004ee80000300800 */
[----:B------:R-:W2:Y:S04]  /*11c90*/  LDL R10, [R1+0x18] ;  /* 0x00001800010a7983 */ /* 0x000ea80000100800 */
[----:B------:R-:W2:Y:S01]  /*11ca0*/  LDL.LU R9, [R1+0x14] ;  /* 0x0000140001097983 */ /* 0x000ea20000300800 */
[----:B------:R-:W-:Y:S01]  /*11cb0*/  R2UR UR10, R11 ;  /* 0x000000000b0a72ca */ /* 0x000fe200000e0000 */
[----:B------:R-:W-:Y:S01]  /*11cc0*/  UIADD3 UR4, UP0, UR36, 0x470, URZ ;  /* 0x0000047024047890 */ /* 0x000fe2000ff1e03f */
[----:B------:R-:W-:Y:S01]  /*11cd0*/  R2UR UR6, R12 ;  /* 0x000000000c0672ca */ /* 0x000fe200000e0000 */
[----:B------:R-:W-:Y:S01]  /*11ce0*/  VIADD R2, R2, 0x50 ;  /* 0x0000005002027836 */ /* 0x000fe20000000000 */
[----:B------:R-:W-:Y:S01]  /*11cf0*/  R2UR UR7, R13 ;  /* 0x000000000d0772ca */ /* 0x000fe200000e0000 */
[----:B------:R-:W-:Y:S01]  /*11d00*/  UIADD3.X UR5, URZ, UR37, URZ, UP0, !UPT ;  /* 0x000000253f057290 */ /* 0x000fe200087fe43f */
[----:B------:R-:W-:Y:S01]  /*11d10*/  PLOP3.LUT P0, PT, PT, PT, PT, 0x80, 0x0 ;  /* 0x000000000000781c */ /* 0x000fe20003f0f070 */
[----:B---3--:R-:W-:-:S02]  /*11d20*/  IMAD R3, R3, 0xa800, R17 ;  /* 0x0000a80003037824 */ /* 0x008fc400078e0211 */
[----:B--2---:R-:W-:Y:S02]  /*11d30*/  IMAD R9, R9, 0x70, R10 ;  /* 0x0000007009097824 */ /* 0x004fe400078e020a */
[----:B------:R-:W-:-:S08]  /*11d40*/  VIADD R10, R3, 0x400 ;  /* 0x00000400030a7836 */ /* 0x000fd00000000000 */
.L_x_3924:
        /* <DEDUP_REMOVED lines=10> */
[----:B--2---:R-:W-:Y:S05]  /*11df0*/  @P0 BRA.U.ANY `(.L_x_3924) ;  /* 0xfffffffd00d40947 */ /* 0x004fea000393ffff */
[----:B------:R-:W-:Y:S01]  /*11e00*/  R2UR UR10, R15 ;  /* 0x000000000f0a72ca */ /* 0x000fe200000e0000 */
[----:B------:R-:W-:Y:S01]  /*11e10*/  VIADD R10, R3, 0x3c00 ;  /* 0x00003c00030a7836 */ /* 0x000fe20000000000 */
[----:B------:R-:W-:Y:S02]  /*11e20*/  R2UR UR6, R12 ;  /* 0x000000000c0672ca */ /* 0x000fe400000e0000 */
[----:B------:R-:W-:Y:S02]  /*11e30*/  R2UR UR7, R13 ;  /* 0x000000000d0772ca */ /* 0x000fe400000e0000 */
[----:B------:R-:W-:-:S13]  /*11e40*/  PLOP3.LUT P0, PT, PT, PT, PT, 0x80, 0x0 ;  /* 0x000000000000781c */ /* 0x000fda0003f0f070 */
.L_x_3925:
        /* <DEDUP_REMOVED lines=16> */
.L_x_3926:
        /* <DEDUP_REMOVED lines=11> */
[----:B------:R2:W-:Y:S04]  /*12000*/  STL [R1+0x14], R7 ;  /* 0x0000140701007387 */ /* 0x0005e80000100800 */
[----:B------:R2:W-:Y:S02]  /*12010*/  STL [R1], R8 ;  /* 0x0000000801007387 */ /* 0x0005e40000100800 */
.L_x_3911:
[----:B------:R-:W-:Y:S05]  /*12020*/  BSYNC B1 ;  /* 0x0000000000017941 */ /* 0x000fea0003800000 */
.L_x_3910:
        /* <DEDUP_REMOVED lines=8> */
[----:B------:R3:W-:Y:S04]  /*120b0*/  STL [R1+0x10], R10 ;  /* 0x0000100a01007387 */ /* 0x0007e80000100800 */
[----:B------:R3:W-:Y:S01]  /*120c0*/  STL [R1+0x8], R11 ;  /* 0x0000080b01007387 */ /* 0x0007e20000100800 */
[----:B------:R-:W-:Y:S05]  /*120d0*/  @!P1 BRA `(.L_x_3928) ;  /* 0x0000000800c49947 */ /* 0x000fea0003800000 */
[----:B------:R-:W-:Y:S01]  /*120e0*/  ULDC.64 UR4, c[0x0][0x418] ;  /* 0x0001060000047ab9 */ /* 0x000fe20000000a00 */
[----:B--2---:R-:W-:Y:S01]  /*120f0*/  VIADD R7, R0, 0xffffffff ;  /* 0xffffffff00077836 */ /* 0x004fe20000000000 */
[----:B------:R-:W-:-:S04]  /*12100*/  ISETP.NE.U32.AND P0, PT, RZ, UR4, PT ;  /* 0x00000004ff007c0c */ /* 0x000fc8000bf05070 */
[----:B------:R-:W-:-:S13]  /*12110*/  ISETP.NE.AND.EX P0, PT, RZ, UR5, PT, P0 ;  /* 0x00000005ff007c0c */ /* 0x000fda000bf05300 */
[----:B------:R-:W-:Y:S05]  /*12120*/  @!P0 BRA `(.L_x_3929) ;  /* 0x00000000004c8947 */ /* 0x000fea0003800000 */
[----:B------:R-:W2:Y:S01]  /*12130*/  LDL R13, [R1+0x1c] ;  /* 0x00001c00010d7983 */ /* 0x000ea20000100800 */
[----:B------:R-:W4:Y:S01]  /*12140*/  LDC R9, c[0x0][0x43c] ;  /* 0x00010f00ff097b82 */ /* 0x000f220000000800 */
[----:B------:R-:W-:Y:S02]  /*12150*/  ULDC.64 UR6, c[0x0][0x428] ;  /* 0x00010a0000067ab9 */ /* 0x000fe40000000a00 */
[----:B------:R-:W3:Y:S01]  /*12160*/  LDL R12, [R1+0xc] ;  /* 0x00000c00010c7983 */ /* 0x000ee20000100800 */
[----:B----4-:R-:W-:-:S13]  /*12170*/  ISETP.NE.AND P0, PT, R9, 0x1, PT ;  /* 0x000000010900780c */ /* 0x010fda0003f05270 */
[----:B------:R-:W4:Y:S02]  /*12180*/  @P0 LDC.64 R2, c[0x0][0x440] ;  /* 0x00011000ff020b82 */ /* 0x000f240000000a00 */
[----:B----45:R-:W-:-:S04]  /*12190*/  @P0 IMAD.HI.U32 R8, R7, R2, RZ ;  /* 0x0000000207080227 */ /* 0x030fc800078e00ff */
[----:B------:R-:W-:Y:S01]  /*121a0*/  IMAD.MOV.U32 R2, RZ, RZ, R7 ;  /* 0x000000ffff027224 */ /* 0x000fe200078e0007 */
[----:B------:R-:W-:-:S05]  /*121b0*/  @P0 SHF.R.U32.HI R2, RZ, R3, R8 ;  /* 0x00000003ff020219 */ /* 0x000fca0000011608 */
[----:B------:R-:W-:-:S04]  /*121c0*/  IMAD.MOV R3, RZ, RZ, -R2 ;  /* 0x000000ffff037224 */ /* 0x000fc800078e0a02 */
[----:B------:R-:W-:Y:S01]  /*121d0*/  IMAD R7, R9, R3, R7 ;  /* 0x0000000309077224 */ /* 0x000fe200078e0207 */
[----:B------:R-:W-:Y:S01]  /*121e0*/  SHF.R.S32.HI R3, RZ, 0x1f, R2 ;  /* 0x0000001fff037819 */ /* 0x000fe20000011402 */
[----:B--2---:R-:W-:-:S04]  /*121f0*/  IMAD R8, R13, UR6, RZ ;  /* 0x000000060d087c24 */ /* 0x004fc8000f8e02ff */
[C---:B---3--:R-:W-:Y:S02]  /*12200*/  IMAD R8, R12.reuse, UR7, R8 ;  /* 0x000000070c087c24 */ /* 0x048fe4000f8e0208 */
[----:B------:R-:W-:-:S05]  /*12210*/  IMAD.WIDE.U32 R2, R12, UR6, R2 ;  /* 0x000000060c027c25 */ /* 0x000fca000f8e0002 */
[----:B------:R-:W-:Y:S02]  /*12220*/  IADD3 R3, R8, R3, RZ ;  /* 0x0000000308037210 */ /* 0x000fe40007ffe0ff */
[----:B------:R-:W-:-:S04]  /*12230*/  LEA R8, P0, R2, UR4, 0x2 ;  /* 0x0000000402087c11 */ /* 0x000fc8000f8010ff */
[----:B------:R-:W-:-:S05]  /*12240*/  LEA.HI.X R9, R2, UR5, R3, 0x2, P0 ;  /* 0x0000000502097c11 */ /* 0x000fca00080f1403 */
[----:B------:R2:W5:Y:S04]  /*12250*/  LDG.E R8, desc[UR60][R8.64] ;  /* 0x0000003c08087981 */ /* 0x000568000c1e1900 */
.L_x_3929:
[----:B------:R-:W4:Y:S01]  /*12260*/  LDL R2, [R1+0x4] ;  /* 0x0000040001027983 */ /* 0x000f220000100800 */
[----:B------:R-:W-:Y:S01]  /*12270*/  SHF.L.U32 R3, R10, 0x1f, RZ ;  /* 0x0000001f0a037819 */ /* 0x000fe200000006ff */
[----:B------:R-:W-:Y:S01]  /*12280*/  BSSY B2, `(.L_x_3930) ;  /* 0x0000004000027945 */ /* 0x000fe20003800000 */
[----:B----4-:R-:W-:-:S04]  /*12290*/  IMAD R2, R11, 0x8, R2 ;  /* 0x000000080b027824 */ /* 0x010fc800078e0202 */
[----:B------:R-:W4:Y:S02]  /*122a0*/  SYNCS.PHASECHK.TRANS64.TRYWAIT P0, [R2+URZ+0x36840], R3 ;  /* 0x03684003020075a7 */ /* 0x000f24000800017f */
[----:B----4-:R-:W-:Y:S05]  /*122b0*/  @!P0 BRA `(.L_x_3931) ;  /* 0x0000002c00b88947 */ /* 0x010fea0003800000 */
.L_x_4012:
[----:B------:R-:W-:Y:S05]  /*122c0*/  BSYNC B2 ;  /* 0x0000000000027941 */ /* 0x000fea0003800000 */
.L_x_3930:
[----:B--2---:R-:W2:Y:S01]  /*122d0*/  S2R R9, SR_TID.X ;  /* 0x0000000000097919 */ /* 0x004ea20000002100 */
[----:B------:R-:W-:Y:S01]  /*122e0*/  BSSY B2, `(.L_x_3932) ;  /* 0x000000b000027945 */ /* 0x000fe20003800000 */
[----:B--2---:R-:W-:-:S04]  /*122f0*/  LOP3.LUT R9, R9, 0x7f, RZ, 0xc0, !PT ;  /* 0x0000007f09097812 */ /* 0x004fc800078ec0ff */
[----:B------:R-:W-:-:S13]  /*12300*/  ISETP.NE.AND P1, PT, R9, RZ, PT ;  /* 0x000000ff0900720c */ /* 0x000fda0003f25270 */
[----:B------:R-:W-:Y:S05]  /*12310*/  @P1 BRA `(.L_x_3933) ;  /* 0x00000000001c1947 */ /* 0x000fea0003800000 */
[----:B------:R-:W2:Y:S01]  /*12320*/  S2R R9, SR_TID.X ;  /* 0x0000000000097919 */ /* 0x000ea20000002100 */
[----:B----4-:R-:W-:-:S04]  /*12330*/  IMAD.MOV.U32 R3, RZ, RZ, 0xa800 ;  /* 0x0000a800ff037424 */ /* 0x010fc800078e00ff */
[----:B------:R4:W-:Y:S01]  /*12340*/  SYNCS.ARRIVE.TRANS64 RZ, [R2+URZ+0x36830], R3 ;  /* 0x0368300302ff79a7 */ /* 0x0009e2000800003f */
[----:B--2---:R-:W-:-:S04]  /*12350*/  LOP3.LUT R9, R9, 0x1f, RZ, 0xc0, !PT ;  /* 0x0000001f09097812 */ /* 0x004fc800078ec0ff */
[----:B------:R-:W-:-:S13]  /*12360*/  ISETP.NE.AND P0, PT, R9, RZ, PT ;  /* 0x000000ff0900720c */ /* 0x000fda0003f05270 */
[----:B----4-:R-:W-:Y:S05]  /*12370*/  @!P0 BRA `(.L_x_3933) ;  /* 0x0000000000048947 */ /* 0x010fea0003800000 */
[----:B------:R-:W-:Y:S01]  /*12380*/  BPT.TRAP 0x1 ;  /* 0x000000040000795c */ /* 0x000fe20000300000 */
.L_x_3933:
[----:B------:R-:W-:Y:S05]  /*12390*/  BSYNC B2 ;  /* 0x0000000000027941 */ /* 0x000fea0003800000 */
.L_x_3932:
[----:B------:R-:W2:Y:S04]  /*123a0*/  LDL R9, [R1+0x8] ;  /* 0x0000080001097983 */ /* 0x000ea80000100800 */
[----:B---3--:R-:W3:Y:S04]  /*123b0*/  LDL R10, [R1+0x4] ;  /* 0x00000400010a7983 */ /* 0x008ee80000100800 */
[----:B----4-:R-:W4:Y:S01]  /*123c0*/  LDL R2, [R1+0x18] ;  /* 0x0000180001027983 */ /* 0x010f220000100800 */
        /* <DEDUP_REMOVED lines=8> */
[----:B---3--:R-:W-:Y:S02]  /*12450*/  IMAD R9, R9, 0xa800, R10 ;  /* 0x0000a80009097824 */ /* 0x008fe400078e020a */
[----:B------:R-:W-:-:S02]  /*12460*/  VIADD R3, R3, 0x30 ;  /* 0x0000003003037836 */ /* 0x000fc40000000000 */
[----:B----4-:R-:W-:Y:S02]  /*12470*/  IMAD R2, R7, 0x70, R2 ;  /* 0x0000007007027824 */ /* 0x010fe400078e0202 */
[----:B------:R-:W-:-:S07]  /*12480*/  VIADD R10, R9, 0x21400 ;  /* 0x00021400090a7836 */ /* 0x000fce0000000000 */
.L_x_3934:
        /* <DEDUP_REMOVED lines=16> */
.L_x_3935:
        /* <DEDUP_REMOVED lines=16> */
.L_x_3936:
        /* <DEDUP_REMOVED lines=10> */
[----:B------:R-:W-:Y:S01]  /*12730*/  SHF.L.U32 R5, R5, 0x1f, RZ ;  /* 0x0000001f05057819 */ /* 0x000fe200000006ff */
[----:B------:R-:W-:Y:S01]  /*12740*/  BSSY B2, `(.L_x_3937) ;  /* 0x0000004000027945 */ /* 0x000fe20003800000 */
[----:B------:R-:W-:-:S04]  /*12750*/  LEA R2, R4, R6, 0x3 ;  /* 0x0000000604027211 */ /* 0x000fc800078e18ff */
[----:B------:R-:W2:Y:S02]  /*12760*/  SYNCS.PHASECHK.TRANS64.TRYWAIT P0, [R2+URZ+0x60], R5 ;  /* 0x00006005020075a7 */ /* 0x000ea4000800017f */
[----:B--2---:R-:W-:Y:S05]  /*12770*/  @!P0 BRA `(.L_x_3938) ;  /* 0x00000028009c8947 */ /* 0x004fea0003800000 */
.L_x_4013:
[----:B------:R-:W-:Y:S05]  /*12780*/  BSYNC B2 ;  /* 0x0000000000027941 */ /* 0x000fea0003800000 */
.L_x_3937:
[----:B------:R-:W-:Y:S01]  /*12790*/  BSSY B2, `(.L_x_3939) ;  /* 0x000000b000027945 */ /* 0x000fe20003800000 */
[----:B------:R-:W-:Y:S02]  /*127a0*/  IMAD.MOV.U32 R10, RZ, RZ, 0x0 ;  /* 0x00000000ff0a7424 */ /* 0x000fe400078e00ff */
[----:B------:R-:W-:Y:S01]  /*127b0*/  IMAD.MOV.U32 R11, RZ, RZ, 0x14f00000 ;  /* 0x14f00000ff0b7424 */ /* 0x000fe200078e00ff */
[----:B------:R-:W-:Y:S06]  /*127c0*/  @P1 BRA `(.L_x_3940) ;  /* 0x00000000001c1947 */ /* 0x000fec0003800000 */
[----:B------:R-:W3:Y:S02]  /*127d0*/  S2R R3, SR_TID.X ;  /* 0x0000000000037919 */ /* 0x000ee40000002100 */
[----:B---3--:R-:W-:Y:S01]  /*127e0*/  LOP3.LUT R9, R3, 0x1f, RZ, 0xc0, !PT ;  /* 0x0000001f03097812 */ /* 0x008fe200078ec0ff */
[----:B------:R-:W-:-:S03]  /*127f0*/  IMAD.MOV.U32 R3, RZ, RZ, 0xa800 ;  /* 0x0000a800ff037424 */ /* 0x000fc600078e00ff */
[----:B------:R-:W-:Y:S01]  /*12800*/  ISETP.NE.AND P0, PT, R9, RZ, PT ;  /* 0x000000ff0900720c */ /* 0x000fe20003f05270 */
[----:B------:R3:W-:-:S12]  /*12810*/  SYNCS.ARRIVE.TRANS64 RZ, [R2+URZ+0x50], R3 ;  /* 0x0000500302ff79a7 */ /* 0x0007d8000800003f */
[----:B---3--:R-:W-:Y:S05]  /*12820*/  @!P0 BRA `(.L_x_3940) ;  /* 0x0000000000048947 */ /* 0x008fea0003800000 */
[----:B------:R-:W-:Y:S01]  /*12830*/  BPT.TRAP 0x1 ;  /* 0x000000040000795c */ /* 0x000fe20000300000 */
.L_x_3940:
[----:B------:R-:W-:Y:S05]  /*12840*/  BSYNC B2 ;  /* 0x0000000000027941 */ /* 0x000fea0003800000 */
.L_x_3939:
[----:B------:R-:W3:Y:S04]  /*12850*/  LDL R9, [R1+0x4] ;  /* 0x0000040001097983 */ /* 0x000ee80000100800 */
[----:B--2---:R-:W2:Y:S04]  /*12860*/  LDL R5, [R1+0x18] ;  /* 0x0000180001057983 */ /* 0x004ea80000100800 */
        /* <DEDUP_REMOVED lines=11> */
.L_x_3941:
        /* <DEDUP_REMOVED lines=16> */
.L_x_3942:
        /* <DEDUP_REMOVED lines=16> */
.L_x_3943:
        /* <DEDUP_REMOVED lines=13> */
.L_x_3928:
[----:B------:R-:W-:Y:S05]  /*12bf0*/  BSYNC B1 ;  /* 0x0000000000017941 */ /* 0x000fea0003800000 */
.L_x_3927:
[C---:B------:R-:W-:Y:S01]  /*12c00*/  ISETP.GT.AND P0, PT, R0.reuse, 0x1, PT ;  /* 0x000000010000780c */ /* 0x040fe20003f04270 */
[----:B------:R-:W-:-:S12]  /*12c10*/  VIADD R0, R0, 0xfffffffe ;  /* 0xfffffffe00007836 */ /* 0x000fd80000000000 */
[----:B------:R-:W-:Y:S05]  /*12c20*/  @P0 BRA `(.L_x_3944) ;  /* 0xffffffe800040947 */ /* 0x000fea000383ffff */
.L_x_3890:
[----:B------:R-:W-:Y:S05]  /*12c30*/  BSYNC B0 ;  /* 0x0000000000007941 */ /* 0x000fea0003800000 */
.L_x_3889:
[----:B------:R-:W0:Y:S01]  /*12c40*/  S2R R2, SR_TID.X ;  /* 0x0000000000027919 */ /* 0x000e220000002100 */
[----:B------:R-:W-:Y:S01]  /*12c50*/  BSSY B0, `(.L_x_3945) ;  /* 0x0000010000007945 */ /* 0x000fe20003800000 */
        /* <DEDUP_REMOVED lines=15> */
.L_x_3946:
[----:B------:R-:W-:Y:S05]  /*12d50*/  BSYNC B0 ;  /* 0x0000000000007941 */ /* 0x000fea0003800000 */
.L_x_3945:
[----:B------:R-:W2:Y:S01]  /*12d60*/  LDL.LU R0, [R1+0x20] ;  /* 0x0000200001007983 */ /* 0x000ea20000300800 */
[----:B------:R-:W-:Y:S01]  /*12d70*/  BSSY B0, `(.L_x_3947) ;  /* 0x0000050000007945 */ /* 0x000fe20003800000 */
[----:B--2---:R-:W-:-:S13]  /*12d80*/  ISETP.NE.AND P0, PT, R0, RZ, PT ;  /* 0x000000ff0000720c */ /* 0x004fda0003f05270 */
[----:B------:R-:W-:Y:S05]  /*12d90*/  @!P0 BRA `(.L_x_3948) ;  /* 0x0000000400348947 */ /* 0x000fea0003800000 */
[----:B------:R-:W2:Y:S04]  /*12da0*/  LDL R4, [R1+0x4] ;  /* 0x0000040001047983 */ /* 0x000ea80000100800 */
[----:B------:R-:W2:Y:S04]  /*12db0*/  LDL R2, [R1+0x8] ;  /* 0x0000080001027983 */ /* 0x000ea80000100800 */
[----:B------:R-:W3:Y:S01]  /*12dc0*/  LDL R0, [R1+0x10] ;  /* 0x0000100001007983 */ /* 0x000ee20000100800 */
[----:B------:R-:W-:Y:S01]  /*12dd0*/  BSSY B1, `(.L_x_3949) ;  /* 0x0000006000017945 */ /* 0x000fe20003800000 */
[----:B------:R-:W-:Y:S01]  /*12de0*/  ISETP.NE.AND P1, PT, R3, RZ, PT ;  /* 0x000000ff0300720c */ /* 0x000fe20003f25270 */
[----:B--2---:R-:W-:Y:S01]  /*12df0*/  IMAD R2, R2, 0x8, R4 ;  /* 0x0000000802027824 */ /* 0x004fe200078e0204 */
[----:B---3--:R-:W-:-:S04]  /*12e00*/  SHF.L.U32 R0, R0, 0x1f, RZ ;  /* 0x0000001f00007819 */ /* 0x008fc800000006ff */
[----:B------:R-:W0:Y:S02]  /*12e10*/  SYNCS.PHASECHK.TRANS64.TRYWAIT P0, [R2+URZ+0x36860], R0 ;  /* 0x03686000020075a7 */ /* 0x000e24000800017f */
[----:B0-----:R-:W-:Y:S05]  /*12e20*/  @!P0 BRA `(.L_x_3950) ;  /* 0x0000002400048947 */ /* 0x001fea0003800000 */
.L_x_4014:
[----:B------:R-:W-:Y:S05]  /*12e30*/  BSYNC B1 ;  /* 0x0000000000017941 */ /* 0x000fea0003800000 */
.L_x_3949:
        /* <DEDUP_REMOVED lines=9> */
.L_x_3952:
[----:B------:R-:W-:Y:S05]  /*12ed0*/  BSYNC B1 ;  /* 0x0000000000017941 */ /* 0x000fea0003800000 */
.L_x_3951:
[----:B------:R-:W2:Y:S04]  /*12ee0*/  LDL R5, [R1+0x4] ;  /* 0x0000040001057983 */ /* 0x000ea80000100800 */
[----:B0-----:R-:W2:Y:S04]  /*12ef0*/  LDL R0, [R1+0x8] ;  /* 0x0000080001007983 */ /* 0x001ea80000100800 */
        /* <DEDUP_REMOVED lines=12> */
.L_x_3953:
        /* <DEDUP_REMOVED lines=16> */
.L_x_3954:
        /* <DEDUP_REMOVED lines=16> */
.L_x_3955:
        /* <DEDUP_REMOVED lines=11> */
.L_x_3948:
[----:B------:R-:W-:Y:S05]  /*13270*/  BSYNC B0 ;  /* 0x0000000000007941 */ /* 0x000fea0003800000 */
.L_x_3947:
[----:B------:R-:W2:Y:S04]  /*13280*/  LDL.LU R5, [R1+0x8] ;  /* 0x0000080001057983 */ /* 0x000ea80000300800 */
        /* <DEDUP_REMOVED lines=8> */
.L_x_3869:
[----:B------:R-:W-:Y:S05]  /*13310*/  BSYNC B7 ;  /* 0x0000000000077941 */ /* 0x000fea0003800000 */
.L_x_3867:
[----:B0-2---:R-:W2:Y:S02]  /*13320*/  LDL R0, [R1+0x58] ;  /* 0x0000580001007983 */ /* 0x005ea40000100800 */
[----:B--2---:R-:W-:-:S13]  /*13330*/  ISETP.NE.AND P0, PT, R0, RZ, PT ;  /* 0x000000ff0000720c */ /* 0x004fda0003f05270 */
[----:B------:R-:W-:Y:S05]  /*13340*/  @!P0 BRA `(.L_x_3956) ;  /* 0x0000000000288947 */ /* 0x000fea0003800000 */
[----:B------:R-:W-:Y:S05]  /*13350*/  WARPSYNC.ALL ;  /* 0x0000000000007948 */ /* 0x000fea0003800000 */
[----:B------:R-:W0:Y:S08]  /*13360*/  S2UR UR5, SR_CgaCtaId ;  /* 0x00000000000579c3 */ /* 0x000e300000008800 */
[----:B------:R-:W-:Y:S06]  /*13370*/  BAR.SYNC.DEFER_BLOCKING 0x5, 0x180 ;  /* 0x0146000000007b1d */ /* 0x000fec0000010000 */
[----:B------:R-:W-:-:S02]  /*13380*/  UMOV UR4, 0x400 ;  /* 0x0000040000047882 */ /* 0x000fc40000000000 */
[----:B0-----:R-:W-:-:S06]  /*13390*/  ULEA UR4, UR5, UR4, 0x18 ;  /* 0x0000000405047291 */ /* 0x001fcc000f8ec03f */
[----:B------:R-:W-:-:S05]  /*133a0*/  IMAD.U32 R0, RZ, RZ, UR4 ;  /* 0x00000004ff007e24 */ /* 0x000fca000f8e00ff */
[----:B------:R0:W2:Y:S04]  /*133b0*/  LDS.128 R16, [R0+0x368d0] ;  /* 0x0368d00000107984 */ /* 0x0000a80000000c00 */
[----:B------:R0:W-:Y:S01]  /*133c0*/  STL [R1+0x4], R0 ;  /* 0x0000040001007387 */ /* 0x0001e20000100800 */
[----:B------:R-:W-:Y:S06]  /*133d0*/  BAR.ARV 0x4, 0x180 ;  /* 0x0106000000007b1d */ /* 0x000fec0000002000 */
[----:B------:R-:W-:Y:S05]  /*133e0*/  BRA `(.L_x_3957) ;  /* 0x0000000800487947 */ /* 0x000fea0003800000 */
.L_x_3956:
[----:B------:R-:W1:Y:S01]  /*133f0*/  S2R R0, SR_TID.X ;  /* 0x0000000000007919 */ /* 0x000e620000002100 */
[----:B------:R-:W-:Y:S01]  /*13400*/  UMOV UR4, 0xffffffff ;  /* 0xffffffff00047882 */ /* 0x000fe20000000000 */
[----:B-1--4-:R-:W-:-:S04]  /*13410*/  LOP3.LUT R7, R0, 0x1f, RZ, 0xc0, !PT ;  /* 0x0000001f00077812 */ /* 0x012fc800078ec0ff */
[----:B------:R-:W-:Y:S01]  /*13420*/  ISETP.NE.AND P0, PT, R7, 0x1f, PT ;  /* 0x0000001f0700780c */ /* 0x000fe20003f05270 */
[----:B------:R-:W-:-:S12]  /*13430*/  BRA.DIV UR4, `(.L_x_3958) ;  /* 0x0000001e04947947 */ /* 0x000fd8000b800000 */
[----:B------:R-:W-:Y:S01]  /*13440*/  IMAD.IADD R5, R19, 0x1, R7 ;  /* 0x0000000113057824 */ /* 0x000fe200078e0207 */
[----:B------:R-:W-:-:S04]  /*13450*/  ULDC UR4, c[0x0][0xc3c] ;  /* 0x00030f0000047ab9 */ /* 0x000fc80000000800 */
[----:B------:R-:W-:-:S13]  /*13460*/  ISETP.GE.OR P1, PT, R5, UR4, !P0 ;  /* 0x0000000405007c0c */ /* 0x000fda000c726670 */
[----:B------:R-:W0:Y:S02]  /*13470*/  @!P1 LDC.64 R2, c[0x0][0xc80] ;  /* 0x00032000ff029b82 */ /* 0x000e240000000a00 */
[----:B0-----:R-:W-:-:S06]  /*13480*/  @!P1 IMAD.WIDE R2, R5, 0x4, R2 ;  /* 0x0000000405029825 */ /* 0x001fcc00078e0202 */
[----:B------:R0:W2:Y:S01]  /*13490*/  @!P1 LDG.E R3, desc[UR60][R2.64] ;  /* 0x0000003c02039981 */ /* 0x0000a2000c1e1900 */
[C---:B------:R-:W-:Y:S02]  /*134a0*/  ISETP.GE.U32.AND P2, PT, R7.reuse, 0x2, PT ;  /* 0x000000020700780c */ /* 0x040fe40003f46070 */
[C---:B------:R-:W-:Y:S01]  /*134b0*/  ISETP.GE.U32.AND P3, PT, R7.reuse, 0x4, PT ;  /* 0x000000040700780c */ /* 0x040fe20003f66070 */
[----:B------:R-:W-:Y:S01]  /*134c0*/  SHFL.IDX PT, R4, R16, 0x1, 0x1f ;  /* 0x00201f0010047f89 */ /* 0x000fe200000e0000 */
[C---:B------:R-:W-:Y:S02]  /*134d0*/  ISETP.GE.U32.AND P4, PT, R7.reuse, 0x8, PT ;  /* 0x000000080700780c */ /* 0x040fe40003f86070 */
[C---:B------:R-:W-:Y:S01]  /*134e0*/  ISETP.GE.U32.AND P5, PT, R7.reuse, 0x10, PT ;  /* 0x000000100700780c */ /* 0x040fe20003fa6070 */
[----:B0-----:R-:W-:Y:S02]  /*134f0*/  IMAD.MOV.U32 R2, RZ, RZ, RZ ;  /* 0x000000ffff027224 */ /* 0x001fe400078e00ff */
[----:B--2---:R-:W-:Y:S01]  /*13500*/  @!P1 IMAD.MOV.U32 R2, RZ, RZ, R3 ;  /* 0x000000ffff029224 */ /* 0x004fe200078e0003 */
[----:B------:R-:W-:-:S04]  /*13510*/  ISETP.NE.AND P1, PT, R7, RZ, PT ;  /* 0x000000ff0700720c */ /* 0x000fc80003f25270 */
        /* <DEDUP_REMOVED lines=14> */
[----:B------:R-:W-:Y:S02]  /*13600*/  IMAD.IADD R3, R3, 0x1, R0 ;  /* 0x0000000103037824 */ /* 0x000fe400078e0200 */
[----:B------:R0:W1:Y:S04]  /*13610*/  SHFL.IDX PT, R0, R16, RZ, 0x1f ;  /* 0x00001fff10007589 */ /* 0x00006800000e0000 */
[----:B------:R0:W2:Y:S02]  /*13620*/  SHFL.IDX PT, R6, R3, 0x1f, 0x1f ;  /* 0x03e01f0003067f89 */ /* 0x0000a400000e0000 */
.L_x_4024:
[----:B------:R-:W-:Y:S02]  /*13630*/  ULDC UR4, c[0x0][0xc38] ;  /* 0x00030e0000047ab9 */ /* 0x000fe40000000800 */
[----:B0-----:R-:W-:-:S04]  /*13640*/  IMAD.U32 R16, RZ, RZ, UR4 ;  /* 0x00000004ff107e24 */ /* 0x001fc8000f8e00ff */
[----:B--2---:R-:W-:-:S04]  /*13650*/  IMAD R6, R6, R16, RZ ;  /* 0x0000001006067224 */ /* 0x004fc800078e02ff */
[----:B------:R-:W-:-:S05]  /*13660*/  IMAD.IADD R4, R4, 0x1, R6 ;  /* 0x0000000104047824 */ /* 0x000fca00078e0206 */
[----:B-1----:R-:W-:-:S13]  /*13670*/  ISETP.GT.AND P6, PT, R4, R0, PT ;  /* 0x000000000400720c */ /* 0x002fda0003fc4270 */
[----:B------:R-:W-:Y:S05]  /*13680*/  @P6 BRA `(.L_x_3959) ;  /* 0x00000000009c6947 */ /* 0x000fea0003800000 */
.L_x_3964:
[----:B0-----:R-:W0:Y:S01]  /*13690*/  LDC R2, c[0x0][0xc3c] ;  /* 0x00030f00ff027b82 */ /* 0x001e220000000800 */
[----:B------:R-:W-:-:S05]  /*136a0*/  VIADD R19, R19, 0x1f ;  /* 0x0000001f13137836 */ /* 0x000fca0000000000 */
[----:B0-----:R-:W-:-:S13]  /*136b0*/  ISETP.GE.AND P6, PT, R19, R2, PT ;  /* 0x000000021300720c */ /* 0x001fda0003fc6270 */
[----:B------:R-:W-:Y:S05]  /*136c0*/  @P6 BRA `(.L_x_3960) ;  /* 0x0000000400446947 */ /* 0x000fea0003800000 */
[----:B------:R-:W0:Y:S01]  /*136d0*/  S2R R3, SR_TID.X ;  /* 0x0000000000037919 */ /* 0x000e220000002100 */
[----:B------:R-:W-:Y:S01]  /*136e0*/  BSSY B0, `(.L_x_3961) ;  /* 0x0000009000007945 */ /* 0x000fe20003800000 */
[----:B0-----:R-:W-:-:S05]  /*136f0*/  LOP3.LUT R3, R3, 0x1f, RZ, 0xc0, !PT ;  /* 0x0000001f03037812 */ /* 0x001fca00078ec0ff */
[----:B------:R-:W-:-:S05]  /*13700*/  IMAD.IADD R5, R19, 0x1, R3 ;  /* 0x0000000113057824 */ /* 0x000fca00078e0203 */
[----:B------:R-:W-:Y:S01]  /*13710*/  ISETP.GE.OR P6, PT, R5, R2, !P0 ;  /* 0x000000020500720c */ /* 0x000fe200047c6670 */
[----:B------:R-:W-:-:S12]  /*13720*/  IMAD.MOV.U32 R2, RZ, RZ, RZ ;  /* 0x000000ffff027224 */ /* 0x000fd800078e00ff */
[----:B------:R-:W-:Y:S05]  /*13730*/  @P6 BRA `(.L_x_3962) ;  /* 0x00000000000c6947 */ /* 0x000fea0003800000 */
[----:B------:R-:W0:Y:S02]  /*13740*/  LDC.64 R2, c[0x0][0xc80] ;  /* 0x00032000ff027b82 */ /* 0x000e240000000a00 */
[----:B0-----:R-:W-:-:S06]  /*13750*/  IMAD.WIDE R2, R5, 0x4, R2 ;  /* 0x0000000405027825 */ /* 0x001fcc00078e0202 */
[----:B------:R0:W5:Y:S02]  /*13760*/  LDG.E R2, desc[UR60][R2.64] ;  /* 0x0000003c02027981 */ /* 0x000164000c1e1900 */
.L_x_3962:
[----:B------:R-:W-:Y:S05]  /*13770*/  BSYNC B0 ;  /* 0x0000000000007941 */ /* 0x000fea0003800000 */
.L_x_3961:
        /* <DEDUP_REMOVED lines=17> */
[----:B------:R0:W1:Y:S02]  /*13890*/  SHFL.IDX PT, R6, R3, 0x1f, 0x1f ;  /* 0x03e01f0003067f89 */ /* 0x00006400000e0000 */
.L_x_4032:
[----:B------:R-:W-:Y:S02]  /*138a0*/  ULDC UR4, c[0x0][0xc38] ;  /* 0x00030e0000047ab9 */ /* 0x000fe40000000800 */
[----:B------:R-:W-:-:S04]  /*138b0*/  IMAD.U32 R16, RZ, RZ, UR4 ;  /* 0x00000004ff107e24 */ /* 0x000fc8000f8e00ff */
[----:B-1----:R-:W-:-:S04]  /*138c0*/  IMAD R6, R6, R16, RZ ;  /* 0x0000001006067224 */ /* 0x002fc800078e02ff */
[----:B------:R-:W-:-:S05]  /*138d0*/  IMAD.IADD R4, R6, 0x1, R4 ;  /* 0x0000000106047824 */ /* 0x000fca00078e0204 */
[----:B------:R-:W-:-:S13]  /*138e0*/  ISETP.GT.AND P6, PT, R4, R0, PT ;  /* 0x000000000400720c */ /* 0x000fda0003fc4270 */
[----:B------:R-:W-:Y:S05]  /*138f0*/  @!P6 BRA `(.L_x_3964) ;  /* 0xfffffffc0064e947 */ /* 0x000fea000383ffff */
.L_x_3959:
        /* <DEDUP_REMOVED lines=8> */
.L_x_4036:
[----:B------:R-:W-:Y:S01]  /*13980*/  ISETP.NE.AND P0, PT, R5, RZ, PT ;  /* 0x000000ff0500720c */ /* 0x000fe20003f05270 */
[----:B-1----:R-:W-:-:S12]  /*13990*/  IMAD.MOV.U32 R2, RZ, RZ, RZ ;  /* 0x000000ffff027224 */ /* 0x002fd800078e00ff */
[----:B------:R-:W-:Y:S05]  /*139a0*/  @!P0 BRA `(.L_x_3966) ;  /* 0x0000000000108947 */ /* 0x000fea0003800000 */
[----:B------:R-:W-:Y:S01]  /*139b0*/  UMOV UR4, 0xffffffff ;  /* 0xffffffff00047882 */ /* 0x000fe20000000000 */
[----:B------:R-:W-:Y:S02]  /*139c0*/  VIADD R12, R4, 0xffffffff ;  /* 0xffffffff040c7836 */ /* 0x000fe40000000000 */
[----:B------:R-:W-:Y:S05]  /*139d0*/  BRA.DIV UR4, `(.L_x_3967) ;  /* 0x0000002204847947 */ /* 0x000fea000b800000 */
[----:B------:R1:W3:Y:S02]  /*139e0*/  SHFL.IDX PT, R2, R3, R12, 0x1f ;  /* 0x00001f0c03027589 */ /* 0x0002e400000e0000 */
.L_x_3966:
[----:B--2---:R-:W-:Y:S01]  /*139f0*/  IABS R5, R17 ;  /* 0x0000001100057213 */ /* 0x004fe20000000000 */
[----:B---3--:R-:W-:Y:S02]  /*13a00*/  IMAD R16, R2, R16, R6 ;  /* 0x0000001002107224 */ /* 0x008fe400078e0206 */
[----:B------:R-:W-:Y:S01]  /*13a10*/  IMAD.IADD R19, R4, 0x1, R19 ;  /* 0x0000000104137824 */ /* 0x000fe200078e0213 */
[----:B------:R-:W2:Y:S01]  /*13a20*/  I2F.RP R2, R5 ;  /* 0x0000000500027306 */ /* 0x000ea20000209400 */
[----:B------:R-:W-:-:S07]  /*13a30*/  IMAD.IADD R0, R0, 0x1, -R16 ;  /* 0x0000000100007824 */ /* 0x000fce00078e0a10 */
[----:B--2---:R-:W2:Y:S02]  /*13a40*/  MUFU.RCP R2, R2 ;  /* 0x0000000200027308 */ /* 0x004ea40000001000 */
[----:B--2---:R-:W-:-:S06]  /*13a50*/  VIADD R2, R2, 0xffffffe ;  /* 0x0ffffffe02027836 */ /* 0x004fcc0000000000 */
[----:B01----:R-:W0:Y:S02]  /*13a60*/  F2I.FTZ.U32.TRUNC.NTZ R3, R2 ;  /* 0x0000000200037305 */ /* 0x003e24000021f000 */
[----:B0-----:R-:W-:-:S04]  /*13a70*/  IMAD.MOV R2, RZ, RZ, -R3 ;  /* 0x000000ffff027224 */ /* 0x001fc800078e0a03 */
[----:B------:R-:W-:Y:S02]  /*13a80*/  IMAD R6, R2, R5, RZ ;  /* 0x0000000502067224 */ /* 0x000fe400078e02ff */
[----:B------:R-:W-:-:S04]  /*13a90*/  IMAD.MOV.U32 R2, RZ, RZ, RZ ;  /* 0x000000ffff027224 */ /* 0x000fc800078e00ff */
[----:B------:R-:W-:Y:S01]  /*13aa0*/  IMAD.HI.U32 R2, R3, R6, R2 ;  /* 0x0000000603027227 */ /* 0x000fe200078e0002 */
[----:B------:R-:W-:Y:S02]  /*13ab0*/  IABS R6, R17 ;  /* 0x0000001100067213 */ /* 0x000fe40000000000 */
[----:B------:R-:W-:Y:S02]  /*13ac0*/  IABS R3, R0 ;  /* 0x0000000000037213 */ /* 0x000fe40000000000 */
[----:B------:R-:W-:-:S03]  /*13ad0*/  IADD3 R6, RZ, -R6, RZ ;  /* 0x80000006ff067210 */ /* 0x000fc60007ffe0ff */
        /* <DEDUP_REMOVED lines=16> */
.L_x_3960:
[----:B------:R-:W-:Y:S01]  /*13be0*/  UMOV UR4, URZ ;  /* 0x0000003f00047c82 */ /* 0x000fe20008000000 */
[----:B------:R-:W-:Y:S01]  /*13bf0*/  UMOV UR5, URZ ;  /* 0x0000003f00057c82 */ /* 0x000fe20008000000 */
[----:B------:R-:W-:Y:S01]  /*13c00*/  ULDC UR6, c[0x0][0xc3c] ;  /* 0x00030f0000067ab9 */ /* 0x000fe20000000800 */
[----:B------:R-:W-:Y:S01]  /*13c10*/  IMAD.MOV.U32 R16, RZ, RZ, R0 ;  /* 0x000000ffff107224 */ /* 0x000fe200078e0000 */
[----:B------:R-:W-:Y:S01]  /*13c20*/  MOV R19, UR6 ;  /* 0x0000000600137c02 */ /* 0x000fe20008000f00 */
[----:B------:R-:W-:Y:S02]  /*13c30*/  IMAD.U32 R17, RZ, RZ, UR4 ;  /* 0x00000004ff117e24 */ /* 0x000fe4000f8e00ff */
[----:B------:R-:W-:-:S07]  /*13c40*/  IMAD.U32 R18, RZ, RZ, UR5 ;  /* 0x00000005ff127e24 */ /* 0x000fce000f8e00ff */
.L_x_3968:
[----:B------:R3:W2:Y:S01]  /*13c50*/  LDL R3, [R1+0x4] ;  /* 0x0000040001037983 */ /* 0x0006a20000100800 */
[----:B------:R-:W0:Y:S01]  /*13c60*/  S2R R0, SR_TID.X ;  /* 0x0000000000007919 */ /* 0x000e220000002100 */
[----:B------:R-:W-:Y:S05]  /*13c70*/  WARPSYNC.ALL ;  /* 0x0000000000007948 */ /* 0x000fea0003800000 */
[----:B0-----:R-:W-:Y:S01]  /*13c80*/  LOP3.LUT R0, R0, 0x1f, RZ, 0xc0, !PT ;  /* 0x0000001f00007812 */ /* 0x001fe200078ec0ff */
        /* <DEDUP_REMOVED lines=8> */
.L_x_3957:
[----:B------:R-:W-:Y:S02]  /*13d10*/  ULDC UR4, c[0x0][0xc3c] ;  /* 0x00030f0000047ab9 */ /* 0x000fe40000000800 */
[----:B--2---:R-:W-:-:S13]  /*13d20*/  ISETP.GE.AND P0, PT, R19, UR4, PT ;  /* 0x0000000413007c0c */ /* 0x004fda000bf06270 */
[----:B------:R-:W-:Y:S05]  /*13d30*/  @!P0 BRA `(.L_x_3969) ;  /* 0xffffffa800788947 */ /* 0x000fea000383ffff */
[----:B------:R-:W-:Y:S05]  /*13d40*/  BSYNC B8 ;  /* 0x0000000000087941 */ /* 0x000fea0003800000 */
.L_x_3863:
[----:B0-----:R-:W2:Y:S01]  /*13d50*/  LDL.LU R0, [R1+0x50] ;  /* 0x0000500001007983 */ /* 0x001ea20000300800 */
[----:B------:R-:W-:Y:S01]  /*13d60*/  BSSY B0, `(.L_x_3970) ;  /* 0x000000b000007945 */ /* 0x000fe20003800000 */
[----:B------:R-:W0:Y:S01]  /*13d70*/  S2R R5, SR_CgaCtaId ;  /* 0x0000000000057919 */ /* 0x000e220000008800 */
[----:B--2---:R-:W-:-:S05]  /*13d80*/  VIADD R0, R0, 0x1 ;  /* 0x0000000100007836 */ /* 0x004fca0000000000 */
        /* <DEDUP_REMOVED lines=8> */
.L_x_4039:
[----:B------:R-:W-:Y:S05]  /*13e10*/  BSYNC B0 ;  /* 0x0000000000007941 */ /* 0x000fea0003800000 */
.L_x_3970:
[----:B------:R-:W-:-:S03]  /*13e20*/  UMOV UR4, 0xffffffff ;  /* 0xffffffff00047882 */ /* 0x000fc60000000000 */
[----:B------:R-:W-:Y:S05]  /*13e30*/  BRA.DIV UR4, `(.L_x_3972) ;  /* 0x0000001e04a87947 */ /* 0x000fea000b800000 */
[----:B------:R-:W2:Y:S02]  /*13e40*/  S2R R2, SR_TID.X ;  /* 0x0000000000027919 */ /* 0x000ea40000002100 */
[----:B--2---:R-:W-:-:S04]  /*13e50*/  SHF.R.U32.HI R2, RZ, 0x5, R2 ;  /* 0x00000005ff027819 */ /* 0x004fc80000011602 */
[----:B------:R-:W-:-:S05]  /*13e60*/  LOP3.LUT R2, R2, 0x3, RZ, 0xc0, !PT ;  /* 0x0000000302027812 */ /* 0x000fca00078ec0ff */
[----:B------:R2:W3:Y:S02]  /*13e70*/  SHFL.IDX PT, R14, R2, RZ, 0x1f ;  /* 0x00001fff020e7589 */ /* 0x0004e400000e0000 */
.L_x_4042:
[----:B---3--:R-:W-:Y:S01]  /*13e80*/  ISETP.NE.AND P0, PT, R14, RZ, PT ;  /* 0x000000ff0e00720c */ /* 0x008fe20003f05270 */
[----:B------:R-:W-:-:S12]  /*13e90*/  BSSY B0, `(.L_x_3973) ;  /* 0x0000027000007945 */ /* 0x000fd80003800000 */
[----:B------:R-:W-:Y:S05]  /*13ea0*/  @P0 BRA `(.L_x_3974) ;  /* 0x0000000000940947 */ /* 0x000fea0003800000 */
[----:B------:R-:W-:-:S03]  /*13eb0*/  UMOV UR4, 0xffffffff ;  /* 0xffffffff00047882 */ /* 0x000fc60000000000 */
[----:B------:R-:W-:Y:S05]  /*13ec0*/  BRA.DIV UR4, `(.L_x_3975) ;  /* 0x0000001e04b87947 */ /* 0x000fea000b800000 */
[----:B------:R-:W-:-:S13]  /*13ed0*/  ELECT P6, URZ, PT ;  /* 0x00000000003f782f */ /* 0x000fda00038c0000 */
.L_x_4045:
[----:B------:R-:W-:Y:S05]  /*13ee0*/  @!P6 BRA `(.L_x_3974) ;  /* 0x000000000084e947 */ /* 0x000fea0003800000 */
[----:B--2---:R-:W2:Y:S02]  /*13ef0*/  LDL.LU R2, [R1+0x5c] ;  /* 0x00005c0001027983 */ /* 0x004ea40000300800 */
[----:B--2---:R-:W-:-:S04]  /*13f00*/  LOP3.LUT R2, R2, 0x2, RZ, 0xfc, !PT ;  /* 0x0000000202027812 */ /* 0x004fc800078efcff */
[----:B------:R-:W-:-:S13]  /*13f10*/  ISETP.NE.AND P2, PT, R2, 0x3, PT ;  /* 0x000000030200780c */ /* 0x000fda0003f45270 */
[----:B------:R-:W-:Y:S05]  /*13f20*/  @!P2 BRA `(.L_x_3976) ;  /* 0x000000000004a947 */ /* 0x000fea0003800000 */
[----:B------:R-:W-:Y:S01]  /*13f30*/  BPT.TRAP 0x1 ;  /* 0x000000040000795c */ /* 0x000fe20000300000 */
.L_x_3976:
[----:B0-----:R-:W2:Y:S04]  /*13f40*/  LDL R3, [R1+0x8] ;  /* 0x0000080001037983 */ /* 0x001ea80000100800 */
[----:B-1--4-:R-:W3:Y:S01]  /*13f50*/  LDL.LU R7, [R1+0x10] ;  /* 0x0000100001077983 */ /* 0x012ee20000300800 */
        /* <DEDUP_REMOVED lines=12> */
.L_x_4046:
[----:B------:R-:W1:Y:S02]  /*14020*/  SYNCS.PHASECHK.TRANS64.TRYWAIT P0, [R7+URZ], R2 ;  /* 0x00000002070075a7 */ /* 0x000e64000800017f */
[----:B-1----:R-:W-:Y:S05]  /*14030*/  @!P0 BRA `(.L_x_3978) ;  /* 0x0000001c00908947 */ /* 0x002fea0003800000 */
.L_x_4047:
[----:B------:R-:W-:Y:S05]  /*14040*/  @!P2 BRA `(.L_x_3979) ;  /* 0x000000000004a947 */ /* 0x000fea0003800000 */
[----:B------:R-:W-:Y:S01]  /*14050*/  BPT.TRAP 0x1 ;  /* 0x000000040000795c */ /* 0x000fe20000300000 */
.L_x_3979:
[----:B------:R-:W2:Y:S01]  /*14060*/  LDL.LU R4, [R1+0x8] ;  /* 0x0000080001047983 */ /* 0x000ea20000300800 */
[----:B------:R-:W-:-:S04]  /*14070*/  VIADD R0, R0, 0x36860 ;  /* 0x0003686000007836 */ /* 0x000fc80000000000 */
[----:B--2---:R-:W-:-:S04]  /*14080*/  IMAD R4, R4, 0x8, R0 ;  /* 0x0000000804047824 */ /* 0x004fc800078e0200 */
[----:B------:R-:W2:Y:S02]  /*14090*/  SYNCS.PHASECHK.TRANS64.TRYWAIT P0, [R4+URZ], R5 ;  /* 0x00000005040075a7 */ /* 0x000ea4000800017f */
[----:B--2---:R-:W-:Y:S05]  /*140a0*/  @!P0 BRA `(.L_x_3980) ;  /* 0x0000001c00888947 */ /* 0x004fea0003800000 */
.L_x_4048:
[----:B------:R-:W-:-:S07]  /*140b0*/  IMAD R3, R3, 0x8, R0 ;  /* 0x0000000803037824 */ /* 0x000fce00078e0200 */
.L_x_3981:
[----:B---3--:R3:W4:Y:S02]  /*140c0*/  SYNCS.PHASECHK.TRANS64.TRYWAIT P0, [R3+URZ], R2 ;  /* 0x00000002030075a7 */ /* 0x008724000800017f */
[----:B----4-:R-:W-:Y:S05]  /*140d0*/  @!P0 NANOSLEEP.SYNCS 0x989680 ;  /* 0x009896800000895d */ /* 0x010fea0003900000 */
[----:B------:R-:W4:Y:S02]  /*140e0*/  @!P0 SYNCS.PHASECHK.TRANS64 P0, [R3+URZ], R2 ;  /* 0x00000002030085a7 */ /* 0x000f24000800007f */
[----:B----4-:R-:W-:Y:S05]  /*140f0*/  @!P0 BRA `(.L_x_3981) ;  /* 0xfffffffc00f08947 */ /* 0x010fea000383ffff */
.L_x_3974:
[----:B------:R-:W-:Y:S05]  /*14100*/  BSYNC B0 ;  /* 0x0000000000007941 */ /* 0x000fea0003800000 */
.L_x_3973:
[----:B------:R-:W-:Y:S05]  /*14110*/  EXIT ;  /* 0x000000000000794d */ /* 0x000fea0003800000 */
.L_x_3815:
[----:B0-----:R0:W1:Y:S02]  /*14120*/  SYNCS.PHASECHK.TRANS64.TRYWAIT P1, [R2+URZ+0x36800], R3 ;  /* 0x03680003020075a7 */ /* 0x001064000802017f */
[----:B-1----:R-:W-:Y:S05]  /*14130*/  @!P1 NANOSLEEP.SYNCS 0x989680 ;  /* 0x009896800000995d */ /* 0x002fea0003900000 */
[----:B------:R-:W1:Y:S02]  /*14140*/  @!P1 SYNCS.PHASECHK.TRANS64 P1, [R2+URZ+0x36800], R3 ;  /* 0x03680003020095a7 */ /* 0x000e64000802007f */
[----:B-1----:R-:W-:Y:S05]  /*14150*/  @!P1 BRA `(.L_x_3815) ;  /* 0xfffffffc00f09947 */ /* 0x002fea000383ffff */
[----:B------:R-:W-:Y:S05]  /*14160*/  BRA `(.L_x_3982) ;  /* 0xfffffed400507947 */ /* 0x000fea000383ffff */
.L_x_3819:
[----:B-1----:R1:W2:Y:S02]  /*14170*/  SYNCS.PHASECHK.TRANS64.TRYWAIT P2, [R0+URZ+0x36830], R3 ;  /* 0x03683003000075a7 */ /* 0x0022a4000804017f */
[----:B--2---:R-:W-:Y:S05]  /*14180*/  @!P2 NANOSLEEP.SYNCS 0x989680 ;  /* 0x009896800000a95d */ /* 0x004fea0003900000 */
[----:B------:R-:W2:Y:S02]  /*14190*/  @!P2 SYNCS.PHASECHK.TRANS64 P2, [R0+URZ+0x36830], R3 ;  /* 0x036830030000a5a7 */ /* 0x000ea4000804007f */
[----:B--2---:R-:W-:Y:S05]  /*141a0*/  @!P2 BRA `(.L_x_3819) ;  /* 0xfffffffc00f0a947 */ /* 0x004fea000383ffff */
[----:B------:R-:W-:Y:S05]  /*141b0*/  BRA `(.L_x_3818) ;  /* 0xfffffed400747947 */ /* 0x000fea000383ffff */
.L_x_3824:
[----:B-1----:R1:W2:Y:S02]  /*141c0*/  SYNCS.PHASECHK.TRANS64.TRYWAIT P2, [R12+URZ+0x36830], R9 ;  /* 0x036830090c0075a7 */ /* 0x0022a4000804017f */
[----:B--2---:R-:W-:Y:S05]  /*141d0*/  @!P2 NANOSLEEP.SYNCS 0x989680 ;  /* 0x009896800000a95d */ /* 0x004fea0003900000 */
[----:B------:R-:W2:Y:S02]  /*141e0*/  @!P2 SYNCS.PHASECHK.TRANS64 P2, [R12+URZ+0x36830], R9 ;  /* 0x036830090c00a5a7 */ /* 0x000ea4000804007f */
[----:B--2---:R-:W-:Y:S05]  /*141f0*/  @!P2 BRA `(.L_x_3824) ;  /* 0xfffffffc00f0a947 */ /* 0x004fea000383ffff */
[----:B------:R-:W-:Y:S05]  /*14200*/  BRA `(.L_x_3823) ;  /* 0xffffff2000587947 */ /* 0x000fea000383ffff */
.L_x_3828:
[----:B-1----:R1:W2:Y:S02]  /*14210*/  SYNCS.PHASECHK.TRANS64.TRYWAIT P2, [R14+URZ+0x36850], R7 ;  /* 0x036850070e0075a7 */ /* 0x0022a4000804017f */
[----:B--2---:R-:W-:Y:S05]  /*14220*/  @!P2 NANOSLEEP.SYNCS 0x989680 ;  /* 0x009896800000a95d */ /* 0x004fea0003900000 */
[----:B------:R-:W2:Y:S02]  /*14230*/  @!P2 SYNCS.PHASECHK.TRANS64 P2, [R14+URZ+0x36850], R7 ;  /* 0x036850070e00a5a7 */ /* 0x000ea4000804007f */
[----:B--2---:R-:W-:Y:S05]  /*14240*/  @!P2 BRA `(.L_x_3828) ;  /* 0xfffffffc00f0a947 */ /* 0x004fea000383ffff */
[----:B------:R-:W-:Y:S05]  /*14250*/  BRA `(.L_x_3827) ;  /* 0xffffff4400a47947 */ /* 0x000fea000383ffff */
.L_x_3833:
[----:B-1----:R1:W2:Y:S02]  /*14260*/  SYNCS.PHASECHK.TRANS64.TRYWAIT P0, [R13+URZ+0x36850], R0 ;  /* 0x036850000d0075a7 */ /* 0x0022a4000800017f */
[----:B--2---:R-:W-:Y:S05]  /*14270*/  @!P0 NANOSLEEP.SYNCS 0x989680 ;  /* 0x009896800000895d */ /* 0x004fea0003900000 */
[----:B------:R-:W2:Y:S02]  /*14280*/  @!P0 SYNCS.PHASECHK.TRANS64 P0, [R13+URZ+0x36850], R0 ;  /* 0x036850000d0085a7 */ /* 0x000ea4000800007f */
[----:B--2---:R-:W-:Y:S05]  /*14290*/  @!P0 BRA `(.L_x_3833) ;  /* 0xfffffffc00f08947 */ /* 0x004fea000383ffff */
[----:B------:R-:W-:Y:S05]  /*142a0*/  BRA `(.L_x_3832) ;  /* 0xffffff6800047947 */ /* 0x000fea000383ffff */
.L_x_3875:
[----:B------:R-:W1:Y:S01]  /*142b0*/  S2R R4, SR_TID.X ;  /* 0x0000000000047919 */ /* 0x000e620000002100 */
[----:B------:R-:W-:Y:S01]  /*142c0*/  BSSY B0, `(.L_x_3983) ;  /* 0x000000a000007945 */ /* 0x000fe20003800000 */
[----:B0-----:R-:W-:Y:S01]  /*142d0*/  MOV R12, RZ ;  /* 0x000000ff000c7202 */ /* 0x001fe20000000f00 */
[----:B------:R-:W-:Y:S02]  /*142e0*/  IMAD.MOV.U32 R11, RZ, RZ, 0x1f ;  /* 0x0000001fff0b7424 */ /* 0x000fe400078e00ff */
[----:B------:R-:W-:Y:S01]  /*142f0*/  IMAD.MOV.U32 R15, RZ, RZ, -0x1 ;  /* 0xffffffffff0f7424 */ /* 0x000fe200078e00ff */
[----:B-1----:R-:W-:-:S04]  /*14300*/  SHF.R.U32.HI R4, RZ, 0x5, R4 ;  /* 0x00000005ff047819 */ /* 0x002fc80000011604 */
[----:B------:R-:W-:-:S05]  /*14310*/  LOP3.LUT R4, R4, 0x3, RZ, 0xc0, !PT ;  /* 0x0000000304047812 */ /* 0x000fca00078ec0ff */
[----:B------:R-:W-:-:S07]  /*14320*/  IMAD.MOV.U32 R13, RZ, RZ, R4 ;  /* 0x000000ffff0d7224 */ /* 0x000fce00078e0004 */
[----:B------:R-:W-:Y:S05]  /*14330*/  WARPSYNC.COLLECTIVE R15, `(.L_x_3984) ;  /* 0x000000000f087348 */ /* 0x000fea0003c00000 */
[----:B------:R0:W1:Y:S02]  /*14340*/  SHFL.IDX P6, R14, R13, R12, R11 ;  /* 0x0000000c0d0e7389 */ /* 0x00006400000c000b */
[----:B01----:R-:W-:Y:S01]  /*14350*/  ENDCOLLECTIVE ;  /* 0x000000000000791b */ /* 0x003fe20003800000 */
.L_x_3984:
[----:B------:R-:W-:Y:S05]  /*14360*/  BSYNC B0 ;  /* 0x0000000000007941 */ /* 0x000fea0003800000 */
.L_x_3983:
[----:B------:R-:W-:Y:S05]  /*14370*/  BRA `(.L_x_3985) ;  /* 0xffffffac00d07947 */ /* 0x000fea000383ffff */
.L_x_3877:
[----:B------:R-:W-:Y:S01]  /*14380*/  BSSY B0, `(.L_x_3986) ;  /* 0x0000006000007945 */ /* 0x000fe20003800000 */
[----:B------:R-:W-:-:S07]  /*14390*/  IMAD.MOV.U32 R15, RZ, RZ, -0x1 ;  /* 0xffffffffff0f7424 */ /* 0x000fce00078e00ff */
[----:B012---:R-:W-:Y:S05]  /*143a0*/  WARPSYNC.COLLECTIVE R15, `(.L_x_3987) ;  /* 0x000000000f0c7348 */ /* 0x007fea0003c00000 */
[----:B------:R-:W-:Y:S02]  /*143b0*/  ELECT P6, UR62, PT ;  /* 0x00000000003e782f */ /* 0x000fe400038c0000 */
[----:B------:R-:W-:Y:S01]  /*143c0*/  MOV R14, UR62 ;  /* 0x0000003e000e7c02 */ /* 0x000fe20008000f00 */
[----:B012---:R-:W-:Y:S10]  /*143d0*/  ENDCOLLECTIVE ;  /* 0x000000000000791b */ /* 0x007ff40003800000 */
.L_x_3987:
[----:B------:R-:W-:Y:S05]  /*143e0*/  BSYNC B0 ;  /* 0x0000000000007941 */ /* 0x000fea0003800000 */
.L_x_3986:
[----:B------:R-:W-:Y:S05]  /*143f0*/  BRA `(.L_x_3988) ;  /* 0xffffffac00d47947 */ /* 0x000fea000383ffff */
.L_x_3879:
[----:B--2---:R2:W3:Y:S02]  /*14400*/  SYNCS.PHASECHK.TRANS64.TRYWAIT P0, [R0+URZ+0x36840], R2 ;  /* 0x03684002000075a7 */ /* 0x0044e4000800017f */
[----:B---3--:R-:W-:Y:S05]  /*14410*/  @!P0 NANOSLEEP.SYNCS 0x989680 ;  /* 0x009896800000895d */ /* 0x008fea0003900000 */
[----:B------:R-:W3:Y:S02]  /*14420*/  @!P0 SYNCS.PHASECHK.TRANS64 P0, [R0+URZ+0x36840], R2 ;  /* 0x03684002000085a7 */ /* 0x000ee4000800007f */
[----:B---3--:R-:W-:Y:S05]  /*14430*/  @!P0 BRA `(.L_x_3879) ;  /* 0xfffffffc00f08947 */ /* 0x008fea000383ffff */
[----:B------:R-:W-:Y:S05]  /*14440*/  BRA `(.L_x_3989) ;  /* 0xffffffb000407947 */ /* 0x000fea000383ffff */
.L_x_3883:
[----:B------:R0:W5:Y:S01]  /*14450*/  LDL.LU R8, [R1+0x3c] ;  /* 0x00003c0001087983 */ /* 0x0001620000300800 */
        /* <DEDUP_REMOVED lines=8> */
.L_x_3990:
[----:B------:R-:W-:Y:S02]  /*144e0*/  IMAD.MOV.U32 R13, RZ, RZ, R4 ;  /* 0x000000ffff0d7224 */ /* 0x000fe400078e0004 */
[----:B------:R-:W-:-:S07]  /*144f0*/  IMAD.MOV.U32 R6, RZ, RZ, R14 ;  /* 0x000000ffff067224 */ /* 0x000fce00078e000e */
[----:B------:R-:W-:Y:S05]  /*14500*/  WARPSYNC.COLLECTIVE R15, `(.L_x_3991) ;  /* 0x000000000f087348 */ /* 0x000fea0003c00000 */
[----:B------:R0:W1:Y:S02]  /*14510*/  SHFL.IDX P6, R14, R13, R12, R11 ;  /* 0x0000000c0d0e7389 */ /* 0x00006400000c000b */
[----:B01----:R-:W-:Y:S01]  /*14520*/  ENDCOLLECTIVE ;  /* 0x000000000000791b */ /* 0x003fe20003800000 */
.L_x_3991:
[----:B------:R-:W-:Y:S02]  /*14530*/  IMAD.MOV.U32 R13, RZ, RZ, R0 ;  /* 0x000000ffff0d7224 */ /* 0x000fe400078e0000 */
[----:B------:R-:W-:Y:S02]  /*14540*/  IMAD.MOV.U32 R12, RZ, RZ, 0x1 ;  /* 0x00000001ff0c7424 */ /* 0x000fe400078e00ff */
[----:B------:R-:W-:Y:S02]  /*14550*/  IMAD R3, R8, R7, RZ ;  /* 0x0000000708037224 */ /* 0x000fe400078e02ff */
[----:B------:R-:W0:Y:S01]  /*14560*/  S2R R8, SR_TID.X ;  /* 0x0000000000087919 */ /* 0x000e220000002100 */
[----:B------:R-:W-:-:S07]  /*14570*/  IMAD.MOV.U32 R7, RZ, RZ, R14 ;  /* 0x000000ffff077224 */ /* 0x000fce00078e000e */
[----:B0-----:R-:W-:Y:S05]  /*14580*/  WARPSYNC.COLLECTIVE R15, `(.L_x_3992) ;  /* 0x000000000f087348 */ /* 0x001fea0003c00000 */
[----:B------:R1:W2:Y:S02]  /*14590*/  SHFL.IDX P6, R14, R13, R12, R11 ;  /* 0x0000000c0d0e7389 */ /* 0x0002a400000c000b */
[----:B012---:R-:W-:Y:S01]  /*145a0*/  ENDCOLLECTIVE ;  /* 0x000000000000791b */ /* 0x007fe20003800000 */
.L_x_3992:
[----:B------:R-:W-:Y:S02]  /*145b0*/  IMAD.MOV.U32 R13, RZ, RZ, R4 ;  /* 0x000000ffff0d7224 */ /* 0x000fe400078e0004 */
[----:B------:R-:W-:-:S07]  /*145c0*/  IMAD.MOV.U32 R9, RZ, RZ, R14 ;  /* 0x000000ffff097224 */ /* 0x000fce00078e000e */
[----:B------:R-:W-:Y:S05]  /*145d0*/  WARPSYNC.COLLECTIVE R15, `(.L_x_3993) ;  /* 0x000000000f087348 */ /* 0x000fea0003c00000 */
[----:B------:R0:W1:Y:S02]  /*145e0*/  SHFL.IDX P6, R14, R13, R12, R11 ;  /* 0x0000000c0d0e7389 */ /* 0x00006400000c000b */
[----:B01----:R-:W-:Y:S01]  /*145f0*/  ENDCOLLECTIVE ;  /* 0x000000000000791b */ /* 0x003fe20003800000 */
.L_x_3993:
[----:B------:R-:W-:-:S04]  /*14600*/  LOP3.LUT R8, R8, 0x7f, RZ, 0xc0, !PT ;  /* 0x0000007f08087812 */ /* 0x000fc800078ec0ff */
[----:B------:R-:W-:-:S04]  /*14610*/  SHF.R.U32.HI R8, RZ, 0x3, R8 ;  /* 0x00000003ff087819 */ /* 0x000fc80000011608 */
[----:B------:R-:W-:Y:S01]  /*14620*/  IADD3 R2, R8, R17, RZ ;  /* 0x0000001108027210 */ /* 0x000fe20007ffe0ff */
[----:B------:R-:W-:-:S03]  /*14630*/  IMAD.SHL.U32 R17, R5, 0x8, RZ ;  /* 0x0000000805117824 */ /* 0x000fc600078e00ff */
[C---:B------:R-:W-:Y:S01]  /*14640*/  ISETP.GE.AND P3, PT, R2.reuse, R3, PT ;  /* 0x000000030200720c */ /* 0x040fe20003f66270 */
[----:B------:R-:W-:Y:S01]  /*14650*/  VIADD R5, R2, 0x10 ;  /* 0x0000001002057836 */ /* 0x000fe20000000000 */
[----:B------:R-:W-:Y:S01]  /*14660*/  LOP3.LUT R17, R17, 0x38, RZ, 0xc0, !PT ;  /* 0x0000003811117812 */ /* 0x000fe200078ec0ff */
[----:B------:R-:W-:Y:S02]  /*14670*/  IMAD.MOV.U32 R13, RZ, RZ, R0 ;  /* 0x000000ffff0d7224 */ /* 0x000fe400078e0000 */
[----:B------:R-:W-:-:S08]  /*14680*/  IMAD.MOV.U32 R12, RZ, RZ, 0x2 ;  /* 0x00000002ff0c7424 */ /* 0x000fd000078e00ff */
        /* <DEDUP_REMOVED lines=16> */
.L_x_3994:
[----:B------:R-:W-:Y:S01]  /*14790*/  @!P3 LEA R8, P5, R17, R5, 0x1 ;  /* 0x000000051108b211 */ /* 0x000fe200078a08ff */
[----:B------:R-:W-:-:S04]  /*147a0*/  IMAD.MOV.U32 R13, RZ, RZ, R4 ;  /* 0x000000ffff0d7224 */ /* 0x000fc800078e0004 */
[----:B------:R-:W-:Y:S02]  /*147b0*/  @!P3 IMAD.MOV.U32 R6, RZ, RZ, R8 ;  /* 0x000000ffff06b224 */ /* 0x000fe400078e0008 */
[----:B------:R-:W-:-:S05]  /*147c0*/  @!P3 IMAD.X R5, RZ, RZ, R9, P5 ;  /* 0x000000ffff05b224 */ /* 0x000fca00028e0609 */
[----:B------:R-:W-:Y:S01]  /*147d0*/  @!P3 MOV R7, R5 ;  /* 0x000000050007b202 */ /* 0x000fe20000000f00 */
[----:B------:R-:W-:-:S07]  /*147e0*/  IMAD.MOV.U32 R8, RZ, RZ, R14 ;  /* 0x000000ffff087224 */ /* 0x000fce00078e000e */
[----:B------:R-:W-:Y:S05]  /*147f0*/  WARPSYNC.COLLECTIVE R15, `(.L_x_3995) ;  /* 0x000000000f087348 */ /* 0x000fea0003c00000 */
[----:B------:R0:W1:Y:S02]  /*14800*/  SHFL.IDX P6, R14, R13, R12, R11 ;  /* 0x0000000c0d0e7389 */ /* 0x00006400000c000b */
[----:B01----:R-:W-:Y:S01]  /*14810*/  ENDCOLLECTIVE ;  /* 0x000000000000791b */ /* 0x003fe20003800000 */
.L_x_3995:
[----:B------:R-:W-:Y:S01]  /*14820*/  VIADD R5, R2, 0x20 ;  /* 0x0000002002057836 */ /* 0x000fe20000000000 */
[----:B------:R-:W-:Y:S01]  /*14830*/  @!PT LDS RZ, [RZ] ;  /* 0x00000000fffff984 */ /* 0x000fe20000000800 */
[----:B------:R-:W-:Y:S01]  /*14840*/  @!PT LDS RZ, [RZ] ;  /* 0x00000000fffff984 */ /* 0x000fe20000000800 */
[----:B------:R-:W-:Y:S01]  /*14850*/  @!PT LDS RZ, [RZ] ;  /* 0x00000000fffff984 */ /* 0x000fe20000000800 */
[----:B------:R0:W-:Y:S04]  /*14860*/  @!P3 LDGSTS.E.BYPASS.LTC128B.128 [R10+0x15c00], desc[UR60][R6.64], !P2 ;  /* 0x15c00000060abfae */ /* 0x0001e8000d101d7c */
[----:B------:R0:W-:Y:S04]  /*14870*/  @!P3 LDGSTS.E.BYPASS.LTC128B.128 [R10+0x19c00], desc[UR60][R6.64+0x80], !P1 ;  /* 0x19c00080060abfae */ /* 0x0001e8000c901d7c */
[----:B------:R0:W-:Y:S01]  /*14880*/  @!P3 LDGSTS.E.BYPASS.LTC128B.128 [R10+0x1dc00], desc[UR60][R6.64+0x100], !P0 ;  /* 0x1dc00100060abfae */ /* 0x0001e2000c101d7c */
[----:B------:R-:W-:Y:S01]  /*14890*/  ISETP.GE.AND P3, PT, R5, R3, PT ;  /* 0x000000030500720c */ /* 0x000fe20003f66270 */
[----:B------:R-:W-:Y:S01]  /*148a0*/  IMAD.MOV.U32 R12, RZ, RZ, 0x3 ;  /* 0x00000003ff0c7424 */ /* 0x000fe200078e00ff */
[----:B------:R-:W-:Y:S01]  /*148b0*/  MOV R13, R0 ;  /* 0x00000000000d7202 */ /* 0x000fe20000000f00 */
[----:B------:R-:W-:-:S10]  /*148c0*/  IMAD.MOV.U32 R5, RZ, RZ, R14 ;  /* 0x000000ffff057224 */ /* 0x000fd400078e000e */
[----:B0-----:R-:W-:Y:S05]  /*148d0*/  WARPSYNC.COLLECTIVE R15, `(.L_x_3996) ;  /* 0x000000000f087348 */ /* 0x001fea0003c00000 */
[----:B------:R1:W2:Y:S02]  /*148e0*/  SHFL.IDX P6, R14, R13, R12, R11 ;  /* 0x0000000c0d0e7389 */ /* 0x0002a400000c000b */
[----:B012---:R-:W-:Y:S01]  /*148f0*/  ENDCOLLECTIVE ;  /* 0x000000000000791b */ /* 0x007fe20003800000 */
.L_x_3996:
[----:B------:R-:W-:-:S05]  /*14900*/  @!P3 LEA R5, P4, R17, R5, 0x1 ;  /* 0x000000051105b211 */ /* 0x000fca00078808ff */
[----:B------:R-:W-:Y:S02]  /*14910*/  @!P3 IMAD.X R6, RZ, RZ, R8, P4 ;  /* 0x000000ffff06b224 */ /* 0x000fe400020e0608 */
[C---:B------:R-:W-:Y:S02]  /*14920*/  VIADD R8, R2.reuse, 0x60 ;  /* 0x0000006002087836 */ /* 0x040fe40000000000 */
        /* <DEDUP_REMOVED lines=15> */
.L_x_3997:
[----:B------:R-:W-:Y:S02]  /*14a20*/  IMAD.MOV.U32 R13, RZ, RZ, R0 ;  /* 0x000000ffff0d7224 */ /* 0x000fe400078e0000 */
[----:B------:R-:W-:Y:S02]  /*14a30*/  IMAD.MOV.U32 R12, RZ, RZ, 0x4 ;  /* 0x00000004ff0c7424 */ /* 0x000fe400078e00ff */
[----:B------:R-:W-:-:S07]  /*14a40*/  IMAD.MOV.U32 R5, RZ, RZ, R14 ;  /* 0x000000ffff057224 */ /* 0x000fce00078e000e */
[----:B------:R-:W-:Y:S05]  /*14a50*/  WARPSYNC.COLLECTIVE R15, `(.L_x_3998) ;  /* 0x000000000f087348 */ /* 0x000fea0003c00000 */
[----:B------:R0:W1:Y:S02]  /*14a60*/  SHFL.IDX P6, R14, R13, R12, R11 ;  /* 0x0000000c0d0e7389 */ /* 0x00006400000c000b */
[----:B01----:R-:W-:Y:S01]  /*14a70*/  ENDCOLLECTIVE ;  /* 0x000000000000791b */ /* 0x003fe20003800000 */
.L_x_3998:
        /* <DEDUP_REMOVED lines=17> */
.L_x_3999:
[----:B------:R-:W-:Y:S02]  /*14b90*/  IMAD.MOV.U32 R13, RZ, RZ, R0 ;  /* 0x000000ffff0d7224 */ /* 0x000fe400078e0000 */
[----:B------:R-:W-:Y:S02]  /*14ba0*/  IMAD.MOV.U32 R12, RZ, RZ, 0x5 ;  /* 0x00000005ff0c7424 */ /* 0x000fe400078e00ff */
[----:B------:R-:W-:-:S07]  /*14bb0*/  IMAD.MOV.U32 R5, RZ, RZ, R14 ;  /* 0x000000ffff057224 */ /* 0x000fce00078e000e */
[----:B------:R-:W-:Y:S05]  /*14bc0*/  WARPSYNC.COLLECTIVE R15, `(.L_x_4000) ;  /* 0x000000000f087348 */ /* 0x000fea0003c00000 */
[----:B------:R0:W1:Y:S02]  /*14bd0*/  SHFL.IDX P6, R14, R13, R12, R11 ;  /* 0x0000000c0d0e7389 */ /* 0x00006400000c000b */
[----:B01----:R-:W-:Y:S01]  /*14be0*/  ENDCOLLECTIVE ;  /* 0x000000000000791b */ /* 0x003fe20003800000 */
.L_x_4000:
        /* <DEDUP_REMOVED lines=17> */
.L_x_4001:
[----:B------:R-:W-:Y:S02]  /*14d00*/  IMAD.MOV.U32 R13, RZ, RZ, R0 ;  /* 0x000000ffff0d7224 */ /* 0x000fe400078e0000 */
[----:B------:R-:W-:Y:S01]  /*14d10*/  IMAD.MOV.U32 R12, RZ, RZ, 0x6 ;  /* 0x00000006ff0c7424 */ /* 0x000fe200078e00ff */
[----:B------:R-:W-:-:S07]  /*14d20*/  MOV R5, R14 ;  /* 0x0000000e00057202 */ /* 0x000fce0000000f00 */
[----:B------:R-:W-:Y:S05]  /*14d30*/  WARPSYNC.COLLECTIVE R15, `(.L_x_4002) ;  /* 0x000000000f087348 */ /* 0x000fea0003c00000 */
[----:B------:R0:W1:Y:S02]  /*14d40*/  SHFL.IDX P6, R14, R13, R12, R11 ;  /* 0x0000000c0d0e7389 */ /* 0x00006400000c000b */
[----:B01----:R-:W-:Y:S01]  /*14d50*/  ENDCOLLECTIVE ;  /* 0x000000000000791b */ /* 0x003fe20003800000 */
.L_x_4002:
[----:B------:R-:W-:-:S05]  /*14d60*/  @!P3 LEA R5, P4, R17, R5, 0x1 ;  /* 0x000000051105b211 */ /* 0x000fca00078808ff */
[----:B------:R-:W-:Y:S01]  /*14d70*/  @!P3 IMAD.X R6, RZ, RZ, R6, P4 ;  /* 0x000000ffff06b224 */ /* 0x000fe200020e0606 */
[----:B------:R-:W-:-:S03]  /*14d80*/  ISETP.GE.AND P4, PT, R8, R3, PT ;  /* 0x000000030800720c */ /* 0x000fc60003f86270 */
[----:B------:R-:W-:Y:S02]  /*14d90*/  @!P3 IMAD.MOV.U32 R7, RZ, RZ, R6 ;  /* 0x000000ffff07b224 */ /* 0x000fe400078e0006 */
[----:B------:R-:W-:Y:S02]  /*14da0*/  @!P3 IMAD.MOV.U32 R6, RZ, RZ, R5 ;  /* 0x000000ffff06b224 */ /* 0x000fe400078e0005 */
[----:B------:R-:W-:-:S03]  /*14db0*/  IMAD.MOV.U32 R13, RZ, RZ, R4 ;  /* 0x000000ffff0d7224 */ /* 0x000fc600078e0004 */
[----:B------:R-:W-:Y:S01]  /*14dc0*/  @!PT LDS RZ, [RZ] ;  /* 0x00000000fffff984 */ /* 0x000fe20000000800 */
[----:B------:R-:W-:Y:S01]  /*14dd0*/  @!PT LDS RZ, [RZ] ;  /* 0x00000000fffff984 */ /* 0x000fe20000000800 */
[----:B------:R-:W-:Y:S01]  /*14de0*/  @!PT LDS RZ, [RZ] ;  /* 0x00000000fffff984 */ /* 0x000fe20000000800 */
[----:B------:R-:W-:Y:S04]  /*14df0*/  @!P3 LDGSTS.E.BYPASS.LTC128B.128 [R10+0x17c00], desc[UR60][R6.64], !P2 ;  /* 0x17c00000060abfae */ /* 0x000fe8000d101d7c */
[----:B------:R-:W-:Y:S04]  /*14e00*/  @!P3 LDGSTS.E.BYPASS.LTC128B.128 [R10+0x1bc00], desc[UR60][R6.64+0x80], !P1 ;  /* 0x1bc00080060abfae */ /* 0x000fe8000c901d7c */
[----:B------:R0:W-:Y:S02]  /*14e10*/  @!P3 LDGSTS.E.BYPASS.LTC128B.128 [R10+0x1fc00], desc[UR60][R6.64+0x100], !P0 ;  /* 0x1fc00100060abfae */ /* 0x0001e4000c101d7c */
[----:B0-----:R-:W-:-:S07]  /*14e20*/  IMAD.MOV.U32 R6, RZ, RZ, R14 ;  /* 0x000000ffff067224 */ /* 0x001fce00078e000e */
[----:B------:R-:W-:Y:S05]  /*14e30*/  WARPSYNC.COLLECTIVE R15, `(.L_x_4003) ;  /* 0x000000000f087348 */ /* 0x000fea0003c00000 */
[----:B------:R0:W1:Y:S02]  /*14e40*/  SHFL.IDX P6, R14, R13, R12, R11 ;  /* 0x0000000c0d0e7389 */ /* 0x00006400000c000b */
[----:B01----:R-:W-:Y:S01]  /*14e50*/  ENDCOLLECTIVE ;  /* 0x000000000000791b */ /* 0x003fe20003800000 */
.L_x_4003:
[----:B------:R-:W-:Y:S02]  /*14e60*/  IMAD.MOV.U32 R13, RZ, RZ, R0 ;  /* 0x000000ffff0d7224 */ /* 0x000fe400078e0000 */
[----:B------:R-:W-:Y:S02]  /*14e70*/  IMAD.MOV.U32 R12, RZ, RZ, 0x7 ;  /* 0x00000007ff0c7424 */ /* 0x000fe400078e00ff */
[----:B------:R-:W-:-:S07]  /*14e80*/  IMAD.MOV.U32 R5, RZ, RZ, R14 ;  /* 0x000000ffff057224 */ /* 0x000fce00078e000e */
[----:B------:R-:W-:Y:S05]  /*14e90*/  WARPSYNC.COLLECTIVE R15, `(.L_x_4004) ;  /* 0x000000000f087348 */ /* 0x000fea0003c00000 */
[----:B------:R0:W1:Y:S02]  /*14ea0*/  SHFL.IDX P6, R14, R13, R12, R11 ;  /* 0x0000000c0d0e7389 */ /* 0x00006400000c000b */
[----:B01----:R-:W-:Y:S01]  /*14eb0*/  ENDCOLLECTIVE ;  /* 0x000000000000791b */ /* 0x003fe20003800000 */
.L_x_4004:
[----:B------:R-:W-:-:S05]  /*14ec0*/  @!P4 LEA R5, P3, R17, R5, 0x1 ;  /* 0x000000051105c211 */ /* 0x000fca00078608ff */
[----:B------:R-:W-:-:S05]  /*14ed0*/  @!P4 IMAD.X R6, RZ, RZ, R6, P3 ;  /* 0x000000ffff06c224 */ /* 0x000fca00018e0606 */
[----:B------:R-:W-:Y:S01]  /*14ee0*/  @!P4 MOV R7, R6 ;  /* 0x000000060007c202 */ /* 0x000fe20000000f00 */
        /* <DEDUP_REMOVED lines=11> */
.L_x_4005:
[----:B------:R-:W-:Y:S01]  /*14fa0*/  @!PT LDS RZ, [RZ] ;  /* 0x00000000fffff984 */ /* 0x000fe20000000800 */
[----:B------:R-:W-:Y:S01]  /*14fb0*/  @!PT LDS RZ, [RZ] ;  /* 0x00000000fffff984 */ /* 0x000fe20000000800 */
[----:B------:R-:W-:Y:S01]  /*14fc0*/  @!PT LDS RZ, [RZ] ;  /* 0x00000000fffff984 */ /* 0x000fe20000000800 */
[----:B------:R0:W-:Y:S01]  /*14fd0*/  @!P4 LDGSTS.E.BYPASS.LTC128B.128 [R10+0x20400], desc[UR60][R6.64+0x100], !P0 ;  /* 0x20400100060acfae */ /* 0x0001e2000c101d7c */
[----:B------:R-:W-:Y:S01]  /*14fe0*/  IMAD.MOV.U32 R4, RZ, RZ, R14 ;  /* 0x000000ffff047224 */ /* 0x000fe200078e000e */
[----:B------:R-:W-:Y:S06]  /*14ff0*/  BRA `(.L_x_4006) ;  /* 0xffffffb4000c7947 */ /* 0x000fec000383ffff */
.L_x_3888:
[----:B0-----:R-:W2:Y:S02]  /*15000*/  LDL R2, [R1+0x4] ;  /* 0x0000040001027983 */ /* 0x001ea40000100800 */
[----:B--2---:R0:W1:Y:S02]  /*15010*/  SYNCS.PHASECHK.TRANS64.TRYWAIT P0, [R2+URZ+0x36820], R0 ;  /* 0x03682000020075a7 */ /* 0x004064000800017f */
[----:B-1----:R-:W-:Y:S05]  /*15020*/  @!P0 NANOSLEEP.SYNCS 0x989680 ;  /* 0x009896800000895d */ /* 0x002fea0003900000 */
[----:B------:R-:W1:Y:S02]  /*15030*/  @!P0 SYNCS.PHASECHK.TRANS64 P0, [R2+URZ+0x36820], R0 ;  /* 0x03682000020085a7 */ /* 0x000e64000800007f */
[----:B-1----:R-:W-:Y:S05]  /*15040*/  @!P0 BRA `(.L_x_3888) ;  /* 0xfffffffc00ec8947 */ /* 0x002fea000383ffff */
[----:B------:R-:W-:Y:S05]  /*15050*/  BRA `(.L_x_4007) ;  /* 0xffffffb400907947 */ /* 0x000fea000383ffff */
.L_x_3897:
[----:B-1----:R1:W2:Y:S02]  /*15060*/  SYNCS.PHASECHK.TRANS64.TRYWAIT P0, [R3+URZ+0x36840], R2 ;  /* 0x03684002030075a7 */ /* 0x0022a4000800017f */
[----:B--2---:R-:W-:Y:S05]  /*15070*/  @!P0 NANOSLEEP.SYNCS 0x989680 ;  /* 0x009896800000895d */ /* 0x004fea0003900000 */
[----:B------:R-:W2:Y:S02]  /*15080*/  @!P0 SYNCS.PHASECHK.TRANS64 P0, [R3+URZ+0x36840], R2 ;  /* 0x03684002030085a7 */ /* 0x000ea4000800007f */
[----:B--2---:R-:W-:Y:S05]  /*15090*/  @!P0 BRA `(.L_x_3897) ;  /* 0xfffffffc00f08947 */ /* 0x004fea000383ffff */
[----:B------:R-:W-:Y:S05]  /*150a0*/  BRA `(.L_x_4008) ;  /* 0xffffffb8005c7947 */ /* 0x000fea000383ffff */
.L_x_3904:
[----:B0-----:R0:W1:Y:S02]  /*150b0*/  SYNCS.PHASECHK.TRANS64.TRYWAIT P0, [R3+URZ+0x60], R2 ;  /* 0x00006002030075a7 */ /* 0x001064000800017f */
[----:B-1----:R-:W-:Y:S05]  /*150c0*/  @!P0 NANOSLEEP.SYNCS 0x989680 ;  /* 0x009896800000895d */ /* 0x002fea0003900000 */
[----:B------:R-:W1:Y:S02]  /*150d0*/  @!P0 SYNCS.PHASECHK.TRANS64 P0, [R3+URZ+0x60], R2 ;  /* 0x00006002030085a7 */ /* 0x000e64000800007f */
[----:B-1----:R-:W-:Y:S05]  /*150e0*/  @!P0 BRA `(.L_x_3904) ;  /* 0xfffffffc00f08947 */ /* 0x002fea000383ffff */
[----:B------:R-:W-:Y:S05]  /*150f0*/  BRA `(.L_x_4009) ;  /* 0xffffffbc00787947 */ /* 0x000fea000383ffff */
.L_x_3914:
[----:B---3--:R3:W4:Y:S02]  /*15100*/  SYNCS.PHASECHK.TRANS64.TRYWAIT P0, [R3+URZ+0x36840], R2 ;  /* 0x03684002030075a7 */ /* 0x008724000800017f */
[----:B----4-:R-:W-:Y:S05]  /*15110*/  @!P0 NANOSLEEP.SYNCS 0x989680 ;  /* 0x009896800000895d */ /* 0x010fea0003900000 */
[----:B------:R-:W4:Y:S02]  /*15120*/  @!P0 SYNCS.PHASECHK.TRANS64 P0, [R3+URZ+0x36840], R2 ;  /* 0x03684002030085a7 */ /* 0x000f24000800007f */
[----:B----4-:R-:W-:Y:S05]  /*15130*/  @!P0 BRA `(.L_x_3914) ;  /* 0xfffffffc00f08947 */ /* 0x010fea000383ffff */
[----:B------:R-:W-:Y:S05]  /*15140*/  BRA `(.L_x_4010) ;  /* 0xffffffc400647947 */ /* 0x000fea000383ffff */
.L_x_3921:
[----:B--2---:R2:W3:Y:S02]  /*15150*/  SYNCS.PHASECHK.TRANS64.TRYWAIT P0, [R2+URZ+0x60], R3 ;  /* 0x00006003020075a7 */ /* 0x0044e4000800017f */
[----:B---3--:R-:W-:Y:S05]  /*15160*/  @!P0 NANOSLEEP.SYNCS 0x989680 ;  /* 0x009896800000895d */ /* 0x008fea0003900000 */
[----:B------:R-:W3:Y:S02]  /*15170*/  @!P0 SYNCS.PHASECHK.TRANS64 P0, [R2+URZ+0x60], R3 ;  /* 0x00006003020085a7 */ /* 0x000ee4000800007f */
[----:B---3--:R-:W-:Y:S05]  /*15180*/  @!P0 BRA `(.L_x_3921) ;  /* 0xfffffffc00f08947 */ /* 0x008fea000383ffff */
[----:B------:R-:W-:Y:S05]  /*15190*/  BRA `(.L_x_4011) ;  /* 0xffffffc800807947 */ /* 0x000fea000383ffff */
.L_x_3931:
[----:B----4-:R4:W0:Y:S02]  /*151a0*/  SYNCS.PHASECHK.TRANS64.TRYWAIT P0, [R2+URZ+0x36840], R3 ;  /* 0x03684003020075a7 */ /* 0x010824000800017f */
[----:B0-----:R-:W-:Y:S05]  /*151b0*/  @!P0 NANOSLEEP.SYNCS 0x989680 ;  /* 0x009896800000895d */ /* 0x001fea0003900000 */
[----:B------:R-:W0:Y:S02]  /*151c0*/  @!P0 SYNCS.PHASECHK.TRANS64 P0, [R2+URZ+0x36840], R3 ;  /* 0x03684003020085a7 */ /* 0x000e24000800007f */
[----:B0-----:R-:W-:Y:S05]  /*151d0*/  @!P0 BRA `(.L_x_3931) ;  /* 0xfffffffc00f08947 */ /* 0x001fea000383ffff */
[----:B------:R-:W-:Y:S05]  /*151e0*/  BRA `(.L_x_4012) ;  /* 0xffffffd000347947 */ /* 0x000fea000383ffff */
.L_x_3938:
[----:B--2---:R2:W3:Y:S02]  /*151f0*/  SYNCS.PHASECHK.TRANS64.TRYWAIT P0, [R2+URZ+0x60], R5 ;  /* 0x00006005020075a7 */ /* 0x0044e4000800017f */
[----:B---3--:R-:W-:Y:S05]  /*15200*/  @!P0 NANOSLEEP.SYNCS 0x989680 ;  /* 0x009896800000895d */ /* 0x008fea0003900000 */
[----:B------:R-:W3:Y:S02]  /*15210*/  @!P0 SYNCS.PHASECHK.TRANS64 P0, [R2+URZ+0x60], R5 ;  /* 0x00006005020085a7 */ /* 0x000ee4000800007f */
[----:B---3--:R-:W-:Y:S05]  /*15220*/  @!P0 BRA `(.L_x_3938) ;  /* 0xfffffffc00f08947 */ /* 0x008fea000383ffff */
[----:B------:R-:W-:Y:S05]  /*15230*/  BRA `(.L_x_4013) ;  /* 0xffffffd400507947 */ /* 0x000fea000383ffff */
.L_x_3950:
[----:B0-----:R0:W2:Y:S02]  /*15240*/  SYNCS.PHASECHK.TRANS64.TRYWAIT P0, [R2+URZ+0x36860], R0 ;  /* 0x03686000020075a7 */ /* 0x0010a4000800017f */
[----:B--2---:R-:W-:Y:S05]  /*15250*/  @!P0 NANOSLEEP.SYNCS 0x989680 ;  /* 0x009896800000895d */ /* 0x004fea0003900000 */
[----:B------:R-:W2:Y:S02]  /*15260*/  @!P0 SYNCS.PHASECHK.TRANS64 P0, [R2+URZ+0x36860], R0 ;  /* 0x03686000020085a7 */ /* 0x000ea4000800007f */
[----:B--2---:R-:W-:Y:S05]  /*15270*/  @!P0 BRA `(.L_x_3950) ;  /* 0xfffffffc00f08947 */ /* 0x004fea000383ffff */
[----:B------:R-:W-:Y:S05]  /*15280*/  BRA `(.L_x_4014) ;  /* 0xffffffd800e87947 */ /* 0x000fea000383ffff */
.L_x_3958:
[----:B------:R-:W-:Y:S01]  /*15290*/  BSSY B0, `(.L_x_4015) ;  /* 0x0000008000007945 */ /* 0x000fe20003800000 */
[----:B------:R-:W-:Y:S02]  /*152a0*/  IMAD.MOV.U32 R13, RZ, RZ, R16 ;  /* 0x000000ffff0d7224 */ /* 0x000fe400078e0010 */
[----:B------:R-:W-:Y:S02]  /*152b0*/  IMAD.MOV.U32 R12, RZ, RZ, RZ ;  /* 0x000000ffff0c7224 */ /* 0x000fe400078e00ff */
[----:B------:R-:W-:Y:S02]  /*152c0*/  IMAD.MOV.U32 R11, RZ, RZ, 0x1f ;  /* 0x0000001fff0b7424 */ /* 0x000fe400078e00ff */
[----:B------:R-:W-:-:S07]  /*152d0*/  IMAD.MOV.U32 R15, RZ, RZ, -0x1 ;  /* 0xffffffffff0f7424 */ /* 0x000fce00078e00ff */
[----:B-----5:R-:W-:Y:S05]  /*152e0*/  WARPSYNC.COLLECTIVE R15, `(.L_x_4016) ;  /* 0x000000000f087348 */ /* 0x020fea0003c00000 */
[----:B------:R0:W1:Y:S02]  /*152f0*/  SHFL.IDX P6, R14, R13, R12, R11 ;  /* 0x0000000c0d0e7389 */ /* 0x00006400000c000b */
[----:B01---5:R-:W-:Y:S01]  /*15300*/  ENDCOLLECTIVE ;  /* 0x000000000000791b */ /* 0x023fe20003800000 */
.L_x_4016:
[----:B------:R-:W-:Y:S05]  /*15310*/  BSYNC B0 ;  /* 0x0000000000007941 */ /* 0x000fea0003800000 */
.L_x_4015:
[----:B------:R-:W-:Y:S01]  /*15320*/  IMAD.MOV.U32 R13, RZ, RZ, R16 ;  /* 0x000000ffff0d7224 */ /* 0x000fe200078e0010 */
[----:B------:R-:W-:Y:S01]  /*15330*/  MOV R0, R14 ;  /* 0x0000000e00007202 */ /* 0x000fe20000000f00 */
[----:B------:R-:W-:Y:S02]  /*15340*/  IMAD.MOV.U32 R12, RZ, RZ, 0x1 ;  /* 0x00000001ff0c7424 */ /* 0x000fe400078e00ff */
[----:B------:R-:W-:Y:S02]  /*15350*/  IMAD.MOV.U32 R11, RZ, RZ, 0x1f ;  /* 0x0000001fff0b7424 */ /* 0x000fe400078e00ff */
[----:B------:R-:W-:Y:S02]  /*15360*/  IMAD.MOV.U32 R15, RZ, RZ, -0x1 ;  /* 0xffffffffff0f7424 */ /* 0x000fe400078e00ff */
[----:B------:R-:W-:-:S07]  /*15370*/  IMAD.IADD R5, R19, 0x1, R7 ;  /* 0x0000000113057824 */ /* 0x000fce00078e0207 */
[----:B------:R-:W-:Y:S05]  /*15380*/  WARPSYNC.COLLECTIVE R15, `(.L_x_4017) ;  /* 0x000000000f087348 */ /* 0x000fea0003c00000 */
[----:B------:R0:W1:Y:S02]  /*15390*/  SHFL.IDX P6, R14, R13, R12, R11 ;  /* 0x0000000c0d0e7389 */ /* 0x00006400000c000b */
[----:B01----:R-:W-:Y:S01]  /*153a0*/  ENDCOLLECTIVE ;  /* 0x000000000000791b */ /* 0x003fe20003800000 */
.L_x_4017:
[----:B------:R-:W-:Y:S02]  /*153b0*/  ULDC UR4, c[0x0][0xc3c] ;  /* 0x00030f0000047ab9 */ /* 0x000fe40000000800 */
        /* <DEDUP_REMOVED lines=17> */
.L_x_4018:
[----:B------:R-:W-:Y:S01]  /*154d0*/  IMAD.MOV.U32 R12, RZ, RZ, 0x2 ;  /* 0x00000002ff0c7424 */ /* 0x000fe200078e00ff */
[----:B------:R-:W-:-:S04]  /*154e0*/  MOV R3, R14 ;  /* 0x0000000e00037202 */ /* 0x000fc80000000f00 */
[----:B------:R-:W-:-:S05]  /*154f0*/  SEL R5, R3, RZ, P1 ;  /* 0x000000ff03057207 */ /* 0x000fca0000800000 */
[----:B------:R-:W-:-:S04]  /*15500*/  IMAD.IADD R3, R2, 0x1, R5 ;  /* 0x0000000102037824 */ /* 0x000fc800078e0205 */
[----:B------:R-:W-:-:S07]  /*15510*/  IMAD.MOV.U32 R13, RZ, RZ, R3 ;  /* 0x000000ffff0d7224 */ /* 0x000fce00078e0003 */
[----:B------:R-:W-:Y:S05]  /*15520*/  WARPSYNC.COLLECTIVE R15, `(.L_x_4019) ;  /* 0x000000000f087348 */ /* 0x000fea0003c00000 */
[----:B------:R0:W1:Y:S02]  /*15530*/  SHFL.UP P6, R14, R13, R12, R11 ;  /* 0x0400000c0d0e7389 */ /* 0x00006400000c000b */
[----:B01----:R-:W-:Y:S01]  /*15540*/  ENDCOLLECTIVE ;  /* 0x000000000000791b */ /* 0x003fe20003800000 */
.L_x_4019:
        /* <DEDUP_REMOVED lines=8> */
.L_x_4020:
        /* <DEDUP_REMOVED lines=8> */
.L_x_4021:
        /* <DEDUP_REMOVED lines=8> */
.L_x_4022:
        /* <DEDUP_REMOVED lines=9> */
.L_x_4023:
[----:B------:R-:W-:Y:S01]  /*15760*/  IMAD.MOV.U32 R6, RZ, RZ, R14 ;  /* 0x000000ffff067224 */ /* 0x000fe200078e000e */
[----:B------:R-:W-:Y:S06]  /*15770*/  BRA `(.L_x_4024) ;  /* 0xffffffdc00ac7947 */ /* 0x000fec000383ffff */
.L_x_3963:
[----:B------:R-:W-:Y:S01]  /*15780*/  BSSY B0, `(.L_x_4025) ;  /* 0x0000008000007945 */ /* 0x000fe20003800000 */
[----:B-----5:R-:W-:Y:S01]  /*15790*/  MOV R13, R2 ;  /* 0x00000002000d7202 */ /* 0x020fe20000000f00 */
[----:B------:R-:W-:Y:S02]  /*157a0*/  IMAD.MOV.U32 R12, RZ, RZ, 0x1 ;  /* 0x00000001ff0c7424 */ /* 0x000fe400078e00ff */
[----:B------:R-:W-:Y:S02]  /*157b0*/  IMAD.MOV.U32 R11, RZ, RZ, RZ ;  /* 0x000000ffff0b7224 */ /* 0x000fe400078e00ff */
[----:B------:R-:W-:-:S07]  /*157c0*/  IMAD.MOV.U32 R15, RZ, RZ, -0x1 ;  /* 0xffffffffff0f7424 */ /* 0x000fce00078e00ff */
[----:B0-----:R-:W-:Y:S05]  /*157d0*/  WARPSYNC.COLLECTIVE R15, `(.L_x_4026) ;  /* 0x000000000f087348 */ /* 0x001fea0003c00000 */
[----:B------:R1:W2:Y:S02]  /*157e0*/  SHFL.UP P6, R14, R13, R12, R11 ;  /* 0x0400000c0d0e7389 */ /* 0x0002a400000c000b */
[----:B012---:R-:W-:Y:S01]  /*157f0*/  ENDCOLLECTIVE ;  /* 0x000000000000791b */ /* 0x007fe20003800000 */
.L_x_4026:
[----:B------:R-:W-:Y:S05]  /*15800*/  BSYNC B0 ;  /* 0x0000000000007941 */ /* 0x000fea0003800000 */
.L_x_4025:
        /* <DEDUP_REMOVED lines=9> */
.L_x_4027:
        /* <DEDUP_REMOVED lines=8> */
.L_x_4028:
        /* <DEDUP_REMOVED lines=8> */
.L_x_4029:
        /* <DEDUP_REMOVED lines=8> */
.L_x_4030:
[----:B------:R-:W-:Y:S02]  /*15a20*/  IMAD.MOV.U32 R12, RZ, RZ, 0x1f ;  /* 0x0000001fff0c7424 */ /* 0x000fe400078e00ff */
        /* <DEDUP_REMOVED lines=8> */
.L_x_4031:
[----:B------:R-:W-:Y:S01]  /*15ab0*/  IMAD.MOV.U32 R6, RZ, RZ, R14 ;  /* 0x000000ffff067224 */ /* 0x000fe200078e000e */
[----:B------:R-:W-:Y:S06]  /*15ac0*/  BRA `(.L_x_4032) ;  /* 0xffffffdc00747947 */ /* 0x000fec000383ffff */
.L_x_3965:
[----:B------:R-:W-:Y:S01]  /*15ad0*/  BSSY B0, `(.L_x_4033) ;  /* 0x0000006000007945 */ /* 0x000fe20003800000 */
[----:B------:R-:W-:Y:S01]  /*15ae0*/  PLOP3.LUT P6, PT, P6, PT, PT, 0x8, 0x0 ;  /* 0x000000000000781c */ /* 0x000fe200037ce170 */
[----:B------:R-:W-:-:S12]  /*15af0*/  IMAD.MOV.U32 R15, RZ, RZ, -0x1 ;  /* 0xffffffffff0f7424 */ /* 0x000fd800078e00ff */
[----:B0----5:R-:W-:Y:S05]  /*15b00*/  WARPSYNC.COLLECTIVE R15, `(.L_x_4034) ;  /* 0x000000000f087348 */ /* 0x021fea0003c00000 */
[----:B------:R-:W-:Y:S01]  /*15b10*/  VOTE.ANY R14, PT, P6 ;  /* 0x00000000000e7806 */ /* 0x000fe200030e0100 */
[----:B0----5:R-:W-:Y:S06]  /*15b20*/  ENDCOLLECTIVE ;  /* 0x000000000000791b */ /* 0x021fec0003800000 */
.L_x_4034:
[----:B------:R-:W-:Y:S05]  /*15b30*/  BSYNC B0 ;  /* 0x0000000000007941 */ /* 0x000fea0003800000 */
.L_x_4033:
        /* <DEDUP_REMOVED lines=9> */
.L_x_4035:
[----:B------:R-:W-:Y:S01]  /*15bd0*/  MOV R17, R14 ;  /* 0x0000000e00117202 */ /* 0x000fe20000000f00 */
[----:B------:R-:W-:Y:S06]  /*15be0*/  BRA `(.L_x_4036) ;  /* 0xffffffdc00647947 */ /* 0x000fec000383ffff */
.L_x_3967:
[----:B------:R-:W-:Y:S01]  /*15bf0*/  BSSY B0, `(.L_x_4037) ;  /* 0x0000007000007945 */ /* 0x000fe20003800000 */
[----:B------:R-:W-:Y:S02]  /*15c00*/  IMAD.MOV.U32 R13, RZ, RZ, R3 ;  /* 0x000000ffff0d7224 */ /* 0x000fe400078e0003 */
[----:B------:R-:W-:Y:S02]  /*15c10*/  IMAD.MOV.U32 R11, RZ, RZ, 0x1f ;  /* 0x0000001fff0b7424 */ /* 0x000fe400078e00ff */
[----:B------:R-:W-:-:S07]  /*15c20*/  IMAD.MOV.U32 R15, RZ, RZ, -0x1 ;  /* 0xffffffffff0f7424 */ /* 0x000fce00078e00ff */
[----:B0-2--5:R-:W-:Y:S05]  /*15c30*/  WARPSYNC.COLLECTIVE R15, `(.L_x_4038) ;  /* 0x000000000f087348 */ /* 0x025fea0003c00000 */
[----:B------:R1:W3:Y:S02]  /*15c40*/  SHFL.IDX P6, R14, R13, R12, R11 ;  /* 0x0000000c0d0e7389 */ /* 0x0002e400000c000b */
[----:B0123-5:R-:W-:Y:S01]  /*15c50*/  ENDCOLLECTIVE ;  /* 0x000000000000791b */ /* 0x02ffe20003800000 */
.L_x_4038:
[----:B------:R-:W-:Y:S05]  /*15c60*/  BSYNC B0 ;  /* 0x0000000000007941 */ /* 0x000fea0003800000 */
.L_x_4037:
[----:B------:R-:W-:Y:S01]  /*15c70*/  IMAD.MOV.U32 R2, RZ, RZ, R14 ;  /* 0x000000ffff027224 */ /* 0x000fe200078e000e */
[----:B------:R-:W-:Y:S06]  /*15c80*/  BRA `(.L_x_3966) ;  /* 0xffffffdc00587947 */ /* 0x000fec000383ffff */
.L_x_3971:
[----:B0-----:R0:W2:Y:S02]  /*15c90*/  SYNCS.PHASECHK.TRANS64.TRYWAIT P0, [R0+URZ+0x36820], R3 ;  /* 0x03682003000075a7 */ /* 0x0010a4000800017f */
[----:B--2---:R-:W-:Y:S05]  /*15ca0*/  @!P0 NANOSLEEP.SYNCS 0x989680 ;  /* 0x009896800000895d */ /* 0x004fea0003900000 */
[----:B------:R-:W2:Y:S02]  /*15cb0*/  @!P0 SYNCS.PHASECHK.TRANS64 P0, [R0+URZ+0x36820], R3 ;  /* 0x03682003000085a7 */ /* 0x000ea4000800007f */
[----:B--2---:R-:W-:Y:S05]  /*15cc0*/  @!P0 BRA `(.L_x_3971) ;  /* 0xfffffffc00f08947 */ /* 0x004fea000383ffff */
[----:B------:R-:W-:Y:S05]  /*15cd0*/  BRA `(.L_x_4039) ;  /* 0xffffffe0004c7947 */ /* 0x000fea000383ffff */
.L_x_3972:
[----:B------:R-:W2:Y:S01]  /*15ce0*/  S2R R2, SR_TID.X ;  /* 0x0000000000027919 */ /* 0x000ea20000002100 */
[----:B------:R-:W-:Y:S01]  /*15cf0*/  BSSY B0, `(.L_x_4040) ;  /* 0x000000a000007945 */ /* 0x000fe20003800000 */
[----:B------:R-:W-:Y:S02]  /*15d00*/  IMAD.MOV.U32 R12, RZ, RZ, RZ ;  /* 0x000000ffff0c7224 */ /* 0x000fe400078e00ff */
[----:B------:R-:W-:Y:S02]  /*15d10*/  IMAD.MOV.U32 R11, RZ, RZ, 0x1f ;  /* 0x0000001fff0b7424 */ /* 0x000fe400078e00ff */
[----:B------:R-:W-:Y:S01]  /*15d20*/  IMAD.MOV.U32 R15, RZ, RZ, -0x1 ;  /* 0xffffffffff0f7424 */ /* 0x000fe200078e00ff */
[----:B--2---:R-:W-:-:S04]  /*15d30*/  SHF.R.U32.HI R2, RZ, 0x5, R2 ;  /* 0x00000005ff027819 */ /* 0x004fc80000011602 */
[----:B------:R-:W-:-:S05]  /*15d40*/  LOP3.LUT R2, R2, 0x3, RZ, 0xc0, !PT ;  /* 0x0000000302027812 */ /* 0x000fca00078ec0ff */
[----:B------:R-:W-:-:S07]  /*15d50*/  IMAD.MOV.U32 R13, RZ, RZ, R2 ;  /* 0x000000ffff0d7224 */ /* 0x000fce00078e0002 */
[----:B01--45:R-:W-:Y:S05]  /*15d60*/  WARPSYNC.COLLECTIVE R15, `(.L_x_4041) ;  /* 0x000000000f087348 */ /* 0x033fea0003c00000 */
[----:B------:R2:W3:Y:S02]  /*15d70*/  SHFL.IDX P6, R14, R13, R12, R11 ;  /* 0x0000000c0d0e7389 */ /* 0x0004e400000c000b */
[----:B012345:R-:W-:Y:S01]  /*15d80*/  ENDCOLLECTIVE ;  /* 0x000000000000791b */ /* 0x03ffe20003800000 */
.L_x_4041:
[----:B------:R-:W-:Y:S05]  /*15d90*/  BSYNC B0 ;  /* 0x0000000000007941 */ /* 0x000fea0003800000 */
.L_x_4040:
[----:B------:R-:W-:Y:S05]  /*15da0*/  BRA `(.L_x_4042) ;  /* 0xffffffe000347947 */ /* 0x000fea000383ffff */
.L_x_3975:
[----:B------:R-:W-:Y:S01]  /*15db0*/  BSSY B1, `(.L_x_4043) ;  /* 0x0000006000017945 */ /* 0x000fe20003800000 */
[----:B------:R-:W-:-:S07]  /*15dc0*/  IMAD.MOV.U32 R15, RZ, RZ, -0x1 ;  /* 0xffffffffff0f7424 */ /* 0x000fce00078e00ff */
[----:B012-45:R-:W-:Y:S05]  /*15dd0*/  WARPSYNC.COLLECTIVE R15, `(.L_x_4044) ;  /* 0x000000000f0c7348 */ /* 0x037fea0003c00000 */
[----:B------:R-:W-:Y:S02]  /*15de0*/  ELECT P6, UR62, PT ;  /* 0x00000000003e782f */ /* 0x000fe400038c0000 */
[----:B------:R-:W-:Y:S01]  /*15df0*/  MOV R14, UR62 ;  /* 0x0000003e000e7c02 */ /* 0x000fe20008000f00 */
[----:B012-45:R-:W-:Y:S10]  /*15e00*/  ENDCOLLECTIVE ;  /* 0x000000000000791b */ /* 0x037ff40003800000 */
.L_x_4044:
[----:B------:R-:W-:Y:S05]  /*15e10*/  BSYNC B1 ;  /* 0x0000000000017941 */ /* 0x000fea0003800000 */
.L_x_4043:
[----:B------:R-:W-:Y:S05]  /*15e20*/  BRA `(.L_x_4045) ;  /* 0xffffffe0002c7947 */ /* 0x000fea000383ffff */
.L_x_3977:
[----:B0-----:R0:W1:Y:S02]  /*15e30*/  SYNCS.PHASECHK.TRANS64.TRYWAIT P0, [R6+URZ], R5 ;  /* 0x00000005060075a7 */ /* 0x001064000800017f */
[----:B-1----:R-:W-:Y:S05]  /*15e40*/  @!P0 NANOSLEEP.SYNCS 0x989680 ;  /* 0x009896800000895d */ /* 0x002fea0003900000 */
[----:B------:R-:W1:Y:S02]  /*15e50*/  @!P0 SYNCS.PHASECHK.TRANS64 P0, [R6+URZ], R5 ;  /* 0x00000005060085a7 */ /* 0x000e64000800007f */
[----:B-1----:R-:W-:Y:S05]  /*15e60*/  @!P0 BRA `(.L_x_3977) ;  /* 0xfffffffc00f08947 */ /* 0x002fea000383ffff */
[----:B------:R-:W-:Y:S05]  /*15e70*/  BRA `(.L_x_4046) ;  /* 0xffffffe000687947 */ /* 0x000fea000383ffff */
.L_x_3978:
[----:B-1----:R1:W2:Y:S02]  /*15e80*/  SYNCS.PHASECHK.TRANS64.TRYWAIT P0, [R7+URZ], R2 ;  /* 0x00000002070075a7 */ /* 0x0022a4000800017f */
[----:B--2---:R-:W-:Y:S05]  /*15e90*/  @!P0 NANOSLEEP.SYNCS 0x989680 ;  /* 0x009896800000895d */ /* 0x004fea0003900000 */
[----:B------:R-:W2:Y:S02]  /*15ea0*/  @!P0 SYNCS.PHASECHK.TRANS64 P0, [R7+URZ], R2 ;  /* 0x00000002070085a7 */ /* 0x000ea4000800007f */
[----:B--2---:R-:W-:Y:S05]  /*15eb0*/  @!P0 BRA `(.L_x_3978) ;  /* 0xfffffffc00f08947 */ /* 0x004fea000383ffff */
[----:B------:R-:W-:Y:S05]  /*15ec0*/  BRA `(.L_x_4047) ;  /* 0xffffffe0005c7947 */ /* 0x000fea000383ffff */
.L_x_3980:
[----:B--2---:R2:W3:Y:S02]  /*15ed0*/  SYNCS.PHASECHK.TRANS64.TRYWAIT P0, [R4+URZ], R5 ;  /* 0x00000005040075a7 */ /* 0x0044e4000800017f */
[----:B---3--:R-:W-:Y:S05]  /*15ee0*/  @!P0 NANOSLEEP.SYNCS 0x989680 ;  /* 0x009896800000895d */ /* 0x008fea0003900000 */
[----:B------:R-:W3:Y:S02]  /*15ef0*/  @!P0 SYNCS.PHASECHK.TRANS64 P0, [R4+URZ], R5 ;  /* 0x00000005040085a7 */ /* 0x000ee4000800007f */
[----:B---3--:R-:W-:Y:S05]  /*15f00*/  @!P0 BRA `(.L_x_3980) ;  /* 0xfffffffc00f08947 */ /* 0x008fea000383ffff */
[----:B------:R-:W-:Y:S05]  /*15f10*/  BRA `(.L_x_4048) ;  /* 0xffffffe000647947 */ /* 0x000fea000383ffff */
.L_x_4049:
        /* <DEDUP_REMOVED lines=14> */
.L_x_15305:


//--------------------- .text._ZN7cutlass13device_kernelIN5flash11enable_sm90INS1_16FlashAttnFwdSm90INS1_25CollectiveMainloopFwdSm90ILi2EN4cute5tupleIJNS5_1CILi1EEES8_S8_EEENS6_IJNS7_ILi128EEENS7_ILi112EEENS7_ILi192EEEEEELi192ENS_6half_tEfNS_4arch4Sm90ELb0ELb0ELb1ELb1ELb0ELb1ELb0ELb1ELb1ELb1ELb0ELb0EEENS1_21CollectiveEpilogueFwdINS6_IJSA_SC_SB_EEES9_SE_SG_Li256ELb1ELb1ELb0ELb0EEENS1_36VarlenDynamicPersistentTileSchedulerILi128ELi112ELi256ELi128ELb0ELb1ELb1ELb0ELb1ELb1EEEEEEEEEvNT_6ParamsE --------------------------
	.section	.text._ZN7cutlass13device_kernelIN5flash11enable_sm90INS1_16FlashAttnFwdSm90INS1_25CollectiveMainloopFwdSm90ILi2EN4cute5tupleIJNS5_1CILi1EEES8_S8_EEENS6_IJNS7_ILi128EEENS7_ILi112EEENS7_ILi192EEEEEELi192ENS_6half_tEfNS_4arch4Sm90ELb0ELb0ELb1ELb1ELb0ELb1ELb0ELb1ELb1ELb1ELb0ELb0EEENS1_21CollectiveEpilogueFwdINS6_IJSA_SC_SB_EEES9_SE_SG_Li256ELb1ELb1ELb0ELb0EEENS1_36VarlenDynamicPersistentTileSchedulerILi128ELi112ELi256ELi128ELb0ELb1ELb1ELb0ELb1ELb1EEEEEEEEEvNT_6ParamsE,"ax",@progbits
	.align	128
.text._ZN7cutlass13device_kernelIN5flash11enable_sm90INS1_16FlashAttnFwdSm90INS1_25CollectiveMainloopFwdSm90ILi2EN4cute5tupleIJNS5_1CILi1EEES8_S8_EEENS6_IJNS7_ILi128EEENS7_ILi112EEENS7_ILi192EEEEEELi192ENS_6half_tEfNS_4arch4Sm90ELb0ELb0ELb1ELb1ELb0ELb1ELb0ELb1ELb1ELb1ELb0ELb0EEENS1_21CollectiveEpilogueFwdINS6_IJSA_SC_SB_EEES9_SE_SG_Li256ELb1ELb1ELb0ELb0EEENS1_36VarlenDynamicPersistentTileSchedulerILi128ELi112ELi256ELi128ELb0ELb1ELb1ELb0ELb1ELb1EEEEEEEEEvNT_6ParamsE:
        .type           _ZN7cutlass13device_kernelIN5flash11enable_sm90INS1_16FlashAttnFwdSm90INS1_25CollectiveMainloopFwdSm90ILi2EN4cute5tupleIJNS5_1CILi1EEES8_S8_EEENS6_IJNS7_ILi128EEENS7_ILi112EEENS7_ILi192EEEEEELi192ENS_6half_tEfNS_4arch4Sm90ELb0ELb0ELb1ELb1ELb0ELb1ELb0ELb1ELb1ELb1ELb0ELb0EEENS1_21CollectiveEpilogueFwdINS6_IJSA_SC_SB_EEES9_SE_SG_Li256ELb1ELb1ELb0ELb0EEENS1_36VarlenDynamicPersistentTileSchedulerILi128ELi112ELi256ELi128ELb0ELb1ELb1ELb0ELb1ELb1EEEEEEEEEvNT_6ParamsE,@function
        .size           _ZN7cutlass13device_kernelIN5flash11enable_sm90INS1_16FlashAttnFwdSm90INS1_25CollectiveMainloopFwdSm90ILi2EN4cute5tupleIJNS5_1CILi1EEES8_S8_EEENS6_IJNS7_ILi128EEENS7_ILi112EEENS7_ILi192EEEEEELi192ENS_6half_tEfNS_4arch4Sm90ELb0ELb0ELb1ELb1ELb0ELb1ELb0ELb1ELb1ELb1ELb0ELb0EEENS1_21CollectiveEpilogueFwdINS6_IJSA_SC_SB_EEES9_SE_SG_Li256ELb1ELb1ELb0ELb0EEENS1_36VarlenDynamicPersistentTileSchedulerILi128ELi112ELi256ELi128ELb0ELb1ELb1ELb0ELb1ELb1EEEEEEEEEvNT_6ParamsE,(.L_x_15306 - _ZN7cutlass13device_kernelIN5flash11enable_sm90INS1_16FlashAttnFwdSm90INS1_25CollectiveMainloopFwdSm90ILi2EN4cute5tupleIJNS5_1CILi1EEES8_S8_EEENS6_IJNS7_ILi128EEENS7_ILi112EEENS7_ILi192EEEEEELi192ENS_6half_tEfNS_4arch4Sm90ELb0ELb0ELb1ELb1ELb0ELb1ELb0ELb1ELb1ELb1ELb0ELb0EEENS1_21CollectiveEpilogueFwdINS6_IJSA_SC_SB_EEES9_SE_SG_Li256ELb1ELb1ELb0ELb0EEENS1_36VarlenDynamicPersistentTileSchedulerILi128ELi112ELi256ELi128ELb0ELb1ELb1ELb0ELb1ELb1EEEEEEEEEvNT_6ParamsE)
        .other          _ZN7cutlass13device_kernelIN5flash11enable_sm90INS1_16FlashAttnFwdSm90INS1_25CollectiveMainloopFwdSm90ILi2EN4cute5tupleIJNS5_1CILi1EEES8_S8_EEENS6_IJNS7_ILi128EEENS7_ILi112EEENS7_ILi192EEEEEELi192ENS_6half_tEfNS_4arch4Sm90ELb0ELb0ELb1ELb1ELb0ELb1ELb0ELb1ELb1ELb1ELb0ELb0EEENS1_21CollectiveEpilogueFwdINS6_IJSA_SC_SB_EEES9_SE_SG_Li256ELb1ELb1ELb0ELb0EEENS1_36VarlenDynamicPersistentTileSchedulerILi128ELi112ELi256ELi128ELb0ELb1ELb1ELb0ELb1ELb1EEEEEEEEEvNT_6ParamsE,@"STO_CUDA_ENTRY STV_DEFAULT"
_ZN7cutlass13device_kernelIN5flash11enable_sm90INS1_16FlashAttnFwdSm90INS1_25CollectiveMainloopFwdSm90ILi2EN4cute5tupleIJNS5_1CILi1EEES8_S8_EEENS6_IJNS7_ILi128EEENS7_ILi112EEENS7_ILi192EEEEEELi192ENS_6half_tEfNS_4arch4Sm90ELb0ELb0ELb1ELb1ELb0ELb1ELb0ELb1ELb1ELb1ELb0ELb0EEENS1_21CollectiveEpilogueFwdINS6_IJSA_SC_SB_EEES9_SE_SG_Li256ELb1ELb1ELb0ELb0EEENS1_36VarlenDynamicPersistentTileSchedulerILi128ELi112ELi256ELi128ELb0ELb1ELb1ELb0ELb1ELb1EEEEEEEEEvNT_6ParamsE:
[----:B------:R-:W0:Y:S02]  /*0000*/  LDC R1, c[0x0][0x28] ;  /* 0x00000a00ff017b82 */ /* 0x000e240000000800 */
[----:B0-----:R-:W-:Y:S01]  /*0010*/  VIADD R1, R1, 0xffffff60 ;  /* 0xffffff6001017836 */ /* 0x001fe20000000000 */
[----:B------:R-:W0:Y:S01]  /*0020*/  S2R R0, SR_TID.X ;  /* 0x0000000000007919 */ /* 0x000e220000002100 */
[----:B------:R-:W-:Y:S01]  /*0030*/  ELECT P0, URZ, PT ;  /* 0x00000000003f782f */ /* 0x000fe20003800000 */
[----:B------:R-:W-:Y:S01]  /*0040*/  BSSY B0, `(.L_x_4050) ;  /* 0x0000014000007945 */ /* 0x000fe20003800000 */
[--C-:B0-----:R-:W-:Y:S02]  /*0050*/  SHF.R.U32.HI R2, RZ, 0x5, R0.reuse ;  /* 0x00000005ff027819 */ /* 0x101fe40000011600 */
[----:B------:R-:W-:-:S03]  /*0060*/  SHF.R.U32.HI R4, RZ, 0x7, R0 ;  /* 0x00000007ff047819 */ /* 0x000fc60000011600 */
        /* <DEDUP_REMOVED lines=17> */
.L_x_4051:
[----:B------:R-:W-:Y:S05]  /*0180*/  BSYNC B0 ;  /* 0x0000000000007941 */ /* 0x000fea0003800000 */
.L_x_4050:
        /* <DEDUP_REMOVED lines=41> */
.L_x_4052:
        /* <DEDUP_REMOVED lines=22> */
.L_x_4053:
        /* <DEDUP_REMOVED lines=18> */
.L_x_4054:
        /* <DEDUP_REMOVED lines=22> */
.L_x_4055:
        /* <DEDUP_REMOVED lines=22> */
.L_x_4056:
[----:B0-----:R-:W-:Y:S01]  /*0960*/  UMOV UR4, 0x1 ;  /* 0x0000000100047882 */ /* 0x001fe20000000000 */
[----:B------:R-:W-:Y:S01]  /*0970*/  PLOP3.LUT P0, PT, PT, PT, UP0, 0x80, 0x0 ;  /* 0x000000000000781c */ /* 0x000fe20003f0f008 */
[----:B------:R-:W-:Y:S01]  /*0980*/  USEL UR4, UR4, 0x2, !UP0 ;  /* 0x0000000204047887 */ /* 0x000fe2000c000000 */
[----:B------:R-:W-:Y:S01]  /*0990*/  NOP ;  /* 0x0000000000007918 */ /* 0x000fe20000000000 */
[----:B------:R-:W-:Y:S01]  /*09a0*/  ULDC.64 UR60, c[0x0][0x208] ;  /* 0x00008200003c7ab9 */ /* 0x000fe20000000a00 */
[----:B------:R-:W-:Y:S03]  /*09b0*/  BSSY B9, `(.L_x_4057) ;  /* 0x0002649000097945 */ /* 0x000fe60003800000 */
[----:B------:R-:W-:-:S05]  /*09c0*/  IMAD.U32 R3, RZ, RZ, UR4 ;  /* 0x00000004ff037e24 */ /* 0x000fca000f8e00ff */
[----:B------:R0:W-:Y:S01]  /*09d0*/  STL [R1+0x94], R3 ;  /* 0x0000940301007387 */ /* 0x0001e20000100800 */
[----:B-12-4-:R-:W-:Y:S06]  /*09e0*/  BAR.SYNC.DEFER_BLOCKING 0x0 ;  /* 0x0000000000007b1d */ /* 0x016fec0000010000 */
[----:B------:R-:W-:Y:S05]  /*09f0*/  @!P0 BRA `(.L_x_4058) ;  /* 0x000001e400988947 */ /* 0x000fea0003800000 */
.L_x_4059:
        /* <DEDUP_REMOVED lines=15> */
[----:B0-----:R-:W2:Y:S01]  /*0af0*/  LDL R3, [R1+0x94] ;  /* 0x0000940001037983 */ /* 0x001ea20000100800 */
[----:B------:R-:W-:Y:S01]  /*0b00*/  IADD3 R18, R0, -0x80, RZ ;  /* 0xffffff8000127810 */ /* 0x000fe20007ffe0ff */
[----:B------:R-:W-:Y:S01]  /*0b10*/  IMAD.MOV.U32 R12, RZ, RZ, -0x2 ;  /* 0xfffffffeff0c7424 */ /* 0x000fe200078e00ff */
[----:B------:R-:W-:Y:S01]  /*0b20*/  R2UR UR4, R2 ;  /* 0x00000000020472ca */ /* 0x000fe200000e0000 */
[----:B------:R-:W-:Y:S01]  /*0b30*/  IMAD.MOV.U32 R226, RZ, RZ, RZ ;  /* 0x000000ffffe27224 */ /* 0x000fe200078e00ff */
[----:B------:R-:W-:Y:S01]  /*0b40*/  SHF.R.S32.HI R0, RZ, 0x1f, R18 ;  /* 0x0000001fff007819 */ /* 0x000fe20000011412 */
[----:B------:R-:W-:Y:S01]  /*0b50*/  IMAD.MOV.U32 R204, RZ, RZ, RZ ;  /* 0x000000ffffcc7224 */ /* 0x000fe200078e00ff */
[----:B------:R-:W-:Y:S01]  /*0b60*/  MOV R16, RZ ;  /* 0x000000ff00107202 */ /* 0x000fe20000000f00 */
[----:B------:R-:W-:Y:S01]  /*0b70*/  IMAD.MOV.U32 R216, RZ, RZ, RZ ;  /* 0x000000ffffd87224 */ /* 0x000fe200078e00ff */
[CC--:B------:R-:W-:Y:S01]  /*0b80*/  LEA.HI R4, R0.reuse, R18.reuse, RZ, 0x4 ;  /* 0x0000001200047211 */ /* 0x0c0fe200078f20ff */
[----:B------:R-:W-:Y:S01]  /*0b90*/  IMAD.MOV.U32 R214, RZ, RZ, RZ ;  /* 0x000000ffffd67224 */ /* 0x000fe200078e00ff */
[----:B------:R-:W-:-:S02]  /*0ba0*/  LEA.HI R10, R0, R18, RZ, 0x2 ;  /* 0x00000012000a7211 */ /* 0x000fc400078f10ff */
[----:B------:R-:W-:Y:S02]  /*0bb0*/  SHF.R.S32.HI R5, RZ, 0x4, R4 ;  /* 0x00000004ff057819 */ /* 0x000fe40000011404 */
[----:B------:R-:W-:Y:S01]  /*0bc0*/  LOP3.LUT R231, R10, 0xfffffffc, RZ, 0xc0, !PT ;  /* 0xfffffffc0ae77812 */ /* 0x000fe200078ec0ff */
[----:B------:R-:W-:Y:S01]  /*0bd0*/  UIADD3 UR4, UR4, 0x15400, URZ ;  /* 0x0001540004047890 */ /* 0x000fe2000fffe03f */
[C---:B------:R-:W-:Y:S02]  /*0be0*/  LEA.HI R6, R4.reuse, R5, RZ, 0x1 ;  /* 0x0000000504067211 */ /* 0x040fe400078f08ff */
[----:B------:R-:W-:Y:S01]  /*0bf0*/  LOP3.LUT R4, R4, 0x3fffff0, RZ, 0xc0, !PT ;  /* 0x03fffff004047812 */ /* 0x000fe200078ec0ff */
[----:B------:R-:W-:Y:S01]  /*0c00*/  IMAD.IADD R231, R18, 0x1, -R231 ;  /* 0x0000000112e77824 */ /* 0x000fe200078e0ae7 */
[----:B------:R-:W-:Y:S02]  /*0c10*/  LOP3.LUT R6, R6, 0x1ffffffe, RZ, 0xc0, !PT ;  /* 0x1ffffffe06067812 */ /* 0x000fe400078ec0ff */
[----:B------:R-:W-:Y:S01]  /*0c20*/  IADD3 R4, R18, -R4, RZ ;  /* 0x8000000412047210 */ /* 0x000fe20007ffe0ff */
[----:B------:R-:W-:Y:S01]  /*0c30*/  IMAD.SHL.U32 R22, R231, 0x4, RZ ;  /* 0x00000004e7167824 */ /* 0x000fe200078e00ff */
[----:B------:R-:W-:Y:S01]  /*0c40*/  SHF.R.S32.HI R17, RZ, 0x2, R10 ;  /* 0x00000002ff117819 */ /* 0x000fe2000001140a */
[----:B------:R-:W-:Y:S01]  /*0c50*/  IMAD.IADD R6, R5, 0x1, -R6 ;  /* 0x0000000105067824 */ /* 0x000fe200078e0a06 */
[----:B------:R-:W-:Y:S01]  /*0c60*/  LEA.HI R5, R0, R18, RZ, 0x5 ;  /* 0x0000001200057211 */ /* 0x000fe200078f28ff */
[C---:B------:R-:W-:Y:S01]  /*0c70*/  VIADD R208, R22.reuse, 0x40 ;  /* 0x0000004016d07836 */ /* 0x040fe20000000000 */
[----:B------:R-:W-:Y:S01]  /*0c80*/  SHF.R.S32.HI R10, RZ, 0x1f, R10 ;  /* 0x0000001fff0a7819 */ /* 0x000fe2000001140a */
[----:B------:R-:W-:Y:S01]  /*0c90*/  VIADD R227, R17, 0x40 ;  /* 0x0000004011e37836 */ /* 0x000fe20000000000 */
[----:B------:R-:W-:Y:S01]  /*0ca0*/  SHF.R.S32.HI R5, RZ, 0x5, R5 ;  /* 0x00000005ff057819 */ /* 0x000fe20000011405 */
[----:B------:R-:W-:Y:S01]  /*0cb0*/  VIADD R209, R22, 0x30 ;  /* 0x0000003016d17836 */ /* 0x000fe20000000000 */
[----:B------:R-:W-:Y:S01]  /*0cc0*/  LEA.HI R10, R10, R17, RZ, 0x3 ;  /* 0x000000110a0a7211 */ /* 0x000fe200078f18ff */
[----:B------:R-:W-:Y:S01]  /*0cd0*/  IMAD.SHL.U32 R205, R227, 0x40, RZ ;  /* 0x00000040e3cd7824 */ /* 0x000fe200078e00ff */
[----:B------:R-:W-:Y:S01]  /*0ce0*/  IADD3 R206, R22, 0x20, RZ ;  /* 0x0000002016ce7810 */ /* 0x000fe20007ffe0ff */
[C---:B------:R-:W-:Y:S01]  /*0cf0*/  IMAD R13, R5.reuse, 0x10, R4 ;  /* 0x00000010050d7824 */ /* 0x040fe200078e0204 */
[----:B------:R-:W-:Y:S01]  /*0d00*/  LOP3.LUT R10, R10, 0xfffffff8, RZ, 0xc0, !PT ;  /* 0xfffffff80a0a7812 */ /* 0x000fe200078ec0ff */
[----:B------:R-:W-:Y:S01]  /*0d10*/  IMAD.SHL.U32 R213, R5, 0x200, RZ ;  /* 0x0000020005d57824 */ /* 0x000fe200078e00ff */
[----:B------:R-:W-:Y:S01]  /*0d20*/  LOP3.LUT R205, R205, 0x1c0, RZ, 0xc0, !PT ;  /* 0x000001c0cdcd7812 */ /* 0x000fe200078ec0ff */
[C---:B------:R-:W-:Y:S01]  /*0d30*/  IMAD.IADD R11, R22.reuse, 0x1, R206 ;  /* 0x00000001160b7824 */ /* 0x040fe200078e02ce */
[----:B------:R-:W-:Y:S01]  /*0d40*/  LEA R14, R13, R6, 0x3 ;  /* 0x000000060d0e7211 */ /* 0x000fe200078e18ff */
[----:B------:R-:W-:Y:S01]  /*0d50*/  IMAD.IADD R218, R17, 0x1, -R10 ;  /* 0x0000000111da7824 */ /* 0x000fe200078e0a0a */
[----:B------:R-:W-:Y:S01]  /*0d60*/  SHF.R.U32.HI R20, RZ, 0x3, R205 ;  /* 0x00000003ff147819 */ /* 0x000fe200000116cd */
[C---:B------:R-:W-:Y:S01]  /*0d70*/  IMAD.IADD R6, R22.reuse, 0x1, R208 ;  /* 0x0000000116067824 */ /* 0x040fe200078e02d0 */
[C---:B------:R-:W-:Y:S01]  /*0d80*/  IADD3 R207, R22.reuse, 0x10, RZ ;  /* 0x0000001016cf7810 */ /* 0x040fe20007ffe0ff */
[----:B------:R-:W-:Y:S01]  /*0d90*/  VIADD R210, R22, 0x50 ;  /* 0x0000005016d27836 */ /* 0x000fe20000000000 */
[----:B------:R-:W-:Y:S01]  /*0da0*/  SHF.L.U32 R211, R218, 0x6, RZ ;  /* 0x00000006dad37819 */ /* 0x000fe200000006ff */
[----:B------:R-:W-:Y:S01]  /*0db0*/  IMAD.SHL.U32 R24, R208, 0x2, RZ ;  /* 0x00000002d0187824 */ /* 0x000fe200078e00ff */
[----:B------:R-:W-:Y:S01]  /*0dc0*/  SHF.R.S32.HI R13, RZ, 0x1f, R6 ;  /* 0x0000001fff0d7819 */ /* 0x000fe20000011406 */
[----:B------:R-:W-:Y:S01]  /*0dd0*/  IMAD.SHL.U32 R236, R207, 0x2, RZ ;  /* 0x00000002cfec7824 */ /* 0x000fe200078e00ff */
[----:B------:R-:W-:-:S02]  /*0de0*/  LOP3.LUT R211, R211, 0x1c0, RZ, 0xc0, !PT ;  /* 0x000001c0d3d37812 */ /* 0x000fc400078ec0ff */
[----:B------:R-:W-:Y:S02]  /*0df0*/  SHF.R.S32.HI R237, RZ, 0x1f, R206 ;  /* 0x0000001fffed7819 */ /* 0x000fe400000114ce */
[----:B------:R-:W-:Y:S02]  /*0e00*/  SHF.R.U32.HI R212, RZ, 0x3, R211 ;  /* 0x00000003ffd47819 */ /* 0x000fe400000116d3 */
[----:B------:R-:W-:Y:S02]  /*0e10*/  SHF.L.U64.HI R237, R206, 0x1, R237 ;  /* 0x00000001ceed7819 */ /* 0x000fe400000102ed */
[----:B--2---:R-:W-:Y:S02]  /*0e20*/  R2UR UR5, R3 ;  /* 0x00000000030572ca */ /* 0x004fe400000e0000 */
[CC--:B------:R-:W-:Y:S02]  /*0e30*/  LEA.HI R3, R0.reuse, R18.reuse, RZ, 0x7 ;  /* 0x0000001200037211 */ /* 0x0c0fe400078f38ff */
[----:B------:R-:W-:-:S02]  /*0e40*/  LEA.HI R0, R0, R18, RZ, 0x3 ;  /* 0x0000001200007211 */ /* 0x000fc400078f18ff */
[C---:B------:R-:W-:Y:S02]  /*0e50*/  LOP3.LUT R234, R3.reuse, 0xffffff80, RZ, 0xc0, !PT ;  /* 0xffffff8003ea7812 */ /* 0x040fe400078ec0ff */
[----:B------:R-:W-:Y:S02]  /*0e60*/  SHF.R.S32.HI R15, RZ, 0x7, R3 ;  /* 0x00000007ff0f7819 */ /* 0x000fe40000011403 */
[----:B------:R-:W-:Y:S01]  /*0e70*/  LOP3.LUT R221, R0, 0xfffffff8, RZ, 0xc0, !PT ;  /* 0xfffffff800dd7812 */ /* 0x000fe200078ec0ff */
[C---:B------:R-:W-:Y:S01]  /*0e80*/  IMAD.IADD R234, R18.reuse, 0x1, -R234 ;  /* 0x0000000112ea7824 */ /* 0x040fe200078e0aea */
[----:B------:R-:W-:Y:S01]  /*0e90*/  LEA.HI R3, R3, R15, RZ, 0x1 ;  /* 0x0000000f03037211 */ /* 0x000fe200078f08ff */
[----:B------:R-:W-:Y:S01]  /*0ea0*/  ULOP3.LUT UR5, UR5, 0x1, URZ, 0xfc, !UPT ;  /* 0x0000000105057892 */ /* 0x000fe2000f8efc3f */
[----:B------:R-:W-:Y:S01]  /*0eb0*/  IADD3 R221, R18, -R221, RZ ;  /* 0x800000dd12dd7210 */ /* 0x000fe20007ffe0ff */
[----:B------:R-:W-:Y:S01]  /*0ec0*/  IMAD.SHL.U32 R18, R231, 0x8, RZ ;  /* 0x00000008e7127824 */ /* 0x000fe200078e00ff */
[----:B------:R-:W-:-:S02]  /*0ed0*/  SHF.R.S32.HI R7, RZ, 0x1f, R234 ;  /* 0x0000001fff077819 */ /* 0x000fc400000114ea */
[----:B------:R-:W-:Y:S01]  /*0ee0*/  LOP3.LUT R3, R3, 0x3fffffe, RZ, 0xc0, !PT ;  /* 0x03fffffe03037812 */ /* 0x000fe200078ec0ff */
[----:B------:R-:W-:Y:S01]  /*0ef0*/  IMAD.SHL.U32 R217, R221, 0x8, RZ ;  /* 0x00000008ddd97824 */ /* 0x000fe200078e00ff */
[CC--:B------:R-:W-:Y:S02]  /*0f00*/  LEA.HI R8, R7.reuse, R234.reuse, RZ, 0x2 ;  /* 0x000000ea07087211 */ /* 0x0c0fe400078f10ff */
[----:B------:R-:W-:Y:S01]  /*0f10*/  LEA.HI R7, R7, R234, RZ, 0x5 ;  /* 0x000000ea07077211 */ /* 0x000fe200078f28ff */
[----:B------:R-:W-:Y:S01]  /*0f20*/  IMAD.IADD R3, R15, 0x1, -R3 ;  /* 0x000000010f037824 */ /* 0x000fe200078e0a03 */
[----:B------:R-:W-:Y:S01]  /*0f30*/  LOP3.LUT R9, R8, 0x7ffffffc, RZ, 0xc0, !PT ;  /* 0x7ffffffc08097812 */ /* 0x000fe200078ec0ff */
[C---:B------:R-:W-:Y:S01]  /*0f40*/  VIADD R219, R217.reuse, 0x40 ;  /* 0x00000040d9db7836 */ /* 0x040fe20000000000 */
[----:B------:R-:W-:Y:S02]  /*0f50*/  SHF.R.S32.HI R7, RZ, 0x5, R7 ;  /* 0x00000005ff077819 */ /* 0x000fe40000011407 */
[----:B------:R-:W-:Y:S01]  /*0f60*/  SHF.R.S32.HI R229, RZ, 0x3, R0 ;  /* 0x00000003ffe57819 */ /* 0x000fe20000011400 */
[----:B------:R-:W-:Y:S01]  /*0f70*/  IMAD.IADD R9, R234, 0x1, -R9 ;  /* 0x00000001ea097824 */ /* 0x000fe200078e0a09 */
[----:B------:R-:W-:Y:S01]  /*0f80*/  IADD3 R220, R217, 0x80, RZ ;  /* 0x00000080d9dc7810 */ /* 0x000fe20007ffe0ff */
[----:B------:R-:W-:Y:S01]  /*0f90*/  IMAD.U32 R0, RZ, RZ, UR4 ;  /* 0x00000004ff007e24 */ /* 0x000fe2000f8e00ff */
[----:B------:R-:W-:Y:S01]  /*0fa0*/  SHF.R.S32.HI R21, RZ, 0x1f, R219 ;  /* 0x0000001fff157819 */ /* 0x000fe200000114db */
[----:B------:R-:W-:Y:S01]  /*0fb0*/  IMAD R4, R9, R12, 0x70 ;  /* 0x0000007009047424 */ /* 0x000fe200078e020c */
[----:B------:R-:W-:Y:S01]  /*0fc0*/  SHF.R.S32.HI R9, RZ, 0x1f, R8 ;  /* 0x0000001fff097819 */ /* 0x000fe20000011408 */
[----:B------:R-:W-:Y:S01]  /*0fd0*/  IMAD.SHL.U32 R21, R206, 0x2, RZ ;  /* 0x00000002ce157824 */ /* 0x000fe200078e00ff */
[----:B------:R-:W-:-:S02]  /*0fe0*/  SHF.R.S32.HI R12, RZ, 0x1f, R11 ;  /* 0x0000001fff0c7819 */ /* 0x000fc4000001140b */
[----:B------:R0:W-:Y:S02]  /*0ff0*/  STL [R1+0x88], R4 ;  /* 0x0000880401007387 */ /* 0x0001e40000100800 */
[CC--:B------:R-:W-:Y:S02]  /*1000*/  LEA.HI R232, R12.reuse, R11.reuse, RZ, 0x3 ;  /* 0x0000000b0ce87211 */ /* 0x0c0fe400078f18ff */
[----:B------:R-:W-:Y:S02]  /*1010*/  LEA.HI R11, R12, R11, RZ, 0x6 ;  /* 0x0000000b0c0b7211 */ /* 0x000fe400078f30ff */
[----:B------:R-:W-:Y:S02]  /*1020*/  SHF.R.S32.HI R12, RZ, 0x1f, R209 ;  /* 0x0000001fff0c7819 */ /* 0x000fe400000114d1 */
[----:B------:R-:W-:Y:S02]  /*1030*/  SHF.L.U32 R11, R11, 0x7, RZ ;  /* 0x000000070b0b7819 */ /* 0x000fe400000006ff */
[----:B0-----:R-:W-:-:S02]  /*1040*/  SHF.R.S32.HI R4, RZ, 0x2, R8 ;  /* 0x00000002ff047819 */ /* 0x001fc40000011408 */
[----:B------:R-:W-:Y:S02]  /*1050*/  LEA.HI R8, R13, R6, RZ, 0x3 ;  /* 0x000000060d087211 */ /* 0x000fe400078f18ff */
[----:B------:R-:W-:Y:S02]  /*1060*/  LEA.HI R9, R9, R4, RZ, 0x3 ;  /* 0x0000000409097211 */ /* 0x000fe400078f18ff */
[----:B------:R-:W-:Y:S02]  /*1070*/  LEA.HI R13, R13, R6, RZ, 0x6 ;  /* 0x000000060d0d7211 */ /* 0x000fe400078f30ff */
[----:B------:R-:W-:Y:S02]  /*1080*/  LOP3.LUT R9, R9, 0xfffffff8, RZ, 0xc0, !PT ;  /* 0xfffffff809097812 */ /* 0x000fe400078ec0ff */
[----:B------:R-:W-:Y:S01]  /*1090*/  SHF.R.S32.HI R6, RZ, 0x1f, R227 ;  /* 0x0000001fff067819 */ /* 0x000fe200000114e3 */
[----:B------:R-:W-:Y:S01]  /*10a0*/  IMAD.SHL.U32 R13, R13, 0x80, RZ ;  /* 0x000000800d0d7824 */ /* 0x000fe200078e00ff */
[----:B------:R-:W-:Y:S01]  /*10b0*/  LOP3.LUT R5, R211, 0x38, R8, 0xf8, !PT ;  /* 0x00000038d3057812 */ /* 0x000fe200078ef808 */
[----:B------:R-:W-:Y:S01]  /*10c0*/  IMAD.IADD R4, R4, 0x1, -R9 ;  /* 0x0000000104047824 */ /* 0x000fe200078e0a09 */
[----:B------:R-:W-:-:S02]  /*10d0*/  LEA.HI R6, R6, R227, RZ, 0x3 ;  /* 0x000000e306067211 */ /* 0x000fc400078f18ff */
[----:B------:R-:W-:Y:S02]  /*10e0*/  LOP3.LUT R10, R205, 0x38, R8, 0xf8, !PT ;  /* 0x00000038cd0a7812 */ /* 0x000fe400078ef808 */
[----:B------:R-:W-:Y:S01]  /*10f0*/  LEA R4, R7, R4, 0x4 ;  /* 0x0000000407047211 */ /* 0x000fe200078e20ff */
[----:B------:R-:W-:Y:S01]  /*1100*/  IMAD.SHL.U32 R6, R6, 0x40, RZ ;  /* 0x0000004006067824 */ /* 0x000fe200078e00ff */
[----:B------:R-:W-:Y:S02]  /*1110*/  LOP3.LUT R7, R205, 0x38, R232, 0xf8, !PT ;  /* 0x00000038cd077812 */ /* 0x000fe400078ef8e8 */
[----:B------:R-:W-:Y:S01]  /*1120*/  LOP3.LUT R10, R10, R20, RZ, 0x3c, !PT ;  /* 0x000000140a0a7212 */ /* 0x000fe200078e3cff */
[----:B------:R-:W-:Y:S01]  /*1130*/  IMAD R15, R3, 0x40, R4 ;  /* 0x00000040030f7824 */ /* 0x000fe200078e0204 */
[----:B------:R-:W-:Y:S02]  /*1140*/  LOP3.LUT R3, R211, 0x38, R232, 0xf8, !PT ;  /* 0x00000038d3037812 */ /* 0x000fe400078ef8e8 */
[----:B------:R-:W-:-:S02]  /*1150*/  LOP3.LUT R4, R11, 0xffffe000, RZ, 0xc0, !PT ;  /* 0xffffe0000b047812 */ /* 0x000fc400078ec0ff */
[----:B------:R-:W-:Y:S01]  /*1160*/  LOP3.LUT R3, R3, R212, RZ, 0x3c, !PT ;  /* 0x000000d403037212 */ /* 0x000fe200078e3cff */
[----:B------:R-:W-:Y:S01]  /*1170*/  STL [R1+0x84], R15 ;  /* 0x0000840f01007387 */ /* 0x000fe20000100800 */
[----:B------:R-:W-:Y:S02]  /*1180*/  LOP3.LUT R9, R7, R20, RZ, 0x3c, !PT ;  /* 0x0000001407097212 */ /* 0x000fe400078e3cff */
[----:B------:R-:W-:Y:S02]  /*1190*/  LOP3.LUT R7, R5, R212, RZ, 0x3c, !PT ;  /* 0x000000d405077212 */ /* 0x000fe400078e3cff */
[----:B------:R-:W-:Y:S01]  /*11a0*/  IADD3 R5, R3, R4, R213 ;  /* 0x0000000403057210 */ /* 0x000fe20007ffe0d5 */
[----:B------:R-:W-:Y:S01]  /*11b0*/  IMAD.U32 R3, RZ, RZ, UR5 ;  /* 0x00000005ff037e24 */ /* 0x000fe2000f8e00ff */
[----:B------:R-:W-:Y:S02]  /*11c0*/  LOP3.LUT R215, R6, 0xfffffe00, RZ, 0xc0, !PT ;  /* 0xfffffe0006d77812 */ /* 0x000fe400078ec0ff */
[----:B------:R-:W-:-:S02]  /*11d0*/  LOP3.LUT R6, R13, 0xffffe000, RZ, 0xc0, !PT ;  /* 0xffffe0000d067812 */ /* 0x000fc400078ec0ff */
[----:B------:R0:W-:Y:S01]  /*11e0*/  STL [R1+0x14], R3 ;  /* 0x0000140301007387 */ /* 0x0001e20000100800 */
[----:B------:R-:W-:Y:S02]  /*11f0*/  SHF.R.S32.HI R13, RZ, 0x1f, R220 ;  /* 0x0000001fff0d7819 */ /* 0x000fe400000114dc */
[----:B------:R-:W-:Y:S01]  /*1200*/  SHF.L.U32 R13, R209, 0x1, RZ ;  /* 0x00000001d10d7819 */ /* 0x000fe200000006ff */
[----:B------:R1:W-:Y:S01]  /*1210*/  STL [R1+0x80], R0 ;  /* 0x0000800001007387 */ /* 0x0003e20000100800 */
[-C--:B------:R-:W-:Y:S02]  /*1220*/  IADD3 R7, R7, R6.reuse, R213 ;  /* 0x0000000607077210 */ /* 0x080fe40007ffe0d5 */
[----:B------:R-:W-:Y:S01]  /*1230*/  IADD3 R10, R10, R6, R215 ;  /* 0x000000060a0a7210 */ /* 0x000fe20007ffe0d7 */
[----:B------:R2:W-:Y:S01]  /*1240*/  STL [R1+0x50], R21 ;  /* 0x0000501501007387 */ /* 0x0005e20000100800 */
[----:B------:R-:W-:Y:S02]  /*1250*/  SHF.R.S32.HI R6, RZ, 0x1f, R207 ;  /* 0x0000001fff067819 */ /* 0x000fe400000114cf */
[----:B0-----:R-:W-:Y:S01]  /*1260*/  LEA.HI R3, R231, R231, RZ, 0x1 ;  /* 0x000000e7e7037211 */ /* 0x001fe200078f08ff */
[----:B------:R0:W-:Y:S01]  /*1270*/  STL [R1+0x58], R13 ;  /* 0x0000580d01007387 */ /* 0x0001e20000100800 */
[----:B------:R-:W-:-:S02]  /*1280*/  IADD3 R9, R9, R4, R215 ;  /* 0x0000000409097210 */ /* 0x000fc40007ffe0d7 */
[----:B-1----:R-:W-:Y:S01]  /*1290*/  LOP3.LUT R0, R3, 0x1ffffffe, RZ, 0xc0, !PT ;  /* 0x1ffffffe03007812 */ /* 0x002fe200078ec0ff */
[----:B------:R-:W-:Y:S01]  /*12a0*/  STL [R1+0x60], R24 ;  /* 0x0000601801007387 */ /* 0x000fe20000100800 */
[----:B------:R-:W-:Y:S01]  /*12b0*/  SHF.R.S32.HI R3, RZ, 0x1f, R217 ;  /* 0x0000001fff037819 */ /* 0x000fe200000114d9 */
[----:B--2---:R-:W-:Y:S01]  /*12c0*/  IMAD.SHL.U32 R21, R210, 0x2, RZ ;  /* 0x00000002d2157824 */ /* 0x004fe200078e00ff */
[----:B------:R-:W-:Y:S01]  /*12d0*/  SHF.R.S32.HI R3, RZ, 0x1f, R208 ;  /* 0x0000001fff037819 */ /* 0x000fe200000114d0 */
[----:B------:R-:W-:Y:S01]  /*12e0*/  IMAD.IADD R0, R231, 0x1, -R0 ;  /* 0x00000001e7007824 */ /* 0x000fe200078e0a00 */
[----:B------:R-:W-:Y:S01]  /*12f0*/  LOP3.LUT R4, R205, 0x38, R18, 0xf8, !PT ;  /* 0x00000038cd047812 */ /* 0x000fe200078ef812 */
[----:B0-----:R-:W-:Y:S01]  /*1300*/  IMAD.SHL.U32 R13, R14, 0x8, RZ ;  /* 0x000000080e0d7824 */ /* 0x001fe200078e00ff */
[----:B------:R-:W-:Y:S01]  /*1310*/  SHF.R.S32.HI R11, RZ, 0x1f, R210 ;  /* 0x0000001fff0b7819 */ /* 0x000fe200000114d2 */
[----:B------:R-:W-:Y:S01]  /*1320*/  STL [R1+0x68], R21 ;  /* 0x0000681501007387 */ /* 0x000fe20000100800 */
[----:B------:R-:W-:-:S02]  /*1330*/  SHF.L.U64.HI R235, R207, 0x1, R6 ;  /* 0x00000001cfeb7819 */ /* 0x000fc40000010206 */
[----:B------:R-:W-:Y:S01]  /*1340*/  SHF.L.U64.HI R12, R209, 0x1, R12 ;  /* 0x00000001d10c7819 */ /* 0x000fe2000001020c */
[----:B------:R-:W-:Y:S01]  /*1350*/  STL [R1+0x90], R13 ;  /* 0x0000900d01007387 */ /* 0x000fe20000100800 */
[----:B------:R-:W-:Y:S02]  /*1360*/  SHF.L.U64.HI R6, R208, 0x1, R3 ;  /* 0x00000001d0067819 */ /* 0x000fe40000010203 */
[----:B------:R-:W-:Y:S01]  /*1370*/  LOP3.LUT R4, R215, R4, R20, 0xf6, !PT ;  /* 0x00000004d7047212 */ /* 0x000fe200078ef614 */
[----:B------:R-:W-:Y:S01]  /*1380*/  STL [R1+0x54], R12 ;  /* 0x0000540c01007387 */ /* 0x000fe20000100800 */
[----:B------:R-:W-:Y:S02]  /*1390*/  SHF.L.U64.HI R3, R210, 0x1, R11 ;  /* 0x00000001d2037819 */ /* 0x000fe4000001020b */
[----:B------:R-:W-:Y:S01]  /*13a0*/  LEA R4, R4, UR4, 0x1 ;  /* 0x0000000404047c11 */ /* 0x000fe2000f8e08ff */
[----:B------:R-:W-:Y:S01]  /*13b0*/  STL [R1+0x5c], R6 ;  /* 0x00005c0601007387 */ /* 0x000fe20000100800 */
[----:B------:R-:W-:-:S02]  /*13c0*/  LEA R0, R0, R15, 0x3 ;  /* 0x0000000f00007211 */ /* 0x000fc400078e18ff */
[----:B------:R-:W-:Y:S01]  /*13d0*/  SHF.R.S32.HI R232, RZ, 0x3, R232 ;  /* 0x00000003ffe87819 */ /* 0x000fe200000114e8 */
[----:B------:R0:W-:Y:S01]  /*13e0*/  STL [R1+0x64], R3 ;  /* 0x0000640301007387 */ /* 0x0001e20000100800 */
[----:B------:R-:W-:-:S03]  /*13f0*/  SHF.R.S32.HI R233, RZ, 0x3, R8 ;  /* 0x00000003ffe97819 */ /* 0x000fc60000011408 */
[----:B------:R1:W-:Y:S01]  /*1400*/  STL [R1+0x78], R4 ;  /* 0x0000780401007387 */ /* 0x0003e20000100800 */
[----:B0-----:R-:W-:Y:S02]  /*1410*/  LEA R3, R5, UR4, 0x1 ;  /* 0x0000000405037c11 */ /* 0x001fe4000f8e08ff */
[----:B------:R-:W-:Y:S02]  /*1420*/  LEA R5, R9, UR4, 0x1 ;  /* 0x0000000409057c11 */ /* 0x000fe4000f8e08ff */
[----:B-1----:R-:W-:Y:S01]  /*1430*/  LEA R4, R7, UR4, 0x1 ;  /* 0x0000000407047c11 */ /* 0x002fe2000f8e08ff */
[----:B------:R0:W-:Y:S04]  /*1440*/  STL [R1+0x7c], R3 ;  /* 0x00007c0301007387 */ /* 0x0001e80000100800 */
[----:B------:R1:W-:Y:S04]  /*1450*/  STL [R1+0x70], R5 ;  /* 0x0000700501007387 */ /* 0x0003e80000100800 */
[----:B------:R1:W-:Y:S01]  /*1460*/  STL [R1+0x74], R4 ;  /* 0x0000740401007387 */ /* 0x0003e20000100800 */
[----:B0-----:R-:W-:-:S03]  /*1470*/  LEA R3, R10, UR4, 0x1 ;  /* 0x000000040a037c11 */ /* 0x001fc6000f8e08ff */
[----:B------:R1:W-:Y:S04]  /*1480*/  STL [R1+0x8c], R0 ;  /* 0x00008c0001007387 */ /* 0x0003e80000100800 */
[----:B------:R1:W-:Y:S02]  /*1490*/  STL [R1+0x6c], R3 ;  /* 0x00006c0301007387 */ /* 0x0003e40000100800 */
.L_x_4265:
[----:B01----:R-:W0:Y:S01]  /*14a0*/  LDC.64 R4, c[0x0][0xc88] ;  /* 0x00032200ff047b82 */ /* 0x003e220000000a00 */
[----:B------:R-:W-:Y:S01]  /*14b0*/  ULDC.64 UR4, c[0x0][0xa28] ;  /* 0x00028a0000047ab9 */ /* 0x000fe20000000a00 */
[----:B------:R-:W-:Y:S01]  /*14c0*/  ULDC.64 UR8, c[0x0][0xa18] ;  /* 0x0002860000087ab9 */ /* 0x000fe20000000a00 */
[----:B------:R-:W-:Y:S01]  /*14d0*/  ULDC.64 UR6, c[0x0][0xa08] ;  /* 0x0002820000067ab9 */ /* 0x000fe20000000a00 */
[----:B0-----:R-:W-:-:S05]  /*14e0*/  IMAD.WIDE R4, R139, 0x4, R4 ;  /* 0x000000048b047825 */ /* 0x001fca00078e0204 */
[----:B--2---:R-:W2:Y:S01]  /*14f0*/  LDG.E R225, desc[UR60][R4.64] ;  /* 0x0000003c04e17981 */ /* 0x004ea2000c1e1900 */
[----:B------:R-:W-:Y:S01]  /*1500*/  ISETP.NE.U32.AND P2, PT, RZ, UR4, PT ;  /* 0x00000004ff007c0c */ /* 0x000fe2000bf45070 */
[----:B---3--:R-:W-:Y:S01]  /*1510*/  IMAD.MOV.U32 R3, RZ, RZ, RZ ;  /* 0x000000ffff037224 */ /* 0x008fe200078e00ff */
[----:B------:R-:W-:Y:S01]  /*1520*/  ISETP.NE.U32.AND P1, PT, RZ, UR8, PT ;  /* 0x00000008ff007c0c */ /* 0x000fe2000bf25070 */
[----:B------:R-:W-:Y:S01]  /*1530*/  IMAD.MOV.U32 R29, RZ, RZ, RZ ;  /* 0x000000ffff1d7224 */ /* 0x000fe200078e00ff */
[----:B------:R-:W-:Y:S02]  /*1540*/  ISETP.NE.AND.EX P2, PT, RZ, UR5, PT, P2 ;  /* 0x00000005ff007c0c */ /* 0x000fe4000bf45320 */
[----:B------:R-:W-:Y:S02]  /*1550*/  ISETP.NE.AND.EX P1, PT, RZ, UR9, PT, P1 ;  /* 0x00000009ff007c0c */ /* 0x000fe4000bf25310 */
[----:B------:R-:W-:-:S04]  /*1560*/  ISETP.NE.U32.AND P0, PT, RZ, UR6, PT ;  /* 0x00000006ff007c0c */ /* 0x000fc8000bf05070 */
[----:B------:R-:W-:Y:S02]  /*1570*/  ISETP.NE.AND.EX P0, PT, RZ, UR7, PT, P0 ;  /* 0x00000007ff007c0c */ /* 0x000fe4000bf05300 */
[----:B--2---:R-:W-:Y:S01]  /*1580*/  SHF.R.S32.HI R230, RZ, 0x1f, R225 ;  /* 0x0000001fffe67819 */ /* 0x004fe200000114e1 */
[C---:B------:R-:W-:Y:S02]  /*1590*/  IMAD.SHL.U32 R223, R225.reuse, 0x4, RZ ;  /* 0x00000004e1df7824 */ /* 0x040fe400078e00ff */
[C---:B------:R-:W-:Y:S02]  /*15a0*/  @P2 LEA R4, P3, R225.reuse, UR4, 0x2 ;  /* 0x00000004e1042c11 */ /* 0x040fe4000f8610ff */
[C-C-:B------:R-:W-:Y:S02]  /*15b0*/  SHF.L.U64.HI R224, R225.reuse, 0x2, R230.reuse ;  /* 0x00000002e1e07819 */ /* 0x140fe400000102e6 */
[----:B------:R-:W-:Y:S01]  /*15c0*/  @P2 LEA.HI.X R5, R225, UR5, R230, 0x2, P3 ;  /* 0x00000005e1052c11 */ /* 0x000fe200098f14e6 */
[----:B------:R-:W-:Y:S01]  /*15d0*/  ULDC UR4, c[0x0][0x288] ;  /* 0x0000a20000047ab9 */ /* 0x000fe20000000800 */
[----:B------:R-:W-:-:S03]  /*15e0*/  IADD3 R8, P4, R223, UR6, RZ ;  /* 0x00000006df087c10 */ /* 0x000fc6000ff9e0ff */
[----:B------:R0:W5:Y:S01]  /*15f0*/  @P2 LDG.E R3, desc[UR60][R4.64] ;  /* 0x0000003c04032981 */ /* 0x000162000c1e1900 */
[----:B------:R-:W-:Y:S02]  /*1600*/  @P1 IADD3 R6, P2, R223, UR8, RZ ;  /* 0x00000008df061c10 */ /* 0x000fe4000ff5e0ff */
[----:B------:R-:W-:Y:S01]  /*1610*/  MOV R153, UR4 ;  /* 0x0000000400997c02 */ /* 0x000fe20008000f00 */
[----:B------:R-:W-:Y:S01]  /*1620*/  ULDC.64 UR4, c[0x0][0x418] ;  /* 0x0001060000047ab9 */ /* 0x000fe20000000a00 */
[C---:B------:R-:W-:Y:S02]  /*1630*/  IADD3.X R9, R224.reuse, UR7, RZ, P4, !PT ;  /* 0x00000007e0097c10 */ /* 0x040fe4000a7fe4ff */
[----:B------:R-:W-:Y:S01]  /*1640*/  @P1 IADD3.X R7, R224, UR9, RZ, P2, !PT ;  /* 0x00000009e0071c10 */ /* 0x000fe200097fe4ff */
[----:B------:R-:W-:Y:S02]  /*1650*/  UISETP.NE.U32.AND UP0, UPT, UR4, URZ, UPT ;  /* 0x0000003f0400728c */ /* 0x000fe4000bf05070 */
[----:B------:R0:W5:Y:S01]  /*1660*/  @P0 LDG.E R29, desc[UR60][R8.64] ;  /* 0x0000003c081d0981 */ /* 0x000162000c1e1900 */
[----:B------:R-:W-:Y:S01]  /*1670*/  ULDC UR4, c[0x0][0x424] ;  /* 0x0001090000047ab9 */ /* 0x000fe20000000800 */
[----:B------:R-:W-:-:S02]  /*1680*/  ULDC.64 UR8, c[0x0][0xa20] ;  /* 0x0002880000087ab9 */ /* 0x000fc40000000a00 */
[----:B------:R0:W5:Y:S01]  /*1690*/  @P1 LDG.E R153, desc[UR60][R6.64] ;  /* 0x0000003c06991981 */ /* 0x000162000c1e1900 */
[----:B------:R-:W-:Y:S01]  /*16a0*/  UISETP.NE.AND.EX UP0, UPT, UR5, URZ, UPT, UP0 ;  /* 0x0000003f0500728c */ /* 0x000fe2000bf05300 */
[----:B------:R-:W-:Y:S02]  /*16b0*/  ISETP.NE.U32.AND P2, PT, RZ, UR8, PT ;  /* 0x00000008ff007c0c */ /* 0x000fe4000bf45070 */
[----:B------:R-:W-:Y:S01]  /*16c0*/  ULDC UR5, c[0x0][0x2f0] ;  /* 0x0000bc0000057ab9 */ /* 0x000fe20000000800 */
[----:B------:R-:W-:Y:S01]  /*16d0*/  USEL UR4, UR4, 0x1, UP0 ;  /* 0x0000000104047887 */ /* 0x000fe20008000000 */
[----:B------:R-:W-:-:S03]  /*16e0*/  ISETP.NE.AND.EX P2, PT, RZ, UR9, PT, P2 ;  /* 0x00000009ff007c0c */ /* 0x000fc6000bf45320 */
[----:B------:R-:W-:-:S03]  /*16f0*/  UIMAD UR4, UR4, UR5, URZ ;  /* 0x00000005040472a4 */ /* 0x000fc6000f8e023f */
[----:B------:R-:W-:Y:S01]  /*1700*/  ULDC UR5, c[0x0][0x348] ;  /* 0x0000d20000057ab9 */ /* 0x000fe20000000800 */
[----:B------:R-:W-:Y:S02]  /*1710*/  IMAD.MOV.U32 R228, RZ, RZ, R137 ;  /* 0x000000ffffe47224 */ /* 0x000fe400078e0089 */
[----:B------:R-:W-:Y:S02]  /*1720*/  IMAD.MOV.U32 R222, RZ, RZ, R138 ;  /* 0x000000ffffde7224 */ /* 0x000fe400078e008a */
[----:B------:R-:W-:Y:S01]  /*1730*/  IMAD.MOV.U32 R27, RZ, RZ, R225 ;  /* 0x000000ffff1b7224 */ /* 0x000fe200078e00e1 */
[----:B0---4-:R-:W-:Y:S06]  /*1740*/  @P1 BRA `(.L_x_4061) ;  /* 0x0000000000241947 */ /* 0x011fec0003800000 */
        /* <DEDUP_REMOVED lines=9> */
.L_x_4061:
[----:B------:R-:W-:Y:S02]  /*17e0*/  IMAD.U32 R24, RZ, RZ, UR5 ;  /* 0x00000005ff187e24 */ /* 0x000fe4000f8e00ff */
[----:B------:R-:W-:Y:S01]  /*17f0*/  IMAD.U32 R26, RZ, RZ, UR4 ;  /* 0x00000004ff1a7e24 */ /* 0x000fe2000f8e00ff */
[----:B------:R-:W-:Y:S06]  /*1800*/  @!P2 BRA `(.L_x_4062) ;  /* 0x000000000010a947 */ /* 0x000fec0003800000 */
[----:B------:R-:W-:-:S04]  /*1810*/  IADD3 R4, P0, R223, UR8, RZ ;  /* 0x00000008df047c10 */ /* 0x000fc8000ff1e0ff */
[----:B------:R-:W-:-:S05]  /*1820*/  IADD3.X R5, R224, UR9, RZ, P0, !PT ;  /* 0x00000009e0057c10 */ /* 0x000fca00087fe4ff */
[----:B------:R0:W5:Y:S01]  /*1830*/  LDG.E R26, desc[UR60][R4.64] ;  /* 0x0000003c041a7981 */ /* 0x000162000c1e1900 */
[----:B------:R-:W-:Y:S05]  /*1840*/  BRA `(.L_x_4063) ;  /* 0x0000000000107947 */ /* 0x000fea0003800000 */
.L_x_4062:
[----:B------:R-:W-:Y:S05]  /*1850*/  @!P0 BRA `(.L_x_4063) ;  /* 0x00000000000c8947 */ /* 0x000fea0003800000 */
[----:B------:R-:W2:Y:S04]  /*1860*/  LDG.E R5, desc[UR60][R8.64] ;  /* 0x0000003c08057981 */ /* 0x000ea8000c1e1900 */
[----:B------:R-:W2:Y:S02]  /*1870*/  LDG.E R26, desc[UR60][R8.64+0x4] ;  /* 0x0000043c081a7981 */ /* 0x000ea4000c1e1900 */
[----:B--2---:R-:W-:-:S07]  /*1880*/  IMAD.IADD R26, R26, 0x1, -R5 ;  /* 0x000000011a1a7824 */ /* 0x004fce00078e0a05 */
.L_x_4063:
[----:B------:R-:W-:Y:S02]  /*1890*/  ULDC.64 UR4, c[0x0][0xa10] ;  /* 0x0002840000047ab9 */ /* 0x000fe40000000a00 */
[----:B------:R-:W-:-:S04]  /*18a0*/  ISETP.NE.U32.AND P0, PT, RZ, UR4, PT ;  /* 0x00000004ff007c0c */ /* 0x000fc8000bf05070 */
[----:B------:R-:W-:Y:S01]  /*18b0*/  ISETP.NE.AND.EX P0, PT, RZ, UR5, PT, P0 ;  /* 0x00000005ff007c0c */ /* 0x000fe2000bf05300 */
[----:B------:R-:W-:-:S12]  /*18c0*/  ULDC.64 UR4, c[0x0][0xa30] ;  /* 0x00028c0000047ab9 */ /* 0x000fd80000000a00 */
[----:B0-----:R-:W0:Y:S02]  /*18d0*/  @P0 LDC.64 R4, c[0x0][0xa10] ;  /* 0x00028400ff040b82 */ /* 0x001e240000000a00 */
[----:B0-----:R-:W-:-:S05]  /*18e0*/  @P0 IMAD.WIDE R4, R27, 0x4, R4 ;  /* 0x000000041b040825 */ /* 0x001fca00078e0204 */
[----:B------:R-:W2:Y:S04]  /*18f0*/  @P0 LDG.E R0, desc[UR60][R4.64] ;  /* 0x0000003c04000981 */ /* 0x000ea8000c1e1900 */
[----:B------:R0:W2:Y:S01]  /*1900*/  @P0 LDG.E R9, desc[UR60][R4.64+0x4] ;  /* 0x0000043c04090981 */ /* 0x0000a2000c1e1900 */
[----:B------:R-:W-:Y:S02]  /*1910*/  ISETP.NE.U32.AND P1, PT, RZ, UR4, PT ;  /* 0x00000004ff007c0c */ /* 0x000fe4000bf25070 */
[----:B-----5:R-:W-:Y:S02]  /*1920*/  MOV R149, R26 ;  /* 0x0000001a00957202 */ /* 0x020fe40000000f00 */
[----:B------:R-:W-:-:S13]  /*1930*/  ISETP.NE.AND.EX P1, PT, RZ, UR5, PT, P1 ;  /* 0x00000005ff007c0c */ /* 0x000fda000bf25310 */
[----:B------:R-:W-:-:S04]  /*1940*/  @P1 IADD3 R6, P2, R223, UR4, RZ ;  /* 0x00000004df061c10 */ /* 0x000fc8000ff5e0ff */
[----:B------:R-:W-:-:S05]  /*1950*/  @P1 IADD3.X R7, R224, UR5, RZ, P2, !PT ;  /* 0x00000005e0071c10 */ /* 0x000fca00097fe4ff */
[----:B------:R1:W5:Y:S01]  /*1960*/  @P1 LDG.E R149, desc[UR60][R6.64] ;  /* 0x0000003c06951981 */ /* 0x000362000c1e1900 */
[----:B------:R-:W-:Y:S01]  /*1970*/  IMAD.IADD R11, R26, 0x1, -R3 ;  /* 0x000000011a0b7824 */ /* 0x000fe200078e0a03 */
[----:B------:R-:W-:Y:S01]  /*1980*/  PLOP3.LUT P2, PT, PT, PT, PT, 0x80, 0x0 ;  /* 0x000000000000781c */ /* 0x000fe20003f4f070 */
[----:B0-----:R-:W-:Y:S02]  /*1990*/  IMAD.MOV.U32 R4, RZ, RZ, RZ ;  /* 0x000000ffff047224 */ /* 0x001fe400078e00ff */
[----:B--2---:R-:W-:Y:S02]  /*19a0*/  @P0 IMAD.IADD R24, R9, 0x1, -R0 ;  /* 0x0000000109180824 */ /* 0x004fe400078e0a00 */
[----:B------:R-:W-:Y:S02]  /*19b0*/  IMAD.MOV R0, RZ, RZ, -R11 ;  /* 0x000000ffff007224 */ /* 0x000fe400078e0a0b */
[----:B------:R-:W-:-:S03]  /*19c0*/  IMAD.IADD R154, R11, 0x1, R24 ;  /* 0x000000010b9a7824 */ /* 0x000fc600078e0218 */
[----:B------:R-:W-:Y:S02]  /*19d0*/  VIMNMX R0, RZ, R0, !PT ;  /* 0x00000000ff007248 */ /* 0x000fe40007fe0100 */
[----:B------:R-:W-:Y:S02]  /*19e0*/  IADD3 R5, R154, 0x6f, RZ ;  /* 0x0000006f9a057810 */ /* 0x000fe40007ffe0ff */
[----:B------:R-:W-:-:S03]  /*19f0*/  SHF.R.U32.HI R134, RZ, 0x4, R0 ;  /* 0x00000004ff867819 */ /* 0x000fc60000011600 */
[----:B------:R-:W-:-:S04]  /*1a00*/  IMAD.HI R4, R5, -0x6db6db6d, R4 ;  /* 0x9249249305047827 */ /* 0x000fc800078e0204 */
[----:B------:R-:W-:Y:S01]  /*1a10*/  IMAD.WIDE.U32 R134, R134, 0x24924925, RZ ;  /* 0x2492492586867825 */ /* 0x000fe200078e00ff */
[----:B------:R-:W-:-:S04]  /*1a20*/  SHF.R.U32.HI R3, RZ, 0x1f, R4 ;  /* 0x0000001fff037819 */ /* 0x000fc80000011604 */
[----:B------:R-:W-:Y:S02]  /*1a30*/  LEA.HI.SX32 R156, R4, R3, 0x1a ;  /* 0x00000003049c7211 */ /* 0x000fe400078fd2ff */
[----:B------:R-:W-:-:S03]  /*1a40*/  MOV R134, R135 ;  /* 0x0000008700867202 */ /* 0x000fc60000000f00 */
[----:B------:R-:W-:Y:S02]  /*1a50*/  IMAD R3, R156, 0x70, -R11 ;  /* 0x000000709c037824 */ /* 0x000fe400078e0a0b */
[----:B------:R-:W-:-:S03]  /*1a60*/  IMAD.MOV.U32 R25, RZ, RZ, R134 ;  /* 0x000000ffff197224 */ /* 0x000fc600078e0086 */
[----:B------:R-:W-:-:S04]  /*1a70*/  VIMNMX R3, R3, R24, PT ;  /* 0x0000001803037248 */ /* 0x000fc80003fe0100 */
[----:B------:R-:W-:-:S13]  /*1a80*/  ISETP.GT.AND P0, PT, R3, R0, PT ;  /* 0x000000000300720c */ /* 0x000fda0003f04270 */
[----:B------:R-:W-:Y:S02]  /*1a90*/  @P0 VIADD R5, R3, 0x6f ;  /* 0x0000006f03050836 */ /* 0x000fe40000000000 */
[----:B------:R-:W-:-:S04]  /*1aa0*/  @P0 IMAD.MOV.U32 R4, RZ, RZ, RZ ;  /* 0x000000ffff040224 */ /* 0x000fc800078e00ff */
[----:B------:R-:W-:-:S05]  /*1ab0*/  @P0 IMAD.HI R4, R5, -0x6db6db6d, R4 ;  /* 0x9249249305040827 */ /* 0x000fca00078e0204 */
[----:B------:R-:W-:-:S04]  /*1ac0*/  @P0 SHF.R.U32.HI R3, RZ, 0x1f, R4 ;  /* 0x0000001fff030819 */ /* 0x000fc80000011604 */
[----:B------:R-:W-:-:S04]  /*1ad0*/  @P0 LEA.HI.SX32 R25, R4, R3, 0x1a ;  /* 0x0000000304190211 */ /* 0x000fc800078fd2ff */
[----:B------:R-:W-:-:S13]  /*1ae0*/  ISETP.GT.AND P0, PT, R25, R134, PT ;  /* 0x000000861900720c */ /* 0x000fda0003f04270 */
[----:B-1----:R-:W-:Y:S05]  /*1af0*/  @!P0 BRA `(.L_x_4064) ;  /* 0x0000008c00488947 */ /* 0x002fea0003800000 */
        /* <DEDUP_REMOVED lines=11> */
[----:B------:R-:W-:Y:S01]  /*1bb0*/  MOV R10, UR6 ;  /* 0x00000006000a7c02 */ /* 0x000fe20008000f00 */
[----:B------:R-:W-:Y:S01]  /*1bc0*/  IMAD.U32 R6, RZ, RZ, UR4 ;  /* 0x00000004ff067e24 */ /* 0x000fe2000f8e00ff */
[----:B------:R-:W-:Y:S01]  /*1bd0*/  MOV R13, RZ ;  /* 0x000000ff000d7202 */ /* 0x000fe20000000f00 */
[----:B------:R-:W-:-:S02]  /*1be0*/  IMAD.U32 R7, RZ, RZ, UR5 ;  /* 0x00000005ff077e24 */ /* 0x000fc4000f8e00ff */
[----:B------:R-:W-:Y:S02]  /*1bf0*/  IMAD.U32 R11, RZ, RZ, UR7 ;  /* 0x00000007ff0b7e24 */ /* 0x000fe4000f8e00ff */
[----:B------:R-:W-:Y:S02]  /*1c00*/  IMAD.MOV.U32 R8, RZ, RZ, 0x70 ;  /* 0x00000070ff087424 */ /* 0x000fe400078e00ff */
[----:B0-----:R-:W-:-:S07]  /*1c10*/  IMAD.MOV.U32 R12, RZ, RZ, 0x1 ;  /* 0x00000001ff0c7424 */ /* 0x001fce00078e00ff */
[----:B------:R-:W-:-:S07]  /*1c20*/  LEPC R20, `(.L_x_4066) ;  /* 0x000000001014794e */ /* 0x000fce0000000000 */
[----:B-1---5:R-:W-:Y:S05]  /*1c30*/  CALL.ABS.NOINC R14 ;  /* 0x000000000e007343 */ /* 0x022fea0003c00000 */
.L_x_4066:
[----:B------:R-:W-:Y:S05]  /*1c40*/  BSYNC B6 ;  /* 0x0000000000067941 */ /* 0x000fea0003800000 */
.L_x_4065:
        /* <DEDUP_REMOVED lines=20> */
.L_x_4068:
[----:B------:R-:W-:Y:S05]  /*1d90*/  BSYNC B6 ;  /* 0x0000000000067941 */ /* 0x000fea0003800000 */
.L_x_4067:
[----:B------:R-:W-:Y:S01]  /*1da0*/  ULDC.64 UR4, c[0x0][0x9f8] ;  /* 0x00027e0000047ab9 */ /* 0x000fe20000000a00 */
[----:B------:R-:W2:Y:S01]  /*1db0*/  LDL.LU R32, [R1+0x8] ;  /* 0x0000080001207983 */ /* 0x000ea20000300800 */
[----:B------:R-:W-:Y:S01]  /*1dc0*/  ISETP.NE.U32.AND P0, PT, RZ, UR4, PT ;  /* 0x00000004ff007c0c */ /* 0x000fe2000bf05070 */
[----:B------:R-:W0:Y:S01]  /*1dd0*/  LDC.64 R114, c[0x0][0x300] ;  /* 0x0000c000ff727b82 */ /* 0x000e220000000a00 */
[----:B------:R-:W-:Y:S01]  /*1de0*/  SHF.R.S32.HI R11, RZ, 0x1f, R138 ;  /* 0x0000001fff0b7819 */ /* 0x000fe2000001148a */
[----:B------:R-:W-:Y:S01]  /*1df0*/  VIADD R0, R18, 0x20 ;  /* 0x0000002012007836 */ /* 0x000fe20000000000 */
[----:B------:R-:W-:Y:S01]  /*1e00*/  ISETP.NE.AND.EX P0, PT, RZ, UR5, PT, P0 ;  /* 0x00000005ff007c0c */ /* 0x000fe2000bf05300 */
[----:B------:R-:W-:Y:S01]  /*1e10*/  ULDC UR6, c[0x0][0x2f4] ;  /* 0x0000bd0000067ab9 */ /* 0x000fe20000000800 */
[----:B------:R-:W-:Y:S01]  /*1e20*/  SHF.R.S32.HI R19, RZ, 0x1f, R18 ;  /* 0x0000001fff137819 */ /* 0x000fe20000011412 */
[----:B------:R-:W-:Y:S01]  /*1e30*/  IMAD.IADD R122, R29, 0x1, R26 ;  /* 0x000000011d7a7824 */ /* 0x000fe200078e021a */
[----:B------:R-:W-:Y:S01]  /*1e40*/  ULDC.64 UR8, c[0x0][0xa08] ;  /* 0x0002820000087ab9 */ /* 0x000fe20000000a00 */
[----:B------:R-:W1:Y:S08]  /*1e50*/  LDC.64 R108, c[0x0][0x408] ;  /* 0x00010200ff6c7b82 */ /* 0x000e700000000a00 */
[----:B------:R-:W-:Y:S01]  /*1e60*/  @P0 IADD3 R4, P1, R223, UR4, RZ ;  /* 0x00000004df040c10 */ /* 0x000fe2000ff3e0ff */
[----:B------:R-:W3:Y:S03]  /*1e70*/  LDC R127, c[0x0][0x3f4] ;  /* 0x0000fd00ff7f7b82 */ /* 0x000ee60000000800 */
[----:B------:R-:W-:Y:S01]  /*1e80*/  @P0 IADD3.X R5, R224, UR5, RZ, P1, !PT ;  /* 0x00000005e0050c10 */ /* 0x000fe20008ffe4ff */
[----:B------:R-:W-:-:S04]  /*1e90*/  ULDC.64 UR4, c[0x0][0x330] ;  /* 0x0000cc0000047ab9 */ /* 0x000fc80000000a00 */
[----:B------:R4:W2:Y:S01]  /*1ea0*/  @P0 LDG.E R27, desc[UR60][R4.64] ;  /* 0x0000003c041b0981 */ /* 0x0008a2000c1e1900 */
[----:B------:R-:W-:Y:S01]  /*1eb0*/  IMAD R3, R11, UR4, RZ ;  /* 0x000000040b037c24 */ /* 0x000fe2000f8e02ff */
[----:B------:R-:W-:Y:S01]  /*1ec0*/  ISETP.GE.AND P1, PT, R0, UR6, PT ;  /* 0x0000000600007c0c */ /* 0x000fe2000bf26270 */
[----:B------:R-:W-:Y:S01]  /*1ed0*/  IMAD.WIDE.U32 R116, R138, UR4, R18 ;  /* 0x000000048a747c25 */ /* 0x000fe2000f8e0012 */
[----:B------:R-:W-:Y:S01]  /*1ee0*/  ISETP.GE.AND P0, PT, R18, UR6, PT ;  /* 0x0000000612007c0c */ /* 0x000fe2000bf06270 */
[----:B------:R-:W3:Y:S01]  /*1ef0*/  LDC.64 R102, c[0x0][0x3f8] ;  /* 0x0000fe00ff667b82 */ /* 0x000ee20000000a00 */
[----:B------:R-:W-:Y:S01]  /*1f00*/  SHF.R.S32.HI R15, RZ, 0x1f, R122 ;  /* 0x0000001fff0f7819 */ /* 0x000fe2000001147a */
[----:B------:R-:W-:Y:S01]  /*1f10*/  IMAD R3, R138, UR5, R3 ;  /* 0x000000058a037c24 */ /* 0x000fe2000f8e0203 */
[----:B------:R-:W-:Y:S01]  /*1f20*/  SEL R6, RZ, 0x1, P0 ;  /* 0x00000001ff067807 */ /* 0x000fe20000000000 */
[----:B------:R-:W-:Y:S01]  /*1f30*/  ULDC.64 UR4, c[0x0][0x308] ;  /* 0x0000c20000047ab9 */ /* 0x000fe20000000a00 */
[----:B----4-:R-:W-:Y:S01]  /*1f40*/  SEL R4, RZ, 0xffffffff, P1 ;  /* 0xffffffffff047807 */ /* 0x010fe20000800000 */
[C---:B------:R-:W-:Y:S01]  /*1f50*/  VIADD R5, R18.reuse, 0x80 ;  /* 0x0000008012057836 */ /* 0x040fe20000000000 */
[----:B------:R-:W-:Y:S01]  /*1f60*/  IADD3 R117, R117, R3, RZ ;  /* 0x0000000375757210 */ /* 0x000fe20007ffe0ff */
[----:B------:R-:W-:Y:S01]  /*1f70*/  VIADD R3, R18, 0x40 ;  /* 0x0000004012037836 */ /* 0x000fe20000000000 */
[----:B------:R-:W-:Y:S01]  /*1f80*/  SHF.R.S32.HI R150, RZ, 0x1f, R17 ;  /* 0x0000001fff967819 */ /* 0x000fe20000011411 */
[----:B------:R-:W-:Y:S01]  /*1f90*/  IMAD.SHL.U32 R7, R4, 0x2, RZ ;  /* 0x0000000204077824 */ /* 0x000fe200078e00ff */
[----:B------:R-:W-:Y:S01]  /*1fa0*/  IADD3 R4, R18, 0x60, RZ ;  /* 0x0000006012047810 */ /* 0x000fe20007ffe0ff */
[-C--:B0-----:R-:W-:Y:S01]  /*1fb0*/  IMAD R12, R15, R114.reuse, RZ ;  /* 0x000000720f0c7224 */ /* 0x081fe200078e02ff */
[----:B------:R-:W-:Y:S01]  /*1fc0*/  ISETP.GE.AND P0, PT, R3, UR6, PT ;  /* 0x0000000603007c0c */ /* 0x000fe2000bf06270 */
[----:B------:R-:W-:Y:S01]  /*1fd0*/  IMAD R11, R11, UR4, RZ ;  /* 0x000000040b0b7c24 */ /* 0x000fe2000f8e02ff */
[----:B------:R-:W-:Y:S01]  /*1fe0*/  ISETP.GE.AND P1, PT, R4, UR6, PT ;  /* 0x0000000604007c0c */ /* 0x000fe2000bf26270 */
[C---:B------:R-:W-:Y:S01]  /*1ff0*/  IMAD R13, R122.reuse, R115, R12 ;  /* 0x000000737a0d7224 */ /* 0x040fe200078e020c */
[----:B------:R-:W-:Y:S01]  /*2000*/  LOP3.LUT R8, R7, 0x2, R6, 0xe2, !PT ;  /* 0x0000000207087812 */ /* 0x000fe200078ee206 */
[----:B------:R-:W-:Y:S01]  /*2010*/  IMAD.WIDE.U32 R6, R122, R114, RZ ;  /* 0x000000727a067225 */ /* 0x000fe200078e00ff */
[----:B------:R-:W-:-:S02]  /*2020*/  ISETP.GE.AND P2, PT, R5, UR6, PT ;  /* 0x0000000605007c0c */ /* 0x000fc4000bf46270 */
[----:B------:R-:W-:Y:S01]  /*2030*/  SEL R9, RZ, 0x4, P0 ;  /* 0x00000004ff097807 */ /* 0x000fe20000000000 */
[----:B------:R-:W-:Y:S01]  /*2040*/  IMAD.IADD R7, R7, 0x1, R13 ;  /* 0x0000000107077824 */ /* 0x000fe200078e020d */
[----:B------:R-:W-:Y:S01]  /*2050*/  SEL R10, RZ, 0x8, P1 ;  /* 0x00000008ff0a7807 */ /* 0x000fe20000800000 */
[C---:B------:R-:W-:Y:S01]  /*2060*/  IMAD R11, R138.reuse, UR5, R11 ;  /* 0x000000058a0b7c24 */ /* 0x040fe2000f8e020b */
[----:B------:R-:W-:Y:S01]  /*2070*/  SEL R31, RZ, 0x10, P2 ;  /* 0x00000010ff1f7807 */ /* 0x000fe20001000000 */
[----:B------:R-:W-:Y:S01]  /*2080*/  IMAD.WIDE.U32 R6, R138, UR4, R6 ;  /* 0x000000048a067c25 */ /* 0x000fe2000f8e0006 */
[----:B------:R-:W-:Y:S01]  /*2090*/  LOP3.LUT R8, R10, R8, R9, 0xfe, !PT ;  /* 0x000000080a087212 */ /* 0x000fe200078efe09 */
[----:B------:R-:W-:Y:S01]  /*20a0*/  ULDC.64 UR4, c[0x0][0x310] ;  /* 0x0000c40000047ab9 */ /* 0x000fe20000000a00 */
[----:B------:R-:W-:Y:S01]  /*20b0*/  ISETP.NE.U32.AND P0, PT, RZ, UR8, PT ;  /* 0x00000008ff007c0c */ /* 0x000fe2000bf05070 */
[----:B------:R-:W-:Y:S01]  /*20c0*/  IMAD.IADD R7, R7, 0x1, R11 ;  /* 0x0000000107077824 */ /* 0x000fe200078e020b */
[----:B------:R-:W-:Y:S01]  /*20d0*/  LOP3.LUT R31, R8, R31, RZ, 0xfc, !PT ;  /* 0x0000001f081f7212 */ /* 0x000fe200078efcff */
[----:B-1----:R-:W-:Y:S01]  /*20e0*/  IMAD.WIDE.U32 R110, R17, R108, R18 ;  /* 0x0000006c116e7225 */ /* 0x002fe200078e0012 */
[----:B------:R-:W-:-:S02]  /*20f0*/  ISETP.NE.AND.EX P0, PT, RZ, UR9, PT, P0 ;  /* 0x00000009ff007c0c */ /* 0x000fc4000bf05300 */
[----:B------:R-:W-:Y:S01]  /*2100*/  SHF.R.S32.HI R23, RZ, 0x1f, R22 ;  /* 0x0000001fff177819 */ /* 0x000fe20000011416 */
[----:B---3--:R-:W-:Y:S01]  /*2110*/  IMAD.WIDE.U32 R104, R17, R102, R18 ;  /* 0x0000006611687225 */ /* 0x008fe200078e0012 */
[-C--:B------:R-:W-:Y:S02]  /*2120*/  ISETP.GE.AND P1, PT, R0, R127.reuse, PT ;  /* 0x0000007f0000720c */ /* 0x080fe40003f26270 */
[----:B------:R-:W-:Y:S01]  /*2130*/  ISETP.GE.AND P3, PT, R3, R127, PT ;  /* 0x0000007f0300720c */ /* 0x000fe20003f66270 */
[C---:B------:R-:W-:Y:S01]  /*2140*/  IMAD.WIDE.U32 R112, R17.reuse, R108, R22 ;  /* 0x0000006c11707225 */ /* 0x040fe200078e0016 */
[----:B------:R-:W-:Y:S02]  /*2150*/  SHF.R.U32.HI R33, RZ, 0x3, R205 ;  /* 0x00000003ff217819 */ /* 0x000fe400000116cd */
[----:B------:R-:W-:Y:S01]  /*2160*/  LOP3.LUT P2, RZ, R218, 0x4, RZ, 0xc0, !PT ;  /* 0x00000004daff7812 */ /* 0x000fe2000784c0ff */
[----:B------:R-:W-:Y:S01]  /*2170*/  IMAD.WIDE.U32 R106, R17, R102, R22 ;  /* 0x00000066116a7225 */ /* 0x000fe200078e0016 */
[----:B------:R-:W-:-:S02]  /*2180*/  SHF.L.U64.HI R139, R114, 0x6, R115 ;  /* 0x00000006728b7819 */ /* 0x000fc40000010273 */
[----:B------:R-:W-:Y:S01]  /*2190*/  SHF.R.S32.HI R152, RZ, 0x1f, R227 ;  /* 0x0000001fff987819 */ /* 0x000fe200000114e3 */
[----:B------:R-:W-:Y:S02]  /*21a0*/  IMAD R29, R109, 0x70, RZ ;  /* 0x000000706d1d7824 */ /* 0x000fe400078e02ff */
[----:B------:R-:W-:Y:S02]  /*21b0*/  IMAD R135, R115, 0x70, RZ ;  /* 0x0000007073877824 */ /* 0x000fe400078e02ff */
[----:B------:R-:W-:Y:S01]  /*21c0*/  IMAD.SHL.U32 R140, R114, 0x40, RZ ;  /* 0x00000040728c7824 */ /* 0x000fe200078e00ff */
[----:B--2---:R-:W-:-:S04]  /*21d0*/  LOP3.LUT R32, R32, 0xfffffffe, RZ, 0xc0, !PT ;  /* 0xfffffffe20207812 */ /* 0x004fc800078ec0ff */
[----:B------:R-:W-:-:S04]  /*21e0*/  @P3 LOP3.LUT R32, R32, 0x1, RZ, 0xfc, !PT ;  /* 0x0000000120203812 */ /* 0x000fc800078efcff */
[----:B------:R-:W-:-:S04]  /*21f0*/  LOP3.LUT R32, R32, 0xfffffffb, RZ, 0xc0, !PT ;  /* 0xfffffffb20207812 */ /* 0x000fc800078ec0ff */
[----:B------:R-:W-:-:S05]  /*2200*/  @P2 LOP3.LUT R32, R32, 0x4, RZ, 0xfc, !PT ;  /* 0x0000000420202812 */ /* 0x000fca00078efcff */
[----:B------:R0:W-:Y:S01]  /*2210*/  STL [R1+0x8], R32 ;  /* 0x0000082001007387 */ /* 0x0001e20000100800 */
[----:B------:R-:W-:Y:S02]  /*2220*/  SHF.R.S32.HI R8, RZ, 0x1f, R27 ;  /* 0x0000001fff087819 */ /* 0x000fe4000001141b */
[----:B------:R-:W-:Y:S01]  /*2230*/  SEL R41, R27, RZ, !P0 ;  /* 0x000000ff1b297207 */ /* 0x000fe20004000000 */
[----:B------:R-:W-:Y:S01]  /*2240*/  IMAD R27, R103, 0x70, RZ ;  /* 0x00000070671b7824 */ /* 0x000fe200078e02ff */
[----:B------:R-:W-:Y:S01]  /*2250*/  SEL R10, R8, RZ, !P0 ;  /* 0x000000ff080a7207 */ /* 0x000fe20004000000 */
[----:B------:R-:W-:Y:S02]  /*2260*/  IMAD R8, R150, R108, RZ ;  /* 0x0000006c96087224 */ /* 0x000fe400078e02ff */
[----:B------:R-:W-:-:S04]  /*2270*/  IMAD.WIDE.U32 R118, R41, UR4, R6 ;  /* 0x0000000429767c25 */ /* 0x000fc8000f8e0006 */
[----:B------:R-:W-:Y:S02]  /*2280*/  IMAD R12, R10, UR4, RZ ;  /* 0x000000040a0c7c24 */ /* 0x000fe4000f8e02ff */
[----:B------:R-:W-:Y:S02]  /*2290*/  IMAD R11, R17, R109, R8 ;  /* 0x0000006d110b7224 */ /* 0x000fe400078e0208 */
[----:B------:R-:W-:Y:S01]  /*22a0*/  IMAD R13, R41, UR5, R12 ;  /* 0x00000005290d7c24 */ /* 0x000fe2000f8e020c */
[----:B------:R-:W-:Y:S01]  /*22b0*/  ULDC.64 UR4, c[0x0][0x338] ;  /* 0x0000ce0000047ab9 */ /* 0x000fe20000000a00 */
[-C--:B------:R-:W-:Y:S01]  /*22c0*/  IMAD R6, R150, R114.reuse, RZ ;  /* 0x0000007296067224 */ /* 0x080fe200078e02ff */
[----:B------:R-:W-:Y:S01]  /*22d0*/  IADD3 R113, R113, R11, RZ ;  /* 0x0000000b71717210 */ /* 0x000fe20007ffe0ff */
[----:B------:R-:W-:-:S04]  /*22e0*/  IMAD.WIDE.U32 R8, R17, R114, R18 ;  /* 0x0000007211087225 */ /* 0x000fc800078e0012 */
[----:B------:R-:W-:Y:S01]  /*22f0*/  IMAD R12, R17, R115, R6 ;  /* 0x00000073110c7224 */ /* 0x000fe200078e0206 */
[----:B------:R-:W-:Y:S01]  /*2300*/  IADD3 R6, P0, R118, R8, RZ ;  /* 0x0000000876067210 */ /* 0x000fe20007f1e0ff */
[----:B------:R-:W-:Y:S02]  /*2310*/  IMAD.IADD R7, R119, 0x1, R13 ;  /* 0x0000000177077824 */ /* 0x000fe400078e020d */
[----:B------:R-:W-:Y:S02]  /*2320*/  IMAD R10, R10, UR4, RZ ;  /* 0x000000040a0a7c24 */ /* 0x000fe4000f8e02ff */
[----:B------:R-:W-:Y:S01]  /*2330*/  IMAD.WIDE.U32 R116, R41, UR4, R116 ;  /* 0x0000000429747c25 */ /* 0x000fe2000f8e0074 */
[----:B------:R-:W-:Y:S02]  /*2340*/  IADD3.X R8, R7, R9, R12, P0, !PT ;  /* 0x0000000907087210 */ /* 0x000fe400007fe40c */
[----:B------:R-:W-:Y:S01]  /*2350*/  ISETP.GE.AND P0, PT, R18, R127, PT ;  /* 0x0000007f1200720c */ /* 0x000fe20003f06270 */
[----:B------:R-:W-:-:S02]  /*2360*/  IMAD R41, R41, UR5, R10 ;  /* 0x0000000529297c24 */ /* 0x000fc4000f8e020a */
[----:B------:R-:W-:Y:S01]  /*2370*/  IMAD.IADD R111, R11, 0x1, R111 ;  /* 0x000000010b6f7824 */ /* 0x000fe200078e026f */
[C---:B------:R-:W-:Y:S01]  /*2380*/  SEL R9, R127.reuse, RZ, P0 ;  /* 0x000000ff7f097207 */ /* 0x040fe20000000000 */
[----:B------:R-:W-:Y:S01]  /*2390*/  IMAD R10, R150, R102, RZ ;  /* 0x00000066960a7224 */ /* 0x000fe200078e02ff */
[----:B------:R-:W-:Y:S01]  /*23a0*/  SEL R11, R127, RZ, P1 ;  /* 0x000000ff7f0b7207 */ /* 0x000fe20000800000 */
[----:B-----5:R-:W-:-:S04]  /*23b0*/  IMAD.WIDE.U32 R112, R149, R108, R112 ;  /* 0x0000006c95707225 */ /* 0x020fc800078e0070 */
[----:B------:R-:W-:Y:S01]  /*23c0*/  IMAD R13, R17, R103, R10 ;  /* 0x00000067110d7224 */ /* 0x000fe200078e020a */
[----:B------:R-:W-:Y:S01]  /*23d0*/  SEL R10, R127, RZ, P3 ;  /* 0x000000ff7f0a7207 */ /* 0x000fe20001800000 */
[----:B------:R-:W-:Y:S01]  /*23e0*/  IMAD.IADD R9, R18, 0x1, R9 ;  /* 0x0000000112097824 */ /* 0x000fe200078e0209 */
[----:B------:R-:W-:Y:S01]  /*23f0*/  IADD3 R122, P3, R17, R122, RZ ;  /* 0x0000007a117a7210 */ /* 0x000fe20007f7e0ff */
[----:B------:R-:W-:Y:S01]  /*2400*/  IMAD.IADD R11, R0, 0x1, R11 ;  /* 0x00000001000b7824 */ /* 0x000fe200078e020b */
[----:B------:R-:W-:Y:S01]  /*2410*/  IADD3 R105, R13, R105, RZ ;  /* 0x000000690d697210 */ /* 0x000fe20007ffe0ff */
[----:B------:R-:W-:Y:S01]  /*2420*/  IMAD.IADD R20, R3, 0x1, R10 ;  /* 0x0000000103147824 */ /* 0x000fe200078e020a */
[----:B------:R-:W-:Y:S01]  /*2430*/  SHF.R.S32.HI R10, RZ, 0x1f, R9 ;  /* 0x0000001fff0a7819 */ /* 0x000fe20000011409 */
[----:B------:R-:W-:Y:S01]  /*2440*/  IMAD.IADD R107, R107, 0x1, R13 ;  /* 0x000000016b6b7824 */ /* 0x000fe200078e020d */
[----:B------:R-:W-:Y:S01]  /*2450*/  SHF.R.S32.HI R12, RZ, 0x1f, R11 ;  /* 0x0000001fff0c7819 */ /* 0x000fe2000001140b */
[----:B------:R-:W-:Y:S01]  /*2460*/  IMAD.WIDE.U32 R104, R149, R102, R104 ;  /* 0x0000006695687225 */ /* 0x000fe200078e0068 */
[----:B------:R-:W-:-:S02]  /*2470*/  LEA.HI R26, R10, R9, RZ, 0x3 ;  /* 0x000000090a1a7211 */ /* 0x000fc400078f18ff */
[----:B------:R-:W-:Y:S01]  /*2480*/  LEA.HI R13, R12, R11, RZ, 0x6 ;  /* 0x0000000b0c0d7211 */ /* 0x000fe200078f30ff */
[C---:B------:R-:W-:Y:S01]  /*2490*/  IMAD.WIDE.U32 R106, R149.reuse, R102, R106 ;  /* 0x00000066956a7225 */ /* 0x040fe200078e006a */
[----:B------:R-:W-:Y:S02]  /*24a0*/  LEA.HI R9, R10, R9, RZ, 0x6 ;  /* 0x000000090a097211 */ /* 0x000fe400078f30ff */
[----:B------:R-:W-:Y:S01]  /*24b0*/  LEA.HI R28, R12, R11, RZ, 0x3 ;  /* 0x0000000b0c1c7211 */ /* 0x000fe200078f18ff */
[----:B------:R-:W-:Y:S01]  /*24c0*/  IMAD.WIDE.U32 R110, R149, R108, R110 ;  /* 0x0000006c956e7225 */ /* 0x000fe200078e006e */
[----:B------:R-:W-:Y:S02]  /*24d0*/  SHF.R.S32.HI R12, RZ, 0x6, R13 ;  /* 0x00000006ff0c7819 */ /* 0x000fe4000001140d */
[----:B------:R-:W-:Y:S01]  /*24e0*/  SHF.R.S32.HI R10, RZ, 0x6, R9 ;  /* 0x00000006ff0a7819 */ /* 0x000fe20000011409 */
[----:B------:R-:W-:Y:S01]  /*24f0*/  IMAD.WIDE.U32 R114, R114, 0x70, RZ ;  /* 0x0000007072727825 */ /* 0x000fe200078e00ff */
[----:B------:R-:W-:-:S02]  /*2500*/  LOP3.LUT R13, R205, 0x38, R26, 0xf8, !PT ;  /* 0x00000038cd0d7812 */ /* 0x000fc400078ef81a */
[----:B------:R-:W-:Y:S01]  /*2510*/  LOP3.LUT R9, R211, 0x38, R26, 0xf8, !PT ;  /* 0x00000038d3097812 */ /* 0x000fe200078ef81a */
[C---:B------:R-:W-:Y:S01]  /*2520*/  IMAD R145, R10.reuse, 0x1c00, R215 ;  /* 0x00001c000a917824 */ /* 0x040fe200078e02d7 */
[-C--:B------:R-:W-:Y:S01]  /*2530*/  LOP3.LUT R14, R13, R33.reuse, RZ, 0x3c, !PT ;  /* 0x000000210d0e7212 */ /* 0x080fe200078e3cff */
[--C-:B------:R-:W-:Y:S01]  /*2540*/  IMAD R147, R10, 0x1c00, R213.reuse ;  /* 0x00001c000a937824 */ /* 0x100fe200078e02d5 */
[----:B------:R-:W-:Y:S01]  /*2550*/  LOP3.LUT R10, R9, R212, RZ, 0x3c, !PT ;  /* 0x000000d4090a7212 */ /* 0x000fe200078e3cff */
[C---:B------:R-:W-:Y:S01]  /*2560*/  IMAD R146, R12.reuse, 0x1c00, R213 ;  /* 0x00001c000c927824 */ /* 0x040fe200078e02d5 */
[----:B------:R-:W-:Y:S01]  /*2570*/  LOP3.LUT R11, R211, 0x38, R28, 0xf8, !PT ;  /* 0x00000038d30b7812 */ /* 0x000fe200078ef81c */
[----:B------:R-:W-:Y:S01]  /*2580*/  IMAD.IADD R145, R145, 0x1, R14 ;  /* 0x0000000191917824 */ /* 0x000fe200078e020e */
[----:B------:R-:W-:Y:S01]  /*2590*/  SHF.R.S32.HI R21, RZ, 0x1f, R20 ;  /* 0x0000001fff157819 */ /* 0x000fe20000011414 */
[----:B------:R-:W1:Y:S01]  /*25a0*/  S2R R14, SR_TID.X ;  /* 0x00000000000e7919 */ /* 0x000e620000002100 */
[----:B------:R-:W-:Y:S01]  /*25b0*/  IADD3 R147, R147, R10, RZ ;  /* 0x0000000a93937210 */ /* 0x000fe20007ffe0ff */
[----:B------:R-:W-:Y:S01]  /*25c0*/  IMAD R143, R12, 0x1c00, R215 ;  /* 0x00001c000c8f7824 */ /* 0x000fe200078e02d7 */
[----:B------:R-:W-:Y:S01]  /*25d0*/  LOP3.LUT R10, R205, 0x38, R28, 0xf8, !PT ;  /* 0x00000038cd0a7812 */ /* 0x000fe200078ef81c */
[----:B------:R-:W-:Y:S01]  /*25e0*/  IMAD.SHL.U32 R127, R127, 0x2, RZ ;  /* 0x000000027f7f7824 */ /* 0x000fe200078e00ff */
[----:B------:R-:W-:Y:S01]  /*25f0*/  LOP3.LUT R11, R11, R212, RZ, 0x3c, !PT ;  /* 0x000000d40b0b7212 */ /* 0x000fe200078e3cff */
[----:B------:R-:W-:Y:S01]  /*2600*/  IMAD.IADD R135, R115, 0x1, R135 ;  /* 0x0000000173877824 */ /* 0x000fe200078e0287 */
[-C--:B------:R-:W-:Y:S01]  /*2610*/  LEA.HI R30, R21, R20.reuse, RZ, 0x3 ;  /* 0x00000014151e7211 */ /* 0x080fe200078f18ff */
[----:B------:R-:W-:Y:S01]  /*2620*/  IMAD.IADD R40, R117, 0x1, R41 ;  /* 0x0000000175287824 */ /* 0x000fe200078e0229 */
[----:B------:R-:W-:Y:S01]  /*2630*/  LEA.HI R20, R21, R20, RZ, 0x6 ;  /* 0x0000001415147211 */ /* 0x000fe200078f30ff */
[----:B------:R-:W-:Y:S01]  /*2640*/  IMAD.IADD R146, R146, 0x1, R11 ;  /* 0x0000000192927824 */ /* 0x000fe200078e020b */
[----:B------:R-:W-:-:S02]  /*2650*/  LOP3.LUT R10, R10, R33, RZ, 0x3c, !PT ;  /* 0x000000210a0a7212 */ /* 0x000fc400078e3cff */
[----:B------:R-:W-:Y:S02]  /*2660*/  SHF.R.S32.HI R13, RZ, 0x1f, R149 ;  /* 0x0000001fff0d7819 */ /* 0x000fe40000011495 */
[----:B------:R-:W-:Y:S01]  /*2670*/  SHF.R.S32.HI R20, RZ, 0x6, R20 ;  /* 0x00000006ff147819 */ /* 0x000fe20000011414 */
[----:B------:R-:W-:Y:S01]  /*2680*/  IMAD.IADD R143, R143, 0x1, R10 ;  /* 0x000000018f8f7824 */ /* 0x000fe200078e020a */
[--C-:B------:R-:W-:Y:S01]  /*2690*/  LOP3.LUT R11, R205, 0x38, R30.reuse, 0xf8, !PT ;  /* 0x00000038cd0b7812 */ /* 0x100fe200078ef81e */
[----:B------:R-:W-:Y:S01]  /*26a0*/  IMAD R10, R13, R108, RZ ;  /* 0x0000006c0d0a7224 */ /* 0x000fe200078e02ff */
[----:B------:R-:W-:Y:S01]  /*26b0*/  LOP3.LUT R9, R211, 0x38, R30, 0xf8, !PT ;  /* 0x00000038d3097812 */ /* 0x000fe200078ef81e */
[----:B------:R-:W-:Y:S01]  /*26c0*/  IMAD R12, R13, R102, RZ ;  /* 0x000000660d0c7224 */ /* 0x000fe200078e02ff */
[----:B------:R-:W-:Y:S01]  /*26d0*/  LOP3.LUT R11, R11, R33, RZ, 0x3c, !PT ;  /* 0x000000210b0b7212 */ /* 0x000fe200078e3cff */
[----:B------:R-:W-:Y:S01]  /*26e0*/  VIADD R13, R18, 0xa0 ;  /* 0x000000a0120d7836 */ /* 0x000fe20000000000 */
[----:B------:R-:W-:Y:S01]  /*26f0*/  LOP3.LUT R9, R9, R212, RZ, 0x3c, !PT ;  /* 0x000000d409097212 */ /* 0x000fe200078e3cff */
[C---:B------:R-:W-:Y:S01]  /*2700*/  IMAD R144, R20.reuse, 0x1c00, R213 ;  /* 0x00001c0014907824 */ /* 0x040fe200078e02d5 */
[----:B------:R-:W-:Y:S01]  /*2710*/  LOP3.LUT R21, R211, 0x18, R18, 0xf8, !PT ;  /* 0x00000018d3157812 */ /* 0x000fe200078ef812 */
[----:B------:R-:W-:Y:S01]  /*2720*/  IMAD R142, R20, 0x1c00, R215 ;  /* 0x00001c00148e7824 */ /* 0x000fe200078e02d7 */
[----:B------:R-:W-:Y:S01]  /*2730*/  ISETP.GE.AND P2, PT, R13, UR6, PT ;  /* 0x000000060d007c0c */ /* 0x000fe2000bf46270 */
[C---:B------:R-:W-:Y:S01]  /*2740*/  IMAD R33, R149.reuse, R103, R12 ;  /* 0x0000006795217224 */ /* 0x040fe200078e020c */
[----:B------:R-:W-:Y:S01]  /*2750*/  IADD3 R144, R144, R9, RZ ;  /* 0x0000000990907210 */ /* 0x000fe20007ffe0ff */
[----:B------:R-:W-:Y:S01]  /*2760*/  IMAD.IADD R142, R142, 0x1, R11 ;  /* 0x000000018e8e7824 */ /* 0x000fe200078e020b */
[----:B------:R-:W-:Y:S01]  /*2770*/  SHF.L.U64.HI R11, R102, 0x6, R103 ;  /* 0x00000006660b7819 */ /* 0x000fe20000010267 */
[----:B------:R-:W-:Y:S01]  /*2780*/  IMAD R35, R149, R109, R10 ;  /* 0x0000006d95237224 */ /* 0x000fe200078e020a */
[----:B-1----:R-:W-:Y:S01]  /*2790*/  SHF.R.U32.HI R14, RZ, 0x7, R14 ;  /* 0x00000007ff0e7819 */ /* 0x002fe2000001160e */
[----:B------:R-:W-:Y:S01]  /*27a0*/  IMAD.SHL.U32 R10, R108, 0x40, RZ ;  /* 0x000000406c0a7824 */ /* 0x000fe200078e00ff */
[C---:B------:R-:W-:Y:S01]  /*27b0*/  SHF.L.U32 R12, R102.reuse, 0x6, RZ ;  /* 0x00000006660c7819 */ /* 0x040fe200000006ff */
[----:B------:R-:W-:Y:S01]  /*27c0*/  IMAD.WIDE.U32 R102, R102, 0x70, RZ ;  /* 0x0000007066667825 */ /* 0x000fe200078e00ff */
[----:B------:R-:W-:-:S02]  /*27d0*/  SHF.L.U64.HI R9, R108, 0x6, R109 ;  /* 0x000000066c097819 */ /* 0x000fc4000001026d */
[----:B0-----:R-:W-:Y:S01]  /*27e0*/  SEL R32, RZ, 0x20, P2 ;  /* 0x00000020ff207807 */ /* 0x001fe20001000000 */
[----:B------:R-:W-:Y:S01]  /*27f0*/  IMAD.WIDE.U32 R108, R108, 0x70, RZ ;  /* 0x000000706c6c7825 */ /* 0x000fe200078e00ff */
[----:B------:R-:W-:Y:S02]  /*2800*/  IADD3 R136, R103, R27, RZ ;  /* 0x0000001b67887210 */ /* 0x000fe40007ffe0ff */
[----:B------:R-:W-:Y:S01]  /*2810*/  SHF.R.S32.HI R120, RZ, 0x3, R26 ;  /* 0x00000003ff787819 */ /* 0x000fe2000001141a */
[----:B------:R-:W-:Y:S01]  /*2820*/  VIADD R155, R14, 0x8 ;  /* 0x000000080e9b7836 */ /* 0x000fe20000000000 */
[----:B------:R-:W-:Y:S01]  /*2830*/  LOP3.LUT R14, R21, R212, RZ, 0x3c, !PT ;  /* 0x000000d4150e7212 */ /* 0x000fe200078e3cff */
[----:B------:R-:W-:Y:S01]  /*2840*/  IMAD.IADD R138, R109, 0x1, R29 ;  /* 0x000000016d8a7824 */ /* 0x000fe200078e021d */
[----:B------:R-:W-:Y:S01]  /*2850*/  SHF.R.S32.HI R27, RZ, 0x3, R28 ;  /* 0x00000003ff1b7819 */ /* 0x000fe2000001141c */
[----:B------:R-:W-:Y:S01]  /*2860*/  IMAD.IADD R20, R107, 0x1, R33 ;  /* 0x000000016b147824 */ /* 0x000fe200078e0221 */
[----:B------:R-:W-:Y:S01]  /*2870*/  SHF.R.S32.HI R29, RZ, 0x3, R30 ;  /* 0x00000003ff1d7819 */ /* 0x000fe2000001141e */
[----:B------:R-:W-:Y:S01]  /*2880*/  IMAD.IADD R141, R213, 0x1, R14 ;  /* 0x00000001d58d7824 */ /* 0x000fe200078e020e */
[----:B------:R-:W-:Y:S01]  /*2890*/  LOP3.LUT R39, R31, R32, RZ, 0xfc, !PT ;  /* 0x000000201f277212 */ /* 0x000fe200078efcff */
[----:B------:R-:W-:Y:S01]  /*28a0*/  IMAD.IADD R14, R113, 0x1, R35 ;  /* 0x00000001710e7824 */ /* 0x000fe200078e0223 */
[----:B------:R-:W-:-:S02]  /*28b0*/  LOP3.LUT R26, R26, 0xfffffff8, RZ, 0xc0, !PT ;  /* 0xfffffff81a1a7812 */ /* 0x000fc400078ec0ff */
[----:B------:R-:W-:Y:S02]  /*28c0*/  LOP3.LUT R28, R28, 0xfffffff8, RZ, 0xc0, !PT ;  /* 0xfffffff81c1c7812 */ /* 0x000fe400078ec0ff */
[----:B------:R-:W-:Y:S02]  /*28d0*/  LOP3.LUT R30, R30, 0xfffffff8, RZ, 0xc0, !PT ;  /* 0xfffffff81e1e7812 */ /* 0x000fe400078ec0ff */
[----:B------:R-:W-:Y:S01]  /*28e0*/  IADD3.X R123, R15, R150, RZ, P3, !PT ;  /* 0x000000960f7b7210 */ /* 0x000fe20001ffe4ff */
[----:B------:R-:W-:Y:S01]  /*28f0*/  IMAD.IADD R15, R35, 0x1, R111 ;  /* 0x00000001230f7824 */ /* 0x000fe200078e026f */
[----:B------:R-:W-:Y:S02]  /*2900*/  IADD3 R21, R33, R105, RZ ;  /* 0x0000006921157210 */ /* 0x000fe40007ffe0ff */
[C---:B------:R-:W-:Y:S02]  /*2910*/  LOP3.LUT R35, R39.reuse, 0x2, RZ, 0xc0, !PT ;  /* 0x0000000227237812 */ /* 0x040fe400078ec0ff */
[----:B------:R-:W-:-:S02]  /*2920*/  LOP3.LUT R36, R39, 0x4, RZ, 0xc0, !PT ;  /* 0x0000000427247812 */ /* 0x000fc400078ec0ff */
[C---:B------:R-:W-:Y:S02]  /*2930*/  LOP3.LUT R37, R39.reuse, 0x8, RZ, 0xc0, !PT ;  /* 0x0000000827257812 */ /* 0x040fe400078ec0ff */
[----:B------:R-:W-:Y:S02]  /*2940*/  LOP3.LUT R38, R39, 0x10, RZ, 0xc0, !PT ;  /* 0x0000001027267812 */ /* 0x000fe400078ec0ff */
[----:B------:R-:W-:Y:S02]  /*2950*/  LOP3.LUT R31, R31, 0x1, RZ, 0xc0, !PT ;  /* 0x000000011f1f7812 */ /* 0x000fe400078ec0ff */
[----:B------:R-:W-:Y:S02]  /*2960*/  SHF.R.S32.HI R32, RZ, 0x1f, R26 ;  /* 0x0000001fff207819 */ /* 0x000fe4000001141a */
[----:B------:R-:W-:Y:S02]  /*2970*/  SHF.R.S32.HI R33, RZ, 0x1f, R28 ;  /* 0x0000001fff217819 */ /* 0x000fe4000001141c */
[----:B------:R-:W-:-:S02]  /*2980*/  SHF.R.S32.HI R34, RZ, 0x1f, R30 ;  /* 0x0000001fff227819 */ /* 0x000fc4000001141e */
[----:B------:R-:W-:-:S07]  /*2990*/  LOP3.LUT R39, R39, 0x20, RZ, 0xc0, !PT ;  /* 0x0000002027277812 */ /* 0x000fce00078ec0ff */
.L_x_4168:
[----:B--2---:R-:W2:Y:S01]  /*29a0*/  LDL.LU R43, [R1+0x8] ;  /* 0x00000800012b7983 */ /* 0x004ea20000300800 */
[----:B-----5:R-:W-:Y:S01]  /*29b0*/  VIADD R53, R25, 0xffffffff ;  /* 0xffffffff19357836 */ /* 0x020fe20000000000 */
[----:B------:R-:W0:Y:S01]  /*29c0*/  LDC.64 R124, c[0x0][0x2e8] ;  /* 0x0000ba00ff7c7b82 */ /* 0x000e220000000a00 */
[----:B------:R-:W-:Y:S01]  /*29d0*/  LOP3.LUT P5, RZ, R218, 0x4, RZ, 0xc0, !PT ;  /* 0x00000004daff7812 */ /* 0x000fe200078ac0ff */
[----:B------:R-:W-:Y:S01]  /*29e0*/  IMAD R42, R16, 0x5400, R141 ;  /* 0x00005400102a7824 */ /* 0x000fe200078e028d */
[----:B------:R-:W-:Y:S05]  /*29f0*/  YIELD ;  /* 0x0000000000007946 */ /* 0x000fea0003800000 */
[----:B------:R-:W-:Y:S01]  /*2a00*/  SHF.R.S32.HI R52, RZ, 0x1f, R53 ;  /* 0x0000001fff347819 */ /* 0x000fe20000011435 */
[-C--:B------:R-:W-:Y:S01]  /*2a10*/  IMAD R25, R135, R53.reuse, RZ ;  /* 0x0000003587197224 */ /* 0x080fe200078e02ff */
[----:B-1----:R-:W1:Y:S01]  /*2a20*/  LDC R126, c[0x0][0x3f4] ;  /* 0x0000fd00ff7e7b82 */ /* 0x002e620000000800 */
[----:B------:R-:W-:Y:S01]  /*2a30*/  IMAD.WIDE.U32 R128, R114, R53, RZ ;  /* 0x0000003572807225 */ /* 0x000fe200078e00ff */
[----:B------:R-:W-:Y:S03]  /*2a40*/  BSSY B0, `(.L_x_4069) ;  /* 0x000075d000007945 */ /* 0x000fe60003800000 */
[----:B------:R-:W-:Y:S01]  /*2a50*/  IMAD R25, R52, R114, R25 ;  /* 0x0000007234197224 */ /* 0x000fe200078e0219 */
[----:B------:R-:W-:-:S03]  /*2a60*/  IADD3 R41, P4, R6, R128, RZ ;  /* 0x0000008006297210 */ /* 0x000fc60007f9e0ff */
[----:B------:R-:W-:Y:S01]  /*2a70*/  IMAD.IADD R96, R129, 0x1, R25 ;  /* 0x0000000181607824 */ /* 0x000fe200078e0219 */
[----:B------:R-:W-:-:S04]  /*2a80*/  IADD3 R25, P2, P3, R6, R128, R140 ;  /* 0x0000008006197210 */ /* 0x000fc80007b5e08c */
[----:B------:R-:W-:Y:S02]  /*2a90*/  IADD3.X R46, R8, R96, R139, P2, P3 ;  /* 0x00000060082e7210 */ /* 0x000fe400017e648b */
[----:B------:R-:W-:Y:S02]  /*2aa0*/  ISETP.GT.AND P3, PT, R53, R134, PT ;  /* 0x000000863500720c */ /* 0x000fe40003f64270 */
[C---:B0-----:R-:W-:Y:S02]  /*2ab0*/  LEA R48, P2, R25.reuse, R124, 0x1 ;  /* 0x0000007c19307211 */ /* 0x041fe400078408ff */
[----:B------:R-:W-:Y:S02]  /*2ac0*/  IADD3.X R44, R96, R8, RZ, P4, !PT ;  /* 0x00000008602c7210 */ /* 0x000fe400027fe4ff */
[----:B------:R-:W-:Y:S02]  /*2ad0*/  LEA.HI.X R49, R25, R125, R46, 0x1, P2 ;  /* 0x0000007d19317211 */ /* 0x000fe400010f0c2e */
[----:B-1----:R-:W-:-:S02]  /*2ae0*/  ISETP.GE.AND P2, PT, R126, 0x1, PT ;  /* 0x000000017e00780c */ /* 0x002fc40003f46270 */
[C---:B------:R-:W-:Y:S02]  /*2af0*/  LEA R50, P4, R41.reuse, R124, 0x1 ;  /* 0x0000007c29327211 */ /* 0x040fe400078808ff */
[----:B------:R-:W-:Y:S02]  /*2b00*/  MOV R25, R53 ;  /* 0x0000003500197202 */ /* 0x000fe40000000f00 */
[----:B------:R-:W-:Y:S01]  /*2b10*/  LEA.HI.X R51, R41, R125, R44, 0x1, P4 ;  /* 0x0000007d29337211 */ /* 0x000fe200020f0c2c */
[C---:B------:R-:W-:Y:S02]  /*2b20*/  VIADD R44, R42.reuse, 0x20 ;  /* 0x000000202a2c7836 */ /* 0x040fe40000000000 */
[C---:B------:R-:W-:Y:S02]  /*2b30*/  @P5 VIADD R44, R42.reuse, 0xffffffe0 ;  /* 0xffffffe02a2c5836 */ /* 0x040fe40000000000 */
[--C-:B------:R-:W-:Y:S02]  /*2b40*/  IMAD R41, R42, 0x2, R121.reuse ;  /* 0x000000022a297824 */ /* 0x100fe400078e0279 */
[----:B------:R-:W-:Y:S01]  /*2b50*/  IMAD R42, R44, 0x2, R121 ;  /* 0x000000022c2a7824 */ /* 0x000fe200078e0279 */
[----:B--2---:R-:W-:-:S04]  /*2b60*/  LOP3.LUT R43, R43, 0xfffffffd, RZ, 0xc0, !PT ;  /* 0xfffffffd2b2b7812 */ /* 0x004fc800078ec0ff */
[----:B------:R-:W-:-:S05]  /*2b70*/  @P3 LOP3.LUT R43, R43, 0x2, RZ, 0xfc, !PT ;  /* 0x000000022b2b3812 */ /* 0x000fca00078efcff */
[----:B------:R0:W-:Y:S01]  /*2b80*/  STL [R1+0x8], R43 ;  /* 0x0000082b01007387 */ /* 0x0001e20000100800 */
[----:B------:R-:W-:Y:S05]  /*2b90*/  @!P2 BRA `(.L_x_4070) ;  /* 0x00000070003ca947 */ /* 0x000fea0003800000 */
[----:B------:R-:W-:Y:S01]  /*2ba0*/  ULDC.U8 UR4, c[0x0][0x410] ;  /* 0x0001040000047ab9 */ /* 0x000fe20000000000 */
[-C--:B0-----:R-:W-:Y:S01]  /*2bb0*/  IMAD R43, R136, R53.reuse, RZ ;  /* 0x00000035882b7224 */ /* 0x081fe200078e02ff */
[----:B------:R-:W-:Y:S01]  /*2bc0*/  ISETP.NE.AND P2, PT, RZ, UR4, PT ;  /* 0x00000004ff007c0c */ /* 0x000fe2000bf45270 */
[-C--:B------:R-:W-:Y:S02]  /*2bd0*/  IMAD R47, R138, R53.reuse, RZ ;  /* 0x000000358a2f7224 */ /* 0x080fe400078e02ff */
[C---:B------:R-:W-:Y:S02]  /*2be0*/  IMAD R45, R52.reuse, R102, R43 ;  /* 0x00000066342d7224 */ /* 0x040fe400078e022b */
        /* <DEDUP_REMOVED lines=23> */
[----:B------:R-:W-:Y:S06]  /*2d60*/  @P3 BRA `(.L_x_4073) ;  /* 0x0000000000a03947 */ /* 0x000fec0003800000 */
[----:B------:R-:W-:Y:S01]  /*2d70*/  IADD3 R45, P2, R106, R94, RZ ;  /* 0x0000005e6a2d7210 */ /* 0x000fe20007f5e0ff */
[----:B------:R-:W-:Y:S01]  /*2d80*/  ULDC.64 UR4, c[0x0][0x3e8] ;  /* 0x0000fa0000047ab9 */ /* 0x000fe20000000a00 */
[----:B------:R-:W-:Y:S02]  /*2d90*/  CS2R R124, SRZ ;  /* 0x00000000007c7805 */ /* 0x000fe4000001ff00 */
[----:B------:R-:W-:Y:S02]  /*2da0*/  CS2R R128, SRZ ;  /* 0x0000000000807805 */ /* 0x000fe4000001ff00 */
[----:B------:R-:W-:Y:S02]  /*2db0*/  IADD3.X R46, R100, R20, RZ, P2, !PT ;  /* 0x00000014642e7210 */ /* 0x000fe400017fe4ff */
[----:B------:R-:W-:-:S04]  /*2dc0*/  LEA R44, P2, R45, UR4, 0x1 ;  /* 0x000000042d2c7c11 */ /* 0x000fc8000f8408ff */
[----:B------:R-:W-:Y:S01]  /*2dd0*/  LEA.HI.X R45, R45, UR5, R46, 0x1, P2 ;  /* 0x000000052d2d7c11 */ /* 0x000fe200090f0c2e */
[----:B------:R-:W-:Y:S01]  /*2de0*/  ULDC.64 UR4, c[0x0][0x400] ;  /* 0x0001000000047ab9 */ /* 0x000fe20000000a00 */
[----:B------:R-:W-:-:S05]  /*2df0*/  IADD3 R47, P2, R112, R92, RZ ;  /* 0x0000005c702f7210 */ /* 0x000fca0007f5e0ff */
[----:B------:R-:W-:Y:S01]  /*2e00*/  IMAD.X R54, R101, 0x1, R14, P2 ;  /* 0x0000000165367824 */ /* 0x000fe200010e060e */
        /* <DEDUP_REMOVED lines=30> */
.L_x_4073:
[----:B------:R-:W-:Y:S05]  /*2ff0*/  BSYNC B1 ;  /* 0x0000000000017941 */ /* 0x000fea0003800000 */
.L_x_4072:
        /* <DEDUP_REMOVED lines=12> */
[----:B-----5:R-:W-:Y:S01]  /*30c0*/  IMAD.MOV.U32 R131, RZ, RZ, R76 ;  /* 0x000000ffff837224 */ /* 0x020fe200078e004c */
[----:B------:R-:W-:Y:S01]  /*30d0*/  CS2R R74, SRZ ;  /* 0x00000000004a7805 */ /* 0x000fe2000001ff00 */
[----:B------:R-:W-:Y:S01]  /*30e0*/  IMAD.MOV.U32 R130, RZ, RZ, R77 ;  /* 0x000000ffff827224 */ /* 0x000fe200078e004d */
[----:B------:R-:W-:Y:S06]  /*30f0*/  @P4 BRA `(.L_x_4075) ;  /* 0x0000000000a04947 */ /* 0x000fec0003800000 */
[----:B------:R-:W-:Y:S01]  /*3100*/  IADD3 R94, P2, P5, R106, R94, R12 ;  /* 0x0000005e6a5e7210 */ /* 0x000fe20007d5e00c */
[----:B------:R-:W-:Y:S01]  /*3110*/  ULDC.64 UR4, c[0x0][0x3e8] ;  /* 0x0000fa0000047ab9 */ /* 0x000fe20000000a00 */
[----:B------:R-:W-:Y:S02]  /*3120*/  CS2R R72, SRZ ;  /* 0x0000000000487805 */ /* 0x000fe4000001ff00 */
[----:B------:R-:W-:Y:S02]  /*3130*/  CS2R R74, SRZ ;  /* 0x00000000004a7805 */ /* 0x000fe4000001ff00 */
[----:B0-----:R-:W-:Y:S02]  /*3140*/  IADD3.X R45, R20, R100, R11, P2, P5 ;  /* 0x00000064142d7210 */ /* 0x001fe400017ea40b */
[----:B------:R-:W-:-:S04]  /*3150*/  IADD3 R92, P2, P5, R112, R92, R10 ;  /* 0x0000005c705c7210 */ /* 0x000fc80007d5e00a */
[----:B------:R-:W-:Y:S02]  /*3160*/  IADD3.X R101, R14, R101, R9, P2, P5 ;  /* 0x000000650e657210 */ /* 0x000fe400017ea409 */
[----:B------:R-:W-:-:S04]  /*3170*/  LEA R44, P2, R94, UR4, 0x1 ;  /* 0x000000045e2c7c11 */ /* 0x000fc8000f8408ff */
[----:B------:R-:W-:Y:S01]  /*3180*/  LEA.HI.X R45, R94, UR5, R45, 0x1, P2 ;  /* 0x000000055e2d7c11 */ /* 0x000fe200090f0c2d */
[----:B------:R-:W-:Y:S02]  /*3190*/  ULDC.64 UR4, c[0x0][0x400] ;  /* 0x0001000000047ab9 */ /* 0x000fe40000000a00 */
        /* <DEDUP_REMOVED lines=30> */
.L_x_4075:
[----:B------:R-:W-:Y:S05]  /*3380*/  BSYNC B1 ;  /* 0x0000000000017941 */ /* 0x000fea0003800000 */
.L_x_4074:
[----:B01----:R-:W2:Y:S01]  /*3390*/  LDL R44, [R1+0x14] ;  /* 0x00001400012c7983 */ /* 0x003ea20000100800 */
[----:B------:R-:W-:Y:S01]  /*33a0*/  IMAD.MOV.U32 R45, RZ, RZ, R81 ;  /* 0x000000ffff2d7224 */ /* 0x000fe200078e0051 */
[----:B------:R-:W-:Y:S01]  /*33b0*/  MOV R46, R88 ;  /* 0x00000058002e7202 */ /* 0x000fe20000000f00 */
[----:B------:R-:W-:Y:S01]  /*33c0*/  IMAD.MOV.U32 R47, RZ, RZ, R89 ;  /* 0x000000ffff2f7224 */ /* 0x000fe200078e0059 */
[----:B------:R-:W-:Y:S02]  /*33d0*/  PRMT R161, R131, 0x5410, R130 ;  /* 0x0000541083a17816 */ /* 0x000fe40000000082 */
        /* <DEDUP_REMOVED lines=8> */
[----:B------:R-:W-:-:S05]  /*3460*/  IMAD.MOV.U32 R47, RZ, RZ, R79 ;  /* 0x000000ffff2f7224 */ /* 0x000fca00078e004f */
[----:B------:R-:W-:Y:S01]  /*3470*/  PRMT R162, R46, 0x5410, R47 ;  /* 0x000054102ea27816 */ /* 0x000fe2000000002f */
[----:B------:R-:W-:Y:S01]  /*3480*/  IMAD.MOV.U32 R47, RZ, RZ, R91 ;  /* 0x000000ffff2f7224 */ /* 0x000fe200078e005b */
[----:B------:R-:W-:-:S04]  /*3490*/  MOV R46, R90 ;  /* 0x0000005a002e7202 */ /* 0x000fc80000000f00 */
[----:B------:R-:W-:Y:S01]  /*34a0*/  PRMT R171, R47, 0x7610, R171 ;  /* 0x000076102fab7816 */ /* 0x000fe200000000ab */
[----:B------:R-:W-:Y:S01]  /*34b0*/  IMAD.MOV.U32 R47, RZ, RZ, R129 ;  /* 0x000000ffff2f7224 */ /* 0x000fe200078e0081 */
[----:B--2---:R-:W-:Y:S02]  /*34c0*/  R2UR UR4, R44 ;  /* 0x000000002c0472ca */ /* 0x004fe400000e0000 */
[----:B------:R-:W-:-:S04]  /*34d0*/  MOV R44, R80 ;  /* 0x00000050002c7202 */ /* 0x000fc80000000f00 */
[----:B------:R-:W-:Y:S01]  /*34e0*/  PRMT R164, R164, 0x5410, R44 ;  /* 0x00005410a4a47816 */ /* 0x000fe2000000002c */
[----:B------:R-:W-:-:S05]  /*34f0*/  IMAD.MOV.U32 R44, RZ, RZ, R84 ;  /* 0x000000ffff2c7224 */ /* 0x000fca00078e0054 */
[----:B------:R-:W-:Y:S01]  /*3500*/  PRMT R166, R45, 0x5410, R44 ;  /* 0x000054102da67816 */ /* 0x000fe2000000002c */
[----:B------:R-:W-:Y:S01]  /*3510*/  IMAD.MOV.U32 R44, RZ, RZ, R96 ;  /* 0x000000ffff2c7224 */ /* 0x000fe200078e0060 */
[----:B------:R-:W-:Y:S01]  /*3520*/  UISETP.NE.AND UP0, UPT, UR4, 0x3, UPT ;  /* 0x000000030400788c */ /* 0x000fe2000bf05270 */
[----:B------:R-:W-:-:S05]  /*3530*/  IMAD.MOV.U32 R45, RZ, RZ, R97 ;  /* 0x000000ffff2d7224 */ /* 0x000fca00078e0061 */
[----:B------:R-:W-:Y:S01]  /*3540*/  PRMT R168, R44, 0x5410, R45 ;  /* 0x000054102ca87816 */ /* 0x000fe2000000002d */
[----:B------:R-:W-:Y:S01]  /*3550*/  IMAD.MOV.U32 R44, RZ, RZ, R83 ;  /* 0x000000ffff2c7224 */ /* 0x000fe200078e0053 */
[----:B------:R-:W-:Y:S02]  /*3560*/  MOV R45, R82 ;  /* 0x00000052002d7202 */ /* 0x000fe40000000f00 */
[----:B------:R-:W-:Y:S02]  /*3570*/  PLOP3.LUT P2, PT, PT, PT, UP0, 0x80, 0x0 ;  /* 0x000000000000781c */ /* 0x000fe40003f4f008 */
        /* <DEDUP_REMOVED lines=13> */
[----:B------:R-:W-:-:S02]  /*3650*/  MOV R45, R56 ;  /* 0x00000038002d7202 */ /* 0x000fc40000000f00 */
        /* <DEDUP_REMOVED lines=35> */
[----:B------:R-:W-:Y:S01]  /*3890*/  PRMT R165, R44, 0x5410, R45 ;  /* 0x000054102ca57816 */ /* 0x000fe2000000002d */
[----:B------:R-:W-:Y:S06]  /*38a0*/  @!P2 BRA `(.L_x_4076) ;  /* 0x000000000004a947 */ /* 0x000fec0003800000 */
[----:B------:R-:W-:Y:S01]  /*38b0*/  BPT.TRAP 0x1 ;  /* 0x000000040000795c */ /* 0x000fe20000300000 */
.L_x_4076:
[----:B------:R-:W-:Y:S01]  /*38c0*/  IMAD R100, R16, 0x8, R2 ;  /* 0x0000000810647824 */ /* 0x000fe200078e0202 */
[----:B------:R-:W-:Y:S01]  /*38d0*/  SHF.L.U32 R101, R204, 0x1f, RZ ;  /* 0x0000001fcc657819 */ /* 0x000fe200000006ff */
[----:B------:R-:W-:Y:S03]  /*38e0*/  BSSY B1, `(.L_x_4077) ;  /* 0x0000003000017945 */ /* 0x000fe60003800000 */
[----:B------:R-:W0:Y:S02]  /*38f0*/  SYNCS.PHASECHK.TRANS64.TRYWAIT P5, [R100+URZ+0x36890], R101 ;  /* 0x03689065640075a7 */ /* 0x000e2400080a017f */
[----:B0-----:R-:W-:Y:S05]  /*3900*/  @!P5 BRA `(.L_x_4078) ;  /* 0x000002340054d947 */ /* 0x001fea0003800000 */
.L_x_4436:
[----:B------:R-:W-:Y:S05]  /*3910*/  BSYNC B1 ;  /* 0x0000000000017941 */ /* 0x000fea0003800000 */
.L_x_4077:
        /* <DEDUP_REMOVED lines=9> */
[----:B------:R-:W-:Y:S01]  /*39b0*/  SHF.R.U64 R94, R128, 0x10, R129 ;  /* 0x00000010805e7819 */ /* 0x000fe20000001281 */
[----:B--2---:R-:W-:Y:S01]  /*39c0*/  IMAD.MOV.U32 R95, RZ, RZ, R45 ;  /* 0x000000ffff5f7224 */ /* 0x004fe200078e002d */
[----:B------:R-:W-:Y:S02]  /*39d0*/  SHF.R.U64 R124, R124, 0x10, R125 ;  /* 0x000000107c7c7819 */ /* 0x000fe4000000127d */
[----:B------:R-:W-:Y:S01]  /*39e0*/  SHF.R.U32.HI R129, RZ, 0x10, R129 ;  /* 0x00000010ff817819 */ /* 0x000fe20000011681 */
[----:B------:R-:W-:Y:S02]  /*39f0*/  HADD2.F32 R94, -RZ, R94.H0_H0 ;  /* 0x2000005eff5e7230 */ /* 0x000fe40000004100 */
[--C-:B------:R-:W-:Y:S02]  /*3a00*/  HADD2.F32 R45, -RZ, R95.reuse.H1_H1 ;  /* 0x3000005fff2d7230 */ /* 0x100fe40000004100 */
[----:B------:R-:W-:Y:S02]  /*3a10*/  HADD2.F32 R95, -RZ, R95.H0_H0 ;  /* 0x2000005fff5f7230 */ /* 0x000fe40000004100 */
[----:B------:R-:W-:-:S02]  /*3a20*/  HADD2.F32 R124, -RZ, R124.H0_H0 ;  /* 0x2000007cff7c7230 */ /* 0x000fc40000004100 */
[-C--:B------:R-:W-:Y:S01]  /*3a30*/  FMUL.FTZ R128, R45, R94.reuse ;  /* 0x0000005e2d807220 */ /* 0x080fe20000410000 */
[----:B------:R-:W-:-:S03]  /*3a40*/  FMUL.FTZ R94, R95, R94 ;  /* 0x0000005e5f5e7220 */ /* 0x000fc60000410000 */
[----:B------:R-:W-:Y:S01]  /*3a50*/  FFMA.FTZ R128, R95, R124, -R128 ;  /* 0x0000007c5f807223 */ /* 0x000fe20000010880 */
[----:B------:R-:W-:Y:S01]  /*3a60*/  MOV R95, R44 ;  /* 0x0000002c005f7202 */ /* 0x000fe20000000f00 */
[----:B------:R-:W-:Y:S02]  /*3a70*/  IMAD.MOV.U32 R44, RZ, RZ, R47 ;  /* 0x000000ffff2c7224 */ /* 0x000fe400078e002f */
[----:B------:R-:W-:Y:S01]  /*3a80*/  FFMA.FTZ R94, R45, R124, R94 ;  /* 0x0000007c2d5e7223 */ /* 0x000fe2000001005e */
[----:B------:R-:W-:Y:S01]  /*3a90*/  SHF.R.U32.HI R124, RZ, 0x10, R125 ;  /* 0x00000010ff7c7819 */ /* 0x000fe2000001167d */
[----:B------:R-:W-:Y:S02]  /*3aa0*/  HADD2.F32 R47, -RZ, R129.H0_H0 ;  /* 0x20000081ff2f7230 */ /* 0x000fe40000004100 */
[--C-:B------:R-:W-:Y:S01]  /*3ab0*/  HADD2.F32 R45, -RZ, R44.reuse.H1_H1 ;  /* 0x3000002cff2d7230 */ /* 0x100fe20000004100 */
[----:B------:R-:W-:Y:S01]  /*3ac0*/  F2FP.F16.F32.PACK_AB R94, R94, R128 ;  /* 0x000000805e5e723e */ /* 0x000fe200000000ff */
[----:B------:R-:W-:-:S02]  /*3ad0*/  HADD2.F32 R44, -RZ, R44.H0_H0 ;  /* 0x2000002cff2c7230 */ /* 0x000fc40000004100 */
[----:B------:R-:W-:Y:S02]  /*3ae0*/  HADD2.F32 R124, -RZ, R124.H0_H0 ;  /* 0x2000007cff7c7230 */ /* 0x000fe40000004100 */
[-C--:B------:R-:W-:Y:S01]  /*3af0*/  FMUL.FTZ R125, R45, R47.reuse ;  /* 0x0000002f2d7d7220 */ /* 0x080fe20000410000 */
[----:B------:R-:W-:-:S03]  /*3b00*/  FMUL.FTZ R47, R44, R47 ;  /* 0x0000002f2c2f7220 */ /* 0x000fc60000410000 */
[-C--:B------:R-:W-:Y:S01]  /*3b10*/  FFMA.FTZ R44, R44, R124.reuse, -R125 ;  /* 0x0000007c2c2c7223 */ /* 0x080fe2000001087d */
[----:B------:R-:W-:Y:S02]  /*3b20*/  HADD2.F32 R125, -RZ, R157.H1_H1 ;  /* 0x3000009dff7d7230 */ /* 0x000fe40000004100 */
[----:B------:R-:W-:Y:S01]  /*3b30*/  FFMA.FTZ R45, R45, R124, R47 ;  /* 0x0000007c2d2d7223 */ /* 0x000fe2000001002f */
[----:B------:R-:W-:Y:S02]  /*3b40*/  IMAD.MOV.U32 R124, RZ, RZ, R46 ;  /* 0x000000ffff7c7224 */ /* 0x000fe400078e002e */
[--C-:B------:R-:W-:Y:S02]  /*3b50*/  HADD2.F32 R46, -RZ, R95.reuse.H1_H1 ;  /* 0x3000005fff2e7230 */ /* 0x100fe40000004100 */
[----:B------:R-:W-:Y:S02]  /*3b60*/  HADD2.F32 R47, -RZ, R95.H0_H0 ;  /* 0x2000005fff2f7230 */ /* 0x000fe40000004100 */
[----:B------:R-:W-:-:S02]  /*3b70*/  HADD2.F32 R95, -RZ, R157.H0_H0 ;  /* 0x2000009dff5f7230 */ /* 0x000fc40000004100 */
[-C--:B------:R-:W-:Y:S01]  /*3b80*/  FMUL.FTZ R129, R46, R125.reuse ;  /* 0x0000007d2e817220 */ /* 0x080fe20000410000 */
[----:B------:R-:W-:Y:S02]  /*3b90*/  HADD2.F32 R157, -RZ, R172.H1_H1 ;  /* 0x300000acff9d7230 */ /* 0x000fe40000004100 */
[C---:B------:R-:W-:Y:S01]  /*3ba0*/  FMUL.FTZ R125, R47.reuse, R125 ;  /* 0x0000007d2f7d7220 */ /* 0x040fe20000410000 */
[----:B------:R-:W-:-:S03]  /*3bb0*/  FFMA.FTZ R47, R47, R95, -R129 ;  /* 0x0000005f2f2f7223 */ /* 0x000fc60000010881 */
[----:B------:R-:W-:Y:S01]  /*3bc0*/  FFMA.FTZ R46, R46, R95, R125 ;  /* 0x0000005f2e2e7223 */ /* 0x000fe2000001007d */
[--C-:B------:R-:W-:Y:S02]  /*3bd0*/  HADD2.F32 R95, -RZ, R124.reuse.H1_H1 ;  /* 0x3000007cff5f7230 */ /* 0x100fe40000004100 */
[----:B------:R-:W-:Y:S02]  /*3be0*/  HADD2.F32 R125, -RZ, R124.H0_H0 ;  /* 0x2000007cff7d7230 */ /* 0x000fe40000004100 */
[----:B------:R-:W-:Y:S02]  /*3bf0*/  HADD2.F32 R124, -RZ, R169.H0_H0 ;  /* 0x200000a9ff7c7230 */ /* 0x000fe40000004100 */
[----:B------:R-:W-:Y:S01]  /*3c00*/  FMUL.FTZ R129, R95, R157 ;  /* 0x0000009d5f817220 */ /* 0x000fe20000410000 */
[----:B------:R-:W-:Y:S01]  /*3c10*/  F2FP.F16.F32.PACK_AB R46, R46, R47 ;  /* 0x0000002f2e2e723e */ /* 0x000fe200000000ff */
[C---:B------:R-:W-:Y:S02]  /*3c20*/  FMUL.FTZ R157, R125.reuse, R157 ;  /* 0x0000009d7d9d7220 */ /* 0x040fe40000410000 */
[----:B------:R-:W-:-:S02]  /*3c30*/  FFMA.FTZ R129, R125, R124, -R129 ;  /* 0x0000007c7d817223 */ /* 0x000fc40000010881 */
[----:B------:R-:W-:Y:S01]  /*3c40*/  FFMA.FTZ R157, R95, R124, R157 ;  /* 0x0000007c5f9d7223 */ /* 0x000fe2000001009d */
[----:B------:R-:W-:Y:S01]  /*3c50*/  F2FP.F16.F32.PACK_AB R95, R45, R44 ;  /* 0x0000002c2d5f723e */ /* 0x000fe200000000ff */
[----:B------:R-:W-:Y:S01]  /*3c60*/  IMAD.MOV.U32 R44, RZ, RZ, R46 ;  /* 0x000000ffff2c7224 */ /* 0x000fe200078e002e */
[----:B------:R-:W-:Y:S02]  /*3c70*/  MOV R45, R94 ;  /* 0x0000005e002d7202 */ /* 0x000fe40000000f00 */
[----:B------:R-:W-:Y:S01]  /*3c80*/  F2FP.F16.F32.PACK_AB R129, R157, R129 ;  /* 0x000000819d81723e */ /* 0x000fe200000000ff */
[----:B------:R-:W-:-:S04]  /*3c90*/  IMAD.MOV.U32 R47, RZ, RZ, R95 ;  /* 0x000000ffff2f7224 */ /* 0x000fc800078e005f */
[----:B------:R-:W-:-:S07]  /*3ca0*/  IMAD.MOV.U32 R46, RZ, RZ, R129 ;  /* 0x000000ffff2e7224 */ /* 0x000fce00078e0081 */
.L_x_4084:
[----:B------:R-:W-:Y:S05]  /*3cb0*/  BSYNC B3 ;  /* 0x0000000000037941 */ /* 0x000fea0003800000 */
.L_x_4083:
[----:B--2---:R1:W-:Y:S02]  /*3cc0*/  STG.E.128 desc[UR60][R50.64], R44 ;  /* 0x0000002c32007986 */ /* 0x0043e4000c101d3c */
.L_x_4082:
[----:B------:R-:W-:Y:S05]  /*3cd0*/  BSYNC B2 ;  /* 0x0000000000027941 */ /* 0x000fea0003800000 */
.L_x_4081:
        /* <DEDUP_REMOVED lines=8> */
[----:B--2---:R-:W-:Y:S01]  /*3d60*/  IMAD.MOV.U32 R95, RZ, RZ, R45 ;  /* 0x000000ffff5f7224 */ /* 0x004fe200078e002d */
[----:B------:R-:W-:Y:S02]  /*3d70*/  SHF.R.U64 R94, R96, 0x10, R97 ;  /* 0x00000010605e7819 */ /* 0x000fe40000001261 */
[----:B------:R-:W-:Y:S01]  /*3d80*/  SHF.R.U32.HI R99, RZ, 0x10, R99 ;  /* 0x00000010ff637819 */ /* 0x000fe20000011663 */
[----:B------:R-:W-:Y:S01]  /*3d90*/  HADD2.F32 R98, -RZ, R98.H0_H0 ;  /* 0x20000062ff627230 */ /* 0x000fe20000004100 */
[----:B------:R-:W-:Y:S01]  /*3da0*/  SHF.R.U32.HI R97, RZ, 0x10, R97 ;  /* 0x00000010ff617819 */ /* 0x000fe20000011661 */
[--C-:B------:R-:W-:Y:S02]  /*3db0*/  HADD2.F32 R45, -RZ, R95.reuse.H1_H1 ;  /* 0x3000005fff2d7230 */ /* 0x100fe40000004100 */
[----:B------:R-:W-:Y:S02]  /*3dc0*/  HADD2.F32 R95, -RZ, R95.H0_H0 ;  /* 0x2000005fff5f7230 */ /* 0x000fe40000004100 */
[----:B------:R-:W-:-:S02]  /*3dd0*/  HADD2.F32 R94, -RZ, R94.H0_H0 ;  /* 0x2000005eff5e7230 */ /* 0x000fc40000004100 */
[-C--:B------:R-:W-:Y:S01]  /*3de0*/  FMUL.FTZ R96, R45, R98.reuse ;  /* 0x000000622d607220 */ /* 0x080fe20000410000 */
[----:B------:R-:W-:Y:S02]  /*3df0*/  HADD2.F32 R97, -RZ, R97.H0_H0 ;  /* 0x20000061ff617230 */ /* 0x000fe40000004100 */
[C---:B------:R-:W-:Y:S01]  /*3e00*/  FMUL.FTZ R98, R95.reuse, R98 ;  /* 0x000000625f627220 */ /* 0x040fe20000410000 */
[----:B------:R-:W-:-:S03]  /*3e10*/  FFMA.FTZ R96, R95, R94, -R96 ;  /* 0x0000005e5f607223 */ /* 0x000fc60000010860 */
[----:B------:R-:W-:Y:S01]  /*3e20*/  FFMA.FTZ R98, R45, R94, R98 ;  /* 0x0000005e2d627223 */ /* 0x000fe20000010062 */
[----:B------:R-:W-:Y:S01]  /*3e30*/  IMAD.MOV.U32 R45, RZ, RZ, R47 ;  /* 0x000000ffff2d7224 */ /* 0x000fe200078e002f */
[----:B------:R-:W-:Y:S01]  /*3e40*/  MOV R94, R44 ;  /* 0x0000002c005e7202 */ /* 0x000fe20000000f00 */
[----:B------:R-:W-:Y:S02]  /*3e50*/  HADD2.F32 R47, -RZ, R99.H0_H0 ;  /* 0x20000063ff2f7230 */ /* 0x000fe40000004100 */
[----:B------:R-:W-:Y:S01]  /*3e60*/  F2FP.F16.F32.PACK_AB R96, R98, R96 ;  /* 0x000000606260723e */ /* 0x000fe200000000ff */
[--C-:B------:R-:W-:Y:S02]  /*3e70*/  HADD2.F32 R44, -RZ, R45.reuse.H1_H1 ;  /* 0x3000002dff2c7230 */ /* 0x100fe40000004100 */
[----:B------:R-:W-:-:S03]  /*3e80*/  HADD2.F32 R45, -RZ, R45.H0_H0 ;  /* 0x2000002dff2d7230 */ /* 0x000fc60000004100 */
[CC--:B------:R-:W-:Y:S02]  /*3e90*/  FMUL.FTZ R95, R44.reuse, R47.reuse ;  /* 0x0000002f2c5f7220 */ /* 0x0c0fe40000410000 */
[C---:B------:R-:W-:Y:S02]  /*3ea0*/  FMUL.FTZ R47, R45.reuse, R47 ;  /* 0x0000002f2d2f7220 */ /* 0x040fe40000410000 */
[-C--:B------:R-:W-:Y:S01]  /*3eb0*/  FFMA.FTZ R45, R45, R97.reuse, -R95 ;  /* 0x000000612d2d7223 */ /* 0x080fe2000001085f */
[--C-:B------:R-:W-:Y:S02]  /*3ec0*/  HADD2.F32 R95, -RZ, R94.reuse.H1_H1 ;  /* 0x3000005eff5f7230 */ /* 0x100fe40000004100 */
[----:B------:R-:W-:Y:S01]  /*3ed0*/  FFMA.FTZ R44, R44, R97, R47 ;  /* 0x000000612c2c7223 */ /* 0x000fe2000001002f */
[----:B------:R-:W-:Y:S02]  /*3ee0*/  HADD2.F32 R47, -RZ, R171.H1_H1 ;  /* 0x300000abff2f7230 */ /* 0x000fe40000004100 */
[----:B------:R-:W-:-:S02]  /*3ef0*/  HADD2.F32 R97, -RZ, R94.H0_H0 ;  /* 0x2000005eff617230 */ /* 0x000fc40000004100 */
[----:B------:R-:W-:Y:S02]  /*3f00*/  HADD2.F32 R94, -RZ, R168.H0_H0 ;  /* 0x200000a8ff5e7230 */ /* 0x000fe40000004100 */
[-C--:B------:R-:W-:Y:S01]  /*3f10*/  FMUL.FTZ R99, R95, R47.reuse ;  /* 0x0000002f5f637220 */ /* 0x080fe20000410000 */
[----:B------:R-:W-:-:S03]  /*3f20*/  FMUL.FTZ R124, R97, R47 ;  /* 0x0000002f617c7220 */ /* 0x000fc60000410000 */
[-C--:B------:R-:W-:Y:S01]  /*3f30*/  FFMA.FTZ R47, R97, R94.reuse, -R99 ;  /* 0x0000005e612f7223 */ /* 0x080fe20000010863 */
[----:B------:R-:W-:Y:S02]  /*3f40*/  HADD2.F32 R97, -RZ, R172.H0_H0 ;  /* 0x200000acff617230 */ /* 0x000fe40000004100 */
[----:B------:R-:W-:Y:S01]  /*3f50*/  FFMA.FTZ R94, R95, R94, R124 ;  /* 0x0000005e5f5e7223 */ /* 0x000fe2000001007c */
[--C-:B------:R-:W-:Y:S02]  /*3f60*/  HADD2.F32 R95, -RZ, R46.reuse.H1_H1 ;  /* 0x3000002eff5f7230 */ /* 0x100fe40000004100 */
[----:B------:R-:W-:Y:S02]  /*3f70*/  HADD2.F32 R99, -RZ, R46.H0_H0 ;  /* 0x2000002eff637230 */ /* 0x000fe40000004100 */
[----:B------:R-:W-:Y:S02]  /*3f80*/  HADD2.F32 R46, -RZ, R168.H1_H1 ;  /* 0x300000a8ff2e7230 */ /* 0x000fe40000004100 */
[----:B------:R-:W-:Y:S01]  /*3f90*/  FMUL.FTZ R124, R95, R97 ;  /* 0x000000615f7c7220 */ /* 0x000fe20000410000 */
[----:B------:R-:W-:Y:S01]  /*3fa0*/  F2FP.F16.F32.PACK_AB R47, R94, R47 ;  /* 0x0000002f5e2f723e */ /* 0x000fe200000000ff */
[----:B------:R-:W-:-:S02]  /*3fb0*/  FMUL.FTZ R97, R99, R97 ;  /* 0x0000006163617220 */ /* 0x000fc40000410000 */
[-C--:B------:R-:W-:Y:S02]  /*3fc0*/  FFMA.FTZ R124, R99, R46.reuse, -R124 ;  /* 0x0000002e637c7223 */ /* 0x080fe4000001087c */
[----:B------:R-:W-:Y:S01]  /*3fd0*/  FFMA.FTZ R97, R95, R46, R97 ;  /* 0x0000002e5f617223 */ /* 0x000fe20000010061 */
[----:B------:R-:W-:Y:S01]  /*3fe0*/  F2FP.F16.F32.PACK_AB R46, R44, R45 ;  /* 0x0000002d2c2e723e */ /* 0x000fe200000000ff */
[----:B------:R-:W-:Y:S02]  /*3ff0*/  IMAD.MOV.U32 R44, RZ, RZ, R47 ;  /* 0x000000ffff2c7224 */ /* 0x000fe400078e002f */
[----:B------:R-:W-:Y:S01]  /*4000*/  IMAD.MOV.U32 R45, RZ, RZ, R96 ;  /* 0x000000ffff2d7224 */ /* 0x000fe200078e0060 */
[----:B------:R-:W-:Y:S02]  /*4010*/  F2FP.F16.F32.PACK_AB R97, R97, R124 ;  /* 0x0000007c6161723e */ /* 0x000fe400000000ff */
[----:B------:R-:W-:-:S03]  /*4020*/  MOV R47, R46 ;  /* 0x0000002e002f7202 */ /* 0x000fc60000000f00 */
[----:B------:R-:W-:-:S07]  /*4030*/  IMAD.MOV.U32 R46, RZ, RZ, R97 ;  /* 0x000000ffff2e7224 */ /* 0x000fce00078e0061 */
.L_x_4088:
[----:B------:R-:W-:Y:S05]  /*4040*/  BSYNC B3 ;  /* 0x0000000000037941 */ /* 0x000fea0003800000 */
.L_x_4087:
[----:B--2---:R2:W-:Y:S02]  /*4050*/  STG.E.128 desc[UR60][R50.64+0x40], R44 ;  /* 0x0000402c32007986 */ /* 0x0045e4000c101d3c */
.L_x_4086:
[----:B------:R-:W-:Y:S05]  /*4060*/  BSYNC B2 ;  /* 0x0000000000027941 */ /* 0x000fea0003800000 */
.L_x_4085:
        /* <DEDUP_REMOVED lines=9> */
[----:B------:R-:W-:Y:S02]  /*4100*/  SHF.R.U64 R90, R90, 0x10, R91 ;  /* 0x000000105a5a7819 */ /* 0x000fe4000000125b */
[----:B------:R-:W-:Y:S01]  /*4110*/  SHF.R.U32.HI R88, RZ, 0x10, R89 ;  /* 0x00000010ff587819 */ /* 0x000fe20000011659 */
[----:B------:R-:W-:Y:S01]  /*4120*/  IMAD.MOV.U32 R89, RZ, RZ, R45 ;  /* 0x000000ffff597224 */ /* 0x000fe200078e002d */
[----:B------:R-:W-:Y:S01]  /*4130*/  SHF.R.U32.HI R91, RZ, 0x10, R91 ;  /* 0x00000010ff5b7819 */ /* 0x000fe2000001165b */
[----:B------:R-:W-:Y:S02]  /*4140*/  IMAD.MOV.U32 R45, RZ, RZ, R46 ;  /* 0x000000ffff2d7224 */ /* 0x000fe400078e002e */
[----:B------:R-:W-:Y:S02]  /*4150*/  HADD2.F32 R97, -RZ, R90.H0_H0 ;  /* 0x2000005aff617230 */ /* 0x000fe40000004100 */
[----:B------:R-:W-:-:S02]  /*4160*/  HADD2.F32 R46, -RZ, R91.H0_H0 ;  /* 0x2000005bff2e7230 */ /* 0x000fc40000004100 */
[--C-:B------:R-:W-:Y:S02]  /*4170*/  HADD2.F32 R91, -RZ, R89.reuse.H1_H1 ;  /* 0x30000059ff5b7230 */ /* 0x100fe40000004100 */
[----:B------:R-:W-:Y:S02]  /*4180*/  HADD2.F32 R96, -RZ, R89.H0_H0 ;  /* 0x20000059ff607230 */ /* 0x000fe40000004100 */
[----:B------:R-:W-:Y:S02]  /*4190*/  HADD2.F32 R90, -RZ, R47.H1_H1 ;  /* 0x3000002fff5a7230 */ /* 0x000fe40000004100 */
[-C--:B------:R-:W-:Y:S01]  /*41a0*/  FMUL.FTZ R47, R91, R97.reuse ;  /* 0x000000615b2f7220 */ /* 0x080fe20000410000 */
[----:B------:R-:W-:Y:S02]  /*41b0*/  HADD2.F32 R94, -RZ, R94.H0_H0 ;  /* 0x2000005eff5e7230 */ /* 0x000fe40000004100 */
[----:B------:R-:W-:Y:S01]  /*41c0*/  FMUL.FTZ R98, R96, R97 ;  /* 0x0000006160627220 */ /* 0x000fe20000410000 */
[----:B------:R-:W-:-:S02]  /*41d0*/  HADD2.F32 R89, -RZ, R88.H0_H0 ;  /* 0x20000058ff597230 */ /* 0x000fc40000004100 */
[-C--:B------:R-:W-:Y:S01]  /*41e0*/  FMUL.FTZ R88, R90, R46.reuse ;  /* 0x0000002e5a587220 */ /* 0x080fe20000410000 */
[----:B------:R-:W-:Y:S01]  /*41f0*/  FMUL.FTZ R97, R95, R46 ;  /* 0x0000002e5f617220 */ /* 0x000fe20000410000 */
[-C--:B------:R-:W-:Y:S01]  /*4200*/  FFMA.FTZ R46, R96, R94.reuse, -R47 ;  /* 0x0000005e602e7223 */ /* 0x080fe2000001082f */
[----:B------:R-:W-:Y:S01]  /*4210*/  FFMA.FTZ R47, R91, R94, R98 ;  /* 0x0000005e5b2f7223 */ /* 0x000fe20000010062 */
[-C--:B------:R-:W-:Y:S01]  /*4220*/  FFMA.FTZ R88, R95, R89.reuse, -R88 ;  /* 0x000000595f587223 */ /* 0x080fe20000010858 */
[----:B------:R-:W-:Y:S01]  /*4230*/  FFMA.FTZ R90, R90, R89, R97 ;  /* 0x000000595a5a7223 */ /* 0x000fe20000010061 */
[----:B------:R-:W-:Y:S02]  /*4240*/  HADD2.F32 R91, -RZ, R170.H1_H1 ;  /* 0x300000aaff5b7230 */ /* 0x000fe40000004100 */
[--C-:B------:R-:W-:Y:S01]  /*4250*/  HADD2.F32 R95, -RZ, R44.reuse.H1_H1 ;  /* 0x3000002cff5f7230 */ /* 0x100fe20000004100 */
[----:B------:R-:W-:Y:S01]  /*4260*/  F2FP.F16.F32.PACK_AB R46, R47, R46 ;  /* 0x0000002e2f2e723e */ /* 0x000fe200000000ff */
[----:B------:R-:W-:Y:S01]  /*4270*/  HADD2.F32 R96, -RZ, R44.H0_H0 ;  /* 0x2000002cff607230 */ /* 0x000fe20000004100 */
[----:B------:R-:W-:Y:S01]  /*4280*/  F2FP.F16.F32.PACK_AB R88, R90, R88 ;  /* 0x000000585a58723e */ /* 0x000fe200000000ff */
[----:B------:R-:W-:-:S02]  /*4290*/  HADD2.F32 R89, -RZ, R171.H0_H0 ;  /* 0x200000abff597230 */ /* 0x000fc40000004100 */
[--C-:B------:R-:W-:Y:S02]  /*42a0*/  HADD2.F32 R44, -RZ, R45.reuse.H1_H1 ;  /* 0x3000002dff2c7230 */ /* 0x100fe40000004100 */
[-C--:B------:R-:W-:Y:S01]  /*42b0*/  FMUL.FTZ R99, R96, R91.reuse ;  /* 0x0000005b60637220 */ /* 0x080fe20000410000 */
[----:B------:R-:W-:Y:S02]  /*42c0*/  HADD2.F32 R98, -RZ, R45.H0_H0 ;  /* 0x2000002dff627230 */ /* 0x000fe40000004100 */
[----:B------:R-:W-:Y:S01]  /*42d0*/  FMUL.FTZ R45, R95, R91 ;  /* 0x0000005b5f2d7220 */ /* 0x000fe20000410000 */
[--C-:B------:R-:W-:Y:S02]  /*42e0*/  HADD2.F32 R94, -RZ, R167.reuse.H0_H0 ;  /* 0x200000a7ff5e7230 */ /* 0x100fe40000004100 */
[-C--:B------:R-:W-:Y:S01]  /*42f0*/  FMUL.FTZ R91, R44, R89.reuse ;  /* 0x000000592c5b7220 */ /* 0x080fe20000410000 */
[----:B------:R-:W-:Y:S02]  /*4300*/  HADD2.F32 R97, -RZ, R167.H1_H1 ;  /* 0x300000a7ff617230 */ /* 0x000fe40000004100 */
[----:B------:R-:W-:Y:S01]  /*4310*/  FMUL.FTZ R89, R98, R89 ;  /* 0x0000005962597220 */ /* 0x000fe20000410000 */
[----:B------:R-:W-:-:S02]  /*4320*/  IMAD.MOV.U32 R47, RZ, RZ, R88 ;  /* 0x000000ffff2f7224 */ /* 0x000fc400078e0058 */
[-C--:B------:R-:W-:Y:S01]  /*4330*/  FFMA.FTZ R45, R96, R94.reuse, -R45 ;  /* 0x0000005e602d7223 */ /* 0x080fe2000001082d */
[----:B------:R-:W-:Y:S01]  /*4340*/  FFMA.FTZ R99, R95, R94, R99 ;  /* 0x0000005e5f637223 */ /* 0x000fe20000010063 */
[-C--:B------:R-:W-:Y:S01]  /*4350*/  FFMA.FTZ R91, R98, R97.reuse, -R91 ;  /* 0x00000061625b7223 */ /* 0x080fe2000001085b */
[----:B------:R-:W-:-:S03]  /*4360*/  FFMA.FTZ R89, R44, R97, R89 ;  /* 0x000000612c597223 */ /* 0x000fc60000010059 */
[----:B------:R-:W-:Y:S02]  /*4370*/  F2FP.F16.F32.PACK_AB R45, R99, R45 ;  /* 0x0000002d632d723e */ /* 0x000fe400000000ff */
[----:B------:R-:W-:Y:S02]  /*4380*/  F2FP.F16.F32.PACK_AB R89, R89, R91 ;  /* 0x0000005b5959723e */ /* 0x000fe400000000ff */
[----:B------:R-:W-:Y:S01]  /*4390*/  MOV R44, R45 ;  /* 0x0000002d002c7202 */ /* 0x000fe20000000f00 */
[----:B------:R-:W-:Y:S02]  /*43a0*/  IMAD.MOV.U32 R45, RZ, RZ, R46 ;  /* 0x000000ffff2d7224 */ /* 0x000fe400078e002e */
[----:B------:R-:W-:-:S07]  /*43b0*/  IMAD.MOV.U32 R46, RZ, RZ, R89 ;  /* 0x000000ffff2e7224 */ /* 0x000fce00078e0059 */
.L_x_4092:
[----:B------:R-:W-:Y:S05]  /*43c0*/  BSYNC B3 ;  /* 0x0000000000037941 */ /* 0x000fea0003800000 */
.L_x_4091:
[----:B--2---:R3:W-:Y:S02]  /*43d0*/  STG.E.128 desc[UR60][R50.64+0x80], R44 ;  /* 0x0000802c32007986 */ /* 0x0047e4000c101d3c */
.L_x_4090:
[----:B------:R-:W-:Y:S05]  /*43e0*/  BSYNC B2 ;  /* 0x0000000000027941 */ /* 0x000fea0003800000 */
.L_x_4089:
[----:B------:R-:W-:Y:S01]  /*43f0*/  ISETP.NE.AND P3, PT, R37, RZ, PT ;  /* 0x000000ff2500720c */ /* 0x000fe20003f65270 */
[----:B------:R-:W-:-:S12]  /*4400*/  BSSY B2, `(.L_x_4093) ;  /* 0x0000036000027945 */ /* 0x000fd80003800000 */
[----:B------:R-:W-:Y:S05]  /*4410*/  @!P3 BRA `(.L_x_4094) ;  /* 0x0000000000d0b947 */ /* 0x000fea0003800000 */
[----:B-123--:R1:W2:Y:S01]  /*4420*/  LDS.128 R44, [R42+0x24800] ;  /* 0x024800002a2c7984 */ /* 0x00e2a20000000c00 */
[----:B------:R-:W-:Y:S01]  /*4430*/  ISETP.GE.AND P3, PT, R209, R126, PT ;  /* 0x0000007ed100720c */ /* 0x000fe20003f66270 */
[----:B------:R-:W-:-:S12]  /*4440*/  BSSY B3, `(.L_x_4095) ;  /* 0x0000030000037945 */ /* 0x000fd80003800000 */
[----:B-1----:R-:W-:Y:S05]  /*4450*/  @P3 BRA `(.L_x_4096) ;  /* 0x0000000000b83947 */ /* 0x002fea0003800000 */
[----:B------:R-:W-:Y:S01]  /*4460*/  SHF.R.U64 R88, R84, 0x10, R85 ;  /* 0x0000001054587819 */ /* 0x000fe20000001255 */
[----:B--2---:R-:W-:Y:S01]  /*4470*/  HADD2.F32 R89, -RZ, R47.H0_H0 ;  /* 0x2000002fff597230 */ /* 0x004fe20000004100 */
[----:B------:R-:W-:Y:S02]  /*4480*/  SHF.R.U64 R86, R86, 0x10, R87 ;  /* 0x0000001056567819 */ /* 0x000fe40000001257 */
[----:B------:R-:W-:Y:S01]  /*4490*/  SHF.R.U32.HI R84, RZ, 0x10, R85 ;  /* 0x00000010ff547819 */ /* 0x000fe20000011655 */
[----:B------:R-:W-:Y:S01]  /*44a0*/  HADD2.F32 R88, -RZ, R88.H0_H0 ;  /* 0x20000058ff587230 */ /* 0x000fe20000004100 */
[----:B------:R-:W-:Y:S01]  /*44b0*/  SHF.R.U32.HI R87, RZ, 0x10, R87 ;  /* 0x00000010ff577819 */ /* 0x000fe20000011657 */
[----:B------:R-:W-:Y:S01]  /*44c0*/  HADD2.F32 R91, -RZ, R86.H0_H0 ;  /* 0x20000056ff5b7230 */ /* 0x000fe20000004100 */
[----:B------:R-:W-:Y:S01]  /*44d0*/  MOV R85, R45 ;  /* 0x0000002d00557202 */ /* 0x000fe20000000f00 */
[----:B------:R-:W-:Y:S02]  /*44e0*/  IMAD.MOV.U32 R45, RZ, RZ, R46 ;  /* 0x000000ffff2d7224 */ /* 0x000fe400078e002e */
[----:B------:R-:W-:-:S02]  /*44f0*/  HADD2.F32 R46, -RZ, R87.H0_H0 ;  /* 0x20000057ff2e7230 */ /* 0x000fc40000004100 */
[--C-:B------:R-:W-:Y:S02]  /*4500*/  HADD2.F32 R87, -RZ, R85.reuse.H1_H1 ;  /* 0x30000055ff577230 */ /* 0x100fe40000004100 */
[----:B------:R-:W-:Y:S02]  /*4510*/  HADD2.F32 R90, -RZ, R85.H0_H0 ;  /* 0x20000055ff5a7230 */ /* 0x000fe40000004100 */
[----:B------:R-:W-:Y:S02]  /*4520*/  HADD2.F32 R86, -RZ, R47.H1_H1 ;  /* 0x3000002fff567230 */ /* 0x000fe40000004100 */
[-C--:B------:R-:W-:Y:S01]  /*4530*/  FMUL.FTZ R47, R87, R91.reuse ;  /* 0x0000005b572f7220 */ /* 0x080fe20000410000 */
[----:B------:R-:W-:Y:S02]  /*4540*/  HADD2.F32 R85, -RZ, R84.H0_H0 ;  /* 0x20000054ff557230 */ /* 0x000fe40000004100 */
[----:B------:R-:W-:Y:S01]  /*4550*/  FMUL.FTZ R94, R90, R91 ;  /* 0x0000005b5a5e7220 */ /* 0x000fe20000410000 */
[-C--:B------:R-:W-:Y:S01]  /*4560*/  FMUL.FTZ R91, R89, R46.reuse ;  /* 0x0000002e595b7220 */ /* 0x080fe20000410000 */
[----:B------:R-:W-:Y:S01]  /*4570*/  FMUL.FTZ R84, R86, R46 ;  /* 0x0000002e56547220 */ /* 0x000fe20000410000 */
[-C--:B------:R-:W-:Y:S01]  /*4580*/  FFMA.FTZ R46, R90, R88.reuse, -R47 ;  /* 0x000000585a2e7223 */ /* 0x080fe2000001082f */
[----:B------:R-:W-:Y:S01]  /*4590*/  FFMA.FTZ R47, R87, R88, R94 ;  /* 0x00000058572f7223 */ /* 0x000fe2000001005e */
[----:B------:R-:W-:-:S02]  /*45a0*/  HADD2.F32 R87, -RZ, R169.H1_H1 ;  /* 0x300000a9ff577230 */ /* 0x000fc40000004100 */
[-C--:B------:R-:W-:Y:S01]  /*45b0*/  FFMA.FTZ R84, R89, R85.reuse, -R84 ;  /* 0x0000005559547223 */ /* 0x080fe20000010854 */
[--C-:B------:R-:W-:Y:S02]  /*45c0*/  HADD2.F32 R89, -RZ, R44.reuse.H1_H1 ;  /* 0x3000002cff597230 */ /* 0x100fe40000004100 */
[----:B------:R-:W-:Y:S01]  /*45d0*/  FFMA.FTZ R86, R86, R85, R91 ;  /* 0x0000005556567223 */ /* 0x000fe2000001005b */
[----:B------:R-:W-:Y:S01]  /*45e0*/  HADD2.F32 R90, -RZ, R44.H0_H0 ;  /* 0x2000002cff5a7230 */ /* 0x000fe20000004100 */
[----:B------:R-:W-:Y:S01]  /*45f0*/  F2FP.F16.F32.PACK_AB R46, R47, R46 ;  /* 0x0000002e2f2e723e */ /* 0x000fe200000000ff */
[----:B------:R-:W-:Y:S02]  /*4600*/  HADD2.F32 R85, -RZ, R170.H0_H0 ;  /* 0x200000aaff557230 */ /* 0x000fe40000004100 */
[--C-:B------:R-:W-:Y:S02]  /*4610*/  HADD2.F32 R44, -RZ, R45.reuse.H1_H1 ;  /* 0x3000002dff2c7230 */ /* 0x100fe40000004100 */
[----:B------:R-:W-:Y:S01]  /*4620*/  FMUL.FTZ R95, R90, R87 ;  /* 0x000000575a5f7220 */ /* 0x000fe20000410000 */
[----:B------:R-:W-:-:S02]  /*4630*/  HADD2.F32 R94, -RZ, R45.H0_H0 ;  /* 0x2000002dff5e7230 */ /* 0x000fc40000004100 */
[C---:B------:R-:W-:Y:S01]  /*4640*/  FMUL.FTZ R45, R89.reuse, R87 ;  /* 0x00000057592d7220 */ /* 0x040fe20000410000 */
[--C-:B------:R-:W-:Y:S02]  /*4650*/  HADD2.F32 R88, -RZ, R166.reuse.H1_H1 ;  /* 0x300000a6ff587230 */ /* 0x100fe40000004100 */
        /* <DEDUP_REMOVED lines=8> */
[----:B------:R-:W-:-:S02]  /*46e0*/  IMAD.MOV.U32 R47, RZ, RZ, R84 ;  /* 0x000000ffff2f7224 */ /* 0x000fc400078e0054 */
[----:B------:R-:W-:Y:S02]  /*46f0*/  F2FP.F16.F32.PACK_AB R45, R95, R45 ;  /* 0x0000002d5f2d723e */ /* 0x000fe400000000ff */
[----:B------:R-:W-:-:S03]  /*4700*/  F2FP.F16.F32.PACK_AB R85, R85, R87 ;  /* 0x000000575555723e */ /* 0x000fc600000000ff */
[----:B------:R-:W-:Y:S02]  /*4710*/  IMAD.MOV.U32 R44, RZ, RZ, R45 ;  /* 0x000000ffff2c7224 */ /* 0x000fe400078e002d */
[----:B------:R-:W-:Y:S01]  /*4720*/  IMAD.MOV.U32 R45, RZ, RZ, R46 ;  /* 0x000000ffff2d7224 */ /* 0x000fe200078e002e */
[----:B------:R-:W-:-:S07]  /*4730*/  MOV R46, R85 ;  /* 0x00000055002e7202 */ /* 0x000fce0000000f00 */
.L_x_4096:
[----:B------:R-:W-:Y:S05]  /*4740*/  BSYNC B3 ;  /* 0x0000000000037941 */ /* 0x000fea0003800000 */
.L_x_4095:
[----:B--2---:R4:W-:Y:S02]  /*4750*/  STG.E.128 desc[UR60][R50.64+0xc0], R44 ;  /* 0x0000c02c32007986 */ /* 0x0049e4000c101d3c */
.L_x_4094:
[----:B------:R-:W-:Y:S05]  /*4760*/  BSYNC B2 ;  /* 0x0000000000027941 */ /* 0x000fea0003800000 */
.L_x_4093:
        /* <DEDUP_REMOVED lines=15> */
[----:B------:R-:W-:Y:S02]  /*4860*/  HADD2.F32 R85, -RZ, R47.H1_H1 ;  /* 0x3000002fff557230 */ /* 0x000fe40000004100 */
[----:B------:R-:W-:Y:S01]  /*4870*/  FMUL.FTZ R87, R45, R82 ;  /* 0x000000522d577220 */ /* 0x000fe20000410000 */
[----:B------:R-:W-:-:S02]  /*4880*/  HADD2.F32 R86, -RZ, R81.H0_H0 ;  /* 0x20000051ff567230 */ /* 0x000fc40000004100 */
[C---:B------:R-:W-:Y:S01]  /*4890*/  FMUL.FTZ R81, R84.reuse, R82 ;  /* 0x0000005254517220 */ /* 0x040fe20000410000 */
[----:B------:R-:W-:Y:S02]  /*48a0*/  HADD2.F32 R80, -RZ, R80.H0_H0 ;  /* 0x20000050ff507230 */ /* 0x000fe40000004100 */
[-C--:B------:R-:W-:Y:S01]  /*48b0*/  FMUL.FTZ R82, R85, R83.reuse ;  /* 0x0000005355527220 */ /* 0x080fe20000410000 */
[----:B------:R-:W-:Y:S02]  /*48c0*/  HADD2.F32 R47, -RZ, R47.H0_H0 ;  /* 0x2000002fff2f7230 */ /* 0x000fe40000004100 */
[-C--:B------:R-:W-:Y:S01]  /*48d0*/  FFMA.FTZ R81, R45, R80.reuse, -R81 ;  /* 0x000000502d517223 */ /* 0x080fe20000010851 */
[----:B------:R-:W-:Y:S02]  /*48e0*/  FFMA.FTZ R87, R84, R80, R87 ;  /* 0x0000005054577223 */ /* 0x000fe40000010057 */
[C---:B------:R-:W-:Y:S01]  /*48f0*/  FMUL.FTZ R83, R47.reuse, R83 ;  /* 0x000000532f537220 */ /* 0x040fe20000410000 */
[----:B------:R-:W-:Y:S01]  /*4900*/  FFMA.FTZ R82, R47, R86, -R82 ;  /* 0x000000562f527223 */ /* 0x000fe20000010852 */
[----:B------:R-:W-:-:S02]  /*4910*/  HADD2.F32 R45, -RZ, R164.H1_H1 ;  /* 0x300000a4ff2d7230 */ /* 0x000fc40000004100 */
[----:B------:R-:W-:Y:S02]  /*4920*/  HADD2.F32 R47, -RZ, R163.H1_H1 ;  /* 0x300000a3ff2f7230 */ /* 0x000fe40000004100 */
[----:B------:R-:W-:Y:S01]  /*4930*/  FFMA.FTZ R83, R85, R86, R83 ;  /* 0x0000005655537223 */ /* 0x000fe20000010053 */
[----:B------:R-:W-:Y:S01]  /*4940*/  HADD2.F32 R84, -RZ, R46.H1_H1 ;  /* 0x3000002eff547230 */ /* 0x000fe20000004100 */
[----:B------:R-:W-:Y:S01]  /*4950*/  F2FP.F16.F32.PACK_AB R81, R87, R81 ;  /* 0x000000515751723e */ /* 0x000fe200000000ff */
[----:B------:R-:W-:Y:S02]  /*4960*/  HADD2.F32 R164, -RZ, R164.H0_H0 ;  /* 0x200000a4ffa47230 */ /* 0x000fe40000004100 */
[----:B------:R-:W-:Y:S02]  /*4970*/  HADD2.F32 R80, -RZ, R44.H1_H1 ;  /* 0x3000002cff507230 */ /* 0x000fe40000004100 */
[----:B------:R-:W-:Y:S01]  /*4980*/  FMUL.FTZ R86, R84, R47 ;  /* 0x0000002f54567220 */ /* 0x000fe20000410000 */
[----:B------:R-:W-:Y:S01]  /*4990*/  HADD2.F32 R46, -RZ, R46.H0_H0 ;  /* 0x2000002eff2e7230 */ /* 0x000fe20000004100 */
[----:B------:R-:W-:Y:S01]  /*49a0*/  F2FP.F16.F32.PACK_AB R82, R83, R82 ;  /* 0x000000525352723e */ /* 0x000fe200000000ff */
[----:B------:R-:W-:-:S02]  /*49b0*/  HADD2.F32 R44, -RZ, R44.H0_H0 ;  /* 0x2000002cff2c7230 */ /* 0x000fc40000004100 */
[-C--:B------:R-:W-:Y:S01]  /*49c0*/  FMUL.FTZ R85, R80, R164.reuse ;  /* 0x000000a450557220 */ /* 0x080fe20000410000 */
[----:B------:R-:W-:Y:S02]  /*49d0*/  HADD2.F32 R163, -RZ, R163.H0_H0 ;  /* 0x200000a3ffa37230 */ /* 0x000fe40000004100 */
[----:B------:R-:W-:Y:S01]  /*49e0*/  FMUL.FTZ R47, R46, R47 ;  /* 0x0000002f2e2f7220 */ /* 0x000fe20000410000 */
[C---:B------:R-:W-:Y:S01]  /*49f0*/  FMUL.FTZ R164, R44.reuse, R164 ;  /* 0x000000a42ca47220 */ /* 0x040fe20000410000 */
[----:B------:R-:W-:Y:S01]  /*4a00*/  FFMA.FTZ R85, R44, R45, -R85 ;  /* 0x0000002d2c557223 */ /* 0x000fe20000010855 */
[-C--:B------:R-:W-:Y:S01]  /*4a10*/  FFMA.FTZ R86, R46, R163.reuse, -R86 ;  /* 0x000000a32e567223 */ /* 0x080fe20000010856 */
[----:B------:R-:W-:Y:S01]  /*4a20*/  FFMA.FTZ R47, R84, R163, R47 ;  /* 0x000000a3542f7223 */ /* 0x000fe2000001002f */
[----:B------:R-:W-:Y:S01]  /*4a30*/  FFMA.FTZ R164, R80, R45, R164 ;  /* 0x0000002d50a47223 */ /* 0x000fe200000100a4 */
[----:B------:R-:W-:-:S03]  /*4a40*/  IMAD.MOV.U32 R45, RZ, RZ, R81 ;  /* 0x000000ffff2d7224 */ /* 0x000fc600078e0051 */
[----:B------:R-:W-:Y:S01]  /*4a50*/  F2FP.F16.F32.PACK_AB R46, R47, R86 ;  /* 0x000000562f2e723e */ /* 0x000fe200000000ff */
[----:B------:R-:W-:Y:S01]  /*4a60*/  IMAD.MOV.U32 R47, RZ, RZ, R82 ;  /* 0x000000ffff2f7224 */ /* 0x000fe200078e0052 */
[----:B------:R-:W-:-:S07]  /*4a70*/  F2FP.F16.F32.PACK_AB R44, R164, R85 ;  /* 0x00000055a42c723e */ /* 0x000fce00000000ff */
.L_x_4100:
[----:B------:R-:W-:Y:S05]  /*4a80*/  BSYNC B3 ;  /* 0x0000000000037941 */ /* 0x000fea0003800000 */
.L_x_4099:
[----:B--2---:R1:W-:Y:S02]  /*4a90*/  STG.E.128 desc[UR60][R50.64+0x100], R44 ;  /* 0x0001002c32007986 */ /* 0x0043e4000c101d3c */
.L_x_4098:
[----:B------:R-:W-:Y:S05]  /*4aa0*/  BSYNC B2 ;  /* 0x0000000000027941 */ /* 0x000fea0003800000 */
.L_x_4097:
        /* <DEDUP_REMOVED lines=18> */
[C---:B------:R-:W-:Y:S01]  /*4bd0*/  FMUL.FTZ R77, R80.reuse, R78 ;  /* 0x0000004e504d7220 */ /* 0x040fe20000410000 */
[----:B------:R-:W-:Y:S02]  /*4be0*/  HADD2.F32 R76, -RZ, R76.H0_H0 ;  /* 0x2000004cff4c7230 */ /* 0x000fe40000004100 */
[-C--:B------:R-:W-:Y:S01]  /*4bf0*/  FMUL.FTZ R78, R81, R79.reuse ;  /* 0x0000004f514e7220 */ /* 0x080fe20000410000 */
[----:B------:R-:W-:Y:S02]  /*4c00*/  FMUL.FTZ R79, R47, R79 ;  /* 0x0000004f2f4f7220 */ /* 0x000fe40000410000 */
[----:B------:R-:W-:Y:S01]  /*4c10*/  FFMA.FTZ R77, R45, R76, -R77 ;  /* 0x0000004c2d4d7223 */ /* 0x000fe2000001084d */
[----:B------:R-:W-:Y:S01]  /*4c20*/  FFMA.FTZ R78, R47, R82, -R78 ;  /* 0x000000522f4e7223 */ /* 0x000fe2000001084e */
[----:B------:R-:W-:Y:S01]  /*4c30*/  FFMA.FTZ R76, R80, R76, R83 ;  /* 0x0000004c504c7223 */ /* 0x000fe20000010053 */
[----:B------:R-:W-:Y:S01]  /*4c40*/  FFMA.FTZ R79, R81, R82, R79 ;  /* 0x00000052514f7223 */ /* 0x000fe2000001004f */
[----:B------:R-:W-:-:S02]  /*4c50*/  HADD2.F32 R47, -RZ, R162.H0_H0 ;  /* 0x200000a2ff2f7230 */ /* 0x000fc40000004100 */
[----:B------:R-:W-:Y:S02]  /*4c60*/  HADD2.F32 R162, -RZ, R162.H1_H1 ;  /* 0x300000a2ffa27230 */ /* 0x000fe40000004100 */
[----:B------:R-:W-:Y:S02]  /*4c70*/  HADD2.F32 R80, -RZ, R44.H1_H1 ;  /* 0x3000002cff507230 */ /* 0x000fe40000004100 */
[----:B------:R-:W-:Y:S02]  /*4c80*/  HADD2.F32 R81, -RZ, R46.H1_H1 ;  /* 0x3000002eff517230 */ /* 0x000fe40000004100 */
[----:B------:R-:W-:Y:S02]  /*4c90*/  HADD2.F32 R44, -RZ, R44.H0_H0 ;  /* 0x2000002cff2c7230 */ /* 0x000fe40000004100 */
[----:B------:R-:W-:Y:S01]  /*4ca0*/  FMUL.FTZ R85, R80, R47 ;  /* 0x0000002f50557220 */ /* 0x000fe20000410000 */
[----:B------:R-:W-:Y:S02]  /*4cb0*/  HADD2.F32 R83, -RZ, R46.H0_H0 ;  /* 0x2000002eff537230 */ /* 0x000fe40000004100 */
[----:B------:R-:W-:Y:S01]  /*4cc0*/  FMUL.FTZ R82, R81, R162 ;  /* 0x000000a251527220 */ /* 0x000fe20000410000 */
[----:B------:R-:W-:-:S02]  /*4cd0*/  HADD2.F32 R45, -RZ, R161.H0_H0 ;  /* 0x200000a1ff2d7230 */ /* 0x000fc40000004100 */
[C---:B------:R-:W-:Y:S01]  /*4ce0*/  FMUL.FTZ R47, R44.reuse, R47 ;  /* 0x0000002f2c2f7220 */ /* 0x040fe20000410000 */
[----:B------:R-:W-:Y:S02]  /*4cf0*/  HADD2.F32 R46, -RZ, R161.H1_H1 ;  /* 0x300000a1ff2e7230 */ /* 0x000fe40000004100 */
[C---:B------:R-:W-:Y:S01]  /*4d00*/  FMUL.FTZ R162, R83.reuse, R162 ;  /* 0x000000a253a27220 */ /* 0x040fe20000410000 */
        /* <DEDUP_REMOVED lines=8> */
.L_x_4102:
[----:B------:R-:W-:Y:S05]  /*4d90*/  BSYNC B2 ;  /* 0x0000000000027941 */ /* 0x000fea0003800000 */
.L_x_4101:
[----:B--2---:R1:W-:Y:S02]  /*4da0*/  STG.E.128 desc[UR60][R50.64+0x140], R44 ;  /* 0x0001402c32007986 */ /* 0x0043e4000c101d3c */
.L_x_4080:
[----:B------:R-:W-:Y:S05]  /*4db0*/  BSYNC B1 ;  /* 0x0000000000017941 */ /* 0x000fea0003800000 */
.L_x_4079:
        /* <DEDUP_REMOVED lines=28> */
[----:B------:R-:W-:-:S02]  /*4f80*/  HADD2.F32 R51, -RZ, R44.H1_H1 ;  /* 0x3000002cff337230 */ /* 0x000fc40000004100 */
[--C-:B------:R-:W-:Y:S01]  /*4f90*/  HADD2.F32 R75, -RZ, R165.reuse.H0_H0 ;  /* 0x200000a5ff4b7230 */ /* 0x100fe20000004100 */
[----:B------:R-:W-:Y:S01]  /*4fa0*/  F2FP.F16.F32.PACK_AB R45, R50, R45 ;  /* 0x0000002d322d723e */ /* 0x000fe200000000ff */
[----:B------:R-:W-:Y:S01]  /*4fb0*/  HADD2.F32 R44, -RZ, R44.H0_H0 ;  /* 0x2000002cff2c7230 */ /* 0x000fe20000004100 */
[----:B------:R-:W-:Y:S01]  /*4fc0*/  F2FP.F16.F32.PACK_AB R47, R72, R47 ;  /* 0x0000002f482f723e */ /* 0x000fe200000000ff */
[--C-:B------:R-:W-:Y:S02]  /*4fd0*/  HADD2.F32 R73, -RZ, R46.reuse.H1_H1 ;  /* 0x3000002eff497230 */ /* 0x100fe40000004100 */
[-C--:B------:R-:W-:Y:S01]  /*4fe0*/  FMUL.FTZ R77, R51, R75.reuse ;  /* 0x0000004b334d7220 */ /* 0x080fe20000410000 */
[----:B------:R-:W-:Y:S02]  /*4ff0*/  HADD2.F32 R165, -RZ, R165.H1_H1 ;  /* 0x300000a5ffa57230 */ /* 0x000fe40000004100 */
[----:B------:R-:W-:Y:S01]  /*5000*/  FMUL.FTZ R76, R44, R75 ;  /* 0x0000004b2c4c7220 */ /* 0x000fe20000410000 */
[----:B------:R-:W-:-:S02]  /*5010*/  HADD2.F32 R46, -RZ, R46.H0_H0 ;  /* 0x2000002eff2e7230 */ /* 0x000fc40000004100 */
[--C-:B------:R-:W-:Y:S02]  /*5020*/  HADD2.F32 R74, -RZ, R159.reuse.H1_H1 ;  /* 0x3000009fff4a7230 */ /* 0x100fe40000004100 */
[-C--:B------:R-:W-:Y:S01]  /*5030*/  FMUL.FTZ R75, R73, R165.reuse ;  /* 0x000000a5494b7220 */ /* 0x080fe20000410000 */
        /* <DEDUP_REMOVED lines=8> */
.L_x_4107:
[----:B------:R-:W-:Y:S05]  /*50c0*/  BSYNC B2 ;  /* 0x0000000000027941 */ /* 0x000fea0003800000 */
.L_x_4106:
[----:B--2---:R1:W-:Y:S02]  /*50d0*/  STG.E.128 desc[UR60][R48.64], R44 ;  /* 0x0000002c30007986 */ /* 0x0043e4000c101d3c */
.L_x_4105:
[----:B------:R-:W-:Y:S05]  /*50e0*/  BSYNC B1 ;  /* 0x0000000000017941 */ /* 0x000fea0003800000 */
.L_x_4104:
[----:B------:R-:W-:Y:S01]  /*50f0*/  ISETP.NE.AND P3, PT, R35, RZ, PT ;  /* 0x000000ff2300720c */ /* 0x000fe20003f65270 */
[----:B------:R-:W-:-:S12]  /*5100*/  BSSY B1, `(.L_x_4108) ;  /* 0x0000032000017945 */ /* 0x000fd80003800000 */
[----:B------:R-:W-:Y:S05]  /*5110*/  @!P3 BRA `(.L_x_4109) ;  /* 0x0000000000c0b947 */ /* 0x000fea0003800000 */
[----:B-1234-:R1:W2:Y:S01]  /*5120*/  LDS.128 R44, [R42+0x23000] ;  /* 0x023000002a2c7984 */ /* 0x01e2a20000000c00 */
[----:B------:R-:W-:Y:S01]  /*5130*/  ISETP.GE.AND P3, PT, R207, R126, PT ;  /* 0x0000007ecf00720c */ /* 0x000fe20003f66270 */
[----:B------:R-:W-:-:S12]  /*5140*/  BSSY B2, `(.L_x_4110) ;  /* 0x000002c000027945 */ /* 0x000fd80003800000 */
[----:B-1----:R-:W-:Y:S05]  /*5150*/  @P3 BRA `(.L_x_4111) ;  /* 0x0000000000a83947 */ /* 0x002fea0003800000 */
[----:B------:R-:W-:Y:S01]  /*5160*/  SHF.R.U32.HI R72, RZ, 0x10, R71 ;  /* 0x00000010ff487819 */ /* 0x000fe20000011647 */
[----:B--2---:R-:W-:Y:S01]  /*5170*/  IMAD.MOV.U32 R51, RZ, RZ, R47 ;  /* 0x000000ffff337224 */ /* 0x004fe200078e002f */
[--C-:B------:R-:W-:Y:S01]  /*5180*/  SHF.R.U64 R68, R68, 0x10, R69.reuse ;  /* 0x0000001044447819 */ /* 0x100fe20000001245 */
[--C-:B------:R-:W-:Y:S01]  /*5190*/  HADD2.F32 R47, -RZ, R45.reuse.H1_H1 ;  /* 0x3000002dff2f7230 */ /* 0x100fe20000004100 */
[----:B------:R-:W-:Y:S01]  /*51a0*/  SHF.R.U32.HI R73, RZ, 0x10, R69 ;  /* 0x00000010ff497819 */ /* 0x000fe20000011645 */
[----:B------:R-:W-:Y:S01]  /*51b0*/  HADD2.F32 R72, -RZ, R72.H0_H0 ;  /* 0x20000048ff487230 */ /* 0x000fe20000004100 */
[----:B------:R-:W-:Y:S01]  /*51c0*/  SHF.R.U64 R69, R70, 0x10, R71 ;  /* 0x0000001046457819 */ /* 0x000fe20000001247 */
[----:B------:R-:W-:Y:S01]  /*51d0*/  HADD2.F32 R68, -RZ, R68.H0_H0 ;  /* 0x20000044ff447230 */ /* 0x000fe20000004100 */
[----:B------:R-:W-:Y:S01]  /*51e0*/  MOV R50, R44 ;  /* 0x0000002c00327202 */ /* 0x000fe20000000f00 */
[----:B------:R-:W-:Y:S02]  /*51f0*/  HADD2.F32 R44, -RZ, R45.H0_H0 ;  /* 0x2000002dff2c7230 */ /* 0x000fe40000004100 */
[----:B------:R-:W-:-:S02]  /*5200*/  HADD2.F32 R45, -RZ, R51.H1_H1 ;  /* 0x30000033ff2d7230 */ /* 0x000fc40000004100 */
[----:B------:R-:W-:Y:S02]  /*5210*/  HADD2.F32 R51, -RZ, R51.H0_H0 ;  /* 0x20000033ff337230 */ /* 0x000fe40000004100 */
[----:B------:R-:W-:Y:S02]  /*5220*/  HADD2.F32 R69, -RZ, R69.H0_H0 ;  /* 0x20000045ff457230 */ /* 0x000fe40000004100 */
[-C--:B------:R-:W-:Y:S01]  /*5230*/  FMUL.FTZ R76, R45, R72.reuse ;  /* 0x000000482d4c7220 */ /* 0x080fe20000410000 */
[----:B------:R-:W-:Y:S02]  /*5240*/  HADD2.F32 R70, -RZ, R73.H0_H0 ;  /* 0x20000049ff467230 */ /* 0x000fe40000004100 */
[----:B------:R-:W-:Y:S01]  /*5250*/  FMUL.FTZ R72, R51, R72 ;  /* 0x0000004833487220 */ /* 0x000fe20000410000 */
[-C--:B------:R-:W-:Y:S01]  /*5260*/  FMUL.FTZ R74, R44, R69.reuse ;  /* 0x000000452c4a7220 */ /* 0x080fe20000410000 */
[----:B------:R-:W-:Y:S02]  /*5270*/  FMUL.FTZ R71, R47, R69 ;  /* 0x000000452f477220 */ /* 0x000fe40000410000 */
[----:B------:R-:W-:Y:S01]  /*5280*/  FFMA.FTZ R75, R45, R70, R72 ;  /* 0x000000462d4b7223 */ /* 0x000fe20000010048 */
[----:B------:R-:W-:-:S02]  /*5290*/  HADD2.F32 R45, -RZ, R50.H1_H1 ;  /* 0x30000032ff2d7230 */ /* 0x000fc40000004100 */
[-C--:B------:R-:W-:Y:S01]  /*52a0*/  FFMA.FTZ R73, R47, R68.reuse, R74 ;  /* 0x000000442f497223 */ /* 0x080fe2000001004a */
[----:B------:R-:W-:Y:S02]  /*52b0*/  HADD2.F32 R69, -RZ, R160.H0_H0 ;  /* 0x200000a0ff457230 */ /* 0x000fe40000004100 */
[----:B------:R-:W-:Y:S01]  /*52c0*/  FFMA.FTZ R44, R44, R68, -R71 ;  /* 0x000000442c2c7223 */ /* 0x000fe20000010847 */
[----:B------:R-:W-:Y:S02]  /*52d0*/  HADD2.F32 R50, -RZ, R50.H0_H0 ;  /* 0x20000032ff327230 */ /* 0x000fe40000004100 */
[----:B------:R-:W-:Y:S01]  /*52e0*/  FFMA.FTZ R76, R51, R70, -R76 ;  /* 0x00000046334c7223 */ /* 0x000fe2000001084c */
[----:B------:R-:W-:Y:S02]  /*52f0*/  HADD2.F32 R160, -RZ, R160.H1_H1 ;  /* 0x300000a0ffa07230 */ /* 0x000fe40000004100 */
[----:B------:R-:W-:Y:S01]  /*5300*/  FMUL.FTZ R71, R45, R69 ;  /* 0x000000452d477220 */ /* 0x000fe20000410000 */
[----:B------:R-:W-:-:S02]  /*5310*/  HADD2.F32 R47, -RZ, R46.H1_H1 ;  /* 0x3000002eff2f7230 */ /* 0x000fc40000004100 */
[----:B------:R-:W-:Y:S01]  /*5320*/  FMUL.FTZ R70, R50, R69 ;  /* 0x0000004532467220 */ /* 0x000fe20000410000 */
[----:B------:R-:W-:Y:S02]  /*5330*/  HADD2.F32 R46, -RZ, R46.H0_H0 ;  /* 0x2000002eff2e7230 */ /* 0x000fe40000004100 */
[----:B------:R-:W-:Y:S02]  /*5340*/  HADD2.F32 R51, -RZ, R151.H1_H1 ;  /* 0x30000097ff337230 */ /* 0x000fe40000004100 */
        /* <DEDUP_REMOVED lines=11> */
.L_x_4111:
[----:B------:R-:W-:Y:S05]  /*5400*/  BSYNC B2 ;  /* 0x0000000000027941 */ /* 0x000fea0003800000 */
.L_x_4110:
[----:B--2---:R1:W-:Y:S02]  /*5410*/  STG.E.128 desc[UR60][R48.64+0x40], R44 ;  /* 0x0000402c30007986 */ /* 0x0043e4000c101d3c */
.L_x_4109:
[----:B------:R-:W-:Y:S05]  /*5420*/  BSYNC B1 ;  /* 0x0000000000017941 */ /* 0x000fea0003800000 */
.L_x_4108:
        /* <DEDUP_REMOVED lines=48> */
.L_x_4115:
[----:B------:R-:W-:Y:S05]  /*5730*/  BSYNC B2 ;  /* 0x0000000000027941 */ /* 0x000fea0003800000 */
.L_x_4114:
[----:B--2---:R1:W-:Y:S02]  /*5740*/  STG.E.128 desc[UR60][R48.64+0x80], R44 ;  /* 0x0000802c30007986 */ /* 0x0043e4000c101d3c */
.L_x_4113:
[----:B------:R-:W-:Y:S05]  /*5750*/  BSYNC B1 ;  /* 0x0000000000017941 */ /* 0x000fea0003800000 */
.L_x_4112:
        /* <DEDUP_REMOVED lines=48> */
.L_x_4119:
[----:B------:R-:W-:Y:S05]  /*5a60*/  BSYNC B2 ;  /* 0x0000000000027941 */ /* 0x000fea0003800000 */
.L_x_4118:
[----:B--2---:R1:W-:Y:S02]  /*5a70*/  STG.E.128 desc[UR60][R48.64+0xc0], R44 ;  /* 0x0000c02c30007986 */ /* 0x0043e4000c101d3c */
.L_x_4117:
[----:B------:R-:W-:Y:S05]  /*5a80*/  BSYNC B1 ;  /* 0x0000000000017941 */ /* 0x000fea0003800000 */
.L_x_4116:
        /* <DEDUP_REMOVED lines=28> */
[----:B------:R-:W-:Y:S02]  /*5c50*/  HADD2.F32 R51, -RZ, R130.H1_H1 ;  /* 0x30000082ff337230 */ /* 0x000fe40000004100 */
[----:B------:R-:W-:Y:S01]  /*5c60*/  FFMA.FTZ R64, R47, R58, -R64 ;  /* 0x0000003a2f407223 */ /* 0x000fe20000010840 */
[----:B------:R-:W-:Y:S02]  /*5c70*/  HADD2.F32 R44, -RZ, R44.H0_H0 ;  /* 0x2000002cff2c7230 */ /* 0x000fe40000004100 */
[----:B------:R-:W-:Y:S02]  /*5c80*/  HADD2.F32 R57, -RZ, R130.H0_H0 ;  /* 0x20000082ff397230 */ /* 0x000fe40000004100 */
[-C--:B------:R-:W-:Y:S01]  /*5c90*/  FMUL.FTZ R59, R45, R51.reuse ;  /* 0x000000332d3b7220 */ /* 0x080fe20000410000 */
[--C-:B------:R-:W-:Y:S02]  /*5ca0*/  HADD2.F32 R46, -RZ, R50.reuse.H1_H1 ;  /* 0x30000032ff2e7230 */ /* 0x100fe40000004100 */
        /* <DEDUP_REMOVED lines=14> */
.L_x_4123:
[----:B------:R-:W-:Y:S05]  /*5d90*/  BSYNC B2 ;  /* 0x0000000000027941 */ /* 0x000fea0003800000 */
.L_x_4122:
[----:B--2---:R1:W-:Y:S02]  /*5da0*/  STG.E.128 desc[UR60][R48.64+0x100], R44 ;  /* 0x0001002c30007986 */ /* 0x0043e4000c101d3c */
.L_x_4121:
[----:B------:R-:W-:Y:S05]  /*5db0*/  BSYNC B1 ;  /* 0x0000000000017941 */ /* 0x000fea0003800000 */
.L_x_4120:
        /* <DEDUP_REMOVED lines=27> */
[----:B------:R-:W-:Y:S02]  /*5f70*/  HADD2.F32 R51, -RZ, R92.H1_H1 ;  /* 0x3000005cff337230 */ /* 0x000fe40000004100 */
[----:B------:R-:W-:Y:S01]  /*5f80*/  FFMA.FTZ R60, R47, R54, -R60 ;  /* 0x000000362f3c7223 */ /* 0x000fe2000001083c */
[----:B------:R-:W-:Y:S02]  /*5f90*/  HADD2.F32 R44, -RZ, R44.H0_H0 ;  /* 0x2000002cff2c7230 */ /* 0x000fe40000004100 */
[----:B------:R-:W-:Y:S02]  /*5fa0*/  HADD2.F32 R53, -RZ, R92.H0_H0 ;  /* 0x2000005cff357230 */ /* 0x000fe40000004100 */
[----:B------:R-:W-:Y:S01]  /*5fb0*/  FMUL.FTZ R55, R45, R51 ;  /* 0x000000332d377220 */ /* 0x000fe20000410000 */
[----:B------:R-:W-:-:S02]  /*5fc0*/  HADD2.F32 R46, -RZ, R50.H1_H1 ;  /* 0x30000032ff2e7230 */ /* 0x000fc40000004100 */
[----:B------:R-:W-:Y:S01]  /*5fd0*/  FMUL.FTZ R52, R44, R51 ;  /* 0x000000332c347220 */ /* 0x000fe20000410000 */
[----:B------:R-:W-:Y:S02]  /*5fe0*/  HADD2.F32 R50, -RZ, R50.H0_H0 ;  /* 0x20000032ff327230 */ /* 0x000fe40000004100 */
        /* <DEDUP_REMOVED lines=12> */
.L_x_4125:
[----:B------:R-:W-:Y:S05]  /*60b0*/  BSYNC B1 ;  /* 0x0000000000017941 */ /* 0x000fea0003800000 */
.L_x_4124:
[----:B--2---:R1:W-:Y:S01]  /*60c0*/  STG.E.128 desc[UR60][R48.64+0x140], R44 ;  /* 0x0001402c30007986 */ /* 0x0043e2000c101d3c */
[----:B------:R-:W-:Y:S05]  /*60d0*/  BRA `(.L_x_4103) ;  /* 0x0000003c00cc7947 */ /* 0x000fea0003800000 */
.L_x_4071:
        /* <DEDUP_REMOVED lines=20> */
[----:B------:R-:W-:Y:S01]  /*6220*/  CS2R R66, SRZ ;  /* 0x0000000000427805 */ /* 0x000fe2000001ff00 */
[----:B------:R-:W-:Y:S01]  /*6230*/  IMAD.X R45, R100, 0x1, R21, P2 ;  /* 0x00000001642d7824 */ /* 0x000fe200010e0615 */
[----:B------:R-:W-:Y:S02]  /*6240*/  LEA R68, P2, R44, UR4, 0x1 ;  /* 0x000000042c447c11 */ /* 0x000fe4000f8408ff */
[----:B------:R-:W-:-:S02]  /*6250*/  CS2R R64, SRZ ;  /* 0x0000000000407805 */ /* 0x000fc4000001ff00 */
        /* <DEDUP_REMOVED lines=13> */
[----:B------:R-:W-:Y:S02]  /*6330*/  ISETP.GE.AND P2, PT, R0, R126, PT ;  /* 0x0000007e0000720c */ /* 0x000fe40003f46270 */
[----:B------:R-:W-:Y:S02]  /*6340*/  CS2R R46, SRZ ;  /* 0x00000000002e7805 */ /* 0x000fe4000001ff00 */
[----:B------:R-:W-:Y:S02]  /*6350*/  CS2R R44, SRZ ;  /* 0x00000000002c7805 */ /* 0x000fe4000001ff00 */
[----:B------:R-:W-:-:S02]  /*6360*/  CS2R R58, SRZ ;  /* 0x00000000003a7805 */ /* 0x000fc4000001ff00 */
[----:B------:R-:W-:-:S05]  /*6370*/  CS2R R56, SRZ ;  /* 0x0000000000387805 */ /* 0x000fca000001ff00 */
[----:B------:R0:W5:Y:S04]  /*6380*/  @!P2 LDG.E.128 R48, desc[UR60][R68.64+0x40] ;  /* 0x0000403c4430a981 */ /* 0x000168000c1e1d00 */
[----:B------:R0:W5:Y:S01]  /*6390*/  @!P2 LDG.E.128 R60, desc[UR60][R72.64+0x40] ;  /* 0x0000403c483ca981 */ /* 0x000162000c1e1d00 */
[----:B------:R-:W-:-:S13]  /*63a0*/  ISETP.GE.AND P2, PT, R3, R126, PT ;  /* 0x0000007e0300720c */ /* 0x000fda0003f46270 */
[----:B------:R0:W5:Y:S04]  /*63b0*/  @!P2 LDG.E.128 R44, desc[UR60][R68.64+0x80] ;  /* 0x0000803c442ca981 */ /* 0x000168000c1e1d00 */
[----:B------:R0:W5:Y:S02]  /*63c0*/  @!P2 LDG.E.128 R56, desc[UR60][R72.64+0x80] ;  /* 0x0000803c4838a981 */ /* 0x000164000c1e1d00 */
.L_x_4127:
[----:B------:R-:W-:Y:S05]  /*63d0*/  BSYNC B1 ;  /* 0x0000000000017941 */ /* 0x000fea0003800000 */
.L_x_4126:
[----:B------:R-:W-:Y:S01]  /*63e0*/  ISETP.GE.AND P3, PT, R227, R43, PT ;  /* 0x0000002be300720c */ /* 0x000fe20003f66270 */
[----:B------:R-:W-:Y:S01]  /*63f0*/  BSSY B1, `(.L_x_4128) ;  /* 0x000002e000017945 */ /* 0x000fe20003800000 */
[----:B0-----:R-:W-:Y:S02]  /*6400*/  CS2R R68, SRZ ;  /* 0x0000000000447805 */ /* 0x001fe4000001ff00 */
        /* <DEDUP_REMOVED lines=9> */
[----:B-----5:R-:W-:Y:S01]  /*64a0*/  MOV R98, R46 ;  /* 0x0000002e00627202 */ /* 0x020fe20000000f00 */
[----:B------:R-:W-:Y:S01]  /*64b0*/  IMAD.MOV.U32 R97, RZ, RZ, R47 ;  /* 0x000000ffff617224 */ /* 0x000fe200078e002f */
[----:B------:R-:W-:Y:S01]  /*64c0*/  CS2R R88, SRZ ;  /* 0x0000000000587805 */ /* 0x000fe2000001ff00 */
[----:B------:R-:W-:Y:S06]  /*64d0*/  @P3 BRA `(.L_x_4129) ;  /* 0x00000000007c3947 */ /* 0x000fec0003800000 */
[----:B------:R-:W-:Y:S01]  /*64e0*/  IADD3 R94, P2, P5, R104, R94, R12 ;  /* 0x0000005e685e7210 */ /* 0x000fe20007d5e00c */
[----:B------:R-:W-:Y:S01]  /*64f0*/  ULDC.64 UR4, c[0x0][0x3e8] ;  /* 0x0000fa0000047ab9 */ /* 0x000fe20000000a00 */
[----:B------:R-:W-:Y:S02]  /*6500*/  CS2R R78, SRZ ;  /* 0x00000000004e7805 */ /* 0x000fe4000001ff00 */
[----:B------:R-:W-:Y:S02]  /*6510*/  CS2R R76, SRZ ;  /* 0x00000000004c7805 */ /* 0x000fe4000001ff00 */
[----:B------:R-:W-:Y:S02]  /*6520*/  IADD3.X R69, R21, R100, R11, P2, P5 ;  /* 0x0000006415457210 */ /* 0x000fe400017ea40b */
[----:B------:R-:W-:Y:S02]  /*6530*/  CS2R R90, SRZ ;  /* 0x00000000005a7805 */ /* 0x000fe4000001ff00 */
[----:B------:R-:W-:-:S02]  /*6540*/  IADD3 R68, P2, P5, R110, R92, R10 ;  /* 0x0000005c6e447210 */ /* 0x000fc40007d5e00a */
[----:B------:R-:W-:Y:S02]  /*6550*/  CS2R R88, SRZ ;  /* 0x0000000000587805 */ /* 0x000fe4000001ff00 */
        /* <DEDUP_REMOVED lines=23> */
.L_x_4129:
[----:B------:R-:W-:Y:S05]  /*66d0*/  BSYNC B1 ;  /* 0x0000000000017941 */ /* 0x000fea0003800000 */
.L_x_4128:
[----:B0-----:R-:W2:Y:S01]  /*66e0*/  LDL R92, [R1+0x14] ;  /* 0x00001400015c7983 */ /* 0x001ea20000100800 */
[----:B------:R-:W-:Y:S01]  /*66f0*/  IMAD.MOV.U32 R93, RZ, RZ, R45 ;  /* 0x000000ffff5d7224 */ /* 0x000fe200078e002d */
[----:B------:R-:W-:Y:S01]  /*6700*/  MOV R94, R50 ;  /* 0x00000032005e7202 */ /* 0x000fe20000000f00 */
[----:B------:R-:W-:Y:S01]  /*6710*/  IMAD.MOV.U32 R95, RZ, RZ, R51 ;  /* 0x000000ffff5f7224 */ /* 0x000fe200078e0033 */
[----:B------:R-:W-:Y:S02]  /*6720*/  PRMT R176, R98, 0x5410, R97 ;  /* 0x0000541062b07816 */ /* 0x000fe40000000061 */
[----:B------:R-:W-:Y:S02]  /*6730*/  PRMT R180, R94, 0x7610, R180 ;  /* 0x000076105eb47816 */ /* 0x000fe400000000b4 */
[----:B------:R-:W-:Y:S01]  /*6740*/  PRMT R182, R95, 0x7610, R182 ;  /* 0x000076105fb67816 */ /* 0x000fe200000000b6 */
[----:B------:R-:W-:Y:S01]  /*6750*/  IMAD.MOV.U32 R95, RZ, RZ, R55 ;  /* 0x000000ffff5f7224 */ /* 0x000fe200078e0037 */
[----:B------:R-:W-:-:S04]  /*6760*/  MOV R94, R54 ;  /* 0x00000036005e7202 */ /* 0x000fc80000000f00 */
[----:B------:R-:W-:Y:S02]  /*6770*/  PRMT R184, R95, 0x7610, R184 ;  /* 0x000076105fb87816 */ /* 0x000fe400000000b8 */
[----:B------:R-:W-:Y:S02]  /*6780*/  MOV R95, R58 ;  /* 0x0000003a005f7202 */ /* 0x000fe40000000f00 */
[----:B--2---:R-:W-:Y:S01]  /*6790*/  R2UR UR4, R92 ;  /* 0x000000005c0472ca */ /* 0x004fe200000e0000 */
[----:B------:R-:W-:-:S05]  /*67a0*/  IMAD.MOV.U32 R92, RZ, RZ, R44 ;  /* 0x000000ffff5c7224 */ /* 0x000fca00078e002c */
[----:B------:R-:W-:Y:S01]  /*67b0*/  PRMT R177, R92, 0x5410, R93 ;  /* 0x000054105cb17816 */ /* 0x000fe2000000005d */
[----:B------:R-:W-:Y:S02]  /*67c0*/  IMAD.MOV.U32 R92, RZ, RZ, R48 ;  /* 0x000000ffff5c7224 */ /* 0x000fe400078e0030 */
[----:B------:R-:W-:-:S03]  /*67d0*/  IMAD.MOV.U32 R93, RZ, RZ, R49 ;  /* 0x000000ffff5d7224 */ /* 0x000fc600078e0031 */
[----:B------:R-:W-:Y:S01]  /*67e0*/  PRMT R181, R92, 0x7610, R181 ;  /* 0x000076105cb57816 */ /* 0x000fe200000000b5 */
[----:B------:R-:W-:Y:S01]  /*67f0*/  IMAD.MOV.U32 R92, RZ, RZ, R59 ;  /* 0x000000ffff5c7224 */ /* 0x000fe200078e003b */
[----:B------:R-:W-:Y:S01]  /*6800*/  PRMT R183, R93, 0x5410, R94 ;  /* 0x000054105db77816 */ /* 0x000fe2000000005e */
[----:B------:R-:W-:Y:S01]  /*6810*/  IMAD.MOV.U32 R94, RZ, RZ, R53 ;  /* 0x000000ffff5e7224 */ /* 0x000fe200078e0035 */
[----:B------:R-:W-:Y:S01]  /*6820*/  UISETP.NE.AND UP0, UPT, UR4, 0x3, UPT ;  /* 0x000000030400788c */ /* 0x000fe2000bf05270 */
        /* <DEDUP_REMOVED lines=17> */
[----:B-----5:R-:W-:Y:S01]  /*6940*/  IMAD.MOV.U32 R92, RZ, RZ, R71 ;  /* 0x000000ffff5c7224 */ /* 0x020fe200078e0047 */
        /* <DEDUP_REMOVED lines=20> */
[----:B------:R-:W-:-:S02]  /*6a90*/  PLOP3.LUT P2, PT, PT, PT, UP0, 0x80, 0x0 ;  /* 0x000000000000781c */ /* 0x000fc40003f4f008 */
[----:B------:R-:W-:Y:S01]  /*6aa0*/  PRMT R160, R93, 0x5410, R92 ;  /* 0x000054105da07816 */ /* 0x000fe2000000005c */
[----:B------:R-:W-:Y:S01]  /*6ab0*/  IMAD.MOV.U32 R92, RZ, RZ, R87 ;  /* 0x000000ffff5c7224 */ /* 0x000fe200078e0057 */
[----:B------:R-:W-:Y:S02]  /*6ac0*/  MOV R93, R86 ;  /* 0x00000056005d7202 */ /* 0x000fe40000000f00 */
[----:B------:R-:W-:Y:S01]  /*6ad0*/  PRMT R163, R95, 0x5410, R94 ;  /* 0x000054105fa37816 */ /* 0x000fe2000000005e */
[----:B------:R-:W-:Y:S01]  /*6ae0*/  IMAD.MOV.U32 R95, RZ, RZ, R76 ;  /* 0x000000ffff5f7224 */ /* 0x000fe200078e004c */
[----:B------:R-:W-:Y:S01]  /*6af0*/  PRMT R164, R93, 0x5410, R92 ;  /* 0x000054105da47816 */ /* 0x000fe2000000005c */
[----:B------:R-:W-:Y:S02]  /*6b00*/  IMAD.MOV.U32 R93, RZ, RZ, R84 ;  /* 0x000000ffff5d7224 */ /* 0x000fe400078e0054 */
[----:B------:R-:W-:Y:S02]  /*6b10*/  IMAD.MOV.U32 R92, RZ, RZ, R85 ;  /* 0x000000ffff5c7224 */ /* 0x000fe400078e0055 */
[----:B------:R-:W-:-:S03]  /*6b20*/  IMAD.MOV.U32 R94, RZ, RZ, R77 ;  /* 0x000000ffff5e7224 */ /* 0x000fc600078e004d */
        /* <DEDUP_REMOVED lines=8> */
[----:B------:R-:W-:Y:S01]  /*6bb0*/  IMAD.MOV.U32 R92, RZ, RZ, R89 ;  /* 0x000000ffff5c7224 */ /* 0x000fe200078e0059 */
[----:B------:R-:W-:-:S04]  /*6bc0*/  PRMT R161, R95, 0x5410, R94 ;  /* 0x000054105fa17816 */ /* 0x000fc8000000005e */
[----:B------:R-:W-:Y:S01]  /*6bd0*/  PRMT R175, R93, 0x5410, R92 ;  /* 0x000054105daf7816 */ /* 0x000fe2000000005c */
[----:B------:R-:W-:Y:S06]  /*6be0*/  @!P2 BRA `(.L_x_4130) ;  /* 0x000000000004a947 */ /* 0x000fec0003800000 */
[----:B------:R-:W-:Y:S01]  /*6bf0*/  BPT.TRAP 0x1 ;  /* 0x000000040000795c */ /* 0x000fe20000300000 */
.L_x_4130:
[----:B------:R-:W-:Y:S01]  /*6c00*/  IMAD R100, R16, 0x8, R2 ;  /* 0x0000000810647824 */ /* 0x000fe200078e0202 */
[----:B------:R-:W-:Y:S01]  /*6c10*/  SHF.L.U32 R101, R204, 0x1f, RZ ;  /* 0x0000001fcc657819 */ /* 0x000fe200000006ff */
[----:B------:R-:W0:Y:S01]  /*6c20*/  LDC R148, c[0x0][0x2f4] ;  /* 0x0000bd00ff947b82 */ /* 0x000e220000000800 */
[----:B------:R-:W-:Y:S01]  /*6c30*/  BSSY B1, `(.L_x_4131) ;  /* 0x0000005000017945 */ /* 0x000fe20003800000 */
[----:B------:R-:W-:Y:S01]  /*6c40*/  MOV R129, R96 ;  /* 0x0000006000817202 */ /* 0x000fe20000000f00 */
[----:B------:R-:W1:Y:S05]  /*6c50*/  SYNCS.PHASECHK.TRANS64.TRYWAIT P5, [R100+URZ+0x36890], R101 ;  /* 0x03689065640075a7 */ /* 0x000e6a00080a017f */
[----:B------:R-:W2:Y:S01]  /*6c60*/  LDC.64 R130, c[0x0][0x300] ;  /* 0x0000c000ff827b82 */ /* 0x000ea20000000a00 */
[----:B-1----:R-:W-:Y:S05]  /*6c70*/  @!P5 BRA `(.L_x_4132) ;  /* 0x00000200008cd947 */ /* 0x002fea0003800000 */
.L_x_4437:
[----:B------:R-:W-:Y:S05]  /*6c80*/  BSYNC B1 ;  /* 0x0000000000017941 */ /* 0x000fea0003800000 */
.L_x_4131:
[----:B------:R-:W-:Y:S01]  /*6c90*/  BSSY B1, `(.L_x_4133) ;  /* 0x0000186000017945 */ /* 0x000fe20003800000 */
[----:B0-----:R-:W-:-:S03]  /*6ca0*/  IMAD.IADD R151, R148, 0x1, -R127 ;  /* 0x0000000194977824 */ /* 0x001fc600078e0a7f */
[----:B------:R-:W-:Y:S05]  /*6cb0*/  @P4 BRA `(.L_x_4134) ;  /* 0x00000018000c4947 */ /* 0x000fea0003800000 */
[----:B------:R-:W-:Y:S01]  /*6cc0*/  ISETP.NE.AND P4, PT, R31, RZ, PT ;  /* 0x000000ff1f00720c */ /* 0x000fe20003f85270 */
[-C--:B--2---:R-:W-:Y:S01]  /*6cd0*/  IMAD R157, R150, R130.reuse, RZ ;  /* 0x00000082969d7224 */ /* 0x084fe200078e02ff */
[----:B------:R-:W-:Y:S01]  /*6ce0*/  BSSY B2, `(.L_x_4135) ;  /* 0x0000081000027945 */ /* 0x000fe20003800000 */
[----:B------:R-:W-:-:S04]  /*6cf0*/  IMAD.WIDE.U32 R132, R17, R130, R128 ;  /* 0x0000008211847225 */ /* 0x000fc800078e0080 */
[----:B------:R-:W-:-:S04]  /*6d00*/  IMAD R157, R17, R131, R157 ;  /* 0x00000083119d7224 */ /* 0x000fc800078e029d */
[----:B------:R-:W-:Y:S02]  /*6d10*/  IMAD.IADD R157, R157, 0x1, R133 ;  /* 0x000000019d9d7824 */ /* 0x000fe400078e0285 */
[----:B------:R-:W-:Y:S05]  /*6d20*/  @!P4 BRA `(.L_x_4136) ;  /* 0x0000000400f0c947 */ /* 0x000fea0003800000 */
[----:B------:R-:W-:Y:S01]  /*6d30*/  SEL R92, R127, R151, !P0 ;  /* 0x000000977f5c7207 */ /* 0x000fe20004000000 */
[----:B------:R-:W-:Y:S01]  /*6d40*/  BSSY B3, `(.L_x_4137) ;  /* 0x000006e000037945 */ /* 0x000fe20003800000 */
[----:B------:R-:W-:Y:S02]  /*6d50*/  ISETP.GE.AND P4, PT, R18, R126, PT ;  /* 0x0000007e1200720c */ /* 0x000fe40003f86270 */
[----:B------:R-:W-:-:S04]  /*6d60*/  SHF.R.S32.HI R93, RZ, 0x1f, R92 ;  /* 0x0000001fff5d7819 */ /* 0x000fc8000001145c */
[----:B------:R-:W-:-:S04]  /*6d70*/  LEA.HI R93, R93, R92, RZ, 0x4 ;  /* 0x0000005c5d5d7211 */ /* 0x000fc800078f20ff */
[----:B------:R-:W-:-:S04]  /*6d80*/  LEA.HI.SX32 R165, R93, R120, 0x1c ;  /* 0x000000785da57211 */ /* 0x000fc800078fe2ff */
[----:B------:R-:W-:-:S04]  /*6d90*/  SHF.R.S32.HI R93, RZ, 0x1f, R165 ;  /* 0x0000001fff5d7819 */ /* 0x000fc800000114a5 */
[----:B------:R-:W-:Y:S02]  /*6da0*/  LEA.HI R93, R93, R165, RZ, 0x3 ;  /* 0x000000a55d5d7211 */ /* 0x000fe400078f18ff */
[----:B------:R-:W-:Y:S02]  /*6db0*/  SHF.L.U32 R165, R165, 0x3, RZ ;  /* 0x00000003a5a57819 */ /* 0x000fe400000006ff */
[----:B------:R-:W-:Y:S02]  /*6dc0*/  SHF.R.S32.HI R93, RZ, 0x3, R93 ;  /* 0x00000003ff5d7819 */ /* 0x000fe4000001145d */
[----:B------:R-:W-:-:S03]  /*6dd0*/  LOP3.LUT R92, R211, 0x38, R165, 0xf8, !PT ;  /* 0x00000038d35c7812 */ /* 0x000fc600078ef8a5 */
[----:B------:R-:W-:Y:S01]  /*6de0*/  IMAD R93, R93, 0x1c00, R213 ;  /* 0x00001c005d5d7824 */ /* 0x000fe200078e02d5 */
[----:B------:R-:W-:-:S05]  /*6df0*/  LOP3.LUT R92, R92, R212, RZ, 0x3c, !PT ;  /* 0x000000d45c5c7212 */ /* 0x000fca00078e3cff */
[----:B------:R-:W-:-:S04]  /*6e00*/  IMAD.IADD R92, R93, 0x1, R92 ;  /* 0x000000015d5c7824 */ /* 0x000fc800078e025c */
        /* <DEDUP_REMOVED lines=9> */
[--C-:B------:R-:W-:Y:S01]  /*6ea0*/  SHF.R.U64 R52, R52, 0x10, R53.reuse ;  /* 0x0000001034347819 */ /* 0x100fe20000001235 */
[----:B------:R-:W-:Y:S01]  /*6eb0*/  HADD2.F32 R166, -RZ, R166.H0_H0 ;  /* 0x200000a6ffa67230 */ /* 0x000fe20000004100 */
[----:B------:R-:W-:Y:S01]  /*6ec0*/  SHF.R.U32.HI R53, RZ, 0x10, R53 ;  /* 0x00000010ff357819 */ /* 0x000fe20000011635 */
[----:B------:R-:W-:Y:S01]  /*6ed0*/  HADD2.F32 R93, -RZ, R168.H0_H0 ;  /* 0x200000a8ff5d7230 */ /* 0x000fe20000004100 */
[----:B------:R-:W-:Y:S01]  /*6ee0*/  SHF.R.U64 R54, R54, 0x10, R55 ;  /* 0x0000001036367819 */ /* 0x000fe20000001237 */
[----:B------:R-:W-:Y:S02]  /*6ef0*/  HADD2.F32 R170, -RZ, R167.H0_H0 ;  /* 0x200000a7ffaa7230 */ /* 0x000fe40000004100 */
[----:B------:R-:W-:Y:S02]  /*6f00*/  HADD2.F32 R169, -RZ, R169.H0_H0 ;  /* 0x200000a9ffa97230 */ /* 0x000fe40000004100 */
[----:B------:R-:W-:Y:S01]  /*6f10*/  FMUL.FTZ R97, R93, R166 ;  /* 0x000000a65d617220 */ /* 0x000fe20000410000 */
[----:B------:R-:W-:-:S02]  /*6f20*/  HADD2.F32 R53, -RZ, R53.H0_H0 ;  /* 0x20000035ff357230 */ /* 0x000fc40000004100 */
[C---:B------:R-:W-:Y:S01]  /*6f30*/  FMUL.FTZ R166, R170.reuse, R166 ;  /* 0x000000a6aaa67220 */ /* 0x040fe20000410000 */
[----:B------:R-:W-:Y:S02]  /*6f40*/  HADD2.F32 R54, -RZ, R54.H0_H0 ;  /* 0x20000036ff367230 */ /* 0x000fe40000004100 */
[-C--:B------:R-:W-:Y:S01]  /*6f50*/  FFMA.FTZ R97, R170, R169.reuse, -R97 ;  /* 0x000000a9aa617223 */ /* 0x080fe20000010861 */
[----:B------:R-:W-:Y:S01]  /*6f60*/  FFMA.FTZ R93, R93, R169, R166 ;  /* 0x000000a95d5d7223 */ /* 0x000fe200000100a6 */
[--C-:B------:R-:W-:Y:S02]  /*6f70*/  SHF.R.U32.HI R169, RZ, 0x10, R65.reuse ;  /* 0x00000010ffa97819 */ /* 0x100fe40000011641 */
[----:B------:R-:W-:Y:S01]  /*6f80*/  SHF.R.U64 R166, R64, 0x10, R65 ;  /* 0x0000001040a67819 */ /* 0x000fe20000001241 */
[----:B------:R-:W-:Y:S02]  /*6f90*/  HADD2.F32 R64, -RZ, R168.H1_H1 ;  /* 0x300000a8ff407230 */ /* 0x000fe40000004100 */
[----:B------:R-:W-:-:S02]  /*6fa0*/  HADD2.F32 R169, -RZ, R169.H0_H0 ;  /* 0x200000a9ffa97230 */ /* 0x000fc40000004100 */
[----:B------:R-:W-:Y:S02]  /*6fb0*/  HADD2.F32 R65, -RZ, R167.H1_H1 ;  /* 0x300000a7ff417230 */ /* 0x000fe40000004100 */
[----:B------:R-:W-:Y:S02]  /*6fc0*/  HADD2.F32 R166, -RZ, R166.H0_H0 ;  /* 0x200000a6ffa67230 */ /* 0x000fe40000004100 */
[-C--:B------:R-:W-:Y:S01]  /*6fd0*/  FMUL.FTZ R167, R64, R169.reuse ;  /* 0x000000a940a77220 */ /* 0x080fe20000410000 */
[----:B------:R-:W-:-:S03]  /*6fe0*/  FMUL.FTZ R169, R65, R169 ;  /* 0x000000a941a97220 */ /* 0x000fc60000410000 */
[-C--:B------:R-:W-:Y:S01]  /*6ff0*/  FFMA.FTZ R65, R65, R53.reuse, -R167 ;  /* 0x0000003541417223 */ /* 0x080fe200000108a7 */
[----:B------:R-:W-:Y:S02]  /*7000*/  HADD2.F32 R167, -RZ, R184.H0_H0 ;  /* 0x200000b8ffa77230 */ /* 0x000fe40000004100 */
[----:B------:R-:W-:Y:S01]  /*7010*/  FFMA.FTZ R53, R64, R53, R169 ;  /* 0x0000003540357223 */ /* 0x000fe200000100a9 */
[----:B------:R-:W-:Y:S02]  /*7020*/  IMAD.MOV.U32 R64, RZ, RZ, R95 ;  /* 0x000000ffff407224 */ /* 0x000fe400078e005f */
[----:B------:R-:W-:Y:S01]  /*7030*/  HADD2.F32 R169, -RZ, R186.H0_H0 ;  /* 0x200000baffa97230 */ /* 0x000fe20000004100 */
[----:B------:R-:W-:Y:S01]  /*7040*/  F2FP.F16.F32.PACK_AB R65, R65, R97 ;  /* 0x000000614141723e */ /* 0x000fe200000000ff */
[----:B------:R-:W-:Y:S01]  /*7050*/  HADD2.F32 R95, -RZ, R99.H0_H0 ;  /* 0x20000063ff5f7230 */ /* 0x000fe20000004100 */
[----:B------:R-:W-:Y:S01]  /*7060*/  F2FP.F16.F32.PACK_AB R53, R53, R93 ;  /* 0x0000005d3535723e */ /* 0x000fe200000000ff */
[--C-:B------:R-:W-:Y:S01]  /*7070*/  HADD2.F32 R168, -RZ, R64.reuse.H0_H0 ;  /* 0x20000040ffa87230 */ /* 0x100fe20000004100 */
[----:B------:R-:W-:Y:S01]  /*7080*/  MOV R93, R65 ;  /* 0x00000041005d7202 */ /* 0x000fe20000000f00 */
[----:B------:R-:W-:-:S02]  /*7090*/  HADD2.F32 R64, -RZ, R64.H1_H1 ;  /* 0x30000040ff407230 */ /* 0x000fc40000004100 */
[----:B------:R-:W-:Y:S01]  /*70a0*/  FMUL.FTZ R170, R95, R169 ;  /* 0x000000a95faa7220 */ /* 0x000fe20000410000 */
[----:B------:R-:W-:-:S03]  /*70b0*/  IMAD.MOV.U32 R97, RZ, RZ, R53 ;  /* 0x000000ffff617224 */ /* 0x000fc600078e0035 */
[C---:B------:R-:W-:Y:S01]  /*70c0*/  FFMA.FTZ R170, R168.reuse, R167, -R170 ;  /* 0x000000a7a8aa7223 */ /* 0x040fe200000108aa */
[----:B------:R-:W-:Y:S01]  /*70d0*/  FMUL.FTZ R168, R168, R169 ;  /* 0x000000a9a8a87220 */ /* 0x000fe20000410000 */
[----:B------:R-:W-:-:S03]  /*70e0*/  HADD2.F32 R169, -RZ, R186.H1_H1 ;  /* 0x300000baffa97230 */ /* 0x000fc60000004100 */
[----:B------:R-:W-:Y:S01]  /*70f0*/  FFMA.FTZ R168, R95, R167, R168 ;  /* 0x000000a75fa87223 */ /* 0x000fe200000100a8 */
[----:B------:R-:W-:Y:S02]  /*7100*/  SHF.R.U32.HI R95, RZ, 0x10, R55 ;  /* 0x00000010ff5f7819 */ /* 0x000fe40000011637 */
[--C-:B------:R-:W-:Y:S01]  /*7110*/  SHF.R.U64 R55, R66, 0x10, R67.reuse ;  /* 0x0000001042377819 */ /* 0x100fe20000001243 */
[----:B------:R-:W-:Y:S01]  /*7120*/  HADD2.F32 R66, -RZ, R99.H1_H1 ;  /* 0x30000063ff427230 */ /* 0x000fe20000004100 */
[----:B------:R-:W-:Y:S01]  /*7130*/  SHF.R.U32.HI R67, RZ, 0x10, R67 ;  /* 0x00000010ff437819 */ /* 0x000fe20000011643 */
[----:B------:R-:W-:Y:S02]  /*7140*/  HADD2.F32 R99, -RZ, R95.H0_H0 ;  /* 0x2000005fff637230 */ /* 0x000fe40000004100 */
[----:B------:R-:W-:Y:S02]  /*7150*/  HADD2.F32 R55, -RZ, R55.H0_H0 ;  /* 0x20000037ff377230 */ /* 0x000fe40000004100 */
[----:B------:R-:W-:-:S05]  /*7160*/  HADD2.F32 R67, -RZ, R67.H0_H0 ;  /* 0x20000043ff437230 */ /* 0x000fca0000004100 */
[----:B------:R-:W-:-:S04]  /*7170*/  FMUL.FTZ R95, R66, R67 ;  /* 0x00000043425f7220 */ /* 0x000fc80000410000 */
[C---:B------:R-:W-:Y:S01]  /*7180*/  FFMA.FTZ R95, R64.reuse, R99, -R95 ;  /* 0x00000063405f7223 */ /* 0x040fe2000001085f */
[----:B------:R-:W-:Y:S01]  /*7190*/  FMUL.FTZ R64, R64, R67 ;  /* 0x0000004340407220 */ /* 0x000fe20000410000 */
[----:B------:R-:W-:-:S03]  /*71a0*/  HADD2.F32 R67, -RZ, R184.H1_H1 ;  /* 0x300000b8ff437230 */ /* 0x000fc60000004100 */
[----:B------:R-:W-:Y:S01]  /*71b0*/  FFMA.FTZ R64, R66, R99, R64 ;  /* 0x0000006342407223 */ /* 0x000fe20000010040 */
[----:B------:R-:W-:Y:S01]  /*71c0*/  HADD2.F32 R66, -RZ, R96.H0_H0 ;  /* 0x20000060ff427230 */ /* 0x000fe20000004100 */
[----:B------:R-:W-:Y:S01]  /*71d0*/  F2FP.F16.F32.PACK_AB R95, R95, R170 ;  /* 0x000000aa5f5f723e */ /* 0x000fe200000000ff */
[--C-:B------:R-:W-:Y:S02]  /*71e0*/  HADD2.F32 R99, -RZ, R92.reuse.H0_H0 ;  /* 0x2000005cff637230 */ /* 0x100fe40000004100 */
[----:B------:R-:W-:Y:S02]  /*71f0*/  HADD2.F32 R92, -RZ, R92.H1_H1 ;  /* 0x3000005cff5c7230 */ /* 0x000fe40000004100 */
[-C--:B------:R-:W-:Y:S01]  /*7200*/  FMUL.FTZ R167, R66, R169.reuse ;  /* 0x000000a942a77220 */ /* 0x080fe20000410000 */
[----:B------:R-:W-:Y:S01]  /*7210*/  F2FP.F16.F32.PACK_AB R64, R64, R168 ;  /* 0x000000a84040723e */ /* 0x000fe200000000ff */
[C---:B------:R-:W-:Y:S02]  /*7220*/  FMUL.FTZ R169, R99.reuse, R169 ;  /* 0x000000a963a97220 */ /* 0x040fe40000410000 */
[----:B------:R-:W-:-:S02]  /*7230*/  FFMA.FTZ R167, R99, R67, -R167 ;  /* 0x0000004363a77223 */ /* 0x000fc400000108a7 */
[----:B------:R-:W-:Y:S01]  /*7240*/  FFMA.FTZ R169, R66, R67, R169 ;  /* 0x0000004342a97223 */ /* 0x000fe200000100a9 */
[----:B------:R-:W-:Y:S02]  /*7250*/  HADD2.F32 R66, -RZ, R96.H1_H1 ;  /* 0x30000060ff427230 */ /* 0x000fe40000004100 */
[----:B------:R-:W-:Y:S02]  /*7260*/  HADD2.F32 R67, -RZ, R52.H0_H0 ;  /* 0x20000034ff437230 */ /* 0x000fe40000004100 */
[--C-:B------:R-:W-:Y:S02]  /*7270*/  HADD2.F32 R96, -RZ, R94.reuse.H0_H0 ;  /* 0x2000005eff607230 */ /* 0x100fe40000004100 */
[-C--:B------:R-:W-:Y:S01]  /*7280*/  FMUL.FTZ R52, R66, R166.reuse ;  /* 0x000000a642347220 */ /* 0x080fe20000410000 */
[C---:B------:R-:W-:Y:S01]  /*7290*/  FMUL.FTZ R166, R92.reuse, R166 ;  /* 0x000000a65ca67220 */ /* 0x040fe20000410000 */
[----:B------:R-:W-:Y:S02]  /*72a0*/  HADD2.F32 R94, -RZ, R94.H1_H1 ;  /* 0x3000005eff5e7230 */ /* 0x000fe40000004100 */
[-C--:B------:R-:W-:Y:S01]  /*72b0*/  FFMA.FTZ R52, R92, R67.reuse, -R52 ;  /* 0x000000435c347223 */ /* 0x080fe20000010834 */
[----:B------:R-:W-:Y:S01]  /*72c0*/  FFMA.FTZ R66, R66, R67, R166 ;  /* 0x0000004342427223 */ /* 0x000fe200000100a6 */
[----:B------:R-:W-:-:S02]  /*72d0*/  HADD2.F32 R166, -RZ, R185.H1_H1 ;  /* 0x300000b9ffa67230 */ /* 0x000fc40000004100 */
[--C-:B------:R-:W-:Y:S01]  /*72e0*/  HADD2.F32 R67, -RZ, R98.reuse.H0_H0 ;  /* 0x20000062ff437230 */ /* 0x100fe20000004100 */
[----:B------:R-:W-:Y:S01]  /*72f0*/  F2FP.F16.F32.PACK_AB R52, R52, R167 ;  /* 0x000000a73434723e */ /* 0x000fe200000000ff */
[----:B------:R-:W-:Y:S01]  /*7300*/  HADD2.F32 R92, -RZ, R183.H1_H1 ;  /* 0x300000b7ff5c7230 */ /* 0x000fe20000004100 */
[----:B------:R-:W-:Y:S01]  /*7310*/  F2FP.F16.F32.PACK_AB R66, R66, R169 ;  /* 0x000000a94242723e */ /* 0x000fe200000000ff */
[----:B------:R-:W-:Y:S02]  /*7320*/  HADD2.F32 R98, -RZ, R98.H1_H1 ;  /* 0x30000062ff627230 */ /* 0x000fe40000004100 */
[-C--:B------:R-:W-:Y:S01]  /*7330*/  FMUL.FTZ R99, R67, R166.reuse ;  /* 0x000000a643637220 */ /* 0x080fe20000410000 */
[----:B------:R-:W-:-:S03]  /*7340*/  FMUL.FTZ R166, R96, R166 ;  /* 0x000000a660a67220 */ /* 0x000fc60000410000 */
[-C--:B------:R-:W-:Y:S01]  /*7350*/  FFMA.FTZ R99, R96, R92.reuse, -R99 ;  /* 0x0000005c60637223 */ /* 0x080fe20000010863 */
[----:B------:R-:W-:Y:S01]  /*7360*/  FFMA.FTZ R166, R67, R92, R166 ;  /* 0x0000005c43a67223 */ /* 0x000fe200000100a6 */
[-C--:B------:R-:W-:Y:S01]  /*7370*/  FMUL.FTZ R67, R98, R55.reuse ;  /* 0x0000003762437220 */ /* 0x080fe20000410000 */
[C---:B------:R-:W-:Y:S01]  /*7380*/  FMUL.FTZ R55, R94.reuse, R55 ;  /* 0x000000375e377220 */ /* 0x040fe20000410000 */
[----:B------:R-:W-:Y:S02]  /*7390*/  IMAD.MOV.U32 R92, RZ, RZ, R52 ;  /* 0x000000ffff5c7224 */ /* 0x000fe400078e0034 */
[-C--:B------:R-:W-:Y:S01]  /*73a0*/  FFMA.FTZ R67, R94, R54.reuse, -R67 ;  /* 0x000000365e437223 */ /* 0x080fe20000010843 */
[----:B------:R-:W-:Y:S01]  /*73b0*/  FFMA.FTZ R55, R98, R54, R55 ;  /* 0x0000003662377223 */ /* 0x000fe20000010037 */
[----:B------:R-:W-:-:S03]  /*73c0*/  IMAD.MOV.U32 R96, RZ, RZ, R66 ;  /* 0x000000ffff607224 */ /* 0x000fc600078e0042 */
[----:B------:R-:W-:Y:S01]  /*73d0*/  F2FP.F16.F32.PACK_AB R67, R67, R99 ;  /* 0x000000634343723e */ /* 0x000fe200000000ff */
[----:B------:R-:W-:Y:S01]  /*73e0*/  IMAD.MOV.U32 R99, RZ, RZ, R64 ;  /* 0x000000ffff637224 */ /* 0x000fe200078e0040 */
[----:B------:R-:W-:-:S03]  /*73f0*/  F2FP.F16.F32.PACK_AB R55, R55, R166 ;  /* 0x000000a63737723e */ /* 0x000fc600000000ff */
[----:B------:R-:W-:Y:S01]  /*7400*/  IMAD.MOV.U32 R94, RZ, RZ, R67 ;  /* 0x000000ffff5e7224 */ /* 0x000fe200078e0043 */
[----:B------:R-:W-:-:S07]  /*7410*/  MOV R98, R55 ;  /* 0x0000003700627202 */ /* 0x000fce0000000f00 */
.L_x_4138:
[----:B------:R-:W-:Y:S05]  /*7420*/  BSYNC B3 ;  /* 0x0000000000037941 */ /* 0x000fea0003800000 */
.L_x_4137:
[----:B------:R-:W-:-:S13]  /*7430*/  ISETP.GE.AND P4, PT, R165, R148, PT ;  /* 0x00000094a500720c */ /* 0x000fda0003f86270 */
[--C-:B------:R-:W-:Y:S02]  /*7440*/  @!P4 SHF.R.S32.HI R55, RZ, 0x1f, R165.reuse ;  /* 0x0000001fff37c819 */ /* 0x100fe400000114a5 */
[----:B------:R-:W-:-:S04]  /*7450*/  @!P4 IADD3 R165, P5, P6, R118, R132, R165 ;  /* 0x0000008476a5c210 */ /* 0x000fc80007ebe0a5 */
[----:B------:R-:W-:Y:S02]  /*7460*/  @!P4 IADD3.X R55, R7, R157, R55, P5, P6 ;  /* 0x0000009d0737c210 */ /* 0x000fe40002fec437 */
[----:B------:R-:W-:-:S04]  /*7470*/  IADD3 R53, P5, P6, R118, R132, R26 ;  /* 0x0000008476357210 */ /* 0x000fc80007ebe01a */
[----:B------:R-:W-:Y:S02]  /*7480*/  IADD3.X R54, R7, R157, R32, P5, P6 ;  /* 0x0000009d07367210 */ /* 0x000fe40002fec420 */
[----:B------:R-:W-:-:S04]  /*7490*/  LEA R52, P5, R53, R124, 0x1 ;  /* 0x0000007c35347211 */ /* 0x000fc800078a08ff */
[----:B------:R-:W-:Y:S02]  /*74a0*/  LEA.HI.X R53, R53, R125, R54, 0x1, P5 ;  /* 0x0000007d35357211 */ /* 0x000fe400028f0c36 */
[----:B------:R-:W-:-:S03]  /*74b0*/  @!P4 LEA R54, P5, R165, R124, 0x1 ;  /* 0x0000007ca536c211 */ /* 0x000fc600078a08ff */
[----:B--2---:R2:W-:Y:S01]  /*74c0*/  STG.E.128 desc[UR60][R52.64], R92 ;  /* 0x0000005c34007986 */ /* 0x0045e2000c101d3c */
[----:B------:R-:W-:-:S05]  /*74d0*/  @!P4 LEA.HI.X R55, R165, R125, R55, 0x1, P5 ;  /* 0x0000007da537c211 */ /* 0x000fca00028f0c37 */
[----:B0-----:R2:W-:Y:S04]  /*74e0*/  @!P4 STG.E.128 desc[UR60][R54.64], R96 ;  /* 0x000000603600c986 */ /* 0x0015e8000c101d3c */
.L_x_4136:
[----:B------:R-:W-:Y:S05]  /*74f0*/  BSYNC B2 ;  /* 0x0000000000027941 */ /* 0x000fea0003800000 */
.L_x_4135:
[----:B------:R-:W-:Y:S01]  /*7500*/  ISETP.NE.AND P4, PT, R35, RZ, PT ;  /* 0x000000ff2300720c */ /* 0x000fe20003f85270 */
[----:B------:R-:W-:-:S12]  /*7510*/  BSSY B2, `(.L_x_4139) ;  /* 0x000007f000027945 */ /* 0x000fd80003800000 */
[----:B------:R-:W-:Y:S05]  /*7520*/  @!P4 BRA `(.L_x_4140) ;  /* 0x0000000400f4c947 */ /* 0x000fea0003800000 */
[----:B--2---:R-:W-:Y:S01]  /*7530*/  SEL R52, R127, R151, !P1 ;  /* 0x000000977f347207 */ /* 0x004fe20004800000 */
[----:B------:R-:W-:Y:S01]  /*7540*/  BSSY B3, `(.L_x_4141) ;  /* 0x000006f000037945 */ /* 0x000fe20003800000 */
[----:B------:R-:W-:Y:S02]  /*7550*/  ISETP.GE.AND P4, PT, R0, R126, PT ;  /* 0x0000007e0000720c */ /* 0x000fe40003f86270 */
[----:B------:R-:W-:-:S04]  /*7560*/  SHF.R.S32.HI R53, RZ, 0x1f, R52 ;  /* 0x0000001fff357819 */ /* 0x000fc80000011434 */
[----:B------:R-:W-:-:S04]  /*7570*/  LEA.HI R53, R53, R52, RZ, 0x4 ;  /* 0x0000003435357211 */ /* 0x000fc800078f20ff */
[----:B------:R-:W-:-:S04]  /*7580*/  LEA.HI.SX32 R92, R53, R27, 0x1c ;  /* 0x0000001b355c7211 */ /* 0x000fc800078fe2ff */
[----:B------:R-:W-:-:S04]  /*7590*/  SHF.R.S32.HI R53, RZ, 0x1f, R92 ;  /* 0x0000001fff357819 */ /* 0x000fc8000001145c */
[----:B------:R-:W-:Y:S01]  /*75a0*/  LEA.HI R53, R53, R92, RZ, 0x3 ;  /* 0x0000005c35357211 */ /* 0x000fe200078f18ff */
[----:B------:R-:W-:-:S03]  /*75b0*/  IMAD.SHL.U32 R92, R92, 0x8, RZ ;  /* 0x000000085c5c7824 */ /* 0x000fc600078e00ff */
[----:B------:R-:W-:Y:S02]  /*75c0*/  SHF.R.S32.HI R53, RZ, 0x3, R53 ;  /* 0x00000003ff357819 */ /* 0x000fe40000011435 */
[----:B------:R-:W-:-:S03]  /*75d0*/  LOP3.LUT R52, R211, 0x38, R92, 0xf8, !PT ;  /* 0x00000038d3347812 */ /* 0x000fc600078ef85c */
[----:B------:R-:W-:Y:S01]  /*75e0*/  IMAD R53, R53, 0x1c00, R213 ;  /* 0x00001c0035357824 */ /* 0x000fe200078e02d5 */
[----:B------:R-:W-:-:S05]  /*75f0*/  LOP3.LUT R52, R52, R212, RZ, 0x3c, !PT ;  /* 0x000000d434347212 */ /* 0x000fca00078e3cff */
[----:B------:R-:W-:Y:S02]  /*7600*/  IMAD.IADD R53, R53, 0x1, R52 ;  /* 0x0000000135357824 */ /* 0x000fe400078e0234 */
[C---:B------:R-:W-:Y:S02]  /*7610*/  IMAD R52, R16.reuse, 0x5400, R146 ;  /* 0x0000540010347824 */ /* 0x040fe400078e0292 */
[----:B------:R-:W-:-:S03]  /*7620*/  IMAD R64, R16, 0x5400, R53 ;  /* 0x0000540010407824 */ /* 0x000fc600078e0235 */
[----:B------:R-:W-:Y:S01]  /*7630*/  LEA R52, R52, R2, 0x1 ;  /* 0x0000000234347211 */ /* 0x000fe200078e08ff */
[----:B------:R-:W-:-:S05]  /*7640*/  IMAD R64, R64, 0x2, R2 ;  /* 0x0000000240407824 */ /* 0x000fca00078e0202 */
[----:B------:R-:W0:Y:S04]  /*7650*/  LDS.128 R52, [R52+0x21400] ;  /* 0x0214000034347984 */ /* 0x000e280000000c00 */
[----:B------:R-:W2:Y:S01]  /*7660*/  LDS.128 R64, [R64+0x21400] ;  /* 0x0214000040407984 */ /* 0x000ea20000000c00 */
[----:B------:R-:W-:Y:S05]  /*7670*/  @P4 BRA `(.L_x_4142) ;  /* 0x00000004006c4947 */ /* 0x000fea0003800000 */
[----:B--2---:R-:W-:Y:S01]  /*7680*/  IMAD.MOV.U32 R95, RZ, RZ, R65 ;  /* 0x000000ffff5f7224 */ /* 0x004fe200078e0041 */
[----:B------:R-:W-:Y:S01]  /*7690*/  SHF.R.U64 R48, R48, 0x10, R49 ;  /* 0x0000001030307819 */ /* 0x000fe20000001231 */
[----:B0-----:R-:W-:Y:S01]  /*76a0*/  IMAD.MOV.U32 R65, RZ, RZ, R53 ;  /* 0x000000ffff417224 */ /* 0x001fe200078e0035 */
[----:B------:R-:W-:Y:S01]  /*76b0*/  SHF.R.U64 R62, R62, 0x10, R63 ;  /* 0x000000103e3e7819 */ /* 0x000fe2000000123f */
[----:B------:R-:W-:Y:S01]  /*76c0*/  HADD2.F32 R96, -RZ, R185.H0_H0 ;  /* 0x200000b9ff607230 */ /* 0x000fe20000004100 */
[----:B------:R-:W-:Y:S01]  /*76d0*/  SHF.R.U64 R50, R50, 0x10, R51 ;  /* 0x0000001032327819 */ /* 0x000fe20000001233 */
[----:B------:R-:W-:Y:S02]  /*76e0*/  HADD2.F32 R93, -RZ, R95.H0_H0 ;  /* 0x2000005fff5d7230 */ /* 0x000fe40000004100 */
[----:B------:R-:W-:Y:S02]  /*76f0*/  HADD2.F32 R94, -RZ, R65.H0_H0 ;  /* 0x20000041ff5e7230 */ /* 0x000fe40000004100 */
[----:B------:R-:W-:-:S02]  /*7700*/  HADD2.F32 R53, -RZ, R183.H0_H0 ;  /* 0x200000b7ff357230 */ /* 0x000fc40000004100 */
[CC--:B------:R-:W-:Y:S01]  /*7710*/  FMUL.FTZ R97, R93.reuse, R96.reuse ;  /* 0x000000605d617220 */ /* 0x0c0fe20000410000 */
[----:B------:R-:W-:Y:S02]  /*7720*/  HADD2.F32 R65, -RZ, R65.H1_H1 ;  /* 0x30000041ff417230 */ /* 0x000fe40000004100 */
[C---:B------:R-:W-:Y:S01]  /*7730*/  FMUL.FTZ R96, R94.reuse, R96 ;  /* 0x000000605e607220 */ /* 0x040fe20000410000 */
[----:B------:R-:W-:Y:S02]  /*7740*/  HADD2.F32 R165, -RZ, R181.H1_H1 ;  /* 0x300000b5ffa57230 */ /* 0x000fe40000004100 */
        /* <DEDUP_REMOVED lines=9> */
[----:B------:R-:W-:Y:S02]  /*77e0*/  HADD2.F32 R50, -RZ, R50.H0_H0 ;  /* 0x20000032ff327230 */ /* 0x000fe40000004100 */
[-C--:B------:R-:W-:Y:S01]  /*77f0*/  FMUL.FTZ R97, R53, R96.reuse ;  /* 0x0000006035617220 */ /* 0x080fe20000410000 */
[----:B------:R-:W-:-:S03]  /*7800*/  FMUL.FTZ R96, R65, R96 ;  /* 0x0000006041607220 */ /* 0x000fc60000410000 */
[-C--:B------:R-:W-:Y:S01]  /*7810*/  FFMA.FTZ R65, R65, R95.reuse, -R97 ;  /* 0x0000005f41417223 */ /* 0x080fe20000010861 */
[----:B------:R-:W-:Y:S01]  /*7820*/  FFMA.FTZ R53, R53, R95, R96 ;  /* 0x0000005f35357223 */ /* 0x000fe20000010060 */
[----:B------:R-:W-:Y:S01]  /*7830*/  SHF.R.U64 R95, R60, 0x10, R61 ;  /* 0x000000103c5f7819 */ /* 0x000fe2000000123d */
[--C-:B------:R-:W-:Y:S01]  /*7840*/  HADD2.F32 R97, -RZ, R182.reuse.H1_H1 ;  /* 0x300000b6ff617230 */ /* 0x100fe20000004100 */
[----:B------:R-:W-:Y:S01]  /*7850*/  MOV R60, R67 ;  /* 0x00000043003c7202 */ /* 0x000fe20000000f00 */
[----:B------:R-:W-:Y:S01]  /*7860*/  HADD2.F32 R61, -RZ, R55.H0_H0 ;  /* 0x20000037ff3d7230 */ /* 0x000fe20000004100 */
[----:B------:R-:W-:Y:S01]  /*7870*/  F2FP.F16.F32.PACK_AB R65, R65, R94 ;  /* 0x0000005e4141723e */ /* 0x000fe200000000ff */
[----:B------:R-:W-:Y:S01]  /*7880*/  HADD2.F32 R96, -RZ, R182.H0_H0 ;  /* 0x200000b6ff607230 */ /* 0x000fe20000004100 */
[----:B------:R-:W-:Y:S01]  /*7890*/  F2FP.F16.F32.PACK_AB R93, R53, R93 ;  /* 0x0000005d355d723e */ /* 0x000fe200000000ff */
[----:B------:R-:W-:Y:S02]  /*78a0*/  HADD2.F32 R67, -RZ, R60.H0_H0 ;  /* 0x2000003cff437230 */ /* 0x000fe40000004100 */
[----:B------:R-:W-:-:S02]  /*78b0*/  HADD2.F32 R95, -RZ, R95.H0_H0 ;  /* 0x2000005fff5f7230 */ /* 0x000fc40000004100 */
[----:B------:R-:W-:Y:S02]  /*78c0*/  IMAD.MOV.U32 R53, RZ, RZ, R65 ;  /* 0x000000ffff357224 */ /* 0x000fe400078e0041 */
[-C--:B------:R-:W-:Y:S01]  /*78d0*/  FMUL.FTZ R98, R67, R97.reuse ;  /* 0x0000006143627220 */ /* 0x080fe20000410000 */
[C---:B------:R-:W-:Y:S01]  /*78e0*/  FMUL.FTZ R97, R61.reuse, R97 ;  /* 0x000000613d617220 */ /* 0x040fe20000410000 */
[----:B------:R-:W-:Y:S02]  /*78f0*/  MOV R65, R93 ;  /* 0x0000005d00417202 */ /* 0x000fe40000000f00 */
[-C--:B------:R-:W-:Y:S01]  /*7900*/  FFMA.FTZ R61, R61, R96.reuse, -R98 ;  /* 0x000000603d3d7223 */ /* 0x080fe20000010862 */
[----:B------:R-:W-:Y:S01]  /*7910*/  FFMA.FTZ R97, R67, R96, R97 ;  /* 0x0000006043617223 */ /* 0x000fe20000010061 */
[----:B------:R-:W-:Y:S01]  /*7920*/  SHF.R.U32.HI R96, RZ, 0x10, R63 ;  /* 0x00000010ff607819 */ /* 0x000fe2000001163f */
[----:B------:R-:W-:Y:S01]  /*7930*/  HADD2.F32 R67, -RZ, R60.H1_H1 ;  /* 0x3000003cff437230 */ /* 0x000fe20000004100 */
[----:B------:R-:W-:Y:S01]  /*7940*/  SHF.R.U32.HI R98, RZ, 0x10, R51 ;  /* 0x00000010ff627819 */ /* 0x000fe20000011633 */
[----:B------:R-:W-:-:S02]  /*7950*/  HADD2.F32 R63, -RZ, R54.H0_H0 ;  /* 0x20000036ff3f7230 */ /* 0x000fc40000004100 */
[----:B------:R-:W-:Y:S02]  /*7960*/  HADD2.F32 R60, -RZ, R96.H0_H0 ;  /* 0x20000060ff3c7230 */ /* 0x000fe40000004100 */
[----:B------:R-:W-:Y:S02]  /*7970*/  HADD2.F32 R96, -RZ, R55.H1_H1 ;  /* 0x30000037ff607230 */ /* 0x000fe40000004100 */
[----:B------:R-:W-:Y:S02]  /*7980*/  HADD2.F32 R55, -RZ, R98.H0_H0 ;  /* 0x20000062ff377230 */ /* 0x000fe40000004100 */
[-C--:B------:R-:W-:Y:S01]  /*7990*/  FMUL.FTZ R98, R67, R60.reuse ;  /* 0x0000003c43627220 */ /* 0x080fe20000410000 */
[----:B------:R-:W-:Y:S02]  /*79a0*/  HADD2.F32 R54, -RZ, R54.H1_H1 ;  /* 0x30000036ff367230 */ /* 0x000fe40000004100 */
[C---:B------:R-:W-:Y:S01]  /*79b0*/  FMUL.FTZ R99, R96.reuse, R60 ;  /* 0x0000003c60637220 */ /* 0x040fe20000410000 */
[----:B------:R-:W-:Y:S01]  /*79c0*/  FFMA.FTZ R60, R96, R55, -R98 ;  /* 0x00000037603c7223 */ /* 0x000fe20000010862 */
[----:B------:R-:W-:-:S02]  /*79d0*/  HADD2.F32 R98, -RZ, R52.H0_H0 ;  /* 0x20000034ff627230 */ /* 0x000fc40000004100 */
[----:B------:R-:W-:Y:S01]  /*79e0*/  FFMA.FTZ R55, R67, R55, R99 ;  /* 0x0000003743377223 */ /* 0x000fe20000010063 */
[--C-:B------:R-:W-:Y:S02]  /*79f0*/  HADD2.F32 R67, -RZ, R64.reuse.H0_H0 ;  /* 0x20000040ff437230 */ /* 0x100fe40000004100 */
[----:B------:R-:W-:Y:S01]  /*7a00*/  HADD2.F32 R64, -RZ, R64.H1_H1 ;  /* 0x30000040ff407230 */ /* 0x000fe20000004100 */
[----:B------:R-:W-:Y:S01]  /*7a10*/  F2FP.F16.F32.PACK_AB R60, R60, R61 ;  /* 0x0000003d3c3c723e */ /* 0x000fe200000000ff */
[----:B------:R-:W-:Y:S02]  /*7a20*/  HADD2.F32 R52, -RZ, R52.H1_H1 ;  /* 0x30000034ff347230 */ /* 0x000fe40000004100 */
[----:B------:R-:W-:Y:S01]  /*7a30*/  FMUL.FTZ R99, R67, R165 ;  /* 0x000000a543637220 */ /* 0x000fe20000410000 */
[----:B------:R-:W-:Y:S02]  /*7a40*/  HADD2.F32 R96, -RZ, R181.H0_H0 ;  /* 0x200000b5ff607230 */ /* 0x000fe40000004100 */
[----:B------:R-:W-:Y:S01]  /*7a50*/  FMUL.FTZ R49, R64, R95 ;  /* 0x0000005f40317220 */ /* 0x000fe20000410000 */
[----:B------:R-:W-:Y:S01]  /*7a60*/  FMUL.FTZ R165, R98, R165 ;  /* 0x000000a562a57220 */ /* 0x000fe20000410000 */
[C---:B------:R-:W-:Y:S01]  /*7a70*/  FMUL.FTZ R95, R52.reuse, R95 ;  /* 0x0000005f345f7220 */ /* 0x040fe20000410000 */
[----:B------:R-:W-:Y:S01]  /*7a80*/  F2FP.F16.F32.PACK_AB R97, R55, R97 ;  /* 0x000000613761723e */ /* 0x000fe200000000ff */
[----:B------:R-:W-:Y:S01]  /*7a90*/  FFMA.FTZ R49, R52, R48, -R49 ;  /* 0x0000003034317223 */ /* 0x000fe20000010831 */
[----:B------:R-:W-:Y:S01]  /*7aa0*/  FFMA.FTZ R165, R67, R96, R165 ;  /* 0x0000006043a57223 */ /* 0x000fe200000100a5 */
[----:B------:R-:W-:Y:S01]  /*7ab0*/  FFMA.FTZ R95, R64, R48, R95 ;  /* 0x00000030405f7223 */ /* 0x000fe2000001005f */
[----:B------:R-:W-:-:S02]  /*7ac0*/  HADD2.F32 R67, -RZ, R180.H1_H1 ;  /* 0x300000b4ff437230 */ /* 0x000fc40000004100 */
[----:B------:R-:W-:Y:S01]  /*7ad0*/  FFMA.FTZ R99, R98, R96, -R99 ;  /* 0x0000006062637223 */ /* 0x000fe20000010863 */
[----:B------:R-:W-:Y:S02]  /*7ae0*/  HADD2.F32 R48, -RZ, R66.H0_H0 ;  /* 0x20000042ff307230 */ /* 0x000fe40000004100 */
[----:B------:R-:W-:Y:S01]  /*7af0*/  HADD2.F32 R52, -RZ, R180.H0_H0 ;  /* 0x200000b4ff347230 */ /* 0x000fe20000004100 */
[----:B------:R-:W-:Y:S01]  /*7b00*/  F2FP.F16.F32.PACK_AB R95, R95, R165 ;  /* 0x000000a55f5f723e */ /* 0x000fe200000000ff */
[----:B------:R-:W-:Y:S02]  /*7b10*/  HADD2.F32 R66, -RZ, R66.H1_H1 ;  /* 0x30000042ff427230 */ /* 0x000fe40000004100 */
[-C--:B------:R-:W-:Y:S01]  /*7b20*/  FMUL.FTZ R64, R48, R67.reuse ;  /* 0x0000004330407220 */ /* 0x080fe20000410000 */
[----:B------:R-:W-:Y:S01]  /*7b30*/  FMUL.FTZ R67, R63, R67 ;  /* 0x000000433f437220 */ /* 0x000fe20000410000 */
[----:B------:R-:W-:Y:S01]  /*7b40*/  F2FP.F16.F32.PACK_AB R49, R49, R99 ;  /* 0x000000633131723e */ /* 0x000fe200000000ff */
[----:B------:R-:W-:-:S02]  /*7b50*/  IMAD.MOV.U32 R55, RZ, RZ, R60 ;  /* 0x000000ffff377224 */ /* 0x000fc400078e003c */
[-C--:B------:R-:W-:Y:S01]  /*7b60*/  FFMA.FTZ R64, R63, R52.reuse, -R64 ;  /* 0x000000343f407223 */ /* 0x080fe20000010840 */
[----:B------:R-:W-:Y:S01]  /*7b70*/  FFMA.FTZ R67, R48, R52, R67 ;  /* 0x0000003430437223 */ /* 0x000fe20000010043 */
[-C--:B------:R-:W-:Y:S01]  /*7b80*/  FMUL.FTZ R48, R66, R62.reuse ;  /* 0x0000003e42307220 */ /* 0x080fe20000410000 */
[C---:B------:R-:W-:Y:S01]  /*7b90*/  FMUL.FTZ R62, R54.reuse, R62 ;  /* 0x0000003e363e7220 */ /* 0x040fe20000410000 */
[----:B------:R-:W-:Y:S02]  /*7ba0*/  IMAD.MOV.U32 R52, RZ, RZ, R49 ;  /* 0x000000ffff347224 */ /* 0x000fe400078e0031 */
[-C--:B------:R-:W-:Y:S01]  /*7bb0*/  FFMA.FTZ R48, R54, R50.reuse, -R48 ;  /* 0x0000003236307223 */ /* 0x080fe20000010830 */
[----:B------:R-:W-:-:S04]  /*7bc0*/  FFMA.FTZ R62, R66, R50, R62 ;  /* 0x00000032423e7223 */ /* 0x000fc8000001003e */
[----:B------:R-:W-:Y:S01]  /*7bd0*/  F2FP.F16.F32.PACK_AB R48, R48, R64 ;  /* 0x000000403030723e */ /* 0x000fe200000000ff */
[----:B------:R-:W-:Y:S01]  /*7be0*/  IMAD.MOV.U32 R64, RZ, RZ, R95 ;  /* 0x000000ffff407224 */ /* 0x000fe200078e005f */
[----:B------:R-:W-:-:S03]  /*7bf0*/  F2FP.F16.F32.PACK_AB R67, R62, R67 ;  /* 0x000000433e43723e */ /* 0x000fc600000000ff */
[----:B------:R-:W-:Y:S02]  /*7c00*/  IMAD.MOV.U32 R54, RZ, RZ, R48 ;  /* 0x000000ffff367224 */ /* 0x000fe400078e0030 */
[----:B------:R-:W-:Y:S01]  /*7c10*/  IMAD.MOV.U32 R66, RZ, RZ, R67 ;  /* 0x000000ffff427224 */ /* 0x000fe200078e0043 */
[----:B------:R-:W-:-:S07]  /*7c20*/  MOV R67, R97 ;  /* 0x0000006100437202 */ /* 0x000fce0000000f00 */
.L_x_4142:
[----:B------:R-:W-:Y:S05]  /*7c30*/  BSYNC B3 ;  /* 0x0000000000037941 */ /* 0x000fea0003800000 */
.L_x_4141:
[----:B------:R-:W-:-:S04]  /*7c40*/  IADD3 R49, P4, P5, R118, R132, R28 ;  /* 0x0000008476317210 */ /* 0x000fc80007d9e01c */
[----:B------:R-:W-:Y:S02]  /*7c50*/  IADD3.X R50, R7, R157, R33, P4, P5 ;  /* 0x0000009d07327210 */ /* 0x000fe400027ea421 */
[----:B------:R-:W-:-:S13]  /*7c60*/  ISETP.GE.AND P4, PT, R92, R148, PT ;  /* 0x000000945c00720c */ /* 0x000fda0003f86270 */
[--C-:B------:R-:W-:Y:S02]  /*7c70*/  @!P4 SHF.R.S32.HI R51, RZ, 0x1f, R92.reuse ;  /* 0x0000001fff33c819 */ /* 0x100fe4000001145c */
[----:B------:R-:W-:-:S04]  /*7c80*/  @!P4 IADD3 R92, P5, P6, R118, R132, R92 ;  /* 0x00000084765cc210 */ /* 0x000fc80007ebe05c */
[----:B------:R-:W-:Y:S02]  /*7c90*/  @!P4 IADD3.X R51, R7, R157, R51, P5, P6 ;  /* 0x0000009d0733c210 */ /* 0x000fe40002fec433 */
[----:B------:R-:W-:-:S04]  /*7ca0*/  LEA R48, P5, R49, R124, 0x1 ;  /* 0x0000007c31307211 */ /* 0x000fc800078a08ff */
[----:B------:R-:W-:Y:S02]  /*7cb0*/  LEA.HI.X R49, R49, R125, R50, 0x1, P5 ;  /* 0x0000007d31317211 */ /* 0x000fe400028f0c32 */
[----:B------:R-:W-:-:S03]  /*7cc0*/  @!P4 LEA R50, P5, R92, R124, 0x1 ;  /* 0x0000007c5c32c211 */ /* 0x000fc600078a08ff */
[----:B0-----:R0:W-:Y:S01]  /*7cd0*/  STG.E.128 desc[UR60][R48.64], R52 ;  /* 0x0000003430007986 */ /* 0x0011e2000c101d3c */
[----:B------:R-:W-:-:S05]  /*7ce0*/  @!P4 LEA.HI.X R51, R92, R125, R51, 0x1, P5 ;  /* 0x0000007d5c33c211 */ /* 0x000fca00028f0c33 */
[----:B--2---:R0:W-:Y:S04]  /*7cf0*/  @!P4 STG.E.128 desc[UR60][R50.64], R64 ;  /* 0x000000403200c986 */ /* 0x0041e8000c101d3c */
.L_x_4140:
[----:B------:R-:W-:Y:S05]  /*7d00*/  BSYNC B2 ;  /* 0x0000000000027941 */ /* 0x000fea0003800000 */
.L_x_4139:
[----:B------:R-:W-:-:S13]  /*7d10*/  ISETP.NE.AND P4, PT, R36, RZ, PT ;  /* 0x000000ff2400720c */ /* 0x000fda0003f85270 */
[----:B------:R-:W-:Y:S05]  /*7d20*/  @!P4 BRA `(.L_x_4134) ;  /* 0x0000000400f0c947 */ /* 0x000fea0003800000 */
[----:B0-----:R-:W3:Y:S01]  /*7d30*/  LDL R48, [R1+0x8] ;  /* 0x0000080001307983 */ /* 0x001ee20000100800 */
[----:B------:R-:W-:Y:S01]  /*7d40*/  IADD3 R60, P4, P5, R118, R132, R30 ;  /* 0x00000084763c7210 */ /* 0x000fe20007d9e01e */
[----:B------:R-:W-:Y:S03]  /*7d50*/  BSSY B2, `(.L_x_4143) ;  /* 0x000006f000027945 */ /* 0x000fe60003800000 */
[----:B------:R-:W-:Y:S02]  /*7d60*/  IADD3.X R61, R7, R157, R34, P4, P5 ;  /* 0x0000009d073d7210 */ /* 0x000fe400027ea422 */
[----:B------:R-:W-:Y:S02]  /*7d70*/  ISETP.GE.AND P4, PT, R3, R126, PT ;  /* 0x0000007e0300720c */ /* 0x000fe40003f86270 */
[----:B---3--:R-:W-:-:S04]  /*7d80*/  LOP3.LUT P6, RZ, R48, 0x1, RZ, 0xc0, !PT ;  /* 0x0000000130ff7812 */ /* 0x008fc800078cc0ff */
[----:B------:R-:W-:-:S04]  /*7d90*/  SEL R48, R127, R151, !P6 ;  /* 0x000000977f307207 */ /* 0x000fc80007000000 */
        /* <DEDUP_REMOVED lines=12> */
[----:B--2---:R-:W-:Y:S02]  /*7e60*/  IMAD R52, R16, 0x5400, R49 ;  /* 0x0000540010347824 */ /* 0x004fe400078e0231 */
[----:B------:R-:W-:-:S03]  /*7e70*/  IMAD R48, R48, 0x2, R2 ;  /* 0x0000000230307824 */ /* 0x000fc600078e0202 */
[----:B------:R-:W-:-:S03]  /*7e80*/  LEA R52, R52, R2, 0x1 ;  /* 0x0000000234347211 */ /* 0x000fc600078e08ff */
[----:B------:R-:W0:Y:S04]  /*7e90*/  LDS.128 R48, [R48+0x21400] ;  /* 0x0214000030307984 */ /* 0x000e280000000c00 */
[----:B------:R-:W2:Y:S01]  /*7ea0*/  LDS.128 R52, [R52+0x21400] ;  /* 0x0214000034347984 */ /* 0x000ea20000000c00 */
[----:B------:R-:W-:Y:S05]  /*7eb0*/  @P4 BRA `(.L_x_4144) ;  /* 0x0000000400604947 */ /* 0x000fea0003800000 */
[--C-:B------:R-:W-:Y:S01]  /*7ec0*/  SHF.R.U64 R44, R44, 0x10, R45.reuse ;  /* 0x000000102c2c7819 */ /* 0x100fe2000000122d */
[----:B--2---:R-:W-:Y:S01]  /*7ed0*/  HADD2.F32 R64, -RZ, R53.H0_H0 ;  /* 0x20000035ff407230 */ /* 0x004fe20000004100 */
[----:B------:R-:W-:Y:S01]  /*7ee0*/  SHF.R.U32.HI R63, RZ, 0x10, R45 ;  /* 0x00000010ff3f7819 */ /* 0x000fe2000001162d */
[----:B0-----:R-:W-:Y:S01]  /*7ef0*/  HADD2.F32 R65, -RZ, R49.H0_H0 ;  /* 0x20000031ff417230 */ /* 0x001fe20000004100 */
[--C-:B------:R-:W-:Y:S01]  /*7f00*/  SHF.R.U64 R45, R56, 0x10, R57.reuse ;  /* 0x00000010382d7819 */ /* 0x100fe20000001239 */
[----:B------:R-:W-:Y:S01]  /*7f10*/  HADD2.F32 R66, -RZ, R177.H1_H1 ;  /* 0x300000b1ff427230 */ /* 0x000fe20000004100 */
[----:B------:R-:W-:Y:S01]  /*7f20*/  SHF.R.U32.HI R56, RZ, 0x10, R57 ;  /* 0x00000010ff387819 */ /* 0x000fe20000011639 */
[----:B------:R-:W-:Y:S01]  /*7f30*/  HADD2.F32 R53, -RZ, R53.H1_H1 ;  /* 0x30000035ff357230 */ /* 0x000fe20000004100 */
[--C-:B------:R-:W-:Y:S01]  /*7f40*/  SHF.R.U64 R46, R46, 0x10, R47.reuse ;  /* 0x000000102e2e7819 */ /* 0x100fe2000000122f */
[----:B------:R-:W-:Y:S01]  /*7f50*/  HADD2.F32 R49, -RZ, R49.H1_H1 ;  /* 0x30000031ff317230 */ /* 0x000fe20000004100 */
[----:B------:R-:W-:Y:S01]  /*7f60*/  SHF.R.U32.HI R57, RZ, 0x10, R47 ;  /* 0x00000010ff397819 */ /* 0x000fe2000001162f */
[----:B------:R-:W-:Y:S01]  /*7f70*/  HADD2.F32 R56, -RZ, R56.H0_H0 ;  /* 0x20000038ff387230 */ /* 0x000fe20000004100 */
[--C-:B------:R-:W-:Y:S01]  /*7f80*/  SHF.R.U64 R47, R58, 0x10, R59.reuse ;  /* 0x000000103a2f7819 */ /* 0x100fe2000000123b */
[----:B------:R-:W-:Y:S01]  /*7f90*/  HADD2.F32 R63, -RZ, R63.H0_H0 ;  /* 0x2000003fff3f7230 */ /* 0x000fe20000004100 */
[----:B------:R-:W-:Y:S01]  /*7fa0*/  SHF.R.U32.HI R58, RZ, 0x10, R59 ;  /* 0x00000010ff3a7819 */ /* 0x000fe2000001163b */
[----:B------:R-:W-:-:S02]  /*7fb0*/  HADD2.F32 R59, -RZ, R179.H1_H1 ;  /* 0x300000b3ff3b7230 */ /* 0x000fc40000004100 */
[----:B------:R-:W-:Y:S02]  /*7fc0*/  HADD2.F32 R179, -RZ, R179.H0_H0 ;  /* 0x200000b3ffb37230 */ /* 0x000fe40000004100 */
[----:B------:R-:W-:Y:S02]  /*7fd0*/  HADD2.F32 R58, -RZ, R58.H0_H0 ;  /* 0x2000003aff3a7230 */ /* 0x000fe40000004100 */
[CC--:B------:R-:W-:Y:S01]  /*7fe0*/  FMUL.FTZ R67, R64.reuse, R59.reuse ;  /* 0x0000003b40437220 */ /* 0x0c0fe20000410000 */
[C---:B------:R-:W-:Y:S01]  /*7ff0*/  FMUL.FTZ R59, R65.reuse, R59 ;  /* 0x0000003b413b7220 */ /* 0x040fe20000410000 */
[----:B------:R-:W-:Y:S02]  /*8000*/  HADD2.F32 R45, -RZ, R45.H0_H0 ;  /* 0x2000002dff2d7230 */ /* 0x000fe40000004100 */
[-C--:B------:R-:W-:Y:S01]  /*8010*/  FFMA.FTZ R67, R65, R66.reuse, -R67 ;  /* 0x0000004241437223 */ /* 0x080fe20000010843 */
[----:B------:R-:W-:Y:S01]  /*8020*/  FFMA.FTZ R59, R64, R66, R59 ;  /* 0x00000042403b7223 */ /* 0x000fe2000001003b */
[-C--:B------:R-:W-:Y:S01]  /*8030*/  FMUL.FTZ R64, R53, R56.reuse ;  /* 0x0000003835407220 */ /* 0x080fe20000410000 */
[----:B------:R-:W-:Y:S01]  /*8040*/  FMUL.FTZ R56, R49, R56 ;  /* 0x0000003831387220 */ /* 0x000fe20000410000 */
[----:B------:R-:W-:-:S02]  /*8050*/  HADD2.F32 R65, -RZ, R178.H1_H1 ;  /* 0x300000b2ff417230 */ /* 0x000fc40000004100 */
[-C--:B------:R-:W-:Y:S01]  /*8060*/  FFMA.FTZ R64, R49, R63.reuse, -R64 ;  /* 0x0000003f31407223 */ /* 0x080fe20000010840 */
[----:B------:R-:W-:Y:S02]  /*8070*/  HADD2.F32 R49, -RZ, R55.H0_H0 ;  /* 0x20000037ff317230 */ /* 0x000fe40000004100 */
[----:B------:R-:W-:Y:S01]  /*8080*/  FFMA.FTZ R56, R53, R63, R56 ;  /* 0x0000003f35387223 */ /* 0x000fe20000010038 */
[----:B------:R-:W-:Y:S02]  /*8090*/  HADD2.F32 R53, -RZ, R176.H1_H1 ;  /* 0x300000b0ff357230 */ /* 0x000fe40000004100 */
[----:B------:R-:W-:Y:S01]  /*80a0*/  HADD2.F32 R63, -RZ, R51.H0_H0 ;  /* 0x20000033ff3f7230 */ /* 0x000fe20000004100 */
[----:B------:R-:W-:Y:S01]  /*80b0*/  F2FP.F16.F32.PACK_AB R64, R64, R67 ;  /* 0x000000434040723e */ /* 0x000fe200000000ff */
[----:B------:R-:W-:Y:S02]  /*80c0*/  HADD2.F32 R66, -RZ, R55.H1_H1 ;  /* 0x30000037ff427230 */ /* 0x000fe40000004100 */
[----:B------:R-:W-:Y:S01]  /*80d0*/  FMUL.FTZ R55, R49, R65 ;  /* 0x0000004131377220 */ /* 0x000fe20000410000 */
[----:B------:R-:W-:-:S02]  /*80e0*/  HADD2.F32 R51, -RZ, R51.H1_H1 ;  /* 0x30000033ff337230 */ /* 0x000fc40000004100 */
[C---:B------:R-:W-:Y:S01]  /*80f0*/  FMUL.FTZ R65, R63.reuse, R65 ;  /* 0x000000413f417220 */ /* 0x040fe20000410000 */
[----:B------:R-:W-:Y:S02]  /*8100*/  HADD2.F32 R177, -RZ, R177.H0_H0 ;  /* 0x200000b1ffb17230 */ /* 0x000fe40000004100 */
[-C--:B------:R-:W-:Y:S01]  /*8110*/  FFMA.FTZ R55, R63, R53.reuse, -R55 ;  /* 0x000000353f377223 */ /* 0x080fe20000010837 */
[----:B------:R-:W-:Y:S02]  /*8120*/  HADD2.F32 R63, -RZ, R57.H0_H0 ;  /* 0x20000039ff3f7230 */ /* 0x000fe40000004100 */
[-C--:B------:R-:W-:Y:S01]  /*8130*/  FMUL.FTZ R57, R66, R58.reuse ;  /* 0x0000003a42397220 */ /* 0x080fe20000410000 */
[----:B------:R-:W-:Y:S01]  /*8140*/  FMUL.FTZ R58, R51, R58 ;  /* 0x0000003a333a7220 */ /* 0x000fe20000410000 */
[----:B------:R-:W-:Y:S01]  /*8150*/  FFMA.FTZ R65, R49, R53, R65 ;  /* 0x0000003531417223 */ /* 0x000fe20000010041 */
[----:B------:R-:W-:Y:S02]  /*8160*/  HADD2.F32 R49, -RZ, R48.H0_H0 ;  /* 0x20000030ff317230 */ /* 0x000fe40000004100 */
[----:B------:R-:W-:Y:S01]  /*8170*/  FFMA.FTZ R57, R51, R63, -R57 ;  /* 0x0000003f33397223 */ /* 0x000fe20000010839 */
[----:B------:R-:W-:-:S02]  /*8180*/  HADD2.F32 R51, -RZ, R52.H0_H0 ;  /* 0x20000034ff337230 */ /* 0x000fc40000004100 */
[----:B------:R-:W-:Y:S01]  /*8190*/  FFMA.FTZ R58, R66, R63, R58 ;  /* 0x0000003f423a7223 */ /* 0x000fe2000001003a */
[----:B------:R-:W-:Y:S01]  /*81a0*/  HADD2.F32 R52, -RZ, R52.H1_H1 ;  /* 0x30000034ff347230 */ /* 0x000fe20000004100 */
[----:B------:R-:W-:Y:S01]  /*81b0*/  F2FP.F16.F32.PACK_AB R56, R56, R59 ;  /* 0x0000003b3838723e */ /* 0x000fe200000000ff */
[----:B------:R-:W-:Y:S02]  /*81c0*/  HADD2.F32 R53, -RZ, R44.H0_H0 ;  /* 0x2000002cff357230 */ /* 0x000fe40000004100 */
[----:B------:R-:W-:Y:S01]  /*81d0*/  FMUL.FTZ R44, R51, R179 ;  /* 0x000000b3332c7220 */ /* 0x000fe20000410000 */
[----:B------:R-:W-:Y:S02]  /*81e0*/  HADD2.F32 R48, -RZ, R48.H1_H1 ;  /* 0x30000030ff307230 */ /* 0x000fe40000004100 */
[----:B------:R-:W-:Y:S01]  /*81f0*/  FMUL.FTZ R63, R52, R45 ;  /* 0x0000002d343f7220 */ /* 0x000fe20000410000 */
[C---:B------:R-:W-:Y:S01]  /*8200*/  FMUL.FTZ R179, R49.reuse, R179 ;  /* 0x000000b331b37220 */ /* 0x040fe20000410000 */
[----:B------:R-:W-:Y:S01]  /*8210*/  FFMA.FTZ R44, R49, R177, -R44 ;  /* 0x000000b1312c7223 */ /* 0x000fe2000001082c */
[----:B------:R-:W-:-:S02]  /*8220*/  HADD2.F32 R49, -RZ, R54.H0_H0 ;  /* 0x20000036ff317230 */ /* 0x000fc40000004100 */
[C---:B------:R-:W-:Y:S01]  /*8230*/  FMUL.FTZ R45, R48.reuse, R45 ;  /* 0x0000002d302d7220 */ /* 0x040fe20000410000 */
[----:B------:R-:W-:Y:S01]  /*8240*/  FFMA.FTZ R63, R48, R53, -R63 ;  /* 0x00000035303f7223 */ /* 0x000fe2000001083f */
[----:B------:R-:W-:Y:S02]  /*8250*/  HADD2.F32 R178, -RZ, R178.H0_H0 ;  /* 0x200000b2ffb27230 */ /* 0x000fe40000004100 */
[----:B------:R-:W-:Y:S01]  /*8260*/  FFMA.FTZ R179, R51, R177, R179 ;  /* 0x000000b133b37223 */ /* 0x000fe200000100b3 */
[----:B------:R-:W-:Y:S02]  /*8270*/  HADD2.F32 R47, -RZ, R47.H0_H0 ;  /* 0x2000002fff2f7230 */ /* 0x000fe40000004100 */
[----:B------:R-:W-:Y:S01]  /*8280*/  FFMA.FTZ R45, R52, R53, R45 ;  /* 0x00000035342d7223 */ /* 0x000fe2000001002d */
[----:B------:R-:W-:Y:S01]  /*8290*/  HADD2.F32 R48, -RZ, R50.H0_H0 ;  /* 0x20000032ff307230 */ /* 0x000fe20000004100 */
[----:B------:R-:W-:Y:S01]  /*82a0*/  F2FP.F16.F32.PACK_AB R55, R57, R55 ;  /* 0x000000373937723e */ /* 0x000fe200000000ff */
[----:B------:R-:W-:Y:S01]  /*82b0*/  HADD2.F32 R54, -RZ, R54.H1_H1 ;  /* 0x30000036ff367230 */ /* 0x000fe20000004100 */
[----:B------:R-:W-:Y:S01]  /*82c0*/  F2FP.F16.F32.PACK_AB R44, R63, R44 ;  /* 0x0000002c3f2c723e */ /* 0x000fe200000000ff */
[----:B------:R-:W-:Y:S01]  /*82d0*/  HADD2.F32 R50, -RZ, R50.H1_H1 ;  /* 0x30000032ff327230 */ /* 0x000fe20000004100 */
[----:B------:R-:W-:Y:S01]  /*82e0*/  F2FP.F16.F32.PACK_AB R45, R45, R179 ;  /* 0x000000b32d2d723e */ /* 0x000fe200000000ff */
[----:B------:R-:W-:-:S02]  /*82f0*/  HADD2.F32 R51, -RZ, R46.H0_H0 ;  /* 0x2000002eff337230 */ /* 0x000fc40000004100 */
[CC--:B------:R-:W-:Y:S01]  /*8300*/  FMUL.FTZ R46, R49.reuse, R178.reuse ;  /* 0x000000b2312e7220 */ /* 0x0c0fe20000410000 */
[----:B------:R-:W-:Y:S02]  /*8310*/  HADD2.F32 R176, -RZ, R176.H0_H0 ;  /* 0x200000b0ffb07230 */ /* 0x000fe40000004100 */
[-C--:B------:R-:W-:Y:S01]  /*8320*/  FMUL.FTZ R52, R54, R47.reuse ;  /* 0x0000002f36347220 */ /* 0x080fe20000410000 */
[----:B------:R-:W-:Y:S01]  /*8330*/  FMUL.FTZ R178, R48, R178 ;  /* 0x000000b230b27220 */ /* 0x000fe20000410000 */
[----:B------:R-:W-:Y:S01]  /*8340*/  FMUL.FTZ R47, R50, R47 ;  /* 0x0000002f322f7220 */ /* 0x000fe20000410000 */
[----:B------:R-:W-:Y:S01]  /*8350*/  F2FP.F16.F32.PACK_AB R58, R58, R65 ;  /* 0x000000413a3a723e */ /* 0x000fe200000000ff */
[-C--:B------:R-:W-:Y:S01]  /*8360*/  FFMA.FTZ R46, R48, R176.reuse, -R46 ;  /* 0x000000b0302e7223 */ /* 0x080fe2000001082e */
[----:B------:R-:W-:Y:S01]  /*8370*/  FFMA.FTZ R178, R49, R176, R178 ;  /* 0x000000b031b27223 */ /* 0x000fe200000100b2 */
[-C--:B------:R-:W-:Y:S01]  /*8380*/  FFMA.FTZ R52, R50, R51.reuse, -R52 ;  /* 0x0000003332347223 */ /* 0x080fe20000010834 */
[----:B------:R-:W-:Y:S01]  /*8390*/  FFMA.FTZ R47, R54, R51, R47 ;  /* 0x00000033362f7223 */ /* 0x000fe2000001002f */
[----:B------:R-:W-:Y:S01]  /*83a0*/  IMAD.MOV.U32 R51, RZ, RZ, R55 ;  /* 0x000000ffff337224 */ /* 0x000fe200078e0037 */
[----:B------:R-:W-:Y:S01]  /*83b0*/  MOV R53, R56 ;  /* 0x0000003800357202 */ /* 0x000fe20000000f00 */
[----:B------:R-:W-:Y:S01]  /*83c0*/  IMAD.MOV.U32 R48, RZ, RZ, R44 ;  /* 0x000000ffff307224 */ /* 0x000fe200078e002c */
[----:B------:R-:W-:Y:S01]  /*83d0*/  F2FP.F16.F32.PACK_AB R46, R52, R46 ;  /* 0x0000002e342e723e */ /* 0x000fe200000000ff */
[----:B------:R-:W-:Y:S01]  /*83e0*/  IMAD.MOV.U32 R49, RZ, RZ, R64 ;  /* 0x000000ffff317224 */ /* 0x000fe200078e0040 */
[----:B------:R-:W-:Y:S01]  /*83f0*/  F2FP.F16.F32.PACK_AB R47, R47, R178 ;  /* 0x000000b22f2f723e */ /* 0x000fe200000000ff */
[----:B------:R-:W-:Y:S01]  /*8400*/  IMAD.MOV.U32 R52, RZ, RZ, R45 ;  /* 0x000000ffff347224 */ /* 0x000fe200078e002d */
[----:B------:R-:W-:Y:S01]  /*8410*/  MOV R55, R58 ;  /* 0x0000003a00377202 */ /* 0x000fe20000000f00 */
[----:B------:R-:W-:-:S02]  /*8420*/  IMAD.MOV.U32 R50, RZ, RZ, R46 ;  /* 0x000000ffff327224 */ /* 0x000fc400078e002e */
[----:B------:R-:W-:-:S07]  /*8430*/  IMAD.MOV.U32 R54, RZ, RZ, R47 ;  /* 0x000000ffff367224 */ /* 0x000fce00078e002f */
.L_x_4144:
[----:B------:R-:W-:Y:S05]  /*8440*/  BSYNC B2 ;  /* 0x0000000000027941 */ /* 0x000fea0003800000 */
.L_x_4143:
        /* <DEDUP_REMOVED lines=10> */
.L_x_4134:
[----:B------:R-:W-:Y:S05]  /*84f0*/  BSYNC B1 ;  /* 0x0000000000017941 */ /* 0x000fea0003800000 */
.L_x_4133:
[-C--:B--23--:R-:W-:Y:S02]  /*8500*/  IMAD R44, R152, R130.reuse, RZ ;  /* 0x00000082982c7224 */ /* 0x08cfe400078e02ff */
[----:B------:R-:W-:-:S04]  /*8510*/  IMAD.WIDE.U32 R128, R227, R130, R128 ;  /* 0x00000082e3807225 */ /* 0x000fc800078e0080 */
[----:B------:R-:W-:Y:S01]  /*8520*/  IMAD R131, R227, R131, R44 ;  /* 0x00000083e3837224 */ /* 0x000fe200078e022c */
[----:B------:R-:W-:Y:S06]  /*8530*/  @P3 BRA `(.L_x_4103) ;  /* 0x0000001800b43947 */ /* 0x000fec0003800000 */
[----:B------:R-:W-:Y:S01]  /*8540*/  ISETP.NE.AND P3, PT, R31, RZ, PT ;  /* 0x000000ff1f00720c */ /* 0x000fe20003f65270 */
[----:B------:R-:W-:Y:S01]  /*8550*/  BSSY B1, `(.L_x_4145) ;  /* 0x0000079000017945 */ /* 0x000fe20003800000 */
[----:B------:R-:W-:-:S11]  /*8560*/  IMAD.IADD R56, R129, 0x1, R131 ;  /* 0x0000000181387824 */ /* 0x000fd600078e0283 */
[----:B------:R-:W-:Y:S05]  /*8570*/  @!P3 BRA `(.L_x_4146) ;  /* 0x0000000400d8b947 */ /* 0x000fea0003800000 */
[----:B------:R-:W-:Y:S01]  /*8580*/  SEL R44, R127, R151, !P0 ;  /* 0x000000977f2c7207 */ /* 0x000fe20004000000 */
[----:B------:R-:W-:Y:S01]  /*8590*/  BSSY B2, `(.L_x_4147) ;  /* 0x0000072000027945 */ /* 0x000fe20003800000 */
[----:B------:R-:W-:Y:S02]  /*85a0*/  IADD3 R47, P3, P4, R118, R128, R26 ;  /* 0x00000080762f7210 */ /* 0x000fe40007c7e01a */
[----:B------:R-:W-:Y:S02]  /*85b0*/  SHF.R.S32.HI R45, RZ, 0x1f, R44 ;  /* 0x0000001fff2d7819 */ /* 0x000fe4000001142c */
[----:B0-----:R-:W-:Y:S02]  /*85c0*/  IADD3.X R48, R7, R56, R32, P3, P4 ;  /* 0x0000003807307210 */ /* 0x001fe40001fe8420 */
[----:B------:R-:W-:Y:S02]  /*85d0*/  LEA.HI R45, R45, R44, RZ, 0x4 ;  /* 0x0000002c2d2d7211 */ /* 0x000fe400078f20ff */
[----:B------:R-:W-:-:S02]  /*85e0*/  SHF.R.U32.HI R50, RZ, 0x3, R205 ;  /* 0x00000003ff327819 */ /* 0x000fc400000116cd */
[----:B------:R-:W-:-:S05]  /*85f0*/  LEA.HI.SX32 R49, R45, R120, 0x1c ;  /* 0x000000782d317211 */ /* 0x000fca00078fe2ff */
[----:B------:R-:W-:-:S05]  /*8600*/  IMAD.SHL.U32 R45, R49, 0x8, RZ ;  /* 0x00000008312d7824 */ /* 0x000fca00078e00ff */
[----:B------:R-:W-:-:S13]  /*8610*/  ISETP.GE.AND P3, PT, R45, R148, PT ;  /* 0x000000942d00720c */ /* 0x000fda0003f66270 */
[--C-:B------:R-:W-:Y:S02]  /*8620*/  @!P3 SHF.R.S32.HI R46, RZ, 0x1f, R45.reuse ;  /* 0x0000001fff2eb819 */ /* 0x100fe4000001142d */
[--C-:B------:R-:W-:Y:S02]  /*8630*/  @!P3 IADD3 R44, P4, P5, R118, R128, R45.reuse ;  /* 0x00000080762cb210 */ /* 0x100fe40007d9e02d */
[----:B------:R-:W-:Y:S02]  /*8640*/  LOP3.LUT R45, R205, 0x38, R45, 0xf8, !PT ;  /* 0x00000038cd2d7812 */ /* 0x000fe400078ef82d */
[----:B------:R-:W-:Y:S02]  /*8650*/  @!P3 IADD3.X R46, R7, R56, R46, P4, P5 ;  /* 0x00000038072eb210 */ /* 0x000fe400027ea42e */
[----:B------:R-:W-:Y:S02]  /*8660*/  LEA R52, P4, R47, R124, 0x1 ;  /* 0x0000007c2f347211 */ /* 0x000fe400078808ff */
[----:B------:R-:W-:-:S02]  /*8670*/  LOP3.LUT R45, R45, R50, RZ, 0x3c, !PT ;  /* 0x000000322d2d7212 */ /* 0x000fc400078e3cff */
[----:B------:R-:W-:Y:S02]  /*8680*/  LEA.HI.X R53, R47, R125, R48, 0x1, P4 ;  /* 0x0000007d2f357211 */ /* 0x000fe400020f0c30 */
[----:B------:R-:W-:-:S04]  /*8690*/  @!P3 LEA R54, P4, R44, R124, 0x1 ;  /* 0x0000007c2c36b211 */ /* 0x000fc800078808ff */
[----:B------:R-:W-:Y:S02]  /*86a0*/  @!P3 LEA.HI.X R55, R44, R125, R46, 0x1, P4 ;  /* 0x0000007d2c37b211 */ /* 0x000fe400020f0c2e */
[----:B------:R-:W-:Y:S02]  /*86b0*/  SHF.R.S32.HI R44, RZ, 0x1f, R49 ;  /* 0x0000001fff2c7819 */ /* 0x000fe40000011431 */
[----:B------:R-:W-:Y:S02]  /*86c0*/  ISETP.GE.AND P4, PT, R18, R126, PT ;  /* 0x0000007e1200720c */ /* 0x000fe40003f86270 */
[----:B------:R-:W-:-:S04]  /*86d0*/  LEA.HI R44, R44, R49, RZ, 0x3 ;  /* 0x000000312c2c7211 */ /* 0x000fc800078f18ff */
[----:B------:R-:W-:-:S05]  /*86e0*/  SHF.R.S32.HI R44, RZ, 0x3, R44 ;  /* 0x00000003ff2c7819 */ /* 0x000fca000001142c */
[----:B------:R-:W-:-:S04]  /*86f0*/  IMAD R44, R44, 0x1c00, R215 ;  /* 0x00001c002c2c7824 */ /* 0x000fc800078e02d7 */
        /* <DEDUP_REMOVED lines=8> */
[--C-:B------:R-:W-:Y:S01]  /*8780*/  SHF.R.U64 R58, R88, 0x10, R89.reuse ;  /* 0x00000010583a7819 */ /* 0x100fe20000001259 */
[--C-:B--2---:R-:W-:Y:S01]  /*8790*/  HADD2.F32 R63, -RZ, R49.reuse.H0_H0 ;  /* 0x20000031ff3f7230 */ /* 0x104fe20000004100 */
[----:B------:R-:W-:Y:S01]  /*87a0*/  SHF.R.U32.HI R88, RZ, 0x10, R89 ;  /* 0x00000010ff587819 */ /* 0x000fe20000011659 */
[----:B------:R-:W-:Y:S01]  /*87b0*/  HADD2.F32 R64, -RZ, R49.H1_H1 ;  /* 0x30000031ff407230 */ /* 0x000fe20000004100 */
[--C-:B------:R-:W-:Y:S01]  /*87c0*/  SHF.R.U64 R57, R76, 0x10, R77.reuse ;  /* 0x000000104c397819 */ /* 0x100fe2000000124d */
[----:B------:R-:W-:Y:S01]  /*87d0*/  HADD2.F32 R62, -RZ, R175.H1_H1 ;  /* 0x300000afff3e7230 */ /* 0x000fe20000004100 */
[----:B------:R-:W-:Y:S01]  /*87e0*/  SHF.R.U32.HI R76, RZ, 0x10, R77 ;  /* 0x00000010ff4c7819 */ /* 0x000fe2000001164d */
[----:B0-----:R-:W-:Y:S01]  /*87f0*/  HADD2.F32 R49, -RZ, R45.H0_H0 ;  /* 0x2000002dff317230 */ /* 0x001fe20000004100 */
[----:B------:R-:W-:Y:S01]  /*8800*/  SHF.R.U64 R60, R90, 0x10, R91 ;  /* 0x000000105a3c7819 */ /* 0x000fe2000000125b */
[----:B------:R-:W-:Y:S02]  /*8810*/  HADD2.F32 R61, -RZ, R173.H1_H1 ;  /* 0x300000adff3d7230 */ /* 0x000fe40000004100 */
[----:B------:R-:W-:Y:S01]  /*8820*/  FMUL.FTZ R65, R63, R62 ;  /* 0x0000003e3f417220 */ /* 0x000fe20000410000 */
[----:B------:R-:W-:-:S02]  /*8830*/  HADD2.F32 R88, -RZ, R88.H0_H0 ;  /* 0x20000058ff587230 */ /* 0x000fc40000004100 */
[C---:B------:R-:W-:Y:S01]  /*8840*/  FMUL.FTZ R66, R49.reuse, R62 ;  /* 0x0000003e31427220 */ /* 0x040fe20000410000 */
[----:B------:R-:W-:Y:S01]  /*8850*/  HADD2.F32 R45, -RZ, R45.H1_H1 ;  /* 0x3000002dff2d7230 */ /* 0x000fe20000004100 */
[----:B------:R-:W-:Y:S01]  /*8860*/  SHF.R.U32.HI R90, RZ, 0x10, R91 ;  /* 0x00000010ff5a7819 */ /* 0x000fe2000001165b */
[----:B------:R-:W-:Y:S02]  /*8870*/  HADD2.F32 R76, -RZ, R76.H0_H0 ;  /* 0x2000004cff4c7230 */ /* 0x000fe40000004100 */
[-C--:B------:R-:W-:Y:S01]  /*8880*/  FFMA.FTZ R65, R49, R61.reuse, -R65 ;  /* 0x0000003d31417223 */ /* 0x080fe20000010841 */
[----:B------:R-:W-:Y:S01]  /*8890*/  FFMA.FTZ R66, R63, R61, R66 ;  /* 0x0000003d3f427223 */ /* 0x000fe20000010042 */
[--C-:B------:R-:W-:Y:S01]  /*88a0*/  SHF.R.U64 R59, R78, 0x10, R79.reuse ;  /* 0x000000104e3b7819 */ /* 0x100fe2000000124f */
[----:B------:R-:W-:Y:S01]  /*88b0*/  FMUL.FTZ R62, R64, R88 ;  /* 0x00000058403e7220 */ /* 0x000fe20000410000 */
[--C-:B------:R-:W-:Y:S01]  /*88c0*/  HADD2.F32 R61, -RZ, R51.reuse.H0_H0 ;  /* 0x20000033ff3d7230 */ /* 0x100fe20000004100 */
[----:B------:R-:W-:Y:S01]  /*88d0*/  SHF.R.U32.HI R78, RZ, 0x10, R79 ;  /* 0x00000010ff4e7819 */ /* 0x000fe2000001164f */
        /* <DEDUP_REMOVED lines=9> */
[----:B------:R-:W-:Y:S01]  /*8970*/  FMUL.FTZ R67, R51, R49 ;  /* 0x0000003133437220 */ /* 0x000fe20000410000 */
[----:B------:R-:W-:Y:S02]  /*8980*/  HADD2.F32 R47, -RZ, R47.H1_H1 ;  /* 0x3000002fff2f7230 */ /* 0x000fe40000004100 */
[-C--:B------:R-:W-:Y:S01]  /*8990*/  FMUL.FTZ R49, R63, R90.reuse ;  /* 0x0000005a3f317220 */ /* 0x080fe20000410000 */
[----:B------:R-:W-:Y:S02]  /*89a0*/  HADD2.F32 R78, -RZ, R78.H0_H0 ;  /* 0x2000004eff4e7230 */ /* 0x000fe40000004100 */
[-C--:B------:R-:W-:Y:S01]  /*89b0*/  FFMA.FTZ R64, R51, R45.reuse, -R64 ;  /* 0x0000002d33407223 */ /* 0x080fe20000010840 */
[----:B------:R-:W-:Y:S01]  /*89c0*/  FFMA.FTZ R67, R61, R45, R67 ;  /* 0x0000002d3d437223 */ /* 0x000fe20000010043 */
[C---:B------:R-:W-:Y:S01]  /*89d0*/  FMUL.FTZ R90, R47.reuse, R90 ;  /* 0x0000005a2f5a7220 */ /* 0x040fe20000410000 */
[----:B------:R-:W-:Y:S02]  /*89e0*/  HADD2.F32 R58, -RZ, R58.H0_H0 ;  /* 0x2000003aff3a7230 */ /* 0x000fe40000004100 */
[----:B------:R-:W-:Y:S01]  /*89f0*/  FFMA.FTZ R49, R47, R78, -R49 ;  /* 0x0000004e2f317223 */ /* 0x000fe20000010831 */
[----:B------:R-:W-:-:S02]  /*8a00*/  HADD2.F32 R45, -RZ, R48.H1_H1 ;  /* 0x30000030ff2d7230 */ /* 0x000fc40000004100 */
[----:B------:R-:W-:Y:S01]  /*8a10*/  FFMA.FTZ R90, R63, R78, R90 ;  /* 0x0000004e3f5a7223 */ /* 0x000fe2000001005a */
[----:B------:R-:W-:Y:S01]  /*8a20*/  HADD2.F32 R47, -RZ, R44.H1_H1 ;  /* 0x3000002cff2f7230 */ /* 0x000fe20000004100 */
[----:B------:R-:W-:Y:S01]  /*8a30*/  F2FP.F16.F32.PACK_AB R62, R62, R65 ;  /* 0x000000413e3e723e */ /* 0x000fe200000000ff */
[----:B------:R-:W-:Y:S02]  /*8a40*/  HADD2.F32 R78, -RZ, R48.H0_H0 ;  /* 0x20000030ff4e7230 */ /* 0x000fe40000004100 */
[-C--:B------:R-:W-:Y:S01]  /*8a50*/  FMUL.FTZ R48, R45, R58.reuse ;  /* 0x0000003a2d307220 */ /* 0x080fe20000410000 */
[----:B------:R-:W-:Y:S02]  /*8a60*/  HADD2.F32 R76, -RZ, R44.H0_H0 ;  /* 0x2000002cff4c7230 */ /* 0x000fe40000004100 */
[----:B------:R-:W-:Y:S01]  /*8a70*/  FMUL.FTZ R58, R47, R58 ;  /* 0x0000003a2f3a7220 */ /* 0x000fe20000410000 */
[----:B------:R-:W-:Y:S01]  /*8a80*/  HADD2.F32 R44, -RZ, R57.H0_H0 ;  /* 0x20000039ff2c7230 */ /* 0x000fe20000004100 */
[----:B------:R-:W-:Y:S01]  /*8a90*/  F2FP.F16.F32.PACK_AB R64, R49, R64 ;  /* 0x000000403140723e */ /* 0x000fe200000000ff */
[----:B------:R-:W-:Y:S01]  /*8aa0*/  HADD2.F32 R174, -RZ, R174.H0_H0 ;  /* 0x200000aeffae7230 */ /* 0x000fe20000004100 */
[----:B------:R-:W-:Y:S01]  /*8ab0*/  F2FP.F16.F32.PACK_AB R67, R90, R67 ;  /* 0x000000435a43723e */ /* 0x000fe200000000ff */
[----:B------:R-:W-:-:S02]  /*8ac0*/  HADD2.F32 R57, -RZ, R60.H0_H0 ;  /* 0x2000003cff397230 */ /* 0x000fc40000004100 */
[-C--:B------:R-:W-:Y:S01]  /*8ad0*/  FFMA.FTZ R58, R45, R44.reuse, R58 ;  /* 0x0000002c2d3a7223 */ /* 0x080fe2000001003a */
[----:B------:R-:W-:Y:S01]  /*8ae0*/  FFMA.FTZ R48, R47, R44, -R48 ;  /* 0x0000002c2f307223 */ /* 0x000fe20000010830 */
        /* <DEDUP_REMOVED lines=8> */
[----:B------:R-:W-:Y:S01]  /*8b70*/  FMUL.FTZ R61, R50, R57 ;  /* 0x00000039323d7220 */ /* 0x000fe20000410000 */
[----:B------:R-:W-:Y:S02]  /*8b80*/  HADD2.F32 R173, -RZ, R173.H0_H0 ;  /* 0x200000adffad7230 */ /* 0x000fe40000004100 */
[----:B------:R-:W-:Y:S01]  /*8b90*/  FMUL.FTZ R51, R78, R175 ;  /* 0x000000af4e337220 */ /* 0x000fe20000410000 */
[----:B------:R-:W-:Y:S02]  /*8ba0*/  HADD2.F32 R172, -RZ, R172.H0_H0 ;  /* 0x200000acffac7230 */ /* 0x000fe40000004100 */
[----:B------:R-:W-:Y:S01]  /*8bb0*/  FMUL.FTZ R57, R46, R57 ;  /* 0x000000392e397220 */ /* 0x000fe20000410000 */
[----:B------:R-:W-:Y:S02]  /*8bc0*/  HADD2.F32 R59, -RZ, R59.H0_H0 ;  /* 0x2000003bff3b7230 */ /* 0x000fe40000004100 */
[C---:B------:R-:W-:Y:S01]  /*8bd0*/  FMUL.FTZ R175, R76.reuse, R175 ;  /* 0x000000af4caf7220 */ /* 0x040fe20000410000 */
[----:B------:R-:W-:Y:S01]  /*8be0*/  FFMA.FTZ R51, R76, R173, -R51 ;  /* 0x000000ad4c337223 */ /* 0x000fe20000010833 */
[-C--:B------:R-:W-:Y:S01]  /*8bf0*/  FFMA.FTZ R47, R47, R172.reuse, -R44 ;  /* 0x000000ac2f2f7223 */ /* 0x080fe2000001082c */
[----:B------:R-:W-:Y:S01]  /*8c00*/  FFMA.FTZ R45, R45, R172, R174 ;  /* 0x000000ac2d2d7223 */ /* 0x000fe200000100ae */
[-C--:B------:R-:W-:Y:S01]  /*8c10*/  FFMA.FTZ R46, R46, R59.reuse, -R61 ;  /* 0x0000003b2e2e7223 */ /* 0x080fe2000001083d */
[----:B------:R-:W-:Y:S01]  /*8c20*/  FFMA.FTZ R50, R50, R59, R57 ;  /* 0x0000003b32327223 */ /* 0x000fe20000010039 */
[----:B------:R-:W-:Y:S01]  /*8c30*/  FFMA.FTZ R175, R78, R173, R175 ;  /* 0x000000ad4eaf7223 */ /* 0x000fe200000100af */
[----:B------:R-:W-:-:S02]  /*8c40*/  F2FP.F16.F32.PACK_AB R44, R48, R51 ;  /* 0x00000033302c723e */ /* 0x000fc400000000ff */
[----:B------:R-:W-:Y:S01]  /*8c50*/  F2FP.F16.F32.PACK_AB R46, R46, R47 ;  /* 0x0000002f2e2e723e */ /* 0x000fe200000000ff */
[----:B------:R-:W-:Y:S01]  /*8c60*/  IMAD.MOV.U32 R47, RZ, RZ, R64 ;  /* 0x000000ffff2f7224 */ /* 0x000fe200078e0040 */
[----:B------:R-:W-:Y:S01]  /*8c70*/  F2FP.F16.F32.PACK_AB R50, R50, R45 ;  /* 0x0000002d3232723e */ /* 0x000fe200000000ff */
[----:B------:R-:W-:Y:S01]  /*8c80*/  IMAD.MOV.U32 R45, RZ, RZ, R62 ;  /* 0x000000ffff2d7224 */ /* 0x000fe200078e003e */
[----:B------:R-:W-:Y:S02]  /*8c90*/  F2FP.F16.F32.PACK_AB R48, R58, R175 ;  /* 0x000000af3a30723e */ /* 0x000fe400000000ff */
[----:B------:R-:W-:-:S07]  /*8ca0*/  MOV R51, R67 ;  /* 0x0000004300337202 */ /* 0x000fce0000000f00 */
.L_x_4148:
[----:B------:R-:W-:Y:S05]  /*8cb0*/  BSYNC B2 ;  /* 0x0000000000027941 */ /* 0x000fea0003800000 */
.L_x_4147:
[----:B0-----:R3:W-:Y:S04]  /*8cc0*/  STG.E.128 desc[UR60][R52.64], R44 ;  /* 0x0000002c34007986 */ /* 0x0017e8000c101d3c */
[----:B--2---:R3:W-:Y:S02]  /*8cd0*/  @!P3 STG.E.128 desc[UR60][R54.64], R48 ;  /* 0x000000303600b986 */ /* 0x0047e4000c101d3c */
.L_x_4146:
[----:B------:R-:W-:Y:S05]  /*8ce0*/  BSYNC B1 ;  /* 0x0000000000017941 */ /* 0x000fea0003800000 */
.L_x_4145:
[----:B------:R-:W-:Y:S01]  /*8cf0*/  ISETP.NE.AND P3, PT, R35, RZ, PT ;  /* 0x000000ff2300720c */ /* 0x000fe20003f65270 */
[----:B------:R-:W-:-:S12]  /*8d00*/  BSSY B1, `(.L_x_4149) ;  /* 0x0000078000017945 */ /* 0x000fd80003800000 */
[----:B------:R-:W-:Y:S05]  /*8d10*/  @!P3 BRA `(.L_x_4150) ;  /* 0x0000000400d8b947 */ /* 0x000fea0003800000 */
[----:B---3--:R-:W-:Y:S01]  /*8d20*/  SEL R44, R127, R151, !P1 ;  /* 0x000000977f2c7207 */ /* 0x008fe20004800000 */
[----:B------:R-:W-:Y:S01]  /*8d30*/  BSSY B2, `(.L_x_4151) ;  /* 0x0000072000027945 */ /* 0x000fe20003800000 */
[----:B------:R-:W-:Y:S02]  /*8d40*/  IADD3 R46, P3, P4, R118, R128, R28 ;  /* 0x00000080762e7210 */ /* 0x000fe40007c7e01c */
[----:B------:R-:W-:Y:S02]  /*8d50*/  SHF.R.S32.HI R45, RZ, 0x1f, R44 ;  /* 0x0000001fff2d7819 */ /* 0x000fe4000001142c */
[----:B------:R-:W-:Y:S02]  /*8d60*/  IADD3.X R47, R7, R56, R33, P3, P4 ;  /* 0x00000038072f7210 */ /* 0x000fe40001fe8421 */
[----:B------:R-:W-:Y:S02]  /*8d70*/  LEA.HI R44, R45, R44, RZ, 0x4 ;  /* 0x0000002c2d2c7211 */ /* 0x000fe400078f20ff */
[----:B0-----:R-:W-:-:S02]  /*8d80*/  SHF.R.U32.HI R50, RZ, 0x3, R205 ;  /* 0x00000003ff327819 */ /* 0x001fc400000116cd */
[----:B------:R-:W-:-:S05]  /*8d90*/  LEA.HI.SX32 R48, R44, R27, 0x1c ;  /* 0x0000001b2c307211 */ /* 0x000fca00078fe2ff */
[----:B------:R-:W-:-:S05]  /*8da0*/  IMAD.SHL.U32 R49, R48, 0x8, RZ ;  /* 0x0000000830317824 */ /* 0x000fca00078e00ff */
[----:B------:R-:W-:-:S13]  /*8db0*/  ISETP.GE.AND P3, PT, R49, R148, PT ;  /* 0x000000943100720c */ /* 0x000fda0003f66270 */
[--C-:B------:R-:W-:Y:S02]  /*8dc0*/  @!P3 SHF.R.S32.HI R45, RZ, 0x1f, R49.reuse ;  /* 0x0000001fff2db819 */ /* 0x100fe40000011431 */
[----:B------:R-:W-:-:S04]  /*8dd0*/  @!P3 IADD3 R44, P4, P5, R118, R128, R49 ;  /* 0x00000080762cb210 */ /* 0x000fc80007d9e031 */
[----:B------:R-:W-:Y:S02]  /*8de0*/  @!P3 IADD3.X R45, R7, R56, R45, P4, P5 ;  /* 0x00000038072db210 */ /* 0x000fe400027ea42d */
[----:B------:R-:W-:-:S04]  /*8df0*/  LEA R52, P4, R46, R124, 0x1 ;  /* 0x0000007c2e347211 */ /* 0x000fc800078808ff */
[----:B------:R-:W-:Y:S02]  /*8e00*/  LEA.HI.X R53, R46, R125, R47, 0x1, P4 ;  /* 0x0000007d2e357211 */ /* 0x000fe400020f0c2f */
[----:B------:R-:W-:-:S04]  /*8e10*/  @!P3 LEA R54, P4, R44, R124, 0x1 ;  /* 0x0000007c2c36b211 */ /* 0x000fc800078808ff */
[----:B------:R-:W-:Y:S02]  /*8e20*/  @!P3 LEA.HI.X R55, R44, R125, R45, 0x1, P4 ;  /* 0x0000007d2c37b211 */ /* 0x000fe400020f0c2d */
[----:B------:R-:W-:Y:S02]  /*8e30*/  SHF.R.S32.HI R45, RZ, 0x1f, R48 ;  /* 0x0000001fff2d7819 */ /* 0x000fe40000011430 */
[----:B------:R-:W-:Y:S02]  /*8e40*/  LOP3.LUT R44, R205, 0x38, R49, 0xf8, !PT ;  /* 0x00000038cd2c7812 */ /* 0x000fe400078ef831 */
[----:B------:R-:W-:Y:S02]  /*8e50*/  LEA.HI R45, R45, R48, RZ, 0x3 ;  /* 0x000000302d2d7211 */ /* 0x000fe400078f18ff */
[----:B------:R-:W-:Y:S02]  /*8e60*/  LOP3.LUT R44, R44, R50, RZ, 0x3c, !PT ;  /* 0x000000322c2c7212 */ /* 0x000fe400078e3cff */
[----:B------:R-:W-:-:S02]  /*8e70*/  SHF.R.S32.HI R46, RZ, 0x3, R45 ;  /* 0x00000003ff2e7819 */ /* 0x000fc4000001142d */
[----:B------:R-:W-:-:S03]  /*8e80*/  ISETP.GE.AND P4, PT, R0, R126, PT ;  /* 0x0000007e0000720c */ /* 0x000fc60003f86270 */
        /* <DEDUP_REMOVED lines=9> */
[----:B------:R-:W-:Y:S01]  /*8f20*/  SHF.R.U64 R58, R84, 0x10, R85 ;  /* 0x00000010543a7819 */ /* 0x000fe20000001255 */
[----:B--2---:R-:W-:Y:S01]  /*8f30*/  IMAD.MOV.U32 R61, RZ, RZ, R49 ;  /* 0x000000ffff3d7224 */ /* 0x004fe200078e0031 */
[----:B------:R-:W-:Y:S01]  /*8f40*/  SHF.R.U32.HI R84, RZ, 0x10, R85 ;  /* 0x00000010ff547819 */ /* 0x000fe20000011655 */
[----:B0-----:R-:W-:Y:S01]  /*8f50*/  IMAD.MOV.U32 R49, RZ, RZ, R47 ;  /* 0x000000ffff317224 */ /* 0x001fe200078e002f */
[--C-:B------:R-:W-:Y:S01]  /*8f60*/  SHF.R.U64 R57, R72, 0x10, R73.reuse ;  /* 0x0000001048397819 */ /* 0x100fe20000001249 */
[----:B------:R-:W-:Y:S01]  /*8f70*/  HADD2.F32 R66, -RZ, R171.H1_H1 ;  /* 0x300000abff427230 */ /* 0x000fe20000004100 */
[----:B------:R-:W-:Y:S01]  /*8f80*/  SHF.R.U32.HI R72, RZ, 0x10, R73 ;  /* 0x00000010ff487819 */ /* 0x000fe20000011649 */
[--C-:B------:R-:W-:Y:S01]  /*8f90*/  HADD2.F32 R63, -RZ, R61.reuse.H0_H0 ;  /* 0x2000003dff3f7230 */ /* 0x100fe20000004100 */
[--C-:B------:R-:W-:Y:S01]  /*8fa0*/  SHF.R.U64 R60, R86, 0x10, R87.reuse ;  /* 0x00000010563c7819 */ /* 0x100fe20000001257 */
[----:B------:R-:W-:Y:S01]  /*8fb0*/  HADD2.F32 R61, -RZ, R61.H1_H1 ;  /* 0x3000003dff3d7230 */ /* 0x000fe20000004100 */
[----:B------:R-:W-:Y:S01]  /*8fc0*/  SHF.R.U32.HI R86, RZ, 0x10, R87 ;  /* 0x00000010ff567819 */ /* 0x000fe20000011657 */
[----:B------:R-:W-:-:S02]  /*8fd0*/  HADD2.F32 R47, -RZ, R45.H0_H0 ;  /* 0x2000002dff2f7230 */ /* 0x000fc40000004100 */
[-C--:B------:R-:W-:Y:S01]  /*8fe0*/  FMUL.FTZ R76, R63, R66.reuse ;  /* 0x000000423f4c7220 */ /* 0x080fe20000410000 */
[----:B------:R-:W-:Y:S01]  /*8ff0*/  HADD2.F32 R84, -RZ, R84.H0_H0 ;  /* 0x20000054ff547230 */ /* 0x000fe20000004100 */
[--C-:B------:R-:W-:Y:S01]  /*9000*/  SHF.R.U64 R59, R74, 0x10, R75.reuse ;  /* 0x000000104a3b7819 */ /* 0x100fe2000000124b */
[----:B------:R-:W-:Y:S02]  /*9010*/  HADD2.F32 R62, -RZ, R45.H1_H1 ;  /* 0x3000002dff3e7230 */ /* 0x000fe40000004100 */
[----:B------:R-:W-:Y:S01]  /*9020*/  FMUL.FTZ R66, R47, R66 ;  /* 0x000000422f427220 */ /* 0x000fe20000410000 */
[----:B------:R-:W-:Y:S02]  /*9030*/  HADD2.F32 R64, -RZ, R163.H1_H1 ;  /* 0x300000a3ff407230 */ /* 0x000fe40000004100 */
[-C--:B------:R-:W-:Y:S01]  /*9040*/  FMUL.FTZ R65, R61, R84.reuse ;  /* 0x000000543d417220 */ /* 0x080fe20000410000 */
[----:B------:R-:W-:Y:S02]  /*9050*/  HADD2.F32 R72, -RZ, R72.H0_H0 ;  /* 0x20000048ff487230 */ /* 0x000fe40000004100 */
[C---:B------:R-:W-:Y:S01]  /*9060*/  FMUL.FTZ R84, R62.reuse, R84 ;  /* 0x000000543e547220 */ /* 0x040fe20000410000 */
[----:B------:R-:W-:Y:S01]  /*9070*/  SHF.R.U32.HI R74, RZ, 0x10, R75 ;  /* 0x00000010ff4a7819 */ /* 0x000fe2000001164b */
[-C--:B------:R-:W-:Y:S01]  /*9080*/  FFMA.FTZ R45, R47, R64.reuse, -R76 ;  /* 0x000000402f2d7223 */ /* 0x080fe2000001084c */
[----:B------:R-:W-:Y:S01]  /*9090*/  FFMA.FTZ R47, R63, R64, R66 ;  /* 0x000000403f2f7223 */ /* 0x000fe20000010042 */
[-C--:B------:R-:W-:Y:S01]  /*90a0*/  FFMA.FTZ R62, R62, R72.reuse, -R65 ;  /* 0x000000483e3e7223 */ /* 0x080fe20000010841 */
[----:B------:R-:W-:Y:S01]  /*90b0*/  FFMA.FTZ R64, R61, R72, R84 ;  /* 0x000000483d407223 */ /* 0x000fe20000010054 */
[----:B------:R-:W-:-:S02]  /*90c0*/  HADD2.F32 R78, -RZ, R164.H1_H1 ;  /* 0x300000a4ff4e7230 */ /* 0x000fc40000004100 */
[--C-:B------:R-:W-:Y:S01]  /*90d0*/  HADD2.F32 R61, -RZ, R51.reuse.H0_H0 ;  /* 0x20000033ff3d7230 */ /* 0x100fe20000004100 */
[----:B------:R-:W-:Y:S01]  /*90e0*/  F2FP.F16.F32.PACK_AB R45, R62, R45 ;  /* 0x0000002d3e2d723e */ /* 0x000fe200000000ff */
[----:B------:R-:W-:Y:S02]  /*90f0*/  HADD2.F32 R72, -RZ, R51.H1_H1 ;  /* 0x30000033ff487230 */ /* 0x000fe40000004100 */
[----:B------:R-:W-:Y:S02]  /*9100*/  HADD2.F32 R65, -RZ, R86.H0_H0 ;  /* 0x20000056ff417230 */ /* 0x000fe40000004100 */
[--C-:B------:R-:W-:Y:S02]  /*9110*/  HADD2.F32 R51, -RZ, R49.reuse.H0_H0 ;  /* 0x20000031ff337230 */ /* 0x100fe40000004100 */
[----:B------:R-:W-:Y:S02]  /*9120*/  HADD2.F32 R66, -RZ, R49.H1_H1 ;  /* 0x30000031ff427230 */ /* 0x000fe40000004100 */
[----:B------:R-:W-:Y:S01]  /*9130*/  FMUL.FTZ R67, R72, R65 ;  /* 0x0000004148437220 */ /* 0x000fe20000410000 */
[----:B------:R-:W-:-:S02]  /*9140*/  HADD2.F32 R76, -RZ, R162.H1_H1 ;  /* 0x300000a2ff4c7230 */ /* 0x000fc40000004100 */
[----:B------:R-:W-:Y:S02]  /*9150*/  HADD2.F32 R63, -RZ, R74.H0_H0 ;  /* 0x2000004aff3f7230 */ /* 0x000fe40000004100 */
[-C--:B------:R-:W-:Y:S01]  /*9160*/  FMUL.FTZ R74, R61, R78.reuse ;  /* 0x0000004e3d4a7220 */ /* 0x080fe20000410000 */
[C---:B------:R-:W-:Y:S01]  /*9170*/  FMUL.FTZ R78, R51.reuse, R78 ;  /* 0x0000004e334e7220 */ /* 0x040fe20000410000 */
[----:B------:R-:W-:Y:S01]  /*9180*/  FMUL.FTZ R65, R66, R65 ;  /* 0x0000004142417220 */ /* 0x000fe20000410000 */
[----:B------:R-:W-:Y:S02]  /*9190*/  HADD2.F32 R171, -RZ, R171.H0_H0 ;  /* 0x200000abffab7230 */ /* 0x000fe40000004100 */
[-C--:B------:R-:W-:Y:S01]  /*91a0*/  FFMA.FTZ R49, R51, R76.reuse, -R74 ;  /* 0x0000004c33317223 */ /* 0x080fe2000001084a */
[----:B------:R-:W-:Y:S01]  /*91b0*/  FFMA.FTZ R51, R61, R76, R78 ;  /* 0x0000004c3d337223 */ /* 0x000fe2000001004e */
[----:B------:R-:W-:Y:S01]  /*91c0*/  FFMA.FTZ R72, R72, R63, R65 ;  /* 0x0000003f48487223 */ /* 0x000fe20000010041 */
[----:B------:R-:W-:-:S02]  /*91d0*/  HADD2.F32 R76, -RZ, R58.H0_H0 ;  /* 0x2000003aff4c7230 */ /* 0x000fc40000004100 */
[----:B------:R-:W-:Y:S01]  /*91e0*/  FFMA.FTZ R66, R66, R63, -R67 ;  /* 0x0000003f42427223 */ /* 0x000fe20000010843 */
[----:B------:R-:W-:Y:S02]  /*91f0*/  HADD2.F32 R65, -RZ, R48.H1_H1 ;  /* 0x30000030ff417230 */ /* 0x000fe40000004100 */
[----:B------:R-:W-:Y:S01]  /*9200*/  HADD2.F32 R61, -RZ, R44.H1_H1 ;  /* 0x3000002cff3d7230 */ /* 0x000fe20000004100 */
[----:B------:R-:W-:Y:S01]  /*9210*/  F2FP.F16.F32.PACK_AB R51, R72, R51 ;  /* 0x000000334833723e */ /* 0x000fe200000000ff */
[----:B------:R-:W-:Y:S02]  /*9220*/  HADD2.F32 R63, -RZ, R48.H0_H0 ;  /* 0x20000030ff3f7230 */ /* 0x000fe40000004100 */
[-C--:B------:R-:W-:Y:S01]  /*9230*/  FMUL.FTZ R78, R65, R76.reuse ;  /* 0x0000004c414e7220 */ /* 0x080fe20000410000 */
[----:B------:R-:W-:Y:S02]  /*9240*/  HADD2.F32 R58, -RZ, R44.H0_H0 ;  /* 0x2000002cff3a7230 */ /* 0x000fe40000004100 */
[----:B------:R-:W-:Y:S01]  /*9250*/  FMUL.FTZ R76, R61, R76 ;  /* 0x0000004c3d4c7220 */ /* 0x000fe20000410000 */
[----:B------:R-:W-:-:S02]  /*9260*/  HADD2.F32 R74, -RZ, R57.H0_H0 ;  /* 0x20000039ff4a7230 */ /* 0x000fc40000004100 */
[-C--:B------:R-:W-:Y:S01]  /*9270*/  FMUL.FTZ R57, R63, R171.reuse ;  /* 0x000000ab3f397220 */ /* 0x080fe20000410000 */
[----:B------:R-:W-:Y:S02]  /*9280*/  HADD2.F32 R163, -RZ, R163.H0_H0 ;  /* 0x200000a3ffa37230 */ /* 0x000fe40000004100 */
[C---:B------:R-:W-:Y:S01]  /*9290*/  FMUL.FTZ R48, R58.reuse, R171 ;  /* 0x000000ab3a307220 */ /* 0x040fe20000410000 */
        /* <DEDUP_REMOVED lines=17> */
[----:B------:R-:W-:Y:S01]  /*93b0*/  F2FP.F16.F32.PACK_AB R44, R57, R44 ;  /* 0x0000002c392c723e */ /* 0x000fe200000000ff */
        /* <DEDUP_REMOVED lines=9> */
.L_x_4152:
[----:B------:R-:W-:Y:S05]  /*9450*/  BSYNC B2 ;  /* 0x0000000000027941 */ /* 0x000fea0003800000 */
.L_x_4151:
[----:B0-----:R4:W-:Y:S04]  /*9460*/  STG.E.128 desc[UR60][R52.64], R44 ;  /* 0x0000002c34007986 */ /* 0x0019e8000c101d3c */
[----:B--2---:R4:W-:Y:S02]  /*9470*/  @!P3 STG.E.128 desc[UR60][R54.64], R48 ;  /* 0x000000303600b986 */ /* 0x0049e4000c101d3c */
.L_x_4150:
[----:B------:R-:W-:Y:S05]  /*9480*/  BSYNC B1 ;  /* 0x0000000000017941 */ /* 0x000fea0003800000 */
.L_x_4149:
[----:B------:R-:W-:-:S13]  /*9490*/  ISETP.NE.AND P3, PT, R36, RZ, PT ;  /* 0x000000ff2400720c */ /* 0x000fda0003f65270 */
[----:B------:R-:W-:Y:S05]  /*94a0*/  @!P3 BRA `(.L_x_4103) ;  /* 0x0000000800d8b947 */ /* 0x000fea0003800000 */
[----:B---34-:R-:W2:Y:S01]  /*94b0*/  LDL R44, [R1+0x8] ;  /* 0x00000800012c7983 */ /* 0x018ea20000100800 */
[----:B------:R-:W-:Y:S01]  /*94c0*/  SHF.R.U32.HI R47, RZ, 0x3, R205 ;  /* 0x00000003ff2f7819 */ /* 0x000fe200000116cd */
[----:B------:R-:W-:Y:S01]  /*94d0*/  BSSY B1, `(.L_x_4153) ;  /* 0x0000071000017945 */ /* 0x000fe20003800000 */
[----:B------:R-:W-:-:S04]  /*94e0*/  IADD3 R46, P3, P4, R118, R128, R30 ;  /* 0x00000080762e7210 */ /* 0x000fc80007c7e01e */
[----:B0-----:R-:W-:Y:S02]  /*94f0*/  IADD3.X R49, R7, R56, R34, P3, P4 ;  /* 0x0000003807317210 */ /* 0x001fe40001fe8422 */
[----:B------:R-:W-:-:S04]  /*9500*/  LEA R52, P3, R46, R124, 0x1 ;  /* 0x0000007c2e347211 */ /* 0x000fc800078608ff */
[----:B------:R-:W-:Y:S02]  /*9510*/  LEA.HI.X R53, R46, R125, R49, 0x1, P3 ;  /* 0x0000007d2e357211 */ /* 0x000fe400018f0c31 */
[----:B------:R-:W-:Y:S02]  /*9520*/  ISETP.GE.AND P3, PT, R3, R126, PT ;  /* 0x0000007e0300720c */ /* 0x000fe40003f66270 */
[----:B--2---:R-:W-:-:S04]  /*9530*/  LOP3.LUT P5, RZ, R44, 0x1, RZ, 0xc0, !PT ;  /* 0x000000012cff7812 */ /* 0x004fc800078ac0ff */
[----:B------:R-:W-:-:S04]  /*9540*/  SEL R151, R127, R151, !P5 ;  /* 0x000000977f977207 */ /* 0x000fc80006800000 */
[----:B------:R-:W-:-:S04]  /*9550*/  SHF.R.S32.HI R44, RZ, 0x1f, R151 ;  /* 0x0000001fff2c7819 */ /* 0x000fc80000011497 */
[----:B------:R-:W-:-:S04]  /*9560*/  LEA.HI R44, R44, R151, RZ, 0x4 ;  /* 0x000000972c2c7211 */ /* 0x000fc800078f20ff */
[----:B------:R-:W-:-:S04]  /*9570*/  LEA.HI.SX32 R44, R44, R29, 0x1c ;  /* 0x0000001d2c2c7211 */ /* 0x000fc800078fe2ff */
[----:B------:R-:W-:Y:S02]  /*9580*/  SHF.R.S32.HI R45, RZ, 0x1f, R44 ;  /* 0x0000001fff2d7819 */ /* 0x000fe4000001142c */
[----:B------:R-:W-:Y:S02]  /*9590*/  SHF.L.U32 R55, R44, 0x3, RZ ;  /* 0x000000032c377819 */ /* 0x000fe400000006ff */
[----:B------:R-:W-:Y:S02]  /*95a0*/  LEA.HI R45, R45, R44, RZ, 0x3 ;  /* 0x0000002c2d2d7211 */ /* 0x000fe400078f18ff */
[----:B------:R-:W-:Y:S02]  /*95b0*/  LOP3.LUT R44, R205, 0x38, R55, 0xf8, !PT ;  /* 0x00000038cd2c7812 */ /* 0x000fe400078ef837 */
[----:B------:R-:W-:Y:S02]  /*95c0*/  SHF.R.S32.HI R48, RZ, 0x3, R45 ;  /* 0x00000003ff307819 */ /* 0x000fe4000001142d */
[----:B------:R-:W-:-:S03]  /*95d0*/  LOP3.LUT R44, R44, R47, RZ, 0x3c, !PT ;  /* 0x0000002f2c2c7212 */ /* 0x000fc600078e3cff */
[----:B------:R-:W-:-:S04]  /*95e0*/  IMAD R45, R48, 0x1c00, R215 ;  /* 0x00001c00302d7824 */ /* 0x000fc800078e02d7 */
[----:B------:R-:W-:Y:S02]  /*95f0*/  IMAD.IADD R47, R45, 0x1, R44 ;  /* 0x000000012d2f7824 */ /* 0x000fe400078e022c */
        /* <DEDUP_REMOVED lines=9> */
[----:B------:R-:W-:Y:S01]  /*9690*/  SHF.R.U32.HI R66, RZ, 0x10, R81 ;  /* 0x00000010ff427819 */ /* 0x000fe20000011651 */
[----:B------:R-:W-:Y:S01]  /*96a0*/  IMAD.MOV.U32 R61, RZ, RZ, R48 ;  /* 0x000000ffff3d7224 */ /* 0x000fe200078e0030 */
[----:B------:R-:W-:Y:S01]  /*96b0*/  MOV R62, R51 ;  /* 0x00000033003e7202 */ /* 0x000fe20000000f00 */
[----:B------:R-:W-:Y:S01]  /*96c0*/  HADD2.F32 R65, -RZ, R161.H1_H1 ;  /* 0x300000a1ff417230 */ /* 0x000fe20000004100 */
[--C-:B------:R-:W-:Y:S01]  /*96d0*/  SHF.R.U32.HI R64, RZ, 0x10, R69.reuse ;  /* 0x00000010ff407819 */ /* 0x100fe20000011645 */
[--C-:B------:R-:W-:Y:S01]  /*96e0*/  HADD2.F32 R48, -RZ, R44.reuse.H0_H0 ;  /* 0x2000002cff307230 */ /* 0x100fe20000004100 */
[----:B------:R-:W-:Y:S01]  /*96f0*/  SHF.R.U64 R57, R68, 0x10, R69 ;  /* 0x0000001044397819 */ /* 0x000fe20000001245 */
[----:B------:R-:W-:Y:S01]  /*9700*/  HADD2.F32 R51, -RZ, R44.H1_H1 ;  /* 0x3000002cff337230 */ /* 0x000fe20000004100 */
[----:B------:R-:W-:Y:S01]  /*9710*/  SHF.R.U64 R54, R70, 0x10, R71 ;  /* 0x0000001046367819 */ /* 0x000fe20000001247 */
[----:B------:R-:W-:Y:S01]  /*9720*/  IMAD.MOV.U32 R49, RZ, RZ, R47 ;  /* 0x000000ffff317224 */ /* 0x000fe200078e002f */
[----:B------:R-:W-:Y:S01]  /*9730*/  SHF.R.U32.HI R70, RZ, 0x10, R71 ;  /* 0x00000010ff467819 */ /* 0x000fe20000011647 */
[--C-:B------:R-:W-:Y:S01]  /*9740*/  HADD2.F32 R44, -RZ, R45.reuse.H0_H0 ;  /* 0x2000002dff2c7230 */ /* 0x100fe20000004100 */
[----:B------:R-:W-:Y:S01]  /*9750*/  SHF.R.U32.HI R67, RZ, 0x10, R83 ;  /* 0x00000010ff437819 */ /* 0x000fe20000011653 */
[----:B------:R-:W-:Y:S01]  /*9760*/  HADD2.F32 R66, -RZ, R66.H0_H0 ;  /* 0x20000042ff427230 */ /* 0x000fe20000004100 */
[----:B------:R-:W-:Y:S01]  /*9770*/  SHF.R.U64 R59, R80, 0x10, R81 ;  /* 0x00000010503b7819 */ /* 0x000fe20000001251 */
[----:B------:R-:W-:-:S02]  /*9780*/  HADD2.F32 R47, -RZ, R45.H1_H1 ;  /* 0x3000002dff2f7230 */ /* 0x000fc40000004100 */
[-C--:B------:R-:W-:Y:S01]  /*9790*/  FMUL.FTZ R45, R48, R65.reuse ;  /* 0x00000041302d7220 */ /* 0x080fe20000410000 */
[----:B------:R-:W-:Y:S02]  /*97a0*/  HADD2.F32 R63, -RZ, R158.H0_H0 ;  /* 0x2000009eff3f7230 */ /* 0x000fe40000004100 */
        /* <DEDUP_REMOVED lines=8> */
[----:B------:R-:W-:Y:S01]  /*9830*/  HADD2.F32 R68, -RZ, R160.H1_H1 ;  /* 0x300000a0ff447230 */ /* 0x000fe20000004100 */
[----:B------:R-:W-:Y:S01]  /*9840*/  SHF.R.U64 R58, R82, 0x10, R83 ;  /* 0x00000010523a7819 */ /* 0x000fe20000001253 */
[----:B------:R-:W-:Y:S01]  /*9850*/  HADD2.F32 R63, -RZ, R62.H0_H0 ;  /* 0x2000003eff3f7230 */ /* 0x000fe20000004100 */
[----:B------:R-:W-:Y:S01]  /*9860*/  F2FP.F16.F32.PACK_AB R47, R47, R44 ;  /* 0x0000002c2f2f723e */ /* 0x000fe200000000ff */
[----:B------:R-:W-:-:S02]  /*9870*/  HADD2.F32 R51, -RZ, R49.H0_H0 ;  /* 0x20000031ff337230 */ /* 0x000fc40000004100 */
[----:B------:R-:W-:Y:S02]  /*9880*/  HADD2.F32 R66, -RZ, R159.H0_H0 ;  /* 0x2000009fff427230 */ /* 0x000fe40000004100 */
[----:B------:R-:W-:Y:S02]  /*9890*/  HADD2.F32 R64, -RZ, R62.H1_H1 ;  /* 0x3000003eff407230 */ /* 0x000fe40000004100 */
[----:B------:R-:W-:Y:S02]  /*98a0*/  HADD2.F32 R67, -RZ, R67.H0_H0 ;  /* 0x20000043ff437230 */ /* 0x000fe40000004100 */
[----:B------:R-:W-:Y:S02]  /*98b0*/  HADD2.F32 R65, -RZ, R70.H0_H0 ;  /* 0x20000046ff417230 */ /* 0x000fe40000004100 */
[-C--:B------:R-:W-:Y:S01]  /*98c0*/  FMUL.FTZ R70, R63, R68.reuse ;  /* 0x000000443f467220 */ /* 0x080fe20000410000 */
[----:B------:R-:W-:Y:S01]  /*98d0*/  FMUL.FTZ R68, R51, R68 ;  /* 0x0000004433447220 */ /* 0x000fe20000410000 */
[----:B------:R-:W-:-:S02]  /*98e0*/  HADD2.F32 R62, -RZ, R49.H1_H1 ;  /* 0x30000031ff3e7230 */ /* 0x000fc40000004100 */
[-C--:B------:R-:W-:Y:S01]  /*98f0*/  FMUL.FTZ R69, R64, R67.reuse ;  /* 0x0000004340457220 */ /* 0x080fe20000410000 */
[-C--:B------:R-:W-:Y:S01]  /*9900*/  FFMA.FTZ R49, R51, R66.reuse, -R70 ;  /* 0x0000004233317223 */ /* 0x080fe20000010846 */
[----:B------:R-:W-:Y:S01]  /*9910*/  FFMA.FTZ R51, R63, R66, R68 ;  /* 0x000000423f337223 */ /* 0x000fe20000010044 */
[----:B------:R-:W-:Y:S02]  /*9920*/  HADD2.F32 R63, -RZ, R59.H0_H0 ;  /* 0x2000003bff3f7230 */ /* 0x000fe40000004100 */
[C---:B------:R-:W-:Y:S01]  /*9930*/  FMUL.FTZ R67, R62.reuse, R67 ;  /* 0x000000433e437220 */ /* 0x040fe20000410000 */
[--C-:B------:R-:W-:Y:S02]  /*9940*/  HADD2.F32 R59, -RZ, R60.reuse.H0_H0 ;  /* 0x2000003cff3b7230 */ /* 0x100fe40000004100 */
[-C--:B------:R-:W-:Y:S01]  /*9950*/  FFMA.FTZ R68, R62, R65.reuse, -R69 ;  /* 0x000000413e447223 */ /* 0x080fe20000010845 */
[----:B------:R-:W-:Y:S02]  /*9960*/  HADD2.F32 R60, -RZ, R60.H1_H1 ;  /* 0x3000003cff3c7230 */ /* 0x000fe40000004100 */
[----:B------:R-:W-:Y:S01]  /*9970*/  FFMA.FTZ R70, R64, R65, R67 ;  /* 0x0000004140467223 */ /* 0x000fe20000010043 */
[----:B------:R-:W-:-:S02]  /*9980*/  HADD2.F32 R62, -RZ, R61.H0_H0 ;  /* 0x2000003dff3e7230 */ /* 0x000fc40000004100 */
[----:B------:R-:W-:Y:S02]  /*9990*/  HADD2.F32 R61, -RZ, R61.H1_H1 ;  /* 0x3000003dff3d7230 */ /* 0x000fe40000004100 */
[----:B------:R-:W-:Y:S01]  /*99a0*/  FMUL.FTZ R66, R60, R63 ;  /* 0x0000003f3c427220 */ /* 0x000fe20000410000 */
[----:B------:R-:W-:Y:S01]  /*99b0*/  HADD2.F32 R57, -RZ, R57.H0_H0 ;  /* 0x20000039ff397230 */ /* 0x000fe20000004100 */
[----:B------:R-:W-:Y:S01]  /*99c0*/  F2FP.F16.F32.PACK_AB R68, R68, R49 ;  /* 0x000000314444723e */ /* 0x000fe200000000ff */
[----:B------:R-:W-:Y:S02]  /*99d0*/  HADD2.F32 R161, -RZ, R161.H0_H0 ;  /* 0x200000a1ffa17230 */ /* 0x000fe40000004100 */
[C---:B------:R-:W-:Y:S01]  /*99e0*/  FMUL.FTZ R65, R61.reuse, R63 ;  /* 0x0000003f3d417220 */ /* 0x040fe20000410000 */
[----:B------:R-:W-:Y:S02]  /*99f0*/  HADD2.F32 R158, -RZ, R158.H1_H1 ;  /* 0x3000009eff9e7230 */ /* 0x000fe40000004100 */
[----:B------:R-:W-:Y:S01]  /*9a00*/  FFMA.FTZ R66, R61, R57, R66 ;  /* 0x000000393d427223 */ /* 0x000fe20000010042 */
[----:B------:R-:W-:-:S02]  /*9a10*/  HADD2.F32 R61, -RZ, R58.H0_H0 ;  /* 0x2000003aff3d7230 */ /* 0x000fc40000004100 */
[----:B------:R-:W-:Y:S01]  /*9a20*/  FFMA.FTZ R65, R60, R57, -R65 ;  /* 0x000000393c417223 */ /* 0x000fe20000010841 */
[----:B------:R-:W-:Y:S02]  /*9a30*/  HADD2.F32 R58, -RZ, R50.H0_H0 ;  /* 0x20000032ff3a7230 */ /* 0x000fe40000004100 */
[-C--:B------:R-:W-:Y:S01]  /*9a40*/  FMUL.FTZ R64, R62, R161.reuse ;  /* 0x000000a13e407220 */ /* 0x080fe20000410000 */
[----:B------:R-:W-:Y:S02]  /*9a50*/  HADD2.F32 R57, -RZ, R46.H0_H0 ;  /* 0x2000002eff397230 */ /* 0x000fe40000004100 */
[C---:B------:R-:W-:Y:S01]  /*9a60*/  FMUL.FTZ R161, R59.reuse, R161 ;  /* 0x000000a13ba17220 */ /* 0x040fe20000410000 */
[----:B------:R-:W-:Y:S02]  /*9a70*/  HADD2.F32 R50, -RZ, R50.H1_H1 ;  /* 0x30000032ff327230 */ /* 0x000fe40000004100 */
[----:B------:R-:W-:Y:S01]  /*9a80*/  FFMA.FTZ R64, R59, R158, -R64 ;  /* 0x0000009e3b407223 */ /* 0x000fe20000010840 */
[----:B------:R-:W-:-:S02]  /*9a90*/  HADD2.F32 R160, -RZ, R160.H0_H0 ;  /* 0x200000a0ffa07230 */ /* 0x000fc40000004100 */
[----:B------:R-:W-:Y:S01]  /*9aa0*/  FFMA.FTZ R161, R62, R158, R161 ;  /* 0x0000009e3ea17223 */ /* 0x000fe200000100a1 */
[----:B------:R-:W-:Y:S02]  /*9ab0*/  HADD2.F32 R46, -RZ, R46.H1_H1 ;  /* 0x3000002eff2e7230 */ /* 0x000fe40000004100 */
[-C--:B------:R-:W-:Y:S01]  /*9ac0*/  FMUL.FTZ R67, R50, R61.reuse ;  /* 0x0000003d32437220 */ /* 0x080fe20000410000 */
[----:B------:R-:W-:Y:S02]  /*9ad0*/  HADD2.F32 R159, -RZ, R159.H1_H1 ;  /* 0x3000009fff9f7230 */ /* 0x000fe40000004100 */
[CC--:B------:R-:W-:Y:S01]  /*9ae0*/  FMUL.FTZ R63, R57.reuse, R160.reuse ;  /* 0x000000a0393f7220 */ /* 0x0c0fe20000410000 */
[----:B------:R-:W-:Y:S02]  /*9af0*/  HADD2.F32 R59, -RZ, R54.H0_H0 ;  /* 0x20000036ff3b7230 */ /* 0x000fe40000004100 */
[----:B------:R-:W-:Y:S01]  /*9b00*/  FMUL.FTZ R54, R58, R160 ;  /* 0x000000a03a367220 */ /* 0x000fe20000410000 */
[----:B------:R-:W-:Y:S01]  /*9b10*/  FMUL.FTZ R61, R46, R61 ;  /* 0x0000003d2e3d7220 */ /* 0x000fe20000410000 */
[----:B------:R-:W-:Y:S01]  /*9b20*/  FFMA.FTZ R63, R58, R159, R63 ;  /* 0x0000009f3a3f7223 */ /* 0x000fe2000001003f */
[----:B------:R-:W-:Y:S01]  /*9b30*/  F2FP.F16.F32.PACK_AB R49, R48, R45 ;  /* 0x0000002d3031723e */ /* 0x000fe200000000ff */
[----:B------:R-:W-:Y:S01]  /*9b40*/  FFMA.FTZ R54, R57, R159, -R54 ;  /* 0x0000009f39367223 */ /* 0x000fe20000010836 */
[-C--:B------:R-:W-:Y:S01]  /*9b50*/  FFMA.FTZ R67, R46, R59.reuse, -R67 ;  /* 0x0000003b2e437223 */ /* 0x080fe20000010843 */
[----:B------:R-:W-:Y:S01]  /*9b60*/  FFMA.FTZ R50, R50, R59, R61 ;  /* 0x0000003b32327223 */ /* 0x000fe2000001003d */
[----:B------:R-:W-:Y:S01]  /*9b70*/  IMAD.MOV.U32 R45, RZ, RZ, R47 ;  /* 0x000000ffff2d7224 */ /* 0x000fe200078e002f */
[----:B------:R-:W-:Y:S01]  /*9b80*/  F2FP.F16.F32.PACK_AB R51, R70, R51 ;  /* 0x000000334633723e */ /* 0x000fe200000000ff */
[----:B------:R-:W-:Y:S01]  /*9b90*/  IMAD.MOV.U32 R47, RZ, RZ, R68 ;  /* 0x000000ffff2f7224 */ /* 0x000fe200078e0044 */
[----:B------:R-:W-:-:S02]  /*9ba0*/  F2FP.F16.F32.PACK_AB R44, R65, R64 ;  /* 0x00000040412c723e */ /* 0x000fc400000000ff */
[----:B------:R-:W-:Y:S02]  /*9bb0*/  F2FP.F16.F32.PACK_AB R48, R66, R161 ;  /* 0x000000a14230723e */ /* 0x000fe400000000ff */
[----:B------:R-:W-:Y:S02]  /*9bc0*/  F2FP.F16.F32.PACK_AB R46, R67, R54 ;  /* 0x00000036432e723e */ /* 0x000fe400000000ff */
[----:B------:R-:W-:-:S07]  /*9bd0*/  F2FP.F16.F32.PACK_AB R50, R50, R63 ;  /* 0x0000003f3232723e */ /* 0x000fce00000000ff */
.L_x_4154:
[----:B------:R-:W-:Y:S05]  /*9be0*/  BSYNC B1 ;  /* 0x0000000000017941 */ /* 0x000fea0003800000 */
.L_x_4153:
[----:B0-----:R0:W-:Y:S01]  /*9bf0*/  STG.E.128 desc[UR60][R52.64], R44 ;  /* 0x0000002c34007986 */ /* 0x0011e2000c101d3c */
[----:B------:R-:W-:-:S13]  /*9c00*/  ISETP.GE.AND P3, PT, R55, R148, PT ;  /* 0x000000943700720c */ /* 0x000fda0003f66270 */
[----:B------:R-:W-:Y:S05]  /*9c10*/  @P3 BRA `(.L_x_4103) ;  /* 0x0000000000fc3947 */ /* 0x000fea0003800000 */
[--C-:B0-----:R-:W-:Y:S02]  /*9c20*/  SHF.R.S32.HI R44, RZ, 0x1f, R55.reuse ;  /* 0x0000001fff2c7819 */ /* 0x101fe40000011437 */
[----:B------:R-:W-:-:S04]  /*9c30*/  IADD3 R55, P3, P4, R118, R128, R55 ;  /* 0x0000008076377210 */ /* 0x000fc80007c7e037 */
[----:B------:R-:W-:Y:S02]  /*9c40*/  IADD3.X R56, R7, R56, R44, P3, P4 ;  /* 0x0000003807387210 */ /* 0x000fe40001fe842c */
[----:B------:R-:W-:-:S04]  /*9c50*/  LEA R124, P3, R55, R124, 0x1 ;  /* 0x0000007c377c7211 */ /* 0x000fc800078608ff */
[----:B------:R-:W-:-:S05]  /*9c60*/  LEA.HI.X R125, R55, R125, R56, 0x1, P3 ;  /* 0x0000007d377d7211 */ /* 0x000fca00018f0c38 */
[----:B--2---:R0:W-:Y:S01]  /*9c70*/  STG.E.128 desc[UR60][R124.64], R48 ;  /* 0x000000307c007986 */ /* 0x0041e2000c101d3c */
[----:B------:R-:W-:Y:S05]  /*9c80*/  BRA `(.L_x_4103) ;  /* 0x0000000000e07947 */ /* 0x000fea0003800000 */
.L_x_4070:
[----:B------:R-:W2:Y:S02]  /*9c90*/  LDL R44, [R1+0x14] ;  /* 0x00001400012c7983 */ /* 0x000ea40000100800 */
[----:B--2---:R-:W-:-:S13]  /*9ca0*/  R2UR UR4, R44 ;  /* 0x000000002c0472ca */ /* 0x004fda00000e0000 */
[----:B------:R-:W-:-:S06]  /*9cb0*/  UISETP.NE.AND UP0, UPT, UR4, 0x3, UPT ;  /* 0x000000030400788c */ /* 0x000fcc000bf05270 */
[----:B------:R-:W-:-:S13]  /*9cc0*/  PLOP3.LUT P2, PT, PT, PT, UP0, 0x80, 0x0 ;  /* 0x000000000000781c */ /* 0x000fda0003f4f008 */
[----:B------:R-:W-:Y:S05]  /*9cd0*/  @!P2 BRA `(.L_x_4155) ;  /* 0x000000000004a947 */ /* 0x000fea0003800000 */
[----:B------:R-:W-:Y:S01]  /*9ce0*/  BPT.TRAP 0x1 ;  /* 0x000000040000795c */ /* 0x000fe20000300000 */
.L_x_4155:
[----:B------:R-:W-:Y:S01]  /*9cf0*/  IMAD R100, R16, 0x8, R2 ;  /* 0x0000000810647824 */ /* 0x000fe200078e0202 */
[----:B------:R-:W-:Y:S01]  /*9d00*/  SHF.L.U32 R101, R204, 0x1f, RZ ;  /* 0x0000001fcc657819 */ /* 0x000fe200000006ff */
[----:B0-----:R-:W-:Y:S01]  /*9d10*/  IMAD R43, R25, -0x70, R24 ;  /* 0xffffff90192b7824 */ /* 0x001fe200078e0218 */
[----:B------:R-:W-:Y:S02]  /*9d20*/  BSSY B1, `(.L_x_4156) ;  /* 0x0000004000017945 */ /* 0x000fe40003800000 */
[----:B------:R-:W0:Y:S02]  /*9d30*/  SYNCS.PHASECHK.TRANS64.TRYWAIT P3, [R100+URZ+0x36890], R101 ;  /* 0x03689065640075a7 */ /* 0x000e24000806017f */
[----:B------:R-:W-:Y:S01]  /*9d40*/  VIMNMX R43, R43, 0x70, PT ;  /* 0x000000702b2b7848 */ /* 0x000fe20003fe0100 */
[----:B0-----:R-:W-:Y:S06]  /*9d50*/  @!P3 BRA `(.L_x_4157) ;  /* 0x000001d00068b947 */ /* 0x001fec0003800000 */
.L_x_4438:
[----:B------:R-:W-:Y:S05]  /*9d60*/  BSYNC B1 ;  /* 0x0000000000017941 */ /* 0x000fea0003800000 */
.L_x_4156:
[----:B------:R-:W-:Y:S01]  /*9d70*/  ISETP.GE.AND P3, PT, R17, R43, PT ;  /* 0x0000002b1100720c */ /* 0x000fe20003f66270 */
[----:B------:R-:W-:-:S12]  /*9d80*/  BSSY B1, `(.L_x_4158) ;  /* 0x0000014000017945 */ /* 0x000fd80003800000 */
[----:B------:R-:W-:Y:S05]  /*9d90*/  @P3 BRA `(.L_x_4159) ;  /* 0x0000000000483947 */ /* 0x000fea0003800000 */
[----:B------:R-:W-:-:S13]  /*9da0*/  ISETP.NE.AND P3, PT, R31, RZ, PT ;  /* 0x000000ff1f00720c */ /* 0x000fda0003f65270 */
[----:B------:R-:W1:Y:S04]  /*9db0*/  @P3 LDS.128 R44, [R41+0x21000] ;  /* 0x02100000292c3984 */ /* 0x000e680000000c00 */
[----:B-1----:R-:W-:Y:S01]  /*9dc0*/  @P3 STG.E.128 desc[UR60][R50.64], R44 ;  /* 0x0000002c32003986 */ /* 0x002fe2000c101d3c */
        /* <DEDUP_REMOVED lines=14> */
[----:B-1----:R1:W-:Y:S02]  /*9eb0*/  @P3 STG.E.128 desc[UR60][R50.64+0x140], R44 ;  /* 0x0001402c32003986 */ /* 0x0023e4000c101d3c */
.L_x_4159:
[----:B------:R-:W-:Y:S05]  /*9ec0*/  BSYNC B1 ;  /* 0x0000000000017941 */ /* 0x000fea0003800000 */
.L_x_4158:
[----:B------:R-:W-:-:S13]  /*9ed0*/  ISETP.GE.AND P3, PT, R227, R43, PT ;  /* 0x0000002be300720c */ /* 0x000fda0003f66270 */
[----:B------:R-:W-:Y:S05]  /*9ee0*/  @P3 BRA `(.L_x_4103) ;  /* 0x0000000000483947 */ /* 0x000fea0003800000 */
[----:B------:R-:W-:-:S13]  /*9ef0*/  ISETP.NE.AND P3, PT, R31, RZ, PT ;  /* 0x000000ff1f00720c */ /* 0x000fda0003f65270 */
[----:B-1----:R-:W1:Y:S04]  /*9f00*/  @P3 LDS.128 R44, [R41+0x23000] ;  /* 0x02300000292c3984 */ /* 0x002e680000000c00 */
        /* <DEDUP_REMOVED lines=16> */
.L_x_4103:
[----:B------:R-:W-:Y:S05]  /*a010*/  BSYNC B0 ;  /* 0x0000000000007941 */ /* 0x000fea0003800000 */
.L_x_4069:
        /* <DEDUP_REMOVED lines=12> */
[----:B------:R-:W-:-:S04]  /*a0e0*/  @!P3 IADD3 R44, R100, 0x368a0, RZ ;  /* 0x000368a0642cb810 */ /* 0x000fc80007ffe0ff */
[----:B------:R-:W-:-:S04]  /*a0f0*/  @!P3 PRMT R44, RZ, 0x654, R44 ;  /* 0x00000654ff2cb816 */ /* 0x000fc8000000002c */
[----:B------:R0:W-:Y:S01]  /*a100*/  @!P3 SYNCS.ARRIVE.TRANS64.RED.A1T0 RZ, [R44+URZ], RZ ;  /* 0x000000ff2cffb9a7 */ /* 0x0001e2000810043f */
[----:B------:R-:W-:Y:S05]  /*a110*/  @!P2 BRA `(.L_x_4161) ;  /* 0x000000000004a947 */ /* 0x000fea0003800000 */
[----:B------:R-:W-:Y:S01]  /*a120*/  BPT.TRAP 0x1 ;  /* 0x000000040000795c */ /* 0x000fe20000300000 */
.L_x_4161:
[----:B------:R-:W-:Y:S05]  /*a130*/  BSYNC B0 ;  /* 0x0000000000007941 */ /* 0x000fea0003800000 */
.L_x_4160:
[----:B------:R-:W1:Y:S01]  /*a140*/  SYNCS.PHASECHK.TRANS64.TRYWAIT P2, [R100+URZ+0x368b0], R101 ;  /* 0x0368b065640075a7 */ /* 0x000e62000804017f */
[----:B------:R-:W-:Y:S01]  /*a150*/  ULDC.64 UR4, c[0x0][0x318] ;  /* 0x0000c60000047ab9 */ /* 0x000fe20000000a00 */
[----:B------:R-:W-:Y:S01]  /*a160*/  ULDC.64 UR6, c[0x0][0x328] ;  /* 0x0000ca0000067ab9 */ /* 0x000fe20000000a00 */
[----:B0-----:R-:W-:Y:S01]  /*a170*/  IMAD.U32 R44, RZ, RZ, UR4 ;  /* 0x00000004ff2c7e24 */ /* 0x001fe2000f8e00ff */
[----:B------:R-:W-:Y:S01]  /*a180*/  BSSY B0, `(.L_x_4162) ;  /* 0x0000009000007945 */ /* 0x000fe20003800000 */
[----:B------:R-:W-:Y:S02]  /*a190*/  IMAD.U32 R46, RZ, RZ, UR6 ;  /* 0x00000006ff2e7e24 */ /* 0x000fe4000f8e00ff */
[----:B------:R-:W-:Y:S01]  /*a1a0*/  IMAD.U32 R45, RZ, RZ, UR7 ;  /* 0x00000007ff2d7e24 */ /* 0x000fe2000f8e00ff */
[----:B------:R0:W-:Y:S04]  /*a1b0*/  STL [R1+0x4], R44 ;  /* 0x0000042c01007387 */ /* 0x0001e80000100800 */
[----:B------:R2:W-:Y:S01]  /*a1c0*/  STL [R1+0x10], R46 ;  /* 0x0000102e01007387 */ /* 0x0005e20000100800 */
[----:B0-----:R-:W-:-:S05]  /*a1d0*/  MOV R44, UR5 ;  /* 0x00000005002c7c02 */ /* 0x001fca0008000f00 */
[----:B------:R2:W-:Y:S04]  /*a1e0*/  STL [R1], R44 ;  /* 0x0000002c01007387 */ /* 0x0005e80000100800 */
[----:B------:R2:W-:Y:S02]  /*a1f0*/  STL [R1+0xc], R45 ;  /* 0x00000c2d01007387 */ /* 0x0005e40000100800 */
[----:B-12---:R-:W-:Y:S05]  /*a200*/  @!P2 BRA `(.L_x_4163) ;  /* 0x000001cc0050a947 */ /* 0x006fea0003800000 */
.L_x_4439:
[----:B------:R-:W-:Y:S05]  /*a210*/  BSYNC B0 ;  /* 0x0000000000007941 */ /* 0x000fea0003800000 */
.L_x_4162:
[----:B------:R1:W5:Y:S04]  /*a220*/  LDL R55, [R1+0x10] ;  /* 0x0000100001377983 */ /* 0x0003680000100800 */
[----:B------:R1:W5:Y:S04]  /*a230*/  LDL R54, [R1+0xc] ;  /* 0x00000c0001367983 */ /* 0x0003680000100800 */
[----:B------:R1:W5:Y:S04]  /*a240*/  LDL R53, [R1+0x4] ;  /* 0x0000040001357983 */ /* 0x0003680000100800 */
[----:B------:R1:W5:Y:S01]  /*a250*/  LDL R52, [R1] ;  /* 0x0000000001347983 */ /* 0x0003620000100800 */
[----:B------:R-:W-:Y:S01]  /*a260*/  ISETP.GE.AND P2, PT, R17, R43, PT ;  /* 0x0000002b1100720c */ /* 0x000fe20003f46270 */
[----:B------:R-:W-:Y:S01]  /*a270*/  BSSY B0, `(.L_x_4164) ;  /* 0x0000022000007945 */ /* 0x000fe20003800000 */
[----:B------:R-:W-:-:S11]  /*a280*/  IMAD.WIDE R48, R25, 0x70, R122 ;  /* 0x0000007019307825 */ /* 0x000fd600078e027a */
[----:B-1----:R-:W-:Y:S05]  /*a290*/  @P2 BRA `(.L_x_4165) ;  /* 0x00000000007c2947 */ /* 0x002fea0003800000 */
[----:B-----5:R-:W-:Y:S01]  /*a2a0*/  R2UR UR7, R55 ;  /* 0x00000000370772ca */ /* 0x020fe200000e0000 */
[----:B------:R-:W-:Y:S01]  /*a2b0*/  IMAD.MOV.U32 R44, RZ, RZ, R116 ;  /* 0x000000ffff2c7224 */ /* 0x000fe200078e0074 */
[----:B------:R-:W-:Y:S01]  /*a2c0*/  R2UR UR4, R54 ;  /* 0x00000000360472ca */ /* 0x000fe200000e0000 */
[----:B------:R-:W-:Y:S01]  /*a2d0*/  IMAD.MOV.U32 R45, RZ, RZ, R40 ;  /* 0x000000ffff2d7224 */ /* 0x000fe200078e0028 */
[----:B------:R-:W-:Y:S02]  /*a2e0*/  R2UR UR6, R53 ;  /* 0x00000000350672ca */ /* 0x000fe400000e0000 */
[----:B------:R-:W-:-:S07]  /*a2f0*/  R2UR UR5, R52 ;  /* 0x00000000340572ca */ /* 0x000fce00000e0000 */
[----:B------:R-:W-:Y:S02]  /*a300*/  IMAD R47, R49, UR7, RZ ;  /* 0x00000007312f7c24 */ /* 0x000fe4000f8e02ff */
[----:B------:R-:W-:-:S04]  /*a310*/  IMAD.WIDE.U32 R44, R48, UR7, R44 ;  /* 0x00000007302c7c25 */ /* 0x000fc8000f8e002c */
[----:B------:R-:W-:Y:S01]  /*a320*/  IMAD R47, R48, UR4, R47 ;  /* 0x00000004302f7c24 */ /* 0x000fe2000f8e022f */
[----:B------:R-:W-:Y:S01]  /*a330*/  LEA R50, P2, R44, UR6, 0x1 ;  /* 0x000000062c327c11 */ /* 0x000fe2000f8408ff */
[----:B------:R-:W-:Y:S02]  /*a340*/  ULDC UR4, c[0x0][0x2f4] ;  /* 0x0000bd0000047ab9 */ /* 0x000fe40000000800 */
[----:B------:R-:W-:-:S05]  /*a350*/  IMAD.IADD R45, R45, 0x1, R47 ;  /* 0x000000012d2d7824 */ /* 0x000fca00078e022f */
[----:B------:R-:W-:Y:S02]  /*a360*/  LEA.HI.X R51, R44, UR5, R45, 0x1, P2 ;  /* 0x000000052c337c11 */ /* 0x000fe400090f0c2d */
[----:B------:R-:W-:-:S13]  /*a370*/  ISETP.GE.AND P2, PT, R18, UR4, PT ;  /* 0x0000000412007c0c */ /* 0x000fda000bf46270 */
[----:B------:R-:W1:Y:S04]  /*a380*/  @!P2 LDS.128 R44, [R41] ;  /* 0x00000000292ca984 */ /* 0x000e680000000c00 */
[----:B-1----:R-:W-:Y:S01]  /*a390*/  @!P2 STG.E.128 desc[UR60][R50.64], R44 ;  /* 0x0000002c3200a986 */ /* 0x002fe2000c101d3c */
[----:B------:R-:W-:-:S13]  /*a3a0*/  ISETP.GE.AND P2, PT, R0, UR4, PT ;  /* 0x0000000400007c0c */ /* 0x000fda000bf46270 */
[----:B------:R-:W1:Y:S04]  /*a3b0*/  @!P2 LDS.128 R44, [R42] ;  /* 0x000000002a2ca984 */ /* 0x000e680000000c00 */
[----:B-1----:R-:W-:Y:S01]  /*a3c0*/  @!P2 STG.E.128 desc[UR60][R50.64+0x40], R44 ;  /* 0x0000402c3200a986 */ /* 0x002fe2000c101d3c */
[----:B------:R-:W-:-:S13]  /*a3d0*/  ISETP.GE.AND P2, PT, R3, UR4, PT ;  /* 0x0000000403007c0c */ /* 0x000fda000bf46270 */
[----:B------:R-:W1:Y:S04]  /*a3e0*/  @!P2 LDS.128 R44, [R41+0x3800] ;  /* 0x00380000292ca984 */ /* 0x000e680000000c00 */
        /* <DEDUP_REMOVED lines=9> */
[----:B-1----:R1:W-:Y:S02]  /*a480*/  @!P2 STG.E.128 desc[UR60][R50.64+0x140], R44 ;  /* 0x0001402c3200a986 */ /* 0x0023e4000c101d3c */
.L_x_4165:
[----:B------:R-:W-:Y:S05]  /*a490*/  BSYNC B0 ;  /* 0x0000000000007941 */ /* 0x000fea0003800000 */
.L_x_4164:
[----:B------:R-:W-:Y:S01]  /*a4a0*/  ISETP.GE.AND P2, PT, R227, R43, PT ;  /* 0x0000002be300720c */ /* 0x000fe20003f46270 */
[----:B------:R-:W-:-:S12]  /*a4b0*/  BSSY B0, `(.L_x_4166) ;  /* 0x0000023000007945 */ /* 0x000fd80003800000 */
[----:B------:R-:W-:Y:S05]  /*a4c0*/  @P2 BRA `(.L_x_4167) ;  /* 0x0000000000842947 */ /* 0x000fea0003800000 */
[----:B-----5:R-:W-:Y:S01]  /*a4d0*/  R2UR UR7, R55 ;  /* 0x00000000370772ca */ /* 0x020fe200000e0000 */
[----:B-1----:R-:W-:Y:S01]  /*a4e0*/  IMAD.MOV.U32 R44, RZ, RZ, R116 ;  /* 0x000000ffff2c7224 */ /* 0x002fe200078e0074 */
[----:B------:R-:W-:Y:S01]  /*a4f0*/  R2UR UR4, R54 ;  /* 0x00000000360472ca */ /* 0x000fe200000e0000 */
[----:B------:R-:W-:Y:S01]  /*a500*/  IMAD.MOV.U32 R45, RZ, RZ, R40 ;  /* 0x000000ffff2d7224 */ /* 0x000fe200078e0028 */
[----:B------:R-:W-:Y:S02]  /*a510*/  IADD3 R43, P2, R48, 0x40, RZ ;  /* 0x00000040302b7810 */ /* 0x000fe40007f5e0ff */
[----:B------:R-:W-:Y:S02]  /*a520*/  R2UR UR6, R53 ;  /* 0x00000000350672ca */ /* 0x000fe400000e0000 */
[----:B------:R-:W-:Y:S02]  /*a530*/  IADD3.X R48, RZ, R49, RZ, P2, !PT ;  /* 0x00000031ff307210 */ /* 0x000fe400017fe4ff */
[----:B------:R-:W-:-:S03]  /*a540*/  R2UR UR5, R52 ;  /* 0x00000000340572ca */ /* 0x000fc600000e0000 */
        /* <DEDUP_REMOVED lines=25> */
.L_x_4167:
[----:B------:R-:W-:Y:S05]  /*a6e0*/  BSYNC B0 ;  /* 0x0000000000007941 */ /* 0x000fea0003800000 */
.L_x_4166:
[----:B------:R-:W3:Y:S01]  /*a6f0*/  LDL R41, [R1+0x8] ;  /* 0x0000080001297983 */ /* 0x000ee20000100800 */
[----:B0-----:R-:W-:Y:S01]  /*a700*/  @!P3 IADD3 R100, R100, 0x368c0, RZ ;  /* 0x000368c06464b810 */ /* 0x001fe20007ffe0ff */
        /* <DEDUP_REMOVED lines=13> */
[----:B---3--:R-:W-:Y:S02]  /*a7e0*/  LOP3.LUT P4, RZ, R41, 0x2, RZ, 0xc0, !PT ;  /* 0x0000000229ff7812 */ /* 0x008fe4000788c0ff */
[----:B------:R-:W-:-:S04]  /*a7f0*/  SEL R41, RZ, 0x1, P3 ;  /* 0x00000001ff297807 */ /* 0x000fc80001800000 */
[----:B------:R-:W-:-:S07]  /*a800*/  LOP3.LUT R204, R204, R41, RZ, 0x3c, !PT ;  /* 0x00000029cccc7212 */ /* 0x000fce00078e3cff */
[----:B0-----:R-:W-:Y:S05]  /*a810*/  @P4 BRA `(.L_x_4168) ;  /* 0xffffff8000604947 */ /* 0x001fea000383ffff */
.L_x_4064:
[----:B------:R-:W-:Y:S01]  /*a820*/  BSSY B0, `(.L_x_4169) ;  /* 0x000003a000007945 */ /* 0x000fe20003800000 */
[----:B------:R-:W-:Y:S01]  /*a830*/  ISETP.GE.AND P1, PT, R154, 0x1, PT ;  /* 0x000000019a00780c */ /* 0x000fe20003f26270 */
[----:B------:R-:W-:Y:S01]  /*a840*/  IMAD.MOV.U32 R0, RZ, RZ, RZ ;  /* 0x000000ffff007224 */ /* 0x000fe200078e00ff */
[----:B------:R-:W-:Y:S01]  /*a850*/  PLOP3.LUT P0, PT, PT, PT, PT, 0x80, 0x0 ;  /* 0x000000000000781c */ /* 0x000fe20003f0f070 */
[----:B------:R-:W-:Y:S01]  /*a860*/  IMAD.MOV.U32 R3, RZ, RZ, RZ ;  /* 0x000000ffff037224 */ /* 0x000fe200078e00ff */
[----:B------:R-:W-:Y:S02]  /*a870*/  CS2R R118, SRZ ;  /* 0x0000000000767805 */ /* 0x000fe4000001ff00 */
[----:B------:R-:W-:Y:S02]  /*a880*/  CS2R R116, SRZ ;  /* 0x0000000000747805 */ /* 0x000fe4000001ff00 */
[----:B------:R-:W-:Y:S02]  /*a890*/  CS2R R114, SRZ ;  /* 0x0000000000727805 */ /* 0x000fe4000001ff00 */
[----:B------:R-:W-:-:S02]  /*a8a0*/  CS2R R112, SRZ ;  /* 0x0000000000707805 */ /* 0x000fc4000001ff00 */
[----:B------:R-:W-:Y:S02]  /*a8b0*/  MOV R111, RZ ;  /* 0x000000ff006f7202 */ /* 0x000fe40000000f00 */
[----:B------:R-:W-:Y:S02]  /*a8c0*/  CS2R R106, SRZ ;  /* 0x00000000006a7805 */ /* 0x000fe4000001ff00 */
[----:B------:R-:W-:Y:S02]  /*a8d0*/  CS2R R108, SRZ ;  /* 0x00000000006c7805 */ /* 0x000fe4000001ff00 */
[----:B-----5:R-:W-:Y:S02]  /*a8e0*/  CS2R R54, SRZ ;  /* 0x0000000000367805 */ /* 0x020fe4000001ff00 */
[----:B------:R-:W-:Y:S01]  /*a8f0*/  CS2R R104, SRZ ;  /* 0x0000000000687805 */ /* 0x000fe2000001ff00 */
[----:B------:R-:W-:Y:S01]  /*a900*/  IMAD.MOV.U32 R103, RZ, RZ, RZ ;  /* 0x000000ffff677224 */ /* 0x000fe200078e00ff */
[----:B------:R-:W-:-:S02]  /*a910*/  CS2R R98, SRZ ;  /* 0x0000000000627805 */ /* 0x000fc4000001ff00 */
[----:B------:R-:W-:Y:S02]  /*a920*/  CS2R R100, SRZ ;  /* 0x0000000000647805 */ /* 0x000fe4000001ff00 */
[----:B------:R-:W-:Y:S01]  /*a930*/  CS2R R96, SRZ ;  /* 0x0000000000607805 */ /* 0x000fe2000001ff00 */
[----:B------:R-:W-:Y:S01]  /*a940*/  IMAD.MOV.U32 R95, RZ, RZ, RZ ;  /* 0x000000ffff5f7224 */ /* 0x000fe200078e00ff */
        /* <DEDUP_REMOVED lines=8> */
[----:B------:R-:W-:Y:S02]  /*a9d0*/  MOV R79, RZ ;  /* 0x000000ff004f7202 */ /* 0x000fe40000000f00 */
        /* <DEDUP_REMOVED lines=13> */
[----:B-1----:R-:W-:Y:S02]  /*aab0*/  CS2R R50, SRZ ;  /* 0x0000000000327805 */ /* 0x002fe4000001ff00 */
[----:B------:R-:W-:-:S02]  /*aac0*/  CS2R R52, SRZ ;  /* 0x0000000000347805 */ /* 0x000fc4000001ff00 */
[----:B--2---:R-:W-:Y:S02]  /*aad0*/  CS2R R48, SRZ ;  /* 0x0000000000307805 */ /* 0x004fe4000001ff00 */
        /* <DEDUP_REMOVED lines=10> */
[----:B------:R-:W-:Y:S01]  /*ab80*/  CS2R R28, SRZ ;  /* 0x00000000001c7805 */ /* 0x000fe2000001ff00 */
[----:B------:R-:W-:Y:S06]  /*ab90*/  @P2 BRA `(.L_x_4170) ;  /* 0x0000000000082947 */ /* 0x000fec0003800000 */
[----:B------:R-:W0:Y:S02]  /*aba0*/  FENCE.VIEW.ASYNC.G ;  /* 0x00000000000073c6 */ /* 0x000e240000000100 */
[----:B0-----:R-:W-:Y:S06]  /*abb0*/  BAR.ARV 0xc, 0x180 ;  /* 0x0306000000007b1d */ /* 0x001fec0000002000 */
.L_x_4170:
[----:B------:R-:W-:Y:S05]  /*abc0*/  BSYNC B0 ;  /* 0x0000000000007941 */ /* 0x000fea0003800000 */
.L_x_4169:
[----:B------:R-:W-:Y:S01]  /*abd0*/  CS2R R24, SRZ ;  /* 0x0000000000187805 */ /* 0x000fe2000001ff00 */
[----:B------:R-:W-:Y:S06]  /*abe0*/  @!P1 BRA `(.L_x_4171) ;  /* 0x0000011c007c9947 */ /* 0x000fec0003800000 */
[----:B------:R-:W2:Y:S01]  /*abf0*/  LDL R5, [R1+0x80] ;  /* 0x0000800001057983 */ /* 0x000ea20000100800 */
[----:B------:R-:W0:Y:S02]  /*ac00*/  S2R R7, SR_TID.X ;  /* 0x0000000000077919 */ /* 0x000e240000002100 */
[----:B0-----:R-:W-:-:S05]  /*ac10*/  VIADD R7, R7, 0xffffff80 ;  /* 0xffffff8007077836 */ /* 0x001fca0000000000 */
        /* <DEDUP_REMOVED lines=30> */
.L_x_4172:
        /* <DEDUP_REMOVED lines=12> */
.L_x_4176:
[----:B-1----:R1:W2:Y:S02]  /*aec0*/  SYNCS.PHASECHK.TRANS64.TRYWAIT P0, [R2+URZ+0x36800], R3 ;  /* 0x03680003020075a7 */ /* 0x0022a4000800017f */
[----:B--2---:R-:W-:Y:S05]  /*aed0*/  @!P0 NANOSLEEP.SYNCS 0x989680 ;  /* 0x009896800000895d */ /* 0x004fea0003900000 */
[----:B------:R-:W2:Y:S02]  /*aee0*/  @!P0 SYNCS.PHASECHK.TRANS64 P0, [R2+URZ+0x36800], R3 ;  /* 0x03680003020085a7 */ /* 0x000ea4000800007f */
[----:B--2---:R-:W-:Y:S05]  /*aef0*/  @!P0 BRA `(.L_x_4176) ;  /* 0xfffffffc00f08947 */ /* 0x004fea000383ffff */
.L_x_4175:
[----:B------:R-:W-:Y:S05]  /*af00*/  BSYNC B0 ;  /* 0x0000000000007941 */ /* 0x000fea0003800000 */
.L_x_4174:
[----:B------:R-:W-:Y:S05]  /*af10*/  BRA `(.L_x_4177) ;  /* 0x0000005800787947 */ /* 0x000fea0003800000 */
.L_x_4173:
[----:B------:R-:W2:Y:S01]  /*af20*/  LDL R0, [R1+0x80] ;  /* 0x0000800001007983 */ /* 0x000ea20000100800 */
[----:B------:R-:W-:Y:S01]  /*af30*/  ULDC.64 UR4, c[0x0][0x3f8] ;  /* 0x0000fe0000047ab9 */ /* 0x000fe20000000a00 */
[----:B------:R-:W-:Y:S01]  /*af40*/  ULDC.64 UR6, c[0x0][0x408] ;  /* 0x0001020000067ab9 */ /* 0x000fe20000000a00 */
[----:B------:R-:W-:Y:S01]  /*af50*/  IMAD.WIDE.U32 R4, R149, UR4, RZ ;  /* 0x0000000495047c25 */ /* 0x000fe2000f8e00ff */
[----:B--2---:R-:W-:Y:S02]  /*af60*/  R2UR UR8, R0 ;  /* 0x00000000000872ca */ /* 0x004fe400000e0000 */
[----:B------:R-:W-:-:S05]  /*af70*/  SHF.R.S32.HI R0, RZ, 0x1f, R149 ;  /* 0x0000001fff007819 */ /* 0x000fca0000011495 */
[C---:B------:R-:W-:Y:S02]  /*af80*/  IMAD R6, R0.reuse, UR4, RZ ;  /* 0x0000000400067c24 */ /* 0x040fe4000f8e02ff */
[----:B------:R-:W-:Y:S02]  /*af90*/  IMAD R0, R0, UR6, RZ ;  /* 0x0000000600007c24 */ /* 0x000fe4000f8e02ff */
[C---:B------:R-:W-:Y:S01]  /*afa0*/  IMAD R25, R149.reuse, UR5, R6 ;  /* 0x0000000595197c24 */ /* 0x040fe2000f8e0206 */
[----:B------:R-:W-:Y:S01]  /*afb0*/  ULDC.64 UR4, c[0x0][0x3e8] ;  /* 0x0000fa0000047ab9 */ /* 0x000fe20000000a00 */
[----:B------:R-:W-:Y:S01]  /*afc0*/  ULOP3.LUT UP0, URZ, UR8, 0x3ff, URZ, 0xc0, !UPT ;  /* 0x000003ff083f7892 */ /* 0x000fe2000f80c03f */
[C---:B------:R-:W-:Y:S01]  /*afd0*/  IMAD R27, R149.reuse, UR7, R0 ;  /* 0x00000007951b7c24 */ /* 0x040fe2000f8e0200 */
[----:B------:R-:W-:Y:S01]  /*afe0*/  LEA R24, P0, R4, UR4, 0x1 ;  /* 0x0000000404187c11 */ /* 0x000fe2000f8008ff */
[----:B------:R-:W-:Y:S01]  /*aff0*/  IMAD.WIDE.U32 R6, R149, UR6, RZ ;  /* 0x0000000695067c25 */ /* 0x000fe2000f8e00ff */
[----:B------:R-:W-:-:S02]  /*b000*/  ULDC.64 UR6, c[0x0][0x400] ;  /* 0x0001000000067ab9 */ /* 0x000fc40000000a00 */
[----:B------:R-:W-:Y:S01]  /*b010*/  PLOP3.LUT P2, PT, PT, PT, UP0, 0x80, 0x0 ;  /* 0x000000000000781c */ /* 0x000fe20003f4f008 */
[----:B------:R-:W-:Y:S01]  /*b020*/  IMAD.IADD R25, R25, 0x1, R5 ;  /* 0x0000000119197824 */ /* 0x000fe200078e0205 */
[----:B------:R-:W-:Y:S01]  /*b030*/  LEA R26, P1, R6, UR6, 0x1 ;  /* 0x00000006061a7c11 */ /* 0x000fe2000f8208ff */
[----:B------:R-:W-:-:S03]  /*b040*/  IMAD.IADD R27, R27, 0x1, R7 ;  /* 0x000000011b1b7824 */ /* 0x000fc600078e0207 */
[----:B------:R-:W-:Y:S02]  /*b050*/  LEA.HI.X R25, R4, UR5, R25, 0x1, P0 ;  /* 0x0000000504197c11 */ /* 0x000fe400080f0c19 */
[----:B------:R-:W-:-:S05]  /*b060*/  LEA.HI.X R27, R6, UR7, R27, 0x1, P1 ;  /* 0x00000007061b7c11 */ /* 0x000fca00088f0c1b */
        /* <DEDUP_REMOVED lines=17> */
.L_x_4178:
[----:B------:R-:W-:Y:S01]  /*b180*/  ULDC.U8 UR4, c[0x0][0x410] ;  /* 0x0001040000047ab9 */ /* 0x000fe20000000000 */
[----:B------:R-:W-:Y:S01]  /*b190*/  BSSY B0, `(.L_x_4179) ;  /* 0x000056e000007945 */ /* 0x000fe20003800000 */
[----:B------:R-:W-:Y:S01]  /*b1a0*/  ISETP.NE.AND P0, PT, RZ, UR4, PT ;  /* 0x00000004ff007c0c */ /* 0x000fe2000bf05270 */
[----:B------:R-:W-:-:S12]  /*b1b0*/  IMAD R6, R137, 0x80, R17 ;  /* 0x0000008089067824 */ /* 0x000fd800078e0211 */
[----:B------:R-:W-:Y:S05]  /*b1c0*/  @!P0 BRA `(.L_x_4180) ;  /* 0x0000002800b88947 */ /* 0x000fea0003800000 */
[----:B------:R-:W-:-:S03]  /*b1d0*/  UMOV UR4, 0xffffffff ;  /* 0xffffffff00047882 */ /* 0x000fc60000000000 */
[----:B------:R-:W-:Y:S05]  /*b1e0*/  BRA.DIV UR4, `(.L_x_4181) ;  /* 0x000001be046c7947 */ /* 0x000fea000b800000 */
[----:B------:R0:W1:Y:S04]  /*b1f0*/  SHFL.IDX PT, R0, R25, RZ, 0x1c1f ;  /* 0x001c1fff19007589 */ /* 0x00006800000e0000 */
[----:B------:R0:W2:Y:S04]  /*b200*/  SHFL.IDX PT, R3, R24, RZ, 0x1c1f ;  /* 0x001c1fff18037589 */ /* 0x0000a800000e0000 */
[----:B------:R0:W3:Y:S04]  /*b210*/  SHFL.IDX PT, R4, R27, RZ, 0x1c1f ;  /* 0x001c1fff1b047589 */ /* 0x0000e800000e0000 */
[----:B------:R0:W4:Y:S02]  /*b220*/  SHFL.IDX PT, R14, R26, RZ, 0x1c1f ;  /* 0x001c1fff1a0e7589 */ /* 0x00012400000e0000 */
.L_x_4445:
[----:B------:R-:W-:Y:S01]  /*b230*/  ULDC UR4, c[0x0][0x448] ;  /* 0x0001120000047ab9 */ /* 0x000fe20000000800 */
[----:B------:R-:W-:Y:S01]  /*b240*/  LOP3.LUT R7, R211, 0x18, R18, 0xf8, !PT ;  /* 0x00000018d3077812 */ /* 0x000fe200078ef812 */
[----:B------:R-:W-:Y:S01]  /*b250*/  IMAD R5, R153, UR4, RZ ;  /* 0x0000000499057c24 */ /* 0x000fe2000f8e02ff */
[----:B------:R-:W-:Y:S01]  /*b260*/  BSSY B1, `(.L_x_4182) ;  /* 0x0000055000017945 */ /* 0x000fe20003800000 */
[----:B------:R-:W-:Y:S02]  /*b270*/  LOP3.LUT P0, RZ, R218, 0x4, RZ, 0xc0, !PT ;  /* 0x00000004daff7812 */ /* 0x000fe4000780c0ff */
[----:B------:R-:W-:Y:S02]  /*b280*/  CS2R R10, SRZ ;  /* 0x00000000000a7805 */ /* 0x000fe4000001ff00 */
[----:B------:R-:W-:Y:S02]  /*b290*/  LOP3.LUT R8, R7, R212, RZ, 0x3c, !PT ;  /* 0x000000d407087212 */ /* 0x000fe400078e3cff */
[----:B0-----:R-:W-:-:S02]  /*b2a0*/  CS2R R24, SRZ ;  /* 0x0000000000187805 */ /* 0x001fc4000001ff00 */
[----:B------:R-:W-:Y:S01]  /*b2b0*/  ISETP.GE.AND P1, PT, R6, R5, PT ;  /* 0x000000050600720c */ /* 0x000fe20003f26270 */
[----:B------:R-:W-:Y:S01]  /*b2c0*/  IMAD R5, R137, -0x80, R5 ;  /* 0xffffff8089057824 */ /* 0x000fe200078e0205 */
[----:B------:R-:W-:Y:S01]  /*b2d0*/  CS2R R6, SRZ ;  /* 0x0000000000067805 */ /* 0x000fe2000001ff00 */
[----:B------:R-:W-:Y:S01]  /*b2e0*/  IMAD.IADD R9, R213, 0x1, R8 ;  /* 0x00000001d5097824 */ /* 0x000fe200078e0208 */
[----:B------:R-:W-:Y:S02]  /*b2f0*/  CS2R R20, SRZ ;  /* 0x0000000000147805 */ /* 0x000fe4000001ff00 */
[----:B------:R-:W-:Y:S02]  /*b300*/  CS2R R26, SRZ ;  /* 0x00000000001a7805 */ /* 0x000fe4000001ff00 */
[----:B------:R-:W-:Y:S01]  /*b310*/  CS2R R12, SRZ ;  /* 0x00000000000c7805 */ /* 0x000fe2000001ff00 */
[----:B------:R-:W-:Y:S01]  /*b320*/  IMAD R9, R9, 0x2, R2 ;  /* 0x0000000209097824 */ /* 0x000fe200078e0202 */
[----:B------:R-:W-:-:S02]  /*b330*/  CS2R R40, SRZ ;  /* 0x0000000000287805 */ /* 0x000fc4000001ff00 */
[----:B------:R-:W-:Y:S02]  /*b340*/  CS2R R28, SRZ ;  /* 0x00000000001c7805 */ /* 0x000fe4000001ff00 */
[----:B------:R-:W-:Y:S02]  /*b350*/  CS2R R32, SRZ ;  /* 0x0000000000207805 */ /* 0x000fe4000001ff00 */
[----:B------:R-:W-:Y:S02]  /*b360*/  CS2R R38, SRZ ;  /* 0x0000000000267805 */ /* 0x000fe4000001ff00 */
[----:B------:R-:W-:Y:S02]  /*b370*/  CS2R R30, SRZ ;  /* 0x00000000001e7805 */ /* 0x000fe4000001ff00 */
[C---:B------:R-:W-:Y:S01]  /*b380*/  IADD3 R37, R9.reuse, 0x15400, RZ ;  /* 0x0001540009257810 */ /* 0x040fe20007ffe0ff */
[----:B------:R-:W-:Y:S01]  /*b390*/  VIADD R8, R9, 0x15440 ;  /* 0x0001544009087836 */ /* 0x000fe20000000000 */
[----:B------:R-:W-:Y:S01]  /*b3a0*/  CS2R R34, SRZ ;  /* 0x0000000000227805 */ /* 0x000fe2000001ff00 */
[----:B------:R-:W-:Y:S06]  /*b3b0*/  @P1 BRA `(.L_x_4183) ;  /* 0x0000000000fc1947 */ /* 0x000fec0003800000 */
[----:B------:R-:W4:Y:S01]  /*b3c0*/  LDL R42, [R1+0x50] ;  /* 0x00005000012a7983 */ /* 0x000f220000100800 */
[----:B------:R-:W-:-:S03]  /*b3d0*/  ULDC UR4, c[0x0][0x3f4] ;  /* 0x0000fd0000047ab9 */ /* 0x000fc60000000800 */
[----:B------:R-:W4:Y:S04]  /*b3e0*/  LDL R46, [R1+0x58] ;  /* 0x00005800012e7983 */ /* 0x000f280000100800 */
[----:B------:R-:W4:Y:S04]  /*b3f0*/  LDL R51, [R1+0x54] ;  /* 0x0000540001337983 */ /* 0x000f280000100800 */
[----:B------:R-:W4:Y:S04]  /*b400*/  LDL R50, [R1+0x60] ;  /* 0x0000600001327983 */ /* 0x000f280000100800 */
[----:B------:R-:W4:Y:S04]  /*b410*/  LDL R54, [R1+0x68] ;  /* 0x0000680001367983 */ /* 0x000f280000100800 */
[----:B------:R-:W4:Y:S04]  /*b420*/  LDL R53, [R1+0x5c] ;  /* 0x00005c0001357983 */ /* 0x000f280000100800 */
[----:B------:R-:W4:Y:S01]  /*b430*/  LDL R52, [R1+0x64] ;  /* 0x0000640001347983 */ /* 0x000f220000100800 */
[----:B------:R-:W-:-:S02]  /*b440*/  ISETP.GE.AND P2, PT, R22, UR4, PT ;  /* 0x0000000416007c0c */ /* 0x000fc4000bf46270 */
[----:B------:R-:W-:Y:S02]  /*b450*/  CS2R R40, SRZ ;  /* 0x0000000000287805 */ /* 0x000fe4000001ff00 */
[----:B------:R-:W-:Y:S02]  /*b460*/  ISETP.GE.AND P3, PT, R207, UR4, PT ;  /* 0x00000004cf007c0c */ /* 0x000fe4000bf66270 */
[----:B------:R-:W-:Y:S02]  /*b470*/  CS2R R6, SRZ ;  /* 0x0000000000067805 */ /* 0x000fe4000001ff00 */
[----:B------:R-:W-:Y:S02]  /*b480*/  ISETP.GE.AND P4, PT, R206, UR4, PT ;  /* 0x00000004ce007c0c */ /* 0x000fe4000bf86270 */
[----:B------:R-:W-:-:S03]  /*b490*/  CS2R R28, SRZ ;  /* 0x00000000001c7805 */ /* 0x000fc6000001ff00 */
[----:B---3--:R-:W-:Y:S01]  /*b4a0*/  @!P2 MOV R15, R4 ;  /* 0x00000004000fa202 */ /* 0x008fe20000000f00 */
[----:B--2---:R-:W-:-:S03]  /*b4b0*/  @!P2 IMAD.MOV.U32 R10, RZ, RZ, R3 ;  /* 0x000000ffff0aa224 */ /* 0x004fc600078e0003 */
[----:B------:R-:W-:Y:S01]  /*b4c0*/  @!P3 IADD3 R20, P1, R3, R236, RZ ;  /* 0x000000ec0314b210 */ /* 0x000fe20007f3e0ff */
[----:B-1----:R-:W-:Y:S02]  /*b4d0*/  @!P2 IMAD.MOV.U32 R11, RZ, RZ, R0 ;  /* 0x000000ffff0ba224 */ /* 0x002fe400078e0000 */
[----:B----4-:R-:W-:-:S04]  /*b4e0*/  @!P2 IMAD.WIDE R12, R22, 0x2, R14 ;  /* 0x00000002160ca825 */ /* 0x010fc800078e020e */
[----:B------:R-:W-:Y:S01]  /*b4f0*/  @!P2 IMAD.WIDE R10, R22, 0x2, R10 ;  /* 0x00000002160aa825 */ /* 0x000fe200078e020a */
[----:B------:R-:W5:Y:S03]  /*b500*/  @!P2 LD.E.64 R6, desc[UR60][R12.64] ;  /* 0x0000003c0c06a980 */ /* 0x000f66000c101b00 */
[----:B------:R-:W-:Y:S01]  /*b510*/  @!P3 IMAD.X R21, R0, 0x1, R235, P1 ;  /* 0x000000010015b824 */ /* 0x000fe200008e06eb */
[----:B------:R0:W5:Y:S01]  /*b520*/  @!P2 LD.E.64 R40, desc[UR60][R10.64] ;  /* 0x0000003c0a28a980 */ /* 0x000162000c101b00 */
[----:B------:R-:W-:Y:S02]  /*b530*/  ISETP.GE.AND P2, PT, R209, UR4, PT ;  /* 0x00000004d1007c0c */ /* 0x000fe4000bf46270 */
[----:B------:R-:W-:Y:S02]  /*b540*/  @!P3 IADD3 R26, P1, R14, R236, RZ ;  /* 0x000000ec0e1ab210 */ /* 0x000fe40007f3e0ff */
[----:B------:R-:W-:-:S02]  /*b550*/  CS2R R24, SRZ ;  /* 0x0000000000187805 */ /* 0x000fc4000001ff00 */
[----:B------:R-:W-:Y:S01]  /*b560*/  CS2R R32, SRZ ;  /* 0x0000000000207805 */ /* 0x000fe2000001ff00 */
[----:B------:R1:W5:Y:S01]  /*b570*/  @!P3 LD.E.64 R28, desc[UR60][R20.64] ;  /* 0x0000003c141cb980 */ /* 0x000362000c101b00 */
[----:B------:R-:W-:Y:S01]  /*b580*/  @!P3 IMAD.X R27, R4, 0x1, R235, P1 ;  /* 0x00000001041bb824 */ /* 0x000fe200008e06eb */
[----:B0-----:R-:W-:Y:S02]  /*b590*/  CS2R R10, SRZ ;  /* 0x00000000000a7805 */ /* 0x001fe4000001ff00 */
[----:B------:R-:W-:Y:S02]  /*b5a0*/  ISETP.GE.AND P1, PT, R208, UR4, PT ;  /* 0x00000004d0007c0c */ /* 0x000fe4000bf26270 */
[----:B------:R0:W5:Y:S01]  /*b5b0*/  @!P3 LD.E.64 R24, desc[UR60][R26.64] ;  /* 0x0000003c1a18b980 */ /* 0x000162000c101b00 */
[----:B------:R-:W-:Y:S02]  /*b5c0*/  ISETP.GE.AND P3, PT, R210, UR4, PT ;  /* 0x00000004d2007c0c */ /* 0x000fe4000bf66270 */
[----:B------:R-:W-:-:S02]  /*b5d0*/  CS2R R38, SRZ ;  /* 0x0000000000267805 */ /* 0x000fc4000001ff00 */
[----:B-1----:R-:W-:Y:S02]  /*b5e0*/  CS2R R20, SRZ ;  /* 0x0000000000147805 */ /* 0x002fe4000001ff00 */
[----:B------:R-:W-:Y:S02]  /*b5f0*/  CS2R R30, SRZ ;  /* 0x00000000001e7805 */ /* 0x000fe4000001ff00 */
[----:B------:R-:W-:Y:S02]  /*b600*/  CS2R R12, SRZ ;  /* 0x00000000000c7805 */ /* 0x000fe4000001ff00 */
[----:B0-----:R-:W-:Y:S02]  /*b610*/  CS2R R26, SRZ ;  /* 0x00000000001a7805 */ /* 0x001fe4000001ff00 */
[-C--:B------:R-:W-:Y:S02]  /*b620*/  @!P4 IADD3 R34, P5, R3, R42.reuse, RZ ;  /* 0x0000002a0322c210 */ /* 0x080fe40007fbe0ff */
[----:B------:R-:W-:-:S03]  /*b630*/  @!P4 IADD3 R42, P6, R14, R42, RZ ;  /* 0x0000002a0e2ac210 */ /* 0x000fc60007fde0ff */
[----:B------:R-:W-:Y:S01]  /*b640*/  @!P4 IMAD.X R35, R0, 0x1, R237, P5 ;  /* 0x000000010023c824 */ /* 0x000fe200028e06ed */
[----:B------:R-:W-:-:S04]  /*b650*/  @!P4 IADD3.X R43, R4, R237, RZ, P6, !PT ;  /* 0x000000ed042bc210 */ /* 0x000fc800037fe4ff */
[----:B------:R-:W5:Y:S04]  /*b660*/  @!P4 LD.E.64 R32, desc[UR60][R34.64] ;  /* 0x0000003c2220c980 */ /* 0x000f68000c101b00 */
[----:B------:R0:W5:Y:S01]  /*b670*/  @!P4 LD.E.64 R10, desc[UR60][R42.64] ;  /* 0x0000003c2a0ac980 */ /* 0x000162000c101b00 */
[-C--:B------:R-:W-:Y:S02]  /*b680*/  @!P2 IADD3 R44, P4, R3, R46.reuse, RZ ;  /* 0x0000002e032ca210 */ /* 0x080fe40007f9e0ff */
[----:B------:R-:W-:-:S03]  /*b690*/  @!P2 IADD3 R46, P5, R14, R46, RZ ;  /* 0x0000002e0e2ea210 */ /* 0x000fc60007fbe0ff */
[--C-:B------:R-:W-:Y:S02]  /*b6a0*/  @!P2 IMAD.X R45, R0, 0x1, R51.reuse, P4 ;  /* 0x00000001002da824 */ /* 0x100fe400020e0633 */
[----:B------:R-:W-:Y:S01]  /*b6b0*/  @!P2 IMAD.X R47, R4, 0x1, R51, P5 ;  /* 0x00000001042fa824 */ /* 0x000fe200028e0633 */
[-C--:B------:R-:W-:Y:S02]  /*b6c0*/  @!P1 IADD3 R48, P6, R3, R50.reuse, RZ ;  /* 0x0000003203309210 */ /* 0x080fe40007fde0ff */
[----:B------:R1:W5:Y:S04]  /*b6d0*/  @!P2 LD.E.64 R38, desc[UR60][R44.64] ;  /* 0x0000003c2c26a980 */ /* 0x000368000c101b00 */
[----:B------:R1:W5:Y:S01]  /*b6e0*/  @!P2 LD.E.64 R20, desc[UR60][R46.64] ;  /* 0x0000003c2e14a980 */ /* 0x000362000c101b00 */
[----:B0-----:R-:W-:-:S02]  /*b6f0*/  @!P1 IADD3 R42, P2, R14, R50, RZ ;  /* 0x000000320e2a9210 */ /* 0x001fc40007f5e0ff */
[-C--:B------:R-:W-:Y:S02]  /*b700*/  @!P3 IADD3 R50, P4, R3, R54.reuse, RZ ;  /* 0x000000360332b210 */ /* 0x080fe40007f9e0ff */
[----:B------:R-:W-:Y:S02]  /*b710*/  @!P3 IADD3 R14, P5, R14, R54, RZ ;  /* 0x000000360e0eb210 */ /* 0x000fe40007fbe0ff */
[----:B------:R-:W-:Y:S01]  /*b720*/  CS2R R34, SRZ ;  /* 0x0000000000227805 */ /* 0x000fe2000001ff00 */
[----:B------:R-:W-:Y:S01]  /*b730*/  @!P1 IMAD.X R49, R0, 0x1, R53, P6 ;  /* 0x0000000100319824 */ /* 0x000fe200030e0635 */
[----:B------:R-:W-:Y:S01]  /*b740*/  @!P1 IADD3.X R43, R4, R53, RZ, P2, !PT ;  /* 0x00000035042b9210 */ /* 0x000fe200017fe4ff */
[--C-:B------:R-:W-:Y:S02]  /*b750*/  @!P3 IMAD.X R51, R0, 0x1, R52.reuse, P4 ;  /* 0x000000010033b824 */ /* 0x100fe400020e0634 */
[----:B------:R-:W-:Y:S01]  /*b760*/  @!P3 IMAD.X R15, R4, 0x1, R52, P5 ;  /* 0x00000001040fb824 */ /* 0x000fe200028e0634 */
[----:B------:R1:W5:Y:S04]  /*b770*/  @!P1 LD.E.64 R30, desc[UR60][R48.64] ;  /* 0x0000003c301e9980 */ /* 0x000368000c101b00 */
[----:B------:R1:W5:Y:S04]  /*b780*/  @!P1 LD.E.64 R26, desc[UR60][R42.64] ;  /* 0x0000003c2a1a9980 */ /* 0x000368000c101b00 */
[----:B------:R1:W5:Y:S04]  /*b790*/  @!P3 LD.E.64 R34, desc[UR60][R50.64] ;  /* 0x0000003c3222b980 */ /* 0x000368000c101b00 */
[----:B------:R1:W5:Y:S02]  /*b7a0*/  @!P3 LD.E.64 R12, desc[UR60][R14.64] ;  /* 0x0000003c0e0cb980 */ /* 0x000364000c101b00 */
.L_x_4183:
[----:B------:R-:W-:Y:S05]  /*b7b0*/  BSYNC B1 ;  /* 0x0000000000017941 */ /* 0x000fea0003800000 */
.L_x_4182:
[----:B--2--5:R-:W-:Y:S01]  /*b7c0*/  IMAD.MOV.U32 R3, RZ, RZ, R41 ;  /* 0x000000ffff037224 */ /* 0x024fe200078e0029 */
[----:B-1----:R-:W-:Y:S01]  /*b7d0*/  MOV R0, R40 ;  /* 0x0000002800007202 */ /* 0x002fe20000000f00 */
[--C-:B------:R-:W-:Y:S01]  /*b7e0*/  IMAD.MOV.U32 R46, RZ, RZ, R39.reuse ;  /* 0x000000ffff2e7224 */ /* 0x100fe200078e0027 */
[----:B------:R-:W-:Y:S01]  /*b7f0*/  SHF.R.U64 R54, R38, 0x10, R39 ;  /* 0x0000001026367819 */ /* 0x000fe20000001227 */
[----:B------:R-:W-:Y:S01]  /*b800*/  IMAD.MOV.U32 R48, RZ, RZ, R35 ;  /* 0x000000ffff307224 */ /* 0x000fe200078e0023 */
[----:B------:R-:W-:Y:S01]  /*b810*/  SHF.R.U32.HI R55, RZ, 0x10, R39 ;  /* 0x00000010ff377819 */ /* 0x000fe20000011627 */
[----:B------:R-:W-:Y:S01]  /*b820*/  IMAD.MOV.U32 R15, RZ, RZ, R7 ;  /* 0x000000ffff0f7224 */ /* 0x000fe200078e0007 */
[----:B------:R-:W-:Y:S01]  /*b830*/  MOV R39, R30 ;  /* 0x0000001e00277202 */ /* 0x000fe20000000f00 */
[----:B------:R-:W-:Y:S01]  /*b840*/  @P0 VIADD R8, R37, 0xffffffc0 ;  /* 0xffffffc025080836 */ /* 0x000fe20000000000 */
[----:B------:R-:W-:Y:S01]  /*b850*/  SHF.R.U64 R56, R30, 0x10, R31 ;  /* 0x000000101e387819 */ /* 0x000fe2000000121f */
[----:B------:R-:W-:Y:S01]  /*b860*/  IMAD.MOV.U32 R30, RZ, RZ, R34 ;  /* 0x000000ffff1e7224 */ /* 0x000fe200078e0022 */
[--C-:B------:R-:W-:Y:S01]  /*b870*/  SHF.R.U64 R34, R34, 0x10, R35.reuse ;  /* 0x0000001022227819 */ /* 0x100fe20000001223 */
[----:B------:R-:W-:Y:S01]  /*b880*/  IMAD.MOV.U32 R45, RZ, RZ, R38 ;  /* 0x000000ffff2d7224 */ /* 0x000fe200078e0026 */
[----:B------:R-:W-:Y:S01]  /*b890*/  SHF.R.U32.HI R58, RZ, 0x10, R35 ;  /* 0x00000010ff3a7819 */ /* 0x000fe20000011623 */
[----:B---3--:R-:W-:Y:S01]  /*b8a0*/  IMAD.MOV.U32 R4, RZ, RZ, R11 ;  /* 0x000000ffff047224 */ /* 0x008fe200078e000b */
[----:B------:R-:W-:Y:S01]  /*b8b0*/  PRMT R35, R0, 0x5410, R3 ;  /* 0x0000541000237816 */ /* 0x000fe20000000003 */
[----:B----4-:R-:W-:Y:S01]  /*b8c0*/  IMAD.MOV.U32 R14, RZ, RZ, R28 ;  /* 0x000000ffff0e7224 */ /* 0x010fe200078e001c */
[----:B------:R-:W-:Y:S01]  /*b8d0*/  LEA.HI R0, R226, R226, RZ, 0x1 ;  /* 0x000000e2e2007211 */ /* 0x000fe200078f08ff */
[----:B------:R-:W-:Y:S01]  /*b8e0*/  IMAD.MOV.U32 R43, RZ, RZ, R29 ;  /* 0x000000ffff2b7224 */ /* 0x000fe200078e001d */
[----:B------:R-:W-:Y:S01]  /*b8f0*/  SHF.R.U64 R59, R6, 0x10, R7 ;  /* 0x00000010063b7819 */ /* 0x000fe20000001207 */
[----:B------:R-:W-:Y:S01]  /*b900*/  IMAD.MOV.U32 R44, RZ, RZ, R33 ;  /* 0x000000ffff2c7224 */ /* 0x000fe200078e0021 */
[----:B------:R-:W-:Y:S01]  /*b910*/  LOP3.LUT R3, R0, 0xfffffffe, RZ, 0xc0, !PT ;  /* 0xfffffffe00037812 */ /* 0x000fe200078ec0ff */
[----:B------:R-:W-:Y:S01]  /*b920*/  IMAD.MOV.U32 R47, RZ, RZ, R31 ;  /* 0x000000ffff2f7224 */ /* 0x000fe200078e001f */
[----:B------:R-:W-:Y:S01]  /*b930*/  SHF.R.U32.HI R60, RZ, 0x10, R7 ;  /* 0x00000010ff3c7819 */ /* 0x000fe20000011607 */
[----:B------:R-:W-:Y:S01]  /*b940*/  IMAD.MOV.U32 R42, RZ, RZ, R13 ;  /* 0x000000ffff2a7224 */ /* 0x000fe200078e000d */
[----:B------:R-:W-:Y:S01]  /*b950*/  IADD3 R3, R226, -R3, RZ ;  /* 0x80000003e2037210 */ /* 0x000fe20007ffe0ff */
[----:B------:R-:W-:Y:S01]  /*b960*/  BSSY B1, `(.L_x_4184) ;  /* 0x0000037000017945 */ /* 0x000fe20003800000 */
[----:B------:R-:W-:Y:S01]  /*b970*/  MOV R38, R6 ;  /* 0x0000000600267202 */ /* 0x000fe20000000f00 */
[----:B------:R-:W-:Y:S01]  /*b980*/  IMAD.MOV.U32 R6, RZ, RZ, R25 ;  /* 0x000000ffff067224 */ /* 0x000fe200078e0019 */
[----:B------:R-:W-:-:S02]  /*b990*/  SHF.L.U32 R7, R3, 0x1f, RZ ;  /* 0x0000001f03077819 */ /* 0x000fc400000006ff */
[----:B------:R-:W-:Y:S01]  /*b9a0*/  SHF.R.U64 R37, R40, 0x10, R41 ;  /* 0x0000001028257819 */ /* 0x000fe20000001229 */
[----:B------:R-:W-:Y:S01]  /*b9b0*/  IMAD.MOV.U32 R40, RZ, RZ, R27 ;  /* 0x000000ffff287224 */ /* 0x000fe200078e001b */
[----:B------:R-:W0:Y:S01]  /*b9c0*/  SYNCS.PHASECHK.TRANS64.TRYWAIT P0, [R2+URZ+0x36800], R7 ;  /* 0x03680007020075a7 */ /* 0x000e22000800017f */
[--C-:B------:R-:W-:Y:S02]  /*b9d0*/  SHF.R.U64 R61, R24, 0x10, R25.reuse ;  /* 0x00000010183d7819 */ /* 0x100fe40000001219 */
[----:B------:R-:W-:Y:S01]  /*b9e0*/  SHF.R.U32.HI R62, RZ, 0x10, R25 ;  /* 0x00000010ff3e7819 */ /* 0x000fe20000011619 */
[----:B------:R-:W-:Y:S01]  /*b9f0*/  IMAD.MOV.U32 R25, RZ, RZ, R20 ;  /* 0x000000ffff197224 */ /* 0x000fe200078e0014 */
[--C-:B------:R-:W-:Y:S02]  /*ba00*/  SHF.R.U64 R63, R10, 0x10, R11.reuse ;  /* 0x000000100a3f7819 */ /* 0x100fe4000000120b */
[----:B------:R-:W-:Y:S01]  /*ba10*/  SHF.R.U32.HI R64, RZ, 0x10, R11 ;  /* 0x00000010ff407819 */ /* 0x000fe2000001160b */
[----:B------:R-:W-:Y:S01]  /*ba20*/  IMAD.MOV.U32 R11, RZ, RZ, R21 ;  /* 0x000000ffff0b7224 */ /* 0x000fe200078e0015 */
[----:B------:R-:W-:Y:S01]  /*ba30*/  SHF.R.U32.HI R49, RZ, 0x10, R41 ;  /* 0x00000010ff317819 */ /* 0x000fe20000011629 */
[----:B------:R-:W-:Y:S01]  /*ba40*/  IMAD.MOV.U32 R41, RZ, RZ, R12 ;  /* 0x000000ffff297224 */ /* 0x000fe200078e000c */
[----:B------:R-:W-:-:S02]  /*ba50*/  SHF.R.U64 R50, R28, 0x10, R29 ;  /* 0x000000101c327819 */ /* 0x000fc4000000121d */
[--C-:B------:R-:W-:Y:S02]  /*ba60*/  SHF.R.U64 R52, R32, 0x10, R33.reuse ;  /* 0x0000001020347819 */ /* 0x100fe40000001221 */
[----:B------:R-:W-:Y:S01]  /*ba70*/  SHF.R.U32.HI R53, RZ, 0x10, R33 ;  /* 0x00000010ff357819 */ /* 0x000fe20000011621 */
[----:B------:R-:W-:Y:S01]  /*ba80*/  IMAD.MOV.U32 R33, RZ, RZ, R24 ;  /* 0x000000ffff217224 */ /* 0x000fe200078e0018 */
[----:B------:R-:W-:Y:S02]  /*ba90*/  SHF.R.U64 R65, R20, 0x10, R21 ;  /* 0x0000001014417819 */ /* 0x000fe40000001215 */
[----:B------:R-:W-:Y:S02]  /*baa0*/  SHF.R.U32.HI R51, RZ, 0x10, R29 ;  /* 0x00000010ff337819 */ /* 0x000fe4000001161d */
[----:B------:R-:W-:Y:S02]  /*bab0*/  MOV R28, R32 ;  /* 0x00000020001c7202 */ /* 0x000fe40000000f00 */
[----:B------:R-:W-:-:S02]  /*bac0*/  MOV R20, R26 ;  /* 0x0000001a00147202 */ /* 0x000fc40000000f00 */
[----:B------:R-:W-:Y:S02]  /*bad0*/  SHF.R.U32.HI R57, RZ, 0x10, R31 ;  /* 0x00000010ff397819 */ /* 0x000fe4000001161f */
[----:B------:R-:W-:Y:S02]  /*bae0*/  MOV R29, R10 ;  /* 0x0000000a001d7202 */ /* 0x000fe40000000f00 */
[----:B------:R-:W-:Y:S02]  /*baf0*/  SHF.R.U32.HI R66, RZ, 0x10, R21 ;  /* 0x00000010ff427819 */ /* 0x000fe40000011615 */
[--C-:B------:R-:W-:Y:S02]  /*bb00*/  SHF.R.U64 R67, R26, 0x10, R27.reuse ;  /* 0x000000101a437819 */ /* 0x100fe4000000121b */
[----:B------:R-:W-:Y:S02]  /*bb10*/  SHF.R.U32.HI R68, RZ, 0x10, R27 ;  /* 0x00000010ff447819 */ /* 0x000fe4000001161b */
[----:B------:R-:W-:-:S02]  /*bb20*/  VIMNMX R0, R5, 0x80, PT ;  /* 0x0000008005007848 */ /* 0x000fc40003fe0100 */
[--C-:B------:R-:W-:Y:S02]  /*bb30*/  SHF.R.U64 R12, R12, 0x10, R13.reuse ;  /* 0x000000100c0c7819 */ /* 0x100fe4000000120d */
        /* <DEDUP_REMOVED lines=21> */
[----:B------:R-:W-:Y:S02]  /*bc90*/  ISETP.GE.AND P1, PT, R17, R0, PT ;  /* 0x000000001100720c */ /* 0x000fe40003f26270 */
[----:B------:R-:W-:-:S02]  /*bca0*/  PRMT R20, R67, 0x5410, R68 ;  /* 0x0000541043147816 */ /* 0x000fc40000000044 */
[----:B------:R-:W-:Y:S01]  /*bcb0*/  PRMT R11, R41, 0x5410, R42 ;  /* 0x00005410290b7816 */ /* 0x000fe2000000002a */
[----:B0-----:R-:W-:Y:S08]  /*bcc0*/  @!P0 BRA `(.L_x_4185) ;  /* 0x000001b400248947 */ /* 0x001ff00003800000 */
.L_x_4446:
[----:B------:R-:W-:Y:S05]  /*bcd0*/  BSYNC B1 ;  /* 0x0000000000017941 */ /* 0x000fea0003800000 */
.L_x_4184:
        /* <DEDUP_REMOVED lines=8> */
[-C--:B------:R-:W-:Y:S02]  /*bd60*/  ISETP.GE.AND P3, PT, R209, R5.reuse, PT ;  /* 0x00000005d100720c */ /* 0x080fe40003f66270 */
[----:B------:R-:W-:-:S02]  /*bd70*/  ISETP.GE.AND P4, PT, R208, R5, PT ;  /* 0x00000005d000720c */ /* 0x000fc40003f86270 */
[----:B------:R-:W-:-:S03]  /*bd80*/  ISETP.GE.AND P5, PT, R210, R5, PT ;  /* 0x00000005d200720c */ /* 0x000fc60003fa6270 */
[----:B------:R-:W-:Y:S10]  /*bd90*/  @P0 BRA `(.L_x_4189) ;  /* 0x0000000000980947 */ /* 0x000ff40003800000 */
        /* <DEDUP_REMOVED lines=38> */
.L_x_4189:
[----:B------:R-:W-:Y:S05]  /*c000*/  BSYNC B2 ;  /* 0x0000000000027941 */ /* 0x000fea0003800000 */
.L_x_4188:
[----:B------:R-:W-:Y:S04]  /*c010*/  BSSY B2, `(.L_x_4190) ;  /* 0x0000028000027945 */ /* 0x000fe80003800000 */
[----:B------:R-:W-:Y:S05]  /*c020*/  @P1 BRA `(.L_x_4191) ;  /* 0x0000000000981947 */ /* 0x000fea0003800000 */
[----:B01----:R-:W0:Y:S01]  /*c030*/  LDS.128 R4, [R8] ;  /* 0x0000000008047984 */ /* 0x003e220000000c00 */
        /* <DEDUP_REMOVED lines=37> */
.L_x_4191:
[----:B------:R-:W-:Y:S05]  /*c290*/  BSYNC B2 ;  /* 0x0000000000027941 */ /* 0x000fea0003800000 */
.L_x_4190:
[----:B------:R-:W-:Y:S04]  /*c2a0*/  BSSY B2, `(.L_x_4192) ;  /* 0x0000028000027945 */ /* 0x000fe80003800000 */
        /* <DEDUP_REMOVED lines=39> */
.L_x_4193:
[----:B------:R-:W-:Y:S05]  /*c520*/  BSYNC B2 ;  /* 0x0000000000027941 */ /* 0x000fea0003800000 */
.L_x_4192:
[----:B------:R-:W-:Y:S04]  /*c530*/  BSSY B2, `(.L_x_4194) ;  /* 0x0000028000027945 */ /* 0x000fe80003800000 */
[----:B------:R-:W-:Y:S05]  /*c540*/  @P3 BRA `(.L_x_4195) ;  /* 0x0000000000983947 */ /* 0x000fea0003800000 */
[----:B0123--:R-:W0:Y:S01]  /*c550*/  LDS.128 R4, [R8+0x4000] ;  /* 0x0040000008047984 */ /* 0x00fe220000000c00 */
        /* <DEDUP_REMOVED lines=37> */
.L_x_4195:
[----:B------:R-:W-:Y:S05]  /*c7b0*/  BSYNC B2 ;  /* 0x0000000000027941 */ /* 0x000fea0003800000 */
.L_x_4194:
[----:B------:R-:W-:Y:S04]  /*c7c0*/  BSSY B2, `(.L_x_4196) ;  /* 0x0000028000027945 */ /* 0x000fe80003800000 */
[----:B------:R-:W-:Y:S05]  /*c7d0*/  @P4 BRA `(.L_x_4197) ;  /* 0x0000000000984947 */ /* 0x000fea0003800000 */
[----:B01234-:R-:W0:Y:S01]  /*c7e0*/  LDS.128 R4, [R9+0x1d400] ;  /* 0x01d4000009047984 */ /* 0x01fe220000000c00 */
        /* <DEDUP_REMOVED lines=37> */
.L_x_4197:
[----:B------:R-:W-:Y:S05]  /*ca40*/  BSYNC B2 ;  /* 0x0000000000027941 */ /* 0x000fea0003800000 */
.L_x_4196:
        /* <DEDUP_REMOVED lines=39> */
.L_x_4187:
[----:B------:R-:W-:Y:S05]  /*ccc0*/  BSYNC B1 ;  /* 0x0000000000017941 */ /* 0x000fea0003800000 */
.L_x_4186:
[----:B------:R-:W-:-:S13]  /*ccd0*/  ISETP.GE.AND P0, PT, R227, R0, PT ;  /* 0x00000000e300720c */ /* 0x000fda0003f06270 */
[----:B------:R-:W-:Y:S05]  /*cce0*/  @P0 BRA `(.L_x_4198) ;  /* 0x0000003800e00947 */ /* 0x000fea0003800000 */
[----:B01234-:R-:W0:Y:S01]  /*ccf0*/  LDC R5, c[0x0][0x3f4] ;  /* 0x0000fd00ff057b82 */ /* 0x01fe220000000800 */
[----:B------:R-:W-:Y:S01]  /*cd00*/  BSSY B1, `(.L_x_4199) ;  /* 0x000002e000017945 */ /* 0x000fe20003800000 */
[-C--:B0-----:R-:W-:Y:S02]  /*cd10*/  ISETP.GE.AND P0, PT, R22, R5.reuse, PT ;  /* 0x000000051600720c */ /* 0x081fe40003f06270 */
[-C--:B------:R-:W-:Y:S02]  /*cd20*/  ISETP.GE.AND P1, PT, R207, R5.reuse, PT ;  /* 0x00000005cf00720c */ /* 0x080fe40003f26270 */
[-C--:B------:R-:W-:Y:S02]  /*cd30*/  ISETP.GE.AND P2, PT, R206, R5.reuse, PT ;  /* 0x00000005ce00720c */ /* 0x080fe40003f46270 */
[-C--:B------:R-:W-:Y:S02]  /*cd40*/  ISETP.GE.AND P3, PT, R209, R5.reuse, PT ;  /* 0x00000005d100720c */ /* 0x080fe40003f66270 */
[----:B------:R-:W-:-:S02]  /*cd50*/  ISETP.GE.AND P4, PT, R208, R5, PT ;  /* 0x00000005d000720c */ /* 0x000fc40003f86270 */
[----:B------:R-:W-:-:S03]  /*cd60*/  ISETP.GE.AND P5, PT, R210, R5, PT ;  /* 0x00000005d200720c */ /* 0x000fc60003fa6270 */
[----:B------:R-:W-:Y:S10]  /*cd70*/  @P0 BRA `(.L_x_4200) ;  /* 0x0000000000980947 */ /* 0x000ff40003800000 */
[----:B------:R-:W0:Y:S01]  /*cd80*/  LDS.128 R4, [R9+0x17400] ;  /* 0x0174000009047984 */ /* 0x000e220000000c00 */
[--C-:B------:R-:W-:Y:S02]  /*cd90*/  HADD2.F32 R48, -RZ, R38.reuse.H0_H0 ;  /* 0x20000026ff307230 */ /* 0x100fe40000004100 */
[----:B------:R-:W-:Y:S02]  /*cda0*/  HADD2.F32 R50, -RZ, R39.H0_H0 ;  /* 0x20000027ff327230 */ /* 0x000fe40000004100 */
[----:B------:R-:W-:Y:S02]  /*cdb0*/  HADD2.F32 R44, -RZ, R35.H0_H0 ;  /* 0x20000023ff2c7230 */ /* 0x000fe40000004100 */
[--C-:B------:R-:W-:Y:S02]  /*cdc0*/  HADD2.F32 R46, -RZ, R37.reuse.H0_H0 ;  /* 0x20000025ff2e7230 */ /* 0x100fe40000004100 */
        /* <DEDUP_REMOVED lines=10> */
[----:B------:R-:W-:Y:S01]  /*ce70*/  FFMA.FTZ R4, R44, R0, -R43 ;  /* 0x000000002c047223 */ /* 0x000fe2000001082b */
[--C-:B------:R-:W-:Y:S02]  /*ce80*/  HADD2.F32 R42, -RZ, R7.reuse.H0_H0 ;  /* 0x20000007ff2a7230 */ /* 0x100fe40000004100 */
[C---:B------:R-:W-:Y:S01]  /*ce90*/  FMUL.FTZ R43, R46.reuse, R5 ;  /* 0x000000052e2b7220 */ /* 0x040fe20000410000 */
[----:B------:R-:W-:Y:S02]  /*cea0*/  HADD2.F32 R6, -RZ, R6.H1_H1 ;  /* 0x30000006ff067230 */ /* 0x000fe40000004100 */
[----:B------:R-:W-:Y:S01]  /*ceb0*/  FFMA.FTZ R5, R46, R40, -R47 ;  /* 0x000000282e057223 */ /* 0x000fe2000001082f */
[----:B------:R-:W-:Y:S02]  /*cec0*/  HADD2.F32 R7, -RZ, R7.H1_H1 ;  /* 0x30000007ff077230 */ /* 0x000fe40000004100 */
[----:B------:R-:W-:Y:S01]  /*ced0*/  FFMA.FTZ R45, R48, R0, R45 ;  /* 0x00000000302d7223 */ /* 0x000fe2000001002d */
[----:B------:R-:W-:-:S02]  /*cee0*/  HADD2.F32 R44, -RZ, R39.H1_H1 ;  /* 0x30000027ff2c7230 */ /* 0x000fc40000004100 */
[----:B------:R-:W-:Y:S01]  /*cef0*/  FMUL.FTZ R0, R49, R6 ;  /* 0x0000000631007220 */ /* 0x000fe20000410000 */
[----:B------:R-:W-:Y:S02]  /*cf00*/  HADD2.F32 R47, -RZ, R35.H1_H1 ;  /* 0x30000023ff2f7230 */ /* 0x000fe40000004100 */
[-C--:B------:R-:W-:Y:S01]  /*cf10*/  FMUL.FTZ R37, R38, R7.reuse ;  /* 0x0000000726257220 */ /* 0x080fe20000410000 */
[----:B------:R-:W-:Y:S01]  /*cf20*/  FFMA.FTZ R40, R50, R40, R43 ;  /* 0x0000002832287223 */ /* 0x000fe2000001002b */
[----:B------:R-:W-:Y:S01]  /*cf30*/  FMUL.FTZ R35, R44, R7 ;  /* 0x000000072c237220 */ /* 0x000fe20000410000 */
[----:B------:R-:W-:Y:S01]  /*cf40*/  F2FP.F16.F32.PACK_AB R4, R45, R4 ;  /* 0x000000042d04723e */ /* 0x000fe200000000ff */
[C---:B------:R-:W-:Y:S01]  /*cf50*/  FMUL.FTZ R6, R47.reuse, R6 ;  /* 0x000000062f067220 */ /* 0x040fe20000410000 */
[-C--:B------:R-:W-:Y:S01]  /*cf60*/  FFMA.FTZ R0, R47, R41.reuse, -R0 ;  /* 0x000000292f007223 */ /* 0x080fe20000010800 */
[-C--:B------:R-:W-:Y:S01]  /*cf70*/  FFMA.FTZ R7, R38, R42.reuse, -R35 ;  /* 0x0000002a26077223 */ /* 0x080fe20000010823 */
[----:B------:R-:W-:Y:S01]  /*cf80*/  FFMA.FTZ R42, R44, R42, R37 ;  /* 0x0000002a2c2a7223 */ /* 0x000fe20000010025 */
[----:B------:R-:W-:Y:S01]  /*cf90*/  FFMA.FTZ R41, R49, R41, R6 ;  /* 0x0000002931297223 */ /* 0x000fe20000010006 */
[----:B------:R-:W-:-:S03]  /*cfa0*/  F2FP.F16.F32.PACK_AB R5, R40, R5 ;  /* 0x000000052805723e */ /* 0x000fc600000000ff */
[----:B------:R-:W-:Y:S02]  /*cfb0*/  F2FP.F16.F32.PACK_AB R7, R42, R7 ;  /* 0x000000072a07723e */ /* 0x000fe400000000ff */
[----:B------:R-:W-:-:S05]  /*cfc0*/  F2FP.F16.F32.PACK_AB R6, R41, R0 ;  /* 0x000000002906723e */ /* 0x000fca00000000ff */
[----:B------:R0:W-:Y:S02]  /*cfd0*/  STS.128 [R9+0x17400], R4 ;  /* 0x0174000409007388 */ /* 0x0001e40000000c00 */
.L_x_4200:
[----:B------:R-:W-:Y:S05]  /*cfe0*/  BSYNC B1 ;  /* 0x0000000000017941 */ /* 0x000fea0003800000 */
.L_x_4199:
        /* <DEDUP_REMOVED lines=14> */
[-C--:B------:R-:W-:Y:S01]  /*d0d0*/  FMUL.FTZ R40, R45, R5.reuse ;  /* 0x000000052d287220 */ /* 0x080fe20000410000 */
[-C--:B------:R-:W-:Y:S01]  /*d0e0*/  FFMA.FTZ R4, R42, R0.reuse, -R39 ;  /* 0x000000002a047223 */ /* 0x080fe20000010827 */
[----:B------:R-:W-:Y:S01]  /*d0f0*/  FFMA.FTZ R41, R44, R0, R41 ;  /* 0x000000002c297223 */ /* 0x000fe20000010029 */
[----:B------:R-:W-:Y:S01]  /*d100*/  FMUL.FTZ R0, R43, R5 ;  /* 0x000000052b007220 */ /* 0x000fe20000410000 */
[----:B------:R-:W-:-:S02]  /*d110*/  HADD2.F32 R38, -RZ, R7.H0_H0 ;  /* 0x20000007ff267230 */ /* 0x000fc40000004100 */
[-C--:B------:R-:W-:Y:S01]  /*d120*/  FFMA.FTZ R5, R43, R35.reuse, -R40 ;  /* 0x000000232b057223 */ /* 0x080fe20000010828 */
[----:B------:R-:W-:Y:S02]  /*d130*/  HADD2.F32 R6, -RZ, R6.H1_H1 ;  /* 0x30000006ff067230 */ /* 0x000fe40000004100 */
[----:B------:R-:W-:Y:S01]  /*d140*/  FFMA.FTZ R0, R45, R35, R0 ;  /* 0x000000232d007223 */ /* 0x000fe20000010000 */
[----:B------:R-:W-:Y:S01]  /*d150*/  HADD2.F32 R7, -RZ, R7.H1_H1 ;  /* 0x30000007ff077230 */ /* 0x000fe20000004100 */
[----:B------:R-:W-:Y:S01]  /*d160*/  F2FP.F16.F32.PACK_AB R4, R41, R4 ;  /* 0x000000042904723e */ /* 0x000fe200000000ff */
[----:B------:R-:W-:Y:S02]  /*d170*/  HADD2.F32 R43, -RZ, R33.H1_H1 ;  /* 0x30000021ff2b7230 */ /* 0x000fe40000004100 */
[----:B------:R-:W-:Y:S01]  /*d180*/  HADD2.F32 R42, -RZ, R34.H1_H1 ;  /* 0x30000022ff2a7230 */ /* 0x000fe20000004100 */
[----:B------:R-:W-:Y:S01]  /*d190*/  F2FP.F16.F32.PACK_AB R5, R0, R5 ;  /* 0x000000050005723e */ /* 0x000fe200000000ff */
[----:B------:R-:W-:-:S02]  /*d1a0*/  HADD2.F32 R39, -RZ, R31.H1_H1 ;  /* 0x3000001fff277230 */ /* 0x000fc40000004100 */
[----:B------:R-:W-:Y:S02]  /*d1b0*/  HADD2.F32 R40, -RZ, R32.H1_H1 ;  /* 0x30000020ff287230 */ /* 0x000fe40000004100 */
[-C--:B------:R-:W-:Y:S01]  /*d1c0*/  FMUL.FTZ R32, R43, R6.reuse ;  /* 0x000000062b207220 */ /* 0x080fe20000410000 */
[-C--:B------:R-:W-:Y:S01]  /*d1d0*/  FMUL.FTZ R31, R42, R7.reuse ;  /* 0x000000072a1f7220 */ /* 0x080fe20000410000 */
[C---:B------:R-:W-:Y:S01]  /*d1e0*/  FMUL.FTZ R34, R39.reuse, R6 ;  /* 0x0000000627227220 */ /* 0x040fe20000410000 */
[C---:B------:R-:W-:Y:S01]  /*d1f0*/  FMUL.FTZ R33, R40.reuse, R7 ;  /* 0x0000000728217220 */ /* 0x040fe20000410000 */
[-C--:B------:R-:W-:Y:S01]  /*d200*/  FFMA.FTZ R6, R39, R37.reuse, -R32 ;  /* 0x0000002527067223 */ /* 0x080fe20000010820 */
[-C--:B------:R-:W-:Y:S01]  /*d210*/  FFMA.FTZ R7, R40, R38.reuse, -R31 ;  /* 0x0000002628077223 */ /* 0x080fe2000001081f */
[----:B------:R-:W-:Y:S01]  /*d220*/  FFMA.FTZ R37, R43, R37, R34 ;  /* 0x000000252b257223 */ /* 0x000fe20000010022 */
[----:B------:R-:W-:-:S04]  /*d230*/  FFMA.FTZ R38, R42, R38, R33 ;  /* 0x000000262a267223 */ /* 0x000fc80000010021 */
[----:B------:R-:W-:Y:S02]  /*d240*/  F2FP.F16.F32.PACK_AB R6, R37, R6 ;  /* 0x000000062506723e */ /* 0x000fe400000000ff */
[----:B------:R-:W-:-:S05]  /*d250*/  F2FP.F16.F32.PACK_AB R7, R38, R7 ;  /* 0x000000072607723e */ /* 0x000fca00000000ff */
[----:B------:R1:W-:Y:S02]  /*d260*/  STS.128 [R8+0x2000], R4 ;  /* 0x0020000408007388 */ /* 0x0003e40000000c00 */
.L_x_4202:
[----:B------:R-:W-:Y:S05]  /*d270*/  BSYNC B1 ;  /* 0x0000000000017941 */ /* 0x000fea0003800000 */
.L_x_4201:
        /* <DEDUP_REMOVED lines=28> */
[-C--:B------:R-:W-:Y:S01]  /*d440*/  FMUL.FTZ R27, R38, R6.reuse ;  /* 0x00000006261b7220 */ /* 0x080fe20000410000 */
[----:B------:R-:W-:Y:S02]  /*d450*/  HADD2.F32 R35, -RZ, R28.H1_H1 ;  /* 0x3000001cff237230 */ /* 0x000fe40000004100 */
[C---:B------:R-:W-:Y:S01]  /*d460*/  FMUL.FTZ R29, R34.reuse, R6 ;  /* 0x00000006221d7220 */ /* 0x040fe20000410000 */
[-C--:B------:R-:W-:Y:S01]  /*d470*/  FMUL.FTZ R28, R39, R7.reuse ;  /* 0x00000007271c7220 */ /* 0x080fe20000410000 */
[-C--:B------:R-:W-:Y:S01]  /*d480*/  FFMA.FTZ R6, R34, R32.reuse, -R27 ;  /* 0x0000002022067223 */ /* 0x080fe2000001081b */
[C---:B------:R-:W-:Y:S01]  /*d490*/  FMUL.FTZ R30, R35.reuse, R7 ;  /* 0x00000007231e7220 */ /* 0x040fe20000410000 */
[----:B------:R-:W-:Y:S01]  /*d4a0*/  FFMA.FTZ R29, R38, R32, R29 ;  /* 0x00000020261d7223 */ /* 0x000fe2000001001d */
[-C--:B------:R-:W-:Y:S02]  /*d4b0*/  FFMA.FTZ R7, R35, R33.reuse, -R28 ;  /* 0x0000002123077223 */ /* 0x080fe4000001081c */
[----:B------:R-:W-:-:S02]  /*d4c0*/  FFMA.FTZ R30, R39, R33, R30 ;  /* 0x00000021271e7223 */ /* 0x000fc4000001001e */
[----:B------:R-:W-:-:S03]  /*d4d0*/  F2FP.F16.F32.PACK_AB R6, R29, R6 ;  /* 0x000000061d06723e */ /* 0x000fc600000000ff */
[----:B------:R-:W-:-:S05]  /*d4e0*/  F2FP.F16.F32.PACK_AB R7, R30, R7 ;  /* 0x000000071e07723e */ /* 0x000fca00000000ff */
[----:B------:R2:W-:Y:S02]  /*d4f0*/  STS.128 [R9+0x1b400], R4 ;  /* 0x01b4000409007388 */ /* 0x0005e40000000c00 */
.L_x_4204:
[----:B------:R-:W-:Y:S05]  /*d500*/  BSYNC B1 ;  /* 0x0000000000017941 */ /* 0x000fea0003800000 */
.L_x_4203:
        /* <DEDUP_REMOVED lines=40> */
.L_x_4206:
[----:B------:R-:W-:Y:S05]  /*d790*/  BSYNC B1 ;  /* 0x0000000000017941 */ /* 0x000fea0003800000 */
.L_x_4205:
        /* <DEDUP_REMOVED lines=40> */
.L_x_4208:
[----:B------:R-:W-:Y:S05]  /*da20*/  BSYNC B1 ;  /* 0x0000000000017941 */ /* 0x000fea0003800000 */
.L_x_4207:
        /* <DEDUP_REMOVED lines=14> */
[-C--:B------:R-:W-:Y:S01]  /*db10*/  FFMA.FTZ R4, R24, R0.reuse, -R15 ;  /* 0x0000000018047223 */ /* 0x080fe2000001080f */
[----:B------:R-:W-:Y:S01]  /*db20*/  FFMA.FTZ R21, R26, R0, R21 ;  /* 0x000000001a157223 */ /* 0x000fe20000010015 */
[----:B------:R-:W-:-:S02]  /*db30*/  HADD2.F32 R14, -RZ, R7.H0_H0 ;  /* 0x20000007ff0e7230 */ /* 0x000fc40000004100 */
[C---:B------:R-:W-:Y:S01]  /*db40*/  FMUL.FTZ R0, R25.reuse, R5 ;  /* 0x0000000519007220 */ /* 0x040fe20000410000 */
[----:B------:R-:W-:Y:S02]  /*db50*/  HADD2.F32 R6, -RZ, R6.H1_H1 ;  /* 0x30000006ff067230 */ /* 0x000fe40000004100 */
        /* <DEDUP_REMOVED lines=19> */
[----:B------:R0:W-:Y:S01]  /*dc90*/  STS.128 [R8+0xa000], R4 ;  /* 0x00a0000408007388 */ /* 0x0001e20000000c00 */
[----:B------:R-:W-:Y:S05]  /*dca0*/  BRA `(.L_x_4198) ;  /* 0x0000002800f07947 */ /* 0x000fea0003800000 */
.L_x_4180:
[----:B------:R-:W-:-:S03]  /*dcb0*/  UMOV UR4, 0xffffffff ;  /* 0xffffffff00047882 */ /* 0x000fc60000000000 */
[----:B------:R-:W-:Y:S05]  /*dcc0*/  BRA.DIV UR4, `(.L_x_4209) ;  /* 0x0000019604387947 */ /* 0x000fea000b800000 */
[----:B------:R-:W0:Y:S04]  /*dcd0*/  SHFL.IDX PT, R3, R25, RZ, 0x1c1f ;  /* 0x001c1fff19037589 */ /* 0x000e2800000e0000 */
[----:B------:R-:W1:Y:S04]  /*dce0*/  SHFL.IDX PT, R0, R24, RZ, 0x1c1f ;  /* 0x001c1fff18007589 */ /* 0x000e6800000e0000 */
[----:B------:R2:W3:Y:S04]  /*dcf0*/  SHFL.IDX PT, R5, R27, RZ, 0x1c1f ;  /* 0x001c1fff1b057589 */ /* 0x0004e800000e0000 */
[----:B------:R2:W4:Y:S01]  /*dd00*/  SHFL.IDX PT, R14, R26, RZ, 0x1c1f ;  /* 0x001c1fff1a0e7589 */ /* 0x00052200000e0000 */
[----:B0-----:R-:W-:-:S02]  /*dd10*/  IMAD.MOV.U32 R43, RZ, RZ, R3 ;  /* 0x000000ffff2b7224 */ /* 0x001fc400078e0003 */
[----:B-12---:R-:W-:-:S07]  /*dd20*/  IMAD.MOV.U32 R42, RZ, RZ, R0 ;  /* 0x000000ffff2a7224 */ /* 0x006fce00078e0000 */
.L_x_4452:
[----:B------:R-:W-:Y:S01]  /*dd30*/  ULDC UR4, c[0x0][0x448] ;  /* 0x0001120000047ab9 */ /* 0x000fe20000000800 */
[----:B------:R-:W-:Y:S01]  /*dd40*/  BSSY B1, `(.L_x_4210) ;  /* 0x0000033000017945 */ /* 0x000fe20003800000 */
[----:B------:R-:W-:Y:S01]  /*dd50*/  IMAD R0, R153, UR4, RZ ;  /* 0x0000000499007c24 */ /* 0x000fe2000f8e02ff */
[----:B---3--:R-:W-:Y:S01]  /*dd60*/  MOV R21, R5 ;  /* 0x0000000500157202 */ /* 0x008fe20000000f00 */
[----:B----4-:R-:W-:Y:S01]  /*dd70*/  IMAD.MOV.U32 R20, RZ, RZ, R14 ;  /* 0x000000ffff147224 */ /* 0x010fe200078e000e */
[----:B------:R-:W-:Y:S02]  /*dd80*/  CS2R R4, SRZ ;  /* 0x0000000000047805 */ /* 0x000fe4000001ff00 */
[----:B------:R-:W-:Y:S02]  /*dd90*/  CS2R R8, SRZ ;  /* 0x0000000000087805 */ /* 0x000fe4000001ff00 */
[----:B------:R-:W-:Y:S01]  /*dda0*/  ISETP.GE.AND P0, PT, R6, R0, PT ;  /* 0x000000000600720c */ /* 0x000fe20003f06270 */
[----:B------:R-:W-:Y:S01]  /*ddb0*/  IMAD R0, R137, -0x80, R0 ;  /* 0xffffff8089007824 */ /* 0x000fe200078e0200 */
        /* <DEDUP_REMOVED lines=10> */
[----:B------:R-:W-:Y:S06]  /*de60*/  @P0 BRA `(.L_x_4211) ;  /* 0x0000000000800947 */ /* 0x000fec0003800000 */
[C---:B------:R-:W-:Y:S01]  /*de70*/  VIADD R3, R18.reuse, 0x20 ;  /* 0x0000002012037836 */ /* 0x040fe20000000000 */
[----:B------:R-:W-:Y:S01]  /*de80*/  ULDC UR4, c[0x0][0x3f4] ;  /* 0x0000fd0000047ab9 */ /* 0x000fe20000000800 */
[C---:B------:R-:W-:Y:S01]  /*de90*/  VIADD R4, R18.reuse, 0x40 ;  /* 0x0000004012047836 */ /* 0x040fe20000000000 */
[----:B------:R-:W-:Y:S02]  /*dea0*/  ISETP.GE.AND P0, PT, R18, UR4, PT ;  /* 0x0000000412007c0c */ /* 0x000fe4000bf06270 */
[----:B------:R-:W-:Y:S02]  /*deb0*/  CS2R R24, SRZ ;  /* 0x0000000000187805 */ /* 0x000fe4000001ff00 */
[----:B------:R-:W-:Y:S02]  /*dec0*/  ISETP.GE.AND P1, PT, R3, UR4, PT ;  /* 0x0000000403007c0c */ /* 0x000fe4000bf26270 */
[----:B------:R-:W-:Y:S02]  /*ded0*/  CS2R R26, SRZ ;  /* 0x00000000001a7805 */ /* 0x000fe4000001ff00 */
[----:B------:R-:W-:-:S02]  /*dee0*/  ISETP.GE.AND P2, PT, R4, UR4, PT ;  /* 0x0000000404007c0c */ /* 0x000fc4000bf46270 */
[----:B------:R-:W-:Y:S02]  /*def0*/  CS2R R4, SRZ ;  /* 0x0000000000047805 */ /* 0x000fe4000001ff00 */
[----:B------:R-:W-:Y:S02]  /*df00*/  CS2R R6, SRZ ;  /* 0x0000000000067805 */ /* 0x000fe4000001ff00 */
[----:B------:R-:W-:Y:S01]  /*df10*/  CS2R R28, SRZ ;  /* 0x00000000001c7805 */ /* 0x000fe2000001ff00 */
[----:B------:R-:W-:-:S04]  /*df20*/  @!P0 IMAD.WIDE R12, R18, 0x2, R42 ;  /* 0x00000002120c8825 */ /* 0x000fc800078e022a */
[----:B------:R-:W-:Y:S02]  /*df30*/  @!P1 IMAD.SHL.U32 R41, R232, 0x8, RZ ;  /* 0x00000008e8299824 */ /* 0x000fe400078e00ff */
[----:B------:R-:W-:Y:S01]  /*df40*/  @!P2 SHF.L.U32 R45, R233, 0x3, RZ ;  /* 0x00000003e92da819 */ /* 0x000fe200000006ff */
[----:B------:R0:W5:Y:S01]  /*df50*/  @!P0 LD.E.128 R24, desc[UR60][R12.64] ;  /* 0x0000003c0c188980 */ /* 0x000162000c101d00 */
[----:B------:R-:W-:Y:S01]  /*df60*/  CS2R R30, SRZ ;  /* 0x00000000001e7805 */ /* 0x000fe2000001ff00 */
[--C-:B------:R-:W-:Y:S01]  /*df70*/  @!P1 IMAD.WIDE R38, R41, 0x2, R42.reuse ;  /* 0x0000000229269825 */ /* 0x100fe200078e022a */
[----:B------:R-:W-:Y:S02]  /*df80*/  CS2R R8, SRZ ;  /* 0x0000000000087805 */ /* 0x000fe4000001ff00 */
[----:B------:R-:W-:Y:S02]  /*df90*/  CS2R R10, SRZ ;  /* 0x00000000000a7805 */ /* 0x000fe4000001ff00 */
[----:B------:R-:W-:Y:S01]  /*dfa0*/  CS2R R32, SRZ ;  /* 0x0000000000207805 */ /* 0x000fe2000001ff00 */
[----:B------:R-:W-:Y:S01]  /*dfb0*/  @!P2 IMAD.WIDE R42, R45, 0x2, R42 ;  /* 0x000000022d2aa825 */ /* 0x000fe200078e022a */
[----:B------:R-:W-:-:S02]  /*dfc0*/  CS2R R34, SRZ ;  /* 0x0000000000227805 */ /* 0x000fc4000001ff00 */
[----:B------:R-:W-:Y:S01]  /*dfd0*/  CS2R R14, SRZ ;  /* 0x00000000000e7805 */ /* 0x000fe2000001ff00 */
[----:B------:R1:W5:Y:S01]  /*dfe0*/  @!P1 LD.E.128 R28, desc[UR60][R38.64] ;  /* 0x0000003c261c9980 */ /* 0x000362000c101d00 */
[--C-:B------:R-:W-:Y:S01]  /*dff0*/  @!P1 IMAD.WIDE R40, R41, 0x2, R20.reuse ;  /* 0x0000000229289825 */ /* 0x100fe200078e0214 */
[----:B0-----:R-:W-:Y:S02]  /*e000*/  CS2R R12, SRZ ;  /* 0x00000000000c7805 */ /* 0x001fe4000001ff00 */
[----:B------:R1:W5:Y:S01]  /*e010*/  @!P2 LD.E.128 R32, desc[UR60][R42.64] ;  /* 0x0000003c2a20a980 */ /* 0x000362000c101d00 */
[----:B------:R-:W-:-:S03]  /*e020*/  @!P2 IMAD.WIDE R44, R45, 0x2, R20 ;  /* 0x000000022d2ca825 */ /* 0x000fc600078e0214 */
[----:B------:R1:W5:Y:S01]  /*e030*/  @!P1 LD.E.128 R8, desc[UR60][R40.64] ;  /* 0x0000003c28089980 */ /* 0x000362000c101d00 */
[----:B------:R-:W-:-:S03]  /*e040*/  @!P0 IMAD.WIDE R20, R18, 0x2, R20 ;  /* 0x0000000212148825 */ /* 0x000fc600078e0214 */
[----:B------:R1:W5:Y:S04]  /*e050*/  @!P2 LD.E.128 R12, desc[UR60][R44.64] ;  /* 0x0000003c2c0ca980 */ /* 0x000368000c101d00 */
[----:B------:R1:W5:Y:S02]  /*e060*/  @!P0 LD.E.128 R4, desc[UR60][R20.64] ;  /* 0x0000003c14048980 */ /* 0x000364000c101d00 */
.L_x_4211:
[----:B------:R-:W-:Y:S05]  /*e070*/  BSYNC B1 ;  /* 0x0000000000017941 */ /* 0x000fea0003800000 */
.L_x_4210:
[----:B-----5:R-:W-:Y:S01]  /*e080*/  IMAD.MOV.U32 R3, RZ, RZ, R24 ;  /* 0x000000ffff037224 */ /* 0x020fe200078e0018 */
[----:B------:R-:W-:Y:S01]  /*e090*/  SHF.R.U64 R50, R32, 0x10, R33 ;  /* 0x0000001020327819 */ /* 0x000fe20000001221 */
[----:B------:R-:W-:Y:S01]  /*e0a0*/  IMAD.MOV.U32 R37, RZ, RZ, R25 ;  /* 0x000000ffff257224 */ /* 0x000fe200078e0019 */
[--C-:B------:R-:W-:Y:S01]  /*e0b0*/  SHF.R.U32.HI R51, RZ, 0x10, R33.reuse ;  /* 0x00000010ff337819 */ /* 0x100fe20000011621 */
[----:B-1----:R-:W-:Y:S01]  /*e0c0*/  IMAD.MOV.U32 R40, RZ, RZ, R33 ;  /* 0x000000ffff287224 */ /* 0x002fe200078e0021 */
[----:B------:R-:W-:Y:S01]  /*e0d0*/  SHF.R.U64 R52, R34, 0x10, R35 ;  /* 0x0000001022347819 */ /* 0x000fe20000001223 */
[----:B------:R-:W-:Y:S01]  /*e0e0*/  IMAD.MOV.U32 R33, RZ, RZ, R34 ;  /* 0x000000ffff217224 */ /* 0x000fe200078e0022 */
[----:B------:R-:W-:Y:S01]  /*e0f0*/  PRMT R34, R3, 0x5410, R37 ;  /* 0x0000541003227816 */ /* 0x000fe20000000025 */
[--C-:B------:R-:W-:Y:S01]  /*e100*/  IMAD.MOV.U32 R20, RZ, RZ, R5.reuse ;  /* 0x000000ffff147224 */ /* 0x100fe200078e0005 */
[----:B------:R-:W-:Y:S01]  /*e110*/  LEA.HI R3, R226, R226, RZ, 0x1 ;  /* 0x000000e2e2037211 */ /* 0x000fe200078f08ff */
[----:B------:R-:W-:Y:S01]  /*e120*/  IMAD.MOV.U32 R39, RZ, RZ, R4 ;  /* 0x000000ffff277224 */ /* 0x000fe200078e0004 */
[--C-:B------:R-:W-:Y:S01]  /*e130*/  SHF.R.U64 R54, R4, 0x10, R5.reuse ;  /* 0x0000001004367819 */ /* 0x100fe20000001205 */
[----:B------:R-:W-:Y:S01]  /*e140*/  IMAD.MOV.U32 R41, RZ, RZ, R6 ;  /* 0x000000ffff297224 */ /* 0x000fe200078e0006 */
[----:B------:R-:W-:Y:S01]  /*e150*/  LOP3.LUT R3, R3, 0xfffffffe, RZ, 0xc0, !PT ;  /* 0xfffffffe03037812 */ /* 0x000fe200078ec0ff */
[----:B------:R-:W-:Y:S01]  /*e160*/  IMAD.MOV.U32 R21, RZ, RZ, R14 ;  /* 0x000000ffff157224 */ /* 0x000fe200078e000e */
[----:B------:R-:W-:Y:S01]  /*e170*/  SHF.R.U32.HI R55, RZ, 0x10, R5 ;  /* 0x00000010ff377819 */ /* 0x000fe20000011605 */
[----:B------:R-:W-:Y:S01]  /*e180*/  BSSY B1, `(.L_x_4212) ;  /* 0x0000040000017945 */ /* 0x000fe20003800000 */
[----:B------:R-:W-:Y:S01]  /*e190*/  SHF.R.U64 R38, R24, 0x10, R25 ;  /* 0x0000001018267819 */ /* 0x000fe20000001219 */
[----:B------:R-:W-:Y:S01]  /*e1a0*/  IMAD.IADD R3, R226, 0x1, -R3 ;  /* 0x00000001e2037824 */ /* 0x000fe200078e0a03 */
[----:B------:R-:W-:Y:S01]  /*e1b0*/  SHF.R.U32.HI R43, RZ, 0x10, R25 ;  /* 0x00000010ff2b7819 */ /* 0x000fe20000011619 */
[----:B------:R-:W-:Y:S01]  /*e1c0*/  IMAD.MOV.U32 R24, RZ, RZ, R26 ;  /* 0x000000ffff187224 */ /* 0x000fe200078e001a */
[----:B------:R-:W-:-:S02]  /*e1d0*/  MOV R25, R27 ;  /* 0x0000001b00197202 */ /* 0x000fc40000000f00 */
[----:B------:R-:W-:Y:S02]  /*e1e0*/  SHF.L.U32 R5, R3, 0x1f, RZ ;  /* 0x0000001f03057819 */ /* 0x000fe400000006ff */
[--C-:B------:R-:W-:Y:S01]  /*e1f0*/  SHF.R.U64 R44, R26, 0x10, R27.reuse ;  /* 0x000000101a2c7819 */ /* 0x100fe2000000121b */
[----:B------:R-:W-:Y:S01]  /*e200*/  IMAD.MOV.U32 R26, RZ, RZ, R28 ;  /* 0x000000ffff1a7224 */ /* 0x000fe200078e001c */
[----:B------:R-:W0:Y:S01]  /*e210*/  SYNCS.PHASECHK.TRANS64.TRYWAIT P0, [R2+URZ+0x36800], R5 ;  /* 0x03680005020075a7 */ /* 0x000e22000800017f */
[----:B------:R-:W-:Y:S01]  /*e220*/  SHF.R.U32.HI R45, RZ, 0x10, R27 ;  /* 0x00000010ff2d7819 */ /* 0x000fe2000001161b */
[--C-:B------:R-:W-:Y:S01]  /*e230*/  IMAD.MOV.U32 R27, RZ, RZ, R29.reuse ;  /* 0x000000ffff1b7224 */ /* 0x100fe200078e001d */
[--C-:B------:R-:W-:Y:S01]  /*e240*/  SHF.R.U64 R46, R28, 0x10, R29.reuse ;  /* 0x000000101c2e7819 */ /* 0x100fe2000000121d */
[----:B------:R-:W-:Y:S01]  /*e250*/  IMAD.MOV.U32 R28, RZ, RZ, R30 ;  /* 0x000000ffff1c7224 */ /* 0x000fe200078e001e */
[----:B------:R-:W-:Y:S02]  /*e260*/  SHF.R.U32.HI R47, RZ, 0x10, R29 ;  /* 0x00000010ff2f7819 */ /* 0x000fe4000001161d */
[----:B------:R-:W-:-:S02]  /*e270*/  MOV R29, R31 ;  /* 0x0000001f001d7202 */ /* 0x000fc40000000f00 */
[--C-:B------:R-:W-:Y:S01]  /*e280*/  SHF.R.U64 R48, R30, 0x10, R31.reuse ;  /* 0x000000101e307819 */ /* 0x100fe2000000121f */
[----:B------:R-:W-:Y:S01]  /*e290*/  IMAD.MOV.U32 R30, RZ, RZ, R8 ;  /* 0x000000ffff1e7224 */ /* 0x000fe200078e0008 */
[----:B------:R-:W-:Y:S01]  /*e2a0*/  SHF.R.U32.HI R49, RZ, 0x10, R31 ;  /* 0x00000010ff317819 */ /* 0x000fe2000001161f */
[----:B------:R-:W-:Y:S01]  /*e2b0*/  IMAD.MOV.U32 R31, RZ, RZ, R32 ;  /* 0x000000ffff1f7224 */ /* 0x000fe200078e0020 */
[----:B------:R-:W-:Y:S01]  /*e2c0*/  SHF.R.U64 R56, R6, 0x10, R7 ;  /* 0x0000001006387819 */ /* 0x000fe20000001207 */
[----:B------:R-:W-:Y:S01]  /*e2d0*/  IMAD.MOV.U32 R6, RZ, RZ, R9 ;  /* 0x000000ffff067224 */ /* 0x000fe200078e0009 */
[----:B------:R-:W-:Y:S01]  /*e2e0*/  MOV R4, R7 ;  /* 0x0000000700047202 */ /* 0x000fe20000000f00 */
[----:B------:R-:W-:Y:S01]  /*e2f0*/  IMAD.MOV.U32 R32, RZ, RZ, R10 ;  /* 0x000000ffff207224 */ /* 0x000fe200078e000a */
[----:B------:R-:W-:Y:S02]  /*e300*/  SHF.R.U32.HI R57, RZ, 0x10, R7 ;  /* 0x00000010ff397819 */ /* 0x000fe40000011607 */
[--C-:B------:R-:W-:Y:S01]  /*e310*/  SHF.R.U64 R58, R8, 0x10, R9.reuse ;  /* 0x00000010083a7819 */ /* 0x100fe20000001209 */
[----:B------:R-:W-:Y:S01]  /*e320*/  IMAD.MOV.U32 R8, RZ, RZ, R12 ;  /* 0x000000ffff087224 */ /* 0x000fe200078e000c */
[----:B------:R-:W-:Y:S01]  /*e330*/  SHF.R.U32.HI R59, RZ, 0x10, R9 ;  /* 0x00000010ff3b7819 */ /* 0x000fe20000011609 */
[----:B------:R-:W-:Y:S01]  /*e340*/  IMAD.MOV.U32 R9, RZ, RZ, R13 ;  /* 0x000000ffff097224 */ /* 0x000fe200078e000d */
[----:B------:R-:W-:-:S02]  /*e350*/  MOV R42, R35 ;  /* 0x00000023002a7202 */ /* 0x000fc40000000f00 */
[----:B------:R-:W-:Y:S02]  /*e360*/  MOV R7, R11 ;  /* 0x0000000b00077202 */ /* 0x000fe40000000f00 */
[----:B------:R-:W-:Y:S02]  /*e370*/  SHF.R.U64 R60, R10, 0x10, R11 ;  /* 0x000000100a3c7819 */ /* 0x000fe4000000120b */
[----:B------:R-:W-:Y:S02]  /*e380*/  SHF.R.U32.HI R53, RZ, 0x10, R35 ;  /* 0x00000010ff357819 */ /* 0x000fe40000011623 */
[----:B------:R-:W-:Y:S02]  /*e390*/  SHF.R.U32.HI R11, RZ, 0x10, R11 ;  /* 0x00000010ff0b7819 */ /* 0x000fe4000001160b */
[--C-:B------:R-:W-:Y:S02]  /*e3a0*/  SHF.R.U64 R61, R12, 0x10, R13.reuse ;  /* 0x000000100c3d7819 */ /* 0x100fe4000000120d */
[----:B------:R-:W-:-:S02]  /*e3b0*/  SHF.R.U32.HI R62, RZ, 0x10, R13 ;  /* 0x00000010ff3e7819 */ /* 0x000fc4000001160d */
[----:B------:R-:W-:Y:S02]  /*e3c0*/  MOV R10, R15 ;  /* 0x0000000f000a7202 */ /* 0x000fe40000000f00 */
[----:B------:R-:W-:Y:S02]  /*e3d0*/  VIMNMX R0, R0, 0x80, PT ;  /* 0x0000008000007848 */ /* 0x000fe40003fe0100 */
[--C-:B------:R-:W-:Y:S02]  /*e3e0*/  SHF.R.U64 R63, R14, 0x10, R15.reuse ;  /* 0x000000100e3f7819 */ /* 0x100fe4000000120f */
[----:B------:R-:W-:Y:S02]  /*e3f0*/  SHF.R.U32.HI R64, RZ, 0x10, R15 ;  /* 0x00000010ff407819 */ /* 0x000fe4000001160f */
        /* <DEDUP_REMOVED lines=19> */
[----:B------:R-:W-:-:S02]  /*e530*/  ISETP.GE.AND P1, PT, R17, R0, PT ;  /* 0x000000001100720c */ /* 0x000fc40003f26270 */
[----:B------:R-:W-:Y:S02]  /*e540*/  PRMT R15, R8, 0x5410, R9 ;  /* 0x00005410080f7816 */ /* 0x000fe40000000009 */
[----:B------:R-:W-:Y:S02]  /*e550*/  PRMT R20, R61, 0x5410, R62 ;  /* 0x000054103d147816 */ /* 0x000fe4000000003e */
[----:B------:R-:W-:Y:S01]  /*e560*/  PRMT R21, R21, 0x5410, R10 ;  /* 0x0000541015157816 */ /* 0x000fe2000000000a */
[----:B0-----:R-:W-:Y:S06]  /*e570*/  @!P0 BRA `(.L_x_4213) ;  /* 0x0000018c00848947 */ /* 0x001fec0003800000 */
.L_x_4453:
[----:B------:R-:W-:Y:S05]  /*e580*/  BSYNC B1 ;  /* 0x0000000000017941 */ /* 0x000fea0003800000 */
.L_x_4212:
[----:B------:R-:W-:Y:S01]  /*e590*/  BSSY B1, `(.L_x_4214) ;  /* 0x0000118000017945 */ /* 0x000fe20003800000 */
[----:B------:R-:W-:-:S03]  /*e5a0*/  PRMT R24, R63, 0x5410, R64 ;  /* 0x000054103f187816 */ /* 0x000fc60000000040 */
[----:B------:R-:W-:Y:S05]  /*e5b0*/  @P1 BRA `(.L_x_4215) ;  /* 0x0000001000541947 */ /* 0x000fea0003800000 */
[----:B------:R-:W1:Y:S01]  /*e5c0*/  LDC R25, c[0x0][0x3f4] ;  /* 0x0000fd00ff197b82 */ /* 0x000e620000000800 */
[C---:B------:R-:W-:Y:S01]  /*e5d0*/  VIADD R4, R18.reuse, 0x20 ;  /* 0x0000002012047836 */ /* 0x040fe20000000000 */
[----:B------:R-:W-:Y:S01]  /*e5e0*/  BSSY B2, `(.L_x_4216) ;  /* 0x0000060000027945 */ /* 0x000fe20003800000 */
[C---:B------:R-:W-:Y:S01]  /*e5f0*/  VIADD R6, R18.reuse, 0x40 ;  /* 0x0000004012067836 */ /* 0x040fe20000000000 */
[-C--:B-1----:R-:W-:Y:S02]  /*e600*/  ISETP.GE.AND P0, PT, R18, R25.reuse, PT ;  /* 0x000000191200720c */ /* 0x082fe40003f06270 */
[-C--:B------:R-:W-:Y:S02]  /*e610*/  ISETP.GE.AND P1, PT, R4, R25.reuse, PT ;  /* 0x000000190400720c */ /* 0x080fe40003f26270 */
[----:B------:R-:W-:-:S09]  /*e620*/  ISETP.GE.AND P2, PT, R6, R25, PT ;  /* 0x000000190600720c */ /* 0x000fd20003f46270 */
[----:B------:R-:W-:Y:S05]  /*e630*/  @P0 BRA `(.L_x_4217) ;  /* 0x0000000400680947 */ /* 0x000fea0003800000 */
[----:B------:R-:W-:Y:S01]  /*e640*/  LEA.HI R6, R25, R231, RZ, 0x1d ;  /* 0x000000e719067211 */ /* 0x000fe200078fe8ff */
[----:B------:R-:W-:Y:S01]  /*e650*/  HADD2.F32 R52, -RZ, R34.H0_H0 ;  /* 0x20000022ff347230 */ /* 0x000fe20000004100 */
[----:B0-----:R-:W-:Y:S01]  /*e660*/  LOP3.LUT R5, R211, 0x38, R18, 0xf8, !PT ;  /* 0x00000038d3057812 */ /* 0x001fe200078ef812 */
[--C-:B------:R-:W-:Y:S01]  /*e670*/  HADD2.F32 R54, -RZ, R39.reuse.H0_H0 ;  /* 0x20000027ff367230 */ /* 0x100fe20000004100 */
[----:B------:R-:W-:Y:S01]  /*e680*/  SHF.R.S32.HI R7, RZ, 0x1f, R6 ;  /* 0x0000001fff077819 */ /* 0x000fe20000011406 */
[----:B------:R-:W-:Y:S01]  /*e690*/  HADD2.F32 R51, -RZ, R40.H0_H0 ;  /* 0x20000028ff337230 */ /* 0x000fe20000004100 */
[----:B------:R-:W-:Y:S01]  /*e6a0*/  SHF.L.U32 R8, R6, 0x3, RZ ;  /* 0x0000000306087819 */ /* 0x000fe200000006ff */
[----:B------:R-:W-:Y:S01]  /*e6b0*/  HADD2.F32 R53, -RZ, R39.H1_H1 ;  /* 0x30000027ff357230 */ /* 0x000fe20000004100 */
[----:B------:R-:W-:Y:S02]  /*e6c0*/  LEA.HI R6, R7, R6, RZ, 0x3 ;  /* 0x0000000607067211 */ /* 0x000fe400078f18ff */
[----:B------:R-:W-:-:S02]  /*e6d0*/  LOP3.LUT R7, R211, 0x38, R8, 0xf8, !PT ;  /* 0x00000038d3077812 */ /* 0x000fc400078ef808 */
[-C--:B------:R-:W-:Y:S01]  /*e6e0*/  LOP3.LUT R4, R5, R212.reuse, RZ, 0x3c, !PT ;  /* 0x000000d405047212 */ /* 0x080fe200078e3cff */
[----:B------:R-:W-:Y:S01]  /*e6f0*/  IMAD.SHL.U32 R6, R6, 0x400, RZ ;  /* 0x0000040006067824 */ /* 0x000fe200078e00ff */
[----:B------:R-:W-:-:S03]  /*e700*/  LOP3.LUT R9, R7, R212, RZ, 0x3c, !PT ;  /* 0x000000d407097212 */ /* 0x000fc600078e3cff */
[----:B------:R-:W-:Y:S01]  /*e710*/  IMAD.IADD R5, R213, 0x1, R4 ;  /* 0x00000001d5057824 */ /* 0x000fe200078e0204 */
[----:B------:R-:W-:-:S03]  /*e720*/  LOP3.LUT R8, R6, 0x7fffe000, RZ, 0xc0, !PT ;  /* 0x7fffe00006087812 */ /* 0x000fc600078ec0ff */
[----:B------:R-:W-:Y:S01]  /*e730*/  IMAD R59, R5, 0x2, R2 ;  /* 0x00000002053b7824 */ /* 0x000fe200078e0202 */
[----:B------:R-:W-:-:S04]  /*e740*/  IADD3 R9, R9, R8, R213 ;  /* 0x0000000809097210 */ /* 0x000fc80007ffe0d5 */
[----:B------:R-:W-:Y:S01]  /*e750*/  LEA R61, R9, R2, 0x1 ;  /* 0x00000002093d7211 */ /* 0x000fe200078e08ff */
[----:B------:R-:W0:Y:S04]  /*e760*/  LDS.128 R4, [R59+0x15400] ;  /* 0x015400003b047984 */ /* 0x000e280000000c00 */
[----:B------:R-:W1:Y:S01]  /*e770*/  LDS.128 R8, [R61+0x15400] ;  /* 0x015400003d087984 */ /* 0x000e620000000c00 */
[--C-:B0-----:R-:W-:Y:S02]  /*e780*/  HADD2.F32 R43, -RZ, R4.reuse.H0_H0 ;  /* 0x20000004ff2b7230 */ /* 0x101fe40000004100 */
[----:B------:R-:W-:Y:S02]  /*e790*/  HADD2.F32 R4, -RZ, R4.H1_H1 ;  /* 0x30000004ff047230 */ /* 0x000fe40000004100 */
[----:B-1----:R-:W-:-:S02]  /*e7a0*/  HADD2.F32 R47, -RZ, R8.H0_H0 ;  /* 0x20000008ff2f7230 */ /* 0x002fc40000004100 */
        /* <DEDUP_REMOVED lines=11> */
[----:B------:R-:W-:Y:S02]  /*e860*/  HADD2.F32 R44, -RZ, R5.H0_H0 ;  /* 0x20000005ff2c7230 */ /* 0x000fe40000004100 */
[C---:B------:R-:W-:Y:S01]  /*e870*/  FMUL.FTZ R47, R48.reuse, R53 ;  /* 0x00000035302f7220 */ /* 0x040fe20000410000 */
[----:B------:R-:W-:Y:S02]  /*e880*/  HADD2.F32 R9, -RZ, R9.H1_H1 ;  /* 0x30000009ff097230 */ /* 0x000fe40000004100 */
[----:B------:R-:W-:Y:S01]  /*e890*/  FMUL.FTZ R48, R48, R43 ;  /* 0x0000002b30307220 */ /* 0x000fe20000410000 */
[----:B------:R-:W-:Y:S02]  /*e8a0*/  HADD2.F32 R52, -RZ, R40.H1_H1 ;  /* 0x30000028ff347230 */ /* 0x000fe40000004100 */
[----:B------:R-:W-:Y:S01]  /*e8b0*/  FFMA.FTZ R57, R4, R51, R57 ;  /* 0x0000003304397223 */ /* 0x000fe20000010039 */
[----:B------:R-:W-:-:S02]  /*e8c0*/  HADD2.F32 R4, -RZ, R35.H1_H1 ;  /* 0x30000023ff047230 */ /* 0x000fc40000004100 */
[C---:B------:R-:W-:Y:S01]  /*e8d0*/  FFMA.FTZ R47, R44.reuse, R43, -R47 ;  /* 0x0000002b2c2f7223 */ /* 0x040fe2000001082f */
[----:B------:R-:W-:Y:S02]  /*e8e0*/  HADD2.F32 R5, -RZ, R5.H1_H1 ;  /* 0x30000005ff057230 */ /* 0x000fe40000004100 */
[----:B------:R-:W-:Y:S01]  /*e8f0*/  FFMA.FTZ R48, R44, R53, R48 ;  /* 0x000000352c307223 */ /* 0x000fe20000010030 */
[----:B------:R-:W-:Y:S02]  /*e900*/  HADD2.F32 R49, -RZ, R10.H0_H0 ;  /* 0x2000000aff317230 */ /* 0x000fe40000004100 */
[C---:B------:R-:W-:Y:S01]  /*e910*/  FMUL.FTZ R54, R9.reuse, R52 ;  /* 0x0000003409367220 */ /* 0x040fe20000410000 */
[----:B------:R-:W-:Y:S02]  /*e920*/  HADD2.F32 R8, -RZ, R37.H0_H0 ;  /* 0x20000025ff087230 */ /* 0x000fe40000004100 */
[----:B------:R-:W-:Y:S01]  /*e930*/  FMUL.FTZ R60, R9, R4 ;  /* 0x00000004093c7220 */ /* 0x000fe20000410000 */
[----:B------:R-:W-:-:S02]  /*e940*/  HADD2.F32 R44, -RZ, R41.H0_H0 ;  /* 0x20000029ff2c7230 */ /* 0x000fc40000004100 */
[----:B------:R-:W-:Y:S01]  /*e950*/  FFMA.FTZ R54, R5, R4, -R54 ;  /* 0x0000000405367223 */ /* 0x000fe20000010836 */
[----:B------:R-:W-:Y:S02]  /*e960*/  HADD2.F32 R10, -RZ, R10.H1_H1 ;  /* 0x3000000aff0a7230 */ /* 0x000fe40000004100 */
[C---:B------:R-:W-:Y:S01]  /*e970*/  FMUL.FTZ R53, R49.reuse, R8 ;  /* 0x0000000831357220 */ /* 0x040fe20000410000 */
[----:B------:R-:W-:Y:S02]  /*e980*/  HADD2.F32 R43, -RZ, R42.H0_H0 ;  /* 0x2000002aff2b7230 */ /* 0x000fe40000004100 */
[----:B------:R-:W-:Y:S01]  /*e990*/  FMUL.FTZ R4, R49, R44 ;  /* 0x0000002c31047220 */ /* 0x000fe20000410000 */
[----:B------:R-:W-:Y:S02]  /*e9a0*/  HADD2.F32 R45, -RZ, R6.H0_H0 ;  /* 0x20000006ff2d7230 */ /* 0x000fe40000004100 */
[----:B------:R-:W-:Y:S01]  /*e9b0*/  FFMA.FTZ R49, R5, R52, R60 ;  /* 0x0000003405317223 */ /* 0x000fe2000001003c */
[----:B------:R-:W-:-:S02]  /*e9c0*/  HADD2.F32 R9, -RZ, R38.H0_H0 ;  /* 0x20000026ff097230 */ /* 0x000fc40000004100 */
[C---:B------:R-:W-:Y:S01]  /*e9d0*/  FMUL.FTZ R5, R10.reuse, R43 ;  /* 0x0000002b0a057220 */ /* 0x040fe20000410000 */
[----:B------:R-:W-:Y:S02]  /*e9e0*/  HADD2.F32 R6, -RZ, R6.H1_H1 ;  /* 0x30000006ff067230 */ /* 0x000fe40000004100 */
[C---:B------:R-:W-:Y:S01]  /*e9f0*/  FFMA.FTZ R51, R45.reuse, R8, -R4 ;  /* 0x000000082d337223 */ /* 0x040fe20000010804 */
[----:B------:R-:W-:Y:S01]  /*ea00*/  FFMA.FTZ R53, R45, R44, R53 ;  /* 0x0000002c2d357223 */ /* 0x000fe20000010035 */
[-C--:B------:R-:W-:Y:S01]  /*ea10*/  FMUL.FTZ R45, R10, R9.reuse ;  /* 0x000000090a2d7220 */ /* 0x080fe20000410000 */
[----:B------:R-:W-:Y:S02]  /*ea20*/  HADD2.F32 R50, -RZ, R11.H0_H0 ;  /* 0x2000000bff327230 */ /* 0x000fe40000004100 */
[C---:B------:R-:W-:Y:S01]  /*ea30*/  FFMA.FTZ R10, R6.reuse, R9, -R5 ;  /* 0x00000009060a7223 */ /* 0x040fe20000010805 */
[----:B------:R-:W-:Y:S02]  /*ea40*/  HADD2.F32 R9, -RZ, R41.H1_H1 ;  /* 0x30000029ff097230 */ /* 0x000fe40000004100 */
[----:B------:R-:W-:Y:S01]  /*ea50*/  FFMA.FTZ R44, R6, R43, R45 ;  /* 0x0000002b062c7223 */ /* 0x000fe2000001002d */
[----:B------:R-:W-:-:S02]  /*ea60*/  HADD2.F32 R5, -RZ, R37.H1_H1 ;  /* 0x30000025ff057230 */ /* 0x000fc40000004100 */
[----:B------:R-:W-:Y:S02]  /*ea70*/  HADD2.F32 R11, -RZ, R11.H1_H1 ;  /* 0x3000000bff0b7230 */ /* 0x000fe40000004100 */
[C---:B------:R-:W-:Y:S01]  /*ea80*/  FMUL.FTZ R43, R50.reuse, R9 ;  /* 0x00000009322b7220 */ /* 0x040fe20000410000 */
[----:B------:R-:W-:Y:S02]  /*ea90*/  HADD2.F32 R8, -RZ, R42.H1_H1 ;  /* 0x3000002aff087230 */ /* 0x000fe40000004100 */
[----:B------:R-:W-:Y:S01]  /*eaa0*/  FMUL.FTZ R50, R50, R5 ;  /* 0x0000000532327220 */ /* 0x000fe20000410000 */
[----:B------:R-:W-:Y:S02]  /*eab0*/  HADD2.F32 R4, -RZ, R38.H1_H1 ;  /* 0x30000026ff047230 */ /* 0x000fe40000004100 */
[--C-:B------:R-:W-:Y:S02]  /*eac0*/  HADD2.F32 R46, -RZ, R7.reuse.H0_H0 ;  /* 0x20000007ff2e7230 */ /* 0x100fe40000004100 */
[----:B------:R-:W-:Y:S01]  /*ead0*/  FMUL.FTZ R6, R11, R8 ;  /* 0x000000080b067220 */ /* 0x000fe20000410000 */
[----:B------:R-:W-:-:S02]  /*eae0*/  HADD2.F32 R7, -RZ, R7.H1_H1 ;  /* 0x30000007ff077230 */ /* 0x000fc40000004100 */
[-C--:B------:R-:W-:Y:S01]  /*eaf0*/  FMUL.FTZ R45, R11, R4.reuse ;  /* 0x000000040b2d7220 */ /* 0x080fe20000410000 */
[C---:B------:R-:W-:Y:S01]  /*eb00*/  FFMA.FTZ R43, R46.reuse, R5, -R43 ;  /* 0x000000052e2b7223 */ /* 0x040fe2000001082b */
[----:B------:R-:W-:Y:S01]  /*eb10*/  FFMA.FTZ R11, R46, R9, R50 ;  /* 0x000000092e0b7223 */ /* 0x000fe20000010032 */
[C---:B------:R-:W-:Y:S01]  /*eb20*/  FFMA.FTZ R46, R7.reuse, R4, -R6 ;  /* 0x00000004072e7223 */ /* 0x040fe20000010806 */
[----:B------:R-:W-:Y:S01]  /*eb30*/  FFMA.FTZ R50, R7, R8, R45 ;  /* 0x0000000807327223 */ /* 0x000fe2000001002d */
[----:B------:R-:W-:Y:S02]  /*eb40*/  F2FP.F16.F32.PACK_AB R4, R55, R56 ;  /* 0x000000383704723e */ /* 0x000fe400000000ff */
[----:B------:R-:W-:Y:S02]  /*eb50*/  F2FP.F16.F32.PACK_AB R5, R54, R47 ;  /* 0x0000002f3605723e */ /* 0x000fe400000000ff */
[----:B------:R-:W-:Y:S02]  /*eb60*/  F2FP.F16.F32.PACK_AB R6, R10, R51 ;  /* 0x000000330a06723e */ /* 0x000fe400000000ff */
[----:B------:R-:W-:-:S02]  /*eb70*/  F2FP.F16.F32.PACK_AB R7, R46, R43 ;  /* 0x0000002b2e07723e */ /* 0x000fc400000000ff */
[----:B------:R-:W-:Y:S02]  /*eb80*/  F2FP.F16.F32.PACK_AB R8, R57, R58 ;  /* 0x0000003a3908723e */ /* 0x000fe400000000ff */
[----:B------:R-:W-:Y:S01]  /*eb90*/  F2FP.F16.F32.PACK_AB R9, R49, R48 ;  /* 0x000000303109723e */ /* 0x000fe200000000ff */
[----:B------:R1:W-:Y:S01]  /*eba0*/  STS.128 [R59+0x15400], R4 ;  /* 0x015400043b007388 */ /* 0x0003e20000000c00 */
[----:B------:R-:W-:Y:S02]  /*ebb0*/  F2FP.F16.F32.PACK_AB R10, R44, R53 ;  /* 0x000000352c0a723e */ /* 0x000fe400000000ff */
[----:B------:R-:W-:-:S05]  /*ebc0*/  F2FP.F16.F32.PACK_AB R11, R50, R11 ;  /* 0x0000000b320b723e */ /* 0x000fca00000000ff */
[----:B------:R1:W-:Y:S02]  /*ebd0*/  STS.128 [R61+0x15400], R8 ;  /* 0x015400083d007388 */ /* 0x0003e40000000c00 */
.L_x_4217:
[----:B------:R-:W-:Y:S05]  /*ebe0*/  BSYNC B2 ;  /* 0x0000000000027941 */ /* 0x000fea0003800000 */
.L_x_4216:
[----:B------:R-:W-:Y:S04]  /*ebf0*/  BSSY B2, `(.L_x_4218) ;  /* 0x0000059000027945 */ /* 0x000fe80003800000 */
[----:B------:R-:W-:Y:S05]  /*ec00*/  @P1 BRA `(.L_x_4219) ;  /* 0x00000004005c1947 */ /* 0x000fea0003800000 */
[----:B------:R-:W2:Y:S01]  /*ec10*/  LDL R60, [R1+0x7c] ;  /* 0x00007c00013c7983 */ /* 0x000ea20000100800 */
[----:B-1----:R-:W-:Y:S01]  /*ec20*/  LEA.HI R4, R25, R232, RZ, 0x1d ;  /* 0x000000e819047211 */ /* 0x002fe200078fe8ff */
[----:B------:R-:W-:Y:S02]  /*ec30*/  HADD2.F32 R55, -RZ, R30.H0_H0 ;  /* 0x2000001eff377230 */ /* 0x000fe40000004100 */
[----:B------:R-:W-:Y:S01]  /*ec40*/  HADD2.F32 R53, -RZ, R26.H0_H0 ;  /* 0x2000001aff357230 */ /* 0x000fe20000004100 */
[----:B0-----:R-:W-:Y:S01]  /*ec50*/  SHF.R.S32.HI R5, RZ, 0x1f, R4 ;  /* 0x0000001fff057819 */ /* 0x001fe20000011404 */
[----:B------:R-:W-:Y:S02]  /*ec60*/  IMAD.SHL.U32 R6, R4, 0x8, RZ ;  /* 0x0000000804067824 */ /* 0x000fe400078e00ff */
[----:B------:R-:W-:Y:S01]  /*ec70*/  HADD2.F32 R57, -RZ, R31.H0_H0 ;  /* 0x2000001fff397230 */ /* 0x000fe20000004100 */
[----:B------:R-:W-:Y:S02]  /*ec80*/  LEA.HI R4, R5, R4, RZ, 0x3 ;  /* 0x0000000405047211 */ /* 0x000fe400078f18ff */
[----:B------:R-:W-:-:S03]  /*ec90*/  LOP3.LUT R5, R211, 0x38, R6, 0xf8, !PT ;  /* 0x00000038d3057812 */ /* 0x000fc600078ef806 */
[----:B------:R-:W-:Y:S01]  /*eca0*/  IMAD.SHL.U32 R4, R4, 0x400, RZ ;  /* 0x0000040004047824 */ /* 0x000fe200078e00ff */
[----:B------:R-:W-:-:S04]  /*ecb0*/  LOP3.LUT R9, R5, R212, RZ, 0x3c, !PT ;  /* 0x000000d405097212 */ /* 0x000fc800078e3cff */
        /* <DEDUP_REMOVED lines=76> */
.L_x_4219:
[----:B------:R-:W-:Y:S05]  /*f180*/  BSYNC B2 ;  /* 0x0000000000027941 */ /* 0x000fea0003800000 */
.L_x_4218:
[----:B------:R-:W-:Y:S05]  /*f190*/  @P2 BRA `(.L_x_4215) ;  /* 0x00000004005c2947 */ /* 0x000fea0003800000 */
[----:B-1----:R-:W3:Y:S01]  /*f1a0*/  LDL R59, [R1+0x74] ;  /* 0x00007400013b7983 */ /* 0x002ee20000100800 */
[----:B------:R-:W-:Y:S01]  /*f1b0*/  LEA.HI R25, R25, R233, RZ, 0x1d ;  /* 0x000000e919197211 */ /* 0x000fe200078fe8ff */
[----:B------:R-:W-:Y:S02]  /*f1c0*/  HADD2.F32 R52, -RZ, R3.H0_H0 ;  /* 0x20000003ff347230 */ /* 0x000fe40000004100 */
[--C-:B------:R-:W-:Y:S01]  /*f1d0*/  HADD2.F32 R54, -RZ, R15.reuse.H0_H0 ;  /* 0x2000000fff367230 */ /* 0x100fe20000004100 */
[----:B--2---:R-:W-:Y:S01]  /*f1e0*/  SHF.R.S32.HI R6, RZ, 0x1f, R25 ;  /* 0x0000001fff067819 */ /* 0x004fe20000011419 */
[----:B------:R-:W-:Y:S01]  /*f1f0*/  HADD2.F32 R51, -RZ, R20.H0_H0 ;  /* 0x20000014ff337230 */ /* 0x000fe20000004100 */
[----:B------:R-:W-:Y:S01]  /*f200*/  SHF.L.U32 R4, R25, 0x3, RZ ;  /* 0x0000000319047819 */ /* 0x000fe200000006ff */
[----:B------:R-:W-:Y:S01]  /*f210*/  HADD2.F32 R53, -RZ, R15.H1_H1 ;  /* 0x3000000fff357230 */ /* 0x000fe20000004100 */
[----:B------:R-:W-:Y:S02]  /*f220*/  LEA.HI R6, R6, R25, RZ, 0x3 ;  /* 0x0000001906067211 */ /* 0x000fe400078f18ff */
[----:B0-----:R-:W-:-:S03]  /*f230*/  LOP3.LUT R5, R211, 0x38, R4, 0xf8, !PT ;  /* 0x00000038d3057812 */ /* 0x001fc600078ef804 */
        /* <DEDUP_REMOVED lines=11> */
[----:B------:R-:W-:-:S02]  /*f2f0*/  HADD2.F32 R47, -RZ, R12.H0_H0 ;  /* 0x2000000cff2f7230 */ /* 0x000fc40000004100 */
[C---:B------:R-:W-:Y:S01]  /*f300*/  FMUL.FTZ R55, R8.reuse, R51 ;  /* 0x0000003308377220 */ /* 0x040fe20000410000 */
[----:B------:R-:W-:Y:S02]  /*f310*/  HADD2.F32 R9, -RZ, R9.H1_H1 ;  /* 0x30000009ff097230 */ /* 0x000fe40000004100 */
[--C-:B------:R-:W-:Y:S02]  /*f320*/  HADD2.F32 R49, -RZ, R10.reuse.H0_H0 ;  /* 0x2000000aff317230 */ /* 0x100fe40000004100 */
[----:B------:R-:W-:Y:S01]  /*f330*/  FMUL.FTZ R57, R8, R47 ;  /* 0x0000002f08397220 */ /* 0x000fe20000410000 */
[----:B------:R-:W-:Y:S02]  /*f340*/  HADD2.F32 R8, -RZ, R13.H0_H0 ;  /* 0x2000000dff087230 */ /* 0x000fe40000004100 */
[----:B------:R-:W-:Y:S02]  /*f350*/  HADD2.F32 R10, -RZ, R10.H1_H1 ;  /* 0x3000000aff0a7230 */ /* 0x000fe40000004100 */
[----:B------:R-:W-:-:S02]  /*f360*/  HADD2.F32 R50, -RZ, R11.H0_H0 ;  /* 0x2000000bff327230 */ /* 0x000fc40000004100 */
[----:B------:R-:W-:Y:S01]  /*f370*/  HADD2.F32 R11, -RZ, R11.H1_H1 ;  /* 0x3000000bff0b7230 */ /* 0x000fe20000004100 */
[----:B---3--:R-:W0:Y:S02]  /*f380*/  LDS.128 R4, [R59] ;  /* 0x000000003b047984 */ /* 0x008e240000000c00 */
[--C-:B0-----:R-:W-:Y:S02]  /*f390*/  HADD2.F32 R43, -RZ, R4.reuse.H0_H0 ;  /* 0x20000004ff2b7230 */ /* 0x101fe40000004100 */
[----:B------:R-:W-:Y:S02]  /*f3a0*/  HADD2.F32 R4, -RZ, R4.H1_H1 ;  /* 0x30000004ff047230 */ /* 0x000fe40000004100 */
[----:B------:R-:W-:Y:S02]  /*f3b0*/  HADD2.F32 R44, -RZ, R5.H0_H0 ;  /* 0x20000005ff2c7230 */ /* 0x000fe40000004100 */
[C---:B------:R-:W-:Y:S01]  /*f3c0*/  FFMA.FTZ R56, R43.reuse, R52, -R56 ;  /* 0x000000342b387223 */ /* 0x040fe20000010838 */
[----:B------:R-:W-:Y:S01]  /*f3d0*/  FFMA.FTZ R58, R43, R54, R58 ;  /* 0x000000362b3a7223 */ /* 0x000fe2000001003a */
[----:B------:R-:W-:-:S02]  /*f3e0*/  HADD2.F32 R43, -RZ, R3.H1_H1 ;  /* 0x30000003ff2b7230 */ /* 0x000fc40000004100 */
[----:B------:R-:W-:Y:S01]  /*f3f0*/  FFMA.FTZ R55, R4, R47, -R55 ;  /* 0x0000002f04377223 */ /* 0x000fe20000010837 */
[----:B------:R-:W-:Y:S01]  /*f400*/  FMUL.FTZ R47, R48, R53 ;  /* 0x00000035302f7220 */ /* 0x000fe20000410000 */
[----:B------:R-:W-:Y:S02]  /*f410*/  HADD2.F32 R52, -RZ, R20.H1_H1 ;  /* 0x30000014ff347230 */ /* 0x000fe40000004100 */
[----:B------:R-:W-:Y:S01]  /*f420*/  FFMA.FTZ R57, R4, R51, R57 ;  /* 0x0000003304397223 */ /* 0x000fe20000010039 */
[-C--:B------:R-:W-:Y:S01]  /*f430*/  FMUL.FTZ R48, R48, R43.reuse ;  /* 0x0000002b30307220 */ /* 0x080fe20000410000 */
[----:B------:R-:W-:Y:S02]  /*f440*/  HADD2.F32 R4, -RZ, R12.H1_H1 ;  /* 0x3000000cff047230 */ /* 0x000fe40000004100 */
[C---:B------:R-:W-:Y:S01]  /*f450*/  FFMA.FTZ R47, R44.reuse, R43, -R47 ;  /* 0x0000002b2c2f7223 */ /* 0x040fe2000001082f */
[----:B------:R-:W-:Y:S02]  /*f460*/  HADD2.F32 R5, -RZ, R5.H1_H1 ;  /* 0x30000005ff057230 */ /* 0x000fe40000004100 */
[----:B------:R-:W-:Y:S01]  /*f470*/  FFMA.FTZ R48, R44, R53, R48 ;  /* 0x000000352c307223 */ /* 0x000fe20000010030 */
[----:B------:R-:W-:Y:S01]  /*f480*/  FMUL.FTZ R54, R9, R52 ;  /* 0x0000003409367220 */ /* 0x000fe20000410000 */
[----:B------:R-:W-:-:S02]  /*f490*/  HADD2.F32 R44, -RZ, R21.H0_H0 ;  /* 0x20000015ff2c7230 */ /* 0x000fc40000004100 */
[-C--:B------:R-:W-:Y:S01]  /*f4a0*/  FMUL.FTZ R60, R9, R4.reuse ;  /* 0x00000004093c7220 */ /* 0x080fe20000410000 */
[----:B------:R-:W-:Y:S02]  /*f4b0*/  HADD2.F32 R43, -RZ, R24.H0_H0 ;  /* 0x20000018ff2b7230 */ /* 0x000fe40000004100 */
[----:B------:R-:W-:Y:S01]  /*f4c0*/  FFMA.FTZ R54, R5, R4, -R54 ;  /* 0x0000000405367223 */ /* 0x000fe20000010836 */
[----:B------:R-:W-:Y:S02]  /*f4d0*/  HADD2.F32 R45, -RZ, R6.H0_H0 ;  /* 0x20000006ff2d7230 */ /* 0x000fe40000004100 */
[C---:B------:R-:W-:Y:S01]  /*f4e0*/  FMUL.FTZ R4, R49.reuse, R44 ;  /* 0x0000002c31047220 */ /* 0x040fe20000410000 */
[----:B------:R-:W-:Y:S02]  /*f4f0*/  HADD2.F32 R9, -RZ, R14.H0_H0 ;  /* 0x2000000eff097230 */ /* 0x000fe40000004100 */
[----:B------:R-:W-:Y:S01]  /*f500*/  FMUL.FTZ R53, R49, R8 ;  /* 0x0000000831357220 */ /* 0x000fe20000410000 */
[----:B------:R-:W-:-:S02]  /*f510*/  HADD2.F32 R6, -RZ, R6.H1_H1 ;  /* 0x30000006ff067230 */ /* 0x000fc40000004100 */
[----:B------:R-:W-:Y:S01]  /*f520*/  FFMA.FTZ R49, R5, R52, R60 ;  /* 0x0000003405317223 */ /* 0x000fe2000001003c */
[C---:B------:R-:W-:Y:S01]  /*f530*/  FMUL.FTZ R5, R10.reuse, R43 ;  /* 0x0000002b0a057220 */ /* 0x040fe20000410000 */
[C---:B------:R-:W-:Y:S01]  /*f540*/  FFMA.FTZ R51, R45.reuse, R8, -R4 ;  /* 0x000000082d337223 */ /* 0x040fe20000010804 */
[----:B------:R-:W-:Y:S01]  /*f550*/  FFMA.FTZ R53, R45, R44, R53 ;  /* 0x0000002c2d357223 */ /* 0x000fe20000010035 */
[-C--:B------:R-:W-:Y:S01]  /*f560*/  FMUL.FTZ R45, R10, R9.reuse ;  /* 0x000000090a2d7220 */ /* 0x080fe20000410000 */
[C---:B------:R-:W-:Y:S01]  /*f570*/  FFMA.FTZ R10, R6.reuse, R9, -R5 ;  /* 0x00000009060a7223 */ /* 0x040fe20000010805 */
[----:B------:R-:W-:Y:S02]  /*f580*/  HADD2.F32 R9, -RZ, R21.H1_H1 ;  /* 0x30000015ff097230 */ /* 0x000fe40000004100 */
[----:B------:R-:W-:Y:S02]  /*f590*/  HADD2.F32 R5, -RZ, R13.H1_H1 ;  /* 0x3000000dff057230 */ /* 0x000fe40000004100 */
[----:B------:R-:W-:Y:S01]  /*f5a0*/  FFMA.FTZ R44, R6, R43, R45 ;  /* 0x0000002b062c7223 */ /* 0x000fe2000001002d */
[----:B------:R-:W-:-:S02]  /*f5b0*/  HADD2.F32 R8, -RZ, R24.H1_H1 ;  /* 0x30000018ff087230 */ /* 0x000fc40000004100 */
[C---:B------:R-:W-:Y:S01]  /*f5c0*/  FMUL.FTZ R43, R50.reuse, R9 ;  /* 0x00000009322b7220 */ /* 0x040fe20000410000 */
[----:B------:R-:W-:Y:S02]  /*f5d0*/  HADD2.F32 R4, -RZ, R14.H1_H1 ;  /* 0x3000000eff047230 */ /* 0x000fe40000004100 */
[-C--:B------:R-:W-:Y:S01]  /*f5e0*/  FMUL.FTZ R50, R50, R5.reuse ;  /* 0x0000000532327220 */ /* 0x080fe20000410000 */
[--C-:B------:R-:W-:Y:S02]  /*f5f0*/  HADD2.F32 R46, -RZ, R7.reuse.H0_H0 ;  /* 0x20000007ff2e7230 */ /* 0x100fe40000004100 */
[C---:B------:R-:W-:Y:S01]  /*f600*/  FMUL.FTZ R6, R11.reuse, R8 ;  /* 0x000000080b067220 */ /* 0x040fe20000410000 */
[----:B------:R-:W-:Y:S02]  /*f610*/  HADD2.F32 R7, -RZ, R7.H1_H1 ;  /* 0x30000007ff077230 */ /* 0x000fe40000004100 */
[-C--:B------:R-:W-:Y:S01]  /*f620*/  FMUL.FTZ R45, R11, R4.reuse ;  /* 0x000000040b2d7220 */ /* 0x080fe20000410000 */
        /* <DEDUP_REMOVED lines=14> */
.L_x_4215:
[----:B------:R-:W-:Y:S05]  /*f710*/  BSYNC B1 ;  /* 0x0000000000017941 */ /* 0x000fea0003800000 */
.L_x_4214:
[----:B------:R-:W-:-:S13]  /*f720*/  ISETP.GE.AND P0, PT, R227, R0, PT ;  /* 0x00000000e300720c */ /* 0x000fda0003f06270 */
[----:B------:R-:W-:Y:S05]  /*f730*/  @P0 BRA `(.L_x_4198) ;  /* 0x00000010004c0947 */ /* 0x000fea0003800000 */
[----:B------:R-:W4:Y:S01]  /*f740*/  LDC R0, c[0x0][0x3f4] ;  /* 0x0000fd00ff007b82 */ /* 0x000f220000000800 */
[C---:B0123--:R-:W-:Y:S01]  /*f750*/  VIADD R5, R18.reuse, 0x20 ;  /* 0x0000002012057836 */ /* 0x04ffe20000000000 */
[C---:B------:R-:W-:Y:S01]  /*f760*/  IADD3 R7, R18.reuse, 0x40, RZ ;  /* 0x0000004012077810 */ /* 0x040fe20007ffe0ff */
[----:B------:R-:W-:Y:S01]  /*f770*/  BSSY B1, `(.L_x_4220) ;  /* 0x000005d000017945 */ /* 0x000fe20003800000 */
[----:B------:R-:W-:Y:S02]  /*f780*/  SHF.R.U32.HI R59, RZ, 0x3, R205 ;  /* 0x00000003ff3b7819 */ /* 0x000fe400000116cd */
[-C--:B----4-:R-:W-:Y:S02]  /*f790*/  ISETP.GE.AND P0, PT, R18, R0.reuse, PT ;  /* 0x000000001200720c */ /* 0x090fe40003f06270 */
[-C--:B------:R-:W-:Y:S02]  /*f7a0*/  ISETP.GE.AND P1, PT, R5, R0.reuse, PT ;  /* 0x000000000500720c */ /* 0x080fe40003f26270 */
[----:B------:R-:W-:-:S09]  /*f7b0*/  ISETP.GE.AND P2, PT, R7, R0, PT ;  /* 0x000000000700720c */ /* 0x000fd20003f46270 */
[----:B------:R-:W-:Y:S05]  /*f7c0*/  @P0 BRA `(.L_x_4221) ;  /* 0x00000004005c0947 */ /* 0x000fea0003800000 */
[----:B------:R-:W2:Y:S01]  /*f7d0*/  LDL R61, [R1+0x78] ;  /* 0x00007800013d7983 */ /* 0x000ea20000100800 */
[----:B------:R-:W-:Y:S01]  /*f7e0*/  LEA.HI R4, R0, R231, RZ, 0x1d ;  /* 0x000000e700047211 */ /* 0x000fe200078fe8ff */
[----:B------:R-:W-:Y:S02]  /*f7f0*/  HADD2.F32 R51, -RZ, R34.H0_H0 ;  /* 0x20000022ff337230 */ /* 0x000fe40000004100 */
[----:B------:R-:W-:Y:S01]  /*f800*/  HADD2.F32 R53, -RZ, R39.H0_H0 ;  /* 0x20000027ff357230 */ /* 0x000fe20000004100 */
[----:B------:R-:W-:Y:S01]  /*f810*/  SHF.R.S32.HI R5, RZ, 0x1f, R4 ;  /* 0x0000001fff057819 */ /* 0x000fe20000011404 */
[----:B------:R-:W-:Y:S02]  /*f820*/  IMAD.SHL.U32 R6, R4, 0x8, RZ ;  /* 0x0000000804067824 */ /* 0x000fe400078e00ff */
[----:B------:R-:W-:Y:S01]  /*f830*/  HADD2.F32 R58, -RZ, R40.H0_H0 ;  /* 0x20000028ff3a7230 */ /* 0x000fe20000004100 */
[----:B------:R-:W-:Y:S01]  /*f840*/  LEA.HI R5, R5, R4, RZ, 0x3 ;  /* 0x0000000405057211 */ /* 0x000fe200078f18ff */
[----:B------:R-:W-:Y:S01]  /*f850*/  HADD2.F32 R56, -RZ, R35.H0_H0 ;  /* 0x20000023ff387230 */ /* 0x000fe20000004100 */
[----:B------:R-:W-:Y:S01]  /*f860*/  LOP3.LUT R4, R205, 0x38, R6, 0xf8, !PT ;  /* 0x00000038cd047812 */ /* 0x000fe200078ef806 */
[----:B------:R-:W-:-:S02]  /*f870*/  HADD2.F32 R60, -RZ, R39.H1_H1 ;  /* 0x30000027ff3c7230 */ /* 0x000fc40000004100 */
[----:B------:R-:W-:Y:S01]  /*f880*/  IMAD.SHL.U32 R5, R5, 0x400, RZ ;  /* 0x0000040005057824 */ /* 0x000fe200078e00ff */
[----:B------:R-:W-:Y:S01]  /*f890*/  LOP3.LUT R8, R4, R59, RZ, 0x3c, !PT ;  /* 0x0000003b04087212 */ /* 0x000fe200078e3cff */
[----:B------:R-:W-:Y:S02]  /*f8a0*/  HADD2.F32 R34, -RZ, R34.H1_H1 ;  /* 0x30000022ff227230 */ /* 0x000fe40000004100 */
[----:B------:R-:W-:Y:S01]  /*f8b0*/  HADD2.F32 R55, -RZ, R40.H1_H1 ;  /* 0x30000028ff377230 */ /* 0x000fe20000004100 */
[----:B------:R-:W-:Y:S01]  /*f8c0*/  LOP3.LUT R9, R5, 0x7fffe000, RZ, 0xc0, !PT ;  /* 0x7fffe00005097812 */ /* 0x000fe200078ec0ff */
[----:B------:R-:W-:Y:S02]  /*f8d0*/  HADD2.F32 R35, -RZ, R35.H1_H1 ;  /* 0x30000023ff237230 */ /* 0x000fe40000004100 */
[----:B------:R-:W-:Y:S01]  /*f8e0*/  HADD2.F32 R57, -RZ, R41.H0_H0 ;  /* 0x20000029ff397230 */ /* 0x000fe20000004100 */
[----:B------:R-:W-:-:S05]  /*f8f0*/  IADD3 R9, R8, R9, R215 ;  /* 0x0000000908097210 */ /* 0x000fca0007ffe0d7 */
[----:B------:R-:W-:-:S05]  /*f900*/  IMAD R25, R9, 0x2, R2 ;  /* 0x0000000209197824 */ /* 0x000fca00078e0202 */
[----:B------:R-:W0:Y:S02]  /*f910*/  LDS.128 R8, [R25+0x15400] ;  /* 0x0154000019087984 */ /* 0x000e240000000c00 */
[--C-:B0-----:R-:W-:Y:S02]  /*f920*/  HADD2.F32 R47, -RZ, R8.reuse.H0_H0 ;  /* 0x20000008ff2f7230 */ /* 0x101fe40000004100 */
[----:B------:R-:W-:Y:S02]  /*f930*/  HADD2.F32 R8, -RZ, R8.H1_H1 ;  /* 0x30000008ff087230 */ /* 0x000fe40000004100 */
[--C-:B------:R-:W-:Y:S02]  /*f940*/  HADD2.F32 R48, -RZ, R9.reuse.H0_H0 ;  /* 0x20000009ff307230 */ /* 0x100fe40000004100 */
[-C--:B------:R-:W-:Y:S01]  /*f950*/  FMUL.FTZ R52, R53, R47.reuse ;  /* 0x0000002f35347220 */ /* 0x080fe20000410000 */
[----:B------:R-:W-:Y:S01]  /*f960*/  FMUL.FTZ R54, R51, R47 ;  /* 0x0000002f33367220 */ /* 0x000fe20000410000 */
[----:B------:R-:W-:-:S02]  /*f970*/  HADD2.F32 R9, -RZ, R9.H1_H1 ;  /* 0x30000009ff097230 */ /* 0x000fc40000004100 */
[----:B------:R-:W-:Y:S01]  /*f980*/  FMUL.FTZ R39, R58, R8 ;  /* 0x000000083a277220 */ /* 0x000fe20000410000 */
        /* <DEDUP_REMOVED lines=8> */
[--C-:B------:R-:W-:Y:S02]  /*fa10*/  HADD2.F32 R44, -RZ, R5.reuse.H0_H0 ;  /* 0x20000005ff2c7230 */ /* 0x100fe40000004100 */
[-C--:B------:R-:W-:Y:S01]  /*fa20*/  FFMA.FTZ R52, R51, R43.reuse, -R52 ;  /* 0x0000002b33347223 */ /* 0x080fe20000010834 */
[----:B------:R-:W-:Y:S01]  /*fa30*/  FFMA.FTZ R54, R53, R43, R54 ;  /* 0x0000002b35367223 */ /* 0x000fe20000010036 */
[C---:B------:R-:W-:Y:S01]  /*fa40*/  FMUL.FTZ R43, R56.reuse, R8 ;  /* 0x00000008382b7220 */ /* 0x040fe20000410000 */
[----:B------:R-:W-:Y:S02]  /*fa50*/  HADD2.F32 R5, -RZ, R5.H1_H1 ;  /* 0x30000005ff057230 */ /* 0x000fe40000004100 */
[----:B------:R-:W-:Y:S01]  /*fa60*/  FFMA.FTZ R39, R56, R4, -R39 ;  /* 0x0000000438277223 */ /* 0x000fe20000010827 */
[----:B------:R-:W-:Y:S01]  /*fa70*/  FMUL.FTZ R51, R34, R48 ;  /* 0x0000003022337220 */ /* 0x000fe20000410000 */
[----:B------:R-:W-:Y:S01]  /*fa80*/  FFMA.FTZ R43, R58, R4, R43 ;  /* 0x000000043a2b7223 */ /* 0x000fe2000001002b */
[----:B------:R-:W-:Y:S01]  /*fa90*/  FMUL.FTZ R4, R55, R9 ;  /* 0x0000000937047220 */ /* 0x000fe20000410000 */
[----:B------:R-:W-:-:S02]  /*faa0*/  HADD2.F32 R53, -RZ, R37.H0_H0 ;  /* 0x20000025ff357230 */ /* 0x000fc40000004100 */
[C---:B------:R-:W-:Y:S01]  /*fab0*/  FMUL.FTZ R8, R35.reuse, R9 ;  /* 0x0000000923087220 */ /* 0x040fe20000410000 */
[----:B------:R-:W-:Y:S02]  /*fac0*/  HADD2.F32 R56, -RZ, R42.H0_H0 ;  /* 0x2000002aff387230 */ /* 0x000fe40000004100 */
[-C--:B------:R-:W-:Y:S01]  /*fad0*/  FFMA.FTZ R47, R34, R44.reuse, -R47 ;  /* 0x0000002c222f7223 */ /* 0x080fe2000001082f */
[----:B------:R-:W-:Y:S02]  /*fae0*/  HADD2.F32 R45, -RZ, R6.H0_H0 ;  /* 0x20000006ff2d7230 */ /* 0x000fe40000004100 */
[----:B------:R-:W-:Y:S01]  /*faf0*/  FFMA.FTZ R51, R60, R44, R51 ;  /* 0x0000002c3c337223 */ /* 0x000fe20000010033 */
[----:B------:R-:W-:Y:S02]  /*fb00*/  HADD2.F32 R48, -RZ, R38.H0_H0 ;  /* 0x20000026ff307230 */ /* 0x000fe40000004100 */
[----:B------:R-:W-:Y:S01]  /*fb10*/  FFMA.FTZ R34, R35, R5, -R4 ;  /* 0x0000000523227223 */ /* 0x000fe20000010804 */
[----:B------:R-:W-:-:S02]  /*fb20*/  HADD2.F32 R6, -RZ, R6.H1_H1 ;  /* 0x30000006ff067230 */ /* 0x000fc40000004100 */
[----:B------:R-:W-:Y:S01]  /*fb30*/  FFMA.FTZ R40, R55, R5, R8 ;  /* 0x0000000537287223 */ /* 0x000fe20000010008 */
[-C--:B------:R-:W-:Y:S01]  /*fb40*/  FMUL.FTZ R4, R57, R49.reuse ;  /* 0x0000003139047220 */ /* 0x080fe20000410000 */
[C---:B------:R-:W-:Y:S01]  /*fb50*/  FMUL.FTZ R44, R53.reuse, R49 ;  /* 0x00000031352c7220 */ /* 0x040fe20000410000 */
[-C--:B------:R-:W-:Y:S01]  /*fb60*/  FMUL.FTZ R5, R56, R10.reuse ;  /* 0x0000000a38057220 */ /* 0x080fe20000410000 */
[C---:B------:R-:W-:Y:S01]  /*fb70*/  FMUL.FTZ R9, R48.reuse, R10 ;  /* 0x0000000a30097220 */ /* 0x040fe20000410000 */
[-C--:B------:R-:W-:Y:S01]  /*fb80*/  FFMA.FTZ R35, R53, R45.reuse, -R4 ;  /* 0x0000002d35237223 */ /* 0x080fe20000010804 */
[----:B------:R-:W-:Y:S01]  /*fb90*/  FFMA.FTZ R44, R57, R45, R44 ;  /* 0x0000002d392c7223 */ /* 0x000fe2000001002c */
[----:B------:R-:W-:Y:S01]  /*fba0*/  FFMA.FTZ R10, R48, R6, -R5 ;  /* 0x00000006300a7223 */ /* 0x000fe20000010805 */
[----:B------:R-:W-:Y:S02]  /*fbb0*/  HADD2.F32 R48, -RZ, R41.H1_H1 ;  /* 0x30000029ff307230 */ /* 0x000fe40000004100 */
[----:B------:R-:W-:-:S02]  /*fbc0*/  HADD2.F32 R45, -RZ, R42.H1_H1 ;  /* 0x3000002aff2d7230 */ /* 0x000fc40000004100 */
[----:B------:R-:W-:Y:S02]  /*fbd0*/  HADD2.F32 R8, -RZ, R37.H1_H1 ;  /* 0x30000025ff087230 */ /* 0x000fe40000004100 */
[----:B------:R-:W-:Y:S01]  /*fbe0*/  FFMA.FTZ R37, R56, R6, R9 ;  /* 0x0000000638257223 */ /* 0x000fe20000010009 */
[----:B------:R-:W-:Y:S02]  /*fbf0*/  HADD2.F32 R41, -RZ, R38.H1_H1 ;  /* 0x30000026ff297230 */ /* 0x000fe40000004100 */
[-C--:B------:R-:W-:Y:S01]  /*fc00*/  FMUL.FTZ R5, R48, R50.reuse ;  /* 0x0000003230057220 */ /* 0x080fe20000410000 */
[--C-:B------:R-:W-:Y:S02]  /*fc10*/  HADD2.F32 R46, -RZ, R7.reuse.H0_H0 ;  /* 0x20000007ff2e7230 */ /* 0x100fe40000004100 */
[-C--:B------:R-:W-:Y:S01]  /*fc20*/  FMUL.FTZ R4, R45, R11.reuse ;  /* 0x0000000b2d047220 */ /* 0x080fe20000410000 */
[----:B------:R-:W-:Y:S02]  /*fc30*/  HADD2.F32 R7, -RZ, R7.H1_H1 ;  /* 0x30000007ff077230 */ /* 0x000fe40000004100 */
[C---:B------:R-:W-:Y:S01]  /*fc40*/  FMUL.FTZ R9, R8.reuse, R50 ;  /* 0x0000003208097220 */ /* 0x040fe20000410000 */
[C---:B------:R-:W-:Y:S01]  /*fc50*/  FMUL.FTZ R6, R41.reuse, R11 ;  /* 0x0000000b29067220 */ /* 0x040fe20000410000 */
[-C--:B------:R-:W-:Y:S01]  /*fc60*/  FFMA.FTZ R11, R8, R46.reuse, -R5 ;  /* 0x0000002e080b7223 */ /* 0x080fe20000010805 */
[----:B------:R-:W-:Y:S01]  /*fc70*/  F2FP.F16.F32.PACK_AB R5, R34, R47 ;  /* 0x0000002f2205723e */ /* 0x000fe200000000ff */
[-C--:B------:R-:W-:Y:S01]  /*fc80*/  FFMA.FTZ R38, R41, R7.reuse, -R4 ;  /* 0x0000000729267223 */ /* 0x080fe20000010804 */
        /* <DEDUP_REMOVED lines=11> */
.L_x_4221:
[----:B------:R-:W-:Y:S05]  /*fd40*/  BSYNC B1 ;  /* 0x0000000000017941 */ /* 0x000fea0003800000 */
.L_x_4220:
[----:B------:R-:W-:Y:S04]  /*fd50*/  BSSY B1, `(.L_x_4222) ;  /* 0x0000059000017945 */ /* 0x000fe80003800000 */
[----:B------:R-:W-:Y:S05]  /*fd60*/  @P1 BRA `(.L_x_4223) ;  /* 0x00000004005c1947 */ /* 0x000fea0003800000 */
[----:B------:R-:W2:Y:S01]  /*fd70*/  LDL R50, [R1+0x70] ;  /* 0x0000700001327983 */ /* 0x000ea20000100800 */
[----:B0-----:R-:W-:Y:S01]  /*fd80*/  LEA.HI R4, R0, R232, RZ, 0x1d ;  /* 0x000000e800047211 */ /* 0x001fe200078fe8ff */
[----:B------:R-:W-:Y:S02]  /*fd90*/  HADD2.F32 R46, -RZ, R30.H0_H0 ;  /* 0x2000001eff2e7230 */ /* 0x000fe40000004100 */
[----:B------:R-:W-:Y:S01]  /*fda0*/  HADD2.F32 R44, -RZ, R26.H0_H0 ;  /* 0x2000001aff2c7230 */ /* 0x000fe20000004100 */
[----:B------:R-:W-:Y:S01]  /*fdb0*/  SHF.R.S32.HI R5, RZ, 0x1f, R4 ;  /* 0x0000001fff057819 */ /* 0x000fe20000011404 */
[----:B------:R-:W-:Y:S01]  /*fdc0*/  HADD2.F32 R48, -RZ, R31.H0_H0 ;  /* 0x2000001fff307230 */ /* 0x000fe20000004100 */
[----:B------:R-:W-:Y:S01]  /*fdd0*/  SHF.L.U32 R6, R4, 0x3, RZ ;  /* 0x0000000304067819 */ /* 0x000fe200000006ff */
[----:B------:R-:W-:Y:S01]  /*fde0*/  HADD2.F32 R51, -RZ, R30.H1_H1 ;  /* 0x3000001eff337230 */ /* 0x000fe20000004100 */
[----:B------:R-:W-:Y:S01]  /*fdf0*/  LEA.HI R5, R5, R4, RZ, 0x3 ;  /* 0x0000000405057211 */ /* 0x000fe200078f18ff */
[----:B------:R-:W-:Y:S01]  /*fe00*/  HADD2.F32 R49, -RZ, R26.H1_H1 ;  /* 0x3000001aff317230 */ /* 0x000fe20000004100 */
        /* <DEDUP_REMOVED lines=14> */
[-C--:B------:R-:W-:Y:S01]  /*fef0*/  FMUL.FTZ R30, R51, R40.reuse ;  /* 0x00000028331e7220 */ /* 0x080fe20000410000 */
        /* <DEDUP_REMOVED lines=10> */
[--C-:B------:R-:W-:Y:S02]  /*ffa0*/  HADD2.F32 R44, -RZ, R27.reuse.H0_H0 ;  /* 0x2000001bff2c7230 */ /* 0x100fe40000004100 */
[----:B------:R-:W-:Y:S01]  /*ffb0*/  FFMA.FTZ R39, R46, R34, R39 ;  /* 0x000000222e277223 */ /* 0x000fe20000010027 */
[----:B------:R-:W-:Y:S02]  /*ffc0*/  HADD2.F32 R27, -RZ, R27.H1_H1 ;  /* 0x3000001bff1b7230 */ /* 0x000fe40000004100 */
[----:B------:R-:W-:Y:S01]  /*ffd0*/  FFMA.FTZ R30, R49, R35, -R30 ;  /* 0x00000023311e7223 */ /* 0x000fe2000001081e */
[----:B------:R-:W-:-:S02]  /*ffe0*/  HADD2.F32 R5, -RZ, R5.H1_H1 ;  /* 0x30000005ff057230 */ /* 0x000fc40000004100 */
[C---:B------:R-:W-:Y:S01]  /*fff0*/  FMUL.FTZ R47, R44.reuse, R8 ;  /* 0x000000082c2f7220 */ /* 0x040fe20000410000 */
[-C--:B------:R-:W-:Y:S01]  /*10000*/  FFMA.FTZ R8, R44, R4.reuse, -R45 ;  /* 0x000000042c087223 */ /* 0x080fe2000001082d */
[----:B------:R-:W-:Y:S02]  /*10010*/  HADD2.F32 R45, -RZ, R31.H1_H1 ;  /* 0x3000001fff2d7230 */ /* 0x000fe40000004100 */
[----:B------:R-:W-:Y:S01]  /*10020*/  FFMA.FTZ R40, R51, R35, R40 ;  /* 0x0000002333287223 */ /* 0x000fe20000010028 */
[----:B------:R-:W-:Y:S01]  /*10030*/  FFMA.FTZ R26, R48, R4, R47 ;  /* 0x00000004301a7223 */ /* 0x000fe2000001002f */
[----:B------:R-:W-:Y:S02]  /*10040*/  HADD2.F32 R31, -RZ, R28.H0_H0 ;  /* 0x2000001cff1f7230 */ /* 0x000fe40000004100 */
[-C--:B------:R-:W-:Y:S01]  /*10050*/  FMUL.FTZ R34, R27, R9.reuse ;  /* 0x000000091b227220 */ /* 0x080fe20000410000 */
[----:B------:R-:W-:Y:S01]  /*10060*/  FMUL.FTZ R4, R45, R9 ;  /* 0x000000092d047220 */ /* 0x000fe20000410000 */
[----:B------:R-:W-:-:S02]  /*10070*/  HADD2.F32 R35, -RZ, R32.H0_H0 ;  /* 0x20000020ff237230 */ /* 0x000fc40000004100 */
[--C-:B------:R-:W-:Y:S02]  /*10080*/  HADD2.F32 R37, -RZ, R6.reuse.H0_H0 ;  /* 0x20000006ff257230 */ /* 0x100fe40000004100 */
[----:B------:R-:W-:Y:S01]  /*10090*/  FFMA.FTZ R9, R27, R5, -R4 ;  /* 0x000000051b097223 */ /* 0x000fe20000010804 */
[----:B------:R-:W-:Y:S02]  /*100a0*/  HADD2.F32 R48, -RZ, R33.H0_H0 ;  /* 0x20000021ff307230 */ /* 0x000fe40000004100 */
[-C--:B------:R-:W-:Y:S01]  /*100b0*/  FMUL.FTZ R4, R35, R41.reuse ;  /* 0x0000002923047220 */ /* 0x080fe20000410000 */
[----:B------:R-:W-:Y:S01]  /*100c0*/  FMUL.FTZ R44, R31, R41 ;  /* 0x000000291f2c7220 */ /* 0x000fe20000410000 */
[----:B------:R-:W-:Y:S02]  /*100d0*/  HADD2.F32 R46, -RZ, R29.H0_H0 ;  /* 0x2000001dff2e7230 */ /* 0x000fe40000004100 */
[----:B------:R-:W-:Y:S01]  /*100e0*/  FFMA.FTZ R27, R45, R5, R34 ;  /* 0x000000052d1b7223 */ /* 0x000fe20000010022 */
[----:B------:R-:W-:-:S02]  /*100f0*/  HADD2.F32 R6, -RZ, R6.H1_H1 ;  /* 0x30000006ff067230 */ /* 0x000fc40000004100 */
[-C--:B------:R-:W-:Y:S01]  /*10100*/  FMUL.FTZ R5, R48, R10.reuse ;  /* 0x0000000a30057220 */ /* 0x080fe20000410000 */
[-C--:B------:R-:W-:Y:S01]  /*10110*/  FFMA.FTZ R31, R31, R37.reuse, -R4 ;  /* 0x000000251f1f7223 */ /* 0x080fe20000010804 */
[----:B------:R-:W-:Y:S01]  /*10120*/  FFMA.FTZ R44, R35, R37, R44 ;  /* 0x00000025232c7223 */ /* 0x000fe2000001002c */
[----:B------:R-:W-:Y:S02]  /*10130*/  HADD2.F32 R32, -RZ, R32.H1_H1 ;  /* 0x30000020ff207230 */ /* 0x000fe40000004100 */
[C---:B------:R-:W-:Y:S01]  /*10140*/  FMUL.FTZ R35, R46.reuse, R10 ;  /* 0x0000000a2e237220 */ /* 0x040fe20000410000 */
[----:B------:R-:W-:Y:S02]  /*10150*/  HADD2.F32 R28, -RZ, R28.H1_H1 ;  /* 0x3000001cff1c7230 */ /* 0x000fe40000004100 */
[----:B------:R-:W-:Y:S01]  /*10160*/  FFMA.FTZ R10, R46, R6, -R5 ;  /* 0x000000062e0a7223 */ /* 0x000fe20000010805 */
[----:B------:R-:W-:Y:S02]  /*10170*/  HADD2.F32 R37, -RZ, R33.H1_H1 ;  /* 0x30000021ff257230 */ /* 0x000fe40000004100 */
[----:B------:R-:W-:Y:S01]  /*10180*/  FMUL.FTZ R5, R32, R42 ;  /* 0x0000002a20057220 */ /* 0x000fe20000410000 */
[----:B------:R-:W-:-:S02]  /*10190*/  HADD2.F32 R33, -RZ, R29.H1_H1 ;  /* 0x3000001dff217230 */ /* 0x000fc40000004100 */
[----:B------:R-:W-:Y:S01]  /*101a0*/  FFMA.FTZ R35, R48, R6, R35 ;  /* 0x0000000630237223 */ /* 0x000fe20000010023 */
[--C-:B------:R-:W-:Y:S02]  /*101b0*/  HADD2.F32 R38, -RZ, R7.reuse.H0_H0 ;  /* 0x20000007ff267230 */ /* 0x100fe40000004100 */
[C---:B------:R-:W-:Y:S01]  /*101c0*/  FMUL.FTZ R29, R28.reuse, R42 ;  /* 0x0000002a1c1d7220 */ /* 0x040fe20000410000 */
[----:B------:R-:W-:Y:S02]  /*101d0*/  HADD2.F32 R7, -RZ, R7.H1_H1 ;  /* 0x30000007ff077230 */ /* 0x000fe40000004100 */
[-C--:B------:R-:W-:Y:S01]  /*101e0*/  FMUL.FTZ R4, R37, R11.reuse ;  /* 0x0000000b25047220 */ /* 0x080fe20000410000 */
[C---:B------:R-:W-:Y:S01]  /*101f0*/  FMUL.FTZ R6, R33.reuse, R11 ;  /* 0x0000000b21067220 */ /* 0x040fe20000410000 */
[-C--:B------:R-:W-:Y:S01]  /*10200*/  FFMA.FTZ R11, R28, R38.reuse, -R5 ;  /* 0x000000261c0b7223 */ /* 0x080fe20000010805 */
[----:B------:R-:W-:Y:S01]  /*10210*/  FFMA.FTZ R29, R32, R38, R29 ;  /* 0x00000026201d7223 */ /* 0x000fe2000001001d */
[-C--:B------:R-:W-:Y:S01]  /*10220*/  FFMA.FTZ R28, R33, R7.reuse, -R4 ;  /* 0x00000007211c7223 */ /* 0x080fe20000010804 */
        /* <DEDUP_REMOVED lines=11> */
.L_x_4223:
[----:B------:R-:W-:Y:S05]  /*102e0*/  BSYNC B1 ;  /* 0x0000000000017941 */ /* 0x000fea0003800000 */
.L_x_4222:
[----:B------:R-:W-:Y:S05]  /*102f0*/  @P2 BRA `(.L_x_4198) ;  /* 0x00000004005c2947 */ /* 0x000fea0003800000 */
[----:B------:R-:W2:Y:S01]  /*10300*/  LDL R41, [R1+0x6c] ;  /* 0x00006c0001297983 */ /* 0x000ea20000100800 */
[----:B------:R-:W-:Y:S01]  /*10310*/  LEA.HI R0, R0, R233, RZ, 0x1d ;  /* 0x000000e900007211 */ /* 0x000fe200078fe8ff */
[----:B------:R-:W-:Y:S02]  /*10320*/  HADD2.F32 R33, -RZ, R3.H0_H0 ;  /* 0x20000003ff217230 */ /* 0x000fe40000004100 */
[--C-:B------:R-:W-:Y:S01]  /*10330*/  HADD2.F32 R35, -RZ, R15.reuse.H0_H0 ;  /* 0x2000000fff237230 */ /* 0x100fe20000004100 */
[----:B01----:R-:W-:Y:S01]  /*10340*/  SHF.R.S32.HI R5, RZ, 0x1f, R0 ;  /* 0x0000001fff057819 */ /* 0x003fe20000011400 */
[----:B------:R-:W-:Y:S02]  /*10350*/  IMAD.SHL.U32 R4, R0, 0x8, RZ ;  /* 0x0000000800047824 */ /* 0x000fe400078e00ff */
[----:B------:R-:W-:Y:S01]  /*10360*/  HADD2.F32 R44, -RZ, R20.H0_H0 ;  /* 0x20000014ff2c7230 */ /* 0x000fe20000004100 */
[----:B------:R-:W-:Y:S01]  /*10370*/  LEA.HI R5, R5, R0, RZ, 0x3 ;  /* 0x0000000005057211 */ /* 0x000fe200078f18ff */
[----:B------:R-:W-:Y:S01]  /*10380*/  HADD2.F32 R40, -RZ, R12.H0_H0 ;  /* 0x2000000cff287230 */ /* 0x000fe20000004100 */
[----:B------:R-:W-:Y:S01]  /*10390*/  LOP3.LUT R0, R205, 0x38, R4, 0xf8, !PT ;  /* 0x00000038cd007812 */ /* 0x000fe200078ef804 */
[----:B------:R-:W-:Y:S01]  /*103a0*/  HADD2.F32 R46, -RZ, R15.H1_H1 ;  /* 0x3000000fff2e7230 */ /* 0x000fe20000004100 */
[----:B------:R-:W-:Y:S01]  /*103b0*/  SHF.L.U32 R5, R5, 0xa, RZ ;  /* 0x0000000a05057819 */ /* 0x000fe200000006ff */
[----:B------:R-:W-:Y:S01]  /*103c0*/  HADD2.F32 R42, -RZ, R3.H1_H1 ;  /* 0x30000003ff2a7230 */ /* 0x000fe20000004100 */
[----:B------:R-:W-:Y:S01]  /*103d0*/  LOP3.LUT R0, R0, R59, RZ, 0x3c, !PT ;  /* 0x0000003b00007212 */ /* 0x000fe200078e3cff */
[----:B------:R-:W-:Y:S01]  /*103e0*/  HADD2.F32 R37, -RZ, R20.H1_H1 ;  /* 0x30000014ff257230 */ /* 0x000fe20000004100 */
[----:B------:R-:W-:Y:S01]  /*103f0*/  LOP3.LUT R9, R5, 0x7fffe000, RZ, 0xc0, !PT ;  /* 0x7fffe00005097812 */ /* 0x000fe200078ec0ff */
[----:B------:R-:W-:-:S03]  /*10400*/  HADD2.F32 R39, -RZ, R21.H0_H0 ;  /* 0x20000015ff277230 */ /* 0x000fc60000004100 */
        /* <DEDUP_REMOVED lines=9> */
[-C--:B------:R-:W-:Y:S01]  /*104a0*/  FMUL.FTZ R15, R44, R8.reuse ;  /* 0x000000082c0f7220 */ /* 0x080fe20000410000 */
        /* <DEDUP_REMOVED lines=12> */
[----:B------:R-:W-:Y:S01]  /*10570*/  FMUL.FTZ R25, R46, R30 ;  /* 0x0000001e2e197220 */ /* 0x000fe20000410000 */
[----:B------:R-:W-:Y:S02]  /*10580*/  HADD2.F32 R33, -RZ, R12.H1_H1 ;  /* 0x3000000cff217230 */ /* 0x000fe40000004100 */
[----:B------:R-:W-:Y:S01]  /*10590*/  FFMA.FTZ R15, R40, R4, -R15 ;  /* 0x00000004280f7223 */ /* 0x000fe2000001080f */
[----:B------:R-:W-:-:S02]  /*105a0*/  HADD2.F32 R5, -RZ, R5.H1_H1 ;  /* 0x30000005ff057230 */ /* 0x000fc40000004100 */
[----:B------:R-:W-:Y:S01]  /*105b0*/  FFMA.FTZ R3, R44, R4, R3 ;  /* 0x000000042c037223 */ /* 0x000fe20000010003 */
[----:B------:R-:W-:Y:S01]  /*105c0*/  FFMA.FTZ R25, R42, R26, -R25 ;  /* 0x0000001a2a197223 */ /* 0x000fe20000010819 */
[-C--:B------:R-:W-:Y:S01]  /*105d0*/  FMUL.FTZ R4, R37, R9.reuse ;  /* 0x0000000925047220 */ /* 0x080fe20000410000 */
[----:B------:R-:W-:Y:S02]  /*105e0*/  HADD2.F32 R35, -RZ, R13.H0_H0 ;  /* 0x2000000dff237230 */ /* 0x000fe40000004100 */
[C---:B------:R-:W-:Y:S01]  /*105f0*/  FMUL.FTZ R8, R33.reuse, R9 ;  /* 0x0000000921087220 */ /* 0x040fe20000410000 */
[----:B------:R-:W-:Y:S02]  /*10600*/  HADD2.F32 R42, -RZ, R24.H0_H0 ;  /* 0x20000018ff2a7230 */ /* 0x000fe40000004100 */
[-C--:B------:R-:W-:Y:S01]  /*10610*/  FFMA.FTZ R12, R33, R5.reuse, -R4 ;  /* 0x00000005210c7223 */ /* 0x080fe20000010804 */
[----:B------:R-:W-:Y:S02]  /*10620*/  HADD2.F32 R40, -RZ, R14.H0_H0 ;  /* 0x2000000eff287230 */ /* 0x000fe40000004100 */
[----:B------:R-:W-:Y:S01]  /*10630*/  FFMA.FTZ R20, R37, R5, R8 ;  /* 0x0000000525147223 */ /* 0x000fe20000010008 */
[----:B------:R-:W-:-:S02]  /*10640*/  HADD2.F32 R27, -RZ, R6.H0_H0 ;  /* 0x20000006ff1b7230 */ /* 0x000fc40000004100 */
[-C--:B------:R-:W-:Y:S01]  /*10650*/  FMUL.FTZ R4, R39, R31.reuse ;  /* 0x0000001f27047220 */ /* 0x080fe20000410000 */
[----:B------:R-:W-:Y:S02]  /*10660*/  HADD2.F32 R6, -RZ, R6.H1_H1 ;  /* 0x30000006ff067230 */ /* 0x000fe40000004100 */
[C---:B------:R-:W-:Y:S01]  /*10670*/  FMUL.FTZ R30, R35.reuse, R31 ;  /* 0x0000001f231e7220 */ /* 0x040fe20000410000 */
[-C--:B------:R-:W-:Y:S01]  /*10680*/  FMUL.FTZ R5, R42, R10.reuse ;  /* 0x0000000a2a057220 */ /* 0x080fe20000410000 */
[----:B------:R-:W-:Y:S01]  /*10690*/  FMUL.FTZ R9, R40, R10 ;  /* 0x0000000a28097220 */ /* 0x000fe20000410000 */
[----:B------:R-:W-:Y:S02]  /*106a0*/  HADD2.F32 R10, -RZ, R21.H1_H1 ;  /* 0x30000015ff0a7230 */ /* 0x000fe40000004100 */
[----:B------:R-:W-:Y:S01]  /*106b0*/  FFMA.FTZ R29, R46, R26, R29 ;  /* 0x0000001a2e1d7223 */ /* 0x000fe2000001001d */
[----:B------:R-:W-:Y:S02]  /*106c0*/  HADD2.F32 R31, -RZ, R24.H1_H1 ;  /* 0x30000018ff1f7230 */ /* 0x000fe40000004100 */
[----:B------:R-:W-:Y:S01]  /*106d0*/  FFMA.FTZ R26, R35, R27, -R4 ;  /* 0x0000001b231a7223 */ /* 0x000fe20000010804 */
[----:B------:R-:W-:-:S02]  /*106e0*/  HADD2.F32 R8, -RZ, R13.H1_H1 ;  /* 0x3000000dff087230 */ /* 0x000fc40000004100 */
[----:B------:R-:W-:Y:S01]  /*106f0*/  FFMA.FTZ R30, R39, R27, R30 ;  /* 0x0000001b271e7223 */ /* 0x000fe2000001001e */
[----:B------:R-:W-:Y:S02]  /*10700*/  HADD2.F32 R21, -RZ, R14.H1_H1 ;  /* 0x3000000eff157230 */ /* 0x000fe40000004100 */
[-C--:B------:R-:W-:Y:S01]  /*10710*/  FFMA.FTZ R27, R40, R6.reuse, -R5 ;  /* 0x00000006281b7223 */ /* 0x080fe20000010805 */
[--C-:B------:R-:W-:Y:S02]  /*10720*/  HADD2.F32 R28, -RZ, R7.reuse.H0_H0 ;  /* 0x20000007ff1c7230 */ /* 0x100fe40000004100 */
[----:B------:R-:W-:Y:S01]  /*10730*/  FFMA.FTZ R13, R42, R6, R9 ;  /* 0x000000062a0d7223 */ /* 0x000fe20000010009 */
        /* <DEDUP_REMOVED lines=19> */
.L_x_4198:
[----:B------:R-:W-:Y:S05]  /*10870*/  BSYNC B0 ;  /* 0x0000000000007941 */ /* 0x000fea0003800000 */
.L_x_4179:
[----:B------:R-:W-:Y:S01]  /*10880*/  @!PT LDS RZ, [RZ] ;  /* 0x00000000fffff984 */ /* 0x000fe20000000800 */
[----:B------:R-:W-:Y:S01]  /*10890*/  @!PT LDS RZ, [RZ] ;  /* 0x00000000fffff984 */ /* 0x000fe20000000800 */
[----:B------:R-:W-:Y:S01]  /*108a0*/  @!PT LDS RZ, [RZ] ;  /* 0x00000000fffff984 */ /* 0x000fe20000000800 */
[----:B------:R-:W-:Y:S01]  /*108b0*/  @!PT LDS RZ, [RZ] ;  /* 0x00000000fffff984 */ /* 0x000fe20000000800 */
[----:B------:R5:W-:Y:S06]  /*108c0*/  MEMBAR.ALL.CTA ;  /* 0x0000000000007992 */ /* 0x000bec0000008000 */
[----:B-----5:R-:W5:Y:S01]  /*108d0*/  FENCE.VIEW.ASYNC.S ;  /* 0x00000000000073c6 */ /* 0x020f620000000000 */
[----:B------:R-:W-:Y:S05]  /*108e0*/  WARPSYNC.ALL ;  /* 0x0000000000007948 */ /* 0x000fea0003800000 */
[----:B-----5:R-:W-:Y:S06]  /*108f0*/  BAR.SYNC.DEFER_BLOCKING 0xd, 0x100 ;  /* 0x0344000000007b1d */ /* 0x020fec0000010000 */
.L_x_4177:
[----:B0-----:R-:W5:Y:S02]  /*10900*/  LDL R0, [R1+0x14] ;  /* 0x0000140001007983 */ /* 0x001f640000100800 */
[----:B-----5:R-:W-:-:S13]  /*10910*/  R2UR UR4, R0 ;  /* 0x00000000000472ca */ /* 0x020fda00000e0000 */
[----:B------:R-:W-:-:S05]  /*10920*/  IMAD.U32 R0, RZ, RZ, UR4 ;  /* 0x00000004ff007e24 */ /* 0x000fca000f8e00ff */
[----:B------:R-:W-:-:S13]  /*10930*/  ISETP.NE.AND P0, PT, R0, 0x3, PT ;  /* 0x000000030000780c */ /* 0x000fda0003f05270 */
[----:B------:R-:W-:Y:S05]  /*10940*/  @!P0 BRA `(.L_x_4224) ;  /* 0x0000000000048947 */ /* 0x000fea0003800000 */
[----:B------:R-:W-:Y:S01]  /*10950*/  BPT.TRAP 0x1 ;  /* 0x000000040000795c */ /* 0x000fe20000300000 */
.L_x_4224:
[----:B------:R-:W-:Y:S01]  /*10960*/  IMAD R0, R214, 0x8, R2 ;  /* 0x00000008d6007824 */ /* 0x000fe200078e0202 */
[----:B-1----:R-:W-:-:S04]  /*10970*/  SHF.L.U32 R3, R216, 0x1f, RZ ;  /* 0x0000001fd8037819 */ /* 0x002fc800000006ff */
[----:B------:R0:W1:Y:S01]  /*10980*/  SYNCS.PHASECHK.TRANS64.TRYWAIT P2, [R0+URZ+0x36830], R3 ;  /* 0x03683003000075a7 */ /* 0x000062000804017f */
[----:B------:R-:W-:Y:S05]  /*10990*/  @!P0 BRA `(.L_x_4225) ;  /* 0x0000000000048947 */ /* 0x000fea0003800000 */
[----:B------:R-:W-:Y:S01]  /*109a0*/  BPT.TRAP 0x1 ;  /* 0x000000040000795c */ /* 0x000fe20000300000 */
.L_x_4225:
[----:B--234-:R-:W2:Y:S01]  /*109b0*/  S2R R4, SR_TID.X ;  /* 0x0000000000047919 */ /* 0x01cea20000002100 */
[----:B------:R-:W-:Y:S02]  /*109c0*/  MOV R119, RZ ;  /* 0x000000ff00777202 */ /* 0x000fe40000000f00 */
[----:B--2---:R-:W-:-:S04]  /*109d0*/  LOP3.LUT R4, R4, 0x7f, RZ, 0xc0, !PT ;  /* 0x0000007f04047812 */ /* 0x004fc800078ec0ff */
[----:B------:R-:W-:Y:S01]  /*109e0*/  ISETP.NE.AND P1, PT, R4, RZ, PT ;  /* 0x000000ff0400720c */ /* 0x000fe20003f25270 */
[----:B-1----:R-:W-:-:S12]  /*109f0*/  @P2 BRA `(.L_x_4226) ;  /* 0x0000000000082947 */ /* 0x002fd80003800000 */
[----:B------:R-:W1:Y:S02]  /*10a00*/  SYNCS.PHASECHK.TRANS64.TRYWAIT P2, [R0+URZ+0x36830], R3 ;  /* 0x03683003000075a7 */ /* 0x000e64000804017f */
[----:B-1----:R-:W-:Y:S05]  /*10a10*/  @!P2 BRA `(.L_x_4227) ;  /* 0x000001680070a947 */ /* 0x002fea0003800000 */
.L_x_4226:
[----:B------:R-:W-:Y:S05]  /*10a20*/  WARPSYNC.ALL ;  /* 0x0000000000007948 */ /* 0x000fea0003800000 */
[----:B01----:R-:W-:Y:S01]  /*10a30*/  VIADD R3, R2, 0x21400 ;  /* 0x0002140002037836 */ /* 0x003fe20000000000 */
[----:B------:R-:W-:Y:S01]  /*10a40*/  R2UR UR24, R36 ;  /* 0x00000000241872ca */ /* 0x000fe200000e0000 */
[----:B------:R-:W-:Y:S01]  /*10a50*/  IMAD.MOV.U32 R5, RZ, RZ, 0x40000040 ;  /* 0x40000040ff057424 */ /* 0x000fe200078e00ff */
[----:B------:R-:W-:Y:S01]  /*10a60*/  WARPGROUP.ARRIVE ;  /* 0x00000000000079c5 */ /* 0x000fe20000000000 */
[----:B------:R-:W-:Y:S01]  /*10a70*/  UMOV UR5, 0x40000040 ;  /* 0x4000004000057882 */ /* 0x000fe20000000000 */
[----:B------:R-:W-:Y:S01]  /*10a80*/  SHF.R.U32.HI R3, RZ, 0x4, R3 ;  /* 0x00000004ff037819 */ /* 0x000fe20000011603 */
[----:B------:R-:W-:Y:S01]  /*10a90*/  IMAD.MOV.U32 R7, RZ, RZ, 0x40000040 ;  /* 0x40000040ff077424 */ /* 0x000fe200078e00ff */
[----:B------:R-:W-:Y:S01]  /*10aa0*/  R2UR UR7, R5 ;  /* 0x00000000050772ca */ /* 0x000fe200000e0000 */
[----:B------:R-:W-:Y:S01]  /*10ab0*/  UMOV UR27, UR5 ;  /* 0x00000005001b7c82 */ /* 0x000fe20008000000 */
[----:B------:R-:W-:Y:S01]  /*10ac0*/  LOP3.LUT R3, R3, 0x3fff, RZ, 0xc0, !PT ;  /* 0x00003fff03037812 */ /* 0x000fe200078ec0ff */
[----:B------:R-:W-:Y:S01]  /*10ad0*/  UMOV UR17, UR27 ;  /* 0x0000001b00117c82 */ /* 0x000fe20008000000 */
[----:B------:R-:W-:Y:S01]  /*10ae0*/  R2UR UR19, R7 ;  /* 0x00000000071372ca */ /* 0x000fe200000e0000 */
[----:B------:R-:W-:Y:S01]  /*10af0*/  IMAD.MOV.U32 R9, RZ, RZ, 0x40000040 ;  /* 0x40000040ff097424 */ /* 0x000fe200078e00ff */
[----:B------:R-:W-:Y:S01]  /*10b00*/  LOP3.LUT R21, R3, 0x10000, RZ, 0xfc, !PT ;  /* 0x0001000003157812 */ /* 0x000fe200078efcff */
[----:B------:R-:W-:Y:S01]  /*10b10*/  ULOP3.LUT UR24, UR24, 0x10000, URZ, 0xfc, !UPT ;  /* 0x0001000018187892 */ /* 0x000fe2000f8efc3f */
[----:B------:R-:W-:Y:S01]  /*10b20*/  MOV R7, 0x40000040 ;  /* 0x4000004000077802 */ /* 0x000fe20000000f00 */
[----:B------:R-:W-:Y:S01]  /*10b30*/  UMOV UR21, UR27 ;  /* 0x0000001b00157c82 */ /* 0x000fe20008000000 */
[----:B------:R-:W-:Y:S01]  /*10b40*/  R2UR UR23, R9 ;  /* 0x00000000091772ca */ /* 0x000fe200000e0000 */
[----:B------:R-:W-:Y:S01]  /*10b50*/  IMAD R4, R214, 0xa80, R21 ;  /* 0x00000a80d6047824 */ /* 0x000fe200078e0215 */
[----:B------:R-:W-:Y:S01]  /*10b60*/  MOV R15, UR5 ;  /* 0x00000005000f7c02 */ /* 0x000fe20008000f00 */
[----:B------:R-:W-:Y:S01]  /*10b70*/  IMAD.MOV.U32 R11, RZ, RZ, 0x40000040 ;  /* 0x40000040ff0b7424 */ /* 0x000fe200078e00ff */
[----:B------:R-:W-:Y:S01]  /*10b80*/  UMOV UR4, UR24 ;  /* 0x0000001800047c82 */ /* 0x000fe20008000000 */
[C---:B------:R-:W-:Y:S01]  /*10b90*/  VIADD R6, R4.reuse, 0x80 ;  /* 0x0000008004067836 */ /* 0x040fe20000000000 */
[C---:B------:R-:W-:Y:S01]  /*10ba0*/  R2UR UR6, R4.reuse ;  /* 0x00000000040672ca */ /* 0x040fe200000e0000 */
[----:B------:R-:W-:Y:S01]  /*10bb0*/  UMOV UR26, UR4 ;  /* 0x00000004001a7c82 */ /* 0x000fe20008000000 */
[----:B------:R-:W-:Y:S01]  /*10bc0*/  VIADD R8, R4, 0x100 ;  /* 0x0000010004087836 */ /* 0x000fe20000000000 */
[----:B------:R-:W-:Y:S01]  /*10bd0*/  UMOV UR16, UR26 ;  /* 0x0000001a00107c82 */ /* 0x000fe20008000000 */
[----:B------:R-:W-:Y:S01]  /*10be0*/  R2UR UR18, R6 ;  /* 0x00000000061272ca */ /* 0x000fe200000e0000 */
[----:B------:R-:W-:Y:S01]  /*10bf0*/  UMOV UR20, UR26 ;  /* 0x0000001a00147c82 */ /* 0x000fe20008000000 */
[----:B------:R-:W-:Y:S01]  /*10c00*/  IADD3 R6, R4, 0x180, RZ ;  /* 0x0000018004067810 */ /* 0x000fe20007ffe0ff */
[----:B------:R-:W-:Y:S01]  /*10c10*/  IMAD.U32 R14, RZ, RZ, UR4 ;  /* 0x00000004ff0e7e24 */ /* 0x000fe2000f8e00ff */
[----:B------:R-:W-:Y:S01]  /*10c20*/  R2UR UR22, R8 ;  /* 0x00000000081672ca */ /* 0x000fe200000e0000 */
[----:B------:R-:W-:Y:S01]  /*10c30*/  VIADD R10, R4, 0x200 ;  /* 0x00000200040a7836 */ /* 0x000fe20000000000 */
[----:B------:R-:W-:Y:S01]  /*10c40*/  R2UR UR11, R11 ;  /* 0x000000000b0b72ca */ /* 0x000fe200000e0000 */
[----:B------:R-:W-:Y:S01]  /*10c50*/  UMOV UR8, UR26 ;  /* 0x0000001a00087c82 */ /* 0x000fe20008000000 */
[----:B------:R-:W-:Y:S01]  /*10c60*/  UMOV UR9, UR27 ;  /* 0x0000001b00097c82 */ /* 0x000fe20008000000 */
[----:B------:R-:W-:Y:S01]  /*10c70*/  HGMMA.64x16x16.F32 R72, gdesc[UR4], RZ, !UPT, gsb0 ;  /* 0x00200000044879f0 */ /* 0x000fe2000c0008ff */
[----:B------:R-:W-:Y:S01]  /*10c80*/  R2UR UR6, R6 ;  /* 0x00000000060672ca */ /* 0x000fe200000e0000 */
[----:B------:R-:W-:Y:S01]  /*10c90*/  UMOV UR4, UR26 ;  /* 0x0000001a00047c82 */ /* 0x000fe20008000000 */
[----:B------:R-:W-:Y:S01]  /*10ca0*/  R2UR UR7, R7 ;  /* 0x00000000070772ca */ /* 0x000fe200000e0000 */
[----:B------:R-:W-:Y:S01]  /*10cb0*/  UMOV UR5, UR27 ;  /* 0x0000001b00057c82 */ /* 0x000fe20008000000 */
[----:B------:R-:W-:Y:S01]  /*10cc0*/  R2UR UR10, R10 ;  /* 0x000000000a0a72ca */ /* 0x000fe200000e0000 */
[C---:B------:R-:W-:Y:S01]  /*10cd0*/  VIADD R8, R4.reuse, 0x280 ;  /* 0x0000028004087836 */ /* 0x040fe20000000000 */
[----:B------:R-:W-:Y:S01]  /*10ce0*/  UMOV UR12, UR26 ;  /* 0x0000001a000c7c82 */ /* 0x000fe20008000000 */
[----:B------:R-:W-:Y:S01]  /*10cf0*/  IMAD.MOV.U32 R9, RZ, RZ, 0x40000040 ;  /* 0x40000040ff097424 */ /* 0x000fe200078e00ff */
[----:B------:R-:W-:Y:S01]  /*10d00*/  UMOV UR13, UR27 ;  /* 0x0000001b000d7c82 */ /* 0x000fe20008000000 */
[----:B------:R-:W-:Y:S01]  /*10d10*/  VIADD R6, R4, 0x300 ;  /* 0x0000030004067836 */ /* 0x000fe20000000000 */
[----:B------:R-:W-:Y:S01]  /*10d20*/  R2UR UR14, R8 ;  /* 0x00000000080e72ca */ /* 0x000fe200000e0000 */
[----:B------:R-:W-:Y:S01]  /*10d30*/  IMAD.MOV.U32 R7, RZ, RZ, 0x40000040 ;  /* 0x40000040ff077424 */ /* 0x000fe200078e00ff */
[----:B------:R-:W-:Y:S01]  /*10d40*/  R2UR UR15, R9 ;  /* 0x00000000090f72ca */ /* 0x000fe200000e0000 */
[----:B------:R-:W-:Y:S01]  /*10d50*/  IMAD.MOV.U32 R9, RZ, RZ, 0x40000040 ;  /* 0x40000040ff097424 */ /* 0x000fe200078e00ff */
[C---:B------:R-:W-:Y:S01]  /*10d60*/  IADD3 R8, R4.reuse, 0x2, RZ ;  /* 0x0000000204087810 */ /* 0x040fe20007ffe0ff */
[----:B------:R-:W-:Y:S01]  /*10d70*/  UMOV UR29, 0x40000040 ;  /* 0x40000040001d7882 */ /* 0x000fe20000000000 */
[----:B------:R-:W-:Y:S01]  /*10d80*/  VIADD R10, R4, 0x202 ;  /* 0x00000202040a7836 */ /* 0x000fe20000000000 */
[----:B------:R0:W-:Y:S01]  /*10d90*/  STL.64 [R1+0x48], R14 ;  /* 0x0000480e01007387 */ /* 0x0001e20000100a00 */
[----:B------:R-:W-:Y:S01]  /*10da0*/  R2UR UR30, R8 ;  /* 0x00000000081e72ca */ /* 0x000fe200000e0000 */
[----:B------:R-:W-:Y:S01]  /*10db0*/  VIADD R8, R4, 0x102 ;  /* 0x0000010204087836 */ /* 0x000fe20000000000 */
[----:B------:R-:W-:Y:S01]  /*10dc0*/  R2UR UR31, R9 ;  /* 0x00000000091f72ca */ /* 0x000fe200000e0000 */
[----:B------:R-:W-:Y:S01]  /*10dd0*/  IMAD.MOV.U32 R9, RZ, RZ, 0x40000040 ;  /* 0x40000040ff097424 */ /* 0x000fe200078e00ff */
[----:B------:R-:W-:Y:S01]  /*10de0*/  P2R R13, PR, RZ, 0x1 ;  /* 0x00000001ff0d7803 */ /* 0x000fe20000000000 */
[----:B------:R-:W-:Y:S01]  /*10df0*/  IMAD.MOV.U32 R11, RZ, RZ, 0x40000040 ;  /* 0x40000040ff0b7424 */ /* 0x000fe200078e00ff */
[----:B0-----:R-:W-:Y:S01]  /*10e00*/  MOV R15, UR29 ;  /* 0x0000001d000f7c02 */ /* 0x001fe20008000f00 */
[----:B------:R-:W-:-:S02]  /*10e10*/  WARPGROUP.DEPBAR.LE gsb0, 0x0 ;  /* 0x00008000000079c5 */ /* 0x000fc40000010000 */
[----:B------:R-:W-:-:S06]  /*10e20*/  WARPGROUP.ARRIVE ;  /* 0x00000000000079c5 */ /* 0x000fcc0000000000 */
[----:B------:R-:W-:Y:S01]  /*10e30*/  HGMMA.64x16x16.F32 R64, gdesc[UR16], RZ, !UPT, gsb0 ;  /* 0x00200000104079f0 */ /* 0x000fe2000c0008ff */
[----:B------:R-:W-:Y:S01]  /*10e40*/  R2UR UR18, R6 ;  /* 0x00000000061272ca */ /* 0x000fe200000e0000 */
[----:B------:R-:W-:Y:S01]  /*10e50*/  UMOV UR16, UR26 ;  /* 0x0000001a00107c82 */ /* 0x000fe20008000000 */
[----:B------:R-:W-:Y:S01]  /*10e60*/  R2UR UR19, R7 ;  /* 0x00000000071372ca */ /* 0x000fe200000e0000 */
[----:B------:R-:W-:Y:S01]  /*10e70*/  UMOV UR17, UR27 ;  /* 0x0000001b00117c82 */ /* 0x000fe20008000000 */
[----:B------:R-:W-:Y:S01]  /*10e80*/  VIADD R6, R4, 0x82 ;  /* 0x0000008204067836 */ /* 0x000fe20000000000 */
[----:B------:R-:W-:Y:S01]  /*10e90*/  UMOV UR27, UR29 ;  /* 0x0000001d001b7c82 */ /* 0x000fe20008000000 */
[----:B------:R-:W-:Y:S01]  /*10ea0*/  IMAD.MOV.U32 R7, RZ, RZ, 0x40000040 ;  /* 0x40000040ff077424 */ /* 0x000fe200078e00ff */
[----:B------:R-:W-:Y:S02]  /*10eb0*/  WARPGROUP.DEPBAR.LE gsb0, 0x0 ;  /* 0x00008000000079c5 */ /* 0x000fe40000010000 */
[----:B------:R-:W-:-:S06]  /*10ec0*/  WARPGROUP.ARRIVE ;  /* 0x00000000000079c5 */ /* 0x000fcc0000000000 */
[----:B------:R-:W-:Y:S01]  /*10ed0*/  HGMMA.64x16x16.F32 R56, gdesc[UR20], RZ, !UPT, gsb0 ;  /* 0x00200000143879f0 */ /* 0x000fe2000c0008ff */
[----:B------:R-:W-:Y:S01]  /*10ee0*/  R2UR UR22, R8 ;  /* 0x00000000081672ca */ /* 0x000fe200000e0000 */
[----:B------:R-:W-:Y:S01]  /*10ef0*/  UMOV UR21, UR27 ;  /* 0x0000001b00157c82 */ /* 0x000fe20008000000 */
[----:B------:R-:W-:Y:S01]  /*10f00*/  R2UR UR23, R9 ;  /* 0x00000000091772ca */ /* 0x000fe200000e0000 */
[----:B------:R-:W-:Y:S02]  /*10f10*/  VIADD R8, R4, 0x282 ;  /* 0x0000028204087836 */ /* 0x000fe40000000000 */
[----:B------:R-:W-:Y:S01]  /*10f20*/  IMAD.MOV.U32 R9, RZ, RZ, 0x40000040 ;  /* 0x40000040ff097424 */ /* 0x000fe200078e00ff */
[----:B------:R-:W-:Y:S02]  /*10f30*/  WARPGROUP.DEPBAR.LE gsb0, 0x0 ;  /* 0x00008000000079c5 */ /* 0x000fe40000010000 */
[----:B------:R-:W-:-:S06]  /*10f40*/  WARPGROUP.ARRIVE ;  /* 0x00000000000079c5 */ /* 0x000fcc0000000000 */
[----:B------:R-:W-:Y:S01]  /*10f50*/  HGMMA.64x16x16.F32 R48, gdesc[UR4], RZ, !UPT, gsb0 ;  /* 0x00200000043079f0 */ /* 0x000fe2000c0008ff */
[----:B------:R-:W-:Y:S01]  /*10f60*/  UIADD3 UR4, UR24, 0x2, URZ ;  /* 0x0000000218047890 */ /* 0x000fe2000fffe03f */
[----:B------:R-:W-:-:S06]  /*10f70*/  UMOV UR5, UR27 ;  /* 0x0000001b00057c82 */ /* 0x000fcc0008000000 */
[----:B------:R-:W-:Y:S02]  /*10f80*/  UMOV UR28, UR4 ;  /* 0x00000004001c7c82 */ /* 0x000fe40008000000 */
[----:B------:R-:W-:Y:S01]  /*10f90*/  UMOV UR26, UR28 ;  /* 0x0000001c001a7c82 */ /* 0x000fe20008000000 */
[----:B------:R-:W-:Y:S01]  /*10fa0*/  IMAD.U32 R14, RZ, RZ, UR28 ;  /* 0x0000001cff0e7e24 */ /* 0x000fe2000f8e00ff */
[----:B------:R-:W-:Y:S01]  /*10fb0*/  UMOV UR20, UR26 ;  /* 0x0000001a00147c82 */ /* 0x000fe20008000000 */
[----:B------:R-:W-:-:S03]  /*10fc0*/  UMOV UR4, UR26 ;  /* 0x0000001a00047c82 */ /* 0x000fc60008000000 */
[----:B------:R0:W-:Y:S01]  /*10fd0*/  STL.64 [R1+0x40], R14 ;  /* 0x0000400e01007387 */ /* 0x0001e20000100a00 */
        /* <DEDUP_REMOVED lines=25> */
[----:B------:R-:W-:Y:S02]  /*11170*/  IADD3 R6, R4, 0x182, RZ ;  /* 0x0000018204067810 */ /* 0x000fe40007ffe0ff */
[----:B------:R-:W-:Y:S02]  /*11180*/  MOV R7, 0x40000040 ;  /* 0x4000004000077802 */ /* 0x000fe40000000f00 */
        /* <DEDUP_REMOVED lines=8> */
[----:B------:R-:W-:Y:S01]  /*11210*/  UMOV UR29, 0x40000040 ;  /* 0x40000040001d7882 */ /* 0x000fe20000000000 */
[----:B------:R-:W-:Y:S01]  /*11220*/  R2UR UR31, R9 ;  /* 0x00000000091f72ca */ /* 0x000fe200000e0000 */
[----:B------:R-:W-:Y:S01]  /*11230*/  VIADD R8, R4, 0x104 ;  /* 0x0000010404087836 */ /* 0x000fe20000000000 */
[----:B0-----:R-:W-:Y:S01]  /*11240*/  MOV R15, UR29 ;  /* 0x0000001d000f7c02 */ /* 0x001fe20008000f00 */
        /* <DEDUP_REMOVED lines=13> */
[----:B------:R-:W-:Y:S01]  /*11320*/  HGMMA.64x16x16.F32 R56, gdesc[UR20], R56, gsb0 ;  /* 0x00200000143879f0 */ /* 0x000fe20008000838 */
[----:B------:R-:W-:Y:S01]  /*11330*/  R2UR UR22, R8 ;  /* 0x00000000081672ca */ /* 0x000fe200000e0000 */
[----:B------:R-:W-:Y:S01]  /*11340*/  UMOV UR21, UR27 ;  /* 0x0000001b00157c82 */ /* 0x000fe20008000000 */
[----:B------:R-:W-:Y:S01]  /*11350*/  R2UR UR23, R9 ;  /* 0x00000000091772ca */ /* 0x000fe200000e0000 */
[----:B------:R-:W-:Y:S02]  /*11360*/  VIADD R8, R4, 0x284 ;  /* 0x0000028404087836 */ /* 0x000fe40000000000 */
[----:B------:R-:W-:Y:S01]  /*11370*/  IMAD.MOV.U32 R9, RZ, RZ, 0x40000040 ;  /* 0x40000040ff097424 */ /* 0x000fe200078e00ff */
[----:B------:R-:W-:Y:S02]  /*11380*/  WARPGROUP.DEPBAR.LE gsb0, 0x0 ;  /* 0x00008000000079c5 */ /* 0x000fe40000010000 */
[----:B------:R-:W-:-:S06]  /*11390*/  WARPGROUP.ARRIVE ;  /* 0x00000000000079c5 */ /* 0x000fcc0000000000 */
[----:B------:R-:W-:Y:S01]  /*113a0*/  HGMMA.64x16x16.F32 R48, gdesc[UR4], R48, gsb0 ;  /* 0x00200000043079f0 */ /* 0x000fe20008000830 */
        /* <DEDUP_REMOVED lines=33> */
[----:B------:R-:W-:Y:S02]  /*115c0*/  IADD3 R6, R4, 0x184, RZ ;  /* 0x0000018404067810 */ /* 0x000fe40007ffe0ff */
[----:B------:R-:W-:Y:S02]  /*115d0*/  MOV R7, 0x40000040 ;  /* 0x4000004000077802 */ /* 0x000fe40000000f00 */
[----:B------:R-:W-:Y:S02]  /*115e0*/  R2UR UR6, R6 ;  /* 0x00000000060672ca */ /* 0x000fe400000e0000 */
[----:B------:R-:W-:Y:S01]  /*115f0*/  R2UR UR7, R7 ;  /* 0x00000000070772ca */ /* 0x000fe200000e0000 */
[----:B------:R-:W-:Y:S01]  /*11600*/  IMAD.MOV.U32 R7, RZ, RZ, 0x40000040 ;  /* 0x40000040ff077424 */ /* 0x000fe200078e00ff */
[----:B------:R-:W-:Y:S01]  /*11610*/  IADD3 R6, R4, 0x304, RZ ;  /* 0x0000030404067810 */ /* 0x000fe20007ffe0ff */
[----:B------:R-:W-:-:S02]  /*11620*/  WARPGROUP.DEPBAR.LE gsb0, 0x0 ;  /* 0x00008000000079c5 */ /* 0x000fc40000010000 */
        /* <DEDUP_REMOVED lines=17> */
[----:B------:R-:W-:Y:S01]  /*11740*/  UMOV UR27, UR29 ;  /* 0x0000001d001b7c82 */ /* 0x000fe20008000000 */
[----:B------:R-:W-:Y:S02]  /*11750*/  WARPGROUP.DEPBAR.LE gsb0, 0x0 ;  /* 0x00008000000079c5 */ /* 0x000fe40000010000 */
[----:B------:R-:W-:-:S06]  /*11760*/  WARPGROUP.ARRIVE ;  /* 0x00000000000079c5 */ /* 0x000fcc0000000000 */
[----:B------:R-:W-:Y:S01]  /*11770*/  HGMMA.64x16x16.F32 R56, gdesc[UR20], R56, gsb0 ;  /* 0x00200000143879f0 */ /* 0x000fe20008000838 */
[----:B------:R-:W-:Y:S01]  /*11780*/  R2UR UR22, R8 ;  /* 0x00000000081672ca */ /* 0x000fe200000e0000 */
[----:B------:R-:W-:Y:S01]  /*11790*/  UMOV UR21, UR27 ;  /* 0x0000001b00157c82 */ /* 0x000fe20008000000 */
[----:B------:R-:W-:Y:S02]  /*117a0*/  R2UR UR23, R9 ;  /* 0x00000000091772ca */ /* 0x000fe400000e0000 */
[----:B------:R-:W-:Y:S02]  /*117b0*/  IADD3 R8, R4, 0x286, RZ ;  /* 0x0000028604087810 */ /* 0x000fe40007ffe0ff */
[----:B------:R-:W-:Y:S01]  /*117c0*/  MOV R9, 0x40000040 ;  /* 0x4000004000097802 */ /* 0x000fe20000000f00 */
        /* <DEDUP_REMOVED lines=37> */
[----:B------:R-:W-:-:S04]  /*11a20*/  IADD3 R6, R4, 0x186, RZ ;  /* 0x0000018604067810 */ /* 0x000fc80007ffe0ff */
        /* <DEDUP_REMOVED lines=10> */
[----:B------:R-:W-:Y:S01]  /*11ad0*/  VIADD R8, R4, 0x480 ;  /* 0x0000048004087836 */ /* 0x000fe20000000000 */
[----:B------:R-:W-:Y:S02]  /*11ae0*/  MOV R9, 0x40000040 ;  /* 0x4000004000097802 */ /* 0x000fe40000000f00 */
[----:B0-----:R-:W-:Y:S01]  /*11af0*/  MOV R15, UR29 ;  /* 0x0000001d000f7c02 */ /* 0x001fe20008000f00 */
        /* <DEDUP_REMOVED lines=9> */
[----:B------:R-:W-:Y:S01]  /*11b90*/  UMOV UR27, UR29 ;  /* 0x0000001d001b7c82 */ /* 0x000fe20008000000 */
        /* <DEDUP_REMOVED lines=56> */
[----:B------:R-:W-:Y:S01]  /*11f20*/  IMAD.MOV.U32 R9, RZ, RZ, 0x40000040 ;  /* 0x40000040ff097424 */ /* 0x000fe200078e00ff */
[----:B------:R-:W-:Y:S01]  /*11f30*/  IADD3 R8, R4, 0x482, RZ ;  /* 0x0000048204087810 */ /* 0x000fe20007ffe0ff */
        /* <DEDUP_REMOVED lines=26> */
[----:B------:R-:W-:Y:S01]  /*120e0*/  MOV R14, UR28 ;  /* 0x0000001c000e7c02 */ /* 0x000fe20008000f00 */
[----:B------:R-:W-:Y:S01]  /*120f0*/  UMOV UR20, UR26 ;  /* 0x0000001a00147c82 */ /* 0x000fe20008000000 */
[----:B------:R-:W-:Y:S01]  /*12100*/  UMOV UR4, UR26 ;  /* 0x0000001a00047c82 */ /* 0x000fe20008000000 */
[----:B------:R-:W-:Y:S01]  /*12110*/  UIADD3 UR52, UR24, 0x406, URZ ;  /* 0x0000040618347890 */ /* 0x000fe2000fffe03f */
[----:B------:R-:W-:Y:S01]  /*12120*/  UMOV UR53, 0x40000040 ;  /* 0x4000004000357882 */ /* 0x000fe20000000000 */
[----:B------:R-:W-:Y:S01]  /*12130*/  UIADD3 UR48, UR24, 0x800, URZ ;  /* 0x0000080018307890 */ /* 0x000fe2000fffe03f */
[----:B------:R0:W-:Y:S01]  /*12140*/  STL.64 [R1+0x20], R14 ;  /* 0x0000200e01007387 */ /* 0x0001e20000100a00 */
[----:B------:R-:W-:Y:S01]  /*12150*/  UMOV UR49, 0x40000040 ;  /* 0x4000004000317882 */ /* 0x000fe20000000000 */
[----:B------:R-:W-:Y:S01]  /*12160*/  UIADD3 UR44, UR24, 0x802, URZ ;  /* 0x00000802182c7890 */ /* 0x000fe2000fffe03f */
[----:B------:R-:W-:Y:S01]  /*12170*/  UMOV UR45, 0x40000040 ;  /* 0x40000040002d7882 */ /* 0x000fe20000000000 */
[----:B------:R-:W-:Y:S01]  /*12180*/  UIADD3 UR40, UR24, 0x804, URZ ;  /* 0x0000080418287890 */ /* 0x000fe2000fffe03f */
[----:B------:R-:W2:Y:S01]  /*12190*/  LDL R80, [R1+0x88] ;  /* 0x0000880001507983 */ /* 0x000ea20000100800 */
[----:B------:R-:W-:-:S02]  /*121a0*/  WARPGROUP.DEPBAR.LE gsb0, 0x0 ;  /* 0x00008000000079c5 */ /* 0x000fc40000010000 */
        /* <DEDUP_REMOVED lines=36> */
[C---:B------:R-:W-:Y:S02]  /*123f0*/  VIADD R8, R4.reuse, 0x484 ;  /* 0x0000048404087836 */ /* 0x040fe40000000000 */
[----:B------:R-:W-:Y:S02]  /*12400*/  VIADD R10, R4, 0x584 ;  /* 0x00000584040a7836 */ /* 0x000fe40000000000 */
[----:B------:R-:W-:Y:S01]  /*12410*/  IMAD.MOV.U32 R11, RZ, RZ, 0x40000040 ;  /* 0x40000040ff0b7424 */ /* 0x000fe200078e00ff */
[----:B------:R-:W-:Y:S01]  /*12420*/  HGMMA.64x16x16.F32 R64, gdesc[UR16], R64, gsb0 ;  /* 0x00200000104079f0 */ /* 0x000fe20008000840 */
[----:B------:R-:W-:Y:S01]  /*12430*/  R2UR UR18, R6 ;  /* 0x00000000061272ca */ /* 0x000fe200000e0000 */
[----:B------:R-:W-:Y:S01]  /*12440*/  UMOV UR16, UR26 ;  /* 0x0000001a00107c82 */ /* 0x000fe20008000000 */
[----:B------:R-:W-:Y:S01]  /*12450*/  R2UR UR19, R7 ;  /* 0x00000000071372ca */ /* 0x000fe200000e0000 */
[----:B------:R-:W-:Y:S01]  /*12460*/  UMOV UR17, UR27 ;  /* 0x0000001b00117c82 */ /* 0x000fe20008000000 */
[----:B------:R-:W-:Y:S01]  /*12470*/  UMOV UR41, 0x40000040 ;  /* 0x4000004000297882 */ /* 0x000fe20000000000 */
[----:B------:R-:W-:Y:S01]  /*12480*/  UIADD3 UR36, UR24, 0x806, URZ ;  /* 0x0000080618247890 */ /* 0x000fe2000fffe03f */
[----:B0-----:R-:W-:Y:S01]  /*12490*/  IMAD.U32 R15, RZ, RZ, UR29 ;  /* 0x0000001dff0f7e24 */ /* 0x001fe2000f8e00ff */
[----:B------:R-:W-:-:S02]  /*124a0*/  WARPGROUP.DEPBAR.LE gsb0, 0x0 ;  /* 0x00008000000079c5 */ /* 0x000fc40000010000 */
[----:B------:R-:W-:-:S06]  /*124b0*/  WARPGROUP.ARRIVE ;  /* 0x00000000000079c5 */ /* 0x000fcc0000000000 */
[----:B------:R-:W-:Y:S03]  /*124c0*/  HGMMA.64x16x16.F32 R56, gdesc[UR20], R56, gsb0 ;  /* 0x00200000143879f0 */ /* 0x000fe60008000838 */
[----:B------:R-:W-:Y:S02]  /*124d0*/  WARPGROUP.DEPBAR.LE gsb0, 0x0 ;  /* 0x00008000000079c5 */ /* 0x000fe40000010000 */
[----:B------:R-:W-:-:S06]  /*124e0*/  WARPGROUP.ARRIVE ;  /* 0x00000000000079c5 */ /* 0x000fcc0000000000 */
[----:B------:R-:W-:Y:S01]  /*124f0*/  HGMMA.64x16x16.F32 R48, gdesc[UR4], R48, gsb0 ;  /* 0x00200000043079f0 */ /* 0x000fe20008000830 */
[----:B------:R-:W-:-:S07]  /*12500*/  UIADD3 UR4, UR24, 0x404, URZ ;  /* 0x0000040418047890 */ /* 0x000fce000fffe03f */
[----:B------:R-:W-:Y:S01]  /*12510*/  UMOV UR28, UR4 ;  /* 0x00000004001c7c82 */ /* 0x000fe20008000000 */
[----:B------:R-:W-:Y:S02]  /*12520*/  WARPGROUP.DEPBAR.LE gsb0, 0x0 ;  /* 0x00008000000079c5 */ /* 0x000fe40000010000 */
[----:B------:R-:W-:Y:S01]  /*12530*/  WARPGROUP.ARRIVE ;  /* 0x00000000000079c5 */ /* 0x000fe20000000000 */
[----:B------:R-:W-:Y:S01]  /*12540*/  IMAD.MOV.U32 R7, RZ, RZ, 0x40000040 ;  /* 0x40000040ff077424 */ /* 0x000fe200078e00ff */
[----:B------:R-:W-:Y:S01]  /*12550*/  IADD3 R6, R4, 0x404, RZ ;  /* 0x0000040404067810 */ /* 0x000fe20007ffe0ff */
[----:B------:R-:W-:Y:S01]  /*12560*/  UMOV UR26, UR28 ;  /* 0x0000001c001a7c82 */ /* 0x000fe20008000000 */
[----:B------:R-:W-:Y:S01]  /*12570*/  UMOV UR27, UR29 ;  /* 0x0000001d001b7c82 */ /* 0x000fe20008000000 */
[----:B------:R-:W-:Y:S01]  /*12580*/  IMAD.MOV.U32 R9, RZ, RZ, 0x40000040 ;  /* 0x40000040ff097424 */ /* 0x000fe200078e00ff */
[----:B------:R-:W-:Y:S01]  /*12590*/  HGMMA.64x16x16.F32 R40, gdesc[UR8], R40, gsb0 ;  /* 0x00200000082879f0 */ /* 0x000fe20008000828 */
[----:B------:R-:W-:Y:S01]  /*125a0*/  R2UR UR22, R8 ;  /* 0x00000000081672ca */ /* 0x000fe200000e0000 */
[----:B------:R-:W-:Y:S01]  /*125b0*/  UMOV UR37, 0x40000040 ;  /* 0x4000004000257882 */ /* 0x000fe20000000000 */
[----:B------:R-:W-:Y:S01]  /*125c0*/  IMAD.U32 R14, RZ, RZ, UR28 ;  /* 0x0000001cff0e7e24 */ /* 0x000fe2000f8e00ff */
[----:B------:R-:W-:-:S02]  /*125d0*/  WARPGROUP.DEPBAR.LE gsb0, 0x0 ;  /* 0x00008000000079c5 */ /* 0x000fc40000010000 */
        /* <DEDUP_REMOVED lines=15> */
[----:B------:R-:W-:Y:S01]  /*126d0*/  R2UR UR23, R9 ;  /* 0x00000000091772ca */ /* 0x000fe200000e0000 */
[----:B------:R-:W-:Y:S01]  /*126e0*/  UMOV UR20, UR26 ;  /* 0x0000001a00147c82 */ /* 0x000fe20008000000 */
[----:B------:R-:W-:Y:S01]  /*126f0*/  UMOV UR21, UR27 ;  /* 0x0000001b00157c82 */ /* 0x000fe20008000000 */
[----:B------:R-:W-:Y:S01]  /*12700*/  IMAD.MOV.U32 R7, RZ, RZ, 0x40000040 ;  /* 0x40000040ff077424 */ /* 0x000fe200078e00ff */
[----:B------:R-:W-:Y:S02]  /*12710*/  WARPGROUP.DEPBAR.LE gsb0, 0x0 ;  /* 0x00008000000079c5 */ /* 0x000fe40000010000 */
[----:B------:R-:W-:-:S07]  /*12720*/  WARPGROUP.ARRIVE ;  /* 0x00000000000079c5 */ /* 0x000fce0000000000 */
[----:B------:R-:W-:Y:S01]  /*12730*/  HGMMA.64x16x16.F32 R56, gdesc[UR20], R56, gsb0 ;  /* 0x00200000143879f0 */ /* 0x000fe20008000838 */
[----:B------:R-:W-:Y:S02]  /*12740*/  IADD3 R6, R4, 0x504, RZ ;  /* 0x0000050404067810 */ /* 0x000fe40007ffe0ff */
[----:B------:R-:W-:Y:S02]  /*12750*/  R2UR UR7, R7 ;  /* 0x00000000070772ca */ /* 0x000fe400000e0000 */
[----:B------:R-:W-:Y:S01]  /*12760*/  R2UR UR6, R6 ;  /* 0x00000000060672ca */ /* 0x000fe200000e0000 */
[----:B------:R-:W-:Y:S01]  /*12770*/  UMOV UR4, UR26 ;  /* 0x0000001a00047c82 */ /* 0x000fe20008000000 */
[----:B------:R-:W-:Y:S01]  /*12780*/  UMOV UR5, UR27 ;  /* 0x0000001b00057c82 */ /* 0x000fe20008000000 */
        /* <DEDUP_REMOVED lines=237> */
[----:B------:R-:W-:Y:S01]  /*13660*/  MOV R7, 0x40000040 ;  /* 0x4000004000077802 */ /* 0x000fe20000000f00 */
[----:B------:R-:W-:Y:S01]  /*13670*/  UMOV UR20, UR40 ;  /* 0x0000002800147c82 */ /* 0x000fe20008000000 */
[----:B------:R-:W-:Y:S01]  /*13680*/  UMOV UR21, UR41 ;  /* 0x0000002900157c82 */ /* 0x000fe20008000000 */
[----:B------:R-:W-:Y:S01]  /*13690*/  IMAD.MOV.U32 R11, RZ, RZ, 0x40000040 ;  /* 0x40000040ff0b7424 */ /* 0x000fe200078e00ff */
[----:B------:R-:W-:Y:S02]  /*136a0*/  R2UR UR22, R6 ;  /* 0x00000000061672ca */ /* 0x000fe400000e0000 */
[C---:B------:R-:W-:Y:S01]  /*136b0*/  IADD3 R10, R4.reuse, 0x904, RZ ;  /* 0x00000904040a7810 */ /* 0x040fe20007ffe0ff */
[----:B------:R-:W-:Y:S01]  /*136c0*/  UMOV UR16, UR40 ;  /* 0x0000002800107c82 */ /* 0x000fe20008000000 */
[----:B------:R-:W-:Y:S01]  /*136d0*/  R2UR UR23, R7 ;  /* 0x00000000071772ca */ /* 0x000fe200000e0000 */
[----:B------:R-:W-:Y:S01]  /*136e0*/  UMOV UR17, UR41 ;  /* 0x0000002900117c82 */ /* 0x000fe20008000000 */
[----:B------:R-:W-:Y:S01]  /*136f0*/  VIADD R8, R4, 0x984 ;  /* 0x0000098404087836 */ /* 0x000fe20000000000 */
[----:B------:R-:W-:Y:S01]  /*13700*/  UMOV UR12, UR40 ;  /* 0x00000028000c7c82 */ /* 0x000fe20008000000 */
[----:B------:R-:W-:Y:S01]  /*13710*/  IMAD.MOV.U32 R9, RZ, RZ, 0x40000040 ;  /* 0x40000040ff097424 */ /* 0x000fe200078e00ff */
[----:B------:R-:W-:Y:S01]  /*13720*/  UMOV UR13, UR41 ;  /* 0x00000029000d7c82 */ /* 0x000fe20008000000 */
[----:B------:R-:W-:Y:S01]  /*13730*/  UMOV UR4, UR40 ;  /* 0x0000002800047c82 */ /* 0x000fe20008000000 */
[----:B------:R-:W-:Y:S01]  /*13740*/  UMOV UR5, UR41 ;  /* 0x0000002900057c82 */ /* 0x000fe20008000000 */
[----:B------:R-:W-:Y:S01]  /*13750*/  ULDC UR8, c[0x0][0x9d8] ;  /* 0x0002760000087ab9 */ /* 0x000fe20000000800 */
[----:B------:R-:W-:-:S02]  /*13760*/  WARPGROUP.DEPBAR.LE gsb0, 0x0 ;  /* 0x00008000000079c5 */ /* 0x000fc40000010000 */
[----:B------:R-:W-:-:S06]  /*13770*/  WARPGROUP.ARRIVE ;  /* 0x00000000000079c5 */ /* 0x000fcc0000000000 */
[----:B------:R-:W-:Y:S01]  /*13780*/  HGMMA.64x16x16.F32 R48, gdesc[UR20], R48, gsb0 ;  /* 0x00200000143079f0 */ /* 0x000fe20008000830 */
[----:B------:R-:W-:Y:S02]  /*13790*/  R2UR UR18, R10 ;  /* 0x000000000a1272ca */ /* 0x000fe400000e0000 */
[----:B------:R-:W-:Y:S01]  /*137a0*/  R2UR UR19, R11 ;  /* 0x000000000b1372ca */ /* 0x000fe200000e0000 */
[----:B------:R-:W-:Y:S02]  /*137b0*/  WARPGROUP.DEPBAR.LE gsb0, 0x0 ;  /* 0x00008000000079c5 */ /* 0x000fe40000010000 */
[----:B------:R-:W-:-:S10]  /*137c0*/  WARPGROUP.ARRIVE ;  /* 0x00000000000079c5 */ /* 0x000fd40000000000 */
        /* <DEDUP_REMOVED lines=62> */
[----:B------:R-:W-:Y:S01]  /*13bb0*/  FMUL.FTZ R3, R72, UR8 ;  /* 0x0000000848037c20 */ /* 0x000fe20008410000 */
[----:B------:R-:W-:Y:S01]  /*13bc0*/  FMUL.FTZ R9, R73, UR8 ;  /* 0x0000000849097c20 */ /* 0x000fe20008410000 */
[----:B------:R-:W-:Y:S01]  /*13bd0*/  FMUL.FTZ R74, R74, UR8 ;  /* 0x000000084a4a7c20 */ /* 0x000fe20008410000 */
[----:B------:R-:W-:Y:S01]  /*13be0*/  FMUL.FTZ R65, R65, UR8 ;  /* 0x0000000841417c20 */ /* 0x000fe20008410000 */
[----:B------:R-:W-:Y:S02]  /*13bf0*/  FMUL.FTZ R76, R76, UR8 ;  /* 0x000000084c4c7c20 */ /* 0x000fe40008410000 */
[----:B------:R-:W-:Y:S01]  /*13c00*/  MUFU.TANH R3, R3 ;  /* 0x0000000300037308 */ /* 0x000fe20000002400 */
[----:B------:R-:W-:Y:S01]  /*13c10*/  FMUL.FTZ R77, R77, UR8 ;  /* 0x000000084d4d7c20 */ /* 0x000fe20008410000 */
[----:B------:R-:W-:-:S02]  /*13c20*/  WARPGROUP.DEPBAR.LE gsb0, 0x0 ;  /* 0x00008000000079c5 */ /* 0x000fc40000010000 */
[----:B------:R-:W-:-:S06]  /*13c30*/  WARPGROUP.ARRIVE ;  /* 0x00000000000079c5 */ /* 0x000fcc0000000000 */
[----:B------:R-:W-:Y:S01]  /*13c40*/  HGMMA.64x16x16.F32 R32, gdesc[UR4], R32, gsb0 ;  /* 0x00200000042079f0 */ /* 0x000fe20008000820 */
[----:B------:R-:W0:Y:S01]  /*13c50*/  MUFU.TANH R8, R74 ;  /* 0x0000004a00087308 */ /* 0x000e220000002400 */
[----:B--2---:R-:W-:Y:S02]  /*13c60*/  IMAD.IADD R7, R80, 0x1, R154 ;  /* 0x0000000150077824 */ /* 0x004fe400078e029a */
[----:B------:R-:W-:-:S05]  /*13c70*/  FMUL.FTZ R64, R64, UR8 ;  /* 0x0000000840407c20 */ /* 0x000fca0008410000 */
[----:B------:R-:W1:Y:S01]  /*13c80*/  MUFU.TANH R9, R9 ;  /* 0x0000000900097308 */ /* 0x000e620000002400 */
[----:B------:R-:W-:Y:S02]  /*13c90*/  IMAD R7, R156, -0x70, R7 ;  /* 0xffffff909c077824 */ /* 0x000fe400078e0207 */
[----:B------:R-:W-:-:S05]  /*13ca0*/  FMUL.FTZ R75, R75, UR8 ;  /* 0x000000084b4b7c20 */ /* 0x000fca0008410000 */
[----:B------:R-:W2:Y:S01]  /*13cb0*/  MUFU.TANH R65, R65 ;  /* 0x0000004100417308 */ /* 0x000ea20000002400 */
[----:B------:R-:W-:-:S07]  /*13cc0*/  ISETP.GT.AND P4, PT, R7, RZ, PT ;  /* 0x000000ff0700720c */ /* 0x000fce0003f84270 */
[----:B------:R-:W3:Y:S01]  /*13cd0*/  MUFU.TANH R76, R76 ;  /* 0x0000004c004c7308 */ /* 0x000ee20000002400 */
[----:B------:R-:W-:Y:S01]  /*13ce0*/  ISETP.GT.AND P2, PT, R7, 0x1, PT ;  /* 0x000000010700780c */ /* 0x000fe20003f44270 */
[----:B------:R-:W-:-:S06]  /*13cf0*/  FMUL.FTZ R68, R68, UR8 ;  /* 0x0000000844447c20 */ /* 0x000fcc0008410000 */
[----:B------:R-:W-:Y:S01]  /*13d00*/  MUFU.TANH R77, R77 ;  /* 0x0000004d004d7308 */ /* 0x000fe20000002400 */
[----:B------:R-:W-:Y:S01]  /*13d10*/  FMUL.FTZ R78, R78, UR8 ;  /* 0x000000084e4e7c20 */ /* 0x000fe20008410000 */
[----:B------:R-:W-:Y:S01]  /*13d20*/  FMUL.FTZ R60, R60, UR8 ;  /* 0x000000083c3c7c20 */ /* 0x000fe20008410000 */
[----:B0-----:R-:W-:Y:S01]  /*13d30*/  FSEL R8, R8, -INF , P4 ;  /* 0xff80000008087808 */ /* 0x001fe20002000000 */
[----:B------:R-:W-:Y:S01]  /*13d40*/  FMUL.FTZ R54, R54, UR8 ;  /* 0x0000000836367c20 */ /* 0x000fe20008410000 */
[----:B------:R-:W-:-:S03]  /*13d50*/  FSEL R6, R3, -INF , P4 ;  /* 0xff80000003067808 */ /* 0x000fc60002000000 */
[----:B------:R-:W-:Y:S01]  /*13d60*/  MUFU.TANH R64, R64 ;  /* 0x0000004000407308 */ /* 0x000fe20000002400 */
[----:B------:R-:W-:Y:S01]  /*13d70*/  IMAD.MOV.U32 R5, RZ, RZ, 0x40000040 ;  /* 0x40000040ff057424 */ /* 0x000fe200078e00ff */
[C---:B------:R-:W-:Y:S01]  /*13d80*/  ISETP.GT.AND P4, PT, R7.reuse, 0x11, PT ;  /* 0x000000110700780c */ /* 0x040fe20003f84270 */
[----:B------:R0:W-:Y:S01]  /*13d90*/  STL.64 [R1+0x18], R14 ;  /* 0x0000180e01007387 */ /* 0x0001e20000100a00 */
[----:B------:R-:W-:Y:S01]  /*13da0*/  IADD3 R4, R4, 0xa06, RZ ;  /* 0x00000a0604047810 */ /* 0x000fe20007ffe0ff */
[----:B------:R-:W-:Y:S01]  /*13db0*/  FMUL.FTZ R66, R66, UR8 ;  /* 0x0000000842427c20 */ /* 0x000fe20008410000 */
[----:B------:R-:W-:Y:S02]  /*13dc0*/  ISETP.GT.AND P3, PT, R7, 0x8, PT ;  /* 0x000000080700780c */ /* 0x000fe40003f64270 */
[----:B------:R-:W4:Y:S01]  /*13dd0*/  MUFU.TANH R75, R75 ;  /* 0x0000004b004b7308 */ /* 0x000f220000002400 */
[----:B-1----:R-:W-:Y:S01]  /*13de0*/  FSEL R9, R9, -INF , P2 ;  /* 0xff80000009097808 */ /* 0x002fe20001000000 */
[----:B------:R-:W-:Y:S01]  /*13df0*/  FMUL.FTZ R69, R69, UR8 ;  /* 0x0000000845457c20 */ /* 0x000fe20008410000 */
[----:B------:R-:W-:Y:S01]  /*13e00*/  FMUL.FTZ R79, R79, UR8 ;  /* 0x000000084f4f7c20 */ /* 0x000fe20008410000 */
[----:B------:R-:W-:Y:S01]  /*13e10*/  FMUL.FTZ R56, R56, UR8 ;  /* 0x0000000838387c20 */ /* 0x000fe20008410000 */
[----:B------:R-:W-:-:S03]  /*13e20*/  R2UR UR6, R4 ;  /* 0x00000000040672ca */ /* 0x000fc600000e0000 */
[----:B------:R-:W1:Y:S01]  /*13e30*/  MUFU.TANH R10, R78 ;  /* 0x0000004e000a7308 */ /* 0x000e620000002400 */
[----:B------:R-:W-:Y:S02]  /*13e40*/  R2UR UR7, R5 ;  /* 0x00000000050772ca */ /* 0x000fe400000e0000 */
[----:B------:R-:W-:-:S05]  /*13e50*/  ISETP.GT.AND P6, PT, R7, 0x9, PT ;  /* 0x000000090700780c */ /* 0x000fca0003fc4270 */
[----:B0-----:R2:W-:Y:S01]  /*13e60*/  MUFU.TANH R15, R60 ;  /* 0x0000003c000f7308 */ /* 0x0015e20000002400 */
[----:B------:R-:W-:Y:S01]  /*13e70*/  FMUL.FTZ R58, R58, UR8 ;  /* 0x000000083a3a7c20 */ /* 0x000fe20008410000 */
[----:B------:R-:W-:-:S06]  /*13e80*/  ISETP.GT.AND P5, PT, R7, 0x10, PT ;  /* 0x000000100700780c */ /* 0x000fcc0003fa4270 */
[----:B------:R-:W-:Y:S01]  /*13e90*/  MUFU.TANH R68, R68 ;  /* 0x0000004400447308 */ /* 0x000fe20000002400 */
[----:B--2---:R-:W-:Y:S02]  /*13ea0*/  FSEL R60, R65, -INF , P4 ;  /* 0xff800000413c7808 */ /* 0x004fe40002000000 */
[----:B------:R-:W-:-:S05]  /*13eb0*/  FMNMX.FTZ R65, R6, R9, !PT ;  /* 0x0000000906417209 */ /* 0x000fca0007810000 */
[----:B------:R3:W-:Y:S01]  /*13ec0*/  MUFU.TANH R72, R54 ;  /* 0x0000003600487308 */ /* 0x0007e20000002400 */
[----:B------:R-:W-:Y:S01]  /*13ed0*/  FMUL.FTZ R57, R57, UR8 ;  /* 0x0000000839397c20 */ /* 0x000fe20008410000 */
[----:B------:R-:W-:Y:S01]  /*13ee0*/  FMUL.FTZ R67, R67, UR8 ;  /* 0x0000000843437c20 */ /* 0x000fe20008410000 */
[----:B------:R-:W-:Y:S02]  /*13ef0*/  WARPGROUP.DEPBAR.LE gsb0, 0x0 ;  /* 0x00008000000079c5 */ /* 0x000fe40000010000 */
[----:B---3--:R-:W-:-:S03]  /*13f00*/  FSEL R54, R76, -INF , P3 ;  /* 0xff8000004c367808 */ /* 0x008fc60001800000 */
[----:B------:R-:W0:Y:S01]  /*13f10*/  MUFU.TANH R12, R79 ;  /* 0x0000004f000c7308 */ /* 0x000e220000002400 */
[----:B------:R-:W-:-:S07]  /*13f20*/  FMNMX.FTZ R65, R54, R65, !PT ;  /* 0x0000004136417209 */ /* 0x000fce0007810000 */
[----:B------:R-:W-:Y:S01]  /*13f30*/  MUFU.TANH R14, R66 ;  /* 0x00000042000e7308 */ /* 0x000fe20000002400 */
[----:B------:R-:W-:Y:S01]  /*13f40*/  WARPGROUP.ARRIVE ;  /* 0x00000000000079c5 */ /* 0x000fe20000000000 */
[----:B------:R-:W-:-:S06]  /*13f50*/  FMUL.FTZ R70, R70, UR8 ;  /* 0x0000000846467c20 */ /* 0x000fcc0008410000 */
[----:B------:R-:W2:Y:S08]  /*13f60*/  MUFU.TANH R69, R69 ;  /* 0x0000004500457308 */ /* 0x000eb00000002400 */
[----:B------:R3:W-:Y:S01]  /*13f70*/  MUFU.TANH R66, R56 ;  /* 0x0000003800427308 */ /* 0x0007e20000002400 */
[----:B------:R-:W-:Y:S01]  /*13f80*/  FMUL.FTZ R62, R62, UR8 ;  /* 0x000000083e3e7c20 */ /* 0x000fe20008410000 */
[----:B----4-:R-:W-:-:S02]  /*13f90*/  FSEL R3, R75, -INF , P2 ;  /* 0xff8000004b037808 */ /* 0x010fc40001000000 */
[----:B---3--:R-:W-:-:S04]  /*13fa0*/  FSEL R56, R77, -INF , P6 ;  /* 0xff8000004d387808 */ /* 0x008fc80003000000 */
[----:B------:R3:W-:Y:S01]  /*13fb0*/  MUFU.TANH R11, R58 ;  /* 0x0000003a000b7308 */ /* 0x0007e20000002400 */
[----:B------:R-:W-:Y:S01]  /*13fc0*/  FMNMX.FTZ R65, R56, R65, !PT ;  /* 0x0000004138417209 */ /* 0x000fe20007810000 */
[----:B------:R-:W-:Y:S01]  /*13fd0*/  UMOV UR4, UR36 ;  /* 0x0000002400047c82 */ /* 0x000fe20008000000 */
[----:B------:R-:W-:Y:S01]  /*13fe0*/  UMOV UR5, UR37 ;  /* 0x0000002500057c82 */ /* 0x000fe20008000000 */
[----:B------:R-:W-:-:S04]  /*13ff0*/  FMUL.FTZ R71, R71, UR8 ;  /* 0x0000000847477c20 */ /* 0x000fc80008410000 */
[----:B------:R-:W4:Y:S01]  /*14000*/  MUFU.TANH R20, R67 ;  /* 0x0000004300147308 */ /* 0x000f220000002400 */
[----:B---3--:R-:W-:Y:S01]  /*14010*/  FSEL R58, R64, -INF , P5 ;  /* 0xff800000403a7808 */ /* 0x008fe20002800000 */
[----:B------:R-:W-:Y:S01]  /*14020*/  FMUL.FTZ R61, R61, UR8 ;  /* 0x000000083d3d7c20 */ /* 0x000fe20008410000 */
[----:B------:R-:W-:Y:S01]  /*14030*/  ISETP.GT.AND P2, PT, R7, 0x18, PT ;  /* 0x000000180700780c */ /* 0x000fe20003f44270 */
[----:B------:R-:W-:Y:S01]  /*14040*/  HGMMA.64x16x16.F32 R24, gdesc[UR4], R24, gsb0 ;  /* 0x00200000041879f0 */ /* 0x000fe20008000818 */
[----:B------:R-:W-:-:S03]  /*14050*/  FMNMX.FTZ R65, R58, R65, !PT ;  /* 0x000000413a417209 */ /* 0x000fc60007810000 */
[----:B------:R-:W3:Y:S01]  /*14060*/  MUFU.TANH R57, R57 ;  /* 0x0000003900397308 */ /* 0x000ee20000002400 */
[----:B-1----:R-:W-:Y:S01]  /*14070*/  FSEL R10, R10, -INF , P3 ;  /* 0xff8000000a0a7808 */ /* 0x002fe20001800000 */
[----:B------:R-:W-:Y:S01]  /*14080*/  FMUL.FTZ R48, R48, UR8 ;  /* 0x0000000830307c20 */ /* 0x000fe20008410000 */
[----:B------:R-:W-:Y:S01]  /*14090*/  ISETP.GT.AND P3, PT, R7, 0x19, PT ;  /* 0x000000190700780c */ /* 0x000fe20003f64270 */
[----:B------:R-:W-:Y:S01]  /*140a0*/  FMUL.FTZ R59, R59, UR8 ;  /* 0x000000083b3b7c20 */ /* 0x000fe20008410000 */
[----:B------:R-:W-:Y:S01]  /*140b0*/  FMNMX.FTZ R65, R60, R65, !PT ;  /* 0x000000413c417209 */ /* 0x000fe20007810000 */
[----:B------:R-:W-:Y:S02]  /*140c0*/  FMUL.FTZ R49, R49, UR8 ;  /* 0x0000000831317c20 */ /* 0x000fe40008410000 */
[----:B------:R-:W1:Y:S01]  /*140d0*/  MUFU.TANH R70, R70 ;  /* 0x0000004600467308 */ /* 0x000e620000002400 */
[----:B0-----:R-:W-:Y:S01]  /*140e0*/  FSEL R12, R12, -INF , P6 ;  /* 0xff8000000c0c7808 */ /* 0x001fe20003000000 */
[----:B------:R-:W-:Y:S01]  /*140f0*/  FMUL.FTZ R52, R52, UR8 ;  /* 0x0000000834347c20 */ /* 0x000fe20008410000 */
[----:B------:R-:W-:Y:S01]  /*14100*/  ISETP.GT.AND P6, PT, R7, 0x20, PT ;  /* 0x000000200700780c */ /* 0x000fe20003fc4270 */
[----:B------:R-:W-:-:S04]  /*14110*/  FMUL.FTZ R40, R40, UR8 ;  /* 0x0000000828287c20 */ /* 0x000fc80008410000 */
[----:B------:R0:W-:Y:S01]  /*14120*/  MUFU.TANH R67, R62 ;  /* 0x0000003e00437308 */ /* 0x0001e20000002400 */
[----:B--2---:R-:W-:Y:S01]  /*14130*/  FSEL R64, R69, -INF , P3 ;  /* 0xff80000045407808 */ /* 0x004fe20001800000 */
[----:B------:R-:W-:Y:S01]  /*14140*/  FMUL.FTZ R63, R63, UR8 ;  /* 0x000000083f3f7c20 */ /* 0x000fe20008410000 */
[----:B------:R-:W-:Y:S01]  /*14150*/  FSEL R14, R14, -INF , P5 ;  /* 0xff8000000e0e7808 */ /* 0x000fe20002800000 */
[----:B------:R-:W-:-:S04]  /*14160*/  FMUL.FTZ R53, R53, UR8 ;  /* 0x0000000835357c20 */ /* 0x000fc80008410000 */
[----:B------:R-:W-:Y:S01]  /*14170*/  MUFU.TANH R71, R71 ;  /* 0x0000004700477308 */ /* 0x000fe20000002400 */
[----:B0-----:R-:W-:Y:S01]  /*14180*/  FSEL R62, R68, -INF , P2 ;  /* 0xff800000443e7808 */ /* 0x001fe20001000000 */
[----:B------:R-:W-:Y:S01]  /*14190*/  FMUL.FTZ R42, R42, UR8 ;  /* 0x000000082a2a7c20 */ /* 0x000fe20008410000 */
[----:B----4-:R-:W-:Y:S01]  /*141a0*/  FSEL R20, R20, -INF , P4 ;  /* 0xff80000014147808 */ /* 0x010fe20002000000 */
[----:B------:R-:W-:Y:S01]  /*141b0*/  FMUL.FTZ R50, R50, UR8 ;  /* 0x0000000832327c20 */ /* 0x000fe20008410000 */
[----:B------:R-:W-:Y:S01]  /*141c0*/  FMNMX.FTZ R65, R62, R65, !PT ;  /* 0x000000413e417209 */ /* 0x000fe20007810000 */
[----:B------:R-:W-:Y:S02]  /*141d0*/  FMUL.FTZ R51, R51, UR8 ;  /* 0x0000000833337c20 */ /* 0x000fe40008410000 */
[----:B------:R-:W0:Y:S01]  /*141e0*/  MUFU.TANH R61, R61 ;  /* 0x0000003d003d7308 */ /* 0x000e220000002400 */
[----:B------:R-:W-:Y:S01]  /*141f0*/  ISETP.GT.AND P5, PT, R7, 0x21, PT ;  /* 0x000000210700780c */ /* 0x000fe20003fa4270 */
[----:B------:R-:W-:Y:S01]  /*14200*/  FMUL.FTZ R41, R41, UR8 ;  /* 0x0000000829297c20 */ /* 0x000fe20008410000 */
[----:B------:R-:W-:Y:S01]  /*14210*/  FSEL R66, R66, -INF , P6 ;  /* 0xff80000042427808 */ /* 0x000fe20003000000 */
[----:B------:R-:W-:Y:S01]  /*14220*/  FMUL.FTZ R44, R44, UR8 ;  /* 0x000000082c2c7c20 */ /* 0x000fe20008410000 */
[----:B------:R-:W-:Y:S01]  /*14230*/  FMNMX.FTZ R65, R64, R65, !PT ;  /* 0x0000004140417209 */ /* 0x000fe20007810000 */
[----:B------:R-:W-:Y:S01]  /*14240*/  FMUL.FTZ R5, R32, UR8 ;  /* 0x0000000820057c20 */ /* 0x000fe20008410000 */
[----:B------:R-:W-:Y:S01]  /*14250*/  FMUL.FTZ R55, R55, UR8 ;  /* 0x0000000837377c20 */ /* 0x000fe20008410000 */
[----:B------:R-:W2:Y:S01]  /*14260*/  MUFU.TANH R48, R48 ;  /* 0x0000003000307308 */ /* 0x000ea20000002400 */
[----:B------:R-:W-:Y:S01]  /*14270*/  ISETP.GT.AND P4, PT, R7, 0x28, PT ;  /* 0x000000280700780c */ /* 0x000fe20003f84270 */
[----:B------:R-:W-:Y:S01]  /*14280*/  FMUL.FTZ R45, R45, UR8 ;  /* 0x000000082d2d7c20 */ /* 0x000fe20008410000 */
[----:B---3--:R-:W-:Y:S01]  /*14290*/  FSEL R68, R57, -INF , P5 ;  /* 0xff80000039447808 */ /* 0x008fe20002800000 */
[----:B------:R-:W-:Y:S01]  /*142a0*/  FMUL.FTZ R46, R46, UR8 ;  /* 0x000000082e2e7c20 */ /* 0x000fe20008410000 */
[----:B------:R-:W-:Y:S01]  /*142b0*/  FMNMX.FTZ R65, R66, R65, !PT ;  /* 0x0000004142417209 */ /* 0x000fe20007810000 */
[----:B------:R-:W-:Y:S01]  /*142c0*/  FMUL.FTZ R43, R43, UR8 ;  /* 0x000000082b2b7c20 */ /* 0x000fe20008410000 */
[----:B------:R-:W-:Y:S01]  /*142d0*/  FMUL.FTZ R33, R33, UR8 ;  /* 0x0000000821217c20 */ /* 0x000fe20008410000 */
[----:B------:R-:W-:Y:S01]  /*142e0*/  MUFU.TANH R59, R59 ;  /* 0x0000003b003b7308 */ /* 0x000fe20000002400 */
[----:B------:R-:W-:Y:S01]  /*142f0*/  FMNMX.FTZ R65, R68, R65, !PT ;  /* 0x0000004144417209 */ /* 0x000fe20007810000 */
[----:B------:R-:W-:Y:S01]  /*14300*/  FMUL.FTZ R47, R47, UR8 ;  /* 0x000000082f2f7c20 */ /* 0x000fe20008410000 */
[----:B------:R-:W-:Y:S01]  /*14310*/  FMUL.FTZ R37, R37, UR8 ;  /* 0x0000000825257c20 */ /* 0x000fe20008410000 */
[----:B------:R-:W-:Y:S01]  /*14320*/  FMUL.FTZ R35, R35, UR8 ;  /* 0x0000000823237c20 */ /* 0x000fe20008410000 */
[----:B------:R-:W-:-:S03]  /*14330*/  ULDC UR4, c[0x0][0x988] ;  /* 0x0002620000047ab9 */ /* 0x000fc60000000800 */
[----:B------:R-:W3:Y:S08]  /*14340*/  MUFU.TANH R49, R49 ;  /* 0x0000003100317308 */ /* 0x000ef00000002400 */
[----:B------:R1:W-:Y:S08]  /*14350*/  MUFU.TANH R90, R40 ;  /* 0x00000028005a7308 */ /* 0x0003f00000002400 */
[----:B------:R-:W4:Y:S01]  /*14360*/  MUFU.TANH R52, R52 ;  /* 0x0000003400347308 */ /* 0x000f220000002400 */
[----:B-1----:R-:W-:-:S02]  /*14370*/  FSEL R40, R70, -INF , P2 ;  /* 0xff80000046287808 */ /* 0x002fc40001000000 */
[----:B------:R-:W-:Y:S02]  /*14380*/  ISETP.GT.AND P2, PT, R7, 0x29, PT ;  /* 0x000000290700780c */ /* 0x000fe40003f44270 */
[----:B------:R-:W-:-:S03]  /*14390*/  FSEL R70, R15, -INF , P4 ;  /* 0xff8000000f467808 */ /* 0x000fc60002000000 */
[----:B------:R-:W-:Y:S01]  /*143a0*/  MUFU.TANH R63, R63 ;  /* 0x0000003f003f7308 */ /* 0x000fe20000002400 */
[----:B0-----:R-:W-:Y:S02]  /*143b0*/  FSEL R74, R61, -INF , P2 ;  /* 0xff8000003d4a7808 */ /* 0x001fe40001000000 */
[----:B------:R-:W-:-:S05]  /*143c0*/  FMNMX.FTZ R65, R70, R65, !PT ;  /* 0x0000004146417209 */ /* 0x000fca0007810000 */
[----:B------:R0:W-:Y:S01]  /*143d0*/  MUFU.TANH R73, R42 ;  /* 0x0000002a00497308 */ /* 0x0001e20000002400 */
[----:B------:R-:W-:Y:S02]  /*143e0*/  FSEL R32, R11, -INF , P6 ;  /* 0xff8000000b207808 */ /* 0x000fe40003000000 */
[----:B------:R-:W-:-:S05]  /*143f0*/  ISETP.GT.AND P6, PT, R7, 0x31, PT ;  /* 0x000000310700780c */ /* 0x000fca0003fc4270 */
[----:B------:R-:W1:Y:S01]  /*14400*/  MUFU.TANH R53, R53 ;  /* 0x0000003500357308 */ /* 0x000e620000002400 */
[----:B0-----:R-:W-:Y:S02]  /*14410*/  FSEL R42, R71, -INF , P3 ;  /* 0xff800000472a7808 */ /* 0x001fe40001800000 */
[----:B------:R-:W-:Y:S02]  /*14420*/  ISETP.GT.AND P3, PT, R7, 0x30, PT ;  /* 0x000000300700780c */ /* 0x000fe40003f64270 */
[----:B------:R-:W-:-:S03]  /*14430*/  FMNMX.FTZ R65, R74, R65, !PT ;  /* 0x000000414a417209 */ /* 0x000fc60007810000 */
[----:B------:R-:W0:Y:S01]  /*14440*/  MUFU.TANH R50, R50 ;  /* 0x0000003200327308 */ /* 0x000e220000002400 */
[----:B--2---:R-:W-:Y:S02]  /*14450*/  FSEL R78, R48, -INF , P3 ;  /* 0xff800000304e7808 */ /* 0x004fe40001800000 */
[----:B---3--:R-:W-:Y:S02]  /*14460*/  FSEL R80, R49, -INF , P6 ;  /* 0xff80000031507808 */ /* 0x008fe40003000000 */
[----:B------:R-:W-:-:S03]  /*14470*/  FMNMX.FTZ R65, R78, R65, !PT ;  /* 0x000000414e417209 */ /* 0x000fc60007810000 */
[----:B------:R-:W2:Y:S01]  /*14480*/  MUFU.TANH R51, R51 ;  /* 0x0000003300337308 */ /* 0x000ea20000002400 */
[----:B------:R-:W-:Y:S01]  /*14490*/  FMUL.FTZ R11, R34, UR8 ;  /* 0x00000008220b7c20 */ /* 0x000fe20008410000 */
[----:B------:R-:W-:-:S06]  /*144a0*/  FSEL R34, R67, -INF , P4 ;  /* 0xff80000043227808 */ /* 0x000fcc0002000000 */
[----:B------:R3:W-:Y:S01]  /*144b0*/  MUFU.TANH R94, R44 ;  /* 0x0000002c005e7308 */ /* 0x0007e20000002400 */
[----:B------:R-:W-:Y:S02]  /*144c0*/  ISETP.GT.AND P4, PT, R7, 0x39, PT ;  /* 0x000000390700780c */ /* 0x000fe40003f84270 */
[----:B------:R-:W-:-:S05]  /*144d0*/  FMNMX.FTZ R65, R80, R65, !PT ;  /* 0x0000004150417209 */ /* 0x000fca0007810000 */
[----:B------:R-:W5:Y:S01]  /*144e0*/  MUFU.TANH R41, R41 ;  /* 0x0000002900297308 */ /* 0x000f620000002400 */
[----:B---3--:R-:W-:Y:S02]  /*144f0*/  FSEL R44, R59, -INF , P5 ;  /* 0xff8000003b2c7808 */ /* 0x008fe40002800000 */
[----:B------:R-:W-:-:S04]  /*14500*/  ISETP.GT.AND P5, PT, R7, 0x38, PT ;  /* 0x000000380700780c */ /* 0x000fc80003fa4270 */
[----:B----4-:R-:W-:Y:S01]  /*14510*/  FSEL R84, R52, -INF , P5 ;  /* 0xff80000034547808 */ /* 0x010fe20002800000 */
[----:B------:R-:W3:Y:S01]  /*14520*/  MUFU.TANH R55, R55 ;  /* 0x0000003700377308 */ /* 0x000ee20000002400 */
[----:B-1----:R-:W-:Y:S02]  /*14530*/  FSEL R88, R53, -INF , P4 ;  /* 0xff80000035587808 */ /* 0x002fe40002000000 */
[----:B------:R-:W-:Y:S01]  /*14540*/  FMNMX.FTZ R65, R84, R65, !PT ;  /* 0x0000004154417209 */ /* 0x000fe20007810000 */
[----:B------:R-:W-:-:S04]  /*14550*/  FMUL.FTZ R15, R36, UR8 ;  /* 0x00000008240f7c20 */ /* 0x000fc80008410000 */
[----:B------:R1:W-:Y:S01]  /*14560*/  MUFU.TANH R4, R46 ;  /* 0x0000002e00047308 */ /* 0x0003e20000002400 */
[----:B0-----:R-:W-:Y:S02]  /*14570*/  FSEL R36, R50, -INF , P3 ;  /* 0xff80000032247808 */ /* 0x001fe40001800000 */
[----:B------:R-:W-:-:S05]  /*14580*/  ISETP.GT.AND P3, PT, R7, 0x41, PT ;  /* 0x000000410700780c */ /* 0x000fca0003f64270 */
[----:B------:R-:W0:Y:S01]  /*14590*/  MUFU.TANH R45, R45 ;  /* 0x0000002d002d7308 */ /* 0x000e220000002400 */
[----:B-1----:R-:W-:Y:S02]  /*145a0*/  FSEL R46, R63, -INF , P2 ;  /* 0xff8000003f2e7808 */ /* 0x002fe40001000000 */
[----:B------:R-:W-:Y:S02]  /*145b0*/  ISETP.GT.AND P2, PT, R7, 0x40, PT ;  /* 0x000000400700780c */ /* 0x000fe40003f44270 */
[----:B------:R-:W-:-:S03]  /*145c0*/  FMNMX.FTZ R65, R88, R65, !PT ;  /* 0x0000004158417209 */ /* 0x000fc60007810000 */
[----:B------:R-:W1:Y:S01]  /*145d0*/  MUFU.TANH R43, R43 ;  /* 0x0000002b002b7308 */ /* 0x000e620000002400 */
[----:B------:R-:W-:Y:S02]  /*145e0*/  FSEL R90, R90, -INF , P2 ;  /* 0xff8000005a5a7808 */ /* 0x000fe40001000000 */
[----:B--2---:R-:W-:-:S05]  /*145f0*/  FSEL R48, R51, -INF , P6 ;  /* 0xff80000033307808 */ /* 0x004fca0003000000 */
[----:B------:R-:W2:Y:S01]  /*14600*/  MUFU.TANH R5, R5 ;  /* 0x0000000500057308 */ /* 0x000ea20000002400 */
[----:B------:R-:W-:Y:S02]  /*14610*/  ISETP.GT.AND P6, PT, R7, 0x48, PT ;  /* 0x000000480700780c */ /* 0x000fe40003fc4270 */
[----:B-----5:R-:W-:Y:S02]  /*14620*/  FSEL R92, R41, -INF , P3 ;  /* 0xff800000295c7808 */ /* 0x020fe40001800000 */
[----:B------:R-:W-:-:S03]  /*14630*/  FMNMX.FTZ R65, R90, R65, !PT ;  /* 0x000000415a417209 */ /* 0x000fc60007810000 */
[----:B------:R-:W4:Y:S01]  /*14640*/  MUFU.TANH R33, R33 ;  /* 0x0000002100217308 */ /* 0x000f220000002400 */
[----:B------:R-:W-:Y:S01]  /*14650*/  FSEL R50, R72, -INF , P5 ;  /* 0xff80000048327808 */ /* 0x000fe20002800000 */
[----:B------:R-:W-:Y:S02]  /*14660*/  WARPGROUP.DEPBAR.LE gsb0, 0x0 ;  /* 0x00008000000079c5 */ /* 0x000fe40000010000 */
[----:B------:R-:W-:Y:S01]  /*14670*/  ISETP.GT.AND P5, PT, R7, 0x49, PT ;  /* 0x000000490700780c */ /* 0x000fe20003fa4270 */
[----:B------:R-:W-:Y:S01]  /*14680*/  FMUL.FTZ R51, R24, UR8 ;  /* 0x0000000818337c20 */ /* 0x000fe20008410000 */
[----:B------:R-:W-:Y:S02]  /*14690*/  FSEL R94, R94, -INF , P6 ;  /* 0xff8000005e5e7808 */ /* 0x000fe40003000000 */
[----:B------:R-:W5:Y:S01]  /*146a0*/  MUFU.TANH R15, R15 ;  /* 0x0000000f000f7308 */ /* 0x000f620000002400 */
[----:B------:R-:W-:Y:S01]  /*146b0*/  FMNMX.FTZ R65, R92, R65, !PT ;  /* 0x000000415c417209 */ /* 0x000fe20007810000 */
[----:B------:R-:W-:Y:S01]  /*146c0*/  FMUL.FTZ R49, R38, UR8 ;  /* 0x0000000826317c20 */ /* 0x000fe20008410000 */
[----:B---3--:R-:W-:Y:S01]  /*146d0*/  FSEL R38, R55, -INF , P4 ;  /* 0xff80000037267808 */ /* 0x008fe20002000000 */
[----:B------:R-:W-:Y:S01]  /*146e0*/  FMUL.FTZ R25, R25, UR8 ;  /* 0x0000000819197c20 */ /* 0x000fe20008410000 */
[----:B------:R-:W-:-:S03]  /*146f0*/  ISETP.GT.AND P4, PT, R7, 0x50, PT ;  /* 0x000000500700780c */ /* 0x000fc60003f84270 */
[----:B------:R-:W3:Y:S01]  /*14700*/  MUFU.TANH R47, R47 ;  /* 0x0000002f002f7308 */ /* 0x000ee20000002400 */
[----:B0-----:R-:W-:Y:S02]  /*14710*/  FSEL R96, R45, -INF , P5 ;  /* 0xff8000002d607808 */ /* 0x001fe40002800000 */
[----:B------:R-:W-:-:S05]  /*14720*/  FMNMX.FTZ R65, R94, R65, !PT ;  /* 0x000000415e417209 */ /* 0x000fca0007810000 */
[----:B------:R-:W0:Y:S01]  /*14730*/  MUFU.TANH R37, R37 ;  /* 0x0000002500257308 */ /* 0x000e220000002400 */
[----:B-1----:R-:W-:Y:S01]  /*14740*/  FSEL R52, R43, -INF , P3 ;  /* 0xff8000002b347808 */ /* 0x002fe20001800000 */
[----:B------:R-:W-:Y:S01]  /*14750*/  FMUL.FTZ R41, R28, UR8 ;  /* 0x000000081c297c20 */ /* 0x000fe20008410000 */
[----:B------:R-:W-:Y:S02]  /*14760*/  ISETP.GT.AND P3, PT, R7, 0x51, PT ;  /* 0x000000510700780c */ /* 0x000fe40003f64270 */
[----:B--2---:R-:W-:-:S03]  /*14770*/  FSEL R98, R5, -INF , P4 ;  /* 0xff80000005627808 */ /* 0x004fc60002000000 */
[----:B------:R-:W1:Y:S01]  /*14780*/  MUFU.TANH R11, R11 ;  /* 0x0000000b000b7308 */ /* 0x000e620000002400 */
[----:B------:R-:W-:Y:S02]  /*14790*/  FMNMX.FTZ R65, R96, R65, !PT ;  /* 0x0000004160417209 */ /* 0x000fe40007810000 */
[----:B------:R-:W-:-:S05]  /*147a0*/  FSEL R24, R73, -INF , P2 ;  /* 0xff80000049187808 */ /* 0x000fca0001000000 */
[----:B------:R-:W2:Y:S01]  /*147b0*/  MUFU.TANH R51, R51 ;  /* 0x0000003300337308 */ /* 0x000ea20000002400 */
[----:B------:R-:W-:Y:S01]  /*147c0*/  ISETP.GT.AND P2, PT, R7, 0x58, PT ;  /* 0x000000580700780c */ /* 0x000fe20003f44270 */
[----:B------:R-:W-:Y:S01]  /*147d0*/  FMUL.FTZ R29, R29, UR8 ;  /* 0x000000081d1d7c20 */ /* 0x000fe20008410000 */
[----:B----4-:R-:W-:Y:S02]  /*147e0*/  FSEL R100, R33, -INF , P3 ;  /* 0xff80000021647808 */ /* 0x010fe40001800000 */
[----:B------:R-:W-:-:S03]  /*147f0*/  FMNMX.FTZ R65, R98, R65, !PT ;  /* 0x0000004162417209 */ /* 0x000fc60007810000 */
[----:B------:R-:W4:Y:S01]  /*14800*/  MUFU.TANH R35, R35 ;  /* 0x0000002300237308 */ /* 0x000f220000002400 */
[----:B------:R-:W-:Y:S02]  /*14810*/  FSEL R28, R4, -INF , P6 ;  /* 0xff800000041c7808 */ /* 0x000fe40003000000 */
[----:B------:R-:W-:-:S05]  /*14820*/  ISETP.GT.AND P6, PT, R7, 0x59, PT ;  /* 0x000000590700780c */ /* 0x000fca0003fc4270 */
[----:B------:R-:W4:Y:S01]  /*14830*/  MUFU.TANH R25, R25 ;  /* 0x0000001900197308 */ /* 0x000f220000002400 */
[----:B-----5:R-:W-:Y:S02]  /*14840*/  FSEL R102, R15, -INF , P2 ;  /* 0xff8000000f667808 */ /* 0x020fe40001000000 */
[----:B------:R-:W-:-:S05]  /*14850*/  FMNMX.FTZ R65, R100, R65, !PT ;  /* 0x0000004164417209 */ /* 0x000fca0007810000 */
[----:B------:R-:W5:Y:S01]  /*14860*/  MUFU.TANH R49, R49 ;  /* 0x0000003100317308 */ /* 0x000f620000002400 */
[----:B---3--:R-:W-:Y:S02]  /*14870*/  FSEL R72, R47, -INF , P5 ;  /* 0xff8000002f487808 */ /* 0x008fe40002800000 */
[----:B------:R-:W-:-:S05]  /*14880*/  ISETP.GT.AND P5, PT, R7, 0x60, PT ;  /* 0x000000600700780c */ /* 0x000fca0003fa4270 */
[----:B------:R-:W3:Y:S01]  /*14890*/  MUFU.TANH R41, R41 ;  /* 0x0000002900297308 */ /* 0x000ee20000002400 */
[----:B0-----:R-:W-:Y:S02]  /*148a0*/  FSEL R104, R37, -INF , P6 ;  /* 0xff80000025687808 */ /* 0x001fe40003000000 */
[----:B------:R-:W-:-:S05]  /*148b0*/  FMNMX.FTZ R65, R102, R65, !PT ;  /* 0x0000004166417209 */ /* 0x000fca0007810000 */
[----:B------:R-:W0:Y:S01]  /*148c0*/  MUFU.TANH R29, R29 ;  /* 0x0000001d001d7308 */ /* 0x000e220000002400 */
[----:B-1----:R-:W-:Y:S02]  /*148d0*/  FSEL R76, R11, -INF , P4 ;  /* 0xff8000000b4c7808 */ /* 0x002fe40002000000 */
[----:B------:R-:W-:Y:S02]  /*148e0*/  ISETP.GT.AND P4, PT, R7, 0x61, PT ;  /* 0x000000610700780c */ /* 0x000fe40003f84270 */
[----:B--2---:R-:W-:Y:S02]  /*148f0*/  FSEL R106, R51, -INF , P5 ;  /* 0xff800000336a7808 */ /* 0x004fe40002800000 */
[----:B------:R-:W-:Y:S02]  /*14900*/  FMNMX.FTZ R65, R104, R65, !PT ;  /* 0x0000004168417209 */ /* 0x000fe40007810000 */
[----:B----4-:R-:W-:Y:S02]  /*14910*/  FSEL R82, R35, -INF , P3 ;  /* 0xff80000023527808 */ /* 0x010fe40001800000 */
[----:B------:R-:W-:-:S02]  /*14920*/  ISETP.GT.AND P3, PT, R7, 0x68, PT ;  /* 0x000000680700780c */ /* 0x000fc40003f64270 */
[----:B------:R-:W-:Y:S02]  /*14930*/  FSEL R108, R25, -INF , P4 ;  /* 0xff800000196c7808 */ /* 0x000fe40002000000 */
[----:B------:R-:W-:Y:S02]  /*14940*/  FMNMX.FTZ R65, R106, R65, !PT ;  /* 0x000000416a417209 */ /* 0x000fe40007810000 */
[----:B-----5:R-:W-:Y:S02]  /*14950*/  FSEL R86, R49, -INF , P2 ;  /* 0xff80000031567808 */ /* 0x020fe40001000000 */
[----:B------:R-:W-:Y:S02]  /*14960*/  ISETP.GT.AND P2, PT, R7, 0x69, PT ;  /* 0x000000690700780c */ /* 0x000fe40003f44270 */
[----:B---3--:R-:W-:Y:S02]  /*14970*/  FSEL R110, R41, -INF , P3 ;  /* 0xff800000296e7808 */ /* 0x008fe40001800000 */
[----:B------:R-:W-:-:S02]  /*14980*/  FMNMX.FTZ R65, R108, R65, !PT ;  /* 0x000000416c417209 */ /* 0x000fc40007810000 */
[----:B0-----:R-:W-:Y:S02]  /*14990*/  FSEL R112, R29, -INF , P2 ;  /* 0xff8000001d707808 */ /* 0x001fe40001000000 */
        /* <DEDUP_REMOVED lines=9> */
[----:B------:R-:W-:-:S05]  /*14a30*/  FSEL R11, R11, RZ, P0 ;  /* 0x000000ff0b0b7208 */ /* 0x000fca0000000000 */
[----:B------:R-:W-:Y:S01]  /*14a40*/  FFMA.FTZ R7, R9, R5, -R11 ;  /* 0x0000000509077223 */ /* 0x000fe2000001080b */
[----:B------:R-:W-:-:S04]  /*14a50*/  FMNMX.FTZ R9, R8, R3, !PT ;  /* 0x0000000308097209 */ /* 0x000fc80007810000 */
[----:B------:R-:W-:-:S04]  /*14a60*/  FMNMX.FTZ R9, R10, R9, !PT ;  /* 0x000000090a097209 */ /* 0x000fc80007810000 */
[----:B------:R-:W-:-:S04]  /*14a70*/  FMNMX.FTZ R9, R12, R9, !PT ;  /* 0x000000090c097209 */ /* 0x000fc80007810000 */
[----:B------:R-:W-:Y:S02]  /*14a80*/  FMNMX.FTZ R9, R14, R9, !PT ;  /* 0x000000090e097209 */ /* 0x000fe40007810000 */
[----:B------:R-:W-:Y:S02]  /*14a90*/  ISETP.NE.AND P0, PT, R13, RZ, PT ;  /* 0x000000ff0d00720c */ /* 0x000fe40003f05270 */
        /* <DEDUP_REMOVED lines=10> */
[----:B------:R-:W-:-:S03]  /*14b40*/  FMUL.FTZ R27, R27, UR8 ;  /* 0x000000081b1b7c20 */ /* 0x000fc60008410000 */
[----:B------:R-:W-:Y:S01]  /*14b50*/  FMNMX.FTZ R25, R38, R25, !PT ;  /* 0x0000001926197209 */ /* 0x000fe20007810000 */
[----:B------:R-:W-:-:S03]  /*14b60*/  FMUL.FTZ R39, R39, UR8 ;  /* 0x0000000827277c20 */ /* 0x000fc60008410000 */
[----:B------:R-:W-:Y:S01]  /*14b70*/  FMNMX.FTZ R25, R24, R25, !PT ;  /* 0x0000001918197209 */ /* 0x000fe20007810000 */
[----:B------:R0:W-:Y:S01]  /*14b80*/  MUFU.TANH R33, R27 ;  /* 0x0000001b00217308 */ /* 0x0001e20000002400 */
[----:B------:R-:W-:Y:S02]  /*14b90*/  FMUL.FTZ R26, R26, UR8 ;  /* 0x000000081a1a7c20 */ /* 0x000fe40008410000 */
[----:B0-----:R-:W-:-:S05]  /*14ba0*/  FMNMX.FTZ R27, R52, R25, !PT ;  /* 0x00000019341b7209 */ /* 0x001fca0007810000 */
[----:B------:R-:W0:Y:S01]  /*14bb0*/  MUFU.TANH R39, R39 ;  /* 0x0000002700277308 */ /* 0x000e220000002400 */
[----:B------:R-:W-:Y:S01]  /*14bc0*/  FMNMX.FTZ R27, R28, R27, !PT ;  /* 0x0000001b1c1b7209 */ /* 0x000fe20007810000 */
[----:B------:R-:W-:-:S03]  /*14bd0*/  FMUL.FTZ R30, R30, UR8 ;  /* 0x000000081e1e7c20 */ /* 0x000fc60008410000 */
[----:B------:R-:W-:-:S03]  /*14be0*/  FMNMX.FTZ R27, R72, R27, !PT ;  /* 0x0000001b481b7209 */ /* 0x000fc60007810000 */
[----:B------:R0:W1:Y:S01]  /*14bf0*/  MUFU.TANH R29, R26 ;  /* 0x0000001a001d7308 */ /* 0x0000620000002400 */
[----:B------:R-:W-:Y:S01]  /*14c00*/  FMUL.FTZ R31, R31, UR8 ;  /* 0x000000081f1f7c20 */ /* 0x000fe20008410000 */
[----:B------:R-:W-:-:S04]  /*14c10*/  FMNMX.FTZ R27, R76, R27, !PT ;  /* 0x0000001b4c1b7209 */ /* 0x000fc80007810000 */
[----:B------:R-:W-:Y:S02]  /*14c20*/  FMNMX.FTZ R37, R82, R27, !PT ;  /* 0x0000001b52257209 */ /* 0x000fe40007810000 */
[----:B------:R1:W2:Y:S01]  /*14c30*/  MUFU.TANH R35, R30 ;  /* 0x0000001e00237308 */ /* 0x0002a20000002400 */
[----:B0-----:R-:W-:Y:S02]  /*14c40*/  FSEL R26, R39, -INF , P6 ;  /* 0xff800000271a7808 */ /* 0x001fe40003000000 */
[----:B------:R-:W-:-:S05]  /*14c50*/  FMNMX.FTZ R37, R86, R37, !PT ;  /* 0x0000002556257209 */ /* 0x000fca0007810000 */
[----:B------:R-:W0:Y:S01]  /*14c60*/  MUFU.TANH R31, R31 ;  /* 0x0000001f001f7308 */ /* 0x000e220000002400 */
[----:B-1----:R-:W-:Y:S02]  /*14c70*/  FSEL R30, R29, -INF , P5 ;  /* 0xff8000001d1e7808 */ /* 0x002fe40002800000 */
[----:B------:R-:W-:Y:S01]  /*14c80*/  FMNMX.FTZ R37, R26, R37, !PT ;  /* 0x000000251a257209 */ /* 0x000fe20007810000 */
[-CC-:B------:R-:W-:Y:S01]  /*14c90*/  FFMA.FTZ R202, R54, R5.reuse, -R11.reuse ;  /* 0x0000000536ca7223 */ /* 0x180fe2000001080b */
[--C-:B------:R-:W-:Y:S01]  /*14ca0*/  FFMA.FTZ R56, R56, R5, -R11.reuse ;  /* 0x0000000538387223 */ /* 0x100fe2000001080b */
[----:B------:R-:W-:Y:S02]  /*14cb0*/  FSEL R54, R33, -INF , P4 ;  /* 0xff80000021367808 */ /* 0x000fe40002000000 */
[----:B------:R-:W-:Y:S01]  /*14cc0*/  FMNMX.FTZ R37, R30, R37, !PT ;  /* 0x000000251e257209 */ /* 0x000fe20007810000 */
[----:B------:R2:W-:Y:S03]  /*14cd0*/  MUFU.EX2 R9, R56 ;  /* 0x0000003800097308 */ /* 0x0005e60000000800 */
[----:B------:R-:W-:Y:S01]  /*14ce0*/  FMNMX.FTZ R37, R54, R37, !PT ;  /* 0x0000002536257209 */ /* 0x000fe20007810000 */
[----:B------:R-:W-:Y:S01]  /*14cf0*/  FFMA.FTZ R196, R58, R5, -R11 ;  /* 0x000000053ac47223 */ /* 0x000fe2000001080b */
[----:B--2---:R-:W-:-:S02]  /*14d00*/  FSEL R56, R35, -INF , P3 ;  /* 0xff80000023387808 */ /* 0x004fc40001800000 */
[----:B0-----:R-:W-:Y:S02]  /*14d10*/  FSEL R58, R31, -INF , P2 ;  /* 0xff8000001f3a7808 */ /* 0x001fe40001000000 */
[----:B------:R-:W-:-:S04]  /*14d20*/  FMNMX.FTZ R37, R56, R37, !PT ;  /* 0x0000002538257209 */ /* 0x000fc80007810000 */
[----:B------:R-:W-:Y:S01]  /*14d30*/  FMNMX.FTZ R37, R58, R37, !PT ;  /* 0x000000253a257209 */ /* 0x000fe20007810000 */
[----:B------:R-:W-:-:S04]  /*14d40*/  FFMA.FTZ R200, R6, R5, -R11 ;  /* 0x0000000506c87223 */ /* 0x000fc8000001080b */
[----:B------:R-:W0:Y:S02]  /*14d50*/  SHFL.BFLY PT, R6, R37, 0x2, 0x1f ;  /* 0x0c401f0025067f89 */ /* 0x000e2400000e0000 */
[----:B0-----:R-:W-:-:S05]  /*14d60*/  FMNMX.FTZ R41, R37, R6, !PT ;  /* 0x0000000625297209 */ /* 0x001fca0007810000 */
[----:B------:R-:W0:Y:S01]  /*14d70*/  SHFL.BFLY PT, R6, R41, 0x1, 0x1f ;  /* 0x0c201f0029067f89 */ /* 0x000e2200000e0000 */
[----:B------:R-:W-:Y:S08]  /*14d80*/  MUFU.EX2 R200, R200 ;  /* 0x000000c800c87308 */ /* 0x000ff00000000800 */
[----:B------:R-:W1:Y:S01]  /*14d90*/  MUFU.EX2 R7, R7 ;  /* 0x0000000700077308 */ /* 0x000e620000000800 */
[----:B0-----:R-:W-:-:S07]  /*14da0*/  FMNMX.FTZ R6, R41, R6, !PT ;  /* 0x0000000629067209 */ /* 0x001fce0007810000 */
[----:B------:R-:W0:Y:S01]  /*14db0*/  MUFU.EX2 R202, R202 ;  /* 0x000000ca00ca7308 */ /* 0x000e220000000800 */
[C---:B------:R-:W-:Y:S01]  /*14dc0*/  FSETP.NEU.FTZ.AND P2, PT, R6.reuse, -INF , PT ;  /* 0xff8000000600780b */ /* 0x040fe20003f5d000 */
[----:B------:R-:W-:-:S05]  /*14dd0*/  FMUL.FTZ R43, R6, R5 ;  /* 0x00000005062b7220 */ /* 0x000fca0000410000 */
[----:B------:R-:W-:Y:S01]  /*14de0*/  FSEL R43, R43, RZ, P2 ;  /* 0x000000ff2b2b7208 */ /* 0x000fe20001000000 */
[----:B------:R-:W2:Y:S01]  /*14df0*/  MUFU.EX2 R196, R196 ;  /* 0x000000c400c47308 */ /* 0x000ea20000000800 */
[----:B------:R-:W-:-:S03]  /*14e00*/  FFMA.FTZ R60, R60, R5, -R11 ;  /* 0x000000053c3c7223 */ /* 0x000fc6000001080b */
[-CC-:B------:R-:W-:Y:S01]  /*14e10*/  FFMA.FTZ R201, R8, R5.reuse, -R43.reuse ;  /* 0x0000000508c97223 */ /* 0x180fe2000001082b */
[-C--:B------:R-:W-:Y:S01]  /*14e20*/  FFMA.FTZ R8, R3, R5.reuse, -R43 ;  /* 0x0000000503087223 */ /* 0x080fe2000001082b */
[-C--:B------:R-:W-:Y:S01]  /*14e30*/  FFMA.FTZ R198, R62, R5.reuse, -R11 ;  /* 0x000000053ec67223 */ /* 0x080fe2000001080b */
[-C--:B------:R-:W-:Y:S01]  /*14e40*/  FFMA.FTZ R203, R10, R5.reuse, -R43 ;  /* 0x000000050acb7223 */ /* 0x080fe2000001082b */
[----:B------:R-:W3:Y:S01]  /*14e50*/  MUFU.EX2 R13, R60 ;  /* 0x0000003c000d7308 */ /* 0x000ee20000000800 */
[----:B-1----:R-:W-:Y:S01]  /*14e60*/  FADD.FTZ R3, R200, R7 ;  /* 0x00000007c8037221 */ /* 0x002fe20000010000 */
[-CC-:B------:R-:W-:Y:S01]  /*14e70*/  FFMA.FTZ R10, R12, R5.reuse, -R43.reuse ;  /* 0x000000050c0a7223 */ /* 0x180fe2000001082b */
[----:B------:R-:W-:-:S05]  /*14e80*/  FFMA.FTZ R12, R20, R5, -R43 ;  /* 0x00000005140c7223 */ /* 0x000fca000001082b */
[----:B------:R-:W-:Y:S01]  /*14e90*/  MUFU.EX2 R201, R201 ;  /* 0x000000c900c97308 */ /* 0x000fe20000000800 */
[----:B0-----:R-:W-:Y:S01]  /*14ea0*/  FADD.FTZ R20, R202, R3 ;  /* 0x00000003ca147221 */ /* 0x001fe20000010000 */
[----:B------:R-:W-:-:S06]  /*14eb0*/  FFMA.FTZ R197, R14, R5, -R43 ;  /* 0x000000050ec57223 */ /* 0x000fcc000001082b */
[----:B------:R-:W0:Y:S01]  /*14ec0*/  MUFU.EX2 R8, R8 ;  /* 0x0000000800087308 */ /* 0x000e220000000800 */
[----:B------:R-:W-:-:S07]  /*14ed0*/  FADD.FTZ R3, R9, R20 ;  /* 0x0000001409037221 */ /* 0x000fce0000010000 */
[----:B------:R-:W1:Y:S08]  /*14ee0*/  MUFU.EX2 R198, R198 ;  /* 0x000000c600c67308 */ /* 0x000e700000000800 */
[----:B------:R-:W4:Y:S01]  /*14ef0*/  MUFU.EX2 R203, R203 ;  /* 0x000000cb00cb7308 */ /* 0x000f220000000800 */
[----:B--2---:R-:W-:Y:S01]  /*14f00*/  FADD.FTZ R20, R196, R3 ;  /* 0x00000003c4147221 */ /* 0x004fe20000010000 */
[----:B------:R-:W-:-:S06]  /*14f10*/  FFMA.FTZ R199, R40, R5, -R43 ;  /* 0x0000000528c77223 */ /* 0x000fcc000001082b */
[----:B------:R-:W2:Y:S01]  /*14f20*/  MUFU.EX2 R10, R10 ;  /* 0x0000000a000a7308 */ /* 0x000ea20000000800 */
[----:B---3--:R-:W-:Y:S01]  /*14f30*/  FADD.FTZ R3, R13, R20 ;  /* 0x000000140d037221 */ /* 0x008fe20000010000 */
[----:B0-----:R-:W-:-:S06]  /*14f40*/  FADD.FTZ R20, R201, R8 ;  /* 0x00000008c9147221 */ /* 0x001fcc0000010000 */
[----:B------:R-:W0:Y:S01]  /*14f50*/  MUFU.EX2 R197, R197 ;  /* 0x000000c500c57308 */ /* 0x000e220000000800 */
[-C--:B------:R-:W-:Y:S01]  /*14f60*/  FFMA.FTZ R14, R42, R5.reuse, -R43 ;  /* 0x000000052a0e7223 */ /* 0x080fe2000001082b */
[----:B-1----:R-:W-:Y:S01]  /*14f70*/  FADD.FTZ R40, R198, R3 ;  /* 0x00000003c6287221 */ /* 0x002fe20000010000 */
[----:B------:R-:W-:-:S05]  /*14f80*/  FFMA.FTZ R64, R64, R5, -R11 ;  /* 0x0000000540407223 */ /* 0x000fca000001080b */
[----:B------:R-:W1:Y:S01]  /*14f90*/  MUFU.EX2 R12, R12 ;  /* 0x0000000c000c7308 */ /* 0x000e620000000800 */
[----:B----4-:R-:W-:Y:S01]  /*14fa0*/  FADD.FTZ R3, R203, R20 ;  /* 0x00000014cb037221 */ /* 0x010fe20000010000 */
[-C--:B------:R-:W-:Y:S01]  /*14fb0*/  FFMA.FTZ R193, R32, R5.reuse, -R43 ;  /* 0x0000000520c17223 */ /* 0x080fe2000001082b */
[----:B------:R-:W-:-:S05]  /*14fc0*/  FFMA.FTZ R192, R66, R5, -R11 ;  /* 0x0000000542c07223 */ /* 0x000fca000001080b */
[----:B------:R-:W3:Y:S01]  /*14fd0*/  MUFU.EX2 R199, R199 ;  /* 0x000000c700c77308 */ /* 0x000ee20000000800 */
[----:B--2---:R-:W-:Y:S01]  /*14fe0*/  FADD.FTZ R20, R10, R3 ;  /* 0x000000030a147221 */ /* 0x004fe20000010000 */
[-C--:B------:R-:W-:Y:S01]  /*14ff0*/  FFMA.FTZ R32, R44, R5.reuse, -R43 ;  /* 0x000000052c207223 */ /* 0x080fe2000001082b */
[----:B------:R-:W-:-:S05]  /*15000*/  FFMA.FTZ R68, R68, R5, -R11 ;  /* 0x0000000544447223 */ /* 0x000fca000001080b */
[----:B------:R-:W2:Y:S01]  /*15010*/  MUFU.EX2 R14, R14 ;  /* 0x0000000e000e7308 */ /* 0x000ea20000000800 */
[----:B0-----:R-:W-:Y:S01]  /*15020*/  FADD.FTZ R3, R197, R20 ;  /* 0x00000014c5037221 */ /* 0x001fe20000010000 */
[----:B------:R-:W-:-:S06]  /*15030*/  FFMA.FTZ R195, R34, R5, -R43 ;  /* 0x0000000522c37223 */ /* 0x000fcc000001082b */
[----:B------:R-:W0:Y:S01]  /*15040*/  MUFU.EX2 R15, R64 ;  /* 0x00000040000f7308 */ /* 0x000e220000000800 */
[----:B------:R-:W-:Y:S01]  /*15050*/  FFMA.FTZ R194, R70, R5, -R11 ;  /* 0x0000000546c27223 */ /* 0x000fe2000001080b */
[----:B-1----:R-:W-:-:S06]  /*15060*/  FADD.FTZ R20, R12, R3 ;  /* 0x000000030c147221 */ /* 0x002fcc0000010000 */
[----:B------:R-:W1:Y:S01]  /*15070*/  MUFU.EX2 R193, R193 ;  /* 0x000000c100c17308 */ /* 0x000e620000000800 */
[----:B------:R-:W-:-:S07]  /*15080*/  FFMA.FTZ R34, R46, R5, -R43 ;  /* 0x000000052e227223 */ /* 0x000fce000001082b */
[----:B------:R-:W4:Y:S01]  /*15090*/  MUFU.EX2 R192, R192 ;  /* 0x000000c000c07308 */ /* 0x000f220000000800 */
[----:B------:R-:W-:Y:S01]  /*150a0*/  FFMA.FTZ R74, R74, R5, -R11 ;  /* 0x000000054a4a7223 */ /* 0x000fe2000001080b */
[----:B---3--:R-:W-:-:S06]  /*150b0*/  FADD.FTZ R3, R199, R20 ;  /* 0x00000014c7037221 */ /* 0x008fcc0000010000 */
[----:B------:R-:W-:Y:S01]  /*150c0*/  MUFU.EX2 R32, R32 ;  /* 0x0000002000207308 */ /* 0x000fe20000000800 */
[-C--:B------:R-:W-:Y:S01]  /*150d0*/  FFMA.FTZ R189, R36, R5.reuse, -R43 ;  /* 0x0000000524bd7223 */ /* 0x080fe2000001082b */
[----:B------:R-:W-:-:S06]  /*150e0*/  FFMA.FTZ R188, R78, R5, -R11 ;  /* 0x000000054ebc7223 */ /* 0x000fcc000001080b */
[----:B------:R-:W3:Y:S01]  /*150f0*/  MUFU.EX2 R25, R68 ;  /* 0x0000004400197308 */ /* 0x000ee20000000800 */
[----:B------:R-:W-:Y:S01]  /*15100*/  @!P1 IADD3 R0, R0, 0x36840, RZ ;  /* 0x0003684000009810 */ /* 0x000fe20007ffe0ff */
[----:B--2---:R-:W-:-:S06]  /*15110*/  FADD.FTZ R20, R14, R3 ;  /* 0x000000030e147221 */ /* 0x004fcc0000010000 */
[----:B------:R-:W2:Y:S01]  /*15120*/  MUFU.EX2 R195, R195 ;  /* 0x000000c300c37308 */ /* 0x000ea20000000800 */
[----:B------:R-:W-:Y:S01]  /*15130*/  FFMA.FTZ R36, R48, R5, -R43 ;  /* 0x0000000530247223 */ /* 0x000fe2000001082b */
[----:B0-----:R-:W-:-:S06]  /*15140*/  FADD.FTZ R45, R15, R40 ;  /* 0x000000280f2d7221 */ /* 0x001fcc0000010000 */
[----:B------:R-:W0:Y:S01]  /*15150*/  MUFU.EX2 R194, R194 ;  /* 0x000000c200c27308 */ /* 0x000e220000000800 */
[----:B------:R-:W-:Y:S01]  /*15160*/  FFMA.FTZ R29, R80, R5, -R11 ;  /* 0x00000005501d7223 */ /* 0x000fe2000001080b */
[----:B------:R-:W-:Y:S01]  /*15170*/  @!P1 PRMT R0, RZ, 0x654, R0 ;  /* 0x00000654ff009816 */ /* 0x000fe20000000000 */
[----:B-1----:R-:W-:-:S05]  /*15180*/  FADD.FTZ R3, R193, R20 ;  /* 0x00000014c1037221 */ /* 0x002fca0000010000 */
[----:B------:R-:W1:Y:S01]  /*15190*/  MUFU.EX2 R34, R34 ;  /* 0x0000002200227308 */ /* 0x000e620000000800 */
[-C--:B------:R-:W-:Y:S01]  /*151a0*/  FFMA.FTZ R191, R50, R5.reuse, -R43 ;  /* 0x0000000532bf7223 */ /* 0x080fe2000001082b */
[----:B----4-:R-:W-:Y:S01]  /*151b0*/  FADD.FTZ R40, R192, R45 ;  /* 0x0000002dc0287221 */ /* 0x010fe20000010000 */
[-C--:B------:R-:W-:Y:S01]  /*151c0*/  FFMA.FTZ R190, R84, R5.reuse, -R11 ;  /* 0x0000000554be7223 */ /* 0x080fe2000001080b */
[----:B------:R4:W-:Y:S04]  /*151d0*/  @!P1 SYNCS.ARRIVE.TRANS64.RED.A1T0 RZ, [R0+URZ], RZ ;  /* 0x000000ff00ff99a7 */ /* 0x0009e8000810043f */
[----:B------:R-:W5:Y:S01]  /*151e0*/  MUFU.EX2 R27, R74 ;  /* 0x0000004a001b7308 */ /* 0x000f620000000800 */
[----:B------:R-:W-:Y:S01]  /*151f0*/  FFMA.FTZ R38, R38, R5, -R43 ;  /* 0x0000000526267223 */ /* 0x000fe2000001082b */
[----:B---3--:R-:W-:-:S06]  /*15200*/  FADD.FTZ R45, R25, R40 ;  /* 0x00000028192d7221 */ /* 0x008fcc0000010000 */
[----:B------:R-:W3:Y:S01]  /*15210*/  MUFU.EX2 R189, R189 ;  /* 0x000000bd00bd7308 */ /* 0x000ee20000000800 */
[----:B----4-:R-:W-:Y:S01]  /*15220*/  FADD.FTZ R0, R32, R3 ;  /* 0x0000000320007221 */ /* 0x010fe20000010000 */
[----:B------:R-:W-:-:S06]  /*15230*/  FFMA.FTZ R31, R88, R5, -R11 ;  /* 0x00000005581f7223 */ /* 0x000fcc000001080b */
[----:B------:R-:W4:Y:S01]  /*15240*/  MUFU.EX2 R188, R188 ;  /* 0x000000bc00bc7308 */ /* 0x000f220000000800 */
[----:B--2---:R-:W-:Y:S01]  /*15250*/  FADD.FTZ R3, R195, R0 ;  /* 0x00000000c3037221 */ /* 0x004fe20000010000 */
[----:B------:R-:W-:-:S06]  /*15260*/  FFMA.FTZ R185, R24, R5, -R43 ;  /* 0x0000000518b97223 */ /* 0x000fcc000001082b */
[----:B------:R-:W2:Y:S01]  /*15270*/  MUFU.EX2 R36, R36 ;  /* 0x0000002400247308 */ /* 0x000ea20000000800 */
[----:B0-----:R-:W-:Y:S01]  /*15280*/  FADD.FTZ R40, R194, R45 ;  /* 0x0000002dc2287221 */ /* 0x001fe20000010000 */
[----:B------:R-:W-:-:S06]  /*15290*/  FFMA.FTZ R184, R90, R5, -R11 ;  /* 0x000000055ab87223 */ /* 0x000fcc000001080b */
[----:B------:R-:W0:Y:S01]  /*152a0*/  MUFU.EX2 R29, R29 ;  /* 0x0000001d001d7308 */ /* 0x000e220000000800 */
[----:B-1----:R-:W-:Y:S01]  /*152b0*/  FADD.FTZ R0, R34, R3 ;  /* 0x0000000322007221 */ /* 0x002fe20000010000 */
[----:B------:R-:W-:-:S06]  /*152c0*/  FFMA.FTZ R24, R52, R5, -R43 ;  /* 0x0000000534187223 */ /* 0x000fcc000001082b */
[----:B------:R-:W1:Y:S01]  /*152d0*/  MUFU.EX2 R191, R191 ;  /* 0x000000bf00bf7308 */ /* 0x000e620000000800 */
[----:B-----5:R-:W-:Y:S01]  /*152e0*/  FADD.FTZ R45, R27, R40 ;  /* 0x000000281b2d7221 */ /* 0x020fe20000010000 */
[----:B------:R-:W-:-:S06]  /*152f0*/  FFMA.FTZ R33, R92, R5, -R11 ;  /* 0x000000055c217223 */ /* 0x000fcc000001080b */
[----:B------:R-:W5:Y:S01]  /*15300*/  MUFU.EX2 R190, R190 ;  /* 0x000000be00be7308 */ /* 0x000f620000000800 */
[----:B---3--:R-:W-:Y:S01]  /*15310*/  FADD.FTZ R3, R189, R0 ;  /* 0x00000000bd037221 */ /* 0x008fe20000010000 */
[----:B------:R-:W-:-:S06]  /*15320*/  FFMA.FTZ R28, R28, R5, -R43 ;  /* 0x000000051c1c7223 */ /* 0x000fcc000001082b */
[----:B------:R-:W3:Y:S01]  /*15330*/  MUFU.EX2 R38, R38 ;  /* 0x0000002600267308 */ /* 0x000ee20000000800 */
[----:B----4-:R-:W-:Y:S01]  /*15340*/  FADD.FTZ R40, R188, R45 ;  /* 0x0000002dbc287221 */ /* 0x010fe20000010000 */
[----:B------:R-:W-:-:S06]  /*15350*/  FFMA.FTZ R186, R94, R5, -R11 ;  /* 0x000000055eba7223 */ /* 0x000fcc000001080b */
[----:B------:R-:W4:Y:S01]  /*15360*/  MUFU.EX2 R31, R31 ;  /* 0x0000001f001f7308 */ /* 0x000f220000000800 */
[----:B--2---:R-:W-:Y:S01]  /*15370*/  FADD.FTZ R0, R36, R3 ;  /* 0x0000000324007221 */ /* 0x004fe20000010000 */
[----:B0-----:R-:W-:-:S06]  /*15380*/  FADD.FTZ R45, R29, R40 ;  /* 0x000000281d2d7221 */ /* 0x001fcc0000010000 */
[----:B------:R-:W0:Y:S01]  /*15390*/  MUFU.EX2 R185, R185 ;  /* 0x000000b900b97308 */ /* 0x000e220000000800 */
[----:B------:R-:W-:-:S07]  /*153a0*/  FFMA.FTZ R35, R96, R5, -R11 ;  /* 0x0000000560237223 */ /* 0x000fce000001080b */
[----:B------:R-:W2:Y:S01]  /*153b0*/  MUFU.EX2 R184, R184 ;  /* 0x000000b800b87308 */ /* 0x000ea20000000800 */
[----:B------:R-:W-:Y:S01]  /*153c0*/  FFMA.FTZ R72, R72, R5, -R43 ;  /* 0x0000000548487223 */ /* 0x000fe2000001082b */
[----:B-1----:R-:W-:-:S06]  /*153d0*/  FADD.FTZ R3, R191, R0 ;  /* 0x00000000bf037221 */ /* 0x002fcc0000010000 */
[----:B------:R-:W1:Y:S01]  /*153e0*/  MUFU.EX2 R24, R24 ;  /* 0x0000001800187308 */ /* 0x000e620000000800 */
[----:B------:R-:W-:Y:S01]  /*153f0*/  FFMA.FTZ R76, R76, R5, -R43 ;  /* 0x000000054c4c7223 */ /* 0x000fe2000001082b */
[----:B-----5:R-:W-:-:S06]  /*15400*/  FADD.FTZ R20, R190, R45 ;  /* 0x0000002dbe147221 */ /* 0x020fcc0000010000 */
[----:B------:R-:W5:Y:S01]  /*15410*/  MUFU.EX2 R33, R33 ;  /* 0x0000002100217308 */ /* 0x000f620000000800 */
[----:B------:R-:W-:Y:S01]  /*15420*/  FFMA.FTZ R180, R98, R5, -R11 ;  /* 0x0000000562b47223 */ /* 0x000fe2000001080b */
[----:B---3--:R-:W-:-:S06]  /*15430*/  FADD.FTZ R0, R38, R3 ;  /* 0x0000000326007221 */ /* 0x008fcc0000010000 */
[----:B------:R-:W3:Y:S01]  /*15440*/  MUFU.EX2 R28, R28 ;  /* 0x0000001c001c7308 */ /* 0x000ee20000000800 */
[----:B----4-:R-:W-:Y:S01]  /*15450*/  FADD.FTZ R45, R31, R20 ;  /* 0x000000141f2d7221 */ /* 0x010fe20000010000 */
[----:B------:R-:W-:-:S06]  /*15460*/  FFMA.FTZ R37, R100, R5, -R11 ;  /* 0x0000000564257223 */ /* 0x000fcc000001080b */
[----:B------:R-:W4:Y:S01]  /*15470*/  MUFU.EX2 R186, R186 ;  /* 0x000000ba00ba7308 */ /* 0x000f220000000800 */
[----:B------:R-:W-:Y:S01]  /*15480*/  FFMA.FTZ R82, R82, R5, -R43 ;  /* 0x0000000552527223 */ /* 0x000fe2000001082b */
[----:B0-----:R-:W-:-:S06]  /*15490*/  FADD.FTZ R3, R185, R0 ;  /* 0x00000000b9037221 */ /* 0x001fcc0000010000 */
[----:B------:R-:W0:Y:S01]  /*154a0*/  MUFU.EX2 R187, R72 ;  /* 0x0000004800bb7308 */ /* 0x000e220000000800 */
[----:B------:R-:W-:Y:S01]  /*154b0*/  FFMA.FTZ R86, R86, R5, -R43 ;  /* 0x0000000556567223 */ /* 0x000fe2000001082b */
[----:B--2---:R-:W-:-:S06]  /*154c0*/  FADD.FTZ R20, R184, R45 ;  /* 0x0000002db8147221 */ /* 0x004fcc0000010000 */
[----:B------:R-:W2:Y:S01]  /*154d0*/  MUFU.EX2 R35, R35 ;  /* 0x0000002300237308 */ /* 0x000ea20000000800 */
[----:B------:R-:W-:Y:S01]  /*154e0*/  FFMA.FTZ R182, R102, R5, -R11 ;  /* 0x0000000566b67223 */ /* 0x000fe2000001080b */
[----:B-1----:R-:W-:-:S06]  /*154f0*/  FADD.FTZ R3, R24, R3 ;  /* 0x0000000318037221 */ /* 0x002fcc0000010000 */
[----:B------:R-:W1:Y:S01]  /*15500*/  MUFU.EX2 R76, R76 ;  /* 0x0000004c004c7308 */ /* 0x000e620000000800 */
[----:B-----5:R-:W-:Y:S01]  /*15510*/  FADD.FTZ R45, R33, R20 ;  /* 0x00000014212d7221 */ /* 0x020fe20000010000 */
[----:B------:R-:W-:-:S06]  /*15520*/  FFMA.FTZ R39, R104, R5, -R11 ;  /* 0x0000000568277223 */ /* 0x000fcc000001080b */
[----:B------:R-:W5:Y:S01]  /*15530*/  MUFU.EX2 R180, R180 ;  /* 0x000000b400b47308 */ /* 0x000f620000000800 */
[----:B------:R-:W-:Y:S01]  /*15540*/  FFMA.FTZ R26, R26, R5, -R43 ;  /* 0x000000051a1a7223 */ /* 0x000fe2000001082b */
[----:B---3--:R-:W-:-:S06]  /*15550*/  FADD.FTZ R0, R28, R3 ;  /* 0x000000031c007221 */ /* 0x008fcc0000010000 */
[----:B------:R-:W3:Y:S01]  /*15560*/  MUFU.EX2 R181, R82 ;  /* 0x0000005200b57308 */ /* 0x000ee20000000800 */
[----:B------:R-:W-:Y:S01]  /*15570*/  FFMA.FTZ R30, R30, R5, -R43 ;  /* 0x000000051e1e7223 */ /* 0x000fe2000001082b */
[----:B----4-:R-:W-:-:S06]  /*15580*/  FADD.FTZ R20, R186, R45 ;  /* 0x0000002dba147221 */ /* 0x010fcc0000010000 */
[----:B------:R-:W4:Y:S01]  /*15590*/  MUFU.EX2 R37, R37 ;  /* 0x0000002500257308 */ /* 0x000f220000000800 */
[----:B------:R-:W-:Y:S01]  /*155a0*/  FFMA.FTZ R176, R106, R5, -R11 ;  /* 0x000000056ab07223 */ /* 0x000fe2000001080b */
[----:B------:R-:W-:Y:S01]  /*155b0*/  F2FP.F16.F32.PACK_AB R200, R7, R200 ;  /* 0x000000c807c8723e */ /* 0x000fe200000000ff */
[----:B0-----:R-:W-:-:S05]  /*155c0*/  FADD.FTZ R3, R187, R0 ;  /* 0x00000000bb037221 */ /* 0x001fca0000010000 */
[----:B------:R-:W0:Y:S01]  /*155d0*/  MUFU.EX2 R86, R86 ;  /* 0x0000005600567308 */ /* 0x000e220000000800 */
[----:B--2---:R-:W-:-:S07]  /*155e0*/  FADD.FTZ R7, R35, R20 ;  /* 0x0000001423077221 */ /* 0x004fce0000010000 */
[----:B------:R-:W2:Y:S01]  /*155f0*/  MUFU.EX2 R182, R182 ;  /* 0x000000b600b67308 */ /* 0x000ea20000000800 */
[-C--:B------:R-:W-:Y:S01]  /*15600*/  FFMA.FTZ R54, R54, R5.reuse, -R43 ;  /* 0x0000000536367223 */ /* 0x080fe2000001082b */
[----:B------:R-:W-:Y:S01]  /*15610*/  FFMA.FTZ R108, R108, R5, -R11 ;  /* 0x000000056c6c7223 */ /* 0x000fe2000001080b */
[----:B-1----:R-:W-:-:S05]  /*15620*/  FADD.FTZ R0, R76, R3 ;  /* 0x000000034c007221 */ /* 0x002fca0000010000 */
[----:B------:R-:W1:Y:S01]  /*15630*/  MUFU.EX2 R183, R26 ;  /* 0x0000001a00b77308 */ /* 0x000e620000000800 */
[----:B------:R-:W-:Y:S01]  /*15640*/  FFMA.FTZ R56, R56, R5, -R43 ;  /* 0x0000000538387223 */ /* 0x000fe2000001082b */
[----:B-----5:R-:W-:-:S06]  /*15650*/  FADD.FTZ R20, R180, R7 ;  /* 0x00000007b4147221 */ /* 0x020fcc0000010000 */
        /* <DEDUP_REMOVED lines=8> */
[----:B0-----:R-:W-:-:S06]  /*156e0*/  FADD.FTZ R0, R86, R3 ;  /* 0x0000000356007221 */ /* 0x001fcc0000010000 */
[----:B------:R-:W0:Y:S01]  /*156f0*/  MUFU.EX2 R177, R54 ;  /* 0x0000003600b17308 */ /* 0x000e220000000800 */
[----:B--2---:R-:W-:-:S07]  /*15700*/  FADD.FTZ R20, R182, R7 ;  /* 0x00000007b6147221 */ /* 0x004fce0000010000 */
[----:B------:R-:W2:Y:S01]  /*15710*/  MUFU.EX2 R41, R108 ;  /* 0x0000006c00297308 */ /* 0x000ea20000000800 */
[----:B-1----:R-:W-:Y:S01]  /*15720*/  FADD.FTZ R3, R183, R0 ;  /* 0x00000000b7037221 */ /* 0x002fe20000010000 */
[----:B-----5:R-:W-:-:S06]  /*15730*/  FADD.FTZ R7, R39, R20 ;  /* 0x0000001427077221 */ /* 0x020fcc0000010000 */
[----:B------:R-:W1:Y:S01]  /*15740*/  MUFU.EX2 R56, R56 ;  /* 0x0000003800387308 */ /* 0x000e620000000800 */
[----:B------:R-:W-:-:S07]  /*15750*/  ISETP.GE.AND P2, PT, R154, 0x71, PT ;  /* 0x000000719a00780c */ /* 0x000fce0003f46270 */
[----:B------:R-:W5:Y:S01]  /*15760*/  MUFU.EX2 R178, R178 ;  /* 0x000000b200b27308 */ /* 0x000f620000000800 */
[----:B---3--:R-:W-:Y:S01]  /*15770*/  FADD.FTZ R0, R30, R3 ;  /* 0x000000031e007221 */ /* 0x008fe20000010000 */
[----:B----4-:R-:W-:-:S06]  /*15780*/  FADD.FTZ R20, R176, R7 ;  /* 0x00000007b0147221 */ /* 0x010fcc0000010000 */
[----:B------:R-:W3:Y:S08]  /*15790*/  MUFU.EX2 R43, R43 ;  /* 0x0000002b002b7308 */ /* 0x000ef00000000800 */
[----:B------:R-:W4:Y:S01]  /*157a0*/  MUFU.EX2 R11, R11 ;  /* 0x0000000b000b7308 */ /* 0x000f220000000800 */
[----:B0-----:R-:W-:Y:S01]  /*157b0*/  FADD.FTZ R3, R177, R0 ;  /* 0x00000000b1037221 */ /* 0x001fe20000010000 */
[----:B--2---:R-:W-:Y:S01]  /*157c0*/  FADD.FTZ R7, R41, R20 ;  /* 0x0000001429077221 */ /* 0x004fe20000010000 */
[----:B------:R-:W-:Y:S02]  /*157d0*/  BSSY B0, `(.L_x_4228) ;  /* 0x00005fb000007945 */ /* 0x000fe40003800000 */
[----:B-1----:R-:W-:Y:S01]  /*157e0*/  FADD.FTZ R0, R56, R3 ;  /* 0x0000000338007221 */ /* 0x002fe20000010000 */
[----:B-----5:R-:W-:Y:S01]  /*157f0*/  FADD.FTZ R20, R178, R7 ;  /* 0x00000007b2147221 */ /* 0x020fe20000010000 */
[----:B------:R-:W-:Y:S01]  /*15800*/  F2FP.F16.F32.PACK_AB R196, R13, R196 ;  /* 0x000000c40dc4723e */ /* 0x000fe200000000ff */
[----:B------:R-:W-:Y:S01]  /*15810*/  IMAD.MOV.U32 R3, RZ, RZ, 0x3f800000 ;  /* 0x3f800000ff037424 */ /* 0x000fe200078e00ff */
[----:B------:R-:W-:Y:S01]  /*15820*/  F2FP.F16.F32.PACK_AB R192, R25, R192 ;  /* 0x000000c019c0723e */ /* 0x000fe200000000ff */
[----:B---3--:R-:W-:Y:S01]  /*15830*/  FADD.FTZ R13, R43, R0 ;  /* 0x000000002b0d7221 */ /* 0x008fe20000010000 */
[----:B------:R-:W-:Y:S01]  /*15840*/  F2FP.F16.F32.PACK_AB R194, R27, R194 ;  /* 0x000000c21bc2723e */ /* 0x000fe200000000ff */
[----:B------:R-:W-:Y:S01]  /*15850*/  IMAD.MOV.U32 R0, RZ, RZ, 0x3f800000 ;  /* 0x3f800000ff007424 */ /* 0x000fe200078e00ff */
[----:B------:R-:W-:Y:S01]  /*15860*/  F2FP.F16.F32.PACK_AB R188, R29, R188 ;  /* 0x000000bc1dbc723e */ /* 0x000fe200000000ff */
[--C-:B------:R-:W-:Y:S01]  /*15870*/  IMAD.MOV.U32 R117, RZ, RZ, R119.reuse ;  /* 0x000000ffff757224 */ /* 0x100fe200078e0077 */
[----:B------:R-:W-:Y:S01]  /*15880*/  F2FP.F16.F32.PACK_AB R190, R31, R190 ;  /* 0x000000be1fbe723e */ /* 0x000fe200000000ff */
[--C-:B------:R-:W-:Y:S01]  /*15890*/  IMAD.MOV.U32 R116, RZ, RZ, R119.reuse ;  /* 0x000000ffff747224 */ /* 0x100fe200078e0077 */
[----:B------:R-:W-:Y:S01]  /*158a0*/  F2FP.F16.F32.PACK_AB R184, R33, R184 ;  /* 0x000000b821b8723e */ /* 0x000fe200000000ff */
[----:B----4-:R-:W-:Y:S01]  /*158b0*/  FADD.FTZ R20, R11, R20 ;  /* 0x000000140b147221 */ /* 0x010fe20000010000 */
        /* <DEDUP_REMOVED lines=114> */
[----:B------:R-:W-:Y:S06]  /*15fe0*/  @!P2 BRA `(.L_x_4229) ;  /* 0x0000005400e4a947 */ /* 0x000fec0003800000 */
[----:B------:R-:W-:Y:S01]  /*15ff0*/  VIADD R7, R156, 0xfffffffe ;  /* 0xfffffffe9c077836 */ /* 0x000fe20000000000 */
[----:B------:R-:W-:Y:S01]  /*16000*/  MOV R8, R6 ;  /* 0x0000000600087202 */ /* 0x000fe20000000f00 */
[----:B------:R-:W-:Y:S01]  /*16010*/  IMAD.MOV.U32 R9, RZ, RZ, R4 ;  /* 0x000000ffff097224 */ /* 0x000fe200078e0004 */
[----:B------:R-:W-:Y:S01]  /*16020*/  MOV R11, R214 ;  /* 0x000000d6000b7202 */ /* 0x000fe20000000f00 */
        /* <DEDUP_REMOVED lines=49> */
[----:B------:R-:W-:-:S07]  /*16340*/  CS2R R24, SRZ ;  /* 0x0000000000187805 */ /* 0x000fce000001ff00 */
.L_x_4240:
[----:B------:R-:W-:-:S05]  /*16350*/  VIADD R4, R11, 0x1 ;  /* 0x000000010b047836 */ /* 0x000fca0000000000 */
[----:B------:R-:W-:-:S04]  /*16360*/  ISETP.NE.AND P2, PT, R4, 0x2, PT ;  /* 0x000000020400780c */ /* 0x000fc80003f45270 */
[----:B------:R-:W-:Y:S02]  /*16370*/  SEL R5, RZ, 0x1, P2 ;  /* 0x00000001ff057807 */ /* 0x000fe40001000000 */
[----:B------:R-:W-:Y:S02]  /*16380*/  SEL R214, R4, RZ, P2 ;  /* 0x000000ff04d67207 */ /* 0x000fe40001000000 */
[----:B------:R-:W-:Y:S01]  /*16390*/  LOP3.LUT R216, R10, R5, RZ, 0x3c, !PT ;  /* 0x000000050ad87212 */ /* 0x000fe200078e3cff */
[----:B------:R-:W-:Y:S06]  /*163a0*/  @!P0 BRA `(.L_x_4230) ;  /* 0x0000000000048947 */ /* 0x000fec0003800000 */
[----:B------:R-:W-:Y:S01]  /*163b0*/  BPT.TRAP 0x1 ;  /* 0x000000040000795c */ /* 0x000fe20000300000 */
.L_x_4230:
[----:B------:R-:W-:Y:S02]  /*163c0*/  LEA R12, R214, R2, 0x3 ;  /* 0x00000002d60c7211 */ /* 0x000fe400078e18ff */
[----:B------:R-:W-:-:S04]  /*163d0*/  SHF.L.U32 R5, R216, 0x1f, RZ ;  /* 0x0000001fd8057819 */ /* 0x000fc800000006ff */
[----:B------:R0:W1:Y:S01]  /*163e0*/  SYNCS.PHASECHK.TRANS64.TRYWAIT P2, [R12+URZ+0x36830], R5 ;  /* 0x036830050c0075a7 */ /* 0x000062000804017f */
[----:B------:R-:W-:Y:S05]  /*163f0*/  @!P0 BRA `(.L_x_4231) ;  /* 0x0000000000048947 */ /* 0x000fea0003800000 */
[----:B------:R-:W-:Y:S01]  /*16400*/  BPT.TRAP 0x1 ;  /* 0x000000040000795c */ /* 0x000fe20000300000 */
.L_x_4231:
[----:B------:R-:W-:Y:S01]  /*16410*/  IMAD R4, R214, 0xa80, R21 ;  /* 0x00000a80d6047824 */ /* 0x000fe200078e0215 */
[----:B------:R-:W-:Y:S03]  /*16420*/  BSSY B1, `(.L_x_4232) ;  /* 0x0000006000017945 */ /* 0x000fe60003800000 */
[C---:B------:R-:W-:Y:S02]  /*16430*/  VIADD R120, R4.reuse, 0x80 ;  /* 0x0000008004787836 */ /* 0x040fe40000000000 */
[----:B------:R-:W-:Y:S01]  /*16440*/  VIADD R122, R4, 0x100 ;  /* 0x00000100047a7836 */ /* 0x000fe20000000000 */
[----:B-1----:R-:W-:Y:S06]  /*16450*/  @P2 BRA `(.L_x_4233) ;  /* 0x0000000000082947 */ /* 0x002fec0003800000 */
[----:B------:R-:W1:Y:S02]  /*16460*/  SYNCS.PHASECHK.TRANS64.TRYWAIT P2, [R12+URZ+0x36830], R5 ;  /* 0x036830050c0075a7 */ /* 0x000e64000804017f */
[----:B-1----:R-:W-:Y:S05]  /*16470*/  @!P2 BRA `(.L_x_4234) ;  /* 0x0000010c00eca947 */ /* 0x002fea0003800000 */
.L_x_4233:
[----:B------:R-:W-:Y:S05]  /*16480*/  BSYNC B1 ;  /* 0x0000000000017941 */ /* 0x000fea0003800000 */
.L_x_4232:
[----:B------:R-:W2:Y:S04]  /*16490*/  LDL.64 R14, [R1+0x40] ;  /* 0x00004000010e7983 */ /* 0x000ea80000100a00 */
[----:B------:R-:W3:Y:S01]  /*164a0*/  LDL.64 R124, [R1+0x48] ;  /* 0x00004800017c7983 */ /* 0x000ee20000100a00 */
[----:B------:R-:W-:Y:S01]  /*164b0*/  WARPGROUP.ARRIVE ;  /* 0x00000000000079c5 */ /* 0x000fe20000000000 */
[----:B------:R-:W-:Y:S01]  /*164c0*/  IMAD.MOV.U32 R121, RZ, RZ, 0x40000040 ;  /* 0x40000040ff797424 */ /* 0x000fe200078e00ff */
[----:B------:R-:W-:-:S04]  /*164d0*/  R2UR UR6, R120 ;  /* 0x00000000780672ca */ /* 0x000fc800000e0000 */
[C---:B------:R-:W-:Y:S01]  /*164e0*/  R2UR UR7, R121.reuse ;  /* 0x00000000790772ca */ /* 0x040fe200000e0000 */
[----:B------:R-:W-:Y:S01]  /*164f0*/  IMAD.MOV.U32 R120, RZ, RZ, R122 ;  /* 0x000000ffff787224 */ /* 0x000fe200078e007a */
[----:B------:R-:W-:-:S04]  /*16500*/  R2UR UR19, R121 ;  /* 0x00000000791372ca */ /* 0x000fc800000e0000 */
[----:B------:R-:W-:Y:S01]  /*16510*/  R2UR UR18, R120 ;  /* 0x00000000781272ca */ /* 0x000fe200000e0000 */
[----:B------:R-:W-:Y:S01]  /*16520*/  VIADD R120, R4, 0x200 ;  /* 0x0000020004787836 */ /* 0x000fe20000000000 */
[----:B------:R-:W-:-:S04]  /*16530*/  R2UR UR15, R121 ;  /* 0x00000000790f72ca */ /* 0x000fc800000e0000 */
[----:B------:R-:W-:Y:S02]  /*16540*/  R2UR UR14, R120 ;  /* 0x00000000780e72ca */ /* 0x000fe400000e0000 */
[----:B--2---:R-:W-:Y:S01]  /*16550*/  R2UR UR43, R15 ;  /* 0x000000000f2b72ca */ /* 0x004fe200000e0000 */
[----:B------:R-:W-:Y:S01]  /*16560*/  IMAD.MOV.U32 R15, RZ, RZ, 0x40000040 ;  /* 0x40000040ff0f7424 */ /* 0x000fe200078e00ff */
[----:B------:R-:W-:Y:S02]  /*16570*/  R2UR UR42, R14 ;  /* 0x000000000e2a72ca */ /* 0x000fe400000e0000 */
[----:B------:R-:W-:Y:S02]  /*16580*/  MOV R14, R4 ;  /* 0x00000004000e7202 */ /* 0x000fe40000000f00 */
[----:B---3--:R-:W-:Y:S02]  /*16590*/  R2UR UR28, R124 ;  /* 0x000000007c1c72ca */ /* 0x008fe400000e0000 */
[----:B------:R-:W-:-:S02]  /*165a0*/  R2UR UR29, R125 ;  /* 0x000000007d1d72ca */ /* 0x000fc400000e0000 */
[----:B------:R-:W-:Y:S02]  /*165b0*/  R2UR UR26, R14 ;  /* 0x000000000e1a72ca */ /* 0x000fe400000e0000 */
[----:B------:R-:W-:-:S07]  /*165c0*/  R2UR UR27, R15 ;  /* 0x000000000f1b72ca */ /* 0x000fce00000e0000 */
[----:B------:R-:W-:Y:S02]  /*165d0*/  UMOV UR24, UR28 ;  /* 0x0000001c00187c82 */ /* 0x000fe40008000000 */
[----:B------:R-:W-:-:S04]  /*165e0*/  UMOV UR25, UR29 ;  /* 0x0000001d00197c82 */ /* 0x000fc80008000000 */
        /* <DEDUP_REMOVED lines=14> */
[----:B------:R-:W-:Y:S01]  /*166d0*/  UMOV UR20, UR28 ;  /* 0x0000001c00147c82 */ /* 0x000fe20008000000 */
[----:B------:R-:W-:Y:S01]  /*166e0*/  UMOV UR21, UR29 ;  /* 0x0000001d00157c82 */ /* 0x000fe20008000000 */
[----:B------:R-:W-:Y:S02]  /*166f0*/  WARPGROUP.DEPBAR.LE gsb0, 0x0 ;  /* 0x00008000000079c5 */ /* 0x000fe40000010000 */
[----:B------:R-:W-:-:S08]  /*16700*/  WARPGROUP.ARRIVE ;  /* 0x00000000000079c5 */ /* 0x000fd00000000000 */
[----:B------:R-:W-:Y:S01]  /*16710*/  HGMMA.64x16x16.F32 R144, gdesc[UR20], RZ, !UPT, gsb0 ;  /* 0x00200000149079f0 */ /* 0x000fe2000c0008ff */
[----:B------:R-:W-:Y:S01]  /*16720*/  UMOV UR12, UR28 ;  /* 0x0000001c000c7c82 */ /* 0x000fe20008000000 */
[----:B------:R-:W-:Y:S01]  /*16730*/  UMOV UR13, UR29 ;  /* 0x0000001d000d7c82 */ /* 0x000fe20008000000 */
[----:B------:R-:W-:Y:S01]  /*16740*/  IMAD.MOV.U32 R123, RZ, RZ, 0x40000040 ;  /* 0x40000040ff7b7424 */ /* 0x000fe200078e00ff */
[----:B------:R-:W-:Y:S02]  /*16750*/  WARPGROUP.DEPBAR.LE gsb0, 0x0 ;  /* 0x00008000000079c5 */ /* 0x000fe40000010000 */
[----:B------:R-:W-:-:S06]  /*16760*/  WARPGROUP.ARRIVE ;  /* 0x00000000000079c5 */ /* 0x000fcc0000000000 */
[----:B------:R-:W-:Y:S01]  /*16770*/  HGMMA.64x16x16.F32 R136, gdesc[UR12], RZ, !UPT, gsb0 ;  /* 0x002000000c8879f0 */ /* 0x000fe2000c0008ff */
[----:B------:R-:W-:Y:S02]  /*16780*/  IADD3 R122, R4, 0x280, RZ ;  /* 0x00000280047a7810 */ /* 0x000fe40007ffe0ff */
[----:B------:R-:W-:Y:S02]  /*16790*/  R2UR UR11, R123 ;  /* 0x000000007b0b72ca */ /* 0x000fe400000e0000 */
[----:B------:R-:W-:Y:S01]  /*167a0*/  R2UR UR10, R122 ;  /* 0x000000007a0a72ca */ /* 0x000fe200000e0000 */
[----:B------:R-:W-:Y:S01]  /*167b0*/  UMOV UR8, UR28 ;  /* 0x0000001c00087c82 */ /* 0x000fe20008000000 */
[----:B------:R-:W-:Y:S01]  /*167c0*/  UMOV UR9, UR29 ;  /* 0x0000001d00097c82 */ /* 0x000fe20008000000 */
[----:B------:R-:W-:Y:S01]  /*167d0*/  IMAD.MOV.U32 R121, RZ, RZ, 0x40000040 ;  /* 0x40000040ff797424 */ /* 0x000fe200078e00ff */
[----:B------:R-:W-:Y:S02]  /*167e0*/  WARPGROUP.DEPBAR.LE gsb0, 0x0 ;  /* 0x00008000000079c5 */ /* 0x000fe40000010000 */
[----:B------:R-:W-:-:S07]  /*167f0*/  WARPGROUP.ARRIVE ;  /* 0x00000000000079c5 */ /* 0x000fce0000000000 */
[----:B------:R-:W-:Y:S01]  /*16800*/  HGMMA.64x16x16.F32 R128, gdesc[UR8], RZ, !UPT, gsb0 ;  /* 0x00200000088079f0 */ /* 0x000fe2000c0008ff */
[C---:B------:R-:W-:Y:S01]  /*16810*/  IADD3 R120, R4.reuse, 0x2, RZ ;  /* 0x0000000204787810 */ /* 0x040fe20007ffe0ff */
[C---:B------:R-:W-:Y:S01]  /*16820*/  VIADD R14, R4.reuse, 0x300 ;  /* 0x00000300040e7836 */ /* 0x040fe20000000000 */
[----:B------:R-:W-:Y:S01]  /*16830*/  R2UR UR35, R121 ;  /* 0x00000000792372ca */ /* 0x000fe200000e0000 */
[----:B------:R-:W-:Y:S01]  /*16840*/  VIADD R122, R4, 0x182 ;  /* 0x00000182047a7836 */ /* 0x000fe20000000000 */
[----:B------:R-:W-:Y:S01]  /*16850*/  R2UR UR34, R120 ;  /* 0x00000000782272ca */ /* 0x000fe200000e0000 */
[----:B------:R-:W-:Y:S01]  /*16860*/  IMAD.MOV.U32 R123, RZ, RZ, 0x40000040 ;  /* 0x40000040ff7b7424 */ /* 0x000fe200078e00ff */
[----:B------:R-:W-:Y:S02]  /*16870*/  IADD3 R120, R4, 0x102, RZ ;  /* 0x0000010204787810 */ /* 0x000fe40007ffe0ff */
[----:B------:R-:W-:Y:S02]  /*16880*/  MOV R121, 0x40000040 ;  /* 0x4000004000797802 */ /* 0x000fe40000000f00 */
[----:B------:R-:W-:-:S02]  /*16890*/  R2UR UR58, R14 ;  /* 0x000000000e3a72ca */ /* 0x000fc400000e0000 */
[----:B------:R-:W-:Y:S02]  /*168a0*/  R2UR UR59, R15 ;  /* 0x000000000f3b72ca */ /* 0x000fe400000e0000 */
[----:B------:R-:W-:Y:S02]  /*168b0*/  R2UR UR30, R120 ;  /* 0x00000000781e72ca */ /* 0x000fe400000e0000 */
[----:B------:R-:W-:Y:S01]  /*168c0*/  R2UR UR31, R121 ;  /* 0x00000000791f72ca */ /* 0x000fe200000e0000 */
[----:B------:R-:W-:Y:S01]  /*168d0*/  IMAD.MOV.U32 R121, RZ, RZ, 0x40000040 ;  /* 0x40000040ff797424 */ /* 0x000fe200078e00ff */
[----:B------:R-:W-:Y:S01]  /*168e0*/  R2UR UR26, R122 ;  /* 0x000000007a1a72ca */ /* 0x000fe200000e0000 */
[C---:B------:R-:W-:Y:S01]  /*168f0*/  VIADD R122, R4.reuse, 0x302 ;  /* 0x00000302047a7836 */ /* 0x040fe20000000000 */
[----:B------:R-:W-:Y:S01]  /*16900*/  R2UR UR27, R123 ;  /* 0x000000007b1b72ca */ /* 0x000fe200000e0000 */
[----:B------:R-:W-:Y:S01]  /*16910*/  IMAD.MOV.U32 R123, RZ, RZ, 0x40000040 ;  /* 0x40000040ff7b7424 */ /* 0x000fe200078e00ff */
[----:B------:R-:W-:-:S02]  /*16920*/  IADD3 R120, R4, 0x282, RZ ;  /* 0x0000028204787810 */ /* 0x000fc40007ffe0ff */
[----:B------:R-:W-:Y:S02]  /*16930*/  R2UR UR19, R121 ;  /* 0x00000000791372ca */ /* 0x000fe400000e0000 */
[----:B------:R-:W-:Y:S02]  /*16940*/  R2UR UR18, R120 ;  /* 0x00000000781272ca */ /* 0x000fe400000e0000 */
[----:B------:R-:W-:Y:S02]  /*16950*/  R2UR UR46, R122 ;  /* 0x000000007a2e72ca */ /* 0x000fe400000e0000 */
[----:B------:R-:W-:Y:S01]  /*16960*/  R2UR UR47, R123 ;  /* 0x000000007b2f72ca */ /* 0x000fe200000e0000 */
        /* <DEDUP_REMOVED lines=10> */
[----:B------:R-:W-:Y:S01]  /*16a10*/  HGMMA.64x16x16.F32 R168, gdesc[UR32], R168, gsb0 ;  /* 0x0020000020a879f0 */ /* 0x000fe200080008a8 */
[----:B------:R-:W-:Y:S01]  /*16a20*/  IMAD.MOV.U32 R15, RZ, RZ, 0x40000040 ;  /* 0x40000040ff0f7424 */ /* 0x000fe200078e00ff */
[----:B------:R-:W-:-:S04]  /*16a30*/  R2UR UR6, R14 ;  /* 0x000000000e0672ca */ /* 0x000fc800000e0000 */
[----:B------:R-:W-:Y:S01]  /*16a40*/  R2UR UR7, R15 ;  /* 0x000000000f0772ca */ /* 0x000fe200000e0000 */
[----:B------:R-:W-:Y:S01]  /*16a50*/  UMOV UR4, UR42 ;  /* 0x0000002a00047c82 */ /* 0x000fe20008000000 */
[----:B------:R-:W-:Y:S01]  /*16a60*/  UMOV UR5, UR43 ;  /* 0x0000002b00057c82 */ /* 0x000fe20008000000 */
[----:B------:R-:W-:Y:S02]  /*16a70*/  WARPGROUP.DEPBAR.LE gsb0, 0x0 ;  /* 0x00008000000079c5 */ /* 0x000fe40000010000 */
[----:B------:R-:W-:-:S08]  /*16a80*/  WARPGROUP.ARRIVE ;  /* 0x00000000000079c5 */ /* 0x000fd00000000000 */
[----:B------:R-:W-:Y:S01]  /*16a90*/  HGMMA.64x16x16.F32 R160, gdesc[UR4], R160, gsb0 ;  /* 0x0020000004a079f0 */ /* 0x000fe200080008a0 */
[----:B------:R2:W-:Y:S04]  /*16aa0*/  STL.64 [R1+0x98], R8 ;  /* 0x0000980801007387 */ /* 0x0005e80000100a00 */
[----:B--2---:R-:W2:Y:S01]  /*16ab0*/  LDL.64 R8, [R1+0x38] ;  /* 0x0000380001087983 */ /* 0x004ea20000100a00 */
        /* <DEDUP_REMOVED lines=19> */
[----:B------:R-:W-:Y:S01]  /*16bf0*/  UMOV UR16, UR42 ;  /* 0x0000002a00107c82 */ /* 0x000fe20008000000 */
[----:B------:R-:W-:Y:S01]  /*16c00*/  UMOV UR17, UR43 ;  /* 0x0000002b00117c82 */ /* 0x000fe20008000000 */
[----:B------:R-:W-:Y:S02]  /*16c10*/  WARPGROUP.DEPBAR.LE gsb0, 0x0 ;  /* 0x00008000000079c5 */ /* 0x000fe40000010000 */
[----:B------:R-:W-:-:S06]  /*16c20*/  WARPGROUP.ARRIVE ;  /* 0x00000000000079c5 */ /* 0x000fcc0000000000 */
[----:B------:R-:W-:Y:S01]  /*16c30*/  HGMMA.64x16x16.F32 R128, gdesc[UR16], R128, gsb0 ;  /* 0x00200000108079f0 */ /* 0x000fe20008000880 */
[----:B------:R-:W-:Y:S01]  /*16c40*/  MOV R6, UR45 ;  /* 0x0000002d00067c02 */ /* 0x000fe20008000f00 */
[----:B------:R-:W-:Y:S01]  /*16c50*/  UMOV UR45, UR43 ;  /* 0x0000002b002d7c82 */ /* 0x000fe20008000000 */
[----:B01----:R-:W-:Y:S01]  /*16c60*/  MOV R5, UR44 ;  /* 0x0000002c00057c02 */ /* 0x003fe20008000f00 */
[----:B------:R-:W-:Y:S01]  /*16c70*/  UMOV UR44, UR42 ;  /* 0x0000002a002c7c82 */ /* 0x000fe20008000000 */
[----:B------:R-:W-:Y:S02]  /*16c80*/  WARPGROUP.DEPBAR.LE gsb0, 0x0 ;  /* 0x00008000000079c5 */ /* 0x000fe40000010000 */
[----:B------:R-:W-:-:S06]  /*16c90*/  WARPGROUP.ARRIVE ;  /* 0x00000000000079c5 */ /* 0x000fcc0000000000 */
[----:B------:R-:W-:Y:S01]  /*16ca0*/  HGMMA.64x16x16.F32 R120, gdesc[UR44], R120, gsb0 ;  /* 0x002000002c7879f0 */ /* 0x000fe20008000878 */
[----:B------:R-:W-:Y:S02]  /*16cb0*/  IADD3 R14, R4, 0x4, RZ ;  /* 0x00000004040e7810 */ /* 0x000fe40007ffe0ff */
[----:B------:R-:W-:Y:S02]  /*16cc0*/  MOV R15, 0x40000040 ;  /* 0x40000040000f7802 */ /* 0x000fe40000000f00 */
[----:B------:R-:W-:Y:S02]  /*16cd0*/  R2UR UR14, R14 ;  /* 0x000000000e0e72ca */ /* 0x000fe400000e0000 */
[----:B------:R-:W-:Y:S02]  /*16ce0*/  R2UR UR15, R15 ;  /* 0x000000000f0f72ca */ /* 0x000fe400000e0000 */
[----:B--2---:R-:W-:Y:S02]  /*16cf0*/  R2UR UR38, R8 ;  /* 0x00000000082672ca */ /* 0x004fe400000e0000 */
[----:B------:R-:W-:Y:S01]  /*16d00*/  R2UR UR39, R9 ;  /* 0x00000000092772ca */ /* 0x000fe200000e0000 */
[----:B------:R-:W-:-:S02]  /*16d10*/  WARPGROUP.DEPBAR.LE gsb0, 0x0 ;  /* 0x00008000000079c5 */ /* 0x000fc40000010000 */
[----:B------:R-:W-:-:S08]  /*16d20*/  WARPGROUP.ARRIVE ;  /* 0x00000000000079c5 */ /* 0x000fd00000000000 */
[----:B------:R-:W-:Y:S02]  /*16d30*/  UMOV UR12, UR38 ;  /* 0x00000026000c7c82 */ /* 0x000fe40008000000 */
[----:B------:R-:W-:Y:S01]  /*16d40*/  UMOV UR13, UR39 ;  /* 0x00000027000d7c82 */ /* 0x000fe20008000000 */
[----:B------:R-:W-:Y:S02]  /*16d50*/  VIADD R14, R4, 0x84 ;  /* 0x00000084040e7836 */ /* 0x000fe40000000000 */
[----:B------:R-:W-:Y:S01]  /*16d60*/  IMAD.MOV.U32 R15, RZ, RZ, 0x40000040 ;  /* 0x40000040ff0f7424 */ /* 0x000fe200078e00ff */
[----:B------:R-:W-:Y:S01]  /*16d70*/  HGMMA.64x16x16.F32 R168, gdesc[UR12], R168, gsb0 ;  /* 0x002000000ca879f0 */ /* 0x000fe200080008a8 */
[----:B------:R-:W-:Y:S01]  /*16d80*/  UMOV UR8, UR38 ;  /* 0x0000002600087c82 */ /* 0x000fe20008000000 */
[----:B------:R-:W-:Y:S01]  /*16d90*/  R2UR UR10, R14 ;  /* 0x000000000e0a72ca */ /* 0x000fe200000e0000 */
[----:B------:R-:W2:Y:S01]  /*16da0*/  LDL.64 R8, [R1+0x30] ;  /* 0x0000300001087983 */ /* 0x000ea20000100a00 */
[----:B------:R-:W-:Y:S01]  /*16db0*/  R2UR UR11, R15 ;  /* 0x000000000f0b72ca */ /* 0x000fe200000e0000 */
[----:B------:R-:W-:Y:S01]  /*16dc0*/  UMOV UR9, UR39 ;  /* 0x0000002700097c82 */ /* 0x000fe20008000000 */
[----:B------:R-:W-:-:S02]  /*16dd0*/  WARPGROUP.DEPBAR.LE gsb0, 0x0 ;  /* 0x00008000000079c5 */ /* 0x000fc40000010000 */
[----:B------:R-:W-:-:S09]  /*16de0*/  WARPGROUP.ARRIVE ;  /* 0x00000000000079c5 */ /* 0x000fd20000000000 */
        /* <DEDUP_REMOVED lines=165> */
[----:B------:R-:W-:-:S09]  /*17840*/  UMOV UR17, UR39 ;  /* 0x0000002700117c82 */ /* 0x000fd20008000000 */
        /* <DEDUP_REMOVED lines=85> */
[----:B------:R-:W-:Y:S01]  /*17da0*/  UMOV UR28, UR52 ;  /* 0x00000034001c7c82 */ /* 0x000fe20008000000 */
[----:B------:R-:W-:Y:S01]  /*17db0*/  R2UR UR23, R15 ;  /* 0x000000000f1772ca */ /* 0x000fe200000e0000 */
[----:B------:R-:W-:Y:S01]  /*17dc0*/  UMOV UR29, UR53 ;  /* 0x00000035001d7c82 */ /* 0x000fe20008000000 */
[----:B------:R-:W-:Y:S01]  /*17dd0*/  UMOV UR24, UR52 ;  /* 0x0000003400187c82 */ /* 0x000fe20008000000 */
[----:B------:R-:W-:Y:S01]  /*17de0*/  UMOV UR25, UR53 ;  /* 0x0000003500197c82 */ /* 0x000fe20008000000 */
[----:B------:R-:W-:Y:S01]  /*17df0*/  R2UR UR45, R6 ;  /* 0x00000000062d72ca */ /* 0x000fe200000e0000 */
[----:B------:R0:W5:Y:S02]  /*17e00*/  LDL.LU.64 R8, [R1+0x98] ;  /* 0x0000980001087983 */ /* 0x0001640000300a00 */
[----:B------:R-:W-:-:S02]  /*17e10*/  UMOV UR20, UR38 ;  /* 0x0000002600147c82 */ /* 0x000fc40008000000 */
        /* <DEDUP_REMOVED lines=178> */
[----:B------:R-:W-:Y:S02]  /*18940*/  R2UR UR44, R5 ;  /* 0x00000000052c72ca */ /* 0x000fe400000e0000 */
[----:B------:R-:W-:Y:S02]  /*18950*/  R2UR UR18, R14 ;  /* 0x000000000e1272ca */ /* 0x000fe400000e0000 */
[----:B------:R-:W-:Y:S01]  /*18960*/  R2UR UR19, R15 ;  /* 0x000000000f1372ca */ /* 0x000fe200000e0000 */
[----:B------:R-:W-:-:S08]  /*18970*/  UMOV UR17, UR45 ;  /* 0x0000002d00117c82 */ /* 0x000fd00008000000 */
        /* <DEDUP_REMOVED lines=275> */
[----:B0-----:R-:W-:Y:S06]  /*19ab0*/  @!P0 BRA `(.L_x_4235) ;  /* 0x0000000000048947 */ /* 0x001fec0003800000 */
[----:B------:R-:W-:Y:S01]  /*19ac0*/  BPT.TRAP 0x1 ;  /* 0x000000040000795c */ /* 0x000fe20000300000 */
.L_x_4235:
[----:B------:R-:W-:Y:S01]  /*19ad0*/  SHF.L.U32 R0, R10, 0x1f, RZ ;  /* 0x0000001f0a007819 */ /* 0x000fe200000006ff */
[----:B------:R-:W-:-:S04]  /*19ae0*/  IMAD R14, R11, 0x8, R2 ;  /* 0x000000080b0e7824 */ /* 0x000fc800078e0202 */
[----:B------:R0:W1:Y:S01]  /*19af0*/  SYNCS.PHASECHK.TRANS64.TRYWAIT P2, [R14+URZ+0x36850], R0 ;  /* 0x036850000e0075a7 */ /* 0x000062000804017f */
[----:B------:R-:W-:Y:S05]  /*19b00*/  @!P0 BRA `(.L_x_4236) ;  /* 0x0000000000048947 */ /* 0x000fea0003800000 */
[----:B------:R-:W-:Y:S01]  /*19b10*/  BPT.TRAP 0x1 ;  /* 0x000000040000795c */ /* 0x000fe20000300000 */
.L_x_4236:
[----:B------:R-:W-:Y:S04]  /*19b20*/  BSSY B1, `(.L_x_4237) ;  /* 0x0000004000017945 */ /* 0x000fe80003800000 */
[----:B-1----:R-:W-:Y:S05]  /*19b30*/  @P2 BRA `(.L_x_4238) ;  /* 0x0000000000082947 */ /* 0x002fea0003800000 */
[----:B------:R-:W1:Y:S02]  /*19b40*/  SYNCS.PHASECHK.TRANS64.TRYWAIT P2, [R14+URZ+0x36850], R0 ;  /* 0x036850000e0075a7 */ /* 0x000e64000804017f */
[----:B-1----:R-:W-:Y:S05]  /*19b50*/  @!P2 BRA `(.L_x_4239) ;  /* 0x000000d80048a947 */ /* 0x002fea0003800000 */
.L_x_4238:
[----:B------:R-:W-:Y:S05]  /*19b60*/  BSYNC B1 ;  /* 0x0000000000017941 */ /* 0x000fea0003800000 */
.L_x_4237:
[----:B01----:R-:W-:Y:S01]  /*19b70*/  VIADD R0, R2, 0x400 ;  /* 0x0000040002007836 */ /* 0x003fe20000000000 */
[----:B------:R-:W-:Y:S01]  /*19b80*/  WARPGROUP.ARRIVE ;  /* 0x00000000000079c5 */ /* 0x000fe20000000000 */
[----:B------:R-:W-:Y:S01]  /*19b90*/  IMAD.MOV.U32 R5, RZ, RZ, 0x40000040 ;  /* 0x40000040ff057424 */ /* 0x000fe200078e00ff */
[----:B------:R-:W-:Y:S01]  /*19ba0*/  ULDC UR5, c[0x0][0x9d8] ;  /* 0x0002760000057ab9 */ /* 0x000fe20000000800 */
[----:B------:R-:W-:Y:S01]  /*19bb0*/  ULDC UR4, c[0x0][0x988] ;  /* 0x0002620000047ab9 */ /* 0x000fe20000000800 */
[----:B------:R-:W-:Y:S01]  /*19bc0*/  SHF.R.U32.HI R0, RZ, 0x4, R0 ;  /* 0x00000004ff007819 */ /* 0x000fe20000011600 */
[----:B------:R-:W-:Y:S01]  /*19bd0*/  FMUL.FTZ R6, R169, UR5 ;  /* 0x00000005a9067c20 */ /* 0x000fe20008410000 */
[----:B------:R-:W-:Y:S01]  /*19be0*/  FMUL.FTZ R169, R172, UR5 ;  /* 0x00000005aca97c20 */ /* 0x000fe20008410000 */
        /* <DEDUP_REMOVED lines=10> */
[----:B------:R-:W-:Y:S01]  /*19c90*/  IMAD R10, R11, 0xa80, R0 ;  /* 0x00000a800b0a7824 */ /* 0x000fe200078e0200 */
[----:B------:R-:W-:Y:S01]  /*19ca0*/  MOV R11, 0x40000040 ;  /* 0x40000040000b7802 */ /* 0x000fe20000000f00 */
[----:B------:R-:W-:Y:S01]  /*19cb0*/  FMUL.FTZ R0, R168, UR5 ;  /* 0x00000005a8007c20 */ /* 0x000fe20008410000 */
[----:B------:R-:W-:Y:S01]  /*19cc0*/  MUFU.TANH R169, R169 ;  /* 0x000000a900a97308 */ /* 0x000fe20000002400 */
[C---:B------:R-:W-:Y:S01]  /*19cd0*/  VIADD R4, R10.reuse, 0x80 ;  /* 0x000000800a047836 */ /* 0x040fe20000000000 */
[----:B------:R-:W-:Y:S01]  /*19ce0*/  R2UR UR6, R10 ;  /* 0x000000000a0672ca */ /* 0x000fe200000e0000 */
[----:B------:R-:W-:Y:S01]  /*19cf0*/  FMUL.FTZ R166, R167, UR5 ;  /* 0x00000005a7a67c20 */ /* 0x000fe20008410000 */
[----:B------:R-:W-:Y:S01]  /*19d00*/  R2UR UR7, R11 ;  /* 0x000000000b0772ca */ /* 0x000fe200000e0000 */
        /* <DEDUP_REMOVED lines=12> */
[----:B------:R-:W-:Y:S01]  /*19dd0*/  HGMMA.64x192x16.F32 R24, R200, gdesc[UR4].tnspB, R24, gsb0 ;  /* 0x42e00004c8187df0 */ /* 0x000fe20008000818 */
[----:B------:R-:W-:Y:S01]  /*19de0*/  R2UR UR6, R4 ;  /* 0x00000000040672ca */ /* 0x000fe200000e0000 */
[----:B------:R-:W-:Y:S01]  /*19df0*/  FMUL.FTZ R159, R144, UR5 ;  /* 0x00000005909f7c20 */ /* 0x000fe20008410000 */
[----:B------:R-:W-:Y:S01]  /*19e00*/  R2UR UR7, R5 ;  /* 0x00000000050772ca */ /* 0x000fe200000e0000 */
[----:B------:R-:W-:Y:S01]  /*19e10*/  IMAD.MOV.U32 R5, RZ, RZ, 0x40000040 ;  /* 0x40000040ff057424 */ /* 0x000fe200078e00ff */
[----:B------:R-:W-:Y:S01]  /*19e20*/  IADD3 R4, R10, 0x100, RZ ;  /* 0x000001000a047810 */ /* 0x000fe20007ffe0ff */
[----:B------:R-:W-:Y:S01]  /*19e30*/  FMUL.FTZ R173, R145, UR5 ;  /* 0x0000000591ad7c20 */ /* 0x000fe20008410000 */
[----:B------:R-:W2:Y:S01]  /*19e40*/  MUFU.TANH R172, R172 ;  /* 0x000000ac00ac7308 */ /* 0x000ea20000002400 */
[----:B0----5:R-:W-:Y:S01]  /*19e50*/  FMNMX.FTZ R3, R0, R9, !PT ;  /* 0x0000000900037209 */ /* 0x021fe20007810000 */
[----:B------:R-:W-:Y:S01]  /*19e60*/  FMUL.FTZ R145, R147, UR5 ;  /* 0x0000000593917c20 */ /* 0x000fe20008410000 */
[----:B------:R-:W-:Y:S01]  /*19e70*/  FMUL.FTZ R147, R148, UR5 ;  /* 0x0000000594937c20 */ /* 0x000fe20008410000 */
[----:B------:R-:W-:Y:S01]  /*19e80*/  FMUL.FTZ R148, R149, UR5 ;  /* 0x0000000595947c20 */ /* 0x000fe20008410000 */
[----:B------:R-:W-:Y:S01]  /*19e90*/  FMNMX.FTZ R3, R6, R3, !PT ;  /* 0x0000000306037209 */ /* 0x000fe20007810000 */
[----:B------:R-:W-:Y:S01]  /*19ea0*/  FMUL.FTZ R136, R136, UR5 ;  /* 0x0000000588887c20 */ /* 0x000fe20008410000 */
[----:B------:R-:W-:Y:S01]  /*19eb0*/  FMUL.FTZ R137, R137, UR5 ;  /* 0x0000000589897c20 */ /* 0x000fe20008410000 */
[----:B------:R-:W0:Y:S01]  /*19ec0*/  MUFU.TANH R161, R161 ;  /* 0x000000a100a17308 */ /* 0x000e220000002400 */
[----:B------:R-:W-:Y:S01]  /*19ed0*/  FMNMX.FTZ R3, R169, R3, !PT ;  /* 0x00000003a9037209 */ /* 0x000fe20007810000 */
[----:B------:R-:W-:Y:S01]  /*19ee0*/  FMUL.FTZ R140, R140, UR5 ;  /* 0x000000058c8c7c20 */ /* 0x000fe20008410000 */
[----:B------:R-:W-:Y:S01]  /*19ef0*/  FMUL.FTZ R141, R141, UR5 ;  /* 0x000000058d8d7c20 */ /* 0x000fe20008410000 */
[----:B------:R-:W-:Y:S01]  /*19f00*/  FMUL.FTZ R128, R128, UR5 ;  /* 0x0000000580807c20 */ /* 0x000fe20008410000 */
[----:B-1----:R-:W-:Y:S01]  /*19f10*/  FMNMX.FTZ R3, R170, R3, !PT ;  /* 0x00000003aa037209 */ /* 0x002fe20007810000 */
        /* <DEDUP_REMOVED lines=17> */
[----:B------:R-:W-:Y:S01]  /*1a030*/  IMAD.MOV.U32 R121, RZ, RZ, 0x40000040 ;  /* 0x40000040ff797424 */ /* 0x000fe200078e00ff */
[----:B------:R-:W0:Y:S01]  /*1a040*/  MUFU.TANH R167, R167 ;  /* 0x000000a700a77308 */ /* 0x000e220000002400 */
[----:B-1----:R-:W-:Y:S01]  /*1a050*/  FMNMX.FTZ R3, R164, R3, !PT ;  /* 0x00000003a4037209 */ /* 0x002fe20007810000 */
[----:B------:R-:W-:Y:S01]  /*1a060*/  FMUL.FTZ R138, R138, UR5 ;  /* 0x000000058a8a7c20 */ /* 0x000fe20008410000 */
[----:B------:R-:W-:Y:S01]  /*1a070*/  IADD3 R120, R10, 0x280, RZ ;  /* 0x000002800a787810 */ /* 0x000fe20007ffe0ff */
        /* <DEDUP_REMOVED lines=15> */
[----:B------:R-:W-:Y:S01]  /*1a170*/  @!P1 VIADD R12, R12, 0x36840 ;  /* 0x000368400c0c9836 */ /* 0x000fe20000000000 */
[----:B------:R-:W-:-:S02]  /*1a180*/  @!P1 IADD3 R14, R14, 0x36860, RZ ;  /* 0x000368600e0e9810 */ /* 0x000fc40007ffe0ff */
[C---:B------:R-:W-:Y:S01]  /*1a190*/  ISETP.GT.AND P2, PT, R7.reuse, RZ, PT ;  /* 0x000000ff0700720c */ /* 0x040fe20003f44270 */
[----:B------:R-:W-:Y:S01]  /*1a1a0*/  VIADD R7, R7, 0xffffffff ;  /* 0xffffffff07077836 */ /* 0x000fe20000000000 */
[----:B------:R-:W0:Y:S01]  /*1a1b0*/  MUFU.TANH R157, R157 ;  /* 0x0000009d009d7308 */ /* 0x000e220000002400 */
[----:B-1----:R-:W-:Y:S02]  /*1a1c0*/  FMNMX.FTZ R3, R153, R3, !PT ;  /* 0x0000000399037209 */ /* 0x002fe40007810000 */
[----:B------:R-:W-:Y:S02]  /*1a1d0*/  @!P1 PRMT R12, RZ, 0x654, R12 ;  /* 0x00000654ff0c9816 */ /* 0x000fe4000000000c */
[----:B------:R-:W-:-:S03]  /*1a1e0*/  @!P1 PRMT R14, RZ, 0x654, R14 ;  /* 0x00000654ff0e9816 */ /* 0x000fc6000000000e */
        /* <DEDUP_REMOVED lines=34> */
[----:B------:R-:W-:Y:S02]  /*1a410*/  WARPGROUP.DEPBAR.LE gsb0, 0x0 ;  /* 0x00008000000079c5 */ /* 0x000fe40000010000 */
[----:B------:R-:W-:-:S04]  /*1a420*/  WARPGROUP.ARRIVE ;  /* 0x00000000000079c5 */ /* 0x000fc80000000000 */
[----:B------:R-:W0:Y:S02]  /*1a430*/  MUFU.TANH R15, R15 ;  /* 0x0000000f000f7308 */ /* 0x000e240000002400 */
[----:B------:R-:W-:Y:S01]  /*1a440*/  HGMMA.64x192x16.F32 R24, R196, gdesc[UR4].tnspB, R24, gsb0 ;  /* 0x42e00004c4187df0 */ /* 0x000fe20008000818 */
[----:B------:R-:W-:Y:S01]  /*1a450*/  R2UR UR6, R4 ;  /* 0x00000000040672ca */ /* 0x000fe200000e0000 */
[----:B------:R-:W-:Y:S01]  /*1a460*/  VIADD R4, R10, 0x180 ;  /* 0x000001800a047836 */ /* 0x000fe20000000000 */
[----:B------:R-:W-:-:S03]  /*1a470*/  R2UR UR7, R5 ;  /* 0x00000000050772ca */ /* 0x000fc600000e0000 */
[----:B------:R-:W3:Y:S01]  /*1a480*/  MUFU.TANH R168, R168 ;  /* 0x000000a800a87308 */ /* 0x000ee20000002400 */
[----:B------:R-:W-:-:S07]  /*1a490*/  MOV R5, 0x40000040 ;  /* 0x4000004000057802 */ /* 0x000fce0000000f00 */
[----:B------:R-:W4:Y:S08]  /*1a4a0*/  MUFU.TANH R171, R171 ;  /* 0x000000ab00ab7308 */ /* 0x000f300000002400 */
[----:B------:R-:W4:Y:S08]  /*1a4b0*/  MUFU.TANH R160, R160 ;  /* 0x000000a000a07308 */ /* 0x000f300000002400 */
        /* <DEDUP_REMOVED lines=25> */
[----:B------:R-:W-:Y:S01]  /*1a650*/  HGMMA.64x192x16.F32 R24, R192, gdesc[UR4].tnspB, R24, gsb0 ;  /* 0x42e00004c0187df0 */ /* 0x000fe20008000818 */
[----:B------:R-:W-:Y:S01]  /*1a660*/  R2UR UR6, R4 ;  /* 0x00000000040672ca */ /* 0x000fe200000e0000 */
[C---:B------:R-:W-:Y:S01]  /*1a670*/  VIADD R4, R10.reuse, 0x200 ;  /* 0x000002000a047836 */ /* 0x040fe20000000000 */
[----:B------:R-:W-:Y:S01]  /*1a680*/  R2UR UR7, R5 ;  /* 0x00000000050772ca */ /* 0x000fe200000e0000 */
[----:B------:R-:W-:Y:S01]  /*1a690*/  IMAD.MOV.U32 R5, RZ, RZ, 0x40000040 ;  /* 0x40000040ff057424 */ /* 0x000fe200078e00ff */
[----:B------:R-:W-:Y:S01]  /*1a6a0*/  IADD3 R10, R10, 0x300, RZ ;  /* 0x000003000a0a7810 */ /* 0x000fe20007ffe0ff */
[----:B------:R-:W-:Y:S02]  /*1a6b0*/  WARPGROUP.DEPBAR.LE gsb0, 0x0 ;  /* 0x00008000000079c5 */ /* 0x000fe40000010000 */
[----:B------:R-:W-:-:S12]  /*1a6c0*/  WARPGROUP.ARRIVE ;  /* 0x00000000000079c5 */ /* 0x000fd80000000000 */
[----:B------:R-:W-:Y:S01]  /*1a6d0*/  HGMMA.64x192x16.F32 R24, R188, gdesc[UR4].tnspB, R24, gsb0 ;  /* 0x42e00004bc187df0 */ /* 0x000fe20008000818 */
[----:B------:R-:W-:Y:S02]  /*1a6e0*/  R2UR UR6, R4 ;  /* 0x00000000040672ca */ /* 0x000fe400000e0000 */
[----:B------:R-:W-:Y:S01]  /*1a6f0*/  R2UR UR7, R5 ;  /* 0x00000000050772ca */ /* 0x000fe200000e0000 */
[----:B------:R-:W-:Y:S01]  /*1a700*/  IMAD.U32 R5, RZ, RZ, UR4 ;  /* 0x00000004ff057e24 */ /* 0x000fe2000f8e00ff */
[----:B-1----:R-:W-:-:S05]  /*1a710*/  FMNMX.FTZ R4, R125, R3, !PT ;  /* 0x000000037d047209 */ /* 0x002fca0007810000 */
[----:B------:R-:W1:Y:S02]  /*1a720*/  SHFL.BFLY PT, R3, R4, 0x2, 0x1f ;  /* 0x0c401f0004037f89 */ /* 0x000e6400000e0000 */
[----:B-1----:R-:W-:-:S05]  /*1a730*/  FMNMX.FTZ R4, R4, R3, !PT ;  /* 0x0000000304047209 */ /* 0x002fca0007810000 */
[----:B------:R-:W1:Y:S02]  /*1a740*/  SHFL.BFLY PT, R3, R4, 0x1, 0x1f ;  /* 0x0c201f0004037f89 */ /* 0x000e6400000e0000 */
[----:B-1----:R-:W-:-:S05]  /*1a750*/  FMNMX.FTZ R4, R4, R3, !PT ;  /* 0x0000000304047209 */ /* 0x002fca0007810000 */
[----:B------:R-:W-:-:S04]  /*1a760*/  FADD.FTZ R3, -R4, R9 ;  /* 0x0000000904037221 */ /* 0x000fc80000010100 */
[----:B------:R-:W-:-:S06]  /*1a770*/  FMUL.FTZ R3, R3, R5 ;  /* 0x0000000503037220 */ /* 0x000fcc0000410000 */
[----:B------:R-:W-:Y:S01]  /*1a780*/  MUFU.EX2 R3, R3 ;  /* 0x0000000300037308 */ /* 0x000fe20000000800 */
[----:B------:R-:W-:Y:S02]  /*1a790*/  WARPGROUP.DEPBAR.LE gsb0, 0x0 ;  /* 0x00008000000079c5 */ /* 0x000fe40000010000 */
[----:B------:R-:W-:-:S06]  /*1a7a0*/  WARPGROUP.ARRIVE ;  /* 0x00000000000079c5 */ /* 0x000fcc0000000000 */
[----:B------:R-:W-:Y:S01]  /*1a7b0*/  HGMMA.64x192x16.F32 R24, R184, gdesc[UR4].tnspB, R24, gsb0 ;  /* 0x42e00004b8187df0 */ /* 0x000fe20008000818 */
[----:B------:R-:W-:Y:S02]  /*1a7c0*/  R2UR UR6, R120 ;  /* 0x00000000780672ca */ /* 0x000fe400000e0000 */
[----:B------:R-:W-:Y:S01]  /*1a7d0*/  R2UR UR7, R121 ;  /* 0x00000000790772ca */ /* 0x000fe200000e0000 */
[----:B------:R-:W-:Y:S02]  /*1a7e0*/  WARPGROUP.DEPBAR.LE gsb0, 0x0 ;  /* 0x00008000000079c5 */ /* 0x000fe40000010000 */
[----:B------:R-:W-:Y:S01]  /*1a7f0*/  FMUL.FTZ R184, R4, R5 ;  /* 0x0000000504b87220 */ /* 0x000fe20000410000 */
[----:B------:R-:W-:-:S03]  /*1a800*/  WARPGROUP.ARRIVE ;  /* 0x00000000000079c5 */ /* 0x000fc60000000000 */
[-CC-:B------:R-:W-:Y:S01]  /*1a810*/  FFMA.FTZ R200, R0, R5.reuse, -R184.reuse ;  /* 0x0000000500c87223 */ /* 0x180fe200000108b8 */
[----:B--2---:R-:W-:Y:S01]  /*1a820*/  FMNMX.FTZ R0, R11, R8, !PT ;  /* 0x000000080b007209 */ /* 0x004fe20007810000 */
[----:B------:R-:W-:-:S08]  /*1a830*/  FFMA.FTZ R174, R6, R5, -R184 ;  /* 0x0000000506ae7223 */ /* 0x000fd000000108b8 */
[----:B------:R-:W-:Y:S01]  /*1a840*/  HGMMA.64x192x16.F32 R24, R180, gdesc[UR4].tnspB, R24, gsb0 ;  /* 0x42e00004b4187df0 */ /* 0x000fe20008000818 */
[-CC-:B------:R-:W-:Y:S01]  /*1a850*/  FFMA.FTZ R9, R148, R5.reuse, -R184.reuse ;  /* 0x0000000594097223 */ /* 0x180fe200000108b8 */
[----:B0-----:R-:W-:Y:S01]  /*1a860*/  FMNMX.FTZ R0, R15, R0, !PT ;  /* 0x000000000f007209 */ /* 0x001fe20007810000 */
[----:B------:R-:W0:Y:S01]  /*1a870*/  MUFU.EX2 R200, R200 ;  /* 0x000000c800c87308 */ /* 0x000e220000000800 */
[----:B------:R-:W-:Y:S01]  /*1a880*/  R2UR UR6, R10 ;  /* 0x000000000a0672ca */ /* 0x000fe200000e0000 */
[-CC-:B------:R-:W-:Y:S01]  /*1a890*/  FFMA.FTZ R202, R169, R5.reuse, -R184.reuse ;  /* 0x00000005a9ca7223 */ /* 0x180fe200000108b8 */
[----:B---3--:R-:W-:Y:S01]  /*1a8a0*/  FMNMX.FTZ R0, R168, R0, !PT ;  /* 0x00000000a8007209 */ /* 0x008fe20007810000 */
[-CC-:B------:R-:W-:Y:S01]  /*1a8b0*/  FFMA.FTZ R169, R170, R5.reuse, -R184.reuse ;  /* 0x00000005aaa97223 */ /* 0x180fe200000108b8 */
[-CC-:B------:R-:W-:Y:S01]  /*1a8c0*/  FFMA.FTZ R196, R172, R5.reuse, -R184.reuse ;  /* 0x00000005acc47223 */ /* 0x180fe200000108b8 */
[-CC-:B------:R-:W-:Y:S01]  /*1a8d0*/  FFMA.FTZ R186, R140, R5.reuse, -R184.reuse ;  /* 0x000000058cba7223 */ /* 0x180fe200000108b8 */
[----:B----4-:R-:W-:Y:S01]  /*1a8e0*/  FMNMX.FTZ R0, R171, R0, !PT ;  /* 0x00000000ab007209 */ /* 0x010fe20007810000 */
[----:B------:R-:W1:Y:S01]  /*1a8f0*/  MUFU.EX2 R174, R174 ;  /* 0x000000ae00ae7308 */ /* 0x000e620000000800 */
[-CC-:B------:R-:W-:Y:S01]  /*1a900*/  FFMA.FTZ R120, R161, R5.reuse, -R184.reuse ;  /* 0x00000005a1787223 */ /* 0x180fe200000108b8 */
[-CC-:B------:R-:W-:Y:S01]  /*1a910*/  FFMA.FTZ R140, R141, R5.reuse, -R184.reuse ;  /* 0x000000058d8c7223 */ /* 0x180fe200000108b8 */
[----:B------:R-:W-:Y:S01]  /*1a920*/  FMNMX.FTZ R0, R160, R0, !PT ;  /* 0x00000000a0007209 */ /* 0x000fe20007810000 */
[-CC-:B------:R-:W-:Y:S01]  /*1a930*/  FFMA.FTZ R198, R164, R5.reuse, -R184.reuse ;  /* 0x00000005a4c67223 */ /* 0x180fe200000108b8 */
[-CC-:B------:R-:W-:Y:S01]  /*1a940*/  FFMA.FTZ R161, R165, R5.reuse, -R184.reuse ;  /* 0x00000005a5a17223 */ /* 0x180fe200000108b8 */
[-C--:B------:R-:W-:Y:S01]  /*1a950*/  FFMA.FTZ R192, R167, R5.reuse, -R184 ;  /* 0x00000005a7c07223 */ /* 0x080fe200000108b8 */
[----:B------:R-:W-:Y:S01]  /*1a960*/  FMNMX.FTZ R0, R162, R0, !PT ;  /* 0x00000000a2007209 */ /* 0x000fe20007810000 */
[----:B------:R-:W2:Y:S01]  /*1a970*/  MUFU.EX2 R202, R202 ;  /* 0x000000ca00ca7308 */ /* 0x000ea20000000800 */
[----:B0-----:R-:W-:Y:S01]  /*1a980*/  FFMA.FTZ R20, R3, R20, R200 ;  /* 0x0000001403147223 */ /* 0x001fe200000100c8 */
[-CC-:B------:R-:W-:Y:S01]  /*1a990*/  FFMA.FTZ R125, R125, R5.reuse, -R184.reuse ;  /* 0x000000057d7d7223 */ /* 0x180fe200000108b8 */
[----:B------:R-:W-:Y:S01]  /*1a9a0*/  FMNMX.FTZ R0, R163, R0, !PT ;  /* 0x00000000a3007209 */ /* 0x000fe20007810000 */
[-CC-:B------:R-:W-:Y:S01]  /*1a9b0*/  FFMA.FTZ R164, R153, R5.reuse, -R184.reuse ;  /* 0x0000000599a47223 */ /* 0x180fe200000108b8 */
[-CC-:B------:R-:W-:Y:S01]  /*1a9c0*/  FFMA.FTZ R194, R156, R5.reuse, -R184.reuse ;  /* 0x000000059cc27223 */ /* 0x180fe200000108b8 */
[-C--:B------:R-:W-:Y:S01]  /*1a9d0*/  FFMA.FTZ R121, R157, R5.reuse, -R184 ;  /* 0x000000059d797223 */ /* 0x080fe200000108b8 */
[----:B------:R-:W-:Y:S01]  /*1a9e0*/  FMNMX.FTZ R0, R166, R0, !PT ;  /* 0x00000000a6007209 */ /* 0x000fe20007810000 */
[----:B------:R-:W0:Y:S01]  /*1a9f0*/  MUFU.EX2 R169, R169 ;  /* 0x000000a900a97308 */ /* 0x000e220000000800 */
[----:B-1----:R-:W-:Y:S01]  /*1aa00*/  FADD.FTZ R20, R174, R20 ;  /* 0x00000014ae147221 */ /* 0x002fe20000010000 */
[-CC-:B------:R-:W-:Y:S01]  /*1aa10*/  FFMA.FTZ R190, R147, R5.reuse, -R184.reuse ;  /* 0x0000000593be7223 */ /* 0x180fe200000108b8 */
[----:B------:R-:W-:Y:S01]  /*1aa20*/  FMNMX.FTZ R0, R152, R0, !PT ;  /* 0x0000000098007209 */ /* 0x000fe20007810000 */
[-CC-:B------:R-:W-:Y:S01]  /*1aa30*/  FFMA.FTZ R188, R159, R5.reuse, -R184.reuse ;  /* 0x000000059fbc7223 */ /* 0x180fe200000108b8 */
[-CC-:B------:R-:W-:Y:S01]  /*1aa40*/  FFMA.FTZ R153, R173, R5.reuse, -R184.reuse ;  /* 0x00000005ad997223 */ /* 0x180fe200000108b8 */
[-C--:B------:R-:W-:Y:S01]  /*1aa50*/  FFMA.FTZ R136, R136, R5.reuse, -R184 ;  /* 0x0000000588887223 */ /* 0x080fe200000108b8 */
[----:B------:R-:W-:Y:S01]  /*1aa60*/  FMNMX.FTZ R0, R154, R0, !PT ;  /* 0x000000009a007209 */ /* 0x000fe20007810000 */
[----:B------:R-:W1:Y:S01]  /*1aa70*/  MUFU.EX2 R196, R196 ;  /* 0x000000c400c47308 */ /* 0x000e620000000800 */
[----:B--2---:R-:W-:Y:S01]  /*1aa80*/  FADD.FTZ R20, R202, R20 ;  /* 0x00000014ca147221 */ /* 0x004fe20000010000 */
[-CC-:B------:R-:W-:Y:S01]  /*1aa90*/  FFMA.FTZ R137, R137, R5.reuse, -R184.reuse ;  /* 0x0000000589897223 */ /* 0x180fe200000108b8 */
[----:B------:R-:W-:Y:S01]  /*1aaa0*/  FMNMX.FTZ R0, R155, R0, !PT ;  /* 0x000000009b007209 */ /* 0x000fe20007810000 */
[-CC-:B------:R-:W-:Y:S01]  /*1aab0*/  FFMA.FTZ R129, R129, R5.reuse, -R184.reuse ;  /* 0x0000000581817223 */ /* 0x180fe200000108b8 */
[----:B------:R-:W-:Y:S01]  /*1aac0*/  FFMA.FTZ R124, R124, R5, -R184 ;  /* 0x000000057c7c7223 */ /* 0x000fe200000108b8 */
[----:B------:R-:W-:-:S02]  /*1aad0*/  F2FP.F16.F32.PACK_AB R200, R174, R200 ;  /* 0x000000c8aec8723e */ /* 0x000fc400000000ff */
[----:B------:R-:W-:Y:S01]  /*1aae0*/  FMNMX.FTZ R0, R158, R0, !PT ;  /* 0x000000009e007209 */ /* 0x000fe20007810000 */
[----:B------:R-:W2:Y:S01]  /*1aaf0*/  MUFU.EX2 R120, R120 ;  /* 0x0000007800787308 */ /* 0x000ea20000000800 */
[C---:B0-----:R-:W-:Y:S01]  /*1ab00*/  FADD.FTZ R20, R169.reuse, R20 ;  /* 0x00000014a9147221 */ /* 0x041fe20000010000 */
[----:B------:R-:W-:Y:S02]  /*1ab10*/  F2FP.F16.F32.PACK_AB R202, R169, R202 ;  /* 0x000000caa9ca723e */ /* 0x000fe400000000ff */
[----:B------:R-:W-:-:S04]  /*1ab20*/  FMNMX.FTZ R0, R144, R0, !PT ;  /* 0x0000000090007209 */ /* 0x000fc80007810000 */
[----:B------:R-:W-:Y:S01]  /*1ab30*/  FMNMX.FTZ R0, R145, R0, !PT ;  /* 0x0000000091007209 */ /* 0x000fe20007810000 */
[----:B------:R-:W0:Y:S01]  /*1ab40*/  MUFU.EX2 R198, R198 ;  /* 0x000000c600c67308 */ /* 0x000e220000000800 */
[----:B-1----:R-:W-:Y:S02]  /*1ab50*/  FADD.FTZ R20, R196, R20 ;  /* 0x00000014c4147221 */ /* 0x002fe40000010000 */
[----:B------:R-:W-:-:S04]  /*1ab60*/  FMNMX.FTZ R0, R146, R0, !PT ;  /* 0x0000000092007209 */ /* 0x000fc80007810000 */
[----:B------:R-:W-:Y:S01]  /*1ab70*/  FMNMX.FTZ R0, R151, R0, !PT ;  /* 0x0000000097007209 */ /* 0x000fe20007810000 */
[----:B------:R-:W1:Y:S01]  /*1ab80*/  MUFU.EX2 R161, R161 ;  /* 0x000000a100a17308 */ /* 0x000e620000000800 */
[C---:B--2---:R-:W-:Y:S01]  /*1ab90*/  FADD.FTZ R20, R120.reuse, R20 ;  /* 0x0000001478147221 */ /* 0x044fe20000010000 */
[----:B------:R-:W-:Y:S02]  /*1aba0*/  F2FP.F16.F32.PACK_AB R196, R120, R196 ;  /* 0x000000c478c4723e */ /* 0x000fe400000000ff */
[----:B------:R-:W-:-:S04]  /*1abb0*/  FMNMX.FTZ R0, R138, R0, !PT ;  /* 0x000000008a007209 */ /* 0x000fc80007810000 */
[----:B------:R-:W-:Y:S01]  /*1abc0*/  FMNMX.FTZ R0, R139, R0, !PT ;  /* 0x000000008b007209 */ /* 0x000fe20007810000 */
[----:B------:R-:W2:Y:S01]  /*1abd0*/  MUFU.EX2 R192, R192 ;  /* 0x000000c000c07308 */ /* 0x000ea20000000800 */
[----:B0-----:R-:W-:Y:S02]  /*1abe0*/  FADD.FTZ R20, R198, R20 ;  /* 0x00000014c6147221 */ /* 0x001fe40000010000 */
[----:B------:R-:W-:-:S04]  /*1abf0*/  FMNMX.FTZ R0, R142, R0, !PT ;  /* 0x000000008e007209 */ /* 0x000fc80007810000 */
[----:B------:R-:W-:Y:S01]  /*1ac00*/  FMNMX.FTZ R0, R143, R0, !PT ;  /* 0x000000008f007209 */ /* 0x000fe20007810000 */
[----:B------:R-:W0:Y:S01]  /*1ac10*/  MUFU.EX2 R164, R164 ;  /* 0x000000a400a47308 */ /* 0x000e220000000800 */
[C---:B-1----:R-:W-:Y:S01]  /*1ac20*/  FADD.FTZ R20, R161.reuse, R20 ;  /* 0x00000014a1147221 */ /* 0x042fe20000010000 */
[----:B------:R-:W-:Y:S02]  /*1ac30*/  F2FP.F16.F32.PACK_AB R198, R161, R198 ;  /* 0x000000c6a1c6723e */ /* 0x000fe400000000ff */
[----:B------:R-:W-:-:S04]  /*1ac40*/  FMNMX.FTZ R0, R130, R0, !PT ;  /* 0x0000000082007209 */ /* 0x000fc80007810000 */
[----:B------:R-:W-:Y:S01]  /*1ac50*/  FMNMX.FTZ R0, R131, R0, !PT ;  /* 0x0000000083007209 */ /* 0x000fe20007810000 */
[----:B------:R-:W1:Y:S01]  /*1ac60*/  MUFU.EX2 R194, R194 ;  /* 0x000000c200c27308 */ /* 0x000e620000000800 */
[----:B--2---:R-:W-:Y:S02]  /*1ac70*/  FADD.FTZ R20, R192, R20 ;  /* 0x00000014c0147221 */ /* 0x004fe40000010000 */
[----:B------:R-:W-:-:S04]  /*1ac80*/  FMNMX.FTZ R0, R134, R0, !PT ;  /* 0x0000000086007209 */ /* 0x000fc80007810000 */
        /* <DEDUP_REMOVED lines=13> */
[----:B------:R-:W2:Y:S04]  /*1ad60*/  SHFL.BFLY PT, R6, R0, 0x2, 0x1f ;  /* 0x0c401f0000067f89 */ /* 0x000ea800000e0000 */
[----:B------:R-:W3:Y:S01]  /*1ad70*/  MUFU.EX2 R190, R190 ;  /* 0x000000be00be7308 */ /* 0x000ee20000000800 */
[----:B0-----:R-:W-:-:S07]  /*1ad80*/  FADD.FTZ R20, R188, R20 ;  /* 0x00000014bc147221 */ /* 0x001fce0000010000 */
[----:B------:R-:W0:Y:S01]  /*1ad90*/  MUFU.EX2 R9, R9 ;  /* 0x0000000900097308 */ /* 0x000e220000000800 */
[C---:B-1----:R-:W-:Y:S01]  /*1ada0*/  FADD.FTZ R20, R153.reuse, R20 ;  /* 0x0000001499147221 */ /* 0x042fe20000010000 */
[----:B------:R-:W-:-:S06]  /*1adb0*/  F2FP.F16.F32.PACK_AB R188, R153, R188 ;  /* 0x000000bc99bc723e */ /* 0x000fcc00000000ff */
[----:B------:R-:W1:Y:S01]  /*1adc0*/  MUFU.EX2 R136, R136 ;  /* 0x0000008800887308 */ /* 0x000e620000000800 */
[----:B---3--:R-:W-:Y:S01]  /*1add0*/  FADD.FTZ R20, R190, R20 ;  /* 0x00000014be147221 */ /* 0x008fe20000010000 */
[----:B--2---:R-:W-:-:S06]  /*1ade0*/  FMNMX.FTZ R0, R0, R6, !PT ;  /* 0x0000000600007209 */ /* 0x004fcc0007810000 */
[----:B------:R-:W2:Y:S01]  /*1adf0*/  MUFU.EX2 R137, R137 ;  /* 0x0000008900897308 */ /* 0x000ea20000000800 */
[----:B------:R-:W3:Y:S01]  /*1ae00*/  SHFL.BFLY PT, R6, R0, 0x1, 0x1f ;  /* 0x0c201f0000067f89 */ /* 0x000ee200000e0000 */
[C---:B0-----:R-:W-:Y:S01]  /*1ae10*/  FADD.FTZ R20, R9.reuse, R20 ;  /* 0x0000001409147221 */ /* 0x041fe20000010000 */
[----:B------:R-:W-:-:S05]  /*1ae20*/  F2FP.F16.F32.PACK_AB R190, R9, R190 ;  /* 0x000000be09be723e */ /* 0x000fca00000000ff */
[----:B------:R-:W0:Y:S01]  /*1ae30*/  MUFU.EX2 R186, R186 ;  /* 0x000000ba00ba7308 */ /* 0x000e220000000800 */
[----:B-1----:R-:W-:-:S07]  /*1ae40*/  FADD.FTZ R20, R136, R20 ;  /* 0x0000001488147221 */ /* 0x002fce0000010000 */
[----:B------:R-:W1:Y:S01]  /*1ae50*/  MUFU.EX2 R140, R140 ;  /* 0x0000008c008c7308 */ /* 0x000e620000000800 */
[----:B--2---:R-:W-:-:S07]  /*1ae60*/  FADD.FTZ R20, R137, R20 ;  /* 0x0000001489147221 */ /* 0x004fce0000010000 */
[----:B------:R-:W-:Y:S01]  /*1ae70*/  MUFU.EX2 R129, R129 ;  /* 0x0000008100817308 */ /* 0x000fe20000000800 */
[----:B---3--:R-:W-:Y:S01]  /*1ae80*/  FMNMX.FTZ R6, R0, R6, !PT ;  /* 0x0000000600067209 */ /* 0x008fe20007810000 */
[----:B0-----:R-:W-:-:S04]  /*1ae90*/  FADD.FTZ R20, R186, R20 ;  /* 0x00000014ba147221 */ /* 0x001fc80000010000 */
[CC--:B------:R-:W-:Y:S01]  /*1aea0*/  FMUL.FTZ R148, R6.reuse, R5.reuse ;  /* 0x0000000506947220 */ /* 0x0c0fe20000410000 */
[----:B------:R-:W-:Y:S01]  /*1aeb0*/  FADD.FTZ R0, -R6, R8 ;  /* 0x0000000806007221 */ /* 0x000fe20000010100 */
[----:B------:R-:W-:Y:S01]  /*1aec0*/  MUFU.EX2 R124, R124 ;  /* 0x0000007c007c7308 */ /* 0x000fe20000000800 */
[----:B-1----:R-:W-:Y:S01]  /*1aed0*/  F2FP.F16.F32.PACK_AB R186, R140, R186 ;  /* 0x000000ba8cba723e */ /* 0x002fe200000000ff */
[-CC-:B------:R-:W-:Y:S01]  /*1aee0*/  FFMA.FTZ R201, R11, R5.reuse, -R148.reuse ;  /* 0x000000050bc97223 */ /* 0x180fe20000010894 */
[----:B------:R-:W-:Y:S02]  /*1aef0*/  IMAD.MOV.U32 R11, RZ, RZ, 0x40000040 ;  /* 0x40000040ff0b7424 */ /* 0x000fe400078e00ff */
[-C--:B------:R-:W-:Y:S01]  /*1af00*/  FMUL.FTZ R0, R0, R5.reuse ;  /* 0x0000000500007220 */ /* 0x080fe20000410000 */
[-CC-:B------:R-:W-:Y:S01]  /*1af10*/  FFMA.FTZ R15, R15, R5.reuse, -R148.reuse ;  /* 0x000000050f0f7223 */ /* 0x180fe20000010894 */
[-CC-:B------:R-:W-:Y:S01]  /*1af20*/  FFMA.FTZ R203, R168, R5.reuse, -R148.reuse ;  /* 0x00000005a8cb7223 */ /* 0x180fe20000010894 */
[-CC-:B------:R-:W-:Y:S01]  /*1af30*/  FFMA.FTZ R197, R160, R5.reuse, -R148.reuse ;  /* 0x00000005a0c57223 */ /* 0x180fe20000010894 */
[----:B------:R-:W-:Y:S01]  /*1af40*/  R2UR UR7, R11 ;  /* 0x000000000b0772ca */ /* 0x000fe200000e0000 */
        /* <DEDUP_REMOVED lines=18> */
[----:B------:R-:W-:Y:S01]  /*1b070*/  FFMA.FTZ R127, R127, R5, -R148 ;  /* 0x000000057f7f7223 */ /* 0x000fe20000010894 */
[----:B------:R-:W-:-:S02]  /*1b080*/  WARPGROUP.DEPBAR.LE gsb0, 0x0 ;  /* 0x00008000000079c5 */ /* 0x000fc40000010000 */
[----:B------:R-:W-:Y:S01]  /*1b090*/  WARPGROUP.ARRIVE ;  /* 0x00000000000079c5 */ /* 0x000fe20000000000 */
[-CC-:B------:R-:W-:Y:S01]  /*1b0a0*/  FFMA.FTZ R180, R128, R5.reuse, -R184.reuse ;  /* 0x0000000580b47223 */ /* 0x180fe200000108b8 */
[-C--:B------:R-:W-:Y:S01]  /*1b0b0*/  FFMA.FTZ R128, R149, R5.reuse, -R184 ;  /* 0x0000000595807223 */ /* 0x080fe200000108b8 */
[----:B------:R-:W-:Y:S01]  /*1b0c0*/  FFMA.FTZ R149, R171, R5, -R148 ;  /* 0x00000005ab957223 */ /* 0x000fe20000010894 */
[----:B------:R-:W2:Y:S01]  /*1b0d0*/  MUFU.EX2 R203, R203 ;  /* 0x000000cb00cb7308 */ /* 0x000ea20000000800 */
[----:B0-----:R-:W-:Y:S01]  /*1b0e0*/  FFMA.FTZ R13, R0, R13, R201 ;  /* 0x0000000d000d7223 */ /* 0x001fe200000100c9 */
[----:B------:R-:W-:Y:S01]  /*1b0f0*/  HGMMA.64x192x16.F32 R24, R176, gdesc[UR4].tnspB, R24, gsb0 ;  /* 0x42e00004b0187df0 */ /* 0x000fe20008000818 */
[-CC-:B------:R-:W-:Y:S01]  /*1b100*/  FFMA.FTZ R182, R132, R5.reuse, -R184.reuse ;  /* 0x0000000584b67223 */ /* 0x180fe200000108b8 */
[-CC-:B------:R-:W-:Y:S01]  /*1b110*/  FFMA.FTZ R132, R133, R5.reuse, -R184.reuse ;  /* 0x0000000585847223 */ /* 0x180fe200000108b8 */
[-C--:B------:R-:W-:Y:S01]  /*1b120*/  FFMA.FTZ R133, R150, R5.reuse, -R184 ;  /* 0x0000000596857223 */ /* 0x080fe200000108b8 */
[C---:B-1----:R-:W-:Y:S01]  /*1b130*/  FADD.FTZ R13, R15.reuse, R13 ;  /* 0x0000000d0f0d7221 */ /* 0x042fe20000010000 */
[-CC-:B------:R-:W-:Y:S01]  /*1b140*/  FFMA.FTZ R150, R166, R5.reuse, -R148.reuse ;  /* 0x00000005a6967223 */ /* 0x180fe20000010894 */
[----:B------:R-:W0:Y:S01]  /*1b150*/  MUFU.EX2 R149, R149 ;  /* 0x0000009500957308 */ /* 0x000e220000000800 */
[-CC-:B------:R-:W-:Y:S01]  /*1b160*/  FFMA.FTZ R181, R130, R5.reuse, -R148.reuse ;  /* 0x0000000582b57223 */ /* 0x180fe20000010894 */
[----:B------:R-:W-:Y:S01]  /*1b170*/  FFMA.FTZ R183, R134, R5, -R148 ;  /* 0x0000000586b77223 */ /* 0x000fe20000010894 */
[----:B------:R-:W-:Y:S01]  /*1b180*/  F2FP.F16.F32.PACK_AB R201, R15, R201 ;  /* 0x000000c90fc9723e */ /* 0x000fe200000000ff */
[----:B------:R-:W-:Y:S01]  /*1b190*/  FADD.FTZ R15, R140, R20 ;  /* 0x000000148c0f7221 */ /* 0x000fe20000010000 */
[----:B------:R-:W-:-:S03]  /*1b1a0*/  F2FP.F16.F32.PACK_AB R184, R137, R136 ;  /* 0x0000008889b8723e */ /* 0x000fc600000000ff */
[----:B------:R-:W-:Y:S01]  /*1b1b0*/  MUFU.EX2 R197, R197 ;  /* 0x000000c500c57308 */ /* 0x000fe20000000800 */
[----:B--2---:R-:W-:-:S07]  /*1b1c0*/  FADD.FTZ R13, R203, R13 ;  /* 0x0000000dcb0d7221 */ /* 0x004fce0000010000 */
[----:B------:R-:W-:Y:S01]  /*1b1d0*/  MUFU.EX2 R141, R141 ;  /* 0x0000008d008d7308 */ /* 0x000fe20000000800 */
[----:B0-----:R-:W-:-:S07]  /*1b1e0*/  F2FP.F16.F32.PACK_AB R203, R149, R203 ;  /* 0x000000cb95cb723e */ /* 0x001fce00000000ff */
[----:B------:R-:W-:Y:S08]  /*1b1f0*/  MUFU.EX2 R199, R199 ;  /* 0x000000c700c77308 */ /* 0x000ff00000000800 */
[----:B------:R-:W-:Y:S08]  /*1b200*/  MUFU.EX2 R150, R150 ;  /* 0x0000009600967308 */ /* 0x000ff00000000800 */
[----:B------:R0:W1:Y:S08]  /*1b210*/  MUFU.EX2 R8, R125 ;  /* 0x0000007d00087308 */ /* 0x0000700000000800 */
[----:B------:R-:W-:Y:S01]  /*1b220*/  MUFU.EX2 R193, R193 ;  /* 0x000000c100c17308 */ /* 0x000fe20000000800 */
[----:B0-----:R-:W-:-:S07]  /*1b230*/  FFMA.FTZ R125, R154, R5, -R148 ;  /* 0x000000059a7d7223 */ /* 0x001fce0000010894 */
        /* <DEDUP_REMOVED lines=17> */
[----:B------:R-:W0:Y:S01]  /*1b350*/  MUFU.EX2 R133, R133 ;  /* 0x0000008500857308 */ /* 0x000e220000000800 */
[----:B------:R-:W-:-:S02]  /*1b360*/  WARPGROUP.DEPBAR.LE gsb0, 0x0 ;  /* 0x00008000000079c5 */ /* 0x000fc40000010000 */
[----:B------:R2:W-:Y:S05]  /*1b370*/  @!P1 SYNCS.ARRIVE.TRANS64.RED.A1T0 RZ, [R12+URZ], RZ ;  /* 0x000000ff0cff99a7 */ /* 0x0005ea000810043f */
[----:B------:R-:W3:Y:S01]  /*1b380*/  MUFU.EX2 R123, R123 ;  /* 0x0000007b007b7308 */ /* 0x000ee20000000800 */
[----:B-1----:R-:W-:Y:S02]  /*1b390*/  F2FP.F16.F32.PACK_AB R178, R8, R124 ;  /* 0x0000007c08b2723e */ /* 0x002fe400000000ff */
[----:B0-----:R-:W-:Y:S01]  /*1b3a0*/  F2FP.F16.F32.PACK_AB R176, R133, R128 ;  /* 0x0000008085b0723e */ /* 0x001fe200000000ff */
[----:B------:R0:W-:Y:S01]  /*1b3b0*/  @!P1 SYNCS.ARRIVE.TRANS64.RED.A1T0 RZ, [R14+URZ], RZ ;  /* 0x000000ff0eff99a7 */ /* 0x0001e2000810043f */
[----:B--2---:R-:W-:-:S03]  /*1b3c0*/  FFMA.FTZ R12, R139, R5, -R148 ;  /* 0x000000058b0c7223 */ /* 0x004fc60000010894 */
[----:B------:R-:W-:Y:S01]  /*1b3d0*/  MUFU.EX2 R126, R126 ;  /* 0x0000007e007e7308 */ /* 0x000fe20000000800 */
[----:B0-----:R-:W-:Y:S01]  /*1b3e0*/  FADD.FTZ R14, R149, R13 ;  /* 0x0000000d950e7221 */ /* 0x001fe20000010000 */
[----:B------:R-:W-:-:S06]  /*1b3f0*/  FFMA.FTZ R13, R143, R5, -R148 ;  /* 0x000000058f0d7223 */ /* 0x000fcc0000010894 */
[----:B------:R-:W-:Y:S01]  /*1b400*/  MUFU.EX2 R12, R12 ;  /* 0x0000000c000c7308 */ /* 0x000fe20000000800 */
[----:B---3--:R-:W-:Y:S01]  /*1b410*/  F2FP.F16.F32.PACK_AB R177, R123, R122 ;  /* 0x0000007a7bb1723e */ /* 0x008fe200000000ff */
[----:B------:R-:W-:Y:S01]  /*1b420*/  FADD.FTZ R14, R197, R14 ;  /* 0x0000000ec50e7221 */ /* 0x000fe20000010000 */
[----:B------:R-:W-:-:S03]  /*1b430*/  F2FP.F16.F32.PACK_AB R197, R141, R197 ;  /* 0x000000c58dc5723e */ /* 0x000fc600000000ff */
[----:B------:R-:W-:Y:S01]  /*1b440*/  FADD.FTZ R130, R141, R14 ;  /* 0x0000000e8d827221 */ /* 0x000fe20000010000 */
[----:B------:R-:W-:Y:S01]  /*1b450*/  FFMA.FTZ R14, R131, R5, -R148 ;  /* 0x00000005830e7223 */ /* 0x000fe20000010894 */
[----:B------:R-:W-:Y:S02]  /*1b460*/  MUFU.EX2 R13, R13 ;  /* 0x0000000d000d7308 */ /* 0x000fe40000000800 */
[----:B------:R-:W-:Y:S01]  /*1b470*/  FADD.FTZ R130, R199, R130 ;  /* 0x00000082c7827221 */ /* 0x000fe20000010000 */
[----:B------:R-:W-:-:S03]  /*1b480*/  F2FP.F16.F32.PACK_AB R199, R150, R199 ;  /* 0x000000c796c7723e */ /* 0x000fc600000000ff */
[----:B------:R-:W-:Y:S02]  /*1b490*/  FADD.FTZ R130, R150, R130 ;  /* 0x0000008296827221 */ /* 0x000fe40000010000 */
[----:B------:R-:W-:Y:S02]  /*1b4a0*/  MUFU.EX2 R14, R14 ;  /* 0x0000000e000e7308 */ /* 0x000fe40000000800 */
[----:B------:R-:W-:Y:S01]  /*1b4b0*/  FADD.FTZ R130, R193, R130 ;  /* 0x00000082c1827221 */ /* 0x000fe20000010000 */
[----:B------:R-:W-:-:S03]  /*1b4c0*/  F2FP.F16.F32.PACK_AB R193, R125, R193 ;  /* 0x000000c17dc1723e */ /* 0x000fc600000000ff */
[----:B------:R-:W-:Y:S02]  /*1b4d0*/  FADD.FTZ R130, R125, R130 ;  /* 0x000000827d827221 */ /* 0x000fe40000010000 */
[----:B------:R-:W0:Y:S02]  /*1b4e0*/  MUFU.EX2 R127, R127 ;  /* 0x0000007f007f7308 */ /* 0x000e240000000800 */
[----:B------:R-:W-:Y:S01]  /*1b4f0*/  FADD.FTZ R130, R195, R130 ;  /* 0x00000082c3827221 */ /* 0x000fe20000010000 */
[----:B------:R-:W-:-:S03]  /*1b500*/  F2FP.F16.F32.PACK_AB R195, R147, R195 ;  /* 0x000000c393c3723e */ /* 0x000fc600000000ff */
[----:B------:R-:W-:-:S04]  /*1b510*/  FADD.FTZ R130, R147, R130 ;  /* 0x0000008293827221 */ /* 0x000fc80000010000 */
[----:B------:R-:W-:Y:S01]  /*1b520*/  FADD.FTZ R130, R189, R130 ;  /* 0x00000082bd827221 */ /* 0x000fe20000010000 */
[----:B------:R-:W-:-:S03]  /*1b530*/  F2FP.F16.F32.PACK_AB R189, R10, R189 ;  /* 0x000000bd0abd723e */ /* 0x000fc600000000ff */
[----:B------:R-:W-:Y:S01]  /*1b540*/  FADD.FTZ R130, R10, R130 ;  /* 0x000000820a827221 */ /* 0x000fe20000010000 */
[----:B------:R-:W-:Y:S01]  /*1b550*/  FADD.FTZ R10, R180, R15 ;  /* 0x0000000fb40a7221 */ /* 0x000fe20000010000 */
[----:B------:R-:W-:Y:S02]  /*1b560*/  F2FP.F16.F32.PACK_AB R180, R129, R180 ;  /* 0x000000b481b4723e */ /* 0x000fe400000000ff */
[----:B------:R-:W-:Y:S01]  /*1b570*/  FADD.FTZ R130, R191, R130 ;  /* 0x00000082bf827221 */ /* 0x000fe20000010000 */
[----:B------:R-:W-:Y:S02]  /*1b580*/  F2FP.F16.F32.PACK_AB R191, R11, R191 ;  /* 0x000000bf0bbf723e */ /* 0x000fe400000000ff */
[----:B0-----:R-:W-:Y:S01]  /*1b590*/  F2FP.F16.F32.PACK_AB R179, R127, R126 ;  /* 0x0000007e7fb3723e */ /* 0x001fe200000000ff */
[----:B------:R-:W-:Y:S01]  /*1b5a0*/  FADD.FTZ R130, R11, R130 ;  /* 0x000000820b827221 */ /* 0x000fe20000010000 */
[----:B------:R-:W-:-:S03]  /*1b5b0*/  FADD.FTZ R11, R129, R10 ;  /* 0x0000000a810b7221 */ /* 0x000fc60000010000 */
[----:B------:R-:W-:Y:S01]  /*1b5c0*/  FADD.FTZ R130, R185, R130 ;  /* 0x00000082b9827221 */ /* 0x000fe20000010000 */
[----:B------:R-:W-:Y:S01]  /*1b5d0*/  FADD.FTZ R11, R182, R11 ;  /* 0x0000000bb60b7221 */ /* 0x000fe20000010000 */
[C---:B------:R-:W-:Y:S02]  /*1b5e0*/  F2FP.F16.F32.PACK_AB R185, R12.reuse, R185 ;  /* 0x000000b90cb9723e */ /* 0x040fe400000000ff */
[----:B------:R-:W-:Y:S01]  /*1b5f0*/  FADD.FTZ R130, R12, R130 ;  /* 0x000000820c827221 */ /* 0x000fe20000010000 */
[C---:B------:R-:W-:Y:S01]  /*1b600*/  FADD.FTZ R11, R132.reuse, R11 ;  /* 0x0000000b840b7221 */ /* 0x040fe20000010000 */
[----:B------:R-:W-:Y:S02]  /*1b610*/  F2FP.F16.F32.PACK_AB R182, R132, R182 ;  /* 0x000000b684b6723e */ /* 0x000fe400000000ff */
        /* <DEDUP_REMOVED lines=8> */
[----:B------:R-:W-:Y:S01]  /*1b6a0*/  FADD.FTZ R9, R135, R10 ;  /* 0x0000000a87097221 */ /* 0x000fe20000010000 */
[----:B------:R-:W-:-:S03]  /*1b6b0*/  FADD.FTZ R10, R128, R11 ;  /* 0x0000000b800a7221 */ /* 0x000fc60000010000 */
[----:B------:R-:W-:Y:S01]  /*1b6c0*/  FADD.FTZ R12, R122, R9 ;  /* 0x000000097a0c7221 */ /* 0x000fe20000010000 */
[----:B------:R-:W-:-:S03]  /*1b6d0*/  FADD.FTZ R9, R133, R10 ;  /* 0x0000000a85097221 */ /* 0x000fc60000010000 */
[----:B------:R-:W-:Y:S01]  /*1b6e0*/  FADD.FTZ R11, R123, R12 ;  /* 0x0000000c7b0b7221 */ /* 0x000fe20000010000 */
[----:B------:R-:W-:-:S03]  /*1b6f0*/  FADD.FTZ R9, R124, R9 ;  /* 0x000000097c097221 */ /* 0x000fc60000010000 */
[----:B------:R-:W-:Y:S01]  /*1b700*/  FADD.FTZ R10, R126, R11 ;  /* 0x0000000b7e0a7221 */ /* 0x000fe20000010000 */
[----:B------:R-:W-:Y:S01]  /*1b710*/  FADD.FTZ R20, R8, R9 ;  /* 0x0000000908147221 */ /* 0x000fe20000010000 */
[----:B------:R-:W-:Y:S01]  /*1b720*/  MOV R11, R214 ;  /* 0x000000d6000b7202 */ /* 0x000fe20000000f00 */
[----:B------:R-:W-:Y:S02]  /*1b730*/  IMAD.MOV.U32 R8, RZ, RZ, R6 ;  /* 0x000000ffff087224 */ /* 0x000fe400078e0006 */
[----:B------:R-:W-:Y:S01]  /*1b740*/  FADD.FTZ R13, R127, R10 ;  /* 0x0000000a7f0d7221 */ /* 0x000fe20000010000 */
[----:B------:R-:W-:Y:S02]  /*1b750*/  IMAD.MOV.U32 R10, RZ, RZ, R216 ;  /* 0x000000ffff0a7224 */ /* 0x000fe400078e00d8 */
[----:B------:R-:W-:Y:S01]  /*1b760*/  IMAD.MOV.U32 R9, RZ, RZ, R4 ;  /* 0x000000ffff097224 */ /* 0x000fe200078e0004 */
[----:B------:R-:W-:Y:S06]  /*1b770*/  @P2 BRA `(.L_x_4240) ;  /* 0xffffffa800f42947 */ /* 0x000fec000383ffff */
.L_x_4229:
[----:B------:R-:W-:Y:S05]  /*1b780*/  BSYNC B0 ;  /* 0x0000000000007941 */ /* 0x000fea0003800000 */
.L_x_4228:
        /* <DEDUP_REMOVED lines=99> */
.L_x_4241:
[----:B------:R-:W-:Y:S02]  /*1bdc0*/  LEA R0, R214, R2, 0x3 ;  /* 0x00000002d6007211 */ /* 0x000fe400078e18ff */
[----:B------:R-:W-:-:S04]  /*1bdd0*/  SHF.L.U32 R3, R216, 0x1f, RZ ;  /* 0x0000001fd8037819 */ /* 0x000fc800000006ff */
[----:B------:R0:W1:Y:S01]  /*1bde0*/  SYNCS.PHASECHK.TRANS64.TRYWAIT P2, [R0+URZ+0x36850], R3 ;  /* 0x03685003000075a7 */ /* 0x000062000804017f */
[----:B------:R-:W-:Y:S05]  /*1bdf0*/  @!P0 BRA `(.L_x_4242) ;  /* 0x0000000000048947 */ /* 0x000fea0003800000 */
[----:B------:R-:W-:Y:S01]  /*1be00*/  BPT.TRAP 0x1 ;  /* 0x000000040000795c */ /* 0x000fe20000300000 */
.L_x_4242:
        /* <DEDUP_REMOVED lines=9> */
.L_x_4244:
[----:B------:R-:W-:Y:S05]  /*1bea0*/  BSYNC B0 ;  /* 0x0000000000007941 */ /* 0x000fea0003800000 */
.L_x_4243:
[----:B------:R-:W-:Y:S01]  /*1beb0*/  IMAD.MOV.U32 R2, RZ, RZ, R7 ;  /* 0x000000ffff027224 */ /* 0x000fe200078e0007 */
[----:B01----:R-:W-:Y:S01]  /*1bec0*/  MOV R3, 0x40000040 ;  /* 0x4000004000037802 */ /* 0x003fe20000000f00 */
[----:B------:R-:W-:Y:S01]  /*1bed0*/  WARPGROUP.ARRIVE ;  /* 0x00000000000079c5 */ /* 0x000fe20000000000 */
[----:B------:R-:W-:Y:S02]  /*1bee0*/  VIADD R214, R214, 0x1 ;  /* 0x00000001d6d67836 */ /* 0x000fe40000000000 */
[----:B------:R-:W-:Y:S01]  /*1bef0*/  R2UR UR6, R2 ;  /* 0x00000000020672ca */ /* 0x000fe200000e0000 */
[----:B------:R-:W-:Y:S01]  /*1bf00*/  VIADD R2, R7, 0x80 ;  /* 0x0000008007027836 */ /* 0x000fe20000000000 */
[----:B------:R-:W-:Y:S01]  /*1bf10*/  R2UR UR7, R3 ;  /* 0x00000000030772ca */ /* 0x000fe200000e0000 */
[----:B------:R-:W-:Y:S01]  /*1bf20*/  IMAD.MOV.U32 R3, RZ, RZ, 0x40000040 ;  /* 0x40000040ff037424 */ /* 0x000fe200078e00ff */
[----:B------:R-:W-:Y:S01]  /*1bf30*/  ISETP.NE.AND P2, PT, R214, 0x2, PT ;  /* 0x00000002d600780c */ /* 0x000fe20003f45270 */
[----:B------:R-:W-:-:S03]  /*1bf40*/  VIADD R226, R226, 0x1 ;  /* 0x00000001e2e27836 */ /* 0x000fc60000000000 */
[----:B------:R-:W-:-:S07]  /*1bf50*/  SEL R214, R214, RZ, P2 ;  /* 0x000000ffd6d67207 */ /* 0x000fce0001000000 */
        /* <DEDUP_REMOVED lines=9> */
[----:B------:R-:W-:Y:S01]  /*1bff0*/  VIADD R2, R7, 0x180 ;  /* 0x0000018007027836 */ /* 0x000fe20000000000 */
[----:B------:R-:W-:Y:S02]  /*1c000*/  R2UR UR7, R3 ;  /* 0x00000000030772ca */ /* 0x000fe400000e0000 */
[----:B------:R-:W-:Y:S01]  /*1c010*/  MOV R3, 0x40000040 ;  /* 0x4000004000037802 */ /* 0x000fe20000000f00 */
[----:B------:R-:W-:Y:S02]  /*1c020*/  WARPGROUP.DEPBAR.LE gsb0, 0x0 ;  /* 0x00008000000079c5 */ /* 0x000fe40000010000 */
[----:B------:R-:W-:-:S12]  /*1c030*/  WARPGROUP.ARRIVE ;  /* 0x00000000000079c5 */ /* 0x000fd80000000000 */
        /* <DEDUP_REMOVED lines=22> */
[----:B------:R-:W-:Y:S02]  /*1c1a0*/  R2UR UR6, R2 ;  /* 0x00000000020672ca */ /* 0x000fe400000e0000 */
[----:B------:R-:W-:Y:S01]  /*1c1b0*/  R2UR UR7, R3 ;  /* 0x00000000030772ca */ /* 0x000fe200000e0000 */
[----:B------:R-:W0:Y:S04]  /*1c1c0*/  SHFL.BFLY PT, R2, R13, 0x2, 0x1f ;  /* 0x0c401f000d027f89 */ /* 0x000e2800000e0000 */
[----:B------:R-:W1:Y:S01]  /*1c1d0*/  SHFL.BFLY PT, R3, R20, 0x2, 0x1f ;  /* 0x0c401f0014037f89 */ /* 0x000e6200000e0000 */
[----:B0-----:R-:W-:Y:S01]  /*1c1e0*/  FADD.FTZ R8, R2, R13 ;  /* 0x0000000d02087221 */ /* 0x001fe20000010000 */
[----:B-1----:R-:W-:-:S04]  /*1c1f0*/  FADD.FTZ R3, R3, R20 ;  /* 0x0000001403037221 */ /* 0x002fc80000010000 */
[----:B------:R-:W0:Y:S04]  /*1c200*/  SHFL.BFLY PT, R7, R8, 0x1, 0x1f ;  /* 0x0c201f0008077f89 */ /* 0x000e2800000e0000 */
[----:B------:R-:W1:Y:S01]  /*1c210*/  SHFL.BFLY PT, R2, R3, 0x1, 0x1f ;  /* 0x0c201f0003027f89 */ /* 0x000e6200000e0000 */
[----:B0-----:R-:W-:Y:S01]  /*1c220*/  FADD.FTZ R14, R8, R7 ;  /* 0x00000007080e7221 */ /* 0x001fe20000010000 */
[----:B------:R-:W-:Y:S01]  /*1c230*/  @!P1 IADD3 R8, R0, 0x36860, RZ ;  /* 0x0003686000089810 */ /* 0x000fe20007ffe0ff */
[----:B------:R-:W-:Y:S01]  /*1c240*/  IMAD.MOV.U32 R7, RZ, RZ, RZ ;  /* 0x000000ffff077224 */ /* 0x000fe200078e00ff */
[----:B------:R-:W-:Y:S01]  /*1c250*/  MOV R0, 0xff800000 ;  /* 0xff80000000007802 */ /* 0x000fe20000000f00 */
[----:B-1----:R-:W-:Y:S01]  /*1c260*/  FADD.FTZ R12, R3, R2 ;  /* 0x00000002030c7221 */ /* 0x002fe20000010000 */
[----:B------:R-:W-:Y:S01]  /*1c270*/  FSETP.NE.FTZ.AND P3, PT, R14, RZ, PT ;  /* 0x000000ff0e00720b */ /* 0x000fe20003f75000 */
[----:B------:R-:W-:Y:S01]  /*1c280*/  IMAD.MOV.U32 R2, RZ, RZ, RZ ;  /* 0x000000ffff027224 */ /* 0x000fe200078e00ff */
[----:B------:R-:W-:-:S02]  /*1c290*/  @!P1 PRMT R8, RZ, 0x654, R8 ;  /* 0x00000654ff089816 */ /* 0x000fc40000000008 */
[----:B------:R-:W-:Y:S02]  /*1c2a0*/  FSETP.NE.FTZ.AND P0, PT, R12, RZ, PT ;  /* 0x000000ff0c00720b */ /* 0x000fe40003f15000 */
[----:B------:R-:W-:-:S04]  /*1c2b0*/  SEL R3, RZ, 0x1, P2 ;  /* 0x00000001ff037807 */ /* 0x000fc80001000000 */
[----:B------:R-:W-:Y:S01]  /*1c2c0*/  LOP3.LUT R216, R216, R3, RZ, 0x3c, !PT ;  /* 0x00000003d8d87212 */ /* 0x000fe200078e3cff */
[----:B------:R-:W-:Y:S02]  /*1c2d0*/  IMAD.MOV.U32 R3, RZ, RZ, -0x800000 ;  /* 0xff800000ff037424 */ /* 0x000fe400078e00ff */
        /* <DEDUP_REMOVED lines=8> */
[----:B-1----:R-:W-:-:S04]  /*1c360*/  @P0 FMUL.FTZ R10, R10, 0.69314718246459960938 ;  /* 0x3f3172180a0a0820 */ /* 0x002fc80000410000 */
[----:B------:R-:W-:Y:S01]  /*1c370*/  @P0 FFMA.FTZ R3, R9, R4, R10 ;  /* 0x0000000409030223 */ /* 0x000fe2000001000a */
[----:B------:R-:W-:Y:S01]  /*1c380*/  PLOP3.LUT P0, PT, PT, PT, PT, 0x8, 0x0 ;  /* 0x000000000000781c */ /* 0x000fe20003f0e170 */
[----:B------:R-:W-:Y:S02]  /*1c390*/  WARPGROUP.DEPBAR.LE gsb0, 0x0 ;  /* 0x00008000000079c5 */ /* 0x000fe40000010000 */
[----:B------:R-:W-:-:S06]  /*1c3a0*/  WARPGROUP.ARRIVE ;  /* 0x00000000000079c5 */ /* 0x000fcc0000000000 */
[----:B------:R-:W-:Y:S03]  /*1c3b0*/  HGMMA.64x192x16.F32 R24, R176, gdesc[UR4].tnspB, R24, gsb0 ;  /* 0x42e00004b0187df0 */ /* 0x000fe60008000818 */
        /* <DEDUP_REMOVED lines=97> */
[----:B-1----:R-:W-:-:S07]  /*1c9d0*/  FMUL.FTZ R119, R119, R2 ;  /* 0x0000000277777220 */ /* 0x002fce0000410000 */
.L_x_4171:
        /* <DEDUP_REMOVED lines=27> */
[----:B------:R-:W4:Y:S01]  /*1cb90*/  LDC R60, c[0x0][0xbe8] ;  /* 0x0002fa00ff3c7b82 */ /* 0x000f220000000800 */
[----:B------:R-:W-:Y:S02]  /*1cba0*/  F2FP.F16.F32.PACK_AB R65, R125, R66 ;  /* 0x000000427d41723e */ /* 0x000fe400000000ff */
[----:B------:R-:W-:Y:S02]  /*1cbb0*/  F2FP.F16.F32.PACK_AB R72, R73, R72 ;  /* 0x000000484948723e */ /* 0x000fe400000000ff */
[----:B------:R-:W-:-:S02]  /*1cbc0*/  F2FP.F16.F32.PACK_AB R66, R69, R68 ;  /* 0x000000444542723e */ /* 0x000fc400000000ff */
[----:B------:R-:W-:Y:S02]  /*1cbd0*/  MOV R4, R2 ;  /* 0x0000000200047202 */ /* 0x000fe40000000f00 */
[----:B---3--:R-:W-:Y:S02]  /*1cbe0*/  MOV R5, R7 ;  /* 0x0000000700057202 */ /* 0x008fe40000000f00 */
        /* <DEDUP_REMOVED lines=23> */
[----:B------:R-:W-:Y:S01]  /*1cd60*/  F2FP.F16.F32.PACK_AB R115, R119, R118 ;  /* 0x000000767773723e */ /* 0x000fe200000000ff */
[----:B------:R-:W-:Y:S01]  /*1cd70*/  BAR.SYNC.DEFER_BLOCKING 0x1, 0x100 ;  /* 0x0044000000007b1d */ /* 0x000fe20000010000 */
[----:B--2---:R-:W-:-:S03]  /*1cd80*/  IMAD.WIDE R26, R8, 0x2, R4 ;  /* 0x00000002081a7825 */ /* 0x004fc600078e0204 */
[C---:B------:R-:W-:Y:S02]  /*1cd90*/  IADD3 R145, P6, R26.reuse, 0x60, RZ ;  /* 0x000000601a917810 */ /* 0x040fe40007fde0ff */
[C---:B------:R-:W-:Y:S02]  /*1cda0*/  LOP3.LUT R7, R26.reuse, 0x380, RZ, 0xc0, !PT ;  /* 0x000003801a077812 */ /* 0x040fe400078ec0ff */
[C---:B------:R-:W-:Y:S01]  /*1cdb0*/  IADD3 R143, P1, R26.reuse, 0x40, RZ ;  /* 0x000000401a8f7810 */ /* 0x040fe20007f3e0ff */
[--C-:B------:R-:W-:Y:S01]  /*1cdc0*/  IMAD.X R13, RZ, RZ, R27.reuse, P6 ;  /* 0x000000ffff0d7224 */ /* 0x100fe200030e061b */
[C---:B------:R-:W-:Y:S02]  /*1cdd0*/  IADD3 R141, P2, R26.reuse, 0x20, RZ ;  /* 0x000000201a8d7810 */ /* 0x040fe40007f5e0ff */
[----:B------:R-:W-:Y:S01]  /*1cde0*/  IADD3 R147, P5, R26, 0x4000, RZ ;  /* 0x000040001a937810 */ /* 0x000fe20007fbe0ff */
[----:B------:R-:W-:Y:S01]  /*1cdf0*/  IMAD.X R11, RZ, RZ, R27, P1 ;  /* 0x000000ffff0b7224 */ /* 0x000fe200008e061b */
[----:B------:R-:W-:-:S02]  /*1ce00*/  LOP3.LUT R12, R145, 0x380, RZ, 0xc0, !PT ;  /* 0x00000380910c7812 */ /* 0x000fc400078ec0ff */
[----:B------:R-:W-:Y:S02]  /*1ce10*/  SHF.R.U64 R7, R7, 0x3, RZ ;  /* 0x0000000307077819 */ /* 0x000fe400000012ff */
[-C--:B------:R-:W-:Y:S02]  /*1ce20*/  IADD3.X R9, RZ, R27.reuse, RZ, P2, !PT ;  /* 0x0000001bff097210 */ /* 0x080fe400017fe4ff */
[----:B------:R-:W-:Y:S02]  /*1ce30*/  IADD3.X R15, RZ, R27, RZ, P5, !PT ;  /* 0x0000001bff0f7210 */ /* 0x000fe40002ffe4ff */
[C---:B------:R-:W-:Y:S02]  /*1ce40*/  IADD3 R20, P0, R26.reuse, 0x4020, RZ ;  /* 0x000040201a147810 */ /* 0x040fe40007f1e0ff */
[C---:B------:R-:W-:Y:S02]  /*1ce50*/  IADD3 R30, P4, R26.reuse, 0x4040, RZ ;  /* 0x000040401a1e7810 */ /* 0x040fe40007f9e0ff */
[C---:B------:R-:W-:Y:S01]  /*1ce60*/  IADD3 R34, P3, R26.reuse, 0x4060, RZ ;  /* 0x000040601a227810 */ /* 0x040fe20007f7e0ff */
[--C-:B------:R-:W-:Y:S01]  /*1ce70*/  IMAD.X R21, RZ, RZ, R27.reuse, P0 ;  /* 0x000000ffff157224 */ /* 0x100fe200000e061b */
[C---:B------:R-:W-:Y:S01]  /*1ce80*/  IADD3 R38, P2, R26.reuse, 0x8000, RZ ;  /* 0x000080001a267810 */ /* 0x040fe20007f5e0ff */
[----:B------:R-:W-:Y:S01]  /*1ce90*/  IMAD.X R31, RZ, RZ, R27, P4 ;  /* 0x000000ffff1f7224 */ /* 0x000fe200020e061b */
[----:B------:R-:W-:-:S02]  /*1cea0*/  IADD3 R42, P1, R26, 0x8020, RZ ;  /* 0x000080201a2a7810 */ /* 0x000fc40007f3e0ff */
[C---:B------:R-:W-:Y:S01]  /*1ceb0*/  IADD3 R46, P6, R26.reuse, 0x8040, RZ ;  /* 0x000080401a2e7810 */ /* 0x040fe20007fde0ff */
[--C-:B------:R-:W-:Y:S01]  /*1cec0*/  IMAD.X R39, RZ, RZ, R27.reuse, P2 ;  /* 0x000000ffff277224 */ /* 0x100fe200010e061b */
[----:B------:R-:W-:Y:S01]  /*1ced0*/  IADD3 R78, P5, R26, 0x8060, RZ ;  /* 0x000080601a4e7810 */ /* 0x000fe20007fbe0ff */
[--C-:B------:R-:W-:Y:S01]  /*1cee0*/  IMAD.X R43, RZ, RZ, R27.reuse, P1 ;  /* 0x000000ffff2b7224 */ /* 0x100fe200008e061b */
[----:B------:R-:W-:Y:S02]  /*1cef0*/  SHF.R.U64 R12, R12, 0x3, RZ ;  /* 0x000000030c0c7819 */ /* 0x000fe400000012ff */
[----:B------:R-:W-:Y:S01]  /*1cf00*/  LOP3.LUT R26, R7, R26, RZ, 0x3c, !PT ;  /* 0x0000001a071a7212 */ /* 0x000fe200078e3cff */
[----:B------:R-:W-:Y:S01]  /*1cf10*/  IMAD.X R7, RZ, RZ, R27, P5 ;  /* 0x000000ffff077224 */ /* 0x000fe200028e061b */
[----:B------:R-:W-:Y:S02]  /*1cf20*/  LOP3.LUT R8, R141, 0x380, RZ, 0xc0, !PT ;  /* 0x000003808d087812 */ /* 0x000fe400078ec0ff */
[----:B------:R-:W-:-:S02]  /*1cf30*/  LOP3.LUT R10, R143, 0x380, RZ, 0xc0, !PT ;  /* 0x000003808f0a7812 */ /* 0x000fc400078ec0ff */
[----:B------:R-:W-:Y:S02]  /*1cf40*/  LOP3.LUT R12, R12, R145, RZ, 0x3c, !PT ;  /* 0x000000910c0c7212 */ /* 0x000fe400078e3cff */
[-C--:B------:R-:W-:Y:S02]  /*1cf50*/  IADD3.X R35, RZ, R27.reuse, RZ, P3, !PT ;  /* 0x0000001bff237210 */ /* 0x080fe40001ffe4ff */
[-C--:B------:R-:W-:Y:S02]  /*1cf60*/  IADD3.X R47, RZ, R27.reuse, RZ, P6, !PT ;  /* 0x0000001bff2f7210 */ /* 0x080fe400037fe4ff */
[----:B------:R-:W-:Y:S02]  /*1cf70*/  SHF.R.U64 R8, R8, 0x3, RZ ;  /* 0x0000000308087819 */ /* 0x000fe400000012ff */
[----:B------:R-:W-:Y:S02]  /*1cf80*/  LOP3.LUT R145, R34, 0x380, RZ, 0xc0, !PT ;  /* 0x0000038022917812 */ /* 0x000fe400078ec0ff */
[----:B------:R-:W-:-:S02]  /*1cf90*/  MOV R86, R26 ;  /* 0x0000001a00567202 */ /* 0x000fc40000000f00 */
[----:B------:R-:W-:Y:S02]  /*1cfa0*/  SHF.R.U64 R10, R10, 0x3, RZ ;  /* 0x000000030a0a7819 */ /* 0x000fe400000012ff */
[----:B------:R-:W-:Y:S02]  /*1cfb0*/  LOP3.LUT R27, R42, 0x380, RZ, 0xc0, !PT ;  /* 0x000003802a1b7812 */ /* 0x000fe400078ec0ff */
[----:B------:R-:W-:Y:S02]  /*1cfc0*/  LOP3.LUT R14, R147, 0x380, RZ, 0xc0, !PT ;  /* 0x00000380930e7812 */ /* 0x000fe400078ec0ff */
[----:B------:R-:W-:Y:S02]  /*1cfd0*/  LOP3.LUT R8, R8, R141, RZ, 0x3c, !PT ;  /* 0x0000008d08087212 */ /* 0x000fe400078e3cff */
[----:B------:R-:W-:Y:S02]  /*1cfe0*/  SHF.R.U64 R145, R145, 0x3, RZ ;  /* 0x0000000391917819 */ /* 0x000fe400000012ff */
[----:B------:R-:W-:-:S02]  /*1cff0*/  F2FP.F16.F32.PACK_AB R26, R29, R28 ;  /* 0x0000001c1d1a723e */ /* 0x000fc400000000ff */
[----:B------:R-:W-:Y:S02]  /*1d000*/  LOP3.LUT R10, R10, R143, RZ, 0x3c, !PT ;  /* 0x0000008f0a0a7212 */ /* 0x000fe400078e3cff */
[----:B------:R-:W-:Y:S02]  /*1d010*/  LOP3.LUT R141, R20, 0x380, RZ, 0xc0, !PT ;  /* 0x00000380148d7812 */ /* 0x000fe400078ec0ff */
[----:B------:R-:W-:Y:S02]  /*1d020*/  SHF.R.U64 R29, R27, 0x3, RZ ;  /* 0x000000031b1d7819 */ /* 0x000fe400000012ff */
[----:B------:R-:W-:Y:S02]  /*1d030*/  LOP3.LUT R143, R30, 0x380, RZ, 0xc0, !PT ;  /* 0x000003801e8f7812 */ /* 0x000fe400078ec0ff */
[----:B------:R-:W-:Y:S02]  /*1d040*/  SHF.R.U64 R14, R14, 0x3, RZ ;  /* 0x000000030e0e7819 */ /* 0x000fe400000012ff */
[----:B------:R-:W-:-:S02]  /*1d050*/  LOP3.LUT R34, R145, R34, RZ, 0x3c, !PT ;  /* 0x0000002291227212 */ /* 0x000fc400078e3cff */
[----:B------:R-:W-:Y:S02]  /*1d060*/  SHF.R.U64 R141, R141, 0x3, RZ ;  /* 0x000000038d8d7819 */ /* 0x000fe400000012ff */
[----:B------:R-:W-:Y:S02]  /*1d070*/  LOP3.LUT R42, R29, R42, RZ, 0x3c, !PT ;  /* 0x0000002a1d2a7212 */ /* 0x000fe400078e3cff */
[----:B------:R-:W-:Y:S02]  /*1d080*/  SHF.R.U64 R143, R143, 0x3, RZ ;  /* 0x000000038f8f7819 */ /* 0x000fe400000012ff */
[----:B------:R-:W-:Y:S02]  /*1d090*/  MOV R11, R10 ;  /* 0x0000000a000b7202 */ /* 0x000fe40000000f00 */
[----:B------:R-:W-:Y:S02]  /*1d0a0*/  LOP3.LUT R14, R14, R147, RZ, 0x3c, !PT ;  /* 0x000000930e0e7212 */ /* 0x000fe400078e3cff */
[----:B------:R-:W-:-:S02]  /*1d0b0*/  F2FP.F16.F32.PACK_AB R27, R134, R6 ;  /* 0x00000006861b723e */ /* 0x000fc400000000ff */
[----:B------:R-:W-:Y:S02]  /*1d0c0*/  MOV R28, R8 ;  /* 0x00000008001c7202 */ /* 0x000fe40000000f00 */
[----:B------:R-:W-:Y:S01]  /*1d0d0*/  MOV R10, R34 ;  /* 0x00000022000a7202 */ /* 0x000fe20000000f00 */
[----:B------:R-:W-:Y:S01]  /*1d0e0*/  STSM.16.M88.4 [R86], R24 ;  /* 0x0000001856007844 */ /* 0x000fe20000000200 */
[----:B------:R-:W-:Y:S02]  /*1d0f0*/  LOP3.LUT R147, R38, 0x380, RZ, 0xc0, !PT ;  /* 0x0000038026937812 */ /* 0x000fe400078ec0ff */
[----:B------:R-:W-:Y:S02]  /*1d100*/  LOP3.LUT R20, R141, R20, RZ, 0x3c, !PT ;  /* 0x000000148d147212 */ /* 0x000fe400078e3cff */
[----:B------:R-:W-:Y:S02]  /*1d110*/  MOV R8, R42 ;  /* 0x0000002a00087202 */ /* 0x000fe40000000f00 */
[----:B------:R-:W-:-:S02]  /*1d120*/  F2FP.F16.F32.PACK_AB R34, R37, R36 ;  /* 0x000000242522723e */ /* 0x000fc400000000ff */
[----:B------:R-:W-:Y:S02]  /*1d130*/  F2FP.F16.F32.PACK_AB R35, R132, R122 ;  /* 0x0000007a8423723e */ /* 0x000fe400000000ff */
[----:B------:R-:W-:Y:S02]  /*1d140*/  LOP3.LUT R30, R143, R30, RZ, 0x3c, !PT ;  /* 0x0000001e8f1e7212 */ /* 0x000fe400078e3cff */
[----:B------:R-:W-:Y:S01]  /*1d150*/  F2FP.F16.F32.PACK_AB R42, R45, R44 ;  /* 0x0000002c2d2a723e */ /* 0x000fe200000000ff */
[----:B------:R-:W-:Y:S01]  /*1d160*/  STSM.16.M88.4 [R28], R32 ;  /* 0x000000201c007844 */ /* 0x000fe20000000200 */
[----:B------:R-:W-:Y:S02]  /*1d170*/  F2FP.F16.F32.PACK_AB R43, R130, R120 ;  /* 0x00000078822b723e */ /* 0x000fe400000000ff */
[----:B------:R-:W-:Y:S02]  /*1d180*/  LOP3.LUT R135, R46, 0x380, RZ, 0xc0, !PT ;  /* 0x000003802e877812 */ /* 0x000fe400078ec0ff */
[----:B------:R-:W-:Y:S01]  /*1d190*/  MOV R12, R12 ;  /* 0x0000000c000c7202 */ /* 0x000fe20000000f00 */
[----:B------:R-:W-:Y:S01]  /*1d1a0*/  STSM.16.M88.4 [R11], R40 ;  /* 0x000000280b007844 */ /* 0x000fe20000000200 */
[----:B------:R-:W-:-:S02]  /*1d1b0*/  LOP3.LUT R141, R78, 0x380, RZ, 0xc0, !PT ;  /* 0x000003804e8d7812 */ /* 0x000fc400078ec0ff */
[----:B------:R-:W-:Y:S01]  /*1d1c0*/  MOV R14, R14 ;  /* 0x0000000e000e7202 */ /* 0x000fe20000000f00 */
[----:B------:R-:W-:Y:S01]  /*1d1d0*/  STSM.16.M88.4 [R12], R48 ;  /* 0x000000300c007844 */ /* 0x000fe20000000200 */
[----:B------:R-:W-:Y:S02]  /*1d1e0*/  SHF.R.U64 R147, R147, 0x3, RZ ;  /* 0x0000000393937819 */ /* 0x000fe400000012ff */
[----:B------:R-:W-:Y:S01]  /*1d1f0*/  MOV R20, R20 ;  /* 0x0000001400147202 */ /* 0x000fe20000000f00 */
[----:B------:R-:W-:Y:S01]  /*1d200*/  STSM.16.M88.4 [R14], R56 ;  /* 0x000000380e007844 */ /* 0x000fe20000000200 */
[----:B------:R-:W-:Y:S02]  /*1d210*/  MOV R30, R30 ;  /* 0x0000001e001e7202 */ /* 0x000fe40000000f00 */
[----:B------:R-:W-:Y:S01]  /*1d220*/  SHF.R.U64 R135, R135, 0x3, RZ ;  /* 0x0000000387877819 */ /* 0x000fe200000012ff */
[----:B------:R2:W-:Y:S01]  /*1d230*/  STSM.16.M88.4 [R20], R64 ;  /* 0x0000004014007844 */ /* 0x0005e20000000200 */
[----:B------:R-:W-:-:S02]  /*1d240*/  SHF.R.U64 R141, R141, 0x3, RZ ;  /* 0x000000038d8d7819 */ /* 0x000fc400000012ff */
[----:B------:R-:W-:Y:S01]  /*1d250*/  LOP3.LUT R38, R147, R38, RZ, 0x3c, !PT ;  /* 0x0000002693267212 */ /* 0x000fe200078e3cff */
[----:B------:R-:W-:Y:S01]  /*1d260*/  STSM.16.M88.4 [R30], R72 ;  /* 0x000000481e007844 */ /* 0x000fe20000000200 */
[----:B------:R-:W-:Y:S02]  /*1d270*/  LOP3.LUT R46, R135, R46, RZ, 0x3c, !PT ;  /* 0x0000002e872e7212 */ /* 0x000fe400078e3cff */
[----:B------:R-:W-:Y:S01]  /*1d280*/  LOP3.LUT R6, R141, R78, RZ, 0x3c, !PT ;  /* 0x0000004e8d067212 */ /* 0x000fe200078e3cff */
[----:B------:R3:W-:Y:S01]  /*1d290*/  STSM.16.M88.4 [R10], R80 ;  /* 0x000000500a007844 */ /* 0x0007e20000000200 */
[----:B------:R-:W-:Y:S02]  /*1d2a0*/  MOV R38, R38 ;  /* 0x0000002600267202 */ /* 0x000fe40000000f00 */
[----:B------:R-:W-:Y:S02]  /*1d2b0*/  ISETP.NE.U32.AND P0, PT, RZ, UR4, PT ;  /* 0x00000004ff007c0c */ /* 0x000fe4000bf05070 */
[----:B------:R-:W-:Y:S01]  /*1d2c0*/  MOV R46, R46 ;  /* 0x0000002e002e7202 */ /* 0x000fe20000000f00 */
[----:B------:R-:W-:Y:S01]  /*1d2d0*/  STSM.16.M88.4 [R38], R88 ;  /* 0x0000005826007844 */ /* 0x000fe20000000200 */
[----:B------:R-:W-:Y:S01]  /*1d2e0*/  MOV R9, R6 ;  /* 0x0000000600097202 */ /* 0x000fe20000000f00 */
[----:B--2---:R-:W-:Y:S01]  /*1d2f0*/  IMAD.MOV.U32 R20, RZ, RZ, RZ ;  /* 0x000000ffff147224 */ /* 0x004fe200078e00ff */
[----:B------:R-:W-:Y:S01]  /*1d300*/  ISETP.NE.AND.EX P0, PT, RZ, UR5, PT, P0 ;  /* 0x00000005ff007c0c */ /* 0x000fe2000bf05300 */
[----:B------:R2:W-:Y:S04]  /*1d310*/  STSM.16.M88.4 [R8], R96 ;  /* 0x0000006008007844 */ /* 0x0005e80000000200 */
[----:B------:R0:W-:Y:S01]  /*1d320*/  STSM.16.M88.4 [R46], R104 ;  /* 0x000000682e007844 */ /* 0x0001e20000000200 */
[----:B---3--:R-:W-:-:S03]  /*1d330*/  IADD3 R10, P1, R223, UR4, RZ ;  /* 0x00000004df0a7c10 */ /* 0x008fc6000ff3e0ff */
[----:B------:R0:W-:Y:S01]  /*1d340*/  STSM.16.M88.4 [R9], R112 ;  /* 0x0000007009007844 */ /* 0x0001e20000000200 */
[----:B------:R-:W-:Y:S01]  /*1d350*/  IADD3.X R11, R224, UR5, RZ, P1, !PT ;  /* 0x00000005e00b7c10 */ /* 0x000fe20008ffe4ff */
[----:B------:R-:W-:Y:S01]  /*1d360*/  ULDC.64 UR4, c[0x0][0xc08] ;  /* 0x0003020000047ab9 */ /* 0x000fe20000000a00 */
[----:B------:R-:W-:Y:S01]  /*1d370*/  BAR.SYNC.DEFER_BLOCKING 0x1, 0x100 ;  /* 0x0044000000007b1d */ /* 0x000fe20000010000 */
[----:B------:R-:W-:-:S04]  /*1d380*/  ISETP.NE.U32.AND P2, PT, RZ, UR4, PT ;  /* 0x00000004ff007c0c */ /* 0x000fc8000bf45070 */
[----:B------:R-:W-:-:S13]  /*1d390*/  ISETP.NE.AND.EX P2, PT, RZ, UR5, PT, P2 ;  /* 0x00000005ff007c0c */ /* 0x000fda000bf45320 */
[----:B------:R-:W-:Y:S01]  /*1d3a0*/  @P2 IADD3 R6, P3, R223, UR4, RZ ;  /* 0x00000004df062c10 */ /* 0x000fe2000ff7e0ff */
[----:B------:R-:W-:Y:S02]  /*1d3b0*/  ULDC UR4, c[0x0][0xa88] ;  /* 0x0002a20000047ab9 */ /* 0x000fe40000000800 */
[----:B------:R-:W-:Y:S02]  /*1d3c0*/  MOV R15, UR4 ;  /* 0x00000004000f7c02 */ /* 0x000fe40008000f00 */
[----:B------:R-:W-:Y:S01]  /*1d3d0*/  @P2 IADD3.X R7, R224, UR5, RZ, P3, !PT ;  /* 0x00000005e0072c10 */ /* 0x000fe20009ffe4ff */
[----:B------:R0:W5:Y:S01]  /*1d3e0*/  @P0 LDG.E R20, desc[UR60][R10.64] ;  /* 0x0000003c0a140981 */ /* 0x000162000c1e1900 */
[----:B----4-:R-:W-:-:S03]  /*1d3f0*/  ISETP.NE.AND P1, PT, R60, 0x1, PT ;  /* 0x000000013c00780c */ /* 0x010fc60003f25270 */
[----:B------:R0:W5:Y:S10]  /*1d400*/  @P2 LDG.E R15, desc[UR60][R6.64] ;  /* 0x0000003c060f2981 */ /* 0x000174000c1e1900 */
[----:B--2---:R-:W2:Y:S08]  /*1d410*/  @P1 LDC R8, c[0x0][0xbec] ;  /* 0x0002fb00ff081b82 */ /* 0x004eb00000000800 */
[----:B------:R-:W3:Y:S01]  /*1d420*/  @P1 LDC R25, c[0x0][0xbf0] ;  /* 0x0002fc00ff191b82 */ /* 0x000ee20000000800 */
[----:B0-----:R-:W-:Y:S05]  /*1d430*/  @P2 BRA `(.L_x_4248) ;  /* 0x0000000000102947 */ /* 0x001fea0003800000 */
[----:B------:R-:W-:Y:S05]  /*1d440*/  @!P0 BRA `(.L_x_4248) ;  /* 0x00000000000c8947 */ /* 0x000fea0003800000 */
[----:B------:R-:W4:Y:S04]  /*1d450*/  LDG.E R6, desc[UR60][R10.64] ;  /* 0x0000003c0a067981 */ /* 0x000f28000c1e1900 */
[----:B-----5:R-:W4:Y:S02]  /*1d460*/  LDG.E R15, desc[UR60][R10.64+0x4] ;  /* 0x0000043c0a0f7981 */ /* 0x020f24000c1e1900 */
[----:B----4-:R-:W-:-:S07]  /*1d470*/  IMAD.IADD R15, R15, 0x1, -R6 ;  /* 0x000000010f0f7824 */ /* 0x010fce00078e0a06 */
.L_x_4248:
[----:B------:R-:W4:Y:S01]  /*1d480*/  LDL R6, [R1+0x8c] ;  /* 0x00008c0001067983 */ /* 0x000f220000100800 */
[----:B------:R-:W-:Y:S01]  /*1d490*/  SHF.R.S32.HI R61, RZ, 0x1f, R222 ;  /* 0x0000001fff3d7819 */ /* 0x000fe200000114de */
[----:B------:R-:W-:Y:S02]  /*1d4a0*/  ULDC.64 UR4, c[0x0][0xb90] ;  /* 0x0002e40000047ab9 */ /* 0x000fe40000000a00 */
[----:B------:R-:W3:Y:S01]  /*1d4b0*/  LDL R14, [R1+0x84] ;  /* 0x00008400010e7983 */ /* 0x000ee20000100800 */
[----:B-----5:R-:W-:Y:S01]  /*1d4c0*/  SHF.R.S32.HI R21, RZ, 0x1f, R20 ;  /* 0x0000001fff157819 */ /* 0x020fe20000011414 */
[----:B------:R-:W-:Y:S01]  /*1d4d0*/  IMAD R7, R61, UR4, RZ ;  /* 0x000000043d077c24 */ /* 0x000fe2000f8e02ff */
[----:B------:R-:W-:Y:S01]  /*1d4e0*/  SEL R230, R230, RZ, !P0 ;  /* 0x000000ffe6e67207 */ /* 0x000fe20004000000 */
[----:B------:R-:W-:Y:S01]  /*1d4f0*/  IMAD R11, R229, 0x40, R217 ;  /* 0x00000040e50b7824 */ /* 0x000fe200078e02d9 */
[----:B------:R-:W-:Y:S01]  /*1d500*/  SEL R225, R225, RZ, !P0 ;  /* 0x000000ffe1e17207 */ /* 0x000fe20004000000 */
[----:B------:R-:W-:Y:S01]  /*1d510*/  IMAD R13, R222, UR5, R7 ;  /* 0x00000005de0d7c24 */ /* 0x000fe2000f8e0207 */
[----:B------:R-:W0:Y:S01]  /*1d520*/  @P1 LDC R63, c[0x0][0xbec] ;  /* 0x0002fb00ff3f1b82 */ /* 0x000e220000000800 */
[----:B------:R-:W-:-:S04]  /*1d530*/  IMAD.WIDE R4, R11, 0x2, R4 ;  /* 0x000000020b047825 */ /* 0x000fc800078e0204 */
[----:B------:R-:W-:-:S03]  /*1d540*/  IMAD R62, R15, R60, RZ ;  /* 0x0000003c0f3e7224 */ /* 0x000fc600078e02ff */
[----:B------:R-:W1:Y:S01]  /*1d550*/  @P1 LDC R65, c[0x0][0xbf0] ;  /* 0x0002fc00ff411b82 */ /* 0x000e620000000800 */
[C---:B------:R-:W-:Y:S02]  /*1d560*/  IADD3 R29, P4, R4.reuse, 0x4000, RZ ;  /* 0x00004000041d7810 */ /* 0x040fe40007f9e0ff */
[----:B------:R-:W-:Y:S02]  /*1d570*/  IADD3 R37, P3, R4, 0x6000, RZ ;  /* 0x0000600004257810 */ /* 0x000fe40007f7e0ff */
[----:B------:R-:W-:Y:S02]  /*1d580*/  LOP3.LUT R28, R29, 0x380, RZ, 0xc0, !PT ;  /* 0x000003801d1c7812 */ /* 0x000fe400078ec0ff */
[----:B------:R-:W-:Y:S02]  /*1d590*/  LOP3.LUT R36, R37, 0x380, RZ, 0xc0, !PT ;  /* 0x0000038025247812 */ /* 0x000fe400078ec0ff */
[----:B------:R-:W-:Y:S02]  /*1d5a0*/  SHF.R.U64 R28, R28, 0x3, RZ ;  /* 0x000000031c1c7819 */ /* 0x000fe400000012ff */
[----:B------:R-:W-:-:S02]  /*1d5b0*/  SHF.R.U64 R36, R36, 0x3, RZ ;  /* 0x0000000324247819 */ /* 0x000fc400000012ff */
[----:B------:R-:W-:Y:S01]  /*1d5c0*/  LOP3.LUT R28, R28, R29, RZ, 0x3c, !PT ;  /* 0x0000001d1c1c7212 */ /* 0x000fe200078e3cff */
[----:B------:R-:W-:Y:S01]  /*1d5d0*/  IMAD.X R29, RZ, RZ, R5, P4 ;  /* 0x000000ffff1d7224 */ /* 0x000fe200020e0605 */
[----:B------:R-:W-:Y:S02]  /*1d5e0*/  LOP3.LUT R36, R36, R37, RZ, 0x3c, !PT ;  /* 0x0000002524247212 */ /* 0x000fe400078e3cff */
[C---:B------:R-:W-:Y:S02]  /*1d5f0*/  IADD3 R53, P4, R4.reuse, 0xa000, RZ ;  /* 0x0000a00004357810 */ /* 0x040fe40007f9e0ff */
[----:B------:R-:W-:Y:S02]  /*1d600*/  IADD3.X R37, RZ, R5, RZ, P3, !PT ;  /* 0x00000005ff257210 */ /* 0x000fe40001ffe4ff */
[----:B------:R-:W-:Y:S02]  /*1d610*/  LOP3.LUT R52, R53, 0x380, RZ, 0xc0, !PT ;  /* 0x0000038035347812 */ /* 0x000fe400078ec0ff */
[----:B------:R-:W-:-:S02]  /*1d620*/  LOP3.LUT R15, R4, 0x380, RZ, 0xc0, !PT ;  /* 0x00000380040f7812 */ /* 0x000fc400078ec0ff */
[----:B------:R-:W-:Y:S02]  /*1d630*/  SHF.R.U64 R52, R52, 0x3, RZ ;  /* 0x0000000334347819 */ /* 0x000fe400000012ff */
[----:B------:R-:W-:Y:S02]  /*1d640*/  SHF.R.U64 R15, R15, 0x3, RZ ;  /* 0x000000030f0f7819 */ /* 0x000fe400000012ff */
[----:B------:R-:W-:Y:S01]  /*1d650*/  LOP3.LUT R52, R52, R53, RZ, 0x3c, !PT ;  /* 0x0000003534347212 */ /* 0x000fe200078e3cff */
[----:B------:R-:W-:Y:S02]  /*1d660*/  IMAD.X R53, RZ, RZ, R5, P4 ;  /* 0x000000ffff357224 */ /* 0x000fe400020e0605 */
[----:B------:R-:W-:Y:S01]  /*1d670*/  IMAD R67, R228, 0x80, R229 ;  /* 0x00000080e4437824 */ /* 0x000fe200078e02e5 */
[----:B------:R-:W-:Y:S01]  /*1d680*/  BSSY B1, `(.L_x_4249) ;  /* 0x000009f000017945 */ /* 0x000fe20003800000 */
[----:B------:R-:W-:Y:S02]  /*1d690*/  SHF.R.S32.HI R68, RZ, 0x1f, R220 ;  /* 0x0000001fff447819 */ /* 0x000fe400000114dc */
[----:B------:R-:W-:-:S02]  /*1d6a0*/  SHF.R.S32.HI R69, RZ, 0x1f, R219 ;  /* 0x0000001fff457819 */ /* 0x000fc400000114db */
[----:B------:R-:W-:Y:S01]  /*1d6b0*/  SHF.R.S32.HI R70, RZ, 0x1f, R217 ;  /* 0x0000001fff467819 */ /* 0x000fe200000114d9 */
[----:B----4-:R-:W-:-:S04]  /*1d6c0*/  IMAD R27, R228, 0x80, R6 ;  /* 0x00000080e41b7824 */ /* 0x010fc800078e0206 */
[----:B--2---:R-:W-:Y:S01]  /*1d6d0*/  @P1 IMAD.HI.U32 R8, R27, R8, RZ ;  /* 0x000000081b081227 */ /* 0x004fe200078e00ff */
[----:B------:R-:W-:-:S03]  /*1d6e0*/  MOV R9, R27 ;  /* 0x0000001b00097202 */ /* 0x000fc60000000f00 */
[----:B------:R-:W-:Y:S01]  /*1d6f0*/  IMAD.WIDE.U32 R6, R222, UR4, R20 ;  /* 0x00000004de067c25 */ /* 0x000fe2000f8e0014 */
[----:B---3--:R-:W-:Y:S01]  /*1d700*/  @P1 SHF.R.U32.HI R9, RZ, R25, R8 ;  /* 0x00000019ff091219 */ /* 0x008fe20000011608 */
[----:B------:R-:W-:Y:S02]  /*1d710*/  ULDC.64 UR4, c[0x0][0xb98] ;  /* 0x0002e60000047ab9 */ /* 0x000fe40000000a00 */
[----:B------:R-:W-:Y:S01]  /*1d720*/  IMAD.IADD R7, R7, 0x1, R13 ;  /* 0x0000000107077824 */ /* 0x000fe200078e020d */
[----:B------:R-:W-:Y:S01]  /*1d730*/  IADD3 R13, -R9, RZ, RZ ;  /* 0x000000ff090d7210 */ /* 0x000fe20007ffe1ff */
        /* <DEDUP_REMOVED lines=9> */
[----:B------:R-:W-:Y:S01]  /*1d7d0*/  IMAD R10, R8, UR4, RZ ;  /* 0x00000004080a7c24 */ /* 0x000fe2000f8e02ff */
[----:B------:R-:W-:Y:S01]  /*1d7e0*/  IADD3 R9, P2, R4, 0x1000, RZ ;  /* 0x0000100004097810 */ /* 0x000fe20007f5e0ff */
[----:B------:R-:W-:-:S04]  /*1d7f0*/  IMAD.WIDE.U32 R6, R11, UR4, R6 ;  /* 0x000000040b067c25 */ /* 0x000fc8000f8e0006 */
[----:B------:R-:W-:Y:S01]  /*1d800*/  IMAD R25, R11, UR5, R10 ;  /* 0x000000050b197c24 */ /* 0x000fe2000f8e020a */
[----:B------:R-:W-:Y:S01]  /*1d810*/  ULDC.64 UR4, c[0x0][0xb50] ;  /* 0x0002d40000047ab9 */ /* 0x000fe20000000a00 */
[----:B------:R-:W-:Y:S02]  /*1d820*/  LOP3.LUT R8, R9, 0x380, RZ, 0xc0, !PT ;  /* 0x0000038009087812 */ /* 0x000fe400078ec0ff */
[----:B------:R-:W-:Y:S01]  /*1d830*/  IMAD.IADD R7, R7, 0x1, R25 ;  /* 0x0000000107077824 */ /* 0x000fe200078e0219 */
[----:B------:R-:W-:Y:S02]  /*1d840*/  LEA R10, P0, R6, UR4, 0x2 ;  /* 0x00000004060a7c11 */ /* 0x000fe4000f8010ff */
[----:B------:R-:W-:Y:S02]  /*1d850*/  SHF.R.U64 R8, R8, 0x3, RZ ;  /* 0x0000000308087819 */ /* 0x000fe400000012ff */
[----:B------:R-:W-:Y:S01]  /*1d860*/  LEA.HI.X R6, R6, UR5, R7, 0x2, P0 ;  /* 0x0000000506067c11 */ /* 0x000fe200080f1407 */
[----:B------:R-:W-:Y:S01]  /*1d870*/  SHFL.IDX PT, R50, R10, RZ, 0x1c1f ;  /* 0x001c1fff0a327589 */ /* 0x000fe200000e0000 */
[----:B------:R-:W-:Y:S01]  /*1d880*/  IADD3 R33, P0, R4, 0x5000, RZ ;  /* 0x0000500004217810 */ /* 0x000fe20007f1e0ff */
[----:B------:R-:W-:Y:S01]  /*1d890*/  ULDC.64 UR4, c[0x0][0xaa0] ;  /* 0x0002a80000047ab9 */ /* 0x000fe20000000a00 */
[----:B------:R-:W-:Y:S01]  /*1d8a0*/  LOP3.LUT R8, R8, R9, RZ, 0x3c, !PT ;  /* 0x0000000908087212 */ /* 0x000fe200078e3cff */
[----:B------:R-:W-:Y:S01]  /*1d8b0*/  IMAD.X R9, RZ, RZ, R5, P2 ;  /* 0x000000ffff097224 */ /* 0x000fe200010e0605 */
[----:B------:R-:W-:-:S02]  /*1d8c0*/  LOP3.LUT R32, R33, 0x380, RZ, 0xc0, !PT ;  /* 0x0000038021207812 */ /* 0x000fc400078ec0ff */
[----:B------:R-:W-:Y:S01]  /*1d8d0*/  IADD3 R41, P2, R4, 0x7000, RZ ;  /* 0x0000700004297810 */ /* 0x000fe20007f5e0ff */
[----:B------:R-:W2:Y:S01]  /*1d8e0*/  SHFL.IDX PT, R51, R6, RZ, 0x1c1f ;  /* 0x001c1fff06337589 */ /* 0x000ea200000e0000 */
[----:B------:R-:W-:Y:S02]  /*1d8f0*/  SHF.R.U64 R32, R32, 0x3, RZ ;  /* 0x0000000320207819 */ /* 0x000fe400000012ff */
[----:B------:R-:W-:Y:S02]  /*1d900*/  LOP3.LUT R40, R41, 0x380, RZ, 0xc0, !PT ;  /* 0x0000038029287812 */ /* 0x000fe400078ec0ff */
[----:B------:R-:W-:Y:S01]  /*1d910*/  LOP3.LUT R32, R32, R33, RZ, 0x3c, !PT ;  /* 0x0000002120207212 */ /* 0x000fe200078e3cff */
[----:B------:R-:W-:Y:S01]  /*1d920*/  IMAD.X R33, RZ, RZ, R5, P0 ;  /* 0x000000ffff217224 */ /* 0x000fe200000e0605 */
[----:B------:R-:W-:Y:S02]  /*1d930*/  SHF.R.U64 R40, R40, 0x3, RZ ;  /* 0x0000000328287819 */ /* 0x000fe400000012ff */
[----:B------:R-:W-:-:S02]  /*1d940*/  LEA R27, R228, R14, 0x7 ;  /* 0x0000000ee41b7211 */ /* 0x000fc400078e38ff */
[----:B------:R-:W-:Y:S02]  /*1d950*/  LOP3.LUT P0, RZ, R234, 0x3, RZ, 0xc0, !PT ;  /* 0x00000003eaff7812 */ /* 0x000fe4000780c0ff */
[----:B------:R-:W-:Y:S01]  /*1d960*/  LOP3.LUT R40, R40, R41, RZ, 0x3c, !PT ;  /* 0x0000002928287212 */ /* 0x000fe200078e3cff */
[----:B------:R-:W-:Y:S01]  /*1d970*/  IMAD.X R41, RZ, RZ, R5, P2 ;  /* 0x000000ffff297224 */ /* 0x000fe200010e0605 */
[C---:B------:R-:W-:Y:S01]  /*1d980*/  ISETP.GE.OR P2, PT, R27.reuse, R62, P0 ;  /* 0x0000003e1b00720c */ /* 0x040fe20000746670 */
[----:B------:R-:W-:Y:S04]  /*1d990*/  SHFL.IDX PT, R54, R10, 0x1, 0x1c1f ;  /* 0x003c1f000a367f89 */ /* 0x000fe800000e0000 */
[----:B------:R-:W3:Y:S01]  /*1d9a0*/  SHFL.IDX PT, R55, R6, 0x1, 0x1c1f ;  /* 0x003c1f0006377f89 */ /* 0x000ee200000e0000 */
[----:B------:R-:W-:Y:S01]  /*1d9b0*/  VIADD R7, R27, 0x8 ;  /* 0x000000081b077836 */ /* 0x000fe20000000000 */
[----:B------:R-:W-:-:S02]  /*1d9c0*/  IADD3 R13, P6, R4, 0x2000, RZ ;  /* 0x00002000040d7810 */ /* 0x000fc40007fde0ff */
[----:B------:R-:W-:-:S04]  /*1d9d0*/  IADD3 R25, P5, R4, 0x3000, RZ ;  /* 0x0000300004197810 */ /* 0x000fc80007fbe0ff */
[----:B--2---:R2:W-:Y:S01]  /*1d9e0*/  @!P2 ST.E desc[UR60][R50.64], R3 ;  /* 0x000000033200a985 */ /* 0x0045e2000c10193c */
[----:B------:R-:W-:Y:S02]  /*1d9f0*/  ISETP.GE.OR P0, PT, R7, R62, P0 ;  /* 0x0000003e0700720c */ /* 0x000fe40000706670 */
[----:B------:R-:W-:Y:S02]  /*1da00*/  LOP3.LUT R12, R13, 0x380, RZ, 0xc0, !PT ;  /* 0x000003800d0c7812 */ /* 0x000fe400078ec0ff */
[----:B------:R-:W-:Y:S01]  /*1da10*/  LOP3.LUT R24, R25, 0x380, RZ, 0xc0, !PT ;  /* 0x0000038019187812 */ /* 0x000fe200078ec0ff */
[----:B--2---:R-:W-:-:S04]  /*1da20*/  IMAD R3, R21, UR4, RZ ;  /* 0x0000000415037c24 */ /* 0x004fc8000f8e02ff */
[C---:B------:R-:W-:Y:S02]  /*1da30*/  IMAD R3, R20.reuse, UR5, R3 ;  /* 0x0000000514037c24 */ /* 0x040fe4000f8e0203 */
[----:B------:R-:W-:Y:S01]  /*1da40*/  IMAD.WIDE.U32 R20, R20, UR4, RZ ;  /* 0x0000000414147c25 */ /* 0x000fe2000f8e00ff */
[----:B------:R-:W-:Y:S01]  /*1da50*/  SHF.R.U64 R12, R12, 0x3, RZ ;  /* 0x000000030c0c7819 */ /* 0x000fe200000012ff */
[----:B------:R-:W-:Y:S01]  /*1da60*/  ULDC.64 UR4, c[0x0][0xae8] ;  /* 0x0002ba0000047ab9 */ /* 0x000fe20000000a00 */
[----:B------:R-:W-:Y:S02]  /*1da70*/  SHF.R.U64 R24, R24, 0x3, RZ ;  /* 0x0000000318187819 */ /* 0x000fe400000012ff */
[----:B------:R-:W-:Y:S01]  /*1da80*/  IADD3 R21, R21, R3, RZ ;  /* 0x0000000315157210 */ /* 0x000fe20007ffe0ff */
[----:B------:R-:W-:Y:S02]  /*1da90*/  IMAD R3, R221, 0x20, R229 ;  /* 0x00000020dd037824 */ /* 0x000fe400078e02e5 */
[----:B------:R-:W-:Y:S01]  /*1daa0*/  IMAD R61, R61, UR4, RZ ;  /* 0x000000043d3d7c24 */ /* 0x000fe2000f8e02ff */
[----:B------:R-:W-:Y:S01]  /*1dab0*/  LOP3.LUT R12, R12, R13, RZ, 0x3c, !PT ;  /* 0x0000000d0c0c7212 */ /* 0x000fe200078e3cff */
[----:B------:R-:W-:Y:S01]  /*1dac0*/  IMAD R64, R228, 0x80, R3 ;  /* 0x00000080e4407824 */ /* 0x000fe200078e0203 */
[----:B------:R-:W-:Y:S01]  /*1dad0*/  LOP3.LUT R24, R24, R25, RZ, 0x3c, !PT ;  /* 0x0000001918187212 */ /* 0x000fe200078e3cff */
[----:B------:R-:W-:Y:S01]  /*1dae0*/  IMAD.X R25, RZ, RZ, R5, P5 ;  /* 0x000000ffff197224 */ /* 0x000fe200028e0605 */
[----:B------:R-:W-:Y:S01]  /*1daf0*/  IADD3.X R13, RZ, R5, RZ, P6, !PT ;  /* 0x00000005ff0d7210 */ /* 0x000fe200037fe4ff */
[----:B------:R-:W-:Y:S01]  /*1db00*/  IMAD R61, R222, UR5, R61 ;  /* 0x00000005de3d7c24 */ /* 0x000fe2000f8e023d */
[----:B------:R-:W-:Y:S01]  /*1db10*/  IADD3 R45, P6, R4, 0x8000, RZ ;  /* 0x00008000042d7810 */ /* 0x000fe20007fde0ff */
[----:B------:R-:W-:Y:S01]  /*1db20*/  IMAD.WIDE.U32 R20, R222, UR4, R20 ;  /* 0x00000004de147c25 */ /* 0x000fe2000f8e0014 */
[C---:B------:R-:W-:Y:S01]  /*1db30*/  IADD3 R49, P5, R4.reuse, 0x9000, RZ ;  /* 0x0000900004317810 */ /* 0x040fe20007fbe0ff */
[----:B---3--:R0:W-:Y:S01]  /*1db40*/  @!P0 ST.E desc[UR60][R54.64], R0 ;  /* 0x0000000036008985 */ /* 0x0081e2000c10193c */
[----:B------:R-:W-:Y:S01]  /*1db50*/  IADD3 R11, P3, R4, 0xb000, RZ ;  /* 0x0000b000040b7810 */ /* 0x000fe20007f7e0ff */
[----:B------:R-:W-:Y:S01]  /*1db60*/  ULDC.64 UR4, c[0x0][0xaf0] ;  /* 0x0002bc0000047ab9 */ /* 0x000fe20000000a00 */
[----:B------:R-:W-:-:S02]  /*1db70*/  LOP3.LUT R44, R45, 0x380, RZ, 0xc0, !PT ;  /* 0x000003802d2c7812 */ /* 0x000fc400078ec0ff */
[----:B------:R-:W-:Y:S01]  /*1db80*/  LOP3.LUT R48, R49, 0x380, RZ, 0xc0, !PT ;  /* 0x0000038031307812 */ /* 0x000fe200078ec0ff */
[----:B------:R-:W-:Y:S01]  /*1db90*/  IMAD.MOV.U32 R3, RZ, RZ, R64 ;  /* 0x000000ffff037224 */ /* 0x000fe200078e0040 */
[----:B------:R-:W-:Y:S01]  /*1dba0*/  LOP3.LUT R6, R11, 0x380, RZ, 0xc0, !PT ;  /* 0x000003800b067812 */ /* 0x000fe200078ec0ff */
[----:B------:R-:W-:Y:S01]  /*1dbb0*/  IMAD R230, R230, UR4, RZ ;  /* 0x00000004e6e67c24 */ /* 0x000fe2000f8e02ff */
[----:B------:R-:W-:Y:S01]  /*1dbc0*/  IADD3 R21, R21, R61, RZ ;  /* 0x0000003d15157210 */ /* 0x000fe20007ffe0ff */
[----:B------:R-:W5:Y:S01]  /*1dbd0*/  LD.E.128 R24, desc[UR60][R24.64] ;  /* 0x0000003c18187980 */ /* 0x000f62000c101d00 */
[----:B0-----:R-:W-:Y:S01]  /*1dbe0*/  @P1 IMAD.HI.U32 R0, R64, R63, RZ ;  /* 0x0000003f40001227 */ /* 0x001fe200078e00ff */
[----:B------:R-:W-:Y:S02]  /*1dbf0*/  SHF.R.U64 R44, R44, 0x3, RZ ;  /* 0x000000032c2c7819 */ /* 0x000fe400000012ff */
[----:B------:R-:W5:Y:S01]  /*1dc00*/  LD.E.128 R28, desc[UR60][R28.64] ;  /* 0x0000003c1c1c7980 */ /* 0x000f62000c101d00 */
[----:B------:R-:W-:-:S02]  /*1dc10*/  SHF.R.U64 R48, R48, 0x3, RZ ;  /* 0x0000000330307819 */ /* 0x000fc400000012ff */
[----:B-1----:R-:W-:Y:S01]  /*1dc20*/  @P1 SHF.R.U32.HI R3, RZ, R65, R0 ;  /* 0x00000041ff031219 */ /* 0x002fe20000011600 */
[C---:B------:R-:W-:Y:S01]  /*1dc30*/  IMAD R61, R225.reuse, UR5, R230 ;  /* 0x00000005e13d7c24 */ /* 0x040fe2000f8e02e6 */
[----:B------:R-:W-:Y:S01]  /*1dc40*/  SHF.R.U64 R6, R6, 0x3, RZ ;  /* 0x0000000306067819 */ /* 0x000fe200000012ff */
[----:B------:R-:W-:Y:S01]  /*1dc50*/  IMAD.WIDE.U32 R20, R225, UR4, R20 ;  /* 0x00000004e1147c25 */ /* 0x000fe2000f8e0014 */
[--C-:B------:R-:W-:Y:S01]  /*1dc60*/  SHF.R.S32.HI R0, RZ, 0x1f, R3.reuse ;  /* 0x0000001fff007819 */ /* 0x100fe20000011403 */
[----:B------:R-:W-:Y:S01]  /*1dc70*/  ULDC.64 UR4, c[0x0][0xae0] ;  /* 0x0002b80000047ab9 */ /* 0x000fe20000000a00 */
[----:B------:R-:W-:Y:S01]  /*1dc80*/  LOP3.LUT R44, R44, R45, RZ, 0x3c, !PT ;  /* 0x0000002d2c2c7212 */ /* 0x000fe200078e3cff */
[----:B------:R-:W-:Y:S01]  /*1dc90*/  IMAD.MOV R63, RZ, RZ, -R3 ;  /* 0x000000ffff3f7224 */ /* 0x000fe200078e0a03 */
[----:B------:R-:W-:Y:S01]  /*1dca0*/  LOP3.LUT R48, R48, R49, RZ, 0x3c, !PT ;  /* 0x0000003130307212 */ /* 0x000fe200078e3cff */
[--C-:B------:R-:W-:Y:S01]  /*1dcb0*/  IMAD.X R45, RZ, RZ, R5.reuse, P6 ;  /* 0x000000ffff2d7224 */ /* 0x100fe200030e0605 */
[----:B------:R-:W-:Y:S01]  /*1dcc0*/  LOP3.LUT R4, R15, R4, RZ, 0x3c, !PT ;  /* 0x000000040f047212 */ /* 0x000fe200078e3cff */
[----:B------:R-:W-:Y:S01]  /*1dcd0*/  IMAD.X R57, RZ, RZ, R5, P3 ;  /* 0x000000ffff397224 */ /* 0x000fe200018e0605 */
[----:B------:R-:W-:Y:S01]  /*1dce0*/  IADD3.X R49, RZ, R5, RZ, P5, !PT ;  /* 0x00000005ff317210 */ /* 0x000fe20002ffe4ff */
[----:B------:R-:W5:Y:S01]  /*1dcf0*/  LD.E.128 R32, desc[UR60][R32.64] ;  /* 0x0000003c20207980 */ /* 0x000f62000c101d00 */
[----:B------:R-:W-:Y:S01]  /*1dd00*/  LOP3.LUT R56, R6, R11, RZ, 0x3c, !PT ;  /* 0x0000000b06387212 */ /* 0x000fe200078e3cff */
[----:B------:R-:W-:Y:S01]  /*1dd10*/  IMAD R0, R0, UR4, RZ ;  /* 0x0000000400007c24 */ /* 0x000fe2000f8e02ff */
[----:B------:R-:W-:Y:S01]  /*1dd20*/  IADD3 R21, R21, R61, RZ ;  /* 0x0000003d15157210 */ /* 0x000fe20007ffe0ff */
[----:B------:R-:W-:Y:S01]  /*1dd30*/  IMAD R61, R60, R63, R64 ;  /* 0x0000003f3c3d7224 */ /* 0x000fe200078e0240 */
[----:B------:R-:W5:Y:S01]  /*1dd40*/  LD.E.128 R4, desc[UR60][R4.64] ;  /* 0x0000003c04047980 */ /* 0x000f62000c101d00 */
[----:B------:R-:W-:-:S03]  /*1dd50*/  IMAD R63, R3, UR5, R0 ;  /* 0x00000005033f7c24 */ /* 0x000fc6000f8e0200 */
[----:B------:R-:W5:Y:S01]  /*1dd60*/  LD.E.128 R8, desc[UR60][R8.64] ;  /* 0x0000003c08087980 */ /* 0x000f62000c101d00 */
[----:B------:R-:W-:-:S03]  /*1dd70*/  SHF.R.S32.HI R0, RZ, 0x1f, R61 ;  /* 0x0000001fff007819 */ /* 0x000fc6000001143d */
[----:B------:R-:W5:Y:S01]  /*1dd80*/  LD.E.128 R12, desc[UR60][R12.64] ;  /* 0x0000003c0c0c7980 */ /* 0x000f62000c101d00 */
[----:B------:R-:W-:Y:S01]  /*1dd90*/  IMAD.WIDE.U32 R20, R3, UR4, R20 ;  /* 0x0000000403147c25 */ /* 0x000fe2000f8e0014 */
[----:B------:R-:W-:Y:S02]  /*1dda0*/  ULDC.64 UR4, c[0x0][0xad8] ;  /* 0x0002b60000047ab9 */ /* 0x000fe40000000a00 */
        /* <DEDUP_REMOVED lines=14> */
[----:B------:R-:W-:Y:S01]  /*1de90*/  IMAD.WIDE.U32 R20, R61, UR4, R20 ;  /* 0x000000043d147c25 */ /* 0x000fe2000f8e0014 */
[----:B------:R-:W-:-:S03]  /*1dea0*/  ISETP.GE.AND P2, PT, R67, R62, PT ;  /* 0x0000003e4300720c */ /* 0x000fc60003f46270 */
[----:B------:R-:W-:Y:S01]  /*1deb0*/  IMAD R63, R61, UR5, R0 ;  /* 0x000000053d3f7c24 */ /* 0x000fe2000f8e0200 */
[----:B------:R-:W-:Y:S01]  /*1dec0*/  ULDC.64 UR4, c[0x0][0xa80] ;  /* 0x0002a00000047ab9 */ /* 0x000fe20000000a00 */
[----:B------:R-:W-:-:S03]  /*1ded0*/  VIADD R0, R2, 0x36820 ;  /* 0x0003682002007836 */ /* 0x000fc60000000000 */
[----:B------:R-:W-:Y:S02]  /*1dee0*/  IADD3 R21, R21, R63, RZ ;  /* 0x0000003f15157210 */ /* 0x000fe40007ffe0ff */
[C---:B------:R-:W-:Y:S02]  /*1def0*/  LEA R63, P3, R20.reuse, UR4, 0x1 ;  /* 0x00000004143f7c11 */ /* 0x040fe4000f8608ff */
[----:B------:R-:W-:Y:S02]  /*1df00*/  IADD3 R3, R67, 0x20, RZ ;  /* 0x0000002043037810 */ /* 0x000fe40007ffe0ff */
        /* <DEDUP_REMOVED lines=9> */
[----:B------:R-:W-:Y:S02]  /*1dfa0*/  ULDC UR4, c[0x0][0xac8] ;  /* 0x0002b20000047ab9 */ /* 0x000fe40000000800 */
[----:B------:R-:W-:Y:S02]  /*1dfb0*/  ISETP.GE.AND P4, PT, R217, UR4, PT ;  /* 0x00000004d9007c0c */ /* 0x000fe4000bf86270 */
[----:B------:R-:W-:Y:S02]  /*1dfc0*/  ISETP.GE.AND P3, PT, R219, UR4, PT ;  /* 0x00000004db007c0c */ /* 0x000fe4000bf66270 */
[----:B------:R-:W-:-:S09]  /*1dfd0*/  ISETP.GE.AND P2, PT, R220, UR4, PT ;  /* 0x00000004dc007c0c */ /* 0x000fd2000bf46270 */
[-C--:B--2---:R-:W-:Y:S02]  /*1dfe0*/  @!P4 LEA R20, P6, R217, R64.reuse, 0x1 ;  /* 0x00000040d914c211 */ /* 0x084fe400078c08ff */
[----:B------:R-:W-:Y:S02]  /*1dff0*/  @!P3 LEA R60, P5, R219, R64, 0x1 ;  /* 0x00000040db3cb211 */ /* 0x000fe400078a08ff */
[----:B0-----:R-:W-:Y:S02]  /*1e000*/  @!P4 LEA.HI.X R21, R217, R0, R70, 0x1, P6 ;  /* 0x00000000d915c211 */ /* 0x001fe400030f0c46 */
[C---:B------:R-:W-:Y:S02]  /*1e010*/  @!P2 LEA R64, P6, R220.reuse, R64, 0x1 ;  /* 0x00000040dc40a211 */ /* 0x040fe400078c08ff */
[-C--:B------:R-:W-:Y:S01]  /*1e020*/  @!P3 LEA.HI.X R61, R219, R0.reuse, R69, 0x1, P5 ;  /* 0x00000000db3db211 */ /* 0x080fe200028f0c45 */
[----:B-----5:R3:W-:Y:S01]  /*1e030*/  @!P4 ST.E.128 desc[UR60][R20.64], R4 ;  /* 0x000000041400c985 */ /* 0x0207e2000c101d3c */
[----:B------:R-:W-:-:S03]  /*1e040*/  @!P2 LEA.HI.X R65, R220, R0, R68, 0x1, P6 ;  /* 0x00000000dc41a211 */ /* 0x000fc600030f0c44 */
[----:B------:R3:W-:Y:S04]  /*1e050*/  @!P3 ST.E.128 desc[UR60][R60.64], R28 ;  /* 0x0000001c3c00b985 */ /* 0x0007e8000c101d3c */
[----:B------:R3:W-:Y:S02]  /*1e060*/  @!P2 ST.E.128 desc[UR60][R64.64], R44 ;  /* 0x0000002c4000a985 */ /* 0x0007e4000c101d3c */
.L_x_4250:
[----:B------:R-:W-:Y:S05]  /*1e070*/  BSYNC B1 ;  /* 0x0000000000017941 */ /* 0x000fea0003800000 */
.L_x_4249:
[----:B0-----:R0:W4:Y:S01]  /*1e080*/  SHFL.IDX PT, R0, R66, 0x1, 0x181f ;  /* 0x00381f0042007f89 */ /* 0x00112200000e0000 */
[----:B------:R-:W-:Y:S03]  /*1e090*/  BSSY B1, `(.L_x_4251) ;  /* 0x0000010000017945 */ /* 0x000fe60003800000 */
[----:B---3--:R0:W3:Y:S01]  /*1e0a0*/  SHFL.IDX PT, R20, R63, 0x1, 0x181f ;  /* 0x00381f003f147f89 */ /* 0x0080e200000e0000 */
[----:B------:R-:W-:Y:S05]  /*1e0b0*/  @P1 BRA `(.L_x_4252) ;  /* 0x0000000000341947 */ /* 0x000fea0003800000 */
[----:B------:R-:W-:Y:S02]  /*1e0c0*/  ULDC UR4, c[0x0][0xac8] ;  /* 0x0002b20000047ab9 */ /* 0x000fe40000000800 */
[----:B------:R-:W-:Y:S02]  /*1e0d0*/  ISETP.GE.AND P4, PT, R217, UR4, PT ;  /* 0x00000004d9007c0c */ /* 0x000fe4000bf86270 */
[----:B------:R-:W-:Y:S02]  /*1e0e0*/  ISETP.GE.AND P5, PT, R219, UR4, PT ;  /* 0x00000004db007c0c */ /* 0x000fe4000bfa6270 */
[----:B------:R-:W-:-:S09]  /*1e0f0*/  ISETP.GE.AND P6, PT, R220, UR4, PT ;  /* 0x00000004dc007c0c */ /* 0x000fd2000bfc6270 */
[-C--:B---3-5:R-:W-:Y:S02]  /*1e100*/  @!P4 LEA R4, P1, R217, R20.reuse, 0x1 ;  /* 0x00000014d904c211 */ /* 0x0a8fe400078208ff */
[-C--:B------:R-:W-:Y:S02]  /*1e110*/  @!P5 LEA R6, P2, R219, R20.reuse, 0x1 ;  /* 0x00000014db06d211 */ /* 0x080fe400078408ff */
[C---:B------:R-:W-:Y:S02]  /*1e120*/  @!P6 LEA R20, P3, R220.reuse, R20, 0x1 ;  /* 0x00000014dc14e211 */ /* 0x040fe400078608ff */
[-C--:B----4-:R-:W-:Y:S02]  /*1e130*/  @!P4 LEA.HI.X R5, R217, R0.reuse, R70, 0x1, P1 ;  /* 0x00000000d905c211 */ /* 0x090fe400008f0c46 */
[-C--:B------:R-:W-:Y:S02]  /*1e140*/  @!P5 LEA.HI.X R7, R219, R0.reuse, R69, 0x1, P2 ;  /* 0x00000000db07d211 */ /* 0x080fe400010f0c45 */
[----:B------:R-:W-:Y:S01]  /*1e150*/  @!P6 LEA.HI.X R21, R220, R0, R68, 0x1, P3 ;  /* 0x00000000dc15e211 */ /* 0x000fe200018f0c44 */
[----:B------:R3:W-:Y:S04]  /*1e160*/  @!P4 ST.E.128 desc[UR60][R4.64], R8 ;  /* 0x000000080400c985 */ /* 0x0007e8000c101d3c */
[----:B------:R3:W-:Y:S04]  /*1e170*/  @!P5 ST.E.128 desc[UR60][R6.64], R32 ;  /* 0x000000200600d985 */ /* 0x0007e8000c101d3c */
[----:B------:R3:W-:Y:S02]  /*1e180*/  @!P6 ST.E.128 desc[UR60][R20.64], R48 ;  /* 0x000000301400e985 */ /* 0x0007e4000c101d3c */
.L_x_4252:
[----:B------:R-:W-:Y:S05]  /*1e190*/  BSYNC B1 ;  /* 0x0000000000017941 */ /* 0x000fea0003800000 */
.L_x_4251:
[----:B----4-:R4:W0:Y:S01]  /*1e1a0*/  SHFL.IDX PT, R0, R66, 0x2, 0x181f ;  /* 0x00581f0042007f89 */ /* 0x01082200000e0000 */
[----:B------:R-:W-:Y:S03]  /*1e1b0*/  BSSY B1, `(.L_x_4253) ;  /* 0x0000010000017945 */ /* 0x000fe60003800000 */
[----:B---3-5:R4:W3:Y:S01]  /*1e1c0*/  SHFL.IDX PT, R8, R63, 0x2, 0x181f ;  /* 0x00581f003f087f89 */ /* 0x0288e200000e0000 */
[----:B------:R-:W-:Y:S05]  /*1e1d0*/  @P0 BRA `(.L_x_4254) ;  /* 0x0000000000340947 */ /* 0x000fea0003800000 */
[----:B------:R-:W-:Y:S02]  /*1e1e0*/  ULDC UR4, c[0x0][0xac8] ;  /* 0x0002b20000047ab9 */ /* 0x000fe40000000800 */
[----:B------:R-:W-:Y:S02]  /*1e1f0*/  ISETP.GE.AND P3, PT, R217, UR4, PT ;  /* 0x00000004d9007c0c */ /* 0x000fe4000bf66270 */
[----:B------:R-:W-:Y:S02]  /*1e200*/  ISETP.GE.AND P4, PT, R219, UR4, PT ;  /* 0x00000004db007c0c */ /* 0x000fe4000bf86270 */
[----:B------:R-:W-:-:S09]  /*1e210*/  ISETP.GE.AND P5, PT, R220, UR4, PT ;  /* 0x00000004dc007c0c */ /* 0x000fd2000bfa6270 */
[-C--:B---3--:R-:W-:Y:S02]  /*1e220*/  @!P3 LEA R4, P0, R217, R8.reuse, 0x1 ;  /* 0x00000008d904b211 */ /* 0x088fe400078008ff */
[-C--:B------:R-:W-:Y:S02]  /*1e230*/  @!P4 LEA R6, P1, R219, R8.reuse, 0x1 ;  /* 0x00000008db06c211 */ /* 0x080fe400078208ff */
[C---:B------:R-:W-:Y:S02]  /*1e240*/  @!P5 LEA R8, P2, R220.reuse, R8, 0x1 ;  /* 0x00000008dc08d211 */ /* 0x040fe400078408ff */
[-C--:B0-----:R-:W-:Y:S02]  /*1e250*/  @!P3 LEA.HI.X R5, R217, R0.reuse, R70, 0x1, P0 ;  /* 0x00000000d905b211 */ /* 0x081fe400000f0c46 */
[-C--:B------:R-:W-:Y:S02]  /*1e260*/  @!P4 LEA.HI.X R7, R219, R0.reuse, R69, 0x1, P1 ;  /* 0x00000000db07c211 */ /* 0x080fe400008f0c45 */
[----:B------:R-:W-:Y:S01]  /*1e270*/  @!P5 LEA.HI.X R9, R220, R0, R68, 0x1, P2 ;  /* 0x00000000dc09d211 */ /* 0x000fe200010f0c44 */
[----:B------:R0:W-:Y:S04]  /*1e280*/  @!P3 ST.E.128 desc[UR60][R4.64], R12 ;  /* 0x0000000c0400b985 */ /* 0x0001e8000c101d3c */
[----:B------:R0:W-:Y:S04]  /*1e290*/  @!P4 ST.E.128 desc[UR60][R6.64], R36 ;  /* 0x000000240600c985 */ /* 0x0001e8000c101d3c */
[----:B------:R0:W-:Y:S02]  /*1e2a0*/  @!P5 ST.E.128 desc[UR60][R8.64], R52 ;  /* 0x000000340800d985 */ /* 0x0001e4000c101d3c */
.L_x_4254:
[----:B------:R-:W-:Y:S05]  /*1e2b0*/  BSYNC B1 ;  /* 0x0000000000017941 */ /* 0x000fea0003800000 */
.L_x_4253:
[----:B------:R-:W-:Y:S01]  /*1e2c0*/  VIADD R3, R67, 0x60 ;  /* 0x0000006043037836 */ /* 0x000fe20000000000 */
[----:B01--4-:R-:W0:Y:S04]  /*1e2d0*/  SHFL.IDX PT, R66, R66, 0x3, 0x181f ;  /* 0x00781f0042427f89 */ /* 0x013e2800000e0000 */
[----:B------:R-:W-:Y:S01]  /*1e2e0*/  ISETP.GE.AND P0, PT, R3, R62, PT ;  /* 0x0000003e0300720c */ /* 0x000fe20003f06270 */
[----:B------:R1:W4:-:S12]  /*1e2f0*/  SHFL.IDX PT, R0, R63, 0x3, 0x181f ;  /* 0x00781f003f007f89 */ /* 0x00031800000e0000 */
[----:B-1----:R-:W-:Y:S05]  /*1e300*/  @P0 BRA `(.L_x_4255) ;  /* 0x0000000c00400947 */ /* 0x002fea0003800000 */
[----:B------:R-:W-:Y:S02]  /*1e310*/  ULDC UR4, c[0x0][0xac8] ;  /* 0x0002b20000047ab9 */ /* 0x000fe40000000800 */
[----:B------:R-:W-:Y:S02]  /*1e320*/  ISETP.GE.AND P2, PT, R217, UR4, PT ;  /* 0x00000004d9007c0c */ /* 0x000fe4000bf46270 */
[----:B------:R-:W-:-:S11]  /*1e330*/  ISETP.GE.AND P3, PT, R219, UR4, PT ;  /* 0x00000004db007c0c */ /* 0x000fd6000bf66270 */
[-C--:B----4-:R-:W-:Y:S02]  /*1e340*/  @!P2 LEA R4, P0, R217, R0.reuse, 0x1 ;  /* 0x00000000d904a211 */ /* 0x090fe400078008ff */
[----:B------:R-:W-:Y:S02]  /*1e350*/  @!P3 LEA R6, P1, R219, R0, 0x1 ;  /* 0x00000000db06b211 */ /* 0x000fe400078208ff */
[-C--:B0-----:R-:W-:Y:S02]  /*1e360*/  @!P2 LEA.HI.X R5, R217, R66.reuse, R70, 0x1, P0 ;  /* 0x00000042d905a211 */ /* 0x081fe400000f0c46 */
[----:B------:R-:W-:Y:S02]  /*1e370*/  @!P3 LEA.HI.X R7, R219, R66, R69, 0x1, P1 ;  /* 0x00000042db07b211 */ /* 0x000fe400008f0c45 */
[----:B------:R-:W-:Y:S01]  /*1e380*/  ISETP.GE.AND P0, PT, R220, UR4, PT ;  /* 0x00000004dc007c0c */ /* 0x000fe2000bf06270 */
[----:B------:R1:W-:Y:S04]  /*1e390*/  @!P2 ST.E.128 desc[UR60][R4.64], R24 ;  /* 0x000000180400a985 */ /* 0x0003e8000c101d3c */
[----:B------:R1:W-:Y:S08]  /*1e3a0*/  @!P3 ST.E.128 desc[UR60][R6.64], R40 ;  /* 0x000000280600b985 */ /* 0x0003f0000c101d3c */
[----:B------:R-:W-:Y:S05]  /*1e3b0*/  @P0 BRA `(.L_x_4255) ;  /* 0x0000000c00140947 */ /* 0x000fea0003800000 */
[----:B-1----:R-:W-:-:S04]  /*1e3c0*/  LEA R4, P0, R220, R0, 0x1 ;  /* 0x00000000dc047211 */ /* 0x002fc800078008ff */
[----:B------:R-:W-:-:S05]  /*1e3d0*/  LEA.HI.X R5, R220, R66, R68, 0x1, P0 ;  /* 0x00000042dc057211 */ /* 0x000fca00000f0c44 */
[----:B------:R0:W-:Y:S01]  /*1e3e0*/  ST.E.128 desc[UR60][R4.64], R56 ;  /* 0x0000003804007985 */ /* 0x0001e2000c101d3c */
[----:B------:R-:W-:Y:S05]  /*1e3f0*/  BRA `(.L_x_4255) ;  /* 0x0000000c00047947 */ /* 0x000fea0003800000 */
.L_x_4247:
[----:B------:R-:W-:Y:S01]  /*1e400*/  ULDC.64 UR4, c[0x0][0xc00] ;  /* 0x0003000000047ab9 */ /* 0x000fe20000000a00 */
[----:B------:R-:W-:Y:S01]  /*1e410*/  IMAD.MOV.U32 R3, RZ, RZ, RZ ;  /* 0x000000ffff037224 */ /* 0x000fe200078e00ff */
[----:B------:R-:W-:Y:S01]  /*1e420*/  ISETP.NE.U32.AND P0, PT, RZ, UR4, PT ;  /* 0x00000004ff007c0c */ /* 0x000fe2000bf05070 */
[----:B------:R-:W2:Y:S01]  /*1e430*/  LDC R21, c[0x0][0xbe8] ;  /* 0x0002fa00ff157b82 */ /* 0x000ea20000000800 */
[----:B------:R-:W-:Y:S02]  /*1e440*/  IADD3 R4, P1, R223, UR4, RZ ;  /* 0x00000004df047c10 */ /* 0x000fe4000ff3e0ff */
[----:B------:R-:W-:Y:S02]  /*1e450*/  ISETP.NE.AND.EX P0, PT, RZ, UR5, PT, P0 ;  /* 0x00000005ff007c0c */ /* 0x000fe4000bf05300 */
[----:B------:R-:W-:Y:S01]  /*1e460*/  IADD3.X R5, R224, UR5, RZ, P1, !PT ;  /* 0x00000005e0057c10 */ /* 0x000fe20008ffe4ff */
[----:B------:R-:W-:Y:S02]  /*1e470*/  ULDC.64 UR4, c[0x0][0xc08] ;  /* 0x0003020000047ab9 */ /* 0x000fe40000000a00 */
[----:B------:R-:W-:-:S04]  /*1e480*/  ISETP.NE.U32.AND P1, PT, RZ, UR4, PT ;  /* 0x00000004ff007c0c */ /* 0x000fc8000bf25070 */
[----:B------:R-:W-:-:S04]  /*1e490*/  ISETP.NE.AND.EX P1, PT, RZ, UR5, PT, P1 ;  /* 0x00000005ff007c0c */ /* 0x000fc8000bf25310 */
[----:B------:R3:W5:Y:S09]  /*1e4a0*/  @P0 LDG.E R3, desc[UR60][R4.64] ;  /* 0x0000003c04030981 */ /* 0x000772000c1e1900 */
[----:B------:R-:W-:Y:S01]  /*1e4b0*/  @P1 IADD3 R6, P2, R223, UR4, RZ ;  /* 0x00000004df061c10 */ /* 0x000fe2000ff5e0ff */
[----:B------:R-:W-:-:S02]  /*1e4c0*/  ULDC UR4, c[0x0][0xa88] ;  /* 0x0002a20000047ab9 */ /* 0x000fc40000000800 */
[----:B------:R-:W-:Y:S02]  /*1e4d0*/  MOV R0, UR4 ;  /* 0x0000000400007c02 */ /* 0x000fe40008000f00 */
[----:B------:R-:W-:-:S05]  /*1e4e0*/  @P1 IADD3.X R7, R224, UR5, RZ, P2, !PT ;  /* 0x00000005e0071c10 */ /* 0x000fca00097fe4ff */
[----:B------:R3:W5:Y:S01]  /*1e4f0*/  @P1 LDG.E R0, desc[UR60][R6.64] ;  /* 0x0000003c06001981 */ /* 0x000762000c1e1900 */
[----:B--2---:R-:W-:Y:S01]  /*1e500*/  ISETP.NE.AND P2, PT, R21, 0x1, PT ;  /* 0x000000011500780c */ /* 0x004fe20003f45270 */
[----:B------:R-:W2:-:S12]  /*1e510*/  S2R R8, SR_TID.X ;  /* 0x0000000000087919 */ /* 0x000e980000002100 */
[----:B------:R-:W4:Y:S08]  /*1e520*/  @P2 LDC R14, c[0x0][0xbec] ;  /* 0x0002fb00ff0e2b82 */ /* 0x000f300000000800 */
[----:B------:R-:W0:Y:S01]  /*1e530*/  @P2 LDC R25, c[0x0][0xbf0] ;  /* 0x0002fc00ff192b82 */ /* 0x000e220000000800 */
[----:B--2---:R-:W-:-:S05]  /*1e540*/  VIADD R8, R8, 0xffffff80 ;  /* 0xffffff8008087836 */ /* 0x004fca0000000000 */
[----:B------:R-:W-:Y:S01]  /*1e550*/  ISETP.GE.AND P3, PT, R8, 0x80, PT ;  /* 0x000000800800780c */ /* 0x000fe20003f66270 */
[----:B---3--:R-:W-:-:S12]  /*1e560*/  @P1 BRA `(.L_x_4256) ;  /* 0x0000000000101947 */ /* 0x008fd80003800000 */
[----:B------:R-:W-:Y:S05]  /*1e570*/  @!P0 BRA `(.L_x_4256) ;  /* 0x00000000000c8947 */ /* 0x000fea0003800000 */
[----:B------:R-:W2:Y:S04]  /*1e580*/  LDG.E R7, desc[UR60][R4.64] ;  /* 0x0000003c04077981 */ /* 0x000ea8000c1e1900 */
[----:B-----5:R-:W2:Y:S02]  /*1e590*/  LDG.E R0, desc[UR60][R4.64+0x4] ;  /* 0x0000043c04007981 */ /* 0x020ea4000c1e1900 */
[----:B--2---:R-:W-:-:S07]  /*1e5a0*/  IMAD.IADD R0, R0, 0x1, -R7 ;  /* 0x0000000100007824 */ /* 0x004fce00078e0a07 */
.L_x_4256:
[----:B------:R-:W-:Y:S01]  /*1e5b0*/  BSSY B1, `(.L_x_4257) ;  /* 0x000002e000017945 */ /* 0x000fe20003800000 */
[----:B------:R-:W-:Y:S02]  /*1e5c0*/  SHF.R.S32.HI R12, RZ, 0x1f, R222 ;  /* 0x0000001fff0c7819 */ /* 0x000fe400000114de */
[----:B------:R-:W-:Y:S02]  /*1e5d0*/  SEL R225, R225, RZ, !P0 ;  /* 0x000000ffe1e17207 */ /* 0x000fe40004000000 */
[----:B------:R-:W-:Y:S02]  /*1e5e0*/  SEL R230, R230, RZ, !P0 ;  /* 0x000000ffe6e67207 */ /* 0x000fe40004000000 */
[----:B-----5:R-:W-:Y:S01]  /*1e5f0*/  SHF.R.S32.HI R10, RZ, 0x1f, R3 ;  /* 0x0000001fff0a7819 */ /* 0x020fe20000011403 */
[----:B------:R-:W-:Y:S06]  /*1e600*/  @P3 BRA `(.L_x_4258) ;  /* 0x0000000000a03947 */ /* 0x000fec0003800000 */
[----:B------:R-:W2:Y:S01]  /*1e610*/  S2R R5, SR_TID.X ;  /* 0x0000000000057919 */ /* 0x000ea20000002100 */
[----:B------:R-:W3:Y:S01]  /*1e620*/  LDC R11, c[0x0][0xbe8] ;  /* 0x0002fa00ff0b7b82 */ /* 0x000ee20000000800 */
[----:B--2---:R-:W-:Y:S01]  /*1e630*/  LEA R4, R228, R5, 0x7 ;  /* 0x00000005e4047211 */ /* 0x004fe200078e38ff */
[----:B---3--:R-:W-:-:S04]  /*1e640*/  IMAD R5, R0, R11, RZ ;  /* 0x0000000b00057224 */ /* 0x008fc800078e02ff */
        /* <DEDUP_REMOVED lines=14> */
[----:B------:R-:W3:Y:S01]  /*1e730*/  @P0 LDC R15, c[0x0][0xbf0] ;  /* 0x0002fc00ff0f0b82 */ /* 0x000ee20000000800 */
[----:B------:R-:W-:-:S04]  /*1e740*/  IMAD.WIDE.U32 R4, R225, UR4, R4 ;  /* 0x00000004e1047c25 */ /* 0x000fc8000f8e0004 */
[----:B--2---:R-:W-:-:S05]  /*1e750*/  @P0 IMAD.HI.U32 R6, R8, R13, RZ ;  /* 0x0000000d08060227 */ /* 0x004fca00078e00ff */
[----:B---3--:R-:W-:Y:S01]  /*1e760*/  @P0 SHF.R.U32.HI R7, RZ, R15, R6 ;  /* 0x0000000fff070219 */ /* 0x008fe20000011606 */
        /* <DEDUP_REMOVED lines=18> */
.L_x_4258:
[----:B------:R-:W-:Y:S05]  /*1e890*/  BSYNC B1 ;  /* 0x0000000000017941 */ /* 0x000fea0003800000 */
.L_x_4257:
[----:B------:R-:W-:Y:S01]  /*1e8a0*/  ULDC.64 UR4, c[0x0][0xaa0] ;  /* 0x0002a80000047ab9 */ /* 0x000fe20000000a00 */
[----:B------:R-:W-:Y:S01]  /*1e8b0*/  BSSY B1, `(.L_x_4259) ;  /* 0x000003f000017945 */ /* 0x000fe20003800000 */
[----:B------:R-:W-:Y:S01]  /*1e8c0*/  IMAD R4, R10, UR4, RZ ;  /* 0x000000040a047c24 */ /* 0x000fe2000f8e02ff */
[----:B------:R-:W-:Y:S01]  /*1e8d0*/  SHF.R.S32.HI R15, RZ, 0x1f, R220 ;  /* 0x0000001fff0f7819 */ /* 0x000fe200000114dc */
[----:B------:R-:W-:Y:S01]  /*1e8e0*/  IMAD R10, R228, 0x80, R229 ;  /* 0x00000080e40a7824 */ /* 0x000fe200078e02e5 */
[----:B------:R-:W-:Y:S01]  /*1e8f0*/  SHF.R.S32.HI R20, RZ, 0x1f, R219 ;  /* 0x0000001fff147819 */ /* 0x000fe200000114db */
[C---:B--2---:R-:W-:Y:S01]  /*1e900*/  IMAD R7, R3.reuse, UR5, R4 ;  /* 0x0000000503077c24 */ /* 0x044fe2000f8e0204 */
[----:B------:R-:W-:Y:S01]  /*1e910*/  SHF.R.S32.HI R24, RZ, 0x1f, R217 ;  /* 0x0000001fff187819 */ /* 0x000fe200000114d9 */
[----:B------:R-:W-:Y:S01]  /*1e920*/  IMAD.WIDE.U32 R4, R3, UR4, RZ ;  /* 0x0000000403047c25 */ /* 0x000fe2000f8e00ff */
[----:B------:R-:W-:Y:S01]  /*1e930*/  LEA R3, R221, R229, 0x5 ;  /* 0x000000e5dd037211 */ /* 0x000fe200078e28ff */
[----:B------:R-:W-:-:S02]  /*1e940*/  ULDC.64 UR4, c[0x0][0xae8] ;  /* 0x0002ba0000047ab9 */ /* 0x000fc40000000a00 */
[----:B------:R-:W-:Y:S02]  /*1e950*/  IMAD.IADD R5, R5, 0x1, R7 ;  /* 0x0000000105057824 */ /* 0x000fe400078e0207 */
[----:B------:R-:W-:Y:S02]  /*1e960*/  IMAD R9, R228, 0x80, R3 ;  /* 0x00000080e4097824 */ /* 0x000fe400078e0203 */
[----:B------:R-:W-:Y:S02]  /*1e970*/  IMAD R7, R12, UR4, RZ ;  /* 0x000000040c077c24 */ /* 0x000fe4000f8e02ff */
[----:B----4-:R-:W-:Y:S01]  /*1e980*/  @P2 IMAD.HI.U32 R6, R9, R14, RZ ;  /* 0x0000000e09062227 */ /* 0x010fe200078e00ff */
[----:B------:R-:W-:-:S03]  /*1e990*/  MOV R3, R9 ;  /* 0x0000000900037202 */ /* 0x000fc60000000f00 */
[C---:B------:R-:W-:Y:S01]  /*1e9a0*/  IMAD R7, R222.reuse, UR5, R7 ;  /* 0x00000005de077c24 */ /* 0x040fe2000f8e0207 */
[----:B0-----:R-:W-:Y:S01]  /*1e9b0*/  @P2 SHF.R.U32.HI R3, RZ, R25, R6 ;  /* 0x00000019ff032219 */ /* 0x001fe20000011606 */
[----:B------:R-:W-:Y:S01]  /*1e9c0*/  IMAD.WIDE.U32 R4, R222, UR4, R4 ;  /* 0x00000004de047c25 */ /* 0x000fe2000f8e0004 */
[----:B------:R-:W-:Y:S02]  /*1e9d0*/  ULDC.64 UR4, c[0x0][0xaf0] ;  /* 0x0002bc0000047ab9 */ /* 0x000fe40000000a00 */
[----:B------:R-:W-:Y:S01]  /*1e9e0*/  SHF.R.S32.HI R6, RZ, 0x1f, R3 ;  /* 0x0000001fff067819 */ /* 0x000fe20000011403 */
[----:B------:R-:W-:Y:S02]  /*1e9f0*/  IMAD R8, R230, UR4, RZ ;  /* 0x00000004e6087c24 */ /* 0x000fe4000f8e02ff */
[----:B------:R-:W-:Y:S02]  /*1ea00*/  IMAD.IADD R5, R5, 0x1, R7 ;  /* 0x0000000105057824 */ /* 0x000fe400078e0207 */
        /* <DEDUP_REMOVED lines=13> */
[----:B------:R-:W-:Y:S01]  /*1eae0*/  IMAD R21, R0, R21, RZ ;  /* 0x0000001500157224 */ /* 0x000fe200078e02ff */
[C---:B------:R-:W-:Y:S01]  /*1eaf0*/  IADD3 R0, R10.reuse, 0x20, RZ ;  /* 0x000000200a007810 */ /* 0x040fe20007ffe0ff */
[C---:B------:R-:W-:Y:S02]  /*1eb00*/  IMAD R3, R7.reuse, UR5, R6 ;  /* 0x0000000507037c24 */ /* 0x040fe4000f8e0206 */
[----:B------:R-:W-:Y:S01]  /*1eb10*/  IMAD.WIDE.U32 R4, R7, UR4, R4 ;  /* 0x0000000407047c25 */ /* 0x000fe2000f8e0004 */
[-C--:B------:R-:W-:Y:S01]  /*1eb20*/  ISETP.GE.AND P2, PT, R10, R21.reuse, PT ;  /* 0x000000150a00720c */ /* 0x080fe20003f46270 */
[----:B------:R-:W-:Y:S01]  /*1eb30*/  ULDC.64 UR4, c[0x0][0xa80] ;  /* 0x0002a00000047ab9 */ /* 0x000fe20000000a00 */
[----:B------:R-:W-:Y:S01]  /*1eb40*/  ISETP.GE.AND P1, PT, R0, R21, PT ;  /* 0x000000150000720c */ /* 0x000fe20003f26270 */
[----:B------:R-:W-:Y:S01]  /*1eb50*/  IMAD.IADD R3, R5, 0x1, R3 ;  /* 0x0000000105037824 */ /* 0x000fe200078e0203 */
[----:B------:R-:W-:Y:S01]  /*1eb60*/  LEA R6, P3, R4, UR4, 0x1 ;  /* 0x0000000404067c11 */ /* 0x000fe2000f8608ff */
[----:B------:R-:W-:-:S03]  /*1eb70*/  VIADD R0, R10, 0x40 ;  /* 0x000000400a007836 */ /* 0x000fc60000000000 */
[----:B------:R-:W-:Y:S02]  /*1eb80*/  LEA.HI.X R3, R4, UR5, R3, 0x1, P3 ;  /* 0x0000000504037c11 */ /* 0x000fe400098f0c03 */
[----:B------:R-:W-:Y:S01]  /*1eb90*/  ISETP.GE.AND P0, PT, R0, R21, PT ;  /* 0x000000150000720c */ /* 0x000fe20003f06270 */
[----:B------:R0:W2:Y:S04]  /*1eba0*/  SHFL.IDX PT, R4, R6, RZ, 0x181f ;  /* 0x00181fff06047589 */ /* 0x0000a800000e0000 */
[----:B------:R0:W3:Y:S01]  /*1ebb0*/  SHFL.IDX PT, R0, R3, RZ, 0x181f ;  /* 0x00181fff03007589 */ /* 0x0000e200000e0000 */
[----:B------:R-:W-:Y:S07]  /*1ebc0*/  @P2 BRA `(.L_x_4260) ;  /* 0x0000000000342947 */ /* 0x000fee0003800000 */
[----:B------:R-:W-:Y:S02]  /*1ebd0*/  ULDC UR4, c[0x0][0xac8] ;  /* 0x0002b20000047ab9 */ /* 0x000fe40000000800 */
[----:B------:R-:W-:Y:S02]  /*1ebe0*/  ISETP.GE.AND P4, PT, R217, UR4, PT ;  /* 0x00000004d9007c0c */ /* 0x000fe4000bf86270 */
[----:B------:R-:W-:Y:S02]  /*1ebf0*/  ISETP.GE.AND P3, PT, R219, UR4, PT ;  /* 0x00000004db007c0c */ /* 0x000fe4000bf66270 */
[----:B------:R-:W-:-:S09]  /*1ec00*/  ISETP.GE.AND P2, PT, R220, UR4, PT ;  /* 0x00000004dc007c0c */ /* 0x000fd2000bf46270 */
[-C--:B--2---:R-:W-:Y:S02]  /*1ec10*/  @!P4 LEA R8, P6, R217, R4.reuse, 0x1 ;  /* 0x00000004d908c211 */ /* 0x084fe400078c08ff */
[----:B------:R-:W-:Y:S02]  /*1ec20*/  @!P3 LEA R12, P5, R219, R4, 0x1 ;  /* 0x00000004db0cb211 */ /* 0x000fe400078a08ff */
[----:B---3--:R-:W-:Y:S02]  /*1ec30*/  @!P4 LEA.HI.X R9, R217, R0, R24, 0x1, P6 ;  /* 0x00000000d909c211 */ /* 0x008fe400030f0c18 */
[C---:B------:R-:W-:Y:S02]  /*1ec40*/  @!P2 LEA R4, P6, R220.reuse, R4, 0x1 ;  /* 0x00000004dc04a211 */ /* 0x040fe400078c08ff */
[-C--:B------:R-:W-:Y:S01]  /*1ec50*/  @!P3 LEA.HI.X R13, R219, R0.reuse, R20, 0x1, P5 ;  /* 0x00000000db0db211 */ /* 0x080fe200028f0c14 */
[----:B------:R4:W-:Y:S01]  /*1ec60*/  @!P4 ST.E.128 desc[UR60][R8.64], RZ ;  /* 0x000000ff0800c985 */ /* 0x0009e2000c101d3c */
[----:B------:R-:W-:-:S03]  /*1ec70*/  @!P2 LEA.HI.X R5, R220, R0, R15, 0x1, P6 ;  /* 0x00000000dc05a211 */ /* 0x000fc600030f0c0f */
[----:B------:R4:W-:Y:S04]  /*1ec80*/  @!P3 ST.E.128 desc[UR60][R12.64], RZ ;  /* 0x000000ff0c00b985 */ /* 0x0009e8000c101d3c */
[----:B------:R4:W-:Y:S02]  /*1ec90*/  @!P2 ST.E.128 desc[UR60][R4.64], RZ ;  /* 0x000000ff0400a985 */ /* 0x0009e4000c101d3c */
.L_x_4260:
[----:B------:R-:W-:Y:S05]  /*1eca0*/  BSYNC B1 ;  /* 0x0000000000017941 */ /* 0x000fea0003800000 */
.L_x_4259:
[----:B---3--:R3:W0:Y:S01]  /*1ecb0*/  SHFL.IDX PT, R0, R3, 0x1, 0x181f ;  /* 0x00381f0003007f89 */ /* 0x00862200000e0000 */
[----:B------:R-:W-:Y:S03]  /*1ecc0*/  BSSY B1, `(.L_x_4261) ;  /* 0x0000010000017945 */ /* 0x000fe60003800000 */
[----:B--2-4-:R3:W2:Y:S01]  /*1ecd0*/  SHFL.IDX PT, R4, R6, 0x1, 0x181f ;  /* 0x00381f0006047f89 */ /* 0x0146a200000e0000 */
[----:B------:R-:W-:Y:S05]  /*1ece0*/  @P1 BRA `(.L_x_4262) ;  /* 0x0000000000341947 */ /* 0x000fea0003800000 */
[----:B------:R-:W-:Y:S02]  /*1ecf0*/  ULDC UR4, c[0x0][0xac8] ;  /* 0x0002b20000047ab9 */ /* 0x000fe40000000800 */
[----:B------:R-:W-:Y:S02]  /*1ed00*/  ISETP.GE.AND P4, PT, R217, UR4, PT ;  /* 0x00000004d9007c0c */ /* 0x000fe4000bf86270 */
[----:B------:R-:W-:Y:S02]  /*1ed10*/  ISETP.GE.AND P5, PT, R219, UR4, PT ;  /* 0x00000004db007c0c */ /* 0x000fe4000bfa6270 */
[----:B------:R-:W-:-:S09]  /*1ed20*/  ISETP.GE.AND P6, PT, R220, UR4, PT ;  /* 0x00000004dc007c0c */ /* 0x000fd2000bfc6270 */
[-C--:B--2---:R-:W-:Y:S02]  /*1ed30*/  @!P4 LEA R8, P1, R217, R4.reuse, 0x1 ;  /* 0x00000004d908c211 */ /* 0x084fe400078208ff */
[-C--:B------:R-:W-:Y:S02]  /*1ed40*/  @!P5 LEA R12, P2, R219, R4.reuse, 0x1 ;  /* 0x00000004db0cd211 */ /* 0x080fe400078408ff */
[C---:B------:R-:W-:Y:S02]  /*1ed50*/  @!P6 LEA R4, P3, R220.reuse, R4, 0x1 ;  /* 0x00000004dc04e211 */ /* 0x040fe400078608ff */
[-C--:B0-----:R-:W-:Y:S02]  /*1ed60*/  @!P4 LEA.HI.X R9, R217, R0.reuse, R24, 0x1, P1 ;  /* 0x00000000d909c211 */ /* 0x081fe400008f0c18 */
[-C--:B------:R-:W-:Y:S02]  /*1ed70*/  @!P5 LEA.HI.X R13, R219, R0.reuse, R20, 0x1, P2 ;  /* 0x00000000db0dd211 */ /* 0x080fe400010f0c14 */
[----:B------:R-:W-:Y:S01]  /*1ed80*/  @!P6 LEA.HI.X R5, R220, R0, R15, 0x1, P3 ;  /* 0x00000000dc05e211 */ /* 0x000fe200018f0c0f */
[----:B------:R4:W-:Y:S04]  /*1ed90*/  @!P4 ST.E.128 desc[UR60][R8.64], RZ ;  /* 0x000000ff0800c985 */ /* 0x0009e8000c101d3c */
[----:B------:R4:W-:Y:S04]  /*1eda0*/  @!P5 ST.E.128 desc[UR60][R12.64], RZ ;  /* 0x000000ff0c00d985 */ /* 0x0009e8000c101d3c */
[----:B------:R4:W-:Y:S02]  /*1edb0*/  @!P6 ST.E.128 desc[UR60][R4.64], RZ ;  /* 0x000000ff0400e985 */ /* 0x0009e4000c101d3c */
.L_x_4262:
[----:B------:R-:W-:Y:S05]  /*1edc0*/  BSYNC B1 ;  /* 0x0000000000017941 */ /* 0x000fea0003800000 */
.L_x_4261:
[----:B0-----:R0:W0:Y:S01]  /*1edd0*/  SHFL.IDX PT, R0, R3, 0x2, 0x181f ;  /* 0x00581f0003007f89 */ /* 0x00102200000e0000 */
[----:B------:R-:W-:Y:S03]  /*1ede0*/  BSSY B1, `(.L_x_4263) ;  /* 0x0000010000017945 */ /* 0x000fe60003800000 */
[----:B--2-4-:R2:W4:Y:S01]  /*1edf0*/  SHFL.IDX PT, R4, R6, 0x2, 0x181f ;  /* 0x00581f0006047f89 */ /* 0x01452200000e0000 */
[----:B------:R-:W-:Y:S05]  /*1ee00*/  @P0 BRA `(.L_x_4264) ;  /* 0x0000000000340947 */ /* 0x000fea0003800000 */
[----:B------:R-:W-:Y:S02]  /*1ee10*/  ULDC UR4, c[0x0][0xac8] ;  /* 0x0002b20000047ab9 */ /* 0x000fe40000000800 */
[----:B------:R-:W-:Y:S02]  /*1ee20*/  ISETP.GE.AND P3, PT, R217, UR4, PT ;  /* 0x00000004d9007c0c */ /* 0x000fe4000bf66270 */
[----:B------:R-:W-:Y:S02]  /*1ee30*/  ISETP.GE.AND P4, PT, R219, UR4, PT ;  /* 0x00000004db007c0c */ /* 0x000fe4000bf86270 */
[----:B------:R-:W-:-:S09]  /*1ee40*/  ISETP.GE.AND P5, PT, R220, UR4, PT ;  /* 0x00000004dc007c0c */ /* 0x000fd2000bfa6270 */
[-C--:B----4-:R-:W-:Y:S02]  /*1ee50*/  @!P3 LEA R8, P0, R217, R4.reuse, 0x1 ;  /* 0x00000004d908b211 */ /* 0x090fe400078008ff */
        /* <DEDUP_REMOVED lines=8> */
.L_x_4264:
[----:B------:R-:W-:Y:S05]  /*1eee0*/  BSYNC B1 ;  /* 0x0000000000017941 */ /* 0x000fea0003800000 */
.L_x_4263:
[----:B0-----:R-:W-:Y:S01]  /*1eef0*/  IADD3 R0, R10, 0x60, RZ ;  /* 0x000000600a007810 */ /* 0x001fe20007ffe0ff */
[----:B------:R0:W0:Y:S03]  /*1ef00*/  SHFL.IDX PT, R8, R3, 0x3, 0x181f ;  /* 0x00781f0003087f89 */ /* 0x00002600000e0000 */
[----:B------:R-:W-:Y:S01]  /*1ef10*/  ISETP.GE.AND P0, PT, R0, R21, PT ;  /* 0x000000150000720c */ /* 0x000fe20003f06270 */
[----:B----4-:R4:W0:-:S12]  /*1ef20*/  SHFL.IDX PT, R4, R6, 0x3, 0x181f ;  /* 0x00781f0006047f89 */ /* 0x01081800000e0000 */
[----:B----4-:R-:W-:Y:S05]  /*1ef30*/  @P0 BRA `(.L_x_4255) ;  /* 0x0000000000340947 */ /* 0x010fea0003800000 */
[----:B------:R-:W-:Y:S02]  /*1ef40*/  ULDC UR4, c[0x0][0xac8] ;  /* 0x0002b20000047ab9 */ /* 0x000fe40000000800 */
[----:B------:R-:W-:Y:S02]  /*1ef50*/  ISETP.GE.AND P3, PT, R217, UR4, PT ;  /* 0x00000004d9007c0c */ /* 0x000fe4000bf66270 */
[----:B------:R-:W-:Y:S02]  /*1ef60*/  ISETP.GE.AND P4, PT, R219, UR4, PT ;  /* 0x00000004db007c0c */ /* 0x000fe4000bf86270 */
[----:B------:R-:W-:-:S09]  /*1ef70*/  ISETP.GE.AND P5, PT, R220, UR4, PT ;  /* 0x00000004dc007c0c */ /* 0x000fd2000bfa6270 */
[-C--:B0-23--:R-:W-:Y:S02]  /*1ef80*/  @!P3 LEA R6, P0, R217, R4.reuse, 0x1 ;  /* 0x00000004d906b211 */ /* 0x08dfe400078008ff */
[-C--:B------:R-:W-:Y:S02]  /*1ef90*/  @!P4 LEA R10, P1, R219, R4.reuse, 0x1 ;  /* 0x00000004db0ac211 */ /* 0x080fe400078208ff */
[C---:B------:R-:W-:Y:S02]  /*1efa0*/  @!P5 LEA R4, P2, R220.reuse, R4, 0x1 ;  /* 0x00000004dc04d211 */ /* 0x040fe400078408ff */
[-C--:B------:R-:W-:Y:S02]  /*1efb0*/  @!P3 LEA.HI.X R7, R217, R8.reuse, R24, 0x1, P0 ;  /* 0x00000008d907b211 */ /* 0x080fe400000f0c18 */
[-C--:B------:R-:W-:Y:S02]  /*1efc0*/  @!P4 LEA.HI.X R11, R219, R8.reuse, R20, 0x1, P1 ;  /* 0x00000008db0bc211 */ /* 0x080fe400008f0c14 */
[----:B------:R-:W-:Y:S01]  /*1efd0*/  @!P5 LEA.HI.X R5, R220, R8, R15, 0x1, P2 ;  /* 0x00000008dc05d211 */ /* 0x000fe200010f0c0f */
[----:B------:R0:W-:Y:S04]  /*1efe0*/  @!P3 ST.E.128 desc[UR60][R6.64], RZ ;  /* 0x000000ff0600b985 */ /* 0x0001e8000c101d3c */
[----:B------:R0:W-:Y:S04]  /*1eff0*/  @!P4 ST.E.128 desc[UR60][R10.64], RZ ;  /* 0x000000ff0a00c985 */ /* 0x0001e8000c101d3c */
[----:B------:R0:W-:Y:S02]  /*1f000*/  @!P5 ST.E.128 desc[UR60][R4.64], RZ ;  /* 0x000000ff0400d985 */ /* 0x0001e4000c101d3c */
.L_x_4255:
[----:B------:R-:W-:Y:S05]  /*1f010*/  BSYNC B0 ;  /* 0x0000000000007941 */ /* 0x000fea0003800000 */
.L_x_4246:
[----:B------:R-:W-:Y:S02]  /*1f020*/  ULDC UR4, c[0x0][0xc3c] ;  /* 0x00030f0000047ab9 */ /* 0x000fe40000000800 */
[----:B-1----:R-:W-:-:S13]  /*1f030*/  ISETP.GE.AND P0, PT, R139, UR4, PT ;  /* 0x000000048b007c0c */ /* 0x002fda000bf06270 */
[----:B------:R-:W-:Y:S05]  /*1f040*/  @!P0 BRA `(.L_x_4265) ;  /* 0xfffffe2400148947 */ /* 0x000fea000383ffff */
[----:B------:R-:W-:Y:S05]  /*1f050*/  BRA `(.L_x_4060) ;  /* 0x0000007c00787947 */ /* 0x000fea0003800000 */
.L_x_4058:
        /* <DEDUP_REMOVED lines=18> */
.L_x_4266:
        /* <DEDUP_REMOVED lines=31> */
[----:B------:R-:W0:Y:S02]  /*1f370*/  SHFL.IDX PT, R6, R2, 0x1f, 0x1f ;  /* 0x03e01f0002067f89 */ /* 0x000e2400000e0000 */
[----:B0-----:R-:W-:-:S04]  /*1f380*/  IMAD R6, R6, UR5, RZ ;  /* 0x0000000506067c24 */ /* 0x001fc8000f8e02ff */
[----:B------:R-:W-:Y:S01]  /*1f390*/  IMAD.MOV.U32 R3, RZ, RZ, R6 ;  /* 0x000000ffff037224 */ /* 0x000fe200078e0006 */
[----:B-1----:R-:W-:-:S13]  /*1f3a0*/  ISETP.GT.AND P6, PT, R6, UR6, PT ;  /* 0x0000000606007c0c */ /* 0x002fda000bfc4270 */
[----:B------:R-:W-:Y:S05]  /*1f3b0*/  @P6 BRA `(.L_x_4268) ;  /* 0x00000000009c6947 */ /* 0x000fea0003800000 */
[----:B------:R-:W0:Y:S01]  /*1f3c0*/  LDC R7, c[0x0][0xc3c] ;  /* 0x00030f00ff077b82 */ /* 0x000e220000000800 */
[----:B------:R-:W-:Y:S01]  /*1f3d0*/  MOV R6, R3 ;  /* 0x0000000300067202 */ /* 0x000fe20000000f00 */
[----:B------:R-:W-:Y:S01]  /*1f3e0*/  UMOV UR4, URZ ;  /* 0x0000003f00047c82 */ /* 0x000fe20008000000 */
[----:B------:R-:W-:Y:S01]  /*1f3f0*/  ULDC UR7, c[0x0][0xc3c] ;  /* 0x00030f0000077ab9 */ /* 0x000fe20000000800 */
[----:B------:R-:W-:-:S05]  /*1f400*/  ULDC UR5, c[0x0][0xc38] ;  /* 0x00030e0000057ab9 */ /* 0x000fca0000000800 */
.L_x_4272:
        /* <DEDUP_REMOVED lines=9> */
[----:B------:R-:W0:Y:S02]  /*1f4a0*/  LDC.64 R2, c[0x0][0xc80] ;  /* 0x00032000ff027b82 */ /* 0x000e240000000a00 */
[----:B0-----:R-:W-:-:S05]  /*1f4b0*/  IMAD.WIDE R2, R8, 0x4, R2 ;  /* 0x0000000408027825 */ /* 0x001fca00078e0202 */
[----:B------:R0:W5:Y:S02]  /*1f4c0*/  LDG.E R4, desc[UR60][R2.64] ;  /* 0x0000003c02047981 */ /* 0x000164000c1e1900 */
.L_x_4271:
[----:B------:R-:W-:Y:S05]  /*1f4d0*/  BSYNC B0 ;  /* 0x0000000000007941 */ /* 0x000fea0003800000 */
.L_x_4270:
        /* <DEDUP_REMOVED lines=21> */
.L_x_4268:
        /* <DEDUP_REMOVED lines=16> */
.L_x_4273:
        /* <DEDUP_REMOVED lines=25> */
.L_x_4269:
[----:B------:R-:W-:Y:S01]  /*1f8c0*/  MOV R17, RZ ;  /* 0x000000ff00117202 */ /* 0x000fe20000000f00 */
[----:B------:R-:W-:Y:S02]  /*1f8d0*/  IMAD.U32 R16, RZ, RZ, UR6 ;  /* 0x00000006ff107e24 */ /* 0x000fe4000f8e00ff */
[----:B------:R-:W-:-:S07]  /*1f8e0*/  IMAD.MOV.U32 R18, RZ, RZ, RZ ;  /* 0x000000ffff127224 */ /* 0x000fce00078e00ff */
.L_x_4274:
[----:B------:R-:W-:-:S13]  /*1f8f0*/  ISETP.NE.AND P0, PT, R5, RZ, PT ;  /* 0x000000ff0500720c */ /* 0x000fda0003f05270 */
[----:B------:R-:W0:Y:S01]  /*1f900*/  @!P0 S2R R3, SR_CgaCtaId ;  /* 0x0000000000038919 */ /* 0x000e220000008800 */
[----:B------:R-:W-:-:S04]  /*1f910*/  @!P0 MOV R2, 0x400 ;  /* 0x0000040000028802 */ /* 0x000fc80000000f00 */
[----:B0-----:R-:W-:-:S05]  /*1f920*/  @!P0 LEA R2, R3, R2, 0x18 ;  /* 0x0000000203028211 */ /* 0x001fca00078ec0ff */
[----:B------:R2:W-:Y:S01]  /*1f930*/  @!P0 STS.128 [R2+0x368d0], R16 ;  /* 0x0368d01002008388 */ /* 0x0005e20000000c00 */
[----:B------:R-:W-:Y:S06]  /*1f940*/  BAR.ARV 0x5, 0x180 ;  /* 0x0146000000007b1d */ /* 0x000fec0000002000 */
.L_x_4267:
[----:B--2---:R-:W-:Y:S01]  /*1f950*/  MOV R2, 0x1 ;  /* 0x0000000100027802 */ /* 0x004fe20000000f00 */
[----:B------:R2:W-:Y:S01]  /*1f960*/  STL [R1+0xc], RZ ;  /* 0x00000cff01007387 */ /* 0x0005e20000100800 */
[----:B------:R-:W-:Y:S02]  /*1f970*/  ULDC UR4, c[0x0][0xc3c] ;  /* 0x00030f0000047ab9 */ /* 0x000fe40000000800 */
[----:B-1----:R-:W-:Y:S01]  /*1f980*/  ISETP.GE.AND P0, PT, R19, UR4, PT ;  /* 0x0000000413007c0c */ /* 0x002fe2000bf06270 */
[----:B------:R2:W-:Y:S04]  /*1f990*/  STL [R1+0x14], R2 ;  /* 0x0000140201007387 */ /* 0x0005e80000100800 */
[----:B------:R2:W-:Y:S08]  /*1f9a0*/  STL [R1+0x54], RZ ;  /* 0x000054ff01007387 */ /* 0x0005f00000100800 */
[----:B--2---:R-:W-:Y:S05]  /*1f9b0*/  @P0 BRA `(.L_x_4275) ;  /* 0x0000007000300947 */ /* 0x004fea0003800000 */
[----:B------:R-:W2:Y:S04]  /*1f9c0*/  LDL R2, [R1+0x94] ;  /* 0x0000940001027983 */ /* 0x000ea80000100800 */
[----:B------:R-:W3:Y:S01]  /*1f9d0*/  LDL.LU R5, [R1+0x8] ;  /* 0x0000080001057983 */ /* 0x000ee20000300800 */
[----:B------:R-:W1:Y:S01]  /*1f9e0*/  S2UR UR5, SR_CgaCtaId ;  /* 0x00000000000579c3 */ /* 0x000e620000008800 */
[----:B------:R-:W-:Y:S01]  /*1f9f0*/  LOP3.LUT R7, R0, 0x7f, RZ, 0xc0, !PT ;  /* 0x0000007f00077812 */ /* 0x000fe200078ec0ff */
[----:B------:R-:W-:Y:S01]  /*1fa00*/  UMOV UR4, 0x400 ;  /* 0x0000040000047882 */ /* 0x000fe20000000000 */
[----:B------:R-:W-:Y:S01]  /*1fa10*/  BSSY B8, `(.L_x_4275) ;  /* 0x0000706000087945 */ /* 0x000fe20003800000 */
[----:B------:R-:W-:Y:S01]  /*1fa20*/  ULDC.64 UR36, c[0x0][0x198] ;  /* 0x0000660000247ab9 */ /* 0x000fe20000000a00 */
[----:B------:R-:W-:Y:S01]  /*1fa30*/  ISETP.NE.AND P1, PT, R7, RZ, PT ;  /* 0x000000ff0700720c */ /* 0x000fe20003f25270 */
[----:B------:R-:W-:Y:S01]  /*1fa40*/  ULDC UR39, c[0x0][0xc] ;  /* 0x0000030000277ab9 */ /* 0x000fe20000000800 */
[----:B------:R-:W-:Y:S01]  /*1fa50*/  SHF.R.U32.HI R6, RZ, 0x3, R7 ;  /* 0x00000003ff067819 */ /* 0x000fe20000011607 */
[----:B-1----:R-:W-:Y:S01]  /*1fa60*/  ULEA UR4, UR5, UR4, 0x18 ;  /* 0x0000000405047291 */ /* 0x002fe2000f8ec03f */
[----:B--2---:R-:W-:Y:S01]  /*1fa70*/  R2UR UR6, R2 ;  /* 0x00000000020672ca */ /* 0x004fe200000e0000 */
[----:B------:R-:W-:Y:S01]  /*1fa80*/  IMAD.SHL.U32 R2, R0, 0x8, RZ ;  /* 0x0000000800027824 */ /* 0x000fe200078e00ff */
[----:B---3--:R-:W-:-:S04]  /*1fa90*/  LOP3.LUT R5, R5, 0xfffffffd, RZ, 0xc0, !PT ;  /* 0xfffffffd05057812 */ /* 0x008fc800078ec0ff */
[----:B0-----:R-:W-:-:S03]  /*1faa0*/  LOP3.LUT R3, R2, 0x1f8, RZ, 0xc0, !PT ;  /* 0x000001f802037812 */ /* 0x001fc600078ec0ff */
[----:B------:R-:W-:Y:S02]  /*1fab0*/  @P1 LOP3.LUT R5, R5, 0x2, RZ, 0xfc, !PT ;  /* 0x0000000205051812 */ /* 0x000fe400078efcff */
[----:B------:R-:W-:Y:S01]  /*1fac0*/  LOP3.LUT R4, R3, 0x38, R0, 0x78, !PT ;  /* 0x0000003803047812 */ /* 0x000fe200078e7800 */
[----:B------:R-:W-:Y:S01]  /*1fad0*/  IMAD.SHL.U32 R3, R7, 0x8, RZ ;  /* 0x0000000807037824 */ /* 0x000fe200078e00ff */
[----:B------:R-:W-:Y:S01]  /*1fae0*/  LOP3.LUT R5, R5, 0xfffffffe, RZ, 0xc0, !PT ;  /* 0xfffffffe05057812 */ /* 0x000fe200078ec0ff */
[----:B------:R-:W-:Y:S01]  /*1faf0*/  ULOP3.LUT UR38, UR6, 0x2, URZ, 0xfc, !UPT ;  /* 0x0000000206267892 */ /* 0x000fe2000f8efc3f */
[----:B------:R-:W-:Y:S02]  /*1fb00*/  LOP3.LUT R2, R2, 0x38, RZ, 0xc0, !PT ;  /* 0x0000003802027812 */ /* 0x000fe400078ec0ff */
[----:B------:R-:W-:Y:S02]  /*1fb10*/  LOP3.LUT R3, R4, 0x200, R3, 0xf8, !PT ;  /* 0x0000020004037812 */ /* 0x000fe400078ef803 */
[----:B------:R-:W-:-:S02]  /*1fb20*/  LOP3.LUT P0, R4, R0, 0x1f, RZ, 0xc0, !PT ;  /* 0x0000001f00047812 */ /* 0x000fc4000780c0ff */
[----:B------:R-:W-:-:S03]  /*1fb30*/  SHF.L.U32 R0, R0, 0x4, RZ ;  /* 0x0000000400007819 */ /* 0x000fc600000006ff */
[----:B------:R0:W-:Y:S01]  /*1fb40*/  STL [R1+0x2c], R4 ;  /* 0x00002c0401007387 */ /* 0x0001e20000100800 */
[----:B------:R-:W-:-:S07]  /*1fb50*/  LOP3.LUT R6, R6, 0x70, R0, 0xf8, !PT ;  /* 0x0000007006067812 */ /* 0x000fce00078ef800 */
[----:B------:R-:W-:Y:S02]  /*1fb60*/  @P0 LOP3.LUT R5, R5, 0x1, RZ, 0xfc, !PT ;  /* 0x0000000105050812 */ /* 0x000fe400078efcff */
[----:B------:R-:W-:Y:S01]  /*1fb70*/  ISETP.NE.OR P0, PT, R7, RZ, !P0 ;  /* 0x000000ff0700720c */ /* 0x000fe20004705670 */
[----:B0-----:R-:W-:Y:S01]  /*1fb80*/  IMAD.U32 R4, RZ, RZ, UR4 ;  /* 0x00000004ff047e24 */ /* 0x001fe2000f8e00ff */
[----:B------:R-:W-:-:S03]  /*1fb90*/  LOP3.LUT R5, R5, 0xfffffff7, RZ, 0xc0, !PT ;  /* 0xfffffff705057812 */ /* 0x000fc600078ec0ff */
[----:B------:R-:W-:Y:S01]  /*1fba0*/  IMAD R0, R3, 0x2, R4 ;  /* 0x0000000203007824 */ /* 0x000fe200078e0204 */
[----:B------:R-:W-:Y:S01]  /*1fbb0*/  STL [R1+0x4], R4 ;  /* 0x0000040401007387 */ /* 0x000fe20000100800 */
[----:B------:R-:W-:-:S03]  /*1fbc0*/  LOP3.LUT R3, R2, 0x40, RZ, 0xfc, !PT ;  /* 0x0000004002037812 */ /* 0x000fc600078efcff */
[----:B------:R0:W-:Y:S03]  /*1fbd0*/  STL [R1+0x30], R0 ;  /* 0x0000300001007387 */ /* 0x0001e60000100800 */
[----:B------:R-:W-:Y:S01]  /*1fbe0*/  @P0 LOP3.LUT R5, R5, 0x8, RZ, 0xfc, !PT ;  /* 0x0000000805050812 */ /* 0x000fe200078efcff */
[----:B------:R-:W-:Y:S04]  /*1fbf0*/  STL [R1+0x20], RZ ;  /* 0x000020ff01007387 */ /* 0x000fe80000100800 */
[----:B------:R-:W-:Y:S01]  /*1fc00*/  STL [R1+0x8], R5 ;  /* 0x0000080501007387 */ /* 0x000fe20000100800 */
[----:B0-----:R-:W-:-:S05]  /*1fc10*/  MOV R0, 0x1 ;  /* 0x0000000100007802 */ /* 0x001fca0000000f00 */
[----:B------:R-:W-:Y:S04]  /*1fc20*/  STL [R1+0x24], R0 ;  /* 0x0000240001007387 */ /* 0x000fe80000100800 */
[----:B------:R-:W-:Y:S04]  /*1fc30*/  STL [R1+0x54], RZ ;  /* 0x000054ff01007387 */ /* 0x000fe80000100800 */
[----:B------:R-:W-:Y:S04]  /*1fc40*/  STL [R1+0xc], RZ ;  /* 0x00000cff01007387 */ /* 0x000fe80000100800 */
[----:B------:R0:W-:Y:S02]  /*1fc50*/  STL [R1+0x14], R0 ;  /* 0x0000140001007387 */ /* 0x0001e40000100800 */
[----:B0-----:R-:W-:-:S07]  /*1fc60*/  LOP3.LUT R0, R2, 0x80, RZ, 0xfc, !PT ;  /* 0x0000008002007812 */ /* 0x001fce00078efcff */
.L_x_4425:
[----:B01----:R-:W0:Y:S02]  /*1fc70*/  LDC.64 R2, c[0x0][0xc88] ;  /* 0x00032200ff027b82 */ /* 0x003e240000000a00 */
        /* <DEDUP_REMOVED lines=11> */
[----:B------:R-:W-:-:S02]  /*1fd30*/  ISETP.NE.AND.EX P3, PT, RZ, UR11, PT, P3 ;  /* 0x0000000bff007c0c */ /* 0x000fc4000bf65330 */
[----:B------:R-:W-:Y:S02]  /*1fd40*/  MOV R12, RZ ;  /* 0x000000ff000c7202 */ /* 0x000fe40000000f00 */
        /* <DEDUP_REMOVED lines=44> */
[----:B------:R-:W-:Y:S05]  /*20010*/  @P3 BRA `(.L_x_4276) ;  /* 0x0000000000143947 */ /* 0x000fea0003800000 */
[----:B------:R-:W-:Y:S05]  /*20020*/  @!P1 BRA `(.L_x_4276) ;  /* 0x0000000000109947 */ /* 0x000fea0003800000 */
[----:B0-----:R-:W2:Y:S04]  /*20030*/  LDG.E R12, desc[UR60][R2.64] ;  /* 0x0000003c020c7981 */ /* 0x001ea8000c1e1900 */
[----:B------:R-:W2:Y:S02]  /*20040*/  LDG.E R2, desc[UR60][R2.64+0x4] ;  /* 0x0000043c02027981 */ /* 0x000ea4000c1e1900 */
[----:B--2---:R-:W-:-:S05]  /*20050*/  IMAD.IADD R2, R2, 0x1, -R12 ;  /* 0x0000000102027824 */ /* 0x004fca00078e0a0c */
[----:B------:R1:W-:Y:S02]  /*20060*/  STL [R1+0x50], R2 ;  /* 0x0000500201007387 */ /* 0x0003e40000100800 */
.L_x_4276:
        /* <DEDUP_REMOVED lines=8> */
[----:B------:R-:W-:-:S04]  /*200f0*/  IADD3 R2, P1, R14, UR4, RZ ;  /* 0x000000040e027c10 */ /* 0x000fc8000ff3e0ff */
[----:B------:R-:W-:-:S05]  /*20100*/  IADD3.X R3, R13, UR5, RZ, P1, !PT ;  /* 0x000000050d037c10 */ /* 0x000fca0008ffe4ff */
[----:B------:R0:W5:Y:S01]  /*20110*/  LDG.E R8, desc[UR60][R2.64] ;  /* 0x0000003c02087981 */ /* 0x000162000c1e1900 */
[----:B------:R-:W-:Y:S05]  /*20120*/  BRA `(.L_x_4278) ;  /* 0x0000000000107947 */ /* 0x000fea0003800000 */
.L_x_4277:
[----:B------:R-:W-:Y:S05]  /*20130*/  @!P2 BRA `(.L_x_4278) ;  /* 0x00000000000ca947 */ /* 0x000fea0003800000 */
[----:B------:R-:W2:Y:S04]  /*20140*/  LDG.E R8, desc[UR60][R6.64] ;  /* 0x0000003c06087981 */ /* 0x000ea8000c1e1900 */
[----:B------:R-:W2:Y:S02]  /*20150*/  LDG.E R6, desc[UR60][R6.64+0x4] ;  /* 0x0000043c06067981 */ /* 0x000ea4000c1e1900 */
[----:B--2---:R-:W-:-:S07]  /*20160*/  IMAD.IADD R8, R6, 0x1, -R8 ;  /* 0x0000000106087824 */ /* 0x004fce00078e0a08 */
.L_x_4278:
[----:B0-----:R-:W2:Y:S01]  /*20170*/  @P0 LDG.E R2, desc[UR60][R4.64] ;  /* 0x0000003c04020981 */ /* 0x001ea2000c1e1900 */
[----:B-----5:R-:W-:-:S03]  /*20180*/  IMAD.IADD R0, R8, 0x1, -R0 ;  /* 0x0000000108007824 */ /* 0x020fc600078e0a00 */
[----:B------:R-:W2:Y:S01]  /*20190*/  @P0 LDG.E R4, desc[UR60][R4.64+0x4] ;  /* 0x0000043c04040981 */ /* 0x000ea2000c1e1900 */
[----:B------:R-:W-:Y:S01]  /*201a0*/  BSSY B0, `(.L_x_4279) ;  /* 0x000016a000007945 */ /* 0x000fe20003800000 */
[----:B------:R-:W-:Y:S02]  /*201b0*/  PLOP3.LUT P5, PT, PT, PT, PT, 0x80, 0x0 ;  /* 0x000000000000781c */ /* 0x000fe40003faf070 */
[----:B--2---:R-:W-:-:S05]  /*201c0*/  @P0 IADD3 R9, -R2, R4, RZ ;  /* 0x0000000402090210 */ /* 0x004fca0007ffe1ff */
[----:B------:R-:W-:Y:S01]  /*201d0*/  IMAD.IADD R3, R0, 0x1, R9 ;  /* 0x0000000100037824 */ /* 0x000fe200078e0209 */
[----:B------:R-:W-:-:S04]  /*201e0*/  MOV R2, RZ ;  /* 0x000000ff00027202 */ /* 0x000fc80000000f00 */
[----:B------:R0:W-:Y:S02]  /*201f0*/  STL [R1+0x4c], R3 ;  /* 0x00004c0301007387 */ /* 0x0001e40000100800 */
[----:B0-----:R-:W-:-:S04]  /*20200*/  VIADD R3, R3, 0x6f ;  /* 0x0000006f03037836 */ /* 0x001fc80000000000 */
[----:B------:R-:W-:-:S05]  /*20210*/  IMAD.HI R2, R3, -0x6db6db6d, R2 ;  /* 0x9249249303027827 */ /* 0x000fca00078e0202 */
[----:B------:R-:W-:-:S04]  /*20220*/  SHF.R.U32.HI R3, RZ, 0x1f, R2 ;  /* 0x0000001fff037819 */ /* 0x000fc80000011602 */
[----:B------:R-:W-:-:S05]  /*20230*/  LEA.HI.SX32 R4, R2, R3, 0x1a ;  /* 0x0000000302047211 */ /* 0x000fca00078fd2ff */
[--C-:B------:R-:W-:Y:S02]  /*20240*/  IMAD R2, R4, 0x70, -R0.reuse ;  /* 0x0000007004027824 */ /* 0x100fe400078e0a00 */
[----:B------:R-:W-:-:S03]  /*20250*/  IMAD.MOV R0, RZ, RZ, -R0 ;  /* 0x000000ffff007224 */ /* 0x000fc600078e0a00 */
[----:B------:R-:W-:Y:S02]  /*20260*/  VIMNMX R2, R2, R9, PT ;  /* 0x0000000902027248 */ /* 0x000fe40003fe0100 */
[----:B------:R-:W-:-:S04]  /*20270*/  VIMNMX R0, RZ, R0, !PT ;  /* 0x00000000ff007248 */ /* 0x000fc80007fe0100 */
[----:B------:R-:W-:Y:S01]  /*20280*/  ISETP.GT.AND P1, PT, R2, R0, PT ;  /* 0x000000000200720c */ /* 0x000fe20003f24270 */
[----:B------:R0:W-:Y:S02]  /*20290*/  STL [R1+0x38], R4 ;  /* 0x0000380401007387 */ /* 0x0001e40000100800 */
[----:B0-----:R-:W-:-:S10]  /*202a0*/  SHF.R.U32.HI R4, RZ, 0x4, R0 ;  /* 0x00000004ff047819 */ /* 0x001fd40000011600 */
[----:B------:R-:W-:Y:S02]  /*202b0*/  @P1 VIADD R3, R2, 0x6f ;  /* 0x0000006f02031836 */ /* 0x000fe40000000000 */
[----:B------:R-:W-:Y:S02]  /*202c0*/  @P1 IMAD.MOV.U32 R2, RZ, RZ, RZ ;  /* 0x000000ffff021224 */ /* 0x000fe400078e00ff */
[----:B------:R-:W-:-:S04]  /*202d0*/  IMAD.WIDE.U32 R4, R4, 0x24924925, RZ ;  /* 0x2492492504047825 */ /* 0x000fc800078e00ff */
[----:B------:R-:W-:Y:S01]  /*202e0*/  @P1 IMAD.HI R2, R3, -0x6db6db6d, R2 ;  /* 0x9249249303021827 */ /* 0x000fe200078e0202 */
[----:B------:R-:W-:-:S04]  /*202f0*/  MOV R9, R5 ;  /* 0x0000000500097202 */ /* 0x000fc80000000f00 */
        /* <DEDUP_REMOVED lines=12> */
.L_x_4456:
[----:B-1----:R-:W-:Y:S02]  /*203c0*/  ISETP.NE.AND P0, PT, R14, RZ, PT ;  /* 0x000000ff0e00720c */ /* 0x002fe40003f05270 */
[----:B------:R-:W-:-:S11]  /*203d0*/  PLOP3.LUT P2, PT, PT, PT, PT, 0x8, 0x0 ;  /* 0x000000000000781c */ /* 0x000fd60003f4e170 */
[----:B------:R-:W-:Y:S05]  /*203e0*/  @P0 BRA `(.L_x_4282) ;  /* 0x00000000000c0947 */ /* 0x000fea0003800000 */
[----:B------:R-:W-:-:S03]  /*203f0*/  UMOV UR4, 0xffffffff ;  /* 0xffffffff00047882 */ /* 0x000fc60000000000 */
[----:B------:R-:W-:Y:S05]  /*20400*/  BRA.DIV UR4, `(.L_x_4283) ;  /* 0x0000007204787947 */ /* 0x000fea000b800000 */
[----:B------:R-:W-:-:S13]  /*20410*/  ELECT P2, URZ, PT ;  /* 0x00000000003f782f */ /* 0x000fda0003840000 */
.L_x_4282:
        /* <DEDUP_REMOVED lines=10> */
.L_x_4459:
[----:B------:R-:W-:Y:S05]  /*204c0*/  BSYNC B1 ;  /* 0x0000000000017941 */ /* 0x000fea0003800000 */
.L_x_4284:
        /* <DEDUP_REMOVED lines=13> */
.L_x_4460:
[----:B------:R-:W-:Y:S05]  /*205a0*/  BSYNC B2 ;  /* 0x0000000000027941 */ /* 0x000fea0003800000 */
.L_x_4288:
        /* <DEDUP_REMOVED lines=8> */
.L_x_4291:
[----:B------:R-:W-:Y:S05]  /*20630*/  BSYNC B2 ;  /* 0x0000000000027941 */ /* 0x000fea0003800000 */
.L_x_4290:
        /* <DEDUP_REMOVED lines=14> */
.L_x_4292:
        /* <DEDUP_REMOVED lines=16> */
.L_x_4293:
        /* <DEDUP_REMOVED lines=16> */
.L_x_4294:
        /* <DEDUP_REMOVED lines=13> */
.L_x_4461:
[----:B------:R-:W-:Y:S05]  /*209f0*/  BSYNC B2 ;  /* 0x0000000000027941 */ /* 0x000fea0003800000 */
.L_x_4295:
[----:B------:R-:W-:Y:S01]  /*20a00*/  BSSY B2, `(.L_x_4297) ;  /* 0x000000a000027945 */ /* 0x000fe20003800000 */
[----:B------:R-:W-:Y:S01]  /*20a10*/  MOV R12, 0x0 ;  /* 0x00000000000c7802 */ /* 0x000fe20000000f00 */
[----:B------:R-:W-:Y:S02]  /*20a20*/  IMAD.MOV.U32 R13, RZ, RZ, 0x12f00000 ;  /* 0x12f00000ff0d7424 */ /* 0x000fe400078e00ff */
[----:B------:R-:W-:Y:S05]  /*20a30*/  @P4 BRA `(.L_x_4298) ;  /* 0x0000000000184947 */ /* 0x000fea0003800000 */
[----:B------:R-:W2:Y:S02]  /*20a40*/  LDL R2, [R1+0x8] ;  /* 0x0000080001027983 */ /* 0x000ea40000100800 */
[----:B--2---:R-:W-:Y:S01]  /*20a50*/  LOP3.LUT P0, RZ, R2, 0x1, RZ, 0xc0, !PT ;  /* 0x0000000102ff7812 */ /* 0x004fe2000780c0ff */
[----:B------:R-:W-:-:S04]  /*20a60*/  IMAD.MOV.U32 R2, RZ, RZ, 0xa800 ;  /* 0x0000a800ff027424 */ /* 0x000fc800078e00ff */
[----:B------:R2:W-:Y:S08]  /*20a70*/  SYNCS.ARRIVE.TRANS64 RZ, [R5+URZ+0x368b0], R2 ;  /* 0x0368b00205ff79a7 */ /* 0x0005f0000800003f */
[----:B------:R-:W-:Y:S05]  /*20a80*/  @!P0 BRA `(.L_x_4298) ;  /* 0x0000000000048947 */ /* 0x000fea0003800000 */
[----:B------:R-:W-:Y:S01]  /*20a90*/  BPT.TRAP 0x1 ;  /* 0x000000040000795c */ /* 0x000fe20000300000 */
.L_x_4298:
[----:B------:R-:W-:Y:S05]  /*20aa0*/  BSYNC B2 ;  /* 0x0000000000027941 */ /* 0x000fea0003800000 */
.L_x_4297:
[----:B------:R-:W-:Y:S01]  /*20ab0*/  R2UR UR10, R15 ;  /* 0x000000000f0a72ca */ /* 0x000fe200000e0000 */
[----:B------:R-:W-:Y:S01]  /*20ac0*/  UIADD3 UR4, UP0, UR36, 0x670, URZ ;  /* 0x0000067024047890 */ /* 0x000fe2000ff1e03f */
[----:B------:R-:W-:Y:S01]  /*20ad0*/  R2UR UR6, R12 ;  /* 0x000000000c0672ca */ /* 0x000fe200000e0000 */
[----:B--2---:R-:W-:Y:S01]  /*20ae0*/  VIADD R2, R6, 0x400 ;  /* 0x0000040006027836 */ /* 0x004fe20000000000 */
[----:B------:R-:W-:Y:S01]  /*20af0*/  R2UR UR7, R13 ;  /* 0x000000000d0772ca */ /* 0x000fe200000e0000 */
[----:B------:R-:W-:Y:S01]  /*20b00*/  UIADD3.X UR5, URZ, UR37, URZ, UP0, !UPT ;  /* 0x000000253f057290 */ /* 0x000fe200087fe43f */
[----:B------:R-:W-:Y:S02]  /*20b10*/  PLOP3.LUT P0, PT, PT, PT, PT, 0x80, 0x0 ;  /* 0x000000000000781c */ /* 0x000fe40003f0f070 */
[----:B01----:R-:W-:-:S11]  /*20b20*/  IADD3 R5, R5, 0x368b0, RZ ;  /* 0x000368b005057810 */ /* 0x003fd60007ffe0ff */
.L_x_4299:
        /* <DEDUP_REMOVED lines=15> */
.L_x_4300:
        /* <DEDUP_REMOVED lines=15> */
.L_x_4301:
        /* <DEDUP_REMOVED lines=10> */
.L_x_4287:
[----:B------:R-:W-:Y:S05]  /*20db0*/  BSYNC B1 ;  /* 0x0000000000017941 */ /* 0x000fea0003800000 */
.L_x_4286:
[----:B0-----:R-:W2:Y:S04]  /*20dc0*/  LDL.LU R2, [R1+0x20] ;  /* 0x0000200001027983 */ /* 0x001ea80000300800 */
        /* <DEDUP_REMOVED lines=12> */
.L_x_4318:
        /* <DEDUP_REMOVED lines=14> */
.L_x_4462:
[----:B------:R-:W-:Y:S05]  /*20f70*/  BSYNC B2 ;  /* 0x0000000000027941 */ /* 0x000fea0003800000 */
.L_x_4304:
        /* <DEDUP_REMOVED lines=8> */
.L_x_4307:
[----:B------:R-:W-:Y:S05]  /*21000*/  BSYNC B2 ;  /* 0x0000000000027941 */ /* 0x000fea0003800000 */
.L_x_4306:
        /* <DEDUP_REMOVED lines=13> */
.L_x_4308:
        /* <DEDUP_REMOVED lines=16> */
.L_x_4309:
        /* <DEDUP_REMOVED lines=16> */
.L_x_4310:
        /* <DEDUP_REMOVED lines=13> */
.L_x_4463:
[----:B------:R-:W-:Y:S05]  /*213b0*/  BSYNC B2 ;  /* 0x0000000000027941 */ /* 0x000fea0003800000 */
.L_x_4311:
        /* <DEDUP_REMOVED lines=10> */
.L_x_4314:
[----:B------:R-:W-:Y:S05]  /*21460*/  BSYNC B2 ;  /* 0x0000000000027941 */ /* 0x000fea0003800000 */
.L_x_4313:
        /* <DEDUP_REMOVED lines=8> */
.L_x_4315:
        /* <DEDUP_REMOVED lines=15> */
.L_x_4316:
        /* <DEDUP_REMOVED lines=15> */
.L_x_4317:
        /* <DEDUP_REMOVED lines=10> */
.L_x_4303:
[----:B------:R-:W-:Y:S05]  /*21770*/  BSYNC B1 ;  /* 0x0000000000017941 */ /* 0x000fea0003800000 */
.L_x_4302:
        /* <DEDUP_REMOVED lines=12> */
.L_x_4280:
[----:B------:R-:W-:Y:S05]  /*21840*/  BSYNC B0 ;  /* 0x0000000000007941 */ /* 0x000fea0003800000 */
.L_x_4279:
        /* <DEDUP_REMOVED lines=13> */
[----:B------:R-:W0:Y:S08]  /*21920*/  FLO.U32 R0, UR4 ;  /* 0x0000000400007d00 */ /* 0x000e3000080e0000 */
        /* <DEDUP_REMOVED lines=9> */
.L_x_4320:
        /* <DEDUP_REMOVED lines=21> */
.L_x_4323:
[----:B------:R-:W-:Y:S05]  /*21b10*/  BSYNC B6 ;  /* 0x0000000000067941 */ /* 0x000fea0003800000 */
.L_x_4322:
        /* <DEDUP_REMOVED lines=21> */
.L_x_4326:
        /* <DEDUP_REMOVED lines=16> */
.L_x_4325:
[----:B------:R-:W-:Y:S05]  /*21d70*/  BSYNC B6 ;  /* 0x0000000000067941 */ /* 0x000fea0003800000 */
.L_x_4324:
[----:B------:R-:W2:Y:S01]  /*21d80*/  LDL.LU R2, [R1] ;  /* 0x0000000001027983 */ /* 0x000ea20000300800 */
[----:B------:R-:W-:-:S03]  /*21d90*/  ULDC.64 UR4, c[0x0][0x9f8] ;  /* 0x00027e0000047ab9 */ /* 0x000fc60000000a00 */
[----:B0-----:R-:W3:Y:S04]  /*21da0*/  LDL.LU R4, [R1+0x28] ;  /* 0x0000280001047983 */ /* 0x001ee80000300800 */
[----:B------:R-:W4:Y:S01]  /*21db0*/  LDL R7, [R1+0x10] ;  /* 0x0000100001077983 */ /* 0x000f220000100800 */
        /* <DEDUP_REMOVED lines=22> */
.L_x_4466:
        /* <DEDUP_REMOVED lines=11> */
.L_x_4469:
        /* <DEDUP_REMOVED lines=25> */
.L_x_4330:
[----:B------:R-:W2:Y:S04]  /*22160*/  LDL R7, [R1+0x4] ;  /* 0x0000040001077983 */ /* 0x000ea80000100800 */
[----:B01----:R-:W2:Y:S04]  /*22170*/  LDL R0, [R1+0xc] ;  /* 0x00000c0001007983 */ /* 0x003ea80000100800 */
[----:B------:R-:W3:Y:S01]  /*22180*/  LDL R2, [R1+0x14] ;  /* 0x0000140001027983 */ /* 0x000ee20000100800 */
[----:B--2---:R-:W-:Y:S01]  /*22190*/  IMAD R0, R0, 0x8, R7 ;  /* 0x0000000800007824 */ /* 0x004fe200078e0207 */
[----:B---3--:R-:W-:-:S04]  /*221a0*/  SHF.L.U32 R2, R2, 0x1f, RZ ;  /* 0x0000001f02027819 */ /* 0x008fc800000006ff */
[----:B------:R-:W0:Y:S02]  /*221b0*/  SYNCS.PHASECHK.TRANS64.TRYWAIT P0, [R0+URZ+0x36840], R2 ;  /* 0x03684002000075a7 */ /* 0x000e24000800017f */
[----:B0-----:R-:W-:Y:S05]  /*221c0*/  @!P0 BRA `(.L_x_4331) ;  /* 0x0000005400e88947 */ /* 0x001fea0003800000 */
.L_x_4470:
        /* <DEDUP_REMOVED lines=10> */
.L_x_4332:
        /* <DEDUP_REMOVED lines=11> */
[----:B-----5:R-:W-:Y:S01]  /*22320*/  LOP3.LUT R3, R3, 0xfffffffb, RZ, 0xc0, !PT ;  /* 0xfffffffb03037812 */ /* 0x020fe200078ec0ff */
[----:B------:R-:W-:Y:S01]  /*22330*/  UMOV UR7, 0x14f00000 ;  /* 0x14f0000000077882 */ /* 0x000fe20000000000 */
[----:B------:R-:W-:-:S05]  /*22340*/  UMOV UR17, 0x40 ;  /* 0x0000004000117882 */ /* 0x000fca0000000000 */
        /* <DEDUP_REMOVED lines=12> */
[----:B------:R-:W-:-:S03]  /*22410*/  UIADD3 UR16, UR8, 0x28400, URZ ;  /* 0x0002840008107890 */ /* 0x000fc6000fffe03f */
[----:B------:R-:W-:Y:S01]  /*22420*/  UMOV UR8, UR14 ;  /* 0x0000000e00087c82 */ /* 0x000fe20008000000 */
[----:B------:R-:W-:Y:S01]  /*22430*/  UMOV UR14, 0x80 ;  /* 0x00000080000e7882 */ /* 0x000fe20000000000 */
[----:B------:R0:W-:Y:S02]  /*22440*/  UTMALDG.4D [UR8], [UR4], desc[UR6] ;  /* 0x00000608040075b4 */ /* 0x0001e40008019000 */
[----:B0-----:R-:W-:Y:S01]  /*22450*/  UMOV UR8, UR15 ;  /* 0x0000000f00087c82 */ /* 0x001fe20008000000 */
[----:B------:R-:W-:Y:S02]  /*22460*/  UMOV UR10, UR17 ;  /* 0x00000011000a7c82 */ /* 0x000fe40008000000 */
[----:B------:R0:W-:Y:S02]  /*22470*/  UTMALDG.4D [UR8], [UR4], desc[UR6] ;  /* 0x00000608040075b4 */ /* 0x0001e40008019000 */
[----:B0-----:R-:W-:Y:S01]  /*22480*/  UMOV UR8, UR16 ;  /* 0x0000001000087c82 */ /* 0x001fe20008000000 */
[----:B------:R-:W-:-:S02]  /*22490*/  UMOV UR10, UR14 ;  /* 0x0000000e000a7c82 */ /* 0x000fc40008000000 */
[----:B------:R1:W-:Y:S02]  /*224a0*/  UTMALDG.4D [UR8], [UR4], desc[UR6] ;  /* 0x00000608040075b4 */ /* 0x0003e40008019000 */
[----:B-1----:R-:W-:Y:S01]  /*224b0*/  NOP ;  /* 0x0000000000007918 */ /* 0x002fe20000000000 */
.L_x_4328:
        /* <DEDUP_REMOVED lines=43> */
.L_x_4334:
[----:B------:R-:W-:Y:S05]  /*22770*/  BSYNC B6 ;  /* 0x0000000000067941 */ /* 0x000fea0003800000 */
.L_x_4333:
        /* <DEDUP_REMOVED lines=17> */
[----:B------:R-:W-:Y:S02]  /*22890*/  LOP3.LUT R8, R8, 0x38, RZ, 0xc0, !PT ;  /* 0x0000003808087812 */ /* 0x000fe400078ec0ff */
[----:B------:R-:W-:Y:S02]  /*228a0*/  LOP3.LUT R9, R9, 0x80, RZ, 0xfc, !PT ;  /* 0x0000008009097812 */ /* 0x000fe400078efcff */
[----:B------:R-:W-:Y:S01]  /*228b0*/  SHF.R.U32.HI R10, RZ, 0x3, R10 ;  /* 0x00000003ff0a7819 */ /* 0x000fe2000001160a */
[----:B--2---:R-:W-:-:S02]  /*228c0*/  IMAD.MOV.U32 R3, RZ, RZ, R6 ;  /* 0x000000ffff037224 */ /* 0x004fc400078e0006 */
        /* <DEDUP_REMOVED lines=42> */
[----:B------:R-:W-:Y:S01]  /*22b70*/  ISETP.GE.AND P1, PT, R9, UR4, PT ;  /* 0x0000000409007c0c */ /* 0x000fe2000bf26270 */
[----:B------:R-:W-:-:S12]  /*22b80*/  BRA.DIV UR5, `(.L_x_4335) ;  /* 0x0000004e058c7947 */ /* 0x000fd8000b800000 */
[----:B------:R-:W2:Y:S04]  /*22b90*/  LDL.LU R6, [R1+0x50] ;  /* 0x0000500001067983 */ /* 0x000ea80000300800 */
[----:B------:R-:W3:Y:S01]  /*22ba0*/  LDL R9, [R1+0x30] ;  /* 0x0000300001097983 */ /* 0x000ee20000100800 */
[----:B------:R-:W-:-:S05]  /*22bb0*/  IMAD.IADD R0, R10, 0x1, R17 ;  /* 0x000000010a007824 */ /* 0x000fca00078e0211 */
[----:B------:R-:W-:Y:S01]  /*22bc0*/  IADD3 R5, R0, 0x10, RZ ;  /* 0x0000001000057810 */ /* 0x000fe20007ffe0ff */
        /* <DEDUP_REMOVED lines=9> */
[----:B------:R-:W-:Y:S01]  /*22c60*/  @!PT LDS RZ, [RZ] ;  /* 0x00000000fffff984 */ /* 0x000fe20000000800 */
[----:B---3--:R-:W-:Y:S04]  /*22c70*/  @!P2 LDGSTS.E.BYPASS.LTC128B.128 [R9+0x15400], desc[UR60][R6.64], !P3 ;  /* 0x154000000609afae */ /* 0x008fe8000d901d7c */
        /* <DEDUP_REMOVED lines=17> */
[----:B0-----:R-:W-:-:S05]  /*22d90*/  @!P2 IMAD.X R6, RZ, RZ, R6, P4 ;  /* 0x000000ffff06a224 */ /* 0x001fca00020e0606 */
[----:B------:R-:W-:Y:S01]  /*22da0*/  @!P2 MOV R7, R6 ;  /* 0x000000060007a202 */ /* 0x000fe20000000f00 */
        /* <DEDUP_REMOVED lines=8> */
[----:B-1----:R-:W-:-:S04]  /*22e30*/  @!P2 LEA R5, P4, R8, R5, 0x1 ;  /* 0x000000050805a211 */ /* 0x002fc800078808ff */
[----:B0-----:R-:W-:-:S05]  /*22e40*/  @!P2 IADD3.X R6, RZ, R6, RZ, P4, !PT ;  /* 0x00000006ff06a210 */ /* 0x001fca00027fe4ff */
        /* <DEDUP_REMOVED lines=34> */
[----:B------:R-:W-:Y:S02]  /*23070*/  @!P2 IMAD.MOV.U32 R6, RZ, RZ, R5 ;  /* 0x000000ffff06a224 */ /* 0x000fe400078e0005 */
[----:B------:R0:W1:Y:S04]  /*23080*/  SHFL.IDX PT, R5, R3, 0x7, 0x181f ;  /* 0x00f81f0003057f89 */ /* 0x00006800000e0000 */
[----:B------:R0:W-:Y:S04]  /*23090*/  @!P2 LDGSTS.E.BYPASS.LTC128B.128 [R9+0x18400], desc[UR60][R6.64], !P3 ;  /* 0x184000000609afae */ /* 0x0001e8000d901d7c */
[----:B------:R0:W-:Y:S04]  /*230a0*/  @!P2 LDGSTS.E.BYPASS.LTC128B.128 [R9+0x1c400], desc[UR60][R6.64+0x80], !P0 ;  /* 0x1c4000800609afae */ /* 0x0001e8000c101d7c */
[----:B------:R0:W-:Y:S04]  /*230b0*/  @!P2 LDGSTS.E.BYPASS.LTC128B.128 [R9+0x20400], desc[UR60][R6.64+0x100], !P1 ;  /* 0x204001000609afae */ /* 0x0001e8000c901d7c */
[----:B------:R0:W2:Y:S02]  /*230c0*/  SHFL.IDX PT, R3, R4, 0x7, 0x181f ;  /* 0x00f81f0004037f89 */ /* 0x0000a400000e0000 */
.L_x_4487:
[----:B------:R-:W-:Y:S01]  /*230d0*/  IADD3 R0, R0, 0x70, RZ ;  /* 0x0000007000007810 */ /* 0x000fe20007ffe0ff */
[----:B------:R-:W-:Y:S03]  /*230e0*/  BSSY B0, `(.L_x_4336) ;  /* 0x000000c000007945 */ /* 0x000fe60003800000 */
[----:B------:R-:W-:-:S13]  /*230f0*/  ISETP.GE.AND P2, PT, R0, R2, PT ;  /* 0x000000020000720c */ /* 0x000fda0003f46270 */
[----:B------:R-:W-:Y:S05]  /*23100*/  @P2 BRA `(.L_x_4337) ;  /* 0x0000000000242947 */ /* 0x000fea0003800000 */
[----:B0-----:R-:W4:Y:S01]  /*23110*/  LDL R4, [R1+0x30] ;  /* 0x0000300001047983 */ /* 0x001f220000100800 */
[----:B--2---:R-:W-:-:S05]  /*23120*/  LEA R2, P2, R8, R3, 0x1 ;  /* 0x0000000308027211 */ /* 0x004fca00078408ff */
[----:B-1----:R-:W-:-:S05]  /*23130*/  IMAD.X R3, RZ, RZ, R5, P2 ;  /* 0x000000ffff037224 */ /* 0x002fca00010e0605 */
[----:B------:R-:W-:Y:S01]  /*23140*/  @!PT LDS RZ, [RZ] ;  /* 0x00000000fffff984 */ /* 0x000fe20000000800 */
[----:B------:R-:W-:Y:S01]  /*23150*/  @!PT LDS RZ, [RZ] ;  /* 0x00000000fffff984 */ /* 0x000fe20000000800 */
[----:B------:R-:W-:Y:S01]  /*23160*/  @!PT LDS RZ, [RZ] ;  /* 0x00000000fffff984 */ /* 0x000fe20000000800 */
[----:B----4-:R4:W-:Y:S04]  /*23170*/  LDGSTS.E.BYPASS.LTC128B.128 [R4+0x18c00], desc[UR60][R2.64], !P3 ;  /* 0x18c0000002047fae */ /* 0x0109e8000d901d7c */
[----:B------:R4:W-:Y:S04]  /*23180*/  LDGSTS.E.BYPASS.LTC128B.128 [R4+0x1cc00], desc[UR60][R2.64+0x80], !P0 ;  /* 0x1cc0008002047fae */ /* 0x0009e8000c101d7c */
[----:B------:R4:W-:Y:S02]  /*23190*/  LDGSTS.E.BYPASS.LTC128B.128 [R4+0x20c00], desc[UR60][R2.64+0x100], !P1 ;  /* 0x20c0010002047fae */ /* 0x0009e4000c901d7c */
.L_x_4337:
[----:B------:R-:W-:Y:S05]  /*231a0*/  BSYNC B0 ;  /* 0x0000000000007941 */ /* 0x000fea0003800000 */
.L_x_4336:
[----:B------:R0:W5:Y:S01]  /*231b0*/  LDL R8, [R1+0x4] ;  /* 0x0000040001087983 */ /* 0x0001620000100800 */
[----:B------:R-:W-:Y:S01]  /*231c0*/  PLOP3.LUT P0, PT, PT, PT, PT, 0x80, 0x0 ;  /* 0x000000000000781c */ /* 0x000fe20003f0f070 */
[----:B------:R-:W-:-:S12]  /*231d0*/  NOP ;  /* 0x0000000000007918 */ /* 0x000fd80000000000 */
.L_x_4338:
[----:B----4-:R-:W4:Y:S01]  /*231e0*/  LDL R2, [R1+0x4] ;  /* 0x0000040001027983 */ /* 0x010f220000100800 */
[----:B------:R-:W-:Y:S02]  /*231f0*/  PLOP3.LUT P1, PT, P1, P0, PT, 0xa2, 0x0 ;  /* 0x000000000000781c */ /* 0x000fe40000f21472 */
[----:B----4-:R-:W-:-:S08]  /*23200*/  @P0 R2UR P1, UR4, R2 ;  /* 0x00000000020402ca */ /* 0x010fd00000020000 */
        /* <DEDUP_REMOVED lines=16> */
.L_x_4488:
[----:B------:R-:W-:Y:S05]  /*23310*/  BSYNC B0 ;  /* 0x0000000000007941 */ /* 0x000fea0003800000 */
.L_x_4339:
        /* <DEDUP_REMOVED lines=49> */
.L_x_4347:
[----:B------:R-:W2:Y:S01]  /*23630*/  LDL R2, [R1+0x4] ;  /* 0x0000040001027983 */ /* 0x000ea20000100800 */
[----:B------:R-:W-:Y:S01]  /*23640*/  BSSY B3, `(.L_x_4348) ;  /* 0x0000005000037945 */ /* 0x000fe20003800000 */
[----:B--2---:R-:W-:Y:S02]  /*23650*/  LEA R3, R7, R2, 0x3 ;  /* 0x0000000207037211 */ /* 0x004fe400078e18ff */
[----:B------:R-:W-:-:S04]  /*23660*/  SHF.L.U32 R2, R9, 0x1f, RZ ;  /* 0x0000001f09027819 */ /* 0x000fc800000006ff */
[----:B------:R-:W2:Y:S02]  /*23670*/  SYNCS.PHASECHK.TRANS64.TRYWAIT P0, [R3+URZ+0x36840], R2 ;  /* 0x03684002030075a7 */ /* 0x000ea4000800017f */
[----:B--2---:R-:W-:Y:S05]  /*23680*/  @!P0 BRA `(.L_x_4349) ;  /* 0x0000004c00bc8947 */ /* 0x004fea0003800000 */
.L_x_4489:
[----:B------:R-:W-:Y:S05]  /*23690*/  BSYNC B3 ;  /* 0x0000000000037941 */ /* 0x000fea0003800000 */
.L_x_4348:
        /* <DEDUP_REMOVED lines=11> */
.L_x_4351:
[----:B------:R-:W-:Y:S05]  /*23750*/  BSYNC B3 ;  /* 0x0000000000037941 */ /* 0x000fea0003800000 */
.L_x_4350:
        /* <DEDUP_REMOVED lines=13> */
.L_x_4352:
        /* <DEDUP_REMOVED lines=16> */
.L_x_4353:
        /* <DEDUP_REMOVED lines=16> */
.L_x_4354:
        /* <DEDUP_REMOVED lines=18> */
.L_x_4490:
[----:B------:R-:W-:Y:S05]  /*23b50*/  BSYNC B3 ;  /* 0x0000000000037941 */ /* 0x000fea0003800000 */
.L_x_4355:
        /* <DEDUP_REMOVED lines=10> */
.L_x_4357:
[----:B------:R-:W2:Y:S01]  /*23c00*/  LDL R3, [R1+0x8] ;  /* 0x0000080001037983 */ /* 0x000ea20000100800 */
[----:B------:R-:W-:Y:S01]  /*23c10*/  BSSY B3, `(.L_x_4358) ;  /* 0x0000004000037945 */ /* 0x000fe20003800000 */
[----:B--2---:R-:W-:-:S13]  /*23c20*/  LOP3.LUT P0, RZ, R3, 0x8, RZ, 0xc0, !PT ;  /* 0x0000000803ff7812 */ /* 0x004fda000780c0ff */
[----:B------:R-:W-:Y:S05]  /*23c30*/  @P0 BRA `(.L_x_4359) ;  /* 0x0000000000040947 */ /* 0x000fea0003800000 */
[----:B------:R-:W-:Y:S01]  /*23c40*/  BPT.TRAP 0x1 ;  /* 0x000000040000795c */ /* 0x000fe20000300000 */
.L_x_4359:
[----:B------:R-:W-:Y:S05]  /*23c50*/  BSYNC B3 ;  /* 0x0000000000037941 */ /* 0x000fea0003800000 */
.L_x_4358:
        /* <DEDUP_REMOVED lines=14> */
.L_x_4360:
        /* <DEDUP_REMOVED lines=16> */
.L_x_4361:
        /* <DEDUP_REMOVED lines=16> */
.L_x_4362:
        /* <DEDUP_REMOVED lines=13> */
.L_x_4346:
[----:B------:R-:W-:Y:S05]  /*24010*/  BSYNC B1 ;  /* 0x0000000000017941 */ /* 0x000fea0003800000 */
.L_x_4345:
[----:B0-----:R-:W2:Y:S04]  /*24020*/  LDL.LU R0, [R1+0x38] ;  /* 0x0000380001007983 */ /* 0x001ea80000300800 */
[----:B------:R0:W-:Y:S04]  /*24030*/  STL [R1+0xc], R7 ;  /* 0x00000c0701007387 */ /* 0x0001e80000100800 */
[----:B------:R0:W-:Y:S02]  /*24040*/  STL [R1+0x14], R9 ;  /* 0x0000140901007387 */ /* 0x0001e40000100800 */
[----:B0-2---:R-:W-:-:S07]  /*24050*/  IADD3 R0, R0, -0x3, RZ ;  /* 0xfffffffd00007810 */ /* 0x005fce0007ffe0ff */
.L_x_4344:
[----:B------:R-:W-:Y:S05]  /*24060*/  BSYNC B2 ;  /* 0x0000000000027941 */ /* 0x000fea0003800000 */
.L_x_4343:
[----:B------:R-:W2:Y:S01]  /*24070*/  LDL.LU R2, [R1+0x3c] ;  /* 0x00003c0001027983 */ /* 0x000ea20000300800 */
[----:B------:R-:W-:-:S05]  /*24080*/  IMAD.MOV R8, RZ, RZ, -R8 ;  /* 0x000000ffff087224 */ /* 0x000fca00078e0a08 */
[----:B--2---:R-:W-:-:S13]  /*24090*/  ISETP.NE.AND P0, PT, R2, R8, PT ;  /* 0x000000080200720c */ /* 0x004fda0003f05270 */
[----:B------:R-:W-:Y:S05]  /*240a0*/  @!P0 BRA `(.L_x_4342) ;  /* 0x00000018001c8947 */ /* 0x000fea0003800000 */
[----:B------:R0:W5:Y:S02]  /*240b0*/  LDL R8, [R1] ;  /* 0x0000000001087983 */ /* 0x0001640000100800 */
.L_x_4399:
[----:B--2---:R-:W2:Y:S04]  /*240c0*/  LDL R4, [R1+0x8] ;  /* 0x0000080001047983 */ /* 0x004ea80000100800 */
[----:B------:R-:W4:Y:S04]  /*240d0*/  LDL R3, [R1+0xc] ;  /* 0x00000c0001037983 */ /* 0x000f280000100800 */
[----:B---3--:R-:W3:Y:S01]  /*240e0*/  LDL R2, [R1+0x14] ;  /* 0x0000140001027983 */ /* 0x008ee20000100800 */
[----:B------:R-:W-:Y:S05]  /*240f0*/  YIELD ;  /* 0x0000000000007946 */ /* 0x000fea0003800000 */
[----:B------:R-:W-:Y:S01]  /*24100*/  BSSY B1, `(.L_x_4363) ;  /* 0x00000be000017945 */ /* 0x000fe20003800000 */
[----:B--2---:R-:W-:Y:S01]  /*24110*/  LOP3.LUT P1, RZ, R4, 0x4, RZ, 0xc0, !PT ;  /* 0x0000000404ff7812 */ /* 0x004fe2000782c0ff */
[----:B----4-:R-:W-:-:S05]  /*24120*/  VIADD R4, R3, 0x1 ;  /* 0x0000000103047836 */ /* 0x010fca0000000000 */
[----:B------:R-:W-:-:S04]  /*24130*/  ISETP.NE.AND P0, PT, R4, 0x2, PT ;  /* 0x000000020400780c */ /* 0x000fc80003f05270 */
[----:B-1----:R-:W-:Y:S02]  /*24140*/  SEL R5, RZ, 0x1, P0 ;  /* 0x00000001ff057807 */ /* 0x002fe40000000000 */
[----:B------:R-:W-:Y:S02]  /*24150*/  SEL R4, R4, RZ, P0 ;  /* 0x000000ff04047207 */ /* 0x000fe40000000000 */
[----:B---3--:R-:W-:Y:S01]  /*24160*/  LOP3.LUT R5, R2, R5, RZ, 0x3c, !PT ;  /* 0x0000000502057212 */ /* 0x008fe200078e3cff */
        /* <DEDUP_REMOVED lines=25> */
.L_x_4365:
[----:B------:R-:W2:Y:S01]  /*24300*/  LDL R2, [R1+0x4] ;  /* 0x0000040001027983 */ /* 0x000ea20000100800 */
[----:B------:R-:W-:Y:S01]  /*24310*/  BSSY B2, `(.L_x_4366) ;  /* 0x0000005000027945 */ /* 0x000fe20003800000 */
[----:B--2---:R-:W-:Y:S01]  /*24320*/  IMAD R3, R4, 0x8, R2 ;  /* 0x0000000804037824 */ /* 0x004fe200078e0202 */
[----:B------:R-:W-:-:S04]  /*24330*/  SHF.L.U32 R2, R5, 0x1f, RZ ;  /* 0x0000001f05027819 */ /* 0x000fc800000006ff */
[----:B------:R-:W2:Y:S02]  /*24340*/  SYNCS.PHASECHK.TRANS64.TRYWAIT P0, [R3+URZ+0x36840], R2 ;  /* 0x03684002030075a7 */ /* 0x000ea4000800017f */
[----:B--2---:R-:W-:Y:S05]  /*24350*/  @!P0 BRA `(.L_x_4367) ;  /* 0x0000004000b08947 */ /* 0x004fea0003800000 */
.L_x_4491:
[----:B------:R-:W-:Y:S05]  /*24360*/  BSYNC B2 ;  /* 0x0000000000027941 */ /* 0x000fea0003800000 */
.L_x_4366:
        /* <DEDUP_REMOVED lines=11> */
.L_x_4369:
[----:B------:R-:W-:Y:S05]  /*24420*/  BSYNC B2 ;  /* 0x0000000000027941 */ /* 0x000fea0003800000 */
.L_x_4368:
        /* <DEDUP_REMOVED lines=13> */
.L_x_4370:
        /* <DEDUP_REMOVED lines=16> */
.L_x_4371:
        /* <DEDUP_REMOVED lines=16> */
.L_x_4372:
        /* <DEDUP_REMOVED lines=14> */
[----:B--2---:R-:W-:Y:S01]  /*247e0*/  SHF.L.U32 R3, R14, 0x1f, RZ ;  /* 0x0000001f0e037819 */ /* 0x004fe200000006ff */
[----:B---3--:R-:W-:-:S04]  /*247f0*/  IMAD R2, R9, 0x8, R13 ;  /* 0x0000000809027824 */ /* 0x008fc800078e020d */
[----:B------:R-:W1:Y:S02]  /*24800*/  SYNCS.PHASECHK.TRANS64.TRYWAIT P0, [R2+URZ+0x36860], R3 ;  /* 0x03686003020075a7 */ /* 0x000e64000800017f */
[----:B-1----:R-:W-:Y:S05]  /*24810*/  @!P0 BRA `(.L_x_4374) ;  /* 0x0000003c00948947 */ /* 0x002fea0003800000 */
.L_x_4492:
[----:B------:R-:W-:Y:S05]  /*24820*/  BSYNC B2 ;  /* 0x0000000000027941 */ /* 0x000fea0003800000 */
.L_x_4373:
        /* <DEDUP_REMOVED lines=10> */
.L_x_4375:
[----:B------:R-:W2:Y:S01]  /*248d0*/  LDL R3, [R1+0x8] ;  /* 0x0000080001037983 */ /* 0x000ea20000100800 */
[----:B------:R-:W-:Y:S01]  /*248e0*/  BSSY B2, `(.L_x_4376) ;  /* 0x0000004000027945 */ /* 0x000fe20003800000 */
[----:B--2---:R-:W-:-:S13]  /*248f0*/  LOP3.LUT P0, RZ, R3, 0x8, RZ, 0xc0, !PT ;  /* 0x0000000803ff7812 */ /* 0x004fda000780c0ff */
[----:B------:R-:W-:Y:S05]  /*24900*/  @P0 BRA `(.L_x_4377) ;  /* 0x0000000000040947 */ /* 0x000fea0003800000 */
[----:B------:R-:W-:Y:S01]  /*24910*/  BPT.TRAP 0x1 ;  /* 0x000000040000795c */ /* 0x000fe20000300000 */
.L_x_4377:
[----:B------:R-:W-:Y:S05]  /*24920*/  BSYNC B2 ;  /* 0x0000000000027941 */ /* 0x000fea0003800000 */
.L_x_4376:
[----:B------:R-:W2:Y:S04]  /*24930*/  LDL R13, [R1+0x4] ;  /* 0x00000400010d7983 */ /* 0x000ea80000100800 */
        /* <DEDUP_REMOVED lines=13> */
.L_x_4378:
        /* <DEDUP_REMOVED lines=16> */
.L_x_4379:
        /* <DEDUP_REMOVED lines=16> */
.L_x_4380:
        /* <DEDUP_REMOVED lines=13> */
.L_x_4364:
[----:B------:R-:W-:Y:S05]  /*24ce0*/  BSYNC B1 ;  /* 0x0000000000017941 */ /* 0x000fea0003800000 */
.L_x_4363:
        /* <DEDUP_REMOVED lines=35> */
.L_x_4383:
[----:B------:R-:W3:Y:S01]  /*24f20*/  LDL R2, [R1+0x4] ;  /* 0x0000040001027983 */ /* 0x000ee20000100800 */
[----:B------:R-:W-:Y:S01]  /*24f30*/  BSSY B2, `(.L_x_4384) ;  /* 0x0000005000027945 */ /* 0x000fe20003800000 */
[----:B---3--:R-:W-:Y:S02]  /*24f40*/  LEA R3, R11, R2, 0x3 ;  /* 0x000000020b037211 */ /* 0x008fe400078e18ff */
[----:B------:R-:W-:-:S04]  /*24f50*/  SHF.L.U32 R2, R10, 0x1f, RZ ;  /* 0x0000001f0a027819 */ /* 0x000fc800000006ff */
[----:B------:R-:W3:Y:S02]  /*24f60*/  SYNCS.PHASECHK.TRANS64.TRYWAIT P0, [R3+URZ+0x36840], R2 ;  /* 0x03684002030075a7 */ /* 0x000ee4000800017f */
[----:B---3--:R-:W-:Y:S05]  /*24f70*/  @!P0 BRA `(.L_x_4385) ;  /* 0x0000003400d08947 */ /* 0x008fea0003800000 */
.L_x_4493:
[----:B------:R-:W-:Y:S05]  /*24f80*/  BSYNC B2 ;  /* 0x0000000000027941 */ /* 0x000fea0003800000 */
.L_x_4384:
        /* <DEDUP_REMOVED lines=11> */
.L_x_4387:
[----:B------:R-:W-:Y:S05]  /*25040*/  BSYNC B2 ;  /* 0x0000000000027941 */ /* 0x000fea0003800000 */
.L_x_4386:
        /* <DEDUP_REMOVED lines=14> */
.L_x_4388:
        /* <DEDUP_REMOVED lines=16> */
.L_x_4389:
        /* <DEDUP_REMOVED lines=16> */
.L_x_4390:
        /* <DEDUP_REMOVED lines=13> */
[----:B--2---:R-:W-:-:S04]  /*25400*/  LEA R2, R4, R12, 0x3 ;  /* 0x0000000c04027211 */ /* 0x004fc800078e18ff */
[----:B------:R-:W1:Y:S02]  /*25410*/  SYNCS.PHASECHK.TRANS64.TRYWAIT P0, [R2+URZ+0x36860], R5 ;  /* 0x03686005020075a7 */ /* 0x000e64000800017f */
[----:B-1----:R-:W-:Y:S05]  /*25420*/  @!P0 BRA `(.L_x_4392) ;  /* 0x0000003000b88947 */ /* 0x002fea0003800000 */
.L_x_4494:
[----:B------:R-:W-:Y:S05]  /*25430*/  BSYNC B2 ;  /* 0x0000000000027941 */ /* 0x000fea0003800000 */
.L_x_4391:
[----:B------:R-:W2:Y:S01]  /*25440*/  S2R R3, SR_TID.X ;  /* 0x0000000000037919 */ /* 0x000ea20000002100 */
[----:B------:R-:W-:-:S04]  /*25450*/  UPRMT UR4, UR38, 0x9910, URZ ;  /* 0x0000991026047896 */ /* 0x000fc8000800003f */
[----:B------:R-:W-:Y:S01]  /*25460*/  UISETP.NE.AND UP0, UPT, UR4, 0x2, UPT ;  /* 0x000000020400788c */ /* 0x000fe2000bf05270 */
[----:B--2---:R-:W-:-:S04]  /*25470*/  LOP3.LUT R3, R3, 0x7f, RZ, 0xc0, !PT ;  /* 0x0000007f03037812 */ /* 0x004fc800078ec0ff */
[----:B------:R-:W-:-:S13]  /*25480*/  ISETP.NE.AND P0, PT, R3, RZ, PT ;  /* 0x000000ff0300720c */ /* 0x000fda0003f05270 */
[----:B------:R-:W-:-:S04]  /*25490*/  @!P0 IMAD.MOV.U32 R3, RZ, RZ, 0xa800 ;  /* 0x0000a800ff038424 */ /* 0x000fc800078e00ff */
[----:B------:R2:W-:Y:S01]  /*254a0*/  @!P0 SYNCS.ARRIVE.TRANS64 RZ, [R2+URZ+0x36850], R3 ;  /* 0x0368500302ff89a7 */ /* 0x0005e2000800003f */
[----:B------:R-:W-:-:S13]  /*254b0*/  PLOP3.LUT P0, PT, PT, PT, UP0, 0x80, 0x0 ;  /* 0x000000000000781c */ /* 0x000fda0003f0f008 */
[----:B--2---:R-:W-:Y:S05]  /*254c0*/  @P0 BRA `(.L_x_4393) ;  /* 0x0000000000040947 */ /* 0x004fea0003800000 */
[----:B------:R-:W-:Y:S01]  /*254d0*/  BPT.TRAP 0x1 ;  /* 0x000000040000795c */ /* 0x000fe20000300000 */
.L_x_4393:
[----:B------:R-:W2:Y:S01]  /*254e0*/  LDL R3, [R1+0x8] ;  /* 0x0000080001037983 */ /* 0x000ea20000100800 */
[----:B------:R-:W-:Y:S01]  /*254f0*/  BSSY B2, `(.L_x_4394) ;  /* 0x0000004000027945 */ /* 0x000fe20003800000 */
[----:B--2---:R-:W-:-:S13]  /*25500*/  LOP3.LUT P0, RZ, R3, 0x8, RZ, 0xc0, !PT ;  /* 0x0000000803ff7812 */ /* 0x004fda000780c0ff */
[----:B------:R-:W-:Y:S05]  /*25510*/  @P0 BRA `(.L_x_4395) ;  /* 0x0000000000040947 */ /* 0x000fea0003800000 */
[----:B------:R-:W-:Y:S01]  /*25520*/  BPT.TRAP 0x1 ;  /* 0x000000040000795c */ /* 0x000fe20000300000 */
.L_x_4395:
[----:B------:R-:W-:Y:S05]  /*25530*/  BSYNC B2 ;  /* 0x0000000000027941 */ /* 0x000fea0003800000 */
.L_x_4394:
        /* <DEDUP_REMOVED lines=13> */
.L_x_4396:
        /* <DEDUP_REMOVED lines=16> */
.L_x_4397:
        /* <DEDUP_REMOVED lines=16> */
.L_x_4398:
        /* <DEDUP_REMOVED lines=13> */
.L_x_4382:
[----:B------:R-:W-:Y:S05]  /*258e0*/  BSYNC B1 ;  /* 0x0000000000017941 */ /* 0x000fea0003800000 */
.L_x_4381:
[C---:B------:R-:W-:Y:S02]  /*258f0*/  ISETP.GT.AND P0, PT, R0.reuse, 0x1, PT ;  /* 0x000000010000780c */ /* 0x040fe40003f04270 */
[----:B------:R-:W-:-:S11]  /*25900*/  IADD3 R0, R0, -0x2, RZ ;  /* 0xfffffffe00007810 */ /* 0x000fd60007ffe0ff */
[----:B------:R-:W-:Y:S05]  /*25910*/  @P0 BRA `(.L_x_4399) ;  /* 0xffffffe400e80947 */ /* 0x000fea000383ffff */
.L_x_4342:
[----:B------:R-:W-:Y:S05]  /*25920*/  BSYNC B0 ;  /* 0x0000000000007941 */ /* 0x000fea0003800000 */
.L_x_4341:
        /* <DEDUP_REMOVED lines=8> */
[----:B------:R-:W4:Y:S02]  /*259b0*/  FLO.U32 R0, UR4 ;  /* 0x0000000400007d00 */ /* 0x000f2400080e0000 */
        /* <DEDUP_REMOVED lines=8> */
.L_x_4401:
[----:B------:R-:W-:Y:S05]  /*25a40*/  BSYNC B0 ;  /* 0x0000000000007941 */ /* 0x000fea0003800000 */
.L_x_4400:
        /* <DEDUP_REMOVED lines=12> */
.L_x_4495:
[----:B------:R-:W-:Y:S05]  /*25b10*/  BSYNC B1 ;  /* 0x0000000000017941 */ /* 0x000fea0003800000 */
.L_x_4404:
[----:B------:R-:W4:Y:S01]  /*25b20*/  S2R R3, SR_TID.X ;  /* 0x0000000000037919 */ /* 0x000f220000002100 */
[----:B------:R-:W-:-:S04]  /*25b30*/  UPRMT UR4, UR38, 0x9910, URZ ;  /* 0x0000991026047896 */ /* 0x000fc8000800003f */
[----:B------:R-:W-:Y:S01]  /*25b40*/  UISETP.NE.AND UP0, UPT, UR4, 0x2, UPT ;  /* 0x000000020400788c */ /* 0x000fe2000bf05270 */
[----:B----4-:R-:W-:-:S04]  /*25b50*/  LOP3.LUT R3, R3, 0x7f, RZ, 0xc0, !PT ;  /* 0x0000007f03037812 */ /* 0x010fc800078ec0ff */
[----:B------:R-:W-:-:S13]  /*25b60*/  ISETP.NE.AND P0, PT, R3, RZ, PT ;  /* 0x000000ff0300720c */ /* 0x000fda0003f05270 */
[----:B--2---:R-:W-:-:S04]  /*25b70*/  @!P0 IMAD.MOV.U32 R0, RZ, RZ, 0xa800 ;  /* 0x0000a800ff008424 */ /* 0x004fc800078e00ff */
[----:B------:R2:W-:Y:S01]  /*25b80*/  @!P0 SYNCS.ARRIVE.TRANS64 RZ, [R2+URZ+0x36850], R0 ;  /* 0x0368500002ff89a7 */ /* 0x0005e2000800003f */
[----:B------:R-:W-:-:S13]  /*25b90*/  PLOP3.LUT P0, PT, PT, PT, UP0, 0x80, 0x0 ;  /* 0x000000000000781c */ /* 0x000fda0003f0f008 */
[----:B--2---:R-:W-:Y:S05]  /*25ba0*/  @P0 BRA `(.L_x_4406) ;  /* 0x0000000000040947 */ /* 0x004fea0003800000 */
[----:B------:R-:W-:Y:S01]  /*25bb0*/  BPT.TRAP 0x1 ;  /* 0x000000040000795c */ /* 0x000fe20000300000 */
.L_x_4406:
[----:B------:R-:W2:Y:S01]  /*25bc0*/  LDL R0, [R1+0x8] ;  /* 0x0000080001007983 */ /* 0x000ea20000100800 */
[----:B------:R-:W-:Y:S01]  /*25bd0*/  BSSY B1, `(.L_x_4407) ;  /* 0x0000004000017945 */ /* 0x000fe20003800000 */
[----:B--2---:R-:W-:-:S13]  /*25be0*/  LOP3.LUT P0, RZ, R0, 0x8, RZ, 0xc0, !PT ;  /* 0x0000000800ff7812 */ /* 0x004fda000780c0ff */
[----:B------:R-:W-:Y:S05]  /*25bf0*/  @P0 BRA `(.L_x_4408) ;  /* 0x0000000000040947 */ /* 0x000fea0003800000 */
[----:B------:R-:W-:Y:S01]  /*25c00*/  BPT.TRAP 0x1 ;  /* 0x000000040000795c */ /* 0x000fe20000300000 */
.L_x_4408:
[----:B------:R-:W-:Y:S05]  /*25c10*/  BSYNC B1 ;  /* 0x0000000000017941 */ /* 0x000fea0003800000 */
.L_x_4407:
[----:B-1----:R-:W2:Y:S04]  /*25c20*/  LDL R5, [R1+0x4] ;  /* 0x0000040001057983 */ /* 0x002ea80000100800 */
[----:B------:R-:W2:Y:S04]  /*25c30*/  LDL R0, [R1+0xc] ;  /* 0x00000c0001007983 */ /* 0x000ea80000100800 */
[----:B------:R-:W4:Y:S04]  /*25c40*/  LDL.LU R4, [R1+0x1c] ;  /* 0x00001c0001047983 */ /* 0x000f280000300800 */
[----:B------:R-:W4:Y:S01]  /*25c50*/  LDL R3, [R1+0x18] ;  /* 0x0000180001037983 */ /* 0x000f220000100800 */
        /* <DEDUP_REMOVED lines=8> */
[----:B----4-:R-:W-:Y:S02]  /*25ce0*/  IMAD R3, R3, 0x70, R4 ;  /* 0x0000007003037824 */ /* 0x010fe400078e0204 */
[----:B------:R-:W-:-:S07]  /*25cf0*/  VIADD R4, R0, 0x400 ;  /* 0x0000040000047836 */ /* 0x000fce0000000000 */
.L_x_4409:
        /* <DEDUP_REMOVED lines=16> */
.L_x_4410:
        /* <DEDUP_REMOVED lines=12> */
[----:B------:R-:W-:Y:S01]  /*25ec0*/  UMOV UR6, 0x0 ;  /* 0x0000000000067882 */ /* 0x000fe20000000000 */
[----:B------:R-:W-:Y:S01]  /*25ed0*/  IADD3 R0, R0, 0x7400, RZ ;  /* 0x0000740000007810 */ /* 0x000fe20007ffe0ff */
[----:B------:R-:W-:Y:S01]  /*25ee0*/  UMOV UR7, 0x14f00000 ;  /* 0x14f0000000077882 */ /* 0x000fe20000000000 */
[----:B------:R-:W-:-:S09]  /*25ef0*/  UMOV UR10, 0x80 ;  /* 0x00000080000a7882 */ /* 0x000fd20000000000 */
.L_x_4411:
        /* <DEDUP_REMOVED lines=11> */
.L_x_4403:
[----:B------:R-:W-:Y:S05]  /*25fb0*/  BSYNC B0 ;  /* 0x0000000000007941 */ /* 0x000fea0003800000 */
.L_x_4402:
        /* <DEDUP_REMOVED lines=9> */
.L_x_4321:
[----:B------:R-:W-:Y:S05]  /*26050*/  BSYNC B7 ;  /* 0x0000000000077941 */ /* 0x000fea0003800000 */
.L_x_4319:
[----:B---3-5:R-:W2:Y:S02]  /*26060*/  LDL R8, [R1+0x8] ;  /* 0x0000080001087983 */ /* 0x028ea40000100800 */
[----:B--2---:R-:W-:-:S13]  /*26070*/  LOP3.LUT P0, RZ, R8, 0x10, RZ, 0xc0, !PT ;  /* 0x0000001008ff7812 */ /* 0x004fda000780c0ff */
[----:B------:R-:W-:Y:S05]  /*26080*/  @!P0 BRA `(.L_x_4412) ;  /* 0x0000000000288947 */ /* 0x000fea0003800000 */
[----:B------:R-:W-:Y:S05]  /*26090*/  WARPSYNC.ALL ;  /* 0x0000000000007948 */ /* 0x000fea0003800000 */
[----:B------:R-:W2:Y:S08]  /*260a0*/  S2UR UR5, SR_CgaCtaId ;  /* 0x00000000000579c3 */ /* 0x000eb00000008800 */
[----:B------:R-:W-:Y:S06]  /*260b0*/  BAR.SYNC.DEFER_BLOCKING 0x5, 0x180 ;  /* 0x0146000000007b1d */ /* 0x000fec0000010000 */
[----:B------:R-:W-:-:S02]  /*260c0*/  UMOV UR4, 0x400 ;  /* 0x0000040000047882 */ /* 0x000fc40000000000 */
[----:B--2---:R-:W-:-:S06]  /*260d0*/  ULEA UR4, UR5, UR4, 0x18 ;  /* 0x0000000405047291 */ /* 0x004fcc000f8ec03f */
[----:B-1----:R-:W-:-:S05]  /*260e0*/  IMAD.U32 R0, RZ, RZ, UR4 ;  /* 0x00000004ff007e24 */ /* 0x002fca000f8e00ff */
[----:B------:R2:W3:Y:S04]  /*260f0*/  LDS.128 R16, [R0+0x368d0] ;  /* 0x0368d00000107984 */ /* 0x0004e80000000c00 */
[----:B------:R2:W-:Y:S01]  /*26100*/  STL [R1+0x4], R0 ;  /* 0x0000040001007387 */ /* 0x0005e20000100800 */
[----:B------:R-:W-:Y:S06]  /*26110*/  BAR.ARV 0x4, 0x180 ;  /* 0x0106000000007b1d */ /* 0x000fec0000002000 */
[----:B------:R-:W-:Y:S05]  /*26120*/  BRA `(.L_x_4413) ;  /* 0x0000000800447947 */ /* 0x000fea0003800000 */
.L_x_4412:
[----:B------:R-:W2:Y:S01]  /*26130*/  LDL R7, [R1+0x2c] ;  /* 0x00002c0001077983 */ /* 0x000ea20000100800 */
[----:B------:R-:W-:Y:S01]  /*26140*/  UMOV UR4, 0xffffffff ;  /* 0xffffffff00047882 */ /* 0x000fe20000000000 */
[----:B--2---:R-:W-:Y:S02]  /*26150*/  ISETP.NE.AND P5, PT, R7, 0x1f, PT ;  /* 0x0000001f0700780c */ /* 0x004fe40003fa5270 */
[----:B------:R-:W-:Y:S11]  /*26160*/  BRA.DIV UR4, `(.L_x_4414) ;  /* 0x0000002604907947 */ /* 0x000ff6000b800000 */
[----:B-1----:R-:W-:Y:S01]  /*26170*/  IADD3 R0, R19, R7, RZ ;  /* 0x0000000713007210 */ /* 0x002fe20007ffe0ff */
[----:B------:R-:W-:Y:S01]  /*26180*/  ULDC UR4, c[0x0][0xc3c] ;  /* 0x00030f0000047ab9 */ /* 0x000fe20000000800 */
        /* <DEDUP_REMOVED lines=10> */
[----:B0-----:R-:W-:Y:S02]  /*26230*/  IMAD.MOV.U32 R2, RZ, RZ, RZ ;  /* 0x000000ffff027224 */ /* 0x001fe400078e00ff */
[----:B--2---:R-:W-:Y:S01]  /*26240*/  @!P0 IMAD.MOV.U32 R2, RZ, RZ, R3 ;  /* 0x000000ffff028224 */ /* 0x004fe200078e0003 */
[----:B------:R-:W-:-:S04]  /*26250*/  ISETP.GE.U32.AND P0, PT, R7, 0x2, PT ;  /* 0x000000020700780c */ /* 0x000fc80003f06070 */
        /* <DEDUP_REMOVED lines=16> */
.L_x_4505:
[----:B------:R-:W-:Y:S02]  /*26360*/  ULDC UR4, c[0x0][0xc38] ;  /* 0x00030e0000047ab9 */ /* 0x000fe40000000800 */
[----:B------:R-:W-:-:S04]  /*26370*/  IMAD.U32 R16, RZ, RZ, UR4 ;  /* 0x00000004ff107e24 */ /* 0x000fc8000f8e00ff */
[----:B-1----:R-:W-:-:S05]  /*26380*/  IMAD R6, R6, R16, RZ ;  /* 0x0000001006067224 */ /* 0x002fca00078e02ff */
[----:B------:R-:W-:-:S04]  /*26390*/  IADD3 R4, R4, R6, RZ ;  /* 0x0000000604047210 */ /* 0x000fc80007ffe0ff */
[----:B------:R-:W-:-:S13]  /*263a0*/  ISETP.GT.AND P4, PT, R4, R0, PT ;  /* 0x000000000400720c */ /* 0x000fda0003f84270 */
[----:B------:R-:W-:Y:S05]  /*263b0*/  @P4 BRA `(.L_x_4415) ;  /* 0x0000000000a04947 */ /* 0x000fea0003800000 */
.L_x_4420:
[----:B------:R-:W1:Y:S01]  /*263c0*/  LDC R2, c[0x0][0xc3c] ;  /* 0x00030f00ff027b82 */ /* 0x000e620000000800 */
[----:B------:R-:W-:-:S05]  /*263d0*/  VIADD R19, R19, 0x1f ;  /* 0x0000001f13137836 */ /* 0x000fca0000000000 */
[----:B-1----:R-:W-:-:S13]  /*263e0*/  ISETP.GE.AND P4, PT, R19, R2, PT ;  /* 0x000000021300720c */ /* 0x002fda0003f86270 */
[----:B------:R-:W-:Y:S05]  /*263f0*/  @P4 BRA `(.L_x_4416) ;  /* 0x0000000400484947 */ /* 0x000fea0003800000 */
[----:B------:R-:W0:Y:S01]  /*26400*/  LDL R3, [R1+0x2c] ;  /* 0x00002c0001037983 */ /* 0x000e220000100800 */
[----:B------:R-:W-:Y:S01]  /*26410*/  BSSY B0, `(.L_x_4417) ;  /* 0x0000008000007945 */ /* 0x000fe20003800000 */
[----:B0-----:R-:W-:-:S05]  /*26420*/  IMAD.IADD R5, R19, 0x1, R3 ;  /* 0x0000000113057824 */ /* 0x001fca00078e0203 */
[----:B------:R-:W-:Y:S02]  /*26430*/  ISETP.GE.OR P4, PT, R5, R2, !P5 ;  /* 0x000000020500720c */ /* 0x000fe40006f86670 */
[----:B------:R-:W-:-:S11]  /*26440*/  MOV R2, RZ ;  /* 0x000000ff00027202 */ /* 0x000fd60000000f00 */
[----:B------:R-:W-:Y:S05]  /*26450*/  @P4 BRA `(.L_x_4418) ;  /* 0x00000000000c4947 */ /* 0x000fea0003800000 */
[----:B------:R-:W0:Y:S02]  /*26460*/  LDC.64 R2, c[0x0][0xc80] ;  /* 0x00032000ff027b82 */ /* 0x000e240000000a00 */
[----:B0-----:R-:W-:-:S06]  /*26470*/  IMAD.WIDE R2, R5, 0x4, R2 ;  /* 0x0000000405027825 */ /* 0x001fcc00078e0202 */
[----:B------:R0:W5:Y:S02]  /*26480*/  LDG.E R2, desc[UR60][R2.64] ;  /* 0x0000003c02027981 */ /* 0x000164000c1e1900 */
.L_x_4418:
[----:B------:R-:W-:Y:S05]  /*26490*/  BSYNC B0 ;  /* 0x0000000000007941 */ /* 0x000fea0003800000 */
.L_x_4417:
[----:B------:R-:W-:-:S03]  /*264a0*/  UMOV UR4, 0xffffffff ;  /* 0xffffffff00047882 */ /* 0x000fc60000000000 */
[----:B------:R-:W-:Y:S05]  /*264b0*/  BRA.DIV UR4, `(.L_x_4419) ;  /* 0x0000002604f87947 */ /* 0x000fea000b800000 */
[----:B0-----:R-:W2:Y:S02]  /*264c0*/  LDL R3, [R1+0x8] ;  /* 0x0000080001037983 */ /* 0x001ea40000100800 */
[----:B--2---:R-:W-:Y:S02]  /*264d0*/  LOP3.LUT P4, RZ, R3, 0x1, RZ, 0xc0, !PT ;  /* 0x0000000103ff7812 */ /* 0x004fe4000788c0ff */
[----:B-----5:R-:W0:Y:S02]  /*264e0*/  SHFL.UP PT, R3, R2, 0x1, RZ ;  /* 0x0420000002037989 */ /* 0x020e2400000e00ff */
        /* <DEDUP_REMOVED lines=15> */
.L_x_4513:
[----:B------:R-:W-:Y:S02]  /*265e0*/  ULDC UR4, c[0x0][0xc38] ;  /* 0x00030e0000047ab9 */ /* 0x000fe40000000800 */
[----:B------:R-:W-:-:S05]  /*265f0*/  MOV R16, UR4 ;  /* 0x0000000400107c02 */ /* 0x000fca0008000f00 */
[----:B-1----:R-:W-:-:S04]  /*26600*/  IMAD R6, R6, R16, RZ ;  /* 0x0000001006067224 */ /* 0x002fc800078e02ff */
[----:B------:R-:W-:-:S05]  /*26610*/  IMAD.IADD R4, R6, 0x1, R4 ;  /* 0x0000000106047824 */ /* 0x000fca00078e0204 */
[----:B------:R-:W-:-:S13]  /*26620*/  ISETP.GT.AND P4, PT, R4, R0, PT ;  /* 0x000000000400720c */ /* 0x000fda0003f84270 */
[----:B------:R-:W-:Y:S05]  /*26630*/  @!P4 BRA `(.L_x_4420) ;  /* 0xfffffffc0060c947 */ /* 0x000fea000383ffff */
.L_x_4415:
        /* <DEDUP_REMOVED lines=8> */
.L_x_4517:
[----:B------:R-:W-:Y:S02]  /*266c0*/  ISETP.NE.AND P0, PT, R3, RZ, PT ;  /* 0x000000ff0300720c */ /* 0x000fe40003f05270 */
[----:B-1----:R-:W-:-:S11]  /*266d0*/  MOV R2, RZ ;  /* 0x000000ff00027202 */ /* 0x002fd60000000f00 */
[----:B------:R-:W-:Y:S05]  /*266e0*/  @!P0 BRA `(.L_x_4422) ;  /* 0x0000000000108947 */ /* 0x000fea0003800000 */
[----:B------:R-:W-:Y:S01]  /*266f0*/  UMOV UR4, 0xffffffff ;  /* 0xffffffff00047882 */ /* 0x000fe20000000000 */
[----:B------:R-:W-:Y:S02]  /*26700*/  VIADD R12, R4, 0xffffffff ;  /* 0xffffffff040c7836 */ /* 0x000fe40000000000 */
[----:B------:R-:W-:Y:S05]  /*26710*/  BRA.DIV UR4, `(.L_x_4423) ;  /* 0x0000002a04887947 */ /* 0x000fea000b800000 */
[----:B------:R1:W3:Y:S02]  /*26720*/  SHFL.IDX PT, R2, R5, R12, 0x1f ;  /* 0x00001f0c05027589 */ /* 0x0002e400000e0000 */
.L_x_4422:
[----:B012---:R-:W-:Y:S01]  /*26730*/  IABS R5, R17 ;  /* 0x0000001100057213 */ /* 0x007fe20000000000 */
[----:B---3--:R-:W-:Y:S01]  /*26740*/  IMAD R16, R2, R16, R6 ;  /* 0x0000001002107224 */ /* 0x008fe200078e0206 */
[----:B------:R-:W-:Y:S02]  /*26750*/  IADD3 R19, R4, R19, RZ ;  /* 0x0000001304137210 */ /* 0x000fe40007ffe0ff */
[----:B------:R-:W0:Y:S01]  /*26760*/  I2F.RP R2, R5 ;  /* 0x0000000500027306 */ /* 0x000e220000209400 */
[----:B------:R-:W-:-:S07]  /*26770*/  IMAD.IADD R0, R0, 0x1, -R16 ;  /* 0x0000000100007824 */ /* 0x000fce00078e0a10 */
[----:B0-----:R-:W0:Y:S02]  /*26780*/  MUFU.RCP R2, R2 ;  /* 0x0000000200027308 */ /* 0x001e240000001000 */
[----:B0-----:R-:W-:-:S06]  /*26790*/  VIADD R2, R2, 0xffffffe ;  /* 0x0ffffffe02027836 */ /* 0x001fcc0000000000 */
[----:B------:R-:W0:Y:S02]  /*267a0*/  F2I.FTZ.U32.TRUNC.NTZ R3, R2 ;  /* 0x0000000200037305 */ /* 0x000e24000021f000 */
[----:B0-----:R-:W-:-:S05]  /*267b0*/  IADD3 R2, RZ, -R3, RZ ;  /* 0x80000003ff027210 */ /* 0x001fca0007ffe0ff */
        /* <DEDUP_REMOVED lines=15> */
[----:B------:R-:W-:-:S06]  /*268b0*/  @P0 IADD3 R2, R2, 0x1, RZ ;  /* 0x0000000102020810 */ /* 0x000fcc0007ffe0ff */
[----:B------:R-:W-:Y:S01]  /*268c0*/  @!P1 IMAD.MOV R2, RZ, RZ, -R2 ;  /* 0x000000ffff029224 */ /* 0x000fe200078e0a02 */
[----:B------:R-:W-:-:S05]  /*268d0*/  @!P2 LOP3.LUT R2, RZ, R17, RZ, 0x33, !PT ;  /* 0x00000011ff02a212 */ /* 0x000fca00078e33ff */
[--C-:B------:R-:W-:Y:S02]  /*268e0*/  IMAD.MOV R3, RZ, RZ, -R2.reuse ;  /* 0x000000ffff037224 */ /* 0x100fe400078e0a02 */
[----:B------:R-:W-:Y:S02]  /*268f0*/  IMAD.MOV.U32 R18, RZ, RZ, R2 ;  /* 0x000000ffff127224 */ /* 0x000fe400078e0002 */
[----:B------:R-:W-:Y:S01]  /*26900*/  IMAD R17, R17, R3, R0 ;  /* 0x0000000311117224 */ /* 0x000fe200078e0200 */
[----:B------:R-:W-:Y:S06]  /*26910*/  BRA `(.L_x_4424) ;  /* 0x00000000001c7947 */ /* 0x000fec0003800000 */
.L_x_4416:
[----:B------:R-:W-:Y:S01]  /*26920*/  UMOV UR4, URZ ;  /* 0x0000003f00047c82 */ /* 0x000fe20008000000 */
[----:B------:R-:W-:Y:S01]  /*26930*/  UMOV UR5, URZ ;  /* 0x0000003f00057c82 */ /* 0x000fe20008000000 */
[----:B------:R-:W-:Y:S01]  /*26940*/  ULDC UR6, c[0x0][0xc3c] ;  /* 0x00030f0000067ab9 */ /* 0x000fe20000000800 */
[----:B------:R-:W-:Y:S01]  /*26950*/  IMAD.MOV.U32 R16, RZ, RZ, R0 ;  /* 0x000000ffff107224 */ /* 0x000fe200078e0000 */
[----:B------:R-:W-:Y:S01]  /*26960*/  MOV R17, UR4 ;  /* 0x0000000400117c02 */ /* 0x000fe20008000f00 */
[----:B------:R-:W-:Y:S02]  /*26970*/  IMAD.U32 R18, RZ, RZ, UR5 ;  /* 0x00000005ff127e24 */ /* 0x000fe4000f8e00ff */
[----:B------:R-:W-:-:S07]  /*26980*/  IMAD.U32 R19, RZ, RZ, UR6 ;  /* 0x00000006ff137e24 */ /* 0x000fce000f8e00ff */
.L_x_4424:
        /* <DEDUP_REMOVED lines=11> */
.L_x_4413:
[----:B------:R-:W-:Y:S02]  /*26a40*/  ULDC UR4, c[0x0][0xc3c] ;  /* 0x00030f0000047ab9 */ /* 0x000fe40000000800 */
[----:B---3--:R-:W-:-:S13]  /*26a50*/  ISETP.GE.AND P0, PT, R19, UR4, PT ;  /* 0x0000000413007c0c */ /* 0x008fda000bf06270 */
[----:B------:R-:W-:Y:S05]  /*26a60*/  @!P0 BRA `(.L_x_4425) ;  /* 0xffffff9000808947 */ /* 0x000fea000383ffff */
[----:B------:R-:W-:Y:S05]  /*26a70*/  BSYNC B8 ;  /* 0x0000000000087941 */ /* 0x000fea0003800000 */
.L_x_4275:
[----:B--2---:R-:W2:Y:S01]  /*26a80*/  LDL.LU R0, [R1+0x54] ;  /* 0x0000540001007983 */ /* 0x004ea20000300800 */
[----:B------:R-:W-:Y:S01]  /*26a90*/  BSSY B0, `(.L_x_4426) ;  /* 0x000000b000007945 */ /* 0x000fe20003800000 */
[----:B0-----:R-:W0:Y:S01]  /*26aa0*/  S2R R5, SR_CgaCtaId ;  /* 0x0000000000057919 */ /* 0x001e220000008800 */
[----:B--2---:R-:W-:-:S04]  /*26ab0*/  IADD3 R0, R0, 0x1, RZ ;  /* 0x0000000100007810 */ /* 0x004fc80007ffe0ff */
        /* <DEDUP_REMOVED lines=8> */
.L_x_4520:
[----:B------:R-:W-:Y:S05]  /*26b40*/  BSYNC B0 ;  /* 0x0000000000007941 */ /* 0x000fea0003800000 */
.L_x_4426:
[----:B------:R-:W-:-:S03]  /*26b50*/  UMOV UR4, 0xffffffff ;  /* 0xffffffff00047882 */ /* 0x000fc60000000000 */
[----:B------:R-:W-:Y:S05]  /*26b60*/  BRA.DIV UR4, `(.L_x_4428) ;  /* 0x0000002604b07947 */ /* 0x000fea000b800000 */
[----:B------:R-:W1:Y:S02]  /*26b70*/  S2R R2, SR_TID.X ;  /* 0x0000000000027919 */ /* 0x000e640000002100 */
[----:B-1----:R-:W-:-:S04]  /*26b80*/  SHF.R.U32.HI R2, RZ, 0x5, R2 ;  /* 0x00000005ff027819 */ /* 0x002fc80000011602 */
[----:B------:R-:W-:-:S05]  /*26b90*/  LOP3.LUT R2, R2, 0x3, RZ, 0xc0, !PT ;  /* 0x0000000302027812 */ /* 0x000fca00078ec0ff */
[----:B------:R1:W2:Y:S02]  /*26ba0*/  SHFL.IDX PT, R14, R2, RZ, 0x1f ;  /* 0x00001fff020e7589 */ /* 0x0002a400000e0000 */
.L_x_4523:
[----:B--2---:R-:W-:-:S13]  /*26bb0*/  ISETP.NE.AND P0, PT, R14, RZ, PT ;  /* 0x000000ff0e00720c */ /* 0x004fda0003f05270 */
[----:B------:R-:W-:Y:S05]  /*26bc0*/  @P0 BRA `(.L_x_4060) ;  /* 0x00000000009c0947 */ /* 0x000fea0003800000 */
[----:B------:R-:W-:-:S03]  /*26bd0*/  UMOV UR4, 0xffffffff ;  /* 0xffffffff00047882 */ /* 0x000fc60000000000 */
[----:B------:R-:W-:Y:S05]  /*26be0*/  BRA.DIV UR4, `(.L_x_4429) ;  /* 0x0000002604c47947 */ /* 0x000fea000b800000 */
[----:B------:R-:W-:-:S13]  /*26bf0*/  ELECT P6, URZ, PT ;  /* 0x00000000003f782f */ /* 0x000fda00038c0000 */
.L_x_4526:
        /* <DEDUP_REMOVED lines=8> */
.L_x_4430:
[----:B0-----:R-:W2:Y:S04]  /*26c80*/  LDL R3, [R1+0xc] ;  /* 0x00000c0001037983 */ /* 0x001ea80000100800 */
[----:B------:R-:W3:Y:S01]  /*26c90*/  LDL.LU R7, [R1+0x14] ;  /* 0x0000140001077983 */ /* 0x000ee20000300800 */
[----:B------:R-:W-:-:S05]  /*26ca0*/  IADD3 R2, R0, 0x36840, RZ ;  /* 0x0003684000027810 */ /* 0x000fca0007ffe0ff */
        /* <DEDUP_REMOVED lines=11> */
.L_x_4527:
[----:B------:R-:W1:Y:S02]  /*26d60*/  SYNCS.PHASECHK.TRANS64.TRYWAIT P0, [R7+URZ], R2 ;  /* 0x00000002070075a7 */ /* 0x000e64000800017f */
[----:B-1----:R-:W-:Y:S05]  /*26d70*/  @!P0 BRA `(.L_x_4432) ;  /* 0x0000002400948947 */ /* 0x002fea0003800000 */
.L_x_4528:
[----:B------:R-:W-:Y:S05]  /*26d80*/  @!P2 BRA `(.L_x_4433) ;  /* 0x000000000004a947 */ /* 0x000fea0003800000 */
[----:B------:R-:W-:Y:S01]  /*26d90*/  BPT.TRAP 0x1 ;  /* 0x000000040000795c */ /* 0x000fe20000300000 */
.L_x_4433:
[----:B------:R-:W2:Y:S01]  /*26da0*/  LDL.LU R4, [R1+0xc] ;  /* 0x00000c0001047983 */ /* 0x000ea20000300800 */
[----:B------:R-:W-:-:S04]  /*26db0*/  VIADD R0, R0, 0x36860 ;  /* 0x0003686000007836 */ /* 0x000fc80000000000 */
[----:B--2---:R-:W-:-:S04]  /*26dc0*/  IMAD R4, R4, 0x8, R0 ;  /* 0x0000000804047824 */ /* 0x004fc800078e0200 */
[----:B------:R-:W2:Y:S02]  /*26dd0*/  SYNCS.PHASECHK.TRANS64.TRYWAIT P0, [R4+URZ], R5 ;  /* 0x00000005040075a7 */ /* 0x000ea4000800017f */
[----:B--2---:R-:W-:Y:S05]  /*26de0*/  @!P0 BRA `(.L_x_4434) ;  /* 0x00000024008c8947 */ /* 0x004fea0003800000 */
.L_x_4529:
[----:B------:R-:W-:-:S07]  /*26df0*/  LEA R3, R3, R0, 0x3 ;  /* 0x0000000003037211 */ /* 0x000fce00078e18ff */
.L_x_4435:
[----:B---3--:R3:W4:Y:S02]  /*26e00*/  SYNCS.PHASECHK.TRANS64.TRYWAIT P0, [R3+URZ], R2 ;  /* 0x00000002030075a7 */ /* 0x008724000800017f */
[----:B----4-:R-:W-:Y:S05]  /*26e10*/  @!P0 NANOSLEEP.SYNCS 0x989680 ;  /* 0x009896800000895d */ /* 0x010fea0003900000 */
[----:B------:R-:W4:Y:S02]  /*26e20*/  @!P0 SYNCS.PHASECHK.TRANS64 P0, [R3+URZ], R2 ;  /* 0x00000002030085a7 */ /* 0x000f24000800007f */
[----:B----4-:R-:W-:Y:S05]  /*26e30*/  @!P0 BRA `(.L_x_4435) ;  /* 0xfffffffc00f08947 */ /* 0x010fea000383ffff */
.L_x_4060:
[----:B------:R-:W-:Y:S05]  /*26e40*/  BSYNC B9 ;  /* 0x0000000000097941 */ /* 0x000fea0003800000 */
.L_x_4057:
[----:B------:R-:W-:Y:S05]  /*26e50*/  EXIT ;  /* 0x000000000000794d */ /* 0x000fea0003800000 */
.L_x_4078:
[----:B0-----:R0:W1:Y:S02]  /*26e60*/  SYNCS.PHASECHK.TRANS64.TRYWAIT P5, [R100+URZ+0x36890], R101 ;  /* 0x03689065640075a7 */ /* 0x00106400080a017f */
[----:B-1----:R-:W-:Y:S05]  /*26e70*/  @!P5 NANOSLEEP.SYNCS 0x989680 ;  /* 0x009896800000d95d */ /* 0x002fea0003900000 */
[----:B------:R-:W1:Y:S02]  /*26e80*/  @!P5 SYNCS.PHASECHK.TRANS64 P5, [R100+URZ+0x36890], R101 ;  /* 0x036890656400d5a7 */ /* 0x000e6400080a007f */
[----:B-1----:R-:W-:Y:S05]  /*26e90*/  @!P5 BRA `(.L_x_4078) ;  /* 0xfffffffc00f0d947 */ /* 0x002fea000383ffff */
[----:B------:R-:W-:Y:S05]  /*26ea0*/  BRA `(.L_x_4436) ;  /* 0xfffffdc800987947 */ /* 0x000fea000383ffff */
.L_x_4132:
[----:B-1----:R1:W3:Y:S02]  /*26eb0*/  SYNCS.PHASECHK.TRANS64.TRYWAIT P5, [R100+URZ+0x36890], R101 ;  /* 0x03689065640075a7 */ /* 0x0022e400080a017f */
[----:B---3--:R-:W-:Y:S05]  /*26ec0*/  @!P5 NANOSLEEP.SYNCS 0x989680 ;  /* 0x009896800000d95d */ /* 0x008fea0003900000 */
[----:B------:R-:W3:Y:S02]  /*26ed0*/  @!P5 SYNCS.PHASECHK.TRANS64 P5, [R100+URZ+0x36890], R101 ;  /* 0x036890656400d5a7 */ /* 0x000ee400080a007f */
[----:B---3--:R-:W-:Y:S05]  /*26ee0*/  @!P5 BRA `(.L_x_4132) ;  /* 0xfffffffc00f0d947 */ /* 0x008fea000383ffff */
[----:B------:R-:W-:Y:S05]  /*26ef0*/  BRA `(.L_x_4437) ;  /* 0xfffffdfc00607947 */ /* 0x000fea000383ffff */
.L_x_4157:
[----:B0-----:R0:W1:Y:S02]  /*26f00*/  SYNCS.PHASECHK.TRANS64.TRYWAIT P3, [R100+URZ+0x36890], R101 ;  /* 0x03689065640075a7 */ /* 0x001064000806017f */
[----:B-1----:R-:W-:Y:S05]  /*26f10*/  @!P3 NANOSLEEP.SYNCS 0x989680 ;  /* 0x009896800000b95d */ /* 0x002fea0003900000 */
[----:B------:R-:W1:Y:S02]  /*26f20*/  @!P3 SYNCS.PHASECHK.TRANS64 P3, [R100+URZ+0x36890], R101 ;  /* 0x036890656400b5a7 */ /* 0x000e64000806007f */
[----:B-1----:R-:W-:Y:S05]  /*26f30*/  @!P3 BRA `(.L_x_4157) ;  /* 0xfffffffc00f0b947 */ /* 0x002fea000383ffff */
[----:B------:R-:W-:Y:S05]  /*26f40*/  BRA `(.L_x_4438) ;  /* 0xfffffe2c00847947 */ /* 0x000fea000383ffff */
.L_x_4163:
[----:B0-----:R0:W1:Y:S02]  /*26f50*/  SYNCS.PHASECHK.TRANS64.TRYWAIT P2, [R100+URZ+0x368b0], R101 ;  /* 0x0368b065640075a7 */ /* 0x001064000804017f */
[----:B-1----:R-:W-:Y:S05]  /*26f60*/  @!P2 NANOSLEEP.SYNCS 0x989680 ;  /* 0x009896800000a95d */ /* 0x002fea0003900000 */
[----:B------:R-:W1:Y:S02]  /*26f70*/  @!P2 SYNCS.PHASECHK.TRANS64 P2, [R100+URZ+0x368b0], R101 ;  /* 0x0368b0656400a5a7 */ /* 0x000e64000804007f */
[----:B-1----:R-:W-:Y:S05]  /*26f80*/  @!P2 BRA `(.L_x_4163) ;  /* 0xfffffffc00f0a947 */ /* 0x002fea000383ffff */
[----:B------:R-:W-:Y:S05]  /*26f90*/  BRA `(.L_x_4439) ;  /* 0xfffffe30009c7947 */ /* 0x000fea000383ffff */
.L_x_4181:
        /* <DEDUP_REMOVED lines=8> */
.L_x_4441:
[----:B------:R-:W-:Y:S05]  /*27020*/  BSYNC B1 ;  /* 0x0000000000017941 */ /* 0x000fea0003800000 */
.L_x_4440:
[----:B------:R-:W-:Y:S01]  /*27030*/  MOV R13, R24 ;  /* 0x00000018000d7202 */ /* 0x000fe20000000f00 */
[----:B------:R-:W-:Y:S01]  /*27040*/  IMAD.MOV.U32 R12, RZ, RZ, RZ ;  /* 0x000000ffff0c7224 */ /* 0x000fe200078e00ff */
[----:B------:R-:W-:Y:S01]  /*27050*/  MOV R15, 0xffffffff ;  /* 0xffffffff000f7802 */ /* 0x000fe20000000f00 */
[----:B------:R-:W-:Y:S02]  /*27060*/  IMAD.MOV.U32 R11, RZ, RZ, 0x1c1f ;  /* 0x00001c1fff0b7424 */ /* 0x000fe400078e00ff */
[----:B------:R-:W-:-:S07]  /*27070*/  IMAD.MOV.U32 R0, RZ, RZ, R14 ;  /* 0x000000ffff007224 */ /* 0x000fce00078e000e */
[----:B------:R-:W-:Y:S05]  /*27080*/  WARPSYNC.COLLECTIVE R15, `(.L_x_4442) ;  /* 0x000000000f087348 */ /* 0x000fea0003c00000 */
[----:B------:R0:W1:Y:S02]  /*27090*/  SHFL.IDX P6, R14, R13, R12, R11 ;  /* 0x0000000c0d0e7389 */ /* 0x00006400000c000b */
[----:B01----:R-:W-:Y:S01]  /*270a0*/  ENDCOLLECTIVE ;  /* 0x000000000000791b */ /* 0x003fe20003800000 */
.L_x_4442:
[----:B------:R-:W-:Y:S02]  /*270b0*/  IMAD.MOV.U32 R13, RZ, RZ, R27 ;  /* 0x000000ffff0d7224 */ /* 0x000fe400078e001b */
[----:B------:R-:W-:-:S07]  /*270c0*/  IMAD.MOV.U32 R3, RZ, RZ, R14 ;  /* 0x000000ffff037224 */ /* 0x000fce00078e000e */
[----:B------:R-:W-:Y:S05]  /*270d0*/  WARPSYNC.COLLECTIVE R15, `(.L_x_4443) ;  /* 0x000000000f087348 */ /* 0x000fea0003c00000 */
[----:B------:R0:W1:Y:S02]  /*270e0*/  SHFL.IDX P6, R14, R13, R12, R11 ;  /* 0x0000000c0d0e7389 */ /* 0x00006400000c000b */
[----:B01----:R-:W-:Y:S01]  /*270f0*/  ENDCOLLECTIVE ;  /* 0x000000000000791b */ /* 0x003fe20003800000 */
.L_x_4443:
[----:B------:R-:W-:Y:S01]  /*27100*/  IMAD.MOV.U32 R13, RZ, RZ, R26 ;  /* 0x000000ffff0d7224 */ /* 0x000fe200078e001a */
[----:B------:R-:W-:-:S07]  /*27110*/  MOV R4, R14 ;  /* 0x0000000e00047202 */ /* 0x000fce0000000f00 */
[----:B------:R-:W-:Y:S05]  /*27120*/  WARPSYNC.COLLECTIVE R15, `(.L_x_4444) ;  /* 0x000000000f087348 */ /* 0x000fea0003c00000 */
[----:B------:R0:W1:Y:S02]  /*27130*/  SHFL.IDX P6, R14, R13, R12, R11 ;  /* 0x0000000c0d0e7389 */ /* 0x00006400000c000b */
[----:B01----:R-:W-:Y:S01]  /*27140*/  ENDCOLLECTIVE ;  /* 0x000000000000791b */ /* 0x003fe20003800000 */
.L_x_4444:
[----:B------:R-:W-:Y:S05]  /*27150*/  BRA `(.L_x_4445) ;  /* 0xfffffe4000347947 */ /* 0x000fea000383ffff */
.L_x_4185:
[----:B0-----:R0:W1:Y:S02]  /*27160*/  SYNCS.PHASECHK.TRANS64.TRYWAIT P0, [R2+URZ+0x36800], R7 ;  /* 0x03680007020075a7 */ /* 0x001064000800017f */
[----:B-1----:R-:W-:Y:S05]  /*27170*/  @!P0 NANOSLEEP.SYNCS 0x989680 ;  /* 0x009896800000895d */ /* 0x002fea0003900000 */
[----:B------:R-:W1:Y:S02]  /*27180*/  @!P0 SYNCS.PHASECHK.TRANS64 P0, [R2+URZ+0x36800], R7 ;  /* 0x03680007020085a7 */ /* 0x000e64000800007f */
[----:B-1----:R-:W-:Y:S05]  /*27190*/  @!P0 BRA `(.L_x_4185) ;  /* 0xfffffffc00f08947 */ /* 0x002fea000383ffff */
[----:B------:R-:W-:Y:S05]  /*271a0*/  BRA `(.L_x_4446) ;  /* 0xfffffe4800c87947 */ /* 0x000fea000383ffff */
.L_x_4209:
        /* <DEDUP_REMOVED lines=8> */
.L_x_4448:
[----:B------:R-:W-:Y:S05]  /*27230*/  BSYNC B1 ;  /* 0x0000000000017941 */ /* 0x000fea0003800000 */
.L_x_4447:
[----:B------:R-:W-:Y:S01]  /*27240*/  IMAD.MOV.U32 R13, RZ, RZ, R24 ;  /* 0x000000ffff0d7224 */ /* 0x000fe200078e0018 */
[----:B------:R-:W-:Y:S01]  /*27250*/  MOV R11, 0x1c1f ;  /* 0x00001c1f000b7802 */ /* 0x000fe20000000f00 */
[----:B------:R-:W-:Y:S01]  /*27260*/  IMAD.MOV.U32 R12, RZ, RZ, RZ ;  /* 0x000000ffff0c7224 */ /* 0x000fe200078e00ff */
[----:B------:R-:W-:Y:S01]  /*27270*/  MOV R3, R14 ;  /* 0x0000000e00037202 */ /* 0x000fe20000000f00 */
[----:B------:R-:W-:-:S04]  /*27280*/  IMAD.MOV.U32 R15, RZ, RZ, -0x1 ;  /* 0xffffffffff0f7424 */ /* 0x000fc800078e00ff */
[----:B------:R-:W-:-:S07]  /*27290*/  IMAD.MOV.U32 R43, RZ, RZ, R3 ;  /* 0x000000ffff2b7224 */ /* 0x000fce00078e0003 */
[----:B------:R-:W-:Y:S05]  /*272a0*/  WARPSYNC.COLLECTIVE R15, `(.L_x_4449) ;  /* 0x000000000f087348 */ /* 0x000fea0003c00000 */
[----:B------:R0:W1:Y:S02]  /*272b0*/  SHFL.IDX P6, R14, R13, R12, R11 ;  /* 0x0000000c0d0e7389 */ /* 0x00006400000c000b */
[----:B01----:R-:W-:Y:S01]  /*272c0*/  ENDCOLLECTIVE ;  /* 0x000000000000791b */ /* 0x003fe20003800000 */
.L_x_4449:
[----:B------:R-:W-:Y:S01]  /*272d0*/  MOV R13, R27 ;  /* 0x0000001b000d7202 */ /* 0x000fe20000000f00 */
[----:B------:R-:W-:-:S07]  /*272e0*/  IMAD.MOV.U32 R0, RZ, RZ, R14 ;  /* 0x000000ffff007224 */ /* 0x000fce00078e000e */
[----:B------:R-:W-:Y:S05]  /*272f0*/  WARPSYNC.COLLECTIVE R15, `(.L_x_4450) ;  /* 0x000000000f087348 */ /* 0x000fea0003c00000 */
[----:B------:R0:W1:Y:S02]  /*27300*/  SHFL.IDX P6, R14, R13, R12, R11 ;  /* 0x0000000c0d0e7389 */ /* 0x00006400000c000b */
[----:B01----:R-:W-:Y:S01]  /*27310*/  ENDCOLLECTIVE ;  /* 0x000000000000791b */ /* 0x003fe20003800000 */
.L_x_4450:
[----:B------:R-:W-:Y:S01]  /*27320*/  MOV R42, R0 ;  /* 0x00000000002a7202 */ /* 0x000fe20000000f00 */
[----:B------:R-:W-:Y:S02]  /*27330*/  IMAD.MOV.U32 R13, RZ, RZ, R26 ;  /* 0x000000ffff0d7224 */ /* 0x000fe400078e001a */
[----:B------:R-:W-:-:S07]  /*27340*/  IMAD.MOV.U32 R5, RZ, RZ, R14 ;  /* 0x000000ffff057224 */ /* 0x000fce00078e000e */
[----:B------:R-:W-:Y:S05]  /*27350*/  WARPSYNC.COLLECTIVE R15, `(.L_x_4451) ;  /* 0x000000000f087348 */ /* 0x000fea0003c00000 */
[----:B------:R0:W1:Y:S02]  /*27360*/  SHFL.IDX P6, R14, R13, R12, R11 ;  /* 0x0000000c0d0e7389 */ /* 0x00006400000c000b */
[----:B01----:R-:W-:Y:S01]  /*27370*/  ENDCOLLECTIVE ;  /* 0x000000000000791b */ /* 0x003fe20003800000 */
.L_x_4451:
[----:B------:R-:W-:Y:S05]  /*27380*/  BRA `(.L_x_4452) ;  /* 0xfffffe6800687947 */ /* 0x000fea000383ffff */
.L_x_4213:
[----:B0-----:R0:W1:Y:S02]  /*27390*/  SYNCS.PHASECHK.TRANS64.TRYWAIT P0, [R2+URZ+0x36800], R5 ;  /* 0x03680005020075a7 */ /* 0x001064000800017f */
[----:B-1----:R-:W-:Y:S05]  /*273a0*/  @!P0 NANOSLEEP.SYNCS 0x989680 ;  /* 0x009896800000895d */ /* 0x002fea0003900000 */
[----:B------:R-:W1:Y:S02]  /*273b0*/  @!P0 SYNCS.PHASECHK.TRANS64 P0, [R2+URZ+0x36800], R5 ;  /* 0x03680005020085a7 */ /* 0x000e64000800007f */
[----:B-1----:R-:W-:Y:S05]  /*273c0*/  @!P0 BRA `(.L_x_4213) ;  /* 0xfffffffc00f08947 */ /* 0x002fea000383ffff */
[----:B------:R-:W-:Y:S05]  /*273d0*/  BRA `(.L_x_4453) ;  /* 0xfffffe7000687947 */ /* 0x000fea000383ffff */
.L_x_4227:
[----:B-1----:R1:W2:Y:S02]  /*273e0*/  SYNCS.PHASECHK.TRANS64.TRYWAIT P2, [R0+URZ+0x36830], R3 ;  /* 0x03683003000075a7 */ /* 0x0022a4000804017f */
[----:B--2---:R-:W-:Y:S05]  /*273f0*/  @!P2 NANOSLEEP.SYNCS 0x989680 ;  /* 0x009896800000a95d */ /* 0x004fea0003900000 */
[----:B------:R-:W2:Y:S02]  /*27400*/  @!P2 SYNCS.PHASECHK.TRANS64 P2, [R0+URZ+0x36830], R3 ;  /* 0x036830030000a5a7 */ /* 0x000ea4000804007f */
[----:B--2---:R-:W-:Y:S05]  /*27410*/  @!P2 BRA `(.L_x_4227) ;  /* 0xfffffffc00f0a947 */ /* 0x004fea000383ffff */
[----:B------:R-:W-:Y:S05]  /*27420*/  BRA `(.L_x_4226) ;  /* 0xfffffe94007c7947 */ /* 0x000fea000383ffff */
.L_x_4234:
[----:B-1----:R1:W2:Y:S02]  /*27430*/  SYNCS.PHASECHK.TRANS64.TRYWAIT P2, [R12+URZ+0x36830], R5 ;  /* 0x036830050c0075a7 */ /* 0x0022a4000804017f */
[----:B--2---:R-:W-:Y:S05]  /*27440*/  @!P2 NANOSLEEP.SYNCS 0x989680 ;  /* 0x009896800000a95d */ /* 0x004fea0003900000 */
[----:B------:R-:W2:Y:S02]  /*27450*/  @!P2 SYNCS.PHASECHK.TRANS64 P2, [R12+URZ+0x36830], R5 ;  /* 0x036830050c00a5a7 */ /* 0x000ea4000804007f */
[----:B--2---:R-:W-:Y:S05]  /*27460*/  @!P2 BRA `(.L_x_4234) ;  /* 0xfffffffc00f0a947 */ /* 0x004fea000383ffff */
[----:B------:R-:W-:Y:S05]  /*27470*/  BRA `(.L_x_4233) ;  /* 0xfffffef000007947 */ /* 0x000fea000383ffff */
.L_x_4239:
[----:B-1----:R1:W2:Y:S02]  /*27480*/  SYNCS.PHASECHK.TRANS64.TRYWAIT P2, [R14+URZ+0x36850], R0 ;  /* 0x036850000e0075a7 */ /* 0x0022a4000804017f */
[----:B--2---:R-:W-:Y:S05]  /*27490*/  @!P2 NANOSLEEP.SYNCS 0x989680 ;  /* 0x009896800000a95d */ /* 0x004fea0003900000 */
[----:B------:R-:W2:Y:S02]  /*274a0*/  @!P2 SYNCS.PHASECHK.TRANS64 P2, [R14+URZ+0x36850], R0 ;  /* 0x036850000e00a5a7 */ /* 0x000ea4000804007f */
[----:B--2---:R-:W-:Y:S05]  /*274b0*/  @!P2 BRA `(.L_x_4239) ;  /* 0xfffffffc00f0a947 */ /* 0x004fea000383ffff */
[----:B------:R-:W-:Y:S05]  /*274c0*/  BRA `(.L_x_4238) ;  /* 0xffffff2400a47947 */ /* 0x000fea000383ffff */
.L_x_4245:
[----:B-1----:R1:W2:Y:S02]  /*274d0*/  SYNCS.PHASECHK.TRANS64.TRYWAIT P0, [R0+URZ+0x36850], R3 ;  /* 0x03685003000075a7 */ /* 0x0022a4000800017f */
[----:B--2---:R-:W-:Y:S05]  /*274e0*/  @!P0 NANOSLEEP.SYNCS 0x989680 ;  /* 0x009896800000895d */ /* 0x004fea0003900000 */
[----:B------:R-:W2:Y:S02]  /*274f0*/  @!P0 SYNCS.PHASECHK.TRANS64 P0, [R0+URZ+0x36850], R3 ;  /* 0x03685003000085a7 */ /* 0x000ea4000800007f */
[----:B--2---:R-:W-:Y:S05]  /*27500*/  @!P0 BRA `(.L_x_4245) ;  /* 0xfffffffc00f08947 */ /* 0x004fea000383ffff */
[----:B------:R-:W-:Y:S05]  /*27510*/  BRA `(.L_x_4244) ;  /* 0xffffff4800607947 */ /* 0x000fea000383ffff */
.L_x_4281:
        /* <DEDUP_REMOVED lines=11> */
.L_x_4455:
[----:B------:R-:W-:Y:S05]  /*275d0*/  BSYNC B1 ;  /* 0x0000000000017941 */ /* 0x000fea0003800000 */
.L_x_4454:
[----:B------:R-:W-:Y:S05]  /*275e0*/  BRA `(.L_x_4456) ;  /* 0xffffff8c00747947 */ /* 0x000fea000383ffff */
.L_x_4283:
[----:B------:R-:W-:Y:S01]  /*275f0*/  BSSY B1, `(.L_x_4457) ;  /* 0x0000006000017945 */ /* 0x000fe20003800000 */
[----:B------:R-:W-:-:S07]  /*27600*/  MOV R15, 0xffffffff ;  /* 0xffffffff000f7802 */ /* 0x000fce0000000f00 */
[----:B0-----:R-:W-:Y:S05]  /*27610*/  WARPSYNC.COLLECTIVE R15, `(.L_x_4458) ;  /* 0x000000000f0c7348 */ /* 0x001fea0003c00000 */
[----:B------:R-:W-:Y:S02]  /*27620*/  ELECT P6, UR62, PT ;  /* 0x00000000003e782f */ /* 0x000fe400038c0000 */
[----:B------:R-:W-:Y:S01]  /*27630*/  MOV R14, UR62 ;  /* 0x0000003e000e7c02 */ /* 0x000fe20008000f00 */
[----:B0-----:R-:W-:Y:S10]  /*27640*/  ENDCOLLECTIVE ;  /* 0x000000000000791b */ /* 0x001ff40003800000 */
.L_x_4458:
[----:B------:R-:W-:Y:S05]  /*27650*/  BSYNC B1 ;  /* 0x0000000000017941 */ /* 0x000fea0003800000 */
.L_x_4457:
[----:B------:R-:W-:Y:S01]  /*27660*/  PLOP3.LUT P2, PT, P6, PT, PT, 0x80, 0x0 ;  /* 0x000000000000781c */ /* 0x000fe2000374f070 */
[----:B------:R-:W-:-:S12]  /*27670*/  BRA `(.L_x_4282) ;  /* 0xffffff8c00687947 */ /* 0x000fd8000383ffff */
.L_x_4285:
[----:B0-----:R-:W2:Y:S02]  /*27680*/  LDL R3, [R1+0x4] ;  /* 0x0000040001037983 */ /* 0x001ea40000100800 */
[----:B--2---:R0:W1:Y:S02]  /*27690*/  SYNCS.PHASECHK.TRANS64.TRYWAIT P0, [R3+URZ+0x36820], R2 ;  /* 0x03682002030075a7 */ /* 0x004064000800017f */
[----:B-1----:R-:W-:Y:S05]  /*276a0*/  @!P0 NANOSLEEP.SYNCS 0x989680 ;  /* 0x009896800000895d */ /* 0x002fea0003900000 */
[----:B------:R-:W1:Y:S02]  /*276b0*/  @!P0 SYNCS.PHASECHK.TRANS64 P0, [R3+URZ+0x36820], R2 ;  /* 0x03682002030085a7 */ /* 0x000e64000800007f */
[----:B-1----:R-:W-:Y:S05]  /*276c0*/  @!P0 BRA `(.L_x_4285) ;  /* 0xfffffffc00ec8947 */ /* 0x002fea000383ffff */
[----:B------:R-:W-:Y:S05]  /*276d0*/  BRA `(.L_x_4459) ;  /* 0xffffff8c00787947 */ /* 0x000fea000383ffff */
.L_x_4289:
[----:B0-----:R0:W1:Y:S02]  /*276e0*/  SYNCS.PHASECHK.TRANS64.TRYWAIT P0, [R5+URZ+0x368a0], R8 ;  /* 0x0368a008050075a7 */ /* 0x001064000800017f */
[----:B-1----:R-:W-:Y:S05]  /*276f0*/  @!P0 NANOSLEEP.SYNCS 0x989680 ;  /* 0x009896800000895d */ /* 0x002fea0003900000 */
[----:B------:R-:W1:Y:S02]  /*27700*/  @!P0 SYNCS.PHASECHK.TRANS64 P0, [R5+URZ+0x368a0], R8 ;  /* 0x0368a008050085a7 */ /* 0x000e64000800007f */
[----:B-1----:R-:W-:Y:S05]  /*27710*/  @!P0 BRA `(.L_x_4289) ;  /* 0xfffffffc00f08947 */ /* 0x002fea000383ffff */
[----:B------:R-:W-:Y:S05]  /*27720*/  BRA `(.L_x_4460) ;  /* 0xffffff8c009c7947 */ /* 0x000fea000383ffff */
.L_x_4296:
[----:B-1----:R1:W2:Y:S02]  /*27730*/  SYNCS.PHASECHK.TRANS64.TRYWAIT P0, [R5+URZ+0x368c0], R8 ;  /* 0x0368c008050075a7 */ /* 0x0022a4000800017f */
[----:B--2---:R-:W-:Y:S05]  /*27740*/  @!P0 NANOSLEEP.SYNCS 0x989680 ;  /* 0x009896800000895d */ /* 0x004fea0003900000 */
[----:B------:R-:W2:Y:S02]  /*27750*/  @!P0 SYNCS.PHASECHK.TRANS64 P0, [R5+URZ+0x368c0], R8 ;  /* 0x0368c008050085a7 */ /* 0x000ea4000800007f */
[----:B--2---:R-:W-:Y:S05]  /*27760*/  @!P0 BRA `(.L_x_4296) ;  /* 0xfffffffc00f08947 */ /* 0x004fea000383ffff */
[----:B------:R-:W-:Y:S05]  /*27770*/  BRA `(.L_x_4461) ;  /* 0xffffff90009c7947 */ /* 0x000fea000383ffff */
.L_x_4305:
[----:B0-----:R0:W1:Y:S02]  /*27780*/  SYNCS.PHASECHK.TRANS64.TRYWAIT P0, [R6+URZ+0x368a0], R5 ;  /* 0x0368a005060075a7 */ /* 0x001064000800017f */
[----:B-1----:R-:W-:Y:S05]  /*27790*/  @!P0 NANOSLEEP.SYNCS 0x989680 ;  /* 0x009896800000895d */ /* 0x002fea0003900000 */
[----:B------:R-:W1:Y:S02]  /*277a0*/  @!P0 SYNCS.PHASECHK.TRANS64 P0, [R6+URZ+0x368a0], R5 ;  /* 0x0368a005060085a7 */ /* 0x000e64000800007f */
[----:B-1----:R-:W-:Y:S05]  /*277b0*/  @!P0 BRA `(.L_x_4305) ;  /* 0xfffffffc00f08947 */ /* 0x002fea000383ffff */
[----:B------:R-:W-:Y:S05]  /*277c0*/  BRA `(.L_x_4462) ;  /* 0xffffff9400e87947 */ /* 0x000fea000383ffff */
.L_x_4312:
[----:B-1----:R1:W2:Y:S02]  /*277d0*/  SYNCS.PHASECHK.TRANS64.TRYWAIT P0, [R6+URZ+0x368c0], R5 ;  /* 0x0368c005060075a7 */ /* 0x0022a4000800017f */
[----:B--2---:R-:W-:Y:S05]  /*277e0*/  @!P0 NANOSLEEP.SYNCS 0x989680 ;  /* 0x009896800000895d */ /* 0x004fea0003900000 */
[----:B------:R-:W2:Y:S02]  /*277f0*/  @!P0 SYNCS.PHASECHK.TRANS64 P0, [R6+URZ+0x368c0], R5 ;  /* 0x0368c005060085a7 */ /* 0x000ea4000800007f */
[----:B--2---:R-:W-:Y:S05]  /*27800*/  @!P0 BRA `(.L_x_4312) ;  /* 0xfffffffc00f08947 */ /* 0x004fea000383ffff */
[----:B------:R-:W-:Y:S05]  /*27810*/  BRA `(.L_x_4463) ;  /* 0xffffff9800e47947 */ /* 0x000fea000383ffff */
.L_x_4327:
        /* <DEDUP_REMOVED lines=11> */
.L_x_4465:
[----:B------:R-:W-:Y:S05]  /*278d0*/  BSYNC B0 ;  /* 0x0000000000007941 */ /* 0x000fea0003800000 */
.L_x_4464:
[----:B------:R-:W-:Y:S05]  /*278e0*/  BRA `(.L_x_4466) ;  /* 0xffffffa4008c7947 */ /* 0x000fea000383ffff */
.L_x_4329:
[----:B------:R-:W-:Y:S01]  /*278f0*/  BSSY B0, `(.L_x_4467) ;  /* 0x0000006000007945 */ /* 0x000fe20003800000 */
[----:B------:R-:W-:-:S07]  /*27900*/  IMAD.MOV.U32 R15, RZ, RZ, -0x1 ;  /* 0xffffffffff0f7424 */ /* 0x000fce00078e00ff */
[----:B0-----:R-:W-:Y:S05]  /*27910*/  WARPSYNC.COLLECTIVE R15, `(.L_x_4468) ;  /* 0x000000000f0c7348 */ /* 0x001fea0003c00000 */
[----:B------:R-:W-:Y:S02]  /*27920*/  ELECT P6, UR62, PT ;  /* 0x00000000003e782f */ /* 0x000fe400038c0000 */
[----:B------:R-:W-:Y:S01]  /*27930*/  MOV R14, UR62 ;  /* 0x0000003e000e7c02 */ /* 0x000fe20008000f00 */
[----:B0-----:R-:W-:Y:S10]  /*27940*/  ENDCOLLECTIVE ;  /* 0x000000000000791b */ /* 0x001ff40003800000 */
.L_x_4468:
[----:B------:R-:W-:Y:S05]  /*27950*/  BSYNC B0 ;  /* 0x0000000000007941 */ /* 0x000fea0003800000 */
.L_x_4467:
[----:B------:R-:W-:Y:S05]  /*27960*/  BRA `(.L_x_4469) ;  /* 0xffffffa400987947 */ /* 0x000fea000383ffff */
.L_x_4331:
[----:B0-----:R0:W1:Y:S02]  /*27970*/  SYNCS.PHASECHK.TRANS64.TRYWAIT P0, [R0+URZ+0x36840], R2 ;  /* 0x03684002000075a7 */ /* 0x001064000800017f */
[----:B-1----:R-:W-:Y:S05]  /*27980*/  @!P0 NANOSLEEP.SYNCS 0x989680 ;  /* 0x009896800000895d */ /* 0x002fea0003900000 */
[----:B------:R-:W1:Y:S02]  /*27990*/  @!P0 SYNCS.PHASECHK.TRANS64 P0, [R0+URZ+0x36840], R2 ;  /* 0x03684002000085a7 */ /* 0x000e64000800007f */
[----:B-1----:R-:W-:Y:S05]  /*279a0*/  @!P0 BRA `(.L_x_4331) ;  /* 0xfffffffc00f08947 */ /* 0x002fea000383ffff */
[----:B------:R-:W-:Y:S05]  /*279b0*/  BRA `(.L_x_4470) ;  /* 0xffffffa800047947 */ /* 0x000fea000383ffff */
.L_x_4335:
        /* <DEDUP_REMOVED lines=8> */
.L_x_4471:
[----:B------:R-:W-:Y:S02]  /*27a40*/  IMAD.MOV.U32 R13, RZ, RZ, R4 ;  /* 0x000000ffff0d7224 */ /* 0x000fe400078e0004 */
[----:B------:R-:W-:-:S07]  /*27a50*/  IMAD.MOV.U32 R6, RZ, RZ, R14 ;  /* 0x000000ffff067224 */ /* 0x000fce00078e000e */
[----:B------:R-:W-:Y:S05]  /*27a60*/  WARPSYNC.COLLECTIVE R15, `(.L_x_4472) ;  /* 0x000000000f087348 */ /* 0x000fea0003c00000 */
[----:B------:R0:W1:Y:S02]  /*27a70*/  SHFL.IDX P6, R14, R13, R12, R11 ;  /* 0x0000000c0d0e7389 */ /* 0x00006400000c000b */
[----:B01----:R-:W-:Y:S01]  /*27a80*/  ENDCOLLECTIVE ;  /* 0x000000000000791b */ /* 0x003fe20003800000 */
.L_x_4472:
[----:B------:R-:W-:Y:S02]  /*27a90*/  IMAD.IADD R0, R10, 0x1, R17 ;  /* 0x000000010a007824 */ /* 0x000fe400078e0211 */
[----:B------:R-:W-:Y:S02]  /*27aa0*/  IMAD R2, R9, R7, RZ ;  /* 0x0000000709027224 */ /* 0x000fe400078e02ff */
[----:B------:R0:W5:Y:S01]  /*27ab0*/  LDL R9, [R1+0x30] ;  /* 0x0000300001097983 */ /* 0x0001620000100800 */
[----:B------:R-:W-:Y:S01]  /*27ac0*/  MOV R7, R14 ;  /* 0x0000000e00077202 */ /* 0x000fe20000000f00 */
[----:B------:R-:W-:Y:S01]  /*27ad0*/  IMAD.MOV.U32 R13, RZ, RZ, R3 ;  /* 0x000000ffff0d7224 */ /* 0x000fe200078e0003 */
[C---:B------:R-:W-:Y:S01]  /*27ae0*/  ISETP.GE.AND P2, PT, R0.reuse, R2, PT ;  /* 0x000000020000720c */ /* 0x040fe20003f46270 */
[----:B------:R-:W-:Y:S01]  /*27af0*/  IMAD.MOV.U32 R12, RZ, RZ, 0x1 ;  /* 0x00000001ff0c7424 */ /* 0x000fe200078e00ff */
[----:B------:R-:W-:-:S11]  /*27b00*/  IADD3 R5, R0, 0x10, RZ ;  /* 0x0000001000057810 */ /* 0x000fd60007ffe0ff */
[----:B0----5:R-:W-:Y:S05]  /*27b10*/  WARPSYNC.COLLECTIVE R15, `(.L_x_4473) ;  /* 0x000000000f087348 */ /* 0x021fea0003c00000 */
[----:B------:R1:W2:Y:S02]  /*27b20*/  SHFL.IDX P6, R14, R13, R12, R11 ;  /* 0x0000000c0d0e7389 */ /* 0x0002a400000c000b */
[----:B012--5:R-:W-:Y:S01]  /*27b30*/  ENDCOLLECTIVE ;  /* 0x000000000000791b */ /* 0x027fe20003800000 */
.L_x_4473:
        /* <DEDUP_REMOVED lines=12> */
[----:B------:R-:W-:Y:S02]  /*27c00*/  ISETP.GE.AND P2, PT, R5, R2, PT ;  /* 0x000000020500720c */ /* 0x000fe40003f46270 */
[----:B0-----:R-:W-:-:S11]  /*27c10*/  MOV R6, R14 ;  /* 0x0000000e00067202 */ /* 0x001fd60000000f00 */
[----:B------:R-:W-:Y:S05]  /*27c20*/  WARPSYNC.COLLECTIVE R15, `(.L_x_4474) ;  /* 0x000000000f087348 */ /* 0x000fea0003c00000 */
[----:B------:R0:W1:Y:S02]  /*27c30*/  SHFL.IDX P6, R14, R13, R12, R11 ;  /* 0x0000000c0d0e7389 */ /* 0x00006400000c000b */
[----:B01----:R-:W-:Y:S01]  /*27c40*/  ENDCOLLECTIVE ;  /* 0x000000000000791b */ /* 0x003fe20003800000 */
.L_x_4474:
[----:B------:R-:W-:Y:S02]  /*27c50*/  IMAD.MOV.U32 R13, RZ, RZ, R3 ;  /* 0x000000ffff0d7224 */ /* 0x000fe400078e0003 */
[----:B------:R-:W-:Y:S02]  /*27c60*/  IMAD.MOV.U32 R12, RZ, RZ, 0x2 ;  /* 0x00000002ff0c7424 */ /* 0x000fe400078e00ff */
[----:B------:R-:W-:-:S07]  /*27c70*/  IMAD.MOV.U32 R5, RZ, RZ, R14 ;  /* 0x000000ffff057224 */ /* 0x000fce00078e000e */
[----:B------:R-:W-:Y:S05]  /*27c80*/  WARPSYNC.COLLECTIVE R15, `(.L_x_4475) ;  /* 0x000000000f087348 */ /* 0x000fea0003c00000 */
[----:B------:R0:W1:Y:S02]  /*27c90*/  SHFL.IDX P6, R14, R13, R12, R11 ;  /* 0x0000000c0d0e7389 */ /* 0x00006400000c000b */
[----:B01----:R-:W-:Y:S01]  /*27ca0*/  ENDCOLLECTIVE ;  /* 0x000000000000791b */ /* 0x003fe20003800000 */
.L_x_4475:
[----:B------:R-:W-:-:S04]  /*27cb0*/  @!P2 LEA R5, P4, R8, R5, 0x1 ;  /* 0x000000050805a211 */ /* 0x000fc800078808ff */
[----:B------:R-:W-:-:S05]  /*27cc0*/  @!P2 IADD3.X R6, RZ, R6, RZ, P4, !PT ;  /* 0x00000006ff06a210 */ /* 0x000fca00027fe4ff */
[----:B------:R-:W-:Y:S02]  /*27cd0*/  @!P2 IMAD.MOV.U32 R7, RZ, RZ, R6 ;  /* 0x000000ffff07a224 */ /* 0x000fe400078e0006 */
[----:B------:R-:W-:Y:S01]  /*27ce0*/  @!P2 IMAD.MOV.U32 R6, RZ, RZ, R5 ;  /* 0x000000ffff06a224 */ /* 0x000fe200078e0005 */
[----:B------:R-:W-:Y:S01]  /*27cf0*/  IADD3 R5, R0, 0x20, RZ ;  /* 0x0000002000057810 */ /* 0x000fe20007ffe0ff */
[----:B------:R-:W-:-:S03]  /*27d00*/  IMAD.MOV.U32 R13, RZ, RZ, R4 ;  /* 0x000000ffff0d7224 */ /* 0x000fc600078e0004 */
        /* <DEDUP_REMOVED lines=11> */
.L_x_4476:
[----:B------:R-:W-:Y:S02]  /*27dc0*/  IMAD.MOV.U32 R13, RZ, RZ, R3 ;  /* 0x000000ffff0d7224 */ /* 0x000fe400078e0003 */
[----:B------:R-:W-:Y:S02]  /*27dd0*/  IMAD.MOV.U32 R12, RZ, RZ, 0x3 ;  /* 0x00000003ff0c7424 */ /* 0x000fe400078e00ff */
[----:B------:R-:W-:-:S07]  /*27de0*/  IMAD.MOV.U32 R5, RZ, RZ, R14 ;  /* 0x000000ffff057224 */ /* 0x000fce00078e000e */
[----:B------:R-:W-:Y:S05]  /*27df0*/  WARPSYNC.COLLECTIVE R15, `(.L_x_4477) ;  /* 0x000000000f087348 */ /* 0x000fea0003c00000 */
[----:B------:R0:W1:Y:S02]  /*27e00*/  SHFL.IDX P6, R14, R13, R12, R11 ;  /* 0x0000000c0d0e7389 */ /* 0x00006400000c000b */
[----:B01----:R-:W-:Y:S01]  /*27e10*/  ENDCOLLECTIVE ;  /* 0x000000000000791b */ /* 0x003fe20003800000 */
.L_x_4477:
        /* <DEDUP_REMOVED lines=17> */
.L_x_4478:
[----:B------:R-:W-:Y:S02]  /*27f30*/  IMAD.MOV.U32 R13, RZ, RZ, R3 ;  /* 0x000000ffff0d7224 */ /* 0x000fe400078e0003 */
[----:B------:R-:W-:Y:S02]  /*27f40*/  IMAD.MOV.U32 R12, RZ, RZ, 0x4 ;  /* 0x00000004ff0c7424 */ /* 0x000fe400078e00ff */
[----:B------:R-:W-:-:S07]  /*27f50*/  IMAD.MOV.U32 R5, RZ, RZ, R14 ;  /* 0x000000ffff057224 */ /* 0x000fce00078e000e */
[----:B------:R-:W-:Y:S05]  /*27f60*/  WARPSYNC.COLLECTIVE R15, `(.L_x_4479) ;  /* 0x000000000f087348 */ /* 0x000fea0003c00000 */
[----:B------:R0:W1:Y:S02]  /*27f70*/  SHFL.IDX P6, R14, R13, R12, R11 ;  /* 0x0000000c0d0e7389 */ /* 0x00006400000c000b */
[----:B01----:R-:W-:Y:S01]  /*27f80*/  ENDCOLLECTIVE ;  /* 0x000000000000791b */ /* 0x003fe20003800000 */
.L_x_4479:
        /* <DEDUP_REMOVED lines=17> */
.L_x_4480:
[----:B------:R-:W-:Y:S02]  /*280a0*/  IMAD.MOV.U32 R13, RZ, RZ, R3 ;  /* 0x000000ffff0d7224 */ /* 0x000fe400078e0003 */
[----:B------:R-:W-:Y:S02]  /*280b0*/  IMAD.MOV.U32 R12, RZ, RZ, 0x5 ;  /* 0x00000005ff0c7424 */ /* 0x000fe400078e00ff */
[----:B------:R-:W-:-:S07]  /*280c0*/  IMAD.MOV.U32 R5, RZ, RZ, R14 ;  /* 0x000000ffff057224 */ /* 0x000fce00078e000e */
[----:B------:R-:W-:Y:S05]  /*280d0*/  WARPSYNC.COLLECTIVE R15, `(.L_x_4481) ;  /* 0x000000000f087348 */ /* 0x000fea0003c00000 */
[----:B------:R0:W1:Y:S02]  /*280e0*/  SHFL.IDX P6, R14, R13, R12, R11 ;  /* 0x0000000c0d0e7389 */ /* 0x00006400000c000b */
[----:B01----:R-:W-:Y:S01]  /*280f0*/  ENDCOLLECTIVE ;  /* 0x000000000000791b */ /* 0x003fe20003800000 */
.L_x_4481:
        /* <DEDUP_REMOVED lines=17> */
.L_x_4482:
[----:B------:R-:W-:Y:S02]  /*28210*/  IMAD.MOV.U32 R13, RZ, RZ, R3 ;  /* 0x000000ffff0d7224 */ /* 0x000fe400078e0003 */
[----:B------:R-:W-:Y:S02]  /*28220*/  IMAD.MOV.U32 R12, RZ, RZ, 0x6 ;  /* 0x00000006ff0c7424 */ /* 0x000fe400078e00ff */
[----:B------:R-:W-:-:S07]  /*28230*/  IMAD.MOV.U32 R5, RZ, RZ, R14 ;  /* 0x000000ffff057224 */ /* 0x000fce00078e000e */
[----:B------:R-:W-:Y:S05]  /*28240*/  WARPSYNC.COLLECTIVE R15, `(.L_x_4483) ;  /* 0x000000000f087348 */ /* 0x000fea0003c00000 */
[----:B------:R0:W1:Y:S02]  /*28250*/  SHFL.IDX P6, R14, R13, R12, R11 ;  /* 0x0000000c0d0e7389 */ /* 0x00006400000c000b */
[----:B01----:R-:W-:Y:S01]  /*28260*/  ENDCOLLECTIVE ;  /* 0x000000000000791b */ /* 0x003fe20003800000 */
.L_x_4483:
        /* <DEDUP_REMOVED lines=17> */
.L_x_4484:
[----:B------:R-:W-:Y:S01]  /*28380*/  MOV R13, R3 ;  /* 0x00000003000d7202 */ /* 0x000fe20000000f00 */
[----:B------:R-:W-:Y:S02]  /*28390*/  IMAD.MOV.U32 R12, RZ, RZ, 0x7 ;  /* 0x00000007ff0c7424 */ /* 0x000fe400078e00ff */
[----:B------:R-:W-:-:S07]  /*283a0*/  IMAD.MOV.U32 R5, RZ, RZ, R14 ;  /* 0x000000ffff057224 */ /* 0x000fce00078e000e */
[----:B------:R-:W-:Y:S05]  /*283b0*/  WARPSYNC.COLLECTIVE R15, `(.L_x_4485) ;  /* 0x000000000f087348 */ /* 0x000fea0003c00000 */
[----:B------:R0:W1:Y:S02]  /*283c0*/  SHFL.IDX P6, R14, R13, R12, R11 ;  /* 0x0000000c0d0e7389 */ /* 0x00006400000c000b */
[----:B01----:R-:W-:Y:S01]  /*283d0*/  ENDCOLLECTIVE ;  /* 0x000000000000791b */ /* 0x003fe20003800000 */
.L_x_4485:
[----:B------:R-:W-:-:S04]  /*283e0*/  @!P2 LEA R5, P4, R8, R5, 0x1 ;  /* 0x000000050805a211 */ /* 0x000fc800078808ff */
[----:B------:R-:W-:-:S05]  /*283f0*/  @!P2 IADD3.X R6, RZ, R6, RZ, P4, !PT ;  /* 0x00000006ff06a210 */ /* 0x000fca00027fe4ff */
[----:B------:R-:W-:Y:S01]  /*28400*/  @!P2 IMAD.MOV.U32 R7, RZ, RZ, R6 ;  /* 0x000000ffff07a224 */ /* 0x000fe200078e0006 */
[----:B------:R-:W-:Y:S01]  /*28410*/  MOV R13, R4 ;  /* 0x00000004000d7202 */ /* 0x000fe20000000f00 */
        /* <DEDUP_REMOVED lines=10> */
.L_x_4486:
[----:B------:R-:W-:Y:S01]  /*284c0*/  @!PT LDS RZ, [RZ] ;  /* 0x00000000fffff984 */ /* 0x000fe20000000800 */
[----:B------:R-:W-:Y:S01]  /*284d0*/  @!PT LDS RZ, [RZ] ;  /* 0x00000000fffff984 */ /* 0x000fe20000000800 */
[----:B------:R-:W-:Y:S01]  /*284e0*/  @!PT LDS RZ, [RZ] ;  /* 0x00000000fffff984 */ /* 0x000fe20000000800 */
[----:B------:R3:W-:Y:S01]  /*284f0*/  @!P2 LDGSTS.E.BYPASS.LTC128B.128 [R9+0x20400], desc[UR60][R6.64+0x100], !P1 ;  /* 0x204001000609afae */ /* 0x0007e2000c901d7c */
[----:B------:R-:W-:Y:S01]  /*28500*/  IMAD.MOV.U32 R3, RZ, RZ, R14 ;  /* 0x000000ffff037224 */ /* 0x000fe200078e000e */
[----:B------:R-:W-:Y:S06]  /*28510*/  BRA `(.L_x_4487) ;  /* 0xffffffa800ec7947 */ /* 0x000fec000383ffff */
.L_x_4340:
[----:B0-----:R-:W2:Y:S02]  /*28520*/  LDL R2, [R1+0x4] ;  /* 0x0000040001027983 */ /* 0x001ea40000100800 */
[----:B--2---:R0:W2:Y:S02]  /*28530*/  SYNCS.PHASECHK.TRANS64.TRYWAIT P0, [R2+URZ+0x36820], R0 ;  /* 0x03682000020075a7 */ /* 0x0040a4000800017f */
[----:B--2---:R-:W-:Y:S05]  /*28540*/  @!P0 NANOSLEEP.SYNCS 0x989680 ;  /* 0x009896800000895d */ /* 0x004fea0003900000 */
[----:B------:R-:W2:Y:S02]  /*28550*/  @!P0 SYNCS.PHASECHK.TRANS64 P0, [R2+URZ+0x36820], R0 ;  /* 0x03682000020085a7 */ /* 0x000ea4000800007f */
[----:B--2---:R-:W-:Y:S05]  /*28560*/  @!P0 BRA `(.L_x_4340) ;  /* 0xfffffffc00ec8947 */ /* 0x004fea000383ffff */
[----:B------:R-:W-:Y:S05]  /*28570*/  BRA `(.L_x_4488) ;  /* 0xffffffac00647947 */ /* 0x000fea000383ffff */
.L_x_4349:
[----:B--2---:R2:W3:Y:S02]  /*28580*/  SYNCS.PHASECHK.TRANS64.TRYWAIT P0, [R3+URZ+0x36840], R2 ;  /* 0x03684002030075a7 */ /* 0x0044e4000800017f */
[----:B---3--:R-:W-:Y:S05]  /*28590*/  @!P0 NANOSLEEP.SYNCS 0x989680 ;  /* 0x009896800000895d */ /* 0x008fea0003900000 */
[----:B------:R-:W3:Y:S02]  /*285a0*/  @!P0 SYNCS.PHASECHK.TRANS64 P0, [R3+URZ+0x36840], R2 ;  /* 0x03684002030085a7 */ /* 0x000ee4000800007f */
[----:B---3--:R-:W-:Y:S05]  /*285b0*/  @!P0 BRA `(.L_x_4349) ;  /* 0xfffffffc00f08947 */ /* 0x008fea000383ffff */
[----:B------:R-:W-:Y:S05]  /*285c0*/  BRA `(.L_x_4489) ;  /* 0xffffffb000307947 */ /* 0x000fea000383ffff */
.L_x_4356:
[----:B0-----:R0:W1:Y:S02]  /*285d0*/  SYNCS.PHASECHK.TRANS64.TRYWAIT P0, [R2+URZ+0x36860], R3 ;  /* 0x03686003020075a7 */ /* 0x001064000800017f */
[----:B-1----:R-:W-:Y:S05]  /*285e0*/  @!P0 NANOSLEEP.SYNCS 0x989680 ;  /* 0x009896800000895d */ /* 0x002fea0003900000 */
[----:B------:R-:W1:Y:S02]  /*285f0*/  @!P0 SYNCS.PHASECHK.TRANS64 P0, [R2+URZ+0x36860], R3 ;  /* 0x03686003020085a7 */ /* 0x000e64000800007f */
[----:B-1----:R-:W-:Y:S05]  /*28600*/  @!P0 BRA `(.L_x_4356) ;  /* 0xfffffffc00f08947 */ /* 0x002fea000383ffff */
[----:B------:R-:W-:Y:S05]  /*28610*/  BRA `(.L_x_4490) ;  /* 0xffffffb4004c7947 */ /* 0x000fea000383ffff */
.L_x_4367:
[----:B--2---:R2:W3:Y:S02]  /*28620*/  SYNCS.PHASECHK.TRANS64.TRYWAIT P0, [R3+URZ+0x36840], R2 ;  /* 0x03684002030075a7 */ /* 0x0044e4000800017f */
[----:B---3--:R-:W-:Y:S05]  /*28630*/  @!P0 NANOSLEEP.SYNCS 0x989680 ;  /* 0x009896800000895d */ /* 0x008fea0003900000 */
[----:B------:R-:W3:Y:S02]  /*28640*/  @!P0 SYNCS.PHASECHK.TRANS64 P0, [R3+URZ+0x36840], R2 ;  /* 0x03684002030085a7 */ /* 0x000ee4000800007f */
[----:B---3--:R-:W-:Y:S05]  /*28650*/  @!P0 BRA `(.L_x_4367) ;  /* 0xfffffffc00f08947 */ /* 0x008fea000383ffff */
[----:B------:R-:W-:Y:S05]  /*28660*/  BRA `(.L_x_4491) ;  /* 0xffffffbc003c7947 */ /* 0x000fea000383ffff */
.L_x_4374:
[----:B-1----:R1:W2:Y:S02]  /*28670*/  SYNCS.PHASECHK.TRANS64.TRYWAIT P0, [R2+URZ+0x36860], R3 ;  /* 0x03686003020075a7 */ /* 0x0022a4000800017f */
[----:B--2---:R-:W-:Y:S05]  /*28680*/  @!P0 NANOSLEEP.SYNCS 0x989680 ;  /* 0x009896800000895d */ /* 0x004fea0003900000 */
[----:B------:R-:W2:Y:S02]  /*28690*/  @!P0 SYNCS.PHASECHK.TRANS64 P0, [R2+URZ+0x36860], R3 ;  /* 0x03686003020085a7 */ /* 0x000ea4000800007f */
[----:B--2---:R-:W-:Y:S05]  /*286a0*/  @!P0 BRA `(.L_x_4374) ;  /* 0xfffffffc00f08947 */ /* 0x004fea000383ffff */
[----:B------:R-:W-:Y:S05]  /*286b0*/  BRA `(.L_x_4492) ;  /* 0xffffffc000587947 */ /* 0x000fea000383ffff */
.L_x_4385:
[----:B---3--:R3:W4:Y:S02]  /*286c0*/  SYNCS.PHASECHK.TRANS64.TRYWAIT P0, [R3+URZ+0x36840], R2 ;  /* 0x03684002030075a7 */ /* 0x008724000800017f */
[----:B----4-:R-:W-:Y:S05]  /*286d0*/  @!P0 NANOSLEEP.SYNCS 0x989680 ;  /* 0x009896800000895d */ /* 0x010fea0003900000 */
[----:B------:R-:W4:Y:S02]  /*286e0*/  @!P0 SYNCS.PHASECHK.TRANS64 P0, [R3+URZ+0x36840], R2 ;  /* 0x03684002030085a7 */ /* 0x000f24000800007f */
[----:B----4-:R-:W-:Y:S05]  /*286f0*/  @!P0 BRA `(.L_x_4385) ;  /* 0xfffffffc00f08947 */ /* 0x010fea000383ffff */
[----:B------:R-:W-:Y:S05]  /*28700*/  BRA `(.L_x_4493) ;  /* 0xffffffc8001c7947 */ /* 0x000fea000383ffff */
.L_x_4392:
[----:B-1----:R1:W2:Y:S02]  /*28710*/  SYNCS.PHASECHK.TRANS64.TRYWAIT P0, [R2+URZ+0x36860], R5 ;  /* 0x03686005020075a7 */ /* 0x0022a4000800017f */
[----:B--2---:R-:W-:Y:S05]  /*28720*/  @!P0 NANOSLEEP.SYNCS 0x989680 ;  /* 0x009896800000895d */ /* 0x004fea0003900000 */
[----:B------:R-:W2:Y:S02]  /*28730*/  @!P0 SYNCS.PHASECHK.TRANS64 P0, [R2+URZ+0x36860], R5 ;  /* 0x03686005020085a7 */ /* 0x000ea4000800007f */
[----:B--2---:R-:W-:Y:S05]  /*28740*/  @!P0 BRA `(.L_x_4392) ;  /* 0xfffffffc00f08947 */ /* 0x004fea000383ffff */
[----:B------:R-:W-:Y:S05]  /*28750*/  BRA `(.L_x_4494) ;  /* 0xffffffcc00347947 */ /* 0x000fea000383ffff */
.L_x_4405:
[----:B--2---:R2:W4:Y:S02]  /*28760*/  SYNCS.PHASECHK.TRANS64.TRYWAIT P0, [R2+URZ+0x36860], R0 ;  /* 0x03686000020075a7 */ /* 0x004524000800017f */
[----:B----4-:R-:W-:Y:S05]  /*28770*/  @!P0 NANOSLEEP.SYNCS 0x989680 ;  /* 0x009896800000895d */ /* 0x010fea0003900000 */
[----:B------:R-:W4:Y:S02]  /*28780*/  @!P0 SYNCS.PHASECHK.TRANS64 P0, [R2+URZ+0x36860], R0 ;  /* 0x03686000020085a7 */ /* 0x000f24000800007f */
[----:B----4-:R-:W-:Y:S05]  /*28790*/  @!P0 BRA `(.L_x_4405) ;  /* 0xfffffffc00f08947 */ /* 0x010fea000383ffff */
[----:B------:R-:W-:Y:S05]  /*287a0*/  BRA `(.L_x_4495) ;  /* 0xffffffd000d87947 */ /* 0x000fea000383ffff */
.L_x_4414:
[----:B------:R-:W-:Y:S01]  /*287b0*/  BSSY B0, `(.L_x_4496) ;  /* 0x0000008000007945 */ /* 0x000fe20003800000 */
[----:B------:R-:W-:Y:S01]  /*287c0*/  IMAD.MOV.U32 R13, RZ, RZ, R16 ;  /* 0x000000ffff0d7224 */ /* 0x000fe200078e0010 */
[----:B------:R-:W-:Y:S01]  /*287d0*/  MOV R12, RZ ;  /* 0x000000ff000c7202 */ /* 0x000fe20000000f00 */
[----:B------:R-:W-:Y:S02]  /*287e0*/  IMAD.MOV.U32 R11, RZ, RZ, 0x1f ;  /* 0x0000001fff0b7424 */ /* 0x000fe400078e00ff */
[----:B------:R-:W-:-:S07]  /*287f0*/  IMAD.MOV.U32 R15, RZ, RZ, -0x1 ;  /* 0xffffffffff0f7424 */ /* 0x000fce00078e00ff */
[----:B01----:R-:W-:Y:S05]  /*28800*/  WARPSYNC.COLLECTIVE R15, `(.L_x_4497) ;  /* 0x000000000f087348 */ /* 0x003fea0003c00000 */
[----:B------:R2:W3:Y:S02]  /*28810*/  SHFL.IDX P6, R14, R13, R12, R11 ;  /* 0x0000000c0d0e7389 */ /* 0x0004e400000c000b */
[----:B0123--:R-:W-:Y:S01]  /*28820*/  ENDCOLLECTIVE ;  /* 0x000000000000791b */ /* 0x00ffe20003800000 */
.L_x_4497:
[----:B------:R-:W-:Y:S05]  /*28830*/  BSYNC B0 ;  /* 0x0000000000007941 */ /* 0x000fea0003800000 */
.L_x_4496:
        /* <DEDUP_REMOVED lines=10> */
.L_x_4498:
        /* <DEDUP_REMOVED lines=16> */
.L_x_4499:
        /* <DEDUP_REMOVED lines=9> */
.L_x_4500:
        /* <DEDUP_REMOVED lines=8> */
.L_x_4501:
        /* <DEDUP_REMOVED lines=8> */
.L_x_4502:
[----:B------:R-:W-:Y:S02]  /*28b70*/  IMAD.MOV.U32 R12, RZ, RZ, 0x10 ;  /* 0x00000010ff0c7424 */ /* 0x000fe400078e00ff */
[----:B------:R-:W-:-:S05]  /*28b80*/  IMAD.MOV.U32 R5, RZ, RZ, R14 ;  /* 0x000000ffff057224 */ /* 0x000fca00078e000e */
[----:B------:R-:W-:-:S04]  /*28b90*/  SEL R5, R5, RZ, P2 ;  /* 0x000000ff05057207 */ /* 0x000fc80001000000 */
[----:B------:R-:W-:-:S05]  /*28ba0*/  IADD3 R3, R3, R5, RZ ;  /* 0x0000000503037210 */ /* 0x000fca0007ffe0ff */
[----:B------:R-:W-:-:S07]  /*28bb0*/  IMAD.MOV.U32 R13, RZ, RZ, R3 ;  /* 0x000000ffff0d7224 */ /* 0x000fce00078e0003 */
[----:B------:R-:W-:Y:S05]  /*28bc0*/  WARPSYNC.COLLECTIVE R15, `(.L_x_4503) ;  /* 0x000000000f087348 */ /* 0x000fea0003c00000 */
[----:B------:R0:W1:Y:S02]  /*28bd0*/  SHFL.UP P6, R14, R13, R12, R11 ;  /* 0x0400000c0d0e7389 */ /* 0x00006400000c000b */
[----:B01----:R-:W-:Y:S01]  /*28be0*/  ENDCOLLECTIVE ;  /* 0x000000000000791b */ /* 0x003fe20003800000 */
.L_x_4503:
[----:B------:R-:W-:Y:S01]  /*28bf0*/  MOV R12, 0x1f ;  /* 0x0000001f000c7802 */ /* 0x000fe20000000f00 */
[----:B------:R-:W-:Y:S01]  /*28c00*/  IMAD.MOV.U32 R11, RZ, RZ, 0x1f ;  /* 0x0000001fff0b7424 */ /* 0x000fe200078e00ff */
[----:B------:R-:W-:-:S04]  /*28c10*/  MOV R5, R14 ;  /* 0x0000000e00057202 */ /* 0x000fc80000000f00 */
[----:B------:R-:W-:-:S05]  /*28c20*/  SEL R5, R5, RZ, P3 ;  /* 0x000000ff05057207 */ /* 0x000fca0001800000 */
[----:B------:R-:W-:-:S04]  /*28c30*/  IMAD.IADD R5, R3, 0x1, R5 ;  /* 0x0000000103057824 */ /* 0x000fc800078e0205 */
[----:B------:R-:W-:-:S07]  /*28c40*/  IMAD.MOV.U32 R13, RZ, RZ, R5 ;  /* 0x000000ffff0d7224 */ /* 0x000fce00078e0005 */
[----:B------:R-:W-:Y:S05]  /*28c50*/  WARPSYNC.COLLECTIVE R15, `(.L_x_4504) ;  /* 0x000000000f087348 */ /* 0x000fea0003c00000 */
[----:B------:R0:W1:Y:S02]  /*28c60*/  SHFL.IDX P6, R14, R13, R12, R11 ;  /* 0x0000000c0d0e7389 */ /* 0x00006400000c000b */
[----:B01----:R-:W-:Y:S01]  /*28c70*/  ENDCOLLECTIVE ;  /* 0x000000000000791b */ /* 0x003fe20003800000 */
.L_x_4504:
[----:B------:R-:W-:Y:S01]  /*28c80*/  IMAD.MOV.U32 R6, RZ, RZ, R14 ;  /* 0x000000ffff067224 */ /* 0x000fe200078e000e */
[----:B------:R-:W-:Y:S06]  /*28c90*/  BRA `(.L_x_4505) ;  /* 0xffffffd400b07947 */ /* 0x000fec000383ffff */
.L_x_4419:
[----:B------:R-:W-:Y:S01]  /*28ca0*/  BSSY B0, `(.L_x_4506) ;  /* 0x0000008000007945 */ /* 0x000fe20003800000 */
[----:B-----5:R-:W-:Y:S01]  /*28cb0*/  MOV R13, R2 ;  /* 0x00000002000d7202 */ /* 0x020fe20000000f00 */
[----:B------:R-:W-:Y:S01]  /*28cc0*/  IMAD.MOV.U32 R12, RZ, RZ, 0x1 ;  /* 0x00000001ff0c7424 */ /* 0x000fe200078e00ff */
[----:B------:R-:W-:Y:S01]  /*28cd0*/  MOV R15, 0xffffffff ;  /* 0xffffffff000f7802 */ /* 0x000fe20000000f00 */
[----:B------:R-:W-:-:S07]  /*28ce0*/  IMAD.MOV.U32 R11, RZ, RZ, RZ ;  /* 0x000000ffff0b7224 */ /* 0x000fce00078e00ff */
[----:B0-----:R-:W-:Y:S05]  /*28cf0*/  WARPSYNC.COLLECTIVE R15, `(.L_x_4507) ;  /* 0x000000000f087348 */ /* 0x001fea0003c00000 */
[----:B------:R1:W2:Y:S02]  /*28d00*/  SHFL.UP P6, R14, R13, R12, R11 ;  /* 0x0400000c0d0e7389 */ /* 0x0002a400000c000b */
[----:B012---:R-:W-:Y:S01]  /*28d10*/  ENDCOLLECTIVE ;  /* 0x000000000000791b */ /* 0x007fe20003800000 */
.L_x_4507:
[----:B------:R-:W-:Y:S05]  /*28d20*/  BSYNC B0 ;  /* 0x0000000000007941 */ /* 0x000fea0003800000 */
.L_x_4506:
[----:B------:R-:W2:Y:S01]  /*28d30*/  LDL R3, [R1+0x8] ;  /* 0x0000080001037983 */ /* 0x000ea20000100800 */
[----:B------:R-:W-:Y:S01]  /*28d40*/  IMAD.MOV.U32 R12, RZ, RZ, 0x2 ;  /* 0x00000002ff0c7424 */ /* 0x000fe200078e00ff */
[----:B------:R-:W-:Y:S01]  /*28d50*/  MOV R15, 0xffffffff ;  /* 0xffffffff000f7802 */ /* 0x000fe20000000f00 */
[----:B------:R-:W-:Y:S01]  /*28d60*/  IMAD.MOV.U32 R11, RZ, RZ, RZ ;  /* 0x000000ffff0b7224 */ /* 0x000fe200078e00ff */
[----:B--2---:R-:W-:Y:S01]  /*28d70*/  LOP3.LUT P4, RZ, R3, 0x1, RZ, 0xc0, !PT ;  /* 0x0000000103ff7812 */ /* 0x004fe2000788c0ff */
[----:B------:R-:W-:-:S05]  /*28d80*/  IMAD.MOV.U32 R3, RZ, RZ, R14 ;  /* 0x000000ffff037224 */ /* 0x000fca00078e000e */
[----:B------:R-:W-:-:S05]  /*28d90*/  SEL R3, R3, RZ, P4 ;  /* 0x000000ff03037207 */ /* 0x000fca0002000000 */
[----:B------:R-:W-:-:S05]  /*28da0*/  IMAD.IADD R3, R2, 0x1, R3 ;  /* 0x0000000102037824 */ /* 0x000fca00078e0203 */
[----:B------:R-:W-:-:S07]  /*28db0*/  MOV R13, R3 ;  /* 0x00000003000d7202 */ /* 0x000fce0000000f00 */
[----:B------:R-:W-:Y:S05]  /*28dc0*/  WARPSYNC.COLLECTIVE R15, `(.L_x_4508) ;  /* 0x000000000f087348 */ /* 0x000fea0003c00000 */
[----:B------:R0:W1:Y:S02]  /*28dd0*/  SHFL.UP P6, R14, R13, R12, R11 ;  /* 0x0400000c0d0e7389 */ /* 0x00006400000c000b */
[----:B01----:R-:W-:Y:S01]  /*28de0*/  ENDCOLLECTIVE ;  /* 0x000000000000791b */ /* 0x003fe20003800000 */
.L_x_4508:
        /* <DEDUP_REMOVED lines=8> */
.L_x_4509:
        /* <DEDUP_REMOVED lines=8> */
.L_x_4510:
        /* <DEDUP_REMOVED lines=8> */
.L_x_4511:
[----:B------:R-:W-:Y:S02]  /*28f70*/  IMAD.MOV.U32 R12, RZ, RZ, 0x1f ;  /* 0x0000001fff0c7424 */ /* 0x000fe400078e00ff */
[----:B------:R-:W-:Y:S02]  /*28f80*/  IMAD.MOV.U32 R11, RZ, RZ, 0x1f ;  /* 0x0000001fff0b7424 */ /* 0x000fe400078e00ff */
[----:B------:R-:W-:-:S05]  /*28f90*/  IMAD.MOV.U32 R5, RZ, RZ, R14 ;  /* 0x000000ffff057224 */ /* 0x000fca00078e000e */
[----:B------:R-:W-:-:S05]  /*28fa0*/  SEL R5, R5, RZ, P3 ;  /* 0x000000ff05057207 */ /* 0x000fca0001800000 */
[----:B------:R-:W-:-:S05]  /*28fb0*/  IMAD.IADD R5, R3, 0x1, R5 ;  /* 0x0000000103057824 */ /* 0x000fca00078e0205 */
[----:B------:R-:W-:-:S07]  /*28fc0*/  MOV R13, R5 ;  /* 0x00000005000d7202 */ /* 0x000fce0000000f00 */
[----:B------:R-:W-:Y:S05]  /*28fd0*/  WARPSYNC.COLLECTIVE R15, `(.L_x_4512) ;  /* 0x000000000f087348 */ /* 0x000fea0003c00000 */
[----:B------:R0:W1:Y:S02]  /*28fe0*/  SHFL.IDX P6, R14, R13, R12, R11 ;  /* 0x0000000c0d0e7389 */ /* 0x00006400000c000b */
[----:B01----:R-:W-:Y:S01]  /*28ff0*/  ENDCOLLECTIVE ;  /* 0x000000000000791b */ /* 0x003fe20003800000 */
.L_x_4512:
[----:B------:R-:W-:Y:S01]  /*29000*/  MOV R6, R14 ;  /* 0x0000000e00067202 */ /* 0x000fe20000000f00 */
[----:B------:R-:W-:Y:S06]  /*29010*/  BRA `(.L_x_4513) ;  /* 0xffffffd400707947 */ /* 0x000fec000383ffff */
.L_x_4421:
[----:B------:R-:W-:Y:S01]  /*29020*/  BSSY B0, `(.L_x_4514) ;  /* 0x0000006000007945 */ /* 0x000fe20003800000 */
[----:B------:R-:W-:Y:S01]  /*29030*/  PLOP3.LUT P6, PT, P6, PT, PT, 0x8, 0x0 ;  /* 0x000000000000781c */ /* 0x000fe200037ce170 */
[----:B------:R-:W-:-:S12]  /*29040*/  IMAD.MOV.U32 R15, RZ, RZ, -0x1 ;  /* 0xffffffffff0f7424 */ /* 0x000fd800078e00ff */
[----:B0-----:R-:W-:Y:S05]  /*29050*/  WARPSYNC.COLLECTIVE R15, `(.L_x_4515) ;  /* 0x000000000f087348 */ /* 0x001fea0003c00000 */
[----:B------:R-:W-:Y:S01]  /*29060*/  VOTE.ANY R14, PT, P6 ;  /* 0x00000000000e7806 */ /* 0x000fe200030e0100 */
[----:B0-----:R-:W-:Y:S06]  /*29070*/  ENDCOLLECTIVE ;  /* 0x000000000000791b */ /* 0x001fec0003800000 */
.L_x_4515:
[----:B------:R-:W-:Y:S05]  /*29080*/  BSYNC B0 ;  /* 0x0000000000007941 */ /* 0x000fea0003800000 */
.L_x_4514:
[----:B------:R-:W-:Y:S01]  /*29090*/  IMAD.MOV.U32 R3, RZ, RZ, R14 ;  /* 0x000000ffff037224 */ /* 0x000fe200078e000e */
[----:B------:R-:W-:Y:S01]  /*290a0*/  MOV R13, R2 ;  /* 0x00000002000d7202 */ /* 0x000fe20000000f00 */
[----:B------:R-:W-:Y:S01]  /*290b0*/  IMAD.MOV.U32 R11, RZ, RZ, 0x1f ;  /* 0x0000001fff0b7424 */ /* 0x000fe200078e00ff */
[----:B------:R-:W-:Y:S01]  /*290c0*/  MOV R15, 0xffffffff ;  /* 0xffffffff000f7802 */ /* 0x000fe20000000f00 */
[----:B------:R-:W0:Y:S02]  /*290d0*/  POPC R4, R3 ;  /* 0x0000000300047309 */ /* 0x000e240000000000 */
[----:B0-----:R-:W-:-:S07]  /*290e0*/  IMAD.MOV.U32 R12, RZ, RZ, R4 ;  /* 0x000000ffff0c7224 */ /* 0x001fce00078e0004 */
[----:B------:R-:W-:Y:S05]  /*290f0*/  WARPSYNC.COLLECTIVE R15, `(.L_x_4516) ;  /* 0x000000000f087348 */ /* 0x000fea0003c00000 */
[----:B------:R0:W1:Y:S02]  /*29100*/  SHFL.IDX P6, R14, R13, R12, R11 ;  /* 0x0000000c0d0e7389 */ /* 0x00006400000c000b */
[----:B01----:R-:W-:Y:S01]  /*29110*/  ENDCOLLECTIVE ;  /* 0x000000000000791b */ /* 0x003fe20003800000 */
.L_x_4516:
[----:B------:R-:W-:Y:S01]  /*29120*/  IMAD.MOV.U32 R17, RZ, RZ, R14 ;  /* 0x000000ffff117224 */ /* 0x000fe200078e000e */
[----:B------:R-:W-:Y:S06]  /*29130*/  BRA `(.L_x_4517) ;  /* 0xffffffd400607947 */ /* 0x000fec000383ffff */
.L_x_4423:
[----:B------:R-:W-:Y:S01]  /*29140*/  BSSY B0, `(.L_x_4518) ;  /* 0x0000007000007945 */ /* 0x000fe20003800000 */
[----:B------:R-:W-:Y:S01]  /*29150*/  IMAD.MOV.U32 R13, RZ, RZ, R5 ;  /* 0x000000ffff0d7224 */ /* 0x000fe200078e0005 */
[----:B------:R-:W-:Y:S01]  /*29160*/  MOV R11, 0x1f ;  /* 0x0000001f000b7802 */ /* 0x000fe20000000f00 */
[----:B------:R-:W-:-:S07]  /*29170*/  IMAD.MOV.U32 R15, RZ, RZ, -0x1 ;  /* 0xffffffffff0f7424 */ /* 0x000fce00078e00ff */
[----:B0-2---:R-:W-:Y:S05]  /*29180*/  WARPSYNC.COLLECTIVE R15, `(.L_x_4519) ;  /* 0x000000000f087348 */ /* 0x005fea0003c00000 */
[----:B------:R1:W3:Y:S02]  /*29190*/  SHFL.IDX P6, R14, R13, R12, R11 ;  /* 0x0000000c0d0e7389 */ /* 0x0002e400000c000b */
[----:B0123--:R-:W-:Y:S01]  /*291a0*/  ENDCOLLECTIVE ;  /* 0x000000000000791b */ /* 0x00ffe20003800000 */
.L_x_4519:
[----:B------:R-:W-:Y:S05]  /*291b0*/  BSYNC B0 ;  /* 0x0000000000007941 */ /* 0x000fea0003800000 */
.L_x_4518:
[----:B------:R-:W-:Y:S01]  /*291c0*/  IMAD.MOV.U32 R2, RZ, RZ, R14 ;  /* 0x000000ffff027224 */ /* 0x000fe200078e000e */
[----:B------:R-:W-:Y:S06]  /*291d0*/  BRA `(.L_x_4422) ;  /* 0xffffffd400547947 */ /* 0x000fec000383ffff */
.L_x_4427:
[----:B0-----:R0:W1:Y:S02]  /*291e0*/  SYNCS.PHASECHK.TRANS64.TRYWAIT P0, [R0+URZ+0x36820], R3 ;  /* 0x03682003000075a7 */ /* 0x001064000800017f */
[----:B-1----:R-:W-:Y:S05]  /*291f0*/  @!P0 NANOSLEEP.SYNCS 0x989680 ;  /* 0x009896800000895d */ /* 0x002fea0003900000 */
[----:B------:R-:W1:Y:S02]  /*29200*/  @!P0 SYNCS.PHASECHK.TRANS64 P0, [R0+URZ+0x36820], R3 ;  /* 0x03682003000085a7 */ /* 0x000e64000800007f */
[----:B-1----:R-:W-:Y:S05]  /*29210*/  @!P0 BRA `(.L_x_4427) ;  /* 0xfffffffc00f08947 */ /* 0x002fea000383ffff */
[----:B------:R-:W-:Y:S05]  /*29220*/  BRA `(.L_x_4520) ;  /* 0xffffffd800447947 */ /* 0x000fea000383ffff */
.L_x_4428:
[----:B------:R-:W1:Y:S01]  /*29230*/  S2R R2, SR_TID.X ;  /* 0x0000000000027919 */ /* 0x000e620000002100 */
[----:B------:R-:W-:Y:S01]  /*29240*/  BSSY B0, `(.L_x_4521) ;  /* 0x000000a000007945 */ /* 0x000fe20003800000 */
[----:B------:R-:W-:Y:S01]  /*29250*/  IMAD.MOV.U32 R12, RZ, RZ, RZ ;  /* 0x000000ffff0c7224 */ /* 0x000fe200078e00ff */
[----:B------:R-:W-:Y:S01]  /*29260*/  MOV R15, 0xffffffff ;  /* 0xffffffff000f7802 */ /* 0x000fe20000000f00 */
[----:B------:R-:W-:Y:S01]  /*29270*/  IMAD.MOV.U32 R11, RZ, RZ, 0x1f ;  /* 0x0000001fff0b7424 */ /* 0x000fe200078e00ff */
[----:B-1----:R-:W-:-:S04]  /*29280*/  SHF.R.U32.HI R2, RZ, 0x5, R2 ;  /* 0x00000005ff027819 */ /* 0x002fc80000011602 */
[----:B------:R-:W-:-:S04]  /*29290*/  LOP3.LUT R2, R2, 0x3, RZ, 0xc0, !PT ;  /* 0x0000000302027812 */ /* 0x000fc800078ec0ff */
[----:B------:R-:W-:-:S07]  /*292a0*/  MOV R13, R2 ;  /* 0x00000002000d7202 */ /* 0x000fce0000000f00 */
[----:B0-----:R-:W-:Y:S05]  /*292b0*/  WARPSYNC.COLLECTIVE R15, `(.L_x_4522) ;  /* 0x000000000f087348 */ /* 0x001fea0003c00000 */
[----:B------:R1:W2:Y:S02]  /*292c0*/  SHFL.IDX P6, R14, R13, R12, R11 ;  /* 0x0000000c0d0e7389 */ /* 0x0002a400000c000b */
[----:B012---:R-:W-:Y:S01]  /*292d0*/  ENDCOLLECTIVE ;  /* 0x000000000000791b */ /* 0x007fe20003800000 */
.L_x_4522:
[----:B------:R-:W-:Y:S05]  /*292e0*/  BSYNC B0 ;  /* 0x0000000000007941 */ /* 0x000fea0003800000 */
.L_x_4521:
[----:B------:R-:W-:Y:S05]  /*292f0*/  BRA `(.L_x_4523) ;  /* 0xffffffd8002c7947 */ /* 0x000fea000383ffff */
.L_x_4429:
[----:B------:R-:W-:Y:S01]  /*29300*/  BSSY B0, `(.L_x_4524) ;  /* 0x0000006000007945 */ /* 0x000fe20003800000 */
[----:B------:R-:W-:-:S07]  /*29310*/  IMAD.MOV.U32 R15, RZ, RZ, -0x1 ;  /* 0xffffffffff0f7424 */ /* 0x000fce00078e00ff */
[----:B01----:R-:W-:Y:S05]  /*29320*/  WARPSYNC.COLLECTIVE R15, `(.L_x_4525) ;  /* 0x000000000f0c7348 */ /* 0x003fea0003c00000 */
[----:B------:R-:W-:Y:S02]  /*29330*/  ELECT P6, UR62, PT ;  /* 0x00000000003e782f */ /* 0x000fe400038c0000 */
[----:B------:R-:W-:Y:S01]  /*29340*/  MOV R14, UR62 ;  /* 0x0000003e000e7c02 */ /* 0x000fe20008000f00 */
[----:B01----:R-:W-:Y:S10]  /*29350*/  ENDCOLLECTIVE ;  /* 0x000000000000791b */ /* 0x003ff40003800000 */
.L_x_4525:
[----:B------:R-:W-:Y:S05]  /*29360*/  BSYNC B0 ;  /* 0x0000000000007941 */ /* 0x000fea0003800000 */
.L_x_4524:
[----:B------:R-:W-:Y:S05]  /*29370*/  BRA `(.L_x_4526) ;  /* 0xffffffd800207947 */ /* 0x000fea000383ffff */
.L_x_4431:
[----:B0-----:R0:W1:Y:S02]  /*29380*/  SYNCS.PHASECHK.TRANS64.TRYWAIT P0, [R6+URZ], R5 ;  /* 0x00000005060075a7 */ /* 0x001064000800017f */
[----:B-1----:R-:W-:Y:S05]  /*29390*/  @!P0 NANOSLEEP.SYNCS 0x989680 ;  /* 0x009896800000895d */ /* 0x002fea0003900000 */
[----:B------:R-:W1:Y:S02]  /*293a0*/  @!P0 SYNCS.PHASECHK.TRANS64 P0, [R6+URZ], R5 ;  /* 0x00000005060085a7 */ /* 0x000e64000800007f */
[----:B-1----:R-:W-:Y:S05]  /*293b0*/  @!P0 BRA `(.L_x_4431) ;  /* 0xfffffffc00f08947 */ /* 0x002fea000383ffff */
[----:B------:R-:W-:Y:S05]  /*293c0*/  BRA `(.L_x_4527) ;  /* 0xffffffd800647947 */ /* 0x000fea000383ffff */
.L_x_4432:
[----:B-1----:R1:W2:Y:S02]  /*293d0*/  SYNCS.PHASECHK.TRANS64.TRYWAIT P0, [R7+URZ], R2 ;  /* 0x00000002070075a7 */ /* 0x0022a4000800017f */
[----:B--2---:R-:W-:Y:S05]  /*293e0*/  @!P0 NANOSLEEP.SYNCS 0x989680 ;  /* 0x009896800000895d */ /* 0x004fea0003900000 */
[----:B------:R-:W2:Y:S02]  /*293f0*/  @!P0 SYNCS.PHASECHK.TRANS64 P0, [R7+URZ], R2 ;  /* 0x00000002070085a7 */ /* 0x000ea4000800007f */
[----:B--2---:R-:W-:Y:S05]  /*29400*/  @!P0 BRA `(.L_x_4432) ;  /* 0xfffffffc00f08947 */ /* 0x004fea000383ffff */
[----:B------:R-:W-:Y:S05]  /*29410*/  BRA `(.L_x_4528) ;  /* 0xffffffd800587947 */ /* 0x000fea000383ffff */
.L_x_4434:
[----:B--2---:R2:W3:Y:S02]  /*29420*/  SYNCS.PHASECHK.TRANS64.TRYWAIT P0, [R4+URZ], R5 ;  /* 0x00000005040075a7 */ /* 0x0044e4000800017f */
[----:B---3--:R-:W-:Y:S05]  /*29430*/  @!P0 NANOSLEEP.SYNCS 0x989680 ;  /* 0x009896800000895d */ /* 0x008fea0003900000 */
[----:B------:R-:W3:Y:S02]  /*29440*/  @!P0 SYNCS.PHASECHK.TRANS64 P0, [R4+URZ], R5 ;  /* 0x00000005040085a7 */ /* 0x000ee4000800007f */
[----:B---3--:R-:W-:Y:S05]  /*29450*/  @!P0 BRA `(.L_x_4434) ;  /* 0xfffffffc00f08947 */ /* 0x008fea000383ffff */
[----:B------:R-:W-:Y:S05]  /*29460*/  BRA `(.L_x_4529) ;  /* 0xffffffd800607947 */ /* 0x000fea000383ffff */
.L_x_4530:
        /* <DEDUP_REMOVED lines=9> */
.L_x_15306:


//--------------------- .text._ZN7cutlass13device_kernelIN5flash11enable_sm90INS1_16FlashAttnFwdSm90INS1_25CollectiveMainloopFwdSm90ILi2EN4cute5tupleIJNS5_1CILi1EEES8_S8_EEENS6_IJNS7_ILi128EEENS7_ILi96EEENS7_ILi192EEEEEELi192ENS_6half_tEfNS_4arch4Sm90ELb0ELb1ELb1ELb0ELb0ELb0ELb0ELb1ELb1ELb1ELb0ELb0EEENS1_21CollectiveEpilogueFwdINS6_IJSA_SC_SB_EEES9_SE_SG_Li256ELb0ELb1ELb0ELb0EEENS1_30DynamicPersistentTileSchedulerILi256ELi128ELb0ELb1ELb1EEEEEEEEEvNT_6ParamsE --------------------------
	.section	.text._ZN7cutlass13device_kernelIN5flash11enable_sm90INS1_16FlashAttnFwdSm90INS1_25CollectiveMainloopFwdSm90ILi2EN4cute5tupleIJNS5_1CILi1EEES8_S8_EEENS6_IJNS7_ILi128EEENS7_ILi96EEENS7_ILi192EEEEEELi192ENS_6half_tEfNS_4arch4Sm90ELb0ELb1ELb1ELb0ELb0ELb0ELb0ELb1ELb1ELb1ELb0ELb0EEENS1_21CollectiveEpilogueFwdINS6_IJSA_SC_SB_EEES9_SE_SG_Li256ELb0ELb1ELb0ELb0EEENS1_30DynamicPersistentTileSchedulerILi256ELi128ELb0ELb1ELb1EEEEEEEEEvNT_6ParamsE,"ax",@progbits
	.align	128
.text._ZN7cutlass13device_kernelIN5flash11enable_sm90INS1_16FlashAttnFwdSm90INS1_25CollectiveMainloopFwdSm90ILi2EN4cute5tupleIJNS5_1CILi1EEES8_S8_EEENS6_IJNS7_ILi128EEENS7_ILi96EEENS7_ILi192EEEEEELi192ENS_6half_tEfNS_4arch4Sm90ELb0ELb1ELb1ELb0ELb0ELb0ELb0ELb1ELb1ELb1ELb0ELb0EEENS1_21CollectiveEpilogueFwdINS6_IJSA_SC_SB_EEES9_SE_SG_Li256ELb0ELb1ELb0ELb0EEENS1_30DynamicPersistentTileSchedulerILi256ELi128ELb0ELb1ELb1EEEEEEEEEvNT_6ParamsE:
        .type           _ZN7cutlass13device_kernelIN5flash11enable_sm90INS1_16FlashAttnFwdSm90INS1_25CollectiveMainloopFwdSm90ILi2EN4cute5tupleIJNS5_1CILi1EEES8_S8_EEENS6_IJNS7_ILi128EEENS7_ILi96EEENS7_ILi192EEEEEELi192ENS_6half_tEfNS_4arch4Sm90ELb0ELb1ELb1ELb0ELb0ELb0ELb0ELb1ELb1ELb1ELb0ELb0EEENS1_21CollectiveEpilogueFwdINS6_IJSA_SC_SB_EEES9_SE_SG_Li256ELb0ELb1ELb0ELb0EEENS1_30DynamicPersistentTileSchedulerILi256ELi128ELb0ELb1ELb1EEEEEEEEEvNT_6ParamsE,@function
        .size           _ZN7cutlass13device_kernelIN5flash11enable_sm90INS1_16FlashAttnFwdSm90INS1_25CollectiveMainloopFwdSm90ILi2EN4cute5tupleIJNS5_1CILi1EEES8_S8_EEENS6_IJNS7_ILi128EEENS7_ILi96EEENS7_ILi192EEEEEELi192ENS_6half_tEfNS_4arch4Sm90ELb0ELb1ELb1ELb0ELb0ELb0ELb0ELb1ELb1ELb1ELb0ELb0EEENS1_21CollectiveEpilogueFwdINS6_IJSA_SC_SB_EEES9_SE_SG_Li256ELb0ELb1ELb0ELb0EEENS1_30DynamicPersistentTileSchedulerILi256ELi128ELb0ELb1ELb1EEEEEEEEEvNT_6ParamsE,(.L_x_15307 - _ZN7cutlass13device_kernelIN5flash11enable_sm90INS1_16FlashAttnFwdSm90INS1_25CollectiveMainloopFwdSm90ILi2EN4cute5tupleIJNS5_1CILi1EEES8_S8_EEENS6_IJNS7_ILi128EEENS7_ILi96EEENS7_ILi192EEEEEELi192ENS_6half_tEfNS_4arch4Sm90ELb0ELb1ELb1ELb0ELb0ELb0ELb0ELb1ELb1ELb1ELb0ELb0EEENS1_21CollectiveEpilogueFwdINS6_IJSA_SC_SB_EEES9_SE_SG_Li256ELb0ELb1ELb0ELb0EEENS1_30DynamicPersistentTileSchedulerILi256ELi128ELb0ELb1ELb1EEEEEEEEEvNT_6ParamsE)
        .other          _ZN7cutlass13device_kernelIN5flash11enable_sm90INS1_16FlashAttnFwdSm90INS1_25CollectiveMainloopFwdSm90ILi2EN4cute5tupleIJNS5_1CILi1EEES8_S8_EEENS6_IJNS7_ILi128EEENS7_ILi96EEENS7_ILi192EEEEEELi192ENS_6half_tEfNS_4arch4Sm90ELb0ELb1ELb1ELb0ELb0ELb0ELb0ELb1ELb1ELb1ELb0ELb0EEENS1_21CollectiveEpilogueFwdINS6_IJSA_SC_SB_EEES9_SE_SG_Li256ELb0ELb1ELb0ELb0EEENS1_30DynamicPersistentTileSchedulerILi256ELi128ELb0ELb1ELb1EEEEEEEEEvNT_6ParamsE,@"STO_CUDA_ENTRY STV_DEFAULT"
_ZN7cutlass13device_kernelIN5flash11enable_sm90INS1_16FlashAttnFwdSm90INS1_25CollectiveMainloopFwdSm90ILi2EN4cute5tupleIJNS5_1CILi1EEES8_S8_EEENS6_IJNS7_ILi128EEENS7_ILi96EEENS7_ILi192EEEEEELi192ENS_6half_tEfNS_4arch4Sm90ELb0ELb1ELb1ELb0ELb0ELb0ELb0ELb1ELb1ELb1ELb0ELb0EEENS1_21CollectiveEpilogueFwdINS6_IJSA_SC_SB_EEES9_SE_SG_Li256ELb0ELb1ELb0ELb0EEENS1_30DynamicPersistentTileSchedulerILi256ELi128ELb0ELb1ELb1EEEEEEEEEvNT_6ParamsE:
        /* <DEDUP_REMOVED lines=18> */
.L_x_4532:
[----:B------:R-:W-:Y:S05]  /*0120*/  BSYNC B0 ;  /* 0x0000000000007941 */ /* 0x000fea0003800000 */
.L_x_4531:
        /* <DEDUP_REMOVED lines=41> */
.L_x_4533:
        /* <DEDUP_REMOVED lines=22> */
.L_x_4534:
        /* <DEDUP_REMOVED lines=18> */
.L_x_4535:
        /* <DEDUP_REMOVED lines=22> */
.L_x_4536:
        /* <DEDUP_REMOVED lines=22> */
.L_x_4537:
        /* <DEDUP_REMOVED lines=8> */
.L_x_4539:
        /* <DEDUP_REMOVED lines=18> */
[CC--:B------:R-:W-:Y:S02]  /*0aa0*/  LEA.HI R2, R3.reuse, R206.reuse, RZ, 0x4 ;  /* 0x000000ce03027211 */ /* 0x0c0fe400078f20ff */
[----:B------:R-:W-:Y:S02]  /*0ab0*/  LOP3.LUT R5, R0, 0xffffff80, RZ, 0xc0, !PT ;  /* 0xffffff8000057812 */ /* 0x000fe400078ec0ff */
[----:B------:R-:W-:Y:S01]  /*0ac0*/  SHF.R.S32.HI R7, RZ, 0x4, R2 ;  /* 0x00000004ff077819 */ /* 0x000fe20000011402 */
[----:B------:R-:W-:Y:S01]  /*0ad0*/  ULOP3.LUT UR6, UR5, 0x1, URZ, 0xfc, !UPT ;  /* 0x0000000105067892 */ /* 0x000fe2000f8efc3f */
[----:B------:R-:W-:Y:S01]  /*0ae0*/  LEA.HI R4, R3, R206, RZ, 0x5 ;  /* 0x000000ce03047211 */ /* 0x000fe200078f28ff */
        /* <DEDUP_REMOVED lines=35> */
[----:B------:R-:W-:Y:S01]  /*0d20*/  VIADD R23, R19, 0x40 ;  /* 0x0000004013177836 */ /* 0x000fe20000000000 */
[----:B------:R-:W-:Y:S01]  /*0d30*/  LOP3.LUT R17, R6, 0x7ffffffc, RZ, 0xc0, !PT ;  /* 0x7ffffffc06117812 */ /* 0x000fe200078ec0ff */
[----:B------:R-:W-:Y:S01]  /*0d40*/  IMAD.IADD R0, R199, 0x1, -R0 ;  /* 0x00000001c7007824 */ /* 0x000fe200078e0a00 */
        /* <DEDUP_REMOVED lines=9> */
.L_x_4636:
        /* <DEDUP_REMOVED lines=12> */
[----:B01234-:R-:W-:Y:S05]  /*0ea0*/  @!P0 BRA `(.L_x_4540) ;  /* 0x0000000000208947 */ /* 0x01ffea0003800000 */
        /* <DEDUP_REMOVED lines=8> */
.L_x_4540:
[----:B------:R-:W-:Y:S01]  /*0f30*/  ULDC UR7, c[0x0][0xc54] ;  /* 0x0003150000077ab9 */ /* 0x000fe20000000800 */
[----:B------:R-:W-:Y:S01]  /*0f40*/  UMOV UR6, UR9 ;  /* 0x0000000900067c82 */ /* 0x000fe20008000000 */
[----:B------:R-:W-:-:S11]  /*0f50*/  UISETP.NE.AND UP0, UPT, UR7, 0x1, UPT ;  /* 0x000000010700788c */ /* 0x000fd6000bf05270 */
[----:B------:R-:W-:Y:S02]  /*0f60*/  @UP0 ULDC.64 UR10, c[0x0][0xc58] ;  /* 0x00031600000a0ab9 */ /* 0x000fe40000000a00 */
[----:B------:R-:W-:-:S04]  /*0f70*/  UIMAD.WIDE.U32 UR4, UR9, UR10, URZ ;  /* 0x0000000a090472a5 */ /* 0x000fc8000f8e003f */
[----:B------:R-:W-:-:S04]  /*0f80*/  @UP0 USHF.R.U32.HI UR6, URZ, UR11, UR5 ;  /* 0x0000000b3f060299 */ /* 0x000fc80008011605 */
[----:B------:R-:W-:-:S12]  /*0f90*/  UIMAD UR4, UR6, UR7, URZ ;  /* 0x00000007060472a4 */ /* 0x000fd8000f8e023f */
.L_x_4541:
[----:B------:R-:W0:Y:S01]  /*0fa0*/  LDC R0, c[0x0][0x448] ;  /* 0x00011200ff007b82 */ /* 0x000e220000000800 */
[----:B------:R-:W-:Y:S01]  /*0fb0*/  ULDC UR7, c[0x0][0xc48] ;  /* 0x0003120000077ab9 */ /* 0x000fe20000000800 */
[----:B------:R-:W-:Y:S02]  /*0fc0*/  ULOP3.LUT UR6, URZ, UR6, URZ, 0x33, !UPT ;  /* 0x000000063f067292 */ /* 0x000fe4000f8e333f */
[----:B------:R-:W-:Y:S02]  /*0fd0*/  UISETP.NE.AND UP0, UPT, UR7, 0x1, UPT ;  /* 0x000000010700788c */ /* 0x000fe4000bf05270 */
[----:B------:R-:W-:Y:S02]  /*0fe0*/  UIADD3 UR4, UR9, -UR4, URZ ;  /* 0x8000000409047290 */ /* 0x000fe4000fffe03f */
[----:B------:R-:W1:Y:S01]  /*0ff0*/  LDC.64 R8, c[0x0][0x9e0] ;  /* 0x00027800ff087b82 */ /* 0x000e620000000a00 */
[----:B------:R-:W-:Y:S01]  /*1000*/  ULDC UR5, c[0x0][0xc3c] ;  /* 0x00030f0000057ab9 */ /* 0x000fe20000000800 */
[----:B------:R-:W-:Y:S01]  /*1010*/  ULDC UR9, c[0x0][0xc54] ;  /* 0x0003150000097ab9 */ /* 0x000fe20000000800 */
[----:B------:R-:W-:-:S02]  /*1020*/  UIADD3 UR6, UR6, UR5, URZ ;  /* 0x0000000506067290 */ /* 0x000fc4000fffe03f */
[----:B------:R-:W-:Y:S02]  /*1030*/  UIMAD UR8, UR8, UR9, UR4 ;  /* 0x00000009080872a4 */ /* 0x000fe4000f8e0204 */
[----:B------:R-:W-:Y:S01]  /*1040*/  USHF.L.U32 UR60, UR6, 0x7, URZ ;  /* 0x00000007063c7899 */ /* 0x000fe2000800063f */
[----:B------:R-:W2:Y:S01]  /*1050*/  LDC R74, c[0x0][0x288] ;  /* 0x0000a200ff4a7b82 */ /* 0x000ea20000000800 */
[----:B------:R-:W-:Y:S01]  /*1060*/  ULDC.64 UR10, c[0x0][0x418] ;  /* 0x00010600000a7ab9 */ /* 0x000fe20000000a00 */
[----:B------:R-:W-:Y:S01]  /*1070*/  @UP0 ULDC UR4, c[0x0][0xc4c] ;  /* 0x0003130000040ab9 */ /* 0x000fe20000000800 */
[----:B------:R-:W-:Y:S01]  /*1080*/  ISETP.NE.U32.AND P0, PT, RZ, UR10, PT ;  /* 0x0000000aff007c0c */ /* 0x000fe2000bf05070 */
[----:B------:R-:W-:Y:S02]  /*1090*/  UIMAD.WIDE.U32 UR4, UR8, UR4, URZ ;  /* 0x00000004080472a5 */ /* 0x000fe4000f8e003f */
[----:B------:R-:W-:Y:S01]  /*10a0*/  UIADD3 UR6, UR60, 0x7f, URZ ;  /* 0x0000007f3c067890 */ /* 0x000fe2000fffe03f */
[----:B------:R-:W-:Y:S01]  /*10b0*/  ISETP.NE.AND.EX P0, PT, RZ, UR11, PT, P0 ;  /* 0x0000000bff007c0c */ /* 0x000fe2000bf05300 */
[----:B------:R-:W3:Y:S01]  /*10c0*/  LDC R7, c[0x0][0x2f0] ;  /* 0x0000bc00ff077b82 */ /* 0x000ee20000000800 */
[----:B0-----:R-:W-:Y:S01]  /*10d0*/  ISETP.NE.AND P1, PT, R0, 0x1, PT ;  /* 0x000000010000780c */ /* 0x001fe20003f25270 */
[----:B------:R-:W-:Y:S01]  /*10e0*/  @UP0 ULDC UR9, c[0x0][0xc50] ;  /* 0x0003140000090ab9 */ /* 0x000fe20000000800 */
[----:B------:R-:W-:Y:S01]  /*10f0*/  UMOV UR12, UR8 ;  /* 0x00000008000c7c82 */ /* 0x000fe20008000000 */
[----:B------:R-:W-:Y:S01]  /*1100*/  @UP0 USHF.R.U32.HI UR12, URZ, UR9, UR5 ;  /* 0x000000093f0c0299 */ /* 0x000fe20008011605 */
[----:B------:R-:W-:-:S03]  /*1110*/  IMAD.U32 R2, RZ, RZ, UR6 ;  /* 0x00000006ff027e24 */ /* 0x000fc6000f8e00ff */
[----:B------:R-:W0:Y:S01]  /*1120*/  LDC R0, c[0x0][0x424] ;  /* 0x00010900ff007b82 */ /* 0x000e220000000800 */
[----:B-1----:R-:W-:Y:S01]  /*1130*/  ISETP.GE.AND P2, PT, R9, 0x1, PT ;  /* 0x000000010900780c */ /* 0x002fe20003f46270 */
[----:B------:R-:W-:Y:S02]  /*1140*/  UIADD3 UR4, -UR12, URZ, URZ ;  /* 0x0000003f0c047290 */ /* 0x000fe4000fffe13f */
[----:B------:R-:W-:Y:S02]  /*1150*/  IMAD.U32 R195, RZ, RZ, UR12 ;  /* 0x0000000cffc37e24 */ /* 0x000fe4000f8e00ff */
[----:B------:R-:W-:Y:S02]  /*1160*/  UIMAD UR4, UR7, UR4, UR8 ;  /* 0x00000004070472a4 */ /* 0x000fe4000f8e0208 */
[----:B------:R-:W1:Y:S01]  /*1170*/  @P1 LDC R3, c[0x0][0x44c] ;  /* 0x00011300ff031b82 */ /* 0x000e620000000800 */
[----:B--2---:R-:W-:-:S03]  /*1180*/  IADD3 R5, -R74, 0x1, RZ ;  /* 0x000000014a057810 */ /* 0x004fc60007ffe1ff */
[----:B------:R-:W-:-:S04]  /*1190*/  IMAD.U32 R194, RZ, RZ, UR4 ;  /* 0x00000004ffc27e24 */ /* 0x000fc8000f8e00ff */
[----:B------:R-:W2:Y:S01]  /*11a0*/  @P1 LDC R4, c[0x0][0x450] ;  /* 0x00011400ff041b82 */ /* 0x000ea20000000800 */
[----:B0-----:R-:W-:-:S05]  /*11b0*/  SEL R0, R0, 0x1, P0 ;  /* 0x0000000100007807 */ /* 0x001fca0000000000 */
[CC--:B---3--:R-:W-:Y:S02]  /*11c0*/  IMAD R5, R0.reuse, R7.reuse, R5 ;  /* 0x0000000700057224 */ /* 0x0c8fe400078e0205 */
[----:B------:R-:W-:Y:S02]  /*11d0*/  IMAD R16, R0, R7, RZ ;  /* 0x0000000700107224 */ /* 0x000fe400078e02ff */
[----:B-1----:R-:W-:-:S05]  /*11e0*/  @P1 IMAD.HI.U32 R3, R3, UR6, RZ ;  /* 0x0000000603031c27 */ /* 0x002fca000f8e00ff */
[----:B--2---:R-:W-:-:S05]  /*11f0*/  @P1 SHF.R.U32.HI R2, RZ, R4, R3 ;  /* 0x00000004ff021219 */ /* 0x004fca0000011603 */
[----:B------:R-:W-:-:S04]  /*1200*/  IMAD.IADD R11, R5, 0x1, R2 ;  /* 0x00000001050b7824 */ /* 0x000fc800078e0202 */
[----:B------:R-:W-:Y:S01]  /*1210*/  IMAD.IADD R2, R11, 0x1, R8 ;  /* 0x000000010b027824 */ /* 0x000fe200078e0208 */
[----:B------:R-:W-:Y:S06]  /*1220*/  @!P2 BRA `(.L_x_4542) ;  /* 0x000000000040a947 */ /* 0x000fec0003800000 */
[C---:B------:R-:W-:Y:S01]  /*1230*/  ISETP.GT.AND P0, PT, R11.reuse, RZ, PT ;  /* 0x000000ff0b00720c */ /* 0x040fe20003f04270 */
[----:B------:R-:W-:-:S12]  /*1240*/  VIADD R3, R11, 0xffffffff ;  /* 0xffffffff0b037836 */ /* 0x000fd80000000000 */
        /* <DEDUP_REMOVED lines=8> */
.L_x_4543:
[----:B------:R-:W-:-:S13]  /*12d0*/  ISETP.NE.AND P0, PT, R9, 0x1, PT ;  /* 0x000000010900780c */ /* 0x000fda0003f05270 */
[----:B------:R-:W0:Y:S02]  /*12e0*/  @P0 LDC.64 R4, c[0x0][0x9e8] ;  /* 0x00027a00ff040b82 */ /* 0x000e240000000a00 */
[----:B0-----:R-:W-:-:S05]  /*12f0*/  @P0 IMAD.HI.U32 R4, R3, R4, RZ ;  /* 0x0000000403040227 */ /* 0x001fca00078e00ff */
[----:B------:R-:W-:-:S07]  /*1300*/  @P0 SHF.R.U32.HI R3, RZ, R5, R4 ;  /* 0x00000005ff030219 */ /* 0x000fce0000011604 */
.L_x_4544:
[----:B------:R-:W-:-:S05]  /*1310*/  IMAD R3, R3, R9, R9 ;  /* 0x0000000903037224 */ /* 0x000fca00078e0209 */
[----:B------:R-:W-:-:S07]  /*1320*/  VIMNMX R2, R2, R3, PT ;  /* 0x0000000302027248 */ /* 0x000fce0003fe0100 */
.L_x_4542:
[----:B------:R-:W0:Y:S01]  /*1330*/  @P1 LDC R4, c[0x0][0x44c] ;  /* 0x00011300ff041b82 */ /* 0x000e220000000800 */
[----:B------:R-:W-:Y:S01]  /*1340*/  IMAD.U32 R3, RZ, RZ, UR60 ;  /* 0x0000003cff037e24 */ /* 0x000fe2000f8e00ff */
[----:B------:R-:W-:Y:S01]  /*1350*/  ULDC UR4, c[0x0][0x9dc] ;  /* 0x0002770000047ab9 */ /* 0x000fe20000000800 */
[-C--:B------:R-:W-:Y:S02]  /*1360*/  IMAD R74, R0, R7.reuse, -R74 ;  /* 0x00000007004a7224 */ /* 0x080fe400078e0a4a */
[----:B------:R-:W-:Y:S02]  /*1370*/  VIADD R2, R2, 0x5f ;  /* 0x0000005f02027836 */ /* 0x000fe40000000000 */
[----:B------:R-:W-:Y:S01]  /*1380*/  IMAD R0, R0, R7, 0x5f ;  /* 0x0000005f00007424 */ /* 0x000fe200078e0207 */
[----:B------:R-:W1:Y:S01]  /*1390*/  @P1 LDC R5, c[0x0][0x450] ;  /* 0x00011400ff051b82 */ /* 0x000e620000000800 */
[----:B------:R-:W-:-:S04]  /*13a0*/  IMAD.HI R2, R2, 0x2aaaaaab, RZ ;  /* 0x2aaaaaab02027827 */ /* 0x000fc800078e02ff */
[----:B------:R-:W-:-:S04]  /*13b0*/  IMAD.HI R0, R0, 0x2aaaaaab, RZ ;  /* 0x2aaaaaab00007827 */ /* 0x000fc800078e02ff */
[----:B0-----:R-:W-:-:S05]  /*13c0*/  @P1 IMAD.HI.U32 R4, R4, UR60, RZ ;  /* 0x0000003c04041c27 */ /* 0x001fca000f8e00ff */
[----:B-1----:R-:W-:Y:S02]  /*13d0*/  @P1 SHF.R.U32.HI R3, RZ, R5, R4 ;  /* 0x00000005ff031219 */ /* 0x002fe40000011604 */
[----:B------:R-:W-:-:S03]  /*13e0*/  SHF.R.U32.HI R5, RZ, 0x1f, R2 ;  /* 0x0000001fff057819 */ /* 0x000fc60000011602 */
[----:B------:R-:W-:Y:S01]  /*13f0*/  IMAD.IADD R4, R74, 0x1, R3 ;  /* 0x000000014a047824 */ /* 0x000fe200078e0203 */
[----:B------:R-:W-:Y:S02]  /*1400*/  SHF.R.U32.HI R3, RZ, 0x1f, R0 ;  /* 0x0000001fff037819 */ /* 0x000fe40000011600 */
[----:B------:R-:W-:Y:S01]  /*1410*/  LEA.HI.SX32 R2, R2, R5, 0x1c ;  /* 0x0000000502027211 */ /* 0x000fe200078fe2ff */
[----:B------:R-:W-:Y:S01]  /*1420*/  VIADD R6, R4, -UR4 ;  /* 0x8000000404067c36 */ /* 0x000fe20008000000 */
[----:B------:R-:W-:-:S04]  /*1430*/  LEA.HI.SX32 R3, R0, R3, 0x1c ;  /* 0x0000000300037211 */ /* 0x000fc800078fe2ff */
[----:B------:R-:W-:Y:S02]  /*1440*/  R2UR UR4, R6 ;  /* 0x00000000060472ca */ /* 0x000fe400000e0000 */
[----:B------:R-:W-:Y:S01]  /*1450*/  VIMNMX R75, R3, R2, PT ;  /* 0x00000002034b7248 */ /* 0x000fe20003fe0100 */
[----:B------:R-:W-:-:S12]  /*1460*/  @!P2 BRA `(.L_x_4545) ;  /* 0x000000000044a947 */ /* 0x000fd80003800000 */
        /* <DEDUP_REMOVED lines=9> */
.L_x_4546:
[----:B------:R-:W-:-:S13]  /*1500*/  ISETP.NE.AND P0, PT, R9, 0x1, PT ;  /* 0x000000010900780c */ /* 0x000fda0003f05270 */
[----:B------:R-:W0:Y:S02]  /*1510*/  @P0 LDC.64 R2, c[0x0][0x9e8] ;  /* 0x00027a00ff020b82 */ /* 0x000e240000000a00 */
[----:B0-----:R-:W-:-:S05]  /*1520*/  @P0 IMAD.HI.U32 R0, R4, R2, RZ ;  /* 0x0000000204000227 */ /* 0x001fca00078e00ff */
[----:B------:R-:W-:-:S07]  /*1530*/  @P0 SHF.R.U32.HI R4, RZ, R3, R0 ;  /* 0x00000003ff040219 */ /* 0x000fce0000011600 */
.L_x_4547:
[----:B------:R-:W-:-:S05]  /*1540*/  IMAD R4, R4, R9, RZ ;  /* 0x0000000904047224 */ /* 0x000fca00078e02ff */
[----:B------:R-:W-:-:S13]  /*1550*/  R2UR UR5, R4 ;  /* 0x00000000040572ca */ /* 0x000fda00000e0000 */
[----:B------:R-:W-:-:S04]  /*1560*/  UISETP.LT.AND UP0, UPT, UR4, UR5, UPT ;  /* 0x000000050400728c */ /* 0x000fc8000bf01270 */
[----:B------:R-:W-:-:S12]  /*1570*/  USEL UR4, UR4, UR5, !UP0 ;  /* 0x0000000504047287 */ /* 0x000fd8000c000000 */
.L_x_4545:
[----:B------:R-:W-:Y:S01]  /*1580*/  UIMAD.WIDE UR4, UR4, 0x2aaaaaab, URZ ;  /* 0x2aaaaaab040478a5 */ /* 0x000fe2000f8e023f */
[----:B------:R-:W-:Y:S01]  /*1590*/  PLOP3.LUT P0, PT, PT, PT, PT, 0x80, 0x0 ;  /* 0x000000000000781c */ /* 0x000fe20003f0f070 */
[----:B------:R-:W-:Y:S01]  /*15a0*/  IMAD.MOV.U32 R0, RZ, RZ, RZ ;  /* 0x000000ffff007224 */ /* 0x000fe200078e00ff */
[----:B------:R-:W-:Y:S01]  /*15b0*/  CS2R R2, SRZ ;  /* 0x0000000000027805 */ /* 0x000fe2000001ff00 */
[----:B------:R-:W-:Y:S01]  /*15c0*/  USHF.R.U32.HI UR4, URZ, 0x1f, UR5 ;  /* 0x0000001f3f047899 */ /* 0x000fe20008011605 */
[----:B------:R-:W-:Y:S02]  /*15d0*/  CS2R R118, SRZ ;  /* 0x0000000000767805 */ /* 0x000fe4000001ff00 */
[----:B------:R-:W-:Y:S02]  /*15e0*/  CS2R R116, SRZ ;  /* 0x0000000000747805 */ /* 0x000fe4000001ff00 */
[----:B------:R-:W-:Y:S01]  /*15f0*/  CS2R R114, SRZ ;  /* 0x0000000000727805 */ /* 0x000fe2000001ff00 */
[----:B------:R-:W-:Y:S01]  /*1600*/  ULEA.HI.SX32 UR4, UR5, UR4, 0x1c ;  /* 0x0000000405047291 */ /* 0x000fe2000f8fe23f */
        /* <DEDUP_REMOVED lines=82> */
.L_x_4549:
        /* <DEDUP_REMOVED lines=11> */
.L_x_4750:
[----:B------:R-:W-:Y:S05]  /*1be0*/  @!P0 BRA `(.L_x_4551) ;  /* 0x0000000000048947 */ /* 0x000fea0003800000 */
[----:B------:R-:W-:Y:S01]  /*1bf0*/  BPT.TRAP 0x1 ;  /* 0x000000040000795c */ /* 0x000fe20000300000 */
.L_x_4551:
[----:B------:R-:W-:Y:S02]  /*1c00*/  IMAD.U32 R11, RZ, RZ, UR37 ;  /* 0x00000025ff0b7e24 */ /* 0x000fe4000f8e00ff */
[----:B0-----:R-:W-:-:S03]  /*1c10*/  IMAD.U32 R0, RZ, RZ, UR36 ;  /* 0x00000024ff007e24 */ /* 0x001fc6000f8e00ff */
[----:B------:R-:W-:Y:S02]  /*1c20*/  LEA R11, R11, UR38, 0x3 ;  /* 0x000000260b0b7c11 */ /* 0x000fe4000f8e18ff */
[----:B------:R-:W-:-:S04]  /*1c30*/  SHF.L.U32 R0, R0, 0x1f, RZ ;  /* 0x0000001f00007819 */ /* 0x000fc800000006ff */
[----:B------:R0:W1:Y:S01]  /*1c40*/  SYNCS.PHASECHK.TRANS64.TRYWAIT P1, [R11+URZ+0x30830], R0 ;  /* 0x030830000b0075a7 */ /* 0x000062000802017f */
[----:B------:R-:W-:Y:S05]  /*1c50*/  @!P0 BRA `(.L_x_4552) ;  /* 0x0000000000048947 */ /* 0x000fea0003800000 */
[----:B------:R-:W-:Y:S01]  /*1c60*/  BPT.TRAP 0x1 ;  /* 0x000000040000795c */ /* 0x000fe20000300000 */
.L_x_4552:
[----:B------:R-:W2:Y:S01]  /*1c70*/  LDL.LU R2, [R1+0xc] ;  /* 0x00000c0001027983 */ /* 0x000ea20000300800 */
[----:B------:R-:W3:Y:S02]  /*1c80*/  S2R R3, SR_TID.X ;  /* 0x0000000000037919 */ /* 0x000ee40000002100 */
[----:B---3--:R-:W-:Y:S02]  /*1c90*/  LOP3.LUT P2, RZ, R3, 0x7f, RZ, 0xc0, !PT ;  /* 0x0000007f03ff7812 */ /* 0x008fe4000784c0ff */
[----:B--2---:R-:W-:-:S11]  /*1ca0*/  LOP3.LUT R2, R2, 0xfff7ffff, RZ, 0xc0, !PT ;  /* 0xfff7ffff02027812 */ /* 0x004fd600078ec0ff */
[----:B------:R-:W-:-:S05]  /*1cb0*/  @P2 LOP3.LUT R2, R2, 0x80000, RZ, 0xfc, !PT ;  /* 0x0008000002022812 */ /* 0x000fca00078efcff */
[----:B------:R2:W-:Y:S01]  /*1cc0*/  STL [R1+0xc], R2 ;  /* 0x00000c0201007387 */ /* 0x0005e20000100800 */
[----:B-1----:R-:W-:Y:S05]  /*1cd0*/  @P1 BRA `(.L_x_4553) ;  /* 0x0000000000081947 */ /* 0x002fea0003800000 */
[----:B------:R-:W1:Y:S02]  /*1ce0*/  SYNCS.PHASECHK.TRANS64.TRYWAIT P1, [R11+URZ+0x30830], R0 ;  /* 0x030830000b0075a7 */ /* 0x000e64000802017f */
[----:B-1----:R-:W-:Y:S05]  /*1cf0*/  @!P1 BRA `(.L_x_4554) ;  /* 0x0000014c00709947 */ /* 0x002fea0003800000 */
.L_x_4553:
        /* <DEDUP_REMOVED lines=10> */
[----:B------:R-:W3:Y:S01]  /*1da0*/  S2R R12, SR_TID.X ;  /* 0x00000000000c7919 */ /* 0x000ee20000002100 */
[----:B------:R-:W-:Y:S01]  /*1db0*/  UMOV UR53, 0x40000040 ;  /* 0x4000004000357882 */ /* 0x000fe20000000000 */
[----:B------:R-:W-:Y:S01]  /*1dc0*/  UMOV UR55, 0x40000040 ;  /* 0x4000004000377882 */ /* 0x000fe20000000000 */
[----:B------:R-:W-:Y:S01]  /*1dd0*/  ULOP3.LUT UR61, UR4, 0x10000, URZ, 0xfc, !UPT ;  /* 0x00010000043d7892 */ /* 0x000fe2000f8efc3f */
[----:B------:R-:W-:Y:S01]  /*1de0*/  VIADD R4, R18, UR60 ;  /* 0x0000003c12047c36 */ /* 0x000fe20008000000 */
[----:B------:R-:W-:Y:S01]  /*1df0*/  ULOP3.LUT UR4, UR39, 0x10000, URZ, 0xfc, !UPT ;  /* 0x0001000027047892 */ /* 0x000fe2000f8efc3f */
[----:B------:R-:W4:Y:S01]  /*1e00*/  LDC R121, c[0x0][0x288] ;  /* 0x0000a200ff797b82 */ /* 0x000f220000000800 */
[----:B------:R-:W-:Y:S01]  /*1e10*/  UIMAD UR5, UR37, 0x900, UR61 ;  /* 0x00000900250578a4 */ /* 0x000fe2000f8e023d */
[----:B------:R-:W-:Y:S01]  /*1e20*/  IMAD.MOV.U32 R9, RZ, RZ, R4 ;  /* 0x000000ffff097224 */ /* 0x000fe200078e0004 */
[----:B------:R-:W-:-:S02]  /*1e30*/  UIADD3 UR56, UR4, 0x2, URZ ;  /* 0x0000000204387890 */ /* 0x000fc4000fffe03f */
[----:B------:R-:W-:Y:S01]  /*1e40*/  UIADD3 UR58, UR5, 0x2, URZ ;  /* 0x00000002053a7890 */ /* 0x000fe2000fffe03f */
[----:B------:R-:W-:Y:S02]  /*1e50*/  UMOV UR8, UR4 ;  /* 0x0000000400087c82 */ /* 0x000fe40008000000 */
[----:B------:R-:W-:Y:S01]  /*1e60*/  UMOV UR10, UR5 ;  /* 0x00000005000a7c82 */ /* 0x000fe20008000000 */
[----:B------:R-:W-:Y:S01]  /*1e70*/  UIADD3 UR52, UR4, 0x4, URZ ;  /* 0x0000000404347890 */ /* 0x000fe2000fffe03f */
[----:B------:R-:W-:Y:S01]  /*1e80*/  HGMMA.64x96x16.F32 R24, gdesc[UR8], RZ, !UPT, gsb0 ;  /* 0x01600000081879f0 */ /* 0x000fe2000c0008ff */
[----:B------:R-:W-:Y:S01]  /*1e90*/  UIADD3 UR54, UR5, 0x4, URZ ;  /* 0x0000000405367890 */ /* 0x000fe2000fffe03f */
[----:B------:R-:W-:Y:S01]  /*1ea0*/  IMAD.U32 R6, RZ, RZ, UR8 ;  /* 0x00000008ff067e24 */ /* 0x000fe2000f8e00ff */
        /* <DEDUP_REMOVED lines=8> */
[----:B------:R-:W-:Y:S01]  /*1f30*/  UIADD3 UR16, UR4, 0x402, URZ ;  /* 0x0000040204107890 */ /* 0x000fe2000fffe03f */
[----:B---3--:R-:W-:Y:S01]  /*1f40*/  LOP3.LUT P3, RZ, R12, 0x7f, RZ, 0xc0, !PT ;  /* 0x0000007f0cff7812 */ /* 0x008fe2000786c0ff */
        /* <DEDUP_REMOVED lines=27> */
[----:B------:R-:W-:Y:S01]  /*2100*/  ULDC UR5, c[0x0][0x448] ;  /* 0x0001120000057ab9 */ /* 0x000fe20000000800 */
[----:B------:R-:W-:Y:S01]  /*2110*/  ULDC UR4, c[0x0][0x9d8] ;  /* 0x0002760000047ab9 */ /* 0x000fe20000000800 */
        /* <DEDUP_REMOVED lines=8> */
[----:B------:R-:W-:-:S03]  /*21a0*/  IMAD.MOV.U32 R10, RZ, RZ, -0x60 ;  /* 0xffffffa0ff0a7424 */ /* 0x000fc600078e00ff */
[----:B------:R-:W-:Y:S01]  /*21b0*/  @!P3 PRMT R4, RZ, 0x654, R4 ;  /* 0x00000654ff04b816 */ /* 0x000fe20000000004 */
[----:B------:R-:W-:-:S04]  /*21c0*/  IMAD R10, R75, R10, 0x61 ;  /* 0x000000614b0a7424 */ /* 0x000fc800078e020a */
[----:B------:R-:W-:-:S05]  /*21d0*/  IMAD R12, R17, -0x2, R10 ;  /* 0xfffffffe110c7824 */ /* 0x000fca00078e020a */
[----:B----4-:R-:W-:Y:S01]  /*21e0*/  IADD3 R14, R12, -R121, R16 ;  /* 0x800000790c0e7210 */ /* 0x010fe20007ffe010 */
[----:B------:R-:W-:Y:S02]  /*21f0*/  WARPGROUP.DEPBAR.LE gsb0, 0x0 ;  /* 0x00008000000079c5 */ /* 0x000fe40000010000 */
[----:B------:R-:W-:-:S06]  /*2200*/  WARPGROUP.ARRIVE ;  /* 0x00000000000079c5 */ /* 0x000fcc0000000000 */
[----:B------:R-:W-:Y:S03]  /*2210*/  HGMMA.64x96x16.F32 R24, gdesc[UR56], R24, gsb0 ;  /* 0x01600000381879f0 */ /* 0x000fe60008000818 */
[----:B------:R-:W-:Y:S02]  /*2220*/  WARPGROUP.DEPBAR.LE gsb0, 0x0 ;  /* 0x00008000000079c5 */ /* 0x000fe40000010000 */
[----:B------:R-:W-:-:S06]  /*2230*/  WARPGROUP.ARRIVE ;  /* 0x00000000000079c5 */ /* 0x000fcc0000000000 */
[----:B------:R-:W-:Y:S01]  /*2240*/  HGMMA.64x96x16.F32 R24, gdesc[UR52], R24, gsb0 ;  /* 0x01600000341879f0 */ /* 0x000fe20008000818 */
[----:B------:R-:W-:Y:S02]  /*2250*/  ULDC UR54, c[0x0][0x9dc] ;  /* 0x0002770000367ab9 */ /* 0x000fe40000000800 */
[----:B------:R-:W-:Y:S01]  /*2260*/  ULOP3.LUT UR54, URZ, UR54, URZ, 0x33, !UPT ;  /* 0x000000363f367292 */ /* 0x000fe2000f8e333f */
[----:B------:R-:W-:Y:S02]  /*2270*/  WARPGROUP.DEPBAR.LE gsb0, 0x0 ;  /* 0x00008000000079c5 */ /* 0x000fe40000010000 */
[----:B------:R-:W-:-:S06]  /*2280*/  WARPGROUP.ARRIVE ;  /* 0x00000000000079c5 */ /* 0x000fcc0000000000 */
[----:B------:R-:W-:Y:S03]  /*2290*/  HGMMA.64x96x16.F32 R24, gdesc[UR8], R24, gsb0 ;  /* 0x01600000081879f0 */ /* 0x000fe60008000818 */
        /* <DEDUP_REMOVED lines=25> */
[----:B------:R-:W-:Y:S01]  /*2430*/  FMUL.FTZ R8, R66, UR4 ;  /* 0x0000000442087c20 */ /* 0x000fe20008410000 */
[----:B------:R-:W-:Y:S01]  /*2440*/  FMUL.FTZ R24, R24, UR4 ;  /* 0x0000000418187c20 */ /* 0x000fe20008410000 */
[----:B------:R-:W-:Y:S01]  /*2450*/  FMUL.FTZ R25, R25, UR4 ;  /* 0x0000000419197c20 */ /* 0x000fe20008410000 */
[----:B--2---:R-:W-:Y:S01]  /*2460*/  FMUL.FTZ R2, R26, UR4 ;  /* 0x000000041a027c20 */ /* 0x004fe20008410000 */
[----:B01----:R-:W-:Y:S01]  /*2470*/  FMUL.FTZ R0, R27, UR4 ;  /* 0x000000041b007c20 */ /* 0x003fe20008410000 */
        /* <DEDUP_REMOVED lines=41> */
[----:B------:R-:W0:Y:S01]  /*2710*/  SHFL.IDX PT, R66, R9, RZ, 0x1c1f ;  /* 0x001c1fff09427589 */ /* 0x000e2200000e0000 */
[----:B------:R-:W-:Y:S01]  /*2720*/  FMUL.FTZ R13, R70, UR4 ;  /* 0x00000004460d7c20 */ /* 0x000fe20008410000 */
[----:B------:R-:W-:Y:S01]  /*2730*/  FMUL.FTZ R11, R71, UR4 ;  /* 0x00000004470b7c20 */ /* 0x000fe20008410000 */
[----:B------:R-:W-:Y:S01]  /*2740*/  ULDC.64 UR4, c[0x0][0x9e0] ;  /* 0x0002780000047ab9 */ /* 0x000fe20000000a00 */
[----:B------:R1:W-:Y:S01]  /*2750*/  @!P3 SYNCS.ARRIVE.TRANS64.RED.A1T0 RZ, [R4+URZ], RZ ;  /* 0x000000ff04ffb9a7 */ /* 0x0003e2000810043f */
[----:B------:R-:W-:Y:S01]  /*2760*/  UISETP.GE.AND UP1, UPT, UR5, 0x1, UPT ;  /* 0x000000010500788c */ /* 0x000fe2000bf26270 */
[----:B------:R-:W2:Y:S01]  /*2770*/  MUFU.TANH R24, R24 ;  /* 0x0000001800187308 */ /* 0x000ea20000002400 */
[----:B------:R-:W-:-:S02]  /*2780*/  VIADD R21, R14, UR4 ;  /* 0x000000040e157c36 */ /* 0x000fc40008000000 */
[----:B------:R-:W-:Y:S02]  /*2790*/  VIADD R27, R14, UR54 ;  /* 0x000000360e1b7c36 */ /* 0x000fe40008000000 */
[----:B------:R-:W-:Y:S01]  /*27a0*/  PLOP3.LUT P1, PT, PT, PT, UP1, 0x40, 0x0 ;  /* 0x000000000000781c */ /* 0x000fe20003f2e818 */
[----:B-1----:R-:W-:Y:S02]  /*27b0*/  IMAD R4, R75, -0x60, R16 ;  /* 0xffffffa04b047824 */ /* 0x002fe400078e0210 */
[----:B------:R-:W1:Y:S01]  /*27c0*/  MUFU.TANH R25, R25 ;  /* 0x0000001900197308 */ /* 0x000e620000002400 */
[----:B------:R-:W-:Y:S02]  /*27d0*/  VIADD R63, R12, 0xffffffff ;  /* 0xffffffff0c3f7836 */ /* 0x000fe40000000000 */
[----:B------:R-:W-:-:S04]  /*27e0*/  VIADD R4, R4, 0x60 ;  /* 0x0000006004047836 */ /* 0x000fc80000000000 */
[----:B------:R-:W-:Y:S01]  /*27f0*/  IMAD R20, R17, -0x2, R4 ;  /* 0xfffffffe11147824 */ /* 0x000fe200078e0204 */
[----:B------:R-:W3:Y:S04]  /*2800*/  MUFU.TANH R2, R2 ;  /* 0x0000000200027308 */ /* 0x000ee80000002400 */
[----:B0-----:R-:W-:-:S04]  /*2810*/  VIADDMNMX R4, R66, R21, R20, PT ;  /* 0x0000001542047246 */ /* 0x001fc80003800114 */
[----:B------:R-:W0:Y:S08]  /*2820*/  MUFU.TANH R0, R0 ;  /* 0x0000000000007308 */ /* 0x000e300000002400 */
[----:B------:R-:W4:Y:S08]  /*2830*/  MUFU.TANH R28, R28 ;  /* 0x0000001c001c7308 */ /* 0x000f300000002400 */
        /* <DEDUP_REMOVED lines=42> */
[----:B------:R5:W0:Y:S02]  /*2ae0*/  MUFU.TANH R26, R31 ;  /* 0x0000001f001a7308 */ /* 0x000a240000002400 */
[----:B-----5:R-:W-:-:S02]  /*2af0*/  VIADD R31, R10, 0xffffffff ;  /* 0xffffffff0a1f7836 */ /* 0x020fc40000000000 */
[----:B------:R-:W-:Y:S01]  /*2b00*/  IMAD.IADD R10, R27, 0x1, R66 ;  /* 0x000000011b0a7824 */ /* 0x000fe200078e0242 */
[----:B-1234-:R-:W-:Y:S06]  /*2b10*/  @P1 BRA `(.L_x_4555) ;  /* 0x0000000000541947 */ /* 0x01efec0003800000 */
[----:B------:R-:W-:Y:S01]  /*2b20*/  IADD3 R12, R16, -R121, R66 ;  /* 0x80000079100c7210 */ /* 0x000fe20007ffe042 */
[----:B------:R-:W-:Y:S03]  /*2b30*/  BSSY B0, `(.L_x_4556) ;  /* 0x0000010000007945 */ /* 0x000fe60003800000 */
        /* <DEDUP_REMOVED lines=10> */
.L_x_4557:
[----:B------:R-:W-:-:S06]  /*2be0*/  UISETP.NE.AND UP2, UPT, UR5, 0x1, UPT ;  /* 0x000000010500788c */ /* 0x000fcc000bf45270 */
[----:B------:R-:W-:-:S05]  /*2bf0*/  PLOP3.LUT P1, PT, PT, PT, UP2, 0x80, 0x0 ;  /* 0x000000000000781c */ /* 0x000fca0003f2f028 */
[----:B------:R-:W-:-:S08]  /*2c00*/  @UP2 ULDC.64 UR6, c[0x0][0x9e8] ;  /* 0x00027a0000062ab9 */ /* 0x000fd00000000a00 */
[----:B------:R-:W-:-:S05]  /*2c10*/  @P1 IMAD.HI.U32 R14, R12, UR6, RZ ;  /* 0x000000060c0e1c27 */ /* 0x000fca000f8e00ff */
[----:B------:R-:W-:-:S07]  /*2c20*/  @P1 SHF.R.U32.HI R12, RZ, UR7, R14 ;  /* 0x00000007ff0c1c19 */ /* 0x000fce000801160e */
.L_x_4558:
[----:B------:R-:W-:Y:S05]  /*2c30*/  BSYNC B0 ;  /* 0x0000000000007941 */ /* 0x000fea0003800000 */
.L_x_4556:
[----:B------:R-:W-:-:S05]  /*2c40*/  IMAD R15, R12, UR5, R63 ;  /* 0x000000050c0f7c24 */ /* 0x000fca000f8e023f */
[----:B------:R-:W-:Y:S02]  /*2c50*/  VIMNMX R10, R10, R15, !PT ;  /* 0x0000000f0a0a7248 */ /* 0x000fe40007fe0100 */
[----:B------:R-:W-:-:S07]  /*2c60*/  VIADDMNMX R4, R15, UR5, R4, PT ;  /* 0x000000050f047c46 */ /* 0x000fce000b800104 */
.L_x_4555:
[C---:B------:R-:W-:Y:S02]  /*2c70*/  ISETP.GE.AND P1, PT, R31.reuse, 0x2, PT ;  /* 0x000000021f00780c */ /* 0x040fe40003f26270 */
[C---:B------:R-:W-:Y:S02]  /*2c80*/  ISETP.GE.AND P5, PT, R31.reuse, 0xa, PT ;  /* 0x0000000a1f00780c */ /* 0x040fe40003fa6270 */
[----:B------:R-:W-:Y:S02]  /*2c90*/  ISETP.GT.AND P3, PT, R10, 0x1, !P1 ;  /* 0x000000010a00780c */ /* 0x000fe40004f64270 */
[----:B------:R-:W-:Y:S02]  /*2ca0*/  ISETP.GE.AND P2, PT, R31, 0x9, PT ;  /* 0x000000091f00780c */ /* 0x000fe40003f46270 */
[----:B------:R-:W-:Y:S02]  /*2cb0*/  ISETP.LT.OR P3, PT, R4, 0x2, P3 ;  /* 0x000000020400780c */ /* 0x000fe40001f61670 */
[----:B------:R-:W-:-:S02]  /*2cc0*/  P2R R12, PR, RZ, 0x20 ;  /* 0x00000020ff0c7803 */ /* 0x000fc40000000000 */
[----:B------:R-:W-:Y:S02]  /*2cd0*/  FSEL R67, R25, -INF , !P3 ;  /* 0xff80000019437808 */ /* 0x000fe40005800000 */
[C---:B------:R-:W-:Y:S02]  /*2ce0*/  ISETP.GT.AND P3, PT, R10.reuse, 0x9, !P5 ;  /* 0x000000090a00780c */ /* 0x040fe40006f64270 */
[----:B------:R-:W-:Y:S02]  /*2cf0*/  ISETP.GT.AND P4, PT, R10, 0x8, !P2 ;  /* 0x000000080a00780c */ /* 0x000fe40005784270 */
        /* <DEDUP_REMOVED lines=27> */
[C---:B------:R-:W-:Y:S02]  /*2eb0*/  ISETP.GE.AND P4, PT, R31.reuse, 0x22, PT ;  /* 0x000000221f00780c */ /* 0x040fe40003f86270 */
        /* <DEDUP_REMOVED lines=59> */
[----:B------:R-:W-:Y:S02]  /*3270*/  P2R R25, PR, RZ, 0x20 ;  /* 0x00000020ff197803 */ /* 0x000fe40000000000 */
[----:B------:R-:W-:Y:S02]  /*3280*/  FSEL R97, R64, -INF , !P3 ;  /* 0xff80000040617808 */ /* 0x000fe40005800000 */
[C---:B------:R-:W-:Y:S02]  /*3290*/  ISETP.GE.AND P3, PT, R31.reuse, 0x52, PT ;  /* 0x000000521f00780c */ /* 0x040fe40003f66270 */
[----:B------:R-:W-:Y:S02]  /*32a0*/  ISETP.GE.AND P6, PT, R31, 0x1, PT ;  /* 0x000000011f00780c */ /* 0x000fe40003fc6270 */
[----:B------:R-:W-:-:S04]  /*32b0*/  ISETP.GT.AND P4, PT, R10, 0x51, !P3 ;  /* 0x000000510a00780c */ /* 0x000fc80005f84270 */
[----:B------:R-:W-:-:S04]  /*32c0*/  ISETP.LT.OR P4, PT, R4, 0x52, P4 ;  /* 0x000000520400780c */ /* 0x000fc80002781670 */
[----:B------:R-:W-:Y:S02]  /*32d0*/  FSEL R65, R65, -INF , !P4 ;  /* 0xff80000041417808 */ /* 0x000fe40006000000 */
[----:B------:R-:W-:-:S04]  /*32e0*/  ISETP.GE.AND P4, PT, R31, 0x59, PT ;  /* 0x000000591f00780c */ /* 0x000fc80003f86270 */
[----:B------:R-:W-:-:S04]  /*32f0*/  ISETP.GT.AND P5, PT, R10, 0x58, !P4 ;  /* 0x000000580a00780c */ /* 0x000fc800067a4270 */
[----:B------:R-:W-:-:S04]  /*3300*/  ISETP.LT.OR P5, PT, R4, 0x59, P5 ;  /* 0x000000590400780c */ /* 0x000fc80002fa1670 */
[----:B------:R-:W-:Y:S02]  /*3310*/  FSEL R14, R68, -INF , !P5 ;  /* 0xff800000440e7808 */ /* 0x000fe40006800000 */
[----:B------:R-:W-:-:S04]  /*3320*/  ISETP.GT.AND P5, PT, R10, RZ, !P6 ;  /* 0x000000ff0a00720c */ /* 0x000fc800077a4270 */
[----:B------:R-:W-:-:S04]  /*3330*/  ISETP.LT.OR P5, PT, R4, 0x1, P5 ;  /* 0x000000010400780c */ /* 0x000fc80002fa1670 */
[----:B------:R-:W-:Y:S02]  /*3340*/  FSEL R33, R24, -INF , !P5 ;  /* 0xff80000018217808 */ /* 0x000fe40006800000 */
[----:B------:R-:W-:-:S04]  /*3350*/  ISETP.GE.AND P5, PT, R31, 0x5a, PT ;  /* 0x0000005a1f00780c */ /* 0x000fc80003fa6270 */
[----:B------:R-:W-:Y:S02]  /*3360*/  P2R R31, PR, RZ, 0x20 ;  /* 0x00000020ff1f7803 */ /* 0x000fe40000000000 */
[----:B------:R-:W-:-:S04]  /*3370*/  ISETP.GT.AND P5, PT, R10, 0x59, !P5 ;  /* 0x000000590a00780c */ /* 0x000fc80006fa4270 */
[----:B------:R-:W-:Y:S02]  /*3380*/  ISETP.LT.OR P5, PT, R4, 0x5a, P5 ;  /* 0x0000005a0400780c */ /* 0x000fe40002fa1670 */
[----:B------:R-:W0:Y:S02]  /*3390*/  SHFL.IDX PT, R4, R9, 0x1, 0x1c1f ;  /* 0x003c1f0009047f89 */ /* 0x000e2400000e0000 */
[----:B------:R-:W-:Y:S02]  /*33a0*/  FSEL R69, R69, -INF , !P5 ;  /* 0xff80000045457808 */ /* 0x000fe40006800000 */
[----:B------:R-:W-:Y:S02]  /*33b0*/  PLOP3.LUT P5, PT, PT, PT, UP1, 0x40, 0x0 ;  /* 0x000000000000781c */ /* 0x000fe40003fae818 */
[----:B0-----:R-:W-:Y:S01]  /*33c0*/  VIADDMNMX R15, R4, R21, R20, PT ;  /* 0x00000015040f7246 */ /* 0x001fe20003800114 */
[----:B------:R-:W-:-:S10]  /*33d0*/  IMAD.IADD R20, R27, 0x1, R4 ;  /* 0x000000011b147824 */ /* 0x000fd400078e0204 */
[----:B------:R-:W-:Y:S05]  /*33e0*/  @P5 BRA `(.L_x_4559) ;  /* 0x00000000005c5947 */ /* 0x000fea0003800000 */
        /* <DEDUP_REMOVED lines=13> */
.L_x_4561:
[----:B------:R-:W-:-:S06]  /*34c0*/  UISETP.NE.AND UP2, UPT, UR5, 0x1, UPT ;  /* 0x000000010500788c */ /* 0x000fcc000bf45270 */
[----:B------:R-:W-:-:S05]  /*34d0*/  PLOP3.LUT P5, PT, PT, PT, UP2, 0x80, 0x0 ;  /* 0x000000000000781c */ /* 0x000fca0003faf028 */
[----:B------:R-:W-:-:S08]  /*34e0*/  @UP2 ULDC.64 UR6, c[0x0][0x9e8] ;  /* 0x00027a0000062ab9 */ /* 0x000fd00000000a00 */
[----:B------:R-:W-:Y:S01]  /*34f0*/  @P5 IMAD.HI.U32 R9, R4, UR6, RZ ;  /* 0x0000000604095c27 */ /* 0x000fe2000f8e00ff */
[----:B------:R-:W-:-:S13]  /*3500*/  PLOP3.LUT P5, PT, PT, PT, UP2, 0x80, 0x0 ;  /* 0x000000000000781c */ /* 0x000fda0003faf028 */
[----:B------:R-:W-:-:S07]  /*3510*/  @P5 SHF.R.U32.HI R4, RZ, UR7, R9 ;  /* 0x00000007ff045c19 */ /* 0x000fce0008011609 */
.L_x_4562:
[----:B------:R-:W-:Y:S05]  /*3520*/  BSYNC B0 ;  /* 0x0000000000007941 */ /* 0x000fea0003800000 */
.L_x_4560:
[----:B------:R-:W-:-:S05]  /*3530*/  IMAD R4, R4, UR5, R63 ;  /* 0x0000000504047c24 */ /* 0x000fca000f8e023f */
[----:B------:R-:W-:Y:S02]  /*3540*/  VIMNMX R20, R20, R4, !PT ;  /* 0x0000000414147248 */ /* 0x000fe40007fe0100 */
[----:B------:R-:W-:-:S07]  /*3550*/  VIADDMNMX R15, R4, UR5, R15, PT ;  /* 0x00000005040f7c46 */ /* 0x000fce000b80010f */
.L_x_4559:
[C---:B------:R-:W-:Y:S01]  /*3560*/  ISETP.GT.AND P1, PT, R20.reuse, 0x1, !P1 ;  /* 0x000000011400780c */ /* 0x040fe20004f24270 */
[----:B------:R-:W-:Y:S01]  /*3570*/  ULDC UR6, c[0x0][0x988] ;  /* 0x0002620000067ab9 */ /* 0x000fe20000000800 */
[----:B------:R-:W-:Y:S01]  /*3580*/  ISETP.GT.AND P2, PT, R20, 0x8, !P2 ;  /* 0x000000081400780c */ /* 0x000fe20005744270 */
[----:B------:R-:W-:Y:S01]  /*3590*/  @UP0 ULDC UR14, c[0x0][0x450] ;  /* 0x00011400000e0ab9 */ /* 0x000fe20000000800 */
[----:B------:R-:W-:Y:S01]  /*35a0*/  ISETP.LT.OR P1, PT, R15, 0x2, P1 ;  /* 0x000000020f00780c */ /* 0x000fe20000f21670 */
[----:B------:R-:W-:Y:S01]  /*35b0*/  UMOV UR10, UR60 ;  /* 0x0000003c000a7c82 */ /* 0x000fe20008000000 */
[----:B------:R-:W-:Y:S02]  /*35c0*/  FMNMX.FTZ R4, R33, R67, !PT ;  /* 0x0000004321047209 */ /* 0x000fe40007810000 */
[----:B------:R-:W-:Y:S02]  /*35d0*/  FSEL R21, R0, -INF , !P1 ;  /* 0xff80000000157808 */ /* 0x000fe40004800000 */
[----:B------:R-:W-:-:S02]  /*35e0*/  ISETP.NE.AND P1, PT, R12, RZ, PT ;  /* 0x000000ff0c00720c */ /* 0x000fc40003f25270 */
[----:B------:R-:W-:Y:S02]  /*35f0*/  ISETP.LT.OR P2, PT, R15, 0x9, P2 ;  /* 0x000000090f00780c */ /* 0x000fe40001741670 */
[----:B------:R-:W-:Y:S02]  /*3600*/  ISETP.GT.AND P1, PT, R20, 0x9, !P1 ;  /* 0x000000091400780c */ /* 0x000fe40004f24270 */
[----:B------:R-:W-:Y:S02]  /*3610*/  FMNMX.FTZ R4, R71, R4, !PT ;  /* 0x0000000447047209 */ /* 0x000fe40007810000 */
[----:B------:R-:W-:Y:S02]  /*3620*/  ISETP.LT.OR P1, PT, R15, 0xa, P1 ;  /* 0x0000000a0f00780c */ /* 0x000fe40000f21670 */
[----:B------:R-:W-:Y:S02]  /*3630*/  FSEL R24, R30, -INF , !P2 ;  /* 0xff8000001e187808 */ /* 0x000fe40005000000 */
[----:B------:R-:W-:-:S02]  /*3640*/  FSEL R26, R26, -INF , !P1 ;  /* 0xff8000001a1a7808 */ /* 0x000fc40004800000 */
[----:B------:R-:W-:Y:S02]  /*3650*/  ISETP.NE.AND P1, PT, R25, RZ, PT ;  /* 0x000000ff1900720c */ /* 0x000fe40003f25270 */
[----:B------:R-:W-:Y:S02]  /*3660*/  ISETP.NE.AND P2, PT, R28, RZ, PT ;  /* 0x000000ff1c00720c */ /* 0x000fe40003f45270 */
[----:B------:R-:W-:Y:S02]  /*3670*/  ISETP.GT.AND P1, PT, R20, 0x10, !P1 ;  /* 0x000000101400780c */ /* 0x000fe40004f24270 */
[----:B------:R-:W-:Y:S02]  /*3680*/  FMNMX.FTZ R4, R73, R4, !PT ;  /* 0x0000000449047209 */ /* 0x000fe40007810000 */
[----:B------:R-:W-:Y:S02]  /*3690*/  ISETP.LT.OR P1, PT, R15, 0x11, P1 ;  /* 0x000000110f00780c */ /* 0x000fe40000f21670 */
[----:B------:R-:W-:-:S02]  /*36a0*/  FMNMX.FTZ R4, R77, R4, !PT ;  /* 0x000000044d047209 */ /* 0x000fc40007810000 */
[----:B------:R-:W-:Y:S02]  /*36b0*/  FSEL R28, R34, -INF , !P1 ;  /* 0xff800000221c7808 */ /* 0x000fe40004800000 */
[----:B------:R-:W-:Y:S02]  /*36c0*/  ISETP.GT.AND P1, PT, R20, 0x11, !P2 ;  /* 0x000000111400780c */ /* 0x000fe40005724270 */
[----:B------:R-:W-:Y:S02]  /*36d0*/  ISETP.NE.AND P5, PT, R29, RZ, PT ;  /* 0x000000ff1d00720c */ /* 0x000fe40003fa5270 */
[----:B------:R-:W-:Y:S02]  /*36e0*/  ISETP.LT.OR P1, PT, R15, 0x12, P1 ;  /* 0x000000120f00780c */ /* 0x000fe40000f21670 */
[----:B------:R-:W-:Y:S02]  /*36f0*/  FMNMX.FTZ R4, R79, R4, !PT ;  /* 0x000000044f047209 */ /* 0x000fe40007810000 */
[----:B------:R-:W-:-:S02]  /*3700*/  FSEL R30, R35, -INF , !P1 ;  /* 0xff800000231e7808 */ /* 0x000fc40004800000 */
[----:B------:R-:W-:Y:S02]  /*3710*/  ISETP.GT.AND P1, PT, R20, 0x18, !P5 ;  /* 0x000000181400780c */ /* 0x000fe40006f24270 */
[----:B------:R-:W-:Y:S02]  /*3720*/  FMNMX.FTZ R4, R81, R4, !PT ;  /* 0x0000000451047209 */ /* 0x000fe40007810000 */
[----:B------:R-:W-:Y:S02]  /*3730*/  ISETP.LT.OR P1, PT, R15, 0x19, P1 ;  /* 0x000000190f00780c */ /* 0x000fe40000f21670 */
[----:B------:R-:W-:Y:S02]  /*3740*/  FMNMX.FTZ R4, R83, R4, !PT ;  /* 0x0000000453047209 */ /* 0x000fe40007810000 */
[----:B------:R-:W-:Y:S02]  /*3750*/  ISETP.NE.AND P2, PT, R32, RZ, PT ;  /* 0x000000ff2000720c */ /* 0x000fe40003f45270 */
[----:B------:R-:W-:-:S02]  /*3760*/  FSEL R32, R38, -INF , !P1 ;  /* 0xff80000026207808 */ /* 0x000fc40004800000 */
[----:B------:R-:W-:Y:S02]  /*3770*/  FMNMX.FTZ R4, R85, R4, !PT ;  /* 0x0000000455047209 */ /* 0x000fe40007810000 */
        /* <DEDUP_REMOVED lines=28> */
[----:B------:R-:W-:-:S02]  /*3940*/  FMNMX.FTZ R9, R65, R4, !PT ;  /* 0x0000000441097209 */ /* 0x000fc40007810000 */
[----:B------:R-:W-:Y:S02]  /*3950*/  ISETP.NE.AND P1, PT, R44, RZ, PT ;  /* 0x000000ff2c00720c */ /* 0x000fe40003f25270 */
[----:B------:R-:W-:Y:S02]  /*3960*/  FMNMX.FTZ R9, R14, R9, !PT ;  /* 0x000000090e097209 */ /* 0x000fe40007810000 */
[C---:B------:R-:W-:Y:S02]  /*3970*/  ISETP.GT.AND P1, PT, R20.reuse, 0x29, !P1 ;  /* 0x000000291400780c */ /* 0x040fe40004f24270 */
[----:B------:R-:W-:Y:S01]  /*3980*/  FMNMX.FTZ R25, R69, R9, !PT ;  /* 0x0000000945197209 */ /* 0x000fe20007810000 */
[----:B------:R-:W-:Y:S01]  /*3990*/  IMAD.U32 R9, RZ, RZ, UR6 ;  /* 0x00000006ff097e24 */ /* 0x000fe2000f8e00ff */
[----:B------:R-:W-:Y:S01]  /*39a0*/  ISETP.LT.OR P1, PT, R15, 0x2a, P1 ;  /* 0x0000002a0f00780c */ /* 0x000fe20000f21670 */
[----:B------:R-:W-:Y:S01]  /*39b0*/  @UP0 ULDC UR6, c[0x0][0x44c] ;  /* 0x0001130000060ab9 */ /* 0x000fe20000000800 */
[----:B------:R-:W-:Y:S01]  /*39c0*/  ISETP.GT.AND P6, PT, R20, RZ, !P6 ;  /* 0x000000ff1400720c */ /* 0x000fe200077c4270 */
[----:B------:R-:W0:Y:S01]  /*39d0*/  SHFL.BFLY PT, R4, R25, 0x2, 0x1f ;  /* 0x0c401f0019047f89 */ /* 0x000e2200000e0000 */
[----:B------:R-:W-:Y:S01]  /*39e0*/  FSEL R42, R47, -INF , !P1 ;  /* 0xff8000002f2a7808 */ /* 0x000fe20004800000 */
[----:B------:R-:W-:Y:S01]  /*39f0*/  UIMAD.WIDE.U32 UR6, UR60, UR6, URZ ;  /* 0x000000063c0672a5 */ /* 0x000fe2000f8e003f */
[----:B------:R-:W-:-:S02]  /*3a00*/  ISETP.NE.AND P1, PT, R70, RZ, PT ;  /* 0x000000ff4600720c */ /* 0x000fc40003f25270 */
[C---:B------:R-:W-:Y:S01]  /*3a10*/  ISETP.LT.OR P6, PT, R15.reuse, 0x1, P6 ;  /* 0x000000010f00780c */ /* 0x040fe200037c1670 */
[----:B------:R-:W-:Y:S01]  /*3a20*/  @UP0 USHF.R.U32.HI UR10, URZ, UR14, UR7 ;  /* 0x0000000e3f0a0299 */ /* 0x000fe20008011607 */
[----:B------:R-:W-:Y:S02]  /*3a30*/  ISETP.GT.AND P1, PT, R20, 0x30, !P1 ;  /* 0x000000301400780c */ /* 0x000fe40004f24270 */
[----:B------:R-:W-:Y:S02]  /*3a40*/  FSEL R2, R2, -INF , !P6 ;  /* 0xff80000002027808 */ /* 0x000fe40007000000 */
[----:B------:R-:W-:Y:S02]  /*3a50*/  ISETP.LT.OR P1, PT, R15, 0x31, P1 ;  /* 0x000000310f00780c */ /* 0x000fe40000f21670 */
[----:B------:R-:W-:Y:S02]  /*3a60*/  ISETP.NE.AND P5, PT, R56, RZ, PT ;  /* 0x000000ff3800720c */ /* 0x000fe40003fa5270 */
[----:B------:R-:W-:-:S02]  /*3a70*/  FSEL R44, R50, -INF , !P1 ;  /* 0xff800000322c7808 */ /* 0x000fc40004800000 */
[----:B------:R-:W-:Y:S02]  /*3a80*/  ISETP.NE.AND P1, PT, R48, RZ, PT ;  /* 0x000000ff3000720c */ /* 0x000fe40003f25270 */
[----:B------:R-:W-:Y:S02]  /*3a90*/  ISETP.NE.AND P6, PT, R78, RZ, PT ;  /* 0x000000ff4e00720c */ /* 0x000fe40003fc5270 */
[C---:B------:R-:W-:Y:S02]  /*3aa0*/  ISETP.GT.AND P1, PT, R20.reuse, 0x31, !P1 ;  /* 0x000000311400780c */ /* 0x040fe40004f24270 */
[----:B------:R-:W-:Y:S02]  /*3ab0*/  ISETP.GT.AND P3, PT, R20, 0x51, !P3 ;  /* 0x000000511400780c */ /* 0x000fe40005f64270 */
[----:B------:R-:W-:Y:S02]  /*3ac0*/  ISETP.LT.OR P1, PT, R15, 0x32, P1 ;  /* 0x000000320f00780c */ /* 0x000fe40000f21670 */
[----:B0-----:R-:W-:-:S02]  /*3ad0*/  FMNMX.FTZ R27, R25, R4, !PT ;  /* 0x00000004191b7209 */ /* 0x001fc40007810000 */
[----:B------:R-:W-:Y:S02]  /*3ae0*/  FMNMX.FTZ R25, R2, R21, !PT ;  /* 0x0000001502197209 */ /* 0x000fe40007810000 */
[----:B------:R-:W-:Y:S01]  /*3af0*/  FSEL R46, R51, -INF , !P1 ;  /* 0xff800000332e7808 */ /* 0x000fe20004800000 */
[----:B------:R-:W0:Y:S01]  /*3b00*/  SHFL.BFLY PT, R4, R27, 0x1, 0x1f ;  /* 0x0c201f001b047f89 */ /* 0x000e2200000e0000 */
        /* <DEDUP_REMOVED lines=14> */
[----:B------:R-:W-:Y:S02]  /*3bf0*/  ISETP.GT.AND P1, PT, R20, 0x40, !P2 ;  /* 0x000000401400780c */ /* 0x000fe40005724270 */
[----:B------:R-:W-:-:S02]  /*3c00*/  FMNMX.FTZ R25, R36, R25, !PT ;  /* 0x0000001924197209 */ /* 0x000fc40007810000 */
[----:B------:R-:W-:Y:S02]  /*3c10*/  ISETP.LT.OR P1, PT, R15, 0x41, P1 ;  /* 0x000000410f00780c */ /* 0x000fe40000f21670 */
[----:B------:R-:W-:Y:S02]  /*3c20*/  FMNMX.FTZ R25, R38, R25, !PT ;  /* 0x0000001926197209 */ /* 0x000fe40007810000 */
[----:B------:R-:W-:Y:S02]  /*3c30*/  FSEL R10, R58, -INF , !P1 ;  /* 0xff8000003a0a7808 */ /* 0x000fe40004800000 */
[----:B------:R-:W-:Y:S02]  /*3c40*/  FMNMX.FTZ R25, R40, R25, !PT ;  /* 0x0000001928197209 */ /* 0x000fe40007810000 */
[----:B------:R-:W-:Y:S02]  /*3c50*/  ISETP.GT.AND P1, PT, R20, 0x41, !P5 ;  /* 0x000000411400780c */ /* 0x000fe40006f24270 */
[----:B0-----:R-:W-:-:S02]  /*3c60*/  FMNMX.FTZ R4, R27, R4, !PT ;  /* 0x000000041b047209 */ /* 0x001fc40007810000 */
[----:B------:R-:W-:Y:S02]  /*3c70*/  FMNMX.FTZ R25, R42, R25, !PT ;  /* 0x000000192a197209 */ /* 0x000fe40007810000 */
[----:B------:R-:W-:Y:S01]  /*3c80*/  ISETP.LT.OR P1, PT, R15, 0x42, P1 ;  /* 0x000000420f00780c */ /* 0x000fe20000f21670 */
[----:B------:R-:W-:Y:S01]  /*3c90*/  FMUL.FTZ R29, R4, R9 ;  /* 0x00000009041d7220 */ /* 0x000fe20000410000 */
[----:B------:R-:W-:Y:S02]  /*3ca0*/  FMNMX.FTZ R25, R44, R25, !PT ;  /* 0x000000192c197209 */ /* 0x000fe40007810000 */
[----:B------:R-:W-:Y:S02]  /*3cb0*/  FSEL R0, R59, -INF , !P1 ;  /* 0xff8000003b007808 */ /* 0x000fe40004800000 */
[----:B------:R-:W-:Y:S02]  /*3cc0*/  FSETP.NEU.FTZ.AND P1, PT, R4, -INF , PT ;  /* 0xff8000000400780b */ /* 0x000fe40003f3d000 */
[----:B------:R-:W-:-:S02]  /*3cd0*/  ISETP.NE.AND P5, PT, R76, RZ, PT ;  /* 0x000000ff4c00720c */ /* 0x000fc40003fa5270 */
[----:B------:R-:W-:Y:S02]  /*3ce0*/  FMNMX.FTZ R25, R46, R25, !PT ;  /* 0x000000192e197209 */ /* 0x000fe40007810000 */
[----:B------:R-:W-:Y:S02]  /*3cf0*/  FSEL R60, R29, RZ, P1 ;  /* 0x000000ff1d3c7208 */ /* 0x000fe40000800000 */
[----:B------:R-:W-:Y:S02]  /*3d00*/  ISETP.GT.AND P1, PT, R20, 0x48, !P5 ;  /* 0x000000481400780c */ /* 0x000fe40006f24270 */
[----:B------:R-:W-:Y:S01]  /*3d10*/  FMNMX.FTZ R25, R48, R25, !PT ;  /* 0x0000001930197209 */ /* 0x000fe20007810000 */
[-CC-:B------:R-:W-:Y:S01]  /*3d20*/  FFMA.FTZ R27, R33, R9.reuse, -R60.reuse ;  /* 0x00000009211b7223 */ /* 0x180fe2000001083c */
[----:B------:R-:W-:Y:S01]  /*3d30*/  ISETP.LT.OR P1, PT, R15, 0x49, P1 ;  /* 0x000000490f00780c */ /* 0x000fe20000f21670 */
[--C-:B------:R-:W-:Y:S01]  /*3d40*/  FFMA.FTZ R29, R67, R9, -R60.reuse ;  /* 0x00000009431d7223 */ /* 0x100fe2000001083c */
[----:B------:R-:W-:Y:S01]  /*3d50*/  FMNMX.FTZ R25, R12, R25, !PT ;  /* 0x000000190c197209 */ /* 0x000fe20007810000 */
[-CC-:B------:R-:W-:Y:S01]  /*3d60*/  FFMA.FTZ R33, R73, R9.reuse, -R60.reuse ;  /* 0x0000000949217223 */ /* 0x180fe2000001083c */
[----:B------:R-:W-:Y:S01]  /*3d70*/  FSEL R50, R62, -INF , !P1 ;  /* 0xff8000003e327808 */ /* 0x000fe20004800000 */
[----:B------:R-:W-:Y:S01]  /*3d80*/  MUFU.EX2 R27, R27 ;  /* 0x0000001b001b7308 */ /* 0x000fe20000000800 */
[----:B------:R-:W-:Y:S01]  /*3d90*/  ISETP.NE.AND P2, PT, R80, RZ, PT ;  /* 0x000000ff5000720c */ /* 0x000fe20003f45270 */
[-CC-:B------:R-:W-:Y:S01]  /*3da0*/  FFMA.FTZ R35, R77, R9.reuse, -R60.reuse ;  /* 0x000000094d237223 */ /* 0x180fe2000001083c */
[----:B------:R-:W-:Y:S01]  /*3db0*/  ISETP.GT.AND P1, PT, R20, 0x49, !P6 ;  /* 0x000000491400780c */ /* 0x000fe20007724270 */
[--C-:B------:R-:W-:Y:S01]  /*3dc0*/  FFMA.FTZ R37, R81, R9, -R60.reuse ;  /* 0x0000000951257223 */ /* 0x100fe2000001083c */
[----:B------:R-:W-:Y:S01]  /*3dd0*/  FMNMX.FTZ R25, R10, R25, !PT ;  /* 0x000000190a197209 */ /* 0x000fe20007810000 */
[-CC-:B------:R-:W-:Y:S01]  /*3de0*/  FFMA.FTZ R43, R65, R9.reuse, -R60.reuse ;  /* 0x00000009412b7223 */ /* 0x180fe2000001083c */
[----:B------:R-:W-:Y:S01]  /*3df0*/  ISETP.NE.AND P5, PT, R31, RZ, PT ;  /* 0x000000ff1f00720c */ /* 0x000fe20003fa5270 */
[-CC-:B------:R-:W-:Y:S01]  /*3e00*/  FFMA.FTZ R31, R71, R9.reuse, -R60.reuse ;  /* 0x00000009471f7223 */ /* 0x180fe2000001083c */
[----:B------:R-:W-:Y:S01]  /*3e10*/  ISETP.GT.AND P2, PT, R20, 0x50, !P2 ;  /* 0x000000501400780c */ /* 0x000fe20005744270 */
[----:B------:R0:W1:Y:S01]  /*3e20*/  MUFU.EX2 R188, R29 ;  /* 0x0000001d00bc7308 */ /* 0x0000620000000800 */
[----:B------:R-:W-:Y:S01]  /*3e30*/  ISETP.LT.OR P1, PT, R15, 0x4a, P1 ;  /* 0x0000004a0f00780c */ /* 0x000fe20000f21670 */
[--C-:B------:R-:W-:Y:S01]  /*3e40*/  FFMA.FTZ R39, R93, R9, -R60.reuse ;  /* 0x000000095d277223 */ /* 0x100fe2000001083c */
[----:B------:R-:W-:Y:S01]  /*3e50*/  FMNMX.FTZ R25, R0, R25, !PT ;  /* 0x0000001900197209 */ /* 0x000fe20007810000 */
[----:B------:R-:W-:Y:S01]  /*3e60*/  FFMA.FTZ R14, R14, R9, -R60 ;  /* 0x000000090e0e7223 */ /* 0x000fe2000001083c */
[----:B------:R-:W-:-:S02]  /*3e70*/  ISETP.GT.AND P4, PT, R20, 0x58, !P4 ;  /* 0x000000581400780c */ /* 0x000fc40006784270 */
[----:B------:R-:W-:Y:S01]  /*3e80*/  ISETP.GT.AND P5, PT, R20, 0x59, !P5 ;  /* 0x000000591400780c */ /* 0x000fe20006fa4270 */
[----:B------:R-:W2:Y:S01]  /*3e90*/  MUFU.EX2 R31, R31 ;  /* 0x0000001f001f7308 */ /* 0x000ea20000000800 */
[----:B------:R-:W-:Y:S01]  /*3ea0*/  ISETP.LT.OR P2, PT, R15, 0x51, P2 ;  /* 0x000000510f00780c */ /* 0x000fe20001741670 */
[-CC-:B0-----:R-:W-:Y:S01]  /*3eb0*/  FFMA.FTZ R29, R79, R9.reuse, -R60.reuse ;  /* 0x000000094f1d7223 */ /* 0x181fe2000001083c */
[----:B------:R-:W-:Y:S01]  /*3ec0*/  FSEL R20, R3, -INF , !P1 ;  /* 0xff80000003147808 */ /* 0x000fe20004800000 */
[----:B------:R-:W-:Y:S01]  /*3ed0*/  FFMA.FTZ R3, R85, R9, -R60 ;  /* 0x0000000955037223 */ /* 0x000fe2000001083c */
[----:B------:R-:W-:Y:S02]  /*3ee0*/  FMNMX.FTZ R25, R50, R25, !PT ;  /* 0x0000001932197209 */ /* 0x000fe40007810000 */
[----:B------:R-:W-:Y:S01]  /*3ef0*/  ISETP.LT.OR P3, PT, R15, 0x52, P3 ;  /* 0x000000520f00780c */ /* 0x000fe20001f61670 */
[----:B------:R0:W-:Y:S01]  /*3f00*/  MUFU.EX2 R180, R3 ;  /* 0x0000000300b47308 */ /* 0x0001e20000000800 */
[----:B------:R-:W-:-:S02]  /*3f10*/  FSEL R8, R8, -INF , !P2 ;  /* 0xff80000008087808 */ /* 0x000fc40005000000 */
[----:B------:R-:W-:Y:S02]  /*3f20*/  FMNMX.FTZ R25, R20, R25, !PT ;  /* 0x0000001914197209 */ /* 0x000fe40007810000 */
[----:B------:R-:W-:Y:S02]  /*3f30*/  ISETP.LT.OR P4, PT, R15, 0x59, P4 ;  /* 0x000000590f00780c */ /* 0x000fe40002781670 */
[----:B------:R-:W-:Y:S01]  /*3f40*/  FSEL R52, R5, -INF , !P3 ;  /* 0xff80000005347808 */ /* 0x000fe20005800000 */
[--C-:B------:R-:W-:Y:S01]  /*3f50*/  FFMA.FTZ R5, R41, R9, -R60.reuse ;  /* 0x0000000929057223 */ /* 0x100fe2000001083c */
[----:B------:R-:W-:Y:S01]  /*3f60*/  FMNMX.FTZ R25, R8, R25, !PT ;  /* 0x0000001908197209 */ /* 0x000fe20007810000 */
[-CC-:B0-----:R-:W-:Y:S01]  /*3f70*/  FFMA.FTZ R3, R87, R9.reuse, -R60.reuse ;  /* 0x0000000957037223 */ /* 0x181fe2000001083c */
[----:B------:R-:W-:Y:S01]  /*3f80*/  ISETP.LT.OR P5, PT, R15, 0x5a, P5 ;  /* 0x0000005a0f00780c */ /* 0x000fe20002fa1670 */
[--C-:B------:R-:W-:Y:S01]  /*3f90*/  FFMA.FTZ R41, R61, R9, -R60.reuse ;  /* 0x000000093d297223 */ /* 0x100fe2000001083c */
[----:B------:R-:W-:Y:S01]  /*3fa0*/  FSEL R54, R13, -INF , !P4 ;  /* 0xff8000000d367808 */ /* 0x000fe20006000000 */
[----:B------:R-:W-:Y:S01]  /*3fb0*/  MUFU.EX2 R182, R3 ;  /* 0x0000000300b67308 */ /* 0x000fe20000000800 */
[----:B------:R-:W-:Y:S01]  /*3fc0*/  FMNMX.FTZ R25, R52, R25, !PT ;  /* 0x0000001934197209 */ /* 0x000fe20007810000 */
[-CC-:B------:R-:W-:Y:S01]  /*3fd0*/  FFMA.FTZ R13, R89, R9.reuse, -R60.reuse ;  /* 0x00000009590d7223 */ /* 0x180fe2000001083c */
[----:B------:R-:W-:Y:S01]  /*3fe0*/  FSEL R56, R11, -INF , !P5 ;  /* 0xff8000000b387808 */ /* 0x000fe20006800000 */
[--C-:B------:R-:W-:Y:S01]  /*3ff0*/  FFMA.FTZ R11, R45, R9, -R60.reuse ;  /* 0x000000092d0b7223 */ /* 0x100fe2000001083c */
[----:B------:R-:W-:Y:S01]  /*4000*/  FMNMX.FTZ R25, R54, R25, !PT ;  /* 0x0000001936197209 */ /* 0x000fe20007810000 */
[----:B------:R-:W-:Y:S01]  /*4010*/  FFMA.FTZ R15, R49, R9, -R60 ;  /* 0x00000009310f7223 */ /* 0x000fe2000001083c */
[----:B------:R-:W-:Y:S01]  /*4020*/  R2UR UR11, R74 ;  /* 0x000000004a0b72ca */ /* 0x000fe200000e0000 */
[----:B------:R-:W-:Y:S01]  /*4030*/  MUFU.EX2 R174, R41 ;  /* 0x0000002900ae7308 */ /* 0x000fe20000000800 */
[----:B------:R-:W-:-:S05]  /*4040*/  FMNMX.FTZ R25, R56, R25, !PT ;  /* 0x0000001938197209 */ /* 0x000fca0007810000 */
[----:B------:R-:W0:Y:S02]  /*4050*/  SHFL.BFLY PT, R58, R25, 0x2, 0x1f ;  /* 0x0c401f00193a7f89 */ /* 0x000e2400000e0000 */
[----:B------:R3:W4:Y:S04]  /*4060*/  MUFU.EX2 R190, R33 ;  /* 0x0000002100be7308 */ /* 0x0007280000000800 */
[----:B------:R-:W-:-:S04]  /*4070*/  UIADD3 UR6, UR11, UR10, URZ ;  /* 0x0000000a0b067290 */ /* 0x000fc8000fffe03f */
[----:B------:R-:W5:Y:S01]  /*4080*/  MUFU.EX2 R35, R35 ;  /* 0x0000002300237308 */ /* 0x000f620000000800 */
[----:B---3--:R-:W-:Y:S01]  /*4090*/  FFMA.FTZ R33, R83, R9, -R60 ;  /* 0x0000000953217223 */ /* 0x008fe2000001083c */
[----:B------:R-:W-:-:S06]  /*40a0*/  UIADD3 UR4, UR6, UR4, URZ ;  /* 0x0000000406047290 */ /* 0x000fcc000fffe03f */
[----:B------:R3:W5:Y:S01]  /*40b0*/  MUFU.EX2 R184, R29 ;  /* 0x0000001d00b87308 */ /* 0x0007620000000800 */
[----:B0-----:R-:W-:Y:S01]  /*40c0*/  FMNMX.FTZ R58, R25, R58, !PT ;  /* 0x0000003a193a7209 */ /* 0x001fe20007810000 */
[----:B------:R-:W-:-:S06]  /*40d0*/  FFMA.FTZ R25, R57, R9, -R60 ;  /* 0x0000000939197223 */ /* 0x000fcc000001083c */
[----:B------:R-:W0:Y:S01]  /*40e0*/  MUFU.EX2 R37, R37 ;  /* 0x0000002500257308 */ /* 0x000e220000000800 */
[----:B---3--:R-:W-:Y:S01]  /*40f0*/  FFMA.FTZ R29, R91, R9, -R60 ;  /* 0x000000095b1d7223 */ /* 0x008fe2000001083c */
[----:B------:R-:W3:Y:S06]  /*4100*/  SHFL.BFLY PT, R3, R58, 0x1, 0x1f ;  /* 0x0c201f003a037f89 */ /* 0x000eec00000e0000 */
[----:B------:R1:W-:Y:S08]  /*4110*/  MUFU.EX2 R172, R25 ;  /* 0x0000001900ac7308 */ /* 0x0003f00000000800 */
[----:B------:R-:W-:Y:S08]  /*4120*/  MUFU.EX2 R168, R43 ;  /* 0x0000002b00a87308 */ /* 0x000ff00000000800 */
[----:B------:R2:W0:Y:S01]  /*4130*/  MUFU.EX2 R186, R33 ;  /* 0x0000002100ba7308 */ /* 0x0004220000000800 */
[----:B---3--:R-:W-:-:S04]  /*4140*/  FMNMX.FTZ R3, R58, R3, !PT ;  /* 0x000000033a037209 */ /* 0x008fc80007810000 */
[C---:B------:R-:W-:Y:S01]  /*4150*/  FSETP.NEU.FTZ.AND P1, PT, R3.reuse, -INF , PT ;  /* 0xff8000000300780b */ /* 0x040fe20003f3d000 */
[-C--:B-1----:R-:W-:Y:S02]  /*4160*/  FMUL.FTZ R25, R3, R9.reuse ;  /* 0x0000000903197220 */ /* 0x082fe40000410000 */
[----:B------:R-:W-:Y:S01]  /*4170*/  MUFU.EX2 R5, R5 ;  /* 0x0000000500057308 */ /* 0x000fe20000000800 */
[----:B--2---:R-:W-:Y:S02]  /*4180*/  FFMA.FTZ R33, R53, R9, -R60 ;  /* 0x0000000935217223 */ /* 0x004fe4000001083c */
[----:B------:R-:W-:Y:S02]  /*4190*/  FSEL R41, R25, RZ, P1 ;  /* 0x000000ff19297208 */ /* 0x000fe40000800000 */
[----:B------:R-:W-:-:S03]  /*41a0*/  PLOP3.LUT P1, PT, PT, PT, UP1, 0x40, 0x0 ;  /* 0x000000000000781c */ /* 0x000fc60003f2e818 */
        /* <DEDUP_REMOVED lines=17> */
[----:B-1----:R-:W-:Y:S01]  /*42c0*/  FADD.FTZ R26, R27, R188 ;  /* 0x000000bc1b1a7221 */ /* 0x002fe20000010000 */
[-CC-:B------:R-:W-:Y:S01]  /*42d0*/  FFMA.FTZ R46, R46, R9.reuse, -R41.reuse ;  /* 0x000000092e2e7223 */ /* 0x180fe20000010829 */
[-CC-:B------:R-:W-:Y:S01]  /*42e0*/  FFMA.FTZ R48, R48, R9.reuse, -R41.reuse ;  /* 0x0000000930307223 */ /* 0x180fe20000010829 */
[--C-:B------:R-:W-:Y:S01]  /*42f0*/  FFMA.FTZ R0, R0, R9, -R41.reuse ;  /* 0x0000000900007223 */ /* 0x100fe20000010829 */
[----:B------:R-:W-:Y:S01]  /*4300*/  FADD.FTZ R43, R31, R26 ;  /* 0x0000001a1f2b7221 */ /* 0x000fe20000010000 */
[----:B------:R-:W-:Y:S01]  /*4310*/  F2FP.F16.F32.PACK_AB R188, R188, R27 ;  /* 0x0000001bbcbc723e */ /* 0x000fe200000000ff */
[-C--:B------:R-:W-:Y:S01]  /*4320*/  FFMA.FTZ R10, R10, R9.reuse, -R41 ;  /* 0x000000090a0a7223 */ /* 0x080fe20000010829 */
[----:B------:R-:W1:Y:S01]  /*4330*/  MUFU.EX2 R21, R21 ;  /* 0x0000001500157308 */ /* 0x000e620000000800 */
[----:B----4-:R-:W-:Y:S01]  /*4340*/  FADD.FTZ R26, R190, R43 ;  /* 0x0000002bbe1a7221 */ /* 0x010fe20000010000 */
[-CC-:B------:R-:W-:Y:S01]  /*4350*/  FFMA.FTZ R50, R50, R9.reuse, -R41.reuse ;  /* 0x0000000932327223 */ /* 0x180fe20000010829 */
[-CC-:B------:R-:W-:Y:S01]  /*4360*/  FFMA.FTZ R20, R20, R9.reuse, -R41.reuse ;  /* 0x0000000914147223 */ /* 0x180fe20000010829 */
[-CC-:B------:R-:W-:Y:S01]  /*4370*/  FFMA.FTZ R52, R52, R9.reuse, -R41.reuse ;  /* 0x0000000934347223 */ /* 0x180fe20000010829 */
[----:B-----5:R-:W-:Y:S01]  /*4380*/  FADD.FTZ R43, R35, R26 ;  /* 0x0000001a232b7221 */ /* 0x020fe20000010000 */
[----:B------:R-:W-:Y:S01]  /*4390*/  FFMA.FTZ R54, R54, R9, -R41 ;  /* 0x0000000936367223 */ /* 0x000fe20000010829 */
[----:B------:R-:W-:Y:S01]  /*43a0*/  F2FP.F16.F32.PACK_AB R190, R190, R31 ;  /* 0x0000001fbebe723e */ /* 0x000fe200000000ff */
[----:B------:R-:W2:Y:S01]  /*43b0*/  MUFU.EX2 R24, R24 ;  /* 0x0000001800187308 */ /* 0x000ea20000000800 */
[C---:B------:R-:W-:Y:S01]  /*43c0*/  FADD.FTZ R26, R184.reuse, R43 ;  /* 0x0000002bb81a7221 */ /* 0x040fe20000010000 */
[----:B------:R-:W-:-:S03]  /*43d0*/  F2FP.F16.F32.PACK_AB R184, R184, R35 ;  /* 0x00000023b8b8723e */ /* 0x000fc600000000ff */
[----:B0-----:R-:W-:-:S03]  /*43e0*/  FADD.FTZ R43, R37, R26 ;  /* 0x0000001a252b7221 */ /* 0x001fc60000010000 */
[----:B------:R-:W0:Y:S01]  /*43f0*/  MUFU.EX2 R28, R28 ;  /* 0x0000001c001c7308 */ /* 0x000e220000000800 */
[C---:B------:R-:W-:Y:S01]  /*4400*/  FADD.FTZ R43, R186.reuse, R43 ;  /* 0x0000002bba2b7221 */ /* 0x040fe20000010000 */
[----:B------:R-:W-:Y:S02]  /*4410*/  F2FP.F16.F32.PACK_AB R186, R186, R37 ;  /* 0x00000025baba723e */ /* 0x000fe400000000ff */
[----:B-1----:R-:W-:Y:S01]  /*4420*/  F2FP.F16.F32.PACK_AB R189, R21, R2 ;  /* 0x0000000215bd723e */ /* 0x002fe200000000ff */
[----:B------:R-:W-:Y:S01]  /*4430*/  FADD.FTZ R26, R180, R43 ;  /* 0x0000002bb41a7221 */ /* 0x000fe20000010000 */
[----:B------:R-:W-:Y:S01]  /*4440*/  FADD.FTZ R43, R2, R21 ;  /* 0x00000015022b7221 */ /* 0x000fe20000010000 */
[C---:B------:R-:W-:Y:S01]  /*4450*/  F2FP.F16.F32.PACK_AB R180, R5.reuse, R180 ;  /* 0x000000b405b4723e */ /* 0x040fe200000000ff */
[----:B------:R1:W3:Y:S01]  /*4460*/  MUFU.EX2 R185, R30 ;  /* 0x0000001e00b97308 */ /* 0x0002e20000000800 */
[----:B------:R-:W-:Y:S01]  /*4470*/  FADD.FTZ R45, R5, R26 ;  /* 0x0000001a052d7221 */ /* 0x000fe20000010000 */
[----:B--2---:R-:W-:-:S04]  /*4480*/  FADD.FTZ R26, R24, R43 ;  /* 0x0000002b181a7221 */ /* 0x004fc80000010000 */
[C---:B------:R-:W-:Y:S01]  /*4490*/  FADD.FTZ R43, R191.reuse, R26 ;  /* 0x0000001abf2b7221 */ /* 0x040fe20000010000 */
[----:B------:R-:W-:Y:S01]  /*44a0*/  F2FP.F16.F32.PACK_AB R191, R191, R24 ;  /* 0x00000018bfbf723e */ /* 0x000fe200000000ff */
[----:B------:R-:W2:Y:S01]  /*44b0*/  MUFU.EX2 R32, R32 ;  /* 0x0000002000207308 */ /* 0x000ea20000000800 */
[----:B-1----:R-:W-:Y:S01]  /*44c0*/  FADD.FTZ R30, R182, R45 ;  /* 0x0000002db61e7221 */ /* 0x002fe20000010000 */
[----:B0-----:R-:W-:Y:S01]  /*44d0*/  FADD.FTZ R26, R28, R43 ;  /* 0x0000002b1c1a7221 */ /* 0x001fe20000010000 */
[C---:B------:R-:W-:Y:S02]  /*44e0*/  F2FP.F16.F32.PACK_AB R182, R11.reuse, R182 ;  /* 0x000000b60bb6723e */ /* 0x040fe400000000ff */
[----:B------:R-:W-:-:S03]  /*44f0*/  FADD.FTZ R30, R11, R30 ;  /* 0x0000001e0b1e7221 */ /* 0x000fc60000010000 */
[----:B------:R-:W0:Y:S01]  /*4500*/  MUFU.EX2 R187, R34 ;  /* 0x0000002200bb7308 */ /* 0x000e220000000800 */
[C---:B---3--:R-:W-:Y:S01]  /*4510*/  FADD.FTZ R43, R185.reuse, R26 ;  /* 0x0000001ab92b7221 */ /* 0x048fe20000010000 */
[----:B------:R-:W-:-:S06]  /*4520*/  F2FP.F16.F32.PACK_AB R185, R185, R28 ;  /* 0x0000001cb9b9723e */ /* 0x000fcc00000000ff */
[----:B------:R-:W1:Y:S08]  /*4530*/  MUFU.EX2 R36, R36 ;  /* 0x0000002400247308 */ /* 0x000e700000000800 */
[----:B------:R-:W3:Y:S08]  /*4540*/  MUFU.EX2 R181, R38 ;  /* 0x0000002600b57308 */ /* 0x000ef00000000800 */
[----:B------:R4:W-:Y:S08]  /*4550*/  MUFU.EX2 R179, R12 ;  /* 0x0000000c00b37308 */ /* 0x0009f00000000800 */
[----:B------:R-:W-:Y:S01]  /*4560*/  MUFU.EX2 R40, R40 ;  /* 0x0000002800287308 */ /* 0x000fe20000000800 */
[-C--:B----4-:R-:W-:Y:S01]  /*4570*/  FFMA.FTZ R12, R8, R9.reuse, -R41 ;  /* 0x00000009080c7223 */ /* 0x090fe20000010829 */
[----:B--2---:R-:W-:Y:S01]  /*4580*/  FADD.FTZ R8, R32, R43 ;  /* 0x0000002b20087221 */ /* 0x004fe20000010000 */
[----:B------:R-:W-:-:S03]  /*4590*/  FFMA.FTZ R41, R56, R9, -R41 ;  /* 0x0000000938297223 */ /* 0x000fc60000010829 */
[C---:B0-----:R-:W-:Y:S01]  /*45a0*/  FADD.FTZ R43, R187.reuse, R8 ;  /* 0x00000008bb2b7221 */ /* 0x041fe20000010000 */
[----:B------:R-:W-:Y:S01]  /*45b0*/  F2FP.F16.F32.PACK_AB R187, R187, R32 ;  /* 0x00000020bbbb723e */ /* 0x000fe200000000ff */
[----:B------:R-:W-:Y:S02]  /*45c0*/  MUFU.EX2 R183, R42 ;  /* 0x0000002a00b77308 */ /* 0x000fe40000000800 */
[----:B-1----:R-:W-:-:S04]  /*45d0*/  FADD.FTZ R8, R36, R43 ;  /* 0x0000002b24087221 */ /* 0x002fc80000010000 */
[C---:B---3--:R-:W-:Y:S01]  /*45e0*/  FADD.FTZ R27, R181.reuse, R8 ;  /* 0x00000008b51b7221 */ /* 0x048fe20000010000 */
[----:B------:R-:W-:Y:S01]  /*45f0*/  F2FP.F16.F32.PACK_AB R181, R181, R36 ;  /* 0x00000024b5b5723e */ /* 0x000fe200000000ff */
[----:B------:R-:W0:Y:S08]  /*4600*/  MUFU.EX2 R13, R13 ;  /* 0x0000000d000d7308 */ /* 0x000e300000000800 */
[----:B------:R-:W-:Y:S08]  /*4610*/  MUFU.EX2 R44, R44 ;  /* 0x0000002c002c7308 */ /* 0x000ff00000000800 */
[----:B------:R1:W2:Y:S01]  /*4620*/  MUFU.EX2 R176, R15 ;  /* 0x0000000f00b07308 */ /* 0x0002a20000000800 */
[----:B0-----:R-:W-:-:S07]  /*4630*/  FADD.FTZ R45, R13, R30 ;  /* 0x0000001e0d2d7221 */ /* 0x001fce0000010000 */
[----:B------:R-:W-:Y:S01]  /*4640*/  MUFU.EX2 R177, R46 ;  /* 0x0000002e00b17308 */ /* 0x000fe20000000800 */
[----:B-1----:R-:W-:-:S07]  /*4650*/  FFMA.FTZ R15, R95, R9, -R60 ;  /* 0x000000095f0f7223 */ /* 0x002fce000001083c */
[----:B------:R-:W0:Y:S01]  /*4660*/  MUFU.EX2 R29, R29 ;  /* 0x0000001d001d7308 */ /* 0x000e220000000800 */
[C---:B--2---:R-:W-:Y:S01]  /*4670*/  FADD.FTZ R26, R176.reuse, R45 ;  /* 0x0000002db01a7221 */ /* 0x044fe20000010000 */
[----:B------:R-:W-:-:S06]  /*4680*/  F2FP.F16.F32.PACK_AB R176, R176, R13 ;  /* 0x0000000db0b0723e */ /* 0x000fcc00000000ff */
[----:B------:R-:W1:Y:S08]  /*4690*/  MUFU.EX2 R48, R48 ;  /* 0x0000003000307308 */ /* 0x000e700000000800 */
[----:B------:R2:W-:Y:S01]  /*46a0*/  MUFU.EX2 R173, R0 ;  /* 0x0000000000ad7308 */ /* 0x0005e20000000800 */
[----:B0-----:R-:W-:-:S07]  /*46b0*/  FADD.FTZ R45, R29, R26 ;  /* 0x0000001a1d2d7221 */ /* 0x001fce0000010000 */
[----:B------:R0:W3:Y:S01]  /*46c0*/  MUFU.EX2 R178, R33 ;  /* 0x0000002100b27308 */ /* 0x0000e20000000800 */
[----:B--2---:R-:W-:-:S04]  /*46d0*/  FADD.FTZ R0, R40, R27 ;  /* 0x0000001b28007221 */ /* 0x004fc80000010000 */
[C---:B------:R-:W-:Y:S01]  /*46e0*/  FADD.FTZ R5, R183.reuse, R0 ;  /* 0x00000000b7057221 */ /* 0x040fe20000010000 */
[----:B------:R-:W-:Y:S02]  /*46f0*/  F2FP.F16.F32.PACK_AB R183, R183, R40 ;  /* 0x00000028b7b7723e */ /* 0x000fe400000000ff */
[----:B------:R-:W2:Y:S01]  /*4700*/  MUFU.EX2 R39, R39 ;  /* 0x0000002700277308 */ /* 0x000ea20000000800 */
[----:B------:R-:W-:Y:S01]  /*4710*/  FADD.FTZ R0, R44, R5 ;  /* 0x000000052c007221 */ /* 0x000fe20000010000 */
[-CC-:B0-----:R-:W-:Y:S01]  /*4720*/  FFMA.FTZ R33, R97, R9.reuse, -R60.reuse ;  /* 0x0000000961217223 */ /* 0x181fe2000001083c */
[----:B------:R-:W-:Y:S02]  /*4730*/  FFMA.FTZ R60, R69, R9, -R60 ;  /* 0x00000009453c7223 */ /* 0x000fe4000001083c */
[C---:B------:R-:W-:Y:S01]  /*4740*/  FADD.FTZ R5, R177.reuse, R0 ;  /* 0x00000000b1057221 */ /* 0x040fe20000010000 */
[----:B------:R-:W-:Y:S02]  /*4750*/  F2FP.F16.F32.PACK_AB R177, R177, R44 ;  /* 0x0000002cb1b1723e */ /* 0x000fe400000000ff */
[----:B------:R-:W0:Y:S01]  /*4760*/  MUFU.EX2 R10, R10 ;  /* 0x0000000a000a7308 */ /* 0x000e220000000800 */
[----:B-1----:R-:W-:Y:S01]  /*4770*/  FADD.FTZ R0, R48, R5 ;  /* 0x0000000530007221 */ /* 0x002fe20000010000 */
[C---:B---3--:R-:W-:Y:S01]  /*4780*/  FADD.FTZ R26, R178.reuse, R45 ;  /* 0x0000002db21a7221 */ /* 0x048fe20000010000 */
[----:B------:R-:W-:-:S02]  /*4790*/  F2FP.F16.F32.PACK_AB R178, R178, R29 ;  /* 0x0000001db2b2723e */ /* 0x000fc400000000ff */
[C---:B------:R-:W-:Y:S01]  /*47a0*/  FADD.FTZ R5, R179.reuse, R0 ;  /* 0x00000000b3057221 */ /* 0x040fe20000010000 */
[----:B------:R-:W-:Y:S02]  /*47b0*/  F2FP.F16.F32.PACK_AB R179, R179, R48 ;  /* 0x00000030b3b3723e */ /* 0x000fe400000000ff */
[----:B------:R-:W1:Y:S01]  /*47c0*/  MUFU.EX2 R15, R15 ;  /* 0x0000000f000f7308 */ /* 0x000e620000000800 */
[----:B--2---:R-:W-:-:S04]  /*47d0*/  FADD.FTZ R43, R39, R26 ;  /* 0x0000001a272b7221 */ /* 0x004fc80000010000 */
[C---:B------:R-:W-:Y:S01]  /*47e0*/  FADD.FTZ R8, R172.reuse, R43 ;  /* 0x0000002bac087221 */ /* 0x040fe20000010000 */
[----:B------:R-:W-:Y:S02]  /*47f0*/  F2FP.F16.F32.PACK_AB R172, R172, R39 ;  /* 0x00000027acac723e */ /* 0x000fe400000000ff */
[----:B------:R-:W2:Y:S01]  /*4800*/  MUFU.EX2 R50, R50 ;  /* 0x0000003200327308 */ /* 0x000ea20000000800 */
[----:B0-----:R-:W-:-:S04]  /*4810*/  FADD.FTZ R0, R10, R5 ;  /* 0x000000050a007221 */ /* 0x001fc80000010000 */
[C---:B------:R-:W-:Y:S01]  /*4820*/  FADD.FTZ R5, R173.reuse, R0 ;  /* 0x00000000ad057221 */ /* 0x040fe20000010000 */
[----:B------:R-:W-:Y:S01]  /*4830*/  F2FP.F16.F32.PACK_AB R173, R173, R10 ;  /* 0x0000000aadad723e */ /* 0x000fe200000000ff */
[----:B------:R-:W-:Y:S01]  /*4840*/  VIADD R10, R75, 0xfffffffe ;  /* 0xfffffffe4b0a7836 */ /* 0x000fe20000000000 */
[----:B------:R-:W0:Y:S01]  /*4850*/  MUFU.EX2 R175, R20 ;  /* 0x0000001400af7308 */ /* 0x000e220000000800 */
[----:B-1----:R-:W-:-:S04]  /*4860*/  FADD.FTZ R27, R15, R8 ;  /* 0x000000080f1b7221 */ /* 0x002fc80000010000 */
[C---:B------:R-:W-:Y:S01]  /*4870*/  FADD.FTZ R8, R174.reuse, R27 ;  /* 0x0000001bae087221 */ /* 0x040fe20000010000 */
[----:B------:R-:W-:Y:S02]  /*4880*/  F2FP.F16.F32.PACK_AB R174, R174, R15 ;  /* 0x0000000faeae723e */ /* 0x000fe400000000ff */
[----:B------:R-:W1:Y:S01]  /*4890*/  MUFU.EX2 R33, R33 ;  /* 0x0000002100217308 */ /* 0x000e620000000800 */
[----:B--2---:R-:W-:-:S07]  /*48a0*/  FADD.FTZ R0, R50, R5 ;  /* 0x0000000532007221 */ /* 0x004fce0000010000 */
[----:B------:R-:W2:Y:S01]  /*48b0*/  MUFU.EX2 R12, R12 ;  /* 0x0000000c000c7308 */ /* 0x000ea20000000800 */
[C---:B0-----:R-:W-:Y:S01]  /*48c0*/  FADD.FTZ R5, R175.reuse, R0 ;  /* 0x00000000af057221 */ /* 0x041fe20000010000 */
[----:B------:R-:W-:-:S06]  /*48d0*/  F2FP.F16.F32.PACK_AB R175, R175, R50 ;  /* 0x00000032afaf723e */ /* 0x000fcc00000000ff */
        /* <DEDUP_REMOVED lines=12> */
[----:B--2---:R-:W-:Y:S01]  /*49a0*/  FADD.FTZ R0, R54, R5 ;  /* 0x0000000536007221 */ /* 0x004fe20000010000 */
[C---:B0-----:R-:W-:Y:S01]  /*49b0*/  FADD.FTZ R8, R25.reuse, R8 ;  /* 0x0000000819087221 */ /* 0x041fe20000010000 */
[----:B------:R-:W-:Y:S02]  /*49c0*/  F2FP.F16.F32.PACK_AB R170, R25, R14 ;  /* 0x0000000e19aa723e */ /* 0x000fe400000000ff */
[C---:B-1----:R-:W-:Y:S01]  /*49d0*/  FADD.FTZ R5, R41.reuse, R0 ;  /* 0x0000000029057221 */ /* 0x042fe20000010000 */
        /* <DEDUP_REMOVED lines=12> */
.L_x_4564:
[----:B------:R-:W-:-:S11]  /*4aa0*/  UISETP.NE.AND UP2, UPT, UR5, 0x1, UPT ;  /* 0x000000010500788c */ /* 0x000fd6000bf45270 */
[----:B------:R-:W-:Y:S02]  /*4ab0*/  @UP2 ULDC.64 UR6, c[0x0][0x9e8] ;  /* 0x00027a0000062ab9 */ /* 0x000fe40000000a00 */
[----:B------:R-:W-:-:S04]  /*4ac0*/  UIMAD.WIDE.U32 UR10, UR14, UR6, URZ ;  /* 0x000000060e0a72a5 */ /* 0x000fc8000f8e003f */
[----:B------:R-:W-:-:S12]  /*4ad0*/  @UP2 USHF.R.U32.HI UR14, URZ, UR7, UR11 ;  /* 0x000000073f0e2299 */ /* 0x000fd8000801160b */
.L_x_4565:
[----:B------:R-:W-:-:S04]  /*4ae0*/  UIMAD UR5, UR14, UR5, UR5 ;  /* 0x000000050e0572a4 */ /* 0x000fc8000f8e0205 */
[----:B------:R-:W-:-:S04]  /*4af0*/  UISETP.LT.AND UP2, UPT, UR4, UR5, UPT ;  /* 0x000000050400728c */ /* 0x000fc8000bf41270 */
[----:B------:R-:W-:-:S12]  /*4b00*/  USEL UR4, UR4, UR5, UP2 ;  /* 0x0000000504047287 */ /* 0x000fd80009000000 */
.L_x_4563:
[----:B------:R-:W-:Y:S01]  /*4b10*/  R2UR UR6, R22 ;  /* 0x00000000160672ca */ /* 0x000fe200000e0000 */
[----:B------:R-:W-:Y:S01]  /*4b20*/  UIMAD.WIDE UR4, UR4, 0x2aaaaaab, URZ ;  /* 0x2aaaaaab040478a5 */ /* 0x000fe2000f8e023f */
[----:B------:R-:W-:Y:S01]  /*4b30*/  IMAD.MOV.U32 R2, RZ, RZ, 0x3f800000 ;  /* 0x3f800000ff027424 */ /* 0x000fe200078e00ff */
[----:B------:R-:W-:Y:S01]  /*4b40*/  CS2R R118, SRZ ;  /* 0x0000000000767805 */ /* 0x000fe2000001ff00 */
[----:B------:R-:W-:Y:S01]  /*4b50*/  IMAD.MOV.U32 R0, RZ, RZ, 0x3f800000 ;  /* 0x3f800000ff007424 */ /* 0x000fe200078e00ff */
        /* <DEDUP_REMOVED lines=58> */
.L_x_4583:
[----:B------:R-:W-:-:S04]  /*4f00*/  UIADD3 UR5, UR37, 0x1, URZ ;  /* 0x0000000125057890 */ /* 0x000fc8000fffe03f */
[----:B------:R-:W-:-:S04]  /*4f10*/  UISETP.NE.AND UP2, UPT, UR5, 0x2, UPT ;  /* 0x000000020500788c */ /* 0x000fc8000bf45270 */
[----:B------:R-:W-:Y:S02]  /*4f20*/  USEL UR39, URZ, 0x1, UP2 ;  /* 0x000000013f277887 */ /* 0x000fe40009000000 */
[----:B------:R-:W-:Y:S02]  /*4f30*/  USEL UR5, UR5, URZ, UP2 ;  /* 0x0000003f05057287 */ /* 0x000fe40009000000 */
[----:B------:R-:W-:Y:S01]  /*4f40*/  ULOP3.LUT UR39, UR36, UR39, URZ, 0x3c, !UPT ;  /* 0x0000002724277292 */ /* 0x000fe2000f8e3c3f */
[----:B------:R-:W-:Y:S11]  /*4f50*/  @!P0 BRA `(.L_x_4567) ;  /* 0x0000000000048947 */ /* 0x000ff60003800000 */
[----:B------:R-:W-:Y:S01]  /*4f60*/  BPT.TRAP 0x1 ;  /* 0x000000040000795c */ /* 0x000fe20000300000 */
.L_x_4567:
[----:B------:R-:W-:Y:S01]  /*4f70*/  ULEA UR7, UR5, UR38, 0x3 ;  /* 0x0000002605077291 */ /* 0x000fe2000f8e183f */
[----:B------:R-:W-:-:S05]  /*4f80*/  IMAD.U32 R9, RZ, RZ, UR39 ;  /* 0x00000027ff097e24 */ /* 0x000fca000f8e00ff */
[----:B------:R-:W-:-:S04]  /*4f90*/  SHF.L.U32 R9, R9, 0x1f, RZ ;  /* 0x0000001f09097819 */ /* 0x000fc800000006ff */
[----:B------:R0:W1:Y:S01]  /*4fa0*/  SYNCS.PHASECHK.TRANS64.TRYWAIT P1, [UR7+0x30830], R9 ;  /* 0x03083009ff0075a7 */ /* 0x0000620008020147 */
[----:B------:R-:W-:Y:S05]  /*4fb0*/  @!P0 BRA `(.L_x_4568) ;  /* 0x0000000000048947 */ /* 0x000fea0003800000 */
[----:B------:R-:W-:Y:S01]  /*4fc0*/  BPT.TRAP 0x1 ;  /* 0x000000040000795c */ /* 0x000fe20000300000 */
.L_x_4568:
[----:B-1----:R-:W-:Y:S05]  /*4fd0*/  @P1 BRA `(.L_x_4569) ;  /* 0x0000000000081947 */ /* 0x002fea0003800000 */
[----:B------:R-:W1:Y:S02]  /*4fe0*/  SYNCS.PHASECHK.TRANS64.TRYWAIT P1, [UR7+0x30830], R9 ;  /* 0x03083009ff0075a7 */ /* 0x000e640008020147 */
[----:B-1----:R-:W-:Y:S05]  /*4ff0*/  @!P1 BRA `(.L_x_4570) ;  /* 0x0000011800c49947 */ /* 0x002fea0003800000 */
.L_x_4569:
[----:B------:R-:W-:Y:S01]  /*5000*/  R2UR UR44, R6 ;  /* 0x00000000062c72ca */ /* 0x000fe200000e0000 */
[----:B------:R-:W-:Y:S01]  /*5010*/  UIMAD UR6, UR5, 0x900, UR61 ;  /* 0x00000900050678a4 */ /* 0x000fe2000f8e023d */
[----:B------:R-:W-:Y:S01]  /*5020*/  R2UR UR45, R7 ;  /* 0x00000000072d72ca */ /* 0x000fe200000e0000 */
[----:B------:R-:W-:Y:S01]  /*5030*/  WARPGROUP.ARRIVE ;  /* 0x00000000000079c5 */ /* 0x000fe20000000000 */
[----:B------:R-:W-:Y:S01]  /*5040*/  UMOV UR47, 0x40000040 ;  /* 0x40000040002f7882 */ /* 0x000fe20000000000 */
[----:B------:R-:W-:Y:S01]  /*5050*/  UIADD3 UR10, UR6, 0x6, URZ ;  /* 0x00000006060a7890 */ /* 0x000fe2000fffe03f */
[-C--:B------:R-:W-:Y:S01]  /*5060*/  FMUL.FTZ R24, R24, R0.reuse ;  /* 0x0000000018187220 */ /* 0x080fe20000410000 */
[----:B------:R-:W-:Y:S01]  /*5070*/  UMOV UR11, 0x40000040 ;  /* 0x40000040000b7882 */ /* 0x000fe20000000000 */
[----:B------:R-:W-:Y:S01]  /*5080*/  UMOV UR46, UR6 ;  /* 0x00000006002e7c82 */ /* 0x000fe20008000000 */
[----:B------:R-:W-:Y:S01]  /*5090*/  UIADD3 UR14, UR6, 0x300, URZ ;  /* 0x00000300060e7890 */ /* 0x000fe2000fffe03f */
[-C--:B------:R-:W-:Y:S01]  /*50a0*/  FMUL.FTZ R25, R25, R0.reuse ;  /* 0x0000000019197220 */ /* 0x080fe20000410000 */
[----:B------:R-:W-:Y:S01]  /*50b0*/  UMOV UR15, 0x40000040 ;  /* 0x40000040000f7882 */ /* 0x000fe20000000000 */
[----:B------:R-:W-:Y:S01]  /*50c0*/  UIADD3 UR18, UR6, 0x302, URZ ;  /* 0x0000030206127890 */ /* 0x000fe2000fffe03f */
[-C--:B------:R-:W-:Y:S01]  /*50d0*/  FMUL.FTZ R28, R28, R0.reuse ;  /* 0x000000001c1c7220 */ /* 0x080fe20000410000 */
[----:B------:R-:W-:Y:S01]  /*50e0*/  UMOV UR19, 0x40000040 ;  /* 0x4000004000137882 */ /* 0x000fe20000000000 */
[----:B------:R-:W-:Y:S01]  /*50f0*/  HGMMA.64x96x16.F32 R120, gdesc[UR44], RZ, !UPT, gsb0 ;  /* 0x016000002c7879f0 */ /* 0x000fe2000c0008ff */
[----:B------:R-:W-:Y:S01]  /*5100*/  UIADD3 UR46, UR6, 0x2, URZ ;  /* 0x00000002062e7890 */ /* 0x000fe2000fffe03f */
[-C--:B------:R-:W-:Y:S01]  /*5110*/  FMUL.FTZ R29, R29, R0.reuse ;  /* 0x000000001d1d7220 */ /* 0x080fe20000410000 */
[----:B------:R-:W-:Y:S01]  /*5120*/  UMOV UR44, UR56 ;  /* 0x00000038002c7c82 */ /* 0x000fe20008000000 */
[----:B------:R-:W-:Y:S01]  /*5130*/  UMOV UR45, UR57 ;  /* 0x00000039002d7c82 */ /* 0x000fe20008000000 */
        /* <DEDUP_REMOVED lines=104> */
[----:B------:R-:W-:Y:S01]  /*57c0*/  HGMMA.64x96x16.F32 R120, gdesc[UR44], R120, gsb0 ;  /* 0x016000002c7879f0 */ /* 0x000fe20008000878 */
[----:B------:R-:W-:Y:S01]  /*57d0*/  UIADD3 UR46, UR6, 0x4, URZ ;  /* 0x00000004062e7890 */ /* 0x000fe2000fffe03f */
[----:B------:R-:W-:Y:S01]  /*57e0*/  FMUL.FTZ R119, R119, R2 ;  /* 0x0000000277777220 */ /* 0x000fe20000410000 */
[----:B------:R-:W-:Y:S01]  /*57f0*/  UMOV UR44, UR52 ;  /* 0x00000034002c7c82 */ /* 0x000fe20008000000 */
[----:B------:R-:W-:Y:S01]  /*5800*/  UMOV UR45, UR53 ;  /* 0x00000035002d7c82 */ /* 0x000fe20008000000 */
[----:B------:R-:W-:Y:S01]  /*5810*/  UMOV UR47, 0x40000040 ;  /* 0x40000040002f7882 */ /* 0x000fe20000000000 */
[----:B------:R-:W-:-:S02]  /*5820*/  WARPGROUP.DEPBAR.LE gsb0, 0x0 ;  /* 0x00008000000079c5 */ /* 0x000fc40000010000 */
[----:B------:R-:W-:-:S06]  /*5830*/  WARPGROUP.ARRIVE ;  /* 0x00000000000079c5 */ /* 0x000fcc0000000000 */
[----:B------:R-:W-:Y:S01]  /*5840*/  HGMMA.64x96x16.F32 R120, gdesc[UR44], R120, gsb0 ;  /* 0x016000002c7879f0 */ /* 0x000fe20008000878 */
[----:B------:R-:W-:Y:S01]  /*5850*/  UIADD3 UR46, UR6, 0x606, URZ ;  /* 0x00000606062e7890 */ /* 0x000fe2000fffe03f */
[----:B------:R-:W-:Y:S01]  /*5860*/  UMOV UR44, UR48 ;  /* 0x00000030002c7c82 */ /* 0x000fe20008000000 */
[----:B------:R-:W-:Y:S01]  /*5870*/  UMOV UR45, UR49 ;  /* 0x00000031002d7c82 */ /* 0x000fe20008000000 */
[----:B------:R-:W-:Y:S01]  /*5880*/  UMOV UR47, 0x40000040 ;  /* 0x40000040002f7882 */ /* 0x000fe20000000000 */
        /* <DEDUP_REMOVED lines=28> */
[----:B------:R-:W-:Y:S05]  /*5a50*/  @!P0 BRA `(.L_x_4571) ;  /* 0x0000000000048947 */ /* 0x000fea0003800000 */
[----:B------:R-:W-:Y:S01]  /*5a60*/  BPT.TRAP 0x1 ;  /* 0x000000040000795c */ /* 0x000fe20000300000 */
.L_x_4571:
[----:B------:R-:W-:Y:S01]  /*5a70*/  ULEA UR6, UR37, UR38, 0x3 ;  /* 0x0000002625067291 */ /* 0x000fe2000f8e183f */
[----:B------:R-:W-:-:S05]  /*5a80*/  IMAD.U32 R0, RZ, RZ, UR36 ;  /* 0x00000024ff007e24 */ /* 0x000fca000f8e00ff */
[----:B------:R-:W-:-:S04]  /*5a90*/  SHF.L.U32 R0, R0, 0x1f, RZ ;  /* 0x0000001f00007819 */ /* 0x000fc800000006ff */
[----:B------:R2:W3:Y:S01]  /*5aa0*/  SYNCS.PHASECHK.TRANS64.TRYWAIT P1, [UR6+0x30850], R0 ;  /* 0x03085000ff0075a7 */ /* 0x0004e20008020146 */
[----:B------:R-:W-:Y:S05]  /*5ab0*/  @!P0 BRA `(.L_x_4572) ;  /* 0x0000000000048947 */ /* 0x000fea0003800000 */
[----:B------:R-:W-:Y:S01]  /*5ac0*/  BPT.TRAP 0x1 ;  /* 0x000000040000795c */ /* 0x000fe20000300000 */
.L_x_4572:
[----:B---3--:R-:W-:Y:S05]  /*5ad0*/  @P1 BRA `(.L_x_4573) ;  /* 0x0000000000081947 */ /* 0x008fea0003800000 */
[----:B------:R-:W3:Y:S02]  /*5ae0*/  SYNCS.PHASECHK.TRANS64.TRYWAIT P1, [UR6+0x30850], R0 ;  /* 0x03085000ff0075a7 */ /* 0x000ee40008020146 */
[----:B---3--:R-:W-:Y:S05]  /*5af0*/  @!P1 BRA `(.L_x_4574) ;  /* 0x00000110001c9947 */ /* 0x008fea0003800000 */
.L_x_4573:
[----:B------:R-:W-:Y:S01]  /*5b00*/  UIADD3 UR10, UR38, 0x400, URZ ;  /* 0x00000400260a7890 */ /* 0x000fe2000fffe03f */
[----:B------:R-:W-:Y:S01]  /*5b10*/  WARPGROUP.ARRIVE ;  /* 0x00000000000079c5 */ /* 0x000fe20000000000 */
[----:B------:R-:W-:-:S05]  /*5b20*/  UMOV UR11, 0x40000040 ;  /* 0x40000040000b7882 */ /* 0x000fca0000000000 */
[----:B------:R-:W3:Y:S01]  /*5b30*/  S2R R207, SR_TID.X ;  /* 0x0000000000cf7919 */ /* 0x000ee20000002100 */
[----:B------:R-:W-:Y:S01]  /*5b40*/  USHF.R.U32.HI UR10, URZ, 0x4, UR10 ;  /* 0x000000043f0a7899 */ /* 0x000fe2000801160a */
[----:B------:R-:W-:Y:S01]  /*5b50*/  PLOP3.LUT P1, PT, PT, PT, UP0, 0x80, 0x0 ;  /* 0x000000000000781c */ /* 0x000fe20003f2f008 */
[----:B------:R-:W-:Y:S01]  /*5b60*/  FMUL.FTZ R2, R123, UR4 ;  /* 0x000000047b027c20 */ /* 0x000fe20008410000 */
[----:B------:R-:W-:Y:S01]  /*5b70*/  PLOP3.LUT P2, PT, PT, PT, UP0, 0x80, 0x0 ;  /* 0x000000000000781c */ /* 0x000fe20003f4f008 */
[----:B------:R-:W-:Y:S01]  /*5b80*/  ULOP3.LUT UR10, UR10, 0x3fff, URZ, 0xc0, !UPT ;  /* 0x00003fff0a0a7892 */ /* 0x000fe2000f8ec03f */
[----:B0-2---:R-:W-:Y:S01]  /*5b90*/  FMUL.FTZ R0, R122, UR4 ;  /* 0x000000047a007c20 */ /* 0x005fe20008410000 */
[----:B------:R-:W-:Y:S01]  /*5ba0*/  FMUL.FTZ R123, R138, UR4 ;  /* 0x000000048a7b7c20 */ /* 0x000fe20008410000 */
[----:B------:R-:W-:Y:S01]  /*5bb0*/  FMUL.FTZ R122, R139, UR4 ;  /* 0x000000048b7a7c20 */ /* 0x000fe20008410000 */
[----:B------:R-:W-:Y:S01]  /*5bc0*/  ULOP3.LUT UR10, UR10, 0x3000000, URZ, 0xfc, !UPT ;  /* 0x030000000a0a7892 */ /* 0x000fe2000f8efc3f */
[----:B------:R-:W-:Y:S01]  /*5bd0*/  FMUL.FTZ R138, R140, UR4 ;  /* 0x000000048c8a7c20 */ /* 0x000fe20008410000 */
[----:B------:R-:W-:Y:S01]  /*5be0*/  FMUL.FTZ R139, R141, UR4 ;  /* 0x000000048d8b7c20 */ /* 0x000fe20008410000 */
[----:B------:R-:W-:Y:S01]  /*5bf0*/  FMUL.FTZ R140, R144, UR4 ;  /* 0x00000004908c7c20 */ /* 0x000fe20008410000 */
[----:B------:R-:W-:Y:S01]  /*5c00*/  UIMAD UR14, UR37, 0x900, UR10 ;  /* 0x00000900250e78a4 */ /* 0x000fe2000f8e020a */
[----:B------:R-:W-:Y:S01]  /*5c10*/  FMUL.FTZ R144, R148, UR4 ;  /* 0x0000000494907c20 */ /* 0x000fe20008410000 */
[----:B------:R-:W-:-:S02]  /*5c20*/  IMAD R141, R10, -0x60, RZ ;  /* 0xffffffa00a8d7824 */ /* 0x000fc400078e02ff */
[----:B------:R-:W-:Y:S01]  /*5c30*/  FMUL.FTZ R148, R152, UR4 ;  /* 0x0000000498947c20 */ /* 0x000fe20008410000 */
[----:B-1----:R-:W-:Y:S01]  /*5c40*/  FMUL.FTZ R9, R120, UR4 ;  /* 0x0000000478097c20 */ /* 0x002fe20008410000 */
[----:B------:R-:W-:Y:S01]  /*5c50*/  FMUL.FTZ R152, R156, UR4 ;  /* 0x000000049c987c20 */ /* 0x000fe20008410000 */
[----:B------:R-:W-:Y:S01]  /*5c60*/  FMUL.FTZ R14, R127, UR4 ;  /* 0x000000047f0e7c20 */ /* 0x000fe20008410000 */
[----:B------:R-:W-:Y:S01]  /*5c70*/  UMOV UR10, UR14 ;  /* 0x0000000e000a7c82 */ /* 0x000fe20008000000 */
[----:B------:R-:W-:Y:S01]  /*5c80*/  FMUL.FTZ R120, R135, UR4 ;  /* 0x0000000487787c20 */ /* 0x000fe20008410000 */
[----:B------:R-:W-:Y:S01]  /*5c90*/  HGMMA.64x192x16.F32 R24, R188, gdesc[UR8].tnspB, R24, gsb0 ;  /* 0x42e00008bc187df0 */ /* 0x000fe20008000818 */
[----:B------:R-:W-:Y:S01]  /*5ca0*/  UIADD3 UR10, UR14, 0x80, URZ ;  /* 0x000000800e0a7890 */ /* 0x000fe2000fffe03f */
[----:B------:R-:W-:Y:S01]  /*5cb0*/  FMUL.FTZ R156, R160, UR4 ;  /* 0x00000004a09c7c20 */ /* 0x000fe20008410000 */
[----:B------:R-:W-:Y:S01]  /*5cc0*/  UMOV UR11, 0x40000040 ;  /* 0x40000040000b7882 */ /* 0x000fe20000000000 */
[----:B------:R-:W-:Y:S01]  /*5cd0*/  FMUL.FTZ R11, R126, UR4 ;  /* 0x000000047e0b7c20 */ /* 0x000fe20008410000 */
[----:B------:R-:W-:Y:S01]  /*5ce0*/  FMUL.FTZ R15, R130, UR4 ;  /* 0x00000004820f7c20 */ /* 0x000fe20008410000 */
[----:B------:R-:W-:Y:S01]  /*5cf0*/  FMUL.FTZ R20, R131, UR4 ;  /* 0x0000000483147c20 */ /* 0x000fe20008410000 */
[----:B------:R-:W-:Y:S01]  /*5d00*/  FMUL.FTZ R21, R134, UR4 ;  /* 0x0000000486157c20 */ /* 0x000fe20008410000 */
[----:B------:R-:W-:Y:S01]  /*5d10*/  FMUL.FTZ R127, R146, UR4 ;  /* 0x00000004927f7c20 */ /* 0x000fe20008410000 */
[----:B------:R-:W-:Y:S01]  /*5d20*/  FMUL.FTZ R135, R154, UR4 ;  /* 0x000000049a877c20 */ /* 0x000fe20008410000 */
[----:B---3--:R-:W-:Y:S01]  /*5d30*/  LOP3.LUT P3, RZ, R207, 0x7f, RZ, 0xc0, !PT ;  /* 0x0000007fcfff7812 */ /* 0x008fe2000786c0ff */
        /* <DEDUP_REMOVED lines=8> */
[----:B------:R-:W0:Y:S08]  /*5dc0*/  MUFU.TANH R9, R9 ;  /* 0x0000000900097308 */ /* 0x000e300000002400 */
[----:B------:R-:W1:Y:S08]  /*5dd0*/  MUFU.TANH R0, R0 ;  /* 0x0000000000007308 */ /* 0x000e700000002400 */
[----:B------:R-:W2:Y:S08]  /*5de0*/  MUFU.TANH R2, R2 ;  /* 0x0000000200027308 */ /* 0x000eb00000002400 */
[----:B------:R-:W3:Y:S08]  /*5df0*/  MUFU.TANH R11, R11 ;  /* 0x0000000b000b7308 */ /* 0x000ef00000002400 */
        /* <DEDUP_REMOVED lines=21> */
[----:B------:R-:W-:-:S05]  /*5f50*/  WARPGROUP.ARRIVE ;  /* 0x00000000000079c5 */ /* 0x000fca0000000000 */
[----:B------:R-:W0:Y:S01]  /*5f60*/  MUFU.TANH R160, R160 ;  /* 0x000000a000a07308 */ /* 0x000e220000002400 */
[----:B------:R-:W-:Y:S01]  /*5f70*/  HGMMA.64x192x16.F32 R24, R184, gdesc[UR8].tnspB, R24, gsb0 ;  /* 0x42e00008b8187df0 */ /* 0x000fe20008000818 */
[----:B------:R-:W-:Y:S01]  /*5f80*/  UIADD3 UR10, UR14, 0x100, URZ ;  /* 0x000001000e0a7890 */ /* 0x000fe2000fffe03f */
[----:B------:R-:W-:-:S05]  /*5f90*/  UMOV UR11, 0x40000040 ;  /* 0x40000040000b7882 */ /* 0x000fca0000000000 */
[----:B------:R-:W0:Y:S08]  /*5fa0*/  MUFU.TANH R164, R164 ;  /* 0x000000a400a47308 */ /* 0x000e300000002400 */
[----:B------:R-:W0:Y:S08]  /*5fb0*/  MUFU.TANH R130, R130 ;  /* 0x0000008200827308 */ /* 0x000e300000002400 */
[----:B------:R-:W0:Y:S01]  /*5fc0*/  MUFU.TANH R131, R131 ;  /* 0x0000008300837308 */ /* 0x000e220000002400 */
[----:B------:R-:W-:-:S02]  /*5fd0*/  WARPGROUP.DEPBAR.LE gsb0, 0x0 ;  /* 0x00008000000079c5 */ /* 0x000fc40000010000 */
[----:B------:R-:W-:-:S06]  /*5fe0*/  WARPGROUP.ARRIVE ;  /* 0x00000000000079c5 */ /* 0x000fcc0000000000 */
[----:B------:R-:W-:Y:S01]  /*5ff0*/  HGMMA.64x192x16.F32 R24, R180, gdesc[UR8].tnspB, R24, gsb0 ;  /* 0x42e00008b4187df0 */ /* 0x000fe20008000818 */
[----:B------:R-:W-:Y:S01]  /*6000*/  UIADD3 UR10, UR14, 0x180, URZ ;  /* 0x000001800e0a7890 */ /* 0x000fe2000fffe03f */
[----:B------:R-:W-:Y:S01]  /*6010*/  UMOV UR11, 0x40000040 ;  /* 0x40000040000b7882 */ /* 0x000fe20000000000 */
[----:B------:R-:W-:Y:S02]  /*6020*/  WARPGROUP.DEPBAR.LE gsb0, 0x0 ;  /* 0x00008000000079c5 */ /* 0x000fe40000010000 */
[----:B------:R-:W-:Y:S01]  /*6030*/  WARPGROUP.ARRIVE ;  /* 0x00000000000079c5 */ /* 0x000fe20000000000 */
[----:B------:R-:W-:Y:S01]  /*6040*/  FMUL.FTZ R180, R137, UR4 ;  /* 0x0000000489b47c20 */ /* 0x000fe20008410000 */
[----:B------:R-:W-:Y:S01]  /*6050*/  FMUL.FTZ R137, R158, UR4 ;  /* 0x000000049e897c20 */ /* 0x000fe20008410000 */
[----:B------:R-:W-:-:S12]  /*6060*/  FMUL.FTZ R158, R161, UR4 ;  /* 0x00000004a19e7c20 */ /* 0x000fd80008410000 */
[----:B------:R-:W-:Y:S01]  /*6070*/  HGMMA.64x192x16.F32 R24, R176, gdesc[UR8].tnspB, R24, gsb0 ;  /* 0x42e00008b0187df0 */ /* 0x000fe20008000818 */
[----:B------:R-:W-:Y:S01]  /*6080*/  UIADD3 UR10, UR14, 0x200, URZ ;  /* 0x000002000e0a7890 */ /* 0x000fe2000fffe03f */
[----:B------:R-:W0:Y:S01]  /*6090*/  MUFU.TANH R180, R180 ;  /* 0x000000b400b47308 */ /* 0x000e220000002400 */
[----:B------:R-:W-:-:S07]  /*60a0*/  UMOV UR11, 0x40000040 ;  /* 0x40000040000b7882 */ /* 0x000fce0000000000 */
[----:B------:R-:W0:Y:S08]  /*60b0*/  MUFU.TANH R137, R137 ;  /* 0x0000008900897308 */ /* 0x000e300000002400 */
[----:B------:R-:W0:Y:S01]  /*60c0*/  MUFU.TANH R158, R158 ;  /* 0x0000009e009e7308 */ /* 0x000e220000002400 */
[----:B------:R-:W-:Y:S02]  /*60d0*/  WARPGROUP.DEPBAR.LE gsb0, 0x0 ;  /* 0x00008000000079c5 */ /* 0x000fe40000010000 */
[----:B------:R-:W-:Y:S01]  /*60e0*/  WARPGROUP.ARRIVE ;  /* 0x00000000000079c5 */ /* 0x000fe20000000000 */
[----:B------:R-:W-:Y:S01]  /*60f0*/  FMUL.FTZ R176, R121, UR4 ;  /* 0x0000000479b07c20 */ /* 0x000fe20008410000 */
[----:B------:R-:W-:Y:S01]  /*6100*/  FMUL.FTZ R178, R133, UR4 ;  /* 0x0000000485b27c20 */ /* 0x000fe20008410000 */
[----:B------:R-:W5:Y:S01]  /*6110*/  LDC R121, c[0x0][0x288] ;  /* 0x0000a200ff797b82 */ /* 0x000f620000000800 */
[----:B------:R-:W-:Y:S01]  /*6120*/  FMUL.FTZ R177, R132, UR4 ;  /* 0x0000000484b17c20 */ /* 0x000fe20008410000 */
        /* <DEDUP_REMOVED lines=21> */
[----:B------:R-:W-:Y:S02]  /*6280*/  VIADD R145, R18, UR60 ;  /* 0x0000003c12917c36 */ /* 0x000fe40008000000 */
[----:B------:R-:W-:Y:S01]  /*6290*/  FMUL.FTZ R174, R128, UR4 ;  /* 0x0000000480ae7c20 */ /* 0x000fe20008410000 */
[----:B------:R-:W-:Y:S01]  /*62a0*/  HGMMA.64x192x16.F32 R24, R168, gdesc[UR8].tnspB, R24, gsb0 ;  /* 0x42e00008a8187df0 */ /* 0x000fe20008000818 */
[----:B------:R-:W-:Y:S01]  /*62b0*/  @UP0 ULDC UR10, c[0x0][0x44c] ;  /* 0x00011300000a0ab9 */ /* 0x000fe20000000800 */
[----:B------:R-:W-:Y:S01]  /*62c0*/  FMUL.FTZ R128, R162, UR4 ;  /* 0x00000004a2807c20 */ /* 0x000fe20008410000 */
[----:B------:R-:W-:Y:S01]  /*62d0*/  @P1 IMAD.HI.U32 R12, R145, UR10, RZ ;  /* 0x0000000a910c1c27 */ /* 0x000fe2000f8e00ff */
[----:B------:R-:W-:-:S03]  /*62e0*/  @UP0 ULDC UR10, c[0x0][0x450] ;  /* 0x00011400000a0ab9 */ /* 0x000fc60000000800 */
[----:B------:R-:W-:Y:S01]  /*62f0*/  FMUL.FTZ R172, R124, UR4 ;  /* 0x000000047cac7c20 */ /* 0x000fe20008410000 */
[----:B------:R-:W-:Y:S01]  /*6300*/  FMUL.FTZ R175, R129, UR4 ;  /* 0x0000000481af7c20 */ /* 0x000fe20008410000 */
[----:B------:R-:W-:Y:S01]  /*6310*/  VIADD R162, R141, 0x1 ;  /* 0x000000018da27836 */ /* 0x000fe20000000000 */
[----:B------:R-:W-:Y:S01]  /*6320*/  @P2 SHF.R.U32.HI R145, RZ, UR10, R12 ;  /* 0x0000000aff912c19 */ /* 0x000fe2000801160c */
[----:B------:R-:W-:Y:S01]  /*6330*/  FMUL.FTZ R124, R143, UR4 ;  /* 0x000000048f7c7c20 */ /* 0x000fe20008410000 */
[----:B------:R-:W-:Y:S01]  /*6340*/  FMUL.FTZ R129, R163, UR4 ;  /* 0x00000004a3817c20 */ /* 0x000fe20008410000 */
[----:B------:R-:W-:Y:S01]  /*6350*/  IMAD.U32 R12, RZ, RZ, UR7 ;  /* 0x00000007ff0c7e24 */ /* 0x000fe2000f8e00ff */
[----:B------:R-:W-:Y:S01]  /*6360*/  PLOP3.LUT P1, PT, PT, PT, UP1, 0x40, 0x0 ;  /* 0x000000000000781c */ /* 0x000fe20003f2e818 */
[----:B------:R-:W-:Y:S01]  /*6370*/  IMAD R162, R17, -0x2, R162 ;  /* 0xfffffffe11a27824 */ /* 0x000fe200078e02a2 */
[----:B------:R-:W0:Y:S01]  /*6380*/  MUFU.TANH R172, R172 ;  /* 0x000000ac00ac7308 */ /* 0x000e220000002400 */
[----:B------:R-:W-:-:S02]  /*6390*/  @!P3 VIADD R12, R12, 0x30840 ;  /* 0x000308400c0cb836 */ /* 0x000fc40000000000 */
[C---:B------:R-:W-:Y:S01]  /*63a0*/  VIADD R147, R162.reuse, 0xffffffff ;  /* 0xffffffffa2937836 */ /* 0x040fe20000000000 */
[----:B-----5:R-:W-:Y:S02]  /*63b0*/  IADD3 R149, R162, -R121, R16 ;  /* 0x80000079a2957210 */ /* 0x020fe40007ffe010 */
[----:B------:R-:W-:Y:S02]  /*63c0*/  @!P3 PRMT R12, RZ, 0x654, R12 ;  /* 0x00000654ff0cb816 */ /* 0x000fe4000000000c */
[----:B------:R-:W0:Y:S01]  /*63d0*/  MUFU.TANH R173, R173 ;  /* 0x000000ad00ad7308 */ /* 0x000e220000002400 */
[C---:B------:R-:W-:Y:S02]  /*63e0*/  VIADD R151, R149.reuse, UR55 ;  /* 0x0000003795977c36 */ /* 0x040fe40008000000 */
[----:B------:R-:W-:-:S05]  /*63f0*/  VIADD R149, R149, UR54 ;  /* 0x0000003695957c36 */ /* 0x000fca0008000000 */
        /* <DEDUP_REMOVED lines=8> */
[----:B------:R-:W5:Y:S01]  /*6480*/  SHFL.IDX PT, R168, R145, RZ, 0x1c1f ;  /* 0x001c1fff91a87589 */ /* 0x000f6200000e0000 */
[----:B------:R0:W-:Y:S01]  /*6490*/  @!P3 SYNCS.ARRIVE.TRANS64.RED.A1T0 RZ, [R12+URZ], RZ ;  /* 0x000000ff0cffb9a7 */ /* 0x0001e2000810043f */
[--C-:B-----5:R-:W-:Y:S02]  /*64a0*/  IMAD.IADD R153, R151, 0x1, R168.reuse ;  /* 0x0000000197997824 */ /* 0x120fe400078e02a8 */
[----:B------:R-:W-:Y:S01]  /*64b0*/  IMAD.IADD R155, R149, 0x1, R168 ;  /* 0x00000001959b7824 */ /* 0x000fe200078e02a8 */
[----:B01234-:R-:W-:Y:S06]  /*64c0*/  @P1 BRA `(.L_x_4575) ;  /* 0x0000000000541947 */ /* 0x01ffec0003800000 */
[----:B------:R-:W-:Y:S01]  /*64d0*/  IADD3 R143, R16, -R121, R168 ;  /* 0x80000079108f7210 */ /* 0x000fe20007ffe0a8 */
[----:B------:R-:W-:Y:S03]  /*64e0*/  BSSY B0, `(.L_x_4576) ;  /* 0x0000010000007945 */ /* 0x000fe60003800000 */
        /* <DEDUP_REMOVED lines=10> */
.L_x_4577:
[----:B------:R-:W-:-:S05]  /*6590*/  IMAD.U32 R162, RZ, RZ, UR51 ;  /* 0x00000033ffa27e24 */ /* 0x000fca000f8e00ff */
[----:B------:R-:W-:-:S13]  /*65a0*/  ISETP.NE.AND P1, PT, R162, 0x1, PT ;  /* 0x00000001a200780c */ /* 0x000fda0003f25270 */
[----:B------:R-:W0:Y:S02]  /*65b0*/  @P1 LDC.64 R12, c[0x0][0x9e8] ;  /* 0x00027a00ff0c1b82 */ /* 0x000e240000000a00 */
[----:B0-----:R-:W-:-:S05]  /*65c0*/  @P1 IMAD.HI.U32 R12, R143, R12, RZ ;  /* 0x0000000c8f0c1227 */ /* 0x001fca00078e00ff */
[----:B------:R-:W-:-:S07]  /*65d0*/  @P1 SHF.R.U32.HI R143, RZ, R13, R12 ;  /* 0x0000000dff8f1219 */ /* 0x000fce000001160c */
.L_x_4578:
[----:B------:R-:W-:Y:S05]  /*65e0*/  BSYNC B0 ;  /* 0x0000000000007941 */ /* 0x000fea0003800000 */
.L_x_4576:
[----:B------:R-:W-:-:S05]  /*65f0*/  IMAD R12, R143, R162, R147 ;  /* 0x000000a28f0c7224 */ /* 0x000fca00078e0293 */
[----:B------:R-:W-:Y:S02]  /*6600*/  VIADDMNMX R153, R12, R162, R153, PT ;  /* 0x000000a20c997246 */ /* 0x000fe40003800199 */
[----:B------:R-:W-:-:S07]  /*6610*/  VIMNMX R155, R155, R12, !PT ;  /* 0x0000000c9b9b7248 */ /* 0x000fce0007fe0100 */
.L_x_4575:
[C---:B------:R-:W-:Y:S01]  /*6620*/  ISETP.GE.AND P1, PT, R141.reuse, 0x2, PT ;  /* 0x000000028d00780c */ /* 0x040fe20003f26270 */
[----:B------:R-:W0:Y:S01]  /*6630*/  SHFL.IDX PT, R12, R145, 0x1, 0x1c1f ;  /* 0x003c1f00910c7f89 */ /* 0x000e2200000e0000 */
[----:B------:R-:W-:Y:S02]  /*6640*/  ISETP.GE.AND P5, PT, R141, 0xa, PT ;  /* 0x0000000a8d00780c */ /* 0x000fe40003fa6270 */
        /* <DEDUP_REMOVED lines=50> */
[----:B------:R-:W-:Y:S01]  /*6970*/  FSEL R138, R139, -INF , !P3 ;  /* 0xff8000008b8a7808 */ /* 0x000fe20005800000 */
[----:B0-----:R-:W-:Y:S01]  /*6980*/  IMAD.IADD R139, R151, 0x1, R12 ;  /* 0x00000001978b7824 */ /* 0x001fe200078e020c */
        /* <DEDUP_REMOVED lines=57> */
[----:B------:R-:W-:Y:S01]  /*6d20*/  ISETP.GE.AND P6, PT, R141, 0x5a, PT ;  /* 0x0000005a8d00780c */ /* 0x000fe20003fc6270 */
[----:B------:R-:W-:-:S03]  /*6d30*/  IMAD.IADD R141, R149, 0x1, R12 ;  /* 0x00000001958d7824 */ /* 0x000fc600078e020c */
[----:B------:R-:W-:Y:S02]  /*6d40*/  P2R R157, PR, RZ, 0x40 ;  /* 0x00000040ff9d7803 */ /* 0x000fe40000000000 */
[----:B------:R-:W-:-:S04]  /*6d50*/  ISETP.GT.AND P6, PT, R155, 0x59, !P6 ;  /* 0x000000599b00780c */ /* 0x000fc800077c4270 */
[----:B------:R-:W-:-:S04]  /*6d60*/  ISETP.LT.OR P6, PT, R153, 0x5a, P6 ;  /* 0x0000005a9900780c */ /* 0x000fc800037c1670 */
[----:B------:R-:W-:Y:S02]  /*6d70*/  FSEL R164, R164, -INF , !P6 ;  /* 0xff800000a4a47808 */ /* 0x000fe40007000000 */
[----:B------:R-:W-:-:S13]  /*6d80*/  PLOP3.LUT P6, PT, PT, PT, UP1, 0x40, 0x0 ;  /* 0x000000000000781c */ /* 0x000fda0003fce818 */
[----:B------:R-:W-:Y:S05]  /*6d90*/  @P6 BRA `(.L_x_4579) ;  /* 0x0000000000546947 */ /* 0x000fea0003800000 */
        /* <DEDUP_REMOVED lines=12> */
.L_x_4581:
[----:B------:R-:W-:-:S05]  /*6e60*/  IMAD.U32 R184, RZ, RZ, UR51 ;  /* 0x00000033ffb87e24 */ /* 0x000fca000f8e00ff */
[----:B------:R-:W-:-:S13]  /*6e70*/  ISETP.NE.AND P6, PT, R184, 0x1, PT ;  /* 0x00000001b800780c */ /* 0x000fda0003fc5270 */
[----:B------:R-:W0:Y:S02]  /*6e80*/  @P6 LDC.64 R12, c[0x0][0x9e8] ;  /* 0x00027a00ff0c6b82 */ /* 0x000e240000000a00 */
[----:B0-----:R-:W-:-:S05]  /*6e90*/  @P6 IMAD.HI.U32 R12, R9, R12, RZ ;  /* 0x0000000c090c6227 */ /* 0x001fca00078e00ff */
[----:B------:R-:W-:-:S07]  /*6ea0*/  @P6 SHF.R.U32.HI R9, RZ, R13, R12 ;  /* 0x0000000dff096219 */ /* 0x000fce000001160c */
.L_x_4582:
[----:B------:R-:W-:Y:S05]  /*6eb0*/  BSYNC B0 ;  /* 0x0000000000007941 */ /* 0x000fea0003800000 */
.L_x_4580:
[----:B------:R-:W-:-:S05]  /*6ec0*/  IMAD R12, R9, R184, R147 ;  /* 0x000000b8090c7224 */ /* 0x000fca00078e0293 */
[----:B------:R-:W-:Y:S02]  /*6ed0*/  VIADDMNMX R139, R12, R184, R139, PT ;  /* 0x000000b80c8b7246 */ /* 0x000fe4000380018b */
[----:B------:R-:W-:-:S07]  /*6ee0*/  VIMNMX R141, R141, R12, !PT ;  /* 0x0000000c8d8d7248 */ /* 0x000fce0007fe0100 */
.L_x_4579:
[C---:B------:R-:W-:Y:S01]  /*6ef0*/  ISETP.GT.AND P1, PT, R141.reuse, 0x1, !P1 ;  /* 0x000000018d00780c */ /* 0x040fe20004f24270 */
[----:B------:R-:W-:Y:S01]  /*6f00*/  UMOV UR36, UR39 ;  /* 0x0000002700247c82 */ /* 0x000fe20008000000 */
[----:B------:R-:W-:Y:S01]  /*6f10*/  ISETP.GT.AND P2, PT, R141, 0x8, !P2 ;  /* 0x000000088d00780c */ /* 0x000fe20005744270 */
[----:B------:R-:W-:Y:S01]  /*6f20*/  UMOV UR37, UR5 ;  /* 0x0000000500257c82 */ /* 0x000fe20008000000 */
[C---:B------:R-:W-:Y:S02]  /*6f30*/  ISETP.LT.OR P1, PT, R139.reuse, 0x2, P1 ;  /* 0x000000028b00780c */ /* 0x040fe40000f21670 */
[----:B------:R-:W-:Y:S02]  /*6f40*/  ISETP.LT.OR P2, PT, R139, 0x9, P2 ;  /* 0x000000098b00780c */ /* 0x000fe40001741670 */
[----:B------:R-:W-:Y:S02]  /*6f50*/  FSEL R216, R2, -INF , !P1 ;  /* 0xff80000002d87808 */ /* 0x000fe40004800000 */
[----:B------:R-:W-:-:S02]  /*6f60*/  ISETP.NE.AND P1, PT, R165, RZ, PT ;  /* 0x000000ffa500720c */ /* 0x000fc40003f25270 */
[----:B------:R-:W-:Y:S02]  /*6f70*/  FSEL R2, R11, -INF , !P2 ;  /* 0xff8000000b027808 */ /* 0x000fe40005000000 */
[----:B------:R-:W-:Y:S02]  /*6f80*/  ISETP.GT.AND P1, PT, R141, 0x9, !P1 ;  /* 0x000000098d00780c */ /* 0x000fe40004f24270 */
[----:B------:R-:W-:Y:S02]  /*6f90*/  ISETP.NE.AND P2, PT, R186, RZ, PT ;  /* 0x000000ffba00720c */ /* 0x000fe40003f45270 */
[----:B------:R-:W-:Y:S02]  /*6fa0*/  ISETP.LT.OR P1, PT, R139, 0xa, P1 ;  /* 0x0000000a8b00780c */ /* 0x000fe40000f21670 */
[----:B------:R-:W-:Y:S02]  /*6fb0*/  ISETP.NE.AND P6, PT, R187, RZ, PT ;  /* 0x000000ffbb00720c */ /* 0x000fe40003fc5270 */
        /* <DEDUP_REMOVED lines=22> */
[----:B------:R-:W-:Y:S02]  /*7120*/  ISETP.GT.AND P1, PT, R141, 0x19, !P2 ;  /* 0x000000198d00780c */ /* 0x000fe40005724270 */
[----:B------:R-:W-:Y:S02]  /*7130*/  FMNMX.FTZ R9, R180, R9, !PT ;  /* 0x00000009b4097209 */ /* 0x000fe40007810000 */
[----:B------:R-:W-:-:S02]  /*7140*/  ISETP.LT.OR P1, PT, R139, 0x1a, P1 ;  /* 0x0000001a8b00780c */ /* 0x000fc40000f21670 */
[----:B------:R-:W-:Y:S02]  /*7150*/  FMNMX.FTZ R9, R162, R9, !PT ;  /* 0x00000009a2097209 */ /* 0x000fe40007810000 */
[----:B------:R-:W-:Y:S02]  /*7160*/  FSEL R210, R120, -INF , !P1 ;  /* 0xff80000078d27808 */ /* 0x000fe40004800000 */
[----:B------:R-:W-:Y:S02]  /*7170*/  ISETP.GT.AND P1, PT, R141, 0x20, !P6 ;  /* 0x000000208d00780c */ /* 0x000fe40007724270 */
[----:B------:R-:W-:Y:S02]  /*7180*/  ISETP.NE.AND P6, PT, R190, RZ, PT ;  /* 0x000000ffbe00720c */ /* 0x000fe40003fc5270 */
        /* <DEDUP_REMOVED lines=30> */
[----:B------:R-:W-:Y:S01]  /*7370*/  FSEL R122, R127, -INF , !P1 ;  /* 0xff8000007f7a7808 */ /* 0x000fe20004800000 */
[----:B------:R-:W0:Y:S01]  /*7380*/  LDC R9, c[0x0][0x988] ;  /* 0x00026200ff097b82 */ /* 0x000e220000000800 */
[----:B------:R-:W-:Y:S01]  /*7390*/  ISETP.NE.AND P1, PT, R175, RZ, PT ;  /* 0x000000ffaf00720c */ /* 0x000fe20003f25270 */
[----:B------:R-:W1:Y:S01]  /*73a0*/  SHFL.BFLY PT, R12, R11, 0x2, 0x1f ;  /* 0x0c401f000b0c7f89 */ /* 0x000e6200000e0000 */
[----:B------:R-:W-:-:S02]  /*73b0*/  ISETP.NE.AND P2, PT, R189, RZ, PT ;  /* 0x000000ffbd00720c */ /* 0x000fc40003f45270 */
[C---:B------:R-:W-:Y:S02]  /*73c0*/  ISETP.GT.AND P1, PT, R141.reuse, 0x31, !P1 ;  /* 0x000000318d00780c */ /* 0x040fe40004f24270 */
[----:B------:R-:W-:Y:S02]  /*73d0*/  ISETP.GT.AND P3, PT, R141, 0x50, !P3 ;  /* 0x000000508d00780c */ /* 0x000fe40005f64270 */
[----:B------:R-:W-:Y:S02]  /*73e0*/  ISETP.LT.OR P1, PT, R139, 0x32, P1 ;  /* 0x000000328b00780c */ /* 0x000fe40000f21670 */
[----:B------:R-:W-:Y:S02]  /*73f0*/  ISETP.GT.AND P4, PT, R141, 0x51, !P4 ;  /* 0x000000518d00780c */ /* 0x000fe40006784270 */
[----:B------:R-:W-:Y:S02]  /*7400*/  FSEL R126, R126, -INF , !P1 ;  /* 0xff8000007e7e7808 */ /* 0x000fe40004800000 */
[----:B------:R-:W-:-:S02]  /*7410*/  ISETP.NE.AND P1, PT, R177, RZ, PT ;  /* 0x000000ffb100720c */ /* 0x000fc40003f25270 */
[----:B------:R-:W-:Y:S02]  /*7420*/  ISETP.LT.OR P3, PT, R139, 0x51, P3 ;  /* 0x000000518b00780c */ /* 0x000fe40001f61670 */
[C---:B------:R-:W-:Y:S02]  /*7430*/  ISETP.GT.AND P1, PT, R141.reuse, 0x38, !P1 ;  /* 0x000000388d00780c */ /* 0x040fe40004f24270 */
[----:B------:R-:W-:Y:S02]  /*7440*/  ISETP.GT.AND P5, PT, R141, 0x58, !P5 ;  /* 0x000000588d00780c */ /* 0x000fe40006fa4270 */
[C---:B------:R-:W-:Y:S02]  /*7450*/  ISETP.LT.OR P1, PT, R139.reuse, 0x39, P1 ;  /* 0x000000398b00780c */ /* 0x040fe40000f21670 */
[----:B------:R-:W-:Y:S02]  /*7460*/  ISETP.LT.OR P4, PT, R139, 0x52, P4 ;  /* 0x000000528b00780c */ /* 0x000fe40002781670 */
[----:B------:R-:W-:-:S02]  /*7470*/  FSEL R120, R133, -INF , !P1 ;  /* 0xff80000085787808 */ /* 0x000fc40004800000 */
[----:B------:R-:W-:Y:S02]  /*7480*/  ISETP.NE.AND P1, PT, R179, RZ, PT ;  /* 0x000000ffb300720c */ /* 0x000fe40003f25270 */
[----:B-1----:R-:W-:Y:S02]  /*7490*/  FMNMX.FTZ R13, R11, R12, !PT ;  /* 0x0000000c0b0d7209 */ /* 0x002fe40007810000 */
[----:B------:R-:W-:Y:S02]  /*74a0*/  ISETP.GT.AND P1, PT, R141, 0x39, !P1 ;  /* 0x000000398d00780c */ /* 0x000fe40004f24270 */
[----:B------:R-:W-:Y:S01]  /*74b0*/  FSEL R128, R128, -INF , !P3 ;  /* 0xff80000080807808 */ /* 0x000fe20005800000 */
[----:B------:R-:W1:Y:S01]  /*74c0*/  SHFL.BFLY PT, R12, R13, 0x1, 0x1f ;  /* 0x0c201f000d0c7f89 */ /* 0x000e6200000e0000 */
[C---:B------:R-:W-:Y:S02]  /*74d0*/  ISETP.LT.OR P1, PT, R139.reuse, 0x3a, P1 ;  /* 0x0000003a8b00780c */ /* 0x040fe40000f21670 */
[----:B------:R-:W-:-:S02]  /*74e0*/  ISETP.LT.OR P5, PT, R139, 0x59, P5 ;  /* 0x000000598b00780c */ /* 0x000fc40002fa1670 */
[----:B------:R-:W-:Y:S02]  /*74f0*/  FSEL R132, R132, -INF , !P1 ;  /* 0xff80000084847808 */ /* 0x000fe40004800000 */
[----:B------:R-:W-:Y:S02]  /*7500*/  ISETP.NE.AND P1, PT, R181, RZ, PT ;  /* 0x000000ffb500720c */ /* 0x000fe40003f25270 */
[----:B------:R-:W-:Y:S02]  /*7510*/  FSEL R130, R130, -INF , !P5 ;  /* 0xff80000082827808 */ /* 0x000fe40006800000 */
[----:B------:R-:W-:-:S04]  /*7520*/  ISETP.GT.AND P1, PT, R141, 0x40, !P1 ;  /* 0x000000408d00780c */ /* 0x000fc80004f24270 */
[----:B------:R-:W-:-:S04]  /*7530*/  ISETP.LT.OR P1, PT, R139, 0x41, P1 ;  /* 0x000000418b00780c */ /* 0x000fc80000f21670 */
[----:B------:R-:W-:Y:S02]  /*7540*/  FSEL R20, R135, -INF , !P1 ;  /* 0xff80000087147808 */ /* 0x000fe40004800000 */
[----:B------:R-:W-:Y:S02]  /*7550*/  ISETP.NE.AND P1, PT, R183, RZ, PT ;  /* 0x000000ffb700720c */ /* 0x000fe40003f25270 */
[----:B-1----:R-:W-:Y:S02]  /*7560*/  FMNMX.FTZ R12, R13, R12, !PT ;  /* 0x0000000c0d0c7209 */ /* 0x002fe40007810000 */
[----:B------:R-:W-:-:S03]  /*7570*/  ISETP.GT.AND P1, PT, R141, 0x41, !P1 ;  /* 0x000000418d00780c */ /* 0x000fc60004f24270 */
[----:B0-----:R-:W-:Y:S01]  /*7580*/  FMUL.FTZ R123, R12, R9 ;  /* 0x000000090c7b7220 */ /* 0x001fe20000410000 */
[----:B------:R-:W-:-:S04]  /*7590*/  ISETP.LT.OR P1, PT, R139, 0x42, P1 ;  /* 0x000000428b00780c */ /* 0x000fc80000f21670 */
[----:B------:R-:W-:Y:S02]  /*75a0*/  FSEL R134, R134, -INF , !P1 ;  /* 0xff80000086867808 */ /* 0x000fe40004800000 */
[----:B------:R-:W-:-:S04]  /*75b0*/  ISETP.GT.AND P1, PT, R141, 0x48, !P2 ;  /* 0x000000488d00780c */ /* 0x000fc80005724270 */
[----:B------:R-:W-:-:S04]  /*75c0*/  ISETP.LT.OR P1, PT, R139, 0x49, P1 ;  /* 0x000000498b00780c */ /* 0x000fc80000f21670 */
[----:B------:R-:W-:Y:S02]  /*75d0*/  FSEL R14, R137, -INF , !P1 ;  /* 0xff800000890e7808 */ /* 0x000fe40004800000 */
[----:B------:R-:W-:Y:S02]  /*75e0*/  ISETP.GT.AND P1, PT, R141, 0x49, !P6 ;  /* 0x000000498d00780c */ /* 0x000fe40007724270 */
[----:B------:R-:W-:Y:S02]  /*75f0*/  ISETP.NE.AND P6, PT, R185, RZ, PT ;  /* 0x000000ffb900720c */ /* 0x000fe40003fc5270 */
        /* <DEDUP_REMOVED lines=8> */
[----:B------:R-:W-:Y:S02]  /*7680*/  FMNMX.FTZ R11, R218, R3, !PT ;  /* 0x00000003da0b7209 */ /* 0x000fe40007810000 */
[----:B------:R-:W-:Y:S02]  /*7690*/  FSEL R123, R123, RZ, P1 ;  /* 0x000000ff7b7b7208 */ /* 0x000fe40000800000 */
[----:B------:R-:W-:Y:S02]  /*76a0*/  FMNMX.FTZ R13, R216, R11, !PT ;  /* 0x0000000bd80d7209 */ /* 0x000fe40007810000 */
[----:B------:R-:W-:Y:S01]  /*76b0*/  ISETP.LT.OR P2, PT, R139, 0x5a, P2 ;  /* 0x0000005a8b00780c */ /* 0x000fe20001741670 */
[--C-:B------:R-:W-:Y:S01]  /*76c0*/  FFMA.FTZ R172, R172, R9, -R123.reuse ;  /* 0x00000009acac7223 */ /* 0x100fe2000001087b */
[----:B------:R-:W-:Y:S01]  /*76d0*/  FMNMX.FTZ R13, R2, R13, !PT ;  /* 0x0000000d020d7209 */ /* 0x000fe20007810000 */
[-CC-:B------:R-:W-:Y:S01]  /*76e0*/  FFMA.FTZ R182, R182, R9.reuse, -R123.reuse ;  /* 0x00000009b6b67223 */ /* 0x180fe2000001087b */
[-CC-:B------:R-:W-:Y:S01]  /*76f0*/  FFMA.FTZ R0, R170, R9.reuse, -R123.reuse ;  /* 0x00000009aa007223 */ /* 0x180fe2000001087b */
[----:B------:R-:W-:Y:S01]  /*7700*/  FSEL R141, R12, RZ, P1 ;  /* 0x000000ff0c8d7208 */ /* 0x000fe20000800000 */
        /* <DEDUP_REMOVED lines=11> */
[----:B------:R0:W-:Y:S01]  /*77c0*/  MUFU.EX2 R13, R172 ;  /* 0x000000ac000d7308 */ /* 0x0001e20000000800 */
        /* <DEDUP_REMOVED lines=8> */
[----:B0-----:R-:W-:Y:S01]  /*7850*/  FSEL R172, R129, -INF , !P4 ;  /* 0xff80000081ac7808 */ /* 0x001fe20006000000 */
[--C-:B------:R-:W-:Y:S01]  /*7860*/  FFMA.FTZ R129, R140, R9, -R123.reuse ;  /* 0x000000098c817223 */ /* 0x100fe2000001087b */
[----:B------:R-:W-:Y:S01]  /*7870*/  FMNMX.FTZ R15, R186, R15, !PT ;  /* 0x0000000fba0f7209 */ /* 0x000fe20007810000 */
[----:B------:R-:W-:Y:S01]  /*7880*/  FFMA.FTZ R160, R160, R9, -R123 ;  /* 0x00000009a0a07223 */ /* 0x000fe2000001087b */
[----:B------:R-:W-:Y:S01]  /*7890*/  MUFU.EX2 R11, R143 ;  /* 0x0000008f000b7308 */ /* 0x000fe20000000800 */
[----:B------:R-:W-:-:S02]  /*78a0*/  LOP3.LUT P6, RZ, R207, 0x7f, RZ, 0xc0, !PT ;  /* 0x0000007fcfff7812 */ /* 0x000fc400078cc0ff */
[----:B------:R-:W-:-:S04]  /*78b0*/  FMNMX.FTZ R21, R208, R15, !PT ;  /* 0x0000000fd0157209 */ /* 0x000fc80007810000 */
[----:B------:R-:W-:Y:S01]  /*78c0*/  FMNMX.FTZ R21, R190, R21, !PT ;  /* 0x00000015be157209 */ /* 0x000fe20007810000 */
[----:B------:R0:W-:Y:S03]  /*78d0*/  MUFU.EX2 R15, R174 ;  /* 0x000000ae000f7308 */ /* 0x0001e60000000800 */
[----:B------:R-:W-:-:S04]  /*78e0*/  FMNMX.FTZ R21, R124, R21, !PT ;  /* 0x000000157c157209 */ /* 0x000fc80007810000 */
[----:B------:R-:W-:Y:S01]  /*78f0*/  FMNMX.FTZ R21, R122, R21, !PT ;  /* 0x000000157a157209 */ /* 0x000fe20007810000 */
[----:B------:R-:W-:Y:S01]  /*7900*/  MUFU.EX2 R176, R176 ;  /* 0x000000b000b07308 */ /* 0x000fe20000000800 */
[----:B0-----:R-:W-:Y:S02]  /*7910*/  FFMA.FTZ R174, R152, R9, -R123 ;  /* 0x0000000998ae7223 */ /* 0x001fe4000001087b */
[----:B------:R-:W-:-:S04]  /*7920*/  FMNMX.FTZ R125, R126, R21, !PT ;  /* 0x000000157e7d7209 */ /* 0x000fc80007810000 */
[----:B------:R-:W-:Y:S01]  /*7930*/  FMNMX.FTZ R125, R120, R125, !PT ;  /* 0x0000007d787d7209 */ /* 0x000fe20007810000 */
[----:B------:R-:W-:Y:S03]  /*7940*/  MUFU.EX2 R21, R0 ;  /* 0x0000000000157308 */ /* 0x000fe60000000800 */
[----:B------:R-:W-:-:S04]  /*7950*/  FMNMX.FTZ R125, R132, R125, !PT ;  /* 0x0000007d847d7209 */ /* 0x000fc80007810000 */
[----:B------:R-:W-:Y:S01]  /*7960*/  FMNMX.FTZ R125, R20, R125, !PT ;  /* 0x0000007d147d7209 */ /* 0x000fe20007810000 */
[----:B------:R-:W-:Y:S03]  /*7970*/  MUFU.EX2 R166, R166 ;  /* 0x000000a600a67308 */ /* 0x000fe60000000800 */
[----:B------:R-:W-:-:S04]  /*7980*/  FMNMX.FTZ R127, R134, R125, !PT ;  /* 0x0000007d867f7209 */ /* 0x000fc80007810000 */
[----:B------:R-:W-:Y:S01]  /*7990*/  FMNMX.FTZ R127, R14, R127, !PT ;  /* 0x0000007f0e7f7209 */ /* 0x000fe20007810000 */
[----:B------:R0:W-:Y:S03]  /*79a0*/  MUFU.EX2 R125, R182 ;  /* 0x000000b6007d7308 */ /* 0x0001e60000000800 */
[----:B------:R-:W-:-:S04]  /*79b0*/  FMNMX.FTZ R127, R136, R127, !PT ;  /* 0x0000007f887f7209 */ /* 0x000fc80007810000 */
[----:B------:R-:W-:Y:S01]  /*79c0*/  FMNMX.FTZ R127, R128, R127, !PT ;  /* 0x0000007f807f7209 */ /* 0x000fe20007810000 */
[----:B------:R-:W-:Y:S01]  /*79d0*/  MUFU.EX2 R168, R168 ;  /* 0x000000a800a87308 */ /* 0x000fe20000000800 */
[-CC-:B0-----:R-:W-:Y:S01]  /*79e0*/  FFMA.FTZ R182, R162, R9.reuse, -R123.reuse ;  /* 0x00000009a2b67223 */ /* 0x181fe2000001087b */
[----:B------:R-:W-:Y:S01]  /*79f0*/  FSEL R162, R131, -INF , !P2 ;  /* 0xff80000083a27808 */ /* 0x000fe20005000000 */
[----:B------:R-:W-:Y:S01]  /*7a00*/  FFMA.FTZ R131, R146, R9, -R123 ;  /* 0x0000000992837223 */ /* 0x000fe2000001087b */
[----:B------:R-:W-:-:S04]  /*7a10*/  FMNMX.FTZ R127, R172, R127, !PT ;  /* 0x0000007fac7f7209 */ /* 0x000fc80007810000 */
[----:B------:R-:W-:Y:S01]  /*7a20*/  FMNMX.FTZ R127, R130, R127, !PT ;  /* 0x0000007f827f7209 */ /* 0x000fe20007810000 */
[----:B------:R-:W-:Y:S03]  /*7a30*/  MUFU.EX2 R170, R170 ;  /* 0x000000aa00aa7308 */ /* 0x000fe60000000800 */
[----:B------:R-:W-:-:S05]  /*7a40*/  FMNMX.FTZ R0, R162, R127, !PT ;  /* 0x0000007fa2007209 */ /* 0x000fca0007810000 */
[----:B------:R-:W0:Y:S01]  /*7a50*/  SHFL.BFLY PT, R135, R0, 0x2, 0x1f ;  /* 0x0c401f0000877f89 */ /* 0x000e2200000e0000 */
[----:B------:R-:W-:Y:S08]  /*7a60*/  MUFU.EX2 R127, R133 ;  /* 0x00000085007f7308 */ /* 0x000ff00000000800 */
[----:B------:R1:W-:Y:S08]  /*7a70*/  MUFU.EX2 R133, R148 ;  /* 0x0000009400857308 */ /* 0x0003f00000000800 */
[----:B------:R-:W-:Y:S01]  /*7a80*/  MUFU.EX2 R180, R180 ;  /* 0x000000b400b47308 */ /* 0x000fe20000000800 */
[----:B0-----:R-:W-:Y:S01]  /*7a90*/  FMNMX.FTZ R140, R0, R135, !PT ;  /* 0x00000087008c7209 */ /* 0x001fe20007810000 */
[----:B------:R-:W-:Y:S01]  /*7aa0*/  FADD.FTZ R0, -R141, R4 ;  /* 0x000000048d007221 */ /* 0x000fe20000010100 */
[-CC-:B------:R-:W-:Y:S01]  /*7ab0*/  FFMA.FTZ R135, R154, R9.reuse, -R123.reuse ;  /* 0x000000099a877223 */ /* 0x180fe2000001087b */
[----:B------:R-:W-:-:S04]  /*7ac0*/  FFMA.FTZ R4, R164, R9, -R123 ;  /* 0x00000009a4047223 */ /* 0x000fc8000001087b */
[----:B------:R-:W-:Y:S01]  /*7ad0*/  MUFU.EX2 R182, R182 ;  /* 0x000000b600b67308 */ /* 0x000fe20000000800 */
[----:B------:R-:W0:Y:S01]  /*7ae0*/  SHFL.BFLY PT, R139, R140, 0x1, 0x1f ;  /* 0x0c201f008c8b7f89 */ /* 0x000e2200000e0000 */
[----:B------:R-:W-:-:S06]  /*7af0*/  FMUL.FTZ R0, R0, R9 ;  /* 0x0000000900007220 */ /* 0x000fcc0000410000 */
[----:B------:R-:W2:Y:S08]  /*7b00*/  MUFU.EX2 R0, R0 ;  /* 0x0000000000007308 */ /* 0x000eb00000000800 */
[----:B------:R-:W-:Y:S08]  /*7b10*/  MUFU.EX2 R129, R129 ;  /* 0x0000008100817308 */ /* 0x000ff00000000800 */
[----:B------:R-:W-:Y:S01]  /*7b20*/  MUFU.EX2 R138, R138 ;  /* 0x0000008a008a7308 */ /* 0x000fe20000000800 */
[----:B0-----:R-:W-:-:S04]  /*7b30*/  FMNMX.FTZ R140, R140, R139, !PT ;  /* 0x0000008b8c8c7209 */ /* 0x001fc80007810000 */
[C---:B------:R-:W-:Y:S01]  /*7b40*/  FSETP.NEU.FTZ.AND P1, PT, R140.reuse, -INF , PT ;  /* 0xff8000008c00780b */ /* 0x040fe20003f3d000 */
[----:B------:R-:W-:Y:S02]  /*7b50*/  FMUL.FTZ R123, R140, R9 ;  /* 0x000000098c7b7220 */ /* 0x000fe40000410000 */
[----:B------:R-:W-:Y:S03]  /*7b60*/  MUFU.EX2 R178, R178 ;  /* 0x000000b200b27308 */ /* 0x000fe60000000800 */
[----:B------:R-:W-:-:S05]  /*7b70*/  FSEL R123, R123, RZ, P1 ;  /* 0x000000ff7b7b7208 */ /* 0x000fca0000800000 */
[-CC-:B------:R-:W-:Y:S01]  /*7b80*/  FFMA.FTZ R191, R2, R9.reuse, -R123.reuse ;  /* 0x0000000902bf7223 */ /* 0x180fe2000001087b */
[----:B------:R-:W-:Y:S01]  /*7b90*/  FSEL R2, R140, RZ, P1 ;  /* 0x000000ff8c027208 */ /* 0x000fe20000800000 */
[-CC-:B------:R-:W-:Y:S01]  /*7ba0*/  FFMA.FTZ R189, R218, R9.reuse, -R123.reuse ;  /* 0x00000009dabd7223 */ /* 0x180fe2000001087b */
[-CC-:B------:R-:W-:Y:S01]  /*7bb0*/  FFMA.FTZ R146, R216, R9.reuse, -R123.reuse ;  /* 0x00000009d8927223 */ /* 0x180fe2000001087b */
[-CC-:B-1----:R-:W-:Y:S01]  /*7bc0*/  FFMA.FTZ R148, R214, R9.reuse, -R123.reuse ;  /* 0x00000009d6947223 */ /* 0x182fe2000001087b */
[-C--:B------:R-:W-:Y:S01]  /*7bd0*/  FFMA.FTZ R185, R188, R9.reuse, -R123 ;  /* 0x00000009bcb97223 */ /* 0x080fe2000001087b */
[----:B------:R-:W-:Y:S01]  /*7be0*/  FADD.FTZ R2, -R2, R3 ;  /* 0x0000000302027221 */ /* 0x000fe20000010100 */
[----:B--2---:R-:W-:Y:S01]  /*7bf0*/  FFMA.FTZ R3, R0, R8, R11 ;  /* 0x0000000800037223 */ /* 0x004fe2000001000b */
[----:B------:R-:W-:Y:S01]  /*7c00*/  MUFU.EX2 R189, R189 ;  /* 0x000000bd00bd7308 */ /* 0x000fe20000000800 */
[-C--:B------:R-:W-:Y:S01]  /*7c10*/  FFMA.FTZ R150, R212, R9.reuse, -R123 ;  /* 0x00000009d4967223 */ /* 0x080fe2000001087b */
[-C--:B------:R-:W-:Y:S01]  /*7c20*/  FMUL.FTZ R2, R2, R9.reuse ;  /* 0x0000000902027220 */ /* 0x080fe20000410000 */
[----:B------:R-:W-:Y:S01]  /*7c30*/  FADD.FTZ R8, R176, R3 ;  /* 0x00000003b0087221 */ /* 0x000fe20000010000 */
[-CC-:B------:R-:W-:Y:S01]  /*7c40*/  FFMA.FTZ R187, R184, R9.reuse, -R123.reuse ;  /* 0x00000009b8bb7223 */ /* 0x180fe2000001087b */
[-CC-:B------:R-:W-:Y:S01]  /*7c50*/  FFMA.FTZ R179, R120, R9.reuse, -R123.reuse ;  /* 0x0000000978b37223 */ /* 0x180fe2000001087b */
[-CC-:B------:R-:W-:Y:S01]  /*7c60*/  FFMA.FTZ R152, R210, R9.reuse, -R123.reuse ;  /* 0x00000009d2987223 */ /* 0x180fe2000001087b */
[----:B------:R-:W-:Y:S01]  /*7c70*/  FADD.FTZ R3, R13, R8 ;  /* 0x000000080d037221 */ /* 0x000fe20000010000 */
[----:B------:R-:W0:Y:S01]  /*7c80*/  MUFU.EX2 R2, R2 ;  /* 0x0000000200027308 */ /* 0x000e220000000800 */
[-CC-:B------:R-:W-:Y:S01]  /*7c90*/  FFMA.FTZ R181, R186, R9.reuse, -R123.reuse ;  /* 0x00000009bab57223 */ /* 0x180fe2000001087b */
[-C--:B------:R-:W-:Y:S01]  /*7ca0*/  FFMA.FTZ R177, R122, R9.reuse, -R123 ;  /* 0x000000097ab17223 */ /* 0x080fe2000001087b */
[----:B------:R-:W-:Y:S01]  /*7cb0*/  FADD.FTZ R8, R166, R3 ;  /* 0x00000003a6087221 */ /* 0x000fe20000010000 */
[-CC-:B------:R-:W-:Y:S01]  /*7cc0*/  FFMA.FTZ R122, R126, R9.reuse, -R123.reuse ;  /* 0x000000097e7a7223 */ /* 0x180fe2000001087b */
[-CC-:B------:R-:W-:Y:S01]  /*7cd0*/  FFMA.FTZ R154, R208, R9.reuse, -R123.reuse ;  /* 0x00000009d09a7223 */ /* 0x180fe2000001087b */
[-CC-:B------:R-:W-:Y:S01]  /*7ce0*/  FFMA.FTZ R183, R190, R9.reuse, -R123.reuse ;  /* 0x00000009beb77223 */ /* 0x180fe2000001087b */
[----:B------:R-:W-:Y:S01]  /*7cf0*/  FADD.FTZ R3, R15, R8 ;  /* 0x000000080f037221 */ /* 0x000fe20000010000 */
[----:B------:R-:W1:Y:S01]  /*7d00*/  MUFU.EX2 R146, R146 ;  /* 0x0000009200927308 */ /* 0x000e620000000800 */
[-CC-:B------:R-:W-:Y:S01]  /*7d10*/  FFMA.FTZ R173, R20, R9.reuse, -R123.reuse ;  /* 0x0000000914ad7223 */ /* 0x180fe2000001087b */
[-C--:B------:R-:W-:Y:S01]  /*7d20*/  FFMA.FTZ R124, R124, R9.reuse, -R123 ;  /* 0x000000097c7c7223 */ /* 0x080fe2000001087b */
[----:B------:R-:W-:Y:S01]  /*7d30*/  FADD.FTZ R120, R168, R3 ;  /* 0x00000003a8787221 */ /* 0x000fe20000010000 */
[-CC-:B------:R-:W-:Y:S01]  /*7d40*/  FFMA.FTZ R14, R14, R9.reuse, -R123.reuse ;  /* 0x000000090e0e7223 */ /* 0x180fe2000001087b */
[-CC-:B------:R-:W-:Y:S01]  /*7d50*/  FFMA.FTZ R136, R136, R9.reuse, -R123.reuse ;  /* 0x0000000988887223 */ /* 0x180fe2000001087b */
[-CC-:B------:R-:W-:Y:S01]  /*7d60*/  FFMA.FTZ R128, R128, R9.reuse, -R123.reuse ;  /* 0x0000000980807223 */ /* 0x180fe2000001087b */
[----:B------:R-:W-:Y:S01]  /*7d70*/  FFMA.FTZ R130, R130, R9, -R123 ;  /* 0x0000000982827223 */ /* 0x000fe2000001087b */
[----:B------:R-:W2:Y:S01]  /*7d80*/  MUFU.EX2 R191, R191 ;  /* 0x000000bf00bf7308 */ /* 0x000ea20000000800 */
[----:B0-----:R-:W-:Y:S01]  /*7d90*/  FFMA.FTZ R5, R2, R5, R189 ;  /* 0x0000000502057223 */ /* 0x001fe200000100bd */
[C---:B------:R-:W-:Y:S01]  /*7da0*/  ISETP.GT.AND P1, PT, R10.reuse, UR50, PT ;  /* 0x000000320a007c0c */ /* 0x040fe2000bf24270 */
[----:B------:R-:W-:Y:S01]  /*7db0*/  VIADD R10, R10, 0xffffffff ;  /* 0xffffffff0a0a7836 */ /* 0x000fe20000000000 */
[----:B------:R-:W-:-:S02]  /*7dc0*/  F2FP.F16.F32.PACK_AB R188, R176, R11 ;  /* 0x0000000bb0bc723e */ /* 0x000fc400000000ff */
[----:B------:R-:W-:Y:S02]  /*7dd0*/  F2FP.F16.F32.PACK_AB R186, R170, R21 ;  /* 0x00000015aaba723e */ /* 0x000fe400000000ff */
[----:B------:R-:W0:Y:S01]  /*7de0*/  MUFU.EX2 R148, R148 ;  /* 0x0000009400947308 */ /* 0x000e220000000800 */
[----:B-1----:R-:W-:Y:S01]  /*7df0*/  FADD.FTZ R8, R146, R5 ;  /* 0x0000000592087221 */ /* 0x002fe20000010000 */
[----:B------:R-:W-:Y:S01]  /*7e00*/  FADD.FTZ R5, R21, R120 ;  /* 0x0000007815057221 */ /* 0x000fe20000010000 */
[----:B------:R-:W-:Y:S01]  /*7e10*/  FFMA.FTZ R120, R132, R9, -R123 ;  /* 0x0000000984787223 */ /* 0x000fe2000001087b */
[----:B------:R-:W-:Y:S02]  /*7e20*/  F2FP.F16.F32.PACK_AB R184, R168, R15 ;  /* 0x0000000fa8b8723e */ /* 0x000fe400000000ff */
[----:B------:R-:W-:Y:S01]  /*7e30*/  FADD.FTZ R126, R170, R5 ;  /* 0x00000005aa7e7221 */ /* 0x000fe20000010000 */
[----:B------:R-:W-:Y:S01]  /*7e40*/  F2FP.F16.F32.PACK_AB R190, R166, R13 ;  /* 0x0000000da6be723e */ /* 0x000fe200000000ff */
[----:B------:R-:W1:Y:S01]  /*7e50*/  MUFU.EX2 R185, R185 ;  /* 0x000000b900b97308 */ /* 0x000e620000000800 */
[----:B--2---:R-:W-:Y:S01]  /*7e60*/  FADD.FTZ R3, R191, R8 ;  /* 0x00000008bf037221 */ /* 0x004fe20000010000 */
[----:B------:R-:W-:Y:S01]  /*7e70*/  FADD.FTZ R5, R125, R126 ;  /* 0x0000007e7d057221 */ /* 0x000fe20000010000 */
[----:B------:R-:W-:Y:S01]  /*7e80*/  IMAD.U32 R126, RZ, RZ, UR6 ;  /* 0x00000006ff7e7e24 */ /* 0x000fe2000f8e00ff */
[----:B------:R-:W-:-:S02]  /*7e90*/  F2FP.F16.F32.PACK_AB R176, R138, R129 ;  /* 0x000000818ab0723e */ /* 0x000fc400000000ff */
[----:B------:R-:W-:Y:S01]  /*7ea0*/  FADD.FTZ R5, R180, R5 ;  /* 0x00000005b4057221 */ /* 0x000fe20000010000 */
[----:B------:R-:W-:Y:S01]  /*7eb0*/  @!P6 VIADD R20, R126, 0x30860 ;  /* 0x000308607e14e836 */ /* 0x000fe20000000000 */
[----:B------:R-:W2:Y:S01]  /*7ec0*/  MUFU.EX2 R150, R150 ;  /* 0x0000009600967308 */ /* 0x000ea20000000800 */
[----:B0-----:R-:W-:Y:S01]  /*7ed0*/  FADD.FTZ R8, R148, R3 ;  /* 0x0000000394087221 */ /* 0x001fe20000010000 */
[----:B------:R-:W-:Y:S01]  /*7ee0*/  FADD.FTZ R126, R182, R5 ;  /* 0x00000005b67e7221 */ /* 0x000fe20000010000 */
[----:B------:R-:W-:Y:S02]  /*7ef0*/  F2FP.F16.F32.PACK_AB R180, R180, R125 ;  /* 0x0000007db4b4723e */ /* 0x000fe400000000ff */
[----:B------:R-:W-:Y:S01]  /*7f00*/  @!P6 PRMT R5, RZ, 0x654, R20 ;  /* 0x00000654ff05e816 */ /* 0x000fe20000000014 */
[----:B------:R-:W-:Y:S01]  /*7f10*/  FADD.FTZ R126, R127, R126 ;  /* 0x0000007e7f7e7221 */ /* 0x000fe20000010000 */
[----:B------:R-:W-:Y:S01]  /*7f20*/  FFMA.FTZ R20, R134, R9, -R123 ;  /* 0x0000000986147223 */ /* 0x000fe2000001087b */
[----:B------:R-:W0:Y:S01]  /*7f30*/  MUFU.EX2 R187, R187 ;  /* 0x000000bb00bb7308 */ /* 0x000e220000000800 */
[----:B-1----:R-:W-:Y:S01]  /*7f40*/  FADD.FTZ R3, R185, R8 ;  /* 0x00000008b9037221 */ /* 0x002fe20000010000 */
[----:B------:R1:W-:Y:S01]  /*7f50*/  @!P6 SYNCS.ARRIVE.TRANS64.RED.A1T0 RZ, [R5+URZ], RZ ;  /* 0x000000ff05ffe9a7 */ /* 0x0003e2000810043f */
[----:B------:R-:W-:-:S02]  /*7f60*/  F2FP.F16.F32.PACK_AB R182, R127, R182 ;  /* 0x000000b67fb6723e */ /* 0x000fc400000000ff */
[----:B------:R-:W-:Y:S02]  /*7f70*/  F2FP.F16.F32.PACK_AB R189, R146, R189 ;  /* 0x000000bd92bd723e */ /* 0x000fe400000000ff */
[----:B------:R-:W-:Y:S01]  /*7f80*/  F2FP.F16.F32.PACK_AB R191, R148, R191 ;  /* 0x000000bf94bf723e */ /* 0x000fe200000000ff */
[----:B------:R-:W3:Y:S01]  /*7f90*/  MUFU.EX2 R152, R152 ;  /* 0x0000009800987308 */ /* 0x000ee20000000800 */
[C---:B--2---:R-:W-:Y:S01]  /*7fa0*/  FADD.FTZ R8, R150.reuse, R3 ;  /* 0x0000000396087221 */ /* 0x044fe20000010000 */
[----:B-1----:R-:W-:Y:S01]  /*7fb0*/  FADD.FTZ R5, R129, R126 ;  /* 0x0000007e81057221 */ /* 0x002fe20000010000 */
[----:B------:R-:W-:-:S03]  /*7fc0*/  F2FP.F16.F32.PACK_AB R185, R150, R185 ;  /* 0x000000b996b9723e */ /* 0x000fc600000000ff */
[----:B------:R-:W-:Y:S02]  /*7fd0*/  FADD.FTZ R5, R138, R5 ;  /* 0x000000058a057221 */ /* 0x000fe40000010000 */
[----:B------:R-:W1:Y:S01]  /*7fe0*/  MUFU.EX2 R181, R181 ;  /* 0x000000b500b57308 */ /* 0x000e620000000800 */
[----:B0-----:R-:W-:Y:S01]  /*7ff0*/  FADD.FTZ R3, R187, R8 ;  /* 0x00000008bb037221 */ /* 0x001fe20000010000 */
[----:B------:R-:W-:-:S06]  /*8000*/  FADD.FTZ R126, R178, R5 ;  /* 0x00000005b27e7221 */ /* 0x000fcc0000010000 */
[----:B------:R-:W0:Y:S01]  /*8010*/  MUFU.EX2 R154, R154 ;  /* 0x0000009a009a7308 */ /* 0x000e220000000800 */
[C---:B---3--:R-:W-:Y:S01]  /*8020*/  FADD.FTZ R8, R152.reuse, R3 ;  /* 0x0000000398087221 */ /* 0x048fe20000010000 */
[----:B------:R-:W-:-:S06]  /*8030*/  F2FP.F16.F32.PACK_AB R187, R152, R187 ;  /* 0x000000bb98bb723e */ /* 0x000fcc00000000ff */
[----:B------:R-:W2:Y:S01]  /*8040*/  MUFU.EX2 R183, R183 ;  /* 0x000000b700b77308 */ /* 0x000ea20000000800 */
[----:B-1----:R-:W-:-:S07]  /*8050*/  FADD.FTZ R3, R181, R8 ;  /* 0x00000008b5037221 */ /* 0x002fce0000010000 */
[----:B------:R-:W1:Y:S01]  /*8060*/  MUFU.EX2 R124, R124 ;  /* 0x0000007c007c7308 */ /* 0x000e620000000800 */
[----:B0-----:R-:W-:Y:S01]  /*8070*/  FADD.FTZ R8, R154, R3 ;  /* 0x000000039a087221 */ /* 0x001fe20000010000 */
[-CC-:B------:R-:W-:Y:S01]  /*8080*/  FFMA.FTZ R3, R172, R9.reuse, -R123.reuse ;  /* 0x00000009ac037223 */ /* 0x180fe2000001087b */
[----:B------:R-:W-:Y:S01]  /*8090*/  FFMA.FTZ R123, R162, R9, -R123 ;  /* 0x00000009a27b7223 */ /* 0x000fe2000001087b */
[----:B------:R-:W-:-:S04]  /*80a0*/  F2FP.F16.F32.PACK_AB R181, R154, R181 ;  /* 0x000000b59ab5723e */ /* 0x000fc800000000ff */
        /* <DEDUP_REMOVED lines=14> */
[----:B------:R-:W-:-:S03]  /*8190*/  F2FP.F16.F32.PACK_AB R178, R131, R178 ;  /* 0x000000b283b2723e */ /* 0x000fc600000000ff */
[----:B------:R-:W-:-:S03]  /*81a0*/  FADD.FTZ R141, R133, R126 ;  /* 0x0000007e858d7221 */ /* 0x000fc60000010000 */
        /* <DEDUP_REMOVED lines=8> */
[----:B------:R1:W0:Y:S01]  /*8230*/  MUFU.EX2 R132, R14 ;  /* 0x0000000e00847308 */ /* 0x0002220000000800 */
[C---:B--2---:R-:W-:Y:S01]  /*8240*/  FADD.FTZ R5, R20.reuse, R5 ;  /* 0x0000000514057221 */ /* 0x044fe20000010000 */
[----:B------:R-:W-:-:S06]  /*8250*/  F2FP.F16.F32.PACK_AB R173, R20, R173 ;  /* 0x000000ad14ad723e */ /* 0x000fcc00000000ff */
[----:B------:R-:W2:Y:S01]  /*8260*/  MUFU.EX2 R135, R135 ;  /* 0x0000008700877308 */ /* 0x000ea20000000800 */
[----:B-1----:R-:W-:-:S07]  /*8270*/  FADD.FTZ R14, R174, R141 ;  /* 0x0000008dae0e7221 */ /* 0x002fce0000010000 */
[----:B------:R-:W1:Y:S01]  /*8280*/  MUFU.EX2 R136, R136 ;  /* 0x0000008800887308 */ /* 0x000e620000000800 */
[----:B0-----:R-:W-:-:S07]  /*8290*/  FADD.FTZ R5, R132, R5 ;  /* 0x0000000584057221 */ /* 0x001fce0000010000 */
[----:B------:R-:W0:Y:S01]  /*82a0*/  MUFU.EX2 R137, R137 ;  /* 0x0000008900897308 */ /* 0x000e220000000800 */
[C---:B--2---:R-:W-:Y:S01]  /*82b0*/  FADD.FTZ R14, R135.reuse, R14 ;  /* 0x0000000e870e7221 */ /* 0x044fe20000010000 */
[----:B------:R-:W-:-:S06]  /*82c0*/  F2FP.F16.F32.PACK_AB R174, R135, R174 ;  /* 0x000000ae87ae723e */ /* 0x000fcc00000000ff */
[----:B------:R-:W2:Y:S01]  /*82d0*/  MUFU.EX2 R128, R128 ;  /* 0x0000008000807308 */ /* 0x000ea20000000800 */
[C---:B-1----:R-:W-:Y:S01]  /*82e0*/  FADD.FTZ R5, R136.reuse, R5 ;  /* 0x0000000588057221 */ /* 0x042fe20000010000 */
[----:B------:R-:W-:-:S06]  /*82f0*/  F2FP.F16.F32.PACK_AB R175, R136, R132 ;  /* 0x0000008488af723e */ /* 0x000fcc00000000ff */
[----:B------:R-:W1:Y:S01]  /*8300*/  MUFU.EX2 R144, R144 ;  /* 0x0000009000907308 */ /* 0x000e620000000800 */
[----:B0-----:R-:W-:-:S07]  /*8310*/  FADD.FTZ R11, R137, R14 ;  /* 0x0000000e890b7221 */ /* 0x001fce0000010000 */
[----:B------:R-:W0:Y:S01]  /*8320*/  MUFU.EX2 R3, R3 ;  /* 0x0000000300037308 */ /* 0x000e220000000800 */
[----:B--2---:R-:W-:-:S07]  /*8330*/  FADD.FTZ R5, R128, R5 ;  /* 0x0000000580057221 */ /* 0x004fce0000010000 */
[----:B------:R-:W2:Y:S01]  /*8340*/  MUFU.EX2 R139, R160 ;  /* 0x000000a0008b7308 */ /* 0x000ea20000000800 */
[C---:B-1----:R-:W-:Y:S01]  /*8350*/  FADD.FTZ R8, R144.reuse, R11 ;  /* 0x0000000b90087221 */ /* 0x042fe20000010000 */
[----:B------:R-:W-:-:S06]  /*8360*/  F2FP.F16.F32.PACK_AB R168, R144, R137 ;  /* 0x0000008990a8723e */ /* 0x000fcc00000000ff */
[----:B------:R-:W1:Y:S01]  /*8370*/  MUFU.EX2 R130, R130 ;  /* 0x0000008200827308 */ /* 0x000e620000000800 */
[C---:B0-----:R-:W-:Y:S01]  /*8380*/  FADD.FTZ R5, R3.reuse, R5 ;  /* 0x0000000503057221 */ /* 0x041fe20000010000 */
[----:B------:R-:W-:Y:S01]  /*8390*/  F2FP.F16.F32.PACK_AB R169, R3, R128 ;  /* 0x0000008003a9723e */ /* 0x000fe200000000ff */
[----:B------:R-:W-:-:S05]  /*83a0*/  IMAD.MOV.U32 R3, RZ, RZ, R140 ;  /* 0x000000ffff037224 */ /* 0x000fca00078e008c */
[----:B------:R-:W0:Y:S01]  /*83b0*/  MUFU.EX2 R4, R4 ;  /* 0x0000000400047308 */ /* 0x000e220000000800 */
[----:B--2---:R-:W-:-:S07]  /*83c0*/  FADD.FTZ R11, R139, R8 ;  /* 0x000000088b0b7221 */ /* 0x004fce0000010000 */
[----:B------:R-:W2:Y:S01]  /*83d0*/  MUFU.EX2 R123, R123 ;  /* 0x0000007b007b7308 */ /* 0x000ea20000000800 */
[----:B-1----:R-:W-:Y:S01]  /*83e0*/  FADD.FTZ R5, R130, R5 ;  /* 0x0000000582057221 */ /* 0x002fe20000010000 */
[C---:B0-----:R-:W-:Y:S01]  /*83f0*/  FADD.FTZ R8, R4.reuse, R11 ;  /* 0x0000000b04087221 */ /* 0x041fe20000010000 */
[----:B------:R-:W-:Y:S01]  /*8400*/  F2FP.F16.F32.PACK_AB R170, R4, R139 ;  /* 0x0000008b04aa723e */ /* 0x000fe200000000ff */
[----:B------:R-:W-:Y:S02]  /*8410*/  IMAD.MOV.U32 R4, RZ, RZ, R12 ;  /* 0x000000ffff047224 */ /* 0x000fe400078e000c */
[C---:B--2---:R-:W-:Y:S01]  /*8420*/  FADD.FTZ R5, R123.reuse, R5 ;  /* 0x000000057b057221 */ /* 0x044fe20000010000 */
[----:B------:R-:W-:Y:S01]  /*8430*/  F2FP.F16.F32.PACK_AB R171, R123, R130 ;  /* 0x000000827bab723e */ /* 0x000fe200000000ff */
[----:B------:R-:W-:Y:S06]  /*8440*/  @P1 BRA `(.L_x_4583) ;  /* 0xffffffc800ac1947 */ /* 0x000fec000383ffff */
[----:B------:R-:W-:Y:S01]  /*8450*/  IMAD.MOV.U32 R3, RZ, RZ, R140 ;  /* 0x000000ffff037224 */ /* 0x000fe200078e008c */
[----:B------:R-:W-:Y:S01]  /*8460*/  UMOV UR37, UR5 ;  /* 0x0000000500257c82 */ /* 0x000fe20008000000 */
[----:B------:R-:W-:Y:S01]  /*8470*/  IMAD.MOV.U32 R4, RZ, RZ, R12 ;  /* 0x000000ffff047224 */ /* 0x000fe200078e000c */
[----:B------:R-:W-:-:S06]  /*8480*/  UMOV UR36, UR39 ;  /* 0x0000002700247c82 */ /* 0x000fcc0008000000 */
.L_x_4566:
[----:B------:R-:W-:Y:S01]  /*8490*/  ULDC UR4, c[0x0][0x448] ;  /* 0x0001120000047ab9 */ /* 0x000fe20000000800 */
[----:B------:R-:W-:Y:S01]  /*84a0*/  IADD3 R121, R16, 0x1, -R121 ;  /* 0x0000000110797810 */ /* 0x000fe20007ffe879 */
[----:B------:R-:W-:Y:S01]  /*84b0*/  UISETP.NE.AND UP0, UPT, UR4, 0x1, UPT ;  /* 0x000000010400788c */ /* 0x000fe2000bf05270 */
[----:B------:R-:W-:Y:S02]  /*84c0*/  ULDC UR10, c[0x0][0x9e4] ;  /* 0x00027900000a7ab9 */ /* 0x000fe40000000800 */
[----:B------:R-:W-:Y:S01]  /*84d0*/  R2UR UR7, R121 ;  /* 0x00000000790772ca */ /* 0x000fe200000e0000 */
[----:B------:R-:W-:Y:S02]  /*84e0*/  UISETP.GE.AND UP1, UPT, UR10, 0x1, UPT ;  /* 0x000000010a00788c */ /* 0x000fe4000bf26270 */
[----:B------:R-:W-:Y:S01]  /*84f0*/  UIADD3 UR6, UR60, 0x7f, URZ ;  /* 0x0000007f3c067890 */ /* 0x000fe2000fffe03f */
[----:B------:R-:W-:-:S03]  /*8500*/  ULDC UR14, c[0x0][0x9dc] ;  /* 0x00027700000e7ab9 */ /* 0x000fc60000000800 */
[----:B------:R-:W-:Y:S01]  /*8510*/  PLOP3.LUT P1, PT, PT, PT, UP1, 0x40, 0x0 ;  /* 0x000000000000781c */ /* 0x000fe20003f2e818 */
[----:B------:R-:W-:Y:S01]  /*8520*/  @UP0 ULDC UR4, c[0x0][0x44c] ;  /* 0x0001130000040ab9 */ /* 0x000fe20000000800 */
[----:B------:R-:W-:Y:S01]  /*8530*/  @UP0 ULDC UR11, c[0x0][0x450] ;  /* 0x00011400000b0ab9 */ /* 0x000fe20000000800 */
[----:B------:R-:W-:-:S04]  /*8540*/  UIMAD.WIDE.U32 UR4, UR6, UR4, URZ ;  /* 0x00000004060472a5 */ /* 0x000fc8000f8e003f */
[----:B------:R-:W-:-:S04]  /*8550*/  @UP0 USHF.R.U32.HI UR6, URZ, UR11, UR5 ;  /* 0x0000000b3f060299 */ /* 0x000fc80008011605 */
[----:B------:R-:W-:-:S04]  /*8560*/  UIADD3 UR6, UR7, UR6, URZ ;  /* 0x0000000607067290 */ /* 0x000fc8000fffe03f */
[----:B------:R-:W-:Y:S01]  /*8570*/  UIADD3 UR14, UR6, -UR14, URZ ;  /* 0x8000000e060e7290 */ /* 0x000fe2000fffe03f */
[----:B------:R-:W-:Y:S11]  /*8580*/  @P1 BRA `(.L_x_4584) ;  /* 0x0000000000481947 */ /* 0x000ff60003800000 */
        /* <DEDUP_REMOVED lines=11> */
.L_x_4585:
[----:B------:R-:W-:-:S11]  /*8640*/  UISETP.NE.AND UP2, UPT, UR10, 0x1, UPT ;  /* 0x000000010a00788c */ /* 0x000fd6000bf45270 */
[----:B------:R-:W-:Y:S02]  /*8650*/  @UP2 ULDC.64 UR4, c[0x0][0x9e8] ;  /* 0x00027a0000042ab9 */ /* 0x000fe40000000a00 */
[----:B------:R-:W-:-:S04]  /*8660*/  UIMAD.WIDE.U32 UR6, UR11, UR4, URZ ;  /* 0x000000040b0672a5 */ /* 0x000fc8000f8e003f */
[----:B------:R-:W-:-:S12]  /*8670*/  @UP2 USHF.R.U32.HI UR11, URZ, UR5, UR7 ;  /* 0x000000053f0b2299 */ /* 0x000fd80008011607 */
.L_x_4586:
[----:B------:R-:W-:-:S04]  /*8680*/  UIMAD UR10, UR11, UR10, URZ ;  /* 0x0000000a0b0a72a4 */ /* 0x000fc8000f8e023f */
[----:B------:R-:W-:-:S04]  /*8690*/  UISETP.LT.AND UP2, UPT, UR14, UR10, UPT ;  /* 0x0000000a0e00728c */ /* 0x000fc8000bf41270 */
[----:B------:R-:W-:-:S12]  /*86a0*/  USEL UR14, UR14, UR10, !UP2 ;  /* 0x0000000a0e0e7287 */ /* 0x000fd8000d000000 */
.L_x_4584:
[----:B------:R-:W-:Y:S01]  /*86b0*/  UIADD3 UR4, UR14, 0x5f, URZ ;  /* 0x0000005f0e047890 */ /* 0x000fe2000fffe03f */
[----:B------:R-:W-:-:S03]  /*86c0*/  R2UR UR6, R22 ;  /* 0x00000000160672ca */ /* 0x000fc600000e0000 */
[----:B------:R-:W-:-:S04]  /*86d0*/  UIMAD.WIDE UR4, UR4, 0x2aaaaaab, URZ ;  /* 0x2aaaaaab040478a5 */ /* 0x000fc8000f8e023f */
[----:B------:R-:W-:-:S04]  /*86e0*/  USHF.R.U32.HI UR4, URZ, 0x1f, UR5 ;  /* 0x0000001f3f047899 */ /* 0x000fc80008011605 */
[----:B------:R-:W-:-:S04]  /*86f0*/  ULEA.HI.SX32 UR4, UR5, UR4, 0x1c ;  /* 0x0000000405047291 */ /* 0x000fc8000f8fe23f */
        /* <DEDUP_REMOVED lines=8> */
[----:B------:R-:W-:-:S05]  /*8780*/  ULDC UR5, c[0x0][0x9d8] ;  /* 0x0002760000057ab9 */ /* 0x000fca0000000800 */
.L_x_4596:
[----:B------:R-:W-:-:S04]  /*8790*/  UIADD3 UR37, UR4, 0x1, URZ ;  /* 0x0000000104257890 */ /* 0x000fc8000fffe03f */
[----:B------:R-:W-:-:S04]  /*87a0*/  UISETP.NE.AND UP2, UPT, UR37, 0x2, UPT ;  /* 0x000000022500788c */ /* 0x000fc8000bf45270 */
[----:B------:R-:W-:Y:S02]  /*87b0*/  USEL UR36, URZ, 0x1, UP2 ;  /* 0x000000013f247887 */ /* 0x000fe40009000000 */
[----:B------:R-:W-:Y:S02]  /*87c0*/  USEL UR37, UR37, URZ, UP2 ;  /* 0x0000003f25257287 */ /* 0x000fe40009000000 */
[----:B------:R-:W-:Y:S01]  /*87d0*/  ULOP3.LUT UR36, UR7, UR36, URZ, 0x3c, !UPT ;  /* 0x0000002407247292 */ /* 0x000fe2000f8e3c3f */
[----:B------:R-:W-:Y:S11]  /*87e0*/  @!P0 BRA `(.L_x_4588) ;  /* 0x0000000000048947 */ /* 0x000ff60003800000 */
[----:B------:R-:W-:Y:S01]  /*87f0*/  BPT.TRAP 0x1 ;  /* 0x000000040000795c */ /* 0x000fe20000300000 */
.L_x_4588:
[----:B------:R-:W-:Y:S01]  /*8800*/  ULEA UR6, UR37, UR38, 0x3 ;  /* 0x0000002625067291 */ /* 0x000fe2000f8e183f */
[----:B------:R-:W-:-:S05]  /*8810*/  IMAD.U32 R3, RZ, RZ, UR36 ;  /* 0x00000024ff037e24 */ /* 0x000fca000f8e00ff */
[----:B------:R-:W-:-:S04]  /*8820*/  SHF.L.U32 R3, R3, 0x1f, RZ ;  /* 0x0000001f03037819 */ /* 0x000fc800000006ff */
[----:B------:R0:W1:Y:S01]  /*8830*/  SYNCS.PHASECHK.TRANS64.TRYWAIT P1, [UR6+0x30830], R3 ;  /* 0x03083003ff0075a7 */ /* 0x0000620008020146 */
[----:B------:R-:W-:Y:S05]  /*8840*/  @!P0 BRA `(.L_x_4589) ;  /* 0x0000000000048947 */ /* 0x000fea0003800000 */
[----:B------:R-:W-:Y:S01]  /*8850*/  BPT.TRAP 0x1 ;  /* 0x000000040000795c */ /* 0x000fe20000300000 */
.L_x_4589:
[----:B-1----:R-:W-:Y:S05]  /*8860*/  @P1 BRA `(.L_x_4590) ;  /* 0x0000000000081947 */ /* 0x002fea0003800000 */
[----:B------:R-:W1:Y:S02]  /*8870*/  SYNCS.PHASECHK.TRANS64.TRYWAIT P1, [UR6+0x30830], R3 ;  /* 0x03083003ff0075a7 */ /* 0x000e640008020146 */
[----:B-1----:R-:W-:Y:S05]  /*8880*/  @!P1 BRA `(.L_x_4591) ;  /* 0x000000e000d09947 */ /* 0x002fea0003800000 */
.L_x_4590:
        /* <DEDUP_REMOVED lines=167> */
.L_x_4592:
[----:B------:R-:W-:Y:S01]  /*9300*/  ULEA UR10, UR4, UR38, 0x3 ;  /* 0x00000026040a7291 */ /* 0x000fe2000f8e183f */
[----:B------:R-:W-:-:S05]  /*9310*/  IMAD.U32 R0, RZ, RZ, UR7 ;  /* 0x00000007ff007e24 */ /* 0x000fca000f8e00ff */
[----:B------:R-:W-:-:S04]  /*9320*/  SHF.L.U32 R0, R0, 0x1f, RZ ;  /* 0x0000001f00007819 */ /* 0x000fc800000006ff */
[----:B------:R2:W3:Y:S01]  /*9330*/  SYNCS.PHASECHK.TRANS64.TRYWAIT P1, [UR10+0x30850], R0 ;  /* 0x03085000ff0075a7 */ /* 0x0004e2000802014a */
[----:B------:R-:W-:Y:S05]  /*9340*/  @!P0 BRA `(.L_x_4593) ;  /* 0x0000000000048947 */ /* 0x000fea0003800000 */
[----:B------:R-:W-:Y:S01]  /*9350*/  BPT.TRAP 0x1 ;  /* 0x000000040000795c */ /* 0x000fe20000300000 */
.L_x_4593:
[----:B---3--:R-:W-:Y:S05]  /*9360*/  @P1 BRA `(.L_x_4594) ;  /* 0x0000000000081947 */ /* 0x008fea0003800000 */
[----:B------:R-:W3:Y:S02]  /*9370*/  SYNCS.PHASECHK.TRANS64.TRYWAIT P1, [UR10+0x30850], R0 ;  /* 0x03085000ff0075a7 */ /* 0x000ee4000802014a */
[----:B---3--:R-:W-:Y:S05]  /*9380*/  @!P1 BRA `(.L_x_4595) ;  /* 0x000000d800289947 */ /* 0x008fea0003800000 */
.L_x_4594:
[----:B------:R-:W-:Y:S01]  /*9390*/  UIADD3 UR6, UR38, 0x400, URZ ;  /* 0x0000040026067890 */ /* 0x000fe2000fffe03f */
[----:B------:R-:W-:Y:S01]  /*93a0*/  WARPGROUP.ARRIVE ;  /* 0x00000000000079c5 */ /* 0x000fe20000000000 */
[----:B------:R-:W-:Y:S01]  /*93b0*/  UMOV UR7, 0x40000040 ;  /* 0x4000004000077882 */ /* 0x000fe20000000000 */
[----:B------:R-:W-:Y:S01]  /*93c0*/  FMUL.FTZ R2, R120, UR5 ;  /* 0x0000000578027c20 */ /* 0x000fe20008410000 */
[----:B------:R-:W-:Y:S01]  /*93d0*/  USHF.R.U32.HI UR6, URZ, 0x4, UR6 ;  /* 0x000000043f067899 */ /* 0x000fe20008011606 */
[----:B------:R-:W-:Y:S01]  /*93e0*/  FMUL.FTZ R14, R121, UR5 ;  /* 0x00000005790e7c20 */ /* 0x000fe20008410000 */
        /* <DEDUP_REMOVED lines=11> */
[----:B------:R-:W3:Y:S01]  /*94a0*/  MUFU.TANH R14, R14 ;  /* 0x0000000e000e7308 */ /* 0x000ee20000002400 */
[----:B------:R-:W-:Y:S01]  /*94b0*/  FMUL.FTZ R218, R144, UR5 ;  /* 0x0000000590da7c20 */ /* 0x000fe20008410000 */
[----:B------:R-:W-:Y:S01]  /*94c0*/  FMUL.FTZ R220, R145, UR5 ;  /* 0x0000000591dc7c20 */ /* 0x000fe20008410000 */
[----:B------:R-:W-:Y:S01]  /*94d0*/  FMUL.FTZ R222, R152, UR5 ;  /* 0x0000000598de7c20 */ /* 0x000fe20008410000 */
[----:B------:R-:W-:Y:S01]  /*94e0*/  FMUL.FTZ R224, R153, UR5 ;  /* 0x0000000599e07c20 */ /* 0x000fe20008410000 */
[----:B------:R-:W-:Y:S01]  /*94f0*/  FMUL.FTZ R156, R156, UR5 ;  /* 0x000000059c9c7c20 */ /* 0x000fe20008410000 */
[----:B------:R-:W-:Y:S01]  /*9500*/  UMOV UR6, UR4 ;  /* 0x0000000400067c82 */ /* 0x000fe20008000000 */
[----:B------:R-:W-:Y:S01]  /*9510*/  FMUL.FTZ R226, R157, UR5 ;  /* 0x000000059de27c20 */ /* 0x000fe20008410000 */
[----:B------:R-:W-:Y:S01]  /*9520*/  HGMMA.64x192x16.F32 R24, R188, gdesc[UR4].tnspB, R24, gsb0 ;  /* 0x42e00004bc187df0 */ /* 0x000fe20008000818 */
[----:B------:R-:W-:Y:S01]  /*9530*/  UIADD3 UR6, UR4, 0x80, URZ ;  /* 0x0000008004067890 */ /* 0x000fe2000fffe03f */
[----:B------:R-:W4:Y:S01]  /*9540*/  MUFU.TANH R122, R122 ;  /* 0x0000007a007a7308 */ /* 0x000f220000002400 */
[----:B------:R-:W-:Y:S01]  /*9550*/  UMOV UR7, 0x40000040 ;  /* 0x4000004000077882 */ /* 0x000fe20000000000 */
[----:B01----:R-:W-:Y:S01]  /*9560*/  FMNMX.FTZ R3, R2, R11, !PT ;  /* 0x0000000b02037209 */ /* 0x003fe20007810000 */
[----:B------:R-:W-:Y:S01]  /*9570*/  FMUL.FTZ R228, R160, UR5 ;  /* 0x00000005a0e47c20 */ /* 0x000fe20008410000 */
[----:B------:R-:W-:Y:S01]  /*9580*/  FMUL.FTZ R230, R161, UR5 ;  /* 0x00000005a1e67c20 */ /* 0x000fe20008410000 */
[----:B------:R-:W-:Y:S01]  /*9590*/  FMUL.FTZ R164, R164, UR5 ;  /* 0x00000005a4a47c20 */ /* 0x000fe20008410000 */
[----:B------:R-:W-:Y:S01]  /*95a0*/  FMUL.FTZ R160, R165, UR5 ;  /* 0x00000005a5a07c20 */ /* 0x000fe20008410000 */
[----:B---3--:R-:W-:Y:S01]  /*95b0*/  FMNMX.FTZ R3, R14, R3, !PT ;  /* 0x000000030e037209 */ /* 0x008fe20007810000 */
        /* <DEDUP_REMOVED lines=22> */
[----:B------:R-:W0:Y:S01]  /*9720*/  LDC R9, c[0x0][0x988] ;  /* 0x00026200ff097b82 */ /* 0x000e220000000800 */
[----:B------:R-:W1:Y:S01]  /*9730*/  S2R R207, SR_TID.X ;  /* 0x0000000000cf7919 */ /* 0x000e620000002100 */
[----:B------:R-:W-:Y:S08]  /*9740*/  MUFU.TANH R214, R214 ;  /* 0x000000d600d67308 */ /* 0x000ff00000002400 */
[----:B------:R-:W-:Y:S08]  /*9750*/  MUFU.TANH R216, R216 ;  /* 0x000000d800d87308 */ /* 0x000ff00000002400 */
[----:B------:R-:W-:Y:S08]  /*9760*/  MUFU.TANH R218, R218 ;  /* 0x000000da00da7308 */ /* 0x000ff00000002400 */
[----:B------:R-:W-:Y:S01]  /*9770*/  MUFU.TANH R220, R220 ;  /* 0x000000dc00dc7308 */ /* 0x000fe20000002400 */
[----:B-1----:R-:W-:-:S07]  /*9780*/  LOP3.LUT P1, RZ, R207, 0x7f, RZ, 0xc0, !PT ;  /* 0x0000007fcfff7812 */ /* 0x002fce000782c0ff */
        /* <DEDUP_REMOVED lines=43> */
[----:B------:R-:W-:-:S04]  /*9a40*/  FMUL.FTZ R186, R129, UR5 ;  /* 0x0000000581ba7c20 */ /* 0x000fc80008410000 */
[----:B------:R-:W-:Y:S01]  /*9a50*/  HGMMA.64x192x16.F32 R24, R180, gdesc[UR4].tnspB, R24, gsb0 ;  /* 0x42e00004b4187df0 */ /* 0x000fe20008000818 */
[----:B------:R-:W-:Y:S01]  /*9a60*/  UIADD3 UR6, UR4, 0x180, URZ ;  /* 0x0000018004067890 */ /* 0x000fe2000fffe03f */
[----:B------:R-:W1:Y:S01]  /*9a70*/  MUFU.TANH R184, R184 ;  /* 0x000000b800b87308 */ /* 0x000e620000002400 */
[----:B------:R-:W-:-:S07]  /*9a80*/  UMOV UR7, 0x40000040 ;  /* 0x4000004000077882 */ /* 0x000fce0000000000 */
[----:B------:R-:W3:Y:S01]  /*9a90*/  MUFU.TANH R186, R186 ;  /* 0x000000ba00ba7308 */ /* 0x000ee20000002400 */
[----:B-1----:R-:W-:-:S04]  /*9aa0*/  FMNMX.FTZ R3, R184, R3, !PT ;  /* 0x00000003b8037209 */ /* 0x002fc80007810000 */
[----:B------:R-:W-:-:S04]  /*9ab0*/  FMNMX.FTZ R3, R188, R3, !PT ;  /* 0x00000003bc037209 */ /* 0x000fc80007810000 */
[----:B---3--:R-:W-:-:S04]  /*9ac0*/  FMNMX.FTZ R3, R186, R3, !PT ;  /* 0x00000003ba037209 */ /* 0x008fc80007810000 */
        /* <DEDUP_REMOVED lines=14> */
[----:B------:R-:W1:Y:S01]  /*9bb0*/  MUFU.TANH R180, R180 ;  /* 0x000000b400b47308 */ /* 0x000e620000002400 */
[----:B------:R-:W-:Y:S01]  /*9bc0*/  UIADD3 UR6, UR4, 0x200, URZ ;  /* 0x0000020004067890 */ /* 0x000fe2000fffe03f */
[----:B------:R-:W-:-:S06]  /*9bd0*/  UMOV UR7, 0x40000040 ;  /* 0x4000004000077882 */ /* 0x000fcc0000000000 */
[----:B------:R-:W3:Y:S08]  /*9be0*/  MUFU.TANH R182, R182 ;  /* 0x000000b600b67308 */ /* 0x000ef00000002400 */
[----:B------:R-:W4:Y:S01]  /*9bf0*/  MUFU.TANH R148, R148 ;  /* 0x0000009400947308 */ /* 0x000f220000002400 */
[----:B-1----:R-:W-:-:S04]  /*9c00*/  FMNMX.FTZ R3, R180, R3, !PT ;  /* 0x00000003b4037209 */ /* 0x002fc80007810000 */
        /* <DEDUP_REMOVED lines=9> */
[----:B--2---:R-:W1:Y:S02]  /*9ca0*/  SHFL.BFLY PT, R0, R3, 0x2, 0x1f ;  /* 0x0c401f0003007f89 */ /* 0x004e6400000e0000 */
[----:B-1----:R-:W-:-:S05]  /*9cb0*/  FMNMX.FTZ R0, R3, R0, !PT ;  /* 0x0000000003007209 */ /* 0x002fca0007810000 */
[----:B------:R-:W1:Y:S02]  /*9cc0*/  SHFL.BFLY PT, R3, R0, 0x1, 0x1f ;  /* 0x0c201f0000037f89 */ /* 0x000e6400000e0000 */
[----:B-1----:R-:W-:Y:S02]  /*9cd0*/  FMNMX.FTZ R4, R0, R3, !PT ;  /* 0x0000000300047209 */ /* 0x002fe40007810000 */
[----:B------:R-:W-:-:S03]  /*9ce0*/  FMNMX.FTZ R3, R13, R12, !PT ;  /* 0x0000000c0d037209 */ /* 0x000fc60007810000 */
[----:B0-----:R-:W-:Y:S01]  /*9cf0*/  FMUL.FTZ R125, R4, R9 ;  /* 0x00000009047d7220 */ /* 0x001fe20000410000 */
[----:B------:R-:W-:Y:S01]  /*9d00*/  FMNMX.FTZ R3, R20, R3, !PT ;  /* 0x0000000314037209 */ /* 0x000fe20007810000 */
[----:B------:R-:W-:Y:S02]  /*9d10*/  FADD.FTZ R0, -R4, R11 ;  /* 0x0000000b04007221 */ /* 0x000fe40000010100 */
        /* <DEDUP_REMOVED lines=28> */
[----:B------:R-:W-:Y:S01]  /*9ee0*/  FFMA.FTZ R160, R160, R9, -R125 ;  /* 0x00000009a0a07223 */ /* 0x000fe2000001087d */
[----:B------:R-:W-:Y:S01]  /*9ef0*/  FMNMX.FTZ R3, R136, R3, !PT ;  /* 0x0000000388037209 */ /* 0x000fe20007810000 */
[----:B------:R-:W-:Y:S01]  /*9f00*/  FMUL.FTZ R0, R0, R9 ;  /* 0x0000000900007220 */ /* 0x000fe20000410000 */
[----:B------:R-:W-:Y:S02]  /*9f10*/  MUFU.EX2 R11, R11 ;  /* 0x0000000b000b7308 */ /* 0x000fe40000000800 */
[----:B------:R-:W-:-:S04]  /*9f20*/  FMNMX.FTZ R3, R138, R3, !PT ;  /* 0x000000038a037209 */ /* 0x000fc80007810000 */
[----:B------:R-:W-:Y:S02]  /*9f30*/  FMNMX.FTZ R3, R140, R3, !PT ;  /* 0x000000038c037209 */ /* 0x000fe40007810000 */
[----:B------:R-:W-:Y:S02]  /*9f40*/  MUFU.EX2 R0, R0 ;  /* 0x0000000000007308 */ /* 0x000fe40000000800 */
[----:B------:R-:W-:-:S04]  /*9f50*/  FMNMX.FTZ R3, R142, R3, !PT ;  /* 0x000000038e037209 */ /* 0x000fc80007810000 */
[----:B------:R-:W-:Y:S02]  /*9f60*/  FMNMX.FTZ R3, R144, R3, !PT ;  /* 0x0000000390037209 */ /* 0x000fe40007810000 */
[----:B------:R-:W0:Y:S02]  /*9f70*/  MUFU.EX2 R14, R14 ;  /* 0x0000000e000e7308 */ /* 0x000e240000000800 */
[----:B------:R-:W-:-:S04]  /*9f80*/  FMNMX.FTZ R3, R146, R3, !PT ;  /* 0x0000000392037209 */ /* 0x000fc80007810000 */
[----:B----4-:R-:W-:Y:S02]  /*9f90*/  FMNMX.FTZ R3, R148, R3, !PT ;  /* 0x0000000394037209 */ /* 0x010fe40007810000 */
[----:B------:R-:W-:Y:S02]  /*9fa0*/  MUFU.EX2 R15, R15 ;  /* 0x0000000f000f7308 */ /* 0x000fe40000000800 */
[----:B------:R-:W-:-:S04]  /*9fb0*/  FMNMX.FTZ R3, R150, R3, !PT ;  /* 0x0000000396037209 */ /* 0x000fc80007810000 */
[----:B------:R-:W-:Y:S02]  /*9fc0*/  FMNMX.FTZ R3, R152, R3, !PT ;  /* 0x0000000398037209 */ /* 0x000fe40007810000 */
[----:B------:R-:W1:Y:S01]  /*9fd0*/  MUFU.EX2 R122, R122 ;  /* 0x0000007a007a7308 */ /* 0x000e620000000800 */
[----:B0-----:R-:W-:Y:S02]  /*9fe0*/  F2FP.F16.F32.PACK_AB R188, R14, R11 ;  /* 0x0000000b0ebc723e */ /* 0x001fe400000000ff */
[----:B------:R-:W-:-:S04]  /*9ff0*/  FMNMX.FTZ R3, R154, R3, !PT ;  /* 0x000000039a037209 */ /* 0x000fc80007810000 */
[----:B------:R-:W-:Y:S01]  /*a000*/  FMNMX.FTZ R3, R158, R3, !PT ;  /* 0x000000039e037209 */ /* 0x000fe20007810000 */
[----:B------:R-:W-:Y:S03]  /*a010*/  MUFU.EX2 R184, R184 ;  /* 0x000000b800b87308 */ /* 0x000fe60000000800 */
[----:B------:R-:W-:-:S05]  /*a020*/  FMNMX.FTZ R3, R162, R3, !PT ;  /* 0x00000003a2037209 */ /* 0x000fca0007810000 */
[----:B------:R-:W-:Y:S01]  /*a030*/  MUFU.EX2 R21, R21 ;  /* 0x0000001500157308 */ /* 0x000fe20000000800 */
[----:B-1----:R-:W-:Y:S01]  /*a040*/  F2FP.F16.F32.PACK_AB R190, R122, R15 ;  /* 0x0000000f7abe723e */ /* 0x002fe200000000ff */
[----:B------:R-:W-:Y:S02]  /*a050*/  WARPGROUP.DEPBAR.LE gsb0, 0x0 ;  /* 0x00008000000079c5 */ /* 0x000fe40000010000 */
[----:B------:R-:W-:Y:S01]  /*a060*/  WARPGROUP.ARRIVE ;  /* 0x00000000000079c5 */ /* 0x000fe20000000000 */
[----:B------:R-:W-:Y:S01]  /*a070*/  FMUL.FTZ R176, R163, UR5 ;  /* 0x00000005a3b07c20 */ /* 0x000fe20008410000 */
[----:B------:R-:W-:Y:S02]  /*a080*/  FMUL.FTZ R178, R167, UR5 ;  /* 0x00000005a7b27c20 */ /* 0x000fe40008410000 */
[----:B------:R-:W-:Y:S02]  /*a090*/  MUFU.EX2 R186, R186 ;  /* 0x000000ba00ba7308 */ /* 0x000fe40000000800 */
[----:B------:R-:W-:Y:S01]  /*a0a0*/  HGMMA.64x192x16.F32 R24, R172, gdesc[UR4].tnspB, R24, gsb0 ;  /* 0x42e00004ac187df0 */ /* 0x000fe20008000818 */
[----:B------:R-:W-:Y:S01]  /*a0b0*/  UIADD3 UR6, UR4, 0x280, URZ ;  /* 0x0000028004067890 */ /* 0x000fe2000fffe03f */
[----:B------:R-:W-:-:S02]  /*a0c0*/  UMOV UR7, 0x40000040 ;  /* 0x4000004000077882 */ /* 0x000fc40000000000 */
[----:B------:R-:W-:Y:S02]  /*a0d0*/  UMOV UR4, UR37 ;  /* 0x0000002500047c82 */ /* 0x000fe40008000000 */
[----:B------:R-:W0:Y:S08]  /*a0e0*/  MUFU.TANH R176, R176 ;  /* 0x000000b000b07308 */ /* 0x000e300000002400 */
[----:B------:R-:W1:Y:S08]  /*a0f0*/  MUFU.TANH R178, R178 ;  /* 0x000000b200b27308 */ /* 0x000e700000002400 */
[----:B------:R-:W-:Y:S01]  /*a100*/  MUFU.EX2 R121, R121 ;  /* 0x0000007900797308 */ /* 0x000fe20000000800 */
[----:B0-----:R-:W-:-:S04]  /*a110*/  FMNMX.FTZ R3, R176, R3, !PT ;  /* 0x00000003b0037209 */ /* 0x001fc80007810000 */
[----:B------:R-:W-:-:S03]  /*a120*/  FMNMX.FTZ R3, R166, R3, !PT ;  /* 0x00000003a6037209 */ /* 0x000fc60007810000 */
[----:B------:R-:W-:Y:S01]  /*a130*/  MUFU.EX2 R123, R123 ;  /* 0x0000007b007b7308 */ /* 0x000fe20000000800 */
[----:B-1----:R-:W-:-:S05]  /*a140*/  FMNMX.FTZ R3, R178, R3, !PT ;  /* 0x00000003b2037209 */ /* 0x002fca0007810000 */
[----:B------:R-:W0:Y:S02]  /*a150*/  SHFL.BFLY PT, R2, R3, 0x2, 0x1f ;  /* 0x0c401f0003027f89 */ /* 0x000e2400000e0000 */
[----:B------:R-:W1:Y:S08]  /*a160*/  MUFU.EX2 R208, R208 ;  /* 0x000000d000d07308 */ /* 0x000e700000000800 */
[----:B------:R-:W-:Y:S08]  /*a170*/  MUFU.EX2 R127, R127 ;  /* 0x0000007f007f7308 */ /* 0x000ff00000000800 */
[----:B------:R-:W-:Y:S01]  /*a180*/  MUFU.EX2 R129, R129 ;  /* 0x0000008100817308 */ /* 0x000fe20000000800 */
[----:B-1----:R-:W-:-:S02]  /*a190*/  F2FP.F16.F32.PACK_AB R180, R208, R123 ;  /* 0x0000007bd0b4723e */ /* 0x002fc400000000ff */
[----:B0-----:R-:W-:-:S05]  /*a1a0*/  FMNMX.FTZ R2, R3, R2, !PT ;  /* 0x0000000203027209 */ /* 0x001fca0007810000 */
        /* <DEDUP_REMOVED lines=13> */
[----:B------:R-:W-:Y:S08]  /*a280*/  MUFU.EX2 R139, R139 ;  /* 0x0000008b008b7308 */ /* 0x000ff00000000800 */
[----:B------:R-:W-:Y:S01]  /*a290*/  MUFU.EX2 R12, R160 ;  /* 0x000000a0000c7308 */ /* 0x000fe20000000800 */
[----:B------:R-:W-:-:S02]  /*a2a0*/  WARPGROUP.DEPBAR.LE gsb0, 0x0 ;  /* 0x00008000000079c5 */ /* 0x000fc40000010000 */
[----:B------:R-:W-:Y:S01]  /*a2b0*/  WARPGROUP.ARRIVE ;  /* 0x00000000000079c5 */ /* 0x000fe20000000000 */
[-CC-:B------:R-:W-:Y:S01]  /*a2c0*/  FFMA.FTZ R172, R216, R9.reuse, -R125.reuse ;  /* 0x00000009d8ac7223 */ /* 0x180fe2000001087d */
[-C--:B------:R-:W-:Y:S01]  /*a2d0*/  FFMA.FTZ R174, R220, R9.reuse, -R125 ;  /* 0x00000009dcae7223 */ /* 0x080fe2000001087d */
[----:B------:R-:W-:-:S03]  /*a2e0*/  FMUL.FTZ R125, R3, R9 ;  /* 0x00000009037d7220 */ /* 0x000fc60000410000 */
[----:B------:R-:W-:Y:S01]  /*a2f0*/  HGMMA.64x192x16.F32 R24, R168, gdesc[UR4].tnspB, R24, gsb0 ;  /* 0x42e00004a8187df0 */ /* 0x000fe20008000818 */
[-CC-:B------:R-:W-:Y:S01]  /*a300*/  FFMA.FTZ R189, R13, R9.reuse, -R125.reuse ;  /* 0x000000090dbd7223 */ /* 0x180fe2000001087d */
[----:B------:R-:W-:Y:S02]  /*a310*/  IMAD.U32 R13, RZ, RZ, UR37 ;  /* 0x00000025ff0d7e24 */ /* 0x000fe4000f8e00ff */
[-CC-:B------:R-:W-:Y:S01]  /*a320*/  FFMA.FTZ R20, R20, R9.reuse, -R125.reuse ;  /* 0x0000000914147223 */ /* 0x180fe2000001087d */
[-CC-:B------:R-:W-:Y:S01]  /*a330*/  FFMA.FTZ R191, R120, R9.reuse, -R125.reuse ;  /* 0x0000000978bf7223 */ /* 0x180fe2000001087d */
[-CC-:B------:R-:W-:Y:S01]  /*a340*/  FFMA.FTZ R120, R124, R9.reuse, -R125.reuse ;  /* 0x000000097c787223 */ /* 0x180fe2000001087d */
[-CC-:B------:R-:W-:Y:S01]  /*a350*/  FFMA.FTZ R185, R126, R9.reuse, -R125.reuse ;  /* 0x000000097eb97223 */ /* 0x180fe2000001087d */
[----:B------:R-:W0:Y:S01]  /*a360*/  MUFU.EX2 R189, R189 ;  /* 0x000000bd00bd7308 */ /* 0x000e220000000800 */
[----:B------:R-:W-:Y:S01]  /*a370*/  @!P1 LEA R13, R13, UR38, 0x3 ;  /* 0x000000260d0d9c11 */ /* 0x000fe2000f8e18ff */
[----:B------:R-:W-:Y:S01]  /*a380*/  FFMA.FTZ R181, R134, R9, -R125 ;  /* 0x0000000986b57223 */ /* 0x000fe2000001087d */
[----:B------:R-:W-:-:S02]  /*a390*/  IMAD.U32 R134, RZ, RZ, UR10 ;  /* 0x0000000aff867e24 */ /* 0x000fc4000f8e00ff */
[-CC-:B------:R-:W-:Y:S01]  /*a3a0*/  FFMA.FTZ R124, R128, R9.reuse, -R125.reuse ;  /* 0x00000009807c7223 */ /* 0x180fe2000001087d */
[-CC-:B------:R-:W-:Y:S01]  /*a3b0*/  FFMA.FTZ R187, R130, R9.reuse, -R125.reuse ;  /* 0x0000000982bb7223 */ /* 0x180fe2000001087d */
[----:B------:R-:W-:Y:S02]  /*a3c0*/  @!P1 VIADD R13, R13, 0x30840 ;  /* 0x000308400d0d9836 */ /* 0x000fe40000000000 */
[-CC-:B------:R-:W-:Y:S01]  /*a3d0*/  FFMA.FTZ R128, R136, R9.reuse, -R125.reuse ;  /* 0x0000000988807223 */ /* 0x180fe2000001087d */
[----:B------:R-:W1:Y:S01]  /*a3e0*/  MUFU.EX2 R20, R20 ;  /* 0x0000001400147308 */ /* 0x000e620000000800 */
[----:B------:R-:W-:Y:S02]  /*a3f0*/  @!P1 VIADD R134, R134, 0x30860 ;  /* 0x0003086086869836 */ /* 0x000fe40000000000 */
[-C--:B------:R-:W-:Y:S01]  /*a400*/  FFMA.FTZ R126, R132, R9.reuse, -R125 ;  /* 0x00000009847e7223 */ /* 0x080fe2000001087d */
[----:B------:R-:W-:Y:S01]  /*a410*/  @!P1 PRMT R13, RZ, 0x654, R13 ;  /* 0x00000654ff0d9816 */ /* 0x000fe2000000000d */
[-CC-:B------:R-:W-:Y:S01]  /*a420*/  FFMA.FTZ R183, R138, R9.reuse, -R125.reuse ;  /* 0x000000098ab77223 */ /* 0x180fe2000001087d */
[-CC-:B------:R-:W-:Y:S01]  /*a430*/  FFMA.FTZ R130, R140, R9.reuse, -R125.reuse ;  /* 0x000000098c827223 */ /* 0x180fe2000001087d */
[----:B------:R-:W-:Y:S01]  /*a440*/  @!P1 PRMT R136, RZ, 0x654, R134 ;  /* 0x00000654ff889816 */ /* 0x000fe20000000086 */
[----:B------:R-:W-:Y:S01]  /*a450*/  FFMA.FTZ R177, R142, R9, -R125 ;  /* 0x000000098eb17223 */ /* 0x000fe2000001087d */
[----:B------:R-:W-:Y:S01]  /*a460*/  MUFU.EX2 R191, R191 ;  /* 0x000000bf00bf7308 */ /* 0x000fe20000000800 */
[----:B0-----:R-:W-:Y:S01]  /*a470*/  FFMA.FTZ R5, R2, R5, R189 ;  /* 0x0000000502057223 */ /* 0x001fe200000100bd */
[-CC-:B------:R-:W-:Y:S01]  /*a480*/  FFMA.FTZ R132, R144, R9.reuse, -R125.reuse ;  /* 0x0000000990847223 */ /* 0x180fe2000001087d */
[-CC-:B------:R-:W-:Y:S01]  /*a490*/  FFMA.FTZ R179, R146, R9.reuse, -R125.reuse ;  /* 0x0000000992b37223 */ /* 0x180fe2000001087d */
[-CC-:B------:R-:W-:Y:S01]  /*a4a0*/  FFMA.FTZ R150, R150, R9.reuse, -R125.reuse ;  /* 0x0000000996967223 */ /* 0x180fe2000001087d */
[-CC-:B------:R-:W-:Y:S01]  /*a4b0*/  FFMA.FTZ R152, R152, R9.reuse, -R125.reuse ;  /* 0x0000000998987223 */ /* 0x180fe2000001087d */
[-CC-:B------:R-:W-:Y:S01]  /*a4c0*/  FFMA.FTZ R154, R154, R9.reuse, -R125.reuse ;  /* 0x000000099a9a7223 */ /* 0x180fe2000001087d */
[----:B------:R-:W-:Y:S01]  /*a4d0*/  FFMA.FTZ R158, R158, R9, -R125 ;  /* 0x000000099e9e7223 */ /* 0x000fe2000001087d */
[----:B------:R-:W-:Y:S01]  /*a4e0*/  MUFU.EX2 R120, R120 ;  /* 0x0000007800787308 */ /* 0x000fe20000000800 */
[C---:B-1----:R-:W-:Y:S01]  /*a4f0*/  FADD.FTZ R134, R20.reuse, R5 ;  /* 0x0000000514867221 */ /* 0x042fe20000010000 */
[----:B------:R-:W-:Y:S01]  /*a500*/  F2FP.F16.F32.PACK_AB R189, R20, R189 ;  /* 0x000000bd14bd723e */ /* 0x000fe200000000ff */
[-CC-:B------:R-:W-:Y:S01]  /*a510*/  FFMA.FTZ R162, R162, R9.reuse, -R125.reuse ;  /* 0x00000009a2a27223 */ /* 0x180fe2000001087d */
[----:B------:R-:W-:Y:S01]  /*a520*/  FFMA.FTZ R166, R166, R9, -R125 ;  /* 0x00000009a6a67223 */ /* 0x000fe2000001087d */
[----:B------:R-:W-:-:S03]  /*a530*/  UMOV UR7, UR36 ;  /* 0x0000002400077c82 */ /* 0x000fc60008000000 */
        /* <DEDUP_REMOVED lines=9> */
[----:B------:R-:W-:Y:S01]  /*a5d0*/  MUFU.EX2 R177, R177 ;  /* 0x000000b100b17308 */ /* 0x000fe20000000800 */
[----:B0-----:R-:W-:-:S07]  /*a5e0*/  F2FP.F16.F32.PACK_AB R182, R172, R127 ;  /* 0x0000007facb6723e */ /* 0x001fce00000000ff */
[----:B------:R-:W-:Y:S08]  /*a5f0*/  MUFU.EX2 R174, R174 ;  /* 0x000000ae00ae7308 */ /* 0x000ff00000000800 */
[----:B------:R-:W-:Y:S08]  /*a600*/  MUFU.EX2 R132, R132 ;  /* 0x0000008400847308 */ /* 0x000ff00000000800 */
[----:B------:R-:W-:Y:S08]  /*a610*/  MUFU.EX2 R179, R179 ;  /* 0x000000b300b37308 */ /* 0x000ff00000000800 */
[----:B------:R-:W-:Y:S08]  /*a620*/  MUFU.EX2 R150, R150 ;  /* 0x0000009600967308 */ /* 0x000ff00000000800 */
[----:B------:R-:W0:Y:S08]  /*a630*/  MUFU.EX2 R152, R152 ;  /* 0x0000009800987308 */ /* 0x000e300000000800 */
[----:B------:R-:W-:Y:S08]  /*a640*/  MUFU.EX2 R154, R154 ;  /* 0x0000009a009a7308 */ /* 0x000ff00000000800 */
[----:B------:R-:W1:Y:S01]  /*a650*/  MUFU.EX2 R158, R158 ;  /* 0x0000009e009e7308 */ /* 0x000e620000000800 */
[----:B0-----:R-:W-:-:S07]  /*a660*/  F2FP.F16.F32.PACK_AB R173, R152, R150 ;  /* 0x0000009698ad723e */ /* 0x001fce00000000ff */
[----:B------:R-:W-:Y:S08]  /*a670*/  MUFU.EX2 R162, R162 ;  /* 0x000000a200a27308 */ /* 0x000ff00000000800 */
[----:B------:R-:W-:Y:S01]  /*a680*/  MUFU.EX2 R166, R166 ;  /* 0x000000a600a67308 */ /* 0x000fe20000000800 */
[----:B-1----:R-:W-:Y:S01]  /*a690*/  F2FP.F16.F32.PACK_AB R175, R158, R154 ;  /* 0x0000009a9eaf723e */ /* 0x002fe200000000ff */
[----:B------:R-:W-:-:S02]  /*a6a0*/  WARPGROUP.DEPBAR.LE gsb0, 0x0 ;  /* 0x00008000000079c5 */ /* 0x000fc40000010000 */
[----:B------:R0:W-:Y:S01]  /*a6b0*/  @!P1 SYNCS.ARRIVE.TRANS64.RED.A1T0 RZ, [R13+URZ], RZ ;  /* 0x000000ff0dff99a7 */ /* 0x0001e2000810043f */
[----:B------:R-:W-:Y:S02]  /*a6c0*/  F2FP.F16.F32.PACK_AB R170, R12, R139 ;  /* 0x0000008b0caa723e */ /* 0x000fe400000000ff */
[----:B------:R-:W-:Y:S01]  /*a6d0*/  F2FP.F16.F32.PACK_AB R168, R214, R137 ;  /* 0x00000089d6a8723e */ /* 0x000fe200000000ff */
[----:B0-----:R-:W-:Y:S01]  /*a6e0*/  FFMA.FTZ R13, R0, R8, R11 ;  /* 0x00000008000d7223 */ /* 0x001fe2000001000b */
[----:B------:R0:W-:Y:S01]  /*a6f0*/  @!P1 SYNCS.ARRIVE.TRANS64.RED.A1T0 RZ, [R136+URZ], RZ ;  /* 0x000000ff88ff99a7 */ /* 0x0001e2000810043f */
[C---:B------:R-:W-:Y:S01]  /*a700*/  ISETP.GT.AND P1, PT, R10.reuse, UR39, PT ;  /* 0x000000270a007c0c */ /* 0x040fe2000bf24270 */
[----:B------:R-:W-:Y:S02]  /*a710*/  VIADD R10, R10, 0xffffffff ;  /* 0xffffffff0a0a7836 */ /* 0x000fe40000000000 */
[----:B------:R-:W-:Y:S01]  /*a720*/  FADD.FTZ R8, R14, R13 ;  /* 0x0000000d0e087221 */ /* 0x000fe20000010000 */
[----:B------:R-:W-:Y:S01]  /*a730*/  FADD.FTZ R13, R191, R134 ;  /* 0x00000086bf0d7221 */ /* 0x000fe20000010000 */
[----:B------:R-:W-:-:S02]  /*a740*/  F2FP.F16.F32.PACK_AB R191, R120, R191 ;  /* 0x000000bf78bf723e */ /* 0x000fc400000000ff */
[----:B------:R-:W-:Y:S01]  /*a750*/  FADD.FTZ R5, R15, R8 ;  /* 0x000000080f057221 */ /* 0x000fe20000010000 */
[----:B------:R-:W-:Y:S01]  /*a760*/  FADD.FTZ R134, R120, R13 ;  /* 0x0000000d78867221 */ /* 0x000fe20000010000 */
[----:B------:R-:W-:Y:S02]  /*a770*/  FFMA.FTZ R8, R148, R9, -R125 ;  /* 0x0000000994087223 */ /* 0x000fe4000001087d */
[----:B------:R-:W-:-:S04]  /*a780*/  FADD.FTZ R5, R122, R5 ;  /* 0x000000057a057221 */ /* 0x000fc80000010000 */
[----:B0-----:R-:W-:Y:S01]  /*a790*/  FADD.FTZ R136, R184, R5 ;  /* 0x00000005b8887221 */ /* 0x001fe20000010000 */
[----:B------:R-:W-:Y:S01]  /*a7a0*/  FADD.FTZ R5, R185, R134 ;  /* 0x00000086b9057221 */ /* 0x000fe20000010000 */
[----:B------:R-:W0:Y:S01]  /*a7b0*/  MUFU.EX2 R8, R8 ;  /* 0x0000000800087308 */ /* 0x000e220000000800 */
[C---:B------:R-:W-:Y:S01]  /*a7c0*/  F2FP.F16.F32.PACK_AB R184, R21.reuse, R184 ;  /* 0x000000b815b8723e */ /* 0x040fe200000000ff */
[----:B------:R-:W-:Y:S01]  /*a7d0*/  FADD.FTZ R13, R21, R136 ;  /* 0x00000088150d7221 */ /* 0x000fe20000010000 */
[----:B------:R-:W-:Y:S01]  /*a7e0*/  FADD.FTZ R134, R124, R5 ;  /* 0x000000057c867221 */ /* 0x000fe20000010000 */
[-CC-:B------:R-:W-:Y:S01]  /*a7f0*/  FFMA.FTZ R5, R176, R9.reuse, -R125.reuse ;  /* 0x00000009b0057223 */ /* 0x180fe2000001087d */
[----:B------:R-:W-:Y:S01]  /*a800*/  FFMA.FTZ R125, R178, R9, -R125 ;  /* 0x00000009b27d7223 */ /* 0x000fe2000001087d */
[----:B------:R-:W-:Y:S01]  /*a810*/  FADD.FTZ R136, R186, R13 ;  /* 0x0000000dba887221 */ /* 0x000fe20000010000 */
[----:B------:R-:W-:Y:S01]  /*a820*/  FADD.FTZ R13, R187, R134 ;  /* 0x00000086bb0d7221 */ /* 0x000fe20000010000 */
[----:B------:R-:W-:Y:S01]  /*a830*/  MUFU.EX2 R169, R5 ;  /* 0x0000000500a97308 */ /* 0x000fe20000000800 */
[----:B------:R-:W-:Y:S01]  /*a840*/  F2FP.F16.F32.PACK_AB R176, R174, R129 ;  /* 0x00000081aeb0723e */ /* 0x000fe200000000ff */
[----:B------:R-:W-:Y:S01]  /*a850*/  FADD.FTZ R136, R121, R136 ;  /* 0x0000008879887221 */ /* 0x000fe20000010000 */
[----:B------:R-:W-:Y:S01]  /*a860*/  FADD.FTZ R134, R126, R13 ;  /* 0x0000000d7e867221 */ /* 0x000fe20000010000 */
[----:B------:R-:W-:-:S02]  /*a870*/  F2FP.F16.F32.PACK_AB R185, R124, R185 ;  /* 0x000000b97cb9723e */ /* 0x000fc400000000ff */
[----:B------:R-:W-:Y:S01]  /*a880*/  FADD.FTZ R13, R123, R136 ;  /* 0x000000887b0d7221 */ /* 0x000fe20000010000 */
[----:B------:R-:W-:Y:S01]  /*a890*/  FADD.FTZ R11, R181, R134 ;  /* 0x00000086b50b7221 */ /* 0x000fe20000010000 */
[----:B------:R-:W1:Y:S01]  /*a8a0*/  MUFU.EX2 R125, R125 ;  /* 0x0000007d007d7308 */ /* 0x000e620000000800 */
[----:B------:R-:W-:Y:S01]  /*a8b0*/  F2FP.F16.F32.PACK_AB R186, R121, R186 ;  /* 0x000000ba79ba723e */ /* 0x000fe200000000ff */
[----:B------:R-:W-:Y:S01]  /*a8c0*/  FADD.FTZ R14, R208, R13 ;  /* 0x0000000dd00e7221 */ /* 0x000fe20000010000 */
[----:B------:R-:W-:Y:S01]  /*a8d0*/  FADD.FTZ R122, R128, R11 ;  /* 0x0000000b807a7221 */ /* 0x000fe20000010000 */
[----:B------:R-:W-:Y:S02]  /*a8e0*/  F2FP.F16.F32.PACK_AB R187, R126, R187 ;  /* 0x000000bb7ebb723e */ /* 0x000fe400000000ff */
[----:B------:R-:W-:Y:S01]  /*a8f0*/  FADD.FTZ R11, R127, R14 ;  /* 0x0000000e7f0b7221 */ /* 0x000fe20000010000 */
[----:B------:R-:W-:Y:S01]  /*a900*/  FADD.FTZ R13, R183, R122 ;  /* 0x0000007ab70d7221 */ /* 0x000fe20000010000 */
[----:B------:R-:W-:-:S02]  /*a910*/  F2FP.F16.F32.PACK_AB R181, R128, R181 ;  /* 0x000000b580b5723e */ /* 0x000fc400000000ff */
[----:B------:R-:W-:Y:S01]  /*a920*/  FADD.FTZ R14, R172, R11 ;  /* 0x0000000bac0e7221 */ /* 0x000fe20000010000 */
[C---:B------:R-:W-:Y:S01]  /*a930*/  FADD.FTZ R20, R130.reuse, R13 ;  /* 0x0000000d82147221 */ /* 0x040fe20000010000 */
[----:B------:R-:W-:Y:S02]  /*a940*/  F2FP.F16.F32.PACK_AB R183, R130, R183 ;  /* 0x000000b782b7723e */ /* 0x000fe400000000ff */
[----:B------:R-:W-:Y:S01]  /*a950*/  FADD.FTZ R11, R129, R14 ;  /* 0x0000000e810b7221 */ /* 0x000fe20000010000 */
[----:B------:R-:W-:Y:S01]  /*a960*/  FADD.FTZ R13, R177, R20 ;  /* 0x00000014b10d7221 */ /* 0x000fe20000010000 */
[----:B------:R-:W-:Y:S02]  /*a970*/  F2FP.F16.F32.PACK_AB R177, R132, R177 ;  /* 0x000000b184b1723e */ /* 0x000fe400000000ff */
[----:B------:R-:W-:Y:S01]  /*a980*/  FADD.FTZ R14, R174, R11 ;  /* 0x0000000bae0e7221 */ /* 0x000fe20000010000 */
[----:B------:R-:W-:Y:S01]  /*a990*/  FADD.FTZ R20, R132, R13 ;  /* 0x0000000d84147221 */ /* 0x000fe20000010000 */
[----:B------:R-:W-:-:S02]  /*a9a0*/  F2FP.F16.F32.PACK_AB R178, R210, R131 ;  /* 0x00000083d2b2723e */ /* 0x000fc400000000ff */
[----:B------:R-:W-:Y:S01]  /*a9b0*/  FADD.FTZ R11, R131, R14 ;  /* 0x0000000e830b7221 */ /* 0x000fe20000010000 */
[----:B------:R-:W-:Y:S01]  /*a9c0*/  FADD.FTZ R13, R179, R20 ;  /* 0x00000014b30d7221 */ /* 0x000fe20000010000 */
[----:B0-----:R-:W-:Y:S02]  /*a9d0*/  F2FP.F16.F32.PACK_AB R179, R8, R179 ;  /* 0x000000b308b3723e */ /* 0x001fe400000000ff */
        /* <DEDUP_REMOVED lines=8> */
[----:B-1----:R-:W-:Y:S01]  /*aa60*/  F2FP.F16.F32.PACK_AB R171, R125, R166 ;  /* 0x000000a67dab723e */ /* 0x002fe200000000ff */
[----:B------:R-:W-:Y:S02]  /*aa70*/  IMAD.MOV.U32 R11, RZ, RZ, R4 ;  /* 0x000000ffff0b7224 */ /* 0x000fe400078e0004 */
[----:B------:R-:W-:Y:S01]  /*aa80*/  FADD.FTZ R5, R135, R14 ;  /* 0x0000000e87057221 */ /* 0x000fe20000010000 */
[----:B------:R-:W-:-:S03]  /*aa90*/  FADD.FTZ R13, R154, R13 ;  /* 0x0000000d9a0d7221 */ /* 0x000fc60000010000 */
[----:B------:R-:W-:Y:S01]  /*aaa0*/  FADD.FTZ R8, R156, R5 ;  /* 0x000000059c087221 */ /* 0x000fe20000010000 */
[----:B------:R-:W-:-:S03]  /*aab0*/  FADD.FTZ R13, R158, R13 ;  /* 0x0000000d9e0d7221 */ /* 0x000fc60000010000 */
[----:B------:R-:W-:Y:S01]  /*aac0*/  FADD.FTZ R5, R137, R8 ;  /* 0x0000000889057221 */ /* 0x000fe20000010000 */
[----:B------:R-:W-:-:S03]  /*aad0*/  FADD.FTZ R13, R162, R13 ;  /* 0x0000000da20d7221 */ /* 0x000fc60000010000 */
[----:B------:R-:W-:Y:S01]  /*aae0*/  FADD.FTZ R8, R214, R5 ;  /* 0x00000005d6087221 */ /* 0x000fe20000010000 */
[C---:B------:R-:W-:Y:S01]  /*aaf0*/  FADD.FTZ R13, R169.reuse, R13 ;  /* 0x0000000da90d7221 */ /* 0x040fe20000010000 */
[----:B------:R-:W-:Y:S02]  /*ab00*/  F2FP.F16.F32.PACK_AB R169, R169, R162 ;  /* 0x000000a2a9a9723e */ /* 0x000fe400000000ff */
[----:B------:R-:W-:Y:S01]  /*ab10*/  FADD.FTZ R5, R139, R8 ;  /* 0x000000088b057221 */ /* 0x000fe20000010000 */
[----:B------:R-:W-:-:S03]  /*ab20*/  FADD.FTZ R13, R166, R13 ;  /* 0x0000000da60d7221 */ /* 0x000fc60000010000 */
[----:B------:R-:W-:Y:S01]  /*ab30*/  FADD.FTZ R8, R12, R5 ;  /* 0x000000050c087221 */ /* 0x000fe20000010000 */
[----:B------:R-:W-:Y:S01]  /*ab40*/  FADD.FTZ R5, R125, R13 ;  /* 0x0000000d7d057221 */ /* 0x000fe20000010000 */
[----:B------:R-:W-:Y:S01]  /*ab50*/  IMAD.MOV.U32 R12, RZ, RZ, R3 ;  /* 0x000000ffff0c7224 */ /* 0x000fe200078e0003 */
[----:B------:R-:W-:Y:S06]  /*ab60*/  @P1 BRA `(.L_x_4596) ;  /* 0xffffffdc00081947 */ /* 0x000fec000383ffff */
.L_x_4587:
        /* <DEDUP_REMOVED lines=11> */
.L_x_4614:
[----:B------:R-:W-:-:S04]  /*ac20*/  UIADD3 UR37, UR4, 0x1, URZ ;  /* 0x0000000104257890 */ /* 0x000fc8000fffe03f */
[----:B------:R-:W-:-:S04]  /*ac30*/  UISETP.NE.AND UP2, UPT, UR37, 0x2, UPT ;  /* 0x000000022500788c */ /* 0x000fc8000bf45270 */
[----:B------:R-:W-:Y:S02]  /*ac40*/  USEL UR36, URZ, 0x1, UP2 ;  /* 0x000000013f247887 */ /* 0x000fe40009000000 */
[----:B------:R-:W-:Y:S02]  /*ac50*/  USEL UR37, UR37, URZ, UP2 ;  /* 0x0000003f25257287 */ /* 0x000fe40009000000 */
[----:B------:R-:W-:Y:S01]  /*ac60*/  ULOP3.LUT UR36, UR7, UR36, URZ, 0x3c, !UPT ;  /* 0x0000002407247292 */ /* 0x000fe2000f8e3c3f */
[----:B------:R-:W-:Y:S11]  /*ac70*/  @!P0 BRA `(.L_x_4598) ;  /* 0x0000000000048947 */ /* 0x000ff60003800000 */
[----:B------:R-:W-:Y:S01]  /*ac80*/  BPT.TRAP 0x1 ;  /* 0x000000040000795c */ /* 0x000fe20000300000 */
.L_x_4598:
[----:B------:R-:W-:Y:S01]  /*ac90*/  ULEA UR6, UR37, UR38, 0x3 ;  /* 0x0000002625067291 */ /* 0x000fe2000f8e183f */
[----:B------:R-:W-:-:S05]  /*aca0*/  IMAD.U32 R3, RZ, RZ, UR36 ;  /* 0x00000024ff037e24 */ /* 0x000fca000f8e00ff */
[----:B------:R-:W-:-:S04]  /*acb0*/  SHF.L.U32 R3, R3, 0x1f, RZ ;  /* 0x0000001f03037819 */ /* 0x000fc800000006ff */
[----:B------:R0:W1:Y:S01]  /*acc0*/  SYNCS.PHASECHK.TRANS64.TRYWAIT P1, [UR6+0x30830], R3 ;  /* 0x03083003ff0075a7 */ /* 0x0000620008020146 */
[----:B------:R-:W-:Y:S05]  /*acd0*/  @!P0 BRA `(.L_x_4599) ;  /* 0x0000000000048947 */ /* 0x000fea0003800000 */
[----:B------:R-:W-:Y:S01]  /*ace0*/  BPT.TRAP 0x1 ;  /* 0x000000040000795c */ /* 0x000fe20000300000 */
.L_x_4599:
[----:B-1----:R-:W-:Y:S05]  /*acf0*/  @P1 BRA `(.L_x_4600) ;  /* 0x0000000000081947 */ /* 0x002fea0003800000 */
[----:B------:R-:W1:Y:S02]  /*ad00*/  SYNCS.PHASECHK.TRANS64.TRYWAIT P1, [UR6+0x30830], R3 ;  /* 0x03083003ff0075a7 */ /* 0x000e640008020146 */
[----:B-1----:R-:W-:Y:S05]  /*ad10*/  @!P1 BRA `(.L_x_4601) ;  /* 0x000000bc00dc9947 */ /* 0x002fea0003800000 */
.L_x_4600:
        /* <DEDUP_REMOVED lines=167> */
.L_x_4602:
[----:B------:R-:W-:Y:S01]  /*b790*/  ULEA UR10, UR4, UR38, 0x3 ;  /* 0x00000026040a7291 */ /* 0x000fe2000f8e183f */
[----:B------:R-:W-:-:S05]  /*b7a0*/  IMAD.U32 R0, RZ, RZ, UR7 ;  /* 0x00000007ff007e24 */ /* 0x000fca000f8e00ff */
[----:B------:R-:W-:-:S04]  /*b7b0*/  SHF.L.U32 R0, R0, 0x1f, RZ ;  /* 0x0000001f00007819 */ /* 0x000fc800000006ff */
[----:B------:R2:W3:Y:S01]  /*b7c0*/  SYNCS.PHASECHK.TRANS64.TRYWAIT P1, [UR10+0x30850], R0 ;  /* 0x03085000ff0075a7 */ /* 0x0004e2000802014a */
[----:B------:R-:W-:Y:S05]  /*b7d0*/  @!P0 BRA `(.L_x_4603) ;  /* 0x0000000000048947 */ /* 0x000fea0003800000 */
[----:B------:R-:W-:Y:S01]  /*b7e0*/  BPT.TRAP 0x1 ;  /* 0x000000040000795c */ /* 0x000fe20000300000 */
.L_x_4603:
[----:B---3--:R-:W-:Y:S05]  /*b7f0*/  @P1 BRA `(.L_x_4604) ;  /* 0x0000000000081947 */ /* 0x008fea0003800000 */
[----:B------:R-:W3:Y:S02]  /*b800*/  SYNCS.PHASECHK.TRANS64.TRYWAIT P1, [UR10+0x30850], R0 ;  /* 0x03085000ff0075a7 */ /* 0x000ee4000802014a */
[----:B---3--:R-:W-:Y:S05]  /*b810*/  @!P1 BRA `(.L_x_4605) ;  /* 0x000000b400349947 */ /* 0x008fea0003800000 */
.L_x_4604:
        /* <DEDUP_REMOVED lines=9> */
[----:B------:R-:W-:Y:S01]  /*b8b0*/  FMUL.FTZ R20, R131, UR5 ;  /* 0x0000000583147c20 */ /* 0x000fe20008410000 */
[----:B------:R-:W-:Y:S01]  /*b8c0*/  FMUL.FTZ R126, R146, UR5 ;  /* 0x00000005927e7c20 */ /* 0x000fe20008410000 */
[----:B------:R-:W-:Y:S01]  /*b8d0*/  FMUL.FTZ R131, R151, UR5 ;  /* 0x0000000597837c20 */ /* 0x000fe20008410000 */
[----:B------:R-:W-:Y:S01]  /*b8e0*/  ULOP3.LUT UR6, UR6, 0x3000000, URZ, 0xfc, !UPT ;  /* 0x0300000006067892 */ /* 0x000fe2000f8efc3f */
[----:B0-2---:R-:W-:Y:S01]  /*b8f0*/  FMUL.FTZ R0, R122, UR5 ;  /* 0x000000057a007c20 */ /* 0x005fe20008410000 */
[----:B------:R-:W-:-:S02]  /*b900*/  IMAD R151, R10, -0x60, RZ ;  /* 0xffffffa00a977824 */ /* 0x000fc400078e02ff */
[----:B------:R-:W-:Y:S01]  /*b910*/  FMUL.FTZ R122, R138, UR5 ;  /* 0x000000058a7a7c20 */ /* 0x000fe20008410000 */
[----:B------:R-:W-:Y:S01]  /*b920*/  UIMAD UR4, UR4, 0x900, UR6 ;  /* 0x00000900040478a4 */ /* 0x000fe2000f8e0206 */
[----:B-1----:R-:W-:Y:S02]  /*b930*/  IMAD.U32 R3, RZ, RZ, UR37 ;  /* 0x00000025ff037e24 */ /* 0x002fe4000f8e00ff */
        /* <DEDUP_REMOVED lines=15> */
[----:B------:R-:W-:-:S02]  /*ba30*/  VIADD R144, R151, 0x1 ;  /* 0x0000000197907836 */ /* 0x000fc40000000000 */
[----:B------:R-:W-:Y:S01]  /*ba40*/  FMUL.FTZ R137, R137, UR5 ;  /* 0x0000000589897c20 */ /* 0x000fe20008410000 */
[----:B---3--:R-:W-:Y:S01]  /*ba50*/  LOP3.LUT P3, RZ, R207, 0x7f, RZ, 0xc0, !PT ;  /* 0x0000007fcfff7812 */ /* 0x008fe2000786c0ff */
        /* <DEDUP_REMOVED lines=49> */
[----:B------:R-:W-:-:S10]  /*bd70*/  VIADD R145, R18, UR60 ;  /* 0x0000003c12917c36 */ /* 0x000fd40008000000 */
[----:B------:R-:W-:Y:S01]  /*bd80*/  HGMMA.64x192x16.F32 R24, R172, gdesc[UR4].tnspB, R24, gsb0 ;  /* 0x42e00004ac187df0 */ /* 0x000fe20008000818 */
[----:B------:R-:W-:Y:S01]  /*bd90*/  UIADD3 UR6, UR4, 0x280, URZ ;  /* 0x0000028004067890 */ /* 0x000fe2000fffe03f */
[----:B------:R-:W-:Y:S01]  /*bda0*/  FMUL.FTZ R177, R132, UR5 ;  /* 0x0000000584b17c20 */ /* 0x000fe20008410000 */
[----:B------:R-:W-:Y:S01]  /*bdb0*/  UMOV UR7, 0x40000040 ;  /* 0x4000004000077882 */ /* 0x000fe20000000000 */
[----:B------:R-:W-:Y:S01]  /*bdc0*/  @UP0 ULDC UR4, c[0x0][0x44c] ;  /* 0x0001130000040ab9 */ /* 0x000fe20000000800 */
[----:B------:R-:W-:Y:S01]  /*bdd0*/  FMUL.FTZ R179, R136, UR5 ;  /* 0x0000000588b37c20 */ /* 0x000fe20008410000 */
[----:B------:R-:W-:Y:S01]  /*bde0*/  @P1 IMAD.HI.U32 R2, R145, UR4, RZ ;  /* 0x0000000491021c27 */ /* 0x000fe2000f8e00ff */
[----:B------:R-:W-:-:S03]  /*bdf0*/  @UP0 ULDC UR4, c[0x0][0x450] ;  /* 0x0001140000040ab9 */ /* 0x000fc60000000800 */
[----:B------:R-:W-:Y:S01]  /*be00*/  FMUL.FTZ R178, R133, UR5 ;  /* 0x0000000585b27c20 */ /* 0x000fe20008410000 */
[----:B------:R-:W-:Y:S01]  /*be10*/  FMUL.FTZ R132, R150, UR5 ;  /* 0x0000000596847c20 */ /* 0x000fe20008410000 */
[----:B------:R-:W-:Y:S01]  /*be20*/  FMUL.FTZ R136, R158, UR5 ;  /* 0x000000059e887c20 */ /* 0x000fe20008410000 */
[----:B------:R-:W-:Y:S01]  /*be30*/  @P2 SHF.R.U32.HI R145, RZ, UR4, R2 ;  /* 0x00000004ff912c19 */ /* 0x000fe20008011602 */
[----:B------:R-:W-:Y:S01]  /*be40*/  FMUL.FTZ R150, R153, UR5 ;  /* 0x0000000599967c20 */ /* 0x000fe20008410000 */
[----:B------:R-:W-:Y:S01]  /*be50*/  FMUL.FTZ R133, R155, UR5 ;  /* 0x000000059b857c20 */ /* 0x000fe20008410000 */
[----:B------:R-:W-:Y:S01]  /*be60*/  FMUL.FTZ R158, R161, UR5 ;  /* 0x00000005a19e7c20 */ /* 0x000fe20008410000 */
[----:B------:R-:W-:Y:S01]  /*be70*/  @!P3 LEA R2, R3, UR38, 0x3 ;  /* 0x000000260302bc11 */ /* 0x000fe2000f8e18ff */
[----:B------:R-:W5:Y:S01]  /*be80*/  SHFL.IDX PT, R146, R145, RZ, 0x1c1f ;  /* 0x001c1fff91927589 */ /* 0x000f6200000e0000 */
        /* <DEDUP_REMOVED lines=20> */
[----:B------:R-:W-:Y:S01]  /*bfd0*/  FMUL.FTZ R148, R152, UR5 ;  /* 0x0000000598947c20 */ /* 0x000fe20008410000 */
[----:B------:R-:W-:Y:S01]  /*bfe0*/  FMUL.FTZ R152, R156, UR5 ;  /* 0x000000059c987c20 */ /* 0x000fe20008410000 */
[----:B------:R-:W-:Y:S01]  /*bff0*/  HGMMA.64x192x16.F32 R24, R168, gdesc[UR4].tnspB, R24, gsb0 ;  /* 0x42e00004a8187df0 */ /* 0x000fe20008000818 */
        /* <DEDUP_REMOVED lines=9> */
[----:B------:R-:W0:Y:S04]  /*c090*/  MUFU.TANH R172, R172 ;  /* 0x000000ac00ac7308 */ /* 0x000e280000002400 */
[C---:B------:R-:W-:Y:S01]  /*c0a0*/  IADD3 R153, R147.reuse, -UR50, R16 ;  /* 0x8000003293997c10 */ /* 0x040fe2000fffe010 */
[----:B------:R-:W-:-:S03]  /*c0b0*/  VIADD R147, R147, 0xffffffff ;  /* 0xffffffff93937836 */ /* 0x000fc60000000000 */
[----:B------:R-:W0:Y:S01]  /*c0c0*/  MUFU.TANH R173, R173 ;  /* 0x000000ad00ad7308 */ /* 0x000e220000002400 */
        /* <DEDUP_REMOVED lines=16> */
[----:B------:R0:W-:Y:S01]  /*c1d0*/  @!P3 SYNCS.ARRIVE.TRANS64.RED.A1T0 RZ, [R2+URZ], RZ ;  /* 0x000000ff02ffb9a7 */ /* 0x0001e2000810043f */
[----:B-1234-:R-:W-:Y:S05]  /*c1e0*/  @P1 BRA `(.L_x_4606) ;  /* 0x0000000000541947 */ /* 0x01efea0003800000 */
[----:B------:R-:W-:Y:S01]  /*c1f0*/  IADD3 R144, R16, -UR50, R146 ;  /* 0x8000003210907c10 */ /* 0x000fe2000fffe092 */
[----:B------:R-:W-:Y:S03]  /*c200*/  BSSY B0, `(.L_x_4607) ;  /* 0x0000010000007945 */ /* 0x000fe60003800000 */
        /* <DEDUP_REMOVED lines=10> */
.L_x_4608:
[----:B------:R-:W-:-:S05]  /*c2b0*/  IMAD.U32 R146, RZ, RZ, UR39 ;  /* 0x00000027ff927e24 */ /* 0x000fca000f8e00ff */
[----:B------:R-:W-:-:S13]  /*c2c0*/  ISETP.NE.AND P1, PT, R146, 0x1, PT ;  /* 0x000000019200780c */ /* 0x000fda0003f25270 */
[----:B0-----:R-:W0:Y:S02]  /*c2d0*/  @P1 LDC.64 R2, c[0x0][0x9e8] ;  /* 0x00027a00ff021b82 */ /* 0x001e240000000a00 */
[----:B0-----:R-:W-:-:S05]  /*c2e0*/  @P1 IMAD.HI.U32 R2, R144, R2, RZ ;  /* 0x0000000290021227 */ /* 0x001fca00078e00ff */
[----:B------:R-:W-:-:S07]  /*c2f0*/  @P1 SHF.R.U32.HI R144, RZ, R3, R2 ;  /* 0x00000003ff901219 */ /* 0x000fce0000011602 */
.L_x_4609:
[----:B------:R-:W-:Y:S05]  /*c300*/  BSYNC B0 ;  /* 0x0000000000007941 */ /* 0x000fea0003800000 */
.L_x_4607:
[----:B------:R-:W-:-:S05]  /*c310*/  IMAD R144, R144, R146, R147 ;  /* 0x0000009290907224 */ /* 0x000fca00078e0293 */
[----:B------:R-:W-:Y:S02]  /*c320*/  VIADDMNMX R157, R144, R146, R157, PT ;  /* 0x00000092909d7246 */ /* 0x000fe4000380019d */
[----:B------:R-:W-:-:S07]  /*c330*/  VIMNMX R159, R159, R144, !PT ;  /* 0x000000909f9f7248 */ /* 0x000fce0007fe0100 */
.L_x_4606:
[C---:B------:R-:W-:Y:S01]  /*c340*/  ISETP.GE.AND P1, PT, R151.reuse, 0x2, PT ;  /* 0x000000029700780c */ /* 0x040fe20003f26270 */
[----:B0-----:R-:W0:Y:S01]  /*c350*/  SHFL.IDX PT, R2, R145, 0x1, 0x1c1f ;  /* 0x003c1f0091027f89 */ /* 0x001e2200000e0000 */
        /* <DEDUP_REMOVED lines=41> */
[----:B------:R-:W-:Y:S01]  /*c5f0*/  FSEL R164, R137, -INF , !P3 ;  /* 0xff80000089a47808 */ /* 0x000fe20005800000 */
[----:B0-----:R-:W-:Y:S01]  /*c600*/  IMAD.IADD R137, R155, 0x1, R2 ;  /* 0x000000019b897824 */ /* 0x001fe200078e0202 */
        /* <DEDUP_REMOVED lines=10> */
[----:B------:R-:W-:Y:S01]  /*c6b0*/  IMAD.IADD R139, R153, 0x1, R2 ;  /* 0x00000001998b7824 */ /* 0x000fe200078e0202 */
        /* <DEDUP_REMOVED lines=59> */
[----:B------:R-:W-:-:S04]  /*ca70*/  ISETP.GT.AND P6, PT, R159, 0x59, !P6 ;  /* 0x000000599f00780c */ /* 0x000fc800077c4270 */
[----:B------:R-:W-:-:S04]  /*ca80*/  ISETP.LT.OR P6, PT, R157, 0x5a, P6 ;  /* 0x0000005a9d00780c */ /* 0x000fc800037c1670 */
[----:B------:R-:W-:Y:S02]  /*ca90*/  FSEL R166, R149, -INF , !P6 ;  /* 0xff80000095a67808 */ /* 0x000fe40007000000 */
[----:B------:R-:W-:-:S13]  /*caa0*/  PLOP3.LUT P6, PT, PT, PT, UP1, 0x40, 0x0 ;  /* 0x000000000000781c */ /* 0x000fda0003fce818 */
[----:B------:R-:W-:Y:S05]  /*cab0*/  @P6 BRA `(.L_x_4610) ;  /* 0x0000000000546947 */ /* 0x000fea0003800000 */
[----:B------:R-:W-:Y:S01]  /*cac0*/  IADD3 R9, R16, -UR50, R2 ;  /* 0x8000003210097c10 */ /* 0x000fe2000fffe002 */
        /* <DEDUP_REMOVED lines=11> */
.L_x_4612:
[----:B------:R-:W-:-:S05]  /*cb80*/  IMAD.U32 R184, RZ, RZ, UR39 ;  /* 0x00000027ffb87e24 */ /* 0x000fca000f8e00ff */
[----:B------:R-:W-:-:S13]  /*cb90*/  ISETP.NE.AND P6, PT, R184, 0x1, PT ;  /* 0x00000001b800780c */ /* 0x000fda0003fc5270 */
[----:B------:R-:W0:Y:S02]  /*cba0*/  @P6 LDC.64 R2, c[0x0][0x9e8] ;  /* 0x00027a00ff026b82 */ /* 0x000e240000000a00 */
[----:B0-----:R-:W-:-:S05]  /*cbb0*/  @P6 IMAD.HI.U32 R2, R9, R2, RZ ;  /* 0x0000000209026227 */ /* 0x001fca00078e00ff */
[----:B------:R-:W-:-:S07]  /*cbc0*/  @P6 SHF.R.U32.HI R9, RZ, R3, R2 ;  /* 0x00000003ff096219 */ /* 0x000fce0000011602 */
.L_x_4613:
[----:B------:R-:W-:Y:S05]  /*cbd0*/  BSYNC B0 ;  /* 0x0000000000007941 */ /* 0x000fea0003800000 */
.L_x_4611:
[----:B------:R-:W-:-:S05]  /*cbe0*/  IMAD R2, R9, R184, R147 ;  /* 0x000000b809027224 */ /* 0x000fca00078e0293 */
[----:B------:R-:W-:Y:S02]  /*cbf0*/  VIADDMNMX R137, R2, R184, R137, PT ;  /* 0x000000b802897246 */ /* 0x000fe40003800189 */
[----:B------:R-:W-:-:S07]  /*cc00*/  VIMNMX R139, R139, R2, !PT ;  /* 0x000000028b8b7248 */ /* 0x000fce0007fe0100 */
.L_x_4610:
[C---:B------:R-:W-:Y:S01]  /*cc10*/  ISETP.GT.AND P1, PT, R139.reuse, 0x1, !P1 ;  /* 0x000000018b00780c */ /* 0x040fe20004f24270 */
[----:B------:R-:W0:Y:S01]  /*cc20*/  LDC R9, c[0x0][0x988] ;  /* 0x00026200ff097b82 */ /* 0x000e220000000800 */
        /* <DEDUP_REMOVED lines=67> */
[----:B------:R-:W-:Y:S02]  /*d060*/  ISETP.NE.AND P2, PT, R189, RZ, PT ;  /* 0x000000ffbd00720c */ /* 0x000fe40003f45270 */
[----:B------:R-:W-:Y:S02]  /*d070*/  ISETP.LT.OR P1, PT, R137, 0x31, P1 ;  /* 0x000000318900780c */ /* 0x000fe40000f21670 */
[----:B------:R-:W-:Y:S02]  /*d080*/  FMNMX.FTZ R3, R160, R3, !PT ;  /* 0x00000003a0037209 */ /* 0x000fe40007810000 */
[----:B------:R-:W-:Y:S02]  /*d090*/  FSEL R126, R126, -INF , !P1 ;  /* 0xff8000007e7e7808 */ /* 0x000fe40004800000 */
[----:B------:R-:W-:-:S02]  /*d0a0*/  ISETP.NE.AND P1, PT, R177, RZ, PT ;  /* 0x000000ffb100720c */ /* 0x000fc40003f25270 */
[----:B------:R-:W-:Y:S02]  /*d0b0*/  FMNMX.FTZ R3, R166, R3, !PT ;  /* 0x00000003a6037209 */ /* 0x000fe40007810000 */
[C---:B------:R-:W-:Y:S02]  /*d0c0*/  ISETP.GT.AND P1, PT, R139.reuse, 0x31, !P1 ;  /* 0x000000318b00780c */ /* 0x040fe40004f24270 */
[----:B------:R-:W-:Y:S01]  /*d0d0*/  ISETP.GT.AND P3, PT, R139, 0x50, !P3 ;  /* 0x000000508b00780c */ /* 0x000fe20005f64270 */
[----:B------:R-:W1:Y:S01]  /*d0e0*/  SHFL.BFLY PT, R4, R3, 0x2, 0x1f ;  /* 0x0c401f0003047f89 */ /* 0x000e6200000e0000 */
[----:B------:R-:W-:Y:S02]  /*d0f0*/  ISETP.LT.OR P1, PT, R137, 0x32, P1 ;  /* 0x000000328900780c */ /* 0x000fe40000f21670 */
[----:B------:R-:W-:Y:S02]  /*d100*/  ISETP.GT.AND P4, PT, R139, 0x51, !P4 ;  /* 0x000000518b00780c */ /* 0x000fe40006784270 */
[----:B------:R-:W-:-:S02]  /*d110*/  FSEL R20, R125, -INF , !P1 ;  /* 0xff8000007d147808 */ /* 0x000fc40004800000 */
[----:B------:R-:W-:Y:S02]  /*d120*/  ISETP.NE.AND P1, PT, R179, RZ, PT ;  /* 0x000000ffb300720c */ /* 0x000fe40003f25270 */
[----:B------:R-:W-:Y:S02]  /*d130*/  ISETP.LT.OR P3, PT, R137, 0x51, P3 ;  /* 0x000000518900780c */ /* 0x000fe40001f61670 */
[C---:B------:R-:W-:Y:S02]  /*d140*/  ISETP.GT.AND P1, PT, R139.reuse, 0x38, !P1 ;  /* 0x000000388b00780c */ /* 0x040fe40004f24270 */
[----:B------:R-:W-:Y:S02]  /*d150*/  ISETP.GT.AND P5, PT, R139, 0x58, !P5 ;  /* 0x000000588b00780c */ /* 0x000fe40006fa4270 */
[C---:B------:R-:W-:Y:S02]  /*d160*/  ISETP.LT.OR P1, PT, R137.reuse, 0x39, P1 ;  /* 0x000000398900780c */ /* 0x040fe40000f21670 */
[----:B------:R-:W-:-:S02]  /*d170*/  ISETP.LT.OR P4, PT, R137, 0x52, P4 ;  /* 0x000000528900780c */ /* 0x000fc40002781670 */
[----:B------:R-:W-:Y:S02]  /*d180*/  FSEL R132, R132, -INF , !P1 ;  /* 0xff80000084847808 */ /* 0x000fe40004800000 */
[----:B------:R-:W-:Y:S02]  /*d190*/  ISETP.NE.AND P1, PT, R181, RZ, PT ;  /* 0x000000ffb500720c */ /* 0x000fe40003f25270 */
[----:B------:R-:W-:Y:S02]  /*d1a0*/  ISETP.LT.OR P5, PT, R137, 0x59, P5 ;  /* 0x000000598900780c */ /* 0x000fe40002fa1670 */
[----:B------:R-:W-:Y:S02]  /*d1b0*/  ISETP.GT.AND P1, PT, R139, 0x39, !P1 ;  /* 0x000000398b00780c */ /* 0x000fe40004f24270 */
[----:B-1----:R-:W-:Y:S02]  /*d1c0*/  FMNMX.FTZ R13, R3, R4, !PT ;  /* 0x00000004030d7209 */ /* 0x002fe40007810000 */
[----:B------:R-:W-:-:S02]  /*d1d0*/  ISETP.LT.OR P1, PT, R137, 0x3a, P1 ;  /* 0x0000003a8900780c */ /* 0x000fc40000f21670 */
[----:B------:R-:W-:Y:S01]  /*d1e0*/  FSEL R128, R128, -INF , !P4 ;  /* 0xff80000080807808 */ /* 0x000fe20006000000 */
[----:B------:R-:W1:Y:S01]  /*d1f0*/  SHFL.BFLY PT, R4, R13, 0x1, 0x1f ;  /* 0x0c201f000d047f89 */ /* 0x000e6200000e0000 */
[----:B------:R-:W-:Y:S02]  /*d200*/  FSEL R120, R131, -INF , !P1 ;  /* 0xff80000083787808 */ /* 0x000fe40004800000 */
[----:B------:R-:W-:Y:S02]  /*d210*/  ISETP.NE.AND P1, PT, R143, RZ, PT ;  /* 0x000000ff8f00720c */ /* 0x000fe40003f25270 */
[----:B------:R-:W-:Y:S02]  /*d220*/  R2UR UR4, R22 ;  /* 0x00000000160472ca */ /* 0x000fe400000e0000 */
[----:B------:R-:W-:-:S04]  /*d230*/  ISETP.GT.AND P1, PT, R139, 0x40, !P1 ;  /* 0x000000408b00780c */ /* 0x000fc80004f24270 */
[----:B------:R-:W-:-:S04]  /*d240*/  ISETP.LT.OR P1, PT, R137, 0x41, P1 ;  /* 0x000000418900780c */ /* 0x000fc80000f21670 */
[----:B------:R-:W-:Y:S02]  /*d250*/  FSEL R134, R134, -INF , !P1 ;  /* 0xff80000086867808 */ /* 0x000fe40004800000 */
[----:B------:R-:W-:-:S04]  /*d260*/  ISETP.NE.AND P1, PT, R183, RZ, PT ;  /* 0x000000ffb700720c */ /* 0x000fc80003f25270 */
[----:B------:R-:W-:Y:S02]  /*d270*/  ISETP.GT.AND P1, PT, R139, 0x41, !P1 ;  /* 0x000000418b00780c */ /* 0x000fe40004f24270 */
[----:B-1----:R-:W-:Y:S02]  /*d280*/  FMNMX.FTZ R4, R13, R4, !PT ;  /* 0x000000040d047209 */ /* 0x002fe40007810000 */
[----:B------:R-:W-:-:S03]  /*d290*/  ISETP.LT.OR P1, PT, R137, 0x42, P1 ;  /* 0x000000428900780c */ /* 0x000fc60000f21670 */
[----:B0-----:R-:W-:Y:S01]  /*d2a0*/  FMUL.FTZ R125, R4, R9 ;  /* 0x00000009047d7220 */ /* 0x001fe20000410000 */
        /* <DEDUP_REMOVED lines=21> */
[----:B------:R-:W-:Y:S01]  /*d400*/  FSEL R174, R127, -INF , !P3 ;  /* 0xff8000007fae7808 */ /* 0x000fe20005800000 */
        /* <DEDUP_REMOVED lines=11> */
[----:B------:R-:W-:Y:S01]  /*d4c0*/  FSEL R146, R4, RZ, P1 ;  /* 0x000000ff04927208 */ /* 0x000fe20000800000 */
[--C-:B------:R-:W-:Y:S01]  /*d4d0*/  FFMA.FTZ R135, R148, R9, -R125.reuse ;  /* 0x0000000994877223 */ /* 0x100fe2000001087d */
[----:B------:R-:W-:Y:S01]  /*d4e0*/  FMNMX.FTZ R3, R184, R3, !PT ;  /* 0x00000003b8037209 */ /* 0x000fe20007810000 */
[----:B------:R-:W-:Y:S01]  /*d4f0*/  MUFU.EX2 R176, R176 ;  /* 0x000000b000b07308 */ /* 0x000fe20000000800 */
        /* <DEDUP_REMOVED lines=21> */
[----:B------:R-:W-:Y:S01]  /*d650*/  FFMA.FTZ R141, R160, R9, -R125 ;  /* 0x00000009a08d7223 */ /* 0x000fe2000001087d */
[----:B------:R-:W-:Y:S01]  /*d660*/  FMNMX.FTZ R3, R126, R3, !PT ;  /* 0x000000037e037209 */ /* 0x000fe20007810000 */
[----:B------:R-:W-:Y:S01]  /*d670*/  MUFU.EX2 R21, R21 ;  /* 0x0000001500157308 */ /* 0x000fe20000000800 */
[----:B------:R-:W-:-:S02]  /*d680*/  LOP3.LUT P6, RZ, R207, 0x7f, RZ, 0xc0, !PT ;  /* 0x0000007fcfff7812 */ /* 0x000fc400078cc0ff */
        /* <DEDUP_REMOVED lines=26> */
[----:B0-----:R-:W-:Y:S01]  /*d830*/  FMNMX.FTZ R3, R0, R3, !PT ;  /* 0x0000000300037209 */ /* 0x001fe20007810000 */
[----:B------:R-:W-:Y:S01]  /*d840*/  FADD.FTZ R0, -R146, R11 ;  /* 0x0000000b92007221 */ /* 0x000fe20000010100 */
[-C--:B------:R-:W-:Y:S01]  /*d850*/  FFMA.FTZ R146, R166, R9.reuse, -R125 ;  /* 0x00000009a6927223 */ /* 0x080fe2000001087d */
[----:B------:R-:W-:Y:S01]  /*d860*/  IMAD.U32 R125, RZ, RZ, UR10 ;  /* 0x0000000aff7d7e24 */ /* 0x000fe2000f8e00ff */
[C---:B------:R-:W-:Y:S01]  /*d870*/  FSETP.NEU.FTZ.AND P1, PT, R3.reuse, -INF , PT ;  /* 0xff8000000300780b */ /* 0x040fe20003f3d000 */
[-C--:B------:R-:W-:Y:S01]  /*d880*/  FMUL.FTZ R11, R3, R9.reuse ;  /* 0x00000009030b7220 */ /* 0x080fe20000410000 */
[----:B------:R-:W-:Y:S01]  /*d890*/  FMUL.FTZ R0, R0, R9 ;  /* 0x0000000900007220 */ /* 0x000fe20000410000 */
[----:B------:R-:W-:Y:S01]  /*d8a0*/  MUFU.EX2 R140, R140 ;  /* 0x0000008c008c7308 */ /* 0x000fe20000000800 */
[----:B------:R-:W-:-:S02]  /*d8b0*/  @!P6 VIADD R125, R125, 0x30860 ;  /* 0x000308607d7de836 */ /* 0x000fc40000000000 */
[----:B------:R-:W-:-:S03]  /*d8c0*/  FSEL R11, R11, RZ, P1 ;  /* 0x000000ff0b0b7208 */ /* 0x000fc60000800000 */
[----:B------:R-:W-:Y:S02]  /*d8d0*/  @!P6 PRMT R125, RZ, 0x654, R125 ;  /* 0x00000654ff7de816 */ /* 0x000fe4000000007d */
[-CC-:B------:R-:W-:Y:S01]  /*d8e0*/  FFMA.FTZ R189, R123, R9.reuse, -R11.reuse ;  /* 0x000000097bbd7223 */ /* 0x180fe2000001080b */
[----:B------:R-:W-:Y:S01]  /*d8f0*/  FSEL R123, R3, RZ, P1 ;  /* 0x000000ff037b7208 */ /* 0x000fe20000800000 */
[----:B------:R-:W0:Y:S01]  /*d900*/  MUFU.EX2 R0, R0 ;  /* 0x0000000000007308 */ /* 0x000e220000000800 */
[-CC-:B------:R-:W-:Y:S01]  /*d910*/  FFMA.FTZ R191, R2, R9.reuse, -R11.reuse ;  /* 0x0000000902bf7223 */ /* 0x180fe2000001080b */
[-CC-:B------:R-:W-:Y:S01]  /*d920*/  FFMA.FTZ R148, R216, R9.reuse, -R11.reuse ;  /* 0x00000009d8947223 */ /* 0x180fe2000001080b */
[-CC-:B------:R-:W-:Y:S01]  /*d930*/  FFMA.FTZ R150, R214, R9.reuse, -R11.reuse ;  /* 0x00000009d6967223 */ /* 0x180fe2000001080b */
[----:B------:R-:W-:Y:S01]  /*d940*/  FADD.FTZ R2, -R123, R12 ;  /* 0x0000000c7b027221 */ /* 0x000fe20000010100 */
[-CC-:B------:R-:W-:Y:S01]  /*d950*/  FFMA.FTZ R185, R188, R9.reuse, -R11.reuse ;  /* 0x00000009bcb97223 */ /* 0x180fe2000001080b */
[-CC-:B------:R-:W-:Y:S01]  /*d960*/  FFMA.FTZ R152, R212, R9.reuse, -R11.reuse ;  /* 0x00000009d4987223 */ /* 0x180fe2000001080b */
[-CC-:B------:R-:W-:Y:S01]  /*d970*/  FFMA.FTZ R187, R184, R9.reuse, -R11.reuse ;  /* 0x00000009b8bb7223 */ /* 0x180fe2000001080b */
[-C--:B------:R-:W-:Y:S01]  /*d980*/  FMUL.FTZ R2, R2, R9.reuse ;  /* 0x0000000902027220 */ /* 0x080fe20000410000 */
[----:B------:R-:W-:Y:S01]  /*d990*/  MUFU.EX2 R189, R189 ;  /* 0x000000bd00bd7308 */ /* 0x000fe20000000800 */
        /* <DEDUP_REMOVED lines=8> */
[----:B0-----:R-:W-:Y:S01]  /*da20*/  FFMA.FTZ R123, R0, R8, R13 ;  /* 0x00000008007b7223 */ /* 0x001fe2000001000d */
[-CC-:B------:R-:W-:Y:S01]  /*da30*/  FFMA.FTZ R179, R132, R9.reuse, -R11.reuse ;  /* 0x0000000984b37223 */ /* 0x180fe2000001080b */
[-CC-:B------:R-:W-:Y:S01]  /*da40*/  FFMA.FTZ R120, R120, R9.reuse, -R11.reuse ;  /* 0x0000000978787223 */ /* 0x180fe2000001080b */
[-C--:B------:R-:W-:Y:S01]  /*da50*/  FFMA.FTZ R173, R134, R9.reuse, -R11 ;  /* 0x0000000986ad7223 */ /* 0x080fe2000001080b */
[----:B------:R-:W-:Y:S01]  /*da60*/  FADD.FTZ R8, R176, R123 ;  /* 0x0000007bb0087221 */ /* 0x000fe20000010000 */
[-CC-:B------:R-:W-:Y:S01]  /*da70*/  FFMA.FTZ R14, R14, R9.reuse, -R11.reuse ;  /* 0x000000090e0e7223 */ /* 0x180fe2000001080b */
[-CC-:B------:R-:W-:Y:S01]  /*da80*/  FFMA.FTZ R136, R136, R9.reuse, -R11.reuse ;  /* 0x0000000988887223 */ /* 0x180fe2000001080b */
[----:B------:R-:W0:Y:S01]  /*da90*/  MUFU.EX2 R148, R148 ;  /* 0x0000009400947308 */ /* 0x000e220000000800 */
[----:B------:R-:W-:Y:S01]  /*daa0*/  FADD.FTZ R123, R15, R8 ;  /* 0x000000080f7b7221 */ /* 0x000fe20000010000 */
[-CC-:B------:R-:W-:Y:S01]  /*dab0*/  FFMA.FTZ R122, R122, R9.reuse, -R11.reuse ;  /* 0x000000097a7a7223 */ /* 0x180fe2000001080b */
[-CC-:B------:R-:W-:Y:S01]  /*dac0*/  FFMA.FTZ R174, R174, R9.reuse, -R11.reuse ;  /* 0x00000009aeae7223 */ /* 0x180fe2000001080b */
[-C--:B------:R-:W-:Y:S01]  /*dad0*/  FFMA.FTZ R128, R128, R9.reuse, -R11 ;  /* 0x0000000980807223 */ /* 0x080fe2000001080b */
[----:B------:R-:W-:Y:S01]  /*dae0*/  FADD.FTZ R8, R168, R123 ;  /* 0x0000007ba8087221 */ /* 0x000fe20000010000 */
[-CC-:B------:R-:W-:Y:S01]  /*daf0*/  FFMA.FTZ R164, R164, R9.reuse, -R11.reuse ;  /* 0x00000009a4a47223 */ /* 0x180fe2000001080b */
[----:B------:R-:W-:Y:S01]  /*db00*/  FFMA.FTZ R11, R130, R9, -R11 ;  /* 0x00000009820b7223 */ /* 0x000fe2000001080b */
[----:B------:R-:W2:Y:S01]  /*db10*/  MUFU.EX2 R191, R191 ;  /* 0x000000bf00bf7308 */ /* 0x000ea20000000800 */
[----:B-1----:R-:W-:Y:S01]  /*db20*/  FFMA.FTZ R5, R2, R5, R189 ;  /* 0x0000000502057223 */ /* 0x002fe200000100bd */
[----:B------:R-:W-:Y:S01]  /*db30*/  FADD.FTZ R123, R21, R8 ;  /* 0x00000008157b7221 */ /* 0x000fe20000010000 */
[----:B------:R-:W-:Y:S01]  /*db40*/  F2FP.F16.F32.PACK_AB R188, R176, R13 ;  /* 0x0000000db0bc723e */ /* 0x000fe200000000ff */
[----:B------:R1:W-:Y:S01]  /*db50*/  @!P6 SYNCS.ARRIVE.TRANS64.RED.A1T0 RZ, [R125+URZ], RZ ;  /* 0x000000ff7dffe9a7 */ /* 0x0003e2000810043f */
[----:B------:R-:W-:Y:S01]  /*db60*/  ISETP.GT.AND P1, PT, R10, UR4, PT ;  /* 0x000000040a007c0c */ /* 0x000fe2000bf24270 */
[----:B------:R-:W-:Y:S01]  /*db70*/  FADD.FTZ R124, R170, R123 ;  /* 0x0000007baa7c7221 */ /* 0x000fe20000010000 */
[----:B------:R-:W-:Y:S01]  /*db80*/  UMOV UR4, UR37 ;  /* 0x0000002500047c82 */ /* 0x000fe20008000000 */
[----:B------:R-:W3:Y:S01]  /*db90*/  MUFU.EX2 R150, R150 ;  /* 0x0000009600967308 */ /* 0x000ee20000000800 */
[----:B0-----:R-:W-:Y:S01]  /*dba0*/  FADD.FTZ R8, R148, R5 ;  /* 0x0000000594087221 */ /* 0x001fe20000010000 */
[----:B------:R-:W-:Y:S01]  /*dbb0*/  FADD.FTZ R123, R121, R124 ;  /* 0x0000007c797b7221 */ /* 0x000fe20000010000 */
[----:B------:R-:W-:Y:S01]  /*dbc0*/  F2FP.F16.F32.PACK_AB R184, R170, R21 ;  /* 0x00000015aab8723e */ /* 0x000fe200000000ff */
[----:B------:R-:W-:Y:S01]  /*dbd0*/  VIADD R10, R10, 0xffffffff ;  /* 0xffffffff0a0a7836 */ /* 0x000fe20000000000 */
[C---:B------:R-:W-:Y:S01]  /*dbe0*/  F2FP.F16.F32.PACK_AB R186, R172.reuse, R121 ;  /* 0x00000079acba723e */ /* 0x040fe200000000ff */
[----:B------:R-:W-:Y:S01]  /*dbf0*/  FADD.FTZ R123, R172, R123 ;  /* 0x0000007bac7b7221 */ /* 0x000fe20000010000 */
[----:B------:R-:W-:Y:S01]  /*dc00*/  F2FP.F16.F32.PACK_AB R176, R138, R131 ;  /* 0x000000838ab0723e */ /* 0x000fe200000000ff */
[----:B------:R-:W0:Y:S01]  /*dc10*/  MUFU.EX2 R185, R185 ;  /* 0x000000b900b97308 */ /* 0x000e220000000800 */
[----:B--2---:R-:W-:Y:S01]  /*dc20*/  FADD.FTZ R5, R191, R8 ;  /* 0x00000008bf057221 */ /* 0x004fe20000010000 */
[----:B------:R-:W-:Y:S01]  /*dc30*/  FADD.FTZ R124, R180, R123 ;  /* 0x0000007bb47c7221 */ /* 0x000fe20000010000 */
[----:B------:R-:W-:-:S02]  /*dc40*/  F2FP.F16.F32.PACK_AB R180, R127, R180 ;  /* 0x000000b47fb4723e */ /* 0x000fc400000000ff */
[----:B------:R-:W-:Y:S01]  /*dc50*/  F2FP.F16.F32.PACK_AB R172, R140, R135 ;  /* 0x000000878cac723e */ /* 0x000fe200000000ff */
[----:B------:R-:W-:Y:S01]  /*dc60*/  FADD.FTZ R123, R127, R124 ;  /* 0x0000007c7f7b7221 */ /* 0x000fe20000010000 */
[----:B------:R-:W-:Y:S01]  /*dc70*/  F2FP.F16.F32.PACK_AB R189, R148, R189 ;  /* 0x000000bd94bd723e */ /* 0x000fe200000000ff */
[----:B------:R-:W2:Y:S01]  /*dc80*/  MUFU.EX2 R152, R152 ;  /* 0x0000009800987308 */ /* 0x000ea20000000800 */
[----:B---3--:R-:W-:Y:S01]  /*dc90*/  FADD.FTZ R8, R150, R5 ;  /* 0x0000000596087221 */ /* 0x008fe20000010000 */
[----:B------:R-:W-:Y:S01]  /*dca0*/  FADD.FTZ R124, R182, R123 ;  /* 0x0000007bb67c7221 */ /* 0x000fe20000010000 */
[C---:B------:R-:W-:Y:S02]  /*dcb0*/  F2FP.F16.F32.PACK_AB R182, R129.reuse, R182 ;  /* 0x000000b681b6723e */ /* 0x040fe400000000ff */
[----:B------:R-:W-:Y:S01]  /*dcc0*/  F2FP.F16.F32.PACK_AB R191, R150, R191 ;  /* 0x000000bf96bf723e */ /* 0x000fe200000000ff */
[----:B------:R-:W-:Y:S02]  /*dcd0*/  FADD.FTZ R124, R129, R124 ;  /* 0x0000007c817c7221 */ /* 0x000fe40000010000 */
[----:B------:R-:W3:Y:S01]  /*dce0*/  MUFU.EX2 R187, R187 ;  /* 0x000000bb00bb7308 */ /* 0x000ee20000000800 */
[----:B0-----:R-:W-:Y:S01]  /*dcf0*/  FADD.FTZ R5, R185, R8 ;  /* 0x00000008b9057221 */ /* 0x001fe20000010000 */
[----:B------:R-:W-:-:S04]  /*dd00*/  FADD.FTZ R123, R131, R124 ;  /* 0x0000007c837b7221 */ /* 0x000fc80000010000 */
[----:B------:R-:W-:Y:S02]  /*dd10*/  FADD.FTZ R123, R138, R123 ;  /* 0x0000007b8a7b7221 */ /* 0x000fe40000010000 */
[----:B------:R-:W0:Y:S01]  /*dd20*/  MUFU.EX2 R154, R154 ;  /* 0x0000009a009a7308 */ /* 0x000e220000000800 */
[----:B--2---:R-:W-:Y:S01]  /*dd30*/  FADD.FTZ R8, R152, R5 ;  /* 0x0000000598087221 */ /* 0x004fe20000010000 */
[----:B------:R-:W-:Y:S01]  /*dd40*/  FADD.FTZ R124, R178, R123 ;  /* 0x0000007bb27c7221 */ /* 0x000fe20000010000 */
[C---:B------:R-:W-:Y:S02]  /*dd50*/  F2FP.F16.F32.PACK_AB R178, R133.reuse, R178 ;  /* 0x000000b285b2723e */ /* 0x040fe400000000ff */
[----:B------:R-:W-:Y:S01]  /*dd60*/  F2FP.F16.F32.PACK_AB R185, R152, R185 ;  /* 0x000000b998b9723e */ /* 0x000fe200000000ff */
[----:B------:R-:W-:Y:S02]  /*dd70*/  FADD.FTZ R124, R133, R124 ;  /* 0x0000007c857c7221 */ /* 0x000fe40000010000 */
[----:B------:R-:W2:Y:S01]  /*dd80*/  MUFU.EX2 R181, R181 ;  /* 0x000000b500b57308 */ /* 0x000ea20000000800 */
[----:B---3--:R-:W-:Y:S01]  /*dd90*/  FADD.FTZ R5, R187, R8 ;  /* 0x00000008bb057221 */ /* 0x008fe20000010000 */
[----:B------:R-:W-:-:S04]  /*dda0*/  FADD.FTZ R123, R135, R124 ;  /* 0x0000007c877b7221 */ /* 0x000fc80000010000 */
[----:B------:R-:W-:Y:S02]  /*ddb0*/  FADD.FTZ R124, R140, R123 ;  /* 0x0000007b8c7c7221 */ /* 0x000fe40000010000 */
[----:B------:R-:W3:Y:S01]  /*ddc0*/  MUFU.EX2 R156, R156 ;  /* 0x0000009c009c7308 */ /* 0x000ee20000000800 */
[C---:B0-----:R-:W-:Y:S01]  /*ddd0*/  FADD.FTZ R8, R154.reuse, R5 ;  /* 0x000000059a087221 */ /* 0x041fe20000010000 */
[----:B------:R-:W-:-:S06]  /*dde0*/  F2FP.F16.F32.PACK_AB R187, R154, R187 ;  /* 0x000000bb9abb723e */ /* 0x000fcc00000000ff */
[----:B------:R-:W0:Y:S01]  /*ddf0*/  MUFU.EX2 R183, R183 ;  /* 0x000000b700b77308 */ /* 0x000e220000000800 */
[----:B--2---:R-:W-:-:S07]  /*de00*/  FADD.FTZ R5, R181, R8 ;  /* 0x00000008b5057221 */ /* 0x004fce0000010000 */
[----:B------:R2:W4:Y:S01]  /*de10*/  MUFU.EX2 R12, R190 ;  /* 0x000000be000c7308 */ /* 0x0005220000000800 */
[C---:B---3--:R-:W-:Y:S01]  /*de20*/  FADD.FTZ R8, R156.reuse, R5 ;  /* 0x000000059c087221 */ /* 0x048fe20000010000 */
[----:B------:R-:W-:-:S06]  /*de30*/  F2FP.F16.F32.PACK_AB R181, R156, R181 ;  /* 0x000000b59cb5723e */ /* 0x000fcc00000000ff */
[----:B------:R-:W3:Y:S01]  /*de40*/  MUFU.EX2 R177, R177 ;  /* 0x000000b100b17308 */ /* 0x000ee20000000800 */
[----:B0-----:R-:W-:Y:S01]  /*de50*/  FADD.FTZ R5, R183, R8 ;  /* 0x00000008b7057221 */ /* 0x001fe20000010000 */
[----:B--2---:R-:W-:-:S06]  /*de60*/  F2FP.F16.F32.PACK_AB R190, R168, R15 ;  /* 0x0000000fa8be723e */ /* 0x004fcc00000000ff */
[----:B------:R-:W0:Y:S01]  /*de70*/  MUFU.EX2 R20, R20 ;  /* 0x0000001400147308 */ /* 0x000e220000000800 */
[C---:B----4-:R-:W-:Y:S01]  /*de80*/  FADD.FTZ R8, R12.reuse, R5 ;  /* 0x000000050c087221 */ /* 0x050fe20000010000 */
        /* <DEDUP_REMOVED lines=16> */
[----:B------:R-:W-:-:S06]  /*df90*/  F2FP.F16.F32.PACK_AB R173, R14, R173 ;  /* 0x000000ad0ead723e */ /* 0x000fcc00000000ff */
[----:B------:R-:W2:Y:S01]  /*dfa0*/  MUFU.EX2 R175, R122 ;  /* 0x0000007a00af7308 */ /* 0x000ea20000000800 */
[----:B---3--:R-:W-:-:S07]  /*dfb0*/  FADD.FTZ R5, R136, R5 ;  /* 0x0000000588057221 */ /* 0x008fce0000010000 */
[----:B------:R-:W3:Y:S01]  /*dfc0*/  MUFU.EX2 R142, R142 ;  /* 0x0000008e008e7308 */ /* 0x000ee20000000800 */
[----:B0-----:R-:W-:-:S07]  /*dfd0*/  FADD.FTZ R13, R137, R124 ;  /* 0x0000007c890d7221 */ /* 0x001fce0000010000 */
[----:B------:R0:W4:Y:S01]  /*dfe0*/  MUFU.EX2 R126, R174 ;  /* 0x000000ae007e7308 */ /* 0x0001220000000800 */
[C---:B--2---:R-:W-:Y:S01]  /*dff0*/  FADD.FTZ R5, R175.reuse, R5 ;  /* 0x00000005af057221 */ /* 0x044fe20000010000 */
[----:B------:R-:W-:-:S06]  /*e000*/  F2FP.F16.F32.PACK_AB R175, R175, R136 ;  /* 0x00000088afaf723e */ /* 0x000fcc00000000ff */
[----:B------:R-:W2:Y:S01]  /*e010*/  MUFU.EX2 R139, R139 ;  /* 0x0000008b008b7308 */ /* 0x000ea20000000800 */
[C---:B---3--:R-:W-:Y:S01]  /*e020*/  FADD.FTZ R122, R142.reuse, R13 ;  /* 0x0000000d8e7a7221 */ /* 0x048fe20000010000 */
[----:B0-----:R-:W-:-:S06]  /*e030*/  F2FP.F16.F32.PACK_AB R174, R142, R137 ;  /* 0x000000898eae723e */ /* 0x001fcc00000000ff */
[----:B------:R-:W0:Y:S01]  /*e040*/  MUFU.EX2 R128, R128 ;  /* 0x0000008000807308 */ /* 0x000e220000000800 */
[----:B----4-:R-:W-:-:S07]  /*e050*/  FADD.FTZ R5, R126, R5 ;  /* 0x000000057e057221 */ /* 0x010fce0000010000 */
[----:B------:R-:W3:Y:S01]  /*e060*/  MUFU.EX2 R144, R144 ;  /* 0x0000009000907308 */ /* 0x000ee20000000800 */
[----:B--2---:R-:W-:-:S07]  /*e070*/  FADD.FTZ R13, R139, R122 ;  /* 0x0000007a8b0d7221 */ /* 0x004fce0000010000 */
[----:B------:R-:W2:Y:S01]  /*e080*/  MUFU.EX2 R164, R164 ;  /* 0x000000a400a47308 */ /* 0x000ea20000000800 */
[C---:B0-----:R-:W-:Y:S01]  /*e090*/  FADD.FTZ R5, R128.reuse, R5 ;  /* 0x0000000580057221 */ /* 0x041fe20000010000 */
[----:B------:R-:W-:-:S06]  /*e0a0*/  F2FP.F16.F32.PACK_AB R169, R128, R126 ;  /* 0x0000007e80a9723e */ /* 0x000fcc00000000ff */
[----:B------:R-:W0:Y:S01]  /*e0b0*/  MUFU.EX2 R141, R141 ;  /* 0x0000008d008d7308 */ /* 0x000e220000000800 */
[C---:B---3--:R-:W-:Y:S01]  /*e0c0*/  FADD.FTZ R8, R144.reuse, R13 ;  /* 0x0000000d90087221 */ /* 0x048fe20000010000 */
[----:B------:R-:W-:-:S06]  /*e0d0*/  F2FP.F16.F32.PACK_AB R168, R144, R139 ;  /* 0x0000008b90a8723e */ /* 0x000fcc00000000ff */
[----:B------:R-:W3:Y:S01]  /*e0e0*/  MUFU.EX2 R11, R11 ;  /* 0x0000000b000b7308 */ /* 0x000ee20000000800 */
[----:B--2---:R-:W-:-:S07]  /*e0f0*/  FADD.FTZ R5, R164, R5 ;  /* 0x00000005a4057221 */ /* 0x004fce0000010000 */
[----:B------:R-:W2:Y:S01]  /*e100*/  MUFU.EX2 R146, R146 ;  /* 0x0000009200927308 */ /* 0x000ea20000000800 */
[----:B0-----:R-:W-:Y:S01]  /*e110*/  FADD.FTZ R13, R141, R8 ;  /* 0x000000088d0d7221 */ /* 0x001fe20000010000 */
[C---:B---3--:R-:W-:Y:S01]  /*e120*/  FADD.FTZ R5, R11.reuse, R5 ;  /* 0x000000050b057221 */ /* 0x048fe20000010000 */
[----:B------:R-:W-:Y:S01]  /*e130*/  F2FP.F16.F32.PACK_AB R171, R11, R164 ;  /* 0x000000a40bab723e */ /* 0x000fe200000000ff */
[----:B------:R-:W-:Y:S02]  /*e140*/  IMAD.MOV.U32 R11, RZ, RZ, R4 ;  /* 0x000000ffff0b7224 */ /* 0x000fe400078e0004 */
[C---:B--2---:R-:W-:Y:S01]  /*e150*/  FADD.FTZ R8, R146.reuse, R13 ;  /* 0x0000000d92087221 */ /* 0x044fe20000010000 */
[----:B------:R-:W-:Y:S01]  /*e160*/  F2FP.F16.F32.PACK_AB R170, R146, R141 ;  /* 0x0000008d92aa723e */ /* 0x000fe200000000ff */
[----:B-1----:R-:W-:Y:S06]  /*e170*/  @P1 BRA `(.L_x_4614) ;  /* 0xffffffc800a81947 */ /* 0x002fec000383ffff */
.L_x_4597:
        /* <DEDUP_REMOVED lines=99> */
.L_x_4615:
[----:B------:R-:W-:Y:S01]  /*e7b0*/  ULEA UR5, UR37, UR38, 0x3 ;  /* 0x0000002625057291 */ /* 0x000fe2000f8e183f */
[----:B------:R-:W-:-:S05]  /*e7c0*/  IMAD.U32 R0, RZ, RZ, UR36 ;  /* 0x00000024ff007e24 */ /* 0x000fca000f8e00ff */
[----:B------:R-:W-:-:S04]  /*e7d0*/  SHF.L.U32 R0, R0, 0x1f, RZ ;  /* 0x0000001f00007819 */ /* 0x000fc800000006ff */
[----:B------:R0:W1:Y:S01]  /*e7e0*/  SYNCS.PHASECHK.TRANS64.TRYWAIT P1, [UR5+0x30850], R0 ;  /* 0x03085000ff0075a7 */ /* 0x0000620008020145 */
[----:B------:R-:W-:Y:S05]  /*e7f0*/  @!P0 BRA `(.L_x_4616) ;  /* 0x0000000000048947 */ /* 0x000fea0003800000 */
[----:B------:R-:W-:Y:S01]  /*e800*/  BPT.TRAP 0x1 ;  /* 0x000000040000795c */ /* 0x000fe20000300000 */
.L_x_4616:
[----:B-1----:R-:W-:Y:S05]  /*e810*/  @P1 BRA `(.L_x_4617) ;  /* 0x0000000000081947 */ /* 0x002fea0003800000 */
[----:B------:R-:W1:Y:S02]  /*e820*/  SYNCS.PHASECHK.TRANS64.TRYWAIT P0, [UR5+0x30850], R0 ;  /* 0x03085000ff0075a7 */ /* 0x000e640008000145 */
[----:B-1----:R-:W-:Y:S05]  /*e830*/  @!P0 BRA `(.L_x_4618) ;  /* 0x0000008400448947 */ /* 0x002fea0003800000 */
.L_x_4617:
[----:B------:R-:W-:Y:S01]  /*e840*/  UIADD3 UR38, UR38, 0x400, URZ ;  /* 0x0000040026267890 */ /* 0x000fe2000fffe03f */
[----:B------:R-:W-:Y:S01]  /*e850*/  WARPGROUP.ARRIVE ;  /* 0x00000000000079c5 */ /* 0x000fe20000000000 */
[----:B------:R-:W-:Y:S01]  /*e860*/  UMOV UR7, 0x40000040 ;  /* 0x4000004000077882 */ /* 0x000fe20000000000 */
[----:B-1----:R-:W1:Y:S01]  /*e870*/  SHFL.BFLY PT, R7, R8, 0x2, 0x1f ;  /* 0x0c401f0008077f89 */ /* 0x002e6200000e0000 */
[----:B------:R-:W-:Y:S01]  /*e880*/  USHF.R.U32.HI UR38, URZ, 0x4, UR38 ;  /* 0x000000043f267899 */ /* 0x000fe20008011626 */
[----:B------:R-:W-:Y:S01]  /*e890*/  IMAD.MOV.U32 R16, RZ, RZ, RZ ;  /* 0x000000ffff107224 */ /* 0x000fe200078e00ff */
[----:B------:R-:W-:Y:S01]  /*e8a0*/  R2UR UR8, R197 ;  /* 0x00000000c50872ca */ /* 0x000fe200000e0000 */
[----:B0-----:R-:W0:Y:S01]  /*e8b0*/  SHFL.BFLY PT, R0, R5, 0x2, 0x1f ;  /* 0x0c401f0005007f89 */ /* 0x001e2200000e0000 */
[----:B------:R-:W-:Y:S01]  /*e8c0*/  ULOP3.LUT UR38, UR38, 0x3fff, URZ, 0xc0, !UPT ;  /* 0x00003fff26267892 */ /* 0x000fe2000f8ec03f */
[----:B------:R-:W-:Y:S01]  /*e8d0*/  IMAD.U32 R12, RZ, RZ, UR5 ;  /* 0x00000005ff0c7e24 */ /* 0x000fe2000f8e00ff */
[----:B------:R-:W2:Y:S02]  /*e8e0*/  S2R R13, SR_TID.X ;  /* 0x00000000000d7919 */ /* 0x000ea40000002100 */
[----:B------:R-:W-:-:S04]  /*e8f0*/  ULOP3.LUT UR4, UR38, 0x3000000, URZ, 0xfc, !UPT ;  /* 0x0300000026047892 */ /* 0x000fc8000f8efc3f */
[----:B------:R-:W-:Y:S02]  /*e900*/  UIMAD UR4, UR37, 0x900, UR4 ;  /* 0x00000900250478a4 */ /* 0x000fe4000f8e0204 */
[----:B------:R-:W-:Y:S02]  /*e910*/  UIADD3 UR37, UR37, 0x1, URZ ;  /* 0x0000000125257890 */ /* 0x000fe4000fffe03f */
[----:B------:R-:W-:Y:S02]  /*e920*/  UIADD3 UR8, UR8, 0x1, URZ ;  /* 0x0000000108087890 */ /* 0x000fe4000fffe03f */
[----:B------:R-:W-:Y:S01]  /*e930*/  UISETP.NE.AND UP0, UPT, UR37, 0x2, UPT ;  /* 0x000000022500788c */ /* 0x000fe2000bf05270 */
[----:B------:R-:W-:Y:S02]  /*e940*/  UMOV UR6, UR4 ;  /* 0x0000000400067c82 */ /* 0x000fe40008000000 */
[----:B------:R-:W-:Y:S01]  /*e950*/  HGMMA.64x192x16.F32 R24, R188, gdesc[UR4].tnspB, R24, gsb0 ;  /* 0x42e00004bc187df0 */ /* 0x000fe20008000818 */
[----:B------:R-:W-:Y:S01]  /*e960*/  UIADD3 UR6, UR4, 0x80, URZ ;  /* 0x0000008004067890 */ /* 0x000fe2000fffe03f */
[----:B-1----:R-:W-:Y:S01]  /*e970*/  FADD.FTZ R7, R7, R8 ;  /* 0x0000000807077221 */ /* 0x002fe20000010000 */
[----:B------:R-:W-:Y:S01]  /*e980*/  UMOV UR7, 0x40000040 ;  /* 0x4000004000077882 */ /* 0x000fe20000000000 */
[----:B------:R-:W-:-:S02]  /*e990*/  IMAD.U32 R197, RZ, RZ, UR8 ;  /* 0x00000008ffc57e24 */ /* 0x000fc4000f8e00ff */
[----:B0-----:R-:W-:Y:S01]  /*e9a0*/  FADD.FTZ R2, R0, R5 ;  /* 0x0000000500027221 */ /* 0x001fe20000010000 */
[----:B------:R-:W-:Y:S01]  /*e9b0*/  IMAD.MOV.U32 R5, RZ, RZ, RZ ;  /* 0x000000ffff057224 */ /* 0x000fe200078e00ff */
[----:B------:R-:W0:Y:S01]  /*e9c0*/  SHFL.BFLY PT, R0, R7, 0x1, 0x1f ;  /* 0x0c201f0007007f89 */ /* 0x000e2200000e0000 */
[----:B------:R-:W-:-:S03]  /*e9d0*/  USEL UR37, UR37, URZ, UP0 ;  /* 0x0000003f25257287 */ /* 0x000fc60008000000 */
[----:B------:R-:W1:Y:S01]  /*e9e0*/  SHFL.BFLY PT, R11, R2, 0x1, 0x1f ;  /* 0x0c201f00020b7f89 */ /* 0x000e6200000e0000 */
[----:B--2---:R-:W-:Y:S01]  /*e9f0*/  LOP3.LUT P2, RZ, R13, 0x7f, RZ, 0xc0, !PT ;  /* 0x0000007f0dff7812 */ /* 0x004fe2000784c0ff */
[----:B0-----:R-:W-:Y:S01]  /*ea00*/  FADD.FTZ R10, R7, R0 ;  /* 0x00000000070a7221 */ /* 0x001fe20000010000 */
[----:B------:R-:W-:Y:S02]  /*ea10*/  IMAD.MOV.U32 R0, RZ, RZ, -0x800000 ;  /* 0xff800000ff007424 */ /* 0x000fe400078e00ff */
[----:B-1----:R-:W-:Y:S02]  /*ea20*/  FADD.FTZ R11, R2, R11 ;  /* 0x0000000b020b7221 */ /* 0x002fe40000010000 */
[----:B------:R-:W-:Y:S01]  /*ea30*/  FSETP.NE.FTZ.AND P0, PT, R10, RZ, PT ;  /* 0x000000ff0a00720b */ /* 0x000fe20003f15000 */
[----:B------:R-:W-:Y:S02]  /*ea40*/  IMAD.MOV.U32 R2, RZ, RZ, -0x800000 ;  /* 0xff800000ff027424 */ /* 0x000fe400078e00ff */
[----:B------:R-:W-:-:S10]  /*ea50*/  FSETP.NE.FTZ.AND P1, PT, R11, RZ, PT ;  /* 0x000000ff0b00720b */ /* 0x000fd40003f35000 */
[----:B------:R-:W0:Y:S01]  /*ea60*/  @P0 MUFU.LG2 R6, R10 ;  /* 0x0000000a00060308 */ /* 0x000e220000000c00 */
[C---:B------:R-:W-:Y:S02]  /*ea70*/  @P0 FMUL.FTZ R7, R9.reuse, 0.69314718246459960938 ;  /* 0x3f31721809070820 */ /* 0x040fe40000410000 */
[----:B------:R-:W-:Y:S01]  /*ea80*/  @P1 FMUL.FTZ R13, R9, 0.69314718246459960938 ;  /* 0x3f317218090d1820 */ /* 0x000fe20000410000 */
[----:B------:R-:W-:-:S04]  /*ea90*/  @!P2 VIADD R9, R12, 0x30860 ;  /* 0x000308600c09a836 */ /* 0x000fc80000000000 */
[----:B------:R-:W1:Y:S08]  /*eaa0*/  @P1 MUFU.LG2 R8, R11 ;  /* 0x0000000b00081308 */ /* 0x000e700000000c00 */
[----:B------:R-:W2:Y:S01]  /*eab0*/  @P0 MUFU.RCP R5, R10 ;  /* 0x0000000a00050308 */ /* 0x000ea20000001000 */
[----:B0-----:R-:W-:-:S04]  /*eac0*/  @P0 FMUL.FTZ R6, R6, 0.69314718246459960938 ;  /* 0x3f31721806060820 */ /* 0x001fc80000410000 */
[----:B------:R-:W-:Y:S01]  /*ead0*/  @P0 FFMA.FTZ R2, R7, R4, R6 ;  /* 0x0000000407020223 */ /* 0x000fe20000010006 */
[----:B------:R-:W-:Y:S02]  /*eae0*/  @!P2 PRMT R7, RZ, 0x654, R9 ;  /* 0x00000654ff07a816 */ /* 0x000fe40000000009 */
[----:B------:R-:W0:Y:S01]  /*eaf0*/  @P1 MUFU.RCP R16, R11 ;  /* 0x0000000b00101308 */ /* 0x000e220000001000 */
[----:B-1----:R-:W-:Y:S01]  /*eb00*/  @P1 FMUL.FTZ R8, R8, 0.69314718246459960938 ;  /* 0x3f31721808081820 */ /* 0x002fe20000410000 */
[----:B------:R-:W-:-:S03]  /*eb10*/  PLOP3.LUT P0, PT, PT, PT, PT, 0x8, 0x0 ;  /* 0x000000000000781c */ /* 0x000fc60003f0e170 */
        /* <DEDUP_REMOVED lines=21> */
[----:B------:R-:W-:Y:S01]  /*ec70*/  UMOV UR7, 0x40000040 ;  /* 0x4000004000077882 */ /* 0x000fe20000000000 */
[----:B------:R-:W-:-:S04]  /*ec80*/  USEL UR4, URZ, 0x1, UP0 ;  /* 0x000000013f047887 */ /* 0x000fc80008000000 */
[----:B------:R-:W-:Y:S01]  /*ec90*/  ULOP3.LUT UR36, UR36, UR4, URZ, 0x3c, !UPT ;  /* 0x0000000424247292 */ /* 0x000fe2000f8e3c3f */
[----:B------:R-:W-:Y:S02]  /*eca0*/  WARPGROUP.DEPBAR.LE gsb0, 0x0 ;  /* 0x00008000000079c5 */ /* 0x000fe40000010000 */
[----:B------:R-:W-:-:S10]  /*ecb0*/  WARPGROUP.ARRIVE ;  /* 0x00000000000079c5 */ /* 0x000fd40000000000 */
[----:B------:R-:W-:Y:S03]  /*ecc0*/  HGMMA.64x192x16.F32 R24, R168, gdesc[UR4].tnspB, R24, gsb0 ;  /* 0x42e00004a8187df0 */ /* 0x000fe60008000818 */
[----:B------:R-:W-:Y:S02]  /*ecd0*/  WARPGROUP.DEPBAR.LE gsb0, 0x0 ;  /* 0x00008000000079c5 */ /* 0x000fe40000010000 */
[-C--:B--2---:R-:W-:Y:S01]  /*ece0*/  FMUL.FTZ R4, R24, R5.reuse ;  /* 0x0000000518047220 */ /* 0x084fe20000410000 */
        /* <DEDUP_REMOVED lines=96> */
.L_x_4548:
        /* <DEDUP_REMOVED lines=10> */
[----:B------:R-:W-:Y:S01]  /*f390*/  F2FP.F16.F32.PACK_AB R6, R29, R6 ;  /* 0x000000061d06723e */ /* 0x000fe200000000ff */
[----:B------:R-:W-:Y:S01]  /*f3a0*/  ULDC.64 UR8, c[0x0][0xb90] ;  /* 0x0002e40000087ab9 */ /* 0x000fe20000000a00 */
[----:B------:R-:W-:Y:S01]  /*f3b0*/  F2FP.F16.F32.PACK_AB R4, R25, R4 ;  /* 0x000000041904723e */ /* 0x000fe200000000ff */
[----:B------:R-:W-:Y:S01]  /*f3c0*/  ULDC.64 UR14, c[0x0][0x208] ;  /* 0x00008200000e7ab9 */ /* 0x000fe20000000a00 */
[----:B------:R-:W-:Y:S02]  /*f3d0*/  R2UR UR11, R194 ;  /* 0x00000000c20b72ca */ /* 0x000fe400000e0000 */
[----:B------:R-:W-:Y:S02]  /*f3e0*/  R2UR UR13, R195 ;  /* 0x00000000c30d72ca */ /* 0x000fe400000e0000 */
[----:B------:R-:W-:Y:S02]  /*f3f0*/  F2FP.F16.F32.PACK_AB R5, R150, R5 ;  /* 0x000000059605723e */ /* 0x000fe400000000ff */
[----:B------:R-:W-:-:S02]  /*f400*/  F2FP.F16.F32.PACK_AB R7, R152, R7 ;  /* 0x000000079807723e */ /* 0x000fc400000000ff */
[----:B------:R-:W-:Y:S02]  /*f410*/  F2FP.F16.F32.PACK_AB R10, R11, R10 ;  /* 0x0000000a0b0a723e */ /* 0x000fe400000000ff */
[----:B------:R-:W-:Y:S02]  /*f420*/  F2FP.F16.F32.PACK_AB R8, R15, R8 ;  /* 0x000000080f08723e */ /* 0x000fe400000000ff */
[----:B------:R-:W-:Y:S01]  /*f430*/  F2FP.F16.F32.PACK_AB R11, R147, R140 ;  /* 0x0000008c930b723e */ /* 0x000fe200000000ff */
[----:B------:R-:W-:Y:S01]  /*f440*/  USHF.R.S32.HI UR10, URZ, 0x1f, UR11 ;  /* 0x0000001f3f0a7899 */ /* 0x000fe2000801140b */
[----:B------:R-:W-:Y:S01]  /*f450*/  F2FP.F16.F32.PACK_AB R12, R13, R12 ;  /* 0x0000000c0d0c723e */ /* 0x000fe200000000ff */
[----:B------:R-:W-:Y:S01]  /*f460*/  UIMAD.WIDE.U32 UR6, UR11, UR8, URZ ;  /* 0x000000080b0672a5 */ /* 0x000fe2000f8e003f */
[----:B------:R-:W-:Y:S01]  /*f470*/  F2FP.F16.F32.PACK_AB R13, R144, R139 ;  /* 0x0000008b900d723e */ /* 0x000fe200000000ff */
[----:B------:R-:W-:Y:S01]  /*f480*/  UIMAD UR5, UR10, UR8, URZ ;  /* 0x000000080a0572a4 */ /* 0x000fe2000f8e023f */
[----:B------:R-:W-:Y:S01]  /*f490*/  F2FP.F16.F32.PACK_AB R14, R53, R14 ;  /* 0x0000000e350e723e */ /* 0x000fe200000000ff */
[----:B------:R-:W-:Y:S01]  /*f4a0*/  USHF.R.S32.HI UR12, URZ, 0x1f, UR13 ;  /* 0x0000001f3f0c7899 */ /* 0x000fe2000801140d */
[----:B------:R-:W-:Y:S01]  /*f4b0*/  F2FP.F16.F32.PACK_AB R15, R145, R138 ;  /* 0x0000008a910f723e */ /* 0x000fe200000000ff */
[----:B------:R-:W-:Y:S01]  /*f4c0*/  UIMAD UR5, UR11, UR9, UR5 ;  /* 0x000000090b0572a4 */ /* 0x000fe2000f8e0205 */
[----:B------:R-:W-:-:S02]  /*f4d0*/  F2FP.F16.F32.PACK_AB R24, R57, R24 ;  /* 0x000000183918723e */ /* 0x000fc400000000ff */
[----:B------:R-:W-:Y:S01]  /*f4e0*/  ULDC.64 UR8, c[0x0][0xb98] ;  /* 0x0002e60000087ab9 */ /* 0x000fe20000000a00 */
[----:B------:R-:W-:Y:S01]  /*f4f0*/  UIADD3 UR7, UR7, UR5, URZ ;  /* 0x0000000507077290 */ /* 0x000fe2000fffe03f */
[----:B------:R-:W-:Y:S01]  /*f500*/  F2FP.F16.F32.PACK_AB R96, R97, R96 ;  /* 0x000000606160723e */ /* 0x000fe200000000ff */
[----:B------:R-:W-:Y:S01]  /*f510*/  UIMAD UR5, UR12, UR8, URZ ;  /* 0x000000080c0572a4 */ /* 0x000fe2000f8e023f */
[----:B------:R-:W-:Y:S02]  /*f520*/  MOV R48, R16 ;  /* 0x0000001000307202 */ /* 0x000fe40000000f00 */
[----:B0-----:R-:W-:Y:S01]  /*f530*/  MOV R49, R21 ;  /* 0x0000001500317202 */ /* 0x001fe20000000f00 */
[----:B------:R-:W-:Y:S01]  /*f540*/  IMAD R21, R196, 0x40, R19 ;  /* 0x00000040c4157824 */ /* 0x000fe200078e0213 */
[----:B------:R-:W-:Y:S01]  /*f550*/  UIMAD.WIDE.U32 UR6, UR13, UR8, UR6 ;  /* 0x000000080d0672a5 */ /* 0x000fe2000f8e0006 */
[----:B------:R-:W-:Y:S01]  /*f560*/  F2FP.F16.F32.PACK_AB R97, R91, R98 ;  /* 0x000000625b61723e */ /* 0x000fe200000000ff */
[----:B------:R-:W-:Y:S01]  /*f570*/  UIMAD UR5, UR13, UR9, UR5 ;  /* 0x000000090d0572a4 */ /* 0x000fe2000f8e0205 */
[--C-:B------:R-:W-:Y:S01]  /*f580*/  IMAD.WIDE R46, R201, 0x2, R48.reuse ;  /* 0x00000002c92e7825 */ /* 0x100fe200078e0230 */
[----:B------:R-:W-:Y:S01]  /*f590*/  F2FP.F16.F32.PACK_AB R104, R105, R104 ;  /* 0x000000686968723e */ /* 0x000fe200000000ff */
[----:B------:R-:W-:Y:S01]  /*f5a0*/  ULDC.64 UR8, c[0x0][0xae8] ;  /* 0x0002ba0000087ab9 */ /* 0x000fe20000000a00 */
[----:B------:R-:W-:Y:S01]  /*f5b0*/  F2FP.F16.F32.PACK_AB R98, R101, R100 ;  /* 0x000000646562723e */ /* 0x000fe200000000ff */
[----:B------:R-:W-:Y:S01]  /*f5c0*/  IMAD.WIDE R48, R21, 0x2, R48 ;  /* 0x0000000215307825 */ /* 0x000fe200078e0230 */
[----:B------:R-:W-:-:S02]  /*f5d0*/  IADD3 R27, P5, R46, 0x8060, RZ ;  /* 0x000080602e1b7810 */ /* 0x000fc40007fbe0ff */
[C---:B------:R-:W-:Y:S02]  /*f5e0*/  LOP3.LUT R21, R46.reuse, 0x380, RZ, 0xc0, !PT ;  /* 0x000003802e157812 */ /* 0x040fe400078ec0ff */
[----:B------:R-:W-:Y:S02]  /*f5f0*/  LOP3.LUT R26, R27, 0x380, RZ, 0xc0, !PT ;  /* 0x000003801b1a7812 */ /* 0x000fe400078ec0ff */
[----:B------:R-:W-:Y:S02]  /*f600*/  IADD3 R43, P6, R46, 0x8040, RZ ;  /* 0x000080402e2b7810 */ /* 0x000fe40007fde0ff */
[----:B------:R-:W-:Y:S02]  /*f610*/  SHF.R.U64 R26, R26, 0x3, RZ ;  /* 0x000000031a1a7819 */ /* 0x000fe400000012ff */
[C---:B------:R-:W-:Y:S01]  /*f620*/  IADD3 R41, P0, R46.reuse, 0x8020, RZ ;  /* 0x000080202e297810 */ /* 0x040fe20007f1e0ff */
[----:B------:R-:W-:Y:S01]  /*f630*/  IMAD.X R51, RZ, RZ, R47, P6 ;  /* 0x000000ffff337224 */ /* 0x000fe200030e062f */
[----:B------:R-:W-:-:S02]  /*f640*/  IADD3 R30, P1, R46, 0x8000, RZ ;  /* 0x000080002e1e7810 */ /* 0x000fc40007f3e0ff */
[----:B------:R-:W-:Y:S01]  /*f650*/  SHF.R.U64 R21, R21, 0x3, RZ ;  /* 0x0000000315157819 */ /* 0x000fe200000012ff */
[--C-:B------:R-:W-:Y:S01]  /*f660*/  IMAD.X R55, RZ, RZ, R47.reuse, P0 ;  /* 0x000000ffff377224 */ /* 0x100fe200000e062f */
[----:B------:R-:W-:Y:S01]  /*f670*/  LOP3.LUT R26, R26, R27, RZ, 0x3c, !PT ;  /* 0x0000001b1a1a7212 */ /* 0x000fe200078e3cff */
        /* <DEDUP_REMOVED lines=19> */
[----:B------:R-:W-:Y:S02]  /*f7b0*/  SHF.R.U64 R21, R21, 0x3, RZ ;  /* 0x0000000315157819 */ /* 0x000fe400000012ff */
[----:B------:R-:W-:Y:S02]  /*f7c0*/  SHF.R.U64 R20, R20, 0x3, RZ ;  /* 0x0000000314147819 */ /* 0x000fe400000012ff */
[----:B------:R-:W-:Y:S02]  /*f7d0*/  LOP3.LUT R58, R21, R30, RZ, 0x3c, !PT ;  /* 0x0000001e153a7212 */ /* 0x000fe400078e3cff */
[----:B------:R-:W-:Y:S02]  /*f7e0*/  LOP3.LUT R21, R28, 0x380, RZ, 0xc0, !PT ;  /* 0x000003801c157812 */ /* 0x000fe400078ec0ff */
[----:B------:R-:W-:Y:S02]  /*f7f0*/  LOP3.LUT R62, R20, R39, RZ, 0x3c, !PT ;  /* 0x00000027143e7212 */ /* 0x000fe400078e3cff */
        /* <DEDUP_REMOVED lines=8> */
[----:B------:R-:W0:Y:S01]  /*f880*/  LDC R22, c[0x0][0xbe8] ;  /* 0x0002fa00ff167b82 */ /* 0x000e220000000800 */
[----:B------:R-:W-:Y:S02]  /*f890*/  LOP3.LUT R20, R33, 0x380, RZ, 0xc0, !PT ;  /* 0x0000038021147812 */ /* 0x000fe400078ec0ff */
[----:B------:R-:W-:Y:S02]  /*f8a0*/  IADD3 R21, P0, R48, 0x5000, RZ ;  /* 0x0000500030157810 */ /* 0x000fe40007f1e0ff */
[----:B------:R-:W-:Y:S02]  /*f8b0*/  SHF.R.U64 R20, R20, 0x3, RZ ;  /* 0x0000000314147819 */ /* 0x000fe400000012ff */
[----:B------:R-:W-:Y:S01]  /*f8c0*/  LOP3.LUT R28, R21, 0x380, RZ, 0xc0, !PT ;  /* 0x00000380151c7812 */ /* 0x000fe200078ec0ff */
[----:B------:R-:W-:Y:S01]  /*f8d0*/  IMAD.X R29, RZ, RZ, R49, P0 ;  /* 0x000000ffff1d7224 */ /* 0x000fe200000e0631 */
[----:B------:R-:W-:-:S02]  /*f8e0*/  LOP3.LUT R86, R20, R33, RZ, 0x3c, !PT ;  /* 0x0000002114567212 */ /* 0x000fc400078e3cff */
[----:B------:R-:W-:Y:S02]  /*f8f0*/  IADD3 R33, P1, R48, 0x4000, RZ ;  /* 0x0000400030217810 */ /* 0x000fe40007f3e0ff */
[----:B------:R-:W-:Y:S02]  /*f900*/  SHF.R.U64 R28, R28, 0x3, RZ ;  /* 0x000000031c1c7819 */ /* 0x000fe400000012ff */
[----:B------:R-:W-:Y:S01]  /*f910*/  MOV R151, R46 ;  /* 0x0000002e00977202 */ /* 0x000fe20000000f00 */
[----:B------:R-:W-:Y:S01]  /*f920*/  BAR.SYNC.DEFER_BLOCKING 0x1, 0x100 ;  /* 0x0044000000007b1d */ /* 0x000fe20000010000 */
[----:B------:R-:W-:Y:S01]  /*f930*/  LOP3.LUT R28, R28, R21, RZ, 0x3c, !PT ;  /* 0x000000151c1c7212 */ /* 0x000fe200078e3cff */
[--C-:B------:R-:W-:Y:S01]  /*f940*/  IMAD.X R21, RZ, RZ, R49.reuse, P1 ;  /* 0x000000ffff157224 */ /* 0x100fe200008e0631 */
[----:B------:R-:W-:Y:S02]  /*f950*/  IADD3 R46, P0, R48, 0xb000, RZ ;  /* 0x0000b000302e7810 */ /* 0x000fe40007f1e0ff */
[----:B------:R-:W-:Y:S01]  /*f960*/  MOV R102, R26 ;  /* 0x0000001a00667202 */ /* 0x000fe20000000f00 */
[----:B------:R-:W-:Y:S01]  /*f970*/  VIADD R26, R18, UR60 ;  /* 0x0000003c121a7c36 */ /* 0x000fe20008000000 */
[----:B------:R-:W-:Y:S01]  /*f980*/  LOP3.LUT R25, R46, 0x380, RZ, 0xc0, !PT ;  /* 0x000003802e197812 */ /* 0x000fe200078ec0ff */
[----:B------:R-:W-:Y:S01]  /*f990*/  IMAD.X R47, RZ, RZ, R49, P0 ;  /* 0x000000ffff2f7224 */ /* 0x000fe200000e0631 */
[----:B0-----:R-:W-:-:S02]  /*f9a0*/  ISETP.NE.AND P1, PT, R22, 0x1, PT ;  /* 0x000000011600780c */ /* 0x001fc40003f25270 */
[----:B------:R-:W-:Y:S02]  /*f9b0*/  SHF.R.U64 R25, R25, 0x3, RZ ;  /* 0x0000000319197819 */ /* 0x000fe400000012ff */
[----:B------:R-:W-:Y:S02]  /*f9c0*/  LOP3.LUT R34, R43, 0x380, RZ, 0xc0, !PT ;  /* 0x000003802b227812 */ /* 0x000fe400078ec0ff */
[----:B------:R-:W-:Y:S02]  /*f9d0*/  LOP3.LUT R46, R25, R46, RZ, 0x3c, !PT ;  /* 0x0000002e192e7212 */ /* 0x000fe400078e3cff */
[----:B------:R-:W-:Y:S02]  /*f9e0*/  SHF.R.U64 R34, R34, 0x3, RZ ;  /* 0x0000000322227819 */ /* 0x000fe400000012ff */
[----:B------:R-:W-:Y:S02]  /*f9f0*/  LOP3.LUT R32, R41, 0x380, RZ, 0xc0, !PT ;  /* 0x0000038029207812 */ /* 0x000fe400078ec0ff */
[----:B------:R-:W-:Y:S01]  /*fa00*/  LOP3.LUT R50, R34, R43, RZ, 0x3c, !PT ;  /* 0x0000002b22327212 */ /* 0x000fe200078e3cff */
[----:B------:R-:W0:Y:S01]  /*fa10*/  @P1 LDC R25, c[0x0][0xbec] ;  /* 0x0002fb00ff191b82 */ /* 0x000e220000000800 */
[----:B------:R-:W-:Y:S01]  /*fa20*/  SHF.R.U64 R32, R32, 0x3, RZ ;  /* 0x0000000320207819 */ /* 0x000fe200000012ff */
[----:B------:R1:W-:Y:S01]  /*fa30*/  STSM.16.M88.4 [R151], R4 ;  /* 0x0000000497007844 */ /* 0x0003e20000000200 */
[----:B------:R-:W-:Y:S01]  /*fa40*/  MOV R103, R50 ;  /* 0x0000003200677202 */ /* 0x000fe20000000f00 */
[----:B------:R-:W-:Y:S01]  /*fa50*/  IMAD.MOV.U32 R50, RZ, RZ, R26 ;  /* 0x000000ffff327224 */ /* 0x000fe200078e001a */
[----:B------:R-:W-:-:S02]  /*fa60*/  MOV R66, R66 ;  /* 0x0000004200427202 */ /* 0x000fc40000000f00 */
[----:B------:R-:W-:Y:S01]  /*fa70*/  LOP3.LUT R20, R33, 0x380, RZ, 0xc0, !PT ;  /* 0x0000038021147812 */ /* 0x000fe200078ec0ff */
[----:B------:R-:W2:Y:S01]  /*fa80*/  @P1 LDC R27, c[0x0][0xbf0] ;  /* 0x0002fc00ff1b1b82 */ /* 0x000ea20000000800 */
[----:B------:R-:W-:Y:S02]  /*fa90*/  MOV R86, R86 ;  /* 0x0000005600567202 */ /* 0x000fe40000000f00 */
[----:B------:R-:W-:Y:S02]  /*faa0*/  MOV R82, R82 ;  /* 0x0000005200527202 */ /* 0x000fe40000000f00 */
[----:B------:R-:W-:Y:S02]  /*fab0*/  LOP3.LUT R54, R32, R41, RZ, 0x3c, !PT ;  /* 0x0000002920367212 */ /* 0x000fe400078e3cff */
[----:B------:R-:W-:Y:S02]  /*fac0*/  LOP3.LUT R32, R37, 0x380, RZ, 0xc0, !PT ;  /* 0x0000038025207812 */ /* 0x000fe400078ec0ff */
[----:B------:R-:W-:-:S02]  /*fad0*/  LOP3.LUT R30, R35, 0x380, RZ, 0xc0, !PT ;  /* 0x00000380231e7812 */ /* 0x000fc400078ec0ff */
[----:B-1----:R-:W-:Y:S02]  /*fae0*/  F2FP.F16.F32.PACK_AB R5, R148, R143 ;  /* 0x0000008f9405723e */ /* 0x002fe400000000ff */
[----:B------:R-:W-:Y:S02]  /*faf0*/  F2FP.F16.F32.PACK_AB R6, R120, R3 ;  /* 0x000000037806723e */ /* 0x000fe400000000ff */
[----:B------:R-:W-:Y:S01]  /*fb00*/  F2FP.F16.F32.PACK_AB R7, R149, R142 ;  /* 0x0000008e9507723e */ /* 0x000fe200000000ff */
[----:B0-----:R-:W-:Y:S01]  /*fb10*/  @P1 IMAD.HI.U32 R4, R26, R25, RZ ;  /* 0x000000191a041227 */ /* 0x001fe200078e00ff */
[----:B------:R-:W-:Y:S02]  /*fb20*/  SHF.R.U64 R20, R20, 0x3, RZ ;  /* 0x0000000314147819 */ /* 0x000fe400000012ff */
[----:B------:R-:W-:Y:S02]  /*fb30*/  SHF.R.U64 R32, R32, 0x3, RZ ;  /* 0x0000000320207819 */ /* 0x000fe400000012ff */
[----:B------:R-:W-:-:S02]  /*fb40*/  SHF.R.U64 R30, R30, 0x3, RZ ;  /* 0x000000031e1e7819 */ /* 0x000fc400000012ff */
[----:B------:R-:W-:Y:S02]  /*fb50*/  LOP3.LUT R20, R20, R33, RZ, 0x3c, !PT ;  /* 0x0000002114147212 */ /* 0x000fe400078e3cff */
[----:B--2---:R-:W-:Y:S02]  /*fb60*/  @P1 SHF.R.U32.HI R50, RZ, R27, R4 ;  /* 0x0000001bff321219 */ /* 0x004fe40000011604 */
[----:B------:R-:W-:Y:S02]  /*fb70*/  F2FP.F16.F32.PACK_AB R4, R122, R9 ;  /* 0x000000097a04723e */ /* 0x000fe400000000ff */
[----:B------:R-:W-:Y:S01]  /*fb80*/  F2FP.F16.F32.PACK_AB R9, R146, R141 ;  /* 0x0000008d9209723e */ /* 0x000fe200000000ff */
[----:B------:R-:W-:Y:S01]  /*fb90*/  IMAD.MOV R3, RZ, RZ, -R50 ;  /* 0x000000ffff037224 */ /* 0x000fe200078e0a32 */
[----:B------:R-:W-:Y:S01]  /*fba0*/  IADD3 R33, P3, R48, 0x7000, RZ ;  /* 0x0000700030217810 */ /* 0x000fe20007f7e0ff */
[----:B------:R-:W-:Y:S01]  /*fbb0*/  STSM.16.M88.4 [R66], R4 ;  /* 0x0000000442007844 */ /* 0x000fe20000000200 */
[----:B------:R-:W-:Y:S01]  /*fbc0*/  LOP3.LUT R70, R32, R37, RZ, 0x3c, !PT ;  /* 0x0000002520467212 */ /* 0x000fe200078e3cff */
[----:B------:R-:W-:Y:S01]  /*fbd0*/  IMAD R3, R22, R3, R26 ;  /* 0x0000000316037224 */ /* 0x000fe200078e021a */
[----:B------:R-:W-:Y:S01]  /*fbe0*/  LOP3.LUT R74, R30, R35, RZ, 0x3c, !PT ;  /* 0x000000231e4a7212 */ /* 0x000fe200078e3cff */
[----:B------:R0:W-:Y:S01]  /*fbf0*/  STSM.16.M88.4 [R86], R8 ;  /* 0x0000000856007844 */ /* 0x0001e20000000200 */
[----:B------:R-:W-:-:S02]  /*fc00*/  IADD3 R31, P2, R48, 0x6000, RZ ;  /* 0x00006000301f7810 */ /* 0x000fc40007f5e0ff */
[----:B------:R-:W-:Y:S01]  /*fc10*/  LOP3.LUT R32, R33, 0x380, RZ, 0xc0, !PT ;  /* 0x0000038021207812 */ /* 0x000fe200078ec0ff */
[----:B------:R1:W-:Y:S01]  /*fc20*/  STSM.16.M88.4 [R82], R12 ;  /* 0x0000000c52007844 */ /* 0x0003e20000000200 */
[----:B------:R-:W-:Y:S02]  /*fc30*/  MOV R78, R78 ;  /* 0x0000004e004e7202 */ /* 0x000fe40000000f00 */
[----:B------:R-:W-:Y:S02]  /*fc40*/  F2FP.F16.F32.PACK_AB R25, R137, R134 ;  /* 0x000000868919723e */ /* 0x000fe400000000ff */
[----:B------:R-:W-:Y:S02]  /*fc50*/  F2FP.F16.F32.PACK_AB R26, R61, R60 ;  /* 0x0000003c3d1a723e */ /* 0x000fe400000000ff */
[----:B------:R-:W-:Y:S02]  /*fc60*/  F2FP.F16.F32.PACK_AB R27, R136, R133 ;  /* 0x00000085881b723e */ /* 0x000fe400000000ff */
[----:B------:R-:W-:-:S02]  /*fc70*/  LOP3.LUT R30, R31, 0x380, RZ, 0xc0, !PT ;  /* 0x000003801f1e7812 */ /* 0x000fc400078ec0ff */
[----:B------:R-:W-:Y:S01]  /*fc80*/  MOV R74, R74 ;  /* 0x0000004a004a7202 */ /* 0x000fe20000000f00 */
[----:B0-----:R-:W-:Y:S01]  /*fc90*/  IMAD.U32 R10, RZ, RZ, UR5 ;  /* 0x00000005ff0a7e24 */ /* 0x001fe2000f8e00ff */
[----:B------:R-:W-:Y:S01]  /*fca0*/  SHF.R.S32.HI R9, RZ, 0x1f, R50 ;  /* 0x0000001fff097819 */ /* 0x000fe20000011432 */
[----:B------:R-:W-:Y:S01]  /*fcb0*/  ULDC UR5, c[0x0][0xa88] ;  /* 0x0002a20000057ab9 */ /* 0x000fe20000000800 */
[----:B------:R-:W-:Y:S01]  /*fcc0*/  SHF.R.S32.HI R8, RZ, 0x1f, R3 ;  /* 0x0000001fff087819 */ /* 0x000fe20000011403 */
[----:B-1----:R-:W-:Y:S01]  /*fcd0*/  VIADD R14, R200, UR60 ;  /* 0x0000003cc80e7c36 */ /* 0x002fe20008000000 */
[----:B------:R-:W-:Y:S01]  /*fce0*/  IADD3 R12, P0, R50, UR6, RZ ;  /* 0x00000006320c7c10 */ /* 0x000fe2000ff1e0ff */
[----:B------:R0:W-:Y:S01]  /*fcf0*/  STSM.16.M88.4 [R78], R24 ;  /* 0x000000184e007844 */ /* 0x0001e20000000200 */
[----:B------:R-:W-:Y:S02]  /*fd00*/  F2FP.F16.F32.PACK_AB R4, R65, R64 ;  /* 0x000000404104723e */ /* 0x000fe400000000ff */
[----:B------:R-:W-:Y:S01]  /*fd10*/  IADD3.X R13, R9, UR7, R10, P0, !PT ;  /* 0x00000007090d7c10 */ /* 0x000fe200087fe40a */
[----:B------:R-:W-:Y:S01]  /*fd20*/  ULDC.64 UR6, c[0x0][0xb88] ;  /* 0x0002e20000067ab9 */ /* 0x000fe20000000a00 */
[----:B------:R-:W-:Y:S01]  /*fd30*/  F2FP.F16.F32.PACK_AB R5, R135, R132 ;  /* 0x000000848705723e */ /* 0x000fe200000000ff */
[----:B------:R-:W-:Y:S01]  /*fd40*/  IMAD R8, R8, UR6, RZ ;  /* 0x0000000608087c24 */ /* 0x000fe2000f8e02ff */
[----:B------:R-:W-:Y:S01]  /*fd50*/  F2FP.F16.F32.PACK_AB R6, R69, R68 ;  /* 0x000000444506723e */ /* 0x000fe200000000ff */
[----:B------:R-:W-:Y:S01]  /*fd60*/  IMAD.WIDE.U32 R12, R3, UR6, R12 ;  /* 0x00000006030c7c25 */ /* 0x000fe2000f8e000c */
[----:B------:R-:W-:-:S02]  /*fd70*/  F2FP.F16.F32.PACK_AB R7, R131, R130 ;  /* 0x000000828307723e */ /* 0x000fc400000000ff */
[----:B------:R-:W-:Y:S01]  /*fd80*/  SHF.R.U64 R32, R32, 0x3, RZ ;  /* 0x0000000320207819 */ /* 0x000fe200000012ff */
[----:B------:R-:W-:Y:S01]  /*fd90*/  IMAD R15, R3, UR7, R8 ;  /* 0x00000007030f7c24 */ /* 0x000fe2000f8e0208 */
[----:B------:R-:W-:Y:S01]  /*fda0*/  SHF.R.U64 R30, R30, 0x3, RZ ;  /* 0x000000031e1e7819 */ /* 0x000fe200000012ff */
[----:B------:R1:W-:Y:S01]  /*fdb0*/  STSM.16.M88.4 [R74], R4 ;  /* 0x000000044a007844 */ /* 0x0003e20000000200 */
[----:B------:R-:W-:Y:S01]  /*fdc0*/  LOP3.LUT R32, R32, R33, RZ, 0x3c, !PT ;  /* 0x0000002120207212 */ /* 0x000fe200078e3cff */
[----:B------:R-:W-:Y:S01]  /*fdd0*/  ULDC.64 UR6, c[0x0][0xb50] ;  /* 0x0002d40000067ab9 */ /* 0x000fe20000000a00 */
[----:B------:R-:W-:Y:S01]  /*fde0*/  IMAD R3, R22, UR5, RZ ;  /* 0x0000000516037c24 */ /* 0x000fe2000f8e02ff */
[----:B------:R-:W-:Y:S01]  /*fdf0*/  LOP3.LUT P0, RZ, R198, 0x3, RZ, 0xc0, !PT ;  /* 0x00000003c6ff7812 */ /* 0x000fe2000780c0ff */
[--C-:B------:R-:W-:Y:S01]  /*fe00*/  IMAD.X R33, RZ, RZ, R49.reuse, P3 ;  /* 0x000000ffff217224 */ /* 0x100fe200018e0631 */
[----:B0-----:R-:W-:Y:S02]  /*fe10*/  LEA R24, P3, R12, UR6, 0x2 ;  /* 0x000000060c187c11 */ /* 0x001fe4000f8610ff */
[----:B------:R-:W-:Y:S01]  /*fe20*/  LOP3.LUT R30, R30, R31, RZ, 0x3c, !PT ;  /* 0x0000001f1e1e7212 */ /* 0x000fe200078e3cff */
[----:B------:R-:W-:Y:S01]  /*fe30*/  IMAD.X R31, RZ, RZ, R49, P2 ;  /* 0x000000ffff1f7224 */ /* 0x000fe200010e0631 */
[----:B------:R-:W-:Y:S01]  /*fe40*/  ISETP.GE.OR P2, PT, R14, R3, P0 ;  /* 0x000000030e00720c */ /* 0x000fe20000746670 */
[----:B------:R-:W-:Y:S01]  /*fe50*/  SHFL.IDX PT, R60, R24, RZ, 0x1c1f ;  /* 0x001c1fff183c7589 */ /* 0x000fe200000e0000 */
[----:B------:R-:W-:-:S02]  /*fe60*/  MOV R54, R54 ;  /* 0x0000003600367202 */ /* 0x000fc40000000f00 */
[----:B------:R-:W-:Y:S01]  /*fe70*/  MOV R70, R70 ;  /* 0x0000004600467202 */ /* 0x000fe20000000f00 */
[----:B-1----:R-:W-:Y:S01]  /*fe80*/  VIADD R4, R14, 0x8 ;  /* 0x000000080e047836 */ /* 0x002fe20000000000 */
[----:B------:R-:W-:Y:S01]  /*fe90*/  F2FP.F16.F32.PACK_AB R8, R73, R72 ;  /* 0x000000484908723e */ /* 0x000fe200000000ff */
[----:B------:R-:W-:Y:S01]  /*fea0*/  IMAD.IADD R5, R13, 0x1, R15 ;  /* 0x000000010d057824 */ /* 0x000fe200078e020f */
[----:B------:R-:W-:Y:S02]  /*feb0*/  F2FP.F16.F32.PACK_AB R9, R128, R127 ;  /* 0x0000007f8009723e */ /* 0x000fe400000000ff */
[----:B------:R-:W-:Y:S02]  /*fec0*/  F2FP.F16.F32.PACK_AB R10, R77, R76 ;  /* 0x0000004c4d0a723e */ /* 0x000fe400000000ff */
[----:B------:R-:W-:Y:S02]  /*fed0*/  F2FP.F16.F32.PACK_AB R11, R129, R126 ;  /* 0x0000007e810b723e */ /* 0x000fe400000000ff */
[----:B------:R-:W-:-:S02]  /*fee0*/  ISETP.GE.OR P0, PT, R4, R3, P0 ;  /* 0x000000030400720c */ /* 0x000fc40000706670 */
[----:B------:R-:W-:Y:S01]  /*fef0*/  LEA.HI.X R25, R12, UR7, R5, 0x2, P3 ;  /* 0x000000070c197c11 */ /* 0x000fe200098f1405 */
[----:B------:R-:W-:Y:S01]  /*ff00*/  STSM.16.M88.4 [R70], R8 ;  /* 0x0000000846007844 */ /* 0x000fe20000000200 */
[----:B------:R-:W-:Y:S02]  /*ff10*/  MOV R55, R62 ;  /* 0x0000003e00377202 */ /* 0x000fe40000000f00 */
[----:B------:R-:W-:Y:S01]  /*ff20*/  F2FP.F16.F32.PACK_AB R4, R81, R80 ;  /* 0x000000505104723e */ /* 0x000fe200000000ff */
[----:B------:R-:W0:Y:S01]  /*ff30*/  SHFL.IDX PT, R61, R25, RZ, 0x1c1f ;  /* 0x001c1fff193d7589 */ /* 0x000e2200000e0000 */
[----:B------:R-:W-:Y:S02]  /*ff40*/  F2FP.F16.F32.PACK_AB R5, R124, R123 ;  /* 0x0000007b7c05723e */ /* 0x000fe400000000ff */
[----:B------:R-:W-:Y:S01]  /*ff50*/  F2FP.F16.F32.PACK_AB R6, R85, R84 ;  /* 0x000000545506723e */ /* 0x000fe200000000ff */
[----:B------:R-:W-:Y:S01]  /*ff60*/  SHFL.IDX PT, R62, R24, 0x1, 0x1c1f ;  /* 0x003c1f00183e7f89 */ /* 0x000fe200000e0000 */
[----:B------:R-:W-:-:S02]  /*ff70*/  F2FP.F16.F32.PACK_AB R7, R125, R56 ;  /* 0x000000387d07723e */ /* 0x000fc400000000ff */
[----:B------:R-:W-:Y:S01]  /*ff80*/  MOV R58, R58 ;  /* 0x0000003a003a7202 */ /* 0x000fe20000000f00 */
[----:B------:R-:W1:Y:S01]  /*ff90*/  SHFL.IDX PT, R63, R25, 0x1, 0x1c1f ;  /* 0x003c1f00193f7f89 */ /* 0x000e6200000e0000 */
        /* <DEDUP_REMOVED lines=9> */
[----:B------:R-:W-:Y:S01]  /*10030*/  F2FP.F16.F32.PACK_AB R106, R109, R108 ;  /* 0x0000006c6d6a723e */ /* 0x000fe200000000ff */
[----:B------:R-:W-:Y:S01]  /*10040*/  STSM.16.M88.4 [R54], R96 ;  /* 0x0000006036007844 */ /* 0x000fe20000000200 */
[----:B------:R-:W-:Y:S02]  /*10050*/  F2FP.F16.F32.PACK_AB R107, R111, R110 ;  /* 0x0000006e6f6b723e */ /* 0x000fe400000000ff */
[----:B------:R-:W-:Y:S02]  /*10060*/  F2FP.F16.F32.PACK_AB R113, R115, R114 ;  /* 0x000000727371723e */ /* 0x000fe400000000ff */
[----:B------:R-:W-:Y:S01]  /*10070*/  F2FP.F16.F32.PACK_AB R114, R117, R116 ;  /* 0x000000747572723e */ /* 0x000fe200000000ff */
[----:B------:R-:W-:Y:S01]  /*10080*/  STSM.16.M88.4 [R103], R104 ;  /* 0x0000006867007844 */ /* 0x000fe20000000200 */
[----:B------:R-:W-:-:S02]  /*10090*/  F2FP.F16.F32.PACK_AB R115, R119, R118 ;  /* 0x000000767773723e */ /* 0x000fc400000000ff */
[C---:B------:R-:W-:Y:S02]  /*100a0*/  IADD3 R41, P4, R48.reuse, 0x1000, RZ ;  /* 0x0000100030297810 */ /* 0x040fe40007f9e0ff */
[----:B------:R-:W-:Y:S01]  /*100b0*/  IADD3 R43, P5, R48, 0x2000, RZ ;  /* 0x00002000302b7810 */ /* 0x000fe20007fbe0ff */
[----:B------:R-:W-:Y:S01]  /*100c0*/  STSM.16.M88.4 [R102], R112 ;  /* 0x0000007066007844 */ /* 0x000fe20000000200 */
[----:B------:R-:W-:Y:S02]  /*100d0*/  LOP3.LUT R40, R41, 0x380, RZ, 0xc0, !PT ;  /* 0x0000038029287812 */ /* 0x000fe400078ec0ff */
[----:B------:R-:W-:Y:S01]  /*100e0*/  LOP3.LUT R42, R43, 0x380, RZ, 0xc0, !PT ;  /* 0x000003802b2a7812 */ /* 0x000fe200078ec0ff */
[----:B------:R-:W-:Y:S01]  /*100f0*/  BAR.SYNC.DEFER_BLOCKING 0x1, 0x100 ;  /* 0x0044000000007b1d */ /* 0x000fe20000010000 */
[----:B------:R-:W-:Y:S02]  /*10100*/  SHF.R.U64 R40, R40, 0x3, RZ ;  /* 0x0000000328287819 */ /* 0x000fe400000012ff */
[----:B------:R-:W-:-:S02]  /*10110*/  SHF.R.U64 R42, R42, 0x3, RZ ;  /* 0x000000032a2a7819 */ /* 0x000fc400000012ff */
[----:B------:R-:W-:Y:S01]  /*10120*/  LOP3.LUT R40, R40, R41, RZ, 0x3c, !PT ;  /* 0x0000002928287212 */ /* 0x000fe200078e3cff */
[--C-:B------:R-:W-:Y:S01]  /*10130*/  IMAD.X R41, RZ, RZ, R49.reuse, P4 ;  /* 0x000000ffff297224 */ /* 0x100fe200020e0631 */
[----:B------:R-:W-:Y:S01]  /*10140*/  LOP3.LUT R42, R42, R43, RZ, 0x3c, !PT ;  /* 0x0000002b2a2a7212 */ /* 0x000fe200078e3cff */
[----:B------:R-:W-:Y:S01]  /*10150*/  IMAD.X R43, RZ, RZ, R49, P5 ;  /* 0x000000ffff2b7224 */ /* 0x000fe200028e0631 */
[C---:B------:R-:W-:Y:S02]  /*10160*/  IADD3 R45, P6, R48.reuse, 0x3000, RZ ;  /* 0x00003000302d7810 */ /* 0x040fe40007fde0ff */
[----:B------:R-:W-:Y:S02]  /*10170*/  IADD3 R37, P5, R48, 0x9000, RZ ;  /* 0x0000900030257810 */ /* 0x000fe40007fbe0ff */
[----:B------:R-:W-:Y:S01]  /*10180*/  LOP3.LUT R44, R45, 0x380, RZ, 0xc0, !PT ;  /* 0x000003802d2c7812 */ /* 0x000fe200078ec0ff */
[----:B------:R-:W-:Y:S01]  /*10190*/  UIMAD UR5, UR10, UR8, URZ ;  /* 0x000000080a0572a4 */ /* 0x000fe2000f8e023f */
[----:B------:R-:W-:-:S02]  /*101a0*/  LOP3.LUT R36, R37, 0x380, RZ, 0xc0, !PT ;  /* 0x0000038025247812 */ /* 0x000fc400078ec0ff */
[----:B------:R-:W-:Y:S01]  /*101b0*/  SHF.R.U64 R44, R44, 0x3, RZ ;  /* 0x000000032c2c7819 */ /* 0x000fe200000012ff */
[----:B0-----:R-:W-:Y:S03]  /*101c0*/  @!P2 ST.E desc[UR14][R60.64], R2 ;  /* 0x000000023c00a985 */ /* 0x001fe6000c10190e */
[----:B------:R-:W-:Y:S01]  /*101d0*/  LOP3.LUT R44, R44, R45, RZ, 0x3c, !PT ;  /* 0x0000002d2c2c7212 */ /* 0x000fe200078e3cff */
[----:B------:R-:W-:Y:S01]  /*101e0*/  IMAD.X R45, RZ, RZ, R49, P6 ;  /* 0x000000ffff2d7224 */ /* 0x000fe200030e0631 */
[----:B------:R-:W-:Y:S01]  /*101f0*/  SHF.R.U64 R36, R36, 0x3, RZ ;  /* 0x0000000324247819 */ /* 0x000fe200000012ff */
[----:B-1----:R0:W-:Y:S01]  /*10200*/  @!P0 ST.E desc[UR14][R62.64], R0 ;  /* 0x000000003e008985 */ /* 0x0021e2000c10190e */
[----:B------:R-:W-:Y:S01]  /*10210*/  UIMAD.WIDE.U32 UR6, UR11, UR8, URZ ;  /* 0x000000080b0672a5 */ /* 0x000fe2000f8e003f */
[C---:B------:R-:W-:Y:S02]  /*10220*/  IADD3 R35, P4, R48.reuse, 0x8000, RZ ;  /* 0x0000800030237810 */ /* 0x040fe40007f9e0ff */
[----:B------:R1:W5:Y:S01]  /*10230*/  LD.E.128 R24, desc[UR14][R40.64] ;  /* 0x0000000e28187980 */ /* 0x000362000c101d00 */
[----:B------:R-:W-:Y:S01]  /*10240*/  UIMAD UR5, UR11, UR9, UR5 ;  /* 0x000000090b0572a4 */ /* 0x000fe2000f8e0205 */
[----:B------:R-:W-:-:S02]  /*10250*/  IADD3 R39, P6, R48, 0xa000, RZ ;  /* 0x0000a00030277810 */ /* 0x000fc40007fde0ff */
[----:B------:R2:W5:Y:S01]  /*10260*/  LD.E.128 R8, desc[UR14][R42.64] ;  /* 0x0000000e2a087980 */ /* 0x000562000c101d00 */
[----:B------:R-:W-:Y:S01]  /*10270*/  ULDC.64 UR10, c[0x0][0xaf0] ;  /* 0x0002bc00000a7ab9 */ /* 0x000fe20000000a00 */
[----:B------:R-:W-:Y:S01]  /*10280*/  LOP3.LUT R36, R36, R37, RZ, 0x3c, !PT ;  /* 0x0000002524247212 */ /* 0x000fe200078e3cff */
[----:B0-----:R-:W-:Y:S01]  /*10290*/  IMAD R0, R193, 0x20, R196 ;  /* 0x00000020c1007824 */ /* 0x001fe200078e02c4 */
[----:B------:R-:W-:Y:S01]  /*102a0*/  LOP3.LUT R34, R35, 0x380, RZ, 0xc0, !PT ;  /* 0x0000038023227812 */ /* 0x000fe200078ec0ff */
[----:B-1----:R-:W0:Y:S01]  /*102b0*/  @P1 LDC R41, c[0x0][0xbec] ;  /* 0x0002fb00ff291b82 */ /* 0x002e220000000800 */
[----:B------:R-:W-:Y:S01]  /*102c0*/  UIADD3 UR7, UR7, UR5, URZ ;  /* 0x0000000507077290 */ /* 0x000fe2000fffe03f */
[----:B------:R-:W-:Y:S01]  /*102d0*/  LOP3.LUT R38, R39, 0x380, RZ, 0xc0, !PT ;  /* 0x0000038027267812 */ /* 0x000fe200078ec0ff */
[----:B------:R1:W5:Y:S04]  /*102e0*/  LD.E.128 R56, desc[UR14][R28.64] ;  /* 0x0000000e1c387980 */ /* 0x000368000c101d00 */
[----:B------:R3:W5:Y:S01]  /*102f0*/  LD.E.128 R52, desc[UR14][R30.64] ;  /* 0x0000000e1e347980 */ /* 0x000762000c101d00 */
[----:B--2---:R-:W2:Y:S01]  /*10300*/  @P1 LDC R43, c[0x0][0xbf0] ;  /* 0x0002fc00ff2b1b82 */ /* 0x004ea20000000800 */
[----:B------:R-:W-:Y:S01]  /*10310*/  VIADD R2, R0, UR60 ;  /* 0x0000003c00027c36 */ /* 0x000fe20008000000 */
[----:B------:R-:W-:Y:S01]  /*10320*/  UIMAD UR8, UR12, UR10, URZ ;  /* 0x0000000a0c0872a4 */ /* 0x000fe2000f8e023f */
[----:B------:R-:W-:Y:S01]  /*10330*/  LOP3.LUT R37, R48, 0x380, RZ, 0xc0, !PT ;  /* 0x0000038030257812 */ /* 0x000fe200078ec0ff */
[----:B------:R4:W5:Y:S01]  /*10340*/  LD.E.128 R64, desc[UR14][R20.64] ;  /* 0x0000000e14407980 */ /* 0x000962000c101d00 */
[----:B-1----:R-:W-:Y:S01]  /*10350*/  IMAD.MOV.U32 R29, RZ, RZ, R2 ;  /* 0x000000ffff1d7224 */ /* 0x002fe200078e0002 */
[----:B------:R-:W-:Y:S01]  /*10360*/  UIMAD UR5, UR13, UR11, UR8 ;  /* 0x0000000b0d0572a4 */ /* 0x000fe2000f8e0208 */
[----:B------:R-:W-:Y:S01]  /*10370*/  SHF.R.U64 R34, R34, 0x3, RZ ;  /* 0x0000000322227819 */ /* 0x000fe200000012ff */
[----:B------:R-:W-:Y:S01]  /*10380*/  UIMAD.WIDE.U32 UR6, UR13, UR10, UR6 ;  /* 0x0000000a0d0672a5 */ /* 0x000fe2000f8e0006 */
[----:B------:R-:W-:Y:S01]  /*10390*/  SHF.R.U64 R38, R38, 0x3, RZ ;  /* 0x0000000326267819 */ /* 0x000fe200000012ff */
[----:B------:R-:W-:Y:S01]  /*103a0*/  ULDC.64 UR8, c[0x0][0xae0] ;  /* 0x0002b80000087ab9 */ /* 0x000fe20000000a00 */
[----:B------:R-:W-:Y:S01]  /*103b0*/  SHF.R.U64 R37, R37, 0x3, RZ ;  /* 0x0000000325257819 */ /* 0x000fe200000012ff */
[----:B------:R-:W5:Y:S01]  /*103c0*/  LD.E.128 R4, desc[UR14][R44.64] ;  /* 0x0000000e2c047980 */ /* 0x000f62000c101d00 */
[----:B0-----:R-:W-:Y:S01]  /*103d0*/  @P1 IMAD.HI.U32 R0, R2, R41, RZ ;  /* 0x0000002902001227 */ /* 0x001fe200078e00ff */
[----:B------:R-:W-:Y:S01]  /*103e0*/  UIADD3 UR5, UR7, UR5, URZ ;  /* 0x0000000507057290 */ /* 0x000fe2000fffe03f */
[----:B------:R-:W-:Y:S01]  /*103f0*/  LOP3.LUT R34, R34, R35, RZ, 0x3c, !PT ;  /* 0x0000002322227212 */ /* 0x000fe200078e3cff */
[----:B------:R0:W5:Y:S01]  /*10400*/  LD.E.128 R12, desc[UR14][R32.64] ;  /* 0x0000000e200c7980 */ /* 0x000162000c101d00 */
[----:B------:R-:W-:Y:S01]  /*10410*/  LOP3.LUT R38, R38, R39, RZ, 0x3c, !PT ;  /* 0x0000002726267212 */ /* 0x000fe200078e3cff */
[--C-:B------:R-:W-:Y:S01]  /*10420*/  IMAD.X R35, RZ, RZ, R49.reuse, P4 ;  /* 0x000000ffff237224 */ /* 0x100fe200020e0631 */
[----:B------:R-:W-:Y:S01]  /*10430*/  LOP3.LUT R48, R37, R48, RZ, 0x3c, !PT ;  /* 0x0000003025307212 */ /* 0x000fe200078e3cff */
[--C-:B------:R-:W-:Y:S01]  /*10440*/  IMAD.X R37, RZ, RZ, R49.reuse, P5 ;  /* 0x000000ffff257224 */ /* 0x100fe200028e0631 */
[----:B--2---:R-:W-:Y:S01]  /*10450*/  @P1 SHF.R.U32.HI R29, RZ, R43, R0 ;  /* 0x0000002bff1d1219 */ /* 0x004fe20000011600 */
[----:B------:R-:W-:Y:S01]  /*10460*/  IMAD.X R39, RZ, RZ, R49, P6 ;  /* 0x000000ffff277224 */ /* 0x000fe200030e0631 */
[----:B------:R1:W5:Y:S02]  /*10470*/  LD.E.128 R76, desc[UR14][R34.64] ;  /* 0x0000000e224c7980 */ /* 0x000364000c101d00 */
[--C-:B------:R-:W-:Y:S01]  /*10480*/  SHF.R.S32.HI R0, RZ, 0x1f, R29.reuse ;  /* 0x0000001fff007819 */ /* 0x100fe2000001141d */
[----:B---3--:R-:W-:Y:S01]  /*10490*/  IMAD.MOV R31, RZ, RZ, -R29 ;  /* 0x000000ffff1f7224 */ /* 0x008fe200078e0a1d */
[----:B------:R-:W5:Y:S01]  /*104a0*/  LD.E.128 R48, desc[UR14][R48.64] ;  /* 0x0000000e30307980 */ /* 0x000f62000c101d00 */
[----:B----4-:R-:W-:-:S02]  /*104b0*/  IMAD.U32 R21, RZ, RZ, UR7 ;  /* 0x00000007ff157e24 */ /* 0x010fc4000f8e00ff */
[----:B------:R-:W-:Y:S01]  /*104c0*/  IMAD R0, R0, UR8, RZ ;  /* 0x0000000800007c24 */ /* 0x000fe2000f8e02ff */
[----:B------:R1:W5:Y:S01]  /*104d0*/  LD.E.128 R72, desc[UR14][R36.64] ;  /* 0x0000000e24487980 */ /* 0x000362000c101d00 */
[----:B------:R-:W-:Y:S02]  /*104e0*/  IMAD R31, R22, R31, R2 ;  /* 0x0000001f161f7224 */ /* 0x000fe400078e0202 */
[----:B------:R-:W-:Y:S01]  /*104f0*/  IMAD.U32 R20, RZ, RZ, UR6 ;  /* 0x00000006ff147e24 */ /* 0x000fe2000f8e00ff */
[----:B------:R1:W5:Y:S01]  /*10500*/  LD.E.128 R68, desc[UR14][R38.64] ;  /* 0x0000000e26447980 */ /* 0x000362000c101d00 */
[----:B------:R-:W-:Y:S01]  /*10510*/  IMAD.U32 R21, RZ, RZ, UR5 ;  /* 0x00000005ff157e24 */ /* 0x000fe2000f8e00ff */
[----:B------:R-:W-:Y:S01]  /*10520*/  ULDC.64 UR6, c[0x0][0xad8] ;  /* 0x0002b60000067ab9 */ /* 0x000fe20000000a00 */
[C---:B0-----:R-:W-:Y:S01]  /*10530*/  IMAD R33, R29.reuse, UR9, R0 ;  /* 0x000000091d217c24 */ /* 0x041fe2000f8e0200 */
[----:B------:R1:W5:Y:S01]  /*10540*/  LD.E.128 R60, desc[UR14][R46.64] ;  /* 0x0000000e2e3c7980 */ /* 0x000362000c101d00 */
[----:B------:R-:W-:Y:S01]  /*10550*/  SHF.R.S32.HI R0, RZ, 0x1f, R31 ;  /* 0x0000001fff007819 */ /* 0x000fe2000001141f */
        /* <DEDUP_REMOVED lines=22> */
[----:B0-----:R1:W0:Y:S01]  /*106c0*/  SHFL.IDX PT, R30, R2, RZ, 0x181f ;  /* 0x00181fff021e7589 */ /* 0x00122200000e0000 */
        /* <DEDUP_REMOVED lines=9> */
[----:B------:R-:W-:-:S09]  /*10760*/  ISETP.GE.AND P2, PT, R192, UR5, PT ;  /* 0x00000005c0007c0c */ /* 0x000fd2000bf46270 */
[-C--:B0-----:R-:W-:Y:S02]  /*10770*/  @!P4 LEA R20, P6, R19, R30.reuse, 0x1 ;  /* 0x0000001e1314c211 */ /* 0x081fe400078c08ff */
[----:B------:R-:W-:Y:S02]  /*10780*/  @!P3 LEA R28, P5, R23, R30, 0x1 ;  /* 0x0000001e171cb211 */ /* 0x000fe400078a08ff */
[----:B--2---:R-:W-:Y:S02]  /*10790*/  @!P4 LEA.HI.X R21, R19, R0, R205, 0x1, P6 ;  /* 0x000000001315c211 */ /* 0x004fe400030f0ccd */
[C---:B------:R-:W-:Y:S02]  /*107a0*/  @!P2 LEA R30, P6, R192.reuse, R30, 0x1 ;  /* 0x0000001ec01ea211 */ /* 0x040fe400078c08ff */
[-C--:B------:R-:W-:Y:S01]  /*107b0*/  @!P3 LEA.HI.X R29, R23, R0.reuse, R204, 0x1, P5 ;  /* 0x00000000171db211 */ /* 0x080fe200028f0ccc */
[----:B-----5:R3:W-:Y:S01]  /*107c0*/  @!P4 ST.E.128 desc[UR6][R20.64], R48 ;  /* 0x000000301400c985 */ /* 0x0207e2000c101d06 */
[----:B------:R-:W-:-:S03]  /*107d0*/  @!P2 LEA.HI.X R31, R192, R0, R203, 0x1, P6 ;  /* 0x00000000c01fa211 */ /* 0x000fc600030f0ccb */
[----:B------:R3:W-:Y:S04]  /*107e0*/  @!P3 ST.E.128 desc[UR6][R28.64], R64 ;  /* 0x000000401c00b985 */ /* 0x0007e8000c101d06 */
[----:B------:R3:W-:Y:S02]  /*107f0*/  @!P2 ST.E.128 desc[UR6][R30.64], R76 ;  /* 0x0000004c1e00a985 */ /* 0x0007e4000c101d06 */
.L_x_4622:
[----:B------:R-:W-:Y:S05]  /*10800*/  BSYNC B1 ;  /* 0x0000000000017941 */ /* 0x000fea0003800000 */
.L_x_4621:
[----:B--2---:R2:W4:Y:S01]  /*10810*/  SHFL.IDX PT, R0, R22, 0x1, 0x181f ;  /* 0x00381f0016007f89 */ /* 0x00452200000e0000 */
[----:B------:R-:W-:Y:S03]  /*10820*/  BSSY B1, `(.L_x_4623) ;  /* 0x0000011000017945 */ /* 0x000fe60003800000 */
[----:B0--3--:R2:W0:Y:S01]  /*10830*/  SHFL.IDX PT, R30, R2, 0x1, 0x181f ;  /* 0x00381f00021e7f89 */ /* 0x00942200000e0000 */
[----:B------:R-:W-:Y:S05]  /*10840*/  @P1 BRA `(.L_x_4624) ;  /* 0x0000000000381947 */ /* 0x000fea0003800000 */
[----:B------:R-:W-:Y:S01]  /*10850*/  ULDC UR5, c[0x0][0xac8] ;  /* 0x0002b20000057ab9 */ /* 0x000fe20000000800 */
[----:B------:R-:W-:Y:S01]  /*10860*/  ULDC.64 UR6, c[0x0][0x208] ;  /* 0x0000820000067ab9 */ /* 0x000fe20000000a00 */
[----:B------:R-:W-:Y:S02]  /*10870*/  ISETP.GE.AND P4, PT, R19, UR5, PT ;  /* 0x0000000513007c0c */ /* 0x000fe4000bf86270 */
[----:B------:R-:W-:Y:S02]  /*10880*/  ISETP.GE.AND P5, PT, R23, UR5, PT ;  /* 0x0000000517007c0c */ /* 0x000fe4000bfa6270 */
[----:B------:R-:W-:-:S09]  /*10890*/  ISETP.GE.AND P6, PT, R192, UR5, PT ;  /* 0x00000005c0007c0c */ /* 0x000fd2000bfc6270 */
[-C--:B0-----:R-:W-:Y:S02]  /*108a0*/  @!P4 LEA R20, P1, R19, R30.reuse, 0x1 ;  /* 0x0000001e1314c211 */ /* 0x081fe400078208ff */
[-C--:B------:R-:W-:Y:S02]  /*108b0*/  @!P5 LEA R28, P2, R23, R30.reuse, 0x1 ;  /* 0x0000001e171cd211 */ /* 0x080fe400078408ff */
[C---:B------:R-:W-:Y:S02]  /*108c0*/  @!P6 LEA R30, P3, R192.reuse, R30, 0x1 ;  /* 0x0000001ec01ee211 */ /* 0x040fe400078608ff */
[-C--:B----4-:R-:W-:Y:S02]  /*108d0*/  @!P4 LEA.HI.X R21, R19, R0.reuse, R205, 0x1, P1 ;  /* 0x000000001315c211 */ /* 0x090fe400008f0ccd */
[-C--:B------:R-:W-:Y:S02]  /*108e0*/  @!P5 LEA.HI.X R29, R23, R0.reuse, R204, 0x1, P2 ;  /* 0x00000000171dd211 */ /* 0x080fe400010f0ccc */
[----:B------:R-:W-:Y:S01]  /*108f0*/  @!P6 LEA.HI.X R31, R192, R0, R203, 0x1, P3 ;  /* 0x00000000c01fe211 */ /* 0x000fe200018f0ccb */
[----:B-----5:R3:W-:Y:S04]  /*10900*/  @!P4 ST.E.128 desc[UR6][R20.64], R24 ;  /* 0x000000181400c985 */ /* 0x0207e8000c101d06 */
[----:B------:R3:W-:Y:S04]  /*10910*/  @!P5 ST.E.128 desc[UR6][R28.64], R56 ;  /* 0x000000381c00d985 */ /* 0x0007e8000c101d06 */
[----:B------:R3:W-:Y:S02]  /*10920*/  @!P6 ST.E.128 desc[UR6][R30.64], R72 ;  /* 0x000000481e00e985 */ /* 0x0007e4000c101d06 */
.L_x_4624:
[----:B------:R-:W-:Y:S05]  /*10930*/  BSYNC B1 ;  /* 0x0000000000017941 */ /* 0x000fea0003800000 */
.L_x_4623:
        /* <DEDUP_REMOVED lines=18> */
.L_x_4626:
[----:B------:R-:W-:Y:S05]  /*10a60*/  BSYNC B1 ;  /* 0x0000000000017941 */ /* 0x000fea0003800000 */
.L_x_4625:
[----:B0-----:R-:W-:Y:S01]  /*10a70*/  VIADD R0, R32, 0x60 ;  /* 0x0000006020007836 */ /* 0x001fe20000000000 */
[----:B-12-4-:R-:W0:Y:S04]  /*10a80*/  SHFL.IDX PT, R22, R22, 0x3, 0x181f ;  /* 0x00781f0016167f89 */ /* 0x016e2800000e0000 */
[----:B------:R-:W-:Y:S01]  /*10a90*/  ISETP.GE.AND P0, PT, R0, R3, PT ;  /* 0x000000030000720c */ /* 0x000fe20003f06270 */
[----:B------:R1:W2:-:S12]  /*10aa0*/  SHFL.IDX PT, R10, R2, 0x3, 0x181f ;  /* 0x00781f00020a7f89 */ /* 0x00029800000e0000 */
[----:B-1----:R-:W-:Y:S05]  /*10ab0*/  @P0 BRA `(.L_x_4627) ;  /* 0x0000000c00040947 */ /* 0x002fea0003800000 */
[----:B------:R-:W-:Y:S01]  /*10ac0*/  ULDC UR5, c[0x0][0xac8] ;  /* 0x0002b20000057ab9 */ /* 0x000fe20000000800 */
[----:B------:R-:W-:Y:S01]  /*10ad0*/  ULDC.64 UR6, c[0x0][0x208] ;  /* 0x0000820000067ab9 */ /* 0x000fe20000000a00 */
[----:B------:R-:W-:Y:S02]  /*10ae0*/  ISETP.GE.AND P2, PT, R19, UR5, PT ;  /* 0x0000000513007c0c */ /* 0x000fe4000bf46270 */
[----:B------:R-:W-:-:S11]  /*10af0*/  ISETP.GE.AND P3, PT, R23, UR5, PT ;  /* 0x0000000517007c0c */ /* 0x000fd6000bf66270 */
[-C--:B--2---:R-:W-:Y:S02]  /*10b00*/  @!P2 LEA R2, P0, R19, R10.reuse, 0x1 ;  /* 0x0000000a1302a211 */ /* 0x084fe400078008ff */
[----:B------:R-:W-:Y:S02]  /*10b10*/  @!P3 LEA R8, P1, R23, R10, 0x1 ;  /* 0x0000000a1708b211 */ /* 0x000fe400078208ff */
[-C--:B0-----:R-:W-:Y:S02]  /*10b20*/  @!P2 LEA.HI.X R3, R19, R22.reuse, R205, 0x1, P0 ;  /* 0x000000161303a211 */ /* 0x081fe400000f0ccd */
[----:B------:R-:W-:Y:S02]  /*10b30*/  ISETP.GE.AND P0, PT, R192, UR5, PT ;  /* 0x00000005c0007c0c */ /* 0x000fe4000bf06270 */
[----:B------:R-:W-:Y:S01]  /*10b40*/  @!P3 LEA.HI.X R9, R23, R22, R204, 0x1, P1 ;  /* 0x000000161709b211 */ /* 0x000fe200008f0ccc */
[----:B------:R0:W-:Y:S04]  /*10b50*/  @!P2 ST.E.128 desc[UR6][R2.64], R4 ;  /* 0x000000040200a985 */ /* 0x0001e8000c101d06 */
[----:B------:R0:W-:Y:S06]  /*10b60*/  @!P3 ST.E.128 desc[UR6][R8.64], R12 ;  /* 0x0000000c0800b985 */ /* 0x0001ec000c101d06 */
[----:B------:R-:W-:Y:S05]  /*10b70*/  @P0 BRA `(.L_x_4627) ;  /* 0x0000000800d40947 */ /* 0x000fea0003800000 */
[----:B0-----:R-:W-:Y:S01]  /*10b80*/  LEA R2, P0, R192, R10, 0x1 ;  /* 0x0000000ac0027211 */ /* 0x001fe200078008ff */
[----:B------:R-:W-:-:S03]  /*10b90*/  ULDC.64 UR6, c[0x0][0x208] ;  /* 0x0000820000067ab9 */ /* 0x000fc60000000a00 */
[----:B------:R-:W-:-:S05]  /*10ba0*/  LEA.HI.X R3, R192, R22, R203, 0x1, P0 ;  /* 0x00000016c0037211 */ /* 0x000fca00000f0ccb */
[----:B------:R0:W-:Y:S01]  /*10bb0*/  ST.E.128 desc[UR6][R2.64], R60 ;  /* 0x0000003c02007985 */ /* 0x0001e2000c101d06 */
[----:B------:R-:W-:Y:S05]  /*10bc0*/  BRA `(.L_x_4627) ;  /* 0x0000000800c07947 */ /* 0x000fea0003800000 */
.L_x_4620:
        /* <DEDUP_REMOVED lines=55> */
.L_x_4629:
[----:B------:R-:W-:Y:S05]  /*10f40*/  BSYNC B1 ;  /* 0x0000000000017941 */ /* 0x000fea0003800000 */
.L_x_4628:
[----:B------:R-:W-:Y:S01]  /*10f50*/  R2UR UR13, R194 ;  /* 0x00000000c20d72ca */ /* 0x000fe200000e0000 */
[----:B------:R-:W-:Y:S01]  /*10f60*/  ULDC.64 UR10, c[0x0][0xae8] ;  /* 0x0002ba00000a7ab9 */ /* 0x000fe20000000a00 */
[----:B------:R-:W-:Y:S01]  /*10f70*/  R2UR UR12, R195 ;  /* 0x00000000c30c72ca */ /* 0x000fe200000e0000 */
[----:B------:R-:W-:Y:S01]  /*10f80*/  UIMAD UR5, UR8, UR10, URZ ;  /* 0x0000000a080572a4 */ /* 0x000fe2000f8e023f */
[----:B------:R-:W-:Y:S01]  /*10f90*/  VIADD R6, R6, UR60 ;  /* 0x0000003c06067c36 */ /* 0x000fe20008000000 */
[----:B------:R-:W-:Y:S01]  /*10fa0*/  BSSY B1, `(.L_x_4630) ;  /* 0x0000039000017945 */ /* 0x000fe20003800000 */
[----:B------:R-:W-:Y:S02]  /*10fb0*/  VIADD R10, R196, UR60 ;  /* 0x0000003cc40a7c36 */ /* 0x000fe40008000000 */
        /* <DEDUP_REMOVED lines=13> */
[----:B------:R-:W-:Y:S02]  /*11090*/  ULDC.64 UR8, c[0x0][0xae0] ;  /* 0x0002b80000087ab9 */ /* 0x000fe40000000a00 */
        /* <DEDUP_REMOVED lines=31> */
[----:B------:R-:W-:-:S09]  /*11290*/  ISETP.GE.AND P2, PT, R192, UR5, PT ;  /* 0x00000005c0007c0c */ /* 0x000fd2000bf46270 */
[-C--:B-1----:R-:W-:Y:S02]  /*112a0*/  @!P4 LEA R6, P6, R19, R2.reuse, 0x1 ;  /* 0x000000021306c211 */ /* 0x082fe400078c08ff */
[----:B------:R-:W-:Y:S02]  /*112b0*/  @!P3 LEA R12, P5, R23, R2, 0x1 ;  /* 0x00000002170cb211 */ /* 0x000fe400078a08ff */
[----:B--2---:R-:W-:Y:S02]  /*112c0*/  @!P4 LEA.HI.X R7, R19, R0, R205, 0x1, P6 ;  /* 0x000000001307c211 */ /* 0x004fe400030f0ccd */
[C---:B------:R-:W-:Y:S02]  /*112d0*/  @!P2 LEA R2, P6, R192.reuse, R2, 0x1 ;  /* 0x00000002c002a211 */ /* 0x040fe400078c08ff */
[-C--:B------:R-:W-:Y:S01]  /*112e0*/  @!P3 LEA.HI.X R13, R23, R0.reuse, R204, 0x1, P5 ;  /* 0x00000000170db211 */ /* 0x080fe200028f0ccc */
[----:B------:R3:W-:Y:S01]  /*112f0*/  @!P4 ST.E.128 desc[UR6][R6.64], RZ ;  /* 0x000000ff0600c985 */ /* 0x0007e2000c101d06 */
[----:B------:R-:W-:-:S03]  /*11300*/  @!P2 LEA.HI.X R3, R192, R0, R203, 0x1, P6 ;  /* 0x00000000c003a211 */ /* 0x000fc600030f0ccb */
[----:B------:R3:W-:Y:S04]  /*11310*/  @!P3 ST.E.128 desc[UR6][R12.64], RZ ;  /* 0x000000ff0c00b985 */ /* 0x0007e8000c101d06 */
[----:B------:R3:W-:Y:S02]  /*11320*/  @!P2 ST.E.128 desc[UR6][R2.64], RZ ;  /* 0x000000ff0200a985 */ /* 0x0007e4000c101d06 */
.L_x_4631:
[----:B------:R-:W-:Y:S05]  /*11330*/  BSYNC B1 ;  /* 0x0000000000017941 */ /* 0x000fea0003800000 */
.L_x_4630:
        /* <DEDUP_REMOVED lines=8> */
[----:B------:R-:W-:-:S09]  /*113c0*/  ISETP.GE.AND P6, PT, R192, UR5, PT ;  /* 0x00000005c0007c0c */ /* 0x000fd2000bfc6270 */
[-C--:B-1----:R-:W-:Y:S02]  /*113d0*/  @!P4 LEA R6, P1, R19, R2.reuse, 0x1 ;  /* 0x000000021306c211 */ /* 0x082fe400078208ff */
[-C--:B------:R-:W-:Y:S02]  /*113e0*/  @!P5 LEA R12, P2, R23, R2.reuse, 0x1 ;  /* 0x00000002170cd211 */ /* 0x080fe400078408ff */
[C---:B------:R-:W-:Y:S02]  /*113f0*/  @!P6 LEA R2, P3, R192.reuse, R2, 0x1 ;  /* 0x00000002c002e211 */ /* 0x040fe400078608ff */
[-C--:B----4-:R-:W-:Y:S02]  /*11400*/  @!P4 LEA.HI.X R7, R19, R0.reuse, R205, 0x1, P1 ;  /* 0x000000001307c211 */ /* 0x090fe400008f0ccd */
[-C--:B------:R-:W-:Y:S02]  /*11410*/  @!P5 LEA.HI.X R13, R23, R0.reuse, R204, 0x1, P2 ;  /* 0x00000000170dd211 */ /* 0x080fe400010f0ccc */
[----:B------:R-:W-:Y:S01]  /*11420*/  @!P6 LEA.HI.X R3, R192, R0, R203, 0x1, P3 ;  /* 0x00000000c003e211 */ /* 0x000fe200018f0ccb */
[----:B------:R3:W-:Y:S04]  /*11430*/  @!P4 ST.E.128 desc[UR6][R6.64], RZ ;  /* 0x000000ff0600c985 */ /* 0x0007e8000c101d06 */
[----:B------:R3:W-:Y:S04]  /*11440*/  @!P5 ST.E.128 desc[UR6][R12.64], RZ ;  /* 0x000000ff0c00d985 */ /* 0x0007e8000c101d06 */
[----:B------:R3:W-:Y:S02]  /*11450*/  @!P6 ST.E.128 desc[UR6][R2.64], RZ ;  /* 0x000000ff0200e985 */ /* 0x0007e4000c101d06 */
.L_x_4633:
[----:B------:R-:W-:Y:S05]  /*11460*/  BSYNC B1 ;  /* 0x0000000000017941 */ /* 0x000fea0003800000 */
.L_x_4632:
        /* <DEDUP_REMOVED lines=18> */
.L_x_4635:
[----:B------:R-:W-:Y:S05]  /*11590*/  BSYNC B1 ;  /* 0x0000000000017941 */ /* 0x000fea0003800000 */
.L_x_4634:
        /* <DEDUP_REMOVED lines=9> */
[----:B------:R-:W-:-:S09]  /*11630*/  ISETP.GE.AND P5, PT, R192, UR5, PT ;  /* 0x00000005c0007c0c */ /* 0x000fd2000bfa6270 */
[-C--:B-12-4-:R-:W-:Y:S02]  /*11640*/  @!P3 LEA R4, P0, R19, R2.reuse, 0x1 ;  /* 0x000000021304b211 */ /* 0x096fe400078008ff */
[-C--:B------:R-:W-:Y:S02]  /*11650*/  @!P4 LEA R8, P1, R23, R2.reuse, 0x1 ;  /* 0x000000021708c211 */ /* 0x080fe400078208ff */
[C---:B------:R-:W-:Y:S02]  /*11660*/  @!P5 LEA R2, P2, R192.reuse, R2, 0x1 ;  /* 0x00000002c002d211 */ /* 0x040fe400078408ff */
[-C--:B---3--:R-:W-:Y:S02]  /*11670*/  @!P3 LEA.HI.X R5, R19, R6.reuse, R205, 0x1, P0 ;  /* 0x000000061305b211 */ /* 0x088fe400000f0ccd */
[-C--:B------:R-:W-:Y:S02]  /*11680*/  @!P4 LEA.HI.X R9, R23, R6.reuse, R204, 0x1, P1 ;  /* 0x000000061709c211 */ /* 0x080fe400008f0ccc */
[----:B------:R-:W-:Y:S01]  /*11690*/  @!P5 LEA.HI.X R3, R192, R6, R203, 0x1, P2 ;  /* 0x00000006c003d211 */ /* 0x000fe200010f0ccb */
[----:B------:R0:W-:Y:S04]  /*116a0*/  @!P3 ST.E.128 desc[UR6][R4.64], RZ ;  /* 0x000000ff0400b985 */ /* 0x0001e8000c101d06 */
[----:B------:R0:W-:Y:S04]  /*116b0*/  @!P4 ST.E.128 desc[UR6][R8.64], RZ ;  /* 0x000000ff0800c985 */ /* 0x0001e8000c101d06 */
[----:B------:R0:W-:Y:S02]  /*116c0*/  @!P5 ST.E.128 desc[UR6][R2.64], RZ ;  /* 0x000000ff0200d985 */ /* 0x0001e4000c101d06 */
.L_x_4627:
[----:B------:R-:W-:Y:S05]  /*116d0*/  BSYNC B0 ;  /* 0x0000000000007941 */ /* 0x000fea0003800000 */
.L_x_4619:
[----:B------:R-:W-:Y:S02]  /*116e0*/  ULDC UR5, c[0x0][0xc38] ;  /* 0x00030e0000057ab9 */ /* 0x000fe40000000800 */
[----:B------:R-:W-:-:S06]  /*116f0*/  UISETP.GE.AND UP0, UPT, UR4, UR5, UPT ;  /* 0x000000050400728c */ /* 0x000fcc000bf06270 */
[----:B------:R-:W-:-:S13]  /*11700*/  PLOP3.LUT P0, PT, PT, PT, UP0, 0x80, 0x0 ;  /* 0x000000000000781c */ /* 0x000fda0003f0f008 */
[----:B------:R-:W-:Y:S05]  /*11710*/  @!P0 BRA `(.L_x_4636) ;  /* 0xfffffef400b08947 */ /* 0x000fea000383ffff */
[----:B------:R-:W-:Y:S05]  /*11720*/  EXIT ;  /* 0x000000000000794d */ /* 0x000fea0003800000 */
.L_x_4538:
[----:B------:R-:W-:-:S08]  /*11730*/  NOP ;  /* 0x0000000000007918 */ /* 0x000fd00000000000 */
[----:B0-----:R-:W0:-:S00]  /*11740*/  USETMAXREG.DEALLOC.CTAPOOL 0x18 ;  /* 0x00000018000079c8 */ /* 0x001e0000080e0500 */
[----:B0-----:R-:W2:Y:S01]  /*11750*/  LDL.LU R2, [R1+0xc] ;  /* 0x00000c0001027983 */ /* 0x001ea20000300800 */
[----:B------:R-:W-:-:S05]  /*11760*/  LOP3.LUT R0, R0, 0x3, RZ, 0xc0, !PT ;  /* 0x0000000300007812 */ /* 0x000fca00078ec0ff */
[----:B------:R-:W0:Y:S01]  /*11770*/  S2UR UR6, SR_CTAID.X ;  /* 0x00000000000679c3 */ /* 0x000e220000002500 */
[----:B------:R-:W-:Y:S01]  /*11780*/  IMAD.MOV.U32 R18, RZ, RZ, RZ ;  /* 0x000000ffff127224 */ /* 0x000fe200078e00ff */
[----:B------:R-:W1:Y:S02]  /*11790*/  SHFL.IDX PT, R0, R0, RZ, 0x1f ;  /* 0x00001fff00007589 */ /* 0x000e6400000e0000 */
[----:B-1----:R-:W-:-:S04]  /*117a0*/  ISETP.NE.AND P0, PT, R0, RZ, PT ;  /* 0x000000ff0000720c */ /* 0x002fc80003f05270 */
[----:B------:R-:W0:Y:S09]  /*117b0*/  LDC R0, c[0x0][0xc38] ;  /* 0x00030e00ff007b82 */ /* 0x000e320000000800 */
[----:B------:R-:W-:Y:S06]  /*117c0*/  @P0 BAR.ARV 0x4, 0x180 ;  /* 0x0106000000000b1d */ /* 0x000fec0000002000 */
[----:B--2---:R-:W-:-:S04]  /*117d0*/  LOP3.LUT R2, R2, 0xfffffffb, RZ, 0xc0, !PT ;  /* 0xfffffffb02027812 */ /* 0x004fc800078ec0ff */
[----:B------:R-:W-:Y:S02]  /*117e0*/  @P0 LOP3.LUT R2, R2, 0x4, RZ, 0xfc, !PT ;  /* 0x0000000402020812 */ /* 0x000fe400078efcff */
[----:B0-----:R-:W-:Y:S01]  /*117f0*/  ISETP.LE.AND P0, PT, R0, UR6, PT ;  /* 0x0000000600007c0c */ /* 0x001fe2000bf03270 */
[----:B------:R-:W-:Y:S02]  /*11800*/  IMAD.MOV.U32 R0, RZ, RZ, 0x1 ;  /* 0x00000001ff007424 */ /* 0x000fe400078e00ff */
[----:B------:R0:W-:Y:S04]  /*11810*/  STL [R1+0xc], R2 ;  /* 0x00000c0201007387 */ /* 0x0001e80000100800 */
[----:B------:R0:W-:Y:S04]  /*11820*/  STL [R1+0x18], RZ ;  /* 0x000018ff01007387 */ /* 0x0001e80000100800 */
[----:B------:R0:W-:Y:S02]  /*11830*/  STL [R1+0x4], R0 ;  /* 0x0000040001007387 */ /* 0x0001e40000100800 */
        /* <DEDUP_REMOVED lines=23> */
[----:B------:R-:W-:Y:S04]  /*119b0*/  STL [R1+0x14], R3 ;  /* 0x0000140301007387 */ /* 0x000fe80000100800 */
[----:B------:R-:W-:Y:S04]  /*119c0*/  STL [R1+0x18], RZ ;  /* 0x000018ff01007387 */ /* 0x000fe80000100800 */
[----:B------:R0:W-:Y:S02]  /*119d0*/  STL [R1+0x4], R2 ;  /* 0x0000040201007387 */ /* 0x0001e40000100800 */
[----:B0-----:R-:W-:-:S02]  /*119e0*/  LOP3.LUT R2, R0, 0x40, RZ, 0xfc, !PT ;  /* 0x0000004000027812 */ /* 0x001fc400078efcff */
[----:B------:R-:W-:-:S07]  /*119f0*/  LOP3.LUT R0, R0, 0x80, RZ, 0xfc, !PT ;  /* 0x0000008000007812 */ /* 0x000fce00078efcff */
.L_x_4737:
        /* <DEDUP_REMOVED lines=23> */
.L_x_4638:
[----:B------:R-:W-:Y:S01]  /*11b70*/  ULDC UR9, c[0x0][0xc54] ;  /* 0x0003150000097ab9 */ /* 0x000fe20000000800 */
[----:B------:R-:W-:Y:S01]  /*11b80*/  UMOV UR6, UR8 ;  /* 0x0000000800067c82 */ /* 0x000fe20008000000 */
[----:B------:R-:W-:-:S11]  /*11b90*/  UISETP.NE.AND UP0, UPT, UR9, 0x1, UPT ;  /* 0x000000010900788c */ /* 0x000fd6000bf05270 */
[----:B------:R-:W-:Y:S02]  /*11ba0*/  @UP0 ULDC.64 UR10, c[0x0][0xc58] ;  /* 0x00031600000a0ab9 */ /* 0x000fe40000000a00 */
[----:B------:R-:W-:-:S04]  /*11bb0*/  UIMAD.WIDE.U32 UR4, UR8, UR10, URZ ;  /* 0x0000000a080472a5 */ /* 0x000fc8000f8e003f */
[----:B------:R-:W-:-:S04]  /*11bc0*/  @UP0 USHF.R.U32.HI UR6, URZ, UR11, UR5 ;  /* 0x0000000b3f060299 */ /* 0x000fc80008011605 */
[----:B------:R-:W-:-:S12]  /*11bd0*/  UIMAD UR4, UR6, UR9, URZ ;  /* 0x00000009060472a4 */ /* 0x000fd8000f8e023f */
.L_x_4639:
        /* <DEDUP_REMOVED lines=48> */
.L_x_4641:
[----:B------:R-:W-:-:S11]  /*11ee0*/  UISETP.NE.AND UP0, UPT, UR5, 0x1, UPT ;  /* 0x000000010500788c */ /* 0x000fd6000bf05270 */
[----:B------:R-:W-:Y:S02]  /*11ef0*/  @UP0 ULDC.64 UR12, c[0x0][0x9e8] ;  /* 0x00027a00000c0ab9 */ /* 0x000fe40000000a00 */
[----:B------:R-:W-:-:S04]  /*11f00*/  UIMAD.WIDE.U32 UR8, UR10, UR12, URZ ;  /* 0x0000000c0a0872a5 */ /* 0x000fc8000f8e003f */
[----:B------:R-:W-:-:S12]  /*11f10*/  @UP0 USHF.R.U32.HI UR10, URZ, UR13, UR9 ;  /* 0x0000000d3f0a0299 */ /* 0x000fd80008011609 */
.L_x_4642:
[----:B------:R-:W-:-:S04]  /*11f20*/  UIMAD UR10, UR10, UR5, UR5 ;  /* 0x000000050a0a72a4 */ /* 0x000fc8000f8e0205 */
[----:B------:R-:W-:-:S04]  /*11f30*/  UISETP.LT.AND UP0, UPT, UR4, UR10, UPT ;  /* 0x0000000a0400728c */ /* 0x000fc8000bf01270 */
[----:B------:R-:W-:-:S12]  /*11f40*/  USEL UR4, UR4, UR10, UP0 ;  /* 0x0000000a04047287 */ /* 0x000fd80008000000 */
.L_x_4640:
[----:B------:R-:W-:Y:S02]  /*11f50*/  UIMAD UR8, UR15, UR7, 0x5f ;  /* 0x0000005f0f0874a4 */ /* 0x000fe4000f8e0207 */
[----:B------:R-:W-:Y:S02]  /*11f60*/  UIADD3 UR10, UR4, 0x5f, URZ ;  /* 0x0000005f040a7890 */ /* 0x000fe4000fffe03f */
[----:B------:R-:W-:Y:S02]  /*11f70*/  UIMAD.WIDE UR8, UR8, 0x2aaaaaab, URZ ;  /* 0x2aaaaaab080878a5 */ /* 0x000fe4000f8e023f */
[----:B------:R-:W-:Y:S01]  /*11f80*/  UIMAD.WIDE UR10, UR10, 0x2aaaaaab, URZ ;  /* 0x2aaaaaab0a0a78a5 */ /* 0x000fe2000f8e023f */
[----:B------:R-:W-:Y:S01]  /*11f90*/  @UP1 ULDC UR12, c[0x0][0x44c] ;  /* 0x00011300000c1ab9 */ /* 0x000fe20000000800 */
[----:B------:R-:W-:Y:S02]  /*11fa0*/  UIMAD UR7, UR15, UR7, -UR6 ;  /* 0x000000070f0772a4 */ /* 0x000fe4000f8e0a06 */
[----:B------:R-:W-:-:S02]  /*11fb0*/  UIMAD.WIDE.U32 UR12, UR43, UR12, URZ ;  /* 0x0000000c2b0c72a5 */ /* 0x000fc4000f8e003f */
[----:B------:R-:W-:Y:S02]  /*11fc0*/  USHF.R.U32.HI UR6, URZ, 0x1f, UR9 ;  /* 0x0000001f3f067899 */ /* 0x000fe40008011609 */
[----:B------:R-:W-:Y:S01]  /*11fd0*/  USHF.R.U32.HI UR4, URZ, 0x1f, UR11 ;  /* 0x0000001f3f047899 */ /* 0x000fe2000801160b */
[----:B------:R-:W-:Y:S01]  /*11fe0*/  @UP1 ULDC UR16, c[0x0][0x450] ;  /* 0x0001140000101ab9 */ /* 0x000fe20000000800 */
[----:B------:R-:W-:Y:S01]  /*11ff0*/  UMOV UR14, UR43 ;  /* 0x0000002b000e7c82 */ /* 0x000fe20008000000 */
[----:B------:R-:W-:Y:S02]  /*12000*/  @UP1 USHF.R.U32.HI UR14, URZ, UR16, UR13 ;  /* 0x000000103f0e1299 */ /* 0x000fe4000801160d */
[----:B------:R-:W-:Y:S02]  /*12010*/  ULEA.HI.SX32 UR9, UR9, UR6, 0x1c ;  /* 0x0000000609097291 */ /* 0x000fe4000f8fe23f */
[----:B------:R-:W-:Y:S02]  /*12020*/  ULEA.HI.SX32 UR4, UR11, UR4, 0x1c ;  /* 0x000000040b047291 */ /* 0x000fe4000f8fe23f */
[----:B------:R-:W-:-:S02]  /*12030*/  UIADD3 UR6, UR7, UR14, URZ ;  /* 0x0000000e07067290 */ /* 0x000fc4000fffe03f */
[----:B------:R-:W-:Y:S01]  /*12040*/  UISETP.LT.AND UP0, UPT, UR9, UR4, UPT ;  /* 0x000000040900728c */ /* 0x000fe2000bf01270 */
[----:B------:R-:W-:Y:S02]  /*12050*/  ULDC UR8, c[0x0][0x9dc] ;  /* 0x0002770000087ab9 */ /* 0x000fe40000000800 */
[----:B------:R-:W-:Y:S02]  /*12060*/  UIADD3 UR8, UR6, -UR8, URZ ;  /* 0x8000000806087290 */ /* 0x000fe4000fffe03f */
[----:B------:R-:W-:Y:S01]  /*12070*/  USEL UR41, UR9, UR4, UP0 ;  /* 0x0000000409297287 */ /* 0x000fe20008000000 */
        /* <DEDUP_REMOVED lines=12> */
.L_x_4644:
[----:B------:R-:W-:-:S11]  /*12140*/  UISETP.NE.AND UP0, UPT, UR5, 0x1, UPT ;  /* 0x000000010500788c */ /* 0x000fd6000bf05270 */
[----:B------:R-:W-:Y:S02]  /*12150*/  @UP0 ULDC.64 UR10, c[0x0][0x9e8] ;  /* 0x00027a00000a0ab9 */ /* 0x000fe40000000a00 */
[----:B------:R-:W-:-:S04]  /*12160*/  UIMAD.WIDE.U32 UR6, UR4, UR10, URZ ;  /* 0x0000000a040672a5 */ /* 0x000fc8000f8e003f */
[----:B------:R-:W-:-:S12]  /*12170*/  @UP0 USHF.R.U32.HI UR4, URZ, UR11, UR7 ;  /* 0x0000000b3f040299 */ /* 0x000fd80008011607 */
.L_x_4645:
[----:B------:R-:W-:-:S04]  /*12180*/  UIMAD UR4, UR4, UR5, URZ ;  /* 0x00000005040472a4 */ /* 0x000fc8000f8e023f */
[----:B------:R-:W-:-:S04]  /*12190*/  UISETP.LT.AND UP0, UPT, UR8, UR4, UPT ;  /* 0x000000040800728c */ /* 0x000fc8000bf01270 */
[----:B------:R-:W-:-:S12]  /*121a0*/  USEL UR8, UR8, UR4, !UP0 ;  /* 0x0000000408087287 */ /* 0x000fd8000c000000 */
.L_x_4643:
[----:B------:R-:W-:Y:S01]  /*121b0*/  UIMAD.WIDE UR4, UR8, 0x2aaaaaab, URZ ;  /* 0x2aaaaaab080478a5 */ /* 0x000fe2000f8e023f */
[----:B------:R-:W-:Y:S03]  /*121c0*/  BSSY B7, `(.L_x_4646) ;  /* 0x000042f000077945 */ /* 0x000fe60003800000 */
[----:B------:R-:W-:-:S04]  /*121d0*/  USHF.R.U32.HI UR4, URZ, 0x1f, UR5 ;  /* 0x0000001f3f047899 */ /* 0x000fc80008011605 */
[----:B------:R-:W-:-:S04]  /*121e0*/  ULEA.HI.SX32 UR4, UR5, UR4, 0x1c ;  /* 0x0000000405047291 */ /* 0x000fc8000f8fe23f */
        /* <DEDUP_REMOVED lines=24> */
.L_x_4647:
        /* <DEDUP_REMOVED lines=20> */
.L_x_4650:
[----:B------:R-:W-:Y:S05]  /*124b0*/  BSYNC B6 ;  /* 0x0000000000067941 */ /* 0x000fea0003800000 */
.L_x_4649:
        /* <DEDUP_REMOVED lines=20> */
.L_x_4653:
        /* <DEDUP_REMOVED lines=15> */
.L_x_4652:
[----:B------:R-:W-:Y:S05]  /*126f0*/  BSYNC B6 ;  /* 0x0000000000067941 */ /* 0x000fea0003800000 */
.L_x_4651:
[----:B------:R-:W-:Y:S01]  /*12700*/  ULDC.64 UR4, c[0x0][0x9f8] ;  /* 0x00027e0000047ab9 */ /* 0x000fe20000000a00 */
[----:B------:R-:W2:Y:S01]  /*12710*/  LDL.LU R0, [R1+0xc] ;  /* 0x00000c0001007983 */ /* 0x000ea20000300800 */
[----:B------:R-:W-:Y:S01]  /*12720*/  UISETP.NE.U32.AND UP0, UPT, UR4, URZ, UPT ;  /* 0x0000003f0400728c */ /* 0x000fe2000bf05070 */
[----:B------:R-:W-:Y:S01]  /*12730*/  IMAD.U32 R7, RZ, RZ, UR42 ;  /* 0x0000002aff077e24 */ /* 0x000fe2000f8e00ff */
[----:B------:R-:W-:Y:S02]  /*12740*/  ULDC.64 UR6, c[0x0][0x208] ;  /* 0x0000820000067ab9 */ /* 0x000fe40000000a00 */
[----:B------:R-:W-:-:S06]  /*12750*/  UISETP.NE.AND.EX UP0, UPT, UR5, URZ, UPT, UP0 ;  /* 0x0000003f0500728c */ /* 0x000fcc000bf05300 */
[----:B------:R-:W-:-:S05]  /*12760*/  PLOP3.LUT P0, PT, PT, PT, UP0, 0x80, 0x0 ;  /* 0x000000000000781c */ /* 0x000fca0003f0f008 */
[----:B------:R-:W-:Y:S02]  /*12770*/  @UP0 ULDC.64 UR4, c[0x0][0x9f8] ;  /* 0x00027e0000040ab9 */ /* 0x000fe40000000a00 */
[----:B------:R-:W-:-:S06]  /*12780*/  @UP0 UIMAD.WIDE UR4, UR42, 0x4, UR4 ;  /* 0x000000042a0408a5 */ /* 0x000fcc000f8e0204 */
[----:B------:R-:W-:Y:S02]  /*12790*/  IMAD.U32 R2, RZ, RZ, UR4 ;  /* 0x00000004ff027e24 */ /* 0x000fe4000f8e00ff */
[----:B------:R-:W-:-:S05]  /*127a0*/  IMAD.U32 R3, RZ, RZ, UR5 ;  /* 0x00000005ff037e24 */ /* 0x000fca000f8e00ff */
[----:B------:R0:W3:Y:S01]  /*127b0*/  @P0 LDG.E R7, desc[UR6][R2.64] ;  /* 0x0000000602070981 */ /* 0x0000e2000c1e1900 */
        /* <DEDUP_REMOVED lines=9> */
[----:B--2---:R-:W-:-:S09]  /*12850*/  LOP3.LUT R0, R0, 0xfffffffe, RZ, 0xc0, !PT ;  /* 0xfffffffe00007812 */ /* 0x004fd200078ec0ff */
[----:B------:R-:W-:Y:S02]  /*12860*/  @P1 LOP3.LUT R0, R0, 0x1, RZ, 0xfc, !PT ;  /* 0x0000000100001812 */ /* 0x000fe400078efcff */
[----:B---3--:R-:W-:Y:S01]  /*12870*/  SHF.R.S32.HI R8, RZ, 0x1f, R7 ;  /* 0x0000001fff087819 */ /* 0x008fe20000011407 */
[----:B------:R0:W-:Y:S01]  /*12880*/  STL [R1], R7 ;  /* 0x0000000701007387 */ /* 0x0001e20000100800 */
[----:B------:R-:W-:-:S03]  /*12890*/  SEL R16, R7, RZ, !P1 ;  /* 0x000000ff07107207 */ /* 0x000fc60004800000 */
[----:B------:R0:W-:Y:S04]  /*128a0*/  STL [R1+0x8], R8 ;  /* 0x0000080801007387 */ /* 0x0001e80000100800 */
[----:B------:R0:W-:Y:S01]  /*128b0*/  STL [R1+0xc], R0 ;  /* 0x00000c0001007387 */ /* 0x0001e20000100800 */
[----:B------:R-:W-:Y:S05]  /*128c0*/  BRA.DIV UR4, `(.L_x_4654) ;  /* 0x0000004604387947 */ /* 0x000fea000b800000 */
[----:B------:R1:W2:Y:S02]  /*128d0*/  SHFL.IDX PT, R14, R4, RZ, 0x1f ;  /* 0x00001fff040e7589 */ /* 0x0002a400000e0000 */
.L_x_4752:
[----:B------:R-:W-:Y:S02]  /*128e0*/  PLOP3.LUT P2, PT, PT, PT, PT, 0x8, 0x0 ;  /* 0x000000000000781c */ /* 0x000fe40003f4e170 */
[----:B0-----:R-:W-:Y:S02]  /*128f0*/  LOP3.LUT R0, R0, 0xfffffffd, RZ, 0xc0, !PT ;  /* 0xfffffffd00007812 */ /* 0x001fe400078ec0ff */
[----:B--2---:R-:W-:-:S09]  /*12900*/  ISETP.NE.AND P0, PT, R14, RZ, PT ;  /* 0x000000ff0e00720c */ /* 0x004fd20003f05270 */
[----:B------:R-:W-:-:S05]  /*12910*/  @P2 LOP3.LUT R0, R0, 0x2, RZ, 0xfc, !PT ;  /* 0x0000000200002812 */ /* 0x000fca00078efcff */
[----:B------:R0:W-:Y:S01]  /*12920*/  STL [R1+0xc], R0 ;  /* 0x00000c0001007387 */ /* 0x0001e20000100800 */
[----:B------:R-:W-:Y:S05]  /*12930*/  @P0 BRA `(.L_x_4655) ;  /* 0x0000000400280947 */ /* 0x000fea0003800000 */
[----:B------:R-:W-:-:S03]  /*12940*/  UMOV UR4, 0xffffffff ;  /* 0xffffffff00047882 */ /* 0x000fc60000000000 */
[----:B------:R-:W-:Y:S05]  /*12950*/  BRA.DIV UR4, `(.L_x_4656) ;  /* 0x0000004604347947 */ /* 0x000fea000b800000 */
[----:B------:R-:W-:-:S13]  /*12960*/  ELECT P6, URZ, PT ;  /* 0x00000000003f782f */ /* 0x000fda00038c0000 */
.L_x_4755:
[----:B------:R-:W-:Y:S05]  /*12970*/  @!P6 BRA `(.L_x_4655) ;  /* 0x000000040018e947 */ /* 0x000fea0003800000 */
[----:B------:R-:W-:Y:S01]  /*12980*/  IMAD.MOV.U32 R16, RZ, RZ, R7 ;  /* 0x000000ffff107224 */ /* 0x000fe200078e0007 */
[----:B------:R-:W-:Y:S06]  /*12990*/  @!P1 BRA `(.L_x_4657) ;  /* 0x0000000000489947 */ /* 0x000fec0003800000 */
[----:B------:R-:W2:Y:S01]  /*129a0*/  LDC R6, c[0x0][0x43c] ;  /* 0x00010f00ff067b82 */ /* 0x000ea20000000800 */
[----:B------:R-:W-:Y:S01]  /*129b0*/  ULDC.64 UR4, c[0x0][0x428] ;  /* 0x00010a0000047ab9 */ /* 0x000fe20000000a00 */
[----:B------:R-:W-:Y:S01]  /*129c0*/  ULDC.64 UR6, c[0x0][0x208] ;  /* 0x0000820000067ab9 */ /* 0x000fe20000000a00 */
[----:B--2---:R-:W-:-:S13]  /*129d0*/  ISETP.NE.AND P0, PT, R6, 0x1, PT ;  /* 0x000000010600780c */ /* 0x004fda0003f05270 */
[----:B-1----:R-:W0:Y:S02]  /*129e0*/  @P0 LDC.64 R4, c[0x0][0x440] ;  /* 0x00011000ff040b82 */ /* 0x002e240000000a00 */
[----:B0-----:R-:W-:-:S04]  /*129f0*/  @P0 IMAD.HI.U32 R0, R19, R4, RZ ;  /* 0x0000000413000227 */ /* 0x001fc800078e00ff */
        /* <DEDUP_REMOVED lines=12> */
.L_x_4657:
[----:B--2---:R-:W2:Y:S01]  /*12ac0*/  LDL R2, [R1+0x4] ;  /* 0x0000040001027983 */ /* 0x004ea20000100800 */
[----:B0-----:R-:W-:Y:S01]  /*12ad0*/  IMAD R0, R18, 0x8, R17 ;  /* 0x0000000812007824 */ /* 0x001fe200078e0211 */
[----:B--2---:R-:W-:-:S04]  /*12ae0*/  SHF.L.U32 R2, R2, 0x1f, RZ ;  /* 0x0000001f02027819 */ /* 0x004fc800000006ff */
[----:B------:R-:W0:Y:S02]  /*12af0*/  SYNCS.PHASECHK.TRANS64.TRYWAIT P0, [R0+URZ+0x30840], R2 ;  /* 0x03084002000075a7 */ /* 0x000e24000800017f */
[----:B0-----:R-:W-:Y:S05]  /*12b00*/  @!P0 BRA `(.L_x_4658) ;  /* 0x0000004000e88947 */ /* 0x001fea0003800000 */
.L_x_4756:
        /* <DEDUP_REMOVED lines=11> */
.L_x_4659:
[----:B0-----:R-:W2:Y:S01]  /*12bc0*/  LDL.LU R2, [R1+0xc] ;  /* 0x00000c0001027983 */ /* 0x001ea20000300800 */
[----:B------:R-:W-:Y:S01]  /*12bd0*/  R2UR UR33, R0 ;  /* 0x00000000002172ca */ /* 0x000fe200000e0000 */
[----:B------:R-:W-:Y:S01]  /*12be0*/  IMAD R0, R18, 0x9000, R17 ;  /* 0x0000900012007824 */ /* 0x000fe200078e0211 */
[----:B------:R-:W-:Y:S01]  /*12bf0*/  R2UR UR35, R19 ;  /* 0x00000000132372ca */ /* 0x000fe200000e0000 */
[----:B------:R-:W-:Y:S01]  /*12c00*/  UIADD3 UR4, UP0, UR38, 0x370, URZ ;  /* 0x0000037026047890 */ /* 0x000fe2000ff1e03f */
[----:B------:R-:W-:Y:S01]  /*12c10*/  PLOP3.LUT P0, PT, PT, PT, PT, 0x80, 0x0 ;  /* 0x000000000000781c */ /* 0x000fe20003f0f070 */
[----:B------:R-:W-:Y:S01]  /*12c20*/  UMOV UR6, 0x0 ;  /* 0x0000000000067882 */ /* 0x000fe20000000000 */
[----:B------:R-:W-:Y:S01]  /*12c30*/  R2UR UR8, R0 ;  /* 0x00000000000872ca */ /* 0x000fe200000e0000 */
[----:B------:R-:W-:Y:S01]  /*12c40*/  UIADD3.X UR5, URZ, UR39, URZ, UP0, !UPT ;  /* 0x000000273f057290 */ /* 0x000fe200087fe43f */
[----:B-----5:R-:W-:Y:S01]  /*12c50*/  R2UR UR37, R16 ;  /* 0x00000000102572ca */ /* 0x020fe200000e0000 */
[----:B------:R-:W-:Y:S01]  /*12c60*/  UMOV UR7, 0x14f00000 ;  /* 0x14f0000000077882 */ /* 0x000fe20000000000 */
[----:B------:R-:W-:Y:S01]  /*12c70*/  UMOV UR34, URZ ;  /* 0x0000003f00227c82 */ /* 0x000fe20008000000 */
[----:B------:R-:W-:Y:S01]  /*12c80*/  UMOV UR18, 0x40 ;  /* 0x0000004000127882 */ /* 0x000fe20000000000 */
[----:B------:R-:W-:Y:S01]  /*12c90*/  UMOV UR20, UR36 ;  /* 0x0000002400147c82 */ /* 0x000fe20008000000 */
[----:B------:R-:W-:-:S02]  /*12ca0*/  UIADD3 UR33, UR33, 0x30830, URZ ;  /* 0x0003083021217890 */ /* 0x000fc4000fffe03f */
[----:B------:R-:W-:Y:S01]  /*12cb0*/  UIMAD UR35, UR35, 0x60, URZ ;  /* 0x00000060232378a4 */ /* 0x000fe2000f8e023f */
[----:B------:R-:W-:Y:S01]  /*12cc0*/  UMOV UR10, 0x80 ;  /* 0x00000080000a7882 */ /* 0x000fe20000000000 */
[----:B------:R-:W-:Y:S02]  /*12cd0*/  UMOV UR12, UR36 ;  /* 0x00000024000c7c82 */ /* 0x000fe40008000000 */
[----:B------:R-:W-:Y:S02]  /*12ce0*/  UIADD3 UR32, UR8, 0x1e400, URZ ;  /* 0x0001e40008207890 */ /* 0x000fe4000fffe03f */
[----:B------:R-:W-:Y:S02]  /*12cf0*/  UIADD3 UR16, UR8, 0x21400, URZ ;  /* 0x0002140008107890 */ /* 0x000fe4000fffe03f */
[----:B------:R-:W-:Y:S01]  /*12d00*/  UIADD3 UR8, UR8, 0x24400, URZ ;  /* 0x0002440008087890 */ /* 0x000fe2000fffe03f */
[----:B------:R-:W-:Y:S01]  /*12d10*/  UMOV UR21, UR37 ;  /* 0x0000002500157c82 */ /* 0x000fe20008000000 */
[----:B------:R-:W-:Y:S01]  /*12d20*/  UMOV UR17, UR33 ;  /* 0x0000002100117c82 */ /* 0x000fe20008000000 */
[----:B------:R-:W-:Y:S01]  /*12d30*/  UMOV UR19, UR35 ;  /* 0x0000002300137c82 */ /* 0x000fe20008000000 */
[----:B------:R-:W-:Y:S01]  /*12d40*/  UMOV UR13, UR37 ;  /* 0x00000025000d7c82 */ /* 0x000fe20008000000 */
[----:B------:R-:W-:Y:S01]  /*12d50*/  UMOV UR9, UR33 ;  /* 0x0000002100097c82 */ /* 0x000fe20008000000 */
[----:B------:R-:W-:Y:S01]  /*12d60*/  UMOV UR11, UR35 ;  /* 0x00000023000b7c82 */ /* 0x000fe20008000000 */
[----:B------:R3:W-:Y:S01]  /*12d70*/  UTMALDG.4D [UR32], [UR4], desc[UR6] ;  /* 0x00000620040075b4 */ /* 0x0007e20008019000 */
[----:B------:R3:W-:Y:S01]  /*12d80*/  UTMALDG.4D [UR16], [UR4], desc[UR6] ;  /* 0x00000610040075b4 */ /* 0x0007e20008019000 */
[----:B------:R3:W-:Y:S01]  /*12d90*/  UTMALDG.4D [UR8], [UR4], desc[UR6] ;  /* 0x00000608040075b4 */ /* 0x0007e20008019000 */
[----:B--2---:R-:W-:-:S04]  /*12da0*/  LOP3.LUT R2, R2, 0xfffffffd, RZ, 0xc0, !PT ;  /* 0xfffffffd02027812 */ /* 0x004fc800078ec0ff */
[----:B------:R-:W-:-:S05]  /*12db0*/  @P0 LOP3.LUT R2, R2, 0x2, RZ, 0xfc, !PT ;  /* 0x0000000202020812 */ /* 0x000fca00078efcff */
[----:B------:R3:W-:Y:S01]  /*12dc0*/  STL [R1+0xc], R2 ;  /* 0x00000c0201007387 */ /* 0x0007e20000100800 */
[----:B------:R-:W-:Y:S01]  /*12dd0*/  NOP ;  /* 0x0000000000007918 */ /* 0x000fe20000000000 */
.L_x_4655:
[----:B0-----:R-:W-:Y:S01]  /*12de0*/  VIADD R0, R17, 0x12400 ;  /* 0x0001240011007836 */ /* 0x001fe20000000000 */
[----:B------:R-:W-:Y:S05]  /*12df0*/  WARPSYNC.ALL ;  /* 0x0000000000007948 */ /* 0x000fea0003800000 */
[----:B------:R-:W-:Y:S01]  /*12e00*/  BAR.SYNC.DEFER_BLOCKING 0x8, 0x180 ;  /* 0x0206000000007b1d */ /* 0x000fe20000010000 */
[----:B------:R-:W-:-:S05]  /*12e10*/  LOP3.LUT P0, RZ, R0, 0x3ff, RZ, 0xc0, !PT ;  /* 0x000003ff00ff7812 */ /* 0x000fca000780c0ff */
[----:B------:R-:W-:Y:S08]  /*12e20*/  BSSY B6, `(.L_x_4660) ;  /* 0x0000012000067945 */ /* 0x000ff00003800000 */
[----:B------:R-:W-:Y:S05]  /*12e30*/  @!P0 BRA `(.L_x_4661) ;  /* 0x0000000000408947 */ /* 0x000fea0003800000 */
[----:B---3--:R-:W-:Y:S01]  /*12e40*/  MOV R2, 0x0 ;  /* 0x0000000000027802 */ /* 0x008fe20000000f00 */
        /* <DEDUP_REMOVED lines=15> */
.L_x_4661:
[----:B---3--:R-:W-:Y:S05]  /*12f40*/  BSYNC B6 ;  /* 0x0000000000067941 */ /* 0x008fea0003800000 */
.L_x_4660:
[----:B------:R-:W0:Y:S01]  /*12f50*/  S2R R2, SR_TID.X ;  /* 0x0000000000027919 */ /* 0x000e220000002100 */
[----:B------:R-:W2:Y:S01]  /*12f60*/  LDC R7, c[0x0][0x448] ;  /* 0x00011200ff077b82 */ /* 0x000ea20000000800 */
        /* <DEDUP_REMOVED lines=13> */
[----:B--2---:R-:W-:Y:S01]  /*13040*/  ISETP.NE.AND P0, PT, R7, 0x1, PT ;  /* 0x000000010700780c */ /* 0x004fe20003f05270 */
[----:B-1----:R-:W-:Y:S02]  /*13050*/  IMAD.U32 R4, RZ, RZ, UR4 ;  /* 0x00000004ff047e24 */ /* 0x002fe4000f8e00ff */
[----:B------:R-:W-:Y:S02]  /*13060*/  UIADD3 UR6, UR5, UR6, URZ ;  /* 0x0000000605067290 */ /* 0x000fe4000fffe03f */
[----:B------:R-:W-:Y:S01]  /*13070*/  IMAD.U32 R5, RZ, RZ, UR5 ;  /* 0x00000005ff057e24 */ /* 0x000fe2000f8e00ff */
[----:B------:R-:W-:Y:S01]  /*13080*/  ULDC.64 UR4, c[0x0][0x2d0] ;  /* 0x0000b40000047ab9 */ /* 0x000fe20000000a00 */
[C---:B0-----:R-:W-:Y:S01]  /*13090*/  LOP3.LUT R0, R2.reuse, 0x7f, RZ, 0xc0, !PT ;  /* 0x0000007f02007812 */ /* 0x041fe200078ec0ff */
        /* <DEDUP_REMOVED lines=11> */
[----:B------:R-:W-:Y:S02]  /*13150*/  LOP3.LUT R9, R9, 0x80, RZ, 0xfc, !PT ;  /* 0x0000008009097812 */ /* 0x000fe400078efcff */
[----:B------:R-:W-:Y:S01]  /*13160*/  LOP3.LUT R10, R10, 0x38, RZ, 0xc0, !PT ;  /* 0x000000380a0a7812 */ /* 0x000fe200078ec0ff */
[----:B0-----:R-:W-:-:S05]  /*13170*/  @P0 IMAD.HI.U32 R3, R2, R3, RZ ;  /* 0x0000000302030227 */ /* 0x001fca00078e00ff */
[----:B-1----:R-:W-:Y:S01]  /*13180*/  @P0 SHF.R.U32.HI R6, RZ, R0, R3 ;  /* 0x00000000ff060219 */ /* 0x002fe20000011603 */
[----:B------:R-:W-:Y:S01]  /*13190*/  IMAD.U32 R3, RZ, RZ, UR6 ;  /* 0x00000006ff037e24 */ /* 0x000fe2000f8e00ff */
[----:B------:R-:W-:-:S03]  /*131a0*/  ULDC.64 UR6, c[0x0][0x280] ;  /* 0x0000a00000067ab9 */ /* 0x000fc60000000a00 */
        /* <DEDUP_REMOVED lines=31> */
[----:B------:R-:W-:-:S05]  /*133a0*/  VIADD R4, R8, UR43 ;  /* 0x0000002b08047c36 */ /* 0x000fca0008000000 */
        /* <DEDUP_REMOVED lines=72> */
[----:B------:R-:W-:Y:S01]  /*13830*/  ISETP.GE.AND P4, PT, R2, R5, PT ;  /* 0x000000050200720c */ /* 0x000fe20003f86270 */
[----:B------:R-:W-:Y:S04]  /*13840*/  SHFL.IDX PT, R0, R0, 0x7, 0x181f ;  /* 0x00f81f0000007f89 */ /* 0x000fe800000e0000 */
[----:B------:R-:W1:Y:S04]  /*13850*/  SHFL.IDX PT, R2, R6, 0x6, 0x181f ;  /* 0x00d81f0006027f89 */ /* 0x000e6800000e0000 */
[----:B------:R-:W2:Y:S04]  /*13860*/  SHFL.IDX PT, R6, R6, 0x7, 0x181f ;  /* 0x00f81f0006067f89 */ /* 0x000ea800000e0000 */
[----:B0-----:R-:W-:-:S05]  /*13870*/  @!P4 LEA R3, P3, R10, R3, 0x1 ;  /* 0x000000030a03c211 */ /* 0x001fca00078608ff */
[----:B-1----:R-:W-:-:S05]  /*13880*/  @!P4 IMAD.X R2, RZ, RZ, R2, P3 ;  /* 0x000000ffff02c224 */ /* 0x002fca00018e0602 */
[----:B------:R-:W-:-:S04]  /*13890*/  @!P4 LOP3.LUT R3, R3, R2, RZ, 0x3c, !PT ;  /* 0x000000020303c212 */ /* 0x000fc800078e3cff */
[----:B------:R-:W-:-:S04]  /*138a0*/  @!P4 LOP3.LUT R2, R3, R2, RZ, 0x3c, !PT ;  /* 0x000000020302c212 */ /* 0x000fc800078e3cff */
[----:B------:R-:W-:-:S05]  /*138b0*/  @!P4 LOP3.LUT R3, R3, R2, RZ, 0x3c, !PT ;  /* 0x000000020303c212 */ /* 0x000fca00078e3cff */
[----:B------:R0:W-:Y:S04]  /*138c0*/  @!P4 LDGSTS.E.BYPASS.LTC128B.128 [R9+0x15400], desc[UR6][R2.64], !P0 ;  /* 0x154000000209cfae */ /* 0x0001e8000c101d46 */
[----:B------:R0:W-:Y:S04]  /*138d0*/  @!P4 LDGSTS.E.BYPASS.LTC128B.128 [R9+0x19400], desc[UR6][R2.64+0x80], !P1 ;  /* 0x194000800209cfae */ /* 0x0001e8000c901d46 */
[----:B--2---:R0:W-:Y:S02]  /*138e0*/  @!P4 LDGSTS.E.BYPASS.LTC128B.128 [R9+0x1d400], desc[UR6][R2.64+0x100], !P2 ;  /* 0x1d4001000209cfae */ /* 0x0041e4000d101d46 */
.L_x_4773:
[----:B------:R-:W-:Y:S01]  /*138f0*/  VIADD R4, R4, 0x70 ;  /* 0x0000007004047836 */ /* 0x000fe20000000000 */
[----:B------:R-:W-:Y:S04]  /*13900*/  BSSY B0, `(.L_x_4663) ;  /* 0x000000c000007945 */ /* 0x000fe80003800000 */
[----:B------:R-:W-:-:S13]  /*13910*/  ISETP.GE.AND P3, PT, R4, R5, PT ;  /* 0x000000050400720c */ /* 0x000fda0003f66270 */
[----:B------:R-:W-:Y:S05]  /*13920*/  @P3 BRA `(.L_x_4664) ;  /* 0x0000000000243947 */ /* 0x000fea0003800000 */
[----:B0-----:R-:W-:Y:S01]  /*13930*/  LEA R2, P3, R10, R0, 0x1 ;  /* 0x000000000a027211 */ /* 0x001fe200078608ff */
[----:B------:R-:W-:-:S04]  /*13940*/  ULDC.64 UR4, c[0x0][0x208] ;  /* 0x0000820000047ab9 */ /* 0x000fc80000000a00 */
[----:B------:R-:W-:-:S05]  /*13950*/  IMAD.X R3, RZ, RZ, R6, P3 ;  /* 0x000000ffff037224 */ /* 0x000fca00018e0606 */
[----:B------:R-:W-:Y:S01]  /*13960*/  @!PT LDS RZ, [RZ] ;  /* 0x00000000fffff984 */ /* 0x000fe20000000800 */
[----:B------:R-:W-:Y:S01]  /*13970*/  @!PT LDS RZ, [RZ] ;  /* 0x00000000fffff984 */ /* 0x000fe20000000800 */
[----:B------:R-:W-:Y:S01]  /*13980*/  @!PT LDS RZ, [RZ] ;  /* 0x00000000fffff984 */ /* 0x000fe20000000800 */
[----:B------:R1:W-:Y:S04]  /*13990*/  LDGSTS.E.BYPASS.LTC128B.128 [R9+0x15c00], desc[UR4][R2.64], !P0 ;  /* 0x15c0000002097fae */ /* 0x0003e8000c101d44 */
[----:B------:R1:W-:Y:S04]  /*139a0*/  LDGSTS.E.BYPASS.LTC128B.128 [R9+0x19c00], desc[UR4][R2.64+0x80], !P1 ;  /* 0x19c0008002097fae */ /* 0x0003e8000c901d44 */
[----:B------:R1:W-:Y:S02]  /*139b0*/  LDGSTS.E.BYPASS.LTC128B.128 [R9+0x1dc00], desc[UR4][R2.64+0x100], !P2 ;  /* 0x1dc0010002097fae */ /* 0x0003e4000d101d44 */
.L_x_4664:
[----:B------:R-:W-:Y:S05]  /*139c0*/  BSYNC B0 ;  /* 0x0000000000007941 */ /* 0x000fea0003800000 */
.L_x_4663:
[----:B------:R-:W-:Y:S01]  /*139d0*/  NOP ;  /* 0x0000000000007918 */ /* 0x000fe20000000000 */
[----:B------:R-:W-:Y:S01]  /*139e0*/  PLOP3.LUT P0, PT, PT, PT, PT, 0x80, 0x0 ;  /* 0x000000000000781c */ /* 0x000fe20003f0f070 */
[----:B------:R-:W-:-:S12]  /*139f0*/  VIADD R6, R17, 0x30800 ;  /* 0x0003080011067836 */ /* 0x000fd80000000000 */
.L_x_4665:
[----:B------:R-:W-:Y:S02]  /*13a00*/  PLOP3.LUT P1, PT, P1, P0, PT, 0xa2, 0x0 ;  /* 0x000000000000781c */ /* 0x000fe40000f21472 */
[----:B------:R-:W-:-:S08]  /*13a10*/  @P0 R2UR P1, UR4, R17 ;  /* 0x00000000110402ca */ /* 0x000fd00000020000 */
[----:B------:R-:W-:-:S05]  /*13a20*/  @P0 PLOP3.LUT P0, PT, P1, PT, PT, 0x80, 0x0 ;  /* 0x000000000000081c */ /* 0x000fca0000f0f070 */
[----:B------:R-:W-:Y:S01]  /*13a30*/  @!P1 SYNCS.ARRIVE.TRANS64.RED.A0T1 RZ, [UR4+0x30800], RZ ;  /* 0x030800ffffff99a7 */ /* 0x000fe20008200404 */
[----:B------:R-:W-:Y:S07]  /*13a40*/  @!P1 ARRIVES.LDGSTSBAR.64.TRANSCNT [UR4+0x30800] ;  /* 0x03080000ff0099b0 */ /* 0x000fee0008000a84 */
[----:B------:R-:W-:Y:S05]  /*13a50*/  @P0 BRA.U.ANY `(.L_x_4665) ;  /* 0xfffffffd00e80947 */ /* 0x000fea000393ffff */
[----:B01----:R-:W2:Y:S02]  /*13a60*/  LDL.LU R2, [R1+0x18] ;  /* 0x0000180001027983 */ /* 0x003ea40000300800 */
        /* <DEDUP_REMOVED lines=11> */
.L_x_4774:
[----:B------:R-:W-:Y:S05]  /*13b20*/  BSYNC B0 ;  /* 0x0000000000007941 */ /* 0x000fea0003800000 */
.L_x_4666:
[----:B------:R-:W-:-:S04]  /*13b30*/  UIADD3 UR4, UR41, -0x2, URZ ;  /* 0xfffffffe29047890 */ /* 0x000fc8000fffe03f */
[----:B------:R-:W-:-:S06]  /*13b40*/  UISETP.GE.AND UP0, UPT, UR4, UR40, UPT ;  /* 0x000000280400728c */ /* 0x000fcc000bf06270 */
[----:B------:R-:W-:-:S13]  /*13b50*/  PLOP3.LUT P0, PT, PT, PT, UP0, 0x80, 0x0 ;  /* 0x000000000000781c */ /* 0x000fda0003f0f008 */
[----:B------:R-:W-:Y:S05]  /*13b60*/  @!P0 BRA `(.L_x_4668) ;  /* 0x0000002000c08947 */ /* 0x000fea0003800000 */
[----:B0-----:R-:W-:Y:S01]  /*13b70*/  IMAD R0, RZ, RZ, -UR41 ;  /* 0x80000029ff007e24 */ /* 0x001fe2000f8e02ff */
[----:B------:R-:W-:-:S04]  /*13b80*/  LOP3.LUT R8, RZ, UR40, RZ, 0x33, !PT ;  /* 0x00000028ff087c12 */ /* 0x000fc8000f8e33ff */
[----:B------:R-:W-:-:S05]  /*13b90*/  VIADDMNMX R8, R0, 0x1, R8, !PT ;  /* 0x0000000100087846 */ /* 0x000fca0007800108 */
[----:B------:R-:W-:-:S05]  /*13ba0*/  VIADD R0, R8, UR41 ;  /* 0x0000002908007c36 */ /* 0x000fca0008000000 */
[----:B------:R-:W-:-:S04]  /*13bb0*/  LOP3.LUT R0, R0, 0x1, RZ, 0xc0, !PT ;  /* 0x0000000100007812 */ /* 0x000fc800078ec0ff */
[----:B------:R-:W-:Y:S01]  /*13bc0*/  ISETP.NE.U32.AND P0, PT, R0, 0x1, PT ;  /* 0x000000010000780c */ /* 0x000fe20003f05070 */
[----:B------:R-:W-:-:S12]  /*13bd0*/  IMAD.U32 R0, RZ, RZ, UR4 ;  /* 0x00000004ff007e24 */ /* 0x000fd8000f8e00ff */
[----:B------:R-:W-:Y:S05]  /*13be0*/  @P0 BRA `(.L_x_4669) ;  /* 0x0000000800e00947 */ /* 0x000fea0003800000 */
[----:B------:R-:W2:Y:S04]  /*13bf0*/  LDL R2, [R1+0xc] ;  /* 0x00000c0001027983 */ /* 0x000ea80000100800 */
[----:B------:R-:W3:Y:S01]  /*13c00*/  LDL R3, [R1+0x4] ;  /* 0x0000040001037983 */ /* 0x000ee20000100800 */
[----:B------:R-:W-:-:S05]  /*13c10*/  VIADD R7, R18, 0x1 ;  /* 0x0000000112077836 */ /* 0x000fca0000000000 */
[C---:B------:R-:W-:Y:S01]  /*13c20*/  ISETP.NE.AND P0, PT, R7.reuse, 0x2, PT ;  /* 0x000000020700780c */ /* 0x040fe20003f05270 */
[----:B------:R-:W-:Y:S03]  /*13c30*/  BSSY B0, `(.L_x_4670) ;  /* 0x00000af000007945 */ /* 0x000fe60003800000 */
[----:B------:R-:W-:Y:S02]  /*13c40*/  SEL R10, RZ, 0x1, P0 ;  /* 0x00000001ff0a7807 */ /* 0x000fe40000000000 */
[----:B------:R-:W-:Y:S02]  /*13c50*/  SEL R7, R7, RZ, P0 ;  /* 0x000000ff07077207 */ /* 0x000fe40000000000 */
[----:B--2---:R-:W-:Y:S02]  /*13c60*/  LOP3.LUT P1, RZ, R2, 0x2, RZ, 0xc0, !PT ;  /* 0x0000000202ff7812 */ /* 0x004fe4000782c0ff */
[----:B---3--:R-:W-:-:S11]  /*13c70*/  LOP3.LUT R10, R3, R10, RZ, 0x3c, !PT ;  /* 0x0000000a030a7212 */ /* 0x008fd600078e3cff */
[----:B------:R-:W-:Y:S05]  /*13c80*/  @!P1 BRA `(.L_x_4671) ;  /* 0x0000000800a49947 */ /* 0x000fea0003800000 */
[----:B------:R-:W-:Y:S01]  /*13c90*/  LOP3.LUT P1, RZ, R2, 0x1, RZ, 0xc0, !PT ;  /* 0x0000000102ff7812 */ /* 0x000fe2000782c0ff */
[----:B------:R-:W-:-:S12]  /*13ca0*/  IMAD.MOV.U32 R5, RZ, RZ, R16 ;  /* 0x000000ffff057224 */ /* 0x000fd800078e0010 */
[----:B------:R-:W-:Y:S05]  /*13cb0*/  @!P1 BRA `(.L_x_4672) ;  /* 0x0000000000549947 */ /* 0x000fea0003800000 */
[----:B------:R-:W2:Y:S01]  /*13cc0*/  LDL R9, [R1+0x8] ;  /* 0x0000080001097983 */ /* 0x000ea20000100800 */
[----:B------:R-:W0:Y:S03]  /*13cd0*/  LDC R5, c[0x0][0x43c] ;  /* 0x00010f00ff057b82 */ /* 0x000e260000000800 */
[----:B------:R-:W3:Y:S01]  /*13ce0*/  LDL R11, [R1] ;  /* 0x00000000010b7983 */ /* 0x000ee20000100800 */
        /* <DEDUP_REMOVED lines=8> */
[----:B------:R-:W-:Y:S01]  /*13d70*/  IMAD R0, R5, R2, R0 ;  /* 0x0000000205007224 */ /* 0x000fe200078e0200 */
[----:B------:R-:W-:Y:S01]  /*13d80*/  SHF.R.S32.HI R5, RZ, 0x1f, R4 ;  /* 0x0000001fff057819 */ /* 0x000fe20000011404 */
[----:B------:R-:W0:Y:S01]  /*13d90*/  LDC.64 R2, c[0x0][0x418] ;  /* 0x00010600ff027b82 */ /* 0x000e220000000a00 */
[----:B--2---:R-:W-:-:S04]  /*13da0*/  IMAD R9, R9, UR4, RZ ;  /* 0x0000000409097c24 */ /* 0x004fc8000f8e02ff */
[C---:B---3--:R-:W-:Y:S02]  /*13db0*/  IMAD R9, R11.reuse, UR5, R9 ;  /* 0x000000050b097c24 */ /* 0x048fe4000f8e0209 */
[----:B------:R-:W-:-:S04]  /*13dc0*/  IMAD.WIDE.U32 R4, R11, UR4, R4 ;  /* 0x000000040b047c25 */ /* 0x000fc8000f8e0004 */
[----:B------:R-:W-:Y:S01]  /*13dd0*/  IMAD.IADD R5, R9, 0x1, R5 ;  /* 0x0000000109057824 */ /* 0x000fe200078e0205 */
[----:B0-----:R-:W-:-:S04]  /*13de0*/  LEA R2, P0, R4, R2, 0x2 ;  /* 0x0000000204027211 */ /* 0x001fc800078010ff */
[----:B------:R-:W-:-:S05]  /*13df0*/  LEA.HI.X R3, R4, R3, R5, 0x2, P0 ;  /* 0x0000000304037211 */ /* 0x000fca00000f1405 */
[----:B------:R0:W5:Y:S04]  /*13e00*/  LDG.E R5, desc[UR6][R2.64] ;  /* 0x0000000602057981 */ /* 0x000168000c1e1900 */
.L_x_4672:
[----:B0-----:R-:W-:Y:S01]  /*13e10*/  IMAD R3, R7, 0x8, R17 ;  /* 0x0000000807037824 */ /* 0x001fe200078e0211 */
[----:B------:R-:W-:Y:S01]  /*13e20*/  SHF.L.U32 R2, R10, 0x1f, RZ ;  /* 0x0000001f0a027819 */ /* 0x000fe200000006ff */
[----:B------:R-:W-:Y:S03]  /*13e30*/  BSSY B1, `(.L_x_4673) ;  /* 0x0000003000017945 */ /* 0x000fe60003800000 */
[----:B------:R-:W0:Y:S02]  /*13e40*/  SYNCS.PHASECHK.TRANS64.TRYWAIT P0, [R3+URZ+0x30840], R2 ;  /* 0x03084002030075a7 */ /* 0x000e24000800017f */
[----:B0-----:R-:W-:Y:S05]  /*13e50*/  @!P0 BRA `(.L_x_4674) ;  /* 0x0000003c00408947 */ /* 0x001fea0003800000 */
.L_x_4775:
[----:B------:R-:W-:Y:S05]  /*13e60*/  BSYNC B1 ;  /* 0x0000000000017941 */ /* 0x000fea0003800000 */
.L_x_4673:
        /* <DEDUP_REMOVED lines=12> */
.L_x_4676:
[----:B------:R-:W-:Y:S05]  /*13f30*/  BSYNC B1 ;  /* 0x0000000000017941 */ /* 0x000fea0003800000 */
.L_x_4675:
[----:B------:R-:W-:Y:S01]  /*13f40*/  IMAD.MOV.U32 R11, RZ, RZ, RZ ;  /* 0x000000ffff0b7224 */ /* 0x000fe200078e00ff */
[----:B------:R-:W-:Y:S01]  /*13f50*/  UIADD3 UR4, UP0, UR38, 0x370, URZ ;  /* 0x0000037026047890 */ /* 0x000fe2000ff1e03f */
[----:B------:R-:W-:Y:S01]  /*13f60*/  IMAD R4, R7, 0x9000, R17 ;  /* 0x0000900007047824 */ /* 0x000fe200078e0211 */
[----:B------:R-:W-:Y:S01]  /*13f70*/  PLOP3.LUT P0, PT, PT, PT, PT, 0x80, 0x0 ;  /* 0x000000000000781c */ /* 0x000fe20003f0f070 */
[----:B0-----:R-:W-:Y:S01]  /*13f80*/  VIADD R3, R3, 0x30830 ;  /* 0x0003083003037836 */ /* 0x001fe20000000000 */
[----:B------:R-:W-:Y:S01]  /*13f90*/  R2UR UR10, R11 ;  /* 0x000000000b0a72ca */ /* 0x000fe200000e0000 */
[----:B------:R-:W-:Y:S01]  /*13fa0*/  IMAD R2, R0, 0x60, RZ ;  /* 0x0000006000027824 */ /* 0x000fe200078e02ff */
[----:B------:R-:W-:Y:S01]  /*13fb0*/  UIADD3.X UR5, URZ, UR39, URZ, UP0, !UPT ;  /* 0x000000273f057290 */ /* 0x000fe200087fe43f */
[----:B------:R-:W-:Y:S01]  /*13fc0*/  VIADD R9, R4, 0x1e400 ;  /* 0x0001e40004097836 */ /* 0x000fe20000000000 */
[----:B------:R-:W-:Y:S01]  /*13fd0*/  UMOV UR6, 0x0 ;  /* 0x0000000000067882 */ /* 0x000fe20000000000 */
[----:B------:R-:W-:-:S10]  /*13fe0*/  UMOV UR7, 0x14f00000 ;  /* 0x14f0000000077882 */ /* 0x000fd40000000000 */
.L_x_4677:
        /* <DEDUP_REMOVED lines=16> */
.L_x_4678:
        /* <DEDUP_REMOVED lines=16> */
.L_x_4679:
        /* <DEDUP_REMOVED lines=16> */
.L_x_4776:
[----:B------:R-:W-:Y:S05]  /*142f0*/  BSYNC B1 ;  /* 0x0000000000017941 */ /* 0x000fea0003800000 */
.L_x_4680:
        /* <DEDUP_REMOVED lines=12> */
.L_x_4683:
[----:B------:R-:W-:Y:S05]  /*143c0*/  BSYNC B1 ;  /* 0x0000000000017941 */ /* 0x000fea0003800000 */
.L_x_4682:
[----:B------:R-:W-:Y:S01]  /*143d0*/  R2UR UR10, R11 ;  /* 0x000000000b0a72ca */ /* 0x000fe200000e0000 */
[--C-:B0-----:R-:W-:Y:S01]  /*143e0*/  IMAD R2, R18, 0x8, R17.reuse ;  /* 0x0000000812027824 */ /* 0x101fe200078e0211 */
        /* <DEDUP_REMOVED lines=9> */
.L_x_4684:
        /* <DEDUP_REMOVED lines=15> */
.L_x_4685:
        /* <DEDUP_REMOVED lines=15> */
.L_x_4686:
        /* <DEDUP_REMOVED lines=12> */
.L_x_4671:
[----:B------:R-:W-:Y:S05]  /*14720*/  BSYNC B0 ;  /* 0x0000000000007941 */ /* 0x000fea0003800000 */
.L_x_4670:
[----:B------:R0:W-:Y:S01]  /*14730*/  STL [R1+0x4], R10 ;  /* 0x0000040a01007387 */ /* 0x0001e20000100800 */
[----:B------:R-:W-:Y:S01]  /*14740*/  UIADD3 UR4, UR41, -0x3, URZ ;  /* 0xfffffffd29047890 */ /* 0x000fe2000fffe03f */
[----:B------:R-:W-:-:S05]  /*14750*/  IMAD.MOV.U32 R18, RZ, RZ, R7 ;  /* 0x000000ffff127224 */ /* 0x000fca00078e0007 */
[----:B------:R-:W-:-:S07]  /*14760*/  IMAD.U32 R0, RZ, RZ, UR4 ;  /* 0x00000004ff007e24 */ /* 0x000fce000f8e00ff */
.L_x_4669:
[----:B------:R-:W-:Y:S01]  /*14770*/  ULOP3.LUT UR4, URZ, UR41, URZ, 0x33, !UPT ;  /* 0x000000293f047292 */ /* 0x000fe2000f8e333f */
[----:B------:R-:W-:Y:S01]  /*14780*/  VIADD R8, R8, 0xfffffffe ;  /* 0xfffffffe08087836 */ /* 0x000fe20000000000 */
[----:B------:R-:W-:Y:S04]  /*14790*/  BSSY B0, `(.L_x_4668) ;  /* 0x000016d000007945 */ /* 0x000fe80003800000 */
[----:B------:R-:W-:-:S13]  /*147a0*/  ISETP.NE.AND P0, PT, R8, UR4, PT ;  /* 0x0000000408007c0c */ /* 0x000fda000bf05270 */
[----:B------:R-:W-:Y:S05]  /*147b0*/  @!P0 BRA `(.L_x_4687) ;  /* 0x0000001400a88947 */ /* 0x000fea0003800000 */
[----:B------:R-:W-:-:S07]  /*147c0*/  IMAD.MOV.U32 R8, RZ, RZ, R16 ;  /* 0x000000ffff087224 */ /* 0x000fce00078e0010 */
.L_x_4722:
[----:B------:R-:W2:Y:S04]  /*147d0*/  LDL R2, [R1+0xc] ;  /* 0x00000c0001027983 */ /* 0x000ea80000100800 */
[----:B------:R-:W3:Y:S01]  /*147e0*/  LDL R3, [R1+0x4] ;  /* 0x0000040001037983 */ /* 0x000ee20000100800 */
[----:B------:R-:W-:Y:S01]  /*147f0*/  VIADD R4, R18, 0x1 ;  /* 0x0000000112047836 */ /* 0x000fe20000000000 */
[----:B------:R-:W-:Y:S05]  /*14800*/  YIELD ;  /* 0x0000000000007946 */ /* 0x000fea0003800000 */
[----:B------:R-:W-:Y:S01]  /*14810*/  ISETP.NE.AND P0, PT, R4, 0x2, PT ;  /* 0x000000020400780c */ /* 0x000fe20003f05270 */
[----:B------:R-:W-:Y:S03]  /*14820*/  BSSY B1, `(.L_x_4688) ;  /* 0x00000ad000017945 */ /* 0x000fe60003800000 */
[----:B------:R-:W-:-:S02]  /*14830*/  SEL R5, RZ, 0x1, P0 ;  /* 0x00000001ff057807 */ /* 0x000fc40000000000 */
[----:B------:R-:W-:Y:S02]  /*14840*/  SEL R4, R4, RZ, P0 ;  /* 0x000000ff04047207 */ /* 0x000fe40000000000 */
[----:B--2---:R-:W-:Y:S02]  /*14850*/  LOP3.LUT P1, RZ, R2, 0x2, RZ, 0xc0, !PT ;  /* 0x0000000202ff7812 */ /* 0x004fe4000782c0ff */
[----:B---3--:R-:W-:-:S11]  /*14860*/  LOP3.LUT R5, R3, R5, RZ, 0x3c, !PT ;  /* 0x0000000503057212 */ /* 0x008fd600078e3cff */
[----:B------:R-:W-:Y:S05]  /*14870*/  @!P1 BRA `(.L_x_4689) ;  /* 0x00000008009c9947 */ /* 0x000fea0003800000 */
[----:B------:R-:W-:Y:S01]  /*14880*/  LOP3.LUT P1, RZ, R2, 0x1, RZ, 0xc0, !PT ;  /* 0x0000000102ff7812 */ /* 0x000fe2000782c0ff */
[----:B------:R-:W-:-:S12]  /*14890*/  IMAD.MOV.U32 R7, RZ, RZ, R0 ;  /* 0x000000ffff077224 */ /* 0x000fd800078e0000 */
[----:B------:R-:W-:Y:S05]  /*148a0*/  @!P1 BRA `(.L_x_4690) ;  /* 0x0000000000549947 */ /* 0x000fea0003800000 */
[----:B0-----:R-:W2:Y:S01]  /*148b0*/  LDL R10, [R1+0x8] ;  /* 0x00000800010a7983 */ /* 0x001ea20000100800 */
[----:B------:R-:W0:Y:S01]  /*148c0*/  LDC R8, c[0x0][0x43c] ;  /* 0x00010f00ff087b82 */ /* 0x000e220000000800 */
[----:B------:R-:W-:Y:S02]  /*148d0*/  ULDC.64 UR4, c[0x0][0x428] ;  /* 0x00010a0000047ab9 */ /* 0x000fe40000000a00 */
[----:B------:R-:W3:Y:S01]  /*148e0*/  LDL R9, [R1] ;  /* 0x0000000001097983 */ /* 0x000ee20000100800 */
        /* <DEDUP_REMOVED lines=17> */
.L_x_4690:
[----:B------:R-:W-:Y:S01]  /*14a00*/  IMAD R3, R4, 0x8, R17 ;  /* 0x0000000804037824 */ /* 0x000fe200078e0211 */
[----:B------:R-:W-:Y:S01]  /*14a10*/  SHF.L.U32 R2, R5, 0x1f, RZ ;  /* 0x0000001f05027819 */ /* 0x000fe200000006ff */
[----:B------:R-:W-:Y:S03]  /*14a20*/  BSSY B2, `(.L_x_4691) ;  /* 0x0000003000027945 */ /* 0x000fe60003800000 */
[----:B------:R-:W2:Y:S02]  /*14a30*/  SYNCS.PHASECHK.TRANS64.TRYWAIT P0, [R3+URZ+0x30840], R2 ;  /* 0x03084002030075a7 */ /* 0x000ea4000800017f */
[----:B--2---:R-:W-:Y:S05]  /*14a40*/  @!P0 BRA `(.L_x_4692) ;  /* 0x00000030006c8947 */ /* 0x004fea0003800000 */
.L_x_4777:
[----:B------:R-:W-:Y:S05]  /*14a50*/  BSYNC B2 ;  /* 0x0000000000027941 */ /* 0x000fea0003800000 */
.L_x_4691:
        /* <DEDUP_REMOVED lines=12> */
.L_x_4694:
[----:B------:R-:W-:Y:S05]  /*14b20*/  BSYNC B2 ;  /* 0x0000000000027941 */ /* 0x000fea0003800000 */
.L_x_4693:
        /* <DEDUP_REMOVED lines=11> */
.L_x_4695:
        /* <DEDUP_REMOVED lines=16> */
.L_x_4696:
        /* <DEDUP_REMOVED lines=16> */
.L_x_4697:
        /* <DEDUP_REMOVED lines=16> */
.L_x_4778:
[----:B------:R-:W-:Y:S05]  /*14ee0*/  BSYNC B2 ;  /* 0x0000000000027941 */ /* 0x000fea0003800000 */
.L_x_4698:
        /* <DEDUP_REMOVED lines=11> */
.L_x_4701:
[----:B------:R-:W-:Y:S05]  /*14fa0*/  BSYNC B2 ;  /* 0x0000000000027941 */ /* 0x000fea0003800000 */
.L_x_4700:
[----:B------:R-:W-:Y:S01]  /*14fb0*/  R2UR UR6, R2 ;  /* 0x00000000020672ca */ /* 0x000fe200000e0000 */
[----:B------:R-:W-:Y:S01]  /*14fc0*/  IMAD R18, R18, 0x9000, R17 ;  /* 0x0000900012127824 */ /* 0x000fe200078e0211 */
[----:B------:R-:W-:Y:S01]  /*14fd0*/  R2UR UR7, R3 ;  /* 0x00000000030772ca */ /* 0x000fe200000e0000 */
[----:B------:R-:W-:Y:S01]  /*14fe0*/  UIADD3 UR4, UP0, UR38, 0x470, URZ ;  /* 0x0000047026047890 */ /* 0x000fe2000ff1e03f */
[----:B------:R-:W-:Y:S01]  /*14ff0*/  R2UR UR10, R11 ;  /* 0x000000000b0a72ca */ /* 0x000fe200000e0000 */
[----:B------:R-:W-:Y:S01]  /*15000*/  IMAD R10, R19, 0x60, RZ ;  /* 0x00000060130a7824 */ /* 0x000fe200078e02ff */
[----:B------:R-:W-:Y:S01]  /*15010*/  PLOP3.LUT P0, PT, PT, PT, PT, 0x80, 0x0 ;  /* 0x000000000000781c */ /* 0x000fe20003f0f070 */
[----:B------:R-:W-:Y:S01]  /*15020*/  VIADD R9, R9, 0x50 ;  /* 0x0000005009097836 */ /* 0x000fe20000000000 */
[----:B------:R-:W-:Y:S01]  /*15030*/  UIADD3.X UR5, URZ, UR39, URZ, UP0, !UPT ;  /* 0x000000273f057290 */ /* 0x000fe200087fe43f */
[----:B------:R-:W-:-:S11]  /*15040*/  VIADD R11, R18, 0x400 ;  /* 0x00000400120b7836 */ /* 0x000fd60000000000 */
.L_x_4702:
        /* <DEDUP_REMOVED lines=15> */
.L_x_4703:
        /* <DEDUP_REMOVED lines=15> */
.L_x_4704:
        /* <DEDUP_REMOVED lines=12> */
.L_x_4689:
[----:B------:R-:W-:Y:S05]  /*152f0*/  BSYNC B1 ;  /* 0x0000000000017941 */ /* 0x000fea0003800000 */
.L_x_4688:
[----:B------:R-:W2:Y:S01]  /*15300*/  LDL R3, [R1+0xc] ;  /* 0x00000c0001037983 */ /* 0x000ea20000100800 */
[----:B------:R-:W-:Y:S01]  /*15310*/  VIADD R18, R4, 0x1 ;  /* 0x0000000104127836 */ /* 0x000fe20000000000 */
[----:B------:R-:W-:Y:S01]  /*15320*/  BSSY B1, `(.L_x_4705) ;  /* 0x00000b0000017945 */ /* 0x000fe20003800000 */
[----:B------:R-:W-:-:S03]  /*15330*/  VIADD R7, R0, 0xffffffff ;  /* 0xffffffff00077836 */ /* 0x000fc60000000000 */
[----:B------:R-:W-:-:S04]  /*15340*/  ISETP.NE.AND P0, PT, R18, 0x2, PT ;  /* 0x000000021200780c */ /* 0x000fc80003f05270 */
[----:B------:R-:W-:Y:S02]  /*15350*/  SEL R2, RZ, 0x1, P0 ;  /* 0x00000001ff027807 */ /* 0x000fe40000000000 */
[----:B------:R-:W-:Y:S02]  /*15360*/  SEL R18, R18, RZ, P0 ;  /* 0x000000ff12127207 */ /* 0x000fe40000000000 */
[----:B------:R-:W-:-:S05]  /*15370*/  LOP3.LUT R11, R5, R2, RZ, 0x3c, !PT ;  /* 0x00000002050b7212 */ /* 0x000fca00078e3cff */
[----:B------:R1:W-:Y:S01]  /*15380*/  STL [R1+0x4], R11 ;  /* 0x0000040b01007387 */ /* 0x0003e20000100800 */
[----:B--2---:R-:W-:-:S13]  /*15390*/  LOP3.LUT P1, RZ, R3, 0x2, RZ, 0xc0, !PT ;  /* 0x0000000203ff7812 */ /* 0x004fda000782c0ff */
[----:B-1----:R-:W-:Y:S05]  /*153a0*/  @!P1 BRA `(.L_x_4706) ;  /* 0x00000008009c9947 */ /* 0x002fea0003800000 */
[----:B------:R-:W-:Y:S01]  /*153b0*/  LOP3.LUT P1, RZ, R3, 0x1, RZ, 0xc0, !PT ;  /* 0x0000000103ff7812 */ /* 0x000fe2000782c0ff */
[----:B0-----:R-:W-:-:S12]  /*153c0*/  IMAD.MOV.U32 R10, RZ, RZ, R7 ;  /* 0x000000ffff0a7224 */ /* 0x001fd800078e0007 */
[----:B------:R-:W-:Y:S05]  /*153d0*/  @!P1 BRA `(.L_x_4707) ;  /* 0x0000000000549947 */ /* 0x000fea0003800000 */
[----:B------:R-:W2:Y:S01]  /*153e0*/  LDL R13, [R1+0x8] ;  /* 0x00000800010d7983 */ /* 0x000ea20000100800 */
        /* <DEDUP_REMOVED lines=20> */
.L_x_4707:
[----:B------:R-:W-:Y:S01]  /*15530*/  IMAD R2, R18, 0x8, R17 ;  /* 0x0000000812027824 */ /* 0x000fe200078e0211 */
[----:B------:R-:W-:Y:S01]  /*15540*/  SHF.L.U32 R3, R11, 0x1f, RZ ;  /* 0x0000001f0b037819 */ /* 0x000fe200000006ff */
[----:B------:R-:W-:Y:S03]  /*15550*/  BSSY B2, `(.L_x_4708) ;  /* 0x0000003000027945 */ /* 0x000fe60003800000 */
[----:B------:R-:W1:Y:S02]  /*15560*/  SYNCS.PHASECHK.TRANS64.TRYWAIT P0, [R2+URZ+0x30840], R3 ;  /* 0x03084003020075a7 */ /* 0x000e64000800017f */
[----:B-1----:R-:W-:Y:S05]  /*15570*/  @!P0 BRA `(.L_x_4709) ;  /* 0x0000002400c88947 */ /* 0x002fea0003800000 */
.L_x_4779:
[----:B------:R-:W-:Y:S05]  /*15580*/  BSYNC B2 ;  /* 0x0000000000027941 */ /* 0x000fea0003800000 */
.L_x_4708:
        /* <DEDUP_REMOVED lines=12> */
.L_x_4711:
[----:B------:R-:W-:Y:S05]  /*15650*/  BSYNC B2 ;  /* 0x0000000000027941 */ /* 0x000fea0003800000 */
.L_x_4710:
[----:B------:R-:W-:Y:S01]  /*15660*/  IMAD.MOV.U32 R14, RZ, RZ, RZ ;  /* 0x000000ffff0e7224 */ /* 0x000fe200078e00ff */
[----:B------:R-:W-:Y:S01]  /*15670*/  UIADD3 UR4, UP0, UR38, 0x370, URZ ;  /* 0x0000037026047890 */ /* 0x000fe2000ff1e03f */
[C---:B-1----:R-:W-:Y:S01]  /*15680*/  IMAD R3, R18.reuse, 0x8, R6 ;  /* 0x0000000812037824 */ /* 0x042fe200078e0206 */
[----:B------:R-:W-:Y:S01]  /*15690*/  PLOP3.LUT P0, PT, PT, PT, PT, 0x80, 0x0 ;  /* 0x000000000000781c */ /* 0x000fe20003f0f070 */
[----:B------:R-:W-:Y:S01]  /*156a0*/  IMAD R9, R18, 0x9000, R17 ;  /* 0x0000900012097824 */ /* 0x000fe200078e0211 */
[----:B------:R-:W-:Y:S01]  /*156b0*/  R2UR UR10, R14 ;  /* 0x000000000e0a72ca */ /* 0x000fe200000e0000 */
[----:B------:R-:W-:Y:S01]  /*156c0*/  VIADD R3, R3, 0x30 ;  /* 0x0000003003037836 */ /* 0x000fe20000000000 */
[----:B------:R-:W-:Y:S01]  /*156d0*/  UIADD3.X UR5, URZ, UR39, URZ, UP0, !UPT ;  /* 0x000000273f057290 */ /* 0x000fe200087fe43f */
[----:B------:R-:W-:Y:S01]  /*156e0*/  IMAD R2, R10, 0x60, RZ ;  /* 0x000000600a027824 */ /* 0x000fe200078e02ff */
[----:B------:R-:W-:Y:S01]  /*156f0*/  UMOV UR6, 0x0 ;  /* 0x0000000000067882 */ /* 0x000fe20000000000 */
[----:B------:R-:W-:Y:S01]  /*15700*/  VIADD R11, R9, 0x1e400 ;  /* 0x0001e400090b7836 */ /* 0x000fe20000000000 */
[----:B------:R-:W-:-:S09]  /*15710*/  UMOV UR7, 0x14f00000 ;  /* 0x14f0000000077882 */ /* 0x000fd20000000000 */
.L_x_4712:
        /* <DEDUP_REMOVED lines=16> */
.L_x_4713:
        /* <DEDUP_REMOVED lines=16> */
.L_x_4714:
        /* <DEDUP_REMOVED lines=15> */
.L_x_4780:
[----:B------:R-:W-:Y:S05]  /*15a10*/  BSYNC B2 ;  /* 0x0000000000027941 */ /* 0x000fea0003800000 */
.L_x_4715:
        /* <DEDUP_REMOVED lines=11> */
.L_x_4718:
[----:B------:R-:W-:Y:S05]  /*15ad0*/  BSYNC B2 ;  /* 0x0000000000027941 */ /* 0x000fea0003800000 */
.L_x_4717:
        /* <DEDUP_REMOVED lines=10> */
.L_x_4719:
        /* <DEDUP_REMOVED lines=15> */
.L_x_4720:
        /* <DEDUP_REMOVED lines=15> */
.L_x_4721:
        /* <DEDUP_REMOVED lines=12> */
.L_x_4706:
[----:B------:R-:W-:Y:S05]  /*15e20*/  BSYNC B1 ;  /* 0x0000000000017941 */ /* 0x000fea0003800000 */
.L_x_4705:
[----:B------:R-:W-:Y:S01]  /*15e30*/  ISETP.GT.AND P0, PT, R7, UR40, PT ;  /* 0x0000002807007c0c */ /* 0x000fe2000bf04270 */
[----:B------:R-:W-:-:S12]  /*15e40*/  VIADD R0, R0, 0xfffffffe ;  /* 0xfffffffe00007836 */ /* 0x000fd80000000000 */
[----:B------:R-:W-:Y:S05]  /*15e50*/  @P0 BRA `(.L_x_4722) ;  /* 0xffffffe8005c0947 */ /* 0x000fea000383ffff */
.L_x_4687:
[----:B------:R-:W-:Y:S05]  /*15e60*/  BSYNC B0 ;  /* 0x0000000000007941 */ /* 0x000fea0003800000 */
.L_x_4668:
[----:B0-----:R-:W0:Y:S01]  /*15e70*/  S2R R0, SR_TID.X ;  /* 0x0000000000007919 */ /* 0x001e220000002100 */
[----:B------:R-:W-:Y:S01]  /*15e80*/  BSSY B0, `(.L_x_4723) ;  /* 0x0000012000007945 */ /* 0x000fe20003800000 */
[----:B0-----:R-:W-:-:S04]  /*15e90*/  LOP3.LUT R6, R0, 0x7f, RZ, 0xc0, !PT ;  /* 0x0000007f00067812 */ /* 0x001fc800078ec0ff */
[----:B------:R-:W-:-:S13]  /*15ea0*/  ISETP.NE.AND P1, PT, R6, RZ, PT ;  /* 0x000000ff0600720c */ /* 0x000fda0003f25270 */
[----:B------:R-:W-:Y:S05]  /*15eb0*/  @P1 BRA `(.L_x_4724) ;  /* 0x0000000000381947 */ /* 0x000fea0003800000 */
[----:B------:R-:W0:Y:S01]  /*15ec0*/  S2R R3, SR_LANEID ;  /* 0x0000000000037919 */ /* 0x000e220000000000 */
[----:B------:R-:W-:Y:S01]  /*15ed0*/  VOTEU.ANY UR4, UPT, PT ;  /* 0x0000000000047886 */ /* 0x000fe200038e0100 */
[----:B------:R-:W-:Y:S01]  /*15ee0*/  ULDC.64 UR6, c[0x0][0x208] ;  /* 0x0000820000067ab9 */ /* 0x000fe20000000a00 */
[----:B------:R-:W0:Y:S08]  /*15ef0*/  FLO.U32 R0, UR4 ;  /* 0x0000000400007d00 */ /* 0x000e3000080e0000 */
[----:B------:R-:W1:Y:S01]  /*15f00*/  POPC R5, UR4 ;  /* 0x0000000400057d09 */ /* 0x000e620008000000 */
[----:B0-----:R-:W-:-:S02]  /*15f10*/  ISETP.EQ.U32.AND P0, PT, R0, R3, PT ;  /* 0x000000030000720c */ /* 0x001fc40003f02070 */
[----:B------:R-:W1:Y:S11]  /*15f20*/  LDC.64 R2, c[0x0][0xc80] ;  /* 0x00032000ff027b82 */ /* 0x000e760000000a00 */
[----:B-1----:R-:W2:Y:S01]  /*15f30*/  @P0 ATOMG.E.ADD.STRONG.GPU PT, R3, desc[UR6][R2.64], R5 ;  /* 0x00000005020309a8 */ /* 0x002ea200081ee1c6 */
[----:B------:R-:W0:Y:S02]  /*15f40*/  S2R R4, SR_LTMASK ;  /* 0x0000000000047919 */ /* 0x000e240000003900 */
[----:B0-----:R-:W-:-:S04]  /*15f50*/  LOP3.LUT R4, R4, UR4, RZ, 0xc0, !PT ;  /* 0x0000000404047c12 */ /* 0x001fc8000f8ec0ff */
[----:B------:R-:W0:Y:S01]  /*15f60*/  POPC R7, R4 ;  /* 0x0000000400077309 */ /* 0x000e220000000000 */
[----:B--2---:R-:W0:Y:S02]  /*15f70*/  SHFL.IDX PT, R0, R3, R0, 0x1f ;  /* 0x00001f0003007589 */ /* 0x004e2400000e0000 */
[----:B0-----:R-:W-:-:S05]  /*15f80*/  IADD3 R0, R0, UR44, R7 ;  /* 0x0000002c00007c10 */ /* 0x001fca000fffe007 */
[----:B------:R0:W-:Y:S02]  /*15f90*/  STL [R1+0x14], R0 ;  /* 0x0000140001007387 */ /* 0x0001e40000100800 */
.L_x_4724:
[----:B------:R-:W-:Y:S05]  /*15fa0*/  BSYNC B0 ;  /* 0x0000000000007941 */ /* 0x000fea0003800000 */
.L_x_4723:
[----:B0-----:R-:W2:Y:S01]  /*15fb0*/  LDL R0, [R1+0xc] ;  /* 0x00000c0001007983 */ /* 0x001ea20000100800 */
[----:B------:R-:W-:Y:S01]  /*15fc0*/  BSSY B0, `(.L_x_4725) ;  /* 0x0000047000007945 */ /* 0x000fe20003800000 */
[----:B--2---:R-:W-:-:S13]  /*15fd0*/  LOP3.LUT P0, RZ, R0, 0x2, RZ, 0xc0, !PT ;  /* 0x0000000200ff7812 */ /* 0x004fda000780c0ff */
        /* <DEDUP_REMOVED lines=8> */
.L_x_4781:
[----:B------:R-:W-:Y:S05]  /*16060*/  BSYNC B1 ;  /* 0x0000000000017941 */ /* 0x000fea0003800000 */
.L_x_4727:
[----:B------:R-:W-:Y:S04]  /*16070*/  BSSY B1, `(.L_x_4729) ;  /* 0x0000009000017945 */ /* 0x000fe80003800000 */
        /* <DEDUP_REMOVED lines=8> */
.L_x_4730:
[----:B------:R-:W-:Y:S05]  /*16100*/  BSYNC B1 ;  /* 0x0000000000017941 */ /* 0x000fea0003800000 */
.L_x_4729:
        /* <DEDUP_REMOVED lines=10> */
.L_x_4731:
        /* <DEDUP_REMOVED lines=15> */
.L_x_4732:
        /* <DEDUP_REMOVED lines=15> */
.L_x_4733:
        /* <DEDUP_REMOVED lines=10> */
.L_x_4726:
[----:B------:R-:W-:Y:S05]  /*16430*/  BSYNC B0 ;  /* 0x0000000000007941 */ /* 0x000fea0003800000 */
.L_x_4725:
[----:B------:R-:W2:Y:S01]  /*16440*/  LDL.LU R3, [R1+0x4] ;  /* 0x0000040001037983 */ /* 0x000ea20000300800 */
[----:B------:R-:W-:-:S05]  /*16450*/  VIADD R18, R18, 0x1 ;  /* 0x0000000112127836 */ /* 0x000fca0000000000 */
[----:B------:R-:W-:-:S04]  /*16460*/  ISETP.NE.AND P0, PT, R18, 0x2, PT ;  /* 0x000000021200780c */ /* 0x000fc80003f05270 */
[----:B------:R-:W-:Y:S02]  /*16470*/  SEL R0, RZ, 0x1, P0 ;  /* 0x00000001ff007807 */ /* 0x000fe40000000000 */
[----:B------:R-:W-:Y:S02]  /*16480*/  SEL R18, R18, RZ, P0 ;  /* 0x000000ff12127207 */ /* 0x000fe40000000000 */
[----:B--2---:R-:W-:-:S05]  /*16490*/  LOP3.LUT R3, R3, R0, RZ, 0x3c, !PT ;  /* 0x0000000003037212 */ /* 0x004fca00078e3cff */
[----:B------:R0:W-:Y:S02]  /*164a0*/  STL [R1+0x4], R3 ;  /* 0x0000040301007387 */ /* 0x0001e40000100800 */
.L_x_4648:
[----:B------:R-:W-:Y:S05]  /*164b0*/  BSYNC B7 ;  /* 0x0000000000077941 */ /* 0x000fea0003800000 */
.L_x_4646:
[----:B-1----:R-:W2:Y:S04]  /*164c0*/  LDL R0, [R1+0xc] ;  /* 0x00000c0001007983 */ /* 0x002ea80000100800 */
[----:B------:R1:W5:Y:S01]  /*164d0*/  LDL R2, [R1+0x14] ;  /* 0x0000140001027983 */ /* 0x0003620000100800 */
[----:B--2---:R-:W-:-:S13]  /*164e0*/  LOP3.LUT P0, RZ, R0, 0x4, RZ, 0xc0, !PT ;  /* 0x0000000400ff7812 */ /* 0x004fda000780c0ff */
[----:B-1----:R-:W-:Y:S05]  /*164f0*/  @!P0 BRA `(.L_x_4734) ;  /* 0x0000000000288947 */ /* 0x002fea0003800000 */
[----:B------:R-:W-:Y:S05]  /*16500*/  WARPSYNC.ALL ;  /* 0x0000000000007948 */ /* 0x000fea0003800000 */
[----:B------:R-:W1:Y:S08]  /*16510*/  S2UR UR5, SR_CgaCtaId ;  /* 0x00000000000579c3 */ /* 0x000e700000008800 */
[----:B------:R-:W-:Y:S06]  /*16520*/  BAR.SYNC.DEFER_BLOCKING 0x5, 0x180 ;  /* 0x0146000000007b1d */ /* 0x000fec0000010000 */
[----:B------:R-:W-:-:S02]  /*16530*/  UMOV UR4, 0x400 ;  /* 0x0000040000047882 */ /* 0x000fc40000000000 */
[----:B-1----:R-:W-:-:S06]  /*16540*/  ULEA UR4, UR5, UR4, 0x18 ;  /* 0x0000000405047291 */ /* 0x002fcc000f8ec03f */
[----:B------:R-:W-:-:S05]  /*16550*/  IMAD.U32 R17, RZ, RZ, UR4 ;  /* 0x00000004ff117e24 */ /* 0x000fca000f8e00ff */
[----:B-----5:R-:W1:Y:S04]  /*16560*/  LDS R2, [R17+0x308d0] ;  /* 0x0308d00011027984 */ /* 0x020e680000000800 */
[----:B-1----:R3:W-:Y:S01]  /*16570*/  STL [R1+0x14], R2 ;  /* 0x0000140201007387 */ /* 0x0027e20000100800 */
[----:B------:R-:W-:Y:S06]  /*16580*/  BAR.ARV 0x4, 0x180 ;  /* 0x0106000000007b1d */ /* 0x000fec0000002000 */
[----:B------:R-:W-:Y:S05]  /*16590*/  BRA `(.L_x_4735) ;  /* 0x00000000002c7947 */ /* 0x000fea0003800000 */
.L_x_4734:
[----:B------:R-:W-:-:S03]  /*165a0*/  UMOV UR4, 0xffffffff ;  /* 0xffffffff00047882 */ /* 0x000fc60000000000 */
[----:B------:R-:W-:Y:S05]  /*165b0*/  BRA.DIV UR4, `(.L_x_4736) ;  /* 0x0000001604f47947 */ /* 0x000fea000b800000 */
[----:B-----5:R1:W2:Y:S02]  /*165c0*/  SHFL.IDX PT, R14, R2, RZ, 0x1f ;  /* 0x00001fff020e7589 */ /* 0x0202a400000e0000 */
.L_x_4784:
[----:B0-----:R-:W0:Y:S01]  /*165d0*/  @!P1 S2R R3, SR_CgaCtaId ;  /* 0x0000000000039919 */ /* 0x001e220000008800 */
[----:B------:R-:W-:Y:S05]  /*165e0*/  WARPSYNC.ALL ;  /* 0x0000000000007948 */ /* 0x000fea0003800000 */
[----:B------:R-:W-:Y:S01]  /*165f0*/  BAR.SYNC.DEFER_BLOCKING 0x4, 0x180 ;  /* 0x0106000000007b1d */ /* 0x000fe20000010000 */
[----:B------:R-:W-:-:S05]  /*16600*/  @!P1 MOV R0, 0x400 ;  /* 0x0000040000009802 */ /* 0x000fca0000000f00 */
[----:B--2---:R2:W-:Y:S01]  /*16610*/  STL [R1+0x14], R14 ;  /* 0x0000140e01007387 */ /* 0x0045e20000100800 */
[----:B0-----:R-:W-:-:S05]  /*16620*/  @!P1 LEA R17, R3, R0, 0x18 ;  /* 0x0000000003119211 */ /* 0x001fca00078ec0ff */
[----:B------:R2:W-:Y:S01]  /*16630*/  @!P1 STS [R17+0x308d0], R2 ;  /* 0x0308d00211009388 */ /* 0x0005e20000000800 */
[----:B------:R-:W-:Y:S06]  /*16640*/  BAR.ARV 0x5, 0x180 ;  /* 0x0146000000007b1d */ /* 0x000fec0000002000 */
.L_x_4735:
[----:B------:R-:W4:Y:S01]  /*16650*/  LDL R0, [R1+0x14] ;  /* 0x0000140001007983 */ /* 0x000f220000100800 */
[----:B------:R-:W-:Y:S02]  /*16660*/  ULDC UR4, c[0x0][0xc38] ;  /* 0x00030e0000047ab9 */ /* 0x000fe40000000800 */
[----:B----4-:R-:W-:-:S13]  /*16670*/  ISETP.GE.AND P0, PT, R0, UR4, PT ;  /* 0x0000000400007c0c */ /* 0x010fda000bf06270 */
[----:B------:R-:W-:Y:S05]  /*16680*/  @!P0 BRA `(.L_x_4737) ;  /* 0xffffffb000dc8947 */ /* 0x000fea000383ffff */
.L_x_4637:
[----:B0-----:R-:W4:Y:S01]  /*16690*/  LDL.LU R0, [R1+0x18] ;  /* 0x0000180001007983 */ /* 0x001f220000300800 */
[----:B------:R-:W-:Y:S01]  /*166a0*/  BSSY B0, `(.L_x_4738) ;  /* 0x000000b000007945 */ /* 0x000fe20003800000 */
[----:B------:R-:W0:Y:S01]  /*166b0*/  S2R R5, SR_CgaCtaId ;  /* 0x0000000000057919 */ /* 0x000e220000008800 */
[----:B----4-:R-:W-:-:S05]  /*166c0*/  VIADD R0, R0, 0x1 ;  /* 0x0000000100007836 */ /* 0x010fca0000000000 */
[----:B-123--:R-:W-:-:S04]  /*166d0*/  LEA.HI R2, R0, R0, RZ, 0x1 ;  /* 0x0000000000027211 */ /* 0x00efc800078f08ff */
[----:B------:R-:W-:-:S05]  /*166e0*/  LOP3.LUT R3, R2, 0xfffffffe, RZ, 0xc0, !PT ;  /* 0xfffffffe02037812 */ /* 0x000fca00078ec0ff */
[----:B------:R-:W-:Y:S01]  /*166f0*/  IMAD.IADD R3, R0, 0x1, -R3 ;  /* 0x0000000100037824 */ /* 0x000fe200078e0a03 */
[----:B------:R-:W-:-:S04]  /*16700*/  MOV R0, 0x400 ;  /* 0x0000040000007802 */ /* 0x000fc80000000f00 */
[----:B0-----:R-:W-:Y:S02]  /*16710*/  LEA R0, R5, R0, 0x18 ;  /* 0x0000000005007211 */ /* 0x001fe400078ec0ff */
[----:B------:R-:W-:-:S04]  /*16720*/  SHF.L.U32 R3, R3, 0x1f, RZ ;  /* 0x0000001f03037819 */ /* 0x000fc800000006ff */
[----:B------:R-:W0:Y:S02]  /*16730*/  SYNCS.PHASECHK.TRANS64.TRYWAIT P0, [R0+URZ+0x30820], R3 ;  /* 0x03082003000075a7 */ /* 0x000e24000800017f */
[----:B0-----:R-:W-:Y:S05]  /*16740*/  @!P0 BRA `(.L_x_4739) ;  /* 0x0000001400b88947 */ /* 0x001fea0003800000 */
.L_x_4785:
[----:B------:R-:W-:Y:S05]  /*16750*/  BSYNC B0 ;  /* 0x0000000000007941 */ /* 0x000fea0003800000 */
.L_x_4738:
[----:B------:R-:W-:-:S03]  /*16760*/  UMOV UR4, 0xffffffff ;  /* 0xffffffff00047882 */ /* 0x000fc60000000000 */
[----:B------:R-:W-:Y:S05]  /*16770*/  BRA.DIV UR4, `(.L_x_4740) ;  /* 0x0000001604c07947 */ /* 0x000fea000b800000 */
[----:B------:R-:W1:Y:S02]  /*16780*/  S2R R2, SR_TID.X ;  /* 0x0000000000027919 */ /* 0x000e640000002100 */
[----:B-1----:R-:W-:-:S04]  /*16790*/  SHF.R.U32.HI R2, RZ, 0x5, R2 ;  /* 0x00000005ff027819 */ /* 0x002fc80000011602 */
[----:B------:R-:W-:-:S05]  /*167a0*/  LOP3.LUT R2, R2, 0x3, RZ, 0xc0, !PT ;  /* 0x0000000302027812 */ /* 0x000fca00078ec0ff */
[----:B------:R1:W2:Y:S02]  /*167b0*/  SHFL.IDX PT, R14, R2, RZ, 0x1f ;  /* 0x00001fff020e7589 */ /* 0x0002a400000e0000 */
.L_x_4788:
[----:B--2---:R-:W-:Y:S01]  /*167c0*/  ISETP.NE.AND P0, PT, R14, RZ, PT ;  /* 0x000000ff0e00720c */ /* 0x004fe20003f05270 */
[----:B------:R-:W-:-:S12]  /*167d0*/  BSSY B0, `(.L_x_4741) ;  /* 0x0000027000007945 */ /* 0x000fd80003800000 */
[----:B------:R-:W-:Y:S05]  /*167e0*/  @P0 BRA `(.L_x_4742) ;  /* 0x0000000000940947 */ /* 0x000fea0003800000 */
[----:B------:R-:W-:-:S03]  /*167f0*/  UMOV UR4, 0xffffffff ;  /* 0xffffffff00047882 */ /* 0x000fc60000000000 */
[----:B------:R-:W-:Y:S05]  /*16800*/  BRA.DIV UR4, `(.L_x_4743) ;  /* 0x0000001604d07947 */ /* 0x000fea000b800000 */
[----:B------:R-:W-:-:S13]  /*16810*/  ELECT P6, URZ, PT ;  /* 0x00000000003f782f */ /* 0x000fda00038c0000 */
.L_x_4791:
        /* <DEDUP_REMOVED lines=8> */
.L_x_4744:
        /* <DEDUP_REMOVED lines=13> */
.L_x_4792:
[----:B------:R-:W1:Y:S02]  /*16970*/  SYNCS.PHASECHK.TRANS64.TRYWAIT P0, [R3+URZ], R2 ;  /* 0x00000002030075a7 */ /* 0x000e64000800017f */
[----:B-1----:R-:W-:Y:S05]  /*16980*/  @!P0 BRA `(.L_x_4746) ;  /* 0x0000001400a48947 */ /* 0x002fea0003800000 */
.L_x_4793:
[----:B------:R-:W-:Y:S05]  /*16990*/  @!P2 BRA `(.L_x_4747) ;  /* 0x000000000004a947 */ /* 0x000fea0003800000 */
[----:B------:R-:W-:Y:S01]  /*169a0*/  BPT.TRAP 0x1 ;  /* 0x000000040000795c */ /* 0x000fe20000300000 */
.L_x_4747:
[----:B-1----:R-:W-:-:S04]  /*169b0*/  VIADD R3, R0, 0x30860 ;  /* 0x0003086000037836 */ /* 0x002fc80000000000 */
[----:B------:R-:W-:-:S04]  /*169c0*/  IMAD R18, R18, 0x8, R3 ;  /* 0x0000000812127824 */ /* 0x000fc800078e0203 */
[----:B------:R-:W1:Y:S02]  /*169d0*/  SYNCS.PHASECHK.TRANS64.TRYWAIT P0, [R18+URZ], R5 ;  /* 0x00000005120075a7 */ /* 0x000e64000800017f */
[----:B-1----:R-:W-:Y:S05]  /*169e0*/  @!P0 BRA `(.L_x_4748) ;  /* 0x0000001400a08947 */ /* 0x002fea0003800000 */
.L_x_4794:
[----:B------:R-:W-:-:S07]  /*169f0*/  IMAD R3, R4, 0x8, R3 ;  /* 0x0000000804037824 */ /* 0x000fce00078e0203 */
.L_x_4749:
[----:B--2---:R2:W3:Y:S02]  /*16a00*/  SYNCS.PHASECHK.TRANS64.TRYWAIT P0, [R3+URZ], R2 ;  /* 0x00000002030075a7 */ /* 0x0044e4000800017f */
[----:B---3--:R-:W-:Y:S05]  /*16a10*/  @!P0 NANOSLEEP.SYNCS 0x989680 ;  /* 0x009896800000895d */ /* 0x008fea0003900000 */
[----:B------:R-:W3:Y:S02]  /*16a20*/  @!P0 SYNCS.PHASECHK.TRANS64 P0, [R3+URZ], R2 ;  /* 0x00000002030085a7 */ /* 0x000ee4000800007f */
[----:B---3--:R-:W-:Y:S05]  /*16a30*/  @!P0 BRA `(.L_x_4749) ;  /* 0xfffffffc00f08947 */ /* 0x008fea000383ffff */
.L_x_4742:
[----:B------:R-:W-:Y:S05]  /*16a40*/  BSYNC B0 ;  /* 0x0000000000007941 */ /* 0x000fea0003800000 */
.L_x_4741:
[----:B------:R-:W-:Y:S05]  /*16a50*/  EXIT ;  /* 0x000000000000794d */ /* 0x000fea0003800000 */
.L_x_4550:
[----:B0-----:R-:W-:-:S04]  /*16a60*/  IMAD.U32 R3, RZ, RZ, UR38 ;  /* 0x00000026ff037e24 */ /* 0x001fc8000f8e00ff */
[----:B------:R0:W1:Y:S03]  /*16a70*/  SYNCS.PHASECHK.TRANS64.TRYWAIT P1, [R3+URZ+0x30800], R0 ;  /* 0x03080000030075a7 */ /* 0x000066000802017f */
[----:B-1----:R-:W-:Y:S05]  /*16a80*/  @!P1 NANOSLEEP.SYNCS 0x989680 ;  /* 0x009896800000995d */ /* 0x002fea0003900000 */
[----:B------:R-:W1:Y:S02]  /*16a90*/  @!P1 SYNCS.PHASECHK.TRANS64 P1, [R3+URZ+0x30800], R0 ;  /* 0x03080000030095a7 */ /* 0x000e64000802007f */
[----:B-1----:R-:W-:Y:S05]  /*16aa0*/  @!P1 BRA `(.L_x_4550) ;  /* 0xfffffffc00ec9947 */ /* 0x002fea000383ffff */
[----:B------:R-:W-:Y:S05]  /*16ab0*/  BRA `(.L_x_4750) ;  /* 0xfffffeb000487947 */ /* 0x000fea000383ffff */
.L_x_4554:
[----:B-1----:R1:W3:Y:S02]  /*16ac0*/  SYNCS.PHASECHK.TRANS64.TRYWAIT P1, [R11+URZ+0x30830], R0 ;  /* 0x030830000b0075a7 */ /* 0x0022e4000802017f */
[----:B---3--:R-:W-:Y:S05]  /*16ad0*/  @!P1 NANOSLEEP.SYNCS 0x989680 ;  /* 0x009896800000995d */ /* 0x008fea0003900000 */
[----:B------:R-:W3:Y:S02]  /*16ae0*/  @!P1 SYNCS.PHASECHK.TRANS64 P1, [R11+URZ+0x30830], R0 ;  /* 0x030830000b0095a7 */ /* 0x000ee4000802007f */
[----:B---3--:R-:W-:Y:S05]  /*16af0*/  @!P1 BRA `(.L_x_4554) ;  /* 0xfffffffc00f09947 */ /* 0x008fea000383ffff */
[----:B------:R-:W-:Y:S05]  /*16b00*/  BRA `(.L_x_4553) ;  /* 0xfffffeb0007c7947 */ /* 0x000fea000383ffff */
.L_x_4570:
[----:B-1----:R-:W-:-:S04]  /*16b10*/  IMAD.U32 R12, RZ, RZ, UR7 ;  /* 0x00000007ff0c7e24 */ /* 0x002fc8000f8e00ff */
[----:B------:R1:W2:Y:S03]  /*16b20*/  SYNCS.PHASECHK.TRANS64.TRYWAIT P1, [R12+URZ+0x30830], R9 ;  /* 0x030830090c0075a7 */ /* 0x0002a6000802017f */
[----:B--2---:R-:W-:Y:S05]  /*16b30*/  @!P1 NANOSLEEP.SYNCS 0x989680 ;  /* 0x009896800000995d */ /* 0x004fea0003900000 */
[----:B------:R-:W2:Y:S02]  /*16b40*/  @!P1 SYNCS.PHASECHK.TRANS64 P1, [R12+URZ+0x30830], R9 ;  /* 0x030830090c0095a7 */ /* 0x000ea4000802007f */
[----:B--2---:R-:W-:Y:S05]  /*16b50*/  @!P1 BRA `(.L_x_4570) ;  /* 0xfffffffc00ec9947 */ /* 0x004fea000383ffff */
[----:B------:R-:W-:Y:S05]  /*16b60*/  BRA `(.L_x_4569) ;  /* 0xfffffee400247947 */ /* 0x000fea000383ffff */
.L_x_4574:
[----:B01----:R-:W-:-:S04]  /*16b70*/  IMAD.U32 R9, RZ, RZ, UR6 ;  /* 0x00000006ff097e24 */ /* 0x003fc8000f8e00ff */
[----:B------:R0:W1:Y:S03]  /*16b80*/  SYNCS.PHASECHK.TRANS64.TRYWAIT P1, [R9+URZ+0x30850], R0 ;  /* 0x03085000090075a7 */ /* 0x000066000802017f */
[----:B-1----:R-:W-:Y:S05]  /*16b90*/  @!P1 NANOSLEEP.SYNCS 0x989680 ;  /* 0x009896800000995d */ /* 0x002fea0003900000 */
[----:B------:R-:W1:Y:S02]  /*16ba0*/  @!P1 SYNCS.PHASECHK.TRANS64 P1, [R9+URZ+0x30850], R0 ;  /* 0x03085000090095a7 */ /* 0x000e64000802007f */
[----:B-1----:R-:W-:Y:S05]  /*16bb0*/  @!P1 BRA `(.L_x_4574) ;  /* 0xfffffffc00ec9947 */ /* 0x002fea000383ffff */
[----:B------:R-:W-:Y:S05]  /*16bc0*/  BRA `(.L_x_4573) ;  /* 0xfffffeec00cc7947 */ /* 0x000fea000383ffff */
.L_x_4591:
[----:B-1----:R-:W-:-:S04]  /*16bd0*/  IMAD.U32 R4, RZ, RZ, UR6 ;  /* 0x00000006ff047e24 */ /* 0x002fc8000f8e00ff */
[----:B------:R1:W2:Y:S03]  /*16be0*/  SYNCS.PHASECHK.TRANS64.TRYWAIT P1, [R4+URZ+0x30830], R3 ;  /* 0x03083003040075a7 */ /* 0x0002a6000802017f */
[----:B--2---:R-:W-:Y:S05]  /*16bf0*/  @!P1 NANOSLEEP.SYNCS 0x989680 ;  /* 0x009896800000995d */ /* 0x004fea0003900000 */
[----:B------:R-:W2:Y:S02]  /*16c00*/  @!P1 SYNCS.PHASECHK.TRANS64 P1, [R4+URZ+0x30830], R3 ;  /* 0x03083003040095a7 */ /* 0x000ea4000802007f */
[----:B--2---:R-:W-:Y:S05]  /*16c10*/  @!P1 BRA `(.L_x_4591) ;  /* 0xfffffffc00ec9947 */ /* 0x004fea000383ffff */
[----:B------:R-:W-:Y:S05]  /*16c20*/  BRA `(.L_x_4590) ;  /* 0xffffff1c00187947 */ /* 0x000fea000383ffff */
.L_x_4595:
[----:B01----:R-:W-:-:S04]  /*16c30*/  IMAD.U32 R3, RZ, RZ, UR10 ;  /* 0x0000000aff037e24 */ /* 0x003fc8000f8e00ff */
[----:B------:R0:W1:Y:S03]  /*16c40*/  SYNCS.PHASECHK.TRANS64.TRYWAIT P1, [R3+URZ+0x30850], R0 ;  /* 0x03085000030075a7 */ /* 0x000066000802017f */
[----:B-1----:R-:W-:Y:S05]  /*16c50*/  @!P1 NANOSLEEP.SYNCS 0x989680 ;  /* 0x009896800000995d */ /* 0x002fea0003900000 */
[----:B------:R-:W1:Y:S02]  /*16c60*/  @!P1 SYNCS.PHASECHK.TRANS64 P1, [R3+URZ+0x30850], R0 ;  /* 0x03085000030095a7 */ /* 0x000e64000802007f */
[----:B-1----:R-:W-:Y:S05]  /*16c70*/  @!P1 BRA `(.L_x_4595) ;  /* 0xfffffffc00ec9947 */ /* 0x002fea000383ffff */
[----:B------:R-:W-:Y:S05]  /*16c80*/  BRA `(.L_x_4594) ;  /* 0xffffff2400c07947 */ /* 0x000fea000383ffff */
.L_x_4601:
[----:B-1----:R-:W-:-:S04]  /*16c90*/  IMAD.U32 R4, RZ, RZ, UR6 ;  /* 0x00000006ff047e24 */ /* 0x002fc8000f8e00ff */
[----:B------:R1:W2:Y:S03]  /*16ca0*/  SYNCS.PHASECHK.TRANS64.TRYWAIT P1, [R4+URZ+0x30830], R3 ;  /* 0x03083003040075a7 */ /* 0x0002a6000802017f */
[----:B--2---:R-:W-:Y:S05]  /*16cb0*/  @!P1 NANOSLEEP.SYNCS 0x989680 ;  /* 0x009896800000995d */ /* 0x004fea0003900000 */
[----:B------:R-:W2:Y:S02]  /*16cc0*/  @!P1 SYNCS.PHASECHK.TRANS64 P1, [R4+URZ+0x30830], R3 ;  /* 0x03083003040095a7 */ /* 0x000ea4000802007f */
[----:B--2---:R-:W-:Y:S05]  /*16cd0*/  @!P1 BRA `(.L_x_4601) ;  /* 0xfffffffc00ec9947 */ /* 0x004fea000383ffff */
[----:B------:R-:W-:Y:S05]  /*16ce0*/  BRA `(.L_x_4600) ;  /* 0xffffff40000c7947 */ /* 0x000fea000383ffff */
.L_x_4605:
[----:B01----:R-:W-:-:S04]  /*16cf0*/  IMAD.U32 R3, RZ, RZ, UR10 ;  /* 0x0000000aff037e24 */ /* 0x003fc8000f8e00ff */
[----:B------:R0:W1:Y:S03]  /*16d00*/  SYNCS.PHASECHK.TRANS64.TRYWAIT P1, [R3+URZ+0x30850], R0 ;  /* 0x03085000030075a7 */ /* 0x000066000802017f */
[----:B-1----:R-:W-:Y:S05]  /*16d10*/  @!P1 NANOSLEEP.SYNCS 0x989680 ;  /* 0x009896800000995d */ /* 0x002fea0003900000 */
[----:B------:R-:W1:Y:S02]  /*16d20*/  @!P1 SYNCS.PHASECHK.TRANS64 P1, [R3+URZ+0x30850], R0 ;  /* 0x03085000030095a7 */ /* 0x000e64000802007f */
[----:B-1----:R-:W-:Y:S05]  /*16d30*/  @!P1 BRA `(.L_x_4605) ;  /* 0xfffffffc00ec9947 */ /* 0x002fea000383ffff */
[----:B------:R-:W-:Y:S05]  /*16d40*/  BRA `(.L_x_4604) ;  /* 0xffffff4800b47947 */ /* 0x000fea000383ffff */
.L_x_4618:
[----:B-1----:R-:W-:-:S04]  /*16d50*/  IMAD.U32 R7, RZ, RZ, UR5 ;  /* 0x00000005ff077e24 */ /* 0x002fc8000f8e00ff */
[----:B------:R1:W2:Y:S03]  /*16d60*/  SYNCS.PHASECHK.TRANS64.TRYWAIT P0, [R7+URZ+0x30850], R0 ;  /* 0x03085000070075a7 */ /* 0x0002a6000800017f */
[----:B--2---:R-:W-:Y:S05]  /*16d70*/  @!P0 NANOSLEEP.SYNCS 0x989680 ;  /* 0x009896800000895d */ /* 0x004fea0003900000 */
[----:B------:R-:W2:Y:S02]  /*16d80*/  @!P0 SYNCS.PHASECHK.TRANS64 P0, [R7+URZ+0x30850], R0 ;  /* 0x03085000070085a7 */ /* 0x000ea4000800007f */
[----:B--2---:R-:W-:Y:S05]  /*16d90*/  @!P0 BRA `(.L_x_4618) ;  /* 0xfffffffc00ec8947 */ /* 0x004fea000383ffff */
[----:B------:R-:W-:Y:S05]  /*16da0*/  BRA `(.L_x_4617) ;  /* 0xffffff7800a47947 */ /* 0x000fea000383ffff */
.L_x_4654:
[----:B------:R-:W-:Y:S02]  /*16db0*/  IMAD.MOV.U32 R13, RZ, RZ, R4 ;  /* 0x000000ffff0d7224 */ /* 0x000fe400078e0004 */
[----:B------:R-:W-:Y:S02]  /*16dc0*/  IMAD.MOV.U32 R12, RZ, RZ, RZ ;  /* 0x000000ffff0c7224 */ /* 0x000fe400078e00ff */
[----:B------:R-:W-:Y:S02]  /*16dd0*/  IMAD.MOV.U32 R11, RZ, RZ, 0x1f ;  /* 0x0000001fff0b7424 */ /* 0x000fe400078e00ff */
[----:B------:R-:W-:-:S07]  /*16de0*/  IMAD.MOV.U32 R15, RZ, RZ, -0x1 ;  /* 0xffffffffff0f7424 */ /* 0x000fce00078e00ff */
[----:B0-----:R-:W-:Y:S05]  /*16df0*/  WARPSYNC.COLLECTIVE R15, `(.L_x_4751) ;  /* 0x000000000f087348 */ /* 0x001fea0003c00000 */
[----:B------:R1:W2:Y:S02]  /*16e00*/  SHFL.IDX P6, R14, R13, R12, R11 ;  /* 0x0000000c0d0e7389 */ /* 0x0002a400000c000b */
[----:B012---:R-:W-:Y:S01]  /*16e10*/  ENDCOLLECTIVE ;  /* 0x000000000000791b */ /* 0x007fe20003800000 */
.L_x_4751:
[----:B------:R-:W-:Y:S05]  /*16e20*/  BRA `(.L_x_4752) ;  /* 0xffffffb800ac7947 */ /* 0x000fea000383ffff */
.L_x_4656:
[----:B------:R-:W-:Y:S01]  /*16e30*/  BSSY B0, `(.L_x_4753) ;  /* 0x0000006000007945 */ /* 0x000fe20003800000 */
[----:B------:R-:W-:-:S07]  /*16e40*/  IMAD.MOV.U32 R15, RZ, RZ, -0x1 ;  /* 0xffffffffff0f7424 */ /* 0x000fce00078e00ff */
[----:B01----:R-:W-:Y:S05]  /*16e50*/  WARPSYNC.COLLECTIVE R15, `(.L_x_4754) ;  /* 0x000000000f0c7348 */ /* 0x003fea0003c00000 */
[----:B------:R-:W-:Y:S02]  /*16e60*/  ELECT P6, UR62, PT ;  /* 0x00000000003e782f */ /* 0x000fe400038c0000 */
[----:B------:R-:W-:Y:S01]  /*16e70*/  MOV R14, UR62 ;  /* 0x0000003e000e7c02 */ /* 0x000fe20008000f00 */
[----:B01----:R-:W-:Y:S10]  /*16e80*/  ENDCOLLECTIVE ;  /* 0x000000000000791b */ /* 0x003ff40003800000 */
.L_x_4754:
[----:B------:R-:W-:Y:S05]  /*16e90*/  BSYNC B0 ;  /* 0x0000000000007941 */ /* 0x000fea0003800000 */
.L_x_4753:
[----:B------:R-:W-:Y:S05]  /*16ea0*/  BRA `(.L_x_4755) ;  /* 0xffffffb800b07947 */ /* 0x000fea000383ffff */
.L_x_4658:
[----:B0-----:R0:W2:Y:S02]  /*16eb0*/  SYNCS.PHASECHK.TRANS64.TRYWAIT P0, [R0+URZ+0x30840], R2 ;  /* 0x03084002000075a7 */ /* 0x0010a4000800017f */
[----:B--2---:R-:W-:Y:S05]  /*16ec0*/  @!P0 NANOSLEEP.SYNCS 0x989680 ;  /* 0x009896800000895d */ /* 0x004fea0003900000 */
[----:B------:R-:W2:Y:S02]  /*16ed0*/  @!P0 SYNCS.PHASECHK.TRANS64 P0, [R0+URZ+0x30840], R2 ;  /* 0x03084002000085a7 */ /* 0x000ea4000800007f */
[----:B--2---:R-:W-:Y:S05]  /*16ee0*/  @!P0 BRA `(.L_x_4658) ;  /* 0xfffffffc00f08947 */ /* 0x004fea000383ffff */
[----:B------:R-:W-:Y:S05]  /*16ef0*/  BRA `(.L_x_4756) ;  /* 0xffffffbc00047947 */ /* 0x000fea000383ffff */
.L_x_4662:
[----:B------:R-:W-:Y:S01]  /*16f00*/  IMAD.MOV.U32 R13, RZ, RZ, R6 ;  /* 0x000000ffff0d7224 */ /* 0x000fe200078e0006 */
[----:B------:R-:W-:Y:S01]  /*16f10*/  LOP3.LUT R8, R8, 0x7f, RZ, 0xc0, !PT ;  /* 0x0000007f08087812 */ /* 0x000fe200078ec0ff */
[----:B------:R-:W-:Y:S02]  /*16f20*/  IMAD.MOV.U32 R12, RZ, RZ, RZ ;  /* 0x000000ffff0c7224 */ /* 0x000fe400078e00ff */
[----:B------:R-:W-:Y:S01]  /*16f30*/  IMAD.MOV.U32 R11, RZ, RZ, 0x181f ;  /* 0x0000181fff0b7424 */ /* 0x000fe200078e00ff */
[----:B------:R-:W-:Y:S01]  /*16f40*/  SHF.R.U32.HI R8, RZ, 0x3, R8 ;  /* 0x00000003ff087819 */ /* 0x000fe20000011608 */
[----:B------:R-:W-:-:S04]  /*16f50*/  IMAD.MOV.U32 R15, RZ, RZ, -0x1 ;  /* 0xffffffffff0f7424 */ /* 0x000fc800078e00ff */
[----:B------:R-:W-:-:S07]  /*16f60*/  VIADD R4, R8, UR43 ;  /* 0x0000002b08047c36 */ /* 0x000fce0008000000 */
[----:B-----5:R-:W-:Y:S05]  /*16f70*/  WARPSYNC.COLLECTIVE R15, `(.L_x_4757) ;  /* 0x000000000f087348 */ /* 0x020fea0003c00000 */
[----:B------:R0:W1:Y:S02]  /*16f80*/  SHFL.IDX P6, R14, R13, R12, R11 ;  /* 0x0000000c0d0e7389 */ /* 0x00006400000c000b */
[----:B01---5:R-:W-:Y:S01]  /*16f90*/  ENDCOLLECTIVE ;  /* 0x000000000000791b */ /* 0x023fe20003800000 */
.L_x_4757:
[----:B------:R-:W-:Y:S02]  /*16fa0*/  VIADD R8, R4, 0x10 ;  /* 0x0000001004087836 */ /* 0x000fe40000000000 */
[----:B------:R-:W-:Y:S02]  /*16fb0*/  IMAD.MOV.U32 R13, RZ, RZ, R0 ;  /* 0x000000ffff0d7224 */ /* 0x000fe400078e0000 */
[----:B------:R-:W-:-:S07]  /*16fc0*/  IMAD.MOV.U32 R2, RZ, RZ, R14 ;  /* 0x000000ffff027224 */ /* 0x000fce00078e000e */
[----:B------:R-:W-:Y:S05]  /*16fd0*/  WARPSYNC.COLLECTIVE R15, `(.L_x_4758) ;  /* 0x000000000f087348 */ /* 0x000fea0003c00000 */
[----:B------:R0:W1:Y:S02]  /*16fe0*/  SHFL.IDX P6, R14, R13, R12, R11 ;  /* 0x0000000c0d0e7389 */ /* 0x00006400000c000b */
[----:B01----:R-:W-:Y:S01]  /*16ff0*/  ENDCOLLECTIVE ;  /* 0x000000000000791b */ /* 0x003fe20003800000 */
.L_x_4758:
        /* <DEDUP_REMOVED lines=18> */
[----:B------:R-:W-:-:S13]  /*17120*/  ISETP.GE.AND P4, PT, R8, R5, PT ;  /* 0x000000050800720c */ /* 0x000fda0003f86270 */
[----:B0-----:R-:W-:Y:S05]  /*17130*/  WARPSYNC.COLLECTIVE R15, `(.L_x_4759) ;  /* 0x000000000f087348 */ /* 0x001fea0003c00000 */
[----:B------:R1:W2:Y:S02]  /*17140*/  SHFL.IDX P6, R14, R13, R12, R11 ;  /* 0x0000000c0d0e7389 */ /* 0x0002a400000c000b */
[----:B012---:R-:W-:Y:S01]  /*17150*/  ENDCOLLECTIVE ;  /* 0x000000000000791b */ /* 0x007fe20003800000 */
.L_x_4759:
[----:B------:R-:W-:Y:S02]  /*17160*/  IMAD.MOV.U32 R13, RZ, RZ, R0 ;  /* 0x000000ffff0d7224 */ /* 0x000fe400078e0000 */
[----:B------:R-:W-:-:S07]  /*17170*/  IMAD.MOV.U32 R2, RZ, RZ, R14 ;  /* 0x000000ffff027224 */ /* 0x000fce00078e000e */
[----:B------:R-:W-:Y:S05]  /*17180*/  WARPSYNC.COLLECTIVE R15, `(.L_x_4760) ;  /* 0x000000000f087348 */ /* 0x000fea0003c00000 */
[----:B------:R0:W1:Y:S02]  /*17190*/  SHFL.IDX P6, R14, R13, R12, R11 ;  /* 0x0000000c0d0e7389 */ /* 0x00006400000c000b */
[----:B01----:R-:W-:Y:S01]  /*171a0*/  ENDCOLLECTIVE ;  /* 0x000000000000791b */ /* 0x003fe20003800000 */
.L_x_4760:
        /* <DEDUP_REMOVED lines=14> */
[----:B------:R0:W-:Y:S02]  /*17290*/  @!P4 LDGSTS.E.BYPASS.LTC128B.128 [R9+0x1ac00], desc[UR4][R2.64+0x100], !P2 ;  /* 0x1ac001000209cfae */ /* 0x0001e4000d101d44 */
[----:B0-----:R-:W-:Y:S05]  /*172a0*/  WARPSYNC.COLLECTIVE R15, `(.L_x_4761) ;  /* 0x000000000f087348 */ /* 0x001fea0003c00000 */
[----:B------:R1:W2:Y:S02]  /*172b0*/  SHFL.IDX P6, R14, R13, R12, R11 ;  /* 0x0000000c0d0e7389 */ /* 0x0002a400000c000b */
[----:B012---:R-:W-:Y:S01]  /*172c0*/  ENDCOLLECTIVE ;  /* 0x000000000000791b */ /* 0x007fe20003800000 */
.L_x_4761:
[----:B------:R-:W-:-:S05]  /*172d0*/  VIADD R2, R4, 0x20 ;  /* 0x0000002004027836 */ /* 0x000fca0000000000 */
[----:B------:R-:W-:Y:S01]  /*172e0*/  ISETP.GE.AND P4, PT, R2, R5, PT ;  /* 0x000000050200720c */ /* 0x000fe20003f86270 */
[----:B------:R-:W-:Y:S02]  /*172f0*/  IMAD.MOV.U32 R13, RZ, RZ, R0 ;  /* 0x000000ffff0d7224 */ /* 0x000fe400078e0000 */
[----:B------:R-:W-:-:S10]  /*17300*/  IMAD.MOV.U32 R2, RZ, RZ, R14 ;  /* 0x000000ffff027224 */ /* 0x000fd400078e000e */
[----:B------:R-:W-:Y:S05]  /*17310*/  WARPSYNC.COLLECTIVE R15, `(.L_x_4762) ;  /* 0x000000000f087348 */ /* 0x000fea0003c00000 */
[----:B------:R0:W1:Y:S02]  /*17320*/  SHFL.IDX P6, R14, R13, R12, R11 ;  /* 0x0000000c0d0e7389 */ /* 0x00006400000c000b */
[----:B01----:R-:W-:Y:S01]  /*17330*/  ENDCOLLECTIVE ;  /* 0x000000000000791b */ /* 0x003fe20003800000 */
.L_x_4762:
        /* <DEDUP_REMOVED lines=18> */
.L_x_4763:
[----:B------:R-:W-:-:S05]  /*17460*/  VIADD R2, R4, 0x30 ;  /* 0x0000003004027836 */ /* 0x000fca0000000000 */
[----:B------:R-:W-:Y:S01]  /*17470*/  ISETP.GE.AND P4, PT, R2, R5, PT ;  /* 0x000000050200720c */ /* 0x000fe20003f86270 */
[----:B------:R-:W-:Y:S02]  /*17480*/  IMAD.MOV.U32 R13, RZ, RZ, R0 ;  /* 0x000000ffff0d7224 */ /* 0x000fe400078e0000 */
[----:B------:R-:W-:-:S10]  /*17490*/  IMAD.MOV.U32 R2, RZ, RZ, R14 ;  /* 0x000000ffff027224 */ /* 0x000fd400078e000e */
[----:B------:R-:W-:Y:S05]  /*174a0*/  WARPSYNC.COLLECTIVE R15, `(.L_x_4764) ;  /* 0x000000000f087348 */ /* 0x000fea0003c00000 */
[----:B------:R0:W1:Y:S02]  /*174b0*/  SHFL.IDX P6, R14, R13, R12, R11 ;  /* 0x0000000c0d0e7389 */ /* 0x00006400000c000b */
[----:B01----:R-:W-:Y:S01]  /*174c0*/  ENDCOLLECTIVE ;  /* 0x000000000000791b */ /* 0x003fe20003800000 */
.L_x_4764:
        /* <DEDUP_REMOVED lines=18> */
.L_x_4765:
[----:B------:R-:W-:-:S05]  /*175f0*/  VIADD R2, R4, 0x40 ;  /* 0x0000004004027836 */ /* 0x000fca0000000000 */
[----:B------:R-:W-:Y:S01]  /*17600*/  ISETP.GE.AND P4, PT, R2, R5, PT ;  /* 0x000000050200720c */ /* 0x000fe20003f86270 */
[----:B------:R-:W-:Y:S02]  /*17610*/  IMAD.MOV.U32 R13, RZ, RZ, R0 ;  /* 0x000000ffff0d7224 */ /* 0x000fe400078e0000 */
[----:B------:R-:W-:-:S10]  /*17620*/  IMAD.MOV.U32 R2, RZ, RZ, R14 ;  /* 0x000000ffff027224 */ /* 0x000fd400078e000e */
[----:B------:R-:W-:Y:S05]  /*17630*/  WARPSYNC.COLLECTIVE R15, `(.L_x_4766) ;  /* 0x000000000f087348 */ /* 0x000fea0003c00000 */
[----:B------:R0:W1:Y:S02]  /*17640*/  SHFL.IDX P6, R14, R13, R12, R11 ;  /* 0x0000000c0d0e7389 */ /* 0x00006400000c000b */
[----:B01----:R-:W-:Y:S01]  /*17650*/  ENDCOLLECTIVE ;  /* 0x000000000000791b */ /* 0x003fe20003800000 */
.L_x_4766:
        /* <DEDUP_REMOVED lines=18> */
.L_x_4767:
[----:B------:R-:W-:-:S05]  /*17780*/  VIADD R2, R4, 0x50 ;  /* 0x0000005004027836 */ /* 0x000fca0000000000 */
[----:B------:R-:W-:Y:S01]  /*17790*/  ISETP.GE.AND P4, PT, R2, R5, PT ;  /* 0x000000050200720c */ /* 0x000fe20003f86270 */
[----:B------:R-:W-:Y:S02]  /*177a0*/  IMAD.MOV.U32 R13, RZ, RZ, R0 ;  /* 0x000000ffff0d7224 */ /* 0x000fe400078e0000 */
[----:B------:R-:W-:-:S10]  /*177b0*/  IMAD.MOV.U32 R2, RZ, RZ, R14 ;  /* 0x000000ffff027224 */ /* 0x000fd400078e000e */
[----:B------:R-:W-:Y:S05]  /*177c0*/  WARPSYNC.COLLECTIVE R15, `(.L_x_4768) ;  /* 0x000000000f087348 */ /* 0x000fea0003c00000 */
[----:B------:R0:W1:Y:S02]  /*177d0*/  SHFL.IDX P6, R14, R13, R12, R11 ;  /* 0x0000000c0d0e7389 */ /* 0x00006400000c000b */
[----:B01----:R-:W-:Y:S01]  /*177e0*/  ENDCOLLECTIVE ;  /* 0x000000000000791b */ /* 0x003fe20003800000 */
.L_x_4768:
        /* <DEDUP_REMOVED lines=18> */
.L_x_4769:
[----:B------:R-:W-:-:S05]  /*17910*/  VIADD R2, R4, 0x60 ;  /* 0x0000006004027836 */ /* 0x000fca0000000000 */
[----:B------:R-:W-:Y:S01]  /*17920*/  ISETP.GE.AND P4, PT, R2, R5, PT ;  /* 0x000000050200720c */ /* 0x000fe20003f86270 */
[----:B------:R-:W-:Y:S02]  /*17930*/  IMAD.MOV.U32 R13, RZ, RZ, R0 ;  /* 0x000000ffff0d7224 */ /* 0x000fe400078e0000 */
[----:B------:R-:W-:-:S10]  /*17940*/  IMAD.MOV.U32 R2, RZ, RZ, R14 ;  /* 0x000000ffff027224 */ /* 0x000fd400078e000e */
[----:B------:R-:W-:Y:S05]  /*17950*/  WARPSYNC.COLLECTIVE R15, `(.L_x_4770) ;  /* 0x000000000f087348 */ /* 0x000fea0003c00000 */
[----:B------:R0:W1:Y:S02]  /*17960*/  SHFL.IDX P6, R14, R13, R12, R11 ;  /* 0x0000000c0d0e7389 */ /* 0x00006400000c000b */
[----:B01----:R-:W-:Y:S01]  /*17970*/  ENDCOLLECTIVE ;  /* 0x000000000000791b */ /* 0x003fe20003800000 */
.L_x_4770:
        /* <DEDUP_REMOVED lines=18> */
.L_x_4771:
[----:B------:R-:W-:Y:S02]  /*17aa0*/  IMAD.MOV.U32 R13, RZ, RZ, R0 ;  /* 0x000000ffff0d7224 */ /* 0x000fe400078e0000 */
[----:B------:R-:W-:-:S07]  /*17ab0*/  IMAD.MOV.U32 R6, RZ, RZ, R14 ;  /* 0x000000ffff067224 */ /* 0x000fce00078e000e */
[----:B------:R-:W-:Y:S05]  /*17ac0*/  WARPSYNC.COLLECTIVE R15, `(.L_x_4772) ;  /* 0x000000000f087348 */ /* 0x000fea0003c00000 */
[----:B------:R0:W1:Y:S02]  /*17ad0*/  SHFL.IDX P6, R14, R13, R12, R11 ;  /* 0x0000000c0d0e7389 */ /* 0x00006400000c000b */
[----:B01----:R-:W-:Y:S01]  /*17ae0*/  ENDCOLLECTIVE ;  /* 0x000000000000791b */ /* 0x003fe20003800000 */
.L_x_4772:
[----:B------:R-:W-:Y:S01]  /*17af0*/  IMAD.MOV.U32 R0, RZ, RZ, R14 ;  /* 0x000000ffff007224 */ /* 0x000fe200078e000e */
[----:B------:R-:W-:Y:S06]  /*17b00*/  BRA `(.L_x_4773) ;  /* 0xffffffbc00787947 */ /* 0x000fec000383ffff */
.L_x_4667:
[----:B0-----:R0:W1:Y:S02]  /*17b10*/  SYNCS.PHASECHK.TRANS64.TRYWAIT P0, [R17+URZ+0x30820], R0 ;  /* 0x03082000110075a7 */ /* 0x001064000800017f */
[----:B-1----:R-:W-:Y:S05]  /*17b20*/  @!P0 NANOSLEEP.SYNCS 0x989680 ;  /* 0x009896800000895d */ /* 0x002fea0003900000 */
[----:B------:R-:W1:Y:S02]  /*17b30*/  @!P0 SYNCS.PHASECHK.TRANS64 P0, [R17+URZ+0x30820], R0 ;  /* 0x03082000110085a7 */ /* 0x000e64000800007f */
[----:B-1----:R-:W-:Y:S05]  /*17b40*/  @!P0 BRA `(.L_x_4667) ;  /* 0xfffffffc00f08947 */ /* 0x002fea000383ffff */
[----:B------:R-:W-:Y:S05]  /*17b50*/  BRA `(.L_x_4774) ;  /* 0xffffffbc00f07947 */ /* 0x000fea000383ffff */
.L_x_4674:
[----:B0-----:R0:W1:Y:S02]  /*17b60*/  SYNCS.PHASECHK.TRANS64.TRYWAIT P0, [R3+URZ+0x30840], R2 ;  /* 0x03084002030075a7 */ /* 0x001064000800017f */
[----:B-1----:R-:W-:Y:S05]  /*17b70*/  @!P0 NANOSLEEP.SYNCS 0x989680 ;  /* 0x009896800000895d */ /* 0x002fea0003900000 */
[----:B------:R-:W1:Y:S02]  /*17b80*/  @!P0 SYNCS.PHASECHK.TRANS64 P0, [R3+URZ+0x30840], R2 ;  /* 0x03084002030085a7 */ /* 0x000e64000800007f */
[----:B-1----:R-:W-:Y:S05]  /*17b90*/  @!P0 BRA `(.L_x_4674) ;  /* 0xfffffffc00f08947 */ /* 0x002fea000383ffff */
[----:B------:R-:W-:Y:S05]  /*17ba0*/  BRA `(.L_x_4775) ;  /* 0xffffffc000ac7947 */ /* 0x000fea000383ffff */
.L_x_4681:
[----:B0-----:R0:W1:Y:S02]  /*17bb0*/  SYNCS.PHASECHK.TRANS64.TRYWAIT P0, [R3+URZ+0x60], R2 ;  /* 0x00006002030075a7 */ /* 0x001064000800017f */
[----:B-1----:R-:W-:Y:S05]  /*17bc0*/  @!P0 NANOSLEEP.SYNCS 0x989680 ;  /* 0x009896800000895d */ /* 0x002fea0003900000 */
[----:B------:R-:W1:Y:S02]  /*17bd0*/  @!P0 SYNCS.PHASECHK.TRANS64 P0, [R3+URZ+0x60], R2 ;  /* 0x00006002030085a7 */ /* 0x000e64000800007f */
[----:B-1----:R-:W-:Y:S05]  /*17be0*/  @!P0 BRA `(.L_x_4681) ;  /* 0xfffffffc00f08947 */ /* 0x002fea000383ffff */
[----:B------:R-:W-:Y:S05]  /*17bf0*/  BRA `(.L_x_4776) ;  /* 0xffffffc400bc7947 */ /* 0x000fea000383ffff */
.L_x_4692:
[----:B--2---:R2:W3:Y:S02]  /*17c00*/  SYNCS.PHASECHK.TRANS64.TRYWAIT P0, [R3+URZ+0x30840], R2 ;  /* 0x03084002030075a7 */ /* 0x0044e4000800017f */
[----:B---3--:R-:W-:Y:S05]  /*17c10*/  @!P0 NANOSLEEP.SYNCS 0x989680 ;  /* 0x009896800000895d */ /* 0x008fea0003900000 */
[----:B------:R-:W3:Y:S02]  /*17c20*/  @!P0 SYNCS.PHASECHK.TRANS64 P0, [R3+URZ+0x30840], R2 ;  /* 0x03084002030085a7 */ /* 0x000ee4000800007f */
[----:B---3--:R-:W-:Y:S05]  /*17c30*/  @!P0 BRA `(.L_x_4692) ;  /* 0xfffffffc00f08947 */ /* 0x008fea000383ffff */
[----:B------:R-:W-:Y:S05]  /*17c40*/  BRA `(.L_x_4777) ;  /* 0xffffffcc00807947 */ /* 0x000fea000383ffff */
.L_x_4699:
[----:B0-----:R0:W1:Y:S02]  /*17c50*/  SYNCS.PHASECHK.TRANS64.TRYWAIT P0, [R9+URZ+0x60], R2 ;  /* 0x00006002090075a7 */ /* 0x001064000800017f */
[----:B-1----:R-:W-:Y:S05]  /*17c60*/  @!P0 NANOSLEEP.SYNCS 0x989680 ;  /* 0x009896800000895d */ /* 0x002fea0003900000 */
[----:B------:R-:W1:Y:S02]  /*17c70*/  @!P0 SYNCS.PHASECHK.TRANS64 P0, [R9+URZ+0x60], R2 ;  /* 0x00006002090085a7 */ /* 0x000e64000800007f */
[----:B-1----:R-:W-:Y:S05]  /*17c80*/  @!P0 BRA `(.L_x_4699) ;  /* 0xfffffffc00f08947 */ /* 0x002fea000383ffff */
[----:B------:R-:W-:Y:S05]  /*17c90*/  BRA `(.L_x_4778) ;  /* 0xffffffd000907947 */ /* 0x000fea000383ffff */
.L_x_4709:
[----:B-1----:R1:W2:Y:S02]  /*17ca0*/  SYNCS.PHASECHK.TRANS64.TRYWAIT P0, [R2+URZ+0x30840], R3 ;  /* 0x03084003020075a7 */ /* 0x0022a4000800017f */
[----:B--2---:R-:W-:Y:S05]  /*17cb0*/  @!P0 NANOSLEEP.SYNCS 0x989680 ;  /* 0x009896800000895d */ /* 0x004fea0003900000 */
[----:B------:R-:W2:Y:S02]  /*17cc0*/  @!P0 SYNCS.PHASECHK.TRANS64 P0, [R2+URZ+0x30840], R3 ;  /* 0x03084003020085a7 */ /* 0x000ea4000800007f */
[----:B--2---:R-:W-:Y:S05]  /*17cd0*/  @!P0 BRA `(.L_x_4709) ;  /* 0xfffffffc00f08947 */ /* 0x004fea000383ffff */
[----:B------:R-:W-:Y:S05]  /*17ce0*/  BRA `(.L_x_4779) ;  /* 0xffffffd800247947 */ /* 0x000fea000383ffff */
.L_x_4716:
[----:B0-----:R0:W1:Y:S02]  /*17cf0*/  SYNCS.PHASECHK.TRANS64.TRYWAIT P0, [R2+URZ+0x60], R5 ;  /* 0x00006005020075a7 */ /* 0x001064000800017f */
[----:B-1----:R-:W-:Y:S05]  /*17d00*/  @!P0 NANOSLEEP.SYNCS 0x989680 ;  /* 0x009896800000895d */ /* 0x002fea0003900000 */
[----:B------:R-:W1:Y:S02]  /*17d10*/  @!P0 SYNCS.PHASECHK.TRANS64 P0, [R2+URZ+0x60], R5 ;  /* 0x00006005020085a7 */ /* 0x000e64000800007f */
[----:B-1----:R-:W-:Y:S05]  /*17d20*/  @!P0 BRA `(.L_x_4716) ;  /* 0xfffffffc00f08947 */ /* 0x002fea000383ffff */
[----:B------:R-:W-:Y:S05]  /*17d30*/  BRA `(.L_x_4780) ;  /* 0xffffffdc00347947 */ /* 0x000fea000383ffff */
.L_x_4728:
[----:B0-----:R0:W1:Y:S02]  /*17d40*/  SYNCS.PHASECHK.TRANS64.TRYWAIT P0, [R2+URZ+0x30860], R3 ;  /* 0x03086003020075a7 */ /* 0x001064000800017f */
[----:B-1----:R-:W-:Y:S05]  /*17d50*/  @!P0 NANOSLEEP.SYNCS 0x989680 ;  /* 0x009896800000895d */ /* 0x002fea0003900000 */
[----:B------:R-:W1:Y:S02]  /*17d60*/  @!P0 SYNCS.PHASECHK.TRANS64 P0, [R2+URZ+0x30860], R3 ;  /* 0x03086003020085a7 */ /* 0x000e64000800007f */
[----:B-1----:R-:W-:Y:S05]  /*17d70*/  @!P0 BRA `(.L_x_4728) ;  /* 0xfffffffc00f08947 */ /* 0x002fea000383ffff */
[----:B------:R-:W-:Y:S05]  /*17d80*/  BRA `(.L_x_4781) ;  /* 0xffffffe000b47947 */ /* 0x000fea000383ffff */
.L_x_4736:
[----:B------:R-:W-:Y:S01]  /*17d90*/  BSSY B0, `(.L_x_4782) ;  /* 0x0000008000007945 */ /* 0x000fe20003800000 */
[----:B-----5:R-:W-:Y:S02]  /*17da0*/  IMAD.MOV.U32 R13, RZ, RZ, R2 ;  /* 0x000000ffff0d7224 */ /* 0x020fe400078e0002 */
[----:B------:R-:W-:Y:S02]  /*17db0*/  IMAD.MOV.U32 R12, RZ, RZ, RZ ;  /* 0x000000ffff0c7224 */ /* 0x000fe400078e00ff */
[----:B------:R-:W-:Y:S02]  /*17dc0*/  IMAD.MOV.U32 R11, RZ, RZ, 0x1f ;  /* 0x0000001fff0b7424 */ /* 0x000fe400078e00ff */
[----:B------:R-:W-:-:S07]  /*17dd0*/  IMAD.MOV.U32 R15, RZ, RZ, -0x1 ;  /* 0xffffffffff0f7424 */ /* 0x000fce00078e00ff */
[----:B0-----:R-:W-:Y:S05]  /*17de0*/  WARPSYNC.COLLECTIVE R15, `(.L_x_4783) ;  /* 0x000000000f087348 */ /* 0x001fea0003c00000 */
[----:B------:R1:W2:Y:S02]  /*17df0*/  SHFL.IDX P6, R14, R13, R12, R11 ;  /* 0x0000000c0d0e7389 */ /* 0x0002a400000c000b */
[----:B012---:R-:W-:Y:S01]  /*17e00*/  ENDCOLLECTIVE ;  /* 0x000000000000791b */ /* 0x007fe20003800000 */
.L_x_4783:
[----:B------:R-:W-:Y:S05]  /*17e10*/  BSYNC B0 ;  /* 0x0000000000007941 */ /* 0x000fea0003800000 */
.L_x_4782:
[----:B------:R-:W-:Y:S05]  /*17e20*/  BRA `(.L_x_4784) ;  /* 0xffffffe400e87947 */ /* 0x000fea000383ffff */
.L_x_4739:
[----:B0-----:R0:W1:Y:S02]  /*17e30*/  SYNCS.PHASECHK.TRANS64.TRYWAIT P0, [R0+URZ+0x30820], R3 ;  /* 0x03082003000075a7 */ /* 0x001064000800017f */
[----:B-1----:R-:W-:Y:S05]  /*17e40*/  @!P0 NANOSLEEP.SYNCS 0x989680 ;  /* 0x009896800000895d */ /* 0x002fea0003900000 */
[----:B------:R-:W1:Y:S02]  /*17e50*/  @!P0 SYNCS.PHASECHK.TRANS64 P0, [R0+URZ+0x30820], R3 ;  /* 0x03082003000085a7 */ /* 0x000e64000800007f */
[----:B-1----:R-:W-:Y:S05]  /*17e60*/  @!P0 BRA `(.L_x_4739) ;  /* 0xfffffffc00f08947 */ /* 0x002fea000383ffff */
[----:B------:R-:W-:Y:S05]  /*17e70*/  BRA `(.L_x_4785) ;  /* 0xffffffe800347947 */ /* 0x000fea000383ffff */
.L_x_4740:
        /* <DEDUP_REMOVED lines=11> */
.L_x_4787:
[----:B------:R-:W-:Y:S05]  /*17f30*/  BSYNC B0 ;  /* 0x0000000000007941 */ /* 0x000fea0003800000 */
.L_x_4786:
[----:B------:R-:W-:Y:S05]  /*17f40*/  BRA `(.L_x_4788) ;  /* 0xffffffe8001c7947 */ /* 0x000fea000383ffff */
.L_x_4743:
[----:B------:R-:W-:Y:S01]  /*17f50*/  BSSY B1, `(.L_x_4789) ;  /* 0x0000006000017945 */ /* 0x000fe20003800000 */
[----:B------:R-:W-:-:S07]  /*17f60*/  IMAD.MOV.U32 R15, RZ, RZ, -0x1 ;  /* 0xffffffffff0f7424 */ /* 0x000fce00078e00ff */
[----:B01----:R-:W-:Y:S05]  /*17f70*/  WARPSYNC.COLLECTIVE R15, `(.L_x_4790) ;  /* 0x000000000f0c7348 */ /* 0x003fea0003c00000 */
[----:B------:R-:W-:Y:S02]  /*17f80*/  ELECT P6, UR62, PT ;  /* 0x00000000003e782f */ /* 0x000fe400038c0000 */
[----:B------:R-:W-:Y:S01]  /*17f90*/  MOV R14, UR62 ;  /* 0x0000003e000e7c02 */ /* 0x000fe20008000f00 */
[----:B01----:R-:W-:Y:S10]  /*17fa0*/  ENDCOLLECTIVE ;  /* 0x000000000000791b */ /* 0x003ff40003800000 */
.L_x_4790:
[----:B------:R-:W-:Y:S05]  /*17fb0*/  BSYNC B1 ;  /* 0x0000000000017941 */ /* 0x000fea0003800000 */
.L_x_4789:
[----:B------:R-:W-:Y:S05]  /*17fc0*/  BRA `(.L_x_4791) ;  /* 0xffffffe800147947 */ /* 0x000fea000383ffff */
.L_x_4745:
[----:B0-----:R0:W1:Y:S02]  /*17fd0*/  SYNCS.PHASECHK.TRANS64.TRYWAIT P0, [R6+URZ], R5 ;  /* 0x00000005060075a7 */ /* 0x001064000800017f */
[----:B-1----:R-:W-:Y:S05]  /*17fe0*/  @!P0 NANOSLEEP.SYNCS 0x989680 ;  /* 0x009896800000895d */ /* 0x002fea0003900000 */
[----:B------:R-:W1:Y:S02]  /*17ff0*/  @!P0 SYNCS.PHASECHK.TRANS64 P0, [R6+URZ], R5 ;  /* 0x00000005060085a7 */ /* 0x000e64000800007f */
[----:B-1----:R-:W-:Y:S05]  /*18000*/  @!P0 BRA `(.L_x_4745) ;  /* 0xfffffffc00f08947 */ /* 0x002fea000383ffff */
[----:B------:R-:W-:Y:S05]  /*18010*/  BRA `(.L_x_4792) ;  /* 0xffffffe800547947 */ /* 0x000fea000383ffff */
.L_x_4746:
[----:B-1----:R1:W2:Y:S02]  /*18020*/  SYNCS.PHASECHK.TRANS64.TRYWAIT P0, [R3+URZ], R2 ;  /* 0x00000002030075a7 */ /* 0x0022a4000800017f */
[----:B--2---:R-:W-:Y:S05]  /*18030*/  @!P0 NANOSLEEP.SYNCS 0x989680 ;  /* 0x009896800000895d */ /* 0x004fea0003900000 */
[----:B------:R-:W2:Y:S02]  /*18040*/  @!P0 SYNCS.PHASECHK.TRANS64 P0, [R3+URZ], R2 ;  /* 0x00000002030085a7 */ /* 0x000ea4000800007f */
[----:B--2---:R-:W-:Y:S05]  /*18050*/  @!P0 BRA `(.L_x_4746) ;  /* 0xfffffffc00f08947 */ /* 0x004fea000383ffff */
[----:B------:R-:W-:Y:S05]  /*18060*/  BRA `(.L_x_4793) ;  /* 0xffffffe800487947 */ /* 0x000fea000383ffff */
.L_x_4748:
[----:B-1----:R1:W2:Y:S02]  /*18070*/  SYNCS.PHASECHK.TRANS64.TRYWAIT P0, [R18+URZ], R5 ;  /* 0x00000005120075a7 */ /* 0x0022a4000800017f */
[----:B--2---:R-:W-:Y:S05]  /*18080*/  @!P0 NANOSLEEP.SYNCS 0x989680 ;  /* 0x009896800000895d */ /* 0x004fea0003900000 */
[----:B------:R-:W2:Y:S02]  /*18090*/  @!P0 SYNCS.PHASECHK.TRANS64 P0, [R18+URZ], R5 ;  /* 0x00000005120085a7 */ /* 0x000ea4000800007f */
[----:B--2---:R-:W-:Y:S05]  /*180a0*/  @!P0 BRA `(.L_x_4748) ;  /* 0xfffffffc00f08947 */ /* 0x004fea000383ffff */
[----:B------:R-:W-:Y:S05]  /*180b0*/  BRA `(.L_x_4794) ;  /* 0xffffffe8004c7947 */ /* 0x000fea000383ffff */
.L_x_4795:
        /* <DEDUP_REMOVED lines=12> */
.L_x_15307:


//--------------------- .text._ZN7cutlass13device_kernelIN5flash11enable_sm90INS1_16FlashAttnFwdSm90INS1_25CollectiveMainloopFwdSm90ILi2EN4cute5tupleIJNS5_1CILi1EEES8_S8_EEENS6_IJNS7_ILi128EEENS7_ILi96EEENS7_ILi192EEEEEELi192ENS_6half_tEfNS_4arch4Sm90ELb0ELb1ELb1ELb1ELb0ELb0ELb0ELb1ELb1ELb1ELb0ELb0EEENS1_21CollectiveEpilogueFwdINS6_IJSA_SC_SB_EEES9_SE_SG_Li256ELb1ELb1ELb0ELb0EEENS1_36VarlenDynamicPersistentTileSchedulerILi128ELi96ELi256ELi128ELb0ELb1ELb1ELb1ELb0ELb1EEEEEEEEEvNT_6ParamsE --------------------------
	.section	.text._ZN7cutlass13device_kernelIN5flash11enable_sm90INS1_16FlashAttnFwdSm90INS1_25CollectiveMainloopFwdSm90ILi2EN4cute5tupleIJNS5_1CILi1EEES8_S8_EEENS6_IJNS7_ILi128EEENS7_ILi96EEENS7_ILi192EEEEEELi192ENS_6half_tEfNS_4arch4Sm90ELb0ELb1ELb1ELb1ELb0ELb0ELb0ELb1ELb1ELb1ELb0ELb0EEENS1_21CollectiveEpilogueFwdINS6_IJSA_SC_SB_EEES9_SE_SG_Li256ELb1ELb1ELb0ELb0EEENS1_36VarlenDynamicPersistentTileSchedulerILi128ELi96ELi256ELi128ELb0ELb1ELb1ELb1ELb0ELb1EEEEEEEEEvNT_6ParamsE,"ax",@progbits
	.align	128
.text._ZN7cutlass13device_kernelIN5flash11enable_sm90INS1_16FlashAttnFwdSm90INS1_25CollectiveMainloopFwdSm90ILi2EN4cute5tupleIJNS5_1CILi1EEES8_S8_EEENS6_IJNS7_ILi128EEENS7_ILi96EEENS7_ILi192EEEEEELi192ENS_6half_tEfNS_4arch4Sm90ELb0ELb1ELb1ELb1ELb0ELb0ELb0ELb1ELb1ELb1ELb0ELb0EEENS1_21CollectiveEpilogueFwdINS6_IJSA_SC_SB_EEES9_SE_SG_Li256ELb1ELb1ELb0ELb0EEENS1_36VarlenDynamicPersistentTileSchedulerILi128ELi96ELi256ELi128ELb0ELb1ELb1ELb1ELb0ELb1EEEEEEEEEvNT_6ParamsE:
        .type           _ZN7cutlass13device_kernelIN5flash11enable_sm90INS1_16FlashAttnFwdSm90INS1_25CollectiveMainloopFwdSm90ILi2EN4cute5tupleIJNS5_1CILi1EEES8_S8_EEENS6_IJNS7_ILi128EEENS7_ILi96EEENS7_ILi192EEEEEELi192ENS_6half_tEfNS_4arch4Sm90ELb0ELb1ELb1ELb1ELb0ELb0ELb0ELb1ELb1ELb1ELb0ELb0EEENS1_21CollectiveEpilogueFwdINS6_IJSA_SC_SB_EEES9_SE_SG_Li256ELb1ELb1ELb0ELb0EEENS1_36VarlenDynamicPersistentTileSchedulerILi128ELi96ELi256ELi128ELb0ELb1ELb1ELb1ELb0ELb1EEEEEEEEEvNT_6ParamsE,@function
        .size           _ZN7cutlass13device_kernelIN5flash11enable_sm90INS1_16FlashAttnFwdSm90INS1_25CollectiveMainloopFwdSm90ILi2EN4cute5tupleIJNS5_1CILi1EEES8_S8_EEENS6_IJNS7_ILi128EEENS7_ILi96EEENS7_ILi192EEEEEELi192ENS_6half_tEfNS_4arch4Sm90ELb0ELb1ELb1ELb1ELb0ELb0ELb0ELb1ELb1ELb1ELb0ELb0EEENS1_21CollectiveEpilogueFwdINS6_IJSA_SC_SB_EEES9_SE_SG_Li256ELb1ELb1ELb0ELb0EEENS1_36VarlenDynamicPersistentTileSchedulerILi128ELi96ELi256ELi128ELb0ELb1ELb1ELb1ELb0ELb1EEEEEEEEEvNT_6ParamsE,(.L_x_15308 - _ZN7cutlass13device_kernelIN5flash11enable_sm90INS1_16FlashAttnFwdSm90INS1_25CollectiveMainloopFwdSm90ILi2EN4cute5tupleIJNS5_1CILi1EEES8_S8_EEENS6_IJNS7_ILi128EEENS7_ILi96EEENS7_ILi192EEEEEELi192ENS_6half_tEfNS_4arch4Sm90ELb0ELb1ELb1ELb1ELb0ELb0ELb0ELb1ELb1ELb1ELb0ELb0EEENS1_21CollectiveEpilogueFwdINS6_IJSA_SC_SB_EEES9_SE_SG_Li256ELb1ELb1ELb0ELb0EEENS1_36VarlenDynamicPersistentTileSchedulerILi128ELi96ELi256ELi128ELb0ELb1ELb1ELb1ELb0ELb1EEEEEEEEEvNT_6ParamsE)
        .other          _ZN7cutlass13device_kernelIN5flash11enable_sm90INS1_16FlashAttnFwdSm90INS1_25CollectiveMainloopFwdSm90ILi2EN4cute5tupleIJNS5_1CILi1EEES8_S8_EEENS6_IJNS7_ILi128EEENS7_ILi96EEENS7_ILi192EEEEEELi192ENS_6half_tEfNS_4arch4Sm90ELb0ELb1ELb1ELb1ELb0ELb0ELb0ELb1ELb1ELb1ELb0ELb0EEENS1_21CollectiveEpilogueFwdINS6_IJSA_SC_SB_EEES9_SE_SG_Li256ELb1ELb1ELb0ELb0EEENS1_36VarlenDynamicPersistentTileSchedulerILi128ELi96ELi256ELi128ELb0ELb1ELb1ELb1ELb0ELb1EEEEEEEEEvNT_6ParamsE,@"STO_CUDA_ENTRY STV_DEFAULT"
_ZN7cutlass13device_kernelIN5flash11enable_sm90INS1_16FlashAttnFwdSm90INS1_25CollectiveMainloopFwdSm90ILi2EN4cute5tupleIJNS5_1CILi1EEES8_S8_EEENS6_IJNS7_ILi128EEENS7_ILi96EEENS7_ILi192EEEEEELi192ENS_6half_tEfNS_4arch4Sm90ELb0ELb1ELb1ELb1ELb0ELb0ELb0ELb1ELb1ELb1ELb0ELb0EEENS1_21CollectiveEpilogueFwdINS6_IJSA_SC_SB_EEES9_SE_SG_Li256ELb1ELb1ELb0ELb0EEENS1_36VarlenDynamicPersistentTileSchedulerILi128ELi96ELi256ELi128ELb0ELb1ELb1ELb1ELb0ELb1EEEEEEEEEvNT_6ParamsE:
        /* <DEDUP_REMOVED lines=18> */
.L_x_4797:
[----:B------:R-:W-:Y:S05]  /*0120*/  BSYNC B0 ;  /* 0x0000000000007941 */ /* 0x000fea0003800000 */
.L_x_4796:
        /* <DEDUP_REMOVED lines=41> */
.L_x_4798:
        /* <DEDUP_REMOVED lines=22> */
.L_x_4799:
        /* <DEDUP_REMOVED lines=18> */
.L_x_4800:
        /* <DEDUP_REMOVED lines=22> */
.L_x_4801:
        /* <DEDUP_REMOVED lines=22> */
.L_x_4802:
        /* <DEDUP_REMOVED lines=8> */
.L_x_4804:
        /* <DEDUP_REMOVED lines=25> */
[----:B------:R-:W-:-:S03]  /*0b10*/  SHF.R.S32.HI R200, RZ, 0x7, R3 ;  /* 0x00000007ffc87819 */ /* 0x000fc60000011403 */
[----:B------:R-:W-:-:S05]  /*0b20*/  IMAD.SHL.U32 R6, R4, 0x20, RZ ;  /* 0x0000002004067824 */ /* 0x000fca00078e00ff */
[----:B------:R-:W-:Y:S02]  /*0b30*/  LOP3.LUT R7, R6, 0xfffffc00, RZ, 0xc0, !PT ;  /* 0xfffffc0006077812 */ /* 0x000fe400078ec0ff */
[----:B------:R-:W-:-:S04]  /*0b40*/  LEA.HI R6, R0, R207, RZ, 0x2 ;  /* 0x000000cf00067211 */ /* 0x000fc800078f10ff */
[----:B------:R-:W-:-:S05]  /*0b50*/  LOP3.LUT R6, R6, 0xfffffffc, RZ, 0xc0, !PT ;  /* 0xfffffffc06067812 */ /* 0x000fca00078ec0ff */
[----:B------:R-:W-:Y:S01]  /*0b60*/  IMAD.IADD R6, R207, 0x1, -R6 ;  /* 0x00000001cf067824 */ /* 0x000fe200078e0a06 */
[----:B--2---:R-:W-:Y:S02]  /*0b70*/  R2UR UR4, R2 ;  /* 0x00000000020472ca */ /* 0x004fe400000e0000 */
[C---:B------:R-:W-:Y:S02]  /*0b80*/  LOP3.LUT R2, R3.reuse, 0xffffff80, RZ, 0xc0, !PT ;  /* 0xffffff8003027812 */ /* 0x040fe400078ec0ff */
[----:B------:R-:W-:-:S03]  /*0b90*/  LEA.HI R3, R3, R200, RZ, 0x1 ;  /* 0x000000c803037211 */ /* 0x000fc600078f08ff */
[C---:B------:R-:W-:Y:S01]  /*0ba0*/  IMAD.IADD R199, R207.reuse, 0x1, -R2 ;  /* 0x00000001cfc77824 */ /* 0x040fe200078e0a02 */
[CC--:B------:R-:W-:Y:S02]  /*0bb0*/  LEA.HI R2, R0.reuse, R207.reuse, RZ, 0x4 ;  /* 0x000000cf00027211 */ /* 0x0c0fe400078f20ff */
[----:B------:R-:W-:Y:S02]  /*0bc0*/  LEA.HI R0, R0, R207, RZ, 0x3 ;  /* 0x000000cf00007211 */ /* 0x000fe400078f18ff */
[----:B------:R-:W-:Y:S01]  /*0bd0*/  SHF.R.S32.HI R8, RZ, 0x1f, R199 ;  /* 0x0000001fff087819 */ /* 0x000fe200000114c7 */
[----:B------:R-:W-:Y:S01]  /*0be0*/  ULOP3.LUT UR8, UR4, 0x1, URZ, 0xfc, !UPT ;  /* 0x0000000104087892 */ /* 0x000fe2000f8efc3f */
[----:B------:R-:W-:Y:S02]  /*0bf0*/  SHF.R.S32.HI R5, RZ, 0x4, R2 ;  /* 0x00000004ff057819 */ /* 0x000fe40000011402 */
[----:B------:R-:W-:Y:S01]  /*0c00*/  LEA.HI R9, R8, R199, RZ, 0x2 ;  /* 0x000000c708097211 */ /* 0x000fe200078f10ff */
[----:B------:R-:W-:Y:S01]  /*0c10*/  UMOV UR4, URZ ;  /* 0x0000003f00047c82 */ /* 0x000fe20008000000 */
[C---:B------:R-:W-:Y:S01]  /*0c20*/  LOP3.LUT R4, R2.reuse, 0x3fffff0, RZ, 0xc0, !PT ;  /* 0x03fffff002047812 */ /* 0x040fe200078ec0ff */
[----:B------:R-:W-:Y:S01]  /*0c30*/  IMAD.U32 R203, RZ, RZ, UR8 ;  /* 0x00000008ffcb7e24 */ /* 0x000fe2000f8e00ff */
[--C-:B------:R-:W-:Y:S01]  /*0c40*/  SHF.R.S32.HI R10, RZ, 0x2, R9.reuse ;  /* 0x00000002ff0a7819 */ /* 0x100fe20000011409 */
[----:B------:R-:W-:Y:S01]  /*0c50*/  IMAD.U32 R198, RZ, RZ, UR4 ;  /* 0x00000004ffc67e24 */ /* 0x000fe2000f8e00ff */
[----:B------:R-:W-:Y:S01]  /*0c60*/  SHF.R.S32.HI R11, RZ, 0x1f, R9 ;  /* 0x0000001fff0b7819 */ /* 0x000fe20000011409 */
[----:B------:R-:W-:Y:S01]  /*0c70*/  IMAD.IADD R4, R207, 0x1, -R4 ;  /* 0x00000001cf047824 */ /* 0x000fe200078e0a04 */
[----:B------:R-:W-:-:S02]  /*0c80*/  LEA.HI R2, R2, R5, RZ, 0x1 ;  /* 0x0000000502027211 */ /* 0x000fc400078f08ff */
[----:B------:R-:W-:Y:S01]  /*0c90*/  LEA.HI R11, R11, R10, RZ, 0x3 ;  /* 0x0000000a0b0b7211 */ /* 0x000fe200078f18ff */
[----:B------:R-:W-:Y:S01]  /*0ca0*/  IMAD R7, R4, 0x40, R7 ;  /* 0x0000004004077824 */ /* 0x000fe200078e0207 */
[----:B------:R-:W-:Y:S02]  /*0cb0*/  LOP3.LUT R194, R0, 0xfffffff8, RZ, 0xc0, !PT ;  /* 0xfffffff800c27812 */ /* 0x000fe400078ec0ff */
[----:B------:R-:W-:Y:S02]  /*0cc0*/  LOP3.LUT R11, R11, 0xfffffff8, RZ, 0xc0, !PT ;  /* 0xfffffff80b0b7812 */ /* 0x000fe400078ec0ff */
[----:B------:R-:W-:Y:S01]  /*0cd0*/  LEA.HI R8, R8, R199, RZ, 0x5 ;  /* 0x000000c708087211 */ /* 0x000fe200078f28ff */
[----:B------:R-:W-:Y:S01]  /*0ce0*/  IMAD.IADD R194, R207, 0x1, -R194 ;  /* 0x00000001cfc27824 */ /* 0x000fe200078e0ac2 */
[----:B------:R-:W-:Y:S01]  /*0cf0*/  LOP3.LUT R2, R2, 0x1ffffffe, RZ, 0xc0, !PT ;  /* 0x1ffffffe02027812 */ /* 0x000fe200078ec0ff */
[----:B------:R-:W-:Y:S01]  /*0d00*/  IMAD.IADD R11, R10, 0x1, -R11 ;  /* 0x000000010a0b7824 */ /* 0x000fe200078e0a0b */
[----:B------:R-:W-:Y:S01]  /*0d10*/  SHF.R.S32.HI R8, RZ, 0x5, R8 ;  /* 0x00000005ff087819 */ /* 0x000fe20000011408 */
[----:B------:R-:W-:Y:S01]  /*0d20*/  IMAD.SHL.U32 R22, R194, 0x8, RZ ;  /* 0x00000008c2167824 */ /* 0x000fe200078e00ff */
[----:B------:R-:W-:Y:S01]  /*0d30*/  LEA.HI R4, R6, R6, RZ, 0x1 ;  /* 0x0000000606047211 */ /* 0x000fe200078f08ff */
[----:B------:R-:W-:Y:S01]  /*0d40*/  IMAD.IADD R2, R5, 0x1, -R2 ;  /* 0x0000000105027824 */ /* 0x000fe200078e0a02 */
        /* <DEDUP_REMOVED lines=13> */
[----:B------:R-:W-:-:S02]  /*0e20*/  IMAD R202, R2, 0x8, R7 ;  /* 0x0000000802ca7824 */ /* 0x000fc400078e0207 */
[----:B------:R-:W-:Y:S02]  /*0e30*/  IMAD.IADD R18, R199, 0x1, -R18 ;  /* 0x00000001c7127824 */ /* 0x000fe400078e0a12 */
[----:B------:R-:W-:-:S07]  /*0e40*/  IMAD R19, R6, 0x8, R201 ;  /* 0x0000000806137824 */ /* 0x000fce00078e02c9 */
.L_x_4904:
[----:B------:R-:W-:Y:S01]  /*0e50*/  ULDC.64 UR8, c[0x0][0xa28] ;  /* 0x00028a0000087ab9 */ /* 0x000fe20000000a00 */
[----:B01----:R-:W-:Y:S01]  /*0e60*/  IMAD.MOV.U32 R7, RZ, RZ, RZ ;  /* 0x000000ffff077224 */ /* 0x003fe200078e00ff */
[----:B------:R-:W-:Y:S01]  /*0e70*/  UISETP.NE.U32.AND UP0, UPT, UR8, URZ, UPT ;  /* 0x0000003f0800728c */ /* 0x000fe2000bf05070 */
[----:B------:R-:W-:-:S03]  /*0e80*/  ULDC.64 UR12, c[0x0][0x208] ;  /* 0x00008200000c7ab9 */ /* 0x000fc60000000a00 */
        /* <DEDUP_REMOVED lines=9> */
[----:B------:R-:W-:Y:S02]  /*0f20*/  IMAD.U32 R2, RZ, RZ, UR8 ;  /* 0x00000008ff027e24 */ /* 0x000fe4000f8e00ff */
[----:B--2-4-:R-:W-:Y:S01]  /*0f30*/  IMAD.U32 R3, RZ, RZ, UR9 ;  /* 0x00000009ff037e24 */ /* 0x014fe2000f8e00ff */
[----:B------:R-:W-:Y:S01]  /*0f40*/  @UP1 UIMAD.WIDE UR8, UR6, 0x4, UR10 ;  /* 0x00000004060818a5 */ /* 0x000fe2000f8e020a */
[----:B------:R-:W-:-:S03]  /*0f50*/  ULDC UR4, c[0x0][0x288] ;  /* 0x0000a20000047ab9 */ /* 0x000fc60000000800 */
[----:B------:R0:W5:Y:S01]  /*0f60*/  @P0 LDG.E R7, desc[UR12][R2.64] ;  /* 0x0000000c02070981 */ /* 0x000162000c1e1900 */
[----:B------:R-:W-:Y:S01]  /*0f70*/  IMAD.U32 R17, RZ, RZ, UR4 ;  /* 0x00000004ff117e24 */ /* 0x000fe2000f8e00ff */
[----:B------:R-:W-:Y:S01]  /*0f80*/  ULDC UR4, c[0x0][0x424] ;  /* 0x0001090000047ab9 */ /* 0x000fe20000000800 */
[----:B------:R-:W-:Y:S02]  /*0f90*/  IMAD.U32 R4, RZ, RZ, UR8 ;  /* 0x00000008ff047e24 */ /* 0x000fe4000f8e00ff */
[----:B------:R-:W-:Y:S01]  /*0fa0*/  IMAD.U32 R5, RZ, RZ, UR9 ;  /* 0x00000009ff057e24 */ /* 0x000fe2000f8e00ff */
[----:B------:R-:W-:Y:S02]  /*0fb0*/  ULDC.64 UR8, c[0x0][0x418] ;  /* 0x0001060000087ab9 */ /* 0x000fe40000000a00 */
[----:B------:R-:W-:Y:S02]  /*0fc0*/  UISETP.NE.U32.AND UP0, UPT, UR8, URZ, UPT ;  /* 0x0000003f0800728c */ /* 0x000fe4000bf05070 */
[----:B------:R0:W5:Y:S01]  /*0fd0*/  @P2 LDG.E R17, desc[UR12][R4.64] ;  /* 0x0000000c04112981 */ /* 0x000162000c1e1900 */
[----:B------:R-:W-:Y:S01]  /*0fe0*/  IMAD.U32 R195, RZ, RZ, UR7 ;  /* 0x00000007ffc37e24 */ /* 0x000fe2000f8e00ff */
[----:B------:R-:W-:-:S03]  /*0ff0*/  UISETP.NE.AND.EX UP0, UPT, UR9, URZ, UPT, UP0 ;  /* 0x0000003f0900728c */ /* 0x000fc6000bf05300 */
[----:B------:R-:W-:Y:S01]  /*1000*/  ULDC.64 UR8, c[0x0][0xa20] ;  /* 0x0002880000087ab9 */ /* 0x000fe20000000a00 */
[----:B------:R-:W-:Y:S01]  /*1010*/  USEL UR4, UR4, 0x1, UP0 ;  /* 0x0000000104047887 */ /* 0x000fe20008000000 */
[----:B------:R-:W-:Y:S01]  /*1020*/  ISETP.NE.U32.AND P1, PT, RZ, UR8, PT ;  /* 0x00000008ff007c0c */ /* 0x000fe2000bf25070 */
[----:B------:R-:W-:Y:S02]  /*1030*/  ULDC UR8, c[0x0][0x2f0] ;  /* 0x0000bc0000087ab9 */ /* 0x000fe40000000800 */
[----:B------:R-:W-:Y:S01]  /*1040*/  UIMAD UR4, UR4, UR8, URZ ;  /* 0x00000008040472a4 */ /* 0x000fe2000f8e023f */
[----:B------:R-:W-:Y:S01]  /*1050*/  ISETP.NE.AND.EX P1, PT, RZ, UR9, PT, P1 ;  /* 0x00000009ff007c0c */ /* 0x000fe2000bf25310 */
[----:B0--3--:R-:W-:-:S12]  /*1060*/  @P2 BRA `(.L_x_4805) ;  /* 0x0000000000302947 */ /* 0x009fd80003800000 */
        /* <DEDUP_REMOVED lines=9> */
[----:B-----5:R-:W2:Y:S04]  /*1100*/  LDG.E R17, desc[UR10][R2.64] ;  /* 0x0000000a02117981 */ /* 0x020ea8000c1e1900 */
[----:B------:R-:W2:Y:S02]  /*1110*/  LDG.E R0, desc[UR10][R2.64+0x4] ;  /* 0x0000040a02007981 */ /* 0x000ea4000c1e1900 */
[----:B--2---:R-:W-:-:S07]  /*1120*/  IMAD.IADD R17, R0, 0x1, -R17 ;  /* 0x0000000100117824 */ /* 0x004fce00078e0a11 */
.L_x_4805:
[----:B------:R-:W-:Y:S02]  /*1130*/  IMAD.U32 R16, RZ, RZ, UR4 ;  /* 0x00000004ff107e24 */ /* 0x000fe4000f8e00ff */
[----:B------:R-:W-:Y:S01]  /*1140*/  IMAD.U32 R197, RZ, RZ, UR6 ;  /* 0x00000006ffc57e24 */ /* 0x000fe2000f8e00ff */
[----:B------:R-:W-:Y:S06]  /*1150*/  @!P1 BRA `(.L_x_4806) ;  /* 0x00000000001c9947 */ /* 0x000fec0003800000 */
[----:B------:R-:W-:Y:S01]  /*1160*/  ULDC.64 UR8, c[0x0][0xa20] ;  /* 0x0002880000087ab9 */ /* 0x000fe20000000a00 */
[----:B------:R-:W-:Y:S01]  /*1170*/  ULDC.64 UR10, c[0x0][0x208] ;  /* 0x00008200000a7ab9 */ /* 0x000fe20000000a00 */
[----:B------:R-:W-:-:S06]  /*1180*/  UIMAD.WIDE UR6, UR6, 0x4, UR8 ;  /* 0x00000004060678a5 */ /* 0x000fcc000f8e0208 */
[----:B------:R-:W-:Y:S02]  /*1190*/  IMAD.U32 R2, RZ, RZ, UR6 ;  /* 0x00000006ff027e24 */ /* 0x000fe4000f8e00ff */
[----:B------:R-:W-:-:S05]  /*11a0*/  IMAD.U32 R3, RZ, RZ, UR7 ;  /* 0x00000007ff037e24 */ /* 0x000fca000f8e00ff */
[----:B------:R0:W5:Y:S01]  /*11b0*/  LDG.E R16, desc[UR10][R2.64] ;  /* 0x0000000a02107981 */ /* 0x000162000c1e1900 */
[----:B------:R-:W-:Y:S05]  /*11c0*/  BRA `(.L_x_4807) ;  /* 0x0000000000307947 */ /* 0x000fea0003800000 */
.L_x_4806:
        /* <DEDUP_REMOVED lines=10> */
[----:B------:R-:W2:Y:S02]  /*1270*/  LDG.E R5, desc[UR10][R2.64+0x4] ;  /* 0x0000040a02057981 */ /* 0x000ea4000c1e1900 */
[----:B--2---:R-:W-:-:S07]  /*1280*/  IMAD.IADD R16, R5, 0x1, -R16 ;  /* 0x0000000105107824 */ /* 0x004fce00078e0a10 */
.L_x_4807:
[----:B------:R-:W1:Y:S01]  /*1290*/  LDC R0, c[0x0][0x448] ;  /* 0x00011200ff007b82 */ /* 0x000e620000000800 */
[----:B------:R-:W-:Y:S01]  /*12a0*/  USHF.L.U32 UR60, UR5, 0x7, URZ ;  /* 0x00000007053c7899 */ /* 0x000fe2000800063f */
[----:B-----5:R-:W-:-:S03]  /*12b0*/  IMAD.IADD R16, R16, 0x1, -R7 ;  /* 0x0000000110107824 */ /* 0x020fc600078e0a07 */
[----:B------:R-:W-:Y:S02]  /*12c0*/  UIADD3 UR4, UR60, 0x7f, URZ ;  /* 0x0000007f3c047890 */ /* 0x000fe4000fffe03f */
[----:B0-----:R-:W-:Y:S01]  /*12d0*/  IADD3 R3, R16, 0x1, -R17 ;  /* 0x0000000110037810 */ /* 0x001fe20007ffe811 */
[----:B------:R-:W0:Y:S01]  /*12e0*/  LDC.64 R8, c[0x0][0x9e0] ;  /* 0x00027800ff087b82 */ /* 0x000e220000000a00 */
[----:B-1----:R-:W-:Y:S02]  /*12f0*/  ISETP.NE.AND P1, PT, R0, 0x1, PT ;  /* 0x000000010000780c */ /* 0x002fe40003f25270 */
[----:B------:R-:W-:Y:S01]  /*1300*/  IMAD.U32 R0, RZ, RZ, UR4 ;  /* 0x00000004ff007e24 */ /* 0x000fe2000f8e00ff */
[----:B0-----:R-:W-:-:S10]  /*1310*/  ISETP.GE.AND P2, PT, R9, 0x1, PT ;  /* 0x000000010900780c */ /* 0x001fd40003f46270 */
[----:B------:R-:W0:Y:S08]  /*1320*/  @P1 LDC R2, c[0x0][0x44c] ;  /* 0x00011300ff021b82 */ /* 0x000e300000000800 */
[----:B------:R-:W1:Y:S01]  /*1330*/  @P1 LDC R5, c[0x0][0x450] ;  /* 0x00011400ff051b82 */ /* 0x000e620000000800 */
[----:B0-----:R-:W-:-:S05]  /*1340*/  @P1 IMAD.HI.U32 R2, R2, UR4, RZ ;  /* 0x0000000402021c27 */ /* 0x001fca000f8e00ff */
[----:B-1----:R-:W-:-:S05]  /*1350*/  @P1 SHF.R.U32.HI R0, RZ, R5, R2 ;  /* 0x00000005ff001219 */ /* 0x002fca0000011602 */
        /* <DEDUP_REMOVED lines=13> */
.L_x_4809:
[----:B------:R-:W-:-:S13]  /*1430*/  ISETP.NE.AND P0, PT, R9, 0x1, PT ;  /* 0x000000010900780c */ /* 0x000fda0003f05270 */
[----:B------:R-:W0:Y:S02]  /*1440*/  @P0 LDC.64 R4, c[0x0][0x9e8] ;  /* 0x00027a00ff040b82 */ /* 0x000e240000000a00 */
[----:B0-----:R-:W-:-:S05]  /*1450*/  @P0 IMAD.HI.U32 R4, R2, R4, RZ ;  /* 0x0000000402040227 */ /* 0x001fca00078e00ff */
[----:B------:R-:W-:-:S07]  /*1460*/  @P0 SHF.R.U32.HI R2, RZ, R5, R4 ;  /* 0x00000005ff020219 */ /* 0x000fce0000011604 */
.L_x_4810:
[----:B------:R-:W-:-:S05]  /*1470*/  IMAD R3, R2, R9, R9 ;  /* 0x0000000902037224 */ /* 0x000fca00078e0209 */
[----:B------:R-:W-:-:S07]  /*1480*/  VIMNMX R0, R0, R3, PT ;  /* 0x0000000300007248 */ /* 0x000fce0003fe0100 */
.L_x_4808:
[----:B------:R-:W0:Y:S01]  /*1490*/  @P1 LDC R4, c[0x0][0x44c] ;  /* 0x00011300ff041b82 */ /* 0x000e220000000800 */
[----:B------:R-:W-:Y:S01]  /*14a0*/  IMAD.U32 R3, RZ, RZ, UR60 ;  /* 0x0000003cff037e24 */ /* 0x000fe2000f8e00ff */
[----:B------:R-:W-:Y:S01]  /*14b0*/  ULDC UR4, c[0x0][0x9dc] ;  /* 0x0002770000047ab9 */ /* 0x000fe20000000800 */
[----:B------:R-:W-:Y:S02]  /*14c0*/  VIADD R2, R0, 0x5f ;  /* 0x0000005f00027836 */ /* 0x000fe40000000000 */
[C---:B------:R-:W-:Y:S02]  /*14d0*/  VIADD R0, R16.reuse, 0x5f ;  /* 0x0000005f10007836 */ /* 0x040fe40000000000 */
[----:B------:R-:W-:Y:S01]  /*14e0*/  IMAD.IADD R74, R16, 0x1, -R17 ;  /* 0x00000001104a7824 */ /* 0x000fe200078e0a11 */
        /* <DEDUP_REMOVED lines=23> */
.L_x_4812:
[----:B------:R-:W-:-:S13]  /*1660*/  ISETP.NE.AND P0, PT, R9, 0x1, PT ;  /* 0x000000010900780c */ /* 0x000fda0003f05270 */
[----:B------:R-:W0:Y:S02]  /*1670*/  @P0 LDC.64 R2, c[0x0][0x9e8] ;  /* 0x00027a00ff020b82 */ /* 0x000e240000000a00 */
[----:B0-----:R-:W-:-:S05]  /*1680*/  @P0 IMAD.HI.U32 R0, R4, R2, RZ ;  /* 0x0000000204000227 */ /* 0x001fca00078e00ff */
[----:B------:R-:W-:-:S07]  /*1690*/  @P0 SHF.R.U32.HI R4, RZ, R3, R0 ;  /* 0x00000003ff040219 */ /* 0x000fce0000011600 */
.L_x_4813:
[----:B------:R-:W-:-:S05]  /*16a0*/  IMAD R4, R4, R9, RZ ;  /* 0x0000000904047224 */ /* 0x000fca00078e02ff */
[----:B------:R-:W-:-:S13]  /*16b0*/  R2UR UR5, R4 ;  /* 0x00000000040572ca */ /* 0x000fda00000e0000 */
[----:B------:R-:W-:-:S04]  /*16c0*/  UISETP.LT.AND UP0, UPT, UR4, UR5, UPT ;  /* 0x000000050400728c */ /* 0x000fc8000bf01270 */
[----:B------:R-:W-:-:S12]  /*16d0*/  USEL UR4, UR4, UR5, !UP0 ;  /* 0x0000000504047287 */ /* 0x000fd8000c000000 */
.L_x_4811:
[----:B------:R-:W-:Y:S01]  /*16e0*/  UIMAD.WIDE UR4, UR4, 0x2aaaaaab, URZ ;  /* 0x2aaaaaab040478a5 */ /* 0x000fe2000f8e023f */
[----:B------:R-:W-:Y:S02]  /*16f0*/  PLOP3.LUT P0, PT, PT, PT, PT, 0x80, 0x0 ;  /* 0x000000000000781c */ /* 0x000fe40003f0f070 */
[----:B------:R-:W-:Y:S01]  /*1700*/  CS2R R2, SRZ ;  /* 0x0000000000027805 */ /* 0x000fe2000001ff00 */
[----:B------:R-:W-:Y:S01]  /*1710*/  IMAD.MOV.U32 R0, RZ, RZ, RZ ;  /* 0x000000ffff007224 */ /* 0x000fe200078e00ff */
        /* <DEDUP_REMOVED lines=87> */
.L_x_4815:
        /* <DEDUP_REMOVED lines=11> */
.L_x_5041:
[----:B------:R-:W-:Y:S05]  /*1d40*/  @!P0 BRA `(.L_x_4817) ;  /* 0x0000000000048947 */ /* 0x000fea0003800000 */
[----:B------:R-:W-:Y:S01]  /*1d50*/  BPT.TRAP 0x1 ;  /* 0x000000040000795c */ /* 0x000fe20000300000 */
.L_x_4817:
[----:B------:R-:W-:Y:S02]  /*1d60*/  IMAD.U32 R11, RZ, RZ, UR37 ;  /* 0x00000025ff0b7e24 */ /* 0x000fe4000f8e00ff */
[----:B0-----:R-:W-:-:S03]  /*1d70*/  IMAD.U32 R0, RZ, RZ, UR36 ;  /* 0x00000024ff007e24 */ /* 0x001fc6000f8e00ff */
[----:B------:R-:W-:Y:S02]  /*1d80*/  LEA R11, R11, UR38, 0x3 ;  /* 0x000000260b0b7c11 */ /* 0x000fe4000f8e18ff */
[----:B------:R-:W-:-:S04]  /*1d90*/  SHF.L.U32 R0, R0, 0x1f, RZ ;  /* 0x0000001f00007819 */ /* 0x000fc800000006ff */
[----:B------:R0:W1:Y:S01]  /*1da0*/  SYNCS.PHASECHK.TRANS64.TRYWAIT P1, [R11+URZ+0x30830], R0 ;  /* 0x030830000b0075a7 */ /* 0x000062000802017f */
[----:B------:R-:W-:Y:S05]  /*1db0*/  @!P0 BRA `(.L_x_4818) ;  /* 0x0000000000048947 */ /* 0x000fea0003800000 */
[----:B------:R-:W-:Y:S01]  /*1dc0*/  BPT.TRAP 0x1 ;  /* 0x000000040000795c */ /* 0x000fe20000300000 */
.L_x_4818:
        /* <DEDUP_REMOVED lines=9> */
.L_x_4819:
        /* <DEDUP_REMOVED lines=15> */
[----:B------:R-:W-:-:S02]  /*1f50*/  ULOP3.LUT UR4, UR39, 0x10000, URZ, 0xfc, !UPT ;  /* 0x0001000027047892 */ /* 0x000fc4000f8efc3f */
[----:B------:R-:W-:Y:S01]  /*1f60*/  UIMAD UR5, UR37, 0x900, UR61 ;  /* 0x00000900250578a4 */ /* 0x000fe2000f8e023d */
[----:B------:R-:W-:Y:S01]  /*1f70*/  IMAD.MOV.U32 R10, RZ, RZ, R4 ;  /* 0x000000ffff0a7224 */ /* 0x000fe200078e0004 */
[----:B------:R-:W-:Y:S02]  /*1f80*/  UIADD3 UR56, UR4, 0x2, URZ ;  /* 0x0000000204387890 */ /* 0x000fe4000fffe03f */
[----:B------:R-:W-:Y:S01]  /*1f90*/  UIADD3 UR58, UR5, 0x2, URZ ;  /* 0x00000002053a7890 */ /* 0x000fe2000fffe03f */
[----:B------:R-:W-:Y:S02]  /*1fa0*/  UMOV UR8, UR4 ;  /* 0x0000000400087c82 */ /* 0x000fe40008000000 */
[----:B------:R-:W-:Y:S01]  /*1fb0*/  UMOV UR10, UR5 ;  /* 0x00000005000a7c82 */ /* 0x000fe20008000000 */
[----:B------:R-:W-:Y:S01]  /*1fc0*/  UIADD3 UR52, UR4, 0x4, URZ ;  /* 0x0000000404347890 */ /* 0x000fe2000fffe03f */
[----:B------:R-:W-:Y:S01]  /*1fd0*/  HGMMA.64x96x16.F32 R24, gdesc[UR8], RZ, !UPT, gsb0 ;  /* 0x01600000081879f0 */ /* 0x000fe2000c0008ff */
[----:B------:R-:W-:Y:S01]  /*1fe0*/  UIADD3 UR54, UR5, 0x4, URZ ;  /* 0x0000000405367890 */ /* 0x000fe2000fffe03f */
[----:B------:R-:W-:Y:S01]  /*1ff0*/  IMAD.U32 R6, RZ, RZ, UR8 ;  /* 0x00000008ff067e24 */ /* 0x000fe2000f8e00ff */
        /* <DEDUP_REMOVED lines=8> */
[----:B------:R-:W-:Y:S01]  /*2080*/  UIADD3 UR16, UR4, 0x402, URZ ;  /* 0x0000040204107890 */ /* 0x000fe2000fffe03f */
[----:B---3--:R-:W-:Y:S01]  /*2090*/  LOP3.LUT P3, RZ, R12, 0x7f, RZ, 0xc0, !PT ;  /* 0x0000007f0cff7812 */ /* 0x008fe2000786c0ff */
[----:B------:R-:W-:Y:S01]  /*20a0*/  UIADD3 UR18, UR5, 0x302, URZ ;  /* 0x0000030205127890 */ /* 0x000fe2000fffe03f */
[----:B------:R-:W-:Y:S01]  /*20b0*/  IMAD.MOV.U32 R12, RZ, RZ, -0x60 ;  /* 0xffffffa0ff0c7424 */ /* 0x000fe200078e00ff */
[----:B------:R-:W-:Y:S01]  /*20c0*/  UMOV UR17, 0x40000040 ;  /* 0x4000004000117882 */ /* 0x000fe20000000000 */
[----:B------:R-:W-:Y:S01]  /*20d0*/  UMOV UR19, 0x40000040 ;  /* 0x4000004000137882 */ /* 0x000fe20000000000 */
[----:B------:R-:W-:Y:S01]  /*20e0*/  UIADD3 UR20, UR4, 0x404, URZ ;  /* 0x0000040404147890 */ /* 0x000fe2000fffe03f */
[----:B------:R-:W-:Y:S01]  /*20f0*/  IMAD R15, R75, R12, 0x61 ;  /* 0x000000614b0f7424 */ /* 0x000fe200078e020c */
[----:B------:R-:W-:Y:S01]  /*2100*/  UIADD3 UR22, UR5, 0x304, URZ ;  /* 0x0000030405167890 */ /* 0x000fe2000fffe03f */
[----:B------:R-:W-:Y:S01]  /*2110*/  UMOV UR21, 0x40000040 ;  /* 0x4000004000157882 */ /* 0x000fe20000000000 */
[----:B------:R-:W-:Y:S01]  /*2120*/  UMOV UR23, 0x40000040 ;  /* 0x4000004000177882 */ /* 0x000fe20000000000 */
[----:B------:R-:W-:Y:S01]  /*2130*/  UIADD3 UR24, UR4, 0x406, URZ ;  /* 0x0000040604187890 */ /* 0x000fe2000fffe03f */
[----:B------:R-:W-:Y:S01]  /*2140*/  IMAD R12, R18, -0x2, R15 ;  /* 0xfffffffe120c7824 */ /* 0x000fe200078e020f */
[----:B------:R-:W-:Y:S01]  /*2150*/  UIADD3 UR26, UR5, 0x306, URZ ;  /* 0x00000306051a7890 */ /* 0x000fe2000fffe03f */
[----:B------:R-:W-:Y:S01]  /*2160*/  VIADD R15, R15, 0xffffffff ;  /* 0xffffffff0f0f7836 */ /* 0x000fe20000000000 */
        /* <DEDUP_REMOVED lines=27> */
[----:B------:R-:W-:-:S04]  /*2320*/  @P2 SHF.R.U32.HI R10, RZ, UR5, R9 ;  /* 0x00000005ff0a2c19 */ /* 0x000fc80008011609 */
[----:B------:R-:W-:Y:S01]  /*2330*/  @!P3 PRMT R4, RZ, 0x654, R4 ;  /* 0x00000654ff04b816 */ /* 0x000fe20000000004 */
        /* <DEDUP_REMOVED lines=88> */
[----:B------:R-:W2:Y:S05]  /*28c0*/  MUFU.TANH R24, R24 ;  /* 0x0000001800187308 */ /* 0x000eaa0000002400 */
[----:B------:R-:W-:Y:S01]  /*28d0*/  PLOP3.LUT P1, PT, PT, PT, UP1, 0x40, 0x0 ;  /* 0x000000000000781c */ /* 0x000fe20003f2e818 */
[----:B-1----:R-:W-:-:S02]  /*28e0*/  IMAD R4, R75, -0x60, R16 ;  /* 0xffffffa04b047824 */ /* 0x002fc400078e0210 */
[----:B------:R-:W1:Y:S02]  /*28f0*/  MUFU.TANH R25, R25 ;  /* 0x0000001900197308 */ /* 0x000e640000002400 */
[----:B------:R-:W-:Y:S01]  /*2900*/  VIADD R9, R4, 0x60 ;  /* 0x0000006004097836 */ /* 0x000fe20000000000 */
[----:B------:R-:W-:-:S03]  /*2910*/  IADD3 R4, -R17, R12, R16 ;  /* 0x0000000c11047210 */ /* 0x000fc60007ffe110 */
[----:B------:R-:W-:Y:S02]  /*2920*/  IMAD R20, R18, -0x2, R9 ;  /* 0xfffffffe12147824 */ /* 0x000fe400078e0209 */
[----:B------:R-:W3:Y:S01]  /*2930*/  MUFU.TANH R2, R2 ;  /* 0x0000000200027308 */ /* 0x000ee20000002400 */
[C---:B------:R-:W-:Y:S02]  /*2940*/  VIADD R21, R4.reuse, UR4 ;  /* 0x0000000404157c36 */ /* 0x040fe40008000000 */
[----:B------:R-:W-:-:S03]  /*2950*/  VIADD R27, R4, UR54 ;  /* 0x00000036041b7c36 */ /* 0x000fc60008000000 */
[----:B0-----:R-:W-:Y:S01]  /*2960*/  VIADDMNMX R4, R66, R21, R20, PT ;  /* 0x0000001542047246 */ /* 0x001fe20003800114 */
[----:B------:R-:W-:Y:S01]  /*2970*/  IMAD.IADD R9, R27, 0x1, R66 ;  /* 0x000000011b097824 */ /* 0x000fe200078e0242 */
        /* <DEDUP_REMOVED lines=45> */
[----:B-----5:R-:W-:Y:S01]  /*2c50*/  VIADD R31, R12, 0xffffffff ;  /* 0xffffffff0c1f7836 */ /* 0x020fe20000000000 */
[----:B-1234-:R-:W-:Y:S06]  /*2c60*/  @P1 BRA `(.L_x_4821) ;  /* 0x0000000000541947 */ /* 0x01efec0003800000 */
[----:B------:R-:W-:Y:S01]  /*2c70*/  IADD3 R12, -R17, R16, R66 ;  /* 0x00000010110c7210 */ /* 0x000fe20007ffe142 */
        /* <DEDUP_REMOVED lines=11> */
.L_x_4823:
[----:B------:R-:W-:-:S06]  /*2d30*/  UISETP.NE.AND UP2, UPT, UR5, 0x1, UPT ;  /* 0x000000010500788c */ /* 0x000fcc000bf45270 */
[----:B------:R-:W-:-:S05]  /*2d40*/  PLOP3.LUT P1, PT, PT, PT, UP2, 0x80, 0x0 ;  /* 0x000000000000781c */ /* 0x000fca0003f2f028 */
[----:B------:R-:W-:-:S08]  /*2d50*/  @UP2 ULDC.64 UR6, c[0x0][0x9e8] ;  /* 0x00027a0000062ab9 */ /* 0x000fd00000000a00 */
[----:B------:R-:W-:-:S05]  /*2d60*/  @P1 IMAD.HI.U32 R63, R12, UR6, RZ ;  /* 0x000000060c3f1c27 */ /* 0x000fca000f8e00ff */
[----:B------:R-:W-:-:S07]  /*2d70*/  @P1 SHF.R.U32.HI R12, RZ, UR7, R63 ;  /* 0x00000007ff0c1c19 */ /* 0x000fce000801163f */
.L_x_4824:
[----:B------:R-:W-:Y:S05]  /*2d80*/  BSYNC B0 ;  /* 0x0000000000007941 */ /* 0x000fea0003800000 */
.L_x_4822:
[----:B------:R-:W-:-:S05]  /*2d90*/  IMAD R12, R12, UR5, R31 ;  /* 0x000000050c0c7c24 */ /* 0x000fca000f8e021f */
[----:B------:R-:W-:Y:S02]  /*2da0*/  VIMNMX R9, R9, R12, !PT ;  /* 0x0000000c09097248 */ /* 0x000fe40007fe0100 */
[----:B------:R-:W-:-:S07]  /*2db0*/  VIADDMNMX R4, R12, UR5, R4, PT ;  /* 0x000000050c047c46 */ /* 0x000fce000b800104 */
.L_x_4821:
[C---:B------:R-:W-:Y:S02]  /*2dc0*/  ISETP.GE.AND P1, PT, R15.reuse, 0x2, PT ;  /* 0x000000020f00780c */ /* 0x040fe40003f26270 */
        /* <DEDUP_REMOVED lines=29> */
[C---:B------:R-:W-:Y:S02]  /*2fa0*/  ISETP.LT.OR P3, PT, R4.reuse, 0x1a, P3 ;  /* 0x0000001a0400780c */ /* 0x040fe40001f61670 */
        /* <DEDUP_REMOVED lines=102> */
.L_x_4827:
[----:B------:R-:W-:-:S06]  /*3610*/  UISETP.NE.AND UP2, UPT, UR5, 0x1, UPT ;  /* 0x000000010500788c */ /* 0x000fcc000bf45270 */
[----:B------:R-:W-:-:S05]  /*3620*/  PLOP3.LUT P5, PT, PT, PT, UP2, 0x80, 0x0 ;  /* 0x000000000000781c */ /* 0x000fca0003faf028 */
[----:B------:R-:W-:-:S08]  /*3630*/  @UP2 ULDC.64 UR6, c[0x0][0x9e8] ;  /* 0x00027a0000062ab9 */ /* 0x000fd00000000a00 */
[----:B------:R-:W-:Y:S01]  /*3640*/  @P5 IMAD.HI.U32 R9, R4, UR6, RZ ;  /* 0x0000000604095c27 */ /* 0x000fe2000f8e00ff */
[----:B------:R-:W-:-:S13]  /*3650*/  PLOP3.LUT P5, PT, PT, PT, UP2, 0x80, 0x0 ;  /* 0x000000000000781c */ /* 0x000fda0003faf028 */
[----:B------:R-:W-:-:S07]  /*3660*/  @P5 SHF.R.U32.HI R4, RZ, UR7, R9 ;  /* 0x00000007ff045c19 */ /* 0x000fce0008011609 */
.L_x_4828:
[----:B------:R-:W-:Y:S05]  /*3670*/  BSYNC B0 ;  /* 0x0000000000007941 */ /* 0x000fea0003800000 */
.L_x_4826:
[----:B------:R-:W-:-:S05]  /*3680*/  IMAD R4, R4, UR5, R31 ;  /* 0x0000000504047c24 */ /* 0x000fca000f8e021f */
[----:B------:R-:W-:Y:S02]  /*3690*/  VIMNMX R20, R20, R4, !PT ;  /* 0x0000000414147248 */ /* 0x000fe40007fe0100 */
[----:B------:R-:W-:-:S07]  /*36a0*/  VIADDMNMX R15, R4, UR5, R15, PT ;  /* 0x00000005040f7c46 */ /* 0x000fce000b80010f */
.L_x_4825:
        /* <DEDUP_REMOVED lines=138> */
[----:B------:R0:W1:Y:S01]  /*3f50*/  MUFU.EX2 R188, R29 ;  /* 0x0000001d00bc7308 */ /* 0x0000620000000800 */
[----:B------:R-:W-:Y:S01]  /*3f60*/  ISETP.GT.AND P2, PT, R20, 0x50, !P2 ;  /* 0x000000501400780c */ /* 0x000fe20005744270 */
[-CC-:B------:R-:W-:Y:S01]  /*3f70*/  FFMA.FTZ R43, R65, R9.reuse, -R60.reuse ;  /* 0x00000009412b7223 */ /* 0x180fe2000001083c */
[----:B------:R-:W-:Y:S01]  /*3f80*/  ISETP.LT.OR P1, PT, R15, 0x4a, P1 ;  /* 0x0000004a0f00780c */ /* 0x000fe20000f21670 */
[--C-:B------:R-:W-:Y:S01]  /*3f90*/  FFMA.FTZ R39, R91, R9, -R60.reuse ;  /* 0x000000095b277223 */ /* 0x100fe2000001083c */
[----:B------:R-:W-:Y:S01]  /*3fa0*/  FMNMX.FTZ R25, R0, R25, !PT ;  /* 0x0000001900197209 */ /* 0x000fe20007810000 */
[-CC-:B------:R-:W-:Y:S01]  /*3fb0*/  FFMA.FTZ R14, R14, R9.reuse, -R60.reuse ;  /* 0x000000090e0e7223 */ /* 0x180fe2000001083c */
[C---:B------:R-:W-:Y:S01]  /*3fc0*/  ISETP.GT.AND P4, PT, R20.reuse, 0x58, !P4 ;  /* 0x000000581400780c */ /* 0x040fe20006784270 */
[----:B------:R-:W2:Y:S01]  /*3fd0*/  MUFU.EX2 R31, R31 ;  /* 0x0000001f001f7308 */ /* 0x000ea20000000800 */
[----:B------:R-:W-:Y:S01]  /*3fe0*/  ISETP.GT.AND P5, PT, R20, 0x59, !P5 ;  /* 0x000000591400780c */ /* 0x000fe20006fa4270 */
[----:B0-----:R-:W-:Y:S01]  /*3ff0*/  FFMA.FTZ R29, R77, R9, -R60 ;  /* 0x000000094d1d7223 */ /* 0x001fe2000001083c */
[----:B------:R-:W-:-:S02]  /*4000*/  ISETP.LT.OR P2, PT, R15, 0x51, P2 ;  /* 0x000000510f00780c */ /* 0x000fc40001741670 */
[----:B------:R-:W-:Y:S01]  /*4010*/  FSEL R20, R3, -INF , !P1 ;  /* 0xff80000003147808 */ /* 0x000fe20004800000 */
[--C-:B------:R-:W-:Y:S01]  /*4020*/  FFMA.FTZ R3, R83, R9, -R60.reuse ;  /* 0x0000000953037223 */ /* 0x100fe2000001083c */
[----:B------:R-:W-:Y:S01]  /*4030*/  FMNMX.FTZ R25, R50, R25, !PT ;  /* 0x0000001932197209 */ /* 0x000fe20007810000 */
[----:B------:R0:W3:Y:S01]  /*4040*/  MUFU.EX2 R190, R33 ;  /* 0x0000002100be7308 */ /* 0x0000e20000000800 */
[C---:B------:R-:W-:Y:S02]  /*4050*/  ISETP.LT.OR P3, PT, R15.reuse, 0x52, P3 ;  /* 0x000000520f00780c */ /* 0x040fe40001f61670 */
[----:B------:R-:W-:Y:S02]  /*4060*/  FSEL R8, R8, -INF , !P2 ;  /* 0xff80000008087808 */ /* 0x000fe40005000000 */
[----:B------:R-:W-:Y:S02]  /*4070*/  FMNMX.FTZ R25, R20, R25, !PT ;  /* 0x0000001914197209 */ /* 0x000fe40007810000 */
[----:B------:R-:W-:Y:S01]  /*4080*/  ISETP.LT.OR P4, PT, R15, 0x59, P4 ;  /* 0x000000590f00780c */ /* 0x000fe20002781670 */
[----:B------:R4:W-:Y:S01]  /*4090*/  MUFU.EX2 R180, R3 ;  /* 0x0000000300b47308 */ /* 0x0009e20000000800 */
[----:B------:R-:W-:Y:S01]  /*40a0*/  FSEL R52, R5, -INF , !P3 ;  /* 0xff80000005347808 */ /* 0x000fe20005800000 */
[--C-:B------:R-:W-:Y:S01]  /*40b0*/  FFMA.FTZ R5, R41, R9, -R60.reuse ;  /* 0x0000000929057223 */ /* 0x100fe2000001083c */
[----:B------:R-:W-:Y:S01]  /*40c0*/  FMNMX.FTZ R25, R8, R25, !PT ;  /* 0x0000001908197209 */ /* 0x000fe20007810000 */
[-CC-:B------:R-:W-:Y:S01]  /*40d0*/  FFMA.FTZ R41, R61, R9.reuse, -R60.reuse ;  /* 0x000000093d297223 */ /* 0x180fe2000001083c */
[----:B------:R-:W-:Y:S01]  /*40e0*/  ISETP.LT.OR P5, PT, R15, 0x5a, P5 ;  /* 0x0000005a0f00780c */ /* 0x000fe20002fa1670 */
[--C-:B0-----:R-:W-:Y:S01]  /*40f0*/  FFMA.FTZ R33, R81, R9, -R60.reuse ;  /* 0x0000000951217223 */ /* 0x101fe2000001083c */
[----:B------:R-:W-:Y:S01]  /*4100*/  FSEL R54, R13, -INF , !P4 ;  /* 0xff8000000d367808 */ /* 0x000fe20006000000 */
[----:B------:R-:W-:Y:S01]  /*4110*/  MUFU.EX2 R174, R41 ;  /* 0x0000002900ae7308 */ /* 0x000fe20000000800 */
[----:B------:R-:W-:Y:S01]  /*4120*/  FMNMX.FTZ R25, R52, R25, !PT ;  /* 0x0000001934197209 */ /* 0x000fe20007810000 */
[-CC-:B----4-:R-:W-:Y:S01]  /*4130*/  FFMA.FTZ R3, R85, R9.reuse, -R60.reuse ;  /* 0x0000000955037223 */ /* 0x190fe2000001083c */
[----:B------:R-:W-:Y:S01]  /*4140*/  FSEL R56, R11, -INF , !P5 ;  /* 0xff8000000b387808 */ /* 0x000fe20006800000 */
[--C-:B------:R-:W-:Y:S01]  /*4150*/  FFMA.FTZ R11, R45, R9, -R60.reuse ;  /* 0x000000092d0b7223 */ /* 0x100fe2000001083c */
[----:B------:R-:W-:Y:S01]  /*4160*/  FMNMX.FTZ R25, R54, R25, !PT ;  /* 0x0000001936197209 */ /* 0x000fe20007810000 */
[-CC-:B------:R-:W-:Y:S01]  /*4170*/  FFMA.FTZ R13, R87, R9.reuse, -R60.reuse ;  /* 0x00000009570d7223 */ /* 0x180fe2000001083c */
[----:B------:R-:W-:Y:S01]  /*4180*/  FFMA.FTZ R15, R49, R9, -R60 ;  /* 0x00000009310f7223 */ /* 0x000fe2000001083c */
[----:B------:R-:W-:Y:S01]  /*4190*/  MUFU.EX2 R182, R3 ;  /* 0x0000000300b67308 */ /* 0x000fe20000000800 */
[----:B------:R-:W-:-:S02]  /*41a0*/  FMNMX.FTZ R25, R56, R25, !PT ;  /* 0x0000001938197209 */ /* 0x000fc40007810000 */
[----:B------:R-:W-:-:S03]  /*41b0*/  R2UR UR11, R74 ;  /* 0x000000004a0b72ca */ /* 0x000fc600000e0000 */
[----:B------:R-:W0:Y:S02]  /*41c0*/  SHFL.BFLY PT, R58, R25, 0x2, 0x1f ;  /* 0x0c401f00193a7f89 */ /* 0x000e2400000e0000 */
[----:B------:R-:W4:Y:S08]  /*41d0*/  MUFU.EX2 R35, R35 ;  /* 0x0000002300237308 */ /* 0x000f300000000800 */
[----:B------:R5:W4:Y:S01]  /*41e0*/  MUFU.EX2 R184, R29 ;  /* 0x0000001d00b87308 */ /* 0x000b220000000800 */
[----:B------:R-:W-:-:S04]  /*41f0*/  UIADD3 UR6, UR11, UR10, URZ ;  /* 0x0000000a0b067290 */ /* 0x000fc8000fffe03f */
[----:B------:R-:W-:-:S03]  /*4200*/  UIADD3 UR4, UR6, UR4, URZ ;  /* 0x0000000406047290 */ /* 0x000fc6000fffe03f */
[----:B------:R-:W4:Y:S01]  /*4210*/  MUFU.EX2 R37, R37 ;  /* 0x0000002500257308 */ /* 0x000f220000000800 */
[-CC-:B-----5:R-:W-:Y:S01]  /*4220*/  FFMA.FTZ R29, R89, R9.reuse, -R60.reuse ;  /* 0x00000009591d7223 */ /* 0x1a0fe2000001083c */
[----:B0-----:R-:W-:Y:S01]  /*4230*/  FMNMX.FTZ R58, R25, R58, !PT ;  /* 0x0000003a193a7209 */ /* 0x001fe20007810000 */
[----:B------:R-:W-:-:S05]  /*4240*/  FFMA.FTZ R25, R57, R9, -R60 ;  /* 0x0000000939197223 */ /* 0x000fca000001083c */
[----:B------:R-:W-:Y:S01]  /*4250*/  MUFU.EX2 R168, R43 ;  /* 0x0000002b00a87308 */ /* 0x000fe20000000800 */
[----:B------:R-:W0:Y:S07]  /*4260*/  SHFL.BFLY PT, R3, R58, 0x1, 0x1f ;  /* 0x0c201f003a037f89 */ /* 0x000e2e00000e0000 */
[----:B------:R-:W-:Y:S08]  /*4270*/  MUFU.EX2 R172, R25 ;  /* 0x0000001900ac7308 */ /* 0x000ff00000000800 */
[----:B------:R5:W4:Y:S08]  /*4280*/  MUFU.EX2 R186, R33 ;  /* 0x0000002100ba7308 */ /* 0x000b300000000800 */
[----:B------:R-:W-:Y:S01]  /*4290*/  MUFU.EX2 R5, R5 ;  /* 0x0000000500057308 */ /* 0x000fe20000000800 */
[----:B-----5:R-:W-:Y:S01]  /*42a0*/  FFMA.FTZ R33, R53, R9, -R60 ;  /* 0x0000000935217223 */ /* 0x020fe2000001083c */
[----:B0-----:R-:W-:-:S04]  /*42b0*/  FMNMX.FTZ R3, R58, R3, !PT ;  /* 0x000000033a037209 */ /* 0x001fc80007810000 */
[C---:B------:R-:W-:Y:S01]  /*42c0*/  FSETP.NEU.FTZ.AND P1, PT, R3.reuse, -INF , PT ;  /* 0xff8000000300780b */ /* 0x040fe20003f3d000 */
[-C--:B------:R-:W-:Y:S01]  /*42d0*/  FMUL.FTZ R25, R3, R9.reuse ;  /* 0x0000000903197220 */ /* 0x080fe20000410000 */
[----:B------:R-:W-:Y:S04]  /*42e0*/  MUFU.EX2 R11, R11 ;  /* 0x0000000b000b7308 */ /* 0x000fe80000000800 */
[----:B------:R-:W-:Y:S02]  /*42f0*/  FSEL R41, R25, RZ, P1 ;  /* 0x000000ff19297208 */ /* 0x000fe40000800000 */
[----:B------:R-:W-:Y:S02]  /*4300*/  PLOP3.LUT P1, PT, PT, PT, UP1, 0x40, 0x0 ;  /* 0x000000000000781c */ /* 0x000fe40003f2e818 */
        /* <DEDUP_REMOVED lines=21> */
[----:B--2---:R-:W-:Y:S01]  /*4460*/  FADD.FTZ R43, R31, R26 ;  /* 0x0000001a1f2b7221 */ /* 0x004fe20000010000 */
[----:B------:R-:W-:Y:S01]  /*4470*/  F2FP.F16.F32.PACK_AB R188, R188, R27 ;  /* 0x0000001bbcbc723e */ /* 0x000fe200000000ff */
[-C--:B------:R-:W-:Y:S01]  /*4480*/  FFMA.FTZ R10, R10, R9.reuse, -R41 ;  /* 0x000000090a0a7223 */ /* 0x080fe20000010829 */
[----:B------:R-:W0:Y:S01]  /*4490*/  MUFU.EX2 R21, R21 ;  /* 0x0000001500157308 */ /* 0x000e220000000800 */
[----:B---3--:R-:W-:Y:S01]  /*44a0*/  FADD.FTZ R26, R190, R43 ;  /* 0x0000002bbe1a7221 */ /* 0x008fe20000010000 */
[-CC-:B------:R-:W-:Y:S01]  /*44b0*/  FFMA.FTZ R50, R50, R9.reuse, -R41.reuse ;  /* 0x0000000932327223 */ /* 0x180fe20000010829 */
[-CC-:B------:R-:W-:Y:S01]  /*44c0*/  FFMA.FTZ R20, R20, R9.reuse, -R41.reuse ;  /* 0x0000000914147223 */ /* 0x180fe20000010829 */
[-CC-:B------:R-:W-:Y:S01]  /*44d0*/  FFMA.FTZ R52, R52, R9.reuse, -R41.reuse ;  /* 0x0000000934347223 */ /* 0x180fe20000010829 */
[----:B----4-:R-:W-:Y:S01]  /*44e0*/  FADD.FTZ R43, R35, R26 ;  /* 0x0000001a232b7221 */ /* 0x010fe20000010000 */
[----:B------:R-:W-:Y:S01]  /*44f0*/  FFMA.FTZ R54, R54, R9, -R41 ;  /* 0x0000000936367223 */ /* 0x000fe20000010829 */
[----:B------:R-:W-:Y:S01]  /*4500*/  F2FP.F16.F32.PACK_AB R190, R190, R31 ;  /* 0x0000001fbebe723e */ /* 0x000fe200000000ff */
[----:B------:R-:W1:Y:S01]  /*4510*/  MUFU.EX2 R24, R24 ;  /* 0x0000001800187308 */ /* 0x000e620000000800 */
[C---:B------:R-:W-:Y:S01]  /*4520*/  FADD.FTZ R26, R184.reuse, R43 ;  /* 0x0000002bb81a7221 */ /* 0x040fe20000010000 */
[----:B------:R-:W-:-:S03]  /*4530*/  F2FP.F16.F32.PACK_AB R184, R184, R35 ;  /* 0x00000023b8b8723e */ /* 0x000fc600000000ff */
[----:B------:R-:W-:-:S03]  /*4540*/  FADD.FTZ R43, R37, R26 ;  /* 0x0000001a252b7221 */ /* 0x000fc60000010000 */
[----:B------:R-:W2:Y:S01]  /*4550*/  MUFU.EX2 R28, R28 ;  /* 0x0000001c001c7308 */ /* 0x000ea20000000800 */
[C---:B------:R-:W-:Y:S01]  /*4560*/  FADD.FTZ R43, R186.reuse, R43 ;  /* 0x0000002bba2b7221 */ /* 0x040fe20000010000 */
[----:B------:R-:W-:Y:S02]  /*4570*/  F2FP.F16.F32.PACK_AB R186, R186, R37 ;  /* 0x00000025baba723e */ /* 0x000fe400000000ff */
[----:B0-----:R-:W-:Y:S01]  /*4580*/  F2FP.F16.F32.PACK_AB R189, R21, R2 ;  /* 0x0000000215bd723e */ /* 0x001fe200000000ff */
[----:B------:R-:W-:Y:S01]  /*4590*/  FADD.FTZ R26, R180, R43 ;  /* 0x0000002bb41a7221 */ /* 0x000fe20000010000 */
[----:B------:R-:W-:Y:S01]  /*45a0*/  FADD.FTZ R43, R2, R21 ;  /* 0x00000015022b7221 */ /* 0x000fe20000010000 */
[C---:B------:R-:W-:Y:S01]  /*45b0*/  F2FP.F16.F32.PACK_AB R180, R5.reuse, R180 ;  /* 0x000000b405b4723e */ /* 0x040fe200000000ff */
[----:B------:R0:W3:Y:S01]  /*45c0*/  MUFU.EX2 R185, R30 ;  /* 0x0000001e00b97308 */ /* 0x0000e20000000800 */
[----:B------:R-:W-:Y:S01]  /*45d0*/  FADD.FTZ R45, R5, R26 ;  /* 0x0000001a052d7221 */ /* 0x000fe20000010000 */
[----:B-1----:R-:W-:-:S04]  /*45e0*/  FADD.FTZ R26, R24, R43 ;  /* 0x0000002b181a7221 */ /* 0x002fc80000010000 */
[C---:B------:R-:W-:Y:S01]  /*45f0*/  FADD.FTZ R43, R191.reuse, R26 ;  /* 0x0000001abf2b7221 */ /* 0x040fe20000010000 */
[----:B------:R-:W-:Y:S01]  /*4600*/  F2FP.F16.F32.PACK_AB R191, R191, R24 ;  /* 0x00000018bfbf723e */ /* 0x000fe200000000ff */
[----:B------:R-:W1:Y:S01]  /*4610*/  MUFU.EX2 R32, R32 ;  /* 0x0000002000207308 */ /* 0x000e620000000800 */
[----:B0-----:R-:W-:Y:S01]  /*4620*/  FADD.FTZ R30, R182, R45 ;  /* 0x0000002db61e7221 */ /* 0x001fe20000010000 */
[----:B--2---:R-:W-:Y:S01]  /*4630*/  FADD.FTZ R26, R28, R43 ;  /* 0x0000002b1c1a7221 */ /* 0x004fe20000010000 */
[C---:B------:R-:W-:Y:S02]  /*4640*/  F2FP.F16.F32.PACK_AB R182, R11.reuse, R182 ;  /* 0x000000b60bb6723e */ /* 0x040fe400000000ff */
[----:B------:R-:W-:-:S03]  /*4650*/  FADD.FTZ R30, R11, R30 ;  /* 0x0000001e0b1e7221 */ /* 0x000fc60000010000 */
[----:B------:R-:W0:Y:S01]  /*4660*/  MUFU.EX2 R187, R34 ;  /* 0x0000002200bb7308 */ /* 0x000e220000000800 */
[----:B---3--:R-:W-:Y:S01]  /*4670*/  FADD.FTZ R43, R185, R26 ;  /* 0x0000001ab92b7221 */ /* 0x008fe20000010000 */
[----:B------:R-:W-:Y:S01]  /*4680*/  FADD.FTZ R45, R13, R30 ;  /* 0x0000001e0d2d7221 */ /* 0x000fe20000010000 */
[----:B------:R-:W-:-:S05]  /*4690*/  F2FP.F16.F32.PACK_AB R185, R185, R28 ;  /* 0x0000001cb9b9723e */ /* 0x000fca00000000ff */
[----:B------:R-:W2:Y:S08]  /*46a0*/  MUFU.EX2 R36, R36 ;  /* 0x0000002400247308 */ /* 0x000eb00000000800 */
[----:B------:R-:W3:Y:S08]  /*46b0*/  MUFU.EX2 R181, R38 ;  /* 0x0000002600b57308 */ /* 0x000ef00000000800 */
[----:B------:R4:W-:Y:S08]  /*46c0*/  MUFU.EX2 R179, R12 ;  /* 0x0000000c00b37308 */ /* 0x0009f00000000800 */
[----:B------:R-:W-:Y:S01]  /*46d0*/  MUFU.EX2 R40, R40 ;  /* 0x0000002800287308 */ /* 0x000fe20000000800 */
[-C--:B----4-:R-:W-:Y:S01]  /*46e0*/  FFMA.FTZ R12, R8, R9.reuse, -R41 ;  /* 0x00000009080c7223 */ /* 0x090fe20000010829 */
[----:B-1----:R-:W-:Y:S01]  /*46f0*/  FADD.FTZ R8, R32, R43 ;  /* 0x0000002b20087221 */ /* 0x002fe20000010000 */
[----:B------:R-:W-:-:S03]  /*4700*/  FFMA.FTZ R41, R56, R9, -R41 ;  /* 0x0000000938297223 */ /* 0x000fc60000010829 */
[C---:B0-----:R-:W-:Y:S01]  /*4710*/  FADD.FTZ R43, R187.reuse, R8 ;  /* 0x00000008bb2b7221 */ /* 0x041fe20000010000 */
[----:B------:R-:W-:Y:S01]  /*4720*/  F2FP.F16.F32.PACK_AB R187, R187, R32 ;  /* 0x00000020bbbb723e */ /* 0x000fe200000000ff */
[----:B------:R-:W-:Y:S02]  /*4730*/  MUFU.EX2 R183, R42 ;  /* 0x0000002a00b77308 */ /* 0x000fe40000000800 */
[----:B--2---:R-:W-:-:S04]  /*4740*/  FADD.FTZ R8, R36, R43 ;  /* 0x0000002b24087221 */ /* 0x004fc80000010000 */
[C---:B---3--:R-:W-:Y:S01]  /*4750*/  FADD.FTZ R27, R181.reuse, R8 ;  /* 0x00000008b51b7221 */ /* 0x048fe20000010000 */
[----:B------:R-:W-:Y:S01]  /*4760*/  F2FP.F16.F32.PACK_AB R181, R181, R36 ;  /* 0x00000024b5b5723e */ /* 0x000fe200000000ff */
[----:B------:R-:W-:Y:S08]  /*4770*/  MUFU.EX2 R44, R44 ;  /* 0x0000002c002c7308 */ /* 0x000ff00000000800 */
[----:B------:R0:W1:Y:S08]  /*4780*/  MUFU.EX2 R176, R15 ;  /* 0x0000000f00b07308 */ /* 0x0000700000000800 */
[----:B------:R-:W-:Y:S01]  /*4790*/  MUFU.EX2 R177, R46 ;  /* 0x0000002e00b17308 */ /* 0x000fe20000000800 */
[----:B0-----:R-:W-:-:S07]  /*47a0*/  FFMA.FTZ R15, R93, R9, -R60 ;  /* 0x000000095d0f7223 */ /* 0x001fce000001083c */
[----:B------:R-:W0:Y:S01]  /*47b0*/  MUFU.EX2 R29, R29 ;  /* 0x0000001d001d7308 */ /* 0x000e220000000800 */
[C---:B-1----:R-:W-:Y:S01]  /*47c0*/  FADD.FTZ R26, R176.reuse, R45 ;  /* 0x0000002db01a7221 */ /* 0x042fe20000010000 */
        /* <DEDUP_REMOVED lines=66> */
.L_x_4830:
[----:B------:R-:W-:-:S11]  /*4bf0*/  UISETP.NE.AND UP2, UPT, UR5, 0x1, UPT ;  /* 0x000000010500788c */ /* 0x000fd6000bf45270 */
[----:B------:R-:W-:Y:S02]  /*4c00*/  @UP2 ULDC.64 UR6, c[0x0][0x9e8] ;  /* 0x00027a0000062ab9 */ /* 0x000fe40000000a00 */
[----:B------:R-:W-:-:S04]  /*4c10*/  UIMAD.WIDE.U32 UR10, UR14, UR6, URZ ;  /* 0x000000060e0a72a5 */ /* 0x000fc8000f8e003f */
[----:B------:R-:W-:-:S12]  /*4c20*/  @UP2 USHF.R.U32.HI UR14, URZ, UR7, UR11 ;  /* 0x000000073f0e2299 */ /* 0x000fd8000801160b */
.L_x_4831:
[----:B------:R-:W-:-:S04]  /*4c30*/  UIMAD UR5, UR14, UR5, UR5 ;  /* 0x000000050e0572a4 */ /* 0x000fc8000f8e0205 */
[----:B------:R-:W-:-:S04]  /*4c40*/  UISETP.LT.AND UP2, UPT, UR4, UR5, UPT ;  /* 0x000000050400728c */ /* 0x000fc8000bf41270 */
[----:B------:R-:W-:-:S12]  /*4c50*/  USEL UR4, UR4, UR5, UP2 ;  /* 0x0000000504047287 */ /* 0x000fd80009000000 */
.L_x_4829:
        /* <DEDUP_REMOVED lines=63> */
.L_x_4849:
[----:B------:R-:W-:-:S04]  /*5050*/  UIADD3 UR5, UR37, 0x1, URZ ;  /* 0x0000000125057890 */ /* 0x000fc8000fffe03f */
[----:B------:R-:W-:-:S04]  /*5060*/  UISETP.NE.AND UP2, UPT, UR5, 0x2, UPT ;  /* 0x000000020500788c */ /* 0x000fc8000bf45270 */
[----:B------:R-:W-:Y:S02]  /*5070*/  USEL UR39, URZ, 0x1, UP2 ;  /* 0x000000013f277887 */ /* 0x000fe40009000000 */
[----:B------:R-:W-:Y:S02]  /*5080*/  USEL UR5, UR5, URZ, UP2 ;  /* 0x0000003f05057287 */ /* 0x000fe40009000000 */
[----:B------:R-:W-:Y:S01]  /*5090*/  ULOP3.LUT UR39, UR36, UR39, URZ, 0x3c, !UPT ;  /* 0x0000002724277292 */ /* 0x000fe2000f8e3c3f */
[----:B------:R-:W-:Y:S11]  /*50a0*/  @!P0 BRA `(.L_x_4833) ;  /* 0x0000000000048947 */ /* 0x000ff60003800000 */
[----:B------:R-:W-:Y:S01]  /*50b0*/  BPT.TRAP 0x1 ;  /* 0x000000040000795c */ /* 0x000fe20000300000 */
.L_x_4833:
[----:B------:R-:W-:Y:S01]  /*50c0*/  ULEA UR7, UR5, UR38, 0x3 ;  /* 0x0000002605077291 */ /* 0x000fe2000f8e183f */
[----:B------:R-:W-:-:S05]  /*50d0*/  IMAD.U32 R9, RZ, RZ, UR39 ;  /* 0x00000027ff097e24 */ /* 0x000fca000f8e00ff */
[----:B------:R-:W-:-:S04]  /*50e0*/  SHF.L.U32 R9, R9, 0x1f, RZ ;  /* 0x0000001f09097819 */ /* 0x000fc800000006ff */
[----:B------:R0:W1:Y:S01]  /*50f0*/  SYNCS.PHASECHK.TRANS64.TRYWAIT P1, [UR7+0x30830], R9 ;  /* 0x03083009ff0075a7 */ /* 0x0000620008020147 */
[----:B------:R-:W-:Y:S05]  /*5100*/  @!P0 BRA `(.L_x_4834) ;  /* 0x0000000000048947 */ /* 0x000fea0003800000 */
[----:B------:R-:W-:Y:S01]  /*5110*/  BPT.TRAP 0x1 ;  /* 0x000000040000795c */ /* 0x000fe20000300000 */
.L_x_4834:
[----:B-1----:R-:W-:Y:S05]  /*5120*/  @P1 BRA `(.L_x_4835) ;  /* 0x0000000000081947 */ /* 0x002fea0003800000 */
[----:B------:R-:W1:Y:S02]  /*5130*/  SYNCS.PHASECHK.TRANS64.TRYWAIT P1, [UR7+0x30830], R9 ;  /* 0x03083009ff0075a7 */ /* 0x000e640008020147 */
[----:B-1----:R-:W-:Y:S05]  /*5140*/  @!P1 BRA `(.L_x_4836) ;  /* 0x0000013800849947 */ /* 0x002fea0003800000 */
.L_x_4835:
        /* <DEDUP_REMOVED lines=167> */
.L_x_4837:
[----:B------:R-:W-:Y:S01]  /*5bc0*/  ULEA UR6, UR37, UR38, 0x3 ;  /* 0x0000002625067291 */ /* 0x000fe2000f8e183f */
[----:B------:R-:W-:-:S05]  /*5bd0*/  IMAD.U32 R0, RZ, RZ, UR36 ;  /* 0x00000024ff007e24 */ /* 0x000fca000f8e00ff */
[----:B------:R-:W-:-:S04]  /*5be0*/  SHF.L.U32 R0, R0, 0x1f, RZ ;  /* 0x0000001f00007819 */ /* 0x000fc800000006ff */
[----:B------:R2:W3:Y:S01]  /*5bf0*/  SYNCS.PHASECHK.TRANS64.TRYWAIT P1, [UR6+0x30850], R0 ;  /* 0x03085000ff0075a7 */ /* 0x0004e20008020146 */
[----:B------:R-:W-:Y:S05]  /*5c00*/  @!P0 BRA `(.L_x_4838) ;  /* 0x0000000000048947 */ /* 0x000fea0003800000 */
[----:B------:R-:W-:Y:S01]  /*5c10*/  BPT.TRAP 0x1 ;  /* 0x000000040000795c */ /* 0x000fe20000300000 */
.L_x_4838:
[----:B---3--:R-:W-:Y:S05]  /*5c20*/  @P1 BRA `(.L_x_4839) ;  /* 0x0000000000081947 */ /* 0x008fea0003800000 */
[----:B------:R-:W3:Y:S02]  /*5c30*/  SYNCS.PHASECHK.TRANS64.TRYWAIT P1, [UR6+0x30850], R0 ;  /* 0x03085000ff0075a7 */ /* 0x000ee40008020146 */
[----:B---3--:R-:W-:Y:S05]  /*5c40*/  @!P1 BRA `(.L_x_4840) ;  /* 0x0000012c00dc9947 */ /* 0x008fea0003800000 */
.L_x_4839:
        /* <DEDUP_REMOVED lines=10> */
[----:B------:R-:W-:Y:S02]  /*5cf0*/  VIADD R143, R19, UR60 ;  /* 0x0000003c138f7c36 */ /* 0x000fe40008000000 */
[----:B0-2---:R-:W-:Y:S01]  /*5d00*/  FMUL.FTZ R0, R122, UR4 ;  /* 0x000000047a007c20 */ /* 0x005fe20008410000 */
[----:B------:R-:W-:Y:S01]  /*5d10*/  ULOP3.LUT UR10, UR10, 0x3000000, URZ, 0xfc, !UPT ;  /* 0x030000000a0a7892 */ /* 0x000fe2000f8efc3f */
[----:B------:R-:W-:Y:S01]  /*5d20*/  FMUL.FTZ R14, R127, UR4 ;  /* 0x000000047f0e7c20 */ /* 0x000fe20008410000 */
[----:B------:R-:W-:Y:S01]  /*5d30*/  FMUL.FTZ R122, R138, UR4 ;  /* 0x000000048a7a7c20 */ /* 0x000fe20008410000 */
[----:B------:R-:W-:Y:S01]  /*5d40*/  FMUL.FTZ R138, R140, UR4 ;  /* 0x000000048c8a7c20 */ /* 0x000fe20008410000 */
[----:B------:R-:W-:Y:S01]  /*5d50*/  UIMAD UR14, UR37, 0x900, UR10 ;  /* 0x00000900250e78a4 */ /* 0x000fe2000f8e020a */
[----:B------:R-:W-:Y:S01]  /*5d60*/  FMUL.FTZ R127, R162, UR4 ;  /* 0x00000004a27f7c20 */ /* 0x000fe20008410000 */
[----:B------:R-:W-:Y:S01]  /*5d70*/  FMUL.FTZ R140, R144, UR4 ;  /* 0x00000004908c7c20 */ /* 0x000fe20008410000 */
[----:B------:R-:W-:Y:S01]  /*5d80*/  FMUL.FTZ R144, R148, UR4 ;  /* 0x0000000494907c20 */ /* 0x000fe20008410000 */
[----:B------:R-:W-:Y:S01]  /*5d90*/  FMUL.FTZ R148, R152, UR4 ;  /* 0x0000000498947c20 */ /* 0x000fe20008410000 */
[----:B------:R-:W-:Y:S01]  /*5da0*/  FMUL.FTZ R152, R156, UR4 ;  /* 0x000000049c987c20 */ /* 0x000fe20008410000 */
[----:B-1----:R-:W-:Y:S01]  /*5db0*/  FMUL.FTZ R9, R120, UR4 ;  /* 0x0000000478097c20 */ /* 0x002fe20008410000 */
        /* <DEDUP_REMOVED lines=70> */
[----:B------:R-:W-:-:S10]  /*6220*/  FMUL.FTZ R121, R139, UR4 ;  /* 0x000000048b797c20 */ /* 0x000fd40008410000 */
        /* <DEDUP_REMOVED lines=24> */
[----:B------:R-:W-:Y:S02]  /*63b0*/  IMAD R147, R10, -0x60, RZ ;  /* 0xffffffa00a937824 */ /* 0x000fe400078e02ff */
[----:B------:R-:W-:Y:S01]  /*63c0*/  FMUL.FTZ R172, R124, UR4 ;  /* 0x000000047cac7c20 */ /* 0x000fe20008410000 */
        /* <DEDUP_REMOVED lines=14> */
[----:B------:R-:W5:Y:S01]  /*64b0*/  SHFL.IDX PT, R162, R143, RZ, 0x1c1f ;  /* 0x001c1fff8fa27589 */ /* 0x000f6200000e0000 */
[----:B------:R-:W-:Y:S01]  /*64c0*/  IMAD R13, R18, -0x2, R13 ;  /* 0xfffffffe120d7824 */ /* 0x000fe200078e020d */
[----:B------:R-:W0:Y:S01]  /*64d0*/  MUFU.TANH R172, R172 ;  /* 0x000000ac00ac7308 */ /* 0x000e220000002400 */
[----:B------:R-:W-:-:S02]  /*64e0*/  @!P3 VIADD R12, R12, 0x30840 ;  /* 0x000308400c0cb836 */ /* 0x000fc40000000000 */
[----:B------:R-:W-:Y:S01]  /*64f0*/  VIADD R145, R13, 0xffffffff ;  /* 0xffffffff0d917836 */ /* 0x000fe20000000000 */
[----:B------:R-:W-:Y:S02]  /*6500*/  IADD3 R149, -R17, R13, R16 ;  /* 0x0000000d11957210 */ /* 0x000fe40007ffe110 */
[----:B------:R-:W-:Y:S02]  /*6510*/  @!P3 PRMT R12, RZ, 0x654, R12 ;  /* 0x00000654ff0cb816 */ /* 0x000fe4000000000c */
[----:B------:R-:W0:Y:S01]  /*6520*/  MUFU.TANH R173, R173 ;  /* 0x000000ad00ad7308 */ /* 0x000e220000002400 */
[C---:B------:R-:W-:Y:S02]  /*6530*/  VIADD R151, R149.reuse, UR55 ;  /* 0x0000003795977c36 */ /* 0x040fe40008000000 */
[----:B------:R-:W-:-:S05]  /*6540*/  VIADD R149, R149, UR54 ;  /* 0x0000003695957c36 */ /* 0x000fca0008000000 */
[----:B------:R-:W0:Y:S01]  /*6550*/  MUFU.TANH R174, R174 ;  /* 0x000000ae00ae7308 */ /* 0x000e220000002400 */
[----:B-----5:R-:W-:-:S07]  /*6560*/  IMAD.IADD R153, R151, 0x1, R162 ;  /* 0x0000000197997824 */ /* 0x020fce00078e02a2 */
[----:B------:R-:W0:Y:S01]  /*6570*/  MUFU.TANH R175, R175 ;  /* 0x000000af00af7308 */ /* 0x000e220000002400 */
[----:B------:R-:W-:-:S07]  /*6580*/  IMAD.IADD R155, R149, 0x1, R162 ;  /* 0x00000001959b7824 */ /* 0x000fce00078e02a2 */
        /* <DEDUP_REMOVED lines=8> */
[----:B------:R-:W-:Y:S01]  /*6610*/  IADD3 R141, -R17, R16, R162 ;  /* 0x00000010118d7210 */ /* 0x000fe20007ffe1a2 */
        /* <DEDUP_REMOVED lines=11> */
.L_x_4843:
[----:B------:R-:W-:-:S05]  /*66d0*/  IMAD.U32 R162, RZ, RZ, UR51 ;  /* 0x00000033ffa27e24 */ /* 0x000fca000f8e00ff */
[----:B------:R-:W-:-:S13]  /*66e0*/  ISETP.NE.AND P1, PT, R162, 0x1, PT ;  /* 0x00000001a200780c */ /* 0x000fda0003f25270 */
[----:B0-----:R-:W0:Y:S02]  /*66f0*/  @P1 LDC.64 R12, c[0x0][0x9e8] ;  /* 0x00027a00ff0c1b82 */ /* 0x001e240000000a00 */
[----:B0-----:R-:W-:-:S05]  /*6700*/  @P1 IMAD.HI.U32 R12, R141, R12, RZ ;  /* 0x0000000c8d0c1227 */ /* 0x001fca00078e00ff */
[----:B------:R-:W-:-:S07]  /*6710*/  @P1 SHF.R.U32.HI R141, RZ, R13, R12 ;  /* 0x0000000dff8d1219 */ /* 0x000fce000001160c */
.L_x_4844:
[----:B------:R-:W-:Y:S05]  /*6720*/  BSYNC B0 ;  /* 0x0000000000007941 */ /* 0x000fea0003800000 */
.L_x_4842:
[----:B------:R-:W-:-:S05]  /*6730*/  IMAD R12, R141, R162, R145 ;  /* 0x000000a28d0c7224 */ /* 0x000fca00078e0291 */
[----:B------:R-:W-:Y:S02]  /*6740*/  VIADDMNMX R153, R12, R162, R153, PT ;  /* 0x000000a20c997246 */ /* 0x000fe40003800199 */
[----:B------:R-:W-:-:S07]  /*6750*/  VIMNMX R155, R155, R12, !PT ;  /* 0x0000000c9b9b7248 */ /* 0x000fce0007fe0100 */
.L_x_4841:
        /* <DEDUP_REMOVED lines=120> */
[----:B------:R-:W-:Y:S01]  /*6ee0*/  IADD3 R9, -R17, R16, R12 ;  /* 0x0000001011097210 */ /* 0x000fe20007ffe10c */
        /* <DEDUP_REMOVED lines=11> */
.L_x_4847:
[----:B------:R-:W-:-:S05]  /*6fa0*/  IMAD.U32 R184, RZ, RZ, UR51 ;  /* 0x00000033ffb87e24 */ /* 0x000fca000f8e00ff */
[----:B------:R-:W-:-:S13]  /*6fb0*/  ISETP.NE.AND P6, PT, R184, 0x1, PT ;  /* 0x00000001b800780c */ /* 0x000fda0003fc5270 */
[----:B------:R-:W0:Y:S02]  /*6fc0*/  @P6 LDC.64 R12, c[0x0][0x9e8] ;  /* 0x00027a00ff0c6b82 */ /* 0x000e240000000a00 */
[----:B0-----:R-:W-:-:S05]  /*6fd0*/  @P6 IMAD.HI.U32 R12, R9, R12, RZ ;  /* 0x0000000c090c6227 */ /* 0x001fca00078e00ff */
[----:B------:R-:W-:-:S07]  /*6fe0*/  @P6 SHF.R.U32.HI R9, RZ, R13, R12 ;  /* 0x0000000dff096219 */ /* 0x000fce000001160c */
.L_x_4848:
[----:B------:R-:W-:Y:S05]  /*6ff0*/  BSYNC B0 ;  /* 0x0000000000007941 */ /* 0x000fea0003800000 */
.L_x_4846:
[----:B------:R-:W-:-:S05]  /*7000*/  IMAD R12, R9, R184, R145 ;  /* 0x000000b8090c7224 */ /* 0x000fca00078e0291 */
[----:B------:R-:W-:Y:S02]  /*7010*/  VIADDMNMX R137, R12, R184, R137, PT ;  /* 0x000000b80c897246 */ /* 0x000fe40003800189 */
[----:B------:R-:W-:-:S07]  /*7020*/  VIMNMX R139, R139, R12, !PT ;  /* 0x0000000c8b8b7248 */ /* 0x000fce0007fe0100 */
.L_x_4845:
        /* <DEDUP_REMOVED lines=70> */
[----:B------:R-:W-:Y:S01]  /*7490*/  ISETP.LT.OR P1, PT, R137, 0x31, P1 ;  /* 0x000000318900780c */ /* 0x000fe20000f21670 */
[----:B------:R-:W0:Y:S01]  /*74a0*/  LDC R9, c[0x0][0x988] ;  /* 0x00026200ff097b82 */ /* 0x000e220000000800 */
[----:B------:R-:W-:Y:S01]  /*74b0*/  ISETP.NE.AND P2, PT, R187, RZ, PT ;  /* 0x000000ffbb00720c */ /* 0x000fe20003f45270 */
[----:B------:R-:W1:Y:S01]  /*74c0*/  SHFL.BFLY PT, R12, R11, 0x2, 0x1f ;  /* 0x0c401f000b0c7f89 */ /* 0x000e6200000e0000 */
[----:B------:R-:W-:Y:S02]  /*74d0*/  FSEL R126, R126, -INF , !P1 ;  /* 0xff8000007e7e7808 */ /* 0x000fe40004800000 */
[----:B------:R-:W-:-:S02]  /*74e0*/  ISETP.NE.AND P1, PT, R173, RZ, PT ;  /* 0x000000ffad00720c */ /* 0x000fc40003f25270 */
[----:B------:R-:W-:Y:S02]  /*74f0*/  ISETP.NE.AND P6, PT, R189, RZ, PT ;  /* 0x000000ffbd00720c */ /* 0x000fe40003fc5270 */
[C---:B------:R-:W-:Y:S02]  /*7500*/  ISETP.GT.AND P1, PT, R139.reuse, 0x31, !P1 ;  /* 0x000000318b00780c */ /* 0x040fe40004f24270 */
[----:B------:R-:W-:Y:S02]  /*7510*/  ISETP.GT.AND P3, PT, R139, 0x50, !P3 ;  /* 0x000000508b00780c */ /* 0x000fe40005f64270 */
[----:B------:R-:W-:Y:S02]  /*7520*/  ISETP.LT.OR P1, PT, R137, 0x32, P1 ;  /* 0x000000328900780c */ /* 0x000fe40000f21670 */
[----:B------:R-:W-:Y:S02]  /*7530*/  ISETP.GT.AND P4, PT, R139, 0x51, !P4 ;  /* 0x000000518b00780c */ /* 0x000fe40006784270 */
[----:B------:R-:W-:-:S02]  /*7540*/  FSEL R20, R125, -INF , !P1 ;  /* 0xff8000007d147808 */ /* 0x000fc40004800000 */
[----:B------:R-:W-:Y:S02]  /*7550*/  ISETP.NE.AND P1, PT, R175, RZ, PT ;  /* 0x000000ffaf00720c */ /* 0x000fe40003f25270 */
[----:B------:R-:W-:Y:S02]  /*7560*/  ISETP.LT.OR P3, PT, R137, 0x51, P3 ;  /* 0x000000518900780c */ /* 0x000fe40001f61670 */
[C---:B------:R-:W-:Y:S02]  /*7570*/  ISETP.GT.AND P1, PT, R139.reuse, 0x38, !P1 ;  /* 0x000000388b00780c */ /* 0x040fe40004f24270 */
[----:B------:R-:W-:Y:S02]  /*7580*/  ISETP.GT.AND P5, PT, R139, 0x58, !P5 ;  /* 0x000000588b00780c */ /* 0x000fe40006fa4270 */
[----:B------:R-:W-:Y:S02]  /*7590*/  ISETP.LT.OR P1, PT, R137, 0x39, P1 ;  /* 0x000000398900780c */ /* 0x000fe40000f21670 */
[----:B-1----:R-:W-:-:S02]  /*75a0*/  FMNMX.FTZ R13, R11, R12, !PT ;  /* 0x0000000c0b0d7209 */ /* 0x002fc40007810000 */
[----:B------:R-:W-:Y:S02]  /*75b0*/  FSEL R132, R132, -INF , !P1 ;  /* 0xff80000084847808 */ /* 0x000fe40004800000 */
[----:B------:R-:W-:Y:S01]  /*75c0*/  ISETP.NE.AND P1, PT, R177, RZ, PT ;  /* 0x000000ffb100720c */ /* 0x000fe20003f25270 */
[----:B------:R-:W1:Y:S01]  /*75d0*/  SHFL.BFLY PT, R12, R13, 0x1, 0x1f ;  /* 0x0c201f000d0c7f89 */ /* 0x000e6200000e0000 */
[----:B------:R-:W-:Y:S02]  /*75e0*/  ISETP.LT.OR P4, PT, R137, 0x52, P4 ;  /* 0x000000528900780c */ /* 0x000fe40002781670 */
[----:B------:R-:W-:Y:S02]  /*75f0*/  ISETP.GT.AND P1, PT, R139, 0x39, !P1 ;  /* 0x000000398b00780c */ /* 0x000fe40004f24270 */
[C---:B------:R-:W-:Y:S02]  /*7600*/  ISETP.LT.OR P5, PT, R137.reuse, 0x59, P5 ;  /* 0x000000598900780c */ /* 0x040fe40002fa1670 */
[----:B------:R-:W-:-:S02]  /*7610*/  ISETP.LT.OR P1, PT, R137, 0x3a, P1 ;  /* 0x0000003a8900780c */ /* 0x000fc40000f21670 */
[----:B------:R-:W-:Y:S02]  /*7620*/  FSEL R128, R128, -INF , !P4 ;  /* 0xff80000080807808 */ /* 0x000fe40006000000 */
[----:B------:R-:W-:Y:S02]  /*7630*/  FSEL R120, R131, -INF , !P1 ;  /* 0xff80000083787808 */ /* 0x000fe40004800000 */
[----:B------:R-:W-:-:S04]  /*7640*/  ISETP.NE.AND P1, PT, R179, RZ, PT ;  /* 0x000000ffb300720c */ /* 0x000fc80003f25270 */
[----:B------:R-:W-:-:S04]  /*7650*/  ISETP.GT.AND P1, PT, R139, 0x40, !P1 ;  /* 0x000000408b00780c */ /* 0x000fc80004f24270 */
[----:B------:R-:W-:Y:S02]  /*7660*/  ISETP.LT.OR P1, PT, R137, 0x41, P1 ;  /* 0x000000418900780c */ /* 0x000fe40000f21670 */
[----:B-1----:R-:W-:Y:S02]  /*7670*/  FMNMX.FTZ R12, R13, R12, !PT ;  /* 0x0000000c0d0c7209 */ /* 0x002fe40007810000 */
[----:B------:R-:W-:Y:S02]  /*7680*/  FSEL R134, R134, -INF , !P1 ;  /* 0xff80000086867808 */ /* 0x000fe40004800000 */
[----:B------:R-:W-:Y:S01]  /*7690*/  ISETP.NE.AND P1, PT, R181, RZ, PT ;  /* 0x000000ffb500720c */ /* 0x000fe20003f25270 */
[----:B0-----:R-:W-:-:S03]  /*76a0*/  FMUL.FTZ R121, R12, R9 ;  /* 0x000000090c797220 */ /* 0x001fc60000410000 */
[----:B------:R-:W-:-:S04]  /*76b0*/  ISETP.GT.AND P1, PT, R139, 0x41, !P1 ;  /* 0x000000418b00780c */ /* 0x000fc80004f24270 */
        /* <DEDUP_REMOVED lines=42> */
[----:B------:R-:W-:Y:S01]  /*7960*/  MUFU.EX2 R11, R141 ;  /* 0x0000008d000b7308 */ /* 0x000fe20000000800 */
[--C-:B0-----:R-:W-:Y:S01]  /*7970*/  FFMA.FTZ R172, R178, R9, -R121.reuse ;  /* 0x00000009b2ac7223 */ /* 0x101fe20000010879 */
[----:B------:R-:W-:Y:S01]  /*7980*/  FMNMX.FTZ R15, R186, R15, !PT ;  /* 0x0000000fba0f7209 */ /* 0x000fe20007810000 */
[-CC-:B------:R-:W-:Y:S01]  /*7990*/  FFMA.FTZ R178, R144, R9.reuse, -R121.reuse ;  /* 0x0000000990b27223 */ /* 0x180fe20000010879 */
[----:B------:R-:W-:Y:S01]  /*79a0*/  FFMA.FTZ R144, R154, R9, -R121 ;  /* 0x000000099a907223 */ /* 0x000fe20000010879 */
[----:B------:R-:W-:-:S02]  /*79b0*/  LOP3.LUT P6, RZ, R209, 0x7f, RZ, 0xc0, !PT ;  /* 0x0000007fd1ff7812 */ /* 0x000fc400078cc0ff */
        /* <DEDUP_REMOVED lines=8> */
[----:B0-----:R-:W-:Y:S01]  /*7a40*/  FSEL R174, R127, -INF , !P3 ;  /* 0xff8000007fae7808 */ /* 0x001fe20005800000 */
[--C-:B------:R-:W-:Y:S01]  /*7a50*/  FFMA.FTZ R127, R166, R9, -R121.reuse ;  /* 0x00000009a67f7223 */ /* 0x100fe20000010879 */
[----:B------:R-:W-:Y:S02]  /*7a60*/  FMNMX.FTZ R123, R132, R123, !PT ;  /* 0x0000007b847b7209 */ /* 0x000fe40007810000 */
[----:B------:R-:W-:Y:S01]  /*7a70*/  FSEL R166, R129, -INF , !P5 ;  /* 0xff80000081a67808 */ /* 0x000fe20006800000 */
[--C-:B------:R-:W-:Y:S01]  /*7a80*/  FFMA.FTZ R129, R146, R9, -R121.reuse ;  /* 0x0000000992817223 */ /* 0x100fe20000010879 */
[----:B------:R-:W-:Y:S01]  /*7a90*/  FMNMX.FTZ R123, R120, R123, !PT ;  /* 0x0000007b787b7209 */ /* 0x000fe20007810000 */
[----:B------:R-:W-:Y:S01]  /*7aa0*/  MUFU.EX2 R21, R180 ;  /* 0x000000b400157308 */ /* 0x000fe20000000800 */
[----:B------:R-:W-:-:S02]  /*7ab0*/  FFMA.FTZ R146, R158, R9, -R121 ;  /* 0x000000099e927223 */ /* 0x000fc40000010879 */
        /* <DEDUP_REMOVED lines=9> */
[----:B------:R0:W-:Y:S03]  /*7b50*/  MUFU.EX2 R123, R127 ;  /* 0x0000007f007b7308 */ /* 0x0001e60000000800 */
[----:B------:R-:W-:-:S04]  /*7b60*/  FMNMX.FTZ R125, R166, R125, !PT ;  /* 0x0000007da67d7209 */ /* 0x000fc80007810000 */
[----:B------:R-:W-:Y:S01]  /*7b70*/  FMNMX.FTZ R0, R130, R125, !PT ;  /* 0x0000007d82007209 */ /* 0x000fe20007810000 */
[----:B------:R-:W-:Y:S01]  /*7b80*/  MUFU.EX2 R172, R172 ;  /* 0x000000ac00ac7308 */ /* 0x000fe20000000800 */
[----:B0-----:R-:W-:-:S03]  /*7b90*/  FFMA.FTZ R127, R140, R9, -R121 ;  /* 0x000000098c7f7223 */ /* 0x001fc60000010879 */
[----:B------:R-:W0:Y:S04]  /*7ba0*/  SHFL.BFLY PT, R133, R0, 0x2, 0x1f ;  /* 0x0c401f0000857f89 */ /* 0x000e2800000e0000 */
        /* <DEDUP_REMOVED lines=21> */
[-CC-:B-1----:R-:W-:Y:S01]  /*7d00*/  FFMA.FTZ R148, R216, R9.reuse, -R121.reuse ;  /* 0x00000009d8947223 */ /* 0x182fe20000010879 */
[-CC-:B------:R-:W-:Y:S01]  /*7d10*/  FFMA.FTZ R150, R214, R9.reuse, -R121.reuse ;  /* 0x00000009d6967223 */ /* 0x180fe20000010879 */
        /* <DEDUP_REMOVED lines=29> */
[-CC-:B------:R-:W-:Y:S01]  /*7ef0*/  FFMA.FTZ R174, R174, R9.reuse, -R121.reuse ;  /* 0x00000009aeae7223 */ /* 0x180fe20000010879 */
[-CC-:B------:R-:W-:Y:S01]  /*7f00*/  FFMA.FTZ R128, R128, R9.reuse, -R121.reuse ;  /* 0x0000000980807223 */ /* 0x180fe20000010879 */
[-CC-:B------:R-:W-:Y:S01]  /*7f10*/  FFMA.FTZ R166, R166, R9.reuse, -R121.reuse ;  /* 0x00000009a6a67223 */ /* 0x180fe20000010879 */
[----:B------:R-:W-:Y:S01]  /*7f20*/  FFMA.FTZ R121, R130, R9, -R121 ;  /* 0x0000000982797223 */ /* 0x000fe20000010879 */
[----:B------:R-:W-:Y:S01]  /*7f30*/  IMAD.U32 R132, RZ, RZ, UR6 ;  /* 0x00000006ff847e24 */ /* 0x000fe2000f8e00ff */
[----:B------:R-:W-:Y:S01]  /*7f40*/  ISETP.GT.AND P1, PT, R10, UR50, PT ;  /* 0x000000320a007c0c */ /* 0x000fe2000bf24270 */
[----:B------:R-:W0:Y:S01]  /*7f50*/  MUFU.EX2 R150, R150 ;  /* 0x0000009600967308 */ /* 0x000e220000000800 */
[----:B-1----:R-:W-:Y:S01]  /*7f60*/  FADD.FTZ R8, R148, R5 ;  /* 0x0000000594087221 */ /* 0x002fe20000010000 */
[----:B------:R-:W-:Y:S01]  /*7f70*/  FADD.FTZ R5, R21, R126 ;  /* 0x0000007e15057221 */ /* 0x000fe20000010000 */
[----:B------:R-:W-:Y:S01]  /*7f80*/  @!P6 VIADD R132, R132, 0x30860 ;  /* 0x000308608484e836 */ /* 0x000fe20000000000 */
[----:B------:R-:W-:Y:S01]  /*7f90*/  F2FP.F16.F32.PACK_AB R184, R170, R15 ;  /* 0x0000000faab8723e */ /* 0x000fe200000000ff */
[----:B------:R-:W-:-:S02]  /*7fa0*/  VIADD R10, R10, 0xffffffff ;  /* 0xffffffff0a0a7836 */ /* 0x000fc40000000000 */
[----:B------:R-:W-:Y:S01]  /*7fb0*/  FADD.FTZ R5, R172, R5 ;  /* 0x00000005ac057221 */ /* 0x000fe20000010000 */
[----:B------:R-:W-:Y:S01]  /*7fc0*/  F2FP.F16.F32.PACK_AB R188, R176, R11 ;  /* 0x0000000bb0bc723e */ /* 0x000fe200000000ff */
[----:B------:R-:W1:Y:S01]  /*7fd0*/  MUFU.EX2 R185, R185 ;  /* 0x000000b900b97308 */ /* 0x000e620000000800 */
[----:B--2---:R-:W-:Y:S01]  /*7fe0*/  FADD.FTZ R3, R191, R8 ;  /* 0x00000008bf037221 */ /* 0x004fe20000010000 */
[----:B------:R-:W-:Y:S01]  /*7ff0*/  FADD.FTZ R126, R180, R5 ;  /* 0x00000005b47e7221 */ /* 0x000fe20000010000 */
[----:B------:R-:W-:Y:S02]  /*8000*/  @!P6 PRMT R132, RZ, 0x654, R132 ;  /* 0x00000654ff84e816 */ /* 0x000fe40000000084 */
[----:B------:R-:W-:Y:S01]  /*8010*/  F2FP.F16.F32.PACK_AB R190, R168, R13 ;  /* 0x0000000da8be723e */ /* 0x000fe200000000ff */
[----:B------:R-:W-:Y:S01]  /*8020*/  FADD.FTZ R5, R123, R126 ;  /* 0x0000007e7b057221 */ /* 0x000fe20000010000 */
[----:B------:R2:W-:Y:S01]  /*8030*/  @!P6 SYNCS.ARRIVE.TRANS64.RED.A1T0 RZ, [R132+URZ], RZ ;  /* 0x000000ff84ffe9a7 */ /* 0x0005e2000810043f */
[----:B------:R-:W3:Y:S01]  /*8040*/  MUFU.EX2 R152, R152 ;  /* 0x0000009800987308 */ /* 0x000ee20000000800 */
[----:B0-----:R-:W-:Y:S01]  /*8050*/  FADD.FTZ R8, R150, R3 ;  /* 0x0000000396087221 */ /* 0x001fe20000010000 */
[----:B------:R-:W-:Y:S01]  /*8060*/  FADD.FTZ R126, R182, R5 ;  /* 0x00000005b67e7221 */ /* 0x000fe20000010000 */
[----:B------:R-:W-:-:S02]  /*8070*/  F2FP.F16.F32.PACK_AB R186, R172, R21 ;  /* 0x00000015acba723e */ /* 0x000fc400000000ff */
[----:B------:R-:W-:Y:S01]  /*8080*/  F2FP.F16.F32.PACK_AB R180, R123, R180 ;  /* 0x000000b47bb4723e */ /* 0x000fe200000000ff */
[C---:B------:R-:W-:Y:S01]  /*8090*/  FADD.FTZ R126, R125.reuse, R126 ;  /* 0x0000007e7d7e7221 */ /* 0x040fe20000010000 */
[----:B------:R-:W-:Y:S01]  /*80a0*/  F2FP.F16.F32.PACK_AB R182, R125, R182 ;  /* 0x000000b67db6723e */ /* 0x000fe200000000ff */
[----:B------:R-:W0:Y:S01]  /*80b0*/  MUFU.EX2 R187, R187 ;  /* 0x000000bb00bb7308 */ /* 0x000e220000000800 */
[----:B-1----:R-:W-:Y:S01]  /*80c0*/  FADD.FTZ R3, R185, R8 ;  /* 0x00000008b9037221 */ /* 0x002fe20000010000 */
[----:B------:R-:W-:Y:S01]  /*80d0*/  FADD.FTZ R5, R127, R126 ;  /* 0x0000007e7f057221 */ /* 0x000fe20000010000 */
[----:B------:R-:W-:Y:S02]  /*80e0*/  F2FP.F16.F32.PACK_AB R176, R138, R127 ;  /* 0x0000007f8ab0723e */ /* 0x000fe400000000ff */
[----:B------:R-:W-:Y:S01]  /*80f0*/  F2FP.F16.F32.PACK_AB R189, R148, R189 ;  /* 0x000000bd94bd723e */ /* 0x000fe200000000ff */
[----:B------:R-:W-:Y:S01]  /*8100*/  FADD.FTZ R5, R138, R5 ;  /* 0x000000058a057221 */ /* 0x000fe20000010000 */
[----:B------:R-:W-:Y:S01]  /*8110*/  F2FP.F16.F32.PACK_AB R191, R150, R191 ;  /* 0x000000bf96bf723e */ /* 0x000fe200000000ff */
[----:B------:R-:W1:Y:S01]  /*8120*/  MUFU.EX2 R154, R154 ;  /* 0x0000009a009a7308 */ /* 0x000e620000000800 */
[----:B---3--:R-:W-:Y:S01]  /*8130*/  FADD.FTZ R8, R152, R3 ;  /* 0x0000000398087221 */ /* 0x008fe20000010000 */
[----:B------:R-:W-:Y:S01]  /*8140*/  FADD.FTZ R126, R178, R5 ;  /* 0x00000005b27e7221 */ /* 0x000fe20000010000 */
[----:B------:R-:W-:-:S02]  /*8150*/  F2FP.F16.F32.PACK_AB R178, R129, R178 ;  /* 0x000000b281b2723e */ /* 0x000fc400000000ff */
[----:B------:R-:W-:Y:S01]  /*8160*/  F2FP.F16.F32.PACK_AB R185, R152, R185 ;  /* 0x000000b998b9723e */ /* 0x000fe200000000ff */
[----:B------:R-:W-:Y:S02]  /*8170*/  FADD.FTZ R126, R129, R126 ;  /* 0x0000007e817e7221 */ /* 0x000fe40000010000 */
[----:B------:R-:W3:Y:S01]  /*8180*/  MUFU.EX2 R181, R181 ;  /* 0x000000b500b57308 */ /* 0x000ee20000000800 */
[----:B0-----:R-:W-:Y:S01]  /*8190*/  FADD.FTZ R3, R187, R8 ;  /* 0x00000008bb037221 */ /* 0x001fe20000010000 */
[----:B------:R-:W-:-:S06]  /*81a0*/  FADD.FTZ R5, R131, R126 ;  /* 0x0000007e83057221 */ /* 0x000fcc0000010000 */
        /* <DEDUP_REMOVED lines=33> */
[----:B------:R0:W1:Y:S01]  /*83c0*/  MUFU.EX2 R175, R122 ;  /* 0x0000007a00af7308 */ /* 0x0000620000000800 */
[----:B---3--:R-:W-:-:S07]  /*83d0*/  FADD.FTZ R3, R136, R3 ;  /* 0x0000000388037221 */ /* 0x008fce0000010000 */
[----:B------:R-:W3:Y:S01]  /*83e0*/  MUFU.EX2 R135, R135 ;  /* 0x0000008700877308 */ /* 0x000ee20000000800 */
[----:B0-----:R-:W-:-:S07]  /*83f0*/  FADD.FTZ R122, R144, R5 ;  /* 0x00000005907a7221 */ /* 0x001fce0000010000 */
[----:B------:R0:W4:Y:S01]  /*8400*/  MUFU.EX2 R130, R174 ;  /* 0x000000ae00827308 */ /* 0x0001220000000800 */
[C---:B-1----:R-:W-:Y:S01]  /*8410*/  FADD.FTZ R3, R175.reuse, R3 ;  /* 0x00000003af037221 */ /* 0x042fe20000010000 */
[----:B------:R-:W-:-:S06]  /*8420*/  F2FP.F16.F32.PACK_AB R175, R175, R136 ;  /* 0x00000088afaf723e */ /* 0x000fcc00000000ff */
[----:B------:R-:W1:Y:S01]  /*8430*/  MUFU.EX2 R146, R146 ;  /* 0x0000009200927308 */ /* 0x000e620000000800 */
[----:B---3--:R-:W-:Y:S01]  /*8440*/  FADD.FTZ R5, R135, R122 ;  /* 0x0000007a87057221 */ /* 0x008fe20000010000 */
[----:B0-----:R-:W-:-:S06]  /*8450*/  F2FP.F16.F32.PACK_AB R174, R144, R133 ;  /* 0x0000008590ae723e */ /* 0x001fcc00000000ff */
[----:B------:R-:W0:Y:S01]  /*8460*/  MUFU.EX2 R128, R128 ;  /* 0x0000008000807308 */ /* 0x000e220000000800 */
[----:B----4-:R-:W-:-:S07]  /*8470*/  FADD.FTZ R3, R130, R3 ;  /* 0x0000000382037221 */ /* 0x010fce0000010000 */
[----:B------:R-:W3:Y:S01]  /*8480*/  MUFU.EX2 R137, R160 ;  /* 0x000000a000897308 */ /* 0x000ee20000000800 */
[C---:B-1----:R-:W-:Y:S01]  /*8490*/  FADD.FTZ R8, R146.reuse, R5 ;  /* 0x0000000592087221 */ /* 0x042fe20000010000 */
[----:B------:R-:W-:-:S06]  /*84a0*/  F2FP.F16.F32.PACK_AB R168, R146, R135 ;  /* 0x0000008792a8723e */ /* 0x000fcc00000000ff */
[----:B------:R-:W1:Y:S01]  /*84b0*/  MUFU.EX2 R166, R166 ;  /* 0x000000a600a67308 */ /* 0x000e620000000800 */
[C---:B0-----:R-:W-:Y:S01]  /*84c0*/  FADD.FTZ R3, R128.reuse, R3 ;  /* 0x0000000380037221 */ /* 0x041fe20000010000 */
[----:B------:R-:W-:-:S06]  /*84d0*/  F2FP.F16.F32.PACK_AB R169, R128, R130 ;  /* 0x0000008280a9723e */ /* 0x000fcc00000000ff */
[----:B------:R-:W0:Y:S01]  /*84e0*/  MUFU.EX2 R4, R4 ;  /* 0x0000000400047308 */ /* 0x000e220000000800 */
[----:B---3--:R-:W-:-:S07]  /*84f0*/  FADD.FTZ R5, R137, R8 ;  /* 0x0000000889057221 */ /* 0x008fce0000010000 */
[----:B------:R-:W3:Y:S01]  /*8500*/  MUFU.EX2 R121, R121 ;  /* 0x0000007900797308 */ /* 0x000ee20000000800 */
[----:B-1----:R-:W-:Y:S01]  /*8510*/  FADD.FTZ R3, R166, R3 ;  /* 0x00000003a6037221 */ /* 0x002fe20000010000 */
[C---:B0-----:R-:W-:Y:S01]  /*8520*/  FADD.FTZ R8, R4.reuse, R5 ;  /* 0x0000000504087221 */ /* 0x041fe20000010000 */
[----:B------:R-:W-:Y:S01]  /*8530*/  F2FP.F16.F32.PACK_AB R170, R4, R137 ;  /* 0x0000008904aa723e */ /* 0x000fe200000000ff */
[----:B------:R-:W-:Y:S02]  /*8540*/  IMAD.MOV.U32 R4, RZ, RZ, R12 ;  /* 0x000000ffff047224 */ /* 0x000fe400078e000c */
[C---:B---3--:R-:W-:Y:S01]  /*8550*/  FADD.FTZ R5, R121.reuse, R3 ;  /* 0x0000000379057221 */ /* 0x048fe20000010000 */
[----:B------:R-:W-:Y:S01]  /*8560*/  F2FP.F16.F32.PACK_AB R171, R121, R166 ;  /* 0x000000a679ab723e */ /* 0x000fe200000000ff */
[----:B------:R-:W-:Y:S01]  /*8570*/  IMAD.MOV.U32 R3, RZ, RZ, R140 ;  /* 0x000000ffff037224 */ /* 0x000fe200078e008c */
[----:B--2---:R-:W-:Y:S06]  /*8580*/  @P1 BRA `(.L_x_4849) ;  /* 0xffffffc800b01947 */ /* 0x004fec000383ffff */
[----:B------:R-:W-:Y:S01]  /*8590*/  IMAD.MOV.U32 R3, RZ, RZ, R140 ;  /* 0x000000ffff037224 */ /* 0x000fe200078e008c */
[----:B------:R-:W-:Y:S01]  /*85a0*/  UMOV UR37, UR5 ;  /* 0x0000000500257c82 */ /* 0x000fe20008000000 */
[----:B------:R-:W-:Y:S01]  /*85b0*/  IMAD.MOV.U32 R4, RZ, RZ, R12 ;  /* 0x000000ffff047224 */ /* 0x000fe200078e000c */
[----:B------:R-:W-:-:S06]  /*85c0*/  UMOV UR36, UR39 ;  /* 0x0000002700247c82 */ /* 0x000fcc0008000000 */
.L_x_4832:
        /* <DEDUP_REMOVED lines=27> */
.L_x_4851:
[----:B------:R-:W-:-:S11]  /*8780*/  UISETP.NE.AND UP2, UPT, UR10, 0x1, UPT ;  /* 0x000000010a00788c */ /* 0x000fd6000bf45270 */
[----:B------:R-:W-:Y:S02]  /*8790*/  @UP2 ULDC.64 UR4, c[0x0][0x9e8] ;  /* 0x00027a0000042ab9 */ /* 0x000fe40000000a00 */
[----:B------:R-:W-:-:S04]  /*87a0*/  UIMAD.WIDE.U32 UR6, UR11, UR4, URZ ;  /* 0x000000040b0672a5 */ /* 0x000fc8000f8e003f */
[----:B------:R-:W-:-:S12]  /*87b0*/  @UP2 USHF.R.U32.HI UR11, URZ, UR5, UR7 ;  /* 0x000000053f0b2299 */ /* 0x000fd80008011607 */
.L_x_4852:
[----:B------:R-:W-:-:S04]  /*87c0*/  UIMAD UR10, UR11, UR10, URZ ;  /* 0x0000000a0b0a72a4 */ /* 0x000fc8000f8e023f */
[----:B------:R-:W-:-:S04]  /*87d0*/  UISETP.LT.AND UP2, UPT, UR14, UR10, UPT ;  /* 0x0000000a0e00728c */ /* 0x000fc8000bf41270 */
[----:B------:R-:W-:-:S12]  /*87e0*/  USEL UR14, UR14, UR10, !UP2 ;  /* 0x0000000a0e0e7287 */ /* 0x000fd8000d000000 */
.L_x_4850:
        /* <DEDUP_REMOVED lines=14> */
.L_x_4862:
[----:B------:R-:W-:-:S04]  /*88d0*/  UIADD3 UR37, UR4, 0x1, URZ ;  /* 0x0000000104257890 */ /* 0x000fc8000fffe03f */
[----:B------:R-:W-:-:S04]  /*88e0*/  UISETP.NE.AND UP2, UPT, UR37, 0x2, UPT ;  /* 0x000000022500788c */ /* 0x000fc8000bf45270 */
[----:B------:R-:W-:Y:S02]  /*88f0*/  USEL UR36, URZ, 0x1, UP2 ;  /* 0x000000013f247887 */ /* 0x000fe40009000000 */
[----:B------:R-:W-:Y:S02]  /*8900*/  USEL UR37, UR37, URZ, UP2 ;  /* 0x0000003f25257287 */ /* 0x000fe40009000000 */
[----:B------:R-:W-:Y:S01]  /*8910*/  ULOP3.LUT UR36, UR7, UR36, URZ, 0x3c, !UPT ;  /* 0x0000002407247292 */ /* 0x000fe2000f8e3c3f */
[----:B------:R-:W-:Y:S11]  /*8920*/  @!P0 BRA `(.L_x_4854) ;  /* 0x0000000000048947 */ /* 0x000ff60003800000 */
[----:B------:R-:W-:Y:S01]  /*8930*/  BPT.TRAP 0x1 ;  /* 0x000000040000795c */ /* 0x000fe20000300000 */
.L_x_4854:
[----:B------:R-:W-:Y:S01]  /*8940*/  ULEA UR6, UR37, UR38, 0x3 ;  /* 0x0000002625067291 */ /* 0x000fe2000f8e183f */
[----:B------:R-:W-:-:S05]  /*8950*/  IMAD.U32 R3, RZ, RZ, UR36 ;  /* 0x00000024ff037e24 */ /* 0x000fca000f8e00ff */
[----:B------:R-:W-:-:S04]  /*8960*/  SHF.L.U32 R3, R3, 0x1f, RZ ;  /* 0x0000001f03037819 */ /* 0x000fc800000006ff */
[----:B------:R0:W1:Y:S01]  /*8970*/  SYNCS.PHASECHK.TRANS64.TRYWAIT P1, [UR6+0x30830], R3 ;  /* 0x03083003ff0075a7 */ /* 0x0000620008020146 */
[----:B------:R-:W-:Y:S05]  /*8980*/  @!P0 BRA `(.L_x_4855) ;  /* 0x0000000000048947 */ /* 0x000fea0003800000 */
[----:B------:R-:W-:Y:S01]  /*8990*/  BPT.TRAP 0x1 ;  /* 0x000000040000795c */ /* 0x000fe20000300000 */
.L_x_4855:
[----:B-1----:R-:W-:Y:S05]  /*89a0*/  @P1 BRA `(.L_x_4856) ;  /* 0x0000000000081947 */ /* 0x002fea0003800000 */
[----:B------:R-:W1:Y:S02]  /*89b0*/  SYNCS.PHASECHK.TRANS64.TRYWAIT P1, [UR6+0x30830], R3 ;  /* 0x03083003ff0075a7 */ /* 0x000e640008020146 */
[----:B-1----:R-:W-:Y:S05]  /*89c0*/  @!P1 BRA `(.L_x_4857) ;  /* 0x0000010000949947 */ /* 0x002fea0003800000 */
.L_x_4856:
        /* <DEDUP_REMOVED lines=167> */
.L_x_4858:
[----:B------:R-:W-:Y:S01]  /*9440*/  ULEA UR10, UR4, UR38, 0x3 ;  /* 0x00000026040a7291 */ /* 0x000fe2000f8e183f */
[----:B------:R-:W-:-:S05]  /*9450*/  IMAD.U32 R0, RZ, RZ, UR7 ;  /* 0x00000007ff007e24 */ /* 0x000fca000f8e00ff */
[----:B------:R-:W-:-:S04]  /*9460*/  SHF.L.U32 R0, R0, 0x1f, RZ ;  /* 0x0000001f00007819 */ /* 0x000fc800000006ff */
[----:B------:R2:W3:Y:S01]  /*9470*/  SYNCS.PHASECHK.TRANS64.TRYWAIT P1, [UR10+0x30850], R0 ;  /* 0x03085000ff0075a7 */ /* 0x0004e2000802014a */
[----:B------:R-:W-:Y:S05]  /*9480*/  @!P0 BRA `(.L_x_4859) ;  /* 0x0000000000048947 */ /* 0x000fea0003800000 */
[----:B------:R-:W-:Y:S01]  /*9490*/  BPT.TRAP 0x1 ;  /* 0x000000040000795c */ /* 0x000fe20000300000 */
.L_x_4859:
[----:B---3--:R-:W-:Y:S05]  /*94a0*/  @P1 BRA `(.L_x_4860) ;  /* 0x0000000000081947 */ /* 0x008fea0003800000 */
[----:B------:R-:W3:Y:S02]  /*94b0*/  SYNCS.PHASECHK.TRANS64.TRYWAIT P1, [UR10+0x30850], R0 ;  /* 0x03085000ff0075a7 */ /* 0x000ee4000802014a */
[----:B---3--:R-:W-:Y:S05]  /*94c0*/  @!P1 BRA `(.L_x_4861) ;  /* 0x000000f400ec9947 */ /* 0x008fea0003800000 */
.L_x_4860:
        /* <DEDUP_REMOVED lines=56> */
[----:B------:R-:W0:Y:S01]  /*9850*/  LDC R9, c[0x0][0x988] ;  /* 0x00026200ff097b82 */ /* 0x000e220000000800 */
[----:B------:R-:W1:Y:S02]  /*9860*/  S2R R209, SR_TID.X ;  /* 0x0000000000d17919 */ /* 0x000e640000002100 */
        /* <DEDUP_REMOVED lines=71> */
[----:B------:R-:W1:Y:S01]  /*9ce0*/  MUFU.TANH R180, R180 ;  /* 0x000000b400b47308 */ /* 0x000e620000002400 */
[----:B------:R-:W-:Y:S01]  /*9cf0*/  UIADD3 UR6, UR4, 0x200, URZ ;  /* 0x0000020004067890 */ /* 0x000fe2000fffe03f */
[----:B------:R-:W-:-:S06]  /*9d00*/  UMOV UR7, 0x40000040 ;  /* 0x4000004000077882 */ /* 0x000fcc0000000000 */
[----:B------:R-:W3:Y:S08]  /*9d10*/  MUFU.TANH R182, R182 ;  /* 0x000000b600b67308 */ /* 0x000ef00000002400 */
[----:B------:R-:W4:Y:S01]  /*9d20*/  MUFU.TANH R148, R148 ;  /* 0x0000009400947308 */ /* 0x000f220000002400 */
[----:B-1----:R-:W-:-:S07]  /*9d30*/  FMNMX.FTZ R3, R180, R3, !PT ;  /* 0x00000003b4037209 */ /* 0x002fce0007810000 */
[----:B------:R-:W1:Y:S01]  /*9d40*/  MUFU.TANH R150, R150 ;  /* 0x0000009600967308 */ /* 0x000e620000002400 */
        /* <DEDUP_REMOVED lines=9> */
[----:B--2---:R-:W2:Y:S02]  /*9de0*/  SHFL.BFLY PT, R0, R3, 0x2, 0x1f ;  /* 0x0c401f0003007f89 */ /* 0x004ea400000e0000 */
[----:B--2---:R-:W-:-:S05]  /*9df0*/  FMNMX.FTZ R0, R3, R0, !PT ;  /* 0x0000000003007209 */ /* 0x004fca0007810000 */
[----:B------:R-:W2:Y:S02]  /*9e00*/  SHFL.BFLY PT, R3, R0, 0x1, 0x1f ;  /* 0x0c201f0000037f89 */ /* 0x000ea400000e0000 */
[----:B--2---:R-:W-:Y:S02]  /*9e10*/  FMNMX.FTZ R4, R0, R3, !PT ;  /* 0x0000000300047209 */ /* 0x004fe40007810000 */
        /* <DEDUP_REMOVED lines=31> */
[-C--:B------:R-:W-:Y:S01]  /*a010*/  FFMA.FTZ R160, R160, R9.reuse, -R127 ;  /* 0x00000009a0a07223 */ /* 0x080fe2000001087f */
[----:B------:R-:W-:Y:S01]  /*a020*/  FMUL.FTZ R0, R0, R9 ;  /* 0x0000000900007220 */ /* 0x000fe20000410000 */
[----:B------:R-:W-:Y:S01]  /*a030*/  FMNMX.FTZ R3, R138, R3, !PT ;  /* 0x000000038a037209 */ /* 0x000fe20007810000 */
[----:B------:R-:W-:Y:S03]  /*a040*/  MUFU.EX2 R11, R11 ;  /* 0x0000000b000b7308 */ /* 0x000fe60000000800 */
[----:B------:R-:W-:-:S04]  /*a050*/  FMNMX.FTZ R3, R140, R3, !PT ;  /* 0x000000038c037209 */ /* 0x000fc80007810000 */
[----:B------:R-:W-:Y:S01]  /*a060*/  FMNMX.FTZ R3, R142, R3, !PT ;  /* 0x000000038e037209 */ /* 0x000fe20007810000 */
[----:B------:R-:W-:Y:S03]  /*a070*/  MUFU.EX2 R0, R0 ;  /* 0x0000000000007308 */ /* 0x000fe60000000800 */
[----:B------:R-:W-:-:S04]  /*a080*/  FMNMX.FTZ R3, R144, R3, !PT ;  /* 0x0000000390037209 */ /* 0x000fc80007810000 */
[----:B------:R-:W-:Y:S01]  /*a090*/  FMNMX.FTZ R3, R146, R3, !PT ;  /* 0x0000000392037209 */ /* 0x000fe20007810000 */
[----:B------:R-:W0:Y:S03]  /*a0a0*/  MUFU.EX2 R14, R14 ;  /* 0x0000000e000e7308 */ /* 0x000e260000000800 */
[----:B----4-:R-:W-:-:S04]  /*a0b0*/  FMNMX.FTZ R3, R148, R3, !PT ;  /* 0x0000000394037209 */ /* 0x010fc80007810000 */
[----:B-1----:R-:W-:Y:S01]  /*a0c0*/  FMNMX.FTZ R3, R150, R3, !PT ;  /* 0x0000000396037209 */ /* 0x002fe20007810000 */
[----:B------:R-:W-:Y:S03]  /*a0d0*/  MUFU.EX2 R15, R15 ;  /* 0x0000000f000f7308 */ /* 0x000fe60000000800 */
[----:B------:R-:W-:-:S04]  /*a0e0*/  FMNMX.FTZ R3, R152, R3, !PT ;  /* 0x0000000398037209 */ /* 0x000fc80007810000 */
[----:B------:R-:W-:Y:S01]  /*a0f0*/  FMNMX.FTZ R3, R154, R3, !PT ;  /* 0x000000039a037209 */ /* 0x000fe20007810000 */
        /* <DEDUP_REMOVED lines=48> */
[-C--:B------:R-:W-:Y:S01]  /*a400*/  FFMA.FTZ R214, R230, R9.reuse, -R127 ;  /* 0x00000009e6d67223 */ /* 0x080fe2000001087f */
[-C--:B------:R-:W-:Y:S02]  /*a410*/  FMUL.FTZ R127, R3, R9.reuse ;  /* 0x00000009037f7220 */ /* 0x080fe40000410000 */
[----:B------:R-:W-:Y:S01]  /*a420*/  HGMMA.64x192x16.F32 R24, R168, gdesc[UR4].tnspB, R24, gsb0 ;  /* 0x42e00004a8187df0 */ /* 0x000fe20008000818 */
[----:B------:R-:W-:Y:S01]  /*a430*/  MUFU.EX2 R172, R172 ;  /* 0x000000ac00ac7308 */ /* 0x000fe20000000800 */
[-CC-:B------:R-:W-:Y:S01]  /*a440*/  FFMA.FTZ R189, R13, R9.reuse, -R127.reuse ;  /* 0x000000090dbd7223 */ /* 0x180fe2000001087f */
[----:B------:R-:W-:Y:S02]  /*a450*/  IMAD.U32 R13, RZ, RZ, UR37 ;  /* 0x00000025ff0d7e24 */ /* 0x000fe4000f8e00ff */
[-CC-:B------:R-:W-:Y:S01]  /*a460*/  FFMA.FTZ R20, R20, R9.reuse, -R127.reuse ;  /* 0x0000000914147223 */ /* 0x180fe2000001087f */
[-CC-:B------:R-:W-:Y:S01]  /*a470*/  FFMA.FTZ R191, R120, R9.reuse, -R127.reuse ;  /* 0x0000000978bf7223 */ /* 0x180fe2000001087f */
[-CC-:B------:R-:W-:Y:S01]  /*a480*/  FFMA.FTZ R120, R124, R9.reuse, -R127.reuse ;  /* 0x000000097c787223 */ /* 0x180fe2000001087f */
[-CC-:B------:R-:W-:Y:S01]  /*a490*/  FFMA.FTZ R185, R126, R9.reuse, -R127.reuse ;  /* 0x000000097eb97223 */ /* 0x180fe2000001087f */
[----:B------:R-:W-:Y:S01]  /*a4a0*/  @!P1 LEA R13, R13, UR38, 0x3 ;  /* 0x000000260d0d9c11 */ /* 0x000fe2000f8e18ff */
[----:B------:R-:W0:Y:S01]  /*a4b0*/  MUFU.EX2 R189, R189 ;  /* 0x000000bd00bd7308 */ /* 0x000e220000000800 */
[----:B------:R-:W-:Y:S01]  /*a4c0*/  FFMA.FTZ R181, R136, R9, -R127 ;  /* 0x0000000988b57223 */ /* 0x000fe2000001087f */
[----:B------:R-:W-:-:S02]  /*a4d0*/  IMAD.U32 R136, RZ, RZ, UR10 ;  /* 0x0000000aff887e24 */ /* 0x000fc4000f8e00ff */
[-CC-:B------:R-:W-:Y:S01]  /*a4e0*/  FFMA.FTZ R124, R130, R9.reuse, -R127.reuse ;  /* 0x00000009827c7223 */ /* 0x180fe2000001087f */
[----:B------:R-:W-:Y:S02]  /*a4f0*/  @!P1 VIADD R13, R13, 0x30840 ;  /* 0x000308400d0d9836 */ /* 0x000fe40000000000 */
[-CC-:B------:R-:W-:Y:S01]  /*a500*/  FFMA.FTZ R187, R132, R9.reuse, -R127.reuse ;  /* 0x0000000984bb7223 */ /* 0x180fe2000001087f */
[----:B------:R-:W-:Y:S02]  /*a510*/  @!P1 VIADD R136, R136, 0x30860 ;  /* 0x0003086088889836 */ /* 0x000fe40000000000 */
[-C--:B------:R-:W-:Y:S01]  /*a520*/  FFMA.FTZ R130, R138, R9.reuse, -R127 ;  /* 0x000000098a827223 */ /* 0x080fe2000001087f */
[----:B------:R-:W1:Y:S01]  /*a530*/  MUFU.EX2 R20, R20 ;  /* 0x0000001400147308 */ /* 0x000e620000000800 */
[----:B------:R-:W-:Y:S01]  /*a540*/  @!P1 PRMT R13, RZ, 0x654, R13 ;  /* 0x00000654ff0d9816 */ /* 0x000fe2000000000d */
[-CC-:B------:R-:W-:Y:S01]  /*a550*/  FFMA.FTZ R126, R134, R9.reuse, -R127.reuse ;  /* 0x00000009867e7223 */ /* 0x180fe2000001087f */
[----:B------:R-:W-:Y:S01]  /*a560*/  @!P1 PRMT R138, RZ, 0x654, R136 ;  /* 0x00000654ff8a9816 */ /* 0x000fe20000000088 */
[-CC-:B------:R-:W-:Y:S01]  /*a570*/  FFMA.FTZ R183, R140, R9.reuse, -R127.reuse ;  /* 0x000000098cb77223 */ /* 0x180fe2000001087f */
[-CC-:B------:R-:W-:Y:S01]  /*a580*/  FFMA.FTZ R132, R142, R9.reuse, -R127.reuse ;  /* 0x000000098e847223 */ /* 0x180fe2000001087f */
[-CC-:B------:R-:W-:Y:S01]  /*a590*/  FFMA.FTZ R177, R144, R9.reuse, -R127.reuse ;  /* 0x0000000990b17223 */ /* 0x180fe2000001087f */
        /* <DEDUP_REMOVED lines=12> */
[----:B------:R-:W-:Y:S01]  /*a660*/  FFMA.FTZ R166, R166, R9, -R127 ;  /* 0x00000009a6a67223 */ /* 0x000fe2000001087f */
[----:B------:R-:W-:Y:S01]  /*a670*/  UMOV UR7, UR36 ;  /* 0x0000002400077c82 */ /* 0x000fe20008000000 */
[----:B------:R-:W-:-:S03]  /*a680*/  F2FP.F16.F32.PACK_AB R182, R172, R125 ;  /* 0x0000007dacb6723e */ /* 0x000fc600000000ff */
        /* <DEDUP_REMOVED lines=18> */
[----:B------:R-:W0:Y:S01]  /*a7b0*/  MUFU.EX2 R214, R214 ;  /* 0x000000d600d67308 */ /* 0x000e220000000800 */
[----:B-1----:R-:W-:-:S07]  /*a7c0*/  F2FP.F16.F32.PACK_AB R175, R158, R156 ;  /* 0x0000009c9eaf723e */ /* 0x002fce00000000ff */
[----:B------:R-:W-:Y:S01]  /*a7d0*/  MUFU.EX2 R166, R166 ;  /* 0x000000a600a67308 */ /* 0x000fe20000000800 */
[----:B------:R-:W-:Y:S02]  /*a7e0*/  WARPGROUP.DEPBAR.LE gsb0, 0x0 ;  /* 0x00008000000079c5 */ /* 0x000fe40000010000 */
[----:B------:R1:W-:Y:S01]  /*a7f0*/  @!P1 SYNCS.ARRIVE.TRANS64.RED.A1T0 RZ, [R13+URZ], RZ ;  /* 0x000000ff0dff99a7 */ /* 0x0003e2000810043f */
[----:B------:R-:W-:Y:S02]  /*a800*/  F2FP.F16.F32.PACK_AB R170, R12, R139 ;  /* 0x0000008b0caa723e */ /* 0x000fe400000000ff */
[----:B0-----:R-:W-:Y:S01]  /*a810*/  F2FP.F16.F32.PACK_AB R168, R214, R137 ;  /* 0x00000089d6a8723e */ /* 0x001fe200000000ff */
[----:B-1----:R-:W-:Y:S01]  /*a820*/  FFMA.FTZ R13, R0, R8, R11 ;  /* 0x00000008000d7223 */ /* 0x002fe2000001000b */
[----:B------:R0:W-:Y:S01]  /*a830*/  @!P1 SYNCS.ARRIVE.TRANS64.RED.A1T0 RZ, [R138+URZ], RZ ;  /* 0x000000ff8aff99a7 */ /* 0x0001e2000810043f */
[C---:B------:R-:W-:Y:S01]  /*a840*/  ISETP.GT.AND P1, PT, R10.reuse, UR39, PT ;  /* 0x000000270a007c0c */ /* 0x040fe2000bf24270 */
[----:B------:R-:W-:-:S02]  /*a850*/  VIADD R10, R10, 0xffffffff ;  /* 0xffffffff0a0a7836 */ /* 0x000fc40000000000 */
[----:B------:R-:W-:Y:S01]  /*a860*/  FADD.FTZ R8, R14, R13 ;  /* 0x0000000d0e087221 */ /* 0x000fe20000010000 */
[----:B------:R-:W-:Y:S01]  /*a870*/  FADD.FTZ R13, R191, R136 ;  /* 0x00000088bf0d7221 */ /* 0x000fe20000010000 */
[C---:B------:R-:W-:Y:S02]  /*a880*/  F2FP.F16.F32.PACK_AB R191, R120.reuse, R191 ;  /* 0x000000bf78bf723e */ /* 0x040fe400000000ff */
        /* <DEDUP_REMOVED lines=66> */
.L_x_4853:
        /* <DEDUP_REMOVED lines=9> */
[----:B------:R-:W-:-:S05]  /*ad40*/  ULDC UR50, c[0x0][0x9e0] ;  /* 0x0002780000327ab9 */ /* 0x000fca0000000800 */
.L_x_4880:
[----:B------:R-:W-:-:S04]  /*ad50*/  UIADD3 UR37, UR4, 0x1, URZ ;  /* 0x0000000104257890 */ /* 0x000fc8000fffe03f */
[----:B------:R-:W-:-:S04]  /*ad60*/  UISETP.NE.AND UP2, UPT, UR37, 0x2, UPT ;  /* 0x000000022500788c */ /* 0x000fc8000bf45270 */
[----:B------:R-:W-:Y:S02]  /*ad70*/  USEL UR36, URZ, 0x1, UP2 ;  /* 0x000000013f247887 */ /* 0x000fe40009000000 */
[----:B------:R-:W-:Y:S02]  /*ad80*/  USEL UR37, UR37, URZ, UP2 ;  /* 0x0000003f25257287 */ /* 0x000fe40009000000 */
[----:B------:R-:W-:Y:S01]  /*ad90*/  ULOP3.LUT UR36, UR7, UR36, URZ, 0x3c, !UPT ;  /* 0x0000002407247292 */ /* 0x000fe2000f8e3c3f */
[----:B------:R-:W-:Y:S11]  /*ada0*/  @!P0 BRA `(.L_x_4864) ;  /* 0x0000000000048947 */ /* 0x000ff60003800000 */
[----:B------:R-:W-:Y:S01]  /*adb0*/  BPT.TRAP 0x1 ;  /* 0x000000040000795c */ /* 0x000fe20000300000 */
.L_x_4864:
[----:B------:R-:W-:Y:S01]  /*adc0*/  ULEA UR6, UR37, UR38, 0x3 ;  /* 0x0000002625067291 */ /* 0x000fe2000f8e183f */
[----:B------:R-:W-:-:S05]  /*add0*/  IMAD.U32 R3, RZ, RZ, UR36 ;  /* 0x00000024ff037e24 */ /* 0x000fca000f8e00ff */
[----:B------:R-:W-:-:S04]  /*ade0*/  SHF.L.U32 R3, R3, 0x1f, RZ ;  /* 0x0000001f03037819 */ /* 0x000fc800000006ff */
[----:B------:R0:W1:Y:S01]  /*adf0*/  SYNCS.PHASECHK.TRANS64.TRYWAIT P1, [UR6+0x30830], R3 ;  /* 0x03083003ff0075a7 */ /* 0x0000620008020146 */
[----:B------:R-:W-:Y:S05]  /*ae00*/  @!P0 BRA `(.L_x_4865) ;  /* 0x0000000000048947 */ /* 0x000fea0003800000 */
[----:B------:R-:W-:Y:S01]  /*ae10*/  BPT.TRAP 0x1 ;  /* 0x000000040000795c */ /* 0x000fe20000300000 */
.L_x_4865:
[----:B-1----:R-:W-:Y:S05]  /*ae20*/  @P1 BRA `(.L_x_4866) ;  /* 0x0000000000081947 */ /* 0x002fea0003800000 */
[----:B------:R-:W1:Y:S02]  /*ae30*/  SYNCS.PHASECHK.TRANS64.TRYWAIT P1, [UR6+0x30830], R3 ;  /* 0x03083003ff0075a7 */ /* 0x000e640008020146 */
[----:B-1----:R-:W-:Y:S05]  /*ae40*/  @!P1 BRA `(.L_x_4867) ;  /* 0x000000dc00a49947 */ /* 0x002fea0003800000 */
.L_x_4866:
        /* <DEDUP_REMOVED lines=167> */
.L_x_4868:
[----:B------:R-:W-:Y:S01]  /*b8c0*/  ULEA UR10, UR4, UR38, 0x3 ;  /* 0x00000026040a7291 */ /* 0x000fe2000f8e183f */
[----:B------:R-:W-:-:S05]  /*b8d0*/  IMAD.U32 R0, RZ, RZ, UR7 ;  /* 0x00000007ff007e24 */ /* 0x000fca000f8e00ff */
[----:B------:R-:W-:-:S04]  /*b8e0*/  SHF.L.U32 R0, R0, 0x1f, RZ ;  /* 0x0000001f00007819 */ /* 0x000fc800000006ff */
[----:B------:R2:W3:Y:S01]  /*b8f0*/  SYNCS.PHASECHK.TRANS64.TRYWAIT P1, [UR10+0x30850], R0 ;  /* 0x03085000ff0075a7 */ /* 0x0004e2000802014a */
[----:B------:R-:W-:Y:S05]  /*b900*/  @!P0 BRA `(.L_x_4869) ;  /* 0x0000000000048947 */ /* 0x000fea0003800000 */
[----:B------:R-:W-:Y:S01]  /*b910*/  BPT.TRAP 0x1 ;  /* 0x000000040000795c */ /* 0x000fe20000300000 */
.L_x_4869:
[----:B---3--:R-:W-:Y:S05]  /*b920*/  @P1 BRA `(.L_x_4870) ;  /* 0x0000000000081947 */ /* 0x008fea0003800000 */
[----:B------:R-:W3:Y:S02]  /*b930*/  SYNCS.PHASECHK.TRANS64.TRYWAIT P1, [UR10+0x30850], R0 ;  /* 0x03085000ff0075a7 */ /* 0x000ee4000802014a */
[----:B---3--:R-:W-:Y:S05]  /*b940*/  @!P1 BRA `(.L_x_4871) ;  /* 0x000000d000fc9947 */ /* 0x008fea0003800000 */
.L_x_4870:
[----:B------:R-:W-:Y:S01]  /*b950*/  UIADD3 UR6, UR38, 0x400, URZ ;  /* 0x0000040026067890 */ /* 0x000fe2000fffe03f */
[----:B------:R-:W-:Y:S01]  /*b960*/  WARPGROUP.ARRIVE ;  /* 0x00000000000079c5 */ /* 0x000fe20000000000 */
[----:B------:R-:W-:-:S05]  /*b970*/  UMOV UR7, 0x40000040 ;  /* 0x4000004000077882 */ /* 0x000fca0000000000 */
[----:B------:R-:W3:Y:S01]  /*b980*/  S2R R209, SR_TID.X ;  /* 0x0000000000d17919 */ /* 0x000ee20000002100 */
[----:B------:R-:W-:Y:S01]  /*b990*/  USHF.R.U32.HI UR6, URZ, 0x4, UR6 ;  /* 0x000000043f067899 */ /* 0x000fe20008011606 */
[----:B------:R-:W-:Y:S01]  /*b9a0*/  PLOP3.LUT P1, PT, PT, PT, UP0, 0x80, 0x0 ;  /* 0x000000000000781c */ /* 0x000fe20003f2f008 */
[----:B0-2---:R-:W-:Y:S01]  /*b9b0*/  FMUL.FTZ R0, R122, UR5 ;  /* 0x000000057a007c20 */ /* 0x005fe20008410000 */
[----:B------:R-:W-:Y:S01]  /*b9c0*/  PLOP3.LUT P2, PT, PT, PT, UP0, 0x80, 0x0 ;  /* 0x000000000000781c */ /* 0x000fe20003f4f008 */
[----:B------:R-:W-:Y:S01]  /*b9d0*/  ULOP3.LUT UR6, UR6, 0x3fff, URZ, 0xc0, !UPT ;  /* 0x00003fff06067892 */ /* 0x000fe2000f8ec03f */
[----:B------:R-:W-:Y:S01]  /*b9e0*/  FMUL.FTZ R9, R127, UR5 ;  /* 0x000000057f097c20 */ /* 0x000fe20008410000 */
[----:B------:R-:W-:Y:S01]  /*b9f0*/  FMUL.FTZ R122, R138, UR5 ;  /* 0x000000058a7a7c20 */ /* 0x000fe20008410000 */
[----:B------:R-:W-:Y:S01]  /*ba00*/  FMUL.FTZ R138, R140, UR5 ;  /* 0x000000058c8a7c20 */ /* 0x000fe20008410000 */
[----:B------:R-:W-:Y:S01]  /*ba10*/  ULOP3.LUT UR6, UR6, 0x3000000, URZ, 0xfc, !UPT ;  /* 0x0300000006067892 */ /* 0x000fe2000f8efc3f */
[----:B------:R-:W-:Y:S01]  /*ba20*/  FMUL.FTZ R127, R162, UR5 ;  /* 0x00000005a27f7c20 */ /* 0x000fe20008410000 */
[----:B------:R-:W-:-:S02]  /*ba30*/  IMAD.U32 R15, RZ, RZ, UR37 ;  /* 0x00000025ff0f7e24 */ /* 0x000fc4000f8e00ff */
[----:B------:R-:W-:Y:S01]  /*ba40*/  FMUL.FTZ R140, R144, UR5 ;  /* 0x00000005908c7c20 */ /* 0x000fe20008410000 */
[----:B------:R-:W-:Y:S01]  /*ba50*/  UIMAD UR4, UR4, 0x900, UR6 ;  /* 0x00000900040478a4 */ /* 0x000fe2000f8e0206 */
[----:B------:R-:W-:Y:S01]  /*ba60*/  FMUL.FTZ R144, R148, UR5 ;  /* 0x0000000594907c20 */ /* 0x000fe20008410000 */
[----:B------:R-:W-:Y:S01]  /*ba70*/  FMUL.FTZ R148, R152, UR5 ;  /* 0x0000000598947c20 */ /* 0x000fe20008410000 */
        /* <DEDUP_REMOVED lines=73> */
[----:B------:R-:W-:Y:S02]  /*bf10*/  VIADD R141, R19, UR60 ;  /* 0x0000003c138d7c36 */ /* 0x000fe40008000000 */
[----:B------:R-:W-:-:S09]  /*bf20*/  FMUL.FTZ R177, R132, UR5 ;  /* 0x0000000584b17c20 */ /* 0x000fd20008410000 */
        /* <DEDUP_REMOVED lines=13> */
[----:B------:R-:W-:Y:S01]  /*c000*/  @!P3 LEA R14, R15, UR38, 0x3 ;  /* 0x000000260f0ebc11 */ /* 0x000fe2000f8e18ff */
[----:B------:R-:W-:Y:S01]  /*c010*/  FMUL.FTZ R158, R161, UR5 ;  /* 0x00000005a19e7c20 */ /* 0x000fe20008410000 */
[----:B------:R-:W-:Y:S01]  /*c020*/  PLOP3.LUT P1, PT, PT, PT, UP1, 0x40, 0x0 ;  /* 0x000000000000781c */ /* 0x000fe20003f2e818 */
[----:B------:R-:W5:Y:S01]  /*c030*/  SHFL.IDX PT, R162, R141, RZ, 0x1c1f ;  /* 0x001c1fff8da27589 */ /* 0x000f6200000e0000 */
[----:B------:R-:W0:Y:S01]  /*c040*/  MUFU.TANH R176, R176 ;  /* 0x000000b000b07308 */ /* 0x000e220000002400 */
[----:B------:R-:W-:-:S05]  /*c050*/  @!P3 VIADD R14, R14, 0x30840 ;  /* 0x000308400e0eb836 */ /* 0x000fca0000000000 */
[----:B------:R-:W-:Y:S02]  /*c060*/  @!P3 PRMT R14, RZ, 0x654, R14 ;  /* 0x00000654ff0eb816 */ /* 0x000fe4000000000e */
        /* <DEDUP_REMOVED lines=15> */
[----:B------:R-:W-:Y:S02]  /*c160*/  IMAD R145, R10, -0x60, RZ ;  /* 0xffffffa00a917824 */ /* 0x000fe400078e02ff */
[----:B------:R-:W-:Y:S01]  /*c170*/  FMUL.FTZ R173, R125, UR5 ;  /* 0x000000057dad7c20 */ /* 0x000fe20008410000 */
[----:B------:R-:W-:Y:S01]  /*c180*/  HGMMA.64x192x16.F32 R24, R168, gdesc[UR4].tnspB, R24, gsb0 ;  /* 0x42e00004a8187df0 */ /* 0x000fe20008000818 */
[----:B------:R-:W-:Y:S01]  /*c190*/  FMUL.FTZ R174, R128, UR5 ;  /* 0x0000000580ae7c20 */ /* 0x000fe20008410000 */
[----:B------:R-:W-:Y:S01]  /*c1a0*/  FMUL.FTZ R175, R129, UR5 ;  /* 0x0000000581af7c20 */ /* 0x000fe20008410000 */
[----:B------:R-:W-:-:S02]  /*c1b0*/  VIADD R15, R145, 0x1 ;  /* 0x00000001910f7836 */ /* 0x000fc40000000000 */
[----:B------:R-:W-:Y:S01]  /*c1c0*/  FMUL.FTZ R125, R147, UR5 ;  /* 0x00000005937d7c20 */ /* 0x000fe20008410000 */
[----:B------:R-:W-:Y:S01]  /*c1d0*/  FMUL.FTZ R128, R163, UR5 ;  /* 0x00000005a3807c20 */ /* 0x000fe20008410000 */
[----:B------:R-:W-:Y:S01]  /*c1e0*/  FMUL.FTZ R129, R166, UR5 ;  /* 0x00000005a6817c20 */ /* 0x000fe20008410000 */
[----:B------:R-:W-:Y:S01]  /*c1f0*/  IMAD R15, R18, -0x2, R15 ;  /* 0xfffffffe120f7824 */ /* 0x000fe200078e020f */
[----:B------:R-:W0:Y:S03]  /*c200*/  MUFU.TANH R172, R172 ;  /* 0x000000ac00ac7308 */ /* 0x000e260000002400 */
[----:B------:R-:W-:Y:S01]  /*c210*/  VIADD R143, R15, 0xffffffff ;  /* 0xffffffff0f8f7836 */ /* 0x000fe20000000000 */
[----:B------:R-:W-:-:S04]  /*c220*/  IADD3 R147, -R17, R15, R16 ;  /* 0x0000000f11937210 */ /* 0x000fc80007ffe110 */
        /* <DEDUP_REMOVED lines=27> */
.L_x_4874:
[----:B------:R-:W-:-:S05]  /*c3e0*/  IMAD.U32 R162, RZ, RZ, UR39 ;  /* 0x00000027ffa27e24 */ /* 0x000fca000f8e00ff */
[----:B------:R-:W-:-:S13]  /*c3f0*/  ISETP.NE.AND P1, PT, R162, 0x1, PT ;  /* 0x00000001a200780c */ /* 0x000fda0003f25270 */
[----:B0-----:R-:W0:Y:S02]  /*c400*/  @P1 LDC.64 R14, c[0x0][0x9e8] ;  /* 0x00027a00ff0e1b82 */ /* 0x001e240000000a00 */
[----:B0-----:R-:W-:-:S05]  /*c410*/  @P1 IMAD.HI.U32 R14, R155, R14, RZ ;  /* 0x0000000e9b0e1227 */ /* 0x001fca00078e00ff */
[----:B------:R-:W-:-:S07]  /*c420*/  @P1 SHF.R.U32.HI R155, RZ, R15, R14 ;  /* 0x0000000fff9b1219 */ /* 0x000fce000001160e */
.L_x_4875:
[----:B------:R-:W-:Y:S05]  /*c430*/  BSYNC B0 ;  /* 0x0000000000007941 */ /* 0x000fea0003800000 */
.L_x_4873:
[----:B------:R-:W-:-:S05]  /*c440*/  IMAD R14, R155, R162, R143 ;  /* 0x000000a29b0e7224 */ /* 0x000fca00078e028f */
[----:B------:R-:W-:Y:S02]  /*c450*/  VIADDMNMX R151, R14, R162, R151, PT ;  /* 0x000000a20e977246 */ /* 0x000fe40003800197 */
[----:B------:R-:W-:-:S07]  /*c460*/  VIMNMX R153, R153, R14, !PT ;  /* 0x0000000e99997248 */ /* 0x000fce0007fe0100 */
.L_x_4872:
        /* <DEDUP_REMOVED lines=111> */
[----:B------:R-:W-:Y:S01]  /*cb60*/  FSEL R218, R3, -INF , !P6 ;  /* 0xff80000003da7808 */ /* 0x000fe20007000000 */
[----:B------:R-:W-:Y:S01]  /*cb70*/  IMAD.IADD R3, R149, 0x1, R14 ;  /* 0x0000000195037824 */ /* 0x000fe200078e020e */
        /* <DEDUP_REMOVED lines=19> */
.L_x_4878:
[----:B------:R-:W-:-:S05]  /*ccb0*/  IMAD.U32 R184, RZ, RZ, UR39 ;  /* 0x00000027ffb87e24 */ /* 0x000fca000f8e00ff */
[----:B------:R-:W-:-:S13]  /*ccc0*/  ISETP.NE.AND P6, PT, R184, 0x1, PT ;  /* 0x00000001b800780c */ /* 0x000fda0003fc5270 */
[----:B------:R-:W0:Y:S02]  /*ccd0*/  @P6 LDC.64 R14, c[0x0][0x9e8] ;  /* 0x00027a00ff0e6b82 */ /* 0x000e240000000a00 */
[----:B0-----:R-:W-:-:S05]  /*cce0*/  @P6 IMAD.HI.U32 R14, R139, R14, RZ ;  /* 0x0000000e8b0e6227 */ /* 0x001fca00078e00ff */
[----:B------:R-:W-:-:S07]  /*ccf0*/  @P6 SHF.R.U32.HI R139, RZ, R15, R14 ;  /* 0x0000000fff8b6219 */ /* 0x000fce000001160e */
.L_x_4879:
[----:B------:R-:W-:Y:S05]  /*cd00*/  BSYNC B0 ;  /* 0x0000000000007941 */ /* 0x000fea0003800000 */
.L_x_4877:
[----:B------:R-:W-:-:S05]  /*cd10*/  IMAD R14, R139, R184, R143 ;  /* 0x000000b88b0e7224 */ /* 0x000fca00078e028f */
[----:B------:R-:W-:Y:S02]  /*cd20*/  VIADDMNMX R3, R14, R184, R3, PT ;  /* 0x000000b80e037246 */ /* 0x000fe40003800103 */
[----:B------:R-:W-:-:S07]  /*cd30*/  VIMNMX R137, R137, R14, !PT ;  /* 0x0000000e89897248 */ /* 0x000fce0007fe0100 */
.L_x_4876:
[C---:B------:R-:W-:Y:S01]  /*cd40*/  ISETP.GT.AND P1, PT, R137.reuse, 0x1, !P1 ;  /* 0x000000018900780c */ /* 0x040fe20004f24270 */
[----:B------:R-:W-:Y:S01]  /*cd50*/  UMOV UR7, UR36 ;  /* 0x0000002400077c82 */ /* 0x000fe20008000000 */
[----:B------:R-:W-:Y:S02]  /*cd60*/  ISETP.GT.AND P2, PT, R137, 0x8, !P2 ;  /* 0x000000088900780c */ /* 0x000fe40005744270 */
        /* <DEDUP_REMOVED lines=32> */
[----:B------:R-:W-:Y:S02]  /*cf70*/  ISETP.NE.AND P2, PT, R186, RZ, PT ;  /* 0x000000ffba00720c */ /* 0x000fe40003f45270 */
        /* <DEDUP_REMOVED lines=55> */
[C---:B------:R-:W-:Y:S01]  /*d2f0*/  ISETP.LT.OR P5, PT, R3.reuse, 0x59, P5 ;  /* 0x000000590300780c */ /* 0x040fe20002fa1670 */
[----:B------:R-:W1:Y:S01]  /*d300*/  SHFL.BFLY PT, R4, R15, 0x1, 0x1f ;  /* 0x0c201f000f047f89 */ /* 0x000e6200000e0000 */
[----:B------:R-:W-:Y:S02]  /*d310*/  ISETP.LT.OR P1, PT, R3, 0x3a, P1 ;  /* 0x0000003a0300780c */ /* 0x000fe40000f21670 */
[----:B------:R-:W-:-:S02]  /*d320*/  FSEL R128, R128, -INF , !P4 ;  /* 0xff80000080807808 */ /* 0x000fc40006000000 */
[----:B------:R-:W-:Y:S02]  /*d330*/  FSEL R120, R131, -INF , !P1 ;  /* 0xff80000083787808 */ /* 0x000fe40004800000 */
[----:B------:R-:W-:Y:S02]  /*d340*/  ISETP.NE.AND P1, PT, R177, RZ, PT ;  /* 0x000000ffb100720c */ /* 0x000fe40003f25270 */
[----:B------:R-:W-:Y:S02]  /*d350*/  R2UR UR4, R23 ;  /* 0x00000000170472ca */ /* 0x000fe400000e0000 */
        /* <DEDUP_REMOVED lines=32> */
[--C-:B------:R-:W-:Y:S01]  /*d560*/  FFMA.FTZ R176, R176, R9, -R125.reuse ;  /* 0x00000009b0b07223 */ /* 0x100fe2000001087d */
[----:B------:R-:W-:Y:S01]  /*d570*/  FSEL R146, R4, RZ, P1 ;  /* 0x000000ff04927208 */ /* 0x000fe20000800000 */
        /* <DEDUP_REMOVED lines=14> */
[----:B------:R-:W-:Y:S01]  /*d660*/  FFMA.FTZ R141, R160, R9, -R125 ;  /* 0x00000009a08d7223 */ /* 0x000fe2000001087d */
[----:B------:R-:W-:Y:S01]  /*d670*/  LOP3.LUT P6, RZ, R209, 0x7f, RZ, 0xc0, !PT ;  /* 0x0000007fd1ff7812 */ /* 0x000fe200078cc0ff */
[----:B------:R0:W-:Y:S01]  /*d680*/  MUFU.EX2 R15, R172 ;  /* 0x000000ac000f7308 */ /* 0x0001e20000000800 */
[----:B------:R-:W-:-:S04]  /*d690*/  FMNMX.FTZ R21, R186, R21, !PT ;  /* 0x00000015ba157209 */ /* 0x000fc80007810000 */
[----:B------:R-:W-:-:S03]  /*d6a0*/  FMNMX.FTZ R121, R208, R21, !PT ;  /* 0x00000015d0797209 */ /* 0x000fc60007810000 */
[----:B------:R1:W-:Y:S01]  /*d6b0*/  MUFU.EX2 R21, R174 ;  /* 0x000000ae00157308 */ /* 0x0003e20000000800 */
[----:B------:R-:W-:Y:S01]  /*d6c0*/  FMNMX.FTZ R121, R124, R121, !PT ;  /* 0x000000797c797209 */ /* 0x000fe20007810000 */
[-CC-:B0-----:R-:W-:Y:S01]  /*d6d0*/  FFMA.FTZ R172, R178, R9.reuse, -R125.reuse ;  /* 0x00000009b2ac7223 */ /* 0x181fe2000001087d */
[-CC-:B------:R-:W-:Y:S01]  /*d6e0*/  FFMA.FTZ R178, R144, R9.reuse, -R125.reuse ;  /* 0x0000000990b27223 */ /* 0x180fe2000001087d */
[----:B------:R-:W-:Y:S01]  /*d6f0*/  FFMA.FTZ R144, R158, R9, -R125 ;  /* 0x000000099e907223 */ /* 0x000fe2000001087d */
[----:B------:R-:W-:-:S03]  /*d700*/  FMNMX.FTZ R121, R190, R121, !PT ;  /* 0x00000079be797209 */ /* 0x000fc60007810000 */
[----:B------:R-:W-:Y:S01]  /*d710*/  MUFU.EX2 R168, R168 ;  /* 0x000000a800a87308 */ /* 0x000fe20000000800 */
[----:B------:R-:W-:Y:S02]  /*d720*/  FMNMX.FTZ R121, R126, R121, !PT ;  /* 0x000000797e797209 */ /* 0x000fe40007810000 */
[----:B-1----:R-:W-:Y:S01]  /*d730*/  FSEL R174, R127, -INF , !P3 ;  /* 0xff8000007fae7808 */ /* 0x002fe20005800000 */
[--C-:B------:R-:W-:Y:S01]  /*d740*/  FFMA.FTZ R127, R166, R9, -R125.reuse ;  /* 0x00000009a67f7223 */ /* 0x100fe2000001087d */
[----:B------:R-:W-:Y:S02]  /*d750*/  FMNMX.FTZ R131, R20, R121, !PT ;  /* 0x0000007914837209 */ /* 0x000fe40007810000 */
[----:B------:R-:W-:Y:S01]  /*d760*/  FSEL R166, R129, -INF , !P5 ;  /* 0xff80000081a67808 */ /* 0x000fe20006800000 */
[--C-:B------:R-:W-:Y:S01]  /*d770*/  FFMA.FTZ R129, R138, R9, -R125.reuse ;  /* 0x000000098a817223 */ /* 0x100fe2000001087d */
[----:B------:R-:W-:Y:S01]  /*d780*/  FMNMX.FTZ R131, R132, R131, !PT ;  /* 0x0000008384837209 */ /* 0x000fe20007810000 */
[-CC-:B------:R-:W-:Y:S01]  /*d790*/  FFMA.FTZ R138, R142, R9.reuse, -R125.reuse ;  /* 0x000000098e8a7223 */ /* 0x180fe2000001087d */
[----:B------:R-:W-:Y:S01]  /*d7a0*/  MUFU.EX2 R170, R170 ;  /* 0x000000aa00aa7308 */ /* 0x000fe20000000800 */
[----:B------:R-:W-:Y:S01]  /*d7b0*/  FFMA.FTZ R142, R154, R9, -R125 ;  /* 0x000000099a8e7223 */ /* 0x000fe2000001087d */
[----:B------:R-:W-:-:S04]  /*d7c0*/  FMNMX.FTZ R131, R120, R131, !PT ;  /* 0x0000008378837209 */ /* 0x000fc80007810000 */
[----:B------:R-:W-:Y:S02]  /*d7d0*/  FMNMX.FTZ R131, R134, R131, !PT ;  /* 0x0000008386837209 */ /* 0x000fe40007810000 */
[----:B------:R-:W-:Y:S02]  /*d7e0*/  MUFU.EX2 R121, R180 ;  /* 0x000000b400797308 */ /* 0x000fe40000000800 */
[----:B------:R-:W-:-:S04]  /*d7f0*/  FMNMX.FTZ R131, R14, R131, !PT ;  /* 0x000000830e837209 */ /* 0x000fc80007810000 */
[----:B------:R-:W-:Y:S02]  /*d800*/  FMNMX.FTZ R131, R136, R131, !PT ;  /* 0x0000008388837209 */ /* 0x000fe40007810000 */
[----:B------:R-:W-:Y:S02]  /*d810*/  MUFU.EX2 R172, R172 ;  /* 0x000000ac00ac7308 */ /* 0x000fe40000000800 */
[----:B------:R-:W-:-:S04]  /*d820*/  FMNMX.FTZ R131, R122, R131, !PT ;  /* 0x000000837a837209 */ /* 0x000fc80007810000 */
[----:B------:R-:W-:Y:S02]  /*d830*/  FMNMX.FTZ R131, R174, R131, !PT ;  /* 0x00000083ae837209 */ /* 0x000fe40007810000 */
[----:B------:R0:W-:Y:S02]  /*d840*/  MUFU.EX2 R180, R182 ;  /* 0x000000b600b47308 */ /* 0x0001e40000000800 */
[----:B------:R-:W-:-:S04]  /*d850*/  FMNMX.FTZ R131, R128, R131, !PT ;  /* 0x0000008380837209 */ /* 0x000fc80007810000 */
[----:B------:R-:W-:Y:S02]  /*d860*/  FMNMX.FTZ R131, R166, R131, !PT ;  /* 0x00000083a6837209 */ /* 0x000fe40007810000 */
[----:B------:R-:W-:Y:S01]  /*d870*/  MUFU.EX2 R127, R127 ;  /* 0x0000007f007f7308 */ /* 0x000fe20000000800 */
[--C-:B0-----:R-:W-:Y:S01]  /*d880*/  FFMA.FTZ R182, R162, R9, -R125.reuse ;  /* 0x00000009a2b67223 */ /* 0x101fe2000001087d */
[----:B------:R-:W-:Y:S01]  /*d890*/  FMNMX.FTZ R0, R130, R131, !PT ;  /* 0x0000008382007209 */ /* 0x000fe20007810000 */
[-CC-:B------:R-:W-:Y:S01]  /*d8a0*/  FFMA.FTZ R131, R140, R9.reuse, -R125.reuse ;  /* 0x000000098c837223 */ /* 0x180fe2000001087d */
[----:B------:R-:W-:-:S03]  /*d8b0*/  FFMA.FTZ R140, R150, R9, -R125 ;  /* 0x00000009968c7223 */ /* 0x000fc6000001087d */
        /* <DEDUP_REMOVED lines=159> */
.L_x_4863:
        /* <DEDUP_REMOVED lines=99> */
.L_x_4881:
[----:B------:R-:W-:Y:S01]  /*e8e0*/  ULEA UR5, UR37, UR38, 0x3 ;  /* 0x0000002625057291 */ /* 0x000fe2000f8e183f */
[----:B------:R-:W-:-:S05]  /*e8f0*/  IMAD.U32 R0, RZ, RZ, UR36 ;  /* 0x00000024ff007e24 */ /* 0x000fca000f8e00ff */
[----:B------:R-:W-:-:S04]  /*e900*/  SHF.L.U32 R0, R0, 0x1f, RZ ;  /* 0x0000001f00007819 */ /* 0x000fc800000006ff */
[----:B------:R0:W1:Y:S01]  /*e910*/  SYNCS.PHASECHK.TRANS64.TRYWAIT P1, [UR5+0x30850], R0 ;  /* 0x03085000ff0075a7 */ /* 0x0000620008020145 */
[----:B------:R-:W-:Y:S05]  /*e920*/  @!P0 BRA `(.L_x_4882) ;  /* 0x0000000000048947 */ /* 0x000fea0003800000 */
[----:B------:R-:W-:Y:S01]  /*e930*/  BPT.TRAP 0x1 ;  /* 0x000000040000795c */ /* 0x000fe20000300000 */
.L_x_4882:
[----:B-1----:R-:W-:Y:S05]  /*e940*/  @P1 BRA `(.L_x_4883) ;  /* 0x0000000000081947 */ /* 0x002fea0003800000 */
[----:B------:R-:W1:Y:S02]  /*e950*/  SYNCS.PHASECHK.TRANS64.TRYWAIT P0, [UR5+0x30850], R0 ;  /* 0x03085000ff0075a7 */ /* 0x000e640008000145 */
[----:B-1----:R-:W-:Y:S05]  /*e960*/  @!P0 BRA `(.L_x_4884) ;  /* 0x000000a4000c8947 */ /* 0x002fea0003800000 */
.L_x_4883:
        /* <DEDUP_REMOVED lines=9> */
[----:B------:R-:W2:Y:S03]  /*ea00*/  S2R R12, SR_TID.X ;  /* 0x00000000000c7919 */ /* 0x000ea60000002100 */
        /* <DEDUP_REMOVED lines=8> */
[----:B0-----:R-:W-:Y:S01]  /*ea90*/  FADD.FTZ R2, R0, R5 ;  /* 0x0000000500027221 */ /* 0x001fe20000010000 */
[----:B------:R-:W-:Y:S01]  /*eaa0*/  UMOV UR7, 0x40000040 ;  /* 0x4000004000077882 */ /* 0x000fe20000000000 */
[----:B------:R-:W-:-:S02]  /*eab0*/  IMAD.U32 R198, RZ, RZ, UR8 ;  /* 0x00000008ffc67e24 */ /* 0x000fc4000f8e00ff */
[----:B-1----:R-:W-:Y:S01]  /*eac0*/  FADD.FTZ R7, R7, R8 ;  /* 0x0000000807077221 */ /* 0x002fe20000010000 */
        /* <DEDUP_REMOVED lines=9> */
[----:B------:R-:W-:Y:S02]  /*eb60*/  IMAD.U32 R7, RZ, RZ, UR5 ;  /* 0x00000005ff077e24 */ /* 0x000fe4000f8e00ff */
[----:B------:R-:W-:Y:S01]  /*eb70*/  IMAD.MOV.U32 R0, RZ, RZ, -0x800000 ;  /* 0xff800000ff007424 */ /* 0x000fe200078e00ff */
[----:B------:R-:W-:-:S03]  /*eb80*/  FSETP.NE.FTZ.AND P0, PT, R13, RZ, PT ;  /* 0x000000ff0d00720b */ /* 0x000fc60003f15000 */
[----:B------:R-:W-:-:S06]  /*eb90*/  @!P2 VIADD R7, R7, 0x30860 ;  /* 0x000308600707a836 */ /* 0x000fcc0000000000 */
[----:B------:R-:W0:Y:S04]  /*eba0*/  @P1 MUFU.LG2 R11, R14 ;  /* 0x0000000e000b1308 */ /* 0x000e280000000c00 */
[C---:B------:R-:W-:Y:S01]  /*ebb0*/  @P0 FMUL.FTZ R5, R9.reuse, 0.69314718246459960938 ;  /* 0x3f31721809050820 */ /* 0x040fe20000410000 */
[----:B------:R-:W-:-:S03]  /*ebc0*/  @P1 FMUL.FTZ R9, R9, 0.69314718246459960938 ;  /* 0x3f31721809091820 */ /* 0x000fc60000410000 */
[----:B------:R-:W1:Y:S08]  /*ebd0*/  @P0 MUFU.LG2 R6, R13 ;  /* 0x0000000d00060308 */ /* 0x000e700000000c00 */
[----:B------:R-:W2:Y:S01]  /*ebe0*/  @P1 MUFU.RCP R10, R14 ;  /* 0x0000000e000a1308 */ /* 0x000ea20000001000 */
[----:B0-----:R-:W-:-:S04]  /*ebf0*/  @P1 FMUL.FTZ R12, R11, 0.69314718246459960938 ;  /* 0x3f3172180b0c1820 */ /* 0x001fc80000410000 */
[----:B------:R-:W-:Y:S01]  /*ec00*/  @P1 FFMA.FTZ R2, R9, R3, R12 ;  /* 0x0000000309021223 */ /* 0x000fe2000001000c */
[----:B------:R-:W-:Y:S02]  /*ec10*/  @!P2 PRMT R9, RZ, 0x654, R7 ;  /* 0x00000654ff09a816 */ /* 0x000fe40000000007 */
[----:B------:R-:W0:Y:S01]  /*ec20*/  @P0 MUFU.RCP R8, R13 ;  /* 0x0000000d00080308 */ /* 0x000e220000001000 */
[----:B-1----:R-:W-:-:S04]  /*ec30*/  @P0 FMUL.FTZ R6, R6, 0.69314718246459960938 ;  /* 0x3f31721806060820 */ /* 0x002fc80000410000 */
[----:B------:R-:W-:Y:S01]  /*ec40*/  @P0 FFMA.FTZ R0, R5, R4, R6 ;  /* 0x0000000405000223 */ /* 0x000fe20000010006 */
[----:B------:R-:W-:Y:S01]  /*ec50*/  PLOP3.LUT P0, PT, PT, PT, PT, 0x8, 0x0 ;  /* 0x000000000000781c */ /* 0x000fe20003f0e170 */
        /* <DEDUP_REMOVED lines=27> */
[----:B------:R1:W-:Y:S01]  /*ee10*/  @!P2 SYNCS.ARRIVE.TRANS64.RED.A1T0 RZ, [R9+URZ], RZ ;  /* 0x000000ff09ffa9a7 */ /* 0x0003e2000810043f */
[----:B--2---:R-:W-:Y:S01]  /*ee20*/  FMUL.FTZ R125, R43, R10 ;  /* 0x0000000a2b7d7220 */ /* 0x004fe20000410000 */
[----:B0-----:R-:W-:Y:S01]  /*ee30*/  FMUL.FTZ R3, R32, R8 ;  /* 0x0000000820037220 */ /* 0x001fe20000410000 */
        /* <DEDUP_REMOVED lines=94> */
.L_x_4814:
        /* <DEDUP_REMOVED lines=40> */
[C---:B------:R-:W-:Y:S02]  /*f6a0*/  LOP3.LUT R21, R38.reuse, 0x380, RZ, 0xc0, !PT ;  /* 0x0000038026157812 */ /* 0x040fe400078ec0ff */
[C---:B------:R-:W-:Y:S02]  /*f6b0*/  IADD3 R75, P2, R38.reuse, 0x20, RZ ;  /* 0x00000020264b7810 */ /* 0x040fe40007f5e0ff */
[----:B------:R-:W-:-:S02]  /*f6c0*/  IADD3 R95, P1, R38, 0x40, RZ ;  /* 0x00000040265f7810 */ /* 0x000fc40007f3e0ff */
[C---:B------:R-:W-:Y:S01]  /*f6d0*/  IADD3 R133, P6, R38.reuse, 0x60, RZ ;  /* 0x0000006026857810 */ /* 0x040fe20007fde0ff */
[--C-:B------:R-:W-:Y:S01]  /*f6e0*/  IMAD.X R9, RZ, RZ, R39.reuse, P2 ;  /* 0x000000ffff097224 */ /* 0x100fe200010e0627 */
[C---:B------:R-:W-:Y:S01]  /*f6f0*/  IADD3 R135, P5, R38.reuse, 0x4000, RZ ;  /* 0x0000400026877810 */ /* 0x040fe20007fbe0ff */
[--C-:B------:R-:W-:Y:S01]  /*f700*/  IMAD.X R11, RZ, RZ, R39.reuse, P1 ;  /* 0x000000ffff0b7224 */ /* 0x100fe200008e0627 */
[----:B------:R-:W-:Y:S01]  /*f710*/  SHF.R.U64 R21, R21, 0x3, RZ ;  /* 0x0000000315157819 */ /* 0x000fe200000012ff */
        /* <DEDUP_REMOVED lines=12> */
[----:B------:R-:W-:-:S02]  /*f7e0*/  IADD3 R145, P1, R38, 0x8020, RZ ;  /* 0x0000802026917810 */ /* 0x000fc40007f3e0ff */
[C---:B------:R-:W-:Y:S02]  /*f7f0*/  IADD3 R147, P6, R38.reuse, 0x8040, RZ ;  /* 0x0000804026937810 */ /* 0x040fe40007fde0ff */
[----:B------:R-:W-:Y:S01]  /*f800*/  IADD3 R149, P5, R38, 0x8060, RZ ;  /* 0x0000806026957810 */ /* 0x000fe20007fbe0ff */
[--C-:B------:R-:W-:Y:S01]  /*f810*/  IMAD.X R33, RZ, RZ, R39.reuse, P1 ;  /* 0x000000ffff217224 */ /* 0x100fe200008e0627 */
[----:B------:R-:W-:Y:S01]  /*f820*/  LOP3.LUT R38, R21, R38, RZ, 0x3c, !PT ;  /* 0x0000002615267212 */ /* 0x000fe200078e3cff */
[--C-:B------:R-:W-:Y:S01]  /*f830*/  IMAD.X R35, RZ, RZ, R39.reuse, P6 ;  /* 0x000000ffff237224 */ /* 0x100fe200030e0627 */
[----:B------:R-:W-:Y:S01]  /*f840*/  LOP3.LUT R12, R133, 0x380, RZ, 0xc0, !PT ;  /* 0x00000380850c7812 */ /* 0x000fe200078ec0ff */
[----:B------:R-:W-:Y:S01]  /*f850*/  IMAD.X R21, RZ, RZ, R39, P5 ;  /* 0x000000ffff157224 */ /* 0x000fe200028e0627 */
[----:B------:R-:W-:Y:S02]  /*f860*/  LOP3.LUT R14, R135, 0x380, RZ, 0xc0, !PT ;  /* 0x00000380870e7812 */ /* 0x000fe400078ec0ff */
[----:B------:R-:W-:-:S02]  /*f870*/  LOP3.LUT R24, R137, 0x380, RZ, 0xc0, !PT ;  /* 0x0000038089187812 */ /* 0x000fc400078ec0ff */
[----:B------:R-:W-:Y:S02]  /*f880*/  LOP3.LUT R26, R139, 0x380, RZ, 0xc0, !PT ;  /* 0x000003808b1a7812 */ /* 0x000fe400078ec0ff */
[----:B------:R-:W-:Y:S02]  /*f890*/  SHF.R.U64 R8, R8, 0x3, RZ ;  /* 0x0000000308087819 */ /* 0x000fe400000012ff */
[----:B------:R-:W-:Y:S02]  /*f8a0*/  SHF.R.U64 R10, R10, 0x3, RZ ;  /* 0x000000030a0a7819 */ /* 0x000fe400000012ff */
[----:B------:R-:W-:Y:S02]  /*f8b0*/  LOP3.LUT R28, R141, 0x380, RZ, 0xc0, !PT ;  /* 0x000003808d1c7812 */ /* 0x000fe400078ec0ff */
[----:B------:R-:W-:Y:S02]  /*f8c0*/  LOP3.LUT R30, R143, 0x380, RZ, 0xc0, !PT ;  /* 0x000003808f1e7812 */ /* 0x000fe400078ec0ff */
[----:B------:R-:W-:-:S02]  /*f8d0*/  SHF.R.U64 R12, R12, 0x3, RZ ;  /* 0x000000030c0c7819 */ /* 0x000fc400000012ff */
[----:B------:R-:W-:Y:S02]  /*f8e0*/  SHF.R.U64 R14, R14, 0x3, RZ ;  /* 0x000000030e0e7819 */ /* 0x000fe400000012ff */
[----:B------:R-:W-:Y:S01]  /*f8f0*/  MOV R132, R38 ;  /* 0x0000002600847202 */ /* 0x000fe20000000f00 */
[----:B------:R-:W-:Y:S01]  /*f900*/  BAR.SYNC.DEFER_BLOCKING 0x1, 0x100 ;  /* 0x0044000000007b1d */ /* 0x000fe20000010000 */
[----:B------:R-:W-:Y:S02]  /*f910*/  SHF.R.U64 R24, R24, 0x3, RZ ;  /* 0x0000000318187819 */ /* 0x000fe400000012ff */
[----:B------:R-:W-:Y:S02]  /*f920*/  SHF.R.U64 R26, R26, 0x3, RZ ;  /* 0x000000031a1a7819 */ /* 0x000fe400000012ff */
[----:B------:R-:W-:Y:S02]  /*f930*/  LOP3.LUT R38, R149, 0x380, RZ, 0xc0, !PT ;  /* 0x0000038095267812 */ /* 0x000fe400078ec0ff */
[----:B------:R-:W-:-:S02]  /*f940*/  LOP3.LUT R8, R8, R75, RZ, 0x3c, !PT ;  /* 0x0000004b08087212 */ /* 0x000fc400078e3cff */
[----:B------:R-:W-:Y:S02]  /*f950*/  LOP3.LUT R10, R10, R95, RZ, 0x3c, !PT ;  /* 0x0000005f0a0a7212 */ /* 0x000fe400078e3cff */
[----:B------:R-:W-:Y:S02]  /*f960*/  SHF.R.U64 R28, R28, 0x3, RZ ;  /* 0x000000031c1c7819 */ /* 0x000fe400000012ff */
[----:B------:R-:W-:Y:S02]  /*f970*/  SHF.R.U64 R30, R30, 0x3, RZ ;  /* 0x000000031e1e7819 */ /* 0x000fe400000012ff */
[----:B------:R-:W-:Y:S02]  /*f980*/  LOP3.LUT R32, R145, 0x380, RZ, 0xc0, !PT ;  /* 0x0000038091207812 */ /* 0x000fe400078ec0ff */
[----:B------:R-:W-:Y:S02]  /*f990*/  LOP3.LUT R12, R12, R133, RZ, 0x3c, !PT ;  /* 0x000000850c0c7212 */ /* 0x000fe400078e3cff */
[----:B------:R-:W-:-:S02]  /*f9a0*/  LOP3.LUT R14, R14, R135, RZ, 0x3c, !PT ;  /* 0x000000870e0e7212 */ /* 0x000fc400078e3cff */
[----:B------:R-:W-:Y:S02]  /*f9b0*/  LOP3.LUT R34, R147, 0x380, RZ, 0xc0, !PT ;  /* 0x0000038093227812 */ /* 0x000fe400078ec0ff */
[----:B------:R-:W-:Y:S01]  /*f9c0*/  LOP3.LUT R24, R24, R137, RZ, 0x3c, !PT ;  /* 0x0000008918187212 */ /* 0x000fe200078e3cff */
[----:B------:R0:W-:Y:S01]  /*f9d0*/  STSM.16.M88.4 [R132], R4 ;  /* 0x0000000484007844 */ /* 0x0001e20000000200 */
[----:B------:R-:W-:Y:S02]  /*f9e0*/  LOP3.LUT R26, R26, R139, RZ, 0x3c, !PT ;  /* 0x0000008b1a1a7212 */ /* 0x000fe400078e3cff */
[----:B------:R-:W-:Y:S02]  /*f9f0*/  SHF.R.U64 R38, R38, 0x3, RZ ;  /* 0x0000000326267819 */ /* 0x000fe400000012ff */
[----:B------:R-:W-:Y:S02]  /*fa00*/  LOP3.LUT R28, R28, R141, RZ, 0x3c, !PT ;  /* 0x0000008d1c1c7212 */ /* 0x000fe400078e3cff */
[----:B------:R-:W-:-:S02]  /*fa10*/  LOP3.LUT R30, R30, R143, RZ, 0x3c, !PT ;  /* 0x0000008f1e1e7212 */ /* 0x000fc400078e3cff */
[----:B------:R-:W-:Y:S02]  /*fa20*/  MOV R130, R8 ;  /* 0x0000000800827202 */ /* 0x000fe40000000f00 */
[----:B------:R-:W-:Y:S02]  /*fa30*/  MOV R129, R10 ;  /* 0x0000000a00817202 */ /* 0x000fe40000000f00 */
[----:B------:R-:W-:Y:S02]  /*fa40*/  SHF.R.U64 R32, R32, 0x3, RZ ;  /* 0x0000000320207819 */ /* 0x000fe400000012ff */
[----:B------:R-:W-:Y:S02]  /*fa50*/  F2FP.F16.F32.PACK_AB R8, R41, R40 ;  /* 0x000000282908723e */ /* 0x000fe400000000ff */
[----:B0-----:R-:W-:Y:S02]  /*fa60*/  F2FP.F16.F32.PACK_AB R4, R120, R3 ;  /* 0x000000037804723e */ /* 0x001fe400000000ff */
[----:B------:R-:W-:-:S02]  /*fa70*/  F2FP.F16.F32.PACK_AB R5, R127, R124 ;  /* 0x0000007c7f05723e */ /* 0x000fc400000000ff */
[----:B------:R-:W-:Y:S02]  /*fa80*/  F2FP.F16.F32.PACK_AB R6, R37, R36 ;  /* 0x000000242506723e */ /* 0x000fe400000000ff */
[----:B------:R-:W-:Y:S02]  /*fa90*/  F2FP.F16.F32.PACK_AB R7, R128, R123 ;  /* 0x0000007b8007723e */ /* 0x000fe400000000ff */
[----:B------:R-:W-:Y:S02]  /*faa0*/  F2FP.F16.F32.PACK_AB R9, R125, R122 ;  /* 0x0000007a7d09723e */ /* 0x000fe400000000ff */
[----:B------:R-:W-:Y:S01]  /*fab0*/  F2FP.F16.F32.PACK_AB R10, R45, R44 ;  /* 0x0000002c2d0a723e */ /* 0x000fe200000000ff */
[----:B------:R0:W-:Y:S01]  /*fac0*/  STSM.16.M88.4 [R130], R4 ;  /* 0x0000000482007844 */ /* 0x0001e20000000200 */
[----:B------:R-:W-:Y:S02]  /*fad0*/  F2FP.F16.F32.PACK_AB R11, R126, R121 ;  /* 0x000000797e0b723e */ /* 0x000fe400000000ff */
[----:B------:R-:W-:-:S02]  /*fae0*/  SHF.R.U64 R34, R34, 0x3, RZ ;  /* 0x0000000322227819 */ /* 0x000fc400000012ff */
[----:B------:R-:W-:Y:S01]  /*faf0*/  MOV R95, R12 ;  /* 0x0000000c005f7202 */ /* 0x000fe20000000f00 */
[----:B------:R1:W-:Y:S01]  /*fb00*/  STSM.16.M88.4 [R129], R8 ;  /* 0x0000000881007844 */ /* 0x0003e20000000200 */
[----:B------:R-:W-:Y:S02]  /*fb10*/  MOV R94, R14 ;  /* 0x0000000e005e7202 */ /* 0x000fe40000000f00 */
[----:B------:R-:W-:Y:S02]  /*fb20*/  LOP3.LUT R20, R38, R149, RZ, 0x3c, !PT ;  /* 0x0000009526147212 */ /* 0x000fe400078e3cff */
[----:B------:R-:W-:Y:S02]  /*fb30*/  MOV R75, R24 ;  /* 0x00000018004b7202 */ /* 0x000fe40000000f00 */
[----:B------:R-:W-:Y:S02]  /*fb40*/  MOV R74, R26 ;  /* 0x0000001a004a7202 */ /* 0x000fe40000000f00 */
[----:B------:R-:W-:-:S02]  /*fb50*/  F2FP.F16.F32.PACK_AB R12, R49, R48 ;  /* 0x00000030310c723e */ /* 0x000fc400000000ff */
[----:B------:R-:W-:Y:S02]  /*fb60*/  F2FP.F16.F32.PACK_AB R13, R51, R50 ;  /* 0x00000032330d723e */ /* 0x000fe400000000ff */
[----:B------:R-:W-:Y:S02]  /*fb70*/  F2FP.F16.F32.PACK_AB R14, R53, R52 ;  /* 0x00000034350e723e */ /* 0x000fe400000000ff */
[----:B------:R-:W-:Y:S02]  /*fb80*/  F2FP.F16.F32.PACK_AB R15, R55, R54 ;  /* 0x00000036370f723e */ /* 0x000fe400000000ff */
[----:B------:R-:W-:Y:S02]  /*fb90*/  MOV R39, R28 ;  /* 0x0000001c00277202 */ /* 0x000fe40000000f00 */
[----:B------:R-:W-:Y:S01]  /*fba0*/  MOV R38, R30 ;  /* 0x0000001e00267202 */ /* 0x000fe20000000f00 */
[----:B------:R-:W-:Y:S01]  /*fbb0*/  STSM.16.M88.4 [R95], R12 ;  /* 0x0000000c5f007844 */ /* 0x000fe20000000200 */
[----:B------:R-:W-:-:S02]  /*fbc0*/  F2FP.F16.F32.PACK_AB R24, R57, R56 ;  /* 0x000000383918723e */ /* 0x000fc400000000ff */
[----:B------:R-:W-:Y:S02]  /*fbd0*/  F2FP.F16.F32.PACK_AB R25, R59, R58 ;  /* 0x0000003a3b19723e */ /* 0x000fe400000000ff */
[----:B------:R-:W-:Y:S02]  /*fbe0*/  F2FP.F16.F32.PACK_AB R26, R61, R60 ;  /* 0x0000003c3d1a723e */ /* 0x000fe400000000ff */
[----:B------:R-:W-:Y:S01]  /*fbf0*/  F2FP.F16.F32.PACK_AB R27, R63, R62 ;  /* 0x0000003e3f1b723e */ /* 0x000fe200000000ff */
[----:B------:R-:W2:Y:S01]  /*fc00*/  LDC R60, c[0x0][0xbe8] ;  /* 0x0002fa00ff3c7b82 */ /* 0x000ea20000000800 */
[----:B------:R-:W-:Y:S02]  /*fc10*/  LOP3.LUT R32, R32, R145, RZ, 0x3c, !PT ;  /* 0x0000009120207212 */ /* 0x000fe400078e3cff */
[----:B------:R-:W-:Y:S01]  /*fc20*/  F2FP.F16.F32.PACK_AB R28, R65, R64 ;  /* 0x00000040411c723e */ /* 0x000fe200000000ff */
[----:B------:R-:W-:Y:S01]  /*fc30*/  STSM.16.M88.4 [R94], R24 ;  /* 0x000000185e007844 */ /* 0x000fe20000000200 */
[----:B------:R-:W-:-:S02]  /*fc40*/  F2FP.F16.F32.PACK_AB R29, R67, R66 ;  /* 0x00000042431d723e */ /* 0x000fc400000000ff */
[----:B------:R-:W-:Y:S02]  /*fc50*/  F2FP.F16.F32.PACK_AB R30, R69, R68 ;  /* 0x00000044451e723e */ /* 0x000fe400000000ff */
[----:B------:R-:W-:Y:S02]  /*fc60*/  F2FP.F16.F32.PACK_AB R31, R71, R70 ;  /* 0x00000046471f723e */ /* 0x000fe400000000ff */
[----:B------:R-:W-:Y:S02]  /*fc70*/  LOP3.LUT R34, R34, R147, RZ, 0x3c, !PT ;  /* 0x0000009322227212 */ /* 0x000fe400078e3cff */
[----:B0-----:R-:W-:Y:S01]  /*fc80*/  F2FP.F16.F32.PACK_AB R4, R73, R72 ;  /* 0x000000484904723e */ /* 0x001fe200000000ff */
[----:B------:R-:W-:Y:S01]  /*fc90*/  STSM.16.M88.4 [R75], R28 ;  /* 0x0000001c4b007844 */ /* 0x000fe20000000200 */
[----:B------:R-:W-:Y:S02]  /*fca0*/  F2FP.F16.F32.PACK_AB R5, R47, R42 ;  /* 0x0000002a2f05723e */ /* 0x000fe400000000ff */
[----:B------:R-:W-:-:S02]  /*fcb0*/  F2FP.F16.F32.PACK_AB R6, R77, R76 ;  /* 0x0000004c4d06723e */ /* 0x000fc400000000ff */
[----:B------:R-:W-:Y:S02]  /*fcc0*/  F2FP.F16.F32.PACK_AB R7, R79, R78 ;  /* 0x0000004e4f07723e */ /* 0x000fe400000000ff */
[----:B-1----:R-:W-:Y:S02]  /*fcd0*/  F2FP.F16.F32.PACK_AB R8, R81, R80 ;  /* 0x000000505108723e */ /* 0x002fe400000000ff */
[----:B------:R-:W-:Y:S01]  /*fce0*/  F2FP.F16.F32.PACK_AB R9, R83, R82 ;  /* 0x000000525309723e */ /* 0x000fe200000000ff */
[----:B------:R0:W-:Y:S01]  /*fcf0*/  STSM.16.M88.4 [R74], R4 ;  /* 0x000000044a007844 */ /* 0x0001e20000000200 */
[----:B------:R-:W-:Y:S02]  /*fd00*/  F2FP.F16.F32.PACK_AB R10, R85, R84 ;  /* 0x00000054550a723e */ /* 0x000fe400000000ff */
[----:B------:R-:W-:Y:S02]  /*fd10*/  F2FP.F16.F32.PACK_AB R11, R87, R86 ;  /* 0x00000056570b723e */ /* 0x000fe400000000ff */
[----:B------:R-:W-:-:S02]  /*fd20*/  MOV R32, R32 ;  /* 0x0000002000207202 */ /* 0x000fc40000000f00 */
[----:B------:R-:W-:Y:S01]  /*fd30*/  MOV R34, R34 ;  /* 0x0000002200227202 */ /* 0x000fe20000000f00 */
[----:B------:R1:W-:Y:S01]  /*fd40*/  STSM.16.M88.4 [R39], R8 ;  /* 0x0000000827007844 */ /* 0x0003e20000000200 */
[----:B------:R-:W-:Y:S02]  /*fd50*/  MOV R20, R20 ;  /* 0x0000001400147202 */ /* 0x000fe40000000f00 */
[----:B------:R-:W-:Y:S01]  /*fd60*/  R2UR UR4, R197 ;  /* 0x00000000c50472ca */ /* 0x000fe200000e0000 */
[----:B------:R3:W-:Y:S01]  /*fd70*/  STSM.16.M88.4 [R38], R88 ;  /* 0x0000005826007844 */ /* 0x0007e20000000200 */
[----:B------:R-:W-:-:S03]  /*fd80*/  PLOP3.LUT P0, PT, PT, PT, UP0, 0x80, 0x0 ;  /* 0x000000000000781c */ /* 0x000fc60003f0f008 */
[----:B------:R3:W-:Y:S04]  /*fd90*/  STSM.16.M88.4 [R32], R96 ;  /* 0x0000006020007844 */ /* 0x0007e80000000200 */
[----:B------:R3:W-:Y:S04]  /*fda0*/  STSM.16.M88.4 [R34], R104 ;  /* 0x0000006822007844 */ /* 0x0007e80000000200 */
[----:B------:R3:W-:Y:S01]  /*fdb0*/  STSM.16.M88.4 [R20], R112 ;  /* 0x0000007014007844 */ /* 0x0007e20000000200 */
[----:B------:R-:W-:-:S06]  /*fdc0*/  UIMAD.WIDE UR8, UR4, 0x4, UR8 ;  /* 0x00000004040878a5 */ /* 0x000fcc000f8e0208 */
[----:B0-----:R-:W-:Y:S02]  /*fdd0*/  IMAD.U32 R4, RZ, RZ, UR8 ;  /* 0x00000008ff047e24 */ /* 0x001fe4000f8e00ff */
[----:B------:R-:W-:Y:S01]  /*fde0*/  IMAD.U32 R5, RZ, RZ, UR9 ;  /* 0x00000009ff057e24 */ /* 0x000fe2000f8e00ff */
[----:B------:R-:W-:Y:S01]  /*fdf0*/  BAR.SYNC.DEFER_BLOCKING 0x1, 0x100 ;  /* 0x0044000000007b1d */ /* 0x000fe20000010000 */
[----:B--2---:R-:W-:-:S05]  /*fe00*/  ISETP.NE.AND P1, PT, R60, 0x1, PT ;  /* 0x000000013c00780c */ /* 0x004fca0003f25270 */
[----:B------:R-:W-:Y:S01]  /*fe10*/  ULDC.64 UR8, c[0x0][0xc08] ;  /* 0x0003020000087ab9 */ /* 0x000fe20000000a00 */
[----:B------:R-:W2:Y:S01]  /*fe20*/  @P0 LDG.E R3, desc[UR12][R4.64] ;  /* 0x0000000c04030981 */ /* 0x000ea2000c1e1900 */
[----:B------:R-:W-:-:S06]  /*fe30*/  UISETP.NE.U32.AND UP1, UPT, UR8, URZ, UPT ;  /* 0x0000003f0800728c */ /* 0x000fcc000bf25070 */
[----:B------:R-:W0:Y:S01]  /*fe40*/  @P1 LDC R6, c[0x0][0xbec] ;  /* 0x0002fb00ff061b82 */ /* 0x000e220000000800 */
[----:B------:R-:W-:Y:S01]  /*fe50*/  ULDC UR10, c[0x0][0xa88] ;  /* 0x0002a200000a7ab9 */ /* 0x000fe20000000800 */
[----:B------:R-:W-:-:S06]  /*fe60*/  UISETP.NE.AND.EX UP1, UPT, UR9, URZ, UPT, UP1 ;  /* 0x0000003f0900728c */ /* 0x000fcc000bf25310 */
[----:B-1----:R-:W1:Y:S01]  /*fe70*/  @P1 LDC R8, c[0x0][0xbf0] ;  /* 0x0002fc00ff081b82 */ /* 0x002e620000000800 */
[----:B------:R-:W-:-:S04]  /*fe80*/  PLOP3.LUT P2, PT, PT, PT, UP1, 0x80, 0x0 ;  /* 0x000000000000781c */ /* 0x000fc80003f4f018 */
[----:B------:R-:W-:Y:S02]  /*fe90*/  @UP1 ULDC.64 UR8, c[0x0][0xc08] ;  /* 0x0003020000081ab9 */ /* 0x000fe40000000a00 */
[----:B------:R-:W-:-:S03]  /*fea0*/  @UP1 UIMAD.WIDE UR8, UR4, 0x4, UR8 ;  /* 0x00000004040818a5 */ /* 0x000fc6000f8e0208 */
[----:B------:R-:W-:-:S03]  /*feb0*/  UMOV UR4, URZ ;  /* 0x0000003f00047c82 */ /* 0x000fc60008000000 */
[----:B------:R-:W-:Y:S02]  /*fec0*/  IMAD.U32 R10, RZ, RZ, UR8 ;  /* 0x00000008ff0a7e24 */ /* 0x000fe4000f8e00ff */
[----:B------:R-:W-:Y:S01]  /*fed0*/  IMAD.U32 R11, RZ, RZ, UR9 ;  /* 0x00000009ff0b7e24 */ /* 0x000fe2000f8e00ff */
[----:B--2---:R-:W-:Y:S01]  /*fee0*/  @P0 R2UR UR4, R3 ;  /* 0x00000000030402ca */ /* 0x004fe200000e0000 */
[----:B------:R-:W-:-:S06]  /*fef0*/  IMAD.U32 R3, RZ, RZ, UR10 ;  /* 0x0000000aff037e24 */ /* 0x000fcc000f8e00ff */
[----:B------:R3:W5:Y:S01]  /*ff00*/  @P2 LDG.E R3, desc[UR12][R10.64] ;  /* 0x0000000c0a032981 */ /* 0x000762000c1e1900 */
[----:B01----:R-:W-:Y:S07]  /*ff10*/  @P2 BRA `(.L_x_4887) ;  /* 0x0000000000142947 */ /* 0x003fee0003800000 */
[----:B------:R-:W-:Y:S05]  /*ff20*/  @!P0 BRA `(.L_x_4887) ;  /* 0x0000000000108947 */ /* 0x000fea0003800000 */
[----:B------:R-:W-:Y:S02]  /*ff30*/  ULDC.64 UR8, c[0x0][0x208] ;  /* 0x0000820000087ab9 */ /* 0x000fe40000000a00 */
[----:B---3--:R-:W2:Y:S04]  /*ff40*/  LDG.E R10, desc[UR8][R4.64] ;  /* 0x00000008040a7981 */ /* 0x008ea8000c1e1900 */
[----:B-----5:R-:W2:Y:S02]  /*ff50*/  LDG.E R3, desc[UR8][R4.64+0x4] ;  /* 0x0000040804037981 */ /* 0x020ea4000c1e1900 */
[----:B--2---:R-:W-:-:S07]  /*ff60*/  IMAD.IADD R3, R3, 0x1, -R10 ;  /* 0x0000000103037824 */ /* 0x004fce00078e0a0a */
.L_x_4887:
[----:B------:R-:W-:Y:S01]  /*ff70*/  R2UR UR19, R195 ;  /* 0x00000000c31372ca */ /* 0x000fe200000e0000 */
[----:B------:R-:W-:Y:S01]  /*ff80*/  USHF.R.S32.HI UR9, URZ, 0x1f, UR4 ;  /* 0x0000001f3f097899 */ /* 0x000fe20008011404 */
[----:B------:R-:W-:Y:S01]  /*ff90*/  R2UR UR13, R197 ;  /* 0x00000000c50d72ca */ /* 0x000fe200000e0000 */
[----:B------:R-:W-:Y:S01]  /*ffa0*/  ULDC.64 UR14, c[0x0][0xb90] ;  /* 0x0002e400000e7ab9 */ /* 0x000fe20000000a00 */
[----:B------:R-:W-:Y:S01]  /*ffb0*/  UMOV UR8, UR4 ;  /* 0x0000000400087c82 */ /* 0x000fe20008000000 */
[----:B------:R-:W-:Y:S01]  /*ffc0*/  VIADD R9, R19, UR60 ;  /* 0x0000003c13097c36 */ /* 0x000fe20008000000 */
[----:B------:R-:W-:Y:S01]  /*ffd0*/  ULDC.64 UR20, c[0x0][0x208] ;  /* 0x0000820000147ab9 */ /* 0x000fe20000000a00 */
[----:B------:R-:W-:Y:S02]  /*ffe0*/  VIADD R26, R201, UR60 ;  /* 0x0000003cc91a7c36 */ /* 0x000fe40008000000 */
[----:B------:R-:W-:-:S04]  /*fff0*/  @P1 IMAD.HI.U32 R5, R9, R6, RZ ;  /* 0x0000000609051227 */ /* 0x000fc800078e00ff */
[----:B------:R-:W-:Y:S01]  /*10000*/  USHF.R.S32.HI UR16, URZ, 0x1f, UR19 ;  /* 0x0000001f3f107899 */ /* 0x000fe20008011413 */
[----:B------:R-:W-:Y:S01]  /*10010*/  IMAD.MOV.U32 R4, RZ, RZ, R9 ;  /* 0x000000ffff047224 */ /* 0x000fe200078e0009 */
[----:B------:R-:W-:Y:S01]  /*10020*/  UIMAD.WIDE.U32 UR10, UR19, UR14, UR8 ;  /* 0x0000000e130a72a5 */ /* 0x000fe2000f8e0008 */
[----:B------:R-:W-:Y:S01]  /*10030*/  @P1 SHF.R.U32.HI R4, RZ, R8, R5 ;  /* 0x00000008ff041219 */ /* 0x000fe20000011605 */
[----:B------:R-:W-:Y:S01]  /*10040*/  USHF.R.S32.HI UR8, URZ, 0x1f, UR13 ;  /* 0x0000001f3f087899 */ /* 0x000fe2000801140d */
[----:B------:R-:W-:Y:S01]  /*10050*/  IMAD R5, R196, 0x40, R22 ;  /* 0x00000040c4057824 */ /* 0x000fe200078e0216 */
[----:B------:R-:W-:Y:S01]  /*10060*/  UIMAD UR12, UR16, UR14, URZ ;  /* 0x0000000e100c72a4 */ /* 0x000fe2000f8e023f */
[----:B-----5:R-:W-:Y:S01]  /*10070*/  IMAD R63, R3, R60, RZ ;  /* 0x0000003c033f7224 */ /* 0x020fe200078e02ff */
[----:B------:R-:W-:Y:S01]  /*10080*/  USEL UR18, UR8, URZ, !UP0 ;  /* 0x0000003f08127287 */ /* 0x000fe2000c000000 */
[----:B------:R-:W-:Y:S01]  /*10090*/  IMAD.MOV R7, RZ, RZ, -R4 ;  /* 0x000000ffff077224 */ /* 0x000fe200078e0a04 */
[----:B------:R-:W-:Y:S01]  /*100a0*/  UIMAD UR12, UR19, UR15, UR12 ;  /* 0x0000000f130c72a4 */ /* 0x000fe2000f8e020c */
[----:B------:R-:W-:Y:S01]  /*100b0*/  IMAD.WIDE R16, R5, 0x2, R16 ;  /* 0x0000000205107825 */ /* 0x000fe200078e0210 */
[----:B------:R-:W-:Y:S01]  /*100c0*/  USEL UR17, UR13, URZ, !UP0 ;  /* 0x0000003f0d117287 */ /* 0x000fe2000c000000 */
[----:B------:R-:W-:Y:S01]  /*100d0*/  SHF.R.S32.HI R5, RZ, 0x1f, R4 ;  /* 0x0000001fff057819 */ /* 0x000fe20000011404 */
[----:B------:R-:W-:Y:S01]  /*100e0*/  ULDC.64 UR14, c[0x0][0xb98] ;  /* 0x0002e600000e7ab9 */ /* 0x000fe20000000a00 */
[----:B------:R-:W-:Y:S01]  /*100f0*/  UIADD3 UR11, UR11, UR12, URZ ;  /* 0x0000000c0b0b7290 */ /* 0x000fe2000fffe03f */
[----:B------:R-:W-:Y:S01]  /*10100*/  IMAD R7, R60, R7, R9 ;  /* 0x000000073c077224 */ /* 0x000fe200078e0209 */
[----:B------:R-:W-:Y:S01]  /*10110*/  UIMAD UR8, UR18, UR14, URZ ;  /* 0x0000000e120872a4 */ /* 0x000fe2000f8e023f */
[C---:B------:R-:W-:Y:S01]  /*10120*/  IADD3 R13, P2, R16.reuse, 0x1000, RZ ;  /* 0x00001000100d7810 */ /* 0x040fe20007f5e0ff */
[----:B------:R-:W-:Y:S01]  /*10130*/  UIMAD.WIDE.U32 UR10, UR17, UR14, UR10 ;  /* 0x0000000e110a72a5 */ /* 0x000fe2000f8e000a */
[----:B------:R-:W-:Y:S01]  /*10140*/  IADD3 R33, P3, R16, 0x6000, RZ ;  /* 0x0000600010217810 */ /* 0x000fe20007f7e0ff */
[----:B------:R-:W-:Y:S01]  /*10150*/  UIMAD UR8, UR17, UR15, UR8 ;  /* 0x0000000f110872a4 */ /* 0x000fe2000f8e0208 */
[----:B------:R-:W-:Y:S01]  /*10160*/  SHF.R.S32.HI R6, RZ, 0x1f, R7 ;  /* 0x0000001fff067819 */ /* 0x000fe20000011407 */
[----:B------:R-:W-:Y:S01]  /*10170*/  ULDC.64 UR12, c[0x0][0xaa0] ;  /* 0x0002a800000c7ab9 */ /* 0x000fe20000000a00 */
[----:B------:R-:W-:-:S02]  /*10180*/  LOP3.LUT R12, R13, 0x380, RZ, 0xc0, !PT ;  /* 0x000003800d0c7812 */ /* 0x000fc400078ec0ff */
[----:B------:R-:W-:Y:S01]  /*10190*/  IADD3 R4, P0, R4, UR10, RZ ;  /* 0x0000000a04047c10 */ /* 0x000fe2000ff1e0ff */
[----:B------:R-:W-:Y:S01]  /*101a0*/  IMAD.U32 R8, RZ, RZ, UR8 ;  /* 0x00000008ff087e24 */ /* 0x000fe2000f8e00ff */
[----:B------:R-:W-:Y:S02]  /*101b0*/  SHF.R.U64 R12, R12, 0x3, RZ ;  /* 0x000000030c0c7819 */ /* 0x000fe400000012ff */
[----:B---3--:R-:W-:Y:S02]  /*101c0*/  LOP3.LUT R32, R33, 0x380, RZ, 0xc0, !PT ;  /* 0x0000038021207812 */ /* 0x008fe400078ec0ff */
[----:B------:R-:W-:Y:S01]  /*101d0*/  IADD3.X R5, R5, UR11, R8, P0, !PT ;  /* 0x0000000b05057c10 */ /* 0x000fe200087fe408 */
[----:B------:R-:W-:Y:S01]  /*101e0*/  ULDC.64 UR10, c[0x0][0xb88] ;  /* 0x0002e200000a7ab9 */ /* 0x000fe20000000a00 */
[----:B------:R-:W-:Y:S01]  /*101f0*/  LOP3.LUT R12, R12, R13, RZ, 0x3c, !PT ;  /* 0x0000000d0c0c7212 */ /* 0x000fe200078e3cff */
[----:B------:R-:W-:Y:S01]  /*10200*/  IMAD R6, R6, UR10, RZ ;  /* 0x0000000a06067c24 */ /* 0x000fe2000f8e02ff */
[----:B------:R-:W-:Y:S01]  /*10210*/  SHF.R.U64 R32, R32, 0x3, RZ ;  /* 0x0000000320207819 */ /* 0x000fe200000012ff */
[----:B------:R-:W-:Y:S01]  /*10220*/  IMAD.WIDE.U32 R4, R7, UR10, R4 ;  /* 0x0000000a07047c25 */ /* 0x000fe2000f8e0004 */
[----:B------:R-:W-:-:S02]  /*10230*/  IADD3 R9, P6, R16, 0x2000, RZ ;  /* 0x0000200010097810 */ /* 0x000fc40007fde0ff */
[----:B------:R-:W-:Y:S01]  /*10240*/  LOP3.LUT R32, R32, R33, RZ, 0x3c, !PT ;  /* 0x0000002120207212 */ /* 0x000fe200078e3cff */
[----:B------:R-:W-:Y:S01]  /*10250*/  IMAD R11, R7, UR11, R6 ;  /* 0x0000000b070b7c24 */ /* 0x000fe2000f8e0206 */
[----:B------:R-:W-:Y:S01]  /*10260*/  ULDC.64 UR10, c[0x0][0xb50] ;  /* 0x0002d400000a7ab9 */ /* 0x000fe20000000a00 */
[----:B------:R-:W-:Y:S01]  /*10270*/  IMAD.X R13, RZ, RZ, R17, P2 ;  /* 0x000000ffff0d7224 */ /* 0x000fe200010e0611 */
[----:B------:R-:W-:Y:S01]  /*10280*/  IADD3 R25, P2, R16, 0x7000, RZ ;  /* 0x0000700010197810 */ /* 0x000fe20007f5e0ff */
[----:B------:R-:W-:Y:S01]  /*10290*/  IMAD.IADD R5, R5, 0x1, R11 ;  /* 0x0000000105057824 */ /* 0x000fe200078e020b */
[----:B------:R-:W-:Y:S01]  /*102a0*/  LEA R11, P0, R4, UR10, 0x2 ;  /* 0x0000000a040b7c11 */ /* 0x000fe2000f8010ff */
[----:B------:R-:W-:Y:S01]  /*102b0*/  IMAD.X R33, RZ, RZ, R17, P3 ;  /* 0x000000ffff217224 */ /* 0x000fe200018e0611 */
[----:B------:R-:W-:Y:S01]  /*102c0*/  LOP3.LUT R24, R25, 0x380, RZ, 0xc0, !PT ;  /* 0x0000038019187812 */ /* 0x000fe200078ec0ff */
[----:B------:R-:W-:Y:S01]  /*102d0*/  VIADD R6, R26, 0x8 ;  /* 0x000000081a067836 */ /* 0x000fe20000000000 */
[----:B------:R-:W-:Y:S01]  /*102e0*/  LEA.HI.X R14, R4, UR11, R5, 0x2, P0 ;  /* 0x0000000b040e7c11 */ /* 0x000fe200080f1405 */
[----:B------:R-:W-:Y:S01]  /*102f0*/  SHFL.IDX PT, R20, R11, RZ, 0x1c1f ;  /* 0x001c1fff0b147589 */ /* 0x000fe200000e0000 */
[----:B------:R-:W-:-:S02]  /*10300*/  IADD3 R41, P0, R16, 0x5000, RZ ;  /* 0x0000500010297810 */ /* 0x000fc40007f1e0ff */
[----:B------:R-:W-:Y:S01]  /*10310*/  SHF.R.U64 R24, R24, 0x3, RZ ;  /* 0x0000000318187819 */ /* 0x000fe200000012ff */
[----:B------:R-:W0:Y:S01]  /*10320*/  SHFL.IDX PT, R21, R14, RZ, 0x1c1f ;  /* 0x001c1fff0e157589 */ /* 0x000e2200000e0000 */
[----:B------:R-:W-:Y:S02]  /*10330*/  LOP3.LUT R40, R41, 0x380, RZ, 0xc0, !PT ;  /* 0x0000038029287812 */ /* 0x000fe400078ec0ff */
[----:B------:R-:W-:Y:S01]  /*10340*/  IADD3 R10, P3, R16, 0xb000, RZ ;  /* 0x0000b000100a7810 */ /* 0x000fe20007f7e0ff */
[----:B------:R-:W-:Y:S01]  /*10350*/  SHFL.IDX PT, R38, R11, 0x1, 0x1c1f ;  /* 0x003c1f000b267f89 */ /* 0x000fe200000e0000 */
[----:B------:R-:W-:Y:S02]  /*10360*/  SHF.R.U64 R40, R40, 0x3, RZ ;  /* 0x0000000328287819 */ /* 0x000fe400000012ff */
[----:B------:R-:W-:Y:S01]  /*10370*/  LOP3.LUT R24, R24, R25, RZ, 0x3c, !PT ;  /* 0x0000001918187212 */ /* 0x000fe200078e3cff */
[--C-:B------:R-:W-:Y:S01]  /*10380*/  IMAD.X R25, RZ, RZ, R17.reuse, P2 ;  /* 0x000000ffff197224 */ /* 0x100fe200010e0611 */
[----:B------:R-:W-:Y:S01]  /*10390*/  LOP3.LUT R40, R40, R41, RZ, 0x3c, !PT ;  /* 0x0000002928287212 */ /* 0x000fe200078e3cff */
[----:B------:R-:W-:Y:S01]  /*103a0*/  IMAD.X R41, RZ, RZ, R17, P0 ;  /* 0x000000ffff297224 */ /* 0x000fe200000e0611 */
[----:B------:R-:W-:Y:S01]  /*103b0*/  LOP3.LUT P0, RZ, R199, 0x3, RZ, 0xc0, !PT ;  /* 0x00000003c7ff7812 */ /* 0x000fe2000780c0ff */
[----:B------:R-:W1:Y:S01]  /*103c0*/  SHFL.IDX PT, R39, R14, 0x1, 0x1c1f ;  /* 0x003c1f000e277f89 */ /* 0x000e6200000e0000 */
[----:B------:R-:W-:-:S02]  /*103d0*/  LOP3.LUT R3, R10, 0x380, RZ, 0xc0, !PT ;  /* 0x000003800a037812 */ /* 0x000fc400078ec0ff */
[C---:B------:R-:W-:Y:S02]  /*103e0*/  IADD3 R45, P4, R16.reuse, 0x4000, RZ ;  /* 0x00004000102d7810 */ /* 0x040fe40007f9e0ff */
[----:B------:R-:W-:Y:S02]  /*103f0*/  LOP3.LUT R8, R9, 0x380, RZ, 0xc0, !PT ;  /* 0x0000038009087812 */ /* 0x000fe400078ec0ff */
[----:B------:R-:W-:Y:S01]  /*10400*/  LOP3.LUT R7, R16, 0x380, RZ, 0xc0, !PT ;  /* 0x0000038010077812 */ /* 0x000fe200078ec0ff */
[----:B------:R-:W-:Y:S01]  /*10410*/  UIMAD UR10, UR9, UR12, URZ ;  /* 0x0000000c090a72a4 */ /* 0x000fe2000f8e023f */
[----:B------:R-:W-:Y:S01]  /*10420*/  ISETP.GE.OR P2, PT, R26, R63, P0 ;  /* 0x0000003f1a00720c */ /* 0x000fe20000746670 */
[----:B------:R-:W-:Y:S01]  /*10430*/  IMAD.X R37, RZ, RZ, R17, P3 ;  /* 0x000000ffff257224 */ /* 0x000fe200018e0611 */
[----:B------:R-:W-:Y:S02]  /*10440*/  SHF.R.U64 R3, R3, 0x3, RZ ;  /* 0x0000000303037819 */ /* 0x000fe400000012ff */
[----:B------:R-:W-:-:S02]  /*10450*/  IADD3 R5, P5, R16, 0x3000, RZ ;  /* 0x0000300010057810 */ /* 0x000fc40007fbe0ff */
[----:B------:R-:W-:Y:S02]  /*10460*/  LOP3.LUT R36, R3, R10, RZ, 0x3c, !PT ;  /* 0x0000000a03247212 */ /* 0x000fe400078e3cff */
[----:B------:R-:W2:Y:S01]  /*10470*/  @P1 LDC R3, c[0x0][0xbec] ;  /* 0x0002fb00ff031b82 */ /* 0x000ea20000000800 */
[----:B------:R-:W-:Y:S02]  /*10480*/  LOP3.LUT R4, R5, 0x380, RZ, 0xc0, !PT ;  /* 0x0000038005047812 */ /* 0x000fe400078ec0ff */
[----:B------:R-:W-:Y:S02]  /*10490*/  LOP3.LUT R44, R45, 0x380, RZ, 0xc0, !PT ;  /* 0x000003802d2c7812 */ /* 0x000fe400078ec0ff */
[----:B0-----:R0:W-:Y:S01]  /*104a0*/  @!P2 ST.E desc[UR20][R20.64], R0 ;  /* 0x000000001400a985 */ /* 0x0011e2000c101914 */
[----:B------:R-:W-:Y:S02]  /*104b0*/  ISETP.GE.OR P0, PT, R6, R63, P0 ;  /* 0x0000003f0600720c */ /* 0x000fe40000706670 */
[----:B------:R-:W-:-:S02]  /*104c0*/  SHF.R.U64 R8, R8, 0x3, RZ ;  /* 0x0000000308087819 */ /* 0x000fc400000012ff */
[----:B------:R-:W-:Y:S02]  /*104d0*/  SHF.R.U64 R4, R4, 0x3, RZ ;  /* 0x0000000304047819 */ /* 0x000fe400000012ff */
[----:B------:R-:W-:Y:S02]  /*104e0*/  SHF.R.U64 R44, R44, 0x3, RZ ;  /* 0x000000032c2c7819 */ /* 0x000fe400000012ff */
[----:B------:R-:W-:Y:S02]  /*104f0*/  SHF.R.U64 R7, R7, 0x3, RZ ;  /* 0x0000000307077819 */ /* 0x000fe400000012ff */
[----:B------:R-:W-:Y:S01]  /*10500*/  LOP3.LUT R8, R8, R9, RZ, 0x3c, !PT ;  /* 0x0000000908087212 */ /* 0x000fe200078e3cff */
[----:B0-----:R-:W0:Y:S01]  /*10510*/  @P1 LDC R21, c[0x0][0xbf0] ;  /* 0x0002fc00ff151b82 */ /* 0x001e220000000800 */
[----:B------:R-:W-:Y:S01]  /*10520*/  LOP3.LUT R4, R4, R5, RZ, 0x3c, !PT ;  /* 0x0000000504047212 */ /* 0x000fe200078e3cff */
[--C-:B------:R-:W-:Y:S01]  /*10530*/  IMAD.X R9, RZ, RZ, R17.reuse, P6 ;  /* 0x000000ffff097224 */ /* 0x100fe200030e0611 */
[----:B------:R-:W-:Y:S01]  /*10540*/  LOP3.LUT R44, R44, R45, RZ, 0x3c, !PT ;  /* 0x0000002d2c2c7212 */ /* 0x000fe200078e3cff */
[--C-:B------:R-:W-:Y:S01]  /*10550*/  IMAD.X R5, RZ, RZ, R17.reuse, P5 ;  /* 0x000000ffff057224 */ /* 0x100fe200028e0611 */
[C---:B------:R-:W-:Y:S01]  /*10560*/  IADD3 R57, P6, R16.reuse, 0x8000, RZ ;  /* 0x0000800010397810 */ /* 0x040fe20007fde0ff */
[--C-:B------:R-:W-:Y:S01]  /*10570*/  IMAD.X R45, RZ, RZ, R17.reuse, P4 ;  /* 0x000000ffff2d7224 */ /* 0x100fe200020e0611 */
[C---:B------:R-:W-:Y:S01]  /*10580*/  IADD3 R53, P5, R16.reuse, 0x9000, RZ ;  /* 0x0000900010357810 */ /* 0x040fe20007fbe0ff */
[----:B------:R-:W-:Y:S01]  /*10590*/  UIMAD.WIDE.U32 UR8, UR4, UR12, URZ ;  /* 0x0000000c040872a5 */ /* 0x000fe2000f8e003f */
[----:B------:R-:W-:Y:S01]  /*105a0*/  IADD3 R49, P4, R16, 0xa000, RZ ;  /* 0x0000a00010317810 */ /* 0x000fe20007f9e0ff */
[----:B------:R-:W-:Y:S01]  /*105b0*/  UIMAD UR10, UR4, UR13, UR10 ;  /* 0x0000000d040a72a4 */ /* 0x000fe2000f8e020a */
[----:B------:R-:W-:Y:S01]  /*105c0*/  LOP3.LUT R16, R7, R16, RZ, 0x3c, !PT ;  /* 0x0000001007107212 */ /* 0x000fe200078e3cff */
[----:B------:R-:W-:Y:S01]  /*105d0*/  IMAD R0, R194, 0x20, R196 ;  /* 0x00000020c2007824 */ /* 0x000fe200078e02c4 */
[----:B------:R-:W-:Y:S01]  /*105e0*/  ULDC.64 UR12, c[0x0][0xae8] ;  /* 0x0002ba00000c7ab9 */ /* 0x000fe20000000a00 */
[----:B------:R-:W-:Y:S01]  /*105f0*/  UIADD3 UR9, UR9, UR10, URZ ;  /* 0x0000000a09097290 */ /* 0x000fe2000fffe03f */
[----:B------:R-:W-:Y:S01]  /*10600*/  LOP3.LUT R56, R57, 0x380, RZ, 0xc0, !PT ;  /* 0x0000038039387812 */ /* 0x000fe200078ec0ff */
[----:B------:R-:W-:Y:S01]  /*10610*/  UIMAD UR4, UR16, UR12, URZ ;  /* 0x0000000c100472a4 */ /* 0x000fe2000f8e023f */
[----:B------:R-:W-:Y:S01]  /*10620*/  LOP3.LUT R52, R53, 0x380, RZ, 0xc0, !PT ;  /* 0x0000038035347812 */ /* 0x000fe200078ec0ff */
[----:B-1----:R1:W-:Y:S01]  /*10630*/  @!P0 ST.E desc[UR20][R38.64], R2 ;  /* 0x0000000226008985 */ /* 0x0023e2000c101914 */
[----:B------:R-:W-:Y:S01]  /*10640*/  LOP3.LUT R48, R49, 0x380, RZ, 0xc0, !PT ;  /* 0x0000038031307812 */ /* 0x000fe200078ec0ff */
[----:B------:R-:W-:Y:S01]  /*10650*/  UIMAD UR4, UR19, UR13, UR4 ;  /* 0x0000000d130472a4 */ /* 0x000fe2000f8e0204 */
[----:B------:R-:W-:Y:S01]  /*10660*/  SHF.R.U64 R56, R56, 0x3, RZ ;  /* 0x0000000338387819 */ /* 0x000fe200000012ff */
[----:B------:R3:W5:Y:S01]  /*10670*/  LD.E.128 R28, desc[UR20][R16.64] ;  /* 0x00000014101c7980 */ /* 0x000762000c101d00 */
[----:B------:R-:W-:Y:S01]  /*10680*/  UIMAD.WIDE.U32 UR8, UR19, UR12, UR8 ;  /* 0x0000000c130872a5 */ /* 0x000fe2000f8e0008 */
[----:B------:R-:W-:Y:S01]  /*10690*/  SHF.R.U64 R52, R52, 0x3, RZ ;  /* 0x0000000334347819 */ /* 0x000fe200000012ff */
[----:B------:R-:W-:Y:S01]  /*106a0*/  ULDC.64 UR10, c[0x0][0xaf0] ;  /* 0x0002bc00000a7ab9 */ /* 0x000fe20000000a00 */
[----:B------:R-:W-:Y:S01]  /*106b0*/  SHF.R.U64 R48, R48, 0x3, RZ ;  /* 0x0000000330307819 */ /* 0x000fe200000012ff */
[----:B------:R-:W-:Y:S01]  /*106c0*/  UIADD3 UR9, UR9, UR4, URZ ;  /* 0x0000000409097290 */ /* 0x000fe2000fffe03f */
[----:B------:R-:W-:Y:S01]  /*106d0*/  LOP3.LUT R56, R56, R57, RZ, 0x3c, !PT ;  /* 0x0000003938387212 */ /* 0x000fe200078e3cff */
[----:B------:R-:W5:Y:S01]  /*106e0*/  LD.E.128 R12, desc[UR20][R12.64] ;  /* 0x000000140c0c7980 */ /* 0x000f62000c101d00 */
[----:B------:R-:W-:Y:S01]  /*106f0*/  LOP3.LUT R52, R52, R53, RZ, 0x3c, !PT ;  /* 0x0000003534347212 */ /* 0x000fe200078e3cff */
[----:B---3--:R-:W-:Y:S01]  /*10700*/  VIADD R16, R0, UR60 ;  /* 0x0000003c00107c36 */ /* 0x008fe20008000000 */
[----:B------:R-:W-:Y:S01]  /*10710*/  LOP3.LUT R48, R48, R49, RZ, 0x3c, !PT ;  /* 0x0000003130307212 */ /* 0x000fe200078e3cff */
[----:B------:R-:W-:Y:S01]  /*10720*/  UIMAD UR4, UR18, UR10, URZ ;  /* 0x0000000a120472a4 */ /* 0x000fe2000f8e023f */
[----:B------:R-:W-:Y:S01]  /*10730*/  IMAD.X R57, RZ, RZ, R17, P6 ;  /* 0x000000ffff397224 */ /* 0x000fe200030e0611 */
[----:B------:R-:W5:Y:S01]  /*10740*/  LD.E.128 R8, desc[UR20][R8.64] ;  /* 0x0000001408087980 */ /* 0x000f62000c101d00 */
[----:B--2---:R-:W-:Y:S01]  /*10750*/  @P1 IMAD.HI.U32 R0, R16, R3, RZ ;  /* 0x0000000310001227 */ /* 0x004fe200078e00ff */
[----:B------:R-:W-:-:S02]  /*10760*/  UIMAD UR4, UR17, UR11, UR4 ;  /* 0x0000000b110472a4 */ /* 0x000fc4000f8e0204 */
[----:B------:R-:W5:Y:S01]  /*10770*/  LD.E.128 R4, desc[UR20][R4.64] ;  /* 0x0000001404047980 */ /* 0x000f62000c101d00 */
[--C-:B------:R-:W-:Y:S02]  /*10780*/  IMAD.X R53, RZ, RZ, R17.reuse, P5 ;  /* 0x000000ffff357224 */ /* 0x100fe400028e0611 */
[----:B------:R-:W-:Y:S01]  /*10790*/  IMAD.X R49, RZ, RZ, R17, P4 ;  /* 0x000000ffff317224 */ /* 0x000fe200020e0611 */
[----:B------:R-:W-:Y:S01]  /*107a0*/  UIMAD.WIDE.U32 UR8, UR17, UR10, UR8 ;  /* 0x0000000a110872a5 */ /* 0x000fe2000f8e0008 */
[----:B------:R-:W-:Y:S01]  /*107b0*/  IMAD.MOV.U32 R17, RZ, RZ, R16 ;  /* 0x000000ffff117224 */ /* 0x000fe200078e0010 */
[----:B0-----:R-:W-:Y:S01]  /*107c0*/  @P1 SHF.R.U32.HI R17, RZ, R21, R0 ;  /* 0x00000015ff111219 */ /* 0x001fe20000011600 */
[----:B------:R-:W-:Y:S01]  /*107d0*/  ULDC.64 UR10, c[0x0][0xae0] ;  /* 0x0002b800000a7ab9 */ /* 0x000fe20000000a00 */
[----:B------:R-:W-:Y:S01]  /*107e0*/  UIADD3 UR4, UR9, UR4, URZ ;  /* 0x0000000409047290 */ /* 0x000fe2000fffe03f */
[----:B------:R-:W5:Y:S01]  /*107f0*/  LD.E.128 R44, desc[UR20][R44.64] ;  /* 0x000000142c2c7980 */ /* 0x000f62000c101d00 */
[--C-:B------:R-:W-:Y:S01]  /*10800*/  SHF.R.S32.HI R0, RZ, 0x1f, R17.reuse ;  /* 0x0000001fff007819 */ /* 0x100fe20000011411 */
[----:B------:R-:W-:-:S02]  /*10810*/  IMAD.MOV R21, RZ, RZ, -R17 ;  /* 0x000000ffff157224 */ /* 0x000fc400078e0a11 */
[----:B------:R-:W-:Y:S01]  /*10820*/  IMAD.U32 R3, RZ, RZ, UR9 ;  /* 0x00000009ff037e24 */ /* 0x000fe2000f8e00ff */
[----:B------:R-:W5:Y:S01]  /*10830*/  LD.E.128 R40, desc[UR20][R40.64] ;  /* 0x0000001428287980 */ /* 0x000f62000c101d00 */
[----:B------:R-:W-:Y:S02]  /*10840*/  IMAD R0, R0, UR10, RZ ;  /* 0x0000000a00007c24 */ /* 0x000fe4000f8e02ff */
[----:B------:R-:W-:Y:S01]  /*10850*/  IMAD R21, R60, R21, R16 ;  /* 0x000000153c157224 */ /* 0x000fe200078e0210 */
[----:B------:R-:W5:Y:S01]  /*10860*/  LD.E.128 R32, desc[UR20][R32.64] ;  /* 0x0000001420207980 */ /* 0x000f62000c101d00 */
[----:B-1----:R-:W-:Y:S01]  /*10870*/  IMAD.U32 R2, RZ, RZ, UR8 ;  /* 0x00000008ff027e24 */ /* 0x002fe2000f8e00ff */
[----:B------:R-:W-:Y:S01]  /*10880*/  ULDC.64 UR8, c[0x0][0xad8] ;  /* 0x0002b60000087ab9 */ /* 0x000fe20000000a00 */
[----:B------:R-:W-:Y:S01]  /*10890*/  IMAD.U32 R3, RZ, RZ, UR4 ;  /* 0x00000004ff037e24 */ /* 0x000fe2000f8e00ff */
[----:B------:R-:W5:Y:S01]  /*108a0*/  LD.E.128 R24, desc[UR20][R24.64] ;  /* 0x0000001418187980 */ /* 0x000f62000c101d00 */
[----:B------:R-:W-:Y:S01]  /*108b0*/  IMAD R61, R17, UR11, R0 ;  /* 0x0000000b113d7c24 */ /* 0x000fe2000f8e0200 */
[----:B------:R-:W-:-:S02]  /*108c0*/  SHF.R.S32.HI R0, RZ, 0x1f, R21 ;  /* 0x0000001fff007819 */ /* 0x000fc40000011415 */
        /* <DEDUP_REMOVED lines=22> */
[----:B------:R-:W-:Y:S02]  /*10a30*/  LEA.HI.X R61, R2, UR9, R3, 0x1, P3 ;  /* 0x00000009023d7c11 */ /* 0x000fe400098f0c03 */
[----:B------:R-:W-:Y:S02]  /*10a40*/  PRMT R23, RZ, 0x654, R23 ;  /* 0x00000654ff177816 */ /* 0x000fe40000000017 */
[-C--:B------:R-:W-:Y:S01]  /*10a50*/  ISETP.GE.AND P1, PT, R0, R63.reuse, PT ;  /* 0x0000003f0000720c */ /* 0x080fe20003f26270 */
[----:B------:R-:W-:Y:S01]  /*10a60*/  VIADD R0, R62, 0x40 ;  /* 0x000000403e007836 */ /* 0x000fe20000000000 */
[----:B0-----:R0:W-:Y:S01]  /*10a70*/  SYNCS.ARRIVE.TRANS64.RED.A1T0 RZ, [R23+URZ], RZ ;  /* 0x000000ff17ff79a7 */ /* 0x0011e2000810043f */
[----:B------:R0:W1:Y:S01]  /*10a80*/  SHFL.IDX PT, R17, R60, RZ, 0x181f ;  /* 0x00181fff3c117589 */ /* 0x00006200000e0000 */
[----:B------:R-:W-:Y:S03]  /*10a90*/  BSSY B1, `(.L_x_4888) ;  /* 0x0000012000017945 */ /* 0x000fe60003800000 */
[----:B------:R0:W2:Y:S01]  /*10aa0*/  SHFL.IDX PT, R21, R61, RZ, 0x181f ;  /* 0x00181fff3d157589 */ /* 0x0000a200000e0000 */
[----:B------:R-:W-:Y:S01]  /*10ab0*/  ISETP.GE.AND P0, PT, R0, R63, PT ;  /* 0x0000003f0000720c */ /* 0x000fe20003f06270 */
[----:B------:R-:W-:-:S12]  /*10ac0*/  @P2 BRA `(.L_x_4889) ;  /* 0x0000000000382947 */ /* 0x000fd80003800000 */
        /* <DEDUP_REMOVED lines=14> */
.L_x_4889:
[----:B------:R-:W-:Y:S05]  /*10bb0*/  BSYNC B1 ;  /* 0x0000000000017941 */ /* 0x000fea0003800000 */
.L_x_4888:
[----:B--23--:R2:W3:Y:S01]  /*10bc0*/  SHFL.IDX PT, R21, R61, 0x1, 0x181f ;  /* 0x00381f003d157f89 */ /* 0x00c4e200000e0000 */
[----:B------:R-:W-:Y:S03]  /*10bd0*/  BSSY B1, `(.L_x_4890) ;  /* 0x0000011000017945 */ /* 0x000fe60003800000 */
[----:B------:R2:W4:Y:S01]  /*10be0*/  SHFL.IDX PT, R3, R60, 0x1, 0x181f ;  /* 0x00381f003c037f89 */ /* 0x00052200000e0000 */
[----:B------:R-:W-:Y:S05]  /*10bf0*/  @P1 BRA `(.L_x_4891) ;  /* 0x0000000000381947 */ /* 0x000fea0003800000 */
[----:B------:R-:W-:Y:S01]  /*10c00*/  ULDC UR4, c[0x0][0xac8] ;  /* 0x0002b20000047ab9 */ /* 0x000fe20000000800 */
[----:B------:R-:W-:Y:S01]  /*10c10*/  ULDC.64 UR8, c[0x0][0x208] ;  /* 0x0000820000087ab9 */ /* 0x000fe20000000a00 */
[----:B------:R-:W-:Y:S02]  /*10c20*/  ISETP.GE.AND P4, PT, R22, UR4, PT ;  /* 0x0000000416007c0c */ /* 0x000fe4000bf86270 */
[----:B------:R-:W-:Y:S02]  /*10c30*/  ISETP.GE.AND P5, PT, R192, UR4, PT ;  /* 0x00000004c0007c0c */ /* 0x000fe4000bfa6270 */
[----:B------:R-:W-:-:S09]  /*10c40*/  ISETP.GE.AND P6, PT, R193, UR4, PT ;  /* 0x00000004c1007c0c */ /* 0x000fd2000bfc6270 */
[-C--:B----4-:R-:W-:Y:S02]  /*10c50*/  @!P4 LEA R2, P1, R22, R3.reuse, 0x1 ;  /* 0x000000031602c211 */ /* 0x090fe400078208ff */
[-C--:B------:R-:W-:Y:S02]  /*10c60*/  @!P5 LEA R16, P2, R192, R3.reuse, 0x1 ;  /* 0x00000003c010d211 */ /* 0x080fe400078408ff */
[C---:B------:R-:W-:Y:S02]  /*10c70*/  @!P6 LEA R20, P3, R193.reuse, R3, 0x1 ;  /* 0x00000003c114e211 */ /* 0x040fe400078608ff */
[-C--:B---3--:R-:W-:Y:S02]  /*10c80*/  @!P4 LEA.HI.X R3, R22, R21.reuse, R206, 0x1, P1 ;  /* 0x000000151603c211 */ /* 0x088fe400008f0cce */
[-C--:B-1----:R-:W-:Y:S02]  /*10c90*/  @!P5 LEA.HI.X R17, R192, R21.reuse, R205, 0x1, P2 ;  /* 0x00000015c011d211 */ /* 0x082fe400010f0ccd */
[----:B------:R-:W-:Y:S01]  /*10ca0*/  @!P6 LEA.HI.X R21, R193, R21, R204, 0x1, P3 ;  /* 0x00000015c115e211 */ /* 0x000fe200018f0ccc */
[----:B-----5:R1:W-:Y:S04]  /*10cb0*/  @!P4 ST.E.128 desc[UR8][R2.64], R12 ;  /* 0x0000000c0200c985 */ /* 0x0203e8000c101d08 */
[----:B------:R1:W-:Y:S04]  /*10cc0*/  @!P5 ST.E.128 desc[UR8][R16.64], R40 ;  /* 0x000000281000d985 */ /* 0x0003e8000c101d08 */
[----:B------:R1:W-:Y:S02]  /*10cd0*/  @!P6 ST.E.128 desc[UR8][R20.64], R52 ;  /* 0x000000341400e985 */ /* 0x0003e4000c101d08 */
.L_x_4891:
[----:B------:R-:W-:Y:S05]  /*10ce0*/  BSYNC B1 ;  /* 0x0000000000017941 */ /* 0x000fea0003800000 */
.L_x_4890:
[----:B-1---5:R1:W0:Y:S01]  /*10cf0*/  SHFL.IDX PT, R15, R61, 0x2, 0x181f ;  /* 0x00581f003d0f7f89 */ /* 0x02222200000e0000 */
[----:B------:R-:W-:Y:S03]  /*10d00*/  BSSY B1, `(.L_x_4892) ;  /* 0x0000011000017945 */ /* 0x000fe60003800000 */
[----:B----4-:R1:W4:Y:S01]  /*10d10*/  SHFL.IDX PT, R3, R60, 0x2, 0x181f ;  /* 0x00581f003c037f89 */ /* 0x01032200000e0000 */
        /* <DEDUP_REMOVED lines=15> */
.L_x_4893:
[----:B------:R-:W-:Y:S05]  /*10e10*/  BSYNC B1 ;  /* 0x0000000000017941 */ /* 0x000fea0003800000 */
.L_x_4892:
[----:B------:R-:W-:Y:S01]  /*10e20*/  VIADD R0, R62, 0x60 ;  /* 0x000000603e007836 */ /* 0x000fe20000000000 */
[----:B012---:R-:W0:Y:S04]  /*10e30*/  SHFL.IDX PT, R61, R61, 0x3, 0x181f ;  /* 0x00781f003d3d7f89 */ /* 0x007e2800000e0000 */
        /* <DEDUP_REMOVED lines=9> */
[-C--:B0---4-:R-:W-:Y:S02]  /*10ed0*/  @!P2 LEA.HI.X R3, R22, R61.reuse, R206, 0x1, P0 ;  /* 0x0000003d1603a211 */ /* 0x091fe400000f0cce */
[----:B------:R-:W-:Y:S02]  /*10ee0*/  ISETP.GE.AND P0, PT, R193, UR4, PT ;  /* 0x00000004c1007c0c */ /* 0x000fe4000bf06270 */
[----:B------:R-:W-:Y:S01]  /*10ef0*/  @!P3 LEA.HI.X R9, R192, R61, R205, 0x1, P1 ;  /* 0x0000003dc009b211 */ /* 0x000fe200008f0ccd */
[----:B------:R1:W-:Y:S04]  /*10f00*/  @!P2 ST.E.128 desc[UR8][R2.64], R4 ;  /* 0x000000040200a985 */ /* 0x0003e8000c101d08 */
[----:B------:R1:W-:Y:S06]  /*10f10*/  @!P3 ST.E.128 desc[UR8][R8.64], R24 ;  /* 0x000000180800b985 */ /* 0x0003ec000c101d08 */
[----:B------:R-:W-:Y:S05]  /*10f20*/  @P0 BRA `(.L_x_4894) ;  /* 0x0000000c00640947 */ /* 0x000fea0003800000 */
[----:B-1----:R-:W-:Y:S01]  /*10f30*/  LEA R2, P0, R193, R11, 0x1 ;  /* 0x0000000bc1027211 */ /* 0x002fe200078008ff */
[----:B------:R-:W-:-:S03]  /*10f40*/  ULDC.64 UR8, c[0x0][0x208] ;  /* 0x0000820000087ab9 */ /* 0x000fc60000000a00 */
[----:B------:R-:W-:-:S05]  /*10f50*/  LEA.HI.X R3, R193, R61, R204, 0x1, P0 ;  /* 0x0000003dc1037211 */ /* 0x000fca00000f0ccc */
[----:B------:R0:W-:Y:S01]  /*10f60*/  ST.E.128 desc[UR8][R2.64], R36 ;  /* 0x0000002402007985 */ /* 0x0001e2000c101d08 */
[----:B------:R-:W-:Y:S05]  /*10f70*/  BRA `(.L_x_4894) ;  /* 0x0000000c00507947 */ /* 0x000fea0003800000 */
.L_x_4886:
        /* <DEDUP_REMOVED lines=36> */
.L_x_4895:
        /* <DEDUP_REMOVED lines=50> */
.L_x_4897:
[----:B------:R-:W-:Y:S05]  /*114e0*/  BSYNC B1 ;  /* 0x0000000000017941 */ /* 0x000fea0003800000 */
.L_x_4896:
[----:B0-----:R-:W0:Y:S01]  /*114f0*/  @P0 LDC R3, c[0x0][0xbf0] ;  /* 0x0002fc00ff030b82 */ /* 0x001e220000000800 */
[----:B------:R-:W-:Y:S01]  /*11500*/  ULDC.64 UR16, c[0x0][0xaa0] ;  /* 0x0002a80000107ab9 */ /* 0x000fe20000000a00 */
[----:B------:R-:W-:Y:S01]  /*11510*/  R2UR UR15, R195 ;  /* 0x00000000c30f72ca */ /* 0x000fe200000e0000 */
[----:B------:R-:W-:Y:S01]  /*11520*/  UIMAD UR10, UR11, UR16, URZ ;  /* 0x000000100b0a72a4 */ /* 0x000fe2000f8e023f */
[----:B------:R-:W-:Y:S01]  /*11530*/  IMAD R2, R194, 0x20, R196 ;  /* 0x00000020c2027824 */ /* 0x000fe200078e02c4 */
[----:B------:R-:W-:Y:S01]  /*11540*/  UIMAD.WIDE.U32 UR8, UR4, UR16, URZ ;  /* 0x00000010040872a5 */ /* 0x000fe2000f8e003f */
[----:B------:R-:W-:Y:S01]  /*11550*/  BSSY B1, `(.L_x_4898) ;  /* 0x000003d000017945 */ /* 0x000fe20003800000 */
[----:B------:R-:W-:Y:S01]  /*11560*/  UIMAD UR10, UR4, UR17, UR10 ;  /* 0x00000011040a72a4 */ /* 0x000fe2000f8e020a */
[----:B------:R-:W-:Y:S02]  /*11570*/  VIADD R6, R2, UR60 ;  /* 0x0000003c02067c36 */ /* 0x000fe40008000000 */
[----:B------:R-:W-:Y:S01]  /*11580*/  ULDC.64 UR16, c[0x0][0xae8] ;  /* 0x0002ba0000107ab9 */ /* 0x000fe20000000a00 */
[----:B------:R-:W-:Y:S01]  /*11590*/  UIADD3 UR9, UR9, UR10, URZ ;  /* 0x0000000a09097290 */ /* 0x000fe2000fffe03f */
[----:B------:R-:W-:Y:S01]  /*115a0*/  @P0 IMAD.HI.U32 R2, R6, R9, RZ ;  /* 0x0000000906020227 */ /* 0x000fe200078e00ff */
[----:B------:R-:W-:-:S02]  /*115b0*/  UIMAD UR4, UR12, UR16, URZ ;  /* 0x000000100c0472a4 */ /* 0x000fc4000f8e023f */
[----:B------:R-:W-:Y:S01]  /*115c0*/  UIMAD.WIDE.U32 UR8, UR15, UR16, UR8 ;  /* 0x000000100f0872a5 */ /* 0x000fe2000f8e0008 */
[----:B------:R-:W-:Y:S01]  /*115d0*/  IMAD.MOV.U32 R5, RZ, RZ, R6 ;  /* 0x000000ffff057224 */ /* 0x000fe200078e0006 */
[----:B------:R-:W-:Y:S01]  /*115e0*/  UIMAD UR4, UR15, UR17, UR4 ;  /* 0x000000110f0472a4 */ /* 0x000fe2000f8e0204 */
[----:B------:R-:W-:-:S03]  /*115f0*/  ULDC.64 UR10, c[0x0][0xaf0] ;  /* 0x0002bc00000a7ab9 */ /* 0x000fc60000000a00 */
[----:B------:R-:W-:Y:S02]  /*11600*/  UIADD3 UR9, UR9, UR4, URZ ;  /* 0x0000000409097290 */ /* 0x000fe4000fffe03f */
[----:B------:R-:W-:Y:S01]  /*11610*/  UIMAD UR4, UR14, UR10, URZ ;  /* 0x0000000a0e0472a4 */ /* 0x000fe2000f8e023f */
[----:B0-----:R-:W-:Y:S01]  /*11620*/  @P0 SHF.R.U32.HI R5, RZ, R3, R2 ;  /* 0x00000003ff050219 */ /* 0x001fe20000011602 */
[----:B------:R-:W-:Y:S02]  /*11630*/  UIMAD.WIDE.U32 UR8, UR13, UR10, UR8 ;  /* 0x0000000a0d0872a5 */ /* 0x000fe4000f8e0008 */
[----:B------:R-:W-:Y:S01]  /*11640*/  UIMAD UR4, UR13, UR11, UR4 ;  /* 0x0000000b0d0472a4 */ /* 0x000fe2000f8e0204 */
[--C-:B------:R-:W-:Y:S01]  /*11650*/  SHF.R.S32.HI R2, RZ, 0x1f, R5.reuse ;  /* 0x0000001fff027819 */ /* 0x100fe20000011405 */
[----:B------:R-:W-:Y:S01]  /*11660*/  IMAD.MOV R7, RZ, RZ, -R5 ;  /* 0x000000ffff077224 */ /* 0x000fe200078e0a05 */
[----:B------:R-:W-:Y:S01]  /*11670*/  ULDC.64 UR10, c[0x0][0xae0] ;  /* 0x0002b800000a7ab9 */ /* 0x000fe20000000a00 */
[----:B------:R-:W-:-:S02]  /*11680*/  UIADD3 UR4, UR9, UR4, URZ ;  /* 0x0000000409047290 */ /* 0x000fc4000fffe03f */
[----:B------:R-:W-:Y:S02]  /*11690*/  IMAD.U32 R3, RZ, RZ, UR9 ;  /* 0x00000009ff037e24 */ /* 0x000fe4000f8e00ff */
        /* <DEDUP_REMOVED lines=40> */
.L_x_4899:
[----:B------:R-:W-:Y:S05]  /*11920*/  BSYNC B1 ;  /* 0x0000000000017941 */ /* 0x000fea0003800000 */
.L_x_4898:
        /* <DEDUP_REMOVED lines=18> */
.L_x_4901:
[----:B------:R-:W-:Y:S05]  /*11a50*/  BSYNC B1 ;  /* 0x0000000000017941 */ /* 0x000fea0003800000 */
.L_x_4900:
        /* <DEDUP_REMOVED lines=18> */
.L_x_4903:
[----:B------:R-:W-:Y:S05]  /*11b80*/  BSYNC B1 ;  /* 0x0000000000017941 */ /* 0x000fea0003800000 */
.L_x_4902:
        /* <DEDUP_REMOVED lines=19> */
.L_x_4894:
[----:B------:R-:W-:Y:S05]  /*11cc0*/  BSYNC B0 ;  /* 0x0000000000007941 */ /* 0x000fea0003800000 */
.L_x_4885:
[----:B------:R-:W-:Y:S02]  /*11cd0*/  ULDC UR4, c[0x0][0xc3c] ;  /* 0x00030f0000047ab9 */ /* 0x000fe40000000800 */
[----:B------:R-:W-:-:S06]  /*11ce0*/  UISETP.GE.AND UP0, UPT, UR6, UR4, UPT ;  /* 0x000000040600728c */ /* 0x000fcc000bf06270 */
[----:B------:R-:W-:-:S13]  /*11cf0*/  PLOP3.LUT P0, PT, PT, PT, UP0, 0x80, 0x0 ;  /* 0x000000000000781c */ /* 0x000fda0003f0f008 */
[----:B------:R-:W-:Y:S05]  /*11d00*/  @!P0 BRA `(.L_x_4904) ;  /* 0xfffffef000508947 */ /* 0x000fea000383ffff */
[----:B------:R-:W-:Y:S05]  /*11d10*/  EXIT ;  /* 0x000000000000794d */ /* 0x000fea0003800000 */
.L_x_4803:
        /* <DEDUP_REMOVED lines=18> */
.L_x_4905:
        /* <DEDUP_REMOVED lines=43> */
.L_x_4911:
        /* <DEDUP_REMOVED lines=13> */
.L_x_4910:
[----:B------:R-:W-:Y:S05]  /*121c0*/  BSYNC B0 ;  /* 0x0000000000007941 */ /* 0x000fea0003800000 */
.L_x_4909:
        /* <DEDUP_REMOVED lines=21> */
.L_x_4907:
        /* <DEDUP_REMOVED lines=21> */
.L_x_4912:
        /* <DEDUP_REMOVED lines=57> */
.L_x_4908:
[----:B------:R-:W-:Y:S02]  /*12800*/  IMAD.MOV.U32 R17, RZ, RZ, RZ ;  /* 0x000000ffff117224 */ /* 0x000fe400078e00ff */
[----:B------:R-:W-:Y:S02]  /*12810*/  IMAD.U32 R16, RZ, RZ, UR6 ;  /* 0x00000006ff107e24 */ /* 0x000fe4000f8e00ff */
[----:B------:R-:W-:-:S07]  /*12820*/  IMAD.MOV.U32 R18, RZ, RZ, RZ ;  /* 0x000000ffff127224 */ /* 0x000fce00078e00ff */
.L_x_4913:
[----:B------:R-:W-:-:S13]  /*12830*/  ISETP.NE.AND P0, PT, R0, RZ, PT ;  /* 0x000000ff0000720c */ /* 0x000fda0003f05270 */
[----:B------:R-:W1:Y:S01]  /*12840*/  @!P0 S2R R3, SR_CgaCtaId ;  /* 0x0000000000038919 */ /* 0x000e620000008800 */
[----:B------:R-:W-:-:S04]  /*12850*/  @!P0 MOV R0, 0x400 ;  /* 0x0000040000008802 */ /* 0x000fc80000000f00 */
[----:B-1----:R-:W-:-:S05]  /*12860*/  @!P0 LEA R0, R3, R0, 0x18 ;  /* 0x0000000003008211 */ /* 0x002fca00078ec0ff */
[----:B------:R1:W-:Y:S01]  /*12870*/  @!P0 STS.128 [R0+0x308d0], R16 ;  /* 0x0308d01000008388 */ /* 0x0003e20000000c00 */
[----:B------:R-:W-:Y:S06]  /*12880*/  BAR.ARV 0x5, 0x180 ;  /* 0x0146000000007b1d */ /* 0x000fec0000002000 */
.L_x_4906:
        /* <DEDUP_REMOVED lines=28> */
[----:B------:R-:W-:Y:S04]  /*12a50*/  STL [R1+0x1c], R3 ;  /* 0x00001c0301007387 */ /* 0x000fe80000100800 */
[----:B------:R-:W-:Y:S04]  /*12a60*/  STL [R1+0x38], RZ ;  /* 0x000038ff01007387 */ /* 0x000fe80000100800 */
[----:B------:R0:W-:Y:S04]  /*12a70*/  STL [R1+0x10], R2 ;  /* 0x0000100201007387 */ /* 0x0001e80000100800 */
[----:B------:R1:W-:Y:S01]  /*12a80*/  STL [R1+0x4], RZ ;  /* 0x000004ff01007387 */ /* 0x0003e20000100800 */
[----:B0-----:R-:W-:-:S02]  /*12a90*/  LOP3.LUT R2, R0, 0x40, RZ, 0xfc, !PT ;  /* 0x0000004000027812 */ /* 0x001fc400078efcff */
[----:B-1----:R-:W-:-:S07]  /*12aa0*/  LOP3.LUT R0, R0, 0x80, RZ, 0xfc, !PT ;  /* 0x0000008000007812 */ /* 0x002fce00078efcff */
.L_x_5028:
[----:B------:R-:W-:Y:S05]  /*12ab0*/  YIELD ;  /* 0x0000000000007946 */ /* 0x000fea0003800000 */
[----:B------:R-:W-:Y:S01]  /*12ac0*/  ULDC.64 UR4, c[0x0][0xa28] ;  /* 0x00028a0000047ab9 */ /* 0x000fe20000000a00 */
[----:B---3--:R-:W-:Y:S01]  /*12ad0*/  IMAD.MOV.U32 R0, RZ, RZ, RZ ;  /* 0x000000ffff007224 */ /* 0x008fe200078e00ff */
[----:B------:R-:W-:Y:S01]  /*12ae0*/  ISETP.NE.U32.AND P0, PT, RZ, UR4, PT ;  /* 0x00000004ff007c0c */ /* 0x000fe2000bf05070 */
[----:B0-----:R-:W0:Y:S01]  /*12af0*/  LDC.64 R4, c[0x0][0xa00] ;  /* 0x00028000ff047b82 */ /* 0x001e220000000a00 */
[----:B------:R-:W-:Y:S01]  /*12b00*/  ULDC.64 UR8, c[0x0][0x208] ;  /* 0x0000820000087ab9 */ /* 0x000fe20000000a00 */
[----:B-1----:R-:W-:-:S02]  /*12b10*/  CS2R R8, SRZ ;  /* 0x0000000000087805 */ /* 0x002fc4000001ff00 */
[----:B------:R-:W-:Y:S01]  /*12b20*/  ISETP.NE.AND.EX P0, PT, RZ, UR5, PT, P0 ;  /* 0x00000005ff007c0c */ /* 0x000fe2000bf05300 */
[----:B------:R-:W-:Y:S01]  /*12b30*/  ULDC.64 UR4, c[0x0][0xa18] ;  /* 0x0002860000047ab9 */ /* 0x000fe20000000a00 */
[----:B------:R-:W-:-:S11]  /*12b40*/  ULDC.64 UR6, c[0x0][0xa08] ;  /* 0x0002820000067ab9 */ /* 0x000fd60000000a00 */
[----:B------:R-:W1:Y:S02]  /*12b50*/  @P0 LDC.64 R2, c[0x0][0xa28] ;  /* 0x00028a00ff020b82 */ /* 0x000e640000000a00 */
[----:B-1----:R-:W-:-:S05]  /*12b60*/  @P0 IMAD.WIDE R2, R19, 0x4, R2 ;  /* 0x0000000413020825 */ /* 0x002fca00078e0202 */
[----:B------:R1:W5:Y:S01]  /*12b70*/  @P0 LDG.E R0, desc[UR8][R2.64] ;  /* 0x0000000802000981 */ /* 0x000362000c1e1900 */
[----:B------:R-:W-:Y:S01]  /*12b80*/  ISETP.NE.U32.AND P0, PT, RZ, UR4, PT ;  /* 0x00000004ff007c0c */ /* 0x000fe2000bf05070 */
[----:B0-----:R-:W-:Y:S01]  /*12b90*/  IMAD.WIDE R4, R19, 0x4, R4 ;  /* 0x0000000413047825 */ /* 0x001fe200078e0204 */
[----:B------:R-:W-:Y:S02]  /*12ba0*/  ISETP.NE.U32.AND P1, PT, RZ, UR6, PT ;  /* 0x00000006ff007c0c */ /* 0x000fe4000bf25070 */
[----:B------:R-:W-:Y:S01]  /*12bb0*/  ISETP.NE.AND.EX P2, PT, RZ, UR5, PT, P0 ;  /* 0x00000005ff007c0c */ /* 0x000fe2000bf45300 */
[----:B------:R-:W-:Y:S01]  /*12bc0*/  ULDC.64 UR4, c[0x0][0xa00] ;  /* 0x0002800000047ab9 */ /* 0x000fe20000000a00 */
[----:B------:R-:W-:Y:S02]  /*12bd0*/  ISETP.NE.AND.EX P1, PT, RZ, UR7, PT, P1 ;  /* 0x00000007ff007c0c */ /* 0x000fe4000bf25310 */
[----:B------:R-:W-:Y:S01]  /*12be0*/  ISETP.NE.U32.AND P0, PT, RZ, UR4, PT ;  /* 0x00000004ff007c0c */ /* 0x000fe2000bf05070 */
[----:B-1----:R-:W0:Y:S03]  /*12bf0*/  LDC.64 R2, c[0x0][0xa08] ;  /* 0x00028200ff027b82 */ /* 0x002e260000000a00 */
[----:B------:R-:W-:-:S05]  /*12c00*/  ISETP.NE.AND.EX P0, PT, RZ, UR5, PT, P0 ;  /* 0x00000005ff007c0c */ /* 0x000fca000bf05300 */
[----:B--2---:R-:W1:Y:S08]  /*12c10*/  @P2 LDC.64 R6, c[0x0][0xa18] ;  /* 0x00028600ff062b82 */ /* 0x004e700000000a00 */
[----:B------:R-:W2:Y:S01]  /*12c20*/  @P0 LDG.E R9, desc[UR8][R4.64] ;  /* 0x0000000804090981 */ /* 0x000ea2000c1e1900 */
[----:B------:R-:W-:Y:S01]  /*12c30*/  ULDC UR4, c[0x0][0x288] ;  /* 0x0000a20000047ab9 */ /* 0x000fe20000000800 */
[----:B0-----:R-:W-:-:S05]  /*12c40*/  IMAD.WIDE R2, R19, 0x4, R2 ;  /* 0x0000000413027825 */ /* 0x001fca00078e0202 */
[----:B------:R-:W5:Y:S01]  /*12c50*/  @P1 LDG.E R8, desc[UR8][R2.64] ;  /* 0x0000000802081981 */ /* 0x000f62000c1e1900 */
[----:B-1----:R-:W-:-:S03]  /*12c60*/  @P2 IMAD.WIDE R6, R19, 0x4, R6 ;  /* 0x0000000413062825 */ /* 0x002fc600078e0206 */
        /* <DEDUP_REMOVED lines=14> */
[----:B------:R-:W-:Y:S02]  /*12d50*/  ULDC.64 UR4, c[0x0][0x208] ;  /* 0x0000820000047ab9 */ /* 0x000fe40000000a00 */
[----:B------:R-:W0:Y:S04]  /*12d60*/  LDG.E R7, desc[UR4][R4.64] ;  /* 0x0000000404077981 */ /* 0x000e28000c1e1900 */
[----:B------:R-:W0:Y:S02]  /*12d70*/  LDG.E R4, desc[UR4][R4.64+0x4] ;  /* 0x0000040404047981 */ /* 0x000e24000c1e1900 */
[----:B0-----:R-:W-:-:S05]  /*12d80*/  IMAD.IADD R9, R4, 0x1, -R7 ;  /* 0x0000000104097824 */ /* 0x001fca00078e0a07 */
[----:B------:R1:W-:Y:S02]  /*12d90*/  STL [R1+0x30], R9 ;  /* 0x0000300901007387 */ /* 0x0003e40000100800 */
.L_x_4915:
[----:B-----5:R-:W-:Y:S01]  /*12da0*/  IMAD.IADD R4, R8, 0x1, R0 ;  /* 0x0000000108047824 */ /* 0x020fe200078e0200 */
[----:B------:R-:W-:Y:S02]  /*12db0*/  ULDC.64 UR4, c[0x0][0xa20] ;  /* 0x0002880000047ab9 */ /* 0x000fe40000000a00 */
[----:B------:R-:W-:Y:S02]  /*12dc0*/  ISETP.NE.U32.AND P0, PT, RZ, UR4, PT ;  /* 0x00000004ff007c0c */ /* 0x000fe4000bf05070 */
[----:B------:R2:W-:Y:S02]  /*12dd0*/  STL [R1+0x14], R4 ;  /* 0x0000140401007387 */ /* 0x0005e40000100800 */
[----:B------:R-:W-:-:S13]  /*12de0*/  ISETP.NE.AND.EX P0, PT, RZ, UR5, PT, P0 ;  /* 0x00000005ff007c0c */ /* 0x000fda000bf05300 */
[----:B--2---:R-:W-:Y:S05]  /*12df0*/  @!P0 BRA `(.L_x_4916) ;  /* 0x0000000000148947 */ /* 0x004fea0003800000 */
[----:B------:R-:W2:Y:S01]  /*12e00*/  LDC.64 R2, c[0x0][0xa20] ;  /* 0x00028800ff027b82 */ /* 0x000ea20000000a00 */
[----:B------:R-:W-:Y:S01]  /*12e10*/  ULDC.64 UR4, c[0x0][0x208] ;  /* 0x0000820000047ab9 */ /* 0x000fe20000000a00 */
[----:B--2---:R-:W-:-:S05]  /*12e20*/  IMAD.WIDE R2, R19, 0x4, R2 ;  /* 0x0000000413027825 */ /* 0x004fca00078e0202 */
[----:B------:R2:W5:Y:S01]  /*12e30*/  LDG.E R6, desc[UR4][R2.64] ;  /* 0x0000000402067981 */ /* 0x000562000c1e1900 */
[----:B------:R-:W-:Y:S05]  /*12e40*/  BRA `(.L_x_4917) ;  /* 0x0000000000147947 */ /* 0x000fea0003800000 */
.L_x_4916:
[----:B------:R-:W-:Y:S05]  /*12e50*/  @!P1 BRA `(.L_x_4917) ;  /* 0x0000000000109947 */ /* 0x000fea0003800000 */
[----:B------:R-:W-:Y:S02]  /*12e60*/  ULDC.64 UR4, c[0x0][0x208] ;  /* 0x0000820000047ab9 */ /* 0x000fe40000000a00 */
[----:B------:R-:W2:Y:S04]  /*12e70*/  LDG.E R6, desc[UR4][R2.64] ;  /* 0x0000000402067981 */ /* 0x000ea8000c1e1900 */
[----:B------:R-:W2:Y:S02]  /*12e80*/  LDG.E R2, desc[UR4][R2.64+0x4] ;  /* 0x0000040402027981 */ /* 0x000ea4000c1e1900 */
[----:B--2---:R-:W-:-:S07]  /*12e90*/  IMAD.IADD R6, R2, 0x1, -R6 ;  /* 0x0000000102067824 */ /* 0x004fce00078e0a06 */
.L_x_4917:
[----:B--2---:R-:W2:Y:S01]  /*12ea0*/  LDC R2, c[0x0][0x448] ;  /* 0x00011200ff027b82 */ /* 0x004ea20000000800 */
[----:B------:R-:W-:Y:S02]  /*12eb0*/  IMAD.SHL.U32 R8, R17, 0x80, RZ ;  /* 0x0000008011087824 */ /* 0x000fe400078e00ff */
[----:B-----5:R-:W-:Y:S02]  /*12ec0*/  IMAD.IADD R0, R6, 0x1, -R0 ;  /* 0x0000000106007824 */ /* 0x020fe400078e0a00 */
[----:B------:R-:W-:Y:S01]  /*12ed0*/  VIADD R4, R8, 0x7f ;  /* 0x0000007f08047836 */ /* 0x000fe20000000000 */
[----:B------:R3:W-:Y:S03]  /*12ee0*/  STL [R1+0x2c], R8 ;  /* 0x00002c0801007387 */ /* 0x0007e60000100800 */
[----:B------:R-:W-:Y:S01]  /*12ef0*/  IMAD.MOV.U32 R6, RZ, RZ, R4 ;  /* 0x000000ffff067224 */ /* 0x000fe200078e0004 */
[----:B--2---:R-:W-:-:S13]  /*12f00*/  ISETP.NE.AND P1, PT, R2, 0x1, PT ;  /* 0x000000010200780c */ /* 0x004fda0003f25270 */
[----:B------:R-:W2:Y:S08]  /*12f10*/  @P1 LDC R3, c[0x0][0x44c] ;  /* 0x00011300ff031b82 */ /* 0x000eb00000000800 */
[----:B------:R-:W4:Y:S01]  /*12f20*/  @P1 LDC R2, c[0x0][0x450] ;  /* 0x00011400ff021b82 */ /* 0x000f220000000800 */
[----:B--2---:R-:W-:-:S05]  /*12f30*/  @P1 IMAD.HI.U32 R3, R4, R3, RZ ;  /* 0x0000000304031227 */ /* 0x004fca00078e00ff */
[----:B----4-:R-:W-:Y:S02]  /*12f40*/  @P1 SHF.R.U32.HI R6, RZ, R2, R3 ;  /* 0x00000002ff061219 */ /* 0x010fe40000011603 */
[----:B------:R-:W-:-:S05]  /*12f50*/  IADD3 R2, R0, 0x1, -R9 ;  /* 0x0000000100027810 */ /* 0x000fca0007ffe809 */
[----:B------:R-:W-:Y:S02]  /*12f60*/  IMAD.IADD R6, R2, 0x1, R6 ;  /* 0x0000000102067824 */ /* 0x000fe400078e0206 */
[----:B------:R-:W2:Y:S02]  /*12f70*/  LDC.64 R2, c[0x0][0x9e0] ;  /* 0x00027800ff027b82 */ /* 0x000ea40000000a00 */
[----:B--2---:R-:W-:Y:S01]  /*12f80*/  ISETP.GE.AND P2, PT, R3, 0x1, PT ;  /* 0x000000010300780c */ /* 0x004fe20003f46270 */
[----:B------:R-:W-:-:S12]  /*12f90*/  IMAD.IADD R2, R6, 0x1, R2 ;  /* 0x0000000106027824 */ /* 0x000fd800078e0202 */
[----:B---3--:R-:W-:Y:S05]  /*12fa0*/  @!P2 BRA `(.L_x_4918) ;  /* 0x000000000048a947 */ /* 0x008fea0003800000 */
[C---:B------:R-:W-:Y:S01]  /*12fb0*/  ISETP.GT.AND P0, PT, R6.reuse, RZ, PT ;  /* 0x000000ff0600720c */ /* 0x040fe20003f04270 */
[----:B------:R-:W-:Y:S01]  /*12fc0*/  BSSY B0, `(.L_x_4919) ;  /* 0x000000e000007945 */ /* 0x000fe20003800000 */
[----:B------:R-:W-:-:S11]  /*12fd0*/  VIADD R7, R6, 0xffffffff ;  /* 0xffffffff06077836 */ /* 0x000fd60000000000 */
[----:B------:R-:W-:Y:S05]  /*12fe0*/  @P0 BRA `(.L_x_4920) ;  /* 0x00000000001c0947 */ /* 0x000fea0003800000 */
[----:B------:R-:W-:Y:S01]  /*12ff0*/  ISETP.NE.AND P0, PT, R3, 0x1, PT ;  /* 0x000000010300780c */ /* 0x000fe20003f05270 */
[----:B------:R-:W-:-:S12]  /*13000*/  IMAD.MOV R6, RZ, RZ, -R6 ;  /* 0x000000ffff067224 */ /* 0x000fd800078e0a06 */
[----:B------:R-:W2:Y:S02]  /*13010*/  @P0 LDC.64 R4, c[0x0][0x9e8] ;  /* 0x00027a00ff040b82 */ /* 0x000ea40000000a00 */
[----:B--2---:R-:W-:-:S05]  /*13020*/  @P0 IMAD.HI.U32 R4, R6, R4, RZ ;  /* 0x0000000406040227 */ /* 0x004fca00078e00ff */
[----:B------:R-:W-:-:S04]  /*13030*/  @P0 SHF.R.U32.HI R6, RZ, R5, R4 ;  /* 0x00000005ff060219 */ /* 0x000fc80000011604 */
[----:B------:R-:W-:Y:S01]  /*13040*/  LOP3.LUT R7, RZ, R6, RZ, 0x33, !PT ;  /* 0x00000006ff077212 */ /* 0x000fe200078e33ff */
[----:B------:R-:W-:Y:S06]  /*13050*/  BRA `(.L_x_4921) ;  /* 0x0000000000107947 */ /* 0x000fec0003800000 */
.L_x_4920:
[----:B------:R-:W-:-:S13]  /*13060*/  ISETP.NE.AND P0, PT, R3, 0x1, PT ;  /* 0x000000010300780c */ /* 0x000fda0003f05270 */
[----:B------:R-:W2:Y:S02]  /*13070*/  @P0 LDC.64 R4, c[0x0][0x9e8] ;  /* 0x00027a00ff040b82 */ /* 0x000ea40000000a00 */
[----:B--2---:R-:W-:-:S05]  /*13080*/  @P0 IMAD.HI.U32 R4, R7, R4, RZ ;  /* 0x0000000407040227 */ /* 0x004fca00078e00ff */
[----:B------:R-:W-:-:S07]  /*13090*/  @P0 SHF.R.U32.HI R7, RZ, R5, R4 ;  /* 0x00000005ff070219 */ /* 0x000fce0000011604 */
.L_x_4921:
[----:B------:R-:W-:Y:S05]  /*130a0*/  BSYNC B0 ;  /* 0x0000000000007941 */ /* 0x000fea0003800000 */
.L_x_4919:
[----:B------:R-:W-:-:S05]  /*130b0*/  IMAD R7, R7, R3, R3 ;  /* 0x0000000307077224 */ /* 0x000fca00078e0203 */
[----:B------:R-:W-:-:S07]  /*130c0*/  VIMNMX R2, R2, R7, PT ;  /* 0x0000000702027248 */ /* 0x000fce0003fe0100 */
.L_x_4918:
[----:B------:R-:W2:Y:S01]  /*130d0*/  @P1 LDC R6, c[0x0][0x44c] ;  /* 0x00011300ff061b82 */ /* 0x000ea20000000800 */
[----:B------:R-:W-:Y:S01]  /*130e0*/  IMAD.MOV.U32 R4, RZ, RZ, R8 ;  /* 0x000000ffff047224 */ /* 0x000fe200078e0008 */
[----:B------:R-:W-:-:S06]  /*130f0*/  ULDC UR4, c[0x0][0x9dc] ;  /* 0x0002770000047ab9 */ /* 0x000fcc0000000800 */
[----:B------:R-:W3:Y:S01]  /*13100*/  @P1 LDC R5, c[0x0][0x450] ;  /* 0x00011400ff051b82 */ /* 0x000ee20000000800 */
[----:B--2---:R-:W-:-:S05]  /*13110*/  @P1 IMAD.HI.U32 R6, R8, R6, RZ ;  /* 0x0000000608061227 */ /* 0x004fca00078e00ff */
[----:B---3--:R-:W-:Y:S01]  /*13120*/  @P1 SHF.R.U32.HI R4, RZ, R5, R6 ;  /* 0x00000005ff041219 */ /* 0x008fe20000011606 */
[----:B------:R-:W-:Y:S02]  /*13130*/  VIADD R5, R2, 0x5f ;  /* 0x0000005f02057836 */ /* 0x000fe40000000000 */
[----:B------:R-:W-:Y:S01]  /*13140*/  VIADD R6, R0, 0x5f ;  /* 0x0000005f00067836 */ /* 0x000fe20000000000 */
[----:B------:R-:W-:Y:S01]  /*13150*/  IADD3 R2, R4, R0, -R9 ;  /* 0x0000000004027210 */ /* 0x000fe20007ffe809 */
[----:B------:R-:W-:-:S04]  /*13160*/  IMAD.HI R5, R5, 0x2aaaaaab, RZ ;  /* 0x2aaaaaab05057827 */ /* 0x000fc800078e02ff */
[----:B------:R-:W-:Y:S01]  /*13170*/  IMAD.HI R6, R6, 0x2aaaaaab, RZ ;  /* 0x2aaaaaab06067827 */ /* 0x000fe200078e02ff */
[----:B------:R-:W-:-:S04]  /*13180*/  SHF.R.U32.HI R0, RZ, 0x1f, R5 ;  /* 0x0000001fff007819 */ /* 0x000fc80000011605 */
[----:B------:R-:W-:Y:S02]  /*13190*/  SHF.R.U32.HI R4, RZ, 0x1f, R6 ;  /* 0x0000001fff047819 */ /* 0x000fe40000011606 */
[----:B------:R-:W-:Y:S02]  /*131a0*/  LEA.HI.SX32 R0, R5, R0, 0x1c ;  /* 0x0000000005007211 */ /* 0x000fe400078fe2ff */
[----:B------:R-:W-:-:S04]  /*131b0*/  LEA.HI.SX32 R4, R6, R4, 0x1c ;  /* 0x0000000406047211 */ /* 0x000fc800078fe2ff */
[----:B------:R-:W-:Y:S01]  /*131c0*/  VIMNMX R7, R4, R0, PT ;  /* 0x0000000004077248 */ /* 0x000fe20003fe0100 */
[----:B------:R-:W-:-:S04]  /*131d0*/  VIADD R0, R2, -UR4 ;  /* 0x8000000402007c36 */ /* 0x000fc80008000000 */
        /* <DEDUP_REMOVED lines=12> */
.L_x_4924:
[----:B------:R-:W-:-:S13]  /*132a0*/  ISETP.NE.AND P0, PT, R3, 0x1, PT ;  /* 0x000000010300780c */ /* 0x000fda0003f05270 */
[----:B------:R-:W3:Y:S02]  /*132b0*/  @P0 LDC.64 R4, c[0x0][0x9e8] ;  /* 0x00027a00ff040b82 */ /* 0x000ee40000000a00 */
[----:B---3--:R-:W-:-:S05]  /*132c0*/  @P0 IMAD.HI.U32 R4, R2, R4, RZ ;  /* 0x0000000402040227 */ /* 0x008fca00078e00ff */
[----:B------:R-:W-:-:S07]  /*132d0*/  @P0 SHF.R.U32.HI R2, RZ, R5, R4 ;  /* 0x00000005ff020219 */ /* 0x000fce0000011604 */
.L_x_4925:
[----:B------:R-:W-:Y:S05]  /*132e0*/  BSYNC B0 ;  /* 0x0000000000007941 */ /* 0x000fea0003800000 */
.L_x_4923:
[----:B------:R-:W-:-:S05]  /*132f0*/  IMAD R2, R2, R3, RZ ;  /* 0x0000000302027224 */ /* 0x000fca00078e02ff */
[----:B------:R-:W-:-:S07]  /*13300*/  VIMNMX R0, R0, R2, !PT ;  /* 0x0000000200007248 */ /* 0x000fce0007fe0100 */
.L_x_4922:
[----:B------:R-:W-:Y:S01]  /*13310*/  IMAD.HI R0, R0, 0x2aaaaaab, RZ ;  /* 0x2aaaaaab00007827 */ /* 0x000fe200078e02ff */
[----:B------:R-:W-:Y:S04]  /*13320*/  BSSY B7, `(.L_x_4926) ;  /* 0x000046f000077945 */ /* 0x000fe80003800000 */
[----:B------:R-:W-:-:S04]  /*13330*/  SHF.R.U32.HI R2, RZ, 0x1f, R0 ;  /* 0x0000001fff027819 */ /* 0x000fc80000011600 */
[----:B------:R-:W-:-:S04]  /*13340*/  LEA.HI.SX32 R2, R0, R2, 0x1c ;  /* 0x0000000200027211 */ /* 0x000fc800078fe2ff */
        /* <DEDUP_REMOVED lines=15> */
[----:B----4-:R-:W3:Y:S01]  /*13440*/  @P0 ATOMG.E.ADD.STRONG.GPU PT, R3, desc[UR6][R2.64], R5 ;  /* 0x00000005020309a8 */ /* 0x010ee200081ee1c6 */
[----:B------:R-:W4:Y:S02]  /*13450*/  S2R R4, SR_LTMASK ;  /* 0x0000000000047919 */ /* 0x000f240000003900 */
[----:B----4-:R-:W-:-:S04]  /*13460*/  LOP3.LUT R4, R4, UR4, RZ, 0xc0, !PT ;  /* 0x0000000404047c12 */ /* 0x010fc8000f8ec0ff */
[----:B--2---:R-:W2:Y:S01]  /*13470*/  POPC R7, R4 ;  /* 0x0000000400077309 */ /* 0x004ea20000000000 */
[----:B---3--:R-:W2:Y:S02]  /*13480*/  SHFL.IDX PT, R0, R3, R0, 0x1f ;  /* 0x00001f0003007589 */ /* 0x008ea400000e0000 */
[----:B--2---:R-:W-:Y:S01]  /*13490*/  IADD3 R16, R0, UR38, R7 ;  /* 0x0000002600107c10 */ /* 0x004fe2000fffe007 */
[----:B------:R-:W-:Y:S06]  /*134a0*/  BRA `(.L_x_4928) ;  /* 0x0000004400587947 */ /* 0x000fec0003800000 */
.L_x_4927:
        /* <DEDUP_REMOVED lines=17> */
[----:B------:R-:W-:Y:S02]  /*135c0*/  IMAD.MOV.U32 R12, RZ, RZ, 0x1 ;  /* 0x00000001ff0c7424 */ /* 0x000fe400078e00ff */
[----:B------:R-:W-:-:S07]  /*135d0*/  IMAD.MOV.U32 R13, RZ, RZ, RZ ;  /* 0x000000ffff0d7224 */ /* 0x000fce00078e00ff */
[----:B------:R-:W-:-:S07]  /*135e0*/  LEPC R20, `(.L_x_4930) ;  /* 0x000000001014794e */ /* 0x000fce0000000000 */
[----:B01-3--:R-:W-:Y:S05]  /*135f0*/  CALL.ABS.NOINC R2 ;  /* 0x0000000002007343 */ /* 0x00bfea0003c00000 */
.L_x_4930:
[----:B------:R-:W-:Y:S05]  /*13600*/  BSYNC B6 ;  /* 0x0000000000067941 */ /* 0x000fea0003800000 */
.L_x_4929:
        /* <DEDUP_REMOVED lines=16> */
[----:B------:R-:W-:Y:S02]  /*13710*/  IMAD.MOV.U32 R12, RZ, RZ, 0x1 ;  /* 0x00000001ff0c7424 */ /* 0x000fe400078e00ff */
[----:B---3--:R-:W-:-:S07]  /*13720*/  IMAD.MOV.U32 R13, RZ, RZ, RZ ;  /* 0x000000ffff0d7224 */ /* 0x008fce00078e00ff */
[----:B------:R-:W-:-:S07]  /*13730*/  LEPC R20, `(.L_x_4933) ;  /* 0x000000001014794e */ /* 0x000fce0000000000 */
[----:B01--4-:R-:W-:Y:S05]  /*13740*/  CALL.ABS.NOINC R2 ;  /* 0x0000000002007343 */ /* 0x013fea0003c00000 */
.L_x_4933:
        /* <DEDUP_REMOVED lines=15> */
.L_x_4932:
[----:B------:R-:W-:Y:S05]  /*13840*/  BSYNC B6 ;  /* 0x0000000000067941 */ /* 0x000fea0003800000 */
.L_x_4931:
[----:B------:R-:W-:Y:S01]  /*13850*/  ULDC.64 UR4, c[0x0][0x9f8] ;  /* 0x00027e0000047ab9 */ /* 0x000fe20000000a00 */
[----:B------:R-:W3:Y:S01]  /*13860*/  LDL R17, [R1+0x28] ;  /* 0x0000280001117983 */ /* 0x000ee20000100800 */
[----:B------:R-:W-:Y:S01]  /*13870*/  ISETP.NE.U32.AND P0, PT, RZ, UR4, PT ;  /* 0x00000004ff007c0c */ /* 0x000fe2000bf05070 */
[----:B--2---:R-:W-:Y:S01]  /*13880*/  IMAD.MOV.U32 R7, RZ, RZ, R19 ;  /* 0x000000ffff077224 */ /* 0x004fe200078e0013 */
[----:B------:R-:W-:Y:S02]  /*13890*/  ULDC.64 UR6, c[0x0][0x208] ;  /* 0x0000820000067ab9 */ /* 0x000fe40000000a00 */
[----:B------:R-:W-:Y:S01]  /*138a0*/  ISETP.NE.AND.EX P0, PT, RZ, UR5, PT, P0 ;  /* 0x00000005ff007c0c */ /* 0x000fe2000bf05300 */
[----:B------:R-:W-:-:S12]  /*138b0*/  ULDC.64 UR4, c[0x0][0xa08] ;  /* 0x0002820000047ab9 */ /* 0x000fd80000000a00 */
[----:B------:R-:W2:Y:S02]  /*138c0*/  @P0 LDC.64 R2, c[0x0][0x9f8] ;  /* 0x00027e00ff020b82 */ /* 0x000ea40000000a00 */
[----:B--2---:R-:W-:-:S05]  /*138d0*/  @P0 IMAD.WIDE R2, R19, 0x4, R2 ;  /* 0x0000000413020825 */ /* 0x004fca00078e0202 */
[----:B------:R2:W4:Y:S02]  /*138e0*/  @P0 LDG.E R7, desc[UR6][R2.64] ;  /* 0x0000000602070981 */ /* 0x000524000c1e1900 */
[----:B--2---:R-:W2:Y:S02]  /*138f0*/  LDC.64 R2, c[0x0][0x418] ;  /* 0x00010600ff027b82 */ /* 0x004ea40000000a00 */
[----:B--2---:R-:W-:Y:S01]  /*13900*/  LOP3.LUT P0, RZ, R2, UR4, RZ, 0xfc, !PT ;  /* 0x0000000402ff7c12 */ /* 0x004fe2000f80fcff */
        /* <DEDUP_REMOVED lines=12> */
.L_x_5044:
        /* <DEDUP_REMOVED lines=11> */
.L_x_5047:
[----:B------:R-:W-:Y:S05]  /*13a80*/  @!P6 BRA `(.L_x_4935) ;  /* 0x00000004003ce947 */ /* 0x000fea0003800000 */
[----:B------:R-:W-:-:S04]  /*13a90*/  ISETP.NE.U32.AND P0, PT, R2, RZ, PT ;  /* 0x000000ff0200720c */ /* 0x000fc80003f05070 */
[----:B------:R-:W-:-:S13]  /*13aa0*/  ISETP.NE.AND.EX P0, PT, R3, RZ, PT, P0 ;  /* 0x000000ff0300720c */ /* 0x000fda0003f05300 */
[----:B------:R-:W-:Y:S05]  /*13ab0*/  @!P0 BRA `(.L_x_4937) ;  /* 0x0000000000548947 */ /* 0x000fea0003800000 */
[----:B------:R-:W3:Y:S01]  /*13ac0*/  LDC R6, c[0x0][0x43c] ;  /* 0x00010f00ff067b82 */ /* 0x000ee20000000800 */
[----:B01----:R-:W-:Y:S01]  /*13ad0*/  IMAD.MOV.U32 R9, RZ, RZ, R0 ;  /* 0x000000ffff097224 */ /* 0x003fe200078e0000 */
[----:B------:R-:W-:Y:S01]  /*13ae0*/  ULDC.64 UR4, c[0x0][0x428] ;  /* 0x00010a0000047ab9 */ /* 0x000fe20000000a00 */
[----:B------:R-:W-:Y:S02]  /*13af0*/  ULDC.64 UR6, c[0x0][0x208] ;  /* 0x0000820000067ab9 */ /* 0x000fe40000000a00 */
[----:B----4-:R-:W-:Y:S01]  /*13b00*/  IMAD.MOV.U32 R0, RZ, RZ, R9 ;  /* 0x000000ffff007224 */ /* 0x010fe200078e0009 */
[----:B---3--:R-:W-:-:S13]  /*13b10*/  ISETP.NE.AND P0, PT, R6, 0x1, PT ;  /* 0x000000010600780c */ /* 0x008fda0003f05270 */
[----:B------:R-:W0:Y:S02]  /*13b20*/  @P0 LDC.64 R4, c[0x0][0x440] ;  /* 0x00011000ff040b82 */ /* 0x000e240000000a00 */
        /* <DEDUP_REMOVED lines=14> */
.L_x_4937:
[----:B--2---:R-:W2:Y:S04]  /*13c10*/  LDL R7, [R1] ;  /* 0x0000000001077983 */ /* 0x004ea80000100800 */
[----:B----4-:R-:W2:Y:S04]  /*13c20*/  LDL R0, [R1+0x4] ;  /* 0x0000040001007983 */ /* 0x010ea80000100800 */
[----:B---3--:R-:W3:Y:S01]  /*13c30*/  LDL R2, [R1+0x10] ;  /* 0x0000100001027983 */ /* 0x008ee20000100800 */
[----:B--2---:R-:W-:Y:S01]  /*13c40*/  IMAD R0, R0, 0x8, R7 ;  /* 0x0000000800007824 */ /* 0x004fe200078e0207 */
[----:B---3--:R-:W-:-:S04]  /*13c50*/  SHF.L.U32 R2, R2, 0x1f, RZ ;  /* 0x0000001f02027819 */ /* 0x008fc800000006ff */
[----:B------:R-:W2:Y:S02]  /*13c60*/  SYNCS.PHASECHK.TRANS64.TRYWAIT P0, [R0+URZ+0x30840], R2 ;  /* 0x03084002000075a7 */ /* 0x000ea4000800017f */
[----:B--2---:R-:W-:Y:S05]  /*13c70*/  @!P0 BRA `(.L_x_4938) ;  /* 0x0000005000b48947 */ /* 0x004fea0003800000 */
.L_x_5048:
        /* <DEDUP_REMOVED lines=11> */
.L_x_4939:
[----:B------:R-:W3:Y:S04]  /*13d30*/  LDL R6, [R1] ;  /* 0x0000000001067983 */ /* 0x000ee80000100800 */
[----:B------:R-:W3:Y:S04]  /*13d40*/  LDL R5, [R1+0x4] ;  /* 0x0000040001057983 */ /* 0x000ee80000100800 */
[----:B------:R-:W4:Y:S04]  /*13d50*/  LDL R4, [R1+0x8] ;  /* 0x0000080001047983 */ /* 0x000f280000100800 */
[----:B------:R-:W4:Y:S04]  /*13d60*/  LDL R3, [R1+0x14] ;  /* 0x0000140001037983 */ /* 0x000f280000100800 */
[----:B--2---:R-:W2:Y:S01]  /*13d70*/  LDL.LU R2, [R1+0x24] ;  /* 0x0000240001027983 */ /* 0x004ea20000300800 */
[----:B------:R-:W-:Y:S01]  /*13d80*/  R2UR UR9, R0 ;  /* 0x00000000000972ca */ /* 0x000fe200000e0000 */
[----:B------:R-:W-:Y:S01]  /*13d90*/  UIADD3 UR4, UP0, UR36, 0x370, URZ ;  /* 0x0000037024047890 */ /* 0x000fe2000ff1e03f */
[----:B------:R-:W-:Y:S01]  /*13da0*/  R2UR UR12, R18 ;  /* 0x00000000120c72ca */ /* 0x000fe200000e0000 */
[----:B------:R-:W-:Y:S01]  /*13db0*/  UMOV UR10, URZ ;  /* 0x0000003f000a7c82 */ /* 0x000fe20008000000 */
[----:B-----5:R-:W-:Y:S01]  /*13dc0*/  R2UR UR13, R17 ;  /* 0x00000000110d72ca */ /* 0x020fe200000e0000 */
[----:B------:R-:W-:Y:S01]  /*13dd0*/  UMOV UR6, 0x0 ;  /* 0x0000000000067882 */ /* 0x000fe20000000000 */
[----:B------:R-:W-:Y:S01]  /*13de0*/  PLOP3.LUT P0, PT, PT, PT, PT, 0x80, 0x0 ;  /* 0x000000000000781c */ /* 0x000fe20003f0f070 */
[----:B------:R-:W-:Y:S01]  /*13df0*/  UMOV UR7, 0x14f00000 ;  /* 0x14f0000000077882 */ /* 0x000fe20000000000 */
[----:B------:R-:W-:-:S05]  /*13e00*/  UMOV UR16, 0x40 ;  /* 0x0000004000107882 */ /* 0x000fca0000000000 */
[----:B------:R-:W-:Y:S01]  /*13e10*/  UIADD3 UR9, UR9, 0x30830, URZ ;  /* 0x0003083009097890 */ /* 0x000fe2000fffe03f */
[----:B---3--:R-:W-:Y:S01]  /*13e20*/  IMAD R0, R5, 0x9000, R6 ;  /* 0x0000900005007824 */ /* 0x008fe200078e0206 */
[----:B----4-:R-:W-:-:S04]  /*13e30*/  R2UR UR11, R4 ;  /* 0x00000000040b72ca */ /* 0x010fc800000e0000 */
[----:B------:R-:W-:Y:S02]  /*13e40*/  R2UR UR8, R0 ;  /* 0x00000000000872ca */ /* 0x000fe400000e0000 */
[----:B------:R-:W-:Y:S02]  /*13e50*/  R2UR UR5, R3 ;  /* 0x00000000030572ca */ /* 0x000fe400000e0000 */
[----:B--2---:R-:W-:-:S04]  /*13e60*/  LOP3.LUT R2, R2, 0xfffffffe, RZ, 0xc0, !PT ;  /* 0xfffffffe02027812 */ /* 0x004fc800078ec0ff */
[----:B------:R-:W-:-:S05]  /*13e70*/  @P0 LOP3.LUT R2, R2, 0x1, RZ, 0xfc, !PT ;  /* 0x0000000102020812 */ /* 0x000fca00078efcff */
[----:B------:R-:W-:Y:S02]  /*13e80*/  UIADD3 UR14, UR8, 0x1e400, URZ ;  /* 0x0001e400080e7890 */ /* 0x000fe4000fffe03f */
[----:B------:R-:W-:Y:S01]  /*13e90*/  UIMAD UR11, UR11, 0x60, UR5 ;  /* 0x000000600b0b78a4 */ /* 0x000fe2000f8e0205 */
[----:B------:R3:W-:Y:S01]  /*13ea0*/  STL [R1+0x24], R2 ;  /* 0x0000240201007387 */ /* 0x0007e20000100800 */
[----:B------:R-:W-:Y:S02]  /*13eb0*/  UIADD3.X UR5, URZ, UR37, URZ, UP0, !UPT ;  /* 0x000000253f057290 */ /* 0x000fe400087fe43f */
[----:B------:R-:W-:Y:S02]  /*13ec0*/  UIADD3 UR15, UR8, 0x21400, URZ ;  /* 0x00021400080f7890 */ /* 0x000fe4000fffe03f */
[----:B------:R-:W-:-:S03]  /*13ed0*/  UIADD3 UR17, UR8, 0x24400, URZ ;  /* 0x0002440008117890 */ /* 0x000fc6000fffe03f */
[----:B------:R-:W-:Y:S01]  /*13ee0*/  UMOV UR8, UR14 ;  /* 0x0000000e00087c82 */ /* 0x000fe20008000000 */
[----:B------:R-:W-:Y:S01]  /*13ef0*/  UMOV UR14, 0x80 ;  /* 0x00000080000e7882 */ /* 0x000fe20000000000 */
[----:B------:R2:W-:Y:S02]  /*13f00*/  UTMALDG.4D [UR8], [UR4], desc[UR6] ;  /* 0x00000608040075b4 */ /* 0x0005e40008019000 */
[----:B--2---:R-:W-:Y:S01]  /*13f10*/  UMOV UR8, UR15 ;  /* 0x0000000f00087c82 */ /* 0x004fe20008000000 */
[----:B------:R-:W-:Y:S02]  /*13f20*/  UMOV UR10, UR16 ;  /* 0x00000010000a7c82 */ /* 0x000fe40008000000 */
[----:B------:R2:W-:Y:S02]  /*13f30*/  UTMALDG.4D [UR8], [UR4], desc[UR6] ;  /* 0x00000608040075b4 */ /* 0x0005e40008019000 */
[----:B--2---:R-:W-:Y:S01]  /*13f40*/  UMOV UR8, UR17 ;  /* 0x0000001100087c82 */ /* 0x004fe20008000000 */
[----:B------:R-:W-:-:S02]  /*13f50*/  UMOV UR10, UR14 ;  /* 0x0000000e000a7c82 */ /* 0x000fc40008000000 */
[----:B------:R3:W-:Y:S02]  /*13f60*/  UTMALDG.4D [UR8], [UR4], desc[UR6] ;  /* 0x00000608040075b4 */ /* 0x0007e40008019000 */
[----:B---3--:R-:W-:Y:S01]  /*13f70*/  NOP ;  /* 0x0000000000007918 */ /* 0x008fe20000000000 */
.L_x_4935:
[----:B----4-:R-:W3:Y:S04]  /*13f80*/  LDL R0, [R1] ;  /* 0x0000000001007983 */ /* 0x010ee80000100800 */
[----:B------:R-:W4:Y:S01]  /*13f90*/  LDL.LU R3, [R1+0x34] ;  /* 0x0000340001037983 */ /* 0x000f220000300800 */
[----:B------:R-:W-:Y:S05]  /*13fa0*/  WARPSYNC.ALL ;  /* 0x0000000000007948 */ /* 0x000fea0003800000 */
[----:B------:R-:W-:Y:S01]  /*13fb0*/  ULDC.64 UR4, c[0x0][0x298] ;  /* 0x0000a60000047ab9 */ /* 0x000fe20000000a00 */
[----:B------:R-:W-:Y:S01]  /*13fc0*/  BSSY B6, `(.L_x_4940) ;  /* 0x000001c000067945 */ /* 0x000fe20003800000 */
[----:B------:R-:W-:Y:S01]  /*13fd0*/  BAR.SYNC.DEFER_BLOCKING 0x8, 0x180 ;  /* 0x0206000000007b1d */ /* 0x000fe20000010000 */
[----:B---3--:R-:W-:Y:S01]  /*13fe0*/  VIADD R0, R0, 0x12400 ;  /* 0x0001240000007836 */ /* 0x008fe20000000000 */
[----:B----4-:R-:W-:Y:S01]  /*13ff0*/  SHF.R.S32.HI R2, RZ, 0x1f, R3 ;  /* 0x0000001fff027819 */ /* 0x010fe20000011403 */
[----:B------:R-:W-:-:S03]  /*14000*/  IMAD.WIDE.U32 R4, R3, UR4, RZ ;  /* 0x0000000403047c25 */ /* 0x000fc6000f8e00ff */
[----:B------:R-:W-:Y:S01]  /*14010*/  LOP3.LUT P0, RZ, R0, 0x3ff, RZ, 0xc0, !PT ;  /* 0x000003ff00ff7812 */ /* 0x000fe2000780c0ff */
[----:B------:R-:W-:Y:S01]  /*14020*/  IMAD R2, R2, UR4, RZ ;  /* 0x0000000402027c24 */ /* 0x000fe2000f8e02ff */
[----:B------:R3:W-:Y:S03]  /*14030*/  STL.64 [R1+0x40], R4 ;  /* 0x0000400401007387 */ /* 0x0007e60000100a00 */
[----:B------:R-:W-:-:S04]  /*14040*/  IMAD R2, R3, UR5, R2 ;  /* 0x0000000503027c24 */ /* 0x000fc8000f8e0202 */
[----:B------:R-:W-:-:S05]  /*14050*/  IMAD.IADD R0, R5, 0x1, R2 ;  /* 0x0000000105007824 */ /* 0x000fca00078e0202 */
[----:B------:R3:W-:Y:S01]  /*14060*/  STL [R1+0x34], R0 ;  /* 0x0000340001007387 */ /* 0x0007e20000100800 */
[----:B------:R-:W-:Y:S05]  /*14070*/  @!P0 BRA `(.L_x_4941) ;  /* 0x0000000000408947 */ /* 0x000fea0003800000 */
[----:B------:R-:W-:Y:S01]  /*14080*/  MOV R2, 0x0 ;  /* 0x0000000000027802 */ /* 0x000fe20000000f00 */
[----:B------:R-:W-:Y:S01]  /*14090*/  ULDC.64 UR6, c[0x4][0x1b8] ;  /* 0x01006e0000067ab9 */ /* 0x000fe20000000a00 */
[----:B------:R-:W-:Y:S01]  /*140a0*/  ULDC.64 UR8, c[0x4][0x1c0] ;  /* 0x0100700000087ab9 */ /* 0x000fe20000000a00 */
[----:B------:R-:W-:Y:S01]  /*140b0*/  ULDC.64 UR4, c[0x4][0xe8] ;  /* 0x01003a0000047ab9 */ /* 0x000fe20000000a00 */
[----:B---3--:R-:W-:Y:S02]  /*140c0*/  IMAD.U32 R4, RZ, RZ, UR6 ;  /* 0x00000006ff047e24 */ /* 0x008fe4000f8e00ff */
        /* <DEDUP_REMOVED lines=11> */
.L_x_4941:
[----:B------:R-:W-:Y:S05]  /*14180*/  BSYNC B6 ;  /* 0x0000000000067941 */ /* 0x000fea0003800000 */
.L_x_4940:
[----:B---3--:R-:W3:Y:S01]  /*14190*/  LDL.LU R0, [R1+0x34] ;  /* 0x0000340001007983 */ /* 0x008ee20000300800 */
[----:B--2---:R-:W2:Y:S01]  /*141a0*/  LDC R7, c[0x0][0x448] ;  /* 0x00011200ff077b82 */ /* 0x004ea20000000800 */
[----:B------:R-:W-:Y:S01]  /*141b0*/  ULDC.64 UR4, c[0x0][0x2d8] ;  /* 0x0000b60000047ab9 */ /* 0x000fe20000000a00 */
[----:B------:R-:W-:Y:S01]  /*141c0*/  ULDC.64 UR6, c[0x0][0x280] ;  /* 0x0000a00000067ab9 */ /* 0x000fe20000000a00 */
[----:B------:R-:W3:Y:S04]  /*141d0*/  LDL.LU.64 R2, [R1+0x40] ;  /* 0x0000400001027983 */ /* 0x000ee80000300a00 */
[----:B01----:R-:W4:Y:S01]  /*141e0*/  LDL R9, [R1+0x2c] ;  /* 0x00002c0001097983 */ /* 0x003f220000100800 */
[----:B------:R-:W0:Y:S01]  /*141f0*/  S2R R5, SR_TID.X ;  /* 0x0000000000057919 */ /* 0x000e220000002100 */
[----:B------:R-:W1:Y:S01]  /*14200*/  S2R R6, SR_TID.X ;  /* 0x0000000000067919 */ /* 0x000e620000002100 */
[----:B------:R-:W1:Y:S01]  /*14210*/  S2R R10, SR_TID.X ;  /* 0x00000000000a7919 */ /* 0x000e620000002100 */
[----:B0-----:R-:W-:-:S04]  /*14220*/  LOP3.LUT R5, R5, 0x7f, RZ, 0xc0, !PT ;  /* 0x0000007f05057812 */ /* 0x001fc800078ec0ff */
[----:B------:R-:W-:Y:S01]  /*14230*/  SHF.R.U32.HI R5, RZ, 0x3, R5 ;  /* 0x00000003ff057819 */ /* 0x000fe20000011605 */
[----:B-1----:R-:W-:-:S05]  /*14240*/  IMAD.SHL.U32 R8, R6, 0x10, RZ ;  /* 0x0000001006087824 */ /* 0x002fca00078e00ff */
[----:B------:R-:W-:Y:S01]  /*14250*/  LOP3.LUT R8, R5, 0x70, R8, 0xf8, !PT ;  /* 0x0000007005087812 */ /* 0x000fe200078ef808 */
[----:B------:R-:W-:-:S05]  /*14260*/  IMAD.SHL.U32 R10, R10, 0x8, RZ ;  /* 0x000000080a0a7824 */ /* 0x000fca00078e00ff */
[----:B------:R-:W-:-:S04]  /*14270*/  LOP3.LUT R10, R10, 0x38, RZ, 0xc0, !PT ;  /* 0x000000380a0a7812 */ /* 0x000fc800078ec0ff */
[C---:B------:R-:W-:Y:S02]  /*14280*/  LOP3.LUT R11, R10.reuse, 0x40, RZ, 0xfc, !PT ;  /* 0x000000400a0b7812 */ /* 0x040fe400078efcff */
[----:B------:R-:W-:Y:S01]  /*14290*/  LOP3.LUT R10, R10, 0x80, RZ, 0xfc, !PT ;  /* 0x000000800a0a7812 */ /* 0x000fe200078efcff */
[----:B---3--:R-:W-:Y:S01]  /*142a0*/  IMAD.MOV.U32 R3, RZ, RZ, R0 ;  /* 0x000000ffff037224 */ /* 0x008fe200078e0000 */
[----:B------:R-:W-:-:S05]  /*142b0*/  SHF.R.S32.HI R0, RZ, 0x1f, R18 ;  /* 0x0000001fff007819 */ /* 0x000fca0000011412 */
[----:B------:R-:W-:Y:S02]  /*142c0*/  IMAD R0, R0, UR4, RZ ;  /* 0x0000000400007c24 */ /* 0x000fe4000f8e02ff */
[----:B------:R-:W-:-:S04]  /*142d0*/  IMAD.WIDE.U32 R2, R18, UR4, R2 ;  /* 0x0000000412027c25 */ /* 0x000fc8000f8e0002 */
[----:B------:R-:W-:Y:S01]  /*142e0*/  IMAD R0, R18, UR5, R0 ;  /* 0x0000000512007c24 */ /* 0x000fe2000f8e0200 */
[----:B------:R-:W-:Y:S02]  /*142f0*/  ULDC.64 UR4, c[0x0][0xa00] ;  /* 0x0002800000047ab9 */ /* 0x000fe40000000a00 */
[----:B------:R-:W-:Y:S01]  /*14300*/  ISETP.NE.U32.AND P0, PT, RZ, UR4, PT ;  /* 0x00000004ff007c0c */ /* 0x000fe2000bf05070 */
[----:B------:R-:W-:Y:S01]  /*14310*/  IMAD.IADD R3, R3, 0x1, R0 ;  /* 0x0000000103037824 */ /* 0x000fe200078e0200 */
[----:B------:R-:W-:Y:S02]  /*14320*/  SHF.R.S32.HI R0, RZ, 0x1f, R19 ;  /* 0x0000001fff007819 */ /* 0x000fe40000011413 */
[----:B------:R-:W-:Y:S01]  /*14330*/  ISETP.NE.AND.EX P0, PT, RZ, UR5, PT, P0 ;  /* 0x00000005ff007c0c */ /* 0x000fe2000bf05300 */
[----:B------:R-:W-:-:S03]  /*14340*/  ULDC.64 UR4, c[0x0][0x2e0] ;  /* 0x0000b80000047ab9 */ /* 0x000fc60000000a00 */
[----:B------:R-:W-:Y:S02]  /*14350*/  SEL R4, R0, RZ, !P0 ;  /* 0x000000ff00047207 */ /* 0x000fe40004000000 */
[----:B------:R-:W-:Y:S02]  /*14360*/  SEL R0, R19, RZ, !P0 ;  /* 0x000000ff13007207 */ /* 0x000fe40004000000 */
[----:B--2---:R-:W-:Y:S01]  /*14370*/  ISETP.NE.AND P0, PT, R7, 0x1, PT ;  /* 0x000000010700780c */ /* 0x004fe20003f05270 */
[----:B------:R-:W-:-:S12]  /*14380*/  IMAD R4, R4, UR4, RZ ;  /* 0x0000000404047c24 */ /* 0x000fd8000f8e02ff */
[----:B------:R-:W0:Y:S08]  /*14390*/  @P0 LDC R5, c[0x0][0x44c] ;  /* 0x00011300ff050b82 */ /* 0x000e300000000800 */
[----:B------:R-:W1:Y:S01]  /*143a0*/  @P0 LDC R6, c[0x0][0x450] ;  /* 0x00011400ff060b82 */ /* 0x000e620000000800 */
[----:B------:R-:W-:-:S04]  /*143b0*/  IMAD.WIDE.U32 R2, R0, UR4, R2 ;  /* 0x0000000400027c25 */ /* 0x000fc8000f8e0002 */
[----:B------:R-:W-:Y:S01]  /*143c0*/  IMAD R0, R0, UR5, R4 ;  /* 0x0000000500007c24 */ /* 0x000fe2000f8e0204 */
[----:B------:R-:W-:-:S03]  /*143d0*/  ULDC.64 UR4, c[0x0][0x2d0] ;  /* 0x0000b40000047ab9 */ /* 0x000fc60000000a00 */
[----:B------:R-:W-:Y:S02]  /*143e0*/  IMAD.IADD R3, R3, 0x1, R0 ;  /* 0x0000000103037824 */ /* 0x000fe400078e0200 */
[----:B----4-:R-:W-:-:S04]  /*143f0*/  IMAD.IADD R0, R8, 0x1, R9 ;  /* 0x0000000108007824 */ /* 0x010fc800078e0209 */
        /* <DEDUP_REMOVED lines=15> */
[----:B------:R-:W-:Y:S02]  /*144f0*/  ISETP.GE.AND P0, PT, R10, UR4, PT ;  /* 0x000000040a007c0c */ /* 0x000fe4000bf06270 */
[----:B------:R0:W5:Y:S01]  /*14500*/  LDL R10, [R1+0x1c] ;  /* 0x00001c00010a7983 */ /* 0x0001620000100800 */
[----:B------:R-:W1:Y:S01]  /*14510*/  S2R R5, SR_TID.X ;  /* 0x0000000000057919 */ /* 0x000e620000002100 */
[----:B------:R-:W-:Y:S01]  /*14520*/  IMAD R0, R0, UR5, R4 ;  /* 0x0000000500007c24 */ /* 0x000fe2000f8e0204 */
[----:B------:R-:W-:-:S03]  /*14530*/  LEA R4, P3, R2, UR6, 0x1 ;  /* 0x0000000602047c11 */ /* 0x000fc6000f8608ff */
[----:B------:R-:W-:Y:S01]  /*14540*/  IMAD.IADD R0, R3, 0x1, R0 ;  /* 0x0000000103007824 */ /* 0x000fe200078e0200 */
[----:B------:R-:W-:-:S04]  /*14550*/  ISETP.GE.AND P1, PT, R11, UR4, PT ;  /* 0x000000040b007c0c */ /* 0x000fc8000bf26270 */
[----:B------:R-:W-:Y:S01]  /*14560*/  LEA.HI.X R3, R2, UR7, R0, 0x1, P3 ;  /* 0x0000000702037c11 */ /* 0x000fe200098f0c00 */
[----:B-1----:R-:W-:-:S05]  /*14570*/  IMAD.SHL.U32 R8, R5, 0x8, RZ ;  /* 0x0000000805087824 */ /* 0x002fca00078e00ff */
[----:B------:R-:W-:-:S04]  /*14580*/  LOP3.LUT R8, R8, 0x38, RZ, 0xc0, !PT ;  /* 0x0000003808087812 */ /* 0x000fc800078ec0ff */
[----:B------:R-:W-:Y:S01]  /*14590*/  ISETP.GE.AND P2, PT, R8, UR4, PT ;  /* 0x0000000408007c0c */ /* 0x000fe2000bf46270 */
[----:B------:R-:W-:-:S03]  /*145a0*/  UMOV UR4, 0xffffffff ;  /* 0xffffffff00047882 */ /* 0x000fc60000000000 */
[----:B0-----:R-:W-:Y:S09]  /*145b0*/  BRA.DIV UR4, `(.L_x_4942) ;  /* 0x0000004a04787947 */ /* 0x001ff2000b800000 */
[----:B------:R-:W0:Y:S01]  /*145c0*/  S2R R5, SR_TID.X ;  /* 0x0000000000057919 */ /* 0x000e220000002100 */
[----:B------:R-:W2:Y:S01]  /*145d0*/  LDL.LU R8, [R1+0x2c] ;  /* 0x00002c0001087983 */ /* 0x000ea20000300800 */
[----:B0-----:R-:W-:-:S04]  /*145e0*/  LOP3.LUT R5, R5, 0x7f, RZ, 0xc0, !PT ;  /* 0x0000007f05057812 */ /* 0x001fc800078ec0ff */
[----:B------:R-:W-:Y:S02]  /*145f0*/  SHF.R.U32.HI R6, RZ, 0x3, R5 ;  /* 0x00000003ff067819 */ /* 0x000fe40000011605 */
[----:B------:R-:W3:Y:S04]  /*14600*/  LDL.LU R5, [R1+0x30] ;  /* 0x0000300001057983 */ /* 0x000ee80000300800 */
[----:B------:R-:W-:Y:S01]  /*14610*/  SHFL.IDX PT, R9, R3, 0x1, 0x181f ;  /* 0x00381f0003097f89 */ /* 0x000fe200000e0000 */
[----:B------:R-:W-:Y:S01]  /*14620*/  ULDC.64 UR4, c[0x0][0x208] ;  /* 0x0000820000047ab9 */ /* 0x000fe20000000a00 */
[----:B--2---:R-:W-:Y:S02]  /*14630*/  IMAD.IADD R0, R6, 0x1, R8 ;  /* 0x0000000106007824 */ /* 0x004fe400078e0208 */
[----:B------:R-:W0:Y:S01]  /*14640*/  S2R R6, SR_TID.X ;  /* 0x0000000000067919 */ /* 0x000e220000002100 */
[----:B---3--:R-:W-:-:S02]  /*14650*/  IMAD R2, R5, R7, RZ ;  /* 0x0000000705027224 */ /* 0x008fc400078e02ff */
[----:B------:R-:W1:Y:S01]  /*14660*/  SHFL.IDX PT, R7, R4, RZ, 0x181f ;  /* 0x00181fff04077589 */ /* 0x000e6200000e0000 */
[----:B0-----:R-:W-:-:S03]  /*14670*/  IMAD.SHL.U32 R11, R6, 0x8, RZ ;  /* 0x00000008060b7824 */ /* 0x001fc600078e00ff */
[----:B------:R-:W0:Y:S01]  /*14680*/  SHFL.IDX PT, R6, R3, RZ, 0x181f ;  /* 0x00181fff03067589 */ /* 0x000e2200000e0000 */
[C---:B------:R-:W-:Y:S01]  /*14690*/  VIADD R5, R0.reuse, 0x10 ;  /* 0x0000001000057836 */ /* 0x040fe20000000000 */
[----:B------:R-:W-:-:S04]  /*146a0*/  ISETP.GE.AND P4, PT, R0, R2, PT ;  /* 0x000000020000720c */ /* 0x000fc80003f86270 */
[----:B------:R-:W-:Y:S02]  /*146b0*/  ISETP.GE.AND P3, PT, R5, R2, PT ;  /* 0x000000020500720c */ /* 0x000fe40003f66270 */
[----:B------:R-:W2:Y:S01]  /*146c0*/  SHFL.IDX PT, R5, R4, 0x1, 0x181f ;  /* 0x00381f0004057f89 */ /* 0x000ea200000e0000 */
[----:B------:R-:W-:-:S06]  /*146d0*/  LOP3.LUT R11, R11, 0x38, RZ, 0xc0, !PT ;  /* 0x000000380b0b7812 */ /* 0x000fcc00078ec0ff */
[----:B-1----:R-:W-:-:S05]  /*146e0*/  @!P4 LEA R7, P5, R11, R7, 0x1 ;  /* 0x000000070b07c211 */ /* 0x002fca00078a08ff */
[----:B0-----:R-:W-:-:S05]  /*146f0*/  @!P4 IMAD.X R6, RZ, RZ, R6, P5 ;  /* 0x000000ffff06c224 */ /* 0x001fca00028e0606 */
[----:B------:R-:W-:-:S04]  /*14700*/  @!P4 LOP3.LUT R7, R7, R6, RZ, 0x3c, !PT ;  /* 0x000000060707c212 */ /* 0x000fc800078e3cff */
[----:B------:R-:W-:Y:S02]  /*14710*/  @!P4 LOP3.LUT R6, R7, R6, RZ, 0x3c, !PT ;  /* 0x000000060706c212 */ /* 0x000fe400078e3cff */
[----:B--2---:R-:W-:Y:S02]  /*14720*/  @!P3 LEA R8, P5, R11, R5, 0x1 ;  /* 0x000000050b08b211 */ /* 0x004fe400078a08ff */
[----:B------:R-:W-:-:S03]  /*14730*/  @!P4 LOP3.LUT R7, R7, R6, RZ, 0x3c, !PT ;  /* 0x000000060707c212 */ /* 0x000fc600078e3cff */
[----:B------:R-:W-:Y:S02]  /*14740*/  @!P3 IMAD.X R5, RZ, RZ, R9, P5 ;  /* 0x000000ffff05b224 */ /* 0x000fe400028e0609 */
[----:B-----5:R-:W-:Y:S04]  /*14750*/  @!P4 LDGSTS.E.BYPASS.LTC128B.128 [R10+0x12400], desc[UR4][R6.64], !P2 ;  /* 0x12400000060acfae */ /* 0x020fe8000d101d44 */
[----:B------:R-:W-:Y:S04]  /*14760*/  @!P4 LDGSTS.E.BYPASS.LTC128B.128 [R10+0x16400], desc[UR4][R6.64+0x80], !P1 ;  /* 0x16400080060acfae */ /* 0x000fe8000c901d44 */
[----:B------:R0:W-:Y:S02]  /*14770*/  @!P4 LDGSTS.E.BYPASS.LTC128B.128 [R10+0x1a400], desc[UR4][R6.64+0x100], !P0 ;  /* 0x1a400100060acfae */ /* 0x0001e4000c101d44 */
[----:B0-----:R-:W-:-:S02]  /*14780*/  @!P3 IMAD.MOV.U32 R6, RZ, RZ, R8 ;  /* 0x000000ffff06b224 */ /* 0x001fc400078e0008 */
[----:B------:R-:W-:Y:S02]  /*14790*/  @!P3 IMAD.MOV.U32 R7, RZ, RZ, R5 ;  /* 0x000000ffff07b224 */ /* 0x000fe400078e0005 */
[----:B------:R-:W-:-:S03]  /*147a0*/  VIADD R5, R0, 0x20 ;  /* 0x0000002000057836 */ /* 0x000fc60000000000 */
[----:B------:R-:W-:Y:S04]  /*147b0*/  @!P3 LDGSTS.E.BYPASS.LTC128B.128 [R10+0x12c00], desc[UR4][R6.64], !P2 ;  /* 0x12c00000060abfae */ /* 0x000fe8000d101d44 */
[----:B------:R-:W-:Y:S04]  /*147c0*/  @!P3 LDGSTS.E.BYPASS.LTC128B.128 [R10+0x16c00], desc[UR4][R6.64+0x80], !P1 ;  /* 0x16c00080060abfae */ /* 0x000fe8000c901d44 */
[----:B------:R0:W-:Y:S01]  /*147d0*/  @!P3 LDGSTS.E.BYPASS.LTC128B.128 [R10+0x1ac00], desc[UR4][R6.64+0x100], !P0 ;  /* 0x1ac00100060abfae */ /* 0x0001e2000c101d44 */
[----:B------:R-:W-:-:S03]  /*147e0*/  ISETP.GE.AND P3, PT, R5, R2, PT ;  /* 0x000000020500720c */ /* 0x000fc60003f66270 */
[----:B------:R-:W1:Y:S04]  /*147f0*/  SHFL.IDX PT, R5, R4, 0x2, 0x181f ;  /* 0x00581f0004057f89 */ /* 0x000e6800000e0000 */
[----:B------:R-:W0:Y:S06]  /*14800*/  SHFL.IDX PT, R8, R3, 0x2, 0x181f ;  /* 0x00581f0003087f89 */ /* 0x000e2c00000e0000 */
        /* <DEDUP_REMOVED lines=38> */
[----:B------:R-:W-:Y:S02]  /*14a70*/  @!P3 LDGSTS.E.BYPASS.LTC128B.128 [R10+0x14c00], desc[UR4][R6.64], !P2 ;  /* 0x14c00000060abfae */ /* 0x000fe4000d101d44 */
[----:B------:R-:W-:Y:S02]  /*14a80*/  ISETP.GE.AND P4, PT, R5, R2, PT ;  /* 0x000000020500720c */ /* 0x000fe40003f86270 */
[----:B------:R-:W0:Y:S04]  /*14a90*/  SHFL.IDX PT, R5, R4, 0x6, 0x181f ;  /* 0x00d81f0004057f89 */ /* 0x000e2800000e0000 */
[----:B------:R-:W-:Y:S04]  /*14aa0*/  @!P3 LDGSTS.E.BYPASS.LTC128B.128 [R10+0x18c00], desc[UR4][R6.64+0x80], !P1 ;  /* 0x18c00080060abfae */ /* 0x000fe8000c901d44 */
[----:B------:R1:W-:Y:S04]  /*14ab0*/  @!P3 LDGSTS.E.BYPASS.LTC128B.128 [R10+0x1cc00], desc[UR4][R6.64+0x100], !P0 ;  /* 0x1cc00100060abfae */ /* 0x0003e8000c101d44 */
[----:B-1----:R-:W1:Y:S01]  /*14ac0*/  SHFL.IDX PT, R6, R3, 0x6, 0x181f ;  /* 0x00d81f0003067f89 */ /* 0x002e6200000e0000 */
[----:B0-----:R-:W-:-:S03]  /*14ad0*/  @!P4 LEA R5, P3, R11, R5, 0x1 ;  /* 0x000000050b05c211 */ /* 0x001fc600078608ff */
[----:B------:R-:W0:Y:S04]  /*14ae0*/  SHFL.IDX PT, R3, R3, 0x7, 0x181f ;  /* 0x00f81f0003037f89 */ /* 0x000e2800000e0000 */
[----:B------:R-:W2:Y:S01]  /*14af0*/  SHFL.IDX PT, R4, R4, 0x7, 0x181f ;  /* 0x00f81f0004047f89 */ /* 0x000ea200000e0000 */
[----:B-1----:R-:W-:-:S04]  /*14b00*/  @!P4 IMAD.X R6, RZ, RZ, R6, P3 ;  /* 0x000000ffff06c224 */ /* 0x002fc800018e0606 */
[----:B------:R-:W-:Y:S02]  /*14b10*/  @!P4 IMAD.MOV.U32 R7, RZ, RZ, R6 ;  /* 0x000000ffff07c224 */ /* 0x000fe400078e0006 */
[----:B------:R-:W-:-:S05]  /*14b20*/  @!P4 IMAD.MOV.U32 R6, RZ, RZ, R5 ;  /* 0x000000ffff06c224 */ /* 0x000fca00078e0005 */
[----:B------:R1:W-:Y:S04]  /*14b30*/  @!P4 LDGSTS.E.BYPASS.LTC128B.128 [R10+0x15400], desc[UR4][R6.64], !P2 ;  /* 0x15400000060acfae */ /* 0x0003e8000d101d44 */
[----:B------:R1:W-:Y:S04]  /*14b40*/  @!P4 LDGSTS.E.BYPASS.LTC128B.128 [R10+0x19400], desc[UR4][R6.64+0x80], !P1 ;  /* 0x19400080060acfae */ /* 0x0003e8000c901d44 */
[----:B0-2---:R1:W-:Y:S02]  /*14b50*/  @!P4 LDGSTS.E.BYPASS.LTC128B.128 [R10+0x1d400], desc[UR4][R6.64+0x100], !P0 ;  /* 0x1d400100060acfae */ /* 0x0053e4000c101d44 */
.L_x_5065:
[----:B------:R-:W-:Y:S01]  /*14b60*/  VIADD R0, R0, 0x70 ;  /* 0x0000007000007836 */ /* 0x000fe20000000000 */
[----:B------:R-:W-:Y:S04]  /*14b70*/  BSSY B0, `(.L_x_4943) ;  /* 0x000000f000007945 */ /* 0x000fe80003800000 */
[----:B------:R-:W-:-:S13]  /*14b80*/  ISETP.GE.AND P3, PT, R0, R2, PT ;  /* 0x000000020000720c */ /* 0x000fda0003f66270 */
[----:B------:R-:W-:Y:S05]  /*14b90*/  @P3 BRA `(.L_x_4944) ;  /* 0x0000000000303947 */ /* 0x000fea0003800000 */
[----:B------:R-:W0:Y:S01]  /*14ba0*/  S2R R5, SR_TID.X ;  /* 0x0000000000057919 */ /* 0x000e220000002100 */
[----:B------:R-:W-:Y:S01]  /*14bb0*/  ULDC.64 UR4, c[0x0][0x208] ;  /* 0x0000820000047ab9 */ /* 0x000fe20000000a00 */
[----:B0-----:R-:W-:-:S05]  /*14bc0*/  IMAD.SHL.U32 R5, R5, 0x8, RZ ;  /* 0x0000000805057824 */ /* 0x001fca00078e00ff */
        /* <DEDUP_REMOVED lines=9> */
.L_x_4944:
[----:B------:R-:W-:Y:S05]  /*14c60*/  BSYNC B0 ;  /* 0x0000000000007941 */ /* 0x000fea0003800000 */
.L_x_4943:
[----:B01----:R-:W2:Y:S01]  /*14c70*/  LDL R10, [R1] ;  /* 0x00000000010a7983 */ /* 0x003ea20000100800 */
[----:B------:R-:W-:Y:S01]  /*14c80*/  PLOP3.LUT P0, PT, PT, PT, PT, 0x80, 0x0 ;  /* 0x000000000000781c */ /* 0x000fe20003f0f070 */
[----:B------:R-:W-:Y:S01]  /*14c90*/  NOP ;  /* 0x0000000000007918 */ /* 0x000fe20000000000 */
[----:B--2---:R-:W-:-:S11]  /*14ca0*/  VIADD R10, R10, 0x30800 ;  /* 0x000308000a0a7836 */ /* 0x004fd60000000000 */
.L_x_4945:
        /* <DEDUP_REMOVED lines=19> */
.L_x_5066:
[----:B------:R-:W-:Y:S05]  /*14de0*/  BSYNC B0 ;  /* 0x0000000000007941 */ /* 0x000fea0003800000 */
.L_x_4946:
        /* <DEDUP_REMOVED lines=50> */
.L_x_4954:
[----:B------:R-:W2:Y:S01]  /*15110*/  LDL R2, [R1] ;  /* 0x0000000001027983 */ /* 0x000ea20000100800 */
[----:B------:R-:W-:Y:S01]  /*15120*/  BSSY B3, `(.L_x_4955) ;  /* 0x0000005000037945 */ /* 0x000fe20003800000 */
[----:B--2---:R-:W-:Y:S01]  /*15130*/  IMAD R3, R7, 0x8, R2 ;  /* 0x0000000807037824 */ /* 0x004fe200078e0202 */
[----:B------:R-:W-:-:S04]  /*15140*/  SHF.L.U32 R2, R9, 0x1f, RZ ;  /* 0x0000001f09027819 */ /* 0x000fc800000006ff */
[----:B------:R-:W1:Y:S02]  /*15150*/  SYNCS.PHASECHK.TRANS64.TRYWAIT P0, [R3+URZ+0x30840], R2 ;  /* 0x03084002030075a7 */ /* 0x000e64000800017f */
[----:B-1----:R-:W-:Y:S05]  /*15160*/  @!P0 BRA `(.L_x_4956) ;  /* 0x00000048009c8947 */ /* 0x002fea0003800000 */
.L_x_5067:
[----:B------:R-:W-:Y:S05]  /*15170*/  BSYNC B3 ;  /* 0x0000000000037941 */ /* 0x000fea0003800000 */
.L_x_4955:
        /* <DEDUP_REMOVED lines=12> */
.L_x_4958:
[----:B------:R-:W-:Y:S05]  /*15240*/  BSYNC B3 ;  /* 0x0000000000037941 */ /* 0x000fea0003800000 */
.L_x_4957:
        /* <DEDUP_REMOVED lines=13> */
.L_x_4959:
        /* <DEDUP_REMOVED lines=16> */
.L_x_4960:
        /* <DEDUP_REMOVED lines=16> */
.L_x_4961:
        /* <DEDUP_REMOVED lines=17> */
.L_x_5068:
[----:B------:R-:W-:Y:S05]  /*15630*/  BSYNC B3 ;  /* 0x0000000000037941 */ /* 0x000fea0003800000 */
.L_x_4962:
        /* <DEDUP_REMOVED lines=14> */
.L_x_4965:
[----:B------:R-:W-:Y:S05]  /*15720*/  BSYNC B3 ;  /* 0x0000000000037941 */ /* 0x000fea0003800000 */
.L_x_4964:
        /* <DEDUP_REMOVED lines=15> */
.L_x_4966:
        /* <DEDUP_REMOVED lines=15> */
.L_x_4967:
        /* <DEDUP_REMOVED lines=15> */
.L_x_4968:
        /* <DEDUP_REMOVED lines=12> */
.L_x_4953:
[----:B------:R-:W-:Y:S05]  /*15ac0*/  BSYNC B1 ;  /* 0x0000000000017941 */ /* 0x000fea0003800000 */
.L_x_4952:
[----:B0-----:R-:W2:Y:S04]  /*15ad0*/  LDL R0, [R1+0x28] ;  /* 0x0000280001007983 */ /* 0x001ea80000100800 */
[----:B------:R0:W-:Y:S04]  /*15ae0*/  STL [R1+0x4], R7 ;  /* 0x0000040701007387 */ /* 0x0001e80000100800 */
[----:B------:R0:W-:Y:S02]  /*15af0*/  STL [R1+0x10], R9 ;  /* 0x0000100901007387 */ /* 0x0001e40000100800 */
[----:B0-2---:R-:W-:-:S07]  /*15b00*/  VIADD R0, R0, 0xfffffffd ;  /* 0xfffffffd00007836 */ /* 0x005fce0000000000 */
.L_x_4951:
[----:B------:R-:W-:Y:S05]  /*15b10*/  BSYNC B2 ;  /* 0x0000000000027941 */ /* 0x000fea0003800000 */
.L_x_4950:
[----:B------:R-:W2:Y:S01]  /*15b20*/  LDL.LU R2, [R1+0x28] ;  /* 0x0000280001027983 */ /* 0x000ea20000300800 */
[----:B------:R-:W-:Y:S01]  /*15b30*/  VIADD R8, R8, 0xfffffffe ;  /* 0xfffffffe08087836 */ /* 0x000fe20000000000 */
[----:B--2---:R-:W-:-:S04]  /*15b40*/  LOP3.LUT R2, RZ, R2, RZ, 0x33, !PT ;  /* 0x00000002ff027212 */ /* 0x004fc800078e33ff */
[----:B------:R-:W-:-:S13]  /*15b50*/  ISETP.NE.AND P0, PT, R8, R2, PT ;  /* 0x000000020800720c */ /* 0x000fda0003f05270 */
[----:B------:R-:W-:Y:S05]  /*15b60*/  @!P0 BRA `(.L_x_4949) ;  /* 0x0000001400f88947 */ /* 0x000fea0003800000 */
[----:B------:R-:W-:-:S07]  /*15b70*/  IMAD.MOV.U32 R9, RZ, RZ, R17 ;  /* 0x000000ffff097224 */ /* 0x000fce00078e0011 */
.L_x_5003:
        /* <DEDUP_REMOVED lines=37> */
.L_x_4971:
[----:B------:R-:W2:Y:S01]  /*15dd0*/  LDL R2, [R1] ;  /* 0x0000000001027983 */ /* 0x000ea20000100800 */
[----:B------:R-:W-:Y:S01]  /*15de0*/  BSSY B2, `(.L_x_4972) ;  /* 0x0000005000027945 */ /* 0x000fe20003800000 */
[----:B--2---:R-:W-:Y:S01]  /*15df0*/  IMAD R3, R4, 0x8, R2 ;  /* 0x0000000804037824 */ /* 0x004fe200078e0202 */
[----:B------:R-:W-:-:S04]  /*15e00*/  SHF.L.U32 R2, R5, 0x1f, RZ ;  /* 0x0000001f05027819 */ /* 0x000fc800000006ff */
[----:B------:R-:W1:Y:S02]  /*15e10*/  SYNCS.PHASECHK.TRANS64.TRYWAIT P0, [R3+URZ+0x30840], R2 ;  /* 0x03084002030075a7 */ /* 0x000e64000800017f */
[----:B-1----:R-:W-:Y:S05]  /*15e20*/  @!P0 BRA `(.L_x_4973) ;  /* 0x0000003c00948947 */ /* 0x002fea0003800000 */
.L_x_5069:
[----:B------:R-:W-:Y:S05]  /*15e30*/  BSYNC B2 ;  /* 0x0000000000027941 */ /* 0x000fea0003800000 */
.L_x_4972:
        /* <DEDUP_REMOVED lines=12> */
.L_x_4975:
[----:B------:R-:W-:Y:S05]  /*15f00*/  BSYNC B2 ;  /* 0x0000000000027941 */ /* 0x000fea0003800000 */
.L_x_4974:
        /* <DEDUP_REMOVED lines=13> */
.L_x_4976:
        /* <DEDUP_REMOVED lines=16> */
.L_x_4977:
        /* <DEDUP_REMOVED lines=16> */
.L_x_4978:
        /* <DEDUP_REMOVED lines=17> */
.L_x_5070:
[----:B------:R-:W-:Y:S05]  /*162f0*/  BSYNC B2 ;  /* 0x0000000000027941 */ /* 0x000fea0003800000 */
.L_x_4979:
        /* <DEDUP_REMOVED lines=11> */
.L_x_4982:
[----:B------:R-:W-:Y:S05]  /*163b0*/  BSYNC B2 ;  /* 0x0000000000027941 */ /* 0x000fea0003800000 */
.L_x_4981:
        /* <DEDUP_REMOVED lines=14> */
.L_x_4983:
        /* <DEDUP_REMOVED lines=15> */
.L_x_4984:
        /* <DEDUP_REMOVED lines=15> */
.L_x_4985:
        /* <DEDUP_REMOVED lines=12> */
.L_x_4970:
[----:B------:R-:W-:Y:S05]  /*16740*/  BSYNC B1 ;  /* 0x0000000000017941 */ /* 0x000fea0003800000 */
.L_x_4969:
        /* <DEDUP_REMOVED lines=37> */
.L_x_4988:
[----:B------:R-:W3:Y:S01]  /*169a0*/  LDL R2, [R1] ;  /* 0x0000000001027983 */ /* 0x000ee20000100800 */
[----:B------:R-:W-:Y:S01]  /*169b0*/  SHF.L.U32 R3, R11, 0x1f, RZ ;  /* 0x0000001f0b037819 */ /* 0x000fe200000006ff */
[----:B------:R-:W-:Y:S01]  /*169c0*/  BSSY B2, `(.L_x_4989) ;  /* 0x0000004000027945 */ /* 0x000fe20003800000 */
[----:B---3--:R-:W-:-:S04]  /*169d0*/  IMAD R2, R12, 0x8, R2 ;  /* 0x000000080c027824 */ /* 0x008fc800078e0202 */
[----:B------:R-:W3:Y:S02]  /*169e0*/  SYNCS.PHASECHK.TRANS64.TRYWAIT P0, [R2+URZ+0x30840], R3 ;  /* 0x03084003020075a7 */ /* 0x000ee4000800017f */
[----:B---3--:R-:W-:Y:S05]  /*169f0*/  @!P0 BRA `(.L_x_4990) ;  /* 0x0000003000c88947 */ /* 0x008fea0003800000 */
.L_x_5071:
[----:B------:R-:W-:Y:S05]  /*16a00*/  BSYNC B2 ;  /* 0x0000000000027941 */ /* 0x000fea0003800000 */
.L_x_4989:
        /* <DEDUP_REMOVED lines=12> */
.L_x_4992:
[----:B------:R-:W-:Y:S05]  /*16ad0*/  BSYNC B2 ;  /* 0x0000000000027941 */ /* 0x000fea0003800000 */
.L_x_4991:
        /* <DEDUP_REMOVED lines=15> */
.L_x_4993:
        /* <DEDUP_REMOVED lines=16> */
.L_x_4994:
        /* <DEDUP_REMOVED lines=16> */
.L_x_4995:
        /* <DEDUP_REMOVED lines=15> */
.L_x_5072:
[----:B------:R-:W-:Y:S05]  /*16ec0*/  BSYNC B2 ;  /* 0x0000000000027941 */ /* 0x000fea0003800000 */
.L_x_4996:
        /* <DEDUP_REMOVED lines=11> */
.L_x_4999:
[----:B------:R-:W-:Y:S05]  /*16f80*/  BSYNC B2 ;  /* 0x0000000000027941 */ /* 0x000fea0003800000 */
.L_x_4998:
        /* <DEDUP_REMOVED lines=13> */
.L_x_5000:
        /* <DEDUP_REMOVED lines=15> */
.L_x_5001:
        /* <DEDUP_REMOVED lines=15> */
.L_x_5002:
        /* <DEDUP_REMOVED lines=12> */
.L_x_4987:
[----:B------:R-:W-:Y:S05]  /*17300*/  BSYNC B1 ;  /* 0x0000000000017941 */ /* 0x000fea0003800000 */
.L_x_4986:
[----:B------:R-:W3:Y:S01]  /*17310*/  LDL R2, [R1+0x20] ;  /* 0x0000200001027983 */ /* 0x000ee20000100800 */
[----:B------:R-:W-:Y:S01]  /*17320*/  VIADD R0, R0, 0xfffffffe ;  /* 0xfffffffe00007836 */ /* 0x000fe20000000000 */
[----:B---3--:R-:W-:-:S13]  /*17330*/  ISETP.GT.AND P0, PT, R6, R2, PT ;  /* 0x000000020600720c */ /* 0x008fda0003f04270 */
[----:B------:R-:W-:Y:S05]  /*17340*/  @P0 BRA `(.L_x_5003) ;  /* 0xffffffe8000c0947 */ /* 0x000fea000383ffff */
.L_x_4949:
[----:B------:R-:W-:Y:S05]  /*17350*/  BSYNC B0 ;  /* 0x0000000000007941 */ /* 0x000fea0003800000 */
.L_x_4948:
        /* <DEDUP_REMOVED lines=18> */
.L_x_5005:
[----:B------:R-:W-:Y:S05]  /*17480*/  BSYNC B0 ;  /* 0x0000000000007941 */ /* 0x000fea0003800000 */
.L_x_5004:
        /* <DEDUP_REMOVED lines=13> */
.L_x_5073:
[----:B------:R-:W-:Y:S05]  /*17560*/  BSYNC B1 ;  /* 0x0000000000017941 */ /* 0x000fea0003800000 */
.L_x_5008:
        /* <DEDUP_REMOVED lines=9> */
.L_x_5011:
[----:B------:R-:W-:Y:S05]  /*17600*/  BSYNC B1 ;  /* 0x0000000000017941 */ /* 0x000fea0003800000 */
.L_x_5010:
        /* <DEDUP_REMOVED lines=14> */
.L_x_5012:
        /* <DEDUP_REMOVED lines=15> */
.L_x_5013:
        /* <DEDUP_REMOVED lines=15> */
.L_x_5014:
        /* <DEDUP_REMOVED lines=10> */
.L_x_5007:
[----:B------:R-:W-:Y:S05]  /*17970*/  BSYNC B0 ;  /* 0x0000000000007941 */ /* 0x000fea0003800000 */
.L_x_5006:
        /* <DEDUP_REMOVED lines=9> */
.L_x_4928:
[----:B------:R-:W-:Y:S05]  /*17a10*/  BSYNC B7 ;  /* 0x0000000000077941 */ /* 0x000fea0003800000 */
.L_x_4926:
        /* <DEDUP_REMOVED lines=9> */
[----:B------:R3:W4:Y:S04]  /*17ab0*/  LDS.128 R16, [R0+0x308d0] ;  /* 0x0308d00000107984 */ /* 0x0007280000000c00 */
[----:B------:R3:W-:Y:S01]  /*17ac0*/  STL [R1], R0 ;  /* 0x0000000001007387 */ /* 0x0007e20000100800 */
[----:B------:R-:W-:Y:S06]  /*17ad0*/  BAR.ARV 0x4, 0x180 ;  /* 0x0106000000007b1d */ /* 0x000fec0000002000 */
[----:B------:R-:W-:Y:S05]  /*17ae0*/  BRA `(.L_x_5016) ;  /* 0x0000000800e47947 */ /* 0x000fea0003800000 */
.L_x_5015:
        /* <DEDUP_REMOVED lines=37> */
.L_x_5083:
[----:B------:R-:W-:Y:S02]  /*17d40*/  ULDC UR4, c[0x0][0xc38] ;  /* 0x00030e0000047ab9 */ /* 0x000fe40000000800 */
[----:B------:R-:W-:-:S04]  /*17d50*/  IMAD.U32 R4, RZ, RZ, UR4 ;  /* 0x00000004ff047e24 */ /* 0x000fc8000f8e00ff */
[----:B----4-:R-:W-:-:S04]  /*17d60*/  IMAD R16, R16, R4, RZ ;  /* 0x0000000410107224 */ /* 0x010fc800078e02ff */
[----:B------:R-:W-:-:S05]  /*17d70*/  IMAD.IADD R5, R5, 0x1, R16 ;  /* 0x0000000105057824 */ /* 0x000fca00078e0210 */
[----:B------:R-:W-:-:S13]  /*17d80*/  ISETP.GT.AND P6, PT, R5, R0, PT ;  /* 0x000000000500720c */ /* 0x000fda0003fc4270 */
[----:B------:R-:W-:Y:S05]  /*17d90*/  @P6 BRA `(.L_x_5018) ;  /* 0x0000000000a06947 */ /* 0x000fea0003800000 */
.L_x_5023:
[----:B------:R-:W4:Y:S01]  /*17da0*/  LDC R2, c[0x0][0xc3c] ;  /* 0x00030f00ff027b82 */ /* 0x000f220000000800 */
[----:B------:R-:W-:-:S05]  /*17db0*/  VIADD R19, R19, 0x1f ;  /* 0x0000001f13137836 */ /* 0x000fca0000000000 */
[----:B----4-:R-:W-:-:S13]  /*17dc0*/  ISETP.GE.AND P6, PT, R19, R2, PT ;  /* 0x000000021300720c */ /* 0x010fda0003fc6270 */
[----:B------:R-:W-:Y:S05]  /*17dd0*/  @P6 BRA `(.L_x_5019) ;  /* 0x0000000400dc6947 */ /* 0x000fea0003800000 */
[----:B---3--:R-:W3:Y:S01]  /*17de0*/  S2R R3, SR_TID.X ;  /* 0x0000000000037919 */ /* 0x008ee20000002100 */
[----:B------:R-:W-:Y:S01]  /*17df0*/  BSSY B0, `(.L_x_5020) ;  /* 0x000000a000007945 */ /* 0x000fe20003800000 */
[----:B---3--:R-:W-:-:S05]  /*17e00*/  LOP3.LUT R3, R3, 0x1f, RZ, 0xc0, !PT ;  /* 0x0000001f03037812 */ /* 0x008fca00078ec0ff */
[----:B------:R-:W-:-:S05]  /*17e10*/  IMAD.IADD R4, R19, 0x1, R3 ;  /* 0x0000000113047824 */ /* 0x000fca00078e0203 */
[----:B------:R-:W-:Y:S01]  /*17e20*/  ISETP.GE.OR P6, PT, R4, R2, !P0 ;  /* 0x000000020400720c */ /* 0x000fe200047c6670 */
[----:B------:R-:W-:-:S12]  /*17e30*/  IMAD.MOV.U32 R2, RZ, RZ, RZ ;  /* 0x000000ffff027224 */ /* 0x000fd800078e00ff */
[----:B------:R-:W-:Y:S05]  /*17e40*/  @P6 BRA `(.L_x_5021) ;  /* 0x0000000000106947 */ /* 0x000fea0003800000 */
[----:B------:R-:W3:Y:S01]  /*17e50*/  LDC.64 R2, c[0x0][0xc80] ;  /* 0x00032000ff027b82 */ /* 0x000ee20000000a00 */
[----:B------:R-:W-:Y:S01]  /*17e60*/  ULDC.64 UR4, c[0x0][0x208] ;  /* 0x0000820000047ab9 */ /* 0x000fe20000000a00 */
[----:B---3--:R-:W-:-:S06]  /*17e70*/  IMAD.WIDE R2, R4, 0x4, R2 ;  /* 0x0000000404027825 */ /* 0x008fcc00078e0202 */
[----:B------:R3:W5:Y:S02]  /*17e80*/  LDG.E R2, desc[UR4][R2.64] ;  /* 0x0000000402027981 */ /* 0x000764000c1e1900 */
.L_x_5021:
[----:B------:R-:W-:Y:S05]  /*17e90*/  BSYNC B0 ;  /* 0x0000000000007941 */ /* 0x000fea0003800000 */
.L_x_5020:
        /* <DEDUP_REMOVED lines=18> */
.L_x_5091:
[----:B------:R-:W-:Y:S02]  /*17fc0*/  ULDC UR4, c[0x0][0xc38] ;  /* 0x00030e0000047ab9 */ /* 0x000fe40000000800 */
[----:B------:R-:W-:-:S04]  /*17fd0*/  IMAD.U32 R4, RZ, RZ, UR4 ;  /* 0x00000004ff047e24 */ /* 0x000fc8000f8e00ff */
[----:B----4-:R-:W-:-:S04]  /*17fe0*/  IMAD R16, R16, R4, RZ ;  /* 0x0000000410107224 */ /* 0x010fc800078e02ff */
[----:B------:R-:W-:-:S05]  /*17ff0*/  IMAD.IADD R5, R16, 0x1, R5 ;  /* 0x0000000110057824 */ /* 0x000fca00078e0205 */
[----:B------:R-:W-:-:S13]  /*18000*/  ISETP.GT.AND P6, PT, R5, R0, PT ;  /* 0x000000000500720c */ /* 0x000fda0003fc4270 */
[----:B------:R-:W-:Y:S05]  /*18010*/  @!P6 BRA `(.L_x_5023) ;  /* 0xfffffffc0060e947 */ /* 0x000fea000383ffff */
.L_x_5018:
        /* <DEDUP_REMOVED lines=8> */
.L_x_5095:
[----:B------:R-:W-:Y:S01]  /*180a0*/  ISETP.NE.AND P0, PT, R5, RZ, PT ;  /* 0x000000ff0500720c */ /* 0x000fe20003f05270 */
[----:B------:R-:W-:-:S12]  /*180b0*/  IMAD.MOV.U32 R5, RZ, RZ, RZ ;  /* 0x000000ffff057224 */ /* 0x000fd800078e00ff */
[----:B------:R-:W-:Y:S05]  /*180c0*/  @!P0 BRA `(.L_x_5025) ;  /* 0x0000000000148947 */ /* 0x000fea0003800000 */
[----:B------:R-:W-:Y:S01]  /*180d0*/  UMOV UR4, 0xffffffff ;  /* 0xffffffff00047882 */ /* 0x000fe20000000000 */
[----:B-1----:R-:W-:Y:S02]  /*180e0*/  VIADD R12, R6, 0xffffffff ;  /* 0xffffffff060c7836 */ /* 0x002fe40000000000 */
[----:B------:R-:W-:Y:S05]  /*180f0*/  BRA.DIV UR4, `(.L_x_5026) ;  /* 0x00000026048c7947 */ /* 0x000fea000b800000 */
[----:B---3--:R1:W3:Y:S02]  /*18100*/  SHFL.IDX PT, R3, R3, R12, 0x1f ;  /* 0x00001f0c03037589 */ /* 0x0082e400000e0000 */
.L_x_5098:
[----:B---3--:R-:W-:-:S07]  /*18110*/  IMAD.MOV.U32 R5, RZ, RZ, R3 ;  /* 0x000000ffff057224 */ /* 0x008fce00078e0003 */
.L_x_5025:
[----:B---34-:R-:W3:Y:S01]  /*18120*/  LDC.64 R2, c[0x0][0xc90] ;  /* 0x00032400ff027b82 */ /* 0x018ee20000000a00 */
[----:B------:R-:W-:Y:S01]  /*18130*/  IMAD.IADD R19, R6, 0x1, R19 ;  /* 0x0000000106137824 */ /* 0x000fe200078e0213 */
[----:B------:R-:W-:-:S03]  /*18140*/  ULDC.64 UR4, c[0x0][0x208] ;  /* 0x0000820000047ab9 */ /* 0x000fc60000000a00 */
[----:B---3--:R-:W-:-:S05]  /*18150*/  IMAD.WIDE R2, R19, 0x4, R2 ;  /* 0x0000000413027825 */ /* 0x008fca00078e0202 */
[----:B--2---:R-:W0:Y:S01]  /*18160*/  LDG.E R7, desc[UR4][R2.64] ;  /* 0x0000000402077981 */ /* 0x004e22000c1e1900 */
[----:B------:R-:W-:-:S04]  /*18170*/  IMAD R16, R5, R4, R16 ;  /* 0x0000000405107224 */ /* 0x000fc800078e0210 */
[----:B------:R-:W-:Y:S02]  /*18180*/  IMAD.IADD R0, R0, 0x1, -R16 ;  /* 0x0000000100007824 */ /* 0x000fe400078e0a10 */
[----:B0-----:R-:W-:-:S05]  /*18190*/  IMAD R6, R17, R7, RZ ;  /* 0x0000000711067224 */ /* 0x001fca00078e02ff */
        /* <DEDUP_REMOVED lines=28> */
[----:B------:R-:W-:Y:S01]  /*18360*/  VIADDMNMX R4, R3, R4, R7, PT ;  /* 0x0000000403047246 */ /* 0x000fe20003800107 */
[----:B------:R-:W-:-:S03]  /*18370*/  IMAD.IADD R5, R0, 0x1, R5 ;  /* 0x0000000100057824 */ /* 0x000fc600078e0205 */
        /* <DEDUP_REMOVED lines=29> */
.L_x_5019:
[----:B------:R-:W-:Y:S01]  /*18550*/  UMOV UR4, URZ ;  /* 0x0000003f00047c82 */ /* 0x000fe20008000000 */
[----:B------:R-:W-:Y:S01]  /*18560*/  UMOV UR5, URZ ;  /* 0x0000003f00057c82 */ /* 0x000fe20008000000 */
[----:B------:R-:W-:Y:S01]  /*18570*/  ULDC UR6, c[0x0][0xc3c] ;  /* 0x00030f0000067ab9 */ /* 0x000fe20000000800 */
[----:B------:R-:W-:Y:S02]  /*18580*/  IMAD.MOV.U32 R16, RZ, RZ, R0 ;  /* 0x000000ffff107224 */ /* 0x000fe400078e0000 */
[----:B------:R-:W-:Y:S02]  /*18590*/  IMAD.U32 R17, RZ, RZ, UR4 ;  /* 0x00000004ff117e24 */ /* 0x000fe4000f8e00ff */
[----:B------:R-:W-:Y:S02]  /*185a0*/  IMAD.U32 R18, RZ, RZ, UR5 ;  /* 0x00000005ff127e24 */ /* 0x000fe4000f8e00ff */
[----:B------:R-:W-:-:S07]  /*185b0*/  IMAD.U32 R19, RZ, RZ, UR6 ;  /* 0x00000006ff137e24 */ /* 0x000fce000f8e00ff */
.L_x_5027:
[----:B------:R4:W5:Y:S01]  /*185c0*/  LDL R2, [R1] ;  /* 0x0000000001027983 */ /* 0x0009620000100800 */
[----:B------:R-:W0:Y:S01]  /*185d0*/  S2R R0, SR_TID.X ;  /* 0x0000000000007919 */ /* 0x000e220000002100 */
[----:B------:R-:W-:Y:S05]  /*185e0*/  WARPSYNC.ALL ;  /* 0x0000000000007948 */ /* 0x000fea0003800000 */
[----:B0-----:R-:W-:Y:S01]  /*185f0*/  LOP3.LUT R0, R0, 0x1f, RZ, 0xc0, !PT ;  /* 0x0000001f00007812 */ /* 0x001fe200078ec0ff */
[----:B------:R-:W-:Y:S03]  /*18600*/  BAR.SYNC.DEFER_BLOCKING 0x4, 0x180 ;  /* 0x0106000000007b1d */ /* 0x000fe60000010000 */
[----:B------:R-:W-:-:S13]  /*18610*/  ISETP.NE.AND P0, PT, R0, RZ, PT ;  /* 0x000000ff0000720c */ /* 0x000fda0003f05270 */
[----:B---3--:R-:W5:Y:S01]  /*18620*/  @!P0 S2R R3, SR_CgaCtaId ;  /* 0x0000000000038919 */ /* 0x008f620000008800 */
[----:B------:R-:W-:-:S04]  /*18630*/  @!P0 MOV R0, 0x400 ;  /* 0x0000040000008802 */ /* 0x000fc80000000f00 */
[----:B-----5:R-:W-:-:S05]  /*18640*/  @!P0 LEA R2, R3, R0, 0x18 ;  /* 0x0000000003028211 */ /* 0x020fca00078ec0ff */
[----:B------:R4:W-:Y:S04]  /*18650*/  @!P0 STS.128 [R2+0x308d0], R16 ;  /* 0x0308d01002008388 */ /* 0x0009e80000000c00 */
[----:B------:R4:W-:Y:S01]  /*18660*/  @!P0 STL [R1], R2 ;  /* 0x0000000201008387 */ /* 0x0009e20000100800 */
[----:B------:R-:W-:Y:S06]  /*18670*/  BAR.ARV 0x5, 0x180 ;  /* 0x0146000000007b1d */ /* 0x000fec0000002000 */
.L_x_5016:
[----:B------:R-:W-:Y:S02]  /*18680*/  ULDC UR4, c[0x0][0xc3c] ;  /* 0x00030f0000047ab9 */ /* 0x000fe40000000800 */
[----:B----4-:R-:W-:-:S13]  /*18690*/  ISETP.GE.AND P0, PT, R19, UR4, PT ;  /* 0x0000000413007c0c */ /* 0x010fda000bf06270 */
[----:B------:R-:W-:Y:S05]  /*186a0*/  @!P0 BRA `(.L_x_5028) ;  /* 0xffffffa400008947 */ /* 0x000fea000383ffff */
[----:B------:R-:W-:Y:S05]  /*186b0*/  BSYNC B8 ;  /* 0x0000000000087941 */ /* 0x000fea0003800000 */
.L_x_4914:
[----:B---3--:R-:W3:Y:S01]  /*186c0*/  LDL.LU R0, [R1+0x38] ;  /* 0x0000380001007983 */ /* 0x008ee20000300800 */
        /* <DEDUP_REMOVED lines=11> */
.L_x_5099:
[----:B------:R-:W-:Y:S05]  /*18780*/  BSYNC B0 ;  /* 0x0000000000007941 */ /* 0x000fea0003800000 */
.L_x_5029:
[----:B------:R-:W-:-:S03]  /*18790*/  UMOV UR4, 0xffffffff ;  /* 0xffffffff00047882 */ /* 0x000fc60000000000 */
[----:B------:R-:W-:Y:S05]  /*187a0*/  BRA.DIV UR4, `(.L_x_5031) ;  /* 0x00000022041c7947 */ /* 0x000fea000b800000 */
[----:B------:R-:W3:Y:S02]  /*187b0*/  S2R R2, SR_TID.X ;  /* 0x0000000000027919 */ /* 0x000ee40000002100 */
[----:B---3--:R-:W-:-:S04]  /*187c0*/  SHF.R.U32.HI R2, RZ, 0x5, R2 ;  /* 0x00000005ff027819 */ /* 0x008fc80000011602 */
[----:B------:R-:W-:-:S05]  /*187d0*/  LOP3.LUT R2, R2, 0x3, RZ, 0xc0, !PT ;  /* 0x0000000302027812 */ /* 0x000fca00078ec0ff */
[----:B------:R3:W4:Y:S02]  /*187e0*/  SHFL.IDX PT, R14, R2, RZ, 0x1f ;  /* 0x00001fff020e7589 */ /* 0x00072400000e0000 */
.L_x_5102:
[----:B----4-:R-:W-:Y:S01]  /*187f0*/  ISETP.NE.AND P0, PT, R14, RZ, PT ;  /* 0x000000ff0e00720c */ /* 0x010fe20003f05270 */
[----:B------:R-:W-:-:S12]  /*18800*/  BSSY B0, `(.L_x_5032) ;  /* 0x0000029000007945 */ /* 0x000fd80003800000 */
[----:B------:R-:W-:Y:S05]  /*18810*/  @P0 BRA `(.L_x_5033) ;  /* 0x00000000009c0947 */ /* 0x000fea0003800000 */
[----:B------:R-:W-:-:S03]  /*18820*/  UMOV UR4, 0xffffffff ;  /* 0xffffffff00047882 */ /* 0x000fc60000000000 */
[----:B------:R-:W-:Y:S05]  /*18830*/  BRA.DIV UR4, `(.L_x_5034) ;  /* 0x00000022042c7947 */ /* 0x000fea000b800000 */
[----:B------:R-:W-:-:S13]  /*18840*/  ELECT P6, URZ, PT ;  /* 0x00000000003f782f */ /* 0x000fda00038c0000 */
.L_x_5105:
        /* <DEDUP_REMOVED lines=8> */
.L_x_5035:
        /* <DEDUP_REMOVED lines=14> */
.L_x_5106:
[----:B------:R-:W2:Y:S02]  /*189b0*/  SYNCS.PHASECHK.TRANS64.TRYWAIT P0, [R7+URZ], R2 ;  /* 0x00000002070075a7 */ /* 0x000ea4000800017f */
[----:B--2---:R-:W-:Y:S05]  /*189c0*/  @!P0 BRA `(.L_x_5037) ;  /* 0x0000001c00fc8947 */ /* 0x004fea0003800000 */
.L_x_5107:
[----:B------:R-:W-:Y:S05]  /*189d0*/  @!P2 BRA `(.L_x_5038) ;  /* 0x000000000004a947 */ /* 0x000fea0003800000 */
[----:B------:R-:W-:Y:S01]  /*189e0*/  BPT.TRAP 0x1 ;  /* 0x000000040000795c */ /* 0x000fe20000300000 */
.L_x_5038:
[----:B------:R-:W3:Y:S01]  /*189f0*/  LDL.LU R4, [R1+0x4] ;  /* 0x0000040001047983 */ /* 0x000ee20000300800 */
[----:B------:R-:W-:-:S04]  /*18a00*/  VIADD R0, R0, 0x30860 ;  /* 0x0003086000007836 */ /* 0x000fc80000000000 */
[----:B---3--:R-:W-:-:S04]  /*18a10*/  IMAD R4, R4, 0x8, R0 ;  /* 0x0000000804047824 */ /* 0x008fc800078e0200 */
[----:B------:R-:W3:Y:S02]  /*18a20*/  SYNCS.PHASECHK.TRANS64.TRYWAIT P0, [R4+URZ], R5 ;  /* 0x00000005040075a7 */ /* 0x000ee4000800017f */
[----:B---3--:R-:W-:Y:S05]  /*18a30*/  @!P0 BRA `(.L_x_5039) ;  /* 0x0000001c00f48947 */ /* 0x008fea0003800000 */
.L_x_5108:
[----:B------:R-:W-:-:S07]  /*18a40*/  IMAD R3, R3, 0x8, R0 ;  /* 0x0000000803037824 */ /* 0x000fce00078e0200 */
.L_x_5040:
[----:B----4-:R4:W0:Y:S02]  /*18a50*/  SYNCS.PHASECHK.TRANS64.TRYWAIT P0, [R3+URZ], R2 ;  /* 0x00000002030075a7 */ /* 0x010824000800017f */
[----:B0-----:R-:W-:Y:S05]  /*18a60*/  @!P0 NANOSLEEP.SYNCS 0x989680 ;  /* 0x009896800000895d */ /* 0x001fea0003900000 */
[----:B------:R-:W0:Y:S02]  /*18a70*/  @!P0 SYNCS.PHASECHK.TRANS64 P0, [R3+URZ], R2 ;  /* 0x00000002030085a7 */ /* 0x000e24000800007f */
[----:B0-----:R-:W-:Y:S05]  /*18a80*/  @!P0 BRA `(.L_x_5040) ;  /* 0xfffffffc00f08947 */ /* 0x001fea000383ffff */
.L_x_5033:
[----:B------:R-:W-:Y:S05]  /*18a90*/  BSYNC B0 ;  /* 0x0000000000007941 */ /* 0x000fea0003800000 */
.L_x_5032:
[----:B------:R-:W-:Y:S05]  /*18aa0*/  EXIT ;  /* 0x000000000000794d */ /* 0x000fea0003800000 */
.L_x_4816:
[----:B0-----:R-:W-:-:S04]  /*18ab0*/  IMAD.U32 R3, RZ, RZ, UR38 ;  /* 0x00000026ff037e24 */ /* 0x001fc8000f8e00ff */
[----:B------:R0:W1:Y:S03]  /*18ac0*/  SYNCS.PHASECHK.TRANS64.TRYWAIT P1, [R3+URZ+0x30800], R0 ;  /* 0x03080000030075a7 */ /* 0x000066000802017f */
[----:B-1----:R-:W-:Y:S05]  /*18ad0*/  @!P1 NANOSLEEP.SYNCS 0x989680 ;  /* 0x009896800000995d */ /* 0x002fea0003900000 */
[----:B------:R-:W1:Y:S02]  /*18ae0*/  @!P1 SYNCS.PHASECHK.TRANS64 P1, [R3+URZ+0x30800], R0 ;  /* 0x03080000030095a7 */ /* 0x000e64000802007f */
[----:B-1----:R-:W-:Y:S05]  /*18af0*/  @!P1 BRA `(.L_x_4816) ;  /* 0xfffffffc00ec9947 */ /* 0x002fea000383ffff */
[----:B------:R-:W-:Y:S05]  /*18b00*/  BRA `(.L_x_5041) ;  /* 0xfffffe90008c7947 */ /* 0x000fea000383ffff */
.L_x_4820:
[----:B-1----:R1:W3:Y:S02]  /*18b10*/  SYNCS.PHASECHK.TRANS64.TRYWAIT P1, [R11+URZ+0x30830], R0 ;  /* 0x030830000b0075a7 */ /* 0x0022e4000802017f */
[----:B---3--:R-:W-:Y:S05]  /*18b20*/  @!P1 NANOSLEEP.SYNCS 0x989680 ;  /* 0x009896800000995d */ /* 0x008fea0003900000 */
[----:B------:R-:W3:Y:S02]  /*18b30*/  @!P1 SYNCS.PHASECHK.TRANS64 P1, [R11+URZ+0x30830], R0 ;  /* 0x030830000b0095a7 */ /* 0x000ee4000802007f */
[----:B---3--:R-:W-:Y:S05]  /*18b40*/  @!P1 BRA `(.L_x_4820) ;  /* 0xfffffffc00f09947 */ /* 0x008fea000383ffff */
[----:B------:R-:W-:Y:S05]  /*18b50*/  BRA `(.L_x_4819) ;  /* 0xfffffe9000c07947 */ /* 0x000fea000383ffff */
.L_x_4836:
[----:B-1----:R-:W-:-:S04]  /*18b60*/  IMAD.U32 R12, RZ, RZ, UR7 ;  /* 0x00000007ff0c7e24 */ /* 0x002fc8000f8e00ff */
[----:B------:R1:W2:Y:S03]  /*18b70*/  SYNCS.PHASECHK.TRANS64.TRYWAIT P1, [R12+URZ+0x30830], R9 ;  /* 0x030830090c0075a7 */ /* 0x0002a6000802017f */
[----:B--2---:R-:W-:Y:S05]  /*18b80*/  @!P1 NANOSLEEP.SYNCS 0x989680 ;  /* 0x009896800000995d */ /* 0x004fea0003900000 */
[----:B------:R-:W2:Y:S02]  /*18b90*/  @!P1 SYNCS.PHASECHK.TRANS64 P1, [R12+URZ+0x30830], R9 ;  /* 0x030830090c0095a7 */ /* 0x000ea4000802007f */
[----:B--2---:R-:W-:Y:S05]  /*18ba0*/  @!P1 BRA `(.L_x_4836) ;  /* 0xfffffffc00ec9947 */ /* 0x004fea000383ffff */
[----:B------:R-:W-:Y:S05]  /*18bb0*/  BRA `(.L_x_4835) ;  /* 0xfffffec400647947 */ /* 0x000fea000383ffff */
.L_x_4840:
[----:B01----:R-:W-:-:S04]  /*18bc0*/  IMAD.U32 R9, RZ, RZ, UR6 ;  /* 0x00000006ff097e24 */ /* 0x003fc8000f8e00ff */
[----:B------:R0:W1:Y:S03]  /*18bd0*/  SYNCS.PHASECHK.TRANS64.TRYWAIT P1, [R9+URZ+0x30850], R0 ;  /* 0x03085000090075a7 */ /* 0x000066000802017f */
[----:B-1----:R-:W-:Y:S05]  /*18be0*/  @!P1 NANOSLEEP.SYNCS 0x989680 ;  /* 0x009896800000995d */ /* 0x002fea0003900000 */
[----:B------:R-:W1:Y:S02]  /*18bf0*/  @!P1 SYNCS.PHASECHK.TRANS64 P1, [R9+URZ+0x30850], R0 ;  /* 0x03085000090095a7 */ /* 0x000e64000802007f */
[----:B-1----:R-:W-:Y:S05]  /*18c00*/  @!P1 BRA `(.L_x_4840) ;  /* 0xfffffffc00ec9947 */ /* 0x002fea000383ffff */
[----:B------:R-:W-:Y:S05]  /*18c10*/  BRA `(.L_x_4839) ;  /* 0xfffffed0000c7947 */ /* 0x000fea000383ffff */
.L_x_4857:
[----:B-1----:R-:W-:-:S04]  /*18c20*/  IMAD.U32 R4, RZ, RZ, UR6 ;  /* 0x00000006ff047e24 */ /* 0x002fc8000f8e00ff */
[----:B------:R1:W2:Y:S03]  /*18c30*/  SYNCS.PHASECHK.TRANS64.TRYWAIT P1, [R4+URZ+0x30830], R3 ;  /* 0x03083003040075a7 */ /* 0x0002a6000802017f */
[----:B--2---:R-:W-:Y:S05]  /*18c40*/  @!P1 NANOSLEEP.SYNCS 0x989680 ;  /* 0x009896800000995d */ /* 0x004fea0003900000 */
[----:B------:R-:W2:Y:S02]  /*18c50*/  @!P1 SYNCS.PHASECHK.TRANS64 P1, [R4+URZ+0x30830], R3 ;  /* 0x03083003040095a7 */ /* 0x000ea4000802007f */
[----:B--2---:R-:W-:Y:S05]  /*18c60*/  @!P1 BRA `(.L_x_4857) ;  /* 0xfffffffc00ec9947 */ /* 0x004fea000383ffff */
[----:B------:R-:W-:Y:S05]  /*18c70*/  BRA `(.L_x_4856) ;  /* 0xfffffefc00547947 */ /* 0x000fea000383ffff */
.L_x_4861:
[----:B01----:R-:W-:-:S04]  /*18c80*/  IMAD.U32 R3, RZ, RZ, UR10 ;  /* 0x0000000aff037e24 */ /* 0x003fc8000f8e00ff */
[----:B------:R0:W1:Y:S03]  /*18c90*/  SYNCS.PHASECHK.TRANS64.TRYWAIT P1, [R3+URZ+0x30850], R0 ;  /* 0x03085000030075a7 */ /* 0x000066000802017f */
[----:B-1----:R-:W-:Y:S05]  /*18ca0*/  @!P1 NANOSLEEP.SYNCS 0x989680 ;  /* 0x009896800000995d */ /* 0x002fea0003900000 */
[----:B------:R-:W1:Y:S02]  /*18cb0*/  @!P1 SYNCS.PHASECHK.TRANS64 P1, [R3+URZ+0x30850], R0 ;  /* 0x03085000030095a7 */ /* 0x000e64000802007f */
[----:B-1----:R-:W-:Y:S05]  /*18cc0*/  @!P1 BRA `(.L_x_4861) ;  /* 0xfffffffc00ec9947 */ /* 0x002fea000383ffff */
[----:B------:R-:W-:Y:S05]  /*18cd0*/  BRA `(.L_x_4860) ;  /* 0xffffff0400fc7947 */ /* 0x000fea000383ffff */
.L_x_4867:
[----:B-1----:R-:W-:-:S04]  /*18ce0*/  IMAD.U32 R4, RZ, RZ, UR6 ;  /* 0x00000006ff047e24 */ /* 0x002fc8000f8e00ff */
[----:B------:R1:W2:Y:S03]  /*18cf0*/  SYNCS.PHASECHK.TRANS64.TRYWAIT P1, [R4+URZ+0x30830], R3 ;  /* 0x03083003040075a7 */ /* 0x0002a6000802017f */
[----:B--2---:R-:W-:Y:S05]  /*18d00*/  @!P1 NANOSLEEP.SYNCS 0x989680 ;  /* 0x009896800000995d */ /* 0x004fea0003900000 */
[----:B------:R-:W2:Y:S02]  /*18d10*/  @!P1 SYNCS.PHASECHK.TRANS64 P1, [R4+URZ+0x30830], R3 ;  /* 0x03083003040095a7 */ /* 0x000ea4000802007f */
[----:B--2---:R-:W-:Y:S05]  /*18d20*/  @!P1 BRA `(.L_x_4867) ;  /* 0xfffffffc00ec9947 */ /* 0x004fea000383ffff */
[----:B------:R-:W-:Y:S05]  /*18d30*/  BRA `(.L_x_4866) ;  /* 0xffffff2000447947 */ /* 0x000fea000383ffff */
.L_x_4871:
[----:B01----:R-:W-:-:S04]  /*18d40*/  IMAD.U32 R3, RZ, RZ, UR10 ;  /* 0x0000000aff037e24 */ /* 0x003fc8000f8e00ff */
[----:B------:R0:W1:Y:S03]  /*18d50*/  SYNCS.PHASECHK.TRANS64.TRYWAIT P1, [R3+URZ+0x30850], R0 ;  /* 0x03085000030075a7 */ /* 0x000066000802017f */
[----:B-1----:R-:W-:Y:S05]  /*18d60*/  @!P1 NANOSLEEP.SYNCS 0x989680 ;  /* 0x009896800000995d */ /* 0x002fea0003900000 */
[----:B------:R-:W1:Y:S02]  /*18d70*/  @!P1 SYNCS.PHASECHK.TRANS64 P1, [R3+URZ+0x30850], R0 ;  /* 0x03085000030095a7 */ /* 0x000e64000802007f */
[----:B-1----:R-:W-:Y:S05]  /*18d80*/  @!P1 BRA `(.L_x_4871) ;  /* 0xfffffffc00ec9947 */ /* 0x002fea000383ffff */
[----:B------:R-:W-:Y:S05]  /*18d90*/  BRA `(.L_x_4870) ;  /* 0xffffff2800ec7947 */ /* 0x000fea000383ffff */
.L_x_4884:
[----:B-1----:R-:W-:-:S04]  /*18da0*/  IMAD.U32 R7, RZ, RZ, UR5 ;  /* 0x00000005ff077e24 */ /* 0x002fc8000f8e00ff */
[----:B------:R1:W2:Y:S03]  /*18db0*/  SYNCS.PHASECHK.TRANS64.TRYWAIT P0, [R7+URZ+0x30850], R0 ;  /* 0x03085000070075a7 */ /* 0x0002a6000800017f */
[----:B--2---:R-:W-:Y:S05]  /*18dc0*/  @!P0 NANOSLEEP.SYNCS 0x989680 ;  /* 0x009896800000895d */ /* 0x004fea0003900000 */
[----:B------:R-:W2:Y:S02]  /*18dd0*/  @!P0 SYNCS.PHASECHK.TRANS64 P0, [R7+URZ+0x30850], R0 ;  /* 0x03085000070085a7 */ /* 0x000ea4000800007f */
[----:B--2---:R-:W-:Y:S05]  /*18de0*/  @!P0 BRA `(.L_x_4884) ;  /* 0xfffffffc00ec8947 */ /* 0x004fea000383ffff */
[----:B------:R-:W-:Y:S05]  /*18df0*/  BRA `(.L_x_4883) ;  /* 0xffffff5800dc7947 */ /* 0x000fea000383ffff */
.L_x_4934:
        /* <DEDUP_REMOVED lines=11> */
.L_x_5043:
[----:B------:R-:W-:Y:S05]  /*18eb0*/  BSYNC B0 ;  /* 0x0000000000007941 */ /* 0x000fea0003800000 */
.L_x_5042:
[----:B------:R-:W-:Y:S05]  /*18ec0*/  BRA `(.L_x_5044) ;  /* 0xffffffa800c07947 */ /* 0x000fea000383ffff */
.L_x_4936:
[----:B------:R-:W-:Y:S01]  /*18ed0*/  BSSY B0, `(.L_x_5045) ;  /* 0x0000006000007945 */ /* 0x000fe20003800000 */
[----:B------:R-:W-:-:S07]  /*18ee0*/  IMAD.MOV.U32 R15, RZ, RZ, -0x1 ;  /* 0xffffffffff0f7424 */ /* 0x000fce00078e00ff */
[----:B012-4-:R-:W-:Y:S05]  /*18ef0*/  WARPSYNC.COLLECTIVE R15, `(.L_x_5046) ;  /* 0x000000000f0c7348 */ /* 0x017fea0003c00000 */
[----:B------:R-:W-:Y:S02]  /*18f00*/  ELECT P6, UR62, PT ;  /* 0x00000000003e782f */ /* 0x000fe400038c0000 */
[----:B------:R-:W-:Y:S01]  /*18f10*/  MOV R14, UR62 ;  /* 0x0000003e000e7c02 */ /* 0x000fe20008000f00 */
[----:B012-4-:R-:W-:Y:S10]  /*18f20*/  ENDCOLLECTIVE ;  /* 0x000000000000791b */ /* 0x017ff40003800000 */
.L_x_5046:
[----:B------:R-:W-:Y:S05]  /*18f30*/  BSYNC B0 ;  /* 0x0000000000007941 */ /* 0x000fea0003800000 */
.L_x_5045:
[----:B------:R-:W-:Y:S05]  /*18f40*/  BRA `(.L_x_5047) ;  /* 0xffffffa800cc7947 */ /* 0x000fea000383ffff */
.L_x_4938:
[----:B--2---:R2:W3:Y:S02]  /*18f50*/  SYNCS.PHASECHK.TRANS64.TRYWAIT P0, [R0+URZ+0x30840], R2 ;  /* 0x03084002000075a7 */ /* 0x0044e4000800017f */
[----:B---3--:R-:W-:Y:S05]  /*18f60*/  @!P0 NANOSLEEP.SYNCS 0x989680 ;  /* 0x009896800000895d */ /* 0x008fea0003900000 */
[----:B------:R-:W3:Y:S02]  /*18f70*/  @!P0 SYNCS.PHASECHK.TRANS64 P0, [R0+URZ+0x30840], R2 ;  /* 0x03084002000085a7 */ /* 0x000ee4000800007f */
[----:B---3--:R-:W-:Y:S05]  /*18f80*/  @!P0 BRA `(.L_x_4938) ;  /* 0xfffffffc00f08947 */ /* 0x008fea000383ffff */
[----:B------:R-:W-:Y:S05]  /*18f90*/  BRA `(.L_x_5048) ;  /* 0xffffffac00387947 */ /* 0x000fea000383ffff */
.L_x_4942:
        /* <DEDUP_REMOVED lines=14> */
.L_x_5049:
[----:B------:R-:W-:Y:S02]  /*19080*/  IMAD.MOV.U32 R13, RZ, RZ, R4 ;  /* 0x000000ffff0d7224 */ /* 0x000fe400078e0004 */
[----:B------:R-:W-:-:S07]  /*19090*/  IMAD.MOV.U32 R6, RZ, RZ, R14 ;  /* 0x000000ffff067224 */ /* 0x000fce00078e000e */
[----:B------:R-:W-:Y:S05]  /*190a0*/  WARPSYNC.COLLECTIVE R15, `(.L_x_5050) ;  /* 0x000000000f087348 */ /* 0x000fea0003c00000 */
[----:B------:R0:W1:Y:S02]  /*190b0*/  SHFL.IDX P6, R14, R13, R12, R11 ;  /* 0x0000000c0d0e7389 */ /* 0x00006400000c000b */
[----:B01----:R-:W-:Y:S01]  /*190c0*/  ENDCOLLECTIVE ;  /* 0x000000000000791b */ /* 0x003fe20003800000 */
.L_x_5050:
        /* <DEDUP_REMOVED lines=19> */
.L_x_5051:
[----:B------:R-:W-:Y:S02]  /*19200*/  IMAD.MOV.U32 R13, RZ, RZ, R4 ;  /* 0x000000ffff0d7224 */ /* 0x000fe400078e0004 */
[----:B------:R-:W-:-:S07]  /*19210*/  IMAD.MOV.U32 R9, RZ, RZ, R14 ;  /* 0x000000ffff097224 */ /* 0x000fce00078e000e */
[----:B------:R-:W-:Y:S05]  /*19220*/  WARPSYNC.COLLECTIVE R15, `(.L_x_5052) ;  /* 0x000000000f087348 */ /* 0x000fea0003c00000 */
[----:B------:R0:W1:Y:S02]  /*19230*/  SHFL.IDX P6, R14, R13, R12, R11 ;  /* 0x0000000c0d0e7389 */ /* 0x00006400000c000b */
[----:B01----:R-:W-:Y:S01]  /*19240*/  ENDCOLLECTIVE ;  /* 0x000000000000791b */ /* 0x003fe20003800000 */
.L_x_5052:
[----:B------:R-:W-:Y:S01]  /*19250*/  ULDC.64 UR4, c[0x0][0x208] ;  /* 0x0000820000047ab9 */ /* 0x000fe20000000a00 */
[----:B------:R-:W-:Y:S02]  /*19260*/  IMAD.MOV.U32 R13, RZ, RZ, R3 ;  /* 0x000000ffff0d7224 */ /* 0x000fe400078e0003 */
[----:B------:R-:W-:Y:S02]  /*19270*/  IMAD.MOV.U32 R12, RZ, RZ, 0x2 ;  /* 0x00000002ff0c7424 */ /* 0x000fe400078e00ff */
[----:B------:R-:W-:-:S05]  /*19280*/  IMAD.MOV.U32 R5, RZ, RZ, R14 ;  /* 0x000000ffff057224 */ /* 0x000fca00078e000e */
[----:B------:R-:W-:-:S05]  /*19290*/  @!P3 LEA R8, P5, R8, R5, 0x1 ;  /* 0x000000050808b211 */ /* 0x000fca00078a08ff */
[----:B------:R-:W-:Y:S02]  /*192a0*/  @!P3 IMAD.X R5, RZ, RZ, R9, P5 ;  /* 0x000000ffff05b224 */ /* 0x000fe400028e0609 */
[----:B------:R-:W-:Y:S01]  /*192b0*/  @!P3 IMAD.MOV.U32 R6, RZ, RZ, R8 ;  /* 0x000000ffff06b224 */ /* 0x000fe200078e0008 */
[----:B------:R-:W0:Y:S01]  /*192c0*/  S2R R9, SR_TID.X ;  /* 0x0000000000097919 */ /* 0x000e220000002100 */
[----:B------:R-:W-:Y:S02]  /*192d0*/  @!P3 IMAD.MOV.U32 R7, RZ, RZ, R5 ;  /* 0x000000ffff07b224 */ /* 0x000fe400078e0005 */
[----:B------:R-:W-:-:S03]  /*192e0*/  VIADD R5, R0, 0x20 ;  /* 0x0000002000057836 */ /* 0x000fc60000000000 */
[----:B------:R-:W-:Y:S01]  /*192f0*/  @!PT LDS RZ, [RZ] ;  /* 0x00000000fffff984 */ /* 0x000fe20000000800 */
[----:B------:R-:W-:Y:S01]  /*19300*/  @!PT LDS RZ, [RZ] ;  /* 0x00000000fffff984 */ /* 0x000fe20000000800 */
[----:B------:R-:W-:Y:S01]  /*19310*/  @!PT LDS RZ, [RZ] ;  /* 0x00000000fffff984 */ /* 0x000fe20000000800 */
[----:B------:R1:W-:Y:S04]  /*19320*/  @!P3 LDGSTS.E.BYPASS.LTC128B.128 [R10+0x12c00], desc[UR4][R6.64], !P2 ;  /* 0x12c00000060abfae */ /* 0x0003e8000d101d44 */
[----:B------:R1:W-:Y:S04]  /*19330*/  @!P3 LDGSTS.E.BYPASS.LTC128B.128 [R10+0x16c00], desc[UR4][R6.64+0x80], !P1 ;  /* 0x16c00080060abfae */ /* 0x0003e8000c901d44 */
[----:B------:R1:W-:Y:S01]  /*19340*/  @!P3 LDGSTS.E.BYPASS.LTC128B.128 [R10+0x1ac00], desc[UR4][R6.64+0x100], !P0 ;  /* 0x1ac00100060abfae */ /* 0x0003e2000c101d44 */
[----:B------:R-:W-:-:S13]  /*19350*/  ISETP.GE.AND P3, PT, R5, R2, PT ;  /* 0x000000020500720c */ /* 0x000fda0003f66270 */
[----:B01----:R-:W-:Y:S05]  /*19360*/  WARPSYNC.COLLECTIVE R15, `(.L_x_5053) ;  /* 0x000000000f087348 */ /* 0x003fea0003c00000 */
[----:B------:R2:W3:Y:S02]  /*19370*/  SHFL.IDX P6, R14, R13, R12, R11 ;  /* 0x0000000c0d0e7389 */ /* 0x0004e400000c000b */
[----:B0123--:R-:W-:Y:S01]  /*19380*/  ENDCOLLECTIVE ;  /* 0x000000000000791b */ /* 0x00ffe20003800000 */
.L_x_5053:
[----:B------:R-:W-:Y:S02]  /*19390*/  IMAD.MOV.U32 R13, RZ, RZ, R4 ;  /* 0x000000ffff0d7224 */ /* 0x000fe400078e0004 */
[----:B------:R-:W-:-:S05]  /*193a0*/  IMAD.SHL.U32 R9, R9, 0x8, RZ ;  /* 0x0000000809097824 */ /* 0x000fca00078e00ff */
[----:B------:R-:W-:Y:S01]  /*193b0*/  LOP3.LUT R9, R9, 0x38, RZ, 0xc0, !PT ;  /* 0x0000003809097812 */ /* 0x000fe200078ec0ff */
[----:B------:R-:W-:-:S07]  /*193c0*/  IMAD.MOV.U32 R8, RZ, RZ, R14 ;  /* 0x000000ffff087224 */ /* 0x000fce00078e000e */
[----:B------:R-:W-:Y:S05]  /*193d0*/  WARPSYNC.COLLECTIVE R15, `(.L_x_5054) ;  /* 0x000000000f087348 */ /* 0x000fea0003c00000 */
[----:B------:R0:W1:Y:S02]  /*193e0*/  SHFL.IDX P6, R14, R13, R12, R11 ;  /* 0x0000000c0d0e7389 */ /* 0x00006400000c000b */
[----:B01----:R-:W-:Y:S01]  /*193f0*/  ENDCOLLECTIVE ;  /* 0x000000000000791b */ /* 0x003fe20003800000 */
.L_x_5054:
        /* <DEDUP_REMOVED lines=19> */
.L_x_5055:
[----:B------:R-:W-:Y:S02]  /*19530*/  IMAD.MOV.U32 R13, RZ, RZ, R4 ;  /* 0x000000ffff0d7224 */ /* 0x000fe400078e0004 */
[----:B------:R-:W-:-:S07]  /*19540*/  IMAD.MOV.U32 R6, RZ, RZ, R14 ;  /* 0x000000ffff067224 */ /* 0x000fce00078e000e */
[----:B------:R-:W-:Y:S05]  /*19550*/  WARPSYNC.COLLECTIVE R15, `(.L_x_5056) ;  /* 0x000000000f087348 */ /* 0x000fea0003c00000 */
[----:B------:R0:W1:Y:S02]  /*19560*/  SHFL.IDX P6, R14, R13, R12, R11 ;  /* 0x0000000c0d0e7389 */ /* 0x00006400000c000b */
[----:B01----:R-:W-:Y:S01]  /*19570*/  ENDCOLLECTIVE ;  /* 0x000000000000791b */ /* 0x003fe20003800000 */
.L_x_5056:
        /* <DEDUP_REMOVED lines=19> */
.L_x_5057:
[----:B------:R-:W-:Y:S02]  /*196b0*/  IMAD.MOV.U32 R13, RZ, RZ, R4 ;  /* 0x000000ffff0d7224 */ /* 0x000fe400078e0004 */
[----:B------:R-:W-:-:S07]  /*196c0*/  IMAD.MOV.U32 R6, RZ, RZ, R14 ;  /* 0x000000ffff067224 */ /* 0x000fce00078e000e */
[----:B------:R-:W-:Y:S05]  /*196d0*/  WARPSYNC.COLLECTIVE R15, `(.L_x_5058) ;  /* 0x000000000f087348 */ /* 0x000fea0003c00000 */
[----:B------:R0:W1:Y:S02]  /*196e0*/  SHFL.IDX P6, R14, R13, R12, R11 ;  /* 0x0000000c0d0e7389 */ /* 0x00006400000c000b */
[----:B01----:R-:W-:Y:S01]  /*196f0*/  ENDCOLLECTIVE ;  /* 0x000000000000791b */ /* 0x003fe20003800000 */
.L_x_5058:
        /* <DEDUP_REMOVED lines=19> */
.L_x_5059:
[----:B------:R-:W-:Y:S02]  /*19830*/  IMAD.MOV.U32 R13, RZ, RZ, R4 ;  /* 0x000000ffff0d7224 */ /* 0x000fe400078e0004 */
[----:B------:R-:W-:-:S07]  /*19840*/  IMAD.MOV.U32 R6, RZ, RZ, R14 ;  /* 0x000000ffff067224 */ /* 0x000fce00078e000e */
[----:B------:R-:W-:Y:S05]  /*19850*/  WARPSYNC.COLLECTIVE R15, `(.L_x_5060) ;  /* 0x000000000f087348 */ /* 0x000fea0003c00000 */
[----:B------:R0:W1:Y:S02]  /*19860*/  SHFL.IDX P6, R14, R13, R12, R11 ;  /* 0x0000000c0d0e7389 */ /* 0x00006400000c000b */
[----:B01----:R-:W-:Y:S01]  /*19870*/  ENDCOLLECTIVE ;  /* 0x000000000000791b */ /* 0x003fe20003800000 */
.L_x_5060:
        /* <DEDUP_REMOVED lines=17> */
.L_x_5061:
[----:B------:R-:W-:-:S05]  /*19990*/  VIADD R7, R0, 0x60 ;  /* 0x0000006000077836 */ /* 0x000fca0000000000 */
[----:B------:R-:W-:Y:S01]  /*199a0*/  ISETP.GE.AND P4, PT, R7, R2, PT ;  /* 0x000000020700720c */ /* 0x000fe20003f86270 */
[----:B------:R-:W-:Y:S02]  /*199b0*/  IMAD.MOV.U32 R13, RZ, RZ, R4 ;  /* 0x000000ffff0d7224 */ /* 0x000fe400078e0004 */
[----:B------:R-:W-:-:S10]  /*199c0*/  IMAD.MOV.U32 R6, RZ, RZ, R14 ;  /* 0x000000ffff067224 */ /* 0x000fd400078e000e */
[----:B------:R-:W-:Y:S05]  /*199d0*/  WARPSYNC.COLLECTIVE R15, `(.L_x_5062) ;  /* 0x000000000f087348 */ /* 0x000fea0003c00000 */
[----:B------:R0:W1:Y:S02]  /*199e0*/  SHFL.IDX P6, R14, R13, R12, R11 ;  /* 0x0000000c0d0e7389 */ /* 0x00006400000c000b */
[----:B01----:R-:W-:Y:S01]  /*199f0*/  ENDCOLLECTIVE ;  /* 0x000000000000791b */ /* 0x003fe20003800000 */
.L_x_5062:
        /* <DEDUP_REMOVED lines=17> */
.L_x_5063:
[----:B------:R-:W-:Y:S02]  /*19b10*/  IMAD.MOV.U32 R13, RZ, RZ, R4 ;  /* 0x000000ffff0d7224 */ /* 0x000fe400078e0004 */
[----:B------:R-:W-:-:S07]  /*19b20*/  IMAD.MOV.U32 R3, RZ, RZ, R14 ;  /* 0x000000ffff037224 */ /* 0x000fce00078e000e */
[----:B------:R-:W-:Y:S05]  /*19b30*/  WARPSYNC.COLLECTIVE R15, `(.L_x_5064) ;  /* 0x000000000f087348 */ /* 0x000fea0003c00000 */
[----:B------:R0:W1:Y:S02]  /*19b40*/  SHFL.IDX P6, R14, R13, R12, R11 ;  /* 0x0000000c0d0e7389 */ /* 0x00006400000c000b */
[----:B01----:R-:W-:Y:S01]  /*19b50*/  ENDCOLLECTIVE ;  /* 0x000000000000791b */ /* 0x003fe20003800000 */
.L_x_5064:
[----:B------:R-:W-:Y:S01]  /*19b60*/  IMAD.MOV.U32 R4, RZ, RZ, R14 ;  /* 0x000000ffff047224 */ /* 0x000fe200078e000e */
[----:B------:R-:W-:Y:S06]  /*19b70*/  BRA `(.L_x_5065) ;  /* 0xffffffac00f87947 */ /* 0x000fec000383ffff */
.L_x_4947:
[----:B0-----:R-:W2:Y:S02]  /*19b80*/  LDL R2, [R1] ;  /* 0x0000000001027983 */ /* 0x001ea40000100800 */
[----:B--2---:R0:W1:Y:S02]  /*19b90*/  SYNCS.PHASECHK.TRANS64.TRYWAIT P0, [R2+URZ+0x30820], R0 ;  /* 0x03082000020075a7 */ /* 0x004064000800017f */
[----:B-1----:R-:W-:Y:S05]  /*19ba0*/  @!P0 NANOSLEEP.SYNCS 0x989680 ;  /* 0x009896800000895d */ /* 0x002fea0003900000 */
[----:B------:R-:W1:Y:S02]  /*19bb0*/  @!P0 SYNCS.PHASECHK.TRANS64 P0, [R2+URZ+0x30820], R0 ;  /* 0x03082000020085a7 */ /* 0x000e64000800007f */
[----:B-1----:R-:W-:Y:S05]  /*19bc0*/  @!P0 BRA `(.L_x_4947) ;  /* 0xfffffffc00ec8947 */ /* 0x002fea000383ffff */
[----:B------:R-:W-:Y:S05]  /*19bd0*/  BRA `(.L_x_5066) ;  /* 0xffffffb000807947 */ /* 0x000fea000383ffff */
.L_x_4956:
[----:B-1----:R1:W2:Y:S02]  /*19be0*/  SYNCS.PHASECHK.TRANS64.TRYWAIT P0, [R3+URZ+0x30840], R2 ;  /* 0x03084002030075a7 */ /* 0x0022a4000800017f */
[----:B--2---:R-:W-:Y:S05]  /*19bf0*/  @!P0 NANOSLEEP.SYNCS 0x989680 ;  /* 0x009896800000895d */ /* 0x004fea0003900000 */
[----:B------:R-:W2:Y:S02]  /*19c00*/  @!P0 SYNCS.PHASECHK.TRANS64 P0, [R3+URZ+0x30840], R2 ;  /* 0x03084002030085a7 */ /* 0x000ea4000800007f */
[----:B--2---:R-:W-:Y:S05]  /*19c10*/  @!P0 BRA `(.L_x_4956) ;  /* 0xfffffffc00f08947 */ /* 0x004fea000383ffff */
[----:B------:R-:W-:Y:S05]  /*19c20*/  BRA `(.L_x_5067) ;  /* 0xffffffb400507947 */ /* 0x000fea000383ffff */
.L_x_4963:
[----:B0-----:R0:W1:Y:S02]  /*19c30*/  SYNCS.PHASECHK.TRANS64.TRYWAIT P0, [R3+URZ+0x60], R2 ;  /* 0x00006002030075a7 */ /* 0x001064000800017f */
[----:B-1----:R-:W-:Y:S05]  /*19c40*/  @!P0 NANOSLEEP.SYNCS 0x989680 ;  /* 0x009896800000895d */ /* 0x002fea0003900000 */
[----:B------:R-:W1:Y:S02]  /*19c50*/  @!P0 SYNCS.PHASECHK.TRANS64 P0, [R3+URZ+0x60], R2 ;  /* 0x00006002030085a7 */ /* 0x000e64000800007f */
[----:B-1----:R-:W-:Y:S05]  /*19c60*/  @!P0 BRA `(.L_x_4963) ;  /* 0xfffffffc00f08947 */ /* 0x002fea000383ffff */
[----:B------:R-:W-:Y:S05]  /*19c70*/  BRA `(.L_x_5068) ;  /* 0xffffffb8006c7947 */ /* 0x000fea000383ffff */
.L_x_4973:
[----:B-1----:R1:W2:Y:S02]  /*19c80*/  SYNCS.PHASECHK.TRANS64.TRYWAIT P0, [R3+URZ+0x30840], R2 ;  /* 0x03084002030075a7 */ /* 0x0022a4000800017f */
[----:B--2---:R-:W-:Y:S05]  /*19c90*/  @!P0 NANOSLEEP.SYNCS 0x989680 ;  /* 0x009896800000895d */ /* 0x004fea0003900000 */
[----:B------:R-:W2:Y:S02]  /*19ca0*/  @!P0 SYNCS.PHASECHK.TRANS64 P0, [R3+URZ+0x30840], R2 ;  /* 0x03084002030085a7 */ /* 0x000ea4000800007f */
[----:B--2---:R-:W-:Y:S05]  /*19cb0*/  @!P0 BRA `(.L_x_4973) ;  /* 0xfffffffc00f08947 */ /* 0x004fea000383ffff */
[----:B------:R-:W-:Y:S05]  /*19cc0*/  BRA `(.L_x_5069) ;  /* 0xffffffc000587947 */ /* 0x000fea000383ffff */
.L_x_4980:
[----:B0-----:R0:W1:Y:S02]  /*19cd0*/  SYNCS.PHASECHK.TRANS64.TRYWAIT P0, [R2+URZ+0x60], R3 ;  /* 0x00006003020075a7 */ /* 0x001064000800017f */
[----:B-1----:R-:W-:Y:S05]  /*19ce0*/  @!P0 NANOSLEEP.SYNCS 0x989680 ;  /* 0x009896800000895d */ /* 0x002fea0003900000 */
[----:B------:R-:W1:Y:S02]  /*19cf0*/  @!P0 SYNCS.PHASECHK.TRANS64 P0, [R2+URZ+0x60], R3 ;  /* 0x00006003020085a7 */ /* 0x000e64000800007f */
[----:B-1----:R-:W-:Y:S05]  /*19d00*/  @!P0 BRA `(.L_x_4980) ;  /* 0xfffffffc00f08947 */ /* 0x002fea000383ffff */
[----:B------:R-:W-:Y:S05]  /*19d10*/  BRA `(.L_x_5070) ;  /* 0xffffffc400747947 */ /* 0x000fea000383ffff */
.L_x_4990:
[----:B---3--:R3:W4:Y:S02]  /*19d20*/  SYNCS.PHASECHK.TRANS64.TRYWAIT P0, [R2+URZ+0x30840], R3 ;  /* 0x03084003020075a7 */ /* 0x008724000800017f */
[----:B----4-:R-:W-:Y:S05]  /*19d30*/  @!P0 NANOSLEEP.SYNCS 0x989680 ;  /* 0x009896800000895d */ /* 0x010fea0003900000 */
[----:B------:R-:W4:Y:S02]  /*19d40*/  @!P0 SYNCS.PHASECHK.TRANS64 P0, [R2+URZ+0x30840], R3 ;  /* 0x03084003020085a7 */ /* 0x000f24000800007f */
[----:B----4-:R-:W-:Y:S05]  /*19d50*/  @!P0 BRA `(.L_x_4990) ;  /* 0xfffffffc00f08947 */ /* 0x010fea000383ffff */
[----:B------:R-:W-:Y:S05]  /*19d60*/  BRA `(.L_x_5071) ;  /* 0xffffffcc00247947 */ /* 0x000fea000383ffff */
.L_x_4997:
[----:B0-----:R0:W1:Y:S02]  /*19d70*/  SYNCS.PHASECHK.TRANS64.TRYWAIT P0, [R2+URZ+0x60], R5 ;  /* 0x00006005020075a7 */ /* 0x001064000800017f */
[----:B-1----:R-:W-:Y:S05]  /*19d80*/  @!P0 NANOSLEEP.SYNCS 0x989680 ;  /* 0x009896800000895d */ /* 0x002fea0003900000 */
[----:B------:R-:W1:Y:S02]  /*19d90*/  @!P0 SYNCS.PHASECHK.TRANS64 P0, [R2+URZ+0x60], R5 ;  /* 0x00006005020085a7 */ /* 0x000e64000800007f */
[----:B-1----:R-:W-:Y:S05]  /*19da0*/  @!P0 BRA `(.L_x_4997) ;  /* 0xfffffffc00f08947 */ /* 0x002fea000383ffff */
[----:B------:R-:W-:Y:S05]  /*19db0*/  BRA `(.L_x_5072) ;  /* 0xffffffd000407947 */ /* 0x000fea000383ffff */
.L_x_5009:
[----:B---3--:R3:W4:Y:S02]  /*19dc0*/  SYNCS.PHASECHK.TRANS64.TRYWAIT P0, [R0+URZ+0x30860], R2 ;  /* 0x03086002000075a7 */ /* 0x008724000800017f */
[----:B----4-:R-:W-:Y:S05]  /*19dd0*/  @!P0 NANOSLEEP.SYNCS 0x989680 ;  /* 0x009896800000895d */ /* 0x010fea0003900000 */
[----:B------:R-:W4:Y:S02]  /*19de0*/  @!P0 SYNCS.PHASECHK.TRANS64 P0, [R0+URZ+0x30860], R2 ;  /* 0x03086002000085a7 */ /* 0x000f24000800007f */
[----:B----4-:R-:W-:Y:S05]  /*19df0*/  @!P0 BRA `(.L_x_5009) ;  /* 0xfffffffc00f08947 */ /* 0x010fea000383ffff */
[----:B------:R-:W-:Y:S05]  /*19e00*/  BRA `(.L_x_5073) ;  /* 0xffffffd400d47947 */ /* 0x000fea000383ffff */
.L_x_5017:
        /* <DEDUP_REMOVED lines=8> */
.L_x_5075:
[----:B------:R-:W-:Y:S05]  /*19e90*/  BSYNC B0 ;  /* 0x0000000000007941 */ /* 0x000fea0003800000 */
.L_x_5074:
        /* <DEDUP_REMOVED lines=9> */
.L_x_5076:
        /* <DEDUP_REMOVED lines=19> */
.L_x_5077:
[----:B------:R-:W-:Y:S01]  /*1a060*/  IMAD.MOV.U32 R12, RZ, RZ, 0x2 ;  /* 0x00000002ff0c7424 */ /* 0x000fe200078e00ff */
[----:B------:R-:W-:-:S05]  /*1a070*/  SEL R7, R14, RZ, P1 ;  /* 0x000000ff0e077207 */ /* 0x000fca0000800000 */
[----:B------:R-:W-:-:S04]  /*1a080*/  IMAD.IADD R3, R2, 0x1, R7 ;  /* 0x0000000102037824 */ /* 0x000fc800078e0207 */
[----:B------:R-:W-:-:S07]  /*1a090*/  IMAD.MOV.U32 R13, RZ, RZ, R3 ;  /* 0x000000ffff0d7224 */ /* 0x000fce00078e0003 */
[----:B------:R-:W-:Y:S05]  /*1a0a0*/  WARPSYNC.COLLECTIVE R15, `(.L_x_5078) ;  /* 0x000000000f087348 */ /* 0x000fea0003c00000 */
[----:B------:R0:W1:Y:S02]  /*1a0b0*/  SHFL.UP P6, R14, R13, R12, R11 ;  /* 0x0400000c0d0e7389 */ /* 0x00006400000c000b */
[----:B01----:R-:W-:Y:S01]  /*1a0c0*/  ENDCOLLECTIVE ;  /* 0x000000000000791b */ /* 0x003fe20003800000 */
.L_x_5078:
        /* <DEDUP_REMOVED lines=8> */
.L_x_5079:
        /* <DEDUP_REMOVED lines=8> */
.L_x_5080:
        /* <DEDUP_REMOVED lines=8> */
.L_x_5081:
        /* <DEDUP_REMOVED lines=9> */
.L_x_5082:
[----:B------:R-:W-:Y:S01]  /*1a2e0*/  IMAD.MOV.U32 R16, RZ, RZ, R14 ;  /* 0x000000ffff107224 */ /* 0x000fe200078e000e */
[----:B------:R-:W-:Y:S06]  /*1a2f0*/  BRA `(.L_x_5083) ;  /* 0xffffffd800907947 */ /* 0x000fec000383ffff */
.L_x_5022:
        /* <DEDUP_REMOVED lines=8> */
.L_x_5085:
[----:B------:R-:W-:Y:S05]  /*1a380*/  BSYNC B0 ;  /* 0x0000000000007941 */ /* 0x000fea0003800000 */
.L_x_5084:
        /* <DEDUP_REMOVED lines=9> */
.L_x_5086:
[----:B------:R-:W-:Y:S01]  /*1a420*/  IMAD.MOV.U32 R12, RZ, RZ, 0x4 ;  /* 0x00000004ff0c7424 */ /* 0x000fe200078e00ff */
[----:B------:R-:W-:-:S05]  /*1a430*/  SEL R14, R14, RZ, P2 ;  /* 0x000000ff0e0e7207 */ /* 0x000fca0001000000 */
[----:B------:R-:W-:-:S04]  /*1a440*/  IMAD.IADD R3, R3, 0x1, R14 ;  /* 0x0000000103037824 */ /* 0x000fc800078e020e */
[----:B------:R-:W-:-:S07]  /*1a450*/  IMAD.MOV.U32 R13, RZ, RZ, R3 ;  /* 0x000000ffff0d7224 */ /* 0x000fce00078e0003 */
[----:B------:R-:W-:Y:S05]  /*1a460*/  WARPSYNC.COLLECTIVE R15, `(.L_x_5087) ;  /* 0x000000000f087348 */ /* 0x000fea0003c00000 */
[----:B------:R0:W1:Y:S02]  /*1a470*/  SHFL.UP P6, R14, R13, R12, R11 ;  /* 0x0400000c0d0e7389 */ /* 0x00006400000c000b */
[----:B01----:R-:W-:Y:S01]  /*1a480*/  ENDCOLLECTIVE ;  /* 0x000000000000791b */ /* 0x003fe20003800000 */
.L_x_5087:
[----:B------:R-:W-:Y:S01]  /*1a490*/  IMAD.MOV.U32 R12, RZ, RZ, 0x8 ;  /* 0x00000008ff0c7424 */ /* 0x000fe200078e00ff */
[----:B------:R-:W-:-:S05]  /*1a4a0*/  SEL R14, R14, RZ, P3 ;  /* 0x000000ff0e0e7207 */ /* 0x000fca0001800000 */
[----:B------:R-:W-:-:S04]  /*1a4b0*/  IMAD.IADD R3, R3, 0x1, R14 ;  /* 0x0000000103037824 */ /* 0x000fc800078e020e */
[----:B------:R-:W-:-:S07]  /*1a4c0*/  IMAD.MOV.U32 R13, RZ, RZ, R3 ;  /* 0x000000ffff0d7224 */ /* 0x000fce00078e0003 */
[----:B------:R-:W-:Y:S05]  /*1a4d0*/  WARPSYNC.COLLECTIVE R15, `(.L_x_5088) ;  /* 0x000000000f087348 */ /* 0x000fea0003c00000 */
[----:B------:R0:W1:Y:S02]  /*1a4e0*/  SHFL.UP P6, R14, R13, R12, R11 ;  /* 0x0400000c0d0e7389 */ /* 0x00006400000c000b */
[----:B01----:R-:W-:Y:S01]  /*1a4f0*/  ENDCOLLECTIVE ;  /* 0x000000000000791b */ /* 0x003fe20003800000 */
.L_x_5088:
[----:B------:R-:W-:Y:S01]  /*1a500*/  IMAD.MOV.U32 R12, RZ, RZ, 0x10 ;  /* 0x00000010ff0c7424 */ /* 0x000fe200078e00ff */
[----:B------:R-:W-:-:S05]  /*1a510*/  SEL R14, R14, RZ, P4 ;  /* 0x000000ff0e0e7207 */ /* 0x000fca0002000000 */
[----:B------:R-:W-:-:S04]  /*1a520*/  IMAD.IADD R3, R3, 0x1, R14 ;  /* 0x0000000103037824 */ /* 0x000fc800078e020e */
[----:B------:R-:W-:-:S07]  /*1a530*/  IMAD.MOV.U32 R13, RZ, RZ, R3 ;  /* 0x000000ffff0d7224 */ /* 0x000fce00078e0003 */
[----:B------:R-:W-:Y:S05]  /*1a540*/  WARPSYNC.COLLECTIVE R15, `(.L_x_5089) ;  /* 0x000000000f087348 */ /* 0x000fea0003c00000 */
[----:B------:R0:W1:Y:S02]  /*1a550*/  SHFL.UP P6, R14, R13, R12, R11 ;  /* 0x0400000c0d0e7389 */ /* 0x00006400000c000b */
[----:B01----:R-:W-:Y:S01]  /*1a560*/  ENDCOLLECTIVE ;  /* 0x000000000000791b */ /* 0x003fe20003800000 */
.L_x_5089:
[----:B------:R-:W-:Y:S02]  /*1a570*/  IMAD.MOV.U32 R12, RZ, RZ, 0x1f ;  /* 0x0000001fff0c7424 */ /* 0x000fe400078e00ff */
[----:B------:R-:W-:Y:S01]  /*1a580*/  IMAD.MOV.U32 R11, RZ, RZ, 0x1f ;  /* 0x0000001fff0b7424 */ /* 0x000fe200078e00ff */
[----:B------:R-:W-:-:S05]  /*1a590*/  SEL R14, R14, RZ, P5 ;  /* 0x000000ff0e0e7207 */ /* 0x000fca0002800000 */
[----:B------:R-:W-:-:S04]  /*1a5a0*/  IMAD.IADD R3, R3, 0x1, R14 ;  /* 0x0000000103037824 */ /* 0x000fc800078e020e */
[----:B------:R-:W-:-:S07]  /*1a5b0*/  IMAD.MOV.U32 R13, RZ, RZ, R3 ;  /* 0x000000ffff0d7224 */ /* 0x000fce00078e0003 */
[----:B------:R-:W-:Y:S05]  /*1a5c0*/  WARPSYNC.COLLECTIVE R15, `(.L_x_5090) ;  /* 0x000000000f087348 */ /* 0x000fea0003c00000 */
[----:B------:R0:W1:Y:S02]  /*1a5d0*/  SHFL.IDX P6, R14, R13, R12, R11 ;  /* 0x0000000c0d0e7389 */ /* 0x00006400000c000b */
[----:B01----:R-:W-:Y:S01]  /*1a5e0*/  ENDCOLLECTIVE ;  /* 0x000000000000791b */ /* 0x003fe20003800000 */
.L_x_5090:
[----:B------:R-:W-:Y:S01]  /*1a5f0*/  IMAD.MOV.U32 R16, RZ, RZ, R14 ;  /* 0x000000ffff107224 */ /* 0x000fe200078e000e */
[----:B------:R-:W-:Y:S06]  /*1a600*/  BRA `(.L_x_5091) ;  /* 0xffffffd8006c7947 */ /* 0x000fec000383ffff */
.L_x_5024:
[----:B------:R-:W-:Y:S01]  /*1a610*/  BSSY B0, `(.L_x_5092) ;  /* 0x0000006000007945 */ /* 0x000fe20003800000 */
[----:B------:R-:W-:Y:S01]  /*1a620*/  PLOP3.LUT P6, PT, P6, PT, PT, 0x8, 0x0 ;  /* 0x000000000000781c */ /* 0x000fe200037ce170 */
[----:B------:R-:W-:-:S12]  /*1a630*/  IMAD.MOV.U32 R15, RZ, RZ, -0x1 ;  /* 0xffffffffff0f7424 */ /* 0x000fd800078e00ff */
[----:B0123--:R-:W-:Y:S05]  /*1a640*/  WARPSYNC.COLLECTIVE R15, `(.L_x_5093) ;  /* 0x000000000f087348 */ /* 0x00ffea0003c00000 */
[----:B------:R-:W-:Y:S01]  /*1a650*/  VOTE.ANY R14, PT, P6 ;  /* 0x00000000000e7806 */ /* 0x000fe200030e0100 */
[----:B0123--:R-:W-:Y:S06]  /*1a660*/  ENDCOLLECTIVE ;  /* 0x000000000000791b */ /* 0x00ffec0003800000 */
.L_x_5093:
[----:B------:R-:W-:Y:S05]  /*1a670*/  BSYNC B0 ;  /* 0x0000000000007941 */ /* 0x000fea0003800000 */
.L_x_5092:
        /* <DEDUP_REMOVED lines=9> */
.L_x_5094:
[----:B------:R-:W-:Y:S01]  /*1a710*/  IMAD.MOV.U32 R17, RZ, RZ, R14 ;  /* 0x000000ffff117224 */ /* 0x000fe200078e000e */
[----:B------:R-:W-:Y:S06]  /*1a720*/  BRA `(.L_x_5095) ;  /* 0xffffffd8005c7947 */ /* 0x000fec000383ffff */
.L_x_5026:
[----:B------:R-:W-:Y:S01]  /*1a730*/  BSSY B0, `(.L_x_5096) ;  /* 0x0000007000007945 */ /* 0x000fe20003800000 */
[----:B------:R-:W-:Y:S02]  /*1a740*/  IMAD.MOV.U32 R13, RZ, RZ, R3 ;  /* 0x000000ffff0d7224 */ /* 0x000fe400078e0003 */
[----:B------:R-:W-:Y:S02]  /*1a750*/  IMAD.MOV.U32 R11, RZ, RZ, 0x1f ;  /* 0x0000001fff0b7424 */ /* 0x000fe400078e00ff */
[----:B------:R-:W-:-:S07]  /*1a760*/  IMAD.MOV.U32 R15, RZ, RZ, -0x1 ;  /* 0xffffffffff0f7424 */ /* 0x000fce00078e00ff */
[----:B0-234-:R-:W-:Y:S05]  /*1a770*/  WARPSYNC.COLLECTIVE R15, `(.L_x_5097) ;  /* 0x000000000f087348 */ /* 0x01dfea0003c00000 */
[----:B------:R1:W0:Y:S02]  /*1a780*/  SHFL.IDX P6, R14, R13, R12, R11 ;  /* 0x0000000c0d0e7389 */ /* 0x00022400000c000b */
[----:B01234-:R-:W-:Y:S01]  /*1a790*/  ENDCOLLECTIVE ;  /* 0x000000000000791b */ /* 0x01ffe20003800000 */
.L_x_5097:
[----:B------:R-:W-:Y:S05]  /*1a7a0*/  BSYNC B0 ;  /* 0x0000000000007941 */ /* 0x000fea0003800000 */
.L_x_5096:
[----:B------:R-:W-:Y:S01]  /*1a7b0*/  IMAD.MOV.U32 R3, RZ, RZ, R14 ;  /* 0x000000ffff037224 */ /* 0x000fe200078e000e */
[----:B------:R-:W-:Y:S06]  /*1a7c0*/  BRA `(.L_x_5098) ;  /* 0xffffffd800507947 */ /* 0x000fec000383ffff */
.L_x_5030:
[----:B0-----:R0:W3:Y:S02]  /*1a7d0*/  SYNCS.PHASECHK.TRANS64.TRYWAIT P0, [R0+URZ+0x30820], R3 ;  /* 0x03082003000075a7 */ /* 0x0010e4000800017f */
[----:B---3--:R-:W-:Y:S05]  /*1a7e0*/  @!P0 NANOSLEEP.SYNCS 0x989680 ;  /* 0x009896800000895d */ /* 0x008fea0003900000 */
[----:B------:R-:W3:Y:S02]  /*1a7f0*/  @!P0 SYNCS.PHASECHK.TRANS64 P0, [R0+URZ+0x30820], R3 ;  /* 0x03082003000085a7 */ /* 0x000ee4000800007f */
[----:B---3--:R-:W-:Y:S05]  /*1a800*/  @!P0 BRA `(.L_x_5030) ;  /* 0xfffffffc00f08947 */ /* 0x008fea000383ffff */
[----:B------:R-:W-:Y:S05]  /*1a810*/  BRA `(.L_x_5099) ;  /* 0xffffffdc00d87947 */ /* 0x000fea000383ffff */
.L_x_5031:
        /* <DEDUP_REMOVED lines=11> */
.L_x_5101:
[----:B------:R-:W-:Y:S05]  /*1a8d0*/  BSYNC B0 ;  /* 0x0000000000007941 */ /* 0x000fea0003800000 */
.L_x_5100:
[----:B------:R-:W-:Y:S05]  /*1a8e0*/  BRA `(.L_x_5102) ;  /* 0xffffffdc00c07947 */ /* 0x000fea000383ffff */
.L_x_5034:
[----:B------:R-:W-:Y:S01]  /*1a8f0*/  BSSY B1, `(.L_x_5103) ;  /* 0x0000006000017945 */ /* 0x000fe20003800000 */
[----:B------:R-:W-:-:S07]  /*1a900*/  IMAD.MOV.U32 R15, RZ, RZ, -0x1 ;  /* 0xffffffffff0f7424 */ /* 0x000fce00078e00ff */
[----:B0123--:R-:W-:Y:S05]  /*1a910*/  WARPSYNC.COLLECTIVE R15, `(.L_x_5104) ;  /* 0x000000000f0c7348 */ /* 0x00ffea0003c00000 */
[----:B------:R-:W-:Y:S02]  /*1a920*/  ELECT P6, UR62, PT ;  /* 0x00000000003e782f */ /* 0x000fe400038c0000 */
[----:B------:R-:W-:Y:S01]  /*1a930*/  MOV R14, UR62 ;  /* 0x0000003e000e7c02 */ /* 0x000fe20008000f00 */
[----:B0123--:R-:W-:Y:S10]  /*1a940*/  ENDCOLLECTIVE ;  /* 0x000000000000791b */ /* 0x00fff40003800000 */
.L_x_5104:
[----:B------:R-:W-:Y:S05]  /*1a950*/  BSYNC B1 ;  /* 0x0000000000017941 */ /* 0x000fea0003800000 */
.L_x_5103:
[----:B------:R-:W-:Y:S05]  /*1a960*/  BRA `(.L_x_5105) ;  /* 0xffffffdc00b87947 */ /* 0x000fea000383ffff */
.L_x_5036:
[----:B0-----:R0:W2:Y:S02]  /*1a970*/  SYNCS.PHASECHK.TRANS64.TRYWAIT P0, [R6+URZ], R5 ;  /* 0x00000005060075a7 */ /* 0x0010a4000800017f */
[----:B--2---:R-:W-:Y:S05]  /*1a980*/  @!P0 NANOSLEEP.SYNCS 0x989680 ;  /* 0x009896800000895d */ /* 0x004fea0003900000 */
[----:B------:R-:W2:Y:S02]  /*1a990*/  @!P0 SYNCS.PHASECHK.TRANS64 P0, [R6+URZ], R5 ;  /* 0x00000005060085a7 */ /* 0x000ea4000800007f */
[----:B--2---:R-:W-:Y:S05]  /*1a9a0*/  @!P0 BRA `(.L_x_5036) ;  /* 0xfffffffc00f08947 */ /* 0x004fea000383ffff */
[----:B------:R-:W-:Y:S05]  /*1a9b0*/  BRA `(.L_x_5106) ;  /* 0xffffffdc00fc7947 */ /* 0x000fea000383ffff */
.L_x_5037:
[----:B--2---:R2:W3:Y:S02]  /*1a9c0*/  SYNCS.PHASECHK.TRANS64.TRYWAIT P0, [R7+URZ], R2 ;  /* 0x00000002070075a7 */ /* 0x0044e4000800017f */
[----:B---3--:R-:W-:Y:S05]  /*1a9d0*/  @!P0 NANOSLEEP.SYNCS 0x989680 ;  /* 0x009896800000895d */ /* 0x008fea0003900000 */
[----:B------:R-:W3:Y:S02]  /*1a9e0*/  @!P0 SYNCS.PHASECHK.TRANS64 P0, [R7+URZ], R2 ;  /* 0x00000002070085a7 */ /* 0x000ee4000800007f */
[----:B---3--:R-:W-:Y:S05]  /*1a9f0*/  @!P0 BRA `(.L_x_5037) ;  /* 0xfffffffc00f08947 */ /* 0x008fea000383ffff */
[----:B------:R-:W-:Y:S05]  /*1aa00*/  BRA `(.L_x_5107) ;  /* 0xffffffdc00f07947 */ /* 0x000fea000383ffff */
.L_x_5039:
[----:B---3--:R3:W4:Y:S02]  /*1aa10*/  SYNCS.PHASECHK.TRANS64.TRYWAIT P0, [R4+URZ], R5 ;  /* 0x00000005040075a7 */ /* 0x008724000800017f */
[----:B----4-:R-:W-:Y:S05]  /*1aa20*/  @!P0 NANOSLEEP.SYNCS 0x989680 ;  /* 0x009896800000895d */ /* 0x010fea0003900000 */
[----:B------:R-:W4:Y:S02]  /*1aa30*/  @!P0 SYNCS.PHASECHK.TRANS64 P0, [R4+URZ], R5 ;  /* 0x00000005040085a7 */ /* 0x000f24000800007f */
[----:B----4-:R-:W-:Y:S05]  /*1aa40*/  @!P0 BRA `(.L_x_5039) ;  /* 0xfffffffc00f08947 */ /* 0x010fea000383ffff */
[----:B------:R-:W-:Y:S05]  /*1aa50*/  BRA `(.L_x_5108) ;  /* 0xffffffdc00f87947 */ /* 0x000fea000383ffff */
.L_x_5109:
        /* <DEDUP_REMOVED lines=10> */
.L_x_15308:


//--------------------- .text._ZN7cutlass13device_kernelIN5flash11enable_sm90INS1_16FlashAttnFwdSm90INS1_25CollectiveMainloopFwdSm90ILi2EN4cute5tupleIJNS5_1CILi1EEES8_S8_EEENS6_IJNS7_ILi128EEENS7_ILi96EEENS7_ILi192EEEEEELi192ENS_6half_tEfNS_4arch4Sm90ELb0ELb1ELb1ELb1ELb0ELb1ELb0ELb1ELb1ELb1ELb0ELb0EEENS1_21CollectiveEpilogueFwdINS6_IJSA_SC_SB_EEES9_SE_SG_Li256ELb1ELb1ELb0ELb0EEENS1_36VarlenDynamicPersistentTileSchedulerILi128ELi96ELi256ELi128ELb0ELb1ELb1ELb1ELb0ELb1EEEEEEEEEvNT_6ParamsE --------------------------
	.section	.text._ZN7cutlass13device_kernelIN5flash11enable_sm90INS1_16FlashAttnFwdSm90INS1_25CollectiveMainloopFwdSm90ILi2EN4cute5tupleIJNS5_1CILi1EEES8_S8_EEENS6_IJNS7_ILi128EEENS7_ILi96EEENS7_ILi192EEEEEELi192ENS_6half_tEfNS_4arch4Sm90ELb0ELb1ELb1ELb1ELb0ELb1ELb0ELb1ELb1ELb1ELb0ELb0EEENS1_21CollectiveEpilogueFwdINS6_IJSA_SC_SB_EEES9_SE_SG_Li256ELb1ELb1ELb0ELb0EEENS1_36VarlenDynamicPersistentTileSchedulerILi128ELi96ELi256ELi128ELb0ELb1ELb1ELb1ELb0ELb1EEEEEEEEEvNT_6ParamsE,"ax",@progbits
	.align	128
.text._ZN7cutlass13device_kernelIN5flash11enable_sm90INS1_16FlashAttnFwdSm90INS1_25CollectiveMainloopFwdSm90ILi2EN4cute5tupleIJNS5_1CILi1EEES8_S8_EEENS6_IJNS7_ILi128EEENS7_ILi96EEENS7_ILi192EEEEEELi192ENS_6half_tEfNS_4arch4Sm90ELb0ELb1ELb1ELb1ELb0ELb1ELb0ELb1ELb1ELb1ELb0ELb0EEENS1_21CollectiveEpilogueFwdINS6_IJSA_SC_SB_EEES9_SE_SG_Li256ELb1ELb1ELb0ELb0EEENS1_36VarlenDynamicPersistentTileSchedulerILi128ELi96ELi256ELi128ELb0ELb1ELb1ELb1ELb0ELb1EEEEEEEEEvNT_6ParamsE:
        .type           _ZN7cutlass13device_kernelIN5flash11enable_sm90INS1_16FlashAttnFwdSm90INS1_25CollectiveMainloopFwdSm90ILi2EN4cute5tupleIJNS5_1CILi1EEES8_S8_EEENS6_IJNS7_ILi128EEENS7_ILi96EEENS7_ILi192EEEEEELi192ENS_6half_tEfNS_4arch4Sm90ELb0ELb1ELb1ELb1ELb0ELb1ELb0ELb1ELb1ELb1ELb0ELb0EEENS1_21CollectiveEpilogueFwdINS6_IJSA_SC_SB_EEES9_SE_SG_Li256ELb1ELb1ELb0ELb0EEENS1_36VarlenDynamicPersistentTileSchedulerILi128ELi96ELi256ELi128ELb0ELb1ELb1ELb1ELb0ELb1EEEEEEEEEvNT_6ParamsE,@function
        .size           _ZN7cutlass13device_kernelIN5flash11enable_sm90INS1_16FlashAttnFwdSm90INS1_25CollectiveMainloopFwdSm90ILi2EN4cute5tupleIJNS5_1CILi1EEES8_S8_EEENS6_IJNS7_ILi128EEENS7_ILi96EEENS7_ILi192EEEEEELi192ENS_6half_tEfNS_4arch4Sm90ELb0ELb1ELb1ELb1ELb0ELb1ELb0ELb1ELb1ELb1ELb0ELb0EEENS1_21CollectiveEpilogueFwdINS6_IJSA_SC_SB_EEES9_SE_SG_Li256ELb1ELb1ELb0ELb0EEENS1_36VarlenDynamicPersistentTileSchedulerILi128ELi96ELi256ELi128ELb0ELb1ELb1ELb1ELb0ELb1EEEEEEEEEvNT_6ParamsE,(.L_x_15309 - _ZN7cutlass13device_kernelIN5flash11enable_sm90INS1_16FlashAttnFwdSm90INS1_25CollectiveMainloopFwdSm90ILi2EN4cute5tupleIJNS5_1CILi1EEES8_S8_EEENS6_IJNS7_ILi128EEENS7_ILi96EEENS7_ILi192EEEEEELi192ENS_6half_tEfNS_4arch4Sm90ELb0ELb1ELb1ELb1ELb0ELb1ELb0ELb1ELb1ELb1ELb0ELb0EEENS1_21CollectiveEpilogueFwdINS6_IJSA_SC_SB_EEES9_SE_SG_Li256ELb1ELb1ELb0ELb0EEENS1_36VarlenDynamicPersistentTileSchedulerILi128ELi96ELi256ELi128ELb0ELb1ELb1ELb1ELb0ELb1EEEEEEEEEvNT_6ParamsE)
        .other          _ZN7cutlass13device_kernelIN5flash11enable_sm90INS1_16FlashAttnFwdSm90INS1_25CollectiveMainloopFwdSm90ILi2EN4cute5tupleIJNS5_1CILi1EEES8_S8_EEENS6_IJNS7_ILi128EEENS7_ILi96EEENS7_ILi192EEEEEELi192ENS_6half_tEfNS_4arch4Sm90ELb0ELb1ELb1ELb1ELb0ELb1ELb0ELb1ELb1ELb1ELb0ELb0EEENS1_21CollectiveEpilogueFwdINS6_IJSA_SC_SB_EEES9_SE_SG_Li256ELb1ELb1ELb0ELb0EEENS1_36VarlenDynamicPersistentTileSchedulerILi128ELi96ELi256ELi128ELb0ELb1ELb1ELb1ELb0ELb1EEEEEEEEEvNT_6ParamsE,@"STO_CUDA_ENTRY STV_DEFAULT"
_ZN7cutlass13device_kernelIN5flash11enable_sm90INS1_16FlashAttnFwdSm90INS1_25CollectiveMainloopFwdSm90ILi2EN4cute5tupleIJNS5_1CILi1EEES8_S8_EEENS6_IJNS7_ILi128EEENS7_ILi96EEENS7_ILi192EEEEEELi192ENS_6half_tEfNS_4arch4Sm90ELb0ELb1ELb1ELb1ELb0ELb1ELb0ELb1ELb1ELb1ELb0ELb0EEENS1_21CollectiveEpilogueFwdINS6_IJSA_SC_SB_EEES9_SE_SG_Li256ELb1ELb1ELb0ELb0EEENS1_36VarlenDynamicPersistentTileSchedulerILi128ELi96ELi256ELi128ELb0ELb1ELb1ELb1ELb0ELb1EEEEEEEEEvNT_6ParamsE:
        /* <DEDUP_REMOVED lines=24> */
.L_x_5111:
[----:B------:R-:W-:Y:S05]  /*0180*/  BSYNC B0 ;  /* 0x0000000000007941 */ /* 0x000fea0003800000 */
.L_x_5110:
        /* <DEDUP_REMOVED lines=41> */
.L_x_5112:
        /* <DEDUP_REMOVED lines=22> */
.L_x_5113:
        /* <DEDUP_REMOVED lines=18> */
.L_x_5114:
        /* <DEDUP_REMOVED lines=22> */
.L_x_5115:
        /* <DEDUP_REMOVED lines=22> */
.L_x_5116:
        /* <DEDUP_REMOVED lines=10> */
.L_x_5119:
        /* <DEDUP_REMOVED lines=9> */
[----:B0-----:R-:W-:Y:S01]  /*0a90*/  IMAD.U32 R2, RZ, RZ, UR4 ;  /* 0x00000004ff027e24 */ /* 0x001fe2000f8e00ff */
[----:B------:R-:W-:-:S04]  /*0aa0*/  ULDC UR4, c[0x0][0xc3c] ;  /* 0x00030f0000047ab9 */ /* 0x000fc80000000800 */
[----:B------:R-:W0:Y:S01]  /*0ab0*/  LDS.128 R24, [R2+0x308d0] ;  /* 0x0308d00002187984 */ /* 0x000e220000000c00 */
[----:B------:R-:W-:Y:S06]  /*0ac0*/  BAR.ARV 0x4, 0x180 ;  /* 0x0106000000007b1d */ /* 0x000fec0000002000 */
[----:B0-----:R-:W-:-:S13]  /*0ad0*/  ISETP.GE.AND P0, PT, R27, UR4, PT ;  /* 0x000000041b007c0c */ /* 0x001fda000bf06270 */
[----:B------:R-:W-:Y:S05]  /*0ae0*/  @P0 BRA `(.L_x_5120) ;  /* 0x000002a800740947 */ /* 0x000fea0003800000 */
[----:B------:R-:W2:Y:S01]  /*0af0*/  LDL R0, [R1+0x5c] ;  /* 0x00005c0001007983 */ /* 0x000ea20000100800 */
[----:B------:R-:W-:Y:S01]  /*0b00*/  VIADD R4, R4, 0xffffff80 ;  /* 0xffffff8004047836 */ /* 0x000fe20000000000 */
[----:B------:R-:W-:Y:S01]  /*0b10*/  R2UR UR4, R2 ;  /* 0x00000000020472ca */ /* 0x000fe200000e0000 */
[----:B------:R-:W-:Y:S01]  /*0b20*/  IMAD.MOV.U32 R220, RZ, RZ, RZ ;  /* 0x000000ffffdc7224 */ /* 0x000fe200078e00ff */
[----:B------:R-:W-:Y:S01]  /*0b30*/  CS2R R16, SRZ ;  /* 0x0000000000107805 */ /* 0x000fe2000001ff00 */
[----:B------:R-:W-:Y:S01]  /*0b40*/  IMAD.MOV.U32 R198, RZ, RZ, RZ ;  /* 0x000000ffffc67224 */ /* 0x000fe200078e00ff */
[----:B------:R-:W-:Y:S01]  /*0b50*/  SHF.R.S32.HI R3, RZ, 0x1f, R4 ;  /* 0x0000001fff037819 */ /* 0x000fe20000011404 */
[----:B------:R-:W-:-:S03]  /*0b60*/  IMAD.MOV.U32 R192, RZ, RZ, RZ ;  /* 0x000000ffffc07224 */ /* 0x000fc600078e00ff */
[----:B------:R-:W-:-:S04]  /*0b70*/  LEA.HI R223, R3, R4, RZ, 0x3 ;  /* 0x0000000403df7211 */ /* 0x000fc800078f18ff */
[----:B------:R-:W-:Y:S01]  /*0b80*/  LOP3.LUT R217, R223, 0xfffffff8, RZ, 0xc0, !PT ;  /* 0xfffffff8dfd97812 */ /* 0x000fe200078ec0ff */
[----:B------:R-:W-:Y:S01]  /*0b90*/  UIADD3 UR4, UR4, 0x12400, URZ ;  /* 0x0001240004047890 */ /* 0x000fe2000fffe03f */
[----:B------:R-:W-:Y:S02]  /*0ba0*/  SHF.R.S32.HI R223, RZ, 0x3, R223 ;  /* 0x00000003ffdf7819 */ /* 0x000fe400000114df */
[----:B------:R-:W-:-:S05]  /*0bb0*/  IADD3 R217, R4, -R217, RZ ;  /* 0x800000d904d97210 */ /* 0x000fca0007ffe0ff */
[----:B------:R-:W-:-:S04]  /*0bc0*/  IMAD.SHL.U32 R213, R217, 0x8, RZ ;  /* 0x00000008d9d57824 */ /* 0x000fc800078e00ff */
[C---:B------:R-:W-:Y:S02]  /*0bd0*/  VIADD R216, R213.reuse, 0x80 ;  /* 0x00000080d5d87836 */ /* 0x040fe40000000000 */
[----:B------:R-:W-:Y:S01]  /*0be0*/  VIADD R215, R213, 0x40 ;  /* 0x00000040d5d77836 */ /* 0x000fe20000000000 */
[----:B--2---:R-:W-:Y:S02]  /*0bf0*/  R2UR UR5, R0 ;  /* 0x00000000000572ca */ /* 0x004fe400000e0000 */
[----:B------:R-:W-:-:S04]  /*0c00*/  LEA.HI R0, R3, R4, RZ, 0x7 ;  /* 0x0000000403007211 */ /* 0x000fc800078f38ff */
[----:B------:R-:W-:Y:S02]  /*0c10*/  LOP3.LUT R5, R0, 0xffffff80, RZ, 0xc0, !PT ;  /* 0xffffff8000057812 */ /* 0x000fe400078ec0ff */
[----:B------:R-:W-:-:S03]  /*0c20*/  SHF.R.S32.HI R12, RZ, 0x7, R0 ;  /* 0x00000007ff0c7819 */ /* 0x000fc60000011400 */
[----:B------:R-:W-:Y:S01]  /*0c30*/  IMAD.IADD R232, R4, 0x1, -R5 ;  /* 0x0000000104e87824 */ /* 0x000fe200078e0a05 */
[----:B------:R-:W-:Y:S01]  /*0c40*/  LEA.HI R5, R3, R4, RZ, 0x4 ;  /* 0x0000000403057211 */ /* 0x000fe200078f20ff */
[----:B------:R0:W-:Y:S01]  /*0c50*/  STL [R1+0x50], R12 ;  /* 0x0000500c01007387 */ /* 0x0001e20000100800 */
[----:B------:R-:W-:Y:S01]  /*0c60*/  LEA.HI R0, R0, R12, RZ, 0x1 ;  /* 0x0000000c00007211 */ /* 0x000fe200078f08ff */
[----:B------:R-:W-:Y:S01]  /*0c70*/  ULOP3.LUT UR5, UR5, 0x1, URZ, 0xfc, !UPT ;  /* 0x0000000105057892 */ /* 0x000fe2000f8efc3f */
[----:B------:R-:W-:Y:S02]  /*0c80*/  SHF.R.S32.HI R9, RZ, 0x1f, R232 ;  /* 0x0000001fff097819 */ /* 0x000fe400000114e8 */
[----:B------:R-:W-:Y:S02]  /*0c90*/  SHF.R.S32.HI R6, RZ, 0x4, R5 ;  /* 0x00000004ff067819 */ /* 0x000fe40000011405 */
[CC--:B------:R-:W-:Y:S02]  /*0ca0*/  LEA.HI R10, R9.reuse, R232.reuse, RZ, 0x2 ;  /* 0x000000e8090a7211 */ /* 0x0c0fe400078f10ff */
[----:B------:R-:W-:-:S02]  /*0cb0*/  LEA.HI R9, R9, R232, RZ, 0x5 ;  /* 0x000000e809097211 */ /* 0x000fc400078f28ff */
[--C-:B------:R-:W-:Y:S02]  /*0cc0*/  SHF.R.S32.HI R8, RZ, 0x2, R10.reuse ;  /* 0x00000002ff087819 */ /* 0x100fe4000001140a */
[----:B------:R-:W-:Y:S02]  /*0cd0*/  SHF.R.S32.HI R7, RZ, 0x1f, R10 ;  /* 0x0000001fff077819 */ /* 0x000fe4000001140a */
[----:B------:R-:W-:Y:S02]  /*0ce0*/  SHF.R.S32.HI R9, RZ, 0x5, R9 ;  /* 0x00000005ff097819 */ /* 0x000fe40000011409 */
[----:B------:R-:W-:Y:S02]  /*0cf0*/  LEA.HI R11, R7, R8, RZ, 0x3 ;  /* 0x00000008070b7211 */ /* 0x000fe400078f18ff */
[----:B------:R-:W-:Y:S02]  /*0d00*/  LEA.HI R7, R5, R6, RZ, 0x1 ;  /* 0x0000000605077211 */ /* 0x000fe400078f08ff */
[----:B------:R-:W-:-:S02]  /*0d10*/  LOP3.LUT R11, R11, 0xfffffff8, RZ, 0xc0, !PT ;  /* 0xfffffff80b0b7812 */ /* 0x000fc400078ec0ff */
[----:B------:R-:W-:Y:S02]  /*0d20*/  LOP3.LUT R7, R7, 0x1ffffffe, RZ, 0xc0, !PT ;  /* 0x1ffffffe07077812 */ /* 0x000fe400078ec0ff */
[----:B------:R-:W-:Y:S02]  /*0d30*/  IADD3 R8, R8, -R11, RZ ;  /* 0x8000000b08087210 */ /* 0x000fe40007ffe0ff */
[----:B------:R-:W-:Y:S01]  /*0d40*/  LOP3.LUT R0, R0, 0x3fffffe, RZ, 0xc0, !PT ;  /* 0x03fffffe00007812 */ /* 0x000fe200078ec0ff */
[----:B------:R-:W-:Y:S01]  /*0d50*/  IMAD.IADD R7, R6, 0x1, -R7 ;  /* 0x0000000106077824 */ /* 0x000fe200078e0a07 */
[-C--:B------:R-:W-:Y:S01]  /*0d60*/  LEA.HI R6, R3, R4.reuse, RZ, 0x5 ;  /* 0x0000000403067211 */ /* 0x080fe200078f28ff */
[----:B------:R-:W-:Y:S01]  /*0d70*/  IMAD R11, R9, 0x10, R8 ;  /* 0x00000010090b7824 */ /* 0x000fe200078e0208 */
[----:B------:R-:W-:Y:S01]  /*0d80*/  LEA.HI R8, R3, R4, RZ, 0x2 ;  /* 0x0000000403087211 */ /* 0x000fe200078f10ff */
[----:B------:R-:W-:Y:S01]  /*0d90*/  IMAD.IADD R0, R12, 0x1, -R0 ;  /* 0x000000010c007824 */ /* 0x000fe200078e0a00 */
[----:B------:R-:W-:-:S02]  /*0da0*/  LOP3.LUT R5, R5, 0x3fffff0, RZ, 0xc0, !PT ;  /* 0x03fffff005057812 */ /* 0x000fc400078ec0ff */
[----:B------:R-:W-:Y:S01]  /*0db0*/  LOP3.LUT R3, R8, 0xfffffffc, RZ, 0xc0, !PT ;  /* 0xfffffffc08037812 */ /* 0x000fe200078ec0ff */
[----:B------:R-:W-:Y:S01]  /*0dc0*/  IMAD R11, R0, 0x40, R11 ;  /* 0x00000040000b7824 */ /* 0x000fe200078e020b */
[--C-:B------:R-:W-:Y:S01]  /*0dd0*/  SHF.R.S32.HI R194, RZ, 0x2, R8.reuse ;  /* 0x00000002ffc27819 */ /* 0x100fe20000011408 */
[C---:B------:R-:W-:Y:S01]  /*0de0*/  IMAD.IADD R5, R4.reuse, 0x1, -R5 ;  /* 0x0000000104057824 */ /* 0x040fe200078e0a05 */
[----:B------:R-:W-:Y:S01]  /*0df0*/  SHF.R.S32.HI R9, RZ, 0x1f, R8 ;  /* 0x0000001fff097819 */ /* 0x000fe20000011408 */
[----:B------:R-:W-:Y:S01]  /*0e00*/  IMAD.IADD R222, R4, 0x1, -R3 ;  /* 0x0000000104de7824 */ /* 0x000fe200078e0a03 */
[----:B------:R-:W-:Y:S01]  /*0e10*/  SHF.R.S32.HI R6, RZ, 0x5, R6 ;  /* 0x00000005ff067819 */ /* 0x000fe20000011406 */
[----:B------:R-:W-:Y:S01]  /*0e20*/  VIADD R221, R194, 0x40 ;  /* 0x00000040c2dd7836 */ /* 0x000fe20000000000 */
[----:B------:R-:W-:Y:S01]  /*0e30*/  LEA.HI R9, R9, R194, RZ, 0x3 ;  /* 0x000000c209097211 */ /* 0x000fe200078f18ff */
[----:B------:R-:W-:Y:S01]  /*0e40*/  STL [R1+0x54], R11 ;  /* 0x0000540b01007387 */ /* 0x000fe20000100800 */
[----:B------:R-:W-:Y:S01]  /*0e50*/  SHF.L.U32 R22, R222, 0x2, RZ ;  /* 0x00000002de167819 */ /* 0x000fe200000006ff */
[----:B------:R-:W-:Y:S01]  /*0e60*/  IMAD.SHL.U32 R204, R221, 0x40, RZ ;  /* 0x00000040ddcc7824 */ /* 0x000fe200078e00ff */
[----:B------:R-:W-:Y:S01]  /*0e70*/  SHF.R.S32.HI R0, RZ, 0x1f, R221 ;  /* 0x0000001fff007819 */ /* 0x000fe200000114dd */
[----:B------:R-:W-:Y:S01]  /*0e80*/  IMAD R8, R6, 0x10, R5 ;  /* 0x0000001006087824 */ /* 0x000fe200078e0205 */
[----:B------:R-:W-:Y:S01]  /*0e90*/  LOP3.LUT R9, R9, 0xfffffff8, RZ, 0xc0, !PT ;  /* 0xfffffff809097812 */ /* 0x000fe200078ec0ff */
[----:B------:R-:W-:Y:S01]  /*0ea0*/  VIADD R200, R22, 0x20 ;  /* 0x0000002016c87836 */ /* 0x000fe20000000000 */
[----:B------:R-:W-:Y:S01]  /*0eb0*/  LEA.HI R0, R0, R221, RZ, 0x3 ;  /* 0x000000dd00007211 */ /* 0x000fe200078f18ff */
[----:B------:R-:W-:Y:S01]  /*0ec0*/  VIADD R199, R22, 0x40 ;  /* 0x0000004016c77836 */ /* 0x000fe20000000000 */
[----:B------:R-:W-:Y:S01]  /*0ed0*/  LOP3.LUT R204, R204, 0x1c0, RZ, 0xc0, !PT ;  /* 0x000001c0cccc7812 */ /* 0x000fe200078ec0ff */
[----:B------:R-:W-:Y:S01]  /*0ee0*/  IMAD.IADD R214, R194, 0x1, -R9 ;  /* 0x00000001c2d67824 */ /* 0x000fe200078e0a09 */
[----:B------:R-:W-:Y:S01]  /*0ef0*/  IADD3 R196, R22, R200, RZ ;  /* 0x000000c816c47210 */ /* 0x000fe20007ffe0ff */
[----:B------:R-:W-:Y:S01]  /*0f00*/  IMAD.SHL.U32 R0, R0, 0x40, RZ ;  /* 0x0000004000007824 */ /* 0x000fe200078e00ff */
[----:B0-----:R-:W-:Y:S01]  /*0f10*/  SHF.R.U32.HI R12, RZ, 0x3, R204 ;  /* 0x00000003ff0c7819 */ /* 0x001fe200000116cc */
[----:B------:R-:W-:Y:S01]  /*0f20*/  IMAD.IADD R197, R22, 0x1, R199 ;  /* 0x0000000116c57824 */ /* 0x000fe200078e02c7 */
[----:B------:R-:W-:Y:S01]  /*0f30*/  SHF.R.S32.HI R3, RZ, 0x1f, R196 ;  /* 0x0000001fff037819 */ /* 0x000fe200000114c4 */
[----:B------:R-:W-:Y:S01]  /*0f40*/  IMAD.SHL.U32 R205, R214, 0x40, RZ ;  /* 0x00000040d6cd7824 */ /* 0x000fe200078e00ff */
[----:B------:R-:W-:Y:S01]  /*0f50*/  LOP3.LUT R209, R0, 0xfffffe00, RZ, 0xc0, !PT ;  /* 0xfffffe0000d17812 */ /* 0x000fe200078ec0ff */
[----:B------:R-:W-:Y:S01]  /*0f60*/  IMAD.SHL.U32 R207, R6, 0x200, RZ ;  /* 0x0000020006cf7824 */ /* 0x000fe200078e00ff */
[----:B------:R-:W-:Y:S01]  /*0f70*/  SHF.R.S32.HI R0, RZ, 0x1f, R197 ;  /* 0x0000001fff007819 */ /* 0x000fe200000114c5 */
[----:B------:R-:W-:Y:S01]  /*0f80*/  IMAD R8, R8, 0x8, R7 ;  /* 0x0000000808087824 */ /* 0x000fe200078e0207 */
[CC--:B------:R-:W-:Y:S01]  /*0f90*/  LEA.HI R224, R3.reuse, R196.reuse, RZ, 0x3 ;  /* 0x000000c403e07211 */ /* 0x0c0fe200078f18ff */
[----:B------:R-:W-:Y:S01]  /*0fa0*/  IMAD.SHL.U32 R18, R222, 0x8, RZ ;  /* 0x00000008de127824 */ /* 0x000fe200078e00ff */
[----:B------:R-:W-:Y:S01]  /*0fb0*/  LEA.HI R3, R3, R196, RZ, 0x6 ;  /* 0x000000c403037211 */ /* 0x000fe200078f30ff */
[----:B------:R-:W-:Y:S01]  /*0fc0*/  VIADD R201, R22, 0x30 ;  /* 0x0000003016c97836 */ /* 0x000fe20000000000 */
[----:B------:R-:W-:Y:S01]  /*0fd0*/  LEA.HI R4, R0, R197, RZ, 0x6 ;  /* 0x000000c500047211 */ /* 0x000fe200078f30ff */
[----:B------:R-:W-:Y:S01]  /*0fe0*/  VIADD R203, R22, 0x50 ;  /* 0x0000005016cb7836 */ /* 0x000fe20000000000 */
[----:B------:R-:W-:-:S02]  /*0ff0*/  LOP3.LUT R205, R205, 0x1c0, RZ, 0xc0, !PT ;  /* 0x000001c0cdcd7812 */ /* 0x000fc400078ec0ff */
[----:B------:R-:W-:Y:S01]  /*1000*/  LEA.HI R225, R0, R197, RZ, 0x3 ;  /* 0x000000c500e17211 */ /* 0x000fe200078f18ff */
[----:B------:R-:W-:Y:S01]  /*1010*/  IMAD.SHL.U32 R0, R3, 0x80, RZ ;  /* 0x0000008003007824 */ /* 0x000fe200078e00ff */
[----:B------:R-:W-:Y:S01]  /*1020*/  SHF.R.U32.HI R206, RZ, 0x3, R205 ;  /* 0x00000003ffce7819 */ /* 0x000fe200000116cd */
[----:B------:R-:W-:Y:S01]  /*1030*/  IMAD.SHL.U32 R4, R4, 0x80, RZ ;  /* 0x0000008004047824 */ /* 0x000fe200078e00ff */
[C-C-:B------:R-:W-:Y:S02]  /*1040*/  LOP3.LUT R3, R205.reuse, 0x38, R224.reuse, 0xf8, !PT ;  /* 0x00000038cd037812 */ /* 0x140fe400078ef8e0 */
[C---:B------:R-:W-:Y:S02]  /*1050*/  LOP3.LUT R6, R204.reuse, 0x38, R224, 0xf8, !PT ;  /* 0x00000038cc067812 */ /* 0x040fe400078ef8e0 */
[--C-:B------:R-:W-:Y:S02]  /*1060*/  LOP3.LUT R5, R205, 0x38, R225.reuse, 0xf8, !PT ;  /* 0x00000038cd057812 */ /* 0x100fe400078ef8e1 */
[----:B------:R-:W-:-:S02]  /*1070*/  LOP3.LUT R7, R204, 0x38, R225, 0xf8, !PT ;  /* 0x00000038cc077812 */ /* 0x000fc400078ef8e1 */
[----:B------:R-:W-:Y:S02]  /*1080*/  LOP3.LUT R0, R0, 0xffffe000, RZ, 0xc0, !PT ;  /* 0xffffe00000007812 */ /* 0x000fe400078ec0ff */
[----:B------:R-:W-:Y:S02]  /*1090*/  LOP3.LUT R3, R3, R206, RZ, 0x3c, !PT ;  /* 0x000000ce03037212 */ /* 0x000fe400078e3cff */
[----:B------:R-:W-:Y:S02]  /*10a0*/  LOP3.LUT R6, R6, R12, RZ, 0x3c, !PT ;  /* 0x0000000c06067212 */ /* 0x000fe400078e3cff */
[----:B------:R-:W-:Y:S02]  /*10b0*/  LOP3.LUT R4, R4, 0xffffe000, RZ, 0xc0, !PT ;  /* 0xffffe00004047812 */ /* 0x000fe400078ec0ff */
[----:B------:R-:W-:Y:S02]  /*10c0*/  LOP3.LUT R5, R5, R206, RZ, 0x3c, !PT ;  /* 0x000000ce05057212 */ /* 0x000fe400078e3cff */
[----:B------:R-:W-:-:S02]  /*10d0*/  LOP3.LUT R7, R7, R12, RZ, 0x3c, !PT ;  /* 0x0000000c07077212 */ /* 0x000fc400078e3cff */
[-C--:B------:R-:W-:Y:S02]  /*10e0*/  IADD3 R237, R3, R0.reuse, R207 ;  /* 0x0000000003ed7210 */ /* 0x080fe40007ffe0cf */
[----:B------:R-:W-:Y:S02]  /*10f0*/  IADD3 R6, R6, R0, R209 ;  /* 0x0000000006067210 */ /* 0x000fe40007ffe0d1 */
[-C--:B------:R-:W-:Y:S02]  /*1100*/  IADD3 R5, R5, R4.reuse, R207 ;  /* 0x0000000405057210 */ /* 0x080fe40007ffe0cf */
[----:B------:R-:W-:Y:S01]  /*1110*/  IADD3 R7, R7, R4, R209 ;  /* 0x0000000407077210 */ /* 0x000fe20007ffe0d1 */
[----:B------:R-:W-:Y:S01]  /*1120*/  IMAD.U32 R4, RZ, RZ, UR4 ;  /* 0x00000004ff047e24 */ /* 0x000fe2000f8e00ff */
[----:B------:R-:W-:Y:S02]  /*1130*/  MOV R0, UR5 ;  /* 0x0000000500007c02 */ /* 0x000fe40008000f00 */
[----:B------:R-:W-:-:S02]  /*1140*/  LOP3.LUT R211, R10, 0x7ffffffc, RZ, 0xc0, !PT ;  /* 0x7ffffffc0ad37812 */ /* 0x000fc400078ec0ff */
[----:B------:R-:W-:Y:S01]  /*1150*/  IADD3 R202, R22, 0x10, RZ ;  /* 0x0000001016ca7810 */ /* 0x000fe20007ffe0ff */
[----:B------:R0:W-:Y:S01]  /*1160*/  STL [R1+0x40], R0 ;  /* 0x0000400001007387 */ /* 0x0001e20000100800 */
[----:B------:R-:W-:Y:S01]  /*1170*/  SHF.R.S32.HI R9, RZ, 0x1f, R215 ;  /* 0x0000001fff097819 */ /* 0x000fe200000114d7 */
[----:B------:R-:W-:Y:S01]  /*1180*/  IMAD.IADD R211, R232, 0x1, -R211 ;  /* 0x00000001e8d37824 */ /* 0x000fe200078e0ad3 */
[----:B------:R-:W-:Y:S01]  /*1190*/  SHF.R.S32.HI R231, RZ, 0x1f, R202 ;  /* 0x0000001fffe77819 */ /* 0x000fe200000114ca */
[----:B------:R1:W-:Y:S01]  /*11a0*/  STL [R1+0x44], R4 ;  /* 0x0000440401007387 */ /* 0x0003e20000100800 */
[----:B------:R-:W-:Y:S02]  /*11b0*/  SHF.R.S32.HI R230, RZ, 0x1f, R200 ;  /* 0x0000001fffe67819 */ /* 0x000fe400000114c8 */
[----:B------:R-:W-:Y:S02]  /*11c0*/  SHF.R.S32.HI R229, RZ, 0x1f, R201 ;  /* 0x0000001fffe57819 */ /* 0x000fe400000114c9 */
[----:B------:R-:W-:-:S02]  /*11d0*/  SHF.R.S32.HI R228, RZ, 0x1f, R199 ;  /* 0x0000001fffe47819 */ /* 0x000fc400000114c7 */
[----:B0-----:R-:W-:Y:S02]  /*11e0*/  LEA.HI R0, R222, R222, RZ, 0x1 ;  /* 0x000000dede007211 */ /* 0x001fe400078f08ff */
[----:B------:R-:W-:Y:S02]  /*11f0*/  SHF.R.S32.HI R227, RZ, 0x1f, R203 ;  /* 0x0000001fffe37819 */ /* 0x000fe400000114cb */
[----:B-1----:R-:W-:Y:S02]  /*1200*/  SHF.R.S32.HI R4, RZ, 0x1f, R216 ;  /* 0x0000001fff047819 */ /* 0x002fe400000114d8 */
[----:B------:R-:W-:Y:S02]  /*1210*/  SHF.L.U32 R4, R8, 0x3, RZ ;  /* 0x0000000308047819 */ /* 0x000fe400000006ff */
[----:B------:R-:W-:Y:S02]  /*1220*/  LOP3.LUT R3, R0, 0x1ffffffe, RZ, 0xc0, !PT ;  /* 0x1ffffffe00037812 */ /* 0x000fe400078ec0ff */
[----:B------:R-:W-:Y:S01]  /*1230*/  SHF.R.S32.HI R0, RZ, 0x1f, R213 ;  /* 0x0000001fff007819 */ /* 0x000fe200000114d5 */
[----:B------:R0:W-:Y:S01]  /*1240*/  STL [R1+0x58], R4 ;  /* 0x0000580401007387 */ /* 0x0001e20000100800 */
[----:B------:R-:W-:Y:S01]  /*1250*/  LOP3.LUT R0, R204, 0x38, R18, 0xf8, !PT ;  /* 0x00000038cc007812 */ /* 0x000fe200078ef812 */
[----:B------:R-:W-:Y:S01]  /*1260*/  IMAD.IADD R3, R222, 0x1, -R3 ;  /* 0x00000001de037824 */ /* 0x000fe200078e0a03 */
[----:B------:R-:W-:-:S02]  /*1270*/  SHF.R.S32.HI R224, RZ, 0x3, R224 ;  /* 0x00000003ffe07819 */ /* 0x000fc400000114e0 */
[----:B------:R-:W-:Y:S01]  /*1280*/  LOP3.LUT R0, R209, R0, R12, 0xf6, !PT ;  /* 0x00000000d1007212 */ /* 0x000fe200078ef60c */
[----:B------:R-:W-:Y:S01]  /*1290*/  IMAD R212, R3, 0x8, R11 ;  /* 0x0000000803d47824 */ /* 0x000fe200078e020b */
[----:B------:R-:W-:Y:S02]  /*12a0*/  SHF.R.S32.HI R225, RZ, 0x3, R225 ;  /* 0x00000003ffe17819 */ /* 0x000fe400000114e1 */
[----:B------:R-:W-:Y:S02]  /*12b0*/  LEA R236, R0, UR4, 0x1 ;  /* 0x0000000400ec7c11 */ /* 0x000fe4000f8e08ff */
[----:B------:R-:W-:Y:S02]  /*12c0*/  LEA R237, R237, UR4, 0x1 ;  /* 0x00000004eded7c11 */ /* 0x000fe4000f8e08ff */
[----:B------:R-:W-:Y:S02]  /*12d0*/  LEA R234, R6, UR4, 0x1 ;  /* 0x0000000406ea7c11 */ /* 0x000fe4000f8e08ff */
[----:B------:R-:W-:-:S02]  /*12e0*/  LEA R235, R5, UR4, 0x1 ;  /* 0x0000000405eb7c11 */ /* 0x000fc4000f8e08ff */
[----:B0-----:R-:W-:-:S07]  /*12f0*/  LEA R233, R7, UR4, 0x1 ;  /* 0x0000000407e97c11 */ /* 0x001fce000f8e08ff */
.L_x_5407:
[----:B------:R-:W-:Y:S01]  /*1300*/  ULDC.64 UR4, c[0x0][0xa28] ;  /* 0x00028a0000047ab9 */ /* 0x000fe20000000a00 */
[----:B0-2-4-:R-:W0:Y:S01]  /*1310*/  LDC.64 R6, c[0x0][0xa08] ;  /* 0x00028200ff067b82 */ /* 0x015e220000000a00 */
[----:B------:R-:W-:Y:S01]  /*1320*/  ISETP.NE.U32.AND P0, PT, RZ, UR4, PT ;  /* 0x00000004ff007c0c */ /* 0x000fe2000bf05070 */
[----:B------:R-:W-:Y:S01]  /*1330*/  IMAD.MOV.U32 R0, RZ, RZ, RZ ;  /* 0x000000ffff007224 */ /* 0x000fe200078e00ff */
[----:B------:R-:W-:Y:S01]  /*1340*/  ULDC UR6, c[0x0][0x424] ;  /* 0x0001090000067ab9 */ /* 0x000fe20000000800 */
[----:B------:R-:W-:Y:S01]  /*1350*/  IMAD.MOV.U32 R28, RZ, RZ, RZ ;  /* 0x000000ffff1c7224 */ /* 0x000fe200078e00ff */
[----:B------:R-:W-:Y:S01]  /*1360*/  ISETP.NE.AND.EX P0, PT, RZ, UR5, PT, P0 ;  /* 0x00000005ff007c0c */ /* 0x000fe2000bf05300 */
[----:B------:R-:W-:Y:S02]  /*1370*/  ULDC.64 UR4, c[0x0][0xa18] ;  /* 0x0002860000047ab9 */ /* 0x000fe40000000a00 */
[----:B------:R-:W-:-:S04]  /*1380*/  ISETP.NE.U32.AND P1, PT, RZ, UR4, PT ;  /* 0x00000004ff007c0c */ /* 0x000fc8000bf25070 */
[----:B------:R-:W-:Y:S01]  /*1390*/  ISETP.NE.AND.EX P1, PT, RZ, UR5, PT, P1 ;  /* 0x00000005ff007c0c */ /* 0x000fe2000bf25310 */
[----:B------:R-:W-:Y:S02]  /*13a0*/  ULDC.64 UR4, c[0x0][0xa08] ;  /* 0x0002820000047ab9 */ /* 0x000fe40000000a00 */
[----:B------:R-:W-:-:S03]  /*13b0*/  ISETP.NE.U32.AND P3, PT, RZ, UR4, PT ;  /* 0x00000004ff007c0c */ /* 0x000fc6000bf65070 */
[----:B-1----:R-:W1:Y:S01]  /*13c0*/  @P0 LDC.64 R4, c[0x0][0xa28] ;  /* 0x00028a00ff040b82 */ /* 0x002e620000000a00 */
[----:B------:R-:W-:Y:S01]  /*13d0*/  ISETP.NE.AND.EX P3, PT, RZ, UR5, PT, P3 ;  /* 0x00000005ff007c0c */ /* 0x000fe2000bf65330 */
[----:B0-----:R-:W-:-:S06]  /*13e0*/  IMAD.WIDE R10, R27, 0x4, R6 ;  /* 0x000000041b0a7825 */ /* 0x001fcc00078e0206 */
[----:B---3--:R-:W0:Y:S01]  /*13f0*/  @P1 LDC.64 R8, c[0x0][0xa18] ;  /* 0x00028600ff081b82 */ /* 0x008e220000000a00 */
[----:B------:R-:W-:Y:S02]  /*1400*/  ULDC UR4, c[0x0][0x288] ;  /* 0x0000a20000047ab9 */ /* 0x000fe40000000800 */
[----:B------:R-:W-:Y:S01]  /*1410*/  IMAD.U32 R193, RZ, RZ, UR4 ;  /* 0x00000004ffc17e24 */ /* 0x000fe2000f8e00ff */
[----:B------:R-:W-:Y:S02]  /*1420*/  ULDC.64 UR4, c[0x0][0x418] ;  /* 0x0001060000047ab9 */ /* 0x000fe40000000a00 */
[----:B------:R2:W5:Y:S01]  /*1430*/  @P3 LDG.E R28, desc[UR60][R10.64] ;  /* 0x0000003c0a1c3981 */ /* 0x000562000c1e1900 */
[----:B-1----:R-:W-:-:S05]  /*1440*/  @P0 IMAD.WIDE R4, R27, 0x4, R4 ;  /* 0x000000041b040825 */ /* 0x002fca00078e0204 */
[----:B------:R2:W5:Y:S01]  /*1450*/  @P0 LDG.E R0, desc[UR60][R4.64] ;  /* 0x0000003c04000981 */ /* 0x000562000c1e1900 */
[----:B0-----:R-:W-:-:S05]  /*1460*/  @P1 IMAD.WIDE R6, R27, 0x4, R8 ;  /* 0x000000041b061825 */ /* 0x001fca00078e0208 */
[----:B------:R2:W5:Y:S01]  /*1470*/  @P1 LDG.E R193, desc[UR60][R6.64] ;  /* 0x0000003c06c11981 */ /* 0x000562000c1e1900 */
[----:B------:R-:W-:-:S04]  /*1480*/  UISETP.NE.U32.AND UP0, UPT, UR4, URZ, UPT ;  /* 0x0000003f0400728c */ /* 0x000fc8000bf05070 */
[----:B------:R-:W-:-:S03]  /*1490*/  UISETP.NE.AND.EX UP0, UPT, UR5, URZ, UPT, UP0 ;  /* 0x0000003f0500728c */ /* 0x000fc6000bf05300 */
[----:B------:R-:W-:Y:S02]  /*14a0*/  ULDC.64 UR4, c[0x0][0xa20] ;  /* 0x0002880000047ab9 */ /* 0x000fe40000000a00 */
[----:B------:R-:W-:Y:S01]  /*14b0*/  ISETP.NE.U32.AND P2, PT, RZ, UR4, PT ;  /* 0x00000004ff007c0c */ /* 0x000fe2000bf45070 */
[----:B------:R-:W-:-:S03]  /*14c0*/  USEL UR4, UR6, 0x1, UP0 ;  /* 0x0000000106047887 */ /* 0x000fc60008000000 */
[----:B------:R-:W-:Y:S01]  /*14d0*/  ULDC UR6, c[0x0][0x2f0] ;  /* 0x0000bc0000067ab9 */ /* 0x000fe20000000800 */
[----:B------:R-:W-:Y:S01]  /*14e0*/  ISETP.NE.AND.EX P2, PT, RZ, UR5, PT, P2 ;  /* 0x00000005ff007c0c */ /* 0x000fe2000bf45320 */
[----:B------:R-:W-:Y:S01]  /*14f0*/  UIMAD UR6, UR4, UR6, URZ ;  /* 0x00000006040672a4 */ /* 0x000fe2000f8e023f */
[----:B------:R-:W-:Y:S01]  /*1500*/  ULDC UR7, c[0x0][0x348] ;  /* 0x0000d20000077ab9 */ /* 0x000fe20000000800 */
[----:B------:R-:W-:Y:S01]  /*1510*/  MOV R218, R26 ;  /* 0x0000001a00da7202 */ /* 0x000fe20000000f00 */
[----:B------:R-:W-:Y:S01]  /*1520*/  IMAD.MOV.U32 R219, RZ, RZ, R27 ;  /* 0x000000ffffdb7224 */ /* 0x000fe200078e001b */
        /* <DEDUP_REMOVED lines=9> */
[----:B--2---:R-:W-:-:S07]  /*15c0*/  IMAD.IADD R193, R6, 0x1, -R193 ;  /* 0x0000000106c17824 */ /* 0x004fce00078e0ac1 */
.L_x_5121:
[----:B------:R-:W-:Y:S02]  /*15d0*/  IMAD.U32 R24, RZ, RZ, UR7 ;  /* 0x00000007ff187e24 */ /* 0x000fe4000f8e00ff */
[----:B------:R-:W-:Y:S01]  /*15e0*/  IMAD.U32 R29, RZ, RZ, UR6 ;  /* 0x00000006ff1d7e24 */ /* 0x000fe2000f8e00ff */
[----:B------:R-:W-:Y:S06]  /*15f0*/  @!P2 BRA `(.L_x_5122) ;  /* 0x000000000010a947 */ /* 0x000fec0003800000 */
[----:B------:R-:W0:Y:S02]  /*1600*/  LDC.64 R4, c[0x0][0xa20] ;  /* 0x00028800ff047b82 */ /* 0x000e240000000a00 */
[----:B0-----:R-:W-:-:S05]  /*1610*/  IMAD.WIDE R4, R27, 0x4, R4 ;  /* 0x000000041b047825 */ /* 0x001fca00078e0204 */
[----:B------:R0:W5:Y:S01]  /*1620*/  LDG.E R29, desc[UR60][R4.64] ;  /* 0x0000003c041d7981 */ /* 0x000162000c1e1900 */
[----:B------:R-:W-:Y:S05]  /*1630*/  BRA `(.L_x_5123) ;  /* 0x0000000000107947 */ /* 0x000fea0003800000 */
.L_x_5122:
[----:B------:R-:W-:Y:S05]  /*1640*/  @!P3 BRA `(.L_x_5123) ;  /* 0x00000000000cb947 */ /* 0x000fea0003800000 */
[----:B------:R-:W2:Y:S04]  /*1650*/  LDG.E R4, desc[UR60][R10.64] ;  /* 0x0000003c0a047981 */ /* 0x000ea8000c1e1900 */
[----:B------:R-:W2:Y:S02]  /*1660*/  LDG.E R29, desc[UR60][R10.64+0x4] ;  /* 0x0000043c0a1d7981 */ /* 0x000ea4000c1e1900 */
[----:B--2---:R-:W-:-:S07]  /*1670*/  IMAD.IADD R29, R29, 0x1, -R4 ;  /* 0x000000011d1d7824 */ /* 0x004fce00078e0a04 */
.L_x_5123:
[----:B------:R-:W-:Y:S01]  /*1680*/  ULDC.64 UR4, c[0x0][0xa10] ;  /* 0x0002840000047ab9 */ /* 0x000fe20000000a00 */
[----:B------:R-:W1:Y:S01]  /*1690*/  LDC R9, c[0x0][0x448] ;  /* 0x00011200ff097b82 */ /* 0x000e620000000800 */
[----:B------:R-:W-:-:S04]  /*16a0*/  ISETP.NE.U32.AND P0, PT, RZ, UR4, PT ;  /* 0x00000004ff007c0c */ /* 0x000fc8000bf05070 */
[----:B------:R-:W-:Y:S01]  /*16b0*/  ISETP.NE.AND.EX P0, PT, RZ, UR5, PT, P0 ;  /* 0x00000005ff007c0c */ /* 0x000fe2000bf05300 */
[----:B------:R-:W-:Y:S02]  /*16c0*/  ULDC.64 UR4, c[0x0][0xa30] ;  /* 0x00028c0000047ab9 */ /* 0x000fe40000000a00 */
[----:B------:R-:W-:Y:S01]  /*16d0*/  ISETP.NE.U32.AND P1, PT, RZ, UR4, PT ;  /* 0x00000004ff007c0c */ /* 0x000fe2000bf25070 */
[----:B------:R-:W2:Y:S03]  /*16e0*/  LDC.64 R12, c[0x0][0x9e0] ;  /* 0x00027800ff0c7b82 */ /* 0x000ea60000000a00 */
[----:B------:R-:W-:-:S06]  /*16f0*/  ISETP.NE.AND.EX P1, PT, RZ, UR5, PT, P1 ;  /* 0x00000005ff007c0c */ /* 0x000fcc000bf25310 */
[----:B0-----:R-:W0:Y:S08]  /*1700*/  @P0 LDC.64 R4, c[0x0][0xa10] ;  /* 0x00028400ff040b82 */ /* 0x001e300000000a00 */
[----:B------:R-:W3:Y:S01]  /*1710*/  @P1 LDC.64 R6, c[0x0][0xa30] ;  /* 0x00028c00ff061b82 */ /* 0x000ee20000000a00 */
[----:B0-----:R-:W-:-:S05]  /*1720*/  @P0 IMAD.WIDE R4, R27, 0x4, R4 ;  /* 0x000000041b040825 */ /* 0x001fca00078e0204 */
[----:B------:R-:W4:Y:S04]  /*1730*/  @P0 LDG.E R3, desc[UR60][R4.64] ;  /* 0x0000003c04030981 */ /* 0x000f28000c1e1900 */
[----:B------:R-:W4:Y:S01]  /*1740*/  @P0 LDG.E R8, desc[UR60][R4.64+0x4] ;  /* 0x0000043c04080981 */ /* 0x000f22000c1e1900 */
[----:B-----5:R-:W-:Y:S01]  /*1750*/  MOV R146, R29 ;  /* 0x0000001d00927202 */ /* 0x020fe20000000f00 */
[----:B---3--:R-:W-:-:S05]  /*1760*/  @P1 IMAD.WIDE R6, R27, 0x4, R6 ;  /* 0x000000041b061825 */ /* 0x008fca00078e0206 */
[----:B------:R0:W5:Y:S01]  /*1770*/  @P1 LDG.E R146, desc[UR60][R6.64] ;  /* 0x0000003c06921981 */ /* 0x000162000c1e1900 */
[----:B-1----:R-:W-:Y:S01]  /*1780*/  ISETP.NE.AND P1, PT, R9, 0x1, PT ;  /* 0x000000010900780c */ /* 0x002fe20003f25270 */
[----:B------:R-:W-:Y:S01]  /*1790*/  IMAD.IADD R11, R29, 0x1, -R0 ;  /* 0x000000011d0b7824 */ /* 0x000fe200078e0a00 */
[----:B--2---:R-:W-:Y:S01]  /*17a0*/  ISETP.GE.AND P2, PT, R13, 0x1, PT ;  /* 0x000000010d00780c */ /* 0x004fe20003f46270 */
[----:B------:R-:W-:-:S10]  /*17b0*/  IMAD.SHL.U32 R208, R25, 0x80, RZ ;  /* 0x0000008019d07824 */ /* 0x000fd400078e00ff */
[----:B------:R-:W1:Y:S08]  /*17c0*/  @P1 LDC R10, c[0x0][0x44c] ;  /* 0x00011300ff0a1b82 */ /* 0x000e700000000800 */
[----:B------:R-:W2:Y:S01]  /*17d0*/  @P1 LDC R9, c[0x0][0x450] ;  /* 0x00011400ff091b82 */ /* 0x000ea20000000800 */
[----:B----4-:R-:W-:Y:S02]  /*17e0*/  @P0 IMAD.IADD R24, R8, 0x1, -R3 ;  /* 0x0000000108180824 */ /* 0x010fe400078e0a03 */
[----:B------:R-:W-:-:S02]  /*17f0*/  VIADD R3, R208, 0x7f ;  /* 0x0000007fd0037836 */ /* 0x000fc40000000000 */
[----:B------:R-:W-:Y:S02]  /*1800*/  IMAD.IADD R195, R11, 0x1, R24 ;  /* 0x000000010bc37824 */ /* 0x000fe400078e0218 */
[----:B-1----:R-:W-:-:S03]  /*1810*/  @P1 IMAD.HI.U32 R4, R3, R10, RZ ;  /* 0x0000000a03041227 */ /* 0x002fc600078e00ff */
[C---:B------:R-:W-:Y:S02]  /*1820*/  IADD3 R0, R195.reuse, 0x5f, RZ ;  /* 0x0000005fc3007810 */ /* 0x040fe40007ffe0ff */
[----:B--2---:R-:W-:Y:S02]  /*1830*/  @P1 SHF.R.U32.HI R3, RZ, R9, R4 ;  /* 0x00000009ff031219 */ /* 0x004fe40000011604 */
[----:B------:R-:W-:Y:S01]  /*1840*/  IADD3 R4, R195, 0x1, -R193 ;  /* 0x00000001c3047810 */ /* 0x000fe20007ffe8c1 */
[----:B------:R-:W-:-:S04]  /*1850*/  IMAD.HI R0, R0, 0x2aaaaaab, RZ ;  /* 0x2aaaaaab00007827 */ /* 0x000fc800078e02ff */
[----:B0-----:R-:W-:Y:S01]  /*1860*/  IMAD.IADD R7, R4, 0x1, R3 ;  /* 0x0000000104077824 */ /* 0x001fe200078e0203 */
[----:B------:R-:W-:-:S04]  /*1870*/  SHF.R.U32.HI R151, RZ, 0x1f, R0 ;  /* 0x0000001fff977819 */ /* 0x000fc80000011600 */
[----:B------:R-:W-:Y:S01]  /*1880*/  LEA.HI.SX32 R151, R0, R151, 0x1c ;  /* 0x0000009700977211 */ /* 0x000fe200078fe2ff */
[----:B------:R-:W-:Y:S01]  /*1890*/  IMAD.IADD R0, R7, 0x1, R12 ;  /* 0x0000000107007824 */ /* 0x000fe200078e020c */
        /* <DEDUP_REMOVED lines=12> */
.L_x_5126:
[----:B------:R-:W-:-:S13]  /*1960*/  ISETP.NE.AND P0, PT, R13, 0x1, PT ;  /* 0x000000010d00780c */ /* 0x000fda0003f05270 */
[----:B------:R-:W0:Y:S02]  /*1970*/  @P0 LDC.64 R4, c[0x0][0x9e8] ;  /* 0x00027a00ff040b82 */ /* 0x000e240000000a00 */
[----:B0-----:R-:W-:-:S05]  /*1980*/  @P0 IMAD.HI.U32 R4, R3, R4, RZ ;  /* 0x0000000403040227 */ /* 0x001fca00078e00ff */
[----:B------:R-:W-:-:S07]  /*1990*/  @P0 SHF.R.U32.HI R3, RZ, R5, R4 ;  /* 0x00000005ff030219 */ /* 0x000fce0000011604 */
.L_x_5127:
[----:B------:R-:W-:Y:S05]  /*19a0*/  BSYNC B0 ;  /* 0x0000000000007941 */ /* 0x000fea0003800000 */
.L_x_5125:
[----:B------:R-:W-:-:S05]  /*19b0*/  IMAD R3, R3, R13, R13 ;  /* 0x0000000d03037224 */ /* 0x000fca00078e020d */
[----:B------:R-:W-:-:S07]  /*19c0*/  VIMNMX R0, R0, R3, PT ;  /* 0x0000000300007248 */ /* 0x000fce0003fe0100 */
.L_x_5124:
[----:B------:R-:W0:Y:S01]  /*19d0*/  @P1 LDC R3, c[0x0][0x44c] ;  /* 0x00011300ff031b82 */ /* 0x000e220000000800 */
[----:B------:R-:W-:Y:S01]  /*19e0*/  IADD3 R150, R195, -R193, RZ ;  /* 0x800000c1c3967210 */ /* 0x000fe20007ffe0ff */
[----:B------:R-:W-:-:S06]  /*19f0*/  ULDC UR4, c[0x0][0x9dc] ;  /* 0x0002770000047ab9 */ /* 0x000fcc0000000800 */
[----:B------:R-:W1:Y:S01]  /*1a00*/  @P1 LDC R5, c[0x0][0x450] ;  /* 0x00011400ff051b82 */ /* 0x000e620000000800 */
[----:B0-----:R-:W-:-:S04]  /*1a10*/  @P1 IMAD.HI.U32 R4, R208, R3, RZ ;  /* 0x00000003d0041227 */ /* 0x001fc800078e00ff */
[----:B------:R-:W-:Y:S01]  /*1a20*/  IMAD.MOV.U32 R3, RZ, RZ, R208 ;  /* 0x000000ffff037224 */ /* 0x000fe200078e00d0 */
        /* <DEDUP_REMOVED lines=14> */
.L_x_5130:
[----:B------:R-:W-:-:S13]  /*1b10*/  ISETP.NE.AND P0, PT, R13, 0x1, PT ;  /* 0x000000010d00780c */ /* 0x000fda0003f05270 */
[----:B------:R-:W0:Y:S02]  /*1b20*/  @P0 LDC.64 R6, c[0x0][0x9e8] ;  /* 0x00027a00ff060b82 */ /* 0x000e240000000a00 */
[----:B0-----:R-:W-:-:S05]  /*1b30*/  @P0 IMAD.HI.U32 R6, R3, R6, RZ ;  /* 0x0000000603060227 */ /* 0x001fca00078e00ff */
[----:B------:R-:W-:-:S07]  /*1b40*/  @P0 SHF.R.U32.HI R3, RZ, R7, R6 ;  /* 0x00000007ff030219 */ /* 0x000fce0000011606 */
.L_x_5131:
[----:B------:R-:W-:Y:S05]  /*1b50*/  BSYNC B0 ;  /* 0x0000000000007941 */ /* 0x000fea0003800000 */
.L_x_5129:
[----:B------:R-:W-:-:S05]  /*1b60*/  IMAD R3, R3, R13, RZ ;  /* 0x0000000d03037224 */ /* 0x000fca00078e02ff */
[----:B------:R-:W-:-:S07]  /*1b70*/  VIMNMX R4, R4, R3, !PT ;  /* 0x0000000304047248 */ /* 0x000fce0007fe0100 */
.L_x_5128:
[----:B------:R-:W-:Y:S01]  /*1b80*/  VIADD R0, R0, 0x5f ;  /* 0x0000005f00007836 */ /* 0x000fe20000000000 */
[----:B------:R-:W-:Y:S01]  /*1b90*/  PLOP3.LUT P2, PT, PT, PT, PT, 0x80, 0x0 ;  /* 0x000000000000781c */ /* 0x000fe20003f4f070 */
[----:B------:R-:W-:-:S04]  /*1ba0*/  IMAD.HI R4, R4, 0x2aaaaaab, RZ ;  /* 0x2aaaaaab04047827 */ /* 0x000fc800078e02ff */
[----:B------:R-:W-:Y:S01]  /*1bb0*/  IMAD.HI R0, R0, 0x2aaaaaab, RZ ;  /* 0x2aaaaaab00007827 */ /* 0x000fe200078e02ff */
[----:B------:R-:W-:-:S04]  /*1bc0*/  SHF.R.U32.HI R5, RZ, 0x1f, R4 ;  /* 0x0000001fff057819 */ /* 0x000fc80000011604 */
[----:B------:R-:W-:Y:S02]  /*1bd0*/  SHF.R.U32.HI R3, RZ, 0x1f, R0 ;  /* 0x0000001fff037819 */ /* 0x000fe40000011600 */
[----:B------:R-:W-:Y:S02]  /*1be0*/  LEA.HI.SX32 R5, R4, R5, 0x1c ;  /* 0x0000000504057211 */ /* 0x000fe400078fe2ff */
[----:B------:R-:W-:Y:S02]  /*1bf0*/  LEA.HI.SX32 R0, R0, R3, 0x1c ;  /* 0x0000000300007211 */ /* 0x000fe400078fe2ff */
[----:B------:R-:W-:Y:S02]  /*1c00*/  VIMNMX R5, RZ, R5, !PT ;  /* 0x00000005ff057248 */ /* 0x000fe40007fe0100 */
[----:B------:R-:W-:-:S03]  /*1c10*/  VIMNMX R0, R151, R0, PT ;  /* 0x0000000097007248 */ /* 0x000fc60003fe0100 */
[--C-:B------:R-:W-:Y:S02]  /*1c20*/  IMAD R5, R5, 0x60, -R11.reuse ;  /* 0x0000006005057824 */ /* 0x100fe400078e0a0b */
[----:B------:R-:W-:-:S03]  /*1c30*/  IMAD R3, R0, 0x60, -R11 ;  /* 0x0000006000037824 */ /* 0x000fc600078e0a0b */
[----:B------:R-:W-:Y:S02]  /*1c40*/  VIMNMX R5, RZ, R5, !PT ;  /* 0x00000005ff057248 */ /* 0x000fe40007fe0100 */
[----:B------:R-:W-:-:S03]  /*1c50*/  VIMNMX R0, R3, R24, PT ;  /* 0x0000001803007248 */ /* 0x000fc60003fe0100 */
[----:B------:R-:W-:Y:S01]  /*1c60*/  IMAD.WIDE.U32 R132, R5, -0x55555555, RZ ;  /* 0xaaaaaaab05847825 */ /* 0x000fe200078e00ff */
[----:B------:R-:W-:-:S04]  /*1c70*/  ISETP.GT.AND P0, PT, R0, R5, PT ;  /* 0x000000050000720c */ /* 0x000fc80003f04270 */
[----:B------:R-:W-:-:S05]  /*1c80*/  SHF.R.U32.HI R132, RZ, 0x6, R133 ;  /* 0x00000006ff847819 */ /* 0x000fca0000011685 */
[----:B------:R-:W-:-:S04]  /*1c90*/  IMAD.MOV.U32 R25, RZ, RZ, R132 ;  /* 0x000000ffff197224 */ /* 0x000fc800078e0084 */
[----:B------:R-:W-:-:S04]  /*1ca0*/  @P0 VIADD R0, R0, 0x5f ;  /* 0x0000005f00000836 */ /* 0x000fc80000000000 */
[----:B------:R-:W-:-:S05]  /*1cb0*/  @P0 IMAD.HI R0, R0, 0x2aaaaaab, RZ ;  /* 0x2aaaaaab00000827 */ /* 0x000fca00078e02ff */
[----:B------:R-:W-:-:S04]  /*1cc0*/  @P0 SHF.R.U32.HI R3, RZ, 0x1f, R0 ;  /* 0x0000001fff030819 */ /* 0x000fc80000011600 */
[----:B------:R-:W-:-:S04]  /*1cd0*/  @P0 LEA.HI.SX32 R25, R0, R3, 0x1c ;  /* 0x0000000300190211 */ /* 0x000fc800078fe2ff */
        /* <DEDUP_REMOVED lines=22> */
.L_x_5134:
[----:B------:R-:W-:Y:S05]  /*1e40*/  BSYNC B6 ;  /* 0x0000000000067941 */ /* 0x000fea0003800000 */
.L_x_5133:
        /* <DEDUP_REMOVED lines=19> */
[----:B-1---5:R-:W-:Y:S05]  /*1f80*/  CALL.ABS.NOINC R14 ;  /* 0x000000000e007343 */ /* 0x022fea0003c00000 */
.L_x_5136:
[----:B------:R-:W-:Y:S05]  /*1f90*/  BSYNC B6 ;  /* 0x0000000000067941 */ /* 0x000fea0003800000 */
.L_x_5135:
[----:B------:R-:W-:Y:S01]  /*1fa0*/  ULDC.64 UR4, c[0x0][0x9f8] ;  /* 0x00027e0000047ab9 */ /* 0x000fe20000000a00 */
[----:B------:R-:W2:Y:S01]  /*1fb0*/  LDL.LU R30, [R1] ;  /* 0x00000000011e7983 */ /* 0x000ea20000300800 */
[----:B------:R-:W-:Y:S01]  /*1fc0*/  ISETP.NE.U32.AND P0, PT, RZ, UR4, PT ;  /* 0x00000004ff007c0c */ /* 0x000fe2000bf05070 */
[----:B------:R-:W0:Y:S01]  /*1fd0*/  LDC.64 R104, c[0x0][0x300] ;  /* 0x0000c000ff687b82 */ /* 0x000e220000000a00 */
[----:B------:R-:W-:Y:S01]  /*1fe0*/  ULDC UR8, c[0x0][0x2f4] ;  /* 0x0000bd0000087ab9 */ /* 0x000fe20000000800 */
[----:B------:R-:W-:Y:S02]  /*1ff0*/  SHF.R.S32.HI R10, RZ, 0x1f, R26 ;  /* 0x0000001fff0a7819 */ /* 0x000fe4000001141a */
[----:B------:R-:W-:Y:S01]  /*2000*/  SHF.R.S32.HI R19, RZ, 0x1f, R18 ;  /* 0x0000001fff137819 */ /* 0x000fe20000011412 */
[----:B------:R-:W-:Y:S01]  /*2010*/  IMAD.IADD R123, R28, 0x1, R29 ;  /* 0x000000011c7b7824 */ /* 0x000fe200078e021d */
[----:B------:R-:W-:Y:S01]  /*2020*/  ISETP.NE.AND.EX P0, PT, RZ, UR5, PT, P0 ;  /* 0x00000005ff007c0c */ /* 0x000fe2000bf05300 */
[----:B------:R-:W-:Y:S01]  /*2030*/  ULDC.64 UR4, c[0x0][0x330] ;  /* 0x0000cc0000047ab9 */ /* 0x000fe20000000a00 */
[----:B------:R-:W1:Y:S01]  /*2040*/  LDC.64 R98, c[0x0][0x408] ;  /* 0x00010200ff627b82 */ /* 0x000e620000000a00 */
[----:B------:R-:W-:Y:S01]  /*2050*/  ULDC.64 UR6, c[0x0][0x308] ;  /* 0x0000c20000067ab9 */ /* 0x000fe20000000a00 */
[----:B------:R-:W-:-:S06]  /*2060*/  SHF.R.S32.HI R148, RZ, 0x1f, R194 ;  /* 0x0000001fff947819 */ /* 0x000fcc00000114c2 */
[----:B------:R-:W3:Y:S08]  /*2070*/  LDC.64 R92, c[0x0][0x3f8] ;  /* 0x0000fe00ff5c7b82 */ /* 0x000ef00000000a00 */
[----:B------:R-:W4:Y:S08]  /*2080*/  @P0 LDC.64 R4, c[0x0][0x9f8] ;  /* 0x00027e00ff040b82 */ /* 0x000f300000000a00 */
[----:B------:R-:W3:Y:S01]  /*2090*/  LDC R125, c[0x0][0x3f4] ;  /* 0x0000fd00ff7d7b82 */ /* 0x000ee20000000800 */
[----:B----4-:R-:W-:-:S05]  /*20a0*/  @P0 IMAD.WIDE R4, R27, 0x4, R4 ;  /* 0x000000041b040825 */ /* 0x010fca00078e0204 */
[----:B------:R4:W2:Y:S01]  /*20b0*/  @P0 LDG.E R27, desc[UR60][R4.64] ;  /* 0x0000003c041b0981 */ /* 0x0008a2000c1e1900 */
[----:B------:R-:W-:Y:S01]  /*20c0*/  ISETP.GE.AND P1, PT, R196, UR8, PT ;  /* 0x00000008c4007c0c */ /* 0x000fe2000bf26270 */
[----:B------:R-:W-:Y:S01]  /*20d0*/  IMAD R3, R10, UR4, RZ ;  /* 0x000000040a037c24 */ /* 0x000fe2000f8e02ff */
[----:B------:R-:W-:Y:S01]  /*20e0*/  ISETP.GE.AND P0, PT, R18, UR8, PT ;  /* 0x0000000812007c0c */ /* 0x000fe2000bf06270 */
[C---:B------:R-:W-:Y:S01]  /*20f0*/  IMAD.WIDE.U32 R106, R26.reuse, UR4, R18 ;  /* 0x000000041a6a7c25 */ /* 0x040fe2000f8e0012 */
[----:B------:R-:W-:Y:S01]  /*2100*/  SEL R0, RZ, 0xffffffff, P1 ;  /* 0xffffffffff007807 */ /* 0x000fe20000800000 */
[----:B------:R-:W3:Y:S01]  /*2110*/  S2R R152, SR_TID.X ;  /* 0x0000000000987919 */ /* 0x000ee20000002100 */
[----:B------:R-:W-:Y:S01]  /*2120*/  SHF.R.S32.HI R9, RZ, 0x1f, R123 ;  /* 0x0000001fff097819 */ /* 0x000fe2000001147b */
[----:B------:R-:W-:Y:S01]  /*2130*/  IMAD R3, R26, UR5, R3 ;  /* 0x000000051a037c24 */ /* 0x000fe2000f8e0203 */
[----:B------:R-:W-:Y:S01]  /*2140*/  ULDC.64 UR4, c[0x0][0xa08] ;  /* 0x0002820000047ab9 */ /* 0x000fe20000000a00 */
[----:B----4-:R-:W-:Y:S01]  /*2150*/  IMAD.SHL.U32 R5, R0, 0x2, RZ ;  /* 0x0000000200057824 */ /* 0x010fe200078e00ff */
[----:B------:R-:W-:Y:S01]  /*2160*/  SEL R4, RZ, 0x1, P0 ;  /* 0x00000001ff047807 */ /* 0x000fe20000000000 */
[C---:B------:R-:W-:Y:S01]  /*2170*/  VIADD R0, R18.reuse, 0x60 ;  /* 0x0000006012007836 */ /* 0x040fe20000000000 */
[----:B------:R-:W-:Y:S01]  /*2180*/  ISETP.GE.AND P0, PT, R197, UR8, PT ;  /* 0x00000008c5007c0c */ /* 0x000fe2000bf06270 */
[----:B------:R-:W-:Y:S01]  /*2190*/  IMAD.IADD R107, R107, 0x1, R3 ;  /* 0x000000016b6b7824 */ /* 0x000fe200078e0203 */
[----:B------:R-:W-:Y:S01]  /*21a0*/  IADD3 R3, R18, 0x80, RZ ;  /* 0x0000008012037810 */ /* 0x000fe20007ffe0ff */
[----:B0-----:R-:W-:Y:S01]  /*21b0*/  IMAD R12, R9, R104, RZ ;  /* 0x00000068090c7224 */ /* 0x001fe200078e02ff */
[----:B------:R-:W-:Y:S01]  /*21c0*/  ISETP.GE.AND P1, PT, R0, UR8, PT ;  /* 0x0000000800007c0c */ /* 0x000fe2000bf26270 */
[----:B-1----:R-:W-:Y:S01]  /*21d0*/  IMAD.WIDE.U32 R100, R194, R98, R18 ;  /* 0x00000062c2647225 */ /* 0x002fe200078e0012 */
[----:B------:R-:W-:-:S02]  /*21e0*/  LOP3.LUT R6, R5, 0x2, R4, 0xe2, !PT ;  /* 0x0000000205067812 */ /* 0x000fc400078ee204 */
[----:B------:R-:W-:Y:S01]  /*21f0*/  SEL R7, RZ, 0x4, P0 ;  /* 0x00000004ff077807 */ /* 0x000fe20000000000 */
[----:B------:R-:W-:Y:S01]  /*2200*/  IMAD.WIDE.U32 R4, R123, R104, RZ ;  /* 0x000000687b047225 */ /* 0x000fe200078e00ff */
[----:B------:R-:W-:Y:S02]  /*2210*/  SEL R8, RZ, 0x8, P1 ;  /* 0x00000008ff087807 */ /* 0x000fe40000800000 */
[----:B------:R-:W-:Y:S01]  /*2220*/  ISETP.GE.AND P2, PT, R3, UR8, PT ;  /* 0x0000000803007c0c */ /* 0x000fe2000bf46270 */
[----:B------:R-:W-:Y:S01]  /*2230*/  IMAD R11, R123, R105, R12 ;  /* 0x000000697b0b7224 */ /* 0x000fe200078e020c */
[----:B------:R-:W-:Y:S01]  /*2240*/  LOP3.LUT R6, R8, R6, R7, 0xfe, !PT ;  /* 0x0000000608067212 */ /* 0x000fe200078efe07 */
[----:B---3--:R-:W-:Y:S01]  /*2250*/  IMAD.WIDE.U32 R94, R194, R92, R18 ;  /* 0x0000005cc25e7225 */ /* 0x008fe200078e0012 */
[----:B------:R-:W-:Y:S02]  /*2260*/  SEL R7, RZ, 0x10, P2 ;  /* 0x00000010ff077807 */ /* 0x000fe40001000000 */
[----:B------:R-:W-:Y:S01]  /*2270*/  ISETP.NE.U32.AND P0, PT, RZ, UR4, PT ;  /* 0x00000004ff007c0c */ /* 0x000fe2000bf05070 */
[----:B------:R-:W-:Y:S01]  /*2280*/  IMAD.IADD R5, R5, 0x1, R11 ;  /* 0x0000000105057824 */ /* 0x000fe200078e020b */
[----:B------:R-:W-:Y:S01]  /*2290*/  LOP3.LUT R20, R6, R7, RZ, 0xfc, !PT ;  /* 0x0000000706147212 */ /* 0x000fe200078efcff */
[----:B------:R-:W-:Y:S01]  /*22a0*/  IMAD R11, R10, UR6, RZ ;  /* 0x000000060a0b7c24 */ /* 0x000fe2000f8e02ff */
[----:B------:R-:W-:Y:S01]  /*22b0*/  ISETP.NE.AND.EX P0, PT, RZ, UR5, PT, P0 ;  /* 0x00000005ff007c0c */ /* 0x000fe2000bf05300 */
[----:B------:R-:W-:Y:S01]  /*22c0*/  IMAD.WIDE.U32 R4, R26, UR6, R4 ;  /* 0x000000061a047c25 */ /* 0x000fe2000f8e0004 */
[----:B------:R-:W-:Y:S01]  /*22d0*/  ULDC.64 UR4, c[0x0][0x310] ;  /* 0x0000c40000047ab9 */ /* 0x000fe20000000a00 */
[----:B------:R-:W-:-:S02]  /*22e0*/  SHF.R.S32.HI R23, RZ, 0x1f, R22 ;  /* 0x0000001fff177819 */ /* 0x000fc40000011416 */
[----:B------:R-:W-:Y:S01]  /*22f0*/  IMAD R11, R26, UR7, R11 ;  /* 0x000000071a0b7c24 */ /* 0x000fe2000f8e020b */
[-C--:B------:R-:W-:Y:S01]  /*2300*/  ISETP.GE.AND P1, PT, R196, R125.reuse, PT ;  /* 0x0000007dc400720c */ /* 0x080fe20003f26270 */
[----:B------:R-:W-:Y:S01]  /*2310*/  IMAD.SHL.U32 R112, R92, 0x40, RZ ;  /* 0x000000405c707824 */ /* 0x000fe200078e00ff */
[----:B------:R-:W-:Y:S01]  /*2320*/  ISETP.GE.AND P3, PT, R197, R125, PT ;  /* 0x0000007dc500720c */ /* 0x000fe20003f66270 */
[----:B------:R-:W-:Y:S01]  /*2330*/  IMAD.IADD R5, R5, 0x1, R11 ;  /* 0x0000000105057824 */ /* 0x000fe200078e020b */
[----:B------:R-:W-:Y:S01]  /*2340*/  SHF.R.U32.HI R31, RZ, 0x3, R204 ;  /* 0x00000003ff1f7819 */ /* 0x000fe200000116cc */
[----:B------:R-:W-:Y:S01]  /*2350*/  IMAD.WIDE.U32 R102, R194, R98, R22 ;  /* 0x00000062c2667225 */ /* 0x000fe200078e0016 */
[----:B------:R-:W-:Y:S02]  /*2360*/  LOP3.LUT P2, RZ, R214, 0x4, RZ, 0xc0, !PT ;  /* 0x00000004d6ff7812 */ /* 0x000fe4000784c0ff */
[----:B------:R-:W-:Y:S01]  /*2370*/  SHF.L.U64.HI R111, R92, 0x6, R93 ;  /* 0x000000065c6f7819 */ /* 0x000fe2000001025d */
[----:B------:R-:W-:Y:S01]  /*2380*/  IMAD.WIDE.U32 R96, R194, R92, R22 ;  /* 0x0000005cc2607225 */ /* 0x000fe200078e0016 */
[----:B------:R-:W-:-:S02]  /*2390*/  SHF.L.U64.HI R136, R104, 0x6, R105 ;  /* 0x0000000668887819 */ /* 0x000fc40000010269 */
[----:B------:R-:W-:Y:S01]  /*23a0*/  SHF.L.U32 R110, R98, 0x6, RZ ;  /* 0x00000006626e7819 */ /* 0x000fe200000006ff */
[----:B------:R-:W-:Y:S01]  /*23b0*/  IMAD R133, R105, 0x60, RZ ;  /* 0x0000006069857824 */ /* 0x000fe200078e02ff */
[----:B------:R-:W-:Y:S01]  /*23c0*/  SHF.R.S32.HI R149, RZ, 0x1f, R221 ;  /* 0x0000001fff957819 */ /* 0x000fe200000114dd */
[----:B------:R-:W-:Y:S01]  /*23d0*/  IMAD.SHL.U32 R137, R104, 0x40, RZ ;  /* 0x0000004068897824 */ /* 0x000fe200078e00ff */
[----:B------:R-:W-:Y:S01]  /*23e0*/  LEA.HI R152, R152, 0x8, RZ, 0x19 ;  /* 0x0000000898987811 */ /* 0x000fe200078fc8ff */
[----:B------:R-:W-:Y:S01]  /*23f0*/  IMAD R135, R99, 0x60, RZ ;  /* 0x0000006063877824 */ /* 0x000fe200078e02ff */
[----:B--2---:R-:W-:-:S04]  /*2400*/  LOP3.LUT R30, R30, 0xfffffffe, RZ, 0xc0, !PT ;  /* 0xfffffffe1e1e7812 */ /* 0x004fc800078ec0ff */
[----:B------:R-:W-:-:S04]  /*2410*/  @P3 LOP3.LUT R30, R30, 0x1, RZ, 0xfc, !PT ;  /* 0x000000011e1e3812 */ /* 0x000fc800078efcff */
[----:B------:R-:W-:-:S04]  /*2420*/  LOP3.LUT R30, R30, 0xfffffffb, RZ, 0xc0, !PT ;  /* 0xfffffffb1e1e7812 */ /* 0x000fc800078ec0ff */
[----:B------:R-:W-:-:S05]  /*2430*/  @P2 LOP3.LUT R30, R30, 0x4, RZ, 0xfc, !PT ;  /* 0x000000041e1e2812 */ /* 0x000fca00078efcff */
[----:B------:R0:W-:Y:S01]  /*2440*/  STL [R1], R30 ;  /* 0x0000001e01007387 */ /* 0x0001e20000100800 */
[----:B------:R-:W-:Y:S02]  /*2450*/  SHF.R.S32.HI R6, RZ, 0x1f, R27 ;  /* 0x0000001fff067819 */ /* 0x000fe4000001141b */
[----:B------:R-:W-:Y:S02]  /*2460*/  SEL R27, R27, RZ, !P0 ;  /* 0x000000ff1b1b7207 */ /* 0x000fe40004000000 */
[----:B------:R-:W-:Y:S01]  /*2470*/  SEL R8, R6, RZ, !P0 ;  /* 0x000000ff06087207 */ /* 0x000fe20004000000 */
[----:B------:R-:W-:Y:S02]  /*2480*/  IMAD R6, R148, R98, RZ ;  /* 0x0000006294067224 */ /* 0x000fe400078e02ff */
[----:B------:R-:W-:-:S04]  /*2490*/  IMAD.WIDE.U32 R108, R27, UR4, R4 ;  /* 0x000000041b6c7c25 */ /* 0x000fc8000f8e0004 */
[----:B------:R-:W-:Y:S02]  /*24a0*/  IMAD R10, R8, UR4, RZ ;  /* 0x00000004080a7c24 */ /* 0x000fe4000f8e02ff */
[-C--:B------:R-:W-:Y:S02]  /*24b0*/  IMAD R4, R148, R104.reuse, RZ ;  /* 0x0000006894047224 */ /* 0x080fe400078e02ff */
[C---:B------:R-:W-:Y:S02]  /*24c0*/  IMAD R11, R194.reuse, R99, R6 ;  /* 0x00000063c20b7224 */ /* 0x040fe400078e0206 */
[----:B------:R-:W-:Y:S01]  /*24d0*/  IMAD R13, R27, UR5, R10 ;  /* 0x000000051b0d7c24 */ /* 0x000fe2000f8e020a */
[----:B------:R-:W-:Y:S01]  /*24e0*/  ULDC.64 UR4, c[0x0][0x338] ;  /* 0x0000ce0000047ab9 */ /* 0x000fe20000000a00 */
[----:B------:R-:W-:-:S04]  /*24f0*/  IMAD.WIDE.U32 R6, R194, R104, R18 ;  /* 0x00000068c2067225 */ /* 0x000fc800078e0012 */
[----:B------:R-:W-:Y:S01]  /*2500*/  IMAD R15, R194, R105, R4 ;  /* 0x00000069c20f7224 */ /* 0x000fe200078e0204 */
[----:B------:R-:W-:Y:S01]  /*2510*/  IADD3 R5, P0, R108, R6, RZ ;  /* 0x000000066c057210 */ /* 0x000fe20007f1e0ff */
[----:B------:R-:W-:Y:S02]  /*2520*/  IMAD.IADD R4, R109, 0x1, R13 ;  /* 0x000000016d047824 */ /* 0x000fe400078e020d */
[----:B------:R-:W-:Y:S02]  /*2530*/  IMAD R8, R8, UR4, RZ ;  /* 0x0000000408087c24 */ /* 0x000fe4000f8e02ff */
[----:B------:R-:W-:Y:S01]  /*2540*/  IMAD.IADD R103, R103, 0x1, R11 ;  /* 0x0000000167677824 */ /* 0x000fe200078e020b */
[----:B------:R-:W-:Y:S01]  /*2550*/  IADD3.X R6, R4, R7, R15, P0, !PT ;  /* 0x0000000704067210 */ /* 0x000fe200007fe40f */
[----:B------:R-:W-:Y:S01]  /*2560*/  IMAD R7, R148, R92, RZ ;  /* 0x0000005c94077224 */ /* 0x000fe200078e02ff */
[----:B------:R-:W-:Y:S01]  /*2570*/  ISETP.GE.AND P0, PT, R18, R125, PT ;  /* 0x0000007d1200720c */ /* 0x000fe20003f06270 */
[----:B------:R-:W-:Y:S01]  /*2580*/  IMAD.IADD R101, R11, 0x1, R101 ;  /* 0x000000010b657824 */ /* 0x000fe200078e0265 */
[C---:B------:R-:W-:Y:S01]  /*2590*/  SEL R11, R125.reuse, RZ, P1 ;  /* 0x000000ff7d0b7207 */ /* 0x040fe20000800000 */
[----:B------:R-:W-:Y:S01]  /*25a0*/  IMAD R13, R194, R93, R7 ;  /* 0x0000005dc20d7224 */ /* 0x000fe200078e0207 */
[----:B------:R-:W-:Y:S01]  /*25b0*/  SEL R7, R125, RZ, P0 ;  /* 0x000000ff7d077207 */ /* 0x000fe20000000000 */
[----:B------:R-:W-:Y:S01]  /*25c0*/  IMAD R33, R27, UR5, R8 ;  /* 0x000000051b217c24 */ /* 0x000fe2000f8e0208 */
[----:B------:R-:W-:Y:S01]  /*25d0*/  SEL R8, R125, RZ, P3 ;  /* 0x000000ff7d087207 */ /* 0x000fe20001800000 */
[----:B------:R-:W-:Y:S01]  /*25e0*/  IMAD.IADD R11, R196, 0x1, R11 ;  /* 0x00000001c40b7824 */ /* 0x000fe200078e020b */
[----:B------:R-:W-:Y:S01]  /*25f0*/  IADD3 R97, R97, R13, RZ ;  /* 0x0000000d61617210 */ /* 0x000fe20007ffe0ff */
[----:B------:R-:W-:Y:S01]  /*2600*/  IMAD.IADD R7, R18, 0x1, R7 ;  /* 0x0000000112077824 */ /* 0x000fe200078e0207 */
[----:B------:R-:W-:Y:S01]  /*2610*/  IADD3 R122, P3, R194, R123, RZ ;  /* 0x0000007bc27a7210 */ /* 0x000fe20007f7e0ff */
[----:B------:R-:W-:Y:S01]  /*2620*/  IMAD.IADD R21, R197, 0x1, R8 ;  /* 0x00000001c5157824 */ /* 0x000fe200078e0208 */
[----:B------:R-:W-:Y:S01]  /*2630*/  SHF.R.S32.HI R10, RZ, 0x1f, R11 ;  /* 0x0000001fff0a7819 */ /* 0x000fe2000001140b */
[----:B------:R-:W-:Y:S01]  /*2640*/  IMAD.IADD R95, R13, 0x1, R95 ;  /* 0x000000010d5f7824 */ /* 0x000fe200078e025f */
[----:B------:R-:W-:Y:S01]  /*2650*/  SHF.R.S32.HI R8, RZ, 0x1f, R7 ;  /* 0x0000001fff087819 */ /* 0x000fe20000011407 */
[----:B------:R-:W-:Y:S01]  /*2660*/  IMAD.WIDE.U32 R106, R27, UR4, R106 ;  /* 0x000000041b6a7c25 */ /* 0x000fe2000f8e006a */
[----:B------:R-:W-:-:S02]  /*2670*/  LEA.HI R12, R10, R11, RZ, 0x6 ;  /* 0x0000000b0a0c7211 */ /* 0x000fc400078f30ff */
[-C--:B------:R-:W-:Y:S01]  /*2680*/  LEA.HI R13, R8, R7.reuse, RZ, 0x3 ;  /* 0x00000007080d7211 */ /* 0x080fe200078f18ff */
[-C--:B-----5:R-:W-:Y:S01]  /*2690*/  IMAD.WIDE.U32 R94, R146, R92.reuse, R94 ;  /* 0x0000005c925e7225 */ /* 0x0a0fe200078e005e */
[----:B------:R-:W-:Y:S02]  /*26a0*/  LEA.HI R7, R8, R7, RZ, 0x6 ;  /* 0x0000000708077211 */ /* 0x000fe400078f30ff */
[----:B------:R-:W-:Y:S01]  /*26b0*/  LEA.HI R14, R10, R11, RZ, 0x3 ;  /* 0x0000000b0a0e7211 */ /* 0x000fe200078f18ff */
[----:B------:R-:W-:Y:S01]  /*26c0*/  IMAD.WIDE.U32 R96, R146, R92, R96 ;  /* 0x0000005c92607225 */ /* 0x000fe200078e0060 */
[----:B------:R-:W-:Y:S02]  /*26d0*/  SHF.R.S32.HI R8, RZ, 0x6, R7 ;  /* 0x00000006ff087819 */ /* 0x000fe40000011407 */
[----:B------:R-:W-:Y:S01]  /*26e0*/  SHF.R.S32.HI R12, RZ, 0x6, R12 ;  /* 0x00000006ff0c7819 */ /* 0x000fe2000001140c */
[----:B------:R-:W-:Y:S01]  /*26f0*/  IMAD.WIDE.U32 R104, R104, 0x60, RZ ;  /* 0x0000006068687825 */ /* 0x000fe200078e00ff */
[----:B------:R-:W-:-:S02]  /*2700*/  LOP3.LUT R11, R205, 0x38, R14, 0xf8, !PT ;  /* 0x00000038cd0b7812 */ /* 0x000fc400078ef80e */
[----:B------:R-:W-:Y:S01]  /*2710*/  SHF.R.S32.HI R26, RZ, 0x1f, R21 ;  /* 0x0000001fff1a7819 */ /* 0x000fe20000011415 */
[C---:B------:R-:W-:Y:S01]  /*2720*/  IMAD R144, R8.reuse, 0x1800, R207 ;  /* 0x0000180008907824 */ /* 0x040fe200078e02cf */
[----:B------:R-:W-:Y:S01]  /*2730*/  LOP3.LUT R7, R205, 0x38, R13, 0xf8, !PT ;  /* 0x00000038cd077812 */ /* 0x000fe200078ef80d */
[----:B------:R-:W-:Y:S01]  /*2740*/  IMAD R142, R8, 0x1800, R209 ;  /* 0x00001800088e7824 */ /* 0x000fe200078e02d1 */
[----:B------:R-:W-:Y:S01]  /*2750*/  LOP3.LUT R10, R204, 0x38, R13, 0xf8, !PT ;  /* 0x00000038cc0a7812 */ /* 0x000fe200078ef80d */
[C---:B------:R-:W-:Y:S01]  /*2760*/  IMAD R143, R12.reuse, 0x1800, R207 ;  /* 0x000018000c8f7824 */ /* 0x040fe200078e02cf */
[----:B------:R-:W-:Y:S01]  /*2770*/  LOP3.LUT R8, R11, R206, RZ, 0x3c, !PT ;  /* 0x000000ce0b087212 */ /* 0x000fe200078e3cff */
[----:B------:R-:W-:Y:S01]  /*2780*/  IMAD R140, R12, 0x1800, R209 ;  /* 0x000018000c8c7824 */ /* 0x000fe200078e02d1 */
[----:B------:R-:W-:Y:S01]  /*2790*/  LEA.HI R27, R26, R21, RZ, 0x3 ;  /* 0x000000151a1b7211 */ /* 0x000fe200078f18ff */
[----:B------:R-:W-:Y:S01]  /*27a0*/  IMAD.WIDE.U32 R102, R146, R98, R102 ;  /* 0x0000006292667225 */ /* 0x000fe200078e0066 */
[----:B------:R-:W-:-:S02]  /*27b0*/  LOP3.LUT R7, R7, R206, RZ, 0x3c, !PT ;  /* 0x000000ce07077212 */ /* 0x000fc400078e3cff */
[----:B------:R-:W-:Y:S01]  /*27c0*/  LEA.HI R21, R26, R21, RZ, 0x6 ;  /* 0x000000151a157211 */ /* 0x000fe200078f30ff */
[----:B------:R-:W-:Y:S01]  /*27d0*/  IMAD.IADD R143, R143, 0x1, R8 ;  /* 0x000000018f8f7824 */ /* 0x000fe200078e0208 */
[-C--:B------:R-:W-:Y:S01]  /*27e0*/  LOP3.LUT R15, R10, R31.reuse, RZ, 0x3c, !PT ;  /* 0x0000001f0a0f7212 */ /* 0x080fe200078e3cff */
[----:B------:R-:W-:Y:S01]  /*27f0*/  IMAD.IADD R144, R144, 0x1, R7 ;  /* 0x0000000190907824 */ /* 0x000fe200078e0207 */
[----:B------:R-:W-:Y:S01]  /*2800*/  LOP3.LUT R10, R204, 0x38, R14, 0xf8, !PT ;  /* 0x00000038cc0a7812 */ /* 0x000fe200078ef80e */
[----:B------:R-:W-:Y:S01]  /*2810*/  IMAD.WIDE.U32 R100, R146, R98, R100 ;  /* 0x0000006292647225 */ /* 0x000fe200078e0064 */
[----:B------:R-:W-:Y:S02]  /*2820*/  SHF.R.S32.HI R8, RZ, 0x6, R21 ;  /* 0x00000006ff087819 */ /* 0x000fe40000011415 */
[----:B------:R-:W-:Y:S01]  /*2830*/  LOP3.LUT R7, R205, 0x38, R27, 0xf8, !PT ;  /* 0x00000038cd077812 */ /* 0x000fe200078ef81b */
[----:B------:R-:W-:Y:S01]  /*2840*/  IMAD.X R123, R9, 0x1, R148, P3 ;  /* 0x00000001097b7824 */ /* 0x000fe200018e0694 */
[----:B------:R-:W-:Y:S01]  /*2850*/  LOP3.LUT R11, R10, R31, RZ, 0x3c, !PT ;  /* 0x0000001f0a0b7212 */ /* 0x000fe200078e3cff */
[----:B------:R-:W-:Y:S01]  /*2860*/  IMAD R141, R8, 0x1800, R207 ;  /* 0x00001800088d7824 */ /* 0x000fe200078e02cf */
[----:B------:R-:W-:Y:S01]  /*2870*/  IADD3 R142, R142, R15, RZ ;  /* 0x0000000f8e8e7210 */ /* 0x000fe20007ffe0ff */
[----:B------:R-:W-:Y:S01]  /*2880*/  IMAD R139, R8, 0x1800, R209 ;  /* 0x00001800088b7824 */ /* 0x000fe200078e02d1 */
[----:B------:R-:W-:Y:S01]  /*2890*/  LOP3.LUT R8, R7, R206, RZ, 0x3c, !PT ;  /* 0x000000ce07087212 */ /* 0x000fe200078e3cff */
[----:B------:R-:W-:Y:S01]  /*28a0*/  IMAD.IADD R140, R140, 0x1, R11 ;  /* 0x000000018c8c7824 */ /* 0x000fe200078e020b */
[----:B------:R-:W-:Y:S01]  /*28b0*/  SHF.R.S32.HI R11, RZ, 0x1f, R146 ;  /* 0x0000001fff0b7819 */ /* 0x000fe20000011492 */
[----:B------:R-:W-:Y:S01]  /*28c0*/  IMAD.SHL.U32 R125, R125, 0x2, RZ ;  /* 0x000000027d7d7824 */ /* 0x000fe200078e00ff */
[----:B------:R-:W-:Y:S01]  /*28d0*/  LOP3.LUT R15, R204, 0x38, R27, 0xf8, !PT ;  /* 0x00000038cc0f7812 */ /* 0x000fe200078ef81b */
[----:B------:R-:W-:Y:S01]  /*28e0*/  IMAD.IADD R141, R141, 0x1, R8 ;  /* 0x000000018d8d7824 */ /* 0x000fe200078e0208 */
[----:B------:R-:W-:Y:S01]  /*28f0*/  SHF.R.S32.HI R120, RZ, 0x3, R13 ;  /* 0x00000003ff787819 */ /* 0x000fe2000001140d */
[----:B------:R-:W-:Y:S01]  /*2900*/  VIADD R8, R18, 0xa0 ;  /* 0x000000a012087836 */ /* 0x000fe20000000000 */
[----:B------:R-:W-:Y:S01]  /*2910*/  LOP3.LUT R10, R15, R31, RZ, 0x3c, !PT ;  /* 0x0000001f0f0a7212 */ /* 0x000fe200078e3cff */
[C---:B------:R-:W-:Y:S01]  /*2920*/  IMAD R7, R11.reuse, R98, RZ ;  /* 0x000000620b077224 */ /* 0x040fe200078e02ff */
[----:B------:R-:W-:Y:S01]  /*2930*/  SHF.R.S32.HI R119, RZ, 0x3, R14 ;  /* 0x00000003ff777819 */ /* 0x000fe2000001140e */
[----:B------:R-:W-:Y:S01]  /*2940*/  IMAD R11, R11, R92, RZ ;  /* 0x0000005c0b0b7224 */ /* 0x000fe200078e02ff */
[----:B------:R-:W-:Y:S01]  /*2950*/  ISETP.GE.AND P2, PT, R8, UR8, PT ;  /* 0x0000000808007c0c */ /* 0x000fe2000bf46270 */
[----:B------:R-:W-:Y:S01]  /*2960*/  IMAD R15, R93, 0x60, RZ ;  /* 0x000000605d0f7824 */ /* 0x000fe200078e02ff */
[----:B------:R-:W-:Y:S01]  /*2970*/  LOP3.LUT R13, R13, 0xfffffff8, RZ, 0xc0, !PT ;  /* 0xfffffff80d0d7812 */ /* 0x000fe200078ec0ff */
[----:B------:R-:W-:Y:S01]  /*2980*/  IMAD R29, R146, R93, R11 ;  /* 0x0000005d921d7224 */ /* 0x000fe200078e020b */
[----:B------:R-:W-:Y:S01]  /*2990*/  LOP3.LUT R11, R205, 0x18, R18, 0xf8, !PT ;  /* 0x00000018cd0b7812 */ /* 0x000fe200078ef812 */
[----:B------:R-:W-:Y:S01]  /*29a0*/  IMAD.WIDE.U32 R92, R92, 0x60, RZ ;  /* 0x000000605c5c7825 */ /* 0x000fe200078e00ff */
[----:B------:R-:W-:-:S02]  /*29b0*/  SEL R21, RZ, 0x20, P2 ;  /* 0x00000020ff157807 */ /* 0x000fc40001000000 */
[----:B------:R-:W-:Y:S01]  /*29c0*/  LOP3.LUT R138, R11, R206, RZ, 0x3c, !PT ;  /* 0x000000ce0b8a7212 */ /* 0x000fe200078e3cff */
[----:B------:R-:W-:Y:S01]  /*29d0*/  IMAD R31, R146, R99, R7 ;  /* 0x00000063921f7224 */ /* 0x000fe200078e0207 */
[----:B------:R-:W-:Y:S01]  /*29e0*/  IADD3 R12, R29, R95, RZ ;  /* 0x0000005f1d0c7210 */ /* 0x000fe20007ffe0ff */
[----:B------:R-:W-:Y:S01]  /*29f0*/  IMAD.IADD R11, R97, 0x1, R29 ;  /* 0x00000001610b7824 */ /* 0x000fe200078e021d */
[----:B------:R-:W-:Y:S01]  /*2a00*/  SHF.L.U64.HI R7, R98, 0x6, R99 ;  /* 0x0000000662077819 */ /* 0x000fe20000010263 */
[----:B------:R-:W-:Y:S01]  /*2a10*/  IMAD.IADD R134, R93, 0x1, R15 ;  /* 0x000000015d867824 */ /* 0x000fe200078e020f */
[----:B------:R-:W-:Y:S01]  /*2a20*/  LOP3.LUT R29, R20, R21, RZ, 0xfc, !PT ;  /* 0x00000015141d7212 */ /* 0x000fe200078efcff */
[----:B------:R-:W-:Y:S01]  /*2a30*/  IMAD.WIDE.U32 R98, R98, 0x60, RZ ;  /* 0x0000006062627825 */ /* 0x000fe200078e00ff */
[----:B------:R-:W-:Y:S02]  /*2a40*/  LOP3.LUT R14, R14, 0xfffffff8, RZ, 0xc0, !PT ;  /* 0xfffffff80e0e7812 */ /* 0x000fe400078ec0ff */
[----:B------:R-:W-:Y:S01]  /*2a50*/  LOP3.LUT R15, R27, 0xfffffff8, RZ, 0xc0, !PT ;  /* 0xfffffff81b0f7812 */ /* 0x000fe200078ec0ff */
[----:B------:R-:W-:Y:S01]  /*2a60*/  IMAD.IADD R139, R139, 0x1, R10 ;  /* 0x000000018b8b7824 */ /* 0x000fe200078e020a */
[----:B------:R-:W-:Y:S01]  /*2a70*/  SHF.R.S32.HI R118, RZ, 0x3, R27 ;  /* 0x00000003ff767819 */ /* 0x000fe2000001141b */
[----:B------:R-:W-:Y:S01]  /*2a80*/  IMAD.IADD R138, R207, 0x1, R138 ;  /* 0x00000001cf8a7824 */ /* 0x000fe200078e028a */
[----:B------:R-:W-:Y:S01]  /*2a90*/  LOP3.LUT R21, R29, 0x2, RZ, 0xc0, !PT ;  /* 0x000000021d157812 */ /* 0x000fe200078ec0ff */
[----:B------:R-:W-:Y:S01]  /*2aa0*/  IMAD.IADD R135, R99, 0x1, R135 ;  /* 0x0000000163877824 */ /* 0x000fe200078e0287 */
[----:B------:R-:W-:Y:S01]  /*2ab0*/  LOP3.LUT R26, R29, 0x4, RZ, 0xc0, !PT ;  /* 0x000000041d1a7812 */ /* 0x000fe200078ec0ff */
[----:B------:R-:W-:Y:S01]  /*2ac0*/  IMAD.IADD R9, R103, 0x1, R31 ;  /* 0x0000000167097824 */ /* 0x000fe200078e021f */
[----:B------:R-:W-:Y:S01]  /*2ad0*/  LOP3.LUT R27, R29, 0x8, RZ, 0xc0, !PT ;  /* 0x000000081d1b7812 */ /* 0x000fe200078ec0ff */
[----:B------:R-:W-:Y:S01]  /*2ae0*/  IMAD.IADD R10, R31, 0x1, R101 ;  /* 0x000000011f0a7824 */ /* 0x000fe200078e0265 */
[----:B------:R-:W-:Y:S01]  /*2af0*/  LOP3.LUT R28, R29, 0x10, RZ, 0xc0, !PT ;  /* 0x000000101d1c7812 */ /* 0x000fe200078ec0ff */
[----:B0-----:R-:W-:Y:S01]  /*2b00*/  IMAD.IADD R30, R107, 0x1, R33 ;  /* 0x000000016b1e7824 */ /* 0x001fe200078e0221 */
[----:B------:R-:W-:-:S02]  /*2b10*/  IADD3 R133, R105, R133, RZ ;  /* 0x0000008569857210 */ /* 0x000fc40007ffe0ff */
[----:B------:R-:W-:Y:S02]  /*2b20*/  LOP3.LUT R20, R20, 0x1, RZ, 0xc0, !PT ;  /* 0x0000000114147812 */ /* 0x000fe400078ec0ff */
[----:B------:R-:W-:Y:S02]  /*2b30*/  SHF.R.S32.HI R115, RZ, 0x1f, R13 ;  /* 0x0000001fff737819 */ /* 0x000fe4000001140d */
[----:B------:R-:W-:Y:S02]  /*2b40*/  SHF.R.S32.HI R114, RZ, 0x1f, R14 ;  /* 0x0000001fff727819 */ /* 0x000fe4000001140e */
[----:B------:R-:W-:Y:S02]  /*2b50*/  SHF.R.S32.HI R113, RZ, 0x1f, R15 ;  /* 0x0000001fff717819 */ /* 0x000fe4000001140f */
[----:B------:R-:W-:-:S07]  /*2b60*/  LOP3.LUT R29, R29, 0x20, RZ, 0xc0, !PT ;  /* 0x000000201d1d7812 */ /* 0x000fce00078ec0ff */
.L_x_5236:
[----:B--23--:R-:W2:Y:S01]  /*2b70*/  LDL.LU R33, [R1] ;  /* 0x0000000001217983 */ /* 0x00cea20000300800 */
[----:B------:R-:W-:Y:S01]  /*2b80*/  VIADD R41, R25, 0xffffffff ;  /* 0xffffffff19297836 */ /* 0x000fe20000000000 */
[----:B0-----:R-:W0:Y:S01]  /*2b90*/  LDC.64 R116, c[0x0][0x2e8] ;  /* 0x0000ba00ff747b82 */ /* 0x001e220000000a00 */
[----:B------:R-:W-:Y:S01]  /*2ba0*/  LOP3.LUT P5, RZ, R214, 0x4, RZ, 0xc0, !PT ;  /* 0x00000004d6ff7812 */ /* 0x000fe200078ac0ff */
[----:B------:R-:W-:Y:S01]  /*2bb0*/  IMAD R32, R16, 0x4800, R138 ;  /* 0x0000480010207824 */ /* 0x000fe200078e028a */
[----:B------:R-:W-:Y:S05]  /*2bc0*/  YIELD ;  /* 0x0000000000007946 */ /* 0x000fea0003800000 */
[----:B------:R-:W-:Y:S01]  /*2bd0*/  SHF.R.S32.HI R42, RZ, 0x1f, R41 ;  /* 0x0000001fff2a7819 */ /* 0x000fe20000011429 */
[-C--:B------:R-:W-:Y:S01]  /*2be0*/  IMAD R25, R133, R41.reuse, RZ ;  /* 0x0000002985197224 */ /* 0x080fe200078e02ff */
[----:B------:R-:W1:Y:S01]  /*2bf0*/  LDC R124, c[0x0][0x3f4] ;  /* 0x0000fd00ff7c7b82 */ /* 0x000e620000000800 */
[----:B------:R-:W-:Y:S01]  /*2c00*/  IMAD.WIDE.U32 R128, R104, R41, RZ ;  /* 0x0000002968807225 */ /* 0x000fe200078e00ff */
[----:B------:R-:W-:Y:S03]  /*2c10*/  BSSY B0, `(.L_x_5137) ;  /* 0x000073c000007945 */ /* 0x000fe60003800000 */
[----:B------:R-:W-:Y:S01]  /*2c20*/  IMAD R25, R42, R104, R25 ;  /* 0x000000682a197224 */ /* 0x000fe200078e0219 */
[-C--:B------:R-:W-:Y:S01]  /*2c30*/  IADD3 R31, P4, R5, R128.reuse, RZ ;  /* 0x00000080051f7210 */ /* 0x080fe20007f9e0ff */
[C---:B------:R-:W-:Y:S01]  /*2c40*/  VIADD R88, R32.reuse, 0x20 ;  /* 0x0000002020587836 */ /* 0x040fe20000000000 */
[----:B------:R-:W-:Y:S01]  /*2c50*/  @P5 IADD3 R88, R32, -0x20, RZ ;  /* 0xffffffe020585810 */ /* 0x000fe20007ffe0ff */
[----:B------:R-:W-:Y:S01]  /*2c60*/  IMAD.IADD R84, R129, 0x1, R25 ;  /* 0x0000000181547824 */ /* 0x000fe200078e0219 */
[----:B------:R-:W-:-:S03]  /*2c70*/  IADD3 R25, P2, P3, R5, R128, R137 ;  /* 0x0000008005197210 */ /* 0x000fc60007b5e089 */
[----:B------:R-:W-:Y:S01]  /*2c80*/  IMAD.X R40, R84, 0x1, R6, P4 ;  /* 0x0000000154287824 */ /* 0x000fe200020e0606 */
[----:B------:R-:W-:Y:S01]  /*2c90*/  IADD3.X R34, R6, R84, R136, P2, P3 ;  /* 0x0000005406227210 */ /* 0x000fe200017e6488 */
[----:B------:R-:W-:Y:S01]  /*2ca0*/  IMAD R88, R88, 0x2, R121 ;  /* 0x0000000258587824 */ /* 0x000fe200078e0279 */
[----:B------:R-:W-:Y:S02]  /*2cb0*/  ISETP.GT.AND P3, PT, R41, R132, PT ;  /* 0x000000842900720c */ /* 0x000fe40003f64270 */
[-C--:B0-----:R-:W-:Y:S02]  /*2cc0*/  LEA R36, P2, R25, R116.reuse, 0x1 ;  /* 0x0000007419247211 */ /* 0x081fe400078408ff */
[----:B------:R-:W-:Y:S02]  /*2cd0*/  LEA R38, P4, R31, R116, 0x1 ;  /* 0x000000741f267211 */ /* 0x000fe400078808ff */
[----:B------:R-:W-:Y:S01]  /*2ce0*/  LEA.HI.X R37, R25, R117, R34, 0x1, P2 ;  /* 0x0000007519257211 */ /* 0x000fe200010f0c22 */
[----:B------:R-:W-:Y:S01]  /*2cf0*/  IMAD.MOV.U32 R25, RZ, RZ, R41 ;  /* 0x000000ffff197224 */ /* 0x000fe200078e0029 */
[----:B-1----:R-:W-:-:S02]  /*2d00*/  ISETP.GE.AND P2, PT, R124, 0x1, PT ;  /* 0x000000017c00780c */ /* 0x002fc40003f46270 */
[----:B------:R-:W-:Y:S01]  /*2d10*/  LEA.HI.X R39, R31, R117, R40, 0x1, P4 ;  /* 0x000000751f277211 */ /* 0x000fe200020f0c28 */
[----:B------:R-:W-:Y:S01]  /*2d20*/  IMAD R31, R32, 0x2, R121 ;  /* 0x00000002201f7824 */ /* 0x000fe200078e0279 */
[----:B--2---:R-:W-:-:S04]  /*2d30*/  LOP3.LUT R33, R33, 0xfffffffd, RZ, 0xc0, !PT ;  /* 0xfffffffd21217812 */ /* 0x004fc800078ec0ff */
[----:B------:R-:W-:-:S05]  /*2d40*/  @P3 LOP3.LUT R33, R33, 0x2, RZ, 0xfc, !PT ;  /* 0x0000000221213812 */ /* 0x000fca00078efcff */
[----:B------:R0:W-:Y:S01]  /*2d50*/  STL [R1], R33 ;  /* 0x0000002101007387 */ /* 0x0001e20000100800 */
[----:B------:R-:W-:Y:S05]  /*2d60*/  @!P2 BRA `(.L_x_5138) ;  /* 0x0000006c00b8a947 */ /* 0x000fea0003800000 */
[----:B------:R-:W-:Y:S01]  /*2d70*/  ULDC.U8 UR4, c[0x0][0x410] ;  /* 0x0001040000047ab9 */ /* 0x000fe20000000000 */
[-C--:B0-----:R-:W-:Y:S01]  /*2d80*/  IMAD R33, R134, R41.reuse, RZ ;  /* 0x0000002986217224 */ /* 0x081fe200078e02ff */
[----:B------:R-:W-:Y:S01]  /*2d90*/  ISETP.NE.AND P2, PT, RZ, UR4, PT ;  /* 0x00000004ff007c0c */ /* 0x000fe2000bf45270 */
[-C--:B------:R-:W-:Y:S02]  /*2da0*/  IMAD R35, R135, R41.reuse, RZ ;  /* 0x0000002987237224 */ /* 0x080fe400078e02ff */
[----:B------:R-:W-:Y:S02]  /*2db0*/  IMAD R89, R25, -0x60, R24 ;  /* 0xffffffa019597824 */ /* 0x000fe400078e0218 */
[C---:B------:R-:W-:Y:S02]  /*2dc0*/  IMAD R33, R42.reuse, R92, R33 ;  /* 0x0000005c2a217224 */ /* 0x040fe400078e0221 */
[----:B------:R-:W-:Y:S01]  /*2dd0*/  IMAD R35, R42, R98, R35 ;  /* 0x000000622a237224 */ /* 0x000fe200078e0223 */
[----:B------:R-:W-:Y:S01]  /*2de0*/  VIMNMX R89, R89, 0x60, PT ;  /* 0x0000006059597848 */ /* 0x000fe20003fe0100 */
[----:B------:R-:W-:-:S04]  /*2df0*/  IMAD.WIDE.U32 R82, R92, R41, RZ ;  /* 0x000000295c527225 */ /* 0x000fc800078e00ff */
        /* <DEDUP_REMOVED lines=60> */
.L_x_5141:
[----:B------:R-:W-:Y:S05]  /*31c0*/  BSYNC B1 ;  /* 0x0000000000017941 */ /* 0x000fea0003800000 */
.L_x_5140:
        /* <DEDUP_REMOVED lines=56> */
.L_x_5143:
[----:B------:R-:W-:Y:S05]  /*3550*/  BSYNC B1 ;  /* 0x0000000000017941 */ /* 0x000fea0003800000 */
.L_x_5142:
[----:B01----:R-:W2:Y:S01]  /*3560*/  LDL R32, [R1+0x40] ;  /* 0x0000400001207983 */ /* 0x003ea20000100800 */
[----:B------:R-:W-:Y:S01]  /*3570*/  IMAD.MOV.U32 R33, RZ, RZ, R69 ;  /* 0x000000ffff217224 */ /* 0x000fe200078e0045 */
[----:B------:R-:W-:Y:S01]  /*3580*/  PRMT R145, R128, 0x5410, R129 ;  /* 0x0000541080917816 */ /* 0x000fe20000000081 */
[----:B------:R-:W-:Y:S02]  /*3590*/  IMAD.MOV.U32 R34, RZ, RZ, R76 ;  /* 0x000000ffff227224 */ /* 0x000fe400078e004c */
[----:B------:R-:W-:-:S05]  /*35a0*/  IMAD.MOV.U32 R35, RZ, RZ, R77 ;  /* 0x000000ffff237224 */ /* 0x000fca00078e004d */
[----:B------:R-:W-:Y:S01]  /*35b0*/  PRMT R165, R34, 0x5410, R35 ;  /* 0x0000541022a57816 */ /* 0x000fe20000000023 */
[----:B------:R-:W-:Y:S01]  /*35c0*/  IMAD.MOV.U32 R35, RZ, RZ, R117 ;  /* 0x000000ffff237224 */ /* 0x000fe200078e0075 */
[----:B------:R-:W-:-:S04]  /*35d0*/  MOV R34, R116 ;  /* 0x0000007400227202 */ /* 0x000fc80000000f00 */
[----:B------:R-:W-:Y:S01]  /*35e0*/  PRMT R167, R34, 0x5410, R35 ;  /* 0x0000541022a77816 */ /* 0x000fe20000000023 */
[----:B------:R-:W-:Y:S02]  /*35f0*/  IMAD.MOV.U32 R34, RZ, RZ, R70 ;  /* 0x000000ffff227224 */ /* 0x000fe400078e0046 */
[----:B------:R-:W-:-:S05]  /*3600*/  IMAD.MOV.U32 R35, RZ, RZ, R71 ;  /* 0x000000ffff237224 */ /* 0x000fca00078e0047 */
[----:B------:R-:W-:Y:S01]  /*3610*/  PRMT R161, R35, 0x5410, R34 ;  /* 0x0000541023a17816 */ /* 0x000fe20000000022 */
[----:B------:R-:W-:Y:S02]  /*3620*/  IMAD.MOV.U32 R34, RZ, RZ, R78 ;  /* 0x000000ffff227224 */ /* 0x000fe400078e004e */
[----:B------:R-:W-:-:S05]  /*3630*/  IMAD.MOV.U32 R35, RZ, RZ, R79 ;  /* 0x000000ffff237224 */ /* 0x000fca00078e004f */
[----:B------:R-:W-:Y:S01]  /*3640*/  PRMT R169, R34, 0x5410, R35 ;  /* 0x0000541022a97816 */ /* 0x000fe20000000023 */
[----:B------:R-:W-:Y:S01]  /*3650*/  IMAD.MOV.U32 R35, RZ, RZ, R127 ;  /* 0x000000ffff237224 */ /* 0x000fe200078e007f */
[----:B------:R-:W-:-:S04]  /*3660*/  MOV R34, R126 ;  /* 0x0000007e00227202 */ /* 0x000fc80000000f00 */
[----:B------:R-:W-:Y:S01]  /*3670*/  PRMT R171, R34, 0x5410, R35 ;  /* 0x0000541022ab7816 */ /* 0x000fe20000000023 */
[----:B-----5:R-:W-:Y:S02]  /*3680*/  IMAD.MOV.U32 R34, RZ, RZ, R41 ;  /* 0x000000ffff227224 */ /* 0x020fe400078e0029 */
[----:B------:R-:W-:Y:S01]  /*3690*/  IMAD.MOV.U32 R35, RZ, RZ, R44 ;  /* 0x000000ffff237224 */ /* 0x000fe200078e002c */
[----:B--2---:R-:W-:Y:S01]  /*36a0*/  R2UR UR4, R32 ;  /* 0x00000000200472ca */ /* 0x004fe200000e0000 */
[----:B------:R-:W-:-:S05]  /*36b0*/  IMAD.MOV.U32 R32, RZ, RZ, R68 ;  /* 0x000000ffff207224 */ /* 0x000fca00078e0044 */
[----:B------:R-:W-:Y:S01]  /*36c0*/  PRMT R160, R33, 0x5410, R32 ;  /* 0x0000541021a07816 */ /* 0x000fe20000000020 */
[----:B------:R-:W-:Y:S01]  /*36d0*/  IMAD.MOV.U32 R33, RZ, RZ, R73 ;  /* 0x000000ffff217224 */ /* 0x000fe200078e0049 */
[----:B------:R-:W-:-:S04]  /*36e0*/  MOV R32, R72 ;  /* 0x0000004800207202 */ /* 0x000fc80000000f00 */
[----:B------:R-:W-:Y:S01]  /*36f0*/  PRMT R164, R33, 0x5410, R32 ;  /* 0x0000541021a47816 */ /* 0x000fe20000000020 */
[----:B------:R-:W-:Y:S01]  /*3700*/  IMAD.MOV.U32 R32, RZ, RZ, R84 ;  /* 0x000000ffff207224 */ /* 0x000fe200078e0054 */
[----:B------:R-:W-:Y:S01]  /*3710*/  UISETP.NE.AND UP0, UPT, UR4, 0x3, UPT ;  /* 0x000000030400788c */ /* 0x000fe2000bf05270 */
[----:B------:R-:W-:-:S05]  /*3720*/  IMAD.MOV.U32 R33, RZ, RZ, R85 ;  /* 0x000000ffff217224 */ /* 0x000fca00078e0055 */
[----:B------:R-:W-:Y:S01]  /*3730*/  PRMT R166, R32, 0x5410, R33 ;  /* 0x0000541020a67816 */ /* 0x000fe20000000021 */
[----:B------:R-:W-:Y:S01]  /*3740*/  IMAD.MOV.U32 R32, RZ, RZ, R66 ;  /* 0x000000ffff207224 */ /* 0x000fe200078e0042 */
[----:B------:R-:W-:Y:S01]  /*3750*/  PLOP3.LUT P2, PT, PT, PT, UP0, 0x80, 0x0 ;  /* 0x000000000000781c */ /* 0x000fe20003f4f008 */
        /* <DEDUP_REMOVED lines=42> */
[----:B------:R-:W-:-:S04]  /*3a00*/  PRMT R163, R34, 0x5410, R35 ;  /* 0x0000541022a37816 */ /* 0x000fc80000000023 */
[----:B------:R-:W-:Y:S01]  /*3a10*/  PRMT R162, R32, 0x5410, R33 ;  /* 0x0000541020a27816 */ /* 0x000fe20000000021 */
[----:B------:R-:W-:Y:S06]  /*3a20*/  @!P2 BRA `(.L_x_5144) ;  /* 0x000000000004a947 */ /* 0x000fec0003800000 */
[----:B------:R-:W-:Y:S01]  /*3a30*/  BPT.TRAP 0x1 ;  /* 0x000000040000795c */ /* 0x000fe20000300000 */
.L_x_5144:
[----:B------:R-:W-:Y:S01]  /*3a40*/  IMAD R90, R16, 0x8, R2 ;  /* 0x00000008105a7824 */ /* 0x000fe200078e0202 */
[----:B------:R-:W-:Y:S01]  /*3a50*/  SHF.L.U32 R91, R198, 0x1f, RZ ;  /* 0x0000001fc65b7819 */ /* 0x000fe200000006ff */
[----:B------:R-:W-:Y:S03]  /*3a60*/  BSSY B1, `(.L_x_5145) ;  /* 0x0000003000017945 */ /* 0x000fe60003800000 */
[----:B------:R-:W0:Y:S02]  /*3a70*/  SYNCS.PHASECHK.TRANS64.TRYWAIT P5, [R90+URZ+0x30890], R91 ;  /* 0x0308905b5a0075a7 */ /* 0x000e2400080a017f */
[----:B0-----:R-:W-:Y:S05]  /*3a80*/  @!P5 BRA `(.L_x_5146) ;  /* 0x000002780094d947 */ /* 0x001fea0003800000 */
.L_x_5594:
[----:B------:R-:W-:Y:S05]  /*3a90*/  BSYNC B1 ;  /* 0x0000000000017941 */ /* 0x000fea0003800000 */
.L_x_5145:
        /* <DEDUP_REMOVED lines=10> */
[----:B--2---:R-:W-:Y:S01]  /*3b40*/  HADD2.F32 R156, -RZ, R33.H0_H0 ;  /* 0x20000021ff9c7230 */ /* 0x004fe20000004100 */
[----:B------:R-:W-:Y:S01]  /*3b50*/  SHF.R.U64 R116, R116, 0x10, R117 ;  /* 0x0000001074747819 */ /* 0x000fe20000001275 */
[----:B------:R-:W-:Y:S01]  /*3b60*/  HADD2.F32 R154, -RZ, R35.H1_H1 ;  /* 0x30000023ff9a7230 */ /* 0x000fe20000004100 */
[----:B------:R-:W-:Y:S01]  /*3b70*/  SHF.R.U32.HI R127, RZ, 0x10, R127 ;  /* 0x00000010ff7f7819 */ /* 0x000fe2000001167f */
[----:B------:R-:W-:Y:S01]  /*3b80*/  HADD2.F32 R153, -RZ, R126.H0_H0 ;  /* 0x2000007eff997230 */ /* 0x000fe20000004100 */
[----:B------:R-:W-:Y:S01]  /*3b90*/  SHF.R.U32.HI R117, RZ, 0x10, R117 ;  /* 0x00000010ff757819 */ /* 0x000fe20000011675 */
[----:B------:R-:W-:Y:S02]  /*3ba0*/  HADD2.F32 R126, -RZ, R33.H1_H1 ;  /* 0x30000021ff7e7230 */ /* 0x000fe40000004100 */
[----:B------:R-:W-:Y:S02]  /*3bb0*/  HADD2.F32 R155, -RZ, R116.H0_H0 ;  /* 0x20000074ff9b7230 */ /* 0x000fe40000004100 */
[----:B------:R-:W-:-:S02]  /*3bc0*/  HADD2.F32 R127, -RZ, R127.H0_H0 ;  /* 0x2000007fff7f7230 */ /* 0x000fc40000004100 */
[-C--:B------:R-:W-:Y:S01]  /*3bd0*/  FMUL.FTZ R33, R126, R153.reuse ;  /* 0x000000997e217220 */ /* 0x080fe20000410000 */
[C---:B------:R-:W-:Y:S01]  /*3be0*/  FMUL.FTZ R153, R156.reuse, R153 ;  /* 0x000000999c997220 */ /* 0x040fe20000410000 */
[----:B------:R-:W-:Y:S02]  /*3bf0*/  HADD2.F32 R157, -RZ, R117.H0_H0 ;  /* 0x20000075ff9d7230 */ /* 0x000fe40000004100 */
[----:B------:R-:W-:Y:S01]  /*3c00*/  FFMA.FTZ R33, R156, R155, -R33 ;  /* 0x0000009b9c217223 */ /* 0x000fe20000010821 */
[----:B------:R-:W-:Y:S02]  /*3c10*/  HADD2.F32 R156, -RZ, R35.H0_H0 ;  /* 0x20000023ff9c7230 */ /* 0x000fe40000004100 */
[----:B------:R-:W-:Y:S01]  /*3c20*/  FMUL.FTZ R35, R154, R127 ;  /* 0x0000007f9a237220 */ /* 0x000fe20000410000 */
[----:B------:R-:W-:Y:S01]  /*3c30*/  FFMA.FTZ R116, R126, R155, R153 ;  /* 0x0000009b7e747223 */ /* 0x000fe20000010099 */
[----:B------:R-:W-:Y:S02]  /*3c40*/  HADD2.F32 R117, -RZ, R171.H0_H0 ;  /* 0x200000abff757230 */ /* 0x000fe40000004100 */
[----:B------:R-:W-:Y:S01]  /*3c50*/  FMUL.FTZ R127, R156, R127 ;  /* 0x0000007f9c7f7220 */ /* 0x000fe20000410000 */
[----:B------:R-:W-:-:S02]  /*3c60*/  HADD2.F32 R126, -RZ, R32.H1_H1 ;  /* 0x30000020ff7e7230 */ /* 0x000fc40000004100 */
[-C--:B------:R-:W-:Y:S01]  /*3c70*/  FFMA.FTZ R35, R156, R157.reuse, -R35 ;  /* 0x0000009d9c237223 */ /* 0x080fe20000010823 */
[----:B------:R-:W-:Y:S02]  /*3c80*/  HADD2.F32 R156, -RZ, R32.H0_H0 ;  /* 0x20000020ff9c7230 */ /* 0x000fe40000004100 */
[----:B------:R-:W-:Y:S01]  /*3c90*/  FFMA.FTZ R154, R154, R157, R127 ;  /* 0x0000009d9a9a7223 */ /* 0x000fe2000001007f */
[----:B------:R-:W-:Y:S02]  /*3ca0*/  HADD2.F32 R127, -RZ, R167.H0_H0 ;  /* 0x200000a7ff7f7230 */ /* 0x000fe40000004100 */
[-C--:B------:R-:W-:Y:S01]  /*3cb0*/  FMUL.FTZ R155, R126, R117.reuse ;  /* 0x000000757e9b7220 */ /* 0x080fe20000410000 */
[----:B------:R-:W-:Y:S02]  /*3cc0*/  HADD2.F32 R32, -RZ, R171.H1_H1 ;  /* 0x300000abff207230 */ /* 0x000fe40000004100 */
[----:B------:R-:W-:Y:S01]  /*3cd0*/  FMUL.FTZ R117, R156, R117 ;  /* 0x000000759c757220 */ /* 0x000fe20000410000 */
[----:B------:R-:W-:-:S02]  /*3ce0*/  HADD2.F32 R153, -RZ, R34.H1_H1 ;  /* 0x30000022ff997230 */ /* 0x000fc40000004100 */
[-C--:B------:R-:W-:Y:S01]  /*3cf0*/  FFMA.FTZ R155, R156, R127.reuse, -R155 ;  /* 0x0000007f9c9b7223 */ /* 0x080fe2000001089b */
[----:B------:R-:W-:Y:S02]  /*3d00*/  HADD2.F32 R157, -RZ, R34.H0_H0 ;  /* 0x20000022ff9d7230 */ /* 0x000fe40000004100 */
[----:B------:R-:W-:Y:S01]  /*3d10*/  FFMA.FTZ R126, R126, R127, R117 ;  /* 0x0000007f7e7e7223 */ /* 0x000fe20000010075 */
[----:B------:R-:W-:Y:S02]  /*3d20*/  HADD2.F32 R156, -RZ, R167.H1_H1 ;  /* 0x300000a7ff9c7230 */ /* 0x000fe40000004100 */
[-C--:B------:R-:W-:Y:S01]  /*3d30*/  FMUL.FTZ R34, R153, R32.reuse ;  /* 0x0000002099227220 */ /* 0x080fe20000410000 */
[----:B------:R-:W-:Y:S01]  /*3d40*/  F2FP.F16.F32.PACK_AB R33, R116, R33 ;  /* 0x000000217421723e */ /* 0x000fe200000000ff */
[C---:B------:R-:W-:Y:S01]  /*3d50*/  FMUL.FTZ R32, R157.reuse, R32 ;  /* 0x000000209d207220 */ /* 0x040fe20000410000 */
[----:B------:R-:W-:Y:S01]  /*3d60*/  F2FP.F16.F32.PACK_AB R35, R154, R35 ;  /* 0x000000239a23723e */ /* 0x000fe200000000ff */
[----:B------:R-:W-:-:S02]  /*3d70*/  FFMA.FTZ R34, R157, R156, -R34 ;  /* 0x0000009c9d227223 */ /* 0x000fc40000010822 */
[----:B------:R-:W-:Y:S01]  /*3d80*/  FFMA.FTZ R153, R153, R156, R32 ;  /* 0x0000009c99997223 */ /* 0x000fe20000010020 */
[----:B------:R-:W-:-:S04]  /*3d90*/  F2FP.F16.F32.PACK_AB R32, R126, R155 ;  /* 0x0000009b7e20723e */ /* 0x000fc800000000ff */
[----:B------:R-:W-:-:S07]  /*3da0*/  F2FP.F16.F32.PACK_AB R34, R153, R34 ;  /* 0x000000229922723e */ /* 0x000fce00000000ff */
.L_x_5152:
[----:B------:R-:W-:Y:S05]  /*3db0*/  BSYNC B3 ;  /* 0x0000000000037941 */ /* 0x000fea0003800000 */
.L_x_5151:
[----:B--2---:R1:W-:Y:S02]  /*3dc0*/  STG.E.128 desc[UR60][R38.64], R32 ;  /* 0x0000002026007986 */ /* 0x0043e4000c101d3c */
.L_x_5150:
[----:B------:R-:W-:Y:S05]  /*3dd0*/  BSYNC B2 ;  /* 0x0000000000027941 */ /* 0x000fea0003800000 */
.L_x_5149:
        /* <DEDUP_REMOVED lines=48> */
.L_x_5156:
[----:B------:R-:W-:Y:S05]  /*40e0*/  BSYNC B3 ;  /* 0x0000000000037941 */ /* 0x000fea0003800000 */
.L_x_5155:
[----:B--2---:R2:W-:Y:S02]  /*40f0*/  STG.E.128 desc[UR60][R38.64+0x40], R32 ;  /* 0x0000402026007986 */ /* 0x0045e4000c101d3c */
.L_x_5154:
[----:B------:R-:W-:Y:S05]  /*4100*/  BSYNC B2 ;  /* 0x0000000000027941 */ /* 0x000fea0003800000 */
.L_x_5153:
        /* <DEDUP_REMOVED lines=48> */
.L_x_5160:
[----:B------:R-:W-:Y:S05]  /*4410*/  BSYNC B3 ;  /* 0x0000000000037941 */ /* 0x000fea0003800000 */
.L_x_5159:
[----:B--2---:R3:W-:Y:S02]  /*4420*/  STG.E.128 desc[UR60][R38.64+0x80], R32 ;  /* 0x0000802026007986 */ /* 0x0047e4000c101d3c */
.L_x_5158:
[----:B------:R-:W-:Y:S05]  /*4430*/  BSYNC B2 ;  /* 0x0000000000027941 */ /* 0x000fea0003800000 */
.L_x_5157:
        /* <DEDUP_REMOVED lines=9> */
[----:B------:R-:W-:Y:S01]  /*44d0*/  SHF.R.U32.HI R77, RZ, 0x10, R75 ;  /* 0x00000010ff4d7819 */ /* 0x000fe2000001164b */
[----:B------:R-:W-:Y:S01]  /*44e0*/  HADD2.F32 R85, -RZ, R164.H0_H0 ;  /* 0x200000a4ff557230 */ /* 0x000fe20000004100 */
        /* <DEDUP_REMOVED lines=25> */
[----:B------:R-:W-:Y:S01]  /*4680*/  HADD2.F32 R76, -RZ, R164.H1_H1 ;  /* 0x300000a4ff4c7230 */ /* 0x000fe20000004100 */
        /* <DEDUP_REMOVED lines=11> */
.L_x_5164:
[----:B------:R-:W-:Y:S05]  /*4740*/  BSYNC B3 ;  /* 0x0000000000037941 */ /* 0x000fea0003800000 */
.L_x_5163:
[----:B--2---:R4:W-:Y:S02]  /*4750*/  STG.E.128 desc[UR60][R38.64+0xc0], R32 ;  /* 0x0000c02026007986 */ /* 0x0049e4000c101d3c */
.L_x_5162:
[----:B------:R-:W-:Y:S05]  /*4760*/  BSYNC B2 ;  /* 0x0000000000027941 */ /* 0x000fea0003800000 */
.L_x_5161:
        /* <DEDUP_REMOVED lines=9> */
[----:B--2---:R-:W-:Y:S01]  /*4800*/  MOV R74, R35 ;  /* 0x00000023004a7202 */ /* 0x004fe20000000f00 */
[----:B------:R-:W-:Y:S01]  /*4810*/  HADD2.F32 R76, -RZ, R76.H0_H0 ;  /* 0x2000004cff4c7230 */ /* 0x000fe20000004100 */
[--C-:B------:R-:W-:Y:S01]  /*4820*/  SHF.R.U64 R72, R68, 0x10, R69.reuse ;  /* 0x0000001044487819 */ /* 0x100fe20000001245 */
[--C-:B------:R-:W-:Y:S01]  /*4830*/  HADD2.F32 R35, -RZ, R33.reuse.H1_H1 ;  /* 0x30000021ff237230 */ /* 0x100fe20000004100 */
[----:B------:R-:W-:Y:S01]  /*4840*/  SHF.R.U32.HI R68, RZ, 0x10, R69 ;  /* 0x00000010ff447819 */ /* 0x000fe20000011645 */
[----:B------:R-:W-:Y:S02]  /*4850*/  HADD2.F32 R33, -RZ, R33.H0_H0 ;  /* 0x20000021ff217230 */ /* 0x000fe40000004100 */
[----:B------:R-:W-:-:S02]  /*4860*/  HADD2.F32 R71, -RZ, R71.H0_H0 ;  /* 0x20000047ff477230 */ /* 0x000fc40000004100 */
[----:B------:R-:W-:Y:S02]  /*4870*/  HADD2.F32 R70, -RZ, R74.H1_H1 ;  /* 0x3000004aff467230 */ /* 0x000fe40000004100 */
[----:B------:R-:W-:Y:S02]  /*4880*/  HADD2.F32 R72, -RZ, R72.H0_H0 ;  /* 0x20000048ff487230 */ /* 0x000fe40000004100 */
[----:B------:R-:W-:Y:S02]  /*4890*/  HADD2.F32 R69, -RZ, R68.H0_H0 ;  /* 0x20000044ff457230 */ /* 0x000fe40000004100 */
[-C--:B------:R-:W-:Y:S01]  /*48a0*/  FMUL.FTZ R68, R35, R76.reuse ;  /* 0x0000004c23447220 */ /* 0x080fe20000410000 */
[----:B------:R-:W-:Y:S02]  /*48b0*/  HADD2.F32 R74, -RZ, R74.H0_H0 ;  /* 0x2000004aff4a7230 */ /* 0x000fe40000004100 */
[C---:B------:R-:W-:Y:S01]  /*48c0*/  FMUL.FTZ R76, R33.reuse, R76 ;  /* 0x0000004c214c7220 */ /* 0x040fe20000410000 */
[----:B------:R-:W-:Y:S01]  /*48d0*/  FMUL.FTZ R73, R70, R71 ;  /* 0x0000004746497220 */ /* 0x000fe20000410000 */
[----:B------:R-:W-:-:S02]  /*48e0*/  FFMA.FTZ R33, R33, R72, -R68 ;  /* 0x0000004821217223 */ /* 0x000fc40000010844 */
[----:B------:R-:W-:Y:S01]  /*48f0*/  FFMA.FTZ R68, R35, R72, R76 ;  /* 0x0000004823447223 */ /* 0x000fe2000001004c */
[C---:B------:R-:W-:Y:S01]  /*4900*/  FMUL.FTZ R71, R74.reuse, R71 ;  /* 0x000000474a477220 */ /* 0x040fe20000410000 */
[-C--:B------:R-:W-:Y:S01]  /*4910*/  FFMA.FTZ R35, R74, R69.reuse, -R73 ;  /* 0x000000454a237223 */ /* 0x080fe20000010849 */
[--C-:B------:R-:W-:Y:S02]  /*4920*/  HADD2.F32 R73, -RZ, R161.reuse.H1_H1 ;  /* 0x300000a1ff497230 */ /* 0x100fe40000004100 */
[--C-:B------:R-:W-:Y:S02]  /*4930*/  HADD2.F32 R74, -RZ, R32.reuse.H1_H1 ;  /* 0x30000020ff4a7230 */ /* 0x100fe40000004100 */
[----:B------:R-:W-:Y:S01]  /*4940*/  FFMA.FTZ R70, R70, R69, R71 ;  /* 0x0000004546467223 */ /* 0x000fe20000010047 */
[----:B------:R-:W-:Y:S01]  /*4950*/  HADD2.F32 R72, -RZ, R32.H0_H0 ;  /* 0x20000020ff487230 */ /* 0x000fe20000004100 */
[----:B------:R-:W-:Y:S01]  /*4960*/  F2FP.F16.F32.PACK_AB R33, R68, R33 ;  /* 0x000000214421723e */ /* 0x000fe200000000ff */
[----:B------:R-:W-:-:S02]  /*4970*/  HADD2.F32 R161, -RZ, R161.H0_H0 ;  /* 0x200000a1ffa17230 */ /* 0x000fc40000004100 */
[-C--:B------:R-:W-:Y:S01]  /*4980*/  FMUL.FTZ R75, R74, R73.reuse ;  /* 0x000000494a4b7220 */ /* 0x080fe20000410000 */
[----:B------:R-:W-:Y:S02]  /*4990*/  HADD2.F32 R32, -RZ, R34.H1_H1 ;  /* 0x30000022ff207230 */ /* 0x000fe40000004100 */
[----:B------:R-:W-:Y:S01]  /*49a0*/  FMUL.FTZ R73, R72, R73 ;  /* 0x0000004948497220 */ /* 0x000fe20000410000 */
[----:B------:R-:W-:Y:S01]  /*49b0*/  HADD2.F32 R69, -RZ, R160.H1_H1 ;  /* 0x300000a0ff457230 */ /* 0x000fe20000004100 */
[----:B------:R-:W-:Y:S01]  /*49c0*/  F2FP.F16.F32.PACK_AB R35, R70, R35 ;  /* 0x000000234623723e */ /* 0x000fe200000000ff */
[----:B------:R-:W-:Y:S02]  /*49d0*/  HADD2.F32 R34, -RZ, R34.H0_H0 ;  /* 0x20000022ff227230 */ /* 0x000fe40000004100 */
[----:B------:R-:W-:Y:S01]  /*49e0*/  FMUL.FTZ R77, R32, R161 ;  /* 0x000000a1204d7220 */ /* 0x000fe20000410000 */
[----:B------:R-:W-:Y:S02]  /*49f0*/  HADD2.F32 R71, -RZ, R160.H0_H0 ;  /* 0x200000a0ff477230 */ /* 0x000fe40000004100 */
        /* <DEDUP_REMOVED lines=8> */
.L_x_5168:
[----:B------:R-:W-:Y:S05]  /*4a80*/  BSYNC B3 ;  /* 0x0000000000037941 */ /* 0x000fea0003800000 */
.L_x_5167:
[----:B--2---:R1:W-:Y:S02]  /*4a90*/  STG.E.128 desc[UR60][R38.64+0x100], R32 ;  /* 0x0001002026007986 */ /* 0x0043e4000c101d3c */
.L_x_5166:
[----:B------:R-:W-:Y:S05]  /*4aa0*/  BSYNC B2 ;  /* 0x0000000000027941 */ /* 0x000fea0003800000 */
.L_x_5165:
        /* <DEDUP_REMOVED lines=9> */
[----:B------:R-:W-:Y:S01]  /*4b40*/  IMAD.MOV.U32 R65, RZ, RZ, R35 ;  /* 0x000000ffff417224 */ /* 0x000fe200078e0023 */
[--C-:B------:R-:W-:Y:S01]  /*4b50*/  SHF.R.U64 R69, R66, 0x10, R67.reuse ;  /* 0x0000001042457819 */ /* 0x100fe20000001243 */
[--C-:B------:R-:W-:Y:S01]  /*4b60*/  HADD2.F32 R35, -RZ, R33.reuse.H1_H1 ;  /* 0x30000021ff237230 */ /* 0x100fe20000004100 */
[----:B------:R-:W-:Y:S01]  /*4b70*/  SHF.R.U32.HI R70, RZ, 0x10, R67 ;  /* 0x00000010ff467819 */ /* 0x000fe20000011643 */
[----:B------:R-:W-:Y:S02]  /*4b80*/  HADD2.F32 R32, -RZ, R33.H0_H0 ;  /* 0x20000021ff207230 */ /* 0x000fe40000004100 */
[----:B------:R-:W-:Y:S02]  /*4b90*/  HADD2.F32 R69, -RZ, R69.H0_H0 ;  /* 0x20000045ff457230 */ /* 0x000fe40000004100 */
[----:B------:R-:W-:-:S02]  /*4ba0*/  HADD2.F32 R66, -RZ, R65.H1_H1 ;  /* 0x30000041ff427230 */ /* 0x000fc40000004100 */
[----:B------:R-:W-:Y:S02]  /*4bb0*/  HADD2.F32 R70, -RZ, R70.H0_H0 ;  /* 0x20000046ff467230 */ /* 0x000fe40000004100 */
[-C--:B------:R-:W-:Y:S01]  /*4bc0*/  FMUL.FTZ R33, R35, R69.reuse ;  /* 0x0000004523217220 */ /* 0x080fe20000410000 */
[----:B------:R-:W-:Y:S02]  /*4bd0*/  HADD2.F32 R65, -RZ, R65.H0_H0 ;  /* 0x20000041ff417230 */ /* 0x000fe40000004100 */
        /* <DEDUP_REMOVED lines=29> */
.L_x_5170:
[----:B------:R-:W-:Y:S05]  /*4db0*/  BSYNC B2 ;  /* 0x0000000000027941 */ /* 0x000fea0003800000 */
.L_x_5169:
[----:B--2---:R1:W-:Y:S02]  /*4dc0*/  STG.E.128 desc[UR60][R38.64+0x140], R32 ;  /* 0x0001402026007986 */ /* 0x0043e4000c101d3c */
.L_x_5148:
[----:B------:R-:W-:Y:S05]  /*4dd0*/  BSYNC B1 ;  /* 0x0000000000017941 */ /* 0x000fea0003800000 */
.L_x_5147:
        /* <DEDUP_REMOVED lines=37> */
[----:B------:R-:W-:Y:S02]  /*5030*/  HADD2.F32 R35, -RZ, R158.H0_H0 ;  /* 0x2000009eff237230 */ /* 0x000fe40000004100 */
[----:B------:R-:W-:Y:S01]  /*5040*/  FMUL.FTZ R60, R32, R60 ;  /* 0x0000003c203c7220 */ /* 0x000fe20000410000 */
        /* <DEDUP_REMOVED lines=10> */
.L_x_5175:
[----:B------:R-:W-:Y:S05]  /*50f0*/  BSYNC B2 ;  /* 0x0000000000027941 */ /* 0x000fea0003800000 */
.L_x_5174:
[----:B--2---:R1:W-:Y:S02]  /*5100*/  STG.E.128 desc[UR60][R36.64], R32 ;  /* 0x0000002024007986 */ /* 0x0043e4000c101d3c */
.L_x_5173:
[----:B------:R-:W-:Y:S05]  /*5110*/  BSYNC B1 ;  /* 0x0000000000017941 */ /* 0x000fea0003800000 */
.L_x_5172:
        /* <DEDUP_REMOVED lines=48> */
.L_x_5179:
[----:B------:R-:W-:Y:S05]  /*5420*/  BSYNC B2 ;  /* 0x0000000000027941 */ /* 0x000fea0003800000 */
.L_x_5178:
[----:B--2---:R1:W-:Y:S02]  /*5430*/  STG.E.128 desc[UR60][R36.64+0x40], R32 ;  /* 0x0000402024007986 */ /* 0x0043e4000c101d3c */
.L_x_5177:
[----:B------:R-:W-:Y:S05]  /*5440*/  BSYNC B1 ;  /* 0x0000000000017941 */ /* 0x000fea0003800000 */
.L_x_5176:
        /* <DEDUP_REMOVED lines=48> */
.L_x_5183:
[----:B------:R-:W-:Y:S05]  /*5750*/  BSYNC B2 ;  /* 0x0000000000027941 */ /* 0x000fea0003800000 */
.L_x_5182:
[----:B--2---:R1:W-:Y:S02]  /*5760*/  STG.E.128 desc[UR60][R36.64+0x80], R32 ;  /* 0x0000802024007986 */ /* 0x0043e4000c101d3c */
.L_x_5181:
[----:B------:R-:W-:Y:S05]  /*5770*/  BSYNC B1 ;  /* 0x0000000000017941 */ /* 0x000fea0003800000 */
.L_x_5180:
        /* <DEDUP_REMOVED lines=36> */
[--C-:B------:R-:W-:Y:S02]  /*59c0*/  HADD2.F32 R35, -RZ, R128.reuse.H1_H1 ;  /* 0x30000080ff237230 */ /* 0x100fe40000004100 */
        /* <DEDUP_REMOVED lines=11> */
.L_x_5187:
[----:B------:R-:W-:Y:S05]  /*5a80*/  BSYNC B2 ;  /* 0x0000000000027941 */ /* 0x000fea0003800000 */
.L_x_5186:
[----:B--2---:R1:W-:Y:S02]  /*5a90*/  STG.E.128 desc[UR60][R36.64+0xc0], R32 ;  /* 0x0000c02024007986 */ /* 0x0043e4000c101d3c */
.L_x_5185:
[----:B------:R-:W-:Y:S05]  /*5aa0*/  BSYNC B1 ;  /* 0x0000000000017941 */ /* 0x000fea0003800000 */
.L_x_5184:
        /* <DEDUP_REMOVED lines=48> */
.L_x_5191:
[----:B------:R-:W-:Y:S05]  /*5db0*/  BSYNC B2 ;  /* 0x0000000000027941 */ /* 0x000fea0003800000 */
.L_x_5190:
[----:B--2---:R1:W-:Y:S02]  /*5dc0*/  STG.E.128 desc[UR60][R36.64+0x100], R32 ;  /* 0x0001002024007986 */ /* 0x0043e4000c101d3c */
.L_x_5189:
[----:B------:R-:W-:Y:S05]  /*5dd0*/  BSYNC B1 ;  /* 0x0000000000017941 */ /* 0x000fea0003800000 */
.L_x_5188:
        /* <DEDUP_REMOVED lines=47> */
.L_x_5193:
[----:B------:R-:W-:Y:S05]  /*60d0*/  BSYNC B1 ;  /* 0x0000000000017941 */ /* 0x000fea0003800000 */
.L_x_5192:
[----:B--2---:R1:W-:Y:S01]  /*60e0*/  STG.E.128 desc[UR60][R36.64+0x140], R32 ;  /* 0x0001402024007986 */ /* 0x0043e2000c101d3c */
[----:B------:R-:W-:Y:S05]  /*60f0*/  BRA `(.L_x_5171) ;  /* 0x0000003c00b47947 */ /* 0x000fea0003800000 */
.L_x_5139:
        /* <DEDUP_REMOVED lines=47> */
.L_x_5195:
[----:B------:R-:W-:Y:S05]  /*63f0*/  BSYNC B1 ;  /* 0x0000000000017941 */ /* 0x000fea0003800000 */
.L_x_5194:
        /* <DEDUP_REMOVED lines=47> */
.L_x_5197:
[----:B------:R-:W-:Y:S05]  /*66f0*/  BSYNC B1 ;  /* 0x0000000000017941 */ /* 0x000fea0003800000 */
.L_x_5196:
[----:B0-----:R-:W2:Y:S01]  /*6700*/  LDL R80, [R1+0x40] ;  /* 0x0000400001507983 */ /* 0x001ea20000100800 */
[----:B------:R-:W-:Y:S01]  /*6710*/  IMAD.MOV.U32 R81, RZ, RZ, R33 ;  /* 0x000000ffff517224 */ /* 0x000fe200078e0021 */
[----:B------:R-:W-:Y:S01]  /*6720*/  MOV R82, R36 ;  /* 0x0000002400527202 */ /* 0x000fe20000000f00 */
[----:B------:R-:W-:Y:S01]  /*6730*/  IMAD.MOV.U32 R83, RZ, RZ, R37 ;  /* 0x000000ffff537224 */ /* 0x000fe200078e0025 */
[----:B------:R-:W-:Y:S02]  /*6740*/  PRMT R173, R85, 0x5410, R86 ;  /* 0x0000541055ad7816 */ /* 0x000fe40000000056 */
[----:B------:R-:W-:Y:S01]  /*6750*/  PRMT R178, R82, 0x7610, R178 ;  /* 0x0000761052b27816 */ /* 0x000fe200000000b2 */
[----:B------:R-:W-:Y:S01]  /*6760*/  IMAD.MOV.U32 R82, RZ, RZ, R40 ;  /* 0x000000ffff527224 */ /* 0x000fe200078e0028 */
        /* <DEDUP_REMOVED lines=18> */
[----:B------:R-:W-:Y:S02]  /*6890*/  PLOP3.LUT P2, PT, PT, PT, UP0, 0x80, 0x0 ;  /* 0x000000000000781c */ /* 0x000fe40003f4f008 */
        /* <DEDUP_REMOVED lines=14> */
[----:B-----5:R-:W-:Y:S01]  /*6980*/  IMAD.MOV.U32 R80, RZ, RZ, R57 ;  /* 0x000000ffff507224 */ /* 0x020fe200078e0039 */
        /* <DEDUP_REMOVED lines=39> */
.L_x_5198:
[----:B------:R-:W-:Y:S01]  /*6c00*/  LEA R90, R16, R2, 0x3 ;  /* 0x00000002105a7211 */ /* 0x000fe200078e18ff */
[----:B------:R-:W0:Y:S01]  /*6c10*/  LDC R145, c[0x0][0x2f4] ;  /* 0x0000bd00ff917b82 */ /* 0x000e220000000800 */
[----:B------:R-:W-:Y:S01]  /*6c20*/  SHF.L.U32 R91, R198, 0x1f, RZ ;  /* 0x0000001fc65b7819 */ /* 0x000fe200000006ff */
[----:B------:R-:W-:Y:S03]  /*6c30*/  BSSY B1, `(.L_x_5199) ;  /* 0x0000004000017945 */ /* 0x000fe60003800000 */
[----:B------:R-:W1:Y:S03]  /*6c40*/  SYNCS.PHASECHK.TRANS64.TRYWAIT P5, [R90+URZ+0x30890], R91 ;  /* 0x0308905b5a0075a7 */ /* 0x000e6600080a017f */
[----:B------:R-:W2:Y:S01]  /*6c50*/  LDC.64 R126, c[0x0][0x300] ;  /* 0x0000c000ff7e7b82 */ /* 0x000ea20000000a00 */
[----:B-1----:R-:W-:Y:S05]  /*6c60*/  @!P5 BRA `(.L_x_5200) ;  /* 0x000002480030d947 */ /* 0x002fea0003800000 */
.L_x_5595:
[----:B------:R-:W-:Y:S05]  /*6c70*/  BSYNC B1 ;  /* 0x0000000000017941 */ /* 0x000fea0003800000 */
.L_x_5199:
[----:B------:R-:W-:Y:S01]  /*6c80*/  BSSY B1, `(.L_x_5201) ;  /* 0x0000182000017945 */ /* 0x000fe20003800000 */
[----:B0-----:R-:W-:Y:S02]  /*6c90*/  IMAD.IADD R147, R145, 0x1, -R125 ;  /* 0x0000000191937824 */ /* 0x001fe400078e0a7d */
[----:B------:R-:W-:Y:S01]  /*6ca0*/  IMAD.MOV.U32 R129, RZ, RZ, R84 ;  /* 0x000000ffff817224 */ /* 0x000fe200078e0054 */
[----:B------:R-:W-:Y:S06]  /*6cb0*/  @P4 BRA `(.L_x_5202) ;  /* 0x0000001400f84947 */ /* 0x000fec0003800000 */
        /* <DEDUP_REMOVED lines=20> */
[----:B------:R-:W-:-:S04]  /*6e00*/  IMAD.IADD R80, R81, 0x1, R80 ;  /* 0x0000000151507824 */ /* 0x000fc800078e0250 */
        /* <DEDUP_REMOVED lines=8> */
[----:B------:R-:W-:Y:S01]  /*6e90*/  SHF.R.U64 R40, R40, 0x10, R41 ;  /* 0x0000001028287819 */ /* 0x000fe20000001229 */
[----:B--2---:R-:W-:Y:S01]  /*6ea0*/  IMAD.MOV.U32 R85, RZ, RZ, R81 ;  /* 0x000000ffff557224 */ /* 0x004fe200078e0051 */
        /* <DEDUP_REMOVED lines=18> */
[----:B------:R-:W-:-:S02]  /*6fd0*/  HADD2.F32 R165, -RZ, R165.H0_H0 ;  /* 0x200000a5ffa57230 */ /* 0x000fc40000004100 */
[----:B------:R-:W-:Y:S02]  /*6fe0*/  HADD2.F32 R164, -RZ, R164.H0_H0 ;  /* 0x200000a4ffa47230 */ /* 0x000fe40000004100 */
[----:B------:R-:W-:Y:S02]  /*6ff0*/  IMAD.MOV.U32 R52, RZ, RZ, R83 ;  /* 0x000000ffff347224 */ /* 0x000fe400078e0053 */
[-C--:B------:R-:W-:Y:S01]  /*7000*/  FMUL.FTZ R166, R81, R165.reuse ;  /* 0x000000a551a67220 */ /* 0x080fe20000410000 */
[C---:B------:R-:W-:Y:S01]  /*7010*/  FMUL.FTZ R165, R85.reuse, R165 ;  /* 0x000000a555a57220 */ /* 0x040fe20000410000 */
[----:B------:R-:W-:Y:S02]  /*7020*/  HADD2.F32 R83, -RZ, R41.H0_H0 ;  /* 0x20000029ff537230 */ /* 0x000fe40000004100 */
[-C--:B------:R-:W-:Y:S01]  /*7030*/  FFMA.FTZ R85, R85, R164.reuse, -R166 ;  /* 0x000000a455557223 */ /* 0x080fe200000108a6 */
[----:B------:R-:W-:Y:S01]  /*7040*/  FFMA.FTZ R81, R81, R164, R165 ;  /* 0x000000a451517223 */ /* 0x000fe200000100a5 */
[----:B------:R-:W-:-:S02]  /*7050*/  HADD2.F32 R165, -RZ, R168.H1_H1 ;  /* 0x300000a8ffa57230 */ /* 0x000fc40000004100 */
[----:B------:R-:W-:Y:S01]  /*7060*/  HADD2.F32 R87, -RZ, R168.H0_H0 ;  /* 0x200000a8ff577230 */ /* 0x000fe20000004100 */
[----:B------:R-:W-:Y:S01]  /*7070*/  F2FP.F16.F32.PACK_AB R85, R85, R163 ;  /* 0x000000a35555723e */ /* 0x000fe200000000ff */
[--C-:B------:R-:W-:Y:S02]  /*7080*/  HADD2.F32 R164, -RZ, R52.reuse.H0_H0 ;  /* 0x20000034ffa47230 */ /* 0x100fe40000004100 */
[----:B------:R-:W-:Y:S01]  /*7090*/  FMUL.FTZ R166, R83, R165 ;  /* 0x000000a553a67220 */ /* 0x000fe20000410000 */
[----:B------:R-:W-:Y:S01]  /*70a0*/  HADD2.F32 R41, -RZ, R41.H1_H1 ;  /* 0x30000029ff297230 */ /* 0x000fe20000004100 */
[----:B------:R-:W-:Y:S01]  /*70b0*/  F2FP.F16.F32.PACK_AB R162, R81, R162 ;  /* 0x000000a251a2723e */ /* 0x000fe200000000ff */
[----:B------:R-:W-:Y:S02]  /*70c0*/  HADD2.F32 R52, -RZ, R52.H1_H1 ;  /* 0x30000034ff347230 */ /* 0x000fe40000004100 */
[C---:B------:R-:W-:Y:S01]  /*70d0*/  FFMA.FTZ R166, R164.reuse, R87, -R166 ;  /* 0x00000057a4a67223 */ /* 0x040fe200000108a6 */
[----:B------:R-:W-:Y:S01]  /*70e0*/  FMUL.FTZ R164, R164, R165 ;  /* 0x000000a5a4a47220 */ /* 0x000fe20000410000 */
[----:B------:R-:W-:-:S02]  /*70f0*/  HADD2.F32 R168, -RZ, R182.H1_H1 ;  /* 0x300000b6ffa87230 */ /* 0x000fc40000004100 */
[----:B------:R-:W-:Y:S02]  /*7100*/  HADD2.F32 R53, -RZ, R53.H0_H0 ;  /* 0x20000035ff357230 */ /* 0x000fe40000004100 */
[----:B------:R-:W-:Y:S01]  /*7110*/  FFMA.FTZ R83, R83, R87, R164 ;  /* 0x0000005753537223 */ /* 0x000fe200000100a4 */
[----:B------:R-:W-:Y:S01]  /*7120*/  SHF.R.U32.HI R87, RZ, 0x10, R55 ;  /* 0x00000010ff577819 */ /* 0x000fe20000011637 */
[----:B------:R-:W-:Y:S01]  /*7130*/  IMAD.MOV.U32 R81, RZ, RZ, R85 ;  /* 0x000000ffff517224 */ /* 0x000fe200078e0055 */
[----:B------:R-:W-:Y:S01]  /*7140*/  SHF.R.U32.HI R55, RZ, 0x10, R43 ;  /* 0x00000010ff377819 */ /* 0x000fe2000001162b */
[----:B------:R-:W-:Y:S02]  /*7150*/  IMAD.MOV.U32 R85, RZ, RZ, R162 ;  /* 0x000000ffff557224 */ /* 0x000fe400078e00a2 */
[----:B------:R-:W-:Y:S02]  /*7160*/  HADD2.F32 R87, -RZ, R87.H0_H0 ;  /* 0x20000057ff577230 */ /* 0x000fe40000004100 */
[----:B------:R-:W-:-:S03]  /*7170*/  HADD2.F32 R55, -RZ, R55.H0_H0 ;  /* 0x20000037ff377230 */ /* 0x000fc60000004100 */
[-C--:B------:R-:W-:Y:S01]  /*7180*/  FMUL.FTZ R164, R41, R87.reuse ;  /* 0x0000005729a47220 */ /* 0x080fe20000410000 */
[----:B------:R-:W-:-:S03]  /*7190*/  FMUL.FTZ R87, R52, R87 ;  /* 0x0000005734577220 */ /* 0x000fc60000410000 */
        /* <DEDUP_REMOVED lines=8> */
[----:B------:R-:W-:Y:S01]  /*7220*/  FMUL.FTZ R168, R164, R168 ;  /* 0x000000a8a4a87220 */ /* 0x000fe20000410000 */
[----:B------:R-:W-:-:S02]  /*7230*/  HADD2.F32 R80, -RZ, R80.H1_H1 ;  /* 0x30000050ff507230 */ /* 0x000fc40000004100 */
[-C--:B------:R-:W-:Y:S01]  /*7240*/  FFMA.FTZ R165, R164, R87.reuse, -R165 ;  /* 0x00000057a4a57223 */ /* 0x080fe200000108a5 */
[----:B------:R-:W-:Y:S02]  /*7250*/  HADD2.F32 R164, -RZ, R182.H0_H0 ;  /* 0x200000b6ffa47230 */ /* 0x000fe40000004100 */
[----:B------:R-:W-:Y:S01]  /*7260*/  FFMA.FTZ R168, R55, R87, R168 ;  /* 0x0000005737a87223 */ /* 0x000fe200000100a8 */
[----:B------:R-:W-:Y:S02]  /*7270*/  HADD2.F32 R55, -RZ, R40.H0_H0 ;  /* 0x20000028ff377230 */ /* 0x000fe40000004100 */
[-C--:B------:R-:W-:Y:S01]  /*7280*/  FMUL.FTZ R40, R84, R53.reuse ;  /* 0x0000003554287220 */ /* 0x080fe20000410000 */
[C---:B------:R-:W-:Y:S01]  /*7290*/  FMUL.FTZ R53, R80.reuse, R53 ;  /* 0x0000003550357220 */ /* 0x040fe20000410000 */
[----:B------:R-:W-:Y:S01]  /*72a0*/  F2FP.F16.F32.PACK_AB R41, R41, R83 ;  /* 0x000000532929723e */ /* 0x000fe200000000ff */
[----:B------:R-:W-:Y:S02]  /*72b0*/  IMAD.MOV.U32 R83, RZ, RZ, R52 ;  /* 0x000000ffff537224 */ /* 0x000fe400078e0034 */
        /* <DEDUP_REMOVED lines=11> */
[----:B------:R-:W-:Y:S01]  /*7370*/  F2FP.F16.F32.PACK_AB R53, R53, R168 ;  /* 0x000000a83535723e */ /* 0x000fe200000000ff */
[----:B------:R-:W-:Y:S01]  /*7380*/  FMUL.FTZ R54, R82, R54 ;  /* 0x0000003652367220 */ /* 0x000fe20000410000 */
[----:B------:R-:W-:Y:S01]  /*7390*/  FFMA.FTZ R87, R84, R80, -R87 ;  /* 0x0000005054577223 */ /* 0x000fe20000010857 */
[----:B------:R-:W-:Y:S01]  /*73a0*/  FFMA.FTZ R43, R82, R42, -R43 ;  /* 0x0000002a522b7223 */ /* 0x000fe2000001082b */
[----:B------:R-:W-:Y:S01]  /*73b0*/  FFMA.FTZ R164, R55, R80, R164 ;  /* 0x0000005037a47223 */ /* 0x000fe200000100a4 */
[----:B------:R-:W-:Y:S01]  /*73c0*/  FFMA.FTZ R54, R86, R42, R54 ;  /* 0x0000002a56367223 */ /* 0x000fe20000010036 */
[----:B------:R-:W-:Y:S01]  /*73d0*/  MOV R80, R40 ;  /* 0x0000002800507202 */ /* 0x000fe20000000f00 */
[----:B------:R-:W-:Y:S01]  /*73e0*/  IMAD.MOV.U32 R84, RZ, RZ, R53 ;  /* 0x000000ffff547224 */ /* 0x000fe200078e0035 */
[----:B------:R-:W-:Y:S01]  /*73f0*/  F2FP.F16.F32.PACK_AB R43, R43, R87 ;  /* 0x000000572b2b723e */ /* 0x000fe200000000ff */
[----:B------:R-:W-:Y:S01]  /*7400*/  IMAD.MOV.U32 R87, RZ, RZ, R41 ;  /* 0x000000ffff577224 */ /* 0x000fe200078e0029 */
[----:B------:R-:W-:-:S03]  /*7410*/  F2FP.F16.F32.PACK_AB R54, R54, R164 ;  /* 0x000000a43636723e */ /* 0x000fc600000000ff */
[----:B------:R-:W-:Y:S01]  /*7420*/  IMAD.MOV.U32 R82, RZ, RZ, R43 ;  /* 0x000000ffff527224 */ /* 0x000fe200078e002b */
[----:B------:R-:W-:-:S07]  /*7430*/  MOV R86, R54 ;  /* 0x0000003600567202 */ /* 0x000fce0000000f00 */
.L_x_5206:
[----:B------:R-:W-:Y:S05]  /*7440*/  BSYNC B3 ;  /* 0x0000000000037941 */ /* 0x000fea0003800000 */
.L_x_5205:
        /* <DEDUP_REMOVED lines=9> */
[----:B--2---:R2:W-:Y:S01]  /*74e0*/  STG.E.128 desc[UR60][R40.64], R80 ;  /* 0x0000005028007986 */ /* 0x0045e2000c101d3c */
[----:B------:R-:W-:-:S05]  /*74f0*/  @!P4 LEA.HI.X R43, R161, R117, R43, 0x1, P5 ;  /* 0x00000075a12bc211 */ /* 0x000fca00028f0c2b */
[----:B0-----:R2:W-:Y:S04]  /*7500*/  @!P4 STG.E.128 desc[UR60][R42.64], R84 ;  /* 0x000000542a00c986 */ /* 0x0015e8000c101d3c */
.L_x_5204:
[----:B------:R-:W-:Y:S05]  /*7510*/  BSYNC B2 ;  /* 0x0000000000027941 */ /* 0x000fea0003800000 */
.L_x_5203:
[----:B------:R-:W-:Y:S01]  /*7520*/  ISETP.NE.AND P4, PT, R21, RZ, PT ;  /* 0x000000ff1500720c */ /* 0x000fe20003f85270 */
[----:B------:R-:W-:-:S12]  /*7530*/  BSSY B2, `(.L_x_5207) ;  /* 0x000007f000027945 */ /* 0x000fd80003800000 */
[----:B------:R-:W-:Y:S05]  /*7540*/  @!P4 BRA `(.L_x_5208) ;  /* 0x0000000400f4c947 */ /* 0x000fea0003800000 */
[----:B--2---:R-:W-:Y:S01]  /*7550*/  SEL R40, R125, R147, !P1 ;  /* 0x000000937d287207 */ /* 0x004fe20004800000 */
[----:B------:R-:W-:Y:S01]  /*7560*/  BSSY B3, `(.L_x_5209) ;  /* 0x0000071000037945 */ /* 0x000fe20003800000 */
[----:B------:R-:W-:Y:S02]  /*7570*/  IADD3 R80, P4, P5, R108, R130, R14 ;  /* 0x000000826c507210 */ /* 0x000fe40007d9e00e */
[----:B------:R-:W-:Y:S02]  /*7580*/  SHF.R.S32.HI R41, RZ, 0x1f, R40 ;  /* 0x0000001fff297819 */ /* 0x000fe40000011428 */
[----:B------:R-:W-:Y:S02]  /*7590*/  IADD3.X R81, R4, R153, R114, P4, P5 ;  /* 0x0000009904517210 */ /* 0x000fe400027ea472 */
[----:B------:R-:W-:Y:S02]  /*75a0*/  LEA.HI R41, R41, R40, RZ, 0x4 ;  /* 0x0000002829297211 */ /* 0x000fe400078f20ff */
[----:B------:R-:W-:-:S02]  /*75b0*/  ISETP.GE.AND P4, PT, R196, R124, PT ;  /* 0x0000007cc400720c */ /* 0x000fc40003f86270 */
        /* <DEDUP_REMOVED lines=16> */
[----:B--2---:R-:W-:Y:S01]  /*76c0*/  MOV R85, R53 ;  /* 0x0000003500557202 */ /* 0x004fe20000000f00 */
[----:B0-----:R-:W-:Y:S01]  /*76d0*/  IMAD.MOV.U32 R53, RZ, RZ, R41 ;  /* 0x000000ffff357224 */ /* 0x001fe200078e0029 */
[----:B------:R-:W-:Y:S01]  /*76e0*/  SHF.R.U64 R48, R48, 0x10, R49 ;  /* 0x0000001030307819 */ /* 0x000fe20000001231 */
[----:B------:R-:W-:Y:S01]  /*76f0*/  HADD2.F32 R86, -RZ, R181.H1_H1 ;  /* 0x300000b5ff567230 */ /* 0x000fe20000004100 */
[----:B------:R-:W-:Y:S01]  /*7700*/  SHF.R.U64 R36, R36, 0x10, R37 ;  /* 0x0000001024247819 */ /* 0x000fe20000001225 */
[----:B------:R-:W-:Y:S01]  /*7710*/  HADD2.F32 R83, -RZ, R85.H0_H0 ;  /* 0x20000055ff537230 */ /* 0x000fe20000004100 */
[----:B------:R-:W-:Y:S01]  /*7720*/  SHF.R.U64 R38, R38, 0x10, R39 ;  /* 0x0000001026267819 */ /* 0x000fe20000001227 */
[----:B------:R-:W-:Y:S01]  /*7730*/  HADD2.F32 R84, -RZ, R53.H0_H0 ;  /* 0x20000035ff547230 */ /* 0x000fe20000004100 */
[----:B------:R-:W-:Y:S01]  /*7740*/  SHF.R.U64 R50, R50, 0x10, R51 ;  /* 0x0000001032327819 */ /* 0x000fe20000001233 */
[----:B------:R-:W-:Y:S02]  /*7750*/  HADD2.F32 R41, -RZ, R179.H1_H1 ;  /* 0x300000b3ff297230 */ /* 0x000fe40000004100 */
        /* <DEDUP_REMOVED lines=15> */
[C---:B------:R-:W-:Y:S01]  /*7850*/  FMUL.FTZ R86, R53.reuse, R86 ;  /* 0x0000005635567220 */ /* 0x040fe20000410000 */
[----:B------:R-:W-:Y:S02]  /*7860*/  HADD2.F32 R164, -RZ, R178.H1_H1 ;  /* 0x300000b2ffa47230 */ /* 0x000fe40000004100 */
[-C--:B------:R-:W-:Y:S01]  /*7870*/  FFMA.FTZ R53, R53, R85.reuse, -R87 ;  /* 0x0000005535357223 */ /* 0x080fe20000010857 */
[----:B------:R-:W-:Y:S01]  /*7880*/  FFMA.FTZ R41, R41, R85, R86 ;  /* 0x0000005529297223 */ /* 0x000fe20000010056 */
[----:B------:R-:W-:-:S02]  /*7890*/  IMAD.MOV.U32 R85, RZ, RZ, R55 ;  /* 0x000000ffff557224 */ /* 0x000fc400078e0037 */
[----:B------:R-:W-:Y:S01]  /*78a0*/  HADD2.F32 R55, -RZ, R43.H0_H0 ;  /* 0x2000002bff377230 */ /* 0x000fe20000004100 */
[----:B------:R-:W-:Y:S01]  /*78b0*/  F2FP.F16.F32.PACK_AB R53, R53, R84 ;  /* 0x000000543535723e */ /* 0x000fe200000000ff */
[----:B------:R-:W-:Y:S01]  /*78c0*/  HADD2.F32 R87, -RZ, R179.H0_H0 ;  /* 0x200000b3ff577230 */ /* 0x000fe20000004100 */
[----:B------:R-:W-:Y:S01]  /*78d0*/  F2FP.F16.F32.PACK_AB R83, R41, R83 ;  /* 0x000000532953723e */ /* 0x000fe200000000ff */
[----:B------:R-:W-:Y:S02]  /*78e0*/  HADD2.F32 R86, -RZ, R85.H0_H0 ;  /* 0x20000055ff567230 */ /* 0x000fe40000004100 */
[----:B------:R-:W-:Y:S02]  /*78f0*/  HADD2.F32 R42, -RZ, R42.H1_H1 ;  /* 0x3000002aff2a7230 */ /* 0x000fe40000004100 */
[----:B------:R-:W-:Y:S02]  /*7900*/  IMAD.MOV.U32 R41, RZ, RZ, R53 ;  /* 0x000000ffff297224 */ /* 0x000fe400078e0035 */
[-C--:B------:R-:W-:Y:S01]  /*7910*/  FMUL.FTZ R162, R86, R161.reuse ;  /* 0x000000a156a27220 */ /* 0x080fe20000410000 */
[----:B------:R-:W-:Y:S01]  /*7920*/  FMUL.FTZ R161, R55, R161 ;  /* 0x000000a137a17220 */ /* 0x000fe20000410000 */
[----:B------:R-:W-:-:S02]  /*7930*/  MOV R53, R83 ;  /* 0x0000005300357202 */ /* 0x000fc40000000f00 */
[-C--:B------:R-:W-:Y:S01]  /*7940*/  FFMA.FTZ R55, R55, R87.reuse, -R162 ;  /* 0x0000005737377223 */ /* 0x080fe200000108a2 */
[----:B------:R-:W-:Y:S01]  /*7950*/  FFMA.FTZ R161, R86, R87, R161 ;  /* 0x0000005756a17223 */ /* 0x000fe200000100a1 */
[----:B------:R-:W-:Y:S01]  /*7960*/  SHF.R.U32.HI R87, RZ, 0x10, R51 ;  /* 0x00000010ff577819 */ /* 0x000fe20000011633 */
[----:B------:R-:W-:Y:S01]  /*7970*/  HADD2.F32 R86, -RZ, R85.H1_H1 ;  /* 0x30000055ff567230 */ /* 0x000fe20000004100 */
[----:B------:R-:W-:Y:S01]  /*7980*/  SHF.R.U32.HI R162, RZ, 0x10, R39 ;  /* 0x00000010ffa27819 */ /* 0x000fe20000011627 */
[----:B------:R-:W-:Y:S02]  /*7990*/  HADD2.F32 R39, -RZ, R177.H1_H1 ;  /* 0x300000b1ff277230 */ /* 0x000fe40000004100 */
[----:B------:R-:W-:Y:S02]  /*79a0*/  HADD2.F32 R85, -RZ, R87.H0_H0 ;  /* 0x20000057ff557230 */ /* 0x000fe40000004100 */
[----:B------:R-:W-:Y:S02]  /*79b0*/  HADD2.F32 R87, -RZ, R43.H1_H1 ;  /* 0x3000002bff577230 */ /* 0x000fe40000004100 */
[----:B------:R-:W-:-:S02]  /*79c0*/  HADD2.F32 R43, -RZ, R162.H0_H0 ;  /* 0x200000a2ff2b7230 */ /* 0x000fc40000004100 */
[CC--:B------:R-:W-:Y:S01]  /*79d0*/  FMUL.FTZ R162, R86.reuse, R85.reuse ;  /* 0x0000005556a27220 */ /* 0x0c0fe20000410000 */
[----:B------:R-:W-:Y:S02]  /*79e0*/  HADD2.F32 R51, -RZ, R50.H0_H0 ;  /* 0x20000032ff337230 */ /* 0x000fe40000004100 */
[C---:B------:R-:W-:Y:S01]  /*79f0*/  FMUL.FTZ R163, R87.reuse, R85 ;  /* 0x0000005557a37220 */ /* 0x040fe20000410000 */
[-C--:B------:R-:W-:Y:S01]  /*7a00*/  FFMA.FTZ R85, R87, R43.reuse, -R162 ;  /* 0x0000002b57557223 */ /* 0x080fe200000108a2 */
[----:B------:R-:W-:Y:S02]  /*7a10*/  HADD2.F32 R162, -RZ, R40.H0_H0 ;  /* 0x20000028ffa27230 */ /* 0x000fe40000004100 */
[----:B------:R-:W-:Y:S01]  /*7a20*/  FFMA.FTZ R43, R86, R43, R163 ;  /* 0x0000002b562b7223 */ /* 0x000fe200000100a3 */
[--C-:B------:R-:W-:Y:S02]  /*7a30*/  HADD2.F32 R86, -RZ, R52.reuse.H0_H0 ;  /* 0x20000034ff567230 */ /* 0x100fe40000004100 */
[----:B------:R-:W-:Y:S01]  /*7a40*/  HADD2.F32 R52, -RZ, R52.H1_H1 ;  /* 0x30000034ff347230 */ /* 0x000fe20000004100 */
[----:B------:R-:W-:Y:S01]  /*7a50*/  F2FP.F16.F32.PACK_AB R55, R85, R55 ;  /* 0x000000375537723e */ /* 0x000fe200000000ff */
[----:B------:R-:W-:-:S02]  /*7a60*/  HADD2.F32 R40, -RZ, R40.H1_H1 ;  /* 0x30000028ff287230 */ /* 0x000fc40000004100 */
[----:B------:R-:W-:Y:S01]  /*7a70*/  FMUL.FTZ R163, R86, R164 ;  /* 0x000000a456a37220 */ /* 0x000fe20000410000 */
[----:B------:R-:W-:Y:S02]  /*7a80*/  HADD2.F32 R87, -RZ, R178.H0_H0 ;  /* 0x200000b2ff577230 */ /* 0x000fe40000004100 */
[----:B------:R-:W-:Y:S01]  /*7a90*/  FMUL.FTZ R37, R52, R48 ;  /* 0x0000003034257220 */ /* 0x000fe20000410000 */
[----:B------:R-:W-:Y:S01]  /*7aa0*/  FMUL.FTZ R164, R162, R164 ;  /* 0x000000a4a2a47220 */ /* 0x000fe20000410000 */
[C---:B------:R-:W-:Y:S01]  /*7ab0*/  FMUL.FTZ R48, R40.reuse, R48 ;  /* 0x0000003028307220 */ /* 0x040fe20000410000 */
[----:B------:R-:W-:Y:S01]  /*7ac0*/  F2FP.F16.F32.PACK_AB R161, R43, R161 ;  /* 0x000000a12ba1723e */ /* 0x000fe200000000ff */
[-C--:B------:R-:W-:Y:S01]  /*7ad0*/  FFMA.FTZ R37, R40, R36.reuse, -R37 ;  /* 0x0000002428257223 */ /* 0x080fe20000010825 */
[----:B------:R-:W-:Y:S02]  /*7ae0*/  HADD2.F32 R40, -RZ, R54.H0_H0 ;  /* 0x20000036ff287230 */ /* 0x000fe40000004100 */
[----:B------:R-:W-:Y:S01]  /*7af0*/  FFMA.FTZ R48, R52, R36, R48 ;  /* 0x0000002434307223 */ /* 0x000fe20000010030 */
[----:B------:R-:W-:-:S02]  /*7b00*/  HADD2.F32 R36, -RZ, R177.H0_H0 ;  /* 0x200000b1ff247230 */ /* 0x000fc40000004100 */
[----:B------:R-:W-:Y:S01]  /*7b10*/  FFMA.FTZ R163, R162, R87, -R163 ;  /* 0x00000057a2a37223 */ /* 0x000fe200000108a3 */
[----:B------:R-:W-:Y:S02]  /*7b20*/  HADD2.F32 R54, -RZ, R54.H1_H1 ;  /* 0x30000036ff367230 */ /* 0x000fe40000004100 */
[-C--:B------:R-:W-:Y:S01]  /*7b30*/  FMUL.FTZ R50, R40, R39.reuse ;  /* 0x0000002728327220 */ /* 0x080fe20000410000 */
[----:B------:R-:W-:Y:S01]  /*7b40*/  FMUL.FTZ R39, R49, R39 ;  /* 0x0000002731277220 */ /* 0x000fe20000410000 */
[----:B------:R-:W-:Y:S01]  /*7b50*/  FFMA.FTZ R164, R86, R87, R164 ;  /* 0x0000005756a47223 */ /* 0x000fe200000100a4 */
[----:B------:R-:W-:Y:S01]  /*7b60*/  F2FP.F16.F32.PACK_AB R37, R37, R163 ;  /* 0x000000a32525723e */ /* 0x000fe200000000ff */
[-C--:B------:R-:W-:Y:S01]  /*7b70*/  FFMA.FTZ R50, R49, R36.reuse, -R50 ;  /* 0x0000002431327223 */ /* 0x080fe20000010832 */
[----:B------:R-:W-:Y:S02]  /*7b80*/  HADD2.F32 R49, -RZ, R38.H0_H0 ;  /* 0x20000026ff317230 */ /* 0x000fe40000004100 */
[-C--:B------:R-:W-:Y:S01]  /*7b90*/  FMUL.FTZ R38, R54, R51.reuse ;  /* 0x0000003336267220 */ /* 0x080fe20000410000 */
[----:B------:R-:W-:Y:S01]  /*7ba0*/  FMUL.FTZ R51, R42, R51 ;  /* 0x000000332a337220 */ /* 0x000fe20000410000 */
[----:B------:R-:W-:Y:S01]  /*7bb0*/  FFMA.FTZ R39, R40, R36, R39 ;  /* 0x0000002428277223 */ /* 0x000fe20000010027 */
[----:B------:R-:W-:Y:S01]  /*7bc0*/  F2FP.F16.F32.PACK_AB R48, R48, R164 ;  /* 0x000000a43030723e */ /* 0x000fe200000000ff */
[-C--:B------:R-:W-:Y:S01]  /*7bd0*/  FFMA.FTZ R38, R42, R49.reuse, -R38 ;  /* 0x000000312a267223 */ /* 0x080fe20000010826 */
[----:B------:R-:W-:Y:S01]  /*7be0*/  FFMA.FTZ R51, R54, R49, R51 ;  /* 0x0000003136337223 */ /* 0x000fe20000010033 */
[----:B------:R-:W-:-:S02]  /*7bf0*/  IMAD.MOV.U32 R43, RZ, RZ, R55 ;  /* 0x000000ffff2b7224 */ /* 0x000fc400078e0037 */
[----:B------:R-:W-:Y:S01]  /*7c00*/  IMAD.MOV.U32 R40, RZ, RZ, R37 ;  /* 0x000000ffff287224 */ /* 0x000fe200078e0025 */
[----:B------:R-:W-:Y:S01]  /*7c10*/  F2FP.F16.F32.PACK_AB R38, R38, R50 ;  /* 0x000000322626723e */ /* 0x000fe200000000ff */
[----:B------:R-:W-:Y:S01]  /*7c20*/  IMAD.MOV.U32 R52, RZ, RZ, R48 ;  /* 0x000000ffff347224 */ /* 0x000fe200078e0030 */
[----:B------:R-:W-:Y:S01]  /*7c30*/  F2FP.F16.F32.PACK_AB R39, R51, R39 ;  /* 0x000000273327723e */ /* 0x000fe200000000ff */
[----:B------:R-:W-:Y:S02]  /*7c40*/  IMAD.MOV.U32 R55, RZ, RZ, R161 ;  /* 0x000000ffff377224 */ /* 0x000fe400078e00a1 */
[----:B------:R-:W-:Y:S02]  /*7c50*/  IMAD.MOV.U32 R42, RZ, RZ, R38 ;  /* 0x000000ffff2a7224 */ /* 0x000fe400078e0026 */
[----:B------:R-:W-:-:S07]  /*7c60*/  IMAD.MOV.U32 R54, RZ, RZ, R39 ;  /* 0x000000ffff367224 */ /* 0x000fce00078e0027 */
.L_x_5210:
[----:B------:R-:W-:Y:S05]  /*7c70*/  BSYNC B3 ;  /* 0x0000000000037941 */ /* 0x000fea0003800000 */
.L_x_5209:
        /* <DEDUP_REMOVED lines=10> */
.L_x_5208:
[----:B------:R-:W-:Y:S05]  /*7d20*/  BSYNC B2 ;  /* 0x0000000000027941 */ /* 0x000fea0003800000 */
.L_x_5207:
[----:B------:R-:W-:-:S13]  /*7d30*/  ISETP.NE.AND P4, PT, R26, RZ, PT ;  /* 0x000000ff1a00720c */ /* 0x000fda0003f85270 */
[----:B------:R-:W-:Y:S05]  /*7d40*/  @!P4 BRA `(.L_x_5202) ;  /* 0x0000000400d4c947 */ /* 0x000fea0003800000 */
[----:B0-----:R-:W3:Y:S01]  /*7d50*/  LDL R36, [R1] ;  /* 0x0000000001247983 */ /* 0x001ee20000100800 */
[----:B------:R-:W-:Y:S01]  /*7d60*/  IMAD R39, R16, 0x4800, R141 ;  /* 0x0000480010277824 */ /* 0x000fe200078e028d */
        /* <DEDUP_REMOVED lines=9> */
[----:B------:R-:W-:Y:S01]  /*7e00*/  SHF.R.S32.HI R36, RZ, 0x1f, R37 ;  /* 0x0000001fff247819 */ /* 0x000fe20000011425 */
[----:B------:R-:W-:-:S03]  /*7e10*/  IMAD.SHL.U32 R50, R37, 0x8, RZ ;  /* 0x0000000825327824 */ /* 0x000fc600078e00ff */
[----:B------:R-:W-:Y:S02]  /*7e20*/  LEA.HI R36, R36, R37, RZ, 0x3 ;  /* 0x0000002524247211 */ /* 0x000fe400078f18ff */
[----:B------:R-:W-:Y:S02]  /*7e30*/  LOP3.LUT R37, R205, 0x38, R50, 0xf8, !PT ;  /* 0x00000038cd257812 */ /* 0x000fe400078ef832 */
[----:B------:R-:W-:Y:S02]  /*7e40*/  SHF.R.S32.HI R36, RZ, 0x3, R36 ;  /* 0x00000003ff247819 */ /* 0x000fe40000011424 */
[----:B------:R-:W-:-:S03]  /*7e50*/  LOP3.LUT R37, R37, R206, RZ, 0x3c, !PT ;  /* 0x000000ce25257212 */ /* 0x000fc600078e3cff */
[----:B------:R-:W-:-:S05]  /*7e60*/  IMAD R36, R36, 0x1800, R207 ;  /* 0x0000180024247824 */ /* 0x000fca00078e02cf */
[----:B------:R-:W-:Y:S01]  /*7e70*/  IADD3 R37, R36, R37, RZ ;  /* 0x0000002524257210 */ /* 0x000fe20007ffe0ff */
[----:B------:R-:W-:-:S04]  /*7e80*/  IMAD R36, R39, 0x2, R2 ;  /* 0x0000000227247824 */ /* 0x000fc800078e0202 */
[----:B------:R-:W-:-:S04]  /*7e90*/  IMAD R37, R16, 0x4800, R37 ;  /* 0x0000480010257824 */ /* 0x000fc800078e0225 */
[----:B--2---:R-:W-:Y:S02]  /*7ea0*/  IMAD R40, R37, 0x2, R2 ;  /* 0x0000000225287824 */ /* 0x004fe400078e0202 */
        /* <DEDUP_REMOVED lines=11> */
[--C-:B------:R-:W-:Y:S01]  /*7f60*/  SHF.R.U64 R45, R46, 0x10, R47.reuse ;  /* 0x000000102e2d7819 */ /* 0x100fe2000000122f */
[----:B------:R-:W-:Y:S01]  /*7f70*/  HADD2.F32 R55, -RZ, R51.H0_H0 ;  /* 0x20000033ff377230 */ /* 0x000fe20000004100 */
[----:B------:R-:W-:Y:S01]  /*7f80*/  SHF.R.U32.HI R46, RZ, 0x10, R47 ;  /* 0x00000010ff2e7819 */ /* 0x000fe2000001162f */
[----:B------:R-:W-:-:S02]  /*7f90*/  HADD2.F32 R47, -RZ, R174.H1_H1 ;  /* 0x300000aeff2f7230 */ /* 0x000fc40000004100 */
[-C--:B------:R-:W-:Y:S01]  /*7fa0*/  FMUL.FTZ R51, R53, R52.reuse ;  /* 0x0000003435337220 */ /* 0x080fe20000410000 */
[----:B------:R-:W-:Y:S02]  /*7fb0*/  HADD2.F32 R44, -RZ, R44.H0_H0 ;  /* 0x2000002cff2c7230 */ /* 0x000fe40000004100 */
[C---:B------:R-:W-:Y:S01]  /*7fc0*/  FMUL.FTZ R80, R41.reuse, R52 ;  /* 0x0000003429507220 */ /* 0x040fe20000410000 */
[----:B------:R-:W-:Y:S01]  /*7fd0*/  HADD2.F32 R37, -RZ, R37.H1_H1 ;  /* 0x30000025ff257230 */ /* 0x000fe20000004100 */
[----:B------:R-:W-:Y:S01]  /*7fe0*/  SHF.R.U64 R34, R34, 0x10, R35 ;  /* 0x0000001022227819 */ /* 0x000fe20000001223 */
[-C--:B------:R-:W-:Y:S01]  /*7ff0*/  FFMA.FTZ R51, R41, R47.reuse, -R51 ;  /* 0x0000002f29337223 */ /* 0x080fe20000010833 */
[-C--:B------:R-:W-:Y:S01]  /*8000*/  FMUL.FTZ R52, R54, R44.reuse ;  /* 0x0000002c36347220 */ /* 0x080fe20000410000 */
[----:B------:R-:W-:Y:S01]  /*8010*/  FFMA.FTZ R80, R53, R47, R80 ;  /* 0x0000002f35507223 */ /* 0x000fe20000010050 */
[----:B------:R-:W-:Y:S01]  /*8020*/  SHF.R.U32.HI R35, RZ, 0x10, R35 ;  /* 0x00000010ff237819 */ /* 0x000fe20000011623 */
[----:B------:R-:W-:Y:S01]  /*8030*/  FMUL.FTZ R44, R37, R44 ;  /* 0x0000002c252c7220 */ /* 0x000fe20000410000 */
[----:B------:R-:W-:-:S02]  /*8040*/  HADD2.F32 R47, -RZ, R43.H0_H0 ;  /* 0x2000002bff2f7230 */ /* 0x000fc40000004100 */
[-C--:B------:R-:W-:Y:S01]  /*8050*/  FFMA.FTZ R52, R37, R55.reuse, -R52 ;  /* 0x0000003725347223 */ /* 0x080fe20000010834 */
[----:B------:R-:W-:Y:S02]  /*8060*/  HADD2.F32 R53, -RZ, R43.H1_H1 ;  /* 0x3000002bff357230 */ /* 0x000fe40000004100 */
[----:B------:R-:W-:Y:S01]  /*8070*/  FFMA.FTZ R44, R54, R55, R44 ;  /* 0x00000037362c7223 */ /* 0x000fe2000001002c */
[----:B------:R-:W-:Y:S02]  /*8080*/  HADD2.F32 R41, -RZ, R175.H1_H1 ;  /* 0x300000afff297230 */ /* 0x000fe40000004100 */
[----:B------:R-:W-:Y:S01]  /*8090*/  HADD2.F32 R43, -RZ, R39.H0_H0 ;  /* 0x20000027ff2b7230 */ /* 0x000fe20000004100 */
[----:B------:R-:W-:Y:S01]  /*80a0*/  F2FP.F16.F32.PACK_AB R51, R52, R51 ;  /* 0x000000333433723e */ /* 0x000fe200000000ff */
[----:B------:R-:W-:Y:S02]  /*80b0*/  HADD2.F32 R46, -RZ, R46.H0_H0 ;  /* 0x2000002eff2e7230 */ /* 0x000fe40000004100 */
[----:B------:R-:W-:-:S02]  /*80c0*/  HADD2.F32 R54, -RZ, R35.H0_H0 ;  /* 0x20000023ff367230 */ /* 0x000fc40000004100 */
[-C--:B------:R-:W-:Y:S01]  /*80d0*/  FMUL.FTZ R35, R47, R41.reuse ;  /* 0x000000292f237220 */ /* 0x080fe20000410000 */
[----:B------:R-:W-:Y:S02]  /*80e0*/  HADD2.F32 R39, -RZ, R39.H1_H1 ;  /* 0x30000027ff277230 */ /* 0x000fe40000004100 */
[----:B------:R-:W-:Y:S01]  /*80f0*/  FMUL.FTZ R55, R43, R41 ;  /* 0x000000292b377220 */ /* 0x000fe20000410000 */
[-C--:B------:R-:W-:Y:S01]  /*8100*/  FMUL.FTZ R41, R53, R46.reuse ;  /* 0x0000002e35297220 */ /* 0x080fe20000410000 */
[----:B------:R-:W-:Y:S02]  /*8110*/  HADD2.F32 R37, -RZ, R173.H1_H1 ;  /* 0x300000adff257230 */ /* 0x000fe40000004100 */
[C---:B------:R-:W-:Y:S01]  /*8120*/  FMUL.FTZ R46, R39.reuse, R46 ;  /* 0x0000002e272e7220 */ /* 0x040fe20000410000 */
[----:B------:R-:W-:Y:S01]  /*8130*/  FFMA.FTZ R41, R39, R54, -R41 ;  /* 0x0000003627297223 */ /* 0x000fe20000010829 */
[----:B------:R-:W-:Y:S02]  /*8140*/  HADD2.F32 R176, -RZ, R176.H0_H0 ;  /* 0x200000b0ffb07230 */ /* 0x000fe40000004100 */
[----:B------:R-:W-:Y:S01]  /*8150*/  FFMA.FTZ R35, R43, R37, -R35 ;  /* 0x000000252b237223 */ /* 0x000fe20000010823 */
[----:B------:R-:W-:-:S02]  /*8160*/  HADD2.F32 R39, -RZ, R40.H0_H0 ;  /* 0x20000028ff277230 */ /* 0x000fc40000004100 */
[----:B------:R-:W-:Y:S01]  /*8170*/  FFMA.FTZ R55, R47, R37, R55 ;  /* 0x000000252f377223 */ /* 0x000fe20000010037 */
[----:B------:R-:W-:Y:S02]  /*8180*/  HADD2.F32 R33, -RZ, R33.H0_H0 ;  /* 0x20000021ff217230 */ /* 0x000fe40000004100 */
[----:B------:R-:W-:Y:S01]  /*8190*/  FFMA.FTZ R46, R53, R54, R46 ;  /* 0x00000036352e7223 */ /* 0x000fe2000001002e */
[----:B------:R-:W-:Y:S02]  /*81a0*/  HADD2.F32 R40, -RZ, R40.H1_H1 ;  /* 0x30000028ff287230 */ /* 0x000fe40000004100 */
[----:B------:R-:W-:Y:S02]  /*81b0*/  HADD2.F32 R174, -RZ, R174.H0_H0 ;  /* 0x200000aeffae7230 */ /* 0x000fe40000004100 */
[----:B------:R-:W-:Y:S02]  /*81c0*/  HADD2.F32 R37, -RZ, R36.H0_H0 ;  /* 0x20000024ff257230 */ /* 0x000fe40000004100 */
[----:B------:R-:W-:Y:S01]  /*81d0*/  FMUL.FTZ R47, R40, R33 ;  /* 0x00000021282f7220 */ /* 0x000fe20000410000 */
[----:B------:R-:W-:-:S02]  /*81e0*/  HADD2.F32 R43, -RZ, R32.H0_H0 ;  /* 0x20000020ff2b7230 */ /* 0x000fc40000004100 */
[-C--:B------:R-:W-:Y:S01]  /*81f0*/  FMUL.FTZ R32, R39, R176.reuse ;  /* 0x000000b027207220 */ /* 0x080fe20000410000 */
[----:B------:R-:W-:Y:S02]  /*8200*/  HADD2.F32 R36, -RZ, R36.H1_H1 ;  /* 0x30000024ff247230 */ /* 0x000fe40000004100 */
[C---:B------:R-:W-:Y:S01]  /*8210*/  FMUL.FTZ R176, R37.reuse, R176 ;  /* 0x000000b025b07220 */ /* 0x040fe20000410000 */
[----:B------:R-:W-:Y:S02]  /*8220*/  HADD2.F32 R175, -RZ, R175.H0_H0 ;  /* 0x200000afffaf7230 */ /* 0x000fe40000004100 */
[----:B------:R-:W-:Y:S01]  /*8230*/  FFMA.FTZ R32, R37, R174, -R32 ;  /* 0x000000ae25207223 */ /* 0x000fe20000010820 */
[----:B------:R-:W-:Y:S02]  /*8240*/  HADD2.F32 R37, -RZ, R42.H0_H0 ;  /* 0x2000002aff257230 */ /* 0x000fe40000004100 */
[C---:B------:R-:W-:Y:S01]  /*8250*/  FMUL.FTZ R33, R36.reuse, R33 ;  /* 0x0000002124217220 */ /* 0x040fe20000410000 */
[----:B------:R-:W-:Y:S01]  /*8260*/  FFMA.FTZ R47, R36, R43, -R47 ;  /* 0x0000002b242f7223 */ /* 0x000fe2000001082f */
[----:B------:R-:W-:-:S02]  /*8270*/  HADD2.F32 R36, -RZ, R38.H0_H0 ;  /* 0x20000026ff247230 */ /* 0x000fc40000004100 */
[----:B------:R-:W-:Y:S01]  /*8280*/  FFMA.FTZ R176, R39, R174, R176 ;  /* 0x000000ae27b07223 */ /* 0x000fe200000100b0 */
[----:B------:R-:W-:Y:S02]  /*8290*/  HADD2.F32 R45, -RZ, R45.H0_H0 ;  /* 0x2000002dff2d7230 */ /* 0x000fe40000004100 */
[----:B------:R-:W-:Y:S01]  /*82a0*/  FFMA.FTZ R33, R40, R43, R33 ;  /* 0x0000002b28217223 */ /* 0x000fe20000010021 */
[----:B------:R-:W-:Y:S01]  /*82b0*/  HADD2.F32 R42, -RZ, R42.H1_H1 ;  /* 0x3000002aff2a7230 */ /* 0x000fe20000004100 */
[----:B------:R-:W-:Y:S01]  /*82c0*/  F2FP.F16.F32.PACK_AB R43, R46, R55 ;  /* 0x000000372e2b723e */ /* 0x000fe200000000ff */
[----:B------:R-:W-:Y:S02]  /*82d0*/  HADD2.F32 R38, -RZ, R38.H1_H1 ;  /* 0x30000026ff267230 */ /* 0x000fe40000004100 */
[----:B------:R-:W-:Y:S02]  /*82e0*/  HADD2.F32 R39, -RZ, R34.H0_H0 ;  /* 0x20000022ff277230 */ /* 0x000fe40000004100 */
[----:B------:R-:W-:Y:S01]  /*82f0*/  FMUL.FTZ R34, R37, R175 ;  /* 0x000000af25227220 */ /* 0x000fe20000410000 */
[----:B------:R-:W-:-:S02]  /*8300*/  HADD2.F32 R173, -RZ, R173.H0_H0 ;  /* 0x200000adffad7230 */ /* 0x000fc40000004100 */
[----:B------:R-:W-:Y:S01]  /*8310*/  FMUL.FTZ R175, R36, R175 ;  /* 0x000000af24af7220 */ /* 0x000fe20000410000 */
[-C--:B------:R-:W-:Y:S01]  /*8320*/  FMUL.FTZ R40, R42, R45.reuse ;  /* 0x0000002d2a287220 */ /* 0x080fe20000410000 */
[----:B------:R-:W-:Y:S02]  /*8330*/  FMUL.FTZ R45, R38, R45 ;  /* 0x0000002d262d7220 */ /* 0x000fe40000410000 */
[-C--:B------:R-:W-:Y:S01]  /*8340*/  FFMA.FTZ R175, R37, R173.reuse, R175 ;  /* 0x000000ad25af7223 */ /* 0x080fe200000100af */
[----:B------:R-:W-:Y:S01]  /*8350*/  FFMA.FTZ R34, R36, R173, -R34 ;  /* 0x000000ad24227223 */ /* 0x000fe20000010822 */
[-C--:B------:R-:W-:Y:S01]  /*8360*/  FFMA.FTZ R37, R38, R39.reuse, -R40 ;  /* 0x0000002726257223 */ /* 0x080fe20000010828 */
[----:B------:R-:W-:Y:S01]  /*8370*/  FFMA.FTZ R42, R42, R39, R45 ;  /* 0x000000272a2a7223 */ /* 0x000fe2000001002d */
[----:B------:R-:W-:Y:S02]  /*8380*/  F2FP.F16.F32.PACK_AB R39, R41, R35 ;  /* 0x000000232927723e */ /* 0x000fe400000000ff */
[----:B------:R-:W-:-:S02]  /*8390*/  F2FP.F16.F32.PACK_AB R41, R44, R80 ;  /* 0x000000502c29723e */ /* 0x000fc400000000ff */
[----:B------:R-:W-:Y:S01]  /*83a0*/  F2FP.F16.F32.PACK_AB R38, R37, R34 ;  /* 0x000000222526723e */ /* 0x000fe200000000ff */
[----:B------:R-:W-:Y:S01]  /*83b0*/  IMAD.MOV.U32 R37, RZ, RZ, R51 ;  /* 0x000000ffff257224 */ /* 0x000fe200078e0033 */
[----:B------:R-:W-:Y:S02]  /*83c0*/  F2FP.F16.F32.PACK_AB R36, R47, R32 ;  /* 0x000000202f24723e */ /* 0x000fe400000000ff */
[----:B------:R-:W-:Y:S02]  /*83d0*/  F2FP.F16.F32.PACK_AB R40, R33, R176 ;  /* 0x000000b02128723e */ /* 0x000fe400000000ff */
[----:B------:R-:W-:-:S07]  /*83e0*/  F2FP.F16.F32.PACK_AB R42, R42, R175 ;  /* 0x000000af2a2a723e */ /* 0x000fce00000000ff */
.L_x_5212:
[----:B------:R-:W-:Y:S05]  /*83f0*/  BSYNC B2 ;  /* 0x0000000000027941 */ /* 0x000fea0003800000 */
.L_x_5211:
        /* <DEDUP_REMOVED lines=10> */
.L_x_5202:
[----:B------:R-:W-:Y:S05]  /*84a0*/  BSYNC B1 ;  /* 0x0000000000017941 */ /* 0x000fea0003800000 */
.L_x_5201:
        /* <DEDUP_REMOVED lines=31> */
[----:B------:R-:W-:-:S05]  /*86a0*/  IMAD R33, R34, 0x1800, R209 ;  /* 0x0000180022217824 */ /* 0x000fca00078e02d1 */
[----:B------:R-:W-:Y:S01]  /*86b0*/  IADD3 R35, R33, R32, RZ ;  /* 0x0000002021237210 */ /* 0x000fe20007ffe0ff */
[----:B------:R-:W-:-:S04]  /*86c0*/  IMAD R33, R16, 0x4800, R142 ;  /* 0x0000480010217824 */ /* 0x000fc800078e028e */
[----:B------:R-:W-:Y:S02]  /*86d0*/  IMAD R35, R16, 0x4800, R35 ;  /* 0x0000480010237824 */ /* 0x000fe400078e0223 */
[--C-:B------:R-:W-:Y:S02]  /*86e0*/  IMAD R33, R33, 0x2, R2.reuse ;  /* 0x0000000221217824 */ /* 0x100fe400078e0202 */
[----:B------:R-:W-:-:S04]  /*86f0*/  IMAD R36, R35, 0x2, R2 ;  /* 0x0000000223247824 */ /* 0x000fc800078e0202 */
        /* <DEDUP_REMOVED lines=10> */
[----:B------:R-:W-:Y:S01]  /*87a0*/  HADD2.F32 R50, -RZ, R49.H0_H0 ;  /* 0x20000031ff327230 */ /* 0x000fe20000004100 */
[----:B------:R-:W-:Y:S01]  /*87b0*/  SHF.R.U64 R48, R78, 0x10, R79 ;  /* 0x000000104e307819 */ /* 0x000fe2000000124f */
[----:B------:R-:W-:Y:S01]  /*87c0*/  HADD2.F32 R35, -RZ, R33.H0_H0 ;  /* 0x20000021ff237230 */ /* 0x000fe20000004100 */
[----:B------:R-:W-:Y:S01]  /*87d0*/  SHF.R.U64 R47, R66, 0x10, R67 ;  /* 0x00000010422f7819 */ /* 0x000fe20000001243 */
[----:B------:R-:W-:-:S02]  /*87e0*/  HADD2.F32 R49, -RZ, R49.H1_H1 ;  /* 0x30000031ff317230 */ /* 0x000fc40000004100 */
[-C--:B------:R-:W-:Y:S01]  /*87f0*/  FMUL.FTZ R54, R50, R53.reuse ;  /* 0x0000003532367220 */ /* 0x080fe20000410000 */
[----:B------:R-:W-:Y:S01]  /*8800*/  HADD2.F32 R76, -RZ, R76.H0_H0 ;  /* 0x2000004cff4c7230 */ /* 0x000fe20000004100 */
[----:B------:R-:W-:Y:S01]  /*8810*/  SHF.R.U32.HI R78, RZ, 0x10, R79 ;  /* 0x00000010ff4e7819 */ /* 0x000fe2000001164f */
[----:B------:R-:W-:Y:S02]  /*8820*/  HADD2.F32 R52, -RZ, R33.H1_H1 ;  /* 0x30000021ff347230 */ /* 0x000fe40000004100 */
[----:B------:R-:W-:Y:S01]  /*8830*/  FMUL.FTZ R33, R35, R53 ;  /* 0x0000003523217220 */ /* 0x000fe20000410000 */
[----:B------:R-:W-:Y:S02]  /*8840*/  HADD2.F32 R51, -RZ, R170.H1_H1 ;  /* 0x300000aaff337230 */ /* 0x000fe40000004100 */
[-C--:B------:R-:W-:Y:S01]  /*8850*/  FMUL.FTZ R53, R49, R76.reuse ;  /* 0x0000004c31357220 */ /* 0x080fe20000410000 */
[----:B------:R-:W-:Y:S02]  /*8860*/  HADD2.F32 R64, -RZ, R64.H0_H0 ;  /* 0x20000040ff407230 */ /* 0x000fe40000004100 */
[----:B------:R-:W-:Y:S01]  /*8870*/  FMUL.FTZ R76, R52, R76 ;  /* 0x0000004c344c7220 */ /* 0x000fe20000410000 */
[----:B------:R-:W-:Y:S01]  /*8880*/  SHF.R.U32.HI R66, RZ, 0x10, R67 ;  /* 0x00000010ff427819 */ /* 0x000fe20000011643 */
[----:B------:R-:W-:Y:S01]  /*8890*/  FFMA.FTZ R33, R50, R51, R33 ;  /* 0x0000003332217223 */ /* 0x000fe20000010021 */
[----:B------:R-:W-:-:S02]  /*88a0*/  HADD2.F32 R80, -RZ, R171.H1_H1 ;  /* 0x300000abff507230 */ /* 0x000fc40000004100 */
[-C--:B------:R-:W-:Y:S01]  /*88b0*/  FFMA.FTZ R52, R52, R64.reuse, -R53 ;  /* 0x0000004034347223 */ /* 0x080fe20000010835 */
[----:B------:R-:W-:Y:S01]  /*88c0*/  FFMA.FTZ R50, R49, R64, R76 ;  /* 0x0000004031327223 */ /* 0x000fe2000001004c */
[--C-:B------:R-:W-:Y:S02]  /*88d0*/  HADD2.F32 R49, -RZ, R39.reuse.H0_H0 ;  /* 0x20000027ff317230 */ /* 0x100fe40000004100 */
[----:B------:R-:W-:Y:S01]  /*88e0*/  FFMA.FTZ R35, R35, R51, -R54 ;  /* 0x0000003323237223 */ /* 0x000fe20000010836 */
[----:B------:R-:W-:Y:S02]  /*88f0*/  HADD2.F32 R64, -RZ, R39.H1_H1 ;  /* 0x30000027ff407230 */ /* 0x000fe40000004100 */
[----:B------:R-:W-:Y:S02]  /*8900*/  HADD2.F32 R39, -RZ, R37.H0_H0 ;  /* 0x20000025ff277230 */ /* 0x000fe40000004100 */
[----:B------:R-:W-:Y:S01]  /*8910*/  HADD2.F32 R53, -RZ, R78.H0_H0 ;  /* 0x2000004eff357230 */ /* 0x000fe20000004100 */
[----:B------:R-:W-:Y:S01]  /*8920*/  F2FP.F16.F32.PACK_AB R35, R52, R35 ;  /* 0x000000233423723e */ /* 0x000fe200000000ff */
[----:B------:R-:W-:-:S02]  /*8930*/  HADD2.F32 R76, -RZ, R169.H1_H1 ;  /* 0x300000a9ff4c7230 */ /* 0x000fc40000004100 */
[----:B------:R-:W-:Y:S02]  /*8940*/  HADD2.F32 R54, -RZ, R37.H1_H1 ;  /* 0x30000025ff367230 */ /* 0x000fe40000004100 */
[-C--:B------:R-:W-:Y:S01]  /*8950*/  FMUL.FTZ R55, R64, R53.reuse ;  /* 0x0000003540377220 */ /* 0x080fe20000410000 */
[----:B------:R-:W-:Y:S02]  /*8960*/  HADD2.F32 R51, -RZ, R66.H0_H0 ;  /* 0x20000042ff337230 */ /* 0x000fe40000004100 */
[-C--:B------:R-:W-:Y:S01]  /*8970*/  FMUL.FTZ R66, R49, R80.reuse ;  /* 0x0000005031427220 */ /* 0x080fe20000410000 */
[C---:B------:R-:W-:Y:S01]  /*8980*/  FMUL.FTZ R80, R39.reuse, R80 ;  /* 0x0000005027507220 */ /* 0x040fe20000410000 */
[----:B------:R-:W-:Y:S01]  /*8990*/  FMUL.FTZ R53, R54, R53 ;  /* 0x0000003536357220 */ /* 0x000fe20000410000 */
[----:B------:R-:W-:Y:S02]  /*89a0*/  HADD2.F32 R172, -RZ, R172.H0_H0 ;  /* 0x200000acffac7230 */ /* 0x000fe40000004100 */
[-C--:B------:R-:W-:Y:S01]  /*89b0*/  FFMA.FTZ R37, R39, R76.reuse, -R66 ;  /* 0x0000004c27257223 */ /* 0x080fe20000010842 */
[----:B------:R-:W-:Y:S01]  /*89c0*/  FFMA.FTZ R39, R49, R76, R80 ;  /* 0x0000004c31277223 */ /* 0x000fe20000010050 */
[----:B------:R-:W-:-:S02]  /*89d0*/  HADD2.F32 R76, -RZ, R46.H0_H0 ;  /* 0x2000002eff4c7230 */ /* 0x000fc40000004100 */
[-C--:B------:R-:W-:Y:S01]  /*89e0*/  FFMA.FTZ R54, R54, R51.reuse, -R55 ;  /* 0x0000003336367223 */ /* 0x080fe20000010837 */
[----:B------:R-:W-:Y:S02]  /*89f0*/  HADD2.F32 R46, -RZ, R32.H0_H0 ;  /* 0x20000020ff2e7230 */ /* 0x000fe40000004100 */
[----:B------:R-:W-:Y:S01]  /*8a00*/  FFMA.FTZ R64, R64, R51, R53 ;  /* 0x0000003340407223 */ /* 0x000fe20000010035 */
[----:B------:R-:W-:Y:S02]  /*8a10*/  HADD2.F32 R51, -RZ, R36.H0_H0 ;  /* 0x20000024ff337230 */ /* 0x000fe40000004100 */
[----:B------:R-:W-:Y:S01]  /*8a20*/  HADD2.F32 R170, -RZ, R170.H0_H0 ;  /* 0x200000aaffaa7230 */ /* 0x000fe20000004100 */
[----:B------:R-:W-:Y:S01]  /*8a30*/  F2FP.F16.F32.PACK_AB R54, R54, R37 ;  /* 0x000000253636723e */ /* 0x000fe200000000ff */
[----:B------:R-:W-:Y:S02]  /*8a40*/  HADD2.F32 R53, -RZ, R36.H1_H1 ;  /* 0x30000024ff357230 */ /* 0x000fe40000004100 */
[----:B------:R-:W-:Y:S01]  /*8a50*/  FMUL.FTZ R36, R46, R172 ;  /* 0x000000ac2e247220 */ /* 0x000fe20000410000 */
[----:B------:R-:W-:-:S02]  /*8a60*/  HADD2.F32 R66, -RZ, R45.H0_H0 ;  /* 0x2000002dff427230 */ /* 0x000fc40000004100 */
[C---:B------:R-:W-:Y:S01]  /*8a70*/  FMUL.FTZ R45, R51.reuse, R172 ;  /* 0x000000ac332d7220 */ /* 0x040fe20000410000 */
[----:B------:R-:W-:Y:S02]  /*8a80*/  HADD2.F32 R49, -RZ, R32.H1_H1 ;  /* 0x30000020ff317230 */ /* 0x000fe40000004100 */
[----:B------:R-:W-:Y:S01]  /*8a90*/  FFMA.FTZ R36, R51, R170, R36 ;  /* 0x000000aa33247223 */ /* 0x000fe20000010024 */
[----:B------:R-:W-:Y:S02]  /*8aa0*/  HADD2.F32 R51, -RZ, R48.H0_H0 ;  /* 0x20000030ff337230 */ /* 0x000fe40000004100 */
[----:B------:R-:W-:Y:S01]  /*8ab0*/  FMUL.FTZ R78, R53, R76 ;  /* 0x0000004c354e7220 */ /* 0x000fe20000410000 */
[----:B------:R-:W-:Y:S01]  /*8ac0*/  FFMA.FTZ R32, R46, R170, -R45 ;  /* 0x000000aa2e207223 */ /* 0x000fe2000001082d */
        /* <DEDUP_REMOVED lines=19> */
[----:B------:R-:W-:Y:S01]  /*8c00*/  IMAD.MOV.U32 R33, RZ, RZ, R35 ;  /* 0x000000ffff217224 */ /* 0x000fe200078e0023 */
[----:B------:R-:W-:-:S02]  /*8c10*/  F2FP.F16.F32.PACK_AB R39, R64, R39 ;  /* 0x000000274027723e */ /* 0x000fc400000000ff */
[----:B------:R-:W-:Y:S02]  /*8c20*/  F2FP.F16.F32.PACK_AB R32, R45, R32 ;  /* 0x000000202d20723e */ /* 0x000fe400000000ff */
[----:B------:R-:W-:Y:S02]  /*8c30*/  F2FP.F16.F32.PACK_AB R36, R49, R36 ;  /* 0x000000243124723e */ /* 0x000fe400000000ff */
[----:B------:R-:W-:Y:S02]  /*8c40*/  F2FP.F16.F32.PACK_AB R34, R34, R53 ;  /* 0x000000352222723e */ /* 0x000fe400000000ff */
[----:B------:R-:W-:Y:S02]  /*8c50*/  F2FP.F16.F32.PACK_AB R38, R38, R171 ;  /* 0x000000ab2626723e */ /* 0x000fe400000000ff */
[----:B------:R-:W-:-:S07]  /*8c60*/  MOV R35, R54 ;  /* 0x0000003600237202 */ /* 0x000fce0000000f00 */
.L_x_5216:
[----:B------:R-:W-:Y:S05]  /*8c70*/  BSYNC B2 ;  /* 0x0000000000027941 */ /* 0x000fea0003800000 */
.L_x_5215:
[----:B0-----:R3:W-:Y:S04]  /*8c80*/  STG.E.128 desc[UR60][R40.64], R32 ;  /* 0x0000002028007986 */ /* 0x0017e8000c101d3c */
[----:B--2---:R3:W-:Y:S02]  /*8c90*/  @!P3 STG.E.128 desc[UR60][R42.64], R36 ;  /* 0x000000242a00b986 */ /* 0x0047e4000c101d3c */
.L_x_5214:
[----:B------:R-:W-:Y:S05]  /*8ca0*/  BSYNC B1 ;  /* 0x0000000000017941 */ /* 0x000fea0003800000 */
.L_x_5213:
        /* <DEDUP_REMOVED lines=35> */
[----:B--2---:R-:W-:Y:S01]  /*8ee0*/  IMAD.MOV.U32 R49, RZ, RZ, R37 ;  /* 0x000000ffff317224 */ /* 0x004fe200078e0025 */
[----:B------:R-:W-:Y:S01]  /*8ef0*/  SHF.R.U32.HI R55, RZ, 0x10, R73 ;  /* 0x00000010ff377819 */ /* 0x000fe20000011649 */
[----:B------:R-:W-:Y:S01]  /*8f00*/  IMAD.MOV.U32 R51, RZ, RZ, R39 ;  /* 0x000000ffff337224 */ /* 0x000fe200078e0027 */
[----:B0-----:R-:W-:Y:S01]  /*8f10*/  MOV R37, R35 ;  /* 0x0000002300257202 */ /* 0x001fe20000000f00 */
[----:B------:R-:W-:Y:S01]  /*8f20*/  HADD2.F32 R54, -RZ, R167.H1_H1 ;  /* 0x300000a7ff367230 */ /* 0x000fe20000004100 */
[--C-:B------:R-:W-:Y:S01]  /*8f30*/  SHF.R.U32.HI R53, RZ, 0x10, R61.reuse ;  /* 0x00000010ff357819 */ /* 0x100fe2000001163d */
[----:B------:R-:W-:Y:S01]  /*8f40*/  HADD2.F32 R39, -RZ, R49.H0_H0 ;  /* 0x20000031ff277230 */ /* 0x000fe20000004100 */
[----:B------:R-:W-:Y:S01]  /*8f50*/  SHF.R.U64 R45, R60, 0x10, R61 ;  /* 0x000000103c2d7819 */ /* 0x000fe2000000123d */
[----:B------:R-:W-:Y:S01]  /*8f60*/  HADD2.F32 R35, -RZ, R33.H0_H0 ;  /* 0x20000021ff237230 */ /* 0x000fe20000004100 */
[----:B------:R-:W-:Y:S01]  /*8f70*/  SHF.R.U64 R47, R74, 0x10, R75 ;  /* 0x000000104a2f7819 */ /* 0x000fe2000000124b */
[----:B------:R-:W-:-:S02]  /*8f80*/  HADD2.F32 R55, -RZ, R55.H0_H0 ;  /* 0x20000037ff377230 */ /* 0x000fc40000004100 */
[-C--:B------:R-:W-:Y:S01]  /*8f90*/  FMUL.FTZ R60, R39, R54.reuse ;  /* 0x00000036273c7220 */ /* 0x080fe20000410000 */
[----:B------:R-:W-:Y:S02]  /*8fa0*/  HADD2.F32 R50, -RZ, R33.H1_H1 ;  /* 0x30000021ff327230 */ /* 0x000fe40000004100 */
[C---:B------:R-:W-:Y:S01]  /*8fb0*/  FMUL.FTZ R54, R35.reuse, R54 ;  /* 0x0000003623367220 */ /* 0x040fe20000410000 */
[----:B------:R-:W-:Y:S01]  /*8fc0*/  HADD2.F32 R52, -RZ, R159.H1_H1 ;  /* 0x3000009fff347230 */ /* 0x000fe20000004100 */
[----:B------:R-:W-:Y:S01]  /*8fd0*/  SHF.R.U32.HI R74, RZ, 0x10, R75 ;  /* 0x00000010ff4a7819 */ /* 0x000fe2000001164b */
[----:B------:R-:W-:Y:S02]  /*8fe0*/  HADD2.F32 R49, -RZ, R49.H1_H1 ;  /* 0x30000031ff317230 */ /* 0x000fe40000004100 */
[-C--:B------:R-:W-:Y:S01]  /*8ff0*/  FMUL.FTZ R64, R50, R55.reuse ;  /* 0x0000003732407220 */ /* 0x080fe20000410000 */
[----:B------:R-:W-:Y:S02]  /*9000*/  HADD2.F32 R53, -RZ, R53.H0_H0 ;  /* 0x20000035ff357230 */ /* 0x000fe40000004100 */
[-C--:B------:R-:W-:Y:S01]  /*9010*/  FFMA.FTZ R33, R35, R52.reuse, -R60 ;  /* 0x0000003423217223 */ /* 0x080fe2000001083c */
[----:B------:R-:W-:Y:S01]  /*9020*/  FFMA.FTZ R35, R39, R52, R54 ;  /* 0x0000003427237223 */ /* 0x000fe20000010036 */
[C---:B------:R-:W-:Y:S01]  /*9030*/  FMUL.FTZ R61, R49.reuse, R55 ;  /* 0x00000037313d7220 */ /* 0x040fe20000410000 */
[--C-:B------:R-:W-:Y:S01]  /*9040*/  SHF.R.U64 R46, R62, 0x10, R63.reuse ;  /* 0x000000103e2e7819 */ /* 0x100fe2000000123f */
[----:B------:R-:W-:Y:S01]  /*9050*/  FFMA.FTZ R52, R49, R53, R64 ;  /* 0x0000003531347223 */ /* 0x000fe20000010040 */
[----:B------:R-:W-:Y:S01]  /*9060*/  HADD2.F32 R64, -RZ, R160.H1_H1 ;  /* 0x300000a0ff407230 */ /* 0x000fe20000004100 */
[----:B------:R-:W-:Y:S01]  /*9070*/  SHF.R.U32.HI R62, RZ, 0x10, R63 ;  /* 0x00000010ff3e7819 */ /* 0x000fe2000001163f */
[----:B------:R-:W-:-:S02]  /*9080*/  HADD2.F32 R49, -RZ, R51.H0_H0 ;  /* 0x20000033ff317230 */ /* 0x000fc40000004100 */
[----:B------:R-:W-:Y:S01]  /*9090*/  FFMA.FTZ R50, R50, R53, -R61 ;  /* 0x0000003532327223 */ /* 0x000fe2000001083d */
[--C-:B------:R-:W-:Y:S01]  /*90a0*/  HADD2.F32 R39, -RZ, R37.reuse.H0_H0 ;  /* 0x20000025ff277230 */ /* 0x100fe20000004100 */
[----:B------:R-:W-:Y:S01]  /*90b0*/  SHF.R.U64 R48, R72, 0x10, R73 ;  /* 0x0000001048307819 */ /* 0x000fe20000001249 */
[----:B------:R-:W-:Y:S02]  /*90c0*/  HADD2.F32 R53, -RZ, R74.H0_H0 ;  /* 0x2000004aff357230 */ /* 0x000fe40000004100 */
[-C--:B------:R-:W-:Y:S01]  /*90d0*/  FMUL.FTZ R66, R49, R64.reuse ;  /* 0x0000004031427220 */ /* 0x080fe20000410000 */
[----:B------:R-:W-:Y:S02]  /*90e0*/  HADD2.F32 R54, -RZ, R37.H1_H1 ;  /* 0x30000025ff367230 */ /* 0x000fe40000004100 */
        /* <DEDUP_REMOVED lines=10> */
[-C--:B------:R-:W-:Y:S01]  /*9190*/  FFMA.FTZ R60, R51, R62.reuse, R72 ;  /* 0x0000003e333c7223 */ /* 0x080fe20000010048 */
[----:B------:R-:W-:Y:S02]  /*91a0*/  HADD2.F32 R51, -RZ, R48.H0_H0 ;  /* 0x20000030ff337230 */ /* 0x000fe40000004100 */
[----:B------:R-:W-:Y:S01]  /*91b0*/  FFMA.FTZ R54, R54, R62, -R55 ;  /* 0x0000003e36367223 */ /* 0x000fe20000010837 */
        /* <DEDUP_REMOVED lines=16> */
[----:B------:R-:W-:Y:S01]  /*92c0*/  HADD2.F32 R36, -RZ, R38.H0_H0 ;  /* 0x20000026ff247230 */ /* 0x000fe20000004100 */
[----:B------:R-:W-:Y:S01]  /*92d0*/  F2FP.F16.F32.PACK_AB R37, R52, R35 ;  /* 0x000000233425723e */ /* 0x000fe200000000ff */
[----:B------:R-:W-:Y:S02]  /*92e0*/  HADD2.F32 R49, -RZ, R160.H0_H0 ;  /* 0x200000a0ff317230 */ /* 0x000fe40000004100 */
[----:B------:R-:W-:-:S02]  /*92f0*/  HADD2.F32 R51, -RZ, R47.H0_H0 ;  /* 0x2000002fff337230 */ /* 0x000fc40000004100 */
[----:B------:R-:W-:Y:S02]  /*9300*/  HADD2.F32 R32, -RZ, R34.H0_H0 ;  /* 0x20000022ff207230 */ /* 0x000fe40000004100 */
[-C--:B------:R-:W-:Y:S01]  /*9310*/  FMUL.FTZ R61, R36, R49.reuse ;  /* 0x00000031243d7220 */ /* 0x080fe20000410000 */
[----:B------:R-:W-:Y:S02]  /*9320*/  HADD2.F32 R38, -RZ, R38.H1_H1 ;  /* 0x30000026ff267230 */ /* 0x000fe40000004100 */
        /* <DEDUP_REMOVED lines=11> */
[----:B------:R-:W-:Y:S02]  /*93e0*/  F2FP.F16.F32.PACK_AB R32, R48, R53 ;  /* 0x000000353020723e */ /* 0x000fe400000000ff */
[----:B------:R-:W-:Y:S02]  /*93f0*/  F2FP.F16.F32.PACK_AB R36, R55, R62 ;  /* 0x0000003e3724723e */ /* 0x000fe400000000ff */
[----:B------:R-:W-:-:S02]  /*9400*/  F2FP.F16.F32.PACK_AB R34, R34, R61 ;  /* 0x0000003d2222723e */ /* 0x000fc400000000ff */
[----:B------:R-:W-:-:S07]  /*9410*/  F2FP.F16.F32.PACK_AB R38, R38, R49 ;  /* 0x000000312626723e */ /* 0x000fce00000000ff */
.L_x_5220:
[----:B------:R-:W-:Y:S05]  /*9420*/  BSYNC B2 ;  /* 0x0000000000027941 */ /* 0x000fea0003800000 */
.L_x_5219:
[----:B0-----:R4:W-:Y:S04]  /*9430*/  STG.E.128 desc[UR60][R40.64], R32 ;  /* 0x0000002028007986 */ /* 0x0019e8000c101d3c */
[----:B--2---:R4:W-:Y:S02]  /*9440*/  @!P3 STG.E.128 desc[UR60][R42.64], R36 ;  /* 0x000000242a00b986 */ /* 0x0049e4000c101d3c */
.L_x_5218:
[----:B------:R-:W-:Y:S05]  /*9450*/  BSYNC B1 ;  /* 0x0000000000017941 */ /* 0x000fea0003800000 */
.L_x_5217:
[----:B------:R-:W-:-:S13]  /*9460*/  ISETP.NE.AND P3, PT, R26, RZ, PT ;  /* 0x000000ff1a00720c */ /* 0x000fda0003f65270 */
[----:B------:R-:W-:Y:S05]  /*9470*/  @!P3 BRA `(.L_x_5171) ;  /* 0x0000000800d4b947 */ /* 0x000fea0003800000 */
[----:B---34-:R-:W2:Y:S01]  /*9480*/  LDL R32, [R1] ;  /* 0x0000000001207983 */ /* 0x018ea20000100800 */
        /* <DEDUP_REMOVED lines=12> */
[----:B------:R-:W-:Y:S01]  /*9550*/  SHF.R.S32.HI R32, RZ, 0x1f, R147 ;  /* 0x0000001fff207819 */ /* 0x000fe20000011493 */
[----:B------:R-:W-:-:S03]  /*9560*/  IMAD.SHL.U32 R43, R147, 0x8, RZ ;  /* 0x00000008932b7824 */ /* 0x000fc600078e00ff */
[----:B------:R-:W-:-:S04]  /*9570*/  LEA.HI R32, R32, R147, RZ, 0x3 ;  /* 0x0000009320207211 */ /* 0x000fc800078f18ff */
[----:B------:R-:W-:Y:S02]  /*9580*/  SHF.R.S32.HI R36, RZ, 0x3, R32 ;  /* 0x00000003ff247819 */ /* 0x000fe40000011420 */
[----:B------:R-:W-:-:S03]  /*9590*/  LOP3.LUT R32, R204, 0x38, R43, 0xf8, !PT ;  /* 0x00000038cc207812 */ /* 0x000fc600078ef82b */
        /* <DEDUP_REMOVED lines=10> */
[----:B------:R-:W-:Y:S01]  /*9640*/  SHF.R.U32.HI R54, RZ, 0x10, R69 ;  /* 0x00000010ff367819 */ /* 0x000fe20000011645 */
[----:B--2---:R-:W-:Y:S01]  /*9650*/  IMAD.MOV.U32 R49, RZ, RZ, R39 ;  /* 0x000000ffff317224 */ /* 0x004fe200078e0027 */
[--C-:B------:R-:W-:Y:S01]  /*9660*/  SHF.R.U32.HI R52, RZ, 0x10, R57.reuse ;  /* 0x00000010ff347819 */ /* 0x100fe20000011639 */
[----:B0-----:R-:W-:Y:S01]  /*9670*/  IMAD.MOV.U32 R47, RZ, RZ, R32 ;  /* 0x000000ffff2f7224 */ /* 0x001fe200078e0020 */
[----:B------:R-:W-:Y:S01]  /*9680*/  SHF.R.U64 R46, R56, 0x10, R57 ;  /* 0x00000010382e7819 */ /* 0x000fe20000001239 */
[----:B------:R-:W-:Y:S01]  /*9690*/  HADD2.F32 R51, -RZ, R157.H1_H1 ;  /* 0x3000009dff337230 */ /* 0x000fe20000004100 */
[----:B------:R-:W-:Y:S01]  /*96a0*/  SHF.R.U64 R42, R58, 0x10, R59 ;  /* 0x000000103a2a7819 */ /* 0x000fe2000000123b */
[----:B------:R-:W-:Y:S01]  /*96b0*/  HADD2.F32 R39, -RZ, R37.H0_H0 ;  /* 0x20000025ff277230 */ /* 0x000fe20000004100 */
[----:B------:R-:W-:Y:S01]  /*96c0*/  SHF.R.U32.HI R53, RZ, 0x10, R71 ;  /* 0x00000010ff357819 */ /* 0x000fe20000011647 */
[----:B------:R-:W-:Y:S01]  /*96d0*/  IMAD.MOV.U32 R48, RZ, RZ, R36 ;  /* 0x000000ffff307224 */ /* 0x000fe200078e0024 */
[----:B------:R-:W-:Y:S01]  /*96e0*/  SHF.R.U32.HI R59, RZ, 0x10, R59 ;  /* 0x00000010ff3b7819 */ /* 0x000fe2000001163b */
[----:B------:R-:W-:Y:S01]  /*96f0*/  HADD2.F32 R32, -RZ, R33.H0_H0 ;  /* 0x20000021ff207230 */ /* 0x000fe20000004100 */
[----:B------:R-:W-:Y:S01]  /*9700*/  SHF.R.U64 R60, R68, 0x10, R69 ;  /* 0x00000010443c7819 */ /* 0x000fe20000001245 */
[----:B------:R-:W-:Y:S01]  /*9710*/  IMAD.MOV.U32 R36, RZ, RZ, R35 ;  /* 0x000000ffff247224 */ /* 0x000fe200078e0023 */
[----:B------:R-:W-:Y:S01]  /*9720*/  SHF.R.U64 R45, R70, 0x10, R71 ;  /* 0x00000010462d7819 */ /* 0x000fe20000001247 */
[----:B------:R-:W-:-:S02]  /*9730*/  HADD2.F32 R37, -RZ, R37.H1_H1 ;  /* 0x30000025ff257230 */ /* 0x000fc40000004100 */
[-C--:B------:R-:W-:Y:S01]  /*9740*/  FMUL.FTZ R56, R32, R51.reuse ;  /* 0x0000003320387220 */ /* 0x080fe20000410000 */
[----:B------:R-:W-:Y:S02]  /*9750*/  HADD2.F32 R54, -RZ, R54.H0_H0 ;  /* 0x20000036ff367230 */ /* 0x000fe40000004100 */
[----:B------:R-:W-:Y:S02]  /*9760*/  HADD2.F32 R35, -RZ, R33.H1_H1 ;  /* 0x30000021ff237230 */ /* 0x000fe40000004100 */
[----:B------:R-:W-:Y:S01]  /*9770*/  FMUL.FTZ R33, R39, R51 ;  /* 0x0000003327217220 */ /* 0x000fe20000410000 */
[----:B------:R-:W-:Y:S02]  /*9780*/  HADD2.F32 R50, -RZ, R155.H1_H1 ;  /* 0x3000009bff327230 */ /* 0x000fe40000004100 */
[-C--:B------:R-:W-:Y:S01]  /*9790*/  FMUL.FTZ R58, R37, R54.reuse ;  /* 0x00000036253a7220 */ /* 0x080fe20000410000 */
[----:B------:R-:W-:Y:S02]  /*97a0*/  HADD2.F32 R52, -RZ, R52.H0_H0 ;  /* 0x20000034ff347230 */ /* 0x000fe40000004100 */
[----:B------:R-:W-:Y:S01]  /*97b0*/  FMUL.FTZ R54, R35, R54 ;  /* 0x0000003623367220 */ /* 0x000fe20000410000 */
[----:B------:R-:W-:-:S02]  /*97c0*/  HADD2.F32 R53, -RZ, R53.H0_H0 ;  /* 0x20000035ff357230 */ /* 0x000fc40000004100 */
[-C--:B------:R-:W-:Y:S01]  /*97d0*/  FFMA.FTZ R32, R32, R50.reuse, -R33 ;  /* 0x0000003220207223 */ /* 0x080fe20000010821 */
[----:B------:R-:W-:Y:S01]  /*97e0*/  FFMA.FTZ R33, R39, R50, R56 ;  /* 0x0000003227217223 */ /* 0x000fe20000010038 */
[--C-:B------:R-:W-:Y:S02]  /*97f0*/  HADD2.F32 R39, -RZ, R49.reuse.H0_H0 ;  /* 0x20000031ff277230 */ /* 0x100fe40000004100 */
[-C--:B------:R-:W-:Y:S01]  /*9800*/  FFMA.FTZ R35, R35, R52.reuse, -R58 ;  /* 0x0000003423237223 */ /* 0x080fe2000001083a */
[----:B------:R-:W-:Y:S01]  /*9810*/  FFMA.FTZ R54, R37, R52, R54 ;  /* 0x0000003425367223 */ /* 0x000fe20000010036 */
[----:B------:R-:W-:Y:S02]  /*9820*/  HADD2.F32 R49, -RZ, R49.H1_H1 ;  /* 0x30000031ff317230 */ /* 0x000fe40000004100 */
[----:B------:R-:W-:Y:S01]  /*9830*/  HADD2.F32 R52, -RZ, R156.H1_H1 ;  /* 0x3000009cff347230 */ /* 0x000fe20000004100 */
[----:B------:R-:W-:Y:S01]  /*9840*/  F2FP.F16.F32.PACK_AB R35, R35, R32 ;  /* 0x000000202323723e */ /* 0x000fe200000000ff */
        /* <DEDUP_REMOVED lines=21> */
[----:B------:R-:W-:Y:S01]  /*99a0*/  FFMA.FTZ R50, R37, R155, R50 ;  /* 0x0000009b25327223 */ /* 0x000fe20000010032 */
[----:B------:R-:W-:Y:S02]  /*99b0*/  HADD2.F32 R46, -RZ, R46.H0_H0 ;  /* 0x2000002eff2e7230 */ /* 0x000fe40000004100 */
[----:B------:R-:W-:Y:S01]  /*99c0*/  FMUL.FTZ R52, R48, R39 ;  /* 0x0000002730347220 */ /* 0x000fe20000410000 */
[----:B------:R-:W-:Y:S01]  /*99d0*/  FFMA.FTZ R49, R36, R155, -R49 ;  /* 0x0000009b24317223 */ /* 0x000fe20000010831 */
[----:B------:R-:W-:-:S02]  /*99e0*/  HADD2.F32 R37, -RZ, R38.H0_H0 ;  /* 0x20000026ff257230 */ /* 0x000fc40000004100 */
[C---:B------:R-:W-:Y:S01]  /*99f0*/  FMUL.FTZ R39, R47.reuse, R39 ;  /* 0x000000272f277220 */ /* 0x040fe20000410000 */
[----:B------:R-:W-:Y:S02]  /*9a00*/  HADD2.F32 R156, -RZ, R156.H0_H0 ;  /* 0x2000009cff9c7230 */ /* 0x000fe40000004100 */
[-C--:B------:R-:W-:Y:S01]  /*9a10*/  FFMA.FTZ R52, R47, R46.reuse, -R52 ;  /* 0x0000002e2f347223 */ /* 0x080fe20000010834 */
[----:B------:R-:W-:Y:S02]  /*9a20*/  HADD2.F32 R45, -RZ, R45.H0_H0 ;  /* 0x2000002dff2d7230 */ /* 0x000fe40000004100 */
[----:B------:R-:W-:Y:S01]  /*9a30*/  FFMA.FTZ R47, R48, R46, R39 ;  /* 0x0000002e302f7223 */ /* 0x000fe20000010027 */
[----:B------:R-:W-:Y:S02]  /*9a40*/  HADD2.F32 R36, -RZ, R34.H0_H0 ;  /* 0x20000022ff247230 */ /* 0x000fe40000004100 */
[----:B------:R-:W-:Y:S01]  /*9a50*/  FMUL.FTZ R51, R37, R156 ;  /* 0x0000009c25337220 */ /* 0x000fe20000410000 */
[----:B------:R-:W-:Y:S01]  /*9a60*/  HADD2.F32 R38, -RZ, R38.H1_H1 ;  /* 0x30000026ff267230 */ /* 0x000fe20000004100 */
[----:B------:R-:W-:Y:S01]  /*9a70*/  F2FP.F16.F32.PACK_AB R56, R57, R56 ;  /* 0x000000383938723e */ /* 0x000fe200000000ff */
[----:B------:R-:W-:-:S02]  /*9a80*/  HADD2.F32 R34, -RZ, R34.H1_H1 ;  /* 0x30000022ff227230 */ /* 0x000fc40000004100 */
[----:B------:R-:W-:Y:S01]  /*9a90*/  FMUL.FTZ R156, R36, R156 ;  /* 0x0000009c249c7220 */ /* 0x000fe20000410000 */
[----:B------:R-:W-:Y:S02]  /*9aa0*/  HADD2.F32 R154, -RZ, R154.H0_H0 ;  /* 0x2000009aff9a7230 */ /* 0x000fe40000004100 */
        /* <DEDUP_REMOVED lines=14> */
[----:B------:R-:W-:-:S07]  /*9b90*/  MOV R35, R56 ;  /* 0x0000003800237202 */ /* 0x000fce0000000f00 */
.L_x_5222:
[----:B------:R-:W-:Y:S05]  /*9ba0*/  BSYNC B1 ;  /* 0x0000000000017941 */ /* 0x000fea0003800000 */
.L_x_5221:
        /* <DEDUP_REMOVED lines=10> */
.L_x_5138:
[----:B------:R-:W2:Y:S02]  /*9c50*/  LDL R32, [R1+0x40] ;  /* 0x0000400001207983 */ /* 0x000ea40000100800 */
[----:B--2---:R-:W-:-:S13]  /*9c60*/  R2UR UR4, R32 ;  /* 0x00000000200472ca */ /* 0x004fda00000e0000 */
[----:B------:R-:W-:-:S06]  /*9c70*/  UISETP.NE.AND UP0, UPT, UR4, 0x3, UPT ;  /* 0x000000030400788c */ /* 0x000fcc000bf05270 */
[----:B------:R-:W-:-:S13]  /*9c80*/  PLOP3.LUT P2, PT, PT, PT, UP0, 0x80, 0x0 ;  /* 0x000000000000781c */ /* 0x000fda0003f4f008 */
[----:B------:R-:W-:Y:S05]  /*9c90*/  @!P2 BRA `(.L_x_5223) ;  /* 0x000000000004a947 */ /* 0x000fea0003800000 */
[----:B------:R-:W-:Y:S01]  /*9ca0*/  BPT.TRAP 0x1 ;  /* 0x000000040000795c */ /* 0x000fe20000300000 */
.L_x_5223:
[----:B------:R-:W-:Y:S01]  /*9cb0*/  IMAD R90, R16, 0x8, R2 ;  /* 0x00000008105a7824 */ /* 0x000fe200078e0202 */
[----:B------:R-:W-:Y:S01]  /*9cc0*/  SHF.L.U32 R91, R198, 0x1f, RZ ;  /* 0x0000001fc65b7819 */ /* 0x000fe200000006ff */
[----:B------:R-:W-:Y:S01]  /*9cd0*/  IMAD R89, R25, -0x60, R24 ;  /* 0xffffffa019597824 */ /* 0x000fe200078e0218 */
[----:B------:R-:W-:Y:S02]  /*9ce0*/  BSSY B1, `(.L_x_5224) ;  /* 0x0000004000017945 */ /* 0x000fe40003800000 */
[----:B------:R-:W1:Y:S02]  /*9cf0*/  SYNCS.PHASECHK.TRANS64.TRYWAIT P3, [R90+URZ+0x30890], R91 ;  /* 0x0308905b5a0075a7 */ /* 0x000e64000806017f */
[----:B------:R-:W-:Y:S01]  /*9d00*/  VIMNMX R89, R89, 0x60, PT ;  /* 0x0000006059597848 */ /* 0x000fe20003fe0100 */
[----:B-1----:R-:W-:Y:S06]  /*9d10*/  @!P3 BRA `(.L_x_5225) ;  /* 0x000002180018b947 */ /* 0x002fec0003800000 */
.L_x_5596:
[----:B------:R-:W-:Y:S05]  /*9d20*/  BSYNC B1 ;  /* 0x0000000000017941 */ /* 0x000fea0003800000 */
.L_x_5224:
[----:B------:R-:W-:Y:S01]  /*9d30*/  ISETP.GE.AND P3, PT, R194, R89, PT ;  /* 0x00000059c200720c */ /* 0x000fe20003f66270 */
[----:B------:R-:W-:-:S12]  /*9d40*/  BSSY B1, `(.L_x_5226) ;  /* 0x0000014000017945 */ /* 0x000fd80003800000 */
[----:B------:R-:W-:Y:S05]  /*9d50*/  @P3 BRA `(.L_x_5227) ;  /* 0x0000000000483947 */ /* 0x000fea0003800000 */
[----:B------:R-:W-:-:S13]  /*9d60*/  ISETP.NE.AND P3, PT, R20, RZ, PT ;  /* 0x000000ff1400720c */ /* 0x000fda0003f65270 */
[----:B0-----:R-:W0:Y:S04]  /*9d70*/  @P3 LDS.128 R32, [R31+0x1e000] ;  /* 0x01e000001f203984 */ /* 0x001e280000000c00 */
[----:B0-----:R-:W-:Y:S01]  /*9d80*/  @P3 STG.E.128 desc[UR60][R38.64], R32 ;  /* 0x0000002026003986 */ /* 0x001fe2000c101d3c */
[----:B------:R-:W-:-:S13]  /*9d90*/  ISETP.NE.AND P3, PT, R21, RZ, PT ;  /* 0x000000ff1500720c */ /* 0x000fda0003f65270 */
[----:B------:R-:W0:Y:S04]  /*9da0*/  @P3 LDS.128 R32, [R88+0x1e000] ;  /* 0x01e0000058203984 */ /* 0x000e280000000c00 */
        /* <DEDUP_REMOVED lines=12> */
[----:B0-----:R2:W-:Y:S02]  /*9e70*/  @P3 STG.E.128 desc[UR60][R38.64+0x140], R32 ;  /* 0x0001402026003986 */ /* 0x0015e4000c101d3c */
.L_x_5227:
[----:B------:R-:W-:Y:S05]  /*9e80*/  BSYNC B1 ;  /* 0x0000000000017941 */ /* 0x000fea0003800000 */
.L_x_5226:
[----:B------:R-:W-:-:S13]  /*9e90*/  ISETP.GE.AND P3, PT, R221, R89, PT ;  /* 0x00000059dd00720c */ /* 0x000fda0003f66270 */
[----:B------:R-:W-:Y:S05]  /*9ea0*/  @P3 BRA `(.L_x_5171) ;  /* 0x0000000000483947 */ /* 0x000fea0003800000 */
[----:B------:R-:W-:-:S13]  /*9eb0*/  ISETP.NE.AND P3, PT, R20, RZ, PT ;  /* 0x000000ff1400720c */ /* 0x000fda0003f65270 */
[----:B0-2---:R-:W0:Y:S04]  /*9ec0*/  @P3 LDS.128 R32, [R31+0x20000] ;  /* 0x020000001f203984 */ /* 0x005e280000000c00 */
        /* <DEDUP_REMOVED lines=16> */
.L_x_5171:
[----:B------:R-:W-:Y:S05]  /*9fd0*/  BSYNC B0 ;  /* 0x0000000000007941 */ /* 0x000fea0003800000 */
.L_x_5137:
        /* <DEDUP_REMOVED lines=17> */
.L_x_5229:
[----:B------:R-:W-:Y:S05]  /*a0f0*/  BSYNC B0 ;  /* 0x0000000000007941 */ /* 0x000fea0003800000 */
.L_x_5228:
[----:B------:R-:W1:Y:S01]  /*a100*/  SYNCS.PHASECHK.TRANS64.TRYWAIT P2, [R90+URZ+0x308b0], R91 ;  /* 0x0308b05b5a0075a7 */ /* 0x000e62000804017f */
[----:B------:R-:W-:Y:S01]  /*a110*/  ULDC.64 UR44, c[0x0][0x328] ;  /* 0x0000ca00002c7ab9 */ /* 0x000fe20000000a00 */
[----:B------:R-:W-:Y:S01]  /*a120*/  ULDC.64 UR46, c[0x0][0x318] ;  /* 0x0000c600002e7ab9 */ /* 0x000fe20000000a00 */
[----:B------:R-:W-:Y:S04]  /*a130*/  BSSY B0, `(.L_x_5230) ;  /* 0x0000002000007945 */ /* 0x000fe80003800000 */
[----:B-1----:R-:W-:Y:S05]  /*a140*/  @!P2 BRA `(.L_x_5231) ;  /* 0x000002140020a947 */ /* 0x002fea0003800000 */
.L_x_5597:
[----:B------:R-:W-:Y:S05]  /*a150*/  BSYNC B0 ;  /* 0x0000000000007941 */ /* 0x000fea0003800000 */
.L_x_5230:
[----:B------:R-:W-:Y:S01]  /*a160*/  ISETP.GE.AND P2, PT, R194, R89, PT ;  /* 0x00000059c200720c */ /* 0x000fe20003f46270 */
[----:B------:R-:W-:Y:S01]  /*a170*/  BSSY B0, `(.L_x_5232) ;  /* 0x000001e000007945 */ /* 0x000fe20003800000 */
[----:B------:R-:W-:-:S11]  /*a180*/  IMAD.WIDE R36, R25, 0x60, R122 ;  /* 0x0000006019247825 */ /* 0x000fd600078e027a */
[----:B------:R-:W-:Y:S05]  /*a190*/  @P2 BRA `(.L_x_5233) ;  /* 0x00000000006c2947 */ /* 0x000fea0003800000 */
[----:B------:R-:W-:Y:S01]  /*a1a0*/  IMAD R35, R37, UR44, RZ ;  /* 0x0000002c25237c24 */ /* 0x000fe2000f8e02ff */
[----:B------:R-:W-:Y:S01]  /*a1b0*/  ULDC UR4, c[0x0][0x2f4] ;  /* 0x0000bd0000047ab9 */ /* 0x000fe20000000800 */
[----:B0-----:R-:W-:Y:S02]  /*a1c0*/  IMAD.MOV.U32 R32, RZ, RZ, R106 ;  /* 0x000000ffff207224 */ /* 0x001fe400078e006a */
[----:B------:R-:W-:Y:S02]  /*a1d0*/  IMAD.MOV.U32 R33, RZ, RZ, R30 ;  /* 0x000000ffff217224 */ /* 0x000fe400078e001e */
[C---:B------:R-:W-:Y:S02]  /*a1e0*/  IMAD R35, R36.reuse, UR45, R35 ;  /* 0x0000002d24237c24 */ /* 0x040fe4000f8e0223 */
[----:B------:R-:W-:-:S04]  /*a1f0*/  IMAD.WIDE.U32 R32, R36, UR44, R32 ;  /* 0x0000002c24207c25 */ /* 0x000fc8000f8e0020 */
[----:B------:R-:W-:Y:S01]  /*a200*/  IMAD.IADD R33, R33, 0x1, R35 ;  /* 0x0000000121217824 */ /* 0x000fe200078e0223 */
[----:B------:R-:W-:-:S04]  /*a210*/  LEA R38, P2, R32, UR46, 0x1 ;  /* 0x0000002e20267c11 */ /* 0x000fc8000f8408ff */
[----:B------:R-:W-:Y:S02]  /*a220*/  LEA.HI.X R39, R32, UR47, R33, 0x1, P2 ;  /* 0x0000002f20277c11 */ /* 0x000fe400090f0c21 */
[----:B------:R-:W-:-:S13]  /*a230*/  ISETP.GE.AND P2, PT, R18, UR4, PT ;  /* 0x0000000412007c0c */ /* 0x000fda000bf46270 */
[----:B------:R-:W0:Y:S04]  /*a240*/  @!P2 LDS.128 R32, [R31] ;  /* 0x000000001f20a984 */ /* 0x000e280000000c00 */
[----:B0-----:R-:W-:Y:S01]  /*a250*/  @!P2 STG.E.128 desc[UR60][R38.64], R32 ;  /* 0x000000202600a986 */ /* 0x001fe2000c101d3c */
[----:B------:R-:W-:-:S13]  /*a260*/  ISETP.GE.AND P2, PT, R196, UR4, PT ;  /* 0x00000004c4007c0c */ /* 0x000fda000bf46270 */
[----:B------:R-:W0:Y:S04]  /*a270*/  @!P2 LDS.128 R32, [R88] ;  /* 0x000000005820a984 */ /* 0x000e280000000c00 */
[----:B0-----:R-:W-:Y:S01]  /*a280*/  @!P2 STG.E.128 desc[UR60][R38.64+0x40], R32 ;  /* 0x000040202600a986 */ /* 0x001fe2000c101d3c */
[----:B------:R-:W-:-:S13]  /*a290*/  ISETP.GE.AND P2, PT, R197, UR4, PT ;  /* 0x00000004c5007c0c */ /* 0x000fda000bf46270 */
[----:B------:R-:W0:Y:S04]  /*a2a0*/  @!P2 LDS.128 R32, [R31+0x3000] ;  /* 0x003000001f20a984 */ /* 0x000e280000000c00 */
        /* <DEDUP_REMOVED lines=9> */
[----:B0-----:R2:W-:Y:S02]  /*a340*/  @!P2 STG.E.128 desc[UR60][R38.64+0x140], R32 ;  /* 0x000140202600a986 */ /* 0x0015e4000c101d3c */
.L_x_5233:
[----:B------:R-:W-:Y:S05]  /*a350*/  BSYNC B0 ;  /* 0x0000000000007941 */ /* 0x000fea0003800000 */
.L_x_5232:
[----:B------:R-:W-:Y:S01]  /*a360*/  ISETP.GE.AND P2, PT, R221, R89, PT ;  /* 0x00000059dd00720c */ /* 0x000fe20003f46270 */
[----:B------:R-:W-:-:S12]  /*a370*/  BSSY B0, `(.L_x_5234) ;  /* 0x000001f000007945 */ /* 0x000fd80003800000 */
[----:B------:R-:W-:Y:S05]  /*a380*/  @P2 BRA `(.L_x_5235) ;  /* 0x0000000000742947 */ /* 0x000fea0003800000 */
[----:B--2---:R-:W-:Y:S01]  /*a390*/  IADD3 R35, P2, R36, 0x40, RZ ;  /* 0x0000004024237810 */ /* 0x004fe20007f5e0ff */
[----:B0-----:R-:W-:Y:S01]  /*a3a0*/  IMAD.MOV.U32 R32, RZ, RZ, R106 ;  /* 0x000000ffff207224 */ /* 0x001fe200078e006a */
[----:B------:R-:W-:Y:S01]  /*a3b0*/  ULDC UR4, c[0x0][0x2f4] ;  /* 0x0000bd0000047ab9 */ /* 0x000fe20000000800 */
[----:B------:R-:W-:Y:S01]  /*a3c0*/  IMAD.MOV.U32 R33, RZ, RZ, R30 ;  /* 0x000000ffff217224 */ /* 0x000fe200078e001e */
[----:B------:R-:W-:Y:S01]  /*a3d0*/  IADD3.X R36, RZ, R37, RZ, P2, !PT ;  /* 0x00000025ff247210 */ /* 0x000fe200017fe4ff */
[----:B------:R-:W-:-:S04]  /*a3e0*/  IMAD.WIDE.U32 R32, R35, UR44, R32 ;  /* 0x0000002c23207c25 */ /* 0x000fc8000f8e0020 */
[----:B------:R-:W-:-:S04]  /*a3f0*/  IMAD R36, R36, UR44, RZ ;  /* 0x0000002c24247c24 */ /* 0x000fc8000f8e02ff */
[----:B------:R-:W-:Y:S01]  /*a400*/  IMAD R35, R35, UR45, R36 ;  /* 0x0000002d23237c24 */ /* 0x000fe2000f8e0224 */
[----:B------:R-:W-:-:S03]  /*a410*/  LEA R36, P2, R32, UR46, 0x1 ;  /* 0x0000002e20247c11 */ /* 0x000fc6000f8408ff */
[----:B------:R-:W-:-:S05]  /*a420*/  IMAD.IADD R33, R33, 0x1, R35 ;  /* 0x0000000121217824 */ /* 0x000fca00078e0223 */
[----:B------:R-:W-:Y:S02]  /*a430*/  LEA.HI.X R37, R32, UR47, R33, 0x1, P2 ;  /* 0x0000002f20257c11 */ /* 0x000fe400090f0c21 */
        /* <DEDUP_REMOVED lines=18> */
.L_x_5235:
[----:B------:R-:W-:Y:S05]  /*a560*/  BSYNC B0 ;  /* 0x0000000000007941 */ /* 0x000fea0003800000 */
.L_x_5234:
[----:B------:R-:W4:Y:S01]  /*a570*/  LDL R31, [R1] ;  /* 0x00000000011f7983 */ /* 0x000f220000100800 */
        /* <DEDUP_REMOVED lines=8> */
[----:B-1----:R-:W1:Y:S01]  /*a600*/  FENCE.VIEW.ASYNC.S ;  /* 0x00000000000073c6 */ /* 0x002e620000000000 */
[----:B------:R-:W-:Y:S01]  /*a610*/  @!P3 PRMT R90, RZ, 0x654, R90 ;  /* 0x00000654ff5ab816 */ /* 0x000fe2000000005a */
[----:B-1----:R1:W-:Y:S06]  /*a620*/  BAR.SYNC.DEFER_BLOCKING R152, 0x80 ;  /* 0x000200980000751d */ /* 0x0023ec0000010000 */
[----:B------:R1:W-:Y:S01]  /*a630*/  @!P3 SYNCS.ARRIVE.TRANS64.RED.A1T0 RZ, [R90+URZ], RZ ;  /* 0x000000ff5affb9a7 */ /* 0x0003e2000810043f */
[----:B------:R-:W-:-:S04]  /*a640*/  ISETP.NE.AND P3, PT, R16, 0x2, PT ;  /* 0x000000021000780c */ /* 0x000fc80003f65270 */
[----:B------:R-:W-:Y:S02]  /*a650*/  SEL R16, R16, RZ, P3 ;  /* 0x000000ff10107207 */ /* 0x000fe40001800000 */
[----:B----4-:R-:W-:Y:S02]  /*a660*/  LOP3.LUT P4, RZ, R31, 0x2, RZ, 0xc0, !PT ;  /* 0x000000021fff7812 */ /* 0x010fe4000788c0ff */
[----:B------:R-:W-:-:S04]  /*a670*/  SEL R31, RZ, 0x1, P3 ;  /* 0x00000001ff1f7807 */ /* 0x000fc80001800000 */
[----:B------:R-:W-:-:S07]  /*a680*/  LOP3.LUT R198, R198, R31, RZ, 0x3c, !PT ;  /* 0x0000001fc6c67212 */ /* 0x000fce00078e3cff */
[----:B-1----:R-:W-:Y:S05]  /*a690*/  @P4 BRA `(.L_x_5236) ;  /* 0xffffff8400344947 */ /* 0x002fea000383ffff */
.L_x_5132:
[----:B------:R-:W1:Y:S01]  /*a6a0*/  LDC R0, c[0x0][0x448] ;  /* 0x00011200ff007b82 */ /* 0x000e620000000800 */
[----:B------:R-:W-:Y:S01]  /*a6b0*/  IADD3 R5, R195, 0x1, -R193 ;  /* 0x00000001c3057810 */ /* 0x000fe20007ffe8c1 */
[----:B------:R-:W-:Y:S06]  /*a6c0*/  BSSY B0, `(.L_x_5237) ;  /* 0x000000d000007945 */ /* 0x000fec0003800000 */
[----:B------:R-:W4:Y:S01]  /*a6d0*/  LDC.64 R6, c[0x0][0x9e0] ;  /* 0x00027800ff067b82 */ /* 0x000f220000000a00 */
[----:B-1----:R-:W-:Y:S02]  /*a6e0*/  ISETP.NE.AND P1, PT, R0, 0x1, PT ;  /* 0x000000010000780c */ /* 0x002fe40003f25270 */
[----:B------:R-:W-:-:S02]  /*a6f0*/  IADD3 R0, R208, 0x7f, RZ ;  /* 0x0000007fd0007810 */ /* 0x000fc40007ffe0ff */
[----:B----4-:R-:W-:-:S09]  /*a700*/  ISETP.GE.AND P3, PT, R7, 0x1, PT ;  /* 0x000000010700780c */ /* 0x010fd20003f66270 */
[----:B------:R-:W1:Y:S08]  /*a710*/  @P1 LDC R3, c[0x0][0x44c] ;  /* 0x00011300ff031b82 */ /* 0x000e700000000800 */
[----:B------:R-:W4:Y:S01]  /*a720*/  @P1 LDC R4, c[0x0][0x450] ;  /* 0x00011400ff041b82 */ /* 0x000f220000000800 */
[----:B-1----:R-:W-:-:S05]  /*a730*/  @P1 IMAD.HI.U32 R3, R0, R3, RZ ;  /* 0x0000000300031227 */ /* 0x002fca00078e00ff */
[----:B----4-:R-:W-:-:S05]  /*a740*/  @P1 SHF.R.U32.HI R0, RZ, R4, R3 ;  /* 0x00000004ff001219 */ /* 0x010fca0000011603 */
[----:B------:R-:W-:Y:S01]  /*a750*/  IMAD.IADD R5, R5, 0x1, R0 ;  /* 0x0000000105057824 */ /* 0x000fe200078e0200 */
[----:B------:R-:W-:Y:S06]  /*a760*/  @P2 BRA `(.L_x_5238) ;  /* 0x0000000000082947 */ /* 0x000fec0003800000 */
[----:B------:R-:W1:Y:S02]  /*a770*/  FENCE.VIEW.ASYNC.G ;  /* 0x00000000000073c6 */ /* 0x000e640000000100 */
[----:B-1----:R-:W-:Y:S06]  /*a780*/  BAR.ARV 0xc, 0x180 ;  /* 0x0306000000007b1d */ /* 0x002fec0000002000 */
.L_x_5238:
[----:B------:R-:W-:Y:S05]  /*a790*/  BSYNC B0 ;  /* 0x0000000000007941 */ /* 0x000fea0003800000 */
.L_x_5237:
        /* <DEDUP_REMOVED lines=13> */
.L_x_5241:
[----:B------:R-:W-:-:S13]  /*a870*/  ISETP.NE.AND P0, PT, R7, 0x1, PT ;  /* 0x000000010700780c */ /* 0x000fda0003f05270 */
[----:B------:R-:W1:Y:S02]  /*a880*/  @P0 LDC.64 R4, c[0x0][0x9e8] ;  /* 0x00027a00ff040b82 */ /* 0x000e640000000a00 */
[----:B-1----:R-:W-:-:S05]  /*a890*/  @P0 IMAD.HI.U32 R4, R3, R4, RZ ;  /* 0x0000000403040227 */ /* 0x002fca00078e00ff */
[----:B------:R-:W-:-:S07]  /*a8a0*/  @P0 SHF.R.U32.HI R3, RZ, R5, R4 ;  /* 0x00000005ff030219 */ /* 0x000fce0000011604 */
.L_x_5242:
[----:B------:R-:W-:Y:S05]  /*a8b0*/  BSYNC B0 ;  /* 0x0000000000007941 */ /* 0x000fea0003800000 */
.L_x_5240:
[----:B------:R-:W-:-:S05]  /*a8c0*/  IMAD R3, R3, R7, R7 ;  /* 0x0000000703037224 */ /* 0x000fca00078e0207 */
[----:B------:R-:W-:-:S07]  /*a8d0*/  VIMNMX R0, R0, R3, PT ;  /* 0x0000000300007248 */ /* 0x000fce0003fe0100 */
.L_x_5239:
[----:B------:R-:W1:Y:S01]  /*a8e0*/  @P1 LDC R3, c[0x0][0x44c] ;  /* 0x00011300ff031b82 */ /* 0x000e620000000800 */
[----:B------:R-:W-:Y:S01]  /*a8f0*/  VIADD R0, R0, 0x5f ;  /* 0x0000005f00007836 */ /* 0x000fe20000000000 */
[----:B------:R-:W-:Y:S01]  /*a900*/  MOV R5, R208 ;  /* 0x000000d000057202 */ /* 0x000fe20000000f00 */
[----:B------:R-:W-:Y:S02]  /*a910*/  ULDC UR4, c[0x0][0x9dc] ;  /* 0x0002770000047ab9 */ /* 0x000fe40000000800 */
[----:B------:R-:W-:-:S03]  /*a920*/  IMAD.HI R0, R0, 0x2aaaaaab, RZ ;  /* 0x2aaaaaab00007827 */ /* 0x000fc600078e02ff */
[----:B------:R-:W4:Y:S01]  /*a930*/  @P1 LDC R9, c[0x0][0x450] ;  /* 0x00011400ff091b82 */ /* 0x000f220000000800 */
[----:B-1----:R-:W-:Y:S01]  /*a940*/  @P1 IMAD.HI.U32 R4, R208, R3, RZ ;  /* 0x00000003d0041227 */ /* 0x002fe200078e00ff */
[----:B------:R-:W-:-:S04]  /*a950*/  SHF.R.U32.HI R3, RZ, 0x1f, R0 ;  /* 0x0000001fff037819 */ /* 0x000fc80000011600 */
[----:B------:R-:W-:Y:S02]  /*a960*/  LEA.HI.SX32 R0, R0, R3, 0x1c ;  /* 0x0000000300007211 */ /* 0x000fe400078fe2ff */
[----:B----4-:R-:W-:Y:S02]  /*a970*/  @P1 SHF.R.U32.HI R5, RZ, R9, R4 ;  /* 0x00000009ff051219 */ /* 0x010fe40000011604 */
[----:B------:R-:W-:-:S03]  /*a980*/  VIMNMX R151, R151, R0, PT ;  /* 0x0000000097977248 */ /* 0x000fc60003fe0100 */
        /* <DEDUP_REMOVED lines=13> */
.L_x_5245:
[----:B------:R-:W-:-:S13]  /*aa60*/  ISETP.NE.AND P0, PT, R7, 0x1, PT ;  /* 0x000000010700780c */ /* 0x000fda0003f05270 */
[----:B------:R-:W1:Y:S02]  /*aa70*/  @P0 LDC.64 R4, c[0x0][0x9e8] ;  /* 0x00027a00ff040b82 */ /* 0x000e640000000a00 */
[----:B-1----:R-:W-:-:S05]  /*aa80*/  @P0 IMAD.HI.U32 R4, R3, R4, RZ ;  /* 0x0000000403040227 */ /* 0x002fca00078e00ff */
[----:B------:R-:W-:-:S07]  /*aa90*/  @P0 SHF.R.U32.HI R3, RZ, R5, R4 ;  /* 0x00000005ff030219 */ /* 0x000fce0000011604 */
.L_x_5246:
[----:B------:R-:W-:Y:S05]  /*aaa0*/  BSYNC B0 ;  /* 0x0000000000007941 */ /* 0x000fea0003800000 */
.L_x_5244:
[----:B------:R-:W-:-:S05]  /*aab0*/  IMAD R3, R3, R7, RZ ;  /* 0x0000000703037224 */ /* 0x000fca00078e02ff */
[----:B------:R-:W-:-:S07]  /*aac0*/  VIMNMX R0, R0, R3, !PT ;  /* 0x0000000300007248 */ /* 0x000fce0007fe0100 */
.L_x_5243:
[----:B------:R-:W-:Y:S01]  /*aad0*/  IMAD.HI R0, R0, 0x2aaaaaab, RZ ;  /* 0x2aaaaaab00007827 */ /* 0x000fe200078e02ff */
[----:B------:R-:W-:Y:S02]  /*aae0*/  PLOP3.LUT P0, PT, PT, PT, PT, 0x80, 0x0 ;  /* 0x000000000000781c */ /* 0x000fe40003f0f070 */
[----:B------:R-:W-:Y:S02]  /*aaf0*/  CS2R R4, SRZ ;  /* 0x0000000000047805 */ /* 0x000fe4000001ff00 */
[----:B------:R-:W-:Y:S02]  /*ab00*/  CS2R R118, SRZ ;  /* 0x0000000000767805 */ /* 0x000fe4000001ff00 */
[----:B------:R-:W-:Y:S02]  /*ab10*/  CS2R R116, SRZ ;  /* 0x0000000000747805 */ /* 0x000fe4000001ff00 */
[----:B------:R-:W-:Y:S02]  /*ab20*/  SHF.R.U32.HI R3, RZ, 0x1f, R0 ;  /* 0x0000001fff037819 */ /* 0x000fe40000011600 */
[----:B------:R-:W-:-:S02]  /*ab30*/  CS2R R114, SRZ ;  /* 0x0000000000727805 */ /* 0x000fc4000001ff00 */
[----:B------:R-:W-:Y:S02]  /*ab40*/  CS2R R112, SRZ ;  /* 0x0000000000707805 */ /* 0x000fe4000001ff00 */
[----:B------:R-:W-:Y:S02]  /*ab50*/  CS2R R106, SRZ ;  /* 0x00000000006a7805 */ /* 0x000fe4000001ff00 */
[----:B------:R-:W-:Y:S01]  /*ab60*/  LEA.HI.SX32 R3, R0, R3, 0x1c ;  /* 0x0000000300037211 */ /* 0x000fe200078fe2ff */
[----:B------:R-:W-:Y:S01]  /*ab70*/  IMAD.MOV.U32 R110, RZ, RZ, RZ ;  /* 0x000000ffff6e7224 */ /* 0x000fe200078e00ff */
[----:B------:R-:W-:Y:S02]  /*ab80*/  CS2R R108, SRZ ;  /* 0x00000000006c7805 */ /* 0x000fe4000001ff00 */
[----:B------:R-:W-:Y:S02]  /*ab90*/  CS2R R62, SRZ ;  /* 0x00000000003e7805 */ /* 0x000fe4000001ff00 */
[----:B------:R-:W-:-:S02]  /*aba0*/  VIMNMX R210, RZ, R3, !PT ;  /* 0x00000003ffd27248 */ /* 0x000fc40007fe0100 */
[----:B------:R-:W-:Y:S01]  /*abb0*/  CS2R R104, SRZ ;  /* 0x0000000000687805 */ /* 0x000fe2000001ff00 */
[----:B------:R-:W-:Y:S01]  /*abc0*/  IMAD.MOV.U32 R103, RZ, RZ, RZ ;  /* 0x000000ffff677224 */ /* 0x000fe200078e00ff */
[----:B------:R-:W-:Y:S02]  /*abd0*/  CS2R R98, SRZ ;  /* 0x0000000000627805 */ /* 0x000fe4000001ff00 */
[----:B------:R-:W-:Y:S02]  /*abe0*/  ISETP.GT.AND P1, PT, R151, R210, PT ;  /* 0x000000d29700720c */ /* 0x000fe40003f24270 */
        /* <DEDUP_REMOVED lines=33> */
[----:B---3--:R-:W-:Y:S02]  /*ae00*/  CS2R R36, SRZ ;  /* 0x0000000000247805 */ /* 0x008fe4000001ff00 */
[----:B0-2---:R-:W-:Y:S01]  /*ae10*/  CS2R R32, SRZ ;  /* 0x0000000000207805 */ /* 0x005fe2000001ff00 */
[----:B------:R-:W-:Y:S01]  /*ae20*/  IMAD.MOV.U32 R12, RZ, RZ, RZ ;  /* 0x000000ffff0c7224 */ /* 0x000fe200078e00ff */
[----:B------:R-:W-:-:S02]  /*ae30*/  CS2R R10, SRZ ;  /* 0x00000000000a7805 */ /* 0x000fc4000001ff00 */
[----:B------:R-:W-:Y:S01]  /*ae40*/  CS2R R28, SRZ ;  /* 0x00000000001c7805 */ /* 0x000fe2000001ff00 */
[----:B------:R-:W-:Y:S02]  /*ae50*/  IMAD.MOV.U32 R138, RZ, RZ, RZ ;  /* 0x000000ffff8a7224 */ /* 0x000fe400078e00ff */
        /* <DEDUP_REMOVED lines=32> */
.L_x_5248:
        /* <DEDUP_REMOVED lines=12> */
.L_x_5252:
[----:B-1----:R1:W2:Y:S02]  /*b120*/  SYNCS.PHASECHK.TRANS64.TRYWAIT P0, [R2+URZ+0x30800], R3 ;  /* 0x03080003020075a7 */ /* 0x0022a4000800017f */
[----:B--2---:R-:W-:Y:S05]  /*b130*/  @!P0 NANOSLEEP.SYNCS 0x989680 ;  /* 0x009896800000895d */ /* 0x004fea0003900000 */
[----:B------:R-:W2:Y:S02]  /*b140*/  @!P0 SYNCS.PHASECHK.TRANS64 P0, [R2+URZ+0x30800], R3 ;  /* 0x03080003020085a7 */ /* 0x000ea4000800007f */
[----:B--2---:R-:W-:Y:S05]  /*b150*/  @!P0 BRA `(.L_x_5252) ;  /* 0xfffffffc00f08947 */ /* 0x004fea000383ffff */
.L_x_5251:
[----:B------:R-:W-:Y:S05]  /*b160*/  BSYNC B0 ;  /* 0x0000000000007941 */ /* 0x000fea0003800000 */
.L_x_5250:
[----:B------:R-:W-:Y:S05]  /*b170*/  BRA `(.L_x_5253) ;  /* 0x0000006c00087947 */ /* 0x000fea0003800000 */
.L_x_5249:
[----:B------:R-:W2:Y:S01]  /*b180*/  LDL R0, [R1+0x44] ;  /* 0x0000440001007983 */ /* 0x000ea20000100800 */
[----:B------:R-:W-:Y:S01]  /*b190*/  ULDC.64 UR6, c[0x0][0x408] ;  /* 0x0001020000067ab9 */ /* 0x000fe20000000a00 */
[----:B--2---:R-:W-:Y:S02]  /*b1a0*/  R2UR UR4, R0 ;  /* 0x00000000000472ca */ /* 0x004fe400000e0000 */
[----:B-----5:R-:W-:-:S05]  /*b1b0*/  SHF.R.S32.HI R0, RZ, 0x1f, R146 ;  /* 0x0000001fff007819 */ /* 0x020fca0000011492 */
[----:B------:R-:W-:-:S04]  /*b1c0*/  IMAD R5, R0, UR6, RZ ;  /* 0x0000000600057c24 */ /* 0x000fc8000f8e02ff */
[----:B------:R-:W-:Y:S02]  /*b1d0*/  IMAD R5, R146, UR7, R5 ;  /* 0x0000000792057c24 */ /* 0x000fe4000f8e0205 */
[----:B------:R-:W-:-:S03]  /*b1e0*/  ULOP3.LUT UP0, URZ, UR4, 0x3ff, URZ, 0xc0, !UPT ;  /* 0x000003ff043f7892 */ /* 0x000fc6000f80c03f */
[----:B------:R-:W-:Y:S02]  /*b1f0*/  ULDC.64 UR4, c[0x0][0x3f8] ;  /* 0x0000fe0000047ab9 */ /* 0x000fe40000000a00 */
[----:B------:R-:W-:Y:S01]  /*b200*/  IMAD R3, R0, UR4, RZ ;  /* 0x0000000400037c24 */ /* 0x000fe2000f8e02ff */
[----:B------:R-:W-:Y:S01]  /*b210*/  PLOP3.LUT P0, PT, PT, PT, UP0, 0x80, 0x0 ;  /* 0x000000000000781c */ /* 0x000fe20003f0f008 */
[----:B------:R-:W-:-:S04]  /*b220*/  IMAD.WIDE.U32 R24, R146, UR4, RZ ;  /* 0x0000000492187c25 */ /* 0x000fc8000f8e00ff */
        /* <DEDUP_REMOVED lines=21> */
.L_x_5254:
[----:B------:R-:W-:Y:S01]  /*b380*/  ULDC.U8 UR4, c[0x0][0x410] ;  /* 0x0001040000047ab9 */ /* 0x000fe20000000000 */
[----:B------:R-:W-:Y:S01]  /*b390*/  BSSY B0, `(.L_x_5255) ;  /* 0x0000698000007945 */ /* 0x000fe20003800000 */
[----:B------:R-:W-:Y:S01]  /*b3a0*/  ISETP.NE.AND P0, PT, RZ, UR4, PT ;  /* 0x00000004ff007c0c */ /* 0x000fe2000bf05270 */
[----:B------:R-:W-:-:S12]  /*b3b0*/  IMAD.IADD R21, R194, 0x1, R208 ;  /* 0x00000001c2157824 */ /* 0x000fd800078e02d0 */
[----:B------:R-:W-:Y:S05]  /*b3c0*/  @!P0 BRA `(.L_x_5256) ;  /* 0x0000003400648947 */ /* 0x000fea0003800000 */
[----:B------:R-:W0:Y:S01]  /*b3d0*/  LDC R20, c[0x0][0x448] ;  /* 0x00011200ff147b82 */ /* 0x000e220000000800 */
[----:B------:R-:W-:Y:S01]  /*b3e0*/  IMAD R3, R222, 0x40, R21 ;  /* 0x00000040de037824 */ /* 0x000fe200078e0215 */
[----:B------:R-:W-:Y:S01]  /*b3f0*/  ULDC.64 UR4, c[0x0][0x3f8] ;  /* 0x0000fe0000047ab9 */ /* 0x000fe20000000a00 */
[----:B------:R-:W-:Y:S01]  /*b400*/  MOV R9, R27 ;  /* 0x0000001b00097202 */ /* 0x000fe20000000f00 */
[----:B------:R-:W-:Y:S01]  /*b410*/  ULDC.64 UR6, c[0x0][0x408] ;  /* 0x0001020000067ab9 */ /* 0x000fe20000000a00 */
[----:B------:R-:W-:Y:S02]  /*b420*/  IMAD.MOV.U32 R8, RZ, RZ, R24 ;  /* 0x000000ffff087224 */ /* 0x000fe400078e0018 */
        /* <DEDUP_REMOVED lines=28> */
.L_x_5603:
        /* <DEDUP_REMOVED lines=16> */
[----:B------:R-:W-:Y:S01]  /*b6f0*/  ULDC UR4, c[0x0][0x3f4] ;  /* 0x0000fd0000047ab9 */ /* 0x000fe20000000800 */
[----:B------:R-:W-:Y:S02]  /*b700*/  CS2R R58, SRZ ;  /* 0x00000000003a7805 */ /* 0x000fe4000001ff00 */
[----:B------:R-:W-:Y:S02]  /*b710*/  ISETP.GE.AND P3, PT, R202, UR4, PT ;  /* 0x00000004ca007c0c */ /* 0x000fe4000bf66270 */
[----:B------:R-:W-:Y:S02]  /*b720*/  CS2R R60, SRZ ;  /* 0x00000000003c7805 */ /* 0x000fe4000001ff00 */
[----:B------:R-:W-:Y:S02]  /*b730*/  ISETP.GE.AND P2, PT, R200, UR4, PT ;  /* 0x00000004c8007c0c */ /* 0x000fe4000bf46270 */
[----:B------:R-:W-:Y:S02]  /*b740*/  ISETP.GE.AND P1, PT, R201, UR4, PT ;  /* 0x00000004c9007c0c */ /* 0x000fe4000bf26270 */
[----:B------:R-:W-:-:S02]  /*b750*/  ISETP.GE.AND P0, PT, R199, UR4, PT ;  /* 0x00000004c7007c0c */ /* 0x000fc4000bf06270 */
[----:B------:R-:W-:-:S03]  /*b760*/  ISETP.GE.AND P4, PT, R22, UR4, PT ;  /* 0x0000000416007c0c */ /* 0x000fc6000bf86270 */
[C---:B------:R-:W-:Y:S01]  /*b770*/  @!P3 IMAD.SHL.U32 R27, R202.reuse, 0x2, RZ ;  /* 0x00000002ca1bb824 */ /* 0x040fe200078e00ff */
[----:B------:R-:W-:-:S03]  /*b780*/  @!P3 SHF.L.U64.HI R12, R202, 0x1, R231 ;  /* 0x00000001ca0cb819 */ /* 0x000fc600000102e7 */
[----:B------:R-:W-:Y:S02]  /*b790*/  @!P2 SHF.L.U32 R31, R200, 0x1, RZ ;  /* 0x00000001c81fa819 */ /* 0x000fe400000006ff */
[----:B------:R-:W-:Y:S01]  /*b7a0*/  @!P1 IMAD.SHL.U32 R39, R201, 0x2, RZ ;  /* 0x00000002c9279824 */ /* 0x000fe200078e00ff */
[-C--:B--2---:R-:W-:Y:S01]  /*b7b0*/  @!P3 IADD3 R24, P6, R0, R27.reuse, RZ ;  /* 0x0000001b0018b210 */ /* 0x084fe20007fde0ff */
[----:B------:R-:W-:Y:S01]  /*b7c0*/  @!P0 IMAD.SHL.U32 R65, R199, 0x2, RZ ;  /* 0x00000002c7418824 */ /* 0x000fe200078e00ff */
[----:B----4-:R-:W-:Y:S01]  /*b7d0*/  @!P3 IADD3 R26, P5, R14, R27, RZ ;  /* 0x0000001b0e1ab210 */ /* 0x010fe20007fbe0ff */
[----:B-1----:R-:W-:Y:S01]  /*b7e0*/  @!P4 IMAD.MOV.U32 R11, RZ, RZ, R3 ;  /* 0x000000ffff0bc224 */ /* 0x002fe200078e0003 */
[----:B------:R-:W-:Y:S01]  /*b7f0*/  @!P2 SHF.L.U64.HI R10, R200, 0x1, R230 ;  /* 0x00000001c80aa819 */ /* 0x000fe200000102e6 */
[--C-:B------:R-:W-:Y:S01]  /*b800*/  @!P3 IMAD.X R25, R3, 0x1, R12.reuse, P6 ;  /* 0x000000010319b824 */ /* 0x100fe200030e060c */
[-C--:B------:R-:W-:Y:S01]  /*b810*/  @!P2 IADD3 R28, P6, R0, R31.reuse, RZ ;  /* 0x0000001f001ca210 */ /* 0x080fe20007fde0ff */
[----:B---3--:R-:W-:Y:S01]  /*b820*/  @!P3 IMAD.X R27, R5, 0x1, R12, P5 ;  /* 0x00000001051bb824 */ /* 0x008fe200028e060c */
[----:B------:R-:W-:Y:S01]  /*b830*/  @!P2 IADD3 R30, P5, R14, R31, RZ ;  /* 0x0000001f0e1ea210 */ /* 0x000fe20007fbe0ff */
[----:B------:R-:W-:Y:S01]  /*b840*/  @!P4 IMAD.MOV.U32 R15, RZ, RZ, R5 ;  /* 0x000000ffff0fc224 */ /* 0x000fe200078e0005 */
[----:B------:R-:W-:Y:S01]  /*b850*/  @!P1 SHF.L.U64.HI R12, R201, 0x1, R229 ;  /* 0x00000001c90c9819 */ /* 0x000fe200000102e5 */
[--C-:B------:R-:W-:Y:S01]  /*b860*/  @!P2 IMAD.X R29, R3, 0x1, R10.reuse, P6 ;  /* 0x00000001031da824 */ /* 0x100fe200030e060a */
[----:B------:R-:W-:Y:S01]  /*b870*/  @!P1 IADD3 R36, P6, R0, R39, RZ ;  /* 0x0000002700249210 */ /* 0x000fe20007fde0ff */
[----:B------:R-:W-:Y:S01]  /*b880*/  @!P2 IMAD.X R31, R5, 0x1, R10, P5 ;  /* 0x00000001051fa824 */ /* 0x000fe200028e060a */
[----:B------:R-:W-:Y:S01]  /*b890*/  ISETP.GE.AND P5, PT, R203, UR4, PT ;  /* 0x00000004cb007c0c */ /* 0x000fe2000bfa6270 */
[----:B------:R-:W-:Y:S01]  /*b8a0*/  @!P4 IMAD.MOV.U32 R10, RZ, RZ, R0 ;  /* 0x000000ffff0ac224 */ /* 0x000fe200078e0000 */
[----:B------:R-:W-:-:S02]  /*b8b0*/  @!P1 IADD3.X R37, R3, R12, RZ, P6, !PT ;  /* 0x0000000c03259210 */ /* 0x000fc400037fe4ff */
[----:B------:R-:W-:Y:S01]  /*b8c0*/  @!P1 IADD3 R38, P6, R14, R39, RZ ;  /* 0x000000270e269210 */ /* 0x000fe20007fde0ff */
[----:B------:R-:W-:Y:S01]  /*b8d0*/  @!P4 IMAD.WIDE R10, R22, 0x2, R10 ;  /* 0x00000002160ac825 */ /* 0x000fe200078e020a */
[----:B------:R-:W-:-:S03]  /*b8e0*/  @!P0 SHF.L.U64.HI R32, R199, 0x1, R228 ;  /* 0x00000001c7208819 */ /* 0x000fc600000102e4 */
[----:B------:R-:W-:Y:S01]  /*b8f0*/  @!P1 IMAD.X R39, R5, 0x1, R12, P6 ;  /* 0x0000000105279824 */ /* 0x000fe200030e060c */
[-C--:B------:R-:W-:Y:S01]  /*b900*/  @!P0 IADD3 R44, P6, R0, R65.reuse, RZ ;  /* 0x00000041002c8210 */ /* 0x080fe20007fde0ff */
[----:B------:R-:W-:Y:S01]  /*b910*/  @!P4 IMAD.WIDE R12, R22, 0x2, R14 ;  /* 0x00000002160cc825 */ /* 0x000fe200078e020e */
[----:B------:R1:W5:Y:S02]  /*b920*/  @!P4 LD.E.64 R58, desc[UR60][R10.64] ;  /* 0x0000003c0a3ac980 */ /* 0x000364000c101b00 */
[----:B------:R-:W-:Y:S01]  /*b930*/  @!P0 IADD3.X R45, R3, R32, RZ, P6, !PT ;  /* 0x00000020032d8210 */ /* 0x000fe200037fe4ff */
[C---:B------:R-:W-:Y:S01]  /*b940*/  @!P5 IMAD.SHL.U32 R15, R203.reuse, 0x2, RZ ;  /* 0x00000002cb0fd824 */ /* 0x040fe200078e00ff */
[----:B------:R-:W-:Y:S01]  /*b950*/  @!P0 IADD3 R64, P6, R14, R65, RZ ;  /* 0x000000410e408210 */ /* 0x000fe20007fde0ff */
[----:B------:R1:W5:Y:S01]  /*b960*/  @!P4 LD.E.64 R60, desc[UR60][R12.64] ;  /* 0x0000003c0c3cc980 */ /* 0x000362000c101b00 */
[----:B------:R-:W-:Y:S02]  /*b970*/  @!P5 SHF.L.U64.HI R20, R203, 0x1, R227 ;  /* 0x00000001cb14d819 */ /* 0x000fe400000102e3 */
[----:B------:R-:W-:-:S02]  /*b980*/  CS2R R56, SRZ ;  /* 0x0000000000387805 */ /* 0x000fc4000001ff00 */
[-C--:B------:R-:W-:Y:S01]  /*b990*/  @!P5 IADD3 R66, P4, R0, R15.reuse, RZ ;  /* 0x0000000f0042d210 */ /* 0x080fe20007f9e0ff */
[----:B------:R-:W-:Y:S01]  /*b9a0*/  @!P0 IMAD.X R65, R5, 0x1, R32, P6 ;  /* 0x0000000105418824 */ /* 0x000fe200030e0620 */
[----:B------:R-:W-:Y:S02]  /*b9b0*/  @!P5 IADD3 R14, P6, R14, R15, RZ ;  /* 0x0000000f0e0ed210 */ /* 0x000fe40007fde0ff */
        /* <DEDUP_REMOVED lines=9> */
[--C-:B------:R-:W-:Y:S01]  /*ba50*/  @!P5 IMAD.X R67, R3, 0x1, R20.reuse, P4 ;  /* 0x000000010343d824 */ /* 0x100fe200020e0614 */
[----:B------:R1:W5:Y:S01]  /*ba60*/  @!P3 LD.E.64 R56, desc[UR60][R24.64] ;  /* 0x0000003c1838b980 */ /* 0x000362000c101b00 */
[----:B------:R-:W-:-:S03]  /*ba70*/  @!P5 IMAD.X R15, R5, 0x1, R20, P6 ;  /* 0x00000001050fd824 */ /* 0x000fc600030e0614 */
[----:B------:R1:W5:Y:S04]  /*ba80*/  @!P3 LD.E.64 R54, desc[UR60][R26.64] ;  /* 0x0000003c1a36b980 */ /* 0x000368000c101b00 */
        /* <DEDUP_REMOVED lines=8> */
.L_x_5259:
[----:B------:R-:W-:Y:S05]  /*bb10*/  BSYNC B1 ;  /* 0x0000000000017941 */ /* 0x000fea0003800000 */
.L_x_5258:
[----:B--2--5:R-:W-:Y:S01]  /*bb20*/  IMAD.MOV.U32 R0, RZ, RZ, R34 ;  /* 0x000000ffff007224 */ /* 0x024fe200078e0022 */
[----:B-1----:R-:W-:Y:S01]  /*bb30*/  MOV R3, R35 ;  /* 0x0000002300037202 */ /* 0x002fe20000000f00 */
[----:B---3--:R-:W-:Y:S01]  /*bb40*/  IMAD.MOV.U32 R5, RZ, RZ, R42 ;  /* 0x000000ffff057224 */ /* 0x008fe200078e002a */
[----:B------:R-:W-:Y:S01]  /*bb50*/  UMOV UR4, 0xffffffff ;  /* 0xffffffff00047882 */ /* 0x000fe20000000000 */
[----:B------:R-:W-:Y:S01]  /*bb60*/  IMAD.MOV.U32 R9, RZ, RZ, R43 ;  /* 0x000000ffff097224 */ /* 0x000fe200078e002b */
[----:B------:R-:W-:Y:S01]  /*bb70*/  PRMT R78, R3, 0x5410, R0 ;  /* 0x00005410034e7816 */ /* 0x000fe20000000000 */
[----:B------:R-:W-:Y:S01]  /*bb80*/  IMAD.MOV.U32 R0, RZ, RZ, R46 ;  /* 0x000000ffff007224 */ /* 0x000fe200078e002e */
[----:B------:R-:W-:Y:S01]  /*bb90*/  CS2R R30, SRZ ;  /* 0x00000000001e7805 */ /* 0x000fe2000001ff00 */
        /* <DEDUP_REMOVED lines=30> */
[----:B------:R-:W-:-:S04]  /*bd80*/  PRMT R80, R0, 0x5410, R3 ;  /* 0x0000541000507816 */ /* 0x000fc80000000003 */
[----:B------:R-:W-:Y:S01]  /*bd90*/  PRMT R69, R9, 0x5410, R5 ;  /* 0x0000541009457816 */ /* 0x000fe20000000005 */
[----:B------:R-:W-:Y:S06]  /*bda0*/  BRA.DIV UR4, `(.L_x_5260) ;  /* 0x000001fa048c7947 */ /* 0x000fec000b800000 */
[----:B------:R1:W2:Y:S04]  /*bdb0*/  SHFL.IDX PT, R3, R7, 0x1, 0x1c1f ;  /* 0x003c1f0007037f89 */ /* 0x0002a800000e0000 */
[----:B------:R1:W3:Y:S04]  /*bdc0*/  SHFL.IDX PT, R0, R6, 0x1, 0x1c1f ;  /* 0x003c1f0006007f89 */ /* 0x0002e800000e0000 */
[----:B------:R1:W1:Y:S04]  /*bdd0*/  SHFL.IDX PT, R5, R8, 0x1, 0x1c1f ;  /* 0x003c1f0008057f89 */ /* 0x00026800000e0000 */
[----:B0-----:R-:W0:Y:S02]  /*bde0*/  SHFL.IDX PT, R4, R4, 0x1, 0x1c1f ;  /* 0x003c1f0004047f89 */ /* 0x001e2400000e0000 */
.L_x_5609:
[----:B-1----:R-:W-:Y:S01]  /*bdf0*/  VIADD R6, R21, 0x40 ;  /* 0x0000004015067836 */ /* 0x002fe20000000000 */
[----:B------:R-:W-:Y:S01]  /*be00*/  LOP3.LUT R7, R205, 0x18, R18, 0xf8, !PT ;  /* 0x00000018cd077812 */ /* 0x000fe200078ef812 */
[----:B------:R-:W-:Y:S01]  /*be10*/  BSSY B1, `(.L_x_5261) ;  /* 0x0000053000017945 */ /* 0x000fe20003800000 */
[----:B------:R-:W-:Y:S02]  /*be20*/  LOP3.LUT P0, RZ, R214, 0x4, RZ, 0xc0, !PT ;  /* 0x00000004d6ff7812 */ /* 0x000fe4000780c0ff */
[----:B------:R-:W-:Y:S02]  /*be30*/  CS2R R36, SRZ ;  /* 0x0000000000247805 */ /* 0x000fe4000001ff00 */
[----:B------:R-:W-:Y:S02]  /*be40*/  ISETP.GE.AND P1, PT, R6, R63, PT ;  /* 0x0000003f0600720c */ /* 0x000fe40003f26270 */
[----:B------:R-:W-:Y:S02]  /*be50*/  CS2R R26, SRZ ;  /* 0x00000000001a7805 */ /* 0x000fe4000001ff00 */
[----:B------:R-:W-:-:S02]  /*be60*/  LOP3.LUT R6, R7, R206, RZ, 0x3c, !PT ;  /* 0x000000ce07067212 */ /* 0x000fc400078e3cff */
[----:B------:R-:W-:Y:S02]  /*be70*/  CS2R R20, SRZ ;  /* 0x0000000000147805 */ /* 0x000fe4000001ff00 */
[----:B------:R-:W-:Y:S02]  /*be80*/  CS2R R12, SRZ ;  /* 0x00000000000c7805 */ /* 0x000fe4000001ff00 */
[----:B------:R-:W-:Y:S02]  /*be90*/  CS2R R8, SRZ ;  /* 0x0000000000087805 */ /* 0x000fe4000001ff00 */
[----:B------:R-:W-:Y:S02]  /*bea0*/  IADD3 R7, R207, R6, RZ ;  /* 0x00000006cf077210 */ /* 0x000fe40007ffe0ff */
[----:B------:R-:W-:Y:S02]  /*beb0*/  CS2R R44, SRZ ;  /* 0x00000000002c7805 */ /* 0x000fe4000001ff00 */
[----:B------:R-:W-:-:S02]  /*bec0*/  CS2R R38, SRZ ;  /* 0x0000000000267805 */ /* 0x000fc4000001ff00 */
[----:B------:R-:W-:Y:S02]  /*bed0*/  CS2R R28, SRZ ;  /* 0x00000000001c7805 */ /* 0x000fe4000001ff00 */
[----:B------:R-:W-:Y:S02]  /*bee0*/  CS2R R24, SRZ ;  /* 0x0000000000187805 */ /* 0x000fe4000001ff00 */
[----:B----4-:R-:W-:Y:S01]  /*bef0*/  CS2R R14, SRZ ;  /* 0x00000000000e7805 */ /* 0x010fe2000001ff00 */
[----:B------:R-:W-:Y:S01]  /*bf00*/  IMAD R62, R7, 0x2, R2 ;  /* 0x00000002073e7824 */ /* 0x000fe200078e0202 */
        /* <DEDUP_REMOVED lines=8> */
[----:B------:R-:W-:-:S05]  /*bf90*/  ISETP.GE.AND P1, PT, R199, UR4, PT ;  /* 0x00000004c7007c0c */ /* 0x000fca000bf26270 */
[C---:B------:R-:W-:Y:S01]  /*bfa0*/  @!P4 IMAD.SHL.U32 R9, R202.reuse, 0x2, RZ ;  /* 0x00000002ca09c824 */ /* 0x040fe200078e00ff */
[----:B------:R-:W-:-:S03]  /*bfb0*/  @!P4 SHF.L.U64.HI R6, R202, 0x1, R231 ;  /* 0x00000001ca06c819 */ /* 0x000fc600000102e7 */
[C---:B------:R-:W-:Y:S01]  /*bfc0*/  @!P3 IMAD.SHL.U32 R73, R200.reuse, 0x2, RZ ;  /* 0x00000002c849b824 */ /* 0x040fe200078e00ff */
[----:B------:R-:W-:Y:S01]  /*bfd0*/  @!P3 SHF.L.U64.HI R12, R200, 0x1, R230 ;  /* 0x00000001c80cb819 */ /* 0x000fe200000102e6 */
[----:B------:R-:W-:Y:S01]  /*bfe0*/  @!P2 IMAD.SHL.U32 R67, R201, 0x2, RZ ;  /* 0x00000002c943a824 */ /* 0x000fe200078e00ff */
[-C--:B---3--:R-:W-:Y:S01]  /*bff0*/  @!P4 IADD3 R10, P5, R0, R9.reuse, RZ ;  /* 0x00000009000ac210 */ /* 0x088fe20007fbe0ff */
[----:B------:R-:W-:Y:S01]  /*c000*/  @!P1 IMAD.SHL.U32 R7, R199, 0x2, RZ ;  /* 0x00000002c7079824 */ /* 0x000fe200078e00ff */
[----:B0-----:R-:W-:Y:S02]  /*c010*/  @!P4 IADD3 R8, P6, R4, R9, RZ ;  /* 0x000000090408c210 */ /* 0x001fe40007fde0ff */
[----:B------:R-:W-:Y:S01]  /*c020*/  @!P2 SHF.L.U64.HI R14, R201, 0x1, R229 ;  /* 0x00000001c90ea819 */ /* 0x000fe200000102e5 */
[----:B--2---:R-:W-:Y:S01]  /*c030*/  @!P4 IMAD.X R11, R3, 0x1, R6, P5 ;  /* 0x00000001030bc824 */ /* 0x004fe200028e0606 */
[----:B------:R-:W-:Y:S02]  /*c040*/  @!P3 IADD3 R76, P5, R0, R73, RZ ;  /* 0x00000049004cb210 */ /* 0x000fe40007fbe0ff */
[----:B------:R-:W-:-:S02]  /*c050*/  @!P4 IADD3.X R9, R5, R6, RZ, P6, !PT ;  /* 0x000000060509c210 */ /* 0x000fc400037fe4ff */
[----:B------:R-:W-:Y:S01]  /*c060*/  @!P3 IADD3 R72, P6, R4, R73, RZ ;  /* 0x000000490448b210 */ /* 0x000fe20007fde0ff */
[----:B------:R-:W-:Y:S01]  /*c070*/  @!P3 IMAD.X R77, R3, 0x1, R12, P5 ;  /* 0x00000001034db824 */ /* 0x000fe200028e060c */
[-C--:B------:R-:W-:Y:S02]  /*c080*/  @!P2 IADD3 R70, P5, R0, R67.reuse, RZ ;  /* 0x000000430046a210 */ /* 0x080fe40007fbe0ff */
[----:B------:R-:W-:Y:S01]  /*c090*/  @!P1 SHF.L.U64.HI R20, R199, 0x1, R228 ;  /* 0x00000001c7149819 */ /* 0x000fe200000102e4 */
[----:B------:R-:W-:Y:S01]  /*c0a0*/  @!P3 IMAD.X R73, R5, 0x1, R12, P6 ;  /* 0x000000010549b824 */ /* 0x000fe200030e060c */
[----:B------:R-:W-:Y:S01]  /*c0b0*/  @!P2 IADD3 R66, P6, R4, R67, RZ ;  /* 0x000000430442a210 */ /* 0x000fe20007fde0ff */
[----:B------:R-:W-:Y:S01]  /*c0c0*/  @!P2 IMAD.X R71, R3, 0x1, R14, P5 ;  /* 0x000000010347a824 */ /* 0x000fe200028e060e */
[----:B------:R-:W-:-:S03]  /*c0d0*/  @!P1 IADD3 R64, P5, R0, R7, RZ ;  /* 0x0000000700409210 */ /* 0x000fc60007fbe0ff */
[----:B------:R-:W-:Y:S01]  /*c0e0*/  @!P2 IMAD.X R67, R5, 0x1, R14, P6 ;  /* 0x000000010543a824 */ /* 0x000fe200030e060e */
[----:B------:R-:W-:Y:S02]  /*c0f0*/  @!P1 IADD3.X R65, R3, R20, RZ, P5, !PT ;  /* 0x0000001403419210 */ /* 0x000fe40002ffe4ff */
[----:B------:R-:W-:Y:S02]  /*c100*/  @!P1 IADD3 R6, P5, R4, R7, RZ ;  /* 0x0000000704069210 */ /* 0x000fe40007fbe0ff */
[----:B------:R-:W-:-:S03]  /*c110*/  ISETP.GE.AND P6, PT, R22, UR4, PT ;  /* 0x0000000416007c0c */ /* 0x000fc6000bfc6270 */
[----:B------:R-:W-:Y:S01]  /*c120*/  @!P1 IMAD.X R7, R5, 0x1, R20, P5 ;  /* 0x0000000105079824 */ /* 0x000fe200028e0614 */
[----:B------:R-:W-:-:S09]  /*c130*/  ISETP.GE.AND P5, PT, R203, UR4, PT ;  /* 0x00000004cb007c0c */ /* 0x000fd2000bfa6270 */
[----:B------:R-:W-:Y:S02]  /*c140*/  @!P6 IMAD.MOV.U32 R12, RZ, RZ, R0 ;  /* 0x000000ffff0ce224 */ /* 0x000fe400078e0000 */
[----:B------:R-:W-:Y:S02]  /*c150*/  @!P6 IMAD.MOV.U32 R13, RZ, RZ, R3 ;  /* 0x000000ffff0de224 */ /* 0x000fe400078e0003 */
[----:B------:R-:W-:-:S04]  /*c160*/  @!P6 IMAD.WIDE R14, R22, 0x2, R4 ;  /* 0x00000002160ee825 */ /* 0x000fc800078e0204 */
[----:B------:R-:W-:Y:S01]  /*c170*/  @!P6 IMAD.WIDE R12, R22, 0x2, R12 ;  /* 0x00000002160ce825 */ /* 0x000fe200078e020c */
[----:B------:R0:W5:Y:S03]  /*c180*/  @!P6 LD.E.64 R30, desc[UR60][R14.64] ;  /* 0x0000003c0e1ee980 */ /* 0x000166000c101b00 */
[C---:B------:R-:W-:Y:S01]  /*c190*/  @!P5 IMAD.SHL.U32 R21, R203.reuse, 0x2, RZ ;  /* 0x00000002cb15d824 */ /* 0x040fe200078e00ff */
[----:B------:R1:W5:Y:S01]  /*c1a0*/  @!P6 LD.E.64 R44, desc[UR60][R12.64] ;  /* 0x0000003c0c2ce980 */ /* 0x000362000c101b00 */
[----:B------:R-:W-:-:S03]  /*c1b0*/  @!P5 SHF.L.U64.HI R20, R203, 0x1, R227 ;  /* 0x00000001cb14d819 */ /* 0x000fc600000102e3 */
[-C--:B------:R-:W-:Y:S02]  /*c1c0*/  @!P5 IADD3 R74, P6, R0, R21.reuse, RZ ;  /* 0x00000015004ad210 */ /* 0x080fe40007fde0ff */
[----:B------:R-:W-:Y:S02]  /*c1d0*/  CS2R R38, SRZ ;  /* 0x0000000000267805 */ /* 0x000fe4000001ff00 */
[----:B------:R-:W-:Y:S01]  /*c1e0*/  CS2R R36, SRZ ;  /* 0x0000000000247805 */ /* 0x000fe2000001ff00 */
[----:B------:R-:W-:Y:S01]  /*c1f0*/  @!P5 IMAD.X R75, R3, 0x1, R20, P6 ;  /* 0x00000001034bd824 */ /* 0x000fe200030e0614 */
[----:B------:R-:W-:Y:S02]  /*c200*/  @!P5 IADD3 R4, P6, R4, R21, RZ ;  /* 0x000000150404d210 */ /* 0x000fe40007fde0ff */
[----:B------:R2:W5:Y:S01]  /*c210*/  @!P4 LD.E.64 R38, desc[UR60][R10.64] ;  /* 0x0000003c0a26c980 */ /* 0x000562000c101b00 */
[----:B------:R-:W-:Y:S02]  /*c220*/  CS2R R28, SRZ ;  /* 0x00000000001c7805 */ /* 0x000fe4000001ff00 */
[----:B------:R-:W-:-:S02]  /*c230*/  CS2R R26, SRZ ;  /* 0x00000000001a7805 */ /* 0x000fc4000001ff00 */
[----:B------:R-:W-:Y:S01]  /*c240*/  @!P5 IADD3.X R5, R5, R20, RZ, P6, !PT ;  /* 0x000000140505d210 */ /* 0x000fe200037fe4ff */
[----:B------:R3:W5:Y:S01]  /*c250*/  @!P4 LD.E.64 R36, desc[UR60][R8.64] ;  /* 0x0000003c0824c980 */ /* 0x000762000c101b00 */
[----:B------:R-:W-:Y:S02]  /*c260*/  CS2R R24, SRZ ;  /* 0x0000000000187805 */ /* 0x000fe4000001ff00 */
[----:B------:R-:W-:Y:S02]  /*c270*/  CS2R R20, SRZ ;  /* 0x0000000000147805 */ /* 0x000fe4000001ff00 */
[----:B0-----:R-:W-:Y:S02]  /*c280*/  CS2R R14, SRZ ;  /* 0x00000000000e7805 */ /* 0x001fe4000001ff00 */
[----:B-1----:R-:W-:Y:S01]  /*c290*/  CS2R R12, SRZ ;  /* 0x00000000000c7805 */ /* 0x002fe2000001ff00 */
[----:B------:R1:W5:Y:S01]  /*c2a0*/  @!P3 LD.E.64 R28, desc[UR60][R76.64] ;  /* 0x0000003c4c1cb980 */ /* 0x000362000c101b00 */
[----:B--2---:R-:W-:-:S03]  /*c2b0*/  CS2R R10, SRZ ;  /* 0x00000000000a7805 */ /* 0x004fc6000001ff00 */
[----:B------:R1:W5:Y:S01]  /*c2c0*/  @!P3 LD.E.64 R26, desc[UR60][R72.64] ;  /* 0x0000003c481ab980 */ /* 0x000362000c101b00 */
[----:B---3--:R-:W-:-:S03]  /*c2d0*/  CS2R R8, SRZ ;  /* 0x0000000000087805 */ /* 0x008fc6000001ff00 */
[----:B------:R1:W5:Y:S04]  /*c2e0*/  @!P2 LD.E.64 R24, desc[UR60][R70.64] ;  /* 0x0000003c4618a980 */ /* 0x000368000c101b00 */
[----:B------:R1:W5:Y:S04]  /*c2f0*/  @!P2 LD.E.64 R20, desc[UR60][R66.64] ;  /* 0x0000003c4214a980 */ /* 0x000368000c101b00 */
[----:B------:R1:W5:Y:S04]  /*c300*/  @!P1 LD.E.64 R14, desc[UR60][R64.64] ;  /* 0x0000003c400e9980 */ /* 0x000368000c101b00 */
[----:B------:R1:W5:Y:S04]  /*c310*/  @!P1 LD.E.64 R12, desc[UR60][R6.64] ;  /* 0x0000003c060c9980 */ /* 0x000368000c101b00 */
[----:B------:R1:W5:Y:S04]  /*c320*/  @!P5 LD.E.64 R10, desc[UR60][R74.64] ;  /* 0x0000003c4a0ad980 */ /* 0x000368000c101b00 */
[----:B------:R1:W5:Y:S02]  /*c330*/  @!P5 LD.E.64 R8, desc[UR60][R4.64] ;  /* 0x0000003c0408d980 */ /* 0x000364000c101b00 */
.L_x_5262:
[----:B------:R-:W-:Y:S05]  /*c340*/  BSYNC B1 ;  /* 0x0000000000017941 */ /* 0x000fea0003800000 */
.L_x_5261:
[----:B--2---:R-:W-:Y:S01]  /*c350*/  LEA.HI R3, R220, R220, RZ, 0x1 ;  /* 0x000000dcdc037211 */ /* 0x004fe200078f08ff */
[C---:B-1----:R-:W-:Y:S01]  /*c360*/  VIADD R5, R62.reuse, 0x12400 ;  /* 0x000124003e057836 */ /* 0x042fe20000000000 */
[----:B------:R-:W-:Y:S01]  /*c370*/  VIADDMNMX R70, R63, -R208, 0x80, PT ;  /* 0x000000803f467446 */ /* 0x000fe200038009d0 */
[----:B---3--:R-:W-:Y:S01]  /*c380*/  VIADD R0, R62, 0x12440 ;  /* 0x000124403e007836 */ /* 0x008fe20000000000 */
[----:B------:R-:W-:Y:S01]  /*c390*/  LOP3.LUT R3, R3, 0xfffffffe, RZ, 0xc0, !PT ;  /* 0xfffffffe03037812 */ /* 0x000fe200078ec0ff */
[----:B------:R-:W-:Y:S01]  /*c3a0*/  @P0 VIADD R0, R5, 0xffffffc0 ;  /* 0xffffffc005000836 */ /* 0x000fe20000000000 */
[----:B-----5:R-:W-:Y:S01]  /*c3b0*/  MOV R5, R36 ;  /* 0x0000002400057202 */ /* 0x020fe20000000f00 */
[----:B------:R-:W-:Y:S01]  /*c3c0*/  IMAD.MOV.U32 R6, RZ, RZ, R37 ;  /* 0x000000ffff067224 */ /* 0x000fe200078e0025 */
[----:B------:R-:W-:Y:S01]  /*c3d0*/  BSSY B1, `(.L_x_5263) ;  /* 0x000002b000017945 */ /* 0x000fe20003800000 */
[----:B------:R-:W-:Y:S01]  /*c3e0*/  IMAD.IADD R3, R220, 0x1, -R3 ;  /* 0x00000001dc037824 */ /* 0x000fe200078e0a03 */
[----:B------:R-:W-:Y:S01]  /*c3f0*/  ISETP.GE.AND P1, PT, R194, R70, PT ;  /* 0x00000046c200720c */ /* 0x000fe20003f26270 */
[----:B0-----:R-:W-:Y:S01]  /*c400*/  IMAD.MOV.U32 R4, RZ, RZ, R30 ;  /* 0x000000ffff047224 */ /* 0x001fe200078e001e */
[----:B------:R-:W-:Y:S01]  /*c410*/  PRMT R73, R5, 0x5410, R6 ;  /* 0x0000541005497816 */ /* 0x000fe20000000006 */
[----:B------:R-:W-:Y:S01]  /*c420*/  IMAD.MOV.U32 R6, RZ, RZ, R27 ;  /* 0x000000ffff067224 */ /* 0x000fe200078e001b */
[----:B------:R-:W-:Y:S01]  /*c430*/  SHF.L.U32 R5, R3, 0x1f, RZ ;  /* 0x0000001f03057819 */ /* 0x000fe200000006ff */
[----:B------:R-:W-:Y:S01]  /*c440*/  IMAD.MOV.U32 R7, RZ, RZ, R20 ;  /* 0x000000ffff077224 */ /* 0x000fe200078e0014 */
[----:B------:R-:W-:Y:S01]  /*c450*/  PRMT R75, R4, 0x7610, R75 ;  /* 0x00007610044b7816 */ /* 0x000fe2000000004b */
[----:B------:R-:W-:Y:S01]  /*c460*/  IMAD.MOV.U32 R4, RZ, RZ, R31 ;  /* 0x000000ffff047224 */ /* 0x000fe200078e001f */
[----:B------:R-:W0:Y:S01]  /*c470*/  SYNCS.PHASECHK.TRANS64.TRYWAIT P0, [R2+URZ+0x30800], R5 ;  /* 0x03080005020075a7 */ /* 0x000e22000800017f */
        /* <DEDUP_REMOVED lines=9> */
[----:B------:R-:W-:Y:S01]  /*c510*/  PRMT R71, R4, 0x5410, R6 ;  /* 0x0000541004477816 */ /* 0x000fe20000000006 */
[----:B------:R-:W-:Y:S01]  /*c520*/  IMAD.MOV.U32 R4, RZ, RZ, R12 ;  /* 0x000000ffff047224 */ /* 0x000fe200078e000c */
[----:B------:R-:W-:Y:S01]  /*c530*/  MOV R7, R45 ;  /* 0x0000002d00077202 */ /* 0x000fe20000000f00 */
[----:B------:R-:W-:Y:S01]  /*c540*/  IMAD.MOV.U32 R6, RZ, RZ, R13 ;  /* 0x000000ffff067224 */ /* 0x000fe200078e000d */
[----:B------:R-:W-:-:S04]  /*c550*/  PRMT R74, R65, 0x7610, R74 ;  /* 0x00007610414a7816 */ /* 0x000fc8000000004a */
[----:B------:R-:W-:Y:S01]  /*c560*/  PRMT R64, R4, 0x5410, R6 ;  /* 0x0000541004407816 */ /* 0x000fe20000000006 */
[----:B------:R-:W-:Y:S02]  /*c570*/  IMAD.MOV.U32 R4, RZ, RZ, R9 ;  /* 0x000000ffff047224 */ /* 0x000fe400078e0009 */
[----:B------:R-:W-:-:S03]  /*c580*/  IMAD.MOV.U32 R6, RZ, RZ, R44 ;  /* 0x000000ffff067224 */ /* 0x000fc600078e002c */
[----:B------:R-:W-:Y:S01]  /*c590*/  PRMT R3, R3, 0x5410, R4 ;  /* 0x0000541003037816 */ /* 0x000fe20000000004 */
[----:B------:R-:W-:Y:S01]  /*c5a0*/  IMAD.MOV.U32 R4, RZ, RZ, R39 ;  /* 0x000000ffff047224 */ /* 0x000fe200078e0027 */
[----:B------:R-:W-:Y:S01]  /*c5b0*/  PRMT R76, R6, 0x5410, R7 ;  /* 0x00005410064c7816 */ /* 0x000fe20000000007 */
[----:B------:R-:W-:Y:S02]  /*c5c0*/  IMAD.MOV.U32 R6, RZ, RZ, R28 ;  /* 0x000000ffff067224 */ /* 0x000fe400078e001c */
[----:B------:R-:W-:Y:S01]  /*c5d0*/  IMAD.MOV.U32 R7, RZ, RZ, R29 ;  /* 0x000000ffff077224 */ /* 0x000fe200078e001d */
[----:B------:R-:W-:Y:S01]  /*c5e0*/  PRMT R74, R74, 0x5410, R4 ;  /* 0x000054104a4a7816 */ /* 0x000fe20000000004 */
[----:B------:R-:W-:-:S03]  /*c5f0*/  IMAD.MOV.U32 R4, RZ, RZ, R24 ;  /* 0x000000ffff047224 */ /* 0x000fc600078e0018 */
[----:B------:R-:W-:Y:S01]  /*c600*/  PRMT R72, R6, 0x5410, R7 ;  /* 0x0000541006487816 */ /* 0x000fe20000000007 */
[----:B------:R-:W-:Y:S01]  /*c610*/  IMAD.MOV.U32 R7, RZ, RZ, R14 ;  /* 0x000000ffff077224 */ /* 0x000fe200078e000e */
[----:B------:R-:W-:-:S04]  /*c620*/  MOV R6, R25 ;  /* 0x0000001900067202 */ /* 0x000fc80000000f00 */
[----:B------:R-:W-:Y:S01]  /*c630*/  PRMT R67, R4, 0x5410, R6 ;  /* 0x0000541004437816 */ /* 0x000fe20000000006 */
[----:B------:R-:W-:Y:S01]  /*c640*/  IMAD.MOV.U32 R4, RZ, RZ, R10 ;  /* 0x000000ffff047224 */ /* 0x000fe200078e000a */
[----:B------:R-:W-:Y:S01]  /*c650*/  PRMT R65, R7, 0x5410, R63 ;  /* 0x0000541007417816 */ /* 0x000fe2000000003f */
[----:B------:R-:W-:Y:S01]  /*c660*/  IMAD.MOV.U32 R6, RZ, RZ, R11 ;  /* 0x000000ffff067224 */ /* 0x000fe200078e000b */
[----:B0-----:R-:W-:Y:S06]  /*c670*/  @!P0 BRA `(.L_x_5264) ;  /* 0x000001f000cc8947 */ /* 0x001fec0003800000 */
.L_x_5610:
[----:B------:R-:W-:Y:S05]  /*c680*/  BSYNC B1 ;  /* 0x0000000000017941 */ /* 0x000fea0003800000 */
.L_x_5263:
        /* <DEDUP_REMOVED lines=13> */
[----:B------:R-:W-:Y:S01]  /*c760*/  SHF.R.U64 R94, R58, 0x10, R59 ;  /* 0x000000103a5e7819 */ /* 0x000fe2000000123b */
[--C-:B------:R-:W-:Y:S01]  /*c770*/  HADD2.F32 R77, -RZ, R88.reuse.H1_H1 ;  /* 0x30000058ff4d7230 */ /* 0x100fe20000004100 */
[----:B------:R-:W-:Y:S01]  /*c780*/  SHF.R.U32.HI R90, RZ, 0x10, R61 ;  /* 0x00000010ff5a7819 */ /* 0x000fe2000001163d */
[----:B------:R-:W-:Y:S01]  /*c790*/  HADD2.F32 R89, -RZ, R88.H0_H0 ;  /* 0x20000058ff597230 */ /* 0x000fe20000004100 */
[----:B------:R-:W-:Y:S02]  /*c7a0*/  SHF.R.U32.HI R58, RZ, 0x10, R59 ;  /* 0x00000010ff3a7819 */ /* 0x000fe4000001163b */
[----:B------:R-:W-:Y:S01]  /*c7b0*/  SHF.R.U64 R93, R60, 0x10, R61 ;  /* 0x000000103c5d7819 */ /* 0x000fe2000000123d */
[----:B------:R-:W-:Y:S02]  /*c7c0*/  HADD2.F32 R90, -RZ, R90.H0_H0 ;  /* 0x2000005aff5a7230 */ /* 0x000fe40000004100 */
[----:B------:R-:W-:-:S02]  /*c7d0*/  HADD2.F32 R88, -RZ, R58.H0_H0 ;  /* 0x2000003aff587230 */ /* 0x000fc40000004100 */
[--C-:B0-----:R-:W-:Y:S02]  /*c7e0*/  HADD2.F32 R61, -RZ, R7.reuse.H1_H1 ;  /* 0x30000007ff3d7230 */ /* 0x101fe40000004100 */
[----:B------:R-:W-:Y:S02]  /*c7f0*/  HADD2.F32 R60, -RZ, R7.H0_H0 ;  /* 0x20000007ff3c7230 */ /* 0x000fe40000004100 */
[--C-:B------:R-:W-:Y:S02]  /*c800*/  HADD2.F32 R7, -RZ, R4.reuse.H0_H0 ;  /* 0x20000004ff077230 */ /* 0x100fe40000004100 */
[C---:B------:R-:W-:Y:S01]  /*c810*/  FMUL.FTZ R91, R61.reuse, R90 ;  /* 0x0000005a3d5b7220 */ /* 0x040fe20000410000 */
[----:B------:R-:W-:Y:S01]  /*c820*/  FMUL.FTZ R61, R61, R88 ;  /* 0x000000583d3d7220 */ /* 0x000fe20000410000 */
[----:B------:R-:W-:Y:S02]  /*c830*/  HADD2.F32 R4, -RZ, R4.H1_H1 ;  /* 0x30000004ff047230 */ /* 0x000fe40000004100 */
[----:B------:R-:W-:-:S02]  /*c840*/  HADD2.F32 R58, -RZ, R6.H0_H0 ;  /* 0x20000006ff3a7230 */ /* 0x000fc40000004100 */
[C---:B------:R-:W-:Y:S01]  /*c850*/  FFMA.FTZ R90, R60.reuse, R90, R61 ;  /* 0x0000005a3c5a7223 */ /* 0x040fe2000001003d */
[----:B------:R-:W-:Y:S02]  /*c860*/  HADD2.F32 R59, -RZ, R6.H1_H1 ;  /* 0x30000006ff3b7230 */ /* 0x000fe40000004100 */
[----:B------:R-:W-:Y:S01]  /*c870*/  FFMA.FTZ R91, R60, R88, -R91 ;  /* 0x000000583c5b7223 */ /* 0x000fe2000001085b */
[----:B------:R-:W-:Y:S02]  /*c880*/  HADD2.F32 R61, -RZ, R87.H1_H1 ;  /* 0x30000057ff3d7230 */ /* 0x000fe40000004100 */
[C---:B------:R-:W-:Y:S01]  /*c890*/  FMUL.FTZ R92, R4.reuse, R89 ;  /* 0x00000059045c7220 */ /* 0x040fe20000410000 */
[----:B------:R-:W-:Y:S02]  /*c8a0*/  HADD2.F32 R6, -RZ, R5.H0_H0 ;  /* 0x20000005ff067230 */ /* 0x000fe40000004100 */
[----:B------:R-:W-:Y:S01]  /*c8b0*/  FMUL.FTZ R88, R4, R77 ;  /* 0x0000004d04587220 */ /* 0x000fe20000410000 */
[----:B------:R-:W-:-:S02]  /*c8c0*/  HADD2.F32 R87, -RZ, R87.H0_H0 ;  /* 0x20000057ff577230 */ /* 0x000fc40000004100 */
[C---:B------:R-:W-:Y:S01]  /*c8d0*/  FFMA.FTZ R92, R7.reuse, R77, -R92 ;  /* 0x0000004d075c7223 */ /* 0x040fe2000001085c */
[----:B------:R-:W-:Y:S02]  /*c8e0*/  HADD2.F32 R5, -RZ, R5.H1_H1 ;  /* 0x30000005ff057230 */ /* 0x000fe40000004100 */
        /* <DEDUP_REMOVED lines=15> */
[----:B------:R1:W-:Y:S02]  /*c9e0*/  STS.128 [R62+0x12400], R4 ;  /* 0x012400043e007388 */ /* 0x0003e40000000c00 */
.L_x_5268:
[----:B------:R-:W-:Y:S05]  /*c9f0*/  BSYNC B2 ;  /* 0x0000000000027941 */ /* 0x000fea0003800000 */
.L_x_5267:
[----:B------:R-:W-:Y:S04]  /*ca00*/  BSSY B2, `(.L_x_5269) ;  /* 0x000002c000027945 */ /* 0x000fe80003800000 */
[----:B------:R-:W-:Y:S05]  /*ca10*/  @P1 BRA `(.L_x_5270) ;  /* 0x0000000000a81947 */ /* 0x000fea0003800000 */
[----:B01----:R-:W0:Y:S01]  /*ca20*/  LDS.128 R4, [R0] ;  /* 0x0000000000047984 */ /* 0x003e220000000c00 */
        /* <DEDUP_REMOVED lines=10> */
[--C-:B0-----:R-:W-:Y:S02]  /*cad0*/  HADD2.F32 R57, -RZ, R7.reuse.H1_H1 ;  /* 0x30000007ff397230 */ /* 0x101fe40000004100 */
        /* <DEDUP_REMOVED lines=30> */
.L_x_5270:
[----:B------:R-:W-:Y:S05]  /*ccc0*/  BSYNC B2 ;  /* 0x0000000000027941 */ /* 0x000fea0003800000 */
.L_x_5269:
[----:B------:R-:W-:Y:S04]  /*ccd0*/  BSSY B2, `(.L_x_5271) ;  /* 0x000002c000027945 */ /* 0x000fe80003800000 */
[----:B------:R-:W-:Y:S05]  /*cce0*/  @P2 BRA `(.L_x_5272) ;  /* 0x0000000000a82947 */ /* 0x000fea0003800000 */
[----:B012---:R-:W0:Y:S01]  /*ccf0*/  LDS.128 R4, [R62+0x16400] ;  /* 0x016400003e047984 */ /* 0x007e220000000c00 */
        /* <DEDUP_REMOVED lines=41> */
.L_x_5272:
[----:B------:R-:W-:Y:S05]  /*cf90*/  BSYNC B2 ;  /* 0x0000000000027941 */ /* 0x000fea0003800000 */
.L_x_5271:
[----:B------:R-:W-:Y:S04]  /*cfa0*/  BSSY B2, `(.L_x_5273) ;  /* 0x000002c000027945 */ /* 0x000fe80003800000 */
[----:B------:R-:W-:Y:S05]  /*cfb0*/  @P3 BRA `(.L_x_5274) ;  /* 0x0000000000a83947 */ /* 0x000fea0003800000 */
[----:B0123--:R-:W0:Y:S01]  /*cfc0*/  LDS.128 R4, [R0+0x4000] ;  /* 0x0040000000047984 */ /* 0x00fe220000000c00 */
        /* <DEDUP_REMOVED lines=41> */
.L_x_5274:
[----:B------:R-:W-:Y:S05]  /*d260*/  BSYNC B2 ;  /* 0x0000000000027941 */ /* 0x000fea0003800000 */
.L_x_5273:
[----:B------:R-:W-:Y:S04]  /*d270*/  BSSY B2, `(.L_x_5275) ;  /* 0x000002c000027945 */ /* 0x000fe80003800000 */
[----:B------:R-:W-:Y:S05]  /*d280*/  @P4 BRA `(.L_x_5276) ;  /* 0x0000000000a84947 */ /* 0x000fea0003800000 */
[----:B01234-:R-:W0:Y:S01]  /*d290*/  LDS.128 R4, [R62+0x1a400] ;  /* 0x01a400003e047984 */ /* 0x01fe220000000c00 */
        /* <DEDUP_REMOVED lines=41> */
.L_x_5276:
[----:B------:R-:W-:Y:S05]  /*d530*/  BSYNC B2 ;  /* 0x0000000000027941 */ /* 0x000fea0003800000 */
.L_x_5275:
[----:B------:R-:W-:Y:S05]  /*d540*/  @P5 BRA `(.L_x_5266) ;  /* 0x0000000000a85947 */ /* 0x000fea0003800000 */
[----:B01234-:R-:W0:Y:S01]  /*d550*/  LDS.128 R4, [R0+0x8000] ;  /* 0x0080000000047984 */ /* 0x01fe220000000c00 */
        /* <DEDUP_REMOVED lines=41> */
.L_x_5266:
[----:B------:R-:W-:Y:S05]  /*d7f0*/  BSYNC B1 ;  /* 0x0000000000017941 */ /* 0x000fea0003800000 */
.L_x_5265:
        /* <DEDUP_REMOVED lines=53> */
.L_x_5279:
[----:B------:R-:W-:Y:S05]  /*db50*/  BSYNC B1 ;  /* 0x0000000000017941 */ /* 0x000fea0003800000 */
.L_x_5278:
[----:B------:R-:W-:Y:S04]  /*db60*/  BSSY B1, `(.L_x_5280) ;  /* 0x000002c000017945 */ /* 0x000fe80003800000 */
[----:B------:R-:W-:Y:S05]  /*db70*/  @P1 BRA `(.L_x_5281) ;  /* 0x0000000000a81947 */ /* 0x000fea0003800000 */
[----:B0-----:R-:W0:Y:S01]  /*db80*/  LDS.128 R4, [R0+0x2000] ;  /* 0x0020000000047984 */ /* 0x001e220000000c00 */
[----:B------:R-:W-:Y:S01]  /*db90*/  SHF.R.U32.HI R35, RZ, 0x10, R39 ;  /* 0x00000010ff237819 */ /* 0x000fe20000011627 */
[----:B------:R-:W-:Y:S01]  /*dba0*/  HADD2.F32 R34, -RZ, R74.H0_H0 ;  /* 0x2000004aff227230 */ /* 0x000fe20000004100 */
[--C-:B------:R-:W-:Y:S01]  /*dbb0*/  SHF.R.U64 R41, R36, 0x10, R37.reuse ;  /* 0x0000001024297819 */ /* 0x100fe20000001225 */
[----:B------:R-:W-:Y:S01]  /*dbc0*/  HADD2.F32 R36, -RZ, R73.H0_H0 ;  /* 0x20000049ff247230 */ /* 0x000fe20000004100 */
[----:B------:R-:W-:Y:S01]  /*dbd0*/  SHF.R.U32.HI R37, RZ, 0x10, R37 ;  /* 0x00000010ff257819 */ /* 0x000fe20000011625 */
[----:B------:R-:W-:Y:S01]  /*dbe0*/  HADD2.F32 R35, -RZ, R35.H0_H0 ;  /* 0x20000023ff237230 */ /* 0x000fe20000004100 */
[----:B------:R-:W-:Y:S01]  /*dbf0*/  SHF.R.U64 R43, R38, 0x10, R39 ;  /* 0x00000010262b7819 */ /* 0x000fe20000001227 */
[----:B------:R-:W-:Y:S02]  /*dc00*/  HADD2.F32 R73, -RZ, R73.H1_H1 ;  /* 0x30000049ff497230 */ /* 0x000fe40000004100 */
[----:B------:R-:W-:-:S02]  /*dc10*/  HADD2.F32 R37, -RZ, R37.H0_H0 ;  /* 0x20000025ff257230 */ /* 0x000fc40000004100 */
        /* <DEDUP_REMOVED lines=32> */
.L_x_5281:
[----:B------:R-:W-:Y:S05]  /*de20*/  BSYNC B1 ;  /* 0x0000000000017941 */ /* 0x000fea0003800000 */
.L_x_5280:
[----:B------:R-:W-:Y:S04]  /*de30*/  BSSY B1, `(.L_x_5282) ;  /* 0x000002c000017945 */ /* 0x000fe80003800000 */
[----:B------:R-:W-:Y:S05]  /*de40*/  @P2 BRA `(.L_x_5283) ;  /* 0x0000000000a82947 */ /* 0x000fea0003800000 */
[----:B01----:R-:W0:Y:S01]  /*de50*/  LDS.128 R4, [R62+0x18400] ;  /* 0x018400003e047984 */ /* 0x003e220000000c00 */
        /* <DEDUP_REMOVED lines=41> */
.L_x_5283:
[----:B------:R-:W-:Y:S05]  /*e0f0*/  BSYNC B1 ;  /* 0x0000000000017941 */ /* 0x000fea0003800000 */
.L_x_5282:
[----:B------:R-:W-:Y:S04]  /*e100*/  BSSY B1, `(.L_x_5284) ;  /* 0x000002c000017945 */ /* 0x000fe80003800000 */
[----:B------:R-:W-:Y:S05]  /*e110*/  @P3 BRA `(.L_x_5285) ;  /* 0x0000000000a83947 */ /* 0x000fea0003800000 */
[----:B012---:R-:W0:Y:S01]  /*e120*/  LDS.128 R4, [R0+0x6000] ;  /* 0x0060000000047984 */ /* 0x007e220000000c00 */
        /* <DEDUP_REMOVED lines=41> */
.L_x_5285:
[----:B------:R-:W-:Y:S05]  /*e3c0*/  BSYNC B1 ;  /* 0x0000000000017941 */ /* 0x000fea0003800000 */
.L_x_5284:
[----:B------:R-:W-:Y:S04]  /*e3d0*/  BSSY B1, `(.L_x_5286) ;  /* 0x000002c000017945 */ /* 0x000fe80003800000 */
[----:B------:R-:W-:Y:S05]  /*e3e0*/  @P4 BRA `(.L_x_5287) ;  /* 0x0000000000a84947 */ /* 0x000fea0003800000 */
[----:B0123--:R-:W0:Y:S01]  /*e3f0*/  LDS.128 R4, [R62+0x1c400] ;  /* 0x01c400003e047984 */ /* 0x00fe220000000c00 */
        /* <DEDUP_REMOVED lines=41> */
.L_x_5287:
[----:B------:R-:W-:Y:S05]  /*e690*/  BSYNC B1 ;  /* 0x0000000000017941 */ /* 0x000fea0003800000 */
.L_x_5286:
[----:B------:R-:W-:Y:S05]  /*e6a0*/  @P5 BRA `(.L_x_5277) ;  /* 0x0000003400985947 */ /* 0x000fea0003800000 */
[----:B01234-:R-:W0:Y:S01]  /*e6b0*/  LDS.128 R4, [R0+0xa000] ;  /* 0x00a0000000047984 */ /* 0x01fe220000000c00 */
        /* <DEDUP_REMOVED lines=9> */
[--C-:B0-----:R-:W-:Y:S02]  /*e750*/  HADD2.F32 R11, -RZ, R7.reuse.H1_H1 ;  /* 0x30000007ff0b7230 */ /* 0x101fe40000004100 */
[----:B------:R-:W-:Y:S02]  /*e760*/  HADD2.F32 R10, -RZ, R7.H0_H0 ;  /* 0x20000007ff0a7230 */ /* 0x000fe40000004100 */
[--C-:B------:R-:W-:Y:S02]  /*e770*/  HADD2.F32 R7, -RZ, R4.reuse.H0_H0 ;  /* 0x20000004ff077230 */ /* 0x100fe40000004100 */
[C---:B------:R-:W-:Y:S01]  /*e780*/  FMUL.FTZ R21, R11.reuse, R15 ;  /* 0x0000000f0b157220 */ /* 0x040fe20000410000 */
[----:B------:R-:W-:Y:S02]  /*e790*/  HADD2.F32 R4, -RZ, R4.H1_H1 ;  /* 0x30000004ff047230 */ /* 0x000fe40000004100 */
[----:B------:R-:W-:Y:S01]  /*e7a0*/  FMUL.FTZ R24, R11, R13 ;  /* 0x0000000d0b187220 */ /* 0x000fe20000410000 */
[----:B------:R-:W-:-:S02]  /*e7b0*/  HADD2.F32 R8, -RZ, R6.H0_H0 ;  /* 0x20000006ff087230 */ /* 0x000fc40000004100 */
[C---:B------:R-:W-:Y:S01]  /*e7c0*/  FFMA.FTZ R21, R10.reuse, R13, -R21 ;  /* 0x0000000d0a157223 */ /* 0x040fe20000010815 */
[----:B------:R-:W-:Y:S02]  /*e7d0*/  HADD2.F32 R9, -RZ, R6.H1_H1 ;  /* 0x30000006ff097230 */ /* 0x000fe40000004100 */
[----:B------:R-:W-:Y:S01]  /*e7e0*/  FFMA.FTZ R26, R10, R15, R24 ;  /* 0x0000000f0a1a7223 */ /* 0x000fe20000010018 */
[----:B------:R-:W-:Y:S02]  /*e7f0*/  HADD2.F32 R6, -RZ, R5.H0_H0 ;  /* 0x20000005ff067230 */ /* 0x000fe40000004100 */
[C---:B------:R-:W-:Y:S01]  /*e800*/  FMUL.FTZ R20, R4.reuse, R14 ;  /* 0x0000000e04147220 */ /* 0x040fe20000410000 */
[----:B------:R-:W-:Y:S01]  /*e810*/  FMUL.FTZ R24, R4, R12 ;  /* 0x0000000c04187220 */ /* 0x000fe20000410000 */
[----:B------:R-:W-:Y:S02]  /*e820*/  HADD2.F32 R10, -RZ, R3.H1_H1 ;  /* 0x30000003ff0a7230 */ /* 0x000fe40000004100 */
[----:B------:R-:W-:Y:S01]  /*e830*/  FMUL.FTZ R15, R9, R63 ;  /* 0x0000003f090f7220 */ /* 0x000fe20000410000 */
[----:B------:R-:W-:-:S02]  /*e840*/  HADD2.F32 R5, -RZ, R5.H1_H1 ;  /* 0x30000005ff057230 */ /* 0x000fc40000004100 */
[C---:B------:R-:W-:Y:S01]  /*e850*/  FFMA.FTZ R20, R7.reuse, R12, -R20 ;  /* 0x0000000c07147223 */ /* 0x040fe20000010814 */
[----:B------:R-:W-:Y:S02]  /*e860*/  HADD2.F32 R4, -RZ, R25.H0_H0 ;  /* 0x20000019ff047230 */ /* 0x000fe40000004100 */
[----:B------:R-:W-:Y:S01]  /*e870*/  FFMA.FTZ R11, R7, R14, R24 ;  /* 0x0000000e070b7223 */ /* 0x000fe20000010018 */
[----:B------:R-:W-:Y:S02]  /*e880*/  HADD2.F32 R3, -RZ, R27.H0_H0 ;  /* 0x2000001bff037230 */ /* 0x000fe40000004100 */
[-C--:B------:R-:W-:Y:S01]  /*e890*/  FMUL.FTZ R13, R9, R10.reuse ;  /* 0x0000000a090d7220 */ /* 0x080fe20000410000 */
[C---:B------:R-:W-:Y:S01]  /*e8a0*/  FFMA.FTZ R10, R8.reuse, R10, R15 ;  /* 0x0000000a080a7223 */ /* 0x040fe2000001000f */
[C---:B------:R-:W-:Y:S01]  /*e8b0*/  FMUL.FTZ R7, R5.reuse, R4 ;  /* 0x0000000405077220 */ /* 0x040fe20000410000 */
[----:B------:R-:W-:Y:S01]  /*e8c0*/  FMUL.FTZ R9, R5, R3 ;  /* 0x0000000305097220 */ /* 0x000fe20000410000 */
[----:B------:R-:W-:-:S02]  /*e8d0*/  FFMA.FTZ R13, R8, R63, -R13 ;  /* 0x0000003f080d7223 */ /* 0x000fc4000001080d */
[----:B------:R-:W-:Y:S01]  /*e8e0*/  FFMA.FTZ R5, R6, R3, -R7 ;  /* 0x0000000306057223 */ /* 0x000fe20000010807 */
[----:B------:R-:W-:Y:S01]  /*e8f0*/  F2FP.F16.F32.PACK_AB R7, R26, R21 ;  /* 0x000000151a07723e */ /* 0x000fe200000000ff */
[----:B------:R-:W-:Y:S01]  /*e900*/  FFMA.FTZ R8, R6, R4, R9 ;  /* 0x0000000406087223 */ /* 0x000fe20000010009 */
[----:B------:R-:W-:Y:S02]  /*e910*/  F2FP.F16.F32.PACK_AB R4, R11, R20 ;  /* 0x000000140b04723e */ /* 0x000fe400000000ff */
[----:B------:R-:W-:Y:S02]  /*e920*/  F2FP.F16.F32.PACK_AB R6, R10, R13 ;  /* 0x0000000d0a06723e */ /* 0x000fe400000000ff */
[----:B------:R-:W-:-:S05]  /*e930*/  F2FP.F16.F32.PACK_AB R5, R8, R5 ;  /* 0x000000050805723e */ /* 0x000fca00000000ff */
[----:B------:R0:W-:Y:S01]  /*e940*/  STS.128 [R0+0xa000], R4 ;  /* 0x00a0000400007388 */ /* 0x0001e20000000c00 */
[----:B------:R-:W-:Y:S05]  /*e950*/  BRA `(.L_x_5277) ;  /* 0x0000003000ec7947 */ /* 0x000fea0003800000 */
.L_x_5256:
[----:B------:R-:W0:Y:S01]  /*e960*/  LDC R10, c[0x0][0x448] ;  /* 0x00011200ff0a7b82 */ /* 0x000e220000000800 */
[----:B------:R-:W-:Y:S01]  /*e970*/  IMAD R3, R222, 0x40, R21 ;  /* 0x00000040de037824 */ /* 0x000fe200078e0215 */
[----:B------:R-:W-:Y:S01]  /*e980*/  ULDC.64 UR4, c[0x0][0x3f8] ;  /* 0x0000fe0000047ab9 */ /* 0x000fe20000000a00 */
[----:B------:R-:W-:Y:S01]  /*e990*/  MOV R8, R24 ;  /* 0x0000001800087202 */ /* 0x000fe20000000f00 */
[----:B------:R-:W-:Y:S01]  /*e9a0*/  ULDC.64 UR6, c[0x0][0x408] ;  /* 0x0001020000067ab9 */ /* 0x000fe20000000a00 */
[----:B------:R-:W-:Y:S02]  /*e9b0*/  IMAD.MOV.U32 R9, RZ, RZ, R27 ;  /* 0x000000ffff097224 */ /* 0x000fe400078e001b */
[----:B------:R-:W-:Y:S01]  /*e9c0*/  IMAD.MOV.U32 R4, RZ, RZ, R146 ;  /* 0x000000ffff047224 */ /* 0x000fe200078e0092 */
        /* <DEDUP_REMOVED lines=23> */
[----:B------:R-:W0:Y:S04]  /*eb40*/  SHFL.IDX PT, R3, R8, RZ, 0x1c1f ;  /* 0x001c1fff08037589 */ /* 0x000e2800000e0000 */
[----:B------:R-:W1:Y:S04]  /*eb50*/  SHFL.IDX PT, R0, R6, RZ, 0x1c1f ;  /* 0x001c1fff06007589 */ /* 0x000e6800000e0000 */
[----:B------:R2:W3:Y:S04]  /*eb60*/  SHFL.IDX PT, R5, R7, RZ, 0x1c1f ;  /* 0x001c1fff07057589 */ /* 0x0004e800000e0000 */
[----:B------:R2:W4:Y:S01]  /*eb70*/  SHFL.IDX PT, R14, R9, RZ, 0x1c1f ;  /* 0x001c1fff090e7589 */ /* 0x00052200000e0000 */
[----:B0-----:R-:W-:Y:S01]  /*eb80*/  IMAD.MOV.U32 R13, RZ, RZ, R3 ;  /* 0x000000ffff0d7224 */ /* 0x001fe200078e0003 */
[----:B-12---:R-:W-:-:S07]  /*eb90*/  MOV R12, R0 ;  /* 0x00000000000c7202 */ /* 0x006fce0000000f00 */
.L_x_5616:
[----:B------:R-:W-:Y:S01]  /*eba0*/  IMAD R71, R193, R10, RZ ;  /* 0x0000000ac1477224 */ /* 0x000fe200078e02ff */
[----:B------:R-:W-:Y:S01]  /*ebb0*/  BSSY B1, `(.L_x_5289) ;  /* 0x000002f000017945 */ /* 0x000fe20003800000 */
[----:B----4-:R-:W-:Y:S01]  /*ebc0*/  IMAD.MOV.U32 R50, RZ, RZ, R14 ;  /* 0x000000ffff327224 */ /* 0x010fe200078e000e */
[----:B------:R-:W-:Y:S01]  /*ebd0*/  CS2R R44, SRZ ;  /* 0x00000000002c7805 */ /* 0x000fe2000001ff00 */
[----:B---3--:R-:W-:Y:S01]  /*ebe0*/  IMAD.MOV.U32 R51, RZ, RZ, R5 ;  /* 0x000000ffff337224 */ /* 0x008fe200078e0005 */
[----:B------:R-:W-:Y:S02]  /*ebf0*/  ISETP.GE.AND P0, PT, R21, R71, PT ;  /* 0x000000471500720c */ /* 0x000fe40003f06270 */
        /* <DEDUP_REMOVED lines=18> */
[----:B------:R-:W-:-:S02]  /*ed20*/  CS2R R44, SRZ ;  /* 0x00000000002c7805 */ /* 0x000fc4000001ff00 */
[----:B------:R-:W-:Y:S02]  /*ed30*/  CS2R R46, SRZ ;  /* 0x00000000002e7805 */ /* 0x000fe4000001ff00 */
[----:B------:R-:W-:Y:S02]  /*ed40*/  CS2R R28, SRZ ;  /* 0x00000000001c7805 */ /* 0x000fe4000001ff00 */
[----:B------:R-:W-:Y:S01]  /*ed50*/  CS2R R30, SRZ ;  /* 0x00000000001e7805 */ /* 0x000fe2000001ff00 */
[----:B------:R-:W-:-:S04]  /*ed60*/  @!P0 IMAD.WIDE R4, R18, 0x2, R12 ;  /* 0x0000000212048825 */ /* 0x000fc800078e020c */
[----:B------:R-:W-:Y:S01]  /*ed70*/  @!P1 IMAD.SHL.U32 R3, R224, 0x8, RZ ;  /* 0x00000008e0039824 */ /* 0x000fe200078e00ff */
[----:B------:R0:W5:Y:S01]  /*ed80*/  @!P0 LD.E.128 R32, desc[UR60][R4.64] ;  /* 0x0000003c04208980 */ /* 0x000162000c101d00 */
[----:B------:R-:W-:Y:S01]  /*ed90*/  @!P2 IMAD.SHL.U32 R49, R225, 0x8, RZ ;  /* 0x00000008e131a824 */ /* 0x000fe200078e00ff */
[----:B------:R-:W-:Y:S02]  /*eda0*/  CS2R R40, SRZ ;  /* 0x0000000000287805 */ /* 0x000fe4000001ff00 */
[----:B------:R-:W-:Y:S01]  /*edb0*/  CS2R R42, SRZ ;  /* 0x00000000002a7805 */ /* 0x000fe2000001ff00 */
[--C-:B------:R-:W-:Y:S01]  /*edc0*/  @!P1 IMAD.WIDE R10, R3, 0x2, R12.reuse ;  /* 0x00000002030a9825 */ /* 0x100fe200078e020c */
[----:B------:R-:W-:Y:S02]  /*edd0*/  CS2R R24, SRZ ;  /* 0x0000000000187805 */ /* 0x000fe4000001ff00 */
[----:B------:R-:W-:Y:S02]  /*ede0*/  CS2R R26, SRZ ;  /* 0x00000000001a7805 */ /* 0x000fe4000001ff00 */
[----:B------:R-:W-:Y:S01]  /*edf0*/  CS2R R36, SRZ ;  /* 0x0000000000247805 */ /* 0x000fe2000001ff00 */
[----:B------:R-:W-:Y:S01]  /*ee00*/  @!P2 IMAD.WIDE R14, R49, 0x2, R12 ;  /* 0x00000002310ea825 */ /* 0x000fe200078e020c */
[----:B------:R-:W-:Y:S01]  /*ee10*/  CS2R R38, SRZ ;  /* 0x0000000000267805 */ /* 0x000fe2000001ff00 */
[----:B------:R1:W5:Y:S02]  /*ee20*/  @!P1 LD.E.128 R28, desc[UR60][R10.64] ;  /* 0x0000003c0a1c9980 */ /* 0x000364000c101d00 */
[----:B------:R-:W-:-:S02]  /*ee30*/  @!P1 IMAD.WIDE R12, R3, 0x2, R50 ;  /* 0x00000002030c9825 */ /* 0x000fc400078e0232 */
[----:B------:R1:W5:Y:S02]  /*ee40*/  @!P2 LD.E.128 R24, desc[UR60][R14.64] ;  /* 0x0000003c0e18a980 */ /* 0x000364000c101d00 */
[--C-:B------:R-:W-:Y:S02]  /*ee50*/  @!P2 IMAD.WIDE R48, R49, 0x2, R50.reuse ;  /* 0x000000023130a825 */ /* 0x100fe400078e0232 */
[----:B------:R1:W5:Y:S02]  /*ee60*/  @!P1 LD.E.128 R40, desc[UR60][R12.64] ;  /* 0x0000003c0c289980 */ /* 0x000364000c101d00 */
[----:B0-----:R-:W-:Y:S02]  /*ee70*/  @!P0 IMAD.WIDE R4, R18, 0x2, R50 ;  /* 0x0000000212048825 */ /* 0x001fe400078e0232 */
[----:B------:R1:W5:Y:S04]  /*ee80*/  @!P2 LD.E.128 R36, desc[UR60][R48.64] ;  /* 0x0000003c3024a980 */ /* 0x000368000c101d00 */
[----:B------:R1:W5:Y:S02]  /*ee90*/  @!P0 LD.E.128 R44, desc[UR60][R4.64] ;  /* 0x0000003c042c8980 */ /* 0x000364000c101d00 */
.L_x_5290:
[----:B------:R-:W-:Y:S05]  /*eea0*/  BSYNC B1 ;  /* 0x0000000000017941 */ /* 0x000fea0003800000 */
.L_x_5289:
[----:B-1---5:R-:W-:Y:S01]  /*eeb0*/  IMAD.MOV.U32 R5, RZ, RZ, R47 ;  /* 0x000000ffff057224 */ /* 0x022fe200078e002f */
[----:B------:R-:W-:Y:S01]  /*eec0*/  MOV R0, R44 ;  /* 0x0000002c00007202 */ /* 0x000fe20000000f00 */
[----:B------:R-:W-:Y:S01]  /*eed0*/  IMAD.MOV.U32 R3, RZ, RZ, R45 ;  /* 0x000000ffff037224 */ /* 0x000fe200078e002d */
[----:B------:R-:W-:Y:S01]  /*eee0*/  UMOV UR4, 0xffffffff ;  /* 0xffffffff00047882 */ /* 0x000fe20000000000 */
        /* <DEDUP_REMOVED lines=35> */
[----:B------:R-:W-:Y:S02]  /*f120*/  PRMT R77, R4, 0x5410, R5 ;  /* 0x00005410044d7816 */ /* 0x000fe40000000005 */
[----:B------:R-:W-:Y:S02]  /*f130*/  CS2R R4, SRZ ;  /* 0x0000000000047805 */ /* 0x000fe4000001ff00 */
[----:B------:R-:W-:Y:S01]  /*f140*/  PRMT R76, R0, 0x5410, R3 ;  /* 0x00005410004c7816 */ /* 0x000fe20000000003 */
[----:B------:R-:W-:Y:S06]  /*f150*/  BRA.DIV UR4, `(.L_x_5291) ;  /* 0x000001ca04a07947 */ /* 0x000fec000b800000 */
[----:B------:R-:W0:Y:S04]  /*f160*/  SHFL.IDX PT, R3, R8, 0x1, 0x1c1f ;  /* 0x003c1f0008037f89 */ /* 0x000e2800000e0000 */
[----:B------:R-:W1:Y:S04]  /*f170*/  SHFL.IDX PT, R0, R6, 0x1, 0x1c1f ;  /* 0x003c1f0006007f89 */ /* 0x000e6800000e0000 */
[----:B------:R-:W2:Y:S04]  /*f180*/  SHFL.IDX PT, R7, R7, 0x1, 0x1c1f ;  /* 0x003c1f0007077f89 */ /* 0x000ea800000e0000 */
[----:B------:R3:W4:Y:S01]  /*f190*/  SHFL.IDX PT, R14, R9, 0x1, 0x1c1f ;  /* 0x003c1f00090e7f89 */ /* 0x00072200000e0000 */
[----:B0-----:R-:W-:Y:S01]  /*f1a0*/  IMAD.MOV.U32 R61, RZ, RZ, R3 ;  /* 0x000000ffff3d7224 */ /* 0x001fe200078e0003 */
[----:B-1-3--:R-:W-:-:S07]  /*f1b0*/  MOV R60, R0 ;  /* 0x00000000003c7202 */ /* 0x00afce0000000f00 */
.L_x_5622:
[----:B------:R-:W-:Y:S01]  /*f1c0*/  VIADD R0, R21, 0x40 ;  /* 0x0000004015007836 */ /* 0x000fe20000000000 */
[----:B------:R-:W-:Y:S01]  /*f1d0*/  BSSY B1, `(.L_x_5292) ;  /* 0x000002e000017945 */ /* 0x000fe20003800000 */
[----:B----4-:R-:W-:Y:S01]  /*f1e0*/  IMAD.MOV.U32 R62, RZ, RZ, R14 ;  /* 0x000000ffff3e7224 */ /* 0x010fe200078e000e */
[----:B------:R-:W-:Y:S01]  /*f1f0*/  CS2R R8, SRZ ;  /* 0x0000000000087805 */ /* 0x000fe2000001ff00 */
[----:B--2---:R-:W-:Y:S01]  /*f200*/  IMAD.MOV.U32 R63, RZ, RZ, R7 ;  /* 0x000000ffff3f7224 */ /* 0x004fe200078e0007 */
        /* <DEDUP_REMOVED lines=42> */
.L_x_5293:
[----:B------:R-:W-:Y:S05]  /*f4b0*/  BSYNC B1 ;  /* 0x0000000000017941 */ /* 0x000fea0003800000 */
.L_x_5292:
[----:B-----5:R-:W-:Y:S01]  /*f4c0*/  IMAD.MOV.U32 R3, RZ, RZ, R4 ;  /* 0x000000ffff037224 */ /* 0x020fe200078e0004 */
[----:B------:R-:W-:Y:S01]  /*f4d0*/  LEA.HI R0, R220, R220, RZ, 0x1 ;  /* 0x000000dcdc007211 */ /* 0x000fe200078f08ff */
[----:B-1----:R-:W-:Y:S01]  /*f4e0*/  IMAD.MOV.U32 R20, RZ, RZ, R5 ;  /* 0x000000ffff147224 */ /* 0x002fe200078e0005 */
[----:B------:R-:W-:Y:S01]  /*f4f0*/  VIADDMNMX R71, R71, -R208, 0x80, PT ;  /* 0x0000008047477446 */ /* 0x000fe200038009d0 */
[----:B------:R-:W-:Y:S01]  /*f500*/  IMAD.MOV.U32 R21, RZ, RZ, R6 ;  /* 0x000000ffff157224 */ /* 0x000fe200078e0006 */
[----:B------:R-:W-:Y:S01]  /*f510*/  BSSY B1, `(.L_x_5294) ;  /* 0x000002a000017945 */ /* 0x000fe20003800000 */
[----:B------:R-:W-:Y:S01]  /*f520*/  IMAD.MOV.U32 R60, RZ, RZ, R7 ;  /* 0x000000ffff3c7224 */ /* 0x000fe200078e0007 */
[----:B------:R-:W-:Y:S01]  /*f530*/  PRMT R78, R3, 0x5410, R20 ;  /* 0x00005410034e7816 */ /* 0x000fe20000000014 */
[----:B------:R-:W-:Y:S01]  /*f540*/  IMAD.MOV.U32 R20, RZ, RZ, R9 ;  /* 0x000000ffff147224 */ /* 0x000fe200078e0009 */
[----:B------:R-:W-:Y:S01]  /*f550*/  LOP3.LUT R3, R0, 0xfffffffe, RZ, 0xc0, !PT ;  /* 0xfffffffe00037812 */ /* 0x000fe200078ec0ff */
[----:B------:R-:W-:Y:S01]  /*f560*/  IMAD.MOV.U32 R61, RZ, RZ, R49 ;  /* 0x000000ffff3d7224 */ /* 0x000fe200078e0031 */
[----:B------:R-:W-:Y:S01]  /*f570*/  PRMT R79, R21, 0x5410, R60 ;  /* 0x00005410154f7816 */ /* 0x000fe2000000003c */
[----:B------:R-:W-:Y:S01]  /*f580*/  IMAD.MOV.U32 R60, RZ, RZ, R10 ;  /* 0x000000ffff3c7224 */ /* 0x000fe200078e000a */
[----:B------:R-:W-:Y:S01]  /*f590*/  MOV R0, R8 ;  /* 0x0000000800007202 */ /* 0x000fe20000000f00 */
[----:B------:R-:W-:Y:S01]  /*f5a0*/  IMAD.IADD R3, R220, 0x1, -R3 ;  /* 0x00000001dc037824 */ /* 0x000fe200078e0a03 */
[----:B------:R-:W-:Y:S01]  /*f5b0*/  ISETP.GE.AND P1, PT, R194, R71, PT ;  /* 0x00000047c200720c */ /* 0x000fe20003f26270 */
[----:B------:R-:W-:Y:S01]  /*f5c0*/  IMAD.MOV.U32 R62, RZ, RZ, R50 ;  /* 0x000000ffff3e7224 */ /* 0x000fe200078e0032 */
[----:B------:R-:W-:Y:S01]  /*f5d0*/  PRMT R69, R0, 0x5410, R20 ;  /* 0x0000541000457816 */ /* 0x000fe20000000014 */
[----:B------:R-:W-:Y:S01]  /*f5e0*/  IMAD.MOV.U32 R0, RZ, RZ, R11 ;  /* 0x000000ffff007224 */ /* 0x000fe200078e000b */
[----:B------:R-:W-:Y:S01]  /*f5f0*/  SHF.L.U32 R21, R3, 0x1f, RZ ;  /* 0x0000001f03157819 */ /* 0x000fe200000006ff */
[----:B------:R-:W-:Y:S01]  /*f600*/  IMAD.MOV.U32 R3, RZ, RZ, R12 ;  /* 0x000000ffff037224 */ /* 0x000fe200078e000c */
[----:B------:R-:W-:Y:S01]  /*f610*/  PRMT R70, R60, 0x7610, R70 ;  /* 0x000076103c467816 */ /* 0x000fe20000000046 */
[----:B------:R-:W-:Y:S01]  /*f620*/  IMAD.MOV.U32 R20, RZ, RZ, R13 ;  /* 0x000000ffff147224 */ /* 0x000fe200078e000d */
[----:B------:R-:W0:Y:S01]  /*f630*/  SYNCS.PHASECHK.TRANS64.TRYWAIT P0, [R2+URZ+0x30800], R21 ;  /* 0x03080015020075a7 */ /* 0x000e22000800017f */
[----:B------:R-:W-:-:S02]  /*f640*/  MOV R60, R14 ;  /* 0x0000000e003c7202 */ /* 0x000fc40000000f00 */
[----:B------:R-:W-:Y:S02]  /*f650*/  PRMT R70, R70, 0x5410, R0 ;  /* 0x0000541046467816 */ /* 0x000fe40000000000 */
        /* <DEDUP_REMOVED lines=15> */
[----:B------:R-:W-:-:S03]  /*f750*/  IMAD.MOV.U32 R61, RZ, RZ, R56 ;  /* 0x000000ffff3d7224 */ /* 0x000fc600078e0038 */
[----:B------:R-:W-:Y:S02]  /*f760*/  PRMT R73, R20, 0x5410, R60 ;  /* 0x0000541014497816 */ /* 0x000fe4000000003c */
[----:B------:R-:W-:Y:S01]  /*f770*/  PRMT R20, R61, 0x5410, R62 ;  /* 0x000054103d147816 */ /* 0x000fe2000000003e */
[----:B------:R-:W-:Y:S01]  /*f780*/  IMAD.MOV.U32 R61, RZ, RZ, R59 ;  /* 0x000000ffff3d7224 */ /* 0x000fe200078e003b */
[----:B------:R-:W-:Y:S01]  /*f790*/  MOV R60, R58 ;  /* 0x0000003a003c7202 */ /* 0x000fe20000000f00 */
[----:B0-----:R-:W-:Y:S06]  /*f7a0*/  @!P0 BRA `(.L_x_5295) ;  /* 0x000001c400848947 */ /* 0x001fec0003800000 */
.L_x_5623:
[----:B------:R-:W-:Y:S05]  /*f7b0*/  BSYNC B1 ;  /* 0x0000000000017941 */ /* 0x000fea0003800000 */
.L_x_5294:
[----:B------:R-:W-:Y:S01]  /*f7c0*/  BSSY B1, `(.L_x_5296) ;  /* 0x000012c000017945 */ /* 0x000fe20003800000 */
[----:B0-----:R-:W-:-:S03]  /*f7d0*/  PRMT R21, R60, 0x5410, R61 ;  /* 0x000054103c157816 */ /* 0x001fc6000000003d */
[----:B------:R-:W-:Y:S05]  /*f7e0*/  @P1 BRA `(.L_x_5297) ;  /* 0x0000001000a41947 */ /* 0x000fea0003800000 */
[----:B------:R-:W0:Y:S01]  /*f7f0*/  LDC R83, c[0x0][0x3f4] ;  /* 0x0000fd00ff537b82 */ /* 0x000e220000000800 */
[----:B------:R-:W-:Y:S01]  /*f800*/  BSSY B2, `(.L_x_5298) ;  /* 0x0000067000027945 */ /* 0x000fe20003800000 */
[-C--:B0-----:R-:W-:Y:S02]  /*f810*/  ISETP.GE.AND P0, PT, R18, R83.reuse, PT ;  /* 0x000000531200720c */ /* 0x081fe40003f06270 */
[-C--:B------:R-:W-:Y:S02]  /*f820*/  ISETP.GE.AND P1, PT, R196, R83.reuse, PT ;  /* 0x00000053c400720c */ /* 0x080fe40003f26270 */
[----:B------:R-:W-:-:S09]  /*f830*/  ISETP.GE.AND P2, PT, R197, R83, PT ;  /* 0x00000053c500720c */ /* 0x000fd20003f46270 */
[----:B------:R-:W-:Y:S05]  /*f840*/  @P0 BRA `(.L_x_5299) ;  /* 0x0000000400880947 */ /* 0x000fea0003800000 */
[----:B------:R-:W-:Y:S01]  /*f850*/  LEA.HI R62, R83, R222, RZ, 0x1d ;  /* 0x000000de533e7211 */ /* 0x000fe200078fe8ff */
[--C-:B------:R-:W-:Y:S01]  /*f860*/  HADD2.F32 R99, -RZ, R92.reuse.H0_H0 ;  /* 0x2000005cff637230 */ /* 0x100fe20000004100 */
[----:B------:R-:W-:Y:S01]  /*f870*/  LOP3.LUT R61, R205, 0x38, R18, 0xf8, !PT ;  /* 0x00000038cd3d7812 */ /* 0x000fe200078ef812 */
[----:B------:R-:W-:Y:S01]  /*f880*/  HADD2.F32 R96, -RZ, R92.H1_H1 ;  /* 0x3000005cff607230 */ /* 0x000fe20000004100 */
[----:B------:R-:W-:Y:S01]  /*f890*/  SHF.R.S32.HI R63, RZ, 0x1f, R62 ;  /* 0x0000001fff3f7819 */ /* 0x000fe2000001143e */
[----:B------:R-:W-:Y:S01]  /*f8a0*/  IMAD.SHL.U32 R64, R62, 0x8, RZ ;  /* 0x000000083e407824 */ /* 0x000fe200078e00ff */
[----:B------:R-:W-:Y:S02]  /*f8b0*/  LOP3.LUT R60, R61, R206, RZ, 0x3c, !PT ;  /* 0x000000ce3d3c7212 */ /* 0x000fe400078e3cff */
[----:B------:R-:W-:Y:S02]  /*f8c0*/  LEA.HI R62, R63, R62, RZ, 0x3 ;  /* 0x0000003e3f3e7211 */ /* 0x000fe400078f18ff */
[----:B------:R-:W-:Y:S01]  /*f8d0*/  LOP3.LUT R63, R205, 0x38, R64, 0xf8, !PT ;  /* 0x00000038cd3f7812 */ /* 0x000fe200078ef840 */
[----:B------:R-:W-:Y:S01]  /*f8e0*/  IMAD.IADD R61, R207, 0x1, R60 ;  /* 0x00000001cf3d7824 */ /* 0x000fe200078e023c */
[--C-:B------:R-:W-:Y:S01]  /*f8f0*/  SHF.R.U64 R44, R44, 0x10, R45.reuse ;  /* 0x000000102c2c7819 */ /* 0x100fe2000000122d */
[----:B------:R-:W-:Y:S01]  /*f900*/  IMAD.SHL.U32 R62, R62, 0x400, RZ ;  /* 0x000004003e3e7824 */ /* 0x000fe200078e00ff */
[----:B------:R-:W-:Y:S01]  /*f910*/  LOP3.LUT R65, R63, R206, RZ, 0x3c, !PT ;  /* 0x000000ce3f417212 */ /* 0x000fe200078e3cff */
[----:B------:R-:W-:Y:S01]  /*f920*/  IMAD R88, R61, 0x2, R2 ;  /* 0x000000023d587824 */ /* 0x000fe200078e0202 */
[----:B------:R-:W-:-:S02]  /*f930*/  SHF.R.U32.HI R100, RZ, 0x10, R45 ;  /* 0x00000010ff647819 */ /* 0x000fc4000001162d */
[----:B------:R-:W-:Y:S02]  /*f940*/  LOP3.LUT R64, R62, 0x7fffe000, RZ, 0xc0, !PT ;  /* 0x7fffe0003e407812 */ /* 0x000fe400078ec0ff */
[----:B------:R-:W0:Y:S01]  /*f950*/  LDS.128 R60, [R88+0x12400] ;  /* 0x01240000583c7984 */ /* 0x000e220000000c00 */
[----:B------:R-:W-:Y:S01]  /*f960*/  SHF.R.U64 R32, R32, 0x10, R33 ;  /* 0x0000001020207819 */ /* 0x000fe20000001221 */
[----:B------:R-:W-:Y:S01]  /*f970*/  HADD2.F32 R100, -RZ, R100.H0_H0 ;  /* 0x20000064ff647230 */ /* 0x000fe20000004100 */
[----:B------:R-:W-:Y:S02]  /*f980*/  IADD3 R65, R65, R64, R207 ;  /* 0x0000004041417210 */ /* 0x000fe40007ffe0cf */
[----:B------:R-:W-:Y:S02]  /*f990*/  SHF.R.U32.HI R98, RZ, 0x10, R33 ;  /* 0x00000010ff627819 */ /* 0x000fe40000011621 */
[----:B------:R-:W-:Y:S02]  /*f9a0*/  LEA R90, R65, R2, 0x1 ;  /* 0x00000002415a7211 */ /* 0x000fe400078e08ff */
[----:B------:R-:W-:-:S02]  /*f9b0*/  SHF.R.U64 R33, R34, 0x10, R35 ;  /* 0x0000001022217819 */ /* 0x000fc40000001223 */
[----:B------:R-:W-:Y:S01]  /*f9c0*/  SHF.R.U64 R34, R46, 0x10, R47 ;  /* 0x000000102e227819 */ /* 0x000fe2000000122f */
[----:B------:R-:W1:Y:S01]  /*f9d0*/  LDS.128 R64, [R90+0x12400] ;  /* 0x012400005a407984 */ /* 0x000e620000000c00 */
[----:B------:R-:W-:Y:S01]  /*f9e0*/  SHF.R.U32.HI R105, RZ, 0x10, R35 ;  /* 0x00000010ff697819 */ /* 0x000fe20000011623 */
[----:B------:R-:W-:Y:S01]  /*f9f0*/  HADD2.F32 R33, -RZ, R33.H0_H0 ;  /* 0x20000021ff217230 */ /* 0x000fe20000004100 */
[----:B------:R-:W-:Y:S01]  /*fa00*/  SHF.R.U32.HI R103, RZ, 0x10, R47 ;  /* 0x00000010ff677819 */ /* 0x000fe2000001162f */
        /* <DEDUP_REMOVED lines=14> */
[----:B------:R-:W-:Y:S02]  /*faf0*/  HADD2.F32 R97, -RZ, R98.H0_H0 ;  /* 0x20000062ff617230 */ /* 0x000fe40000004100 */
[----:B------:R-:W-:Y:S01]  /*fb00*/  FFMA.FTZ R46, R46, R99, R101 ;  /* 0x000000632e2e7223 */ /* 0x000fe20000010065 */
[--C-:B------:R-:W-:Y:S02]  /*fb10*/  HADD2.F32 R98, -RZ, R91.reuse.H1_H1 ;  /* 0x3000005bff627230 */ /* 0x100fe40000004100 */
[----:B------:R-:W-:Y:S02]  /*fb20*/  HADD2.F32 R96, -RZ, R91.H0_H0 ;  /* 0x2000005bff607230 */ /* 0x000fe40000004100 */
[-C--:B------:R-:W-:Y:S01]  /*fb30*/  FMUL.FTZ R104, R92, R97.reuse ;  /* 0x000000615c687220 */ /* 0x080fe20000410000 */
[----:B------:R-:W-:Y:S01]  /*fb40*/  FFMA.FTZ R102, R61, R97, -R102 ;  /* 0x000000613d667223 */ /* 0x000fe20000010866 */
[----:B------:R-:W-:Y:S01]  /*fb50*/  FMUL.FTZ R92, R65, R98 ;  /* 0x00000062415c7220 */ /* 0x000fe20000410000 */
[----:B------:R-:W-:-:S02]  /*fb60*/  HADD2.F32 R91, -RZ, R89.H1_H1 ;  /* 0x30000059ff5b7230 */ /* 0x000fc40000004100 */
[-C--:B------:R-:W-:Y:S01]  /*fb70*/  FMUL.FTZ R97, R65, R96.reuse ;  /* 0x0000006041617220 */ /* 0x080fe20000410000 */
[----:B------:R-:W-:Y:S02]  /*fb80*/  HADD2.F32 R89, -RZ, R89.H0_H0 ;  /* 0x20000059ff597230 */ /* 0x000fe40000004100 */
[C---:B------:R-:W-:Y:S01]  /*fb90*/  FFMA.FTZ R65, R35.reuse, R96, -R92 ;  /* 0x0000006023417223 */ /* 0x040fe2000001085c */
[----:B------:R-:W-:Y:S02]  /*fba0*/  HADD2.F32 R95, -RZ, R67.H0_H0 ;  /* 0x20000043ff5f7230 */ /* 0x000fe40000004100 */
[----:B------:R-:W-:Y:S01]  /*fbb0*/  FFMA.FTZ R97, R35, R98, R97 ;  /* 0x0000006223617223 */ /* 0x000fe20000010061 */
[C---:B------:R-:W-:Y:S01]  /*fbc0*/  FMUL.FTZ R98, R94.reuse, R91 ;  /* 0x0000005b5e627220 */ /* 0x040fe20000410000 */
[--C-:B------:R-:W-:Y:S02]  /*fbd0*/  HADD2.F32 R96, -RZ, R87.reuse.H0_H0 ;  /* 0x20000057ff607230 */ /* 0x100fe40000004100 */
[----:B------:R-:W-:Y:S01]  /*fbe0*/  FFMA.FTZ R99, R61, R100, R104 ;  /* 0x000000643d637223 */ /* 0x000fe20000010068 */
[----:B------:R-:W-:Y:S01]  /*fbf0*/  FMUL.FTZ R100, R94, R89 ;  /* 0x000000595e647220 */ /* 0x000fe20000410000 */
[----:B------:R-:W-:-:S02]  /*fc00*/  HADD2.F32 R92, -RZ, R87.H1_H1 ;  /* 0x30000057ff5c7230 */ /* 0x000fc40000004100 */
[----:B------:R-:W-:Y:S01]  /*fc10*/  FFMA.FTZ R89, R47, R89, -R98 ;  /* 0x000000592f597223 */ /* 0x000fe20000010862 */
[----:B------:R-:W-:Y:S02]  /*fc20*/  HADD2.F32 R67, -RZ, R67.H1_H1 ;  /* 0x30000043ff437230 */ /* 0x000fe40000004100 */
[C---:B------:R-:W-:Y:S01]  /*fc30*/  FMUL.FTZ R104, R95.reuse, R96 ;  /* 0x000000605f687220 */ /* 0x040fe20000410000 */
[----:B------:R-:W-:Y:S02]  /*fc40*/  HADD2.F32 R98, -RZ, R103.H0_H0 ;  /* 0x20000067ff627230 */ /* 0x000fe40000004100 */
[-C--:B------:R-:W-:Y:S01]  /*fc50*/  FMUL.FTZ R95, R95, R92.reuse ;  /* 0x0000005c5f5f7220 */ /* 0x080fe20000410000 */
[----:B------:R-:W-:Y:S02]  /*fc60*/  HADD2.F32 R94, -RZ, R105.H0_H0 ;  /* 0x20000069ff5e7230 */ /* 0x000fe40000004100 */
[----:B------:R-:W-:Y:S01]  /*fc70*/  FFMA.FTZ R100, R47, R91, R100 ;  /* 0x0000005b2f647223 */ /* 0x000fe20000010064 */
[----:B------:R-:W-:Y:S01]  /*fc80*/  FFMA.FTZ R104, R93, R92, -R104 ;  /* 0x0000005c5d687223 */ /* 0x000fe20000010868 */
        /* <DEDUP_REMOVED lines=16> */
[----:B------:R-:W-:Y:S01]  /*fd90*/  FFMA.FTZ R95, R93, R96, R95 ;  /* 0x000000605d5f7223 */ /* 0x000fe2000001005f */
        /* <DEDUP_REMOVED lines=10> */
[----:B------:R0:W-:Y:S01]  /*fe40*/  STS.128 [R88+0x12400], R32 ;  /* 0x0124002058007388 */ /* 0x0001e20000000c00 */
[----:B------:R-:W-:-:S05]  /*fe50*/  F2FP.F16.F32.PACK_AB R46, R61, R100 ;  /* 0x000000643d2e723e */ /* 0x000fca00000000ff */
[----:B------:R0:W-:Y:S02]  /*fe60*/  STS.128 [R90+0x12400], R44 ;  /* 0x0124002c5a007388 */ /* 0x0001e40000000c00 */
.L_x_5299:
[----:B------:R-:W-:Y:S05]  /*fe70*/  BSYNC B2 ;  /* 0x0000000000027941 */ /* 0x000fea0003800000 */
.L_x_5298:
[----:B------:R-:W-:Y:S04]  /*fe80*/  BSSY B2, `(.L_x_5300) ;  /* 0x0000060000027945 */ /* 0x000fe80003800000 */
[----:B------:R-:W-:Y:S05]  /*fe90*/  @P1 BRA `(.L_x_5301) ;  /* 0x0000000400781947 */ /* 0x000fea0003800000 */
[----:B0-----:R-:W-:Y:S01]  /*fea0*/  LEA.HI R32, R83, R224, RZ, 0x1d ;  /* 0x000000e053207211 */ /* 0x001fe200078fe8ff */
[----:B------:R-:W-:Y:S01]  /*feb0*/  HADD2.F32 R64, -RZ, R82.H1_H1 ;  /* 0x30000052ff407230 */ /* 0x000fe20000004100 */
[--C-:B------:R-:W-:Y:S01]  /*fec0*/  SHF.R.U64 R89, R40, 0x10, R41.reuse ;  /* 0x0000001028597819 */ /* 0x100fe20000001229 */
[--C-:B------:R-:W-:Y:S01]  /*fed0*/  HADD2.F32 R62, -RZ, R85.reuse.H1_H1 ;  /* 0x30000055ff3e7230 */ /* 0x100fe20000004100 */
[----:B------:R-:W-:Y:S01]  /*fee0*/  SHF.R.S32.HI R33, RZ, 0x1f, R32 ;  /* 0x0000001fff217819 */ /* 0x000fe20000011420 */
[----:B------:R-:W-:Y:S01]  /*fef0*/  IMAD.SHL.U32 R34, R32, 0x8, RZ ;  /* 0x0000000820227824 */ /* 0x000fe200078e00ff */
[----:B------:R-:W-:Y:S01]  /*ff00*/  SHF.R.U32.HI R66, RZ, 0x10, R41 ;  /* 0x00000010ff427819 */ /* 0x000fe20000011629 */
[----:B------:R-:W-:Y:S01]  /*ff10*/  HADD2.F32 R85, -RZ, R85.H0_H0 ;  /* 0x20000055ff557230 */ /* 0x000fe20000004100 */
[----:B------:R-:W-:Y:S02]  /*ff20*/  LEA.HI R32, R33, R32, RZ, 0x3 ;  /* 0x0000002021207211 */ /* 0x000fe400078f18ff */
[----:B------:R-:W-:Y:S01]  /*ff30*/  LOP3.LUT R33, R205, 0x38, R34, 0xf8, !PT ;  /* 0x00000038cd217812 */ /* 0x000fe200078ef822 */
[----:B------:R-:W-:Y:S01]  /*ff40*/  HADD2.F32 R66, -RZ, R66.H0_H0 ;  /* 0x20000042ff427230 */ /* 0x000fe20000004100 */
[----:B------:R-:W-:Y:S01]  /*ff50*/  SHF.R.U64 R93, R28, 0x10, R29 ;  /* 0x000000101c5d7819 */ /* 0x000fe2000000121d */
[----:B------:R-:W-:Y:S01]  /*ff60*/  IMAD.SHL.U32 R32, R32, 0x400, RZ ;  /* 0x0000040020207824 */ /* 0x000fe200078e00ff */
[----:B------:R-:W-:-:S02]  /*ff70*/  LOP3.LUT R45, R33, R206, RZ, 0x3c, !PT ;  /* 0x000000ce212d7212 */ /* 0x000fc400078e3cff */
[----:B------:R-:W-:Y:S02]  /*ff80*/  SHF.R.U32.HI R61, RZ, 0x10, R29 ;  /* 0x00000010ff3d7819 */ /* 0x000fe4000001161d */
[----:B------:R-:W-:Y:S02]  /*ff90*/  LOP3.LUT R44, R32, 0x7fffe000, RZ, 0xc0, !PT ;  /* 0x7fffe000202c7812 */ /* 0x000fe400078ec0ff */
[----:B------:R-:W0:Y:S01]  /*ffa0*/  LDS.128 R32, [R237] ;  /* 0x00000000ed207984 */ /* 0x000e220000000c00 */
[----:B------:R-:W-:Y:S02]  /*ffb0*/  SHF.R.U64 R87, R42, 0x10, R43 ;  /* 0x000000102a577819 */ /* 0x000fe4000000122b */
[----:B------:R-:W-:Y:S02]  /*ffc0*/  IADD3 R45, R45, R44, R207 ;  /* 0x0000002c2d2d7210 */ /* 0x000fe40007ffe0cf */
[----:B------:R-:W-:Y:S02]  /*ffd0*/  SHF.R.U32.HI R67, RZ, 0x10, R43 ;  /* 0x00000010ff437819 */ /* 0x000fe4000001162b */
[--C-:B------:R-:W-:Y:S01]  /*ffe0*/  SHF.R.U32.HI R91, RZ, 0x10, R31.reuse ;  /* 0x00000010ff5b7819 */ /* 0x100fe2000001161f */
[----:B------:R-:W-:Y:S01]  /*fff0*/  IMAD R60, R45, 0x2, R2 ;  /* 0x000000022d3c7824 */ /* 0x000fe200078e0202 */
[----:B------:R-:W-:-:S04]  /*10000*/  SHF.R.U64 R92, R30, 0x10, R31 ;  /* 0x000000101e5c7819 */ /* 0x000fc8000000121f */
[----:B------:R-:W1:Y:S01]  /*10010*/  LDS.128 R44, [R60+0x12400] ;  /* 0x012400003c2c7984 */ /* 0x000e620000000c00 */
[--C-:B0-----:R-:W-:Y:S02]  /*10020*/  HADD2.F32 R29, -RZ, R33.reuse.H0_H0 ;  /* 0x20000021ff1d7230 */ /* 0x101fe40000004100 */
[----:B------:R-:W-:Y:S02]  /*10030*/  HADD2.F32 R28, -RZ, R32.H0_H0 ;  /* 0x20000020ff1c7230 */ /* 0x000fe40000004100 */
[----:B------:R-:W-:Y:S02]  /*10040*/  HADD2.F32 R33, -RZ, R33.H1_H1 ;  /* 0x30000021ff217230 */ /* 0x000fe40000004100 */
[----:B------:R-:W-:Y:S02]  /*10050*/  HADD2.F32 R30, -RZ, R34.H0_H0 ;  /* 0x20000022ff1e7230 */ /* 0x000fe40000004100 */
[--C-:B------:R-:W-:Y:S02]  /*10060*/  HADD2.F32 R31, -RZ, R35.reuse.H0_H0 ;  /* 0x20000023ff1f7230 */ /* 0x100fe40000004100 */
[----:B------:R-:W-:-:S02]  /*10070*/  HADD2.F32 R35, -RZ, R35.H1_H1 ;  /* 0x30000023ff237230 */ /* 0x000fc40000004100 */
[----:B------:R-:W-:Y:S02]  /*10080*/  HADD2.F32 R32, -RZ, R32.H1_H1 ;  /* 0x30000020ff207230 */ /* 0x000fe40000004100 */
[--C-:B-1----:R-:W-:Y:S02]  /*10090*/  HADD2.F32 R41, -RZ, R45.reuse.H0_H0 ;  /* 0x2000002dff297230 */ /* 0x102fe40000004100 */
[----:B------:R-:W-:Y:S02]  /*100a0*/  HADD2.F32 R40, -RZ, R44.H0_H0 ;  /* 0x2000002cff287230 */ /* 0x000fe40000004100 */
[----:B------:R-:W-:Y:S02]  /*100b0*/  HADD2.F32 R45, -RZ, R45.H1_H1 ;  /* 0x3000002dff2d7230 */ /* 0x000fe40000004100 */
[C---:B------:R-:W-:Y:S01]  /*100c0*/  FMUL.FTZ R88, R41.reuse, R64 ;  /* 0x0000004029587220 */ /* 0x040fe20000410000 */
[----:B------:R-:W-:Y:S01]  /*100d0*/  FMUL.FTZ R90, R41, R62 ;  /* 0x0000003e295a7220 */ /* 0x000fe20000410000 */
[----:B------:R-:W-:-:S02]  /*100e0*/  HADD2.F32 R41, -RZ, R82.H0_H0 ;  /* 0x20000052ff297230 */ /* 0x000fc40000004100 */
[C---:B------:R-:W-:Y:S01]  /*100f0*/  FFMA.FTZ R88, R29.reuse, R62, -R88 ;  /* 0x0000003e1d587223 */ /* 0x040fe20000010858 */
[----:B------:R-:W-:Y:S02]  /*10100*/  HADD2.F32 R62, -RZ, R61.H0_H0 ;  /* 0x2000003dff3e7230 */ /* 0x000fe40000004100 */
[----:B------:R-:W-:Y:S01]  /*10110*/  FFMA.FTZ R90, R29, R64, R90 ;  /* 0x000000401d5a7223 */ /* 0x000fe2000001005a */
[C---:B------:R-:W-:Y:S01]  /*10120*/  FMUL.FTZ R29, R40.reuse, R41 ;  /* 0x00000029281d7220 */ /* 0x040fe20000410000 */
[C---:B------:R-:W-:Y:S01]  /*10130*/  FMUL.FTZ R82, R45.reuse, R66 ;  /* 0x000000422d527220 */ /* 0x040fe20000410000 */
[-C--:B------:R-:W-:Y:S01]  /*10140*/  FMUL.FTZ R40, R40, R85.reuse ;  /* 0x0000005528287220 */ /* 0x080fe20000410000 */
[----:B------:R-:W-:Y:S01]  /*10150*/  FMUL.FTZ R64, R45, R62 ;  /* 0x0000003e2d407220 */ /* 0x000fe20000410000 */
[----:B------:R-:W-:Y:S02]  /*10160*/  HADD2.F32 R45, -RZ, R84.H0_H0 ;  /* 0x20000054ff2d7230 */ /* 0x000fe40000004100 */
[----:B------:R-:W-:Y:S01]  /*10170*/  FFMA.FTZ R85, R28, R85, -R29 ;  /* 0x000000551c557223 */ /* 0x000fe2000001081d */
[----:B------:R-:W-:-:S02]  /*10180*/  HADD2.F32 R42, -RZ, R46.H0_H0 ;  /* 0x2000002eff2a7230 */ /* 0x000fc40000004100 */
[C---:B------:R-:W-:Y:S01]  /*10190*/  FFMA.FTZ R63, R33.reuse, R62, -R82 ;  /* 0x0000003e213f7223 */ /* 0x040fe20000010852 */
[----:B------:R-:W-:Y:S02]  /*101a0*/  HADD2.F32 R43, -RZ, R47.H0_H0 ;  /* 0x2000002fff2b7230 */ /* 0x000fe40000004100 */
[----:B------:R-:W-:Y:S01]  /*101b0*/  FFMA.FTZ R65, R33, R66, R64 ;  /* 0x0000004221417223 */ /* 0x000fe20000010040 */
[----:B------:R-:W-:Y:S02]  /*101c0*/  HADD2.F32 R29, -RZ, R86.H0_H0 ;  /* 0x20000056ff1d7230 */ /* 0x000fe40000004100 */
[----:B------:R-:W-:Y:S01]  /*101d0*/  FFMA.FTZ R61, R28, R41, R40 ;  /* 0x000000291c3d7223 */ /* 0x000fe20000010028 */
[----:B------:R-:W-:Y:S02]  /*101e0*/  HADD2.F32 R84, -RZ, R84.H1_H1 ;  /* 0x30000054ff547230 */ /* 0x000fe40000004100 */
[----:B------:R-:W-:Y:S01]  /*101f0*/  FMUL.FTZ R33, R42, R45 ;  /* 0x0000002d2a217220 */ /* 0x000fe20000410000 */
[----:B------:R-:W-:-:S02]  /*10200*/  HADD2.F32 R86, -RZ, R86.H1_H1 ;  /* 0x30000056ff567230 */ /* 0x000fc40000004100 */
[-C--:B------:R-:W-:Y:S01]  /*10210*/  FMUL.FTZ R41, R42, R29.reuse ;  /* 0x0000001d2a297220 */ /* 0x080fe20000410000 */
[----:B------:R-:W-:Y:S02]  /*10220*/  HADD2.F32 R47, -RZ, R47.H1_H1 ;  /* 0x3000002fff2f7230 */ /* 0x000fe40000004100 */
[C---:B------:R-:W-:Y:S01]  /*10230*/  FMUL.FTZ R62, R43.reuse, R84 ;  /* 0x000000542b3e7220 */ /* 0x040fe20000410000 */
[----:B------:R-:W-:Y:S02]  /*10240*/  HADD2.F32 R40, -RZ, R67.H0_H0 ;  /* 0x20000043ff287230 */ /* 0x000fe40000004100 */
[----:B------:R-:W-:Y:S01]  /*10250*/  FMUL.FTZ R43, R43, R86 ;  /* 0x000000562b2b7220 */ /* 0x000fe20000410000 */
[----:B------:R-:W-:Y:S02]  /*10260*/  HADD2.F32 R28, -RZ, R91.H0_H0 ;  /* 0x2000005bff1c7230 */ /* 0x000fe40000004100 */
[C---:B------:R-:W-:Y:S01]  /*10270*/  FFMA.FTZ R42, R30.reuse, R29, -R33 ;  /* 0x0000001d1e2a7223 */ /* 0x040fe20000010821 */
[----:B------:R-:W-:Y:S01]  /*10280*/  FFMA.FTZ R45, R30, R45, R41 ;  /* 0x0000002d1e2d7223 */ /* 0x000fe20000010029 */
[----:B------:R-:W-:-:S02]  /*10290*/  HADD2.F32 R44, -RZ, R44.H1_H1 ;  /* 0x3000002cff2c7230 */ /* 0x000fc40000004100 */
[----:B------:R-:W-:Y:S01]  /*102a0*/  FMUL.FTZ R30, R47, R40 ;  /* 0x000000282f1e7220 */ /* 0x000fe20000410000 */
[----:B------:R-:W-:Y:S02]  /*102b0*/  HADD2.F32 R46, -RZ, R46.H1_H1 ;  /* 0x3000002eff2e7230 */ /* 0x000fe40000004100 */
[C---:B------:R-:W-:Y:S01]  /*102c0*/  FFMA.FTZ R62, R31.reuse, R86, -R62 ;  /* 0x000000561f3e7223 */ /* 0x040fe2000001083e */
[----:B------:R-:W-:Y:S01]  /*102d0*/  FFMA.FTZ R84, R31, R84, R43 ;  /* 0x000000541f547223 */ /* 0x000fe2000001002b */
        /* <DEDUP_REMOVED lines=26> */
.L_x_5301:
[----:B------:R-:W-:Y:S05]  /*10480*/  BSYNC B2 ;  /* 0x0000000000027941 */ /* 0x000fea0003800000 */
.L_x_5300:
[----:B------:R-:W-:Y:S05]  /*10490*/  @P2 BRA `(.L_x_5297) ;  /* 0x0000000400782947 */ /* 0x000fea0003800000 */
[----:B------:R-:W-:Y:S01]  /*104a0*/  LEA.HI R83, R83, R225, RZ, 0x1d ;  /* 0x000000e153537211 */ /* 0x000fe200078fe8ff */
[----:B------:R-:W-:Y:S01]  /*104b0*/  HADD2.F32 R41, -RZ, R76.H1_H1 ;  /* 0x3000004cff297230 */ /* 0x000fe20000004100 */
[----:B0-----:R-:W-:Y:S01]  /*104c0*/  SHF.R.U32.HI R44, RZ, 0x10, R37 ;  /* 0x00000010ff2c7819 */ /* 0x001fe20000011625 */
[--C-:B------:R-:W-:Y:S01]  /*104d0*/  HADD2.F32 R42, -RZ, R75.reuse.H0_H0 ;  /* 0x2000004bff2a7230 */ /* 0x100fe20000004100 */
[----:B-1----:R-:W-:Y:S01]  /*104e0*/  SHF.R.S32.HI R30, RZ, 0x1f, R83 ;  /* 0x0000001fff1e7819 */ /* 0x002fe20000011453 */
[----:B------:R-:W-:Y:S01]  /*104f0*/  IMAD.SHL.U32 R28, R83, 0x8, RZ ;  /* 0x00000008531c7824 */ /* 0x000fe200078e00ff */
[----:B------:R-:W-:Y:S01]  /*10500*/  SHF.R.U64 R61, R36, 0x10, R37 ;  /* 0x00000010243d7819 */ /* 0x000fe20000001225 */
[----:B------:R-:W-:Y:S01]  /*10510*/  HADD2.F32 R44, -RZ, R44.H0_H0 ;  /* 0x2000002cff2c7230 */ /* 0x000fe20000004100 */
[----:B------:R-:W-:Y:S01]  /*10520*/  LEA.HI R30, R30, R83, RZ, 0x3 ;  /* 0x000000531e1e7211 */ /* 0x000fe200078f18ff */
[----:B------:R-:W-:Y:S01]  /*10530*/  HADD2.F32 R75, -RZ, R75.H1_H1 ;  /* 0x3000004bff4b7230 */ /* 0x000fe20000004100 */
[----:B------:R-:W-:Y:S01]  /*10540*/  LOP3.LUT R29, R205, 0x38, R28, 0xf8, !PT ;  /* 0x00000038cd1d7812 */ /* 0x000fe200078ef81c */
[----:B------:R-:W-:Y:S01]  /*10550*/  HADD2.F32 R76, -RZ, R76.H0_H0 ;  /* 0x2000004cff4c7230 */ /* 0x000fe20000004100 */
[----:B------:R-:W-:Y:S01]  /*10560*/  SHF.R.U32.HI R43, RZ, 0x10, R25 ;  /* 0x00000010ff2b7819 */ /* 0x000fe20000011619 */
[----:B------:R-:W-:Y:S01]  /*10570*/  IMAD.SHL.U32 R30, R30, 0x400, RZ ;  /* 0x000004001e1e7824 */ /* 0x000fe200078e00ff */
[----:B------:R-:W-:-:S02]  /*10580*/  LOP3.LUT R33, R29, R206, RZ, 0x3c, !PT ;  /* 0x000000ce1d217212 */ /* 0x000fc400078e3cff */
[----:B------:R-:W-:Y:S02]  /*10590*/  SHF.R.U64 R65, R24, 0x10, R25 ;  /* 0x0000001018417819 */ /* 0x000fe40000001219 */
[----:B------:R-:W-:Y:S02]  /*105a0*/  LOP3.LUT R32, R30, 0x7fffe000, RZ, 0xc0, !PT ;  /* 0x7fffe0001e207812 */ /* 0x000fe400078ec0ff */
[----:B------:R-:W0:Y:S01]  /*105b0*/  LDS.128 R28, [R235] ;  /* 0x00000000eb1c7984 */ /* 0x000e220000000c00 */
[----:B------:R-:W-:Y:S02]  /*105c0*/  SHF.R.U64 R47, R38, 0x10, R39 ;  /* 0x00000010262f7819 */ /* 0x000fe40000001227 */
[----:B------:R-:W-:Y:S02]  /*105d0*/  IADD3 R33, R33, R32, R207 ;  /* 0x0000002021217210 */ /* 0x000fe40007ffe0cf */
[----:B------:R-:W-:Y:S02]  /*105e0*/  SHF.R.U32.HI R45, RZ, 0x10, R39 ;  /* 0x00000010ff2d7819 */ /* 0x000fe40000011627 */
[----:B------:R-:W-:-:S02]  /*105f0*/  LEA R40, R33, R2, 0x1 ;  /* 0x0000000221287211 */ /* 0x000fc400078e08ff */
[--C-:B------:R-:W-:Y:S02]  /*10600*/  SHF.R.U32.HI R63, RZ, 0x10, R27.reuse ;  /* 0x00000010ff3f7819 */ /* 0x100fe4000001161b */
[----:B------:R-:W-:Y:S01]  /*10610*/  SHF.R.U64 R64, R26, 0x10, R27 ;  /* 0x000000101a407819 */ /* 0x000fe2000000121b */
[----:B------:R-:W1:Y:S01]  /*10620*/  LDS.128 R32, [R40+0x12400] ;  /* 0x0124000028207984 */ /* 0x000e620000000c00 */
        /* <DEDUP_REMOVED lines=11> */
[----:B------:R-:W-:-:S02]  /*106e0*/  HADD2.F32 R36, -RZ, R43.H0_H0 ;  /* 0x2000002bff247230 */ /* 0x000fc40000004100 */
[----:B------:R-:W-:Y:S01]  /*106f0*/  FMUL.FTZ R62, R37, R44 ;  /* 0x0000002c253e7220 */ /* 0x000fe20000410000 */
[C---:B------:R-:W-:Y:S01]  /*10700*/  FFMA.FTZ R46, R25.reuse, R41, -R46 ;  /* 0x00000029192e7223 */ /* 0x040fe2000001082e */
[----:B------:R-:W-:Y:S01]  /*10710*/  FFMA.FTZ R60, R25, R42, R60 ;  /* 0x0000002a193c7223 */ /* 0x000fe2000001003c */
[----:B------:R-:W-:Y:S01]  /*10720*/  FMUL.FTZ R25, R33, R75 ;  /* 0x0000004b21197220 */ /* 0x000fe20000410000 */
[-C--:B------:R-:W-:Y:S01]  /*10730*/  FMUL.FTZ R42, R37, R36.reuse ;  /* 0x00000024252a7220 */ /* 0x080fe20000410000 */
[----:B------:R-:W-:Y:S01]  /*10740*/  FFMA.FTZ R41, R29, R36, -R62 ;  /* 0x000000241d297223 */ /* 0x000fe2000001083e */
[-C--:B------:R-:W-:Y:S01]  /*10750*/  FMUL.FTZ R36, R33, R76.reuse ;  /* 0x0000004c21247220 */ /* 0x080fe20000410000 */
[----:B------:R-:W-:Y:S01]  /*10760*/  FFMA.FTZ R76, R24, R76, -R25 ;  /* 0x0000004c184c7223 */ /* 0x000fe20000010819 */
[----:B------:R-:W-:Y:S02]  /*10770*/  HADD2.F32 R38, -RZ, R34.H0_H0 ;  /* 0x20000022ff267230 */ /* 0x000fe40000004100 */
[----:B------:R-:W-:Y:S01]  /*10780*/  FFMA.FTZ R43, R29, R44, R42 ;  /* 0x0000002c1d2b7223 */ /* 0x000fe2000001002a */
[----:B------:R-:W-:-:S02]  /*10790*/  HADD2.F32 R37, -RZ, R74.H1_H1 ;  /* 0x3000004aff257230 */ /* 0x000fc40000004100 */
[----:B------:R-:W-:Y:S01]  /*107a0*/  FFMA.FTZ R75, R24, R75, R36 ;  /* 0x0000004b184b7223 */ /* 0x000fe20000010024 */
[----:B------:R-:W-:Y:S02]  /*107b0*/  HADD2.F32 R25, -RZ, R77.H0_H0 ;  /* 0x2000004dff197230 */ /* 0x000fe40000004100 */
        /* <DEDUP_REMOVED lines=9> */
[-C--:B------:R-:W-:Y:S01]  /*10850*/  FMUL.FTZ R39, R39, R24.reuse ;  /* 0x0000001827277220 */ /* 0x080fe20000410000 */
[----:B------:R-:W-:Y:S02]  /*10860*/  HADD2.F32 R36, -RZ, R63.H0_H0 ;  /* 0x2000003fff247230 */ /* 0x000fe40000004100 */
        /* <DEDUP_REMOVED lines=33> */
.L_x_5297:
[----:B------:R-:W-:Y:S05]  /*10a80*/  BSYNC B1 ;  /* 0x0000000000017941 */ /* 0x000fea0003800000 */
.L_x_5296:
[----:B------:R-:W-:-:S13]  /*10a90*/  ISETP.GE.AND P0, PT, R221, R71, PT ;  /* 0x00000047dd00720c */ /* 0x000fda0003f06270 */
[----:B------:R-:W-:Y:S05]  /*10aa0*/  @P0 BRA `(.L_x_5277) ;  /* 0x0000001000980947 */ /* 0x000fea0003800000 */
[----:B01----:R-:W0:Y:S01]  /*10ab0*/  LDC R33, c[0x0][0x3f4] ;  /* 0x0000fd00ff217b82 */ /* 0x003e220000000800 */
[----:B------:R-:W-:Y:S01]  /*10ac0*/  BSSY B1, `(.L_x_5302) ;  /* 0x0000064000017945 */ /* 0x000fe20003800000 */
[----:B------:R-:W-:Y:S02]  /*10ad0*/  SHF.R.U32.HI R61, RZ, 0x3, R204 ;  /* 0x00000003ff3d7819 */ /* 0x000fe400000116cc */
[-C--:B0-----:R-:W-:Y:S02]  /*10ae0*/  ISETP.GE.AND P0, PT, R18, R33.reuse, PT ;  /* 0x000000211200720c */ /* 0x081fe40003f06270 */
[-C--:B------:R-:W-:Y:S02]  /*10af0*/  ISETP.GE.AND P1, PT, R196, R33.reuse, PT ;  /* 0x00000021c400720c */ /* 0x080fe40003f26270 */
[----:B------:R-:W-:-:S09]  /*10b00*/  ISETP.GE.AND P2, PT, R197, R33, PT ;  /* 0x00000021c500720c */ /* 0x000fd20003f46270 */
[----:B------:R-:W-:Y:S05]  /*10b10*/  @P0 BRA `(.L_x_5303) ;  /* 0x0000000400780947 */ /* 0x000fea0003800000 */
[----:B--2---:R-:W-:Y:S01]  /*10b20*/  LEA.HI R24, R33, R222, RZ, 0x1d ;  /* 0x000000de21187211 */ /* 0x004fe200078fe8ff */
[----:B------:R-:W-:Y:S01]  /*10b30*/  HADD2.F32 R38, -RZ, R80.H1_H1 ;  /* 0x30000050ff267230 */ /* 0x000fe20000004100 */
[----:B------:R-:W-:Y:S01]  /*10b40*/  SHF.R.U32.HI R41, RZ, 0x10, R49 ;  /* 0x00000010ff297819 */ /* 0x000fe20000011631 */
[--C-:B------:R-:W-:Y:S01]  /*10b50*/  HADD2.F32 R39, -RZ, R78.reuse.H1_H1 ;  /* 0x3000004eff277230 */ /* 0x100fe20000004100 */
[----:B------:R-:W-:Y:S01]  /*10b60*/  SHF.R.S32.HI R27, RZ, 0x1f, R24 ;  /* 0x0000001fff1b7819 */ /* 0x000fe20000011418 */
[----:B------:R-:W-:Y:S01]  /*10b70*/  IMAD.SHL.U32 R25, R24, 0x8, RZ ;  /* 0x0000000818197824 */ /* 0x000fe200078e00ff */
[----:B------:R-:W-:Y:S01]  /*10b80*/  SHF.R.U32.HI R40, RZ, 0x10, R5 ;  /* 0x00000010ff287819 */ /* 0x000fe20000011605 */
[----:B------:R-:W-:Y:S01]  /*10b90*/  HADD2.F32 R78, -RZ, R78.H0_H0 ;  /* 0x2000004eff4e7230 */ /* 0x000fe20000004100 */
[----:B------:R-:W-:Y:S01]  /*10ba0*/  LEA.HI R27, R27, R24, RZ, 0x3 ;  /* 0x000000181b1b7211 */ /* 0x000fe200078f18ff */
[----:B------:R-:W-:Y:S01]  /*10bb0*/  HADD2.F32 R80, -RZ, R80.H0_H0 ;  /* 0x20000050ff507230 */ /* 0x000fe20000004100 */
[----:B------:R-:W-:Y:S01]  /*10bc0*/  LOP3.LUT R24, R204, 0x38, R25, 0xf8, !PT ;  /* 0x00000038cc187812 */ /* 0x000fe200078ef819 */
[----:B------:R-:W-:Y:S01]  /*10bd0*/  HADD2.F32 R40, -RZ, R40.H0_H0 ;  /* 0x20000028ff287230 */ /* 0x000fe20000004100 */
[----:B------:R-:W-:Y:S01]  /*10be0*/  SHF.R.U64 R60, R48, 0x10, R49 ;  /* 0x00000010303c7819 */ /* 0x000fe20000001231 */
[----:B------:R-:W-:Y:S01]  /*10bf0*/  IMAD.SHL.U32 R27, R27, 0x400, RZ ;  /* 0x000004001b1b7824 */ /* 0x000fe200078e00ff */
[----:B------:R-:W-:-:S02]  /*10c00*/  LOP3.LUT R28, R24, R61, RZ, 0x3c, !PT ;  /* 0x0000003d181c7212 */ /* 0x000fc400078e3cff */
[----:B------:R-:W-:Y:S02]  /*10c10*/  SHF.R.U64 R48, R4, 0x10, R5 ;  /* 0x0000001004307819 */ /* 0x000fe40000001205 */
[----:B------:R-:W-:Y:S02]  /*10c20*/  LOP3.LUT R29, R27, 0x7fffe000, RZ, 0xc0, !PT ;  /* 0x7fffe0001b1d7812 */ /* 0x000fe400078ec0ff */
[----:B------:R-:W0:Y:S01]  /*10c30*/  LDS.128 R24, [R236] ;  /* 0x00000000ec187984 */ /* 0x000e220000000c00 */
[----:B------:R-:W-:Y:S02]  /*10c40*/  SHF.R.U64 R49, R50, 0x10, R51 ;  /* 0x0000001032317819 */ /* 0x000fe40000001233 */
[----:B------:R-:W-:Y:S02]  /*10c50*/  IADD3 R29, R28, R29, R209 ;  /* 0x0000001d1c1d7210 */ /* 0x000fe40007ffe0d1 */
[----:B------:R-:W-:Y:S02]  /*10c60*/  SHF.R.U64 R47, R6, 0x10, R7 ;  /* 0x00000010062f7819 */ /* 0x000fe40000001207 */
[----:B------:R-:W-:Y:S01]  /*10c70*/  SHF.R.U32.HI R50, RZ, 0x10, R51 ;  /* 0x00000010ff327819 */ /* 0x000fe20000011633 */
[----:B------:R-:W-:Y:S01]  /*10c80*/  IMAD R32, R29, 0x2, R2 ;  /* 0x000000021d207824 */ /* 0x000fe200078e0202 */
[----:B------:R-:W-:-:S04]  /*10c90*/  SHF.R.U32.HI R43, RZ, 0x10, R7 ;  /* 0x00000010ff2b7819 */ /* 0x000fc80000011607 */
        /* <DEDUP_REMOVED lines=13> */
[----:B------:R-:W-:-:S02]  /*10d70*/  HADD2.F32 R34, -RZ, R41.H0_H0 ;  /* 0x20000029ff227230 */ /* 0x000fc40000004100 */
[C---:B------:R-:W-:Y:S01]  /*10d80*/  FFMA.FTZ R42, R5.reuse, R38, -R42 ;  /* 0x00000026052a7223 */ /* 0x040fe2000001082a */
[----:B------:R-:W-:Y:S01]  /*10d90*/  FFMA.FTZ R44, R5, R39, R44 ;  /* 0x00000027052c7223 */ /* 0x000fe2000001002c */
[----:B------:R-:W-:Y:S01]  /*10da0*/  FMUL.FTZ R5, R29, R78 ;  /* 0x0000004e1d057220 */ /* 0x000fe20000410000 */
[C---:B------:R-:W-:Y:S01]  /*10db0*/  FMUL.FTZ R38, R35.reuse, R40 ;  /* 0x0000002823267220 */ /* 0x040fe20000410000 */
[----:B------:R-:W-:Y:S01]  /*10dc0*/  FMUL.FTZ R46, R35, R34 ;  /* 0x00000022232e7220 */ /* 0x000fe20000410000 */
[----:B------:R-:W-:Y:S02]  /*10dd0*/  HADD2.F32 R36, -RZ, R30.H0_H0 ;  /* 0x2000001eff247230 */ /* 0x000fe40000004100 */
[-C--:B------:R-:W-:Y:S01]  /*10de0*/  FMUL.FTZ R29, R29, R80.reuse ;  /* 0x000000501d1d7220 */ /* 0x080fe20000410000 */
[----:B------:R-:W-:Y:S02]  /*10df0*/  HADD2.F32 R35, -RZ, R79.H0_H0 ;  /* 0x2000004fff237230 */ /* 0x000fe40000004100 */
        /* <DEDUP_REMOVED lines=12> */
[----:B------:R-:W-:Y:S02]  /*10ec0*/  HADD2.F32 R36, -RZ, R43.H0_H0 ;  /* 0x2000002bff247230 */ /* 0x000fe40000004100 */
[C---:B------:R-:W-:Y:S01]  /*10ed0*/  FMUL.FTZ R46, R37.reuse, R38 ;  /* 0x00000026252e7220 */ /* 0x040fe20000410000 */
[----:B------:R-:W-:Y:S02]  /*10ee0*/  HADD2.F32 R34, -RZ, R50.H0_H0 ;  /* 0x20000032ff227230 */ /* 0x000fe40000004100 */
[-C--:B------:R-:W-:Y:S01]  /*10ef0*/  FMUL.FTZ R5, R37, R4.reuse ;  /* 0x0000000425057220 */ /* 0x080fe20000410000 */
        /* <DEDUP_REMOVED lines=32> */
.L_x_5303:
[----:B------:R-:W-:Y:S05]  /*11100*/  BSYNC B1 ;  /* 0x0000000000017941 */ /* 0x000fea0003800000 */
.L_x_5302:
[----:B------:R-:W-:Y:S04]  /*11110*/  BSSY B1, `(.L_x_5304) ;  /* 0x0000060000017945 */ /* 0x000fe80003800000 */
[----:B------:R-:W-:Y:S05]  /*11120*/  @P1 BRA `(.L_x_5305) ;  /* 0x0000000400781947 */ /* 0x000fea0003800000 */
[----:B0-----:R-:W-:Y:S01]  /*11130*/  LEA.HI R4, R33, R224, RZ, 0x1d ;  /* 0x000000e021047211 */ /* 0x001fe200078fe8ff */
[----:B------:R-:W-:Y:S01]  /*11140*/  HADD2.F32 R35, -RZ, R69.H1_H1 ;  /* 0x30000045ff237230 */ /* 0x000fe20000004100 */
[--C-:B------:R-:W-:Y:S01]  /*11150*/  SHF.R.U32.HI R36, RZ, 0x10, R9.reuse ;  /* 0x00000010ff247819 */ /* 0x100fe20000011609 */
[----:B------:R-:W-:Y:S01]  /*11160*/  HADD2.F32 R34, -RZ, R72.H1_H1 ;  /* 0x30000048ff227230 */ /* 0x000fe20000004100 */
[----:B------:R-:W-:Y:S01]  /*11170*/  SHF.R.S32.HI R7, RZ, 0x1f, R4 ;  /* 0x0000001fff077819 */ /* 0x000fe20000011404 */
[----:B------:R-:W-:Y:S01]  /*11180*/  IMAD.SHL.U32 R5, R4, 0x8, RZ ;  /* 0x0000000804057824 */ /* 0x000fe200078e00ff */
[----:B------:R-:W-:Y:S01]  /*11190*/  SHF.R.U64 R44, R8, 0x10, R9 ;  /* 0x00000010082c7819 */ /* 0x000fe20000001209 */
[----:B------:R-:W-:Y:S01]  /*111a0*/  HADD2.F32 R36, -RZ, R36.H0_H0 ;  /* 0x20000024ff247230 */ /* 0x000fe20000004100 */
[----:B------:R-:W-:Y:S01]  /*111b0*/  LEA.HI R7, R7, R4, RZ, 0x3 ;  /* 0x0000000407077211 */ /* 0x000fe200078f18ff */
[----:B------:R-:W-:Y:S01]  /*111c0*/  HADD2.F32 R72, -RZ, R72.H0_H0 ;  /* 0x20000048ff487230 */ /* 0x000fe20000004100 */
[----:B------:R-:W-:-:S02]  /*111d0*/  LOP3.LUT R4, R204, 0x38, R5, 0xf8, !PT ;  /* 0x00000038cc047812 */ /* 0x000fc400078ef805 */
[--C-:B------:R-:W-:Y:S01]  /*111e0*/  SHF.R.U64 R46, R52, 0x10, R53.reuse ;  /* 0x00000010342e7819 */ /* 0x100fe20000001235 */
[----:B------:R-:W-:Y:S01]  /*111f0*/  IMAD.SHL.U32 R7, R7, 0x400, RZ ;  /* 0x0000040007077824 */ /* 0x000fe200078e00ff */
[----:B--2---:R-:W-:Y:S02]  /*11200*/  LOP3.LUT R24, R4, R61, RZ, 0x3c, !PT ;  /* 0x0000003d04187212 */ /* 0x004fe400078e3cff */
[----:B------:R-:W-:Y:S02]  /*11210*/  SHF.R.U32.HI R52, RZ, 0x10, R53 ;  /* 0x00000010ff347819 */ /* 0x000fe40000011635 */
[----:B------:R-:W-:Y:S02]  /*11220*/  LOP3.LUT R25, R7, 0x7fffe000, RZ, 0xc0, !PT ;  /* 0x7fffe00007197812 */ /* 0x000fe400078ec0ff */
[----:B------:R-:W0:Y:S01]  /*11230*/  LDS.128 R4, [R234] ;  /* 0x00000000ea047984 */ /* 0x000e220000000c00 */
[----:B------:R-:W-:Y:S02]  /*11240*/  SHF.R.U64 R43, R10, 0x10, R11 ;  /* 0x000000100a2b7819 */ /* 0x000fe4000000120b */
[----:B------:R-:W-:-:S02]  /*11250*/  IADD3 R25, R24, R25, R209 ;  /* 0x0000001918197210 */ /* 0x000fc40007ffe0d1 */
[----:B------:R-:W-:Y:S02]  /*11260*/  SHF.R.U64 R45, R54, 0x10, R55 ;  /* 0x00000010362d7819 */ /* 0x000fe40000001237 */
[----:B------:R-:W-:Y:S02]  /*11270*/  LEA R28, R25, R2, 0x1 ;  /* 0x00000002191c7211 */ /* 0x000fe400078e08ff */
[----:B------:R-:W-:Y:S02]  /*11280*/  SHF.R.U32.HI R40, RZ, 0x10, R11 ;  /* 0x00000010ff287819 */ /* 0x000fe4000001160b */
[----:B------:R-:W-:Y:S01]  /*11290*/  SHF.R.U32.HI R54, RZ, 0x10, R55 ;  /* 0x00000010ff367819 */ /* 0x000fe20000011637 */
[----:B------:R-:W1:Y:S01]  /*112a0*/  LDS.128 R24, [R28+0x12400] ;  /* 0x012400001c187984 */ /* 0x000e620000000c00 */
[--C-:B0-----:R-:W-:Y:S02]  /*112b0*/  HADD2.F32 R8, -RZ, R5.reuse.H0_H0 ;  /* 0x20000005ff087230 */ /* 0x101fe40000004100 */
[----:B------:R-:W-:-:S02]  /*112c0*/  HADD2.F32 R9, -RZ, R5.H1_H1 ;  /* 0x30000005ff097230 */ /* 0x000fc40000004100 */
[----:B------:R-:W-:Y:S02]  /*112d0*/  HADD2.F32 R5, -RZ, R4.H0_H0 ;  /* 0x20000004ff057230 */ /* 0x000fe40000004100 */
[----:B------:R-:W-:Y:S02]  /*112e0*/  HADD2.F32 R10, -RZ, R6.H0_H0 ;  /* 0x20000006ff0a7230 */ /* 0x000fe40000004100 */
[--C-:B------:R-:W-:Y:S02]  /*112f0*/  HADD2.F32 R11, -RZ, R7.reuse.H0_H0 ;  /* 0x20000007ff0b7230 */ /* 0x100fe40000004100 */
[----:B------:R-:W-:Y:S02]  /*11300*/  HADD2.F32 R7, -RZ, R7.H1_H1 ;  /* 0x30000007ff077230 */ /* 0x000fe40000004100 */
[--C-:B-1----:R-:W-:Y:S02]  /*11310*/  HADD2.F32 R29, -RZ, R25.reuse.H0_H0 ;  /* 0x20000019ff1d7230 */ /* 0x102fe40000004100 */
[----:B------:R-:W-:-:S02]  /*11320*/  HADD2.F32 R30, -RZ, R25.H1_H1 ;  /* 0x30000019ff1e7230 */ /* 0x000fc40000004100 */
[----:B------:R-:W-:Y:S02]  /*11330*/  HADD2.F32 R25, -RZ, R24.H0_H0 ;  /* 0x20000018ff197230 */ /* 0x000fe40000004100 */
[CC--:B------:R-:W-:Y:S01]  /*11340*/  FMUL.FTZ R37, R29.reuse, R35.reuse ;  /* 0x000000231d257220 */ /* 0x0c0fe20000410000 */
[----:B------:R-:W-:Y:S01]  /*11350*/  FMUL.FTZ R39, R29, R34 ;  /* 0x000000221d277220 */ /* 0x000fe20000410000 */
[----:B------:R-:W-:Y:S02]  /*11360*/  HADD2.F32 R29, -RZ, R52.H0_H0 ;  /* 0x20000034ff1d7230 */ /* 0x000fe40000004100 */
[----:B------:R-:W-:Y:S01]  /*11370*/  FMUL.FTZ R38, R30, R36 ;  /* 0x000000241e267220 */ /* 0x000fe20000410000 */
[C---:B------:R-:W-:Y:S01]  /*11380*/  FFMA.FTZ R37, R8.reuse, R34, -R37 ;  /* 0x0000002208257223 */ /* 0x040fe20000010825 */
[----:B------:R-:W-:Y:S02]  /*11390*/  HADD2.F32 R34, -RZ, R69.H0_H0 ;  /* 0x20000045ff227230 */ /* 0x000fe40000004100 */
[----:B------:R-:W-:Y:S01]  /*113a0*/  FFMA.FTZ R39, R8, R35, R39 ;  /* 0x0000002308277223 */ /* 0x000fe20000010027 */
[-C--:B------:R-:W-:Y:S01]  /*113b0*/  FMUL.FTZ R30, R30, R29.reuse ;  /* 0x0000001d1e1e7220 */ /* 0x080fe20000410000 */
[----:B------:R-:W-:Y:S01]  /*113c0*/  FFMA.FTZ R38, R9, R29, -R38 ;  /* 0x0000001d09267223 */ /* 0x000fe20000010826 */
[----:B------:R-:W-:-:S02]  /*113d0*/  HADD2.F32 R31, -RZ, R26.H0_H0 ;  /* 0x2000001aff1f7230 */ /* 0x000fc40000004100 */
[C---:B------:R-:W-:Y:S01]  /*113e0*/  FMUL.FTZ R8, R25.reuse, R34 ;  /* 0x0000002219087220 */ /* 0x040fe20000410000 */
[----:B------:R-:W-:Y:S02]  /*113f0*/  HADD2.F32 R29, -RZ, R70.H0_H0 ;  /* 0x20000046ff1d7230 */ /* 0x000fe40000004100 */
[-C--:B------:R-:W-:Y:S01]  /*11400*/  FMUL.FTZ R25, R25, R72.reuse ;  /* 0x0000004819197220 */ /* 0x080fe20000410000 */
[----:B------:R-:W-:Y:S02]  /*11410*/  HADD2.F32 R32, -RZ, R27.H0_H0 ;  /* 0x2000001bff207230 */ /* 0x000fe40000004100 */
[C---:B------:R-:W-:Y:S01]  /*11420*/  FFMA.FTZ R72, R5.reuse, R72, -R8 ;  /* 0x0000004805487223 */ /* 0x040fe20000010808 */
[--C-:B------:R-:W-:Y:S02]  /*11430*/  HADD2.F32 R8, -RZ, R73.reuse.H0_H0 ;  /* 0x20000049ff087230 */ /* 0x100fe40000004100 */
[----:B------:R-:W-:Y:S01]  /*11440*/  FFMA.FTZ R34, R5, R34, R25 ;  /* 0x0000002205227223 */ /* 0x000fe20000010019 */
[----:B------:R-:W-:Y:S01]  /*11450*/  FMUL.FTZ R5, R31, R29 ;  /* 0x0000001d1f057220 */ /* 0x000fe20000410000 */
[----:B------:R-:W-:-:S02]  /*11460*/  HADD2.F32 R73, -RZ, R73.H1_H1 ;  /* 0x30000049ff497230 */ /* 0x000fc40000004100 */
[----:B------:R-:W-:Y:S01]  /*11470*/  FFMA.FTZ R36, R9, R36, R30 ;  /* 0x0000002409247223 */ /* 0x000fe2000001001e */
[----:B------:R-:W-:Y:S02]  /*11480*/  HADD2.F32 R70, -RZ, R70.H1_H1 ;  /* 0x30000046ff467230 */ /* 0x000fe40000004100 */
[-C--:B------:R-:W-:Y:S01]  /*11490*/  FMUL.FTZ R9, R31, R8.reuse ;  /* 0x000000081f097220 */ /* 0x080fe20000410000 */
[----:B------:R-:W-:Y:S01]  /*114a0*/  FFMA.FTZ R31, R10, R8, -R5 ;  /* 0x000000080a1f7223 */ /* 0x000fe20000010805 */
[----:B------:R-:W-:Y:S02]  /*114b0*/  HADD2.F32 R30, -RZ, R40.H0_H0 ;  /* 0x20000028ff1e7230 */ /* 0x000fe40000004100 */
[C---:B------:R-:W-:Y:S01]  /*114c0*/  FMUL.FTZ R5, R32.reuse, R73 ;  /* 0x0000004920057220 */ /* 0x040fe20000410000 */
[----:B------:R-:W-:Y:S02]  /*114d0*/  HADD2.F32 R27, -RZ, R27.H1_H1 ;  /* 0x3000001bff1b7230 */ /* 0x000fe40000004100 */
[----:B------:R-:W-:Y:S01]  /*114e0*/  FMUL.FTZ R40, R32, R70 ;  /* 0x0000004620287220 */ /* 0x000fe20000410000 */
[----:B------:R-:W-:-:S02]  /*114f0*/  HADD2.F32 R8, -RZ, R54.H0_H0 ;  /* 0x20000036ff087230 */ /* 0x000fc40000004100 */
[C---:B------:R-:W-:Y:S01]  /*11500*/  FFMA.FTZ R70, R11.reuse, R70, R5 ;  /* 0x000000460b467223 */ /* 0x040fe20000010005 */
[----:B------:R-:W-:Y:S02]  /*11510*/  HADD2.F32 R24, -RZ, R24.H1_H1 ;  /* 0x30000018ff187230 */ /* 0x000fe40000004100 */
[----:B------:R-:W-:Y:S01]  /*11520*/  FFMA.FTZ R40, R11, R73, -R40 ;  /* 0x000000490b287223 */ /* 0x000fe20000010828 */
[C---:B------:R-:W-:Y:S01]  /*11530*/  FMUL.FTZ R32, R27.reuse, R30 ;  /* 0x0000001e1b207220 */ /* 0x040fe20000410000 */
[-C--:B------:R-:W-:Y:S01]  /*11540*/  FMUL.FTZ R42, R27, R8.reuse ;  /* 0x000000081b2a7220 */ /* 0x080fe20000410000 */
[----:B------:R-:W-:Y:S02]  /*11550*/  HADD2.F32 R11, -RZ, R44.H0_H0 ;  /* 0x2000002cff0b7230 */ /* 0x000fe40000004100 */
[----:B------:R-:W-:Y:S01]  /*11560*/  FFMA.FTZ R10, R10, R29, R9 ;  /* 0x0000001d0a0a7223 */ /* 0x000fe20000010009 */
[----:B------:R-:W-:Y:S02]  /*11570*/  HADD2.F32 R5, -RZ, R46.H0_H0 ;  /* 0x2000002eff057230 */ /* 0x000fe40000004100 */
[----:B------:R-:W-:Y:S01]  /*11580*/  FFMA.FTZ R41, R7, R8, -R32 ;  /* 0x0000000807297223 */ /* 0x000fe20000010820 */
[----:B------:R-:W-:-:S02]  /*11590*/  HADD2.F32 R26, -RZ, R26.H1_H1 ;  /* 0x3000001aff1a7230 */ /* 0x000fc40000004100 */
[----:B------:R-:W-:Y:S02]  /*115a0*/  HADD2.F32 R25, -RZ, R43.H0_H0 ;  /* 0x2000002bff197230 */ /* 0x000fe40000004100 */
[----:B------:R-:W-:Y:S01]  /*115b0*/  FFMA.FTZ R43, R7, R30, R42 ;  /* 0x0000001e072b7223 */ /* 0x000fe2000001002a */
[----:B------:R-:W-:Y:S02]  /*115c0*/  HADD2.F32 R9, -RZ, R45.H0_H0 ;  /* 0x2000002dff097230 */ /* 0x000fe40000004100 */
[C---:B------:R-:W-:Y:S01]  /*115d0*/  FMUL.FTZ R7, R24.reuse, R11 ;  /* 0x0000000b18077220 */ /* 0x040fe20000410000 */
[----:B------:R-:W-:Y:S02]  /*115e0*/  HADD2.F32 R4, -RZ, R4.H1_H1 ;  /* 0x30000004ff047230 */ /* 0x000fe40000004100 */
[----:B------:R-:W-:Y:S01]  /*115f0*/  FMUL.FTZ R24, R24, R5 ;  /* 0x0000000518187220 */ /* 0x000fe20000410000 */
[----:B------:R-:W-:Y:S02]  /*11600*/  HADD2.F32 R6, -RZ, R6.H1_H1 ;  /* 0x30000006ff067230 */ /* 0x000fe40000004100 */
[C---:B------:R-:W-:Y:S01]  /*11610*/  FMUL.FTZ R35, R26.reuse, R25 ;  /* 0x000000191a237220 */ /* 0x040fe20000410000 */
        /* <DEDUP_REMOVED lines=15> */
.L_x_5305:
[----:B------:R-:W-:Y:S05]  /*11710*/  BSYNC B1 ;  /* 0x0000000000017941 */ /* 0x000fea0003800000 */
.L_x_5304:
[----:B------:R-:W-:Y:S05]  /*11720*/  @P2 BRA `(.L_x_5277) ;  /* 0x0000000400782947 */ /* 0x000fea0003800000 */
[----:B------:R-:W-:Y:S01]  /*11730*/  LEA.HI R33, R33, R225, RZ, 0x1d ;  /* 0x000000e121217211 */ /* 0x000fe200078fe8ff */
[----:B--2---:R-:W-:Y:S01]  /*11740*/  HADD2.F32 R29, -RZ, R20.H1_H1 ;  /* 0x30000014ff1d7230 */ /* 0x004fe20000004100 */
[----:B0-----:R-:W-:Y:S01]  /*11750*/  SHF.R.U32.HI R32, RZ, 0x10, R13 ;  /* 0x00000010ff207819 */ /* 0x001fe2000001160d */
[----:B------:R-:W-:Y:S01]  /*11760*/  HADD2.F32 R31, -RZ, R0.H1_H1 ;  /* 0x30000000ff1f7230 */ /* 0x000fe20000004100 */
[----:B-1----:R-:W-:Y:S01]  /*11770*/  SHF.R.S32.HI R4, RZ, 0x1f, R33 ;  /* 0x0000001fff047819 */ /* 0x002fe20000011421 */
[----:B------:R-:W-:Y:S01]  /*11780*/  IMAD.SHL.U32 R5, R33, 0x8, RZ ;  /* 0x0000000821057824 */ /* 0x000fe200078e00ff */
[----:B------:R-:W-:Y:S01]  /*11790*/  SHF.R.U64 R40, R56, 0x10, R57 ;  /* 0x0000001038287819 */ /* 0x000fe20000001239 */
[----:B------:R-:W-:Y:S01]  /*117a0*/  HADD2.F32 R32, -RZ, R32.H0_H0 ;  /* 0x20000020ff207230 */ /* 0x000fe20000004100 */
[----:B------:R-:W-:Y:S01]  /*117b0*/  LEA.HI R33, R4, R33, RZ, 0x3 ;  /* 0x0000002104217211 */ /* 0x000fe200078f18ff */
[----:B------:R-:W-:Y:S01]  /*117c0*/  HADD2.F32 R30, -RZ, R0.H0_H0 ;  /* 0x20000000ff1e7230 */ /* 0x000fe20000004100 */
[----:B------:R-:W-:Y:S01]  /*117d0*/  LOP3.LUT R4, R204, 0x38, R5, 0xf8, !PT ;  /* 0x00000038cc047812 */ /* 0x000fe200078ef805 */
[----:B------:R-:W-:Y:S01]  /*117e0*/  HADD2.F32 R20, -RZ, R20.H0_H0 ;  /* 0x20000014ff147230 */ /* 0x000fe20000004100 */
[----:B------:R-:W-:Y:S01]  /*117f0*/  SHF.R.U32.HI R56, RZ, 0x10, R57 ;  /* 0x00000010ff387819 */ /* 0x000fe20000011639 */
[----:B------:R-:W-:Y:S01]  /*11800*/  IMAD.SHL.U32 R33, R33, 0x400, RZ ;  /* 0x0000040021217824 */ /* 0x000fe200078e00ff */
[----:B------:R-:W-:-:S02]  /*11810*/  LOP3.LUT R8, R4, R61, RZ, 0x3c, !PT ;  /* 0x0000003d04087212 */ /* 0x000fc400078e3cff */
[----:B------:R-:W0:Y:S01]  /*11820*/  LDS.128 R4, [R233] ;  /* 0x00000000e9047984 */ /* 0x000e220000000c00 */
[----:B------:R-:W-:Y:S02]  /*11830*/  SHF.R.U64 R38, R12, 0x10, R13 ;  /* 0x000000100c267819 */ /* 0x000fe4000000120d */
[----:B------:R-:W-:Y:S02]  /*11840*/  LOP3.LUT R9, R33, 0x7fffe000, RZ, 0xc0, !PT ;  /* 0x7fffe00021097812 */ /* 0x000fe400078ec0ff */
[----:B------:R-:W-:Y:S02]  /*11850*/  SHF.R.U64 R37, R14, 0x10, R15 ;  /* 0x000000100e257819 */ /* 0x000fe4000000120f */
[----:B------:R-:W-:Y:S02]  /*11860*/  IADD3 R9, R8, R9, R209 ;  /* 0x0000000908097210 */ /* 0x000fe40007ffe0d1 */
[--C-:B------:R-:W-:Y:S02]  /*11870*/  SHF.R.U64 R39, R58, 0x10, R59.reuse ;  /* 0x000000103a277819 */ /* 0x100fe4000000123b */
[----:B------:R-:W-:Y:S01]  /*11880*/  SHF.R.U32.HI R58, RZ, 0x10, R59 ;  /* 0x00000010ff3a7819 */ /* 0x000fe2000001163b */
[----:B------:R-:W-:Y:S01]  /*11890*/  IMAD R24, R9, 0x2, R2 ;  /* 0x0000000209187824 */ /* 0x000fe200078e0202 */
[----:B------:R-:W-:-:S04]  /*118a0*/  SHF.R.U32.HI R36, RZ, 0x10, R15 ;  /* 0x00000010ff247819 */ /* 0x000fc8000001160f */
[----:B------:R-:W1:Y:S01]  /*118b0*/  LDS.128 R8, [R24+0x12400] ;  /* 0x0124000018087984 */ /* 0x000e620000000c00 */
[--C-:B0-----:R-:W-:Y:S02]  /*118c0*/  HADD2.F32 R13, -RZ, R5.reuse.H1_H1 ;  /* 0x30000005ff0d7230 */ /* 0x101fe40000004100 */
[----:B------:R-:W-:Y:S02]  /*118d0*/  HADD2.F32 R12, -RZ, R5.H0_H0 ;  /* 0x20000005ff0c7230 */ /* 0x000fe40000004100 */
[----:B------:R-:W-:Y:S02]  /*118e0*/  HADD2.F32 R5, -RZ, R4.H0_H0 ;  /* 0x20000004ff057230 */ /* 0x000fe40000004100 */
[----:B------:R-:W-:Y:S02]  /*118f0*/  HADD2.F32 R14, -RZ, R6.H0_H0 ;  /* 0x20000006ff0e7230 */ /* 0x000fe40000004100 */
[--C-:B------:R-:W-:Y:S02]  /*11900*/  HADD2.F32 R15, -RZ, R7.reuse.H0_H0 ;  /* 0x20000007ff0f7230 */ /* 0x100fe40000004100 */
[----:B------:R-:W-:-:S02]  /*11910*/  HADD2.F32 R7, -RZ, R7.H1_H1 ;  /* 0x30000007ff077230 */ /* 0x000fc40000004100 */
[----:B------:R-:W-:Y:S02]  /*11920*/  HADD2.F32 R4, -RZ, R4.H1_H1 ;  /* 0x30000004ff047230 */ /* 0x000fe40000004100 */
        /* <DEDUP_REMOVED lines=17> */
[----:B------:R-:W-:Y:S01]  /*11a40*/  FFMA.FTZ R13, R5, R20, -R0 ;  /* 0x00000014050d7223 */ /* 0x000fe20000010800 */
[----:B------:R-:W-:-:S02]  /*11a50*/  HADD2.F32 R0, -RZ, R21.H0_H0 ;  /* 0x20000015ff007230 */ /* 0x000fc40000004100 */
[----:B------:R-:W-:Y:S01]  /*11a60*/  FFMA.FTZ R30, R5, R30, R9 ;  /* 0x0000001e051e7223 */ /* 0x000fe20000010009 */
[C---:B------:R-:W-:Y:S01]  /*11a70*/  FMUL.FTZ R5, R27.reuse, R12 ;  /* 0x0000000c1b057220 */ /* 0x040fe20000410000 */
[----:B------:R-:W-:Y:S02]  /*11a80*/  HADD2.F32 R28, -RZ, R11.H0_H0 ;  /* 0x2000000bff1c7230 */ /* 0x000fe40000004100 */
[----:B------:R-:W-:Y:S02]  /*11a90*/  HADD2.F32 R3, -RZ, R3.H1_H1 ;  /* 0x30000003ff037230 */ /* 0x000fe40000004100 */
        /* <DEDUP_REMOVED lines=9> */
[----:B------:R-:W-:Y:S02]  /*11b30*/  HADD2.F32 R8, -RZ, R8.H1_H1 ;  /* 0x30000008ff087230 */ /* 0x000fe40000004100 */
[----:B------:R-:W-:Y:S01]  /*11b40*/  FMUL.FTZ R12, R11, R20 ;  /* 0x000000140b0c7220 */ /* 0x000fe20000410000 */
[----:B------:R-:W-:-:S02]  /*11b50*/  HADD2.F32 R10, -RZ, R10.H1_H1 ;  /* 0x3000000aff0a7230 */ /* 0x000fc40000004100 */
[-C--:B------:R-:W-:Y:S01]  /*11b60*/  FMUL.FTZ R14, R11, R0.reuse ;  /* 0x000000000b0e7220 */ /* 0x080fe20000410000 */
[C---:B------:R-:W-:Y:S01]  /*11b70*/  FFMA.FTZ R28, R15.reuse, R3, R28 ;  /* 0x000000030f1c7223 */ /* 0x040fe2000001001c */
[----:B------:R-:W-:Y:S02]  /*11b80*/  HADD2.F32 R9, -RZ, R38.H0_H0 ;  /* 0x20000026ff097230 */ /* 0x000fe40000004100 */
[----:B------:R-:W-:Y:S01]  /*11b90*/  FFMA.FTZ R32, R15, R21, -R32 ;  /* 0x000000150f207223 */ /* 0x000fe20000010820 */
[----:B------:R-:W-:Y:S02]  /*11ba0*/  HADD2.F32 R11, -RZ, R37.H0_H0 ;  /* 0x20000025ff0b7230 */ /* 0x000fe40000004100 */
[C---:B------:R-:W-:Y:S01]  /*11bb0*/  FFMA.FTZ R21, R7.reuse, R0, -R12 ;  /* 0x0000000007157223 */ /* 0x040fe2000001080c */
[----:B------:R-:W-:Y:S02]  /*11bc0*/  HADD2.F32 R3, -RZ, R40.H0_H0 ;  /* 0x20000028ff037230 */ /* 0x000fe40000004100 */
[----:B------:R-:W-:Y:S01]  /*11bd0*/  FFMA.FTZ R29, R7, R20, R14 ;  /* 0x00000014071d7223 */ /* 0x000fe2000001000e */
[----:B------:R-:W-:-:S02]  /*11be0*/  HADD2.F32 R5, -RZ, R39.H0_H0 ;  /* 0x20000027ff057230 */ /* 0x000fc40000004100 */
[----:B------:R-:W-:Y:S01]  /*11bf0*/  FMUL.FTZ R7, R8, R9 ;  /* 0x0000000908077220 */ /* 0x000fe20000410000 */
[----:B------:R-:W-:Y:S01]  /*11c00*/  FMUL.FTZ R15, R10, R11 ;  /* 0x0000000b0a0f7220 */ /* 0x000fe20000410000 */
[----:B------:R-:W-:Y:S01]  /*11c10*/  FMUL.FTZ R8, R8, R3 ;  /* 0x0000000308087220 */ /* 0x000fe20000410000 */
[----:B------:R-:W-:Y:S01]  /*11c20*/  FMUL.FTZ R12, R10, R5 ;  /* 0x000000050a0c7220 */ /* 0x000fe20000410000 */
[----:B------:R-:W-:Y:S01]  /*11c30*/  FFMA.FTZ R0, R4, R3, -R7 ;  /* 0x0000000304007223 */ /* 0x000fe20000010807 */
[----:B------:R-:W-:Y:S01]  /*11c40*/  FFMA.FTZ R10, R6, R5, -R15 ;  /* 0x00000005060a7223 */ /* 0x000fe2000001080f */
[----:B------:R-:W-:Y:S01]  /*11c50*/  FFMA.FTZ R3, R4, R9, R8 ;  /* 0x0000000904037223 */ /* 0x000fe20000010008 */
        /* <DEDUP_REMOVED lines=11> */
.L_x_5277:
[----:B------:R-:W-:Y:S05]  /*11d10*/  BSYNC B0 ;  /* 0x0000000000007941 */ /* 0x000fea0003800000 */
.L_x_5255:
        /* <DEDUP_REMOVED lines=8> */
.L_x_5253:
[----:B01234-:R-:W2:Y:S02]  /*11da0*/  LDL R0, [R1+0x40] ;  /* 0x0000400001007983 */ /* 0x01fea40000100800 */
[----:B--2---:R-:W-:-:S13]  /*11db0*/  R2UR UR4, R0 ;  /* 0x00000000000472ca */ /* 0x004fda00000e0000 */
[----:B------:R-:W-:-:S05]  /*11dc0*/  IMAD.U32 R0, RZ, RZ, UR4 ;  /* 0x00000004ff007e24 */ /* 0x000fca000f8e00ff */
[----:B------:R-:W-:-:S13]  /*11dd0*/  ISETP.NE.AND P0, PT, R0, 0x3, PT ;  /* 0x000000030000780c */ /* 0x000fda0003f05270 */
[----:B------:R-:W-:Y:S05]  /*11de0*/  @!P0 BRA `(.L_x_5306) ;  /* 0x0000000000048947 */ /* 0x000fea0003800000 */
[----:B------:R-:W-:Y:S01]  /*11df0*/  BPT.TRAP 0x1 ;  /* 0x000000040000795c */ /* 0x000fe20000300000 */
.L_x_5306:
[----:B------:R-:W-:Y:S01]  /*11e00*/  IMAD R74, R17, 0x8, R2 ;  /* 0x00000008114a7824 */ /* 0x000fe200078e0202 */
[----:B------:R-:W-:-:S04]  /*11e10*/  SHF.L.U32 R3, R192, 0x1f, RZ ;  /* 0x0000001fc0037819 */ /* 0x000fc800000006ff */
[----:B------:R0:W1:Y:S01]  /*11e20*/  SYNCS.PHASECHK.TRANS64.TRYWAIT P2, [R74+URZ+0x30830], R3 ;  /* 0x030830034a0075a7 */ /* 0x000062000804017f */
[----:B------:R-:W-:Y:S05]  /*11e30*/  @!P0 BRA `(.L_x_5307) ;  /* 0x0000000000048947 */ /* 0x000fea0003800000 */
[----:B------:R-:W-:Y:S01]  /*11e40*/  BPT.TRAP 0x1 ;  /* 0x000000040000795c */ /* 0x000fe20000300000 */
.L_x_5307:
[----:B------:R-:W2:Y:S02]  /*11e50*/  S2R R0, SR_TID.X ;  /* 0x0000000000007919 */ /* 0x000ea40000002100 */
[----:B--2---:R-:W-:-:S04]  /*11e60*/  LOP3.LUT R0, R0, 0x7f, RZ, 0xc0, !PT ;  /* 0x0000007f00007812 */ /* 0x004fc800078ec0ff */
[----:B------:R-:W-:Y:S01]  /*11e70*/  ISETP.NE.AND P1, PT, R0, RZ, PT ;  /* 0x000000ff0000720c */ /* 0x000fe20003f25270 */
[----:B-1----:R-:W-:-:S12]  /*11e80*/  @P2 BRA `(.L_x_5308) ;  /* 0x0000000000082947 */ /* 0x002fd80003800000 */
[----:B------:R-:W1:Y:S02]  /*11e90*/  SYNCS.PHASECHK.TRANS64.TRYWAIT P2, [R74+URZ+0x30830], R3 ;  /* 0x030830034a0075a7 */ /* 0x000e64000804017f */
[----:B-1----:R-:W-:Y:S05]  /*11ea0*/  @!P2 BRA `(.L_x_5309) ;  /* 0x0000019c00d8a947 */ /* 0x002fea0003800000 */
.L_x_5308:
[----:B------:R-:W-:Y:S05]  /*11eb0*/  WARPSYNC.ALL ;  /* 0x0000000000007948 */ /* 0x000fea0003800000 */
[----:B------:R-:W-:Y:S01]  /*11ec0*/  IADD3 R0, R2, 0x1e400, RZ ;  /* 0x0001e40002007810 */ /* 0x000fe20007ffe0ff */
[----:B------:R-:W-:Y:S01]  /*11ed0*/  IMAD.MOV.U32 R5, RZ, RZ, 0x40000040 ;  /* 0x40000040ff057424 */ /* 0x000fe200078e00ff */
[----:B------:R-:W-:Y:S01]  /*11ee0*/  R2UR UR52, R68 ;  /* 0x00000000443472ca */ /* 0x000fe200000e0000 */
[----:B------:R-:W-:Y:S01]  /*11ef0*/  UMOV UR53, 0x40000040 ;  /* 0x4000004000357882 */ /* 0x000fe20000000000 */
[----:B------:R-:W-:Y:S01]  /*11f00*/  SHF.R.U32.HI R0, RZ, 0x4, R0 ;  /* 0x00000004ff007819 */ /* 0x000fe20000011600 */
[----:B------:R-:W-:Y:S01]  /*11f10*/  WARPGROUP.ARRIVE ;  /* 0x00000000000079c5 */ /* 0x000fe20000000000 */
[----:B------:R-:W-:Y:S01]  /*11f20*/  R2UR UR55, R5 ;  /* 0x00000000053772ca */ /* 0x000fe200000e0000 */
[----:B------:R-:W-:Y:S01]  /*11f30*/  IMAD.MOV.U32 R7, RZ, RZ, 0x40000040 ;  /* 0x40000040ff077424 */ /* 0x000fe200078e00ff */
[----:B------:R-:W-:Y:S01]  /*11f40*/  LOP3.LUT R0, R0, 0x3fff, RZ, 0xc0, !PT ;  /* 0x00003fff00007812 */ /* 0x000fe200078ec0ff */
[----:B------:R-:W-:Y:S01]  /*11f50*/  UMOV UR49, 0x40000040 ;  /* 0x4000004000317882 */ /* 0x000fe20000000000 */
[----:B------:R-:W-:Y:S01]  /*11f60*/  UMOV UR9, 0x40000040 ;  /* 0x4000004000097882 */ /* 0x000fe20000000000 */
[----:B------:R-:W-:Y:S01]  /*11f70*/  UMOV UR57, 0x40000040 ;  /* 0x4000004000397882 */ /* 0x000fe20000000000 */
[----:B------:R-:W-:Y:S01]  /*11f80*/  LOP3.LUT R8, R0, 0x10000, RZ, 0xfc, !PT ;  /* 0x0001000000087812 */ /* 0x000fe200078efcff */
[----:B------:R-:W-:Y:S01]  /*11f90*/  IMAD.U32 R11, RZ, RZ, UR9 ;  /* 0x00000009ff0b7e24 */ /* 0x000fe2000f8e00ff */
[----:B------:R-:W-:Y:S01]  /*11fa0*/  R2UR UR51, R7 ;  /* 0x00000000073372ca */ /* 0x000fe200000e0000 */
[----:B------:R-:W-:Y:S01]  /*11fb0*/  ULOP3.LUT UR52, UR52, 0x10000, URZ, 0xfc, !UPT ;  /* 0x0001000034347892 */ /* 0x000fe2000f8efc3f */
[----:B------:R-:W-:Y:S01]  /*11fc0*/  IMAD.MOV.U32 R7, RZ, RZ, 0x40000040 ;  /* 0x40000040ff077424 */ /* 0x000fe200078e00ff */
[----:B------:R-:W-:Y:S01]  /*11fd0*/  UMOV UR41, 0x40000040 ;  /* 0x4000004000297882 */ /* 0x000fe20000000000 */
[----:B------:R-:W-:Y:S01]  /*11fe0*/  IMAD R4, R17, 0x900, R8 ;  /* 0x0000090011047824 */ /* 0x000fe200078e0208 */
[----:B------:R-:W-:Y:S01]  /*11ff0*/  UIADD3 UR48, UR52, 0x2, URZ ;  /* 0x0000000234307890 */ /* 0x000fe2000fffe03f */
[----:B------:R-:W2:Y:S01]  /*12000*/  LDC R226, c[0x0][0x448] ;  /* 0x00011200ffe27b82 */ /* 0x000ea20000000800 */
[----:B------:R-:W-:Y:S01]  /*12010*/  R2UR UR11, R7 ;  /* 0x00000000070b72ca */ /* 0x000fe200000e0000 */
[C---:B------:R-:W-:Y:S01]  /*12020*/  VIADD R6, R4.reuse, 0x2 ;  /* 0x0000000204067836 */ /* 0x040fe20000000000 */
[----:B------:R-:W-:Y:S01]  /*12030*/  R2UR UR54, R4 ;  /* 0x00000000043672ca */ /* 0x000fe200000e0000 */
[----:B------:R-:W-:Y:S01]  /*12040*/  UIADD3 UR4, UR52, 0x4, URZ ;  /* 0x0000000434047890 */ /* 0x000fe2000fffe03f */
[----:B------:R-:W-:-:S02]  /*12050*/  IMAD.MOV.U32 R7, RZ, RZ, 0x40000040 ;  /* 0x40000040ff077424 */ /* 0x000fc400078e00ff */
[----:B------:R-:W-:Y:S01]  /*12060*/  R2UR UR50, R6 ;  /* 0x00000000063272ca */ /* 0x000fe200000e0000 */
[----:B------:R-:W-:-:S03]  /*12070*/  VIADD R6, R4, 0x4 ;  /* 0x0000000404067836 */ /* 0x000fc60000000000 */
[----:B------:R-:W-:Y:S01]  /*12080*/  UMOV UR8, UR4 ;  /* 0x0000000400087c82 */ /* 0x000fe20008000000 */
[----:B------:R-:W-:Y:S01]  /*12090*/  UIADD3 UR4, UR52, 0x6, URZ ;  /* 0x0000000634047890 */ /* 0x000fe2000fffe03f */
[----:B------:R-:W-:Y:S01]  /*120a0*/  R2UR UR10, R6 ;  /* 0x00000000060a72ca */ /* 0x000fe200000e0000 */
[----:B------:R-:W-:Y:S01]  /*120b0*/  VIADD R6, R4, 0x6 ;  /* 0x0000000604067836 */ /* 0x000fe20000000000 */
[----:B------:R-:W-:Y:S01]  /*120c0*/  MOV R10, UR8 ;  /* 0x00000008000a7c02 */ /* 0x000fe20008000f00 */
[----:B------:R-:W-:Y:S04]  /*120d0*/  HGMMA.64x96x16.F32 R24, gdesc[UR52], RZ, !UPT, gsb0 ;  /* 0x01600000341879f0 */ /* 0x000fe8000c0008ff */
[----:B------:R3:W-:Y:S01]  /*120e0*/  STL.64 [R1+0x38], R10 ;  /* 0x0000380a01007387 */ /* 0x0007e20000100a00 */
[----:B------:R-:W-:-:S02]  /*120f0*/  WARPGROUP.DEPBAR.LE gsb0, 0x0 ;  /* 0x00008000000079c5 */ /* 0x000fc40000010000 */
[----:B------:R-:W-:-:S06]  /*12100*/  WARPGROUP.ARRIVE ;  /* 0x00000000000079c5 */ /* 0x000fcc0000000000 */
[----:B------:R-:W-:Y:S03]  /*12110*/  HGMMA.64x96x16.F32 R24, gdesc[UR48], R24, gsb0 ;  /* 0x01600000301879f0 */ /* 0x000fe60008000818 */
[----:B------:R-:W-:Y:S02]  /*12120*/  WARPGROUP.DEPBAR.LE gsb0, 0x0 ;  /* 0x00008000000079c5 */ /* 0x000fe40000010000 */
[----:B------:R-:W-:-:S06]  /*12130*/  WARPGROUP.ARRIVE ;  /* 0x00000000000079c5 */ /* 0x000fcc0000000000 */
[----:B------:R-:W-:Y:S01]  /*12140*/  HGMMA.64x96x16.F32 R24, gdesc[UR8], R24, gsb0 ;  /* 0x01600000081879f0 */ /* 0x000fe20008000818 */
[----:B------:R-:W-:Y:S01]  /*12150*/  R2UR UR10, R6 ;  /* 0x00000000060a72ca */ /* 0x000fe200000e0000 */
[----:B------:R-:W-:Y:S01]  /*12160*/  UMOV UR8, UR4 ;  /* 0x0000000400087c82 */ /* 0x000fe20008000000 */
[----:B------:R-:W-:Y:S01]  /*12170*/  R2UR UR11, R7 ;  /* 0x00000000070b72ca */ /* 0x000fe200000e0000 */
[----:B------:R-:W-:Y:S01]  /*12180*/  UMOV UR9, 0x40000040 ;  /* 0x4000004000097882 */ /* 0x000fe20000000000 */
[----:B------:R-:W-:Y:S01]  /*12190*/  IMAD.MOV.U32 R7, RZ, RZ, 0x40000040 ;  /* 0x40000040ff077424 */ /* 0x000fe200078e00ff */
[----:B------:R-:W-:Y:S01]  /*121a0*/  IADD3 R6, R4, 0x300, RZ ;  /* 0x0000030004067810 */ /* 0x000fe20007ffe0ff */
[----:B------:R-:W-:Y:S01]  /*121b0*/  UIADD3 UR4, UR52, 0x400, URZ ;  /* 0x0000040034047890 */ /* 0x000fe2000fffe03f */
[----:B---3--:R-:W-:Y:S02]  /*121c0*/  IMAD.U32 R10, RZ, RZ, UR8 ;  /* 0x00000008ff0a7e24 */ /* 0x008fe4000f8e00ff */
[----:B------:R-:W-:-:S05]  /*121d0*/  IMAD.U32 R11, RZ, RZ, UR9 ;  /* 0x00000009ff0b7e24 */ /* 0x000fca000f8e00ff */
[----:B------:R3:W-:Y:S01]  /*121e0*/  STL.64 [R1+0x30], R10 ;  /* 0x0000300a01007387 */ /* 0x0007e20000100a00 */
[----:B------:R-:W-:Y:S02]  /*121f0*/  WARPGROUP.DEPBAR.LE gsb0, 0x0 ;  /* 0x00008000000079c5 */ /* 0x000fe40000010000 */
[----:B------:R-:W-:-:S06]  /*12200*/  WARPGROUP.ARRIVE ;  /* 0x00000000000079c5 */ /* 0x000fcc0000000000 */
[----:B------:R-:W-:Y:S01]  /*12210*/  HGMMA.64x96x16.F32 R24, gdesc[UR8], R24, gsb0 ;  /* 0x01600000081879f0 */ /* 0x000fe20008000818 */
[----:B------:R-:W-:Y:S01]  /*12220*/  R2UR UR10, R6 ;  /* 0x00000000060a72ca */ /* 0x000fe200000e0000 */
[----:B------:R-:W-:Y:S01]  /*12230*/  UMOV UR8, UR4 ;  /* 0x0000000400087c82 */ /* 0x000fe20008000000 */
[----:B------:R-:W-:Y:S01]  /*12240*/  R2UR UR11, R7 ;  /* 0x00000000070b72ca */ /* 0x000fe200000e0000 */
[----:B------:R-:W-:Y:S01]  /*12250*/  UMOV UR9, 0x40000040 ;  /* 0x4000004000097882 */ /* 0x000fe20000000000 */
[----:B------:R-:W-:Y:S01]  /*12260*/  VIADD R6, R4, 0x302 ;  /* 0x0000030204067836 */ /* 0x000fe20000000000 */
[----:B------:R-:W-:Y:S01]  /*12270*/  UIADD3 UR4, UR52, 0x402, URZ ;  /* 0x0000040234047890 */ /* 0x000fe2000fffe03f */
[----:B------:R-:W-:Y:S02]  /*12280*/  IMAD.MOV.U32 R7, RZ, RZ, 0x40000040 ;  /* 0x40000040ff077424 */ /* 0x000fe400078e00ff */
        /* <DEDUP_REMOVED lines=12> */
[----:B------:R-:W-:Y:S01]  /*12350*/  IMAD.MOV.U32 R7, RZ, RZ, 0x40000040 ;  /* 0x40000040ff077424 */ /* 0x000fe200078e00ff */
[----:B---3--:R-:W-:Y:S01]  /*12360*/  MOV R10, UR8 ;  /* 0x00000008000a7c02 */ /* 0x008fe20008000f00 */
        /* <DEDUP_REMOVED lines=26> */
[----:B------:R-:W-:Y:S01]  /*12510*/  IMAD.U32 R11, RZ, RZ, UR9 ;  /* 0x00000009ff0b7e24 */ /* 0x000fe2000f8e00ff */
[----:B------:R-:W-:-:S04]  /*12520*/  UIADD3 UR56, UR52, 0x802, URZ ;  /* 0x0000080234387890 */ /* 0x000fc8000fffe03f */
[----:B------:R3:W-:Y:S04]  /*12530*/  STL.64 [R1+0x10], R10 ;  /* 0x0000100a01007387 */ /* 0x0007e80000100a00 */
[----:B------:R-:W4:Y:S01]  /*12540*/  LDL.LU R76, [R1] ;  /* 0x00000000014c7983 */ /* 0x000f220000300800 */
        /* <DEDUP_REMOVED lines=10> */
[----:B------:R-:W-:Y:S01]  /*125f0*/  IMAD.MOV.U32 R5, RZ, RZ, 0x40000040 ;  /* 0x40000040ff057424 */ /* 0x000fe200078e00ff */
[----:B------:R-:W-:-:S02]  /*12600*/  WARPGROUP.DEPBAR.LE gsb0, 0x0 ;  /* 0x00008000000079c5 */ /* 0x000fc40000010000 */
[----:B------:R-:W-:Y:S01]  /*12610*/  WARPGROUP.ARRIVE ;  /* 0x00000000000079c5 */ /* 0x000fe20000000000 */
[----:B------:R-:W-:Y:S01]  /*12620*/  UIADD3 UR36, UR52, 0x806, URZ ;  /* 0x0000080634247890 */ /* 0x000fe2000fffe03f */
[----:B------:R-:W-:Y:S01]  /*12630*/  UMOV UR37, 0x40000040 ;  /* 0x4000004000257882 */ /* 0x000fe20000000000 */
[----:B--2---:R-:W-:Y:S01]  /*12640*/  ISETP.NE.AND P2, PT, R226, 0x1, PT ;  /* 0x00000001e200780c */ /* 0x004fe20003f45270 */
[----:B---3--:R-:W-:Y:S02]  /*12650*/  IMAD.U32 R11, RZ, RZ, UR9 ;  /* 0x00000009ff0b7e24 */ /* 0x008fe4000f8e00ff */
[----:B------:R-:W-:Y:S01]  /*12660*/  HGMMA.64x96x16.F32 R24, gdesc[UR8], R24, gsb0 ;  /* 0x01600000081879f0 */ /* 0x000fe20008000818 */
[----:B------:R-:W-:Y:S01]  /*12670*/  R2UR UR58, R6 ;  /* 0x00000000063a72ca */ /* 0x000fe200000e0000 */
[----:B------:R-:W-:Y:S01]  /*12680*/  ULDC UR4, c[0x0][0x9d8] ;  /* 0x0002760000047ab9 */ /* 0x000fe20000000800 */
[----:B------:R-:W-:Y:S01]  /*12690*/  R2UR UR59, R7 ;  /* 0x00000000073b72ca */ /* 0x000fe200000e0000 */
[----:B------:R-:W-:Y:S01]  /*126a0*/  VIADD R6, R4, 0x604 ;  /* 0x0000060404067836 */ /* 0x000fe20000000000 */
[----:B------:R-:W-:Y:S01]  /*126b0*/  MOV R10, UR8 ;  /* 0x00000008000a7c02 */ /* 0x000fe20008000f00 */
[----:B------:R-:W-:-:S03]  /*126c0*/  IMAD.MOV.U32 R7, RZ, RZ, 0x40000040 ;  /* 0x40000040ff077424 */ /* 0x000fc600078e00ff */
[----:B------:R-:W-:Y:S01]  /*126d0*/  R2UR UR42, R6 ;  /* 0x00000000062a72ca */ /* 0x000fe200000e0000 */
[----:B------:R-:W-:Y:S02]  /*126e0*/  WARPGROUP.DEPBAR.LE gsb0, 0x0 ;  /* 0x00008000000079c5 */ /* 0x000fe40000010000 */
[----:B------:R-:W-:-:S06]  /*126f0*/  WARPGROUP.ARRIVE ;  /* 0x00000000000079c5 */ /* 0x000fcc0000000000 */
[----:B------:R-:W-:Y:S01]  /*12700*/  HGMMA.64x96x16.F32 R24, gdesc[UR56], R24, gsb0 ;  /* 0x01600000381879f0 */ /* 0x000fe20008000818 */
[----:B------:R-:W-:Y:S02]  /*12710*/  R2UR UR43, R7 ;  /* 0x00000000072b72ca */ /* 0x000fe400000e0000 */
[----:B------:R-:W-:Y:S02]  /*12720*/  IADD3 R4, R4, 0x606, RZ ;  /* 0x0000060604047810 */ /* 0x000fe40007ffe0ff */
[----:B------:R-:W-:Y:S02]  /*12730*/  R2UR UR39, R5 ;  /* 0x00000000052772ca */ /* 0x000fe400000e0000 */
[----:B------:R-:W-:Y:S01]  /*12740*/  R2UR UR38, R4 ;  /* 0x00000000042672ca */ /* 0x000fe200000e0000 */
[----:B------:R-:W-:Y:S02]  /*12750*/  WARPGROUP.DEPBAR.LE gsb0, 0x0 ;  /* 0x00008000000079c5 */ /* 0x000fe40000010000 */
[----:B------:R-:W-:-:S06]  /*12760*/  WARPGROUP.ARRIVE ;  /* 0x00000000000079c5 */ /* 0x000fcc0000000000 */
[----:B------:R-:W-:Y:S01]  /*12770*/  HGMMA.64x96x16.F32 R24, gdesc[UR40], R24, gsb0 ;  /* 0x01600000281879f0 */ /* 0x000fe20008000818 */
[----:B------:R2:W-:Y:S02]  /*12780*/  STL.64 [R1+0x8], R10 ;  /* 0x0000080a01007387 */ /* 0x0005e40000100a00 */
[----:B--2---:R-:W2:Y:S01]  /*12790*/  @P2 LDC R11, c[0x0][0x44c] ;  /* 0x00011300ff0b2b82 */ /* 0x004ea20000000800 */
[----:B------:R-:W-:Y:S02]  /*127a0*/  WARPGROUP.DEPBAR.LE gsb0, 0x0 ;  /* 0x00008000000079c5 */ /* 0x000fe40000010000 */
[----:B------:R-:W-:-:S06]  /*127b0*/  WARPGROUP.ARRIVE ;  /* 0x00000000000079c5 */ /* 0x000fcc0000000000 */
[----:B------:R-:W-:Y:S01]  /*127c0*/  HGMMA.64x96x16.F32 R24, gdesc[UR36], R24, gsb0 ;  /* 0x01600000241879f0 */ /* 0x000fe20008000818 */
[----:B------:R-:W-:-:S04]  /*127d0*/  IMAD.IADD R10, R212, 0x1, R208 ;  /* 0x00000001d40a7824 */ /* 0x000fc800078e02d0 */
[----:B--2---:R-:W-:Y:S01]  /*127e0*/  @P2 IMAD.HI.U32 R11, R10, R11, RZ ;  /* 0x0000000b0a0b2227 */ /* 0x004fe200078e00ff */
[----:B----4-:R-:W-:-:S04]  /*127f0*/  LOP3.LUT R76, R76, 0xffdfffff, RZ, 0xc0, !PT ;  /* 0xffdfffff4c4c7812 */ /* 0x010fc800078ec0ff */
[----:B------:R-:W-:-:S04]  /*12800*/  @P2 LOP3.LUT R76, R76, 0x200000, RZ, 0xfc, !PT ;  /* 0x002000004c4c2812 */ /* 0x000fc800078efcff */
[----:B------:R-:W-:Y:S01]  /*12810*/  LOP3.LUT R76, R76, 0xffefffff, RZ, 0xc0, !PT ;  /* 0xffefffff4c4c7812 */ /* 0x000fe200078ec0ff */
[----:B01----:R-:W-:-:S05]  /*12820*/  @!P1 VIADD R74, R74, 0x30840 ;  /* 0x000308404a4a9836 */ /* 0x003fca0000000000 */
[----:B------:R-:W-:Y:S01]  /*12830*/  @!P1 PRMT R74, RZ, 0x654, R74 ;  /* 0x00000654ff4a9816 */ /* 0x000fe2000000004a */
[----:B------:R-:W-:Y:S02]  /*12840*/  WARPGROUP.DEPBAR.LE gsb0, 0x0 ;  /* 0x00008000000079c5 */ /* 0x000fe40000010000 */
[----:B------:R-:W-:Y:S01]  /*12850*/  FMUL.FTZ R4, R24, UR4 ;  /* 0x0000000418047c20 */ /* 0x000fe20008410000 */
[----:B------:R0:W-:Y:S01]  /*12860*/  @!P1 SYNCS.ARRIVE.TRANS64.RED.A1T0 RZ, [R74+URZ], RZ ;  /* 0x000000ff4aff99a7 */ /* 0x0001e2000810043f */
[----:B------:R-:W1:Y:S01]  /*12870*/  @P2 LDC R24, c[0x0][0x450] ;  /* 0x00011400ff182b82 */ /* 0x000e620000000800 */
[----:B------:R-:W-:Y:S01]  /*12880*/  FMUL.FTZ R93, R40, UR4 ;  /* 0x00000004285d7c20 */ /* 0x000fe20008410000 */
[----:B------:R-:W-:Y:S01]  /*12890*/  IMAD.MOV.U32 R40, RZ, RZ, R10 ;  /* 0x000000ffff287224 */ /* 0x000fe200078e000a */
[----:B-1----:R-:W-:-:S05]  /*128a0*/  @P2 SHF.R.U32.HI R40, RZ, R24, R11 ;  /* 0x00000018ff282219 */ /* 0x002fca000001160b */
[----:B------:R-:W1:Y:S01]  /*128b0*/  LDC.64 R10, c[0x0][0x9e0] ;  /* 0x00027800ff0a7b82 */ /* 0x000e620000000a00 */
        /* <DEDUP_REMOVED lines=21> */
[----:B-1----:R-:W-:Y:S01]  /*12a10*/  ISETP.GE.AND P2, PT, R11, 0x1, PT ;  /* 0x000000010b00780c */ /* 0x002fe20003f46270 */
        /* <DEDUP_REMOVED lines=25> */
[----:B------:R-:W-:-:S02]  /*12bb0*/  ULDC UR4, c[0x0][0x9dc] ;  /* 0x0002770000047ab9 */ /* 0x000fc40000000800 */
[----:B------:R-:W-:Y:S01]  /*12bc0*/  ULOP3.LUT UR5, URZ, UR4, URZ, 0x33, !UPT ;  /* 0x000000043f057292 */ /* 0x000fe2000f8e333f */
[----:B------:R1:W2:Y:S01]  /*12bd0*/  MUFU.TANH R41, R56 ;  /* 0x0000003800297308 */ /* 0x0002a20000002400 */
[----:B------:R-:W-:Y:S01]  /*12be0*/  @P2 LOP3.LUT R76, R76, 0x100000, RZ, 0xfc, !PT ;  /* 0x001000004c4c2812 */ /* 0x000fe200078efcff */
[----:B------:R-:W-:-:S03]  /*12bf0*/  IMAD.MOV.U32 R38, RZ, RZ, -0x60 ;  /* 0xffffffa0ff267424 */ /* 0x000fc600078e00ff */
[----:B------:R-:W-:Y:S01]  /*12c00*/  IMAD.U32 R33, RZ, RZ, UR5 ;  /* 0x00000005ff217e24 */ /* 0x000fe2000f8e00ff */
[----:B-1----:R-:W1:Y:S01]  /*12c10*/  SHFL.IDX PT, R56, R40, RZ, 0x1c1f ;  /* 0x001c1fff28387589 */ /* 0x002e6200000e0000 */
[----:B------:R-:W-:-:S03]  /*12c20*/  IMAD R38, R151, R38, 0x61 ;  /* 0x0000006197267424 */ /* 0x000fc600078e0226 */
[----:B------:R0:W-:Y:S04]  /*12c30*/  STL [R1+0x4], R33 ;  /* 0x0000042101007387 */ /* 0x0001e80000100800 */
[----:B------:R0:W-:Y:S01]  /*12c40*/  STL [R1], R76 ;  /* 0x0000004c01007387 */ /* 0x0001e20000100800 */
[----:B------:R-:W-:Y:S02]  /*12c50*/  IMAD R28, R151, -0x60, R195 ;  /* 0xffffffa0971c7824 */ /* 0x000fe400078e02c3 */
[----:B------:R-:W-:Y:S01]  /*12c60*/  IMAD R42, R211, -0x2, R38 ;  /* 0xfffffffed32a7824 */ /* 0x000fe200078e0226 */
[----:B------:R-:W3:Y:S02]  /*12c70*/  MUFU.TANH R4, R4 ;  /* 0x0000000400047308 */ /* 0x000ee40000002400 */
[----:B------:R-:W-:-:S02]  /*12c80*/  IADD3 R28, R28, 0x60, RZ ;  /* 0x000000601c1c7810 */ /* 0x000fc40007ffe0ff */
[----:B------:R-:W-:-:S04]  /*12c90*/  IADD3 R29, -R193, R42, R195 ;  /* 0x0000002ac11d7210 */ /* 0x000fc80007ffe1c3 */
[----:B------:R-:W4:Y:S01]  /*12ca0*/  MUFU.TANH R5, R5 ;  /* 0x0000000500057308 */ /* 0x000f220000002400 */
[----:B------:R-:W-:-:S07]  /*12cb0*/  IMAD R46, R211, -0x2, R28 ;  /* 0xfffffffed32e7824 */ /* 0x000fce00078e021c */
[----:B------:R-:W0:Y:S01]  /*12cc0*/  MUFU.TANH R0, R0 ;  /* 0x0000000000007308 */ /* 0x000e220000002400 */
[----:B------:R-:W-:-:S07]  /*12cd0*/  VIADD R50, R29, UR5 ;  /* 0x000000051d327c36 */ /* 0x000fce0008000000 */
        /* <DEDUP_REMOVED lines=44> */
[----:B------:R-:W-:Y:S01]  /*12fa0*/  VIADD R54, R42, 0xffffffff ;  /* 0xffffffff2a367836 */ /* 0x000fe20000000000 */
[----:B-1----:R-:W-:-:S06]  /*12fb0*/  IADD3 R42, R50, R56, RZ ;  /* 0x00000038322a7210 */ /* 0x002fcc0007ffe0ff */
[----:B------:R1:W0:Y:S02]  /*12fc0*/  MUFU.TANH R43, R53 ;  /* 0x00000035002b7308 */ /* 0x0002240000002400 */
[----:B-1----:R-:W-:Y:S01]  /*12fd0*/  VIADD R53, R38, 0xffffffff ;  /* 0xffffffff26357836 */ /* 0x002fe20000000000 */
[----:B------:R-:W-:Y:S01]  /*12fe0*/  VIADDMNMX R38, R56, R47, R46, PT ;  /* 0x0000002f38267246 */ /* 0x000fe2000380012e */
[----:B--234-:R-:W-:Y:S06]  /*12ff0*/  @!P2 BRA `(.L_x_5310) ;  /* 0x00000000004ca947 */ /* 0x01cfec0003800000 */
[----:B0-----:R-:W-:Y:S01]  /*13000*/  IADD3 R33, -R193, R195, R56 ;  /* 0x000000c3c1217210 */ /* 0x001fe20007ffe138 */
        /* <DEDUP_REMOVED lines=10> */
.L_x_5312:
[----:B------:R-:W-:-:S13]  /*130b0*/  ISETP.NE.AND P2, PT, R11, 0x1, PT ;  /* 0x000000010b00780c */ /* 0x000fda0003f45270 */
[----:B------:R-:W0:Y:S02]  /*130c0*/  @P2 LDC.64 R28, c[0x0][0x9e8] ;  /* 0x00027a00ff1c2b82 */ /* 0x000e240000000a00 */
[----:B0-----:R-:W-:-:S05]  /*130d0*/  @P2 IMAD.HI.U32 R28, R33, R28, RZ ;  /* 0x0000001c211c2227 */ /* 0x001fca00078e00ff */
[----:B------:R-:W-:-:S07]  /*130e0*/  @P2 SHF.R.U32.HI R33, RZ, R29, R28 ;  /* 0x0000001dff212219 */ /* 0x000fce000001161c */
.L_x_5313:
[----:B------:R-:W-:Y:S05]  /*130f0*/  BSYNC B0 ;  /* 0x0000000000007941 */ /* 0x000fea0003800000 */
.L_x_5311:
[----:B------:R-:W-:-:S05]  /*13100*/  IMAD R33, R33, R11, R54 ;  /* 0x0000000b21217224 */ /* 0x000fca00078e0236 */
[----:B------:R-:W-:Y:S02]  /*13110*/  VIMNMX R42, R42, R33, !PT ;  /* 0x000000212a2a7248 */ /* 0x000fe40007fe0100 */
[----:B------:R-:W-:-:S07]  /*13120*/  VIADDMNMX R38, R33, R11, R38, PT ;  /* 0x0000000b21267246 */ /* 0x000fce0003800126 */
.L_x_5310:
[C---:B------:R-:W-:Y:S01]  /*13130*/  ISETP.GE.AND P2, PT, R53.reuse, 0x2, PT ;  /* 0x000000023500780c */ /* 0x040fe20003f46270 */
[----:B------:R-:W1:Y:S01]  /*13140*/  SHFL.IDX PT, R40, R40, 0x1, 0x1c1f ;  /* 0x003c1f0028287f89 */ /* 0x000e6200000e0000 */
[C---:B------:R-:W-:Y:S02]  /*13150*/  ISETP.GE.AND P6, PT, R53.reuse, 0x9, PT ;  /* 0x000000093500780c */ /* 0x040fe40003fc6270 */
[----:B------:R-:W-:Y:S02]  /*13160*/  ISETP.GT.AND P3, PT, R42, 0x1, !P2 ;  /* 0x000000012a00780c */ /* 0x000fe40005764270 */
[----:B------:R-:W-:Y:S02]  /*13170*/  ISETP.GE.AND P4, PT, R53, 0xa, PT ;  /* 0x0000000a3500780c */ /* 0x000fe40003f86270 */
[----:B------:R-:W-:Y:S02]  /*13180*/  ISETP.LT.OR P3, PT, R38, 0x2, P3 ;  /* 0x000000022600780c */ /* 0x000fe40001f61670 */
[----:B------:R-:W-:-:S02]  /*13190*/  P2R R56, PR, RZ, 0x10 ;  /* 0x00000010ff387803 */ /* 0x000fc40000000000 */
[----:B------:R-:W-:Y:S02]  /*131a0*/  FSEL R85, R5, -INF , !P3 ;  /* 0xff80000005557808 */ /* 0x000fe40005800000 */
[----:B------:R-:W-:-:S04]  /*131b0*/  ISETP.GT.AND P3, PT, R42, 0x8, !P6 ;  /* 0x000000082a00780c */ /* 0x000fc80007764270 */
[----:B------:R-:W-:-:S04]  /*131c0*/  ISETP.LT.OR P3, PT, R38, 0x9, P3 ;  /* 0x000000092600780c */ /* 0x000fc80001f61670 */
[----:B0-----:R-:W-:Y:S02]  /*131d0*/  FSEL R101, R27, -INF , !P3 ;  /* 0xff8000001b657808 */ /* 0x001fe40005800000 */
[----:B------:R-:W-:Y:S02]  /*131e0*/  ISETP.GT.AND P3, PT, R42, 0x9, !P4 ;  /* 0x000000092a00780c */ /* 0x000fe40006764270 */
[----:B------:R-:W-:Y:S02]  /*131f0*/  ISETP.GE.AND P4, PT, R53, 0x11, PT ;  /* 0x000000113500780c */ /* 0x000fe40003f86270 */
[----:B------:R-:W-:Y:S02]  /*13200*/  ISETP.LT.OR P3, PT, R38, 0xa, P3 ;  /* 0x0000000a2600780c */ /* 0x000fe40001f61670 */
[----:B------:R-:W-:Y:S02]  /*13210*/  P2R R57, PR, RZ, 0x10 ;  /* 0x00000010ff397803 */ /* 0x000fe40000000000 */
[----:B------:R-:W-:-:S02]  /*13220*/  FSEL R87, R72, -INF , !P3 ;  /* 0xff80000048577808 */ /* 0x000fc40005800000 */
[----:B------:R-:W-:Y:S02]  /*13230*/  ISETP.GT.AND P3, PT, R42, 0x10, !P4 ;  /* 0x000000102a00780c */ /* 0x000fe40006764270 */
[----:B------:R-:W-:Y:S02]  /*13240*/  ISETP.GE.AND P4, PT, R53, 0x12, PT ;  /* 0x000000123500780c */ /* 0x000fe40003f86270 */
[----:B------:R-:W-:Y:S02]  /*13250*/  ISETP.LT.OR P3, PT, R38, 0x11, P3 ;  /* 0x000000112600780c */ /* 0x000fe40001f61670 */
[----:B------:R-:W-:Y:S02]  /*13260*/  P2R R58, PR, RZ, 0x10 ;  /* 0x00000010ff3a7803 */ /* 0x000fe40000000000 */
[----:B------:R-:W-:Y:S02]  /*13270*/  FSEL R99, R31, -INF , !P3 ;  /* 0xff8000001f637808 */ /* 0x000fe40005800000 */
[----:B------:R-:W-:-:S02]  /*13280*/  ISETP.GT.AND P3, PT, R42, 0x11, !P4 ;  /* 0x000000112a00780c */ /* 0x000fc40006764270 */
[----:B------:R-:W-:Y:S02]  /*13290*/  ISETP.GE.AND P4, PT, R53, 0x19, PT ;  /* 0x000000193500780c */ /* 0x000fe40003f86270 */
[----:B------:R-:W-:Y:S02]  /*132a0*/  ISETP.LT.OR P3, PT, R38, 0x12, P3 ;  /* 0x000000122600780c */ /* 0x000fe40001f61670 */
[----:B------:R-:W-:Y:S02]  /*132b0*/  P2R R59, PR, RZ, 0x10 ;  /* 0x00000010ff3b7803 */ /* 0x000fe40000000000 */
[----:B------:R-:W-:Y:S02]  /*132c0*/  FSEL R89, R89, -INF , !P3 ;  /* 0xff80000059597808 */ /* 0x000fe40005800000 */
[----:B------:R-:W-:Y:S02]  /*132d0*/  ISETP.GT.AND P3, PT, R42, 0x18, !P4 ;  /* 0x000000182a00780c */ /* 0x000fe40006764270 */
[----:B------:R-:W-:-:S02]  /*132e0*/  ISETP.GE.AND P4, PT, R53, 0x1a, PT ;  /* 0x0000001a3500780c */ /* 0x000fc40003f86270 */
[----:B------:R-:W-:Y:S02]  /*132f0*/  ISETP.LT.OR P3, PT, R38, 0x19, P3 ;  /* 0x000000192600780c */ /* 0x000fe40001f61670 */
[----:B------:R-:W-:Y:S02]  /*13300*/  P2R R60, PR, RZ, 0x10 ;  /* 0x00000010ff3c7803 */ /* 0x000fe40000000000 */
[----:B------:R-:W-:Y:S02]  /*13310*/  FSEL R97, R97, -INF , !P3 ;  /* 0xff80000061617808 */ /* 0x000fe40005800000 */
[----:B------:R-:W-:Y:S02]  /*13320*/  ISETP.GT.AND P3, PT, R42, 0x19, !P4 ;  /* 0x000000192a00780c */ /* 0x000fe40006764270 */
[----:B------:R-:W-:Y:S02]  /*13330*/  ISETP.GE.AND P4, PT, R53, 0x21, PT ;  /* 0x000000213500780c */ /* 0x000fe40003f86270 */
[----:B------:R-:W-:-:S02]  /*13340*/  ISETP.LT.OR P3, PT, R38, 0x1a, P3 ;  /* 0x0000001a2600780c */ /* 0x000fc40001f61670 */
[----:B------:R-:W-:Y:S02]  /*13350*/  P2R R62, PR, RZ, 0x10 ;  /* 0x00000010ff3e7803 */ /* 0x000fe40000000000 */
[----:B------:R-:W-:Y:S02]  /*13360*/  FSEL R91, R91, -INF , !P3 ;  /* 0xff8000005b5b7808 */ /* 0x000fe40005800000 */
[----:B------:R-:W-:Y:S02]  /*13370*/  ISETP.GT.AND P3, PT, R42, 0x20, !P4 ;  /* 0x000000202a00780c */ /* 0x000fe40006764270 */
[----:B------:R-:W-:Y:S02]  /*13380*/  ISETP.GE.AND P4, PT, R53, 0x22, PT ;  /* 0x000000223500780c */ /* 0x000fe40003f86270 */
[----:B------:R-:W-:Y:S02]  /*13390*/  ISETP.LT.OR P3, PT, R38, 0x21, P3 ;  /* 0x000000212600780c */ /* 0x000fe40001f61670 */
[----:B------:R-:W-:-:S02]  /*133a0*/  P2R R63, PR, RZ, 0x10 ;  /* 0x00000010ff3f7803 */ /* 0x000fc40000000000 */
[----:B------:R-:W-:Y:S02]  /*133b0*/  FSEL R93, R93, -INF , !P3 ;  /* 0xff8000005d5d7808 */ /* 0x000fe40005800000 */
        /* <DEDUP_REMOVED lines=8> */
[----:B-1----:R-:W-:Y:S02]  /*13440*/  VIADDMNMX R28, R40, R47, R46, PT ;  /* 0x0000002f281c7246 */ /* 0x002fe4000380012e */
        /* <DEDUP_REMOVED lines=60> */
[----:B------:R-:W-:-:S04]  /*13810*/  ISETP.GT.AND P5, PT, R42, RZ, !P4 ;  /* 0x000000ff2a00720c */ /* 0x000fc800067a4270 */
[----:B------:R-:W-:-:S04]  /*13820*/  ISETP.LT.OR P5, PT, R38, 0x1, P5 ;  /* 0x000000012600780c */ /* 0x000fc80002fa1670 */
[----:B------:R-:W-:Y:S02]  /*13830*/  FSEL R103, R4, -INF , !P5 ;  /* 0xff80000004677808 */ /* 0x000fe40006800000 */
[----:B------:R-:W-:-:S04]  /*13840*/  ISETP.GE.AND P5, PT, R53, 0x5a, PT ;  /* 0x0000005a3500780c */ /* 0x000fc80003fa6270 */
[----:B------:R-:W-:Y:S02]  /*13850*/  P2R R68, PR, RZ, 0x20 ;  /* 0x00000020ff447803 */ /* 0x000fe40000000000 */
[----:B------:R-:W-:-:S04]  /*13860*/  ISETP.GT.AND P5, PT, R42, 0x59, !P5 ;  /* 0x000000592a00780c */ /* 0x000fc80006fa4270 */
[----:B------:R-:W-:Y:S01]  /*13870*/  ISETP.LT.OR P5, PT, R38, 0x5a, P5 ;  /* 0x0000005a2600780c */ /* 0x000fe20002fa1670 */
[----:B------:R-:W-:-:S03]  /*13880*/  IMAD.IADD R38, R50, 0x1, R40 ;  /* 0x0000000132267824 */ /* 0x000fc600078e0228 */
[----:B------:R-:W-:Y:S02]  /*13890*/  FSEL R29, R69, -INF , !P5 ;  /* 0xff800000451d7808 */ /* 0x000fe40006800000 */
[----:B------:R-:W-:-:S13]  /*138a0*/  ISETP.GE.AND P5, PT, R11, 0x1, PT ;  /* 0x000000010b00780c */ /* 0x000fda0003fa6270 */
[----:B------:R-:W-:Y:S05]  /*138b0*/  @!P5 BRA `(.L_x_5314) ;  /* 0x00000000004cd947 */ /* 0x000fea0003800000 */
        /* <DEDUP_REMOVED lines=11> */
.L_x_5316:
[----:B------:R-:W-:-:S13]  /*13970*/  ISETP.NE.AND P5, PT, R11, 0x1, PT ;  /* 0x000000010b00780c */ /* 0x000fda0003fa5270 */
[----:B------:R-:W0:Y:S02]  /*13980*/  @P5 LDC.64 R4, c[0x0][0x9e8] ;  /* 0x00027a00ff045b82 */ /* 0x000e240000000a00 */
[----:B0-----:R-:W-:-:S05]  /*13990*/  @P5 IMAD.HI.U32 R4, R40, R4, RZ ;  /* 0x0000000428045227 */ /* 0x001fca00078e00ff */
[----:B------:R-:W-:-:S07]  /*139a0*/  @P5 SHF.R.U32.HI R40, RZ, R5, R4 ;  /* 0x00000005ff285219 */ /* 0x000fce0000011604 */
.L_x_5317:
[----:B------:R-:W-:Y:S05]  /*139b0*/  BSYNC B0 ;  /* 0x0000000000007941 */ /* 0x000fea0003800000 */
.L_x_5315:
[----:B------:R-:W-:-:S05]  /*139c0*/  IMAD R5, R40, R11, R54 ;  /* 0x0000000b28057224 */ /* 0x000fca00078e0236 */
[----:B------:R-:W-:Y:S02]  /*139d0*/  VIMNMX R38, R38, R5, !PT ;  /* 0x0000000526267248 */ /* 0x000fe40007fe0100 */
[----:B------:R-:W-:-:S07]  /*139e0*/  VIADDMNMX R28, R5, R11, R28, PT ;  /* 0x0000000b051c7246 */ /* 0x000fce000380011c */
.L_x_5314:
[C---:B------:R-:W-:Y:S01]  /*139f0*/  ISETP.GT.AND P2, PT, R38.reuse, 0x1, !P2 ;  /* 0x000000012600780c */ /* 0x040fe20005744270 */
[----:B------:R-:W-:Y:S01]  /*13a00*/  ULDC UR4, c[0x0][0x988] ;  /* 0x0002620000047ab9 */ /* 0x000fe20000000800 */
[----:B------:R-:W-:Y:S02]  /*13a10*/  ISETP.GT.AND P4, PT, R38, RZ, !P4 ;  /* 0x000000ff2600720c */ /* 0x000fe40006784270 */
[C---:B------:R-:W-:Y:S02]  /*13a20*/  ISETP.LT.OR P2, PT, R28.reuse, 0x2, P2 ;  /* 0x000000021c00780c */ /* 0x040fe40001741670 */
[----:B------:R-:W-:Y:S02]  /*13a30*/  ISETP.LT.OR P4, PT, R28, 0x1, P4 ;  /* 0x000000011c00780c */ /* 0x000fe40002781670 */
[----:B------:R-:W-:Y:S02]  /*13a40*/  FSEL R47, R3, -INF , !P2 ;  /* 0xff800000032f7808 */ /* 0x000fe40005000000 */
[----:B------:R-:W-:-:S02]  /*13a50*/  ISETP.NE.AND P2, PT, R56, RZ, PT ;  /* 0x000000ff3800720c */ /* 0x000fc40003f45270 */
[----:B------:R-:W-:Y:S02]  /*13a60*/  FSEL R4, R0, -INF , !P4 ;  /* 0xff80000000047808 */ /* 0x000fe40006000000 */
[----:B------:R-:W-:Y:S02]  /*13a70*/  ISETP.GT.AND P2, PT, R38, 0x9, !P2 ;  /* 0x000000092600780c */ /* 0x000fe40005744270 */
[----:B------:R-:W-:Y:S02]  /*13a80*/  FMNMX.FTZ R0, R103, R85, !PT ;  /* 0x0000005567007209 */ /* 0x000fe40007810000 */
[----:B------:R-:W-:Y:S02]  /*13a90*/  ISETP.LT.OR P2, PT, R28, 0xa, P2 ;  /* 0x0000000a1c00780c */ /* 0x000fe40001741670 */
[----:B------:R-:W-:Y:S02]  /*13aa0*/  FMNMX.FTZ R0, R101, R0, !PT ;  /* 0x0000000065007209 */ /* 0x000fe40007810000 */
[----:B------:R-:W-:-:S02]  /*13ab0*/  FSEL R7, R7, -INF , !P2 ;  /* 0xff80000007077808 */ /* 0x000fc40005000000 */
[----:B------:R-:W-:Y:S02]  /*13ac0*/  ISETP.NE.AND P2, PT, R57, RZ, PT ;  /* 0x000000ff3900720c */ /* 0x000fe40003f45270 */
[C---:B------:R-:W-:Y:S02]  /*13ad0*/  ISETP.GT.AND P6, PT, R38.reuse, 0x8, !P6 ;  /* 0x000000082600780c */ /* 0x040fe400077c4270 */
[----:B------:R-:W-:Y:S02]  /*13ae0*/  ISETP.GT.AND P2, PT, R38, 0x10, !P2 ;  /* 0x000000102600780c */ /* 0x000fe40005744270 */
[----:B------:R-:W-:Y:S02]  /*13af0*/  FMNMX.FTZ R0, R87, R0, !PT ;  /* 0x0000000057007209 */ /* 0x000fe40007810000 */
[C---:B------:R-:W-:Y:S02]  /*13b00*/  ISETP.LT.OR P2, PT, R28.reuse, 0x11, P2 ;  /* 0x000000111c00780c */ /* 0x040fe40001741670 */
[----:B------:R-:W-:-:S02]  /*13b10*/  ISETP.LT.OR P6, PT, R28, 0x9, P6 ;  /* 0x000000091c00780c */ /* 0x000fc400037c1670 */
[----:B------:R-:W-:Y:S02]  /*13b20*/  FSEL R9, R9, -INF , !P2 ;  /* 0xff80000009097808 */ /* 0x000fe40005000000 */
[----:B------:R-:W-:Y:S02]  /*13b30*/  ISETP.NE.AND P2, PT, R58, RZ, PT ;  /* 0x000000ff3a00720c */ /* 0x000fe40003f45270 */
[----:B------:R-:W-:Y:S02]  /*13b40*/  FMNMX.FTZ R0, R99, R0, !PT ;  /* 0x0000000063007209 */ /* 0x000fe40007810000 */
[----:B------:R-:W-:Y:S02]  /*13b50*/  ISETP.GT.AND P2, PT, R38, 0x11, !P2 ;  /* 0x000000112600780c */ /* 0x000fe40005744270 */
[----:B------:R-:W-:Y:S01]  /*13b60*/  FSEL R5, R6, -INF , !P6 ;  /* 0xff80000006057808 */ /* 0x000fe20007000000 */
[----:B------:R-:W-:Y:S01]  /*13b70*/  IMAD.U32 R6, RZ, RZ, UR4 ;  /* 0x00000004ff067e24 */ /* 0x000fe2000f8e00ff */
[----:B------:R-:W-:-:S02]  /*13b80*/  ISETP.LT.OR P2, PT, R28, 0x12, P2 ;  /* 0x000000121c00780c */ /* 0x000fc40001741670 */
[----:B------:R-:W-:Y:S02]  /*13b90*/  ISETP.NE.AND P6, PT, R60, RZ, PT ;  /* 0x000000ff3c00720c */ /* 0x000fe40003fc5270 */
[----:B------:R-:W-:Y:S02]  /*13ba0*/  FSEL R53, R12, -INF , !P2 ;  /* 0xff8000000c357808 */ /* 0x000fe40005000000 */
[----:B------:R-:W-:Y:S02]  /*13bb0*/  ISETP.NE.AND P2, PT, R59, RZ, PT ;  /* 0x000000ff3b00720c */ /* 0x000fe40003f45270 */
[----:B------:R-:W-:Y:S02]  /*13bc0*/  FMNMX.FTZ R0, R89, R0, !PT ;  /* 0x0000000059007209 */ /* 0x000fe40007810000 */
[----:B------:R-:W-:Y:S02]  /*13bd0*/  ISETP.GT.AND P2, PT, R38, 0x18, !P2 ;  /* 0x000000182600780c */ /* 0x000fe40005744270 */
[----:B------:R-:W-:-:S02]  /*13be0*/  FMNMX.FTZ R0, R97, R0, !PT ;  /* 0x0000000061007209 */ /* 0x000fc40007810000 */
[----:B------:R-:W-:Y:S02]  /*13bf0*/  ISETP.LT.OR P2, PT, R28, 0x19, P2 ;  /* 0x000000191c00780c */ /* 0x000fe40001741670 */
[----:B------:R-:W-:Y:S02]  /*13c00*/  ISETP.NE.AND P5, PT, R62, RZ, PT ;  /* 0x000000ff3e00720c */ /* 0x000fe40003fa5270 */
        /* <DEDUP_REMOVED lines=41> */
[----:B------:R-:W-:Y:S01]  /*13ea0*/  ISETP.NE.AND P6, PT, R71, RZ, PT ;  /* 0x000000ff4700720c */ /* 0x000fe20003fc5270 */
[----:B------:R-:W0:Y:S01]  /*13eb0*/  SHFL.BFLY PT, R3, R0, 0x2, 0x1f ;  /* 0x0c401f0000037f89 */ /* 0x000e2200000e0000 */
[----:B------:R-:W-:Y:S02]  /*13ec0*/  ISETP.GT.AND P2, PT, R38, 0x31, !P2 ;  /* 0x000000312600780c */ /* 0x000fe40005744270 */
[----:B------:R-:W-:Y:S02]  /*13ed0*/  ISETP.NE.AND P5, PT, R76, RZ, PT ;  /* 0x000000ff4c00720c */ /* 0x000fe40003fa5270 */
[----:B------:R-:W-:Y:S02]  /*13ee0*/  ISETP.LT.OR P2, PT, R28, 0x32, P2 ;  /* 0x000000321c00780c */ /* 0x000fe40001741670 */
[----:B------:R-:W-:-:S02]  /*13ef0*/  ISETP.GT.AND P3, PT, R38, 0x58, !P3 ;  /* 0x000000582600780c */ /* 0x000fc40005f64270 */
[----:B------:R-:W-:Y:S02]  /*13f00*/  FSEL R69, R34, -INF , !P2 ;  /* 0xff80000022457808 */ /* 0x000fe40005000000 */
[----:B------:R-:W-:Y:S02]  /*13f10*/  ISETP.NE.AND P2, PT, R70, RZ, PT ;  /* 0x000000ff4600720c */ /* 0x000fe40003f45270 */
[----:B------:R-:W-:Y:S02]  /*13f20*/  ISETP.LT.OR P3, PT, R28, 0x59, P3 ;  /* 0x000000591c00780c */ /* 0x000fe40001f61670 */
[----:B------:R-:W-:-:S04]  /*13f30*/  ISETP.GT.AND P2, PT, R38, 0x38, !P2 ;  /* 0x000000382600780c */ /* 0x000fc80005744270 */
[----:B------:R-:W-:-:S04]  /*13f40*/  ISETP.LT.OR P2, PT, R28, 0x39, P2 ;  /* 0x000000391c00780c */ /* 0x000fc80001741670 */
[----:B------:R-:W-:Y:S02]  /*13f50*/  FSEL R71, R36, -INF , !P2 ;  /* 0xff80000024477808 */ /* 0x000fe40005000000 */
[----:B------:R-:W-:Y:S02]  /*13f60*/  ISETP.NE.AND P2, PT, R52, RZ, PT ;  /* 0x000000ff3400720c */ /* 0x000fe40003f45270 */
[----:B0-----:R-:W-:Y:S02]  /*13f70*/  FMNMX.FTZ R12, R0, R3, !PT ;  /* 0x00000003000c7209 */ /* 0x001fe40007810000 */
[----:B------:R-:W-:Y:S02]  /*13f80*/  FMNMX.FTZ R0, R4, R47, !PT ;  /* 0x0000002f04007209 */ /* 0x000fe40007810000 */
[----:B------:R-:W-:Y:S01]  /*13f90*/  ISETP.GT.AND P2, PT, R38, 0x39, !P2 ;  /* 0x000000392600780c */ /* 0x000fe20005744270 */
[----:B------:R-:W0:Y:S01]  /*13fa0*/  SHFL.BFLY PT, R3, R12, 0x1, 0x1f ;  /* 0x0c201f000c037f89 */ /* 0x000e2200000e0000 */
        /* <DEDUP_REMOVED lines=23> */
[----:B------:R-:W-:Y:S02]  /*14120*/  FMNMX.FTZ R0, R67, R0, !PT ;  /* 0x0000000043007209 */ /* 0x000fe40007810000 */
[----:B------:R-:W-:-:S02]  /*14130*/  ISETP.GT.AND P2, PT, R38, 0x49, !P5 ;  /* 0x000000492600780c */ /* 0x000fc40006f44270 */
[----:B0-----:R-:W-:Y:S02]  /*14140*/  FMNMX.FTZ R3, R12, R3, !PT ;  /* 0x000000030c037209 */ /* 0x001fe40007810000 */
[----:B------:R-:W-:Y:S02]  /*14150*/  FMNMX.FTZ R0, R69, R0, !PT ;  /* 0x0000000045007209 */ /* 0x000fe40007810000 */
[----:B------:R-:W-:Y:S01]  /*14160*/  ISETP.LT.OR P2, PT, R28, 0x4a, P2 ;  /* 0x0000004a1c00780c */ /* 0x000fe20001741670 */
[----:B------:R-:W-:Y:S01]  /*14170*/  FMUL.FTZ R14, R3, R6 ;  /* 0x00000006030e7220 */ /* 0x000fe20000410000 */
[----:B------:R-:W-:Y:S02]  /*14180*/  FMNMX.FTZ R0, R71, R0, !PT ;  /* 0x0000000047007209 */ /* 0x000fe40007810000 */
[----:B------:R-:W-:Y:S02]  /*14190*/  FSEL R81, R81, -INF , !P2 ;  /* 0xff80000051517808 */ /* 0x000fe40005000000 */
[----:B------:R-:W-:-:S02]  /*141a0*/  FSETP.NEU.FTZ.AND P2, PT, R3, -INF , PT ;  /* 0xff8000000300780b */ /* 0x000fc40003f5d000 */
[----:B------:R-:W-:Y:S02]  /*141b0*/  ISETP.NE.AND P5, PT, R78, RZ, PT ;  /* 0x000000ff4e00720c */ /* 0x000fe40003fa5270 */
[----:B------:R-:W-:Y:S02]  /*141c0*/  FMNMX.FTZ R0, R73, R0, !PT ;  /* 0x0000000049007209 */ /* 0x000fe40007810000 */
[----:B------:R-:W-:Y:S02]  /*141d0*/  FSEL R14, R14, RZ, P2 ;  /* 0x000000ff0e0e7208 */ /* 0x000fe40001000000 */
[----:B------:R-:W-:Y:S02]  /*141e0*/  ISETP.GT.AND P2, PT, R38, 0x50, !P5 ;  /* 0x000000502600780c */ /* 0x000fe40006f44270 */
[----:B------:R-:W-:Y:S01]  /*141f0*/  FMNMX.FTZ R0, R75, R0, !PT ;  /* 0x000000004b007209 */ /* 0x000fe20007810000 */
[-CC-:B------:R-:W-:Y:S01]  /*14200*/  FFMA.FTZ R180, R93, R6.reuse, -R14.reuse ;  /* 0x000000065db47223 */ /* 0x180fe2000001080e */
[----:B------:R-:W-:Y:S01]  /*14210*/  ISETP.LT.OR P2, PT, R28, 0x51, P2 ;  /* 0x000000511c00780c */ /* 0x000fe20001741670 */
[-CC-:B------:R-:W-:Y:S01]  /*14220*/  FFMA.FTZ R186, R97, R6.reuse, -R14.reuse ;  /* 0x0000000661ba7223 */ /* 0x180fe2000001080e */
[----:B------:R-:W-:Y:S01]  /*14230*/  ISETP.NE.AND P6, PT, R64, RZ, PT ;  /* 0x000000ff4000720c */ /* 0x000fe20003fc5270 */
[--C-:B------:R-:W-:Y:S01]  /*14240*/  FFMA.FTZ R188, R103, R6, -R14.reuse ;  /* 0x0000000667bc7223 */ /* 0x100fe2000001080e */
[----:B------:R-:W-:Y:S01]  /*14250*/  FMNMX.FTZ R0, R77, R0, !PT ;  /* 0x000000004d007209 */ /* 0x000fe20007810000 */
[-CC-:B------:R-:W-:Y:S01]  /*14260*/  FFMA.FTZ R85, R85, R6.reuse, -R14.reuse ;  /* 0x0000000655557223 */ /* 0x180fe2000001080e */
[----:B------:R-:W-:Y:S01]  /*14270*/  FSEL R83, R83, -INF , !P2 ;  /* 0xff80000053537808 */ /* 0x000fe20005000000 */
[--C-:B------:R-:W-:Y:S01]  /*14280*/  FFMA.FTZ R190, R101, R6, -R14.reuse ;  /* 0x0000000665be7223 */ /* 0x100fe2000001080e */
[----:B------:R-:W-:Y:S01]  /*14290*/  ISETP.GT.AND P2, PT, R38, 0x51, !P6 ;  /* 0x000000512600780c */ /* 0x000fe20007744270 */
[----:B------:R-:W-:Y:S01]  /*142a0*/  MUFU.EX2 R188, R188 ;  /* 0x000000bc00bc7308 */ /* 0x000fe20000000800 */
[----:B------:R-:W-:Y:S01]  /*142b0*/  FMNMX.FTZ R0, R79, R0, !PT ;  /* 0x000000004f007209 */ /* 0x000fe20007810000 */
[-CC-:B------:R-:W-:Y:S01]  /*142c0*/  FFMA.FTZ R87, R87, R6.reuse, -R14.reuse ;  /* 0x0000000657577223 */ /* 0x180fe2000001080e */
[----:B------:R-:W-:Y:S01]  /*142d0*/  ISETP.NE.AND P5, PT, R68, RZ, PT ;  /* 0x000000ff4400720c */ /* 0x000fe20003fa5270 */
[-CC-:B------:R-:W-:Y:S01]  /*142e0*/  FFMA.FTZ R184, R99, R6.reuse, -R14.reuse ;  /* 0x0000000663b87223 */ /* 0x180fe2000001080e */
[----:B------:R-:W-:Y:S01]  /*142f0*/  ISETP.LT.OR P2, PT, R28, 0x52, P2 ;  /* 0x000000521c00780c */ /* 0x000fe20001741670 */
[--C-:B------:R-:W-:Y:S01]  /*14300*/  FFMA.FTZ R89, R89, R6, -R14.reuse ;  /* 0x0000000659597223 */ /* 0x100fe2000001080e */
[----:B------:R-:W-:Y:S01]  /*14310*/  FMNMX.FTZ R0, R81, R0, !PT ;  /* 0x0000000051007209 */ /* 0x000fe20007810000 */
[----:B------:R-:W0:Y:S01]  /*14320*/  MUFU.EX2 R85, R85 ;  /* 0x0000005500557308 */ /* 0x000e220000000800 */
[----:B------:R-:W-:Y:S01]  /*14330*/  ISETP.GT.AND P4, PT, R38, 0x59, !P5 ;  /* 0x000000592600780c */ /* 0x000fe20006f84270 */
[-CC-:B------:R-:W-:Y:S01]  /*14340*/  FFMA.FTZ R170, R27, R6.reuse, -R14.reuse ;  /* 0x000000061baa7223 */ /* 0x180fe2000001080e */
[----:B------:R-:W-:Y:S01]  /*14350*/  FSEL R93, R21, -INF , !P2 ;  /* 0xff800000155d7808 */ /* 0x000fe20005000000 */
[--C-:B------:R-:W-:Y:S01]  /*14360*/  FFMA.FTZ R21, R95, R6, -R14.reuse ;  /* 0x000000065f157223 */ /* 0x100fe2000001080e */
[----:B------:R-:W-:Y:S01]  /*14370*/  FMNMX.FTZ R0, R83, R0, !PT ;  /* 0x0000000053007209 */ /* 0x000fe20007810000 */
[-CC-:B------:R-:W-:Y:S01]  /*14380*/  FFMA.FTZ R91, R91, R6.reuse, -R14.reuse ;  /* 0x000000065b5b7223 */ /* 0x180fe2000001080e */
[----:B------:R-:W-:Y:S01]  /*14390*/  ISETP.LT.OR P4, PT, R28, 0x5a, P4 ;  /* 0x0000005a1c00780c */ /* 0x000fe20002781670 */
[----:B------:R-:W1:Y:S01]  /*143a0*/  MUFU.EX2 R190, R190 ;  /* 0x000000be00be7308 */ /* 0x000e620000000800 */
[----:B------:R-:W-:Y:S01]  /*143b0*/  FSEL R95, R24, -INF , !P3 ;  /* 0xff800000185f7808 */ /* 0x000fe20005800000 */
[--C-:B------:R-:W-:Y:S01]  /*143c0*/  FFMA.FTZ R182, R61, R6, -R14.reuse ;  /* 0x000000063db67223 */ /* 0x100fe2000001080e */
[----:B------:R-:W-:Y:S01]  /*143d0*/  FMNMX.FTZ R0, R93, R0, !PT ;  /* 0x000000005d007209 */ /* 0x000fe20007810000 */
[-CC-:B------:R-:W-:Y:S01]  /*143e0*/  FFMA.FTZ R176, R51, R6.reuse, -R14.reuse ;  /* 0x0000000633b07223 */ /* 0x180fe2000001080e */
[----:B------:R-:W-:Y:S01]  /*143f0*/  FSEL R97, R25, -INF , !P4 ;  /* 0xff80000019617808 */ /* 0x000fe20006000000 */
        /* <DEDUP_REMOVED lines=12> */
[-CC-:B------:R-:W-:Y:S01]  /*144c0*/  FFMA.FTZ R35, R35, R6.reuse, -R14.reuse ;  /* 0x0000000623237223 */ /* 0x180fe2000001080e */
[-CC-:B------:R-:W-:Y:S01]  /*144d0*/  FFMA.FTZ R168, R33, R6.reuse, -R14.reuse ;  /* 0x0000000621a87223 */ /* 0x180fe2000001080e */
[-CC-:B------:R-:W-:Y:S01]  /*144e0*/  FFMA.FTZ R31, R31, R6.reuse, -R14.reuse ;  /* 0x000000061f1f7223 */ /* 0x180fe2000001080e */
[----:B------:R-:W-:Y:S01]  /*144f0*/  FFMA.FTZ R27, R29, R6, -R14 ;  /* 0x000000061d1b7223 */ /* 0x000fe2000001080e */
[----:B------:R-:W-:Y:S01]  /*14500*/  ISETP.NE.AND P5, PT, R226, 0x1, PT ;  /* 0x00000001e200780c */ /* 0x000fe20003fa5270 */
[----:B------:R-:W-:-:S02]  /*14510*/  IMAD.MOV.U32 R29, RZ, RZ, R208 ;  /* 0x000000ffff1d7224 */ /* 0x000fc400078e00d0 */
[----:B------:R-:W-:Y:S08]  /*14520*/  MUFU.EX2 R89, R89 ;  /* 0x0000005900597308 */ /* 0x000ff00000000800 */
[----:B------:R-:W-:Y:S02]  /*14530*/  MUFU.EX2 R186, R186 ;  /* 0x000000ba00ba7308 */ /* 0x000fe40000000800 */
[----:B------:R-:W0:Y:S01]  /*14540*/  @P5 LDC R33, c[0x0][0x44c] ;  /* 0x00011300ff215b82 */ /* 0x000e220000000800 */
[----:B---3--:R-:W-:-:S05]  /*14550*/  FMNMX.FTZ R55, R0, R55, !PT ;  /* 0x0000003700377209 */ /* 0x008fca0007810000 */
[----:B------:R-:W-:Y:S02]  /*14560*/  MUFU.EX2 R91, R91 ;  /* 0x0000005b005b7308 */ /* 0x000fe40000000800 */
[----:B------:R-:W3:Y:S01]  /*14570*/  @P5 LDC R40, c[0x0][0x450] ;  /* 0x00011400ff285b82 */ /* 0x000ee20000000800 */
[----:B------:R-:W1:Y:S05]  /*14580*/  SHFL.BFLY PT, R0, R55, 0x1, 0x1f ;  /* 0x0c201f0037007f89 */ /* 0x000e6a00000e0000 */
[----:B------:R-:W-:Y:S08]  /*14590*/  MUFU.EX2 R180, R180 ;  /* 0x000000b400b47308 */ /* 0x000ff00000000800 */
[----:B------:R-:W-:Y:S01]  /*145a0*/  MUFU.EX2 R21, R21 ;  /* 0x0000001500157308 */ /* 0x000fe20000000800 */
[----:B0-----:R-:W-:-:S07]  /*145b0*/  @P5 IMAD.HI.U32 R33, R208, R33, RZ ;  /* 0x00000021d0215227 */ /* 0x001fce00078e00ff */
[----:B------:R-:W-:Y:S01]  /*145c0*/  MUFU.EX2 R182, R182 ;  /* 0x000000b600b67308 */ /* 0x000fe20000000800 */
[----:B---3--:R-:W-:Y:S02]  /*145d0*/  @P5 SHF.R.U32.HI R29, RZ, R40, R33 ;  /* 0x00000028ff1d5219 */ /* 0x008fe40000011621 */
[----:B-1----:R-:W-:Y:S02]  /*145e0*/  FMNMX.FTZ R0, R55, R0, !PT ;  /* 0x0000000037007209 */ /* 0x002fe40007810000 */
[----:B------:R-:W-:Y:S01]  /*145f0*/  ISETP.GE.AND P5, PT, R11, 0x1, PT ;  /* 0x000000010b00780c */ /* 0x000fe20003fa6270 */
[----:B------:R-:W-:Y:S01]  /*14600*/  IMAD.IADD R29, R150, 0x1, R29 ;  /* 0x00000001961d7824 */ /* 0x000fe200078e021d */
[C---:B------:R-:W-:Y:S01]  /*14610*/  FSETP.NEU.FTZ.AND P2, PT, R0.reuse, -INF , PT ;  /* 0xff8000000000780b */ /* 0x040fe20003f5d000 */
[----:B------:R-:W-:Y:S01]  /*14620*/  FMUL.FTZ R12, R0, R6 ;  /* 0x00000006000c7220 */ /* 0x000fe20000410000 */
[----:B------:R-:W-:Y:S02]  /*14630*/  MUFU.EX2 R25, R25 ;  /* 0x0000001900197308 */ /* 0x000fe40000000800 */
[----:B------:R-:W-:-:S02]  /*14640*/  IADD3 R10, R29, R10, RZ ;  /* 0x0000000a1d0a7210 */ /* 0x000fc40007ffe0ff */
[----:B------:R-:W-:-:S04]  /*14650*/  FSEL R12, R12, RZ, P2 ;  /* 0x000000ff0c0c7208 */ /* 0x000fc80001000000 */
[----:B------:R-:W-:Y:S01]  /*14660*/  MUFU.EX2 R176, R176 ;  /* 0x000000b000b07308 */ /* 0x000fe20000000800 */
[-CC-:B------:R-:W-:Y:S01]  /*14670*/  FFMA.FTZ R189, R4, R6.reuse, -R12.reuse ;  /* 0x0000000604bd7223 */ /* 0x180fe2000001080c */
[-CC-:B------:R-:W-:Y:S01]  /*14680*/  FFMA.FTZ R4, R47, R6.reuse, -R12.reuse ;  /* 0x000000062f047223 */ /* 0x180fe2000001080c */
[-CC-:B------:R-:W-:Y:S01]  /*14690*/  FFMA.FTZ R191, R5, R6.reuse, -R12.reuse ;  /* 0x0000000605bf7223 */ /* 0x180fe2000001080c */
[-CC-:B------:R-:W-:Y:S01]  /*146a0*/  FFMA.FTZ R7, R7, R6.reuse, -R12.reuse ;  /* 0x0000000607077223 */ /* 0x180fe2000001080c */
[-CC-:B------:R-:W-:Y:S01]  /*146b0*/  FFMA.FTZ R9, R9, R6.reuse, -R12.reuse ;  /* 0x0000000609097223 */ /* 0x180fe2000001080c */
[----:B------:R-:W-:Y:S01]  /*146c0*/  FADD.FTZ R5, R188, R85 ;  /* 0x00000055bc057221 */ /* 0x000fe20000010000 */
[-CC-:B------:R-:W-:Y:S01]  /*146d0*/  FFMA.FTZ R53, R53, R6.reuse, -R12.reuse ;  /* 0x0000000635357223 */ /* 0x180fe2000001080c */
[----:B------:R-:W-:Y:S01]  /*146e0*/  MUFU.EX2 R189, R189 ;  /* 0x000000bd00bd7308 */ /* 0x000fe20000000800 */
[-CC-:B------:R-:W-:Y:S01]  /*146f0*/  FFMA.FTZ R13, R13, R6.reuse, -R12.reuse ;  /* 0x000000060d0d7223 */ /* 0x180fe2000001080c */
[----:B------:R-:W-:Y:S01]  /*14700*/  FADD.FTZ R32, R190, R5 ;  /* 0x00000005be207221 */ /* 0x000fe20000010000 */
[-CC-:B------:R-:W-:Y:S01]  /*14710*/  FFMA.FTZ R57, R57, R6.reuse, -R12.reuse ;  /* 0x0000000639397223 */ /* 0x180fe2000001080c */
[-CC-:B------:R-:W-:Y:S01]  /*14720*/  FFMA.FTZ R15, R15, R6.reuse, -R12.reuse ;  /* 0x000000060f0f7223 */ /* 0x180fe2000001080c */
[-C--:B------:R-:W-:Y:S01]  /*14730*/  FFMA.FTZ R59, R59, R6.reuse, -R12 ;  /* 0x000000063b3b7223 */ /* 0x080fe2000001080c */
[----:B--2---:R-:W-:Y:S01]  /*14740*/  FADD.FTZ R5, R87, R32 ;  /* 0x0000002057057221 */ /* 0x004fe20000010000 */
[-CC-:B------:R-:W-:Y:S01]  /*14750*/  FFMA.FTZ R63, R63, R6.reuse, -R12.reuse ;  /* 0x000000063f3f7223 */ /* 0x180fe2000001080c */
[----:B------:R-:W0:Y:S01]  /*14760*/  MUFU.EX2 R4, R4 ;  /* 0x0000000400047308 */ /* 0x000e220000000800 */
[-CC-:B------:R-:W-:Y:S01]  /*14770*/  FFMA.FTZ R65, R65, R6.reuse, -R12.reuse ;  /* 0x0000000641417223 */ /* 0x180fe2000001080c */
[----:B----4-:R-:W-:Y:S01]  /*14780*/  FADD.FTZ R34, R184, R5 ;  /* 0x00000005b8227221 */ /* 0x010fe20000010000 */
        /* <DEDUP_REMOVED lines=12> */
[----:B------:R-:W-:Y:S01]  /*14850*/  FFMA.FTZ R97, R97, R6, -R12 ;  /* 0x0000000661617223 */ /* 0x000fe2000001080c */
[----:B------:R2:W3:Y:S01]  /*14860*/  MUFU.EX2 R14, R7 ;  /* 0x00000007000e7308 */ /* 0x0004e20000000800 */
[----:B0-----:R-:W-:Y:S01]  /*14870*/  FADD.FTZ R32, R189, R4 ;  /* 0x00000004bd207221 */ /* 0x001fe20000010000 */
[----:B------:R-:W-:-:S02]  /*14880*/  F2FP.F16.F32.PACK_AB R189, R4, R189 ;  /* 0x000000bd04bd723e */ /* 0x000fc400000000ff */
[----:B------:R-:W-:Y:S02]  /*14890*/  F2FP.F16.F32.PACK_AB R188, R85, R188 ;  /* 0x000000bc55bc723e */ /* 0x000fe400000000ff */
[----:B------:R-:W-:Y:S02]  /*148a0*/  F2FP.F16.F32.PACK_AB R190, R87, R190 ;  /* 0x000000be57be723e */ /* 0x000fe400000000ff */
[----:B------:R-:W0:Y:S01]  /*148b0*/  MUFU.EX2 R9, R9 ;  /* 0x0000000900097308 */ /* 0x000e220000000800 */
[----:B-1----:R-:W-:Y:S01]  /*148c0*/  FADD.FTZ R5, R191, R32 ;  /* 0x00000020bf057221 */ /* 0x002fe20000010000 */
[C---:B--2---:R-:W-:Y:S01]  /*148d0*/  FADD.FTZ R7, R89.reuse, R34 ;  /* 0x0000002259077221 */ /* 0x044fe20000010000 */
[----:B------:R-:W-:-:S03]  /*148e0*/  F2FP.F16.F32.PACK_AB R184, R89, R184 ;  /* 0x000000b859b8723e */ /* 0x000fc600000000ff */
[----:B------:R-:W-:Y:S01]  /*148f0*/  FADD.FTZ R36, R186, R7 ;  /* 0x00000007ba247221 */ /* 0x000fe20000010000 */
[C---:B------:R-:W-:Y:S01]  /*14900*/  F2FP.F16.F32.PACK_AB R186, R91.reuse, R186 ;  /* 0x000000ba5bba723e */ /* 0x040fe200000000ff */
[----:B------:R-:W1:Y:S01]  /*14910*/  MUFU.EX2 R20, R53 ;  /* 0x0000003500147308 */ /* 0x000e620000000800 */
[C---:B---3--:R-:W-:Y:S01]  /*14920*/  FADD.FTZ R34, R14.reuse, R5 ;  /* 0x000000050e227221 */ /* 0x048fe20000010000 */
[----:B------:R-:W-:Y:S01]  /*14930*/  FADD.FTZ R7, R91, R36 ;  /* 0x000000245b077221 */ /* 0x000fe20000010000 */
[----:B------:R-:W-:-:S03]  /*14940*/  F2FP.F16.F32.PACK_AB R191, R14, R191 ;  /* 0x000000bf0ebf723e */ /* 0x000fc600000000ff */
[----:B------:R-:W-:Y:S01]  /*14950*/  FADD.FTZ R36, R180, R7 ;  /* 0x00000007b4247221 */ /* 0x000fe20000010000 */
[----:B------:R-:W-:Y:S01]  /*14960*/  F2FP.F16.F32.PACK_AB R180, R21, R180 ;  /* 0x000000b415b4723e */ /* 0x000fe200000000ff */
[----:B------:R-:W2:Y:S01]  /*14970*/  MUFU.EX2 R13, R13 ;  /* 0x0000000d000d7308 */ /* 0x000ea20000000800 */
[----:B0-----:R-:W-:Y:S01]  /*14980*/  FADD.FTZ R5, R9, R34 ;  /* 0x0000002209057221 */ /* 0x001fe20000010000 */
[----:B------:R-:W-:-:S04]  /*14990*/  FADD.FTZ R7, R21, R36 ;  /* 0x0000002415077221 */ /* 0x000fc80000010000 */
[----:B------:R-:W-:Y:S01]  /*149a0*/  FADD.FTZ R38, R182, R7 ;  /* 0x00000007b6267221 */ /* 0x000fe20000010000 */
[C---:B------:R-:W-:Y:S01]  /*149b0*/  F2FP.F16.F32.PACK_AB R182, R25.reuse, R182 ;  /* 0x000000b619b6723e */ /* 0x040fe200000000ff */
[----:B------:R-:W0:Y:S01]  /*149c0*/  MUFU.EX2 R24, R57 ;  /* 0x0000003900187308 */ /* 0x000e220000000800 */
[C---:B-1----:R-:W-:Y:S01]  /*149d0*/  FADD.FTZ R34, R20.reuse, R5 ;  /* 0x0000000514227221 */ /* 0x042fe20000010000 */
[----:B------:R-:W-:Y:S01]  /*149e0*/  FADD.FTZ R7, R25, R38 ;  /* 0x0000002619077221 */ /* 0x000fe20000010000 */
[----:B------:R-:W-:-:S03]  /*149f0*/  F2FP.F16.F32.PACK_AB R185, R20, R9 ;  /* 0x0000000914b9723e */ /* 0x000fc600000000ff */
[----:B------:R-:W-:Y:S02]  /*14a00*/  FADD.FTZ R38, R176, R7 ;  /* 0x00000007b0267221 */ /* 0x000fe40000010000 */
        /* <DEDUP_REMOVED lines=21> */
[----:B-1----:R-:W-:-:S07]  /*14b60*/  FADD.FTZ R5, R67, R36 ;  /* 0x0000002443057221 */ /* 0x002fce0000010000 */
[----:B------:R-:W1:Y:S01]  /*14b70*/  MUFU.EX2 R172, R172 ;  /* 0x000000ac00ac7308 */ /* 0x000e620000000800 */
[C---:B--2---:R-:W-:Y:S01]  /*14b80*/  FADD.FTZ R7, R43.reuse, R38 ;  /* 0x000000262b077221 */ /* 0x044fe20000010000 */
[----:B------:R-:W-:-:S06]  /*14b90*/  F2FP.F16.F32.PACK_AB R178, R43, R178 ;  /* 0x000000b22bb2723e */ /* 0x000fcc00000000ff */
        /* <DEDUP_REMOVED lines=41> */
[----:B-1----:R-:W-:-:S04]  /*14e30*/  FADD.FTZ R7, R95, R4 ;  /* 0x000000045f077221 */ /* 0x002fc80000010000 */
[C---:B--2---:R-:W-:Y:S01]  /*14e40*/  FADD.FTZ R4, R38.reuse, R7 ;  /* 0x0000000726047221 */ /* 0x044fe20000010000 */
[----:B------:R-:W-:Y:S01]  /*14e50*/  F2FP.F16.F32.PACK_AB R171, R38, R95 ;  /* 0x0000005f26ab723e */ /* 0x000fe200000000ff */
[----:B------:R-:W-:Y:S02]  /*14e60*/  VIADD R7, R151, 0xfffffffe ;  /* 0xfffffffe97077836 */ /* 0x000fe40000000000 */
        /* <DEDUP_REMOVED lines=14> */
.L_x_5320:
[----:B------:R-:W-:-:S13]  /*14f50*/  ISETP.NE.AND P2, PT, R11, 0x1, PT ;  /* 0x000000010b00780c */ /* 0x000fda0003f45270 */
[----:B------:R-:W0:Y:S02]  /*14f60*/  @P2 LDC.64 R12, c[0x0][0x9e8] ;  /* 0x00027a00ff0c2b82 */ /* 0x000e240000000a00 */
[----:B0-----:R-:W-:-:S05]  /*14f70*/  @P2 IMAD.HI.U32 R12, R9, R12, RZ ;  /* 0x0000000c090c2227 */ /* 0x001fca00078e00ff */
[----:B------:R-:W-:-:S07]  /*14f80*/  @P2 SHF.R.U32.HI R9, RZ, R13, R12 ;  /* 0x0000000dff092219 */ /* 0x000fce000001160c */
.L_x_5321:
[----:B------:R-:W-:Y:S05]  /*14f90*/  BSYNC B0 ;  /* 0x0000000000007941 */ /* 0x000fea0003800000 */
.L_x_5319:
[----:B------:R-:W-:-:S05]  /*14fa0*/  IMAD R9, R9, R11, R11 ;  /* 0x0000000b09097224 */ /* 0x000fca00078e020b */
[----:B------:R-:W-:-:S07]  /*14fb0*/  VIMNMX R10, R10, R9, PT ;  /* 0x000000090a0a7248 */ /* 0x000fce0003fe0100 */
.L_x_5318:
[----:B------:R-:W-:Y:S01]  /*14fc0*/  IMAD.HI R10, R10, 0x2aaaaaab, RZ ;  /* 0x2aaaaaab0a0a7827 */ /* 0x000fe200078e02ff */
[----:B------:R-:W-:Y:S01]  /*14fd0*/  ULDC UR58, c[0x0][0x9d8] ;  /* 0x00027600003a7ab9 */ /* 0x000fe20000000800 */
[----:B------:R-:W-:Y:S01]  /*14fe0*/  ULDC UR59, c[0x0][0x9d8] ;  /* 0x00027600003b7ab9 */ /* 0x000fe20000000800 */
[----:B------:R-:W-:Y:S01]  /*14ff0*/  BSSY B0, `(.L_x_5322) ;  /* 0x00003e5000007945 */ /* 0x000fe20003800000 */
[----:B------:R-:W-:Y:S01]  /*15000*/  IMAD.MOV.U32 R120, RZ, RZ, 0x3f800000 ;  /* 0x3f800000ff787424 */ /* 0x000fe200078e00ff */
[----:B------:R-:W-:Y:S02]  /*15010*/  SHF.R.U32.HI R9, RZ, 0x1f, R10 ;  /* 0x0000001fff097819 */ /* 0x000fe4000001160a */
[----:B------:R-:W-:Y:S02]  /*15020*/  CS2R R118, SRZ ;  /* 0x0000000000767805 */ /* 0x000fe4000001ff00 */
[----:B------:R-:W-:Y:S02]  /*15030*/  CS2R R116, SRZ ;  /* 0x0000000000747805 */ /* 0x000fe4000001ff00 */
[----:B------:R-:W-:-:S02]  /*15040*/  CS2R R114, SRZ ;  /* 0x0000000000727805 */ /* 0x000fc4000001ff00 */
[----:B------:R-:W-:Y:S01]  /*15050*/  LEA.HI.SX32 R11, R10, R9, 0x1c ;  /* 0x000000090a0b7211 */ /* 0x000fe200078fe2ff */
[----:B------:R-:W-:Y:S01]  /*15060*/  IMAD.MOV.U32 R9, RZ, RZ, 0x3f800000 ;  /* 0x3f800000ff097424 */ /* 0x000fe200078e00ff */
[----:B------:R-:W-:Y:S02]  /*15070*/  CS2R R112, SRZ ;  /* 0x0000000000707805 */ /* 0x000fe4000001ff00 */
[----:B------:R-:W-:Y:S02]  /*15080*/  CS2R R110, SRZ ;  /* 0x00000000006e7805 */ /* 0x000fe4000001ff00 */
[----:B------:R-:W-:Y:S02]  /*15090*/  VIMNMX R20, R210, R11, !PT ;  /* 0x0000000bd2147248 */ /* 0x000fe40007fe0100 */
[----:B------:R-:W-:Y:S02]  /*150a0*/  CS2R R108, SRZ ;  /* 0x00000000006c7805 */ /* 0x000fe4000001ff00 */
[----:B------:R-:W-:-:S02]  /*150b0*/  CS2R R106, SRZ ;  /* 0x00000000006a7805 */ /* 0x000fc4000001ff00 */
[----:B------:R-:W-:Y:S02]  /*150c0*/  CS2R R104, SRZ ;  /* 0x0000000000687805 */ /* 0x000fe4000001ff00 */
[----:B------:R-:W-:Y:S02]  /*150d0*/  ISETP.GE.AND P2, PT, R7, R20, PT ;  /* 0x000000140700720c */ /* 0x000fe40003f46270 */
        /* <DEDUP_REMOVED lines=41> */
[----:B------:R-:W-:Y:S01]  /*15370*/  BSSY B1, `(.L_x_5324) ;  /* 0x00003a8000017945 */ /* 0x000fe20003800000 */
[----:B------:R-:W-:Y:S01]  /*15380*/  IMAD.MOV.U32 R9, RZ, RZ, 0x3f800000 ;  /* 0x3f800000ff097424 */ /* 0x000fe200078e00ff */
[----:B------:R-:W-:-:S07]  /*15390*/  MOV R119, RZ ;  /* 0x000000ff00777202 */ /* 0x000fce0000000f00 */
.L_x_5343:
[----:B------:R-:W-:-:S05]  /*153a0*/  VIADD R15, R17, 0x1 ;  /* 0x00000001110f7836 */ /* 0x000fca0000000000 */
[----:B------:R-:W-:-:S04]  /*153b0*/  ISETP.NE.AND P2, PT, R15, 0x2, PT ;  /* 0x000000020f00780c */ /* 0x000fc80003f45270 */
[----:B------:R-:W-:Y:S02]  /*153c0*/  SEL R11, RZ, 0x1, P2 ;  /* 0x00000001ff0b7807 */ /* 0x000fe40001000000 */
[----:B------:R-:W-:Y:S02]  /*153d0*/  SEL R15, R15, RZ, P2 ;  /* 0x000000ff0f0f7207 */ /* 0x000fe40001000000 */
[----:B------:R-:W-:Y:S01]  /*153e0*/  LOP3.LUT R14, R192, R11, RZ, 0x3c, !PT ;  /* 0x0000000bc00e7212 */ /* 0x000fe200078e3cff */
[----:B------:R-:W-:Y:S06]  /*153f0*/  @!P0 BRA `(.L_x_5325) ;  /* 0x0000000000048947 */ /* 0x000fec0003800000 */
[----:B------:R-:W-:Y:S01]  /*15400*/  BPT.TRAP 0x1 ;  /* 0x000000040000795c */ /* 0x000fe20000300000 */
.L_x_5325:
[----:B------:R-:W-:Y:S01]  /*15410*/  IMAD R6, R15, 0x8, R2 ;  /* 0x000000080f067824 */ /* 0x000fe200078e0202 */
[----:B------:R-:W-:-:S04]  /*15420*/  SHF.L.U32 R11, R14, 0x1f, RZ ;  /* 0x0000001f0e0b7819 */ /* 0x000fc800000006ff */
[----:B------:R0:W1:Y:S01]  /*15430*/  SYNCS.PHASECHK.TRANS64.TRYWAIT P2, [R6+URZ+0x30830], R11 ;  /* 0x0308300b060075a7 */ /* 0x000062000804017f */
[----:B------:R-:W-:Y:S05]  /*15440*/  @!P0 BRA `(.L_x_5326) ;  /* 0x0000000000048947 */ /* 0x000fea0003800000 */
[----:B------:R-:W-:Y:S01]  /*15450*/  BPT.TRAP 0x1 ;  /* 0x000000040000795c */ /* 0x000fe20000300000 */
.L_x_5326:
[----:B------:R-:W-:Y:S01]  /*15460*/  IMAD R126, R15, 0x900, R8 ;  /* 0x000009000f7e7824 */ /* 0x000fe200078e0208 */
[----:B------:R-:W-:Y:S03]  /*15470*/  BSSY B2, `(.L_x_5327) ;  /* 0x0000006000027945 */ /* 0x000fe60003800000 */
[C---:B------:R-:W-:Y:S02]  /*15480*/  VIADD R12, R126.reuse, 0x2 ;  /* 0x000000027e0c7836 */ /* 0x040fe40000000000 */
[----:B------:R-:W-:Y:S01]  /*15490*/  VIADD R122, R126, 0x4 ;  /* 0x000000047e7a7836 */ /* 0x000fe20000000000 */
[----:B-1----:R-:W-:Y:S06]  /*154a0*/  @P2 BRA `(.L_x_5328) ;  /* 0x0000000000082947 */ /* 0x002fec0003800000 */
[----:B------:R-:W1:Y:S02]  /*154b0*/  SYNCS.PHASECHK.TRANS64.TRYWAIT P2, [R6+URZ+0x30830], R11 ;  /* 0x0308300b060075a7 */ /* 0x000e64000804017f */
[----:B-1----:R-:W-:Y:S05]  /*154c0*/  @!P2 BRA `(.L_x_5329) ;  /* 0x000001680064a947 */ /* 0x002fea0003800000 */
.L_x_5328:
[----:B------:R-:W-:Y:S05]  /*154d0*/  BSYNC B2 ;  /* 0x0000000000027941 */ /* 0x000fea0003800000 */
.L_x_5327:
[----:B------:R-:W-:Y:S01]  /*154e0*/  IMAD.MOV.U32 R10, RZ, RZ, R126 ;  /* 0x000000ffff0a7224 */ /* 0x000fe200078e007e */
[----:B------:R2:W-:Y:S04]  /*154f0*/  STL.64 [R1+0x78], R14 ;  /* 0x0000780e01007387 */ /* 0x0005e80000100a00 */
[----:B------:R-:W-:Y:S01]  /*15500*/  R2UR UR54, R10 ;  /* 0x000000000a3672ca */ /* 0x000fe200000e0000 */
[----:B------:R-:W-:Y:S01]  /*15510*/  VIADD R10, R126, 0x300 ;  /* 0x000003007e0a7836 */ /* 0x000fe20000000000 */
[----:B01----:R-:W-:-:S04]  /*15520*/  MOV R11, 0x40000040 ;  /* 0x40000040000b7802 */ /* 0x003fc80000000f00 */
[----:B------:R-:W-:Y:S01]  /*15530*/  R2UR UR26, R10 ;  /* 0x000000000a1a72ca */ /* 0x000fe200000e0000 */
[----:B--2---:R-:W2:Y:S01]  /*15540*/  LDL.64 R14, [R1+0x30] ;  /* 0x00003000010e7983 */ /* 0x004ea20000100a00 */
[----:B------:R-:W-:-:S03]  /*15550*/  IADD3 R10, R126, 0x304, RZ ;  /* 0x000003047e0a7810 */ /* 0x000fc60007ffe0ff */
[----:B------:R0:W-:Y:S01]  /*15560*/  STL.64 [R1+0x70], R6 ;  /* 0x0000700601007387 */ /* 0x0001e20000100a00 */
[C---:B------:R-:W-:Y:S02]  /*15570*/  R2UR UR55, R11.reuse ;  /* 0x000000000b3772ca */ /* 0x040fe400000e0000 */
[C---:B------:R-:W-:Y:S02]  /*15580*/  R2UR UR27, R11.reuse ;  /* 0x000000000b1b72ca */ /* 0x040fe400000e0000 */
[----:B------:R-:W-:Y:S02]  /*15590*/  R2UR UR18, R10 ;  /* 0x000000000a1272ca */ /* 0x000fe400000e0000 */
[----:B------:R-:W-:Y:S01]  /*155a0*/  R2UR UR19, R11 ;  /* 0x000000000b1372ca */ /* 0x000fe200000e0000 */
[----:B0-----:R-:W3:Y:S04]  /*155b0*/  LDL.64 R6, [R1+0x28] ;  /* 0x0000280001067983 */ /* 0x001ee80000100a00 */
[----:B------:R0:W-:Y:S04]  /*155c0*/  STL.64 [R1+0x68], R4 ;  /* 0x0000680401007387 */ /* 0x0001e80000100a00 */
[----:B0-----:R-:W4:Y:S04]  /*155d0*/  LDL.64 R4, [R1+0x20] ;  /* 0x0000200001047983 */ /* 0x001f280000100a00 */
[----:B------:R0:W-:Y:S04]  /*155e0*/  STL.64 [R1+0x60], R2 ;  /* 0x0000600201007387 */ /* 0x0001e80000100a00 */
[----:B------:R-:W2:Y:S01]  /*155f0*/  LDL.64 R10, [R1+0x38] ;  /* 0x00003800010a7983 */ /* 0x000ea20000100a00 */
[----:B------:R-:W-:Y:S01]  /*15600*/  R2UR UR50, R12 ;  /* 0x000000000c3272ca */ /* 0x000fe200000e0000 */
[----:B------:R-:W-:Y:S01]  /*15610*/  VIADD R12, R126, 0x6 ;  /* 0x000000067e0c7836 */ /* 0x000fe20000000000 */
[----:B------:R-:W-:Y:S01]  /*15620*/  R2UR UR34, R122 ;  /* 0x000000007a2272ca */ /* 0x000fe200000e0000 */
[----:B------:R-:W-:-:S02]  /*15630*/  VIADD R122, R126, 0x302 ;  /* 0x000003027e7a7836 */ /* 0x000fc40000000000 */
[-C--:B------:R-:W-:Y:S01]  /*15640*/  FMUL.FTZ R24, R24, R120.reuse ;  /* 0x0000007818187220 */ /* 0x080fe20000410000 */
        /* <DEDUP_REMOVED lines=49> */
[C---:B------:R-:W-:Y:S01]  /*15960*/  VIADD R12, R126.reuse, 0x306 ;  /* 0x000003067e0c7836 */ /* 0x040fe20000000000 */
[----:B------:R-:W-:Y:S01]  /*15970*/  MOV R121, 0x40000040 ;  /* 0x4000004000797802 */ /* 0x000fe20000000f00 */
[C---:B------:R-:W-:Y:S01]  /*15980*/  VIADD R120, R126.reuse, 0x600 ;  /* 0x000006007e787836 */ /* 0x040fe20000000000 */
[----:B0-----:R-:W4:Y:S01]  /*15990*/  LDL.64 R2, [R1+0x18] ;  /* 0x0000180001027983 */ /* 0x001f220000100a00 */
[----:B------:R-:W-:-:S02]  /*159a0*/  VIADD R122, R126, 0x602 ;  /* 0x000006027e7a7836 */ /* 0x000fc40000000000 */
[-C--:B------:R-:W-:Y:S01]  /*159b0*/  FMUL.FTZ R26, R26, R9.reuse ;  /* 0x000000091a1a7220 */ /* 0x080fe20000410000 */
[----:B------:R-:W-:Y:S02]  /*159c0*/  VIADD R124, R126, 0x604 ;  /* 0x000006047e7c7836 */ /* 0x000fe40000000000 */
[-C--:B------:R-:W-:Y:S01]  /*159d0*/  FMUL.FTZ R27, R27, R9.reuse ;  /* 0x000000091b1b7220 */ /* 0x080fe20000410000 */
[----:B------:R-:W-:Y:S02]  /*159e0*/  IMAD.MOV.U32 R123, RZ, RZ, 0x40000040 ;  /* 0x40000040ff7b7424 */ /* 0x000fe400078e00ff */
[-C--:B------:R-:W-:Y:S01]  /*159f0*/  FMUL.FTZ R30, R30, R9.reuse ;  /* 0x000000091e1e7220 */ /* 0x080fe20000410000 */
[----:B------:R-:W-:Y:S02]  /*15a00*/  VIADD R126, R126, 0x606 ;  /* 0x000006067e7e7836 */ /* 0x000fe40000000000 */
[-C--:B------:R-:W-:Y:S01]  /*15a10*/  FMUL.FTZ R31, R31, R9.reuse ;  /* 0x000000091f1f7220 */ /* 0x080fe20000410000 */
[----:B------:R-:W-:Y:S01]  /*15a20*/  IMAD.MOV.U32 R125, RZ, RZ, 0x40000040 ;  /* 0x40000040ff7d7424 */ /* 0x000fe200078e00ff */
[C---:B------:R-:W-:Y:S01]  /*15a30*/  R2UR UR35, R123.reuse ;  /* 0x000000007b2372ca */ /* 0x040fe200000e0000 */
[----:B------:R-:W-:Y:S01]  /*15a40*/  IMAD.MOV.U32 R127, RZ, RZ, 0x40000040 ;  /* 0x40000040ff7f7424 */ /* 0x000fe200078e00ff */
[----:B------:R-:W-:Y:S01]  /*15a50*/  R2UR UR23, R123 ;  /* 0x000000007b1772ca */ /* 0x000fe200000e0000 */
[----:B------:R-:W-:Y:S01]  /*15a60*/  IMAD.MOV.U32 R13, RZ, RZ, 0x40000040 ;  /* 0x40000040ff0d7424 */ /* 0x000fe200078e00ff */
        /* <DEDUP_REMOVED lines=16> */
[----:B-----5:R-:W-:Y:S01]  /*15b70*/  WARPGROUP.ARRIVE ;  /* 0x00000000000079c5 */ /* 0x020fe20000000000 */
[C---:B------:R-:W-:Y:S01]  /*15b80*/  R2UR UR51, R13.reuse ;  /* 0x000000000d3372ca */ /* 0x040fe200000e0000 */
[-C--:B------:R-:W-:Y:S01]  /*15b90*/  FMUL.FTZ R50, R50, R9.reuse ;  /* 0x0000000932327220 */ /* 0x080fe20000410000 */
[----:B------:R-:W-:Y:S01]  /*15ba0*/  R2UR UR31, R13 ;  /* 0x000000000d1f72ca */ /* 0x000fe200000e0000 */
[-C--:B------:R-:W-:Y:S01]  /*15bb0*/  FMUL.FTZ R51, R51, R9.reuse ;  /* 0x0000000933337220 */ /* 0x080fe20000410000 */
[-C--:B------:R-:W-:Y:S01]  /*15bc0*/  FMUL.FTZ R54, R54, R9.reuse ;  /* 0x0000000936367220 */ /* 0x080fe20000410000 */
[----:B------:R-:W-:Y:S01]  /*15bd0*/  HGMMA.64x96x16.F32 R120, gdesc[UR52], RZ, !UPT, gsb0 ;  /* 0x01600000347879f0 */ /* 0x000fe2000c0008ff */
        /* <DEDUP_REMOVED lines=35> */
[----:B------:R-:W-:Y:S01]  /*15e10*/  HGMMA.64x96x16.F32 R120, gdesc[UR48], R120, gsb0 ;  /* 0x01600000307879f0 */ /* 0x000fe20008000878 */
[----:B--2---:R-:W-:Y:S02]  /*15e20*/  R2UR UR32, R10 ;  /* 0x000000000a2072ca */ /* 0x004fe400000e0000 */
[----:B------:R-:W-:Y:S02]  /*15e30*/  R2UR UR33, R11 ;  /* 0x000000000b2172ca */ /* 0x000fe400000e0000 */
[----:B------:R-:W-:Y:S01]  /*15e40*/  R2UR UR28, R14 ;  /* 0x000000000e1c72ca */ /* 0x000fe200000e0000 */
[----:B------:R-:W2:Y:S01]  /*15e50*/  LDL.64 R10, [R1+0x8] ;  /* 0x00000800010a7983 */ /* 0x000ea20000100a00 */
[----:B------:R-:W-:Y:S02]  /*15e60*/  WARPGROUP.DEPBAR.LE gsb0, 0x0 ;  /* 0x00008000000079c5 */ /* 0x000fe40000010000 */
[----:B------:R-:W-:-:S07]  /*15e70*/  WARPGROUP.ARRIVE ;  /* 0x00000000000079c5 */ /* 0x000fce0000000000 */
[----:B------:R-:W-:Y:S01]  /*15e80*/  HGMMA.64x96x16.F32 R120, gdesc[UR32], R120, gsb0 ;  /* 0x01600000207879f0 */ /* 0x000fe20008000878 */
[----:B------:R-:W-:Y:S02]  /*15e90*/  R2UR UR29, R15 ;  /* 0x000000000f1d72ca */ /* 0x000fe400000e0000 */
[----:B------:R-:W-:Y:S02]  /*15ea0*/  R2UR UR14, R12 ;  /* 0x000000000c0e72ca */ /* 0x000fe400000e0000 */
[----:B------:R-:W-:Y:S02]  /*15eb0*/  R2UR UR15, R13 ;  /* 0x000000000d0f72ca */ /* 0x000fe400000e0000 */
[----:B------:R-:W2:Y:S01]  /*15ec0*/  LDL.64 R12, [R1+0x10] ;  /* 0x00001000010c7983 */ /* 0x000ea20000100a00 */
[----:B---3--:R-:W-:Y:S02]  /*15ed0*/  R2UR UR24, R6 ;  /* 0x00000000061872ca */ /* 0x008fe400000e0000 */
[----:B------:R-:W-:Y:S01]  /*15ee0*/  R2UR UR25, R7 ;  /* 0x00000000071972ca */ /* 0x000fe200000e0000 */
[----:B------:R0:W5:Y:S01]  /*15ef0*/  LDL.LU.64 R14, [R1+0x78] ;  /* 0x00007800010e7983 */ /* 0x0001620000300a00 */
[----:B----4-:R-:W-:-:S02]  /*15f00*/  R2UR UR20, R4 ;  /* 0x00000000041472ca */ /* 0x010fc400000e0000 */
[----:B------:R-:W-:Y:S01]  /*15f10*/  R2UR UR21, R5 ;  /* 0x00000000051572ca */ /* 0x000fe200000e0000 */
[----:B------:R0:W5:Y:S01]  /*15f20*/  LDL.LU.64 R6, [R1+0x70] ;  /* 0x0000700001067983 */ /* 0x0001620000300a00 */
[----:B------:R-:W-:Y:S01]  /*15f30*/  UMOV UR4, UR56 ;  /* 0x0000003800047c82 */ /* 0x000fe20008000000 */
[----:B------:R-:W-:Y:S02]  /*15f40*/  UMOV UR5, UR57 ;  /* 0x0000003900057c82 */ /* 0x000fe40008000000 */
[----:B------:R0:W5:Y:S01]  /*15f50*/  LDL.LU.64 R4, [R1+0x68] ;  /* 0x0000680001047983 */ /* 0x0001620000300a00 */
[----:B------:R-:W-:Y:S02]  /*15f60*/  WARPGROUP.DEPBAR.LE gsb0, 0x0 ;  /* 0x00008000000079c5 */ /* 0x000fe40000010000 */
[----:B------:R-:W-:-:S06]  /*15f70*/  WARPGROUP.ARRIVE ;  /* 0x00000000000079c5 */ /* 0x000fcc0000000000 */
[----:B------:R-:W-:Y:S03]  /*15f80*/  HGMMA.64x96x16.F32 R120, gdesc[UR28], R120, gsb0 ;  /* 0x016000001c7879f0 */ /* 0x000fe60008000878 */
[----:B------:R-:W-:Y:S02]  /*15f90*/  WARPGROUP.DEPBAR.LE gsb0, 0x0 ;  /* 0x00008000000079c5 */ /* 0x000fe40000010000 */
[----:B------:R-:W-:-:S06]  /*15fa0*/  WARPGROUP.ARRIVE ;  /* 0x00000000000079c5 */ /* 0x000fcc0000000000 */
[----:B------:R-:W-:Y:S01]  /*15fb0*/  HGMMA.64x96x16.F32 R120, gdesc[UR24], R120, gsb0 ;  /* 0x01600000187879f0 */ /* 0x000fe20008000878 */
[----:B------:R-:W-:Y:S02]  /*15fc0*/  R2UR UR16, R2 ;  /* 0x00000000021072ca */ /* 0x000fe400000e0000 */
[----:B------:R-:W-:Y:S02]  /*15fd0*/  R2UR UR17, R3 ;  /* 0x00000000031172ca */ /* 0x000fe400000e0000 */
[----:B------:R0:W5:Y:S01]  /*15fe0*/  LDL.LU.64 R2, [R1+0x60] ;  /* 0x0000600001027983 */ /* 0x0001620000300a00 */
[----:B------:R-:W-:Y:S02]  /*15ff0*/  WARPGROUP.DEPBAR.LE gsb0, 0x0 ;  /* 0x00008000000079c5 */ /* 0x000fe40000010000 */
[----:B------:R-:W-:-:S06]  /*16000*/  WARPGROUP.ARRIVE ;  /* 0x00000000000079c5 */ /* 0x000fcc0000000000 */
[----:B------:R-:W-:Y:S01]  /*16010*/  HGMMA.64x96x16.F32 R120, gdesc[UR20], R120, gsb0 ;  /* 0x01600000147879f0 */ /* 0x000fe20008000878 */
[----:B--2---:R-:W-:Y:S02]  /*16020*/  R2UR UR12, R12 ;  /* 0x000000000c0c72ca */ /* 0x004fe400000e0000 */
[----:B------:R-:W-:Y:S01]  /*16030*/  R2UR UR13, R13 ;  /* 0x000000000d0d72ca */ /* 0x000fe200000e0000 */
[----:B------:R-:W-:Y:S02]  /*16040*/  WARPGROUP.DEPBAR.LE gsb0, 0x0 ;  /* 0x00008000000079c5 */ /* 0x000fe40000010000 */
[----:B------:R-:W-:-:S06]  /*16050*/  WARPGROUP.ARRIVE ;  /* 0x00000000000079c5 */ /* 0x000fcc0000000000 */
[----:B------:R-:W-:Y:S01]  /*16060*/  HGMMA.64x96x16.F32 R120, gdesc[UR16], R120, gsb0 ;  /* 0x01600000107879f0 */ /* 0x000fe20008000878 */
[----:B------:R-:W-:Y:S02]  /*16070*/  R2UR UR8, R10 ;  /* 0x000000000a0872ca */ /* 0x000fe400000e0000 */
[----:B------:R-:W-:Y:S01]  /*16080*/  R2UR UR9, R11 ;  /* 0x000000000b0972ca */ /* 0x000fe200000e0000 */
        /* <DEDUP_REMOVED lines=16> */
[----:B0-----:R-:W-:Y:S05]  /*16190*/  @!P0 BRA `(.L_x_5330) ;  /* 0x0000000000048947 */ /* 0x001fea0003800000 */
[----:B------:R-:W-:Y:S01]  /*161a0*/  BPT.TRAP 0x1 ;  /* 0x000000040000795c */ /* 0x000fe20000300000 */
.L_x_5330:
[----:B------:R-:W-:Y:S01]  /*161b0*/  SHF.L.U32 R9, R192, 0x1f, RZ ;  /* 0x0000001fc0097819 */ /* 0x000fe200000006ff */
[----:B-----5:R-:W-:-:S04]  /*161c0*/  IMAD R21, R17, 0x8, R2 ;  /* 0x0000000811157824 */ /* 0x020fc800078e0202 */
[----:B------:R0:W1:Y:S01]  /*161d0*/  SYNCS.PHASECHK.TRANS64.TRYWAIT P2, [R21+URZ+0x30850], R9 ;  /* 0x03085009150075a7 */ /* 0x000062000804017f */
[----:B------:R-:W-:Y:S05]  /*161e0*/  @!P0 BRA `(.L_x_5331) ;  /* 0x0000000000048947 */ /* 0x000fea0003800000 */
[----:B------:R-:W-:Y:S01]  /*161f0*/  BPT.TRAP 0x1 ;  /* 0x000000040000795c */ /* 0x000fe20000300000 */
.L_x_5331:
[----:B------:R-:W-:Y:S04]  /*16200*/  BSSY B2, `(.L_x_5332) ;  /* 0x0000004000027945 */ /* 0x000fe80003800000 */
[----:B-1----:R-:W-:Y:S05]  /*16210*/  @P2 BRA `(.L_x_5333) ;  /* 0x0000000000082947 */ /* 0x002fea0003800000 */
[----:B------:R-:W1:Y:S02]  /*16220*/  SYNCS.PHASECHK.TRANS64.TRYWAIT P2, [R21+URZ+0x30850], R9 ;  /* 0x03085009150075a7 */ /* 0x000e64000804017f */
[----:B-1----:R-:W-:Y:S05]  /*16230*/  @!P2 BRA `(.L_x_5334) ;  /* 0x0000015c001ca947 */ /* 0x002fea0003800000 */
.L_x_5333:
[----:B------:R-:W-:Y:S05]  /*16240*/  BSYNC B2 ;  /* 0x0000000000027941 */ /* 0x000fea0003800000 */
.L_x_5332:
[----:B------:R-:W2:Y:S01]  /*16250*/  LDL R10, [R1+0x4] ;  /* 0x00000400010a7983 */ /* 0x000ea20000100800 */
[----:B01----:R-:W-:Y:S02]  /*16260*/  VIADD R9, R2, 0x400 ;  /* 0x0000040002097836 */ /* 0x003fe40000000000 */
[----:B------:R-:W-:Y:S01]  /*16270*/  IMAD.MOV.U32 R11, RZ, RZ, 0x40000040 ;  /* 0x40000040ff0b7424 */ /* 0x000fe200078e00ff */
[----:B------:R-:W-:Y:S01]  /*16280*/  WARPGROUP.ARRIVE ;  /* 0x00000000000079c5 */ /* 0x000fe20000000000 */
[----:B------:R-:W-:Y:S01]  /*16290*/  IMAD.MOV.U32 R13, RZ, RZ, 0x40000040 ;  /* 0x40000040ff0d7424 */ /* 0x000fe200078e00ff */
[----:B------:R-:W-:Y:S01]  /*162a0*/  SHF.R.U32.HI R9, RZ, 0x4, R9 ;  /* 0x00000004ff097819 */ /* 0x000fe20000011609 */
[----:B------:R-:W3:Y:S01]  /*162b0*/  LDL R192, [R1] ;  /* 0x0000000001c07983 */ /* 0x000ee20000100800 */
[----:B------:R-:W-:Y:S01]  /*162c0*/  R2UR UR7, R11 ;  /* 0x000000000b0772ca */ /* 0x000fe200000e0000 */
[----:B------:R-:W-:Y:S01]  /*162d0*/  IMAD.MOV.U32 R11, RZ, RZ, 0x40000040 ;  /* 0x40000040ff0b7424 */ /* 0x000fe200078e00ff */
[----:B------:R-:W-:Y:S01]  /*162e0*/  LOP3.LUT R9, R9, 0x3fff, RZ, 0xc0, !PT ;  /* 0x00003fff09097812 */ /* 0x000fe200078ec0ff */
[----:B------:R-:W-:Y:S01]  /*162f0*/  ULDC UR5, c[0x0][0x9d8] ;  /* 0x0002760000057ab9 */ /* 0x000fe20000000800 */
[----:B------:R-:W-:Y:S01]  /*16300*/  ISETP.NE.AND P3, PT, R226, 0x1, PT ;  /* 0x00000001e200780c */ /* 0x000fe20003f65270 */
[----:B------:R-:W-:Y:S01]  /*16310*/  @!P1 VIADD R6, R6, 0x30840 ;  /* 0x0003084006069836 */ /* 0x000fe20000000000 */
[----:B------:R-:W-:Y:S01]  /*16320*/  LOP3.LUT R9, R9, 0x3000000, RZ, 0xfc, !PT ;  /* 0x0300000009097812 */ /* 0x000fe200078efcff */
[----:B------:R-:W-:-:S03]  /*16330*/  FMUL.FTZ R165, R165, UR5 ;  /* 0x00000005a5a57c20 */ /* 0x000fc60008410000 */
[----:B------:R-:W-:-:S03]  /*16340*/  @!P1 PRMT R6, RZ, 0x654, R6 ;  /* 0x00000654ff069816 */ /* 0x000fc60000000006 */
[----:B------:R-:W0:Y:S01]  /*16350*/  MUFU.TANH R165, R165 ;  /* 0x000000a500a57308 */ /* 0x000e220000002400 */
[----:B--2---:R-:W-:Y:S01]  /*16360*/  R2UR UR4, R10 ;  /* 0x000000000a0472ca */ /* 0x004fe200000e0000 */
[----:B------:R-:W-:Y:S02]  /*16370*/  IMAD R10, R17, 0x900, R9 ;  /* 0x00000900110a7824 */ /* 0x000fe400078e0209 */
[----:B------:R-:W-:Y:S01]  /*16380*/  FMUL.FTZ R9, R120, UR5 ;  /* 0x0000000578097c20 */ /* 0x000fe20008410000 */
[----:B------:R-:W-:Y:S01]  /*16390*/  FMUL.FTZ R120, R124, UR5 ;  /* 0x000000057c787c20 */ /* 0x000fe20008410000 */
[----:B------:R-:W-:Y:S01]  /*163a0*/  FMUL.FTZ R124, R128, UR5 ;  /* 0x00000005807c7c20 */ /* 0x000fe20008410000 */
[----:B------:R-:W-:Y:S01]  /*163b0*/  FMUL.FTZ R128, R134, UR5 ;  /* 0x0000000586807c20 */ /* 0x000fe20008410000 */
[----:B------:R-:W-:Y:S01]  /*163c0*/  R2UR UR6, R10 ;  /* 0x000000000a0672ca */ /* 0x000fe200000e0000 */
[----:B------:R-:W-:Y:S01]  /*163d0*/  FMUL.FTZ R134, R136, UR5 ;  /* 0x0000000588867c20 */ /* 0x000fe20008410000 */
[----:B------:R-:W-:Y:S01]  /*163e0*/  IADD3 R12, R10, 0x80, RZ ;  /* 0x000000800a0c7810 */ /* 0x000fe20007ffe0ff */
[----:B------:R-:W-:Y:S01]  /*163f0*/  FMUL.FTZ R136, R142, UR5 ;  /* 0x000000058e887c20 */ /* 0x000fe20008410000 */
[----:B------:R-:W-:Y:S01]  /*16400*/  FMUL.FTZ R142, R147, UR5 ;  /* 0x00000005938e7c20 */ /* 0x000fe20008410000 */
[----:B------:R-:W-:Y:S01]  /*16410*/  FMUL.FTZ R147, R149, UR5 ;  /* 0x0000000595937c20 */ /* 0x000fe20008410000 */
[----:B------:R-:W-:Y:S01]  /*16420*/  FMUL.FTZ R149, R155, UR5 ;  /* 0x000000059b957c20 */ /* 0x000fe20008410000 */
[----:B------:R-:W-:Y:S01]  /*16430*/  FMUL.FTZ R155, R157, UR5 ;  /* 0x000000059d9b7c20 */ /* 0x000fe20008410000 */
[----:B------:R-:W-:Y:S01]  /*16440*/  FMUL.FTZ R157, R163, UR5 ;  /* 0x00000005a39d7c20 */ /* 0x000fe20008410000 */
[----:B------:R-:W-:-:S02]  /*16450*/  IMAD.IADD R163, R212, 0x1, R208 ;  /* 0x00000001d4a37824 */ /* 0x000fc400078e02d0 */
[----:B------:R-:W-:Y:S01]  /*16460*/  FMUL.FTZ R17, R123, UR5 ;  /* 0x000000057b117c20 */ /* 0x000fe20008410000 */
[----:B------:R-:W-:Y:S01]  /*16470*/  FMUL.FTZ R123, R127, UR5 ;  /* 0x000000057f7b7c20 */ /* 0x000fe20008410000 */
[----:B------:R-:W-:Y:S01]  /*16480*/  FMUL.FTZ R127, R131, UR5 ;  /* 0x00000005837f7c20 */ /* 0x000fe20008410000 */
[----:B------:R-:W-:Y:S01]  /*16490*/  HGMMA.64x192x16.F32 R24, R188, gdesc[UR4].tnspB, R24, gsb0 ;  /* 0x42e00004bc187df0 */ /* 0x000fe20008000818 */
[----:B------:R-:W-:Y:S01]  /*164a0*/  R2UR UR6, R12 ;  /* 0x000000000c0672ca */ /* 0x000fe200000e0000 */
[----:B------:R-:W-:Y:S01]  /*164b0*/  VIADD R12, R10, 0x100 ;  /* 0x000001000a0c7836 */ /* 0x000fe20000000000 */
[----:B------:R-:W-:Y:S01]  /*164c0*/  R2UR UR7, R13 ;  /* 0x000000000d0772ca */ /* 0x000fe200000e0000 */
[----:B------:R-:W-:Y:S02]  /*164d0*/  IMAD.MOV.U32 R13, RZ, RZ, 0x40000040 ;  /* 0x40000040ff0d7424 */ /* 0x000fe400078e00ff */
        /* <DEDUP_REMOVED lines=9> */
[----:B------:R-:W-:Y:S01]  /*16570*/  IMAD R164, R7, -0x60, RZ ;  /* 0xffffffa007a47824 */ /* 0x000fe200078e02ff */
[----:B---3--:R-:W-:Y:S01]  /*16580*/  LOP3.LUT P2, RZ, R192, 0x100000, RZ, 0xc0, !PT ;  /* 0x00100000c0ff7812 */ /* 0x008fe2000784c0ff */
        /* <DEDUP_REMOVED lines=36> */
[C---:B------:R-:W-:Y:S01]  /*167d0*/  IADD3 R12, R10.reuse, 0x200, RZ ;  /* 0x000002000a0c7810 */ /* 0x040fe20007ffe0ff */
[----:B------:R-:W-:Y:S01]  /*167e0*/  VIADD R10, R10, 0x280 ;  /* 0x000002800a0a7836 */ /* 0x000fe20000000000 */
[----:B------:R-:W-:Y:S02]  /*167f0*/  WARPGROUP.DEPBAR.LE gsb0, 0x0 ;  /* 0x00008000000079c5 */ /* 0x000fe40000010000 */
[----:B------:R-:W-:-:S11]  /*16800*/  WARPGROUP.ARRIVE ;  /* 0x00000000000079c5 */ /* 0x000fd60000000000 */
[----:B------:R-:W-:Y:S01]  /*16810*/  HGMMA.64x192x16.F32 R24, R176, gdesc[UR4].tnspB, R24, gsb0 ;  /* 0x42e00004b0187df0 */ /* 0x000fe20008000818 */
[----:B------:R-:W-:Y:S01]  /*16820*/  R2UR UR6, R12 ;  /* 0x000000000c0672ca */ /* 0x000fe200000e0000 */
[----:B------:R-:W-:Y:S01]  /*16830*/  FMUL.FTZ R12, R122, UR5 ;  /* 0x000000057a0c7c20 */ /* 0x000fe20008410000 */
[----:B------:R-:W-:Y:S01]  /*16840*/  R2UR UR7, R13 ;  /* 0x000000000d0772ca */ /* 0x000fe200000e0000 */
        /* <DEDUP_REMOVED lines=24> */
[----:B------:R-:W-:-:S07]  /*169d0*/  ULDC UR5, c[0x0][0x9e0] ;  /* 0x0002780000057ab9 */ /* 0x000fce0000000800 */
        /* <DEDUP_REMOVED lines=26> */
[----:B------:R-:W-:Y:S02]  /*16b80*/  R2UR UR6, R10 ;  /* 0x000000000a0672ca */ /* 0x000fe400000e0000 */
[----:B------:R-:W-:Y:S01]  /*16b90*/  R2UR UR7, R11 ;  /* 0x000000000b0772ca */ /* 0x000fe200000e0000 */
[----:B------:R-:W5:Y:S08]  /*16ba0*/  @P3 LDC R10, c[0x0][0x450] ;  /* 0x00011400ff0a3b82 */ /* 0x000f700000000800 */
[----:B------:R-:W1:Y:S02]  /*16bb0*/  @P3 LDC R11, c[0x0][0x44c] ;  /* 0x00011300ff0b3b82 */ /* 0x000e640000000800 */
[----:B-1----:R-:W-:-:S05]  /*16bc0*/  @P3 IMAD.HI.U32 R11, R163, R11, RZ ;  /* 0x0000000ba30b3227 */ /* 0x002fca00078e00ff */
[----:B-----5:R-:W-:Y:S02]  /*16bd0*/  @P3 SHF.R.U32.HI R163, RZ, R10, R11 ;  /* 0x0000000affa33219 */ /* 0x020fe4000001160b */
[----:B------:R-:W-:Y:S01]  /*16be0*/  IADD3 R10, R164, 0x1, RZ ;  /* 0x00000001a40a7810 */ /* 0x000fe20007ffe0ff */
[----:B------:R-:W-:Y:S02]  /*16bf0*/  WARPGROUP.DEPBAR.LE gsb0, 0x0 ;  /* 0x00008000000079c5 */ /* 0x000fe40000010000 */
[----:B------:R-:W-:-:S06]  /*16c00*/  WARPGROUP.ARRIVE ;  /* 0x00000000000079c5 */ /* 0x000fcc0000000000 */
[----:B------:R-:W-:Y:S03]  /*16c10*/  HGMMA.64x192x16.F32 R24, R168, gdesc[UR4].tnspB, R24, gsb0 ;  /* 0x42e00004a8187df0 */ /* 0x000fe60008000818 */
[----:B------:R-:W-:Y:S02]  /*16c20*/  WARPGROUP.DEPBAR.LE gsb0, 0x0 ;  /* 0x00008000000079c5 */ /* 0x000fe40000010000 */
[----:B------:R-:W1:Y:S01]  /*16c30*/  SHFL.IDX PT, R170, R163, RZ, 0x1c1f ;  /* 0x001c1fffa3aa7589 */ /* 0x000e6200000e0000 */
[----:B------:R5:W-:Y:S02]  /*16c40*/  @!P1 SYNCS.ARRIVE.TRANS64.RED.A1T0 RZ, [R6+URZ], RZ ;  /* 0x000000ff06ff99a7 */ /* 0x000be4000810043f */
[----:B-----5:R-:W-:-:S05]  /*16c50*/  IMAD R6, R211, -0x2, R10 ;  /* 0xfffffffed3067824 */ /* 0x020fca00078e020a */
[----:B------:R-:W-:Y:S01]  /*16c60*/  IADD3 R168, -R193, R6, R195 ;  /* 0x00000006c1a87210 */ /* 0x000fe20007ffe1c3 */
[----:B------:R-:W-:-:S04]  /*16c70*/  VIADD R6, R6, 0xffffffff ;  /* 0xffffffff06067836 */ /* 0x000fc80000000000 */
[C---:B------:R-:W-:Y:S02]  /*16c80*/  VIADD R169, R168.reuse, UR5 ;  /* 0x00000005a8a97c36 */ /* 0x040fe40008000000 */
[----:B------:R-:W-:Y:S02]  /*16c90*/  VIADD R168, R168, UR4 ;  /* 0x00000004a8a87c36 */ /* 0x000fe40008000000 */
[--C-:B-1----:R-:W-:Y:S02]  /*16ca0*/  IMAD.IADD R167, R169, 0x1, R170.reuse ;  /* 0x00000001a9a77824 */ /* 0x102fe400078e02aa */
[----:B------:R-:W-:Y:S01]  /*16cb0*/  IMAD.IADD R166, R168, 0x1, R170 ;  /* 0x00000001a8a67824 */ /* 0x000fe200078e02aa */
[----:B0-234-:R-:W-:Y:S06]  /*16cc0*/  @!P2 BRA `(.L_x_5335) ;  /* 0x00000000005ca947 */ /* 0x01dfec0003800000 */
[----:B------:R-:W-:Y:S01]  /*16cd0*/  IADD3 R170, -R193, R195, R170 ;  /* 0x000000c3c1aa7210 */ /* 0x000fe20007ffe1aa */
[----:B------:R-:W-:Y:S03]  /*16ce0*/  BSSY B2, `(.L_x_5336) ;  /* 0x0000012000027945 */ /* 0x000fe60003800000 */
[----:B------:R-:W-:-:S13]  /*16cf0*/  ISETP.GT.AND P2, PT, R170, -0x1, PT ;  /* 0xffffffffaa00780c */ /* 0x000fda0003f44270 */
[----:B------:R-:W-:Y:S05]  /*16d00*/  @P2 BRA `(.L_x_5337) ;  /* 0x0000000000242947 */ /* 0x000fea0003800000 */
[----:B------:R-:W-:Y:S01]  /*16d10*/  ULDC UR4, c[0x0][0x9e4] ;  /* 0x0002790000047ab9 */ /* 0x000fe20000000800 */
[----:B------:R-:W-:Y:S02]  /*16d20*/  LOP3.LUT R170, RZ, R170, RZ, 0x33, !PT ;  /* 0x000000aaffaa7212 */ /* 0x000fe400078e33ff */
[----:B------:R-:W-:-:S04]  /*16d30*/  MOV R171, UR4 ;  /* 0x0000000400ab7c02 */ /* 0x000fc80008000f00 */
[----:B------:R-:W-:-:S13]  /*16d40*/  ISETP.NE.AND P2, PT, R171, 0x1, PT ;  /* 0x00000001ab00780c */ /* 0x000fda0003f45270 */
[----:B------:R-:W0:Y:S02]  /*16d50*/  @P2 LDC.64 R10, c[0x0][0x9e8] ;  /* 0x00027a00ff0a2b82 */ /* 0x000e240000000a00 */
[----:B0-----:R-:W-:-:S05]  /*16d60*/  @P2 IMAD.HI.U32 R10, R170, R10, RZ ;  /* 0x0000000aaa0a2227 */ /* 0x001fca00078e00ff */
[----:B------:R-:W-:-:S04]  /*16d70*/  @P2 SHF.R.U32.HI R170, RZ, R11, R10 ;  /* 0x0000000bffaa2219 */ /* 0x000fc8000001160a */
[----:B------:R-:W-:Y:S01]  /*16d80*/  LOP3.LUT R170, RZ, R170, RZ, 0x33, !PT ;  /* 0x000000aaffaa7212 */ /* 0x000fe200078e33ff */
[----:B------:R-:W-:Y:S06]  /*16d90*/  BRA `(.L_x_5338) ;  /* 0x0000000000187947 */ /* 0x000fec0003800000 */
.L_x_5337:
[----:B------:R-:W-:Y:S02]  /*16da0*/  ULDC UR4, c[0x0][0x9e4] ;  /* 0x0002790000047ab9 */ /* 0x000fe40000000800 */
[----:B------:R-:W-:-:S05]  /*16db0*/  IMAD.U32 R171, RZ, RZ, UR4 ;  /* 0x00000004ffab7e24 */ /* 0x000fca000f8e00ff */
[----:B------:R-:W-:-:S13]  /*16dc0*/  ISETP.NE.AND P2, PT, R171, 0x1, PT ;  /* 0x00000001ab00780c */ /* 0x000fda0003f45270 */
[----:B------:R-:W0:Y:S02]  /*16dd0*/  @P2 LDC.64 R10, c[0x0][0x9e8] ;  /* 0x00027a00ff0a2b82 */ /* 0x000e240000000a00 */
[----:B0-----:R-:W-:-:S05]  /*16de0*/  @P2 IMAD.HI.U32 R10, R170, R10, RZ ;  /* 0x0000000aaa0a2227 */ /* 0x001fca00078e00ff */
[----:B------:R-:W-:-:S07]  /*16df0*/  @P2 SHF.R.U32.HI R170, RZ, R11, R10 ;  /* 0x0000000bffaa2219 */ /* 0x000fce000001160a */
.L_x_5338:
[----:B------:R-:W-:Y:S05]  /*16e00*/  BSYNC B2 ;  /* 0x0000000000027941 */ /* 0x000fea0003800000 */
.L_x_5336:
[----:B------:R-:W-:-:S05]  /*16e10*/  IMAD R170, R170, R171, R6 ;  /* 0x000000abaaaa7224 */ /* 0x000fca00078e0206 */
[----:B------:R-:W-:Y:S02]  /*16e20*/  VIADDMNMX R167, R170, R171, R167, PT ;  /* 0x000000abaaa77246 */ /* 0x000fe400038001a7 */
[----:B------:R-:W-:-:S07]  /*16e30*/  VIMNMX R166, R166, R170, !PT ;  /* 0x000000aaa6a67248 */ /* 0x000fce0007fe0100 */
.L_x_5335:
[C---:B------:R-:W-:Y:S01]  /*16e40*/  ISETP.GE.AND P2, PT, R164.reuse, 0x2, PT ;  /* 0x00000002a400780c */ /* 0x040fe20003f46270 */
[----:B------:R-:W0:Y:S01]  /*16e50*/  SHFL.IDX PT, R163, R163, 0x1, 0x1c1f ;  /* 0x003c1f00a3a37f89 */ /* 0x000e2200000e0000 */
[----:B------:R-:W-:Y:S02]  /*16e60*/  ISETP.GE.AND P5, PT, R164, 0xa, PT ;  /* 0x0000000aa400780c */ /* 0x000fe40003fa6270 */
[----:B------:R-:W-:Y:S02]  /*16e70*/  ISETP.GT.AND P3, PT, R166, 0x1, !P2 ;  /* 0x00000001a600780c */ /* 0x000fe40005764270 */
[----:B------:R-:W-:Y:S02]  /*16e80*/  LOP3.LUT R192, R192, 0xfffffffb, RZ, 0xc0, !PT ;  /* 0xfffffffbc0c07812 */ /* 0x000fe400078ec0ff */
[----:B------:R-:W-:Y:S02]  /*16e90*/  ISETP.LT.OR P4, PT, R167, 0x2, P3 ;  /* 0x00000002a700780c */ /* 0x000fe40001f81670 */
[----:B------:R-:W-:-:S02]  /*16ea0*/  ISETP.GE.AND P3, PT, R164, 0x9, PT ;  /* 0x00000009a400780c */ /* 0x000fc40003f66270 */
[----:B------:R-:W-:Y:S02]  /*16eb0*/  FSEL R13, R13, -INF , !P4 ;  /* 0xff8000000d0d7808 */ /* 0x000fe40006000000 */
[----:B------:R-:W-:Y:S02]  /*16ec0*/  ISETP.GT.AND P4, PT, R166, 0x8, !P3 ;  /* 0x00000008a600780c */ /* 0x000fe40005f84270 */
[----:B------:R-:W-:Y:S02]  /*16ed0*/  @P5 LOP3.LUT R192, R192, 0x4, RZ, 0xfc, !PT ;  /* 0x00000004c0c05812 */ /* 0x000fe400078efcff */
[----:B------:R-:W-:Y:S02]  /*16ee0*/  ISETP.LT.OR P4, PT, R167, 0x9, P4 ;  /* 0x00000009a700780c */ /* 0x000fe40002781670 */
[----:B------:R-:W-:Y:S02]  /*16ef0*/  LOP3.LUT R192, R192, 0xfffffff7, RZ, 0xc0, !PT ;  /* 0xfffffff7c0c07812 */ /* 0x000fe400078ec0ff */
[----:B------:R-:W-:-:S02]  /*16f00*/  FSEL R120, R120, -INF , !P4 ;  /* 0xff80000078787808 */ /* 0x000fc40006000000 */
[----:B------:R-:W-:Y:S01]  /*16f10*/  ISETP.GT.AND P4, PT, R166, 0x9, !P5 ;  /* 0x00000009a600780c */ /* 0x000fe20006f84270 */
[--C-:B0-----:R-:W-:Y:S01]  /*16f20*/  IMAD.IADD R169, R169, 0x1, R163.reuse ;  /* 0x00000001a9a97824 */ /* 0x101fe200078e02a3 */
[----:B------:R-:W-:Y:S01]  /*16f30*/  ISETP.GE.AND P5, PT, R164, 0x11, PT ;  /* 0x00000011a400780c */ /* 0x000fe20003fa6270 */
[----:B------:R-:W-:Y:S01]  /*16f40*/  IMAD.IADD R168, R168, 0x1, R163 ;  /* 0x00000001a8a87824 */ /* 0x000fe200078e02a3 */
[----:B------:R-:W-:-:S04]  /*16f50*/  ISETP.LT.OR P4, PT, R167, 0xa, P4 ;  /* 0x0000000aa700780c */ /* 0x000fc80002781670 */
[----:B------:R-:W-:Y:S02]  /*16f60*/  FSEL R121, R121, -INF , !P4 ;  /* 0xff80000079797808 */ /* 0x000fe40006000000 */
[----:B------:R-:W-:-:S04]  /*16f70*/  ISETP.GT.AND P4, PT, R166, 0x10, !P5 ;  /* 0x00000010a600780c */ /* 0x000fc80006f84270 */
[----:B------:R-:W-:Y:S02]  /*16f80*/  ISETP.LT.OR P4, PT, R167, 0x11, P4 ;  /* 0x00000011a700780c */ /* 0x000fe40002781670 */
[----:B------:R-:W-:Y:S02]  /*16f90*/  @P5 LOP3.LUT R192, R192, 0x8, RZ, 0xfc, !PT ;  /* 0x00000008c0c05812 */ /* 0x000fe400078efcff */
[----:B------:R-:W-:Y:S02]  /*16fa0*/  ISETP.GE.AND P5, PT, R164, 0x12, PT ;  /* 0x00000012a400780c */ /* 0x000fe40003fa6270 */
[----:B------:R-:W-:Y:S02]  /*16fb0*/  LOP3.LUT R192, R192, 0xfff7ffff, RZ, 0xc0, !PT ;  /* 0xfff7ffffc0c07812 */ /* 0x000fe400078ec0ff */
[----:B------:R-:W-:Y:S02]  /*16fc0*/  FSEL R124, R124, -INF , !P4 ;  /* 0xff8000007c7c7808 */ /* 0x000fe40006000000 */
[----:B------:R-:W-:-:S04]  /*16fd0*/  ISETP.GT.AND P4, PT, R166, 0x11, !P5 ;  /* 0x00000011a600780c */ /* 0x000fc80006f84270 */
[----:B------:R-:W-:-:S03]  /*16fe0*/  ISETP.LT.OR P4, PT, R167, 0x12, P4 ;  /* 0x00000012a700780c */ /* 0x000fc60002781670 */
        /* <DEDUP_REMOVED lines=80> */
[----:B------:R-:W-:Y:S02]  /*174f0*/  FSEL R154, R154, -INF , !P4 ;  /* 0xff8000009a9a7808 */ /* 0x000fe40006000000 */
[----:B------:R-:W-:Y:S02]  /*17500*/  LOP3.LUT R192, R192, 0xffffffdf, RZ, 0xc0, !PT ;  /* 0xffffffdfc0c07812 */ /* 0x000fe400078ec0ff */
[----:B------:R-:W-:-:S04]  /*17510*/  ISETP.GT.AND P4, PT, R166, 0x49, !P5 ;  /* 0x00000049a600780c */ /* 0x000fc80006f84270 */
[----:B------:R-:W-:-:S03]  /*17520*/  ISETP.LT.OR P4, PT, R167, 0x4a, P4 ;  /* 0x0000004aa700780c */ /* 0x000fc60002781670 */
[----:B------:R-:W-:Y:S02]  /*17530*/  @P5 LOP3.LUT R192, R192, 0x20, RZ, 0xfc, !PT ;  /* 0x00000020c0c05812 */ /* 0x000fe400078efcff */
[----:B------:R-:W-:Y:S02]  /*17540*/  ISETP.GE.AND P5, PT, R164, 0x51, PT ;  /* 0x00000051a400780c */ /* 0x000fe40003fa6270 */
[----:B------:R-:W-:Y:S02]  /*17550*/  FSEL R155, R155, -INF , !P4 ;  /* 0xff8000009b9b7808 */ /* 0x000fe40006000000 */
[----:B------:R-:W-:Y:S02]  /*17560*/  ISETP.GT.AND P4, PT, R166, 0x50, !P5 ;  /* 0x00000050a600780c */ /* 0x000fe40006f84270 */
[----:B------:R-:W-:Y:S02]  /*17570*/  LOP3.LUT R192, R192, 0xffffffef, RZ, 0xc0, !PT ;  /* 0xffffffefc0c07812 */ /* 0x000fe400078ec0ff */
[----:B------:R-:W-:-:S04]  /*17580*/  ISETP.LT.OR P4, PT, R167, 0x51, P4 ;  /* 0x00000051a700780c */ /* 0x000fc80002781670 */
[----:B------:R-:W-:Y:S02]  /*17590*/  FSEL R158, R158, -INF , !P4 ;  /* 0xff8000009e9e7808 */ /* 0x000fe40006000000 */
[----:B------:R-:W-:Y:S02]  /*175a0*/  ISETP.GE.AND P4, PT, R164, 0x52, PT ;  /* 0x00000052a400780c */ /* 0x000fe40003f86270 */
[----:B------:R-:W-:Y:S02]  /*175b0*/  @P5 LOP3.LUT R192, R192, 0x10, RZ, 0xfc, !PT ;  /* 0x00000010c0c05812 */ /* 0x000fe400078efcff */
[----:B------:R-:W-:Y:S02]  /*175c0*/  ISETP.GT.AND P5, PT, R166, 0x51, !P4 ;  /* 0x00000051a600780c */ /* 0x000fe400067a4270 */
[----:B------:R-:W-:Y:S02]  /*175d0*/  LOP3.LUT R192, R192, 0xfffffffd, RZ, 0xc0, !PT ;  /* 0xfffffffdc0c07812 */ /* 0x000fe400078ec0ff */
[----:B------:R-:W-:-:S04]  /*175e0*/  ISETP.LT.OR P5, PT, R167, 0x52, P5 ;  /* 0x00000052a700780c */ /* 0x000fc80002fa1670 */
[----:B------:R-:W-:Y:S02]  /*175f0*/  FSEL R159, R159, -INF , !P5 ;  /* 0xff8000009f9f7808 */ /* 0x000fe40006800000 */
[----:B------:R-:W-:-:S04]  /*17600*/  ISETP.GE.AND P5, PT, R164, 0x59, PT ;  /* 0x00000059a400780c */ /* 0x000fc80003fa6270 */
[----:B------:R-:W-:-:S04]  /*17610*/  ISETP.GT.AND P6, PT, R166, 0x58, !P5 ;  /* 0x00000058a600780c */ /* 0x000fc80006fc4270 */
[----:B------:R-:W-:-:S04]  /*17620*/  ISETP.LT.OR P6, PT, R167, 0x59, P6 ;  /* 0x00000059a700780c */ /* 0x000fc800037c1670 */
[----:B------:R-:W-:Y:S02]  /*17630*/  FSEL R162, R162, -INF , !P6 ;  /* 0xff800000a2a27808 */ /* 0x000fe40007000000 */
[----:B------:R-:W-:-:S13]  /*17640*/  ISETP.GE.AND P6, PT, R164, 0x1, PT ;  /* 0x00000001a400780c */ /* 0x000fda0003fc6270 */
[----:B------:R-:W-:Y:S02]  /*17650*/  @P6 LOP3.LUT R192, R192, 0x2, RZ, 0xfc, !PT ;  /* 0x00000002c0c06812 */ /* 0x000fe400078efcff */
[----:B------:R-:W-:Y:S02]  /*17660*/  ISETP.GT.AND P6, PT, R166, RZ, !P6 ;  /* 0x000000ffa600720c */ /* 0x000fe400077c4270 */
[----:B------:R-:W-:Y:S02]  /*17670*/  LOP3.LUT R192, R192, 0xfffffffe, RZ, 0xc0, !PT ;  /* 0xfffffffec0c07812 */ /* 0x000fe400078ec0ff */
[----:B------:R-:W-:-:S04]  /*17680*/  ISETP.LT.OR P6, PT, R167, 0x1, P6 ;  /* 0x00000001a700780c */ /* 0x000fc800037c1670 */
[----:B------:R-:W-:Y:S02]  /*17690*/  FSEL R9, R9, -INF , !P6 ;  /* 0xff80000009097808 */ /* 0x000fe40007000000 */
[----:B------:R-:W-:-:S13]  /*176a0*/  ISETP.GE.AND P6, PT, R164, 0x5a, PT ;  /* 0x0000005aa400780c */ /* 0x000fda0003fc6270 */
[----:B------:R-:W-:Y:S02]  /*176b0*/  @P6 LOP3.LUT R192, R192, 0x1, RZ, 0xfc, !PT ;  /* 0x00000001c0c06812 */ /* 0x000fe400078efcff */
[----:B------:R-:W-:-:S03]  /*176c0*/  ISETP.GT.AND P6, PT, R166, 0x59, !P6 ;  /* 0x00000059a600780c */ /* 0x000fc600077c4270 */
[----:B------:R0:W-:Y:S01]  /*176d0*/  STL [R1], R192 ;  /* 0x000000c001007387 */ /* 0x0001e20000100800 */
[----:B------:R-:W-:-:S04]  /*176e0*/  ISETP.LT.OR P6, PT, R167, 0x5a, P6 ;  /* 0x0000005aa700780c */ /* 0x000fc800037c1670 */
[----:B------:R-:W-:Y:S02]  /*176f0*/  FSEL R165, R165, -INF , !P6 ;  /* 0xff800000a5a57808 */ /* 0x000fe40007000000 */
[----:B------:R-:W-:-:S13]  /*17700*/  LOP3.LUT P6, RZ, R192, 0x100000, RZ, 0xc0, !PT ;  /* 0x00100000c0ff7812 */ /* 0x000fda00078cc0ff */
[----:B0-----:R-:W-:Y:S05]  /*17710*/  @!P6 BRA `(.L_x_5339) ;  /* 0x00000000005ce947 */ /* 0x001fea0003800000 */
        /* <DEDUP_REMOVED lines=13> */
.L_x_5341:
[----:B------:R-:W-:Y:S02]  /*177f0*/  ULDC UR4, c[0x0][0x9e4] ;  /* 0x0002790000047ab9 */ /* 0x000fe40000000800 */
[----:B------:R-:W-:-:S04]  /*17800*/  MOV R164, UR4 ;  /* 0x0000000400a47c02 */ /* 0x000fc80008000f00 */
[----:B------:R-:W-:-:S13]  /*17810*/  ISETP.NE.AND P6, PT, R164, 0x1, PT ;  /* 0x00000001a400780c */ /* 0x000fda0003fc5270 */
[----:B------:R-:W0:Y:S02]  /*17820*/  @P6 LDC.64 R10, c[0x0][0x9e8] ;  /* 0x00027a00ff0a6b82 */ /* 0x000e240000000a00 */
[----:B0-----:R-:W-:-:S05]  /*17830*/  @P6 IMAD.HI.U32 R10, R163, R10, RZ ;  /* 0x0000000aa30a6227 */ /* 0x001fca00078e00ff */
[----:B------:R-:W-:-:S07]  /*17840*/  @P6 SHF.R.U32.HI R163, RZ, R11, R10 ;  /* 0x0000000bffa36219 */ /* 0x000fce000001160a */
.L_x_5342:
[----:B------:R-:W-:Y:S05]  /*17850*/  BSYNC B2 ;  /* 0x0000000000027941 */ /* 0x000fea0003800000 */
.L_x_5340:
[----:B------:R-:W-:-:S05]  /*17860*/  IMAD R163, R163, R164, R6 ;  /* 0x000000a4a3a37224 */ /* 0x000fca00078e0206 */
[----:B------:R-:W-:Y:S02]  /*17870*/  VIADDMNMX R169, R163, R164, R169, PT ;  /* 0x000000a4a3a97246 */ /* 0x000fe400038001a9 */
[----:B------:R-:W-:-:S07]  /*17880*/  VIMNMX R168, R168, R163, !PT ;  /* 0x000000a3a8a87248 */ /* 0x000fce0007fe0100 */
.L_x_5339:
[C---:B------:R-:W-:Y:S01]  /*17890*/  ISETP.GT.AND P2, PT, R168.reuse, 0x1, !P2 ;  /* 0x00000001a800780c */ /* 0x040fe20005744270 */
[----:B------:R-:W-:Y:S01]  /*178a0*/  ULDC UR4, c[0x0][0x988] ;  /* 0x0002620000047ab9 */ /* 0x000fe20000000800 */
[----:B------:R-:W-:Y:S01]  /*178b0*/  ISETP.GT.AND P3, PT, R168, 0x8, !P3 ;  /* 0x00000008a800780c */ /* 0x000fe20005f64270 */
[----:B------:R-:W-:Y:S01]  /*178c0*/  @!P1 VIADD R21, R21, 0x30860 ;  /* 0x0003086015159836 */ /* 0x000fe20000000000 */
[C---:B------:R-:W-:Y:S02]  /*178d0*/  ISETP.LT.OR P2, PT, R169.reuse, 0x2, P2 ;  /* 0x00000002a900780c */ /* 0x040fe40001741670 */
[----:B------:R-:W-:Y:S02]  /*178e0*/  ISETP.LT.OR P3, PT, R169, 0x9, P3 ;  /* 0x00000009a900780c */ /* 0x000fe40001f61670 */
[----:B------:R-:W-:Y:S02]  /*178f0*/  FSEL R17, R17, -INF , !P2 ;  /* 0xff80000011117808 */ /* 0x000fe40005000000 */
[----:B------:R-:W-:-:S02]  /*17900*/  LOP3.LUT P2, RZ, R192, 0x4, RZ, 0xc0, !PT ;  /* 0x00000004c0ff7812 */ /* 0x000fc4000784c0ff */
[----:B------:R-:W-:Y:S02]  /*17910*/  FSEL R122, R122, -INF , !P3 ;  /* 0xff8000007a7a7808 */ /* 0x000fe40005800000 */
[----:B------:R-:W-:Y:S02]  /*17920*/  ISETP.GT.AND P2, PT, R168, 0x9, !P2 ;  /* 0x00000009a800780c */ /* 0x000fe40005744270 */
[C---:B------:R-:W-:Y:S02]  /*17930*/  LOP3.LUT P3, RZ, R192.reuse, 0x10000, RZ, 0xc0, !PT ;  /* 0x00010000c0ff7812 */ /* 0x040fe4000786c0ff */
[----:B------:R-:W-:Y:S02]  /*17940*/  ISETP.LT.OR P2, PT, R169, 0xa, P2 ;  /* 0x0000000aa900780c */ /* 0x000fe40001741670 */
[----:B------:R-:W-:Y:S02]  /*17950*/  LOP3.LUT P6, RZ, R192, 0x8000, RZ, 0xc0, !PT ;  /* 0x00008000c0ff7812 */ /* 0x000fe400078cc0ff */
[----:B------:R-:W-:-:S02]  /*17960*/  FSEL R123, R123, -INF , !P2 ;  /* 0xff8000007b7b7808 */ /* 0x000fc40005000000 */
[----:B------:R-:W-:Y:S02]  /*17970*/  LOP3.LUT P2, RZ, R192, 0x8, RZ, 0xc0, !PT ;  /* 0x00000008c0ff7812 */ /* 0x000fe4000784c0ff */
[----:B------:R-:W-:Y:S02]  /*17980*/  FMNMX.FTZ R6, R9, R3, !PT ;  /* 0x0000000309067209 */ /* 0x000fe40007810000 */
[----:B------:R-:W-:Y:S02]  /*17990*/  ISETP.GT.AND P2, PT, R168, 0x10, !P2 ;  /* 0x00000010a800780c */ /* 0x000fe40005744270 */
[----:B------:R-:W-:Y:S02]  /*179a0*/  FMNMX.FTZ R11, R13, R6, !PT ;  /* 0x000000060d0b7209 */ /* 0x000fe40007810000 */
[----:B------:R-:W-:Y:S02]  /*179b0*/  ISETP.LT.OR P2, PT, R169, 0x11, P2 ;  /* 0x00000011a900780c */ /* 0x000fe40001741670 */
[----:B------:R-:W-:-:S02]  /*179c0*/  FMNMX.FTZ R6, R120, R11, !PT ;  /* 0x0000000b78067209 */ /* 0x000fc40007810000 */
[----:B------:R-:W-:Y:S02]  /*179d0*/  FSEL R126, R126, -INF , !P2 ;  /* 0xff8000007e7e7808 */ /* 0x000fe40005000000 */
[----:B------:R-:W-:Y:S02]  /*179e0*/  LOP3.LUT P2, RZ, R192, 0x80000, RZ, 0xc0, !PT ;  /* 0x00080000c0ff7812 */ /* 0x000fe4000784c0ff */
[----:B------:R-:W-:Y:S02]  /*179f0*/  FMNMX.FTZ R11, R121, R6, !PT ;  /* 0x00000006790b7209 */ /* 0x000fe40007810000 */
[----:B------:R-:W-:Y:S02]  /*17a00*/  ISETP.GT.AND P2, PT, R168, 0x11, !P2 ;  /* 0x00000011a800780c */ /* 0x000fe40005744270 */
[----:B------:R-:W-:Y:S02]  /*17a10*/  FMNMX.FTZ R6, R124, R11, !PT ;  /* 0x0000000b7c067209 */ /* 0x000fe40007810000 */
[----:B------:R-:W-:-:S02]  /*17a20*/  ISETP.LT.OR P2, PT, R169, 0x12, P2 ;  /* 0x00000012a900780c */ /* 0x000fc40001741670 */
[----:B------:R-:W-:Y:S02]  /*17a30*/  FMNMX.FTZ R11, R125, R6, !PT ;  /* 0x000000067d0b7209 */ /* 0x000fe40007810000 */
[----:B------:R-:W-:Y:S02]  /*17a40*/  FSEL R127, R127, -INF , !P2 ;  /* 0xff8000007f7f7808 */ /* 0x000fe40005000000 */
[----:B------:R-:W-:Y:S02]  /*17a50*/  LOP3.LUT P2, RZ, R192, 0x40000, RZ, 0xc0, !PT ;  /* 0x00040000c0ff7812 */ /* 0x000fe4000784c0ff */
[----:B------:R-:W-:Y:S02]  /*17a60*/  FMNMX.FTZ R6, R130, R11, !PT ;  /* 0x0000000b82067209 */ /* 0x000fe40007810000 */
[----:B------:R-:W-:Y:S02]  /*17a70*/  ISETP.GT.AND P2, PT, R168, 0x18, !P2 ;  /* 0x00000018a800780c */ /* 0x000fe40005744270 */
[----:B------:R-:W-:-:S02]  /*17a80*/  FMNMX.FTZ R11, R131, R6, !PT ;  /* 0x00000006830b7209 */ /* 0x000fc40007810000 */
[----:B------:R-:W-:Y:S02]  /*17a90*/  ISETP.LT.OR P2, PT, R169, 0x19, P2 ;  /* 0x00000019a900780c */ /* 0x000fe40001741670 */
[----:B------:R-:W-:Y:S02]  /*17aa0*/  FMNMX.FTZ R6, R134, R11, !PT ;  /* 0x0000000b86067209 */ /* 0x000fe40007810000 */
[----:B------:R-:W-:Y:S02]  /*17ab0*/  FSEL R128, R128, -INF , !P2 ;  /* 0xff80000080807808 */ /* 0x000fe40005000000 */
[----:B------:R-:W-:Y:S02]  /*17ac0*/  LOP3.LUT P2, RZ, R192, 0x20000, RZ, 0xc0, !PT ;  /* 0x00020000c0ff7812 */ /* 0x000fe4000784c0ff */
        /* <DEDUP_REMOVED lines=30> */
[----:B------:R-:W-:Y:S02]  /*17cb0*/  LOP3.LUT P2, RZ, R192, 0x1000, RZ, 0xc0, !PT ;  /* 0x00001000c0ff7812 */ /* 0x000fe4000784c0ff */
[----:B------:R-:W-:-:S02]  /*17cc0*/  FMNMX.FTZ R6, R162, R11, !PT ;  /* 0x0000000ba2067209 */ /* 0x000fc40007810000 */
[----:B------:R-:W-:Y:S02]  /*17cd0*/  ISETP.GT.AND P2, PT, R168, 0x30, !P2 ;  /* 0x00000030a800780c */ /* 0x000fe40005744270 */
[----:B------:R-:W-:Y:S02]  /*17ce0*/  FMNMX.FTZ R11, R165, R6, !PT ;  /* 0x00000006a50b7209 */ /* 0x000fe40007810000 */
[----:B------:R-:W-:Y:S02]  /*17cf0*/  ISETP.LT.OR P2, PT, R169, 0x31, P2 ;  /* 0x00000031a900780c */ /* 0x000fe40001741670 */
[C---:B------:R-:W-:Y:S01]  /*17d00*/  LOP3.LUT P3, RZ, R192.reuse, 0x20, RZ, 0xc0, !PT ;  /* 0x00000020c0ff7812 */ /* 0x040fe2000786c0ff */
[----:B------:R-:W0:Y:S01]  /*17d10*/  SHFL.BFLY PT, R6, R11, 0x2, 0x1f ;  /* 0x0c401f000b067f89 */ /* 0x000e2200000e0000 */
[----:B------:R-:W-:Y:S02]  /*17d20*/  FSEL R141, R141, -INF , !P2 ;  /* 0xff8000008d8d7808 */ /* 0x000fe40005000000 */
[----:B------:R-:W-:-:S02]  /*17d30*/  LOP3.LUT P2, RZ, R192, 0x800, RZ, 0xc0, !PT ;  /* 0x00000800c0ff7812 */ /* 0x000fc4000784c0ff */
[----:B------:R-:W-:Y:S02]  /*17d40*/  LOP3.LUT P6, RZ, R192, 0x10, RZ, 0xc0, !PT ;  /* 0x00000010c0ff7812 */ /* 0x000fe400078cc0ff */
[C---:B------:R-:W-:Y:S02]  /*17d50*/  ISETP.GT.AND P2, PT, R168.reuse, 0x31, !P2 ;  /* 0x00000031a800780c */ /* 0x040fe40005744270 */
[----:B------:R-:W-:Y:S02]  /*17d60*/  ISETP.GT.AND P4, PT, R168, 0x51, !P4 ;  /* 0x00000051a800780c */ /* 0x000fe40006784270 */
[C---:B------:R-:W-:Y:S02]  /*17d70*/  ISETP.LT.OR P2, PT, R169.reuse, 0x32, P2 ;  /* 0x00000032a900780c */ /* 0x040fe40001741670 */
[----:B------:R-:W-:Y:S02]  /*17d80*/  ISETP.LT.OR P4, PT, R169, 0x52, P4 ;  /* 0x00000052a900780c */ /* 0x000fe40002781670 */
[----:B------:R-:W-:-:S02]  /*17d90*/  FSEL R142, R142, -INF , !P2 ;  /* 0xff8000008e8e7808 */ /* 0x000fc40005000000 */
[----:B------:R-:W-:Y:S02]  /*17da0*/  LOP3.LUT P2, RZ, R192, 0x400, RZ, 0xc0, !PT ;  /* 0x00000400c0ff7812 */ /* 0x000fe4000784c0ff */
[C---:B------:R-:W-:Y:S02]  /*17db0*/  ISETP.GT.AND P5, PT, R168.reuse, 0x58, !P5 ;  /* 0x00000058a800780c */ /* 0x040fe40006fa4270 */
[----:B------:R-:W-:Y:S02]  /*17dc0*/  ISETP.GT.AND P2, PT, R168, 0x38, !P2 ;  /* 0x00000038a800780c */ /* 0x000fe40005744270 */
[----:B------:R-:W-:Y:S02]  /*17dd0*/  FSEL R157, R157, -INF , !P4 ;  /* 0xff8000009d9d7808 */ /* 0x000fe40006000000 */
[----:B------:R-:W-:Y:S02]  /*17de0*/  ISETP.LT.OR P2, PT, R169, 0x39, P2 ;  /* 0x00000039a900780c */ /* 0x000fe40001741670 */
[----:B0-----:R-:W-:Y:S01]  /*17df0*/  FMNMX.FTZ R164, R11, R6, !PT ;  /* 0x000000060ba47209 */ /* 0x001fe20007810000 */
[----:B------:R-:W-:Y:S01]  /*17e00*/  IMAD.U32 R6, RZ, RZ, UR4 ;  /* 0x00000004ff067e24 */ /* 0x000fe2000f8e00ff */
[----:B------:R-:W-:-:S02]  /*17e10*/  FSEL R144, R144, -INF , !P2 ;  /* 0xff80000090907808 */ /* 0x000fc40005000000 */
[----:B------:R-:W-:Y:S01]  /*17e20*/  LOP3.LUT P2, RZ, R192, 0x200, RZ, 0xc0, !PT ;  /* 0x00000200c0ff7812 */ /* 0x000fe2000784c0ff */
[----:B------:R-:W0:Y:S01]  /*17e30*/  SHFL.BFLY PT, R163, R164, 0x1, 0x1f ;  /* 0x0c201f00a4a37f89 */ /* 0x000e2200000e0000 */
[C---:B------:R-:W-:Y:S02]  /*17e40*/  ISETP.LT.OR P5, PT, R169.reuse, 0x59, P5 ;  /* 0x00000059a900780c */ /* 0x040fe40002fa1670 */
[----:B------:R-:W-:Y:S02]  /*17e50*/  ISETP.GT.AND P2, PT, R168, 0x39, !P2 ;  /* 0x00000039a800780c */ /* 0x000fe40005744270 */
[----:B------:R-:W-:Y:S02]  /*17e60*/  FSEL R160, R160, -INF , !P5 ;  /* 0xff800000a0a07808 */ /* 0x000fe40006800000 */
[----:B------:R-:W-:Y:S02]  /*17e70*/  ISETP.LT.OR P2, PT, R169, 0x3a, P2 ;  /* 0x0000003aa900780c */ /* 0x000fe40001741670 */
[----:B------:R-:W-:-:S02]  /*17e80*/  @!P1 PRMT R21, RZ, 0x654, R21 ;  /* 0x00000654ff159816 */ /* 0x000fc40000000015 */
[----:B------:R-:W-:Y:S02]  /*17e90*/  FSEL R145, R145, -INF , !P2 ;  /* 0xff80000091917808 */ /* 0x000fe40005000000 */
[----:B------:R-:W-:Y:S01]  /*17ea0*/  LOP3.LUT P2, RZ, R192, 0x100, RZ, 0xc0, !PT ;  /* 0x00000100c0ff7812 */ /* 0x000fe2000784c0ff */
[----:B------:R1:W-:Y:S03]  /*17eb0*/  @!P1 SYNCS.ARRIVE.TRANS64.RED.A1T0 RZ, [R21+URZ], RZ ;  /* 0x000000ff15ff99a7 */ /* 0x0003e6000810043f */
[----:B------:R-:W-:-:S04]  /*17ec0*/  ISETP.GT.AND P2, PT, R168, 0x40, !P2 ;  /* 0x00000040a800780c */ /* 0x000fc80005744270 */
[----:B------:R-:W-:Y:S02]  /*17ed0*/  ISETP.LT.OR P2, PT, R169, 0x41, P2 ;  /* 0x00000041a900780c */ /* 0x000fe40001741670 */
[----:B0-----:R-:W-:Y:S02]  /*17ee0*/  FMNMX.FTZ R10, R164, R163, !PT ;  /* 0x000000a3a40a7209 */ /* 0x001fe40007810000 */
[----:B------:R-:W-:Y:S02]  /*17ef0*/  FSEL R148, R148, -INF , !P2 ;  /* 0xff80000094947808 */ /* 0x000fe40005000000 */
[----:B------:R-:W-:Y:S01]  /*17f00*/  LOP3.LUT P2, RZ, R192, 0x80, RZ, 0xc0, !PT ;  /* 0x00000080c0ff7812 */ /* 0x000fe2000784c0ff */
[----:B------:R-:W-:-:S03]  /*17f10*/  FMUL.FTZ R163, R10, R6 ;  /* 0x000000060aa37220 */ /* 0x000fc60000410000 */
[----:B------:R-:W-:-:S04]  /*17f20*/  ISETP.GT.AND P2, PT, R168, 0x41, !P2 ;  /* 0x00000041a800780c */ /* 0x000fc80005744270 */
[----:B------:R-:W-:-:S04]  /*17f30*/  ISETP.LT.OR P2, PT, R169, 0x42, P2 ;  /* 0x00000042a900780c */ /* 0x000fc80001741670 */
[----:B------:R-:W-:Y:S02]  /*17f40*/  FSEL R149, R149, -INF , !P2 ;  /* 0xff80000095957808 */ /* 0x000fe40005000000 */
[----:B------:R-:W-:-:S04]  /*17f50*/  LOP3.LUT P2, RZ, R192, 0x40, RZ, 0xc0, !PT ;  /* 0x00000040c0ff7812 */ /* 0x000fc8000784c0ff */
[----:B------:R-:W-:-:S04]  /*17f60*/  ISETP.GT.AND P2, PT, R168, 0x48, !P2 ;  /* 0x00000048a800780c */ /* 0x000fc80005744270 */
[----:B------:R-:W-:-:S04]  /*17f70*/  ISETP.LT.OR P2, PT, R169, 0x49, P2 ;  /* 0x00000049a900780c */ /* 0x000fc80001741670 */
[----:B------:R-:W-:Y:S02]  /*17f80*/  FSEL R152, R152, -INF , !P2 ;  /* 0xff80000098987808 */ /* 0x000fe40005000000 */
[----:B------:R-:W-:-:S04]  /*17f90*/  ISETP.GT.AND P2, PT, R168, 0x49, !P3 ;  /* 0x00000049a800780c */ /* 0x000fc80005f44270 */
[----:B------:R-:W-:-:S04]  /*17fa0*/  ISETP.LT.OR P2, PT, R169, 0x4a, P2 ;  /* 0x0000004aa900780c */ /* 0x000fc80001741670 */
[----:B------:R-:W-:Y:S02]  /*17fb0*/  FSEL R153, R153, -INF , !P2 ;  /* 0xff80000099997808 */ /* 0x000fe40005000000 */
[----:B------:R-:W-:Y:S02]  /*17fc0*/  ISETP.GT.AND P2, PT, R168, 0x50, !P6 ;  /* 0x00000050a800780c */ /* 0x000fe40007744270 */
[----:B------:R-:W-:Y:S02]  /*17fd0*/  LOP3.LUT P6, RZ, R192, 0x2, RZ, 0xc0, !PT ;  /* 0x00000002c0ff7812 */ /* 0x000fe400078cc0ff */
[----:B------:R-:W-:-:S04]  /*17fe0*/  ISETP.LT.OR P2, PT, R169, 0x51, P2 ;  /* 0x00000051a900780c */ /* 0x000fc80001741670 */
[----:B------:R-:W-:Y:S02]  /*17ff0*/  FSEL R156, R156, -INF , !P2 ;  /* 0xff8000009c9c7808 */ /* 0x000fe40005000000 */
[----:B------:R-:W-:Y:S02]  /*18000*/  ISETP.GT.AND P2, PT, R168, RZ, !P6 ;  /* 0x000000ffa800720c */ /* 0x000fe40007744270 */
[----:B------:R-:W-:Y:S01]  /*18010*/  LOP3.LUT P6, RZ, R192, 0x1, RZ, 0xc0, !PT ;  /* 0x00000001c0ff7812 */ /* 0x000fe200078cc0ff */
[----:B------:R-:W-:Y:S01]  /*18020*/  IMAD.MOV.U32 R192, RZ, RZ, R14 ;  /* 0x000000ffffc07224 */ /* 0x000fe200078e000e */
[----:B------:R-:W-:Y:S02]  /*18030*/  ISETP.LT.OR P2, PT, R169, 0x1, P2 ;  /* 0x00000001a900780c */ /* 0x000fe40001741670 */
[----:B------:R-:W-:Y:S02]  /*18040*/  ISETP.GT.AND P3, PT, R168, 0x59, !P6 ;  /* 0x00000059a800780c */ /* 0x000fe40007764270 */
[----:B------:R-:W-:-:S02]  /*18050*/  FSEL R12, R12, -INF , !P2 ;  /* 0xff8000000c0c7808 */ /* 0x000fc40005000000 */
[----:B------:R-:W-:Y:S02]  /*18060*/  FSETP.NEU.FTZ.AND P2, PT, R10, -INF , PT ;  /* 0xff8000000a00780b */ /* 0x000fe40003f5d000 */
[----:B------:R-:W-:Y:S02]  /*18070*/  ISETP.LT.OR P3, PT, R169, 0x5a, P3 ;  /* 0x0000005aa900780c */ /* 0x000fe40001f61670 */
[----:B------:R-:W-:Y:S02]  /*18080*/  FSEL R163, R163, RZ, P2 ;  /* 0x000000ffa3a37208 */ /* 0x000fe40001000000 */
[----:B------:R-:W-:-:S03]  /*18090*/  FSEL R161, R161, -INF , !P3 ;  /* 0xff800000a1a17808 */ /* 0x000fc60005800000 */
        /* <DEDUP_REMOVED lines=59> */
[----:B------:R-:W-:Y:S01]  /*18450*/  MUFU.EX2 R131, R131 ;  /* 0x0000008300837308 */ /* 0x000fe20000000800 */
[----:B------:R-:W-:-:S03]  /*18460*/  FSEL R120, R10, RZ, P2 ;  /* 0x000000ff0a787208 */ /* 0x000fc60001000000 */
[----:B------:R-:W0:Y:S04]  /*18470*/  SHFL.BFLY PT, R13, R9, 0x2, 0x1f ;  /* 0x0c401f00090d7f89 */ /* 0x000e2800000e0000 */
        /* <DEDUP_REMOVED lines=10> */
[----:B------:R-:W-:-:S03]  /*18520*/  FADD.FTZ R9, -R120, R3 ;  /* 0x0000000378097221 */ /* 0x000fc60000010100 */
[----:B------:R-:W-:Y:S01]  /*18530*/  FSETP.NEU.FTZ.AND P2, PT, R13, -INF , PT ;  /* 0xff8000000d00780b */ /* 0x000fe20003f5d000 */
[-C--:B------:R-:W-:Y:S01]  /*18540*/  FMUL.FTZ R9, R9, R6.reuse ;  /* 0x0000000609097220 */ /* 0x080fe20000410000 */
[----:B------:R-:W-:Y:S01]  /*18550*/  FMUL.FTZ R143, R13, R6 ;  /* 0x000000060d8f7220 */ /* 0x000fe20000410000 */
[----:B------:R-:W-:Y:S04]  /*18560*/  MUFU.EX2 R139, R139 ;  /* 0x0000008b008b7308 */ /* 0x000fe80000000800 */
[----:B------:R-:W-:-:S04]  /*18570*/  FSEL R143, R143, RZ, P2 ;  /* 0x000000ff8f8f7208 */ /* 0x000fc80001000000 */
[----:B------:R0:W2:Y:S01]  /*18580*/  MUFU.EX2 R120, R9 ;  /* 0x0000000900787308 */ /* 0x0000a20000000800 */
        /* <DEDUP_REMOVED lines=8> */
[----:B0-----:R-:W-:Y:S01]  /*18610*/  FSEL R9, R13, RZ, P2 ;  /* 0x000000ff0d097208 */ /* 0x001fe20001000000 */
[-CC-:B------:R-:W-:Y:S01]  /*18620*/  FFMA.FTZ R123, R129, R6.reuse, -R143.reuse ;  /* 0x00000006817b7223 */ /* 0x180fe2000001088f */
[-CC-:B------:R-:W-:Y:S01]  /*18630*/  FFMA.FTZ R181, R132, R6.reuse, -R143.reuse ;  /* 0x0000000684b57223 */ /* 0x180fe2000001088f */
[-CC-:B------:R-:W-:Y:S01]  /*18640*/  FFMA.FTZ R126, R133, R6.reuse, -R143.reuse ;  /* 0x00000006857e7223 */ /* 0x180fe2000001088f */
[-CC-:B------:R-:W-:Y:S01]  /*18650*/  FFMA.FTZ R183, R136, R6.reuse, -R143.reuse ;  /* 0x0000000688b77223 */ /* 0x180fe2000001088f */
[----:B------:R-:W-:Y:S01]  /*18660*/  FADD.FTZ R9, -R9, R0 ;  /* 0x0000000009097221 */ /* 0x000fe20000010100 */
[-CC-:B------:R-:W-:Y:S01]  /*18670*/  FFMA.FTZ R137, R137, R6.reuse, -R143.reuse ;  /* 0x0000000689897223 */ /* 0x180fe2000001088f */
[----:B------:R-:W-:Y:S01]  /*18680*/  MUFU.EX2 R12, R12 ;  /* 0x0000000c000c7308 */ /* 0x000fe20000000800 */
[----:B--2---:R-:W-:Y:S01]  /*18690*/  FFMA.FTZ R128, R120, R5, R188 ;  /* 0x0000000578807223 */ /* 0x004fe200000100bc */
[-C--:B------:R-:W-:Y:S01]  /*186a0*/  FMUL.FTZ R9, R9, R6.reuse ;  /* 0x0000000609097220 */ /* 0x080fe20000410000 */
[-CC-:B------:R-:W-:Y:S01]  /*186b0*/  FFMA.FTZ R177, R141, R6.reuse, -R143.reuse ;  /* 0x000000068db17223 */ /* 0x180fe2000001088f */
[-CC-:B------:R-:W-:Y:S01]  /*186c0*/  FFMA.FTZ R127, R142, R6.reuse, -R143.reuse ;  /* 0x000000068e7f7223 */ /* 0x180fe2000001088f */
[----:B------:R-:W-:Y:S01]  /*186d0*/  FADD.FTZ R5, R11, R128 ;  /* 0x000000800b057221 */ /* 0x000fe20000010000 */
[-CC-:B------:R-:W-:Y:S01]  /*186e0*/  FFMA.FTZ R179, R144, R6.reuse, -R143.reuse ;  /* 0x0000000690b37223 */ /* 0x180fe2000001088f */
[-C--:B------:R-:W-:Y:S01]  /*186f0*/  FFMA.FTZ R145, R145, R6.reuse, -R143 ;  /* 0x0000000691917223 */ /* 0x080fe2000001088f */
[----:B------:R-:W0:Y:S01]  /*18700*/  MUFU.EX2 R9, R9 ;  /* 0x0000000900097308 */ /* 0x000e220000000800 */
[----:B------:R-:W-:Y:S01]  /*18710*/  FADD.FTZ R128, R190, R5 ;  /* 0x00000005be807221 */ /* 0x000fe20000010000 */
[-CC-:B------:R-:W-:Y:S01]  /*18720*/  FFMA.FTZ R173, R148, R6.reuse, -R143.reuse ;  /* 0x0000000694ad7223 */ /* 0x180fe2000001088f */
[-CC-:B------:R-:W-:Y:S01]  /*18730*/  FFMA.FTZ R149, R149, R6.reuse, -R143.reuse ;  /* 0x0000000695957223 */ /* 0x180fe2000001088f */
[-CC-:B------:R-:W-:Y:S01]  /*18740*/  FFMA.FTZ R175, R152, R6.reuse, -R143.reuse ;  /* 0x0000000698af7223 */ /* 0x180fe2000001088f */
[C---:B------:R-:W-:Y:S01]  /*18750*/  FADD.FTZ R5, R121.reuse, R128 ;  /* 0x0000008079057221 */ /* 0x040fe20000010000 */
[----:B------:R-:W-:Y:S01]  /*18760*/  FFMA.FTZ R169, R156, R6, -R143 ;  /* 0x000000069ca97223 */ /* 0x000fe2000001088f */
[----:B------:R-:W-:Y:S01]  /*18770*/  F2FP.F16.F32.PACK_AB R190, R121, R190 ;  /* 0x000000be79be723e */ /* 0x000fe200000000ff */
[----:B------:R-:W2:Y:S01]  /*18780*/  MUFU.EX2 R191, R191 ;  /* 0x000000bf00bf7308 */ /* 0x000ea20000000800 */
[----:B------:R-:W-:Y:S01]  /*18790*/  FADD.FTZ R5, R184, R5 ;  /* 0x00000005b8057221 */ /* 0x000fe20000010000 */
[----:B------:R-:W-:Y:S01]  /*187a0*/  F2FP.F16.F32.PACK_AB R184, R124, R184 ;  /* 0x000000b87cb8723e */ /* 0x000fe200000000ff */
[-CC-:B------:R-:W-:Y:S01]  /*187b0*/  FFMA.FTZ R157, R157, R6.reuse, -R143.reuse ;  /* 0x000000069d9d7223 */ /* 0x180fe2000001088f */
[----:B------:R-:W-:Y:S01]  /*187c0*/  FFMA.FTZ R160, R160, R6, -R143 ;  /* 0x00000006a0a07223 */ /* 0x000fe2000001088f */
[----:B------:R-:W-:Y:S01]  /*187d0*/  FADD.FTZ R5, R124, R5 ;  /* 0x000000057c057221 */ /* 0x000fe20000010000 */
[----:B------:R-:W-:-:S02]  /*187e0*/  F2FP.F16.F32.PACK_AB R188, R11, R188 ;  /* 0x000000bc0bbc723e */ /* 0x000fc400000000ff */
[----:B------:R-:W3:Y:S01]  /*187f0*/  MUFU.EX2 R17, R17 ;  /* 0x0000001100117308 */ /* 0x000ee20000000800 */
[----:B0-----:R-:W-:Y:S01]  /*18800*/  FFMA.FTZ R129, R9, R4, R189 ;  /* 0x0000000409817223 */ /* 0x001fe200000100bd */
[----:B------:R-:W-:Y:S01]  /*18810*/  FADD.FTZ R4, R186, R5 ;  /* 0x00000005ba047221 */ /* 0x000fe20000010000 */
[C---:B------:R-:W-:Y:S02]  /*18820*/  F2FP.F16.F32.PACK_AB R189, R12.reuse, R189 ;  /* 0x000000bd0cbd723e */ /* 0x040fe400000000ff */
[----:B------:R-:W-:Y:S01]  /*18830*/  FADD.FTZ R128, R12, R129 ;  /* 0x000000810c807221 */ /* 0x000fe20000010000 */
[----:B------:R-:W-:Y:S01]  /*18840*/  FADD.FTZ R5, R125, R4 ;  /* 0x000000047d057221 */ /* 0x000fe20000010000 */
[----:B------:R-:W-:Y:S01]  /*18850*/  ISETP.GT.AND P2, PT, R7, R20, PT ;  /* 0x000000140700720c */ /* 0x000fe20003f44270 */
[----:B------:R-:W0:Y:S01]  /*18860*/  MUFU.EX2 R185, R185 ;  /* 0x000000b900b97308 */ /* 0x000e220000000800 */
[----:B--2---:R-:W-:Y:S01]  /*18870*/  FADD.FTZ R128, R191, R128 ;  /* 0x00000080bf807221 */ /* 0x004fe20000010000 */
[----:B------:R-:W-:Y:S01]  /*18880*/  FADD.FTZ R5, R180, R5 ;  /* 0x00000005b4057221 */ /* 0x000fe20000010000 */
[C---:B------:R-:W-:Y:S01]  /*18890*/  F2FP.F16.F32.PACK_AB R180, R130.reuse, R180 ;  /* 0x000000b482b4723e */ /* 0x040fe200000000ff */
[----:B------:R-:W-:Y:S01]  /*188a0*/  VIADD R7, R7, 0xffffffff ;  /* 0xffffffff07077836 */ /* 0x000fe20000000000 */
[----:B------:R-:W-:Y:S01]  /*188b0*/  F2FP.F16.F32.PACK_AB R186, R125, R186 ;  /* 0x000000ba7dba723e */ /* 0x000fe200000000ff */
[----:B------:R-:W-:-:S02]  /*188c0*/  FADD.FTZ R5, R130, R5 ;  /* 0x0000000582057221 */ /* 0x000fc40000010000 */
[----:B------:R-:W2:Y:S01]  /*188d0*/  MUFU.EX2 R122, R122 ;  /* 0x0000007a007a7308 */ /* 0x000ea20000000800 */
[C---:B---3--:R-:W-:Y:S01]  /*188e0*/  FADD.FTZ R128, R17.reuse, R128 ;  /* 0x0000008011807221 */ /* 0x048fe20000010000 */
[----:B------:R-:W-:Y:S01]  /*188f0*/  FADD.FTZ R132, R182, R5 ;  /* 0x00000005b6847221 */ /* 0x000fe20000010000 */
[----:B------:R-:W-:Y:S02]  /*18900*/  F2FP.F16.F32.PACK_AB R191, R17, R191 ;  /* 0x000000bf11bf723e */ /* 0x000fe400000000ff */
[C---:B------:R-:W-:Y:S01]  /*18910*/  F2FP.F16.F32.PACK_AB R182, R131.reuse, R182 ;  /* 0x000000b683b6723e */ /* 0x040fe200000000ff */
[----:B------:R-:W-:Y:S01]  /*18920*/  FADD.FTZ R5, R131, R132 ;  /* 0x0000008483057221 */ /* 0x000fe20000010000 */
[----:B------:R-:W-:Y:S01]  /*18930*/  MOV R17, R15 ;  /* 0x0000000f00117202 */ /* 0x000fe20000000f00 */
[----:B------:R-:W3:Y:S01]  /*18940*/  MUFU.EX2 R187, R187 ;  /* 0x000000bb00bb7308 */ /* 0x000ee20000000800 */
[----:B0-----:R-:W-:Y:S01]  /*18950*/  FADD.FTZ R129, R185, R128 ;  /* 0x00000080b9817221 */ /* 0x001fe20000010000 */
[----:B------:R-:W-:Y:S01]  /*18960*/  FADD.FTZ R5, R176, R5 ;  /* 0x00000005b0057221 */ /* 0x000fe20000010000 */
[----:B------:R-:W-:-:S03]  /*18970*/  F2FP.F16.F32.PACK_AB R176, R134, R176 ;  /* 0x000000b086b0723e */ /* 0x000fc600000000ff */
[----:B------:R-:W-:Y:S02]  /*18980*/  FADD.FTZ R5, R134, R5 ;  /* 0x0000000586057221 */ /* 0x000fe40000010000 */
[----:B------:R-:W0:Y:S01]  /*18990*/  MUFU.EX2 R123, R123 ;  /* 0x0000007b007b7308 */ /* 0x000e220000000800 */
[----:B--2---:R-:W-:Y:S01]  /*189a0*/  FADD.FTZ R128, R122, R129 ;  /* 0x000000817a807221 */ /* 0x004fe20000010000 */
[----:B------:R-:W-:Y:S01]  /*189b0*/  FADD.FTZ R136, R178, R5 ;  /* 0x00000005b2887221 */ /* 0x000fe20000010000 */
[----:B------:R-:W-:Y:S02]  /*189c0*/  F2FP.F16.F32.PACK_AB R178, R135, R178 ;  /* 0x000000b287b2723e */ /* 0x000fe400000000ff */
[----:B------:R-:W-:-:S03]  /*189d0*/  F2FP.F16.F32.PACK_AB R185, R122, R185 ;  /* 0x000000b97ab9723e */ /* 0x000fc600000000ff */
[----:B------:R-:W2:Y:S01]  /*189e0*/  MUFU.EX2 R181, R181 ;  /* 0x000000b500b57308 */ /* 0x000ea20000000800 */
[----:B---3--:R-:W-:-:S07]  /*189f0*/  FADD.FTZ R128, R187, R128 ;  /* 0x00000080bb807221 */ /* 0x008fce0000010000 */
[----:B------:R-:W3:Y:S01]  /*18a00*/  MUFU.EX2 R126, R126 ;  /* 0x0000007e007e7308 */ /* 0x000ee20000000800 */
[----:B0-----:R-:W-:Y:S01]  /*18a10*/  FADD.FTZ R132, R123, R128 ;  /* 0x000000807b847221 */ /* 0x001fe20000010000 */
[-CC-:B------:R-:W-:Y:S01]  /*18a20*/  FFMA.FTZ R128, R153, R6.reuse, -R143.reuse ;  /* 0x0000000699807223 */ /* 0x180fe2000001088f */
[----:B------:R-:W-:Y:S01]  /*18a30*/  FFMA.FTZ R143, R161, R6, -R143 ;  /* 0x00000006a18f7223 */ /* 0x000fe2000001088f */
[----:B------:R-:W-:-:S04]  /*18a40*/  F2FP.F16.F32.PACK_AB R187, R123, R187 ;  /* 0x000000bb7bbb723e */ /* 0x000fc800000000ff */
[----:B------:R-:W0:Y:S01]  /*18a50*/  MUFU.EX2 R183, R183 ;  /* 0x000000b700b77308 */ /* 0x000e220000000800 */
[----:B--2---:R-:W-:-:S07]  /*18a60*/  FADD.FTZ R129, R181, R132 ;  /* 0x00000084b5817221 */ /* 0x004fce0000010000 */
[----:B------:R-:W2:Y:S01]  /*18a70*/  MUFU.EX2 R0, R137 ;  /* 0x0000008900007308 */ /* 0x000ea20000000800 */
[C---:B---3--:R-:W-:Y:S01]  /*18a80*/  FADD.FTZ R132, R126.reuse, R129 ;  /* 0x000000817e847221 */ /* 0x048fe20000010000 */
[----:B------:R-:W-:Y:S01]  /*18a90*/  FADD.FTZ R129, R135, R136 ;  /* 0x0000008887817221 */ /* 0x000fe20000010000 */
[----:B------:R-:W-:-:S03]  /*18aa0*/  F2FP.F16.F32.PACK_AB R181, R126, R181 ;  /* 0x000000b57eb5723e */ /* 0x000fc600000000ff */
[----:B------:R-:W-:Y:S01]  /*18ab0*/  FADD.FTZ R129, R172, R129 ;  /* 0x00000081ac817221 */ /* 0x000fe20000010000 */
[C---:B------:R-:W-:Y:S01]  /*18ac0*/  F2FP.F16.F32.PACK_AB R172, R138.reuse, R172 ;  /* 0x000000ac8aac723e */ /* 0x040fe200000000ff */
[----:B------:R-:W3:Y:S01]  /*18ad0*/  MUFU.EX2 R177, R177 ;  /* 0x000000b100b17308 */ /* 0x000ee20000000800 */
[----:B0-----:R-:W-:Y:S01]  /*18ae0*/  FADD.FTZ R5, R183, R132 ;  /* 0x00000084b7057221 */ /* 0x001fe20000010000 */
[----:B------:R-:W-:-:S04]  /*18af0*/  FADD.FTZ R129, R138, R129 ;  /* 0x000000818a817221 */ /* 0x000fc80000010000 */
[----:B------:R-:W-:Y:S01]  /*18b00*/  FADD.FTZ R124, R174, R129 ;  /* 0x00000081ae7c7221 */ /* 0x000fe20000010000 */
[C---:B------:R-:W-:Y:S01]  /*18b10*/  F2FP.F16.F32.PACK_AB R174, R139.reuse, R174 ;  /* 0x000000ae8bae723e */ /* 0x040fe200000000ff */
[----:B------:R-:W0:Y:S01]  /*18b20*/  MUFU.EX2 R127, R127 ;  /* 0x0000007f007f7308 */ /* 0x000e220000000800 */
[C---:B--2---:R-:W-:Y:S01]  /*18b30*/  FADD.FTZ R132, R0.reuse, R5 ;  /* 0x0000000500847221 */ /* 0x044fe20000010000 */
[----:B------:R-:W-:Y:S01]  /*18b40*/  FADD.FTZ R121, R139, R124 ;  /* 0x0000007c8b797221 */ /* 0x000fe20000010000 */
[----:B------:R-:W-:Y:S01]  /*18b50*/  F2FP.F16.F32.PACK_AB R183, R0, R183 ;  /* 0x000000b700b7723e */ /* 0x000fe200000000ff */
[----:B------:R-:W-:-:S04]  /*18b60*/  IMAD.MOV.U32 R0, RZ, RZ, R13 ;  /* 0x000000ffff007224 */ /* 0x000fc800078e000d */
        /* <DEDUP_REMOVED lines=12> */
[----:B-1----:R-:W0:Y:S01]  /*18c30*/  MUFU.EX2 R21, R149 ;  /* 0x0000009500157308 */ /* 0x002e220000000800 */
[----:B--2---:R-:W-:-:S07]  /*18c40*/  FADD.FTZ R124, R173, R124 ;  /* 0x0000007cad7c7221 */ /* 0x004fce0000010000 */
[----:B------:R-:W1:Y:S01]  /*18c50*/  MUFU.EX2 R170, R170 ;  /* 0x000000aa00aa7308 */ /* 0x000e620000000800 */
[C---:B---3--:R-:W-:Y:S01]  /*18c60*/  FADD.FTZ R121, R140.reuse, R121 ;  /* 0x000000798c797221 */ /* 0x048fe20000010000 */
        /* <DEDUP_REMOVED lines=17> */
[C---:B0-----:R-:W-:Y:S01]  /*18d80*/  FADD.FTZ R3, R11.reuse, R12 ;  /* 0x0000000c0b037221 */ /* 0x041fe20000010000 */
[----:B------:R-:W-:-:S03]  /*18d90*/  F2FP.F16.F32.PACK_AB R169, R11, R169 ;  /* 0x000000a90ba9723e */ /* 0x000fc600000000ff */
[----:B-1----:R-:W-:-:S04]  /*18da0*/  FADD.FTZ R3, R160, R3 ;  /* 0x00000003a0037221 */ /* 0x002fc80000010000 */
[C---:B--2---:R-:W-:Y:S01]  /*18db0*/  FADD.FTZ R4, R143.reuse, R3 ;  /* 0x000000038f047221 */ /* 0x044fe20000010000 */
[----:B------:R-:W-:Y:S01]  /*18dc0*/  F2FP.F16.F32.PACK_AB R171, R143, R160 ;  /* 0x000000a08fab723e */ /* 0x000fe200000000ff */
[----:B------:R-:W-:Y:S01]  /*18dd0*/  IMAD.MOV.U32 R3, RZ, RZ, R10 ;  /* 0x000000ffff037224 */ /* 0x000fe200078e000a */
[----:B------:R-:W-:Y:S06]  /*18de0*/  @P2 BRA `(.L_x_5343) ;  /* 0xffffffc4006c2947 */ /* 0x000fec000383ffff */
[----:B------:R-:W-:Y:S05]  /*18df0*/  BSYNC B1 ;  /* 0x0000000000017941 */ /* 0x000fea0003800000 */
.L_x_5324:
[----:B------:R-:W-:Y:S01]  /*18e00*/  IMAD.MOV.U32 R0, RZ, RZ, R13 ;  /* 0x000000ffff007224 */ /* 0x000fe200078e000d */
[----:B------:R-:W-:Y:S01]  /*18e10*/  MOV R17, R15 ;  /* 0x0000000f00117202 */ /* 0x000fe20000000f00 */
[----:B------:R-:W-:Y:S02]  /*18e20*/  IMAD.MOV.U32 R3, RZ, RZ, R10 ;  /* 0x000000ffff037224 */ /* 0x000fe400078e000a */
[----:B------:R-:W-:-:S07]  /*18e30*/  IMAD.MOV.U32 R192, RZ, RZ, R14 ;  /* 0x000000ffffc07224 */ /* 0x000fce00078e000e */
.L_x_5323:
[----:B------:R-:W-:Y:S05]  /*18e40*/  BSYNC B0 ;  /* 0x0000000000007941 */ /* 0x000fea0003800000 */
.L_x_5322:
[----:B------:R-:W2:Y:S01]  /*18e50*/  LDL.LU R14, [R1] ;  /* 0x00000000010e7983 */ /* 0x000ea20000300800 */
[----:B------:R-:W0:Y:S01]  /*18e60*/  LDC R10, c[0x0][0x448] ;  /* 0x00011200ff0a7b82 */ /* 0x000e220000000800 */
[----:B------:R-:W-:Y:S01]  /*18e70*/  IADD3 R13, R195, 0x1, -R193 ;  /* 0x00000001c30d7810 */ /* 0x000fe20007ffe8c1 */
[----:B------:R-:W-:-:S06]  /*18e80*/  ULDC UR4, c[0x0][0x9dc] ;  /* 0x0002770000047ab9 */ /* 0x000fcc0000000800 */
[----:B------:R-:W1:Y:S01]  /*18e90*/  LDC R226, c[0x0][0x9e4] ;  /* 0x00027900ffe27b82 */ /* 0x000e620000000800 */
[----:B0-----:R-:W-:Y:S01]  /*18ea0*/  ISETP.NE.AND P2, PT, R10, 0x1, PT ;  /* 0x000000010a00780c */ /* 0x001fe20003f45270 */
[----:B------:R-:W-:-:S12]  /*18eb0*/  VIADD R10, R208, 0x7f ;  /* 0x0000007fd00a7836 */ /* 0x000fd80000000000 */
[----:B------:R-:W0:Y:S08]  /*18ec0*/  @P2 LDC R11, c[0x0][0x44c] ;  /* 0x00011300ff0b2b82 */ /* 0x000e300000000800 */
[----:B------:R-:W3:Y:S01]  /*18ed0*/  @P2 LDC R12, c[0x0][0x450] ;  /* 0x00011400ff0c2b82 */ /* 0x000ee20000000800 */
[----:B0-----:R-:W-:-:S05]  /*18ee0*/  @P2 IMAD.HI.U32 R11, R10, R11, RZ ;  /* 0x0000000b0a0b2227 */ /* 0x001fca00078e00ff */
[----:B---3--:R-:W-:-:S05]  /*18ef0*/  @P2 SHF.R.U32.HI R10, RZ, R12, R11 ;  /* 0x0000000cff0a2219 */ /* 0x008fca000001160b */
[----:B------:R-:W-:-:S04]  /*18f00*/  IMAD.IADD R10, R13, 0x1, R10 ;  /* 0x000000010d0a7824 */ /* 0x000fc800078e020a */
[----:B------:R-:W-:Y:S01]  /*18f10*/  VIADD R12, R10, -UR4 ;  /* 0x800000040a0c7c36 */ /* 0x000fe20008000000 */
[----:B--2---:R-:W-:-:S04]  /*18f20*/  LOP3.LUT R14, R14, 0xffefffff, RZ, 0xc0, !PT ;  /* 0xffefffff0e0e7812 */ /* 0x004fc800078ec0ff */
[----:B------:R-:W-:Y:S02]  /*18f30*/  @P2 LOP3.LUT R14, R14, 0x100000, RZ, 0xfc, !PT ;  /* 0x001000000e0e2812 */ /* 0x000fe400078efcff */
[----:B-1----:R-:W-:Y:S02]  /*18f40*/  ISETP.GE.AND P2, PT, R226, 0x1, PT ;  /* 0x00000001e200780c */ /* 0x002fe40003f46270 */
[----:B------:R-:W-:-:S11]  /*18f50*/  LOP3.LUT R14, R14, 0xffdfffff, RZ, 0xc0, !PT ;  /* 0xffdfffff0e0e7812 */ /* 0x000fd600078ec0ff */
[----:B------:R-:W-:-:S05]  /*18f60*/  @P2 LOP3.LUT R14, R14, 0x200000, RZ, 0xfc, !PT ;  /* 0x002000000e0e2812 */ /* 0x000fca00078efcff */
[----:B------:R0:W-:Y:S01]  /*18f70*/  STL [R1], R14 ;  /* 0x0000000e01007387 */ /* 0x0001e20000100800 */
[----:B------:R-:W-:Y:S05]  /*18f80*/  @!P2 BRA `(.L_x_5344) ;  /* 0x000000000048a947 */ /* 0x000fea0003800000 */
[----:B------:R-:W-:Y:S01]  /*18f90*/  MOV R13, R10 ;  /* 0x0000000a000d7202 */ /* 0x000fe20000000f00 */
        /* <DEDUP_REMOVED lines=10> */
.L_x_5346:
[----:B------:R-:W-:-:S13]  /*19040*/  ISETP.NE.AND P2, PT, R226, 0x1, PT ;  /* 0x00000001e200780c */ /* 0x000fda0003f45270 */
[----:B------:R-:W1:Y:S02]  /*19050*/  @P2 LDC.64 R10, c[0x0][0x9e8] ;  /* 0x00027a00ff0a2b82 */ /* 0x000e640000000a00 */
[----:B-1----:R-:W-:-:S05]  /*19060*/  @P2 IMAD.HI.U32 R10, R13, R10, RZ ;  /* 0x0000000a0d0a2227 */ /* 0x002fca00078e00ff */
[----:B------:R-:W-:-:S07]  /*19070*/  @P2 SHF.R.U32.HI R13, RZ, R11, R10 ;  /* 0x0000000bff0d2219 */ /* 0x000fce000001160a */
.L_x_5347:
[----:B------:R-:W-:Y:S05]  /*19080*/  BSYNC B0 ;  /* 0x0000000000007941 */ /* 0x000fea0003800000 */
.L_x_5345:
[----:B------:R-:W-:-:S05]  /*19090*/  IMAD R13, R13, R226, RZ ;  /* 0x000000e20d0d7224 */ /* 0x000fca00078e02ff */
[----:B------:R-:W-:-:S07]  /*190a0*/  VIMNMX R12, R12, R13, !PT ;  /* 0x0000000d0c0c7248 */ /* 0x000fce0007fe0100 */
.L_x_5344:
[----:B------:R-:W-:Y:S01]  /*190b0*/  VIADD R12, R12, 0x5f ;  /* 0x0000005f0c0c7836 */ /* 0x000fe20000000000 */
[----:B------:R-:W-:Y:S03]  /*190c0*/  BSSY B0, `(.L_x_5348) ;  /* 0x0000282000007945 */ /* 0x000fe60003800000 */
[----:B------:R-:W-:-:S05]  /*190d0*/  IMAD.HI R12, R12, 0x2aaaaaab, RZ ;  /* 0x2aaaaaab0c0c7827 */ /* 0x000fca00078e02ff */
[----:B------:R-:W-:-:S04]  /*190e0*/  SHF.R.U32.HI R11, RZ, 0x1f, R12 ;  /* 0x0000001fff0b7819 */ /* 0x000fc8000001160c */
[----:B------:R-:W-:-:S04]  /*190f0*/  LEA.HI.SX32 R11, R12, R11, 0x1c ;  /* 0x0000000b0c0b7211 */ /* 0x000fc800078fe2ff */
[----:B0-----:R-:W-:-:S04]  /*19100*/  VIMNMX R14, R210, R11, !PT ;  /* 0x0000000bd20e7248 */ /* 0x001fc80007fe0100 */
[----:B------:R-:W-:-:S13]  /*19110*/  ISETP.GE.AND P2, PT, R7, R14, PT ;  /* 0x0000000e0700720c */ /* 0x000fda0003f46270 */
[----:B------:R-:W-:Y:S05]  /*19120*/  @!P2 BRA `(.L_x_5349) ;  /* 0x0000002400eca947 */ /* 0x000fea0003800000 */
[----:B------:R-:W-:Y:S01]  /*19130*/  BSSY B1, `(.L_x_5350) ;  /* 0x0000279000017945 */ /* 0x000fe20003800000 */
[----:B------:R-:W-:Y:S01]  /*19140*/  IMAD.MOV.U32 R15, RZ, RZ, R7 ;  /* 0x000000ffff0f7224 */ /* 0x000fe200078e0007 */
[----:B------:R-:W-:Y:S01]  /*19150*/  MOV R10, R192 ;  /* 0x000000c0000a7202 */ /* 0x000fe20000000f00 */
[----:B------:R-:W-:Y:S02]  /*19160*/  IMAD.MOV.U32 R13, RZ, RZ, R0 ;  /* 0x000000ffff0d7224 */ /* 0x000fe400078e0000 */
[----:B------:R-:W-:Y:S02]  /*19170*/  IMAD.MOV.U32 R12, RZ, RZ, R3 ;  /* 0x000000ffff0c7224 */ /* 0x000fe400078e0003 */
[----:B------:R-:W-:-:S07]  /*19180*/  IMAD.MOV.U32 R7, RZ, RZ, R17 ;  /* 0x000000ffff077224 */ /* 0x000fce00078e0011 */
.L_x_5361:
[----:B------:R-:W-:-:S05]  /*19190*/  VIADD R17, R7, 0x1 ;  /* 0x0000000107117836 */ /* 0x000fca0000000000 */
[----:B------:R-:W-:-:S04]  /*191a0*/  ISETP.NE.AND P2, PT, R17, 0x2, PT ;  /* 0x000000021100780c */ /* 0x000fc80003f45270 */
[----:B------:R-:W-:Y:S02]  /*191b0*/  SEL R3, RZ, 0x1, P2 ;  /* 0x00000001ff037807 */ /* 0x000fe40001000000 */
[----:B------:R-:W-:Y:S02]  /*191c0*/  SEL R17, R17, RZ, P2 ;  /* 0x000000ff11117207 */ /* 0x000fe40001000000 */
[----:B------:R-:W-:Y:S01]  /*191d0*/  LOP3.LUT R192, R10, R3, RZ, 0x3c, !PT ;  /* 0x000000030ac07212 */ /* 0x000fe200078e3cff */
[----:B------:R-:W-:Y:S06]  /*191e0*/  @!P0 BRA `(.L_x_5351) ;  /* 0x0000000000048947 */ /* 0x000fec0003800000 */
[----:B------:R-:W-:Y:S01]  /*191f0*/  BPT.TRAP 0x1 ;  /* 0x000000040000795c */ /* 0x000fe20000300000 */
.L_x_5351:
[----:B------:R-:W-:Y:S01]  /*19200*/  IMAD R0, R17, 0x8, R2 ;  /* 0x0000000811007824 */ /* 0x000fe200078e0202 */
[----:B------:R-:W-:-:S04]  /*19210*/  SHF.L.U32 R3, R192, 0x1f, RZ ;  /* 0x0000001fc0037819 */ /* 0x000fc800000006ff */
[----:B------:R0:W1:Y:S01]  /*19220*/  SYNCS.PHASECHK.TRANS64.TRYWAIT P2, [R0+URZ+0x30830], R3 ;  /* 0x03083003000075a7 */ /* 0x000062000804017f */
[----:B------:R-:W-:Y:S05]  /*19230*/  @!P0 BRA `(.L_x_5352) ;  /* 0x0000000000048947 */ /* 0x000fea0003800000 */
[----:B------:R-:W-:Y:S01]  /*19240*/  BPT.TRAP 0x1 ;  /* 0x000000040000795c */ /* 0x000fe20000300000 */
.L_x_5352:
[----:B------:R-:W-:Y:S01]  /*19250*/  IMAD R128, R17, 0x900, R8 ;  /* 0x0000090011807824 */ /* 0x000fe200078e0208 */
[----:B------:R-:W-:Y:S03]  /*19260*/  BSSY B2, `(.L_x_5353) ;  /* 0x0000006000027945 */ /* 0x000fe60003800000 */
[C---:B------:R-:W-:Y:S01]  /*19270*/  VIADD R122, R128.reuse, 0x2 ;  /* 0x00000002807a7836 */ /* 0x040fe20000000000 */
[----:B------:R-:W-:Y:S01]  /*19280*/  IADD3 R124, R128, 0x4, RZ ;  /* 0x00000004807c7810 */ /* 0x000fe20007ffe0ff */
[----:B-1----:R-:W-:Y:S06]  /*19290*/  @P2 BRA `(.L_x_5354) ;  /* 0x0000000000082947 */ /* 0x002fec0003800000 */
[----:B------:R-:W1:Y:S02]  /*192a0*/  SYNCS.PHASECHK.TRANS64.TRYWAIT P2, [R0+URZ+0x30830], R3 ;  /* 0x03083003000075a7 */ /* 0x000e64000804017f */
[----:B-1----:R-:W-:Y:S05]  /*192b0*/  @!P2 BRA `(.L_x_5355) ;  /* 0x0000012c0010a947 */ /* 0x002fea0003800000 */
.L_x_5354:
[----:B------:R-:W-:Y:S05]  /*192c0*/  BSYNC B2 ;  /* 0x0000000000027941 */ /* 0x000fea0003800000 */
.L_x_5353:
[----:B------:R-:W-:Y:S01]  /*192d0*/  IMAD.MOV.U32 R20, RZ, RZ, R128 ;  /* 0x000000ffff147224 */ /* 0x000fe200078e0080 */
[----:B------:R2:W-:Y:S04]  /*192e0*/  STL.64 [R1+0x78], R12 ;  /* 0x0000780c01007387 */ /* 0x0005e80000100a00 */
[----:B------:R-:W-:Y:S02]  /*192f0*/  R2UR UR54, R20 ;  /* 0x00000000143672ca */ /* 0x000fe400000e0000 */
[----:B------:R-:W-:Y:S01]  /*19300*/  IADD3 R20, R128, 0x300, RZ ;  /* 0x0000030080147810 */ /* 0x000fe20007ffe0ff */
[----:B------:R-:W-:-:S03]  /*19310*/  IMAD.MOV.U32 R21, RZ, RZ, 0x40000040 ;  /* 0x40000040ff157424 */ /* 0x000fc600078e00ff */
[----:B------:R-:W-:Y:S01]  /*19320*/  R2UR UR26, R20 ;  /* 0x00000000141a72ca */ /* 0x000fe200000e0000 */
[----:B--2---:R-:W2:Y:S01]  /*19330*/  LDL.64 R12, [R1+0x30] ;  /* 0x00003000010c7983 */ /* 0x004ea20000100a00 */
[----:B------:R-:W-:-:S03]  /*19340*/  VIADD R20, R128, 0x304 ;  /* 0x0000030480147836 */ /* 0x000fc60000000000 */
[----:B------:R3:W-:Y:S01]  /*19350*/  STL [R1+0x74], R10 ;  /* 0x0000740a01007387 */ /* 0x0007e20000100800 */
[C---:B------:R-:W-:Y:S02]  /*19360*/  R2UR UR55, R21.reuse ;  /* 0x00000000153772ca */ /* 0x040fe400000e0000 */
[C---:B------:R-:W-:Y:S02]  /*19370*/  R2UR UR27, R21.reuse ;  /* 0x00000000151b72ca */ /* 0x040fe400000e0000 */
[----:B------:R-:W-:Y:S01]  /*19380*/  R2UR UR18, R20 ;  /* 0x00000000141272ca */ /* 0x000fe200000e0000 */
[----:B---3--:R-:W3:Y:S04]  /*19390*/  LDL.64 R10, [R1+0x28] ;  /* 0x00002800010a7983 */ /* 0x008ee80000100a00 */
[----:B------:R4:W-:Y:S01]  /*193a0*/  STL [R1+0x70], R7 ;  /* 0x0000700701007387 */ /* 0x0009e20000100800 */
[----:B------:R-:W-:-:S03]  /*193b0*/  R2UR UR19, R21 ;  /* 0x00000000151372ca */ /* 0x000fc600000e0000 */
[----:B----4-:R-:W4:Y:S04]  /*193c0*/  LDL.64 R6, [R1+0x20] ;  /* 0x0000200001067983 */ /* 0x010f280000100a00 */
[----:B------:R0:W-:Y:S04]  /*193d0*/  STL.64 [R1+0x68], R4 ;  /* 0x0000680401007387 */ /* 0x0001e80000100a00 */
[----:B0-----:R-:W4:Y:S04]  /*193e0*/  LDL.64 R4, [R1+0x18] ;  /* 0x0000180001047983 */ /* 0x001f280000100a00 */
[----:B------:R1:W-:Y:S04]  /*193f0*/  STL [R1+0x60], R2 ;  /* 0x0000600201007387 */ /* 0x0003e80000100800 */
        /* <DEDUP_REMOVED lines=56> */
[C---:B------:R-:W-:Y:S01]  /*19780*/  IADD3 R122, R128.reuse, 0x600, RZ ;  /* 0x00000600807a7810 */ /* 0x040fe20007ffe0ff */
[C---:B------:R-:W-:Y:S01]  /*19790*/  VIADD R124, R128.reuse, 0x602 ;  /* 0x00000602807c7836 */ /* 0x040fe20000000000 */
[----:B------:R-:W-:Y:S01]  /*197a0*/  MOV R127, 0x40000040 ;  /* 0x40000040007f7802 */ /* 0x000fe20000000f00 */
[----:B------:R-:W-:Y:S01]  /*197b0*/  VIADD R126, R128, 0x604 ;  /* 0x00000604807e7836 */ /* 0x000fe20000000000 */
[----:B-1----:R-:W4:Y:S01]  /*197c0*/  LDL.64 R2, [R1+0x10] ;  /* 0x0000100001027983 */ /* 0x002f220000100a00 */
[----:B------:R-:W-:-:S02]  /*197d0*/  IMAD.MOV.U32 R123, RZ, RZ, 0x40000040 ;  /* 0x40000040ff7b7424 */ /* 0x000fc400078e00ff */
[-C--:B------:R-:W-:Y:S01]  /*197e0*/  FMUL.FTZ R26, R26, R9.reuse ;  /* 0x000000091a1a7220 */ /* 0x080fe20000410000 */
[----:B------:R-:W-:Y:S02]  /*197f0*/  IMAD.MOV.U32 R125, RZ, RZ, 0x40000040 ;  /* 0x40000040ff7d7424 */ /* 0x000fe400078e00ff */
[-C--:B------:R-:W-:Y:S01]  /*19800*/  FMUL.FTZ R27, R27, R9.reuse ;  /* 0x000000091b1b7220 */ /* 0x080fe20000410000 */
[----:B------:R-:W-:Y:S01]  /*19810*/  VIADD R128, R128, 0x606 ;  /* 0x0000060680807836 */ /* 0x000fe20000000000 */
[----:B------:R-:W-:Y:S01]  /*19820*/  R2UR UR51, R123 ;  /* 0x000000007b3372ca */ /* 0x000fe200000e0000 */
        /* <DEDUP_REMOVED lines=28> */
[-C--:B------:R-:W-:Y:S01]  /*199f0*/  FMUL.FTZ R54, R54, R9.reuse ;  /* 0x0000000936367220 */ /* 0x080fe20000410000 */
[-C--:B------:R-:W-:Y:S01]  /*19a00*/  FMUL.FTZ R55, R55, R9.reuse ;  /* 0x0000000937377220 */ /* 0x080fe20000410000 */
[-C--:B------:R-:W-:Y:S01]  /*19a10*/  FMUL.FTZ R58, R58, R9.reuse ;  /* 0x000000093a3a7220 */ /* 0x080fe20000410000 */
        /* <DEDUP_REMOVED lines=43> */
[----:B---3--:R-:W-:Y:S01]  /*19cd0*/  R2UR UR24, R10 ;  /* 0x000000000a1872ca */ /* 0x008fe200000e0000 */
[----:B------:R0:W5:Y:S01]  /*19ce0*/  LDL.LU.64 R12, [R1+0x78] ;  /* 0x00007800010c7983 */ /* 0x0001620000300a00 */
[----:B------:R-:W-:Y:S02]  /*19cf0*/  R2UR UR25, R11 ;  /* 0x000000000b1972ca */ /* 0x000fe400000e0000 */
[----:B----4-:R-:W-:Y:S01]  /*19d00*/  R2UR UR20, R6 ;  /* 0x00000000061472ca */ /* 0x010fe200000e0000 */
[----:B------:R0:W5:Y:S01]  /*19d10*/  LDL.LU R10, [R1+0x74] ;  /* 0x00007400010a7983 */ /* 0x0001620000300800 */
[----:B------:R-:W-:Y:S02]  /*19d20*/  WARPGROUP.DEPBAR.LE gsb0, 0x0 ;  /* 0x00008000000079c5 */ /* 0x000fe40000010000 */
[----:B------:R-:W-:-:S06]  /*19d30*/  WARPGROUP.ARRIVE ;  /* 0x00000000000079c5 */ /* 0x000fcc0000000000 */
[----:B------:R-:W-:Y:S01]  /*19d40*/  HGMMA.64x96x16.F32 R120, gdesc[UR28], R120, gsb0 ;  /* 0x016000001c7879f0 */ /* 0x000fe20008000878 */
[----:B------:R-:W-:Y:S02]  /*19d50*/  R2UR UR21, R7 ;  /* 0x00000000071572ca */ /* 0x000fe400000e0000 */
[----:B------:R-:W-:Y:S01]  /*19d60*/  R2UR UR16, R4 ;  /* 0x00000000041072ca */ /* 0x000fe200000e0000 */
[----:B------:R0:W5:Y:S01]  /*19d70*/  LDL.LU R7, [R1+0x70] ;  /* 0x0000700001077983 */ /* 0x0001620000300800 */
[----:B------:R-:W-:Y:S02]  /*19d80*/  WARPGROUP.DEPBAR.LE gsb0, 0x0 ;  /* 0x00008000000079c5 */ /* 0x000fe40000010000 */
[----:B------:R-:W-:-:S06]  /*19d90*/  WARPGROUP.ARRIVE ;  /* 0x00000000000079c5 */ /* 0x000fcc0000000000 */
[----:B------:R-:W-:Y:S01]  /*19da0*/  HGMMA.64x96x16.F32 R120, gdesc[UR24], R120, gsb0 ;  /* 0x01600000187879f0 */ /* 0x000fe20008000878 */
[----:B------:R-:W-:Y:S02]  /*19db0*/  R2UR UR17, R5 ;  /* 0x00000000051172ca */ /* 0x000fe400000e0000 */
[----:B------:R-:W-:Y:S01]  /*19dc0*/  R2UR UR12, R2 ;  /* 0x00000000020c72ca */ /* 0x000fe200000e0000 */
[----:B------:R0:W5:Y:S01]  /*19dd0*/  LDL.LU.64 R4, [R1+0x68] ;  /* 0x0000680001047983 */ /* 0x0001620000300a00 */
[----:B------:R-:W-:Y:S01]  /*19de0*/  R2UR UR13, R3 ;  /* 0x00000000030d72ca */ /* 0x000fe200000e0000 */
[----:B------:R-:W-:Y:S01]  /*19df0*/  UMOV UR4, UR56 ;  /* 0x0000003800047c82 */ /* 0x000fe20008000000 */
[----:B------:R-:W-:Y:S01]  /*19e00*/  UMOV UR5, UR57 ;  /* 0x0000003900057c82 */ /* 0x000fe20008000000 */
[----:B------:R0:W5:Y:S01]  /*19e10*/  LDL.LU R2, [R1+0x60] ;  /* 0x0000600001027983 */ /* 0x0001620000300800 */
[----:B------:R-:W-:Y:S02]  /*19e20*/  WARPGROUP.DEPBAR.LE gsb0, 0x0 ;  /* 0x00008000000079c5 */ /* 0x000fe40000010000 */
[----:B------:R-:W-:-:S06]  /*19e30*/  WARPGROUP.ARRIVE ;  /* 0x00000000000079c5 */ /* 0x000fcc0000000000 */
[----:B------:R-:W-:Y:S03]  /*19e40*/  HGMMA.64x96x16.F32 R120, gdesc[UR20], R120, gsb0 ;  /* 0x01600000147879f0 */ /* 0x000fe60008000878 */
[----:B------:R-:W-:Y:S02]  /*19e50*/  WARPGROUP.DEPBAR.LE gsb0, 0x0 ;  /* 0x00008000000079c5 */ /* 0x000fe40000010000 */
[----:B------:R-:W-:-:S06]  /*19e60*/  WARPGROUP.ARRIVE ;  /* 0x00000000000079c5 */ /* 0x000fcc0000000000 */
[----:B------:R-:W-:Y:S01]  /*19e70*/  HGMMA.64x96x16.F32 R120, gdesc[UR16], R120, gsb0 ;  /* 0x01600000107879f0 */ /* 0x000fe20008000878 */
[----:B--2---:R-:W-:Y:S02]  /*19e80*/  R2UR UR8, R20 ;  /* 0x00000000140872ca */ /* 0x004fe400000e0000 */
        /* <DEDUP_REMOVED lines=19> */
.L_x_5356:
[----:B-----5:R-:W-:Y:S01]  /*19fc0*/  SHF.L.U32 R0, R10, 0x1f, RZ ;  /* 0x0000001f0a007819 */ /* 0x020fe200000006ff */
[----:B------:R-:W-:-:S04]  /*19fd0*/  IMAD R20, R7, 0x8, R2 ;  /* 0x0000000807147824 */ /* 0x000fc800078e0202 */
[----:B------:R0:W1:Y:S01]  /*19fe0*/  SYNCS.PHASECHK.TRANS64.TRYWAIT P2, [R20+URZ+0x30850], R0 ;  /* 0x03085000140075a7 */ /* 0x000062000804017f */
[----:B------:R-:W-:Y:S05]  /*19ff0*/  @!P0 BRA `(.L_x_5357) ;  /* 0x0000000000048947 */ /* 0x000fea0003800000 */
[----:B------:R-:W-:Y:S01]  /*1a000*/  BPT.TRAP 0x1 ;  /* 0x000000040000795c */ /* 0x000fe20000300000 */
.L_x_5357:
[----:B------:R-:W-:Y:S04]  /*1a010*/  BSSY B2, `(.L_x_5358) ;  /* 0x0000004000027945 */ /* 0x000fe80003800000 */
[----:B-1----:R-:W-:Y:S05]  /*1a020*/  @P2 BRA `(.L_x_5359) ;  /* 0x0000000000082947 */ /* 0x002fea0003800000 */
[----:B------:R-:W1:Y:S02]  /*1a030*/  SYNCS.PHASECHK.TRANS64.TRYWAIT P2, [R20+URZ+0x30850], R0 ;  /* 0x03085000140075a7 */ /* 0x000e64000804017f */
[----:B-1----:R-:W-:Y:S05]  /*1a040*/  @!P2 BRA `(.L_x_5360) ;  /* 0x0000011c00c0a947 */ /* 0x002fea0003800000 */
.L_x_5359:
[----:B------:R-:W-:Y:S05]  /*1a050*/  BSYNC B2 ;  /* 0x0000000000027941 */ /* 0x000fea0003800000 */
.L_x_5358:
[----:B01----:R-:W-:Y:S01]  /*1a060*/  VIADD R0, R2, 0x400 ;  /* 0x0000040002007836 */ /* 0x003fe20000000000 */
[----:B------:R-:W-:Y:S01]  /*1a070*/  WARPGROUP.ARRIVE ;  /* 0x00000000000079c5 */ /* 0x000fe20000000000 */
[----:B------:R-:W-:Y:S02]  /*1a080*/  IMAD.MOV.U32 R11, RZ, RZ, 0x40000040 ;  /* 0x40000040ff0b7424 */ /* 0x000fe400078e00ff */
[----:B------:R-:W-:Y:S01]  /*1a090*/  FMUL.FTZ R9, R121, UR59 ;  /* 0x0000003b79097c20 */ /* 0x000fe20008410000 */
        /* <DEDUP_REMOVED lines=16> */
[----:B------:R-:W-:Y:S01]  /*1a1a0*/  IMAD.MOV.U32 R7, RZ, RZ, 0x40000040 ;  /* 0x40000040ff077424 */ /* 0x000fe200078e00ff */
[----:B------:R-:W-:Y:S01]  /*1a1b0*/  MUFU.TANH R121, R121 ;  /* 0x0000007900797308 */ /* 0x000fe20000002400 */
[----:B------:R-:W-:Y:S01]  /*1a1c0*/  FMUL.FTZ R123, R127, UR59 ;  /* 0x0000003b7f7b7c20 */ /* 0x000fe20008410000 */
[C---:B------:R-:W-:Y:S01]  /*1a1d0*/  R2UR UR6, R10.reuse ;  /* 0x000000000a0672ca */ /* 0x040fe200000e0000 */
[----:B------:R-:W-:Y:S01]  /*1a1e0*/  FMUL.FTZ R138, R141, UR59 ;  /* 0x0000003b8d8a7c20 */ /* 0x000fe20008410000 */
[----:B------:R-:W-:Y:S01]  /*1a1f0*/  IADD3 R6, R10, 0x80, RZ ;  /* 0x000000800a067810 */ /* 0x000fe20007ffe0ff */
        /* <DEDUP_REMOVED lines=10> */
[----:B------:R-:W-:Y:S01]  /*1a2a0*/  HGMMA.64x192x16.F32 R24, R188, gdesc[UR4].tnspB, R24, gsb0 ;  /* 0x42e00004bc187df0 */ /* 0x000fe20008000818 */
        /* <DEDUP_REMOVED lines=9> */
[----:B0-----:R-:W-:Y:S01]  /*1a340*/  FMNMX.FTZ R3, R0, R12, !PT ;  /* 0x0000000c00037209 */ /* 0x001fe20007810000 */
[----:B------:R-:W-:Y:S01]  /*1a350*/  ULDC UR4, c[0x0][0x988] ;  /* 0x0002620000047ab9 */ /* 0x000fe20000000800 */
[----:B------:R-:W-:Y:S01]  /*1a360*/  FMUL.FTZ R143, R143, UR59 ;  /* 0x0000003b8f8f7c20 */ /* 0x000fe20008410000 */
[----:B------:R-:W-:Y:S01]  /*1a370*/  MUFU.TANH R129, R129 ;  /* 0x0000008100817308 */ /* 0x000fe20000002400 */
[----:B------:R-:W-:Y:S01]  /*1a380*/  FMNMX.FTZ R3, R9, R3, !PT ;  /* 0x0000000309037209 */ /* 0x000fe20007810000 */
[----:B------:R-:W-:Y:S01]  /*1a390*/  FMUL.FTZ R146, R146, UR59 ;  /* 0x0000003b92927c20 */ /* 0x000fe20008410000 */
[----:B------:R-:W-:Y:S01]  /*1a3a0*/  FMUL.FTZ R147, R147, UR59 ;  /* 0x0000003b93937c20 */ /* 0x000fe20008410000 */
[----:B------:R-:W-:Y:S01]  /*1a3b0*/  FMUL.FTZ R150, R150, UR59 ;  /* 0x0000003b96967c20 */ /* 0x000fe20008410000 */
[----:B------:R-:W-:Y:S01]  /*1a3c0*/  FMNMX.FTZ R3, R121, R3, !PT ;  /* 0x0000000379037209 */ /* 0x000fe20007810000 */
        /* <DEDUP_REMOVED lines=9> */
[C---:B------:R-:W-:Y:S01]  /*1a460*/  ISETP.GT.AND P2, PT, R15.reuse, R14, PT ;  /* 0x0000000e0f00720c */ /* 0x040fe20003f44270 */
[----:B------:R-:W-:Y:S01]  /*1a470*/  MUFU.TANH R133, R133 ;  /* 0x0000008500857308 */ /* 0x000fe20000002400 */
[----:B------:R-:W-:-:S02]  /*1a480*/  VIADD R15, R15, 0xffffffff ;  /* 0xffffffff0f0f7836 */ /* 0x000fc40000000000 */
        /* <DEDUP_REMOVED lines=26> */
[----:B------:R-:W-:Y:S01]  /*1a630*/  HGMMA.64x192x16.F32 R24, R184, gdesc[UR4].tnspB, R24, gsb0 ;  /* 0x42e00004b8187df0 */ /* 0x000fe20008000818 */
[----:B------:R-:W-:Y:S01]  /*1a640*/  R2UR UR6, R6 ;  /* 0x00000000060672ca */ /* 0x000fe200000e0000 */
[----:B------:R-:W-:Y:S01]  /*1a650*/  VIADD R6, R10, 0x180 ;  /* 0x000001800a067836 */ /* 0x000fe20000000000 */
[----:B------:R-:W-:Y:S02]  /*1a660*/  R2UR UR7, R7 ;  /* 0x00000000070772ca */ /* 0x000fe400000e0000 */
[----:B------:R-:W-:Y:S02]  /*1a670*/  MOV R7, 0x40000040 ;  /* 0x4000004000077802 */ /* 0x000fe40000000f00 */
        /* <DEDUP_REMOVED lines=29> */
[----:B------:R-:W-:Y:S01]  /*1a850*/  R2UR UR6, R6 ;  /* 0x00000000060672ca */ /* 0x000fe200000e0000 */
[----:B------:R-:W-:Y:S01]  /*1a860*/  FMUL.FTZ R161, R163, UR59 ;  /* 0x0000003ba3a17c20 */ /* 0x000fe20008410000 */
[----:B------:R-:W-:-:S03]  /*1a870*/  FMUL.FTZ R163, R167, UR59 ;  /* 0x0000003ba7a37c20 */ /* 0x000fc60008410000 */
[----:B------:R-:W1:Y:S08]  /*1a880*/  MUFU.TANH R125, R125 ;  /* 0x0000007d007d7308 */ /* 0x000e700000002400 */
[----:B------:R-:W2:Y:S01]  /*1a890*/  MUFU.TANH R134, R134 ;  /* 0x0000008600867308 */ /* 0x000ea20000002400 */
[----:B0-----:R-:W-:-:S07]  /*1a8a0*/  FMNMX.FTZ R3, R122, R3, !PT ;  /* 0x000000037a037209 */ /* 0x001fce0007810000 */
[----:B------:R-:W0:Y:S01]  /*1a8b0*/  MUFU.TANH R137, R137 ;  /* 0x0000008900897308 */ /* 0x000e220000002400 */
[----:B-1----:R-:W-:-:S04]  /*1a8c0*/  FMNMX.FTZ R3, R125, R3, !PT ;  /* 0x000000037d037209 */ /* 0x002fc80007810000 */
[----:B------:R-:W-:-:S03]  /*1a8d0*/  FMNMX.FTZ R3, R126, R3, !PT ;  /* 0x000000037e037209 */ /* 0x000fc60007810000 */
[----:B------:R-:W1:Y:S01]  /*1a8e0*/  MUFU.TANH R140, R140 ;  /* 0x0000008c008c7308 */ /* 0x000e620000002400 */
[----:B------:R-:W-:-:S04]  /*1a8f0*/  FMNMX.FTZ R3, R129, R3, !PT ;  /* 0x0000000381037209 */ /* 0x000fc80007810000 */
[----:B------:R-:W-:-:S03]  /*1a900*/  FMNMX.FTZ R3, R130, R3, !PT ;  /* 0x0000000382037209 */ /* 0x000fc60007810000 */
[----:B------:R-:W3:Y:S01]  /*1a910*/  MUFU.TANH R145, R145 ;  /* 0x0000009100917308 */ /* 0x000ee20000002400 */
        /* <DEDUP_REMOVED lines=9> */
[----:B------:R-:W-:-:S04]  /*1a9b0*/  FMNMX.FTZ R3, R141, R3, !PT ;  /* 0x000000038d037209 */ /* 0x000fc80007810000 */
[----:B------:R-:W-:-:S03]  /*1a9c0*/  FMNMX.FTZ R3, R142, R3, !PT ;  /* 0x000000038e037209 */ /* 0x000fc60007810000 */
[----:B------:R-:W-:Y:S01]  /*1a9d0*/  MUFU.TANH R161, R161 ;  /* 0x000000a100a17308 */ /* 0x000fe20000002400 */
[----:B------:R-:W-:-:S04]  /*1a9e0*/  FMNMX.FTZ R3, R144, R3, !PT ;  /* 0x0000000390037209 */ /* 0x000fc80007810000 */
[----:B---3--:R-:W-:-:S03]  /*1a9f0*/  FMNMX.FTZ R3, R145, R3, !PT ;  /* 0x0000000391037209 */ /* 0x008fc60007810000 */
[----:B------:R-:W-:Y:S01]  /*1aa00*/  MUFU.TANH R163, R163 ;  /* 0x000000a300a37308 */ /* 0x000fe20000002400 */
[----:B------:R-:W-:-:S04]  /*1aa10*/  FMNMX.FTZ R3, R148, R3, !PT ;  /* 0x0000000394037209 */ /* 0x000fc80007810000 */
[----:B------:R-:W-:-:S04]  /*1aa20*/  FMNMX.FTZ R3, R149, R3, !PT ;  /* 0x0000000395037209 */ /* 0x000fc80007810000 */
[----:B------:R-:W-:-:S04]  /*1aa30*/  FMNMX.FTZ R3, R152, R3, !PT ;  /* 0x0000000398037209 */ /* 0x000fc80007810000 */
[----:B--2---:R-:W-:-:S04]  /*1aa40*/  FMNMX.FTZ R3, R153, R3, !PT ;  /* 0x0000000399037209 */ /* 0x004fc80007810000 */
[----:B------:R-:W-:-:S04]  /*1aa50*/  FMNMX.FTZ R3, R156, R3, !PT ;  /* 0x000000039c037209 */ /* 0x000fc80007810000 */
[----:B------:R-:W-:-:S05]  /*1aa60*/  FMNMX.FTZ R3, R157, R3, !PT ;  /* 0x000000039d037209 */ /* 0x000fca0007810000 */
[----:B------:R-:W2:Y:S02]  /*1aa70*/  SHFL.BFLY PT, R6, R3, 0x2, 0x1f ;  /* 0x0c401f0003067f89 */ /* 0x000ea400000e0000 */
[----:B--2---:R-:W-:-:S05]  /*1aa80*/  FMNMX.FTZ R3, R3, R6, !PT ;  /* 0x0000000603037209 */ /* 0x004fca0007810000 */
[----:B------:R-:W2:Y:S02]  /*1aa90*/  SHFL.BFLY PT, R6, R3, 0x1, 0x1f ;  /* 0x0c201f0003067f89 */ /* 0x000ea400000e0000 */
[----:B--2---:R-:W-:Y:S01]  /*1aaa0*/  FMNMX.FTZ R3, R3, R6, !PT ;  /* 0x0000000603037209 */ /* 0x004fe20007810000 */
[----:B------:R-:W-:-:S04]  /*1aab0*/  IMAD.U32 R6, RZ, RZ, UR4 ;  /* 0x00000004ff067e24 */ /* 0x000fc8000f8e00ff */
[C---:B------:R-:W-:Y:S01]  /*1aac0*/  FMUL.FTZ R167, R3.reuse, R6 ;  /* 0x0000000603a77220 */ /* 0x040fe20000410000 */
[----:B------:R-:W-:-:S03]  /*1aad0*/  FADD.FTZ R120, -R3, R12 ;  /* 0x0000000c03787221 */ /* 0x000fc60000010100 */
[-CC-:B------:R-:W-:Y:S01]  /*1aae0*/  FFMA.FTZ R188, R0, R6.reuse, -R167.reuse ;  /* 0x0000000600bc7223 */ /* 0x180fe200000108a7 */
[----:B0-----:R-:W-:Y:S01]  /*1aaf0*/  FMNMX.FTZ R0, R7, R13, !PT ;  /* 0x0000000d07007209 */ /* 0x001fe20007810000 */
[-CC-:B------:R-:W-:Y:S01]  /*1ab00*/  FFMA.FTZ R164, R9, R6.reuse, -R167.reuse ;  /* 0x0000000609a47223 */ /* 0x180fe200000108a7 */
[-C--:B------:R-:W-:Y:S01]  /*1ab10*/  FMUL.FTZ R120, R120, R6.reuse ;  /* 0x0000000678787220 */ /* 0x080fe20000410000 */
        /* <DEDUP_REMOVED lines=21> */
[----:B-1----:R-:W-:Y:S01]  /*1ac70*/  FMNMX.FTZ R0, R128, R0, !PT ;  /* 0x0000000080007209 */ /* 0x002fe20007810000 */
[-CC-:B------:R-:W-:Y:S01]  /*1ac80*/  FFMA.FTZ R130, R149, R6.reuse, -R167.reuse ;  /* 0x0000000695827223 */ /* 0x180fe200000108a7 */
[-CC-:B------:R-:W-:Y:S01]  /*1ac90*/  FFMA.FTZ R12, R152, R6.reuse, -R167.reuse ;  /* 0x00000006980c7223 */ /* 0x180fe200000108a7 */
[----:B------:R-:W-:Y:S01]  /*1aca0*/  FFMA.FTZ R133, R153, R6, -R167 ;  /* 0x0000000699857223 */ /* 0x000fe200000108a7 */
[----:B------:R-:W-:Y:S01]  /*1acb0*/  FMNMX.FTZ R0, R131, R0, !PT ;  /* 0x0000000083007209 */ /* 0x000fe20007810000 */
[----:B------:R-:W-:-:S02]  /*1acc0*/  WARPGROUP.DEPBAR.LE gsb0, 0x0 ;  /* 0x00008000000079c5 */ /* 0x000fc40000010000 */
[----:B------:R-:W-:Y:S01]  /*1acd0*/  WARPGROUP.ARRIVE ;  /* 0x00000000000079c5 */ /* 0x000fe20000000000 */
[----:B------:R-:W-:Y:S01]  /*1ace0*/  FMNMX.FTZ R0, R132, R0, !PT ;  /* 0x0000000084007209 */ /* 0x000fe20007810000 */
[----:B------:R-:W-:Y:S01]  /*1acf0*/  FFMA.FTZ R176, R139, R6, -R167 ;  /* 0x000000068bb07223 */ /* 0x000fe200000108a7 */
[----:B------:R-:W1:Y:S01]  /*1ad00*/  MUFU.EX2 R190, R190 ;  /* 0x000000be00be7308 */ /* 0x000e620000000800 */
[----:B0-----:R-:W-:Y:S01]  /*1ad10*/  FFMA.FTZ R5, R120, R5, R188 ;  /* 0x0000000578057223 */ /* 0x001fe200000100bc */
[----:B------:R-:W-:Y:S01]  /*1ad20*/  FMNMX.FTZ R0, R135, R0, !PT ;  /* 0x0000000087007209 */ /* 0x000fe20007810000 */
[----:B------:R-:W-:Y:S01]  /*1ad30*/  HGMMA.64x192x16.F32 R24, R172, gdesc[UR4].tnspB, R24, gsb0 ;  /* 0x42e00004ac187df0 */ /* 0x000fe20008000818 */
[----:B------:R-:W-:Y:S01]  /*1ad40*/  R2UR UR6, R10 ;  /* 0x000000000a0672ca */ /* 0x000fe200000e0000 */
[----:B--2---:R-:W-:Y:S01]  /*1ad50*/  FADD.FTZ R5, R164, R5 ;  /* 0x00000005a4057221 */ /* 0x004fe20000010000 */
[----:B------:R-:W-:Y:S01]  /*1ad60*/  FMNMX.FTZ R0, R136, R0, !PT ;  /* 0x0000000088007209 */ /* 0x000fe20007810000 */
[-CC-:B------:R-:W-:Y:S01]  /*1ad70*/  FFMA.FTZ R178, R141, R6.reuse, -R167.reuse ;  /* 0x000000068db27223 */ /* 0x180fe200000108a7 */
[----:B------:R-:W0:Y:S01]  /*1ad80*/  MUFU.EX2 R166, R166 ;  /* 0x000000a600a67308 */ /* 0x000e220000000800 */
[--C-:B------:R-:W-:Y:S01]  /*1ad90*/  FFMA.FTZ R137, R156, R6, -R167.reuse ;  /* 0x000000069c897223 */ /* 0x100fe200000108a7 */
[----:B------:R-:W-:Y:S01]  /*1ada0*/  FMNMX.FTZ R0, R143, R0, !PT ;  /* 0x000000008f007209 */ /* 0x000fe20007810000 */
[----:B------:R-:W-:Y:S01]  /*1adb0*/  FFMA.FTZ R157, R157, R6, -R167 ;  /* 0x000000069d9d7223 */ /* 0x000fe200000108a7 */
[----:B------:R-:W-:-:S02]  /*1adc0*/  F2FP.F16.F32.PACK_AB R188, R164, R188 ;  /* 0x000000bca4bc723e */ /* 0x000fc400000000ff */
[----:B------:R-:W-:Y:S02]  /*1add0*/  FMNMX.FTZ R0, R146, R0, !PT ;  /* 0x0000000092007209 */ /* 0x000fe40007810000 */
[----:B------:R-:W-:Y:S01]  /*1ade0*/  MUFU.EX2 R184, R184 ;  /* 0x000000b800b87308 */ /* 0x000fe20000000800 */
[----:B-1----:R-:W-:Y:S01]  /*1adf0*/  FADD.FTZ R5, R190, R5 ;  /* 0x00000005be057221 */ /* 0x002fe20000010000 */
[----:B------:R-:W-:-:S04]  /*1ae00*/  FMNMX.FTZ R0, R147, R0, !PT ;  /* 0x0000000093007209 */ /* 0x000fc80007810000 */
[----:B------:R-:W-:Y:S02]  /*1ae10*/  FMNMX.FTZ R0, R150, R0, !PT ;  /* 0x0000000096007209 */ /* 0x000fe40007810000 */
[----:B------:R-:W-:Y:S01]  /*1ae20*/  MUFU.EX2 R165, R165 ;  /* 0x000000a500a57308 */ /* 0x000fe20000000800 */
[C---:B0-----:R-:W-:Y:S01]  /*1ae30*/  FADD.FTZ R5, R166.reuse, R5 ;  /* 0x00000005a6057221 */ /* 0x041fe20000010000 */
[----:B------:R-:W-:Y:S02]  /*1ae40*/  FMNMX.FTZ R0, R151, R0, !PT ;  /* 0x0000000097007209 */ /* 0x000fe40007810000 */
[----:B------:R-:W-:Y:S02]  /*1ae50*/  F2FP.F16.F32.PACK_AB R190, R166, R190 ;  /* 0x000000bea6be723e */ /* 0x000fe400000000ff */
[----:B------:R-:W-:Y:S02]  /*1ae60*/  FMNMX.FTZ R0, R154, R0, !PT ;  /* 0x000000009a007209 */ /* 0x000fe40007810000 */
[----:B------:R-:W-:Y:S02]  /*1ae70*/  MUFU.EX2 R186, R186 ;  /* 0x000000ba00ba7308 */ /* 0x000fe40000000800 */
        /* <DEDUP_REMOVED lines=22> */
[C---:B------:R-:W-:Y:S01]  /*1afe0*/  FMUL.FTZ R139, R0.reuse, R6 ;  /* 0x00000006008b7220 */ /* 0x040fe20000410000 */
[----:B------:R-:W-:-:S03]  /*1aff0*/  FADD.FTZ R9, -R0, R13 ;  /* 0x0000000d00097221 */ /* 0x000fc60000010100 */
[-CC-:B------:R-:W-:Y:S01]  /*1b000*/  FFMA.FTZ R189, R7, R6.reuse, -R139.reuse ;  /* 0x0000000607bd7223 */ /* 0x180fe2000001088b */
[-CC-:B------:R-:W-:Y:S01]  /*1b010*/  FFMA.FTZ R7, R11, R6.reuse, -R139.reuse ;  /* 0x000000060b077223 */ /* 0x180fe2000001088b */
[----:B------:R-:W-:Y:S01]  /*1b020*/  MOV R11, 0x40000040 ;  /* 0x40000040000b7802 */ /* 0x000fe20000000f00 */
[-C--:B------:R-:W-:Y:S01]  /*1b030*/  FMUL.FTZ R9, R9, R6.reuse ;  /* 0x0000000609097220 */ /* 0x080fe20000410000 */
[-CC-:B------:R-:W-:Y:S01]  /*1b040*/  FFMA.FTZ R191, R21, R6.reuse, -R139.reuse ;  /* 0x0000000615bf7223 */ /* 0x180fe2000001088b */
[-CC-:B------:R-:W-:Y:S01]  /*1b050*/  FFMA.FTZ R21, R123, R6.reuse, -R139.reuse ;  /* 0x000000067b157223 */ /* 0x180fe2000001088b */
[----:B------:R-:W-:Y:S01]  /*1b060*/  R2UR UR7, R11 ;  /* 0x000000000b0772ca */ /* 0x000fe200000e0000 */
[----:B------:R-:W-:Y:S01]  /*1b070*/  MUFU.EX2 R189, R189 ;  /* 0x000000bd00bd7308 */ /* 0x000fe20000000800 */
[-CC-:B------:R-:W-:Y:S01]  /*1b080*/  FFMA.FTZ R185, R124, R6.reuse, -R139.reuse ;  /* 0x000000067cb97223 */ /* 0x180fe2000001088b */
[----:B------:R-:W-:Y:S01]  /*1b090*/  FFMA.FTZ R123, R127, R6, -R139 ;  /* 0x000000067f7b7223 */ /* 0x000fe2000001088b */
[----:B------:R-:W-:-:S02]  /*1b0a0*/  @!P1 IMAD R127, R17, 0x8, R2 ;  /* 0x00000008117f9824 */ /* 0x000fc400078e0202 */
[-CC-:B------:R-:W-:Y:S01]  /*1b0b0*/  FFMA.FTZ R187, R128, R6.reuse, -R139.reuse ;  /* 0x0000000680bb7223 */ /* 0x180fe2000001088b */
[-CC-:B------:R-:W-:Y:S01]  /*1b0c0*/  FFMA.FTZ R124, R131, R6.reuse, -R139.reuse ;  /* 0x00000006837c7223 */ /* 0x180fe2000001088b */
[-CC-:B------:R-:W-:Y:S01]  /*1b0d0*/  FFMA.FTZ R181, R132, R6.reuse, -R139.reuse ;  /* 0x0000000684b57223 */ /* 0x180fe2000001088b */
[----:B------:R-:W-:Y:S01]  /*1b0e0*/  @!P1 VIADD R127, R127, 0x30840 ;  /* 0x000308407f7f9836 */ /* 0x000fe20000000000 */
[----:B------:R-:W0:Y:S01]  /*1b0f0*/  MUFU.EX2 R9, R9 ;  /* 0x0000000900097308 */ /* 0x000e220000000800 */
[-CC-:B------:R-:W-:Y:S01]  /*1b100*/  FFMA.FTZ R10, R135, R6.reuse, -R139.reuse ;  /* 0x00000006870a7223 */ /* 0x180fe2000001088b */
[-CC-:B------:R-:W-:Y:S01]  /*1b110*/  FFMA.FTZ R183, R136, R6.reuse, -R139.reuse ;  /* 0x0000000688b77223 */ /* 0x180fe2000001088b */
[-C--:B------:R-:W-:Y:S01]  /*1b120*/  FFMA.FTZ R11, R143, R6.reuse, -R139 ;  /* 0x000000068f0b7223 */ /* 0x080fe2000001088b */
[----:B------:R-:W-:Y:S01]  /*1b130*/  @!P1 PRMT R128, RZ, 0x654, R127 ;  /* 0x00000654ff809816 */ /* 0x000fe2000000007f */
        /* <DEDUP_REMOVED lines=8> */
[----:B------:R-:W-:-:S03]  /*1b1c0*/  FFMA.FTZ R162, R162, R6, -R139 ;  /* 0x00000006a2a27223 */ /* 0x000fc6000001088b */
[----:B------:R-:W-:Y:S01]  /*1b1d0*/  MUFU.EX2 R191, R191 ;  /* 0x000000bf00bf7308 */ /* 0x000fe20000000800 */
[----:B0-----:R-:W-:-:S07]  /*1b1e0*/  FFMA.FTZ R4, R9, R4, R189 ;  /* 0x0000000409047223 */ /* 0x001fce00000100bd */
[----:B------:R-:W-:Y:S01]  /*1b1f0*/  MUFU.EX2 R21, R21 ;  /* 0x0000001500157308 */ /* 0x000fe20000000800 */
[C---:B-1----:R-:W-:Y:S01]  /*1b200*/  FADD.FTZ R4, R7.reuse, R4 ;  /* 0x0000000407047221 */ /* 0x042fe20000010000 */
[----:B------:R-:W-:-:S06]  /*1b210*/  F2FP.F16.F32.PACK_AB R189, R7, R189 ;  /* 0x000000bd07bd723e */ /* 0x000fcc00000000ff */
[----:B------:R-:W-:Y:S08]  /*1b220*/  MUFU.EX2 R185, R185 ;  /* 0x000000b900b97308 */ /* 0x000ff00000000800 */
[----:B------:R-:W-:Y:S08]  /*1b230*/  MUFU.EX2 R123, R123 ;  /* 0x0000007b007b7308 */ /* 0x000ff00000000800 */
[----:B------:R-:W-:Y:S08]  /*1b240*/  MUFU.EX2 R187, R187 ;  /* 0x000000bb00bb7308 */ /* 0x000ff00000000800 */
[----:B------:R-:W-:Y:S08]  /*1b250*/  MUFU.EX2 R124, R124 ;  /* 0x0000007c007c7308 */ /* 0x000ff00000000800 */
[----:B------:R-:W-:Y:S01]  /*1b260*/  MUFU.EX2 R181, R181 ;  /* 0x000000b500b57308 */ /* 0x000fe20000000800 */
[----:B------:R-:W-:-:S02]  /*1b270*/  WARPGROUP.DEPBAR.LE gsb0, 0x0 ;  /* 0x00008000000079c5 */ /* 0x000fc40000010000 */
[----:B------:R-:W-:-:S05]  /*1b280*/  WARPGROUP.ARRIVE ;  /* 0x00000000000079c5 */ /* 0x000fca0000000000 */
[----:B------:R-:W-:Y:S01]  /*1b290*/  MUFU.EX2 R10, R10 ;  /* 0x0000000a000a7308 */ /* 0x000fe20000000800 */
[-C--:B------:R-:W-:Y:S01]  /*1b2a0*/  FFMA.FTZ R172, R144, R6.reuse, -R167 ;  /* 0x0000000690ac7223 */ /* 0x080fe200000108a7 */
[-C--:B------:R-:W-:Y:S01]  /*1b2b0*/  FFMA.FTZ R173, R154, R6.reuse, -R139 ;  /* 0x000000069aad7223 */ /* 0x080fe2000001088b */
[-C--:B------:R-:W-:Y:S01]  /*1b2c0*/  FFMA.FTZ R174, R148, R6.reuse, -R167 ;  /* 0x0000000694ae7223 */ /* 0x080fe200000108a7 */
[----:B------:R-:W-:Y:S01]  /*1b2d0*/  FFMA.FTZ R175, R158, R6, -R139 ;  /* 0x000000069eaf7223 */ /* 0x000fe2000001088b */
[----:B------:R-:W-:Y:S03]  /*1b2e0*/  HGMMA.64x192x16.F32 R24, R168, gdesc[UR4].tnspB, R24, gsb0 ;  /* 0x42e00004a8187df0 */ /* 0x000fe60008000818 */
        /* <DEDUP_REMOVED lines=14> */
[----:B------:R-:W-:Y:S08]  /*1b3d0*/  MUFU.EX2 R137, R137 ;  /* 0x0000008900897308 */ /* 0x000ff00000000800 */
[----:B------:R-:W-:Y:S08]  /*1b3e0*/  MUFU.EX2 R162, R162 ;  /* 0x000000a200a27308 */ /* 0x000ff00000000800 */
[----:B------:R-:W1:Y:S01]  /*1b3f0*/  MUFU.EX2 R13, R157 ;  /* 0x0000009d000d7308 */ /* 0x000e620000000800 */
[----:B------:R-:W-:-:S02]  /*1b400*/  WARPGROUP.DEPBAR.LE gsb0, 0x0 ;  /* 0x00008000000079c5 */ /* 0x000fc40000010000 */
[----:B------:R2:W-:Y:S01]  /*1b410*/  @!P1 SYNCS.ARRIVE.TRANS64.RED.A1T0 RZ, [R128+URZ], RZ ;  /* 0x000000ff80ff99a7 */ /* 0x0005e2000810043f */
[----:B0-----:R-:W-:Y:S02]  /*1b420*/  F2FP.F16.F32.PACK_AB R168, R133, R12 ;  /* 0x0000000c85a8723e */ /* 0x001fe400000000ff */
[----:B-1----:R-:W-:Y:S02]  /*1b430*/  F2FP.F16.F32.PACK_AB R170, R13, R137 ;  /* 0x000000890daa723e */ /* 0x002fe400000000ff */
[----:B------:R-:W-:Y:S01]  /*1b440*/  F2FP.F16.F32.PACK_AB R169, R161, R160 ;  /* 0x000000a0a1a9723e */ /* 0x000fe200000000ff */
[----:B--2---:R-:W-:Y:S01]  /*1b450*/  FADD.FTZ R128, R191, R4 ;  /* 0x00000004bf807221 */ /* 0x004fe20000010000 */
[----:B------:R0:W-:Y:S01]  /*1b460*/  @!P1 SYNCS.ARRIVE.TRANS64.RED.A1T0 RZ, [R20+URZ], RZ ;  /* 0x000000ff14ff99a7 */ /* 0x0001e2000810043f */
[----:B------:R-:W1:Y:S01]  /*1b470*/  MUFU.EX2 R4, R151 ;  /* 0x0000009700047308 */ /* 0x000e620000000800 */
[C---:B------:R-:W-:Y:S01]  /*1b480*/  F2FP.F16.F32.PACK_AB R191, R21.reuse, R191 ;  /* 0x000000bf15bf723e */ /* 0x040fe200000000ff */
[----:B------:R-:W-:-:S04]  /*1b490*/  FADD.FTZ R128, R21, R128 ;  /* 0x0000008015807221 */ /* 0x000fc80000010000 */
[----:B------:R-:W-:Y:S01]  /*1b4a0*/  FADD.FTZ R128, R185, R128 ;  /* 0x00000080b9807221 */ /* 0x000fe20000010000 */
[----:B0-----:R-:W-:Y:S01]  /*1b4b0*/  FADD.FTZ R20, R184, R5 ;  /* 0x00000005b8147221 */ /* 0x001fe20000010000 */
[-CC-:B------:R-:W-:Y:S01]  /*1b4c0*/  FFMA.FTZ R5, R155, R6.reuse, -R139.reuse ;  /* 0x000000069b057223 */ /* 0x180fe2000001088b */
[----:B------:R-:W-:Y:S01]  /*1b4d0*/  FFMA.FTZ R139, R163, R6, -R139 ;  /* 0x00000006a38b7223 */ /* 0x000fe2000001088b */
[----:B------:R-:W-:Y:S01]  /*1b4e0*/  FADD.FTZ R128, R123, R128 ;  /* 0x000000807b807221 */ /* 0x000fe20000010000 */
[C---:B------:R-:W-:Y:S01]  /*1b4f0*/  FADD.FTZ R20, R165.reuse, R20 ;  /* 0x00000014a5147221 */ /* 0x040fe20000010000 */
[----:B------:R-:W-:Y:S02]  /*1b500*/  F2FP.F16.F32.PACK_AB R184, R165, R184 ;  /* 0x000000b8a5b8723e */ /* 0x000fe400000000ff */
[----:B------:R-:W-:Y:S01]  /*1b510*/  FADD.FTZ R128, R187, R128 ;  /* 0x00000080bb807221 */ /* 0x000fe20000010000 */
[----:B------:R-:W-:Y:S01]  /*1b520*/  FADD.FTZ R20, R186, R20 ;  /* 0x00000014ba147221 */ /* 0x000fe20000010000 */
[----:B------:R-:W0:Y:S01]  /*1b530*/  MUFU.EX2 R5, R5 ;  /* 0x0000000500057308 */ /* 0x000e220000000800 */
[----:B------:R-:W-:Y:S01]  /*1b540*/  F2FP.F16.F32.PACK_AB R185, R123, R185 ;  /* 0x000000b97bb9723e */ /* 0x000fe200000000ff */
[----:B------:R-:W-:Y:S01]  /*1b550*/  FADD.FTZ R128, R124, R128 ;  /* 0x000000807c807221 */ /* 0x000fe20000010000 */
[C---:B------:R-:W-:Y:S01]  /*1b560*/  FADD.FTZ R20, R121.reuse, R20 ;  /* 0x0000001479147221 */ /* 0x040fe20000010000 */
[----:B------:R-:W-:-:S02]  /*1b570*/  F2FP.F16.F32.PACK_AB R186, R121, R186 ;  /* 0x000000ba79ba723e */ /* 0x000fc400000000ff */
[----:B------:R-:W-:Y:S01]  /*1b580*/  FADD.FTZ R131, R181, R128 ;  /* 0x00000080b5837221 */ /* 0x000fe20000010000 */
[----:B------:R-:W-:Y:S01]  /*1b590*/  FADD.FTZ R20, R180, R20 ;  /* 0x00000014b4147221 */ /* 0x000fe20000010000 */
[----:B------:R-:W-:Y:S01]  /*1b5a0*/  F2FP.F16.F32.PACK_AB R181, R10, R181 ;  /* 0x000000b50ab5723e */ /* 0x000fe200000000ff */
[----:B------:R-:W2:Y:S01]  /*1b5b0*/  MUFU.EX2 R139, R139 ;  /* 0x0000008b008b7308 */ /* 0x000ea20000000800 */
[----:B------:R-:W-:Y:S01]  /*1b5c0*/  F2FP.F16.F32.PACK_AB R187, R124, R187 ;  /* 0x000000bb7cbb723e */ /* 0x000fe200000000ff */
[C---:B------:R-:W-:Y:S01]  /*1b5d0*/  FADD.FTZ R135, R125.reuse, R20 ;  /* 0x000000147d877221 */ /* 0x040fe20000010000 */
[----:B------:R-:W-:Y:S01]  /*1b5e0*/  FADD.FTZ R20, R10, R131 ;  /* 0x000000830a147221 */ /* 0x000fe20000010000 */
[----:B------:R-:W-:Y:S02]  /*1b5f0*/  F2FP.F16.F32.PACK_AB R180, R125, R180 ;  /* 0x000000b47db4723e */ /* 0x000fe400000000ff */
[----:B------:R-:W-:Y:S01]  /*1b600*/  FADD.FTZ R135, R182, R135 ;  /* 0x00000087b6877221 */ /* 0x000fe20000010000 */
[----:B------:R-:W-:Y:S01]  /*1b610*/  FADD.FTZ R20, R183, R20 ;  /* 0x00000014b7147221 */ /* 0x000fe20000010000 */
[----:B------:R-:W-:-:S02]  /*1b620*/  F2FP.F16.F32.PACK_AB R183, R11, R183 ;  /* 0x000000b70bb7723e */ /* 0x000fc400000000ff */
[C---:B------:R-:W-:Y:S01]  /*1b630*/  FADD.FTZ R135, R134.reuse, R135 ;  /* 0x0000008786877221 */ /* 0x040fe20000010000 */
[----:B------:R-:W-:Y:S01]  /*1b640*/  FADD.FTZ R20, R11, R20 ;  /* 0x000000140b147221 */ /* 0x000fe20000010000 */
[----:B------:R-:W-:Y:S02]  /*1b650*/  F2FP.F16.F32.PACK_AB R182, R134, R182 ;  /* 0x000000b686b6723e */ /* 0x000fe400000000ff */
        /* <DEDUP_REMOVED lines=14> */
[----:B0-----:R-:W-:-:S02]  /*1b740*/  F2FP.F16.F32.PACK_AB R173, R5, R173 ;  /* 0x000000ad05ad723e */ /* 0x001fc400000000ff */
[----:B------:R-:W-:Y:S01]  /*1b750*/  FADD.FTZ R11, R129, R20 ;  /* 0x00000014810b7221 */ /* 0x000fe20000010000 */
[----:B------:R-:W-:Y:S01]  /*1b760*/  FADD.FTZ R10, R5, R10 ;  /* 0x0000000a050a7221 */ /* 0x000fe20000010000 */
[----:B------:R-:W-:Y:S02]  /*1b770*/  F2FP.F16.F32.PACK_AB R172, R129, R172 ;  /* 0x000000ac81ac723e */ /* 0x000fe400000000ff */
[----:B------:R-:W-:Y:S01]  /*1b780*/  FADD.FTZ R11, R174, R11 ;  /* 0x0000000bae0b7221 */ /* 0x000fe20000010000 */
[----:B------:R-:W-:Y:S01]  /*1b790*/  FADD.FTZ R10, R175, R10 ;  /* 0x0000000aaf0a7221 */ /* 0x000fe20000010000 */
[C---:B------:R-:W-:Y:S02]  /*1b7a0*/  F2FP.F16.F32.PACK_AB R175, R7.reuse, R175 ;  /* 0x000000af07af723e */ /* 0x040fe400000000ff */
[C---:B------:R-:W-:Y:S01]  /*1b7b0*/  FADD.FTZ R11, R130.reuse, R11 ;  /* 0x0000000b820b7221 */ /* 0x040fe20000010000 */
[----:B------:R-:W-:Y:S01]  /*1b7c0*/  FADD.FTZ R21, R7, R10 ;  /* 0x0000000a07157221 */ /* 0x000fe20000010000 */
[----:B------:R-:W-:-:S02]  /*1b7d0*/  F2FP.F16.F32.PACK_AB R174, R130, R174 ;  /* 0x000000ae82ae723e */ /* 0x000fc400000000ff */
[----:B------:R-:W-:Y:S01]  /*1b7e0*/  FADD.FTZ R4, R12, R11 ;  /* 0x0000000b0c047221 */ /* 0x000fe20000010000 */
[----:B------:R-:W-:Y:S01]  /*1b7f0*/  FADD.FTZ R10, R160, R21 ;  /* 0x00000015a00a7221 */ /* 0x000fe20000010000 */
[----:B--2---:R-:W-:Y:S01]  /*1b800*/  F2FP.F16.F32.PACK_AB R171, R139, R162 ;  /* 0x000000a28bab723e */ /* 0x004fe200000000ff */
[----:B------:R-:W-:Y:S02]  /*1b810*/  IMAD.MOV.U32 R12, RZ, RZ, R3 ;  /* 0x000000ffff0c7224 */ /* 0x000fe400078e0003 */
[----:B------:R-:W-:Y:S01]  /*1b820*/  FADD.FTZ R4, R133, R4 ;  /* 0x0000000485047221 */ /* 0x000fe20000010000 */
[----:B------:R-:W-:Y:S01]  /*1b830*/  FADD.FTZ R5, R161, R10 ;  /* 0x0000000aa1057221 */ /* 0x000fe20000010000 */
[----:B------:R-:W-:Y:S02]  /*1b840*/  MOV R10, R192 ;  /* 0x000000c0000a7202 */ /* 0x000fe40000000f00 */
[----:B------:R-:W-:Y:S01]  /*1b850*/  FADD.FTZ R4, R137, R4 ;  /* 0x0000000489047221 */ /* 0x000fe20000010000 */
[----:B------:R-:W-:-:S03]  /*1b860*/  FADD.FTZ R7, R162, R5 ;  /* 0x00000005a2077221 */ /* 0x000fc60000010000 */
[----:B------:R-:W-:Y:S01]  /*1b870*/  FADD.FTZ R5, R13, R4 ;  /* 0x000000040d057221 */ /* 0x000fe20000010000 */
[----:B------:R-:W-:Y:S01]  /*1b880*/  FADD.FTZ R4, R139, R7 ;  /* 0x000000078b047221 */ /* 0x000fe20000010000 */
[----:B------:R-:W-:Y:S02]  /*1b890*/  IMAD.MOV.U32 R7, RZ, RZ, R17 ;  /* 0x000000ffff077224 */ /* 0x000fe400078e0011 */
[----:B------:R-:W-:Y:S01]  /*1b8a0*/  IMAD.MOV.U32 R13, RZ, RZ, R0 ;  /* 0x000000ffff0d7224 */ /* 0x000fe200078e0000 */
[----:B------:R-:W-:Y:S06]  /*1b8b0*/  @P2 BRA `(.L_x_5361) ;  /* 0xffffffd800342947 */ /* 0x000fec000383ffff */
[----:B------:R-:W-:Y:S05]  /*1b8c0*/  BSYNC B1 ;  /* 0x0000000000017941 */ /* 0x000fea0003800000 */
.L_x_5350:
[----:B------:R-:W-:-:S07]  /*1b8d0*/  IMAD.MOV.U32 R7, RZ, RZ, R15 ;  /* 0x000000ffff077224 */ /* 0x000fce00078e000f */
.L_x_5349:
[----:B------:R-:W-:Y:S05]  /*1b8e0*/  BSYNC B0 ;  /* 0x0000000000007941 */ /* 0x000fea0003800000 */
.L_x_5348:
[----:B------:R-:W-:Y:S01]  /*1b8f0*/  ISETP.GE.AND P2, PT, R7, R210, PT ;  /* 0x000000d20700720c */ /* 0x000fe20003f46270 */
[----:B------:R-:W-:-:S12]  /*1b900*/  BSSY B0, `(.L_x_5362) ;  /* 0x00003ad000007945 */ /* 0x000fd80003800000 */
[----:B------:R-:W-:Y:S05]  /*1b910*/  @!P2 BRA `(.L_x_5363) ;  /* 0x0000003800aca947 */ /* 0x000fea0003800000 */
[----:B------:R-:W-:Y:S01]  /*1b920*/  MOV R14, R0 ;  /* 0x00000000000e7202 */ /* 0x000fe20000000f00 */
[----:B------:R-:W-:Y:S02]  /*1b930*/  IMAD.MOV.U32 R15, RZ, RZ, R3 ;  /* 0x000000ffff0f7224 */ /* 0x000fe400078e0003 */
[----:B------:R-:W-:Y:S02]  /*1b940*/  IMAD.MOV.U32 R11, RZ, RZ, R192 ;  /* 0x000000ffff0b7224 */ /* 0x000fe400078e00c0 */
[----:B------:R-:W-:-:S07]  /*1b950*/  IMAD.MOV.U32 R10, RZ, RZ, R17 ;  /* 0x000000ffff0a7224 */ /* 0x000fce00078e0011 */
.L_x_5382:
[----:B------:R-:W-:-:S05]  /*1b960*/  VIADD R0, R10, 0x1 ;  /* 0x000000010a007836 */ /* 0x000fca0000000000 */
[----:B------:R-:W-:-:S04]  /*1b970*/  ISETP.NE.AND P2, PT, R0, 0x2, PT ;  /* 0x000000020000780c */ /* 0x000fc80003f45270 */
[----:B------:R-:W-:Y:S02]  /*1b980*/  SEL R192, RZ, 0x1, P2 ;  /* 0x00000001ffc07807 */ /* 0x000fe40001000000 */
[----:B------:R-:W-:Y:S02]  /*1b990*/  SEL R0, R0, RZ, P2 ;  /* 0x000000ff00007207 */ /* 0x000fe40001000000 */
[----:B------:R-:W-:Y:S02]  /*1b9a0*/  LOP3.LUT R192, R11, R192, RZ, 0x3c, !PT ;  /* 0x000000c00bc07212 */ /* 0x000fe400078e3cff */
[----:B------:R-:W-:Y:S01]  /*1b9b0*/  MOV R17, R0 ;  /* 0x0000000000117202 */ /* 0x000fe20000000f00 */
[----:B------:R-:W-:Y:S06]  /*1b9c0*/  @!P0 BRA `(.L_x_5364) ;  /* 0x0000000000048947 */ /* 0x000fec0003800000 */
[----:B------:R-:W-:Y:S01]  /*1b9d0*/  BPT.TRAP 0x1 ;  /* 0x000000040000795c */ /* 0x000fe20000300000 */
.L_x_5364:
[----:B------:R-:W-:Y:S01]  /*1b9e0*/  IMAD R3, R17, 0x8, R2 ;  /* 0x0000000811037824 */ /* 0x000fe200078e0202 */
[----:B------:R-:W-:-:S04]  /*1b9f0*/  SHF.L.U32 R6, R192, 0x1f, RZ ;  /* 0x0000001fc0067819 */ /* 0x000fc800000006ff */
[----:B------:R0:W1:Y:S01]  /*1ba00*/  SYNCS.PHASECHK.TRANS64.TRYWAIT P2, [R3+URZ+0x30830], R6 ;  /* 0x03083006030075a7 */ /* 0x000062000804017f */
[----:B------:R-:W-:Y:S05]  /*1ba10*/  @!P0 BRA `(.L_x_5365) ;  /* 0x0000000000048947 */ /* 0x000fea0003800000 */
[----:B------:R-:W-:Y:S01]  /*1ba20*/  BPT.TRAP 0x1 ;  /* 0x000000040000795c */ /* 0x000fe20000300000 */
.L_x_5365:
[----:B------:R-:W-:Y:S01]  /*1ba30*/  IMAD R126, R17, 0x900, R8 ;  /* 0x00000900117e7824 */ /* 0x000fe200078e0208 */
[----:B------:R-:W-:Y:S03]  /*1ba40*/  BSSY B1, `(.L_x_5366) ;  /* 0x0000006000017945 */ /* 0x000fe60003800000 */
[C---:B------:R-:W-:Y:S02]  /*1ba50*/  VIADD R20, R126.reuse, 0x2 ;  /* 0x000000027e147836 */ /* 0x040fe40000000000 */
[----:B------:R-:W-:Y:S01]  /*1ba60*/  VIADD R122, R126, 0x4 ;  /* 0x000000047e7a7836 */ /* 0x000fe20000000000 */
[----:B-1----:R-:W-:Y:S06]  /*1ba70*/  @P2 BRA `(.L_x_5367) ;  /* 0x0000000000082947 */ /* 0x002fec0003800000 */
[----:B------:R-:W1:Y:S02]  /*1ba80*/  SYNCS.PHASECHK.TRANS64.TRYWAIT P2, [R3+URZ+0x30830], R6 ;  /* 0x03083006030075a7 */ /* 0x000e64000804017f */
[----:B-1----:R-:W-:Y:S05]  /*1ba90*/  @!P2 BRA `(.L_x_5368) ;  /* 0x000001040040a947 */ /* 0x002fea0003800000 */
.L_x_5367:
[----:B------:R-:W-:Y:S05]  /*1baa0*/  BSYNC B1 ;  /* 0x0000000000017941 */ /* 0x000fea0003800000 */
.L_x_5366:
[----:B------:R-:W-:Y:S01]  /*1bab0*/  IMAD.MOV.U32 R12, RZ, RZ, R126 ;  /* 0x000000ffff0c7224 */ /* 0x000fe200078e007e */
[----:B------:R2:W-:Y:S04]  /*1bac0*/  STL.64 [R1+0x78], R10 ;  /* 0x0000780a01007387 */ /* 0x0005e80000100a00 */
[----:B------:R-:W-:Y:S01]  /*1bad0*/  R2UR UR54, R12 ;  /* 0x000000000c3672ca */ /* 0x000fe200000e0000 */
[----:B------:R-:W-:Y:S01]  /*1bae0*/  VIADD R12, R126, 0x300 ;  /* 0x000003007e0c7836 */ /* 0x000fe20000000000 */
[----:B------:R-:W-:-:S04]  /*1baf0*/  MOV R13, 0x40000040 ;  /* 0x40000040000d7802 */ /* 0x000fc80000000f00 */
[----:B------:R-:W-:Y:S01]  /*1bb00*/  R2UR UR26, R12 ;  /* 0x000000000c1a72ca */ /* 0x000fe200000e0000 */
[----:B------:R-:W-:Y:S01]  /*1bb10*/  VIADD R12, R126, 0x304 ;  /* 0x000003047e0c7836 */ /* 0x000fe20000000000 */
[----:B--2---:R-:W2:Y:S04]  /*1bb20*/  LDL.64 R10, [R1+0x30] ;  /* 0x00003000010a7983 */ /* 0x004ea80000100a00 */
[----:B------:R0:W-:Y:S01]  /*1bb30*/  STL [R1+0x70], R7 ;  /* 0x0000700701007387 */ /* 0x0001e20000100800 */
[C---:B------:R-:W-:Y:S02]  /*1bb40*/  R2UR UR55, R13.reuse ;  /* 0x000000000d3772ca */ /* 0x040fe400000e0000 */
[----:B------:R-:W-:Y:S02]  /*1bb50*/  R2UR UR27, R13 ;  /* 0x000000000d1b72ca */ /* 0x000fe400000e0000 */
[----:B------:R-:W-:-:S02]  /*1bb60*/  R2UR UR18, R12 ;  /* 0x000000000c1272ca */ /* 0x000fc400000e0000 */
[----:B------:R-:W-:Y:S01]  /*1bb70*/  R2UR UR19, R13 ;  /* 0x000000000d1372ca */ /* 0x000fe200000e0000 */
[----:B01----:R-:W3:Y:S04]  /*1bb80*/  LDL.64 R6, [R1+0x28] ;  /* 0x0000280001067983 */ /* 0x003ee80000100a00 */
[----:B------:R0:W-:Y:S04]  /*1bb90*/  STL.64 [R1+0x68], R4 ;  /* 0x0000680401007387 */ /* 0x0001e80000100a00 */
[----:B0-----:R-:W4:Y:S04]  /*1bba0*/  LDL.64 R4, [R1+0x20] ;  /* 0x0000200001047983 */ /* 0x001f280000100a00 */
[----:B------:R0:W-:Y:S04]  /*1bbb0*/  STL [R1+0x60], R2 ;  /* 0x0000600201007387 */ /* 0x0001e80000100800 */
[----:B------:R-:W2:Y:S01]  /*1bbc0*/  LDL.64 R12, [R1+0x38] ;  /* 0x00003800010c7983 */ /* 0x000ea20000100a00 */
[----:B------:R-:W-:Y:S01]  /*1bbd0*/  R2UR UR50, R20 ;  /* 0x00000000143272ca */ /* 0x000fe200000e0000 */
[----:B------:R-:W-:Y:S01]  /*1bbe0*/  VIADD R20, R126, 0x6 ;  /* 0x000000067e147836 */ /* 0x000fe20000000000 */
[----:B------:R-:W-:-:S02]  /*1bbf0*/  R2UR UR34, R122 ;  /* 0x000000007a2272ca */ /* 0x000fc400000e0000 */
[----:B------:R-:W-:Y:S01]  /*1bc00*/  IADD3 R122, R126, 0x302, RZ ;  /* 0x000003027e7a7810 */ /* 0x000fe20007ffe0ff */
        /* <DEDUP_REMOVED lines=53> */
[----:B0-----:R-:W4:Y:S01]  /*1bf60*/  LDL.64 R2, [R1+0x18] ;  /* 0x0000180001027983 */ /* 0x001f220000100a00 */
[----:B------:R-:W-:-:S02]  /*1bf70*/  VIADD R122, R126, 0x602 ;  /* 0x000006027e7a7836 */ /* 0x000fc40000000000 */
        /* <DEDUP_REMOVED lines=74> */
[----:B------:R-:W-:Y:S02]  /*1c420*/  WARPGROUP.DEPBAR.LE gsb0, 0x0 ;  /* 0x00008000000079c5 */ /* 0x000fe40000010000 */
[----:B------:R-:W-:Y:S01]  /*1c430*/  WARPGROUP.ARRIVE ;  /* 0x00000000000079c5 */ /* 0x000fe20000000000 */
[----:B------:R-:W-:Y:S01]  /*1c440*/  R2UR UR29, R11 ;  /* 0x000000000b1d72ca */ /* 0x000fe200000e0000 */
[----:B------:R-:W2:Y:S06]  /*1c450*/  LDL.64 R12, [R1+0x8] ;  /* 0x00000800010c7983 */ /* 0x000eac0000100a00 */
[----:B------:R-:W-:Y:S01]  /*1c460*/  HGMMA.64x96x16.F32 R120, gdesc[UR32], R120, gsb0 ;  /* 0x01600000207879f0 */ /* 0x000fe20008000878 */
[----:B------:R-:W-:-:S02]  /*1c470*/  R2UR UR14, R20 ;  /* 0x00000000140e72ca */ /* 0x000fc400000e0000 */
[----:B------:R-:W-:Y:S02]  /*1c480*/  R2UR UR15, R21 ;  /* 0x00000000150f72ca */ /* 0x000fe400000e0000 */
[----:B------:R-:W2:Y:S01]  /*1c490*/  LDL.64 R20, [R1+0x10] ;  /* 0x0000100001147983 */ /* 0x000ea20000100a00 */
[----:B---3--:R-:W-:Y:S02]  /*1c4a0*/  R2UR UR24, R6 ;  /* 0x00000000061872ca */ /* 0x008fe400000e0000 */
[----:B------:R-:W-:Y:S01]  /*1c4b0*/  R2UR UR25, R7 ;  /* 0x00000000071972ca */ /* 0x000fe200000e0000 */
[----:B------:R0:W5:Y:S01]  /*1c4c0*/  LDL.LU.64 R10, [R1+0x78] ;  /* 0x00007800010a7983 */ /* 0x0001620000300a00 */
[----:B----4-:R-:W-:Y:S02]  /*1c4d0*/  R2UR UR20, R4 ;  /* 0x00000000041472ca */ /* 0x010fe400000e0000 */
[----:B------:R-:W-:Y:S01]  /*1c4e0*/  R2UR UR21, R5 ;  /* 0x00000000051572ca */ /* 0x000fe200000e0000 */
[----:B------:R0:W5:Y:S01]  /*1c4f0*/  LDL.LU R7, [R1+0x70] ;  /* 0x0000700001077983 */ /* 0x0001620000300800 */
[----:B------:R-:W-:Y:S01]  /*1c500*/  UMOV UR4, UR56 ;  /* 0x0000003800047c82 */ /* 0x000fe20008000000 */
[----:B------:R-:W-:-:S02]  /*1c510*/  UMOV UR5, UR57 ;  /* 0x0000003900057c82 */ /* 0x000fc40008000000 */
        /* <DEDUP_REMOVED lines=38> */
.L_x_5369:
[----:B-----5:R-:W-:Y:S02]  /*1c780*/  SHF.L.U32 R3, R11, 0x1f, RZ ;  /* 0x0000001f0b037819 */ /* 0x020fe400000006ff */
[----:B------:R-:W-:-:S04]  /*1c790*/  LEA R20, R10, R2, 0x3 ;  /* 0x000000020a147211 */ /* 0x000fc800078e18ff */
[----:B------:R0:W1:Y:S01]  /*1c7a0*/  SYNCS.PHASECHK.TRANS64.TRYWAIT P2, [R20+URZ+0x30850], R3 ;  /* 0x03085003140075a7 */ /* 0x000062000804017f */
[----:B------:R-:W-:Y:S05]  /*1c7b0*/  @!P0 BRA `(.L_x_5370) ;  /* 0x0000000000048947 */ /* 0x000fea0003800000 */
[----:B------:R-:W-:Y:S01]  /*1c7c0*/  BPT.TRAP 0x1 ;  /* 0x000000040000795c */ /* 0x000fe20000300000 */
.L_x_5370:
[----:B------:R-:W-:Y:S04]  /*1c7d0*/  BSSY B1, `(.L_x_5371) ;  /* 0x0000004000017945 */ /* 0x000fe80003800000 */
[----:B-1----:R-:W-:Y:S05]  /*1c7e0*/  @P2 BRA `(.L_x_5372) ;  /* 0x0000000000082947 */ /* 0x002fea0003800000 */
[----:B------:R-:W1:Y:S02]  /*1c7f0*/  SYNCS.PHASECHK.TRANS64.TRYWAIT P2, [R20+URZ+0x30850], R3 ;  /* 0x03085003140075a7 */ /* 0x000e64000804017f */
[----:B-1----:R-:W-:Y:S05]  /*1c800*/  @!P2 BRA `(.L_x_5373) ;  /* 0x000000f400f8a947 */ /* 0x002fea0003800000 */
.L_x_5372:
[----:B------:R-:W-:Y:S05]  /*1c810*/  BSYNC B1 ;  /* 0x0000000000017941 */ /* 0x000fea0003800000 */
.L_x_5371:
[----:B01----:R-:W-:Y:S01]  /*1c820*/  VIADD R3, R2, 0x400 ;  /* 0x0000040002037836 */ /* 0x003fe20000000000 */
[----:B------:R-:W2:Y:S01]  /*1c830*/  LDL R6, [R1+0x4] ;  /* 0x0000040001067983 */ /* 0x000ea20000100800 */
[----:B------:R-:W-:Y:S01]  /*1c840*/  IMAD.MOV.U32 R11, RZ, RZ, 0x40000040 ;  /* 0x40000040ff0b7424 */ /* 0x000fe200078e00ff */
[----:B------:R-:W-:Y:S01]  /*1c850*/  WARPGROUP.ARRIVE ;  /* 0x00000000000079c5 */ /* 0x000fe20000000000 */
[----:B------:R-:W-:Y:S01]  /*1c860*/  IMAD.MOV.U32 R13, RZ, RZ, 0x40000040 ;  /* 0x40000040ff0d7424 */ /* 0x000fe200078e00ff */
[----:B------:R-:W-:Y:S01]  /*1c870*/  SHF.R.U32.HI R3, RZ, 0x4, R3 ;  /* 0x00000004ff037819 */ /* 0x000fe20000011603 */
[----:B------:R-:W-:Y:S01]  /*1c880*/  FMUL.FTZ R21, R125, UR58 ;  /* 0x0000003a7d157c20 */ /* 0x000fe20008410000 */
[----:B------:R-:W-:Y:S01]  /*1c890*/  R2UR UR7, R11 ;  /* 0x000000000b0772ca */ /* 0x000fe200000e0000 */
[----:B------:R-:W-:Y:S01]  /*1c8a0*/  IMAD.MOV.U32 R11, RZ, RZ, 0x40000040 ;  /* 0x40000040ff0b7424 */ /* 0x000fe200078e00ff */
[----:B------:R-:W-:Y:S01]  /*1c8b0*/  LOP3.LUT R3, R3, 0x3fff, RZ, 0xc0, !PT ;  /* 0x00003fff03037812 */ /* 0x000fe200078ec0ff */
[----:B------:R-:W-:Y:S01]  /*1c8c0*/  FMUL.FTZ R125, R131, UR58 ;  /* 0x0000003a837d7c20 */ /* 0x000fe20008410000 */
        /* <DEDUP_REMOVED lines=9> */
[----:B------:R-:W-:Y:S01]  /*1c960*/  FMUL.FTZ R120, R126, UR58 ;  /* 0x0000003a7e787c20 */ /* 0x000fe20008410000 */
[----:B------:R-:W-:Y:S01]  /*1c970*/  FMUL.FTZ R154, R162, UR58 ;  /* 0x0000003aa29a7c20 */ /* 0x000fe20008410000 */
[C---:B------:R-:W-:Y:S01]  /*1c980*/  VIADD R12, R10.reuse, 0x80 ;  /* 0x000000800a0c7836 */ /* 0x040fe20000000000 */
[----:B------:R-:W-:Y:S01]  /*1c990*/  R2UR UR6, R10 ;  /* 0x000000000a0672ca */ /* 0x000fe200000e0000 */
[----:B------:R-:W-:Y:S01]  /*1c9a0*/  FMUL.FTZ R126, R134, UR58 ;  /* 0x0000003a867e7c20 */ /* 0x000fe20008410000 */
[----:B------:R-:W-:Y:S01]  /*1c9b0*/  FMUL.FTZ R132, R136, UR58 ;  /* 0x0000003a88847c20 */ /* 0x000fe20008410000 */
[----:B------:R-:W-:Y:S02]  /*1c9c0*/  IMAD R162, R7, -0x60, RZ ;  /* 0xffffffa007a27824 */ /* 0x000fe400078e02ff */
[----:B------:R-:W-:Y:S01]  /*1c9d0*/  FMUL.FTZ R136, R140, UR58 ;  /* 0x0000003a8c887c20 */ /* 0x000fe20008410000 */
[----:B------:R-:W-:Y:S01]  /*1c9e0*/  FMUL.FTZ R134, R142, UR58 ;  /* 0x0000003a8e867c20 */ /* 0x000fe20008410000 */
[----:B------:R-:W-:Y:S01]  /*1c9f0*/  FMUL.FTZ R140, R147, UR58 ;  /* 0x0000003a938c7c20 */ /* 0x000fe20008410000 */
[----:B------:R-:W-:Y:S01]  /*1ca00*/  FMUL.FTZ R142, R150, UR58 ;  /* 0x0000003a968e7c20 */ /* 0x000fe20008410000 */
[----:B------:R-:W-:Y:S01]  /*1ca10*/  FMUL.FTZ R147, R155, UR58 ;  /* 0x0000003a9b937c20 */ /* 0x000fe20008410000 */
[----:B------:R-:W-:Y:S01]  /*1ca20*/  FMUL.FTZ R150, R158, UR58 ;  /* 0x0000003a9e967c20 */ /* 0x000fe20008410000 */
[----:B------:R-:W-:Y:S01]  /*1ca30*/  FMUL.FTZ R155, R163, UR58 ;  /* 0x0000003aa39b7c20 */ /* 0x000fe20008410000 */
[----:B------:R-:W-:-:S02]  /*1ca40*/  VIADD R158, R162, 0x1 ;  /* 0x00000001a29e7836 */ /* 0x000fc40000000000 */
[----:B------:R-:W-:Y:S01]  /*1ca50*/  FMUL.FTZ R163, R165, UR58 ;  /* 0x0000003aa5a37c20 */ /* 0x000fe20008410000 */
[----:B------:R-:W-:Y:S01]  /*1ca60*/  HGMMA.64x192x16.F32 R24, R188, gdesc[UR4].tnspB, R24, gsb0 ;  /* 0x42e00004bc187df0 */ /* 0x000fe20008000818 */
[----:B------:R-:W-:Y:S01]  /*1ca70*/  R2UR UR6, R12 ;  /* 0x000000000c0672ca */ /* 0x000fe200000e0000 */
[----:B------:R-:W0:Y:S01]  /*1ca80*/  MUFU.TANH R3, R3 ;  /* 0x0000000300037308 */ /* 0x000e220000002400 */
[----:B------:R-:W-:Y:S01]  /*1ca90*/  R2UR UR7, R13 ;  /* 0x000000000d0772ca */ /* 0x000fe200000e0000 */
[----:B------:R-:W-:Y:S01]  /*1caa0*/  IMAD.MOV.U32 R13, RZ, RZ, 0x40000040 ;  /* 0x40000040ff0d7424 */ /* 0x000fe200078e00ff */
[----:B------:R-:W-:Y:S01]  /*1cab0*/  IADD3 R12, R10, 0x100, RZ ;  /* 0x000001000a0c7810 */ /* 0x000fe20007ffe0ff */
[----:B------:R-:W-:-:S04]  /*1cac0*/  ULDC UR5, c[0x0][0x9e0] ;  /* 0x0002780000057ab9 */ /* 0x000fc80000000800 */
[----:B------:R-:W1:Y:S08]  /*1cad0*/  MUFU.TANH R9, R9 ;  /* 0x0000000900097308 */ /* 0x000e700000002400 */
        /* <DEDUP_REMOVED lines=21> */
[----:B------:R-:W5:Y:S05]  /*1cc30*/  LDC R191, c[0x0][0x448] ;  /* 0x00011200ffbf7b82 */ /* 0x000f6a0000000800 */
[----:B------:R-:W-:Y:S01]  /*1cc40*/  HGMMA.64x192x16.F32 R24, R184, gdesc[UR4].tnspB, R24, gsb0 ;  /* 0x42e00004b8187df0 */ /* 0x000fe20008000818 */
[----:B------:R-:W-:Y:S01]  /*1cc50*/  R2UR UR6, R12 ;  /* 0x000000000c0672ca */ /* 0x000fe200000e0000 */
[----:B------:R-:W-:Y:S01]  /*1cc60*/  VIADD R12, R10, 0x180 ;  /* 0x000001800a0c7836 */ /* 0x000fe20000000000 */
[----:B------:R-:W-:Y:S01]  /*1cc70*/  R2UR UR7, R13 ;  /* 0x000000000d0772ca */ /* 0x000fe200000e0000 */
[----:B------:R-:W-:Y:S01]  /*1cc80*/  IMAD.MOV.U32 R13, RZ, RZ, 0x40000040 ;  /* 0x40000040ff0d7424 */ /* 0x000fe200078e00ff */
[----:B-----5:R-:W-:-:S02]  /*1cc90*/  ISETP.NE.AND P2, PT, R191, 0x1, PT ;  /* 0x00000001bf00780c */ /* 0x020fc40003f45270 */
[----:B--2---:R-:W-:Y:S01]  /*1cca0*/  R2UR UR4, R6 ;  /* 0x00000000060472ca */ /* 0x004fe200000e0000 */
[----:B------:R-:W-:Y:S01]  /*1ccb0*/  FMUL.FTZ R6, R121, UR58 ;  /* 0x0000003a79067c20 */ /* 0x000fe20008410000 */
[----:B------:R-:W-:Y:S01]  /*1ccc0*/  FMUL.FTZ R121, R127, UR58 ;  /* 0x0000003a7f797c20 */ /* 0x000fe20008410000 */
[----:B------:R-:W-:Y:S01]  /*1ccd0*/  FMUL.FTZ R127, R135, UR58 ;  /* 0x0000003a877f7c20 */ /* 0x000fe20008410000 */
[----:B------:R-:W-:Y:S01]  /*1cce0*/  FMUL.FTZ R135, R143, UR58 ;  /* 0x0000003a8f877c20 */ /* 0x000fe20008410000 */
[----:B------:R-:W-:Y:S01]  /*1ccf0*/  FMUL.FTZ R143, R151, UR58 ;  /* 0x0000003a978f7c20 */ /* 0x000fe20008410000 */
[----:B------:R-:W-:Y:S01]  /*1cd00*/  FMUL.FTZ R151, R159, UR58 ;  /* 0x0000003a9f977c20 */ /* 0x000fe20008410000 */
[----:B------:R-:W-:Y:S01]  /*1cd10*/  IMAD R159, R211, -0x2, R158 ;  /* 0xfffffffed39f7824 */ /* 0x000fe200078e029e */
[----:B------:R-:W2:Y:S08]  /*1cd20*/  MUFU.TANH R6, R6 ;  /* 0x0000000600067308 */ /* 0x000eb00000002400 */
        /* <DEDUP_REMOVED lines=9> */
[C---:B------:R-:W-:Y:S01]  /*1cdc0*/  VIADD R12, R10.reuse, 0x200 ;  /* 0x000002000a0c7836 */ /* 0x040fe20000000000 */
[----:B------:R-:W-:Y:S01]  /*1cdd0*/  R2UR UR7, R13 ;  /* 0x000000000d0772ca */ /* 0x000fe200000e0000 */
[----:B------:R-:W-:Y:S01]  /*1cde0*/  VIADD R10, R10, 0x280 ;  /* 0x000002800a0a7836 */ /* 0x000fe20000000000 */
[----:B------:R-:W-:Y:S01]  /*1cdf0*/  MOV R13, 0x40000040 ;  /* 0x40000040000d7802 */ /* 0x000fe20000000f00 */
[----:B------:R-:W-:Y:S02]  /*1ce00*/  WARPGROUP.DEPBAR.LE gsb0, 0x0 ;  /* 0x00008000000079c5 */ /* 0x000fe40000010000 */
[----:B------:R-:W-:-:S12]  /*1ce10*/  WARPGROUP.ARRIVE ;  /* 0x00000000000079c5 */ /* 0x000fd80000000000 */
        /* <DEDUP_REMOVED lines=45> */
[----:B------:R-:W-:Y:S02]  /*1d0f0*/  R2UR UR6, R10 ;  /* 0x000000000a0672ca */ /* 0x000fe400000e0000 */
[----:B------:R-:W-:Y:S01]  /*1d100*/  R2UR UR7, R11 ;  /* 0x000000000b0772ca */ /* 0x000fe200000e0000 */
[----:B------:R-:W5:Y:S08]  /*1d110*/  @P2 LDC R10, c[0x0][0x450] ;  /* 0x00011400ff0a2b82 */ /* 0x000f700000000800 */
[----:B------:R-:W1:Y:S02]  /*1d120*/  @P2 LDC R11, c[0x0][0x44c] ;  /* 0x00011300ff0b2b82 */ /* 0x000e640000000800 */
[----:B-1----:R-:W-:-:S05]  /*1d130*/  @P2 IMAD.HI.U32 R11, R161, R11, RZ ;  /* 0x0000000ba10b2227 */ /* 0x002fca00078e00ff */
[----:B-----5:R-:W-:Y:S01]  /*1d140*/  @P2 SHF.R.U32.HI R161, RZ, R10, R11 ;  /* 0x0000000affa12219 */ /* 0x020fe2000001160b */
[----:B------:R-:W-:Y:S02]  /*1d150*/  @!P1 IMAD R10, R0, 0x8, R2 ;  /* 0x00000008000a9824 */ /* 0x000fe400078e0202 */
[----:B------:R-:W-:Y:S01]  /*1d160*/  FMUL.FTZ R0, R166, UR58 ;  /* 0x0000003aa6007c20 */ /* 0x000fe20008410000 */
[----:B------:R-:W-:Y:S01]  /*1d170*/  ISETP.GE.AND P2, PT, R226, 0x1, PT ;  /* 0x00000001e200780c */ /* 0x000fe20003f46270 */
[----:B------:R-:W1:Y:S01]  /*1d180*/  SHFL.IDX PT, R164, R161, RZ, 0x1c1f ;  /* 0x001c1fffa1a47589 */ /* 0x000e6200000e0000 */
[----:B------:R-:W-:-:S03]  /*1d190*/  @!P1 IADD3 R10, R10, 0x30840, RZ ;  /* 0x000308400a0a9810 */ /* 0x000fc60007ffe0ff */
[----:B------:R-:W0:Y:S01]  /*1d1a0*/  MUFU.TANH R0, R0 ;  /* 0x0000000000007308 */ /* 0x000e220000002400 */
[----:B------:R-:W-:Y:S01]  /*1d1b0*/  @!P1 PRMT R10, RZ, 0x654, R10 ;  /* 0x00000654ff0a9816 */ /* 0x000fe2000000000a */
[----:B------:R-:W-:Y:S02]  /*1d1c0*/  WARPGROUP.DEPBAR.LE gsb0, 0x0 ;  /* 0x00008000000079c5 */ /* 0x000fe40000010000 */
[----:B------:R-:W-:-:S06]  /*1d1d0*/  WARPGROUP.ARRIVE ;  /* 0x00000000000079c5 */ /* 0x000fcc0000000000 */
[----:B------:R-:W-:Y:S03]  /*1d1e0*/  HGMMA.64x192x16.F32 R24, R168, gdesc[UR4].tnspB, R24, gsb0 ;  /* 0x42e00004a8187df0 */ /* 0x000fe60008000818 */
[----:B------:R-:W-:Y:S02]  /*1d1f0*/  WARPGROUP.DEPBAR.LE gsb0, 0x0 ;  /* 0x00008000000079c5 */ /* 0x000fe40000010000 */
[----:B------:R5:W-:Y:S02]  /*1d200*/  @!P1 SYNCS.ARRIVE.TRANS64.RED.A1T0 RZ, [R10+URZ], RZ ;  /* 0x000000ff0aff99a7 */ /* 0x000be4000810043f */
[----:B-----5:R-:W-:Y:S01]  /*1d210*/  FMUL.FTZ R10, R167, UR58 ;  /* 0x0000003aa70a7c20 */ /* 0x020fe20008410000 */
[----:B------:R-:W-:Y:S01]  /*1d220*/  IADD3 R167, -R193, R159, R195 ;  /* 0x0000009fc1a77210 */ /* 0x000fe20007ffe1c3 */
[----:B------:R-:W-:Y:S02]  /*1d230*/  VIADD R159, R159, 0xffffffff ;  /* 0xffffffff9f9f7836 */ /* 0x000fe40000000000 */
[----:B------:R0:W0:Y:S02]  /*1d240*/  MUFU.TANH R158, R10 ;  /* 0x0000000a009e7308 */ /* 0x0000240000002400 */
[----:B------:R-:W-:-:S02]  /*1d250*/  VIADD R168, R167, UR5 ;  /* 0x00000005a7a87c36 */ /* 0x000fc40008000000 */
[----:B------:R-:W-:-:S03]  /*1d260*/  VIADD R167, R167, UR4 ;  /* 0x00000004a7a77c36 */ /* 0x000fc60008000000 */
[----:B-1----:R-:W-:Y:S01]  /*1d270*/  IADD3 R166, R168, R164, RZ ;  /* 0x000000a4a8a67210 */ /* 0x002fe20007ffe0ff */
        /* <DEDUP_REMOVED lines=10> */
[----:B0-----:R-:W0:Y:S02]  /*1d320*/  @P2 LDC.64 R10, c[0x0][0x9e8] ;  /* 0x00027a00ff0a2b82 */ /* 0x001e240000000a00 */
[----:B0-----:R-:W-:-:S05]  /*1d330*/  @P2 IMAD.HI.U32 R10, R164, R10, RZ ;  /* 0x0000000aa40a2227 */ /* 0x001fca00078e00ff */
[----:B------:R-:W-:-:S04]  /*1d340*/  @P2 SHF.R.U32.HI R164, RZ, R11, R10 ;  /* 0x0000000bffa42219 */ /* 0x000fc8000001160a */
[----:B------:R-:W-:Y:S01]  /*1d350*/  LOP3.LUT R164, RZ, R164, RZ, 0x33, !PT ;  /* 0x000000a4ffa47212 */ /* 0x000fe200078e33ff */
[----:B------:R-:W-:Y:S06]  /*1d360*/  BRA `(.L_x_5377) ;  /* 0x0000000000187947 */ /* 0x000fec0003800000 */
.L_x_5376:
[----:B------:R-:W-:Y:S02]  /*1d370*/  ULDC UR4, c[0x0][0x9e4] ;  /* 0x0002790000047ab9 */ /* 0x000fe40000000800 */
[----:B------:R-:W-:-:S05]  /*1d380*/  IMAD.U32 R169, RZ, RZ, UR4 ;  /* 0x00000004ffa97e24 */ /* 0x000fca000f8e00ff */
[----:B------:R-:W-:-:S13]  /*1d390*/  ISETP.NE.AND P2, PT, R169, 0x1, PT ;  /* 0x00000001a900780c */ /* 0x000fda0003f45270 */
[----:B0-----:R-:W0:Y:S02]  /*1d3a0*/  @P2 LDC.64 R10, c[0x0][0x9e8] ;  /* 0x00027a00ff0a2b82 */ /* 0x001e240000000a00 */
[----:B0-----:R-:W-:-:S05]  /*1d3b0*/  @P2 IMAD.HI.U32 R10, R164, R10, RZ ;  /* 0x0000000aa40a2227 */ /* 0x001fca00078e00ff */
[----:B------:R-:W-:-:S07]  /*1d3c0*/  @P2 SHF.R.U32.HI R164, RZ, R11, R10 ;  /* 0x0000000bffa42219 */ /* 0x000fce000001160a */
.L_x_5377:
[----:B------:R-:W-:Y:S05]  /*1d3d0*/  BSYNC B1 ;  /* 0x0000000000017941 */ /* 0x000fea0003800000 */
.L_x_5375:
[----:B------:R-:W-:-:S05]  /*1d3e0*/  IMAD R164, R164, R169, R159 ;  /* 0x000000a9a4a47224 */ /* 0x000fca00078e029f */
[----:B------:R-:W-:Y:S02]  /*1d3f0*/  VIADDMNMX R166, R164, R169, R166, PT ;  /* 0x000000a9a4a67246 */ /* 0x000fe400038001a6 */
[----:B------:R-:W-:-:S07]  /*1d400*/  VIMNMX R165, R165, R164, !PT ;  /* 0x000000a4a5a57248 */ /* 0x000fce0007fe0100 */
.L_x_5374:
[----:B------:R-:W2:Y:S01]  /*1d410*/  LDL.LU R170, [R1] ;  /* 0x0000000001aa7983 */ /* 0x000ea20000300800 */
[C---:B------:R-:W-:Y:S02]  /*1d420*/  ISETP.GE.AND P2, PT, R162.reuse, 0x2, PT ;  /* 0x00000002a200780c */ /* 0x040fe40003f46270 */
[----:B------:R-:W-:Y:S02]  /*1d430*/  ISETP.GE.AND P5, PT, R162, 0xa, PT ;  /* 0x0000000aa200780c */ /* 0x000fe40003fa6270 */
[----:B------:R-:W-:-:S04]  /*1d440*/  ISETP.GT.AND P3, PT, R165, 0x1, !P2 ;  /* 0x00000001a500780c */ /* 0x000fc80005764270 */
[----:B------:R-:W-:Y:S02]  /*1d450*/  ISETP.LT.OR P4, PT, R166, 0x2, P3 ;  /* 0x00000002a600780c */ /* 0x000fe40001f81670 */
[----:B------:R-:W-:Y:S02]  /*1d460*/  ISETP.GE.AND P3, PT, R162, 0x9, PT ;  /* 0x00000009a200780c */ /* 0x000fe40003f66270 */
[----:B------:R-:W-:Y:S02]  /*1d470*/  FSEL R164, R6, -INF , !P4 ;  /* 0xff80000006a47808 */ /* 0x000fe40006000000 */
[----:B------:R-:W-:-:S04]  /*1d480*/  ISETP.GT.AND P4, PT, R165, 0x8, !P3 ;  /* 0x00000008a500780c */ /* 0x000fc80005f84270 */
[----:B------:R-:W-:-:S04]  /*1d490*/  ISETP.LT.OR P4, PT, R166, 0x9, P4 ;  /* 0x00000009a600780c */ /* 0x000fc80002781670 */
[----:B0-----:R-:W-:Y:S02]  /*1d4a0*/  FSEL R13, R13, -INF , !P4 ;  /* 0xff8000000d0d7808 */ /* 0x001fe40006000000 */
[----:B------:R-:W-:-:S04]  /*1d4b0*/  ISETP.GT.AND P4, PT, R165, 0x9, !P5 ;  /* 0x00000009a500780c */ /* 0x000fc80006f84270 */
[----:B------:R-:W-:-:S04]  /*1d4c0*/  ISETP.LT.OR P4, PT, R166, 0xa, P4 ;  /* 0x0000000aa600780c */ /* 0x000fc80002781670 */
[----:B------:R-:W-:Y:S02]  /*1d4d0*/  FSEL R21, R21, -INF , !P4 ;  /* 0xff80000015157808 */ /* 0x000fe40006000000 */
[----:B--2---:R-:W-:-:S04]  /*1d4e0*/  LOP3.LUT R170, R170, 0xfffffffb, RZ, 0xc0, !PT ;  /* 0xfffffffbaaaa7812 */ /* 0x004fc800078ec0ff */
[----:B------:R-:W-:Y:S02]  /*1d4f0*/  @P5 LOP3.LUT R170, R170, 0x4, RZ, 0xfc, !PT ;  /* 0x00000004aaaa5812 */ /* 0x000fe400078efcff */
[----:B------:R-:W-:Y:S02]  /*1d500*/  ISETP.GE.AND P5, PT, R162, 0x11, PT ;  /* 0x00000011a200780c */ /* 0x000fe40003fa6270 */
[----:B------:R-:W-:Y:S02]  /*1d510*/  LOP3.LUT R170, R170, 0xfffffff7, RZ, 0xc0, !PT ;  /* 0xfffffff7aaaa7812 */ /* 0x000fe400078ec0ff */
[----:B------:R-:W-:-:S04]  /*1d520*/  ISETP.GT.AND P4, PT, R165, 0x10, !P5 ;  /* 0x00000010a500780c */ /* 0x000fc80006f84270 */
[----:B------:R-:W-:-:S04]  /*1d530*/  ISETP.LT.OR P4, PT, R166, 0x11, P4 ;  /* 0x00000011a600780c */ /* 0x000fc80002781670 */
[----:B------:R-:W-:Y:S02]  /*1d540*/  FSEL R122, R122, -INF , !P4 ;  /* 0xff8000007a7a7808 */ /* 0x000fe40006000000 */
        /* <DEDUP_REMOVED lines=112> */
[----:B------:R-:W-:Y:S01]  /*1dc50*/  ISETP.GE.AND P6, PT, R162, 0x5a, PT ;  /* 0x0000005aa200780c */ /* 0x000fe20003fc6270 */
[----:B------:R-:W0:-:S12]  /*1dc60*/  SHFL.IDX PT, R3, R161, 0x1, 0x1c1f ;  /* 0x003c1f00a1037f89 */ /* 0x000e1800000e0000 */
[----:B------:R-:W-:Y:S02]  /*1dc70*/  @P6 LOP3.LUT R170, R170, 0x1, RZ, 0xfc, !PT ;  /* 0x00000001aaaa6812 */ /* 0x000fe400078efcff */
[----:B------:R-:W-:-:S03]  /*1dc80*/  ISETP.GT.AND P6, PT, R165, 0x59, !P6 ;  /* 0x00000059a500780c */ /* 0x000fc600077c4270 */
[----:B------:R1:W-:Y:S01]  /*1dc90*/  STL [R1], R170 ;  /* 0x000000aa01007387 */ /* 0x0003e20000100800 */
[----:B------:R-:W-:-:S04]  /*1dca0*/  ISETP.LT.OR P6, PT, R166, 0x5a, P6 ;  /* 0x0000005aa600780c */ /* 0x000fc800037c1670 */
[----:B------:R-:W-:Y:S02]  /*1dcb0*/  FSEL R163, R163, -INF , !P6 ;  /* 0xff800000a3a37808 */ /* 0x000fe40007000000 */
[----:B------:R-:W-:Y:S01]  /*1dcc0*/  ISETP.GE.AND P6, PT, R226, 0x1, PT ;  /* 0x00000001e200780c */ /* 0x000fe20003fc6270 */
[----:B0-----:R-:W-:Y:S01]  /*1dcd0*/  IMAD.IADD R168, R168, 0x1, R3 ;  /* 0x00000001a8a87824 */ /* 0x001fe200078e0203 */
[----:B------:R-:W-:-:S11]  /*1dce0*/  IADD3 R167, R167, R3, RZ ;  /* 0x00000003a7a77210 */ /* 0x000fd60007ffe0ff */
[----:B-1----:R-:W-:Y:S05]  /*1dcf0*/  @!P6 BRA `(.L_x_5378) ;  /* 0x00000000005ce947 */ /* 0x002fea0003800000 */
        /* <DEDUP_REMOVED lines=13> */
.L_x_5380:
[----:B------:R-:W-:Y:S02]  /*1ddd0*/  ULDC UR4, c[0x0][0x9e4] ;  /* 0x0002790000047ab9 */ /* 0x000fe40000000800 */
[----:B------:R-:W-:-:S05]  /*1dde0*/  IMAD.U32 R6, RZ, RZ, UR4 ;  /* 0x00000004ff067e24 */ /* 0x000fca000f8e00ff */
[----:B------:R-:W-:-:S13]  /*1ddf0*/  ISETP.NE.AND P6, PT, R6, 0x1, PT ;  /* 0x000000010600780c */ /* 0x000fda0003fc5270 */
[----:B------:R-:W0:Y:S02]  /*1de00*/  @P6 LDC.64 R10, c[0x0][0x9e8] ;  /* 0x00027a00ff0a6b82 */ /* 0x000e240000000a00 */
[----:B0-----:R-:W-:-:S05]  /*1de10*/  @P6 IMAD.HI.U32 R10, R3, R10, RZ ;  /* 0x0000000a030a6227 */ /* 0x001fca00078e00ff */
[----:B------:R-:W-:-:S07]  /*1de20*/  @P6 SHF.R.U32.HI R3, RZ, R11, R10 ;  /* 0x0000000bff036219 */ /* 0x000fce000001160a */
.L_x_5381:
[----:B------:R-:W-:Y:S05]  /*1de30*/  BSYNC B1 ;  /* 0x0000000000017941 */ /* 0x000fea0003800000 */
.L_x_5379:
[----:B------:R-:W-:-:S05]  /*1de40*/  IMAD R3, R3, R6, R159 ;  /* 0x0000000603037224 */ /* 0x000fca00078e029f */
[----:B------:R-:W-:Y:S02]  /*1de50*/  VIADDMNMX R168, R3, R6, R168, PT ;  /* 0x0000000603a87246 */ /* 0x000fe400038001a8 */
[----:B------:R-:W-:-:S07]  /*1de60*/  VIMNMX R167, R167, R3, !PT ;  /* 0x00000003a7a77248 */ /* 0x000fce0007fe0100 */
.L_x_5378:
        /* <DEDUP_REMOVED lines=10> */
[----:B------:R-:W-:Y:S02]  /*1df10*/  LOP3.LUT P3, RZ, R170, 0x10000, RZ, 0xc0, !PT ;  /* 0x00010000aaff7812 */ /* 0x000fe4000786c0ff */
        /* <DEDUP_REMOVED lines=82> */
[----:B------:R-:W-:Y:S02]  /*1e440*/  @!P1 PRMT R20, RZ, 0x654, R20 ;  /* 0x00000654ff149816 */ /* 0x000fe40000000014 */
[----:B------:R-:W-:Y:S02]  /*1e450*/  ISETP.LT.OR P2, PT, R168, 0x3a, P2 ;  /* 0x0000003aa800780c */ /* 0x000fe40001741670 */
[----:B------:R1:W-:Y:S02]  /*1e460*/  @!P1 SYNCS.ARRIVE.TRANS64.RED.A1T0 RZ, [R20+URZ], RZ ;  /* 0x000000ff14ff99a7 */ /* 0x0003e4000810043f */
[----:B------:R-:W-:-:S02]  /*1e470*/  FSEL R143, R143, -INF , !P2 ;  /* 0xff8000008f8f7808 */ /* 0x000fc40005000000 */
[----:B------:R-:W-:-:S04]  /*1e480*/  LOP3.LUT P2, RZ, R170, 0x100, RZ, 0xc0, !PT ;  /* 0x00000100aaff7812 */ /* 0x000fc8000784c0ff */
        /* <DEDUP_REMOVED lines=20> */
[C---:B------:R-:W-:Y:S02]  /*1e5d0*/  ISETP.GT.AND P2, PT, R167.reuse, RZ, !P6 ;  /* 0x000000ffa700720c */ /* 0x040fe40007744270 */
[----:B------:R-:W-:Y:S02]  /*1e5e0*/  LOP3.LUT P6, RZ, R170, 0x1, RZ, 0xc0, !PT ;  /* 0x00000001aaff7812 */ /* 0x000fe400078cc0ff */
        /* <DEDUP_REMOVED lines=22> */
[-CC-:B------:R-:W-:Y:S01]  /*1e750*/  FFMA.FTZ R164, R164, R6.reuse, -R159.reuse ;  /* 0x00000006a4a47223 */ /* 0x180fe2000001089f */
[----:B------:R-:W-:Y:S01]  /*1e760*/  MUFU.EX2 R190, R190 ;  /* 0x000000be00be7308 */ /* 0x000fe20000000800 */
        /* <DEDUP_REMOVED lines=19> */
[----:B------:R-:W-:-:S02]  /*1e8a0*/  FFMA.FTZ R170, R160, R6, -R159 ;  /* 0x00000006a0aa7223 */ /* 0x000fc4000001089f */
        /* <DEDUP_REMOVED lines=18> */
[----:B------:R-:W-:Y:S01]  /*1e9d0*/  FMNMX.FTZ R0, R158, R129, !PT ;  /* 0x000000819e007209 */ /* 0x000fe20007810000 */
[-CC-:B------:R-:W-:Y:S01]  /*1e9e0*/  FFMA.FTZ R129, R141, R6.reuse, -R159.reuse ;  /* 0x000000068d817223 */ /* 0x180fe2000001089f */
[----:B------:R-:W-:Y:S01]  /*1e9f0*/  FSEL R141, R3, RZ, P2 ;  /* 0x000000ff038d7208 */ /* 0x000fe20001000000 */
[----:B------:R-:W-:Y:S01]  /*1ea00*/  MUFU.EX2 R123, R123 ;  /* 0x0000007b007b7308 */ /* 0x000fe20000000800 */
[----:B------:R-:W-:Y:S01]  /*1ea10*/  FFMA.FTZ R159, R163, R6, -R159 ;  /* 0x00000006a39f7223 */ /* 0x000fe2000001089f */
[----:B------:R-:W0:Y:S02]  /*1ea20*/  SHFL.BFLY PT, R120, R0, 0x2, 0x1f ;  /* 0x0c401f0000787f89 */ /* 0x000e2400000e0000 */
[----:B------:R-:W-:-:S04]  /*1ea30*/  FADD.FTZ R141, -R141, R15 ;  /* 0x0000000f8d8d7221 */ /* 0x000fc80000010100 */
        /* <DEDUP_REMOVED lines=9> */
[----:B------:R-:W-:-:S06]  /*1ead0*/  FMUL.FTZ R120, R141, R6 ;  /* 0x000000068d787220 */ /* 0x000fcc0000410000 */
[----:B------:R-:W-:Y:S01]  /*1eae0*/  MUFU.EX2 R172, R172 ;  /* 0x000000ac00ac7308 */ /* 0x000fe20000000800 */
[C---:B------:R-:W-:Y:S01]  /*1eaf0*/  FSETP.NEU.FTZ.AND P2, PT, R0.reuse, -INF , PT ;  /* 0xff8000000000780b */ /* 0x040fe20003f5d000 */
[----:B------:R-:W-:-:S05]  /*1eb00*/  FMUL.FTZ R144, R0, R6 ;  /* 0x0000000600907220 */ /* 0x000fca0000410000 */
[----:B------:R-:W-:Y:S01]  /*1eb10*/  FSEL R141, R144, RZ, P2 ;  /* 0x000000ff908d7208 */ /* 0x000fe20001000000 */
[----:B------:R-:W0:Y:S04]  /*1eb20*/  MUFU.EX2 R120, R120 ;  /* 0x0000007800787308 */ /* 0x000e280000000800 */
[-CC-:B------:R-:W-:Y:S01]  /*1eb30*/  FFMA.FTZ R189, R9, R6.reuse, -R141.reuse ;  /* 0x0000000609bd7223 */ /* 0x180fe2000001088d */
[----:B------:R-:W-:Y:S01]  /*1eb40*/  FSEL R9, R0, RZ, P2 ;  /* 0x000000ff00097208 */ /* 0x000fe20001000000 */
[-CC-:B------:R-:W-:Y:S01]  /*1eb50*/  FFMA.FTZ R12, R12, R6.reuse, -R141.reuse ;  /* 0x000000060c0c7223 */ /* 0x180fe2000001088d */
[-CC-:B------:R-:W-:Y:S01]  /*1eb60*/  FFMA.FTZ R187, R126, R6.reuse, -R141.reuse ;  /* 0x000000067ebb7223 */ /* 0x180fe2000001088d */
[-CC-:B------:R-:W-:Y:S01]  /*1eb70*/  FFMA.FTZ R191, R10, R6.reuse, -R141.reuse ;  /* 0x000000060abf7223 */ /* 0x180fe2000001088d */
[-CC-:B------:R-:W-:Y:S01]  /*1eb80*/  FFMA.FTZ R10, R121, R6.reuse, -R141.reuse ;  /* 0x00000006790a7223 */ /* 0x180fe2000001088d */
[----:B------:R-:W-:Y:S01]  /*1eb90*/  FADD.FTZ R9, -R9, R14 ;  /* 0x0000000e09097221 */ /* 0x000fe20000010100 */
[----:B------:R-:W-:Y:S01]  /*1eba0*/  MUFU.EX2 R189, R189 ;  /* 0x000000bd00bd7308 */ /* 0x000fe20000000800 */
[-CC-:B------:R-:W-:Y:S01]  /*1ebb0*/  FFMA.FTZ R181, R130, R6.reuse, -R141.reuse ;  /* 0x0000000682b57223 */ /* 0x180fe2000001088d */
[-CC-:B------:R-:W-:Y:S01]  /*1ebc0*/  FFMA.FTZ R185, R124, R6.reuse, -R141.reuse ;  /* 0x000000067cb97223 */ /* 0x180fe2000001088d */
[-C--:B------:R-:W-:Y:S01]  /*1ebd0*/  FMUL.FTZ R9, R9, R6.reuse ;  /* 0x0000000609097220 */ /* 0x080fe20000410000 */
[-CC-:B------:R-:W-:Y:S01]  /*1ebe0*/  FFMA.FTZ R121, R125, R6.reuse, -R141.reuse ;  /* 0x000000067d797223 */ /* 0x180fe2000001088d */
[-CC-:B------:R-:W-:Y:S01]  /*1ebf0*/  FFMA.FTZ R124, R127, R6.reuse, -R141.reuse ;  /* 0x000000067f7c7223 */ /* 0x180fe2000001088d */
[----:B0-----:R-:W-:Y:S01]  /*1ec00*/  FFMA.FTZ R126, R120, R5, R188 ;  /* 0x00000005787e7223 */ /* 0x001fe200000100bc */
[-CC-:B------:R-:W-:Y:S01]  /*1ec10*/  FFMA.FTZ R125, R131, R6.reuse, -R141.reuse ;  /* 0x00000006837d7223 */ /* 0x180fe2000001088d */
[----:B------:R-:W-:Y:S01]  /*1ec20*/  MUFU.EX2 R12, R12 ;  /* 0x0000000c000c7308 */ /* 0x000fe20000000800 */
[-CC-:B------:R-:W-:Y:S01]  /*1ec30*/  FFMA.FTZ R183, R134, R6.reuse, -R141.reuse ;  /* 0x0000000686b77223 */ /* 0x180fe2000001088d */
[----:B------:R-:W-:Y:S01]  /*1ec40*/  FADD.FTZ R5, R11, R126 ;  /* 0x0000007e0b057221 */ /* 0x000fe20000010000 */
[-CC-:B------:R-:W-:Y:S01]  /*1ec50*/  FFMA.FTZ R135, R135, R6.reuse, -R141.reuse ;  /* 0x0000000687877223 */ /* 0x180fe2000001088d */
[-CC-:B------:R-:W-:Y:S01]  /*1ec60*/  FFMA.FTZ R177, R139, R6.reuse, -R141.reuse ;  /* 0x000000068bb17223 */ /* 0x180fe2000001088d */
[-C--:B------:R-:W-:Y:S01]  /*1ec70*/  FFMA.FTZ R126, R140, R6.reuse, -R141 ;  /* 0x000000068c7e7223 */ /* 0x080fe2000001088d */
[----:B------:R-:W-:Y:S01]  /*1ec80*/  FADD.FTZ R130, R190, R5 ;  /* 0x00000005be827221 */ /* 0x000fe20000010000 */
[-CC-:B------:R-:W-:Y:S01]  /*1ec90*/  FFMA.FTZ R179, R142, R6.reuse, -R141.reuse ;  /* 0x000000068eb37223 */ /* 0x180fe2000001088d */
[----:B------:R-:W0:Y:S01]  /*1eca0*/  MUFU.EX2 R9, R9 ;  /* 0x0000000900097308 */ /* 0x000e220000000800 */
[-CC-:B------:R-:W-:Y:S01]  /*1ecb0*/  FFMA.FTZ R143, R143, R6.reuse, -R141.reuse ;  /* 0x000000068f8f7223 */ /* 0x180fe2000001088d */
[----:B------:R-:W-:Y:S01]  /*1ecc0*/  FADD.FTZ R5, R13, R130 ;  /* 0x000000820d057221 */ /* 0x000fe20000010000 */
[-CC-:B------:R-:W-:Y:S01]  /*1ecd0*/  FFMA.FTZ R173, R146, R6.reuse, -R141.reuse ;  /* 0x0000000692ad7223 */ /* 0x180fe2000001088d */
[-CC-:B------:R-:W-:Y:S01]  /*1ece0*/  FFMA.FTZ R147, R147, R6.reuse, -R141.reuse ;  /* 0x0000000693937223 */ /* 0x180fe2000001088d */
[-C--:B------:R-:W-:Y:S01]  /*1ecf0*/  FFMA.FTZ R175, R150, R6.reuse, -R141 ;  /* 0x0000000696af7223 */ /* 0x080fe2000001088d */
[----:B------:R-:W-:Y:S01]  /*1ed00*/  FADD.FTZ R130, R184, R5 ;  /* 0x00000005b8827221 */ /* 0x000fe20000010000 */
[-CC-:B------:R-:W-:Y:S01]  /*1ed10*/  FFMA.FTZ R169, R154, R6.reuse, -R141.reuse ;  /* 0x000000069aa97223 */ /* 0x180fe2000001088d */
[----:B------:R-:W2:Y:S01]  /*1ed20*/  MUFU.EX2 R191, R191 ;  /* 0x000000bf00bf7308 */ /* 0x000ea20000000800 */
[-CC-:B------:R-:W-:Y:S01]  /*1ed30*/  FFMA.FTZ R155, R155, R6.reuse, -R141.reuse ;  /* 0x000000069b9b7223 */ /* 0x180fe2000001088d */
[----:B------:R-:W-:Y:S01]  /*1ed40*/  FADD.FTZ R127, R21, R130 ;  /* 0x00000082157f7221 */ /* 0x000fe20000010000 */
[----:B------:R-:W-:Y:S01]  /*1ed50*/  FFMA.FTZ R133, R133, R6, -R141 ;  /* 0x0000000685857223 */ /* 0x000fe2000001088d */
[----:B------:R-:W-:-:S02]  /*1ed60*/  F2FP.F16.F32.PACK_AB R188, R11, R188 ;  /* 0x000000bc0bbc723e */ /* 0x000fc400000000ff */
[----:B------:R-:W-:Y:S01]  /*1ed70*/  FADD.FTZ R127, R186, R127 ;  /* 0x0000007fba7f7221 */ /* 0x000fe20000010000 */
[C---:B------:R-:W-:Y:S01]  /*1ed80*/  F2FP.F16.F32.PACK_AB R186, R122.reuse, R186 ;  /* 0x000000ba7aba723e */ /* 0x040fe200000000ff */
[----:B------:R-:W3:Y:S01]  /*1ed90*/  MUFU.EX2 R10, R10 ;  /* 0x0000000a000a7308 */ /* 0x000ee20000000800 */
[----:B0-----:R-:W-:Y:S01]  /*1eda0*/  FFMA.FTZ R5, R9, R4, R189 ;  /* 0x0000000409057223 */ /* 0x001fe200000100bd */
[----:B------:R-:W-:Y:S01]  /*1edb0*/  FADD.FTZ R127, R122, R127 ;  /* 0x0000007f7a7f7221 */ /* 0x000fe20000010000 */
[----:B------:R-:W-:Y:S02]  /*1edc0*/  F2FP.F16.F32.PACK_AB R190, R13, R190 ;  /* 0x000000be0dbe723e */ /* 0x000fe400000000ff */
[----:B------:R-:W-:Y:S01]  /*1edd0*/  FADD.FTZ R4, R12, R5 ;  /* 0x000000050c047221 */ /* 0x000fe20000010000 */
[----:B------:R-:W-:Y:S01]  /*1ede0*/  FADD.FTZ R134, R180, R127 ;  /* 0x0000007fb4867221 */ /* 0x000fe20000010000 */
[----:B------:R-:W-:Y:S01]  /*1edf0*/  ISETP.GT.AND P2, PT, R7, R210, PT ;  /* 0x000000d20700720c */ /* 0x000fe20003f44270 */
[----:B------:R-:W0:Y:S01]  /*1ee00*/  MUFU.EX2 R185, R185 ;  /* 0x000000b900b97308 */ /* 0x000e220000000800 */
[----:B--2---:R-:W-:Y:S01]  /*1ee10*/  FADD.FTZ R5, R191, R4 ;  /* 0x00000004bf057221 */ /* 0x004fe20000010000 */
[----:B------:R-:W-:-:S02]  /*1ee20*/  F2FP.F16.F32.PACK_AB R184, R21, R184 ;  /* 0x000000b815b8723e */ /* 0x000fc400000000ff */
[C---:B------:R-:W-:Y:S02]  /*1ee30*/  F2FP.F16.F32.PACK_AB R180, R123.reuse, R180 ;  /* 0x000000b47bb4723e */ /* 0x040fe400000000ff */
[----:B------:R-:W-:Y:S02]  /*1ee40*/  F2FP.F16.F32.PACK_AB R189, R12, R189 ;  /* 0x000000bd0cbd723e */ /* 0x000fe400000000ff */
[----:B------:R-:W2:Y:S01]  /*1ee50*/  MUFU.EX2 R121, R121 ;  /* 0x0000007900797308 */ /* 0x000ea20000000800 */
[C---:B---3--:R-:W-:Y:S01]  /*1ee60*/  FADD.FTZ R130, R10.reuse, R5 ;  /* 0x000000050a827221 */ /* 0x048fe20000010000 */
[----:B------:R-:W-:Y:S01]  /*1ee70*/  FADD.FTZ R5, R123, R134 ;  /* 0x000000867b057221 */ /* 0x000fe20000010000 */
[----:B------:R-:W-:Y:S01]  /*1ee80*/  F2FP.F16.F32.PACK_AB R191, R10, R191 ;  /* 0x000000bf0abf723e */ /* 0x000fe200000000ff */
[----:B------:R-:W-:Y:S01]  /*1ee90*/  IMAD.MOV.U32 R10, RZ, RZ, R17 ;  /* 0x000000ffff0a7224 */ /* 0x000fe200078e0011 */
[----:B------:R-:W-:Y:S01]  /*1eea0*/  IADD3 R7, R7, -0x1, RZ ;  /* 0xffffffff07077810 */ /* 0x000fe20007ffe0ff */
[----:B------:R-:W-:Y:S01]  /*1eeb0*/  FADD.FTZ R5, R182, R5 ;  /* 0x00000005b6057221 */ /* 0x000fe20000010000 */
[C---:B------:R-:W-:Y:S01]  /*1eec0*/  F2FP.F16.F32.PACK_AB R182, R128.reuse, R182 ;  /* 0x000000b680b6723e */ /* 0x040fe200000000ff */
[----:B------:R-:W3:Y:S01]  /*1eed0*/  MUFU.EX2 R187, R187 ;  /* 0x000000bb00bb7308 */ /* 0x000ee20000000800 */
[----:B0-----:R-:W-:Y:S01]  /*1eee0*/  FADD.FTZ R130, R185, R130 ;  /* 0x00000082b9827221 */ /* 0x001fe20000010000 */
[----:B------:R-:W-:-:S04]  /*1eef0*/  FADD.FTZ R5, R128, R5 ;  /* 0x0000000580057221 */ /* 0x000fc80000010000 */
[----:B------:R-:W-:Y:S01]  /*1ef00*/  FADD.FTZ R134, R176, R5 ;  /* 0x00000005b0867221 */ /* 0x000fe20000010000 */
[----:B------:R-:W-:Y:S01]  /*1ef10*/  F2FP.F16.F32.PACK_AB R176, R129, R176 ;  /* 0x000000b081b0723e */ /* 0x000fe200000000ff */
[----:B------:R-:W0:Y:S01]  /*1ef20*/  MUFU.EX2 R124, R124 ;  /* 0x0000007c007c7308 */ /* 0x000e220000000800 */
[----:B--2---:R-:W-:Y:S01]  /*1ef30*/  FADD.FTZ R130, R121, R130 ;  /* 0x0000008279827221 */ /* 0x004fe20000010000 */
[----:B------:R-:W-:Y:S01]  /*1ef40*/  FADD.FTZ R5, R129, R134 ;  /* 0x0000008681057221 */ /* 0x000fe20000010000 */
[----:B------:R-:W-:-:S03]  /*1ef50*/  F2FP.F16.F32.PACK_AB R185, R121, R185 ;  /* 0x000000b979b9723e */ /* 0x000fc600000000ff */
[----:B------:R-:W-:Y:S01]  /*1ef60*/  FADD.FTZ R5, R178, R5 ;  /* 0x00000005b2057221 */ /* 0x000fe20000010000 */
[C---:B------:R-:W-:Y:S01]  /*1ef70*/  F2FP.F16.F32.PACK_AB R178, R132.reuse, R178 ;  /* 0x000000b284b2723e */ /* 0x040fe200000000ff */
[----:B------:R-:W2:Y:S01]  /*1ef80*/  MUFU.EX2 R181, R181 ;  /* 0x000000b500b57308 */ /* 0x000ea20000000800 */
[----:B---3--:R-:W-:Y:S01]  /*1ef90*/  FADD.FTZ R127, R187, R130 ;  /* 0x00000082bb7f7221 */ /* 0x008fe20000010000 */
[----:B------:R-:W-:-:S06]  /*1efa0*/  FADD.FTZ R5, R132, R5 ;  /* 0x0000000584057221 */ /* 0x000fcc0000010000 */
        /* <DEDUP_REMOVED lines=13> */
[----:B--2---:R-:W-:Y:S01]  /*1f080*/  FADD.FTZ R130, R14, R131 ;  /* 0x000000830e827221 */ /* 0x004fe20000010000 */
        /* <DEDUP_REMOVED lines=13> */
[----:B-1----:R-:W1:Y:S01]  /*1f160*/  MUFU.EX2 R20, R147 ;  /* 0x0000009300147308 */ /* 0x002e620000000800 */
        /* <DEDUP_REMOVED lines=16> */
[----:B------:R-:W-:-:S06]  /*1f270*/  F2FP.F16.F32.PACK_AB R175, R127, R175 ;  /* 0x000000af7faf723e */ /* 0x000fcc00000000ff */
[----:B------:R-:W0:Y:S01]  /*1f280*/  MUFU.EX2 R138, R138 ;  /* 0x0000008a008a7308 */ /* 0x000e220000000800 */
[----:B--2---:R-:W-:-:S07]  /*1f290*/  FADD.FTZ R13, R168, R13 ;  /* 0x0000000da80d7221 */ /* 0x004fce0000010000 */
[----:B------:R-:W2:Y:S01]  /*1f2a0*/  MUFU.EX2 R11, R155 ;  /* 0x0000009b000b7308 */ /* 0x000ea20000000800 */
[----:B-1----:R-:W-:-:S07]  /*1f2b0*/  FADD.FTZ R122, R169, R122 ;  /* 0x0000007aa97a7221 */ /* 0x002fce0000010000 */
[----:B------:R-:W1:Y:S01]  /*1f2c0*/  MUFU.EX2 R170, R170 ;  /* 0x000000aa00aa7308 */ /* 0x000e620000000800 */
[C---:B0-----:R-:W-:Y:S01]  /*1f2d0*/  FADD.FTZ R13, R138.reuse, R13 ;  /* 0x0000000d8a0d7221 */ /* 0x041fe20000010000 */
[----:B------:R-:W-:-:S06]  /*1f2e0*/  F2FP.F16.F32.PACK_AB R168, R138, R168 ;  /* 0x000000a88aa8723e */ /* 0x000fcc00000000ff */
[----:B------:R-:W0:Y:S01]  /*1f2f0*/  MUFU.EX2 R133, R133 ;  /* 0x0000008500857308 */ /* 0x000e220000000800 */
[C---:B--2---:R-:W-:Y:S01]  /*1f300*/  FADD.FTZ R122, R11.reuse, R122 ;  /* 0x0000007a0b7a7221 */ /* 0x044fe20000010000 */
[----:B------:R-:W-:Y:S01]  /*1f310*/  F2FP.F16.F32.PACK_AB R169, R11, R169 ;  /* 0x000000a90ba9723e */ /* 0x000fe200000000ff */
[----:B------:R-:W-:-:S05]  /*1f320*/  IMAD.MOV.U32 R11, RZ, RZ, R192 ;  /* 0x000000ffff0b7224 */ /* 0x000fca00078e00c0 */
[----:B------:R-:W2:Y:S01]  /*1f330*/  MUFU.EX2 R15, R159 ;  /* 0x0000009f000f7308 */ /* 0x000ea20000000800 */
[----:B-1----:R-:W-:-:S07]  /*1f340*/  FADD.FTZ R128, R170, R13 ;  /* 0x0000000daa807221 */ /* 0x002fce0000010000 */
[----:B------:R-:W1:Y:S01]  /*1f350*/  MUFU.EX2 R141, R141 ;  /* 0x0000008d008d7308 */ /* 0x000e620000000800 */
[----:B0-----:R-:W-:Y:S01]  /*1f360*/  FADD.FTZ R122, R133, R122 ;  /* 0x0000007a857a7221 */ /* 0x001fe20000010000 */
[C---:B--2---:R-:W-:Y:S01]  /*1f370*/  FADD.FTZ R5, R15.reuse, R128 ;  /* 0x000000800f057221 */ /* 0x044fe20000010000 */
[----:B------:R-:W-:Y:S01]  /*1f380*/  F2FP.F16.F32.PACK_AB R170, R15, R170 ;  /* 0x000000aa0faa723e */ /* 0x000fe200000000ff */
[----:B------:R-:W-:Y:S02]  /*1f390*/  IMAD.MOV.U32 R15, RZ, RZ, R3 ;  /* 0x000000ffff0f7224 */ /* 0x000fe400078e0003 */
[C---:B-1----:R-:W-:Y:S01]  /*1f3a0*/  FADD.FTZ R4, R141.reuse, R122 ;  /* 0x0000007a8d047221 */ /* 0x042fe20000010000 */
[----:B------:R-:W-:Y:S01]  /*1f3b0*/  F2FP.F16.F32.PACK_AB R171, R141, R133 ;  /* 0x000000858dab723e */ /* 0x000fe200000000ff */
[----:B------:R-:W-:Y:S06]  /*1f3c0*/  @P2 BRA `(.L_x_5382) ;  /* 0xffffffc400642947 */ /* 0x000fec000383ffff */
.L_x_5363:
[----:B------:R-:W-:Y:S05]  /*1f3d0*/  BSYNC B0 ;  /* 0x0000000000007941 */ /* 0x000fea0003800000 */
.L_x_5362:
        /* <DEDUP_REMOVED lines=99> */
.L_x_5383:
[----:B------:R-:W-:Y:S02]  /*1fa10*/  LEA R12, R17, R2, 0x3 ;  /* 0x00000002110c7211 */ /* 0x000fe400078e18ff */
[----:B------:R-:W-:-:S04]  /*1fa20*/  SHF.L.U32 R7, R192, 0x1f, RZ ;  /* 0x0000001fc0077819 */ /* 0x000fc800000006ff */
[----:B------:R0:W1:Y:S01]  /*1fa30*/  SYNCS.PHASECHK.TRANS64.TRYWAIT P2, [R12+URZ+0x30850], R7 ;  /* 0x030850070c0075a7 */ /* 0x000062000804017f */
[----:B------:R-:W-:Y:S05]  /*1fa40*/  @!P0 BRA `(.L_x_5384) ;  /* 0x0000000000048947 */ /* 0x000fea0003800000 */
[----:B------:R-:W-:Y:S01]  /*1fa50*/  BPT.TRAP 0x1 ;  /* 0x000000040000795c */ /* 0x000fe20000300000 */
.L_x_5384:
        /* <DEDUP_REMOVED lines=9> */
.L_x_5386:
[----:B------:R-:W-:Y:S05]  /*1faf0*/  BSYNC B0 ;  /* 0x0000000000007941 */ /* 0x000fea0003800000 */
.L_x_5385:
[----:B------:R-:W-:Y:S01]  /*1fb00*/  IMAD.MOV.U32 R8, RZ, RZ, R2 ;  /* 0x000000ffff087224 */ /* 0x000fe200078e0002 */
[----:B------:R-:W-:Y:S01]  /*1fb10*/  WARPGROUP.ARRIVE ;  /* 0x00000000000079c5 */ /* 0x000fe20000000000 */
[----:B------:R-:W-:Y:S01]  /*1fb20*/  IMAD.MOV.U32 R9, RZ, RZ, 0x40000040 ;  /* 0x40000040ff097424 */ /* 0x000fe200078e00ff */
[----:B01----:R-:W-:Y:S01]  /*1fb30*/  SHFL.BFLY PT, R7, R4, 0x2, 0x1f ;  /* 0x0c401f0004077f89 */ /* 0x003fe200000e0000 */
[----:B------:R-:W-:Y:S01]  /*1fb40*/  VIADD R17, R17, 0x1 ;  /* 0x0000000111117836 */ /* 0x000fe20000000000 */
[----:B------:R-:W-:Y:S01]  /*1fb50*/  R2UR UR6, R8 ;  /* 0x00000000080672ca */ /* 0x000fe200000e0000 */
[----:B------:R-:W-:Y:S01]  /*1fb60*/  VIADD R8, R2, 0x80 ;  /* 0x0000008002087836 */ /* 0x000fe20000000000 */
[----:B------:R-:W-:Y:S01]  /*1fb70*/  R2UR UR7, R9 ;  /* 0x00000000090772ca */ /* 0x000fe200000e0000 */
[----:B------:R-:W-:Y:S01]  /*1fb80*/  @!P1 VIADD R12, R12, 0x30860 ;  /* 0x000308600c0c9836 */ /* 0x000fe20000000000 */
[----:B------:R-:W-:Y:S02]  /*1fb90*/  MOV R9, 0x40000040 ;  /* 0x4000004000097802 */ /* 0x000fe40000000f00 */
[----:B------:R-:W-:-:S02]  /*1fba0*/  ISETP.NE.AND P2, PT, R17, 0x2, PT ;  /* 0x000000021100780c */ /* 0x000fc40003f45270 */
[----:B------:R-:W-:Y:S02]  /*1fbb0*/  @!P1 PRMT R12, RZ, 0x654, R12 ;  /* 0x00000654ff0c9816 */ /* 0x000fe4000000000c */
[----:B------:R-:W-:Y:S02]  /*1fbc0*/  IADD3 R220, R220, 0x1, RZ ;  /* 0x00000001dcdc7810 */ /* 0x000fe40007ffe0ff */
[----:B------:R-:W-:-:S03]  /*1fbd0*/  SEL R17, R17, RZ, P2 ;  /* 0x000000ff11117207 */ /* 0x000fc60001000000 */
        /* <DEDUP_REMOVED lines=24> */
[----:B------:R-:W-:Y:S01]  /*1fd60*/  R2UR UR7, R9 ;  /* 0x00000000090772ca */ /* 0x000fe200000e0000 */
[----:B------:R-:W-:Y:S01]  /*1fd70*/  IMAD.MOV.U32 R9, RZ, RZ, 0x40000040 ;  /* 0x40000040ff097424 */ /* 0x000fe200078e00ff */
[----:B------:R-:W0:Y:S02]  /*1fd80*/  SHFL.BFLY PT, R2, R5, 0x2, 0x1f ;  /* 0x0c401f0005027f89 */ /* 0x000e2400000e0000 */
[----:B0-----:R-:W-:Y:S01]  /*1fd90*/  FADD.FTZ R2, R2, R5 ;  /* 0x0000000502027221 */ /* 0x001fe20000010000 */
[----:B------:R-:W-:-:S04]  /*1fda0*/  SEL R5, RZ, 0x1, P2 ;  /* 0x00000001ff057807 */ /* 0x000fc80001000000 */
[----:B------:R-:W-:Y:S01]  /*1fdb0*/  LOP3.LUT R192, R192, R5, RZ, 0x3c, !PT ;  /* 0x00000005c0c07212 */ /* 0x000fe200078e3cff */
[----:B------:R-:W-:Y:S01]  /*1fdc0*/  IMAD.MOV.U32 R5, RZ, RZ, -0x800000 ;  /* 0xff800000ff057424 */ /* 0x000fe200078e00ff */
[----:B------:R-:W-:Y:S02]  /*1fdd0*/  WARPGROUP.DEPBAR.LE gsb0, 0x0 ;  /* 0x00008000000079c5 */ /* 0x000fe40000010000 */
[----:B------:R-:W-:-:S06]  /*1fde0*/  WARPGROUP.ARRIVE ;  /* 0x00000000000079c5 */ /* 0x000fcc0000000000 */
[----:B------:R-:W-:Y:S01]  /*1fdf0*/  HGMMA.64x192x16.F32 R24, R172, gdesc[UR4].tnspB, R24, gsb0 ;  /* 0x42e00004ac187df0 */ /* 0x000fe20008000818 */
[----:B------:R-:W-:Y:S01]  /*1fe00*/  R2UR UR6, R8 ;  /* 0x00000000080672ca */ /* 0x000fe200000e0000 */
[----:B------:R-:W-:Y:S01]  /*1fe10*/  FADD.FTZ R8, R7, R4 ;  /* 0x0000000407087221 */ /* 0x000fe20000010000 */
[----:B------:R-:W-:Y:S01]  /*1fe20*/  R2UR UR7, R9 ;  /* 0x00000000090772ca */ /* 0x000fe200000e0000 */
[----:B------:R-:W0:Y:S01]  /*1fe30*/  SHFL.BFLY PT, R7, R2, 0x1, 0x1f ;  /* 0x0c201f0002077f89 */ /* 0x000e2200000e0000 */
[----:B------:R-:W-:-:S03]  /*1fe40*/  IMAD.MOV.U32 R4, RZ, RZ, -0x800000 ;  /* 0xff800000ff047424 */ /* 0x000fc600078e00ff */
[----:B------:R-:W1:Y:S01]  /*1fe50*/  SHFL.BFLY PT, R9, R8, 0x1, 0x1f ;  /* 0x0c201f0008097f89 */ /* 0x000e6200000e0000 */
[----:B0-----:R-:W-:Y:S01]  /*1fe60*/  FADD.FTZ R13, R2, R7 ;  /* 0x00000007020d7221 */ /* 0x001fe20000010000 */
[----:B------:R-:W-:Y:S01]  /*1fe70*/  IMAD.MOV.U32 R2, RZ, RZ, RZ ;  /* 0x000000ffff027224 */ /* 0x000fe200078e00ff */
[----:B------:R-:W-:Y:S01]  /*1fe80*/  MOV R7, RZ ;  /* 0x000000ff00077202 */ /* 0x000fe20000000f00 */
[----:B-1----:R-:W-:Y:S02]  /*1fe90*/  FADD.FTZ R14, R8, R9 ;  /* 0x00000009080e7221 */ /* 0x002fe40000010000 */
[----:B------:R-:W-:-:S03]  /*1fea0*/  FSETP.NE.FTZ.AND P0, PT, R13, RZ, PT ;  /* 0x000000ff0d00720b */ /* 0x000fc60003f15000 */
[----:B------:R-:W-:-:S10]  /*1feb0*/  FSETP.NE.FTZ.AND P3, PT, R14, RZ, PT ;  /* 0x000000ff0e00720b */ /* 0x000fd40003f75000 */
[----:B------:R-:W0:Y:S01]  /*1fec0*/  @P0 MUFU.LG2 R9, R13 ;  /* 0x0000000d00090308 */ /* 0x000e220000000c00 */
[C---:B------:R-:W-:Y:S02]  /*1fed0*/  @P0 FMUL.FTZ R8, R6.reuse, 0.69314718246459960938 ;  /* 0x3f31721806080820 */ /* 0x040fe40000410000 */
[----:B------:R-:W-:-:S05]  /*1fee0*/  @P3 FMUL.FTZ R6, R6, 0.69314718246459960938 ;  /* 0x3f31721806063820 */ /* 0x000fca0000410000 */
        /* <DEDUP_REMOVED lines=10> */
[----:B------:R-:W-:Y:S03]  /*1ff90*/  HGMMA.64x192x16.F32 R24, R168, gdesc[UR4].tnspB, R24, gsb0 ;  /* 0x42e00004a8187df0 */ /* 0x000fe60008000818 */
[----:B------:R-:W-:Y:S02]  /*1ffa0*/  WARPGROUP.DEPBAR.LE gsb0, 0x0 ;  /* 0x00008000000079c5 */ /* 0x000fe40000010000 */
[-C--:B--2---:R-:W-:Y:S01]  /*1ffb0*/  FMUL.FTZ R129, R67, R2.reuse ;  /* 0x0000000243817220 */ /* 0x084fe20000410000 */
        /* <DEDUP_REMOVED lines=96> */
.L_x_5247:
        /* <DEDUP_REMOVED lines=51> */
[----:B------:R-:W-:Y:S01]  /*208f0*/  BAR.SYNC.DEFER_BLOCKING 0x1, 0x100 ;  /* 0x0044000000007b1d */ /* 0x000fe20000010000 */
[----:B--2---:R-:W-:-:S03]  /*20900*/  IMAD.WIDE R8, R8, 0x2, R6 ;  /* 0x0000000208087825 */ /* 0x004fc600078e0206 */
        /* <DEDUP_REMOVED lines=9> */
[----:B------:R-:W-:-:S02]  /*209a0*/  IADD3.X R35, RZ, R9, RZ, P5, !PT ;  /* 0x00000009ff237210 */ /* 0x000fc40002ffe4ff */
[C---:B------:R-:W-:Y:S02]  /*209b0*/  IADD3 R145, P0, R8.reuse, 0x4020, RZ ;  /* 0x0000402008917810 */ /* 0x040fe40007f1e0ff */
[C---:B------:R-:W-:Y:S02]  /*209c0*/  IADD3 R147, P4, R8.reuse, 0x4040, RZ ;  /* 0x0000404008937810 */ /* 0x040fe40007f9e0ff */
[C---:B------:R-:W-:Y:S01]  /*209d0*/  IADD3 R149, P3, R8.reuse, 0x4060, RZ ;  /* 0x0000406008957810 */ /* 0x040fe20007f7e0ff */
[--C-:B------:R-:W-:Y:S01]  /*209e0*/  IMAD.X R39, RZ, RZ, R9.reuse, P0 ;  /* 0x000000ffff277224 */ /* 0x100fe200000e0609 */
[C---:B------:R-:W-:Y:S01]  /*209f0*/  IADD3 R151, P2, R8.reuse, 0x8000, RZ ;  /* 0x0000800008977810 */ /* 0x040fe20007f5e0ff */
[--C-:B------:R-:W-:Y:S01]  /*20a00*/  IMAD.X R43, RZ, RZ, R9.reuse, P4 ;  /* 0x000000ffff2b7224 */ /* 0x100fe200020e0609 */
[C---:B-1----:R-:W-:Y:S01]  /*20a10*/  IADD3 R24, P1, R8.reuse, 0x8020, RZ ;  /* 0x0000802008187810 */ /* 0x042fe20007f3e0ff */
[--C-:B------:R-:W-:Y:S01]  /*20a20*/  IMAD.X R47, RZ, RZ, R9.reuse, P3 ;  /* 0x000000ffff2f7224 */ /* 0x100fe200018e0609 */
[C---:B------:R-:W-:Y:S01]  /*20a30*/  IADD3 R58, P6, R8.reuse, 0x8040, RZ ;  /* 0x00008040083a7810 */ /* 0x040fe20007fde0ff */
[----:B------:R-:W-:Y:S01]  /*20a40*/  IMAD.X R51, RZ, RZ, R9, P2 ;  /* 0x000000ffff337224 */ /* 0x000fe200010e0609 */
[----:B------:R-:W-:-:S02]  /*20a50*/  IADD3 R86, P5, R8, 0x8060, RZ ;  /* 0x0000806008567810 */ /* 0x000fc40007fbe0ff */
[----:B------:R-:W-:Y:S01]  /*20a60*/  LOP3.LUT R8, R13, R8, RZ, 0x3c, !PT ;  /* 0x000000080d087212 */ /* 0x000fe200078e3cff */
[--C-:B------:R-:W-:Y:S01]  /*20a70*/  IMAD.X R59, RZ, RZ, R9.reuse, P6 ;  /* 0x000000ffff3b7224 */ /* 0x100fe200030e0609 */
[-C--:B------:R-:W-:Y:S01]  /*20a80*/  IADD3.X R55, RZ, R9.reuse, RZ, P1, !PT ;  /* 0x00000009ff377210 */ /* 0x080fe20000ffe4ff */
[----:B------:R-:W-:Y:S01]  /*20a90*/  IMAD.X R13, RZ, RZ, R9, P5 ;  /* 0x000000ffff0d7224 */ /* 0x000fe200028e0609 */
[----:B------:R-:W-:Y:S02]  /*20aa0*/  MOV R94, R8 ;  /* 0x00000008005e7202 */ /* 0x000fe40000000f00 */
[----:B------:R-:W-:Y:S02]  /*20ab0*/  F2FP.F16.F32.PACK_AB R9, R138, R10 ;  /* 0x0000000a8a09723e */ /* 0x000fe400000000ff */
[----:B------:R-:W-:Y:S02]  /*20ac0*/  F2FP.F16.F32.PACK_AB R8, R3, R0 ;  /* 0x000000000308723e */ /* 0x000fe400000000ff */
[----:B------:R-:W-:-:S02]  /*20ad0*/  F2FP.F16.F32.PACK_AB R10, R29, R28 ;  /* 0x0000001c1d0a723e */ /* 0x000fc400000000ff */
[----:B------:R-:W-:Y:S02]  /*20ae0*/  LOP3.LUT R14, R111, 0x380, RZ, 0xc0, !PT ;  /* 0x000003806f0e7812 */ /* 0x000fe400078ec0ff */
[----:B------:R-:W-:Y:S01]  /*20af0*/  LOP3.LUT R34, R143, 0x380, RZ, 0xc0, !PT ;  /* 0x000003808f227812 */ /* 0x000fe200078ec0ff */
[----:B------:R1:W-:Y:S01]  /*20b00*/  STSM.16.M88.4 [R94], R8 ;  /* 0x000000085e007844 */ /* 0x0003e20000000200 */
[----:B------:R-:W-:Y:S02]  /*20b10*/  ISETP.NE.U32.AND P0, PT, RZ, UR4, PT ;  /* 0x00000004ff007c0c */ /* 0x000fe4000bf05070 */
[----:B------:R-:W-:Y:S02]  /*20b20*/  LOP3.LUT R42, R147, 0x380, RZ, 0xc0, !PT ;  /* 0x00000380932a7812 */ /* 0x000fe400078ec0ff */
[----:B------:R-:W-:Y:S02]  /*20b30*/  LOP3.LUT R20, R139, 0x380, RZ, 0xc0, !PT ;  /* 0x000003808b147812 */ /* 0x000fe400078ec0ff */
[----:B------:R-:W-:-:S02]  /*20b40*/  LOP3.LUT R50, R151, 0x380, RZ, 0xc0, !PT ;  /* 0x0000038097327812 */ /* 0x000fc400078ec0ff */
[----:B------:R-:W-:Y:S02]  /*20b50*/  LOP3.LUT R3, R24, 0x380, RZ, 0xc0, !PT ;  /* 0x0000038018037812 */ /* 0x000fe400078ec0ff */
[----:B------:R-:W-:Y:S02]  /*20b60*/  LOP3.LUT R30, R141, 0x380, RZ, 0xc0, !PT ;  /* 0x000003808d1e7812 */ /* 0x000fe400078ec0ff */
[----:B------:R-:W-:Y:S02]  /*20b70*/  SHF.R.U64 R14, R14, 0x3, RZ ;  /* 0x000000030e0e7819 */ /* 0x000fe400000012ff */
[----:B------:R-:W-:Y:S01]  /*20b80*/  LOP3.LUT R0, R58, 0x380, RZ, 0xc0, !PT ;  /* 0x000003803a007812 */ /* 0x000fe200078ec0ff */
[----:B-1----:R-:W1:Y:S01]  /*20b90*/  LDC.64 R8, c[0x0][0xc00] ;  /* 0x00030000ff087b82 */ /* 0x002e620000000a00 */
[----:B------:R-:W-:Y:S02]  /*20ba0*/  SHF.R.U64 R34, R34, 0x3, RZ ;  /* 0x0000000322227819 */ /* 0x000fe400000012ff */
[----:B------:R-:W-:Y:S01]  /*20bb0*/  ISETP.NE.AND.EX P0, PT, RZ, UR5, PT, P0 ;  /* 0x00000005ff007c0c */ /* 0x000fe2000bf05300 */
[----:B------:R-:W-:Y:S01]  /*20bc0*/  ULDC.64 UR4, c[0x0][0xc08] ;  /* 0x0003020000047ab9 */ /* 0x000fe20000000a00 */
[----:B------:R-:W-:-:S02]  /*20bd0*/  LOP3.LUT R38, R145, 0x380, RZ, 0xc0, !PT ;  /* 0x0000038091267812 */ /* 0x000fc400078ec0ff */
[----:B------:R-:W-:Y:S02]  /*20be0*/  SHF.R.U64 R42, R42, 0x3, RZ ;  /* 0x000000032a2a7819 */ /* 0x000fe400000012ff */
[----:B------:R-:W-:Y:S02]  /*20bf0*/  SHF.R.U64 R20, R20, 0x3, RZ ;  /* 0x0000000314147819 */ /* 0x000fe400000012ff */
[----:B------:R-:W-:Y:S02]  /*20c00*/  SHF.R.U64 R50, R50, 0x3, RZ ;  /* 0x0000000332327819 */ /* 0x000fe400000012ff */
[----:B------:R-:W-:Y:S02]  /*20c10*/  SHF.R.U64 R3, R3, 0x3, RZ ;  /* 0x0000000303037819 */ /* 0x000fe400000012ff */
[----:B------:R-:W-:Y:S02]  /*20c20*/  SHF.R.U64 R30, R30, 0x3, RZ ;  /* 0x000000031e1e7819 */ /* 0x000fe400000012ff */
[----:B------:R-:W-:-:S02]  /*20c30*/  LOP3.LUT R14, R14, R111, RZ, 0x3c, !PT ;  /* 0x0000006f0e0e7212 */ /* 0x000fc400078e3cff */
[----:B------:R-:W-:Y:S02]  /*20c40*/  LOP3.LUT R46, R149, 0x380, RZ, 0xc0, !PT ;  /* 0x00000380952e7812 */ /* 0x000fe400078ec0ff */
[----:B------:R-:W-:Y:S02]  /*20c50*/  SHF.R.U64 R29, R0, 0x3, RZ ;  /* 0x00000003001d7819 */ /* 0x000fe400000012ff */
[----:B------:R-:W-:Y:S01]  /*20c60*/  ISETP.NE.U32.AND P2, PT, RZ, UR4, PT ;  /* 0x00000004ff007c0c */ /* 0x000fe2000bf45070 */
[----:B-1----:R-:W-:Y:S01]  /*20c70*/  IMAD.WIDE R10, R219, 0x4, R8 ;  /* 0x00000004db0a7825 */ /* 0x002fe200078e0208 */
[----:B------:R-:W-:Y:S02]  /*20c80*/  LOP3.LUT R34, R34, R143, RZ, 0x3c, !PT ;  /* 0x0000008f22227212 */ /* 0x000fe400078e3cff */
[----:B------:R-:W-:Y:S02]  /*20c90*/  SHF.R.U64 R38, R38, 0x3, RZ ;  /* 0x0000000326267819 */ /* 0x000fe400000012ff */
[----:B------:R-:W-:-:S02]  /*20ca0*/  LOP3.LUT R42, R42, R147, RZ, 0x3c, !PT ;  /* 0x000000932a2a7212 */ /* 0x000fc400078e3cff */
[----:B------:R-:W-:Y:S02]  /*20cb0*/  LOP3.LUT R20, R20, R139, RZ, 0x3c, !PT ;  /* 0x0000008b14147212 */ /* 0x000fe400078e3cff */
[----:B------:R-:W-:Y:S02]  /*20cc0*/  LOP3.LUT R50, R50, R151, RZ, 0x3c, !PT ;  /* 0x0000009732327212 */ /* 0x000fe400078e3cff */
[----:B------:R-:W-:Y:S02]  /*20cd0*/  LOP3.LUT R54, R3, R24, RZ, 0x3c, !PT ;  /* 0x0000001803367212 */ /* 0x000fe400078e3cff */
[----:B------:R-:W-:Y:S02]  /*20ce0*/  LOP3.LUT R30, R30, R141, RZ, 0x3c, !PT ;  /* 0x0000008d1e1e7212 */ /* 0x000fe400078e3cff */
[----:B------:R-:W-:Y:S02]  /*20cf0*/  SHF.R.U64 R46, R46, 0x3, RZ ;  /* 0x000000032e2e7819 */ /* 0x000fe400000012ff */
[----:B------:R-:W-:-:S02]  /*20d00*/  LOP3.LUT R111, R86, 0x380, RZ, 0xc0, !PT ;  /* 0x00000380566f7812 */ /* 0x000fc400078ec0ff */
[----:B------:R-:W-:Y:S02]  /*20d10*/  LOP3.LUT R58, R29, R58, RZ, 0x3c, !PT ;  /* 0x0000003a1d3a7212 */ /* 0x000fe400078e3cff */
[----:B------:R-:W-:Y:S02]  /*20d20*/  MOV R24, R14 ;  /* 0x0000000e00187202 */ /* 0x000fe40000000f00 */
[----:B------:R-:W-:Y:S02]  /*20d30*/  ISETP.NE.AND.EX P2, PT, RZ, UR5, PT, P2 ;  /* 0x00000005ff007c0c */ /* 0x000fe4000bf45320 */
[----:B------:R-:W-:Y:S02]  /*20d40*/  MOV R15, R34 ;  /* 0x00000022000f7202 */ /* 0x000fe40000000f00 */
[----:B------:R-:W-:Y:S02]  /*20d50*/  LOP3.LUT R38, R38, R145, RZ, 0x3c, !PT ;  /* 0x0000009126267212 */ /* 0x000fe400078e3cff */
[----:B------:R-:W-:-:S02]  /*20d60*/  MOV R14, R42 ;  /* 0x0000002a000e7202 */ /* 0x000fc40000000f00 */
[----:B------:R-:W-:Y:S02]  /*20d70*/  F2FP.F16.F32.PACK_AB R34, R37, R36 ;  /* 0x000000242522723e */ /* 0x000fe400000000ff */
[----:B------:R-:W-:Y:S02]  /*20d80*/  F2FP.F16.F32.PACK_AB R35, R136, R125 ;  /* 0x0000007d8823723e */ /* 0x000fe400000000ff */
[----:B------:R-:W-:Y:S01]  /*20d90*/  MOV R20, R20 ;  /* 0x0000001400147202 */ /* 0x000fe20000000f00 */
[----:B------:R-:W1:Y:S01]  /*20da0*/  @P2 LDC.64 R8, c[0x0][0xc08] ;  /* 0x00030200ff082b82 */ /* 0x000e620000000a00 */
[----:B------:R-:W-:Y:S01]  /*20db0*/  MOV R0, R50 ;  /* 0x0000003200007202 */ /* 0x000fe20000000f00 */
[----:B------:R-:W-:Y:S01]  /*20dc0*/  STSM.16.M88.4 [R24], R32 ;  /* 0x0000002018007844 */ /* 0x000fe20000000200 */
[----:B------:R-:W-:Y:S02]  /*20dd0*/  F2FP.F16.F32.PACK_AB R42, R45, R44 ;  /* 0x0000002c2d2a723e */ /* 0x000fe400000000ff */
[----:B------:R-:W-:-:S02]  /*20de0*/  F2FP.F16.F32.PACK_AB R43, R134, R123 ;  /* 0x0000007b862b723e */ /* 0x000fc400000000ff */
[----:B------:R-:W-:Y:S02]  /*20df0*/  LOP3.LUT R46, R46, R149, RZ, 0x3c, !PT ;  /* 0x000000952e2e7212 */ /* 0x000fe400078e3cff */
[----:B------:R-:W-:Y:S01]  /*20e00*/  SHF.R.U64 R111, R111, 0x3, RZ ;  /* 0x000000036f6f7819 */ /* 0x000fe200000012ff */
[----:B------:R2:W-:Y:S01]  /*20e10*/  STSM.16.M88.4 [R20], R40 ;  /* 0x0000002814007844 */ /* 0x0005e20000000200 */
        /* <DEDUP_REMOVED lines=8> */
[----:B------:R-:W-:Y:S01]  /*20ea0*/  LOP3.LUT R12, R111, R86, RZ, 0x3c, !PT ;  /* 0x000000566f0c7212 */ /* 0x000fe200078e3cff */
[----:B------:R-:W-:Y:S01]  /*20eb0*/  STSM.16.M88.4 [R15], R56 ;  /* 0x000000380f007844 */ /* 0x000fe20000000200 */
[----:B------:R-:W-:Y:S01]  /*20ec0*/  MOV R46, R46 ;  /* 0x0000002e002e7202 */ /* 0x000fe20000000f00 */
[----:B------:R-:W-:Y:S01]  /*20ed0*/  ULDC UR4, c[0x0][0xa88] ;  /* 0x0002a20000047ab9 */ /* 0x000fe20000000800 */
[----:B------:R-:W-:Y:S01]  /*20ee0*/  MOV R54, R54 ;  /* 0x0000003600367202 */ /* 0x000fe20000000f00 */
[----:B------:R3:W-:Y:S01]  /*20ef0*/  STSM.16.M88.4 [R38], R64 ;  /* 0x0000004026007844 */ /* 0x0007e20000000200 */
[----:B------:R-:W-:Y:S01]  /*20f00*/  MOV R12, R12 ;  /* 0x0000000c000c7202 */ /* 0x000fe20000000f00 */
[----:B--2---:R-:W-:-:S02]  /*20f10*/  IMAD.MOV.U32 R20, RZ, RZ, RZ ;  /* 0x000000ffff147224 */ /* 0x004fc400078e00ff */
[----:B------:R-:W-:Y:S04]  /*20f20*/  STSM.16.M88.4 [R14], R72 ;  /* 0x000000480e007844 */ /* 0x000fe80000000200 */
[----:B------:R-:W-:Y:S04]  /*20f30*/  STSM.16.M88.4 [R46], R80 ;  /* 0x000000502e007844 */ /* 0x000fe80000000200 */
[----:B------:R2:W-:Y:S04]  /*20f40*/  STSM.16.M88.4 [R0], R88 ;  /* 0x0000005800007844 */ /* 0x0005e80000000200 */
[----:B------:R4:W-:Y:S04]  /*20f50*/  STSM.16.M88.4 [R54], R96 ;  /* 0x0000006036007844 */ /* 0x0009e80000000200 */
[----:B------:R4:W-:Y:S04]  /*20f60*/  STSM.16.M88.4 [R3], R104 ;  /* 0x0000006803007844 */ /* 0x0009e80000000200 */
[----:B------:R4:W-:Y:S01]  /*20f70*/  STSM.16.M88.4 [R12], R112 ;  /* 0x000000700c007844 */ /* 0x0009e20000000200 */
[----:B------:R-:W-:Y:S01]  /*20f80*/  BAR.SYNC.DEFER_BLOCKING 0x1, 0x100 ;  /* 0x0044000000007b1d */ /* 0x000fe20000010000 */
[----:B---3--:R-:W-:-:S02]  /*20f90*/  IMAD.U32 R65, RZ, RZ, UR4 ;  /* 0x00000004ff417e24 */ /* 0x008fc4000f8e00ff */
[----:B-1----:R-:W-:-:S05]  /*20fa0*/  @P2 IMAD.WIDE R8, R219, 0x4, R8 ;  /* 0x00000004db082825 */ /* 0x002fca00078e0208 */
[----:B--2---:R-:W1:Y:S01]  /*20fb0*/  LDC R0, c[0x0][0xbe8] ;  /* 0x0002fa00ff007b82 */ /* 0x004e620000000800 */
        /* <DEDUP_REMOVED lines=9> */
[----:B---3--:R-:W-:-:S07]  /*21050*/  IADD3 R65, -R8, R65, RZ ;  /* 0x0000004108417210 */ /* 0x008fce0007ffe1ff */
.L_x_5390:
[----:B------:R-:W3:Y:S01]  /*21060*/  LDL R31, [R1+0x54] ;  /* 0x00005400011f7983 */ /* 0x000ee20000100800 */
[----:B------:R-:W-:Y:S01]  /*21070*/  SHF.R.S32.HI R64, RZ, 0x1f, R218 ;  /* 0x0000001fff407819 */ /* 0x000fe200000114da */
[----:B------:R-:W-:Y:S01]  /*21080*/  IMAD.IADD R12, R212, 0x1, R208 ;  /* 0x00000001d40c7824 */ /* 0x000fe200078e02d0 */
[----:B------:R-:W-:Y:S01]  /*21090*/  ULDC.64 UR4, c[0x0][0xb90] ;  /* 0x0002e40000047ab9 */ /* 0x000fe20000000a00 */
[----:B-----5:R-:W-:Y:S01]  /*210a0*/  SHF.R.S32.HI R21, RZ, 0x1f, R20 ;  /* 0x0000001fff157819 */ /* 0x020fe20000011414 */
[----:B------:R-:W4:Y:S01]  /*210b0*/  @P1 LDC R71, c[0x0][0xbec] ;  /* 0x0002fb00ff471b82 */ /* 0x000f220000000800 */
[----:B------:R-:W-:Y:S01]  /*210c0*/  IMAD R9, R64, UR4, RZ ;  /* 0x0000000440097c24 */ /* 0x000fe2000f8e02ff */
[----:B------:R-:W-:Y:S01]  /*210d0*/  SHF.R.S32.HI R10, RZ, 0x1f, R219 ;  /* 0x0000001fff0a7819 */ /* 0x000fe200000114db */
[----:B-1----:R-:W-:Y:S01]  /*210e0*/  @P1 IMAD.HI.U32 R3, R12, R13, RZ ;  /* 0x0000000d0c031227 */ /* 0x002fe200078e00ff */
[----:B------:R-:W-:-:S03]  /*210f0*/  SEL R24, R219, RZ, !P0 ;  /* 0x000000ffdb187207 */ /* 0x000fc60004000000 */
[----:B------:R-:W-:Y:S01]  /*21100*/  IMAD.MOV.U32 R11, RZ, RZ, R12 ;  /* 0x000000ffff0b7224 */ /* 0x000fe200078e000c */
[----:B--2---:R-:W-:Y:S01]  /*21110*/  @P1 SHF.R.U32.HI R11, RZ, R14, R3 ;  /* 0x0000000eff0b1219 */ /* 0x004fe20000011603 */
[----:B------:R-:W-:Y:S01]  /*21120*/  IMAD R15, R218, UR5, R9 ;  /* 0x00000005da0f7c24 */ /* 0x000fe2000f8e0209 */
[----:B------:R-:W-:Y:S01]  /*21130*/  SEL R3, R10, RZ, !P0 ;  /* 0x000000ff0a037207 */ /* 0x000fe20004000000 */
[----:B------:R-:W-:Y:S01]  /*21140*/  IMAD.WIDE.U32 R8, R218, UR4, R20 ;  /* 0x00000004da087c25 */ /* 0x000fe2000f8e0014 */
[----:B------:R-:W-:Y:S01]  /*21150*/  IADD3 R29, -R11, RZ, RZ ;  /* 0x000000ff0b1d7210 */ /* 0x000fe20007ffe1ff */
[----:B------:R-:W-:Y:S01]  /*21160*/  ULDC.64 UR4, c[0x0][0xb98] ;  /* 0x0002e60000047ab9 */ /* 0x000fe20000000a00 */
[----:B------:R-:W1:Y:S01]  /*21170*/  @P1 LDC R73, c[0x0][0xbf0] ;  /* 0x0002fc00ff491b82 */ /* 0x000e620000000800 */
[----:B------:R-:W-:Y:S02]  /*21180*/  IMAD R13, R223, 0x40, R213 ;  /* 0x00000040df0d7824 */ /* 0x000fe400078e02d5 */
[----:B------:R-:W-:-:S02]  /*21190*/  IMAD.IADD R9, R9, 0x1, R15 ;  /* 0x0000000109097824 */ /* 0x000fc400078e020f */
[----:B------:R-:W-:-:S04]  /*211a0*/  IMAD.WIDE R6, R13, 0x2, R6 ;  /* 0x000000020d067825 */ /* 0x000fc800078e0206 */
[----:B------:R-:W-:Y:S01]  /*211b0*/  IMAD.WIDE.U32 R8, R24, UR4, R8 ;  /* 0x0000000418087c25 */ /* 0x000fe2000f8e0008 */
[C---:B------:R-:W-:Y:S02]  /*211c0*/  IADD3 R33, P4, R6.reuse, 0x4000, RZ ;  /* 0x0000400006217810 */ /* 0x040fe40007f9e0ff */
[----:B------:R-:W-:Y:S01]  /*211d0*/  IADD3 R41, P3, R6, 0x6000, RZ ;  /* 0x0000600006297810 */ /* 0x000fe20007f7e0ff */
[----:B------:R-:W-:Y:S01]  /*211e0*/  IMAD R15, R3, UR4, RZ ;  /* 0x00000004030f7c24 */ /* 0x000fe2000f8e02ff */
[----:B------:R-:W-:Y:S01]  /*211f0*/  IADD3 R10, P0, R11, R8, RZ ;  /* 0x000000080b0a7210 */ /* 0x000fe20007f1e0ff */
[----:B------:R-:W-:Y:S01]  /*21200*/  IMAD R13, R0, R29, R12 ;  /* 0x0000001d000d7224 */ /* 0x000fe200078e020c */
[----:B------:R-:W-:Y:S01]  /*21210*/  IADD3 R29, P2, R6, 0x1000, RZ ;  /* 0x00001000061d7810 */ /* 0x000fe20007f5e0ff */
[----:B------:R-:W-:Y:S01]  /*21220*/  IMAD R12, R24, UR5, R15 ;  /* 0x00000005180c7c24 */ /* 0x000fe2000f8e020f */
[----:B------:R-:W-:Y:S01]  /*21230*/  SHF.R.S32.HI R15, RZ, 0x1f, R11 ;  /* 0x0000001fff0f7819 */ /* 0x000fe2000001140b */
[----:B------:R-:W-:Y:S01]  /*21240*/  ULDC.64 UR4, c[0x0][0xb88] ;  /* 0x0002e20000047ab9 */ /* 0x000fe20000000a00 */
[----:B------:R-:W-:Y:S01]  /*21250*/  SHF.R.S32.HI R8, RZ, 0x1f, R13 ;  /* 0x0000001fff087819 */ /* 0x000fe2000001140d */
[----:B------:R-:W-:Y:S01]  /*21260*/  IMAD R65, R65, R0, RZ ;  /* 0x0000000041417224 */ /* 0x000fe200078e02ff */
[----:B------:R-:W-:-:S02]  /*21270*/  IADD3.X R11, R15, R9, R12, P0, !PT ;  /* 0x000000090f0b7210 */ /* 0x000fc400007fe40c */
[----:B------:R-:W-:Y:S01]  /*21280*/  IADD3 R9, P6, R6, 0x2000, RZ ;  /* 0x0000200006097810 */ /* 0x000fe20007fde0ff */
[----:B------:R-:W-:Y:S01]  /*21290*/  IMAD R14, R8, UR4, RZ ;  /* 0x00000004080e7c24 */ /* 0x000fe2000f8e02ff */
[----:B------:R-:W-:Y:S01]  /*212a0*/  LOP3.LUT R8, R29, 0x380, RZ, 0xc0, !PT ;  /* 0x000003801d087812 */ /* 0x000fe200078ec0ff */
[----:B------:R-:W-:Y:S01]  /*212b0*/  IMAD.WIDE.U32 R10, R13, UR4, R10 ;  /* 0x000000040d0a7c25 */ /* 0x000fe2000f8e000a */
[----:B------:R-:W-:Y:S02]  /*212c0*/  LOP3.LUT R12, R9, 0x380, RZ, 0xc0, !PT ;  /* 0x00000380090c7812 */ /* 0x000fe400078ec0ff */
[----:B------:R-:W-:Y:S01]  /*212d0*/  SHF.R.U64 R8, R8, 0x3, RZ ;  /* 0x0000000308087819 */ /* 0x000fe200000012ff */
        /* <DEDUP_REMOVED lines=10> */
[----:B------:R-:W-:Y:S01]  /*21380*/  ULDC.64 UR4, c[0x0][0xaa0] ;  /* 0x0002a80000047ab9 */ /* 0x000fe20000000a00 */
[----:B------:R-:W-:Y:S01]  /*21390*/  IADD3 R37, P0, R6, 0x5000, RZ ;  /* 0x0000500006257810 */ /* 0x000fe20007f1e0ff */
[----:B------:R-:W-:Y:S01]  /*213a0*/  IMAD R21, R21, UR4, RZ ;  /* 0x0000000415157c24 */ /* 0x000fe2000f8e02ff */
[----:B------:R-:W-:Y:S01]  /*213b0*/  LOP3.LUT R12, R12, R9, RZ, 0x3c, !PT ;  /* 0x000000090c0c7212 */ /* 0x000fe200078e3cff */
[----:B------:R-:W-:Y:S01]  /*213c0*/  IMAD.X R9, RZ, RZ, R7, P2 ;  /* 0x000000ffff097224 */ /* 0x000fe200010e0607 */
[----:B------:R-:W-:Y:S01]  /*213d0*/  LOP3.LUT R36, R37, 0x380, RZ, 0xc0, !PT ;  /* 0x0000038025247812 */ /* 0x000fe200078ec0ff */
[----:B------:R-:W-:Y:S01]  /*213e0*/  IMAD R67, R20, UR5, R21 ;  /* 0x0000000514437c24 */ /* 0x000fe2000f8e0215 */
[----:B------:R-:W-:Y:S01]  /*213f0*/  IADD3 R45, P2, R6, 0x7000, RZ ;  /* 0x00007000062d7810 */ /* 0x000fe20007f5e0ff */
[----:B------:R-:W-:Y:S01]  /*21400*/  IMAD.WIDE.U32 R20, R20, UR4, RZ ;  /* 0x0000000414147c25 */ /* 0x000fe2000f8e00ff */
[----:B------:R-:W-:Y:S01]  /*21410*/  LOP3.LUT R28, R29, 0x380, RZ, 0xc0, !PT ;  /* 0x000003801d1c7812 */ /* 0x000fe200078ec0ff */
[----:B------:R-:W2:Y:S01]  /*21420*/  SHFL.IDX PT, R55, R30, RZ, 0x1c1f ;  /* 0x001c1fff1e377589 */ /* 0x000ea200000e0000 */
[----:B------:R-:W-:Y:S01]  /*21430*/  LOP3.LUT R32, R33, 0x380, RZ, 0xc0, !PT ;  /* 0x0000038021207812 */ /* 0x000fe200078ec0ff */
[----:B------:R-:W-:Y:S01]  /*21440*/  ULDC.64 UR4, c[0x0][0xae8] ;  /* 0x0002ba0000047ab9 */ /* 0x000fe20000000a00 */
[----:B------:R-:W-:Y:S01]  /*21450*/  LOP3.LUT R40, R41, 0x380, RZ, 0xc0, !PT ;  /* 0x0000038029287812 */ /* 0x000fe200078ec0ff */
[----:B------:R-:W-:Y:S01]  /*21460*/  SHFL.IDX PT, R58, R14, 0x1, 0x1c1f ;  /* 0x003c1f000e3a7f89 */ /* 0x000fe200000e0000 */
[----:B------:R-:W-:-:S02]  /*21470*/  SHF.R.U64 R36, R36, 0x3, RZ ;  /* 0x0000000324247819 */ /* 0x000fc400000012ff */
[----:B------:R-:W-:Y:S01]  /*21480*/  LOP3.LUT R44, R45, 0x380, RZ, 0xc0, !PT ;  /* 0x000003802d2c7812 */ /* 0x000fe200078ec0ff */
[----:B------:R-:W0:Y:S01]  /*21490*/  SHFL.IDX PT, R59, R30, 0x1, 0x1c1f ;  /* 0x003c1f001e3b7f89 */ /* 0x000e2200000e0000 */
[----:B------:R-:W-:Y:S01]  /*214a0*/  IADD3 R21, R21, R67, RZ ;  /* 0x0000004315157210 */ /* 0x000fe20007ffe0ff */
[----:B------:R-:W-:Y:S01]  /*214b0*/  IMAD R67, R217, 0x20, R223 ;  /* 0x00000020d9437824 */ /* 0x000fe200078e02df */
[----:B------:R-:W-:Y:S02]  /*214c0*/  SHF.R.U64 R28, R28, 0x3, RZ ;  /* 0x000000031c1c7819 */ /* 0x000fe400000012ff */
[----:B------:R-:W-:Y:S02]  /*214d0*/  SHF.R.U64 R32, R32, 0x3, RZ ;  /* 0x0000000320207819 */ /* 0x000fe400000012ff */
[----:B------:R-:W-:Y:S01]  /*214e0*/  SHF.R.U64 R40, R40, 0x3, RZ ;  /* 0x0000000328287819 */ /* 0x000fe200000012ff */
[----:B------:R-:W-:Y:S01]  /*214f0*/  IMAD.IADD R66, R208, 0x1, R67 ;  /* 0x00000001d0427824 */ /* 0x000fe200078e0243 */
[----:B------:R-:W-:Y:S01]  /*21500*/  LOP3.LUT R36, R36, R37, RZ, 0x3c, !PT ;  /* 0x0000002524247212 */ /* 0x000fe200078e3cff */
[--C-:B------:R-:W-:Y:S01]  /*21510*/  IMAD.X R37, RZ, RZ, R7.reuse, P0 ;  /* 0x000000ffff257224 */ /* 0x100fe200000e0607 */
[----:B------:R-:W-:Y:S01]  /*21520*/  SHF.R.U64 R44, R44, 0x3, RZ ;  /* 0x000000032c2c7819 */ /* 0x000fe200000012ff */
[----:B------:R-:W-:Y:S01]  /*21530*/  IMAD R69, R64, UR4, RZ ;  /* 0x0000000440457c24 */ /* 0x000fe2000f8e02ff */
[----:B------:R-:W-:Y:S01]  /*21540*/  LOP3.LUT R28, R28, R29, RZ, 0x3c, !PT ;  /* 0x0000001d1c1c7212 */ /* 0x000fe200078e3cff */
[----:B------:R-:W-:Y:S01]  /*21550*/  IMAD.X R29, RZ, RZ, R7, P5 ;  /* 0x000000ffff1d7224 */ /* 0x000fe200028e0607 */
[----:B------:R-:W-:-:S02]  /*21560*/  LOP3.LUT R32, R32, R33, RZ, 0x3c, !PT ;  /* 0x0000002120207212 */ /* 0x000fc400078e3cff */
[----:B------:R-:W-:Y:S01]  /*21570*/  LOP3.LUT R40, R40, R41, RZ, 0x3c, !PT ;  /* 0x0000002928287212 */ /* 0x000fe200078e3cff */
[----:B------:R-:W-:Y:S01]  /*21580*/  IMAD.X R41, RZ, RZ, R7, P3 ;  /* 0x000000ffff297224 */ /* 0x000fe200018e0607 */
[----:B------:R-:W-:Y:S02]  /*21590*/  IADD3.X R33, RZ, R7, RZ, P4, !PT ;  /* 0x00000007ff217210 */ /* 0x000fe400027fe4ff */
[----:B------:R-:W-:Y:S02]  /*215a0*/  LOP3.LUT P0, RZ, R232, 0x3, RZ, 0xc0, !PT ;  /* 0x00000003e8ff7812 */ /* 0x000fe4000780c0ff */
[C---:B------:R-:W-:Y:S02]  /*215b0*/  IADD3 R49, P6, R6.reuse, 0x8000, RZ ;  /* 0x0000800006317810 */ /* 0x040fe40007fde0ff */
[C---:B------:R-:W-:Y:S02]  /*215c0*/  IADD3 R53, P5, R6.reuse, 0x9000, RZ ;  /* 0x0000900006357810 */ /* 0x040fe40007fbe0ff */
[----:B------:R-:W-:Y:S01]  /*215d0*/  IADD3 R57, P4, R6, 0xa000, RZ ;  /* 0x0000a00006397810 */ /* 0x000fe20007f9e0ff */
[----:B----4-:R-:W-:Y:S01]  /*215e0*/  @P1 IMAD.HI.U32 R64, R66, R71, RZ ;  /* 0x0000004742401227 */ /* 0x010fe200078e00ff */
[----:B------:R-:W-:-:S02]  /*215f0*/  LOP3.LUT R44, R44, R45, RZ, 0x3c, !PT ;  /* 0x0000002d2c2c7212 */ /* 0x000fc400078e3cff */
[----:B------:R-:W-:Y:S01]  /*21600*/  IADD3 R11, P3, R6, 0xb000, RZ ;  /* 0x0000b000060b7810 */ /* 0x000fe20007f7e0ff */
[C---:B------:R-:W-:Y:S01]  /*21610*/  IMAD R69, R218.reuse, UR5, R69 ;  /* 0x00000005da457c24 */ /* 0x040fe2000f8e0245 */
[----:B------:R-:W-:Y:S01]  /*21620*/  IADD3.X R45, RZ, R7, RZ, P2, !PT ;  /* 0x00000007ff2d7210 */ /* 0x000fe200017fe4ff */
[----:B------:R-:W-:Y:S01]  /*21630*/  IMAD.WIDE.U32 R20, R218, UR4, R20 ;  /* 0x00000004da147c25 */ /* 0x000fe2000f8e0014 */
[----:B------:R-:W-:Y:S01]  /*21640*/  LOP3.LUT R48, R49, 0x380, RZ, 0xc0, !PT ;  /* 0x0000038031307812 */ /* 0x000fe200078ec0ff */
[----:B------:R-:W-:Y:S01]  /*21650*/  ULDC.64 UR4, c[0x0][0xaf0] ;  /* 0x0002bc0000047ab9 */ /* 0x000fe20000000a00 */
[----:B------:R-:W-:Y:S02]  /*21660*/  LOP3.LUT R52, R53, 0x380, RZ, 0xc0, !PT ;  /* 0x0000038035347812 */ /* 0x000fe400078ec0ff */
[----:B------:R-:W-:Y:S01]  /*21670*/  LOP3.LUT R56, R57, 0x380, RZ, 0xc0, !PT ;  /* 0x0000038039387812 */ /* 0x000fe200078ec0ff */
[----:B------:R-:W-:Y:S01]  /*21680*/  IMAD.MOV.U32 R67, RZ, RZ, R66 ;  /* 0x000000ffff437224 */ /* 0x000fe200078e0042 */
[----:B------:R-:W-:Y:S01]  /*21690*/  LOP3.LUT R15, R6, 0x380, RZ, 0xc0, !PT ;  /* 0x00000380060f7812 */ /* 0x000fe200078ec0ff */
[----:B------:R-:W-:Y:S01]  /*216a0*/  IMAD R3, R3, UR4, RZ ;  /* 0x0000000403037c24 */ /* 0x000fe2000f8e02ff */
[----:B-1----:R-:W-:Y:S01]  /*216b0*/  @P1 SHF.R.U32.HI R67, RZ, R73, R64 ;  /* 0x00000049ff431219 */ /* 0x002fe20000011640 */
[----:B------:R-:W-:Y:S01]  /*216c0*/  IMAD.IADD R21, R21, 0x1, R69 ;  /* 0x0000000115157824 */ /* 0x000fe200078e0245 */
[----:B------:R-:W-:Y:S01]  /*216d0*/  SHF.R.U64 R48, R48, 0x3, RZ ;  /* 0x0000000330307819 */ /* 0x000fe200000012ff */
[----:B------:R-:W-:Y:S01]  /*216e0*/  IMAD.X R61, RZ, RZ, R7, P3 ;  /* 0x000000ffff3d7224 */ /* 0x000fe200018e0607 */
[----:B------:R-:W-:-:S02]  /*216f0*/  SHF.R.U64 R52, R52, 0x3, RZ ;  /* 0x0000000334347819 */ /* 0x000fc400000012ff */
[----:B------:R-:W-:Y:S01]  /*21700*/  SHF.R.U64 R56, R56, 0x3, RZ ;  /* 0x0000000338387819 */ /* 0x000fe200000012ff */
[C---:B------:R-:W-:Y:S01]  /*21710*/  IMAD R69, R24.reuse, UR5, R3 ;  /* 0x0000000518457c24 */ /* 0x040fe2000f8e0203 */
[----:B------:R-:W-:Y:S02]  /*21720*/  SHF.R.U64 R15, R15, 0x3, RZ ;  /* 0x000000030f0f7819 */ /* 0x000fe400000012ff */
[----:B------:R-:W-:Y:S01]  /*21730*/  SHF.R.S32.HI R3, RZ, 0x1f, R67 ;  /* 0x0000001fff037819 */ /* 0x000fe20000011443 */
[----:B------:R-:W-:Y:S01]  /*21740*/  IMAD.WIDE.U32 R20, R24, UR4, R20 ;  /* 0x0000000418147c25 */ /* 0x000fe2000f8e0014 */
[----:B------:R-:W-:Y:S01]  /*21750*/  LOP3.LUT R48, R48, R49, RZ, 0x3c, !PT ;  /* 0x0000003130307212 */ /* 0x000fe200078e3cff */
[----:B------:R-:W-:Y:S01]  /*21760*/  ULDC.64 UR4, c[0x0][0xae0] ;  /* 0x0002b80000047ab9 */ /* 0x000fe20000000a00 */
[----:B------:R-:W-:Y:S01]  /*21770*/  LOP3.LUT R52, R52, R53, RZ, 0x3c, !PT ;  /* 0x0000003534347212 */ /* 0x000fe200078e3cff */
[--C-:B------:R-:W-:Y:S01]  /*21780*/  IMAD.X R49, RZ, RZ, R7.reuse, P6 ;  /* 0x000000ffff317224 */ /* 0x100fe200030e0607 */
[----:B------:R-:W-:Y:S01]  /*21790*/  LOP3.LUT R56, R56, R57, RZ, 0x3c, !PT ;  /* 0x0000003938387212 */ /* 0x000fe200078e3cff */
[--C-:B------:R-:W-:Y:S01]  /*217a0*/  IMAD.X R53, RZ, RZ, R7.reuse, P5 ;  /* 0x000000ffff357224 */ /* 0x100fe200028e0607 */
[----:B------:R-:W-:Y:S01]  /*217b0*/  IADD3 R71, -R67, RZ, RZ ;  /* 0x000000ff43477210 */ /* 0x000fe20007ffe1ff */
[----:B------:R-:W-:Y:S01]  /*217c0*/  IMAD.X R57, RZ, RZ, R7, P4 ;  /* 0x000000ffff397224 */ /* 0x000fe200020e0607 */
[----:B------:R-:W-:Y:S01]  /*217d0*/  LOP3.LUT R6, R15, R6, RZ, 0x3c, !PT ;  /* 0x000000060f067212 */ /* 0x000fe200078e3cff */
[----:B------:R-:W-:-:S02]  /*217e0*/  IMAD R24, R3, UR4, RZ ;  /* 0x0000000403187c24 */ /* 0x000fc4000f8e02ff */
[----:B------:R-:W-:Y:S02]  /*217f0*/  IMAD R3, R0, R71, R66 ;  /* 0x0000004700037224 */ /* 0x000fe400078e0242 */
[----:B------:R-:W-:Y:S02]  /*21800*/  IMAD.IADD R21, R21, 0x1, R69 ;  /* 0x0000000115157824 */ /* 0x000fe400078e0245 */
[C---:B------:R-:W-:Y:S01]  /*21810*/  IMAD R69, R67.reuse, UR5, R24 ;  /* 0x0000000543457c24 */ /* 0x040fe2000f8e0218 */
[----:B------:R-:W-:Y:S01]  /*21820*/  SHF.R.S32.HI R0, RZ, 0x1f, R3 ;  /* 0x0000001fff007819 */ /* 0x000fe20000011403 */
[----:B------:R-:W-:Y:S01]  /*21830*/  IMAD.WIDE.U32 R20, R67, UR4, R20 ;  /* 0x0000000443147c25 */ /* 0x000fe2000f8e0014 */
[----:B------:R-:W-:-:S03]  /*21840*/  ULDC.64 UR4, c[0x0][0xad8] ;  /* 0x0002b60000047ab9 */ /* 0x000fc60000000a00 */
[----:B------:R-:W-:Y:S02]  /*21850*/  IMAD.IADD R21, R21, 0x1, R69 ;  /* 0x0000000115157824 */ /* 0x000fe400078e0245 */
[----:B------:R-:W-:Y:S02]  /*21860*/  IMAD R24, R0, UR4, RZ ;  /* 0x0000000400187c24 */ /* 0x000fe4000f8e02ff */
[----:B------:R-:W-:-:S04]  /*21870*/  IMAD.WIDE.U32 R20, R3, UR4, R20 ;  /* 0x0000000403147c25 */ /* 0x000fc8000f8e0014 */
[----:B------:R-:W-:Y:S01]  /*21880*/  IMAD R67, R3, UR5, R24 ;  /* 0x0000000503437c24 */ /* 0x000fe2000f8e0218 */
[----:B------:R-:W-:Y:S02]  /*21890*/  ULDC.64 UR4, c[0x0][0xa80] ;  /* 0x0002a00000047ab9 */ /* 0x000fe40000000a00 */
[----:B------:R-:W-:Y:S01]  /*218a0*/  LEA R64, P3, R20, UR4, 0x1 ;  /* 0x0000000414407c11 */ /* 0x000fe2000f8608ff */
[----:B------:R-:W-:-:S05]  /*218b0*/  IMAD.IADD R3, R21, 0x1, R67 ;  /* 0x0000000115037824 */ /* 0x000fca00078e0243 */
[----:B------:R-:W-:Y:S01]  /*218c0*/  LEA.HI.X R3, R20, UR5, R3, 0x1, P3 ;  /* 0x0000000514037c11 */ /* 0x000fe200098f0c03 */
[----:B------:R-:W1:Y:S01]  /*218d0*/  SHFL.IDX PT, R68, R64, RZ, 0x181f ;  /* 0x00181fff40447589 */ /* 0x000e6200000e0000 */
[----:B------:R-:W-:Y:S01]  /*218e0*/  BSSY B1, `(.L_x_5391) ;  /* 0x0000037000017945 */ /* 0x000fe20003800000 */
[----:B------:R-:W-:Y:S02]  /*218f0*/  SHF.R.S32.HI R70, RZ, 0x1f, R216 ;  /* 0x0000001fff467819 */ /* 0x000fe400000114d8 */
[----:B------:R-:W-:Y:S02]  /*21900*/  SHF.R.S32.HI R72, RZ, 0x1f, R215 ;  /* 0x0000001fff487819 */ /* 0x000fe400000114d7 */
[----:B------:R-:W-:Y:S01]  /*21910*/  SHF.R.S32.HI R74, RZ, 0x1f, R213 ;  /* 0x0000001fff4a7819 */ /* 0x000fe200000114d5 */
[----:B---3--:R-:W-:-:S04]  /*21920*/  IMAD.IADD R34, R31, 0x1, R208 ;  /* 0x000000011f227824 */ /* 0x008fc800078e02d0 */
[C---:B------:R-:W-:Y:S01]  /*21930*/  VIADD R10, R34.reuse, 0x8 ;  /* 0x00000008220a7836 */ /* 0x040fe20000000000 */
[----:B------:R-:W-:-:S04]  /*21940*/  ISETP.GE.OR P2, PT, R34, R65, P0 ;  /* 0x000000412200720c */ /* 0x000fc80000746670 */
[----:B------:R-:W-:Y:S02]  /*21950*/  ISETP.GE.OR P0, PT, R10, R65, P0 ;  /* 0x000000410a00720c */ /* 0x000fe40000706670 */
[----:B------:R-:W-:-:S04]  /*21960*/  LOP3.LUT R10, R11, 0x380, RZ, 0xc0, !PT ;  /* 0x000003800b0a7812 */ /* 0x000fc800078ec0ff */
[----:B------:R-:W-:-:S03]  /*21970*/  SHF.R.U64 R10, R10, 0x3, RZ ;  /* 0x000000030a0a7819 */ /* 0x000fc600000012ff */
[----:B--2---:R-:W-:Y:S01]  /*21980*/  @!P2 ST.E desc[UR60][R54.64], R5 ;  /* 0x000000053600a985 */ /* 0x004fe2000c10193c */
[----:B------:R-:W-:-:S03]  /*21990*/  LOP3.LUT R60, R10, R11, RZ, 0x3c, !PT ;  /* 0x0000000b0a3c7212 */ /* 0x000fc600078e3cff */
[----:B0-----:R0:W-:Y:S04]  /*219a0*/  @!P0 ST.E desc[UR60][R58.64], R4 ;  /* 0x000000043a008985 */ /* 0x0011e8000c10193c */
[----:B------:R-:W5:Y:S04]  /*219b0*/  LD.E.128 R8, desc[UR60][R8.64] ;  /* 0x0000003c08087980 */ /* 0x000f68000c101d00 */
[----:B------:R-:W5:Y:S04]  /*219c0*/  LD.E.128 R12, desc[UR60][R12.64] ;  /* 0x0000003c0c0c7980 */ /* 0x000f68000c101d00 */
        /* <DEDUP_REMOVED lines=16> */
[----:B------:R-:W-:-:S04]  /*21ad0*/  IMAD.IADD R208, R223, 0x1, R208 ;  /* 0x00000001dfd07824 */ /* 0x000fc800078e02d0 */
[C---:B------:R-:W-:Y:S01]  /*21ae0*/  VIADD R0, R208.reuse, 0x20 ;  /* 0x00000020d0007836 */ /* 0x040fe20000000000 */
[----:B------:R-:W-:-:S04]  /*21af0*/  ISETP.GE.AND P2, PT, R208, R65, PT ;  /* 0x00000041d000720c */ /* 0x000fc80003f46270 */
[----:B------:R-:W-:Y:S02]  /*21b00*/  ISETP.GE.AND P1, PT, R0, R65, PT ;  /* 0x000000410000720c */ /* 0x000fe40003f26270 */
[----:B------:R-:W-:-:S04]  /*21b10*/  IADD3 R0, R2, 0x30820, RZ ;  /* 0x0003082002007810 */ /* 0x000fc80007ffe0ff */
[----:B------:R-:W-:Y:S01]  /*21b20*/  PRMT R0, RZ, 0x654, R0 ;  /* 0x00000654ff007816 */ /* 0x000fe20000000000 */
[----:B------:R-:W-:-:S03]  /*21b30*/  VIADD R24, R208, 0x40 ;  /* 0x00000040d0187836 */ /* 0x000fc60000000000 */
[----:B0-----:R0:W-:Y:S02]  /*21b40*/  SYNCS.ARRIVE.TRANS64.RED.A1T0 RZ, [R0+URZ], RZ ;  /* 0x000000ff00ff79a7 */ /* 0x0011e4000810043f */
[----:B------:R-:W-:Y:S01]  /*21b50*/  ISETP.GE.AND P0, PT, R24, R65, PT ;  /* 0x000000411800720c */ /* 0x000fe20003f06270 */
[----:B0-----:R0:W2:Y:S01]  /*21b60*/  SHFL.IDX PT, R0, R3, RZ, 0x181f ;  /* 0x00181fff03007589 */ /* 0x0010a200000e0000 */
[----:B-1----:R-:W-:Y:S11]  /*21b70*/  @P2 BRA `(.L_x_5392) ;  /* 0x0000000000342947 */ /* 0x002ff60003800000 */
[----:B------:R-:W-:Y:S02]  /*21b80*/  ULDC UR4, c[0x0][0xac8] ;  /* 0x0002b20000047ab9 */ /* 0x000fe40000000800 */
[----:B------:R-:W-:Y:S02]  /*21b90*/  ISETP.GE.AND P4, PT, R213, UR4, PT ;  /* 0x00000004d5007c0c */ /* 0x000fe4000bf86270 */
[----:B------:R-:W-:Y:S02]  /*21ba0*/  ISETP.GE.AND P3, PT, R215, UR4, PT ;  /* 0x00000004d7007c0c */ /* 0x000fe4000bf66270 */
[----:B------:R-:W-:-:S09]  /*21bb0*/  ISETP.GE.AND P2, PT, R216, UR4, PT ;  /* 0x00000004d8007c0c */ /* 0x000fd2000bf46270 */
[-C--:B------:R-:W-:Y:S02]  /*21bc0*/  @!P4 LEA R20, P6, R213, R68.reuse, 0x1 ;  /* 0x00000044d514c211 */ /* 0x080fe400078c08ff */
        /* <DEDUP_REMOVED lines=8> */
.L_x_5392:
[----:B------:R-:W-:Y:S05]  /*21c50*/  BSYNC B1 ;  /* 0x0000000000017941 */ /* 0x000fea0003800000 */
.L_x_5391:
[----:B--2---:R2:W3:Y:S01]  /*21c60*/  SHFL.IDX PT, R0, R3, 0x1, 0x181f ;  /* 0x00381f0003007f89 */ /* 0x0044e200000e0000 */
[----:B------:R-:W-:Y:S03]  /*21c70*/  BSSY B1, `(.L_x_5393) ;  /* 0x0000010000017945 */ /* 0x000fe60003800000 */
[----:B-1----:R2:W1:Y:S01]  /*21c80*/  SHFL.IDX PT, R20, R64, 0x1, 0x181f ;  /* 0x00381f0040147f89 */ /* 0x00246200000e0000 */
[----:B------:R-:W-:Y:S05]  /*21c90*/  @P1 BRA `(.L_x_5394) ;  /* 0x0000000000341947 */ /* 0x000fea0003800000 */
[----:B------:R-:W-:Y:S02]  /*21ca0*/  ULDC UR4, c[0x0][0xac8] ;  /* 0x0002b20000047ab9 */ /* 0x000fe40000000800 */
[----:B------:R-:W-:Y:S02]  /*21cb0*/  ISETP.GE.AND P4, PT, R213, UR4, PT ;  /* 0x00000004d5007c0c */ /* 0x000fe4000bf86270 */
[----:B------:R-:W-:Y:S02]  /*21cc0*/  ISETP.GE.AND P5, PT, R215, UR4, PT ;  /* 0x00000004d7007c0c */ /* 0x000fe4000bfa6270 */
[----:B------:R-:W-:-:S09]  /*21cd0*/  ISETP.GE.AND P6, PT, R216, UR4, PT ;  /* 0x00000004d8007c0c */ /* 0x000fd2000bfc6270 */
[-C--:B-1---5:R-:W-:Y:S02]  /*21ce0*/  @!P4 LEA R4, P1, R213, R20.reuse, 0x1 ;  /* 0x00000014d504c211 */ /* 0x0a2fe400078208ff */
[-C--:B------:R-:W-:Y:S02]  /*21cf0*/  @!P5 LEA R6, P2, R215, R20.reuse, 0x1 ;  /* 0x00000014d706d211 */ /* 0x080fe400078408ff */
[C---:B------:R-:W-:Y:S02]  /*21d00*/  @!P6 LEA R20, P3, R216.reuse, R20, 0x1 ;  /* 0x00000014d814e211 */ /* 0x040fe400078608ff */
[-C--:B---3--:R-:W-:Y:S02]  /*21d10*/  @!P4 LEA.HI.X R5, R213, R0.reuse, R74, 0x1, P1 ;  /* 0x00000000d505c211 */ /* 0x088fe400008f0c4a */
[-C--:B------:R-:W-:Y:S02]  /*21d20*/  @!P5 LEA.HI.X R7, R215, R0.reuse, R72, 0x1, P2 ;  /* 0x00000000d707d211 */ /* 0x080fe400010f0c48 */
[----:B------:R-:W-:Y:S01]  /*21d30*/  @!P6 LEA.HI.X R21, R216, R0, R70, 0x1, P3 ;  /* 0x00000000d815e211 */ /* 0x000fe200018f0c46 */
[----:B------:R4:W-:Y:S04]  /*21d40*/  @!P4 ST.E.128 desc[UR60][R4.64], R8 ;  /* 0x000000080400c985 */ /* 0x0009e8000c101d3c */
[----:B------:R4:W-:Y:S04]  /*21d50*/  @!P5 ST.E.128 desc[UR60][R6.64], R36 ;  /* 0x000000240600d985 */ /* 0x0009e8000c101d3c */
[----:B------:R4:W-:Y:S02]  /*21d60*/  @!P6 ST.E.128 desc[UR60][R20.64], R52 ;  /* 0x000000341400e985 */ /* 0x0009e4000c101d3c */
.L_x_5394:
[----:B------:R-:W-:Y:S05]  /*21d70*/  BSYNC B1 ;  /* 0x0000000000017941 */ /* 0x000fea0003800000 */
.L_x_5393:
[----:B---3--:R3:W0:Y:S01]  /*21d80*/  SHFL.IDX PT, R0, R3, 0x2, 0x181f ;  /* 0x00581f0003007f89 */ /* 0x00862200000e0000 */
[----:B------:R-:W-:Y:S03]  /*21d90*/  BSSY B1, `(.L_x_5395) ;  /* 0x0000010000017945 */ /* 0x000fe60003800000 */
[----:B----45:R3:W4:Y:S01]  /*21da0*/  SHFL.IDX PT, R8, R64, 0x2, 0x181f ;  /* 0x00581f0040087f89 */ /* 0x03072200000e0000 */
        /* <DEDUP_REMOVED lines=14> */
.L_x_5396:
[----:B------:R-:W-:Y:S05]  /*21e90*/  BSYNC B1 ;  /* 0x0000000000017941 */ /* 0x000fea0003800000 */
.L_x_5395:
[----:B0-----:R-:W-:Y:S01]  /*21ea0*/  VIADD R0, R208, 0x60 ;  /* 0x00000060d0007836 */ /* 0x001fe20000000000 */
[----:B----4-:R0:W4:Y:S04]  /*21eb0*/  SHFL.IDX PT, R8, R3, 0x3, 0x181f ;  /* 0x00781f0003087f89 */ /* 0x01012800000e0000 */
[----:B------:R-:W-:Y:S01]  /*21ec0*/  ISETP.GE.AND P0, PT, R0, R65, PT ;  /* 0x000000410000720c */ /* 0x000fe20003f06270 */
[----:B--23--:R-:W2:-:S12]  /*21ed0*/  SHFL.IDX PT, R64, R64, 0x3, 0x181f ;  /* 0x00781f0040407f89 */ /* 0x00ce9800000e0000 */
[----:B0-----:R-:W-:Y:S05]  /*21ee0*/  @P0 BRA `(.L_x_5397) ;  /* 0x0000000c003c0947 */ /* 0x001fea0003800000 */
[----:B------:R-:W-:Y:S02]  /*21ef0*/  ULDC UR4, c[0x0][0xac8] ;  /* 0x0002b20000047ab9 */ /* 0x000fe40000000800 */
[----:B------:R-:W-:Y:S02]  /*21f00*/  ISETP.GE.AND P2, PT, R213, UR4, PT ;  /* 0x00000004d5007c0c */ /* 0x000fe4000bf46270 */
[----:B------:R-:W-:-:S11]  /*21f10*/  ISETP.GE.AND P3, PT, R215, UR4, PT ;  /* 0x00000004d7007c0c */ /* 0x000fd6000bf66270 */
[-C--:B--2---:R-:W-:Y:S02]  /*21f20*/  @!P2 LEA R4, P0, R213, R64.reuse, 0x1 ;  /* 0x00000040d504a211 */ /* 0x084fe400078008ff */
[----:B------:R-:W-:Y:S02]  /*21f30*/  @!P3 LEA R6, P1, R215, R64, 0x1 ;  /* 0x00000040d706b211 */ /* 0x000fe400078208ff */
[-C--:B----4-:R-:W-:Y:S02]  /*21f40*/  @!P2 LEA.HI.X R5, R213, R8.reuse, R74, 0x1, P0 ;  /* 0x00000008d505a211 */ /* 0x090fe400000f0c4a */
[----:B------:R-:W-:Y:S02]  /*21f50*/  @!P3 LEA.HI.X R7, R215, R8, R72, 0x1, P1 ;  /* 0x00000008d707b211 */ /* 0x000fe400008f0c48 */
[----:B------:R-:W-:Y:S01]  /*21f60*/  ISETP.GE.AND P0, PT, R216, UR4, PT ;  /* 0x00000004d8007c0c */ /* 0x000fe2000bf06270 */
[----:B------:R0:W-:Y:S04]  /*21f70*/  @!P2 ST.E.128 desc[UR60][R4.64], R28 ;  /* 0x0000001c0400a985 */ /* 0x0001e8000c101d3c */
[----:B------:R0:W-:Y:S08]  /*21f80*/  @!P3 ST.E.128 desc[UR60][R6.64], R44 ;  /* 0x0000002c0600b985 */ /* 0x0001f0000c101d3c */
[----:B------:R-:W-:Y:S05]  /*21f90*/  @P0 BRA `(.L_x_5397) ;  /* 0x0000000c00100947 */ /* 0x000fea0003800000 */
[----:B0-----:R-:W-:-:S04]  /*21fa0*/  LEA R4, P0, R216, R64, 0x1 ;  /* 0x00000040d8047211 */ /* 0x001fc800078008ff */
[----:B------:R-:W-:-:S05]  /*21fb0*/  LEA.HI.X R5, R216, R8, R70, 0x1, P0 ;  /* 0x00000008d8057211 */ /* 0x000fca00000f0c46 */
[----:B------:R0:W-:Y:S01]  /*21fc0*/  ST.E.128 desc[UR60][R4.64], R60 ;  /* 0x0000003c04007985 */ /* 0x0001e2000c101d3c */
[----:B------:R-:W-:Y:S05]  /*21fd0*/  BRA `(.L_x_5397) ;  /* 0x0000000c00007947 */ /* 0x000fea0003800000 */
.L_x_5389:
[----:B------:R-:W-:Y:S01]  /*21fe0*/  ULDC.64 UR4, c[0x0][0xc00] ;  /* 0x0003000000047ab9 */ /* 0x000fe20000000a00 */
[----:B------:R-:W2:Y:S01]  /*21ff0*/  LDC.64 R4, c[0x0][0xc00] ;  /* 0x00030000ff047b82 */ /* 0x000ea20000000a00 */
[----:B------:R-:W-:Y:S01]  /*22000*/  ISETP.NE.U32.AND P0, PT, RZ, UR4, PT ;  /* 0x00000004ff007c0c */ /* 0x000fe2000bf05070 */
[----:B------:R-:W-:-:S03]  /*22010*/  IMAD.MOV.U32 R3, RZ, RZ, RZ ;  /* 0x000000ffff037224 */ /* 0x000fc600078e00ff */
[----:B------:R-:W-:Y:S01]  /*22020*/  ISETP.NE.AND.EX P0, PT, RZ, UR5, PT, P0 ;  /* 0x00000005ff007c0c */ /* 0x000fe2000bf05300 */
[----:B------:R-:W-:Y:S02]  /*22030*/  ULDC.64 UR4, c[0x0][0xc08] ;  /* 0x0003020000047ab9 */ /* 0x000fe40000000a00 */
[----:B------:R-:W-:Y:S01]  /*22040*/  ISETP.NE.U32.AND P1, PT, RZ, UR4, PT ;  /* 0x00000004ff007c0c */ /* 0x000fe2000bf25070 */
[----:B------:R-:W3:Y:S03]  /*22050*/  LDC R29, c[0x0][0xbe8] ;  /* 0x0002fa00ff1d7b82 */ /* 0x000ee60000000800 */
[----:B------:R-:W-:Y:S01]  /*22060*/  ISETP.NE.AND.EX P1, PT, RZ, UR5, PT, P1 ;  /* 0x00000005ff007c0c */ /* 0x000fe2000bf25310 */
[----:B--2---:R-:W-:-:S12]  /*22070*/  IMAD.WIDE R4, R219, 0x4, R4 ;  /* 0x00000004db047825 */ /* 0x004fd800078e0204 */
[----:B------:R-:W2:Y:S01]  /*22080*/  @P1 LDC.64 R6, c[0x0][0xc08] ;  /* 0x00030200ff061b82 */ /* 0x000ea20000000a00 */
[----:B------:R-:W-:Y:S02]  /*22090*/  ULDC UR4, c[0x0][0xa88] ;  /* 0x0002a20000047ab9 */ /* 0x000fe40000000800 */
[----:B------:R-:W-:Y:S01]  /*220a0*/  MOV R0, UR4 ;  /* 0x0000000400007c02 */ /* 0x000fe20008000f00 */
[----:B------:R4:W5:Y:S01]  /*220b0*/  @P0 LDG.E R3, desc[UR60][R4.64] ;  /* 0x0000003c04030981 */ /* 0x000962000c1e1900 */
[----:B--2---:R-:W-:-:S05]  /*220c0*/  @P1 IMAD.WIDE R6, R219, 0x4, R6 ;  /* 0x00000004db061825 */ /* 0x004fca00078e0206 */
[----:B------:R4:W5:Y:S01]  /*220d0*/  @P1 LDG.E R0, desc[UR60][R6.64] ;  /* 0x0000003c06001981 */ /* 0x000962000c1e1900 */
[----:B---3--:R-:W-:Y:S01]  /*220e0*/  ISETP.NE.AND P2, PT, R29, 0x1, PT ;  /* 0x000000011d00780c */ /* 0x008fe20003f45270 */
[----:B------:R-:W2:-:S12]  /*220f0*/  S2R R9, SR_TID.X ;  /* 0x0000000000097919 */ /* 0x000e980000002100 */
[----:B------:R-:W3:Y:S08]  /*22100*/  @P2 LDC R20, c[0x0][0xbec] ;  /* 0x0002fb00ff142b82 */ /* 0x000ef00000000800 */
[----:B------:R-:W0:Y:S01]  /*22110*/  @P2 LDC R31, c[0x0][0xbf0] ;  /* 0x0002fc00ff1f2b82 */ /* 0x000e220000000800 */
[----:B--2---:R-:W-:-:S05]  /*22120*/  VIADD R8, R9, 0xffffff80 ;  /* 0xffffff8009087836 */ /* 0x004fca0000000000 */
[----:B------:R-:W-:Y:S02]  /*22130*/  ISETP.GE.AND P3, PT, R8, 0x80, PT ;  /* 0x000000800800780c */ /* 0x000fe40003f66270 */
[----:B------:R-:W-:Y:S01]  /*22140*/  SHF.R.S32.HI R8, RZ, 0x1f, R219 ;  /* 0x0000001fff087819 */ /* 0x000fe200000114db */
[----:B----4-:R-:W-:Y:S10]  /*22150*/  @P1 BRA `(.L_x_5398) ;  /* 0x0000000000101947 */ /* 0x010ff40003800000 */
[----:B------:R-:W-:Y:S05]  /*22160*/  @!P0 BRA `(.L_x_5398) ;  /* 0x00000000000c8947 */ /* 0x000fea0003800000 */
[----:B------:R-:W2:Y:S04]  /*22170*/  LDG.E R7, desc[UR60][R4.64] ;  /* 0x0000003c04077981 */ /* 0x000ea8000c1e1900 */
[----:B-----5:R-:W2:Y:S02]  /*22180*/  LDG.E R0, desc[UR60][R4.64+0x4] ;  /* 0x0000043c04007981 */ /* 0x020ea4000c1e1900 */
[----:B--2---:R-:W-:-:S07]  /*22190*/  IMAD.IADD R0, R0, 0x1, -R7 ;  /* 0x0000000100007824 */ /* 0x004fce00078e0a07 */
.L_x_5398:
[----:B------:R-:W-:Y:S01]  /*221a0*/  BSSY B1, `(.L_x_5399) ;  /* 0x000002c000017945 */ /* 0x000fe20003800000 */
[----:B------:R-:W-:Y:S02]  /*221b0*/  SHF.R.S32.HI R12, RZ, 0x1f, R218 ;  /* 0x0000001fff0c7819 */ /* 0x000fe400000114da */
[----:B------:R-:W-:Y:S02]  /*221c0*/  SEL R13, R219, RZ, !P0 ;  /* 0x000000ffdb0d7207 */ /* 0x000fe40004000000 */
[----:B------:R-:W-:Y:S02]  /*221d0*/  SEL R14, R8, RZ, !P0 ;  /* 0x000000ff080e7207 */ /* 0x000fe40004000000 */
[----:B-----5:R-:W-:Y:S01]  /*221e0*/  SHF.R.S32.HI R10, RZ, 0x1f, R3 ;  /* 0x0000001fff0a7819 */ /* 0x020fe20000011403 */
[----:B------:R-:W-:Y:S06]  /*221f0*/  @P3 BRA `(.L_x_5400) ;  /* 0x0000000000983947 */ /* 0x000fec0003800000 */
[----:B------:R-:W2:Y:S01]  /*22200*/  LDC R11, c[0x0][0xbe8] ;  /* 0x0002fa00ff0b7b82 */ /* 0x000ea20000000800 */
[----:B------:R-:W-:Y:S01]  /*22210*/  IADD3 R8, R208, -0x80, R9 ;  /* 0xffffff80d0087810 */ /* 0x000fe20007ffe009 */
[----:B--2---:R-:W-:-:S05]  /*22220*/  IMAD R4, R0, R11, RZ ;  /* 0x0000000b00047224 */ /* 0x004fca00078e02ff */
        /* <DEDUP_REMOVED lines=35> */
.L_x_5400:
[----:B------:R-:W-:Y:S05]  /*22460*/  BSYNC B1 ;  /* 0x0000000000017941 */ /* 0x000fea0003800000 */
.L_x_5399:
[----:B------:R-:W-:Y:S01]  /*22470*/  ULDC.64 UR4, c[0x0][0xaa0] ;  /* 0x0002a80000047ab9 */ /* 0x000fe20000000a00 */
[----:B------:R-:W-:Y:S01]  /*22480*/  BSSY B1, `(.L_x_5401) ;  /* 0x000003f000017945 */ /* 0x000fe20003800000 */
[----:B------:R-:W-:Y:S01]  /*22490*/  IMAD R4, R10, UR4, RZ ;  /* 0x000000040a047c24 */ /* 0x000fe2000f8e02ff */
[----:B------:R-:W-:Y:S02]  /*224a0*/  SHF.R.S32.HI R15, RZ, 0x1f, R216 ;  /* 0x0000001fff0f7819 */ /* 0x000fe400000114d8 */
[----:B------:R-:W-:Y:S01]  /*224b0*/  SHF.R.S32.HI R21, RZ, 0x1f, R215 ;  /* 0x0000001fff157819 */ /* 0x000fe200000114d7 */
[C---:B--2---:R-:W-:Y:S01]  /*224c0*/  IMAD R7, R3.reuse, UR5, R4 ;  /* 0x0000000503077c24 */ /* 0x044fe2000f8e0204 */
[----:B-1----:R-:W-:Y:S01]  /*224d0*/  SHF.R.S32.HI R24, RZ, 0x1f, R213 ;  /* 0x0000001fff187819 */ /* 0x002fe200000114d5 */
[----:B------:R-:W-:Y:S01]  /*224e0*/  IMAD.WIDE.U32 R4, R3, UR4, RZ ;  /* 0x0000000403047c25 */ /* 0x000fe2000f8e00ff */
[----:B------:R-:W-:Y:S01]  /*224f0*/  LEA R3, R217, R223, 0x5 ;  /* 0x000000dfd9037211 */ /* 0x000fe200078e28ff */
[----:B------:R-:W-:-:S02]  /*22500*/  ULDC.64 UR4, c[0x0][0xae8] ;  /* 0x0002ba0000047ab9 */ /* 0x000fc40000000a00 */
[----:B------:R-:W-:Y:S02]  /*22510*/  IMAD.IADD R5, R5, 0x1, R7 ;  /* 0x0000000105057824 */ /* 0x000fe400078e0207 */
[----:B------:R-:W-:Y:S02]  /*22520*/  IMAD.IADD R9, R208, 0x1, R3 ;  /* 0x00000001d0097824 */ /* 0x000fe400078e0203 */
[----:B------:R-:W-:Y:S02]  /*22530*/  IMAD R7, R12, UR4, RZ ;  /* 0x000000040c077c24 */ /* 0x000fe4000f8e02ff */
[----:B---3--:R-:W-:-:S04]  /*22540*/  @P2 IMAD.HI.U32 R6, R9, R20, RZ ;  /* 0x0000001409062227 */ /* 0x008fc800078e00ff */
[C---:B------:R-:W-:Y:S02]  /*22550*/  IMAD R7, R218.reuse, UR5, R7 ;  /* 0x00000005da077c24 */ /* 0x040fe4000f8e0207 */
[----:B------:R-:W-:Y:S01]  /*22560*/  IMAD.WIDE.U32 R4, R218, UR4, R4 ;  /* 0x00000004da047c25 */ /* 0x000fe2000f8e0004 */
[----:B------:R-:W-:-:S03]  /*22570*/  ULDC.64 UR4, c[0x0][0xaf0] ;  /* 0x0002bc0000047ab9 */ /* 0x000fc60000000a00 */
[----:B------:R-:W-:Y:S01]  /*22580*/  IMAD.MOV.U32 R3, RZ, RZ, R9 ;  /* 0x000000ffff037224 */ /* 0x000fe200078e0009 */
[----:B0-----:R-:W-:Y:S01]  /*22590*/  @P2 SHF.R.U32.HI R3, RZ, R31, R6 ;  /* 0x0000001fff032219 */ /* 0x001fe20000011606 */
        /* <DEDUP_REMOVED lines=25> */
[-C--:B------:R-:W-:Y:S02]  /*22730*/  ISETP.GE.AND P1, PT, R0, R29.reuse, PT ;  /* 0x0000001d0000720c */ /* 0x080fe40003f26270 */
[----:B------:R-:W-:Y:S02]  /*22740*/  IADD3 R0, R208, 0x40, RZ ;  /* 0x00000040d0007810 */ /* 0x000fe40007ffe0ff */
[----:B------:R-:W-:Y:S02]  /*22750*/  LEA.HI.X R3, R4, UR5, R3, 0x1, P3 ;  /* 0x0000000504037c11 */ /* 0x000fe400098f0c03 */
[----:B------:R-:W-:Y:S01]  /*22760*/  ISETP.GE.AND P0, PT, R0, R29, PT ;  /* 0x0000001d0000720c */ /* 0x000fe20003f06270 */
[----:B------:R0:W1:Y:S04]  /*22770*/  SHFL.IDX PT, R4, R6, RZ, 0x181f ;  /* 0x00181fff06047589 */ /* 0x00006800000e0000 */
[----:B------:R0:W2:Y:S01]  /*22780*/  SHFL.IDX PT, R0, R3, RZ, 0x181f ;  /* 0x00181fff03007589 */ /* 0x0000a200000e0000 */
[----:B------:R-:W-:Y:S07]  /*22790*/  @P2 BRA `(.L_x_5402) ;  /* 0x0000000000342947 */ /* 0x000fee0003800000 */
[----:B------:R-:W-:Y:S02]  /*227a0*/  ULDC UR4, c[0x0][0xac8] ;  /* 0x0002b20000047ab9 */ /* 0x000fe40000000800 */
        /* <DEDUP_REMOVED lines=12> */
.L_x_5402:
[----:B------:R-:W-:Y:S05]  /*22870*/  BSYNC B1 ;  /* 0x0000000000017941 */ /* 0x000fea0003800000 */
.L_x_5401:
[----:B--2---:R2:W4:Y:S01]  /*22880*/  SHFL.IDX PT, R0, R3, 0x1, 0x181f ;  /* 0x00381f0003007f89 */ /* 0x00452200000e0000 */
[----:B------:R-:W-:Y:S03]  /*22890*/  BSSY B1, `(.L_x_5403) ;  /* 0x0000010000017945 */ /* 0x000fe60003800000 */
[----:B-1-3--:R2:W1:Y:S01]  /*228a0*/  SHFL.IDX PT, R4, R6, 0x1, 0x181f ;  /* 0x00381f0006047f89 */ /* 0x00a46200000e0000 */
[----:B------:R-:W-:Y:S05]  /*228b0*/  @P1 BRA `(.L_x_5404) ;  /* 0x0000000000341947 */ /* 0x000fea0003800000 */
[----:B------:R-:W-:Y:S02]  /*228c0*/  ULDC UR4, c[0x0][0xac8] ;  /* 0x0002b20000047ab9 */ /* 0x000fe40000000800 */
        /* <DEDUP_REMOVED lines=12> */
.L_x_5404:
[----:B------:R-:W-:Y:S05]  /*22990*/  BSYNC B1 ;  /* 0x0000000000017941 */ /* 0x000fea0003800000 */
.L_x_5403:
[----:B----4-:R4:W0:Y:S01]  /*229a0*/  SHFL.IDX PT, R0, R3, 0x2, 0x181f ;  /* 0x00581f0003007f89 */ /* 0x01082200000e0000 */
        /* <DEDUP_REMOVED lines=16> */
.L_x_5406:
[----:B------:R-:W-:Y:S05]  /*22ab0*/  BSYNC B1 ;  /* 0x0000000000017941 */ /* 0x000fea0003800000 */
.L_x_5405:
[----:B0-----:R-:W-:Y:S01]  /*22ac0*/  VIADD R0, R208, 0x60 ;  /* 0x00000060d0007836 */ /* 0x001fe20000000000 */
[----:B---3--:R0:W3:Y:S04]  /*22ad0*/  SHFL.IDX PT, R8, R3, 0x3, 0x181f ;  /* 0x00781f0003087f89 */ /* 0x0080e800000e0000 */
[----:B------:R-:W-:Y:S01]  /*22ae0*/  ISETP.GE.AND P0, PT, R0, R29, PT ;  /* 0x0000001d0000720c */ /* 0x000fe20003f06270 */
[----:B-1----:R0:W1:-:S12]  /*22af0*/  SHFL.IDX PT, R4, R6, 0x3, 0x181f ;  /* 0x00781f0006047f89 */ /* 0x00205800000e0000 */
[----:B0-----:R-:W-:Y:S05]  /*22b00*/  @P0 BRA `(.L_x_5397) ;  /* 0x0000000000340947 */ /* 0x001fea0003800000 */
[----:B------:R-:W-:Y:S02]  /*22b10*/  ULDC UR4, c[0x0][0xac8] ;  /* 0x0002b20000047ab9 */ /* 0x000fe40000000800 */
        /* <DEDUP_REMOVED lines=12> */
.L_x_5397:
[----:B------:R-:W-:Y:S05]  /*22be0*/  BSYNC B0 ;  /* 0x0000000000007941 */ /* 0x000fea0003800000 */
.L_x_5388:
[----:B------:R-:W-:Y:S02]  /*22bf0*/  ULDC UR4, c[0x0][0xc3c] ;  /* 0x00030f0000047ab9 */ /* 0x000fe40000000800 */
[----:B------:R-:W-:-:S13]  /*22c00*/  ISETP.GE.AND P0, PT, R27, UR4, PT ;  /* 0x000000041b007c0c */ /* 0x000fda000bf06270 */
[----:B------:R-:W-:Y:S05]  /*22c10*/  @!P0 BRA `(.L_x_5407) ;  /* 0xfffffde400b88947 */ /* 0x000fea000383ffff */
[----:B------:R-:W-:Y:S05]  /*22c20*/  BRA `(.L_x_5120) ;  /* 0x0000008800247947 */ /* 0x000fea0003800000 */
.L_x_5118:
[----:B------:R-:W-:-:S08]  /*22c30*/  NOP ;  /* 0x0000000000007918 */ /* 0x000fd00000000000 */
[----:B0-----:R-:W0:-:S00]  /*22c40*/  USETMAXREG.DEALLOC.CTAPOOL 0x18 ;  /* 0x00000018000079c8 */ /* 0x001e0000080e0500 */
[----:B0-----:R-:W2:Y:S01]  /*22c50*/  LDL.LU R2, [R1] ;  /* 0x0000000001027983 */ /* 0x001ea20000300800 */
[----:B------:R-:W-:Y:S01]  /*22c60*/  LOP3.LUT R0, R0, 0x3, RZ, 0xc0, !PT ;  /* 0x0000000300007812 */ /* 0x000fe200078ec0ff */
[----:B------:R-:W-:-:S05]  /*22c70*/  IMAD.MOV.U32 R6, RZ, RZ, RZ ;  /* 0x000000ffff067224 */ /* 0x000fca00078e00ff */
[----:B------:R-:W0:Y:S02]  /*22c80*/  SHFL.IDX PT, R0, R0, RZ, 0x1f ;  /* 0x00001fff00007589 */ /* 0x000e2400000e0000 */
[----:B0-----:R-:W-:Y:S02]  /*22c90*/  ISETP.NE.AND P0, PT, R0, RZ, PT ;  /* 0x000000ff0000720c */ /* 0x001fe40003f05270 */
[----:B--2---:R-:W-:-:S11]  /*22ca0*/  LOP3.LUT R2, R2, 0xffffffef, RZ, 0xc0, !PT ;  /* 0xffffffef02027812 */ /* 0x004fd600078ec0ff */
[----:B------:R-:W-:-:S05]  /*22cb0*/  @P0 LOP3.LUT R2, R2, 0x10, RZ, 0xfc, !PT ;  /* 0x0000001002020812 */ /* 0x000fca00078efcff */
[----:B------:R0:W-:Y:S01]  /*22cc0*/  STL [R1], R2 ;  /* 0x0000000201007387 */ /* 0x0001e20000100800 */
        /* <DEDUP_REMOVED lines=8> */
.L_x_5408:
        /* <DEDUP_REMOVED lines=33> */
[----:B-1----:R-:W-:Y:S02]  /*22f60*/  ISETP.GT.AND P6, PT, R7, UR6, PT ;  /* 0x0000000607007c0c */ /* 0x002fe4000bfc4270 */
[----:B------:R-:W-:-:S11]  /*22f70*/  MOV R8, R7 ;  /* 0x0000000700087202 */ /* 0x000fd60000000f00 */
[----:B------:R-:W-:Y:S05]  /*22f80*/  @P6 BRA `(.L_x_5410) ;  /* 0x00000000009c6947 */ /* 0x000fea0003800000 */
[----:B------:R-:W0:Y:S01]  /*22f90*/  LDC R5, c[0x0][0xc3c] ;  /* 0x00030f00ff057b82 */ /* 0x000e220000000800 */
[----:B------:R-:W-:Y:S01]  /*22fa0*/  IMAD.MOV.U32 R7, RZ, RZ, R8 ;  /* 0x000000ffff077224 */ /* 0x000fe200078e0008 */
[----:B------:R-:W-:Y:S01]  /*22fb0*/  UMOV UR4, URZ ;  /* 0x0000003f00047c82 */ /* 0x000fe20008000000 */
[----:B------:R-:W-:Y:S01]  /*22fc0*/  ULDC UR7, c[0x0][0xc3c] ;  /* 0x00030f0000077ab9 */ /* 0x000fe20000000800 */
[----:B------:R-:W-:-:S05]  /*22fd0*/  ULDC UR5, c[0x0][0xc38] ;  /* 0x00030e0000057ab9 */ /* 0x000fca0000000800 */
.L_x_5414:
        /* <DEDUP_REMOVED lines=12> */
.L_x_5413:
[----:B------:R-:W-:Y:S05]  /*230a0*/  BSYNC B0 ;  /* 0x0000000000007941 */ /* 0x000fea0003800000 */
.L_x_5412:
[----:B0----5:R-:W0:Y:S02]  /*230b0*/  SHFL.UP PT, R2, R6, 0x1, RZ ;  /* 0x0420000006027989 */ /* 0x021e2400000e00ff */
        /* <DEDUP_REMOVED lines=20> */
.L_x_5410:
[----:B------:R-:W-:-:S04]  /*23200*/  IMAD.IADD R8, R7, 0x1, -R8 ;  /* 0x0000000107087824 */ /* 0x000fc800078e0a08 */
        /* <DEDUP_REMOVED lines=19> */
.L_x_5415:
        /* <DEDUP_REMOVED lines=20> */
[----:B------:R-:W-:-:S05]  /*23480*/  @!P1 LOP3.LUT R8, RZ, R9, RZ, 0x33, !PT ;  /* 0x00000009ff089212 */ /* 0x000fca00078e33ff */
[----:B------:R-:W-:Y:S01]  /*23490*/  IMAD R5, R11, R8, RZ ;  /* 0x000000080b057224 */ /* 0x000fe200078e02ff */
[----:B------:R-:W-:-:S03]  /*234a0*/  IADD3 R8, -R8, RZ, RZ ;  /* 0x000000ff08087210 */ /* 0x000fc60007ffe1ff */
        /* <DEDUP_REMOVED lines=12> */
[----:B------:R-:W-:Y:S02]  /*23570*/  IMAD R9, R2, R7, RZ ;  /* 0x0000000702097224 */ /* 0x000fe400078e02ff */
[----:B------:R-:W-:-:S04]  /*23580*/  IMAD.MOV.U32 R2, RZ, RZ, RZ ;  /* 0x000000ffff027224 */ /* 0x000fc800078e00ff */
[----:B------:R-:W-:Y:S01]  /*23590*/  IMAD.HI.U32 R2, R3, R9, R2 ;  /* 0x0000000903027227 */ /* 0x000fe200078e0002 */
[----:B------:R-:W-:Y:S02]  /*235a0*/  IABS R9, R8 ;  /* 0x0000000800097213 */ /* 0x000fe40000000000 */
[----:B------:R-:W-:-:S03]  /*235b0*/  LOP3.LUT R3, R8, R11, RZ, 0x3c, !PT ;  /* 0x0000000b08037212 */ /* 0x000fc600078e3cff */
[----:B------:R-:W-:Y:S01]  /*235c0*/  IMAD.HI.U32 R2, R2, R9, RZ ;  /* 0x0000000902027227 */ /* 0x000fe200078e00ff */
[----:B------:R-:W-:-:S03]  /*235d0*/  ISETP.GE.AND P2, PT, R3, RZ, PT ;  /* 0x000000ff0300720c */ /* 0x000fc60003f46270 */
[----:B------:R-:W-:-:S05]  /*235e0*/  IMAD R10, R2, R10, R9 ;  /* 0x0000000a020a7224 */ /* 0x000fca00078e0209 */
[----:B------:R-:W-:-:S13]  /*235f0*/  ISETP.GT.U32.AND P1, PT, R7, R10, PT ;  /* 0x0000000a0700720c */ /* 0x000fda0003f24070 */
[----:B------:R-:W-:Y:S01]  /*23600*/  @!P1 IMAD.IADD R10, R10, 0x1, -R7 ;  /* 0x000000010a0a9824 */ /* 0x000fe200078e0a07 */
[----:B------:R-:W-:Y:S02]  /*23610*/  @!P1 IADD3 R2, R2, 0x1, RZ ;  /* 0x0000000102029810 */ /* 0x000fe40007ffe0ff */
[----:B------:R-:W-:Y:S02]  /*23620*/  ISETP.NE.AND P1, PT, R11, RZ, PT ;  /* 0x000000ff0b00720c */ /* 0x000fe40003f25270 */
[----:B------:R-:W-:-:S13]  /*23630*/  ISETP.GE.U32.AND P0, PT, R10, R7, PT ;  /* 0x000000070a00720c */ /* 0x000fda0003f06070 */
[----:B------:R-:W-:-:S04]  /*23640*/  @P0 VIADD R2, R2, 0x1 ;  /* 0x0000000102020836 */ /* 0x000fc80000000000 */
[----:B------:R-:W-:Y:S01]  /*23650*/  @!P2 IMAD.MOV R2, RZ, RZ, -R2 ;  /* 0x000000ffff02a224 */ /* 0x000fe200078e0a02 */
[----:B------:R-:W-:Y:S01]  /*23660*/  @!P1 LOP3.LUT R2, RZ, R11, RZ, 0x33, !PT ;  /* 0x0000000bff029212 */ /* 0x000fe200078e33ff */
[----:B------:R-:W-:-:S03]  /*23670*/  IMAD.MOV R11, RZ, RZ, -R11 ;  /* 0x000000ffff0b7224 */ /* 0x000fc600078e0a0b */
[----:B------:R-:W-:Y:S01]  /*23680*/  LOP3.LUT R17, RZ, R2, RZ, 0x33, !PT ;  /* 0x00000002ff117212 */ /* 0x000fe200078e33ff */
[----:B------:R-:W-:-:S03]  /*23690*/  IMAD R18, R2, R11, R5 ;  /* 0x0000000b02127224 */ /* 0x000fc600078e0205 */
[----:B------:R-:W-:Y:S01]  /*236a0*/  IADD3 R17, R6, R17, RZ ;  /* 0x0000001106117210 */ /* 0x000fe20007ffe0ff */
[----:B------:R-:W-:Y:S06]  /*236b0*/  BRA `(.L_x_5416) ;  /* 0x00000000000c7947 */ /* 0x000fec0003800000 */
.L_x_5411:
[----:B------:R-:W-:Y:S02]  /*236c0*/  IMAD.MOV.U32 R17, RZ, RZ, RZ ;  /* 0x000000ffff117224 */ /* 0x000fe400078e00ff */
[----:B------:R-:W-:Y:S02]  /*236d0*/  IMAD.U32 R16, RZ, RZ, UR6 ;  /* 0x00000006ff107e24 */ /* 0x000fe4000f8e00ff */
[----:B------:R-:W-:-:S07]  /*236e0*/  IMAD.MOV.U32 R18, RZ, RZ, RZ ;  /* 0x000000ffff127224 */ /* 0x000fce00078e00ff */
.L_x_5416:
[----:B------:R-:W-:-:S13]  /*236f0*/  ISETP.NE.AND P0, PT, R0, RZ, PT ;  /* 0x000000ff0000720c */ /* 0x000fda0003f05270 */
[----:B------:R-:W1:Y:S01]  /*23700*/  @!P0 S2R R3, SR_CgaCtaId ;  /* 0x0000000000038919 */ /* 0x000e620000008800 */
[----:B------:R-:W-:-:S04]  /*23710*/  @!P0 MOV R0, 0x400 ;  /* 0x0000040000008802 */ /* 0x000fc80000000f00 */
[----:B-1----:R-:W-:-:S05]  /*23720*/  @!P0 LEA R0, R3, R0, 0x18 ;  /* 0x0000000003008211 */ /* 0x002fca00078ec0ff */
[----:B------:R1:W-:Y:S01]  /*23730*/  @!P0 STS.128 [R0+0x308d0], R16 ;  /* 0x0308d01000008388 */ /* 0x0003e20000000c00 */
[----:B------:R-:W-:Y:S06]  /*23740*/  BAR.ARV 0x5, 0x180 ;  /* 0x0146000000007b1d */ /* 0x000fec0000002000 */
.L_x_5409:
[----:B-1----:R-:W-:Y:S01]  /*23750*/  IMAD.MOV.U32 R0, RZ, RZ, 0x1 ;  /* 0x00000001ff007424 */ /* 0x002fe200078e00ff */
[----:B------:R1:W-:Y:S01]  /*23760*/  STL [R1+0x8], RZ ;  /* 0x000008ff01007387 */ /* 0x0003e20000100800 */
[----:B------:R-:W-:Y:S02]  /*23770*/  ULDC UR4, c[0x0][0xc3c] ;  /* 0x00030f0000047ab9 */ /* 0x000fe40000000800 */
[----:B--2---:R-:W-:Y:S01]  /*23780*/  ISETP.GE.AND P0, PT, R19, UR4, PT ;  /* 0x0000000413007c0c */ /* 0x004fe2000bf06270 */
[----:B------:R1:W-:Y:S04]  /*23790*/  STL [R1+0x14], R0 ;  /* 0x0000140001007387 */ /* 0x0003e80000100800 */
[----:B------:R1:W-:Y:S08]  /*237a0*/  STL [R1+0x48], RZ ;  /* 0x000048ff01007387 */ /* 0x0003f00000100800 */
[----:B-1----:R-:W-:Y:S05]  /*237b0*/  @P0 BRA `(.L_x_5417) ;  /* 0x0000007800500947 */ /* 0x002fea0003800000 */
[----:B------:R-:W2:Y:S04]  /*237c0*/  LDL R0, [R1+0x5c] ;  /* 0x00005c0001007983 */ /* 0x000ea80000100800 */
[----:B------:R-:W3:Y:S01]  /*237d0*/  LDL.LU R5, [R1] ;  /* 0x0000000001057983 */ /* 0x000ee20000300800 */
        /* <DEDUP_REMOVED lines=10> */
[----:B--2---:R-:W-:-:S02]  /*23880*/  R2UR UR6, R0 ;  /* 0x00000000000672ca */ /* 0x004fc400000e0000 */
[----:B------:R-:W-:Y:S02]  /*23890*/  SHF.L.U32 R0, R4, 0x3, RZ ;  /* 0x0000000304007819 */ /* 0x000fe400000006ff */
[----:B---3--:R-:W-:Y:S02]  /*238a0*/  LOP3.LUT R5, R5, 0xfffffffd, RZ, 0xc0, !PT ;  /* 0xfffffffd05057812 */ /* 0x008fe400078ec0ff */
[----:B------:R-:W-:Y:S02]  /*238b0*/  LOP3.LUT R3, R0, 0x1f8, RZ, 0xc0, !PT ;  /* 0x000001f800037812 */ /* 0x000fe400078ec0ff */
[----:B------:R-:W-:Y:S02]  /*238c0*/  @P1 LOP3.LUT R5, R5, 0x2, RZ, 0xfc, !PT ;  /* 0x0000000205051812 */ /* 0x000fe400078efcff */
[----:B------:R-:W-:Y:S02]  /*238d0*/  LOP3.LUT R3, R3, 0x38, R4, 0x78, !PT ;  /* 0x0000003803037812 */ /* 0x000fe400078e7804 */
[----:B------:R-:W-:Y:S01]  /*238e0*/  LOP3.LUT R5, R5, 0xfffffffe, RZ, 0xc0, !PT ;  /* 0xfffffffe05057812 */ /* 0x000fe200078ec0ff */
[----:B------:R-:W-:Y:S01]  /*238f0*/  ULOP3.LUT UR38, UR6, 0x2, URZ, 0xfc, !UPT ;  /* 0x0000000206267892 */ /* 0x000fe2000f8efc3f */
[----:B------:R-:W-:-:S02]  /*23900*/  LOP3.LUT R2, R3, 0x200, R2, 0xf8, !PT ;  /* 0x0000020003027812 */ /* 0x000fc400078ef802 */
[C---:B------:R-:W-:Y:S01]  /*23910*/  LOP3.LUT P0, R3, R4.reuse, 0x1f, RZ, 0xc0, !PT ;  /* 0x0000001f04037812 */ /* 0x040fe2000780c0ff */
[----:B------:R-:W-:Y:S01]  /*23920*/  IMAD.SHL.U32 R4, R4, 0x10, RZ ;  /* 0x0000001004047824 */ /* 0x000fe200078e00ff */
[----:B------:R-:W-:-:S03]  /*23930*/  LOP3.LUT R0, R0, 0x38, RZ, 0xc0, !PT ;  /* 0x0000003800007812 */ /* 0x000fc600078ec0ff */
[----:B------:R0:W-:Y:S01]  /*23940*/  STL [R1+0x28], R3 ;  /* 0x0000280301007387 */ /* 0x0001e20000100800 */
[----:B------:R-:W-:-:S07]  /*23950*/  LOP3.LUT R4, R6, 0x70, R4, 0xf8, !PT ;  /* 0x0000007006047812 */ /* 0x000fce00078ef804 */
[----:B------:R-:W-:Y:S02]  /*23960*/  @P0 LOP3.LUT R5, R5, 0x1, RZ, 0xfc, !PT ;  /* 0x0000000105050812 */ /* 0x000fe400078efcff */
[----:B------:R-:W-:Y:S01]  /*23970*/  ISETP.NE.OR P0, PT, R7, RZ, !P0 ;  /* 0x000000ff0700720c */ /* 0x000fe20004705670 */
[----:B0-----:R-:W-:Y:S01]  /*23980*/  IMAD.U32 R3, RZ, RZ, UR4 ;  /* 0x00000004ff037e24 */ /* 0x001fe2000f8e00ff */
[----:B------:R-:W-:-:S03]  /*23990*/  LOP3.LUT R5, R5, 0xfffffff7, RZ, 0xc0, !PT ;  /* 0xfffffff705057812 */ /* 0x000fc600078ec0ff */
[----:B------:R-:W-:Y:S01]  /*239a0*/  IMAD R2, R2, 0x2, R3 ;  /* 0x0000000202027824 */ /* 0x000fe200078e0203 */
[----:B------:R0:W-:Y:S04]  /*239b0*/  STL [R1+0x4], R3 ;  /* 0x0000040301007387 */ /* 0x0001e80000100800 */
[----:B------:R1:W-:Y:S03]  /*239c0*/  STL [R1+0x2c], R2 ;  /* 0x00002c0201007387 */ /* 0x0003e60000100800 */
[----:B------:R-:W-:Y:S01]  /*239d0*/  @P0 LOP3.LUT R5, R5, 0x8, RZ, 0xfc, !PT ;  /* 0x0000000805050812 */ /* 0x000fe200078efcff */
[----:B------:R-:W-:Y:S01]  /*239e0*/  STL [R1+0x48], RZ ;  /* 0x000048ff01007387 */ /* 0x000fe20000100800 */
[----:B0-----:R-:W-:-:S03]  /*239f0*/  IMAD.MOV.U32 R3, RZ, RZ, 0x1 ;  /* 0x00000001ff037424 */ /* 0x001fc600078e00ff */
[----:B------:R-:W-:Y:S01]  /*23a00*/  STL [R1], R5 ;  /* 0x0000000501007387 */ /* 0x000fe20000100800 */
[----:B-1----:R-:W-:-:S05]  /*23a10*/  MOV R2, 0x1 ;  /* 0x0000000100027802 */ /* 0x002fca0000000f00 */
[----:B------:R0:W-:Y:S04]  /*23a20*/  STL [R1+0x20], R2 ;  /* 0x0000200201007387 */ /* 0x0001e80000100800 */
[----:B------:R1:W-:Y:S04]  /*23a30*/  STL [R1+0x1c], RZ ;  /* 0x00001cff01007387 */ /* 0x0003e80000100800 */
[----:B------:R1:W-:Y:S01]  /*23a40*/  STL [R1+0x8], RZ ;  /* 0x000008ff01007387 */ /* 0x0003e20000100800 */
[----:B0-----:R-:W-:-:S03]  /*23a50*/  LOP3.LUT R2, R0, 0x40, RZ, 0xfc, !PT ;  /* 0x0000004000027812 */ /* 0x001fc600078efcff */
[----:B------:R1:W-:Y:S01]  /*23a60*/  STL [R1+0x14], R3 ;  /* 0x0000140301007387 */ /* 0x0003e20000100800 */
[----:B------:R-:W-:-:S07]  /*23a70*/  LOP3.LUT R0, R0, 0x80, RZ, 0xfc, !PT ;  /* 0x0000008000007812 */ /* 0x000fce00078efcff */
.L_x_5583:
[----:B0-----:R-:W0:Y:S01]  /*23a80*/  LDC.64 R12, c[0x0][0xa00] ;  /* 0x00028000ff0c7b82 */ /* 0x001e220000000a00 */
[----:B------:R-:W-:Y:S05]  /*23a90*/  YIELD ;  /* 0x0000000000007946 */ /* 0x000fea0003800000 */
[----:B------:R-:W-:Y:S01]  /*23aa0*/  ULDC.64 UR4, c[0x0][0xa28] ;  /* 0x00028a0000047ab9 */ /* 0x000fe20000000a00 */
[----:B------:R-:W-:Y:S02]  /*23ab0*/  CS2R R6, SRZ ;  /* 0x0000000000067805 */ /* 0x000fe4000001ff00 */
[----:B------:R-:W-:Y:S01]  /*23ac0*/  ISETP.NE.U32.AND P0, PT, RZ, UR4, PT ;  /* 0x00000004ff007c0c */ /* 0x000fe2000bf05070 */
[----:B------:R-:W-:Y:S01]  /*23ad0*/  ULDC.64 UR8, c[0x0][0xa18] ;  /* 0x0002860000087ab9 */ /* 0x000fe20000000a00 */
[----:B------:R-:W2:Y:S01]  /*23ae0*/  LDC.64 R4, c[0x0][0xa08] ;  /* 0x00028200ff047b82 */ /* 0x000ea20000000a00 */
[----:B------:R-:W-:Y:S01]  /*23af0*/  ULDC.64 UR6, c[0x0][0xa08] ;  /* 0x0002820000067ab9 */ /* 0x000fe20000000a00 */
[----:B------:R-:W-:Y:S01]  /*23b00*/  ISETP.NE.AND.EX P0, PT, RZ, UR5, PT, P0 ;  /* 0x00000005ff007c0c */ /* 0x000fe2000bf05300 */
[----:B------:R-:W-:-:S02]  /*23b10*/  ULDC.64 UR4, c[0x0][0xa00] ;  /* 0x0002800000047ab9 */ /* 0x000fc40000000a00 */
[----:B------:R-:W-:-:S04]  /*23b20*/  ISETP.NE.U32.AND P1, PT, RZ, UR4, PT ;  /* 0x00000004ff007c0c */ /* 0x000fc8000bf25070 */
[----:B------:R-:W-:Y:S01]  /*23b30*/  ISETP.NE.AND.EX P1, PT, RZ, UR5, PT, P1 ;  /* 0x00000005ff007c0c */ /* 0x000fe2000bf25310 */
[----:B------:R-:W-:Y:S01]  /*23b40*/  ULDC.64 UR4, c[0x0][0xa10] ;  /* 0x0002840000047ab9 */ /* 0x000fe20000000a00 */
[----:B0-----:R-:W-:-:S04]  /*23b50*/  IMAD.WIDE R12, R19, 0x4, R12 ;  /* 0x00000004130c7825 */ /* 0x001fc800078e020c */
[----:B-1----:R-:W0:Y:S07]  /*23b60*/  @P0 LDC.64 R2, c[0x0][0xa28] ;  /* 0x00028a00ff020b82 */ /* 0x002e2e0000000a00 */
[----:B------:R-:W3:Y:S01]  /*23b70*/  @P1 LDG.E R7, desc[UR60][R12.64] ;  /* 0x0000003c0c071981 */ /* 0x000ee2000c1e1900 */
[----:B------:R-:W-:-:S04]  /*23b80*/  ISETP.NE.U32.AND P3, PT, RZ, UR8, PT ;  /* 0x00000008ff007c0c */ /* 0x000fc8000bf65070 */
[----:B------:R-:W-:Y:S01]  /*23b90*/  ISETP.NE.AND.EX P3, PT, RZ, UR9, PT, P3 ;  /* 0x00000009ff007c0c */ /* 0x000fe2000bf65330 */
[----:B0-----:R-:W-:-:S12]  /*23ba0*/  @P0 IMAD.WIDE R2, R19, 0x4, R2 ;  /* 0x0000000413020825 */ /* 0x001fd800078e0202 */
[----:B------:R-:W0:Y:S01]  /*23bb0*/  @P3 LDC.64 R10, c[0x0][0xa18] ;  /* 0x00028600ff0a3b82 */ /* 0x000e220000000a00 */
[----:B-----5:R1:W5:Y:S01]  /*23bc0*/  @P0 LDG.E R6, desc[UR60][R2.64] ;  /* 0x0000003c02060981 */ /* 0x020362000c1e1900 */
[----:B------:R-:W-:Y:S01]  /*23bd0*/  ISETP.NE.U32.AND P2, PT, RZ, UR6, PT ;  /* 0x00000006ff007c0c */ /* 0x000fe2000bf45070 */
[----:B------:R-:W-:Y:S01]  /*23be0*/  IMAD.MOV.U32 R8, RZ, RZ, RZ ;  /* 0x000000ffff087224 */ /* 0x000fe200078e00ff */
[----:B------:R-:W-:Y:S01]  /*23bf0*/  ISETP.NE.U32.AND P0, PT, RZ, UR4, PT ;  /* 0x00000004ff007c0c */ /* 0x000fe2000bf05070 */
[----:B------:R-:W-:Y:S02]  /*23c00*/  IMAD.MOV.U32 R0, RZ, RZ, RZ ;  /* 0x000000ffff007224 */ /* 0x000fe400078e00ff */
[----:B--2---:R-:W-:Y:S01]  /*23c10*/  IMAD.WIDE R4, R19, 0x4, R4 ;  /* 0x0000000413047825 */ /* 0x004fe200078e0204 */
[----:B-1----:R-:W1:Y:S01]  /*23c20*/  LDC.64 R2, c[0x0][0xa10] ;  /* 0x00028400ff027b82 */ /* 0x002e620000000a00 */
[----:B------:R-:W-:Y:S01]  /*23c30*/  ULDC UR4, c[0x0][0x288] ;  /* 0x0000a20000047ab9 */ /* 0x000fe20000000800 */
[----:B------:R-:W-:-:S02]  /*23c40*/  ISETP.NE.AND.EX P2, PT, RZ, UR7, PT, P2 ;  /* 0x00000007ff007c0c */ /* 0x000fc4000bf45320 */
[----:B------:R-:W-:Y:S01]  /*23c50*/  ISETP.NE.AND.EX P0, PT, RZ, UR5, PT, P0 ;  /* 0x00000005ff007c0c */ /* 0x000fe2000bf05300 */
[----:B0-----:R-:W-:-:S10]  /*23c60*/  @P3 IMAD.WIDE R10, R19, 0x4, R10 ;  /* 0x00000004130a3825 */ /* 0x001fd400078e020a */
[----:B------:R-:W5:Y:S01]  /*23c70*/  @P2 LDG.E R8, desc[UR60][R4.64] ;  /* 0x0000003c04082981 */ /* 0x000f62000c1e1900 */
[----:B-1----:R-:W-:-:S05]  /*23c80*/  IMAD.WIDE R2, R19, 0x4, R2 ;  /* 0x0000000413027825 */ /* 0x002fca00078e0202 */
[----:B------:R-:W5:Y:S04]  /*23c90*/  @P0 LDG.E R0, desc[UR60][R2.64] ;  /* 0x0000003c02000981 */ /* 0x000f68000c1e1900 */
[----:B---3--:R0:W-:Y:S02]  /*23ca0*/  STL [R1+0x40], R7 ;  /* 0x0000400701007387 */ /* 0x0081e40000100800 */
        /* <DEDUP_REMOVED lines=12> */
[----:B------:R-:W-:Y:S01]  /*23d70*/  MOV R11, R7 ;  /* 0x00000007000b7202 */ /* 0x000fe20000000f00 */
[----:B0-----:R-:W-:Y:S01]  /*23d80*/  IMAD.U32 R7, RZ, RZ, UR4 ;  /* 0x00000004ff077e24 */ /* 0x001fe2000f8e00ff */
[----:B------:R-:W-:Y:S06]  /*23d90*/  @P3 BRA `(.L_x_5418) ;  /* 0x0000000000143947 */ /* 0x000fec0003800000 */
[----:B------:R-:W-:Y:S05]  /*23da0*/  @!P1 BRA `(.L_x_5418) ;  /* 0x0000000000109947 */ /* 0x000fea0003800000 */
[----:B------:R-:W2:Y:S04]  /*23db0*/  LDG.E R9, desc[UR60][R12.64] ;  /* 0x0000003c0c097981 */ /* 0x000ea8000c1e1900 */
[----:B------:R-:W2:Y:S02]  /*23dc0*/  LDG.E R12, desc[UR60][R12.64+0x4] ;  /* 0x0000043c0c0c7981 */ /* 0x000ea4000c1e1900 */
[----:B--2---:R-:W-:-:S05]  /*23dd0*/  IMAD.IADD R11, R12, 0x1, -R9 ;  /* 0x000000010c0b7824 */ /* 0x004fca00078e0a09 */
[----:B------:R0:W-:Y:S02]  /*23de0*/  STL [R1+0x3c], R11 ;  /* 0x00003c0b01007387 */ /* 0x0001e40000100800 */
.L_x_5418:
[----:B-----5:R-:W-:Y:S01]  /*23df0*/  IMAD.IADD R8, R8, 0x1, R6 ;  /* 0x0000000108087824 */ /* 0x020fe200078e0206 */
[----:B------:R-:W-:Y:S02]  /*23e00*/  ULDC.64 UR4, c[0x0][0xa20] ;  /* 0x0002880000047ab9 */ /* 0x000fe40000000a00 */
[----:B------:R-:W-:Y:S02]  /*23e10*/  ISETP.NE.U32.AND P1, PT, RZ, UR4, PT ;  /* 0x00000004ff007c0c */ /* 0x000fe4000bf25070 */
[----:B------:R1:W-:Y:S02]  /*23e20*/  STL [R1+0x18], R8 ;  /* 0x0000180801007387 */ /* 0x0003e40000100800 */
[----:B------:R-:W-:-:S13]  /*23e30*/  ISETP.NE.AND.EX P1, PT, RZ, UR5, PT, P1 ;  /* 0x00000005ff007c0c */ /* 0x000fda000bf25310 */
[----:B-1----:R-:W-:Y:S05]  /*23e40*/  @!P1 BRA `(.L_x_5419) ;  /* 0x0000000000109947 */ /* 0x002fea0003800000 */
[----:B------:R-:W1:Y:S02]  /*23e50*/  LDC.64 R4, c[0x0][0xa20] ;  /* 0x00028800ff047b82 */ /* 0x000e640000000a00 */
[----:B-1----:R-:W-:-:S05]  /*23e60*/  IMAD.WIDE R4, R19, 0x4, R4 ;  /* 0x0000000413047825 */ /* 0x002fca00078e0204 */
[----:B------:R1:W5:Y:S01]  /*23e70*/  LDG.E R7, desc[UR60][R4.64] ;  /* 0x0000003c04077981 */ /* 0x000362000c1e1900 */
[----:B------:R-:W-:Y:S05]  /*23e80*/  BRA `(.L_x_5420) ;  /* 0x0000000000107947 */ /* 0x000fea0003800000 */
.L_x_5419:
[----:B------:R-:W-:Y:S05]  /*23e90*/  @!P2 BRA `(.L_x_5420) ;  /* 0x00000000000ca947 */ /* 0x000fea0003800000 */
[----:B------:R-:W2:Y:S04]  /*23ea0*/  LDG.E R7, desc[UR60][R4.64] ;  /* 0x0000003c04077981 */ /* 0x000ea8000c1e1900 */
[----:B------:R-:W2:Y:S02]  /*23eb0*/  LDG.E R4, desc[UR60][R4.64+0x4] ;  /* 0x0000043c04047981 */ /* 0x000ea4000c1e1900 */
[----:B--2---:R-:W-:-:S07]  /*23ec0*/  IADD3 R7, -R7, R4, RZ ;  /* 0x0000000407077210 */ /* 0x004fce0007ffe1ff */
.L_x_5420:
[----:B-1----:R-:W2:Y:S04]  /*23ed0*/  @P0 LDG.E R4, desc[UR60][R2.64] ;  /* 0x0000003c02040981 */ /* 0x002ea8000c1e1900 */
[----:B------:R1:W2:Y:S01]  /*23ee0*/  @P0 LDG.E R2, desc[UR60][R2.64+0x4] ;  /* 0x0000043c02020981 */ /* 0x0002a2000c1e1900 */
[----:B------:R-:W-:Y:S02]  /*23ef0*/  IMAD.SHL.U32 R12, R17, 0x80, RZ ;  /* 0x00000080110c7824 */ /* 0x000fe400078e00ff */
[----:B-----5:R-:W-:Y:S02]  /*23f00*/  IMAD.IADD R9, R7, 0x1, -R6 ;  /* 0x0000000107097824 */ /* 0x020fe400078e0a06 */
[----:B------:R-:W-:Y:S01]  /*23f10*/  VIADD R7, R12, 0x7f ;  /* 0x0000007f0c077836 */ /* 0x000fe20000000000 */
[----:B------:R3:W-:Y:S01]  /*23f20*/  STL [R1+0x34], R12 ;  /* 0x0000340c01007387 */ /* 0x0007e20000100800 */
[----:B-1----:R-:W1:Y:S02]  /*23f30*/  LDC R3, c[0x0][0x448] ;  /* 0x00011200ff037b82 */ /* 0x002e640000000800 */
[----:B-1----:R-:W-:-:S13]  /*23f40*/  ISETP.NE.AND P1, PT, R3, 0x1, PT ;  /* 0x000000010300780c */ /* 0x002fda0003f25270 */
[----:B------:R-:W1:Y:S08]  /*23f50*/  @P1 LDC R3, c[0x0][0x44c] ;  /* 0x00011300ff031b82 */ /* 0x000e700000000800 */
[----:B------:R-:W4:Y:S01]  /*23f60*/  @P1 LDC R5, c[0x0][0x450] ;  /* 0x00011400ff051b82 */ /* 0x000f220000000800 */
[----:B--2---:R-:W-:Y:S02]  /*23f70*/  @P0 IMAD.IADD R10, R2, 0x1, -R4 ;  /* 0x00000001020a0824 */ /* 0x004fe400078e0a04 */
[----:B-1----:R-:W-:-:S03]  /*23f80*/  @P1 IMAD.HI.U32 R2, R7, R3, RZ ;  /* 0x0000000307021227 */ /* 0x002fc600078e00ff */
[----:B------:R-:W-:Y:S02]  /*23f90*/  IADD3 R6, R9, R10, RZ ;  /* 0x0000000a09067210 */ /* 0x000fe40007ffe0ff */
[----:B----4-:R-:W-:Y:S02]  /*23fa0*/  @P1 SHF.R.U32.HI R7, RZ, R5, R2 ;  /* 0x00000005ff071219 */ /* 0x010fe40000011602 */
[C---:B------:R-:W-:Y:S01]  /*23fb0*/  IADD3 R17, R6.reuse, 0x1, -R11 ;  /* 0x0000000106117810 */ /* 0x040fe20007ffe80b */
[----:B------:R-:W-:-:S04]  /*23fc0*/  VIADD R2, R6, 0x5f ;  /* 0x0000005f06027836 */ /* 0x000fc80000000000 */
[----:B------:R-:W-:-:S04]  /*23fd0*/  IMAD.HI R2, R2, 0x2aaaaaab, RZ ;  /* 0x2aaaaaab02027827 */ /* 0x000fc800078e02ff */
[----:B------:R-:W-:Y:S01]  /*23fe0*/  IMAD.IADD R7, R17, 0x1, R7 ;  /* 0x0000000111077824 */ /* 0x000fe200078e0207 */
[----:B------:R-:W-:-:S04]  /*23ff0*/  SHF.R.U32.HI R21, RZ, 0x1f, R2 ;  /* 0x0000001fff157819 */ /* 0x000fc80000011602 */
[----:B------:R-:W-:Y:S02]  /*24000*/  LEA.HI.SX32 R21, R2, R21, 0x1c ;  /* 0x0000001502157211 */ /* 0x000fe400078fe2ff */
[----:B------:R-:W1:Y:S02]  /*24010*/  LDC.64 R2, c[0x0][0x9e0] ;  /* 0x00027800ff027b82 */ /* 0x000e640000000a00 */
[----:B-1----:R-:W-:Y:S01]  /*24020*/  ISETP.GE.AND P2, PT, R3, 0x1, PT ;  /* 0x000000010300780c */ /* 0x002fe20003f46270 */
[----:B------:R-:W-:-:S12]  /*24030*/  IMAD.IADD R8, R7, 0x1, R2 ;  /* 0x0000000107087824 */ /* 0x000fd800078e0202 */
[----:B---3--:R-:W-:Y:S05]  /*24040*/  @!P2 BRA `(.L_x_5421) ;  /* 0x000000000048a947 */ /* 0x008fea0003800000 */
[C---:B------:R-:W-:Y:S01]  /*24050*/  ISETP.GT.AND P3, PT, R7.reuse, RZ, PT ;  /* 0x000000ff0700720c */ /* 0x040fe20003f64270 */
[----:B------:R-:W-:Y:S01]  /*24060*/  BSSY B0, `(.L_x_5422) ;  /* 0x000000e000007945 */ /* 0x000fe20003800000 */
[----:B------:R-:W-:-:S11]  /*24070*/  VIADD R2, R7, 0xffffffff ;  /* 0xffffffff07027836 */ /* 0x000fd60000000000 */
[----:B------:R-:W-:Y:S05]  /*24080*/  @P3 BRA `(.L_x_5423) ;  /* 0x00000000001c3947 */ /* 0x000fea0003800000 */
[----:B------:R-:W-:Y:S02]  /*24090*/  ISETP.NE.AND P3, PT, R3, 0x1, PT ;  /* 0x000000010300780c */ /* 0x000fe40003f65270 */
[----:B------:R-:W-:-:S11]  /*240a0*/  IADD3 R2, -R7, RZ, RZ ;  /* 0x000000ff07027210 */ /* 0x000fd60007ffe1ff */
[----:B------:R-:W1:Y:S02]  /*240b0*/  @P3 LDC.64 R4, c[0x0][0x9e8] ;  /* 0x00027a00ff043b82 */ /* 0x000e640000000a00 */
[----:B-1----:R-:W-:-:S05]  /*240c0*/  @P3 IMAD.HI.U32 R4, R2, R4, RZ ;  /* 0x0000000402043227 */ /* 0x002fca00078e00ff */
[----:B------:R-:W-:-:S04]  /*240d0*/  @P3 SHF.R.U32.HI R2, RZ, R5, R4 ;  /* 0x00000005ff023219 */ /* 0x000fc80000011604 */
[----:B------:R-:W-:Y:S01]  /*240e0*/  LOP3.LUT R2, RZ, R2, RZ, 0x33, !PT ;  /* 0x00000002ff027212 */ /* 0x000fe200078e33ff */
[----:B------:R-:W-:Y:S06]  /*240f0*/  BRA `(.L_x_5424) ;  /* 0x0000000000107947 */ /* 0x000fec0003800000 */
.L_x_5423:
[----:B------:R-:W-:-:S13]  /*24100*/  ISETP.NE.AND P3, PT, R3, 0x1, PT ;  /* 0x000000010300780c */ /* 0x000fda0003f65270 */
[----:B------:R-:W1:Y:S02]  /*24110*/  @P3 LDC.64 R4, c[0x0][0x9e8] ;  /* 0x00027a00ff043b82 */ /* 0x000e640000000a00 */
[----:B-1----:R-:W-:-:S05]  /*24120*/  @P3 IMAD.HI.U32 R4, R2, R4, RZ ;  /* 0x0000000402043227 */ /* 0x002fca00078e00ff */
[----:B------:R-:W-:-:S07]  /*24130*/  @P3 SHF.R.U32.HI R2, RZ, R5, R4 ;  /* 0x00000005ff023219 */ /* 0x000fce0000011604 */
.L_x_5424:
[----:B------:R-:W-:Y:S05]  /*24140*/  BSYNC B0 ;  /* 0x0000000000007941 */ /* 0x000fea0003800000 */
.L_x_5422:
[----:B------:R-:W-:-:S05]  /*24150*/  IMAD R2, R2, R3, R3 ;  /* 0x0000000302027224 */ /* 0x000fca00078e0203 */
[----:B------:R-:W-:-:S07]  /*24160*/  VIMNMX R8, R8, R2, PT ;  /* 0x0000000208087248 */ /* 0x000fce0003fe0100 */
.L_x_5421:
[----:B------:R-:W1:Y:S01]  /*24170*/  @P1 LDC R4, c[0x0][0x44c] ;  /* 0x00011300ff041b82 */ /* 0x000e620000000800 */
[----:B------:R-:W-:Y:S01]  /*24180*/  IMAD.MOV.U32 R2, RZ, RZ, R12 ;  /* 0x000000ffff027224 */ /* 0x000fe200078e000c */
[----:B------:R-:W-:Y:S01]  /*24190*/  ULDC UR4, c[0x0][0x9dc] ;  /* 0x0002770000047ab9 */ /* 0x000fe20000000800 */
[----:B------:R-:W-:-:S05]  /*241a0*/  IMAD.IADD R20, R6, 0x1, -R11 ;  /* 0x0000000106147824 */ /* 0x000fca00078e0a0b */
[----:B------:R-:W2:Y:S01]  /*241b0*/  @P1 LDC R5, c[0x0][0x450] ;  /* 0x00011400ff051b82 */ /* 0x000ea20000000800 */
[----:B-1----:R-:W-:-:S05]  /*241c0*/  @P1 IMAD.HI.U32 R4, R12, R4, RZ ;  /* 0x000000040c041227 */ /* 0x002fca00078e00ff */
[----:B--2---:R-:W-:-:S05]  /*241d0*/  @P1 SHF.R.U32.HI R2, RZ, R5, R4 ;  /* 0x00000005ff021219 */ /* 0x004fca0000011604 */
        /* <DEDUP_REMOVED lines=13> */
.L_x_5427:
[----:B------:R-:W-:-:S13]  /*242b0*/  ISETP.NE.AND P1, PT, R3, 0x1, PT ;  /* 0x000000010300780c */ /* 0x000fda0003f25270 */
[----:B------:R-:W1:Y:S02]  /*242c0*/  @P1 LDC.64 R4, c[0x0][0x9e8] ;  /* 0x00027a00ff041b82 */ /* 0x000e640000000a00 */
[----:B-1----:R-:W-:-:S05]  /*242d0*/  @P1 IMAD.HI.U32 R4, R2, R4, RZ ;  /* 0x0000000402041227 */ /* 0x002fca00078e00ff */
[----:B------:R-:W-:-:S07]  /*242e0*/  @P1 SHF.R.U32.HI R2, RZ, R5, R4 ;  /* 0x00000005ff021219 */ /* 0x000fce0000011604 */
.L_x_5428:
[----:B------:R-:W-:Y:S05]  /*242f0*/  BSYNC B0 ;  /* 0x0000000000007941 */ /* 0x000fea0003800000 */
.L_x_5426:
[----:B------:R-:W-:-:S05]  /*24300*/  IMAD R2, R2, R3, RZ ;  /* 0x0000000302027224 */ /* 0x000fca00078e02ff */
[----:B------:R-:W-:-:S07]  /*24310*/  VIMNMX R6, R6, R2, !PT ;  /* 0x0000000206067248 */ /* 0x000fce0007fe0100 */
.L_x_5425:
[----:B------:R-:W-:Y:S01]  /*24320*/  IADD3 R8, R8, 0x5f, RZ ;  /* 0x0000005f08087810 */ /* 0x000fe20007ffe0ff */
[----:B------:R-:W-:Y:S01]  /*24330*/  IMAD.HI R6, R6, 0x2aaaaaab, RZ ;  /* 0x2aaaaaab06067827 */ /* 0x000fe200078e02ff */
[----:B------:R-:W-:Y:S01]  /*24340*/  BSSY B0, `(.L_x_5429) ;  /* 0x0000166000007945 */ /* 0x000fe20003800000 */
[----:B------:R-:W-:Y:S02]  /*24350*/  PLOP3.LUT P5, PT, PT, PT, PT, 0x80, 0x0 ;  /* 0x000000000000781c */ /* 0x000fe40003faf070 */
        /* <DEDUP_REMOVED lines=28> */
.L_x_5626:
[----:B--2---:R-:W-:Y:S02]  /*24520*/  ISETP.NE.AND P0, PT, R14, RZ, PT ;  /* 0x000000ff0e00720c */ /* 0x004fe40003f05270 */
[----:B------:R-:W-:-:S11]  /*24530*/  PLOP3.LUT P2, PT, PT, PT, PT, 0x8, 0x0 ;  /* 0x000000000000781c */ /* 0x000fd60003f4e170 */
[----:B------:R-:W-:Y:S05]  /*24540*/  @P0 BRA `(.L_x_5432) ;  /* 0x00000000000c0947 */ /* 0x000fea0003800000 */
[----:B------:R-:W-:-:S03]  /*24550*/  UMOV UR4, 0xffffffff ;  /* 0xffffffff00047882 */ /* 0x000fc60000000000 */
[----:B------:R-:W-:Y:S05]  /*24560*/  BRA.DIV UR4, `(.L_x_5433) ;  /* 0x0000007a04fc7947 */ /* 0x000fea000b800000 */
[----:B------:R-:W-:-:S13]  /*24570*/  ELECT P2, URZ, PT ;  /* 0x00000000003f782f */ /* 0x000fda0003840000 */
.L_x_5432:
[----:B-1----:R-:W2:Y:S04]  /*24580*/  LDL R4, [R1+0x48] ;  /* 0x0000480001047983 */ /* 0x002ea80000100800 */
[----:B------:R-:W3:Y:S01]  /*24590*/  LDL R6, [R1+0x4] ;  /* 0x0000040001067983 */ /* 0x000ee20000100800 */
[----:B------:R-:W-:Y:S01]  /*245a0*/  BSSY B1, `(.L_x_5434) ;  /* 0x0000008000017945 */ /* 0x000fe20003800000 */
[----:B--2---:R-:W-:-:S05]  /*245b0*/  VIADD R4, R4, 0x1 ;  /* 0x0000000104047836 */ /* 0x004fca0000000000 */
[----:B------:R-:W-:-:S04]  /*245c0*/  LEA.HI R5, R4, R4, RZ, 0x1 ;  /* 0x0000000404057211 */ /* 0x000fc800078f08ff */
[----:B------:R-:W-:-:S05]  /*245d0*/  LOP3.LUT R5, R5, 0xfffffffe, RZ, 0xc0, !PT ;  /* 0xfffffffe05057812 */ /* 0x000fca00078ec0ff */
[----:B------:R-:W-:-:S05]  /*245e0*/  IMAD.IADD R4, R4, 0x1, -R5 ;  /* 0x0000000104047824 */ /* 0x000fca00078e0a05 */
[----:B------:R-:W-:-:S04]  /*245f0*/  SHF.L.U32 R4, R4, 0x1f, RZ ;  /* 0x0000001f04047819 */ /* 0x000fc800000006ff */
[----:B---3--:R-:W1:Y:S02]  /*24600*/  SYNCS.PHASECHK.TRANS64.TRYWAIT P0, [R6+URZ+0x30820], R4 ;  /* 0x03082004060075a7 */ /* 0x008e64000800017f */
[----:B-1----:R-:W-:Y:S05]  /*24610*/  @!P0 BRA `(.L_x_5435) ;  /* 0x0000007800f48947 */ /* 0x002fea0003800000 */
.L_x_5629:
[----:B------:R-:W-:Y:S05]  /*24620*/  BSYNC B1 ;  /* 0x0000000000017941 */ /* 0x000fea0003800000 */
.L_x_5434:
        /* <DEDUP_REMOVED lines=8> */
[----:B------:R-:W-:Y:S02]  /*246b0*/  ISETP.NE.AND P4, PT, R5, RZ, PT ;  /* 0x000000ff0500720c */ /* 0x000fe40003f85270 */
[----:B--2---:R-:W-:Y:S02]  /*246c0*/  LEA R7, R7, R8, 0x3 ;  /* 0x0000000807077211 */ /* 0x004fe400078e18ff */
[----:B---3--:R-:W-:-:S04]  /*246d0*/  SHF.L.U32 R10, R6, 0x1f, RZ ;  /* 0x0000001f060a7819 */ /* 0x008fc800000006ff */
[----:B------:R-:W1:Y:S02]  /*246e0*/  SYNCS.PHASECHK.TRANS64.TRYWAIT P0, [R7+URZ+0x308a0], R10 ;  /* 0x0308a00a070075a7 */ /* 0x000e64000800017f */
[----:B-1----:R-:W-:Y:S05]  /*246f0*/  @!P0 BRA `(.L_x_5439) ;  /* 0x0000007800d48947 */ /* 0x002fea0003800000 */
.L_x_5630:
[----:B------:R-:W-:Y:S05]  /*24700*/  BSYNC B2 ;  /* 0x0000000000027941 */ /* 0x000fea0003800000 */
.L_x_5438:
[----:B------:R-:W-:Y:S04]  /*24710*/  BSSY B2, `(.L_x_5440) ;  /* 0x0000008000027945 */ /* 0x000fe80003800000 */
[----:B------:R-:W-:Y:S05]  /*24720*/  @P4 BRA `(.L_x_5441) ;  /* 0x0000000000184947 */ /* 0x000fea0003800000 */
[----:B------:R-:W2:Y:S02]  /*24730*/  LDL R4, [R1] ;  /* 0x0000000001047983 */ /* 0x000ea40000100800 */
[----:B--2---:R-:W-:Y:S01]  /*24740*/  LOP3.LUT P0, RZ, R4, 0x1, RZ, 0xc0, !PT ;  /* 0x0000000104ff7812 */ /* 0x004fe2000780c0ff */
[----:B------:R-:W-:-:S04]  /*24750*/  IMAD.MOV.U32 R4, RZ, RZ, 0x9000 ;  /* 0x00009000ff047424 */ /* 0x000fc800078e00ff */
[----:B------:R2:W-:Y:S08]  /*24760*/  SYNCS.ARRIVE.TRANS64 RZ, [R7+URZ+0x30890], R4 ;  /* 0x0308900407ff79a7 */ /* 0x0005f0000800003f */
[----:B------:R-:W-:Y:S05]  /*24770*/  @!P0 BRA `(.L_x_5441) ;  /* 0x0000000000048947 */ /* 0x000fea0003800000 */
[----:B------:R-:W-:Y:S01]  /*24780*/  BPT.TRAP 0x1 ;  /* 0x000000040000795c */ /* 0x000fe20000300000 */
.L_x_5441:
[----:B------:R-:W-:Y:S05]  /*24790*/  BSYNC B2 ;  /* 0x0000000000027941 */ /* 0x000fea0003800000 */
.L_x_5440:
[----:B------:R-:W3:Y:S04]  /*247a0*/  LDL R6, [R1+0x4] ;  /* 0x0000040001067983 */ /* 0x000ee80000100800 */
[----:B--2---:R-:W3:Y:S01]  /*247b0*/  LDL R4, [R1+0x1c] ;  /* 0x00001c0001047983 */ /* 0x004ee20000100800 */
        /* <DEDUP_REMOVED lines=9> */
[----:B---3--:R-:W-:-:S02]  /*24850*/  IMAD R6, R4, 0x9000, R6 ;  /* 0x0000900004067824 */ /* 0x008fc400078e0206 */
[----:B------:R-:W-:-:S03]  /*24860*/  VIADD R4, R7, 0x30890 ;  /* 0x0003089007047836 */ /* 0x000fc60000000000 */
[----:B------:R-:W-:-:S07]  /*24870*/  IADD3 R8, R6, 0x1e400, RZ ;  /* 0x0001e40006087810 */ /* 0x000fce0007ffe0ff */
.L_x_5442:
        /* <DEDUP_REMOVED lines=16> */
.L_x_5443:
        /* <DEDUP_REMOVED lines=16> */
.L_x_5444:
        /* <DEDUP_REMOVED lines=13> */
.L_x_5631:
[----:B------:R-:W-:Y:S05]  /*24b50*/  BSYNC B2 ;  /* 0x0000000000027941 */ /* 0x000fea0003800000 */
.L_x_5445:
[----:B------:R-:W-:Y:S01]  /*24b60*/  BSSY B2, `(.L_x_5447) ;  /* 0x000000a000027945 */ /* 0x000fe20003800000 */
[----:B-12---:R-:W-:Y:S01]  /*24b70*/  MOV R10, 0x0 ;  /* 0x00000000000a7802 */ /* 0x006fe20000000f00 */
[----:B0-----:R-:W-:Y:S02]  /*24b80*/  IMAD.MOV.U32 R11, RZ, RZ, 0x12f00000 ;  /* 0x12f00000ff0b7424 */ /* 0x001fe400078e00ff */
[----:B------:R-:W-:Y:S05]  /*24b90*/  @P4 BRA `(.L_x_5448) ;  /* 0x0000000000184947 */ /* 0x000fea0003800000 */
[----:B------:R-:W2:Y:S02]  /*24ba0*/  LDL R4, [R1] ;  /* 0x0000000001047983 */ /* 0x000ea40000100800 */
[----:B--2---:R-:W-:Y:S01]  /*24bb0*/  LOP3.LUT P0, RZ, R4, 0x1, RZ, 0xc0, !PT ;  /* 0x0000000104ff7812 */ /* 0x004fe2000780c0ff */
[----:B------:R-:W-:-:S04]  /*24bc0*/  IMAD.MOV.U32 R4, RZ, RZ, 0x9000 ;  /* 0x00009000ff047424 */ /* 0x000fc800078e00ff */
[----:B------:R0:W-:Y:S08]  /*24bd0*/  SYNCS.ARRIVE.TRANS64 RZ, [R7+URZ+0x308b0], R4 ;  /* 0x0308b00407ff79a7 */ /* 0x0001f0000800003f */
[----:B------:R-:W-:Y:S05]  /*24be0*/  @!P0 BRA `(.L_x_5448) ;  /* 0x0000000000048947 */ /* 0x000fea0003800000 */
[----:B------:R-:W-:Y:S01]  /*24bf0*/  BPT.TRAP 0x1 ;  /* 0x000000040000795c */ /* 0x000fe20000300000 */
.L_x_5448:
[----:B------:R-:W-:Y:S05]  /*24c00*/  BSYNC B2 ;  /* 0x0000000000027941 */ /* 0x000fea0003800000 */
.L_x_5447:
[----:B------:R-:W-:Y:S01]  /*24c10*/  R2UR UR10, R14 ;  /* 0x000000000e0a72ca */ /* 0x000fe200000e0000 */
[----:B------:R-:W-:Y:S01]  /*24c20*/  UIADD3 UR4, UP0, UR36, 0x670, URZ ;  /* 0x0000067024047890 */ /* 0x000fe2000ff1e03f */
[----:B------:R-:W-:Y:S01]  /*24c30*/  R2UR UR6, R10 ;  /* 0x000000000a0672ca */ /* 0x000fe200000e0000 */
[----:B0-----:R-:W-:Y:S01]  /*24c40*/  VIADD R7, R7, 0x308b0 ;  /* 0x000308b007077836 */ /* 0x001fe20000000000 */
[----:B------:R-:W-:Y:S01]  /*24c50*/  R2UR UR7, R11 ;  /* 0x000000000b0772ca */ /* 0x000fe200000e0000 */
[----:B------:R-:W-:Y:S01]  /*24c60*/  VIADD R4, R6, 0x400 ;  /* 0x0000040006047836 */ /* 0x000fe20000000000 */
[----:B------:R-:W-:Y:S01]  /*24c70*/  PLOP3.LUT P0, PT, PT, PT, PT, 0x80, 0x0 ;  /* 0x000000000000781c */ /* 0x000fe20003f0f070 */
[----:B------:R-:W-:-:S12]  /*24c80*/  UIADD3.X UR5, URZ, UR37, URZ, UP0, !UPT ;  /* 0x000000253f057290 */ /* 0x000fd800087fe43f */
.L_x_5449:
        /* <DEDUP_REMOVED lines=15> */
.L_x_5450:
        /* <DEDUP_REMOVED lines=15> */
.L_x_5451:
        /* <DEDUP_REMOVED lines=10> */
.L_x_5437:
[----:B------:R-:W-:Y:S05]  /*24f10*/  BSYNC B1 ;  /* 0x0000000000017941 */ /* 0x000fea0003800000 */
.L_x_5436:
[----:B-1----:R-:W2:Y:S04]  /*24f20*/  LDL.LU R4, [R1+0x1c] ;  /* 0x00001c0001047983 */ /* 0x002ea80000300800 */
[----:B------:R-:W3:Y:S01]  /*24f30*/  LDL.LU R8, [R1+0x20] ;  /* 0x0000200001087983 */ /* 0x000ee20000300800 */
[----:B------:R-:W-:Y:S01]  /*24f40*/  VIADD R9, R9, 0xfffffffe ;  /* 0xfffffffe09097836 */ /* 0x000fe20000000000 */
[----:B------:R-:W-:Y:S01]  /*24f50*/  PLOP3.LUT P5, PT, PT, PT, PT, 0x8, 0x0 ;  /* 0x000000000000781c */ /* 0x000fe20003fae170 */
[----:B--2---:R-:W-:-:S05]  /*24f60*/  VIADD R4, R4, 0x1 ;  /* 0x0000000104047836 */ /* 0x004fca0000000000 */
[----:B------:R-:W-:-:S04]  /*24f70*/  ISETP.NE.AND P0, PT, R4, 0x2, PT ;  /* 0x000000020400780c */ /* 0x000fc80003f05270 */
[----:B------:R-:W-:Y:S02]  /*24f80*/  SEL R5, RZ, 0x1, P0 ;  /* 0x00000001ff057807 */ /* 0x000fe40000000000 */
[----:B------:R-:W-:Y:S02]  /*24f90*/  SEL R4, R4, RZ, P0 ;  /* 0x000000ff04047207 */ /* 0x000fe40000000000 */
[----:B---3--:R-:W-:Y:S02]  /*24fa0*/  LOP3.LUT R8, R8, R5, RZ, 0x3c, !PT ;  /* 0x0000000508087212 */ /* 0x008fe400078e3cff */
[----:B------:R-:W-:-:S03]  /*24fb0*/  ISETP.GE.AND P0, PT, R9, R3, PT ;  /* 0x000000030900720c */ /* 0x000fc60003f06270 */
[----:B------:R1:W-:Y:S04]  /*24fc0*/  STL [R1+0x20], R8 ;  /* 0x0000200801007387 */ /* 0x0003e80000100800 */
[----:B------:R1:W-:Y:S06]  /*24fd0*/  STL [R1+0x1c], R4 ;  /* 0x00001c0401007387 */ /* 0x0003ec0000100800 */
[----:B------:R-:W-:Y:S05]  /*24fe0*/  @!P0 BRA `(.L_x_5430) ;  /* 0x00000008006c8947 */ /* 0x000fea0003800000 */
.L_x_5468:
[----:B------:R-:W-:Y:S05]  /*24ff0*/  YIELD ;  /* 0x0000000000007946 */ /* 0x000fea0003800000 */
[----:B------:R-:W-:Y:S04]  /*25000*/  BSSY B1, `(.L_x_5452) ;  /* 0x000008d000017945 */ /* 0x000fe80003800000 */
[----:B--2---:R-:W-:Y:S05]  /*25010*/  @!P2 BRA `(.L_x_5453) ;  /* 0x00000008002ca947 */ /* 0x004fea0003800000 */
        /* <DEDUP_REMOVED lines=11> */
.L_x_5632:
[----:B------:R-:W-:Y:S05]  /*250d0*/  BSYNC B2 ;  /* 0x0000000000027941 */ /* 0x000fea0003800000 */
.L_x_5454:
[----:B------:R-:W-:Y:S04]  /*250e0*/  BSSY B2, `(.L_x_5456) ;  /* 0x0000008000027945 */ /* 0x000fe80003800000 */
[----:B------:R-:W-:Y:S05]  /*250f0*/  @P1 BRA `(.L_x_5457) ;  /* 0x0000000000181947 */ /* 0x000fea0003800000 */
[----:B------:R-:W2:Y:S02]  /*25100*/  LDL R4, [R1] ;  /* 0x0000000001047983 */ /* 0x000ea40000100800 */
[----:B--2---:R-:W-:Y:S02]  /*25110*/  LOP3.LUT P0, RZ, R4, 0x1, RZ, 0xc0, !PT ;  /* 0x0000000104ff7812 */ /* 0x004fe4000780c0ff */
[----:B------:R-:W-:-:S04]  /*25120*/  MOV R4, 0x9000 ;  /* 0x0000900000047802 */ /* 0x000fc80000000f00 */
[----:B------:R2:W-:Y:S07]  /*25130*/  SYNCS.ARRIVE.TRANS64 RZ, [R8+URZ+0x30890], R4 ;  /* 0x0308900408ff79a7 */ /* 0x0005ee000800003f */
[----:B------:R-:W-:Y:S05]  /*25140*/  @!P0 BRA `(.L_x_5457) ;  /* 0x0000000000048947 */ /* 0x000fea0003800000 */
[----:B------:R-:W-:Y:S01]  /*25150*/  BPT.TRAP 0x1 ;  /* 0x000000040000795c */ /* 0x000fe20000300000 */
.L_x_5457:
[----:B------:R-:W-:Y:S05]  /*25160*/  BSYNC B2 ;  /* 0x0000000000027941 */ /* 0x000fea0003800000 */
.L_x_5456:
        /* <DEDUP_REMOVED lines=9> */
[----:B---3--:R-:W-:-:S02]  /*25200*/  IMAD R6, R4, 0x9000, R5 ;  /* 0x0000900004067824 */ /* 0x008fc400078e0205 */
[----:B------:R-:W-:Y:S02]  /*25210*/  IMAD R5, R9, 0x60, R0 ;  /* 0x0000006009057824 */ /* 0x000fe400078e0200 */
[----:B------:R-:W-:Y:S02]  /*25220*/  VIADD R4, R8, 0x30890 ;  /* 0x0003089008047836 */ /* 0x000fe40000000000 */
[----:B------:R-:W-:-:S07]  /*25230*/  VIADD R10, R6, 0x1e400 ;  /* 0x0001e400060a7836 */ /* 0x000fce0000000000 */
.L_x_5458:
        /* <DEDUP_REMOVED lines=11> */
[----:B------:R-:W-:Y:S01]  /*252f0*/  IADD3 R10, R6, 0x21400, RZ ;  /* 0x00021400060a7810 */ /* 0x000fe20007ffe0ff */
[----:B------:R-:W-:Y:S01]  /*25300*/  UMOV UR6, 0x0 ;  /* 0x0000000000067882 */ /* 0x000fe20000000000 */
[----:B------:R-:W-:Y:S01]  /*25310*/  PLOP3.LUT P0, PT, PT, PT, PT, 0x80, 0x0 ;  /* 0x000000000000781c */ /* 0x000fe20003f0f070 */
[----:B------:R-:W-:Y:S01]  /*25320*/  UMOV UR7, 0x12f00000 ;  /* 0x12f0000000077882 */ /* 0x000fe20000000000 */
[----:B------:R-:W-:-:S15]  /*25330*/  R2UR UR10, R14 ;  /* 0x000000000e0a72ca */ /* 0x000fde00000e0000 */
.L_x_5459:
        /* <DEDUP_REMOVED lines=16> */
.L_x_5460:
        /* <DEDUP_REMOVED lines=13> */
.L_x_5633:
[----:B------:R-:W-:Y:S05]  /*25510*/  BSYNC B2 ;  /* 0x0000000000027941 */ /* 0x000fea0003800000 */
.L_x_5461:
[----:B------:R-:W-:Y:S01]  /*25520*/  BSSY B2, `(.L_x_5463) ;  /* 0x000000a000027945 */ /* 0x000fe20003800000 */
[----:B------:R-:W-:Y:S02]  /*25530*/  IMAD.MOV.U32 R10, RZ, RZ, 0x0 ;  /* 0x00000000ff0a7424 */ /* 0x000fe400078e00ff */
[----:B0-----:R-:W-:Y:S01]  /*25540*/  IMAD.MOV.U32 R11, RZ, RZ, 0x12f00000 ;  /* 0x12f00000ff0b7424 */ /* 0x001fe200078e00ff */
[----:B------:R-:W-:Y:S06]  /*25550*/  @P1 BRA `(.L_x_5464) ;  /* 0x0000000000181947 */ /* 0x000fec0003800000 */
[----:B------:R-:W3:Y:S02]  /*25560*/  LDL R4, [R1] ;  /* 0x0000000001047983 */ /* 0x000ee40000100800 */
[----:B---3--:R-:W-:Y:S02]  /*25570*/  LOP3.LUT P0, RZ, R4, 0x1, RZ, 0xc0, !PT ;  /* 0x0000000104ff7812 */ /* 0x008fe4000780c0ff */
[----:B------:R-:W-:-:S04]  /*25580*/  MOV R4, 0x9000 ;  /* 0x0000900000047802 */ /* 0x000fc80000000f00 */
[----:B------:R0:W-:Y:S07]  /*25590*/  SYNCS.ARRIVE.TRANS64 RZ, [R8+URZ+0x308b0], R4 ;  /* 0x0308b00408ff79a7 */ /* 0x0001ee000800003f */
[----:B------:R-:W-:Y:S05]  /*255a0*/  @!P0 BRA `(.L_x_5464) ;  /* 0x0000000000048947 */ /* 0x000fea0003800000 */
[----:B------:R-:W-:Y:S01]  /*255b0*/  BPT.TRAP 0x1 ;  /* 0x000000040000795c */ /* 0x000fe20000300000 */
.L_x_5464:
[----:B------:R-:W-:Y:S05]  /*255c0*/  BSYNC B2 ;  /* 0x0000000000027941 */ /* 0x000fea0003800000 */
.L_x_5463:
        /* <DEDUP_REMOVED lines=8> */
.L_x_5465:
        /* <DEDUP_REMOVED lines=15> */
.L_x_5466:
        /* <DEDUP_REMOVED lines=15> */
.L_x_5467:
        /* <DEDUP_REMOVED lines=10> */
.L_x_5453:
[----:B------:R-:W-:Y:S05]  /*258d0*/  BSYNC B1 ;  /* 0x0000000000017941 */ /* 0x000fea0003800000 */
.L_x_5452:
[----:B-1----:R-:W2:Y:S04]  /*258e0*/  LDL.LU R4, [R1+0x1c] ;  /* 0x00001c0001047983 */ /* 0x002ea80000300800 */
[----:B------:R-:W3:Y:S01]  /*258f0*/  LDL.LU R7, [R1+0x20] ;  /* 0x0000200001077983 */ /* 0x000ee20000300800 */
[----:B--2---:R-:W-:-:S04]  /*25900*/  IADD3 R4, R4, 0x1, RZ ;  /* 0x0000000104047810 */ /* 0x004fc80007ffe0ff */
        /* <DEDUP_REMOVED lines=9> */
.L_x_5430:
[----:B------:R-:W-:Y:S05]  /*259a0*/  BSYNC B0 ;  /* 0x0000000000007941 */ /* 0x000fea0003800000 */
.L_x_5429:
[----:B--2---:R-:W2:Y:S01]  /*259b0*/  LDL R7, [R1+0x34] ;  /* 0x0000340001077983 */ /* 0x004ea20000100800 */
[----:B------:R-:W3:Y:S01]  /*259c0*/  LDC R0, c[0x0][0x448] ;  /* 0x00011200ff007b82 */ /* 0x000ee20000000800 */
[----:B------:R-:W-:Y:S07]  /*259d0*/  @!P5 WARPSYNC.ALL ;  /* 0x000000000000d948 */ /* 0x000fee0003800000 */
[----:B------:R-:W-:Y:S01]  /*259e0*/  @!P5 BAR.SYNC.DEFER_BLOCKING 0xc, 0x180 ;  /* 0x030600000000db1d */ /* 0x000fe20000010000 */
[----:B---3--:R-:W-:-:S13]  /*259f0*/  ISETP.NE.AND P0, PT, R0, 0x1, PT ;  /* 0x000000010000780c */ /* 0x008fda0003f05270 */
[----:B------:R-:W3:Y:S08]  /*25a00*/  @P0 LDC R2, c[0x0][0x44c] ;  /* 0x00011300ff020b82 */ /* 0x000ef00000000800 */
[----:B------:R-:W4:Y:S01]  /*25a10*/  @P0 LDC R3, c[0x0][0x450] ;  /* 0x00011400ff030b82 */ /* 0x000f220000000800 */
[----:B--2---:R-:W-:-:S04]  /*25a20*/  VIADD R0, R7, 0x7f ;  /* 0x0000007f07007836 */ /* 0x004fc80000000000 */
[----:B---3--:R-:W-:-:S05]  /*25a30*/  @P0 IMAD.HI.U32 R2, R0, R2, RZ ;  /* 0x0000000200020227 */ /* 0x008fca00078e00ff */
[----:B----4-:R-:W-:Y:S02]  /*25a40*/  @P0 SHF.R.U32.HI R0, RZ, R3, R2 ;  /* 0x00000003ff000219 */ /* 0x010fe40000011602 */
[----:B------:R-:W2:Y:S03]  /*25a50*/  LDC.64 R2, c[0x0][0x9e0] ;  /* 0x00027800ff027b82 */ /* 0x000ea60000000a00 */
[----:B------:R-:W-:Y:S01]  /*25a60*/  IMAD.IADD R0, R17, 0x1, R0 ;  /* 0x0000000111007824 */ /* 0x000fe200078e0200 */
[----:B--2---:R-:W-:-:S03]  /*25a70*/  ISETP.GE.AND P1, PT, R3, 0x1, PT ;  /* 0x000000010300780c */ /* 0x004fc60003f26270 */
[----:B------:R-:W-:-:S10]  /*25a80*/  IMAD.IADD R2, R0, 0x1, R2 ;  /* 0x0000000100027824 */ /* 0x000fd400078e0202 */
[----:B------:R-:W-:Y:S05]  /*25a90*/  @!P1 BRA `(.L_x_5469) ;  /* 0x0000000000489947 */ /* 0x000fea0003800000 */
[C---:B------:R-:W-:Y:S01]  /*25aa0*/  ISETP.GT.AND P2, PT, R0.reuse, RZ, PT ;  /* 0x000000ff0000720c */ /* 0x040fe20003f44270 */
[----:B------:R-:W-:Y:S01]  /*25ab0*/  BSSY B0, `(.L_x_5470) ;  /* 0x000000e000007945 */ /* 0x000fe20003800000 */
[----:B------:R-:W-:-:S11]  /*25ac0*/  IADD3 R6, R0, -0x1, RZ ;  /* 0xffffffff00067810 */ /* 0x000fd60007ffe0ff */
[----:B------:R-:W-:Y:S05]  /*25ad0*/  @P2 BRA `(.L_x_5471) ;  /* 0x00000000001c2947 */ /* 0x000fea0003800000 */
[----:B------:R-:W-:Y:S01]  /*25ae0*/  ISETP.NE.AND P2, PT, R3, 0x1, PT ;  /* 0x000000010300780c */ /* 0x000fe20003f45270 */
[----:B------:R-:W-:-:S12]  /*25af0*/  IMAD.MOV R0, RZ, RZ, -R0 ;  /* 0x000000ffff007224 */ /* 0x000fd800078e0a00 */
[----:B-1----:R-:W1:Y:S02]  /*25b00*/  @P2 LDC.64 R4, c[0x0][0x9e8] ;  /* 0x00027a00ff042b82 */ /* 0x002e640000000a00 */
[----:B-1----:R-:W-:-:S05]  /*25b10*/  @P2 IMAD.HI.U32 R4, R0, R4, RZ ;  /* 0x0000000400042227 */ /* 0x002fca00078e00ff */
[----:B------:R-:W-:-:S04]  /*25b20*/  @P2 SHF.R.U32.HI R0, RZ, R5, R4 ;  /* 0x00000005ff002219 */ /* 0x000fc80000011604 */
[----:B------:R-:W-:Y:S01]  /*25b30*/  LOP3.LUT R6, RZ, R0, RZ, 0x33, !PT ;  /* 0x00000000ff067212 */ /* 0x000fe200078e33ff */
[----:B------:R-:W-:Y:S06]  /*25b40*/  BRA `(.L_x_5472) ;  /* 0x0000000000107947 */ /* 0x000fec0003800000 */
.L_x_5471:
[----:B------:R-:W-:-:S13]  /*25b50*/  ISETP.NE.AND P2, PT, R3, 0x1, PT ;  /* 0x000000010300780c */ /* 0x000fda0003f45270 */
[----:B-1----:R-:W1:Y:S02]  /*25b60*/  @P2 LDC.64 R4, c[0x0][0x9e8] ;  /* 0x00027a00ff042b82 */ /* 0x002e640000000a00 */
[----:B-1----:R-:W-:-:S05]  /*25b70*/  @P2 IMAD.HI.U32 R4, R6, R4, RZ ;  /* 0x0000000406042227 */ /* 0x002fca00078e00ff */
[----:B------:R-:W-:-:S07]  /*25b80*/  @P2 SHF.R.U32.HI R6, RZ, R5, R4 ;  /* 0x00000005ff062219 */ /* 0x000fce0000011604 */
.L_x_5472:
[----:B------:R-:W-:Y:S05]  /*25b90*/  BSYNC B0 ;  /* 0x0000000000007941 */ /* 0x000fea0003800000 */
.L_x_5470:
[----:B------:R-:W-:-:S05]  /*25ba0*/  IMAD R6, R6, R3, R3 ;  /* 0x0000000306067224 */ /* 0x000fca00078e0203 */
[----:B------:R-:W-:-:S07]  /*25bb0*/  VIMNMX R2, R2, R6, PT ;  /* 0x0000000602027248 */ /* 0x000fce0003fe0100 */
.L_x_5469:
[----:B------:R-:W-:Y:S01]  /*25bc0*/  VIADD R0, R2, 0x5f ;  /* 0x0000005f02007836 */ /* 0x000fe20000000000 */
[----:B-1----:R-:W1:Y:S01]  /*25bd0*/  @P0 LDC R4, c[0x0][0x450] ;  /* 0x00011400ff040b82 */ /* 0x002e620000000800 */
[----:B------:R-:W-:Y:S02]  /*25be0*/  ULDC UR4, c[0x0][0x9dc] ;  /* 0x0002770000047ab9 */ /* 0x000fe40000000800 */
[----:B------:R-:W-:-:S05]  /*25bf0*/  IMAD.HI R0, R0, 0x2aaaaaab, RZ ;  /* 0x2aaaaaab00007827 */ /* 0x000fca00078e02ff */
[----:B------:R-:W-:-:S04]  /*25c00*/  SHF.R.U32.HI R2, RZ, 0x1f, R0 ;  /* 0x0000001fff027819 */ /* 0x000fc80000011600 */
[----:B------:R-:W-:Y:S02]  /*25c10*/  LEA.HI.SX32 R2, R0, R2, 0x1c ;  /* 0x0000000200027211 */ /* 0x000fe400078fe2ff */
[----:B------:R-:W2:Y:S02]  /*25c20*/  @P0 LDC R0, c[0x0][0x44c] ;  /* 0x00011300ff000b82 */ /* 0x000ea40000000800 */
[----:B------:R-:W-:Y:S01]  /*25c30*/  VIMNMX R6, R21, R2, PT ;  /* 0x0000000215067248 */ /* 0x000fe20003fe0100 */
[----:B------:R-:W-:-:S04]  /*25c40*/  IMAD.MOV.U32 R2, RZ, RZ, R7 ;  /* 0x000000ffff027224 */ /* 0x000fc800078e0007 */
[----:B------:R3:W-:Y:S01]  /*25c50*/  STL [R1+0x38], R6 ;  /* 0x0000380601007387 */ /* 0x0007e20000100800 */
[----:B--2---:R-:W-:-:S05]  /*25c60*/  @P0 IMAD.HI.U32 R0, R7, R0, RZ ;  /* 0x0000000007000227 */ /* 0x004fca00078e00ff */
[----:B-1----:R-:W-:-:S05]  /*25c70*/  @P0 SHF.R.U32.HI R2, RZ, R4, R0 ;  /* 0x00000004ff020219 */ /* 0x002fca0000011600 */
[----:B------:R-:W-:-:S05]  /*25c80*/  IMAD.IADD R0, R20, 0x1, R2 ;  /* 0x0000000114007824 */ /* 0x000fca00078e0202 */
[----:B------:R-:W-:Y:S01]  /*25c90*/  IADD3 R2, R0, -UR4, RZ ;  /* 0x8000000400027c10 */ /* 0x000fe2000fffe0ff */
[----:B---3--:R-:W-:Y:S06]  /*25ca0*/  @!P1 BRA `(.L_x_5473) ;  /* 0x0000000000449947 */ /* 0x008fec0003800000 */
        /* <DEDUP_REMOVED lines=10> */
.L_x_5475:
[----:B------:R-:W-:-:S13]  /*25d50*/  ISETP.NE.AND P0, PT, R3, 0x1, PT ;  /* 0x000000010300780c */ /* 0x000fda0003f05270 */
[----:B------:R-:W1:Y:S02]  /*25d60*/  @P0 LDC.64 R4, c[0x0][0x9e8] ;  /* 0x00027a00ff040b82 */ /* 0x000e640000000a00 */
[----:B-1----:R-:W-:-:S05]  /*25d70*/  @P0 IMAD.HI.U32 R4, R0, R4, RZ ;  /* 0x0000000400040227 */ /* 0x002fca00078e00ff */
[----:B------:R-:W-:-:S07]  /*25d80*/  @P0 SHF.R.U32.HI R0, RZ, R5, R4 ;  /* 0x00000005ff000219 */ /* 0x000fce0000011604 */
.L_x_5476:
[----:B------:R-:W-:Y:S05]  /*25d90*/  BSYNC B0 ;  /* 0x0000000000007941 */ /* 0x000fea0003800000 */
.L_x_5474:
[----:B------:R-:W-:-:S05]  /*25da0*/  IMAD R0, R0, R3, RZ ;  /* 0x0000000300007224 */ /* 0x000fca00078e02ff */
[----:B------:R-:W-:-:S07]  /*25db0*/  VIMNMX R2, R2, R0, !PT ;  /* 0x0000000002027248 */ /* 0x000fce0007fe0100 */
.L_x_5473:
[----:B------:R-:W-:Y:S01]  /*25dc0*/  IMAD.HI R2, R2, 0x2aaaaaab, RZ ;  /* 0x2aaaaaab02027827 */ /* 0x000fe200078e02ff */
[----:B------:R-:W-:Y:S04]  /*25dd0*/  BSSY B7, `(.L_x_5477) ;  /* 0x000046b000077945 */ /* 0x000fe80003800000 */
[----:B------:R-:W-:-:S04]  /*25de0*/  SHF.R.U32.HI R0, RZ, 0x1f, R2 ;  /* 0x0000001fff007819 */ /* 0x000fc80000011602 */
[----:B------:R-:W-:-:S04]  /*25df0*/  LEA.HI.SX32 R0, R2, R0, 0x1c ;  /* 0x0000000002007211 */ /* 0x000fc800078fe2ff */
[----:B------:R-:W-:-:S04]  /*25e00*/  VIMNMX R3, RZ, R0, !PT ;  /* 0x00000000ff037248 */ /* 0x000fc80007fe0100 */
[----:B------:R-:W-:Y:S01]  /*25e10*/  ISETP.GT.AND P0, PT, R6, R3, PT ;  /* 0x000000030600720c */ /* 0x000fe20003f04270 */
[----:B------:R1:W-:-:S12]  /*25e20*/  STL [R1+0x30], R3 ;  /* 0x0000300301007387 */ /* 0x0003d80000100800 */
[----:B-1----:R-:W-:Y:S05]  /*25e30*/  @P0 BRA `(.L_x_5478) ;  /* 0x0000000000440947 */ /* 0x002fea0003800000 */
[----:B------:R-:W1:Y:S02]  /*25e40*/  S2R R3, SR_TID.X ;  /* 0x0000000000037919 */ /* 0x000e640000002100 */
[----:B-1----:R-:W-:-:S04]  /*25e50*/  LOP3.LUT R3, R3, 0x7f, RZ, 0xc0, !PT ;  /* 0x0000007f03037812 */ /* 0x002fc800078ec0ff */
[----:B------:R-:W-:-:S13]  /*25e60*/  ISETP.NE.AND P1, PT, R3, RZ, PT ;  /* 0x000000ff0300720c */ /* 0x000fda0003f25270 */
[----:B------:R-:W-:Y:S05]  /*25e70*/  @P1 BRA `(.L_x_5479) ;  /* 0x0000004400801947 */ /* 0x000fea0003800000 */
[----:B------:R-:W1:Y:S01]  /*25e80*/  S2R R3, SR_LANEID ;  /* 0x0000000000037919 */ /* 0x000e620000000000 */
[----:B------:R-:W-:Y:S02]  /*25e90*/  VOTEU.ANY UR4, UPT, PT ;  /* 0x0000000000047886 */ /* 0x000fe400038e0100 */
[----:B------:R-:W1:Y:S08]  /*25ea0*/  FLO.U32 R0, UR4 ;  /* 0x0000000400007d00 */ /* 0x000e7000080e0000 */
[----:B------:R-:W2:Y:S01]  /*25eb0*/  POPC R4, UR4 ;  /* 0x0000000400047d09 */ /* 0x000ea20008000000 */
[----:B-1----:R-:W-:-:S02]  /*25ec0*/  ISETP.EQ.U32.AND P0, PT, R0, R3, PT ;  /* 0x000000030000720c */ /* 0x002fc40003f02070 */
[----:B------:R-:W2:Y:S11]  /*25ed0*/  LDC.64 R2, c[0x0][0xc60] ;  /* 0x00031800ff027b82 */ /* 0x000eb60000000a00 */
[----:B--2---:R-:W2:Y:S01]  /*25ee0*/  @P0 ATOMG.E.ADD.STRONG.GPU PT, R3, desc[UR60][R2.64], R4 ;  /* 0x00000004020309a8 */ /* 0x004ea200081ee1fc */
[----:B------:R-:W1:Y:S02]  /*25ef0*/  S2R R5, SR_LTMASK ;  /* 0x0000000000057919 */ /* 0x000e640000003900 */
[----:B-1----:R-:W-:-:S06]  /*25f00*/  LOP3.LUT R5, R5, UR4, RZ, 0xc0, !PT ;  /* 0x0000000405057c12 */ /* 0x002fcc000f8ec0ff */
[----:B------:R-:W1:Y:S01]  /*25f10*/  POPC R5, R5 ;  /* 0x0000000500057309 */ /* 0x000e620000000000 */
[----:B--2---:R-:W1:Y:S02]  /*25f20*/  SHFL.IDX PT, R0, R3, R0, 0x1f ;  /* 0x00001f0003007589 */ /* 0x004e6400000e0000 */
[----:B-1----:R-:W-:Y:S01]  /*25f30*/  IADD3 R16, R0, UR39, R5 ;  /* 0x0000002700107c10 */ /* 0x002fe2000fffe005 */
[----:B------:R-:W-:Y:S06]  /*25f40*/  BRA `(.L_x_5479) ;  /* 0x00000044004c7947 */ /* 0x000fec0003800000 */
.L_x_5478:
        /* <DEDUP_REMOVED lines=13> */
[----:B------:R-:W-:Y:S01]  /*26020*/  MOV R13, RZ ;  /* 0x000000ff000d7202 */ /* 0x000fe20000000f00 */
[----:B------:R-:W-:Y:S02]  /*26030*/  IMAD.U32 R6, RZ, RZ, UR8 ;  /* 0x00000008ff067e24 */ /* 0x000fe4000f8e00ff */
[----:B------:R-:W-:-:S02]  /*26040*/  IMAD.U32 R10, RZ, RZ, UR4 ;  /* 0x00000004ff0a7e24 */ /* 0x000fc4000f8e00ff */
[----:B0-----:R-:W-:Y:S02]  /*26050*/  IMAD.U32 R11, RZ, RZ, UR5 ;  /* 0x00000005ff0b7e24 */ /* 0x001fe4000f8e00ff */
[----:B------:R-:W-:Y:S02]  /*26060*/  IMAD.MOV.U32 R8, RZ, RZ, 0x70 ;  /* 0x00000070ff087424 */ /* 0x000fe400078e00ff */
[----:B------:R-:W-:-:S07]  /*26070*/  IMAD.MOV.U32 R12, RZ, RZ, 0x1 ;  /* 0x00000001ff0c7424 */ /* 0x000fce00078e00ff */
[----:B------:R-:W-:-:S07]  /*26080*/  LEPC R20, `(.L_x_5481) ;  /* 0x000000001014794e */ /* 0x000fce0000000000 */
[----:B-1----:R-:W-:Y:S05]  /*26090*/  CALL.ABS.NOINC R2 ;  /* 0x0000000002007343 */ /* 0x002fea0003c00000 */
.L_x_5481:
[----:B------:R-:W-:Y:S05]  /*260a0*/  BSYNC B6 ;  /* 0x0000000000067941 */ /* 0x000fea0003800000 */
.L_x_5480:
        /* <DEDUP_REMOVED lines=12> */
[----:B------:R-:W-:Y:S01]  /*26170*/  MOV R13, RZ ;  /* 0x000000ff000d7202 */ /* 0x000fe20000000f00 */
[----:B------:R-:W-:Y:S02]  /*26180*/  IMAD.U32 R6, RZ, RZ, UR8 ;  /* 0x00000008ff067e24 */ /* 0x000fe4000f8e00ff */
[----:B------:R-:W-:-:S02]  /*26190*/  IMAD.U32 R10, RZ, RZ, UR4 ;  /* 0x00000004ff0a7e24 */ /* 0x000fc4000f8e00ff */
[----:B0-----:R-:W-:Y:S02]  /*261a0*/  IMAD.U32 R11, RZ, RZ, UR5 ;  /* 0x00000005ff0b7e24 */ /* 0x001fe4000f8e00ff */
[----:B------:R-:W-:Y:S02]  /*261b0*/  IMAD.MOV.U32 R8, RZ, RZ, 0x70 ;  /* 0x00000070ff087424 */ /* 0x000fe400078e00ff */
[----:B-1----:R-:W-:-:S07]  /*261c0*/  IMAD.MOV.U32 R12, RZ, RZ, 0x1 ;  /* 0x00000001ff0c7424 */ /* 0x002fce00078e00ff */
[----:B------:R-:W-:-:S07]  /*261d0*/  LEPC R20, `(.L_x_5484) ;  /* 0x000000001014794e */ /* 0x000fce0000000000 */
[----:B--2---:R-:W-:Y:S05]  /*261e0*/  CALL.ABS.NOINC R2 ;  /* 0x0000000002007343 */ /* 0x004fea0003c00000 */
.L_x_5484:
        /* <DEDUP_REMOVED lines=15> */
.L_x_5483:
[----:B------:R-:W-:Y:S05]  /*262e0*/  BSYNC B6 ;  /* 0x0000000000067941 */ /* 0x000fea0003800000 */
.L_x_5482:
[----:B------:R-:W-:Y:S01]  /*262f0*/  ULDC.64 UR4, c[0x0][0x9f8] ;  /* 0x00027e0000047ab9 */ /* 0x000fe20000000a00 */
[----:B------:R-:W2:Y:S01]  /*26300*/  LDL R17, [R1+0x38] ;  /* 0x0000380001117983 */ /* 0x000ea20000100800 */
[----:B------:R-:W-:Y:S02]  /*26310*/  ISETP.NE.U32.AND P0, PT, RZ, UR4, PT ;  /* 0x00000004ff007c0c */ /* 0x000fe4000bf05070 */
[----:B------:R-:W-:Y:S02]  /*26320*/  MOV R7, R19 ;  /* 0x0000001300077202 */ /* 0x000fe40000000f00 */
[----:B------:R-:W-:Y:S01]  /*26330*/  ISETP.NE.AND.EX P0, PT, RZ, UR5, PT, P0 ;  /* 0x00000005ff007c0c */ /* 0x000fe2000bf05300 */
[----:B------:R-:W-:-:S12]  /*26340*/  ULDC.64 UR4, c[0x0][0xa08] ;  /* 0x0002820000047ab9 */ /* 0x000fd80000000a00 */
[----:B------:R-:W1:Y:S02]  /*26350*/  @P0 LDC.64 R2, c[0x0][0x9f8] ;  /* 0x00027e00ff020b82 */ /* 0x000e640000000a00 */
[----:B-1----:R-:W-:-:S05]  /*26360*/  @P0 IMAD.WIDE R2, R19, 0x4, R2 ;  /* 0x0000000413020825 */ /* 0x002fca00078e0202 */
[----:B------:R1:W3:Y:S02]  /*26370*/  @P0 LDG.E R7, desc[UR60][R2.64] ;  /* 0x0000003c02070981 */ /* 0x0002e4000c1e1900 */
[----:B-1----:R-:W1:Y:S02]  /*26380*/  LDC.64 R2, c[0x0][0x418] ;  /* 0x00010600ff027b82 */ /* 0x002e640000000a00 */
[----:B-1----:R-:W-:Y:S01]  /*26390*/  LOP3.LUT P0, RZ, R2, UR4, RZ, 0xfc, !PT ;  /* 0x0000000402ff7c12 */ /* 0x002fe2000f80fcff */
        /* <DEDUP_REMOVED lines=8> */
[----:B------:R-:W2:Y:S02]  /*26420*/  S2R R4, SR_TID.X ;  /* 0x0000000000047919 */ /* 0x000ea40000002100 */
[----:B--2---:R-:W-:-:S04]  /*26430*/  SHF.R.U32.HI R4, RZ, 0x5, R4 ;  /* 0x00000005ff047819 */ /* 0x004fc80000011604 */
[----:B------:R-:W-:-:S05]  /*26440*/  LOP3.LUT R4, R4, 0x3, RZ, 0xc0, !PT ;  /* 0x0000000304047812 */ /* 0x000fca00078ec0ff */
[----:B------:R2:W3:Y:S02]  /*26450*/  SHFL.IDX PT, R14, R4, RZ, 0x1f ;  /* 0x00001fff040e7589 */ /* 0x0004e400000e0000 */
.L_x_5636:
[----:B--2---:R-:W2:Y:S01]  /*26460*/  LDL.LU R4, [R1] ;  /* 0x0000000001047983 */ /* 0x004ea20000300800 */
[----:B------:R-:W-:Y:S02]  /*26470*/  PLOP3.LUT P1, PT, PT, PT, PT, 0x8, 0x0 ;  /* 0x000000000000781c */ /* 0x000fe40003f2e170 */
[----:B---3--:R-:W-:Y:S01]  /*26480*/  ISETP.NE.AND P0, PT, R14, RZ, PT ;  /* 0x000000ff0e00720c */ /* 0x008fe20003f05270 */
[----:B------:R3:W-:Y:S01]  /*26490*/  STL [R1+0xc], R0 ;  /* 0x00000c0001007387 */ /* 0x0007e20000100800 */
[----:B--2---:R-:W-:-:S09]  /*264a0*/  LOP3.LUT R4, R4, 0xfffffffb, RZ, 0xc0, !PT ;  /* 0xfffffffb04047812 */ /* 0x004fd200078ec0ff */
[----:B------:R-:W-:-:S05]  /*264b0*/  @P1 LOP3.LUT R4, R4, 0x4, RZ, 0xfc, !PT ;  /* 0x0000000404041812 */ /* 0x000fca00078efcff */
[----:B------:R3:W-:Y:S01]  /*264c0*/  STL [R1], R4 ;  /* 0x0000000401007387 */ /* 0x0007e20000100800 */
[----:B------:R-:W-:Y:S05]  /*264d0*/  @P0 BRA `(.L_x_5486) ;  /* 0x0000000400400947 */ /* 0x000fea0003800000 */
[----:B------:R-:W-:-:S03]  /*264e0*/  UMOV UR4, 0xffffffff ;  /* 0xffffffff00047882 */ /* 0x000fc60000000000 */
[----:B------:R-:W-:Y:S05]  /*264f0*/  BRA.DIV UR4, `(.L_x_5487) ;  /* 0x0000005e04d87947 */ /* 0x000fea000b800000 */
[----:B------:R-:W-:-:S13]  /*26500*/  ELECT P6, URZ, PT ;  /* 0x00000000003f782f */ /* 0x000fda00038c0000 */
.L_x_5639:
[----:B------:R-:W-:Y:S05]  /*26510*/  @!P6 BRA `(.L_x_5486) ;  /* 0x000000040030e947 */ /* 0x000fea0003800000 */
[----:B------:R-:W-:-:S04]  /*26520*/  ISETP.NE.U32.AND P0, PT, R2, RZ, PT ;  /* 0x000000ff0200720c */ /* 0x000fc80003f05070 */
[----:B------:R-:W-:-:S13]  /*26530*/  ISETP.NE.AND.EX P0, PT, R3, RZ, PT, P0 ;  /* 0x000000ff0300720c */ /* 0x000fda0003f05300 */
[----:B------:R-:W-:Y:S05]  /*26540*/  @!P0 BRA `(.L_x_5488) ;  /* 0x0000000000508947 */ /* 0x000fea0003800000 */
[----:B------:R-:W2:Y:S01]  /*26550*/  LDC R6, c[0x0][0x43c] ;  /* 0x00010f00ff067b82 */ /* 0x000ea20000000800 */
[----:B------:R-:W-:Y:S01]  /*26560*/  IMAD.MOV.U32 R9, RZ, RZ, R0 ;  /* 0x000000ffff097224 */ /* 0x000fe200078e0000 */
[----:B------:R-:W-:-:S03]  /*26570*/  ULDC.64 UR4, c[0x0][0x428] ;  /* 0x00010a0000047ab9 */ /* 0x000fc60000000a00 */
[----:B---3--:R-:W-:Y:S01]  /*26580*/  IMAD.MOV.U32 R0, RZ, RZ, R9 ;  /* 0x000000ffff007224 */ /* 0x008fe200078e0009 */
[----:B--2---:R-:W-:-:S13]  /*26590*/  ISETP.NE.AND P0, PT, R6, 0x1, PT ;  /* 0x000000010600780c */ /* 0x004fda0003f05270 */
[----:B------:R-:W2:Y:S02]  /*265a0*/  @P0 LDC.64 R4, c[0x0][0x440] ;  /* 0x00011000ff040b82 */ /* 0x000ea40000000a00 */
[----:B--2---:R-:W-:-:S05]  /*265b0*/  @P0 IMAD.HI.U32 R4, R9, R4, RZ ;  /* 0x0000000409040227 */ /* 0x004fca00078e00ff */
[----:B------:R-:W-:-:S04]  /*265c0*/  @P0 SHF.R.U32.HI R0, RZ, R5, R4 ;  /* 0x00000005ff000219 */ /* 0x000fc80000011604 */
[--C-:B------:R-:W-:Y:S01]  /*265d0*/  SHF.R.S32.HI R5, RZ, 0x1f, R0.reuse ;  /* 0x0000001fff057819 */ /* 0x100fe20000011400 */
[----:B------:R-:W-:-:S04]  /*265e0*/  IMAD.MOV R4, RZ, RZ, -R0 ;  /* 0x000000ffff047224 */ /* 0x000fc800078e0a00 */
[----:B------:R-:W-:Y:S01]  /*265f0*/  IMAD R9, R6, R4, R9 ;  /* 0x0000000406097224 */ /* 0x000fe200078e0209 */
[----:B------:R-:W-:Y:S01]  /*26600*/  MOV R4, R0 ;  /* 0x0000000000047202 */ /* 0x000fe20000000f00 */
[----:B------:R-:W-:-:S03]  /*26610*/  IMAD R6, R8, UR4, RZ ;  /* 0x0000000408067c24 */ /* 0x000fc6000f8e02ff */
[----:B------:R2:W-:Y:S01]  /*26620*/  STL [R1+0xc], R9 ;  /* 0x00000c0901007387 */ /* 0x0005e20000100800 */
[----:B------:R-:W-:-:S04]  /*26630*/  IMAD.WIDE.U32 R4, R7, UR4, R4 ;  /* 0x0000000407047c25 */ /* 0x000fc8000f8e0004 */
[----:B------:R-:W-:Y:S01]  /*26640*/  IMAD R0, R7, UR5, R6 ;  /* 0x0000000507007c24 */ /* 0x000fe2000f8e0206 */
[----:B------:R-:W-:-:S03]  /*26650*/  LEA R2, P0, R4, R2, 0x2 ;  /* 0x0000000204027211 */ /* 0x000fc600078010ff */
[----:B------:R-:W-:-:S05]  /*26660*/  IMAD.IADD R0, R5, 0x1, R0 ;  /* 0x0000000105007824 */ /* 0x000fca00078e0200 */
[----:B------:R-:W-:-:S05]  /*26670*/  LEA.HI.X R3, R4, R3, R0, 0x2, P0 ;  /* 0x0000000304037211 */ /* 0x000fca00000f1400 */
[----:B------:R2:W5:Y:S02]  /*26680*/  LDG.E R17, desc[UR60][R2.64] ;  /* 0x0000003c02117981 */ /* 0x000564000c1e1900 */
.L_x_5488:
[----:B-1----:R-:W4:Y:S04]  /*26690*/  LDL R7, [R1+0x4] ;  /* 0x0000040001077983 */ /* 0x002f280000100800 */
[----:B---3--:R-:W4:Y:S04]  /*266a0*/  LDL R0, [R1+0x8] ;  /* 0x0000080001007983 */ /* 0x008f280000100800 */
[----:B--2---:R-:W2:Y:S01]  /*266b0*/  LDL R2, [R1+0x14] ;  /* 0x0000140001027983 */ /* 0x004ea20000100800 */
[----:B----4-:R-:W-:Y:S01]  /*266c0*/  IMAD R0, R0, 0x8, R7 ;  /* 0x0000000800007824 */ /* 0x010fe200078e0207 */
[----:B--2---:R-:W-:-:S04]  /*266d0*/  SHF.L.U32 R2, R2, 0x1f, RZ ;  /* 0x0000001f02027819 */ /* 0x004fc800000006ff */
[----:B------:R-:W1:Y:S02]  /*266e0*/  SYNCS.PHASECHK.TRANS64.TRYWAIT P0, [R0+URZ+0x30840], R2 ;  /* 0x03084002000075a7 */ /* 0x000e64000800017f */
[----:B-1----:R-:W-:Y:S05]  /*266f0*/  @!P0 BRA `(.L_x_5489) ;  /* 0x0000005c00788947 */ /* 0x002fea0003800000 */
.L_x_5640:
[----:B------:R2:W5:Y:S01]  /*26700*/  LDL R3, [R1] ;  /* 0x0000000001037983 */ /* 0x0005620000100800 */
[----:B------:R-:W3:Y:S02]  /*26710*/  S2R R4, SR_TID.X ;  /* 0x0000000000047919 */ /* 0x000ee40000002100 */
[----:B---3--:R-:W-:-:S04]  /*26720*/  LOP3.LUT R4, R4, 0x7f, RZ, 0xc0, !PT ;  /* 0x0000007f04047812 */ /* 0x008fc800078ec0ff */
[----:B------:R-:W-:-:S13]  /*26730*/  ISETP.NE.AND P0, PT, R4, RZ, PT ;  /* 0x000000ff0400720c */ /* 0x000fda0003f05270 */
[----:B--2---:R-:W-:Y:S05]  /*26740*/  @P0 BRA `(.L_x_5490) ;  /* 0x0000000000140947 */ /* 0x004fea0003800000 */
[----:B-----5:R-:W-:Y:S01]  /*26750*/  LOP3.LUT P1, RZ, R3, 0x1, RZ, 0xc0, !PT ;  /* 0x0000000103ff7812 */ /* 0x020fe2000782c0ff */
[----:B-1----:R-:W-:-:S04]  /*26760*/  IMAD.MOV.U32 R2, RZ, RZ, 0x9000 ;  /* 0x00009000ff027424 */ /* 0x002fc800078e00ff */
[----:B------:R2:W-:Y:S08]  /*26770*/  SYNCS.ARRIVE.TRANS64 RZ, [R0+URZ+0x30830], R2 ;  /* 0x0308300200ff79a7 */ /* 0x0005f0000800003f */
[----:B------:R-:W-:Y:S05]  /*26780*/  @!P1 BRA `(.L_x_5490) ;  /* 0x0000000000049947 */ /* 0x000fea0003800000 */
[----:B------:R-:W-:Y:S01]  /*26790*/  BPT.TRAP 0x1 ;  /* 0x000000040000795c */ /* 0x000fe20000300000 */
.L_x_5490:
[----:B------:R-:W3:Y:S04]  /*267a0*/  LDL R6, [R1+0x4] ;  /* 0x0000040001067983 */ /* 0x000ee80000100800 */
[----:B------:R-:W3:Y:S04]  /*267b0*/  LDL R5, [R1+0x8] ;  /* 0x0000080001057983 */ /* 0x000ee80000100800 */
[----:B------:R-:W4:Y:S04]  /*267c0*/  LDL R4, [R1+0xc] ;  /* 0x00000c0001047983 */ /* 0x000f280000100800 */
[----:B-12---:R-:W2:Y:S01]  /*267d0*/  LDL R2, [R1+0x18] ;  /* 0x0000180001027983 */ /* 0x006ea20000100800 */
        /* <DEDUP_REMOVED lines=8> */
[----:B------:R-:W-:Y:S01]  /*26860*/  LOP3.LUT R3, R3, 0xfffffffb, RZ, 0xc0, !PT ;  /* 0xfffffffb03037812 */ /* 0x000fe200078ec0ff */
[----:B------:R-:W-:-:S04]  /*26870*/  UMOV UR17, 0x40 ;  /* 0x0000004000117882 */ /* 0x000fc80000000000 */
[----:B------:R-:W-:-:S06]  /*26880*/  UIADD3 UR9, UR9, 0x30830, URZ ;  /* 0x0003083009097890 */ /* 0x000fcc000fffe03f */
[----:B------:R-:W-:-:S05]  /*26890*/  @P0 LOP3.LUT R3, R3, 0x4, RZ, 0xfc, !PT ;  /* 0x0000000403030812 */ /* 0x000fca00078efcff */
[----:B------:R1:W-:Y:S01]  /*268a0*/  STL [R1], R3 ;  /* 0x0000000301007387 */ /* 0x0003e20000100800 */
[----:B---3--:R-:W-:Y:S01]  /*268b0*/  IMAD R0, R5, 0x9000, R6 ;  /* 0x0000900005007824 */ /* 0x008fe200078e0206 */
[----:B----4-:R-:W-:-:S04]  /*268c0*/  R2UR UR11, R4 ;  /* 0x00000000040b72ca */ /* 0x010fc800000e0000 */
[----:B------:R-:W-:Y:S02]  /*268d0*/  R2UR UR8, R0 ;  /* 0x00000000000872ca */ /* 0x000fe400000e0000 */
[----:B--2---:R-:W-:-:S11]  /*268e0*/  R2UR UR5, R2 ;  /* 0x00000000020572ca */ /* 0x004fd600000e0000 */
        /* <DEDUP_REMOVED lines=14> */
[----:B-1----:R-:W-:Y:S01]  /*269d0*/  NOP ;  /* 0x0000000000007918 */ /* 0x002fe20000000000 */
.L_x_5486:
[----:B---3--:R-:W2:Y:S04]  /*269e0*/  LDL R4, [R1+0x4] ;  /* 0x0000040001047983 */ /* 0x008ea80000100800 */
        /* <DEDUP_REMOVED lines=10> */
[----:B------:R-:W-:-:S04]  /*26a90*/  LOP3.LUT P0, RZ, R0, 0x3ff, RZ, 0xc0, !PT ;  /* 0x000003ff00ff7812 */ /* 0x000fc8000780c0ff */
[----:B------:R-:W-:Y:S01]  /*26aa0*/  IADD3 R0, R5, R2, RZ ;  /* 0x0000000205007210 */ /* 0x000fe20007ffe0ff */
[----:B------:R2:W-:Y:S04]  /*26ab0*/  STL.64 [R1+0x40], R4 ;  /* 0x0000400401007387 */ /* 0x0005e80000100a00 */
[----:B------:R2:W-:Y:S04]  /*26ac0*/  STL [R1+0x4c], R0 ;  /* 0x00004c0001007387 */ /* 0x0005e80000100800 */
[----:B------:R-:W-:Y:S05]  /*26ad0*/  @!P0 BRA `(.L_x_5492) ;  /* 0x0000000000408947 */ /* 0x000fea0003800000 */
[----:B------:R-:W-:Y:S01]  /*26ae0*/  MOV R2, 0x0 ;  /* 0x0000000000027802 */ /* 0x000fe20000000f00 */
[----:B------:R-:W-:Y:S01]  /*26af0*/  ULDC.64 UR4, c[0x4][0x1b8] ;  /* 0x01006e0000047ab9 */ /* 0x000fe20000000a00 */
[----:B------:R-:W-:Y:S01]  /*26b00*/  ULDC.64 UR6, c[0x4][0x1c0] ;  /* 0x0100700000067ab9 */ /* 0x000fe20000000a00 */
[----:B------:R-:W-:Y:S01]  /*26b10*/  ULDC.64 UR8, c[0x4][0xe8] ;  /* 0x01003a0000087ab9 */ /* 0x000fe20000000a00 */
[----:B--2---:R-:W-:Y:S01]  /*26b20*/  IMAD.U32 R4, RZ, RZ, UR4 ;  /* 0x00000004ff047e24 */ /* 0x004fe2000f8e00ff */
[----:B------:R-:W-:Y:S01]  /*26b30*/  MOV R10, UR8 ;  /* 0x00000008000a7c02 */ /* 0x000fe20008000f00 */
[----:B------:R-:W2:Y:S01]  /*26b40*/  LDC.64 R2, c[0x4][R2] ;  /* 0x0100000002027b82 */ /* 0x000ea20000000a00 */
[----:B------:R-:W-:Y:S02]  /*26b50*/  IMAD.U32 R5, RZ, RZ, UR5 ;  /* 0x00000005ff057e24 */ /* 0x000fe4000f8e00ff */
[----:B------:R-:W-:Y:S02]  /*26b60*/  IMAD.U32 R6, RZ, RZ, UR6 ;  /* 0x00000006ff067e24 */ /* 0x000fe4000f8e00ff */
[----:B-1----:R-:W-:-:S02]  /*26b70*/  IMAD.U32 R7, RZ, RZ, UR7 ;  /* 0x00000007ff077e24 */ /* 0x002fc4000f8e00ff */
[----:B0-----:R-:W-:Y:S02]  /*26b80*/  IMAD.U32 R11, RZ, RZ, UR9 ;  /* 0x00000009ff0b7e24 */ /* 0x001fe4000f8e00ff */
[----:B------:R-:W-:Y:S02]  /*26b90*/  IMAD.MOV.U32 R8, RZ, RZ, 0x70 ;  /* 0x00000070ff087424 */ /* 0x000fe400078e00ff */
[----:B------:R-:W-:Y:S02]  /*26ba0*/  IMAD.MOV.U32 R12, RZ, RZ, 0x1 ;  /* 0x00000001ff0c7424 */ /* 0x000fe400078e00ff */
[----:B------:R-:W-:-:S07]  /*26bb0*/  IMAD.MOV.U32 R13, RZ, RZ, RZ ;  /* 0x000000ffff0d7224 */ /* 0x000fce00078e00ff */
[----:B------:R-:W-:-:S07]  /*26bc0*/  LEPC R20, `(.L_x_5492) ;  /* 0x000000001014794e */ /* 0x000fce0000000000 */
[----:B--2---:R-:W-:Y:S05]  /*26bd0*/  CALL.ABS.NOINC R2 ;  /* 0x0000000002007343 */ /* 0x004fea0003c00000 */
.L_x_5492:
[----:B------:R-:W-:Y:S05]  /*26be0*/  BSYNC B6 ;  /* 0x0000000000067941 */ /* 0x000fea0003800000 */
.L_x_5491:
[----:B--2---:R-:W2:Y:S01]  /*26bf0*/  LDL.LU R0, [R1+0x4c] ;  /* 0x00004c0001007983 */ /* 0x004ea20000300800 */
[----:B-1----:R-:W1:Y:S01]  /*26c00*/  LDC R7, c[0x0][0x448] ;  /* 0x00011200ff077b82 */ /* 0x002e620000000800 */
[----:B------:R-:W-:Y:S02]  /*26c10*/  ULDC.64 UR4, c[0x0][0x2d8] ;  /* 0x0000b60000047ab9 */ /* 0x000fe40000000a00 */
[----:B------:R-:W2:Y:S04]  /*26c20*/  LDL.LU.64 R2, [R1+0x40] ;  /* 0x0000400001027983 */ /* 0x000ea80000300a00 */
[----:B0-----:R-:W3:Y:S01]  /*26c30*/  LDL R11, [R1+0x34] ;  /* 0x00003400010b7983 */ /* 0x001ee20000100800 */
[----:B------:R-:W0:Y:S01]  /*26c40*/  S2R R5, SR_TID.X ;  /* 0x0000000000057919 */ /* 0x000e220000002100 */
[----:B------:R-:W4:Y:S01]  /*26c50*/  S2R R8, SR_TID.X ;  /* 0x0000000000087919 */ /* 0x000f220000002100 */
[----:B0-----:R-:W-:-:S04]  /*26c60*/  LOP3.LUT R5, R5, 0x7f, RZ, 0xc0, !PT ;  /* 0x0000007f05057812 */ /* 0x001fc800078ec0ff */
[----:B------:R-:W-:Y:S01]  /*26c70*/  SHF.R.U32.HI R5, RZ, 0x3, R5 ;  /* 0x00000003ff057819 */ /* 0x000fe20000011605 */
[----:B----4-:R-:W-:-:S05]  /*26c80*/  IMAD.SHL.U32 R8, R8, 0x10, RZ ;  /* 0x0000001008087824 */ /* 0x010fca00078e00ff */
[----:B------:R-:W-:Y:S01]  /*26c90*/  LOP3.LUT R8, R5, 0x70, R8, 0xf8, !PT ;  /* 0x0000007005087812 */ /* 0x000fe200078ef808 */
[----:B------:R-:W0:Y:S01]  /*26ca0*/  S2R R9, SR_TID.X ;  /* 0x0000000000097919 */ /* 0x000e220000002100 */
[----:B------:R-:W4:Y:S01]  /*26cb0*/  S2R R10, SR_TID.X ;  /* 0x00000000000a7919 */ /* 0x000f220000002100 */
[----:B0-----:R-:W-:-:S04]  /*26cc0*/  SHF.L.U32 R9, R9, 0x3, RZ ;  /* 0x0000000309097819 */ /* 0x001fc800000006ff */
[----:B------:R-:W-:-:S04]  /*26cd0*/  LOP3.LUT R9, R9, 0x38, RZ, 0xc0, !PT ;  /* 0x0000003809097812 */ /* 0x000fc800078ec0ff */
[C---:B------:R-:W-:Y:S02]  /*26ce0*/  LOP3.LUT R12, R9.reuse, 0x40, RZ, 0xfc, !PT ;  /* 0x00000040090c7812 */ /* 0x040fe400078efcff */
[----:B------:R-:W-:Y:S02]  /*26cf0*/  LOP3.LUT R9, R9, 0x80, RZ, 0xfc, !PT ;  /* 0x0000008009097812 */ /* 0x000fe400078efcff */
[----:B----4-:R-:W-:-:S04]  /*26d00*/  LOP3.LUT R10, R10, 0x7f, RZ, 0xc0, !PT ;  /* 0x0000007f0a0a7812 */ /* 0x010fc800078ec0ff */
[----:B------:R-:W-:Y:S02]  /*26d10*/  SHF.R.U32.HI R10, RZ, 0x3, R10 ;  /* 0x00000003ff0a7819 */ /* 0x000fe4000001160a */
[----:B--2---:R-:W-:Y:S02]  /*26d20*/  MOV R3, R0 ;  /* 0x0000000000037202 */ /* 0x004fe40000000f00 */
        /* <DEDUP_REMOVED lines=12> */
[----:B-1----:R-:W-:-:S13]  /*26df0*/  ISETP.NE.AND P0, PT, R7, 0x1, PT ;  /* 0x000000010700780c */ /* 0x002fda0003f05270 */
        /* <DEDUP_REMOVED lines=8> */
[----:B0-----:R-:W-:Y:S01]  /*26e80*/  @P0 IMAD.HI.U32 R5, R4, R5, RZ ;  /* 0x0000000504050227 */ /* 0x001fe200078e00ff */
[----:B------:R-:W-:Y:S01]  /*26e90*/  MOV R0, R4 ;  /* 0x0000000400007202 */ /* 0x000fe20000000f00 */
[----:B------:R-:W0:Y:S03]  /*26ea0*/  S2R R8, SR_TID.X ;  /* 0x0000000000087919 */ /* 0x000e260000002100 */
        /* <DEDUP_REMOVED lines=23> */
[----:B------:R-:W-:Y:S01]  /*27020*/  ISETP.GE.AND P1, PT, R9, UR4, PT ;  /* 0x0000000409007c0c */ /* 0x000fe2000bf26270 */
[----:B------:R-:W-:-:S12]  /*27030*/  BRA.DIV UR5, `(.L_x_5493) ;  /* 0x00000056053c7947 */ /* 0x000fd8000b800000 */
[----:B------:R-:W2:Y:S04]  /*27040*/  LDL.LU R6, [R1+0x3c] ;  /* 0x00003c0001067983 */ /* 0x000ea80000300800 */
[----:B------:R-:W3:Y:S04]  /*27050*/  LDL.LU R11, [R1+0x34] ;  /* 0x00003400010b7983 */ /* 0x000ee80000300800 */
[----:B------:R-:W4:Y:S01]  /*27060*/  LDL R9, [R1+0x2c] ;  /* 0x00002c0001097983 */ /* 0x000f220000100800 */
[----:B--2---:R-:W-:-:S03]  /*27070*/  IMAD R2, R6, R7, RZ ;  /* 0x0000000706027224 */ /* 0x004fc600078e02ff */
        /* <DEDUP_REMOVED lines=11> */
[----:B----4-:R-:W-:Y:S04]  /*27130*/  @!P2 LDGSTS.E.BYPASS.LTC128B.128 [R9+0x12400], desc[UR60][R6.64], !P3 ;  /* 0x124000000609afae */ /* 0x010fe8000d901d7c */
        /* <DEDUP_REMOVED lines=64> */
[----:B------:R1:W2:Y:S04]  /*27540*/  SHFL.IDX PT, R5, R3, 0x7, 0x181f ;  /* 0x00f81f0003057f89 */ /* 0x0002a800000e0000 */
[----:B------:R1:W-:Y:S04]  /*27550*/  @!P2 LDGSTS.E.BYPASS.LTC128B.128 [R9+0x15400], desc[UR60][R6.64], !P3 ;  /* 0x154000000609afae */ /* 0x0003e8000d901d7c */
[----:B------:R1:W-:Y:S04]  /*27560*/  @!P2 LDGSTS.E.BYPASS.LTC128B.128 [R9+0x19400], desc[UR60][R6.64+0x80], !P0 ;  /* 0x194000800609afae */ /* 0x0003e8000c101d7c */
[----:B------:R1:W-:Y:S04]  /*27570*/  @!P2 LDGSTS.E.BYPASS.LTC128B.128 [R9+0x1d400], desc[UR60][R6.64+0x100], !P1 ;  /* 0x1d4001000609afae */ /* 0x0003e8000c901d7c */
[----:B------:R1:W3:Y:S02]  /*27580*/  SHFL.IDX PT, R3, R4, 0x7, 0x181f ;  /* 0x00f81f0004037f89 */ /* 0x0002e400000e0000 */
.L_x_5657:
        /* <DEDUP_REMOVED lines=12> */
[----:B------:R4:W-:Y:S02]  /*27650*/  LDGSTS.E.BYPASS.LTC128B.128 [R4+0x1dc00], desc[UR60][R2.64+0x100], !P1 ;  /* 0x1dc0010002047fae */ /* 0x0009e4000c901d7c */
.L_x_5495:
[----:B------:R-:W-:Y:S05]  /*27660*/  BSYNC B0 ;  /* 0x0000000000007941 */ /* 0x000fea0003800000 */
.L_x_5494:
[----:B------:R0:W5:Y:S01]  /*27670*/  LDL R8, [R1+0x4] ;  /* 0x0000040001087983 */ /* 0x0001620000100800 */
[----:B------:R-:W-:Y:S01]  /*27680*/  PLOP3.LUT P0, PT, PT, PT, PT, 0x80, 0x0 ;  /* 0x000000000000781c */ /* 0x000fe20003f0f070 */
[----:B------:R-:W-:-:S12]  /*27690*/  NOP ;  /* 0x0000000000007918 */ /* 0x000fd80000000000 */
.L_x_5496:
[----:B----4-:R-:W4:Y:S01]  /*276a0*/  LDL R2, [R1+0x4] ;  /* 0x0000040001027983 */ /* 0x010f220000100800 */
        /* <DEDUP_REMOVED lines=16> */
[----:B------:R-:W3:Y:S03]  /*277b0*/  SYNCS.PHASECHK.TRANS64.TRYWAIT P0, [R2+URZ+0x30820], R0 ;  /* 0x03082000020075a7 */ /* 0x000ee6000800017f */
[----:B-1-3--:R-:W-:Y:S05]  /*277c0*/  @!P0 BRA `(.L_x_5498) ;  /* 0x0000005800348947 */ /* 0x00afea0003800000 */
.L_x_5658:
[----:B------:R-:W-:Y:S05]  /*277d0*/  BSYNC B0 ;  /* 0x0000000000007941 */ /* 0x000fea0003800000 */
.L_x_5497:
[----:B------:R-:W3:Y:S04]  /*277e0*/  LDL R3, [R1+0x38] ;  /* 0x0000380001037983 */ /* 0x000ee80000100800 */
[----:B-1----:R-:W4:Y:S01]  /*277f0*/  LDL R2, [R1+0x30] ;  /* 0x0000300001027983 */ /* 0x002f220000100800 */
[----:B------:R-:W-:Y:S01]  /*27800*/  BSSY B0, `(.L_x_5499) ;  /* 0x0000258000007945 */ /* 0x000fe20003800000 */
[----:B---3--:R-:W-:-:S05]  /*27810*/  VIADD R0, R3, 0xfffffffe ;  /* 0xfffffffe03007836 */ /* 0x008fca0000000000 */
        /* <DEDUP_REMOVED lines=10> */
[----:B--2---:R-:W2:Y:S04]  /*278c0*/  LDL R5, [R1] ;  /* 0x0000000001057983 */ /* 0x004ea80000100800 */
        /* <DEDUP_REMOVED lines=34> */
.L_x_5505:
[----:B------:R-:W2:Y:S01]  /*27af0*/  LDL R2, [R1+0x4] ;  /* 0x0000040001027983 */ /* 0x000ea20000100800 */
[----:B------:R-:W-:Y:S01]  /*27b00*/  BSSY B3, `(.L_x_5506) ;  /* 0x0000005000037945 */ /* 0x000fe20003800000 */
[----:B--2---:R-:W-:Y:S01]  /*27b10*/  IMAD R3, R7, 0x8, R2 ;  /* 0x0000000807037824 */ /* 0x004fe200078e0202 */
[----:B------:R-:W-:-:S04]  /*27b20*/  SHF.L.U32 R2, R9, 0x1f, RZ ;  /* 0x0000001f09027819 */ /* 0x000fc800000006ff */
[----:B------:R-:W1:Y:S02]  /*27b30*/  SYNCS.PHASECHK.TRANS64.TRYWAIT P0, [R3+URZ+0x30840], R2 ;  /* 0x03084002030075a7 */ /* 0x000e64000800017f */
[----:B-1----:R-:W-:Y:S05]  /*27b40*/  @!P0 BRA `(.L_x_5507) ;  /* 0x00000054006c8947 */ /* 0x002fea0003800000 */
.L_x_5659:
[----:B------:R-:W-:Y:S05]  /*27b50*/  BSYNC B3 ;  /* 0x0000000000037941 */ /* 0x000fea0003800000 */
.L_x_5506:
[----:B0-----:R-:W0:Y:S01]  /*27b60*/  S2R R5, SR_TID.X ;  /* 0x0000000000057919 */ /* 0x001e220000002100 */
[----:B------:R-:W-:Y:S01]  /*27b70*/  BSSY B3, `(.L_x_5508) ;  /* 0x000000a000037945 */ /* 0x000fe20003800000 */
[----:B0-----:R-:W-:-:S04]  /*27b80*/  LOP3.LUT R5, R5, 0x7f, RZ, 0xc0, !PT ;  /* 0x0000007f05057812 */ /* 0x001fc800078ec0ff */
[----:B------:R-:W-:-:S13]  /*27b90*/  ISETP.NE.AND P0, PT, R5, RZ, PT ;  /* 0x000000ff0500720c */ /* 0x000fda0003f05270 */
[----:B------:R-:W-:Y:S05]  /*27ba0*/  @P0 BRA `(.L_x_5509) ;  /* 0x0000000000180947 */ /* 0x000fea0003800000 */
[----:B------:R-:W2:Y:S01]  /*27bb0*/  LDL R5, [R1] ;  /* 0x0000000001057983 */ /* 0x000ea20000100800 */
[----:B-1----:R-:W-:-:S04]  /*27bc0*/  MOV R2, 0x9000 ;  /* 0x0000900000027802 */ /* 0x002fc80000000f00 */
[----:B------:R0:W-:Y:S01]  /*27bd0*/  SYNCS.ARRIVE.TRANS64 RZ, [R3+URZ+0x30830], R2 ;  /* 0x0308300203ff79a7 */ /* 0x0001e2000800003f */
[----:B--2---:R-:W-:-:S13]  /*27be0*/  LOP3.LUT P1, RZ, R5, 0x1, RZ, 0xc0, !PT ;  /* 0x0000000105ff7812 */ /* 0x004fda000782c0ff */
[----:B0-----:R-:W-:Y:S05]  /*27bf0*/  @!P1 BRA `(.L_x_5509) ;  /* 0x0000000000049947 */ /* 0x001fea0003800000 */
[----:B------:R-:W-:Y:S01]  /*27c00*/  BPT.TRAP 0x1 ;  /* 0x000000040000795c */ /* 0x000fe20000300000 */
.L_x_5509:
[----:B------:R-:W-:Y:S05]  /*27c10*/  BSYNC B3 ;  /* 0x0000000000037941 */ /* 0x000fea0003800000 */
.L_x_5508:
        /* <DEDUP_REMOVED lines=13> */
.L_x_5510:
        /* <DEDUP_REMOVED lines=16> */
.L_x_5511:
        /* <DEDUP_REMOVED lines=16> */
.L_x_5512:
        /* <DEDUP_REMOVED lines=18> */
.L_x_5660:
[----:B------:R-:W-:Y:S05]  /*28010*/  BSYNC B3 ;  /* 0x0000000000037941 */ /* 0x000fea0003800000 */
.L_x_5513:
        /* <DEDUP_REMOVED lines=10> */
.L_x_5515:
[----:B------:R-:W2:Y:S01]  /*280c0*/  LDL R3, [R1] ;  /* 0x0000000001037983 */ /* 0x000ea20000100800 */
[----:B------:R-:W-:Y:S01]  /*280d0*/  BSSY B3, `(.L_x_5516) ;  /* 0x0000004000037945 */ /* 0x000fe20003800000 */
[----:B--2---:R-:W-:-:S13]  /*280e0*/  LOP3.LUT P0, RZ, R3, 0x8, RZ, 0xc0, !PT ;  /* 0x0000000803ff7812 */ /* 0x004fda000780c0ff */
[----:B------:R-:W-:Y:S05]  /*280f0*/  @P0 BRA `(.L_x_5517) ;  /* 0x0000000000040947 */ /* 0x000fea0003800000 */
[----:B------:R-:W-:Y:S01]  /*28100*/  BPT.TRAP 0x1 ;  /* 0x000000040000795c */ /* 0x000fe20000300000 */
.L_x_5517:
[----:B------:R-:W-:Y:S05]  /*28110*/  BSYNC B3 ;  /* 0x0000000000037941 */ /* 0x000fea0003800000 */
.L_x_5516:
        /* <DEDUP_REMOVED lines=14> */
.L_x_5518:
        /* <DEDUP_REMOVED lines=15> */
.L_x_5519:
        /* <DEDUP_REMOVED lines=15> */
.L_x_5520:
        /* <DEDUP_REMOVED lines=12> */
.L_x_5504:
[----:B------:R-:W-:Y:S05]  /*284a0*/  BSYNC B1 ;  /* 0x0000000000017941 */ /* 0x000fea0003800000 */
.L_x_5503:
[----:B0-----:R-:W2:Y:S04]  /*284b0*/  LDL R0, [R1+0x38] ;  /* 0x0000380001007983 */ /* 0x001ea80000100800 */
[----:B------:R1:W-:Y:S04]  /*284c0*/  STL [R1+0x8], R7 ;  /* 0x0000080701007387 */ /* 0x0003e80000100800 */
[----:B------:R1:W-:Y:S02]  /*284d0*/  STL [R1+0x14], R9 ;  /* 0x0000140901007387 */ /* 0x0003e40000100800 */
[----:B-12---:R-:W-:-:S07]  /*284e0*/  IADD3 R0, R0, -0x3, RZ ;  /* 0xfffffffd00007810 */ /* 0x006fce0007ffe0ff */
.L_x_5502:
[----:B------:R-:W-:Y:S05]  /*284f0*/  BSYNC B2 ;  /* 0x0000000000027941 */ /* 0x000fea0003800000 */
.L_x_5501:
[----:B------:R-:W3:Y:S01]  /*28500*/  LDL.LU R2, [R1+0x38] ;  /* 0x0000380001027983 */ /* 0x000ee20000300800 */
[----:B------:R-:W-:Y:S01]  /*28510*/  VIADD R8, R8, 0xfffffffe ;  /* 0xfffffffe08087836 */ /* 0x000fe20000000000 */
[----:B---3--:R-:W-:-:S04]  /*28520*/  LOP3.LUT R2, RZ, R2, RZ, 0x33, !PT ;  /* 0x00000002ff027212 */ /* 0x008fc800078e33ff */
[----:B------:R-:W-:-:S13]  /*28530*/  ISETP.NE.AND P0, PT, R8, R2, PT ;  /* 0x000000020800720c */ /* 0x000fda0003f05270 */
[----:B------:R-:W-:Y:S05]  /*28540*/  @!P0 BRA `(.L_x_5500) ;  /* 0x00000018000c8947 */ /* 0x000fea0003800000 */
[----:B0-----:R-:W-:-:S07]  /*28550*/  IMAD.MOV.U32 R9, RZ, RZ, R17 ;  /* 0x000000ffff097224 */ /* 0x001fce00078e0011 */
.L_x_5557:
[----:B------:R-:W3:Y:S04]  /*28560*/  LDL R4, [R1] ;  /* 0x0000000001047983 */ /* 0x000ee80000100800 */
        /* <DEDUP_REMOVED lines=35> */
.L_x_5523:
[----:B------:R-:W2:Y:S01]  /*287a0*/  LDL R2, [R1+0x4] ;  /* 0x0000040001027983 */ /* 0x000ea20000100800 */
[----:B------:R-:W-:Y:S01]  /*287b0*/  BSSY B2, `(.L_x_5524) ;  /* 0x0000005000027945 */ /* 0x000fe20003800000 */
[----:B--2---:R-:W-:Y:S01]  /*287c0*/  IMAD R3, R4, 0x8, R2 ;  /* 0x0000000804037824 */ /* 0x004fe200078e0202 */
[----:B------:R-:W-:-:S04]  /*287d0*/  SHF.L.U32 R2, R5, 0x1f, RZ ;  /* 0x0000001f05027819 */ /* 0x000fc800000006ff */
[----:B------:R-:W1:Y:S02]  /*287e0*/  SYNCS.PHASECHK.TRANS64.TRYWAIT P0, [R3+URZ+0x30840], R2 ;  /* 0x03084002030075a7 */ /* 0x000e64000800017f */
[----:B-1----:R-:W-:Y:S05]  /*287f0*/  @!P0 BRA `(.L_x_5525) ;  /* 0x0000004800688947 */ /* 0x002fea0003800000 */
.L_x_5661:
[----:B------:R-:W-:Y:S05]  /*28800*/  BSYNC B2 ;  /* 0x0000000000027941 */ /* 0x000fea0003800000 */
.L_x_5524:
[----:B------:R-:W2:Y:S01]  /*28810*/  S2R R7, SR_TID.X ;  /* 0x0000000000077919 */ /* 0x000ea20000002100 */
[----:B------:R-:W-:Y:S01]  /*28820*/  BSSY B2, `(.L_x_5526) ;  /* 0x000000a000027945 */ /* 0x000fe20003800000 */
[----:B--2---:R-:W-:-:S04]  /*28830*/  LOP3.LUT R7, R7, 0x7f, RZ, 0xc0, !PT ;  /* 0x0000007f07077812 */ /* 0x004fc800078ec0ff */
[----:B------:R-:W-:-:S13]  /*28840*/  ISETP.NE.AND P0, PT, R7, RZ, PT ;  /* 0x000000ff0700720c */ /* 0x000fda0003f05270 */
[----:B------:R-:W-:Y:S05]  /*28850*/  @P0 BRA `(.L_x_5527) ;  /* 0x0000000000180947 */ /* 0x000fea0003800000 */
[----:B------:R-:W2:Y:S01]  /*28860*/  LDL R7, [R1] ;  /* 0x0000000001077983 */ /* 0x000ea20000100800 */
[----:B-1----:R-:W-:-:S04]  /*28870*/  IMAD.MOV.U32 R2, RZ, RZ, 0x9000 ;  /* 0x00009000ff027424 */ /* 0x002fc800078e00ff */
[----:B------:R3:W-:Y:S01]  /*28880*/  SYNCS.ARRIVE.TRANS64 RZ, [R3+URZ+0x30830], R2 ;  /* 0x0308300203ff79a7 */ /* 0x0007e2000800003f */
[----:B--2---:R-:W-:-:S13]  /*28890*/  LOP3.LUT P1, RZ, R7, 0x1, RZ, 0xc0, !PT ;  /* 0x0000000107ff7812 */ /* 0x004fda000782c0ff */
[----:B---3--:R-:W-:Y:S05]  /*288a0*/  @!P1 BRA `(.L_x_5527) ;  /* 0x0000000000049947 */ /* 0x008fea0003800000 */
[----:B------:R-:W-:Y:S01]  /*288b0*/  BPT.TRAP 0x1 ;  /* 0x000000040000795c */ /* 0x000fe20000300000 */
.L_x_5527:
[----:B------:R-:W-:Y:S05]  /*288c0*/  BSYNC B2 ;  /* 0x0000000000027941 */ /* 0x000fea0003800000 */
.L_x_5526:
[----:B------:R-:W2:Y:S04]  /*288d0*/  LDL R7, [R1+0x4] ;  /* 0x0000040001077983 */ /* 0x000ea80000100800 */
        /* <DEDUP_REMOVED lines=11> */
[----:B0-----:R-:W-:-:S07]  /*28990*/  VIADD R8, R7, 0x1e400 ;  /* 0x0001e40007087836 */ /* 0x001fce0000000000 */
.L_x_5528:
        /* <DEDUP_REMOVED lines=16> */
.L_x_5529:
        /* <DEDUP_REMOVED lines=16> */
.L_x_5530:
        /* <DEDUP_REMOVED lines=18> */
.L_x_5662:
[----:B------:R-:W-:Y:S05]  /*28cc0*/  BSYNC B2 ;  /* 0x0000000000027941 */ /* 0x000fea0003800000 */
.L_x_5531:
        /* <DEDUP_REMOVED lines=10> */
.L_x_5533:
[----:B------:R-:W2:Y:S01]  /*28d70*/  LDL R3, [R1] ;  /* 0x0000000001037983 */ /* 0x000ea20000100800 */
[----:B------:R-:W-:Y:S01]  /*28d80*/  BSSY B2, `(.L_x_5534) ;  /* 0x0000004000027945 */ /* 0x000fe20003800000 */
[----:B--2---:R-:W-:-:S13]  /*28d90*/  LOP3.LUT P0, RZ, R3, 0x8, RZ, 0xc0, !PT ;  /* 0x0000000803ff7812 */ /* 0x004fda000780c0ff */
[----:B------:R-:W-:Y:S05]  /*28da0*/  @P0 BRA `(.L_x_5535) ;  /* 0x0000000000040947 */ /* 0x000fea0003800000 */
[----:B------:R-:W-:Y:S01]  /*28db0*/  BPT.TRAP 0x1 ;  /* 0x000000040000795c */ /* 0x000fe20000300000 */
.L_x_5535:
[----:B------:R-:W-:Y:S05]  /*28dc0*/  BSYNC B2 ;  /* 0x0000000000027941 */ /* 0x000fea0003800000 */
.L_x_5534:
        /* <DEDUP_REMOVED lines=14> */
.L_x_5536:
        /* <DEDUP_REMOVED lines=15> */
.L_x_5537:
        /* <DEDUP_REMOVED lines=15> */
.L_x_5538:
        /* <DEDUP_REMOVED lines=12> */
.L_x_5522:
[----:B------:R-:W-:Y:S05]  /*29150*/  BSYNC B1 ;  /* 0x0000000000017941 */ /* 0x000fea0003800000 */
.L_x_5521:
[----:B------:R-:W2:Y:S01]  /*29160*/  LDL R2, [R1] ;  /* 0x0000000001027983 */ /* 0x000ea20000100800 */
[----:B------:R-:W-:Y:S01]  /*29170*/  VIADD R3, R4, 0x1 ;  /* 0x0000000104037836 */ /* 0x000fe20000000000 */
[----:B------:R-:W-:Y:S01]  /*29180*/  BSSY B1, `(.L_x_5539) ;  /* 0x00000bb000017945 */ /* 0x000fe20003800000 */
[----:B0-----:R-:W-:-:S03]  /*29190*/  IADD3 R6, R0, -0x1, RZ ;  /* 0xffffffff00067810 */ /* 0x001fc60007ffe0ff */
        /* <DEDUP_REMOVED lines=32> */
.L_x_5541:
[----:B------:R-:W2:Y:S01]  /*293a0*/  LDL R2, [R1+0x4] ;  /* 0x0000040001027983 */ /* 0x000ea20000100800 */
[----:B------:R-:W-:Y:S01]  /*293b0*/  BSSY B2, `(.L_x_5542) ;  /* 0x0000005000027945 */ /* 0x000fe20003800000 */
[----:B--2---:R-:W-:Y:S02]  /*293c0*/  LEA R3, R11, R2, 0x3 ;  /* 0x000000020b037211 */ /* 0x004fe400078e18ff */
[----:B------:R-:W-:-:S04]  /*293d0*/  SHF.L.U32 R2, R10, 0x1f, RZ ;  /* 0x0000001f0a027819 */ /* 0x000fc800000006ff */
[----:B------:R-:W2:Y:S02]  /*293e0*/  SYNCS.PHASECHK.TRANS64.TRYWAIT P0, [R3+URZ+0x30840], R2 ;  /* 0x03084002030075a7 */ /* 0x000ea4000800017f */
[----:B--2---:R-:W-:Y:S05]  /*293f0*/  @!P0 BRA `(.L_x_5543) ;  /* 0x0000003c00908947 */ /* 0x004fea0003800000 */
.L_x_5663:
[----:B------:R-:W-:Y:S05]  /*29400*/  BSYNC B2 ;  /* 0x0000000000027941 */ /* 0x000fea0003800000 */
.L_x_5542:
[----:B-1----:R-:W1:Y:S01]  /*29410*/  S2R R8, SR_TID.X ;  /* 0x0000000000087919 */ /* 0x002e620000002100 */
[----:B------:R-:W-:Y:S01]  /*29420*/  BSSY B2, `(.L_x_5544) ;  /* 0x000000a000027945 */ /* 0x000fe20003800000 */
[----:B-1----:R-:W-:-:S04]  /*29430*/  LOP3.LUT R8, R8, 0x7f, RZ, 0xc0, !PT ;  /* 0x0000007f08087812 */ /* 0x002fc800078ec0ff */
[----:B------:R-:W-:-:S13]  /*29440*/  ISETP.NE.AND P0, PT, R8, RZ, PT ;  /* 0x000000ff0800720c */ /* 0x000fda0003f05270 */
[----:B------:R-:W-:Y:S05]  /*29450*/  @P0 BRA `(.L_x_5545) ;  /* 0x0000000000180947 */ /* 0x000fea0003800000 */
[----:B------:R-:W3:Y:S01]  /*29460*/  LDL R8, [R1] ;  /* 0x0000000001087983 */ /* 0x000ee20000100800 */
[----:B--2---:R-:W-:-:S04]  /*29470*/  IMAD.MOV.U32 R2, RZ, RZ, 0x9000 ;  /* 0x00009000ff027424 */ /* 0x004fc800078e00ff */
[----:B------:R1:W-:Y:S01]  /*29480*/  SYNCS.ARRIVE.TRANS64 RZ, [R3+URZ+0x30830], R2 ;  /* 0x0308300203ff79a7 */ /* 0x0003e2000800003f */
[----:B---3--:R-:W-:-:S13]  /*29490*/  LOP3.LUT P1, RZ, R8, 0x1, RZ, 0xc0, !PT ;  /* 0x0000000108ff7812 */ /* 0x008fda000782c0ff */
[----:B-1----:R-:W-:Y:S05]  /*294a0*/  @!P1 BRA `(.L_x_5545) ;  /* 0x0000000000049947 */ /* 0x002fea0003800000 */
[----:B------:R-:W-:Y:S01]  /*294b0*/  BPT.TRAP 0x1 ;  /* 0x000000040000795c */ /* 0x000fe20000300000 */
.L_x_5545:
[----:B------:R-:W-:Y:S05]  /*294c0*/  BSYNC B2 ;  /* 0x0000000000027941 */ /* 0x000fea0003800000 */
.L_x_5544:
[----:B0-----:R-:W3:Y:S04]  /*294d0*/  LDL R10, [R1+0x4] ;  /* 0x00000400010a7983 */ /* 0x001ee80000100800 */
        /* <DEDUP_REMOVED lines=13> */
.L_x_5546:
        /* <DEDUP_REMOVED lines=16> */
.L_x_5547:
        /* <DEDUP_REMOVED lines=16> */
.L_x_5548:
        /* <DEDUP_REMOVED lines=16> */
.L_x_5664:
[----:B------:R-:W-:Y:S05]  /*298b0*/  BSYNC B2 ;  /* 0x0000000000027941 */ /* 0x000fea0003800000 */
.L_x_5549:
[----:B------:R-:W1:Y:S01]  /*298c0*/  S2R R3, SR_TID.X ;  /* 0x0000000000037919 */ /* 0x000e620000002100 */
[----:B------:R-:W-:-:S04]  /*298d0*/  UPRMT UR4, UR38, 0x9910, URZ ;  /* 0x0000991026047896 */ /* 0x000fc8000800003f */
[----:B------:R-:W-:Y:S01]  /*298e0*/  UISETP.NE.AND UP0, UPT, UR4, 0x2, UPT ;  /* 0x000000020400788c */ /* 0x000fe2000bf05270 */
[----:B-1----:R-:W-:-:S04]  /*298f0*/  LOP3.LUT R3, R3, 0x7f, RZ, 0xc0, !PT ;  /* 0x0000007f03037812 */ /* 0x002fc800078ec0ff */
[----:B------:R-:W-:-:S13]  /*29900*/  ISETP.NE.AND P0, PT, R3, RZ, PT ;  /* 0x000000ff0300720c */ /* 0x000fda0003f05270 */
[----:B------:R-:W-:-:S04]  /*29910*/  @!P0 MOV R3, 0x9000 ;  /* 0x0000900000038802 */ /* 0x000fc80000000f00 */
[----:B------:R1:W-:Y:S01]  /*29920*/  @!P0 SYNCS.ARRIVE.TRANS64 RZ, [R2+URZ+0x30850], R3 ;  /* 0x0308500302ff89a7 */ /* 0x0003e2000800003f */
[----:B------:R-:W-:-:S13]  /*29930*/  PLOP3.LUT P0, PT, PT, PT, UP0, 0x80, 0x0 ;  /* 0x000000000000781c */ /* 0x000fda0003f0f008 */
[----:B-1----:R-:W-:Y:S05]  /*29940*/  @P0 BRA `(.L_x_5551) ;  /* 0x0000000000040947 */ /* 0x002fea0003800000 */
[----:B------:R-:W-:Y:S01]  /*29950*/  BPT.TRAP 0x1 ;  /* 0x000000040000795c */ /* 0x000fe20000300000 */
.L_x_5551:
[----:B------:R-:W2:Y:S01]  /*29960*/  LDL R3, [R1] ;  /* 0x0000000001037983 */ /* 0x000ea20000100800 */
[----:B------:R-:W-:Y:S01]  /*29970*/  BSSY B2, `(.L_x_5552) ;  /* 0x0000004000027945 */ /* 0x000fe20003800000 */
[----:B--2---:R-:W-:-:S13]  /*29980*/  LOP3.LUT P0, RZ, R3, 0x8, RZ, 0xc0, !PT ;  /* 0x0000000803ff7812 */ /* 0x004fda000780c0ff */
[----:B------:R-:W-:Y:S05]  /*29990*/  @P0 BRA `(.L_x_5553) ;  /* 0x0000000000040947 */ /* 0x000fea0003800000 */
[----:B------:R-:W-:Y:S01]  /*299a0*/  BPT.TRAP 0x1 ;  /* 0x000000040000795c */ /* 0x000fe20000300000 */
.L_x_5553:
[----:B------:R-:W-:Y:S05]  /*299b0*/  BSYNC B2 ;  /* 0x0000000000027941 */ /* 0x000fea0003800000 */
.L_x_5552:
        /* <DEDUP_REMOVED lines=13> */
.L_x_5554:
        /* <DEDUP_REMOVED lines=15> */
.L_x_5555:
        /* <DEDUP_REMOVED lines=15> */
.L_x_5556:
        /* <DEDUP_REMOVED lines=12> */
.L_x_5540:
[----:B------:R-:W-:Y:S05]  /*29d30*/  BSYNC B1 ;  /* 0x0000000000017941 */ /* 0x000fea0003800000 */
.L_x_5539:
[----:B------:R-:W2:Y:S01]  /*29d40*/  LDL R2, [R1+0x30] ;  /* 0x0000300001027983 */ /* 0x000ea20000100800 */
[----:B------:R-:W-:Y:S01]  /*29d50*/  VIADD R0, R0, 0xfffffffe ;  /* 0xfffffffe00007836 */ /* 0x000fe20000000000 */
[----:B--2---:R-:W-:-:S13]  /*29d60*/  ISETP.GT.AND P0, PT, R6, R2, PT ;  /* 0x000000020600720c */ /* 0x004fda0003f04270 */
[----:B------:R-:W-:Y:S05]  /*29d70*/  @P0 BRA `(.L_x_5557) ;  /* 0xffffffe400f80947 */ /* 0x000fea000383ffff */
.L_x_5500:
[----:B------:R-:W-:Y:S05]  /*29d80*/  BSYNC B0 ;  /* 0x0000000000007941 */ /* 0x000fea0003800000 */
.L_x_5499:
        /* <DEDUP_REMOVED lines=17> */
.L_x_5559:
[----:B------:R-:W-:Y:S05]  /*29ea0*/  BSYNC B0 ;  /* 0x0000000000007941 */ /* 0x000fea0003800000 */
.L_x_5558:
[----:B------:R-:W3:Y:S01]  /*29eb0*/  LDL R0, [R1] ;  /* 0x0000000001007983 */ /* 0x000ee20000100800 */
[----:B------:R-:W-:Y:S01]  /*29ec0*/  BSSY B0, `(.L_x_5560) ;  /* 0x0000052000007945 */ /* 0x000fe20003800000 */
[----:B---3--:R-:W-:-:S13]  /*29ed0*/  LOP3.LUT P0, RZ, R0, 0x4, RZ, 0xc0, !PT ;  /* 0x0000000400ff7812 */ /* 0x008fda000780c0ff */
[----:B------:R-:W-:Y:S05]  /*29ee0*/  @!P0 BRA `(.L_x_5561) ;  /* 0x00000004003c8947 */ /* 0x000fea0003800000 */
[----:B------:R-:W3:Y:S04]  /*29ef0*/  LDL R3, [R1+0x4] ;  /* 0x0000040001037983 */ /* 0x000ee80000100800 */
[----:B------:R-:W3:Y:S04]  /*29f00*/  LDL R0, [R1+0x8] ;  /* 0x0000080001007983 */ /* 0x000ee80000100800 */
[----:B------:R-:W4:Y:S01]  /*29f10*/  LDL R2, [R1+0x14] ;  /* 0x0000140001027983 */ /* 0x000f220000100800 */
[----:B------:R-:W-:Y:S01]  /*29f20*/  BSSY B1, `(.L_x_5562) ;  /* 0x0000005000017945 */ /* 0x000fe20003800000 */
[----:B---3--:R-:W-:Y:S01]  /*29f30*/  IMAD R0, R0, 0x8, R3 ;  /* 0x0000000800007824 */ /* 0x008fe200078e0203 */
[----:B----4-:R-:W-:-:S04]  /*29f40*/  SHF.L.U32 R2, R2, 0x1f, RZ ;  /* 0x0000001f02027819 */ /* 0x010fc800000006ff */
[----:B------:R-:W3:Y:S02]  /*29f50*/  SYNCS.PHASECHK.TRANS64.TRYWAIT P0, [R0+URZ+0x30860], R2 ;  /* 0x03086002000075a7 */ /* 0x000ee4000800017f */
[----:B---3--:R-:W-:Y:S05]  /*29f60*/  @!P0 BRA `(.L_x_5563) ;  /* 0x0000003000dc8947 */ /* 0x008fea0003800000 */
.L_x_5665:
[----:B------:R-:W-:Y:S05]  /*29f70*/  BSYNC B1 ;  /* 0x0000000000017941 */ /* 0x000fea0003800000 */
.L_x_5562:
[----:B------:R-:W4:Y:S01]  /*29f80*/  S2R R3, SR_TID.X ;  /* 0x0000000000037919 */ /* 0x000f220000002100 */
[----:B------:R-:W-:-:S04]  /*29f90*/  UPRMT UR4, UR38, 0x9910, URZ ;  /* 0x0000991026047896 */ /* 0x000fc8000800003f */
[----:B------:R-:W-:Y:S01]  /*29fa0*/  UISETP.NE.AND UP0, UPT, UR4, 0x2, UPT ;  /* 0x000000020400788c */ /* 0x000fe2000bf05270 */
[----:B----4-:R-:W-:-:S04]  /*29fb0*/  LOP3.LUT R3, R3, 0x7f, RZ, 0xc0, !PT ;  /* 0x0000007f03037812 */ /* 0x010fc800078ec0ff */
[----:B------:R-:W-:-:S13]  /*29fc0*/  ISETP.NE.AND P0, PT, R3, RZ, PT ;  /* 0x000000ff0300720c */ /* 0x000fda0003f05270 */
[----:B---3--:R-:W-:-:S04]  /*29fd0*/  @!P0 IMAD.MOV.U32 R2, RZ, RZ, 0x9000 ;  /* 0x00009000ff028424 */ /* 0x008fc800078e00ff */
[----:B------:R3:W-:Y:S01]  /*29fe0*/  @!P0 SYNCS.ARRIVE.TRANS64 RZ, [R0+URZ+0x30850], R2 ;  /* 0x0308500200ff89a7 */ /* 0x0007e2000800003f */
[----:B------:R-:W-:-:S13]  /*29ff0*/  PLOP3.LUT P0, PT, PT, PT, UP0, 0x80, 0x0 ;  /* 0x000000000000781c */ /* 0x000fda0003f0f008 */
[----:B---3--:R-:W-:Y:S05]  /*2a000*/  @P0 BRA `(.L_x_5564) ;  /* 0x0000000000040947 */ /* 0x008fea0003800000 */
[----:B------:R-:W-:Y:S01]  /*2a010*/  BPT.TRAP 0x1 ;  /* 0x000000040000795c */ /* 0x000fe20000300000 */
.L_x_5564:
[----:B------:R-:W3:Y:S01]  /*2a020*/  LDL R2, [R1] ;  /* 0x0000000001027983 */ /* 0x000ee20000100800 */
[----:B------:R-:W-:Y:S01]  /*2a030*/  BSSY B1, `(.L_x_5565) ;  /* 0x0000004000017945 */ /* 0x000fe20003800000 */
[----:B---3--:R-:W-:-:S13]  /*2a040*/  LOP3.LUT P0, RZ, R2, 0x8, RZ, 0xc0, !PT ;  /* 0x0000000802ff7812 */ /* 0x008fda000780c0ff */
[----:B------:R-:W-:Y:S05]  /*2a050*/  @P0 BRA `(.L_x_5566) ;  /* 0x0000000000040947 */ /* 0x000fea0003800000 */
[----:B------:R-:W-:Y:S01]  /*2a060*/  BPT.TRAP 0x1 ;  /* 0x000000040000795c */ /* 0x000fe20000300000 */
.L_x_5566:
[----:B------:R-:W-:Y:S05]  /*2a070*/  BSYNC B1 ;  /* 0x0000000000017941 */ /* 0x000fea0003800000 */
.L_x_5565:
[----:B--2---:R-:W2:Y:S04]  /*2a080*/  LDL.LU R5, [R1+0x18] ;  /* 0x0000180001057983 */ /* 0x004ea80000300800 */
[----:B------:R-:W2:Y:S04]  /*2a090*/  LDL.LU R3, [R1+0xc] ;  /* 0x00000c0001037983 */ /* 0x000ea80000300800 */
[----:B------:R-:W3:Y:S04]  /*2a0a0*/  LDL R4, [R1+0x4] ;  /* 0x0000040001047983 */ /* 0x000ee80000100800 */
        /* <DEDUP_REMOVED lines=9> */
[----:B---3--:R-:W-:-:S05]  /*2a140*/  IMAD R2, R2, 0x9000, R4 ;  /* 0x0000900002027824 */ /* 0x008fca00078e0204 */
[----:B------:R-:W-:-:S07]  /*2a150*/  IADD3 R4, R2, 0x400, RZ ;  /* 0x0000040002047810 */ /* 0x000fce0007ffe0ff */
.L_x_5567:
        /* <DEDUP_REMOVED lines=10> */
[----:B------:R-:W-:Y:S01]  /*2a200*/  PLOP3.LUT P0, PT, PT, PT, PT, 0x80, 0x0 ;  /* 0x000000000000781c */ /* 0x000fe20003f0f070 */
[----:B------:R-:W-:Y:S01]  /*2a210*/  VIADD R4, R2, 0x3400 ;  /* 0x0000340002047836 */ /* 0x000fe20000000000 */
[----:B------:R-:W-:Y:S01]  /*2a220*/  UMOV UR6, 0x0 ;  /* 0x0000000000067882 */ /* 0x000fe20000000000 */
[----:B------:R-:W-:Y:S01]  /*2a230*/  UMOV UR7, 0x14f00000 ;  /* 0x14f0000000077882 */ /* 0x000fe20000000000 */
[----:B------:R-:W-:-:S09]  /*2a240*/  UMOV UR10, 0x40 ;  /* 0x00000040000a7882 */ /* 0x000fd20000000000 */
.L_x_5568:
        /* <DEDUP_REMOVED lines=15> */
.L_x_5569:
        /* <DEDUP_REMOVED lines=10> */
.L_x_5561:
[----:B------:R-:W-:Y:S05]  /*2a3e0*/  BSYNC B0 ;  /* 0x0000000000007941 */ /* 0x000fea0003800000 */
.L_x_5560:
        /* <DEDUP_REMOVED lines=9> */
.L_x_5479:
[----:B------:R-:W-:Y:S05]  /*2a480*/  BSYNC B7 ;  /* 0x0000000000077941 */ /* 0x000fea0003800000 */
.L_x_5477:
[----:B01----:R-:W3:Y:S02]  /*2a490*/  LDL R7, [R1] ;  /* 0x0000000001077983 */ /* 0x003ee40000100800 */
        /* <DEDUP_REMOVED lines=8> */
[----:B------:R1:W2:Y:S04]  /*2a520*/  LDS.128 R16, [R0+0x308d0] ;  /* 0x0308d00000107984 */ /* 0x0002a80000000c00 */
[----:B------:R1:W-:Y:S01]  /*2a530*/  STL [R1+0x4], R0 ;  /* 0x0000040001007387 */ /* 0x0003e20000100800 */
[----:B------:R-:W-:Y:S06]  /*2a540*/  BAR.ARV 0x4, 0x180 ;  /* 0x0106000000007b1d */ /* 0x000fec0000002000 */
[----:B------:R-:W-:Y:S05]  /*2a550*/  BRA `(.L_x_5571) ;  /* 0x0000000800d87947 */ /* 0x000fea0003800000 */
.L_x_5570:
[----:B------:R-:W3:Y:S01]  /*2a560*/  LDL R6, [R1+0x28] ;  /* 0x0000280001067983 */ /* 0x000ee20000100800 */
[----:B------:R-:W-:Y:S01]  /*2a570*/  UMOV UR4, 0xffffffff ;  /* 0xffffffff00047882 */ /* 0x000fe20000000000 */
[----:B---3--:R-:W-:Y:S02]  /*2a580*/  ISETP.NE.AND P5, PT, R6, 0x1f, PT ;  /* 0x0000001f0600780c */ /* 0x008fe40003fa5270 */
[----:B------:R-:W-:Y:S11]  /*2a590*/  BRA.DIV UR4, `(.L_x_5572) ;  /* 0x0000002e04647947 */ /* 0x000ff6000b800000 */
[----:B--2---:R-:W-:Y:S01]  /*2a5a0*/  IADD3 R0, R19, R6, RZ ;  /* 0x0000000613007210 */ /* 0x004fe20007ffe0ff */
[----:B------:R-:W-:Y:S01]  /*2a5b0*/  ULDC UR4, c[0x0][0xc3c] ;  /* 0x00030f0000047ab9 */ /* 0x000fe20000000800 */
[----:B------:R-:W-:Y:S02]  /*2a5c0*/  LOP3.LUT P4, RZ, R7, 0x1, RZ, 0xc0, !PT ;  /* 0x0000000107ff7812 */ /* 0x000fe4000788c0ff */
[----:B------:R-:W-:-:S13]  /*2a5d0*/  ISETP.GE.OR P0, PT, R0, UR4, !P5 ;  /* 0x0000000400007c0c */ /* 0x000fda000ef06670 */
[----:B------:R-:W0:Y:S02]  /*2a5e0*/  @!P0 LDC.64 R2, c[0x0][0xc80] ;  /* 0x00032000ff028b82 */ /* 0x000e240000000a00 */
[----:B0-----:R-:W-:-:S06]  /*2a5f0*/  @!P0 IMAD.WIDE R2, R0, 0x4, R2 ;  /* 0x0000000400028825 */ /* 0x001fcc00078e0202 */
[----:B------:R0:W2:Y:S01]  /*2a600*/  @!P0 LDG.E R2, desc[UR60][R2.64] ;  /* 0x0000003c02028981 */ /* 0x0000a2000c1e1900 */
[C---:B------:R-:W-:Y:S02]  /*2a610*/  ISETP.GE.U32.AND P1, PT, R6.reuse, 0x4, PT ;  /* 0x000000040600780c */ /* 0x040fe40003f26070 */
[C---:B------:R-:W-:Y:S01]  /*2a620*/  ISETP.GE.U32.AND P2, PT, R6.reuse, 0x8, PT ;  /* 0x000000080600780c */ /* 0x040fe20003f46070 */
[----:B------:R-:W-:Y:S01]  /*2a630*/  SHFL.IDX PT, R5, R16, 0x1, 0x1f ;  /* 0x00201f0010057f89 */ /* 0x000fe200000e0000 */
[C---:B------:R-:W-:Y:S01]  /*2a640*/  ISETP.GE.U32.AND P3, PT, R6.reuse, 0x10, PT ;  /* 0x000000100600780c */ /* 0x040fe20003f66070 */
[----:B0-----:R-:W-:Y:S02]  /*2a650*/  IMAD.MOV.U32 R3, RZ, RZ, RZ ;  /* 0x000000ffff037224 */ /* 0x001fe400078e00ff */
[----:B--2---:R-:W-:Y:S01]  /*2a660*/  @!P0 IMAD.MOV.U32 R3, RZ, RZ, R2 ;  /* 0x000000ffff038224 */ /* 0x004fe200078e0002 */
[----:B------:R-:W-:-:S04]  /*2a670*/  ISETP.GE.U32.AND P0, PT, R6, 0x2, PT ;  /* 0x000000020600780c */ /* 0x000fc80003f06070 */
[----:B------:R-:W0:Y:S02]  /*2a680*/  SHFL.UP PT, R2, R3, 0x1, RZ ;  /* 0x0420000003027989 */ /* 0x000e2400000e00ff */
[----:B0-----:R-:W-:-:S05]  /*2a690*/  SEL R0, R2, RZ, P4 ;  /* 0x000000ff02007207 */ /* 0x001fca0002000000 */
[----:B------:R-:W-:Y:S02]  /*2a6a0*/  IMAD.IADD R2, R3, 0x1, R0 ;  /* 0x0000000103027824 */ /* 0x000fe400078e0200 */
[----:B------:R-:W-:Y:S04]  /*2a6b0*/  SHFL.IDX PT, R0, R16, RZ, 0x1f ;  /* 0x00001fff10007589 */ /* 0x000fe800000e0000 */
        /* <DEDUP_REMOVED lines=13> */
.L_x_5675:
[----:B------:R-:W-:Y:S02]  /*2a790*/  ULDC UR4, c[0x0][0xc38] ;  /* 0x00030e0000047ab9 */ /* 0x000fe40000000800 */
[----:B------:R-:W-:-:S04]  /*2a7a0*/  IMAD.U32 R4, RZ, RZ, UR4 ;  /* 0x00000004ff047e24 */ /* 0x000fc8000f8e00ff */
[----:B-1----:R-:W-:-:S04]  /*2a7b0*/  IMAD R16, R16, R4, RZ ;  /* 0x0000000410107224 */ /* 0x002fc800078e02ff */
[----:B------:R-:W-:-:S05]  /*2a7c0*/  IMAD.IADD R5, R5, 0x1, R16 ;  /* 0x0000000105057824 */ /* 0x000fca00078e0210 */
[----:B------:R-:W-:-:S13]  /*2a7d0*/  ISETP.GT.AND P4, PT, R5, R0, PT ;  /* 0x000000000500720c */ /* 0x000fda0003f84270 */
[----:B------:R-:W-:Y:S05]  /*2a7e0*/  @P4 BRA `(.L_x_5573) ;  /* 0x0000000000a04947 */ /* 0x000fea0003800000 */
.L_x_5578:
[----:B0-----:R-:W0:Y:S01]  /*2a7f0*/  LDC R2, c[0x0][0xc3c] ;  /* 0x00030f00ff027b82 */ /* 0x001e220000000800 */
[----:B------:R-:W-:-:S04]  /*2a800*/  IADD3 R19, R19, 0x1f, RZ ;  /* 0x0000001f13137810 */ /* 0x000fc80007ffe0ff */
[----:B0-----:R-:W-:-:S13]  /*2a810*/  ISETP.GE.AND P4, PT, R19, R2, PT ;  /* 0x000000021300720c */ /* 0x001fda0003f86270 */
[----:B------:R-:W-:Y:S05]  /*2a820*/  @P4 BRA `(.L_x_5574) ;  /* 0x0000000400dc4947 */ /* 0x000fea0003800000 */
[----:B------:R-:W2:Y:S01]  /*2a830*/  LDL R3, [R1+0x28] ;  /* 0x0000280001037983 */ /* 0x000ea20000100800 */
[----:B------:R-:W-:Y:S01]  /*2a840*/  BSSY B0, `(.L_x_5575) ;  /* 0x0000008000007945 */ /* 0x000fe20003800000 */
[----:B--2---:R-:W-:Y:S02]  /*2a850*/  IMAD.IADD R4, R19, 0x1, R3 ;  /* 0x0000000113047824 */ /* 0x004fe400078e0203 */
[----:B------:R-:W-:-:S03]  /*2a860*/  IMAD.MOV.U32 R3, RZ, RZ, RZ ;  /* 0x000000ffff037224 */ /* 0x000fc600078e00ff */
[----:B------:R-:W-:-:S13]  /*2a870*/  ISETP.GE.OR P4, PT, R4, R2, !P5 ;  /* 0x000000020400720c */ /* 0x000fda0006f86670 */
[----:B------:R-:W-:Y:S05]  /*2a880*/  @P4 BRA `(.L_x_5576) ;  /* 0x00000000000c4947 */ /* 0x000fea0003800000 */
[----:B------:R-:W0:Y:S02]  /*2a890*/  LDC.64 R2, c[0x0][0xc80] ;  /* 0x00032000ff027b82 */ /* 0x000e240000000a00 */
[----:B0-----:R-:W-:-:S06]  /*2a8a0*/  IMAD.WIDE R2, R4, 0x4, R2 ;  /* 0x0000000404027825 */ /* 0x001fcc00078e0202 */
[----:B------:R0:W5:Y:S02]  /*2a8b0*/  LDG.E R3, desc[UR60][R2.64] ;  /* 0x0000003c02037981 */ /* 0x000164000c1e1900 */
.L_x_5576:
[----:B------:R-:W-:Y:S05]  /*2a8c0*/  BSYNC B0 ;  /* 0x0000000000007941 */ /* 0x000fea0003800000 */
.L_x_5575:
[----:B------:R-:W-:-:S03]  /*2a8d0*/  UMOV UR4, 0xffffffff ;  /* 0xffffffff00047882 */ /* 0x000fc60000000000 */
[----:B------:R-:W-:Y:S05]  /*2a8e0*/  BRA.DIV UR4, `(.L_x_5577) ;  /* 0x0000002e04cc7947 */ /* 0x000fea000b800000 */
[----:B------:R-:W2:Y:S04]  /*2a8f0*/  LDL R4, [R1] ;  /* 0x0000000001047983 */ /* 0x000ea80000100800 */
        /* <DEDUP_REMOVED lines=17> */
.L_x_5683:
[----:B------:R-:W-:Y:S02]  /*2aa10*/  ULDC UR4, c[0x0][0xc38] ;  /* 0x00030e0000047ab9 */ /* 0x000fe40000000800 */
[----:B------:R-:W-:-:S04]  /*2aa20*/  IMAD.U32 R4, RZ, RZ, UR4 ;  /* 0x00000004ff047e24 */ /* 0x000fc8000f8e00ff */
[----:B-1----:R-:W-:-:S04]  /*2aa30*/  IMAD R16, R16, R4, RZ ;  /* 0x0000000410107224 */ /* 0x002fc800078e02ff */
[----:B------:R-:W-:-:S05]  /*2aa40*/  IMAD.IADD R5, R16, 0x1, R5 ;  /* 0x0000000110057824 */ /* 0x000fca00078e0205 */
[----:B------:R-:W-:-:S13]  /*2aa50*/  ISETP.GT.AND P4, PT, R5, R0, PT ;  /* 0x000000000500720c */ /* 0x000fda0003f84270 */
[----:B------:R-:W-:Y:S05]  /*2aa60*/  @!P4 BRA `(.L_x_5578) ;  /* 0xfffffffc0060c947 */ /* 0x000fea000383ffff */
.L_x_5573:
        /* <DEDUP_REMOVED lines=8> */
.L_x_5687:
[----:B------:R-:W-:Y:S01]  /*2aaf0*/  ISETP.NE.AND P0, PT, R5, RZ, PT ;  /* 0x000000ff0500720c */ /* 0x000fe20003f05270 */
[----:B------:R-:W-:-:S12]  /*2ab00*/  IMAD.MOV.U32 R5, RZ, RZ, RZ ;  /* 0x000000ffff057224 */ /* 0x000fd800078e00ff */
[----:B------:R-:W-:Y:S05]  /*2ab10*/  @!P0 BRA `(.L_x_5580) ;  /* 0x0000000000148947 */ /* 0x000fea0003800000 */
[----:B------:R-:W-:Y:S01]  /*2ab20*/  UMOV UR4, 0xffffffff ;  /* 0xffffffff00047882 */ /* 0x000fe20000000000 */
[----:B------:R-:W-:Y:S02]  /*2ab30*/  VIADD R12, R6, 0xffffffff ;  /* 0xffffffff060c7836 */ /* 0x000fe40000000000 */
[----:B------:R-:W-:Y:S05]  /*2ab40*/  BRA.DIV UR4, `(.L_x_5581) ;  /* 0x00000032045c7947 */ /* 0x000fea000b800000 */
[----:B0-----:R0:W3:Y:S02]  /*2ab50*/  SHFL.IDX PT, R2, R2, R12, 0x1f ;  /* 0x00001f0c02027589 */ /* 0x0010e400000e0000 */
.L_x_5690:
[----:B---3--:R-:W-:-:S07]  /*2ab60*/  IMAD.MOV.U32 R5, RZ, RZ, R2 ;  /* 0x000000ffff057224 */ /* 0x008fce00078e0002 */
.L_x_5580:
        /* <DEDUP_REMOVED lines=28> */
[----:B------:R-:W-:-:S04]  /*2ad30*/  @P0 VIADD R9, R9, 0x1 ;  /* 0x0000000109090836 */ /* 0x000fc80000000000 */
[----:B------:R-:W-:-:S04]  /*2ad40*/  IMAD.MOV.U32 R2, RZ, RZ, R9 ;  /* 0x000000ffff027224 */ /* 0x000fc800078e0009 */
[----:B------:R-:W-:Y:S01]  /*2ad50*/  @!P1 IMAD.MOV R2, RZ, RZ, -R2 ;  /* 0x000000ffff029224 */ /* 0x000fe200078e0a02 */
[----:B------:R-:W-:-:S05]  /*2ad60*/  @!P2 LOP3.LUT R2, RZ, R6, RZ, 0x33, !PT ;  /* 0x00000006ff02a212 */ /* 0x000fca00078e33ff */
[----:B------:R-:W-:Y:S02]  /*2ad70*/  IMAD R5, R7, R2, RZ ;  /* 0x0000000207057224 */ /* 0x000fe400078e02ff */
[----:B------:R-:W-:-:S03]  /*2ad80*/  IMAD.MOV R2, RZ, RZ, -R2 ;  /* 0x000000ffff027224 */ /* 0x000fc600078e0a02 */
[----:B------:R-:W-:Y:S01]  /*2ad90*/  IADD3 R3, -R5, RZ, RZ ;  /* 0x000000ff05037210 */ /* 0x000fe20007ffe1ff */
        /* <DEDUP_REMOVED lines=21> */
[C---:B------:R-:W-:Y:S02]  /*2aef0*/  LOP3.LUT R3, R0.reuse, R4, RZ, 0x3c, !PT ;  /* 0x0000000400037212 */ /* 0x040fe400078e3cff */
[----:B------:R-:W-:Y:S02]  /*2af00*/  IADD3 R0, R0, R5, RZ ;  /* 0x0000000500007210 */ /* 0x000fe40007ffe0ff */
        /* <DEDUP_REMOVED lines=9> */
.L_x_5574:
[----:B------:R-:W-:Y:S01]  /*2afa0*/  UMOV UR4, URZ ;  /* 0x0000003f00047c82 */ /* 0x000fe20008000000 */
[----:B------:R-:W-:Y:S01]  /*2afb0*/  UMOV UR5, URZ ;  /* 0x0000003f00057c82 */ /* 0x000fe20008000000 */
[----:B------:R-:W-:Y:S01]  /*2afc0*/  ULDC UR6, c[0x0][0xc3c] ;  /* 0x00030f0000067ab9 */ /* 0x000fe20000000800 */
[----:B------:R-:W-:Y:S01]  /*2afd0*/  IMAD.MOV.U32 R16, RZ, RZ, R0 ;  /* 0x000000ffff107224 */ /* 0x000fe200078e0000 */
[----:B------:R-:W-:Y:S01]  /*2afe0*/  MOV R18, UR5 ;  /* 0x0000000500127c02 */ /* 0x000fe20008000f00 */
[----:B------:R-:W-:Y:S02]  /*2aff0*/  IMAD.U32 R17, RZ, RZ, UR4 ;  /* 0x00000004ff117e24 */ /* 0x000fe4000f8e00ff */
[----:B------:R-:W-:-:S07]  /*2b000*/  IMAD.U32 R19, RZ, RZ, UR6 ;  /* 0x00000006ff137e24 */ /* 0x000fce000f8e00ff */
.L_x_5582:
        /* <DEDUP_REMOVED lines=11> */
.L_x_5571:
[----:B------:R-:W-:Y:S02]  /*2b0c0*/  ULDC UR4, c[0x0][0xc3c] ;  /* 0x00030f0000047ab9 */ /* 0x000fe40000000800 */
[----:B--2---:R-:W-:-:S13]  /*2b0d0*/  ISETP.GE.AND P0, PT, R19, UR4, PT ;  /* 0x0000000413007c0c */ /* 0x004fda000bf06270 */
[----:B------:R-:W-:Y:S05]  /*2b0e0*/  @!P0 BRA `(.L_x_5583) ;  /* 0xffffff8800648947 */ /* 0x000fea000383ffff */
[----:B------:R-:W-:Y:S05]  /*2b0f0*/  BSYNC B8 ;  /* 0x0000000000087941 */ /* 0x000fea0003800000 */
.L_x_5417:
[----:B-1----:R-:W2:Y:S01]  /*2b100*/  LDL.LU R0, [R1+0x48] ;  /* 0x0000480001007983 */ /* 0x002ea20000300800 */
[----:B------:R-:W-:Y:S01]  /*2b110*/  BSSY B0, `(.L_x_5584) ;  /* 0x000000b000007945 */ /* 0x000fe20003800000 */
[----:B------:R-:W1:Y:S01]  /*2b120*/  S2R R5, SR_CgaCtaId ;  /* 0x0000000000057919 */ /* 0x000e620000008800 */
[----:B--2---:R-:W-:-:S05]  /*2b130*/  VIADD R0, R0, 0x1 ;  /* 0x0000000100007836 */ /* 0x004fca0000000000 */
[----:B0-----:R-:W-:-:S04]  /*2b140*/  LEA.HI R2, R0, R0, RZ, 0x1 ;  /* 0x0000000000027211 */ /* 0x001fc800078f08ff */
[----:B------:R-:W-:-:S05]  /*2b150*/  LOP3.LUT R3, R2, 0xfffffffe, RZ, 0xc0, !PT ;  /* 0xfffffffe02037812 */ /* 0x000fca00078ec0ff */
[----:B------:R-:W-:Y:S01]  /*2b160*/  IMAD.IADD R3, R0, 0x1, -R3 ;  /* 0x0000000100037824 */ /* 0x000fe200078e0a03 */
[----:B------:R-:W-:-:S04]  /*2b170*/  MOV R0, 0x400 ;  /* 0x0000040000007802 */ /* 0x000fc80000000f00 */
[----:B-1----:R-:W-:Y:S02]  /*2b180*/  LEA R0, R5, R0, 0x18 ;  /* 0x0000000005007211 */ /* 0x002fe400078ec0ff */
[----:B------:R-:W-:-:S04]  /*2b190*/  SHF.L.U32 R3, R3, 0x1f, RZ ;  /* 0x0000001f03037819 */ /* 0x000fc800000006ff */
[----:B------:R-:W0:Y:S02]  /*2b1a0*/  SYNCS.PHASECHK.TRANS64.TRYWAIT P0, [R0+URZ+0x30820], R3 ;  /* 0x03082003000075a7 */ /* 0x000e24000800017f */
[----:B0-----:R-:W-:Y:S05]  /*2b1b0*/  @!P0 BRA `(.L_x_5585) ;  /* 0x0000002800e88947 */ /* 0x001fea0003800000 */
.L_x_5691:
[----:B------:R-:W-:Y:S05]  /*2b1c0*/  BSYNC B0 ;  /* 0x0000000000007941 */ /* 0x000fea0003800000 */
.L_x_5584:
[----:B------:R-:W-:-:S03]  /*2b1d0*/  UMOV UR4, 0xffffffff ;  /* 0xffffffff00047882 */ /* 0x000fc60000000000 */
[----:B------:R-:W-:Y:S05]  /*2b1e0*/  BRA.DIV UR4, `(.L_x_5586) ;  /* 0x0000002a04f07947 */ /* 0x000fea000b800000 */
[----:B------:R-:W1:Y:S02]  /*2b1f0*/  S2R R2, SR_TID.X ;  /* 0x0000000000027919 */ /* 0x000e640000002100 */
[----:B-1----:R-:W-:-:S04]  /*2b200*/  SHF.R.U32.HI R2, RZ, 0x5, R2 ;  /* 0x00000005ff027819 */ /* 0x002fc80000011602 */
[----:B------:R-:W-:-:S05]  /*2b210*/  LOP3.LUT R2, R2, 0x3, RZ, 0xc0, !PT ;  /* 0x0000000302027812 */ /* 0x000fca00078ec0ff */
[----:B------:R1:W2:Y:S02]  /*2b220*/  SHFL.IDX PT, R14, R2, RZ, 0x1f ;  /* 0x00001fff020e7589 */ /* 0x0002a400000e0000 */
.L_x_5694:
[----:B--2---:R-:W-:-:S13]  /*2b230*/  ISETP.NE.AND P0, PT, R14, RZ, PT ;  /* 0x000000ff0e00720c */ /* 0x004fda0003f05270 */
[----:B------:R-:W-:Y:S05]  /*2b240*/  @P0 BRA `(.L_x_5120) ;  /* 0x00000000009c0947 */ /* 0x000fea0003800000 */
[----:B------:R-:W-:-:S03]  /*2b250*/  UMOV UR4, 0xffffffff ;  /* 0xffffffff00047882 */ /* 0x000fc60000000000 */
[----:B------:R-:W-:Y:S05]  /*2b260*/  BRA.DIV UR4, `(.L_x_5587) ;  /* 0x0000002e04047947 */ /* 0x000fea000b800000 */
[----:B------:R-:W-:-:S13]  /*2b270*/  ELECT P6, URZ, PT ;  /* 0x00000000003f782f */ /* 0x000fda00038c0000 */
.L_x_5697:
        /* <DEDUP_REMOVED lines=8> */
.L_x_5588:
        /* <DEDUP_REMOVED lines=14> */
.L_x_5698:
[----:B------:R-:W1:Y:S02]  /*2b3e0*/  SYNCS.PHASECHK.TRANS64.TRYWAIT P0, [R7+URZ], R2 ;  /* 0x00000002070075a7 */ /* 0x000e64000800017f */
[----:B-1----:R-:W-:Y:S05]  /*2b3f0*/  @!P0 BRA `(.L_x_5590) ;  /* 0x0000002800d48947 */ /* 0x002fea0003800000 */
.L_x_5699:
[----:B------:R-:W-:Y:S05]  /*2b400*/  @!P2 BRA `(.L_x_5591) ;  /* 0x000000000004a947 */ /* 0x000fea0003800000 */
[----:B------:R-:W-:Y:S01]  /*2b410*/  BPT.TRAP 0x1 ;  /* 0x000000040000795c */ /* 0x000fe20000300000 */
.L_x_5591:
[----:B------:R-:W2:Y:S01]  /*2b420*/  LDL.LU R4, [R1+0x8] ;  /* 0x0000080001047983 */ /* 0x000ea20000300800 */
[----:B------:R-:W-:-:S05]  /*2b430*/  VIADD R0, R0, 0x30860 ;  /* 0x0003086000007836 */ /* 0x000fca0000000000 */
[----:B--2---:R-:W-:-:S04]  /*2b440*/  LEA R4, R4, R0, 0x3 ;  /* 0x0000000004047211 */ /* 0x004fc800078e18ff */
[----:B------:R-:W2:Y:S02]  /*2b450*/  SYNCS.PHASECHK.TRANS64.TRYWAIT P0, [R4+URZ], R5 ;  /* 0x00000005040075a7 */ /* 0x000ea4000800017f */
[----:B--2---:R-:W-:Y:S05]  /*2b460*/  @!P0 BRA `(.L_x_5592) ;  /* 0x0000002800cc8947 */ /* 0x004fea0003800000 */
.L_x_5700:
[----:B------:R-:W-:-:S07]  /*2b470*/  IMAD R3, R3, 0x8, R0 ;  /* 0x0000000803037824 */ /* 0x000fce00078e0200 */
.L_x_5593:
[----:B---3--:R3:W4:Y:S02]  /*2b480*/  SYNCS.PHASECHK.TRANS64.TRYWAIT P0, [R3+URZ], R2 ;  /* 0x00000002030075a7 */ /* 0x008724000800017f */
[----:B----4-:R-:W-:Y:S05]  /*2b490*/  @!P0 NANOSLEEP.SYNCS 0x989680 ;  /* 0x009896800000895d */ /* 0x010fea0003900000 */
[----:B------:R-:W4:Y:S02]  /*2b4a0*/  @!P0 SYNCS.PHASECHK.TRANS64 P0, [R3+URZ], R2 ;  /* 0x00000002030085a7 */ /* 0x000f24000800007f */
[----:B----4-:R-:W-:Y:S05]  /*2b4b0*/  @!P0 BRA `(.L_x_5593) ;  /* 0xfffffffc00f08947 */ /* 0x010fea000383ffff */
.L_x_5120:
[----:B------:R-:W-:Y:S05]  /*2b4c0*/  BSYNC B9 ;  /* 0x0000000000097941 */ /* 0x000fea0003800000 */
.L_x_5117:
[----:B------:R-:W-:Y:S05]  /*2b4d0*/  EXIT ;  /* 0x000000000000794d */ /* 0x000fea0003800000 */
.L_x_5146:
[----:B0-----:R0:W1:Y:S02]  /*2b4e0*/  SYNCS.PHASECHK.TRANS64.TRYWAIT P5, [R90+URZ+0x30890], R91 ;  /* 0x0308905b5a0075a7 */ /* 0x00106400080a017f */
[----:B-1----:R-:W-:Y:S05]  /*2b4f0*/  @!P5 NANOSLEEP.SYNCS 0x989680 ;  /* 0x009896800000d95d */ /* 0x002fea0003900000 */
[----:B------:R-:W1:Y:S02]  /*2b500*/  @!P5 SYNCS.PHASECHK.TRANS64 P5, [R90+URZ+0x30890], R91 ;  /* 0x0308905b5a00d5a7 */ /* 0x000e6400080a007f */
[----:B-1----:R-:W-:Y:S05]  /*2b510*/  @!P5 BRA `(.L_x_5146) ;  /* 0xfffffffc00f0d947 */ /* 0x002fea000383ffff */
[----:B------:R-:W-:Y:S05]  /*2b520*/  BRA `(.L_x_5594) ;  /* 0xfffffd8400587947 */ /* 0x000fea000383ffff */
.L_x_5200:
[----:B-1----:R1:W3:Y:S02]  /*2b530*/  SYNCS.PHASECHK.TRANS64.TRYWAIT P5, [R90+URZ+0x30890], R91 ;  /* 0x0308905b5a0075a7 */ /* 0x0022e400080a017f */
[----:B---3--:R-:W-:Y:S05]  /*2b540*/  @!P5 NANOSLEEP.SYNCS 0x989680 ;  /* 0x009896800000d95d */ /* 0x008fea0003900000 */
[----:B------:R-:W3:Y:S02]  /*2b550*/  @!P5 SYNCS.PHASECHK.TRANS64 P5, [R90+URZ+0x30890], R91 ;  /* 0x0308905b5a00d5a7 */ /* 0x000ee400080a007f */
[----:B---3--:R-:W-:Y:S05]  /*2b560*/  @!P5 BRA `(.L_x_5200) ;  /* 0xfffffffc00f0d947 */ /* 0x008fea000383ffff */
[----:B------:R-:W-:Y:S05]  /*2b570*/  BRA `(.L_x_5595) ;  /* 0xfffffdb400bc7947 */ /* 0x000fea000383ffff */
.L_x_5225:
[----:B-1----:R1:W2:Y:S02]  /*2b580*/  SYNCS.PHASECHK.TRANS64.TRYWAIT P3, [R90+URZ+0x30890], R91 ;  /* 0x0308905b5a0075a7 */ /* 0x0022a4000806017f */
[----:B--2---:R-:W-:Y:S05]  /*2b590*/  @!P3 NANOSLEEP.SYNCS 0x989680 ;  /* 0x009896800000b95d */ /* 0x004fea0003900000 */
[----:B------:R-:W2:Y:S02]  /*2b5a0*/  @!P3 SYNCS.PHASECHK.TRANS64 P3, [R90+URZ+0x30890], R91 ;  /* 0x0308905b5a00b5a7 */ /* 0x000ea4000806007f */
[----:B--2---:R-:W-:Y:S05]  /*2b5b0*/  @!P3 BRA `(.L_x_5225) ;  /* 0xfffffffc00f0b947 */ /* 0x004fea000383ffff */
[----:B------:R-:W-:Y:S05]  /*2b5c0*/  BRA `(.L_x_5596) ;  /* 0xfffffde400d47947 */ /* 0x000fea000383ffff */
.L_x_5231:
[----:B-1----:R1:W2:Y:S02]  /*2b5d0*/  SYNCS.PHASECHK.TRANS64.TRYWAIT P2, [R90+URZ+0x308b0], R91 ;  /* 0x0308b05b5a0075a7 */ /* 0x0022a4000804017f */
[----:B--2---:R-:W-:Y:S05]  /*2b5e0*/  @!P2 NANOSLEEP.SYNCS 0x989680 ;  /* 0x009896800000a95d */ /* 0x004fea0003900000 */
[----:B------:R-:W2:Y:S02]  /*2b5f0*/  @!P2 SYNCS.PHASECHK.TRANS64 P2, [R90+URZ+0x308b0], R91 ;  /* 0x0308b05b5a00a5a7 */ /* 0x000ea4000804007f */
[----:B--2---:R-:W-:Y:S05]  /*2b600*/  @!P2 BRA `(.L_x_5231) ;  /* 0xfffffffc00f0a947 */ /* 0x004fea000383ffff */
[----:B------:R-:W-:Y:S05]  /*2b610*/  BRA `(.L_x_5597) ;  /* 0xfffffde800cc7947 */ /* 0x000fea000383ffff */
.L_x_5257:
[----:B------:R-:W-:Y:S01]  /*2b620*/  BSSY B1, `(.L_x_5598) ;  /* 0x0000008000017945 */ /* 0x000fe20003800000 */
[----:B------:R-:W-:Y:S01]  /*2b630*/  IMAD.MOV.U32 R13, RZ, RZ, R7 ;  /* 0x000000ffff0d7224 */ /* 0x000fe200078e0007 */
[----:B------:R-:W-:Y:S01]  /*2b640*/  MOV R15, 0xffffffff ;  /* 0xffffffff000f7802 */ /* 0x000fe20000000f00 */
[----:B------:R-:W-:Y:S02]  /*2b650*/  IMAD.MOV.U32 R12, RZ, RZ, RZ ;  /* 0x000000ffff0c7224 */ /* 0x000fe400078e00ff */
[----:B------:R-:W-:-:S07]  /*2b660*/  IMAD.MOV.U32 R11, RZ, RZ, 0x1c1f ;  /* 0x00001c1fff0b7424 */ /* 0x000fce00078e00ff */
[----:B------:R-:W-:Y:S05]  /*2b670*/  WARPSYNC.COLLECTIVE R15, `(.L_x_5599) ;  /* 0x000000000f087348 */ /* 0x000fea0003c00000 */
[----:B------:R0:W1:Y:S02]  /*2b680*/  SHFL.IDX P6, R14, R13, R12, R11 ;  /* 0x0000000c0d0e7389 */ /* 0x00006400000c000b */
[----:B01----:R-:W-:Y:S01]  /*2b690*/  ENDCOLLECTIVE ;  /* 0x000000000000791b */ /* 0x003fe20003800000 */
.L_x_5599:
[----:B------:R-:W-:Y:S05]  /*2b6a0*/  BSYNC B1 ;  /* 0x0000000000017941 */ /* 0x000fea0003800000 */
.L_x_5598:
[----:B------:R-:W-:Y:S01]  /*2b6b0*/  IMAD.MOV.U32 R13, RZ, RZ, R6 ;  /* 0x000000ffff0d7224 */ /* 0x000fe200078e0006 */
[----:B------:R-:W-:Y:S01]  /*2b6c0*/  MOV R15, 0xffffffff ;  /* 0xffffffff000f7802 */ /* 0x000fe20000000f00 */
[----:B------:R-:W-:Y:S02]  /*2b6d0*/  IMAD.MOV.U32 R12, RZ, RZ, RZ ;  /* 0x000000ffff0c7224 */ /* 0x000fe400078e00ff */
[----:B------:R-:W-:Y:S02]  /*2b6e0*/  IMAD.MOV.U32 R11, RZ, RZ, 0x1c1f ;  /* 0x00001c1fff0b7424 */ /* 0x000fe400078e00ff */
[----:B------:R-:W-:-:S07]  /*2b6f0*/  IMAD.MOV.U32 R3, RZ, RZ, R14 ;  /* 0x000000ffff037224 */ /* 0x000fce00078e000e */
[----:B------:R-:W-:Y:S05]  /*2b700*/  WARPSYNC.COLLECTIVE R15, `(.L_x_5600) ;  /* 0x000000000f087348 */ /* 0x000fea0003c00000 */
[----:B------:R0:W1:Y:S02]  /*2b710*/  SHFL.IDX P6, R14, R13, R12, R11 ;  /* 0x0000000c0d0e7389 */ /* 0x00006400000c000b */
[----:B01----:R-:W-:Y:S01]  /*2b720*/  ENDCOLLECTIVE ;  /* 0x000000000000791b */ /* 0x003fe20003800000 */
.L_x_5600:
[----:B------:R-:W-:Y:S02]  /*2b730*/  IMAD.MOV.U32 R13, RZ, RZ, R8 ;  /* 0x000000ffff0d7224 */ /* 0x000fe400078e0008 */
[----:B------:R-:W-:-:S07]  /*2b740*/  IMAD.MOV.U32 R0, RZ, RZ, R14 ;  /* 0x000000ffff007224 */ /* 0x000fce00078e000e */
[----:B------:R-:W-:Y:S05]  /*2b750*/  WARPSYNC.COLLECTIVE R15, `(.L_x_5601) ;  /* 0x000000000f087348 */ /* 0x000fea0003c00000 */
[----:B------:R0:W1:Y:S02]  /*2b760*/  SHFL.IDX P6, R14, R13, R12, R11 ;  /* 0x0000000c0d0e7389 */ /* 0x00006400000c000b */
[----:B01----:R-:W-:Y:S01]  /*2b770*/  ENDCOLLECTIVE ;  /* 0x000000000000791b */ /* 0x003fe20003800000 */
.L_x_5601:
[----:B------:R-:W-:Y:S02]  /*2b780*/  IMAD.MOV.U32 R13, RZ, RZ, R4 ;  /* 0x000000ffff0d7224 */ /* 0x000fe400078e0004 */
[----:B------:R-:W-:-:S07]  /*2b790*/  IMAD.MOV.U32 R5, RZ, RZ, R14 ;  /* 0x000000ffff057224 */ /* 0x000fce00078e000e */
[----:B------:R-:W-:Y:S05]  /*2b7a0*/  WARPSYNC.COLLECTIVE R15, `(.L_x_5602) ;  /* 0x000000000f087348 */ /* 0x000fea0003c00000 */
[----:B------:R0:W1:Y:S02]  /*2b7b0*/  SHFL.IDX P6, R14, R13, R12, R11 ;  /* 0x0000000c0d0e7389 */ /* 0x00006400000c000b */
[----:B01----:R-:W-:Y:S01]  /*2b7c0*/  ENDCOLLECTIVE ;  /* 0x000000000000791b */ /* 0x003fe20003800000 */
.L_x_5602:
[----:B------:R-:W-:Y:S05]  /*2b7d0*/  BRA `(.L_x_5603) ;  /* 0xfffffdfc00847947 */ /* 0x000fea000383ffff */
.L_x_5260:
        /* <DEDUP_REMOVED lines=8> */
.L_x_5605:
[----:B------:R-:W-:Y:S05]  /*2b860*/  BSYNC B1 ;  /* 0x0000000000017941 */ /* 0x000fea0003800000 */
.L_x_5604:
        /* <DEDUP_REMOVED lines=8> */
.L_x_5606:
[----:B------:R-:W-:Y:S01]  /*2b8f0*/  MOV R13, R8 ;  /* 0x00000008000d7202 */ /* 0x000fe20000000f00 */
[----:B------:R-:W-:-:S07]  /*2b900*/  IMAD.MOV.U32 R0, RZ, RZ, R14 ;  /* 0x000000ffff007224 */ /* 0x000fce00078e000e */
[----:B------:R-:W-:Y:S05]  /*2b910*/  WARPSYNC.COLLECTIVE R15, `(.L_x_5607) ;  /* 0x000000000f087348 */ /* 0x000fea0003c00000 */
[----:B------:R0:W1:Y:S02]  /*2b920*/  SHFL.IDX P6, R14, R13, R12, R11 ;  /* 0x0000000c0d0e7389 */ /* 0x00006400000c000b */
[----:B01----:R-:W-:Y:S01]  /*2b930*/  ENDCOLLECTIVE ;  /* 0x000000000000791b */ /* 0x003fe20003800000 */
.L_x_5607:
[----:B------:R-:W-:Y:S02]  /*2b940*/  IMAD.MOV.U32 R13, RZ, RZ, R4 ;  /* 0x000000ffff0d7224 */ /* 0x000fe400078e0004 */
[----:B------:R-:W-:-:S07]  /*2b950*/  IMAD.MOV.U32 R5, RZ, RZ, R14 ;  /* 0x000000ffff057224 */ /* 0x000fce00078e000e */
[----:B------:R-:W-:Y:S05]  /*2b960*/  WARPSYNC.COLLECTIVE R15, `(.L_x_5608) ;  /* 0x000000000f087348 */ /* 0x000fea0003c00000 */
[----:B------:R0:W1:Y:S02]  /*2b970*/  SHFL.IDX P6, R14, R13, R12, R11 ;  /* 0x0000000c0d0e7389 */ /* 0x00006400000c000b */
[----:B01----:R-:W-:Y:S01]  /*2b980*/  ENDCOLLECTIVE ;  /* 0x000000000000791b */ /* 0x003fe20003800000 */
.L_x_5608:
[----:B------:R-:W-:Y:S01]  /*2b990*/  IMAD.MOV.U32 R4, RZ, RZ, R14 ;  /* 0x000000ffff047224 */ /* 0x000fe200078e000e */
[----:B------:R-:W-:Y:S06]  /*2b9a0*/  BRA `(.L_x_5609) ;  /* 0xfffffe0400107947 */ /* 0x000fec000383ffff */
.L_x_5264:
[----:B0-----:R0:W1:Y:S02]  /*2b9b0*/  SYNCS.PHASECHK.TRANS64.TRYWAIT P0, [R2+URZ+0x30800], R5 ;  /* 0x03080005020075a7 */ /* 0x001064000800017f */
[----:B-1----:R-:W-:Y:S05]  /*2b9c0*/  @!P0 NANOSLEEP.SYNCS 0x989680 ;  /* 0x009896800000895d */ /* 0x002fea0003900000 */
[----:B------:R-:W1:Y:S02]  /*2b9d0*/  @!P0 SYNCS.PHASECHK.TRANS64 P0, [R2+URZ+0x30800], R5 ;  /* 0x03080005020085a7 */ /* 0x000e64000800007f */
[----:B-1----:R-:W-:Y:S05]  /*2b9e0*/  @!P0 BRA `(.L_x_5264) ;  /* 0xfffffffc00f08947 */ /* 0x002fea000383ffff */
[----:B------:R-:W-:Y:S05]  /*2b9f0*/  BRA `(.L_x_5610) ;  /* 0xfffffe0c00207947 */ /* 0x000fea000383ffff */
.L_x_5288:
        /* <DEDUP_REMOVED lines=8> */
.L_x_5612:
[----:B------:R-:W-:Y:S05]  /*2ba80*/  BSYNC B1 ;  /* 0x0000000000017941 */ /* 0x000fea0003800000 */
.L_x_5611:
        /* <DEDUP_REMOVED lines=8> */
.L_x_5613:
[----:B------:R-:W-:Y:S02]  /*2bb10*/  IMAD.MOV.U32 R13, RZ, RZ, R7 ;  /* 0x000000ffff0d7224 */ /* 0x000fe400078e0007 */
[----:B------:R-:W-:-:S07]  /*2bb20*/  IMAD.MOV.U32 R0, RZ, RZ, R14 ;  /* 0x000000ffff007224 */ /* 0x000fce00078e000e */
[----:B------:R-:W-:Y:S05]  /*2bb30*/  WARPSYNC.COLLECTIVE R15, `(.L_x_5614) ;  /* 0x000000000f087348 */ /* 0x000fea0003c00000 */
[----:B------:R0:W1:Y:S02]  /*2bb40*/  SHFL.IDX P6, R14, R13, R12, R11 ;  /* 0x0000000c0d0e7389 */ /* 0x00006400000c000b */
[----:B01----:R-:W-:Y:S01]  /*2bb50*/  ENDCOLLECTIVE ;  /* 0x000000000000791b */ /* 0x003fe20003800000 */
.L_x_5614:
[----:B------:R-:W-:Y:S01]  /*2bb60*/  IMAD.MOV.U32 R13, RZ, RZ, R9 ;  /* 0x000000ffff0d7224 */ /* 0x000fe200078e0009 */
[----:B------:R-:W-:-:S07]  /*2bb70*/  MOV R5, R14 ;  /* 0x0000000e00057202 */ /* 0x000fce0000000f00 */
[----:B------:R-:W-:Y:S05]  /*2bb80*/  WARPSYNC.COLLECTIVE R15, `(.L_x_5615) ;  /* 0x000000000f087348 */ /* 0x000fea0003c00000 */
[----:B------:R0:W1:Y:S02]  /*2bb90*/  SHFL.IDX P6, R14, R13, R12, R11 ;  /* 0x0000000c0d0e7389 */ /* 0x00006400000c000b */
[----:B01----:R-:W-:Y:S01]  /*2bba0*/  ENDCOLLECTIVE ;  /* 0x000000000000791b */ /* 0x003fe20003800000 */
.L_x_5615:
[----:B------:R-:W-:Y:S02]  /*2bbb0*/  IMAD.MOV.U32 R12, RZ, RZ, R0 ;  /* 0x000000ffff0c7224 */ /* 0x000fe400078e0000 */
[----:B------:R-:W-:Y:S01]  /*2bbc0*/  IMAD.MOV.U32 R13, RZ, RZ, R3 ;  /* 0x000000ffff0d7224 */ /* 0x000fe200078e0003 */
[----:B------:R-:W-:Y:S06]  /*2bbd0*/  BRA `(.L_x_5616) ;  /* 0xfffffe2c00f07947 */ /* 0x000fec000383ffff */
.L_x_5291:
[----:B------:R-:W-:Y:S01]  /*2bbe0*/  BSSY B1, `(.L_x_5617) ;  /* 0x0000008000017945 */ /* 0x000fe20003800000 */
[----:B------:R-:W-:Y:S01]  /*2bbf0*/  IMAD.MOV.U32 R13, RZ, RZ, R8 ;  /* 0x000000ffff0d7224 */ /* 0x000fe200078e0008 */
[----:B------:R-:W-:Y:S01]  /*2bc00*/  MOV R12, 0x1 ;  /* 0x00000001000c7802 */ /* 0x000fe20000000f00 */
[----:B------:R-:W-:Y:S02]  /*2bc10*/  IMAD.MOV.U32 R11, RZ, RZ, 0x1c1f ;  /* 0x00001c1fff0b7424 */ /* 0x000fe400078e00ff */
[----:B------:R-:W-:-:S07]  /*2bc20*/  IMAD.MOV.U32 R15, RZ, RZ, -0x1 ;  /* 0xffffffffff0f7424 */ /* 0x000fce00078e00ff */
[----:B------:R-:W-:Y:S05]  /*2bc30*/  WARPSYNC.COLLECTIVE R15, `(.L_x_5618) ;  /* 0x000000000f087348 */ /* 0x000fea0003c00000 */
[----:B------:R0:W1:Y:S02]  /*2bc40*/  SHFL.IDX P6, R14, R13, R12, R11 ;  /* 0x0000000c0d0e7389 */ /* 0x00006400000c000b */
[----:B01----:R-:W-:Y:S01]  /*2bc50*/  ENDCOLLECTIVE ;  /* 0x000000000000791b */ /* 0x003fe20003800000 */
.L_x_5618:
[----:B------:R-:W-:Y:S05]  /*2bc60*/  BSYNC B1 ;  /* 0x0000000000017941 */ /* 0x000fea0003800000 */
.L_x_5617:
        /* <DEDUP_REMOVED lines=8> */
.L_x_5619:
[----:B------:R-:W-:Y:S02]  /*2bcf0*/  IMAD.MOV.U32 R61, RZ, RZ, R3 ;  /* 0x000000ffff3d7224 */ /* 0x000fe400078e0003 */
[----:B------:R-:W-:Y:S02]  /*2bd00*/  IMAD.MOV.U32 R13, RZ, RZ, R7 ;  /* 0x000000ffff0d7224 */ /* 0x000fe400078e0007 */
[----:B------:R-:W-:-:S07]  /*2bd10*/  IMAD.MOV.U32 R0, RZ, RZ, R14 ;  /* 0x000000ffff007224 */ /* 0x000fce00078e000e */
[----:B------:R-:W-:Y:S05]  /*2bd20*/  WARPSYNC.COLLECTIVE R15, `(.L_x_5620) ;  /* 0x000000000f087348 */ /* 0x000fea0003c00000 */
[----:B------:R0:W1:Y:S02]  /*2bd30*/  SHFL.IDX P6, R14, R13, R12, R11 ;  /* 0x0000000c0d0e7389 */ /* 0x00006400000c000b */
[----:B01----:R-:W-:Y:S01]  /*2bd40*/  ENDCOLLECTIVE ;  /* 0x000000000000791b */ /* 0x003fe20003800000 */
.L_x_5620:
[----:B------:R-:W-:Y:S02]  /*2bd50*/  IMAD.MOV.U32 R60, RZ, RZ, R0 ;  /* 0x000000ffff3c7224 */ /* 0x000fe400078e0000 */
[----:B------:R-:W-:Y:S01]  /*2bd60*/  IMAD.MOV.U32 R13, RZ, RZ, R9 ;  /* 0x000000ffff0d7224 */ /* 0x000fe200078e0009 */
[----:B------:R-:W-:-:S07]  /*2bd70*/  MOV R7, R14 ;  /* 0x0000000e00077202 */ /* 0x000fce0000000f00 */
[----:B------:R-:W-:Y:S05]  /*2bd80*/  WARPSYNC.COLLECTIVE R15, `(.L_x_5621) ;  /* 0x000000000f087348 */ /* 0x000fea0003c00000 */
[----:B------:R0:W1:Y:S02]  /*2bd90*/  SHFL.IDX P6, R14, R13, R12, R11 ;  /* 0x0000000c0d0e7389 */ /* 0x00006400000c000b */
[----:B01----:R-:W-:Y:S01]  /*2bda0*/  ENDCOLLECTIVE ;  /* 0x000000000000791b */ /* 0x003fe20003800000 */
.L_x_5621:
[----:B------:R-:W-:Y:S05]  /*2bdb0*/  BRA `(.L_x_5622) ;  /* 0xfffffe3400007947 */ /* 0x000fea000383ffff */
.L_x_5295:
[----:B0-----:R0:W1:Y:S02]  /*2bdc0*/  SYNCS.PHASECHK.TRANS64.TRYWAIT P0, [R2+URZ+0x30800], R21 ;  /* 0x03080015020075a7 */ /* 0x001064000800017f */
[----:B-1----:R-:W-:Y:S05]  /*2bdd0*/  @!P0 NANOSLEEP.SYNCS 0x989680 ;  /* 0x009896800000895d */ /* 0x002fea0003900000 */
[----:B------:R-:W1:Y:S02]  /*2bde0*/  @!P0 SYNCS.PHASECHK.TRANS64 P0, [R2+URZ+0x30800], R21 ;  /* 0x03080015020085a7 */ /* 0x000e64000800007f */
[----:B-1----:R-:W-:Y:S05]  /*2bdf0*/  @!P0 BRA `(.L_x_5295) ;  /* 0xfffffffc00f08947 */ /* 0x002fea000383ffff */
[----:B------:R-:W-:Y:S05]  /*2be00*/  BRA `(.L_x_5623) ;  /* 0xfffffe3800687947 */ /* 0x000fea000383ffff */
.L_x_5309:
[----:B-1----:R1:W2:Y:S02]  /*2be10*/  SYNCS.PHASECHK.TRANS64.TRYWAIT P2, [R74+URZ+0x30830], R3 ;  /* 0x030830034a0075a7 */ /* 0x0022a4000804017f */
[----:B--2---:R-:W-:Y:S05]  /*2be20*/  @!P2 NANOSLEEP.SYNCS 0x989680 ;  /* 0x009896800000a95d */ /* 0x004fea0003900000 */
[----:B------:R-:W2:Y:S02]  /*2be30*/  @!P2 SYNCS.PHASECHK.TRANS64 P2, [R74+URZ+0x30830], R3 ;  /* 0x030830034a00a5a7 */ /* 0x000ea4000804007f */
[----:B--2---:R-:W-:Y:S05]  /*2be40*/  @!P2 BRA `(.L_x_5309) ;  /* 0xfffffffc00f0a947 */ /* 0x004fea000383ffff */
[----:B------:R-:W-:Y:S05]  /*2be50*/  BRA `(.L_x_5308) ;  /* 0xfffffe6000147947 */ /* 0x000fea000383ffff */
.L_x_5329:
[----:B-1----:R1:W2:Y:S02]  /*2be60*/  SYNCS.PHASECHK.TRANS64.TRYWAIT P2, [R6+URZ+0x30830], R11 ;  /* 0x0308300b060075a7 */ /* 0x0022a4000804017f */
[----:B--2---:R-:W-:Y:S05]  /*2be70*/  @!P2 NANOSLEEP.SYNCS 0x989680 ;  /* 0x009896800000a95d */ /* 0x004fea0003900000 */
[----:B------:R-:W2:Y:S02]  /*2be80*/  @!P2 SYNCS.PHASECHK.TRANS64 P2, [R6+URZ+0x30830], R11 ;  /* 0x0308300b0600a5a7 */ /* 0x000ea4000804007f */
[----:B--2---:R-:W-:Y:S05]  /*2be90*/  @!P2 BRA `(.L_x_5329) ;  /* 0xfffffffc00f0a947 */ /* 0x004fea000383ffff */
[----:B------:R-:W-:Y:S05]  /*2bea0*/  BRA `(.L_x_5328) ;  /* 0xfffffe9400887947 */ /* 0x000fea000383ffff */
.L_x_5334:
[----:B-1----:R1:W2:Y:S02]  /*2beb0*/  SYNCS.PHASECHK.TRANS64.TRYWAIT P2, [R21+URZ+0x30850], R9 ;  /* 0x03085009150075a7 */ /* 0x0022a4000804017f */
[----:B--2---:R-:W-:Y:S05]  /*2bec0*/  @!P2 NANOSLEEP.SYNCS 0x989680 ;  /* 0x009896800000a95d */ /* 0x004fea0003900000 */
[----:B------:R-:W2:Y:S02]  /*2bed0*/  @!P2 SYNCS.PHASECHK.TRANS64 P2, [R21+URZ+0x30850], R9 ;  /* 0x030850091500a5a7 */ /* 0x000ea4000804007f */
[----:B--2---:R-:W-:Y:S05]  /*2bee0*/  @!P2 BRA `(.L_x_5334) ;  /* 0xfffffffc00f0a947 */ /* 0x004fea000383ffff */
[----:B------:R-:W-:Y:S05]  /*2bef0*/  BRA `(.L_x_5333) ;  /* 0xfffffea000d07947 */ /* 0x000fea000383ffff */
.L_x_5355:
[----:B-1----:R1:W2:Y:S02]  /*2bf00*/  SYNCS.PHASECHK.TRANS64.TRYWAIT P2, [R0+URZ+0x30830], R3 ;  /* 0x03083003000075a7 */ /* 0x0022a4000804017f */
[----:B--2---:R-:W-:Y:S05]  /*2bf10*/  @!P2 NANOSLEEP.SYNCS 0x989680 ;  /* 0x009896800000a95d */ /* 0x004fea0003900000 */
[----:B------:R-:W2:Y:S02]  /*2bf20*/  @!P2 SYNCS.PHASECHK.TRANS64 P2, [R0+URZ+0x30830], R3 ;  /* 0x030830030000a5a7 */ /* 0x000ea4000804007f */
[----:B--2---:R-:W-:Y:S05]  /*2bf30*/  @!P2 BRA `(.L_x_5355) ;  /* 0xfffffffc00f0a947 */ /* 0x004fea000383ffff */
[----:B------:R-:W-:Y:S05]  /*2bf40*/  BRA `(.L_x_5354) ;  /* 0xfffffed000dc7947 */ /* 0x000fea000383ffff */
.L_x_5360:
[----:B-1----:R1:W2:Y:S02]  /*2bf50*/  SYNCS.PHASECHK.TRANS64.TRYWAIT P2, [R20+URZ+0x30850], R0 ;  /* 0x03085000140075a7 */ /* 0x0022a4000804017f */
[----:B--2---:R-:W-:Y:S05]  /*2bf60*/  @!P2 NANOSLEEP.SYNCS 0x989680 ;  /* 0x009896800000a95d */ /* 0x004fea0003900000 */
[----:B------:R-:W2:Y:S02]  /*2bf70*/  @!P2 SYNCS.PHASECHK.TRANS64 P2, [R20+URZ+0x30850], R0 ;  /* 0x030850001400a5a7 */ /* 0x000ea4000804007f */
[----:B--2---:R-:W-:Y:S05]  /*2bf80*/  @!P2 BRA `(.L_x_5360) ;  /* 0xfffffffc00f0a947 */ /* 0x004fea000383ffff */
[----:B------:R-:W-:Y:S05]  /*2bf90*/  BRA `(.L_x_5359) ;  /* 0xfffffee0002c7947 */ /* 0x000fea000383ffff */
.L_x_5368:
[----:B-1----:R1:W2:Y:S02]  /*2bfa0*/  SYNCS.PHASECHK.TRANS64.TRYWAIT P2, [R3+URZ+0x30830], R6 ;  /* 0x03083006030075a7 */ /* 0x0022a4000804017f */
[----:B--2---:R-:W-:Y:S05]  /*2bfb0*/  @!P2 NANOSLEEP.SYNCS 0x989680 ;  /* 0x009896800000a95d */ /* 0x004fea0003900000 */
[----:B------:R-:W2:Y:S02]  /*2bfc0*/  @!P2 SYNCS.PHASECHK.TRANS64 P2, [R3+URZ+0x30830], R6 ;  /* 0x030830060300a5a7 */ /* 0x000ea4000804007f */
[----:B--2---:R-:W-:Y:S05]  /*2bfd0*/  @!P2 BRA `(.L_x_5368) ;  /* 0xfffffffc00f0a947 */ /* 0x004fea000383ffff */
[----:B------:R-:W-:Y:S05]  /*2bfe0*/  BRA `(.L_x_5367) ;  /* 0xfffffef800ac7947 */ /* 0x000fea000383ffff */
.L_x_5373:
[----:B-1----:R1:W2:Y:S02]  /*2bff0*/  SYNCS.PHASECHK.TRANS64.TRYWAIT P2, [R20+URZ+0x30850], R3 ;  /* 0x03085003140075a7 */ /* 0x0022a4000804017f */
[----:B--2---:R-:W-:Y:S05]  /*2c000*/  @!P2 NANOSLEEP.SYNCS 0x989680 ;  /* 0x009896800000a95d */ /* 0x004fea0003900000 */
[----:B------:R-:W2:Y:S02]  /*2c010*/  @!P2 SYNCS.PHASECHK.TRANS64 P2, [R20+URZ+0x30850], R3 ;  /* 0x030850031400a5a7 */ /* 0x000ea4000804007f */
[----:B--2---:R-:W-:Y:S05]  /*2c020*/  @!P2 BRA `(.L_x_5373) ;  /* 0xfffffffc00f0a947 */ /* 0x004fea000383ffff */
[----:B------:R-:W-:Y:S05]  /*2c030*/  BRA `(.L_x_5372) ;  /* 0xffffff0400f47947 */ /* 0x000fea000383ffff */
.L_x_5387:
[----:B-1----:R1:W2:Y:S02]  /*2c040*/  SYNCS.PHASECHK.TRANS64.TRYWAIT P0, [R12+URZ+0x30850], R7 ;  /* 0x030850070c0075a7 */ /* 0x0022a4000800017f */
[----:B--2---:R-:W-:Y:S05]  /*2c050*/  @!P0 NANOSLEEP.SYNCS 0x989680 ;  /* 0x009896800000895d */ /* 0x004fea0003900000 */
[----:B------:R-:W2:Y:S02]  /*2c060*/  @!P0 SYNCS.PHASECHK.TRANS64 P0, [R12+URZ+0x30850], R7 ;  /* 0x030850070c0085a7 */ /* 0x000ea4000800007f */
[----:B--2---:R-:W-:Y:S05]  /*2c070*/  @!P0 BRA `(.L_x_5387) ;  /* 0xfffffffc00f08947 */ /* 0x004fea000383ffff */
[----:B------:R-:W-:Y:S05]  /*2c080*/  BRA `(.L_x_5386) ;  /* 0xffffff3800987947 */ /* 0x000fea000383ffff */
.L_x_5431:
[----:B------:R-:W1:Y:S01]  /*2c090*/  S2R R7, SR_TID.X ;  /* 0x0000000000077919 */ /* 0x000e620000002100 */
[----:B------:R-:W-:Y:S01]  /*2c0a0*/  BSSY B1, `(.L_x_5624) ;  /* 0x000000a000017945 */ /* 0x000fe20003800000 */
[----:B------:R-:W-:Y:S01]  /*2c0b0*/  MOV R12, RZ ;  /* 0x000000ff000c7202 */ /* 0x000fe20000000f00 */
[----:B0-----:R-:W-:Y:S02]  /*2c0c0*/  IMAD.MOV.U32 R11, RZ, RZ, 0x1f ;  /* 0x0000001fff0b7424 */ /* 0x001fe400078e00ff */
[----:B------:R-:W-:Y:S01]  /*2c0d0*/  IMAD.MOV.U32 R15, RZ, RZ, -0x1 ;  /* 0xffffffffff0f7424 */ /* 0x000fe200078e00ff */
[----:B-1----:R-:W-:-:S04]  /*2c0e0*/  SHF.R.U32.HI R7, RZ, 0x5, R7 ;  /* 0x00000005ff077819 */ /* 0x002fc80000011607 */
[----:B------:R-:W-:-:S05]  /*2c0f0*/  LOP3.LUT R7, R7, 0x3, RZ, 0xc0, !PT ;  /* 0x0000000307077812 */ /* 0x000fca00078ec0ff */
[----:B------:R-:W-:-:S07]  /*2c100*/  IMAD.MOV.U32 R13, RZ, RZ, R7 ;  /* 0x000000ffff0d7224 */ /* 0x000fce00078e0007 */
[----:B------:R-:W-:Y:S05]  /*2c110*/  WARPSYNC.COLLECTIVE R15, `(.L_x_5625) ;  /* 0x000000000f087348 */ /* 0x000fea0003c00000 */
[----:B------:R0:W1:Y:S02]  /*2c120*/  SHFL.IDX P6, R14, R13, R12, R11 ;  /* 0x0000000c0d0e7389 */ /* 0x00006400000c000b */
[----:B01----:R-:W-:Y:S01]  /*2c130*/  ENDCOLLECTIVE ;  /* 0x000000000000791b */ /* 0x003fe20003800000 */
.L_x_5625:
[----:B------:R-:W-:Y:S05]  /*2c140*/  BSYNC B1 ;  /* 0x0000000000017941 */ /* 0x000fea0003800000 */
.L_x_5624:
[----:B------:R-:W-:Y:S05]  /*2c150*/  BRA `(.L_x_5626) ;  /* 0xffffff8000f07947 */ /* 0x000fea000383ffff */
.L_x_5433:
[----:B------:R-:W-:Y:S01]  /*2c160*/  BSSY B1, `(.L_x_5627) ;  /* 0x0000006000017945 */ /* 0x000fe20003800000 */
[----:B------:R-:W-:-:S07]  /*2c170*/  IMAD.MOV.U32 R15, RZ, RZ, -0x1 ;  /* 0xffffffffff0f7424 */ /* 0x000fce00078e00ff */
[----:B01----:R-:W-:Y:S05]  /*2c180*/  WARPSYNC.COLLECTIVE R15, `(.L_x_5628) ;  /* 0x000000000f0c7348 */ /* 0x003fea0003c00000 */
[----:B------:R-:W-:Y:S02]  /*2c190*/  ELECT P6, UR62, PT ;  /* 0x00000000003e782f */ /* 0x000fe400038c0000 */
[----:B------:R-:W-:Y:S01]  /*2c1a0*/  MOV R14, UR62 ;  /* 0x0000003e000e7c02 */ /* 0x000fe20008000f00 */
[----:B01----:R-:W-:Y:S10]  /*2c1b0*/  ENDCOLLECTIVE ;  /* 0x000000000000791b */ /* 0x003ff40003800000 */
.L_x_5628:
[----:B------:R-:W-:Y:S05]  /*2c1c0*/  BSYNC B1 ;  /* 0x0000000000017941 */ /* 0x000fea0003800000 */
.L_x_5627:
[----:B------:R-:W-:Y:S01]  /*2c1d0*/  PLOP3.LUT P2, PT, P6, PT, PT, 0x80, 0x0 ;  /* 0x000000000000781c */ /* 0x000fe2000374f070 */
[----:B------:R-:W-:-:S12]  /*2c1e0*/  BRA `(.L_x_5432) ;  /* 0xffffff8000e47947 */ /* 0x000fd8000383ffff */
.L_x_5435:
[----:B-1----:R-:W2:Y:S02]  /*2c1f0*/  LDL R5, [R1+0x4] ;  /* 0x0000040001057983 */ /* 0x002ea40000100800 */
[----:B--2---:R1:W2:Y:S02]  /*2c200*/  SYNCS.PHASECHK.TRANS64.TRYWAIT P0, [R5+URZ+0x30820], R4 ;  /* 0x03082004050075a7 */ /* 0x0042a4000800017f */
[----:B--2---:R-:W-:Y:S05]  /*2c210*/  @!P0 NANOSLEEP.SYNCS 0x989680 ;  /* 0x009896800000895d */ /* 0x004fea0003900000 */
[----:B------:R-:W2:Y:S02]  /*2c220*/  @!P0 SYNCS.PHASECHK.TRANS64 P0, [R5+URZ+0x30820], R4 ;  /* 0x03082004050085a7 */ /* 0x000ea4000800007f */
[----:B--2---:R-:W-:Y:S05]  /*2c230*/  @!P0 BRA `(.L_x_5435) ;  /* 0xfffffffc00ec8947 */ /* 0x004fea000383ffff */
[----:B------:R-:W-:Y:S05]  /*2c240*/  BRA `(.L_x_5629) ;  /* 0xffffff8000f47947 */ /* 0x000fea000383ffff */
.L_x_5439:
[----:B-1----:R1:W2:Y:S02]  /*2c250*/  SYNCS.PHASECHK.TRANS64.TRYWAIT P0, [R7+URZ+0x308a0], R10 ;  /* 0x0308a00a070075a7 */ /* 0x0022a4000800017f */
[----:B--2---:R-:W-:Y:S05]  /*2c260*/  @!P0 NANOSLEEP.SYNCS 0x989680 ;  /* 0x009896800000895d */ /* 0x004fea0003900000 */
[----:B------:R-:W2:Y:S02]  /*2c270*/  @!P0 SYNCS.PHASECHK.TRANS64 P0, [R7+URZ+0x308a0], R10 ;  /* 0x0308a00a070085a7 */ /* 0x000ea4000800007f */
[----:B--2---:R-:W-:Y:S05]  /*2c280*/  @!P0 BRA `(.L_x_5439) ;  /* 0xfffffffc00f08947 */ /* 0x004fea000383ffff */
[----:B------:R-:W-:Y:S05]  /*2c290*/  BRA `(.L_x_5630) ;  /* 0xffffff8400187947 */ /* 0x000fea000383ffff */
.L_x_5446:
[----:B--2---:R2:W3:Y:S02]  /*2c2a0*/  SYNCS.PHASECHK.TRANS64.TRYWAIT P0, [R7+URZ+0x308c0], R10 ;  /* 0x0308c00a070075a7 */ /* 0x0044e4000800017f */
[----:B---3--:R-:W-:Y:S05]  /*2c2b0*/  @!P0 NANOSLEEP.SYNCS 0x989680 ;  /* 0x009896800000895d */ /* 0x008fea0003900000 */
[----:B------:R-:W3:Y:S02]  /*2c2c0*/  @!P0 SYNCS.PHASECHK.TRANS64 P0, [R7+URZ+0x308c0], R10 ;  /* 0x0308c00a070085a7 */ /* 0x000ee4000800007f */
[----:B---3--:R-:W-:Y:S05]  /*2c2d0*/  @!P0 BRA `(.L_x_5446) ;  /* 0xfffffffc00f08947 */ /* 0x008fea000383ffff */
[----:B------:R-:W-:Y:S05]  /*2c2e0*/  BRA `(.L_x_5631) ;  /* 0xffffff8800187947 */ /* 0x000fea000383ffff */
.L_x_5455:
[----:B-1----:R1:W2:Y:S02]  /*2c2f0*/  SYNCS.PHASECHK.TRANS64.TRYWAIT P0, [R8+URZ+0x308a0], R7 ;  /* 0x0308a007080075a7 */ /* 0x0022a4000800017f */
[----:B--2---:R-:W-:Y:S05]  /*2c300*/  @!P0 NANOSLEEP.SYNCS 0x989680 ;  /* 0x009896800000895d */ /* 0x004fea0003900000 */
[----:B------:R-:W2:Y:S02]  /*2c310*/  @!P0 SYNCS.PHASECHK.TRANS64 P0, [R8+URZ+0x308a0], R7 ;  /* 0x0308a007080085a7 */ /* 0x000ea4000800007f */
[----:B--2---:R-:W-:Y:S05]  /*2c320*/  @!P0 BRA `(.L_x_5455) ;  /* 0xfffffffc00f08947 */ /* 0x004fea000383ffff */
[----:B------:R-:W-:Y:S05]  /*2c330*/  BRA `(.L_x_5632) ;  /* 0xffffff8c00647947 */ /* 0x000fea000383ffff */
.L_x_5462:
[----:B--2---:R2:W3:Y:S02]  /*2c340*/  SYNCS.PHASECHK.TRANS64.TRYWAIT P0, [R8+URZ+0x308c0], R7 ;  /* 0x0308c007080075a7 */ /* 0x0044e4000800017f */
[----:B---3--:R-:W-:Y:S05]  /*2c350*/  @!P0 NANOSLEEP.SYNCS 0x989680 ;  /* 0x009896800000895d */ /* 0x008fea0003900000 */
[----:B------:R-:W3:Y:S02]  /*2c360*/  @!P0 SYNCS.PHASECHK.TRANS64 P0, [R8+URZ+0x308c0], R7 ;  /* 0x0308c007080085a7 */ /* 0x000ee4000800007f */
[----:B---3--:R-:W-:Y:S05]  /*2c370*/  @!P0 BRA `(.L_x_5462) ;  /* 0xfffffffc00f08947 */ /* 0x008fea000383ffff */
[----:B------:R-:W-:Y:S05]  /*2c380*/  BRA `(.L_x_5633) ;  /* 0xffffff9000607947 */ /* 0x000fea000383ffff */
.L_x_5485:
[----:B------:R-:W2:Y:S01]  /*2c390*/  S2R R4, SR_TID.X ;  /* 0x0000000000047919 */ /* 0x000ea20000002100 */
[----:B------:R-:W-:Y:S01]  /*2c3a0*/  BSSY B0, `(.L_x_5634) ;  /* 0x000000a000007945 */ /* 0x000fe20003800000 */
[----:B------:R-:W-:Y:S01]  /*2c3b0*/  MOV R12, RZ ;  /* 0x000000ff000c7202 */ /* 0x000fe20000000f00 */
[----:B0-----:R-:W-:Y:S02]  /*2c3c0*/  IMAD.MOV.U32 R11, RZ, RZ, 0x1f ;  /* 0x0000001fff0b7424 */ /* 0x001fe400078e00ff */
[----:B------:R-:W-:Y:S01]  /*2c3d0*/  IMAD.MOV.U32 R15, RZ, RZ, -0x1 ;  /* 0xffffffffff0f7424 */ /* 0x000fe200078e00ff */
[----:B--2---:R-:W-:-:S04]  /*2c3e0*/  SHF.R.U32.HI R4, RZ, 0x5, R4 ;  /* 0x00000005ff047819 */ /* 0x004fc80000011604 */
[----:B------:R-:W-:-:S05]  /*2c3f0*/  LOP3.LUT R4, R4, 0x3, RZ, 0xc0, !PT ;  /* 0x0000000304047812 */ /* 0x000fca00078ec0ff */
[----:B------:R-:W-:-:S07]  /*2c400*/  IMAD.MOV.U32 R13, RZ, RZ, R4 ;  /* 0x000000ffff0d7224 */ /* 0x000fce00078e0004 */
[----:B-1----:R-:W-:Y:S05]  /*2c410*/  WARPSYNC.COLLECTIVE R15, `(.L_x_5635) ;  /* 0x000000000f087348 */ /* 0x002fea0003c00000 */
[----:B------:R0:W2:Y:S02]  /*2c420*/  SHFL.IDX P6, R14, R13, R12, R11 ;  /* 0x0000000c0d0e7389 */ /* 0x0000a400000c000b */
[----:B012---:R-:W-:Y:S01]  /*2c430*/  ENDCOLLECTIVE ;  /* 0x000000000000791b */ /* 0x007fe20003800000 */
.L_x_5635:
[----:B------:R-:W-:Y:S05]  /*2c440*/  BSYNC B0 ;  /* 0x0000000000007941 */ /* 0x000fea0003800000 */
.L_x_5634:
[----:B------:R-:W-:Y:S05]  /*2c450*/  BRA `(.L_x_5636) ;  /* 0xffffffa000007947 */ /* 0x000fea000383ffff */
.L_x_5487:
[----:B------:R-:W-:Y:S01]  /*2c460*/  BSSY B0, `(.L_x_5637) ;  /* 0x0000006000007945 */ /* 0x000fe20003800000 */
[----:B------:R-:W-:-:S07]  /*2c470*/  IMAD.MOV.U32 R15, RZ, RZ, -0x1 ;  /* 0xffffffffff0f7424 */ /* 0x000fce00078e00ff */
[----:B01-3--:R-:W-:Y:S05]  /*2c480*/  WARPSYNC.COLLECTIVE R15, `(.L_x_5638) ;  /* 0x000000000f0c7348 */ /* 0x00bfea0003c00000 */
[----:B------:R-:W-:Y:S02]  /*2c490*/  ELECT P6, UR62, PT ;  /* 0x00000000003e782f */ /* 0x000fe400038c0000 */
[----:B------:R-:W-:Y:S01]  /*2c4a0*/  MOV R14, UR62 ;  /* 0x0000003e000e7c02 */ /* 0x000fe20008000f00 */
[----:B01-3--:R-:W-:Y:S10]  /*2c4b0*/  ENDCOLLECTIVE ;  /* 0x000000000000791b */ /* 0x00bff40003800000 */
.L_x_5638:
[----:B------:R-:W-:Y:S05]  /*2c4c0*/  BSYNC B0 ;  /* 0x0000000000007941 */ /* 0x000fea0003800000 */
.L_x_5637:
[----:B------:R-:W-:Y:S05]  /*2c4d0*/  BRA `(.L_x_5639) ;  /* 0xffffffa0000c7947 */ /* 0x000fea000383ffff */
.L_x_5489:
[----:B-1----:R1:W2:Y:S02]  /*2c4e0*/  SYNCS.PHASECHK.TRANS64.TRYWAIT P0, [R0+URZ+0x30840], R2 ;  /* 0x03084002000075a7 */ /* 0x0022a4000800017f */
[----:B--2---:R-:W-:Y:S05]  /*2c4f0*/  @!P0 NANOSLEEP.SYNCS 0x989680 ;  /* 0x009896800000895d */ /* 0x004fea0003900000 */
[----:B------:R-:W2:Y:S02]  /*2c500*/  @!P0 SYNCS.PHASECHK.TRANS64 P0, [R0+URZ+0x30840], R2 ;  /* 0x03084002000085a7 */ /* 0x000ea4000800007f */
[----:B--2---:R-:W-:Y:S05]  /*2c510*/  @!P0 BRA `(.L_x_5489) ;  /* 0xfffffffc00f08947 */ /* 0x004fea000383ffff */
[----:B------:R-:W-:Y:S05]  /*2c520*/  BRA `(.L_x_5640) ;  /* 0xffffffa000747947 */ /* 0x000fea000383ffff */
.L_x_5493:
[----:B------:R0:W5:Y:S01]  /*2c530*/  LDL.LU R9, [R1+0x3c] ;  /* 0x00003c0001097983 */ /* 0x0001620000300800 */
[----:B------:R-:W-:Y:S01]  /*2c540*/  IMAD.MOV.U32 R5, RZ, RZ, R11 ;  /* 0x000000ffff057224 */ /* 0x000fe200078e000b */
[----:B------:R-:W-:Y:S01]  /*2c550*/  MOV R13, R3 ;  /* 0x00000003000d7202 */ /* 0x000fe20000000f00 */
[----:B------:R-:W-:Y:S02]  /*2c560*/  IMAD.MOV.U32 R12, RZ, RZ, RZ ;  /* 0x000000ffff0c7224 */ /* 0x000fe400078e00ff */
[----:B------:R-:W-:Y:S02]  /*2c570*/  IMAD.MOV.U32 R11, RZ, RZ, 0x181f ;  /* 0x0000181fff0b7424 */ /* 0x000fe400078e00ff */
[----:B------:R-:W-:-:S07]  /*2c580*/  IMAD.MOV.U32 R15, RZ, RZ, -0x1 ;  /* 0xffffffffff0f7424 */ /* 0x000fce00078e00ff */
[----:B0----5:R-:W-:Y:S05]  /*2c590*/  WARPSYNC.COLLECTIVE R15, `(.L_x_5641) ;  /* 0x000000000f087348 */ /* 0x021fea0003c00000 */
[----:B------:R1:W2:Y:S02]  /*2c5a0*/  SHFL.IDX P6, R14, R13, R12, R11 ;  /* 0x0000000c0d0e7389 */ /* 0x0002a400000c000b */
[----:B012--5:R-:W-:Y:S01]  /*2c5b0*/  ENDCOLLECTIVE ;  /* 0x000000000000791b */ /* 0x027fe20003800000 */
.L_x_5641:
[----:B------:R-:W-:Y:S01]  /*2c5c0*/  MOV R13, R4 ;  /* 0x00000004000d7202 */ /* 0x000fe20000000f00 */
[----:B------:R-:W-:-:S07]  /*2c5d0*/  IMAD.MOV.U32 R6, RZ, RZ, R14 ;  /* 0x000000ffff067224 */ /* 0x000fce00078e000e */
[----:B------:R-:W-:Y:S05]  /*2c5e0*/  WARPSYNC.COLLECTIVE R15, `(.L_x_5642) ;  /* 0x000000000f087348 */ /* 0x000fea0003c00000 */
[----:B------:R0:W1:Y:S02]  /*2c5f0*/  SHFL.IDX P6, R14, R13, R12, R11 ;  /* 0x0000000c0d0e7389 */ /* 0x00006400000c000b */
[----:B01----:R-:W-:Y:S01]  /*2c600*/  ENDCOLLECTIVE ;  /* 0x000000000000791b */ /* 0x003fe20003800000 */
.L_x_5642:
[----:B------:R-:W-:Y:S02]  /*2c610*/  IMAD.IADD R0, R10, 0x1, R5 ;  /* 0x000000010a007824 */ /* 0x000fe400078e0205 */
[----:B------:R-:W-:Y:S02]  /*2c620*/  IMAD R2, R9, R7, RZ ;  /* 0x0000000709027224 */ /* 0x000fe400078e02ff */
[----:B------:R0:W5:Y:S01]  /*2c630*/  LDL R9, [R1+0x2c] ;  /* 0x00002c0001097983 */ /* 0x0001620000100800 */
[----:B------:R-:W-:Y:S01]  /*2c640*/  IMAD.MOV.U32 R7, RZ, RZ, R14 ;  /* 0x000000ffff077224 */ /* 0x000fe200078e000e */
[----:B------:R-:W-:Y:S01]  /*2c650*/  MOV R13, R3 ;  /* 0x00000003000d7202 */ /* 0x000fe20000000f00 */
[----:B------:R-:W-:Y:S01]  /*2c660*/  IMAD.MOV.U32 R12, RZ, RZ, 0x1 ;  /* 0x00000001ff0c7424 */ /* 0x000fe200078e00ff */
[C---:B------:R-:W-:Y:S01]  /*2c670*/  ISETP.GE.AND P2, PT, R0.reuse, R2, PT ;  /* 0x000000020000720c */ /* 0x040fe20003f46270 */
[----:B------:R-:W-:-:S12]  /*2c680*/  VIADD R5, R0, 0x10 ;  /* 0x0000001000057836 */ /* 0x000fd80000000000 */
[----:B0----5:R-:W-:Y:S05]  /*2c690*/  WARPSYNC.COLLECTIVE R15, `(.L_x_5643) ;  /* 0x000000000f087348 */ /* 0x021fea0003c00000 */
[----:B------:R1:W2:Y:S02]  /*2c6a0*/  SHFL.IDX P6, R14, R13, R12, R11 ;  /* 0x0000000c0d0e7389 */ /* 0x0002a400000c000b */
[----:B012--5:R-:W-:Y:S01]  /*2c6b0*/  ENDCOLLECTIVE ;  /* 0x000000000000791b */ /* 0x027fe20003800000 */
.L_x_5643:
        /* <DEDUP_REMOVED lines=17> */
.L_x_5644:
[----:B------:R-:W-:Y:S01]  /*2c7d0*/  IMAD.MOV.U32 R13, RZ, RZ, R3 ;  /* 0x000000ffff0d7224 */ /* 0x000fe200078e0003 */
[----:B------:R-:W-:Y:S01]  /*2c7e0*/  MOV R12, 0x2 ;  /* 0x00000002000c7802 */ /* 0x000fe20000000f00 */
[----:B------:R-:W-:-:S07]  /*2c7f0*/  IMAD.MOV.U32 R5, RZ, RZ, R14 ;  /* 0x000000ffff057224 */ /* 0x000fce00078e000e */
[----:B------:R-:W-:Y:S05]  /*2c800*/  WARPSYNC.COLLECTIVE R15, `(.L_x_5645) ;  /* 0x000000000f087348 */ /* 0x000fea0003c00000 */
[----:B------:R0:W1:Y:S02]  /*2c810*/  SHFL.IDX P6, R14, R13, R12, R11 ;  /* 0x0000000c0d0e7389 */ /* 0x00006400000c000b */
[----:B01----:R-:W-:Y:S01]  /*2c820*/  ENDCOLLECTIVE ;  /* 0x000000000000791b */ /* 0x003fe20003800000 */
.L_x_5645:
        /* <DEDUP_REMOVED lines=17> */
.L_x_5646:
[----:B------:R-:W-:Y:S02]  /*2c940*/  IMAD.MOV.U32 R13, RZ, RZ, R3 ;  /* 0x000000ffff0d7224 */ /* 0x000fe400078e0003 */
[----:B------:R-:W-:Y:S02]  /*2c950*/  IMAD.MOV.U32 R12, RZ, RZ, 0x3 ;  /* 0x00000003ff0c7424 */ /* 0x000fe400078e00ff */
[----:B------:R-:W-:-:S07]  /*2c960*/  IMAD.MOV.U32 R5, RZ, RZ, R14 ;  /* 0x000000ffff057224 */ /* 0x000fce00078e000e */
[----:B------:R-:W-:Y:S05]  /*2c970*/  WARPSYNC.COLLECTIVE R15, `(.L_x_5647) ;  /* 0x000000000f087348 */ /* 0x000fea0003c00000 */
[----:B------:R0:W1:Y:S02]  /*2c980*/  SHFL.IDX P6, R14, R13, R12, R11 ;  /* 0x0000000c0d0e7389 */ /* 0x00006400000c000b */
[----:B01----:R-:W-:Y:S01]  /*2c990*/  ENDCOLLECTIVE ;  /* 0x000000000000791b */ /* 0x003fe20003800000 */
.L_x_5647:
        /* <DEDUP_REMOVED lines=17> */
.L_x_5648:
[----:B------:R-:W-:Y:S02]  /*2cab0*/  IMAD.MOV.U32 R13, RZ, RZ, R3 ;  /* 0x000000ffff0d7224 */ /* 0x000fe400078e0003 */
[----:B------:R-:W-:Y:S02]  /*2cac0*/  IMAD.MOV.U32 R12, RZ, RZ, 0x4 ;  /* 0x00000004ff0c7424 */ /* 0x000fe400078e00ff */
[----:B------:R-:W-:-:S07]  /*2cad0*/  IMAD.MOV.U32 R5, RZ, RZ, R14 ;  /* 0x000000ffff057224 */ /* 0x000fce00078e000e */
[----:B------:R-:W-:Y:S05]  /*2cae0*/  WARPSYNC.COLLECTIVE R15, `(.L_x_5649) ;  /* 0x000000000f087348 */ /* 0x000fea0003c00000 */
[----:B------:R0:W1:Y:S02]  /*2caf0*/  SHFL.IDX P6, R14, R13, R12, R11 ;  /* 0x0000000c0d0e7389 */ /* 0x00006400000c000b */
[----:B01----:R-:W-:Y:S01]  /*2cb00*/  ENDCOLLECTIVE ;  /* 0x000000000000791b */ /* 0x003fe20003800000 */
.L_x_5649:
[----:B------:R-:W-:-:S05]  /*2cb10*/  @!P2 LEA R5, P4, R8, R5, 0x1 ;  /* 0x000000050805a211 */ /* 0x000fca00078808ff */
[----:B------:R-:W-:-:S04]  /*2cb20*/  @!P2 IMAD.X R6, RZ, RZ, R6, P4 ;  /* 0x000000ffff06a224 */ /* 0x000fc800020e0606 */
[----:B------:R-:W-:Y:S01]  /*2cb30*/  @!P2 IMAD.MOV.U32 R7, RZ, RZ, R6 ;  /* 0x000000ffff07a224 */ /* 0x000fe200078e0006 */
[----:B------:R-:W-:Y:S01]  /*2cb40*/  @!P2 MOV R6, R5 ;  /* 0x000000050006a202 */ /* 0x000fe20000000f00 */
[----:B------:R-:W-:Y:S01]  /*2cb50*/  VIADD R5, R0, 0x40 ;  /* 0x0000004000057836 */ /* 0x000fe20000000000 */
[----:B------:R-:W-:-:S03]  /*2cb60*/  MOV R13, R4 ;  /* 0x00000004000d7202 */ /* 0x000fc60000000f00 */
        /* <DEDUP_REMOVED lines=11> */
.L_x_5650:
[----:B------:R-:W-:Y:S02]  /*2cc20*/  IMAD.MOV.U32 R13, RZ, RZ, R3 ;  /* 0x000000ffff0d7224 */ /* 0x000fe400078e0003 */
[----:B------:R-:W-:Y:S02]  /*2cc30*/  IMAD.MOV.U32 R12, RZ, RZ, 0x5 ;  /* 0x00000005ff0c7424 */ /* 0x000fe400078e00ff */
[----:B------:R-:W-:-:S07]  /*2cc40*/  IMAD.MOV.U32 R5, RZ, RZ, R14 ;  /* 0x000000ffff057224 */ /* 0x000fce00078e000e */
[----:B------:R-:W-:Y:S05]  /*2cc50*/  WARPSYNC.COLLECTIVE R15, `(.L_x_5651) ;  /* 0x000000000f087348 */ /* 0x000fea0003c00000 */
[----:B------:R0:W1:Y:S02]  /*2cc60*/  SHFL.IDX P6, R14, R13, R12, R11 ;  /* 0x0000000c0d0e7389 */ /* 0x00006400000c000b */
[----:B01----:R-:W-:Y:S01]  /*2cc70*/  ENDCOLLECTIVE ;  /* 0x000000000000791b */ /* 0x003fe20003800000 */
.L_x_5651:
[----:B------:R-:W-:-:S05]  /*2cc80*/  @!P2 LEA R5, P4, R8, R5, 0x1 ;  /* 0x000000050805a211 */ /* 0x000fca00078808ff */
[----:B------:R-:W-:-:S04]  /*2cc90*/  @!P2 IMAD.X R6, RZ, RZ, R6, P4 ;  /* 0x000000ffff06a224 */ /* 0x000fc800020e0606 */
        /* <DEDUP_REMOVED lines=15> */
.L_x_5652:
[----:B------:R-:W-:Y:S01]  /*2cd90*/  MOV R13, R3 ;  /* 0x00000003000d7202 */ /* 0x000fe20000000f00 */
[----:B------:R-:W-:Y:S01]  /*2cda0*/  IMAD.MOV.U32 R12, RZ, RZ, 0x6 ;  /* 0x00000006ff0c7424 */ /* 0x000fe200078e00ff */
[----:B------:R-:W-:-:S07]  /*2cdb0*/  MOV R5, R14 ;  /* 0x0000000e00057202 */ /* 0x000fce0000000f00 */
[----:B------:R-:W-:Y:S05]  /*2cdc0*/  WARPSYNC.COLLECTIVE R15, `(.L_x_5653) ;  /* 0x000000000f087348 */ /* 0x000fea0003c00000 */
[----:B------:R0:W1:Y:S02]  /*2cdd0*/  SHFL.IDX P6, R14, R13, R12, R11 ;  /* 0x0000000c0d0e7389 */ /* 0x00006400000c000b */
[----:B01----:R-:W-:Y:S01]  /*2cde0*/  ENDCOLLECTIVE ;  /* 0x000000000000791b */ /* 0x003fe20003800000 */
.L_x_5653:
        /* <DEDUP_REMOVED lines=17> */
.L_x_5654:
[----:B------:R-:W-:Y:S02]  /*2cf00*/  IMAD.MOV.U32 R13, RZ, RZ, R3 ;  /* 0x000000ffff0d7224 */ /* 0x000fe400078e0003 */
[----:B------:R-:W-:Y:S02]  /*2cf10*/  IMAD.MOV.U32 R12, RZ, RZ, 0x7 ;  /* 0x00000007ff0c7424 */ /* 0x000fe400078e00ff */
[----:B------:R-:W-:-:S07]  /*2cf20*/  IMAD.MOV.U32 R5, RZ, RZ, R14 ;  /* 0x000000ffff057224 */ /* 0x000fce00078e000e */
[----:B------:R-:W-:Y:S05]  /*2cf30*/  WARPSYNC.COLLECTIVE R15, `(.L_x_5655) ;  /* 0x000000000f087348 */ /* 0x000fea0003c00000 */
[----:B------:R0:W1:Y:S02]  /*2cf40*/  SHFL.IDX P6, R14, R13, R12, R11 ;  /* 0x0000000c0d0e7389 */ /* 0x00006400000c000b */
[----:B01----:R-:W-:Y:S01]  /*2cf50*/  ENDCOLLECTIVE ;  /* 0x000000000000791b */ /* 0x003fe20003800000 */
.L_x_5655:
[----:B------:R-:W-:-:S04]  /*2cf60*/  @!P2 LEA R5, P4, R8, R5, 0x1 ;  /* 0x000000050805a211 */ /* 0x000fc800078808ff */
[----:B------:R-:W-:-:S05]  /*2cf70*/  @!P2 IADD3.X R6, RZ, R6, RZ, P4, !PT ;  /* 0x00000006ff06a210 */ /* 0x000fca00027fe4ff */
[----:B------:R-:W-:Y:S02]  /*2cf80*/  @!P2 IMAD.MOV.U32 R7, RZ, RZ, R6 ;  /* 0x000000ffff07a224 */ /* 0x000fe400078e0006 */
[----:B------:R-:W-:Y:S02]  /*2cf90*/  IMAD.MOV.U32 R13, RZ, RZ, R4 ;  /* 0x000000ffff0d7224 */ /* 0x000fe400078e0004 */
[----:B------:R-:W-:-:S05]  /*2cfa0*/  @!P2 IMAD.MOV.U32 R6, RZ, RZ, R5 ;  /* 0x000000ffff06a224 */ /* 0x000fca00078e0005 */
[----:B------:R-:W-:Y:S01]  /*2cfb0*/  @!PT LDS RZ, [RZ] ;  /* 0x00000000fffff984 */ /* 0x000fe20000000800 */
[----:B------:R-:W-:Y:S01]  /*2cfc0*/  @!PT LDS RZ, [RZ] ;  /* 0x00000000fffff984 */ /* 0x000fe20000000800 */
[----:B------:R-:W-:Y:S01]  /*2cfd0*/  @!PT LDS RZ, [RZ] ;  /* 0x00000000fffff984 */ /* 0x000fe20000000800 */
[----:B------:R0:W-:Y:S01]  /*2cfe0*/  @!P2 LDGSTS.E.BYPASS.LTC128B.128 [R9+0x15400], desc[UR60][R6.64], !P3 ;  /* 0x154000000609afae */ /* 0x0001e2000d901d7c */
[----:B------:R-:W-:-:S03]  /*2cff0*/  MOV R5, R14 ;  /* 0x0000000e00057202 */ /* 0x000fc60000000f00 */
[----:B------:R0:W-:Y:S04]  /*2d000*/  @!P2 LDGSTS.E.BYPASS.LTC128B.128 [R9+0x19400], desc[UR60][R6.64+0x80], !P0 ;  /* 0x194000800609afae */ /* 0x0001e8000c101d7c */
[----:B0-----:R-:W-:Y:S05]  /*2d010*/  WARPSYNC.COLLECTIVE R15, `(.L_x_5656) ;  /* 0x000000000f087348 */ /* 0x001fea0003c00000 */
[----:B------:R1:W2:Y:S02]  /*2d020*/  SHFL.IDX P6, R14, R13, R12, R11 ;  /* 0x0000000c0d0e7389 */ /* 0x0002a400000c000b */
[----:B012---:R-:W-:Y:S01]  /*2d030*/  ENDCOLLECTIVE ;  /* 0x000000000000791b */ /* 0x007fe20003800000 */
.L_x_5656:
[----:B------:R-:W-:Y:S01]  /*2d040*/  @!PT LDS RZ, [RZ] ;  /* 0x00000000fffff984 */ /* 0x000fe20000000800 */
[----:B------:R-:W-:Y:S01]  /*2d050*/  @!PT LDS RZ, [RZ] ;  /* 0x00000000fffff984 */ /* 0x000fe20000000800 */
[----:B------:R-:W-:Y:S01]  /*2d060*/  @!PT LDS RZ, [RZ] ;  /* 0x00000000fffff984 */ /* 0x000fe20000000800 */
[----:B------:R0:W-:Y:S01]  /*2d070*/  @!P2 LDGSTS.E.BYPASS.LTC128B.128 [R9+0x1d400], desc[UR60][R6.64+0x100], !P1 ;  /* 0x1d4001000609afae */ /* 0x0001e2000c901d7c */
[----:B------:R-:W-:Y:S01]  /*2d080*/  IMAD.MOV.U32 R3, RZ, RZ, R14 ;  /* 0x000000ffff037224 */ /* 0x000fe200078e000e */
[----:B------:R-:W-:Y:S06]  /*2d090*/  BRA `(.L_x_5657) ;  /* 0xffffffa4003c7947 */ /* 0x000fec000383ffff */
.L_x_5498:
[----:B-1----:R-:W3:Y:S02]  /*2d0a0*/  LDL R2, [R1+0x4] ;  /* 0x0000040001027983 */ /* 0x002ee40000100800 */
[----:B---3--:R1:W3:Y:S02]  /*2d0b0*/  SYNCS.PHASECHK.TRANS64.TRYWAIT P0, [R2+URZ+0x30820], R0 ;  /* 0x03082000020075a7 */ /* 0x0082e4000800017f */
[----:B---3--:R-:W-:Y:S05]  /*2d0c0*/  @!P0 NANOSLEEP.SYNCS 0x989680 ;  /* 0x009896800000895d */ /* 0x008fea0003900000 */
[----:B------:R-:W3:Y:S02]  /*2d0d0*/  @!P0 SYNCS.PHASECHK.TRANS64 P0, [R2+URZ+0x30820], R0 ;  /* 0x03082000020085a7 */ /* 0x000ee4000800007f */
[----:B---3--:R-:W-:Y:S05]  /*2d0e0*/  @!P0 BRA `(.L_x_5498) ;  /* 0xfffffffc00ec8947 */ /* 0x008fea000383ffff */
[----:B------:R-:W-:Y:S05]  /*2d0f0*/  BRA `(.L_x_5658) ;  /* 0xffffffa400b47947 */ /* 0x000fea000383ffff */
.L_x_5507:
[----:B-1----:R1:W2:Y:S02]  /*2d100*/  SYNCS.PHASECHK.TRANS64.TRYWAIT P0, [R3+URZ+0x30840], R2 ;  /* 0x03084002030075a7 */ /* 0x0022a4000800017f */
[----:B--2---:R-:W-:Y:S05]  /*2d110*/  @!P0 NANOSLEEP.SYNCS 0x989680 ;  /* 0x009896800000895d */ /* 0x004fea0003900000 */
[----:B------:R-:W2:Y:S02]  /*2d120*/  @!P0 SYNCS.PHASECHK.TRANS64 P0, [R3+URZ+0x30840], R2 ;  /* 0x03084002030085a7 */ /* 0x000ea4000800007f */
[----:B--2---:R-:W-:Y:S05]  /*2d130*/  @!P0 BRA `(.L_x_5507) ;  /* 0xfffffffc00f08947 */ /* 0x004fea000383ffff */
[----:B------:R-:W-:Y:S05]  /*2d140*/  BRA `(.L_x_5659) ;  /* 0xffffffa800807947 */ /* 0x000fea000383ffff */
.L_x_5514:
[----:B0-----:R0:W1:Y:S02]  /*2d150*/  SYNCS.PHASECHK.TRANS64.TRYWAIT P0, [R2+URZ+0x30860], R3 ;  /* 0x03086003020075a7 */ /* 0x001064000800017f */
[----:B-1----:R-:W-:Y:S05]  /*2d160*/  @!P0 NANOSLEEP.SYNCS 0x989680 ;  /* 0x009896800000895d */ /* 0x002fea0003900000 */
[----:B------:R-:W1:Y:S02]  /*2d170*/  @!P0 SYNCS.PHASECHK.TRANS64 P0, [R2+URZ+0x30860], R3 ;  /* 0x03086003020085a7 */ /* 0x000e64000800007f */
[----:B-1----:R-:W-:Y:S05]  /*2d180*/  @!P0 BRA `(.L_x_5514) ;  /* 0xfffffffc00f08947 */ /* 0x002fea000383ffff */
[----:B------:R-:W-:Y:S05]  /*2d190*/  BRA `(.L_x_5660) ;  /* 0xffffffac009c7947 */ /* 0x000fea000383ffff */
.L_x_5525:
[----:B-1----:R1:W2:Y:S02]  /*2d1a0*/  SYNCS.PHASECHK.TRANS64.TRYWAIT P0, [R3+URZ+0x30840], R2 ;  /* 0x03084002030075a7 */ /* 0x0022a4000800017f */
[----:B--2---:R-:W-:Y:S05]  /*2d1b0*/  @!P0 NANOSLEEP.SYNCS 0x989680 ;  /* 0x009896800000895d */ /* 0x004fea0003900000 */
[----:B------:R-:W2:Y:S02]  /*2d1c0*/  @!P0 SYNCS.PHASECHK.TRANS64 P0, [R3+URZ+0x30840], R2 ;  /* 0x03084002030085a7 */ /* 0x000ea4000800007f */
[----:B--2---:R-:W-:Y:S05]  /*2d1d0*/  @!P0 BRA `(.L_x_5525) ;  /* 0xfffffffc00f08947 */ /* 0x004fea000383ffff */
[----:B------:R-:W-:Y:S05]  /*2d1e0*/  BRA `(.L_x_5661) ;  /* 0xffffffb400847947 */ /* 0x000fea000383ffff */
.L_x_5532:
[----:B0-----:R0:W1:Y:S02]  /*2d1f0*/  SYNCS.PHASECHK.TRANS64.TRYWAIT P0, [R2+URZ+0x30860], R3 ;  /* 0x03086003020075a7 */ /* 0x001064000800017f */
[----:B-1----:R-:W-:Y:S05]  /*2d200*/  @!P0 NANOSLEEP.SYNCS 0x989680 ;  /* 0x009896800000895d */ /* 0x002fea0003900000 */
[----:B------:R-:W1:Y:S02]  /*2d210*/  @!P0 SYNCS.PHASECHK.TRANS64 P0, [R2+URZ+0x30860], R3 ;  /* 0x03086003020085a7 */ /* 0x000e64000800007f */
[----:B-1----:R-:W-:Y:S05]  /*2d220*/  @!P0 BRA `(.L_x_5532) ;  /* 0xfffffffc00f08947 */ /* 0x002fea000383ffff */
[----:B------:R-:W-:Y:S05]  /*2d230*/  BRA `(.L_x_5662) ;  /* 0xffffffb800a07947 */ /* 0x000fea000383ffff */
.L_x_5543:
[----:B--2---:R2:W3:Y:S02]  /*2d240*/  SYNCS.PHASECHK.TRANS64.TRYWAIT P0, [R3+URZ+0x30840], R2 ;  /* 0x03084002030075a7 */ /* 0x0044e4000800017f */
[----:B---3--:R-:W-:Y:S05]  /*2d250*/  @!P0 NANOSLEEP.SYNCS 0x989680 ;  /* 0x009896800000895d */ /* 0x008fea0003900000 */
[----:B------:R-:W3:Y:S02]  /*2d260*/  @!P0 SYNCS.PHASECHK.TRANS64 P0, [R3+URZ+0x30840], R2 ;  /* 0x03084002030085a7 */ /* 0x000ee4000800007f */
[----:B---3--:R-:W-:Y:S05]  /*2d270*/  @!P0 BRA `(.L_x_5543) ;  /* 0xfffffffc00f08947 */ /* 0x008fea000383ffff */
[----:B------:R-:W-:Y:S05]  /*2d280*/  BRA `(.L_x_5663) ;  /* 0xffffffc0005c7947 */ /* 0x000fea000383ffff */
.L_x_5550:
[----:B0-----:R0:W1:Y:S02]  /*2d290*/  SYNCS.PHASECHK.TRANS64.TRYWAIT P0, [R2+URZ+0x30860], R5 ;  /* 0x03086005020075a7 */ /* 0x001064000800017f */
[----:B-1----:R-:W-:Y:S05]  /*2d2a0*/  @!P0 NANOSLEEP.SYNCS 0x989680 ;  /* 0x009896800000895d */ /* 0x002fea0003900000 */
[----:B------:R-:W1:Y:S02]  /*2d2b0*/  @!P0 SYNCS.PHASECHK.TRANS64 P0, [R2+URZ+0x30860], R5 ;  /* 0x03086005020085a7 */ /* 0x000e64000800007f */
[----:B-1----:R-:W-:Y:S05]  /*2d2c0*/  @!P0 BRA `(.L_x_5550) ;  /* 0xfffffffc00f08947 */ /* 0x002fea000383ffff */
[----:B------:R-:W-:Y:S05]  /*2d2d0*/  BRA `(.L_x_5664) ;  /* 0xffffffc400747947 */ /* 0x000fea000383ffff */
.L_x_5563:
[----:B---3--:R3:W4:Y:S02]  /*2d2e0*/  SYNCS.PHASECHK.TRANS64.TRYWAIT P0, [R0+URZ+0x30860], R2 ;  /* 0x03086002000075a7 */ /* 0x008724000800017f */
[----:B----4-:R-:W-:Y:S05]  /*2d2f0*/  @!P0 NANOSLEEP.SYNCS 0x989680 ;  /* 0x009896800000895d */ /* 0x010fea0003900000 */
[----:B------:R-:W4:Y:S02]  /*2d300*/  @!P0 SYNCS.PHASECHK.TRANS64 P0, [R0+URZ+0x30860], R2 ;  /* 0x03086002000085a7 */ /* 0x000f24000800007f */
[----:B----4-:R-:W-:Y:S05]  /*2d310*/  @!P0 BRA `(.L_x_5563) ;  /* 0xfffffffc00f08947 */ /* 0x010fea000383ffff */
[----:B------:R-:W-:Y:S05]  /*2d320*/  BRA `(.L_x_5665) ;  /* 0xffffffcc00107947 */ /* 0x000fea000383ffff */
.L_x_5572:
        /* <DEDUP_REMOVED lines=8> */
.L_x_5667:
[----:B------:R-:W-:Y:S05]  /*2d3b0*/  BSYNC B0 ;  /* 0x0000000000007941 */ /* 0x000fea0003800000 */
.L_x_5666:
[----:B------:R-:W-:Y:S01]  /*2d3c0*/  IMAD.MOV.U32 R13, RZ, RZ, R16 ;  /* 0x000000ffff0d7224 */ /* 0x000fe200078e0010 */
[----:B------:R-:W-:Y:S01]  /*2d3d0*/  MOV R11, 0x1f ;  /* 0x0000001f000b7802 */ /* 0x000fe20000000f00 */
[----:B------:R-:W-:Y:S01]  /*2d3e0*/  IMAD.MOV.U32 R12, RZ, RZ, 0x1 ;  /* 0x00000001ff0c7424 */ /* 0x000fe200078e00ff */
[----:B------:R-:W-:Y:S01]  /*2d3f0*/  LOP3.LUT P1, RZ, R7, 0x1, RZ, 0xc0, !PT ;  /* 0x0000000107ff7812 */ /* 0x000fe2000782c0ff */
[----:B------:R-:W-:Y:S02]  /*2d400*/  IMAD.MOV.U32 R15, RZ, RZ, -0x1 ;  /* 0xffffffffff0f7424 */ /* 0x000fe400078e00ff */
[----:B------:R-:W-:Y:S02]  /*2d410*/  IMAD.IADD R4, R19, 0x1, R6 ;  /* 0x0000000113047824 */ /* 0x000fe400078e0206 */
[----:B------:R-:W-:-:S08]  /*2d420*/  IMAD.MOV.U32 R0, RZ, RZ, R14 ;  /* 0x000000ffff007224 */ /* 0x000fd000078e000e */
[----:B------:R-:W-:Y:S05]  /*2d430*/  WARPSYNC.COLLECTIVE R15, `(.L_x_5668) ;  /* 0x000000000f087348 */ /* 0x000fea0003c00000 */
[----:B------:R0:W1:Y:S02]  /*2d440*/  SHFL.IDX P6, R14, R13, R12, R11 ;  /* 0x0000000c0d0e7389 */ /* 0x00006400000c000b */
[----:B01----:R-:W-:Y:S01]  /*2d450*/  ENDCOLLECTIVE ;  /* 0x000000000000791b */ /* 0x003fe20003800000 */
.L_x_5668:
        /* <DEDUP_REMOVED lines=9> */
[----:B0-----:R-:W-:Y:S01]  /*2d4f0*/  IMAD.MOV.U32 R3, RZ, RZ, RZ ;  /* 0x000000ffff037224 */ /* 0x001fe200078e00ff */
[----:B--2---:R-:W-:Y:S02]  /*2d500*/  @!P0 MOV R3, R2 ;  /* 0x0000000200038202 */ /* 0x004fe40000000f00 */
[----:B------:R-:W-:-:S03]  /*2d510*/  ISETP.GE.U32.AND P0, PT, R6, 0x2, PT ;  /* 0x000000020600780c */ /* 0x000fc60003f06070 */
[----:B------:R-:W-:-:S10]  /*2d520*/  IMAD.MOV.U32 R13, RZ, RZ, R3 ;  /* 0x000000ffff0d7224 */ /* 0x000fd400078e0003 */
[----:B------:R-:W-:Y:S05]  /*2d530*/  WARPSYNC.COLLECTIVE R15, `(.L_x_5669) ;  /* 0x000000000f087348 */ /* 0x000fea0003c00000 */
[----:B------:R0:W1:Y:S02]  /*2d540*/  SHFL.UP P6, R14, R13, R12, R11 ;  /* 0x0400000c0d0e7389 */ /* 0x00006400000c000b */
[----:B01----:R-:W-:Y:S01]  /*2d550*/  ENDCOLLECTIVE ;  /* 0x000000000000791b */ /* 0x003fe20003800000 */
.L_x_5669:
[----:B------:R-:W-:Y:S02]  /*2d560*/  IMAD.MOV.U32 R12, RZ, RZ, 0x2 ;  /* 0x00000002ff0c7424 */ /* 0x000fe400078e00ff */
[----:B------:R-:W-:-:S05]  /*2d570*/  IMAD.MOV.U32 R2, RZ, RZ, R14 ;  /* 0x000000ffff027224 */ /* 0x000fca00078e000e */
[----:B------:R-:W-:Y:S02]  /*2d580*/  SEL R2, R2, RZ, P1 ;  /* 0x000000ff02027207 */ /* 0x000fe40000800000 */
[----:B------:R-:W-:-:S03]  /*2d590*/  ISETP.GE.U32.AND P1, PT, R6, 0x4, PT ;  /* 0x000000040600780c */ /* 0x000fc60003f26070 */
[----:B------:R-:W-:-:S05]  /*2d5a0*/  IMAD.IADD R2, R3, 0x1, R2 ;  /* 0x0000000103027824 */ /* 0x000fca00078e0202 */
[----:B------:R-:W-:-:S07]  /*2d5b0*/  MOV R13, R2 ;  /* 0x00000002000d7202 */ /* 0x000fce0000000f00 */
[----:B------:R-:W-:Y:S05]  /*2d5c0*/  WARPSYNC.COLLECTIVE R15, `(.L_x_5670) ;  /* 0x000000000f087348 */ /* 0x000fea0003c00000 */
[----:B------:R0:W1:Y:S02]  /*2d5d0*/  SHFL.UP P6, R14, R13, R12, R11 ;  /* 0x0400000c0d0e7389 */ /* 0x00006400000c000b */
[----:B01----:R-:W-:Y:S01]  /*2d5e0*/  ENDCOLLECTIVE ;  /* 0x000000000000791b */ /* 0x003fe20003800000 */
.L_x_5670:
        /* <DEDUP_REMOVED lines=8> */
.L_x_5671:
        /* <DEDUP_REMOVED lines=8> */
.L_x_5672:
        /* <DEDUP_REMOVED lines=8> */
.L_x_5673:
        /* <DEDUP_REMOVED lines=9> */
.L_x_5674:
[----:B------:R-:W-:Y:S01]  /*2d800*/  IMAD.MOV.U32 R16, RZ, RZ, R14 ;  /* 0x000000ffff107224 */ /* 0x000fe200078e000e */
[----:B------:R-:W-:Y:S06]  /*2d810*/  BRA `(.L_x_5675) ;  /* 0xffffffcc00dc7947 */ /* 0x000fec000383ffff */
.L_x_5577:
        /* <DEDUP_REMOVED lines=8> */
.L_x_5677:
[----:B------:R-:W-:Y:S05]  /*2d8a0*/  BSYNC B0 ;  /* 0x0000000000007941 */ /* 0x000fea0003800000 */
.L_x_5676:
[----:B------:R-:W2:Y:S01]  /*2d8b0*/  LDL R2, [R1] ;  /* 0x0000000001027983 */ /* 0x000ea20000100800 */
[----:B------:R-:W-:Y:S02]  /*2d8c0*/  IMAD.MOV.U32 R12, RZ, RZ, 0x2 ;  /* 0x00000002ff0c7424 */ /* 0x000fe400078e00ff */
[----:B------:R-:W-:Y:S02]  /*2d8d0*/  IMAD.MOV.U32 R11, RZ, RZ, RZ ;  /* 0x000000ffff0b7224 */ /* 0x000fe400078e00ff */
[----:B------:R-:W-:Y:S01]  /*2d8e0*/  IMAD.MOV.U32 R15, RZ, RZ, -0x1 ;  /* 0xffffffffff0f7424 */ /* 0x000fe200078e00ff */
        /* <DEDUP_REMOVED lines=8> */
.L_x_5678:
        /* <DEDUP_REMOVED lines=8> */
.L_x_5679:
        /* <DEDUP_REMOVED lines=8> */
.L_x_5680:
        /* <DEDUP_REMOVED lines=8> */
.L_x_5681:
        /* <DEDUP_REMOVED lines=9> */
.L_x_5682:
[----:B------:R-:W-:Y:S01]  /*2db80*/  IMAD.MOV.U32 R16, RZ, RZ, R14 ;  /* 0x000000ffff107224 */ /* 0x000fe200078e000e */
[----:B------:R-:W-:Y:S06]  /*2db90*/  BRA `(.L_x_5683) ;  /* 0xffffffcc009c7947 */ /* 0x000fec000383ffff */
.L_x_5579:
[----:B------:R-:W-:Y:S01]  /*2dba0*/  BSSY B0, `(.L_x_5684) ;  /* 0x0000006000007945 */ /* 0x000fe20003800000 */
[----:B------:R-:W-:Y:S01]  /*2dbb0*/  PLOP3.LUT P6, PT, P6, PT, PT, 0x8, 0x0 ;  /* 0x000000000000781c */ /* 0x000fe200037ce170 */
[----:B------:R-:W-:-:S12]  /*2dbc0*/  IMAD.MOV.U32 R15, RZ, RZ, -0x1 ;  /* 0xffffffffff0f7424 */ /* 0x000fd800078e00ff */
[----:B0----5:R-:W-:Y:S05]  /*2dbd0*/  WARPSYNC.COLLECTIVE R15, `(.L_x_5685) ;  /* 0x000000000f087348 */ /* 0x021fea0003c00000 */
[----:B------:R-:W-:Y:S01]  /*2dbe0*/  VOTE.ANY R14, PT, P6 ;  /* 0x00000000000e7806 */ /* 0x000fe200030e0100 */
[----:B0----5:R-:W-:Y:S06]  /*2dbf0*/  ENDCOLLECTIVE ;  /* 0x000000000000791b */ /* 0x021fec0003800000 */
.L_x_5685:
[----:B------:R-:W-:Y:S05]  /*2dc00*/  BSYNC B0 ;  /* 0x0000000000007941 */ /* 0x000fea0003800000 */
.L_x_5684:
[----:B------:R-:W-:Y:S01]  /*2dc10*/  IMAD.MOV.U32 R5, RZ, RZ, R14 ;  /* 0x000000ffff057224 */ /* 0x000fe200078e000e */
[----:B------:R-:W-:Y:S01]  /*2dc20*/  MOV R13, R3 ;  /* 0x00000003000d7202 */ /* 0x000fe20000000f00 */
[----:B------:R-:W-:Y:S02]  /*2dc30*/  IMAD.MOV.U32 R11, RZ, RZ, 0x1f ;  /* 0x0000001fff0b7424 */ /* 0x000fe400078e00ff */
[----:B------:R-:W0:Y:S01]  /*2dc40*/  POPC R6, R5 ;  /* 0x0000000500067309 */ /* 0x000e220000000000 */
[----:B------:R-:W-:Y:S02]  /*2dc50*/  IMAD.MOV.U32 R15, RZ, RZ, -0x1 ;  /* 0xffffffffff0f7424 */ /* 0x000fe400078e00ff */
[----:B0-----:R-:W-:-:S07]  /*2dc60*/  IMAD.MOV.U32 R12, RZ, RZ, R6 ;  /* 0x000000ffff0c7224 */ /* 0x001fce00078e0006 */
[----:B------:R-:W-:Y:S05]  /*2dc70*/  WARPSYNC.COLLECTIVE R15, `(.L_x_5686) ;  /* 0x000000000f087348 */ /* 0x000fea0003c00000 */
[----:B------:R0:W1:Y:S02]  /*2dc80*/  SHFL.IDX P6, R14, R13, R12, R11 ;  /* 0x0000000c0d0e7389 */ /* 0x00006400000c000b */
[----:B01----:R-:W-:Y:S01]  /*2dc90*/  ENDCOLLECTIVE ;  /* 0x000000000000791b */ /* 0x003fe20003800000 */
.L_x_5686:
[----:B------:R-:W-:Y:S01]  /*2dca0*/  IMAD.MOV.U32 R17, RZ, RZ, R14 ;  /* 0x000000ffff117224 */ /* 0x000fe200078e000e */
[----:B------:R-:W-:Y:S06]  /*2dcb0*/  BRA `(.L_x_5687) ;  /* 0xffffffcc008c7947 */ /* 0x000fec000383ffff */
.L_x_5581:
[----:B------:R-:W-:Y:S01]  /*2dcc0*/  BSSY B0, `(.L_x_5688) ;  /* 0x0000007000007945 */ /* 0x000fe20003800000 */
[----:B------:R-:W-:Y:S01]  /*2dcd0*/  MOV R13, R2 ;  /* 0x00000002000d7202 */ /* 0x000fe20000000f00 */
[----:B------:R-:W-:Y:S02]  /*2dce0*/  IMAD.MOV.U32 R11, RZ, RZ, 0x1f ;  /* 0x0000001fff0b7424 */ /* 0x000fe400078e00ff */
[----:B------:R-:W-:-:S07]  /*2dcf0*/  IMAD.MOV.U32 R15, RZ, RZ, -0x1 ;  /* 0xffffffffff0f7424 */ /* 0x000fce00078e00ff */
[----:B012--5:R-:W-:Y:S05]  /*2dd00*/  WARPSYNC.COLLECTIVE R15, `(.L_x_5689) ;  /* 0x000000000f087348 */ /* 0x027fea0003c00000 */
[----:B------:R3:W4:Y:S02]  /*2dd10*/  SHFL.IDX P6, R14, R13, R12, R11 ;  /* 0x0000000c0d0e7389 */ /* 0x00072400000c000b */
[----:B012345:R-:W-:Y:S01]  /*2dd20*/  ENDCOLLECTIVE ;  /* 0x000000000000791b */ /* 0x03ffe20003800000 */
.L_x_5689:
[----:B------:R-:W-:Y:S05]  /*2dd30*/  BSYNC B0 ;  /* 0x0000000000007941 */ /* 0x000fea0003800000 */
.L_x_5688:
[----:B------:R-:W-:Y:S01]  /*2dd40*/  IMAD.MOV.U32 R2, RZ, RZ, R14 ;  /* 0x000000ffff027224 */ /* 0x000fe200078e000e */
[----:B------:R-:W-:Y:S06]  /*2dd50*/  BRA `(.L_x_5690) ;  /* 0xffffffcc00807947 */ /* 0x000fec000383ffff */
.L_x_5585:
[----:B0-----:R0:W1:Y:S02]  /*2dd60*/  SYNCS.PHASECHK.TRANS64.TRYWAIT P0, [R0+URZ+0x30820], R3 ;  /* 0x03082003000075a7 */ /* 0x001064000800017f */
[----:B-1----:R-:W-:Y:S05]  /*2dd70*/  @!P0 NANOSLEEP.SYNCS 0x989680 ;  /* 0x009896800000895d */ /* 0x002fea0003900000 */
[----:B------:R-:W1:Y:S02]  /*2dd80*/  @!P0 SYNCS.PHASECHK.TRANS64 P0, [R0+URZ+0x30820], R3 ;  /* 0x03082003000085a7 */ /* 0x000e64000800007f */
[----:B-1----:R-:W-:Y:S05]  /*2dd90*/  @!P0 BRA `(.L_x_5585) ;  /* 0xfffffffc00f08947 */ /* 0x002fea000383ffff */
[----:B------:R-:W-:Y:S05]  /*2dda0*/  BRA `(.L_x_5691) ;  /* 0xffffffd400047947 */ /* 0x000fea000383ffff */
.L_x_5586:
[----:B------:R-:W1:Y:S01]  /*2ddb0*/  S2R R2, SR_TID.X ;  /* 0x0000000000027919 */ /* 0x000e620000002100 */
[----:B------:R-:W-:Y:S01]  /*2ddc0*/  BSSY B0, `(.L_x_5692) ;  /* 0x000000a000007945 */ /* 0x000fe20003800000 */
[----:B------:R-:W-:Y:S01]  /*2ddd0*/  MOV R12, RZ ;  /* 0x000000ff000c7202 */ /* 0x000fe20000000f00 */
[----:B------:R-:W-:Y:S02]  /*2dde0*/  IMAD.MOV.U32 R11, RZ, RZ, 0x1f ;  /* 0x0000001fff0b7424 */ /* 0x000fe400078e00ff */
[----:B------:R-:W-:Y:S01]  /*2ddf0*/  IMAD.MOV.U32 R15, RZ, RZ, -0x1 ;  /* 0xffffffffff0f7424 */ /* 0x000fe200078e00ff */
[----:B-1----:R-:W-:-:S04]  /*2de00*/  SHF.R.U32.HI R2, RZ, 0x5, R2 ;  /* 0x00000005ff027819 */ /* 0x002fc80000011602 */
[----:B------:R-:W-:-:S05]  /*2de10*/  LOP3.LUT R2, R2, 0x3, RZ, 0xc0, !PT ;  /* 0x0000000302027812 */ /* 0x000fca00078ec0ff */
[----:B------:R-:W-:-:S07]  /*2de20*/  IMAD.MOV.U32 R13, RZ, RZ, R2 ;  /* 0x000000ffff0d7224 */ /* 0x000fce00078e0002 */
[----:B0----5:R-:W-:Y:S05]  /*2de30*/  WARPSYNC.COLLECTIVE R15, `(.L_x_5693) ;  /* 0x000000000f087348 */ /* 0x021fea0003c00000 */
[----:B------:R1:W2:Y:S02]  /*2de40*/  SHFL.IDX P6, R14, R13, R12, R11 ;  /* 0x0000000c0d0e7389 */ /* 0x0002a400000c000b */
[----:B012--5:R-:W-:Y:S01]  /*2de50*/  ENDCOLLECTIVE ;  /* 0x000000000000791b */ /* 0x027fe20003800000 */
.L_x_5693:
[----:B------:R-:W-:Y:S05]  /*2de60*/  BSYNC B0 ;  /* 0x0000000000007941 */ /* 0x000fea0003800000 */
.L_x_5692:
[----:B------:R-:W-:Y:S05]  /*2de70*/  BRA `(.L_x_5694) ;  /* 0xffffffd000ec7947 */ /* 0x000fea000383ffff */
.L_x_5587:
[----:B------:R-:W-:Y:S01]  /*2de80*/  BSSY B0, `(.L_x_5695) ;  /* 0x0000006000007945 */ /* 0x000fe20003800000 */
[----:B------:R-:W-:-:S07]  /*2de90*/  IMAD.MOV.U32 R15, RZ, RZ, -0x1 ;  /* 0xffffffffff0f7424 */ /* 0x000fce00078e00ff */
[----:B01---5:R-:W-:Y:S05]  /*2dea0*/  WARPSYNC.COLLECTIVE R15, `(.L_x_5696) ;  /* 0x000000000f0c7348 */ /* 0x023fea0003c00000 */
[----:B------:R-:W-:Y:S02]  /*2deb0*/  ELECT P6, UR62, PT ;  /* 0x00000000003e782f */ /* 0x000fe400038c0000 */
[----:B------:R-:W-:Y:S01]  /*2dec0*/  MOV R14, UR62 ;  /* 0x0000003e000e7c02 */ /* 0x000fe20008000f00 */
[----:B01---5:R-:W-:Y:S10]  /*2ded0*/  ENDCOLLECTIVE ;  /* 0x000000000000791b */ /* 0x023ff40003800000 */
.L_x_5696:
[----:B------:R-:W-:Y:S05]  /*2dee0*/  BSYNC B0 ;  /* 0x0000000000007941 */ /* 0x000fea0003800000 */
.L_x_5695:
[----:B------:R-:W-:Y:S05]  /*2def0*/  BRA `(.L_x_5697) ;  /* 0xffffffd000e07947 */ /* 0x000fea000383ffff */
.L_x_5589:
[----:B0-----:R0:W1:Y:S02]  /*2df00*/  SYNCS.PHASECHK.TRANS64.TRYWAIT P0, [R6+URZ], R5 ;  /* 0x00000005060075a7 */ /* 0x001064000800017f */
[----:B-1----:R-:W-:Y:S05]  /*2df10*/  @!P0 NANOSLEEP.SYNCS 0x989680 ;  /* 0x009896800000895d */ /* 0x002fea0003900000 */
[----:B------:R-:W1:Y:S02]  /*2df20*/  @!P0 SYNCS.PHASECHK.TRANS64 P0, [R6+URZ], R5 ;  /* 0x00000005060085a7 */ /* 0x000e64000800007f */
[----:B-1----:R-:W-:Y:S05]  /*2df30*/  @!P0 BRA `(.L_x_5589) ;  /* 0xfffffffc00f08947 */ /* 0x002fea000383ffff */
[----:B------:R-:W-:Y:S05]  /*2df40*/  BRA `(.L_x_5698) ;  /* 0xffffffd400247947 */ /* 0x000fea000383ffff */
.L_x_5590:
[----:B-1----:R1:W2:Y:S02]  /*2df50*/  SYNCS.PHASECHK.TRANS64.TRYWAIT P0, [R7+URZ], R2 ;  /* 0x00000002070075a7 */ /* 0x0022a4000800017f */
[----:B--2---:R-:W-:Y:S05]  /*2df60*/  @!P0 NANOSLEEP.SYNCS 0x989680 ;  /* 0x009896800000895d */ /* 0x004fea0003900000 */
[----:B------:R-:W2:Y:S02]  /*2df70*/  @!P0 SYNCS.PHASECHK.TRANS64 P0, [R7+URZ], R2 ;  /* 0x00000002070085a7 */ /* 0x000ea4000800007f */
[----:B--2---:R-:W-:Y:S05]  /*2df80*/  @!P0 BRA `(.L_x_5590) ;  /* 0xfffffffc00f08947 */ /* 0x004fea000383ffff */
[----:B------:R-:W-:Y:S05]  /*2df90*/  BRA `(.L_x_5699) ;  /* 0xffffffd400187947 */ /* 0x000fea000383ffff */
.L_x_5592:
[----:B--2---:R2:W3:Y:S02]  /*2dfa0*/  SYNCS.PHASECHK.TRANS64.TRYWAIT P0, [R4+URZ], R5 ;  /* 0x00000005040075a7 */ /* 0x0044e4000800017f */
[----:B---3--:R-:W-:Y:S05]  /*2dfb0*/  @!P0 NANOSLEEP.SYNCS 0x989680 ;  /* 0x009896800000895d */ /* 0x008fea0003900000 */
[----:B------:R-:W3:Y:S02]  /*2dfc0*/  @!P0 SYNCS.PHASECHK.TRANS64 P0, [R4+URZ], R5 ;  /* 0x00000005040085a7 */ /* 0x000ee4000800007f */
[----:B---3--:R-:W-:Y:S05]  /*2dfd0*/  @!P0 BRA `(.L_x_5592) ;  /* 0xfffffffc00f08947 */ /* 0x008fea000383ffff */
[----:B------:R-:W-:Y:S05]  /*2dfe0*/  BRA `(.L_x_5700) ;  /* 0xffffffd400207947 */ /* 0x000fea000383ffff */
.L_x_5701:
        /* <DEDUP_REMOVED lines=9> */
.L_x_15309:


//--------------------- .text._ZN7cutlass13device_kernelIN5flash11enable_sm90INS1_16FlashAttnFwdSm90INS1_25CollectiveMainloopFwdSm90ILi2EN4cute5tupleIJNS5_1CILi1EEES8_S8_EEENS6_IJNS7_ILi128EEENS7_ILi112EEENS7_ILi192EEEEEELi192ENS_6half_tEfNS_4arch4Sm90ELb1ELb0ELb1ELb0ELb0ELb0ELb0ELb1ELb1ELb1ELb0ELb0EEENS1_21CollectiveEpilogueFwdINS6_IJSA_SC_SB_EEES9_SE_SG_Li256ELb0ELb1ELb0ELb0EEENS1_30DynamicPersistentTileSchedulerILi256ELi128ELb0ELb1ELb1EEEEEEEEEvNT_6ParamsE --------------------------
	.section	.text._ZN7cutlass13device_kernelIN5flash11enable_sm90INS1_16FlashAttnFwdSm90INS1_25CollectiveMainloopFwdSm90ILi2EN4cute5tupleIJNS5_1CILi1EEES8_S8_EEENS6_IJNS7_ILi128EEENS7_ILi112EEENS7_ILi192EEEEEELi192ENS_6half_tEfNS_4arch4Sm90ELb1ELb0ELb1ELb0ELb0ELb0ELb0ELb1ELb1ELb1ELb0ELb0EEENS1_21CollectiveEpilogueFwdINS6_IJSA_SC_SB_EEES9_SE_SG_Li256ELb0ELb1ELb0ELb0EEENS1_30DynamicPersistentTileSchedulerILi256ELi128ELb0ELb1ELb1EEEEEEEEEvNT_6ParamsE,"ax",@progbits
	.align	128
.text._ZN7cutlass13device_kernelIN5flash11enable_sm90INS1_16FlashAttnFwdSm90INS1_25CollectiveMainloopFwdSm90ILi2EN4cute5tupleIJNS5_1CILi1EEES8_S8_EEENS6_IJNS7_ILi128EEENS7_ILi112EEENS7_ILi192EEEEEELi192ENS_6half_tEfNS_4arch4Sm90ELb1ELb0ELb1ELb0ELb0ELb0ELb0ELb1ELb1ELb1ELb0ELb0EEENS1_21CollectiveEpilogueFwdINS6_IJSA_SC_SB_EEES9_SE_SG_Li256ELb0ELb1ELb0ELb0EEENS1_30DynamicPersistentTileSchedulerILi256ELi128ELb0ELb1ELb1EEEEEEEEEvNT_6ParamsE:
        .type           _ZN7cutlass13device_kernelIN5flash11enable_sm90INS1_16FlashAttnFwdSm90INS1_25CollectiveMainloopFwdSm90ILi2EN4cute5tupleIJNS5_1CILi1EEES8_S8_EEENS6_IJNS7_ILi128EEENS7_ILi112EEENS7_ILi192EEEEEELi192ENS_6half_tEfNS_4arch4Sm90ELb1ELb0ELb1ELb0ELb0ELb0ELb0ELb1ELb1ELb1ELb0ELb0EEENS1_21CollectiveEpilogueFwdINS6_IJSA_SC_SB_EEES9_SE_SG_Li256ELb0ELb1ELb0ELb0EEENS1_30DynamicPersistentTileSchedulerILi256ELi128ELb0ELb1ELb1EEEEEEEEEvNT_6ParamsE,@function
        .size           _ZN7cutlass13device_kernelIN5flash11enable_sm90INS1_16FlashAttnFwdSm90INS1_25CollectiveMainloopFwdSm90ILi2EN4cute5tupleIJNS5_1CILi1EEES8_S8_EEENS6_IJNS7_ILi128EEENS7_ILi112EEENS7_ILi192EEEEEELi192ENS_6half_tEfNS_4arch4Sm90ELb1ELb0ELb1ELb0ELb0ELb0ELb0ELb1ELb1ELb1ELb0ELb0EEENS1_21CollectiveEpilogueFwdINS6_IJSA_SC_SB_EEES9_SE_SG_Li256ELb0ELb1ELb0ELb0EEENS1_30DynamicPersistentTileSchedulerILi256ELi128ELb0ELb1ELb1EEEEEEEEEvNT_6ParamsE,(.L_x_15310 - _ZN7cutlass13device_kernelIN5flash11enable_sm90INS1_16FlashAttnFwdSm90INS1_25CollectiveMainloopFwdSm90ILi2EN4cute5tupleIJNS5_1CILi1EEES8_S8_EEENS6_IJNS7_ILi128EEENS7_ILi112EEENS7_ILi192EEEEEELi192ENS_6half_tEfNS_4arch4Sm90ELb1ELb0ELb1ELb0ELb0ELb0ELb0ELb1ELb1ELb1ELb0ELb0EEENS1_21CollectiveEpilogueFwdINS6_IJSA_SC_SB_EEES9_SE_SG_Li256ELb0ELb1ELb0ELb0EEENS1_30DynamicPersistentTileSchedulerILi256ELi128ELb0ELb1ELb1EEEEEEEEEvNT_6ParamsE)
        .other          _ZN7cutlass13device_kernelIN5flash11enable_sm90INS1_16FlashAttnFwdSm90INS1_25CollectiveMainloopFwdSm90ILi2EN4cute5tupleIJNS5_1CILi1EEES8_S8_EEENS6_IJNS7_ILi128EEENS7_ILi112EEENS7_ILi192EEEEEELi192ENS_6half_tEfNS_4arch4Sm90ELb1ELb0ELb1ELb0ELb0ELb0ELb0ELb1ELb1ELb1ELb0ELb0EEENS1_21CollectiveEpilogueFwdINS6_IJSA_SC_SB_EEES9_SE_SG_Li256ELb0ELb1ELb0ELb0EEENS1_30DynamicPersistentTileSchedulerILi256ELi128ELb0ELb1ELb1EEEEEEEEEvNT_6ParamsE,@"STO_CUDA_ENTRY STV_DEFAULT"
_ZN7cutlass13device_kernelIN5flash11enable_sm90INS1_16FlashAttnFwdSm90INS1_25CollectiveMainloopFwdSm90ILi2EN4cute5tupleIJNS5_1CILi1EEES8_S8_EEENS6_IJNS7_ILi128EEENS7_ILi112EEENS7_ILi192EEEEEELi192ENS_6half_tEfNS_4arch4Sm90ELb1ELb0ELb1ELb0ELb0ELb0ELb0ELb1ELb1ELb1ELb0ELb0EEENS1_21CollectiveEpilogueFwdINS6_IJSA_SC_SB_EEES9_SE_SG_Li256ELb0ELb1ELb0ELb0EEENS1_30DynamicPersistentTileSchedulerILi256ELi128ELb0ELb1ELb1EEEEEEEEEvNT_6ParamsE:
        /* <DEDUP_REMOVED lines=17> */
.L_x_5703:
[----:B------:R-:W-:Y:S05]  /*0110*/  BSYNC B0 ;  /* 0x0000000000007941 */ /* 0x000fea0003800000 */
.L_x_5702:
        /* <DEDUP_REMOVED lines=40> */
.L_x_5704:
        /* <DEDUP_REMOVED lines=22> */
.L_x_5705:
        /* <DEDUP_REMOVED lines=18> */
.L_x_5706:
        /* <DEDUP_REMOVED lines=22> */
.L_x_5707:
        /* <DEDUP_REMOVED lines=22> */
.L_x_5708:
[----:B0-----:R-:W-:Y:S01]  /*08e0*/  ISETP.NE.AND P0, PT, R2, RZ, PT ;  /* 0x000000ff0200720c */ /* 0x001fe20003f05270 */
[----:B------:R-:W-:Y:S01]  /*08f0*/  IMAD.MOV.U32 R2, RZ, RZ, 0x1 ;  /* 0x00000001ff027424 */ /* 0x000fe200078e00ff */
[----:B------:R-:W-:-:S04]  /*0900*/  NOP ;  /* 0x0000000000007918 */ /* 0x000fc80000000000 */
[----:B------:R-:W-:-:S05]  /*0910*/  SEL R2, R2, 0x2, !P0 ;  /* 0x0000000202027807 */ /* 0x000fca0004000000 */
[----:B------:R0:W-:Y:S01]  /*0920*/  STL [R1+0x30], R2 ;  /* 0x0000300201007387 */ /* 0x0001e20000100800 */
[----:B-123--:R-:W-:Y:S06]  /*0930*/  BAR.SYNC.DEFER_BLOCKING 0x0 ;  /* 0x0000000000007b1d */ /* 0x00efec0000010000 */
[----:B------:R-:W-:Y:S05]  /*0940*/  @!P0 BRA `(.L_x_5709) ;  /* 0x0000011800548947 */ /* 0x000fea0003800000 */
.L_x_5710:
        /* <DEDUP_REMOVED lines=10> */
[----:B------:R-:W2:Y:S01]  /*09f0*/  LDL.LU R12, [R1+0x30] ;  /* 0x00003000010c7983 */ /* 0x000ea20000300800 */
[----:B0-----:R-:W0:Y:S02]  /*0a00*/  S2R R2, SR_TID.X ;  /* 0x0000000000027919 */ /* 0x001e240000002100 */
[----:B0-----:R-:W-:-:S05]  /*0a10*/  VIADD R217, R2, 0xffffff80 ;  /* 0xffffff8002d97836 */ /* 0x001fca0000000000 */
[----:B------:R-:W-:-:S04]  /*0a20*/  SHF.R.S32.HI R0, RZ, 0x1f, R217 ;  /* 0x0000001fff007819 */ /* 0x000fc800000114d9 */
[CC--:B------:R-:W-:Y:S02]  /*0a30*/  LEA.HI R2, R0.reuse, R217.reuse, RZ, 0x7 ;  /* 0x000000d900027211 */ /* 0x0c0fe400078f38ff */
[-C--:B------:R-:W-:Y:S02]  /*0a40*/  LEA.HI R3, R0, R217.reuse, RZ, 0x4 ;  /* 0x000000d900037211 */ /* 0x080fe400078f20ff */
[----:B------:R-:W-:Y:S02]  /*0a50*/  LOP3.LUT R210, R2, 0xffffff80, RZ, 0xc0, !PT ;  /* 0xffffff8002d27812 */ /* 0x000fe400078ec0ff */
[----:B------:R-:W-:Y:S02]  /*0a60*/  LEA.HI R4, R0, R217, RZ, 0x5 ;  /* 0x000000d900047211 */ /* 0x000fe400078f28ff */
[----:B------:R-:W-:Y:S01]  /*0a70*/  SHF.R.S32.HI R6, RZ, 0x4, R3 ;  /* 0x00000004ff067819 */ /* 0x000fe20000011403 */
[----:B------:R-:W-:Y:S02]  /*0a80*/  IMAD.IADD R210, R217, 0x1, -R210 ;  /* 0x00000001d9d27824 */ /* 0x000fe400078e0ad2 */
[----:B------:R-:W-:Y:S01]  /*0a90*/  IMAD.SHL.U32 R5, R4, 0x20, RZ ;  /* 0x0000002004057824 */ /* 0x000fe200078e00ff */
[----:B------:R-:W-:-:S02]  /*0aa0*/  LOP3.LUT R4, R3, 0x3fffff0, RZ, 0xc0, !PT ;  /* 0x03fffff003047812 */ /* 0x000fc400078ec0ff */
[----:B------:R-:W-:Y:S02]  /*0ab0*/  SHF.R.S32.HI R7, RZ, 0x1f, R210 ;  /* 0x0000001fff077819 */ /* 0x000fe400000114d2 */
[----:B------:R-:W-:Y:S02]  /*0ac0*/  LEA.HI R3, R3, R6, RZ, 0x1 ;  /* 0x0000000603037211 */ /* 0x000fe400078f08ff */
[----:B------:R-:W-:Y:S02]  /*0ad0*/  LEA.HI R8, R7, R210, RZ, 0x2 ;  /* 0x000000d207087211 */ /* 0x000fe400078f10ff */
[----:B------:R-:W-:Y:S02]  /*0ae0*/  LOP3.LUT R3, R3, 0x1ffffffe, RZ, 0xc0, !PT ;  /* 0x1ffffffe03037812 */ /* 0x000fe400078ec0ff */
[----:B------:R-:W-:Y:S02]  /*0af0*/  LEA.HI R11, R0, R217, RZ, 0x2 ;  /* 0x000000d9000b7211 */ /* 0x000fe400078f10ff */
[--C-:B------:R-:W-:Y:S01]  /*0b00*/  SHF.R.S32.HI R9, RZ, 0x2, R8.reuse ;  /* 0x00000002ff097819 */ /* 0x100fe20000011408 */
[----:B------:R-:W-:Y:S01]  /*0b10*/  IMAD.IADD R3, R6, 0x1, -R3 ;  /* 0x0000000106037824 */ /* 0x000fe200078e0a03 */
[----:B------:R-:W-:-:S02]  /*0b20*/  SHF.R.S32.HI R10, RZ, 0x1f, R8 ;  /* 0x0000001fff0a7819 */ /* 0x000fc40000011408 */
[----:B------:R-:W-:Y:S02]  /*0b30*/  LOP3.LUT R6, R11, 0xfffffffc, RZ, 0xc0, !PT ;  /* 0xfffffffc0b067812 */ /* 0x000fe400078ec0ff */
[----:B------:R-:W-:Y:S02]  /*0b40*/  LEA.HI R0, R0, R217, RZ, 0x3 ;  /* 0x000000d900007211 */ /* 0x000fe400078f18ff */
[----:B------:R-:W-:Y:S02]  /*0b50*/  LEA.HI R10, R10, R9, RZ, 0x3 ;  /* 0x000000090a0a7211 */ /* 0x000fe400078f18ff */
[----:B------:R-:W-:Y:S01]  /*0b60*/  SHF.R.S32.HI R211, RZ, 0x7, R2 ;  /* 0x00000007ffd37819 */ /* 0x000fe20000011402 */
[----:B------:R-:W-:Y:S01]  /*0b70*/  IMAD.IADD R4, R217, 0x1, -R4 ;  /* 0x00000001d9047824 */ /* 0x000fe200078e0a04 */
[----:B------:R-:W-:Y:S01]  /*0b80*/  LOP3.LUT R5, R5, 0xfffffc00, RZ, 0xc0, !PT ;  /* 0xfffffc0005057812 */ /* 0x000fe200078ec0ff */
[----:B------:R-:W-:Y:S01]  /*0b90*/  IMAD.IADD R6, R217, 0x1, -R6 ;  /* 0x00000001d9067824 */ /* 0x000fe200078e0a06 */
[----:B------:R-:W-:-:S02]  /*0ba0*/  LOP3.LUT R206, R0, 0xfffffff8, RZ, 0xc0, !PT ;  /* 0xfffffff800ce7812 */ /* 0x000fc400078ec0ff */
[----:B------:R-:W-:Y:S02]  /*0bb0*/  LOP3.LUT R10, R10, 0xfffffff8, RZ, 0xc0, !PT ;  /* 0xfffffff80a0a7812 */ /* 0x000fe400078ec0ff */
[----:B------:R-:W-:Y:S02]  /*0bc0*/  LEA.HI R7, R7, R210, RZ, 0x5 ;  /* 0x000000d207077211 */ /* 0x000fe400078f28ff */
[----:B------:R-:W-:Y:S01]  /*0bd0*/  LEA.HI R2, R2, R211, RZ, 0x1 ;  /* 0x000000d302027211 */ /* 0x000fe200078f08ff */
[----:B------:R-:W-:Y:S01]  /*0be0*/  IMAD R4, R4, 0x40, R5 ;  /* 0x0000004004047824 */ /* 0x000fe200078e0205 */
[----:B------:R-:W-:Y:S01]  /*0bf0*/  SHF.R.S32.HI R7, RZ, 0x5, R7 ;  /* 0x00000005ff077819 */ /* 0x000fe20000011407 */
[----:B------:R-:W-:Y:S01]  /*0c00*/  IMAD.IADD R206, R217, 0x1, -R206 ;  /* 0x00000001d9ce7824 */ /* 0x000fe200078e0ace */
[----:B------:R-:W-:Y:S01]  /*0c10*/  LEA.HI R5, R6, R6, RZ, 0x1 ;  /* 0x0000000606057211 */ /* 0x000fe200078f08ff */
[----:B------:R-:W-:Y:S01]  /*0c20*/  IMAD.IADD R10, R9, 0x1, -R10 ;  /* 0x00000001090a7824 */ /* 0x000fe200078e0a0a */
[----:B------:R-:W-:Y:S01]  /*0c30*/  LOP3.LUT R2, R2, 0x3fffffe, RZ, 0xc0, !PT ;  /* 0x03fffffe02027812 */ /* 0x000fe200078ec0ff */
[----:B------:R-:W-:Y:S01]  /*0c40*/  IMAD.SHL.U32 R16, R206, 0x8, RZ ;  /* 0x00000008ce107824 */ /* 0x000fe200078e00ff */
[----:B------:R-:W-:Y:S01]  /*0c50*/  LOP3.LUT R5, R5, 0x1ffffffe, RZ, 0xc0, !PT ;  /* 0x1ffffffe05057812 */ /* 0x000fe200078ec0ff */
[----:B------:R-:W-:-:S02]  /*0c60*/  IMAD R7, R7, 0x10, R10 ;  /* 0x0000001007077824 */ /* 0x000fc400078e020a */
[----:B------:R-:W-:Y:S01]  /*0c70*/  IMAD.IADD R2, R211, 0x1, -R2 ;  /* 0x00000001d3027824 */ /* 0x000fe200078e0a02 */
[----:B------:R-:W-:Y:S01]  /*0c80*/  LOP3.LUT R19, R8, 0x7ffffffc, RZ, 0xc0, !PT ;  /* 0x7ffffffc08137812 */ /* 0x000fe200078ec0ff */
[C---:B------:R-:W-:Y:S02]  /*0c90*/  VIADD R23, R16.reuse, 0x40 ;  /* 0x0000004010177836 */ /* 0x040fe40000000000 */
[----:B------:R-:W-:Y:S02]  /*0ca0*/  VIADD R204, R16, 0x80 ;  /* 0x0000008010cc7836 */ /* 0x000fe40000000000 */
[----:B------:R-:W-:Y:S02]  /*0cb0*/  IMAD.IADD R5, R6, 0x1, -R5 ;  /* 0x0000000106057824 */ /* 0x000fe400078e0a05 */
[----:B------:R-:W-:Y:S01]  /*0cc0*/  IMAD R212, R2, 0x40, R7 ;  /* 0x0000004002d47824 */ /* 0x000fe200078e0207 */
[----:B------:R-:W-:Y:S01]  /*0cd0*/  LEA R213, R3, R4, 0x3 ;  /* 0x0000000403d57211 */ /* 0x000fe200078e18ff */
[----:B------:R-:W-:Y:S01]  /*0ce0*/  IMAD.U32 R52, RZ, RZ, UR4 ;  /* 0x00000004ff347e24 */ /* 0x000fe2000f8e00ff */
[----:B------:R-:W-:Y:S01]  /*0cf0*/  SHF.R.S32.HI R208, RZ, 0x3, R0 ;  /* 0x00000003ffd07819 */ /* 0x000fe20000011400 */
[----:B------:R-:W-:Y:S01]  /*0d00*/  IMAD.MOV.U32 R209, RZ, RZ, RZ ;  /* 0x000000ffffd17224 */ /* 0x000fe200078e00ff */
[----:B------:R-:W-:Y:S01]  /*0d10*/  SHF.R.S32.HI R216, RZ, 0x1f, R16 ;  /* 0x0000001fffd87819 */ /* 0x000fe20000011410 */
[----:B------:R-:W-:Y:S01]  /*0d20*/  IMAD.IADD R19, R210, 0x1, -R19 ;  /* 0x00000001d2137824 */ /* 0x000fe200078e0a13 */
[----:B------:R-:W-:Y:S01]  /*0d30*/  SHF.R.S32.HI R215, RZ, 0x1f, R23 ;  /* 0x0000001fffd77819 */ /* 0x000fe20000011417 */
[----:B------:R-:W-:Y:S01]  /*0d40*/  IMAD R22, R5, 0x8, R212 ;  /* 0x0000000805167824 */ /* 0x000fe200078e02d4 */
[----:B------:R-:W-:Y:S01]  /*0d50*/  SHF.R.S32.HI R214, RZ, 0x1f, R204 ;  /* 0x0000001fffd67819 */ /* 0x000fe200000114cc */
[----:B------:R-:W-:Y:S01]  /*0d60*/  UMOV UR39, URZ ;  /* 0x0000003f00277c82 */ /* 0x000fe20008000000 */
[----:B------:R-:W-:Y:S01]  /*0d70*/  UMOV UR36, URZ ;  /* 0x0000003f00247c82 */ /* 0x000fe20008000000 */
[----:B--2---:R-:W-:-:S07]  /*0d80*/  LOP3.LUT R18, R12, 0x1, RZ, 0xfc, !PT ;  /* 0x000000010c127812 */ /* 0x004fce00078efcff */
.L_x_5761:
[----:B0-23--:R-:W0:Y:S01]  /*0d90*/  LDC R3, c[0x0][0xc60] ;  /* 0x00031800ff037b82 */ /* 0x00de220000000800 */
[----:B------:R-:W-:Y:S01]  /*0da0*/  IMAD.MOV.U32 R0, RZ, RZ, R52 ;  /* 0x000000ffff007224 */ /* 0x000fe200078e0034 */
[----:B------:R-:W-:Y:S01]  /*0db0*/  ULDC UR4, c[0x0][0xc78] ;  /* 0x00031e0000047ab9 */ /* 0x000fe20000000800 */
[----:B0-----:R-:W-:-:S13]  /*0dc0*/  ISETP.NE.AND P0, PT, R3, 0x1, PT ;  /* 0x000000010300780c */ /* 0x001fda0003f05270 */
[----:B------:R-:W0:Y:S08]  /*0dd0*/  @P0 LDC R5, c[0x0][0xc64] ;  /* 0x00031900ff050b82 */ /* 0x000e300000000800 */
[----:B------:R-:W1:Y:S01]  /*0de0*/  @P0 LDC R7, c[0x0][0xc68] ;  /* 0x00031a00ff070b82 */ /* 0x000e620000000800 */
[----:B0-----:R-:W-:-:S05]  /*0df0*/  @P0 IMAD.HI.U32 R2, R52, R5, RZ ;  /* 0x0000000534020227 */ /* 0x001fca00078e00ff */
[----:B-1----:R-:W-:-:S04]  /*0e00*/  @P0 SHF.R.U32.HI R0, RZ, R7, R2 ;  /* 0x00000007ff000219 */ /* 0x002fc80000011602 */
[----:B------:R-:W-:Y:S01]  /*0e10*/  ISETP.GE.AND P0, PT, R0, UR4, PT ;  /* 0x0000000400007c0c */ /* 0x000fe2000bf06270 */
[----:B------:R-:W-:-:S04]  /*0e20*/  IMAD.MOV R2, RZ, RZ, -R0 ;  /* 0x000000ffff027224 */ /* 0x000fc800078e0a00 */
[----:B------:R-:W-:-:S08]  /*0e30*/  IMAD R13, R3, R2, R52 ;  /* 0x00000002030d7224 */ /* 0x000fd000078e0234 */
[----:B----4-:R-:W-:Y:S05]  /*0e40*/  @!P0 BRA `(.L_x_5711) ;  /* 0x0000000000208947 */ /* 0x010fea0003800000 */
[----:B------:R-:W0:Y:S01]  /*0e50*/  LDC R3, c[0x0][0xc6c] ;  /* 0x00031b00ff037b82 */ /* 0x000e220000000800 */
[----:B------:R-:W-:Y:S02]  /*0e60*/  MOV R2, R13 ;  /* 0x0000000d00027202 */ /* 0x000fe40000000f00 */
[----:B0-----:R-:W-:-:S13]  /*0e70*/  ISETP.NE.AND P0, PT, R3, 0x1, PT ;  /* 0x000000010300780c */ /* 0x001fda0003f05270 */
[----:B------:R-:W0:Y:S02]  /*0e80*/  @P0 LDC.64 R4, c[0x0][0xc70] ;  /* 0x00031c00ff040b82 */ /* 0x000e240000000a00 */
[----:B0-----:R-:W-:-:S05]  /*0e90*/  @P0 IMAD.HI.U32 R4, R13, R4, RZ ;  /* 0x000000040d040227 */ /* 0x001fca00078e00ff */
[----:B------:R-:W-:-:S05]  /*0ea0*/  @P0 SHF.R.U32.HI R2, RZ, R5, R4 ;  /* 0x00000005ff020219 */ /* 0x000fca0000011604 */
[----:B------:R-:W-:Y:S01]  /*0eb0*/  IMAD R3, R2, R3, RZ ;  /* 0x0000000302037224 */ /* 0x000fe200078e02ff */
[----:B------:R-:W-:Y:S06]  /*0ec0*/  BRA `(.L_x_5712) ;  /* 0x00000000001c7947 */ /* 0x000fec0003800000 */
.L_x_5711:
[----:B------:R-:W0:Y:S01]  /*0ed0*/  LDC R3, c[0x0][0xc54] ;  /* 0x00031500ff037b82 */ /* 0x000e220000000800 */
[----:B------:R-:W-:Y:S01]  /*0ee0*/  IMAD.MOV.U32 R2, RZ, RZ, R13 ;  /* 0x000000ffff027224 */ /* 0x000fe200078e000d */
[----:B0-----:R-:W-:-:S13]  /*0ef0*/  ISETP.NE.AND P0, PT, R3, 0x1, PT ;  /* 0x000000010300780c */ /* 0x001fda0003f05270 */
[----:B------:R-:W0:Y:S02]  /*0f00*/  @P0 LDC.64 R4, c[0x0][0xc58] ;  /* 0x00031600ff040b82 */ /* 0x000e240000000a00 */
[----:B0-----:R-:W-:-:S05]  /*0f10*/  @P0 IMAD.HI.U32 R4, R13, R4, RZ ;  /* 0x000000040d040227 */ /* 0x001fca00078e00ff */
[----:B------:R-:W-:-:S05]  /*0f20*/  @P0 SHF.R.U32.HI R2, RZ, R5, R4 ;  /* 0x00000005ff020219 */ /* 0x000fca0000011604 */
[----:B------:R-:W-:-:S07]  /*0f30*/  IMAD R3, R2, R3, RZ ;  /* 0x0000000302037224 */ /* 0x000fce00078e02ff */
.L_x_5712:
[----:B------:R-:W0:Y:S01]  /*0f40*/  LDC R4, c[0x0][0x448] ;  /* 0x00011200ff047b82 */ /* 0x000e220000000800 */
[----:B------:R-:W-:Y:S01]  /*0f50*/  LOP3.LUT R2, RZ, R2, RZ, 0x33, !PT ;  /* 0x00000002ff027212 */ /* 0x000fe200078e33ff */
[----:B------:R-:W-:Y:S01]  /*0f60*/  ULDC UR4, c[0x0][0xc3c] ;  /* 0x00030f0000047ab9 */ /* 0x000fe20000000800 */
[----:B------:R-:W-:Y:S01]  /*0f70*/  ULDC.64 UR6, c[0x0][0x418] ;  /* 0x0001060000067ab9 */ /* 0x000fe20000000a00 */
[----:B------:R-:W-:Y:S01]  /*0f80*/  ULDC UR61, c[0x0][0x424] ;  /* 0x00010900003d7ab9 */ /* 0x000fe20000000800 */
[----:B------:R-:W-:Y:S01]  /*0f90*/  UISETP.NE.U32.AND UP0, UPT, UR6, URZ, UPT ;  /* 0x0000003f0600728c */ /* 0x000fe2000bf05070 */
[----:B------:R-:W-:Y:S01]  /*0fa0*/  VIADD R2, R2, UR4 ;  /* 0x0000000402027c36 */ /* 0x000fe20008000000 */
[----:B------:R-:W-:Y:S01]  /*0fb0*/  ULDC UR4, c[0x0][0x288] ;  /* 0x0000a20000047ab9 */ /* 0x000fe20000000800 */
[----:B------:R-:W1:Y:S01]  /*0fc0*/  LDC R207, c[0x0][0xc48] ;  /* 0x00031200ffcf7b82 */ /* 0x000e620000000800 */
[----:B------:R-:W-:Y:S01]  /*0fd0*/  UISETP.NE.AND.EX UP0, UPT, UR7, URZ, UPT, UP0 ;  /* 0x0000003f0700728c */ /* 0x000fe2000bf05300 */
[----:B------:R-:W-:Y:S01]  /*0fe0*/  IMAD.SHL.U32 R17, R2, 0x80, RZ ;  /* 0x0000008002117824 */ /* 0x000fe200078e00ff */
[----:B------:R-:W-:Y:S01]  /*0ff0*/  UIADD3 UR4, -UR4, 0x70, URZ ;  /* 0x0000007004047890 */ /* 0x000fe2000fffe13f */
[----:B------:R-:W-:Y:S01]  /*1000*/  IMAD.IADD R3, R13, 0x1, -R3 ;  /* 0x000000010d037824 */ /* 0x000fe200078e0a03 */
[----:B------:R-:W-:Y:S01]  /*1010*/  USEL UR61, UR61, 0x1, UP0 ;  /* 0x000000013d3d7887 */ /* 0x000fe20008000000 */
[----:B------:R-:W-:Y:S01]  /*1020*/  VIADD R2, R17, 0x7f ;  /* 0x0000007f11027836 */ /* 0x000fe20000000000 */
[----:B------:R-:W-:Y:S01]  /*1030*/  ULDC UR5, c[0x0][0x2f0] ;  /* 0x0000bc0000057ab9 */ /* 0x000fe20000000800 */
[----:B------:R-:W-:Y:S01]  /*1040*/  ULDC UR6, c[0x0][0xc54] ;  /* 0x0003150000067ab9 */ /* 0x000fe20000000800 */
[----:B------:R-:W-:Y:S01]  /*1050*/  UIMAD UR4, UR61, UR5, UR4 ;  /* 0x000000053d0472a4 */ /* 0x000fe2000f8e0204 */
[----:B------:R-:W-:Y:S01]  /*1060*/  IMAD R6, R0, UR6, R3 ;  /* 0x0000000600067c24 */ /* 0x000fe2000f8e0203 */
[----:B------:R-:W-:Y:S01]  /*1070*/  UIMAD UR5, UR61, UR5, 0x6f ;  /* 0x0000006f3d0574a4 */ /* 0x000fe2000f8e0205 */
[----:B------:R-:W-:-:S02]  /*1080*/  CS2R R118, SRZ ;  /* 0x0000000000767805 */ /* 0x000fc4000001ff00 */
[----:B------:R-:W-:Y:S01]  /*1090*/  CS2R R116, SRZ ;  /* 0x0000000000747805 */ /* 0x000fe2000001ff00 */
[----:B------:R-:W-:Y:S01]  /*10a0*/  IMAD.MOV.U32 R205, RZ, RZ, R6 ;  /* 0x000000ffffcd7224 */ /* 0x000fe200078e0006 */
[----:B------:R-:W-:Y:S02]  /*10b0*/  CS2R R114, SRZ ;  /* 0x0000000000727805 */ /* 0x000fe4000001ff00 */
[----:B0-----:R-:W-:Y:S02]  /*10c0*/  ISETP.NE.AND P1, PT, R4, 0x1, PT ;  /* 0x000000010400780c */ /* 0x001fe40003f25270 */
[----:B------:R-:W-:Y:S01]  /*10d0*/  CS2R R112, SRZ ;  /* 0x0000000000707805 */ /* 0x000fe2000001ff00 */
[----:B------:R-:W-:Y:S01]  /*10e0*/  IMAD.MOV.U32 R102, RZ, RZ, RZ ;  /* 0x000000ffff667224 */ /* 0x000fe200078e00ff */
[----:B------:R-:W-:Y:S02]  /*10f0*/  CS2R R106, SRZ ;  /* 0x00000000006a7805 */ /* 0x000fe4000001ff00 */
[----:B------:R-:W-:Y:S01]  /*1100*/  CS2R R108, SRZ ;  /* 0x00000000006c7805 */ /* 0x000fe2000001ff00 */
[----:B------:R-:W-:Y:S01]  /*1110*/  IMAD.MOV.U32 R95, RZ, RZ, RZ ;  /* 0x000000ffff5f7224 */ /* 0x000fe200078e00ff */
[----:B------:R-:W-:-:S02]  /*1120*/  CS2R R104, SRZ ;  /* 0x0000000000687805 */ /* 0x000fc4000001ff00 */
[----:B------:R-:W-:Y:S02]  /*1130*/  CS2R R126, SRZ ;  /* 0x00000000007e7805 */ /* 0x000fe4000001ff00 */
[----:B-1----:R-:W-:Y:S02]  /*1140*/  ISETP.NE.AND P0, PT, R207, 0x1, PT ;  /* 0x00000001cf00780c */ /* 0x002fe40003f05270 */
        /* <DEDUP_REMOVED lines=19> */
[----:B------:R-:W-:Y:S01]  /*1280*/  CS2R R134, SRZ ;  /* 0x0000000000867805 */ /* 0x000fe2000001ff00 */
[----:B------:R-:W2:Y:S01]  /*1290*/  @P0 LDC R5, c[0x0][0xc4c] ;  /* 0x00031300ff050b82 */ /* 0x000ea20000000800 */
[----:B------:R-:W-:-:S02]  /*12a0*/  CS2R R68, SRZ ;  /* 0x0000000000447805 */ /* 0x000fc4000001ff00 */
[----:B------:R-:W-:Y:S02]  /*12b0*/  CS2R R144, SRZ ;  /* 0x0000000000907805 */ /* 0x000fe4000001ff00 */
[----:B------:R-:W-:Y:S02]  /*12c0*/  CS2R R64, SRZ ;  /* 0x0000000000407805 */ /* 0x000fe4000001ff00 */
[----:B------:R-:W-:Y:S02]  /*12d0*/  CS2R R136, SRZ ;  /* 0x0000000000887805 */ /* 0x000fe4000001ff00 */
[----:B------:R-:W-:Y:S02]  /*12e0*/  CS2R R60, SRZ ;  /* 0x00000000003c7805 */ /* 0x000fe4000001ff00 */
[----:B------:R-:W-:Y:S02]  /*12f0*/  CS2R R142, SRZ ;  /* 0x00000000008e7805 */ /* 0x000fe4000001ff00 */
[----:B------:R-:W-:Y:S01]  /*1300*/  CS2R R56, SRZ ;  /* 0x0000000000387805 */ /* 0x000fe2000001ff00 */
[----:B0-----:R-:W-:Y:S01]  /*1310*/  @P1 IMAD.HI.U32 R4, R2, R9, RZ ;  /* 0x0000000902041227 */ /* 0x001fe200078e00ff */
[----:B------:R-:W0:Y:S01]  /*1320*/  @P0 LDC R7, c[0x0][0xc50] ;  /* 0x00031400ff070b82 */ /* 0x000e220000000800 */
[----:B------:R-:W-:-:S02]  /*1330*/  CS2R R146, SRZ ;  /* 0x0000000000927805 */ /* 0x000fc4000001ff00 */
[----:B------:R-:W-:Y:S02]  /*1340*/  MOV R53, RZ ;  /* 0x000000ff00357202 */ /* 0x000fe40000000f00 */
[----:B------:R-:W-:Y:S02]  /*1350*/  CS2R R14, SRZ ;  /* 0x00000000000e7805 */ /* 0x000fe4000001ff00 */
[----:B------:R-:W-:Y:S02]  /*1360*/  CS2R R152, SRZ ;  /* 0x0000000000987805 */ /* 0x000fe4000001ff00 */
[----:B------:R-:W-:Y:S01]  /*1370*/  CS2R R12, SRZ ;  /* 0x00000000000c7805 */ /* 0x000fe2000001ff00 */
[----:B------:R-:W-:Y:S01]  /*1380*/  IMAD.MOV.U32 R154, RZ, RZ, RZ ;  /* 0x000000ffff9a7224 */ /* 0x000fe200078e00ff */
[----:B-1----:R-:W-:Y:S02]  /*1390*/  @P1 SHF.R.U32.HI R2, RZ, R11, R4 ;  /* 0x0000000bff021219 */ /* 0x002fe40000011604 */
[----:B------:R-:W-:-:S02]  /*13a0*/  CS2R R10, SRZ ;  /* 0x00000000000a7805 */ /* 0x000fc4000001ff00 */
[----:B------:R-:W-:Y:S02]  /*13b0*/  CS2R R150, SRZ ;  /* 0x0000000000967805 */ /* 0x000fe4000001ff00 */
[----:B------:R-:W-:Y:S02]  /*13c0*/  CS2R R148, SRZ ;  /* 0x0000000000947805 */ /* 0x000fe4000001ff00 */
[----:B------:R-:W-:Y:S01]  /*13d0*/  CS2R R8, SRZ ;  /* 0x0000000000087805 */ /* 0x000fe2000001ff00 */
[----:B------:R-:W-:Y:S01]  /*13e0*/  VIADD R3, R2, UR4 ;  /* 0x0000000402037c36 */ /* 0x000fe20008000000 */
[----:B------:R-:W-:Y:S01]  /*13f0*/  UMOV UR4, URZ ;  /* 0x0000003f00047c82 */ /* 0x000fe20008000000 */
[----:B------:R-:W-:Y:S01]  /*1400*/  IMAD.MOV.U32 R2, RZ, RZ, RZ ;  /* 0x000000ffff027224 */ /* 0x000fe200078e00ff */
[----:B------:R-:W-:Y:S01]  /*1410*/  UIMAD.WIDE UR4, UR5, -0x6db6db6d, UR4 ;  /* 0x92492493050478a5 */ /* 0x000fe2000f8e0204 */
[----:B--2---:R-:W-:Y:S01]  /*1420*/  @P0 IMAD.HI.U32 R0, R6, R5, RZ ;  /* 0x0000000506000227 */ /* 0x004fe200078e00ff */
[----:B------:R-:W-:-:S02]  /*1430*/  CS2R R4, SRZ ;  /* 0x0000000000047805 */ /* 0x000fc4000001ff00 */
[----:B------:R-:W-:Y:S01]  /*1440*/  USHF.R.U32.HI UR4, URZ, 0x1f, UR5 ;  /* 0x0000001f3f047899 */ /* 0x000fe20008011605 */
[----:B------:R-:W-:-:S03]  /*1450*/  IMAD.HI R2, R3, -0x6db6db6d, R2 ;  /* 0x9249249303027827 */ /* 0x000fc600078e0202 */
[----:B------:R-:W-:Y:S01]  /*1460*/  ULEA.HI.SX32 UR4, UR5, UR4, 0x1a ;  /* 0x0000000405047291 */ /* 0x000fe2000f8fd23f */
[----:B0-----:R-:W-:Y:S01]  /*1470*/  @P0 SHF.R.U32.HI R205, RZ, R7, R0 ;  /* 0x00000007ffcd0219 */ /* 0x001fe20000011600 */
[----:B------:R-:W-:Y:S01]  /*1480*/  IMAD.MOV.U32 R156, RZ, RZ, RZ ;  /* 0x000000ffff9c7224 */ /* 0x000fe200078e00ff */
[----:B------:R-:W-:Y:S01]  /*1490*/  SHF.R.U32.HI R3, RZ, 0x1f, R2 ;  /* 0x0000001fff037819 */ /* 0x000fe20000011602 */
[----:B------:R-:W-:Y:S01]  /*14a0*/  IMAD.MOV.U32 R158, RZ, RZ, RZ ;  /* 0x000000ffff9e7224 */ /* 0x000fe200078e00ff */
[----:B------:R-:W-:Y:S01]  /*14b0*/  PLOP3.LUT P0, PT, PT, PT, PT, 0x80, 0x0 ;  /* 0x000000000000781c */ /* 0x000fe20003f0f070 */
[----:B------:R-:W-:Y:S01]  /*14c0*/  IMAD.MOV R0, RZ, RZ, -R205 ;  /* 0x000000ffff007224 */ /* 0x000fe200078e0acd */
[----:B------:R-:W-:Y:S02]  /*14d0*/  LEA.HI.SX32 R82, R2, R3, 0x1a ;  /* 0x0000000302527211 */ /* 0x000fe400078fd2ff */
[----:B------:R-:W-:Y:S01]  /*14e0*/  CS2R R2, SRZ ;  /* 0x0000000000027805 */ /* 0x000fe2000001ff00 */
[----:B------:R-:W-:Y:S01]  /*14f0*/  IMAD.MOV.U32 R33, RZ, RZ, RZ ;  /* 0x000000ffff217224 */ /* 0x000fe200078e00ff */
[----:B------:R-:W-:Y:S01]  /*1500*/  VIMNMX R82, R82, UR4, PT ;  /* 0x0000000452527c48 */ /* 0x000fe2000bfe0100 */
[----:B------:R-:W-:Y:S01]  /*1510*/  IMAD R207, R207, R0, R6 ;  /* 0x00000000cfcf7224 */ /* 0x000fe200078e0206 */
[----:B------:R-:W-:Y:S01]  /*1520*/  CS2R R6, SRZ ;  /* 0x0000000000067805 */ /* 0x000fe2000001ff00 */
[----:B------:R-:W-:Y:S01]  /*1530*/  IMAD.MOV.U32 R0, RZ, RZ, RZ ;  /* 0x000000ffff007224 */ /* 0x000fe200078e00ff */
[----:B------:R-:W-:Y:S01]  /*1540*/  ISETP.GE.AND P1, PT, R82, 0x1, PT ;  /* 0x000000015200780c */ /* 0x000fe20003f26270 */
[----:B------:R-:W-:-:S02]  /*1550*/  IMAD.MOV.U32 R160, RZ, RZ, RZ ;  /* 0x000000ffffa07224 */ /* 0x000fc400078e00ff */
[----:B------:R-:W-:-:S10]  /*1560*/  IMAD.MOV.U32 R37, RZ, RZ, RZ ;  /* 0x000000ffff257224 */ /* 0x000fd400078e00ff */
        /* <DEDUP_REMOVED lines=32> */
.L_x_5714:
[----:B------:R-:W-:Y:S02]  /*1770*/  LEA.HI R0, R209, R209, RZ, 0x1 ;  /* 0x000000d1d1007211 */ /* 0x000fe400078f08ff */
[----:B------:R-:W-:Y:S02]  /*1780*/  ISETP.NE.AND P0, PT, R18, 0x3, PT ;  /* 0x000000031200780c */ /* 0x000fe40003f05270 */
[----:B------:R-:W-:-:S05]  /*1790*/  LOP3.LUT R0, R0, 0xfffffffe, RZ, 0xc0, !PT ;  /* 0xfffffffe00007812 */ /* 0x000fca00078ec0ff */
[----:B------:R-:W-:-:S05]  /*17a0*/  IMAD.IADD R0, R209, 0x1, -R0 ;  /* 0x00000001d1007824 */ /* 0x000fca00078e0a00 */
[----:B------:R-:W-:-:S04]  /*17b0*/  SHF.L.U32 R0, R0, 0x1f, RZ ;  /* 0x0000001f00007819 */ /* 0x000fc800000006ff */
[----:B------:R-:W0:Y:S02]  /*17c0*/  SYNCS.PHASECHK.TRANS64.TRYWAIT P1, [UR37+0x36800], R0 ;  /* 0x03680000ff0075a7 */ /* 0x000e240008020165 */
[----:B0-----:R-:W-:Y:S05]  /*17d0*/  @!P1 BRA `(.L_x_5715) ;  /* 0x00000158002c9947 */ /* 0x001fea0003800000 */
.L_x_5869:
[----:B------:R-:W-:Y:S05]  /*17e0*/  @!P0 BRA `(.L_x_5716) ;  /* 0x0000000000048947 */ /* 0x000fea0003800000 */
[----:B------:R-:W-:Y:S01]  /*17f0*/  BPT.TRAP 0x1 ;  /* 0x000000040000795c */ /* 0x000fe20000300000 */
.L_x_5716:
[----:B0-----:R-:W-:Y:S02]  /*1800*/  IMAD.U32 R0, RZ, RZ, UR36 ;  /* 0x00000024ff007e24 */ /* 0x001fe4000f8e00ff */
[----:B------:R-:W-:-:S03]  /*1810*/  IMAD.U32 R3, RZ, RZ, UR39 ;  /* 0x00000027ff037e24 */ /* 0x000fc6000f8e00ff */
[----:B------:R-:W-:Y:S02]  /*1820*/  LEA R0, R0, UR37, 0x3 ;  /* 0x0000002500007c11 */ /* 0x000fe4000f8e18ff */
[----:B------:R-:W-:-:S04]  /*1830*/  SHF.L.U32 R3, R3, 0x1f, RZ ;  /* 0x0000001f03037819 */ /* 0x000fc800000006ff */
[----:B------:R0:W1:Y:S01]  /*1840*/  SYNCS.PHASECHK.TRANS64.TRYWAIT P2, [R0+URZ+0x36830], R3 ;  /* 0x03683003000075a7 */ /* 0x000062000804017f */
[----:B------:R-:W-:Y:S05]  /*1850*/  @!P0 BRA `(.L_x_5717) ;  /* 0x0000000000048947 */ /* 0x000fea0003800000 */
[----:B------:R-:W-:Y:S01]  /*1860*/  BPT.TRAP 0x1 ;  /* 0x000000040000795c */ /* 0x000fe20000300000 */
.L_x_5717:
[----:B------:R-:W2:Y:S02]  /*1870*/  S2R R2, SR_TID.X ;  /* 0x0000000000027919 */ /* 0x000ea40000002100 */
[----:B--2---:R-:W-:Y:S01]  /*1880*/  LOP3.LUT P1, RZ, R2, 0x7f, RZ, 0xc0, !PT ;  /* 0x0000007f02ff7812 */ /* 0x004fe2000782c0ff */
[----:B-1----:R-:W-:-:S12]  /*1890*/  @P2 BRA `(.L_x_5718) ;  /* 0x0000000000082947 */ /* 0x002fd80003800000 */
[----:B------:R-:W1:Y:S02]  /*18a0*/  SYNCS.PHASECHK.TRANS64.TRYWAIT P2, [R0+URZ+0x36830], R3 ;  /* 0x03683003000075a7 */ /* 0x000e64000804017f */
[----:B-1----:R-:W-:Y:S05]  /*18b0*/  @!P2 BRA `(.L_x_5719) ;  /* 0x00000158000ca947 */ /* 0x002fea0003800000 */
.L_x_5718:
        /* <DEDUP_REMOVED lines=17> */
[----:B------:R-:W-:Y:S01]  /*19d0*/  UIMAD UR4, UR36, 0xa80, UR60 ;  /* 0x00000a80240478a4 */ /* 0x000fe2000f8e023c */
[----:B------:R-:W-:Y:S01]  /*19e0*/  MOV R5, UR56 ;  /* 0x0000003800057c02 */ /* 0x000fe20008000f00 */
[----:B------:R-:W-:Y:S01]  /*19f0*/  UMOV UR16, UR56 ;  /* 0x0000003800107c82 */ /* 0x000fe20008000000 */
[----:B------:R-:W-:Y:S01]  /*1a00*/  UMOV UR17, UR57 ;  /* 0x0000003900117c82 */ /* 0x000fe20008000000 */
[----:B------:R-:W-:Y:S01]  /*1a10*/  UIADD3 UR22, UR4, 0x80, URZ ;  /* 0x0000008004167890 */ /* 0x000fe2000fffe03f */
[----:B01----:R-:W-:Y:S01]  /*1a20*/  @!P1 VIADD R0, R0, 0x36840 ;  /* 0x0003684000009836 */ /* 0x003fe20000000000 */
[----:B------:R-:W-:Y:S01]  /*1a30*/  UIADD3 UR18, UR4, 0x100, URZ ;  /* 0x0000010004127890 */ /* 0x000fe2000fffe03f */
[----:B------:R-:W-:Y:S01]  /*1a40*/  CS2R R118, SRZ ;  /* 0x0000000000767805 */ /* 0x000fe2000001ff00 */
[----:B------:R-:W-:Y:S01]  /*1a50*/  UMOV UR58, UR4 ;  /* 0x00000004003a7c82 */ /* 0x000fe20008000000 */
[----:B------:R-:W-:Y:S01]  /*1a60*/  UMOV UR19, 0x40000040 ;  /* 0x4000004000137882 */ /* 0x000fe20000000000 */
[----:B------:R-:W-:Y:S01]  /*1a70*/  HGMMA.64x16x16.F32 R72, gdesc[UR56], RZ, !UPT, gsb0 ;  /* 0x00200000384879f0 */ /* 0x000fe2000c0008ff */
[----:B------:R-:W-:Y:S01]  /*1a80*/  UIADD3 UR14, UR4, 0x180, URZ ;  /* 0x00000180040e7890 */ /* 0x000fe2000fffe03f */
[----:B------:R-:W-:Y:S01]  /*1a90*/  @!P1 PRMT R0, RZ, 0x654, R0 ;  /* 0x00000654ff009816 */ /* 0x000fe20000000000 */
[----:B------:R-:W-:Y:S01]  /*1aa0*/  UMOV UR12, UR56 ;  /* 0x00000038000c7c82 */ /* 0x000fe20008000000 */
[----:B------:R-:W-:Y:S01]  /*1ab0*/  UMOV UR13, UR57 ;  /* 0x00000039000d7c82 */ /* 0x000fe20008000000 */
[----:B------:R-:W-:Y:S01]  /*1ac0*/  UMOV UR15, 0x40000040 ;  /* 0x40000040000f7882 */ /* 0x000fe20000000000 */
[----:B------:R-:W-:Y:S01]  /*1ad0*/  UIADD3 UR10, UR4, 0x200, URZ ;  /* 0x00000200040a7890 */ /* 0x000fe2000fffe03f */
[----:B------:R-:W-:Y:S01]  /*1ae0*/  CS2R R116, SRZ ;  /* 0x0000000000747805 */ /* 0x000fe2000001ff00 */
[----:B------:R-:W-:Y:S01]  /*1af0*/  UMOV UR8, UR56 ;  /* 0x0000003800087c82 */ /* 0x000fe20008000000 */
[----:B------:R-:W-:Y:S01]  /*1b00*/  UMOV UR9, UR57 ;  /* 0x0000003900097c82 */ /* 0x000fe20008000000 */
[----:B------:R-:W-:Y:S01]  /*1b10*/  UMOV UR11, 0x40000040 ;  /* 0x40000040000b7882 */ /* 0x000fe20000000000 */
[----:B------:R-:W-:Y:S01]  /*1b20*/  UIADD3 UR58, UR4, 0x280, URZ ;  /* 0x00000280043a7890 */ /* 0x000fe2000fffe03f */
[----:B------:R-:W-:Y:S01]  /*1b30*/  CS2R R114, SRZ ;  /* 0x0000000000727805 */ /* 0x000fe2000001ff00 */
[----:B------:R-:W-:Y:S01]  /*1b40*/  UMOV UR59, 0x40000040 ;  /* 0x40000040003b7882 */ /* 0x000fe20000000000 */
[----:B------:R-:W-:Y:S01]  /*1b50*/  UIADD3 UR6, UR4, 0x300, URZ ;  /* 0x0000030004067890 */ /* 0x000fe2000fffe03f */
[----:B------:R-:W-:Y:S01]  /*1b60*/  CS2R R112, SRZ ;  /* 0x0000000000707805 */ /* 0x000fe2000001ff00 */
[----:B------:R-:W-:Y:S01]  /*1b70*/  UIADD3 UR7, UR5, 0x2, URZ ;  /* 0x0000000205077890 */ /* 0x000fe2000fffe03f */
[----:B------:R-:W-:Y:S01]  /*1b80*/  CS2R R110, SRZ ;  /* 0x00000000006e7805 */ /* 0x000fe2000001ff00 */
        /* <DEDUP_REMOVED lines=15> */
[----:B------:R-:W-:-:S02]  /*1c80*/  WARPGROUP.DEPBAR.LE gsb0, 0x0 ;  /* 0x00008000000079c5 */ /* 0x000fc40000010000 */
        /* <DEDUP_REMOVED lines=29> */
[----:B------:R-:W-:-:S07]  /*1e60*/  UIADD3 UR7, UR4, 0x780, URZ ;  /* 0x0000078004077890 */ /* 0x000fce000fffe03f */
[----:B------:R-:W-:Y:S01]  /*1e70*/  UMOV UR38, UR7 ;  /* 0x0000000700267c82 */ /* 0x000fe20008000000 */
        /* <DEDUP_REMOVED lines=428> */
[----:B------:R-:W0:Y:S01]  /*3940*/  LDC R2, c[0x0][0x448] ;  /* 0x00011200ff027b82 */ /* 0x000e220000000800 */
[----:B------:R-:W-:Y:S01]  /*3950*/  R2UR UR12, R3 ;  /* 0x00000000030c72ca */ /* 0x000fe200000e0000 */
[----:B------:R-:W-:Y:S01]  /*3960*/  IMAD.IADD R3, R22, 0x1, R17 ;  /* 0x0000000116037824 */ /* 0x000fe200078e0211 */
[----:B0-----:R-:W-:-:S05]  /*3970*/  ISETP.NE.AND P2, PT, R2, 0x1, PT ;  /* 0x000000010200780c */ /* 0x001fca0003f45270 */
[----:B------:R-:W0:Y:S01]  /*3980*/  LDC R2, c[0x0][0x2f0] ;  /* 0x0000bc00ff027b82 */ /* 0x000e220000000800 */
        /* <DEDUP_REMOVED lines=9> */
[----:B------:R-:W1:Y:S01]  /*3a20*/  @P2 LDC R6, c[0x0][0x44c] ;  /* 0x00011300ff062b82 */ /* 0x000e620000000800 */
[----:B------:R-:W-:Y:S02]  /*3a30*/  R2UR UR37, R7 ;  /* 0x00000000072572ca */ /* 0x000fe400000e0000 */
[----:B------:R-:W-:Y:S01]  /*3a40*/  R2UR UR36, R8 ;  /* 0x00000000082472ca */ /* 0x000fe200000e0000 */
[----:B-1----:R-:W-:Y:S01]  /*3a50*/  @P2 IMAD.HI.U32 R5, R3, R6, RZ ;  /* 0x0000000603052227 */ /* 0x002fe200078e00ff */
        /* <DEDUP_REMOVED lines=33> */
[----:B------:R-:W-:Y:S01]  /*3c70*/  UMOV UR55, 0x40000040 ;  /* 0x4000004000377882 */ /* 0x000fe20000000000 */
[----:B------:R-:W-:Y:S01]  /*3c80*/  FMUL.FTZ R9, R76, UR10 ;  /* 0x0000000a4c097c20 */ /* 0x000fe20008410000 */
[----:B------:R-:W-:Y:S01]  /*3c90*/  FMUL.FTZ R7, R73, UR10 ;  /* 0x0000000a49077c20 */ /* 0x000fe20008410000 */
[----:B------:R-:W-:-:S04]  /*3ca0*/  FMUL.FTZ R8, R77, UR10 ;  /* 0x0000000a4d087c20 */ /* 0x000fc80008410000 */
[----:B------:R-:W-:Y:S08]  /*3cb0*/  MUFU.TANH R75, R75 ;  /* 0x0000004b004b7308 */ /* 0x000ff00000002400 */
[----:B------:R-:W2:Y:S08]  /*3cc0*/  MUFU.TANH R78, R78 ;  /* 0x0000004e004e7308 */ /* 0x000eb00000002400 */
[----:B------:R-:W3:Y:S08]  /*3cd0*/  MUFU.TANH R79, R79 ;  /* 0x0000004f004f7308 */ /* 0x000ef00000002400 */
        /* <DEDUP_REMOVED lines=12> */
[----:B------:R-:W4:Y:S01]  /*3da0*/  MUFU.TANH R72, R66 ;  /* 0x0000004200487308 */ /* 0x000f220000002400 */
[----:B------:R-:W-:Y:S01]  /*3db0*/  UMOV UR55, 0x40000040 ;  /* 0x4000004000377882 */ /* 0x000fe20000000000 */
[----:B------:R-:W-:Y:S01]  /*3dc0*/  FMUL.FTZ R13, R68, UR10 ;  /* 0x0000000a440d7c20 */ /* 0x000fe20008410000 */
[----:B------:R-:W-:Y:S01]  /*3dd0*/  FMUL.FTZ R10, R65, UR10 ;  /* 0x0000000a410a7c20 */ /* 0x000fe20008410000 */
[----:B------:R-:W-:-:S04]  /*3de0*/  FMUL.FTZ R12, R69, UR10 ;  /* 0x0000000a450c7c20 */ /* 0x000fc80008410000 */
[----:B------:R-:W5:Y:S08]  /*3df0*/  MUFU.TANH R67, R67 ;  /* 0x0000004300437308 */ /* 0x000f700000002400 */
[----:B------:R-:W5:Y:S08]  /*3e00*/  MUFU.TANH R76, R70 ;  /* 0x00000046004c7308 */ /* 0x000f700000002400 */
[----:B------:R-:W5:Y:S08]  /*3e10*/  MUFU.TANH R71, R71 ;  /* 0x0000004700477308 */ /* 0x000f700000002400 */
[----:B------:R-:W-:Y:S08]  /*3e20*/  MUFU.TANH R8, R8 ;  /* 0x0000000800087308 */ /* 0x000ff00000002400 */
[----:B------:R-:W-:Y:S08]  /*3e30*/  MUFU.TANH R11, R11 ;  /* 0x0000000b000b7308 */ /* 0x000ff00000002400 */
[----:B------:R-:W-:Y:S01]  /*3e40*/  MUFU.TANH R10, R10 ;  /* 0x0000000a000a7308 */ /* 0x000fe20000002400 */
[----:B------:R-:W-:-:S02]  /*3e50*/  WARPGROUP.DEPBAR.LE gsb0, 0x0 ;  /* 0x00008000000079c5 */ /* 0x000fc40000010000 */
[----:B------:R-:W-:Y:S01]  /*3e60*/  WARPGROUP.ARRIVE ;  /* 0x00000000000079c5 */ /* 0x000fe20000000000 */
[----:B------:R-:W-:Y:S01]  /*3e70*/  FMUL.FTZ R15, R56, UR10 ;  /* 0x0000000a380f7c20 */ /* 0x000fe20008410000 */
[----:B------:R-:W-:Y:S01]  /*3e80*/  FMUL.FTZ R14, R57, UR10 ;  /* 0x0000000a390e7c20 */ /* 0x000fe20008410000 */
[----:B------:R-:W0:Y:S01]  /*3e90*/  @P2 LDC R56, c[0x0][0x450] ;  /* 0x00011400ff382b82 */ /* 0x000e220000000800 */
[----:B------:R-:W-:Y:S02]  /*3ea0*/  IMAD.MOV.U32 R57, RZ, RZ, R3 ;  /* 0x000000ffff397224 */ /* 0x000fe400078e0003 */
[----:B------:R-:W-:Y:S01]  /*3eb0*/  FMUL.FTZ R59, R59, UR10 ;  /* 0x0000000a3b3b7c20 */ /* 0x000fe20008410000 */
[----:B------:R-:W-:Y:S01]  /*3ec0*/  HGMMA.64x16x16.F32 R48, gdesc[UR52], R48, gsb0 ;  /* 0x00200000343079f0 */ /* 0x000fe20008000830 */
[----:B------:R-:W-:Y:S01]  /*3ed0*/  UIADD3 UR54, UR4, 0x906, URZ ;  /* 0x0000090604367890 */ /* 0x000fe2000fffe03f */
[----:B------:R-:W-:Y:S01]  /*3ee0*/  FMUL.FTZ R20, R61, UR10 ;  /* 0x0000000a3d147c20 */ /* 0x000fe20008410000 */
[----:B------:R-:W-:Y:S01]  /*3ef0*/  UMOV UR55, 0x40000040 ;  /* 0x4000004000377882 */ /* 0x000fe20000000000 */
[----:B------:R1:W-:Y:S01]  /*3f00*/  MUFU.TANH R86, R59 ;  /* 0x0000003b00567308 */ /* 0x0003e20000002400 */
[----:B------:R-:W2:Y:S01]  /*3f10*/  LDC R3, c[0x0][0x288] ;  /* 0x0000a200ff037b82 */ /* 0x000ea20000000800 */
[----:B------:R-:W-:Y:S01]  /*3f20*/  FMUL.FTZ R58, R58, UR10 ;  /* 0x0000000a3a3a7c20 */ /* 0x000fe20008410000 */
[----:B------:R-:W-:Y:S01]  /*3f30*/  FMUL.FTZ R62, R62, UR10 ;  /* 0x0000000a3e3e7c20 */ /* 0x000fe20008410000 */
[----:B------:R-:W-:Y:S01]  /*3f40*/  FMUL.FTZ R63, R63, UR10 ;  /* 0x0000000a3f3f7c20 */ /* 0x000fe20008410000 */
[----:B------:R-:W-:-:S03]  /*3f50*/  FMUL.FTZ R21, R60, UR10 ;  /* 0x0000000a3c157c20 */ /* 0x000fc60008410000 */
[----:B------:R-:W5:Y:S08]  /*3f60*/  MUFU.TANH R58, R58 ;  /* 0x0000003a003a7308 */ /* 0x000f700000002400 */
[----:B------:R-:W5:Y:S01]  /*3f70*/  MUFU.TANH R62, R62 ;  /* 0x0000003e003e7308 */ /* 0x000f620000002400 */
[----:B0-----:R-:W-:Y:S01]  /*3f80*/  @P2 SHF.R.U32.HI R57, RZ, R56, R5 ;  /* 0x00000038ff392219 */ /* 0x001fe20000011605 */
[----:B------:R-:W-:-:S04]  /*3f90*/  IMAD R5, R82, -0x70, RZ ;  /* 0xffffff9052057824 */ /* 0x000fc800078e02ff */
[----:B------:R-:W2:Y:S01]  /*3fa0*/  SHFL.IDX PT, R56, R57, 0x1, 0x1c1f ;  /* 0x003c1f0039387f89 */ /* 0x000ea200000e0000 */
[----:B------:R-:W-:Y:S01]  /*3fb0*/  VIADD R6, R5, 0x71 ;  /* 0x0000007105067836 */ /* 0x000fe20000000000 */
[----:B------:R-:W0:Y:S01]  /*3fc0*/  MUFU.TANH R63, R63 ;  /* 0x0000003f003f7308 */ /* 0x000e220000002400 */
[C---:B------:R-:W-:Y:S01]  /*3fd0*/  IMAD R5, R2.reuse, UR61, R5 ;  /* 0x0000003d02057c24 */ /* 0x040fe2000f8e0205 */
[----:B------:R-:W0:Y:S01]  /*3fe0*/  SHFL.IDX PT, R57, R57, RZ, 0x1c1f ;  /* 0x001c1fff39397589 */ /* 0x000e2200000e0000 */
[----:B-1----:R-:W-:Y:S02]  /*3ff0*/  IMAD R59, R19, -0x2, R6 ;  /* 0xfffffffe133b7824 */ /* 0x002fe400078e0206 */
[----:B------:R-:W-:Y:S02]  /*4000*/  VIADD R6, R5, 0x70 ;  /* 0x0000007005067836 */ /* 0x000fe40000000000 */
[----:B------:R-:W-:Y:S01]  /*4010*/  IMAD R64, R2, UR61, R59 ;  /* 0x0000003d02407c24 */ /* 0x000fe2000f8e023b */
[----:B------:R-:W-:Y:S01]  /*4020*/  MUFU.TANH R13, R13 ;  /* 0x0000000d000d7308 */ /* 0x000fe20000002400 */
[----:B------:R-:W-:-:S07]  /*4030*/  IMAD R59, R19, -0x2, R6 ;  /* 0xfffffffe133b7824 */ /* 0x000fce00078e0206 */
[----:B------:R-:W-:Y:S01]  /*4040*/  MUFU.TANH R12, R12 ;  /* 0x0000000c000c7308 */ /* 0x000fe20000002400 */
[----:B--2---:R-:W-:Y:S01]  /*4050*/  IADD3 R56, R56, -R3, R64 ;  /* 0x8000000338387210 */ /* 0x004fe20007ffe040 */
[--C-:B------:R-:W-:Y:S01]  /*4060*/  IMAD.IADD R64, R64, 0x1, -R3.reuse ;  /* 0x0000000140407824 */ /* 0x100fe200078e0a03 */
[----:B------:R-:W-:Y:S02]  /*4070*/  WARPGROUP.DEPBAR.LE gsb0, 0x0 ;  /* 0x00008000000079c5 */ /* 0x000fe40000010000 */
[----:B------:R-:W-:Y:S01]  /*4080*/  WARPGROUP.ARRIVE ;  /* 0x00000000000079c5 */ /* 0x000fe20000000000 */
[----:B------:R-:W-:Y:S01]  /*4090*/  VIMNMX R6, R59, R56, PT ;  /* 0x000000383b067248 */ /* 0x000fe20003fe0100 */
[----:B------:R-:W-:Y:S01]  /*40a0*/  FMUL.FTZ R51, R51, UR10 ;  /* 0x0000000a33337c20 */ /* 0x000fe20008410000 */
[----:B------:R-:W-:Y:S01]  /*40b0*/  FMUL.FTZ R50, R50, UR10 ;  /* 0x0000000a32327c20 */ /* 0x000fe20008410000 */
[----:B------:R-:W-:Y:S01]  /*40c0*/  FMUL.FTZ R54, R54, UR10 ;  /* 0x0000000a36367c20 */ /* 0x000fe20008410000 */
[C---:B------:R-:W-:Y:S01]  /*40d0*/  ISETP.GT.AND P5, PT, R6.reuse, RZ, PT ;  /* 0x000000ff0600720c */ /* 0x040fe20003fa4270 */
[----:B------:R-:W-:Y:S01]  /*40e0*/  HGMMA.64x16x16.F32 R40, gdesc[UR52], R40, gsb0 ;  /* 0x00200000342879f0 */ /* 0x000fe20008000828 */
[----:B------:R-:W-:Y:S01]  /*40f0*/  UIADD3 UR54, UR4, 0x986, URZ ;  /* 0x0000098604367890 */ /* 0x000fe2000fffe03f */
[C---:B------:R-:W-:Y:S01]  /*4100*/  ISETP.GT.AND P6, PT, R6.reuse, 0x1, PT ;  /* 0x000000010600780c */ /* 0x040fe20003fc4270 */
[----:B------:R-:W-:Y:S01]  /*4110*/  UMOV UR55, 0x40000040 ;  /* 0x4000004000377882 */ /* 0x000fe20000000000 */
[----:B------:R1:W-:Y:S01]  /*4120*/  MUFU.TANH R61, R51 ;  /* 0x00000033003d7308 */ /* 0x0003e20000002400 */
[----:B------:R-:W-:Y:S01]  /*4130*/  ISETP.GT.AND P4, PT, R6, 0x8, PT ;  /* 0x000000080600780c */ /* 0x000fe20003f84270 */
[----:B------:R-:W-:Y:S01]  /*4140*/  UMOV UR4, UR52 ;  /* 0x0000003400047c82 */ /* 0x000fe20008000000 */
[----:B------:R-:W-:Y:S01]  /*4150*/  FSEL R66, R74, -INF , P5 ;  /* 0xff8000004a427808 */ /* 0x000fe20002800000 */
[----:B------:R-:W-:Y:S01]  /*4160*/  FMUL.FTZ R55, R55, UR10 ;  /* 0x0000000a37377c20 */ /* 0x000fe20008410000 */
[----:B------:R-:W-:Y:S01]  /*4170*/  ISETP.GT.AND P3, PT, R6, 0x9, PT ;  /* 0x000000090600780c */ /* 0x000fe20003f64270 */
[----:B------:R-:W-:Y:S01]  /*4180*/  FMUL.FTZ R52, R52, UR10 ;  /* 0x0000000a34347c20 */ /* 0x000fe20008410000 */
[----:B------:R-:W-:Y:S01]  /*4190*/  FSEL R68, R78, -INF , P4 ;  /* 0xff8000004e447808 */ /* 0x000fe20002000000 */
[----:B------:R-:W2:Y:S01]  /*41a0*/  MUFU.TANH R50, R50 ;  /* 0x0000003200327308 */ /* 0x000ea20000002400 */
[----:B-1----:R-:W-:Y:S01]  /*41b0*/  FSEL R51, R75, -INF , P6 ;  /* 0xff8000004b337808 */ /* 0x002fe20003000000 */
[----:B------:R-:W-:Y:S01]  /*41c0*/  FMUL.FTZ R48, R48, UR10 ;  /* 0x0000000a30307c20 */ /* 0x000fe20008410000 */
[----:B------:R-:W-:Y:S01]  /*41d0*/  ISETP.GT.AND P5, PT, R6, 0x10, PT ;  /* 0x000000100600780c */ /* 0x000fe20003fa4270 */
[----:B------:R-:W-:Y:S01]  /*41e0*/  FMUL.FTZ R49, R49, UR10 ;  /* 0x0000000a31317c20 */ /* 0x000fe20008410000 */
[----:B------:R-:W-:Y:S01]  /*41f0*/  FMNMX.FTZ R5, R66, R51, !PT ;  /* 0x0000003342057209 */ /* 0x000fe20007810000 */
[----:B------:R-:W-:Y:S01]  /*4200*/  FMUL.FTZ R53, R53, UR10 ;  /* 0x0000000a35357c20 */ /* 0x000fe20008410000 */
[----:B---3--:R-:W-:Y:S01]  /*4210*/  FSEL R70, R79, -INF , P3 ;  /* 0xff8000004f467808 */ /* 0x008fe20001800000 */
[----:B------:R-:W-:Y:S01]  /*4220*/  MUFU.TANH R54, R54 ;  /* 0x0000003600367308 */ /* 0x000fe20000002400 */
[----:B------:R-:W-:Y:S01]  /*4230*/  FMNMX.FTZ R5, R68, R5, !PT ;  /* 0x0000000544057209 */ /* 0x000fe20007810000 */
[----:B------:R-:W-:Y:S01]  /*4240*/  IMAD R3, R2, UR61, -R3 ;  /* 0x0000003d02037c24 */ /* 0x000fe2000f8e0a03 */
[----:B------:R-:W-:-:S02]  /*4250*/  ISETP.GT.AND P3, PT, R6, 0x11, PT ;  /* 0x000000110600780c */ /* 0x000fc40003f64270 */
[----:B----4-:R-:W-:Y:S02]  /*4260*/  FSEL R72, R72, -INF , P5 ;  /* 0xff80000048487808 */ /* 0x010fe40002800000 */
[----:B------:R-:W-:Y:S01]  /*4270*/  FMNMX.FTZ R5, R70, R5, !PT ;  /* 0x0000000546057209 */ /* 0x000fe20007810000 */
[----:B------:R-:W1:Y:S01]  /*4280*/  MUFU.TANH R55, R55 ;  /* 0x0000003700377308 */ /* 0x000e620000002400 */
[----:B------:R-:W-:Y:S02]  /*4290*/  ISETP.GT.AND P4, PT, R6, 0x18, PT ;  /* 0x000000180600780c */ /* 0x000fe40003f84270 */
[----:B-----5:R-:W-:Y:S02]  /*42a0*/  FSEL R74, R67, -INF , P3 ;  /* 0xff800000434a7808 */ /* 0x020fe40001800000 */
[----:B------:R-:W-:Y:S02]  /*42b0*/  FMNMX.FTZ R5, R72, R5, !PT ;  /* 0x0000000548057209 */ /* 0x000fe40007810000 */
[----:B------:R-:W-:Y:S01]  /*42c0*/  ISETP.GT.AND P3, PT, R6, 0x19, PT ;  /* 0x000000190600780c */ /* 0x000fe20003f64270 */
[----:B------:R-:W-:Y:S01]  /*42d0*/  MUFU.TANH R15, R15 ;  /* 0x0000000f000f7308 */ /* 0x000fe20000002400 */
[----:B------:R-:W-:-:S02]  /*42e0*/  FSEL R76, R76, -INF , P4 ;  /* 0xff8000004c4c7808 */ /* 0x000fc40002000000 */
[----:B------:R-:W-:Y:S02]  /*42f0*/  FMNMX.FTZ R5, R74, R5, !PT ;  /* 0x000000054a057209 */ /* 0x000fe40007810000 */
[----:B------:R-:W-:Y:S02]  /*4300*/  ISETP.GT.AND P4, PT, R6, 0x20, PT ;  /* 0x000000200600780c */ /* 0x000fe40003f84270 */
[----:B------:R-:W-:Y:S01]  /*4310*/  FSEL R78, R71, -INF , P3 ;  /* 0xff800000474e7808 */ /* 0x000fe20001800000 */
[----:B------:R-:W-:Y:S01]  /*4320*/  MUFU.TANH R14, R14 ;  /* 0x0000000e000e7308 */ /* 0x000fe20000002400 */
[----:B------:R-:W-:Y:S02]  /*4330*/  FMNMX.FTZ R5, R76, R5, !PT ;  /* 0x000000054c057209 */ /* 0x000fe40007810000 */
[----:B------:R-:W-:Y:S02]  /*4340*/  ISETP.GT.AND P3, PT, R6, 0x21, PT ;  /* 0x000000210600780c */ /* 0x000fe40003f64270 */
[----:B------:R-:W-:-:S02]  /*4350*/  FSEL R80, R58, -INF , P4 ;  /* 0xff8000003a507808 */ /* 0x000fc40002000000 */
[----:B------:R-:W-:Y:S01]  /*4360*/  FMNMX.FTZ R5, R78, R5, !PT ;  /* 0x000000054e057209 */ /* 0x000fe20007810000 */
[----:B------:R-:W-:Y:S02]  /*4370*/  WARPGROUP.DEPBAR.LE gsb0, 0x0 ;  /* 0x00008000000079c5 */ /* 0x000fe40000010000 */
[----:B------:R-:W-:Y:S01]  /*4380*/  WARPGROUP.ARRIVE ;  /* 0x00000000000079c5 */ /* 0x000fe20000000000 */
[----:B------:R-:W-:Y:S01]  /*4390*/  ISETP.GT.AND P4, PT, R6, 0x28, PT ;  /* 0x000000280600780c */ /* 0x000fe20003f84270 */
[----:B------:R-:W-:Y:S01]  /*43a0*/  FMUL.FTZ R43, R43, UR10 ;  /* 0x0000000a2b2b7c20 */ /* 0x000fe20008410000 */
[----:B------:R-:W-:Y:S01]  /*43b0*/  FSEL R86, R86, -INF , P3 ;  /* 0xff80000056567808 */ /* 0x000fe20001800000 */
[----:B------:R-:W-:Y:S01]  /*43c0*/  FMUL.FTZ R42, R42, UR10 ;  /* 0x0000000a2a2a7c20 */ /* 0x000fe20008410000 */
[----:B------:R-:W-:Y:S01]  /*43d0*/  FMNMX.FTZ R5, R80, R5, !PT ;  /* 0x0000000550057209 */ /* 0x000fe20007810000 */
[----:B------:R-:W-:Y:S01]  /*43e0*/  HGMMA.64x16x16.F32 R32, gdesc[UR52], R32, gsb0 ;  /* 0x00200000342079f0 */ /* 0x000fe20008000820 */
[----:B------:R-:W-:Y:S01]  /*43f0*/  ISETP.GT.AND P3, PT, R6, 0x29, PT ;  /* 0x000000290600780c */ /* 0x000fe20003f64270 */
[----:B------:R3:W-:Y:S01]  /*4400*/  MUFU.TANH R56, R43 ;  /* 0x0000002b00387308 */ /* 0x0007e20000002400 */
[----:B------:R-:W-:Y:S01]  /*4410*/  FSEL R90, R62, -INF , P4 ;  /* 0xff8000003e5a7808 */ /* 0x000fe20002000000 */
[----:B------:R-:W-:Y:S01]  /*4420*/  FMUL.FTZ R46, R46, UR10 ;  /* 0x0000000a2e2e7c20 */ /* 0x000fe20008410000 */
[----:B------:R-:W-:Y:S01]  /*4430*/  FMNMX.FTZ R5, R86, R5, !PT ;  /* 0x0000000556057209 */ /* 0x000fe20007810000 */
[----:B------:R-:W-:Y:S01]  /*4440*/  FMUL.FTZ R47, R47, UR10 ;  /* 0x0000000a2f2f7c20 */ /* 0x000fe20008410000 */
[----:B------:R-:W-:Y:S01]  /*4450*/  ISETP.GT.AND P4, PT, R6, 0x30, PT ;  /* 0x000000300600780c */ /* 0x000fe20003f84270 */
[----:B------:R-:W-:Y:S01]  /*4460*/  FMUL.FTZ R40, R40, UR10 ;  /* 0x0000000a28287c20 */ /* 0x000fe20008410000 */
[----:B0-----:R-:W-:Y:S01]  /*4470*/  FSEL R94, R63, -INF , P3 ;  /* 0xff8000003f5e7808 */ /* 0x001fe20001800000 */
[----:B------:R-:W0:Y:S01]  /*4480*/  MUFU.TANH R42, R42 ;  /* 0x0000002a002a7308 */ /* 0x000e220000002400 */
[----:B---3--:R-:W-:Y:S01]  /*4490*/  FMNMX.FTZ R43, R90, R5, !PT ;  /* 0x000000055a2b7209 */ /* 0x008fe20007810000 */
[----:B------:R-:W-:Y:S01]  /*44a0*/  FMUL.FTZ R44, R44, UR10 ;  /* 0x0000000a2c2c7c20 */ /* 0x000fe20008410000 */
[----:B------:R-:W-:Y:S01]  /*44b0*/  ISETP.GT.AND P3, PT, R6, 0x31, PT ;  /* 0x000000310600780c */ /* 0x000fe20003f64270 */
[----:B------:R-:W-:Y:S01]  /*44c0*/  FMUL.FTZ R41, R41, UR10 ;  /* 0x0000000a29297c20 */ /* 0x000fe20008410000 */
[----:B--2---:R-:W-:Y:S01]  /*44d0*/  FSEL R60, R50, -INF , P4 ;  /* 0xff800000323c7808 */ /* 0x004fe20002000000 */
[----:B------:R-:W-:Y:S01]  /*44e0*/  FMUL.FTZ R45, R45, UR10 ;  /* 0x0000000a2d2d7c20 */ /* 0x000fe20008410000 */
[----:B------:R-:W-:Y:S01]  /*44f0*/  FMNMX.FTZ R43, R94, R43, !PT ;  /* 0x0000002b5e2b7209 */ /* 0x000fe20007810000 */
[----:B------:R-:W2:Y:S01]  /*4500*/  MUFU.TANH R46, R46 ;  /* 0x0000002e002e7308 */ /* 0x000ea20000002400 */
[----:B------:R-:W-:-:S02]  /*4510*/  ISETP.GT.AND P4, PT, R6, 0x38, PT ;  /* 0x000000380600780c */ /* 0x000fc40003f84270 */
[----:B------:R-:W-:Y:S02]  /*4520*/  FSEL R50, R61, -INF , P3 ;  /* 0xff8000003d327808 */ /* 0x000fe40001800000 */
[----:B------:R-:W-:Y:S02]  /*4530*/  FMNMX.FTZ R43, R60, R43, !PT ;  /* 0x0000002b3c2b7209 */ /* 0x000fe40007810000 */
[----:B------:R-:W-:Y:S01]  /*4540*/  ISETP.GT.AND P3, PT, R6, 0x39, PT ;  /* 0x000000390600780c */ /* 0x000fe20003f64270 */
[----:B------:R-:W3:Y:S01]  /*4550*/  MUFU.TANH R47, R47 ;  /* 0x0000002f002f7308 */ /* 0x000ee20000002400 */
[----:B------:R-:W-:Y:S02]  /*4560*/  FMNMX.FTZ R43, R50, R43, !PT ;  /* 0x0000002b322b7209 */ /* 0x000fe40007810000 */
[----:B------:R-:W-:-:S04]  /*4570*/  VIADDMNMX R57, R57, R64, R59, PT ;  /* 0x0000004039397246 */ /* 0x000fc8000380013b */
[----:B------:R-:W-:Y:S01]  /*4580*/  ISETP.GT.AND P5, PT, R57, 0x8, PT ;  /* 0x000000083900780c */ /* 0x000fe20003fa4270 */
[----:B------:R-:W-:Y:S08]  /*4590*/  MUFU.TANH R21, R21 ;  /* 0x0000001500157308 */ /* 0x000ff00000002400 */
[----:B------:R-:W-:Y:S08]  /*45a0*/  MUFU.TANH R84, R44 ;  /* 0x0000002c00547308 */ /* 0x000ff00000002400 */
[----:B------:R-:W-:Y:S01]  /*45b0*/  MUFU.TANH R20, R20 ;  /* 0x0000001400147308 */ /* 0x000fe20000002400 */
[----:B------:R-:W-:-:S02]  /*45c0*/  WARPGROUP.DEPBAR.LE gsb0, 0x0 ;  /* 0x00008000000079c5 */ /* 0x000fc40000010000 */
[----:B------:R-:W-:Y:S01]  /*45d0*/  WARPGROUP.ARRIVE ;  /* 0x00000000000079c5 */ /* 0x000fe20000000000 */
[----:B------:R-:W-:Y:S01]  /*45e0*/  FMUL.FTZ R34, R34, UR10 ;  /* 0x0000000a22227c20 */ /* 0x000fe20008410000 */
[----:B------:R-:W-:Y:S01]  /*45f0*/  FMUL.FTZ R5, R38, UR10 ;  /* 0x0000000a26057c20 */ /* 0x000fe20008410000 */
[----:B-1----:R-:W-:Y:S01]  /*4600*/  FSEL R38, R55, -INF , P3 ;  /* 0xff80000037267808 */ /* 0x002fe20001800000 */
[----:B------:R-:W-:Y:S01]  /*4610*/  FMUL.FTZ R35, R35, UR10 ;  /* 0x0000000a23237c20 */ /* 0x000fe20008410000 */
[----:B------:R1:W4:Y:S01]  /*4620*/  MUFU.TANH R58, R34 ;  /* 0x00000022003a7308 */ /* 0x0003220000002400 */
[----:B------:R-:W-:Y:S01]  /*4630*/  HGMMA.64x16x16.F32 R24, gdesc[UR4], R24, gsb0 ;  /* 0x00200000041879f0 */ /* 0x000fe20008000818 */
[----:B------:R-:W-:Y:S01]  /*4640*/  ISETP.GT.AND P3, PT, R6, 0x41, PT ;  /* 0x000000410600780c */ /* 0x000fe20003f64270 */
[----:B------:R-:W-:Y:S01]  /*4650*/  FMUL.FTZ R39, R39, UR10 ;  /* 0x0000000a27277c20 */ /* 0x000fe20008410000 */
[----:B------:R-:W-:Y:S01]  /*4660*/  ULDC UR4, c[0x0][0x988] ;  /* 0x0002620000047ab9 */ /* 0x000fe20000000800 */
[----:B------:R-:W-:Y:S01]  /*4670*/  FMUL.FTZ R32, R32, UR10 ;  /* 0x0000000a20207c20 */ /* 0x000fe20008410000 */
[----:B------:R-:W-:Y:S01]  /*4680*/  FMUL.FTZ R36, R36, UR10 ;  /* 0x0000000a24247c20 */ /* 0x000fe20008410000 */
[----:B------:R-:W-:Y:S01]  /*4690*/  FMUL.FTZ R33, R33, UR10 ;  /* 0x0000000a21217c20 */ /* 0x000fe20008410000 */
[----:B------:R5:W-:Y:S01]  /*46a0*/  MUFU.TANH R62, R5 ;  /* 0x00000005003e7308 */ /* 0x000be20000002400 */
[----:B-1----:R-:W-:Y:S01]  /*46b0*/  FSEL R34, R54, -INF , P4 ;  /* 0xff80000036227808 */ /* 0x002fe20002000000 */
[----:B------:R-:W-:Y:S01]  /*46c0*/  FMUL.FTZ R37, R37, UR10 ;  /* 0x0000000a25257c20 */ /* 0x000fe20008410000 */
[----:B------:R-:W-:-:S02]  /*46d0*/  ISETP.GT.AND P4, PT, R6, 0x40, PT ;  /* 0x000000400600780c */ /* 0x000fc40003f84270 */
[----:B------:R-:W-:-:S03]  /*46e0*/  FMNMX.FTZ R43, R34, R43, !PT ;  /* 0x0000002b222b7209 */ /* 0x000fc60007810000 */
[----:B------:R-:W1:Y:S01]  /*46f0*/  MUFU.TANH R35, R35 ;  /* 0x0000002300237308 */ /* 0x000e620000002400 */
[----:B------:R-:W-:-:S07]  /*4700*/  FMNMX.FTZ R43, R38, R43, !PT ;  /* 0x0000002b262b7209 */ /* 0x000fce0007810000 */
[----:B------:R-:W1:Y:S08]  /*4710*/  MUFU.TANH R39, R39 ;  /* 0x0000002700277308 */ /* 0x000e700000002400 */
[----:B------:R-:W-:Y:S08]  /*4720*/  MUFU.TANH R88, R32 ;  /* 0x0000002000587308 */ /* 0x000ff00000002400 */
[----:B------:R-:W-:Y:S08]  /*4730*/  MUFU.TANH R92, R36 ;  /* 0x00000024005c7308 */ /* 0x000ff00000002400 */
[----:B------:R-:W-:Y:S01]  /*4740*/  MUFU.TANH R48, R48 ;  /* 0x0000003000307308 */ /* 0x000fe20000002400 */
[----:B------:R-:W-:-:S02]  /*4750*/  WARPGROUP.DEPBAR.LE gsb0, 0x0 ;  /* 0x00008000000079c5 */ /* 0x000fc40000010000 */
[----:B-----5:R-:W-:Y:S01]  /*4760*/  FMUL.FTZ R5, R26, UR10 ;  /* 0x0000000a1a057c20 */ /* 0x020fe20008410000 */
[----:B0-----:R-:W-:Y:S01]  /*4770*/  FSEL R26, R42, -INF , P4 ;  /* 0xff8000002a1a7808 */ /* 0x001fe20002000000 */
[----:B------:R-:W-:Y:S01]  /*4780*/  FMUL.FTZ R27, R27, UR10 ;  /* 0x0000000a1b1b7c20 */ /* 0x000fe20008410000 */
[----:B------:R-:W-:Y:S02]  /*4790*/  ISETP.GT.AND P4, PT, R6, 0x48, PT ;  /* 0x000000480600780c */ /* 0x000fe40003f84270 */
[----:B------:R0:W5:Y:S01]  /*47a0*/  MUFU.TANH R100, R5 ;  /* 0x0000000500647308 */ /* 0x0001620000002400 */
[----:B------:R-:W-:Y:S01]  /*47b0*/  FSEL R42, R56, -INF , P3 ;  /* 0xff800000382a7808 */ /* 0x000fe20001800000 */
[----:B------:R-:W-:Y:S01]  /*47c0*/  FMUL.FTZ R31, R31, UR10 ;  /* 0x0000000a1f1f7c20 */ /* 0x000fe20008410000 */
[----:B------:R-:W-:Y:S01]  /*47d0*/  FMNMX.FTZ R43, R26, R43, !PT ;  /* 0x0000002b1a2b7209 */ /* 0x000fe20007810000 */
[----:B------:R-:W-:Y:S01]  /*47e0*/  FMUL.FTZ R24, R24, UR10 ;  /* 0x0000000a18187c20 */ /* 0x000fe20008410000 */
[----:B------:R-:W-:Y:S01]  /*47f0*/  ISETP.GT.AND P3, PT, R6, 0x49, PT ;  /* 0x000000490600780c */ /* 0x000fe20003f64270 */
[----:B------:R-:W-:Y:S01]  /*4800*/  FMUL.FTZ R25, R25, UR10 ;  /* 0x0000000a19197c20 */ /* 0x000fe20008410000 */
[----:B--2---:R-:W-:Y:S01]  /*4810*/  FSEL R46, R46, -INF , P4 ;  /* 0xff8000002e2e7808 */ /* 0x004fe20002000000 */
[----:B------:R-:W2:Y:S01]  /*4820*/  MUFU.TANH R27, R27 ;  /* 0x0000001b001b7308 */ /* 0x000ea20000002400 */
[----:B------:R-:W-:Y:S01]  /*4830*/  FMNMX.FTZ R43, R42, R43, !PT ;  /* 0x0000002b2a2b7209 */ /* 0x000fe20007810000 */
[----:B0-----:R-:W-:Y:S01]  /*4840*/  FMUL.FTZ R5, R30, UR10 ;  /* 0x0000000a1e057c20 */ /* 0x001fe20008410000 */
[----:B------:R-:W-:Y:S01]  /*4850*/  ISETP.GT.AND P4, PT, R6, 0x50, PT ;  /* 0x000000500600780c */ /* 0x000fe20003f84270 */
[----:B------:R-:W-:Y:S01]  /*4860*/  FMUL.FTZ R28, R28, UR10 ;  /* 0x0000000a1c1c7c20 */ /* 0x000fe20008410000 */
[----:B---3--:R-:W-:Y:S01]  /*4870*/  FSEL R56, R47, -INF , P3 ;  /* 0xff8000002f387808 */ /* 0x008fe20001800000 */
[----:B------:R-:W-:Y:S01]  /*4880*/  FMUL.FTZ R29, R29, UR10 ;  /* 0x0000000a1d1d7c20 */ /* 0x000fe20008410000 */
[----:B------:R-:W-:Y:S01]  /*4890*/  FMNMX.FTZ R43, R46, R43, !PT ;  /* 0x0000002b2e2b7209 */ /* 0x000fe20007810000 */
[----:B------:R-:W0:Y:S01]  /*48a0*/  MUFU.TANH R5, R5 ;  /* 0x0000000500057308 */ /* 0x000e220000002400 */
[----:B------:R-:W-:Y:S01]  /*48b0*/  ISETP.GT.AND P3, PT, R6, 0x51, PT ;  /* 0x000000510600780c */ /* 0x000fe20003f64270 */
[----:B------:R3:W-:Y:S01]  /*48c0*/  @!P1 SYNCS.ARRIVE.TRANS64.RED.A1T0 RZ, [R0+URZ], RZ ;  /* 0x000000ff00ff99a7 */ /* 0x0007e2000810043f */
[----:B----4-:R-:W-:-:S02]  /*48d0*/  FSEL R54, R58, -INF , P4 ;  /* 0xff8000003a367808 */ /* 0x010fc40002000000 */
[----:B------:R-:W-:Y:S02]  /*48e0*/  FMNMX.FTZ R43, R56, R43, !PT ;  /* 0x0000002b382b7209 */ /* 0x000fe40007810000 */
[----:B------:R-:W-:Y:S01]  /*48f0*/  ISETP.GT.AND P4, PT, R6, 0x58, PT ;  /* 0x000000580600780c */ /* 0x000fe20003f84270 */
[----:B------:R-:W4:Y:S01]  /*4900*/  MUFU.TANH R31, R31 ;  /* 0x0000001f001f7308 */ /* 0x000f220000002400 */
[----:B-1----:R-:W-:Y:S02]  /*4910*/  FSEL R30, R35, -INF , P3 ;  /* 0xff800000231e7808 */ /* 0x002fe40001800000 */
[----:B------:R-:W-:Y:S02]  /*4920*/  FMNMX.FTZ R43, R54, R43, !PT ;  /* 0x0000002b362b7209 */ /* 0x000fe40007810000 */
[----:B------:R-:W-:Y:S02]  /*4930*/  ISETP.GT.AND P3, PT, R6, 0x59, PT ;  /* 0x000000590600780c */ /* 0x000fe40003f64270 */
[----:B------:R-:W-:Y:S01]  /*4940*/  FSEL R58, R62, -INF , P4 ;  /* 0xff8000003e3a7808 */ /* 0x000fe20002000000 */
[----:B------:R-:W-:Y:S01]  /*4950*/  MUFU.TANH R96, R24 ;  /* 0x0000001800607308 */ /* 0x000fe20000002400 */
[----:B------:R-:W-:-:S02]  /*4960*/  FMNMX.FTZ R43, R30, R43, !PT ;  /* 0x0000002b1e2b7209 */ /* 0x000fc40007810000 */
[----:B------:R-:W-:Y:S02]  /*4970*/  ISETP.GT.AND P4, PT, R6, 0x60, PT ;  /* 0x000000600600780c */ /* 0x000fe40003f84270 */
[----:B------:R-:W-:Y:S02]  /*4980*/  FSEL R62, R39, -INF , P3 ;  /* 0xff800000273e7808 */ /* 0x000fe40001800000 */
[----:B------:R-:W-:Y:S01]  /*4990*/  FMNMX.FTZ R43, R58, R43, !PT ;  /* 0x0000002b3a2b7209 */ /* 0x000fe20007810000 */
[----:B------:R1:W-:Y:S01]  /*49a0*/  MUFU.TANH R39, R25 ;  /* 0x0000001900277308 */ /* 0x0003e20000002400 */
[----:B------:R-:W-:Y:S02]  /*49b0*/  ISETP.GT.AND P3, PT, R6, 0x61, PT ;  /* 0x000000610600780c */ /* 0x000fe40003f64270 */
[----:B-----5:R-:W-:Y:S02]  /*49c0*/  FSEL R100, R100, -INF , P4 ;  /* 0xff80000064647808 */ /* 0x020fe40002000000 */
[----:B------:R-:W-:-:S02]  /*49d0*/  FMNMX.FTZ R43, R62, R43, !PT ;  /* 0x0000002b3e2b7209 */ /* 0x000fc40007810000 */
[----:B------:R-:W-:Y:S01]  /*49e0*/  ISETP.GT.AND P4, PT, R6, 0x68, PT ;  /* 0x000000680600780c */ /* 0x000fe20003f84270 */
[----:B------:R5:W-:Y:S01]  /*49f0*/  MUFU.TANH R98, R28 ;  /* 0x0000001c00627308 */ /* 0x000be20000002400 */
[----:B--2---:R-:W-:Y:S02]  /*4a00*/  FSEL R102, R27, -INF , P3 ;  /* 0xff8000001b667808 */ /* 0x004fe40001800000 */
[----:B------:R-:W-:Y:S02]  /*4a10*/  FMNMX.FTZ R43, R100, R43, !PT ;  /* 0x0000002b642b7209 */ /* 0x000fe40007810000 */
[----:B------:R-:W-:Y:S02]  /*4a20*/  ISETP.GT.AND P3, PT, R6, 0x69, PT ;  /* 0x000000690600780c */ /* 0x000fe40003f64270 */
[----:B0-----:R-:W-:Y:S01]  /*4a30*/  FSEL R104, R5, -INF , P4 ;  /* 0xff80000005687808 */ /* 0x001fe20002000000 */
[----:B------:R-:W-:Y:S01]  /*4a40*/  MUFU.TANH R35, R52 ;  /* 0x0000003400237308 */ /* 0x000fe20000002400 */
[----:B------:R-:W-:-:S02]  /*4a50*/  FMNMX.FTZ R43, R102, R43, !PT ;  /* 0x0000002b662b7209 */ /* 0x000fc40007810000 */
[----:B----4-:R-:W-:Y:S02]  /*4a60*/  FSEL R106, R31, -INF , P3 ;  /* 0xff8000001f6a7808 */ /* 0x010fe40001800000 */
[----:B------:R-:W-:Y:S02]  /*4a70*/  FMNMX.FTZ R43, R104, R43, !PT ;  /* 0x0000002b682b7209 */ /* 0x000fe40007810000 */
[----:B------:R-:W-:Y:S01]  /*4a80*/  ISETP.GT.AND P4, PT, R57, 0x1, PT ;  /* 0x000000013900780c */ /* 0x000fe20003f84270 */
[----:B------:R0:W-:Y:S01]  /*4a90*/  MUFU.TANH R31, R40 ;  /* 0x00000028001f7308 */ /* 0x0001e20000002400 */
[----:B------:R-:W-:Y:S02]  /*4aa0*/  FMNMX.FTZ R43, R106, R43, !PT ;  /* 0x0000002b6a2b7209 */ /* 0x000fe40007810000 */
[----:B-1----:R-:W-:Y:S02]  /*4ab0*/  FSEL R25, R7, -INF , P4 ;  /* 0xff80000007197808 */ /* 0x002fe40002000000 */
[----:B-----5:R-:W-:Y:S01]  /*4ac0*/  FSEL R28, R9, -INF , P5 ;  /* 0xff800000091c7808 */ /* 0x020fe20002800000 */
[----:B------:R-:W1:Y:S01]  /*4ad0*/  SHFL.BFLY PT, R6, R43, 0x2, 0x1f ;  /* 0x0c401f002b067f89 */ /* 0x000e6200000e0000 */
[----:B------:R-:W-:Y:S01]  /*4ae0*/  ISETP.GT.AND P4, PT, R57, 0x10, PT ;  /* 0x000000103900780c */ /* 0x000fe20003f84270 */
[----:B------:R-:W2:Y:S03]  /*4af0*/  MUFU.TANH R49, R49 ;  /* 0x0000003100317308 */ /* 0x000ea60000002400 */
[----:B------:R-:W-:-:S02]  /*4b00*/  FSEL R36, R11, -INF , P4 ;  /* 0xff8000000b247808 */ /* 0x000fc40002000000 */
[----:B------:R-:W-:-:S03]  /*4b10*/  ISETP.GT.AND P4, PT, R57, 0x18, PT ;  /* 0x000000183900780c */ /* 0x000fc60003f84270 */
[----:B------:R-:W4:Y:S01]  /*4b20*/  MUFU.TANH R53, R53 ;  /* 0x0000003500357308 */ /* 0x000f220000002400 */
[----:B------:R-:W-:Y:S02]  /*4b30*/  FSEL R44, R13, -INF , P4 ;  /* 0xff8000000d2c7808 */ /* 0x000fe40002000000 */
[----:B------:R-:W-:-:S04]  /*4b40*/  ISETP.GT.AND P4, PT, R57, 0x20, PT ;  /* 0x000000203900780c */ /* 0x000fc80003f84270 */
[----:B------:R-:W-:Y:S01]  /*4b50*/  FSEL R64, R15, -INF , P4 ;  /* 0xff8000000f407808 */ /* 0x000fe20002000000 */
[----:B------:R-:W5:Y:S01]  /*4b60*/  MUFU.TANH R41, R41 ;  /* 0x0000002900297308 */ /* 0x000f620000002400 */
[----:B------:R-:W-:Y:S02]  /*4b70*/  ISETP.GT.AND P4, PT, R57, 0x28, PT ;  /* 0x000000283900780c */ /* 0x000fe40003f84270 */
[----:B-1----:R-:W-:-:S05]  /*4b80*/  FMNMX.FTZ R6, R43, R6, !PT ;  /* 0x000000062b067209 */ /* 0x002fca0007810000 */
[----:B------:R-:W1:Y:S01]  /*4b90*/  MUFU.TANH R45, R45 ;  /* 0x0000002d002d7308 */ /* 0x000e620000002400 */
[----:B------:R-:W3:Y:S07]  /*4ba0*/  SHFL.BFLY PT, R5, R6, 0x1, 0x1f ;  /* 0x0c201f0006057f89 */ /* 0x000eee00000e0000 */
[----:B------:R-:W-:Y:S08]  /*4bb0*/  MUFU.TANH R33, R33 ;  /* 0x0000002100217308 */ /* 0x000ff00000002400 */
[----:B------:R-:W-:Y:S08]  /*4bc0*/  MUFU.TANH R37, R37 ;  /* 0x0000002500257308 */ /* 0x000ff00000002400 */
[----:B------:R-:W-:Y:S01]  /*4bd0*/  MUFU.TANH R29, R29 ;  /* 0x0000001d001d7308 */ /* 0x000fe20000002400 */
[----:B---3--:R-:W-:Y:S01]  /*4be0*/  FMNMX.FTZ R6, R6, R5, !PT ;  /* 0x0000000506067209 */ /* 0x008fe20007810000 */
[----:B------:R-:W-:-:S03]  /*4bf0*/  IMAD.U32 R5, RZ, RZ, UR4 ;  /* 0x00000004ff057e24 */ /* 0x000fc6000f8e00ff */
[C---:B------:R-:W-:Y:S01]  /*4c00*/  FSETP.NEU.FTZ.AND P3, PT, R6.reuse, -INF , PT ;  /* 0xff8000000600780b */ /* 0x040fe20003f7d000 */
[----:B------:R-:W-:-:S05]  /*4c10*/  FMUL.FTZ R27, R6, R5 ;  /* 0x00000005061b7220 */ /* 0x000fca0000410000 */
[----:B------:R-:W-:Y:S02]  /*4c20*/  FSEL R27, R27, RZ, P3 ;  /* 0x000000ff1b1b7208 */ /* 0x000fe40001800000 */
[----:B------:R-:W-:-:S03]  /*4c30*/  ISETP.GT.AND P3, PT, R57, RZ, PT ;  /* 0x000000ff3900720c */ /* 0x000fc60003f64270 */
[-CC-:B------:R-:W-:Y:S01]  /*4c40*/  FFMA.FTZ R201, R66, R5.reuse, -R27.reuse ;  /* 0x0000000542c97223 */ /* 0x180fe2000001081b */
[----:B------:R-:W-:Y:S01]  /*4c50*/  FSEL R24, R4, -INF , P3 ;  /* 0xff80000004187808 */ /* 0x000fe20001800000 */
[-CC-:B------:R-:W-:Y:S01]  /*4c60*/  FFMA.FTZ R203, R68, R5.reuse, -R27.reuse ;  /* 0x0000000544cb7223 */ /* 0x180fe2000001081b */
[C---:B------:R-:W-:Y:S01]  /*4c70*/  ISETP.GT.AND P3, PT, R57.reuse, 0x9, PT ;  /* 0x000000093900780c */ /* 0x040fe20003f64270 */
[--C-:B------:R-:W-:Y:S01]  /*4c80*/  FFMA.FTZ R197, R72, R5, -R27.reuse ;  /* 0x0000000548c57223 */ /* 0x100fe2000001081b */
[----:B------:R-:W-:Y:S01]  /*4c90*/  FMNMX.FTZ R7, R24, R25, !PT ;  /* 0x0000001918077209 */ /* 0x000fe20007810000 */
[-CC-:B------:R-:W-:Y:S01]  /*4ca0*/  FFMA.FTZ R199, R76, R5.reuse, -R27.reuse ;  /* 0x000000054cc77223 */ /* 0x180fe2000001081b */
[----:B------:R-:W-:Y:S01]  /*4cb0*/  FSEL R32, R8, -INF , P3 ;  /* 0xff80000008207808 */ /* 0x000fe20001800000 */
[--C-:B------:R-:W-:Y:S01]  /*4cc0*/  FFMA.FTZ R8, R70, R5, -R27.reuse ;  /* 0x0000000546087223 */ /* 0x100fe2000001081b */
[----:B------:R-:W-:Y:S01]  /*4cd0*/  FMNMX.FTZ R7, R28, R7, !PT ;  /* 0x000000071c077209 */ /* 0x000fe20007810000 */
[-CC-:B------:R-:W-:Y:S01]  /*4ce0*/  FFMA.FTZ R193, R80, R5.reuse, -R27.reuse ;  /* 0x0000000550c17223 */ /* 0x180fe2000001081b */
[C---:B------:R-:W-:Y:S01]  /*4cf0*/  ISETP.GT.AND P3, PT, R57.reuse, 0x11, PT ;  /* 0x000000113900780c */ /* 0x040fe20003f64270 */
[--C-:B------:R-:W-:Y:S01]  /*4d00*/  FFMA.FTZ R195, R90, R5, -R27.reuse ;  /* 0x000000055ac37223 */ /* 0x100fe2000001081b */
[----:B------:R-:W-:Y:S01]  /*4d10*/  FMNMX.FTZ R7, R32, R7, !PT ;  /* 0x0000000720077209 */ /* 0x000fe20007810000 */
[-CC-:B------:R-:W-:Y:S01]  /*4d20*/  FFMA.FTZ R189, R60, R5.reuse, -R27.reuse ;  /* 0x000000053cbd7223 */ /* 0x180fe2000001081b */
[----:B0-----:R-:W-:Y:S01]  /*4d30*/  FSEL R40, R10, -INF , P3 ;  /* 0xff8000000a287808 */ /* 0x001fe20001800000 */
[--C-:B------:R-:W-:Y:S01]  /*4d40*/  FFMA.FTZ R10, R74, R5, -R27.reuse ;  /* 0x000000054a0a7223 */ /* 0x100fe2000001081b */
[----:B------:R-:W-:Y:S01]  /*4d50*/  FMNMX.FTZ R7, R36, R7, !PT ;  /* 0x0000000724077209 */ /* 0x000fe20007810000 */
[-CC-:B------:R-:W-:Y:S01]  /*4d60*/  FFMA.FTZ R9, R50, R5.reuse, -R27.reuse ;  /* 0x0000000532097223 */ /* 0x180fe2000001081b */
[----:B------:R-:W-:Y:S01]  /*4d70*/  ISETP.GT.AND P3, PT, R57, 0x19, PT ;  /* 0x000000193900780c */ /* 0x000fe20003f64270 */
[--C-:B------:R-:W-:Y:S01]  /*4d80*/  FFMA.FTZ R11, R34, R5, -R27.reuse ;  /* 0x00000005220b7223 */ /* 0x100fe2000001081b */
[----:B------:R-:W-:Y:S01]  /*4d90*/  FMNMX.FTZ R7, R40, R7, !PT ;  /* 0x0000000728077209 */ /* 0x000fe20007810000 */
[----:B------:R-:W-:Y:S01]  /*4da0*/  MUFU.EX2 R108, R9 ;  /* 0x00000009006c7308 */ /* 0x000fe20000000800 */
[----:B------:R-:W-:Y:S01]  /*4db0*/  FSEL R52, R12, -INF , P3 ;  /* 0xff8000000c347808 */ /* 0x000fe20001800000 */
[--C-:B------:R-:W-:Y:S01]  /*4dc0*/  FFMA.FTZ R12, R78, R5, -R27.reuse ;  /* 0x000000054e0c7223 */ /* 0x100fe2000001081b */
[----:B------:R-:W-:Y:S01]  /*4dd0*/  FMNMX.FTZ R7, R44, R7, !PT ;  /* 0x000000072c077209 */ /* 0x000fe20007810000 */
[-CC-:B------:R-:W-:Y:S01]  /*4de0*/  FFMA.FTZ R4, R51, R5.reuse, -R27.reuse ;  /* 0x0000000533047223 */ /* 0x180fe2000001081b */
[C---:B------:R-:W-:Y:S01]  /*4df0*/  ISETP.GT.AND P3, PT, R57.reuse, 0x21, PT ;  /* 0x000000213900780c */ /* 0x040fe20003f64270 */
[--C-:B------:R-:W-:Y:S01]  /*4e00*/  FFMA.FTZ R30, R30, R5, -R27.reuse ;  /* 0x000000051e1e7223 */ /* 0x100fe2000001081b */
[----:B------:R-:W-:Y:S01]  /*4e10*/  FMNMX.FTZ R7, R52, R7, !PT ;  /* 0x0000000734077209 */ /* 0x000fe20007810000 */
[----:B------:R-:W-:Y:S01]  /*4e20*/  MUFU.EX2 R201, R201 ;  /* 0x000000c900c97308 */ /* 0x000fe20000000800 */
[----:B------:R-:W-:Y:S01]  /*4e30*/  FSEL R66, R14, -INF , P3 ;  /* 0xff8000000e427808 */ /* 0x000fe20001800000 */
[--C-:B------:R-:W-:Y:S01]  /*4e40*/  FFMA.FTZ R14, R86, R5, -R27.reuse ;  /* 0x00000005560e7223 */ /* 0x100fe2000001081b */
[----:B------:R-:W-:Y:S01]  /*4e50*/  FMNMX.FTZ R7, R64, R7, !PT ;  /* 0x0000000740077209 */ /* 0x000fe20007810000 */
[-CC-:B------:R-:W-:Y:S01]  /*4e60*/  FFMA.FTZ R38, R38, R5.reuse, -R27.reuse ;  /* 0x0000000526267223 */ /* 0x180fe2000001081b */
[----:B------:R-:W-:Y:S01]  /*4e70*/  ISETP.GT.AND P3, PT, R57, 0x29, PT ;  /* 0x000000293900780c */ /* 0x000fe20003f64270 */
[--C-:B------:R-:W-:Y:S01]  /*4e80*/  FFMA.FTZ R26, R26, R5, -R27.reuse ;  /* 0x000000051a1a7223 */ /* 0x100fe2000001081b */
[----:B------:R-:W-:Y:S01]  /*4e90*/  FSEL R68, R21, -INF , P4 ;  /* 0xff80000015447808 */ /* 0x000fe20002000000 */
[----:B------:R-:W0:Y:S01]  /*4ea0*/  MUFU.EX2 R4, R4 ;  /* 0x0000000400047308 */ /* 0x000e220000000800 */
[----:B------:R-:W-:Y:S01]  /*4eb0*/  FMNMX.FTZ R7, R66, R7, !PT ;  /* 0x0000000742077209 */ /* 0x000fe20007810000 */
[-CC-:B------:R-:W-:Y:S01]  /*4ec0*/  FFMA.FTZ R42, R42, R5.reuse, -R27.reuse ;  /* 0x000000052a2a7223 */ /* 0x180fe2000001081b */
[C---:B------:R-:W-:Y:S01]  /*4ed0*/  ISETP.GT.AND P4, PT, R57.reuse, 0x30, PT ;  /* 0x000000303900780c */ /* 0x040fe20003f84270 */
[-CC-:B------:R-:W-:Y:S01]  /*4ee0*/  FFMA.FTZ R46, R46, R5.reuse, -R27.reuse ;  /* 0x000000052e2e7223 */ /* 0x180fe2000001081b */
[----:B------:R-:W-:Y:S01]  /*4ef0*/  FSEL R70, R20, -INF , P3 ;  /* 0xff80000014467808 */ /* 0x000fe20001800000 */
[--C-:B------:R-:W-:Y:S01]  /*4f00*/  FFMA.FTZ R20, R94, R5, -R27.reuse ;  /* 0x000000055e147223 */ /* 0x100fe2000001081b */
[----:B------:R-:W-:Y:S01]  /*4f10*/  FMNMX.FTZ R7, R68, R7, !PT ;  /* 0x0000000744077209 */ /* 0x000fe20007810000 */
[----:B------:R-:W3:Y:S01]  /*4f20*/  MUFU.EX2 R203, R203 ;  /* 0x000000cb00cb7308 */ /* 0x000ee20000000800 */
[C---:B------:R-:W-:Y:S01]  /*4f30*/  ISETP.GT.AND P3, PT, R57.reuse, 0x31, PT ;  /* 0x000000313900780c */ /* 0x040fe20003f64270 */
[-CC-:B------:R-:W-:Y:S01]  /*4f40*/  FFMA.FTZ R56, R56, R5.reuse, -R27.reuse ;  /* 0x0000000538387223 */ /* 0x180fe2000001081b */
[----:B------:R-:W-:Y:S01]  /*4f50*/  FSEL R48, R48, -INF , P4 ;  /* 0xff80000030307808 */ /* 0x000fe20002000000 */
[--C-:B------:R-:W-:Y:S01]  /*4f60*/  FFMA.FTZ R54, R54, R5, -R27.reuse ;  /* 0x0000000536367223 */ /* 0x100fe2000001081b */
[----:B------:R-:W-:Y:S01]  /*4f70*/  FMNMX.FTZ R7, R70, R7, !PT ;  /* 0x0000000746077209 */ /* 0x000fe20007810000 */
[-CC-:B------:R-:W-:Y:S01]  /*4f80*/  FFMA.FTZ R58, R58, R5.reuse, -R27.reuse ;  /* 0x000000053a3a7223 */ /* 0x180fe2000001081b */
[----:B------:R-:W-:Y:S01]  /*4f90*/  ISETP.GT.AND P4, PT, R57, 0x38, PT ;  /* 0x000000383900780c */ /* 0x000fe20003f84270 */
[----:B------:R-:W-:Y:S01]  /*4fa0*/  MUFU.EX2 R191, R11 ;  /* 0x0000000b00bf7308 */ /* 0x000fe20000000800 */
[----:B--2---:R-:W-:Y:S01]  /*4fb0*/  FSEL R72, R49, -INF , P3 ;  /* 0xff80000031487808 */ /* 0x004fe20001800000 */
[--C-:B------:R-:W-:Y:S01]  /*4fc0*/  FFMA.FTZ R62, R62, R5, -R27.reuse ;  /* 0x000000053e3e7223 */ /* 0x100fe2000001081b */
[----:B------:R-:W-:Y:S01]  /*4fd0*/  FMNMX.FTZ R7, R48, R7, !PT ;  /* 0x0000000730077209 */ /* 0x000fe20007810000 */
[-CC-:B------:R-:W-:Y:S01]  /*4fe0*/  FFMA.FTZ R100, R100, R5.reuse, -R27.reuse ;  /* 0x0000000564647223 */ /* 0x180fe2000001081b */
[----:B------:R-:W-:Y:S01]  /*4ff0*/  ISETP.GT.AND P3, PT, R57, 0x39, PT ;  /* 0x000000393900780c */ /* 0x000fe20003f64270 */
[--C-:B------:R-:W-:Y:S01]  /*5000*/  FFMA.FTZ R102, R102, R5, -R27.reuse ;  /* 0x0000000566667223 */ /* 0x100fe2000001081b */
[----:B------:R-:W-:Y:S01]  /*5010*/  FSEL R74, R35, -INF , P4 ;  /* 0xff800000234a7808 */ /* 0x000fe20002000000 */
[----:B------:R-:W2:Y:S01]  /*5020*/  MUFU.EX2 R8, R8 ;  /* 0x0000000800087308 */ /* 0x000ea20000000800 */
[----:B------:R-:W-:Y:S01]  /*5030*/  FMNMX.FTZ R7, R72, R7, !PT ;  /* 0x0000000748077209 */ /* 0x000fe20007810000 */
[----:B------:R-:W2:Y:S01]  /*5040*/  @P2 LDC R35, c[0x0][0x450] ;  /* 0x00011400ff232b82 */ /* 0x000ea20000000800 */
[----:B------:R-:W-:Y:S01]  /*5050*/  ISETP.GT.AND P4, PT, R57, 0x40, PT ;  /* 0x000000403900780c */ /* 0x000fe20003f84270 */
[-CC-:B------:R-:W-:Y:S01]  /*5060*/  FFMA.FTZ R104, R104, R5.reuse, -R27.reuse ;  /* 0x0000000568687223 */ /* 0x180fe2000001081b */
[----:B----4-:R-:W-:Y:S01]  /*5070*/  FSEL R76, R53, -INF , P3 ;  /* 0xff800000354c7808 */ /* 0x010fe20001800000 */
[----:B------:R-:W-:Y:S01]  /*5080*/  FFMA.FTZ R27, R106, R5, -R27 ;  /* 0x000000056a1b7223 */ /* 0x000fe2000001081b */
[----:B------:R-:W-:Y:S01]  /*5090*/  FMNMX.FTZ R7, R74, R7, !PT ;  /* 0x000000074a077209 */ /* 0x000fe20007810000 */
[----:B------:R-:W4:Y:S01]  /*50a0*/  MUFU.EX2 R197, R197 ;  /* 0x000000c500c57308 */ /* 0x000f220000000800 */
[----:B------:R-:W-:-:S02]  /*50b0*/  ISETP.GT.AND P3, PT, R57, 0x41, PT ;  /* 0x000000413900780c */ /* 0x000fc40003f64270 */
[----:B------:R-:W-:Y:S02]  /*50c0*/  CS2R R106, SRZ ;  /* 0x00000000006a7805 */ /* 0x000fe4000001ff00 */
[----:B------:R-:W-:Y:S02]  /*50d0*/  FSEL R78, R31, -INF , P4 ;  /* 0xff8000001f4e7808 */ /* 0x000fe40002000000 */
[----:B------:R-:W-:Y:S02]  /*50e0*/  FMNMX.FTZ R7, R76, R7, !PT ;  /* 0x000000074c077209 */ /* 0x000fe40007810000 */
[----:B------:R-:W-:Y:S01]  /*50f0*/  ISETP.GT.AND P4, PT, R57, 0x48, PT ;  /* 0x000000483900780c */ /* 0x000fe20003f84270 */
[----:B------:R-:W4:Y:S01]  /*5100*/  MUFU.EX2 R10, R10 ;  /* 0x0000000a000a7308 */ /* 0x000f220000000800 */
[----:B-----5:R-:W-:Y:S02]  /*5110*/  FSEL R80, R41, -INF , P3 ;  /* 0xff80000029507808 */ /* 0x020fe40001800000 */
[----:B------:R-:W-:-:S02]  /*5120*/  FMNMX.FTZ R7, R78, R7, !PT ;  /* 0x000000074e077209 */ /* 0x000fc40007810000 */
[C---:B------:R-:W-:Y:S02]  /*5130*/  ISETP.GT.AND P3, PT, R57.reuse, 0x49, PT ;  /* 0x000000493900780c */ /* 0x040fe40003f64270 */
[----:B------:R-:W-:Y:S01]  /*5140*/  FSEL R84, R84, -INF , P4 ;  /* 0xff80000054547808 */ /* 0x000fe20002000000 */
[----:B------:R0:W-:Y:S01]  /*5150*/  MUFU.EX2 R181, R30 ;  /* 0x0000001e00b57308 */ /* 0x0001e20000000800 */
[----:B------:R-:W-:Y:S02]  /*5160*/  FMNMX.FTZ R7, R80, R7, !PT ;  /* 0x0000000750077209 */ /* 0x000fe40007810000 */
[----:B------:R-:W-:Y:S02]  /*5170*/  ISETP.GT.AND P4, PT, R57, 0x50, PT ;  /* 0x000000503900780c */ /* 0x000fe40003f84270 */
[----:B-1----:R-:W-:Y:S02]  /*5180*/  FSEL R86, R45, -INF , P3 ;  /* 0xff8000002d567808 */ /* 0x002fe40001800000 */
[----:B------:R-:W-:Y:S01]  /*5190*/  FMNMX.FTZ R7, R84, R7, !PT ;  /* 0x0000000754077209 */ /* 0x000fe20007810000 */
[----:B------:R-:W-:Y:S01]  /*51a0*/  MUFU.EX2 R199, R199 ;  /* 0x000000c700c77308 */ /* 0x000fe20000000800 */
[----:B------:R-:W-:Y:S01]  /*51b0*/  ISETP.GT.AND P3, PT, R57, 0x51, PT ;  /* 0x000000513900780c */ /* 0x000fe20003f64270 */
[----:B0-----:R-:W-:Y:S01]  /*51c0*/  FADD.FTZ R30, R201, R4 ;  /* 0x00000004c91e7221 */ /* 0x001fe20000010000 */
[----:B------:R-:W-:-:S02]  /*51d0*/  FSEL R88, R88, -INF , P4 ;  /* 0xff80000058587808 */ /* 0x000fc40002000000 */
[----:B------:R-:W-:Y:S01]  /*51e0*/  FMNMX.FTZ R7, R86, R7, !PT ;  /* 0x0000000756077209 */ /* 0x000fe20007810000 */
[----:B---3--:R-:W-:Y:S01]  /*51f0*/  FADD.FTZ R31, R203, R30 ;  /* 0x0000001ecb1f7221 */ /* 0x008fe20000010000 */
[----:B------:R-:W-:Y:S01]  /*5200*/  ISETP.GT.AND P4, PT, R57, 0x58, PT ;  /* 0x000000583900780c */ /* 0x000fe20003f84270 */
[----:B------:R-:W-:Y:S01]  /*5210*/  MUFU.EX2 R12, R12 ;  /* 0x0000000c000c7308 */ /* 0x000fe20000000800 */
[----:B------:R-:W-:Y:S01]  /*5220*/  FSEL R90, R33, -INF , P3 ;  /* 0xff800000215a7808 */ /* 0x000fe20001800000 */
[----:B--2---:R-:W-:Y:S01]  /*5230*/  FADD.FTZ R30, R8, R31 ;  /* 0x0000001f081e7221 */ /* 0x004fe20000010000 */
[----:B------:R-:W-:Y:S02]  /*5240*/  FMNMX.FTZ R7, R88, R7, !PT ;  /* 0x0000000758077209 */ /* 0x000fe40007810000 */
[----:B------:R-:W-:Y:S01]  /*5250*/  ISETP.GT.AND P3, PT, R57, 0x59, PT ;  /* 0x000000593900780c */ /* 0x000fe20003f64270 */
[----:B----4-:R-:W-:Y:S01]  /*5260*/  FADD.FTZ R33, R197, R30 ;  /* 0x0000001ec5217221 */ /* 0x010fe20000010000 */
[----:B------:R-:W-:Y:S01]  /*5270*/  FSEL R92, R92, -INF , P4 ;  /* 0xff8000005c5c7808 */ /* 0x000fe20002000000 */
[----:B------:R-:W-:Y:S01]  /*5280*/  MUFU.EX2 R193, R193 ;  /* 0x000000c100c17308 */ /* 0x000fe20000000800 */
[----:B------:R-:W-:Y:S01]  /*5290*/  FMNMX.FTZ R7, R90, R7, !PT ;  /* 0x000000075a077209 */ /* 0x000fe20007810000 */
[----:B------:R-:W-:Y:S01]  /*52a0*/  FADD.FTZ R2, R10, R33 ;  /* 0x000000210a027221 */ /* 0x000fe20000010000 */
[----:B------:R-:W-:Y:S01]  /*52b0*/  ISETP.GT.AND P4, PT, R57, 0x60, PT ;  /* 0x000000603900780c */ /* 0x000fe20003f84270 */
[----:B------:R-:W-:Y:S01]  /*52c0*/  IMAD.MOV.U32 R30, RZ, RZ, R17 ;  /* 0x000000ffff1e7224 */ /* 0x000fe200078e0011 */
[----:B------:R-:W-:-:S02]  /*52d0*/  FSEL R94, R37, -INF , P3 ;  /* 0xff800000255e7808 */ /* 0x000fc40001800000 */
[----:B------:R-:W-:Y:S01]  /*52e0*/  FMNMX.FTZ R7, R92, R7, !PT ;  /* 0x000000075c077209 */ /* 0x000fe20007810000 */
[----:B------:R-:W-:Y:S01]  /*52f0*/  MUFU.EX2 R14, R14 ;  /* 0x0000000e000e7308 */ /* 0x000fe20000000800 */
[C---:B------:R-:W-:Y:S02]  /*5300*/  ISETP.GT.AND P3, PT, R57.reuse, 0x61, PT ;  /* 0x000000613900780c */ /* 0x040fe40003f64270 */
[----:B------:R-:W-:Y:S02]  /*5310*/  FSEL R96, R96, -INF , P4 ;  /* 0xff80000060607808 */ /* 0x000fe40002000000 */
[----:B------:R-:W-:Y:S02]  /*5320*/  FMNMX.FTZ R7, R94, R7, !PT ;  /* 0x000000075e077209 */ /* 0x000fe40007810000 */
[----:B------:R-:W-:Y:S01]  /*5330*/  ISETP.GT.AND P4, PT, R57, 0x68, PT ;  /* 0x000000683900780c */ /* 0x000fe20003f84270 */
[----:B------:R-:W-:Y:S01]  /*5340*/  MUFU.EX2 R195, R195 ;  /* 0x000000c300c37308 */ /* 0x000fe20000000800 */
[----:B------:R-:W-:-:S02]  /*5350*/  FSEL R60, R39, -INF , P3 ;  /* 0xff800000273c7808 */ /* 0x000fc40001800000 */
[----:B------:R-:W-:Y:S02]  /*5360*/  FMNMX.FTZ R7, R96, R7, !PT ;  /* 0x0000000760077209 */ /* 0x000fe40007810000 */
[----:B------:R-:W-:Y:S02]  /*5370*/  ISETP.GT.AND P3, PT, R57, 0x69, PT ;  /* 0x000000693900780c */ /* 0x000fe40003f64270 */
[----:B------:R-:W-:Y:S01]  /*5380*/  FSEL R98, R98, -INF , P4 ;  /* 0xff80000062627808 */ /* 0x000fe20002000000 */
[----:B------:R-:W-:Y:S01]  /*5390*/  MUFU.EX2 R20, R20 ;  /* 0x0000001400147308 */ /* 0x000fe20000000800 */
[----:B------:R-:W-:Y:S02]  /*53a0*/  FMNMX.FTZ R7, R60, R7, !PT ;  /* 0x000000073c077209 */ /* 0x000fe40007810000 */
[----:B------:R-:W-:Y:S02]  /*53b0*/  FSEL R50, R29, -INF , P3 ;  /* 0xff8000001d327808 */ /* 0x000fe40001800000 */
[----:B------:R-:W-:-:S02]  /*53c0*/  FMNMX.FTZ R7, R98, R7, !PT ;  /* 0x0000000762077209 */ /* 0x000fc40007810000 */
[----:B------:R-:W-:Y:S01]  /*53d0*/  F2FP.F16.F32.PACK_AB R201, R4, R201 ;  /* 0x000000c904c9723e */ /* 0x000fe200000000ff */
[----:B------:R-:W-:Y:S01]  /*53e0*/  MUFU.EX2 R189, R189 ;  /* 0x000000bd00bd7308 */ /* 0x000fe20000000800 */
[----:B------:R-:W-:Y:S02]  /*53f0*/  FMNMX.FTZ R7, R50, R7, !PT ;  /* 0x0000000732077209 */ /* 0x000fe40007810000 */
[----:B------:R-:W-:Y:S01]  /*5400*/  F2FP.F16.F32.PACK_AB R203, R8, R203 ;  /* 0x000000cb08cb723e */ /* 0x000fe200000000ff */
[----:B------:R-:W-:Y:S01]  /*5410*/  VIADD R8, R82, 0xfffffffe ;  /* 0xfffffffe52087836 */ /* 0x000fe20000000000 */
[----:B------:R-:W-:Y:S01]  /*5420*/  F2FP.F16.F32.PACK_AB R197, R10, R197 ;  /* 0x000000c50ac5723e */ /* 0x000fe200000000ff */
[----:B------:R-:W0:Y:S01]  /*5430*/  SHFL.BFLY PT, R34, R7, 0x2, 0x1f ;  /* 0x0c401f0007227f89 */ /* 0x000e2200000e0000 */
[----:B------:R-:W-:Y:S01]  /*5440*/  CS2R R82, SRZ ;  /* 0x0000000000527805 */ /* 0x000fe2000001ff00 */
[----:B------:R-:W-:Y:S08]  /*5450*/  MUFU.EX2 R179, R27 ;  /* 0x0000001b00b37308 */ /* 0x000ff00000000800 */
[----:B------:R-:W-:Y:S08]  /*5460*/  MUFU.EX2 R38, R38 ;  /* 0x0000002600267308 */ /* 0x000ff00000000800 */
[----:B------:R-:W-:Y:S01]  /*5470*/  MUFU.EX2 R26, R26 ;  /* 0x0000001a001a7308 */ /* 0x000fe20000000800 */
[----:B0-----:R-:W-:-:S07]  /*5480*/  FMNMX.FTZ R34, R7, R34, !PT ;  /* 0x0000002207227209 */ /* 0x001fce0007810000 */
[----:B------:R0:W-:Y:S01]  /*5490*/  MUFU.EX2 R185, R42 ;  /* 0x0000002a00b97308 */ /* 0x0001e20000000800 */
[----:B------:R-:W1:Y:S07]  /*54a0*/  SHFL.BFLY PT, R7, R34, 0x1, 0x1f ;  /* 0x0c201f0022077f89 */ /* 0x000e6e00000e0000 */
[----:B------:R-:W-:Y:S01]  /*54b0*/  MUFU.EX2 R46, R46 ;  /* 0x0000002e002e7308 */ /* 0x000fe20000000800 */
[----:B0-----:R-:W-:-:S07]  /*54c0*/  CS2R R42, SRZ ;  /* 0x00000000002a7805 */ /* 0x001fce000001ff00 */
[----:B------:R0:W-:Y:S08]  /*54d0*/  MUFU.EX2 R187, R56 ;  /* 0x0000003800bb7308 */ /* 0x0001f00000000800 */
[----:B------:R-:W-:Y:S01]  /*54e0*/  MUFU.EX2 R54, R54 ;  /* 0x0000003600367308 */ /* 0x000fe20000000800 */
[----:B0-----:R-:W-:Y:S02]  /*54f0*/  CS2R R56, SRZ ;  /* 0x0000000000387805 */ /* 0x001fe4000001ff00 */
[----:B-1----:R-:W-:-:S04]  /*5500*/  FMNMX.FTZ R7, R34, R7, !PT ;  /* 0x0000000722077209 */ /* 0x002fc80007810000 */
[C---:B------:R-:W-:Y:S01]  /*5510*/  FSETP.NEU.FTZ.AND P3, PT, R7.reuse, -INF , PT ;  /* 0xff8000000700780b */ /* 0x040fe20003f7d000 */
[----:B------:R-:W-:Y:S01]  /*5520*/  FMUL.FTZ R9, R7, R5 ;  /* 0x0000000507097220 */ /* 0x000fe20000410000 */
[----:B------:R-:W-:Y:S04]  /*5530*/  MUFU.EX2 R58, R58 ;  /* 0x0000003a003a7308 */ /* 0x000fe80000000800 */
[----:B------:R-:W-:-:S04]  /*5540*/  FSEL R9, R9, RZ, P3 ;  /* 0x000000ff09097208 */ /* 0x000fc80001800000 */
        /* <DEDUP_REMOVED lines=17> */
[----:B0-----:R-:W0:Y:S01]  /*5660*/  @P2 LDC R32, c[0x0][0x44c] ;  /* 0x00011300ff202b82 */ /* 0x001e220000000800 */
        /* <DEDUP_REMOVED lines=15> */
[----:B------:R-:W-:Y:S01]  /*5760*/  FFMA.FTZ R50, R50, R5, -R9 ;  /* 0x0000000532327223 */ /* 0x000fe20000010809 */
[----:B------:R-:W-:-:S06]  /*5770*/  CS2R R62, SRZ ;  /* 0x00000000003e7805 */ /* 0x000fcc000001ff00 */
[----:B------:R-:W3:Y:S01]  /*5780*/  MUFU.EX2 R36, R36 ;  /* 0x0000002400247308 */ /* 0x000ee20000000800 */
[----:B0-----:R-:W-:-:S04]  /*5790*/  @P2 IMAD.HI.U32 R32, R17, R32, RZ ;  /* 0x0000002011202227 */ /* 0x001fc800078e00ff */
[----:B-1----:R-:W-:Y:S01]  /*57a0*/  FADD.FTZ R33, R24, R25 ;  /* 0x0000001918217221 */ /* 0x002fe20000010000 */
[----:B------:R-:W-:Y:S02]  /*57b0*/  F2FP.F16.F32.PACK_AB R200, R25, R24 ;  /* 0x0000001819c8723e */ /* 0x000fe400000000ff */
[----:B------:R-:W-:Y:S01]  /*57c0*/  @P2 SHF.R.U32.HI R30, RZ, R35, R32 ;  /* 0x00000023ff1e2219 */ /* 0x000fe20000011620 */
[----:B------:R-:W-:Y:S01]  /*57d0*/  FADD.FTZ R35, R199, R2 ;  /* 0x00000002c7237221 */ /* 0x000fe20000010000 */
[----:B------:R-:W0:Y:S01]  /*57e0*/  MUFU.EX2 R13, R40 ;  /* 0x00000028000d7308 */ /* 0x000e220000000800 */
[----:B--2---:R-:W-:Y:S01]  /*57f0*/  FADD.FTZ R2, R28, R33 ;  /* 0x000000211c027221 */ /* 0x004fe20000010000 */
[----:B------:R-:W-:Y:S01]  /*5800*/  IADD3 R3, R3, R30, RZ ;  /* 0x0000001e03037210 */ /* 0x000fe20007ffe0ff */
[C---:B------:R-:W-:Y:S01]  /*5810*/  FADD.FTZ R30, R12.reuse, R35 ;  /* 0x000000230c1e7221 */ /* 0x040fe20000010000 */
[C---:B------:R-:W-:Y:S01]  /*5820*/  F2FP.F16.F32.PACK_AB R202, R11.reuse, R28 ;  /* 0x0000001c0bca723e */ /* 0x040fe200000000ff */
[----:B------:R-:W-:Y:S01]  /*5830*/  FADD.FTZ R35, R11, R2 ;  /* 0x000000020b237221 */ /* 0x000fe20000010000 */
[----:B------:R-:W-:Y:S01]  /*5840*/  F2FP.F16.F32.PACK_AB R199, R12, R199 ;  /* 0x000000c70cc7723e */ /* 0x000fe200000000ff */
[----:B------:R-:W-:Y:S01]  /*5850*/  FADD.FTZ R37, R193, R30 ;  /* 0x0000001ec1257221 */ /* 0x000fe20000010000 */
[----:B------:R-:W1:Y:S01]  /*5860*/  MUFU.EX2 R44, R44 ;  /* 0x0000002c002c7308 */ /* 0x000e620000000800 */
[----:B---3--:R-:W-:Y:S01]  /*5870*/  FADD.FTZ R2, R36, R35 ;  /* 0x0000002324027221 */ /* 0x008fe20000010000 */
[C---:B------:R-:W-:Y:S01]  /*5880*/  F2FP.F16.F32.PACK_AB R193, R14.reuse, R193 ;  /* 0x000000c10ec1723e */ /* 0x040fe200000000ff */
[----:B------:R-:W-:-:S04]  /*5890*/  FADD.FTZ R30, R14, R37 ;  /* 0x000000250e1e7221 */ /* 0x000fc80000010000 */
[----:B------:R-:W-:Y:S01]  /*58a0*/  FADD.FTZ R37, R195, R30 ;  /* 0x0000001ec3257221 */ /* 0x000fe20000010000 */
[----:B------:R2:W3:Y:S01]  /*58b0*/  MUFU.EX2 R15, R52 ;  /* 0x00000034000f7308 */ /* 0x0004e20000000800 */
[C---:B0-----:R-:W-:Y:S01]  /*58c0*/  FADD.FTZ R35, R13.reuse, R2 ;  /* 0x000000020d237221 */ /* 0x041fe20000010000 */
[----:B------:R-:W-:Y:S02]  /*58d0*/  IMAD.MOV.U32 R2, RZ, RZ, RZ ;  /* 0x000000ffff027224 */ /* 0x000fe400078e00ff */
[----:B------:R-:W-:Y:S01]  /*58e0*/  FADD.FTZ R30, R20, R37 ;  /* 0x00000025141e7221 */ /* 0x000fe20000010000 */
[----:B------:R-:W-:Y:S01]  /*58f0*/  F2FP.F16.F32.PACK_AB R196, R13, R36 ;  /* 0x000000240dc4723e */ /* 0x000fe200000000ff */
[----:B------:R-:W-:-:S04]  /*5900*/  IMAD.HI R32, R3, -0x6db6db6d, R2 ;  /* 0x9249249303207827 */ /* 0x000fc800078e0202 */
[----:B------:R-:W-:Y:S01]  /*5910*/  FADD.FTZ R37, R189, R30 ;  /* 0x0000001ebd257221 */ /* 0x000fe20000010000 */
[----:B------:R-:W0:Y:S01]  /*5920*/  MUFU.EX2 R64, R64 ;  /* 0x0000004000407308 */ /* 0x000e220000000800 */
[----:B-1----:R-:W-:Y:S01]  /*5930*/  FADD.FTZ R0, R44, R35 ;  /* 0x000000232c007221 */ /* 0x002fe20000010000 */
[C---:B------:R-:W-:Y:S01]  /*5940*/  F2FP.F16.F32.PACK_AB R189, R108.reuse, R189 ;  /* 0x000000bd6cbd723e */ /* 0x040fe200000000ff */
[----:B------:R-:W-:Y:S01]  /*5950*/  FADD.FTZ R2, R108, R37 ;  /* 0x000000256c027221 */ /* 0x000fe20000010000 */
[----:B------:R-:W-:Y:S02]  /*5960*/  F2FP.F16.F32.PACK_AB R195, R20, R195 ;  /* 0x000000c314c3723e */ /* 0x000fe400000000ff */
[----:B------:R-:W-:Y:S02]  /*5970*/  CS2R R108, SRZ ;  /* 0x00000000006c7805 */ /* 0x000fe4000001ff00 */
[----:B--2---:R-:W-:Y:S01]  /*5980*/  CS2R R52, SRZ ;  /* 0x0000000000347805 */ /* 0x004fe2000001ff00 */
[----:B------:R-:W-:Y:S01]  /*5990*/  FADD.FTZ R37, R191, R2 ;  /* 0x00000002bf257221 */ /* 0x000fe20000010000 */
[----:B------:R1:W2:Y:S01]  /*59a0*/  MUFU.EX2 R21, R66 ;  /* 0x0000004200157308 */ /* 0x0002a20000000800 */
[C---:B---3--:R-:W-:Y:S01]  /*59b0*/  FADD.FTZ R3, R15.reuse, R0 ;  /* 0x000000000f037221 */ /* 0x048fe20000010000 */
[C---:B------:R-:W-:Y:S01]  /*59c0*/  F2FP.F16.F32.PACK_AB R191, R38.reuse, R191 ;  /* 0x000000bf26bf723e */ /* 0x040fe200000000ff */
[----:B------:R-:W-:Y:S01]  /*59d0*/  FADD.FTZ R39, R38, R37 ;  /* 0x0000002526277221 */ /* 0x000fe20000010000 */
[----:B------:R-:W-:-:S02]  /*59e0*/  F2FP.F16.F32.PACK_AB R198, R15, R44 ;  /* 0x0000002c0fc6723e */ /* 0x000fc400000000ff */
[----:B------:R-:W-:Y:S01]  /*59f0*/  CS2R R44, SRZ ;  /* 0x00000000002c7805 */ /* 0x000fe2000001ff00 */
[----:B------:R-:W-:Y:S01]  /*5a00*/  FADD.FTZ R2, R26, R39 ;  /* 0x000000271a027221 */ /* 0x000fe20000010000 */
[----:B------:R-:W3:Y:S01]  /*5a10*/  MUFU.EX2 R68, R68 ;  /* 0x0000004400447308 */ /* 0x000ee20000000800 */
[----:B0-----:R-:W-:Y:S01]  /*5a20*/  FADD.FTZ R0, R64, R3 ;  /* 0x0000000340007221 */ /* 0x001fe20000010000 */
[----:B------:R-:W-:Y:S01]  /*5a30*/  SHF.R.U32.HI R39, RZ, 0x1f, R32 ;  /* 0x0000001fff277819 */ /* 0x000fe20000011620 */
[C---:B------:R-:W-:Y:S01]  /*5a40*/  FADD.FTZ R9, R185.reuse, R2 ;  /* 0x00000002b9097221 */ /* 0x040fe20000010000 */
[----:B------:R-:W-:Y:S02]  /*5a50*/  F2FP.F16.F32.PACK_AB R185, R185, R26 ;  /* 0x0000001ab9b9723e */ /* 0x000fe400000000ff */
[----:B-1----:R-:W-:Y:S02]  /*5a60*/  CS2R R66, SRZ ;  /* 0x0000000000427805 */ /* 0x002fe4000001ff00 */
[----:B------:R-:W-:Y:S01]  /*5a70*/  LEA.HI.SX32 R32, R32, R39, 0x1a ;  /* 0x0000002720207211 */ /* 0x000fe200078fd2ff */
[----:B------:R-:W-:Y:S01]  /*5a80*/  FADD.FTZ R2, R46, R9 ;  /* 0x000000092e027221 */ /* 0x000fe20000010000 */
[----:B------:R0:W1:Y:S01]  /*5a90*/  MUFU.EX2 R27, R70 ;  /* 0x00000046001b7308 */ /* 0x0000620000000800 */
[C---:B--2---:R-:W-:Y:S01]  /*5aa0*/  FADD.FTZ R3, R21.reuse, R0 ;  /* 0x0000000015037221 */ /* 0x044fe20000010000 */
[----:B------:R-:W-:Y:S01]  /*5ab0*/  F2FP.F16.F32.PACK_AB R192, R21, R64 ;  /* 0x0000004015c0723e */ /* 0x000fe200000000ff */
[C---:B------:R-:W-:Y:S01]  /*5ac0*/  FADD.FTZ R39, R187.reuse, R2 ;  /* 0x00000002bb277221 */ /* 0x040fe20000010000 */
[----:B------:R-:W-:-:S02]  /*5ad0*/  F2FP.F16.F32.PACK_AB R187, R187, R46 ;  /* 0x0000002ebbbb723e */ /* 0x000fc400000000ff */
[----:B------:R-:W-:Y:S02]  /*5ae0*/  CS2R R64, SRZ ;  /* 0x0000000000407805 */ /* 0x000fe4000001ff00 */
[----:B------:R-:W-:Y:S01]  /*5af0*/  CS2R R46, SRZ ;  /* 0x00000000002e7805 */ /* 0x000fe2000001ff00 */
[----:B------:R-:W-:Y:S01]  /*5b00*/  FADD.FTZ R2, R54, R39 ;  /* 0x0000002736027221 */ /* 0x000fe20000010000 */
[----:B------:R-:W2:Y:S01]  /*5b10*/  MUFU.EX2 R48, R48 ;  /* 0x0000003000307308 */ /* 0x000ea20000000800 */
[----:B---3--:R-:W-:Y:S01]  /*5b20*/  FADD.FTZ R0, R68, R3 ;  /* 0x0000000344007221 */ /* 0x008fe20000010000 */
[----:B0-----:R-:W-:Y:S01]  /*5b30*/  CS2R R70, SRZ ;  /* 0x0000000000467805 */ /* 0x001fe2000001ff00 */
[C---:B------:R-:W-:Y:S01]  /*5b40*/  FADD.FTZ R39, R181.reuse, R2 ;  /* 0x00000002b5277221 */ /* 0x040fe20000010000 */
[----:B------:R-:W-:Y:S02]  /*5b50*/  F2FP.F16.F32.PACK_AB R181, R181, R54 ;  /* 0x00000036b5b5723e */ /* 0x000fe400000000ff */
[----:B------:R-:W-:Y:S01]  /*5b60*/  CS2R R54, SRZ ;  /* 0x0000000000367805 */ /* 0x000fe2000001ff00 */
[----:B------:R-:W-:Y:S01]  /*5b70*/  FADD.FTZ R2, R58, R39 ;  /* 0x000000273a027221 */ /* 0x000fe20000010000 */
[----:B------:R0:W3:Y:S01]  /*5b80*/  MUFU.EX2 R29, R72 ;  /* 0x00000048001d7308 */ /* 0x0000e20000000800 */
[C---:B-1----:R-:W-:Y:S01]  /*5b90*/  FADD.FTZ R3, R27.reuse, R0 ;  /* 0x000000001b037221 */ /* 0x042fe20000010000 */
[----:B------:R-:W-:Y:S01]  /*5ba0*/  F2FP.F16.F32.PACK_AB R194, R27, R68 ;  /* 0x000000441bc2723e */ /* 0x000fe200000000ff */
[C---:B------:R-:W-:Y:S01]  /*5bb0*/  FADD.FTZ R41, R183.reuse, R2 ;  /* 0x00000002b7297221 */ /* 0x040fe20000010000 */
[----:B------:R-:W-:-:S02]  /*5bc0*/  F2FP.F16.F32.PACK_AB R183, R183, R58 ;  /* 0x0000003ab7b7723e */ /* 0x000fc400000000ff */
[----:B------:R-:W-:Y:S02]  /*5bd0*/  CS2R R68, SRZ ;  /* 0x0000000000447805 */ /* 0x000fe4000001ff00 */
[----:B------:R-:W-:Y:S02]  /*5be0*/  CS2R R58, SRZ ;  /* 0x00000000003a7805 */ /* 0x000fe4000001ff00 */
[----:B------:R-:W-:Y:S01]  /*5bf0*/  CS2R R26, SRZ ;  /* 0x00000000001a7805 */ /* 0x000fe2000001ff00 */
[----:B------:R-:W1:Y:S01]  /*5c00*/  MUFU.EX2 R74, R74 ;  /* 0x0000004a004a7308 */ /* 0x000e620000000800 */
[----:B--2---:R-:W-:Y:S01]  /*5c10*/  FADD.FTZ R0, R48, R3 ;  /* 0x0000000330007221 */ /* 0x004fe20000010000 */
[----:B0-----:R-:W-:-:S06]  /*5c20*/  CS2R R72, SRZ ;  /* 0x0000000000487805 */ /* 0x001fcc000001ff00 */
[----:B------:R0:W2:Y:S01]  /*5c30*/  MUFU.EX2 R31, R76 ;  /* 0x0000004c001f7308 */ /* 0x0000a20000000800 */
[C---:B---3--:R-:W-:Y:S01]  /*5c40*/  FADD.FTZ R3, R29.reuse, R0 ;  /* 0x000000001d037221 */ /* 0x048fe20000010000 */
[----:B------:R-:W-:Y:S02]  /*5c50*/  F2FP.F16.F32.PACK_AB R188, R29, R48 ;  /* 0x000000301dbc723e */ /* 0x000fe400000000ff */
[----:B------:R-:W-:Y:S02]  /*5c60*/  CS2R R48, SRZ ;  /* 0x0000000000307805 */ /* 0x000fe4000001ff00 */
[----:B------:R-:W-:Y:S02]  /*5c70*/  CS2R R28, SRZ ;  /* 0x00000000001c7805 */ /* 0x000fe4000001ff00 */
[----:B------:R-:W3:Y:S01]  /*5c80*/  MUFU.EX2 R78, R78 ;  /* 0x0000004e004e7308 */ /* 0x000ee20000000800 */
[----:B-1----:R-:W-:Y:S01]  /*5c90*/  FADD.FTZ R0, R74, R3 ;  /* 0x000000034a007221 */ /* 0x002fe20000010000 */
[----:B0-----:R-:W-:-:S06]  /*5ca0*/  CS2R R76, SRZ ;  /* 0x00000000004c7805 */ /* 0x001fcc000001ff00 */
[----:B------:R0:W1:Y:S01]  /*5cb0*/  MUFU.EX2 R33, R80 ;  /* 0x0000005000217308 */ /* 0x0000620000000800 */
[C---:B--2---:R-:W-:Y:S01]  /*5cc0*/  FADD.FTZ R3, R31.reuse, R0 ;  /* 0x000000001f037221 */ /* 0x044fe20000010000 */
[----:B------:R-:W-:Y:S02]  /*5cd0*/  F2FP.F16.F32.PACK_AB R190, R31, R74 ;  /* 0x0000004a1fbe723e */ /* 0x000fe400000000ff */
[----:B------:R-:W-:Y:S02]  /*5ce0*/  CS2R R74, SRZ ;  /* 0x00000000004a7805 */ /* 0x000fe4000001ff00 */
[----:B------:R-:W-:Y:S02]  /*5cf0*/  CS2R R30, SRZ ;  /* 0x00000000001e7805 */ /* 0x000fe4000001ff00 */
[----:B------:R-:W2:Y:S01]  /*5d00*/  MUFU.EX2 R84, R84 ;  /* 0x0000005400547308 */ /* 0x000ea20000000800 */
[----:B---3--:R-:W-:Y:S01]  /*5d10*/  FADD.FTZ R0, R78, R3 ;  /* 0x000000034e007221 */ /* 0x008fe20000010000 */
[----:B0-----:R-:W-:-:S06]  /*5d20*/  CS2R R80, SRZ ;  /* 0x0000000000507805 */ /* 0x001fcc000001ff00 */
[----:B------:R0:W3:Y:S01]  /*5d30*/  MUFU.EX2 R35, R86 ;  /* 0x0000005600237308 */ /* 0x0000e20000000800 */
[C---:B-1----:R-:W-:Y:S01]  /*5d40*/  FADD.FTZ R3, R33.reuse, R0 ;  /* 0x0000000021037221 */ /* 0x042fe20000010000 */
[----:B------:R-:W-:Y:S02]  /*5d50*/  F2FP.F16.F32.PACK_AB R184, R33, R78 ;  /* 0x0000004e21b8723e */ /* 0x000fe400000000ff */
[----:B------:R-:W-:-:S04]  /*5d60*/  CS2R R78, SRZ ;  /* 0x00000000004e7805 */ /* 0x000fc8000001ff00 */
[----:B------:R-:W1:Y:S01]  /*5d70*/  MUFU.EX2 R88, R88 ;  /* 0x0000005800587308 */ /* 0x000e620000000800 */
[----:B--2---:R-:W-:Y:S01]  /*5d80*/  FADD.FTZ R0, R84, R3 ;  /* 0x0000000354007221 */ /* 0x004fe20000010000 */
[----:B0-----:R-:W-:-:S06]  /*5d90*/  CS2R R86, SRZ ;  /* 0x0000000000567805 */ /* 0x001fcc000001ff00 */
[----:B------:R-:W0:Y:S01]  /*5da0*/  MUFU.EX2 R100, R100 ;  /* 0x0000006400647308 */ /* 0x000e220000000800 */
[C---:B---3--:R-:W-:Y:S01]  /*5db0*/  FADD.FTZ R3, R35.reuse, R0 ;  /* 0x0000000023037221 */ /* 0x048fe20000010000 */
[----:B------:R-:W-:Y:S02]  /*5dc0*/  F2FP.F16.F32.PACK_AB R186, R35, R84 ;  /* 0x0000005423ba723e */ /* 0x000fe400000000ff */
[----:B------:R-:W-:Y:S02]  /*5dd0*/  CS2R R84, SRZ ;  /* 0x0000000000547805 */ /* 0x000fe4000001ff00 */
[----:B------:R-:W-:Y:S02]  /*5de0*/  CS2R R34, SRZ ;  /* 0x0000000000227805 */ /* 0x000fe4000001ff00 */
[----:B------:R2:W3:Y:S01]  /*5df0*/  MUFU.EX2 R37, R90 ;  /* 0x0000005a00257308 */ /* 0x0004e20000000800 */
[----:B-1----:R-:W-:-:S07]  /*5e00*/  FADD.FTZ R0, R88, R3 ;  /* 0x0000000358007221 */ /* 0x002fce0000010000 */
[----:B------:R1:W4:Y:S01]  /*5e10*/  MUFU.EX2 R177, R102 ;  /* 0x0000006600b17308 */ /* 0x0003220000000800 */
[----:B0-----:R-:W-:Y:S01]  /*5e20*/  FADD.FTZ R2, R100, R41 ;  /* 0x0000002964027221 */ /* 0x001fe20000010000 */
[----:B--2---:R-:W-:-:S06]  /*5e30*/  CS2R R90, SRZ ;  /* 0x00000000005a7805 */ /* 0x004fcc000001ff00 */
[----:B------:R-:W0:Y:S01]  /*5e40*/  MUFU.EX2 R92, R92 ;  /* 0x0000005c005c7308 */ /* 0x000e220000000800 */
[C---:B---3--:R-:W-:Y:S01]  /*5e50*/  FADD.FTZ R3, R37.reuse, R0 ;  /* 0x0000000025037221 */ /* 0x048fe20000010000 */
[----:B------:R-:W-:Y:S02]  /*5e60*/  F2FP.F16.F32.PACK_AB R180, R37, R88 ;  /* 0x0000005825b4723e */ /* 0x000fe400000000ff */
[----:B-1----:R-:W-:Y:S02]  /*5e70*/  CS2R R102, SRZ ;  /* 0x0000000000667805 */ /* 0x002fe4000001ff00 */
[----:B------:R-:W-:Y:S02]  /*5e80*/  CS2R R88, SRZ ;  /* 0x0000000000587805 */ /* 0x000fe4000001ff00 */
[----:B------:R-:W-:Y:S01]  /*5e90*/  CS2R R36, SRZ ;  /* 0x0000000000247805 */ /* 0x000fe2000001ff00 */
        /* <DEDUP_REMOVED lines=8> */
[----:B--2---:R-:W-:-:S03]  /*5f20*/  CS2R R94, SRZ ;  /* 0x00000000005e7805 */ /* 0x004fc6000001ff00 */
[C---:B------:R-:W-:Y:S01]  /*5f30*/  FADD.FTZ R3, R179.reuse, R2 ;  /* 0x00000002b3037221 */ /* 0x040fe20000010000 */
[----:B------:R-:W-:Y:S01]  /*5f40*/  F2FP.F16.F32.PACK_AB R179, R179, R104 ;  /* 0x00000068b3b3723e */ /* 0x000fe200000000ff */
[----:B------:R-:W-:Y:S01]  /*5f50*/  IMAD.MOV.U32 R2, RZ, RZ, 0x3f800000 ;  /* 0x3f800000ff027424 */ /* 0x000fe200078e00ff */
        /* <DEDUP_REMOVED lines=11> */
[----:B------:R-:W-:Y:S01]  /*6010*/  F2FP.F16.F32.PACK_AB R176, R39, R96 ;  /* 0x0000006027b0723e */ /* 0x000fe200000000ff */
[----:B------:R-:W-:Y:S01]  /*6020*/  IMAD.MOV.U32 R0, RZ, RZ, 0x3f800000 ;  /* 0x3f800000ff007424 */ /* 0x000fe200078e00ff */
[----:B------:R-:W-:Y:S02]  /*6030*/  CS2R R96, SRZ ;  /* 0x0000000000607805 */ /* 0x000fe4000001ff00 */
[----:B------:R-:W-:Y:S01]  /*6040*/  CS2R R38, SRZ ;  /* 0x0000000000267805 */ /* 0x000fe2000001ff00 */
[----:B---3--:R-:W-:Y:S01]  /*6050*/  FADD.FTZ R4, R98, R11 ;  /* 0x0000000b62047221 */ /* 0x008fe20000010000 */
[----:B------:R-:W-:Y:S02]  /*6060*/  VIMNMX R11, RZ, R32, !PT ;  /* 0x00000020ff0b7248 */ /* 0x000fe40007fe0100 */
[----:B0-----:R-:W-:-:S02]  /*6070*/  CS2R R50, SRZ ;  /* 0x0000000000327805 */ /* 0x001fc4000001ff00 */
[----:B------:R-:W-:Y:S02]  /*6080*/  CS2R R32, SRZ ;  /* 0x0000000000207805 */ /* 0x000fe4000001ff00 */
[----:B------:R-:W-:Y:S01]  /*6090*/  ISETP.GE.AND P3, PT, R8, R11, PT ;  /* 0x0000000b0800720c */ /* 0x000fe20003f66270 */
[C---:B-1----:R-:W-:Y:S01]  /*60a0*/  FADD.FTZ R4, R25.reuse, R4 ;  /* 0x0000000419047221 */ /* 0x042fe20000010000 */
[----:B------:R-:W-:Y:S02]  /*60b0*/  F2FP.F16.F32.PACK_AB R178, R25, R98 ;  /* 0x0000006219b2723e */ /* 0x000fe400000000ff */
[----:B------:R-:W-:Y:S02]  /*60c0*/  CS2R R98, SRZ ;  /* 0x0000000000627805 */ /* 0x000fe4000001ff00 */
[----:B------:R-:W-:-:S07]  /*60d0*/  CS2R R24, SRZ ;  /* 0x0000000000187805 */ /* 0x000fce000001ff00 */
[----:B------:R-:W-:Y:S05]  /*60e0*/  @!P3 BRA `(.L_x_5720) ;  /* 0x0000004800b8b947 */ /* 0x000fea0003800000 */
[----:B------:R-:W-:Y:S01]  /*60f0*/  IMAD.MOV.U32 R9, RZ, RZ, R6 ;  /* 0x000000ffff097224 */ /* 0x000fe200078e0006 */
[----:B------:R-:W-:Y:S01]  /*6100*/  UMOV UR38, UR39 ;  /* 0x0000002700267c82 */ /* 0x000fe20008000000 */
[----:B------:R-:W-:Y:S01]  /*6110*/  IMAD.MOV.U32 R10, RZ, RZ, R7 ;  /* 0x000000ffff0a7224 */ /* 0x000fe200078e0007 */
[----:B------:R-:W-:Y:S01]  /*6120*/  UMOV UR6, UR36 ;  /* 0x0000002400067c82 */ /* 0x000fe20008000000 */
[----:B------:R-:W-:Y:S01]  /*6130*/  IMAD.MOV.U32 R2, RZ, RZ, 0x3f800000 ;  /* 0x3f800000ff027424 */ /* 0x000fe200078e00ff */
[----:B------:R-:W-:Y:S01]  /*6140*/  ULDC UR5, c[0x0][0x9d8] ;  /* 0x0002760000057ab9 */ /* 0x000fe20000000800 */
[----:B------:R-:W-:-:S07]  /*6150*/  IMAD.MOV.U32 R119, RZ, RZ, RZ ;  /* 0x000000ffff777224 */ /* 0x000fce00078e00ff */
.L_x_5729:
[----:B------:R-:W-:-:S04]  /*6160*/  UIADD3 UR4, UR6, 0x1, URZ ;  /* 0x0000000106047890 */ /* 0x000fc8000fffe03f */
[----:B------:R-:W-:-:S04]  /*6170*/  UISETP.NE.AND UP0, UPT, UR4, 0x2, UPT ;  /* 0x000000020400788c */ /* 0x000fc8000bf05270 */
[----:B------:R-:W-:Y:S02]  /*6180*/  USEL UR39, URZ, 0x1, UP0 ;  /* 0x000000013f277887 */ /* 0x000fe40008000000 */
[----:B------:R-:W-:Y:S02]  /*6190*/  USEL UR36, UR4, URZ, UP0 ;  /* 0x0000003f04247287 */ /* 0x000fe40008000000 */
[----:B------:R-:W-:Y:S01]  /*61a0*/  ULOP3.LUT UR39, UR38, UR39, URZ, 0x3c, !UPT ;  /* 0x0000002726277292 */ /* 0x000fe2000f8e3c3f */
[----:B------:R-:W-:Y:S11]  /*61b0*/  @!P0 BRA `(.L_x_5721) ;  /* 0x0000000000048947 */ /* 0x000ff60003800000 */
[----:B------:R-:W-:Y:S01]  /*61c0*/  BPT.TRAP 0x1 ;  /* 0x000000040000795c */ /* 0x000fe20000300000 */
.L_x_5721:
[----:B------:R-:W-:Y:S01]  /*61d0*/  ULEA UR7, UR36, UR37, 0x3 ;  /* 0x0000002524077291 */ /* 0x000fe2000f8e183f */
[----:B------:R-:W-:-:S05]  /*61e0*/  IMAD.U32 R5, RZ, RZ, UR39 ;  /* 0x00000027ff057e24 */ /* 0x000fca000f8e00ff */
[----:B------:R-:W-:-:S04]  /*61f0*/  SHF.L.U32 R5, R5, 0x1f, RZ ;  /* 0x0000001f05057819 */ /* 0x000fc800000006ff */
[----:B------:R0:W1:Y:S01]  /*6200*/  SYNCS.PHASECHK.TRANS64.TRYWAIT P3, [UR7+0x36830], R5 ;  /* 0x03683005ff0075a7 */ /* 0x0000620008060147 */
[----:B------:R-:W-:Y:S05]  /*6210*/  @!P0 BRA `(.L_x_5722) ;  /* 0x0000000000048947 */ /* 0x000fea0003800000 */
[----:B------:R-:W-:Y:S01]  /*6220*/  BPT.TRAP 0x1 ;  /* 0x000000040000795c */ /* 0x000fe20000300000 */
.L_x_5722:
[----:B-1----:R-:W-:Y:S05]  /*6230*/  @P3 BRA `(.L_x_5723) ;  /* 0x0000000000083947 */ /* 0x002fea0003800000 */
[----:B------:R-:W1:Y:S02]  /*6240*/  SYNCS.PHASECHK.TRANS64.TRYWAIT P3, [UR7+0x36830], R5 ;  /* 0x03683005ff0075a7 */ /* 0x000e640008060147 */
[----:B-1----:R-:W-:Y:S05]  /*6250*/  @!P3 BRA `(.L_x_5724) ;  /* 0x0000010c00b8b947 */ /* 0x002fea0003800000 */
.L_x_5723:
[----:B------:R-:W-:Y:S01]  /*6260*/  UIMAD UR4, UR36, 0xa80, UR60 ;  /* 0x00000a80240478a4 */ /* 0x000fe2000f8e023c */
[----:B------:R-:W-:Y:S01]  /*6270*/  WARPGROUP.ARRIVE ;  /* 0x00000000000079c5 */ /* 0x000fe20000000000 */
[----:B------:R-:W-:Y:S01]  /*6280*/  UMOV UR59, 0x40000040 ;  /* 0x40000040003b7882 */ /* 0x000fe20000000000 */
[----:B------:R-:W-:Y:S01]  /*6290*/  UMOV UR19, 0x40000040 ;  /* 0x4000004000137882 */ /* 0x000fe20000000000 */
        /* <DEDUP_REMOVED lines=587> */
.L_x_5725:
[----:B------:R-:W-:Y:S01]  /*8750*/  ULEA UR10, UR6, UR37, 0x3 ;  /* 0x00000025060a7291 */ /* 0x000fe2000f8e183f */
[----:B------:R-:W-:-:S05]  /*8760*/  IMAD.U32 R0, RZ, RZ, UR38 ;  /* 0x00000026ff007e24 */ /* 0x000fca000f8e00ff */
[----:B------:R-:W-:-:S04]  /*8770*/  SHF.L.U32 R0, R0, 0x1f, RZ ;  /* 0x0000001f00007819 */ /* 0x000fc800000006ff */
[----:B------:R2:W3:Y:S01]  /*8780*/  SYNCS.PHASECHK.TRANS64.TRYWAIT P3, [UR10+0x36850], R0 ;  /* 0x03685000ff0075a7 */ /* 0x0004e2000806014a */
[----:B------:R-:W-:Y:S05]  /*8790*/  @!P0 BRA `(.L_x_5726) ;  /* 0x0000000000048947 */ /* 0x000fea0003800000 */
[----:B------:R-:W-:Y:S01]  /*87a0*/  BPT.TRAP 0x1 ;  /* 0x000000040000795c */ /* 0x000fe20000300000 */
.L_x_5726:
[----:B---3--:R-:W-:Y:S05]  /*87b0*/  @P3 BRA `(.L_x_5727) ;  /* 0x0000000000083947 */ /* 0x008fea0003800000 */
[----:B------:R-:W3:Y:S02]  /*87c0*/  SYNCS.PHASECHK.TRANS64.TRYWAIT P3, [UR10+0x36850], R0 ;  /* 0x03685000ff0075a7 */ /* 0x000ee4000806014a */
[----:B---3--:R-:W-:Y:S05]  /*87d0*/  @!P3 BRA `(.L_x_5728) ;  /* 0x000000e80070b947 */ /* 0x008fea0003800000 */
.L_x_5727:
[----:B------:R-:W-:Y:S01]  /*87e0*/  UIADD3 UR4, UR37, 0x400, URZ ;  /* 0x0000040025047890 */ /* 0x000fe2000fffe03f */
[----:B------:R-:W-:Y:S01]  /*87f0*/  WARPGROUP.ARRIVE ;  /* 0x00000000000079c5 */ /* 0x000fe20000000000 */
[----:B------:R-:W-:Y:S01]  /*8800*/  UMOV UR15, 0x40000040 ;  /* 0x40000040000f7882 */ /* 0x000fe20000000000 */
[----:B------:R-:W-:Y:S01]  /*8810*/  FMUL.FTZ R15, R165, UR5 ;  /* 0x00000005a50f7c20 */ /* 0x000fe20008410000 */
[----:B------:R-:W-:Y:S01]  /*8820*/  USHF.R.U32.HI UR4, URZ, 0x4, UR4 ;  /* 0x000000043f047899 */ /* 0x000fe20008011604 */
[----:B------:R-:W3:Y:S01]  /*8830*/  @P2 LDC R165, c[0x0][0x450] ;  /* 0x00011400ffa52b82 */ /* 0x000ee20000000800 */
[----:B------:R-:W-:Y:S01]  /*8840*/  FMUL.FTZ R14, R161, UR5 ;  /* 0x00000005a10e7c20 */ /* 0x000fe20008410000 */
[----:B------:R-:W-:Y:S01]  /*8850*/  IMAD.IADD R161, R22, 0x1, R17 ;  /* 0x0000000116a17824 */ /* 0x000fe200078e0211 */
[----:B------:R-:W-:Y:S01]  /*8860*/  ULOP3.LUT UR4, UR4, 0x3fff, URZ, 0xc0, !UPT ;  /* 0x00003fff04047892 */ /* 0x000fe2000f8ec03f */
[----:B------:R-:W-:Y:S01]  /*8870*/  FMUL.FTZ R13, R160, UR5 ;  /* 0x00000005a00d7c20 */ /* 0x000fe20008410000 */
[----:B------:R-:W-:Y:S01]  /*8880*/  FMUL.FTZ R160, R152, UR5 ;  /* 0x0000000598a07c20 */ /* 0x000fe20008410000 */
[----:B------:R-:W-:Y:S01]  /*8890*/  FMUL.FTZ R152, R159, UR5 ;  /* 0x000000059f987c20 */ /* 0x000fe20008410000 */
[----:B------:R-:W-:Y:S01]  /*88a0*/  ULOP3.LUT UR4, UR4, 0x3800000, URZ, 0xfc, !UPT ;  /* 0x0380000004047892 */ /* 0x000fe2000f8efc3f */
[----:B------:R-:W4:Y:S01]  /*88b0*/  LDC R159, c[0x0][0x2f0] ;  /* 0x0000bc00ff9f7b82 */ /* 0x000f220000000800 */
[----:B------:R-:W-:Y:S01]  /*88c0*/  FMUL.FTZ R20, R164, UR5 ;  /* 0x00000005a4147c20 */ /* 0x000fe20008410000 */
[----:B------:R-:W-:Y:S01]  /*88d0*/  FMUL.FTZ R164, R146, UR5 ;  /* 0x0000000592a47c20 */ /* 0x000fe20008410000 */
[----:B------:R-:W-:Y:S01]  /*88e0*/  UIMAD UR4, UR6, 0xa80, UR4 ;  /* 0x00000a80060478a4 */ /* 0x000fe2000f8e0204 */
[----:B------:R-:W-:Y:S01]  /*88f0*/  FMUL.FTZ R21, R153, UR5 ;  /* 0x0000000599157c20 */ /* 0x000fe20008410000 */
[----:B------:R-:W-:Y:S01]  /*8900*/  FMUL.FTZ R153, R157, UR5 ;  /* 0x000000059d997c20 */ /* 0x000fe20008410000 */
[----:B------:R-:W-:Y:S01]  /*8910*/  FMUL.FTZ R157, R144, UR5 ;  /* 0x00000005909d7c20 */ /* 0x000fe20008410000 */
[----:B------:R-:W-:Y:S01]  /*8920*/  UIADD3 UR6, UR4, 0x80, URZ ;  /* 0x0000008004067890 */ /* 0x000fe2000fffe03f */
[----:B01----:R-:W-:Y:S01]  /*8930*/  FMUL.FTZ R5, R174, UR5 ;  /* 0x00000005ae057c20 */ /* 0x003fe20008410000 */
[----:B------:R-:W-:Y:S01]  /*8940*/  FMUL.FTZ R6, R175, UR5 ;  /* 0x00000005af067c20 */ /* 0x000fe20008410000 */
[----:B------:R-:W-:Y:S01]  /*8950*/  UMOV UR14, UR4 ;  /* 0x00000004000e7c82 */ /* 0x000fe20008000000 */
[----:B------:R-:W-:Y:S01]  /*8960*/  ULDC UR11, c[0x0][0x288] ;  /* 0x0000a200000b7ab9 */ /* 0x000fe20000000800 */
[----:B------:R-:W-:Y:S01]  /*8970*/  HGMMA.64x192x16.F32 R24, R200, gdesc[UR12].tnspB, R24, gsb0 ;  /* 0x42e0000cc8187df0 */ /* 0x000fe20008000818 */
[----:B------:R-:W-:Y:S01]  /*8980*/  UMOV UR15, 0x40000040 ;  /* 0x40000040000f7882 */ /* 0x000fe20000000000 */
[----:B------:R-:W-:Y:S01]  /*8990*/  UMOV UR14, UR6 ;  /* 0x00000006000e7c82 */ /* 0x000fe20008000000 */
[----:B------:R-:W-:Y:S01]  /*89a0*/  UIADD3 UR6, UR4, 0x100, URZ ;  /* 0x0000010004067890 */ /* 0x000fe2000fffe03f */
[----:B------:R-:W-:Y:S01]  /*89b0*/  MUFU.TANH R5, R5 ;  /* 0x0000000500057308 */ /* 0x000fe20000002400 */
[----:B------:R-:W-:Y:S01]  /*89c0*/  FMUL.FTZ R162, R162, UR5 ;  /* 0x00000005a2a27c20 */ /* 0x000fe20008410000 */
[----:B------:R-:W-:Y:S01]  /*89d0*/  FMUL.FTZ R163, R163, UR5 ;  /* 0x00000005a3a37c20 */ /* 0x000fe20008410000 */
[----:B------:R-:W-:Y:S01]  /*89e0*/  FMUL.FTZ R174, R166, UR5 ;  /* 0x00000005a6ae7c20 */ /* 0x000fe20008410000 */
[----:B------:R-:W-:Y:S01]  /*89f0*/  FMUL.FTZ R12, R172, UR5 ;  /* 0x00000005ac0c7c20 */ /* 0x000fe20008410000 */
[----:B------:R-:W-:Y:S01]  /*8a00*/  FMUL.FTZ R172, R167, UR5 ;  /* 0x00000005a7ac7c20 */ /* 0x000fe20008410000 */
[----:B--2---:R-:W-:Y:S01]  /*8a10*/  FMUL.FTZ R0, R168, UR5 ;  /* 0x00000005a8007c20 */ /* 0x004fe20008410000 */
        /* <DEDUP_REMOVED lines=31> */
[----:B------:R-:W-:-:S02]  /*8c10*/  UMOV UR38, UR39 ;  /* 0x0000002700267c82 */ /* 0x000fc40008000000 */
        /* <DEDUP_REMOVED lines=54> */
[----:B------:R-:W0:Y:S02]  /*8f80*/  @P2 LDC R154, c[0x0][0x44c] ;  /* 0x00011300ff9a2b82 */ /* 0x000e240000000800 */
[----:B------:R-:W-:Y:S01]  /*8f90*/  HGMMA.64x192x16.F32 R24, R192, gdesc[UR12].tnspB, R24, gsb0 ;  /* 0x42e0000cc0187df0 */ /* 0x000fe20008000818 */
[----:B------:R-:W-:Y:S01]  /*8fa0*/  UMOV UR14, UR6 ;  /* 0x00000006000e7c82 */ /* 0x000fe20008000000 */
[----:B------:R-:W-:Y:S01]  /*8fb0*/  UMOV UR15, 0x40000040 ;  /* 0x40000040000f7882 */ /* 0x000fe20000000000 */
[----:B------:R-:W1:Y:S01]  /*8fc0*/  MUFU.TANH R198, R198 ;  /* 0x000000c600c67308 */ /* 0x000e620000002400 */
[----:B------:R-:W-:-:S07]  /*8fd0*/  UIADD3 UR6, UR4, 0x200, URZ ;  /* 0x0000020004067890 */ /* 0x000fce000fffe03f */
[----:B------:R-:W2:Y:S08]  /*8fe0*/  MUFU.TANH R196, R196 ;  /* 0x000000c400c47308 */ /* 0x000eb00000002400 */
[----:B------:R-:W5:Y:S01]  /*8ff0*/  MUFU.TANH R170, R170 ;  /* 0x000000aa00aa7308 */ /* 0x000f620000002400 */
[----:B0-----:R-:W-:-:S05]  /*9000*/  @P2 IMAD.HI.U32 R154, R161, R154, RZ ;  /* 0x0000009aa19a2227 */ /* 0x001fca00078e00ff */
[----:B---3--:R-:W-:Y:S01]  /*9010*/  @P2 SHF.R.U32.HI R161, RZ, R165, R154 ;  /* 0x000000a5ffa12219 */ /* 0x008fe2000001169a */
[----:B------:R-:W-:Y:S01]  /*9020*/  FMUL.FTZ R154, R151, UR5 ;  /* 0x00000005979a7c20 */ /* 0x000fe20008410000 */
[----:B------:R-:W-:-:S03]  /*9030*/  MOV R165, 0xffffff90 ;  /* 0xffffff9000a57802 */ /* 0x000fc60000000f00 */
[----:B------:R-:W0:Y:S02]  /*9040*/  SHFL.IDX PT, R146, R161, 0x1, 0x1c1f ;  /* 0x003c1f00a1927f89 */ /* 0x000e2400000e0000 */
[----:B------:R-:W-:Y:S01]  /*9050*/  IMAD R144, R8, R165, 0x1 ;  /* 0x0000000108907424 */ /* 0x000fe200078e02a5 */
[----:B------:R-:W3:Y:S01]  /*9060*/  MUFU.TANH R154, R154 ;  /* 0x0000009a009a7308 */ /* 0x000ee20000002400 */
[----:B------:R-:W5:Y:S02]  /*9070*/  SHFL.IDX PT, R128, R161, RZ, 0x1c1f ;  /* 0x001c1fffa1807589 */ /* 0x000f6400000e0000 */
[----:B------:R-:W-:-:S04]  /*9080*/  IMAD R144, R19, -0x2, R144 ;  /* 0xfffffffe13907824 */ /* 0x000fc800078e0290 */
[----:B----4-:R-:W-:-:S05]  /*9090*/  IMAD R159, R159, UR61, R144 ;  /* 0x0000003d9f9f7c24 */ /* 0x010fca000f8e0290 */
[----:B0-----:R-:W-:-:S04]  /*90a0*/  IADD3 R151, R146, -UR11, R159 ;  /* 0x8000000b92977c10 */ /* 0x001fc8000fffe09f */
[C---:B------:R-:W-:Y:S02]  /*90b0*/  ISETP.GT.AND P3, PT, R151.reuse, RZ, PT ;  /* 0x000000ff9700720c */ /* 0x040fe40003f64270 */
[C---:B------:R-:W-:Y:S02]  /*90c0*/  ISETP.GT.AND P4, PT, R151.reuse, 0x1, PT ;  /* 0x000000019700780c */ /* 0x040fe40003f84270 */
[----:B-1----:R-:W-:Y:S02]  /*90d0*/  FSEL R198, R198, -INF , P3 ;  /* 0xff800000c6c67808 */ /* 0x002fe40001800000 */
[----:B------:R-:W-:Y:S02]  /*90e0*/  ISETP.GT.AND P3, PT, R151, 0x8, PT ;  /* 0x000000089700780c */ /* 0x000fe40003f64270 */
[----:B--2---:R-:W-:Y:S02]  /*90f0*/  FSEL R196, R196, -INF , P4 ;  /* 0xff800000c4c47808 */ /* 0x004fe40002000000 */
[----:B------:R-:W-:-:S02]  /*9100*/  FMNMX.FTZ R165, R198, R9, !PT ;  /* 0x00000009c6a57209 */ /* 0x000fc40007810000 */
[----:B------:R-:W-:Y:S02]  /*9110*/  ISETP.GT.AND P4, PT, R151, 0x9, PT ;  /* 0x000000099700780c */ /* 0x000fe40003f84270 */
[----:B------:R-:W-:Y:S02]  /*9120*/  FMNMX.FTZ R165, R196, R165, !PT ;  /* 0x000000a5c4a57209 */ /* 0x000fe40007810000 */
[----:B-----5:R-:W-:-:S04]  /*9130*/  IADD3 R159, R128, -UR11, R159 ;  /* 0x8000000b809f7c10 */ /* 0x020fc8000fffe09f */
[----:B------:R-:W-:-:S04]  /*9140*/  ISETP.GT.AND P5, PT, R159, 0x1, PT ;  /* 0x000000019f00780c */ /* 0x000fc80003fa4270 */
[----:B------:R-:W-:Y:S02]  /*9150*/  FSEL R2, R2, -INF , P5 ;  /* 0xff80000002027808 */ /* 0x000fe40002800000 */
[----:B------:R-:W-:-:S04]  /*9160*/  ISETP.GT.AND P5, PT, R159, 0x9, PT ;  /* 0x000000099f00780c */ /* 0x000fc80003fa4270 */
[----:B------:R-:W-:Y:S02]  /*9170*/  FSEL R120, R7, -INF , P5 ;  /* 0xff80000007787808 */ /* 0x000fe40002800000 */
[----:B------:R-:W-:-:S04]  /*9180*/  ISETP.GT.AND P5, PT, R159, 0x11, PT ;  /* 0x000000119f00780c */ /* 0x000fc80003fa4270 */
[----:B------:R-:W-:Y:S02]  /*9190*/  FSEL R14, R14, -INF , P5 ;  /* 0xff8000000e0e7808 */ /* 0x000fe40002800000 */
[----:B------:R-:W-:Y:S01]  /*91a0*/  ISETP.GT.AND P5, PT, R159, 0x19, PT ;  /* 0x000000199f00780c */ /* 0x000fe20003fa4270 */
[----:B------:R-:W-:Y:S02]  /*91b0*/  WARPGROUP.DEPBAR.LE gsb0, 0x0 ;  /* 0x00008000000079c5 */ /* 0x000fe40000010000 */
[----:B------:R-:W-:Y:S01]  /*91c0*/  WARPGROUP.ARRIVE ;  /* 0x00000000000079c5 */ /* 0x000fe20000000000 */
[----:B------:R-:W-:Y:S02]  /*91d0*/  FSEL R194, R5, -INF , P3 ;  /* 0xff80000005c27808 */ /* 0x000fe40001800000 */
[C---:B------:R-:W-:Y:S01]  /*91e0*/  ISETP.GT.AND P3, PT, R151.reuse, 0x10, PT ;  /* 0x000000109700780c */ /* 0x040fe20003f64270 */
[----:B------:R-:W0:Y:S01]  /*91f0*/  MUFU.TANH R5, R122 ;  /* 0x0000007a00057308 */ /* 0x000e220000002400 */
[----:B------:R-:W-:Y:S01]  /*9200*/  FSEL R192, R6, -INF , P4 ;  /* 0xff80000006c07808 */ /* 0x000fe20002000000 */
[----:B------:R-:W-:Y:S01]  /*9210*/  HGMMA.64x192x16.F32 R24, R188, gdesc[UR12].tnspB, R24, gsb0 ;  /* 0x42e0000cbc187df0 */ /* 0x000fe20008000818 */
[----:B------:R-:W-:Y:S01]  /*9220*/  FMNMX.FTZ R165, R194, R165, !PT ;  /* 0x000000a5c2a57209 */ /* 0x000fe20007810000 */
[----:B------:R-:W-:Y:S01]  /*9230*/  UMOV UR14, UR6 ;  /* 0x00000006000e7c82 */ /* 0x000fe20008000000 */
[----:B------:R-:W-:Y:S01]  /*9240*/  ISETP.GT.AND P4, PT, R151, 0x11, PT ;  /* 0x000000119700780c */ /* 0x000fe20003f84270 */
[----:B------:R-:W-:Y:S01]  /*9250*/  UMOV UR15, 0x40000040 ;  /* 0x40000040000f7882 */ /* 0x000fe20000000000 */
[----:B------:R-:W-:Y:S01]  /*9260*/  FMNMX.FTZ R165, R192, R165, !PT ;  /* 0x000000a5c0a57209 */ /* 0x000fe20007810000 */
[----:B------:R1:W2:Y:S01]  /*9270*/  MUFU.TANH R6, R123 ;  /* 0x0000007b00067308 */ /* 0x0002a20000002400 */
[----:B------:R-:W-:-:S02]  /*9280*/  UIADD3 UR6, UR4, 0x280, URZ ;  /* 0x0000028004067890 */ /* 0x000fc4000fffe03f */
[----:B------:R-:W-:Y:S01]  /*9290*/  UIADD3 UR4, UR4, 0x300, URZ ;  /* 0x0000030004047890 */ /* 0x000fe2000fffe03f */
[----:B-1----:R-:W-:-:S06]  /*92a0*/  FMUL.FTZ R123, R149, UR5 ;  /* 0x00000005957b7c20 */ /* 0x002fcc0008410000 */
[----:B------:R-:W-:Y:S01]  /*92b0*/  MUFU.TANH R123, R123 ;  /* 0x0000007b007b7308 */ /* 0x000fe20000002400 */
[----:B------:R-:W-:Y:S02]  /*92c0*/  WARPGROUP.DEPBAR.LE gsb0, 0x0 ;  /* 0x00008000000079c5 */ /* 0x000fe40000010000 */
[----:B------:R-:W-:Y:S01]  /*92d0*/  FSEL R190, R162, -INF , P3 ;  /* 0xff800000a2be7808 */ /* 0x000fe20001800000 */
[----:B------:R-:W-:Y:S01]  /*92e0*/  WARPGROUP.ARRIVE ;  /* 0x00000000000079c5 */ /* 0x000fe20000000000 */
[----:B------:R-:W-:Y:S02]  /*92f0*/  ISETP.GT.AND P3, PT, R151, 0x18, PT ;  /* 0x000000189700780c */ /* 0x000fe40003f64270 */
[----:B------:R-:W-:Y:S02]  /*9300*/  FSEL R188, R163, -INF , P4 ;  /* 0xff800000a3bc7808 */ /* 0x000fe40002000000 */
[----:B------:R-:W-:Y:S01]  /*9310*/  FMNMX.FTZ R165, R190, R165, !PT ;  /* 0x000000a5bea57209 */ /* 0x000fe20007810000 */
[----:B------:R-:W-:Y:S01]  /*9320*/  HGMMA.64x192x16.F32 R24, R184, gdesc[UR12].tnspB, R24, gsb0 ;  /* 0x42e0000cb8187df0 */ /* 0x000fe20008000818 */
[C---:B------:R-:W-:Y:S01]  /*9330*/  ISETP.GT.AND P4, PT, R151.reuse, 0x19, PT ;  /* 0x000000199700780c */ /* 0x040fe20003f84270 */
[----:B------:R-:W-:Y:S01]  /*9340*/  UMOV UR14, UR6 ;  /* 0x00000006000e7c82 */ /* 0x000fe20008000000 */
[----:B------:R-:W-:Y:S01]  /*9350*/  FSEL R174, R174, -INF , P3 ;  /* 0xff800000aeae7808 */ /* 0x000fe20001800000 */
[----:B------:R-:W-:Y:S01]  /*9360*/  UMOV UR15, 0x40000040 ;  /* 0x40000040000f7882 */ /* 0x000fe20000000000 */
[----:B------:R-:W-:Y:S01]  /*9370*/  FMNMX.FTZ R165, R188, R165, !PT ;  /* 0x000000a5bca57209 */ /* 0x000fe20007810000 */
[----:B------:R-:W-:Y:S01]  /*9380*/  UMOV UR6, UR4 ;  /* 0x0000000400067c82 */ /* 0x000fe20008000000 */
[----:B------:R-:W-:-:S02]  /*9390*/  ISETP.GT.AND P3, PT, R151, 0x20, PT ;  /* 0x000000209700780c */ /* 0x000fc40003f64270 */
[----:B------:R-:W-:Y:S02]  /*93a0*/  FSEL R172, R172, -INF , P4 ;  /* 0xff800000acac7808 */ /* 0x000fe40002000000 */
[----:B------:R-:W-:Y:S02]  /*93b0*/  FMNMX.FTZ R165, R174, R165, !PT ;  /* 0x000000a5aea57209 */ /* 0x000fe40007810000 */
[C---:B------:R-:W-:Y:S02]  /*93c0*/  ISETP.GT.AND P4, PT, R151.reuse, 0x21, PT ;  /* 0x000000219700780c */ /* 0x040fe40003f84270 */
[----:B------:R-:W-:Y:S02]  /*93d0*/  FSEL R170, R170, -INF , P3 ;  /* 0xff800000aaaa7808 */ /* 0x000fe40001800000 */
[----:B------:R-:W-:Y:S02]  /*93e0*/  FMNMX.FTZ R165, R172, R165, !PT ;  /* 0x000000a5aca57209 */ /* 0x000fe40007810000 */
        /* <DEDUP_REMOVED lines=19> */
[----:B---3--:R-:W-:Y:S02]  /*9520*/  FSEL R154, R154, -INF , P4 ;  /* 0xff8000009a9a7808 */ /* 0x008fe40002000000 */
        /* <DEDUP_REMOVED lines=18> */
[----:B------:R-:W-:Y:S01]  /*9650*/  FMNMX.FTZ R165, R142, R165, !PT ;  /* 0x000000a58ea57209 */ /* 0x000fe20007810000 */
[----:B------:R1:W3:Y:S01]  /*9660*/  MUFU.TANH R131, R127 ;  /* 0x0000007f00837308 */ /* 0x0002e20000002400 */
[C---:B------:R-:W-:Y:S02]  /*9670*/  ISETP.GT.AND P4, PT, R151.reuse, 0x59, PT ;  /* 0x000000599700780c */ /* 0x040fe40003f84270 */
[----:B------:R-:W-:Y:S02]  /*9680*/  FSEL R138, R134, -INF , P3 ;  /* 0xff800000868a7808 */ /* 0x000fe40001800000 */
[----:B------:R-:W-:Y:S02]  /*9690*/  FMNMX.FTZ R165, R122, R165, !PT ;  /* 0x000000a57aa57209 */ /* 0x000fe40007810000 */
[----:B------:R-:W-:-:S02]  /*96a0*/  ISETP.GT.AND P3, PT, R151, 0x60, PT ;  /* 0x000000609700780c */ /* 0x000fc40003f64270 */
[----:B------:R-:W-:Y:S01]  /*96b0*/  FSEL R144, R135, -INF , P4 ;  /* 0xff80000087907808 */ /* 0x000fe20002000000 */
[----:B-1----:R-:W-:Y:S01]  /*96c0*/  FMUL.FTZ R127, R136, UR5 ;  /* 0x00000005887f7c20 */ /* 0x002fe20008410000 */
[----:B------:R-:W-:Y:S01]  /*96d0*/  FMNMX.FTZ R165, R138, R165, !PT ;  /* 0x000000a58aa57209 */ /* 0x000fe20007810000 */
[----:B------:R-:W-:Y:S01]  /*96e0*/  FMUL.FTZ R135, R121, UR5 ;  /* 0x0000000579877c20 */ /* 0x000fe20008410000 */
[----:B------:R-:W-:Y:S02]  /*96f0*/  ISETP.GT.AND P4, PT, R151, 0x61, PT ;  /* 0x000000619700780c */ /* 0x000fe40003f84270 */
[----:B0-----:R-:W-:Y:S01]  /*9700*/  FSEL R130, R5, -INF , P3 ;  /* 0xff80000005827808 */ /* 0x001fe20001800000 */
[----:B------:R-:W0:Y:S01]  /*9710*/  MUFU.TANH R127, R127 ;  /* 0x0000007f007f7308 */ /* 0x000e220000002400 */
[----:B------:R-:W-:Y:S01]  /*9720*/  FMNMX.FTZ R165, R144, R165, !PT ;  /* 0x000000a590a57209 */ /* 0x000fe20007810000 */
[----:B------:R-:W1:Y:S01]  /*9730*/  LDC R5, c[0x0][0x988] ;  /* 0x00026200ff057b82 */ /* 0x000e620000000800 */
[----:B------:R-:W-:-:S02]  /*9740*/  ISETP.GT.AND P3, PT, R151, 0x68, PT ;  /* 0x000000689700780c */ /* 0x000fc40003f64270 */
[----:B--2---:R-:W-:Y:S02]  /*9750*/  FSEL R134, R6, -INF , P4 ;  /* 0xff80000006867808 */ /* 0x004fe40002000000 */
[----:B------:R-:W-:Y:S01]  /*9760*/  FMNMX.FTZ R165, R130, R165, !PT ;  /* 0x000000a582a57209 */ /* 0x000fe20007810000 */
[----:B------:R-:W-:Y:S01]  /*9770*/  MUFU.TANH R135, R135 ;  /* 0x0000008700877308 */ /* 0x000fe20000002400 */
[----:B------:R-:W-:Y:S02]  /*9780*/  ISETP.GT.AND P4, PT, R151, 0x69, PT ;  /* 0x000000699700780c */ /* 0x000fe40003f84270 */
[----:B------:R-:W-:Y:S02]  /*9790*/  FSEL R136, R126, -INF , P3 ;  /* 0xff8000007e887808 */ /* 0x000fe40001800000 */
[----:B------:R-:W-:Y:S02]  /*97a0*/  FMNMX.FTZ R165, R134, R165, !PT ;  /* 0x000000a586a57209 */ /* 0x000fe40007810000 */
[----:B---3--:R-:W-:Y:S01]  /*97b0*/  FSEL R126, R131, -INF , P4 ;  /* 0xff800000837e7808 */ /* 0x008fe20002000000 */
[----:B------:R-:W-:Y:S01]  /*97c0*/  FMUL.FTZ R131, R140, UR5 ;  /* 0x000000058c837c20 */ /* 0x000fe20008410000 */
[----:B------:R-:W-:-:S02]  /*97d0*/  FMNMX.FTZ R165, R136, R165, !PT ;  /* 0x000000a588a57209 */ /* 0x000fc40007810000 */
[C---:B------:R-:W-:Y:S02]  /*97e0*/  ISETP.GT.AND P4, PT, R159.reuse, RZ, PT ;  /* 0x000000ff9f00720c */ /* 0x040fe40003f84270 */
[----:B------:R-:W-:Y:S01]  /*97f0*/  FMNMX.FTZ R165, R126, R165, !PT ;  /* 0x000000a57ea57209 */ /* 0x000fe20007810000 */
[----:B------:R-:W2:Y:S01]  /*9800*/  MUFU.TANH R131, R131 ;  /* 0x0000008300837308 */ /* 0x000ea20000002400 */
[----:B------:R-:W-:Y:S02]  /*9810*/  FSEL R0, R0, -INF , P4 ;  /* 0xff80000000007808 */ /* 0x000fe40002000000 */
[----:B------:R-:W-:Y:S01]  /*9820*/  ISETP.GT.AND P4, PT, R159, 0x8, PT ;  /* 0x000000089f00780c */ /* 0x000fe20003f84270 */
[----:B------:R-:W3:Y:S01]  /*9830*/  SHFL.BFLY PT, R6, R165, 0x2, 0x1f ;  /* 0x0c401f00a5067f89 */ /* 0x000ee200000e0000 */
[----:B------:R-:W-:Y:S02]  /*9840*/  FSEL R140, R15, -INF , P5 ;  /* 0xff8000000f8c7808 */ /* 0x000fe40002800000 */
[----:B------:R-:W-:-:S02]  /*9850*/  FSEL R12, R12, -INF , P4 ;  /* 0xff8000000c0c7808 */ /* 0x000fc40002000000 */
[C---:B------:R-:W-:Y:S02]  /*9860*/  ISETP.GT.AND P4, PT, R159.reuse, 0x10, PT ;  /* 0x000000109f00780c */ /* 0x040fe40003f84270 */
[----:B------:R-:W-:Y:S02]  /*9870*/  ISETP.GT.AND P5, PT, R159, 0x21, PT ;  /* 0x000000219f00780c */ /* 0x000fe40003fa4270 */
[----:B------:R-:W-:Y:S02]  /*9880*/  FSEL R128, R13, -INF , P4 ;  /* 0xff8000000d807808 */ /* 0x000fe40002000000 */
[----:B------:R-:W-:-:S04]  /*9890*/  ISETP.GT.AND P4, PT, R159, 0x18, PT ;  /* 0x000000189f00780c */ /* 0x000fc80003f84270 */
[----:B------:R-:W-:Y:S02]  /*98a0*/  FSEL R132, R20, -INF , P4 ;  /* 0xff80000014847808 */ /* 0x000fe40002000000 */
[----:B------:R-:W-:-:S04]  /*98b0*/  ISETP.GT.AND P4, PT, R159, 0x20, PT ;  /* 0x000000209f00780c */ /* 0x000fc80003f84270 */
[----:B------:R-:W-:Y:S02]  /*98c0*/  FSEL R160, R160, -INF , P4 ;  /* 0xff800000a0a07808 */ /* 0x000fe40002000000 */
[----:B------:R-:W-:Y:S02]  /*98d0*/  ISETP.GT.AND P4, PT, R159, 0x28, PT ;  /* 0x000000289f00780c */ /* 0x000fe40003f84270 */
[----:B---3--:R-:W-:-:S05]  /*98e0*/  FMNMX.FTZ R6, R165, R6, !PT ;  /* 0x00000006a5067209 */ /* 0x008fca0007810000 */
[----:B------:R-:W3:Y:S02]  /*98f0*/  SHFL.BFLY PT, R139, R6, 0x1, 0x1f ;  /* 0x0c201f00068b7f89 */ /* 0x000ee400000e0000 */
[----:B---3--:R-:W-:Y:S02]  /*9900*/  FMNMX.FTZ R6, R6, R139, !PT ;  /* 0x0000008b06067209 */ /* 0x008fe40007810000 */
[----:B------:R-:W-:Y:S02]  /*9910*/  FMNMX.FTZ R139, R0, R10, !PT ;  /* 0x0000000a008b7209 */ /* 0x000fe40007810000 */
[C---:B------:R-:W-:Y:S01]  /*9920*/  FSETP.NEU.FTZ.AND P3, PT, R6.reuse, -INF , PT ;  /* 0xff8000000600780b */ /* 0x040fe20003f7d000 */
[----:B-1----:R-:W-:Y:S01]  /*9930*/  FMUL.FTZ R121, R6, R5 ;  /* 0x0000000506797220 */ /* 0x002fe20000410000 */
[----:B------:R-:W-:-:S04]  /*9940*/  FMNMX.FTZ R139, R2, R139, !PT ;  /* 0x0000008b028b7209 */ /* 0x000fc80007810000 */
[----:B------:R-:W-:Y:S02]  /*9950*/  FMNMX.FTZ R139, R12, R139, !PT ;  /* 0x0000008b0c8b7209 */ /* 0x000fe40007810000 */
[----:B------:R-:W-:Y:S02]  /*9960*/  FSEL R121, R121, RZ, P3 ;  /* 0x000000ff79797208 */ /* 0x000fe40001800000 */
[----:B------:R-:W-:Y:S01]  /*9970*/  FMNMX.FTZ R139, R120, R139, !PT ;  /* 0x0000008b788b7209 */ /* 0x000fe20007810000 */
[----:B------:R-:W-:Y:S02]  /*9980*/  WARPGROUP.DEPBAR.LE gsb0, 0x0 ;  /* 0x00008000000079c5 */ /* 0x000fe40000010000 */
[----:B------:R-:W-:Y:S01]  /*9990*/  FSEL R184, R21, -INF , P5 ;  /* 0xff80000015b87808 */ /* 0x000fe20002800000 */
[--C-:B------:R-:W-:Y:S01]  /*99a0*/  FFMA.FTZ R197, R190, R5, -R121.reuse ;  /* 0x00000005bec57223 */ /* 0x100fe20000010879 */
[----:B------:R-:W-:Y:S01]  /*99b0*/  FMNMX.FTZ R139, R128, R139, !PT ;  /* 0x0000008b808b7209 */ /* 0x000fe20007810000 */
[-CC-:B------:R-:W-:Y:S01]  /*99c0*/  FFMA.FTZ R20, R192, R5.reuse, -R121.reuse ;  /* 0x00000005c0147223 */ /* 0x180fe20000010879 */
[----:B------:R-:W-:Y:S01]  /*99d0*/  ISETP.GT.AND P5, PT, R159, 0x29, PT ;  /* 0x000000299f00780c */ /* 0x000fe20003fa4270 */
[--C-:B------:R-:W-:Y:S01]  /*99e0*/  FFMA.FTZ R186, R188, R5, -R121.reuse ;  /* 0x00000005bcba7223 */ /* 0x100fe20000010879 */
[----:B------:R-:W-:Y:S01]  /*99f0*/  FMNMX.FTZ R139, R14, R139, !PT ;  /* 0x0000008b0e8b7209 */ /* 0x000fe20007810000 */
[-CC-:B------:R-:W-:Y:S01]  /*9a00*/  FFMA.FTZ R203, R194, R5.reuse, -R121.reuse ;  /* 0x00000005c2cb7223 */ /* 0x180fe20000010879 */
[----:B------:R-:W-:Y:S01]  /*9a10*/  FSEL R190, R155, -INF , P4 ;  /* 0xff8000009bbe7808 */ /* 0x000fe20002000000 */
[--C-:B------:R-:W-:Y:S01]  /*9a20*/  FFMA.FTZ R124, R196, R5, -R121.reuse ;  /* 0x00000005c47c7223 */ /* 0x100fe20000010879 */
[----:B------:R-:W-:Y:S01]  /*9a30*/  FMNMX.FTZ R139, R132, R139, !PT ;  /* 0x0000008b848b7209 */ /* 0x000fe20007810000 */
[----:B------:R-:W-:Y:S01]  /*9a40*/  WARPGROUP.ARRIVE ;  /* 0x00000000000079c5 */ /* 0x000fe20000000000 */
[----:B------:R-:W-:Y:S01]  /*9a50*/  ISETP.GT.AND P4, PT, R159, 0x30, PT ;  /* 0x000000309f00780c */ /* 0x000fe20003f84270 */
[--C-:B------:R-:W-:Y:S01]  /*9a60*/  FFMA.FTZ R199, R174, R5, -R121.reuse ;  /* 0x00000005aec77223 */ /* 0x100fe20000010879 */
[----:B------:R-:W-:Y:S01]  /*9a70*/  FMNMX.FTZ R139, R140, R139, !PT ;  /* 0x0000008b8c8b7209 */ /* 0x000fe20007810000 */
[--C-:B------:R-:W-:Y:S01]  /*9a80*/  FFMA.FTZ R201, R198, R5, -R121.reuse ;  /* 0x00000005c6c97223 */ /* 0x100fe20000010879 */
[----:B------:R-:W-:Y:S01]  /*9a90*/  FSEL R192, R153, -INF , P5 ;  /* 0xff80000099c07808 */ /* 0x000fe20002800000 */
[----:B------:R-:W-:Y:S01]  /*9aa0*/  HGMMA.64x192x16.F32 R24, R180, gdesc[UR12].tnspB, R24, gsb0 ;  /* 0x42e0000cb4187df0 */ /* 0x000fe20008000818 */
        /* <DEDUP_REMOVED lines=17> */
[----:B------:R-:W-:Y:S01]  /*9bc0*/  IMAD.U32 R136, RZ, RZ, UR10 ;  /* 0x0000000aff887e24 */ /* 0x000fe2000f8e00ff */
[----:B------:R-:W-:Y:S01]  /*9bd0*/  ISETP.GT.AND P5, PT, R159, 0x39, PT ;  /* 0x000000399f00780c */ /* 0x000fe20003fa4270 */
[--C-:B------:R-:W-:Y:S01]  /*9be0*/  FFMA.FTZ R172, R172, R5, -R121.reuse ;  /* 0x00000005acac7223 */ /* 0x100fe20000010879 */
[----:B------:R-:W-:Y:S01]  /*9bf0*/  FSEL R196, R147, -INF , P4 ;  /* 0xff80000093c47808 */ /* 0x000fe20002000000 */
[----:B------:R-:W-:Y:S01]  /*9c00*/  MUFU.EX2 R124, R124 ;  /* 0x0000007c007c7308 */ /* 0x000fe20000000800 */
[----:B------:R-:W-:Y:S01]  /*9c10*/  FMNMX.FTZ R139, R194, R139, !PT ;  /* 0x0000008bc28b7209 */ /* 0x000fe20007810000 */
[-CC-:B------:R-:W-:Y:S01]  /*9c20*/  FFMA.FTZ R168, R168, R5.reuse, -R121.reuse ;  /* 0x00000005a8a87223 */ /* 0x180fe20000010879 */
[----:B------:R-:W-:Y:S01]  /*9c30*/  ISETP.GT.AND P4, PT, R159, 0x40, PT ;  /* 0x000000409f00780c */ /* 0x000fe20003f84270 */
[-CC-:B------:R-:W-:Y:S01]  /*9c40*/  FFMA.FTZ R162, R162, R5.reuse, -R121.reuse ;  /* 0x00000005a2a27223 */ /* 0x180fe20000010879 */
[----:B------:R-:W-:Y:S01]  /*9c50*/  FSEL R174, R123, -INF , P5 ;  /* 0xff8000007bae7808 */ /* 0x000fe20002800000 */
[--C-:B------:R-:W-:Y:S01]  /*9c60*/  FFMA.FTZ R158, R158, R5, -R121.reuse ;  /* 0x000000059e9e7223 */ /* 0x100fe20000010879 */
[----:B------:R-:W-:Y:S01]  /*9c70*/  FMNMX.FTZ R139, R196, R139, !PT ;  /* 0x0000008bc48b7209 */ /* 0x000fe20007810000 */
[----:B------:R-:W-:Y:S01]  /*9c80*/  MUFU.EX2 R203, R203 ;  /* 0x000000cb00cb7308 */ /* 0x000fe20000000800 */
[----:B------:R-:W-:Y:S01]  /*9c90*/  ISETP.GT.AND P5, PT, R159, 0x41, PT ;  /* 0x000000419f00780c */ /* 0x000fe20003fa4270 */
[-CC-:B------:R-:W-:Y:S01]  /*9ca0*/  FFMA.FTZ R154, R154, R5.reuse, -R121.reuse ;  /* 0x000000059a9a7223 */ /* 0x180fe20000010879 */
[----:B0-----:R-:W-:Y:S01]  /*9cb0*/  FSEL R198, R127, -INF , P4 ;  /* 0xff8000007fc67808 */ /* 0x001fe20002000000 */
[--C-:B------:R-:W-:Y:S01]  /*9cc0*/  FFMA.FTZ R185, R152, R5, -R121.reuse ;  /* 0x0000000598b97223 */ /* 0x100fe20000010879 */
[----:B------:R-:W-:Y:S01]  /*9cd0*/  FMNMX.FTZ R139, R174, R139, !PT ;  /* 0x0000008bae8b7209 */ /* 0x000fe20007810000 */
[-CC-:B------:R-:W-:Y:S01]  /*9ce0*/  FFMA.FTZ R150, R150, R5.reuse, -R121.reuse ;  /* 0x0000000596967223 */ /* 0x180fe20000010879 */
[C---:B------:R-:W-:Y:S01]  /*9cf0*/  ISETP.GT.AND P4, PT, R159.reuse, 0x48, PT ;  /* 0x000000489f00780c */ /* 0x040fe20003f84270 */
[----:B------:R-:W-:Y:S01]  /*9d00*/  MUFU.EX2 R20, R20 ;  /* 0x0000001400147308 */ /* 0x000fe20000000800 */
[----:B------:R-:W-:Y:S01]  /*9d10*/  FSEL R200, R200, -INF , P5 ;  /* 0xff800000c8c87808 */ /* 0x000fe20002800000 */
[--C-:B------:R-:W-:Y:S01]  /*9d20*/  FFMA.FTZ R187, R148, R5, -R121.reuse ;  /* 0x0000000594bb7223 */ /* 0x100fe20000010879 */
[----:B------:R-:W-:Y:S01]  /*9d30*/  FMNMX.FTZ R139, R198, R139, !PT ;  /* 0x0000008bc68b7209 */ /* 0x000fe20007810000 */
[-CC-:B------:R-:W-:Y:S01]  /*9d40*/  FFMA.FTZ R146, R146, R5.reuse, -R121.reuse ;  /* 0x0000000592927223 */ /* 0x180fe20000010879 */
[----:B------:R-:W-:Y:S01]  /*9d50*/  ISETP.GT.AND P5, PT, R159, 0x49, PT ;  /* 0x000000499f00780c */ /* 0x000fe20003fa4270 */
[--C-:B------:R-:W-:Y:S01]  /*9d60*/  FFMA.FTZ R13, R142, R5, -R121.reuse ;  /* 0x000000058e0d7223 */ /* 0x100fe20000010879 */
[----:B--2---:R-:W-:Y:S01]  /*9d70*/  FSEL R170, R131, -INF , P4 ;  /* 0xff80000083aa7808 */ /* 0x004fe20002000000 */
[----:B------:R-:W-:Y:S01]  /*9d80*/  MUFU.EX2 R197, R197 ;  /* 0x000000c500c57308 */ /* 0x000fe20000000800 */
[----:B------:R-:W-:Y:S01]  /*9d90*/  FMNMX.FTZ R139, R200, R139, !PT ;  /* 0x0000008bc88b7209 */ /* 0x000fe20007810000 */
[----:B------:R-:W-:Y:S01]  /*9da0*/  FFMA.FTZ R122, R122, R5, -R121 ;  /* 0x000000057a7a7223 */ /* 0x000fe20000010879 */
[----:B------:R-:W-:-:S02]  /*9db0*/  ISETP.GT.AND P4, PT, R159, 0x50, PT ;  /* 0x000000509f00780c */ /* 0x000fc40003f84270 */
[----:B------:R-:W-:Y:S02]  /*9dc0*/  FSEL R202, R202, -INF , P5 ;  /* 0xff800000caca7808 */ /* 0x000fe40002800000 */
        /* <DEDUP_REMOVED lines=13> */
[----:B------:R-:W-:Y:S02]  /*9ea0*/  ISETP.GT.AND P4, PT, R159, 0x60, PT ;  /* 0x000000609f00780c */ /* 0x000fe40003f84270 */
[----:B------:R-:W-:-:S02]  /*9eb0*/  FSEL R222, R222, -INF , P5 ;  /* 0xff800000dede7808 */ /* 0x000fc40002800000 */
[----:B------:R-:W-:Y:S01]  /*9ec0*/  FMNMX.FTZ R139, R166, R139, !PT ;  /* 0x0000008ba68b7209 */ /* 0x000fe20007810000 */
[----:B------:R-:W-:Y:S01]  /*9ed0*/  MUFU.EX2 R193, R193 ;  /* 0x000000c100c17308 */ /* 0x000fe20000000800 */
[----:B------:R-:W-:Y:S02]  /*9ee0*/  ISETP.GT.AND P5, PT, R159, 0x61, PT ;  /* 0x000000619f00780c */ /* 0x000fe40003fa4270 */
        /* <DEDUP_REMOVED lines=11> */
[----:B------:R-:W-:-:S03]  /*9fa0*/  FMNMX.FTZ R139, R164, R139, !PT ;  /* 0x0000008ba48b7209 */ /* 0x000fc60007810000 */
[----:B------:R-:W-:Y:S01]  /*9fb0*/  MUFU.EX2 R162, R162 ;  /* 0x000000a200a27308 */ /* 0x000fe20000000800 */
[----:B------:R-:W-:-:S05]  /*9fc0*/  FMNMX.FTZ R139, R228, R139, !PT ;  /* 0x0000008be48b7209 */ /* 0x000fca0007810000 */
[----:B------:R-:W0:Y:S02]  /*9fd0*/  SHFL.BFLY PT, R156, R139, 0x2, 0x1f ;  /* 0x0c401f008b9c7f89 */ /* 0x000e2400000e0000 */
        /* <DEDUP_REMOVED lines=9> */
[----:B0-----:R-:W-:-:S04]  /*a070*/  FMNMX.FTZ R7, R156, R7, !PT ;  /* 0x000000079c077209 */ /* 0x001fc80007810000 */
[C---:B------:R-:W-:Y:S01]  /*a080*/  FSETP.NEU.FTZ.AND P4, PT, R7.reuse, -INF , PT ;  /* 0xff8000000700780b */ /* 0x040fe20003f9d000 */
[----:B------:R-:W-:Y:S02]  /*a090*/  FMUL.FTZ R123, R7, R5 ;  /* 0x00000005077b7220 */ /* 0x000fe40000410000 */
[----:B------:R-:W-:Y:S03]  /*a0a0*/  MUFU.EX2 R146, R146 ;  /* 0x0000009200927308 */ /* 0x000fe60000000800 */
[----:B------:R-:W-:-:S05]  /*a0b0*/  FSEL R123, R123, RZ, P4 ;  /* 0x000000ff7b7b7208 */ /* 0x000fca0002000000 */
[----:B------:R-:W-:Y:S01]  /*a0c0*/  MUFU.EX2 R13, R13 ;  /* 0x0000000d000d7308 */ /* 0x000fe20000000800 */
[-CC-:B------:R-:W-:Y:S01]  /*a0d0*/  FFMA.FTZ R125, R0, R5.reuse, -R123.reuse ;  /* 0x00000005007d7223 */ /* 0x180fe2000001087b */
[----:B------:R-:W-:Y:S01]  /*a0e0*/  FSEL R0, R6, RZ, P3 ;  /* 0x000000ff06007208 */ /* 0x000fe20001800000 */
[-CC-:B------:R-:W-:Y:S01]  /*a0f0*/  FFMA.FTZ R134, R2, R5.reuse, -R123.reuse ;  /* 0x0000000502867223 */ /* 0x180fe2000001087b */
[-CC-:B------:R-:W-:Y:S01]  /*a100*/  FFMA.FTZ R12, R12, R5.reuse, -R123.reuse ;  /* 0x000000050c0c7223 */ /* 0x180fe2000001087b */
[-CC-:B------:R-:W-:Y:S01]  /*a110*/  FFMA.FTZ R127, R120, R5.reuse, -R123.reuse ;  /* 0x00000005787f7223 */ /* 0x180fe2000001087b */
[-C--:B------:R-:W-:Y:S01]  /*a120*/  FFMA.FTZ R120, R128, R5.reuse, -R123 ;  /* 0x0000000580787223 */ /* 0x080fe2000001087b */
[----:B------:R-:W-:Y:S01]  /*a130*/  FADD.FTZ R0, -R0, R9 ;  /* 0x0000000900007221 */ /* 0x000fe20000010100 */
[----:B------:R-:W-:Y:S01]  /*a140*/  FSEL R9, R7, RZ, P4 ;  /* 0x000000ff07097208 */ /* 0x000fe20002000000 */
[----:B------:R-:W-:Y:S01]  /*a150*/  MUFU.EX2 R125, R125 ;  /* 0x0000007d007d7308 */ /* 0x000fe20000000800 */
[-CC-:B------:R-:W-:Y:S01]  /*a160*/  FFMA.FTZ R129, R14, R5.reuse, -R123.reuse ;  /* 0x000000050e817223 */ /* 0x180fe2000001087b */
[-C--:B------:R-:W-:Y:S01]  /*a170*/  FMUL.FTZ R2, R0, R5.reuse ;  /* 0x0000000500027220 */ /* 0x080fe20000410000 */
[-CC-:B------:R-:W-:Y:S01]  /*a180*/  FFMA.FTZ R14, R132, R5.reuse, -R123.reuse ;  /* 0x00000005840e7223 */ /* 0x180fe2000001087b */
[----:B------:R-:W-:Y:S01]  /*a190*/  FADD.FTZ R0, -R9, R10 ;  /* 0x0000000a09007221 */ /* 0x000fe20000010100 */
[----:B------:R-:W-:Y:S01]  /*a1a0*/  IMAD.U32 R10, RZ, RZ, UR7 ;  /* 0x00000007ff0a7e24 */ /* 0x000fe2000f8e00ff */
[----:B------:R-:W-:Y:S01]  /*a1b0*/  UMOV UR7, 0x40000040 ;  /* 0x4000004000077882 */ /* 0x000fe20000000000 */
[-C--:B------:R-:W-:Y:S01]  /*a1c0*/  FFMA.FTZ R131, R140, R5.reuse, -R123 ;  /* 0x000000058c837223 */ /* 0x080fe2000001087b */
[----:B------:R-:W-:Y:S01]  /*a1d0*/  FMUL.FTZ R0, R0, R5 ;  /* 0x0000000500007220 */ /* 0x000fe20000410000 */
[----:B------:R-:W0:Y:S01]  /*a1e0*/  MUFU.EX2 R2, R2 ;  /* 0x0000000200027308 */ /* 0x000e220000000800 */
[----:B------:R-:W-:-:S02]  /*a1f0*/  @!P1 VIADD R10, R10, 0x36840 ;  /* 0x000368400a0a9836 */ /* 0x000fc40000000000 */
[-CC-:B------:R-:W-:Y:S01]  /*a200*/  FFMA.FTZ R128, R160, R5.reuse, -R123.reuse ;  /* 0x00000005a0807223 */ /* 0x180fe2000001087b */
[-CC-:B------:R-:W-:Y:S01]  /*a210*/  FFMA.FTZ R133, R184, R5.reuse, -R123.reuse ;  /* 0x00000005b8857223 */ /* 0x180fe2000001087b */
[-CC-:B------:R-:W-:Y:S01]  /*a220*/  FFMA.FTZ R132, R190, R5.reuse, -R123.reuse ;  /* 0x00000005be847223 */ /* 0x180fe2000001087b */
[-CC-:B------:R-:W-:Y:S01]  /*a230*/  FFMA.FTZ R135, R192, R5.reuse, -R123.reuse ;  /* 0x00000005c0877223 */ /* 0x180fe2000001087b */
[----:B------:R-:W-:Y:S01]  /*a240*/  @!P1 PRMT R10, RZ, 0x654, R10 ;  /* 0x00000654ff0a9816 */ /* 0x000fe2000000000a */
[-CC-:B------:R-:W-:Y:S01]  /*a250*/  FFMA.FTZ R188, R188, R5.reuse, -R123.reuse ;  /* 0x00000005bcbc7223 */ /* 0x180fe2000001087b */
[----:B------:R-:W1:Y:S01]  /*a260*/  MUFU.EX2 R0, R0 ;  /* 0x0000000000007308 */ /* 0x000e620000000800 */
[-CC-:B------:R-:W-:Y:S01]  /*a270*/  FFMA.FTZ R137, R194, R5.reuse, -R123.reuse ;  /* 0x00000005c2897223 */ /* 0x180fe2000001087b */
[-CC-:B------:R-:W-:Y:S01]  /*a280*/  FFMA.FTZ R190, R196, R5.reuse, -R123.reuse ;  /* 0x00000005c4be7223 */ /* 0x180fe2000001087b */
[-CC-:B------:R-:W-:Y:S01]  /*a290*/  FFMA.FTZ R9, R174, R5.reuse, -R123.reuse ;  /* 0x00000005ae097223 */ /* 0x180fe2000001087b */
[----:B------:R-:W-:Y:S01]  /*a2a0*/  FFMA.FTZ R184, R198, R5, -R123 ;  /* 0x00000005c6b87223 */ /* 0x000fe2000001087b */
[----:B------:R-:W-:-:S02]  /*a2b0*/  WARPGROUP.DEPBAR.LE gsb0, 0x0 ;  /* 0x00008000000079c5 */ /* 0x000fc40000010000 */
[----:B------:R-:W-:Y:S01]  /*a2c0*/  WARPGROUP.ARRIVE ;  /* 0x00000000000079c5 */ /* 0x000fe20000000000 */
[----:B------:R-:W2:Y:S01]  /*a2d0*/  MUFU.EX2 R134, R134 ;  /* 0x0000008600867308 */ /* 0x000ea20000000800 */
[----:B0-----:R-:W-:Y:S01]  /*a2e0*/  FFMA.FTZ R141, R2, R3, R201 ;  /* 0x00000003028d7223 */ /* 0x001fe200000100c9 */
[-CC-:B------:R-:W-:Y:S01]  /*a2f0*/  FFMA.FTZ R183, R138, R5.reuse, -R121.reuse ;  /* 0x000000058ab77223 */ /* 0x180fe20000010879 */
[-CC-:B------:R-:W-:Y:S01]  /*a300*/  FFMA.FTZ R138, R144, R5.reuse, -R121.reuse ;  /* 0x00000005908a7223 */ /* 0x180fe20000010879 */
[----:B------:R-:W-:Y:S01]  /*a310*/  FFMA.FTZ R121, R126, R5, -R121 ;  /* 0x000000057e797223 */ /* 0x000fe20000010879 */
[----:B------:R-:W-:Y:S01]  /*a320*/  HGMMA.64x192x16.F32 R24, R176, gdesc[UR4].tnspB, R24, gsb0 ;  /* 0x42e00004b0187df0 */ /* 0x000fe20008000818 */
[----:B------:R-:W-:Y:S01]  /*a330*/  F2FP.F16.F32.PACK_AB R201, R124, R201 ;  /* 0x000000c97cc9723e */ /* 0x000fe200000000ff */
[-C--:B------:R-:W-:Y:S01]  /*a340*/  FFMA.FTZ R200, R200, R5.reuse, -R123 ;  /* 0x00000005c8c87223 */ /* 0x080fe2000001087b */
[----:B------:R-:W-:Y:S01]  /*a350*/  MUFU.EX2 R12, R12 ;  /* 0x0000000c000c7308 */ /* 0x000fe20000000800 */
[----:B-1----:R-:W-:Y:S01]  /*a360*/  FFMA.FTZ R139, R0, R4, R125 ;  /* 0x00000004008b7223 */ /* 0x002fe2000001007d */
[-CC-:B------:R-:W-:Y:S01]  /*a370*/  FFMA.FTZ R180, R218, R5.reuse, -R123.reuse ;  /* 0x00000005dab47223 */ /* 0x180fe2000001087b */
[-CC-:B------:R-:W-:Y:S01]  /*a380*/  FFMA.FTZ R220, R220, R5.reuse, -R123.reuse ;  /* 0x00000005dcdc7223 */ /* 0x180fe2000001087b */
[-CC-:B------:R-:W-:Y:S01]  /*a390*/  FFMA.FTZ R166, R166, R5.reuse, -R123.reuse ;  /* 0x00000005a6a67223 */ /* 0x180fe2000001087b */
[-CC-:B------:R-:W-:Y:S01]  /*a3a0*/  FFMA.FTZ R222, R222, R5.reuse, -R123.reuse ;  /* 0x00000005dede7223 */ /* 0x180fe2000001087b */
[-CC-:B------:R-:W-:Y:S01]  /*a3b0*/  FFMA.FTZ R224, R224, R5.reuse, -R123.reuse ;  /* 0x00000005e0e07223 */ /* 0x180fe2000001087b */
[-C--:B------:R-:W-:Y:S01]  /*a3c0*/  FFMA.FTZ R226, R226, R5.reuse, -R123 ;  /* 0x00000005e2e27223 */ /* 0x080fe2000001087b */
[----:B------:R-:W-:Y:S01]  /*a3d0*/  MUFU.EX2 R127, R127 ;  /* 0x0000007f007f7308 */ /* 0x000fe20000000800 */
[----:B--2---:R-:W-:Y:S01]  /*a3e0*/  FADD.FTZ R139, R134, R139 ;  /* 0x0000008b868b7221 */ /* 0x004fe20000010000 */
[----:B------:R-:W-:Y:S01]  /*a3f0*/  FFMA.FTZ R164, R164, R5, -R123 ;  /* 0x00000005a4a47223 */ /* 0x000fe2000001087b */
[C---:B------:R-:W-:Y:S01]  /*a400*/  ISETP.GT.AND P3, PT, R8.reuse, R11, PT ;  /* 0x0000000b0800720c */ /* 0x040fe20003f64270 */
[----:B------:R-:W-:Y:S01]  /*a410*/  UMOV UR6, UR36 ;  /* 0x0000002400067c82 */ /* 0x000fe20008000000 */
[----:B------:R-:W-:-:S03]  /*a420*/  VIADD R8, R8, 0xffffffff ;  /* 0xffffffff08087836 */ /* 0x000fc60000000000 */
        /* <DEDUP_REMOVED lines=8> */
[----:B------:R-:W-:Y:S08]  /*a4b0*/  MUFU.EX2 R132, R132 ;  /* 0x0000008400847308 */ /* 0x000ff00000000800 */
[----:B------:R-:W1:Y:S01]  /*a4c0*/  MUFU.EX2 R135, R135 ;  /* 0x0000008700877308 */ /* 0x000e620000000800 */
[----:B0-----:R-:W-:-:S07]  /*a4d0*/  F2FP.F16.F32.PACK_AB R192, R133, R128 ;  /* 0x0000008085c0723e */ /* 0x001fce00000000ff */
[----:B------:R-:W-:Y:S08]  /*a4e0*/  MUFU.EX2 R188, R188 ;  /* 0x000000bc00bc7308 */ /* 0x000ff00000000800 */
[----:B------:R-:W-:Y:S01]  /*a4f0*/  MUFU.EX2 R137, R137 ;  /* 0x0000008900897308 */ /* 0x000fe20000000800 */
[----:B-1----:R-:W-:-:S07]  /*a500*/  F2FP.F16.F32.PACK_AB R194, R135, R132 ;  /* 0x0000008487c2723e */ /* 0x002fce00000000ff */
[----:B------:R-:W-:Y:S08]  /*a510*/  MUFU.EX2 R190, R190 ;  /* 0x000000be00be7308 */ /* 0x000ff00000000800 */
[----:B------:R-:W-:Y:S08]  /*a520*/  MUFU.EX2 R9, R9 ;  /* 0x0000000900097308 */ /* 0x000ff00000000800 */
[----:B------:R0:W-:Y:S08]  /*a530*/  MUFU.EX2 R3, R200 ;  /* 0x000000c800037308 */ /* 0x0001f00000000800 */
[----:B------:R-:W-:Y:S01]  /*a540*/  MUFU.EX2 R184, R184 ;  /* 0x000000b800b87308 */ /* 0x000fe20000000800 */
[----:B0-----:R-:W-:-:S07]  /*a550*/  F2FP.F16.F32.PACK_AB R200, R134, R125 ;  /* 0x0000007d86c8723e */ /* 0x001fce00000000ff */
        /* <DEDUP_REMOVED lines=10> */
[----:B------:R-:W-:Y:S01]  /*a600*/  MUFU.EX2 R226, R226 ;  /* 0x000000e200e27308 */ /* 0x000fe20000000800 */
[----:B------:R-:W-:-:S02]  /*a610*/  WARPGROUP.DEPBAR.LE gsb0, 0x0 ;  /* 0x00008000000079c5 */ /* 0x000fc40000010000 */
[----:B------:R1:W-:Y:S05]  /*a620*/  @!P1 SYNCS.ARRIVE.TRANS64.RED.A1T0 RZ, [R10+URZ], RZ ;  /* 0x000000ff0aff99a7 */ /* 0x0003ea000810043f */
[----:B------:R-:W-:Y:S01]  /*a630*/  MUFU.EX2 R176, R224 ;  /* 0x000000e000b07308 */ /* 0x000fe20000000800 */
[----:B0-----:R-:W-:Y:S01]  /*a640*/  F2FP.F16.F32.PACK_AB R177, R130, R15 ;  /* 0x0000000f82b1723e */ /* 0x001fe200000000ff */
[----:B-1----:R-:W-:Y:S02]  /*a650*/  @!P1 VIADD R10, R136, 0x36860 ;  /* 0x00036860880a9836 */ /* 0x002fe40000000000 */
[----:B------:R-:W-:-:S04]  /*a660*/  FADD.FTZ R136, R12, R139 ;  /* 0x0000008b0c887221 */ /* 0x000fc80000010000 */
[----:B------:R-:W-:Y:S01]  /*a670*/  MUFU.EX2 R21, R21 ;  /* 0x0000001500157308 */ /* 0x000fe20000000800 */
[----:B------:R-:W-:Y:S01]  /*a680*/  @!P1 PRMT R4, RZ, 0x654, R10 ;  /* 0x00000654ff049816 */ /* 0x000fe2000000000a */
[----:B------:R-:W-:Y:S01]  /*a690*/  FADD.FTZ R10, R124, R141 ;  /* 0x0000008d7c0a7221 */ /* 0x000fe20000010000 */
[----:B------:R-:W-:Y:S02]  /*a6a0*/  FADD.FTZ R141, R127, R136 ;  /* 0x000000887f8d7221 */ /* 0x000fe40000010000 */
[----:B------:R0:W-:Y:S01]  /*a6b0*/  @!P1 SYNCS.ARRIVE.TRANS64.RED.A1T0 RZ, [R4+URZ], RZ ;  /* 0x000000ff04ff99a7 */ /* 0x0001e2000810043f */
[----:B------:R-:W-:Y:S01]  /*a6c0*/  FADD.FTZ R139, R203, R10 ;  /* 0x0000000acb8b7221 */ /* 0x000fe20000010000 */
[----:B------:R-:W-:Y:S01]  /*a6d0*/  FADD.FTZ R126, R120, R141 ;  /* 0x0000008d787e7221 */ /* 0x000fe20000010000 */
[C---:B------:R-:W-:Y:S01]  /*a6e0*/  F2FP.F16.F32.PACK_AB R203, R20.reuse, R203 ;  /* 0x000000cb14cb723e */ /* 0x040fe200000000ff */
[----:B------:R-:W-:Y:S01]  /*a6f0*/  MUFU.EX2 R164, R164 ;  /* 0x000000a400a47308 */ /* 0x000fe20000000800 */
[----:B------:R-:W-:Y:S01]  /*a700*/  FADD.FTZ R10, R20, R139 ;  /* 0x0000008b140a7221 */ /* 0x000fe20000010000 */
[----:B------:R-:W-:Y:S01]  /*a710*/  FADD.FTZ R143, R129, R126 ;  /* 0x0000007e818f7221 */ /* 0x000fe20000010000 */
[-CC-:B------:R-:W-:Y:S01]  /*a720*/  FFMA.FTZ R139, R202, R5.reuse, -R123.reuse ;  /* 0x00000005ca8b7223 */ /* 0x180fe2000001087b */
[-C--:B0-----:R-:W-:Y:S01]  /*a730*/  FFMA.FTZ R4, R170, R5.reuse, -R123 ;  /* 0x00000005aa047223 */ /* 0x081fe2000001087b */
[----:B------:R-:W-:Y:S01]  /*a740*/  FADD.FTZ R141, R197, R10 ;  /* 0x0000000ac58d7221 */ /* 0x000fe20000010000 */
[----:B------:R-:W-:Y:S01]  /*a750*/  FADD.FTZ R126, R14, R143 ;  /* 0x0000008f0e7e7221 */ /* 0x000fe20000010000 */
[----:B------:R-:W-:Y:S01]  /*a760*/  F2FP.F16.F32.PACK_AB R202, R127, R12 ;  /* 0x0000000c7fca723e */ /* 0x000fe200000000ff */
[----:B------:R-:W-:Y:S01]  /*a770*/  FFMA.FTZ R123, R228, R5, -R123 ;  /* 0x00000005e47b7223 */ /* 0x000fe2000001087b */
[C---:B------:R-:W-:Y:S01]  /*a780*/  FADD.FTZ R10, R186.reuse, R141 ;  /* 0x0000008dba0a7221 */ /* 0x040fe20000010000 */
        /* <DEDUP_REMOVED lines=8> */
[----:B------:R-:W0:Y:S02]  /*a810*/  MUFU.EX2 R139, R139 ;  /* 0x0000008b008b7308 */ /* 0x000e240000000800 */
[----:B------:R-:W-:Y:S01]  /*a820*/  FADD.FTZ R141, R193, R10 ;  /* 0x0000000ac18d7221 */ /* 0x000fe20000010000 */
[----:B------:R-:W-:Y:S01]  /*a830*/  FADD.FTZ R124, R132, R143 ;  /* 0x0000008f847c7221 */ /* 0x000fe20000010000 */
[C---:B------:R-:W-:Y:S02]  /*a840*/  F2FP.F16.F32.PACK_AB R193, R168.reuse, R193 ;  /* 0x000000c1a8c1723e */ /* 0x040fe400000000ff */
[----:B------:R-:W-:Y:S01]  /*a850*/  FADD.FTZ R10, R168, R141 ;  /* 0x0000008da80a7221 */ /* 0x000fe20000010000 */
[----:B------:R-:W-:Y:S01]  /*a860*/  FADD.FTZ R143, R135, R124 ;  /* 0x0000007c878f7221 */ /* 0x000fe20000010000 */
[----:B------:R-:W1:Y:S02]  /*a870*/  MUFU.EX2 R123, R123 ;  /* 0x0000007b007b7308 */ /* 0x000e640000000800 */
        /* <DEDUP_REMOVED lines=8> */
[C---:B------:R-:W-:Y:S02]  /*a900*/  F2FP.F16.F32.PACK_AB R190, R9.reuse, R190 ;  /* 0x000000be09be723e */ /* 0x040fe400000000ff */
[----:B------:R-:W-:Y:S01]  /*a910*/  FADD.FTZ R10, R158, R125 ;  /* 0x0000007d9e0a7221 */ /* 0x000fe20000010000 */
[----:B------:R-:W-:Y:S01]  /*a920*/  FADD.FTZ R127, R9, R12 ;  /* 0x0000000c097f7221 */ /* 0x000fe20000010000 */
[----:B0-----:R-:W-:-:S02]  /*a930*/  F2FP.F16.F32.PACK_AB R186, R139, R4 ;  /* 0x000000048bba723e */ /* 0x001fc400000000ff */
[----:B------:R-:W-:Y:S01]  /*a940*/  FADD.FTZ R125, R191, R10 ;  /* 0x0000000abf7d7221 */ /* 0x000fe20000010000 */
[----:B------:R-:W-:Y:S01]  /*a950*/  FADD.FTZ R12, R184, R127 ;  /* 0x0000007fb80c7221 */ /* 0x000fe20000010000 */
[C---:B------:R-:W-:Y:S02]  /*a960*/  F2FP.F16.F32.PACK_AB R184, R3.reuse, R184 ;  /* 0x000000b803b8723e */ /* 0x040fe400000000ff */
[----:B------:R-:W-:Y:S01]  /*a970*/  FADD.FTZ R10, R154, R125 ;  /* 0x0000007d9a0a7221 */ /* 0x000fe20000010000 */
        /* <DEDUP_REMOVED lines=18> */
[C---:B------:R-:W-:Y:S01]  /*aaa0*/  FADD.FTZ R9, R182.reuse, R9 ;  /* 0x00000009b6097221 */ /* 0x040fe20000010000 */
[----:B------:R-:W-:Y:S02]  /*aab0*/  F2FP.F16.F32.PACK_AB R182, R182, R166 ;  /* 0x000000a6b6b6723e */ /* 0x000fe400000000ff */
[----:B------:R-:W-:Y:S01]  /*aac0*/  FADD.FTZ R3, R183, R10 ;  /* 0x0000000ab7037221 */ /* 0x000fe20000010000 */
[----:B------:R-:W-:Y:S01]  /*aad0*/  FADD.FTZ R9, R176, R9 ;  /* 0x00000009b0097221 */ /* 0x000fe20000010000 */
[----:B------:R-:W0:Y:S01]  /*aae0*/  MUFU.EX2 R10, R121 ;  /* 0x00000079000a7308 */ /* 0x000e220000000800 */
[C---:B------:R-:W-:Y:S01]  /*aaf0*/  F2FP.F16.F32.PACK_AB R183, R138.reuse, R183 ;  /* 0x000000b78ab7723e */ /* 0x040fe200000000ff */
[----:B------:R-:W-:Y:S01]  /*ab00*/  FADD.FTZ R4, R138, R3 ;  /* 0x000000038a047221 */ /* 0x000fe20000010000 */
[C---:B------:R-:W-:Y:S01]  /*ab10*/  FADD.FTZ R9, R226.reuse, R9 ;  /* 0x00000009e2097221 */ /* 0x040fe20000010000 */
[----:B------:R-:W-:-:S02]  /*ab20*/  F2FP.F16.F32.PACK_AB R176, R226, R176 ;  /* 0x000000b0e2b0723e */ /* 0x000fc400000000ff */
[----:B------:R-:W-:Y:S01]  /*ab30*/  FADD.FTZ R3, R15, R4 ;  /* 0x000000040f037221 */ /* 0x000fe20000010000 */
[----:B------:R-:W-:-:S03]  /*ab40*/  FADD.FTZ R9, R164, R9 ;  /* 0x00000009a4097221 */ /* 0x000fc60000010000 */
[----:B------:R-:W-:-:S04]  /*ab50*/  FADD.FTZ R4, R130, R3 ;  /* 0x0000000382047221 */ /* 0x000fc80000010000 */
[----:B------:R-:W-:Y:S01]  /*ab60*/  FADD.FTZ R3, R21, R4 ;  /* 0x0000000415037221 */ /* 0x000fe20000010000 */
[----:B------:R-:W-:Y:S01]  /*ab70*/  FADD.FTZ R4, R123, R9 ;  /* 0x000000097b047221 */ /* 0x000fe20000010000 */
[----:B------:R-:W-:Y:S01]  /*ab80*/  IMAD.MOV.U32 R9, RZ, RZ, R6 ;  /* 0x000000ffff097224 */ /* 0x000fe200078e0006 */
[C---:B0-----:R-:W-:Y:S01]  /*ab90*/  F2FP.F16.F32.PACK_AB R179, R10.reuse, R21 ;  /* 0x000000150ab3723e */ /* 0x041fe200000000ff */
[----:B------:R-:W-:Y:S01]  /*aba0*/  FADD.FTZ R3, R10, R3 ;  /* 0x000000030a037221 */ /* 0x000fe20000010000 */
[----:B------:R-:W-:Y:S01]  /*abb0*/  IMAD.MOV.U32 R10, RZ, RZ, R7 ;  /* 0x000000ffff0a7224 */ /* 0x000fe200078e0007 */
[----:B------:R-:W-:Y:S06]  /*abc0*/  @P3 BRA `(.L_x_5729) ;  /* 0xffffffb400643947 */ /* 0x000fec000383ffff */
.L_x_5720:
[----:B------:R-:W-:-:S13]  /*abd0*/  ISETP.GE.AND P2, PT, R8, RZ, PT ;  /* 0x000000ff0800720c */ /* 0x000fda0003f46270 */
[----:B------:R-:W-:Y:S05]  /*abe0*/  @!P2 BRA `(.L_x_5730) ;  /* 0x00000040008ca947 */ /* 0x000fea0003800000 */
[----:B------:R-:W-:Y:S01]  /*abf0*/  IMAD.MOV.U32 R9, RZ, RZ, R6 ;  /* 0x000000ffff097224 */ /* 0x000fe200078e0006 */
[----:B------:R-:W-:Y:S01]  /*ac00*/  UMOV UR7, UR39 ;  /* 0x0000002700077c82 */ /* 0x000fe20008000000 */
[----:B------:R-:W-:Y:S01]  /*ac10*/  IMAD.MOV.U32 R10, RZ, RZ, R7 ;  /* 0x000000ffff0a7224 */ /* 0x000fe200078e0007 */
[----:B------:R-:W-:Y:S01]  /*ac20*/  UMOV UR6, UR36 ;  /* 0x0000002400067c82 */ /* 0x000fe20008000000 */
[----:B------:R-:W-:-:S05]  /*ac30*/  ULDC UR5, c[0x0][0x9d8] ;  /* 0x0002760000057ab9 */ /* 0x000fca0000000800 */
.L_x_5739:
[----:B------:R-:W-:-:S04]  /*ac40*/  UIADD3 UR36, UR6, 0x1, URZ ;  /* 0x0000000106247890 */ /* 0x000fc8000fffe03f */
[----:B------:R-:W-:-:S04]  /*ac50*/  UISETP.NE.AND UP0, UPT, UR36, 0x2, UPT ;  /* 0x000000022400788c */ /* 0x000fc8000bf05270 */
[----:B------:R-:W-:Y:S02]  /*ac60*/  USEL UR39, URZ, 0x1, UP0 ;  /* 0x000000013f277887 */ /* 0x000fe40008000000 */
[----:B------:R-:W-:Y:S02]  /*ac70*/  USEL UR36, UR36, URZ, UP0 ;  /* 0x0000003f24247287 */ /* 0x000fe40008000000 */
[----:B------:R-:W-:Y:S01]  /*ac80*/  ULOP3.LUT UR39, UR7, UR39, URZ, 0x3c, !UPT ;  /* 0x0000002707277292 */ /* 0x000fe2000f8e3c3f */
[----:B------:R-:W-:Y:S11]  /*ac90*/  @!P0 BRA `(.L_x_5731) ;  /* 0x0000000000048947 */ /* 0x000ff60003800000 */
[----:B------:R-:W-:Y:S01]  /*aca0*/  BPT.TRAP 0x1 ;  /* 0x000000040000795c */ /* 0x000fe20000300000 */
.L_x_5731:
[----:B------:R-:W-:Y:S01]  /*acb0*/  ULEA UR4, UR36, UR37, 0x3 ;  /* 0x0000002524047291 */ /* 0x000fe2000f8e183f */
[----:B------:R-:W-:-:S05]  /*acc0*/  IMAD.U32 R5, RZ, RZ, UR39 ;  /* 0x00000027ff057e24 */ /* 0x000fca000f8e00ff */
[----:B------:R-:W-:-:S04]  /*acd0*/  SHF.L.U32 R5, R5, 0x1f, RZ ;  /* 0x0000001f05057819 */ /* 0x000fc800000006ff */
[----:B------:R0:W1:Y:S01]  /*ace0*/  SYNCS.PHASECHK.TRANS64.TRYWAIT P2, [UR4+0x36830], R5 ;  /* 0x03683005ff0075a7 */ /* 0x0000620008040144 */
[----:B------:R-:W-:Y:S05]  /*acf0*/  @!P0 BRA `(.L_x_5732) ;  /* 0x0000000000048947 */ /* 0x000fea0003800000 */
[----:B------:R-:W-:Y:S01]  /*ad00*/  BPT.TRAP 0x1 ;  /* 0x000000040000795c */ /* 0x000fe20000300000 */
.L_x_5732:
[----:B-1----:R-:W-:Y:S05]  /*ad10*/  @P2 BRA `(.L_x_5733) ;  /* 0x0000000000082947 */ /* 0x002fea0003800000 */
[----:B------:R-:W1:Y:S02]  /*ad20*/  SYNCS.PHASECHK.TRANS64.TRYWAIT P2, [UR4+0x36830], R5 ;  /* 0x03683005ff0075a7 */ /* 0x000e640008040144 */
[----:B-1----:R-:W-:Y:S05]  /*ad30*/  @!P2 BRA `(.L_x_5734) ;  /* 0x000000c40030a947 */ /* 0x002fea0003800000 */
.L_x_5733:
        /* <DEDUP_REMOVED lines=591> */
.L_x_5735:
[----:B------:R-:W-:Y:S01]  /*d230*/  ULEA UR10, UR6, UR37, 0x3 ;  /* 0x00000025060a7291 */ /* 0x000fe2000f8e183f */
[----:B------:R-:W-:-:S05]  /*d240*/  IMAD.U32 R0, RZ, RZ, UR7 ;  /* 0x00000007ff007e24 */ /* 0x000fca000f8e00ff */
[----:B------:R-:W-:-:S04]  /*d250*/  SHF.L.U32 R0, R0, 0x1f, RZ ;  /* 0x0000001f00007819 */ /* 0x000fc800000006ff */
[----:B------:R2:W3:Y:S01]  /*d260*/  SYNCS.PHASECHK.TRANS64.TRYWAIT P2, [UR10+0x36850], R0 ;  /* 0x03685000ff0075a7 */ /* 0x0004e2000804014a */
[----:B------:R-:W-:Y:S05]  /*d270*/  @!P0 BRA `(.L_x_5736) ;  /* 0x0000000000048947 */ /* 0x000fea0003800000 */
[----:B------:R-:W-:Y:S01]  /*d280*/  BPT.TRAP 0x1 ;  /* 0x000000040000795c */ /* 0x000fe20000300000 */
.L_x_5736:
[----:B---3--:R-:W-:Y:S05]  /*d290*/  @P2 BRA `(.L_x_5737) ;  /* 0x0000000000082947 */ /* 0x008fea0003800000 */
[----:B------:R-:W3:Y:S02]  /*d2a0*/  SYNCS.PHASECHK.TRANS64.TRYWAIT P2, [UR10+0x36850], R0 ;  /* 0x03685000ff0075a7 */ /* 0x000ee4000804014a */
[----:B---3--:R-:W-:Y:S05]  /*d2b0*/  @!P2 BRA `(.L_x_5738) ;  /* 0x0000009c00e8a947 */ /* 0x008fea0003800000 */
.L_x_5737:
[----:B------:R-:W-:Y:S01]  /*d2c0*/  UIADD3 UR4, UR37, 0x400, URZ ;  /* 0x0000040025047890 */ /* 0x000fe2000fffe03f */
[----:B------:R-:W-:Y:S01]  /*d2d0*/  WARPGROUP.ARRIVE ;  /* 0x00000000000079c5 */ /* 0x000fe20000000000 */
[----:B------:R-:W-:Y:S01]  /*d2e0*/  UMOV UR7, 0x40000040 ;  /* 0x4000004000077882 */ /* 0x000fe20000000000 */
[----:B------:R-:W-:Y:S01]  /*d2f0*/  FMUL.FTZ R2, R168, UR5 ;  /* 0x00000005a8027c20 */ /* 0x000fe20008410000 */
        /* <DEDUP_REMOVED lines=23> */
[----:B------:R-:W3:Y:S01]  /*d470*/  MUFU.TANH R168, R168 ;  /* 0x000000a800a87308 */ /* 0x000ee20000002400 */
[----:B------:R-:W-:Y:S01]  /*d480*/  UMOV UR7, 0x40000040 ;  /* 0x4000004000077882 */ /* 0x000fe20000000000 */
[----:B0-----:R-:W-:Y:S01]  /*d490*/  FMNMX.FTZ R5, R2, R10, !PT ;  /* 0x0000000a02057209 */ /* 0x001fe20007810000 */
[----:B------:R-:W-:Y:S01]  /*d4a0*/  FMUL.FTZ R140, R140, UR5 ;  /* 0x000000058c8c7c20 */ /* 0x000fe20008410000 */
[----:B------:R-:W-:Y:S01]  /*d4b0*/  FMUL.FTZ R228, R141, UR5 ;  /* 0x000000058de47c20 */ /* 0x000fe20008410000 */
[----:B------:R-:W-:Y:S01]  /*d4c0*/  FMUL.FTZ R232, R128, UR5 ;  /* 0x0000000580e87c20 */ /* 0x000fe20008410000 */
[----:B------:R-:W-:Y:S01]  /*d4d0*/  FMUL.FTZ R14, R171, UR5 ;  /* 0x00000005ab0e7c20 */ /* 0x000fe20008410000 */
[----:B-1----:R-:W-:Y:S01]  /*d4e0*/  FMNMX.FTZ R5, R6, R5, !PT ;  /* 0x0000000506057209 */ /* 0x002fe20007810000 */
        /* <DEDUP_REMOVED lines=31> */
[----:B------:R-:W-:Y:S01]  /*d6e0*/  VIADD R8, R8, 0xffffffff ;  /* 0xffffffff08087836 */ /* 0x000fe20000000000 */
[----:B------:R-:W-:Y:S08]  /*d6f0*/  MUFU.TANH R220, R220 ;  /* 0x000000dc00dc7308 */ /* 0x000ff00000002400 */
        /* <DEDUP_REMOVED lines=60> */
[----:B------:R-:W-:Y:S01]  /*dac0*/  UIADD3 UR6, UR4, 0x180, URZ ;  /* 0x0000018004067890 */ /* 0x000fe2000fffe03f */
[----:B------:R-:W0:Y:S01]  /*dad0*/  MUFU.TANH R196, R196 ;  /* 0x000000c400c47308 */ /* 0x000e220000002400 */
[----:B------:R-:W-:-:S07]  /*dae0*/  UMOV UR7, 0x40000040 ;  /* 0x4000004000077882 */ /* 0x000fce0000000000 */
[----:B------:R-:W1:Y:S08]  /*daf0*/  MUFU.TANH R198, R198 ;  /* 0x000000c600c67308 */ /* 0x000e700000002400 */
[----:B------:R-:W3:Y:S01]  /*db00*/  MUFU.TANH R164, R164 ;  /* 0x000000a400a47308 */ /* 0x000ee20000002400 */
[----:B0-----:R-:W-:-:S07]  /*db10*/  FMNMX.FTZ R5, R196, R5, !PT ;  /* 0x00000005c4057209 */ /* 0x001fce0007810000 */
[----:B------:R-:W0:Y:S01]  /*db20*/  MUFU.TANH R166, R166 ;  /* 0x000000a600a67308 */ /* 0x000e220000002400 */
[----:B-1----:R-:W-:-:S04]  /*db30*/  FMNMX.FTZ R5, R198, R5, !PT ;  /* 0x00000005c6057209 */ /* 0x002fc80007810000 */
[----:B------:R-:W-:-:S04]  /*db40*/  FMNMX.FTZ R5, R200, R5, !PT ;  /* 0x00000005c8057209 */ /* 0x000fc80007810000 */
[----:B------:R-:W-:Y:S02]  /*db50*/  FMNMX.FTZ R5, R202, R5, !PT ;  /* 0x00000005ca057209 */ /* 0x000fe40007810000 */
[----:B---3--:R-:W-:Y:S02]  /*db60*/  FMNMX.FTZ R121, R164, R121, !PT ;  /* 0x00000079a4797209 */ /* 0x008fe40007810000 */
        /* <DEDUP_REMOVED lines=38> */
[----:B--2---:R-:W-:-:S04]  /*ddd0*/  FMNMX.FTZ R0, R120, R5, !PT ;  /* 0x0000000578007209 */ /* 0x004fc80007810000 */
        /* <DEDUP_REMOVED lines=31> */
[----:B------:R-:W-:Y:S08]  /*dfd0*/  MUFU.EX2 R0, R0 ;  /* 0x0000000000007308 */ /* 0x000ff00000000800 */
[----:B------:R-:W0:Y:S08]  /*dfe0*/  MUFU.EX2 R10, R10 ;  /* 0x0000000a000a7308 */ /* 0x000e300000000800 */
[----:B------:R-:W-:Y:S01]  /*dff0*/  MUFU.EX2 R21, R21 ;  /* 0x0000001500157308 */ /* 0x000fe20000000800 */
[----:B------:R-:W-:-:S02]  /*e000*/  WARPGROUP.DEPBAR.LE gsb0, 0x0 ;  /* 0x00008000000079c5 */ /* 0x000fc40000010000 */
[----:B------:R-:W-:Y:S01]  /*e010*/  WARPGROUP.ARRIVE ;  /* 0x00000000000079c5 */ /* 0x000fe20000000000 */
[----:B------:R-:W-:Y:S01]  /*e020*/  FMUL.FTZ R188, R139, UR5 ;  /* 0x000000058bbc7c20 */ /* 0x000fe20008410000 */
[----:B------:R-:W-:Y:S01]  /*e030*/  FMUL.FTZ R190, R143, UR5 ;  /* 0x000000058fbe7c20 */ /* 0x000fe20008410000 */
[----:B------:R-:W-:Y:S02]  /*e040*/  FFMA.FTZ R143, R136, R5, -R149 ;  /* 0x00000005888f7223 */ /* 0x000fe40000010895 */
[----:B------:R-:W1:Y:S01]  /*e050*/  MUFU.EX2 R135, R135 ;  /* 0x0000008700877308 */ /* 0x000e620000000800 */
[----:B0-----:R-:W-:Y:S01]  /*e060*/  F2FP.F16.F32.PACK_AB R200, R10, R15 ;  /* 0x0000000f0ac8723e */ /* 0x001fe200000000ff */
[----:B------:R-:W-:Y:S01]  /*e070*/  HGMMA.64x192x16.F32 R24, R184, gdesc[UR4].tnspB, R24, gsb0 ;  /* 0x42e00004b8187df0 */ /* 0x000fe20008000818 */
[----:B------:R-:W-:Y:S01]  /*e080*/  UIADD3 UR6, UR4, 0x280, URZ ;  /* 0x0000028004067890 */ /* 0x000fe2000fffe03f */
[----:B------:R-:W-:Y:S01]  /*e090*/  UMOV UR7, 0x40000040 ;  /* 0x4000004000077882 */ /* 0x000fe20000000000 */
[----:B------:R-:W-:-:S03]  /*e0a0*/  UIADD3 UR4, UR4, 0x300, URZ ;  /* 0x0000030004047890 */ /* 0x000fc6000fffe03f */
[----:B------:R-:W0:Y:S08]  /*e0b0*/  MUFU.TANH R188, R188 ;  /* 0x000000bc00bc7308 */ /* 0x000e300000002400 */
[----:B------:R-:W2:Y:S01]  /*e0c0*/  MUFU.TANH R190, R190 ;  /* 0x000000be00be7308 */ /* 0x000ea20000002400 */
[----:B-1----:R-:W-:-:S07]  /*e0d0*/  F2FP.F16.F32.PACK_AB R202, R135, R21 ;  /* 0x0000001587ca723e */ /* 0x002fce00000000ff */
[----:B------:R-:W-:Y:S01]  /*e0e0*/  MUFU.EX2 R137, R137 ;  /* 0x0000008900897308 */ /* 0x000fe20000000800 */
[----:B0-----:R-:W-:-:S04]  /*e0f0*/  FMNMX.FTZ R121, R188, R121, !PT ;  /* 0x00000079bc797209 */ /* 0x001fc80007810000 */
        /* <DEDUP_REMOVED lines=31> */
[--C-:B------:R-:W-:Y:S01]  /*e2f0*/  FFMA.FTZ R186, R140, R5, -R149.reuse ;  /* 0x000000058cba7223 */ /* 0x100fe20000010895 */
[----:B-1----:R-:W-:Y:S01]  /*e300*/  FMNMX.FTZ R140, R2, R139, !PT ;  /* 0x0000008b028c7209 */ /* 0x002fe20007810000 */
[-CC-:B------:R-:W-:Y:S01]  /*e310*/  FFMA.FTZ R184, R230, R5.reuse, -R149.reuse ;  /* 0x00000005e6b87223 */ /* 0x180fe20000010895 */
[----:B------:R-:W-:Y:S02]  /*e320*/  FFMA.FTZ R139, R132, R5, -R149 ;  /* 0x00000005848b7223 */ /* 0x000fe40000010895 */
[----:B------:R-:W-:Y:S01]  /*e330*/  HGMMA.64x192x16.F32 R24, R180, gdesc[UR4].tnspB, R24, gsb0 ;  /* 0x42e00004b4187df0 */ /* 0x000fe20008000818 */
[----:B------:R-:W-:Y:S01]  /*e340*/  UMOV UR6, UR4 ;  /* 0x0000000400067c82 */ /* 0x000fe20008000000 */
[----:B------:R-:W-:Y:S01]  /*e350*/  UMOV UR7, 0x40000040 ;  /* 0x4000004000077882 */ /* 0x000fe20000000000 */
[----:B------:R-:W0:Y:S01]  /*e360*/  SHFL.BFLY PT, R151, R140, 0x1, 0x1f ;  /* 0x0c201f008c977f89 */ /* 0x000e2200000e0000 */
[----:B------:R-:W-:Y:S08]  /*e370*/  MUFU.EX2 R184, R184 ;  /* 0x000000b800b87308 */ /* 0x000ff00000000800 */
[----:B------:R-:W-:Y:S08]  /*e380*/  MUFU.EX2 R186, R186 ;  /* 0x000000ba00ba7308 */ /* 0x000ff00000000800 */
[----:B------:R-:W-:Y:S01]  /*e390*/  MUFU.EX2 R139, R139 ;  /* 0x0000008b008b7308 */ /* 0x000fe20000000800 */
[----:B0-----:R-:W-:-:S05]  /*e3a0*/  FMNMX.FTZ R6, R140, R151, !PT ;  /* 0x000000978c067209 */ /* 0x001fca0007810000 */
[----:B------:R-:W-:-:S04]  /*e3b0*/  FADD.FTZ R2, -R6, R9 ;  /* 0x0000000906027221 */ /* 0x000fc80000010100 */
[----:B------:R-:W-:-:S06]  /*e3c0*/  FMUL.FTZ R2, R2, R5 ;  /* 0x0000000502027220 */ /* 0x000fcc0000410000 */
[----:B------:R-:W-:Y:S01]  /*e3d0*/  MUFU.EX2 R2, R2 ;  /* 0x0000000200027308 */ /* 0x000fe20000000800 */
[----:B------:R-:W-:Y:S02]  /*e3e0*/  WARPGROUP.DEPBAR.LE gsb0, 0x0 ;  /* 0x00008000000079c5 */ /* 0x000fe40000010000 */
[----:B------:R-:W-:Y:S01]  /*e3f0*/  WARPGROUP.ARRIVE ;  /* 0x00000000000079c5 */ /* 0x000fe20000000000 */
[-CC-:B------:R-:W-:Y:S01]  /*e400*/  FFMA.FTZ R182, R128, R5.reuse, -R149.reuse ;  /* 0x0000000580b67223 */ /* 0x180fe20000010895 */
[-CC-:B------:R-:W-:Y:S01]  /*e410*/  FFMA.FTZ R180, R232, R5.reuse, -R149.reuse ;  /* 0x00000005e8b47223 */ /* 0x180fe20000010895 */
[-CC-:B------:R-:W-:Y:S01]  /*e420*/  FFMA.FTZ R128, R147, R5.reuse, -R149.reuse ;  /* 0x0000000593807223 */ /* 0x180fe20000010895 */
[-C--:B------:R-:W-:Y:S01]  /*e430*/  FFMA.FTZ R149, R145, R5.reuse, -R149 ;  /* 0x0000000591957223 */ /* 0x080fe20000010895 */
[-C--:B------:R-:W-:Y:S01]  /*e440*/  FMUL.FTZ R145, R6, R5.reuse ;  /* 0x0000000506917220 */ /* 0x080fe20000410000 */
[----:B------:R-:W-:Y:S01]  /*e450*/  HGMMA.64x192x16.F32 R24, R176, gdesc[UR4].tnspB, R24, gsb0 ;  /* 0x42e00004b0187df0 */ /* 0x000fe20008000818 */
[----:B------:R-:W-:Y:S01]  /*e460*/  IMAD.U32 R147, RZ, RZ, UR10 ;  /* 0x0000000aff937e24 */ /* 0x000fe2000f8e00ff */
[----:B------:R-:W-:Y:S01]  /*e470*/  MUFU.EX2 R9, R149 ;  /* 0x0000009500097308 */ /* 0x000fe20000000800 */
[-CC-:B------:R-:W-:Y:S01]  /*e480*/  FFMA.FTZ R189, R144, R5.reuse, -R145.reuse ;  /* 0x0000000590bd7223 */ /* 0x180fe20000010891 */
[-CC-:B------:R-:W-:Y:S01]  /*e490*/  FFMA.FTZ R201, R12, R5.reuse, -R145.reuse ;  /* 0x000000050cc97223 */ /* 0x180fe20000010891 */
[-CC-:B------:R-:W-:Y:S01]  /*e4a0*/  FFMA.FTZ R144, R146, R5.reuse, -R145.reuse ;  /* 0x0000000592907223 */ /* 0x180fe20000010891 */
[----:B------:R-:W-:Y:S01]  /*e4b0*/  MOV R146, UR36 ;  /* 0x0000002400927c02 */ /* 0x000fe20008000f00 */
[-CC-:B------:R-:W-:Y:S01]  /*e4c0*/  FFMA.FTZ R12, R14, R5.reuse, -R145.reuse ;  /* 0x000000050e0c7223 */ /* 0x180fe20000010891 */
[-CC-:B------:R-:W-:Y:S01]  /*e4d0*/  FFMA.FTZ R203, R20, R5.reuse, -R145.reuse ;  /* 0x0000000514cb7223 */ /* 0x180fe20000010891 */
[-CC-:B------:R-:W-:Y:S01]  /*e4e0*/  FFMA.FTZ R14, R172, R5.reuse, -R145.reuse ;  /* 0x00000005ac0e7223 */ /* 0x180fe20000010891 */
[----:B------:R-:W-:Y:S01]  /*e4f0*/  @!P1 LEA R146, R146, UR37, 0x3 ;  /* 0x0000002592929c11 */ /* 0x000fe2000f8e18ff */
[----:B------:R-:W0:Y:S01]  /*e500*/  MUFU.EX2 R201, R201 ;  /* 0x000000c900c97308 */ /* 0x000e220000000800 */
[-CC-:B------:R-:W-:Y:S01]  /*e510*/  FFMA.FTZ R197, R160, R5.reuse, -R145.reuse ;  /* 0x00000005a0c57223 */ /* 0x180fe20000010891 */
[-CC-:B------:R-:W-:Y:S01]  /*e520*/  FFMA.FTZ R20, R162, R5.reuse, -R145.reuse ;  /* 0x00000005a2147223 */ /* 0x180fe20000010891 */
[----:B------:R-:W-:Y:S01]  /*e530*/  FFMA.FTZ R199, R164, R5, -R145 ;  /* 0x00000005a4c77223 */ /* 0x000fe20000010891 */
[----:B------:R-:W-:-:S02]  /*e540*/  @!P1 VIADD R146, R146, 0x36840 ;  /* 0x0003684092929836 */ /* 0x000fc40000000000 */
[-CC-:B------:R-:W-:Y:S01]  /*e550*/  FFMA.FTZ R185, R138, R5.reuse, -R145.reuse ;  /* 0x000000058ab97223 */ /* 0x180fe20000010891 */
[-CC-:B------:R-:W-:Y:S01]  /*e560*/  FFMA.FTZ R132, R166, R5.reuse, -R145.reuse ;  /* 0x00000005a6847223 */ /* 0x180fe20000010891 */
[-CC-:B------:R-:W-:Y:S01]  /*e570*/  FFMA.FTZ R193, R152, R5.reuse, -R145.reuse ;  /* 0x0000000598c17223 */ /* 0x180fe20000010891 */
[----:B------:R-:W1:Y:S01]  /*e580*/  MUFU.EX2 R12, R12 ;  /* 0x0000000c000c7308 */ /* 0x000e620000000800 */
[----:B------:R-:W-:Y:S01]  /*e590*/  @!P1 PRMT R146, RZ, 0x654, R146 ;  /* 0x00000654ff929816 */ /* 0x000fe20000000092 */
[-CC-:B------:R-:W-:Y:S01]  /*e5a0*/  FFMA.FTZ R136, R154, R5.reuse, -R145.reuse ;  /* 0x000000059a887223 */ /* 0x180fe20000010891 */
[-CC-:B------:R-:W-:Y:S01]  /*e5b0*/  FFMA.FTZ R195, R156, R5.reuse, -R145.reuse ;  /* 0x000000059cc37223 */ /* 0x180fe20000010891 */
        /* <DEDUP_REMOVED lines=9> */
[-CC-:B------:R-:W-:Y:S01]  /*e650*/  FFMA.FTZ R134, R134, R5.reuse, -R145.reuse ;  /* 0x0000000586867223 */ /* 0x180fe20000010891 */
[-CC-:B------:R-:W-:Y:S01]  /*e660*/  FFMA.FTZ R236, R236, R5.reuse, -R145.reuse ;  /* 0x00000005ecec7223 */ /* 0x180fe20000010891 */
[----:B------:R-:W-:Y:S01]  /*e670*/  FFMA.FTZ R11, R11, R5, -R145 ;  /* 0x000000050b0b7223 */ /* 0x000fe20000010891 */
[----:B------:R-:W0:Y:S01]  /*e680*/  MUFU.EX2 R14, R14 ;  /* 0x0000000e000e7308 */ /* 0x000e220000000800 */
[C---:B-1----:R-:W-:Y:S01]  /*e690*/  FADD.FTZ R138, R12.reuse, R3 ;  /* 0x000000030c8a7221 */ /* 0x042fe20000010000 */
[----:B------:R-:W-:Y:S01]  /*e6a0*/  F2FP.F16.F32.PACK_AB R201, R12, R201 ;  /* 0x000000c90cc9723e */ /* 0x000fe200000000ff */
[-CC-:B------:R-:W-:Y:S01]  /*e6b0*/  FFMA.FTZ R126, R126, R5.reuse, -R145.reuse ;  /* 0x000000057e7e7223 */ /* 0x180fe20000010891 */
[----:B------:R-:W-:Y:S01]  /*e6c0*/  FFMA.FTZ R13, R13, R5, -R145 ;  /* 0x000000050d0d7223 */ /* 0x000fe20000010891 */
[----:B------:R-:W-:Y:S01]  /*e6d0*/  UMOV UR7, UR39 ;  /* 0x0000002700077c82 */ /* 0x000fe20008000000 */
[----:B------:R-:W-:-:S02]  /*e6e0*/  UMOV UR6, UR36 ;  /* 0x0000002400067c82 */ /* 0x000fc40008000000 */
[----:B------:R-:W1:Y:S01]  /*e6f0*/  MUFU.EX2 R197, R197 ;  /* 0x000000c500c57308 */ /* 0x000e620000000800 */
[----:B--2---:R-:W-:-:S07]  /*e700*/  FADD.FTZ R3, R203, R138 ;  /* 0x0000008acb037221 */ /* 0x004fce0000010000 */
[----:B------:R-:W2:Y:S01]  /*e710*/  MUFU.EX2 R20, R20 ;  /* 0x0000001400147308 */ /* 0x000ea20000000800 */
[C---:B0-----:R-:W-:Y:S01]  /*e720*/  FADD.FTZ R138, R14.reuse, R3 ;  /* 0x000000030e8a7221 */ /* 0x041fe20000010000 */
[----:B------:R-:W-:-:S06]  /*e730*/  F2FP.F16.F32.PACK_AB R203, R14, R203 ;  /* 0x000000cb0ecb723e */ /* 0x000fcc00000000ff */
        /* <DEDUP_REMOVED lines=20> */
[----:B------:R0:W-:Y:S01]  /*e880*/  @!P1 SYNCS.ARRIVE.TRANS64.RED.A1T0 RZ, [R146+URZ], RZ ;  /* 0x000000ff92ff99a7 */ /* 0x0001e2000810043f */
[----:B------:R-:W-:-:S04]  /*e890*/  F2FP.F16.F32.PACK_AB R176, R141, R120 ;  /* 0x000000788db0723e */ /* 0x000fc800000000ff */
[----:B------:R-:W3:Y:S01]  /*e8a0*/  MUFU.EX2 R128, R128 ;  /* 0x0000008000807308 */ /* 0x000ee20000000800 */
[----:B0-----:R-:W-:Y:S02]  /*e8b0*/  @!P1 VIADD R146, R147, 0x36860 ;  /* 0x0003686093929836 */ /* 0x001fe40000000000 */
[----:B------:R-:W-:-:S05]  /*e8c0*/  FFMA.FTZ R147, R0, R4, R15 ;  /* 0x0000000400937223 */ /* 0x000fca000001000f */
[----:B------:R-:W-:Y:S01]  /*e8d0*/  MUFU.EX2 R179, R126 ;  /* 0x0000007e00b37308 */ /* 0x000fe20000000800 */
[----:B------:R-:W-:Y:S01]  /*e8e0*/  @!P1 PRMT R146, RZ, 0x654, R146 ;  /* 0x00000654ff929816 */ /* 0x000fe20000000092 */
[----:B------:R-:W-:Y:S01]  /*e8f0*/  FADD.FTZ R4, R10, R147 ;  /* 0x000000930a047221 */ /* 0x000fe20000010000 */
[----:B-1----:R-:W-:Y:S01]  /*e900*/  FADD.FTZ R147, R197, R138 ;  /* 0x0000008ac5937221 */ /* 0x002fe20000010000 */
[C---:B--2---:R-:W-:Y:S01]  /*e910*/  F2FP.F16.F32.PACK_AB R197, R20.reuse, R197 ;  /* 0x000000c514c5723e */ /* 0x044fe200000000ff */
[----:B------:R0:W-:Y:S02]  /*e920*/  @!P1 SYNCS.ARRIVE.TRANS64.RED.A1T0 RZ, [R146+URZ], RZ ;  /* 0x000000ff92ff99a7 */ /* 0x0001e4000810043f */
[----:B------:R-:W-:Y:S01]  /*e930*/  FADD.FTZ R130, R20, R147 ;  /* 0x0000009314827221 */ /* 0x000fe20000010000 */
[----:B------:R-:W-:Y:S01]  /*e940*/  MUFU.EX2 R13, R13 ;  /* 0x0000000d000d7308 */ /* 0x000fe20000000800 */
[----:B---3--:R-:W-:Y:S02]  /*e950*/  F2FP.F16.F32.PACK_AB R178, R9, R128 ;  /* 0x0000008009b2723e */ /* 0x008fe400000000ff */
[----:B------:R-:W-:Y:S01]  /*e960*/  FADD.FTZ R147, R199, R130 ;  /* 0x00000082c7937221 */ /* 0x000fe20000010000 */
[----:B------:R-:W-:Y:S01]  /*e970*/  F2FP.F16.F32.PACK_AB R199, R132, R199 ;  /* 0x000000c784c7723e */ /* 0x000fe200000000ff */
[----:B0-----:R-:W-:Y:S01]  /*e980*/  FADD.FTZ R146, R21, R4 ;  /* 0x0000000415927221 */ /* 0x001fe20000010000 */
[----:B------:R-:W-:Y:S01]  /*e990*/  FFMA.FTZ R4, R188, R5, -R145 ;  /* 0x00000005bc047223 */ /* 0x000fe20000010891 */
[----:B------:R-:W-:Y:S01]  /*e9a0*/  FADD.FTZ R130, R132, R147 ;  /* 0x0000009384827221 */ /* 0x000fe20000010000 */
[----:B------:R-:W-:Y:S01]  /*e9b0*/  F2FP.F16.F32.PACK_AB R188, R168, R123 ;  /* 0x0000007ba8bc723e */ /* 0x000fe200000000ff */
[----:B------:R-:W-:-:S02]  /*e9c0*/  FADD.FTZ R146, R135, R146 ;  /* 0x0000009287927221 */ /* 0x000fc40000010000 */
[----:B------:R-:W-:Y:S01]  /*e9d0*/  FADD.FTZ R149, R193, R130 ;  /* 0x00000082c1957221 */ /* 0x000fe20000010000 */
[----:B------:R-:W0:Y:S01]  /*e9e0*/  MUFU.EX2 R4, R4 ;  /* 0x0000000400047308 */ /* 0x000e220000000800 */
[----:B------:R-:W-:Y:S01]  /*e9f0*/  FADD.FTZ R3, R137, R146 ;  /* 0x0000009289037221 */ /* 0x000fe20000010000 */
[C---:B------:R-:W-:Y:S01]  /*ea00*/  F2FP.F16.F32.PACK_AB R193, R136.reuse, R193 ;  /* 0x000000c188c1723e */ /* 0x040fe200000000ff */
[----:B------:R-:W-:Y:S02]  /*ea10*/  FADD.FTZ R130, R136, R149 ;  /* 0x0000009588827221 */ /* 0x000fe40000010000 */
[C---:B------:R-:W-:Y:S01]  /*ea20*/  FADD.FTZ R3, R196.reuse, R3 ;  /* 0x00000003c4037221 */ /* 0x040fe20000010000 */
[----:B------:R-:W-:Y:S01]  /*ea30*/  F2FP.F16.F32.PACK_AB R196, R196, R137 ;  /* 0x00000089c4c4723e */ /* 0x000fe200000000ff */
[----:B------:R-:W-:Y:S01]  /*ea40*/  FADD.FTZ R15, R195, R130 ;  /* 0x00000082c30f7221 */ /* 0x000fe20000010000 */
[----:B------:R-:W-:Y:S01]  /*ea50*/  F2FP.F16.F32.PACK_AB R195, R140, R195 ;  /* 0x000000c38cc3723e */ /* 0x000fe200000000ff */
[----:B------:R-:W-:Y:S01]  /*ea60*/  FADD.FTZ R138, R198, R3 ;  /* 0x00000003c68a7221 */ /* 0x000fe20000010000 */
[----:B------:R-:W-:Y:S01]  /*ea70*/  FFMA.FTZ R3, R122, R5, -R145 ;  /* 0x000000057a037223 */ /* 0x000fe20000010891 */
[----:B------:R-:W-:Y:S01]  /*ea80*/  FADD.FTZ R130, R140, R15 ;  /* 0x0000000f8c827221 */ /* 0x000fe20000010000 */
[----:B------:R1:W2:Y:S01]  /*ea90*/  MUFU.EX2 R122, R190 ;  /* 0x000000be007a7308 */ /* 0x0002a20000000800 */
[C---:B------:R-:W-:Y:S01]  /*eaa0*/  FADD.FTZ R138, R127.reuse, R138 ;  /* 0x0000008a7f8a7221 */ /* 0x040fe20000010000 */
[----:B------:R-:W-:Y:S01]  /*eab0*/  F2FP.F16.F32.PACK_AB R198, R127, R198 ;  /* 0x000000c67fc6723e */ /* 0x000fe200000000ff */
[----:B------:R-:W-:Y:S01]  /*eac0*/  FADD.FTZ R21, R189, R130 ;  /* 0x00000082bd157221 */ /* 0x000fe20000010000 */
[----:B------:R-:W-:Y:S01]  /*ead0*/  F2FP.F16.F32.PACK_AB R189, R144, R189 ;  /* 0x000000bd90bd723e */ /* 0x000fe200000000ff */
[----:B------:R-:W-:-:S02]  /*eae0*/  FADD.FTZ R147, R125, R138 ;  /* 0x0000008a7d937221 */ /* 0x000fc40000010000 */
[----:B------:R-:W-:Y:S01]  /*eaf0*/  FADD.FTZ R12, R144, R21 ;  /* 0x00000015900c7221 */ /* 0x000fe20000010000 */
[----:B------:R3:W4:Y:S01]  /*eb00*/  MUFU.EX2 R177, R3 ;  /* 0x0000000300b17308 */ /* 0x0007220000000800 */
[----:B------:R-:W-:Y:S01]  /*eb10*/  FADD.FTZ R147, R174, R147 ;  /* 0x00000093ae937221 */ /* 0x000fe20000010000 */
[----:B-1----:R-:W-:Y:S01]  /*eb20*/  F2FP.F16.F32.PACK_AB R190, R170, R121 ;  /* 0x00000079aabe723e */ /* 0x002fe200000000ff */
[----:B------:R-:W-:Y:S01]  /*eb30*/  FADD.FTZ R21, R191, R12 ;  /* 0x0000000cbf157221 */ /* 0x000fe20000010000 */
[----:B------:R-:W-:Y:S01]  /*eb40*/  F2FP.F16.F32.PACK_AB R191, R124, R191 ;  /* 0x000000bf7cbf723e */ /* 0x000fe200000000ff */
[----:B------:R-:W-:Y:S01]  /*eb50*/  FADD.FTZ R10, R194, R147 ;  /* 0x00000093c20a7221 */ /* 0x000fe20000010000 */
[----:B------:R-:W-:-:S03]  /*eb60*/  F2FP.F16.F32.PACK_AB R194, R129, R194 ;  /* 0x000000c281c2723e */ /* 0x000fc600000000ff */
[----:B------:R-:W-:-:S04]  /*eb70*/  FADD.FTZ R10, R129, R10 ;  /* 0x0000000a810a7221 */ /* 0x000fc80000010000 */
[----:B------:R-:W-:-:S04]  /*eb80*/  FADD.FTZ R15, R123, R10 ;  /* 0x0000000a7b0f7221 */ /* 0x000fc80000010000 */
[----:B------:R-:W-:-:S04]  /*eb90*/  FADD.FTZ R10, R168, R15 ;  /* 0x0000000fa80a7221 */ /* 0x000fc80000010000 */
[----:B------:R-:W-:Y:S01]  /*eba0*/  FADD.FTZ R15, R121, R10 ;  /* 0x0000000a790f7221 */ /* 0x000fe20000010000 */
[----:B------:R-:W-:-:S03]  /*ebb0*/  FADD.FTZ R10, R124, R21 ;  /* 0x000000157c0a7221 */ /* 0x000fc60000010000 */
[----:B------:R-:W-:-:S04]  /*ebc0*/  FADD.FTZ R15, R170, R15 ;  /* 0x0000000faa0f7221 */ /* 0x000fc80000010000 */
[----:B------:R-:W-:Y:S01]  /*ebd0*/  FADD.FTZ R12, R184, R15 ;  /* 0x0000000fb80c7221 */ /* 0x000fe20000010000 */
[----:B------:R-:W-:Y:S01]  /*ebe0*/  FADD.FTZ R15, R185, R10 ;  /* 0x0000000ab90f7221 */ /* 0x000fe20000010000 */
[C---:B0-----:R-:W-:Y:S02]  /*ebf0*/  F2FP.F16.F32.PACK_AB R185, R4.reuse, R185 ;  /* 0x000000b904b9723e */ /* 0x041fe400000000ff */
        /* <DEDUP_REMOVED lines=31> */
[----:B------:R-:W-:Y:S02]  /*edf0*/  IMAD.MOV.U32 R9, RZ, RZ, R6 ;  /* 0x000000ffff097224 */ /* 0x000fe400078e0006 */
[----:B------:R-:W-:Y:S01]  /*ee00*/  IMAD.MOV.U32 R10, RZ, RZ, R7 ;  /* 0x000000ffff0a7224 */ /* 0x000fe200078e0007 */
[----:B------:R-:W-:Y:S06]  /*ee10*/  @P2 BRA `(.L_x_5739) ;  /* 0xffffffbc00882947 */ /* 0x000fec000383ffff */
.L_x_5730:
        /* <DEDUP_REMOVED lines=99> */
.L_x_5740:
[----:B------:R-:W-:Y:S01]  /*f450*/  ULEA UR5, UR36, UR37, 0x3 ;  /* 0x0000002524057291 */ /* 0x000fe2000f8e183f */
[----:B------:R-:W-:-:S05]  /*f460*/  IMAD.U32 R0, RZ, RZ, UR39 ;  /* 0x00000027ff007e24 */ /* 0x000fca000f8e00ff */
[----:B------:R-:W-:-:S04]  /*f470*/  SHF.L.U32 R0, R0, 0x1f, RZ ;  /* 0x0000001f00007819 */ /* 0x000fc800000006ff */
[----:B------:R0:W1:Y:S01]  /*f480*/  SYNCS.PHASECHK.TRANS64.TRYWAIT P2, [UR5+0x36850], R0 ;  /* 0x03685000ff0075a7 */ /* 0x0000620008040145 */
[----:B------:R-:W-:Y:S05]  /*f490*/  @!P0 BRA `(.L_x_5741) ;  /* 0x0000000000048947 */ /* 0x000fea0003800000 */
[----:B------:R-:W-:Y:S01]  /*f4a0*/  BPT.TRAP 0x1 ;  /* 0x000000040000795c */ /* 0x000fe20000300000 */
.L_x_5741:
[----:B-1----:R-:W-:Y:S05]  /*f4b0*/  @P2 BRA `(.L_x_5742) ;  /* 0x0000000000082947 */ /* 0x002fea0003800000 */
[----:B------:R-:W1:Y:S02]  /*f4c0*/  SYNCS.PHASECHK.TRANS64.TRYWAIT P0, [UR5+0x36850], R0 ;  /* 0x03685000ff0075a7 */ /* 0x000e640008000145 */
[----:B-1----:R-:W-:Y:S05]  /*f4d0*/  @!P0 BRA `(.L_x_5743) ;  /* 0x0000007c00788947 */ /* 0x002fea0003800000 */
.L_x_5742:
[----:B------:R-:W-:Y:S01]  /*f4e0*/  UIADD3 UR37, UR37, 0x400, URZ ;  /* 0x0000040025257890 */ /* 0x000fe2000fffe03f */
[----:B------:R-:W-:Y:S01]  /*f4f0*/  WARPGROUP.ARRIVE ;  /* 0x00000000000079c5 */ /* 0x000fe20000000000 */
[----:B------:R-:W-:Y:S01]  /*f500*/  UMOV UR7, 0x40000040 ;  /* 0x4000004000077882 */ /* 0x000fe20000000000 */
[----:B-1----:R-:W1:Y:S01]  /*f510*/  SHFL.BFLY PT, R9, R4, 0x2, 0x1f ;  /* 0x0c401f0004097f89 */ /* 0x002e6200000e0000 */
[----:B------:R-:W-:Y:S01]  /*f520*/  USHF.R.U32.HI UR37, URZ, 0x4, UR37 ;  /* 0x000000043f257899 */ /* 0x000fe20008011625 */
[----:B------:R-:W-:Y:S02]  /*f530*/  CS2R R20, SRZ ;  /* 0x0000000000147805 */ /* 0x000fe4000001ff00 */
[----:B------:R-:W-:Y:S01]  /*f540*/  IADD3 R209, R209, 0x1, RZ ;  /* 0x00000001d1d17810 */ /* 0x000fe20007ffe0ff */
[----:B0-----:R-:W0:Y:S01]  /*f550*/  SHFL.BFLY PT, R0, R3, 0x2, 0x1f ;  /* 0x0c401f0003007f89 */ /* 0x001e2200000e0000 */
[----:B------:R-:W-:-:S04]  /*f560*/  ULOP3.LUT UR37, UR37, 0x3fff, URZ, 0xc0, !UPT ;  /* 0x00003fff25257892 */ /* 0x000fc8000f8ec03f */
[----:B------:R-:W-:-:S04]  /*f570*/  ULOP3.LUT UR4, UR37, 0x3800000, URZ, 0xfc, !UPT ;  /* 0x0380000025047892 */ /* 0x000fc8000f8efc3f */
[----:B------:R-:W-:Y:S02]  /*f580*/  UIMAD UR4, UR36, 0xa80, UR4 ;  /* 0x00000a80240478a4 */ /* 0x000fe4000f8e0204 */
[----:B------:R-:W-:-:S04]  /*f590*/  UIADD3 UR36, UR36, 0x1, URZ ;  /* 0x0000000124247890 */ /* 0x000fc8000fffe03f */
[----:B------:R-:W-:Y:S01]  /*f5a0*/  UISETP.NE.AND UP0, UPT, UR36, 0x2, UPT ;  /* 0x000000022400788c */ /* 0x000fe2000bf05270 */
[----:B------:R-:W-:Y:S02]  /*f5b0*/  UMOV UR6, UR4 ;  /* 0x0000000400067c82 */ /* 0x000fe40008000000 */
[----:B------:R-:W-:Y:S01]  /*f5c0*/  HGMMA.64x192x16.F32 R24, R200, gdesc[UR4].tnspB, R24, gsb0 ;  /* 0x42e00004c8187df0 */ /* 0x000fe20008000818 */
[----:B------:R-:W-:Y:S01]  /*f5d0*/  UIADD3 UR6, UR4, 0x80, URZ ;  /* 0x0000008004067890 */ /* 0x000fe2000fffe03f */
[----:B-1----:R-:W-:Y:S01]  /*f5e0*/  FADD.FTZ R9, R9, R4 ;  /* 0x0000000409097221 */ /* 0x002fe20000010000 */
[----:B------:R-:W-:Y:S01]  /*f5f0*/  UMOV UR7, 0x40000040 ;  /* 0x4000004000077882 */ /* 0x000fe20000000000 */
[----:B------:R-:W-:Y:S01]  /*f600*/  USEL UR36, UR36, URZ, UP0 ;  /* 0x0000003f24247287 */ /* 0x000fe20008000000 */
[----:B0-----:R-:W-:Y:S02]  /*f610*/  FADD.FTZ R2, R0, R3 ;  /* 0x0000000300027221 */ /* 0x001fe40000010000 */
        /* <DEDUP_REMOVED lines=14> */
[----:B0-----:R-:W-:Y:S01]  /*f700*/  @P0 FMUL.FTZ R3, R8, 0.69314718246459960938 ;  /* 0x3f31721808030820 */ /* 0x001fe20000410000 */
[----:B------:R-:W-:-:S03]  /*f710*/  @!P1 VIADD R8, R9, 0x36860 ;  /* 0x0003686009089836 */ /* 0x000fc60000000000 */
[----:B------:R-:W-:Y:S02]  /*f720*/  @P0 FFMA.FTZ R2, R4, R7, R3 ;  /* 0x0000000704020223 */ /* 0x000fe40000010003 */
[----:B------:R-:W-:Y:S01]  /*f730*/  @!P1 PRMT R121, RZ, 0x654, R8 ;  /* 0x00000654ff799816 */ /* 0x000fe20000000008 */
        /* <DEDUP_REMOVED lines=37> */
[-C--:B------:R-:W-:Y:S01]  /*f990*/  FMUL.FTZ R127, R99, R21.reuse ;  /* 0x00000015637f7220 */ /* 0x080fe20000410000 */
[-C--:B0-----:R-:W-:Y:S01]  /*f9a0*/  FMUL.FTZ R122, R33, R20.reuse ;  /* 0x00000014217a7220 */ /* 0x081fe20000410000 */
        /* <DEDUP_REMOVED lines=94> */
.L_x_5713:
[----:B------:R-:W0:Y:S01]  /*ff90*/  S2R R21, SR_CgaCtaId ;  /* 0x0000000000157919 */ /* 0x000e220000008800 */
[----:B------:R-:W-:Y:S01]  /*ffa0*/  MOV R90, 0x400 ;  /* 0x00000400005a7802 */ /* 0x000fe20000000f00 */
[----:B------:R-:W-:Y:S01]  /*ffb0*/  BSSY B0, `(.L_x_5744) ;  /* 0x000022a000007945 */ /* 0x000fe20003800000 */
[----:B------:R-:W-:Y:S02]  /*ffc0*/  BAR.SYNC.DEFER_BLOCKING 0x5, 0x180 ;  /* 0x0146000000007b1d */ /* 0x000fe40000010000 */
[----:B0-----:R-:W-:-:S05]  /*ffd0*/  LEA R90, R21, R90, 0x18 ;  /* 0x0000005a155a7211 */ /* 0x001fca00078ec0ff */
[----:B------:R0:W1:Y:S01]  /*ffe0*/  LDS R52, [R90+0x368d0] ;  /* 0x0368d0005a347984 */ /* 0x0000620000000800 */
[----:B------:R-:W-:Y:S06]  /*fff0*/  BAR.ARV 0x4, 0x180 ;  /* 0x0106000000007b1d */ /* 0x000fec0000002000 */
[----:B------:R-:W-:Y:S05]  /*10000*/  @P0 BRA `(.L_x_5745) ;  /* 0x0000001400fc0947 */ /* 0x000fea0003800000 */
[----:B------:R-:W2:Y:S01]  /*10010*/  S2R R21, SR_SWINHI ;  /* 0x0000000000157919 */ /* 0x000ea20000002f00 */
[----:B------:R-:W-:Y:S01]  /*10020*/  SHF.R.S32.HI R91, RZ, 0x1f, R207 ;  /* 0x0000001fff5b7819 */ /* 0x000fe200000114cf */
[----:B------:R-:W-:Y:S01]  /*10030*/  ULDC.64 UR4, c[0x0][0xb90] ;  /* 0x0002e40000047ab9 */ /* 0x000fe20000000a00 */
[----:B------:R-:W3:Y:S01]  /*10040*/  LDC R94, c[0x0][0xbe8] ;  /* 0x0002fa00ff5e7b82 */ /* 0x000ee20000000800 */
[----:B------:R-:W-:Y:S01]  /*10050*/  IMAD.WIDE.U32 R24, R207, UR4, RZ ;  /* 0x00000004cf187c25 */ /* 0x000fe2000f8e00ff */
[----:B------:R-:W-:Y:S01]  /*10060*/  F2FP.F16.F32.PACK_AB R6, R7, R6 ;  /* 0x000000060706723e */ /* 0x000fe200000000ff */
[----:B------:R-:W-:Y:S01]  /*10070*/  ULDC UR6, c[0x0][0xa88] ;  /* 0x0002a20000067ab9 */ /* 0x000fe20000000800 */
[----:B------:R-:W-:Y:S01]  /*10080*/  F2FP.F16.F32.PACK_AB R7, R158, R33 ;  /* 0x000000219e07723e */ /* 0x000fe200000000ff */
[----:B------:R-:W-:Y:S01]  /*10090*/  IMAD R20, R91, UR4, RZ ;  /* 0x000000045b147c24 */ /* 0x000fe2000f8e02ff */
[----:B------:R-:W-:Y:S01]  /*100a0*/  F2FP.F16.F32.PACK_AB R4, R5, R4 ;  /* 0x000000040504723e */ /* 0x000fe200000000ff */
[----:B------:R-:W-:Y:S01]  /*100b0*/  ULDC.64 UR8, c[0x0][0x208] ;  /* 0x0000820000087ab9 */ /* 0x000fe20000000a00 */
[----:B------:R-:W-:Y:S01]  /*100c0*/  F2FP.F16.F32.PACK_AB R5, R160, R37 ;  /* 0x00000025a005723e */ /* 0x000fe200000000ff */
[----:B------:R-:W-:Y:S01]  /*100d0*/  IMAD R29, R207, UR5, R20 ;  /* 0x00000005cf1d7c24 */ /* 0x000fe2000f8e0214 */
[----:B------:R-:W-:Y:S01]  /*100e0*/  F2FP.F16.F32.PACK_AB R14, R53, R14 ;  /* 0x0000000e350e723e */ /* 0x000fe200000000ff */
[----:B------:R-:W-:Y:S01]  /*100f0*/  ULDC.64 UR4, c[0x0][0xb98] ;  /* 0x0002e60000047ab9 */ /* 0x000fe20000000a00 */
[----:B------:R-:W-:Y:S01]  /*10100*/  F2FP.F16.F32.PACK_AB R10, R11, R10 ;  /* 0x0000000a0b0a723e */ /* 0x000fe200000000ff */
[----:B------:R-:W-:Y:S01]  /*10110*/  IMAD.IADD R25, R25, 0x1, R29 ;  /* 0x0000000119197824 */ /* 0x000fe200078e021d */
        /* <DEDUP_REMOVED lines=9> */
[----:B--2---:R-:W-:Y:S01]  /*101b0*/  MOV R49, R21 ;  /* 0x0000001500317202 */ /* 0x004fe20000000f00 */
[----:B------:R-:W-:Y:S01]  /*101c0*/  IMAD R21, R208, 0x40, R16 ;  /* 0x00000040d0157824 */ /* 0x000fe200078e0210 */
[----:B------:R-:W-:Y:S02]  /*101d0*/  F2FP.F16.F32.PACK_AB R98, R101, R100 ;  /* 0x000000646562723e */ /* 0x000fe400000000ff */
[----:B------:R-:W-:Y:S01]  /*101e0*/  F2FP.F16.F32.PACK_AB R99, R126, R99 ;  /* 0x000000637e63723e */ /* 0x000fe200000000ff */
[----:B------:R-:W-:Y:S01]  /*101f0*/  IMAD.WIDE R46, R213, 0x2, R48 ;  /* 0x00000002d52e7825 */ /* 0x000fe200078e0230 */
[----:B------:R-:W-:-:S02]  /*10200*/  F2FP.F16.F32.PACK_AB R105, R95, R106 ;  /* 0x0000006a5f69723e */ /* 0x000fc400000000ff */
[----:B------:R-:W-:Y:S01]  /*10210*/  F2FP.F16.F32.PACK_AB R112, R113, R112 ;  /* 0x000000707170723e */ /* 0x000fe200000000ff */
[----:B------:R-:W-:Y:S01]  /*10220*/  IMAD.WIDE R48, R21, 0x2, R48 ;  /* 0x0000000215307825 */ /* 0x000fe200078e0230 */
[C---:B------:R-:W-:Y:S02]  /*10230*/  IADD3 R27, P5, R46.reuse, 0x8060, RZ ;  /* 0x000080602e1b7810 */ /* 0x040fe40007fbe0ff */
[C---:B------:R-:W-:Y:S02]  /*10240*/  LOP3.LUT R21, R46.reuse, 0x380, RZ, 0xc0, !PT ;  /* 0x000003802e157812 */ /* 0x040fe400078ec0ff */
[----:B------:R-:W-:Y:S02]  /*10250*/  LOP3.LUT R26, R27, 0x380, RZ, 0xc0, !PT ;  /* 0x000003801b1a7812 */ /* 0x000fe400078ec0ff */
        /* <DEDUP_REMOVED lines=11> */
[----:B------:R-:W-:Y:S01]  /*10310*/  LOP3.LUT R32, R45, 0x380, RZ, 0xc0, !PT ;  /* 0x000003802d207812 */ /* 0x000fe200078ec0ff */
[----:B------:R-:W-:Y:S01]  /*10320*/  IMAD.X R63, RZ, RZ, R47, P2 ;  /* 0x000000ffff3f7224 */ /* 0x000fe200010e062f */
[----:B------:R-:W-:-:S02]  /*10330*/  LOP3.LUT R20, R43, 0x380, RZ, 0xc0, !PT ;  /* 0x000003802b147812 */ /* 0x000fc400078ec0ff */
        /* <DEDUP_REMOVED lines=10> */
[----:B------:R-:W-:-:S02]  /*103e0*/  LOP3.LUT R46, R21, R46, RZ, 0x3c, !PT ;  /* 0x0000002e152e7212 */ /* 0x000fc400078e3cff */
[----:B------:R-:W-:Y:S01]  /*103f0*/  LOP3.LUT R21, R30, 0x380, RZ, 0xc0, !PT ;  /* 0x000003801e157812 */ /* 0x000fe200078ec0ff */
[----:B------:R-:W-:Y:S01]  /*10400*/  IMAD.X R87, RZ, RZ, R47, P1 ;  /* 0x000000ffff577224 */ /* 0x000fe200008e062f */
[----:B------:R-:W-:Y:S02]  /*10410*/  SHF.R.U64 R32, R32, 0x3, RZ ;  /* 0x0000000320207819 */ /* 0x000fe400000012ff */
[----:B------:R-:W-:Y:S02]  /*10420*/  SHF.R.U64 R20, R20, 0x3, RZ ;  /* 0x0000000314147819 */ /* 0x000fe400000012ff */
[----:B------:R-:W-:Y:S02]  /*10430*/  SHF.R.U64 R21, R21, 0x3, RZ ;  /* 0x0000000315157819 */ /* 0x000fe400000012ff */
[----:B------:R-:W-:Y:S02]  /*10440*/  LOP3.LUT R54, R32, R45, RZ, 0x3c, !PT ;  /* 0x0000002d20367212 */ /* 0x000fe400078e3cff */
[----:B------:R-:W-:-:S02]  /*10450*/  LOP3.LUT R62, R20, R43, RZ, 0x3c, !PT ;  /* 0x0000002b143e7212 */ /* 0x000fc400078e3cff */
[----:B------:R-:W-:Y:S02]  /*10460*/  LOP3.LUT R20, R29, 0x380, RZ, 0xc0, !PT ;  /* 0x000003801d147812 */ /* 0x000fe400078ec0ff */
[----:B------:R-:W-:Y:S02]  /*10470*/  LOP3.LUT R32, R41, 0x380, RZ, 0xc0, !PT ;  /* 0x0000038029207812 */ /* 0x000fe400078ec0ff */
[----:B------:R-:W-:Y:S02]  /*10480*/  LOP3.LUT R58, R21, R30, RZ, 0x3c, !PT ;  /* 0x0000001e153a7212 */ /* 0x000fe400078e3cff */
[----:B------:R-:W-:Y:S02]  /*10490*/  LOP3.LUT R21, R28, 0x380, RZ, 0xc0, !PT ;  /* 0x000003801c157812 */ /* 0x000fe400078ec0ff */
[----:B------:R-:W-:Y:S02]  /*104a0*/  SHF.R.U64 R20, R20, 0x3, RZ ;  /* 0x0000000314147819 */ /* 0x000fe400000012ff */
[----:B------:R-:W-:-:S02]  /*104b0*/  SHF.R.U64 R32, R32, 0x3, RZ ;  /* 0x0000000320207819 */ /* 0x000fc400000012ff */
[----:B------:R-:W-:Y:S02]  /*104c0*/  SHF.R.U64 R21, R21, 0x3, RZ ;  /* 0x0000000315157819 */ /* 0x000fe400000012ff */
[----:B------:R-:W-:Y:S02]  /*104d0*/  LOP3.LUT R66, R20, R29, RZ, 0x3c, !PT ;  /* 0x0000001d14427212 */ /* 0x000fe400078e3cff */
[----:B------:R-:W-:Y:S02]  /*104e0*/  LOP3.LUT R70, R32, R41, RZ, 0x3c, !PT ;  /* 0x0000002920467212 */ /* 0x000fe400078e3cff */
[----:B------:R-:W-:Y:S02]  /*104f0*/  IADD3 R29, P5, R48, 0x2000, RZ ;  /* 0x00002000301d7810 */ /* 0x000fe40007fbe0ff */
[----:B------:R-:W-:Y:S02]  /*10500*/  LOP3.LUT R32, R35, 0x380, RZ, 0xc0, !PT ;  /* 0x0000038023207812 */ /* 0x000fe400078ec0ff */
[----:B------:R-:W-:-:S02]  /*10510*/  LOP3.LUT R78, R21, R28, RZ, 0x3c, !PT ;  /* 0x0000001c154e7212 */ /* 0x000fc400078e3cff */
[----:B------:R-:W-:Y:S02]  /*10520*/  LOP3.LUT R34, R103, 0x380, RZ, 0xc0, !PT ;  /* 0x0000038067227812 */ /* 0x000fe400078ec0ff */
[----:B------:R-:W-:Y:S02]  /*10530*/  LOP3.LUT R28, R29, 0x380, RZ, 0xc0, !PT ;  /* 0x000003801d1c7812 */ /* 0x000fe400078ec0ff */
[----:B------:R-:W-:Y:S02]  /*10540*/  SHF.R.U64 R32, R32, 0x3, RZ ;  /* 0x0000000320207819 */ /* 0x000fe400000012ff */
[----:B------:R-:W-:Y:S02]  /*10550*/  IADD3.X R83, RZ, R47, RZ, P0, !PT ;  /* 0x0000002fff537210 */ /* 0x000fe400007fe4ff */
[----:B------:R-:W-:Y:S02]  /*10560*/  SHF.R.U64 R34, R34, 0x3, RZ ;  /* 0x0000000322227819 */ /* 0x000fe400000012ff */
[----:B------:R-:W-:-:S02]  /*10570*/  SHF.R.U64 R28, R28, 0x3, RZ ;  /* 0x000000031c1c7819 */ /* 0x000fc400000012ff */
[----:B------:R-:W-:Y:S02]  /*10580*/  LOP3.LUT R82, R32, R35, RZ, 0x3c, !PT ;  /* 0x0000002320527212 */ /* 0x000fe400078e3cff */
[----:B------:R-:W-:Y:S02]  /*10590*/  IADD3 R35, P0, R48, 0x5000, RZ ;  /* 0x0000500030237810 */ /* 0x000fe40007f1e0ff */
[----:B------:R-:W-:Y:S02]  /*105a0*/  LOP3.LUT R50, R34, R103, RZ, 0x3c, !PT ;  /* 0x0000006722327212 */ /* 0x000fe400078e3cff */
[----:B------:R-:W-:Y:S02]  /*105b0*/  LOP3.LUT R28, R28, R29, RZ, 0x3c, !PT ;  /* 0x0000001d1c1c7212 */ /* 0x000fe400078e3cff */
[----:B------:R-:W-:Y:S02]  /*105c0*/  IADD3 R29, P1, R48, 0x4000, RZ ;  /* 0x00004000301d7810 */ /* 0x000fe40007f3e0ff */
[----:B------:R-:W-:-:S02]  /*105d0*/  LOP3.LUT R34, R35, 0x380, RZ, 0xc0, !PT ;  /* 0x0000038023227812 */ /* 0x000fc400078ec0ff */
[----:B------:R-:W-:Y:S01]  /*105e0*/  MOV R111, R46 ;  /* 0x0000002e006f7202 */ /* 0x000fe20000000f00 */
[--C-:B------:R-:W-:Y:S01]  /*105f0*/  IMAD.X R33, RZ, RZ, R49.reuse, P1 ;  /* 0x000000ffff217224 */ /* 0x100fe200008e0631 */
[----:B------:R-:W-:Y:S01]  /*10600*/  SHF.R.U64 R34, R34, 0x3, RZ ;  /* 0x0000000322227819 */ /* 0x000fe200000012ff */
[----:B------:R-:W-:Y:S01]  /*10610*/  BAR.SYNC.DEFER_BLOCKING 0x1, 0x100 ;  /* 0x0044000000007b1d */ /* 0x000fe20000010000 */
[----:B---3--:R-:W-:Y:S02]  /*10620*/  ISETP.NE.AND P1, PT, R94, 0x1, PT ;  /* 0x000000015e00780c */ /* 0x008fe40003f25270 */
[----:B------:R-:W-:Y:S01]  /*10630*/  LOP3.LUT R34, R34, R35, RZ, 0x3c, !PT ;  /* 0x0000002322227212 */ /* 0x000fe200078e3cff */
[----:B------:R-:W-:Y:S01]  /*10640*/  IMAD.X R35, RZ, RZ, R49, P0 ;  /* 0x000000ffff237224 */ /* 0x000fe200000e0631 */
[----:B------:R-:W-:Y:S02]  /*10650*/  IADD3 R103, P0, R48, 0xb000, RZ ;  /* 0x0000b00030677810 */ /* 0x000fe40007f1e0ff */
[----:B------:R-:W-:-:S02]  /*10660*/  LOP3.LUT R30, R39, 0x380, RZ, 0xc0, !PT ;  /* 0x00000380271e7812 */ /* 0x000fc400078ec0ff */
[----:B------:R-:W-:Y:S02]  /*10670*/  LOP3.LUT R46, R103, 0x380, RZ, 0xc0, !PT ;  /* 0x00000380672e7812 */ /* 0x000fe400078ec0ff */
[----:B------:R-:W-:Y:S01]  /*10680*/  MOV R110, R50 ;  /* 0x00000032006e7202 */ /* 0x000fe20000000f00 */
[----:B------:R-:W-:Y:S01]  /*10690*/  IMAD.IADD R50, R22, 0x1, R17 ;  /* 0x0000000116327824 */ /* 0x000fe200078e0211 */
[----:B------:R-:W-:Y:S01]  /*106a0*/  SHF.R.U64 R46, R46, 0x3, RZ ;  /* 0x000000032e2e7819 */ /* 0x000fe200000012ff */
[----:B------:R-:W2:Y:S01]  /*106b0*/  @P1 LDC R155, c[0x0][0xbec] ;  /* 0x0002fb00ff9b1b82 */ /* 0x000ea20000000800 */
[----:B------:R-:W-:Y:S02]  /*106c0*/  SHF.R.U64 R30, R30, 0x3, RZ ;  /* 0x000000031e1e7819 */ /* 0x000fe400000012ff */
[----:B------:R-:W-:Y:S02]  /*106d0*/  LOP3.LUT R46, R46, R103, RZ, 0x3c, !PT ;  /* 0x000000672e2e7212 */ /* 0x000fe400078e3cff */
[----:B------:R-:W-:-:S02]  /*106e0*/  MOV R103, R26 ;  /* 0x0000001a00677202 */ /* 0x000fc40000000f00 */
[----:B------:R-:W-:Y:S01]  /*106f0*/  LOP3.LUT R74, R30, R39, RZ, 0x3c, !PT ;  /* 0x000000271e4a7212 */ /* 0x000fe200078e3cff */
[----:B------:R-:W3:Y:S01]  /*10700*/  @P1 LDC R27, c[0x0][0xbf0] ;  /* 0x0002fc00ff1b1b82 */ /* 0x000ee20000000800 */
[----:B------:R-:W-:Y:S01]  /*10710*/  LOP3.LUT R30, R31, 0x380, RZ, 0xc0, !PT ;  /* 0x000003801f1e7812 */ /* 0x000fe200078ec0ff */
[----:B------:R2:W-:Y:S01]  /*10720*/  STSM.16.M88.4 [R111], R4 ;  /* 0x000000046f007844 */ /* 0x0005e20000000200 */
[----:B------:R-:W-:Y:S01]  /*10730*/  MOV R54, R54 ;  /* 0x0000003600367202 */ /* 0x000fe20000000f00 */
[----:B------:R-:W-:Y:S01]  /*10740*/  IMAD.MOV.U32 R55, RZ, RZ, R50 ;  /* 0x000000ffff377224 */ /* 0x000fe200078e0032 */
[----:B------:R-:W-:Y:S02]  /*10750*/  SHF.R.U64 R30, R30, 0x3, RZ ;  /* 0x000000031e1e7819 */ /* 0x000fe400000012ff */
[----:B------:R-:W-:Y:S02]  /*10760*/  MOV R66, R66 ;  /* 0x0000004200427202 */ /* 0x000fe40000000f00 */
[----:B------:R-:W-:-:S02]  /*10770*/  LOP3.LUT R86, R30, R31, RZ, 0x3c, !PT ;  /* 0x0000001f1e567212 */ /* 0x000fc400078e3cff */
[----:B------:R-:W-:Y:S02]  /*10780*/  MOV R82, R82 ;  /* 0x0000005200527202 */ /* 0x000fe40000000f00 */
[----:B------:R-:W-:Y:S02]  /*10790*/  MOV R86, R86 ;  /* 0x0000005600567202 */ /* 0x000fe40000000f00 */
[----:B------:R-:W-:Y:S02]  /*107a0*/  IADD3 R21, P4, R48, 0x1000, RZ ;  /* 0x0000100030157810 */ /* 0x000fe40007f9e0ff */
[----:B------:R-:W-:Y:S01]  /*107b0*/  MOV R58, R58 ;  /* 0x0000003a003a7202 */ /* 0x000fe20000000f00 */
[----:B--2---:R-:W-:Y:S01]  /*107c0*/  @P1 IMAD.HI.U32 R4, R50, R155, RZ ;  /* 0x0000009b32041227 */ /* 0x004fe200078e00ff */
[----:B------:R-:W-:Y:S02]  /*107d0*/  F2FP.F16.F32.PACK_AB R6, R120, R3 ;  /* 0x000000037806723e */ /* 0x000fe400000000ff */
[----:B------:R-:W-:-:S02]  /*107e0*/  SHF.R.S32.HI R3, RZ, 0x1f, R205 ;  /* 0x0000001fff037819 */ /* 0x000fc400000114cd */
[----:B------:R-:W-:Y:S02]  /*107f0*/  F2FP.F16.F32.PACK_AB R5, R153, R150 ;  /* 0x000000969905723e */ /* 0x000fe400000000ff */
[----:B---3--:R-:W-:Y:S01]  /*10800*/  @P1 SHF.R.U32.HI R55, RZ, R27, R4 ;  /* 0x0000001bff371219 */ /* 0x008fe20000011604 */
[----:B------:R-:W-:Y:S01]  /*10810*/  IMAD R26, R3, UR4, RZ ;  /* 0x00000004031a7c24 */ /* 0x000fe2000f8e02ff */
[----:B------:R-:W-:Y:S02]  /*10820*/  F2FP.F16.F32.PACK_AB R4, R122, R9 ;  /* 0x000000097a04723e */ /* 0x000fe400000000ff */
[----:B------:R-:W-:Y:S01]  /*10830*/  F2FP.F16.F32.PACK_AB R7, R156, R149 ;  /* 0x000000959c07723e */ /* 0x000fe200000000ff */
[----:B------:R-:W-:Y:S01]  /*10840*/  IMAD.MOV R53, RZ, RZ, -R55 ;  /* 0x000000ffff357224 */ /* 0x000fe200078e0a37 */
[----:B------:R-:W-:Y:S01]  /*10850*/  F2FP.F16.F32.PACK_AB R9, R151, R148 ;  /* 0x000000949709723e */ /* 0x000fe200000000ff */
[C---:B------:R-:W-:Y:S01]  /*10860*/  IMAD R59, R205.reuse, UR5, R26 ;  /* 0x00000005cd3b7c24 */ /* 0x040fe2000f8e021a */
[----:B------:R-:W-:Y:S01]  /*10870*/  IADD3.X R47, RZ, R49, RZ, P0, !PT ;  /* 0x00000031ff2f7210 */ /* 0x000fe200007fe4ff */
[----:B------:R-:W-:Y:S01]  /*10880*/  IMAD R53, R94, R53, R50 ;  /* 0x000000355e357224 */ /* 0x000fe200078e0232 */
[----:B------:R-:W-:Y:S01]  /*10890*/  STSM.16.M88.4 [R66], R4 ;  /* 0x0000000442007844 */ /* 0x000fe20000000200 */
[----:B------:R-:W-:Y:S01]  /*108a0*/  IMAD.WIDE.U32 R50, R205, UR4, R24 ;  /* 0x00000004cd327c25 */ /* 0x000fe2000f8e0018 */
[----:B------:R-:W-:Y:S01]  /*108b0*/  IADD3 R39, P3, R48, 0x7000, RZ ;  /* 0x0000700030277810 */ /* 0x000fe20007f7e0ff */
[----:B------:R-:W-:Y:S01]  /*108c0*/  ULDC.64 UR4, c[0x0][0xb88] ;  /* 0x0002e20000047ab9 */ /* 0x000fe20000000a00 */
[----:B------:R2:W-:Y:S01]  /*108d0*/  STSM.16.M88.4 [R86], R8 ;  /* 0x0000000856007844 */ /* 0x0005e20000000200 */
[----:B------:R-:W-:-:S02]  /*108e0*/  LOP3.LUT R20, R21, 0x380, RZ, 0xc0, !PT ;  /* 0x0000038015147812 */ /* 0x000fc400078ec0ff */
[----:B------:R-:W-:Y:S01]  /*108f0*/  LOP3.LUT R38, R39, 0x380, RZ, 0xc0, !PT ;  /* 0x0000038027267812 */ /* 0x000fe200078ec0ff */
[----:B------:R3:W-:Y:S01]  /*10900*/  STSM.16.M88.4 [R82], R12 ;  /* 0x0000000c52007844 */ /* 0x0007e20000000200 */
[----:B------:R-:W-:Y:S02]  /*10910*/  SHF.R.U64 R20, R20, 0x3, RZ ;  /* 0x0000000314147819 */ /* 0x000fe400000012ff */
[----:B------:R-:W-:Y:S02]  /*10920*/  MOV R78, R78 ;  /* 0x0000004e004e7202 */ /* 0x000fe40000000f00 */
[----:B------:R-:W-:Y:S02]  /*10930*/  F2FP.F16.F32.PACK_AB R24, R57, R56 ;  /* 0x000000383918723e */ /* 0x000fe400000000ff */
[----:B------:R-:W-:Y:S02]  /*10940*/  F2FP.F16.F32.PACK_AB R25, R142, R137 ;  /* 0x000000898e19723e */ /* 0x000fe400000000ff */
[----:B------:R-:W-:-:S02]  /*10950*/  F2FP.F16.F32.PACK_AB R26, R61, R60 ;  /* 0x0000003c3d1a723e */ /* 0x000fc400000000ff */
[----:B------:R-:W-:Y:S02]  /*10960*/  F2FP.F16.F32.PACK_AB R27, R141, R136 ;  /* 0x000000888d1b723e */ /* 0x000fe400000000ff */
[----:B--2---:R-:W-:Y:S02]  /*10970*/  SHF.R.S32.HI R9, RZ, 0x1f, R55 ;  /* 0x0000001fff097819 */ /* 0x004fe40000011437 */
[----:B------:R-:W-:Y:S01]  /*10980*/  SHF.R.S32.HI R8, RZ, 0x1f, R53 ;  /* 0x0000001fff087819 */ /* 0x000fe20000011435 */
[----:B---3--:R-:W-:Y:S01]  /*10990*/  IMAD.IADD R14, R212, 0x1, R17 ;  /* 0x00000001d40e7824 */ /* 0x008fe200078e0211 */
[----:B------:R-:W-:Y:S01]  /*109a0*/  IADD3 R12, P0, R55, R50, RZ ;  /* 0x00000032370c7210 */ /* 0x000fe20007f1e0ff */
[----:B------:R2:W-:Y:S01]  /*109b0*/  STSM.16.M88.4 [R78], R24 ;  /* 0x000000184e007844 */ /* 0x0005e20000000200 */
[----:B------:R-:W-:Y:S01]  /*109c0*/  MOV R74, R74 ;  /* 0x0000004a004a7202 */ /* 0x000fe20000000f00 */
[----:B------:R-:W-:Y:S01]  /*109d0*/  IMAD R8, R8, UR4, RZ ;  /* 0x0000000408087c24 */ /* 0x000fe2000f8e02ff */
[----:B------:R-:W-:Y:S01]  /*109e0*/  IADD3.X R13, R9, R51, R59, P0, !PT ;  /* 0x00000033090d7210 */ /* 0x000fe200007fe43b */
[----:B------:R-:W3:Y:S01]  /*109f0*/  @P1 LDC R55, c[0x0][0xbec] ;  /* 0x0002fb00ff371b82 */ /* 0x000ee20000000800 */
[----:B------:R-:W-:Y:S01]  /*10a00*/  F2FP.F16.F32.PACK_AB R4, R65, R64 ;  /* 0x000000404104723e */ /* 0x000fe200000000ff */
[C---:B------:R-:W-:Y:S01]  /*10a10*/  IMAD R15, R53.reuse, UR5, R8 ;  /* 0x00000005350f7c24 */ /* 0x040fe2000f8e0208 */
[----:B------:R-:W-:Y:S01]  /*10a20*/  F2FP.F16.F32.PACK_AB R5, R144, R135 ;  /* 0x000000879005723e */ /* 0x000fe200000000ff */
[----:B------:R-:W-:Y:S01]  /*10a30*/  IMAD.WIDE.U32 R12, R53, UR4, R12 ;  /* 0x00000004350c7c25 */ /* 0x000fe2000f8e000c */
[----:B------:R-:W-:Y:S01]  /*10a40*/  F2FP.F16.F32.PACK_AB R6, R69, R68 ;  /* 0x000000444506723e */ /* 0x000fe200000000ff */
[----:B------:R-:W-:Y:S01]  /*10a50*/  ULDC.64 UR4, c[0x0][0xb50] ;  /* 0x0002d40000047ab9 */ /* 0x000fe20000000a00 */
[----:B------:R-:W-:Y:S01]  /*10a60*/  F2FP.F16.F32.PACK_AB R7, R139, R134 ;  /* 0x000000868b07723e */ /* 0x000fe200000000ff */
[----:B------:R-:W-:Y:S01]  /*10a70*/  IMAD R53, R94, UR6, RZ ;  /* 0x000000065e357c24 */ /* 0x000fe2000f8e02ff */
[----:B------:R-:W-:-:S02]  /*10a80*/  SHF.R.U64 R38, R38, 0x3, RZ ;  /* 0x0000000326267819 */ /* 0x000fc400000012ff */
[----:B------:R-:W-:Y:S01]  /*10a90*/  LOP3.LUT R20, R20, R21, RZ, 0x3c, !PT ;  /* 0x0000001514147212 */ /* 0x000fe200078e3cff */
[----:B------:R4:W-:Y:S01]  /*10aa0*/  STSM.16.M88.4 [R74], R4 ;  /* 0x000000044a007844 */ /* 0x0009e20000000200 */
[----:B------:R-:W-:Y:S02]  /*10ab0*/  IADD3 R21, P2, R48, 0x6000, RZ ;  /* 0x0000600030157810 */ /* 0x000fe40007f5e0ff */
[----:B------:R-:W-:Y:S01]  /*10ac0*/  LOP3.LUT R38, R38, R39, RZ, 0x3c, !PT ;  /* 0x0000002726267212 */ /* 0x000fe200078e3cff */
[--C-:B------:R-:W-:Y:S01]  /*10ad0*/  IMAD.X R39, RZ, RZ, R49.reuse, P3 ;  /* 0x000000ffff277224 */ /* 0x100fe200018e0631 */
[----:B------:R-:W-:Y:S01]  /*10ae0*/  LOP3.LUT P0, RZ, R210, 0x3, RZ, 0xc0, !PT ;  /* 0x00000003d2ff7812 */ /* 0x000fe2000780c0ff */
[----:B------:R-:W-:Y:S01]  /*10af0*/  IMAD.X R37, RZ, RZ, R49, P2 ;  /* 0x000000ffff257224 */ /* 0x000fe200010e0631 */
[----:B--2---:R-:W-:Y:S02]  /*10b00*/  LEA R24, P3, R12, UR4, 0x2 ;  /* 0x000000040c187c11 */ /* 0x004fe4000f8610ff */
[----:B------:R-:W-:-:S02]  /*10b10*/  ISETP.GE.OR P2, PT, R14, R53, P0 ;  /* 0x000000350e00720c */ /* 0x000fc40000746670 */
[----:B------:R-:W-:Y:S01]  /*10b20*/  MOV R70, R70 ;  /* 0x0000004600467202 */ /* 0x000fe20000000f00 */
[----:B------:R-:W-:Y:S01]  /*10b30*/  SHFL.IDX PT, R64, R24, RZ, 0x1c1f ;  /* 0x001c1fff18407589 */ /* 0x000fe200000e0000 */
[----:B------:R-:W-:Y:S02]  /*10b40*/  F2FP.F16.F32.PACK_AB R8, R73, R72 ;  /* 0x000000484908723e */ /* 0x000fe400000000ff */
[----:B------:R-:W-:Y:S01]  /*10b50*/  F2FP.F16.F32.PACK_AB R9, R140, R133 ;  /* 0x000000858c09723e */ /* 0x000fe200000000ff */
[----:B----4-:R-:W-:Y:S01]  /*10b60*/  VIADD R4, R14, 0x8 ;  /* 0x000000080e047836 */ /* 0x010fe20000000000 */
[----:B------:R-:W-:Y:S01]  /*10b70*/  F2FP.F16.F32.PACK_AB R10, R77, R76 ;  /* 0x0000004c4d0a723e */ /* 0x000fe200000000ff */
[----:B------:R-:W-:Y:S01]  /*10b80*/  IMAD.IADD R5, R13, 0x1, R15 ;  /* 0x000000010d057824 */ /* 0x000fe200078e020f */
[----:B------:R-:W-:Y:S01]  /*10b90*/  F2FP.F16.F32.PACK_AB R11, R138, R131 ;  /* 0x000000838a0b723e */ /* 0x000fe200000000ff */
[----:B------:R-:W-:Y:S01]  /*10ba0*/  SHFL.IDX PT, R66, R24, 0x1, 0x1c1f ;  /* 0x003c1f0018427f89 */ /* 0x000fe200000e0000 */
[----:B------:R-:W-:-:S02]  /*10bb0*/  ISETP.GE.OR P0, PT, R4, R53, P0 ;  /* 0x000000350400720c */ /* 0x000fc40000706670 */
[----:B------:R-:W-:Y:S01]  /*10bc0*/  LEA.HI.X R25, R12, UR5, R5, 0x2, P3 ;  /* 0x000000050c197c11 */ /* 0x000fe200098f1405 */
[----:B------:R-:W-:Y:S01]  /*10bd0*/  STSM.16.M88.4 [R70], R8 ;  /* 0x0000000846007844 */ /* 0x000fe20000000200 */
[----:B------:R-:W-:Y:S01]  /*10be0*/  MOV R62, R62 ;  /* 0x0000003e003e7202 */ /* 0x000fe20000000f00 */
[----:B------:R-:W-:Y:S01]  /*10bf0*/  ULDC.64 UR4, c[0x0][0xae8] ;  /* 0x0002ba0000047ab9 */ /* 0x000fe20000000a00 */
[----:B------:R-:W-:Y:S01]  /*10c00*/  F2FP.F16.F32.PACK_AB R4, R81, R80 ;  /* 0x000000505104723e */ /* 0x000fe200000000ff */
[----:B------:R-:W2:Y:S01]  /*10c10*/  SHFL.IDX PT, R65, R25, RZ, 0x1c1f ;  /* 0x001c1fff19417589 */ /* 0x000ea200000e0000 */
[----:B------:R-:W-:Y:S02]  /*10c20*/  F2FP.F16.F32.PACK_AB R5, R130, R121 ;  /* 0x000000798205723e */ /* 0x000fe400000000ff */
[----:B------:R-:W-:Y:S01]  /*10c30*/  F2FP.F16.F32.PACK_AB R6, R85, R84 ;  /* 0x000000545506723e */ /* 0x000fe200000000ff */
[----:B------:R-:W4:Y:S01]  /*10c40*/  SHFL.IDX PT, R67, R25, 0x1, 0x1c1f ;  /* 0x003c1f0019437f89 */ /* 0x000f2200000e0000 */
[----:B------:R-:W-:Y:S01]  /*10c50*/  F2FP.F16.F32.PACK_AB R7, R132, R123 ;  /* 0x0000007b8407723e */ /* 0x000fe200000000ff */
[----:B------:R-:W0:Y:S01]  /*10c60*/  @P1 LDC R85, c[0x0][0xbf0] ;  /* 0x0002fc00ff551b82 */ /* 0x000e220000000800 */
        /* <DEDUP_REMOVED lines=9> */
[----:B------:R-:W-:Y:S01]  /*10d00*/  F2FP.F16.F32.PACK_AB R114, R117, R116 ;  /* 0x000000747572723e */ /* 0x000fe200000000ff */
[----:B------:R-:W-:Y:S01]  /*10d10*/  STSM.16.M88.4 [R54], R96 ;  /* 0x0000006036007844 */ /* 0x000fe20000000200 */
[----:B------:R-:W-:Y:S02]  /*10d20*/  F2FP.F16.F32.PACK_AB R115, R119, R118 ;  /* 0x000000767773723e */ /* 0x000fe400000000ff */
[----:B------:R-:W-:Y:S01]  /*10d30*/  LOP3.LUT R32, R29, 0x380, RZ, 0xc0, !PT ;  /* 0x000003801d207812 */ /* 0x000fe200078ec0ff */
[----:B------:R-:W-:Y:S01]  /*10d40*/  STSM.16.M88.4 [R110], R104 ;  /* 0x000000686e007844 */ /* 0x000fe20000000200 */
[----:B------:R-:W-:Y:S02]  /*10d50*/  LOP3.LUT R36, R21, 0x380, RZ, 0xc0, !PT ;  /* 0x0000038015247812 */ /* 0x000fe400078ec0ff */
[----:B------:R-:W-:Y:S01]  /*10d60*/  SHF.R.U64 R32, R32, 0x3, RZ ;  /* 0x0000000320207819 */ /* 0x000fe200000012ff */
[----:B------:R-:W-:Y:S01]  /*10d70*/  STSM.16.M88.4 [R103], R112 ;  /* 0x0000007067007844 */ /* 0x000fe20000000200 */
[----:B------:R-:W-:Y:S01]  /*10d80*/  BAR.SYNC.DEFER_BLOCKING 0x1, 0x100 ;  /* 0x0044000000007b1d */ /* 0x000fe20000010000 */
[----:B------:R-:W-:-:S02]  /*10d90*/  IADD3 R31, P6, R48, 0x3000, RZ ;  /* 0x00003000301f7810 */ /* 0x000fc40007fde0ff */
[----:B------:R-:W-:Y:S02]  /*10da0*/  SHF.R.U64 R36, R36, 0x3, RZ ;  /* 0x0000000324247819 */ /* 0x000fe400000012ff */
[----:B------:R-:W-:Y:S01]  /*10db0*/  LOP3.LUT R32, R32, R29, RZ, 0x3c, !PT ;  /* 0x0000001d20207212 */ /* 0x000fe200078e3cff */
[--C-:B------:R-:W-:Y:S01]  /*10dc0*/  IMAD.X R29, RZ, RZ, R49.reuse, P5 ;  /* 0x000000ffff1d7224 */ /* 0x100fe200028e0631 */
[----:B------:R-:W-:Y:S02]  /*10dd0*/  LOP3.LUT R30, R31, 0x380, RZ, 0xc0, !PT ;  /* 0x000003801f1e7812 */ /* 0x000fe400078ec0ff */
[----:B------:R-:W-:Y:S02]  /*10de0*/  IADD3 R43, P5, R48, 0x9000, RZ ;  /* 0x00009000302b7810 */ /* 0x000fe40007fbe0ff */
[----:B------:R-:W-:Y:S01]  /*10df0*/  LOP3.LUT R36, R36, R21, RZ, 0x3c, !PT ;  /* 0x0000001524247212 */ /* 0x000fe200078e3cff */
[----:B------:R-:W-:Y:S01]  /*10e00*/  IMAD.X R21, RZ, RZ, R49, P4 ;  /* 0x000000ffff157224 */ /* 0x000fe200020e0631 */
[----:B------:R-:W-:-:S02]  /*10e10*/  SHF.R.U64 R30, R30, 0x3, RZ ;  /* 0x000000031e1e7819 */ /* 0x000fc400000012ff */
[----:B------:R-:W-:Y:S02]  /*10e20*/  LOP3.LUT R42, R43, 0x380, RZ, 0xc0, !PT ;  /* 0x000003802b2a7812 */ /* 0x000fe400078ec0ff */
[----:B------:R-:W-:Y:S01]  /*10e30*/  LOP3.LUT R30, R30, R31, RZ, 0x3c, !PT ;  /* 0x0000001f1e1e7212 */ /* 0x000fe200078e3cff */
[----:B------:R-:W-:Y:S01]  /*10e40*/  IMAD.X R31, RZ, RZ, R49, P6 ;  /* 0x000000ffff1f7224 */ /* 0x000fe200030e0631 */
[----:B------:R-:W-:Y:S02]  /*10e50*/  SHF.R.U64 R42, R42, 0x3, RZ ;  /* 0x000000032a2a7819 */ /* 0x000fe400000012ff */
[C---:B------:R-:W-:Y:S02]  /*10e60*/  IADD3 R41, P4, R48.reuse, 0x8000, RZ ;  /* 0x0000800030297810 */ /* 0x040fe40007f9e0ff */
[----:B------:R-:W-:Y:S01]  /*10e70*/  IADD3 R45, P6, R48, 0xa000, RZ ;  /* 0x0000a000302d7810 */ /* 0x000fe20007fde0ff */
[----:B--2---:R2:W-:Y:S01]  /*10e80*/  @!P2 ST.E desc[UR8][R64.64], R2 ;  /* 0x000000024000a985 */ /* 0x0045e2000c101908 */
[----:B------:R-:W-:-:S02]  /*10e90*/  LOP3.LUT R42, R42, R43, RZ, 0x3c, !PT ;  /* 0x0000002b2a2a7212 */ /* 0x000fc400078e3cff */
[----:B------:R-:W-:Y:S01]  /*10ea0*/  LOP3.LUT R40, R41, 0x380, RZ, 0xc0, !PT ;  /* 0x0000038029287812 */ /* 0x000fe200078ec0ff */
[----:B----4-:R4:W-:Y:S01]  /*10eb0*/  @!P0 ST.E desc[UR8][R66.64], R0 ;  /* 0x0000000042008985 */ /* 0x0109e2000c101908 */
[----:B------:R-:W-:Y:S02]  /*10ec0*/  LOP3.LUT R44, R45, 0x380, RZ, 0xc0, !PT ;  /* 0x000003802d2c7812 */ /* 0x000fe400078ec0ff */
[----:B------:R-:W-:Y:S01]  /*10ed0*/  LOP3.LUT R43, R48, 0x380, RZ, 0xc0, !PT ;  /* 0x00000380302b7812 */ /* 0x000fe200078ec0ff */
[----:B------:R1:W5:Y:S01]  /*10ee0*/  LD.E.128 R24, desc[UR8][R28.64] ;  /* 0x000000081c187980 */ /* 0x000362000c101d00 */
[----:B------:R-:W-:Y:S02]  /*10ef0*/  SHF.R.U64 R40, R40, 0x3, RZ ;  /* 0x0000000328287819 */ /* 0x000fe400000012ff */
[----:B------:R-:W-:Y:S01]  /*10f00*/  SHF.R.U64 R44, R44, 0x3, RZ ;  /* 0x000000032c2c7819 */ /* 0x000fe200000012ff */
[----:B--2---:R-:W-:Y:S01]  /*10f10*/  IMAD R2, R91, UR4, RZ ;  /* 0x000000045b027c24 */ /* 0x004fe2000f8e02ff */
[----:B------:R2:W5:Y:S01]  /*10f20*/  LD.E.128 R8, desc[UR8][R20.64] ;  /* 0x0000000814087980 */ /* 0x000562000c101d00 */
[----:B------:R-:W-:Y:S01]  /*10f30*/  SHF.R.U64 R43, R43, 0x3, RZ ;  /* 0x000000032b2b7819 */ /* 0x000fe200000012ff */
[----:B----4-:R-:W-:-:S02]  /*10f40*/  IMAD R0, R206, 0x20, R208 ;  /* 0x00000020ce007824 */ /* 0x010fc400078e02d0 */
[----:B------:R4:W5:Y:S01]  /*10f50*/  LD.E.128 R4, desc[UR8][R30.64] ;  /* 0x000000081e047980 */ /* 0x000962000c101d00 */
[----:B-1----:R-:W-:Y:S01]  /*10f60*/  IMAD R29, R207, UR5, R2 ;  /* 0x00000005cf1d7c24 */ /* 0x002fe2000f8e0202 */
[----:B------:R-:W-:Y:S01]  /*10f70*/  LOP3.LUT R40, R40, R41, RZ, 0x3c, !PT ;  /* 0x0000002928287212 */ /* 0x000fe200078e3cff */
[----:B------:R-:W-:Y:S01]  /*10f80*/  IMAD.IADD R28, R17, 0x1, R0 ;  /* 0x00000001111c7824 */ /* 0x000fe200078e0200 */
[----:B------:R-:W-:Y:S01]  /*10f90*/  LOP3.LUT R44, R44, R45, RZ, 0x3c, !PT ;  /* 0x0000002d2c2c7212 */ /* 0x000fe200078e3cff */
[----:B------:R-:W-:Y:S01]  /*10fa0*/  IMAD.X R41, RZ, RZ, R49, P4 ;  /* 0x000000ffff297224 */ /* 0x000fe200020e0631 */
[----:B------:R-:W-:Y:S01]  /*10fb0*/  LOP3.LUT R48, R43, R48, RZ, 0x3c, !PT ;  /* 0x000000302b307212 */ /* 0x000fe200078e3cff */
[----:B--2---:R-:W-:Y:S01]  /*10fc0*/  IMAD.WIDE.U32 R20, R207, UR4, RZ ;  /* 0x00000004cf147c25 */ /* 0x004fe2000f8e00ff */
[----:B------:R-:W-:Y:S01]  /*10fd0*/  ULDC.64 UR4, c[0x0][0xaf0] ;  /* 0x0002bc0000047ab9 */ /* 0x000fe20000000a00 */
[----:B------:R1:W5:Y:S02]  /*10fe0*/  LD.E.128 R68, desc[UR8][R32.64] ;  /* 0x0000000820447980 */ /* 0x000364000c101d00 */
[----:B---3--:R-:W-:-:S02]  /*10ff0*/  @P1 IMAD.HI.U32 R0, R28, R55, RZ ;  /* 0x000000371c001227 */ /* 0x008fc400078e00ff */
[----:B------:R2:W5:Y:S02]  /*11000*/  LD.E.128 R60, desc[UR8][R34.64] ;  /* 0x00000008223c7980 */ /* 0x000564000c101d00 */
[----:B------:R-:W-:Y:S02]  /*11010*/  IMAD.IADD R21, R21, 0x1, R29 ;  /* 0x0000000115157824 */ /* 0x000fe400078e021d */
[----:B------:R-:W-:Y:S01]  /*11020*/  IMAD.MOV.U32 R29, RZ, RZ, R28 ;  /* 0x000000ffff1d7224 */ /* 0x000fe200078e001c */
[----:B0-----:R-:W-:Y:S01]  /*11030*/  @P1 SHF.R.U32.HI R29, RZ, R85, R0 ;  /* 0x00000055ff1d1219 */ /* 0x001fe20000011600 */
[----:B------:R-:W-:Y:S01]  /*11040*/  IMAD R2, R3, UR4, RZ ;  /* 0x0000000403027c24 */ /* 0x000fe2000f8e02ff */
[----:B------:R2:W5:Y:S01]  /*11050*/  LD.E.128 R12, desc[UR8][R36.64] ;  /* 0x00000008240c7980 */ /* 0x000562000c101d00 */
[----:B------:R-:W-:Y:S01]  /*11060*/  IMAD.X R43, RZ, RZ, R49, P5 ;  /* 0x000000ffff2b7224 */ /* 0x000fe200028e0631 */
[----:B------:R-:W-:Y:S01]  /*11070*/  SHF.R.S32.HI R0, RZ, 0x1f, R29 ;  /* 0x0000001fff007819 */ /* 0x000fe2000001141d */
[C---:B----4-:R-:W-:Y:S01]  /*11080*/  IMAD R31, R205.reuse, UR5, R2 ;  /* 0x00000005cd1f7c24 */ /* 0x050fe2000f8e0202 */
[----:B------:R2:W5:Y:S01]  /*11090*/  LD.E.128 R56, desc[UR8][R38.64] ;  /* 0x0000000826387980 */ /* 0x000562000c101d00 */
[----:B------:R-:W-:Y:S01]  /*110a0*/  IMAD.WIDE.U32 R2, R205, UR4, R20 ;  /* 0x00000004cd027c25 */ /* 0x000fe2000f8e0014 */
[----:B------:R-:W-:-:S02]  /*110b0*/  ULDC.64 UR4, c[0x0][0xae0] ;  /* 0x0002b80000047ab9 */ /* 0x000fc40000000a00 */
[----:B------:R2:W5:Y:S01]  /*110c0*/  LD.E.128 R80, desc[UR8][R40.64] ;  /* 0x0000000828507980 */ /* 0x000562000c101d00 */
[----:B------:R-:W-:Y:S02]  /*110d0*/  IMAD.MOV R21, RZ, RZ, -R29 ;  /* 0x000000ffff157224 */ /* 0x000fe400078e0a1d */
[----:B------:R-:W-:Y:S01]  /*110e0*/  IMAD.X R45, RZ, RZ, R49, P6 ;  /* 0x000000ffff2d7224 */ /* 0x000fe200030e0631 */
[----:B------:R-:W-:Y:S01]  /*110f0*/  IADD3 R3, R3, R31, RZ ;  /* 0x0000001f03037210 */ /* 0x000fe20007ffe0ff */
[----:B------:R-:W-:Y:S01]  /*11100*/  IMAD R0, R0, UR4, RZ ;  /* 0x0000000400007c24 */ /* 0x000fe2000f8e02ff */
[----:B------:R-:W5:Y:S01]  /*11110*/  LD.E.128 R48, desc[UR8][R48.64] ;  /* 0x0000000830307980 */ /* 0x000f62000c101d00 */
[----:B------:R-:W-:Y:S02]  /*11120*/  IMAD R21, R94, R21, R28 ;  /* 0x000000155e157224 */ /* 0x000fe400078e021c */
[C---:B------:R-:W-:Y:S01]  /*11130*/  IMAD R31, R29.reuse, UR5, R0 ;  /* 0x000000051d1f7c24 */ /* 0x040fe2000f8e0200 */
[----:B------:R2:W5:Y:S01]  /*11140*/  LD.E.128 R76, desc[UR8][R42.64] ;  /* 0x000000082a4c7980 */ /* 0x000562000c101d00 */
[----:B------:R-:W-:Y:S01]  /*11150*/  IMAD.WIDE.U32 R2, R29, UR4, R2 ;  /* 0x000000041d027c25 */ /* 0x000fe2000f8e0002 */
[----:B------:R-:W-:Y:S01]  /*11160*/  SHF.R.S32.HI R0, RZ, 0x1f, R21 ;  /* 0x0000001fff007819 */ /* 0x000fe20000011415 */
[----:B------:R-:W-:Y:S01]  /*11170*/  ULDC.64 UR4, c[0x0][0xad8] ;  /* 0x0002b60000047ab9 */ /* 0x000fe20000000a00 */
[----:B------:R2:W5:Y:S04]  /*11180*/  LD.E.128 R72, desc[UR8][R44.64] ;  /* 0x000000082c487980 */ /* 0x000568000c101d00 */
[----:B------:R2:W5:Y:S01]  /*11190*/  LD.E.128 R64, desc[UR8][R46.64] ;  /* 0x000000082e407980 */ /* 0x000562000c101d00 */
        /* <DEDUP_REMOVED lines=8> */
[----:B-1----:R-:W-:Y:S02]  /*11220*/  IMAD.IADD R32, R208, 0x1, R17 ;  /* 0x00000001d0207824 */ /* 0x002fe400078e0211 */
        /* <DEDUP_REMOVED lines=13> */
[----:B------:R2:W0:Y:S01]  /*11300*/  SHFL.IDX PT, R21, R17, RZ, 0x181f ;  /* 0x00181fff11157589 */ /* 0x00042200000e0000 */
[----:B------:R-:W-:Y:S03]  /*11310*/  BSSY B1, `(.L_x_5746) ;  /* 0x0000012000017945 */ /* 0x000fe60003800000 */
[----:B------:R2:W1:Y:S01]  /*11320*/  SHFL.IDX PT, R29, R30, RZ, 0x181f ;  /* 0x00181fff1e1d7589 */ /* 0x00046200000e0000 */
[----:B------:R-:W-:Y:S01]  /*11330*/  ISETP.GE.AND P0, PT, R0, R53, PT ;  /* 0x000000350000720c */ /* 0x000fe20003f06270 */
[----:B------:R-:W-:-:S12]  /*11340*/  @P2 BRA `(.L_x_5747) ;  /* 0x0000000000382947 */ /* 0x000fd80003800000 */
[----:B------:R-:W-:Y:S01]  /*11350*/  ULDC UR4, c[0x0][0xac8] ;  /* 0x0002b20000047ab9 */ /* 0x000fe20000000800 */
[----:B------:R-:W-:Y:S01]  /*11360*/  ULDC.64 UR6, c[0x0][0x208] ;  /* 0x0000820000067ab9 */ /* 0x000fe20000000a00 */
[----:B------:R-:W-:Y:S02]  /*11370*/  ISETP.GE.AND P4, PT, R16, UR4, PT ;  /* 0x0000000410007c0c */ /* 0x000fe4000bf86270 */
[----:B------:R-:W-:Y:S02]  /*11380*/  ISETP.GE.AND P3, PT, R23, UR4, PT ;  /* 0x0000000417007c0c */ /* 0x000fe4000bf66270 */
[----:B------:R-:W-:-:S09]  /*11390*/  ISETP.GE.AND P2, PT, R204, UR4, PT ;  /* 0x00000004cc007c0c */ /* 0x000fd2000bf46270 */
[CC--:B0-----:R-:W-:Y:S02]  /*113a0*/  @!P4 LEA R2, P6, R16.reuse, R21.reuse, 0x1 ;  /* 0x000000151002c211 */ /* 0x0c1fe400078c08ff */
[C---:B------:R-:W-:Y:S02]  /*113b0*/  @!P3 LEA R20, P5, R23.reuse, R21, 0x1 ;  /* 0x000000151714b211 */ /* 0x040fe400078a08ff */
[----:B-1----:R-:W-:Y:S02]  /*113c0*/  @!P4 LEA.HI.X R3, R16, R29, R216, 0x1, P6 ;  /* 0x0000001d1003c211 */ /* 0x002fe400030f0cd8 */
[C---:B------:R-:W-:Y:S02]  /*113d0*/  @!P2 LEA R28, P6, R204.reuse, R21, 0x1 ;  /* 0x00000015cc1ca211 */ /* 0x040fe400078c08ff */
[-C--:B------:R-:W-:Y:S01]  /*113e0*/  @!P3 LEA.HI.X R21, R23, R29.reuse, R215, 0x1, P5 ;  /* 0x0000001d1715b211 */ /* 0x080fe200028f0cd7 */
[----:B-----5:R3:W-:Y:S01]  /*113f0*/  @!P4 ST.E.128 desc[UR6][R2.64], R48 ;  /* 0x000000300200c985 */ /* 0x0207e2000c101d06 */
[----:B------:R-:W-:-:S03]  /*11400*/  @!P2 LEA.HI.X R29, R204, R29, R214, 0x1, P6 ;  /* 0x0000001dcc1da211 */ /* 0x000fc600030f0cd6 */
[----:B------:R3:W-:Y:S04]  /*11410*/  @!P3 ST.E.128 desc[UR6][R20.64], R68 ;  /* 0x000000441400b985 */ /* 0x0007e8000c101d06 */
[----:B------:R3:W-:Y:S02]  /*11420*/  @!P2 ST.E.128 desc[UR6][R28.64], R80 ;  /* 0x000000501c00a985 */ /* 0x0007e4000c101d06 */
.L_x_5747:
[----:B------:R-:W-:Y:S05]  /*11430*/  BSYNC B1 ;  /* 0x0000000000017941 */ /* 0x000fea0003800000 */
.L_x_5746:
[----:B-1-3--:R1:W3:Y:S01]  /*11440*/  SHFL.IDX PT, R29, R30, 0x1, 0x181f ;  /* 0x00381f001e1d7f89 */ /* 0x00a2e200000e0000 */
        /* <DEDUP_REMOVED lines=9> */
[CC--:B------:R-:W-:Y:S02]  /*114e0*/  @!P5 LEA R20, P2, R23.reuse, R3.reuse, 0x1 ;  /* 0x000000031714d211 */ /* 0x0c0fe400078408ff */
[----:B------:R-:W-:Y:S02]  /*114f0*/  @!P6 LEA R28, P3, R204, R3, 0x1 ;  /* 0x00000003cc1ce211 */ /* 0x000fe400078608ff */
[-C--:B---3--:R-:W-:Y:S02]  /*11500*/  @!P4 LEA.HI.X R3, R16, R29.reuse, R216, 0x1, P1 ;  /* 0x0000001d1003c211 */ /* 0x088fe400008f0cd8 */
[-C--:B0-----:R-:W-:Y:S02]  /*11510*/  @!P5 LEA.HI.X R21, R23, R29.reuse, R215, 0x1, P2 ;  /* 0x0000001d1715d211 */ /* 0x081fe400010f0cd7 */
[----:B------:R-:W-:Y:S01]  /*11520*/  @!P6 LEA.HI.X R29, R204, R29, R214, 0x1, P3 ;  /* 0x0000001dcc1de211 */ /* 0x000fe200018f0cd6 */
[----:B-----5:R0:W-:Y:S04]  /*11530*/  @!P4 ST.E.128 desc[UR6][R2.64], R8 ;  /* 0x000000080200c985 */ /* 0x0201e8000c101d06 */
[----:B------:R0:W-:Y:S04]  /*11540*/  @!P5 ST.E.128 desc[UR6][R20.64], R60 ;  /* 0x0000003c1400d985 */ /* 0x0001e8000c101d06 */
[----:B------:R0:W-:Y:S02]  /*11550*/  @!P6 ST.E.128 desc[UR6][R28.64], R76 ;  /* 0x0000004c1c00e985 */ /* 0x0001e4000c101d06 */
.L_x_5749:
[----:B------:R-:W-:Y:S05]  /*11560*/  BSYNC B1 ;  /* 0x0000000000017941 */ /* 0x000fea0003800000 */
.L_x_5748:
[----:B0----5:R0:W0:Y:S01]  /*11570*/  SHFL.IDX PT, R11, R30, 0x2, 0x181f ;  /* 0x00581f001e0b7f89 */ /* 0x02102200000e0000 */
[----:B------:R-:W-:Y:S03]  /*11580*/  BSSY B1, `(.L_x_5750) ;  /* 0x0000011000017945 */ /* 0x000fe60003800000 */
[----:B----4-:R4:W0:Y:S01]  /*11590*/  SHFL.IDX PT, R3, R17, 0x2, 0x181f ;  /* 0x00581f0011037f89 */ /* 0x01082200000e0000 */
[----:B------:R-:W-:Y:S05]  /*115a0*/  @P0 BRA `(.L_x_5751) ;  /* 0x0000000000380947 */ /* 0x000fea0003800000 */
[----:B------:R-:W-:Y:S01]  /*115b0*/  ULDC UR4, c[0x0][0xac8] ;  /* 0x0002b20000047ab9 */ /* 0x000fe20000000800 */
[----:B------:R-:W-:Y:S01]  /*115c0*/  ULDC.64 UR6, c[0x0][0x208] ;  /* 0x0000820000067ab9 */ /* 0x000fe20000000a00 */
[----:B------:R-:W-:Y:S02]  /*115d0*/  ISETP.GE.AND P3, PT, R16, UR4, PT ;  /* 0x0000000410007c0c */ /* 0x000fe4000bf66270 */
[----:B------:R-:W-:Y:S02]  /*115e0*/  ISETP.GE.AND P4, PT, R23, UR4, PT ;  /* 0x0000000417007c0c */ /* 0x000fe4000bf86270 */
[----:B------:R-:W-:-:S09]  /*115f0*/  ISETP.GE.AND P5, PT, R204, UR4, PT ;  /* 0x00000004cc007c0c */ /* 0x000fd2000bfa6270 */
[-C--:B0-----:R-:W-:Y:S02]  /*11600*/  @!P3 LEA R2, P0, R16, R3.reuse, 0x1 ;  /* 0x000000031002b211 */ /* 0x081fe400078008ff */
[CC--:B------:R-:W-:Y:S02]  /*11610*/  @!P4 LEA R8, P1, R23.reuse, R3.reuse, 0x1 ;  /* 0x000000031708c211 */ /* 0x0c0fe400078208ff */
[----:B------:R-:W-:Y:S02]  /*11620*/  @!P5 LEA R10, P2, R204, R3, 0x1 ;  /* 0x00000003cc0ad211 */ /* 0x000fe400078408ff */
[-C--:B------:R-:W-:Y:S02]  /*11630*/  @!P3 LEA.HI.X R3, R16, R11.reuse, R216, 0x1, P0 ;  /* 0x0000000b1003b211 */ /* 0x080fe400000f0cd8 */
[-C--:B------:R-:W-:Y:S02]  /*11640*/  @!P4 LEA.HI.X R9, R23, R11.reuse, R215, 0x1, P1 ;  /* 0x0000000b1709c211 */ /* 0x080fe400008f0cd7 */
[----:B------:R-:W-:Y:S01]  /*11650*/  @!P5 LEA.HI.X R11, R204, R11, R214, 0x1, P2 ;  /* 0x0000000bcc0bd211 */ /* 0x000fe200010f0cd6 */
[----:B------:R0:W-:Y:S04]  /*11660*/  @!P3 ST.E.128 desc[UR6][R2.64], R24 ;  /* 0x000000180200b985 */ /* 0x0001e8000c101d06 */
[----:B------:R0:W-:Y:S04]  /*11670*/  @!P4 ST.E.128 desc[UR6][R8.64], R12 ;  /* 0x0000000c0800c985 */ /* 0x0001e8000c101d06 */
[----:B------:R0:W-:Y:S02]  /*11680*/  @!P5 ST.E.128 desc[UR6][R10.64], R72 ;  /* 0x000000480a00d985 */ /* 0x0001e4000c101d06 */
.L_x_5751:
[----:B------:R-:W-:Y:S05]  /*11690*/  BSYNC B1 ;  /* 0x0000000000017941 */ /* 0x000fea0003800000 */
.L_x_5750:
[----:B------:R-:W-:Y:S01]  /*116a0*/  VIADD R0, R32, 0x60 ;  /* 0x0000006020007836 */ /* 0x000fe20000000000 */
[----:B0-----:R0:W0:Y:S04]  /*116b0*/  SHFL.IDX PT, R11, R30, 0x3, 0x181f ;  /* 0x00781f001e0b7f89 */ /* 0x00102800000e0000 */
[----:B------:R-:W-:Y:S01]  /*116c0*/  ISETP.GE.AND P0, PT, R0, R53, PT ;  /* 0x000000350000720c */ /* 0x000fe20003f06270 */
[----:B-12-4-:R-:W4:-:S12]  /*116d0*/  SHFL.IDX PT, R17, R17, 0x3, 0x181f ;  /* 0x00781f0011117f89 */ /* 0x016f1800000e0000 */
[----:B------:R-:W-:Y:S05]  /*116e0*/  @P0 BRA `(.L_x_5752) ;  /* 0x0000000800d80947 */ /* 0x000fea0003800000 */
[----:B------:R-:W-:Y:S01]  /*116f0*/  ULDC UR4, c[0x0][0xac8] ;  /* 0x0002b20000047ab9 */ /* 0x000fe20000000800 */
[----:B------:R-:W-:Y:S01]  /*11700*/  ULDC.64 UR6, c[0x0][0x208] ;  /* 0x0000820000067ab9 */ /* 0x000fe20000000a00 */
[----:B------:R-:W-:Y:S02]  /*11710*/  ISETP.GE.AND P2, PT, R16, UR4, PT ;  /* 0x0000000410007c0c */ /* 0x000fe4000bf46270 */
[----:B------:R-:W-:-:S11]  /*11720*/  ISETP.GE.AND P3, PT, R23, UR4, PT ;  /* 0x0000000417007c0c */ /* 0x000fd6000bf66270 */
[CC--:B----4-:R-:W-:Y:S02]  /*11730*/  @!P2 LEA R2, P0, R16.reuse, R17.reuse, 0x1 ;  /* 0x000000111002a211 */ /* 0x0d0fe400078008ff */
[C---:B------:R-:W-:Y:S02]  /*11740*/  @!P3 LEA R8, P1, R23.reuse, R17, 0x1 ;  /* 0x000000111708b211 */ /* 0x040fe400078208ff */
        /* <DEDUP_REMOVED lines=11> */
.L_x_5745:
[----:B------:R-:W2:Y:S01]  /*11800*/  LDC R12, c[0x0][0xbe8] ;  /* 0x0002fa00ff0c7b82 */ /* 0x000ea20000000800 */
[----:B------:R-:W-:Y:S01]  /*11810*/  ISETP.GE.AND P0, PT, R217, 0x80, PT ;  /* 0x00000080d900780c */ /* 0x000fe20003f06270 */
[----:B------:R-:W-:Y:S01]  /*11820*/  IMAD R0, R206, 0x20, R208 ;  /* 0x00000020ce007824 */ /* 0x000fe200078e02d0 */
[----:B------:R-:W-:Y:S01]  /*11830*/  BSSY B1, `(.L_x_5753) ;  /* 0x000002f000017945 */ /* 0x000fe20003800000 */
[----:B------:R-:W-:Y:S02]  /*11840*/  SHF.R.S32.HI R8, RZ, 0x1f, R207 ;  /* 0x0000001fff087819 */ /* 0x000fe400000114cf */
[----:B------:R-:W-:Y:S01]  /*11850*/  IMAD.IADD R13, R17, 0x1, R0 ;  /* 0x00000001110d7824 */ /* 0x000fe200078e0200 */
[----:B------:R-:W-:Y:S02]  /*11860*/  SHF.R.S32.HI R10, RZ, 0x1f, R205 ;  /* 0x0000001fff0a7819 */ /* 0x000fe400000114cd */
[----:B--2---:R-:W-:-:S13]  /*11870*/  ISETP.NE.AND P1, PT, R12, 0x1, PT ;  /* 0x000000010c00780c */ /* 0x004fda0003f25270 */
[----:B------:R-:W2:Y:S08]  /*11880*/  @P1 LDC R14, c[0x0][0xbec] ;  /* 0x0002fb00ff0e1b82 */ /* 0x000eb00000000800 */
[----:B------:R-:W3:Y:S01]  /*11890*/  @P1 LDC R15, c[0x0][0xbf0] ;  /* 0x0002fc00ff0f1b82 */ /* 0x000ee20000000800 */
[----:B------:R-:W-:Y:S05]  /*118a0*/  @P0 BRA `(.L_x_5754) ;  /* 0x00000000009c0947 */ /* 0x000fea0003800000 */
[----:B------:R-:W4:Y:S01]  /*118b0*/  S2R R2, SR_TID.X ;  /* 0x0000000000027919 */ /* 0x000f220000002100 */
[----:B------:R-:W5:Y:S01]  /*118c0*/  LDC R9, c[0x0][0xbe8] ;  /* 0x0002fa00ff097b82 */ /* 0x000f620000000800 */
[----:B------:R-:W-:Y:S02]  /*118d0*/  ULDC UR4, c[0x0][0xa88] ;  /* 0x0002a20000047ab9 */ /* 0x000fe40000000800 */
[----:B-----5:R-:W-:Y:S01]  /*118e0*/  IMAD R3, R9, UR4, RZ ;  /* 0x0000000409037c24 */ /* 0x020fe2000f8e02ff */
[----:B----4-:R-:W-:-:S04]  /*118f0*/  IADD3 R6, R17, -0x80, R2 ;  /* 0xffffff8011067810 */ /* 0x010fc80007ffe002 */
[----:B------:R-:W-:-:S13]  /*11900*/  ISETP.GE.AND P0, PT, R6, R3, PT ;  /* 0x000000030600720c */ /* 0x000fda0003f06270 */
[----:B------:R-:W-:Y:S05]  /*11910*/  @P0 BRA `(.L_x_5754) ;  /* 0x0000000000800947 */ /* 0x000fea0003800000 */
[----:B------:R-:W-:Y:S01]  /*11920*/  ISETP.NE.AND P0, PT, R9, 0x1, PT ;  /* 0x000000010900780c */ /* 0x000fe20003f05270 */
[----:B------:R-:W-:Y:S01]  /*11930*/  ULDC.64 UR4, c[0x0][0xb90] ;  /* 0x0002e40000047ab9 */ /* 0x000fe20000000a00 */
[----:B------:R-:W-:Y:S01]  /*11940*/  IMAD.MOV.U32 R5, RZ, RZ, R6 ;  /* 0x000000ffff057224 */ /* 0x000fe200078e0006 */
[----:B------:R-:W-:Y:S01]  /*11950*/  ULDC.64 UR6, c[0x0][0x208] ;  /* 0x0000820000067ab9 */ /* 0x000fe20000000a00 */
[----:B------:R-:W-:-:S04]  /*11960*/  IMAD R4, R8, UR4, RZ ;  /* 0x0000000408047c24 */ /* 0x000fc8000f8e02ff */
[----:B------:R-:W-:-:S05]  /*11970*/  IMAD R7, R207, UR5, R4 ;  /* 0x00000005cf077c24 */ /* 0x000fca000f8e0204 */
[----:B------:R-:W4:Y:S08]  /*11980*/  @P0 LDC R3, c[0x0][0xbec] ;  /* 0x0002fb00ff030b82 */ /* 0x000f300000000800 */
[----:B------:R-:W5:Y:S01]  /*11990*/  @P0 LDC R11, c[0x0][0xbf0] ;  /* 0x0002fc00ff0b0b82 */ /* 0x000f620000000800 */
[----:B----4-:R-:W-:-:S04]  /*119a0*/  @P0 IMAD.HI.U32 R0, R6, R3, RZ ;  /* 0x0000000306000227 */ /* 0x010fc800078e00ff */
[----:B------:R-:W-:Y:S01]  /*119b0*/  IMAD.WIDE.U32 R2, R207, UR4, RZ ;  /* 0x00000004cf027c25 */ /* 0x000fe2000f8e00ff */
[----:B------:R-:W-:Y:S01]  /*119c0*/  ULDC.64 UR4, c[0x0][0xb98] ;  /* 0x0002e60000047ab9 */ /* 0x000fe20000000a00 */
[----:B-----5:R-:W-:Y:S02]  /*119d0*/  @P0 SHF.R.U32.HI R5, RZ, R11, R0 ;  /* 0x0000000bff050219 */ /* 0x020fe40000011600 */
[----:B------:R-:W-:Y:S02]  /*119e0*/  IMAD.IADD R3, R3, 0x1, R7 ;  /* 0x0000000103037824 */ /* 0x000fe400078e0207 */
[----:B------:R-:W-:Y:S01]  /*119f0*/  IMAD R0, R10, UR4, RZ ;  /* 0x000000040a007c24 */ /* 0x000fe2000f8e02ff */
[----:B------:R-:W-:Y:S01]  /*11a00*/  IADD3 R7, -R5, RZ, RZ ;  /* 0x000000ff05077210 */ /* 0x000fe20007ffe1ff */
        /* <DEDUP_REMOVED lines=17> */
.L_x_5754:
[----:B------:R-:W-:Y:S05]  /*11b20*/  BSYNC B1 ;  /* 0x0000000000017941 */ /* 0x000fea0003800000 */
.L_x_5753:
[----:B------:R-:W-:Y:S01]  /*11b30*/  ULDC.64 UR4, c[0x0][0xae8] ;  /* 0x0002ba0000047ab9 */ /* 0x000fe20000000a00 */
[----:B--2---:R-:W-:Y:S01]  /*11b40*/  @P1 IMAD.HI.U32 R0, R13, R14, RZ ;  /* 0x0000000e0d001227 */ /* 0x004fe200078e00ff */
[----:B------:R-:W-:Y:S01]  /*11b50*/  ULDC UR6, c[0x0][0xa88] ;  /* 0x0002a20000067ab9 */ /* 0x000fe20000000800 */
[----:B------:R-:W-:Y:S02]  /*11b60*/  BSSY B1, `(.L_x_5755) ;  /* 0x0000035000017945 */ /* 0x000fe40003800000 */
[----:B------:R-:W-:Y:S02]  /*11b70*/  IMAD R2, R8, UR4, RZ ;  /* 0x0000000408027c24 */ /* 0x000fe4000f8e02ff */
[----:B----4-:R-:W-:Y:S01]  /*11b80*/  IMAD.MOV.U32 R5, RZ, RZ, R13 ;  /* 0x000000ffff057224 */ /* 0x010fe200078e000d */
[----:B---3--:R-:W-:Y:S01]  /*11b90*/  @P1 SHF.R.U32.HI R5, RZ, R15, R0 ;  /* 0x0000000fff051219 */ /* 0x008fe20000011600 */
[C---:B------:R-:W-:Y:S02]  /*11ba0*/  IMAD R7, R207.reuse, UR5, R2 ;  /* 0x00000005cf077c24 */ /* 0x040fe4000f8e0202 */
[----:B------:R-:W-:Y:S01]  /*11bb0*/  IMAD.WIDE.U32 R2, R207, UR4, RZ ;  /* 0x00000004cf027c25 */ /* 0x000fe2000f8e00ff */
[----:B------:R-:W-:Y:S01]  /*11bc0*/  ULDC.64 UR4, c[0x0][0xaf0] ;  /* 0x0002bc0000047ab9 */ /* 0x000fe20000000a00 */
[----:B------:R-:W-:-:S02]  /*11bd0*/  SHF.R.S32.HI R0, RZ, 0x1f, R5 ;  /* 0x0000001fff007819 */ /* 0x000fc40000011405 */
[----:B------:R-:W-:Y:S02]  /*11be0*/  IMAD R4, R10, UR4, RZ ;  /* 0x000000040a047c24 */ /* 0x000fe4000f8e02ff */
[----:B------:R-:W-:Y:S02]  /*11bf0*/  IMAD.IADD R3, R3, 0x1, R7 ;  /* 0x0000000103037824 */ /* 0x000fe400078e0207 */
[C---:B------:R-:W-:Y:S02]  /*11c00*/  IMAD R7, R205.reuse, UR5, R4 ;  /* 0x00000005cd077c24 */ /* 0x040fe4000f8e0204 */
        /* <DEDUP_REMOVED lines=13> */
[----:B------:R-:W-:Y:S02]  /*11ce0*/  IMAD R9, R12, UR6, RZ ;  /* 0x000000060c097c24 */ /* 0x000fe4000f8e02ff */
        /* <DEDUP_REMOVED lines=8> */
[----:B------:R2:W3:Y:S01]  /*11d70*/  SHFL.IDX PT, R7, R4, RZ, 0x181f ;  /* 0x00181fff04077589 */ /* 0x0004e200000e0000 */
[-C--:B------:R-:W-:Y:S01]  /*11d80*/  ISETP.GE.AND P1, PT, R0, R9.reuse, PT ;  /* 0x000000090000720c */ /* 0x080fe20003f26270 */
[----:B------:R-:W-:Y:S02]  /*11d90*/  VIADD R0, R6, 0x40 ;  /* 0x0000004006007836 */ /* 0x000fe40000000000 */
[----:B------:R2:W4:Y:S03]  /*11da0*/  SHFL.IDX PT, R3, R5, RZ, 0x181f ;  /* 0x00181fff05037589 */ /* 0x00052600000e0000 */
[----:B------:R-:W-:Y:S01]  /*11db0*/  ISETP.GE.AND P0, PT, R0, R9, PT ;  /* 0x000000090000720c */ /* 0x000fe20003f06270 */
[----:B------:R-:W-:-:S12]  /*11dc0*/  @P2 BRA `(.L_x_5756) ;  /* 0x0000000000382947 */ /* 0x000fd80003800000 */
[----:B------:R-:W-:Y:S01]  /*11dd0*/  ULDC UR4, c[0x0][0xac8] ;  /* 0x0002b20000047ab9 */ /* 0x000fe20000000800 */
[----:B------:R-:W-:Y:S01]  /*11de0*/  ULDC.64 UR6, c[0x0][0x208] ;  /* 0x0000820000067ab9 */ /* 0x000fe20000000a00 */
[----:B------:R-:W-:Y:S02]  /*11df0*/  ISETP.GE.AND P4, PT, R16, UR4, PT ;  /* 0x0000000410007c0c */ /* 0x000fe4000bf86270 */
[----:B------:R-:W-:Y:S02]  /*11e00*/  ISETP.GE.AND P3, PT, R23, UR4, PT ;  /* 0x0000000417007c0c */ /* 0x000fe4000bf66270 */
[----:B------:R-:W-:-:S09]  /*11e10*/  ISETP.GE.AND P2, PT, R204, UR4, PT ;  /* 0x00000004cc007c0c */ /* 0x000fd2000bf46270 */
[CC--:B---3--:R-:W-:Y:S02]  /*11e20*/  @!P4 LEA R10, P6, R16.reuse, R7.reuse, 0x1 ;  /* 0x00000007100ac211 */ /* 0x0c8fe400078c08ff */
[C---:B------:R-:W-:Y:S02]  /*11e30*/  @!P3 LEA R12, P5, R23.reuse, R7, 0x1 ;  /* 0x00000007170cb211 */ /* 0x040fe400078a08ff */
[----:B----4-:R-:W-:Y:S02]  /*11e40*/  @!P4 LEA.HI.X R11, R16, R3, R216, 0x1, P6 ;  /* 0x00000003100bc211 */ /* 0x010fe400030f0cd8 */
[C---:B------:R-:W-:Y:S02]  /*11e50*/  @!P2 LEA R2, P6, R204.reuse, R7, 0x1 ;  /* 0x00000007cc02a211 */ /* 0x040fe400078c08ff */
[-C--:B------:R-:W-:Y:S01]  /*11e60*/  @!P3 LEA.HI.X R13, R23, R3.reuse, R215, 0x1, P5 ;  /* 0x00000003170db211 */ /* 0x080fe200028f0cd7 */
[----:B------:R3:W-:Y:S01]  /*11e70*/  @!P4 ST.E.128 desc[UR6][R10.64], RZ ;  /* 0x000000ff0a00c985 */ /* 0x0007e2000c101d06 */
[----:B------:R-:W-:-:S03]  /*11e80*/  @!P2 LEA.HI.X R3, R204, R3, R214, 0x1, P6 ;  /* 0x00000003cc03a211 */ /* 0x000fc600030f0cd6 */
[----:B------:R3:W-:Y:S04]  /*11e90*/  @!P3 ST.E.128 desc[UR6][R12.64], RZ ;  /* 0x000000ff0c00b985 */ /* 0x0007e8000c101d06 */
[----:B------:R3:W-:Y:S02]  /*11ea0*/  @!P2 ST.E.128 desc[UR6][R2.64], RZ ;  /* 0x000000ff0200a985 */ /* 0x0007e4000c101d06 */
.L_x_5756:
[----:B------:R-:W-:Y:S05]  /*11eb0*/  BSYNC B1 ;  /* 0x0000000000017941 */ /* 0x000fea0003800000 */
.L_x_5755:
        /* <DEDUP_REMOVED lines=12> */
[-C--:B----4-:R-:W-:Y:S02]  /*11f80*/  @!P4 LEA.HI.X R11, R16, R3.reuse, R216, 0x1, P1 ;  /* 0x00000003100bc211 */ /* 0x090fe400008f0cd8 */
[-C--:B------:R-:W-:Y:S02]  /*11f90*/  @!P5 LEA.HI.X R13, R23, R3.reuse, R215, 0x1, P2 ;  /* 0x00000003170dd211 */ /* 0x080fe400010f0cd7 */
[----:B------:R-:W-:Y:S01]  /*11fa0*/  @!P6 LEA.HI.X R3, R204, R3, R214, 0x1, P3 ;  /* 0x00000003cc03e211 */ /* 0x000fe200018f0cd6 */
[----:B------:R0:W-:Y:S04]  /*11fb0*/  @!P4 ST.E.128 desc[UR6][R10.64], RZ ;  /* 0x000000ff0a00c985 */ /* 0x0001e8000c101d06 */
[----:B------:R0:W-:Y:S04]  /*11fc0*/  @!P5 ST.E.128 desc[UR6][R12.64], RZ ;  /* 0x000000ff0c00d985 */ /* 0x0001e8000c101d06 */
[----:B------:R0:W-:Y:S02]  /*11fd0*/  @!P6 ST.E.128 desc[UR6][R2.64], RZ ;  /* 0x000000ff0200e985 */ /* 0x0001e4000c101d06 */
.L_x_5758:
[----:B------:R-:W-:Y:S05]  /*11fe0*/  BSYNC B1 ;  /* 0x0000000000017941 */ /* 0x000fea0003800000 */
.L_x_5757:
        /* <DEDUP_REMOVED lines=18> */
.L_x_5760:
[----:B------:R-:W-:Y:S05]  /*12110*/  BSYNC B1 ;  /* 0x0000000000017941 */ /* 0x000fea0003800000 */
.L_x_5759:
[----:B------:R-:W-:Y:S01]  /*12120*/  IADD3 R0, R6, 0x60, RZ ;  /* 0x0000006006007810 */ /* 0x000fe20007ffe0ff */
[----:B0-23--:R-:W0:Y:S03]  /*12130*/  SHFL.IDX PT, R5, R5, 0x3, 0x181f ;  /* 0x00781f0005057f89 */ /* 0x00de2600000e0000 */
[----:B------:R-:W-:Y:S01]  /*12140*/  ISETP.GE.AND P0, PT, R0, R9, PT ;  /* 0x000000090000720c */ /* 0x000fe20003f06270 */
[----:B----4-:R2:W3:-:S12]  /*12150*/  SHFL.IDX PT, R3, R4, 0x3, 0x181f ;  /* 0x00781f0004037f89 */ /* 0x0104d800000e0000 */
[----:B--2---:R-:W-:Y:S05]  /*12160*/  @P0 BRA `(.L_x_5752) ;  /* 0x0000000000380947 */ /* 0x004fea0003800000 */
[----:B------:R-:W-:Y:S01]  /*12170*/  ULDC UR4, c[0x0][0xac8] ;  /* 0x0002b20000047ab9 */ /* 0x000fe20000000800 */
[----:B------:R-:W-:Y:S01]  /*12180*/  ULDC.64 UR6, c[0x0][0x208] ;  /* 0x0000820000067ab9 */ /* 0x000fe20000000a00 */
[----:B------:R-:W-:Y:S02]  /*12190*/  ISETP.GE.AND P3, PT, R16, UR4, PT ;  /* 0x0000000410007c0c */ /* 0x000fe4000bf66270 */
[----:B------:R-:W-:Y:S02]  /*121a0*/  ISETP.GE.AND P4, PT, R23, UR4, PT ;  /* 0x0000000417007c0c */ /* 0x000fe4000bf86270 */
[----:B------:R-:W-:-:S09]  /*121b0*/  ISETP.GE.AND P5, PT, R204, UR4, PT ;  /* 0x00000004cc007c0c */ /* 0x000fd2000bfa6270 */
[-C--:B---3--:R-:W-:Y:S02]  /*121c0*/  @!P3 LEA R6, P0, R16, R3.reuse, 0x1 ;  /* 0x000000031006b211 */ /* 0x088fe400078008ff */
[CC--:B------:R-:W-:Y:S02]  /*121d0*/  @!P4 LEA R8, P1, R23.reuse, R3.reuse, 0x1 ;  /* 0x000000031708c211 */ /* 0x0c0fe400078208ff */
[----:B------:R-:W-:Y:S02]  /*121e0*/  @!P5 LEA R2, P2, R204, R3, 0x1 ;  /* 0x00000003cc02d211 */ /* 0x000fe400078408ff */
[-C--:B0-----:R-:W-:Y:S02]  /*121f0*/  @!P3 LEA.HI.X R7, R16, R5.reuse, R216, 0x1, P0 ;  /* 0x000000051007b211 */ /* 0x081fe400000f0cd8 */
[-C--:B------:R-:W-:Y:S02]  /*12200*/  @!P4 LEA.HI.X R9, R23, R5.reuse, R215, 0x1, P1 ;  /* 0x000000051709c211 */ /* 0x080fe400008f0cd7 */
[----:B------:R-:W-:Y:S01]  /*12210*/  @!P5 LEA.HI.X R3, R204, R5, R214, 0x1, P2 ;  /* 0x00000005cc03d211 */ /* 0x000fe200010f0cd6 */
[----:B------:R2:W-:Y:S04]  /*12220*/  @!P3 ST.E.128 desc[UR6][R6.64], RZ ;  /* 0x000000ff0600b985 */ /* 0x0005e8000c101d06 */
[----:B------:R2:W-:Y:S04]  /*12230*/  @!P4 ST.E.128 desc[UR6][R8.64], RZ ;  /* 0x000000ff0800c985 */ /* 0x0005e8000c101d06 */
[----:B------:R2:W-:Y:S02]  /*12240*/  @!P5 ST.E.128 desc[UR6][R2.64], RZ ;  /* 0x000000ff0200d985 */ /* 0x0005e4000c101d06 */
.L_x_5752:
[----:B------:R-:W-:Y:S05]  /*12250*/  BSYNC B0 ;  /* 0x0000000000007941 */ /* 0x000fea0003800000 */
.L_x_5744:
[----:B------:R-:W-:Y:S02]  /*12260*/  ULDC UR4, c[0x0][0xc38] ;  /* 0x00030e0000047ab9 */ /* 0x000fe40000000800 */
[----:B-1----:R-:W-:-:S13]  /*12270*/  ISETP.GE.AND P0, PT, R52, UR4, PT ;  /* 0x0000000434007c0c */ /* 0x002fda000bf06270 */
[----:B------:R-:W-:Y:S05]  /*12280*/  @!P0 BRA `(.L_x_5761) ;  /* 0xfffffee800c08947 */ /* 0x000fea000383ffff */
[----:B------:R-:W-:Y:S05]  /*12290*/  EXIT ;  /* 0x000000000000794d */ /* 0x000fea0003800000 */
.L_x_5709:
        /* <DEDUP_REMOVED lines=39> */
[----:B------:R0:W-:Y:S04]  /*12510*/  STL [R1+0x4], R2 ;  /* 0x0000040201007387 */ /* 0x0001e80000100800 */
[----:B------:R1:W-:Y:S01]  /*12520*/  STL [R1+0x28], RZ ;  /* 0x000028ff01007387 */ /* 0x0003e20000100800 */
[----:B0-----:R-:W-:-:S02]  /*12530*/  LOP3.LUT R2, R0, 0x40, RZ, 0xfc, !PT ;  /* 0x0000004000027812 */ /* 0x001fc400078efcff */
[----:B-1----:R-:W-:-:S07]  /*12540*/  LOP3.LUT R0, R0, 0x80, RZ, 0xfc, !PT ;  /* 0x0000008000007812 */ /* 0x002fce00078efcff */
.L_x_5856:
[----:B--2---:R-:W2:Y:S01]  /*12550*/  LDL R5, [R1+0x18] ;  /* 0x0000180001057983 */ /* 0x004ea20000100800 */
[----:B0-----:R-:W0:Y:S01]  /*12560*/  LDC R0, c[0x0][0xc60] ;  /* 0x00031800ff007b82 */ /* 0x001e220000000800 */
[----:B------:R-:W-:Y:S01]  /*12570*/  ULDC UR4, c[0x0][0xc78] ;  /* 0x00031e0000047ab9 */ /* 0x000fe20000000800 */
[----:B0-----:R-:W-:-:S13]  /*12580*/  ISETP.NE.AND P0, PT, R0, 0x1, PT ;  /* 0x000000010000780c */ /* 0x001fda0003f05270 */
[----:B---3--:R-:W2:Y:S08]  /*12590*/  @P0 LDC R2, c[0x0][0xc64] ;  /* 0x00031900ff020b82 */ /* 0x008eb00000000800 */
[----:B-1----:R-:W0:Y:S01]  /*125a0*/  @P0 LDC R3, c[0x0][0xc68] ;  /* 0x00031a00ff030b82 */ /* 0x002e220000000800 */
[----:B--2---:R-:W-:-:S04]  /*125b0*/  @P0 IMAD.HI.U32 R2, R5, R2, RZ ;  /* 0x0000000205020227 */ /* 0x004fc800078e00ff */
[----:B------:R-:W-:Y:S01]  /*125c0*/  IMAD.MOV.U32 R4, RZ, RZ, R5 ;  /* 0x000000ffff047224 */ /* 0x000fe200078e0005 */
[----:B0-----:R-:W-:-:S04]  /*125d0*/  @P0 SHF.R.U32.HI R4, RZ, R3, R2 ;  /* 0x00000003ff040219 */ /* 0x001fc80000011602 */
[C---:B------:R-:W-:Y:S02]  /*125e0*/  ISETP.GE.AND P0, PT, R4.reuse, UR4, PT ;  /* 0x0000000404007c0c */ /* 0x040fe4000bf06270 */
[----:B------:R-:W-:-:S05]  /*125f0*/  IADD3 R3, -R4, RZ, RZ ;  /* 0x000000ff04037210 */ /* 0x000fca0007ffe1ff */
[----:B------:R-:W-:-:S06]  /*12600*/  IMAD R0, R0, R3, R5 ;  /* 0x0000000300007224 */ /* 0x000fcc00078e0205 */
[----:B------:R-:W-:Y:S05]  /*12610*/  @!P0 BRA `(.L_x_5763) ;  /* 0x0000000000208947 */ /* 0x000fea0003800000 */
[----:B------:R-:W0:Y:S02]  /*12620*/  LDC R5, c[0x0][0xc6c] ;  /* 0x00031b00ff057b82 */ /* 0x000e240000000800 */
[----:B0-----:R-:W-:-:S13]  /*12630*/  ISETP.NE.AND P0, PT, R5, 0x1, PT ;  /* 0x000000010500780c */ /* 0x001fda0003f05270 */
[----:B------:R-:W0:Y:S02]  /*12640*/  @P0 LDC.64 R2, c[0x0][0xc70] ;  /* 0x00031c00ff020b82 */ /* 0x000e240000000a00 */
[----:B0-----:R-:W-:-:S04]  /*12650*/  @P0 IMAD.HI.U32 R6, R0, R2, RZ ;  /* 0x0000000200060227 */ /* 0x001fc800078e00ff */
[----:B------:R-:W-:Y:S01]  /*12660*/  IMAD.MOV.U32 R2, RZ, RZ, R0 ;  /* 0x000000ffff027224 */ /* 0x000fe200078e0000 */
[----:B------:R-:W-:-:S05]  /*12670*/  @P0 SHF.R.U32.HI R2, RZ, R3, R6 ;  /* 0x00000003ff020219 */ /* 0x000fca0000011606 */
[----:B------:R-:W-:Y:S01]  /*12680*/  IMAD R5, R2, R5, RZ ;  /* 0x0000000502057224 */ /* 0x000fe200078e02ff */
[----:B------:R-:W-:Y:S06]  /*12690*/  BRA `(.L_x_5764) ;  /* 0x00000000001c7947 */ /* 0x000fec0003800000 */
.L_x_5763:
[----:B------:R-:W0:Y:S02]  /*126a0*/  LDC R5, c[0x0][0xc54] ;  /* 0x00031500ff057b82 */ /* 0x000e240000000800 */
[----:B0-----:R-:W-:-:S13]  /*126b0*/  ISETP.NE.AND P0, PT, R5, 0x1, PT ;  /* 0x000000010500780c */ /* 0x001fda0003f05270 */
[----:B------:R-:W0:Y:S02]  /*126c0*/  @P0 LDC.64 R2, c[0x0][0xc58] ;  /* 0x00031600ff020b82 */ /* 0x000e240000000a00 */
[----:B0-----:R-:W-:-:S04]  /*126d0*/  @P0 IMAD.HI.U32 R6, R0, R2, RZ ;  /* 0x0000000200060227 */ /* 0x001fc800078e00ff */
[----:B------:R-:W-:Y:S01]  /*126e0*/  IMAD.MOV.U32 R2, RZ, RZ, R0 ;  /* 0x000000ffff027224 */ /* 0x000fe200078e0000 */
[----:B------:R-:W-:-:S05]  /*126f0*/  @P0 SHF.R.U32.HI R2, RZ, R3, R6 ;  /* 0x00000003ff020219 */ /* 0x000fca0000011606 */
[----:B------:R-:W-:-:S07]  /*12700*/  IMAD R5, R2, R5, RZ ;  /* 0x0000000502057224 */ /* 0x000fce00078e02ff */
.L_x_5764:
[----:B------:R-:W0:Y:S01]  /*12710*/  LDC R3, c[0x0][0xc48] ;  /* 0x00031200ff037b82 */ /* 0x000e220000000800 */
[----:B------:R-:W-:Y:S01]  /*12720*/  IMAD.IADD R5, R0, 0x1, -R5 ;  /* 0x0000000100057824 */ /* 0x000fe200078e0a05 */
[----:B------:R-:W-:Y:S01]  /*12730*/  LOP3.LUT R2, RZ, R2, RZ, 0x33, !PT ;  /* 0x00000002ff027212 */ /* 0x000fe200078e33ff */
[----:B------:R-:W-:Y:S01]  /*12740*/  ULDC UR4, c[0x0][0xc3c] ;  /* 0x00030f0000047ab9 */ /* 0x000fe20000000800 */
[----:B------:R-:W-:Y:S03]  /*12750*/  BSSY B7, `(.L_x_5765) ;  /* 0x000043b000077945 */ /* 0x000fe60003800000 */
[----:B------:R-:W-:Y:S01]  /*12760*/  VIADD R7, R2, UR4 ;  /* 0x0000000402077c36 */ /* 0x000fe20008000000 */
[----:B------:R-:W1:Y:S01]  /*12770*/  LDC R0, c[0x0][0xc54] ;  /* 0x00031500ff007b82 */ /* 0x000e620000000800 */
[----:B------:R-:W-:Y:S02]  /*12780*/  ULDC.64 UR4, c[0x0][0x418] ;  /* 0x0001060000047ab9 */ /* 0x000fe40000000a00 */
[----:B------:R-:W-:Y:S01]  /*12790*/  IMAD.SHL.U32 R2, R7, 0x80, RZ ;  /* 0x0000008007027824 */ /* 0x000fe200078e00ff */
[----:B------:R-:W-:-:S03]  /*127a0*/  UISETP.NE.U32.AND UP0, UPT, UR4, URZ, UPT ;  /* 0x0000003f0400728c */ /* 0x000fc6000bf05070 */
[----:B------:R-:W-:Y:S01]  /*127b0*/  VIADD R2, R2, 0x7f ;  /* 0x0000007f02027836 */ /* 0x000fe20000000000 */
[----:B------:R-:W-:Y:S01]  /*127c0*/  UISETP.NE.AND.EX UP0, UPT, UR5, URZ, UPT, UP0 ;  /* 0x0000003f0500728c */ /* 0x000fe2000bf05300 */
[----:B------:R-:W-:Y:S02]  /*127d0*/  ULDC UR4, c[0x0][0x424] ;  /* 0x0001090000047ab9 */ /* 0x000fe40000000800 */
[----:B------:R-:W-:Y:S01]  /*127e0*/  ULDC UR5, c[0x0][0x288] ;  /* 0x0000a20000057ab9 */ /* 0x000fe20000000800 */
[----:B------:R-:W-:Y:S02]  /*127f0*/  USEL UR4, UR4, 0x1, UP0 ;  /* 0x0000000104047887 */ /* 0x000fe40008000000 */
[----:B------:R-:W-:Y:S01]  /*12800*/  UIADD3 UR6, -UR5, 0x70, URZ ;  /* 0x0000007005067890 */ /* 0x000fe2000fffe13f */
[C---:B0-----:R-:W-:Y:S02]  /*12810*/  ISETP.NE.AND P0, PT, R3.reuse, 0x1, PT ;  /* 0x000000010300780c */ /* 0x041fe40003f05270 */
[----:B------:R-:W-:Y:S01]  /*12820*/  ULDC UR5, c[0x0][0x2f0] ;  /* 0x0000bc0000057ab9 */ /* 0x000fe20000000800 */
[----:B------:R-:W-:Y:S01]  /*12830*/  R2UR UR36, R3 ;  /* 0x00000000032472ca */ /* 0x000fe200000e0000 */
[----:B------:R-:W-:-:S02]  /*12840*/  UIMAD UR6, UR4, UR5, UR6 ;  /* 0x00000005040672a4 */ /* 0x000fc4000f8e0206 */
[----:B------:R-:W-:Y:S01]  /*12850*/  UIMAD UR5, UR4, UR5, 0x6f ;  /* 0x0000006f040574a4 */ /* 0x000fe2000f8e0205 */
[----:B-1----:R-:W-:Y:S02]  /*12860*/  IMAD R0, R4, R0, R5 ;  /* 0x0000000004007224 */ /* 0x002fe400078e0205 */
[----:B------:R-:W-:Y:S02]  /*12870*/  UMOV UR4, URZ ;  /* 0x0000003f00047c82 */ /* 0x000fe40008000000 */
[----:B------:R-:W-:Y:S01]  /*12880*/  UIMAD.WIDE UR4, UR5, -0x6db6db6d, UR4 ;  /* 0x92492493050478a5 */ /* 0x000fe2000f8e0204 */
[----:B------:R-:W-:Y:S01]  /*12890*/  IMAD.MOV.U32 R6, RZ, RZ, R0 ;  /* 0x000000ffff067224 */ /* 0x000fe200078e0000 */
[----:B------:R-:W0:Y:S01]  /*128a0*/  @P0 LDC R5, c[0x0][0xc4c] ;  /* 0x00031300ff050b82 */ /* 0x000e220000000800 */
[----:B------:R-:W-:Y:S01]  /*128b0*/  R2UR UR7, R0 ;  /* 0x00000000000772ca */ /* 0x000fe200000e0000 */
[----:B------:R-:W-:-:S04]  /*128c0*/  USHF.R.U32.HI UR4, URZ, 0x1f, UR5 ;  /* 0x0000001f3f047899 */ /* 0x000fc80008011605 */
[----:B------:R-:W-:Y:S02]  /*128d0*/  ULEA.HI.SX32 UR4, UR5, UR4, 0x1a ;  /* 0x0000000405047291 */ /* 0x000fe4000f8fd23f */
[----:B------:R-:W1:Y:S01]  /*128e0*/  @P0 LDC R3, c[0x0][0xc50] ;  /* 0x00031400ff030b82 */ /* 0x000e620000000800 */
[----:B0-----:R-:W-:-:S07]  /*128f0*/  @P0 IMAD.HI.U32 R4, R0, R5, RZ ;  /* 0x0000000500040227 */ /* 0x001fce00078e00ff */
[----:B------:R-:W0:Y:S01]  /*12900*/  LDC R0, c[0x0][0x448] ;  /* 0x00011200ff007b82 */ /* 0x000e220000000800 */
[----:B-1----:R-:W-:-:S05]  /*12910*/  @P0 SHF.R.U32.HI R6, RZ, R3, R4 ;  /* 0x00000003ff060219 */ /* 0x002fca0000011604 */
[----:B------:R1:W-:Y:S04]  /*12920*/  STL [R1+0x1c], R6 ;  /* 0x00001c0601007387 */ /* 0x0003e80000100800 */
[----:B------:R1:W-:Y:S01]  /*12930*/  STL [R1+0x24], R7 ;  /* 0x0000240701007387 */ /* 0x0003e20000100800 */
[----:B0-----:R-:W-:-:S13]  /*12940*/  ISETP.NE.AND P0, PT, R0, 0x1, PT ;  /* 0x000000010000780c */ /* 0x001fda0003f05270 */
[----:B------:R-:W0:Y:S08]  /*12950*/  @P0 LDC R3, c[0x0][0x44c] ;  /* 0x00011300ff030b82 */ /* 0x000e300000000800 */
[----:B------:R-:W2:Y:S01]  /*12960*/  @P0 LDC R0, c[0x0][0x450] ;  /* 0x00011400ff000b82 */ /* 0x000ea20000000800 */
[----:B0-----:R-:W-:-:S05]  /*12970*/  @P0 IMAD.HI.U32 R3, R2, R3, RZ ;  /* 0x0000000302030227 */ /* 0x001fca00078e00ff */
[----:B--2---:R-:W-:Y:S01]  /*12980*/  @P0 SHF.R.U32.HI R2, RZ, R0, R3 ;  /* 0x00000000ff020219 */ /* 0x004fe20000011603 */
[----:B------:R-:W-:-:S04]  /*12990*/  IMAD.MOV R0, RZ, RZ, -R6 ;  /* 0x000000ffff007224 */ /* 0x000fc800078e0a06 */
[----:B------:R-:W-:Y:S01]  /*129a0*/  VIADD R3, R2, UR6 ;  /* 0x0000000602037c36 */ /* 0x000fe20008000000 */
[----:B------:R-:W-:Y:S01]  /*129b0*/  R2UR UR6, R0 ;  /* 0x00000000000672ca */ /* 0x000fe200000e0000 */
[----:B------:R-:W-:-:S04]  /*129c0*/  IMAD.MOV.U32 R2, RZ, RZ, RZ ;  /* 0x000000ffff027224 */ /* 0x000fc800078e00ff */
[----:B------:R-:W-:-:S05]  /*129d0*/  IMAD.HI R2, R3, -0x6db6db6d, R2 ;  /* 0x9249249303027827 */ /* 0x000fca00078e0202 */
[----:B------:R-:W-:-:S03]  /*129e0*/  SHF.R.U32.HI R3, RZ, 0x1f, R2 ;  /* 0x0000001fff037819 */ /* 0x000fc60000011602 */
[----:B------:R-:W-:Y:S01]  /*129f0*/  UIMAD UR36, UR36, UR6, UR7 ;  /* 0x00000006242472a4 */ /* 0x000fe2000f8e0207 */
[----:B------:R-:W-:-:S04]  /*12a00*/  LEA.HI.SX32 R3, R2, R3, 0x1a ;  /* 0x0000000302037211 */ /* 0x000fc800078fd2ff */
[----:B------:R-:W-:-:S04]  /*12a10*/  VIMNMX R19, R3, UR4, PT ;  /* 0x0000000403137c48 */ /* 0x000fc8000bfe0100 */
[----:B------:R-:W-:Y:S01]  /*12a20*/  ISETP.GT.AND P0, PT, R19, RZ, PT ;  /* 0x000000ff1300720c */ /* 0x000fe20003f04270 */
[----:B------:R1:W-:-:S12]  /*12a30*/  STL [R1+0x20], R19 ;  /* 0x0000201301007387 */ /* 0x0003d80000100800 */
[----:B-1----:R-:W-:Y:S05]  /*12a40*/  @P0 BRA `(.L_x_5766) ;  /* 0x00000000004c0947 */ /* 0x002fea0003800000 */
        /* <DEDUP_REMOVED lines=19> */
.L_x_5766:
        /* <DEDUP_REMOVED lines=20> */
.L_x_5769:
[----:B------:R-:W-:Y:S05]  /*12cc0*/  BSYNC B6 ;  /* 0x0000000000067941 */ /* 0x000fea0003800000 */
.L_x_5768:
        /* <DEDUP_REMOVED lines=20> */
.L_x_5772:
        /* <DEDUP_REMOVED lines=15> */
.L_x_5771:
[----:B------:R-:W-:Y:S05]  /*12f00*/  BSYNC B6 ;  /* 0x0000000000067941 */ /* 0x000fea0003800000 */
.L_x_5770:
[----:B------:R-:W2:Y:S01]  /*12f10*/  LDL R16, [R1+0x1c] ;  /* 0x00001c0001107983 */ /* 0x000ea20000100800 */
[----:B------:R-:W0:Y:S01]  /*12f20*/  LDC.64 R2, c[0x0][0x9f8] ;  /* 0x00027e00ff027b82 */ /* 0x000e220000000a00 */
[----:B------:R-:W-:Y:S01]  /*12f30*/  ULDC.64 UR4, c[0x0][0x208] ;  /* 0x0000820000047ab9 */ /* 0x000fe20000000a00 */
[----:B0-----:R-:W-:-:S04]  /*12f40*/  ISETP.NE.U32.AND P0, PT, R2, RZ, PT ;  /* 0x000000ff0200720c */ /* 0x001fc80003f05070 */
[----:B------:R-:W-:-:S13]  /*12f50*/  ISETP.NE.AND.EX P0, PT, R3, RZ, PT, P0 ;  /* 0x000000ff0300720c */ /* 0x000fda0003f05300 */
[----:B------:R-:W0:Y:S01]  /*12f60*/  @P0 LDC.64 R2, c[0x0][0x9f8] ;  /* 0x00027e00ff020b82 */ /* 0x000e220000000a00 */
[----:B--2---:R-:W-:Y:S02]  /*12f70*/  IMAD.MOV.U32 R7, RZ, RZ, R16 ;  /* 0x000000ffff077224 */ /* 0x004fe400078e0010 */
[----:B0-----:R-:W-:-:S05]  /*12f80*/  @P0 IMAD.WIDE R2, R16, 0x4, R2 ;  /* 0x0000000410020825 */ /* 0x001fca00078e0202 */
[----:B------:R0:W2:Y:S01]  /*12f90*/  @P0 LDG.E R7, desc[UR4][R2.64] ;  /* 0x0000000402070981 */ /* 0x0000a2000c1e1900 */
[----:B------:R-:W-:Y:S01]  /*12fa0*/  UMOV UR4, 0xffffffff ;  /* 0xffffffff00047882 */ /* 0x000fe20000000000 */
[----:B------:R-:W-:Y:S01]  /*12fb0*/  VIADD R19, R19, 0xffffffff ;  /* 0xffffffff13137836 */ /* 0x000fe20000000000 */
[----:B------:R-:W1:Y:S01]  /*12fc0*/  S2R R0, SR_TID.X ;  /* 0x0000000000007919 */ /* 0x000e620000002100 */
[----:B0-----:R-:W0:Y:S02]  /*12fd0*/  LDC.64 R2, c[0x0][0x418] ;  /* 0x00010600ff027b82 */ /* 0x001e240000000a00 */
[----:B0-----:R-:W-:Y:S02]  /*12fe0*/  ISETP.NE.U32.AND P0, PT, R2, RZ, PT ;  /* 0x000000ff0200720c */ /* 0x001fe40003f05070 */
[----:B-1----:R-:W-:Y:S02]  /*12ff0*/  SHF.R.U32.HI R0, RZ, 0x5, R0 ;  /* 0x00000005ff007819 */ /* 0x002fe40000011600 */
[----:B------:R-:W-:-:S02]  /*13000*/  ISETP.NE.AND.EX P1, PT, R3, RZ, PT, P0 ;  /* 0x000000ff0300720c */ /* 0x000fc40003f25300 */
        /* <DEDUP_REMOVED lines=9> */
.L_x_5871:
        /* <DEDUP_REMOVED lines=8> */
.L_x_5874:
        /* <DEDUP_REMOVED lines=21> */
.L_x_5776:
[----:B-1----:R-:W3:Y:S01]  /*13270*/  LDL R0, [R1+0x4] ;  /* 0x0000040001007983 */ /* 0x002ee20000100800 */
[----:B--2---:R-:W-:Y:S01]  /*13280*/  IMAD R2, R18, 0x8, R17 ;  /* 0x0000000812027824 */ /* 0x004fe200078e0211 */
[----:B---3--:R-:W-:-:S04]  /*13290*/  SHF.L.U32 R0, R0, 0x1f, RZ ;  /* 0x0000001f00007819 */ /* 0x008fc800000006ff */
[----:B------:R-:W1:Y:S02]  /*132a0*/  SYNCS.PHASECHK.TRANS64.TRYWAIT P0, [R2+URZ+0x36840], R0 ;  /* 0x03684000020075a7 */ /* 0x000e64000800017f */
[----:B-1----:R-:W-:Y:S05]  /*132b0*/  @!P0 BRA `(.L_x_5777) ;  /* 0x0000004000588947 */ /* 0x002fea0003800000 */
.L_x_5875:
        /* <DEDUP_REMOVED lines=11> */
.L_x_5778:
[----:B-1----:R-:W-:Y:S01]  /*13370*/  IMAD R0, R18, 0xa800, R17 ;  /* 0x0000a80012007824 */ /* 0x002fe200078e0211 */
[----:B------:R-:W-:Y:S01]  /*13380*/  R2UR UR33, R2 ;  /* 0x00000000022172ca */ /* 0x000fe200000e0000 */
[----:B------:R-:W-:Y:S01]  /*13390*/  UIADD3 UR4, UP0, UR38, 0x370, URZ ;  /* 0x0000037026047890 */ /* 0x000fe2000ff1e03f */
[----:B------:R-:W-:Y:S01]  /*133a0*/  R2UR UR35, R19 ;  /* 0x00000000132372ca */ /* 0x000fe200000e0000 */
[----:B------:R-:W-:Y:S01]  /*133b0*/  UMOV UR6, 0x0 ;  /* 0x0000000000067882 */ /* 0x000fe20000000000 */
[----:B------:R-:W-:Y:S01]  /*133c0*/  R2UR UR8, R0 ;  /* 0x00000000000872ca */ /* 0x000fe200000e0000 */
[----:B------:R-:W-:Y:S01]  /*133d0*/  UIADD3.X UR5, URZ, UR39, URZ, UP0, !UPT ;  /* 0x000000273f057290 */ /* 0x000fe200087fe43f */
[----:B-----5:R-:W-:Y:S01]  /*133e0*/  R2UR UR37, R16 ;  /* 0x00000000102572ca */ /* 0x020fe200000e0000 */
[----:B------:R-:W-:Y:S01]  /*133f0*/  UMOV UR7, 0x14f00000 ;  /* 0x14f0000000077882 */ /* 0x000fe20000000000 */
[----:B------:R-:W-:Y:S01]  /*13400*/  PLOP3.LUT P0, PT, PT, PT, PT, 0x80, 0x0 ;  /* 0x000000000000781c */ /* 0x000fe20003f0f070 */
[----:B------:R-:W-:Y:S01]  /*13410*/  UMOV UR34, URZ ;  /* 0x0000003f00227c82 */ /* 0x000fe20008000000 */
[----:B------:R-:W-:Y:S01]  /*13420*/  UMOV UR18, 0x40 ;  /* 0x0000004000127882 */ /* 0x000fe20000000000 */
[----:B------:R-:W-:Y:S01]  /*13430*/  UMOV UR20, UR36 ;  /* 0x0000002400147c82 */ /* 0x000fe20008000000 */
[----:B------:R-:W-:Y:S01]  /*13440*/  P2R R0, PR, RZ, 0x1 ;  /* 0x00000001ff007803 */ /* 0x000fe20000000000 */
[----:B------:R-:W-:-:S02]  /*13450*/  UIADD3 UR33, UR33, 0x36830, URZ ;  /* 0x0003683021217890 */ /* 0x000fc4000fffe03f */
[----:B------:R-:W-:Y:S02]  /*13460*/  UIMAD UR35, UR35, 0x70, URZ ;  /* 0x00000070232378a4 */ /* 0x000fe4000f8e023f */
[----:B------:R-:W-:Y:S01]  /*13470*/  UIADD3 UR32, UR8, 0x21400, URZ ;  /* 0x0002140008207890 */ /* 0x000fe2000fffe03f */
[----:B------:R2:W-:Y:S01]  /*13480*/  STL [R1+0xc], R0 ;  /* 0x00000c0001007387 */ /* 0x0005e20000100800 */
[----:B------:R-:W-:Y:S02]  /*13490*/  UIADD3 UR16, UR8, 0x24c00, URZ ;  /* 0x00024c0008107890 */ /* 0x000fe4000fffe03f */
[----:B------:R-:W-:Y:S01]  /*134a0*/  UIADD3 UR8, UR8, 0x28400, URZ ;  /* 0x0002840008087890 */ /* 0x000fe2000fffe03f */
[----:B------:R-:W-:Y:S01]  /*134b0*/  UMOV UR21, UR37 ;  /* 0x0000002500157c82 */ /* 0x000fe20008000000 */
[----:B------:R-:W-:Y:S01]  /*134c0*/  UMOV UR17, UR33 ;  /* 0x0000002100117c82 */ /* 0x000fe20008000000 */
[----:B------:R-:W-:Y:S01]  /*134d0*/  UMOV UR19, UR35 ;  /* 0x0000002300137c82 */ /* 0x000fe20008000000 */
[----:B------:R-:W-:Y:S01]  /*134e0*/  UMOV UR10, 0x80 ;  /* 0x00000080000a7882 */ /* 0x000fe20000000000 */
[----:B------:R-:W-:Y:S01]  /*134f0*/  UMOV UR12, UR36 ;  /* 0x00000024000c7c82 */ /* 0x000fe20008000000 */
[----:B------:R-:W-:Y:S01]  /*13500*/  UMOV UR13, UR37 ;  /* 0x00000025000d7c82 */ /* 0x000fe20008000000 */
[----:B------:R-:W-:Y:S01]  /*13510*/  UMOV UR9, UR33 ;  /* 0x0000002100097c82 */ /* 0x000fe20008000000 */
[----:B------:R-:W-:Y:S01]  /*13520*/  UMOV UR11, UR35 ;  /* 0x00000023000b7c82 */ /* 0x000fe20008000000 */
[----:B------:R2:W-:Y:S01]  /*13530*/  UTMALDG.4D [UR32], [UR4], desc[UR6] ;  /* 0x00000620040075b4 */ /* 0x0005e20008019000 */
[----:B------:R2:W-:Y:S01]  /*13540*/  UTMALDG.4D [UR16], [UR4], desc[UR6] ;  /* 0x00000610040075b4 */ /* 0x0005e20008019000 */
[----:B------:R2:W-:Y:S02]  /*13550*/  UTMALDG.4D [UR8], [UR4], desc[UR6] ;  /* 0x00000608040075b4 */ /* 0x0005e40008019000 */
[----:B--2---:R-:W-:Y:S01]  /*13560*/  NOP ;  /* 0x0000000000007918 */ /* 0x004fe20000000000 */
.L_x_5774:
[----:B-1----:R-:W-:Y:S01]  /*13570*/  IADD3 R0, R17, 0x15400, RZ ;  /* 0x0001540011007810 */ /* 0x002fe20007ffe0ff */
        /* <DEDUP_REMOVED lines=21> */
.L_x_5780:
[----:B------:R-:W-:Y:S05]  /*136d0*/  BSYNC B6 ;  /* 0x0000000000067941 */ /* 0x000fea0003800000 */
.L_x_5779:
[----:B------:R-:W2:Y:S01]  /*136e0*/  LDL.LU R6, [R1+0x1c] ;  /* 0x00001c0001067983 */ /* 0x000ea20000300800 */
[----:B0-----:R-:W0:Y:S08]  /*136f0*/  LDC R7, c[0x0][0x448] ;  /* 0x00011200ff077b82 */ /* 0x001e300000000800 */
[----:B------:R-:W1:Y:S01]  /*13700*/  LDC.64 R2, c[0x0][0x2e0] ;  /* 0x0000b800ff027b82 */ /* 0x000e620000000a00 */
[----:B------:R-:W3:Y:S01]  /*13710*/  LDL R8, [R1+0x24] ;  /* 0x0000240001087983 */ /* 0x000ee20000100800 */
[----:B------:R-:W-:Y:S01]  /*13720*/  USHF.R.S32.HI UR4, URZ, 0x1f, UR36 ;  /* 0x0000001f3f047899 */ /* 0x000fe20008011424 */
[----:B------:R-:W-:Y:S01]  /*13730*/  ULDC.64 UR8, c[0x0][0x2d8] ;  /* 0x0000b60000087ab9 */ /* 0x000fe20000000a00 */
[----:B------:R-:W4:Y:S02]  /*13740*/  S2R R4, SR_TID.X ;  /* 0x0000000000047919 */ /* 0x000f240000002100 */
[----:B------:R-:W-:-:S02]  /*13750*/  UIMAD UR6, UR4, UR8, URZ ;  /* 0x00000008040672a4 */ /* 0x000fc4000f8e023f */
[----:B------:R-:W-:Y:S01]  /*13760*/  UIMAD.WIDE.U32 UR4, UR36, UR8, URZ ;  /* 0x00000008240472a5 */ /* 0x000fe2000f8e003f */
[----:B------:R-:W4:Y:S01]  /*13770*/  S2R R9, SR_TID.X ;  /* 0x0000000000097919 */ /* 0x000f220000002100 */
[----:B------:R-:W-:-:S04]  /*13780*/  UIMAD UR6, UR36, UR9, UR6 ;  /* 0x00000009240672a4 */ /* 0x000fc8000f8e0206 */
[----:B------:R-:W-:Y:S01]  /*13790*/  UIADD3 UR5, UR5, UR6, URZ ;  /* 0x0000000605057290 */ /* 0x000fe2000fffe03f */
[----:B0-----:R-:W-:Y:S02]  /*137a0*/  ISETP.NE.AND P0, PT, R7, 0x1, PT ;  /* 0x000000010700780c */ /* 0x001fe40003f05270 */
[----:B------:R-:W-:Y:S01]  /*137b0*/  ULDC.64 UR6, c[0x0][0x280] ;  /* 0x0000a00000067ab9 */ /* 0x000fe20000000a00 */
[C---:B----4-:R-:W-:Y:S01]  /*137c0*/  LOP3.LUT R5, R4.reuse, 0x7f, RZ, 0xc0, !PT ;  /* 0x0000007f04057812 */ /* 0x050fe200078ec0ff */
[----:B------:R-:W-:-:S03]  /*137d0*/  IMAD.SHL.U32 R4, R4, 0x10, RZ ;  /* 0x0000001004047824 */ /* 0x000fc600078e00ff */
[----:B------:R-:W-:Y:S01]  /*137e0*/  SHF.R.U32.HI R5, RZ, 0x3, R5 ;  /* 0x00000003ff057819 */ /* 0x000fe20000011605 */
[----:B------:R-:W-:-:S03]  /*137f0*/  IMAD.SHL.U32 R9, R9, 0x8, RZ ;  /* 0x0000000809097824 */ /* 0x000fc600078e00ff */
[----:B------:R-:W-:Y:S02]  /*13800*/  LOP3.LUT R4, R5, 0x70, R4, 0xf8, !PT ;  /* 0x0000007005047812 */ /* 0x000fe400078ef804 */
[----:B------:R-:W0:Y:S01]  /*13810*/  @P0 LDC R5, c[0x0][0x44c] ;  /* 0x00011300ff050b82 */ /* 0x000e220000000800 */
[----:B------:R-:W-:-:S04]  /*13820*/  LOP3.LUT R9, R9, 0x38, RZ, 0xc0, !PT ;  /* 0x0000003809097812 */ /* 0x000fc800078ec0ff */
[C---:B------:R-:W-:Y:S02]  /*13830*/  LOP3.LUT R11, R9.reuse, 0x40, RZ, 0xfc, !PT ;  /* 0x00000040090b7812 */ /* 0x040fe400078efcff */
[----:B------:R-:W-:Y:S02]  /*13840*/  LOP3.LUT R9, R9, 0x80, RZ, 0xfc, !PT ;  /* 0x0000008009097812 */ /* 0x000fe400078efcff */
[----:B--2---:R-:W-:-:S05]  /*13850*/  SHF.R.S32.HI R0, RZ, 0x1f, R6 ;  /* 0x0000001fff007819 */ /* 0x004fca0000011406 */
[----:B-1----:R-:W-:-:S04]  /*13860*/  IMAD R0, R0, R2, RZ ;  /* 0x0000000200007224 */ /* 0x002fc800078e02ff */
[C---:B------:R-:W-:Y:S02]  /*13870*/  IMAD R0, R6.reuse, R3, R0 ;  /* 0x0000000306007224 */ /* 0x040fe400078e0200 */
[----:B------:R-:W-:Y:S01]  /*13880*/  IMAD.WIDE.U32 R2, R6, R2, UR4 ;  /* 0x0000000406027e25 */ /* 0x000fe2000f8e0002 */
[----:B------:R-:W-:Y:S01]  /*13890*/  ULDC.64 UR4, c[0x0][0x2d0] ;  /* 0x0000b40000047ab9 */ /* 0x000fe20000000a00 */
[----:B------:R-:W1:Y:S02]  /*138a0*/  @P0 LDC R6, c[0x0][0x450] ;  /* 0x00011400ff060b82 */ /* 0x000e640000000800 */
[----:B------:R-:W-:Y:S01]  /*138b0*/  IMAD.IADD R3, R3, 0x1, R0 ;  /* 0x0000000103037824 */ /* 0x000fe200078e0200 */
[----:B---3--:R-:W-:-:S05]  /*138c0*/  LEA R0, R8, R4, 0x7 ;  /* 0x0000000408007211 */ /* 0x008fca00078e38ff */
[----:B0-----:R-:W-:-:S04]  /*138d0*/  @P0 IMAD.HI.U32 R5, R0, R5, RZ ;  /* 0x0000000500050227 */ /* 0x001fc800078e00ff */
[----:B------:R-:W-:Y:S01]  /*138e0*/  IMAD.MOV.U32 R4, RZ, RZ, R0 ;  /* 0x000000ffff047224 */ /* 0x000fe200078e0000 */
[----:B-1----:R-:W-:Y:S02]  /*138f0*/  @P0 SHF.R.U32.HI R4, RZ, R6, R5 ;  /* 0x00000006ff040219 */ /* 0x002fe40000011605 */
[----:B------:R-:W0:Y:S03]  /*13900*/  S2R R6, SR_TID.X ;  /* 0x0000000000067919 */ /* 0x000e260000002100 */
        /* <DEDUP_REMOVED lines=10> */
[C---:B------:R-:W-:Y:S01]  /*139b0*/  IMAD.WIDE.U32 R2, R0.reuse, UR4, R2 ;  /* 0x0000000400027c25 */ /* 0x040fe2000f8e0002 */
[----:B------:R-:W-:Y:S02]  /*139c0*/  ULDC UR4, c[0x0][0x2b8] ;  /* 0x0000ae0000047ab9 */ /* 0x000fe40000000800 */
[----:B------:R-:W-:Y:S01]  /*139d0*/  ISETP.GE.AND P2, PT, R9, UR4, PT ;  /* 0x0000000409007c0c */ /* 0x000fe2000bf46270 */
[----:B------:R-:W-:Y:S01]  /*139e0*/  IMAD R4, R0, UR5, R4 ;  /* 0x0000000500047c24 */ /* 0x000fe2000f8e0204 */
[----:B------:R1:W5:Y:S01]  /*139f0*/  LDL R9, [R1+0x14] ;  /* 0x0000140001097983 */ /* 0x0003620000100800 */
[----:B0-----:R-:W-:Y:S01]  /*13a00*/  IMAD.SHL.U32 R10, R6, 0x8, RZ ;  /* 0x00000008060a7824 */ /* 0x001fe200078e00ff */
[----:B------:R-:W-:Y:S01]  /*13a10*/  LEA R0, P3, R2, UR6, 0x1 ;  /* 0x0000000602007c11 */ /* 0x000fe2000f8608ff */
[----:B------:R-:W-:Y:S01]  /*13a20*/  IMAD.IADD R4, R3, 0x1, R4 ;  /* 0x0000000103047824 */ /* 0x000fe200078e0204 */
[----:B------:R-:W-:-:S02]  /*13a30*/  ISETP.GE.AND P1, PT, R11, UR4, PT ;  /* 0x000000040b007c0c */ /* 0x000fc4000bf26270 */
[----:B------:R-:W-:-:S04]  /*13a40*/  LOP3.LUT R10, R10, 0x38, RZ, 0xc0, !PT ;  /* 0x000000380a0a7812 */ /* 0x000fc800078ec0ff */
[----:B------:R-:W-:Y:S01]  /*13a50*/  ISETP.GE.AND P0, PT, R10, UR4, PT ;  /* 0x000000040a007c0c */ /* 0x000fe2000bf06270 */
[----:B------:R-:W-:Y:S01]  /*13a60*/  UMOV UR4, 0xffffffff ;  /* 0xffffffff00047882 */ /* 0x000fe20000000000 */
[----:B------:R-:W-:Y:S02]  /*13a70*/  LEA.HI.X R4, R2, UR7, R4, 0x1, P3 ;  /* 0x0000000702047c11 */ /* 0x000fe400098f0c04 */
[----:B-1----:R-:W-:Y:S09]  /*13a80*/  BRA.DIV UR4, `(.L_x_5781) ;  /* 0x0000003a04787947 */ /* 0x002ff2000b800000 */
[----:B------:R-:W2:Y:S01]  /*13a90*/  LDL.LU R8, [R1+0x24] ;  /* 0x0000240001087983 */ /* 0x000ea20000300800 */
[----:B------:R-:W-:Y:S01]  /*13aa0*/  ULDC UR4, c[0x0][0x288] ;  /* 0x0000a20000047ab9 */ /* 0x000fe20000000800 */
[----:B------:R-:W0:Y:S02]  /*13ab0*/  S2R R5, SR_TID.X ;  /* 0x0000000000057919 */ /* 0x000e240000002100 */
[----:B------:R-:W1:Y:S01]  /*13ac0*/  SHFL.IDX PT, R6, R0, RZ, 0x181f ;  /* 0x00181fff00067589 */ /* 0x000e6200000e0000 */
[----:B------:R-:W-:Y:S01]  /*13ad0*/  IMAD R3, R7, UR4, RZ ;  /* 0x0000000407037c24 */ /* 0x000fe2000f8e02ff */
[----:B0-----:R-:W-:-:S04]  /*13ae0*/  LOP3.LUT R5, R5, 0x7f, RZ, 0xc0, !PT ;  /* 0x0000007f05057812 */ /* 0x001fc800078ec0ff */
[----:B------:R-:W-:Y:S02]  /*13af0*/  SHF.R.U32.HI R11, RZ, 0x3, R5 ;  /* 0x00000003ff0b7819 */ /* 0x000fe40000011605 */
[----:B------:R-:W0:Y:S01]  /*13b00*/  SHFL.IDX PT, R5, R4, RZ, 0x181f ;  /* 0x00181fff04057589 */ /* 0x000e2200000e0000 */
[----:B------:R-:W-:Y:S02]  /*13b10*/  ULDC.64 UR6, c[0x0][0x208] ;  /* 0x0000820000067ab9 */ /* 0x000fe40000000a00 */
[----:B--2---:R-:W-:-:S05]  /*13b20*/  IMAD R2, R8, 0x80, R11 ;  /* 0x0000008008027824 */ /* 0x004fca00078e020b */
[----:B------:R-:W-:-:S13]  /*13b30*/  ISETP.GE.AND P4, PT, R2, R3, PT ;  /* 0x000000030200720c */ /* 0x000fda0003f86270 */
[----:B-1----:R-:W-:-:S05]  /*13b40*/  @!P4 LEA R6, P3, R10, R6, 0x1 ;  /* 0x000000060a06c211 */ /* 0x002fca00078608ff */
[----:B0-----:R-:W-:-:S04]  /*13b50*/  @!P4 IMAD.X R5, RZ, RZ, R5, P3 ;  /* 0x000000ffff05c224 */ /* 0x001fc800018e0605 */
[----:B------:R-:W-:Y:S02]  /*13b60*/  @!P4 IMAD.MOV.U32 R7, RZ, RZ, R5 ;  /* 0x000000ffff07c224 */ /* 0x000fe400078e0005 */
[----:B------:R-:W-:-:S03]  /*13b70*/  VIADD R5, R2, 0x10 ;  /* 0x0000001002057836 */ /* 0x000fc60000000000 */
[----:B------:R-:W-:Y:S01]  /*13b80*/  @!PT LDS RZ, [RZ] ;  /* 0x00000000fffff984 */ /* 0x000fe20000000800 */
[----:B-----5:R-:W-:Y:S04]  /*13b90*/  @!P4 LDGSTS.E.BYPASS.LTC128B.128 [R9+0x15400], desc[UR6][R6.64], !P0 ;  /* 0x154000000609cfae */ /* 0x020fe8000c101d46 */
        /* <DEDUP_REMOVED lines=54> */
[----:B0-----:R-:W0:Y:S04]  /*13f00*/  SHFL.IDX PT, R6, R0, 0x6, 0x181f ;  /* 0x00d81f0000067f89 */ /* 0x001e2800000e0000 */
[----:B------:R-:W1:Y:S04]  /*13f10*/  SHFL.IDX PT, R4, R4, 0x7, 0x181f ;  /* 0x00f81f0004047f89 */ /* 0x000e6800000e0000 */
[----:B------:R-:W2:Y:S01]  /*13f20*/  SHFL.IDX PT, R0, R0, 0x7, 0x181f ;  /* 0x00f81f0000007f89 */ /* 0x000ea200000e0000 */
[----:B0-----:R-:W-:-:S05]  /*13f30*/  @!P4 LEA R6, P3, R10, R6, 0x1 ;  /* 0x000000060a06c211 */ /* 0x001fca00078608ff */
[----:B------:R-:W-:-:S04]  /*13f40*/  @!P4 IMAD.X R5, RZ, RZ, R5, P3 ;  /* 0x000000ffff05c224 */ /* 0x000fc800018e0605 */
[----:B------:R-:W-:-:S05]  /*13f50*/  @!P4 IMAD.MOV.U32 R7, RZ, RZ, R5 ;  /* 0x000000ffff07c224 */ /* 0x000fca00078e0005 */
[----:B------:R0:W-:Y:S04]  /*13f60*/  @!P4 LDGSTS.E.BYPASS.LTC128B.128 [R9+0x18400], desc[UR6][R6.64], !P0 ;  /* 0x184000000609cfae */ /* 0x0001e8000c101d46 */
[----:B------:R0:W-:Y:S04]  /*13f70*/  @!P4 LDGSTS.E.BYPASS.LTC128B.128 [R9+0x1c400], desc[UR6][R6.64+0x80], !P1 ;  /* 0x1c4000800609cfae */ /* 0x0001e8000c901d46 */
[----:B-12---:R0:W-:Y:S02]  /*13f80*/  @!P4 LDGSTS.E.BYPASS.LTC128B.128 [R9+0x20400], desc[UR6][R6.64+0x100], !P2 ;  /* 0x204001000609cfae */ /* 0x0061e4000d101d46 */
.L_x_5892:
        /* <DEDUP_REMOVED lines=13> */
.L_x_5783:
[----:B------:R-:W-:Y:S05]  /*14060*/  BSYNC B0 ;  /* 0x0000000000007941 */ /* 0x000fea0003800000 */
.L_x_5782:
[----:B------:R-:W-:Y:S01]  /*14070*/  NOP ;  /* 0x0000000000007918 */ /* 0x000fe20000000000 */
[----:B------:R-:W-:Y:S01]  /*14080*/  PLOP3.LUT P0, PT, PT, PT, PT, 0x80, 0x0 ;  /* 0x000000000000781c */ /* 0x000fe20003f0f070 */
[----:B0-----:R-:W-:-:S12]  /*14090*/  VIADD R6, R17, 0x36800 ;  /* 0x0003680011067836 */ /* 0x001fd80000000000 */
.L_x_5784:
[----:B------:R-:W-:Y:S02]  /*140a0*/  PLOP3.LUT P1, PT, P1, P0, PT, 0xa2, 0x0 ;  /* 0x000000000000781c */ /* 0x000fe40000f21472 */
[----:B------:R-:W-:-:S08]  /*140b0*/  @P0 R2UR P1, UR4, R17 ;  /* 0x00000000110402ca */ /* 0x000fd00000020000 */
[----:B------:R-:W-:-:S05]  /*140c0*/  @P0 PLOP3.LUT P0, PT, P1, PT, PT, 0x80, 0x0 ;  /* 0x000000000000081c */ /* 0x000fca0000f0f070 */
[----:B------:R-:W-:Y:S01]  /*140d0*/  @!P1 SYNCS.ARRIVE.TRANS64.RED.A0T1 RZ, [UR4+0x36800], RZ ;  /* 0x036800ffffff99a7 */ /* 0x000fe20008200404 */
[----:B------:R-:W-:Y:S07]  /*140e0*/  @!P1 ARRIVES.LDGSTSBAR.64.TRANSCNT [UR4+0x36800] ;  /* 0x03680000ff0099b0 */ /* 0x000fee0008000a84 */
[----:B------:R-:W-:Y:S05]  /*140f0*/  @P0 BRA.U.ANY `(.L_x_5784) ;  /* 0xfffffffd00e80947 */ /* 0x000fea000393ffff */
[----:B-1----:R-:W2:Y:S02]  /*14100*/  LDL.LU R2, [R1+0x28] ;  /* 0x0000280001027983 */ /* 0x002ea40000300800 */
        /* <DEDUP_REMOVED lines=11> */
.L_x_5893:
[----:B------:R-:W-:Y:S05]  /*141c0*/  BSYNC B0 ;  /* 0x0000000000007941 */ /* 0x000fea0003800000 */
.L_x_5785:
[----:B------:R-:W2:Y:S02]  /*141d0*/  LDL R2, [R1+0x20] ;  /* 0x0000200001027983 */ /* 0x000ea40000100800 */
[----:B--2---:R-:W-:-:S13]  /*141e0*/  ISETP.GE.AND P0, PT, R2, 0x2, PT ;  /* 0x000000020200780c */ /* 0x004fda0003f06270 */
[----:B------:R-:W-:Y:S05]  /*141f0*/  @!P0 BRA `(.L_x_5787) ;  /* 0x0000002000b08947 */ /* 0x000fea0003800000 */
[C---:B0-----:R-:W-:Y:S01]  /*14200*/  LOP3.LUT R0, R2.reuse, 0x1, RZ, 0xc0, !PT ;  /* 0x0000000102007812 */ /* 0x041fe200078ec0ff */
[----:B------:R-:W-:-:S03]  /*14210*/  VIADD R7, R2, 0xfffffffe ;  /* 0xfffffffe02077836 */ /* 0x000fc60000000000 */
[----:B------:R-:W-:Y:S01]  /*14220*/  ISETP.NE.U32.AND P0, PT, R0, 0x1, PT ;  /* 0x000000010000780c */ /* 0x000fe20003f05070 */
[----:B------:R-:W-:-:S12]  /*14230*/  IMAD.MOV.U32 R0, RZ, RZ, R7 ;  /* 0x000000ffff007224 */ /* 0x000fd800078e0007 */
[----:B------:R-:W-:Y:S05]  /*14240*/  @!P0 BRA `(.L_x_5788) ;  /* 0x0000000800e08947 */ /* 0x000fea0003800000 */
[----:B------:R-:W2:Y:S04]  /*14250*/  LDL R3, [R1+0xc] ;  /* 0x00000c0001037983 */ /* 0x000ea80000100800 */
        /* <DEDUP_REMOVED lines=10> */
[----:B------:R-:W-:Y:S01]  /*14300*/  MOV R4, R16 ;  /* 0x0000001000047202 */ /* 0x000fe20000000f00 */
[----:B------:R-:W-:Y:S01]  /*14310*/  IMAD.MOV.U32 R0, RZ, RZ, R7 ;  /* 0x000000ffff007224 */ /* 0x000fe200078e0007 */
[----:B--2---:R-:W-:-:S13]  /*14320*/  ISETP.NE.AND P1, PT, R2, RZ, PT ;  /* 0x000000ff0200720c */ /* 0x004fda0003f25270 */
        /* <DEDUP_REMOVED lines=22> */
.L_x_5791:
[----:B0-----:R-:W-:Y:S01]  /*14490*/  IMAD R2, R8, 0x8, R17 ;  /* 0x0000000808027824 */ /* 0x001fe200078e0211 */
[----:B------:R-:W-:Y:S01]  /*144a0*/  SHF.L.U32 R3, R9, 0x1f, RZ ;  /* 0x0000001f09037819 */ /* 0x000fe200000006ff */
[----:B------:R-:W-:Y:S03]  /*144b0*/  BSSY B1, `(.L_x_5792) ;  /* 0x0000003000017945 */ /* 0x000fe60003800000 */
[----:B------:R-:W0:Y:S02]  /*144c0*/  SYNCS.PHASECHK.TRANS64.TRYWAIT P0, [R2+URZ+0x36840], R3 ;  /* 0x03684003020075a7 */ /* 0x000e24000800017f */
[----:B0-----:R-:W-:Y:S05]  /*144d0*/  @!P0 BRA `(.L_x_5793) ;  /* 0x0000003800c48947 */ /* 0x001fea0003800000 */
.L_x_5894:
[----:B------:R-:W-:Y:S05]  /*144e0*/  BSYNC B1 ;  /* 0x0000000000017941 */ /* 0x000fea0003800000 */
.L_x_5792:
        /* <DEDUP_REMOVED lines=12> */
.L_x_5795:
[----:B------:R-:W-:Y:S05]  /*145b0*/  BSYNC B1 ;  /* 0x0000000000017941 */ /* 0x000fea0003800000 */
.L_x_5794:
        /* <DEDUP_REMOVED lines=12> */
.L_x_5796:
        /* <DEDUP_REMOVED lines=15> */
.L_x_5797:
        /* <DEDUP_REMOVED lines=15> */
.L_x_5798:
        /* <DEDUP_REMOVED lines=15> */
.L_x_5895:
[----:B------:R-:W-:Y:S05]  /*14950*/  BSYNC B1 ;  /* 0x0000000000017941 */ /* 0x000fea0003800000 */
.L_x_5799:
        /* <DEDUP_REMOVED lines=12> */
.L_x_5802:
[----:B------:R-:W-:Y:S05]  /*14a20*/  BSYNC B1 ;  /* 0x0000000000017941 */ /* 0x000fea0003800000 */
.L_x_5801:
        /* <DEDUP_REMOVED lines=11> */
.L_x_5803:
        /* <DEDUP_REMOVED lines=15> */
.L_x_5804:
        /* <DEDUP_REMOVED lines=15> */
.L_x_5805:
        /* <DEDUP_REMOVED lines=10> */
[----:B------:R-:W-:Y:S01]  /*14d60*/  MOV R16, R4 ;  /* 0x0000000400107202 */ /* 0x000fe20000000f00 */
[----:B------:R-:W-:-:S07]  /*14d70*/  IMAD.MOV.U32 R19, RZ, RZ, R0 ;  /* 0x000000ffff137224 */ /* 0x000fce00078e0000 */
.L_x_5790:
[----:B------:R-:W-:Y:S05]  /*14d80*/  BSYNC B0 ;  /* 0x0000000000007941 */ /* 0x000fea0003800000 */
.L_x_5789:
[----:B------:R-:W2:Y:S01]  /*14d90*/  LDL.LU R0, [R1+0x20] ;  /* 0x0000200001007983 */ /* 0x000ea20000300800 */
[----:B------:R-:W-:-:S03]  /*14da0*/  IMAD.MOV.U32 R18, RZ, RZ, R8 ;  /* 0x000000ffff127224 */ /* 0x000fc600078e0008 */
[----:B------:R0:W-:Y:S02]  /*14db0*/  STL [R1+0x4], R9 ;  /* 0x0000040901007387 */ /* 0x0001e40000100800 */
[----:B0-2---:R-:W-:-:S07]  /*14dc0*/  VIADD R0, R0, 0xfffffffd ;  /* 0xfffffffd00007836 */ /* 0x005fce0000000000 */
.L_x_5788:
[----:B------:R-:W-:Y:S01]  /*14dd0*/  ISETP.NE.AND P0, PT, R7, RZ, PT ;  /* 0x000000ff0700720c */ /* 0x000fe20003f05270 */
[----:B------:R-:W-:-:S12]  /*14de0*/  BSSY B0, `(.L_x_5787) ;  /* 0x000016d000007945 */ /* 0x000fd80003800000 */
[----:B------:R-:W-:Y:S05]  /*14df0*/  @!P0 BRA `(.L_x_5806) ;  /* 0x0000001400ac8947 */ /* 0x000fea0003800000 */
[----:B------:R-:W-:-:S07]  /*14e00*/  IMAD.MOV.U32 R8, RZ, RZ, R16 ;  /* 0x000000ffff087224 */ /* 0x000fce00078e0010 */
.L_x_5841:
        /* <DEDUP_REMOVED lines=36> */
.L_x_5809:
[----:B------:R-:W-:Y:S01]  /*15050*/  IMAD R3, R4, 0x8, R17 ;  /* 0x0000000804037824 */ /* 0x000fe200078e0211 */
[----:B------:R-:W-:Y:S01]  /*15060*/  SHF.L.U32 R2, R5, 0x1f, RZ ;  /* 0x0000001f05027819 */ /* 0x000fe200000006ff */
[----:B------:R-:W-:Y:S03]  /*15070*/  BSSY B2, `(.L_x_5810) ;  /* 0x0000003000027945 */ /* 0x000fe60003800000 */
[----:B------:R-:W1:Y:S02]  /*15080*/  SYNCS.PHASECHK.TRANS64.TRYWAIT P0, [R3+URZ+0x36840], R2 ;  /* 0x03684002030075a7 */ /* 0x000e64000800017f */
[----:B-1----:R-:W-:Y:S05]  /*15090*/  @!P0 BRA `(.L_x_5811) ;  /* 0x0000002c00fc8947 */ /* 0x002fea0003800000 */
.L_x_5896:
[----:B------:R-:W-:Y:S05]  /*150a0*/  BSYNC B2 ;  /* 0x0000000000027941 */ /* 0x000fea0003800000 */
.L_x_5810:
        /* <DEDUP_REMOVED lines=12> */
.L_x_5813:
[----:B------:R-:W-:Y:S05]  /*15170*/  BSYNC B2 ;  /* 0x0000000000027941 */ /* 0x000fea0003800000 */
.L_x_5812:
[----:B------:R-:W-:Y:S01]  /*15180*/  MOV R12, RZ ;  /* 0x000000ff000c7202 */ /* 0x000fe20000000f00 */
[----:B------:R-:W-:Y:S01]  /*15190*/  IMAD R9, R4, 0xa800, R17 ;  /* 0x0000a80004097824 */ /* 0x000fe200078e0211 */
[----:B------:R-:W-:Y:S01]  /*151a0*/  UIADD3 UR4, UP0, UR38, 0x370, URZ ;  /* 0x0000037026047890 */ /* 0x000fe2000ff1e03f */
        /* <DEDUP_REMOVED lines=8> */
.L_x_5814:
        /* <DEDUP_REMOVED lines=16> */
.L_x_5815:
        /* <DEDUP_REMOVED lines=16> */
.L_x_5816:
        /* <DEDUP_REMOVED lines=16> */
.L_x_5897:
[----:B------:R-:W-:Y:S05]  /*15530*/  BSYNC B2 ;  /* 0x0000000000027941 */ /* 0x000fea0003800000 */
.L_x_5817:
        /* <DEDUP_REMOVED lines=11> */
.L_x_5820:
[----:B------:R-:W-:Y:S05]  /*155f0*/  BSYNC B2 ;  /* 0x0000000000027941 */ /* 0x000fea0003800000 */
.L_x_5819:
        /* <DEDUP_REMOVED lines=8> */
[----:B------:R-:W-:Y:S01]  /*15680*/  IADD3 R9, R18, 0x400, RZ ;  /* 0x0000040012097810 */ /* 0x000fe20007ffe0ff */
[----:B------:R-:W-:-:S12]  /*15690*/  UIADD3.X UR5, URZ, UR39, URZ, UP0, !UPT ;  /* 0x000000273f057290 */ /* 0x000fd800087fe43f */
.L_x_5821:
        /* <DEDUP_REMOVED lines=15> */
.L_x_5822:
        /* <DEDUP_REMOVED lines=15> */
.L_x_5823:
        /* <DEDUP_REMOVED lines=12> */
.L_x_5808:
[----:B------:R-:W-:Y:S05]  /*15940*/  BSYNC B1 ;  /* 0x0000000000017941 */ /* 0x000fea0003800000 */
.L_x_5807:
        /* <DEDUP_REMOVED lines=15> */
[----:B------:R-:W1:Y:S01]  /*15a40*/  LDC R9, c[0x0][0x43c] ;  /* 0x00010f00ff097b82 */ /* 0x000e620000000800 */
[----:B------:R-:W-:Y:S02]  /*15a50*/  ULDC.64 UR4, c[0x0][0x428] ;  /* 0x00010a0000047ab9 */ /* 0x000fe40000000a00 */
[----:B------:R-:W3:Y:S01]  /*15a60*/  LDL R11, [R1] ;  /* 0x00000000010b7983 */ /* 0x000ee20000100800 */
[----:B------:R-:W-:Y:S01]  /*15a70*/  ULDC.64 UR6, c[0x0][0x208] ;  /* 0x0000820000067ab9 */ /* 0x000fe20000000a00 */
[----:B-1----:R-:W-:-:S13]  /*15a80*/  ISETP.NE.AND P0, PT, R9, 0x1, PT ;  /* 0x000000010900780c */ /* 0x002fda0003f05270 */
[----:B------:R-:W1:Y:S02]  /*15a90*/  @P0 LDC.64 R2, c[0x0][0x440] ;  /* 0x00011000ff020b82 */ /* 0x000e640000000a00 */
[----:B-1----:R-:W-:-:S04]  /*15aa0*/  @P0 IMAD.HI.U32 R8, R7, R2, RZ ;  /* 0x0000000207080227 */ /* 0x002fc800078e00ff */
        /* <DEDUP_REMOVED lines=13> */
.L_x_5826:
[----:B------:R-:W-:Y:S01]  /*15b80*/  IMAD R2, R18, 0x8, R17 ;  /* 0x0000000812027824 */ /* 0x000fe200078e0211 */
[----:B------:R-:W-:Y:S01]  /*15b90*/  SHF.L.U32 R3, R10, 0x1f, RZ ;  /* 0x0000001f0a037819 */ /* 0x000fe200000006ff */
[----:B------:R-:W-:Y:S03]  /*15ba0*/  BSSY B2, `(.L_x_5827) ;  /* 0x0000003000027945 */ /* 0x000fe60003800000 */
[----:B------:R-:W2:Y:S02]  /*15bb0*/  SYNCS.PHASECHK.TRANS64.TRYWAIT P0, [R2+URZ+0x36840], R3 ;  /* 0x03684003020075a7 */ /* 0x000ea4000800017f */
[----:B--2---:R-:W-:Y:S05]  /*15bc0*/  @!P0 BRA `(.L_x_5828) ;  /* 0x0000002400588947 */ /* 0x004fea0003800000 */
.L_x_5898:
[----:B------:R-:W-:Y:S05]  /*15bd0*/  BSYNC B2 ;  /* 0x0000000000027941 */ /* 0x000fea0003800000 */
.L_x_5827:
        /* <DEDUP_REMOVED lines=12> */
.L_x_5830:
[----:B------:R-:W-:Y:S05]  /*15ca0*/  BSYNC B2 ;  /* 0x0000000000027941 */ /* 0x000fea0003800000 */
.L_x_5829:
[----:B------:R-:W-:Y:S01]  /*15cb0*/  MOV R12, RZ ;  /* 0x000000ff000c7202 */ /* 0x000fe20000000f00 */
[C---:B--2---:R-:W-:Y:S01]  /*15cc0*/  IMAD R3, R18.reuse, 0x8, R6 ;  /* 0x0000000812037824 */ /* 0x044fe200078e0206 */
[----:B------:R-:W-:Y:S01]  /*15cd0*/  UIADD3 UR4, UP0, UR38, 0x370, URZ ;  /* 0x0000037026047890 */ /* 0x000fe2000ff1e03f */
[----:B------:R-:W-:Y:S01]  /*15ce0*/  IMAD R9, R18, 0xa800, R17 ;  /* 0x0000a80012097824 */ /* 0x000fe200078e0211 */
[----:B------:R-:W-:Y:S01]  /*15cf0*/  R2UR UR10, R12 ;  /* 0x000000000c0a72ca */ /* 0x000fe200000e0000 */
[----:B------:R-:W-:Y:S01]  /*15d00*/  VIADD R3, R3, 0x30 ;  /* 0x0000003003037836 */ /* 0x000fe20000000000 */
[----:B------:R-:W-:Y:S01]  /*15d10*/  PLOP3.LUT P0, PT, PT, PT, PT, 0x80, 0x0 ;  /* 0x000000000000781c */ /* 0x000fe20003f0f070 */
[----:B------:R-:W-:Y:S01]  /*15d20*/  IMAD R2, R7, 0x70, RZ ;  /* 0x0000007007027824 */ /* 0x000fe200078e02ff */
[----:B------:R-:W-:Y:S01]  /*15d30*/  UIADD3.X UR5, URZ, UR39, URZ, UP0, !UPT ;  /* 0x000000273f057290 */ /* 0x000fe200087fe43f */
[----:B0-----:R-:W-:Y:S01]  /*15d40*/  VIADD R10, R9, 0x21400 ;  /* 0x00021400090a7836 */ /* 0x001fe20000000000 */
[----:B------:R-:W-:Y:S01]  /*15d50*/  UMOV UR6, 0x0 ;  /* 0x0000000000067882 */ /* 0x000fe20000000000 */
[----:B------:R-:W-:-:S09]  /*15d60*/  UMOV UR7, 0x14f00000 ;  /* 0x14f0000000077882 */ /* 0x000fd20000000000 */
.L_x_5831:
        /* <DEDUP_REMOVED lines=16> */
.L_x_5832:
        /* <DEDUP_REMOVED lines=16> */
.L_x_5833:
        /* <DEDUP_REMOVED lines=15> */
.L_x_5899:
[----:B------:R-:W-:Y:S05]  /*16060*/  BSYNC B2 ;  /* 0x0000000000027941 */ /* 0x000fea0003800000 */
.L_x_5834:
        /* <DEDUP_REMOVED lines=11> */
.L_x_5837:
[----:B------:R-:W-:Y:S05]  /*16120*/  BSYNC B2 ;  /* 0x0000000000027941 */ /* 0x000fea0003800000 */
.L_x_5836:
        /* <DEDUP_REMOVED lines=8> */
[----:B------:R-:W-:Y:S01]  /*161b0*/  IADD3 R2, R2, 0x50, RZ ;  /* 0x0000005002027810 */ /* 0x000fe20007ffe0ff */
[----:B------:R-:W-:-:S12]  /*161c0*/  UIADD3.X UR5, URZ, UR39, URZ, UP0, !UPT ;  /* 0x000000273f057290 */ /* 0x000fd800087fe43f */
.L_x_5838:
        /* <DEDUP_REMOVED lines=15> */
.L_x_5839:
        /* <DEDUP_REMOVED lines=15> */
.L_x_5840:
        /* <DEDUP_REMOVED lines=12> */
.L_x_5825:
[----:B------:R-:W-:Y:S05]  /*16470*/  BSYNC B1 ;  /* 0x0000000000017941 */ /* 0x000fea0003800000 */
.L_x_5824:
[C---:B------:R-:W-:Y:S01]  /*16480*/  ISETP.GT.AND P0, PT, R0.reuse, 0x1, PT ;  /* 0x000000010000780c */ /* 0x040fe20003f04270 */
[----:B------:R-:W-:-:S12]  /*16490*/  VIADD R0, R0, 0xfffffffe ;  /* 0xfffffffe00007836 */ /* 0x000fd80000000000 */
[----:B------:R-:W-:Y:S05]  /*164a0*/  @P0 BRA `(.L_x_5841) ;  /* 0xffffffe800580947 */ /* 0x000fea000383ffff */
.L_x_5806:
[----:B------:R-:W-:Y:S05]  /*164b0*/  BSYNC B0 ;  /* 0x0000000000007941 */ /* 0x000fea0003800000 */
.L_x_5787:
[----:B0-----:R-:W0:Y:S01]  /*164c0*/  S2R R0, SR_TID.X ;  /* 0x0000000000007919 */ /* 0x001e220000002100 */
[----:B------:R-:W-:Y:S01]  /*164d0*/  BSSY B0, `(.L_x_5842) ;  /* 0x0000012000007945 */ /* 0x000fe20003800000 */
[----:B0-----:R-:W-:-:S04]  /*164e0*/  LOP3.LUT R6, R0, 0x7f, RZ, 0xc0, !PT ;  /* 0x0000007f00067812 */ /* 0x001fc800078ec0ff */
[----:B------:R-:W-:-:S13]  /*164f0*/  ISETP.NE.AND P1, PT, R6, RZ, PT ;  /* 0x000000ff0600720c */ /* 0x000fda0003f25270 */
[----:B------:R-:W-:Y:S05]  /*16500*/  @P1 BRA `(.L_x_5843) ;  /* 0x0000000000381947 */ /* 0x000fea0003800000 */
[----:B------:R-:W0:Y:S01]  /*16510*/  S2R R3, SR_LANEID ;  /* 0x0000000000037919 */ /* 0x000e220000000000 */
        /* <DEDUP_REMOVED lines=13> */
.L_x_5843:
[----:B------:R-:W-:Y:S05]  /*165f0*/  BSYNC B0 ;  /* 0x0000000000007941 */ /* 0x000fea0003800000 */
.L_x_5842:
[----:B0-----:R-:W2:Y:S01]  /*16600*/  LDL.LU R0, [R1+0xc] ;  /* 0x00000c0001007983 */ /* 0x001ea20000300800 */
[----:B------:R-:W-:Y:S01]  /*16610*/  BSSY B0, `(.L_x_5844) ;  /* 0x0000047000007945 */ /* 0x000fe20003800000 */
[----:B--2---:R-:W-:-:S13]  /*16620*/  ISETP.NE.AND P0, PT, R0, RZ, PT ;  /* 0x000000ff0000720c */ /* 0x004fda0003f05270 */
        /* <DEDUP_REMOVED lines=8> */
.L_x_5900:
[----:B------:R-:W-:Y:S05]  /*166b0*/  BSYNC B1 ;  /* 0x0000000000017941 */ /* 0x000fea0003800000 */
.L_x_5846:
        /* <DEDUP_REMOVED lines=9> */
.L_x_5849:
[----:B------:R-:W-:Y:S05]  /*16750*/  BSYNC B1 ;  /* 0x0000000000017941 */ /* 0x000fea0003800000 */
.L_x_5848:
        /* <DEDUP_REMOVED lines=10> */
.L_x_5850:
        /* <DEDUP_REMOVED lines=15> */
.L_x_5851:
        /* <DEDUP_REMOVED lines=15> */
.L_x_5852:
        /* <DEDUP_REMOVED lines=10> */
.L_x_5845:
[----:B------:R-:W-:Y:S05]  /*16a80*/  BSYNC B0 ;  /* 0x0000000000007941 */ /* 0x000fea0003800000 */
.L_x_5844:
[----:B------:R-:W2:Y:S01]  /*16a90*/  LDL.LU R3, [R1+0x4] ;  /* 0x0000040001037983 */ /* 0x000ea20000300800 */
[----:B------:R-:W-:-:S05]  /*16aa0*/  VIADD R18, R18, 0x1 ;  /* 0x0000000112127836 */ /* 0x000fca0000000000 */
[----:B------:R-:W-:-:S04]  /*16ab0*/  ISETP.NE.AND P0, PT, R18, 0x2, PT ;  /* 0x000000021200780c */ /* 0x000fc80003f05270 */
[----:B------:R-:W-:Y:S02]  /*16ac0*/  SEL R0, RZ, 0x1, P0 ;  /* 0x00000001ff007807 */ /* 0x000fe40000000000 */
[----:B------:R-:W-:Y:S02]  /*16ad0*/  SEL R18, R18, RZ, P0 ;  /* 0x000000ff12127207 */ /* 0x000fe40000000000 */
[----:B--2---:R-:W-:-:S05]  /*16ae0*/  LOP3.LUT R3, R3, R0, RZ, 0x3c, !PT ;  /* 0x0000000003037212 */ /* 0x004fca00078e3cff */
[----:B------:R1:W-:Y:S02]  /*16af0*/  STL [R1+0x4], R3 ;  /* 0x0000040301007387 */ /* 0x0003e40000100800 */
.L_x_5767:
[----:B------:R-:W-:Y:S05]  /*16b00*/  BSYNC B7 ;  /* 0x0000000000077941 */ /* 0x000fea0003800000 */
.L_x_5765:
[----:B0-----:R-:W2:Y:S04]  /*16b10*/  LDL R0, [R1+0x2c] ;  /* 0x00002c0001007983 */ /* 0x001ea80000100800 */
[----:B------:R0:W5:Y:S01]  /*16b20*/  LDL R2, [R1+0x18] ;  /* 0x0000180001027983 */ /* 0x0001620000100800 */
[----:B--2---:R-:W-:-:S13]  /*16b30*/  ISETP.NE.AND P0, PT, R0, RZ, PT ;  /* 0x000000ff0000720c */ /* 0x004fda0003f05270 */
        /* <DEDUP_REMOVED lines=11> */
.L_x_5853:
[----:B------:R-:W-:-:S03]  /*16bf0*/  UMOV UR4, 0xffffffff ;  /* 0xffffffff00047882 */ /* 0x000fc60000000000 */
[----:B------:R-:W-:Y:S05]  /*16c00*/  BRA.DIV UR4, `(.L_x_5855) ;  /* 0x0000001604847947 */ /* 0x000fea000b800000 */
[----:B-----5:R0:W2:Y:S02]  /*16c10*/  SHFL.IDX PT, R14, R2, RZ, 0x1f ;  /* 0x00001fff020e7589 */ /* 0x0200a400000e0000 */
.L_x_5903:
[----:B-1----:R-:W1:Y:S01]  /*16c20*/  @!P1 S2R R3, SR_CgaCtaId ;  /* 0x0000000000039919 */ /* 0x002e620000008800 */
[----:B------:R-:W-:Y:S05]  /*16c30*/  WARPSYNC.ALL ;  /* 0x0000000000007948 */ /* 0x000fea0003800000 */
[----:B------:R-:W-:Y:S01]  /*16c40*/  BAR.SYNC.DEFER_BLOCKING 0x4, 0x180 ;  /* 0x0106000000007b1d */ /* 0x000fe20000010000 */
[----:B------:R-:W-:-:S05]  /*16c50*/  @!P1 MOV R0, 0x400 ;  /* 0x0000040000009802 */ /* 0x000fca0000000f00 */
[----:B--2---:R2:W-:Y:S01]  /*16c60*/  STL [R1+0x18], R14 ;  /* 0x0000180e01007387 */ /* 0x0045e20000100800 */
[----:B-1----:R-:W-:-:S05]  /*16c70*/  @!P1 LEA R17, R3, R0, 0x18 ;  /* 0x0000000003119211 */ /* 0x002fca00078ec0ff */
[----:B------:R2:W-:Y:S01]  /*16c80*/  @!P1 STS [R17+0x368d0], R2 ;  /* 0x0368d00211009388 */ /* 0x0005e20000000800 */
[----:B------:R-:W-:Y:S06]  /*16c90*/  BAR.ARV 0x5, 0x180 ;  /* 0x0146000000007b1d */ /* 0x000fec0000002000 */
.L_x_5854:
[----:B------:R-:W4:Y:S01]  /*16ca0*/  LDL R0, [R1+0x18] ;  /* 0x0000180001007983 */ /* 0x000f220000100800 */
[----:B------:R-:W-:Y:S02]  /*16cb0*/  ULDC UR4, c[0x0][0xc38] ;  /* 0x00030e0000047ab9 */ /* 0x000fe40000000800 */
[----:B----4-:R-:W-:-:S13]  /*16cc0*/  ISETP.GE.AND P0, PT, R0, UR4, PT ;  /* 0x0000000400007c0c */ /* 0x010fda000bf06270 */
[----:B------:R-:W-:Y:S05]  /*16cd0*/  @!P0 BRA `(.L_x_5856) ;  /* 0xffffffb8001c8947 */ /* 0x000fea000383ffff */
.L_x_5762:
[----:B-1----:R-:W4:Y:S01]  /*16ce0*/  LDL.LU R0, [R1+0x28] ;  /* 0x0000280001007983 */ /* 0x002f220000300800 */
[----:B------:R-:W-:Y:S01]  /*16cf0*/  BSSY B0, `(.L_x_5857) ;  /* 0x000000b000007945 */ /* 0x000fe20003800000 */
[----:B------:R-:W1:Y:S01]  /*16d00*/  S2R R5, SR_CgaCtaId ;  /* 0x0000000000057919 */ /* 0x000e620000008800 */
[----:B----4-:R-:W-:-:S05]  /*16d10*/  VIADD R0, R0, 0x1 ;  /* 0x0000000100007836 */ /* 0x010fca0000000000 */
[----:B0-23--:R-:W-:-:S04]  /*16d20*/  LEA.HI R2, R0, R0, RZ, 0x1 ;  /* 0x0000000000027211 */ /* 0x00dfc800078f08ff */
[----:B------:R-:W-:-:S05]  /*16d30*/  LOP3.LUT R3, R2, 0xfffffffe, RZ, 0xc0, !PT ;  /* 0xfffffffe02037812 */ /* 0x000fca00078ec0ff */
[----:B------:R-:W-:Y:S01]  /*16d40*/  IMAD.IADD R3, R0, 0x1, -R3 ;  /* 0x0000000100037824 */ /* 0x000fe200078e0a03 */
[----:B------:R-:W-:-:S04]  /*16d50*/  MOV R0, 0x400 ;  /* 0x0000040000007802 */ /* 0x000fc80000000f00 */
[----:B-1----:R-:W-:Y:S02]  /*16d60*/  LEA R0, R5, R0, 0x18 ;  /* 0x0000000005007211 */ /* 0x002fe400078ec0ff */
[----:B------:R-:W-:-:S04]  /*16d70*/  SHF.L.U32 R3, R3, 0x1f, RZ ;  /* 0x0000001f03037819 */ /* 0x000fc800000006ff */
[----:B------:R-:W0:Y:S02]  /*16d80*/  SYNCS.PHASECHK.TRANS64.TRYWAIT P0, [R0+URZ+0x36820], R3 ;  /* 0x03682003000075a7 */ /* 0x000e24000800017f */
[----:B0-----:R-:W-:Y:S05]  /*16d90*/  @!P0 BRA `(.L_x_5858) ;  /* 0x0000001400488947 */ /* 0x001fea0003800000 */
.L_x_5904:
[----:B------:R-:W-:Y:S05]  /*16da0*/  BSYNC B0 ;  /* 0x0000000000007941 */ /* 0x000fea0003800000 */
.L_x_5857:
[----:B------:R-:W-:-:S03]  /*16db0*/  UMOV UR4, 0xffffffff ;  /* 0xffffffff00047882 */ /* 0x000fc60000000000 */
[----:B------:R-:W-:Y:S05]  /*16dc0*/  BRA.DIV UR4, `(.L_x_5859) ;  /* 0x0000001604507947 */ /* 0x000fea000b800000 */
[----:B------:R-:W1:Y:S02]  /*16dd0*/  S2R R2, SR_TID.X ;  /* 0x0000000000027919 */ /* 0x000e640000002100 */
[----:B-1----:R-:W-:-:S04]  /*16de0*/  SHF.R.U32.HI R2, RZ, 0x5, R2 ;  /* 0x00000005ff027819 */ /* 0x002fc80000011602 */
[----:B------:R-:W-:-:S05]  /*16df0*/  LOP3.LUT R2, R2, 0x3, RZ, 0xc0, !PT ;  /* 0x0000000302027812 */ /* 0x000fca00078ec0ff */
[----:B------:R1:W2:Y:S02]  /*16e00*/  SHFL.IDX PT, R14, R2, RZ, 0x1f ;  /* 0x00001fff020e7589 */ /* 0x0002a400000e0000 */
.L_x_5907:
[----:B--2---:R-:W-:Y:S01]  /*16e10*/  ISETP.NE.AND P0, PT, R14, RZ, PT ;  /* 0x000000ff0e00720c */ /* 0x004fe20003f05270 */
[----:B------:R-:W-:-:S12]  /*16e20*/  BSSY B0, `(.L_x_5860) ;  /* 0x0000025000007945 */ /* 0x000fd80003800000 */
[----:B------:R-:W-:Y:S05]  /*16e30*/  @P0 BRA `(.L_x_5861) ;  /* 0x00000000008c0947 */ /* 0x000fea0003800000 */
[----:B------:R-:W-:-:S03]  /*16e40*/  UMOV UR4, 0xffffffff ;  /* 0xffffffff00047882 */ /* 0x000fc60000000000 */
[----:B------:R-:W-:Y:S05]  /*16e50*/  BRA.DIV UR4, `(.L_x_5862) ;  /* 0x0000001604607947 */ /* 0x000fea000b800000 */
[----:B------:R-:W-:-:S13]  /*16e60*/  ELECT P6, URZ, PT ;  /* 0x00000000003f782f */ /* 0x000fda00038c0000 */
.L_x_5910:
[----:B------:R-:W-:Y:S05]  /*16e70*/  @!P6 BRA `(.L_x_5861) ;  /* 0x00000000007ce947 */ /* 0x000fea0003800000 */
[----:B-1----:R-:W2:Y:S02]  /*16e80*/  LDL.LU R2, [R1+0x30] ;  /* 0x0000300001027983 */ /* 0x002ea40000300800 */
[----:B--2---:R-:W-:-:S04]  /*16e90*/  LOP3.LUT R2, R2, 0x2, RZ, 0xfc, !PT ;  /* 0x0000000202027812 */ /* 0x004fc800078efcff */
[----:B------:R-:W-:-:S13]  /*16ea0*/  ISETP.NE.AND P2, PT, R2, 0x3, PT ;  /* 0x000000030200780c */ /* 0x000fda0003f45270 */
[----:B------:R-:W-:Y:S05]  /*16eb0*/  @!P2 BRA `(.L_x_5863) ;  /* 0x000000000004a947 */ /* 0x000fea0003800000 */
[----:B------:R-:W-:Y:S01]  /*16ec0*/  BPT.TRAP 0x1 ;  /* 0x000000040000795c */ /* 0x000fe20000300000 */
.L_x_5863:
        /* <DEDUP_REMOVED lines=13> */
.L_x_5911:
[----:B------:R-:W1:Y:S02]  /*16fa0*/  SYNCS.PHASECHK.TRANS64.TRYWAIT P0, [R3+URZ], R2 ;  /* 0x00000002030075a7 */ /* 0x000e64000800017f */
[----:B-1----:R-:W-:Y:S05]  /*16fb0*/  @!P0 BRA `(.L_x_5865) ;  /* 0x00000014003c8947 */ /* 0x002fea0003800000 */
.L_x_5912:
[----:B------:R-:W-:Y:S05]  /*16fc0*/  @!P2 BRA `(.L_x_5866) ;  /* 0x000000000004a947 */ /* 0x000fea0003800000 */
[----:B------:R-:W-:Y:S01]  /*16fd0*/  BPT.TRAP 0x1 ;  /* 0x000000040000795c */ /* 0x000fe20000300000 */
.L_x_5866:
[----:B-1----:R-:W-:-:S04]  /*16fe0*/  VIADD R3, R0, 0x36860 ;  /* 0x0003686000037836 */ /* 0x002fc80000000000 */
[----:B------:R-:W-:-:S04]  /*16ff0*/  IMAD R18, R18, 0x8, R3 ;  /* 0x0000000812127824 */ /* 0x000fc800078e0203 */
[----:B------:R-:W1:Y:S02]  /*17000*/  SYNCS.PHASECHK.TRANS64.TRYWAIT P0, [R18+URZ], R5 ;  /* 0x00000005120075a7 */ /* 0x000e64000800017f */
[----:B-1----:R-:W-:Y:S05]  /*17010*/  @!P0 BRA `(.L_x_5867) ;  /* 0x0000001400388947 */ /* 0x002fea0003800000 */
.L_x_5913:
[----:B------:R-:W-:-:S07]  /*17020*/  IMAD R3, R4, 0x8, R3 ;  /* 0x0000000804037824 */ /* 0x000fce00078e0203 */
.L_x_5868:
[----:B--2---:R2:W3:Y:S02]  /*17030*/  SYNCS.PHASECHK.TRANS64.TRYWAIT P0, [R3+URZ], R2 ;  /* 0x00000002030075a7 */ /* 0x0044e4000800017f */
[----:B---3--:R-:W-:Y:S05]  /*17040*/  @!P0 NANOSLEEP.SYNCS 0x989680 ;  /* 0x009896800000895d */ /* 0x008fea0003900000 */
[----:B------:R-:W3:Y:S02]  /*17050*/  @!P0 SYNCS.PHASECHK.TRANS64 P0, [R3+URZ], R2 ;  /* 0x00000002030085a7 */ /* 0x000ee4000800007f */
[----:B---3--:R-:W-:Y:S05]  /*17060*/  @!P0 BRA `(.L_x_5868) ;  /* 0xfffffffc00f08947 */ /* 0x008fea000383ffff */
.L_x_5861:
[----:B------:R-:W-:Y:S05]  /*17070*/  BSYNC B0 ;  /* 0x0000000000007941 */ /* 0x000fea0003800000 */
.L_x_5860:
[----:B------:R-:W-:Y:S05]  /*17080*/  EXIT ;  /* 0x000000000000794d */ /* 0x000fea0003800000 */
.L_x_5715:
[----:B0-----:R-:W-:-:S04]  /*17090*/  MOV R3, UR37 ;  /* 0x0000002500037c02 */ /* 0x001fc80008000f00 */
[----:B------:R0:W1:Y:S03]  /*170a0*/  SYNCS.PHASECHK.TRANS64.TRYWAIT P1, [R3+URZ+0x36800], R0 ;  /* 0x03680000030075a7 */ /* 0x000066000802017f */
[----:B-1----:R-:W-:Y:S05]  /*170b0*/  @!P1 NANOSLEEP.SYNCS 0x989680 ;  /* 0x009896800000995d */ /* 0x002fea0003900000 */
[----:B------:R-:W1:Y:S02]  /*170c0*/  @!P1 SYNCS.PHASECHK.TRANS64 P1, [R3+URZ+0x36800], R0 ;  /* 0x03680000030095a7 */ /* 0x000e64000802007f */
[----:B-1----:R-:W-:Y:S05]  /*170d0*/  @!P1 BRA `(.L_x_5715) ;  /* 0xfffffffc00ec9947 */ /* 0x002fea000383ffff */
[----:B------:R-:W-:Y:S05]  /*170e0*/  BRA `(.L_x_5869) ;  /* 0xfffffea400bc7947 */ /* 0x000fea000383ffff */
.L_x_5719:
[----:B-1----:R1:W2:Y:S02]  /*170f0*/  SYNCS.PHASECHK.TRANS64.TRYWAIT P2, [R0+URZ+0x36830], R3 ;  /* 0x03683003000075a7 */ /* 0x0022a4000804017f */
[----:B--2---:R-:W-:Y:S05]  /*17100*/  @!P2 NANOSLEEP.SYNCS 0x989680 ;  /* 0x009896800000a95d */ /* 0x004fea0003900000 */
[----:B------:R-:W2:Y:S02]  /*17110*/  @!P2 SYNCS.PHASECHK.TRANS64 P2, [R0+URZ+0x36830], R3 ;  /* 0x036830030000a5a7 */ /* 0x000ea4000804007f */
[----:B--2---:R-:W-:Y:S05]  /*17120*/  @!P2 BRA `(.L_x_5719) ;  /* 0xfffffffc00f0a947 */ /* 0x004fea000383ffff */
[----:B------:R-:W-:Y:S05]  /*17130*/  BRA `(.L_x_5718) ;  /* 0xfffffea400e07947 */ /* 0x000fea000383ffff */
.L_x_5724:
[----:B-1----:R-:W-:-:S04]  /*17140*/  IMAD.U32 R6, RZ, RZ, UR7 ;  /* 0x00000007ff067e24 */ /* 0x002fc8000f8e00ff */
[----:B------:R1:W2:Y:S03]  /*17150*/  SYNCS.PHASECHK.TRANS64.TRYWAIT P3, [R6+URZ+0x36830], R5 ;  /* 0x03683005060075a7 */ /* 0x0002a6000806017f */
[----:B--2---:R-:W-:Y:S05]  /*17160*/  @!P3 NANOSLEEP.SYNCS 0x989680 ;  /* 0x009896800000b95d */ /* 0x004fea0003900000 */
[----:B------:R-:W2:Y:S02]  /*17170*/  @!P3 SYNCS.PHASECHK.TRANS64 P3, [R6+URZ+0x36830], R5 ;  /* 0x036830050600b5a7 */ /* 0x000ea4000806007f */
[----:B--2---:R-:W-:Y:S05]  /*17180*/  @!P3 BRA `(.L_x_5724) ;  /* 0xfffffffc00ecb947 */ /* 0x004fea000383ffff */
[----:B------:R-:W-:Y:S05]  /*17190*/  BRA `(.L_x_5723) ;  /* 0xfffffef000307947 */ /* 0x000fea000383ffff */
.L_x_5728:
[----:B01----:R-:W-:-:S04]  /*171a0*/  IMAD.U32 R5, RZ, RZ, UR10 ;  /* 0x0000000aff057e24 */ /* 0x003fc8000f8e00ff */
[----:B------:R0:W1:Y:S03]  /*171b0*/  SYNCS.PHASECHK.TRANS64.TRYWAIT P3, [R5+URZ+0x36850], R0 ;  /* 0x03685000050075a7 */ /* 0x000066000806017f */
[----:B-1----:R-:W-:Y:S05]  /*171c0*/  @!P3 NANOSLEEP.SYNCS 0x989680 ;  /* 0x009896800000b95d */ /* 0x002fea0003900000 */
[----:B------:R-:W1:Y:S02]  /*171d0*/  @!P3 SYNCS.PHASECHK.TRANS64 P3, [R5+URZ+0x36850], R0 ;  /* 0x036850000500b5a7 */ /* 0x000e64000806007f */
[----:B-1----:R-:W-:Y:S05]  /*171e0*/  @!P3 BRA `(.L_x_5728) ;  /* 0xfffffffc00ecb947 */ /* 0x002fea000383ffff */
[----:B------:R-:W-:Y:S05]  /*171f0*/  BRA `(.L_x_5727) ;  /* 0xffffff1400787947 */ /* 0x000fea000383ffff */
.L_x_5734:
[----:B-1----:R-:W-:-:S04]  /*17200*/  IMAD.U32 R6, RZ, RZ, UR4 ;  /* 0x00000004ff067e24 */ /* 0x002fc8000f8e00ff */
[----:B------:R1:W2:Y:S03]  /*17210*/  SYNCS.PHASECHK.TRANS64.TRYWAIT P2, [R6+URZ+0x36830], R5 ;  /* 0x03683005060075a7 */ /* 0x0002a6000804017f */
[----:B--2---:R-:W-:Y:S05]  /*17220*/  @!P2 NANOSLEEP.SYNCS 0x989680 ;  /* 0x009896800000a95d */ /* 0x004fea0003900000 */
[----:B------:R-:W2:Y:S02]  /*17230*/  @!P2 SYNCS.PHASECHK.TRANS64 P2, [R6+URZ+0x36830], R5 ;  /* 0x036830050600a5a7 */ /* 0x000ea4000804007f */
[----:B--2---:R-:W-:Y:S05]  /*17240*/  @!P2 BRA `(.L_x_5734) ;  /* 0xfffffffc00eca947 */ /* 0x004fea000383ffff */
[----:B------:R-:W-:Y:S05]  /*17250*/  BRA `(.L_x_5733) ;  /* 0xffffff3800b87947 */ /* 0x000fea000383ffff */
.L_x_5738:
[----:B01----:R-:W-:-:S04]  /*17260*/  IMAD.U32 R5, RZ, RZ, UR10 ;  /* 0x0000000aff057e24 */ /* 0x003fc8000f8e00ff */
[----:B------:R0:W1:Y:S03]  /*17270*/  SYNCS.PHASECHK.TRANS64.TRYWAIT P2, [R5+URZ+0x36850], R0 ;  /* 0x03685000050075a7 */ /* 0x000066000804017f */
[----:B-1----:R-:W-:Y:S05]  /*17280*/  @!P2 NANOSLEEP.SYNCS 0x989680 ;  /* 0x009896800000a95d */ /* 0x002fea0003900000 */
[----:B------:R-:W1:Y:S02]  /*17290*/  @!P2 SYNCS.PHASECHK.TRANS64 P2, [R5+URZ+0x36850], R0 ;  /* 0x036850000500a5a7 */ /* 0x000e64000804007f */
[----:B-1----:R-:W-:Y:S05]  /*172a0*/  @!P2 BRA `(.L_x_5738) ;  /* 0xfffffffc00eca947 */ /* 0x002fea000383ffff */
[----:B------:R-:W-:Y:S05]  /*172b0*/  BRA `(.L_x_5737) ;  /* 0xffffff6000007947 */ /* 0x000fea000383ffff */
.L_x_5743:
[----:B-1----:R-:W-:-:S04]  /*172c0*/  IMAD.U32 R9, RZ, RZ, UR5 ;  /* 0x00000005ff097e24 */ /* 0x002fc8000f8e00ff */
[----:B------:R1:W2:Y:S03]  /*172d0*/  SYNCS.PHASECHK.TRANS64.TRYWAIT P0, [R9+URZ+0x36850], R0 ;  /* 0x03685000090075a7 */ /* 0x0002a6000800017f */
[----:B--2---:R-:W-:Y:S05]  /*172e0*/  @!P0 NANOSLEEP.SYNCS 0x989680 ;  /* 0x009896800000895d */ /* 0x004fea0003900000 */
[----:B------:R-:W2:Y:S02]  /*172f0*/  @!P0 SYNCS.PHASECHK.TRANS64 P0, [R9+URZ+0x36850], R0 ;  /* 0x03685000090085a7 */ /* 0x000ea4000800007f */
[----:B--2---:R-:W-:Y:S05]  /*17300*/  @!P0 BRA `(.L_x_5743) ;  /* 0xfffffffc00ec8947 */ /* 0x004fea000383ffff */
[----:B------:R-:W-:Y:S05]  /*17310*/  BRA `(.L_x_5742) ;  /* 0xffffff8000707947 */ /* 0x000fea000383ffff */
.L_x_5773:
[----:B------:R-:W-:Y:S02]  /*17320*/  IMAD.MOV.U32 R13, RZ, RZ, R0 ;  /* 0x000000ffff0d7224 */ /* 0x000fe400078e0000 */
[----:B------:R-:W-:Y:S02]  /*17330*/  IMAD.MOV.U32 R12, RZ, RZ, RZ ;  /* 0x000000ffff0c7224 */ /* 0x000fe400078e00ff */
[----:B------:R-:W-:Y:S02]  /*17340*/  IMAD.MOV.U32 R11, RZ, RZ, 0x1f ;  /* 0x0000001fff0b7424 */ /* 0x000fe400078e00ff */
[----:B------:R-:W-:-:S07]  /*17350*/  IMAD.MOV.U32 R15, RZ, RZ, -0x1 ;  /* 0xffffffffff0f7424 */ /* 0x000fce00078e00ff */
[----:B0-----:R-:W-:Y:S05]  /*17360*/  WARPSYNC.COLLECTIVE R15, `(.L_x_5870) ;  /* 0x000000000f087348 */ /* 0x001fea0003c00000 */
[----:B------:R1:W2:Y:S02]  /*17370*/  SHFL.IDX P6, R14, R13, R12, R11 ;  /* 0x0000000c0d0e7389 */ /* 0x0002a400000c000b */
[----:B012---:R-:W-:Y:S01]  /*17380*/  ENDCOLLECTIVE ;  /* 0x000000000000791b */ /* 0x007fe20003800000 */
.L_x_5870:
[----:B------:R-:W-:Y:S05]  /*17390*/  BRA `(.L_x_5871) ;  /* 0xffffffbc00407947 */ /* 0x000fea000383ffff */
.L_x_5775:
[----:B------:R-:W-:Y:S01]  /*173a0*/  BSSY B0, `(.L_x_5872) ;  /* 0x0000006000007945 */ /* 0x000fe20003800000 */
[----:B------:R-:W-:-:S07]  /*173b0*/  IMAD.MOV.U32 R15, RZ, RZ, -0x1 ;  /* 0xffffffffff0f7424 */ /* 0x000fce00078e00ff */
[----:B01----:R-:W-:Y:S05]  /*173c0*/  WARPSYNC.COLLECTIVE R15, `(.L_x_5873) ;  /* 0x000000000f0c7348 */ /* 0x003fea0003c00000 */
[----:B------:R-:W-:Y:S02]  /*173d0*/  ELECT P6, UR62, PT ;  /* 0x00000000003e782f */ /* 0x000fe400038c0000 */
[----:B------:R-:W-:Y:S01]  /*173e0*/  MOV R14, UR62 ;  /* 0x0000003e000e7c02 */ /* 0x000fe20008000f00 */
[----:B01----:R-:W-:Y:S10]  /*173f0*/  ENDCOLLECTIVE ;  /* 0x000000000000791b */ /* 0x003ff40003800000 */
.L_x_5873:
[----:B------:R-:W-:Y:S05]  /*17400*/  BSYNC B0 ;  /* 0x0000000000007941 */ /* 0x000fea0003800000 */
.L_x_5872:
[----:B------:R-:W-:Y:S05]  /*17410*/  BRA `(.L_x_5874) ;  /* 0xffffffbc00407947 */ /* 0x000fea000383ffff */
.L_x_5777:
[----:B-1----:R1:W2:Y:S02]  /*17420*/  SYNCS.PHASECHK.TRANS64.TRYWAIT P0, [R2+URZ+0x36840], R0 ;  /* 0x03684000020075a7 */ /* 0x0022a4000800017f */
[----:B--2---:R-:W-:Y:S05]  /*17430*/  @!P0 NANOSLEEP.SYNCS 0x989680 ;  /* 0x009896800000895d */ /* 0x004fea0003900000 */
[----:B------:R-:W2:Y:S02]  /*17440*/  @!P0 SYNCS.PHASECHK.TRANS64 P0, [R2+URZ+0x36840], R0 ;  /* 0x03684000020085a7 */ /* 0x000ea4000800007f */
[----:B--2---:R-:W-:Y:S05]  /*17450*/  @!P0 BRA `(.L_x_5777) ;  /* 0xfffffffc00f08947 */ /* 0x004fea000383ffff */
[----:B------:R-:W-:Y:S05]  /*17460*/  BRA `(.L_x_5875) ;  /* 0xffffffbc00947947 */ /* 0x000fea000383ffff */
.L_x_5781:
[----:B------:R-:W-:Y:S01]  /*17470*/  IMAD.MOV.U32 R13, RZ, RZ, R4 ;  /* 0x000000ffff0d7224 */ /* 0x000fe200078e0004 */
[----:B------:R-:W-:Y:S01]  /*17480*/  MOV R12, RZ ;  /* 0x000000ff000c7202 */ /* 0x000fe20000000f00 */
[----:B------:R-:W-:Y:S01]  /*17490*/  IMAD.MOV.U32 R11, RZ, RZ, 0x181f ;  /* 0x0000181fff0b7424 */ /* 0x000fe200078e00ff */
[----:B------:R-:W-:Y:S01]  /*174a0*/  LOP3.LUT R6, R6, 0x7f, RZ, 0xc0, !PT ;  /* 0x0000007f06067812 */ /* 0x000fe200078ec0ff */
[----:B------:R-:W-:-:S03]  /*174b0*/  IMAD.MOV.U32 R15, RZ, RZ, -0x1 ;  /* 0xffffffffff0f7424 */ /* 0x000fc600078e00ff */
[----:B------:R-:W-:-:S07]  /*174c0*/  SHF.R.U32.HI R2, RZ, 0x3, R6 ;  /* 0x00000003ff027819 */ /* 0x000fce0000011606 */
[----:B-----5:R-:W-:Y:S05]  /*174d0*/  WARPSYNC.COLLECTIVE R15, `(.L_x_5876) ;  /* 0x000000000f087348 */ /* 0x020fea0003c00000 */
[----:B------:R0:W1:Y:S02]  /*174e0*/  SHFL.IDX P6, R14, R13, R12, R11 ;  /* 0x0000000c0d0e7389 */ /* 0x00006400000c000b */
[----:B01---5:R-:W-:Y:S01]  /*174f0*/  ENDCOLLECTIVE ;  /* 0x000000000000791b */ /* 0x023fe20003800000 */
.L_x_5876:
[----:B------:R-:W-:-:S04]  /*17500*/  IMAD R2, R8, 0x80, R2 ;  /* 0x0000008008027824 */ /* 0x000fc800078e0202 */
[----:B------:R-:W-:Y:S02]  /*17510*/  VIADD R8, R2, 0x10 ;  /* 0x0000001002087836 */ /* 0x000fe40000000000 */
[----:B------:R-:W-:Y:S02]  /*17520*/  IMAD.MOV.U32 R13, RZ, RZ, R0 ;  /* 0x000000ffff0d7224 */ /* 0x000fe400078e0000 */
[----:B------:R-:W-:-:S07]  /*17530*/  IMAD.MOV.U32 R5, RZ, RZ, R14 ;  /* 0x000000ffff057224 */ /* 0x000fce00078e000e */
[----:B------:R-:W-:Y:S05]  /*17540*/  WARPSYNC.COLLECTIVE R15, `(.L_x_5877) ;  /* 0x000000000f087348 */ /* 0x000fea0003c00000 */
[----:B------:R0:W1:Y:S02]  /*17550*/  SHFL.IDX P6, R14, R13, R12, R11 ;  /* 0x0000000c0d0e7389 */ /* 0x00006400000c000b */
[----:B01----:R-:W-:Y:S01]  /*17560*/  ENDCOLLECTIVE ;  /* 0x000000000000791b */ /* 0x003fe20003800000 */
.L_x_5877:
        /* <DEDUP_REMOVED lines=20> */
.L_x_5878:
[----:B------:R-:W-:Y:S01]  /*176b0*/  IMAD.MOV.U32 R13, RZ, RZ, R0 ;  /* 0x000000ffff0d7224 */ /* 0x000fe200078e0000 */
[----:B------:R-:W-:-:S07]  /*176c0*/  MOV R5, R14 ;  /* 0x0000000e00057202 */ /* 0x000fce0000000f00 */
[----:B------:R-:W-:Y:S05]  /*176d0*/  WARPSYNC.COLLECTIVE R15, `(.L_x_5879) ;  /* 0x000000000f087348 */ /* 0x000fea0003c00000 */
[----:B------:R0:W1:Y:S02]  /*176e0*/  SHFL.IDX P6, R14, R13, R12, R11 ;  /* 0x0000000c0d0e7389 */ /* 0x00006400000c000b */
[----:B01----:R-:W-:Y:S01]  /*176f0*/  ENDCOLLECTIVE ;  /* 0x000000000000791b */ /* 0x003fe20003800000 */
.L_x_5879:
        /* <DEDUP_REMOVED lines=18> */
.L_x_5880:
[----:B------:R-:W-:Y:S02]  /*17820*/  IMAD.MOV.U32 R13, RZ, RZ, R0 ;  /* 0x000000ffff0d7224 */ /* 0x000fe400078e0000 */
[----:B------:R-:W-:-:S07]  /*17830*/  IMAD.MOV.U32 R5, RZ, RZ, R14 ;  /* 0x000000ffff057224 */ /* 0x000fce00078e000e */
[----:B------:R-:W-:Y:S05]  /*17840*/  WARPSYNC.COLLECTIVE R15, `(.L_x_5881) ;  /* 0x000000000f087348 */ /* 0x000fea0003c00000 */
[----:B------:R0:W1:Y:S02]  /*17850*/  SHFL.IDX P6, R14, R13, R12, R11 ;  /* 0x0000000c0d0e7389 */ /* 0x00006400000c000b */
[----:B01----:R-:W-:Y:S01]  /*17860*/  ENDCOLLECTIVE ;  /* 0x000000000000791b */ /* 0x003fe20003800000 */
.L_x_5881:
        /* <DEDUP_REMOVED lines=18> */
.L_x_5882:
[----:B------:R-:W-:Y:S02]  /*17990*/  IMAD.MOV.U32 R13, RZ, RZ, R0 ;  /* 0x000000ffff0d7224 */ /* 0x000fe400078e0000 */
[----:B------:R-:W-:-:S07]  /*179a0*/  IMAD.MOV.U32 R5, RZ, RZ, R14 ;  /* 0x000000ffff057224 */ /* 0x000fce00078e000e */
[----:B------:R-:W-:Y:S05]  /*179b0*/  WARPSYNC.COLLECTIVE R15, `(.L_x_5883) ;  /* 0x000000000f087348 */ /* 0x000fea0003c00000 */
[----:B------:R0:W1:Y:S02]  /*179c0*/  SHFL.IDX P6, R14, R13, R12, R11 ;  /* 0x0000000c0d0e7389 */ /* 0x00006400000c000b */
[----:B01----:R-:W-:Y:S01]  /*179d0*/  ENDCOLLECTIVE ;  /* 0x000000000000791b */ /* 0x003fe20003800000 */
.L_x_5883:
        /* <DEDUP_REMOVED lines=18> */
.L_x_5884:
[----:B------:R-:W-:Y:S01]  /*17b00*/  IMAD.MOV.U32 R13, RZ, RZ, R0 ;  /* 0x000000ffff0d7224 */ /* 0x000fe200078e0000 */
[----:B------:R-:W-:-:S07]  /*17b10*/  MOV R5, R14 ;  /* 0x0000000e00057202 */ /* 0x000fce0000000f00 */
[----:B------:R-:W-:Y:S05]  /*17b20*/  WARPSYNC.COLLECTIVE R15, `(.L_x_5885) ;  /* 0x000000000f087348 */ /* 0x000fea0003c00000 */
[----:B------:R0:W1:Y:S02]  /*17b30*/  SHFL.IDX P6, R14, R13, R12, R11 ;  /* 0x0000000c0d0e7389 */ /* 0x00006400000c000b */
[----:B01----:R-:W-:Y:S01]  /*17b40*/  ENDCOLLECTIVE ;  /* 0x000000000000791b */ /* 0x003fe20003800000 */
.L_x_5885:
        /* <DEDUP_REMOVED lines=18> */
.L_x_5886:
[----:B------:R-:W-:Y:S02]  /*17c70*/  IMAD.MOV.U32 R13, RZ, RZ, R0 ;  /* 0x000000ffff0d7224 */ /* 0x000fe400078e0000 */
[----:B------:R-:W-:-:S07]  /*17c80*/  IMAD.MOV.U32 R5, RZ, RZ, R14 ;  /* 0x000000ffff057224 */ /* 0x000fce00078e000e */
[----:B------:R-:W-:Y:S05]  /*17c90*/  WARPSYNC.COLLECTIVE R15, `(.L_x_5887) ;  /* 0x000000000f087348 */ /* 0x000fea0003c00000 */
[----:B------:R0:W1:Y:S02]  /*17ca0*/  SHFL.IDX P6, R14, R13, R12, R11 ;  /* 0x0000000c0d0e7389 */ /* 0x00006400000c000b */
[----:B01----:R-:W-:Y:S01]  /*17cb0*/  ENDCOLLECTIVE ;  /* 0x000000000000791b */ /* 0x003fe20003800000 */
.L_x_5887:
        /* <DEDUP_REMOVED lines=18> */
.L_x_5888:
[----:B------:R-:W-:Y:S02]  /*17de0*/  IMAD.MOV.U32 R13, RZ, RZ, R0 ;  /* 0x000000ffff0d7224 */ /* 0x000fe400078e0000 */
[----:B------:R-:W-:-:S07]  /*17df0*/  IMAD.MOV.U32 R5, RZ, RZ, R14 ;  /* 0x000000ffff057224 */ /* 0x000fce00078e000e */
[----:B------:R-:W-:Y:S05]  /*17e00*/  WARPSYNC.COLLECTIVE R15, `(.L_x_5889) ;  /* 0x000000000f087348 */ /* 0x000fea0003c00000 */
[----:B------:R0:W1:Y:S02]  /*17e10*/  SHFL.IDX P6, R14, R13, R12, R11 ;  /* 0x0000000c0d0e7389 */ /* 0x00006400000c000b */
[----:B01----:R-:W-:Y:S01]  /*17e20*/  ENDCOLLECTIVE ;  /* 0x000000000000791b */ /* 0x003fe20003800000 */
.L_x_5889:
        /* <DEDUP_REMOVED lines=16> */
.L_x_5890:
[----:B------:R-:W-:Y:S01]  /*17f30*/  MOV R13, R0 ;  /* 0x00000000000d7202 */ /* 0x000fe20000000f00 */
[----:B------:R-:W-:-:S07]  /*17f40*/  IMAD.MOV.U32 R4, RZ, RZ, R14 ;  /* 0x000000ffff047224 */ /* 0x000fce00078e000e */
[----:B------:R-:W-:Y:S05]  /*17f50*/  WARPSYNC.COLLECTIVE R15, `(.L_x_5891) ;  /* 0x000000000f087348 */ /* 0x000fea0003c00000 */
[----:B------:R0:W1:Y:S02]  /*17f60*/  SHFL.IDX P6, R14, R13, R12, R11 ;  /* 0x0000000c0d0e7389 */ /* 0x00006400000c000b */
[----:B01----:R-:W-:Y:S01]  /*17f70*/  ENDCOLLECTIVE ;  /* 0x000000000000791b */ /* 0x003fe20003800000 */
.L_x_5891:
[----:B------:R-:W-:Y:S01]  /*17f80*/  IMAD.MOV.U32 R0, RZ, RZ, R14 ;  /* 0x000000ffff007224 */ /* 0x000fe200078e000e */
[----:B------:R-:W-:Y:S06]  /*17f90*/  BRA `(.L_x_5892) ;  /* 0xffffffbc00fc7947 */ /* 0x000fec000383ffff */
.L_x_5786:
[----:B0-----:R0:W1:Y:S02]  /*17fa0*/  SYNCS.PHASECHK.TRANS64.TRYWAIT P0, [R17+URZ+0x36820], R0 ;  /* 0x03682000110075a7 */ /* 0x001064000800017f */
[----:B-1----:R-:W-:Y:S05]  /*17fb0*/  @!P0 NANOSLEEP.SYNCS 0x989680 ;  /* 0x009896800000895d */ /* 0x002fea0003900000 */
[----:B------:R-:W1:Y:S02]  /*17fc0*/  @!P0 SYNCS.PHASECHK.TRANS64 P0, [R17+URZ+0x36820], R0 ;  /* 0x03682000110085a7 */ /* 0x000e64000800007f */
[----:B-1----:R-:W-:Y:S05]  /*17fd0*/  @!P0 BRA `(.L_x_5786) ;  /* 0xfffffffc00f08947 */ /* 0x002fea000383ffff */
[----:B------:R-:W-:Y:S05]  /*17fe0*/  BRA `(.L_x_5893) ;  /* 0xffffffc000747947 */ /* 0x000fea000383ffff */
.L_x_5793:
[----:B0-----:R0:W1:Y:S02]  /*17ff0*/  SYNCS.PHASECHK.TRANS64.TRYWAIT P0, [R2+URZ+0x36840], R3 ;  /* 0x03684003020075a7 */ /* 0x001064000800017f */
[----:B-1----:R-:W-:Y:S05]  /*18000*/  @!P0 NANOSLEEP.SYNCS 0x989680 ;  /* 0x009896800000895d */ /* 0x002fea0003900000 */
[----:B------:R-:W1:Y:S02]  /*18010*/  @!P0 SYNCS.PHASECHK.TRANS64 P0, [R2+URZ+0x36840], R3 ;  /* 0x03684003020085a7 */ /* 0x000e64000800007f */
[----:B-1----:R-:W-:Y:S05]  /*18020*/  @!P0 BRA `(.L_x_5793) ;  /* 0xfffffffc00f08947 */ /* 0x002fea000383ffff */
[----:B------:R-:W-:Y:S05]  /*18030*/  BRA `(.L_x_5894) ;  /* 0xffffffc400287947 */ /* 0x000fea000383ffff */
.L_x_5800:
[----:B0-----:R0:W1:Y:S02]  /*18040*/  SYNCS.PHASECHK.TRANS64.TRYWAIT P0, [R3+URZ+0x60], R2 ;  /* 0x00006002030075a7 */ /* 0x001064000800017f */
[----:B-1----:R-:W-:Y:S05]  /*18050*/  @!P0 NANOSLEEP.SYNCS 0x989680 ;  /* 0x009896800000895d */ /* 0x002fea0003900000 */
[----:B------:R-:W1:Y:S02]  /*18060*/  @!P0 SYNCS.PHASECHK.TRANS64 P0, [R3+URZ+0x60], R2 ;  /* 0x00006002030085a7 */ /* 0x000e64000800007f */
[----:B-1----:R-:W-:Y:S05]  /*18070*/  @!P0 BRA `(.L_x_5800) ;  /* 0xfffffffc00f08947 */ /* 0x002fea000383ffff */
[----:B------:R-:W-:Y:S05]  /*18080*/  BRA `(.L_x_5895) ;  /* 0xffffffc800307947 */ /* 0x000fea000383ffff */
.L_x_5811:
[----:B-1----:R1:W2:Y:S02]  /*18090*/  SYNCS.PHASECHK.TRANS64.TRYWAIT P0, [R3+URZ+0x36840], R2 ;  /* 0x03684002030075a7 */ /* 0x0022a4000800017f */
[----:B--2---:R-:W-:Y:S05]  /*180a0*/  @!P0 NANOSLEEP.SYNCS 0x989680 ;  /* 0x009896800000895d */ /* 0x004fea0003900000 */
[----:B------:R-:W2:Y:S02]  /*180b0*/  @!P0 SYNCS.PHASECHK.TRANS64 P0, [R3+URZ+0x36840], R2 ;  /* 0x03684002030085a7 */ /* 0x000ea4000800007f */
[----:B--2---:R-:W-:Y:S05]  /*180c0*/  @!P0 BRA `(.L_x_5811) ;  /* 0xfffffffc00f08947 */ /* 0x004fea000383ffff */
[----:B------:R-:W-:Y:S05]  /*180d0*/  BRA `(.L_x_5896) ;  /* 0xffffffcc00f07947 */ /* 0x000fea000383ffff */
.L_x_5818:
[----:B0-----:R0:W1:Y:S02]  /*180e0*/  SYNCS.PHASECHK.TRANS64.TRYWAIT P0, [R2+URZ+0x60], R3 ;  /* 0x00006003020075a7 */ /* 0x001064000800017f */
[----:B-1----:R-:W-:Y:S05]  /*180f0*/  @!P0 NANOSLEEP.SYNCS 0x989680 ;  /* 0x009896800000895d */ /* 0x002fea0003900000 */
[----:B------:R-:W1:Y:S02]  /*18100*/  @!P0 SYNCS.PHASECHK.TRANS64 P0, [R2+URZ+0x60], R3 ;  /* 0x00006003020085a7 */ /* 0x000e64000800007f */
[----:B-1----:R-:W-:Y:S05]  /*18110*/  @!P0 BRA `(.L_x_5818) ;  /* 0xfffffffc00f08947 */ /* 0x002fea000383ffff */
[----:B------:R-:W-:Y:S05]  /*18120*/  BRA `(.L_x_5897) ;  /* 0xffffffd400007947 */ /* 0x000fea000383ffff */
.L_x_5828:
[----:B--2---:R2:W3:Y:S02]  /*18130*/  SYNCS.PHASECHK.TRANS64.TRYWAIT P0, [R2+URZ+0x36840], R3 ;  /* 0x03684003020075a7 */ /* 0x0044e4000800017f */
[----:B---3--:R-:W-:Y:S05]  /*18140*/  @!P0 NANOSLEEP.SYNCS 0x989680 ;  /* 0x009896800000895d */ /* 0x008fea0003900000 */
[----:B------:R-:W3:Y:S02]  /*18150*/  @!P0 SYNCS.PHASECHK.TRANS64 P0, [R2+URZ+0x36840], R3 ;  /* 0x03684003020085a7 */ /* 0x000ee4000800007f */
[----:B---3--:R-:W-:Y:S05]  /*18160*/  @!P0 BRA `(.L_x_5828) ;  /* 0xfffffffc00f08947 */ /* 0x008fea000383ffff */
[----:B------:R-:W-:Y:S05]  /*18170*/  BRA `(.L_x_5898) ;  /* 0xffffffd800947947 */ /* 0x000fea000383ffff */
.L_x_5835:
[----:B0-----:R0:W1:Y:S02]  /*18180*/  SYNCS.PHASECHK.TRANS64.TRYWAIT P0, [R2+URZ+0x60], R5 ;  /* 0x00006005020075a7 */ /* 0x001064000800017f */
[----:B-1----:R-:W-:Y:S05]  /*18190*/  @!P0 NANOSLEEP.SYNCS 0x989680 ;  /* 0x009896800000895d */ /* 0x002fea0003900000 */
[----:B------:R-:W1:Y:S02]  /*181a0*/  @!P0 SYNCS.PHASECHK.TRANS64 P0, [R2+URZ+0x60], R5 ;  /* 0x00006005020085a7 */ /* 0x000e64000800007f */
[----:B-1----:R-:W-:Y:S05]  /*181b0*/  @!P0 BRA `(.L_x_5835) ;  /* 0xfffffffc00f08947 */ /* 0x002fea000383ffff */
[----:B------:R-:W-:Y:S05]  /*181c0*/  BRA `(.L_x_5899) ;  /* 0xffffffdc00a47947 */ /* 0x000fea000383ffff */
.L_x_5847:
[----:B0-----:R0:W1:Y:S02]  /*181d0*/  SYNCS.PHASECHK.TRANS64.TRYWAIT P0, [R2+URZ+0x36860], R3 ;  /* 0x03686003020075a7 */ /* 0x001064000800017f */
[----:B-1----:R-:W-:Y:S05]  /*181e0*/  @!P0 NANOSLEEP.SYNCS 0x989680 ;  /* 0x009896800000895d */ /* 0x002fea0003900000 */
[----:B------:R-:W1:Y:S02]  /*181f0*/  @!P0 SYNCS.PHASECHK.TRANS64 P0, [R2+URZ+0x36860], R3 ;  /* 0x03686003020085a7 */ /* 0x000e64000800007f */
[----:B-1----:R-:W-:Y:S05]  /*18200*/  @!P0 BRA `(.L_x_5847) ;  /* 0xfffffffc00f08947 */ /* 0x002fea000383ffff */
[----:B------:R-:W-:Y:S05]  /*18210*/  BRA `(.L_x_5900) ;  /* 0xffffffe400247947 */ /* 0x000fea000383ffff */
.L_x_5855:
[----:B------:R-:W-:Y:S01]  /*18220*/  BSSY B0, `(.L_x_5901) ;  /* 0x0000008000007945 */ /* 0x000fe20003800000 */
[----:B-----5:R-:W-:Y:S02]  /*18230*/  IMAD.MOV.U32 R13, RZ, RZ, R2 ;  /* 0x000000ffff0d7224 */ /* 0x020fe400078e0002 */
[----:B------:R-:W-:Y:S02]  /*18240*/  IMAD.MOV.U32 R12, RZ, RZ, RZ ;  /* 0x000000ffff0c7224 */ /* 0x000fe400078e00ff */
[----:B------:R-:W-:Y:S02]  /*18250*/  IMAD.MOV.U32 R11, RZ, RZ, 0x1f ;  /* 0x0000001fff0b7424 */ /* 0x000fe400078e00ff */
[----:B------:R-:W-:-:S07]  /*18260*/  IMAD.MOV.U32 R15, RZ, RZ, -0x1 ;  /* 0xffffffffff0f7424 */ /* 0x000fce00078e00ff */
[----:B-1----:R-:W-:Y:S05]  /*18270*/  WARPSYNC.COLLECTIVE R15, `(.L_x_5902) ;  /* 0x000000000f087348 */ /* 0x002fea0003c00000 */
[----:B------:R0:W2:Y:S02]  /*18280*/  SHFL.IDX P6, R14, R13, R12, R11 ;  /* 0x0000000c0d0e7389 */ /* 0x0000a400000c000b */
[----:B012---:R-:W-:Y:S01]  /*18290*/  ENDCOLLECTIVE ;  /* 0x000000000000791b */ /* 0x007fe20003800000 */
.L_x_5902:
[----:B------:R-:W-:Y:S05]  /*182a0*/  BSYNC B0 ;  /* 0x0000000000007941 */ /* 0x000fea0003800000 */
.L_x_5901:
[----:B------:R-:W-:Y:S05]  /*182b0*/  BRA `(.L_x_5903) ;  /* 0xffffffe800587947 */ /* 0x000fea000383ffff */
.L_x_5858:
[----:B0-----:R0:W1:Y:S02]  /*182c0*/  SYNCS.PHASECHK.TRANS64.TRYWAIT P0, [R0+URZ+0x36820], R3 ;  /* 0x03682003000075a7 */ /* 0x001064000800017f */
[----:B-1----:R-:W-:Y:S05]  /*182d0*/  @!P0 NANOSLEEP.SYNCS 0x989680 ;  /* 0x009896800000895d */ /* 0x002fea0003900000 */
[----:B------:R-:W1:Y:S02]  /*182e0*/  @!P0 SYNCS.PHASECHK.TRANS64 P0, [R0+URZ+0x36820], R3 ;  /* 0x03682003000085a7 */ /* 0x000e64000800007f */
[----:B-1----:R-:W-:Y:S05]  /*182f0*/  @!P0 BRA `(.L_x_5858) ;  /* 0xfffffffc00f08947 */ /* 0x002fea000383ffff */
[----:B------:R-:W-:Y:S05]  /*18300*/  BRA `(.L_x_5904) ;  /* 0xffffffe800a47947 */ /* 0x000fea000383ffff */
.L_x_5859:
        /* <DEDUP_REMOVED lines=11> */
.L_x_5906:
[----:B------:R-:W-:Y:S05]  /*183c0*/  BSYNC B0 ;  /* 0x0000000000007941 */ /* 0x000fea0003800000 */
.L_x_5905:
[----:B------:R-:W-:Y:S05]  /*183d0*/  BRA `(.L_x_5907) ;  /* 0xffffffe8008c7947 */ /* 0x000fea000383ffff */
.L_x_5862:
[----:B------:R-:W-:Y:S01]  /*183e0*/  BSSY B1, `(.L_x_5908) ;  /* 0x0000006000017945 */ /* 0x000fe20003800000 */
[----:B------:R-:W-:-:S07]  /*183f0*/  IMAD.MOV.U32 R15, RZ, RZ, -0x1 ;  /* 0xffffffffff0f7424 */ /* 0x000fce00078e00ff */
[----:B01----:R-:W-:Y:S05]  /*18400*/  WARPSYNC.COLLECTIVE R15, `(.L_x_5909) ;  /* 0x000000000f0c7348 */ /* 0x003fea0003c00000 */
[----:B------:R-:W-:Y:S02]  /*18410*/  ELECT P6, UR62, PT ;  /* 0x00000000003e782f */ /* 0x000fe400038c0000 */
[----:B------:R-:W-:Y:S01]  /*18420*/  MOV R14, UR62 ;  /* 0x0000003e000e7c02 */ /* 0x000fe20008000f00 */
[----:B01----:R-:W-:Y:S10]  /*18430*/  ENDCOLLECTIVE ;  /* 0x000000000000791b */ /* 0x003ff40003800000 */
.L_x_5909:
[----:B------:R-:W-:Y:S05]  /*18440*/  BSYNC B1 ;  /* 0x0000000000017941 */ /* 0x000fea0003800000 */
.L_x_5908:
[----:B------:R-:W-:Y:S05]  /*18450*/  BRA `(.L_x_5910) ;  /* 0xffffffe800847947 */ /* 0x000fea000383ffff */
.L_x_5864:
[----:B0-----:R0:W1:Y:S02]  /*18460*/  SYNCS.PHASECHK.TRANS64.TRYWAIT P0, [R6+URZ], R5 ;  /* 0x00000005060075a7 */ /* 0x001064000800017f */
[----:B-1----:R-:W-:Y:S05]  /*18470*/  @!P0 NANOSLEEP.SYNCS 0x989680 ;  /* 0x009896800000895d */ /* 0x002fea0003900000 */
[----:B------:R-:W1:Y:S02]  /*18480*/  @!P0 SYNCS.PHASECHK.TRANS64 P0, [R6+URZ], R5 ;  /* 0x00000005060085a7 */ /* 0x000e64000800007f */
[----:B-1----:R-:W-:Y:S05]  /*18490*/  @!P0 BRA `(.L_x_5864) ;  /* 0xfffffffc00f08947 */ /* 0x002fea000383ffff */
[----:B------:R-:W-:Y:S05]  /*184a0*/  BRA `(.L_x_5911) ;  /* 0xffffffe800bc7947 */ /* 0x000fea000383ffff */
.L_x_5865:
[----:B-1----:R1:W2:Y:S02]  /*184b0*/  SYNCS.PHASECHK.TRANS64.TRYWAIT P0, [R3+URZ], R2 ;  /* 0x00000002030075a7 */ /* 0x0022a4000800017f */
[----:B--2---:R-:W-:Y:S05]  /*184c0*/  @!P0 NANOSLEEP.SYNCS 0x989680 ;  /* 0x009896800000895d */ /* 0x004fea0003900000 */
[----:B------:R-:W2:Y:S02]  /*184d0*/  @!P0 SYNCS.PHASECHK.TRANS64 P0, [R3+URZ], R2 ;  /* 0x00000002030085a7 */ /* 0x000ea4000800007f */
[----:B--2---:R-:W-:Y:S05]  /*184e0*/  @!P0 BRA `(.L_x_5865) ;  /* 0xfffffffc00f08947 */ /* 0x004fea000383ffff */
[----:B------:R-:W-:Y:S05]  /*184f0*/  BRA `(.L_x_5912) ;  /* 0xffffffe800b07947 */ /* 0x000fea000383ffff */
.L_x_5867:
[----:B-1----:R1:W2:Y:S02]  /*18500*/  SYNCS.PHASECHK.TRANS64.TRYWAIT P0, [R18+URZ], R5 ;  /* 0x00000005120075a7 */ /* 0x0022a4000800017f */
[----:B--2---:R-:W-:Y:S05]  /*18510*/  @!P0 NANOSLEEP.SYNCS 0x989680 ;  /* 0x009896800000895d */ /* 0x004fea0003900000 */
[----:B------:R-:W2:Y:S02]  /*18520*/  @!P0 SYNCS.PHASECHK.TRANS64 P0, [R18+URZ], R5 ;  /* 0x00000005120085a7 */ /* 0x000ea4000800007f */
[----:B--2---:R-:W-:Y:S05]  /*18530*/  @!P0 BRA `(.L_x_5867) ;  /* 0xfffffffc00f08947 */ /* 0x004fea000383ffff */
[----:B------:R-:W-:Y:S05]  /*18540*/  BRA `(.L_x_5913) ;  /* 0xffffffe800b47947 */ /* 0x000fea000383ffff */
.L_x_5914:
        /* <DEDUP_REMOVED lines=11> */
.L_x_15310:


//--------------------- .text._ZN7cutlass13device_kernelIN5flash11enable_sm90INS1_16FlashAttnFwdSm90INS1_25CollectiveMainloopFwdSm90ILi2EN4cute5tupleIJNS5_1CILi1EEES8_S8_EEENS6_IJNS7_ILi128EEENS7_ILi112EEENS7_ILi192EEEEEELi192ENS_6half_tEfNS_4arch4Sm90ELb1ELb0ELb1ELb1ELb0ELb0ELb0ELb1ELb1ELb1ELb0ELb0EEENS1_21CollectiveEpilogueFwdINS6_IJSA_SC_SB_EEES9_SE_SG_Li256ELb1ELb1ELb0ELb0EEENS1_36VarlenDynamicPersistentTileSchedulerILi128ELi112ELi256ELi128ELb0ELb1ELb1ELb1ELb1ELb1EEEEEEEEEvNT_6ParamsE --------------------------
	.section	.text._ZN7cutlass13device_kernelIN5flash11enable_sm90INS1_16FlashAttnFwdSm90INS1_25CollectiveMainloopFwdSm90ILi2EN4cute5tupleIJNS5_1CILi1EEES8_S8_EEENS6_IJNS7_ILi128EEENS7_ILi112EEENS7_ILi192EEEEEELi192ENS_6half_tEfNS_4arch4Sm90ELb1ELb0ELb1ELb1ELb0ELb0ELb0ELb1ELb1ELb1ELb0ELb0EEENS1_21CollectiveEpilogueFwdINS6_IJSA_SC_SB_EEES9_SE_SG_Li256ELb1ELb1ELb0ELb0EEENS1_36VarlenDynamicPersistentTileSchedulerILi128ELi112ELi256ELi128ELb0ELb1ELb1ELb1ELb1ELb1EEEEEEEEEvNT_6ParamsE,"ax",@progbits
	.align	128
.text._ZN7cutlass13device_kernelIN5flash11enable_sm90INS1_16FlashAttnFwdSm90INS1_25CollectiveMainloopFwdSm90ILi2EN4cute5tupleIJNS5_1CILi1EEES8_S8_EEENS6_IJNS7_ILi128EEENS7_ILi112EEENS7_ILi192EEEEEELi192ENS_6half_tEfNS_4arch4Sm90ELb1ELb0ELb1ELb1ELb0ELb0ELb0ELb1ELb1ELb1ELb0ELb0EEENS1_21CollectiveEpilogueFwdINS6_IJSA_SC_SB_EEES9_SE_SG_Li256ELb1ELb1ELb0ELb0EEENS1_36VarlenDynamicPersistentTileSchedulerILi128ELi112ELi256ELi128ELb0ELb1ELb1ELb1ELb1ELb1EEEEEEEEEvNT_6ParamsE:
        .type           _ZN7cutlass13device_kernelIN5flash11enable_sm90INS1_16FlashAttnFwdSm90INS1_25CollectiveMainloopFwdSm90ILi2EN4cute5tupleIJNS5_1CILi1EEES8_S8_EEENS6_IJNS7_ILi128EEENS7_ILi112EEENS7_ILi192EEEEEELi192ENS_6half_tEfNS_4arch4Sm90ELb1ELb0ELb1ELb1ELb0ELb0ELb0ELb1ELb1ELb1ELb0ELb0EEENS1_21CollectiveEpilogueFwdINS6_IJSA_SC_SB_EEES9_SE_SG_Li256ELb1ELb1ELb0ELb0EEENS1_36VarlenDynamicPersistentTileSchedulerILi128ELi112ELi256ELi128ELb0ELb1ELb1ELb1ELb1ELb1EEEEEEEEEvNT_6ParamsE,@function
        .size           _ZN7cutlass13device_kernelIN5flash11enable_sm90INS1_16FlashAttnFwdSm90INS1_25CollectiveMainloopFwdSm90ILi2EN4cute5tupleIJNS5_1CILi1EEES8_S8_EEENS6_IJNS7_ILi128EEENS7_ILi112EEENS7_ILi192EEEEEELi192ENS_6half_tEfNS_4arch4Sm90ELb1ELb0ELb1ELb1ELb0ELb0ELb0ELb1ELb1ELb1ELb0ELb0EEENS1_21CollectiveEpilogueFwdINS6_IJSA_SC_SB_EEES9_SE_SG_Li256ELb1ELb1ELb0ELb0EEENS1_36VarlenDynamicPersistentTileSchedulerILi128ELi112ELi256ELi128ELb0ELb1ELb1ELb1ELb1ELb1EEEEEEEEEvNT_6ParamsE,(.L_x_15311 - _ZN7cutlass13device_kernelIN5flash11enable_sm90INS1_16FlashAttnFwdSm90INS1_25CollectiveMainloopFwdSm90ILi2EN4cute5tupleIJNS5_1CILi1EEES8_S8_EEENS6_IJNS7_ILi128EEENS7_ILi112EEENS7_ILi192EEEEEELi192ENS_6half_tEfNS_4arch4Sm90ELb1ELb0ELb1ELb1ELb0ELb0ELb0ELb1ELb1ELb1ELb0ELb0EEENS1_21CollectiveEpilogueFwdINS6_IJSA_SC_SB_EEES9_SE_SG_Li256ELb1ELb1ELb0ELb0EEENS1_36VarlenDynamicPersistentTileSchedulerILi128ELi112ELi256ELi128ELb0ELb1ELb1ELb1ELb1ELb1EEEEEEEEEvNT_6ParamsE)
        .other          _ZN7cutlass13device_kernelIN5flash11enable_sm90INS1_16FlashAttnFwdSm90INS1_25CollectiveMainloopFwdSm90ILi2EN4cute5tupleIJNS5_1CILi1EEES8_S8_EEENS6_IJNS7_ILi128EEENS7_ILi112EEENS7_ILi192EEEEEELi192ENS_6half_tEfNS_4arch4Sm90ELb1ELb0ELb1ELb1ELb0ELb0ELb0ELb1ELb1ELb1ELb0ELb0EEENS1_21CollectiveEpilogueFwdINS6_IJSA_SC_SB_EEES9_SE_SG_Li256ELb1ELb1ELb0ELb0EEENS1_36VarlenDynamicPersistentTileSchedulerILi128ELi112ELi256ELi128ELb0ELb1ELb1ELb1ELb1ELb1EEEEEEEEEvNT_6ParamsE,@"STO_CUDA_ENTRY STV_DEFAULT"
_ZN7cutlass13device_kernelIN5flash11enable_sm90INS1_16FlashAttnFwdSm90INS1_25CollectiveMainloopFwdSm90ILi2EN4cute5tupleIJNS5_1CILi1EEES8_S8_EEENS6_IJNS7_ILi128EEENS7_ILi112EEENS7_ILi192EEEEEELi192ENS_6half_tEfNS_4arch4Sm90ELb1ELb0ELb1ELb1ELb0ELb0ELb0ELb1ELb1ELb1ELb0ELb0EEENS1_21CollectiveEpilogueFwdINS6_IJSA_SC_SB_EEES9_SE_SG_Li256ELb1ELb1ELb0ELb0EEENS1_36VarlenDynamicPersistentTileSchedulerILi128ELi112ELi256ELi128ELb0ELb1ELb1ELb1ELb1ELb1EEEEEEEEEvNT_6ParamsE:
        /* <DEDUP_REMOVED lines=18> */
.L_x_5916:
[----:B------:R-:W-:Y:S05]  /*0120*/  BSYNC B0 ;  /* 0x0000000000007941 */ /* 0x000fea0003800000 */
.L_x_5915:
        /* <DEDUP_REMOVED lines=41> */
.L_x_5917:
        /* <DEDUP_REMOVED lines=22> */
.L_x_5918:
        /* <DEDUP_REMOVED lines=18> */
.L_x_5919:
        /* <DEDUP_REMOVED lines=22> */
.L_x_5920:
        /* <DEDUP_REMOVED lines=22> */
.L_x_5921:
        /* <DEDUP_REMOVED lines=8> */
.L_x_5923:
        /* <DEDUP_REMOVED lines=19> */
[----:B------:R-:W-:Y:S01]  /*0ab0*/  UMOV UR36, URZ ;  /* 0x0000003f00247c82 */ /* 0x000fe20008000000 */
[----:B0-----:R-:W-:-:S05]  /*0ac0*/  VIADD R220, R0, 0xffffff80 ;  /* 0xffffff8000dc7836 */ /* 0x001fca0000000000 */
[----:B------:R-:W-:-:S04]  /*0ad0*/  SHF.R.S32.HI R3, RZ, 0x1f, R220 ;  /* 0x0000001fff037819 */ /* 0x000fc800000114dc */
[CC--:B------:R-:W-:Y:S02]  /*0ae0*/  LEA.HI R0, R3.reuse, R220.reuse, RZ, 0x7 ;  /* 0x000000dc03007211 */ /* 0x0c0fe400078f38ff */
[CC--:B------:R-:W-:Y:S02]  /*0af0*/  LEA.HI R4, R3.reuse, R220.reuse, RZ, 0x5 ;  /* 0x000000dc03047211 */ /* 0x0c0fe400078f28ff */
[----:B------:R-:W-:Y:S02]  /*0b00*/  LOP3.LUT R5, R0, 0xffffff80, RZ, 0xc0, !PT ;  /* 0xffffff8000057812 */ /* 0x000fe400078ec0ff */
[----:B------:R-:W-:Y:S01]  /*0b10*/  LEA.HI R10, R3, R220, RZ, 0x2 ;  /* 0x000000dc030a7211 */ /* 0x000fe200078f10ff */
[----:B------:R-:W-:Y:S01]  /*0b20*/  IMAD.SHL.U32 R4, R4, 0x20, RZ ;  /* 0x0000002004047824 */ /* 0x000fe200078e00ff */
[----:B------:R-:W-:Y:S01]  /*0b30*/  SHF.R.S32.HI R213, RZ, 0x7, R0 ;  /* 0x00000007ffd57819 */ /* 0x000fe20000011400 */
[----:B------:R-:W-:-:S03]  /*0b40*/  IMAD.IADD R212, R220, 0x1, -R5 ;  /* 0x00000001dcd47824 */ /* 0x000fc600078e0a05 */
[----:B------:R-:W-:Y:S02]  /*0b50*/  LOP3.LUT R4, R4, 0xfffffc00, RZ, 0xc0, !PT ;  /* 0xfffffc0004047812 */ /* 0x000fe400078ec0ff */
[----:B------:R-:W-:Y:S02]  /*0b60*/  SHF.R.S32.HI R9, RZ, 0x1f, R212 ;  /* 0x0000001fff097819 */ /* 0x000fe400000114d4 */
[----:B------:R-:W-:Y:S02]  /*0b70*/  LEA.HI R0, R0, R213, RZ, 0x1 ;  /* 0x000000d500007211 */ /* 0x000fe400078f08ff */
[CC--:B------:R-:W-:Y:S02]  /*0b80*/  LEA.HI R6, R9.reuse, R212.reuse, RZ, 0x2 ;  /* 0x000000d409067211 */ /* 0x0c0fe400078f10ff */
[----:B------:R-:W-:Y:S02]  /*0b90*/  LEA.HI R9, R9, R212, RZ, 0x5 ;  /* 0x000000d409097211 */ /* 0x000fe400078f28ff */
[----:B------:R-:W-:-:S02]  /*0ba0*/  SHF.R.S32.HI R8, RZ, 0x2, R6 ;  /* 0x00000002ff087819 */ /* 0x000fc40000011406 */
[----:B------:R-:W-:Y:S02]  /*0bb0*/  SHF.R.S32.HI R11, RZ, 0x1f, R6 ;  /* 0x0000001fff0b7819 */ /* 0x000fe40000011406 */
[----:B------:R-:W-:Y:S02]  /*0bc0*/  SHF.R.S32.HI R9, RZ, 0x5, R9 ;  /* 0x00000005ff097819 */ /* 0x000fe40000011409 */
[----:B------:R-:W-:Y:S02]  /*0bd0*/  LEA.HI R11, R11, R8, RZ, 0x3 ;  /* 0x000000080b0b7211 */ /* 0x000fe400078f18ff */
[----:B------:R-:W-:Y:S02]  /*0be0*/  LOP3.LUT R0, R0, 0x3fffffe, RZ, 0xc0, !PT ;  /* 0x03fffffe00007812 */ /* 0x000fe400078ec0ff */
[----:B------:R-:W-:-:S03]  /*0bf0*/  LOP3.LUT R11, R11, 0xfffffff8, RZ, 0xc0, !PT ;  /* 0xfffffff80b0b7812 */ /* 0x000fc600078ec0ff */
[----:B------:R-:W-:Y:S02]  /*0c00*/  IMAD.IADD R0, R213, 0x1, -R0 ;  /* 0x00000001d5007824 */ /* 0x000fe400078e0a00 */
[----:B------:R-:W-:-:S04]  /*0c10*/  IMAD.IADD R8, R8, 0x1, -R11 ;  /* 0x0000000108087824 */ /* 0x000fc800078e0a0b */
[----:B------:R-:W-:-:S04]  /*0c20*/  IMAD R9, R9, 0x10, R8 ;  /* 0x0000001009097824 */ /* 0x000fc800078e0208 */
[----:B------:R-:W-:Y:S01]  /*0c30*/  IMAD R214, R0, 0x40, R9 ;  /* 0x0000004000d67824 */ /* 0x000fe200078e0209 */
[----:B--2---:R-:W-:Y:S02]  /*0c40*/  R2UR UR4, R2 ;  /* 0x00000000020472ca */ /* 0x004fe400000e0000 */
[CC--:B------:R-:W-:Y:S02]  /*0c50*/  LEA.HI R2, R3.reuse, R220.reuse, RZ, 0x4 ;  /* 0x000000dc03027211 */ /* 0x0c0fe400078f20ff */
[----:B------:R-:W-:Y:S02]  /*0c60*/  LEA.HI R3, R3, R220, RZ, 0x3 ;  /* 0x000000dc03037211 */ /* 0x000fe400078f18ff */
[----:B------:R-:W-:Y:S02]  /*0c70*/  SHF.R.S32.HI R7, RZ, 0x4, R2 ;  /* 0x00000004ff077819 */ /* 0x000fe40000011402 */
[C---:B------:R-:W-:Y:S02]  /*0c80*/  LOP3.LUT R5, R2.reuse, 0x3fffff0, RZ, 0xc0, !PT ;  /* 0x03fffff002057812 */ /* 0x040fe400078ec0ff */
[----:B------:R-:W-:-:S02]  /*0c90*/  LEA.HI R2, R2, R7, RZ, 0x1 ;  /* 0x0000000702027211 */ /* 0x000fc400078f08ff */
[----:B------:R-:W-:Y:S01]  /*0ca0*/  SHF.R.S32.HI R210, RZ, 0x3, R3 ;  /* 0x00000003ffd27819 */ /* 0x000fe20000011403 */
[----:B------:R-:W-:Y:S01]  /*0cb0*/  IMAD.IADD R5, R220, 0x1, -R5 ;  /* 0x00000001dc057824 */ /* 0x000fe200078e0a05 */
[----:B------:R-:W-:Y:S01]  /*0cc0*/  LOP3.LUT R2, R2, 0x1ffffffe, RZ, 0xc0, !PT ;  /* 0x1ffffffe02027812 */ /* 0x000fe200078ec0ff */
[----:B------:R-:W-:Y:S02]  /*0cd0*/  ULOP3.LUT UR7, UR4, 0x1, URZ, 0xfc, !UPT ;  /* 0x0000000104077892 */ /* 0x000fe4000f8efc3f */
[----:B------:R-:W-:Y:S01]  /*0ce0*/  IMAD R5, R5, 0x40, R4 ;  /* 0x0000004005057824 */ /* 0x000fe200078e0204 */
[----:B------:R-:W-:Y:S01]  /*0cf0*/  UMOV UR4, URZ ;  /* 0x0000003f00047c82 */ /* 0x000fe20008000000 */
[----:B------:R-:W-:Y:S01]  /*0d00*/  IMAD.IADD R2, R7, 0x1, -R2 ;  /* 0x0000000107027824 */ /* 0x000fe200078e0a02 */
[----:B------:R-:W-:Y:S01]  /*0d10*/  LOP3.LUT R7, R10, 0xfffffffc, RZ, 0xc0, !PT ;  /* 0xfffffffc0a077812 */ /* 0x000fe200078ec0ff */
[----:B------:R-:W-:Y:S02]  /*0d20*/  IMAD.U32 R216, RZ, RZ, UR7 ;  /* 0x00000007ffd87e24 */ /* 0x000fe4000f8e00ff */
[----:B------:R-:W-:-:S02]  /*0d30*/  IMAD R215, R2, 0x8, R5 ;  /* 0x0000000802d77824 */ /* 0x000fc400078e0205 */
[----:B------:R-:W-:Y:S01]  /*0d40*/  IMAD.IADD R4, R220, 0x1, -R7 ;  /* 0x00000001dc047824 */ /* 0x000fe200078e0a07 */
[----:B------:R-:W-:Y:S01]  /*0d50*/  LOP3.LUT R7, R3, 0xfffffff8, RZ, 0xc0, !PT ;  /* 0xfffffff803077812 */ /* 0x000fe200078ec0ff */
[----:B------:R-:W-:Y:S01]  /*0d60*/  IMAD.U32 R211, RZ, RZ, UR4 ;  /* 0x00000004ffd37e24 */ /* 0x000fe2000f8e00ff */
[----:B------:R-:W-:Y:S02]  /*0d70*/  LOP3.LUT R3, R6, 0x7ffffffc, RZ, 0xc0, !PT ;  /* 0x7ffffffc06037812 */ /* 0x000fe400078ec0ff */
[----:B------:R-:W-:Y:S01]  /*0d80*/  LEA.HI R10, R4, R4, RZ, 0x1 ;  /* 0x00000004040a7211 */ /* 0x000fe200078f08ff */
[----:B------:R-:W-:Y:S02]  /*0d90*/  IMAD.IADD R206, R220, 0x1, -R7 ;  /* 0x00000001dcce7824 */ /* 0x000fe400078e0a07 */
[----:B------:R-:W-:Y:S01]  /*0da0*/  IMAD.IADD R22, R212, 0x1, -R3 ;  /* 0x00000001d4167824 */ /* 0x000fe200078e0a03 */
[----:B------:R-:W-:Y:S01]  /*0db0*/  LOP3.LUT R11, R10, 0x1ffffffe, RZ, 0xc0, !PT ;  /* 0x1ffffffe0a0b7812 */ /* 0x000fe200078ec0ff */
[----:B------:R-:W-:-:S04]  /*0dc0*/  IMAD.SHL.U32 R16, R206, 0x8, RZ ;  /* 0x00000008ce107824 */ /* 0x000fc800078e00ff */
[C---:B------:R-:W-:Y:S01]  /*0dd0*/  VIADD R204, R16.reuse, 0x40 ;  /* 0x0000004010cc7836 */ /* 0x040fe20000000000 */
[----:B------:R-:W-:Y:S01]  /*0de0*/  SHF.R.S32.HI R219, RZ, 0x1f, R16 ;  /* 0x0000001fffdb7819 */ /* 0x000fe20000011410 */
[----:B------:R-:W-:Y:S02]  /*0df0*/  VIADD R205, R16, 0x80 ;  /* 0x0000008010cd7836 */ /* 0x000fe40000000000 */
[----:B------:R-:W-:Y:S01]  /*0e00*/  IMAD.IADD R11, R4, 0x1, -R11 ;  /* 0x00000001040b7824 */ /* 0x000fe200078e0a0b */
[----:B------:R-:W-:Y:S02]  /*0e10*/  SHF.R.S32.HI R218, RZ, 0x1f, R204 ;  /* 0x0000001fffda7819 */ /* 0x000fe400000114cc */
[----:B------:R-:W-:Y:S01]  /*0e20*/  SHF.R.S32.HI R217, RZ, 0x1f, R205 ;  /* 0x0000001fffd97819 */ /* 0x000fe200000114cd */
[----:B------:R-:W-:-:S07]  /*0e30*/  IMAD R23, R11, 0x8, R214 ;  /* 0x000000080b177824 */ /* 0x000fce00078e02d6 */
.L_x_5977:
[----:B0-2---:R-:W0:Y:S01]  /*0e40*/  LDC.64 R2, c[0x0][0xc88] ;  /* 0x00032200ff027b82 */ /* 0x005e220000000a00 */
        /* <DEDUP_REMOVED lines=41> */
[----:B-1--4-:R-:W-:Y:S06]  /*10e0*/  @P2 BRA `(.L_x_5924) ;  /* 0x0000000000402947 */ /* 0x012fec0003800000 */
        /* <DEDUP_REMOVED lines=16> */
.L_x_5924:
        /* <DEDUP_REMOVED lines=11> */
.L_x_5925:
        /* <DEDUP_REMOVED lines=15> */
.L_x_5926:
        /* <DEDUP_REMOVED lines=20> */
[----:B------:R-:W-:Y:S02]  /*14d0*/  CS2R R108, SRZ ;  /* 0x00000000006c7805 */ /* 0x000fe4000001ff00 */
[----:B------:R-:W-:-:S02]  /*14e0*/  CS2R R106, SRZ ;  /* 0x00000000006a7805 */ /* 0x000fc4000001ff00 */
[----:B------:R-:W-:Y:S01]  /*14f0*/  CS2R R104, SRZ ;  /* 0x0000000000687805 */ /* 0x000fe2000001ff00 */
[----:B------:R-:W-:Y:S01]  /*1500*/  @UP0 USHF.R.U32.HI UR6, URZ, UR8, UR5 ;  /* 0x000000083f060299 */ /* 0x000fe20008011605 */
[----:B------:R-:W-:Y:S01]  /*1510*/  CS2R R42, SRZ ;  /* 0x00000000002a7805 */ /* 0x000fe2000001ff00 */
[----:B------:R-:W-:Y:S01]  /*1520*/  UIADD3 UR5, UR9, 0x6f, URZ ;  /* 0x0000006f09057890 */ /* 0x000fe2000fffe03f */
[----:B------:R-:W-:Y:S01]  /*1530*/  CS2R R98, SRZ ;  /* 0x0000000000627805 */ /* 0x000fe2000001ff00 */
[----:B------:R-:W-:Y:S01]  /*1540*/  UIADD3 UR7, UR7, UR6, URZ ;  /* 0x0000000607077290 */ /* 0x000fe2000fffe03f */
[----:B------:R-:W-:Y:S01]  /*1550*/  CS2R R100, SRZ ;  /* 0x0000000000647805 */ /* 0x000fe2000001ff00 */
[----:B------:R-:W-:Y:S01]  /*1560*/  UMOV UR4, URZ ;  /* 0x0000003f00047c82 */ /* 0x000fe20008000000 */
[----:B------:R-:W-:Y:S01]  /*1570*/  UMOV UR6, URZ ;  /* 0x0000003f00067c82 */ /* 0x000fe20008000000 */
[----:B------:R-:W-:Y:S01]  /*1580*/  UIMAD.WIDE UR4, UR5, -0x6db6db6d, UR4 ;  /* 0x92492493050478a5 */ /* 0x000fe2000f8e0204 */
[----:B------:R-:W-:Y:S01]  /*1590*/  CS2R R96, SRZ ;  /* 0x0000000000607805 */ /* 0x000fe2000001ff00 */
[----:B------:R-:W-:Y:S01]  /*15a0*/  UIMAD.WIDE UR6, UR7, -0x6db6db6d, UR6 ;  /* 0x92492493070678a5 */ /* 0x000fe2000f8e0206 */
[----:B------:R-:W-:Y:S01]  /*15b0*/  CS2R R94, SRZ ;  /* 0x00000000005e7805 */ /* 0x000fe2000001ff00 */
[----:B------:R-:W-:Y:S01]  /*15c0*/  USHF.R.U32.HI UR4, URZ, 0x1f, UR5 ;  /* 0x0000001f3f047899 */ /* 0x000fe20008011605 */
[----:B------:R-:W-:Y:S01]  /*15d0*/  CS2R R92, SRZ ;  /* 0x00000000005c7805 */ /* 0x000fe2000001ff00 */
[----:B------:R-:W-:Y:S01]  /*15e0*/  USHF.R.U32.HI UR6, URZ, 0x1f, UR7 ;  /* 0x0000001f3f067899 */ /* 0x000fe20008011607 */
[----:B------:R-:W-:Y:S01]  /*15f0*/  CS2R R90, SRZ ;  /* 0x00000000005a7805 */ /* 0x000fe2000001ff00 */
[----:B------:R-:W-:Y:S01]  /*1600*/  ULEA.HI.SX32 UR4, UR5, UR4, 0x1a ;  /* 0x0000000405047291 */ /* 0x000fe2000f8fd23f */
        /* <DEDUP_REMOVED lines=9> */
[----:B------:R-:W-:Y:S01]  /*16a0*/  USEL UR37, UR4, UR6, UP0 ;  /* 0x0000000604257287 */ /* 0x000fe20008000000 */
[----:B------:R-:W-:-:S02]  /*16b0*/  CS2R R74, SRZ ;  /* 0x00000000004a7805 */ /* 0x000fc4000001ff00 */
[----:B------:R-:W-:Y:S02]  /*16c0*/  CS2R R72, SRZ ;  /* 0x0000000000487805 */ /* 0x000fe4000001ff00 */
[----:B------:R-:W-:Y:S01]  /*16d0*/  CS2R R70, SRZ ;  /* 0x0000000000467805 */ /* 0x000fe2000001ff00 */
[----:B------:R-:W-:Y:S01]  /*16e0*/  UISETP.GE.AND UP0, UPT, UR37, 0x1, UPT ;  /* 0x000000012500788c */ /* 0x000fe2000bf06270 */
[----:B------:R-:W-:Y:S02]  /*16f0*/  CS2R R68, SRZ ;  /* 0x0000000000447805 */ /* 0x000fe4000001ff00 */
[----:B------:R-:W-:Y:S02]  /*1700*/  CS2R R66, SRZ ;  /* 0x0000000000427805 */ /* 0x000fe4000001ff00 */
[----:B------:R-:W-:Y:S02]  /*1710*/  CS2R R64, SRZ ;  /* 0x0000000000407805 */ /* 0x000fe4000001ff00 */
[----:B------:R-:W-:-:S02]  /*1720*/  CS2R R62, SRZ ;  /* 0x00000000003e7805 */ /* 0x000fc4000001ff00 */
[----:B------:R-:W-:Y:S02]  /*1730*/  CS2R R60, SRZ ;  /* 0x00000000003c7805 */ /* 0x000fe4000001ff00 */
[----:B------:R-:W-:Y:S02]  /*1740*/  PLOP3.LUT P1, PT, PT, PT, UP0, 0x80, 0x0 ;  /* 0x000000000000781c */ /* 0x000fe40003f2f008 */
        /* <DEDUP_REMOVED lines=50> */
.L_x_5928:
        /* <DEDUP_REMOVED lines=11> */
.L_x_6106:
[----:B------:R-:W-:Y:S05]  /*1b20*/  @!P0 BRA `(.L_x_5930) ;  /* 0x0000000000048947 */ /* 0x000fea0003800000 */
[----:B------:R-:W-:Y:S01]  /*1b30*/  BPT.TRAP 0x1 ;  /* 0x000000040000795c */ /* 0x000fe20000300000 */
.L_x_5930:
[----:B0-----:R-:W-:Y:S02]  /*1b40*/  IMAD.U32 R0, RZ, RZ, UR36 ;  /* 0x00000024ff007e24 */ /* 0x001fe4000f8e00ff */
[----:B------:R-:W-:-:S03]  /*1b50*/  IMAD.U32 R3, RZ, RZ, UR60 ;  /* 0x0000003cff037e24 */ /* 0x000fc6000f8e00ff */
[----:B------:R-:W-:Y:S02]  /*1b60*/  LEA R0, R0, UR38, 0x3 ;  /* 0x0000002600007c11 */ /* 0x000fe4000f8e18ff */
[----:B------:R-:W-:-:S04]  /*1b70*/  SHF.L.U32 R3, R3, 0x1f, RZ ;  /* 0x0000001f03037819 */ /* 0x000fc800000006ff */
[----:B------:R0:W1:Y:S01]  /*1b80*/  SYNCS.PHASECHK.TRANS64.TRYWAIT P2, [R0+URZ+0x36830], R3 ;  /* 0x03683003000075a7 */ /* 0x000062000804017f */
[----:B------:R-:W-:Y:S05]  /*1b90*/  @!P0 BRA `(.L_x_5931) ;  /* 0x0000000000048947 */ /* 0x000fea0003800000 */
[----:B------:R-:W-:Y:S01]  /*1ba0*/  BPT.TRAP 0x1 ;  /* 0x000000040000795c */ /* 0x000fe20000300000 */
.L_x_5931:
[----:B------:R-:W2:Y:S02]  /*1bb0*/  S2R R2, SR_TID.X ;  /* 0x0000000000027919 */ /* 0x000ea40000002100 */
[----:B--2---:R-:W-:Y:S01]  /*1bc0*/  LOP3.LUT P1, RZ, R2, 0x7f, RZ, 0xc0, !PT ;  /* 0x0000007f02ff7812 */ /* 0x004fe2000782c0ff */
[----:B-1----:R-:W-:-:S12]  /*1bd0*/  @P2 BRA `(.L_x_5932) ;  /* 0x0000000000082947 */ /* 0x002fd80003800000 */
[----:B------:R-:W1:Y:S02]  /*1be0*/  SYNCS.PHASECHK.TRANS64.TRYWAIT P2, [R0+URZ+0x36830], R3 ;  /* 0x03683003000075a7 */ /* 0x000e64000804017f */
[----:B-1----:R-:W-:Y:S05]  /*1bf0*/  @!P2 BRA `(.L_x_5933) ;  /* 0x0000017c0034a947 */ /* 0x002fea0003800000 */
.L_x_5932:
        /* <DEDUP_REMOVED lines=22> */
[----:B------:R-:W-:Y:S01]  /*1d60*/  IMAD.U32 R5, RZ, RZ, UR6 ;  /* 0x00000006ff057e24 */ /* 0x000fe2000f8e00ff */
[----:B------:R-:W-:Y:S01]  /*1d70*/  UIADD3 UR14, UR4, 0x100, URZ ;  /* 0x00000100040e7890 */ /* 0x000fe2000fffe03f */
[----:B01----:R-:W-:Y:S01]  /*1d80*/  @!P1 VIADD R0, R0, 0x36840 ;  /* 0x0003684000009836 */ /* 0x003fe20000000000 */
        /* <DEDUP_REMOVED lines=40> */
[----:B------:R-:W-:Y:S01]  /*2010*/  UMOV UR39, 0x40000040 ;  /* 0x4000004000277882 */ /* 0x000fe20000000000 */
[----:B------:R-:W-:Y:S01]  /*2020*/  UMOV UR59, 0x40000040 ;  /* 0x40000040003b7882 */ /* 0x000fe20000000000 */
[----:B------:R-:W-:-:S02]  /*2030*/  CS2R R98, SRZ ;  /* 0x0000000000627805 */ /* 0x000fc4000001ff00 */
[----:B------:R-:W-:Y:S02]  /*2040*/  CS2R R96, SRZ ;  /* 0x0000000000607805 */ /* 0x000fe4000001ff00 */
[----:B------:R-:W-:Y:S01]  /*2050*/  CS2R R94, SRZ ;  /* 0x00000000005e7805 */ /* 0x000fe2000001ff00 */
        /* <DEDUP_REMOVED lines=42> */
[----:B------:R-:W-:-:S02]  /*2300*/  UIADD3 UR6, UR5, 0x4, URZ ;  /* 0x0000000405067890 */ /* 0x000fc4000fffe03f */
        /* <DEDUP_REMOVED lines=421> */
[----:B------:R-:W-:Y:S02]  /*3d60*/  R2UR UR14, R17 ;  /* 0x00000000110e72ca */ /* 0x000fe400000e0000 */
[----:B------:R-:W-:Y:S02]  /*3d70*/  R2UR UR13, R2 ;  /* 0x00000000020d72ca */ /* 0x000fe400000e0000 */
[----:B------:R-:W-:Y:S01]  /*3d80*/  R2UR UR12, R3 ;  /* 0x00000000030c72ca */ /* 0x000fe200000e0000 */
        /* <DEDUP_REMOVED lines=9> */
[----:B------:R-:W-:Y:S02]  /*3e20*/  R2UR UR38, R7 ;  /* 0x00000000072672ca */ /* 0x000fe400000e0000 */
[----:B------:R-:W-:Y:S02]  /*3e30*/  R2UR UR37, R8 ;  /* 0x00000000082572ca */ /* 0x000fe400000e0000 */
[----:B------:R-:W-:Y:S01]  /*3e40*/  R2UR UR36, R9 ;  /* 0x00000000092472ca */ /* 0x000fe200000e0000 */
[----:B------:R-:W-:Y:S02]  /*3e50*/  WARPGROUP.DEPBAR.LE gsb0, 0x0 ;  /* 0x00008000000079c5 */ /* 0x000fe40000010000 */
[----:B------:R-:W-:-:S06]  /*3e60*/  WARPGROUP.ARRIVE ;  /* 0x00000000000079c5 */ /* 0x000fcc0000000000 */
[----:B------:R-:W-:Y:S01]  /*3e70*/  HGMMA.64x16x16.F32 R40, gdesc[UR48], R40, gsb0 ;  /* 0x00200000302879f0 */ /* 0x000fe20008000828 */
[----:B------:R-:W-:Y:S01]  /*3e80*/  UMOV UR50, UR6 ;  /* 0x0000000600327c82 */ /* 0x000fe20008000000 */
[----:B------:R-:W-:Y:S01]  /*3e90*/  UMOV UR51, 0x40000040 ;  /* 0x4000004000337882 */ /* 0x000fe20000000000 */
[----:B------:R-:W-:Y:S02]  /*3ea0*/  UMOV UR6, 0xffffff90 ;  /* 0xffffff9000067882 */ /* 0x000fe40000000000 */
[----:B------:R-:W-:Y:S01]  /*3eb0*/  UIMAD UR6, UR37, UR6, 0x71 ;  /* 0x00000071250674a4 */ /* 0x000fe2000f8e0206 */
[----:B------:R-:W-:Y:S02]  /*3ec0*/  WARPGROUP.DEPBAR.LE gsb0, 0x0 ;  /* 0x00008000000079c5 */ /* 0x000fe40000010000 */
[----:B------:R-:W-:-:S06]  /*3ed0*/  WARPGROUP.ARRIVE ;  /* 0x00000000000079c5 */ /* 0x000fcc0000000000 */
[----:B------:R-:W-:Y:S01]  /*3ee0*/  HGMMA.64x16x16.F32 R32, gdesc[UR52], R32, gsb0 ;  /* 0x00200000342079f0 */ /* 0x000fe20008000820 */
[----:B------:R-:W-:Y:S01]  /*3ef0*/  UMOV UR52, UR5 ;  /* 0x0000000500347c82 */ /* 0x000fe20008000000 */
[----:B------:R-:W-:Y:S01]  /*3f00*/  UMOV UR53, 0x40000040 ;  /* 0x4000004000357882 */ /* 0x000fe20000000000 */
[----:B------:R-:W-:Y:S01]  /*3f10*/  UMOV UR54, UR7 ;  /* 0x0000000700367c82 */ /* 0x000fe20008000000 */
[----:B------:R-:W-:Y:S01]  /*3f20*/  UMOV UR55, 0x40000040 ;  /* 0x4000004000377882 */ /* 0x000fe20000000000 */
[----:B------:R-:W-:Y:S01]  /*3f30*/  ULDC UR5, c[0x0][0x448] ;  /* 0x0001120000057ab9 */ /* 0x000fe20000000800 */
[----:B------:R-:W-:Y:S01]  /*3f40*/  UMOV UR7, 0x40000040 ;  /* 0x4000004000077882 */ /* 0x000fe20000000000 */
[----:B------:R-:W-:-:S06]  /*3f50*/  UISETP.NE.AND UP0, UPT, UR5, 0x1, UPT ;  /* 0x000000010500788c */ /* 0x000fcc000bf05270 */
[----:B------:R-:W-:-:S05]  /*3f60*/  PLOP3.LUT P2, PT, PT, PT, UP0, 0x80, 0x0 ;  /* 0x000000000000781c */ /* 0x000fca0003f4f008 */
[----:B------:R-:W-:-:S08]  /*3f70*/  @UP0 ULDC UR5, c[0x0][0x44c] ;  /* 0x0001130000050ab9 */ /* 0x000fd00000000800 */
[----:B------:R-:W-:Y:S01]  /*3f80*/  @P2 IMAD.HI.U32 R7, R6, UR5, RZ ;  /* 0x0000000506072c27 */ /* 0x000fe2000f8e00ff */
[----:B------:R-:W-:Y:S01]  /*3f90*/  @UP0 ULDC UR5, c[0x0][0x450] ;  /* 0x0001140000050ab9 */ /* 0x000fe20000000800 */
        /* <DEDUP_REMOVED lines=31> */
[----:B------:R-:W-:Y:S02]  /*4190*/  IMAD.U32 R65, RZ, RZ, UR14 ;  /* 0x0000000eff417e24 */ /* 0x000fe4000f8e00ff */
[----:B------:R-:W-:Y:S01]  /*41a0*/  FMUL.FTZ R66, R66, UR10 ;  /* 0x0000000a42427c20 */ /* 0x000fe20008410000 */
[----:B------:R-:W-:Y:S01]  /*41b0*/  FMUL.FTZ R67, R67, UR10 ;  /* 0x0000000a43437c20 */ /* 0x000fe20008410000 */
[----:B------:R-:W-:Y:S01]  /*41c0*/  FMUL.FTZ R70, R70, UR10 ;  /* 0x0000000a46467c20 */ /* 0x000fe20008410000 */
[----:B------:R-:W-:Y:S01]  /*41d0*/  HGMMA.64x16x16.F32 R56, gdesc[UR52], R56, gsb0 ;  /* 0x00200000343879f0 */ /* 0x000fe20008000838 */
[----:B------:R-:W-:Y:S01]  /*41e0*/  UIADD3 UR54, UR4, 0x886, URZ ;  /* 0x0000088604367890 */ /* 0x000fe2000fffe03f */
[----:B------:R-:W-:Y:S01]  /*41f0*/  FMUL.FTZ R10, R64, UR10 ;  /* 0x0000000a400a7c20 */ /* 0x000fe20008410000 */
[----:B------:R-:W-:Y:S01]  /*4200*/  UMOV UR55, 0x40000040 ;  /* 0x4000004000377882 */ /* 0x000fe20000000000 */
[----:B------:R-:W4:Y:S01]  /*4210*/  MUFU.TANH R66, R66 ;  /* 0x0000004200427308 */ /* 0x000f220000002400 */
[----:B------:R-:W-:Y:S01]  /*4220*/  FMUL.FTZ R11, R69, UR10 ;  /* 0x0000000a450b7c20 */ /* 0x000fe20008410000 */
[----:B------:R-:W-:Y:S01]  /*4230*/  FMUL.FTZ R71, R71, UR10 ;  /* 0x0000000a47477c20 */ /* 0x000fe20008410000 */
[----:B------:R-:W-:-:S05]  /*4240*/  FMUL.FTZ R12, R68, UR10 ;  /* 0x0000000a440c7c20 */ /* 0x000fca0008410000 */
[----:B------:R-:W5:Y:S08]  /*4250*/  MUFU.TANH R64, R67 ;  /* 0x0000004300407308 */ /* 0x000f700000002400 */
[----:B------:R-:W5:Y:S08]  /*4260*/  MUFU.TANH R70, R70 ;  /* 0x0000004600467308 */ /* 0x000f700000002400 */
[----:B------:R-:W5:Y:S08]  /*4270*/  MUFU.TANH R68, R71 ;  /* 0x0000004700447308 */ /* 0x000f700000002400 */
[----:B------:R-:W-:Y:S08]  /*4280*/  MUFU.TANH R4, R4 ;  /* 0x0000000400047308 */ /* 0x000ff00000002400 */
[----:B------:R-:W-:Y:S01]  /*4290*/  MUFU.TANH R10, R10 ;  /* 0x0000000a000a7308 */ /* 0x000fe20000002400 */
[----:B------:R-:W-:-:S02]  /*42a0*/  WARPGROUP.DEPBAR.LE gsb0, 0x0 ;  /* 0x00008000000079c5 */ /* 0x000fc40000010000 */
[----:B------:R-:W-:Y:S01]  /*42b0*/  WARPGROUP.ARRIVE ;  /* 0x00000000000079c5 */ /* 0x000fe20000000000 */
[----:B------:R-:W-:Y:S01]  /*42c0*/  FMUL.FTZ R14, R56, UR10 ;  /* 0x0000000a380e7c20 */ /* 0x000fe20008410000 */
[----:B------:R-:W-:Y:S01]  /*42d0*/  IMAD.MOV.U32 R56, RZ, RZ, R6 ;  /* 0x000000ffff387224 */ /* 0x000fe200078e0006 */
[----:B------:R-:W-:Y:S01]  /*42e0*/  @P2 SHF.R.U32.HI R56, RZ, UR5, R7 ;  /* 0x00000005ff382c19 */ /* 0x000fe20008011607 */
[----:B------:R-:W-:Y:S01]  /*42f0*/  UIMAD UR5, UR37, -0x70, UR11 ;  /* 0xffffff90250578a4 */ /* 0x000fe2000f8e020b */
[----:B------:R-:W-:Y:S01]  /*4300*/  FMUL.FTZ R13, R57, UR10 ;  /* 0x0000000a390d7c20 */ /* 0x000fe20008410000 */
[----:B------:R-:W-:Y:S01]  /*4310*/  HGMMA.64x16x16.F32 R48, gdesc[UR52], R48, gsb0 ;  /* 0x00200000343079f0 */ /* 0x000fe20008000830 */
[----:B------:R-:W-:Y:S01]  /*4320*/  UIADD3 UR54, UR4, 0x906, URZ ;  /* 0x0000090604367890 */ /* 0x000fe2000fffe03f */
[----:B------:R-:W0:Y:S01]  /*4330*/  SHFL.IDX PT, R7, R56, 0x1, 0x1c1f ;  /* 0x003c1f0038077f89 */ /* 0x000e2200000e0000 */
[----:B------:R-:W-:Y:S01]  /*4340*/  UMOV UR55, 0x40000040 ;  /* 0x4000004000377882 */ /* 0x000fe20000000000 */
[----:B------:R-:W-:Y:S01]  /*4350*/  UIADD3 UR5, UR5, 0x70, URZ ;  /* 0x0000007005057890 */ /* 0x000fe2000fffe03f */
[----:B------:R-:W-:-:S02]  /*4360*/  IMAD.U32 R57, RZ, RZ, UR6 ;  /* 0x00000006ff397e24 */ /* 0x000fc4000f8e00ff */
[----:B------:R-:W-:Y:S01]  /*4370*/  FMUL.FTZ R15, R61, UR10 ;  /* 0x0000000a3d0f7c20 */ /* 0x000fe20008410000 */
[----:B------:R-:W-:Y:S01]  /*4380*/  FMUL.FTZ R58, R58, UR10 ;  /* 0x0000000a3a3a7c20 */ /* 0x000fe20008410000 */
[----:B------:R-:W-:Y:S01]  /*4390*/  UIADD3 UR6, UR4, 0xa06, URZ ;  /* 0x00000a0604067890 */ /* 0x000fe2000fffe03f */
[----:B------:R-:W-:Y:S02]  /*43a0*/  IMAD R6, R22, -0x2, R57 ;  /* 0xfffffffe16067824 */ /* 0x000fe400078e0239 */
[----:B------:R-:W-:Y:S01]  /*43b0*/  FMUL.FTZ R59, R59, UR10 ;  /* 0x0000000a3b3b7c20 */ /* 0x000fe20008410000 */
[----:B------:R-:W-:Y:S02]  /*43c0*/  IMAD.U32 R61, RZ, RZ, UR5 ;  /* 0x00000005ff3d7e24 */ /* 0x000fe4000f8e00ff */
[----:B------:R-:W-:Y:S01]  /*43d0*/  FMUL.FTZ R62, R62, UR10 ;  /* 0x0000000a3e3e7c20 */ /* 0x000fe20008410000 */
[----:B------:R-:W5:Y:S01]  /*43e0*/  MUFU.TANH R58, R58 ;  /* 0x0000003a003a7308 */ /* 0x000f620000002400 */
[----:B------:R-:W-:Y:S01]  /*43f0*/  IADD3 R65, -R65, UR11, R6 ;  /* 0x0000000b41417c10 */ /* 0x000fe2000fffe106 */
[----:B------:R-:W-:Y:S01]  /*4400*/  UMOV UR5, UR53 ;  /* 0x0000003500057c82 */ /* 0x000fe20008000000 */
[----:B------:R-:W-:Y:S01]  /*4410*/  FMUL.FTZ R63, R63, UR10 ;  /* 0x0000000a3f3f7c20 */ /* 0x000fe20008410000 */
[----:B------:R-:W-:Y:S01]  /*4420*/  FMUL.FTZ R20, R60, UR10 ;  /* 0x0000000a3c147c20 */ /* 0x000fe20008410000 */
[----:B------:R-:W1:Y:S03]  /*4430*/  SHFL.IDX PT, R56, R56, RZ, 0x1c1f ;  /* 0x001c1fff38387589 */ /* 0x000e6600000e0000 */
[----:B------:R-:W5:Y:S08]  /*4440*/  MUFU.TANH R59, R59 ;  /* 0x0000003b003b7308 */ /* 0x000f700000002400 */
[----:B------:R-:W5:Y:S08]  /*4450*/  MUFU.TANH R62, R62 ;  /* 0x0000003e003e7308 */ /* 0x000f700000002400 */
[----:B------:R-:W5:Y:S08]  /*4460*/  MUFU.TANH R63, R63 ;  /* 0x0000003f003f7308 */ /* 0x000f700000002400 */
        /* <DEDUP_REMOVED lines=9> */
[----:B------:R-:W-:Y:S01]  /*4500*/  UIADD3 UR54, UR4, 0x986, URZ ;  /* 0x0000098604367890 */ /* 0x000fe2000fffe03f */
[----:B------:R-:W-:Y:S01]  /*4510*/  FMUL.FTZ R51, R51, UR10 ;  /* 0x0000000a33337c20 */ /* 0x000fe20008410000 */
[----:B------:R-:W-:Y:S01]  /*4520*/  UMOV UR55, 0x40000040 ;  /* 0x4000004000377882 */ /* 0x000fe20000000000 */
[----:B------:R-:W-:Y:S01]  /*4530*/  UMOV UR4, UR52 ;  /* 0x0000003400047c82 */ /* 0x000fe20008000000 */
[----:B------:R-:W-:Y:S01]  /*4540*/  FMUL.FTZ R55, R55, UR10 ;  /* 0x0000000a37377c20 */ /* 0x000fe20008410000 */
[----:B------:R-:W-:Y:S01]  /*4550*/  FMUL.FTZ R52, R52, UR10 ;  /* 0x0000000a34347c20 */ /* 0x000fe20008410000 */
[----:B------:R3:W-:Y:S01]  /*4560*/  MUFU.TANH R57, R54 ;  /* 0x0000003600397308 */ /* 0x0007e20000002400 */
[----:B--2---:R-:W-:-:S02]  /*4570*/  IMAD R50, R22, -0x2, R61 ;  /* 0xfffffffe16327824 */ /* 0x004fc400078e023d */
[----:B------:R-:W-:-:S03]  /*4580*/  FMUL.FTZ R53, R53, UR10 ;  /* 0x0000000a35357c20 */ /* 0x000fc60008410000 */
[-CC-:B0-----:R-:W-:Y:S02]  /*4590*/  VIADDMNMX R7, R7, R65.reuse, R50.reuse, PT ;  /* 0x0000004107077246 */ /* 0x181fe40003800132 */
[----:B------:R-:W0:Y:S01]  /*45a0*/  MUFU.TANH R51, R51 ;  /* 0x0000003300337308 */ /* 0x000e220000002400 */
[----:B-1----:R-:W-:Y:S02]  /*45b0*/  VIADDMNMX R56, R56, R65, R50, PT ;  /* 0x0000004138387246 */ /* 0x002fe40003800132 */
[C---:B------:R-:W-:Y:S02]  /*45c0*/  ISETP.GT.AND P5, PT, R7.reuse, RZ, PT ;  /* 0x000000ff0700720c */ /* 0x040fe40003fa4270 */
[C---:B------:R-:W-:Y:S02]  /*45d0*/  ISETP.GT.AND P6, PT, R7.reuse, 0x1, PT ;  /* 0x000000010700780c */ /* 0x040fe40003fc4270 */
[----:B------:R-:W-:Y:S01]  /*45e0*/  ISETP.GT.AND P4, PT, R7, 0x8, PT ;  /* 0x000000080700780c */ /* 0x000fe20003f84270 */
[----:B------:R-:W1:Y:S01]  /*45f0*/  MUFU.TANH R55, R55 ;  /* 0x0000003700377308 */ /* 0x000e620000002400 */
[----:B------:R-:W-:-:S02]  /*4600*/  FSEL R67, R74, -INF , P5 ;  /* 0xff8000004a437808 */ /* 0x000fc40002800000 */
[----:B---3--:R-:W-:Y:S02]  /*4610*/  FSEL R54, R75, -INF , P6 ;  /* 0xff8000004b367808 */ /* 0x008fe40003000000 */
[----:B------:R-:W-:Y:S02]  /*4620*/  ISETP.GT.AND P3, PT, R7, 0x9, PT ;  /* 0x000000090700780c */ /* 0x000fe40003f64270 */
[----:B------:R-:W-:Y:S01]  /*4630*/  FSEL R69, R78, -INF , P4 ;  /* 0xff8000004e457808 */ /* 0x000fe20002000000 */
[----:B------:R-:W-:Y:S01]  /*4640*/  MUFU.TANH R12, R12 ;  /* 0x0000000c000c7308 */ /* 0x000fe20000002400 */
[----:B------:R-:W-:Y:S02]  /*4650*/  FMNMX.FTZ R6, R67, R54, !PT ;  /* 0x0000003643067209 */ /* 0x000fe40007810000 */
[----:B------:R-:W-:Y:S02]  /*4660*/  ISETP.GT.AND P5, PT, R7, 0x10, PT ;  /* 0x000000100700780c */ /* 0x000fe40003fa4270 */
[----:B------:R-:W-:-:S02]  /*4670*/  FSEL R71, R79, -INF , P3 ;  /* 0xff8000004f477808 */ /* 0x000fc40001800000 */
[----:B------:R-:W-:Y:S01]  /*4680*/  FMNMX.FTZ R6, R69, R6, !PT ;  /* 0x0000000645067209 */ /* 0x000fe20007810000 */
[----:B------:R-:W-:Y:S01]  /*4690*/  MUFU.TANH R11, R11 ;  /* 0x0000000b000b7308 */ /* 0x000fe20000002400 */
[----:B------:R-:W-:Y:S02]  /*46a0*/  ISETP.GT.AND P3, PT, R7, 0x11, PT ;  /* 0x000000110700780c */ /* 0x000fe40003f64270 */
[----:B----4-:R-:W-:Y:S02]  /*46b0*/  FSEL R73, R66, -INF , P5 ;  /* 0xff80000042497808 */ /* 0x010fe40002800000 */
[----:B------:R-:W-:Y:S02]  /*46c0*/  FMNMX.FTZ R6, R71, R6, !PT ;  /* 0x0000000647067209 */ /* 0x000fe40007810000 */
[----:B------:R-:W-:Y:S01]  /*46d0*/  ISETP.GT.AND P4, PT, R7, 0x18, PT ;  /* 0x000000180700780c */ /* 0x000fe20003f84270 */
[----:B------:R-:W-:Y:S01]  /*46e0*/  MUFU.TANH R14, R14 ;  /* 0x0000000e000e7308 */ /* 0x000fe20000002400 */
[----:B-----5:R-:W-:-:S02]  /*46f0*/  FSEL R75, R64, -INF , P3 ;  /* 0xff800000404b7808 */ /* 0x020fc40001800000 */
        /* <DEDUP_REMOVED lines=10> */
[----:B------:R-:W-:Y:S01]  /*47a0*/  MUFU.TANH R42, R42 ;  /* 0x0000002a002a7308 */ /* 0x000fe20000002400 */
[----:B------:R-:W-:Y:S01]  /*47b0*/  FSEL R79, R68, -INF , P3 ;  /* 0xff800000444f7808 */ /* 0x000fe20001800000 */
[----:B------:R-:W-:Y:S01]  /*47c0*/  FMUL.FTZ R46, R46, UR10 ;  /* 0x0000000a2e2e7c20 */ /* 0x000fe20008410000 */
[----:B------:R-:W-:Y:S01]  /*47d0*/  FMNMX.FTZ R6, R77, R6, !PT ;  /* 0x000000064d067209 */ /* 0x000fe20007810000 */
[----:B------:R-:W-:Y:S01]  /*47e0*/  FMUL.FTZ R47, R47, UR10 ;  /* 0x0000000a2f2f7c20 */ /* 0x000fe20008410000 */
[----:B------:R-:W-:Y:S01]  /*47f0*/  ISETP.GT.AND P3, PT, R7, 0x21, PT ;  /* 0x000000210700780c */ /* 0x000fe20003f64270 */
[----:B------:R-:W-:Y:S01]  /*4800*/  FMUL.FTZ R41, R41, UR10 ;  /* 0x0000000a29297c20 */ /* 0x000fe20008410000 */
[----:B------:R-:W-:Y:S01]  /*4810*/  FSEL R81, R58, -INF , P4 ;  /* 0xff8000003a517808 */ /* 0x000fe20002000000 */
[----:B------:R1:W2:Y:S01]  /*4820*/  MUFU.TANH R60, R43 ;  /* 0x0000002b003c7308 */ /* 0x0002a20000002400 */
[----:B------:R-:W-:Y:S01]  /*4830*/  FMNMX.FTZ R6, R79, R6, !PT ;  /* 0x000000064f067209 */ /* 0x000fe20007810000 */
[----:B------:R-:W-:Y:S01]  /*4840*/  FMUL.FTZ R45, R45, UR10 ;  /* 0x0000000a2d2d7c20 */ /* 0x000fe20008410000 */
[----:B------:R-:W-:Y:S01]  /*4850*/  ISETP.GT.AND P4, PT, R7, 0x28, PT ;  /* 0x000000280700780c */ /* 0x000fe20003f84270 */
[----:B------:R-:W-:Y:S01]  /*4860*/  FMUL.FTZ R40, R40, UR10 ;  /* 0x0000000a28287c20 */ /* 0x000fe20008410000 */
[----:B------:R-:W-:Y:S01]  /*4870*/  FSEL R83, R59, -INF , P3 ;  /* 0xff8000003b537808 */ /* 0x000fe20001800000 */
[----:B------:R-:W-:Y:S01]  /*4880*/  FMUL.FTZ R44, R44, UR10 ;  /* 0x0000000a2c2c7c20 */ /* 0x000fe20008410000 */
[----:B------:R-:W-:Y:S01]  /*4890*/  FMNMX.FTZ R6, R81, R6, !PT ;  /* 0x0000000651067209 */ /* 0x000fe20007810000 */
[----:B------:R-:W-:Y:S01]  /*48a0*/  MUFU.TANH R46, R46 ;  /* 0x0000002e002e7308 */ /* 0x000fe20000002400 */
[----:B------:R-:W-:-:S02]  /*48b0*/  ISETP.GT.AND P3, PT, R7, 0x29, PT ;  /* 0x000000290700780c */ /* 0x000fc40003f64270 */
[----:B------:R-:W-:Y:S02]  /*48c0*/  FSEL R85, R62, -INF , P4 ;  /* 0xff8000003e557808 */ /* 0x000fe40002000000 */
[----:B------:R-:W-:Y:S02]  /*48d0*/  FMNMX.FTZ R6, R83, R6, !PT ;  /* 0x0000000653067209 */ /* 0x000fe40007810000 */
[----:B------:R-:W-:Y:S01]  /*48e0*/  ISETP.GT.AND P4, PT, R7, 0x30, PT ;  /* 0x000000300700780c */ /* 0x000fe20003f84270 */
[----:B------:R2:W3:Y:S01]  /*48f0*/  MUFU.TANH R61, R47 ;  /* 0x0000002f003d7308 */ /* 0x0004e20000002400 */
[----:B------:R-:W-:Y:S02]  /*4900*/  FSEL R87, R63, -INF , P3 ;  /* 0xff8000003f577808 */ /* 0x000fe40001800000 */
[----:B------:R-:W-:Y:S02]  /*4910*/  FMNMX.FTZ R6, R85, R6, !PT ;  /* 0x0000000655067209 */ /* 0x000fe40007810000 */
[----:B------:R-:W-:-:S02]  /*4920*/  ISETP.GT.AND P3, PT, R7, 0x31, PT ;  /* 0x000000310700780c */ /* 0x000fc40003f64270 */
[----:B------:R-:W-:Y:S01]  /*4930*/  FSEL R59, R49, -INF , P4 ;  /* 0xff800000313b7808 */ /* 0x000fe20002000000 */
[----:B------:R-:W-:Y:S01]  /*4940*/  MUFU.TANH R13, R13 ;  /* 0x0000000d000d7308 */ /* 0x000fe20000002400 */
[----:B------:R-:W-:Y:S02]  /*4950*/  FMNMX.FTZ R6, R87, R6, !PT ;  /* 0x0000000657067209 */ /* 0x000fe40007810000 */
[----:B------:R-:W-:Y:S02]  /*4960*/  ISETP.GT.AND P4, PT, R7, 0x38, PT ;  /* 0x000000380700780c */ /* 0x000fe40003f84270 */
[----:B0-----:R-:W-:Y:S02]  /*4970*/  FSEL R49, R51, -INF , P3 ;  /* 0xff80000033317808 */ /* 0x001fe40001800000 */
[----:B------:R-:W-:Y:S01]  /*4980*/  ISETP.GT.AND P3, PT, R7, 0x39, PT ;  /* 0x000000390700780c */ /* 0x000fe20003f64270 */
[----:B------:R-:W-:Y:S01]  /*4990*/  MUFU.TANH R20, R20 ;  /* 0x0000001400147308 */ /* 0x000fe20000002400 */
[----:B------:R-:W-:-:S02]  /*49a0*/  ISETP.GT.AND P5, PT, R56, 0x8, PT ;  /* 0x000000083800780c */ /* 0x000fc40003fa4270 */
[----:B-1----:R-:W-:Y:S02]  /*49b0*/  FSEL R43, R55, -INF , P3 ;  /* 0xff800000372b7808 */ /* 0x002fe40001800000 */
[----:B------:R-:W-:-:S03]  /*49c0*/  ISETP.GT.AND P3, PT, R7, 0x41, PT ;  /* 0x000000410700780c */ /* 0x000fc60003f64270 */
[----:B------:R-:W-:Y:S01]  /*49d0*/  MUFU.TANH R15, R15 ;  /* 0x0000000f000f7308 */ /* 0x000fe20000002400 */
[----:B--2---:R-:W-:Y:S01]  /*49e0*/  FSEL R47, R60, -INF , P3 ;  /* 0xff8000003c2f7808 */ /* 0x004fe20001800000 */
[----:B------:R-:W-:Y:S02]  /*49f0*/  WARPGROUP.DEPBAR.LE gsb0, 0x0 ;  /* 0x00008000000079c5 */ /* 0x000fe40000010000 */
[----:B------:R-:W-:Y:S01]  /*4a00*/  WARPGROUP.ARRIVE ;  /* 0x00000000000079c5 */ /* 0x000fe20000000000 */
[----:B------:R-:W-:Y:S01]  /*4a10*/  FMUL.FTZ R34, R34, UR10 ;  /* 0x0000000a22227c20 */ /* 0x000fe20008410000 */
[----:B------:R-:W-:Y:S01]  /*4a20*/  FMUL.FTZ R35, R35, UR10 ;  /* 0x0000000a23237c20 */ /* 0x000fe20008410000 */
[----:B------:R-:W-:Y:S01]  /*4a30*/  FMUL.FTZ R38, R38, UR10 ;  /* 0x0000000a26267c20 */ /* 0x000fe20008410000 */
[----:B------:R-:W-:Y:S01]  /*4a40*/  ISETP.GT.AND P3, PT, R7, 0x49, PT ;  /* 0x000000490700780c */ /* 0x000fe20003f64270 */
[----:B------:R0:W-:Y:S01]  /*4a50*/  MUFU.TANH R58, R34 ;  /* 0x00000022003a7308 */ /* 0x0001e20000002400 */
[----:B------:R-:W-:Y:S01]  /*4a60*/  HGMMA.64x16x16.F32 R24, gdesc[UR4], R24, gsb0 ;  /* 0x00200000041879f0 */ /* 0x000fe20008000818 */
[----:B------:R-:W-:Y:S01]  /*4a70*/  ULDC UR4, c[0x0][0x988] ;  /* 0x0002620000047ab9 */ /* 0x000fe20000000800 */
[----:B------:R-:W-:Y:S01]  /*4a80*/  FMUL.FTZ R33, R33, UR10 ;  /* 0x0000000a21217c20 */ /* 0x000fe20008410000 */
[----:B------:R-:W-:Y:S01]  /*4a90*/  FMUL.FTZ R37, R37, UR10 ;  /* 0x0000000a25257c20 */ /* 0x000fe20008410000 */
[----:B------:R-:W-:Y:S01]  /*4aa0*/  FMUL.FTZ R32, R32, UR10 ;  /* 0x0000000a20207c20 */ /* 0x000fe20008410000 */
[----:B------:R-:W-:Y:S01]  /*4ab0*/  FMUL.FTZ R36, R36, UR10 ;  /* 0x0000000a24247c20 */ /* 0x000fe20008410000 */
[----:B------:R-:W-:Y:S01]  /*4ac0*/  UMOV UR6, UR15 ;  /* 0x0000000f00067c82 */ /* 0x000fe20008000000 */
[----:B------:R1:W2:Y:S01]  /*4ad0*/  MUFU.TANH R62, R35 ;  /* 0x00000023003e7308 */ /* 0x0002a20000002400 */
[----:B0-----:R-:W-:Y:S01]  /*4ae0*/  FMNMX.FTZ R34, R59, R6, !PT ;  /* 0x000000063b227209 */ /* 0x001fe20007810000 */
[----:B------:R-:W-:Y:S01]  /*4af0*/  FMUL.FTZ R6, R39, UR10 ;  /* 0x0000000a27067c20 */ /* 0x000fe20008410000 */
[----:B------:R-:W-:-:S02]  /*4b00*/  UIADD3 UR7, UR37, -0x2, URZ ;  /* 0xfffffffe25077890 */ /* 0x000fc4000fffe03f */
[----:B------:R-:W-:-:S03]  /*4b10*/  FMNMX.FTZ R34, R49, R34, !PT ;  /* 0x0000002231227209 */ /* 0x000fc60007810000 */
[----:B------:R-:W0:Y:S01]  /*4b20*/  MUFU.TANH R63, R6 ;  /* 0x00000006003f7308 */ /* 0x000e220000002400 */
[----:B-1----:R-:W-:Y:S02]  /*4b30*/  FSEL R35, R57, -INF , P4 ;  /* 0xff80000039237808 */ /* 0x002fe40002000000 */
[----:B------:R-:W-:Y:S02]  /*4b40*/  ISETP.GT.AND P4, PT, R7, 0x40, PT ;  /* 0x000000400700780c */ /* 0x000fe40003f84270 */
[----:B------:R-:W-:Y:S02]  /*4b50*/  FMNMX.FTZ R34, R35, R34, !PT ;  /* 0x0000002223227209 */ /* 0x000fe40007810000 */
[----:B------:R-:W-:Y:S01]  /*4b60*/  FSEL R39, R42, -INF , P4 ;  /* 0xff8000002a277808 */ /* 0x000fe20002000000 */
[----:B------:R-:W1:Y:S01]  /*4b70*/  MUFU.TANH R38, R38 ;  /* 0x0000002600267308 */ /* 0x000e620000002400 */
[----:B------:R-:W-:Y:S02]  /*4b80*/  FMNMX.FTZ R34, R43, R34, !PT ;  /* 0x000000222b227209 */ /* 0x000fe40007810000 */
[----:B------:R-:W-:-:S02]  /*4b90*/  ISETP.GT.AND P4, PT, R7, 0x48, PT ;  /* 0x000000480700780c */ /* 0x000fc40003f84270 */
[----:B------:R-:W-:Y:S02]  /*4ba0*/  FMNMX.FTZ R34, R39, R34, !PT ;  /* 0x0000002227227209 */ /* 0x000fe40007810000 */
[----:B---3--:R-:W-:Y:S01]  /*4bb0*/  FSEL R57, R61, -INF , P3 ;  /* 0xff8000003d397808 */ /* 0x008fe20001800000 */
[----:B------:R-:W-:Y:S01]  /*4bc0*/  MUFU.TANH R21, R21 ;  /* 0x0000001500157308 */ /* 0x000fe20000002400 */
[----:B------:R-:W-:Y:S02]  /*4bd0*/  FMNMX.FTZ R34, R47, R34, !PT ;  /* 0x000000222f227209 */ /* 0x000fe40007810000 */
[----:B------:R-:W-:-:S04]  /*4be0*/  ISETP.GT.AND P3, PT, R7, 0x51, PT ;  /* 0x000000510700780c */ /* 0x000fc80003f64270 */
[----:B--2---:R-:W-:Y:S01]  /*4bf0*/  FSEL R51, R62, -INF , P3 ;  /* 0xff8000003e337808 */ /* 0x004fe20001800000 */
[----:B------:R-:W-:Y:S01]  /*4c00*/  MUFU.TANH R48, R48 ;  /* 0x0000003000307308 */ /* 0x000fe20000002400 */
[----:B------:R-:W-:-:S04]  /*4c10*/  ISETP.GT.AND P3, PT, R7, 0x59, PT ;  /* 0x000000590700780c */ /* 0x000fc80003f64270 */
[----:B0-----:R-:W-:Y:S02]  /*4c20*/  FSEL R61, R63, -INF , P3 ;  /* 0xff8000003f3d7808 */ /* 0x001fe40001800000 */
[----:B------:R-:W-:Y:S01]  /*4c30*/  ISETP.GT.AND P3, PT, R7, 0x61, PT ;  /* 0x000000610700780c */ /* 0x000fe20003f64270 */
[----:B------:R-:W-:Y:S01]  /*4c40*/  MUFU.TANH R52, R52 ;  /* 0x0000003400347308 */ /* 0x000fe20000002400 */
[----:B------:R-:W-:Y:S02]  /*4c50*/  WARPGROUP.DEPBAR.LE gsb0, 0x0 ;  /* 0x00008000000079c5 */ /* 0x000fe40000010000 */
[----:B------:R-:W-:Y:S01]  /*4c60*/  FMUL.FTZ R6, R27, UR10 ;  /* 0x0000000a1b067c20 */ /* 0x000fe20008410000 */
[----:B------:R-:W-:Y:S01]  /*4c70*/  FSEL R27, R46, -INF , P4 ;  /* 0xff8000002e1b7808 */ /* 0x000fe20002000000 */
[----:B------:R-:W-:Y:S01]  /*4c80*/  FMUL.FTZ R26, R26, UR10 ;  /* 0x0000000a1a1a7c20 */ /* 0x000fe20008410000 */
[----:B------:R-:W-:Y:S01]  /*4c90*/  ISETP.GT.AND P4, PT, R7, 0x50, PT ;  /* 0x000000500700780c */ /* 0x000fe20003f84270 */
[----:B------:R-:W-:Y:S01]  /*4ca0*/  FMUL.FTZ R30, R30, UR10 ;  /* 0x0000000a1e1e7c20 */ /* 0x000fe20008410000 */
[----:B------:R-:W-:Y:S01]  /*4cb0*/  FMNMX.FTZ R34, R27, R34, !PT ;  /* 0x000000221b227209 */ /* 0x000fe20007810000 */
[----:B------:R0:W2:Y:S01]  /*4cc0*/  MUFU.TANH R89, R6 ;  /* 0x0000000600597308 */ /* 0x0000a20000002400 */
[----:B------:R-:W-:Y:S01]  /*4cd0*/  FSEL R55, R58, -INF , P4 ;  /* 0xff8000003a377808 */ /* 0x000fe20002000000 */
[----:B------:R-:W-:Y:S01]  /*4ce0*/  FMUL.FTZ R24, R24, UR10 ;  /* 0x0000000a18187c20 */ /* 0x000fe20008410000 */
[----:B------:R-:W-:Y:S01]  /*4cf0*/  FMNMX.FTZ R34, R57, R34, !PT ;  /* 0x0000002239227209 */ /* 0x000fe20007810000 */
[----:B------:R-:W-:Y:S01]  /*4d00*/  FMUL.FTZ R25, R25, UR10 ;  /* 0x0000000a19197c20 */ /* 0x000fe20008410000 */
[----:B------:R-:W-:Y:S01]  /*4d10*/  ISETP.GT.AND P4, PT, R7, 0x58, PT ;  /* 0x000000580700780c */ /* 0x000fe20003f84270 */
[----:B------:R-:W-:Y:S01]  /*4d20*/  FMUL.FTZ R29, R29, UR10 ;  /* 0x0000000a1d1d7c20 */ /* 0x000fe20008410000 */
[----:B------:R-:W-:Y:S01]  /*4d30*/  FMNMX.FTZ R34, R55, R34, !PT ;  /* 0x0000002237227209 */ /* 0x000fe20007810000 */
[----:B------:R-:W3:Y:S01]  /*4d40*/  MUFU.TANH R26, R26 ;  /* 0x0000001a001a7308 */ /* 0x000ee20000002400 */
[----:B0-----:R-:W-:Y:S01]  /*4d50*/  FMUL.FTZ R6, R31, UR10 ;  /* 0x0000000a1f067c20 */ /* 0x001fe20008410000 */
[----:B-1----:R-:W-:Y:S01]  /*4d60*/  FSEL R31, R38, -INF , P4 ;  /* 0xff800000261f7808 */ /* 0x002fe20002000000 */
[----:B------:R-:W-:Y:S01]  /*4d70*/  FMUL.FTZ R28, R28, UR10 ;  /* 0x0000000a1c1c7c20 */ /* 0x000fe20008410000 */
[----:B------:R-:W-:Y:S01]  /*4d80*/  FMNMX.FTZ R34, R51, R34, !PT ;  /* 0x0000002233227209 */ /* 0x000fe20007810000 */
[----:B------:R0:W-:Y:S01]  /*4d90*/  @!P1 SYNCS.ARRIVE.TRANS64.RED.A1T0 RZ, [R0+URZ], RZ ;  /* 0x000000ff00ff99a7 */ /* 0x0001e2000810043f */
[----:B------:R-:W-:Y:S01]  /*4da0*/  ISETP.GT.AND P4, PT, R7, 0x60, PT ;  /* 0x000000600700780c */ /* 0x000fe20003f84270 */
[----:B------:R-:W-:Y:S01]  /*4db0*/  @UP0 ULDC UR10, c[0x0][0x450] ;  /* 0x00011400000a0ab9 */ /* 0x000fe20000000800 */
[----:B------:R-:W1:Y:S01]  /*4dc0*/  MUFU.TANH R30, R30 ;  /* 0x0000001e001e7308 */ /* 0x000e620000002400 */
[----:B------:R-:W-:-:S02]  /*4dd0*/  FMNMX.FTZ R34, R31, R34, !PT ;  /* 0x000000221f227209 */ /* 0x000fc40007810000 */
[----:B--2---:R-:W-:Y:S02]  /*4de0*/  FSEL R89, R89, -INF , P3 ;  /* 0xff80000059597808 */ /* 0x004fe40001800000 */
[----:B------:R-:W-:Y:S02]  /*4df0*/  FMNMX.FTZ R34, R61, R34, !PT ;  /* 0x000000223d227209 */ /* 0x000fe40007810000 */
[C---:B------:R-:W-:Y:S01]  /*4e00*/  ISETP.GT.AND P3, PT, R7.reuse, 0x69, PT ;  /* 0x000000690700780c */ /* 0x040fe20003f64270 */
[----:B------:R-:W2:Y:S01]  /*4e10*/  MUFU.TANH R6, R6 ;  /* 0x0000000600067308 */ /* 0x000ea20000002400 */
[----:B---3--:R-:W-:Y:S02]  /*4e20*/  FSEL R63, R26, -INF , P4 ;  /* 0xff8000001a3f7808 */ /* 0x008fe40002000000 */
[----:B------:R-:W-:Y:S02]  /*4e30*/  ISETP.GT.AND P4, PT, R7, 0x68, PT ;  /* 0x000000680700780c */ /* 0x000fe40003f84270 */
[----:B------:R-:W-:-:S03]  /*4e40*/  FMNMX.FTZ R34, R63, R34, !PT ;  /* 0x000000223f227209 */ /* 0x000fc60007810000 */
[----:B------:R3:W-:Y:S01]  /*4e50*/  MUFU.TANH R58, R24 ;  /* 0x00000018003a7308 */ /* 0x0007e20000002400 */
[----:B-1----:R-:W-:Y:S02]  /*4e60*/  FSEL R91, R30, -INF , P4 ;  /* 0xff8000001e5b7808 */ /* 0x002fe40002000000 */
[----:B------:R-:W-:Y:S02]  /*4e70*/  FMNMX.FTZ R34, R89, R34, !PT ;  /* 0x0000002259227209 */ /* 0x000fe40007810000 */
[----:B------:R-:W-:Y:S02]  /*4e80*/  ISETP.GT.AND P4, PT, R56, 0x1, PT ;  /* 0x000000013800780c */ /* 0x000fe40003f84270 */
[----:B------:R-:W-:Y:S01]  /*4e90*/  FMNMX.FTZ R34, R91, R34, !PT ;  /* 0x000000225b227209 */ /* 0x000fe20007810000 */
[----:B------:R1:W-:Y:S01]  /*4ea0*/  MUFU.TANH R60, R25 ;  /* 0x00000019003c7308 */ /* 0x0003e20000002400 */
[----:B--2---:R-:W-:Y:S02]  /*4eb0*/  FSEL R93, R6, -INF , P3 ;  /* 0xff800000065d7808 */ /* 0x004fe40001800000 */
[----:B---3--:R-:W-:-:S02]  /*4ec0*/  FSEL R24, R2, -INF , P4 ;  /* 0xff80000002187808 */ /* 0x008fc40002000000 */
[----:B------:R-:W-:Y:S02]  /*4ed0*/  FMNMX.FTZ R34, R93, R34, !PT ;  /* 0x000000225d227209 */ /* 0x000fe40007810000 */
[----:B------:R-:W-:Y:S01]  /*4ee0*/  ISETP.GT.AND P4, PT, R56, 0x10, PT ;  /* 0x000000103800780c */ /* 0x000fe20003f84270 */
[----:B------:R-:W-:Y:S01]  /*4ef0*/  MUFU.TANH R50, R29 ;  /* 0x0000001d00327308 */ /* 0x000fe20000002400 */
[----:B-1----:R-:W-:Y:S01]  /*4f00*/  FSEL R25, R8, -INF , P5 ;  /* 0xff80000008197808 */ /* 0x002fe20002800000 */
[----:B------:R-:W1:Y:S06]  /*4f10*/  SHFL.BFLY PT, R7, R34, 0x2, 0x1f ;  /* 0x0c401f0022077f89 */ /* 0x000e6c00000e0000 */
[----:B------:R-:W-:Y:S08]  /*4f20*/  MUFU.TANH R46, R37 ;  /* 0x00000025002e7308 */ /* 0x000ff00000002400 */
[----:B------:R-:W-:Y:S08]  /*4f30*/  MUFU.TANH R38, R41 ;  /* 0x0000002900267308 */ /* 0x000ff00000002400 */
[----:B------:R-:W-:Y:S01]  /*4f40*/  MUFU.TANH R42, R45 ;  /* 0x0000002d002a7308 */ /* 0x000fe20000002400 */
[----:B-1----:R-:W-:-:S05]  /*4f50*/  FMNMX.FTZ R6, R34, R7, !PT ;  /* 0x0000000722067209 */ /* 0x002fca0007810000 */
[----:B------:R-:W1:Y:S02]  /*4f60*/  SHFL.BFLY PT, R7, R6, 0x1, 0x1f ;  /* 0x0c201f0006077f89 */ /* 0x000e6400000e0000 */
[----:B------:R2:W-:Y:S08]  /*4f70*/  MUFU.TANH R34, R33 ;  /* 0x0000002100227308 */ /* 0x0005f00000002400 */
[----:B------:R3:W4:Y:S01]  /*4f80*/  MUFU.TANH R30, R53 ;  /* 0x00000035001e7308 */ /* 0x0007220000002400 */
[----:B--2---:R-:W-:-:S02]  /*4f90*/  FSEL R33, R10, -INF , P4 ;  /* 0xff8000000a217808 */ /* 0x004fc40002000000 */
[----:B------:R-:W-:-:S04]  /*4fa0*/  ISETP.GT.AND P4, PT, R56, 0x18, PT ;  /* 0x000000183800780c */ /* 0x000fc80003f84270 */
[----:B------:R-:W-:Y:S01]  /*4fb0*/  FSEL R37, R12, -INF , P4 ;  /* 0xff8000000c257808 */ /* 0x000fe20002000000 */
[----:B------:R-:W2:Y:S01]  /*4fc0*/  MUFU.TANH R40, R40 ;  /* 0x0000002800287308 */ /* 0x000ea20000002400 */
[----:B------:R-:W-:-:S04]  /*4fd0*/  ISETP.GT.AND P4, PT, R56, 0x20, PT ;  /* 0x000000203800780c */ /* 0x000fc80003f84270 */
[----:B------:R-:W-:Y:S02]  /*4fe0*/  FSEL R41, R14, -INF , P4 ;  /* 0xff8000000e297808 */ /* 0x000fe40002000000 */
[----:B-1----:R-:W-:Y:S01]  /*4ff0*/  FMNMX.FTZ R7, R6, R7, !PT ;  /* 0x0000000706077209 */ /* 0x002fe20007810000 */
[----:B------:R-:W-:Y:S01]  /*5000*/  IMAD.U32 R6, RZ, RZ, UR4 ;  /* 0x00000004ff067e24 */ /* 0x000fe2000f8e00ff */
[----:B------:R-:W-:Y:S01]  /*5010*/  ISETP.GT.AND P4, PT, R56, 0x28, PT ;  /* 0x000000283800780c */ /* 0x000fe20003f84270 */
[----:B------:R-:W1:Y:S01]  /*5020*/  MUFU.TANH R44, R44 ;  /* 0x0000002c002c7308 */ /* 0x000e620000002400 */
[C---:B------:R-:W-:Y:S01]  /*5030*/  FSETP.NEU.FTZ.AND P3, PT, R7.reuse, -INF , PT ;  /* 0xff8000000700780b */ /* 0x040fe20003f7d000 */
[-C--:B------:R-:W-:Y:S01]  /*5040*/  FMUL.FTZ R26, R7, R6.reuse ;  /* 0x00000006071a7220 */ /* 0x080fe20000410000 */
[----:B------:R-:W-:Y:S01]  /*5050*/  FSEL R45, R20, -INF , P4 ;  /* 0xff800000142d7808 */ /* 0x000fe20002000000 */
[----:B------:R-:W-:Y:S01]  /*5060*/  @UP0 ULDC UR4, c[0x0][0x44c] ;  /* 0x0001130000040ab9 */ /* 0x000fe20000000800 */
[----:B------:R-:W-:Y:S01]  /*5070*/  ISETP.GT.AND P4, PT, R56, 0x30, PT ;  /* 0x000000303800780c */ /* 0x000fe20003f84270 */
[----:B------:R-:W-:Y:S01]  /*5080*/  UIMAD.WIDE.U32 UR4, UR15, UR4, URZ ;  /* 0x000000040f0472a5 */ /* 0x000fe2000f8e003f */
[----:B------:R-:W-:Y:S01]  /*5090*/  FSEL R26, R26, RZ, P3 ;  /* 0x000000ff1a1a7208 */ /* 0x000fe20001800000 */
[----:B------:R-:W5:Y:S01]  /*50a0*/  MUFU.TANH R32, R32 ;  /* 0x0000002000207308 */ /* 0x000f620000002400 */
[C---:B------:R-:W-:Y:S01]  /*50b0*/  ISETP.GT.AND P3, PT, R56.reuse, RZ, PT ;  /* 0x000000ff3800720c */ /* 0x040fe20003f64270 */
[----:B------:R-:W-:Y:S01]  /*50c0*/  @UP0 USHF.R.U32.HI UR6, URZ, UR10, UR5 ;  /* 0x0000000a3f060299 */ /* 0x000fe20008011605 */
[----:B------:R-:W-:Y:S01]  /*50d0*/  FSEL R21, R21, -INF , P4 ;  /* 0xff80000015157808 */ /* 0x000fe20002000000 */
[-CC-:B------:R-:W-:Y:S01]  /*50e0*/  FFMA.FTZ R201, R67, R6.reuse, -R26.reuse ;  /* 0x0000000643c97223 */ /* 0x180fe2000001081a */
[----:B------:R-:W-:Y:S01]  /*50f0*/  FSEL R3, R3, -INF , P3 ;  /* 0xff80000003037808 */ /* 0x000fe20001800000 */
[--C-:B------:R-:W-:Y:S01]  /*5100*/  FFMA.FTZ R203, R69, R6, -R26.reuse ;  /* 0x0000000645cb7223 */ /* 0x100fe2000001081a */
[----:B------:R-:W-:Y:S01]  /*5110*/  ISETP.GT.AND P3, PT, R56, 0x9, PT ;  /* 0x000000093800780c */ /* 0x000fe20003f64270 */
[----:B------:R-:W0:Y:S01]  /*5120*/  MUFU.TANH R36, R36 ;  /* 0x0000002400247308 */ /* 0x000e220000002400 */
        /* <DEDUP_REMOVED lines=9> */
[--C-:B------:R-:W-:Y:S01]  /*51c0*/  FFMA.FTZ R12, R79, R6, -R26.reuse ;  /* 0x000000064f0c7223 */ /* 0x100fe2000001081a */
[----:B------:R-:W-:Y:S01]  /*51d0*/  FSEL R9, R9, -INF , P3 ;  /* 0xff80000009097808 */ /* 0x000fe20001800000 */
[----:B------:R-:W0:Y:S01]  /*51e0*/  MUFU.TANH R62, R28 ;  /* 0x0000001c003e7308 */ /* 0x000e220000002400 */
[----:B------:R-:W-:Y:S01]  /*51f0*/  FMNMX.FTZ R8, R33, R8, !PT ;  /* 0x0000000821087209 */ /* 0x000fe20007810000 */
        /* <DEDUP_REMOVED lines=8> */
[--C-:B------:R-:W-:Y:S01]  /*5280*/  FFMA.FTZ R20, R59, R6, -R26.reuse ;  /* 0x000000063b147223 */ /* 0x100fe2000001081a */
[----:B------:R-:W-:Y:S01]  /*5290*/  ISETP.GT.AND P3, PT, R56, 0x21, PT ;  /* 0x000000213800780c */ /* 0x000fe20003f64270 */
[----:B------:R0:W-:Y:S01]  /*52a0*/  MUFU.EX2 R28, R87 ;  /* 0x00000057001c7308 */ /* 0x0001e20000000800 */
[----:B------:R-:W-:Y:S01]  /*52b0*/  FMNMX.FTZ R8, R11, R8, !PT ;  /* 0x000000080b087209 */ /* 0x000fe20007810000 */
[-CC-:B------:R-:W-:Y:S01]  /*52c0*/  FFMA.FTZ R2, R54, R6.reuse, -R26.reuse ;  /* 0x0000000636027223 */ /* 0x180fe2000001081a */
[----:B------:R-:W-:Y:S01]  /*52d0*/  FSEL R13, R13, -INF , P3 ;  /* 0xff8000000d0d7808 */ /* 0x000fe20001800000 */
[--C-:B------:R-:W-:Y:S01]  /*52e0*/  FFMA.FTZ R27, R27, R6, -R26.reuse ;  /* 0x000000061b1b7223 */ /* 0x100fe2000001081a */
[----:B------:R-:W-:Y:S01]  /*52f0*/  FMNMX.FTZ R8, R41, R8, !PT ;  /* 0x0000000829087209 */ /* 0x000fe20007810000 */
[--C-:B------:R-:W-:Y:S01]  /*5300*/  FFMA.FTZ R43, R43, R6, -R26.reuse ;  /* 0x000000062b2b7223 */ /* 0x100fe2000001081a */
[C---:B------:R-:W-:Y:S01]  /*5310*/  ISETP.GT.AND P3, PT, R56.reuse, 0x29, PT ;  /* 0x000000293800780c */ /* 0x040fe20003f64270 */
[----:B------:R-:W-:Y:S01]  /*5320*/  MUFU.EX2 R189, R20 ;  /* 0x0000001400bd7308 */ /* 0x000fe20000000800 */
        /* <DEDUP_REMOVED lines=10> */
[----:B------:R-:W-:Y:S01]  /*53d0*/  ISETP.GT.AND P4, PT, R56, 0x38, PT ;  /* 0x000000383800780c */ /* 0x000fe20003f84270 */
[-CC-:B------:R-:W-:Y:S01]  /*53e0*/  FFMA.FTZ R51, R51, R6.reuse, -R26.reuse ;  /* 0x0000000633337223 */ /* 0x180fe2000001081a */
[----:B---3--:R-:W-:Y:S01]  /*53f0*/  FSEL R53, R48, -INF , P3 ;  /* 0xff80000030357808 */ /* 0x008fe20001800000 */
[--C-:B------:R-:W-:Y:S01]  /*5400*/  FFMA.FTZ R31, R31, R6, -R26.reuse ;  /* 0x000000061f1f7223 */ /* 0x100fe2000001081a */
[----:B------:R-:W-:Y:S01]  /*5410*/  FMNMX.FTZ R8, R21, R8, !PT ;  /* 0x0000000815087209 */ /* 0x000fe20007810000 */
[----:B------:R-:W-:Y:S01]  /*5420*/  MUFU.EX2 R2, R2 ;  /* 0x0000000200027308 */ /* 0x000fe20000000800 */
[----:B------:R-:W-:Y:S01]  /*5430*/  ISETP.GT.AND P3, PT, R56, 0x39, PT ;  /* 0x000000393800780c */ /* 0x000fe20003f64270 */
[-CC-:B------:R-:W-:Y:S01]  /*5440*/  FFMA.FTZ R61, R61, R6.reuse, -R26.reuse ;  /* 0x000000063d3d7223 */ /* 0x180fe2000001081a */
[----:B------:R-:W-:Y:S01]  /*5450*/  FSEL R65, R52, -INF , P4 ;  /* 0xff80000034417808 */ /* 0x000fe20002000000 */
[--C-:B------:R-:W-:Y:S01]  /*5460*/  FFMA.FTZ R63, R63, R6, -R26.reuse ;  /* 0x000000063f3f7223 */ /* 0x100fe2000001081a */
[----:B------:R-:W-:Y:S01]  /*5470*/  FMNMX.FTZ R8, R53, R8, !PT ;  /* 0x0000000835087209 */ /* 0x000fe20007810000 */
[----:B------:R-:W-:Y:S01]  /*5480*/  UIADD3 UR5, UR6, UR11, -UR14 ;  /* 0x0000000b06057290 */ /* 0x000fe2000fffe80e */
[----:B------:R-:W-:Y:S01]  /*5490*/  ISETP.GT.AND P4, PT, R56, 0x40, PT ;  /* 0x000000403800780c */ /* 0x000fe20003f84270 */
[----:B------:R-:W-:Y:S01]  /*54a0*/  MUFU.EX2 R203, R203 ;  /* 0x000000cb00cb7308 */ /* 0x000fe20000000800 */
[----:B----4-:R-:W-:Y:S01]  /*54b0*/  FSEL R67, R30, -INF , P3 ;  /* 0xff8000001e437808 */ /* 0x010fe20001800000 */
[--C-:B------:R-:W-:Y:S01]  /*54c0*/  FFMA.FTZ R30, R49, R6, -R26.reuse ;  /* 0x00000006311e7223 */ /* 0x100fe2000001081a */
[----:B------:R-:W-:Y:S01]  /*54d0*/  FMNMX.FTZ R8, R65, R8, !PT ;  /* 0x0000000841087209 */ /* 0x000fe20007810000 */
[----:B------:R-:W-:Y:S01]  /*54e0*/  UMOV UR4, URZ ;  /* 0x0000003f00047c82 */ /* 0x000fe20008000000 */
[----:B------:R-:W-:Y:S01]  /*54f0*/  ISETP.GT.AND P3, PT, R56, 0x41, PT ;  /* 0x000000413800780c */ /* 0x000fe20003f64270 */
[--C-:B------:R-:W-:Y:S01]  /*5500*/  FFMA.FTZ R89, R89, R6, -R26.reuse ;  /* 0x0000000659597223 */ /* 0x100fe2000001081a */
[----:B--2---:R-:W-:Y:S01]  /*5510*/  FSEL R69, R40, -INF , P4 ;  /* 0xff80000028457808 */ /* 0x004fe20002000000 */
[----:B------:R-:W-:Y:S01]  /*5520*/  MUFU.EX2 R4, R4 ;  /* 0x0000000400047308 */ /* 0x000fe20000000800 */
[----:B------:R-:W-:Y:S01]  /*5530*/  FMNMX.FTZ R8, R67, R8, !PT ;  /* 0x0000000843087209 */ /* 0x000fe20007810000 */
[----:B------:R-:W-:Y:S01]  /*5540*/  UIMAD.WIDE UR4, UR5, -0x6db6db6d, UR4 ;  /* 0x92492493050478a5 */ /* 0x000fe2000f8e0204 */
[----:B------:R-:W-:Y:S01]  /*5550*/  ISETP.GT.AND P4, PT, R56, 0x48, PT ;  /* 0x000000483800780c */ /* 0x000fe20003f84270 */
[----:B------:R-:W-:Y:S01]  /*5560*/  FFMA.FTZ R91, R91, R6, -R26 ;  /* 0x000000065b5b7223 */ /* 0x000fe2000001081a */
[----:B------:R-:W-:Y:S01]  /*5570*/  FSEL R71, R38, -INF , P3 ;  /* 0xff80000026477808 */ /* 0x000fe20001800000 */
[----:B------:R-:W-:Y:S01]  /*5580*/  USHF.R.U32.HI UR4, URZ, 0x1f, UR5 ;  /* 0x0000001f3f047899 */ /* 0x000fe20008011605 */
[----:B------:R-:W-:Y:S01]  /*5590*/  FMNMX.FTZ R8, R69, R8, !PT ;  /* 0x0000000845087209 */ /* 0x000fe20007810000 */
[----:B------:R-:W-:Y:S01]  /*55a0*/  MUFU.EX2 R197, R197 ;  /* 0x000000c500c57308 */ /* 0x000fe20000000800 */
[----:B------:R-:W-:Y:S01]  /*55b0*/  ISETP.GT.AND P3, PT, R56, 0x49, PT ;  /* 0x000000493800780c */ /* 0x000fe20003f64270 */
[----:B------:R-:W-:Y:S01]  /*55c0*/  ULEA.HI.SX32 UR4, UR5, UR4, 0x1a ;  /* 0x0000000405047291 */ /* 0x000fe2000f8fd23f */
[----:B-1----:R-:W-:-:S02]  /*55d0*/  FSEL R73, R44, -INF , P4 ;  /* 0xff8000002c497808 */ /* 0x002fc40002000000 */
[----:B------:R-:W-:Y:S01]  /*55e0*/  FMNMX.FTZ R8, R71, R8, !PT ;  /* 0x0000000847087209 */ /* 0x000fe20007810000 */
[----:B------:R-:W-:Y:S01]  /*55f0*/  UISETP.LT.AND UP1, UPT, URZ, UR4, UPT ;  /* 0x000000043f00728c */ /* 0x000fe2000bf21270 */
[----:B------:R-:W-:Y:S01]  /*5600*/  ISETP.GT.AND P4, PT, R56, 0x50, PT ;  /* 0x000000503800780c */ /* 0x000fe20003f84270 */
[----:B------:R-:W-:Y:S01]  /*5610*/  MUFU.EX2 R187, R27 ;  /* 0x0000001b00bb7308 */ /* 0x000fe20000000800 */
[----:B------:R-:W-:Y:S01]  /*5620*/  FSEL R75, R42, -INF , P3 ;  /* 0xff8000002a4b7808 */ /* 0x000fe20001800000 */
[----:B------:R-:W-:Y:S01]  /*5630*/  USEL UR61, URZ, UR4, !UP1 ;  /* 0x000000043f3d7287 */ /* 0x000fe2000c800000 */
[----:B------:R-:W-:Y:S02]  /*5640*/  FMNMX.FTZ R8, R73, R8, !PT ;  /* 0x0000000849087209 */ /* 0x000fe40007810000 */
[----:B------:R-:W-:Y:S01]  /*5650*/  ISETP.GT.AND P3, PT, R56, 0x51, PT ;  /* 0x000000513800780c */ /* 0x000fe20003f64270 */
[----:B------:R-:W-:Y:S01]  /*5660*/  UISETP.GE.AND UP1, UPT, UR7, UR61, UPT ;  /* 0x0000003d0700728c */ /* 0x000fe2000bf26270 */
[----:B-----5:R-:W-:Y:S01]  /*5670*/  FSEL R77, R32, -INF , P4 ;  /* 0xff800000204d7808 */ /* 0x020fe20002000000 */
[--C-:B------:R-:W-:Y:S01]  /*5680*/  FFMA.FTZ R32, R35, R6, -R26.reuse ;  /* 0x0000000623207223 */ /* 0x100fe2000001081a */
[----:B------:R-:W-:Y:S01]  /*5690*/  FMNMX.FTZ R8, R75, R8, !PT ;  /* 0x000000084b087209 */ /* 0x000fe20007810000 */
[----:B------:R-:W-:Y:S01]  /*56a0*/  MUFU.EX2 R10, R10 ;  /* 0x0000000a000a7308 */ /* 0x000fe20000000800 */
[----:B------:R-:W-:Y:S01]  /*56b0*/  ISETP.GT.AND P4, PT, R56, 0x58, PT ;  /* 0x000000583800780c */ /* 0x000fe20003f84270 */
[----:B------:R-:W-:Y:S01]  /*56c0*/  FFMA.FTZ R26, R93, R6, -R26 ;  /* 0x000000065d1a7223 */ /* 0x000fe2000001081a */
[----:B------:R-:W-:-:S02]  /*56d0*/  FSEL R79, R34, -INF , P3 ;  /* 0xff800000224f7808 */ /* 0x000fc40001800000 */
[----:B------:R-:W-:Y:S02]  /*56e0*/  CS2R R92, SRZ ;  /* 0x00000000005c7805 */ /* 0x000fe4000001ff00 */
[----:B------:R-:W-:Y:S02]  /*56f0*/  FMNMX.FTZ R8, R77, R8, !PT ;  /* 0x000000084d087209 */ /* 0x000fe40007810000 */
[----:B------:R-:W-:Y:S01]  /*5700*/  ISETP.GT.AND P3, PT, R56, 0x59, PT ;  /* 0x000000593800780c */ /* 0x000fe20003f64270 */
[----:B------:R-:W-:Y:S01]  /*5710*/  MUFU.EX2 R199, R199 ;  /* 0x000000c700c77308 */ /* 0x000fe20000000800 */
[----:B0-----:R-:W-:Y:S02]  /*5720*/  FSEL R81, R36, -INF , P4 ;  /* 0xff80000024517808 */ /* 0x001fe40002000000 */
[----:B------:R-:W-:Y:S02]  /*5730*/  FMNMX.FTZ R8, R79, R8, !PT ;  /* 0x000000084f087209 */ /* 0x000fe40007810000 */
[----:B------:R-:W-:-:S02]  /*5740*/  ISETP.GT.AND P4, PT, R56, 0x60, PT ;  /* 0x000000603800780c */ /* 0x000fc40003f84270 */
[----:B------:R-:W-:Y:S01]  /*5750*/  FSEL R83, R46, -INF , P3 ;  /* 0xff8000002e537808 */ /* 0x000fe20001800000 */
[----:B------:R-:W-:Y:S01]  /*5760*/  MUFU.EX2 R12, R12 ;  /* 0x0000000c000c7308 */ /* 0x000fe20000000800 */
[----:B------:R-:W-:Y:S02]  /*5770*/  FMNMX.FTZ R8, R81, R8, !PT ;  /* 0x0000000851087209 */ /* 0x000fe40007810000 */
[----:B------:R-:W-:Y:S02]  /*5780*/  ISETP.GT.AND P3, PT, R56, 0x61, PT ;  /* 0x000000613800780c */ /* 0x000fe40003f64270 */
[----:B------:R-:W-:Y:S02]  /*5790*/  FSEL R85, R58, -INF , P4 ;  /* 0xff8000003a557808 */ /* 0x000fe40002000000 */
[----:B------:R-:W-:Y:S01]  /*57a0*/  FMNMX.FTZ R8, R83, R8, !PT ;  /* 0x0000000853087209 */ /* 0x000fe20007810000 */
[----:B------:R-:W-:Y:S01]  /*57b0*/  MUFU.EX2 R193, R193 ;  /* 0x000000c100c17308 */ /* 0x000fe20000000800 */
[----:B------:R-:W-:-:S02]  /*57c0*/  ISETP.GT.AND P4, PT, R56, 0x68, PT ;  /* 0x000000683800780c */ /* 0x000fc40003f84270 */
[----:B------:R-:W-:Y:S02]  /*57d0*/  FSEL R59, R60, -INF , P3 ;  /* 0xff8000003c3b7808 */ /* 0x000fe40001800000 */
[----:B------:R-:W-:Y:S02]  /*57e0*/  FMNMX.FTZ R8, R85, R8, !PT ;  /* 0x0000000855087209 */ /* 0x000fe40007810000 */
[----:B------:R-:W-:Y:S01]  /*57f0*/  ISETP.GT.AND P3, PT, R56, 0x69, PT ;  /* 0x000000693800780c */ /* 0x000fe20003f64270 */
[----:B------:R-:W-:Y:S01]  /*5800*/  MUFU.EX2 R14, R14 ;  /* 0x0000000e000e7308 */ /* 0x000fe20000000800 */
[----:B------:R-:W-:Y:S02]  /*5810*/  FSEL R87, R62, -INF , P4 ;  /* 0xff8000003e577808 */ /* 0x000fe40002000000 */
[----:B------:R-:W-:Y:S02]  /*5820*/  FMNMX.FTZ R8, R59, R8, !PT ;  /* 0x000000083b087209 */ /* 0x000fe40007810000 */
[----:B------:R-:W-:-:S02]  /*5830*/  FSEL R49, R50, -INF , P3 ;  /* 0xff80000032317808 */ /* 0x000fc40001800000 */
[----:B------:R-:W-:Y:S01]  /*5840*/  FMNMX.FTZ R8, R87, R8, !PT ;  /* 0x0000000857087209 */ /* 0x000fe20007810000 */
[----:B------:R-:W-:Y:S03]  /*5850*/  MUFU.EX2 R195, R195 ;  /* 0x000000c300c37308 */ /* 0x000fe60000000800 */
[----:B------:R-:W-:-:S05]  /*5860*/  FMNMX.FTZ R8, R49, R8, !PT ;  /* 0x0000000831087209 */ /* 0x000fca0007810000 */
[----:B------:R-:W0:Y:S01]  /*5870*/  SHFL.BFLY PT, R35, R8, 0x2, 0x1f ;  /* 0x0c401f0008237f89 */ /* 0x000e2200000e0000 */
[----:B------:R-:W-:Y:S08]  /*5880*/  MUFU.EX2 R30, R30 ;  /* 0x0000001e001e7308 */ /* 0x000ff00000000800 */
[----:B------:R-:W-:Y:S08]  /*5890*/  MUFU.EX2 R32, R32 ;  /* 0x0000002000207308 */ /* 0x000ff00000000800 */
[----:B------:R-:W1:Y:S01]  /*58a0*/  MUFU.EX2 R43, R43 ;  /* 0x0000002b002b7308 */ /* 0x000e620000000800 */
[----:B0-----:R-:W-:-:S07]  /*58b0*/  FMNMX.FTZ R35, R8, R35, !PT ;  /* 0x0000002308237209 */ /* 0x001fce0007810000 */
[----:B------:R-:W-:Y:S01]  /*58c0*/  MUFU.EX2 R39, R39 ;  /* 0x0000002700277308 */ /* 0x000fe20000000800 */
[----:B------:R-:W0:Y:S07]  /*58d0*/  SHFL.BFLY PT, R8, R35, 0x1, 0x1f ;  /* 0x0c201f0023087f89 */ /* 0x000e2e00000e0000 */
[----:B------:R2:W3:Y:S01]  /*58e0*/  MUFU.EX2 R34, R47 ;  /* 0x0000002f00227308 */ /* 0x0004e20000000800 */
[----:B-1----:R-:W-:-:S07]  /*58f0*/  F2FP.F16.F32.PACK_AB R191, R43, R32 ;  /* 0x000000202bbf723e */ /* 0x002fce00000000ff */
[----:B------:R1:W-:Y:S01]  /*5900*/  MUFU.EX2 R36, R57 ;  /* 0x0000003900247308 */ /* 0x0003e20000000800 */
[----:B--2---:R-:W-:-:S07]  /*5910*/  CS2R R46, SRZ ;  /* 0x00000000002e7805 */ /* 0x004fce000001ff00 */
[----:B------:R-:W-:Y:S01]  /*5920*/  MUFU.EX2 R55, R55 ;  /* 0x0000003700377308 */ /* 0x000fe20000000800 */
[----:B---3--:R-:W-:Y:S02]  /*5930*/  F2FP.F16.F32.PACK_AB R185, R34, R39 ;  /* 0x0000002722b9723e */ /* 0x008fe400000000ff */
[----:B-1----:R-:W-:Y:S02]  /*5940*/  CS2R R56, SRZ ;  /* 0x0000000000387805 */ /* 0x002fe4000001ff00 */
        /* <DEDUP_REMOVED lines=22> */
[----:B------:R0:W1:Y:S01]  /*5ab0*/  MUFU.EX2 R27, R24 ;  /* 0x00000018001b7308 */ /* 0x0000620000000800 */
[-CC-:B------:R-:W-:Y:S01]  /*5ac0*/  FFMA.FTZ R65, R65, R6.reuse, -R20.reuse ;  /* 0x0000000641417223 */ /* 0x180fe20000010814 */
[-CC-:B------:R-:W-:Y:S01]  /*5ad0*/  FFMA.FTZ R67, R67, R6.reuse, -R20.reuse ;  /* 0x0000000643437223 */ /* 0x180fe20000010814 */
[-CC-:B------:R-:W-:Y:S01]  /*5ae0*/  FFMA.FTZ R69, R69, R6.reuse, -R20.reuse ;  /* 0x0000000645457223 */ /* 0x180fe20000010814 */
[-CC-:B------:R-:W-:Y:S01]  /*5af0*/  FFMA.FTZ R71, R71, R6.reuse, -R20.reuse ;  /* 0x0000000647477223 */ /* 0x180fe20000010814 */
[-CC-:B------:R-:W-:Y:S01]  /*5b00*/  FFMA.FTZ R73, R73, R6.reuse, -R20.reuse ;  /* 0x0000000649497223 */ /* 0x180fe20000010814 */
[-CC-:B------:R-:W-:Y:S01]  /*5b10*/  FFMA.FTZ R75, R75, R6.reuse, -R20.reuse ;  /* 0x000000064b4b7223 */ /* 0x180fe20000010814 */
[-C--:B------:R-:W-:Y:S01]  /*5b20*/  FFMA.FTZ R77, R77, R6.reuse, -R20 ;  /* 0x000000064d4d7223 */ /* 0x080fe20000010814 */
[----:B------:R-:W2:Y:S01]  /*5b30*/  MUFU.EX2 R25, R25 ;  /* 0x0000001900197308 */ /* 0x000ea20000000800 */
[----:B0-----:R-:W-:Y:S01]  /*5b40*/  FADD.FTZ R24, R201, R2 ;  /* 0x00000002c9187221 */ /* 0x001fe20000010000 */
[----:B------:R-:W-:Y:S01]  /*5b50*/  F2FP.F16.F32.PACK_AB R201, R2, R201 ;  /* 0x000000c902c9723e */ /* 0x000fe200000000ff */
        /* <DEDUP_REMOVED lines=9> */
[----:B------:R-:W-:Y:S01]  /*5bf0*/  FFMA.FTZ R20, R49, R6, -R20 ;  /* 0x0000000631147223 */ /* 0x000fe20000010814 */
[----:B------:R-:W-:Y:S01]  /*5c00*/  FADD.FTZ R3, R197, R24 ;  /* 0x00000018c5037221 */ /* 0x000fe20000010000 */
[----:B-1----:R-:W-:Y:S01]  /*5c10*/  FADD.FTZ R24, R200, R27 ;  /* 0x0000001bc8187221 */ /* 0x002fe20000010000 */
[----:B------:R-:W-:Y:S01]  /*5c20*/  F2FP.F16.F32.PACK_AB R203, R4, R203 ;  /* 0x000000cb04cb723e */ /* 0x000fe200000000ff */
[----:B------:R-:W1:Y:S01]  /*5c30*/  MUFU.EX2 R33, R33 ;  /* 0x0000002100217308 */ /* 0x000e620000000800 */
[----:B------:R-:W-:Y:S01]  /*5c40*/  FADD.FTZ R44, R10, R3 ;  /* 0x000000030a2c7221 */ /* 0x000fe20000010000 */
[----:B--2---:R-:W-:Y:S01]  /*5c50*/  FADD.FTZ R3, R25, R24 ;  /* 0x0000001819037221 */ /* 0x004fe20000010000 */
[----:B------:R-:W-:-:S02]  /*5c60*/  F2FP.F16.F32.PACK_AB R181, R38, R55 ;  /* 0x0000003726b5723e */ /* 0x000fc400000000ff */
[----:B------:R-:W-:Y:S02]  /*5c70*/  CS2R R50, SRZ ;  /* 0x0000000000327805 */ /* 0x000fe4000001ff00 */
[----:B------:R-:W-:Y:S02]  /*5c80*/  F2FP.F16.F32.PACK_AB R200, R27, R200 ;  /* 0x000000c81bc8723e */ /* 0x000fe400000000ff */
[----:B------:R-:W-:Y:S02]  /*5c90*/  CS2R R48, SRZ ;  /* 0x0000000000307805 */ /* 0x000fe4000001ff00 */
[----:B------:R-:W-:Y:S01]  /*5ca0*/  F2FP.F16.F32.PACK_AB R197, R10, R197 ;  /* 0x000000c50ac5723e */ /* 0x000fe200000000ff */
[----:B------:R2:W3:Y:S01]  /*5cb0*/  MUFU.EX2 R196, R9 ;  /* 0x0000000900c47308 */ /* 0x0004e20000000800 */
[C---:B0-----:R-:W-:Y:S01]  /*5cc0*/  FADD.FTZ R24, R202.reuse, R3 ;  /* 0x00000003ca187221 */ /* 0x041fe20000010000 */
[----:B------:R-:W-:-:S06]  /*5cd0*/  F2FP.F16.F32.PACK_AB R202, R202, R25 ;  /* 0x00000019caca723e */ /* 0x000fcc00000000ff */
[----:B------:R-:W0:Y:S01]  /*5ce0*/  MUFU.EX2 R37, R37 ;  /* 0x0000002500257308 */ /* 0x000e220000000800 */
[----:B--2---:R-:W-:Y:S01]  /*5cf0*/  FADD.FTZ R9, R199, R44 ;  /* 0x0000002cc7097221 */ /* 0x004fe20000010000 */
[----:B-1----:R-:W-:Y:S01]  /*5d00*/  FADD.FTZ R3, R33, R24 ;  /* 0x0000001821037221 */ /* 0x002fe20000010000 */
[C---:B------:R-:W-:Y:S02]  /*5d10*/  F2FP.F16.F32.PACK_AB R199, R12.reuse, R199 ;  /* 0x000000c70cc7723e */ /* 0x040fe400000000ff */
[----:B------:R-:W-:-:S03]  /*5d20*/  FADD.FTZ R44, R12, R9 ;  /* 0x000000090c2c7221 */ /* 0x000fc60000010000 */
[----:B------:R-:W1:Y:S01]  /*5d30*/  MUFU.EX2 R198, R11 ;  /* 0x0000000b00c67308 */ /* 0x000e620000000800 */
[----:B------:R-:W-:Y:S01]  /*5d40*/  FADD.FTZ R9, R193, R44 ;  /* 0x0000002cc1097221 */ /* 0x000fe20000010000 */
[C---:B---3--:R-:W-:Y:S01]  /*5d50*/  FADD.FTZ R24, R196.reuse, R3 ;  /* 0x00000003c4187221 */ /* 0x048fe20000010000 */
[----:B------:R-:W-:Y:S02]  /*5d60*/  F2FP.F16.F32.PACK_AB R196, R196, R33 ;  /* 0x00000021c4c4723e */ /* 0x000fe400000000ff */
[C---:B------:R-:W-:Y:S01]  /*5d70*/  FADD.FTZ R44, R14.reuse, R9 ;  /* 0x000000090e2c7221 */ /* 0x040fe20000010000 */
[----:B------:R-:W-:Y:S02]  /*5d80*/  F2FP.F16.F32.PACK_AB R193, R14, R193 ;  /* 0x000000c10ec1723e */ /* 0x000fe400000000ff */
[----:B------:R-:W2:Y:S01]  /*5d90*/  MUFU.EX2 R41, R41 ;  /* 0x0000002900297308 */ /* 0x000ea20000000800 */
[----:B0-----:R-:W-:Y:S01]  /*5da0*/  FADD.FTZ R3, R37, R24 ;  /* 0x0000001825037221 */ /* 0x001fe20000010000 */
[----:B------:R-:W-:Y:S01]  /*5db0*/  FADD.FTZ R9, R195, R44 ;  /* 0x0000002cc3097221 */ /* 0x000fe20000010000 */
[----:B------:R-:W-:-:S03]  /*5dc0*/  F2FP.F16.F32.PACK_AB R195, R28, R195 ;  /* 0x000000c31cc3723e */ /* 0x000fc600000000ff */
[----:B------:R-:W-:Y:S01]  /*5dd0*/  FADD.FTZ R44, R28, R9 ;  /* 0x000000091c2c7221 */ /* 0x000fe20000010000 */
[----:B------:R-:W-:Y:S01]  /*5de0*/  CS2R R28, SRZ ;  /* 0x00000000001c7805 */ /* 0x000fe2000001ff00 */
[----:B------:R-:W0:Y:S01]  /*5df0*/  MUFU.EX2 R192, R13 ;  /* 0x0000000d00c07308 */ /* 0x000e220000000800 */
[----:B-1----:R-:W-:Y:S01]  /*5e00*/  FADD.FTZ R24, R198, R3 ;  /* 0x00000003c6187221 */ /* 0x002fe20000010000 */
[----:B------:R-:W-:Y:S01]  /*5e10*/  FADD.FTZ R9, R189, R44 ;  /* 0x0000002cbd097221 */ /* 0x000fe20000010000 */
[----:B------:R-:W-:Y:S02]  /*5e20*/  F2FP.F16.F32.PACK_AB R189, R30, R189 ;  /* 0x000000bd1ebd723e */ /* 0x000fe400000000ff */
[----:B------:R-:W-:Y:S01]  /*5e30*/  F2FP.F16.F32.PACK_AB R198, R198, R37 ;  /* 0x00000025c6c6723e */ /* 0x000fe200000000ff */
[----:B------:R-:W-:Y:S02]  /*5e40*/  FADD.FTZ R9, R30, R9 ;  /* 0x000000091e097221 */ /* 0x000fe40000010000 */
[----:B------:R-:W1:Y:S01]  /*5e50*/  MUFU.EX2 R45, R45 ;  /* 0x0000002d002d7308 */ /* 0x000e620000000800 */
[----:B--2---:R-:W-:Y:S01]  /*5e60*/  FADD.FTZ R3, R41, R24 ;  /* 0x0000001829037221 */ /* 0x004fe20000010000 */
[----:B------:R-:W-:Y:S01]  /*5e70*/  FADD.FTZ R24, R32, R9 ;  /* 0x0000000920187221 */ /* 0x000fe20000010000 */
[----:B------:R-:W-:-:S03]  /*5e80*/  CS2R R32, SRZ ;  /* 0x0000000000207805 */ /* 0x000fc6000001ff00 */
[----:B------:R-:W-:Y:S02]  /*5e90*/  FADD.FTZ R24, R43, R24 ;  /* 0x000000182b187221 */ /* 0x000fe40000010000 */
[----:B------:R-:W2:Y:S01]  /*5ea0*/  MUFU.EX2 R194, R15 ;  /* 0x0000000f00c27308 */ /* 0x000ea20000000800 */
[C---:B0-----:R-:W-:Y:S01]  /*5eb0*/  FADD.FTZ R0, R192.reuse, R3 ;  /* 0x00000003c0007221 */ /* 0x041fe20000010000 */
[----:B------:R-:W-:Y:S01]  /*5ec0*/  FADD.FTZ R9, R39, R24 ;  /* 0x0000001827097221 */ /* 0x000fe20000010000 */
[----:B------:R-:W-:-:S03]  /*5ed0*/  F2FP.F16.F32.PACK_AB R192, R192, R41 ;  /* 0x00000029c0c0723e */ /* 0x000fc600000000ff */
[----:B------:R-:W-:Y:S01]  /*5ee0*/  FADD.FTZ R24, R34, R9 ;  /* 0x0000000922187221 */ /* 0x000fe20000010000 */
[----:B------:R-:W-:Y:S01]  /*5ef0*/  CS2R R34, SRZ ;  /* 0x0000000000227805 */ /* 0x000fe2000001ff00 */
[----:B------:R-:W0:Y:S01]  /*5f00*/  MUFU.EX2 R21, R21 ;  /* 0x0000001500157308 */ /* 0x000e220000000800 */
[----:B-1----:R-:W-:Y:S01]  /*5f10*/  FADD.FTZ R3, R45, R0 ;  /* 0x000000002d037221 */ /* 0x002fe20000010000 */
[----:B------:R-:W-:Y:S01]  /*5f20*/  FADD.FTZ R9, R187, R24 ;  /* 0x00000018bb097221 */ /* 0x000fe20000010000 */
[C---:B------:R-:W-:Y:S02]  /*5f30*/  F2FP.F16.F32.PACK_AB R187, R36.reuse, R187 ;  /* 0x000000bb24bb723e */ /* 0x040fe400000000ff */
[----:B------:R-:W-:Y:S01]  /*5f40*/  CS2R R24, SRZ ;  /* 0x0000000000187805 */ /* 0x000fe2000001ff00 */
[----:B------:R-:W-:Y:S01]  /*5f50*/  FADD.FTZ R2, R36, R9 ;  /* 0x0000000924027221 */ /* 0x000fe20000010000 */
[----:B------:R-:W-:Y:S01]  /*5f60*/  CS2R R36, SRZ ;  /* 0x0000000000247805 */ /* 0x000fe2000001ff00 */
[----:B------:R1:W3:Y:S01]  /*5f70*/  MUFU.EX2 R188, R53 ;  /* 0x0000003500bc7308 */ /* 0x0002e20000000800 */
[C---:B--2---:R-:W-:Y:S01]  /*5f80*/  FADD.FTZ R0, R194.reuse, R3 ;  /* 0x00000003c2007221 */ /* 0x044fe20000010000 */
[----:B------:R-:W-:Y:S01]  /*5f90*/  FADD.FTZ R9, R55, R2 ;  /* 0x0000000237097221 */ /* 0x000fe20000010000 */
[----:B------:R-:W-:-:S02]  /*5fa0*/  F2FP.F16.F32.PACK_AB R194, R194, R45 ;  /* 0x0000002dc2c2723e */ /* 0x000fc400000000ff */
[----:B------:R-:W-:Y:S02]  /*5fb0*/  CS2R R54, SRZ ;  /* 0x0000000000367805 */ /* 0x000fe4000001ff00 */
[----:B------:R-:W-:Y:S01]  /*5fc0*/  CS2R R44, SRZ ;  /* 0x00000000002c7805 */ /* 0x000fe2000001ff00 */
[----:B------:R-:W-:Y:S01]  /*5fd0*/  FADD.FTZ R2, R38, R9 ;  /* 0x0000000926027221 */ /* 0x000fe20000010000 */
[----:B------:R-:W-:Y:S01]  /*5fe0*/  CS2R R38, SRZ ;  /* 0x0000000000267805 */ /* 0x000fe2000001ff00 */
[----:B------:R-:W2:Y:S01]  /*5ff0*/  MUFU.EX2 R65, R65 ;  /* 0x0000004100417308 */ /* 0x000ea20000000800 */
[----:B0-----:R-:W-:Y:S01]  /*6000*/  FADD.FTZ R3, R21, R0 ;  /* 0x0000000015037221 */ /* 0x001fe20000010000 */
[----:B------:R-:W-:Y:S01]  /*6010*/  FADD.FTZ R9, R31, R2 ;  /* 0x000000021f097221 */ /* 0x000fe20000010000 */
[----:B-1----:R-:W-:-:S05]  /*6020*/  CS2R R52, SRZ ;  /* 0x0000000000347805 */ /* 0x002fca000001ff00 */
[----:B------:R0:W1:Y:S01]  /*6030*/  MUFU.EX2 R190, R67 ;  /* 0x0000004300be7308 */ /* 0x0000620000000800 */
[C---:B---3--:R-:W-:Y:S01]  /*6040*/  FADD.FTZ R0, R188.reuse, R3 ;  /* 0x00000003bc007221 */ /* 0x048fe20000010000 */
[----:B------:R-:W-:-:S06]  /*6050*/  F2FP.F16.F32.PACK_AB R188, R188, R21 ;  /* 0x00000015bcbc723e */ /* 0x000fcc00000000ff */
[----:B------:R-:W3:Y:S01]  /*6060*/  MUFU.EX2 R69, R69 ;  /* 0x0000004500457308 */ /* 0x000ee20000000800 */
[----:B--2---:R-:W-:Y:S01]  /*6070*/  FADD.FTZ R3, R65, R0 ;  /* 0x0000000041037221 */ /* 0x004fe20000010000 */
[----:B0-----:R-:W-:-:S06]  /*6080*/  CS2R R66, SRZ ;  /* 0x0000000000427805 */ /* 0x001fcc000001ff00 */
[----:B------:R0:W2:Y:S01]  /*6090*/  MUFU.EX2 R184, R71 ;  /* 0x0000004700b87308 */ /* 0x0000a20000000800 */
[C---:B-1----:R-:W-:Y:S01]  /*60a0*/  FADD.FTZ R0, R190.reuse, R3 ;  /* 0x00000003be007221 */ /* 0x042fe20000010000 */
[----:B------:R-:W-:Y:S02]  /*60b0*/  F2FP.F16.F32.PACK_AB R190, R190, R65 ;  /* 0x00000041bebe723e */ /* 0x000fe400000000ff */
[----:B------:R-:W-:-:S04]  /*60c0*/  CS2R R64, SRZ ;  /* 0x0000000000407805 */ /* 0x000fc8000001ff00 */
[----:B------:R-:W1:Y:S01]  /*60d0*/  MUFU.EX2 R73, R73 ;  /* 0x0000004900497308 */ /* 0x000e620000000800 */
[----:B---3--:R-:W-:Y:S01]  /*60e0*/  FADD.FTZ R3, R69, R0 ;  /* 0x0000000045037221 */ /* 0x008fe20000010000 */
[----:B0-----:R-:W-:-:S06]  /*60f0*/  CS2R R70, SRZ ;  /* 0x0000000000467805 */ /* 0x001fcc000001ff00 */
[----:B------:R0:W3:Y:S01]  /*6100*/  MUFU.EX2 R186, R75 ;  /* 0x0000004b00ba7308 */ /* 0x0000e20000000800 */
[C---:B--2---:R-:W-:Y:S01]  /*6110*/  FADD.FTZ R0, R184.reuse, R3 ;  /* 0x00000003b8007221 */ /* 0x044fe20000010000 */
[----:B------:R-:W-:Y:S02]  /*6120*/  F2FP.F16.F32.PACK_AB R184, R184, R69 ;  /* 0x00000045b8b8723e */ /* 0x000fe400000000ff */
[----:B------:R-:W-:-:S04]  /*6130*/  CS2R R68, SRZ ;  /* 0x0000000000447805 */ /* 0x000fc8000001ff00 */
[----:B------:R2:W4:Y:S01]  /*6140*/  MUFU.EX2 R40, R61 ;  /* 0x0000003d00287308 */ /* 0x0005220000000800 */
[----:B-1----:R-:W-:Y:S01]  /*6150*/  FADD.FTZ R3, R73, R0 ;  /* 0x0000000049037221 */ /* 0x002fe20000010000 */
[----:B0-----:R-:W-:-:S06]  /*6160*/  CS2R R74, SRZ ;  /* 0x00000000004a7805 */ /* 0x001fcc000001ff00 */
[----:B------:R-:W0:Y:S01]  /*6170*/  MUFU.EX2 R77, R77 ;  /* 0x0000004d004d7308 */ /* 0x000e220000000800 */
[C---:B---3--:R-:W-:Y:S01]  /*6180*/  FADD.FTZ R0, R186.reuse, R3 ;  /* 0x00000003ba007221 */ /* 0x048fe20000010000 */
[----:B------:R-:W-:Y:S02]  /*6190*/  F2FP.F16.F32.PACK_AB R186, R186, R73 ;  /* 0x00000049baba723e */ /* 0x000fe400000000ff */
[----:B------:R-:W-:Y:S02]  /*61a0*/  CS2R R72, SRZ ;  /* 0x0000000000487805 */ /* 0x000fe4000001ff00 */
[----:B--2---:R-:W-:Y:S02]  /*61b0*/  CS2R R60, SRZ ;  /* 0x00000000003c7805 */ /* 0x004fe4000001ff00 */
[----:B------:R-:W1:Y:S01]  /*61c0*/  MUFU.EX2 R63, R63 ;  /* 0x0000003f003f7308 */ /* 0x000e620000000800 */
[C---:B----4-:R-:W-:Y:S01]  /*61d0*/  FADD.FTZ R2, R40.reuse, R9 ;  /* 0x0000000928027221 */ /* 0x050fe20000010000 */
[----:B------:R-:W-:-:S02]  /*61e0*/  F2FP.F16.F32.PACK_AB R183, R40, R31 ;  /* 0x0000001f28b7723e */ /* 0x000fc400000000ff */
[----:B------:R-:W-:Y:S02]  /*61f0*/  CS2R R40, SRZ ;  /* 0x0000000000287805 */ /* 0x000fe4000001ff00 */
[----:B------:R-:W-:Y:S02]  /*6200*/  CS2R R30, SRZ ;  /* 0x00000000001e7805 */ /* 0x000fe4000001ff00 */
[----:B------:R2:W3:Y:S01]  /*6210*/  MUFU.EX2 R180, R79 ;  /* 0x0000004f00b47308 */ /* 0x0004e20000000800 */
[----:B0-----:R-:W-:-:S07]  /*6220*/  FADD.FTZ R3, R77, R0 ;  /* 0x000000004d037221 */ /* 0x001fce0000010000 */
[----:B------:R0:W4:Y:S01]  /*6230*/  MUFU.EX2 R42, R89 ;  /* 0x00000059002a7308 */ /* 0x0001220000000800 */
[----:B-1----:R-:W-:Y:S01]  /*6240*/  FADD.FTZ R9, R63, R2 ;  /* 0x000000023f097221 */ /* 0x002fe20000010000 */
[----:B--2---:R-:W-:-:S06]  /*6250*/  CS2R R78, SRZ ;  /* 0x00000000004e7805 */ /* 0x004fcc000001ff00 */
[----:B------:R-:W1:Y:S01]  /*6260*/  MUFU.EX2 R81, R81 ;  /* 0x0000005100517308 */ /* 0x000e620000000800 */
[C---:B---3--:R-:W-:Y:S01]  /*6270*/  FADD.FTZ R0, R180.reuse, R3 ;  /* 0x00000003b4007221 */ /* 0x048fe20000010000 */
[----:B------:R-:W-:Y:S02]  /*6280*/  F2FP.F16.F32.PACK_AB R180, R180, R77 ;  /* 0x0000004db4b4723e */ /* 0x000fe400000000ff */
[----:B0-----:R-:W-:Y:S02]  /*6290*/  CS2R R88, SRZ ;  /* 0x0000000000587805 */ /* 0x001fe4000001ff00 */
[----:B------:R-:W-:Y:S02]  /*62a0*/  CS2R R76, SRZ ;  /* 0x00000000004c7805 */ /* 0x000fe4000001ff00 */
[----:B------:R0:W2:Y:S01]  /*62b0*/  MUFU.EX2 R182, R83 ;  /* 0x0000005300b67308 */ /* 0x0000a20000000800 */
[C---:B----4-:R-:W-:Y:S01]  /*62c0*/  FADD.FTZ R2, R42.reuse, R9 ;  /* 0x000000092a027221 */ /* 0x050fe20000010000 */
[----:B------:R-:W-:-:S02]  /*62d0*/  F2FP.F16.F32.PACK_AB R177, R42, R63 ;  /* 0x0000003f2ab1723e */ /* 0x000fc400000000ff */
        /* <DEDUP_REMOVED lines=16> */
[----:B------:R-:W1:Y:S01]  /*63e0*/  MUFU.EX2 R26, R26 ;  /* 0x0000001a001a7308 */ /* 0x000e620000000800 */
[----:B--2---:R-:W-:Y:S01]  /*63f0*/  FADD.FTZ R3, R91, R2 ;  /* 0x000000025b037221 */ /* 0x004fe20000010000 */
[----:B------:R-:W-:-:S06]  /*6400*/  IMAD.MOV.U32 R2, RZ, RZ, 0x3f800000 ;  /* 0x3f800000ff027424 */ /* 0x000fcc00078e00ff */
[----:B------:R-:W2:Y:S01]  /*6410*/  MUFU.EX2 R20, R20 ;  /* 0x0000001400147308 */ /* 0x000ea20000000800 */
[----:B0-----:R-:W-:Y:S01]  /*6420*/  FADD.FTZ R9, R87, R0 ;  /* 0x0000000057097221 */ /* 0x001fe20000010000 */
[----:B------:R-:W-:Y:S02]  /*6430*/  IMAD.MOV.U32 R0, RZ, RZ, 0x3f800000 ;  /* 0x3f800000ff007424 */ /* 0x000fe400078e00ff */
[C---:B-1----:R-:W-:Y:S01]  /*6440*/  FADD.FTZ R3, R26.reuse, R3 ;  /* 0x000000031a037221 */ /* 0x042fe20000010000 */
[----:B------:R-:W-:Y:S02]  /*6450*/  F2FP.F16.F32.PACK_AB R179, R26, R91 ;  /* 0x0000005b1ab3723e */ /* 0x000fe400000000ff */
[----:B------:R-:W-:Y:S02]  /*6460*/  CS2R R90, SRZ ;  /* 0x00000000005a7805 */ /* 0x000fe4000001ff00 */
[----:B------:R-:W-:Y:S02]  /*6470*/  CS2R R26, SRZ ;  /* 0x00000000001a7805 */ /* 0x000fe4000001ff00 */
[C---:B--2---:R-:W-:Y:S01]  /*6480*/  F2FP.F16.F32.PACK_AB R178, R20.reuse, R87 ;  /* 0x0000005714b2723e */ /* 0x044fe200000000ff */
[----:B------:R-:W-:Y:S01]  /*6490*/  FADD.FTZ R4, R20, R9 ;  /* 0x0000000914047221 */ /* 0x000fe20000010000 */
[----:B------:R-:W-:Y:S01]  /*64a0*/  CS2R R86, SRZ ;  /* 0x0000000000567805 */ /* 0x000fe2000001ff00 */
[----:B------:R-:W-:Y:S06]  /*64b0*/  @!P3 BRA `(.L_x_5934) ;  /* 0x0000004800b4b947 */ /* 0x000fec0003800000 */
[----:B------:R-:W-:Y:S01]  /*64c0*/  IMAD.MOV.U32 R9, RZ, RZ, R7 ;  /* 0x000000ffff097224 */ /* 0x000fe200078e0007 */
[----:B------:R-:W-:Y:S01]  /*64d0*/  UMOV UR39, UR60 ;  /* 0x0000003c00277c82 */ /* 0x000fe20008000000 */
[----:B------:R-:W-:Y:S01]  /*64e0*/  IMAD.MOV.U32 R10, RZ, RZ, R8 ;  /* 0x000000ffff0a7224 */ /* 0x000fe200078e0008 */
[----:B------:R-:W-:Y:S01]  /*64f0*/  UMOV UR6, UR36 ;  /* 0x0000002400067c82 */ /* 0x000fe20008000000 */
[----:B------:R-:W-:Y:S01]  /*6500*/  IMAD.MOV.U32 R2, RZ, RZ, 0x3f800000 ;  /* 0x3f800000ff027424 */ /* 0x000fe200078e00ff */
[----:B------:R-:W-:Y:S01]  /*6510*/  ULDC UR5, c[0x0][0x9d8] ;  /* 0x0002760000057ab9 */ /* 0x000fe20000000800 */
[----:B------:R-:W-:-:S07]  /*6520*/  IMAD.MOV.U32 R119, RZ, RZ, RZ ;  /* 0x000000ffff777224 */ /* 0x000fce00078e00ff */
.L_x_5943:
[----:B------:R-:W-:-:S04]  /*6530*/  UIADD3 UR4, UR6, 0x1, URZ ;  /* 0x0000000106047890 */ /* 0x000fc8000fffe03f */
[----:B------:R-:W-:-:S04]  /*6540*/  UISETP.NE.AND UP1, UPT, UR4, 0x2, UPT ;  /* 0x000000020400788c */ /* 0x000fc8000bf25270 */
[----:B------:R-:W-:Y:S02]  /*6550*/  USEL UR60, URZ, 0x1, UP1 ;  /* 0x000000013f3c7887 */ /* 0x000fe40008800000 */
[----:B------:R-:W-:Y:S02]  /*6560*/  USEL UR36, UR4, URZ, UP1 ;  /* 0x0000003f04247287 */ /* 0x000fe40008800000 */
[----:B------:R-:W-:Y:S01]  /*6570*/  ULOP3.LUT UR60, UR39, UR60, URZ, 0x3c, !UPT ;  /* 0x0000003c273c7292 */ /* 0x000fe2000f8e3c3f */
[----:B------:R-:W-:Y:S11]  /*6580*/  @!P0 BRA `(.L_x_5935) ;  /* 0x0000000000048947 */ /* 0x000ff60003800000 */
[----:B------:R-:W-:Y:S01]  /*6590*/  BPT.TRAP 0x1 ;  /* 0x000000040000795c */ /* 0x000fe20000300000 */
.L_x_5935:
[----:B------:R-:W-:Y:S01]  /*65a0*/  ULEA UR37, UR36, UR38, 0x3 ;  /* 0x0000002624257291 */ /* 0x000fe2000f8e183f */
[----:B------:R-:W-:-:S05]  /*65b0*/  IMAD.U32 R6, RZ, RZ, UR60 ;  /* 0x0000003cff067e24 */ /* 0x000fca000f8e00ff */
[----:B------:R-:W-:-:S04]  /*65c0*/  SHF.L.U32 R6, R6, 0x1f, RZ ;  /* 0x0000001f06067819 */ /* 0x000fc800000006ff */
[----:B------:R0:W1:Y:S01]  /*65d0*/  SYNCS.PHASECHK.TRANS64.TRYWAIT P3, [UR37+0x36830], R6 ;  /* 0x03683006ff0075a7 */ /* 0x0000620008060165 */
[----:B------:R-:W-:Y:S05]  /*65e0*/  @!P0 BRA `(.L_x_5936) ;  /* 0x0000000000048947 */ /* 0x000fea0003800000 */
[----:B------:R-:W-:Y:S01]  /*65f0*/  BPT.TRAP 0x1 ;  /* 0x000000040000795c */ /* 0x000fe20000300000 */
.L_x_5936:
[----:B-1----:R-:W-:Y:S05]  /*6600*/  @P3 BRA `(.L_x_5937) ;  /* 0x0000000000083947 */ /* 0x002fea0003800000 */
[----:B------:R-:W1:Y:S02]  /*6610*/  SYNCS.PHASECHK.TRANS64.TRYWAIT P3, [UR37+0x36830], R6 ;  /* 0x03683006ff0075a7 */ /* 0x000e640008060165 */
[----:B-1----:R-:W-:Y:S05]  /*6620*/  @!P3 BRA `(.L_x_5938) ;  /* 0x0000013000bcb947 */ /* 0x002fea0003800000 */
.L_x_5937:
        /* <DEDUP_REMOVED lines=592> */
.L_x_5939:
[----:B------:R-:W-:Y:S01]  /*8b30*/  ULEA UR4, UR6, UR38, 0x3 ;  /* 0x0000002606047291 */ /* 0x000fe2000f8e183f */
[----:B------:R-:W-:-:S05]  /*8b40*/  IMAD.U32 R0, RZ, RZ, UR39 ;  /* 0x00000027ff007e24 */ /* 0x000fca000f8e00ff */
[----:B------:R-:W-:-:S04]  /*8b50*/  SHF.L.U32 R0, R0, 0x1f, RZ ;  /* 0x0000001f00007819 */ /* 0x000fc800000006ff */
[----:B------:R2:W3:Y:S01]  /*8b60*/  SYNCS.PHASECHK.TRANS64.TRYWAIT P3, [UR4+0x36850], R0 ;  /* 0x03685000ff0075a7 */ /* 0x0004e20008060144 */
[----:B------:R-:W-:Y:S05]  /*8b70*/  @!P0 BRA `(.L_x_5940) ;  /* 0x0000000000048947 */ /* 0x000fea0003800000 */
[----:B------:R-:W-:Y:S01]  /*8b80*/  BPT.TRAP 0x1 ;  /* 0x000000040000795c */ /* 0x000fe20000300000 */
.L_x_5940:
[----:B---3--:R-:W-:Y:S05]  /*8b90*/  @P3 BRA `(.L_x_5941) ;  /* 0x0000000000083947 */ /* 0x008fea0003800000 */
[----:B------:R-:W3:Y:S02]  /*8ba0*/  SYNCS.PHASECHK.TRANS64.TRYWAIT P3, [UR4+0x36850], R0 ;  /* 0x03685000ff0075a7 */ /* 0x000ee40008060144 */
[----:B---3--:R-:W-:Y:S05]  /*8bb0*/  @!P3 BRA `(.L_x_5942) ;  /* 0x0000010c0070b947 */ /* 0x008fea0003800000 */
.L_x_5941:
[----:B------:R-:W-:Y:S01]  /*8bc0*/  UIADD3 UR10, UR38, 0x400, URZ ;  /* 0x00000400260a7890 */ /* 0x000fe2000fffe03f */
[----:B------:R-:W-:Y:S01]  /*8bd0*/  WARPGROUP.ARRIVE ;  /* 0x00000000000079c5 */ /* 0x000fe20000000000 */
[----:B------:R-:W-:Y:S01]  /*8be0*/  UMOV UR11, 0x40000040 ;  /* 0x40000040000b7882 */ /* 0x000fe20000000000 */
[----:B------:R-:W-:Y:S01]  /*8bf0*/  R2UR UR18, R19 ;  /* 0x00000000131272ca */ /* 0x000fe200000e0000 */
[----:B------:R-:W-:Y:S01]  /*8c00*/  USHF.R.U32.HI UR10, URZ, 0x4, UR10 ;  /* 0x000000043f0a7899 */ /* 0x000fe2000801160a */
[----:B------:R-:W-:Y:S01]  /*8c10*/  FMUL.FTZ R20, R152, UR5 ;  /* 0x0000000598147c20 */ /* 0x000fe20008410000 */
[----:B------:R-:W-:Y:S01]  /*8c20*/  FMUL.FTZ R152, R157, UR5 ;  /* 0x000000059d987c20 */ /* 0x000fe20008410000 */
[----:B------:R-:W-:Y:S01]  /*8c30*/  FMUL.FTZ R8, R173, UR5 ;  /* 0x00000005ad087c20 */ /* 0x000fe20008410000 */
[----:B------:R-:W-:Y:S01]  /*8c40*/  ULOP3.LUT UR10, UR10, 0x3fff, URZ, 0xc0, !UPT ;  /* 0x00003fff0a0a7892 */ /* 0x000fe2000f8ec03f */
[----:B------:R-:W-:Y:S01]  /*8c50*/  FMUL.FTZ R173, R155, UR5 ;  /* 0x000000059bad7c20 */ /* 0x000fe20008410000 */
[----:B------:R-:W-:Y:S01]  /*8c60*/  R2UR UR15, R17 ;  /* 0x00000000110f72ca */ /* 0x000fe200000e0000 */
[----:B------:R-:W-:Y:S01]  /*8c70*/  FMUL.FTZ R13, R160, UR5 ;  /* 0x00000005a00d7c20 */ /* 0x000fe20008410000 */
[----:B------:R-:W-:Y:S01]  /*8c80*/  ULOP3.LUT UR10, UR10, 0x3800000, URZ, 0xfc, !UPT ;  /* 0x038000000a0a7892 */ /* 0x000fe2000f8efc3f */
[----:B------:R-:W-:Y:S01]  /*8c90*/  R2UR UR14, R18 ;  /* 0x00000000120e72ca */ /* 0x000fe200000e0000 */
[----:B------:R-:W-:Y:S01]  /*8ca0*/  FMUL.FTZ R160, R167, UR5 ;  /* 0x00000005a7a07c20 */ /* 0x000fe20008410000 */
[----:B------:R-:W-:Y:S01]  /*8cb0*/  FMUL.FTZ R167, R146, UR5 ;  /* 0x0000000592a77c20 */ /* 0x000fe20008410000 */
[----:B------:R-:W-:Y:S01]  /*8cc0*/  UIMAD UR6, UR6, 0xa80, UR10 ;  /* 0x00000a80060678a4 */ /* 0x000fe2000f8e020a */
[----:B-1----:R-:W-:-:S02]  /*8cd0*/  VIADD R7, R23, UR18 ;  /* 0x0000001217077c36 */ /* 0x002fc40008000000 */
[----:B------:R-:W-:Y:S01]  /*8ce0*/  FMUL.FTZ R14, R165, UR5 ;  /* 0x00000005a50e7c20 */ /* 0x000fe20008410000 */
[----:B------:R-:W-:Y:S01]  /*8cf0*/  FMUL.FTZ R165, R150, UR5 ;  /* 0x0000000596a57c20 */ /* 0x000fe20008410000 */
[----:B0-----:R-:W-:Y:S01]  /*8d00*/  FMUL.FTZ R6, R166, UR5 ;  /* 0x00000005a6067c20 */ /* 0x001fe20008410000 */
[----:B------:R-:W-:Y:S01]  /*8d10*/  MUFU.TANH R160, R160 ;  /* 0x000000a000a07308 */ /* 0x000fe20000002400 */
[----:B------:R-:W-:Y:S01]  /*8d20*/  FMUL.FTZ R2, R169, UR5 ;  /* 0x00000005a9027c20 */ /* 0x000fe20008410000 */
[----:B------:R-:W-:Y:S01]  /*8d30*/  UMOV UR10, UR6 ;  /* 0x00000006000a7c82 */ /* 0x000fe20008000000 */
[----:B------:R-:W-:Y:S01]  /*8d40*/  FMUL.FTZ R169, R159, UR5 ;  /* 0x000000059fa97c20 */ /* 0x000fe20008410000 */
[----:B------:R-:W-:Y:S01]  /*8d50*/  HGMMA.64x192x16.F32 R24, R200, gdesc[UR8].tnspB, R24, gsb0 ;  /* 0x42e00008c8187df0 */ /* 0x000fe20008000818 */
[----:B------:R-:W-:Y:S01]  /*8d60*/  UIADD3 UR10, UR6, 0x80, URZ ;  /* 0x00000080060a7890 */ /* 0x000fe2000fffe03f */
[----:B------:R-:W-:Y:S01]  /*8d70*/  FMUL.FTZ R147, R147, UR5 ;  /* 0x0000000593937c20 */ /* 0x000fe20008410000 */
[----:B------:R-:W-:Y:S01]  /*8d80*/  UMOV UR11, 0x40000040 ;  /* 0x40000040000b7882 */ /* 0x000fe20000000000 */
        /* <DEDUP_REMOVED lines=15> */
[----:B--2---:R-:W-:Y:S01]  /*8e80*/  FMUL.FTZ R0, R168, UR5 ;  /* 0x00000005a8007c20 */ /* 0x004fe20008410000 */
        /* <DEDUP_REMOVED lines=11> */
[----:B------:R-:W-:Y:S01]  /*8f40*/  UISETP.GT.AND UP1, UPT, UR7, UR61, UPT ;  /* 0x0000003d0700728c */ /* 0x000fe2000bf24270 */
[----:B------:R-:W-:-:S04]  /*8f50*/  UMOV UR39, UR60 ;  /* 0x0000003c00277c82 */ /* 0x000fc80008000000 */
        /* <DEDUP_REMOVED lines=31> */
[----:B------:R-:W0:Y:S08]  /*9150*/  MUFU.TANH R201, R201 ;  /* 0x000000c900c97308 */ /* 0x000e300000002400 */
[----:B------:R-:W1:Y:S08]  /*9160*/  MUFU.TANH R203, R203 ;  /* 0x000000cb00cb7308 */ /* 0x000e700000002400 */
        /* <DEDUP_REMOVED lines=14> */
[----:B------:R-:W-:Y:S01]  /*9250*/  @UP0 ULDC UR10, c[0x0][0x44c] ;  /* 0x00011300000a0ab9 */ /* 0x000fe20000000800 */
[----:B------:R-:W-:Y:S01]  /*9260*/  UMOV UR11, 0x40000040 ;  /* 0x40000040000b7882 */ /* 0x000fe20000000000 */
[----:B------:R-:W-:Y:S01]  /*9270*/  @P2 IMAD.HI.U32 R154, R7, UR10, RZ ;  /* 0x0000000a079a2c27 */ /* 0x000fe2000f8e00ff */
[----:B------:R-:W-:Y:S01]  /*9280*/  @UP0 ULDC UR10, c[0x0][0x450] ;  /* 0x00011400000a0ab9 */ /* 0x000fe20000000800 */
[----:B------:R-:W2:Y:S03]  /*9290*/  MUFU.TANH R199, R199 ;  /* 0x000000c700c77308 */ /* 0x000ea60000002400 */
[----:B------:R-:W-:Y:S01]  /*92a0*/  @P2 SHF.R.U32.HI R7, RZ, UR10, R154 ;  /* 0x0000000aff072c19 */ /* 0x000fe2000801169a */
[----:B------:R-:W-:Y:S02]  /*92b0*/  UMOV UR10, 0x1 ;  /* 0x00000001000a7882 */ /* 0x000fe40000000000 */
[----:B------:R-:W-:-:S02]  /*92c0*/  UIMAD UR10, UR7, -0x70, UR10 ;  /* 0xffffff90070a78a4 */ /* 0x000fc4000f8e020a */
[----:B------:R-:W3:Y:S01]  /*92d0*/  SHFL.IDX PT, R155, R7, 0x1, 0x1c1f ;  /* 0x003c1f00079b7f89 */ /* 0x000ee200000e0000 */
[----:B------:R-:W4:Y:S01]  /*92e0*/  MUFU.TANH R197, R197 ;  /* 0x000000c500c57308 */ /* 0x000f220000002400 */
[----:B------:R-:W-:Y:S02]  /*92f0*/  UIADD3 UR7, UR7, -0x1, URZ ;  /* 0xffffffff07077890 */ /* 0x000fe4000fffe03f */
[----:B------:R-:W-:Y:S01]  /*9300*/  IMAD.U32 R157, RZ, RZ, UR10 ;  /* 0x0000000aff9d7e24 */ /* 0x000fe2000f8e00ff */
[----:B------:R-:W-:Y:S01]  /*9310*/  UIADD3 UR10, UR6, 0x180, URZ ;  /* 0x00000180060a7890 */ /* 0x000fe2000fffe03f */
[----:B------:R-:W5:Y:S02]  /*9320*/  SHFL.IDX PT, R129, R7, RZ, 0x1c1f ;  /* 0x001c1fff07817589 */ /* 0x000f6400000e0000 */
[----:B------:R-:W-:Y:S01]  /*9330*/  IMAD R146, R22, -0x2, R157 ;  /* 0xfffffffe16927824 */ /* 0x000fe200078e029d */
[----:B------:R-:W-:Y:S01]  /*9340*/  MUFU.TANH R175, R175 ;  /* 0x000000af00af7308 */ /* 0x000fe20000002400 */
[----:B------:R-:W-:-:S05]  /*9350*/  IMAD.U32 R157, RZ, RZ, UR15 ;  /* 0x0000000fff9d7e24 */ /* 0x000fca000f8e00ff */
[----:B------:R-:W-:Y:S02]  /*9360*/  IADD3 R146, -R157, UR14, R146 ;  /* 0x0000000e9d927c10 */ /* 0x000fe4000fffe192 */
[----:B------:R-:W-:Y:S03]  /*9370*/  MUFU.TANH R154, R143 ;  /* 0x0000008f009a7308 */ /* 0x000fe60000002400 */
[----:B---3--:R-:W-:Y:S02]  /*9380*/  IMAD.IADD R150, R146, 0x1, R155 ;  /* 0x0000000192967824 */ /* 0x008fe400078e029b */
[----:B------:R-:W-:-:S03]  /*9390*/  FMUL.FTZ R155, R138, UR5 ;  /* 0x000000058a9b7c20 */ /* 0x000fc60008410000 */
[----:B------:R-:W-:Y:S01]  /*93a0*/  ISETP.GT.AND P3, PT, R150, RZ, PT ;  /* 0x000000ff9600720c */ /* 0x000fe20003f64270 */
[----:B-----5:R-:W-:Y:S01]  /*93b0*/  IMAD.IADD R146, R146, 0x1, R129 ;  /* 0x0000000192927824 */ /* 0x020fe200078e0281 */
[C---:B------:R-:W-:Y:S01]  /*93c0*/  ISETP.GT.AND P4, PT, R150.reuse, 0x1, PT ;  /* 0x000000019600780c */ /* 0x040fe20003f84270 */
[----:B------:R-:W-:Y:S01]  /*93d0*/  MUFU.TANH R155, R155 ;  /* 0x0000009b009b7308 */ /* 0x000fe20000002400 */
[----:B0-----:R-:W-:Y:S02]  /*93e0*/  FSEL R201, R201, -INF , P3 ;  /* 0xff800000c9c97808 */ /* 0x001fe40001800000 */
[----:B------:R-:W-:Y:S02]  /*93f0*/  ISETP.GT.AND P3, PT, R150, 0x8, PT ;  /* 0x000000089600780c */ /* 0x000fe40003f64270 */
[----:B-1----:R-:W-:Y:S02]  /*9400*/  FSEL R203, R203, -INF , P4 ;  /* 0xff800000cbcb7808 */ /* 0x002fe40002000000 */
[----:B------:R-:W-:-:S02]  /*9410*/  FMNMX.FTZ R138, R201, R9, !PT ;  /* 0x00000009c98a7209 */ /* 0x000fc40007810000 */
[C---:B------:R-:W-:Y:S02]  /*9420*/  ISETP.GT.AND P4, PT, R150.reuse, 0x9, PT ;  /* 0x000000099600780c */ /* 0x040fe40003f84270 */
[----:B--2---:R-:W-:Y:S02]  /*9430*/  FSEL R199, R199, -INF , P3 ;  /* 0xff800000c7c77808 */ /* 0x004fe40001800000 */
[----:B------:R-:W-:Y:S02]  /*9440*/  FMNMX.FTZ R138, R203, R138, !PT ;  /* 0x0000008acb8a7209 */ /* 0x000fe40007810000 */
[----:B------:R-:W-:Y:S02]  /*9450*/  ISETP.GT.AND P3, PT, R150, 0x10, PT ;  /* 0x000000109600780c */ /* 0x000fe40003f64270 */
[----:B----4-:R-:W-:Y:S02]  /*9460*/  FSEL R197, R197, -INF , P4 ;  /* 0xff800000c5c57808 */ /* 0x010fe40002000000 */
[----:B------:R-:W-:-:S02]  /*9470*/  FMNMX.FTZ R138, R199, R138, !PT ;  /* 0x0000008ac78a7209 */ /* 0x000fc40007810000 */
[----:B------:R-:W-:Y:S02]  /*9480*/  ISETP.GT.AND P4, PT, R150, 0x11, PT ;  /* 0x000000119600780c */ /* 0x000fe40003f84270 */
[----:B------:R-:W-:Y:S02]  /*9490*/  FMNMX.FTZ R138, R197, R138, !PT ;  /* 0x0000008ac58a7209 */ /* 0x000fe40007810000 */
[----:B------:R-:W-:Y:S01]  /*94a0*/  ISETP.GT.AND P5, PT, R146, 0x1, PT ;  /* 0x000000019200780c */ /* 0x000fe20003fa4270 */
[----:B------:R-:W-:Y:S02]  /*94b0*/  WARPGROUP.DEPBAR.LE gsb0, 0x0 ;  /* 0x00008000000079c5 */ /* 0x000fe40000010000 */
[----:B------:R-:W-:Y:S01]  /*94c0*/  WARPGROUP.ARRIVE ;  /* 0x00000000000079c5 */ /* 0x000fe20000000000 */
[----:B------:R-:W-:Y:S01]  /*94d0*/  FMUL.FTZ R195, R162, UR5 ;  /* 0x00000005a2c37c20 */ /* 0x000fe20008410000 */
[----:B------:R-:W-:-:S04]  /*94e0*/  FMUL.FTZ R193, R163, UR5 ;  /* 0x00000005a3c17c20 */ /* 0x000fc80008410000 */
[----:B------:R-:W-:Y:S01]  /*94f0*/  HGMMA.64x192x16.F32 R24, R188, gdesc[UR8].tnspB, R24, gsb0 ;  /* 0x42e00008bc187df0 */ /* 0x000fe20008000818 */
[----:B------:R-:W-:Y:S01]  /*9500*/  UIADD3 UR10, UR6, 0x200, URZ ;  /* 0x00000200060a7890 */ /* 0x000fe2000fffe03f */
[----:B------:R-:W0:Y:S01]  /*9510*/  MUFU.TANH R195, R195 ;  /* 0x000000c300c37308 */ /* 0x000e220000002400 */
[----:B------:R-:W-:-:S07]  /*9520*/  UMOV UR11, 0x40000040 ;  /* 0x40000040000b7882 */ /* 0x000fce0000000000 */
[----:B------:R-:W1:Y:S01]  /*9530*/  MUFU.TANH R193, R193 ;  /* 0x000000c100c17308 */ /* 0x000e620000002400 */
[----:B0-----:R-:W-:Y:S02]  /*9540*/  FSEL R195, R195, -INF , P3 ;  /* 0xff800000c3c37808 */ /* 0x001fe40001800000 */
[C---:B------:R-:W-:Y:S02]  /*9550*/  ISETP.GT.AND P3, PT, R150.reuse, 0x18, PT ;  /* 0x000000189600780c */ /* 0x040fe40003f64270 */
[----:B------:R-:W-:Y:S02]  /*9560*/  FMNMX.FTZ R138, R195, R138, !PT ;  /* 0x0000008ac38a7209 */ /* 0x000fe40007810000 */
[----:B-1----:R-:W-:Y:S02]  /*9570*/  FSEL R193, R193, -INF , P4 ;  /* 0xff800000c1c17808 */ /* 0x002fe40002000000 */
[----:B------:R-:W-:Y:S02]  /*9580*/  ISETP.GT.AND P4, PT, R150, 0x19, PT ;  /* 0x000000199600780c */ /* 0x000fe40003f84270 */
[----:B------:R-:W-:Y:S01]  /*9590*/  FMNMX.FTZ R138, R193, R138, !PT ;  /* 0x0000008ac18a7209 */ /* 0x000fe20007810000 */
[----:B------:R-:W-:-:S02]  /*95a0*/  WARPGROUP.DEPBAR.LE gsb0, 0x0 ;  /* 0x00008000000079c5 */ /* 0x000fc40000010000 */
[----:B------:R-:W-:Y:S01]  /*95b0*/  WARPGROUP.ARRIVE ;  /* 0x00000000000079c5 */ /* 0x000fe20000000000 */
[----:B------:R-:W-:Y:S01]  /*95c0*/  FSEL R191, R6, -INF , P3 ;  /* 0xff80000006bf7808 */ /* 0x000fe20001800000 */
[----:B------:R-:W-:Y:S01]  /*95d0*/  FMUL.FTZ R6, R131, UR5 ;  /* 0x0000000583067c20 */ /* 0x000fe20008410000 */
[----:B------:R-:W-:Y:S02]  /*95e0*/  ISETP.GT.AND P3, PT, R150, 0x20, PT ;  /* 0x000000209600780c */ /* 0x000fe40003f64270 */
[----:B------:R-:W-:Y:S01]  /*95f0*/  FSEL R189, R160, -INF , P4 ;  /* 0xff800000a0bd7808 */ /* 0x000fe20002000000 */
[----:B------:R-:W-:Y:S01]  /*9600*/  HGMMA.64x192x16.F32 R24, R184, gdesc[UR8].tnspB, R24, gsb0 ;  /* 0x42e00008b8187df0 */ /* 0x000fe20008000818 */
[----:B------:R-:W-:Y:S01]  /*9610*/  FMNMX.FTZ R138, R191, R138, !PT ;  /* 0x0000008abf8a7209 */ /* 0x000fe20007810000 */
[----:B------:R0:W1:Y:S01]  /*9620*/  MUFU.TANH R156, R6 ;  /* 0x00000006009c7308 */ /* 0x0000620000002400 */
[----:B------:R-:W-:Y:S01]  /*9630*/  ISETP.GT.AND P4, PT, R150, 0x21, PT ;  /* 0x000000219600780c */ /* 0x000fe20003f84270 */
[----:B------:R-:W-:Y:S01]  /*9640*/  UIADD3 UR10, UR6, 0x280, URZ ;  /* 0x00000280060a7890 */ /* 0x000fe2000fffe03f */
[----:B------:R-:W-:Y:S01]  /*9650*/  FSEL R175, R175, -INF , P3 ;  /* 0xff800000afaf7808 */ /* 0x000fe20001800000 */
[----:B------:R-:W-:Y:S01]  /*9660*/  UMOV UR11, 0x40000040 ;  /* 0x40000040000b7882 */ /* 0x000fe20000000000 */
[----:B------:R-:W-:-:S02]  /*9670*/  FMNMX.FTZ R138, R189, R138, !PT ;  /* 0x0000008abd8a7209 */ /* 0x000fc40007810000 */
[C---:B------:R-:W-:Y:S02]  /*9680*/  ISETP.GT.AND P3, PT, R150.reuse, 0x28, PT ;  /* 0x000000289600780c */ /* 0x040fe40003f64270 */
[----:B------:R-:W-:Y:S01]  /*9690*/  FSEL R173, R173, -INF , P4 ;  /* 0xff800000adad7808 */ /* 0x000fe20002000000 */
[----:B0-----:R-:W-:Y:S01]  /*96a0*/  FMUL.FTZ R6, R135, UR5 ;  /* 0x0000000587067c20 */ /* 0x001fe20008410000 */
[----:B------:R-:W-:Y:S02]  /*96b0*/  FMNMX.FTZ R138, R175, R138, !PT ;  /* 0x0000008aaf8a7209 */ /* 0x000fe40007810000 */
[----:B------:R-:W-:Y:S01]  /*96c0*/  ISETP.GT.AND P4, PT, R150, 0x29, PT ;  /* 0x000000299600780c */ /* 0x000fe20003f84270 */
[----:B------:R0:W2:Y:S01]  /*96d0*/  MUFU.TANH R163, R6 ;  /* 0x0000000600a37308 */ /* 0x0000a20000002400 */
[----:B------:R-:W-:Y:S02]  /*96e0*/  FSEL R171, R171, -INF , P3 ;  /* 0xff800000abab7808 */ /* 0x000fe40001800000 */
[----:B------:R-:W-:-:S02]  /*96f0*/  FMNMX.FTZ R138, R173, R138, !PT ;  /* 0x0000008aad8a7209 */ /* 0x000fc40007810000 */
[C---:B------:R-:W-:Y:S02]  /*9700*/  ISETP.GT.AND P3, PT, R150.reuse, 0x30, PT ;  /* 0x000000309600780c */ /* 0x040fe40003f64270 */
[----:B------:R-:W-:Y:S02]  /*9710*/  FSEL R169, R169, -INF , P4 ;  /* 0xff800000a9a97808 */ /* 0x000fe40002000000 */
[----:B------:R-:W-:Y:S01]  /*9720*/  FMNMX.FTZ R138, R171, R138, !PT ;  /* 0x0000008aab8a7209 */ /* 0x000fe20007810000 */
[----:B0-----:R-:W-:Y:S01]  /*9730*/  FMUL.FTZ R6, R123, UR5 ;  /* 0x000000057b067c20 */ /* 0x001fe20008410000 */
[C---:B------:R-:W-:Y:S02]  /*9740*/  ISETP.GT.AND P4, PT, R150.reuse, 0x31, PT ;  /* 0x000000319600780c */ /* 0x040fe40003f84270 */
[----:B------:R-:W-:Y:S02]  /*9750*/  FSEL R167, R167, -INF , P3 ;  /* 0xff800000a7a77808 */ /* 0x000fe40001800000 */
[----:B------:R-:W-:Y:S01]  /*9760*/  FMNMX.FTZ R138, R169, R138, !PT ;  /* 0x0000008aa98a7209 */ /* 0x000fe20007810000 */
[----:B------:R-:W0:Y:S01]  /*9770*/  MUFU.TANH R6, R6 ;  /* 0x0000000600067308 */ /* 0x000e220000002400 */
        /* <DEDUP_REMOVED lines=15> */
[----:B------:R-:W-:Y:S02]  /*9870*/  ISETP.GT.AND P4, PT, R150, 0x49, PT ;  /* 0x000000499600780c */ /* 0x000fe40003f84270 */
[----:B------:R-:W-:Y:S01]  /*9880*/  FSEL R143, R142, -INF , P3 ;  /* 0xff8000008e8f7808 */ /* 0x000fe20001800000 */
[----:B------:R-:W-:Y:S01]  /*9890*/  FMUL.FTZ R142, R125, UR5 ;  /* 0x000000057d8e7c20 */ /* 0x000fe20008410000 */
[----:B------:R-:W-:Y:S02]  /*98a0*/  FMNMX.FTZ R138, R139, R138, !PT ;  /* 0x0000008a8b8a7209 */ /* 0x000fe40007810000 */
[----:B------:R-:W-:-:S02]  /*98b0*/  ISETP.GT.AND P3, PT, R150, 0x50, PT ;  /* 0x000000509600780c */ /* 0x000fc40003f64270 */
[----:B------:R-:W-:Y:S01]  /*98c0*/  FSEL R123, R154, -INF , P4 ;  /* 0xff8000009a7b7808 */ /* 0x000fe20002000000 */
[----:B------:R-:W-:Y:S01]  /*98d0*/  MUFU.TANH R142, R142 ;  /* 0x0000008e008e7308 */ /* 0x000fe20000002400 */
[----:B------:R-:W-:Y:S02]  /*98e0*/  FMNMX.FTZ R138, R143, R138, !PT ;  /* 0x0000008a8f8a7209 */ /* 0x000fe40007810000 */
[----:B------:R-:W-:Y:S02]  /*98f0*/  ISETP.GT.AND P4, PT, R150, 0x51, PT ;  /* 0x000000519600780c */ /* 0x000fe40003f84270 */
[----:B------:R-:W-:Y:S01]  /*9900*/  FSEL R147, R130, -INF , P3 ;  /* 0xff80000082937808 */ /* 0x000fe20001800000 */
[----:B------:R-:W-:Y:S01]  /*9910*/  FMUL.FTZ R130, R149, UR5 ;  /* 0x0000000595827c20 */ /* 0x000fe20008410000 */
[----:B------:R-:W-:Y:S02]  /*9920*/  FMNMX.FTZ R138, R123, R138, !PT ;  /* 0x0000008a7b8a7209 */ /* 0x000fe40007810000 */
[----:B------:R-:W-:-:S02]  /*9930*/  ISETP.GT.AND P3, PT, R150, 0x58, PT ;  /* 0x000000589600780c */ /* 0x000fc40003f64270 */
[----:B-1----:R-:W-:Y:S01]  /*9940*/  FSEL R151, R156, -INF , P4 ;  /* 0xff8000009c977808 */ /* 0x002fe20002000000 */
[----:B------:R-:W1:Y:S01]  /*9950*/  MUFU.TANH R130, R130 ;  /* 0x0000008200827308 */ /* 0x000e620000002400 */
[----:B------:R-:W-:Y:S02]  /*9960*/  FMNMX.FTZ R138, R147, R138, !PT ;  /* 0x0000008a938a7209 */ /* 0x000fe40007810000 */
[----:B------:R-:W-:Y:S02]  /*9970*/  ISETP.GT.AND P4, PT, R150, 0x59, PT ;  /* 0x000000599600780c */ /* 0x000fe40003f84270 */
        /* <DEDUP_REMOVED lines=8> */
[----:B------:R-:W-:-:S02]  /*9a00*/  FMNMX.FTZ R138, R159, R138, !PT ;  /* 0x0000008a9f8a7209 */ /* 0x000fc40007810000 */
[----:B------:R-:W-:Y:S02]  /*9a10*/  ISETP.GT.AND P4, PT, R150, 0x61, PT ;  /* 0x000000619600780c */ /* 0x000fe40003f84270 */
[----:B------:R-:W-:Y:S02]  /*9a20*/  FSEL R157, R122, -INF , P3 ;  /* 0xff8000007a9d7808 */ /* 0x000fe40001800000 */
[----:B------:R-:W-:Y:S01]  /*9a30*/  FMNMX.FTZ R138, R163, R138, !PT ;  /* 0x0000008aa38a7209 */ /* 0x000fe20007810000 */
[----:B------:R-:W3:Y:S01]  /*9a40*/  MUFU.TANH R136, R136 ;  /* 0x0000008800887308 */ /* 0x000ee20000002400 */
[----:B------:R-:W-:Y:S02]  /*9a50*/  ISETP.GT.AND P3, PT, R150, 0x68, PT ;  /* 0x000000689600780c */ /* 0x000fe40003f64270 */
[----:B0-----:R-:W-:Y:S02]  /*9a60*/  FSEL R161, R6, -INF , P4 ;  /* 0xff80000006a17808 */ /* 0x001fe40002000000 */
[----:B------:R-:W-:Y:S01]  /*9a70*/  FMNMX.FTZ R138, R157, R138, !PT ;  /* 0x0000008a9d8a7209 */ /* 0x000fe20007810000 */
[----:B------:R-:W0:Y:S01]  /*9a80*/  LDC R6, c[0x0][0x988] ;  /* 0x00026200ff067b82 */ /* 0x000e220000000800 */
[----:B------:R-:W-:Y:S01]  /*9a90*/  ISETP.GT.AND P4, PT, R150, 0x69, PT ;  /* 0x000000699600780c */ /* 0x000fe20003f84270 */
[----:B------:R-:W-:Y:S01]  /*9aa0*/  MUFU.TANH R140, R140 ;  /* 0x0000008c008c7308 */ /* 0x000fe20000002400 */
[----:B------:R-:W-:Y:S01]  /*9ab0*/  FSEL R149, R126, -INF , P3 ;  /* 0xff8000007e957808 */ /* 0x000fe20001800000 */
[----:B------:R-:W-:Y:S01]  /*9ac0*/  FMUL.FTZ R126, R121, UR5 ;  /* 0x00000005797e7c20 */ /* 0x000fe20008410000 */
[----:B------:R-:W-:-:S02]  /*9ad0*/  FMNMX.FTZ R138, R161, R138, !PT ;  /* 0x0000008aa18a7209 */ /* 0x000fc40007810000 */
[----:B------:R-:W-:Y:S02]  /*9ae0*/  FSEL R127, R127, -INF , P4 ;  /* 0xff8000007f7f7808 */ /* 0x000fe40002000000 */
[----:B------:R-:W-:Y:S01]  /*9af0*/  FMNMX.FTZ R138, R149, R138, !PT ;  /* 0x0000008a958a7209 */ /* 0x000fe20007810000 */
[----:B------:R-:W-:Y:S01]  /*9b00*/  MUFU.TANH R126, R126 ;  /* 0x0000007e007e7308 */ /* 0x000fe20000002400 */
[----:B------:R-:W-:Y:S02]  /*9b10*/  ISETP.GT.AND P4, PT, R146, RZ, PT ;  /* 0x000000ff9200720c */ /* 0x000fe40003f84270 */
[----:B------:R-:W-:Y:S02]  /*9b20*/  FMNMX.FTZ R138, R127, R138, !PT ;  /* 0x0000008a7f8a7209 */ /* 0x000fe40007810000 */
[----:B------:R-:W-:Y:S02]  /*9b30*/  FSEL R121, R0, -INF , P4 ;  /* 0xff80000000797808 */ /* 0x000fe40002000000 */
[----:B------:R-:W-:Y:S01]  /*9b40*/  ISETP.GT.AND P4, PT, R146, 0x8, PT ;  /* 0x000000089200780c */ /* 0x000fe20003f84270 */
[----:B------:R-:W4:Y:S01]  /*9b50*/  SHFL.BFLY PT, R229, R138, 0x2, 0x1f ;  /* 0x0c401f008ae57f89 */ /* 0x000f2200000e0000 */
[----:B------:R-:W-:-:S02]  /*9b60*/  FSEL R125, R2, -INF , P5 ;  /* 0xff800000027d7808 */ /* 0x000fc40002800000 */
[----:B------:R-:W-:Y:S02]  /*9b70*/  FMNMX.FTZ R0, R121, R10, !PT ;  /* 0x0000000a79007209 */ /* 0x000fe40007810000 */
[C---:B------:R-:W-:Y:S02]  /*9b80*/  ISETP.GT.AND P5, PT, R146.reuse, 0x9, PT ;  /* 0x000000099200780c */ /* 0x040fe40003fa4270 */
[----:B------:R-:W-:Y:S02]  /*9b90*/  FSEL R11, R11, -INF , P4 ;  /* 0xff8000000b0b7808 */ /* 0x000fe40002000000 */
[----:B------:R-:W-:Y:S02]  /*9ba0*/  FMNMX.FTZ R0, R125, R0, !PT ;  /* 0x000000007d007209 */ /* 0x000fe40007810000 */
[----:B------:R-:W-:Y:S02]  /*9bb0*/  ISETP.GT.AND P4, PT, R146, 0x10, PT ;  /* 0x000000109200780c */ /* 0x000fe40003f84270 */
[----:B------:R-:W-:-:S02]  /*9bc0*/  FSEL R129, R8, -INF , P5 ;  /* 0xff80000008817808 */ /* 0x000fc40002800000 */
[----:B------:R-:W-:Y:S02]  /*9bd0*/  FMNMX.FTZ R0, R11, R0, !PT ;  /* 0x000000000b007209 */ /* 0x000fe40007810000 */
[C---:B------:R-:W-:Y:S02]  /*9be0*/  ISETP.GT.AND P5, PT, R146.reuse, 0x11, PT ;  /* 0x000000119200780c */ /* 0x040fe40003fa4270 */
[----:B------:R-:W-:Y:S02]  /*9bf0*/  FSEL R13, R13, -INF , P4 ;  /* 0xff8000000d0d7808 */ /* 0x000fe40002000000 */
[----:B------:R-:W-:Y:S02]  /*9c00*/  FMNMX.FTZ R0, R129, R0, !PT ;  /* 0x0000000081007209 */ /* 0x000fe40007810000 */
[----:B------:R-:W-:Y:S02]  /*9c10*/  ISETP.GT.AND P4, PT, R146, 0x18, PT ;  /* 0x000000189200780c */ /* 0x000fe40003f84270 */
[----:B----4-:R-:W-:Y:S01]  /*9c20*/  FMNMX.FTZ R122, R138, R229, !PT ;  /* 0x000000e58a7a7209 */ /* 0x010fe20007810000 */
[----:B------:R-:W-:Y:S01]  /*9c30*/  FMUL.FTZ R229, R133, UR5 ;  /* 0x0000000585e57c20 */ /* 0x000fe20008410000 */
[----:B------:R-:W-:Y:S01]  /*9c40*/  FSEL R133, R12, -INF , P5 ;  /* 0xff8000000c857808 */ /* 0x000fe20002800000 */
[----:B------:R-:W-:Y:S01]  /*9c50*/  FMUL.FTZ R138, R120, UR5 ;  /* 0x00000005788a7c20 */ /* 0x000fe20008410000 */
[----:B------:R-:W-:Y:S01]  /*9c60*/  FMNMX.FTZ R0, R13, R0, !PT ;  /* 0x000000000d007209 */ /* 0x000fe20007810000 */
[----:B------:R-:W4:Y:S01]  /*9c70*/  SHFL.BFLY PT, R137, R122, 0x1, 0x1f ;  /* 0x0c201f007a897f89 */ /* 0x000f2200000e0000 */
[----:B------:R-:W-:Y:S01]  /*9c80*/  ISETP.GT.AND P5, PT, R146, 0x19, PT ;  /* 0x000000199200780c */ /* 0x000fe20003fa4270 */
[----:B------:R-:W5:Y:S01]  /*9c90*/  MUFU.TANH R229, R229 ;  /* 0x000000e500e57308 */ /* 0x000f620000002400 */
[----:B------:R-:W-:-:S02]  /*9ca0*/  FSEL R15, R15, -INF , P4 ;  /* 0xff8000000f0f7808 */ /* 0x000fc40002000000 */
[----:B------:R-:W-:Y:S02]  /*9cb0*/  FMNMX.FTZ R0, R133, R0, !PT ;  /* 0x0000000085007209 */ /* 0x000fe40007810000 */
[----:B------:R-:W-:Y:S02]  /*9cc0*/  ISETP.GT.AND P4, PT, R146, 0x20, PT ;  /* 0x000000209200780c */ /* 0x000fe40003f84270 */
[----:B------:R-:W-:Y:S01]  /*9cd0*/  FMNMX.FTZ R0, R15, R0, !PT ;  /* 0x000000000f007209 */ /* 0x000fe20007810000 */
[----:B------:R-:W5:Y:S01]  /*9ce0*/  MUFU.TANH R138, R138 ;  /* 0x0000008a008a7308 */ /* 0x000f620000002400 */
[----:B------:R-:W-:Y:S02]  /*9cf0*/  FSEL R141, R20, -INF , P4 ;  /* 0xff800000148d7808 */ /* 0x000fe40002000000 */
[----:B------:R-:W-:-:S04]  /*9d00*/  ISETP.GT.AND P4, PT, R146, 0x28, PT ;  /* 0x000000289200780c */ /* 0x000fc80003f84270 */
[----:B------:R-:W-:Y:S02]  /*9d10*/  FSEL R153, R153, -INF , P4 ;  /* 0xff80000099997808 */ /* 0x000fe40002000000 */
[----:B------:R-:W-:Y:S02]  /*9d20*/  ISETP.GT.AND P4, PT, R146, 0x30, PT ;  /* 0x000000309200780c */ /* 0x000fe40003f84270 */
[----:B----4-:R-:W-:Y:S02]  /*9d30*/  FMNMX.FTZ R7, R122, R137, !PT ;  /* 0x000000897a077209 */ /* 0x010fe40007810000 */
[----:B------:R-:W-:Y:S02]  /*9d40*/  FSEL R137, R14, -INF , P5 ;  /* 0xff8000000e897808 */ /* 0x000fe40002800000 */
[----:B------:R-:W-:Y:S01]  /*9d50*/  ISETP.GT.AND P5, PT, R146, 0x21, PT ;  /* 0x000000219200780c */ /* 0x000fe20003fa4270 */
[----:B0-----:R-:W-:Y:S01]  /*9d60*/  FMUL.FTZ R120, R7, R6 ;  /* 0x0000000607787220 */ /* 0x001fe20000410000 */
[----:B------:R-:W-:-:S02]  /*9d70*/  FMNMX.FTZ R0, R137, R0, !PT ;  /* 0x0000000089007209 */ /* 0x000fc40007810000 */
[----:B------:R-:W-:Y:S02]  /*9d80*/  FSEL R21, R21, -INF , P5 ;  /* 0xff80000015157808 */ /* 0x000fe40002800000 */
[----:B------:R-:W-:Y:S02]  /*9d90*/  FMNMX.FTZ R0, R141, R0, !PT ;  /* 0x000000008d007209 */ /* 0x000fe40007810000 */
[----:B------:R-:W-:Y:S02]  /*9da0*/  ISETP.GT.AND P5, PT, R146, 0x29, PT ;  /* 0x000000299200780c */ /* 0x000fe40003fa4270 */
[----:B------:R-:W-:Y:S02]  /*9db0*/  FMNMX.FTZ R0, R21, R0, !PT ;  /* 0x0000000015007209 */ /* 0x000fe40007810000 */
[----:B------:R-:W-:Y:S02]  /*9dc0*/  FSETP.NEU.FTZ.AND P3, PT, R7, -INF , PT ;  /* 0xff8000000700780b */ /* 0x000fe40003f7d000 */
[----:B------:R-:W-:-:S02]  /*9dd0*/  FMNMX.FTZ R0, R153, R0, !PT ;  /* 0x0000000099007209 */ /* 0x000fc40007810000 */
[----:B------:R-:W-:Y:S01]  /*9de0*/  FSEL R120, R120, RZ, P3 ;  /* 0x000000ff78787208 */ /* 0x000fe20001800000 */
[----:B------:R-:W-:Y:S02]  /*9df0*/  WARPGROUP.DEPBAR.LE gsb0, 0x0 ;  /* 0x00008000000079c5 */ /* 0x000fe40000010000 */
[----:B------:R-:W-:Y:S01]  /*9e00*/  WARPGROUP.ARRIVE ;  /* 0x00000000000079c5 */ /* 0x000fe20000000000 */
[----:B------:R-:W-:Y:S01]  /*9e10*/  FSEL R185, R152, -INF , P5 ;  /* 0xff80000098b97808 */ /* 0x000fe20002800000 */
[-CC-:B------:R-:W-:Y:S01]  /*9e20*/  FFMA.FTZ R122, R203, R6.reuse, -R120.reuse ;  /* 0x00000006cb7a7223 */ /* 0x180fe20000010878 */
[----:B------:R-:W-:Y:S01]  /*9e30*/  ISETP.GT.AND P5, PT, R146, 0x31, PT ;  /* 0x000000319200780c */ /* 0x000fe20003fa4270 */
[--C-:B------:R-:W-:Y:S01]  /*9e40*/  FFMA.FTZ R203, R199, R6, -R120.reuse ;  /* 0x00000006c7cb7223 */ /* 0x100fe20000010878 */
[----:B------:R-:W-:Y:S01]  /*9e50*/  FSEL R187, R144, -INF , P4 ;  /* 0xff80000090bb7808 */ /* 0x000fe20002000000 */
[----:B------:R-:W-:Y:S01]  /*9e60*/  HGMMA.64x192x16.F32 R24, R180, gdesc[UR8].tnspB, R24, gsb0 ;  /* 0x42e00008b4187df0 */ /* 0x000fe20008000818 */
[----:B------:R-:W-:Y:S01]  /*9e70*/  FMNMX.FTZ R0, R185, R0, !PT ;  /* 0x00000000b9007209 */ /* 0x000fe20007810000 */
[-CC-:B------:R-:W-:Y:S01]  /*9e80*/  FFMA.FTZ R199, R191, R6.reuse, -R120.reuse ;  /* 0x00000006bfc77223 */ /* 0x180fe20000010878 */
[C---:B------:R-:W-:Y:S01]  /*9e90*/  ISETP.GT.AND P4, PT, R146.reuse, 0x38, PT ;  /* 0x000000389200780c */ /* 0x040fe20003f84270 */
[-CC-:B------:R-:W-:Y:S01]  /*9ea0*/  FFMA.FTZ R20, R189, R6.reuse, -R120.reuse ;  /* 0x00000006bd147223 */ /* 0x180fe20000010878 */
[----:B------:R-:W-:Y:S01]  /*9eb0*/  FSEL R145, R145, -INF , P5 ;  /* 0xff80000091917808 */ /* 0x000fe20002800000 */
[--C-:B------:R-:W-:Y:S01]  /*9ec0*/  FFMA.FTZ R14, R193, R6, -R120.reuse ;  /* 0x00000006c10e7223 */ /* 0x100fe20000010878 */
[----:B------:R-:W-:Y:S01]  /*9ed0*/  FMNMX.FTZ R0, R187, R0, !PT ;  /* 0x00000000bb007209 */ /* 0x000fe20007810000 */
[-CC-:B------:R-:W-:Y:S01]  /*9ee0*/  FFMA.FTZ R193, R175, R6.reuse, -R120.reuse ;  /* 0x00000006afc17223 */ /* 0x180fe20000010878 */
[C---:B------:R-:W-:Y:S01]  /*9ef0*/  ISETP.GT.AND P5, PT, R146.reuse, 0x39, PT ;  /* 0x000000399200780c */ /* 0x040fe20003fa4270 */
[--C-:B------:R-:W-:Y:S01]  /*9f00*/  FFMA.FTZ R124, R173, R6, -R120.reuse ;  /* 0x00000006ad7c7223 */ /* 0x100fe20000010878 */
[----:B------:R-:W-:Y:S01]  /*9f10*/  FSEL R221, R221, -INF , P4 ;  /* 0xff800000dddd7808 */ /* 0x000fe20002000000 */
[----:B------:R-:W-:Y:S01]  /*9f20*/  UIADD3 UR10, UR6, 0x300, URZ ;  /* 0x00000300060a7890 */ /* 0x000fe2000fffe03f */
[----:B------:R-:W-:Y:S01]  /*9f30*/  FMNMX.FTZ R0, R145, R0, !PT ;  /* 0x0000000091007209 */ /* 0x000fe20007810000 */
[-CC-:B------:R-:W-:Y:S01]  /*9f40*/  FFMA.FTZ R12, R197, R6.reuse, -R120.reuse ;  /* 0x00000006c50c7223 */ /* 0x180fe20000010878 */
[----:B------:R-:W-:Y:S01]  /*9f50*/  ISETP.GT.AND P4, PT, R146, 0x40, PT ;  /* 0x000000409200780c */ /* 0x000fe20003f84270 */
[-CC-:B------:R-:W-:Y:S01]  /*9f60*/  FFMA.FTZ R197, R195, R6.reuse, -R120.reuse ;  /* 0x00000006c3c57223 */ /* 0x180fe20000010878 */
[----:B-1----:R-:W-:Y:S01]  /*9f70*/  FSEL R191, R130, -INF , P5 ;  /* 0xff80000082bf7808 */ /* 0x002fe20002800000 */
[--C-:B------:R-:W-:Y:S01]  /*9f80*/  FFMA.FTZ R195, R171, R6, -R120.reuse ;  /* 0x00000006abc37223 */ /* 0x100fe20000010878 */
[----:B------:R-:W-:Y:S01]  /*9f90*/  FMNMX.FTZ R0, R221, R0, !PT ;  /* 0x00000000dd007209 */ /* 0x000fe20007810000 */
[----:B------:R-:W-:Y:S01]  /*9fa0*/  UMOV UR11, 0x40000040 ;  /* 0x40000040000b7882 */ /* 0x000fe20000000000 */
[----:B------:R-:W-:Y:S01]  /*9fb0*/  ISETP.GT.AND P5, PT, R146, 0x41, PT ;  /* 0x000000419200780c */ /* 0x000fe20003fa4270 */
[--C-:B------:R-:W-:Y:S01]  /*9fc0*/  FFMA.FTZ R201, R201, R6, -R120.reuse ;  /* 0x00000006c9c97223 */ /* 0x100fe20000010878 */
[----:B--2---:R-:W-:Y:S01]  /*9fd0*/  FSEL R189, R134, -INF , P4 ;  /* 0xff80000086bd7808 */ /* 0x004fe20002000000 */
        /* <DEDUP_REMOVED lines=11> */
[----:B---3--:R-:W-:Y:S01]  /*a090*/  FSEL R175, R136, -INF , P4 ;  /* 0xff80000088af7808 */ /* 0x008fe20002000000 */
[--C-:B------:R-:W-:Y:S01]  /*a0a0*/  FFMA.FTZ R136, R147, R6, -R120.reuse ;  /* 0x0000000693887223 */ /* 0x100fe20000010878 */
[----:B------:R-:W-:Y:S01]  /*a0b0*/  FMNMX.FTZ R0, R223, R0, !PT ;  /* 0x00000000df007209 */ /* 0x000fe20007810000 */
[----:B------:R-:W-:Y:S01]  /*a0c0*/  FFMA.FTZ R139, R157, R6, -R120 ;  /* 0x000000069d8b7223 */ /* 0x000fe20000010878 */
[----:B------:R-:W-:Y:S01]  /*a0d0*/  ISETP.GT.AND P4, PT, R146, 0x50, PT ;  /* 0x000000509200780c */ /* 0x000fe20003f84270 */
[----:B------:R-:W-:Y:S01]  /*a0e0*/  MUFU.EX2 R203, R203 ;  /* 0x000000cb00cb7308 */ /* 0x000fe20000000800 */
[----:B------:R-:W-:Y:S01]  /*a0f0*/  FSEL R225, R225, -INF , P5 ;  /* 0xff800000e1e17808 */ /* 0x000fe20002800000 */
[----:B------:R-:W-:Y:S01]  /*a100*/  UMOV UR6, UR36 ;  /* 0x0000002400067c82 */ /* 0x000fe20008000000 */
[----:B------:R-:W-:-:S02]  /*a110*/  FMNMX.FTZ R0, R175, R0, !PT ;  /* 0x00000000af007209 */ /* 0x000fc40007810000 */
[----:B------:R-:W-:Y:S02]  /*a120*/  ISETP.GT.AND P5, PT, R146, 0x51, PT ;  /* 0x000000519200780c */ /* 0x000fe40003fa4270 */
[----:B------:R-:W-:Y:S01]  /*a130*/  FSEL R173, R128, -INF , P4 ;  /* 0xff80000080ad7808 */ /* 0x000fe20002000000 */
[----:B------:R-:W-:Y:S01]  /*a140*/  FFMA.FTZ R128, R169, R6, -R120 ;  /* 0x00000006a9807223 */ /* 0x000fe20000010878 */
[----:B------:R-:W-:Y:S01]  /*a150*/  FMNMX.FTZ R0, R225, R0, !PT ;  /* 0x00000000e1007209 */ /* 0x000fe20007810000 */
[----:B------:R-:W-:Y:S01]  /*a160*/  MUFU.EX2 R12, R12 ;  /* 0x0000000c000c7308 */ /* 0x000fe20000000800 */
[----:B------:R-:W-:Y:S02]  /*a170*/  ISETP.GT.AND P4, PT, R146, 0x58, PT ;  /* 0x000000589200780c */ /* 0x000fe40003f84270 */
[----:B------:R-:W-:Y:S02]  /*a180*/  FSEL R227, R227, -INF , P5 ;  /* 0xff800000e3e37808 */ /* 0x000fe40002800000 */
[----:B------:R-:W-:-:S02]  /*a190*/  FMNMX.FTZ R0, R173, R0, !PT ;  /* 0x00000000ad007209 */ /* 0x000fc40007810000 */
[----:B------:R-:W-:Y:S01]  /*a1a0*/  ISETP.GT.AND P5, PT, R146, 0x59, PT ;  /* 0x000000599200780c */ /* 0x000fe20003fa4270 */
[----:B------:R-:W-:Y:S01]  /*a1b0*/  MUFU.EX2 R197, R197 ;  /* 0x000000c500c57308 */ /* 0x000fe20000000800 */
[----:B------:R-:W-:Y:S01]  /*a1c0*/  FSEL R171, R132, -INF , P4 ;  /* 0xff80000084ab7808 */ /* 0x000fe20002000000 */
[----:B------:R-:W-:Y:S01]  /*a1d0*/  FFMA.FTZ R132, R165, R6, -R120 ;  /* 0x00000006a5847223 */ /* 0x000fe20000010878 */
[----:B------:R-:W-:Y:S02]  /*a1e0*/  FMNMX.FTZ R0, R227, R0, !PT ;  /* 0x00000000e3007209 */ /* 0x000fe40007810000 */
[----:B------:R-:W-:Y:S02]  /*a1f0*/  ISETP.GT.AND P4, PT, R146, 0x60, PT ;  /* 0x000000609200780c */ /* 0x000fe40003f84270 */
[----:B-----5:R-:W-:Y:S01]  /*a200*/  FSEL R229, R229, -INF , P5 ;  /* 0xff800000e5e57808 */ /* 0x020fe20002800000 */
[----:B------:R-:W-:Y:S01]  /*a210*/  MUFU.EX2 R14, R14 ;  /* 0x0000000e000e7308 */ /* 0x000fe20000000800 */
[----:B------:R-:W-:-:S02]  /*a220*/  FMNMX.FTZ R0, R171, R0, !PT ;  /* 0x00000000ab007209 */ /* 0x000fc40007810000 */
[----:B------:R-:W-:Y:S02]  /*a230*/  ISETP.GT.AND P5, PT, R146, 0x61, PT ;  /* 0x000000619200780c */ /* 0x000fe40003fa4270 */
[----:B------:R-:W-:Y:S01]  /*a240*/  FSEL R169, R138, -INF , P4 ;  /* 0xff8000008aa97808 */ /* 0x000fe20002000000 */
[--C-:B------:R-:W-:Y:S01]  /*a250*/  FFMA.FTZ R138, R163, R6, -R120.reuse ;  /* 0x00000006a38a7223 */ /* 0x100fe20000010878 */
[----:B------:R-:W-:Y:S01]  /*a260*/  FMNMX.FTZ R0, R229, R0, !PT ;  /* 0x00000000e5007209 */ /* 0x000fe20007810000 */
[----:B------:R-:W-:Y:S01]  /*a270*/  MUFU.EX2 R199, R199 ;  /* 0x000000c700c77308 */ /* 0x000fe20000000800 */
[----:B------:R-:W-:Y:S02]  /*a280*/  ISETP.GT.AND P4, PT, R146, 0x68, PT ;  /* 0x000000689200780c */ /* 0x000fe40003f84270 */
[----:B------:R-:W-:Y:S01]  /*a290*/  FSEL R231, R126, -INF , P5 ;  /* 0xff8000007ee77808 */ /* 0x000fe20002800000 */
[--C-:B------:R-:W-:Y:S01]  /*a2a0*/  FFMA.FTZ R126, R167, R6, -R120.reuse ;  /* 0x00000006a77e7223 */ /* 0x100fe20000010878 */
[----:B------:R-:W-:Y:S01]  /*a2b0*/  FMNMX.FTZ R0, R169, R0, !PT ;  /* 0x00000000a9007209 */ /* 0x000fe20007810000 */
[-CC-:B------:R-:W-:Y:S01]  /*a2c0*/  FFMA.FTZ R167, R131, R6.reuse, -R120.reuse ;  /* 0x0000000683a77223 */ /* 0x180fe20000010878 */
[----:B------:R-:W-:Y:S01]  /*a2d0*/  ISETP.GT.AND P5, PT, R146, 0x69, PT ;  /* 0x000000699200780c */ /* 0x000fe20003fa4270 */
[----:B------:R-:W-:Y:S01]  /*a2e0*/  MUFU.EX2 R20, R20 ;  /* 0x0000001400147308 */ /* 0x000fe20000000800 */
[----:B------:R-:W-:Y:S01]  /*a2f0*/  FSEL R233, R140, -INF , P4 ;  /* 0xff8000008ce97808 */ /* 0x000fe20002000000 */
[--C-:B------:R-:W-:Y:S01]  /*a300*/  FFMA.FTZ R131, R155, R6, -R120.reuse ;  /* 0x000000069b837223 */ /* 0x100fe20000010878 */
[----:B------:R-:W-:Y:S01]  /*a310*/  FMNMX.FTZ R0, R231, R0, !PT ;  /* 0x00000000e7007209 */ /* 0x000fe20007810000 */
[-CC-:B------:R-:W-:Y:S01]  /*a320*/  FFMA.FTZ R140, R161, R6.reuse, -R120.reuse ;  /* 0x00000006a18c7223 */ /* 0x180fe20000010878 */
[----:B------:R-:W-:Y:S01]  /*a330*/  FSEL R235, R142, -INF , P5 ;  /* 0xff8000008eeb7808 */ /* 0x000fe20002800000 */
[----:B------:R-:W-:Y:S01]  /*a340*/  FFMA.FTZ R142, R149, R6, -R120 ;  /* 0x00000006958e7223 */ /* 0x000fe20000010878 */
        /* <DEDUP_REMOVED lines=9> */
[----:B------:R-:W-:Y:S02]  /*a3e0*/  FSEL R0, R7, RZ, P3 ;  /* 0x000000ff07007208 */ /* 0x000fe40001800000 */
[----:B------:R-:W-:Y:S01]  /*a3f0*/  PLOP3.LUT P3, PT, PT, PT, UP1, 0x80, 0x0 ;  /* 0x000000000000781c */ /* 0x000fe20003f6f018 */
[----:B------:R-:W0:Y:S04]  /*a400*/  SHFL.BFLY PT, R8, R165, 0x1, 0x1f ;  /* 0x0c201f00a5087f89 */ /* 0x000e2800000e0000 */
        /* <DEDUP_REMOVED lines=10> */
[-CC-:B------:R-:W-:Y:S01]  /*a4b0*/  FFMA.FTZ R13, R133, R6.reuse, -R144.reuse ;  /* 0x00000006850d7223 */ /* 0x180fe20000010890 */
[----:B------:R-:W-:Y:S01]  /*a4c0*/  FADD.FTZ R133, -R0, R9 ;  /* 0x0000000900857221 */ /* 0x000fe20000010100 */
[----:B------:R-:W-:Y:S01]  /*a4d0*/  FSEL R9, R8, RZ, P4 ;  /* 0x000000ff08097208 */ /* 0x000fe20002000000 */
[-CC-:B------:R-:W-:Y:S01]  /*a4e0*/  FFMA.FTZ R121, R121, R6.reuse, -R144.reuse ;  /* 0x0000000679797223 */ /* 0x180fe20000010890 */
[-CC-:B------:R-:W-:Y:S01]  /*a4f0*/  FFMA.FTZ R200, R125, R6.reuse, -R144.reuse ;  /* 0x000000067dc87223 */ /* 0x180fe20000010890 */
[-C--:B------:R-:W-:Y:S01]  /*a500*/  FMUL.FTZ R133, R133, R6.reuse ;  /* 0x0000000685857220 */ /* 0x080fe20000410000 */
[-C--:B------:R-:W-:Y:S01]  /*a510*/  FFMA.FTZ R202, R11, R6.reuse, -R144 ;  /* 0x000000060bca7223 */ /* 0x080fe20000010890 */
[----:B------:R-:W-:Y:S01]  /*a520*/  FADD.FTZ R9, -R9, R10 ;  /* 0x0000000a09097221 */ /* 0x000fe20000010100 */
[-CC-:B------:R-:W-:Y:S01]  /*a530*/  FFMA.FTZ R11, R129, R6.reuse, -R144.reuse ;  /* 0x00000006810b7223 */ /* 0x180fe20000010890 */
[----:B------:R-:W-:Y:S01]  /*a540*/  MUFU.EX2 R121, R121 ;  /* 0x0000007900797308 */ /* 0x000fe20000000800 */
[-CC-:B------:R-:W-:Y:S01]  /*a550*/  FFMA.FTZ R198, R15, R6.reuse, -R144.reuse ;  /* 0x000000060fc67223 */ /* 0x180fe20000010890 */
[-C--:B------:R-:W-:Y:S01]  /*a560*/  FMUL.FTZ R0, R9, R6.reuse ;  /* 0x0000000609007220 */ /* 0x080fe20000410000 */
[----:B------:R-:W-:Y:S01]  /*a570*/  FFMA.FTZ R15, R137, R6, -R144 ;  /* 0x00000006890f7223 */ /* 0x000fe20000010890 */
[----:B------:R-:W-:-:S02]  /*a580*/  IMAD.U32 R10, RZ, RZ, UR37 ;  /* 0x00000025ff0a7e24 */ /* 0x000fc4000f8e00ff */
[-CC-:B------:R-:W-:Y:S01]  /*a590*/  FFMA.FTZ R192, R141, R6.reuse, -R144.reuse ;  /* 0x000000068dc07223 */ /* 0x180fe20000010890 */
[----:B------:R-:W-:Y:S02]  /*a5a0*/  IMAD.U32 R137, RZ, RZ, UR4 ;  /* 0x00000004ff897e24 */ /* 0x000fe4000f8e00ff */
[-CC-:B------:R-:W-:Y:S01]  /*a5b0*/  FFMA.FTZ R21, R21, R6.reuse, -R144.reuse ;  /* 0x0000000615157223 */ /* 0x180fe20000010890 */
[----:B------:R-:W0:Y:S01]  /*a5c0*/  MUFU.EX2 R0, R0 ;  /* 0x0000000000007308 */ /* 0x000e220000000800 */
[----:B------:R-:W-:Y:S02]  /*a5d0*/  @!P1 VIADD R10, R10, 0x36840 ;  /* 0x000368400a0a9836 */ /* 0x000fe40000000000 */
[-CC-:B------:R-:W-:Y:S01]  /*a5e0*/  FFMA.FTZ R194, R153, R6.reuse, -R144.reuse ;  /* 0x0000000699c27223 */ /* 0x180fe20000010890 */
[----:B------:R-:W-:Y:S02]  /*a5f0*/  @!P1 VIADD R137, R137, 0x36860 ;  /* 0x0003686089899836 */ /* 0x000fe40000000000 */
[-CC-:B------:R-:W-:Y:S01]  /*a600*/  FFMA.FTZ R125, R185, R6.reuse, -R144.reuse ;  /* 0x00000006b97d7223 */ /* 0x180fe20000010890 */
[-C--:B------:R-:W-:Y:S01]  /*a610*/  FFMA.FTZ R188, R187, R6.reuse, -R144 ;  /* 0x00000006bbbc7223 */ /* 0x080fe20000010890 */
[----:B------:R-:W-:Y:S01]  /*a620*/  @!P1 PRMT R10, RZ, 0x654, R10 ;  /* 0x00000654ff0a9816 */ /* 0x000fe2000000000a */
        /* <DEDUP_REMOVED lines=8> */
[--C-:B------:R-:W-:Y:S01]  /*a6b0*/  FFMA.FTZ R171, R171, R6, -R144.reuse ;  /* 0x00000006abab7223 */ /* 0x100fe20000010890 */
[----:B------:R-:W2:Y:S01]  /*a6c0*/  MUFU.EX2 R200, R200 ;  /* 0x000000c800c87308 */ /* 0x000ea20000000800 */
[----:B0-----:R-:W-:Y:S01]  /*a6d0*/  FFMA.FTZ R133, R0, R4, R121 ;  /* 0x0000000400857223 */ /* 0x001fe20000010079 */
[----:B------:R-:W-:Y:S01]  /*a6e0*/  @!P1 PRMT R4, RZ, 0x654, R137 ;  /* 0x00000654ff049816 */ /* 0x000fe20000000089 */
[-CC-:B------:R-:W-:Y:S01]  /*a6f0*/  FFMA.FTZ R229, R229, R6.reuse, -R144.reuse ;  /* 0x00000006e5e57223 */ /* 0x180fe20000010890 */
[-CC-:B------:R-:W-:Y:S01]  /*a700*/  FFMA.FTZ R169, R169, R6.reuse, -R144.reuse ;  /* 0x00000006a9a97223 */ /* 0x180fe20000010890 */
[----:B------:R-:W-:Y:S01]  /*a710*/  FFMA.FTZ R231, R231, R6, -R144 ;  /* 0x00000006e7e77223 */ /* 0x000fe20000010890 */
[----:B------:R-:W-:-:S02]  /*a720*/  WARPGROUP.DEPBAR.LE gsb0, 0x0 ;  /* 0x00008000000079c5 */ /* 0x000fc40000010000 */
[----:B------:R-:W-:Y:S01]  /*a730*/  WARPGROUP.ARRIVE ;  /* 0x00000000000079c5 */ /* 0x000fe20000000000 */
[----:B------:R-:W-:Y:S01]  /*a740*/  MUFU.EX2 R202, R202 ;  /* 0x000000ca00ca7308 */ /* 0x000fe20000000800 */
[----:B-1----:R-:W-:Y:S01]  /*a750*/  FFMA.FTZ R137, R2, R3, R201 ;  /* 0x0000000302897223 */ /* 0x002fe200000100c9 */
[-CC-:B------:R-:W-:Y:S01]  /*a760*/  FFMA.FTZ R181, R151, R6.reuse, -R120.reuse ;  /* 0x0000000697b57223 */ /* 0x180fe20000010878 */
[-CC-:B------:R-:W-:Y:S01]  /*a770*/  FFMA.FTZ R183, R159, R6.reuse, -R120.reuse ;  /* 0x000000069fb77223 */ /* 0x180fe20000010878 */
[-C--:B------:R-:W-:Y:S01]  /*a780*/  FFMA.FTZ R120, R127, R6.reuse, -R120 ;  /* 0x000000067f787223 */ /* 0x080fe20000010878 */
[----:B------:R-:W-:Y:S01]  /*a790*/  HGMMA.64x192x16.F32 R24, R176, gdesc[UR8].tnspB, R24, gsb0 ;  /* 0x42e00008b0187df0 */ /* 0x000fe20008000818 */
[-CC-:B------:R-:W-:Y:S01]  /*a7a0*/  FFMA.FTZ R127, R225, R6.reuse, -R144.reuse ;  /* 0x00000006e17f7223 */ /* 0x180fe20000010890 */
[-CC-:B------:R-:W-:Y:S01]  /*a7b0*/  FFMA.FTZ R180, R173, R6.reuse, -R144.reuse ;  /* 0x00000006adb47223 */ /* 0x180fe20000010890 */
[----:B------:R-:W-:Y:S01]  /*a7c0*/  MUFU.EX2 R11, R11 ;  /* 0x0000000b000b7308 */ /* 0x000fe20000000800 */
[----:B--2---:R-:W-:Y:S01]  /*a7d0*/  FADD.FTZ R133, R200, R133 ;  /* 0x00000085c8857221 */ /* 0x004fe20000010000 */
[-CC-:B------:R-:W-:Y:S01]  /*a7e0*/  FFMA.FTZ R233, R233, R6.reuse, -R144.reuse ;  /* 0x00000006e9e97223 */ /* 0x180fe20000010890 */
[----:B------:R-:W-:Y:S01]  /*a7f0*/  FFMA.FTZ R144, R235, R6, -R144 ;  /* 0x00000006eb907223 */ /* 0x000fe20000010890 */
[----:B------:R-:W-:-:S02]  /*a800*/  F2FP.F16.F32.PACK_AB R201, R122, R201 ;  /* 0x000000c97ac9723e */ /* 0x000fc400000000ff */
[----:B------:R-:W-:Y:S02]  /*a810*/  F2FP.F16.F32.PACK_AB R200, R200, R121 ;  /* 0x00000079c8c8723e */ /* 0x000fe400000000ff */
[----:B------:R-:W-:Y:S01]  /*a820*/  MUFU.EX2 R196, R196 ;  /* 0x000000c400c47308 */ /* 0x000fe20000000800 */
[----:B------:R-:W-:Y:S02]  /*a830*/  F2FP.F16.F32.PACK_AB R189, R167, R126 ;  /* 0x0000007ea7bd723e */ /* 0x000fe400000000ff */
[----:B------:R-:W-:Y:S02]  /*a840*/  F2FP.F16.F32.PACK_AB R191, R135, R132 ;  /* 0x0000008487bf723e */ /* 0x000fe400000000ff */
        /* <DEDUP_REMOVED lines=29> */
[----:B------:R1:W-:Y:S01]  /*aa20*/  @!P1 SYNCS.ARRIVE.TRANS64.RED.A1T0 RZ, [R4+URZ], RZ ;  /* 0x000000ff04ff99a7 */ /* 0x0003e2000810043f */
[----:B0-----:R-:W-:Y:S01]  /*aa30*/  FADD.FTZ R10, R202, R133 ;  /* 0x00000085ca0a7221 */ /* 0x001fe20000010000 */
[----:B------:R-:W-:-:S05]  /*aa40*/  F2FP.F16.F32.PACK_AB R202, R11, R202 ;  /* 0x000000ca0bca723e */ /* 0x000fca00000000ff */
[----:B------:R-:W-:Y:S01]  /*aa50*/  MUFU.EX2 R176, R169 ;  /* 0x000000a900b07308 */ /* 0x000fe20000000800 */
[----:B-1----:R-:W-:Y:S01]  /*aa60*/  FADD.FTZ R4, R122, R137 ;  /* 0x000000897a047221 */ /* 0x002fe20000010000 */
[----:B------:R-:W-:-:S06]  /*aa70*/  FADD.FTZ R137, R11, R10 ;  /* 0x0000000a0b897221 */ /* 0x000fcc0000010000 */
[----:B------:R-:W-:Y:S01]  /*aa80*/  MUFU.EX2 R139, R139 ;  /* 0x0000008b008b7308 */ /* 0x000fe20000000800 */
[----:B------:R-:W-:Y:S01]  /*aa90*/  FADD.FTZ R133, R203, R4 ;  /* 0x00000004cb857221 */ /* 0x000fe20000010000 */
[----:B------:R-:W-:Y:S01]  /*aaa0*/  FADD.FTZ R10, R196, R137 ;  /* 0x00000089c40a7221 */ /* 0x000fe20000010000 */
[C---:B------:R-:W-:Y:S02]  /*aab0*/  F2FP.F16.F32.PACK_AB R196, R13.reuse, R196 ;  /* 0x000000c40dc4723e */ /* 0x040fe400000000ff */
[C---:B------:R-:W-:Y:S01]  /*aac0*/  FADD.FTZ R4, R12.reuse, R133 ;  /* 0x000000850c047221 */ /* 0x040fe20000010000 */
[----:B------:R-:W-:Y:S01]  /*aad0*/  FADD.FTZ R137, R13, R10 ;  /* 0x0000000a0d897221 */ /* 0x000fe20000010000 */
[----:B------:R-:W-:Y:S01]  /*aae0*/  F2FP.F16.F32.PACK_AB R203, R12, R203 ;  /* 0x000000cb0ccb723e */ /* 0x000fe200000000ff */
[----:B------:R-:W-:Y:S01]  /*aaf0*/  MUFU.EX2 R231, R231 ;  /* 0x000000e700e77308 */ /* 0x000fe20000000800 */
[----:B------:R-:W-:Y:S01]  /*ab00*/  FADD.FTZ R133, R197, R4 ;  /* 0x00000004c5857221 */ /* 0x000fe20000010000 */
[----:B------:R-:W-:Y:S01]  /*ab10*/  FADD.FTZ R10, R198, R137 ;  /* 0x00000089c60a7221 */ /* 0x000fe20000010000 */
[----:B------:R-:W-:-:S02]  /*ab20*/  F2FP.F16.F32.PACK_AB R197, R14, R197 ;  /* 0x000000c50ec5723e */ /* 0x000fc400000000ff */
[----:B------:R-:W-:Y:S01]  /*ab30*/  FADD.FTZ R4, R14, R133 ;  /* 0x000000850e047221 */ /* 0x000fe20000010000 */
[C---:B------:R-:W-:Y:S01]  /*ab40*/  FADD.FTZ R137, R15.reuse, R10 ;  /* 0x0000000a0f897221 */ /* 0x040fe20000010000 */
[----:B------:R-:W-:Y:S01]  /*ab50*/  F2FP.F16.F32.PACK_AB R198, R15, R198 ;  /* 0x000000c60fc6723e */ /* 0x000fe200000000ff */
[----:B------:R-:W0:Y:S01]  /*ab60*/  MUFU.EX2 R140, R140 ;  /* 0x0000008c008c7308 */ /* 0x000e220000000800 */
[----:B------:R-:W-:Y:S01]  /*ab70*/  FADD.FTZ R133, R199, R4 ;  /* 0x00000004c7857221 */ /* 0x000fe20000010000 */
[----:B------:R-:W-:Y:S01]  /*ab80*/  FADD.FTZ R10, R192, R137 ;  /* 0x00000089c00a7221 */ /* 0x000fe20000010000 */
[C---:B------:R-:W-:Y:S02]  /*ab90*/  F2FP.F16.F32.PACK_AB R199, R20.reuse, R199 ;  /* 0x000000c714c7723e */ /* 0x040fe400000000ff */
[----:B------:R-:W-:Y:S01]  /*aba0*/  FADD.FTZ R4, R20, R133 ;  /* 0x0000008514047221 */ /* 0x000fe20000010000 */
[C---:B------:R-:W-:Y:S01]  /*abb0*/  FADD.FTZ R137, R21.reuse, R10 ;  /* 0x0000000a15897221 */ /* 0x040fe20000010000 */
        /* <DEDUP_REMOVED lines=8> */
[----:B------:R-:W-:Y:S01]  /*ac40*/  MUFU.EX2 R142, R142 ;  /* 0x0000008e008e7308 */ /* 0x000fe20000000800 */
        /* <DEDUP_REMOVED lines=11> */
[----:B------:R-:W-:Y:S01]  /*ad00*/  FADD.FTZ R11, R9, R4 ;  /* 0x00000004090b7221 */ /* 0x000fe20000010000 */
[----:B0-----:R-:W-:Y:S01]  /*ad10*/  F2FP.F16.F32.PACK_AB R177, R140, R139 ;  /* 0x0000008b8cb1723e */ /* 0x001fe200000000ff */
[----:B------:R-:W0:Y:S01]  /*ad20*/  MUFU.EX2 R120, R120 ;  /* 0x0000007800787308 */ /* 0x000e220000000800 */
[----:B------:R-:W-:Y:S01]  /*ad30*/  FADD.FTZ R10, R132, R13 ;  /* 0x0000000d840a7221 */ /* 0x000fe20000010000 */
[----:B------:R-:W-:Y:S01]  /*ad40*/  FADD.FTZ R4, R184, R11 ;  /* 0x0000000bb8047221 */ /* 0x000fe20000010000 */
[----:B------:R-:W-:Y:S02]  /*ad50*/  F2FP.F16.F32.PACK_AB R184, R3, R184 ;  /* 0x000000b803b8723e */ /* 0x000fe400000000ff */
[----:B------:R-:W-:Y:S01]  /*ad60*/  FADD.FTZ R10, R135, R10 ;  /* 0x0000000a870a7221 */ /* 0x000fe20000010000 */
[----:B------:R-:W-:-:S03]  /*ad70*/  FADD.FTZ R13, R3, R4 ;  /* 0x00000004030d7221 */ /* 0x000fc60000010000 */
[----:B------:R-:W-:Y:S01]  /*ad80*/  FADD.FTZ R11, R131, R10 ;  /* 0x0000000a830b7221 */ /* 0x000fe20000010000 */
        /* <DEDUP_REMOVED lines=9> */
[----:B0-----:R-:W-:Y:S01]  /*ae20*/  F2FP.F16.F32.PACK_AB R179, R120, R142 ;  /* 0x0000008e78b3723e */ /* 0x001fe200000000ff */
[----:B------:R-:W-:Y:S02]  /*ae30*/  IMAD.MOV.U32 R10, RZ, RZ, R8 ;  /* 0x000000ffff0a7224 */ /* 0x000fe400078e0008 */
[----:B------:R-:W-:Y:S01]  /*ae40*/  FADD.FTZ R4, R136, R11 ;  /* 0x0000000b88047221 */ /* 0x000fe20000010000 */
[----:B------:R-:W-:Y:S01]  /*ae50*/  FADD.FTZ R9, R182, R9 ;  /* 0x00000009b6097221 */ /* 0x000fe20000010000 */
[----:B------:R-:W-:-:S02]  /*ae60*/  F2FP.F16.F32.PACK_AB R182, R229, R182 ;  /* 0x000000b6e5b6723e */ /* 0x000fc400000000ff */
[----:B------:R-:W-:Y:S01]  /*ae70*/  FADD.FTZ R4, R181, R4 ;  /* 0x00000004b5047221 */ /* 0x000fe20000010000 */
        /* <DEDUP_REMOVED lines=12> */
[----:B------:R-:W-:Y:S01]  /*af40*/  FADD.FTZ R4, R144, R9 ;  /* 0x0000000990047221 */ /* 0x000fe20000010000 */
[----:B------:R-:W-:Y:S02]  /*af50*/  IMAD.MOV.U32 R9, RZ, RZ, R7 ;  /* 0x000000ffff097224 */ /* 0x000fe400078e0007 */
[----:B------:R-:W-:-:S04]  /*af60*/  FADD.FTZ R3, R142, R3 ;  /* 0x000000038e037221 */ /* 0x000fc80000010000 */
[----:B------:R-:W-:Y:S01]  /*af70*/  FADD.FTZ R3, R120, R3 ;  /* 0x0000000378037221 */ /* 0x000fe20000010000 */
[----:B------:R-:W-:Y:S06]  /*af80*/  @P3 BRA `(.L_x_5943) ;  /* 0xffffffb400683947 */ /* 0x000fec000383ffff */
.L_x_5934:
[----:B------:R-:W-:-:S13]  /*af90*/  ISETP.LE.AND P2, PT, RZ, UR7, PT ;  /* 0x00000007ff007c0c */ /* 0x000fda000bf43270 */
[----:B------:R-:W-:Y:S05]  /*afa0*/  @!P2 BRA `(.L_x_5944) ;  /* 0x000000400090a947 */ /* 0x000fea0003800000 */
[----:B------:R-:W-:Y:S01]  /*afb0*/  IMAD.MOV.U32 R10, RZ, RZ, R7 ;  /* 0x000000ffff0a7224 */ /* 0x000fe200078e0007 */
[----:B------:R-:W-:Y:S01]  /*afc0*/  UMOV UR37, UR60 ;  /* 0x0000003c00257c82 */ /* 0x000fe20008000000 */
[----:B------:R-:W-:Y:S01]  /*afd0*/  IMAD.MOV.U32 R9, RZ, RZ, R8 ;  /* 0x000000ffff097224 */ /* 0x000fe200078e0008 */
[----:B------:R-:W-:Y:S01]  /*afe0*/  UMOV UR6, UR36 ;  /* 0x0000002400067c82 */ /* 0x000fe20008000000 */
[----:B------:R-:W-:-:S05]  /*aff0*/  ULDC UR5, c[0x0][0x9d8] ;  /* 0x0002760000057ab9 */ /* 0x000fca0000000800 */
.L_x_5953:
[----:B------:R-:W-:-:S04]  /*b000*/  UIADD3 UR36, UR6, 0x1, URZ ;  /* 0x0000000106247890 */ /* 0x000fc8000fffe03f */
[----:B------:R-:W-:-:S04]  /*b010*/  UISETP.NE.AND UP0, UPT, UR36, 0x2, UPT ;  /* 0x000000022400788c */ /* 0x000fc8000bf05270 */
[----:B------:R-:W-:Y:S02]  /*b020*/  USEL UR60, URZ, 0x1, UP0 ;  /* 0x000000013f3c7887 */ /* 0x000fe40008000000 */
[----:B------:R-:W-:Y:S02]  /*b030*/  USEL UR36, UR36, URZ, UP0 ;  /* 0x0000003f24247287 */ /* 0x000fe40008000000 */
[----:B------:R-:W-:Y:S01]  /*b040*/  ULOP3.LUT UR60, UR37, UR60, URZ, 0x3c, !UPT ;  /* 0x0000003c253c7292 */ /* 0x000fe2000f8e3c3f */
[----:B------:R-:W-:Y:S11]  /*b050*/  @!P0 BRA `(.L_x_5945) ;  /* 0x0000000000048947 */ /* 0x000ff60003800000 */
[----:B------:R-:W-:Y:S01]  /*b060*/  BPT.TRAP 0x1 ;  /* 0x000000040000795c */ /* 0x000fe20000300000 */
.L_x_5945:
[----:B------:R-:W-:Y:S01]  /*b070*/  ULEA UR4, UR36, UR38, 0x3 ;  /* 0x0000002624047291 */ /* 0x000fe2000f8e183f */
[----:B------:R-:W-:-:S05]  /*b080*/  IMAD.U32 R6, RZ, RZ, UR60 ;  /* 0x0000003cff067e24 */ /* 0x000fca000f8e00ff */
[----:B------:R-:W-:-:S04]  /*b090*/  SHF.L.U32 R6, R6, 0x1f, RZ ;  /* 0x0000001f06067819 */ /* 0x000fc800000006ff */
[----:B------:R0:W1:Y:S01]  /*b0a0*/  SYNCS.PHASECHK.TRANS64.TRYWAIT P2, [UR4+0x36830], R6 ;  /* 0x03683006ff0075a7 */ /* 0x0000620008040144 */
[----:B------:R-:W-:Y:S05]  /*b0b0*/  @!P0 BRA `(.L_x_5946) ;  /* 0x0000000000048947 */ /* 0x000fea0003800000 */
[----:B------:R-:W-:Y:S01]  /*b0c0*/  BPT.TRAP 0x1 ;  /* 0x000000040000795c */ /* 0x000fe20000300000 */
.L_x_5946:
[----:B-1----:R-:W-:Y:S05]  /*b0d0*/  @P2 BRA `(.L_x_5947) ;  /* 0x0000000000082947 */ /* 0x002fea0003800000 */
[----:B------:R-:W1:Y:S02]  /*b0e0*/  SYNCS.PHASECHK.TRANS64.TRYWAIT P2, [UR4+0x36830], R6 ;  /* 0x03683006ff0075a7 */ /* 0x000e640008040144 */
[----:B-1----:R-:W-:Y:S05]  /*b0f0*/  @!P2 BRA `(.L_x_5948) ;  /* 0x000000e80038a947 */ /* 0x002fea0003800000 */
.L_x_5947:
        /* <DEDUP_REMOVED lines=592> */
.L_x_5949:
[----:B------:R-:W-:Y:S01]  /*d600*/  ULEA UR14, UR6, UR38, 0x3 ;  /* 0x00000026060e7291 */ /* 0x000fe2000f8e183f */
[----:B------:R-:W-:-:S05]  /*d610*/  IMAD.U32 R0, RZ, RZ, UR37 ;  /* 0x00000025ff007e24 */ /* 0x000fca000f8e00ff */
[----:B------:R-:W-:-:S04]  /*d620*/  SHF.L.U32 R0, R0, 0x1f, RZ ;  /* 0x0000001f00007819 */ /* 0x000fc800000006ff */
[----:B------:R2:W3:Y:S01]  /*d630*/  SYNCS.PHASECHK.TRANS64.TRYWAIT P2, [UR14+0x36850], R0 ;  /* 0x03685000ff0075a7 */ /* 0x0004e2000804014e */
[----:B------:R-:W-:Y:S05]  /*d640*/  @!P0 BRA `(.L_x_5950) ;  /* 0x0000000000048947 */ /* 0x000fea0003800000 */
[----:B------:R-:W-:Y:S01]  /*d650*/  BPT.TRAP 0x1 ;  /* 0x000000040000795c */ /* 0x000fe20000300000 */
.L_x_5950:
[----:B---3--:R-:W-:Y:S05]  /*d660*/  @P2 BRA `(.L_x_5951) ;  /* 0x0000000000082947 */ /* 0x008fea0003800000 */
[----:B------:R-:W3:Y:S02]  /*d670*/  SYNCS.PHASECHK.TRANS64.TRYWAIT P2, [UR14+0x36850], R0 ;  /* 0x03685000ff0075a7 */ /* 0x000ee4000804014e */
[----:B---3--:R-:W-:Y:S05]  /*d680*/  @!P2 BRA `(.L_x_5952) ;  /* 0x000000c000eca947 */ /* 0x008fea0003800000 */
.L_x_5951:
        /* <DEDUP_REMOVED lines=29> */
[----:B--2---:R-:W-:Y:S01]  /*d860*/  FMNMX.FTZ R0, R2, R9, !PT ;  /* 0x0000000902007209 */ /* 0x004fe20007810000 */
[----:B------:R-:W-:Y:S01]  /*d870*/  FMUL.FTZ R231, R141, UR5 ;  /* 0x000000058de77c20 */ /* 0x000fe20008410000 */
[----:B------:R-:W-:Y:S01]  /*d880*/  FMUL.FTZ R235, R128, UR5 ;  /* 0x0000000580eb7c20 */ /* 0x000fe20008410000 */
[----:B------:R-:W-:Y:S01]  /*d890*/  FMUL.FTZ R137, R129, UR5 ;  /* 0x0000000581897c20 */ /* 0x000fe20008410000 */
[----:B------:R-:W-:Y:S01]  /*d8a0*/  FMUL.FTZ R129, R132, UR5 ;  /* 0x0000000584817c20 */ /* 0x000fe20008410000 */
[----:B-1----:R-:W-:Y:S01]  /*d8b0*/  FMNMX.FTZ R0, R7, R0, !PT ;  /* 0x0000000007007209 */ /* 0x002fe20007810000 */
[----:B------:R-:W1:Y:S01]  /*d8c0*/  MUFU.TANH R21, R21 ;  /* 0x0000001500157308 */ /* 0x000e620000002400 */
[----:B------:R-:W-:Y:S01]  /*d8d0*/  FMUL.FTZ R141, R133, UR5 ;  /* 0x00000005858d7c20 */ /* 0x000fe20008410000 */
[----:B------:R-:W-:Y:S01]  /*d8e0*/  FMUL.FTZ R133, R120, UR5 ;  /* 0x0000000578857c20 */ /* 0x000fe20008410000 */
[----:B------:R-:W-:Y:S01]  /*d8f0*/  FMUL.FTZ R128, R121, UR5 ;  /* 0x0000000579807c20 */ /* 0x000fe20008410000 */
[----:B------:R-:W-:Y:S01]  /*d900*/  FMUL.FTZ R120, R124, UR5 ;  /* 0x000000057c787c20 */ /* 0x000fe20008410000 */
[----:B------:R-:W-:Y:S01]  /*d910*/  FMUL.FTZ R124, R125, UR5 ;  /* 0x000000057d7c7c20 */ /* 0x000fe20008410000 */
[----:B------:R-:W-:Y:S01]  /*d920*/  FMUL.FTZ R121, R151, UR5 ;  /* 0x0000000597797c20 */ /* 0x000fe20008410000 */
[----:B0-----:R-:W0:Y:S01]  /*d930*/  LDC R6, c[0x0][0x988] ;  /* 0x00026200ff067b82 */ /* 0x001e220000000800 */
[----:B------:R-:W2:Y:S01]  /*d940*/  MUFU.TANH R171, R171 ;  /* 0x000000ab00ab7308 */ /* 0x000ea20000002400 */
        /* <DEDUP_REMOVED lines=24> */
[----:B---3--:R-:W-:Y:S01]  /*dad0*/  FMNMX.FTZ R0, R173, R0, !PT ;  /* 0x00000000ad007209 */ /* 0x008fe20007810000 */
[----:B------:R-:W-:Y:S01]  /*dae0*/  IMAD.U32 R138, RZ, RZ, UR14 ;  /* 0x0000000eff8a7e24 */ /* 0x000fe2000f8e00ff */
[----:B------:R-:W-:Y:S01]  /*daf0*/  ISETP.LT.AND P2, PT, RZ, UR7, PT ;  /* 0x00000007ff007c0c */ /* 0x000fe2000bf41270 */
[----:B------:R-:W-:Y:S01]  /*db00*/  UMOV UR37, UR60 ;  /* 0x0000003c00257c82 */ /* 0x000fe20008000000 */
[----:B------:R-:W-:Y:S01]  /*db10*/  UMOV UR6, UR36 ;  /* 0x0000002400067c82 */ /* 0x000fe20008000000 */
[----:B------:R-:W-:-:S02]  /*db20*/  @!P1 VIADD R138, R138, 0x36860 ;  /* 0x000368608a8a9836 */ /* 0x000fc40000000000 */
[----:B------:R-:W-:Y:S01]  /*db30*/  MUFU.TANH R225, R225 ;  /* 0x000000e100e17308 */ /* 0x000fe20000002400 */
[----:B-1----:R-:W-:-:S07]  /*db40*/  FMNMX.FTZ R0, R175, R0, !PT ;  /* 0x00000000af007209 */ /* 0x002fce0007810000 */
        /* <DEDUP_REMOVED lines=25> */
[----:B------:R-:W-:Y:S01]  /*dce0*/  FMUL.FTZ R145, R146, UR5 ;  /* 0x0000000592917c20 */ /* 0x000fe20008410000 */
[----:B------:R-:W-:Y:S01]  /*dcf0*/  HGMMA.64x192x16.F32 R24, R196, gdesc[UR8].tnspB, R24, gsb0 ;  /* 0x42e00008c4187df0 */ /* 0x000fe20008000818 */
[----:B------:R-:W-:Y:S01]  /*dd00*/  UIADD3 UR10, UR4, 0x100, URZ ;  /* 0x00000100040a7890 */ /* 0x000fe2000fffe03f */
[----:B------:R-:W-:-:S04]  /*dd10*/  UMOV UR11, 0x40000040 ;  /* 0x40000040000b7882 */ /* 0x000fc80000000000 */
        /* <DEDUP_REMOVED lines=25> */
[----:B------:R-:W1:Y:S01]  /*deb0*/  MUFU.TANH R197, R197 ;  /* 0x000000c500c57308 */ /* 0x000e620000002400 */
[----:B------:R-:W-:-:S07]  /*dec0*/  UMOV UR11, 0x40000040 ;  /* 0x40000040000b7882 */ /* 0x000fce0000000000 */
[----:B------:R-:W2:Y:S08]  /*ded0*/  MUFU.TANH R199, R199 ;  /* 0x000000c700c77308 */ /* 0x000eb00000002400 */
[----:B------:R-:W-:Y:S01]  /*dee0*/  MUFU.TANH R165, R165 ;  /* 0x000000a500a57308 */ /* 0x000fe20000002400 */
[----:B-1----:R-:W-:-:S04]  /*def0*/  FMNMX.FTZ R0, R197, R0, !PT ;  /* 0x00000000c5007209 */ /* 0x002fc80007810000 */
[----:B--2---:R-:W-:-:S04]  /*df00*/  FMNMX.FTZ R0, R199, R0, !PT ;  /* 0x00000000c7007209 */ /* 0x004fc80007810000 */
        /* <DEDUP_REMOVED lines=11> */
[----:B------:R-:W3:Y:S01]  /*dfc0*/  MUFU.TANH R157, R157 ;  /* 0x0000009d009d7308 */ /* 0x000ee20000002400 */
[----:B-1----:R-:W-:-:S04]  /*dfd0*/  FMNMX.FTZ R0, R195, R0, !PT ;  /* 0x00000000c3007209 */ /* 0x002fc80007810000 */
        /* <DEDUP_REMOVED lines=17> */
[----:B------:R-:W-:-:S06]  /*e0f0*/  FMUL.FTZ R151, R142, UR5 ;  /* 0x000000058e977c20 */ /* 0x000fcc0008410000 */
[----:B------:R-:W1:Y:S01]  /*e100*/  MUFU.TANH R151, R151 ;  /* 0x0000009700977308 */ /* 0x000e620000002400 */
[----:B------:R-:W-:Y:S02]  /*e110*/  WARPGROUP.DEPBAR.LE gsb0, 0x0 ;  /* 0x00008000000079c5 */ /* 0x000fe40000010000 */
[----:B------:R-:W-:Y:S01]  /*e120*/  WARPGROUP.ARRIVE ;  /* 0x00000000000079c5 */ /* 0x000fe20000000000 */
[----:B------:R-:W2:Y:S01]  /*e130*/  SHFL.BFLY PT, R191, R0, 0x2, 0x1f ;  /* 0x0c401f0000bf7f89 */ /* 0x000ea200000e0000 */
[----:B------:R-:W-:-:S04]  /*e140*/  FMUL.FTZ R189, R130, UR5 ;  /* 0x0000000582bd7c20 */ /* 0x000fc80008410000 */
[----:B------:R-:W-:Y:S01]  /*e150*/  HGMMA.64x192x16.F32 R24, R184, gdesc[UR8].tnspB, R24, gsb0 ;  /* 0x42e00008b8187df0 */ /* 0x000fe20008000818 */
[----:B------:R-:W-:Y:S01]  /*e160*/  UIADD3 UR10, UR4, 0x280, URZ ;  /* 0x00000280040a7890 */ /* 0x000fe2000fffe03f */
[----:B------:R-:W4:Y:S01]  /*e170*/  MUFU.TANH R189, R189 ;  /* 0x000000bd00bd7308 */ /* 0x000f220000002400 */
[----:B------:R-:W-:Y:S01]  /*e180*/  UMOV UR11, 0x40000040 ;  /* 0x40000040000b7882 */ /* 0x000fe20000000000 */
[----:B--2---:R-:W-:Y:S01]  /*e190*/  FMNMX.FTZ R8, R0, R191, !PT ;  /* 0x000000bf00087209 */ /* 0x004fe20007810000 */
[----:B------:R-:W-:-:S04]  /*e1a0*/  FMUL.FTZ R191, R134, UR5 ;  /* 0x0000000586bf7c20 */ /* 0x000fc80008410000 */
[----:B------:R-:W2:Y:S02]  /*e1b0*/  SHFL.BFLY PT, R0, R8, 0x1, 0x1f ;  /* 0x0c201f0008007f89 */ /* 0x000ea400000e0000 */
[----:B------:R-:W5:Y:S01]  /*e1c0*/  MUFU.TANH R191, R191 ;  /* 0x000000bf00bf7308 */ /* 0x000f620000002400 */
[----:B--2---:R-:W-:-:S05]  /*e1d0*/  FMNMX.FTZ R8, R8, R0, !PT ;  /* 0x0000000008087209 */ /* 0x004fca0007810000 */
[C---:B------:R-:W-:Y:S01]  /*e1e0*/  FADD.FTZ R9, -R8.reuse, R9 ;  /* 0x0000000908097221 */ /* 0x040fe20000010100 */
[----:B0-----:R-:W-:-:S03]  /*e1f0*/  FMUL.FTZ R122, R8, R6 ;  /* 0x00000006087a7220 */ /* 0x001fc60000410000 */
[-C--:B------:R-:W-:Y:S01]  /*e200*/  FMUL.FTZ R0, R9, R6.reuse ;  /* 0x0000000609007220 */ /* 0x080fe20000410000 */
        /* <DEDUP_REMOVED lines=26> */
[----:B------:R-:W-:Y:S01]  /*e3b0*/  FFMA.FTZ R120, R120, R6, -R122 ;  /* 0x0000000678787223 */ /* 0x000fe2000001087a */
[----:B------:R-:W-:Y:S02]  /*e3c0*/  MUFU.EX2 R0, R0 ;  /* 0x0000000000007308 */ /* 0x000fe40000000800 */
[----:B------:R-:W-:-:S04]  /*e3d0*/  FMNMX.FTZ R2, R167, R2, !PT ;  /* 0x00000002a7027209 */ /* 0x000fc80007810000 */
[----:B------:R-:W-:Y:S02]  /*e3e0*/  FMNMX.FTZ R2, R153, R2, !PT ;  /* 0x0000000299027209 */ /* 0x000fe40007810000 */
[----:B------:R-:W-:Y:S02]  /*e3f0*/  MUFU.EX2 R9, R9 ;  /* 0x0000000900097308 */ /* 0x000fe40000000800 */
[----:B------:R-:W-:-:S04]  /*e400*/  FMNMX.FTZ R2, R155, R2, !PT ;  /* 0x000000029b027209 */ /* 0x000fc80007810000 */
[----:B---3--:R-:W-:Y:S02]  /*e410*/  FMNMX.FTZ R2, R157, R2, !PT ;  /* 0x000000029d027209 */ /* 0x008fe40007810000 */
        /* <DEDUP_REMOVED lines=11> */
[----:B-1----:R-:W-:Y:S02]  /*e4d0*/  FMNMX.FTZ R2, R151, R2, !PT ;  /* 0x0000000297027209 */ /* 0x002fe40007810000 */
[----:B------:R-:W-:Y:S02]  /*e4e0*/  MUFU.EX2 R18, R18 ;  /* 0x0000001200127308 */ /* 0x000fe40000000800 */
[----:B------:R-:W-:-:S04]  /*e4f0*/  FMNMX.FTZ R2, R143, R2, !PT ;  /* 0x000000028f027209 */ /* 0x000fc80007810000 */
[----:B----4-:R-:W-:Y:S02]  /*e500*/  FMNMX.FTZ R2, R189, R2, !PT ;  /* 0x00000002bd027209 */ /* 0x010fe40007810000 */
[----:B------:R-:W-:Y:S02]  /*e510*/  MUFU.EX2 R198, R198 ;  /* 0x000000c600c67308 */ /* 0x000fe40000000800 */
[----:B------:R-:W-:-:S04]  /*e520*/  FMNMX.FTZ R2, R131, R2, !PT ;  /* 0x0000000283027209 */ /* 0x000fc80007810000 */
[----:B-----5:R-:W-:Y:S02]  /*e530*/  FMNMX.FTZ R2, R191, R2, !PT ;  /* 0x00000002bf027209 */ /* 0x020fe40007810000 */
        /* <DEDUP_REMOVED lines=15> */
[----:B------:R-:W-:Y:S01]  /*e630*/  MUFU.EX2 R173, R173 ;  /* 0x000000ad00ad7308 */ /* 0x000fe20000000800 */
[----:B------:R-:W-:Y:S02]  /*e640*/  WARPGROUP.DEPBAR.LE gsb0, 0x0 ;  /* 0x00008000000079c5 */ /* 0x000fe40000010000 */
[----:B------:R-:W-:Y:S01]  /*e650*/  WARPGROUP.ARRIVE ;  /* 0x00000000000079c5 */ /* 0x000fe20000000000 */
[-CC-:B------:R-:W-:Y:S01]  /*e660*/  FFMA.FTZ R185, R201, R6.reuse, -R122.reuse ;  /* 0x00000006c9b97223 */ /* 0x180fe2000001087a */
[-CC-:B------:R-:W-:Y:S01]  /*e670*/  FFMA.FTZ R187, R223, R6.reuse, -R122.reuse ;  /* 0x00000006dfbb7223 */ /* 0x180fe2000001087a */
[-CC-:B------:R-:W-:Y:S01]  /*e680*/  FFMA.FTZ R184, R233, R6.reuse, -R122.reuse ;  /* 0x00000006e9b87223 */ /* 0x180fe2000001087a */
[----:B------:R-:W-:Y:S01]  /*e690*/  FFMA.FTZ R186, R229, R6, -R122 ;  /* 0x00000006e5ba7223 */ /* 0x000fe2000001087a */
[----:B------:R-:W-:Y:S01]  /*e6a0*/  MUFU.EX2 R175, R175 ;  /* 0x000000af00af7308 */ /* 0x000fe20000000800 */
[----:B------:R-:W-:Y:S01]  /*e6b0*/  HGMMA.64x192x16.F32 R24, R180, gdesc[UR8].tnspB, R24, gsb0 ;  /* 0x42e00008b4187df0 */ /* 0x000fe20008000818 */
[----:B------:R-:W-:Y:S01]  /*e6c0*/  UIADD3 UR10, UR4, 0x300, URZ ;  /* 0x00000300040a7890 */ /* 0x000fe2000fffe03f */
[----:B------:R-:W-:Y:S01]  /*e6d0*/  UMOV UR11, 0x40000040 ;  /* 0x40000040000b7882 */ /* 0x000fe20000000000 */
[----:B------:R-:W-:-:S04]  /*e6e0*/  UIADD3 UR4, UR7, -0x1, URZ ;  /* 0xffffffff07047890 */ /* 0x000fc8000fffe03f */
[----:B------:R-:W-:Y:S01]  /*e6f0*/  MUFU.EX2 R185, R185 ;  /* 0x000000b900b97308 */ /* 0x000fe20000000800 */
[----:B0-----:R-:W-:Y:S02]  /*e700*/  FMNMX.FTZ R7, R126, R7, !PT ;  /* 0x000000077e077209 */ /* 0x001fe40007810000 */
[----:B------:R-:W-:-:S05]  /*e710*/  UMOV UR7, UR4 ;  /* 0x0000000400077c82 */ /* 0x000fca0008000000 */
        /* <DEDUP_REMOVED lines=12> */
[-C--:B------:R-:W-:Y:S01]  /*e7e0*/  FFMA.FTZ R141, R124, R6.reuse, -R122 ;  /* 0x000000067c8d7223 */ /* 0x080fe2000001087a */
[CC--:B------:R-:W-:Y:S01]  /*e7f0*/  FMUL.FTZ R122, R7.reuse, R6.reuse ;  /* 0x00000006077a7220 */ /* 0x0c0fe20000410000 */
[----:B------:R-:W-:Y:S01]  /*e800*/  HGMMA.64x192x16.F32 R24, R176, gdesc[UR8].tnspB, R24, gsb0 ;  /* 0x42e00008b0187df0 */ /* 0x000fe20008000818 */
[----:B------:R-:W-:Y:S01]  /*e810*/  FADD.FTZ R181, -R7, R10 ;  /* 0x0000000a07b57221 */ /* 0x000fe20000010100 */
[----:B------:R-:W-:Y:S01]  /*e820*/  MUFU.EX2 R182, R182 ;  /* 0x000000b600b67308 */ /* 0x000fe20000000800 */
[-CC-:B------:R-:W-:Y:S01]  /*e830*/  FFMA.FTZ R201, R11, R6.reuse, -R122.reuse ;  /* 0x000000060bc97223 */ /* 0x180fe2000001087a */
[-C--:B------:R-:W-:Y:S01]  /*e840*/  FFMA.FTZ R10, R13, R6.reuse, -R122 ;  /* 0x000000060d0a7223 */ /* 0x080fe2000001087a */
[----:B------:R-:W-:Y:S01]  /*e850*/  FMUL.FTZ R181, R181, R6 ;  /* 0x00000006b5b57220 */ /* 0x000fe20000410000 */
[----:B------:R-:W-:-:S02]  /*e860*/  IMAD.U32 R13, RZ, RZ, UR36 ;  /* 0x00000024ff0d7e24 */ /* 0x000fc4000f8e00ff */
[-CC-:B------:R-:W-:Y:S01]  /*e870*/  FFMA.FTZ R203, R15, R6.reuse, -R122.reuse ;  /* 0x000000060fcb7223 */ /* 0x180fe2000001087a */
[-CC-:B------:R-:W-:Y:S01]  /*e880*/  FFMA.FTZ R124, R169, R6.reuse, -R122.reuse ;  /* 0x00000006a97c7223 */ /* 0x180fe2000001087a */
[-CC-:B------:R-:W-:Y:S01]  /*e890*/  FFMA.FTZ R197, R161, R6.reuse, -R122.reuse ;  /* 0x00000006a1c57223 */ /* 0x180fe2000001087a */
[----:B------:R0:W-:Y:S01]  /*e8a0*/  MUFU.EX2 R2, R181 ;  /* 0x000000b500027308 */ /* 0x0001e20000000800 */
[----:B------:R-:W-:Y:S01]  /*e8b0*/  @!P1 LEA R13, R13, UR38, 0x3 ;  /* 0x000000260d0d9c11 */ /* 0x000fe2000f8e18ff */
[-CC-:B------:R-:W-:Y:S01]  /*e8c0*/  FFMA.FTZ R126, R163, R6.reuse, -R122.reuse ;  /* 0x00000006a37e7223 */ /* 0x180fe2000001087a */
[-CC-:B------:R-:W-:Y:S01]  /*e8d0*/  FFMA.FTZ R136, R121, R6.reuse, -R122.reuse ;  /* 0x0000000679887223 */ /* 0x180fe2000001087a */
[-CC-:B------:R-:W-:Y:S01]  /*e8e0*/  FFMA.FTZ R199, R165, R6.reuse, -R122.reuse ;  /* 0x00000006a5c77223 */ /* 0x180fe2000001087a */
[-CC-:B------:R-:W-:Y:S01]  /*e8f0*/  FFMA.FTZ R128, R167, R6.reuse, -R122.reuse ;  /* 0x00000006a7807223 */ /* 0x180fe2000001087a */
[----:B------:R-:W-:Y:S02]  /*e900*/  @!P1 VIADD R15, R13, 0x36840 ;  /* 0x000368400d0f9836 */ /* 0x000fe40000000000 */
        /* <DEDUP_REMOVED lines=11> */
[-CC-:B0-----:R-:W-:Y:S01]  /*e9c0*/  FFMA.FTZ R181, R189, R6.reuse, -R122.reuse ;  /* 0x00000006bdb57223 */ /* 0x181fe2000001087a */
[-CC-:B------:R-:W-:Y:S01]  /*e9d0*/  FFMA.FTZ R131, R131, R6.reuse, -R122.reuse ;  /* 0x0000000683837223 */ /* 0x180fe2000001087a */
[-CC-:B------:R-:W-:Y:S01]  /*e9e0*/  FFMA.FTZ R191, R191, R6.reuse, -R122.reuse ;  /* 0x00000006bfbf7223 */ /* 0x180fe2000001087a */
[-CC-:B------:R-:W-:Y:S01]  /*e9f0*/  FFMA.FTZ R135, R135, R6.reuse, -R122.reuse ;  /* 0x0000000687877223 */ /* 0x180fe2000001087a */
[-CC-:B------:R-:W-:Y:S01]  /*ea00*/  FFMA.FTZ R237, R237, R6.reuse, -R122.reuse ;  /* 0x00000006eded7223 */ /* 0x180fe2000001087a */
[-CC-:B------:R-:W-:Y:S01]  /*ea10*/  FFMA.FTZ R123, R123, R6.reuse, -R122.reuse ;  /* 0x000000067b7b7223 */ /* 0x180fe2000001087a */
[----:B------:R-:W-:Y:S01]  /*ea20*/  MUFU.EX2 R203, R203 ;  /* 0x000000cb00cb7308 */ /* 0x000fe20000000800 */
[----:B-1----:R-:W-:Y:S01]  /*ea30*/  FFMA.FTZ R121, R2, R3, R201 ;  /* 0x0000000302797223 */ /* 0x002fe200000100c9 */
[----:B------:R-:W-:-:S06]  /*ea40*/  FFMA.FTZ R12, R12, R6, -R122 ;  /* 0x000000060c0c7223 */ /* 0x000fcc000001087a */
[----:B------:R-:W-:Y:S01]  /*ea50*/  MUFU.EX2 R124, R124 ;  /* 0x0000007c007c7308 */ /* 0x000fe20000000800 */
        /* <DEDUP_REMOVED lines=16> */
[----:B------:R-:W-:Y:S08]  /*eb60*/  MUFU.EX2 R180, R180 ;  /* 0x000000b400b47308 */ /* 0x000ff00000000800 */
[----:B------:R-:W-:Y:S08]  /*eb70*/  MUFU.EX2 R131, R131 ;  /* 0x0000008300837308 */ /* 0x000ff00000000800 */
[----:B------:R1:W-:Y:S08]  /*eb80*/  MUFU.EX2 R183, R191 ;  /* 0x000000bf00b77308 */ /* 0x0003f00000000800 */
[----:B------:R-:W-:Y:S01]  /*eb90*/  MUFU.EX2 R135, R135 ;  /* 0x0000008700877308 */ /* 0x000fe20000000800 */
[----:B-1----:R-:W-:-:S07]  /*eba0*/  F2FP.F16.F32.PACK_AB R191, R136, R13 ;  /* 0x0000000d88bf723e */ /* 0x002fce00000000ff */
[----:B------:R-:W-:Y:S08]  /*ebb0*/  MUFU.EX2 R129, R129 ;  /* 0x0000008100817308 */ /* 0x000ff00000000800 */
[----:B------:R-:W-:Y:S01]  /*ebc0*/  MUFU.EX2 R123, R123 ;  /* 0x0000007b007b7308 */ /* 0x000fe20000000800 */
[----:B------:R-:W-:Y:S02]  /*ebd0*/  WARPGROUP.DEPBAR.LE gsb0, 0x0 ;  /* 0x00008000000079c5 */ /* 0x000fe40000010000 */
[----:B------:R0:W-:Y:S01]  /*ebe0*/  @!P1 SYNCS.ARRIVE.TRANS64.RED.A1T0 RZ, [R15+URZ], RZ ;  /* 0x000000ff0fff99a7 */ /* 0x0001e2000810043f */
[----:B------:R-:W-:-:S04]  /*ebf0*/  F2FP.F16.F32.PACK_AB R176, R133, R20 ;  /* 0x0000001485b0723e */ /* 0x000fc800000000ff */
[----:B------:R-:W-:Y:S01]  /*ec00*/  MUFU.EX2 R177, R237 ;  /* 0x000000ed00b17308 */ /* 0x000fe20000000800 */
[----:B0-----:R-:W-:Y:S01]  /*ec10*/  FFMA.FTZ R15, R0, R4, R9 ;  /* 0x00000004000f7223 */ /* 0x001fe20000010009 */
[----:B------:R-:W-:Y:S01]  /*ec20*/  @!P1 PRMT R4, RZ, 0x654, R138 ;  /* 0x00000654ff049816 */ /* 0x000fe2000000008a */
[----:B------:R-:W-:-:S05]  /*ec30*/  FADD.FTZ R138, R10, R121 ;  /* 0x000000790a8a7221 */ /* 0x000fca0000010000 */
[----:B------:R-:W-:Y:S01]  /*ec40*/  MUFU.EX2 R179, R12 ;  /* 0x0000000c00b37308 */ /* 0x000fe20000000800 */
[C---:B------:R-:W-:Y:S01]  /*ec50*/  FADD.FTZ R15, R200.reuse, R15 ;  /* 0x0000000fc80f7221 */ /* 0x040fe20000010000 */
[----:B------:R0:W-:Y:S01]  /*ec60*/  @!P1 SYNCS.ARRIVE.TRANS64.RED.A1T0 RZ, [R4+URZ], RZ ;  /* 0x000000ff04ff99a7 */ /* 0x0001e2000810043f */
[----:B------:R-:W-:Y:S02]  /*ec70*/  F2FP.F16.F32.PACK_AB R200, R200, R9 ;  /* 0x00000009c8c8723e */ /* 0x000fe400000000ff */
[----:B------:R-:W-:Y:S01]  /*ec80*/  FADD.FTZ R121, R202, R15 ;  /* 0x0000000fca797221 */ /* 0x000fe20000010000 */
[C---:B------:R-:W-:Y:S01]  /*ec90*/  F2FP.F16.F32.PACK_AB R202, R14.reuse, R202 ;  /* 0x000000ca0eca723e */ /* 0x040fe200000000ff */
[-CC-:B------:R-:W-:Y:S01]  /*eca0*/  FFMA.FTZ R15, R151, R6.reuse, -R122.reuse ;  /* 0x00000006970f7223 */ /* 0x180fe2000001087a */
[----:B------:R-:W-:Y:S01]  /*ecb0*/  MUFU.EX2 R141, R141 ;  /* 0x0000008d008d7308 */ /* 0x000fe20000000800 */
[----:B------:R-:W-:Y:S01]  /*ecc0*/  FADD.FTZ R121, R14, R121 ;  /* 0x000000790e797221 */ /* 0x000fe20000010000 */
[-C--:B0-----:R-:W-:Y:S01]  /*ecd0*/  FFMA.FTZ R4, R139, R6.reuse, -R122 ;  /* 0x000000068b047223 */ /* 0x081fe2000001087a */
[----:B------:R-:W-:Y:S01]  /*ece0*/  FADD.FTZ R139, R203, R138 ;  /* 0x0000008acb8b7221 */ /* 0x000fe20000010000 */
[-CC-:B------:R-:W-:Y:S01]  /*ecf0*/  FFMA.FTZ R138, R143, R6.reuse, -R122.reuse ;  /* 0x000000068f8a7223 */ /* 0x180fe2000001087a */
[----:B------:R-:W-:Y:S01]  /*ed00*/  FADD.FTZ R121, R196, R121 ;  /* 0x00000079c4797221 */ /* 0x000fe20000010000 */
[----:B------:R-:W-:Y:S01]  /*ed10*/  FFMA.FTZ R122, R127, R6, -R122 ;  /* 0x000000067f7a7223 */ /* 0x000fe2000001087a */
[----:B------:R-:W-:Y:S01]  /*ed20*/  FADD.FTZ R140, R124, R139 ;  /* 0x0000008b7c8c7221 */ /* 0x000fe20000010000 */
[----:B------:R-:W0:Y:S01]  /*ed30*/  MUFU.EX2 R4, R4 ;  /* 0x0000000400047308 */ /* 0x000e220000000800 */
[C---:B------:R-:W-:Y:S01]  /*ed40*/  FADD.FTZ R121, R18.reuse, R121 ;  /* 0x0000007912797221 */ /* 0x040fe20000010000 */
[----:B------:R-:W-:Y:S01]  /*ed50*/  F2FP.F16.F32.PACK_AB R196, R18, R196 ;  /* 0x000000c412c4723e */ /* 0x000fe200000000ff */
[----:B------:R-:W-:Y:S01]  /*ed60*/  FADD.FTZ R125, R197, R140 ;  /* 0x0000008cc57d7221 */ /* 0x000fe20000010000 */
[----:B------:R-:W-:Y:S01]  /*ed70*/  F2FP.F16.F32.PACK_AB R203, R124, R203 ;  /* 0x000000cb7ccb723e */ /* 0x000fe200000000ff */
[----:B------:R-:W-:Y:S01]  /*ed80*/  FADD.FTZ R142, R198, R121 ;  /* 0x00000079c68e7221 */ /* 0x000fe20000010000 */
[C---:B------:R-:W-:Y:S01]  /*ed90*/  F2FP.F16.F32.PACK_AB R198, R17.reuse, R198 ;  /* 0x000000c611c6723e */ /* 0x040fe200000000ff */
[C---:B------:R-:W-:Y:S01]  /*eda0*/  FADD.FTZ R140, R126.reuse, R125 ;  /* 0x0000007d7e8c7221 */ /* 0x040fe20000010000 */
[----:B------:R-:W-:Y:S01]  /*edb0*/  MUFU.EX2 R15, R15 ;  /* 0x0000000f000f7308 */ /* 0x000fe20000000800 */
[----:B------:R-:W-:Y:S01]  /*edc0*/  FADD.FTZ R125, R17, R142 ;  /* 0x0000008e117d7221 */ /* 0x000fe20000010000 */
[----:B------:R-:W-:Y:S01]  /*edd0*/  F2FP.F16.F32.PACK_AB R197, R126, R197 ;  /* 0x000000c57ec5723e */ /* 0x000fe200000000ff */
[----:B------:R-:W-:Y:S01]  /*ede0*/  FADD.FTZ R121, R199, R140 ;  /* 0x0000008cc7797221 */ /* 0x000fe20000010000 */
[----:B------:R-:W-:Y:S01]  /*edf0*/  F2FP.F16.F32.PACK_AB R199, R128, R199 ;  /* 0x000000c780c7723e */ /* 0x000fe200000000ff */
[----:B------:R-:W-:Y:S01]  /*ee00*/  FADD.FTZ R142, R192, R125 ;  /* 0x0000007dc08e7221 */ /* 0x000fe20000010000 */
[C---:B------:R-:W-:Y:S01]  /*ee10*/  F2FP.F16.F32.PACK_AB R192, R185.reuse, R192 ;  /* 0x000000c0b9c0723e */ /* 0x040fe200000000ff */
[----:B------:R-:W-:Y:S01]  /*ee20*/  FADD.FTZ R140, R128, R121 ;  /* 0x00000079808c7221 */ /* 0x000fe20000010000 */
[----:B------:R-:W1:Y:S01]  /*ee30*/  MUFU.EX2 R138, R138 ;  /* 0x0000008a008a7308 */ /* 0x000e620000000800 */
[----:B------:R-:W-:Y:S01]  /*ee40*/  FADD.FTZ R125, R185, R142 ;  /* 0x0000008eb97d7221 */ /* 0x000fe20000010000 */
[----:B0-----:R-:W-:Y:S01]  /*ee50*/  F2FP.F16.F32.PACK_AB R185, R4, R3 ;  /* 0x0000000304b9723e */ /* 0x001fe200000000ff */
[----:B------:R-:W-:Y:S01]  /*ee60*/  FADD.FTZ R121, R193, R140 ;  /* 0x0000008cc1797221 */ /* 0x000fe20000010000 */
[----:B------:R-:W-:Y:S01]  /*ee70*/  F2FP.F16.F32.PACK_AB R193, R130, R193 ;  /* 0x000000c182c1723e */ /* 0x000fe200000000ff */
[----:B------:R-:W-:Y:S01]  /*ee80*/  FADD.FTZ R142, R194, R125 ;  /* 0x0000007dc28e7221 */ /* 0x000fe20000010000 */
[C---:B------:R-:W-:Y:S01]  /*ee90*/  F2FP.F16.F32.PACK_AB R194, R21.reuse, R194 ;  /* 0x000000c215c2723e */ /* 0x040fe200000000ff */
[----:B------:R-:W-:Y:S01]  /*eea0*/  FADD.FTZ R140, R130, R121 ;  /* 0x00000079828c7221 */ /* 0x000fe20000010000 */
[----:B------:R-:W0:Y:S01]  /*eeb0*/  MUFU.EX2 R122, R122 ;  /* 0x0000007a007a7308 */ /* 0x000e220000000800 */
[----:B------:R-:W-:Y:S01]  /*eec0*/  FADD.FTZ R121, R21, R142 ;  /* 0x0000008e15797221 */ /* 0x000fe20000010000 */
[----:B------:R-:W-:Y:S01]  /*eed0*/  F2FP.F16.F32.PACK_AB R178, R141, R120 ;  /* 0x000000788db2723e */ /* 0x000fe200000000ff */
[----:B------:R-:W-:Y:S01]  /*eee0*/  FADD.FTZ R9, R195, R140 ;  /* 0x0000008cc3097221 */ /* 0x000fe20000010000 */
[----:B------:R-:W-:Y:S01]  /*eef0*/  F2FP.F16.F32.PACK_AB R195, R132, R195 ;  /* 0x000000c384c3723e */ /* 0x000fe200000000ff */
[----:B------:R-:W-:Y:S01]  /*ef00*/  FADD.FTZ R10, R188, R121 ;  /* 0x00000079bc0a7221 */ /* 0x000fe20000010000 */
[----:B------:R-:W-:Y:S01]  /*ef10*/  F2FP.F16.F32.PACK_AB R188, R171, R188 ;  /* 0x000000bcabbc723e */ /* 0x000fe200000000ff */
[----:B------:R-:W-:-:S02]  /*ef20*/  FADD.FTZ R14, R132, R9 ;  /* 0x00000009840e7221 */ /* 0x000fc40000010000 */
[----:B------:R-:W-:Y:S02]  /*ef30*/  FADD.FTZ R121, R171, R10 ;  /* 0x0000000aab797221 */ /* 0x000fe40000010000 */
[----:B------:R-:W-:Y:S02]  /*ef40*/  FADD.FTZ R9, R11, R14 ;  /* 0x0000000e0b097221 */ /* 0x000fe40000010000 */
[----:B------:R-:W-:Y:S01]  /*ef50*/  FADD.FTZ R14, R190, R121 ;  /* 0x00000079be0e7221 */ /* 0x000fe20000010000 */
[C---:B------:R-:W-:Y:S01]  /*ef60*/  F2FP.F16.F32.PACK_AB R190, R187.reuse, R190 ;  /* 0x000000bebbbe723e */ /* 0x040fe200000000ff */
[----:B------:R-:W-:Y:S02]  /*ef70*/  FADD.FTZ R10, R134, R9 ;  /* 0x00000009860a7221 */ /* 0x000fe40000010000 */
[----:B------:R-:W-:Y:S01]  /*ef80*/  FADD.FTZ R17, R187, R14 ;  /* 0x0000000ebb117221 */ /* 0x000fe20000010000 */
[----:B-1----:R-:W-:Y:S01]  /*ef90*/  F2FP.F16.F32.PACK_AB R187, R138, R15 ;  /* 0x0000000f8abb723e */ /* 0x002fe200000000ff */
[----:B------:R-:W-:-:S02]  /*efa0*/  FADD.FTZ R9, R13, R10 ;  /* 0x0000000a0d097221 */ /* 0x000fc40000010000 */
[----:B------:R-:W-:Y:S01]  /*efb0*/  FADD.FTZ R14, R184, R17 ;  /* 0x00000011b80e7221 */ /* 0x000fe20000010000 */
[C---:B------:R-:W-:Y:S01]  /*efc0*/  F2FP.F16.F32.PACK_AB R184, R173.reuse, R184 ;  /* 0x000000b8adb8723e */ /* 0x040fe200000000ff */
[----:B------:R-:W-:Y:S02]  /*efd0*/  FADD.FTZ R10, R136, R9 ;  /* 0x00000009880a7221 */ /* 0x000fe40000010000 */
[----:B------:R-:W-:Y:S02]  /*efe0*/  FADD.FTZ R17, R173, R14 ;  /* 0x0000000ead117221 */ /* 0x000fe40000010000 */
[----:B------:R-:W-:Y:S02]  /*eff0*/  FADD.FTZ R9, R3, R10 ;  /* 0x0000000a03097221 */ /* 0x000fe40000010000 */
[----:B------:R-:W-:Y:S01]  /*f000*/  FADD.FTZ R14, R186, R17 ;  /* 0x00000011ba0e7221 */ /* 0x000fe20000010000 */
[----:B------:R-:W-:Y:S01]  /*f010*/  F2FP.F16.F32.PACK_AB R186, R175, R186 ;  /* 0x000000baafba723e */ /* 0x000fe200000000ff */
[----:B------:R-:W-:-:S02]  /*f020*/  FADD.FTZ R10, R4, R9 ;  /* 0x00000009040a7221 */ /* 0x000fc40000010000 */
[----:B------:R-:W-:Y:S02]  /*f030*/  FADD.FTZ R11, R175, R14 ;  /* 0x0000000eaf0b7221 */ /* 0x000fe40000010000 */
[----:B------:R-:W-:Y:S02]  /*f040*/  FADD.FTZ R9, R15, R10 ;  /* 0x0000000a0f097221 */ /* 0x000fe40000010000 */
[----:B------:R-:W-:Y:S01]  /*f050*/  FADD.FTZ R14, R180, R11 ;  /* 0x0000000bb40e7221 */ /* 0x000fe20000010000 */
[C---:B------:R-:W-:Y:S01]  /*f060*/  F2FP.F16.F32.PACK_AB R180, R137.reuse, R180 ;  /* 0x000000b489b4723e */ /* 0x040fe200000000ff */
[----:B------:R-:W-:Y:S01]  /*f070*/  FADD.FTZ R10, R138, R9 ;  /* 0x000000098a0a7221 */ /* 0x000fe20000010000 */
[----:B------:R-:W-:Y:S02]  /*f080*/  IMAD.MOV.U32 R9, RZ, RZ, R8 ;  /* 0x000000ffff097224 */ /* 0x000fe400078e0008 */
[----:B------:R-:W-:Y:S01]  /*f090*/  FADD.FTZ R3, R137, R14 ;  /* 0x0000000e89037221 */ /* 0x000fe20000010000 */
[----:B------:R-:W-:Y:S01]  /*f0a0*/  FADD.FTZ R10, R181, R10 ;  /* 0x0000000ab50a7221 */ /* 0x000fe20000010000 */
[----:B------:R-:W-:-:S02]  /*f0b0*/  F2FP.F16.F32.PACK_AB R181, R131, R181 ;  /* 0x000000b583b5723e */ /* 0x000fc400000000ff */
[----:B------:R-:W-:Y:S01]  /*f0c0*/  FADD.FTZ R4, R182, R3 ;  /* 0x00000003b6047221 */ /* 0x000fe20000010000 */
[----:B------:R-:W-:Y:S01]  /*f0d0*/  F2FP.F16.F32.PACK_AB R182, R129, R182 ;  /* 0x000000b681b6723e */ /* 0x000fe200000000ff */
[----:B------:R-:W-:Y:S02]  /*f0e0*/  FADD.FTZ R10, R131, R10 ;  /* 0x0000000a830a7221 */ /* 0x000fe40000010000 */
[----:B------:R-:W-:Y:S02]  /*f0f0*/  FADD.FTZ R3, R129, R4 ;  /* 0x0000000481037221 */ /* 0x000fe40000010000 */
[----:B------:R-:W-:Y:S01]  /*f100*/  FADD.FTZ R10, R183, R10 ;  /* 0x0000000ab70a7221 */ /* 0x000fe20000010000 */
[C---:B------:R-:W-:Y:S01]  /*f110*/  F2FP.F16.F32.PACK_AB R183, R135.reuse, R183 ;  /* 0x000000b787b7723e */ /* 0x040fe200000000ff */
[----:B------:R-:W-:Y:S02]  /*f120*/  FADD.FTZ R4, R20, R3 ;  /* 0x0000000314047221 */ /* 0x000fe40000010000 */
[----:B------:R-:W-:-:S02]  /*f130*/  FADD.FTZ R10, R135, R10 ;  /* 0x0000000a870a7221 */ /* 0x000fc40000010000 */
[----:B------:R-:W-:Y:S02]  /*f140*/  FADD.FTZ R3, R133, R4 ;  /* 0x0000000485037221 */ /* 0x000fe40000010000 */
[----:B------:R-:W-:Y:S01]  /*f150*/  FADD.FTZ R10, R177, R10 ;  /* 0x0000000ab10a7221 */ /* 0x000fe20000010000 */
[C---:B------:R-:W-:Y:S01]  /*f160*/  F2FP.F16.F32.PACK_AB R177, R123.reuse, R177 ;  /* 0x000000b17bb1723e */ /* 0x040fe200000000ff */
[----:B------:R-:W-:Y:S02]  /*f170*/  FADD.FTZ R4, R120, R3 ;  /* 0x0000000378047221 */ /* 0x000fe40000010000 */
[----:B------:R-:W-:Y:S02]  /*f180*/  FADD.FTZ R10, R123, R10 ;  /* 0x0000000a7b0a7221 */ /* 0x000fe40000010000 */
[----:B------:R-:W-:Y:S02]  /*f190*/  FADD.FTZ R4, R141, R4 ;  /* 0x000000048d047221 */ /* 0x000fe40000010000 */
[----:B------:R-:W-:Y:S01]  /*f1a0*/  FADD.FTZ R10, R179, R10 ;  /* 0x0000000ab30a7221 */ /* 0x000fe20000010000 */
[----:B0-----:R-:W-:-:S03]  /*f1b0*/  F2FP.F16.F32.PACK_AB R179, R122, R179 ;  /* 0x000000b37ab3723e */ /* 0x001fc600000000ff */
[----:B------:R-:W-:Y:S01]  /*f1c0*/  FADD.FTZ R3, R122, R10 ;  /* 0x0000000a7a037221 */ /* 0x000fe20000010000 */
[----:B------:R-:W-:Y:S01]  /*f1d0*/  IMAD.MOV.U32 R10, RZ, RZ, R7 ;  /* 0x000000ffff0a7224 */ /* 0x000fe200078e0007 */
[----:B------:R-:W-:Y:S06]  /*f1e0*/  @P2 BRA `(.L_x_5953) ;  /* 0xffffffbc00842947 */ /* 0x000fec000383ffff */
.L_x_5944:
        /* <DEDUP_REMOVED lines=99> */
.L_x_5954:
[----:B------:R-:W-:Y:S01]  /*f820*/  ULEA UR5, UR36, UR38, 0x3 ;  /* 0x0000002624057291 */ /* 0x000fe2000f8e183f */
[----:B------:R-:W-:-:S05]  /*f830*/  IMAD.U32 R0, RZ, RZ, UR60 ;  /* 0x0000003cff007e24 */ /* 0x000fca000f8e00ff */
[----:B------:R-:W-:-:S04]  /*f840*/  SHF.L.U32 R0, R0, 0x1f, RZ ;  /* 0x0000001f00007819 */ /* 0x000fc800000006ff */
[----:B------:R0:W1:Y:S01]  /*f850*/  SYNCS.PHASECHK.TRANS64.TRYWAIT P2, [UR5+0x36850], R0 ;  /* 0x03685000ff0075a7 */ /* 0x0000620008040145 */
[----:B------:R-:W-:Y:S05]  /*f860*/  @!P0 BRA `(.L_x_5955) ;  /* 0x0000000000048947 */ /* 0x000fea0003800000 */
[----:B------:R-:W-:Y:S01]  /*f870*/  BPT.TRAP 0x1 ;  /* 0x000000040000795c */ /* 0x000fe20000300000 */
.L_x_5955:
[----:B-1----:R-:W-:Y:S05]  /*f880*/  @P2 BRA `(.L_x_5956) ;  /* 0x0000000000082947 */ /* 0x002fea0003800000 */
[----:B------:R-:W1:Y:S02]  /*f890*/  SYNCS.PHASECHK.TRANS64.TRYWAIT P0, [UR5+0x36850], R0 ;  /* 0x03685000ff0075a7 */ /* 0x000e640008000145 */
[----:B-1----:R-:W-:Y:S05]  /*f8a0*/  @!P0 BRA `(.L_x_5957) ;  /* 0x000000a0007c8947 */ /* 0x002fea0003800000 */
.L_x_5956:
        /* <DEDUP_REMOVED lines=8> */
[----:B------:R-:W-:-:S04]  /*f930*/  ULOP3.LUT UR38, UR38, 0x3fff, URZ, 0xc0, !UPT ;  /* 0x00003fff26267892 */ /* 0x000fc8000f8ec03f */
        /* <DEDUP_REMOVED lines=10> */
[----:B------:R-:W-:-:S02]  /*f9e0*/  IMAD.MOV.U32 R4, RZ, RZ, RZ ;  /* 0x000000ffff047224 */ /* 0x000fc400078e00ff */
[----:B0-----:R-:W-:Y:S01]  /*f9f0*/  FADD.FTZ R2, R0, R3 ;  /* 0x0000000300027221 */ /* 0x001fe20000010000 */
[----:B------:R-:W-:Y:S01]  /*fa00*/  IMAD.U32 R211, RZ, RZ, UR8 ;  /* 0x00000008ffd37e24 */ /* 0x000fe2000f8e00ff */
[----:B------:R-:W0:Y:S01]  /*fa10*/  SHFL.BFLY PT, R0, R5, 0x1, 0x1f ;  /* 0x0c201f0005007f89 */ /* 0x000e2200000e0000 */
[----:B------:R-:W-:-:S03]  /*fa20*/  USEL UR36, UR36, URZ, UP0 ;  /* 0x0000003f24247287 */ /* 0x000fc60008000000 */
[----:B------:R-:W1:Y:S01]  /*fa30*/  SHFL.BFLY PT, R9, R2, 0x1, 0x1f ;  /* 0x0c201f0002097f89 */ /* 0x000e6200000e0000 */
[----:B0-----:R-:W-:Y:S01]  /*fa40*/  FADD.FTZ R13, R5, R0 ;  /* 0x00000000050d7221 */ /* 0x001fe20000010000 */
[----:B------:R-:W-:Y:S02]  /*fa50*/  IMAD.U32 R5, RZ, RZ, UR5 ;  /* 0x00000005ff057e24 */ /* 0x000fe4000f8e00ff */
[----:B------:R-:W-:Y:S02]  /*fa60*/  IMAD.MOV.U32 R0, RZ, RZ, -0x800000 ;  /* 0xff800000ff007424 */ /* 0x000fe400078e00ff */
[----:B-1----:R-:W-:Y:S01]  /*fa70*/  FADD.FTZ R14, R2, R9 ;  /* 0x00000009020e7221 */ /* 0x002fe20000010000 */
[----:B------:R-:W-:Y:S01]  /*fa80*/  FSETP.NE.FTZ.AND P0, PT, R13, RZ, PT ;  /* 0x000000ff0d00720b */ /* 0x000fe20003f15000 */
[----:B------:R-:W-:Y:S02]  /*fa90*/  @!P1 VIADD R5, R5, 0x36860 ;  /* 0x0003686005059836 */ /* 0x000fe40000000000 */
[----:B------:R-:W-:Y:S01]  /*faa0*/  IMAD.MOV.U32 R2, RZ, RZ, -0x800000 ;  /* 0xff800000ff027424 */ /* 0x000fe200078e00ff */
[----:B------:R-:W-:-:S02]  /*fab0*/  FSETP.NE.FTZ.AND P2, PT, R14, RZ, PT ;  /* 0x000000ff0e00720b */ /* 0x000fc40003f55000 */
[----:B------:R-:W-:-:S07]  /*fac0*/  @!P1 PRMT R5, RZ, 0x654, R5 ;  /* 0x00000654ff059816 */ /* 0x000fce0000000005 */
        /* <DEDUP_REMOVED lines=44> */
[-C--:B--2---:R-:W-:Y:S01]  /*fd90*/  FMUL.FTZ R127, R43, R10.reuse ;  /* 0x0000000a2b7f7220 */ /* 0x084fe20000410000 */
[-C--:B------:R-:W-:Y:S01]  /*fda0*/  FMUL.FTZ R124, R42, R10.reuse ;  /* 0x0000000a2a7c7220 */ /* 0x080fe20000410000 */
[----:B------:R-:W-:Y:S01]  /*fdb0*/  FMUL.FTZ R43, R99, R10 ;  /* 0x0000000a632b7220 */ /* 0x000fe20000410000 */
        /* <DEDUP_REMOVED lines=93> */
.L_x_5927:
        /* <DEDUP_REMOVED lines=30> */
[----:B------:R-:W-:Y:S02]  /*10570*/  R2UR UR4, R207 ;  /* 0x00000000cf0472ca */ /* 0x000fe400000e0000 */
[----:B------:R-:W-:Y:S02]  /*10580*/  R2UR UR7, R209 ;  /* 0x00000000d10772ca */ /* 0x000fe400000e0000 */
[----:B------:R-:W-:Y:S02]  /*10590*/  MOV R20, R17 ;  /* 0x0000001100147202 */ /* 0x000fe40000000f00 */
[----:B0-----:R-:W-:-:S03]  /*105a0*/  MOV R21, R4 ;  /* 0x0000000400157202 */ /* 0x001fc60000000f00 */
[----:B------:R-:W-:-:S04]  /*105b0*/  IMAD.WIDE R4, R215, 0x2, R20 ;  /* 0x00000002d7047825 */ /* 0x000fc800078e0214 */
[----:B------:R-:W-:Y:S01]  /*105c0*/  UIMAD.WIDE UR8, UR4, 0x4, UR8 ;  /* 0x00000004040878a5 */ /* 0x000fe2000f8e0208 */
[C---:B------:R-:W-:Y:S02]  /*105d0*/  IADD3 R141, P0, R4.reuse, 0x4020, RZ ;  /* 0x00004020048d7810 */ /* 0x040fe40007f1e0ff */
[C---:B------:R-:W-:Y:S02]  /*105e0*/  LOP3.LUT R25, R4.reuse, 0x380, RZ, 0xc0, !PT ;  /* 0x0000038004197812 */ /* 0x040fe400078ec0ff */
        /* <DEDUP_REMOVED lines=9> */
[----:B------:R-:W-:Y:S01]  /*10680*/  SHF.R.U64 R25, R25, 0x3, RZ ;  /* 0x0000000319197819 */ /* 0x000fe200000012ff */
        /* <DEDUP_REMOVED lines=14> */
[----:B------:R-:W-:Y:S01]  /*10770*/  IMAD.X R25, RZ, RZ, R5, P5 ;  /* 0x000000ffff197224 */ /* 0x000fe200028e0605 */
[----:B------:R-:W-:-:S02]  /*10780*/  LOP3.LUT R26, R18, R141, RZ, 0x3c, !PT ;  /* 0x0000008d121a7212 */ /* 0x000fc400078e3cff */
[----:B------:R-:W-:Y:S02]  /*10790*/  LOP3.LUT R8, R103, 0x380, RZ, 0xc0, !PT ;  /* 0x0000038067087812 */ /* 0x000fe400078ec0ff */
[----:B------:R-:W-:Y:S02]  /*107a0*/  LOP3.LUT R10, R135, 0x380, RZ, 0xc0, !PT ;  /* 0x00000380870a7812 */ /* 0x000fe400078ec0ff */
[----:B------:R-:W-:Y:S02]  /*107b0*/  MOV R18, R4 ;  /* 0x0000000400127202 */ /* 0x000fe40000000f00 */
[----:B------:R-:W-:Y:S02]  /*107c0*/  LOP3.LUT R12, R137, 0x380, RZ, 0xc0, !PT ;  /* 0x00000380890c7812 */ /* 0x000fe400078ec0ff */
[----:B------:R-:W-:Y:S02]  /*107d0*/  LOP3.LUT R14, R139, 0x380, RZ, 0xc0, !PT ;  /* 0x000003808b0e7812 */ /* 0x000fe400078ec0ff */
[----:B------:R-:W-:-:S02]  /*107e0*/  F2FP.F16.F32.PACK_AB R4, R123, R24 ;  /* 0x000000187b04723e */ /* 0x000fc400000000ff */
[----:B------:R-:W-:Y:S02]  /*107f0*/  LOP3.LUT R24, R149, 0x380, RZ, 0xc0, !PT ;  /* 0x0000038095187812 */ /* 0x000fe400078ec0ff */
[----:B------:R-:W-:Y:S02]  /*10800*/  LOP3.LUT R38, R153, 0x380, RZ, 0xc0, !PT ;  /* 0x0000038099267812 */ /* 0x000fe400078ec0ff */
[----:B------:R-:W-:Y:S02]  /*10810*/  SHF.R.U64 R8, R8, 0x3, RZ ;  /* 0x0000000308087819 */ /* 0x000fe400000012ff */
[----:B------:R-:W-:Y:S02]  /*10820*/  SHF.R.U64 R10, R10, 0x3, RZ ;  /* 0x000000030a0a7819 */ /* 0x000fe400000012ff */
[----:B------:R-:W-:Y:S02]  /*10830*/  LOP3.LUT R28, R143, 0x380, RZ, 0xc0, !PT ;  /* 0x000003808f1c7812 */ /* 0x000fe400078ec0ff */
[----:B------:R-:W-:-:S02]  /*10840*/  LOP3.LUT R30, R145, 0x380, RZ, 0xc0, !PT ;  /* 0x00000380911e7812 */ /* 0x000fc400078ec0ff */
[----:B------:R-:W-:Y:S02]  /*10850*/  SHF.R.U64 R12, R12, 0x3, RZ ;  /* 0x000000030c0c7819 */ /* 0x000fe400000012ff */
[----:B------:R-:W-:Y:S02]  /*10860*/  SHF.R.U64 R14, R14, 0x3, RZ ;  /* 0x000000030e0e7819 */ /* 0x000fe400000012ff */
[----:B------:R-:W-:Y:S01]  /*10870*/  F2FP.F16.F32.PACK_AB R5, R133, R132 ;  /* 0x000000848505723e */ /* 0x000fe200000000ff */
[----:B------:R-:W-:Y:S01]  /*10880*/  BAR.SYNC.DEFER_BLOCKING 0x1, 0x100 ;  /* 0x0044000000007b1d */ /* 0x000fe20000010000 */
[----:B------:R-:W-:Y:S02]  /*10890*/  SHF.R.U64 R24, R24, 0x3, RZ ;  /* 0x0000000318187819 */ /* 0x000fe400000012ff */
[----:B------:R-:W-:Y:S02]  /*108a0*/  SHF.R.U64 R38, R38, 0x3, RZ ;  /* 0x0000000326267819 */ /* 0x000fe400000012ff */
[----:B------:R-:W-:-:S02]  /*108b0*/  LOP3.LUT R8, R8, R103, RZ, 0x3c, !PT ;  /* 0x0000006708087212 */ /* 0x000fc400078e3cff */
[----:B------:R-:W-:Y:S02]  /*108c0*/  LOP3.LUT R10, R10, R135, RZ, 0x3c, !PT ;  /* 0x000000870a0a7212 */ /* 0x000fe400078e3cff */
[----:B------:R-:W-:Y:S02]  /*108d0*/  LOP3.LUT R32, R147, 0x380, RZ, 0xc0, !PT ;  /* 0x0000038093207812 */ /* 0x000fe400078ec0ff */
[----:B------:R-:W-:Y:S02]  /*108e0*/  SHF.R.U64 R28, R28, 0x3, RZ ;  /* 0x000000031c1c7819 */ /* 0x000fe400000012ff */
[----:B------:R-:W-:Y:S02]  /*108f0*/  SHF.R.U64 R30, R30, 0x3, RZ ;  /* 0x000000031e1e7819 */ /* 0x000fe400000012ff */
[----:B------:R-:W-:Y:S02]  /*10900*/  LOP3.LUT R12, R12, R137, RZ, 0x3c, !PT ;  /* 0x000000890c0c7212 */ /* 0x000fe400078e3cff */
[----:B------:R-:W-:-:S02]  /*10910*/  LOP3.LUT R14, R14, R139, RZ, 0x3c, !PT ;  /* 0x0000008b0e0e7212 */ /* 0x000fc400078e3cff */
[----:B------:R-:W-:Y:S02]  /*10920*/  LOP3.LUT R36, R151, 0x380, RZ, 0xc0, !PT ;  /* 0x0000038097247812 */ /* 0x000fe400078ec0ff */
[----:B------:R-:W-:Y:S02]  /*10930*/  LOP3.LUT R34, R24, R149, RZ, 0x3c, !PT ;  /* 0x0000009518227212 */ /* 0x000fe400078e3cff */
[----:B------:R-:W-:Y:S01]  /*10940*/  LOP3.LUT R24, R38, R153, RZ, 0x3c, !PT ;  /* 0x0000009926187212 */ /* 0x000fe200078e3cff */
[----:B------:R0:W-:Y:S01]  /*10950*/  STSM.16.M88.4 [R18], R4 ;  /* 0x0000000412007844 */ /* 0x0001e20000000200 */
[----:B------:R-:W-:Y:S02]  /*10960*/  SHF.R.U64 R32, R32, 0x3, RZ ;  /* 0x0000000320207819 */ /* 0x000fe400000012ff */
[----:B------:R-:W-:Y:S02]  /*10970*/  LOP3.LUT R28, R28, R143, RZ, 0x3c, !PT ;  /* 0x0000008f1c1c7212 */ /* 0x000fe400078e3cff */
[----:B------:R-:W-:-:S02]  /*10980*/  LOP3.LUT R30, R30, R145, RZ, 0x3c, !PT ;  /* 0x000000911e1e7212 */ /* 0x000fc400078e3cff */
[----:B------:R-:W-:Y:S02]  /*10990*/  MOV R132, R8 ;  /* 0x0000000800847202 */ /* 0x000fe40000000f00 */
[----:B------:R-:W-:Y:S02]  /*109a0*/  MOV R131, R10 ;  /* 0x0000000a00837202 */ /* 0x000fe40000000f00 */
[----:B------:R-:W-:Y:S02]  /*109b0*/  MOV R130, R12 ;  /* 0x0000000c00827202 */ /* 0x000fe40000000f00 */
[----:B------:R-:W-:Y:S02]  /*109c0*/  MOV R123, R14 ;  /* 0x0000000e007b7202 */ /* 0x000fe40000000f00 */
[----:B------:R-:W-:Y:S02]  /*109d0*/  F2FP.F16.F32.PACK_AB R8, R41, R40 ;  /* 0x000000282908723e */ /* 0x000fe400000000ff */
[----:B0-----:R-:W-:-:S02]  /*109e0*/  F2FP.F16.F32.PACK_AB R4, R121, R120 ;  /* 0x000000787904723e */ /* 0x001fc400000000ff */
[----:B------:R-:W-:Y:S02]  /*109f0*/  F2FP.F16.F32.PACK_AB R5, R129, R126 ;  /* 0x0000007e8105723e */ /* 0x000fe400000000ff */
[----:B------:R-:W-:Y:S02]  /*10a00*/  F2FP.F16.F32.PACK_AB R6, R122, R3 ;  /* 0x000000037a06723e */ /* 0x000fe400000000ff */
[----:B------:R-:W-:Y:S02]  /*10a10*/  F2FP.F16.F32.PACK_AB R7, R128, R125 ;  /* 0x0000007d8007723e */ /* 0x000fe400000000ff */
[----:B------:R-:W-:Y:S02]  /*10a20*/  F2FP.F16.F32.PACK_AB R9, R127, R124 ;  /* 0x0000007c7f09723e */ /* 0x000fe400000000ff */
[----:B------:R-:W-:Y:S01]  /*10a30*/  F2FP.F16.F32.PACK_AB R10, R45, R44 ;  /* 0x0000002c2d0a723e */ /* 0x000fe200000000ff */
[----:B------:R0:W-:Y:S01]  /*10a40*/  STSM.16.M88.4 [R132], R4 ;  /* 0x0000000484007844 */ /* 0x0001e20000000200 */
[----:B------:R-:W-:-:S02]  /*10a50*/  F2FP.F16.F32.PACK_AB R11, R47, R46 ;  /* 0x0000002e2f0b723e */ /* 0x000fc400000000ff */
[----:B------:R-:W-:Y:S02]  /*10a60*/  SHF.R.U64 R36, R36, 0x3, RZ ;  /* 0x0000000324247819 */ /* 0x000fe400000012ff */
[----:B------:R-:W-:Y:S01]  /*10a70*/  F2FP.F16.F32.PACK_AB R12, R49, R48 ;  /* 0x00000030310c723e */ /* 0x000fe200000000ff */
[----:B------:R1:W-:Y:S01]  /*10a80*/  STSM.16.M88.4 [R131], R8 ;  /* 0x0000000883007844 */ /* 0x0003e20000000200 */
[----:B------:R-:W-:Y:S02]  /*10a90*/  F2FP.F16.F32.PACK_AB R13, R51, R50 ;  /* 0x00000032330d723e */ /* 0x000fe400000000ff */
[----:B------:R-:W-:Y:S02]  /*10aa0*/  F2FP.F16.F32.PACK_AB R14, R53, R52 ;  /* 0x00000034350e723e */ /* 0x000fe400000000ff */
[----:B------:R-:W-:Y:S02]  /*10ab0*/  F2FP.F16.F32.PACK_AB R15, R55, R54 ;  /* 0x00000036370f723e */ /* 0x000fe400000000ff */
[----:B------:R-:W-:-:S02]  /*10ac0*/  MOV R103, R26 ;  /* 0x0000001a00677202 */ /* 0x000fc40000000f00 */
[----:B------:R-:W-:Y:S01]  /*10ad0*/  MOV R18, R24 ;  /* 0x0000001800127202 */ /* 0x000fe20000000f00 */
[----:B------:R2:W-:Y:S01]  /*10ae0*/  STSM.16.M88.4 [R130], R12 ;  /* 0x0000000c82007844 */ /* 0x0005e20000000200 */
[----:B------:R-:W-:Y:S02]  /*10af0*/  LOP3.LUT R32, R32, R147, RZ, 0x3c, !PT ;  /* 0x0000009320207212 */ /* 0x000fe400078e3cff */
[----:B------:R-:W-:Y:S02]  /*10b00*/  MOV R102, R28 ;  /* 0x0000001c00667202 */ /* 0x000fe40000000f00 */
[----:B------:R-:W-:Y:S02]  /*10b10*/  MOV R38, R30 ;  /* 0x0000001e00267202 */ /* 0x000fe40000000f00 */
[----:B------:R-:W-:Y:S02]  /*10b20*/  F2FP.F16.F32.PACK_AB R24, R57, R56 ;  /* 0x000000383918723e */ /* 0x000fe400000000ff */
[----:B------:R-:W-:-:S02]  /*10b30*/  F2FP.F16.F32.PACK_AB R25, R59, R58 ;  /* 0x0000003a3b19723e */ /* 0x000fc400000000ff */
[----:B------:R-:W-:Y:S02]  /*10b40*/  F2FP.F16.F32.PACK_AB R26, R61, R60 ;  /* 0x0000003c3d1a723e */ /* 0x000fe400000000ff */
[----:B------:R-:W-:Y:S02]  /*10b50*/  F2FP.F16.F32.PACK_AB R27, R63, R62 ;  /* 0x0000003e3f1b723e */ /* 0x000fe400000000ff */
[----:B------:R-:W-:Y:S02]  /*10b60*/  F2FP.F16.F32.PACK_AB R28, R65, R64 ;  /* 0x00000040411c723e */ /* 0x000fe400000000ff */
[----:B------:R-:W-:Y:S01]  /*10b70*/  F2FP.F16.F32.PACK_AB R29, R67, R66 ;  /* 0x00000042431d723e */ /* 0x000fe200000000ff */
[----:B------:R-:W-:Y:S01]  /*10b80*/  STSM.16.M88.4 [R123], R24 ;  /* 0x000000187b007844 */ /* 0x000fe20000000200 */
[----:B------:R-:W-:Y:S02]  /*10b90*/  F2FP.F16.F32.PACK_AB R30, R69, R68 ;  /* 0x00000044451e723e */ /* 0x000fe400000000ff */
[----:B------:R-:W-:-:S02]  /*10ba0*/  F2FP.F16.F32.PACK_AB R31, R71, R70 ;  /* 0x00000046471f723e */ /* 0x000fc400000000ff */
[----:B------:R-:W-:Y:S02]  /*10bb0*/  LOP3.LUT R36, R36, R151, RZ, 0x3c, !PT ;  /* 0x0000009724247212 */ /* 0x000fe400078e3cff */
[----:B0-----:R-:W-:Y:S01]  /*10bc0*/  F2FP.F16.F32.PACK_AB R4, R73, R72 ;  /* 0x000000484904723e */ /* 0x001fe200000000ff */
[----:B------:R-:W-:Y:S01]  /*10bd0*/  STSM.16.M88.4 [R103], R28 ;  /* 0x0000001c67007844 */ /* 0x000fe20000000200 */
[----:B------:R-:W-:Y:S02]  /*10be0*/  F2FP.F16.F32.PACK_AB R5, R75, R74 ;  /* 0x0000004a4b05723e */ /* 0x000fe400000000ff */
[----:B------:R-:W-:Y:S02]  /*10bf0*/  F2FP.F16.F32.PACK_AB R6, R77, R76 ;  /* 0x0000004c4d06723e */ /* 0x000fe400000000ff */
[----:B------:R-:W-:Y:S02]  /*10c00*/  F2FP.F16.F32.PACK_AB R7, R79, R78 ;  /* 0x0000004e4f07723e */ /* 0x000fe400000000ff */
[----:B-1----:R-:W-:-:S02]  /*10c10*/  F2FP.F16.F32.PACK_AB R8, R81, R80 ;  /* 0x000000505108723e */ /* 0x002fc400000000ff */
[----:B------:R-:W-:Y:S01]  /*10c20*/  F2FP.F16.F32.PACK_AB R9, R83, R82 ;  /* 0x000000525309723e */ /* 0x000fe200000000ff */
[----:B------:R0:W-:Y:S01]  /*10c30*/  STSM.16.M88.4 [R102], R4 ;  /* 0x0000000466007844 */ /* 0x0001e20000000200 */
[----:B------:R-:W-:Y:S02]  /*10c40*/  F2FP.F16.F32.PACK_AB R10, R85, R84 ;  /* 0x00000054550a723e */ /* 0x000fe400000000ff */
[----:B------:R-:W-:Y:S02]  /*10c50*/  F2FP.F16.F32.PACK_AB R11, R87, R86 ;  /* 0x00000056570b723e */ /* 0x000fe400000000ff */
[----:B------:R-:W-:Y:S02]  /*10c60*/  MOV R32, R32 ;  /* 0x0000002000207202 */ /* 0x000fe40000000f00 */
[----:B--2---:R-:W-:Y:S01]  /*10c70*/  F2FP.F16.F32.PACK_AB R12, R89, R88 ;  /* 0x00000058590c723e */ /* 0x004fe200000000ff */
[----:B------:R1:W-:Y:S01]  /*10c80*/  STSM.16.M88.4 [R38], R8 ;  /* 0x0000000826007844 */ /* 0x0003e20000000200 */
[----:B------:R-:W-:-:S02]  /*10c90*/  F2FP.F16.F32.PACK_AB R13, R91, R90 ;  /* 0x0000005a5b0d723e */ /* 0x000fc400000000ff */
[----:B------:R-:W-:Y:S02]  /*10ca0*/  F2FP.F16.F32.PACK_AB R14, R93, R92 ;  /* 0x0000005c5d0e723e */ /* 0x000fe400000000ff */
[----:B------:R-:W-:Y:S02]  /*10cb0*/  F2FP.F16.F32.PACK_AB R15, R95, R94 ;  /* 0x0000005e5f0f723e */ /* 0x000fe400000000ff */
[----:B------:R-:W-:Y:S01]  /*10cc0*/  MOV R34, R34 ;  /* 0x0000002200227202 */ /* 0x000fe20000000f00 */
[----:B0-----:R-:W-:Y:S01]  /*10cd0*/  IMAD.U32 R4, RZ, RZ, UR8 ;  /* 0x00000008ff047e24 */ /* 0x001fe2000f8e00ff */
[----:B------:R-:W-:Y:S01]  /*10ce0*/  MOV R36, R36 ;  /* 0x0000002400247202 */ /* 0x000fe20000000f00 */
[----:B------:R0:W-:Y:S01]  /*10cf0*/  STSM.16.M88.4 [R32], R12 ;  /* 0x0000000c20007844 */ /* 0x0001e20000000200 */
[----:B------:R-:W-:Y:S01]  /*10d00*/  PLOP3.LUT P0, PT, PT, PT, UP0, 0x80, 0x0 ;  /* 0x000000000000781c */ /* 0x000fe20003f0f008 */
[----:B------:R-:W-:Y:S01]  /*10d10*/  IMAD.U32 R5, RZ, RZ, UR9 ;  /* 0x00000009ff057e24 */ /* 0x000fe2000f8e00ff */
[----:B------:R-:W-:Y:S01]  /*10d20*/  ULDC.64 UR8, c[0x0][0xc08] ;  /* 0x0003020000087ab9 */ /* 0x000fe20000000a00 */
[----:B------:R0:W-:Y:S01]  /*10d30*/  STSM.16.M88.4 [R34], R96 ;  /* 0x0000006022007844 */ /* 0x0001e20000000200 */
[----:B-1----:R-:W1:Y:S03]  /*10d40*/  LDC R38, c[0x0][0xbe8] ;  /* 0x0002fa00ff267b82 */ /* 0x002e660000000800 */
[----:B------:R0:W-:Y:S04]  /*10d50*/  STSM.16.M88.4 [R36], R104 ;  /* 0x0000006824007844 */ /* 0x0001e80000000200 */
[----:B------:R0:W-:Y:S01]  /*10d60*/  STSM.16.M88.4 [R18], R112 ;  /* 0x0000007012007844 */ /* 0x0001e20000000200 */
[----:B------:R-:W-:Y:S06]  /*10d70*/  BAR.SYNC.DEFER_BLOCKING 0x1, 0x100 ;  /* 0x0044000000007b1d */ /* 0x000fec0000010000 */
[----:B------:R-:W2:Y:S01]  /*10d80*/  @P0 LDG.E R3, desc[UR10][R4.64] ;  /* 0x0000000a04030981 */ /* 0x000ea2000c1e1900 */
[----:B-1----:R-:W-:Y:S01]  /*10d90*/  ISETP.NE.AND P1, PT, R38, 0x1, PT ;  /* 0x000000012600780c */ /* 0x002fe20003f25270 */
[----:B------:R-:W-:-:S04]  /*10da0*/  UISETP.NE.U32.AND UP1, UPT, UR8, URZ, UPT ;  /* 0x0000003f0800728c */ /* 0x000fc8000bf25070 */
[----:B------:R-:W-:-:S06]  /*10db0*/  UISETP.NE.AND.EX UP1, UPT, UR9, URZ, UPT, UP1 ;  /* 0x0000003f0900728c */ /* 0x000fcc000bf25310 */
[----:B------:R-:W-:Y:S02]  /*10dc0*/  PLOP3.LUT P2, PT, PT, PT, UP1, 0x80, 0x0 ;  /* 0x000000000000781c */ /* 0x000fe40003f4f018 */
[----:B------:R-:W1:Y:S03]  /*10dd0*/  @P1 LDC R6, c[0x0][0xbec] ;  /* 0x0002fb00ff061b82 */ /* 0x000e660000000800 */
[----:B------:R-:W-:-:S04]  /*10de0*/  @UP1 ULEA UR8, UP2, UR4, UR8, 0x2 ;  /* 0x0000000804081291 */ /* 0x000fc8000f84103f */
[----:B------:R-:W-:Y:S01]  /*10df0*/  @UP1 ULEA.HI.X UR9, UR4, UR9, UR7, 0x2, UP2 ;  /* 0x0000000904091291 */ /* 0x000fe200090f1407 */
[----:B------:R-:W3:Y:S01]  /*10e00*/  @P1 LDC R8, c[0x0][0xbf0] ;  /* 0x0002fc00ff081b82 */ /* 0x000ee20000000800 */
[----:B------:R-:W-:Y:S01]  /*10e10*/  IMAD.U32 R10, RZ, RZ, UR8 ;  /* 0x00000008ff0a7e24 */ /* 0x000fe2000f8e00ff */
[----:B------:R-:W-:Y:S01]  /*10e20*/  ULDC UR7, c[0x0][0xa88] ;  /* 0x0002a20000077ab9 */ /* 0x000fe20000000800 */
[----:B------:R-:W-:Y:S02]  /*10e30*/  UMOV UR4, URZ ;  /* 0x0000003f00047c82 */ /* 0x000fe40008000000 */
[----:B------:R-:W-:Y:S01]  /*10e40*/  IMAD.U32 R11, RZ, RZ, UR9 ;  /* 0x00000009ff0b7e24 */ /* 0x000fe2000f8e00ff */
[----:B--2---:R-:W-:Y:S01]  /*10e50*/  @P0 R2UR UR4, R3 ;  /* 0x00000000030402ca */ /* 0x004fe200000e0000 */
[----:B------:R-:W-:-:S06]  /*10e60*/  IMAD.U32 R3, RZ, RZ, UR7 ;  /* 0x00000007ff037e24 */ /* 0x000fcc000f8e00ff */
[----:B------:R0:W5:Y:S01]  /*10e70*/  @P2 LDG.E R3, desc[UR10][R10.64] ;  /* 0x0000000a0a032981 */ /* 0x000162000c1e1900 */
[----:B-1-3--:R-:W-:Y:S07]  /*10e80*/  @P2 BRA `(.L_x_5960) ;  /* 0x0000000000142947 */ /* 0x00afee0003800000 */
[----:B------:R-:W-:Y:S05]  /*10e90*/  @!P0 BRA `(.L_x_5960) ;  /* 0x0000000000108947 */ /* 0x000fea0003800000 */
[----:B------:R-:W-:Y:S02]  /*10ea0*/  ULDC.64 UR8, c[0x0][0x208] ;  /* 0x0000820000087ab9 */ /* 0x000fe40000000a00 */
[----:B0-----:R-:W2:Y:S04]  /*10eb0*/  LDG.E R10, desc[UR8][R4.64] ;  /* 0x00000008040a7981 */ /* 0x001ea8000c1e1900 */
[----:B-----5:R-:W2:Y:S02]  /*10ec0*/  LDG.E R3, desc[UR8][R4.64+0x4] ;  /* 0x0000040804037981 */ /* 0x020ea4000c1e1900 */
[----:B--2---:R-:W-:-:S07]  /*10ed0*/  IMAD.IADD R3, R3, 0x1, -R10 ;  /* 0x0000000103037824 */ /* 0x004fce00078e0a0a */
.L_x_5960:
[----:B------:R-:W-:Y:S01]  /*10ee0*/  R2UR UR18, R208 ;  /* 0x00000000d01272ca */ /* 0x000fe200000e0000 */
[----:B------:R-:W-:Y:S01]  /*10ef0*/  ULDC.64 UR12, c[0x0][0xb90] ;  /* 0x0002e400000c7ab9 */ /* 0x000fe20000000a00 */
[----:B------:R-:W-:Y:S01]  /*10f00*/  R2UR UR17, R19 ;  /* 0x00000000131172ca */ /* 0x000fe200000e0000 */
[----:B------:R-:W-:Y:S01]  /*10f10*/  USHF.R.S32.HI UR11, URZ, 0x1f, UR4 ;  /* 0x0000001f3f0b7899 */ /* 0x000fe20008011404 */
[----:B------:R-:W-:Y:S01]  /*10f20*/  R2UR UR16, R209 ;  /* 0x00000000d11072ca */ /* 0x000fe200000e0000 */
[----:B------:R-:W-:Y:S01]  /*10f30*/  UMOV UR10, UR4 ;  /* 0x00000004000a7c82 */ /* 0x000fe20008000000 */
[----:B------:R-:W-:Y:S01]  /*10f40*/  R2UR UR15, R207 ;  /* 0x00000000cf0f72ca */ /* 0x000fe200000e0000 */
[----:B-----5:R-:W-:Y:S01]  /*10f50*/  IMAD R65, R3, R38, RZ ;  /* 0x0000002603417224 */ /* 0x020fe200078e02ff */
[----:B------:R-:W-:-:S05]  /*10f60*/  ULDC.64 UR20, c[0x0][0x208] ;  /* 0x0000820000147ab9 */ /* 0x000fca0000000a00 */
[----:B------:R-:W-:Y:S02]  /*10f70*/  USHF.R.S32.HI UR14, URZ, 0x1f, UR18 ;  /* 0x0000001f3f0e7899 */ /* 0x000fe40008011412 */
[----:B------:R-:W-:Y:S01]  /*10f80*/  VIADD R9, R23, UR17 ;  /* 0x0000001117097c36 */ /* 0x000fe20008000000 */
[----:B------:R-:W-:Y:S01]  /*10f90*/  UIMAD.WIDE.U32 UR8, UR18, UR12, UR10 ;  /* 0x0000000c120872a5 */ /* 0x000fe2000f8e000a */
[----:B------:R-:W-:Y:S01]  /*10fa0*/  VIADD R26, R214, UR17 ;  /* 0x00000011d61a7c36 */ /* 0x000fe20008000000 */
[----:B------:R-:W-:Y:S01]  /*10fb0*/  UIMAD UR7, UR14, UR12, URZ ;  /* 0x0000000c0e0772a4 */ /* 0x000fe2000f8e023f */
[----:B------:R-:W-:Y:S01]  /*10fc0*/  @P1 IMAD.HI.U32 R5, R9, R6, RZ ;  /* 0x0000000609051227 */ /* 0x000fe200078e00ff */
[----:B------:R-:W-:Y:S02]  /*10fd0*/  USEL UR16, UR16, URZ, !UP0 ;  /* 0x0000003f10107287 */ /* 0x000fe4000c000000 */
[----:B------:R-:W-:Y:S01]  /*10fe0*/  UIMAD UR7, UR18, UR13, UR7 ;  /* 0x0000000d120772a4 */ /* 0x000fe2000f8e0207 */
[----:B------:R-:W-:Y:S01]  /*10ff0*/  IMAD.MOV.U32 R4, RZ, RZ, R9 ;  /* 0x000000ffff047224 */ /* 0x000fe200078e0009 */
[----:B------:R-:W-:Y:S01]  /*11000*/  @P1 SHF.R.U32.HI R4, RZ, R8, R5 ;  /* 0x00000008ff041219 */ /* 0x000fe20000011605 */
[----:B------:R-:W-:Y:S01]  /*11010*/  ULDC.64 UR12, c[0x0][0xb98] ;  /* 0x0002e600000c7ab9 */ /* 0x000fe20000000a00 */
[----:B------:R-:W-:Y:S01]  /*11020*/  UIADD3 UR9, UR9, UR7, URZ ;  /* 0x0000000709097290 */ /* 0x000fe2000fffe03f */
[----:B------:R-:W-:Y:S01]  /*11030*/  IMAD R5, R210, 0x40, R16 ;  /* 0x00000040d2057824 */ /* 0x000fe200078e0210 */
[----:B------:R-:W-:Y:S01]  /*11040*/  USEL UR15, UR15, URZ, !UP0 ;  /* 0x0000003f0f0f7287 */ /* 0x000fe2000c000000 */
[----:B------:R-:W-:Y:S01]  /*11050*/  IMAD.MOV R7, RZ, RZ, -R4 ;  /* 0x000000ffff077224 */ /* 0x000fe200078e0a04 */
[----:B------:R-:W-:Y:S01]  /*11060*/  UIMAD UR7, UR16, UR12, URZ ;  /* 0x0000000c100772a4 */ /* 0x000fe2000f8e023f */
[----:B------:R-:W-:Y:S01]  /*11070*/  IMAD.WIDE R20, R5, 0x2, R20 ;  /* 0x0000000205147825 */ /* 0x000fe200078e0214 */
[----:B------:R-:W-:Y:S01]  /*11080*/  UIMAD.WIDE.U32 UR8, UR15, UR12, UR8 ;  /* 0x0000000c0f0872a5 */ /* 0x000fe2000f8e0008 */
[----:B------:R-:W-:Y:S01]  /*11090*/  SHF.R.S32.HI R5, RZ, 0x1f, R4 ;  /* 0x0000001fff057819 */ /* 0x000fe20000011404 */
[----:B------:R-:W-:Y:S01]  /*110a0*/  UIMAD UR7, UR15, UR13, UR7 ;  /* 0x0000000d0f0772a4 */ /* 0x000fe2000f8e0207 */
[----:B------:R-:W-:Y:S01]  /*110b0*/  IMAD R7, R38, R7, R9 ;  /* 0x0000000726077224 */ /* 0x000fe200078e0209 */
[----:B0-----:R-:W-:Y:S01]  /*110c0*/  IADD3 R13, P2, R20, 0x1000, RZ ;  /* 0x00001000140d7810 */ /* 0x001fe20007f5e0ff */
[----:B------:R-:W-:Y:S01]  /*110d0*/  ULDC.64 UR12, c[0x0][0xaa0] ;  /* 0x0002a800000c7ab9 */ /* 0x000fe20000000a00 */
[----:B------:R-:W-:-:S02]  /*110e0*/  IADD3 R4, P0, R4, UR8, RZ ;  /* 0x0000000804047c10 */ /* 0x000fc4000ff1e0ff */
[----:B------:R-:W-:Y:S01]  /*110f0*/  IMAD.U32 R8, RZ, RZ, UR7 ;  /* 0x00000007ff087e24 */ /* 0x000fe2000f8e00ff */
[----:B------:R-:W-:Y:S02]  /*11100*/  SHF.R.S32.HI R6, RZ, 0x1f, R7 ;  /* 0x0000001fff067819 */ /* 0x000fe40000011407 */
[----:B------:R-:W-:Y:S02]  /*11110*/  LOP3.LUT R12, R13, 0x380, RZ, 0xc0, !PT ;  /* 0x000003800d0c7812 */ /* 0x000fe400078ec0ff */
[----:B------:R-:W-:Y:S01]  /*11120*/  IADD3.X R5, R5, UR9, R8, P0, !PT ;  /* 0x0000000905057c10 */ /* 0x000fe200087fe408 */
[----:B------:R-:W-:Y:S01]  /*11130*/  ULDC.64 UR8, c[0x0][0xb88] ;  /* 0x0002e20000087ab9 */ /* 0x000fe20000000a00 */
[----:B------:R-:W-:Y:S01]  /*11140*/  SHF.R.U64 R12, R12, 0x3, RZ ;  /* 0x000000030c0c7819 */ /* 0x000fe200000012ff */
[----:B------:R-:W-:Y:S01]  /*11150*/  IMAD R6, R6, UR8, RZ ;  /* 0x0000000806067c24 */ /* 0x000fe2000f8e02ff */
[----:B------:R-:W-:Y:S01]  /*11160*/  IADD3 R33, P3, R20, 0x6000, RZ ;  /* 0x0000600014217810 */ /* 0x000fe20007f7e0ff */
[----:B------:R-:W-:Y:S01]  /*11170*/  IMAD.WIDE.U32 R4, R7, UR8, R4 ;  /* 0x0000000807047c25 */ /* 0x000fe2000f8e0004 */
[----:B------:R-:W-:-:S02]  /*11180*/  LOP3.LUT R12, R12, R13, RZ, 0x3c, !PT ;  /* 0x0000000d0c0c7212 */ /* 0x000fc400078e3cff */
[----:B------:R-:W-:Y:S01]  /*11190*/  LOP3.LUT R32, R33, 0x380, RZ, 0xc0, !PT ;  /* 0x0000038021207812 */ /* 0x000fe200078ec0ff */
[----:B------:R-:W-:Y:S01]  /*111a0*/  IMAD R11, R7, UR9, R6 ;  /* 0x00000009070b7c24 */ /* 0x000fe2000f8e0206 */
[----:B------:R-:W-:Y:S01]  /*111b0*/  ULDC.64 UR8, c[0x0][0xb50] ;  /* 0x0002d40000087ab9 */ /* 0x000fe20000000a00 */
[----:B------:R-:W-:Y:S01]  /*111c0*/  IMAD.X R13, RZ, RZ, R21, P2 ;  /* 0x000000ffff0d7224 */ /* 0x000fe200010e0615 */
[----:B------:R-:W-:Y:S01]  /*111d0*/  IADD3 R25, P2, R20, 0x7000, RZ ;  /* 0x0000700014197810 */ /* 0x000fe20007f5e0ff */
[----:B------:R-:W-:Y:S01]  /*111e0*/  IMAD.IADD R5, R5, 0x1, R11 ;  /* 0x0000000105057824 */ /* 0x000fe200078e020b */
[----:B------:R-:W-:Y:S01]  /*111f0*/  LEA R11, P0, R4, UR8, 0x2 ;  /* 0x00000008040b7c11 */ /* 0x000fe2000f8010ff */
[----:B------:R-:W-:Y:S01]  /*11200*/  VIADD R6, R26, 0x8 ;  /* 0x000000081a067836 */ /* 0x000fe20000000000 */
[----:B------:R-:W-:Y:S02]  /*11210*/  IADD3 R9, P6, R20, 0x2000, RZ ;  /* 0x0000200014097810 */ /* 0x000fe40007fde0ff */
[----:B------:R-:W-:Y:S01]  /*11220*/  LEA.HI.X R14, R4, UR9, R5, 0x2, P0 ;  /* 0x00000009040e7c11 */ /* 0x000fe200080f1405 */
[----:B------:R-:W-:Y:S01]  /*11230*/  SHFL.IDX PT, R18, R11, RZ, 0x1c1f ;  /* 0x001c1fff0b127589 */ /* 0x000fe200000e0000 */
[----:B------:R-:W-:-:S02]  /*11240*/  IADD3 R45, P0, R20, 0x5000, RZ ;  /* 0x00005000142d7810 */ /* 0x000fc40007f1e0ff */
[C---:B------:R-:W-:Y:S01]  /*11250*/  IADD3 R5, P5, R20.reuse, 0x3000, RZ ;  /* 0x0000300014057810 */ /* 0x040fe20007fbe0ff */
[----:B------:R-:W0:Y:S01]  /*11260*/  SHFL.IDX PT, R19, R14, RZ, 0x1c1f ;  /* 0x001c1fff0e137589 */ /* 0x000e2200000e0000 */
[----:B------:R-:W-:Y:S02]  /*11270*/  LOP3.LUT R44, R45, 0x380, RZ, 0xc0, !PT ;  /* 0x000003802d2c7812 */ /* 0x000fe400078ec0ff */
[----:B------:R-:W-:Y:S01]  /*11280*/  IADD3 R49, P4, R20, 0x4000, RZ ;  /* 0x0000400014317810 */ /* 0x000fe20007f9e0ff */
[----:B------:R-:W-:Y:S01]  /*11290*/  SHFL.IDX PT, R36, R11, 0x1, 0x1c1f ;  /* 0x003c1f000b247f89 */ /* 0x000fe200000e0000 */
[----:B------:R-:W-:Y:S02]  /*112a0*/  SHF.R.U64 R44, R44, 0x3, RZ ;  /* 0x000000032c2c7819 */ /* 0x000fe400000012ff */
[----:B------:R-:W-:Y:S01]  /*112b0*/  LOP3.LUT R24, R25, 0x380, RZ, 0xc0, !PT ;  /* 0x0000038019187812 */ /* 0x000fe200078ec0ff */
[----:B------:R-:W1:Y:S01]  /*112c0*/  SHFL.IDX PT, R37, R14, 0x1, 0x1c1f ;  /* 0x003c1f000e257f89 */ /* 0x000e6200000e0000 */
[----:B------:R-:W-:-:S02]  /*112d0*/  SHF.R.U64 R32, R32, 0x3, RZ ;  /* 0x0000000320207819 */ /* 0x000fc400000012ff */
[----:B------:R-:W-:Y:S02]  /*112e0*/  LOP3.LUT R8, R9, 0x380, RZ, 0xc0, !PT ;  /* 0x0000038009087812 */ /* 0x000fe400078ec0ff */
[----:B------:R-:W-:Y:S02]  /*112f0*/  LOP3.LUT R4, R5, 0x380, RZ, 0xc0, !PT ;  /* 0x0000038005047812 */ /* 0x000fe400078ec0ff */
[----:B------:R-:W-:Y:S02]  /*11300*/  LOP3.LUT R48, R49, 0x380, RZ, 0xc0, !PT ;  /* 0x0000038031307812 */ /* 0x000fe400078ec0ff */
[----:B------:R-:W-:Y:S01]  /*11310*/  LOP3.LUT R44, R44, R45, RZ, 0x3c, !PT ;  /* 0x0000002d2c2c7212 */ /* 0x000fe200078e3cff */
[--C-:B------:R-:W-:Y:S01]  /*11320*/  IMAD.X R45, RZ, RZ, R21.reuse, P0 ;  /* 0x000000ffff2d7224 */ /* 0x100fe200000e0615 */
[----:B------:R-:W-:Y:S02]  /*11330*/  SHF.R.U64 R24, R24, 0x3, RZ ;  /* 0x0000000318187819 */ /* 0x000fe400000012ff */
[----:B------:R-:W-:Y:S01]  /*11340*/  LOP3.LUT R32, R32, R33, RZ, 0x3c, !PT ;  /* 0x0000002120207212 */ /* 0x000fe200078e3cff */
[----:B------:R-:W-:Y:S01]  /*11350*/  IMAD.X R33, RZ, RZ, R21, P3 ;  /* 0x000000ffff217224 */ /* 0x000fe200018e0615 */
[----:B------:R-:W-:-:S02]  /*11360*/  SHF.R.U64 R8, R8, 0x3, RZ ;  /* 0x0000000308087819 */ /* 0x000fc400000012ff */
[----:B------:R-:W-:Y:S02]  /*11370*/  SHF.R.U64 R4, R4, 0x3, RZ ;  /* 0x0000000304047819 */ /* 0x000fe400000012ff */
[----:B------:R-:W-:Y:S02]  /*11380*/  SHF.R.U64 R48, R48, 0x3, RZ ;  /* 0x0000000330307819 */ /* 0x000fe400000012ff */
[----:B------:R-:W-:Y:S02]  /*11390*/  LOP3.LUT P0, RZ, R212, 0x3, RZ, 0xc0, !PT ;  /* 0x00000003d4ff7812 */ /* 0x000fe4000780c0ff */
[----:B------:R-:W-:Y:S02]  /*113a0*/  IADD3 R10, P3, R20, 0xb000, RZ ;  /* 0x0000b000140a7810 */ /* 0x000fe40007f7e0ff */
        /* <DEDUP_REMOVED lines=8> */
[-C--:B------:R-:W-:Y:S01]  /*11430*/  ISETP.GE.OR P2, PT, R26, R65.reuse, P0 ;  /* 0x000000411a00720c */ /* 0x080fe20000746670 */
[----:B------:R-:W-:Y:S01]  /*11440*/  IMAD.X R41, RZ, RZ, R21, P3 ;  /* 0x000000ffff297224 */ /* 0x000fe200018e0615 */
[----:B------:R-:W-:-:S02]  /*11450*/  ISETP.GE.OR P0, PT, R6, R65, P0 ;  /* 0x000000410600720c */ /* 0x000fc40000706670 */
[----:B------:R-:W-:Y:S02]  /*11460*/  LOP3.LUT R3, R10, 0x380, RZ, 0xc0, !PT ;  /* 0x000003800a037812 */ /* 0x000fe400078ec0ff */
[C---:B------:R-:W-:Y:S02]  /*11470*/  IADD3 R61, P6, R20.reuse, 0x8000, RZ ;  /* 0x00008000143d7810 */ /* 0x040fe40007fde0ff */
[C---:B------:R-:W-:Y:S02]  /*11480*/  IADD3 R57, P5, R20.reuse, 0x9000, RZ ;  /* 0x0000900014397810 */ /* 0x040fe40007fbe0ff */
[C---:B------:R-:W-:Y:S02]  /*11490*/  IADD3 R53, P4, R20.reuse, 0xa000, RZ ;  /* 0x0000a00014357810 */ /* 0x040fe40007f9e0ff */
[----:B------:R-:W-:Y:S01]  /*114a0*/  LOP3.LUT R7, R20, 0x380, RZ, 0xc0, !PT ;  /* 0x0000038014077812 */ /* 0x000fe200078ec0ff */
[----:B0-----:R0:W-:Y:S01]  /*114b0*/  @!P2 ST.E desc[UR20][R18.64], R0 ;  /* 0x000000001200a985 */ /* 0x0011e2000c101914 */
[----:B------:R-:W-:-:S02]  /*114c0*/  SHF.R.U64 R3, R3, 0x3, RZ ;  /* 0x0000000303037819 */ /* 0x000fc400000012ff */
[----:B------:R-:W-:Y:S01]  /*114d0*/  LOP3.LUT R60, R61, 0x380, RZ, 0xc0, !PT ;  /* 0x000003803d3c7812 */ /* 0x000fe200078ec0ff */
[----:B-1----:R1:W-:Y:S01]  /*114e0*/  @!P0 ST.E desc[UR20][R36.64], R2 ;  /* 0x0000000224008985 */ /* 0x0023e2000c101914 */
[----:B------:R-:W-:Y:S02]  /*114f0*/  LOP3.LUT R56, R57, 0x380, RZ, 0xc0, !PT ;  /* 0x0000038039387812 */ /* 0x000fe400078ec0ff */
[----:B------:R-:W-:Y:S01]  /*11500*/  LOP3.LUT R52, R53, 0x380, RZ, 0xc0, !PT ;  /* 0x0000038035347812 */ /* 0x000fe200078ec0ff */
[----:B------:R-:W-:Y:S01]  /*11510*/  UIMAD UR7, UR11, UR12, URZ ;  /* 0x0000000c0b0772a4 */ /* 0x000fe2000f8e023f */
[----:B------:R-:W-:Y:S01]  /*11520*/  SHF.R.U64 R7, R7, 0x3, RZ ;  /* 0x0000000307077819 */ /* 0x000fe200000012ff */
[----:B------:R-:W-:Y:S01]  /*11530*/  UIMAD.WIDE.U32 UR8, UR4, UR12, URZ ;  /* 0x0000000c040872a5 */ /* 0x000fe2000f8e003f */
[----:B------:R-:W-:Y:S01]  /*11540*/  SHF.R.U64 R60, R60, 0x3, RZ ;  /* 0x000000033c3c7819 */ /* 0x000fe200000012ff */
[----:B------:R-:W-:Y:S01]  /*11550*/  ULDC.64 UR10, c[0x0][0xae8] ;  /* 0x0002ba00000a7ab9 */ /* 0x000fe20000000a00 */
[----:B------:R-:W-:Y:S01]  /*11560*/  SHF.R.U64 R56, R56, 0x3, RZ ;  /* 0x0000000338387819 */ /* 0x000fe200000012ff */
[----:B0-----:R-:W-:Y:S01]  /*11570*/  IMAD R0, R206, 0x20, R210 ;  /* 0x00000020ce007824 */ /* 0x001fe200078e02d2 */
[----:B------:R-:W-:Y:S01]  /*11580*/  SHF.R.U64 R52, R52, 0x3, RZ ;  /* 0x0000000334347819 */ /* 0x000fe200000012ff */
[----:B------:R-:W5:Y:S01]  /*11590*/  LD.E.128 R12, desc[UR20][R12.64] ;  /* 0x000000140c0c7980 */ /* 0x000f62000c101d00 */
[----:B------:R-:W-:-:S02]  /*115a0*/  LOP3.LUT R20, R7, R20, RZ, 0x3c, !PT ;  /* 0x0000001407147212 */ /* 0x000fc400078e3cff */
[----:B------:R-:W-:Y:S01]  /*115b0*/  LOP3.LUT R40, R3, R10, RZ, 0x3c, !PT ;  /* 0x0000000a03287212 */ /* 0x000fe200078e3cff */
[----:B------:R-:W5:Y:S01]  /*115c0*/  LD.E.128 R48, desc[UR20][R48.64] ;  /* 0x0000001430307980 */ /* 0x000f62000c101d00 */
[----:B------:R-:W0:Y:S01]  /*115d0*/  @P1 LDC R3, c[0x0][0xbec] ;  /* 0x0002fb00ff031b82 */ /* 0x000e220000000800 */
[----:B------:R-:W-:Y:S01]  /*115e0*/  LOP3.LUT R60, R60, R61, RZ, 0x3c, !PT ;  /* 0x0000003d3c3c7212 */ /* 0x000fe200078e3cff */
[--C-:B------:R-:W-:Y:S01]  /*115f0*/  IMAD.X R61, RZ, RZ, R21.reuse, P6 ;  /* 0x000000ffff3d7224 */ /* 0x100fe200030e0615 */
[----:B------:R-:W-:Y:S01]  /*11600*/  LOP3.LUT R56, R56, R57, RZ, 0x3c, !PT ;  /* 0x0000003938387212 */ /* 0x000fe200078e3cff */
[--C-:B------:R-:W-:Y:S01]  /*11610*/  IMAD.X R57, RZ, RZ, R21.reuse, P5 ;  /* 0x000000ffff397224 */ /* 0x100fe200028e0615 */
[----:B------:R-:W-:Y:S01]  /*11620*/  LOP3.LUT R52, R52, R53, RZ, 0x3c, !PT ;  /* 0x0000003534347212 */ /* 0x000fe200078e3cff */
[----:B------:R-:W-:Y:S01]  /*11630*/  IMAD.X R53, RZ, RZ, R21, P4 ;  /* 0x000000ffff357224 */ /* 0x000fe200020e0615 */
[----:B------:R2:W5:Y:S01]  /*11640*/  LD.E.128 R28, desc[UR20][R20.64] ;  /* 0x00000014141c7980 */ /* 0x000562000c101d00 */
[----:B------:R-:W-:Y:S01]  /*11650*/  UIMAD UR7, UR4, UR13, UR7 ;  /* 0x0000000d040772a4 */ /* 0x000fe2000f8e0207 */
[----:B------:R-:W-:-:S02]  /*11660*/  VIADD R18, R0, UR17 ;  /* 0x0000001100127c36 */ /* 0x000fc40008000000 */
[----:B------:R-:W5:Y:S04]  /*11670*/  LD.E.128 R8, desc[UR20][R8.64] ;  /* 0x0000001408087980 */ /* 0x000f68000c101d00 */
[----:B------:R-:W5:Y:S01]  /*11680*/  LD.E.128 R4, desc[UR20][R4.64] ;  /* 0x0000001404047980 */ /* 0x000f62000c101d00 */
[----:B--2---:R-:W2:Y:S01]  /*11690*/  @P1 LDC R21, c[0x0][0xbf0] ;  /* 0x0002fc00ff151b82 */ /* 0x004ea20000000800 */
[----:B------:R-:W-:Y:S02]  /*116a0*/  UIADD3 UR9, UR9, UR7, URZ ;  /* 0x0000000709097290 */ /* 0x000fe4000fffe03f */
[----:B------:R-:W5:Y:S01]  /*116b0*/  LD.E.128 R44, desc[UR20][R44.64] ;  /* 0x000000142c2c7980 */ /* 0x000f62000c101d00 */
[----:B------:R-:W-:Y:S02]  /*116c0*/  UIMAD UR4, UR14, UR10, URZ ;  /* 0x0000000a0e0472a4 */ /* 0x000fe4000f8e023f */
[----:B------:R-:W-:Y:S01]  /*116d0*/  UIMAD.WIDE.U32 UR8, UR18, UR10, UR8 ;  /* 0x0000000a120872a5 */ /* 0x000fe2000f8e0008 */
[----:B------:R-:W5:Y:S01]  /*116e0*/  LD.E.128 R32, desc[UR20][R32.64] ;  /* 0x0000001420207980 */ /* 0x000f62000c101d00 */
[----:B------:R-:W-:Y:S01]  /*116f0*/  UIMAD UR4, UR18, UR11, UR4 ;  /* 0x0000000b120472a4 */ /* 0x000fe2000f8e0204 */
[----:B0-----:R-:W-:-:S02]  /*11700*/  @P1 IMAD.HI.U32 R0, R18, R3, RZ ;  /* 0x0000000312001227 */ /* 0x001fc400078e00ff */
[----:B------:R-:W-:Y:S01]  /*11710*/  ULDC.64 UR10, c[0x0][0xaf0] ;  /* 0x0002bc00000a7ab9 */ /* 0x000fe20000000a00 */
[----:B------:R-:W-:Y:S01]  /*11720*/  UIADD3 UR9, UR9, UR4, URZ ;  /* 0x0000000409097290 */ /* 0x000fe2000fffe03f */
[----:B------:R-:W5:Y:S01]  /*11730*/  LD.E.128 R24, desc[UR20][R24.64] ;  /* 0x0000001418187980 */ /* 0x000f62000c101d00 */
[----:B------:R-:W-:Y:S01]  /*11740*/  UIMAD UR4, UR16, UR10, URZ ;  /* 0x0000000a100472a4 */ /* 0x000fe2000f8e023f */
[----:B------:R-:W-:Y:S01]  /*11750*/  IMAD.MOV.U32 R19, RZ, RZ, R18 ;  /* 0x000000ffff137224 */ /* 0x000fe200078e0012 */
[----:B------:R-:W-:Y:S01]  /*11760*/  UIMAD.WIDE.U32 UR8, UR15, UR10, UR8 ;  /* 0x0000000a0f0872a5 */ /* 0x000fe2000f8e0008 */
[----:B------:R-:W5:Y:S01]  /*11770*/  LD.E.128 R60, desc[UR20][R60.64] ;  /* 0x000000143c3c7980 */ /* 0x000f62000c101d00 */
[----:B------:R-:W-:-:S03]  /*11780*/  UIMAD UR4, UR15, UR11, UR4 ;  /* 0x0000000b0f0472a4 */ /* 0x000fc6000f8e0204 */
[----:B------:R-:W-:Y:S01]  /*11790*/  ULDC.64 UR10, c[0x0][0xae0] ;  /* 0x0002b800000a7ab9 */ /* 0x000fe20000000a00 */
[----:B------:R-:W5:Y:S01]  /*117a0*/  LD.E.128 R56, desc[UR20][R56.64] ;  /* 0x0000001438387980 */ /* 0x000f62000c101d00 */
[----:B--2---:R-:W-:Y:S01]  /*117b0*/  @P1 SHF.R.U32.HI R19, RZ, R21, R0 ;  /* 0x00000015ff131219 */ /* 0x004fe20000011600 */
[----:B------:R-:W-:Y:S02]  /*117c0*/  UIADD3 UR4, UR9, UR4, URZ ;  /* 0x0000000409047290 */ /* 0x000fe4000fffe03f */
[----:B------:R-:W5:Y:S01]  /*117d0*/  LD.E.128 R52, desc[UR20][R52.64] ;  /* 0x0000001434347980 */ /* 0x000f62000c101d00 */
[--C-:B------:R-:W-:Y:S01]  /*117e0*/  SHF.R.S32.HI R0, RZ, 0x1f, R19.reuse ;  /* 0x0000001fff007819 */ /* 0x100fe20000011413 */
[----:B------:R-:W-:Y:S02]  /*117f0*/  IMAD.MOV R21, RZ, RZ, -R19 ;  /* 0x000000ffff157224 */ /* 0x000fe400078e0a13 */
[----:B------:R-:W5:Y:S01]  /*11800*/  LD.E.128 R40, desc[UR20][R40.64] ;  /* 0x0000001428287980 */ /* 0x000f62000c101d00 */
[----:B------:R-:W-:-:S02]  /*11810*/  IMAD.U32 R3, RZ, RZ, UR9 ;  /* 0x00000009ff037e24 */ /* 0x000fc4000f8e00ff */
[----:B------:R-:W-:Y:S01]  /*11820*/  IMAD R0, R0, UR10, RZ ;  /* 0x0000000a00007c24 */ /* 0x000fe2000f8e02ff */
[----:B------:R-:W-:Y:S01]  /*11830*/  @!PT LDS RZ, [RZ] ;  /* 0x00000000fffff984 */ /* 0x000fe20000000800 */
[----:B------:R-:W-:Y:S01]  /*11840*/  @!PT LDS RZ, [RZ] ;  /* 0x00000000fffff984 */ /* 0x000fe20000000800 */
[----:B------:R-:W-:Y:S01]  /*11850*/  @!PT LDS RZ, [RZ] ;  /* 0x00000000fffff984 */ /* 0x000fe20000000800 */
[----:B------:R-:W-:Y:S01]  /*11860*/  @!PT LDS RZ, [RZ] ;  /* 0x00000000fffff984 */ /* 0x000fe20000000800 */
[----:B------:R0:W-:Y:S06]  /*11870*/  MEMBAR.ALL.CTA ;  /* 0x0000000000007992 */ /* 0x0001ec0000008000 */
[----:B0-----:R-:W0:Y:S01]  /*11880*/  FENCE.VIEW.ASYNC.S ;  /* 0x00000000000073c6 */ /* 0x001e220000000000 */
[----:B------:R-:W-:Y:S02]  /*11890*/  IMAD R21, R38, R21, R18 ;  /* 0x0000001526157224 */ /* 0x000fe400078e0212 */
[----:B-1----:R-:W-:Y:S01]  /*118a0*/  IMAD.U32 R2, RZ, RZ, UR8 ;  /* 0x00000008ff027e24 */ /* 0x002fe2000f8e00ff */
[----:B------:R-:W-:Y:S01]  /*118b0*/  ULDC.64 UR8, c[0x0][0xad8] ;  /* 0x0002b60000087ab9 */ /* 0x000fe20000000a00 */
[----:B------:R-:W-:-:S02]  /*118c0*/  IMAD.U32 R3, RZ, RZ, UR4 ;  /* 0x00000004ff037e24 */ /* 0x000fc4000f8e00ff */
[C---:B------:R-:W-:Y:S01]  /*118d0*/  IMAD R37, R19.reuse, UR11, R0 ;  /* 0x0000000b13257c24 */ /* 0x040fe2000f8e0200 */
[----:B------:R-:W-:Y:S01]  /*118e0*/  SHF.R.S32.HI R0, RZ, 0x1f, R21 ;  /* 0x0000001fff007819 */ /* 0x000fe20000011415 */
[----:B------:R-:W-:-:S04]  /*118f0*/  IMAD.WIDE.U32 R2, R19, UR10, R2 ;  /* 0x0000000a13027c25 */ /* 0x000fc8000f8e0002 */
[----:B------:R-:W-:Y:S02]  /*11900*/  IMAD.IADD R3, R3, 0x1, R37 ;  /* 0x0000000103037824 */ /* 0x000fe400078e0225 */
[----:B------:R-:W-:Y:S02]  /*11910*/  IMAD R18, R0, UR8, RZ ;  /* 0x0000000800127c24 */ /* 0x000fe4000f8e02ff */
[----:B------:R-:W-:Y:S02]  /*11920*/  VIADD R38, R210, UR17 ;  /* 0x00000011d2267c36 */ /* 0x000fe40008000000 */
[C---:B------:R-:W-:Y:S02]  /*11930*/  IMAD R19, R21.reuse, UR9, R18 ;  /* 0x0000000915137c24 */ /* 0x040fe4000f8e0212 */
[----:B------:R-:W-:Y:S01]  /*11940*/  IMAD.WIDE.U32 R2, R21, UR8, R2 ;  /* 0x0000000815027c25 */ /* 0x000fe2000f8e0002 */
[----:B------:R-:W-:Y:S01]  /*11950*/  ISETP.GE.AND P2, PT, R38, R65, PT ;  /* 0x000000412600720c */ /* 0x000fe20003f46270 */
[----:B------:R-:W-:-:S02]  /*11960*/  ULDC.64 UR8, c[0x0][0xa80] ;  /* 0x0002a00000087ab9 */ /* 0x000fc40000000a00 */
[----:B------:R-:W-:Y:S01]  /*11970*/  VIADD R0, R38, 0x20 ;  /* 0x0000002026007836 */ /* 0x000fe20000000000 */
[----:B------:R-:W-:Y:S01]  /*11980*/  LEA R36, P3, R2, UR8, 0x1 ;  /* 0x0000000802247c11 */ /* 0x000fe2000f8608ff */
[----:B------:R-:W-:Y:S02]  /*11990*/  IMAD.IADD R3, R3, 0x1, R19 ;  /* 0x0000000103037824 */ /* 0x000fe400078e0213 */
[----:B------:R-:W-:Y:S01]  /*119a0*/  VIADD R17, R17, 0x36820 ;  /* 0x0003682011117836 */ /* 0x000fe20000000000 */
[-C--:B------:R-:W-:Y:S01]  /*119b0*/  ISETP.GE.AND P1, PT, R0, R65.reuse, PT ;  /* 0x000000410000720c */ /* 0x080fe20003f26270 */
[----:B------:R-:W-:Y:S01]  /*119c0*/  VIADD R0, R38, 0x40 ;  /* 0x0000004026007836 */ /* 0x000fe20000000000 */
[----:B------:R-:W-:Y:S02]  /*119d0*/  LEA.HI.X R37, R2, UR9, R3, 0x1, P3 ;  /* 0x0000000902257c11 */ /* 0x000fe400098f0c03 */
[----:B------:R-:W-:Y:S01]  /*119e0*/  PRMT R17, RZ, 0x654, R17 ;  /* 0x00000654ff117816 */ /* 0x000fe20000000011 */
[----:B0-----:R0:W1:Y:S01]  /*119f0*/  SHFL.IDX PT, R21, R36, RZ, 0x181f ;  /* 0x00181fff24157589 */ /* 0x00106200000e0000 */
        /* <DEDUP_REMOVED lines=10> */
[-C--:B-1----:R-:W-:Y:S02]  /*11aa0*/  @!P4 LEA R2, P6, R16, R21.reuse, 0x1 ;  /* 0x000000151002c211 */ /* 0x082fe400078c08ff */
[-C--:B------:R-:W-:Y:S02]  /*11ab0*/  @!P3 LEA R18, P5, R204, R21.reuse, 0x1 ;  /* 0x00000015cc12b211 */ /* 0x080fe400078a08ff */
[-C--:B--2---:R-:W-:Y:S02]  /*11ac0*/  @!P4 LEA.HI.X R3, R16, R0.reuse, R219, 0x1, P6 ;  /* 0x000000001003c211 */ /* 0x084fe400030f0cdb */
[C---:B------:R-:W-:Y:S02]  /*11ad0*/  @!P2 LEA R20, P6, R205.reuse, R21, 0x1 ;  /* 0x00000015cd14a211 */ /* 0x040fe400078c08ff */
[-C--:B------:R-:W-:Y:S01]  /*11ae0*/  @!P3 LEA.HI.X R19, R204, R0.reuse, R218, 0x1, P5 ;  /* 0x00000000cc13b211 */ /* 0x080fe200028f0cda */
[----:B-----5:R3:W-:Y:S01]  /*11af0*/  @!P4 ST.E.128 desc[UR8][R2.64], R28 ;  /* 0x0000001c0200c985 */ /* 0x0207e2000c101d08 */
[----:B------:R-:W-:-:S03]  /*11b00*/  @!P2 LEA.HI.X R21, R205, R0, R217, 0x1, P6 ;  /* 0x00000000cd15a211 */ /* 0x000fc600030f0cd9 */
[----:B------:R3:W-:Y:S04]  /*11b10*/  @!P3 ST.E.128 desc[UR8][R18.64], R48 ;  /* 0x000000301200b985 */ /* 0x0007e8000c101d08 */
[----:B------:R3:W-:Y:S02]  /*11b20*/  @!P2 ST.E.128 desc[UR8][R20.64], R60 ;  /* 0x0000003c1400a985 */ /* 0x0007e4000c101d08 */
.L_x_5962:
[----:B------:R-:W-:Y:S05]  /*11b30*/  BSYNC B1 ;  /* 0x0000000000017941 */ /* 0x000fea0003800000 */
.L_x_5961:
        /* <DEDUP_REMOVED lines=18> */
.L_x_5964:
[----:B------:R-:W-:Y:S05]  /*11c60*/  BSYNC B1 ;  /* 0x0000000000017941 */ /* 0x000fea0003800000 */
.L_x_5963:
        /* <DEDUP_REMOVED lines=18> */
.L_x_5966:
[----:B------:R-:W-:Y:S05]  /*11d90*/  BSYNC B1 ;  /* 0x0000000000017941 */ /* 0x000fea0003800000 */
.L_x_5965:
[----:B0-----:R-:W-:Y:S01]  /*11da0*/  VIADD R0, R38, 0x60 ;  /* 0x0000006026007836 */ /* 0x001fe20000000000 */
[----:B--2-4-:R-:W0:Y:S04]  /*11db0*/  SHFL.IDX PT, R37, R37, 0x3, 0x181f ;  /* 0x00781f0025257f89 */ /* 0x014e2800000e0000 */
[----:B------:R-:W-:Y:S01]  /*11dc0*/  ISETP.GE.AND P0, PT, R0, R65, PT ;  /* 0x000000410000720c */ /* 0x000fe20003f06270 */
[----:B------:R2:W4:-:S12]  /*11dd0*/  SHFL.IDX PT, R11, R36, 0x3, 0x181f ;  /* 0x00781f00240b7f89 */ /* 0x00051800000e0000 */
[----:B--2---:R-:W-:Y:S05]  /*11de0*/  @P0 BRA `(.L_x_5967) ;  /* 0x0000000c00a80947 */ /* 0x004fea0003800000 */
[----:B------:R-:W-:Y:S01]  /*11df0*/  ULDC UR4, c[0x0][0xac8] ;  /* 0x0002b20000047ab9 */ /* 0x000fe20000000800 */
[----:B------:R-:W-:Y:S01]  /*11e00*/  ULDC.64 UR8, c[0x0][0x208] ;  /* 0x0000820000087ab9 */ /* 0x000fe20000000a00 */
[----:B------:R-:W-:Y:S02]  /*11e10*/  ISETP.GE.AND P2, PT, R16, UR4, PT ;  /* 0x0000000410007c0c */ /* 0x000fe4000bf46270 */
[----:B------:R-:W-:-:S11]  /*11e20*/  ISETP.GE.AND P3, PT, R204, UR4, PT ;  /* 0x00000004cc007c0c */ /* 0x000fd6000bf66270 */
[-C--:B----4-:R-:W-:Y:S02]  /*11e30*/  @!P2 LEA R2, P0, R16, R11.reuse, 0x1 ;  /* 0x0000000b1002a211 */ /* 0x090fe400078008ff */
[----:B------:R-:W-:Y:S02]  /*11e40*/  @!P3 LEA R8, P1, R204, R11, 0x1 ;  /* 0x0000000bcc08b211 */ /* 0x000fe400078208ff */
[-C--:B0-----:R-:W-:Y:S02]  /*11e50*/  @!P2 LEA.HI.X R3, R16, R37.reuse, R219, 0x1, P0 ;  /* 0x000000251003a211 */ /* 0x081fe400000f0cdb */
[----:B------:R-:W-:Y:S02]  /*11e60*/  ISETP.GE.AND P0, PT, R205, UR4, PT ;  /* 0x00000004cd007c0c */ /* 0x000fe4000bf06270 */
[----:B------:R-:W-:Y:S01]  /*11e70*/  @!P3 LEA.HI.X R9, R204, R37, R218, 0x1, P1 ;  /* 0x00000025cc09b211 */ /* 0x000fe200008f0cda */
[----:B------:R2:W-:Y:S04]  /*11e80*/  @!P2 ST.E.128 desc[UR8][R2.64], R4 ;  /* 0x000000040200a985 */ /* 0x0005e8000c101d08 */
[----:B------:R2:W-:Y:S06]  /*11e90*/  @!P3 ST.E.128 desc[UR8][R8.64], R24 ;  /* 0x000000180800b985 */ /* 0x0005ec000c101d08 */
[----:B------:R-:W-:Y:S05]  /*11ea0*/  @P0 BRA `(.L_x_5967) ;  /* 0x0000000c00780947 */ /* 0x000fea0003800000 */
[----:B--2---:R-:W-:Y:S01]  /*11eb0*/  LEA R2, P0, R205, R11, 0x1 ;  /* 0x0000000bcd027211 */ /* 0x004fe200078008ff */
[----:B------:R-:W-:-:S03]  /*11ec0*/  ULDC.64 UR8, c[0x0][0x208] ;  /* 0x0000820000087ab9 */ /* 0x000fc60000000a00 */
[----:B------:R-:W-:-:S05]  /*11ed0*/  LEA.HI.X R3, R205, R37, R217, 0x1, P0 ;  /* 0x00000025cd037211 */ /* 0x000fca00000f0cd9 */
[----:B------:R0:W-:Y:S01]  /*11ee0*/  ST.E.128 desc[UR8][R2.64], R40 ;  /* 0x0000002802007985 */ /* 0x0001e2000c101d08 */
[----:B------:R-:W-:Y:S05]  /*11ef0*/  BRA `(.L_x_5967) ;  /* 0x0000000c00647947 */ /* 0x000fea0003800000 */
.L_x_5959:
        /* <DEDUP_REMOVED lines=28> */
[----:B------:R-:W-:Y:S01]  /*120c0*/  MOV R5, UR9 ;  /* 0x0000000900057c02 */ /* 0x000fe20008000f00 */
        /* <DEDUP_REMOVED lines=11> */
.L_x_5968:
        /* <DEDUP_REMOVED lines=50> */
.L_x_5970:
[----:B------:R-:W-:Y:S05]  /*124a0*/  BSYNC B1 ;  /* 0x0000000000017941 */ /* 0x000fea0003800000 */
.L_x_5969:
        /* <DEDUP_REMOVED lines=64> */
[----:B------:R3:W-:Y:S01]  /*128b0*/  @!P4 ST.E.128 desc[UR8][R8.64], RZ ;  /* 0x000000ff0800c985 */ /* 0x0007e2000c101d08 */
[----:B------:R-:W-:-:S03]  /*128c0*/  @!P2 LEA.HI.X R3, R205, R0, R217, 0x1, P6 ;  /* 0x00000000cd03a211 */ /* 0x000fc600030f0cd9 */
[----:B------:R3:W-:Y:S04]  /*128d0*/  @!P3 ST.E.128 desc[UR8][R12.64], RZ ;  /* 0x000000ff0c00b985 */ /* 0x0007e8000c101d08 */
[----:B------:R3:W-:Y:S02]  /*128e0*/  @!P2 ST.E.128 desc[UR8][R2.64], RZ ;  /* 0x000000ff0200a985 */ /* 0x0007e4000c101d08 */
.L_x_5972:
[----:B------:R-:W-:Y:S05]  /*128f0*/  BSYNC B1 ;  /* 0x0000000000017941 */ /* 0x000fea0003800000 */
.L_x_5971:
        /* <DEDUP_REMOVED lines=18> */
.L_x_5974:
[----:B------:R-:W-:Y:S05]  /*12a20*/  BSYNC B1 ;  /* 0x0000000000017941 */ /* 0x000fea0003800000 */
.L_x_5973:
        /* <DEDUP_REMOVED lines=18> */
.L_x_5976:
[----:B------:R-:W-:Y:S05]  /*12b50*/  BSYNC B1 ;  /* 0x0000000000017941 */ /* 0x000fea0003800000 */
.L_x_5975:
        /* <DEDUP_REMOVED lines=19> */
.L_x_5967:
[----:B------:R-:W-:Y:S05]  /*12c90*/  BSYNC B0 ;  /* 0x0000000000007941 */ /* 0x000fea0003800000 */
.L_x_5958:
[----:B------:R-:W-:Y:S02]  /*12ca0*/  ULDC UR4, c[0x0][0xc3c] ;  /* 0x00030f0000047ab9 */ /* 0x000fe40000000800 */
[----:B------:R-:W-:-:S13]  /*12cb0*/  ISETP.GE.AND P0, PT, R39, UR4, PT ;  /* 0x0000000427007c0c */ /* 0x000fda000bf06270 */
[----:B------:R-:W-:Y:S05]  /*12cc0*/  @!P0 BRA `(.L_x_5977) ;  /* 0xfffffee0005c8947 */ /* 0x000fea000383ffff */
[----:B------:R-:W-:Y:S05]  /*12cd0*/  EXIT ;  /* 0x000000000000794d */ /* 0x000fea0003800000 */
.L_x_5922:
        /* <DEDUP_REMOVED lines=16> */
.L_x_5978:
        /* <DEDUP_REMOVED lines=43> */
.L_x_5984:
        /* <DEDUP_REMOVED lines=13> */
.L_x_5983:
[----:B------:R-:W-:Y:S05]  /*13160*/  BSYNC B0 ;  /* 0x0000000000007941 */ /* 0x000fea0003800000 */
.L_x_5982:
        /* <DEDUP_REMOVED lines=21> */
.L_x_5980:
        /* <DEDUP_REMOVED lines=21> */
.L_x_5985:
        /* <DEDUP_REMOVED lines=57> */
.L_x_5981:
[----:B------:R-:W-:Y:S02]  /*137a0*/  IMAD.MOV.U32 R17, RZ, RZ, RZ ;  /* 0x000000ffff117224 */ /* 0x000fe400078e00ff */
[----:B------:R-:W-:Y:S02]  /*137b0*/  IMAD.U32 R16, RZ, RZ, UR6 ;  /* 0x00000006ff107e24 */ /* 0x000fe4000f8e00ff */
[----:B------:R-:W-:-:S07]  /*137c0*/  IMAD.MOV.U32 R18, RZ, RZ, RZ ;  /* 0x000000ffff127224 */ /* 0x000fce00078e00ff */
.L_x_5986:
[----:B------:R-:W-:-:S13]  /*137d0*/  ISETP.NE.AND P0, PT, R0, RZ, PT ;  /* 0x000000ff0000720c */ /* 0x000fda0003f05270 */
[----:B------:R-:W1:Y:S01]  /*137e0*/  @!P0 S2R R3, SR_CgaCtaId ;  /* 0x0000000000038919 */ /* 0x000e620000008800 */
[----:B------:R-:W-:-:S04]  /*137f0*/  @!P0 MOV R0, 0x400 ;  /* 0x0000040000008802 */ /* 0x000fc80000000f00 */
[----:B-1----:R-:W-:-:S05]  /*13800*/  @!P0 LEA R0, R3, R0, 0x18 ;  /* 0x0000000003008211 */ /* 0x002fca00078ec0ff */
[----:B------:R1:W-:Y:S01]  /*13810*/  @!P0 STS.128 [R0+0x368d0], R16 ;  /* 0x0368d01000008388 */ /* 0x0003e20000000c00 */
[----:B------:R-:W-:Y:S06]  /*13820*/  BAR.ARV 0x5, 0x180 ;  /* 0x0146000000007b1d */ /* 0x000fec0000002000 */
.L_x_5979:
[----:B01----:R-:W-:Y:S01]  /*13830*/  IMAD.MOV.U32 R0, RZ, RZ, 0x1 ;  /* 0x00000001ff007424 */ /* 0x003fe200078e00ff */
[----:B------:R0:W-:Y:S01]  /*13840*/  STL [R1+0x48], RZ ;  /* 0x000048ff01007387 */ /* 0x0001e20000100800 */
[----:B------:R-:W-:Y:S02]  /*13850*/  ULDC UR4, c[0x0][0xc3c] ;  /* 0x00030f0000047ab9 */ /* 0x000fe40000000800 */
[----:B--2---:R-:W-:Y:S01]  /*13860*/  ISETP.GE.AND P0, PT, R19, UR4, PT ;  /* 0x0000000413007c0c */ /* 0x004fe2000bf06270 */
        /* <DEDUP_REMOVED lines=30> */
.L_x_6093:
[----:B0--3--:R-:W0:Y:S01]  /*13a50*/  LDC.64 R2, c[0x0][0xc88] ;  /* 0x00032200ff027b82 */ /* 0x009e220000000a00 */
[----:B------:R-:W-:Y:S01]  /*13a60*/  ULDC.64 UR4, c[0x0][0x208] ;  /* 0x0000820000047ab9 */ /* 0x000fe20000000a00 */
[----:B0-----:R-:W-:-:S05]  /*13a70*/  IMAD.WIDE R2, R19, 0x4, R2 ;  /* 0x0000000413027825 */ /* 0x001fca00078e0202 */
[----:B------:R-:W2:Y:S01]  /*13a80*/  LDG.E R12, desc[UR4][R2.64] ;  /* 0x00000004020c7981 */ /* 0x000ea2000c1e1900 */
[----:B------:R-:W-:Y:S05]  /*13a90*/  YIELD ;  /* 0x0000000000007946 */ /* 0x000fea0003800000 */
[----:B------:R-:W-:Y:S01]  /*13aa0*/  ULDC.64 UR4, c[0x0][0xa28] ;  /* 0x00028a0000047ab9 */ /* 0x000fe20000000a00 */
[----:B------:R-:W-:Y:S01]  /*13ab0*/  IMAD.MOV.U32 R0, RZ, RZ, RZ ;  /* 0x000000ffff007224 */ /* 0x000fe200078e00ff */
        /* <DEDUP_REMOVED lines=52> */
.L_x_5988:
[----:B------:R-:W-:Y:S01]  /*13e00*/  IMAD.MOV.U32 R2, RZ, RZ, R12 ;  /* 0x000000ffff027224 */ /* 0x000fe200078e000c */
        /* <DEDUP_REMOVED lines=12> */
.L_x_5989:
[----:B------:R-:W-:Y:S05]  /*13ed0*/  @!P0 BRA `(.L_x_5990) ;  /* 0x0000000000108947 */ /* 0x000fea0003800000 */
[----:B------:R-:W-:Y:S02]  /*13ee0*/  ULDC.64 UR4, c[0x0][0x208] ;  /* 0x0000820000047ab9 */ /* 0x000fe40000000a00 */
[----:B------:R-:W2:Y:S04]  /*13ef0*/  LDG.E R6, desc[UR4][R4.64] ;  /* 0x0000000404067981 */ /* 0x000ea8000c1e1900 */
[----:B------:R-:W2:Y:S02]  /*13f00*/  LDG.E R4, desc[UR4][R4.64+0x4] ;  /* 0x0000040404047981 */ /* 0x000ea4000c1e1900 */
[----:B--2---:R-:W-:-:S07]  /*13f10*/  IMAD.IADD R6, R4, 0x1, -R6 ;  /* 0x0000000104067824 */ /* 0x004fce00078e0a06 */
.L_x_5990:
[----:B-----5:R-:W-:Y:S01]  /*13f20*/  IMAD.IADD R6, R6, 0x1, -R0 ;  /* 0x0000000106067824 */ /* 0x020fe200078e0a00 */
[----:B------:R-:W-:Y:S01]  /*13f30*/  BSSY B7, `(.L_x_5991) ;  /* 0x000048a000077945 */ /* 0x000fe20003800000 */
[----:B------:R-:W3:Y:S01]  /*13f40*/  LDC R0, c[0x0][0x448] ;  /* 0x00011200ff007b82 */ /* 0x000ee20000000800 */
[----:B------:R-:W-:Y:S02]  /*13f50*/  IMAD.SHL.U32 R2, R17, 0x80, RZ ;  /* 0x0000008011027824 */ /* 0x000fe400078e00ff */
[----:B------:R-:W-:Y:S02]  /*13f60*/  VIADD R5, R6, 0x6f ;  /* 0x0000006f06057836 */ /* 0x000fe40000000000 */
[----:B------:R-:W-:Y:S02]  /*13f70*/  VIADD R2, R2, 0x7f ;  /* 0x0000007f02027836 */ /* 0x000fe40000000000 */
[----:B------:R-:W-:-:S04]  /*13f80*/  IMAD.MOV.U32 R4, RZ, RZ, RZ ;  /* 0x000000ffff047224 */ /* 0x000fc800078e00ff */
[----:B------:R-:W-:Y:S01]  /*13f90*/  IMAD.HI R4, R5, -0x6db6db6d, R4 ;  /* 0x9249249305047827 */ /* 0x000fe200078e0204 */
[----:B---3--:R-:W-:-:S13]  /*13fa0*/  ISETP.NE.AND P0, PT, R0, 0x1, PT ;  /* 0x000000010000780c */ /* 0x008fda0003f05270 */
[----:B------:R-:W3:Y:S08]  /*13fb0*/  @P0 LDC R0, c[0x0][0x44c] ;  /* 0x00011300ff000b82 */ /* 0x000ef00000000800 */
[----:B------:R-:W4:Y:S01]  /*13fc0*/  @P0 LDC R3, c[0x0][0x450] ;  /* 0x00011400ff030b82 */ /* 0x000f220000000800 */
[----:B---3--:R-:W-:-:S05]  /*13fd0*/  @P0 IMAD.HI.U32 R0, R2, R0, RZ ;  /* 0x0000000002000227 */ /* 0x008fca00078e00ff */
[----:B----4-:R-:W-:Y:S02]  /*13fe0*/  @P0 SHF.R.U32.HI R2, RZ, R3, R0 ;  /* 0x00000003ff020219 */ /* 0x010fe40000011600 */
[----:B------:R-:W-:Y:S02]  /*13ff0*/  IADD3 R3, R6, 0x70, -R9 ;  /* 0x0000007006037810 */ /* 0x000fe40007ffe809 */
[----:B------:R-:W-:-:S03]  /*14000*/  SHF.R.U32.HI R0, RZ, 0x1f, R4 ;  /* 0x0000001fff007819 */ /* 0x000fc60000011604 */
[----:B------:R-:W-:Y:S01]  /*14010*/  IMAD.IADD R3, R3, 0x1, R2 ;  /* 0x0000000103037824 */ /* 0x000fe200078e0202 */
[----:B------:R-:W-:Y:S01]  /*14020*/  LEA.HI.SX32 R0, R4, R0, 0x1a ;  /* 0x0000000004007211 */ /* 0x000fe200078fd2ff */
[----:B------:R-:W-:-:S04]  /*14030*/  IMAD.MOV.U32 R2, RZ, RZ, RZ ;  /* 0x000000ffff027224 */ /* 0x000fc800078e00ff */
[----:B------:R-:W-:-:S05]  /*14040*/  IMAD.HI R2, R3, -0x6db6db6d, R2 ;  /* 0x9249249303027827 */ /* 0x000fca00078e0202 */
[----:B------:R-:W-:-:S04]  /*14050*/  SHF.R.U32.HI R3, RZ, 0x1f, R2 ;  /* 0x0000001fff037819 */ /* 0x000fc80000011602 */
[----:B------:R-:W-:-:S04]  /*14060*/  LEA.HI.SX32 R3, R2, R3, 0x1a ;  /* 0x0000000302037211 */ /* 0x000fc800078fd2ff */
[----:B--2---:R-:W-:-:S04]  /*14070*/  VIMNMX R7, R0, R3, PT ;  /* 0x0000000300077248 */ /* 0x004fc80003fe0100 */
[----:B------:R-:W-:Y:S01]  /*14080*/  ISETP.GT.AND P0, PT, R7, RZ, PT ;  /* 0x000000ff0700720c */ /* 0x000fe20003f04270 */
[----:B------:R2:W-:-:S12]  /*14090*/  STL [R1+0x2c], R7 ;  /* 0x00002c0701007387 */ /* 0x0005d80000100800 */
[----:B--2---:R-:W-:Y:S05]  /*140a0*/  @P0 BRA `(.L_x_5992) ;  /* 0x0000000000480947 */ /* 0x004fea0003800000 */
[----:B------:R-:W2:Y:S02]  /*140b0*/  S2R R7, SR_TID.X ;  /* 0x0000000000077919 */ /* 0x000ea40000002100 */
[----:B--2---:R-:W-:-:S04]  /*140c0*/  LOP3.LUT R7, R7, 0x7f, RZ, 0xc0, !PT ;  /* 0x0000007f07077812 */ /* 0x004fc800078ec0ff */
[----:B------:R-:W-:-:S13]  /*140d0*/  ISETP.NE.AND P0, PT, R7, RZ, PT ;  /* 0x000000ff0700720c */ /* 0x000fda0003f05270 */
[----:B------:R-:W-:Y:S05]  /*140e0*/  @P0 BRA `(.L_x_5993) ;  /* 0x0000004400b80947 */ /* 0x000fea0003800000 */
[----:B------:R-:W2:Y:S01]  /*140f0*/  S2R R5, SR_LANEID ;  /* 0x0000000000057919 */ /* 0x000ea20000000000 */
[----:B------:R-:W-:Y:S01]  /*14100*/  VOTEU.ANY UR4, UPT, PT ;  /* 0x0000000000047886 */ /* 0x000fe200038e0100 */
[----:B------:R-:W3:Y:S01]  /*14110*/  LDC.64 R2, c[0x0][0xc60] ;  /* 0x00031800ff027b82 */ /* 0x000ee20000000a00 */
[----:B------:R-:W2:Y:S01]  /*14120*/  FLO.U32 R0, UR4 ;  /* 0x0000000400007d00 */ /* 0x000ea200080e0000 */
[----:B------:R-:W-:Y:S01]  /*14130*/  ULDC.64 UR6, c[0x0][0x208] ;  /* 0x0000820000067ab9 */ /* 0x000fe20000000a00 */
[----:B--2---:R-:W-:-:S06]  /*14140*/  ISETP.EQ.U32.AND P0, PT, R0, R5, PT ;  /* 0x000000050000720c */ /* 0x004fcc0003f02070 */
[----:B------:R-:W3:Y:S07]  /*14150*/  POPC R5, UR4 ;  /* 0x0000000400057d09 */ /* 0x000eee0008000000 */
[----:B---3--:R-:W2:Y:S01]  /*14160*/  @P0 ATOMG.E.ADD.STRONG.GPU PT, R3, desc[UR6][R2.64], R5 ;  /* 0x00000005020309a8 */ /* 0x008ea200081ee1c6 */
[----:B------:R-:W3:Y:S02]  /*14170*/  S2R R4, SR_LTMASK ;  /* 0x0000000000047919 */ /* 0x000ee40000003900 */
[----:B---3--:R-:W-:-:S04]  /*14180*/  LOP3.LUT R4, R4, UR4, RZ, 0xc0, !PT ;  /* 0x0000000404047c12 */ /* 0x008fc8000f8ec0ff */
[----:B------:R-:W3:Y:S01]  /*14190*/  POPC R7, R4 ;  /* 0x0000000400077309 */ /* 0x000ee20000000000 */
[----:B--2---:R-:W3:Y:S02]  /*141a0*/  SHFL.IDX PT, R0, R3, R0, 0x1f ;  /* 0x00001f0003007589 */ /* 0x004ee400000e0000 */
[----:B---3--:R-:W-:Y:S01]  /*141b0*/  IADD3 R16, R0, UR38, R7 ;  /* 0x0000002600107c10 */ /* 0x008fe2000fffe007 */
[----:B------:R-:W-:Y:S06]  /*141c0*/  BRA `(.L_x_5993) ;  /* 0x0000004400807947 */ /* 0x000fec0003800000 */
.L_x_5992:
        /* <DEDUP_REMOVED lines=20> */
[----:B012---:R-:W-:Y:S05]  /*14310*/  CALL.ABS.NOINC R2 ;  /* 0x0000000002007343 */ /* 0x007fea0003c00000 */
.L_x_5995:
[----:B------:R-:W-:Y:S05]  /*14320*/  BSYNC B6 ;  /* 0x0000000000067941 */ /* 0x000fea0003800000 */
.L_x_5994:
        /* <DEDUP_REMOVED lines=18> */
[----:B--2---:R-:W-:-:S07]  /*14450*/  IMAD.MOV.U32 R13, RZ, RZ, RZ ;  /* 0x000000ffff0d7224 */ /* 0x004fce00078e00ff */
[----:B------:R-:W-:-:S07]  /*14460*/  LEPC R20, `(.L_x_5998) ;  /* 0x000000001014794e */ /* 0x000fce0000000000 */
[----:B01-3--:R-:W-:Y:S05]  /*14470*/  CALL.ABS.NOINC R2 ;  /* 0x0000000002007343 */ /* 0x00bfea0003c00000 */
.L_x_5998:
        /* <DEDUP_REMOVED lines=16> */
.L_x_5997:
[----:B------:R-:W-:Y:S05]  /*14580*/  BSYNC B6 ;  /* 0x0000000000067941 */ /* 0x000fea0003800000 */
.L_x_5996:
        /* <DEDUP_REMOVED lines=11> */
[----:B----4-:R2:W3:Y:S02]  /*14640*/  @P0 LDG.E R7, desc[UR6][R2.64] ;  /* 0x0000000602070981 */ /* 0x0104e4000c1e1900 */
[----:B--2---:R-:W2:Y:S01]  /*14650*/  LDC.64 R2, c[0x0][0x418] ;  /* 0x00010600ff027b82 */ /* 0x004ea20000000a00 */
[----:B-----5:R-:W-:Y:S01]  /*14660*/  VIADD R4, R0, 0xffffffff ;  /* 0xffffffff00047836 */ /* 0x020fe20000000000 */
[----:B---3--:R-:W-:Y:S01]  /*14670*/  SHF.R.S32.HI R8, RZ, 0x1f, R7 ;  /* 0x0000001fff087819 */ /* 0x008fe20000011407 */
[----:B------:R3:W-:Y:S04]  /*14680*/  @P0 STL [R1+0x10], R7 ;  /* 0x0000100701000387 */ /* 0x0007e80000100800 */
        /* <DEDUP_REMOVED lines=10> */
.L_x_6109:
[----:B------:R-:W-:Y:S01]  /*14730*/  PLOP3.LUT P1, PT, PT, PT, PT, 0x8, 0x0 ;  /* 0x000000000000781c */ /* 0x000fe20003f2e170 */
[----:B------:R4:W-:Y:S01]  /*14740*/  STL [R1], R0 ;  /* 0x0000000001007387 */ /* 0x0009e20000100800 */
[----:B---3--:R-:W-:-:S03]  /*14750*/  ISETP.NE.AND P0, PT, R14, RZ, PT ;  /* 0x000000ff0e00720c */ /* 0x008fc60003f05270 */
[----:B------:R3:W-:Y:S01]  /*14760*/  STL [R1+0xc], R4 ;  /* 0x00000c0401007387 */ /* 0x0007e20000100800 */
[----:B----4-:R-:W-:-:S05]  /*14770*/  P2R R0, PR, RZ, 0x2 ;  /* 0x00000002ff007803 */ /* 0x010fca0000000000 */
[----:B------:R3:W-:Y:S04]  /*14780*/  STL [R1+0x20], R0 ;  /* 0x0000200001007387 */ /* 0x0007e80000100800 */
[----:B------:R-:W-:Y:S05]  /*14790*/  @P0 BRA `(.L_x_6000) ;  /* 0x00000004004c0947 */ /* 0x000fea0003800000 */
[----:B------:R-:W-:-:S03]  /*147a0*/  UMOV UR4, 0xffffffff ;  /* 0xffffffff00047882 */ /* 0x000fc60000000000 */
[----:B------:R-:W-:Y:S05]  /*147b0*/  BRA.DIV UR4, `(.L_x_6001) ;  /* 0x0000005604047947 */ /* 0x000fea000b800000 */
[----:B------:R-:W-:-:S13]  /*147c0*/  ELECT P6, URZ, PT ;  /* 0x00000000003f782f */ /* 0x000fda00038c0000 */
.L_x_6112:
[----:B------:R-:W-:Y:S05]  /*147d0*/  @!P6 BRA `(.L_x_6000) ;  /* 0x00000004003ce947 */ /* 0x000fea0003800000 */
[----:B------:R-:W-:-:S04]  /*147e0*/  ISETP.NE.U32.AND P0, PT, R2, RZ, PT ;  /* 0x000000ff0200720c */ /* 0x000fc80003f05070 */
[----:B------:R-:W-:-:S13]  /*147f0*/  ISETP.NE.AND.EX P0, PT, R3, RZ, PT, P0 ;  /* 0x000000ff0300720c */ /* 0x000fda0003f05300 */
[----:B------:R-:W-:Y:S05]  /*14800*/  @!P0 BRA `(.L_x_6002) ;  /* 0x0000000000588947 */ /* 0x000fea0003800000 */
[----:B------:R-:W4:Y:S01]  /*14810*/  LDC R6, c[0x0][0x43c] ;  /* 0x00010f00ff067b82 */ /* 0x000f220000000800 */
[----:B01----:R-:W-:Y:S01]  /*14820*/  IMAD.MOV.U32 R9, RZ, RZ, R4 ;  /* 0x000000ffff097224 */ /* 0x003fe200078e0004 */
[----:B------:R-:W-:Y:S01]  /*14830*/  ULDC.64 UR4, c[0x0][0x428] ;  /* 0x00010a0000047ab9 */ /* 0x000fe20000000a00 */
[----:B------:R-:W-:Y:S02]  /*14840*/  ULDC.64 UR6, c[0x0][0x208] ;  /* 0x0000820000067ab9 */ /* 0x000fe40000000a00 */
[----:B---3--:R-:W-:Y:S01]  /*14850*/  IMAD.MOV.U32 R0, RZ, RZ, R9 ;  /* 0x000000ffff007224 */ /* 0x008fe200078e0009 */
[----:B----4-:R-:W-:-:S13]  /*14860*/  ISETP.NE.AND P0, PT, R6, 0x1, PT ;  /* 0x000000010600780c */ /* 0x010fda0003f05270 */
[----:B--2---:R-:W0:Y:S02]  /*14870*/  @P0 LDC.64 R4, c[0x0][0x440] ;  /* 0x00011000ff040b82 */ /* 0x004e240000000a00 */
        /* <DEDUP_REMOVED lines=15> */
.L_x_6002:
[----:B------:R-:W5:Y:S04]  /*14970*/  LDL R7, [R1+0x4] ;  /* 0x0000040001077983 */ /* 0x000f680000100800 */
[----:B---34-:R-:W5:Y:S04]  /*14980*/  LDL R0, [R1+0x8] ;  /* 0x0000080001007983 */ /* 0x018f680000100800 */
[----:B------:R-:W3:Y:S01]  /*14990*/  LDL R2, [R1+0x14] ;  /* 0x0000140001027983 */ /* 0x000ee20000100800 */
[----:B-----5:R-:W-:Y:S01]  /*149a0*/  IMAD R0, R0, 0x8, R7 ;  /* 0x0000000800007824 */ /* 0x020fe200078e0207 */
[----:B---3--:R-:W-:-:S04]  /*149b0*/  SHF.L.U32 R2, R2, 0x1f, RZ ;  /* 0x0000001f02027819 */ /* 0x008fc800000006ff */
[----:B------:R-:W3:Y:S02]  /*149c0*/  SYNCS.PHASECHK.TRANS64.TRYWAIT P0, [R0+URZ+0x36840], R2 ;  /* 0x03684002000075a7 */ /* 0x000ee4000800017f */
[----:B---3--:R-:W-:Y:S05]  /*149d0*/  @!P0 BRA `(.L_x_6003) ;  /* 0x00000050009c8947 */ /* 0x008fea0003800000 */
.L_x_6113:
        /* <DEDUP_REMOVED lines=11> */
.L_x_6004:
[----:B------:R-:W4:Y:S04]  /*14a90*/  LDL R6, [R1+0x4] ;  /* 0x0000040001067983 */ /* 0x000f280000100800 */
[----:B--2---:R-:W4:Y:S04]  /*14aa0*/  LDL R5, [R1+0x8] ;  /* 0x0000080001057983 */ /* 0x004f280000100800 */
[----:B------:R-:W2:Y:S04]  /*14ab0*/  LDL R4, [R1+0xc] ;  /* 0x00000c0001047983 */ /* 0x000ea80000100800 */
[----:B------:R-:W5:Y:S04]  /*14ac0*/  LDL R3, [R1+0x18] ;  /* 0x0000180001037983 */ /* 0x000f680000100800 */
[----:B---3--:R-:W3:Y:S01]  /*14ad0*/  LDL R2, [R1] ;  /* 0x0000000001027983 */ /* 0x008ee20000100800 */
        /* <DEDUP_REMOVED lines=30> */
[----:B----4-:R-:W-:Y:S01]  /*14cc0*/  NOP ;  /* 0x0000000000007918 */ /* 0x010fe20000000000 */
.L_x_6000:
[----:B------:R-:W4:Y:S04]  /*14cd0*/  LDL R2, [R1+0x4] ;  /* 0x0000040001027983 */ /* 0x000f280000100800 */
[----:B------:R-:W5:Y:S04]  /*14ce0*/  LDL.LU R3, [R1+0x30] ;  /* 0x0000300001037983 */ /* 0x000f680000300800 */
[----:B--2---:R-:W2:Y:S04]  /*14cf0*/  LDL.LU R5, [R1+0x28] ;  /* 0x0000280001057983 */ /* 0x004ea80000300800 */
[----:B---3--:R-:W3:Y:S01]  /*14d00*/  LDL.LU R4, [R1+0x38] ;  /* 0x0000380001047983 */ /* 0x008ee20000300800 */
        /* <DEDUP_REMOVED lines=8> */
[----:B-----5:R-:W-:-:S04]  /*14d90*/  SHF.R.S32.HI R0, RZ, 0x1f, R3 ;  /* 0x0000001fff007819 */ /* 0x020fc80000011403 */
[----:B------:R-:W-:Y:S02]  /*14da0*/  LOP3.LUT P1, RZ, R2, 0x3ff, RZ, 0xc0, !PT ;  /* 0x000003ff02ff7812 */ /* 0x000fe4000782c0ff */
[----:B--2---:R-:W-:Y:S01]  /*14db0*/  SEL R5, R5, RZ, !P0 ;  /* 0x000000ff05057207 */ /* 0x004fe20004000000 */
[----:B------:R-:W-:Y:S01]  /*14dc0*/  IMAD R0, R0, UR4, RZ ;  /* 0x0000000400007c24 */ /* 0x000fe2000f8e02ff */
[----:B---3--:R-:W-:-:S03]  /*14dd0*/  SEL R4, R4, RZ, !P0 ;  /* 0x000000ff04047207 */ /* 0x008fc60004000000 */
        /* <DEDUP_REMOVED lines=26> */
.L_x_6006:
[----:B------:R-:W-:Y:S05]  /*14f80*/  BSYNC B6 ;  /* 0x0000000000067941 */ /* 0x000fea0003800000 */
.L_x_6005:
[----:B---3--:R-:W2:Y:S01]  /*14f90*/  LDL.LU R5, [R1+0x30] ;  /* 0x0000300001057983 */ /* 0x008ea20000300800 */
[----:B------:R-:W-:Y:S01]  /*14fa0*/  ULDC.64 UR4, c[0x0][0x2d8] ;  /* 0x0000b60000047ab9 */ /* 0x000fe20000000a00 */
[----:B------:R-:W3:Y:S01]  /*14fb0*/  LDC R7, c[0x0][0x448] ;  /* 0x00011200ff077b82 */ /* 0x000ee20000000800 */
[----:B------:R-:W-:Y:S01]  /*14fc0*/  ULDC.64 UR6, c[0x0][0x280] ;  /* 0x0000a00000067ab9 */ /* 0x000fe20000000a00 */
[----:B------:R-:W2:Y:S04]  /*14fd0*/  LDL.LU.64 R2, [R1+0x40] ;  /* 0x0000400001027983 */ /* 0x000ea80000300a00 */
[----:B------:R-:W4:Y:S04]  /*14fe0*/  LDL.LU R0, [R1+0x38] ;  /* 0x0000380001007983 */ /* 0x000f280000300800 */
[----:B------:R-:W4:Y:S04]  /*14ff0*/  LDL.LU R6, [R1+0x4c] ;  /* 0x00004c0001067983 */ /* 0x000f280000300800 */
[----:B------:R-:W4:Y:S01]  /*15000*/  LDL.LU R4, [R1+0x28] ;  /* 0x0000280001047983 */ /* 0x000f220000300800 */
[----:B01----:R-:W0:Y:S01]  /*15010*/  S2R R9, SR_TID.X ;  /* 0x0000000000097919 */ /* 0x003e220000002100 */
[----:B------:R-:W1:Y:S01]  /*15020*/  S2R R8, SR_TID.X ;  /* 0x0000000000087919 */ /* 0x000e620000002100 */
[----:B---3--:R-:W-:Y:S01]  /*15030*/  ISETP.NE.AND P0, PT, R7, 0x1, PT ;  /* 0x000000010700780c */ /* 0x008fe20003f05270 */
[----:B0-----:R-:W-:-:S02]  /*15040*/  IMAD.SHL.U32 R9, R9, 0x8, RZ ;  /* 0x0000000809097824 */ /* 0x001fc400078e00ff */
[----:B-1----:R-:W-:-:S03]  /*15050*/  IMAD.SHL.U32 R10, R8, 0x8, RZ ;  /* 0x00000008080a7824 */ /* 0x002fc600078e00ff */
[----:B------:R-:W-:-:S04]  /*15060*/  LOP3.LUT R9, R9, 0x38, RZ, 0xc0, !PT ;  /* 0x0000003809097812 */ /* 0x000fc800078ec0ff */
[C---:B------:R-:W-:Y:S02]  /*15070*/  LOP3.LUT R11, R9.reuse, 0x40, RZ, 0xfc, !PT ;  /* 0x00000040090b7812 */ /* 0x040fe400078efcff */
[----:B------:R-:W-:Y:S02]  /*15080*/  LOP3.LUT R9, R9, 0x80, RZ, 0xfc, !PT ;  /* 0x0000008009097812 */ /* 0x000fe400078efcff */
[----:B------:R-:W-:Y:S01]  /*15090*/  LOP3.LUT R10, R10, 0x38, RZ, 0xc0, !PT ;  /* 0x000000380a0a7812 */ /* 0x000fe200078ec0ff */
[----:B--2---:R-:W-:Y:S02]  /*150a0*/  IMAD.MOV.U32 R3, RZ, RZ, R5 ;  /* 0x000000ffff037224 */ /* 0x004fe400078e0005 */
[----:B------:R-:W0:Y:S01]  /*150b0*/  S2R R5, SR_TID.X ;  /* 0x0000000000057919 */ /* 0x000e220000002100 */
[----:B----4-:R-:W-:Y:S02]  /*150c0*/  IMAD R0, R0, UR4, RZ ;  /* 0x0000000400007c24 */ /* 0x010fe4000f8e02ff */
        /* <DEDUP_REMOVED lines=30> */
[C---:B------:R-:W-:Y:S01]  /*152b0*/  IMAD.WIDE.U32 R4, R0.reuse, UR4, R2 ;  /* 0x0000000400047c25 */ /* 0x040fe2000f8e0002 */
[----:B------:R-:W-:Y:S02]  /*152c0*/  ULDC UR4, c[0x0][0x2b8] ;  /* 0x0000ae0000047ab9 */ /* 0x000fe40000000800 */
[----:B------:R-:W-:Y:S01]  /*152d0*/  ISETP.GE.AND P0, PT, R9, UR4, PT ;  /* 0x0000000409007c0c */ /* 0x000fe2000bf06270 */
[----:B------:R-:W-:Y:S01]  /*152e0*/  IMAD R0, R0, UR5, R6 ;  /* 0x0000000500007c24 */ /* 0x000fe2000f8e0206 */
[----:B------:R0:W5:Y:S01]  /*152f0*/  LDL R9, [R1+0x24] ;  /* 0x0000240001097983 */ /* 0x0001620000100800 */
[----:B------:R-:W-:Y:S02]  /*15300*/  LEA R3, P3, R4, UR6, 0x1 ;  /* 0x0000000604037c11 */ /* 0x000fe4000f8608ff */
[----:B------:R-:W-:Y:S01]  /*15310*/  IMAD.IADD R0, R5, 0x1, R0 ;  /* 0x0000000105007824 */ /* 0x000fe200078e0200 */
[----:B------:R-:W-:-:S02]  /*15320*/  ISETP.GE.AND P2, PT, R10, UR4, PT ;  /* 0x000000040a007c0c */ /* 0x000fc4000bf46270 */
[----:B------:R-:W-:Y:S01]  /*15330*/  ISETP.GE.AND P1, PT, R11, UR4, PT ;  /* 0x000000040b007c0c */ /* 0x000fe2000bf26270 */
[----:B------:R-:W-:Y:S01]  /*15340*/  UMOV UR4, 0xffffffff ;  /* 0xffffffff00047882 */ /* 0x000fe20000000000 */
[----:B------:R-:W-:Y:S02]  /*15350*/  LEA.HI.X R0, R4, UR7, R0, 0x1, P3 ;  /* 0x0000000704007c11 */ /* 0x000fe400098f0c00 */
[----:B0-----:R-:W-:Y:S09]  /*15360*/  BRA.DIV UR4, `(.L_x_6007) ;  /* 0x0000004a044c7947 */ /* 0x001ff2000b800000 */
[----:B------:R-:W0:Y:S02]  /*15370*/  S2R R4, SR_TID.X ;  /* 0x0000000000047919 */ /* 0x000e240000002100 */
[----:B0-----:R-:W-:-:S04]  /*15380*/  LOP3.LUT R4, R4, 0x7f, RZ, 0xc0, !PT ;  /* 0x0000007f04047812 */ /* 0x001fc800078ec0ff */
[----:B------:R-:W-:Y:S02]  /*15390*/  SHF.R.U32.HI R5, RZ, 0x3, R4 ;  /* 0x00000003ff057819 */ /* 0x000fe40000011604 */
[----:B------:R-:W2:Y:S01]  /*153a0*/  LDL.LU R4, [R1+0x34] ;  /* 0x0000340001047983 */ /* 0x000ea20000300800 */
[----:B------:R-:W-:Y:S02]  /*153b0*/  ULDC.64 UR4, c[0x0][0x208] ;  /* 0x0000820000047ab9 */ /* 0x000fe40000000a00 */
[----:B------:R-:W-:Y:S01]  /*153c0*/  IMAD R17, R17, 0x80, R5 ;  /* 0x0000008011117824 */ /* 0x000fe200078e0205 */
[----:B------:R-:W-:Y:S04]  /*153d0*/  SHFL.IDX PT, R6, R3, 0x1, 0x181f ;  /* 0x00381f0003067f89 */ /* 0x000fe800000e0000 */
[----:B------:R-:W0:Y:S04]  /*153e0*/  SHFL.IDX PT, R5, R3, RZ, 0x181f ;  /* 0x00181fff03057589 */ /* 0x000e2800000e0000 */
[----:B------:R-:W-:Y:S01]  /*153f0*/  SHFL.IDX PT, R8, R0, 0x1, 0x181f ;  /* 0x00381f0000087f89 */ /* 0x000fe200000e0000 */
[----:B--2---:R-:W-:-:S02]  /*15400*/  IMAD R2, R4, R7, RZ ;  /* 0x0000000704027224 */ /* 0x004fc400078e02ff */
[----:B------:R-:W-:-:S03]  /*15410*/  VIADD R4, R17, 0x10 ;  /* 0x0000001011047836 */ /* 0x000fc60000000000 */
[-C--:B------:R-:W-:Y:S02]  /*15420*/  ISETP.GE.AND P4, PT, R17, R2.reuse, PT ;  /* 0x000000021100720c */ /* 0x080fe40003f86270 */
[----:B------:R-:W-:Y:S02]  /*15430*/  ISETP.GE.AND P3, PT, R4, R2, PT ;  /* 0x000000020400720c */ /* 0x000fe40003f66270 */
[----:B------:R-:W1:Y:S09]  /*15440*/  SHFL.IDX PT, R4, R0, RZ, 0x181f ;  /* 0x00181fff00047589 */ /* 0x000e7200000e0000 */
[----:B0-----:R-:W-:-:S05]  /*15450*/  @!P4 LEA R5, P5, R10, R5, 0x1 ;  /* 0x000000050a05c211 */ /* 0x001fca00078a08ff */
[----:B-1----:R-:W-:Y:S01]  /*15460*/  @!P4 IMAD.X R4, RZ, RZ, R4, P5 ;  /* 0x000000ffff04c224 */ /* 0x002fe200028e0604 */
[----:B------:R-:W-:-:S04]  /*15470*/  @!P3 LEA R7, P5, R10, R6, 0x1 ;  /* 0x000000060a07b211 */ /* 0x000fc800078a08ff */
        /* <DEDUP_REMOVED lines=9> */
[----:B------:R-:W0:Y:S04]  /*15510*/  SHFL.IDX PT, R7, R3, 0x2, 0x181f ;  /* 0x00581f0003077f89 */ /* 0x000e2800000e0000 */
[----:B------:R-:W-:Y:S04]  /*15520*/  @!P3 LDGSTS.E.BYPASS.LTC128B.128 [R9+0x15c00], desc[UR4][R4.64], !P2 ;  /* 0x15c000000409bfae */ /* 0x000fe8000d101d44 */
[----:B------:R-:W-:Y:S04]  /*15530*/  @!P3 LDGSTS.E.BYPASS.LTC128B.128 [R9+0x19c00], desc[UR4][R4.64+0x80], !P1 ;  /* 0x19c000800409bfae */ /* 0x000fe8000c901d44 */
[----:B------:R1:W-:Y:S04]  /*15540*/  @!P3 LDGSTS.E.BYPASS.LTC128B.128 [R9+0x1dc00], desc[UR4][R4.64+0x100], !P0 ;  /* 0x1dc001000409bfae */ /* 0x0003e8000c101d44 */
[----:B------:R-:W2:Y:S01]  /*15550*/  SHFL.IDX PT, R6, R0, 0x2, 0x181f ;  /* 0x00581f0000067f89 */ /* 0x000ea200000e0000 */
[----:B-1----:R-:W-:-:S05]  /*15560*/  VIADD R4, R17, 0x20 ;  /* 0x0000002011047836 */ /* 0x002fca0000000000 */
[----:B------:R-:W-:-:S13]  /*15570*/  ISETP.GE.AND P3, PT, R4, R2, PT ;  /* 0x000000020400720c */ /* 0x000fda0003f66270 */
[----:B0-----:R-:W-:-:S05]  /*15580*/  @!P3 LEA R7, P4, R10, R7, 0x1 ;  /* 0x000000070a07b211 */ /* 0x001fca00078808ff */
[----:B--2---:R-:W-:-:S04]  /*15590*/  @!P3 IMAD.X R4, RZ, RZ, R6, P4 ;  /* 0x000000ffff04b224 */ /* 0x004fc800020e0606 */
[----:B------:R-:W-:Y:S02]  /*155a0*/  @!P3 IMAD.MOV.U32 R5, RZ, RZ, R4 ;  /* 0x000000ffff05b224 */ /* 0x000fe400078e0004 */
[----:B------:R-:W-:-:S05]  /*155b0*/  @!P3 IMAD.MOV.U32 R4, RZ, RZ, R7 ;  /* 0x000000ffff04b224 */ /* 0x000fca00078e0007 */
        /* <DEDUP_REMOVED lines=53> */
.L_x_6130:
        /* <DEDUP_REMOVED lines=13> */
.L_x_6009:
[----:B------:R-:W-:Y:S05]  /*159e0*/  BSYNC B0 ;  /* 0x0000000000007941 */ /* 0x000fea0003800000 */
.L_x_6008:
[----:B01----:R-:W2:Y:S01]  /*159f0*/  LDL R9, [R1+0x4] ;  /* 0x0000040001097983 */ /* 0x003ea20000100800 */
[----:B------:R-:W-:Y:S01]  /*15a00*/  PLOP3.LUT P0, PT, PT, PT, PT, 0x80, 0x0 ;  /* 0x000000000000781c */ /* 0x000fe20003f0f070 */
[----:B------:R-:W-:Y:S01]  /*15a10*/  NOP ;  /* 0x0000000000007918 */ /* 0x000fe20000000000 */
[----:B--2---:R-:W-:-:S11]  /*15a20*/  VIADD R6, R9, 0x36800 ;  /* 0x0003680009067836 */ /* 0x004fd60000000000 */
.L_x_6010:
        /* <DEDUP_REMOVED lines=19> */
.L_x_6131:
[----:B------:R-:W-:Y:S05]  /*15b60*/  BSYNC B0 ;  /* 0x0000000000007941 */ /* 0x000fea0003800000 */
.L_x_6011:
        /* <DEDUP_REMOVED lines=48> */
.L_x_6019:
[----:B------:R-:W2:Y:S01]  /*15e70*/  LDL R0, [R1+0x4] ;  /* 0x0000040001007983 */ /* 0x000ea20000100800 */
[----:B------:R-:W-:Y:S01]  /*15e80*/  BSSY B3, `(.L_x_6020) ;  /* 0x0000005000037945 */ /* 0x000fe20003800000 */
[----:B--2---:R-:W-:Y:S01]  /*15e90*/  IMAD R2, R9, 0x8, R0 ;  /* 0x0000000809027824 */ /* 0x004fe200078e0200 */
[----:B------:R-:W-:-:S04]  /*15ea0*/  SHF.L.U32 R0, R12, 0x1f, RZ ;  /* 0x0000001f0c007819 */ /* 0x000fc800000006ff */
[----:B------:R-:W1:Y:S02]  /*15eb0*/  SYNCS.PHASECHK.TRANS64.TRYWAIT P0, [R2+URZ+0x36840], R0 ;  /* 0x03684000020075a7 */ /* 0x000e64000800017f */
[----:B-1----:R-:W-:Y:S05]  /*15ec0*/  @!P0 BRA `(.L_x_6021) ;  /* 0x0000004800888947 */ /* 0x002fea0003800000 */
.L_x_6132:
[----:B------:R-:W-:Y:S05]  /*15ed0*/  BSYNC B3 ;  /* 0x0000000000037941 */ /* 0x000fea0003800000 */
.L_x_6020:
        /* <DEDUP_REMOVED lines=12> */
.L_x_6023:
[----:B------:R-:W-:Y:S05]  /*15fa0*/  BSYNC B3 ;  /* 0x0000000000037941 */ /* 0x000fea0003800000 */
.L_x_6022:
        /* <DEDUP_REMOVED lines=13> */
.L_x_6024:
        /* <DEDUP_REMOVED lines=16> */
.L_x_6025:
        /* <DEDUP_REMOVED lines=16> */
.L_x_6026:
        /* <DEDUP_REMOVED lines=17> */
.L_x_6133:
[----:B------:R-:W-:Y:S05]  /*16390*/  BSYNC B3 ;  /* 0x0000000000037941 */ /* 0x000fea0003800000 */
.L_x_6027:
        /* <DEDUP_REMOVED lines=14> */
.L_x_6030:
[----:B------:R-:W-:Y:S05]  /*16480*/  BSYNC B3 ;  /* 0x0000000000037941 */ /* 0x000fea0003800000 */
.L_x_6029:
        /* <DEDUP_REMOVED lines=8> */
[----:B------:R-:W-:Y:S01]  /*16510*/  PLOP3.LUT P0, PT, PT, PT, PT, 0x80, 0x0 ;  /* 0x000000000000781c */ /* 0x000fe20003f0f070 */
[C-C-:B--2--5:R-:W-:Y:S02]  /*16520*/  IMAD R2, R17.reuse, 0x8, R0.reuse ;  /* 0x0000000811027824 */ /* 0x164fe400078e0200 */
[----:B------:R-:W-:Y:S02]  /*16530*/  IMAD R0, R17, 0xa800, R0 ;  /* 0x0000a80011007824 */ /* 0x000fe400078e0200 */
[----:B------:R-:W-:Y:S02]  /*16540*/  VIADD R2, R2, 0x36850 ;  /* 0x0003685002027836 */ /* 0x000fe40000000000 */
[----:B---3--:R-:W-:Y:S02]  /*16550*/  IMAD R5, R5, 0x70, R7 ;  /* 0x0000007005057824 */ /* 0x008fe400078e0207 */
[----:B------:R-:W-:-:S07]  /*16560*/  VIADD R7, R0, 0x400 ;  /* 0x0000040000077836 */ /* 0x000fce0000000000 */
.L_x_6031:
        /* <DEDUP_REMOVED lines=16> */
.L_x_6032:
        /* <DEDUP_REMOVED lines=16> */
.L_x_6033:
        /* <DEDUP_REMOVED lines=13> */
.L_x_6018:
[----:B------:R-:W-:Y:S05]  /*16840*/  BSYNC B1 ;  /* 0x0000000000017941 */ /* 0x000fea0003800000 */
.L_x_6017:
[----:B------:R-:W2:Y:S04]  /*16850*/  LDL.LU R0, [R1+0x2c] ;  /* 0x00002c0001007983 */ /* 0x000ea80000300800 */
[----:B------:R3:W-:Y:S04]  /*16860*/  STL [R1+0x8], R9 ;  /* 0x0000080901007387 */ /* 0x0007e80000100800 */
[----:B------:R3:W-:Y:S02]  /*16870*/  STL [R1+0x14], R12 ;  /* 0x0000140c01007387 */ /* 0x0007e40000100800 */
[----:B--23--:R-:W-:-:S07]  /*16880*/  VIADD R0, R0, 0xfffffffd ;  /* 0xfffffffd00007836 */ /* 0x00cfce0000000000 */
.L_x_6016:
[----:B------:R-:W-:Y:S05]  /*16890*/  BSYNC B2 ;  /* 0x0000000000027941 */ /* 0x000fea0003800000 */
.L_x_6015:
[----:B------:R-:W-:-:S13]  /*168a0*/  ISETP.NE.AND P0, PT, R4, RZ, PT ;  /* 0x000000ff0400720c */ /* 0x000fda0003f05270 */
[----:B------:R-:W-:Y:S05]  /*168b0*/  @!P0 BRA `(.L_x_6014) ;  /* 0x0000001800088947 */ /* 0x000fea0003800000 */
[----:B0-----:R0:W5:Y:S02]  /*168c0*/  LDL R8, [R1] ;  /* 0x0000000001087983 */ /* 0x0011640000100800 */
.L_x_6068:
        /* <DEDUP_REMOVED lines=21> */
[----:B------:R-:W-:Y:S01]  /*16a20*/  ULDC.64 UR8, c[0x0][0x208] ;  /* 0x0000820000087ab9 */ /* 0x000fe20000000a00 */
        /* <DEDUP_REMOVED lines=10> */
[----:B------:R-:W-:-:S04]  /*16ad0*/  IMAD.WIDE.U32 R2, R9, UR6, R2 ;  /* 0x0000000609027c25 */ /* 0x000fc8000f8e0002 */
[----:B------:R-:W-:Y:S01]  /*16ae0*/  IMAD.IADD R3, R8, 0x1, R3 ;  /* 0x0000000108037824 */ /* 0x000fe200078e0203 */
[----:B------:R-:W-:-:S04]  /*16af0*/  LEA R8, P0, R2, UR4, 0x2 ;  /* 0x0000000402087c11 */ /* 0x000fc8000f8010ff */
[----:B------:R-:W-:-:S05]  /*16b00*/  LEA.HI.X R9, R2, UR5, R3, 0x2, P0 ;  /* 0x0000000502097c11 */ /* 0x000fca00080f1403 */
[----:B------:R2:W5:Y:S04]  /*16b10*/  LDG.E R8, desc[UR8][R8.64] ;  /* 0x0000000808087981 */ /* 0x000568000c1e1900 */
.L_x_6036:
[----:B------:R-:W3:Y:S01]  /*16b20*/  LDL R2, [R1+0x4] ;  /* 0x0000040001027983 */ /* 0x000ee20000100800 */
[----:B------:R-:W-:Y:S01]  /*16b30*/  BSSY B2, `(.L_x_6037) ;  /* 0x0000005000027945 */ /* 0x000fe20003800000 */
[----:B---3--:R-:W-:Y:S01]  /*16b40*/  IMAD R3, R4, 0x8, R2 ;  /* 0x0000000804037824 */ /* 0x008fe200078e0202 */
[----:B------:R-:W-:-:S04]  /*16b50*/  SHF.L.U32 R2, R5, 0x1f, RZ ;  /* 0x0000001f05027819 */ /* 0x000fc800000006ff */
[----:B------:R-:W3:Y:S02]  /*16b60*/  SYNCS.PHASECHK.TRANS64.TRYWAIT P0, [R3+URZ+0x36840], R2 ;  /* 0x03684002030075a7 */ /* 0x000ee4000800017f */
[----:B---3--:R-:W-:Y:S05]  /*16b70*/  @!P0 BRA `(.L_x_6038) ;  /* 0x0000003c00848947 */ /* 0x008fea0003800000 */
.L_x_6134:
[----:B------:R-:W-:Y:S05]  /*16b80*/  BSYNC B2 ;  /* 0x0000000000027941 */ /* 0x000fea0003800000 */
.L_x_6037:
        /* <DEDUP_REMOVED lines=12> */
.L_x_6040:
[----:B------:R-:W-:Y:S05]  /*16c50*/  BSYNC B2 ;  /* 0x0000000000027941 */ /* 0x000fea0003800000 */
.L_x_6039:
        /* <DEDUP_REMOVED lines=13> */
.L_x_6041:
        /* <DEDUP_REMOVED lines=16> */
.L_x_6042:
        /* <DEDUP_REMOVED lines=16> */
.L_x_6043:
        /* <DEDUP_REMOVED lines=17> */
.L_x_6135:
[----:B------:R-:W-:Y:S05]  /*17040*/  BSYNC B2 ;  /* 0x0000000000027941 */ /* 0x000fea0003800000 */
.L_x_6044:
[----:B------:R-:W-:Y:S01]  /*17050*/  BSSY B2, `(.L_x_6046) ;  /* 0x000000b000027945 */ /* 0x000fe20003800000 */
[----:B------:R-:W-:Y:S02]  /*17060*/  IMAD.MOV.U32 R12, RZ, RZ, 0x0 ;  /* 0x00000000ff0c7424 */ /* 0x000fe400078e00ff */
[----:B------:R-:W-:Y:S01]  /*17070*/  IMAD.MOV.U32 R13, RZ, RZ, 0x14f00000 ;  /* 0x14f00000ff0d7424 */ /* 0x000fe200078e00ff */
[----:B------:R-:W-:Y:S06]  /*17080*/  @P1 BRA `(.L_x_6047) ;  /* 0x00000000001c1947 */ /* 0x000fec0003800000 */
[----:B------:R-:W3:Y:S01]  /*17090*/  S2R R9, SR_TID.X ;  /* 0x0000000000097919 */ /* 0x000ee20000002100 */
[----:B--2---:R-:W-:-:S04]  /*170a0*/  IMAD.MOV.U32 R3, RZ, RZ, 0xa800 ;  /* 0x0000a800ff037424 */ /* 0x004fc800078e00ff */
[----:B------:R4:W-:Y:S01]  /*170b0*/  SYNCS.ARRIVE.TRANS64 RZ, [R2+URZ+0x50], R3 ;  /* 0x0000500302ff79a7 */ /* 0x0009e2000800003f */
[----:B---3--:R-:W-:-:S04]  /*170c0*/  LOP3.LUT R9, R9, 0x1f, RZ, 0xc0, !PT ;  /* 0x0000001f09097812 */ /* 0x008fc800078ec0ff */
[----:B------:R-:W-:-:S13]  /*170d0*/  ISETP.NE.AND P0, PT, R9, RZ, PT ;  /* 0x000000ff0900720c */ /* 0x000fda0003f05270 */
[----:B----4-:R-:W-:Y:S05]  /*170e0*/  @!P0 BRA `(.L_x_6047) ;  /* 0x0000000000048947 */ /* 0x010fea0003800000 */
[----:B------:R-:W-:Y:S01]  /*170f0*/  BPT.TRAP 0x1 ;  /* 0x000000040000795c */ /* 0x000fe20000300000 */
.L_x_6047:
[----:B------:R-:W-:Y:S05]  /*17100*/  BSYNC B2 ;  /* 0x0000000000027941 */ /* 0x000fea0003800000 */
.L_x_6046:
        /* <DEDUP_REMOVED lines=14> */
.L_x_6048:
        /* <DEDUP_REMOVED lines=16> */
.L_x_6049:
        /* <DEDUP_REMOVED lines=16> */
.L_x_6050:
        /* <DEDUP_REMOVED lines=13> */
.L_x_6035:
[----:B------:R-:W-:Y:S05]  /*174c0*/  BSYNC B1 ;  /* 0x0000000000017941 */ /* 0x000fea0003800000 */
.L_x_6034:
        /* <DEDUP_REMOVED lines=20> */
[----:B------:R-:W-:Y:S01]  /*17610*/  ULDC.64 UR8, c[0x0][0x208] ;  /* 0x0000820000087ab9 */ /* 0x000fe20000000a00 */
        /* <DEDUP_REMOVED lines=15> */
.L_x_6053:
[----:B------:R-:W4:Y:S01]  /*17710*/  LDL R2, [R1+0x4] ;  /* 0x0000040001027983 */ /* 0x000f220000100800 */
[----:B------:R-:W-:Y:S01]  /*17720*/  SHF.L.U32 R3, R10, 0x1f, RZ ;  /* 0x0000001f0a037819 */ /* 0x000fe200000006ff */
[----:B------:R-:W-:Y:S01]  /*17730*/  BSSY B2, `(.L_x_6054) ;  /* 0x0000004000027945 */ /* 0x000fe20003800000 */
[----:B----4-:R-:W-:-:S04]  /*17740*/  IMAD R2, R11, 0x8, R2 ;  /* 0x000000080b027824 */ /* 0x010fc800078e0202 */
[----:B------:R-:W4:Y:S02]  /*17750*/  SYNCS.PHASECHK.TRANS64.TRYWAIT P0, [R2+URZ+0x36840], R3 ;  /* 0x03684003020075a7 */ /* 0x000f24000800017f */
[----:B----4-:R-:W-:Y:S05]  /*17760*/  @!P0 BRA `(.L_x_6055) ;  /* 0x0000003000b08947 */ /* 0x010fea0003800000 */
.L_x_6136:
[----:B------:R-:W-:Y:S05]  /*17770*/  BSYNC B2 ;  /* 0x0000000000027941 */ /* 0x000fea0003800000 */
.L_x_6054:
        /* <DEDUP_REMOVED lines=12> */
.L_x_6057:
[----:B------:R-:W-:Y:S05]  /*17840*/  BSYNC B2 ;  /* 0x0000000000027941 */ /* 0x000fea0003800000 */
.L_x_6056:
        /* <DEDUP_REMOVED lines=10> */
[C---:B--2---:R-:W-:Y:S01]  /*178f0*/  LEA R3, R9.reuse, R6, 0x3 ;  /* 0x0000000609037211 */ /* 0x044fe200078e18ff */
[----:B---3--:R-:W-:-:S04]  /*17900*/  IMAD R9, R9, 0xa800, R10 ;  /* 0x0000a80009097824 */ /* 0x008fc800078e020a */
[----:B------:R-:W-:Y:S02]  /*17910*/  VIADD R3, R3, 0x30 ;  /* 0x0000003003037836 */ /* 0x000fe40000000000 */
[----:B----4-:R-:W-:Y:S02]  /*17920*/  IMAD R2, R7, 0x70, R2 ;  /* 0x0000007007027824 */ /* 0x010fe400078e0202 */
[----:B------:R-:W-:-:S07]  /*17930*/  VIADD R10, R9, 0x21400 ;  /* 0x00021400090a7836 */ /* 0x000fce0000000000 */
.L_x_6058:
        /* <DEDUP_REMOVED lines=16> */
.L_x_6059:
        /* <DEDUP_REMOVED lines=16> */
.L_x_6060:
        /* <DEDUP_REMOVED lines=11> */
[----:B------:R-:W-:Y:S01]  /*17bf0*/  IMAD R2, R4, 0x8, R6 ;  /* 0x0000000804027824 */ /* 0x000fe200078e0206 */
[----:B------:R-:W-:Y:S03]  /*17c00*/  BSSY B2, `(.L_x_6061) ;  /* 0x0000003000027945 */ /* 0x000fe60003800000 */
[----:B------:R-:W2:Y:S02]  /*17c10*/  SYNCS.PHASECHK.TRANS64.TRYWAIT P0, [R2+URZ+0x60], R5 ;  /* 0x00006005020075a7 */ /* 0x000ea4000800017f */
[----:B--2---:R-:W-:Y:S05]  /*17c20*/  @!P0 BRA `(.L_x_6062) ;  /* 0x0000002c00948947 */ /* 0x004fea0003800000 */
.L_x_6137:
[----:B------:R-:W-:Y:S05]  /*17c30*/  BSYNC B2 ;  /* 0x0000000000027941 */ /* 0x000fea0003800000 */
.L_x_6061:
        /* <DEDUP_REMOVED lines=11> */
.L_x_6064:
[----:B------:R-:W-:Y:S05]  /*17cf0*/  BSYNC B2 ;  /* 0x0000000000027941 */ /* 0x000fea0003800000 */
.L_x_6063:
        /* <DEDUP_REMOVED lines=13> */
.L_x_6065:
        /* <DEDUP_REMOVED lines=16> */
.L_x_6066:
        /* <DEDUP_REMOVED lines=16> */
.L_x_6067:
        /* <DEDUP_REMOVED lines=13> */
.L_x_6052:
[----:B------:R-:W-:Y:S05]  /*180a0*/  BSYNC B1 ;  /* 0x0000000000017941 */ /* 0x000fea0003800000 */
.L_x_6051:
[C---:B------:R-:W-:Y:S01]  /*180b0*/  ISETP.GT.AND P0, PT, R0.reuse, 0x1, PT ;  /* 0x000000010000780c */ /* 0x040fe20003f04270 */
[----:B------:R-:W-:-:S12]  /*180c0*/  VIADD R0, R0, 0xfffffffe ;  /* 0xfffffffe00007836 */ /* 0x000fd80000000000 */
[----:B------:R-:W-:Y:S05]  /*180d0*/  @P0 BRA `(.L_x_6068) ;  /* 0xffffffe400fc0947 */ /* 0x000fea000383ffff */
.L_x_6014:
[----:B------:R-:W-:Y:S05]  /*180e0*/  BSYNC B0 ;  /* 0x0000000000007941 */ /* 0x000fea0003800000 */
.L_x_6013:
        /* <DEDUP_REMOVED lines=18> */
.L_x_6070:
[----:B------:R-:W-:Y:S05]  /*18210*/  BSYNC B0 ;  /* 0x0000000000007941 */ /* 0x000fea0003800000 */
.L_x_6069:
        /* <DEDUP_REMOVED lines=13> */
.L_x_6138:
[----:B------:R-:W-:Y:S05]  /*182f0*/  BSYNC B1 ;  /* 0x0000000000017941 */ /* 0x000fea0003800000 */
.L_x_6073:
        /* <DEDUP_REMOVED lines=9> */
.L_x_6076:
[----:B------:R-:W-:Y:S05]  /*18390*/  BSYNC B1 ;  /* 0x0000000000017941 */ /* 0x000fea0003800000 */
.L_x_6075:
[----:B------:R-:W2:Y:S04]  /*183a0*/  LDL.LU R5, [R1+0x18] ;  /* 0x0000180001057983 */ /* 0x000ea80000300800 */
[----:B------:R-:W2:Y:S04]  /*183b0*/  LDL.LU R3, [R1+0xc] ;  /* 0x00000c0001037983 */ /* 0x000ea80000300800 */
[----:B------:R-:W3:Y:S04]  /*183c0*/  LDL R4, [R1+0x4] ;  /* 0x0000040001047983 */ /* 0x000ee80000100800 */
[----:B0-----:R-:W3:Y:S01]  /*183d0*/  LDL R2, [R1+0x8] ;  /* 0x0000080001027983 */ /* 0x001ee20000100800 */
        /* <DEDUP_REMOVED lines=8> */
[----:B---3--:R-:W-:-:S04]  /*18460*/  IMAD R2, R2, 0xa800, R4 ;  /* 0x0000a80002027824 */ /* 0x008fc800078e0204 */
[----:B------:R-:W-:-:S07]  /*18470*/  VIADD R4, R2, 0x400 ;  /* 0x0000040002047836 */ /* 0x000fce0000000000 */
.L_x_6077:
        /* <DEDUP_REMOVED lines=16> */
.L_x_6078:
        /* <DEDUP_REMOVED lines=16> */
.L_x_6079:
        /* <DEDUP_REMOVED lines=11> */
.L_x_6072:
[----:B------:R-:W-:Y:S05]  /*18730*/  BSYNC B0 ;  /* 0x0000000000007941 */ /* 0x000fea0003800000 */
.L_x_6071:
        /* <DEDUP_REMOVED lines=9> */
.L_x_5993:
[----:B------:R-:W-:Y:S05]  /*187d0*/  BSYNC B7 ;  /* 0x0000000000077941 */ /* 0x000fea0003800000 */
.L_x_5991:
[----:B0-----:R-:W2:Y:S02]  /*187e0*/  LDL R0, [R1+0x50] ;  /* 0x0000500001007983 */ /* 0x001ea40000100800 */
        /* <DEDUP_REMOVED lines=12> */
.L_x_6080:
        /* <DEDUP_REMOVED lines=11> */
[----:B------:R0:W2:Y:S01]  /*18960*/  @!P1 LDG.E R3, desc[UR6][R2.64] ;  /* 0x0000000602039981 */ /* 0x0000a2000c1e1900 */
[C---:B------:R-:W-:Y:S02]  /*18970*/  ISETP.GE.U32.AND P2, PT, R6.reuse, 0x2, PT ;  /* 0x000000020600780c */ /* 0x040fe40003f46070 */
[C---:B------:R-:W-:Y:S01]  /*18980*/  ISETP.GE.U32.AND P3, PT, R6.reuse, 0x4, PT ;  /* 0x000000040600780c */ /* 0x040fe20003f66070 */
[----:B------:R-:W-:Y:S01]  /*18990*/  SHFL.IDX PT, R0, R16, RZ, 0x1f ;  /* 0x00001fff10007589 */ /* 0x000fe200000e0000 */
[C---:B------:R-:W-:Y:S02]  /*189a0*/  ISETP.GE.U32.AND P4, PT, R6.reuse, 0x8, PT ;  /* 0x000000080600780c */ /* 0x040fe40003f86070 */
[C---:B------:R-:W-:Y:S01]  /*189b0*/  ISETP.GE.U32.AND P5, PT, R6.reuse, 0x10, PT ;  /* 0x000000100600780c */ /* 0x040fe20003fa6070 */
[----:B0-----:R-:W-:Y:S02]  /*189c0*/  IMAD.MOV.U32 R2, RZ, RZ, RZ ;  /* 0x000000ffff027224 */ /* 0x001fe400078e00ff */
[----:B--2---:R-:W-:Y:S01]  /*189d0*/  @!P1 IMAD.MOV.U32 R2, RZ, RZ, R3 ;  /* 0x000000ffff029224 */ /* 0x004fe200078e0003 */
        /* <DEDUP_REMOVED lines=17> */
[----:B------:R0:W2:Y:S02]  /*18af0*/  SHFL.IDX PT, R16, R3, 0x1f, 0x1f ;  /* 0x03e01f0003107f89 */ /* 0x0000a400000e0000 */
.L_x_6148:
[----:B------:R-:W-:Y:S02]  /*18b00*/  ULDC UR4, c[0x0][0xc38] ;  /* 0x00030e0000047ab9 */ /* 0x000fe40000000800 */
[----:B------:R-:W-:-:S04]  /*18b10*/  IMAD.U32 R4, RZ, RZ, UR4 ;  /* 0x00000004ff047e24 */ /* 0x000fc8000f8e00ff */
[----:B--2---:R-:W-:-:S04]  /*18b20*/  IMAD R16, R16, R4, RZ ;  /* 0x0000000410107224 */ /* 0x004fc800078e02ff */
[----:B------:R-:W-:-:S05]  /*18b30*/  IMAD.IADD R5, R5, 0x1, R16 ;  /* 0x0000000105057824 */ /* 0x000fca00078e0210 */
[----:B------:R-:W-:-:S13]  /*18b40*/  ISETP.GT.AND P6, PT, R5, R0, PT ;  /* 0x000000000500720c */ /* 0x000fda0003fc4270 */
[----:B------:R-:W-:Y:S05]  /*18b50*/  @P6 BRA `(.L_x_6083) ;  /* 0x0000000000a06947 */ /* 0x000fea0003800000 */
.L_x_6088:
[----:B------:R-:W2:Y:S01]  /*18b60*/  LDC R2, c[0x0][0xc3c] ;  /* 0x00030f00ff027b82 */ /* 0x000ea20000000800 */
[----:B------:R-:W-:-:S05]  /*18b70*/  VIADD R19, R19, 0x1f ;  /* 0x0000001f13137836 */ /* 0x000fca0000000000 */
[----:B--2---:R-:W-:-:S13]  /*18b80*/  ISETP.GE.AND P6, PT, R19, R2, PT ;  /* 0x000000021300720c */ /* 0x004fda0003fc6270 */
[----:B------:R-:W-:Y:S05]  /*18b90*/  @P6 BRA `(.L_x_6084) ;  /* 0x0000000400dc6947 */ /* 0x000fea0003800000 */
[----:B0-----:R-:W0:Y:S01]  /*18ba0*/  S2R R3, SR_TID.X ;  /* 0x0000000000037919 */ /* 0x001e220000002100 */
[----:B------:R-:W-:Y:S01]  /*18bb0*/  BSSY B0, `(.L_x_6085) ;  /* 0x000000a000007945 */ /* 0x000fe20003800000 */
[----:B0-----:R-:W-:-:S05]  /*18bc0*/  LOP3.LUT R3, R3, 0x1f, RZ, 0xc0, !PT ;  /* 0x0000001f03037812 */ /* 0x001fca00078ec0ff */
[----:B------:R-:W-:-:S05]  /*18bd0*/  IMAD.IADD R4, R19, 0x1, R3 ;  /* 0x0000000113047824 */ /* 0x000fca00078e0203 */
[----:B------:R-:W-:Y:S01]  /*18be0*/  ISETP.GE.OR P6, PT, R4, R2, !P0 ;  /* 0x000000020400720c */ /* 0x000fe200047c6670 */
[----:B------:R-:W-:-:S12]  /*18bf0*/  IMAD.MOV.U32 R2, RZ, RZ, RZ ;  /* 0x000000ffff027224 */ /* 0x000fd800078e00ff */
[----:B------:R-:W-:Y:S05]  /*18c00*/  @P6 BRA `(.L_x_6086) ;  /* 0x0000000000106947 */ /* 0x000fea0003800000 */
[----:B------:R-:W0:Y:S01]  /*18c10*/  LDC.64 R2, c[0x0][0xc80] ;  /* 0x00032000ff027b82 */ /* 0x000e220000000a00 */
[----:B------:R-:W-:Y:S01]  /*18c20*/  ULDC.64 UR4, c[0x0][0x208] ;  /* 0x0000820000047ab9 */ /* 0x000fe20000000a00 */
[----:B0-----:R-:W-:-:S06]  /*18c30*/  IMAD.WIDE R2, R4, 0x4, R2 ;  /* 0x0000000404027825 */ /* 0x001fcc00078e0202 */
[----:B------:R0:W5:Y:S02]  /*18c40*/  LDG.E R2, desc[UR4][R2.64] ;  /* 0x0000000402027981 */ /* 0x000164000c1e1900 */
.L_x_6086:
[----:B------:R-:W-:Y:S05]  /*18c50*/  BSYNC B0 ;  /* 0x0000000000007941 */ /* 0x000fea0003800000 */
.L_x_6085:
        /* <DEDUP_REMOVED lines=18> */
.L_x_6156:
[----:B------:R-:W-:Y:S02]  /*18d80*/  ULDC UR4, c[0x0][0xc38] ;  /* 0x00030e0000047ab9 */ /* 0x000fe40000000800 */
[----:B------:R-:W-:-:S04]  /*18d90*/  IMAD.U32 R4, RZ, RZ, UR4 ;  /* 0x00000004ff047e24 */ /* 0x000fc8000f8e00ff */
[----:B--2---:R-:W-:-:S04]  /*18da0*/  IMAD R16, R16, R4, RZ ;  /* 0x0000000410107224 */ /* 0x004fc800078e02ff */
[----:B------:R-:W-:-:S05]  /*18db0*/  IMAD.IADD R5, R16, 0x1, R5 ;  /* 0x0000000110057824 */ /* 0x000fca00078e0205 */
[----:B------:R-:W-:-:S13]  /*18dc0*/  ISETP.GT.AND P6, PT, R5, R0, PT ;  /* 0x000000000500720c */ /* 0x000fda0003fc4270 */
[----:B------:R-:W-:Y:S05]  /*18dd0*/  @!P6 BRA `(.L_x_6088) ;  /* 0xfffffffc0060e947 */ /* 0x000fea000383ffff */
.L_x_6083:
        /* <DEDUP_REMOVED lines=8> */
.L_x_6160:
[----:B------:R-:W-:Y:S01]  /*18e60*/  ISETP.NE.AND P0, PT, R5, RZ, PT ;  /* 0x000000ff0500720c */ /* 0x000fe20003f05270 */
[----:B------:R-:W-:-:S12]  /*18e70*/  IMAD.MOV.U32 R5, RZ, RZ, RZ ;  /* 0x000000ffff057224 */ /* 0x000fd800078e00ff */
[----:B------:R-:W-:Y:S05]  /*18e80*/  @!P0 BRA `(.L_x_6090) ;  /* 0x0000000000148947 */ /* 0x000fea0003800000 */
[----:B------:R-:W-:Y:S01]  /*18e90*/  UMOV UR4, 0xffffffff ;  /* 0xffffffff00047882 */ /* 0x000fe20000000000 */
[----:B------:R-:W-:Y:S02]  /*18ea0*/  VIADD R12, R6, 0xffffffff ;  /* 0xffffffff060c7836 */ /* 0x000fe40000000000 */
[----:B------:R-:W-:Y:S05]  /*18eb0*/  BRA.DIV UR4, `(.L_x_6091) ;  /* 0x0000002604607947 */ /* 0x000fea000b800000 */
[----:B0-----:R0:W0:Y:S02]  /*18ec0*/  SHFL.IDX PT, R3, R3, R12, 0x1f ;  /* 0x00001f0c03037589 */ /* 0x00102400000e0000 */
.L_x_6163:
[----:B0-----:R-:W-:-:S07]  /*18ed0*/  IMAD.MOV.U32 R5, RZ, RZ, R3 ;  /* 0x000000ffff057224 */ /* 0x001fce00078e0003 */
.L_x_6090:
[----:B0-2---:R-:W0:Y:S01]  /*18ee0*/  LDC.64 R2, c[0x0][0xc90] ;  /* 0x00032400ff027b82 */ /* 0x005e220000000a00 */
[----:B------:R-:W-:Y:S01]  /*18ef0*/  IMAD.IADD R19, R6, 0x1, R19 ;  /* 0x0000000106137824 */ /* 0x000fe200078e0213 */
[----:B------:R-:W-:-:S03]  /*18f00*/  ULDC.64 UR4, c[0x0][0x208] ;  /* 0x0000820000047ab9 */ /* 0x000fc60000000a00 */
[----:B0-----:R-:W-:-:S05]  /*18f10*/  IMAD.WIDE R2, R19, 0x4, R2 ;  /* 0x0000000413027825 */ /* 0x001fca00078e0202 */
[----:B----4-:R-:W3:Y:S01]  /*18f20*/  LDG.E R7, desc[UR4][R2.64] ;  /* 0x0000000402077981 */ /* 0x010ee2000c1e1900 */
        /* <DEDUP_REMOVED lines=62> */
.L_x_6084:
[----:B------:R-:W-:Y:S01]  /*19310*/  UMOV UR4, URZ ;  /* 0x0000003f00047c82 */ /* 0x000fe20008000000 */
[----:B------:R-:W-:Y:S01]  /*19320*/  UMOV UR5, URZ ;  /* 0x0000003f00057c82 */ /* 0x000fe20008000000 */
[----:B------:R-:W-:Y:S01]  /*19330*/  ULDC UR6, c[0x0][0xc3c] ;  /* 0x00030f0000067ab9 */ /* 0x000fe20000000800 */
[----:B------:R-:W-:Y:S02]  /*19340*/  IMAD.MOV.U32 R16, RZ, RZ, R0 ;  /* 0x000000ffff107224 */ /* 0x000fe400078e0000 */
[----:B------:R-:W-:Y:S02]  /*19350*/  IMAD.U32 R17, RZ, RZ, UR4 ;  /* 0x00000004ff117e24 */ /* 0x000fe4000f8e00ff */
[----:B------:R-:W-:Y:S02]  /*19360*/  IMAD.U32 R18, RZ, RZ, UR5 ;  /* 0x00000005ff127e24 */ /* 0x000fe4000f8e00ff */
[----:B------:R-:W-:-:S07]  /*19370*/  IMAD.U32 R19, RZ, RZ, UR6 ;  /* 0x00000006ff137e24 */ /* 0x000fce000f8e00ff */
.L_x_6092:
        /* <DEDUP_REMOVED lines=12> */
.L_x_6081:
[----:B------:R-:W-:Y:S02]  /*19440*/  ULDC UR4, c[0x0][0xc3c] ;  /* 0x00030f0000047ab9 */ /* 0x000fe40000000800 */
[----:B--2---:R-:W-:-:S13]  /*19450*/  ISETP.GE.AND P0, PT, R19, UR4, PT ;  /* 0x0000000413007c0c */ /* 0x004fda000bf06270 */
[----:B------:R-:W-:Y:S05]  /*19460*/  @!P0 BRA `(.L_x_6093) ;  /* 0xffffffa400788947 */ /* 0x000fea000383ffff */
[----:B------:R-:W-:Y:S05]  /*19470*/  BSYNC B8 ;  /* 0x0000000000087941 */ /* 0x000fea0003800000 */
.L_x_5987:
[----:B0-----:R-:W2:Y:S01]  /*19480*/  LDL.LU R0, [R1+0x48] ;  /* 0x0000480001007983 */ /* 0x001ea20000300800 */
[----:B------:R-:W-:Y:S01]  /*19490*/  BSSY B0, `(.L_x_6094) ;  /* 0x000000b000007945 */ /* 0x000fe20003800000 */
[----:B------:R-:W0:Y:S01]  /*194a0*/  S2R R5, SR_CgaCtaId ;  /* 0x0000000000057919 */ /* 0x000e220000008800 */
[----:B--2---:R-:W-:-:S05]  /*194b0*/  VIADD R0, R0, 0x1 ;  /* 0x0000000100007836 */ /* 0x004fca0000000000 */
[----:B---3--:R-:W-:-:S04]  /*194c0*/  LEA.HI R2, R0, R0, RZ, 0x1 ;  /* 0x0000000000027211 */ /* 0x008fc800078f08ff */
[----:B------:R-:W-:-:S05]  /*194d0*/  LOP3.LUT R3, R2, 0xfffffffe, RZ, 0xc0, !PT ;  /* 0xfffffffe02037812 */ /* 0x000fca00078ec0ff */
[----:B------:R-:W-:Y:S01]  /*194e0*/  IMAD.IADD R3, R0, 0x1, -R3 ;  /* 0x0000000100037824 */ /* 0x000fe200078e0a03 */
[----:B------:R-:W-:-:S04]  /*194f0*/  MOV R0, 0x400 ;  /* 0x0000040000007802 */ /* 0x000fc80000000f00 */
[----:B0-----:R-:W-:Y:S02]  /*19500*/  LEA R0, R5, R0, 0x18 ;  /* 0x0000000005007211 */ /* 0x001fe400078ec0ff */
[----:B------:R-:W-:-:S04]  /*19510*/  SHF.L.U32 R3, R3, 0x1f, RZ ;  /* 0x0000001f03037819 */ /* 0x000fc800000006ff */
[----:B------:R-:W0:Y:S02]  /*19520*/  SYNCS.PHASECHK.TRANS64.TRYWAIT P0, [R0+URZ+0x36820], R3 ;  /* 0x03682003000075a7 */ /* 0x000e24000800017f */
[----:B0-----:R-:W-:Y:S05]  /*19530*/  @!P0 BRA `(.L_x_6095) ;  /* 0x0000001c00e88947 */ /* 0x001fea0003800000 */
.L_x_6164:
[----:B------:R-:W-:Y:S05]  /*19540*/  BSYNC B0 ;  /* 0x0000000000007941 */ /* 0x000fea0003800000 */
.L_x_6094:
[----:B------:R-:W-:-:S03]  /*19550*/  UMOV UR4, 0xffffffff ;  /* 0xffffffff00047882 */ /* 0x000fc60000000000 */
[----:B------:R-:W-:Y:S05]  /*19560*/  BRA.DIV UR4, `(.L_x_6096) ;  /* 0x0000001e04f07947 */ /* 0x000fea000b800000 */
[----:B------:R-:W2:Y:S02]  /*19570*/  S2R R2, SR_TID.X ;  /* 0x0000000000027919 */ /* 0x000ea40000002100 */
[----:B--2---:R-:W-:-:S04]  /*19580*/  SHF.R.U32.HI R2, RZ, 0x5, R2 ;  /* 0x00000005ff027819 */ /* 0x004fc80000011602 */
[----:B------:R-:W-:-:S05]  /*19590*/  LOP3.LUT R2, R2, 0x3, RZ, 0xc0, !PT ;  /* 0x0000000302027812 */ /* 0x000fca00078ec0ff */
[----:B------:R2:W3:Y:S02]  /*195a0*/  SHFL.IDX PT, R14, R2, RZ, 0x1f ;  /* 0x00001fff020e7589 */ /* 0x0004e400000e0000 */
.L_x_6167:
[----:B---3--:R-:W-:Y:S01]  /*195b0*/  ISETP.NE.AND P0, PT, R14, RZ, PT ;  /* 0x000000ff0e00720c */ /* 0x008fe20003f05270 */
[----:B------:R-:W-:-:S12]  /*195c0*/  BSSY B0, `(.L_x_6097) ;  /* 0x0000029000007945 */ /* 0x000fd80003800000 */
[----:B------:R-:W-:Y:S05]  /*195d0*/  @P0 BRA `(.L_x_6098) ;  /* 0x00000000009c0947 */ /* 0x000fea0003800000 */
[----:B------:R-:W-:-:S03]  /*195e0*/  UMOV UR4, 0xffffffff ;  /* 0xffffffff00047882 */ /* 0x000fc60000000000 */
[----:B------:R-:W-:Y:S05]  /*195f0*/  BRA.DIV UR4, `(.L_x_6099) ;  /* 0x0000002204007947 */ /* 0x000fea000b800000 */
[----:B------:R-:W-:-:S13]  /*19600*/  ELECT P6, URZ, PT ;  /* 0x00000000003f782f */ /* 0x000fda00038c0000 */
.L_x_6170:
        /* <DEDUP_REMOVED lines=8> */
.L_x_6100:
[----:B0-----:R-:W2:Y:S04]  /*19690*/  LDL R3, [R1+0x8] ;  /* 0x0000080001037983 */ /* 0x001ea80000100800 */
[----:B----4-:R-:W3:Y:S01]  /*196a0*/  LDL.LU R7, [R1+0x14] ;  /* 0x0000140001077983 */ /* 0x010ee20000300800 */
        /* <DEDUP_REMOVED lines=12> */
.L_x_6171:
[----:B------:R-:W2:Y:S02]  /*19770*/  SYNCS.PHASECHK.TRANS64.TRYWAIT P0, [R7+URZ], R2 ;  /* 0x00000002070075a7 */ /* 0x000ea4000800017f */
[----:B--2---:R-:W-:Y:S05]  /*19780*/  @!P0 BRA `(.L_x_6102) ;  /* 0x0000001c00d08947 */ /* 0x004fea0003800000 */
.L_x_6172:
[----:B------:R-:W-:Y:S05]  /*19790*/  @!P2 BRA `(.L_x_6103) ;  /* 0x000000000004a947 */ /* 0x000fea0003800000 */
[----:B------:R-:W-:Y:S01]  /*197a0*/  BPT.TRAP 0x1 ;  /* 0x000000040000795c */ /* 0x000fe20000300000 */
.L_x_6103:
[----:B------:R-:W3:Y:S01]  /*197b0*/  LDL.LU R4, [R1+0x8] ;  /* 0x0000080001047983 */ /* 0x000ee20000300800 */
[----:B------:R-:W-:-:S04]  /*197c0*/  VIADD R0, R0, 0x36860 ;  /* 0x0003686000007836 */ /* 0x000fc80000000000 */
[----:B---3--:R-:W-:-:S04]  /*197d0*/  IMAD R4, R4, 0x8, R0 ;  /* 0x0000000804047824 */ /* 0x008fc800078e0200 */
[----:B------:R-:W3:Y:S02]  /*197e0*/  SYNCS.PHASECHK.TRANS64.TRYWAIT P0, [R4+URZ], R5 ;  /* 0x00000005040075a7 */ /* 0x000ee4000800017f */
[----:B---3--:R-:W-:Y:S05]  /*197f0*/  @!P0 BRA `(.L_x_6104) ;  /* 0x0000001c00c88947 */ /* 0x008fea0003800000 */
.L_x_6173:
[----:B------:R-:W-:-:S07]  /*19800*/  IMAD R3, R3, 0x8, R0 ;  /* 0x0000000803037824 */ /* 0x000fce00078e0200 */
.L_x_6105:
[----:B----4-:R4:W0:Y:S02]  /*19810*/  SYNCS.PHASECHK.TRANS64.TRYWAIT P0, [R3+URZ], R2 ;  /* 0x00000002030075a7 */ /* 0x010824000800017f */
[----:B0-----:R-:W-:Y:S05]  /*19820*/  @!P0 NANOSLEEP.SYNCS 0x989680 ;  /* 0x009896800000895d */ /* 0x001fea0003900000 */
[----:B------:R-:W0:Y:S02]  /*19830*/  @!P0 SYNCS.PHASECHK.TRANS64 P0, [R3+URZ], R2 ;  /* 0x00000002030085a7 */ /* 0x000e24000800007f */
[----:B0-----:R-:W-:Y:S05]  /*19840*/  @!P0 BRA `(.L_x_6105) ;  /* 0xfffffffc00f08947 */ /* 0x001fea000383ffff */
.L_x_6098:
[----:B------:R-:W-:Y:S05]  /*19850*/  BSYNC B0 ;  /* 0x0000000000007941 */ /* 0x000fea0003800000 */
.L_x_6097:
[----:B------:R-:W-:Y:S05]  /*19860*/  EXIT ;  /* 0x000000000000794d */ /* 0x000fea0003800000 */
.L_x_5929:
[----:B0-----:R-:W-:-:S04]  /*19870*/  IMAD.U32 R3, RZ, RZ, UR38 ;  /* 0x00000026ff037e24 */ /* 0x001fc8000f8e00ff */
[----:B------:R0:W1:Y:S03]  /*19880*/  SYNCS.PHASECHK.TRANS64.TRYWAIT P1, [R3+URZ+0x36800], R0 ;  /* 0x03680000030075a7 */ /* 0x000066000802017f */
[----:B-1----:R-:W-:Y:S05]  /*19890*/  @!P1 NANOSLEEP.SYNCS 0x989680 ;  /* 0x009896800000995d */ /* 0x002fea0003900000 */
[----:B------:R-:W1:Y:S02]  /*198a0*/  @!P1 SYNCS.PHASECHK.TRANS64 P1, [R3+URZ+0x36800], R0 ;  /* 0x03680000030095a7 */ /* 0x000e64000802007f */
[----:B-1----:R-:W-:Y:S05]  /*198b0*/  @!P1 BRA `(.L_x_5929) ;  /* 0xfffffffc00ec9947 */ /* 0x002fea000383ffff */
[----:B------:R-:W-:Y:S05]  /*198c0*/  BRA `(.L_x_6106) ;  /* 0xfffffe8000947947 */ /* 0x000fea000383ffff */
.L_x_5933:
[----:B-1----:R1:W2:Y:S02]  /*198d0*/  SYNCS.PHASECHK.TRANS64.TRYWAIT P2, [R0+URZ+0x36830], R3 ;  /* 0x03683003000075a7 */ /* 0x0022a4000804017f */
[----:B--2---:R-:W-:Y:S05]  /*198e0*/  @!P2 NANOSLEEP.SYNCS 0x989680 ;  /* 0x009896800000a95d */ /* 0x004fea0003900000 */
[----:B------:R-:W2:Y:S02]  /*198f0*/  @!P2 SYNCS.PHASECHK.TRANS64 P2, [R0+URZ+0x36830], R3 ;  /* 0x036830030000a5a7 */ /* 0x000ea4000804007f */
[----:B--2---:R-:W-:Y:S05]  /*19900*/  @!P2 BRA `(.L_x_5933) ;  /* 0xfffffffc00f0a947 */ /* 0x004fea000383ffff */
[----:B------:R-:W-:Y:S05]  /*19910*/  BRA `(.L_x_5932) ;  /* 0xfffffe8000b87947 */ /* 0x000fea000383ffff */
.L_x_5938:
[----:B-1----:R-:W-:-:S04]  /*19920*/  IMAD.U32 R7, RZ, RZ, UR37 ;  /* 0x00000025ff077e24 */ /* 0x002fc8000f8e00ff */
[----:B------:R1:W2:Y:S03]  /*19930*/  SYNCS.PHASECHK.TRANS64.TRYWAIT P3, [R7+URZ+0x36830], R6 ;  /* 0x03683006070075a7 */ /* 0x0002a6000806017f */
[----:B--2---:R-:W-:Y:S05]  /*19940*/  @!P3 NANOSLEEP.SYNCS 0x989680 ;  /* 0x009896800000b95d */ /* 0x004fea0003900000 */
[----:B------:R-:W2:Y:S02]  /*19950*/  @!P3 SYNCS.PHASECHK.TRANS64 P3, [R7+URZ+0x36830], R6 ;  /* 0x036830060700b5a7 */ /* 0x000ea4000806007f */
[----:B--2---:R-:W-:Y:S05]  /*19960*/  @!P3 BRA `(.L_x_5938) ;  /* 0xfffffffc00ecb947 */ /* 0x004fea000383ffff */
[----:B------:R-:W-:Y:S05]  /*19970*/  BRA `(.L_x_5937) ;  /* 0xfffffecc002c7947 */ /* 0x000fea000383ffff */
.L_x_5942:
[----:B-1----:R-:W-:-:S04]  /*19980*/  IMAD.U32 R7, RZ, RZ, UR4 ;  /* 0x00000004ff077e24 */ /* 0x002fc8000f8e00ff */
[----:B------:R1:W3:Y:S03]  /*19990*/  SYNCS.PHASECHK.TRANS64.TRYWAIT P3, [R7+URZ+0x36850], R0 ;  /* 0x03685000070075a7 */ /* 0x0002e6000806017f */
[----:B---3--:R-:W-:Y:S05]  /*199a0*/  @!P3 NANOSLEEP.SYNCS 0x989680 ;  /* 0x009896800000b95d */ /* 0x008fea0003900000 */
[----:B------:R-:W3:Y:S02]  /*199b0*/  @!P3 SYNCS.PHASECHK.TRANS64 P3, [R7+URZ+0x36850], R0 ;  /* 0x036850000700b5a7 */ /* 0x000ee4000806007f */
[----:B---3--:R-:W-:Y:S05]  /*199c0*/  @!P3 BRA `(.L_x_5942) ;  /* 0xfffffffc00ecb947 */ /* 0x008fea000383ffff */
[----:B------:R-:W-:Y:S05]  /*199d0*/  BRA `(.L_x_5941) ;  /* 0xfffffef000787947 */ /* 0x000fea000383ffff */
.L_x_5948:
[----:B-1----:R-:W-:-:S04]  /*199e0*/  IMAD.U32 R7, RZ, RZ, UR4 ;  /* 0x00000004ff077e24 */ /* 0x002fc8000f8e00ff */
[----:B------:R1:W2:Y:S03]  /*199f0*/  SYNCS.PHASECHK.TRANS64.TRYWAIT P2, [R7+URZ+0x36830], R6 ;  /* 0x03683006070075a7 */ /* 0x0002a6000804017f */
[----:B--2---:R-:W-:Y:S05]  /*19a00*/  @!P2 NANOSLEEP.SYNCS 0x989680 ;  /* 0x009896800000a95d */ /* 0x004fea0003900000 */
[----:B------:R-:W2:Y:S02]  /*19a10*/  @!P2 SYNCS.PHASECHK.TRANS64 P2, [R7+URZ+0x36830], R6 ;  /* 0x036830060700a5a7 */ /* 0x000ea4000804007f */
[----:B--2---:R-:W-:Y:S05]  /*19a20*/  @!P2 BRA `(.L_x_5948) ;  /* 0xfffffffc00eca947 */ /* 0x004fea000383ffff */
[----:B------:R-:W-:Y:S05]  /*19a30*/  BRA `(.L_x_5947) ;  /* 0xffffff1400b07947 */ /* 0x000fea000383ffff */
.L_x_5952:
[----:B-1----:R-:W-:-:S04]  /*19a40*/  IMAD.U32 R7, RZ, RZ, UR14 ;  /* 0x0000000eff077e24 */ /* 0x002fc8000f8e00ff */
[----:B------:R1:W3:Y:S03]  /*19a50*/  SYNCS.PHASECHK.TRANS64.TRYWAIT P2, [R7+URZ+0x36850], R0 ;  /* 0x03685000070075a7 */ /* 0x0002e6000804017f */
[----:B---3--:R-:W-:Y:S05]  /*19a60*/  @!P2 NANOSLEEP.SYNCS 0x989680 ;  /* 0x009896800000a95d */ /* 0x008fea0003900000 */
[----:B------:R-:W3:Y:S02]  /*19a70*/  @!P2 SYNCS.PHASECHK.TRANS64 P2, [R7+URZ+0x36850], R0 ;  /* 0x036850000700a5a7 */ /* 0x000ee4000804007f */
[----:B---3--:R-:W-:Y:S05]  /*19a80*/  @!P2 BRA `(.L_x_5952) ;  /* 0xfffffffc00eca947 */ /* 0x008fea000383ffff */
[----:B------:R-:W-:Y:S05]  /*19a90*/  BRA `(.L_x_5951) ;  /* 0xffffff3800fc7947 */ /* 0x000fea000383ffff */
.L_x_5957:
[----:B-1----:R-:W-:-:S04]  /*19aa0*/  IMAD.U32 R5, RZ, RZ, UR5 ;  /* 0x00000005ff057e24 */ /* 0x002fc8000f8e00ff */
[----:B------:R1:W2:Y:S03]  /*19ab0*/  SYNCS.PHASECHK.TRANS64.TRYWAIT P0, [R5+URZ+0x36850], R0 ;  /* 0x03685000050075a7 */ /* 0x0002a6000800017f */
[----:B--2---:R-:W-:Y:S05]  /*19ac0*/  @!P0 NANOSLEEP.SYNCS 0x989680 ;  /* 0x009896800000895d */ /* 0x004fea0003900000 */
[----:B------:R-:W2:Y:S02]  /*19ad0*/  @!P0 SYNCS.PHASECHK.TRANS64 P0, [R5+URZ+0x36850], R0 ;  /* 0x03685000050085a7 */ /* 0x000ea4000800007f */
[----:B--2---:R-:W-:Y:S05]  /*19ae0*/  @!P0 BRA `(.L_x_5957) ;  /* 0xfffffffc00ec8947 */ /* 0x004fea000383ffff */
[----:B------:R-:W-:Y:S05]  /*19af0*/  BRA `(.L_x_5956) ;  /* 0xffffff5c006c7947 */ /* 0x000fea000383ffff */
.L_x_5999:
        /* <DEDUP_REMOVED lines=8> */
[----:B01----:R-:W-:Y:S05]  /*19b80*/  WARPSYNC.COLLECTIVE R15, `(.L_x_6108) ;  /* 0x000000000f087348 */ /* 0x003fea0003c00000 */
[----:B------:R2:W3:Y:S02]  /*19b90*/  SHFL.IDX P6, R14, R13, R12, R11 ;  /* 0x0000000c0d0e7389 */ /* 0x0004e400000c000b */
[----:B0123--:R-:W-:Y:S01]  /*19ba0*/  ENDCOLLECTIVE ;  /* 0x000000000000791b */ /* 0x00ffe20003800000 */
.L_x_6108:
[----:B------:R-:W-:Y:S05]  /*19bb0*/  BSYNC B0 ;  /* 0x0000000000007941 */ /* 0x000fea0003800000 */
.L_x_6107:
[----:B------:R-:W-:Y:S05]  /*19bc0*/  BRA `(.L_x_6109) ;  /* 0xffffffa800d87947 */ /* 0x000fea000383ffff */
.L_x_6001:
[----:B------:R-:W-:Y:S01]  /*19bd0*/  BSSY B0, `(.L_x_6110) ;  /* 0x0000006000007945 */ /* 0x000fe20003800000 */
[----:B------:R-:W-:-:S07]  /*19be0*/  IMAD.MOV.U32 R15, RZ, RZ, -0x1 ;  /* 0xffffffffff0f7424 */ /* 0x000fce00078e00ff */
[----:B0123--:R-:W-:Y:S05]  /*19bf0*/  WARPSYNC.COLLECTIVE R15, `(.L_x_6111) ;  /* 0x000000000f0c7348 */ /* 0x00ffea0003c00000 */
[----:B------:R-:W-:Y:S02]  /*19c00*/  ELECT P6, UR62, PT ;  /* 0x00000000003e782f */ /* 0x000fe400038c0000 */
[----:B------:R-:W-:Y:S01]  /*19c10*/  MOV R14, UR62 ;  /* 0x0000003e000e7c02 */ /* 0x000fe20008000f00 */
[----:B0123--:R-:W-:Y:S10]  /*19c20*/  ENDCOLLECTIVE ;  /* 0x000000000000791b */ /* 0x00fff40003800000 */
.L_x_6111:
[----:B------:R-:W-:Y:S05]  /*19c30*/  BSYNC B0 ;  /* 0x0000000000007941 */ /* 0x000fea0003800000 */
.L_x_6110:
[----:B------:R-:W-:Y:S05]  /*19c40*/  BRA `(.L_x_6112) ;  /* 0xffffffa800e07947 */ /* 0x000fea000383ffff */
.L_x_6003:
[----:B---3--:R3:W4:Y:S02]  /*19c50*/  SYNCS.PHASECHK.TRANS64.TRYWAIT P0, [R0+URZ+0x36840], R2 ;  /* 0x03684002000075a7 */ /* 0x008724000800017f */
[----:B----4-:R-:W-:Y:S05]  /*19c60*/  @!P0 NANOSLEEP.SYNCS 0x989680 ;  /* 0x009896800000895d */ /* 0x010fea0003900000 */
[----:B------:R-:W4:Y:S02]  /*19c70*/  @!P0 SYNCS.PHASECHK.TRANS64 P0, [R0+URZ+0x36840], R2 ;  /* 0x03684002000085a7 */ /* 0x000f24000800007f */
[----:B----4-:R-:W-:Y:S05]  /*19c80*/  @!P0 BRA `(.L_x_6003) ;  /* 0xfffffffc00f08947 */ /* 0x010fea000383ffff */
[----:B------:R-:W-:Y:S05]  /*19c90*/  BRA `(.L_x_6113) ;  /* 0xffffffac00507947 */ /* 0x000fea000383ffff */
.L_x_6007:
[----:B------:R-:W2:Y:S01]  /*19ca0*/  LDL.LU R11, [R1+0x34] ;  /* 0x00003400010b7983 */ /* 0x000ea20000300800 */
[----:B------:R-:W-:Y:S01]  /*19cb0*/  IMAD.MOV.U32 R13, RZ, RZ, R0 ;  /* 0x000000ffff0d7224 */ /* 0x000fe200078e0000 */
[----:B------:R-:W-:Y:S01]  /*19cc0*/  LOP3.LUT R8, R8, 0x7f, RZ, 0xc0, !PT ;  /* 0x0000007f08087812 */ /* 0x000fe200078ec0ff */
[----:B------:R-:W-:Y:S02]  /*19cd0*/  IMAD.MOV.U32 R12, RZ, RZ, RZ ;  /* 0x000000ffff0c7224 */ /* 0x000fe400078e00ff */
[----:B------:R-:W-:Y:S01]  /*19ce0*/  IMAD.MOV.U32 R15, RZ, RZ, -0x1 ;  /* 0xffffffffff0f7424 */ /* 0x000fe200078e00ff */
[----:B------:R-:W-:-:S05]  /*19cf0*/  SHF.R.U32.HI R6, RZ, 0x3, R8 ;  /* 0x00000003ff067819 */ /* 0x000fca0000011608 */
[----:B------:R-:W-:Y:S02]  /*19d00*/  IMAD R17, R17, 0x80, R6 ;  /* 0x0000008011117824 */ /* 0x000fe400078e0206 */
[----:B--2---:R-:W-:Y:S02]  /*19d10*/  IMAD R2, R11, R7, RZ ;  /* 0x000000070b027224 */ /* 0x004fe400078e02ff */
[----:B------:R-:W-:-:S03]  /*19d20*/  IMAD.MOV.U32 R11, RZ, RZ, 0x181f ;  /* 0x0000181fff0b7424 */ /* 0x000fc600078e00ff */
[----:B------:R-:W-:-:S13]  /*19d30*/  ISETP.GE.AND P3, PT, R17, R2, PT ;  /* 0x000000021100720c */ /* 0x000fda0003f66270 */
[----:B-----5:R-:W-:Y:S05]  /*19d40*/  WARPSYNC.COLLECTIVE R15, `(.L_x_6114) ;  /* 0x000000000f087348 */ /* 0x020fea0003c00000 */
[----:B------:R0:W1:Y:S02]  /*19d50*/  SHFL.IDX P6, R14, R13, R12, R11 ;  /* 0x0000000c0d0e7389 */ /* 0x00006400000c000b */
[----:B01---5:R-:W-:Y:S01]  /*19d60*/  ENDCOLLECTIVE ;  /* 0x000000000000791b */ /* 0x023fe20003800000 */
.L_x_6114:
[----:B------:R-:W-:Y:S02]  /*19d70*/  IMAD.MOV.U32 R13, RZ, RZ, R3 ;  /* 0x000000ffff0d7224 */ /* 0x000fe400078e0003 */
[----:B------:R-:W-:-:S07]  /*19d80*/  IMAD.MOV.U32 R4, RZ, RZ, R14 ;  /* 0x000000ffff047224 */ /* 0x000fce00078e000e */
[----:B------:R-:W-:Y:S05]  /*19d90*/  WARPSYNC.COLLECTIVE R15, `(.L_x_6115) ;  /* 0x000000000f087348 */ /* 0x000fea0003c00000 */
[----:B------:R0:W1:Y:S02]  /*19da0*/  SHFL.IDX P6, R14, R13, R12, R11 ;  /* 0x0000000c0d0e7389 */ /* 0x00006400000c000b */
[----:B01----:R-:W-:Y:S01]  /*19db0*/  ENDCOLLECTIVE ;  /* 0x000000000000791b */ /* 0x003fe20003800000 */
.L_x_6115:
        /* <DEDUP_REMOVED lines=18> */
.L_x_6116:
[----:B------:R-:W-:-:S05]  /*19ee0*/  VIADD R4, R17, 0x10 ;  /* 0x0000001011047836 */ /* 0x000fca0000000000 */
[----:B------:R-:W-:Y:S01]  /*19ef0*/  ISETP.GE.AND P3, PT, R4, R2, PT ;  /* 0x000000020400720c */ /* 0x000fe20003f66270 */
[----:B------:R-:W-:Y:S02]  /*19f00*/  IMAD.MOV.U32 R13, RZ, RZ, R3 ;  /* 0x000000ffff0d7224 */ /* 0x000fe400078e0003 */
[----:B------:R-:W-:-:S10]  /*19f10*/  IMAD.MOV.U32 R8, RZ, RZ, R14 ;  /* 0x000000ffff087224 */ /* 0x000fd400078e000e */
[----:B------:R-:W-:Y:S05]  /*19f20*/  WARPSYNC.COLLECTIVE R15, `(.L_x_6117) ;  /* 0x000000000f087348 */ /* 0x000fea0003c00000 */
[----:B------:R0:W1:Y:S02]  /*19f30*/  SHFL.IDX P6, R14, R13, R12, R11 ;  /* 0x0000000c0d0e7389 */ /* 0x00006400000c000b */
[----:B01----:R-:W-:Y:S01]  /*19f40*/  ENDCOLLECTIVE ;  /* 0x000000000000791b */ /* 0x003fe20003800000 */
.L_x_6117:
[----:B------:R-:W-:Y:S01]  /*19f50*/  ULDC.64 UR4, c[0x0][0x208] ;  /* 0x0000820000047ab9 */ /* 0x000fe20000000a00 */
[----:B------:R-:W-:Y:S01]  /*19f60*/  IMAD.MOV.U32 R13, RZ, RZ, R0 ;  /* 0x000000ffff0d7224 */ /* 0x000fe200078e0000 */
[----:B------:R-:W-:Y:S01]  /*19f70*/  MOV R12, 0x2 ;  /* 0x00000002000c7802 */ /* 0x000fe20000000f00 */
[----:B------:R-:W-:-:S05]  /*19f80*/  IMAD.MOV.U32 R6, RZ, RZ, R14 ;  /* 0x000000ffff067224 */ /* 0x000fca00078e000e */
[----:B------:R-:W-:-:S05]  /*19f90*/  @!P3 LEA R7, P5, R10, R6, 0x1 ;  /* 0x000000060a07b211 */ /* 0x000fca00078a08ff */
[----:B------:R-:W-:Y:S02]  /*19fa0*/  @!P3 IMAD.X R6, RZ, RZ, R8, P5 ;  /* 0x000000ffff06b224 */ /* 0x000fe400028e0608 */
        /* <DEDUP_REMOVED lines=11> */
.L_x_6118:
[----:B------:R-:W-:-:S05]  /*1a060*/  VIADD R4, R17, 0x20 ;  /* 0x0000002011047836 */ /* 0x000fca0000000000 */
[----:B------:R-:W-:Y:S01]  /*1a070*/  ISETP.GE.AND P3, PT, R4, R2, PT ;  /* 0x000000020400720c */ /* 0x000fe20003f66270 */
[----:B------:R-:W-:Y:S02]  /*1a080*/  IMAD.MOV.U32 R13, RZ, RZ, R3 ;  /* 0x000000ffff0d7224 */ /* 0x000fe400078e0003 */
[----:B------:R-:W-:-:S10]  /*1a090*/  IMAD.MOV.U32 R6, RZ, RZ, R14 ;  /* 0x000000ffff067224 */ /* 0x000fd400078e000e */
[----:B------:R-:W-:Y:S05]  /*1a0a0*/  WARPSYNC.COLLECTIVE R15, `(.L_x_6119) ;  /* 0x000000000f087348 */ /* 0x000fea0003c00000 */
[----:B------:R0:W1:Y:S02]  /*1a0b0*/  SHFL.IDX P6, R14, R13, R12, R11 ;  /* 0x0000000c0d0e7389 */ /* 0x00006400000c000b */
[----:B01----:R-:W-:Y:S01]  /*1a0c0*/  ENDCOLLECTIVE ;  /* 0x000000000000791b */ /* 0x003fe20003800000 */
.L_x_6119:
        /* <DEDUP_REMOVED lines=18> */
.L_x_6120:
[----:B------:R-:W-:-:S05]  /*1a1f0*/  VIADD R4, R17, 0x30 ;  /* 0x0000003011047836 */ /* 0x000fca0000000000 */
[----:B------:R-:W-:Y:S01]  /*1a200*/  ISETP.GE.AND P3, PT, R4, R2, PT ;  /* 0x000000020400720c */ /* 0x000fe20003f66270 */
[----:B------:R-:W-:Y:S02]  /*1a210*/  IMAD.MOV.U32 R13, RZ, RZ, R3 ;  /* 0x000000ffff0d7224 */ /* 0x000fe400078e0003 */
[----:B------:R-:W-:-:S10]  /*1a220*/  IMAD.MOV.U32 R4, RZ, RZ, R14 ;  /* 0x000000ffff047224 */ /* 0x000fd400078e000e */
[----:B------:R-:W-:Y:S05]  /*1a230*/  WARPSYNC.COLLECTIVE R15, `(.L_x_6121) ;  /* 0x000000000f087348 */ /* 0x000fea0003c00000 */
[----:B------:R0:W1:Y:S02]  /*1a240*/  SHFL.IDX P6, R14, R13, R12, R11 ;  /* 0x0000000c0d0e7389 */ /* 0x00006400000c000b */
[----:B01----:R-:W-:Y:S01]  /*1a250*/  ENDCOLLECTIVE ;  /* 0x000000000000791b */ /* 0x003fe20003800000 */
.L_x_6121:
        /* <DEDUP_REMOVED lines=18> */
.L_x_6122:
[----:B------:R-:W-:-:S05]  /*1a380*/  VIADD R4, R17, 0x40 ;  /* 0x0000004011047836 */ /* 0x000fca0000000000 */
[----:B------:R-:W-:Y:S01]  /*1a390*/  ISETP.GE.AND P3, PT, R4, R2, PT ;  /* 0x000000020400720c */ /* 0x000fe20003f66270 */
[----:B------:R-:W-:Y:S02]  /*1a3a0*/  IMAD.MOV.U32 R13, RZ, RZ, R3 ;  /* 0x000000ffff0d7224 */ /* 0x000fe400078e0003 */
[----:B------:R-:W-:-:S10]  /*1a3b0*/  IMAD.MOV.U32 R4, RZ, RZ, R14 ;  /* 0x000000ffff047224 */ /* 0x000fd400078e000e */
[----:B------:R-:W-:Y:S05]  /*1a3c0*/  WARPSYNC.COLLECTIVE R15, `(.L_x_6123) ;  /* 0x000000000f087348 */ /* 0x000fea0003c00000 */
[----:B------:R0:W1:Y:S02]  /*1a3d0*/  SHFL.IDX P6, R14, R13, R12, R11 ;  /* 0x0000000c0d0e7389 */ /* 0x00006400000c000b */
[----:B01----:R-:W-:Y:S01]  /*1a3e0*/  ENDCOLLECTIVE ;  /* 0x000000000000791b */ /* 0x003fe20003800000 */
.L_x_6123:
        /* <DEDUP_REMOVED lines=18> */
.L_x_6124:
[----:B------:R-:W-:-:S05]  /*1a510*/  VIADD R4, R17, 0x50 ;  /* 0x0000005011047836 */ /* 0x000fca0000000000 */
[----:B------:R-:W-:Y:S01]  /*1a520*/  ISETP.GE.AND P3, PT, R4, R2, PT ;  /* 0x000000020400720c */ /* 0x000fe20003f66270 */
[----:B------:R-:W-:Y:S02]  /*1a530*/  IMAD.MOV.U32 R13, RZ, RZ, R3 ;  /* 0x000000ffff0d7224 */ /* 0x000fe400078e0003 */
[----:B------:R-:W-:-:S10]  /*1a540*/  IMAD.MOV.U32 R4, RZ, RZ, R14 ;  /* 0x000000ffff047224 */ /* 0x000fd400078e000e */
[----:B------:R-:W-:Y:S05]  /*1a550*/  WARPSYNC.COLLECTIVE R15, `(.L_x_6125) ;  /* 0x000000000f087348 */ /* 0x000fea0003c00000 */
[----:B------:R0:W1:Y:S02]  /*1a560*/  SHFL.IDX P6, R14, R13, R12, R11 ;  /* 0x0000000c0d0e7389 */ /* 0x00006400000c000b */
[----:B01----:R-:W-:Y:S01]  /*1a570*/  ENDCOLLECTIVE ;  /* 0x000000000000791b */ /* 0x003fe20003800000 */
.L_x_6125:
[----:B------:R-:W-:Y:S01]  /*1a580*/  ULDC.64 UR4, c[0x0][0x208] ;  /* 0x0000820000047ab9 */ /* 0x000fe20000000a00 */
[----:B------:R-:W-:Y:S02]  /*1a590*/  IMAD.MOV.U32 R13, RZ, RZ, R0 ;  /* 0x000000ffff0d7224 */ /* 0x000fe400078e0000 */
[----:B------:R-:W-:Y:S02]  /*1a5a0*/  IMAD.MOV.U32 R12, RZ, RZ, 0x6 ;  /* 0x00000006ff0c7424 */ /* 0x000fe400078e00ff */
[----:B------:R-:W-:-:S05]  /*1a5b0*/  IMAD.MOV.U32 R5, RZ, RZ, R14 ;  /* 0x000000ffff057224 */ /* 0x000fca00078e000e */
[----:B------:R-:W-:-:S05]  /*1a5c0*/  @!P3 LEA R5, P4, R10, R5, 0x1 ;  /* 0x000000050a05b211 */ /* 0x000fca00078808ff */
[----:B------:R-:W-:Y:S01]  /*1a5d0*/  @!P3 IMAD.X R4, RZ, RZ, R4, P4 ;  /* 0x000000ffff04b224 */ /* 0x000fe200020e0604 */
[----:B------:R-:W-:-:S04]  /*1a5e0*/  ISETP.GE.AND P4, PT, R7, R2, PT ;  /* 0x000000020700720c */ /* 0x000fc80003f86270 */
        /* <DEDUP_REMOVED lines=12> */
.L_x_6126:
[----:B------:R-:W-:Y:S02]  /*1a6b0*/  IMAD.MOV.U32 R13, RZ, RZ, R3 ;  /* 0x000000ffff0d7224 */ /* 0x000fe400078e0003 */
[----:B------:R-:W-:-:S07]  /*1a6c0*/  IMAD.MOV.U32 R4, RZ, RZ, R14 ;  /* 0x000000ffff047224 */ /* 0x000fce00078e000e */
[----:B------:R-:W-:Y:S05]  /*1a6d0*/  WARPSYNC.COLLECTIVE R15, `(.L_x_6127) ;  /* 0x000000000f087348 */ /* 0x000fea0003c00000 */
[----:B------:R0:W1:Y:S02]  /*1a6e0*/  SHFL.IDX P6, R14, R13, R12, R11 ;  /* 0x0000000c0d0e7389 */ /* 0x00006400000c000b */
[----:B01----:R-:W-:Y:S01]  /*1a6f0*/  ENDCOLLECTIVE ;  /* 0x000000000000791b */ /* 0x003fe20003800000 */
.L_x_6127:
        /* <DEDUP_REMOVED lines=18> */
.L_x_6128:
[----:B------:R-:W-:Y:S02]  /*1a820*/  IMAD.MOV.U32 R13, RZ, RZ, R3 ;  /* 0x000000ffff0d7224 */ /* 0x000fe400078e0003 */
[----:B------:R-:W-:-:S07]  /*1a830*/  IMAD.MOV.U32 R0, RZ, RZ, R14 ;  /* 0x000000ffff007224 */ /* 0x000fce00078e000e */
[----:B------:R-:W-:Y:S05]  /*1a840*/  WARPSYNC.COLLECTIVE R15, `(.L_x_6129) ;  /* 0x000000000f087348 */ /* 0x000fea0003c00000 */
[----:B------:R0:W1:Y:S02]  /*1a850*/  SHFL.IDX P6, R14, R13, R12, R11 ;  /* 0x0000000c0d0e7389 */ /* 0x00006400000c000b */
[----:B01----:R-:W-:Y:S01]  /*1a860*/  ENDCOLLECTIVE ;  /* 0x000000000000791b */ /* 0x003fe20003800000 */
.L_x_6129:
[----:B------:R-:W-:Y:S01]  /*1a870*/  IMAD.MOV.U32 R3, RZ, RZ, R14 ;  /* 0x000000ffff037224 */ /* 0x000fe200078e000e */
[----:B------:R-:W-:Y:S06]  /*1a880*/  BRA `(.L_x_6130) ;  /* 0xffffffb000207947 */ /* 0x000fec000383ffff */
.L_x_6012:
[----:B0-----:R-:W2:Y:S02]  /*1a890*/  LDL R2, [R1+0x4] ;  /* 0x0000040001027983 */ /* 0x001ea40000100800 */
[----:B--2---:R0:W1:Y:S02]  /*1a8a0*/  SYNCS.PHASECHK.TRANS64.TRYWAIT P0, [R2+URZ+0x36820], R0 ;  /* 0x03682000020075a7 */ /* 0x004064000800017f */
[----:B-1----:R-:W-:Y:S05]  /*1a8b0*/  @!P0 NANOSLEEP.SYNCS 0x989680 ;  /* 0x009896800000895d */ /* 0x002fea0003900000 */
[----:B------:R-:W1:Y:S02]  /*1a8c0*/  @!P0 SYNCS.PHASECHK.TRANS64 P0, [R2+URZ+0x36820], R0 ;  /* 0x03682000020085a7 */ /* 0x000e64000800007f */
[----:B-1----:R-:W-:Y:S05]  /*1a8d0*/  @!P0 BRA `(.L_x_6012) ;  /* 0xfffffffc00ec8947 */ /* 0x002fea000383ffff */
[----:B------:R-:W-:Y:S05]  /*1a8e0*/  BRA `(.L_x_6131) ;  /* 0xffffffb0009c7947 */ /* 0x000fea000383ffff */
.L_x_6021:
[----:B-1----:R1:W2:Y:S02]  /*1a8f0*/  SYNCS.PHASECHK.TRANS64.TRYWAIT P0, [R2+URZ+0x36840], R0 ;  /* 0x03684000020075a7 */ /* 0x0022a4000800017f */
[----:B--2---:R-:W-:Y:S05]  /*1a900*/  @!P0 NANOSLEEP.SYNCS 0x989680 ;  /* 0x009896800000895d */ /* 0x004fea0003900000 */
[----:B------:R-:W2:Y:S02]  /*1a910*/  @!P0 SYNCS.PHASECHK.TRANS64 P0, [R2+URZ+0x36840], R0 ;  /* 0x03684000020085a7 */ /* 0x000ea4000800007f */
[----:B--2---:R-:W-:Y:S05]  /*1a920*/  @!P0 BRA `(.L_x_6021) ;  /* 0xfffffffc00f08947 */ /* 0x004fea000383ffff */
[----:B------:R-:W-:Y:S05]  /*1a930*/  BRA `(.L_x_6132) ;  /* 0xffffffb400647947 */ /* 0x000fea000383ffff */
.L_x_6028:
[----:B0-----:R0:W1:Y:S02]  /*1a940*/  SYNCS.PHASECHK.TRANS64.TRYWAIT P0, [R2+URZ+0x60], R0 ;  /* 0x00006000020075a7 */ /* 0x001064000800017f */
[----:B-1----:R-:W-:Y:S05]  /*1a950*/  @!P0 NANOSLEEP.SYNCS 0x989680 ;  /* 0x009896800000895d */ /* 0x002fea0003900000 */
[----:B------:R-:W1:Y:S02]  /*1a960*/  @!P0 SYNCS.PHASECHK.TRANS64 P0, [R2+URZ+0x60], R0 ;  /* 0x00006000020085a7 */ /* 0x000e64000800007f */
[----:B-1----:R-:W-:Y:S05]  /*1a970*/  @!P0 BRA `(.L_x_6028) ;  /* 0xfffffffc00f08947 */ /* 0x002fea000383ffff */
[----:B------:R-:W-:Y:S05]  /*1a980*/  BRA `(.L_x_6133) ;  /* 0xffffffb800807947 */ /* 0x000fea000383ffff */
.L_x_6038:
[----:B---3--:R3:W4:Y:S02]  /*1a990*/  SYNCS.PHASECHK.TRANS64.TRYWAIT P0, [R3+URZ+0x36840], R2 ;  /* 0x03684002030075a7 */ /* 0x008724000800017f */
[----:B----4-:R-:W-:Y:S05]  /*1a9a0*/  @!P0 NANOSLEEP.SYNCS 0x989680 ;  /* 0x009896800000895d */ /* 0x010fea0003900000 */
[----:B------:R-:W4:Y:S02]  /*1a9b0*/  @!P0 SYNCS.PHASECHK.TRANS64 P0, [R3+URZ+0x36840], R2 ;  /* 0x03684002030085a7 */ /* 0x000f24000800007f */
[----:B----4-:R-:W-:Y:S05]  /*1a9c0*/  @!P0 BRA `(.L_x_6038) ;  /* 0xfffffffc00f08947 */ /* 0x010fea000383ffff */
[----:B------:R-:W-:Y:S05]  /*1a9d0*/  BRA `(.L_x_6134) ;  /* 0xffffffc000687947 */ /* 0x000fea000383ffff */
.L_x_6045:
[----:B--2---:R2:W3:Y:S02]  /*1a9e0*/  SYNCS.PHASECHK.TRANS64.TRYWAIT P0, [R2+URZ+0x60], R3 ;  /* 0x00006003020075a7 */ /* 0x0044e4000800017f */
[----:B---3--:R-:W-:Y:S05]  /*1a9f0*/  @!P0 NANOSLEEP.SYNCS 0x989680 ;  /* 0x009896800000895d */ /* 0x008fea0003900000 */
[----:B------:R-:W3:Y:S02]  /*1aa00*/  @!P0 SYNCS.PHASECHK.TRANS64 P0, [R2+URZ+0x60], R3 ;  /* 0x00006003020085a7 */ /* 0x000ee4000800007f */
[----:B---3--:R-:W-:Y:S05]  /*1aa10*/  @!P0 BRA `(.L_x_6045) ;  /* 0xfffffffc00f08947 */ /* 0x008fea000383ffff */
[----:B------:R-:W-:Y:S05]  /*1aa20*/  BRA `(.L_x_6135) ;  /* 0xffffffc400847947 */ /* 0x000fea000383ffff */
.L_x_6055:
[----:B----4-:R4:W0:Y:S02]  /*1aa30*/  SYNCS.PHASECHK.TRANS64.TRYWAIT P0, [R2+URZ+0x36840], R3 ;  /* 0x03684003020075a7 */ /* 0x010824000800017f */
[----:B0-----:R-:W-:Y:S05]  /*1aa40*/  @!P0 NANOSLEEP.SYNCS 0x989680 ;  /* 0x009896800000895d */ /* 0x001fea0003900000 */
[----:B------:R-:W0:Y:S02]  /*1aa50*/  @!P0 SYNCS.PHASECHK.TRANS64 P0, [R2+URZ+0x36840], R3 ;  /* 0x03684003020085a7 */ /* 0x000e24000800007f */
[----:B0-----:R-:W-:Y:S05]  /*1aa60*/  @!P0 BRA `(.L_x_6055) ;  /* 0xfffffffc00f08947 */ /* 0x001fea000383ffff */
[----:B------:R-:W-:Y:S05]  /*1aa70*/  BRA `(.L_x_6136) ;  /* 0xffffffcc003c7947 */ /* 0x000fea000383ffff */
.L_x_6062:
[----:B--2---:R2:W3:Y:S02]  /*1aa80*/  SYNCS.PHASECHK.TRANS64.TRYWAIT P0, [R2+URZ+0x60], R5 ;  /* 0x00006005020075a7 */ /* 0x0044e4000800017f */
[----:B---3--:R-:W-:Y:S05]  /*1aa90*/  @!P0 NANOSLEEP.SYNCS 0x989680 ;  /* 0x009896800000895d */ /* 0x008fea0003900000 */
[----:B------:R-:W3:Y:S02]  /*1aaa0*/  @!P0 SYNCS.PHASECHK.TRANS64 P0, [R2+URZ+0x60], R5 ;  /* 0x00006005020085a7 */ /* 0x000ee4000800007f */
[----:B---3--:R-:W-:Y:S05]  /*1aab0*/  @!P0 BRA `(.L_x_6062) ;  /* 0xfffffffc00f08947 */ /* 0x008fea000383ffff */
[----:B------:R-:W-:Y:S05]  /*1aac0*/  BRA `(.L_x_6137) ;  /* 0xffffffd000587947 */ /* 0x000fea000383ffff */
.L_x_6074:
[----:B0-----:R0:W2:Y:S02]  /*1aad0*/  SYNCS.PHASECHK.TRANS64.TRYWAIT P0, [R0+URZ+0x36860], R2 ;  /* 0x03686002000075a7 */ /* 0x0010a4000800017f */
[----:B--2---:R-:W-:Y:S05]  /*1aae0*/  @!P0 NANOSLEEP.SYNCS 0x989680 ;  /* 0x009896800000895d */ /* 0x004fea0003900000 */
[----:B------:R-:W2:Y:S02]  /*1aaf0*/  @!P0 SYNCS.PHASECHK.TRANS64 P0, [R0+URZ+0x36860], R2 ;  /* 0x03686002000085a7 */ /* 0x000ea4000800007f */
[----:B--2---:R-:W-:Y:S05]  /*1ab00*/  @!P0 BRA `(.L_x_6074) ;  /* 0xfffffffc00f08947 */ /* 0x004fea000383ffff */
[----:B------:R-:W-:Y:S05]  /*1ab10*/  BRA `(.L_x_6138) ;  /* 0xffffffd400f47947 */ /* 0x000fea000383ffff */
.L_x_6082:
[----:B------:R-:W-:Y:S01]  /*1ab20*/  BSSY B0, `(.L_x_6139) ;  /* 0x0000008000007945 */ /* 0x000fe20003800000 */
[----:B------:R-:W-:Y:S02]  /*1ab30*/  IMAD.MOV.U32 R13, RZ, RZ, R16 ;  /* 0x000000ffff0d7224 */ /* 0x000fe400078e0010 */
[----:B------:R-:W-:Y:S02]  /*1ab40*/  IMAD.MOV.U32 R12, RZ, RZ, RZ ;  /* 0x000000ffff0c7224 */ /* 0x000fe400078e00ff */
[----:B------:R-:W-:Y:S02]  /*1ab50*/  IMAD.MOV.U32 R11, RZ, RZ, 0x1f ;  /* 0x0000001fff0b7424 */ /* 0x000fe400078e00ff */
[----:B------:R-:W-:-:S07]  /*1ab60*/  IMAD.MOV.U32 R15, RZ, RZ, -0x1 ;  /* 0xffffffffff0f7424 */ /* 0x000fce00078e00ff */
[----:B-1--45:R-:W-:Y:S05]  /*1ab70*/  WARPSYNC.COLLECTIVE R15, `(.L_x_6140) ;  /* 0x000000000f087348 */ /* 0x032fea0003c00000 */
[----:B------:R0:W2:Y:S02]  /*1ab80*/  SHFL.IDX P6, R14, R13, R12, R11 ;  /* 0x0000000c0d0e7389 */ /* 0x0000a400000c000b */
[----:B012-45:R-:W-:Y:S01]  /*1ab90*/  ENDCOLLECTIVE ;  /* 0x000000000000791b */ /* 0x037fe20003800000 */
.L_x_6140:
[----:B------:R-:W-:Y:S05]  /*1aba0*/  BSYNC B0 ;  /* 0x0000000000007941 */ /* 0x000fea0003800000 */
.L_x_6139:
        /* <DEDUP_REMOVED lines=9> */
.L_x_6141:
        /* <DEDUP_REMOVED lines=19> */
.L_x_6142:
[----:B------:R-:W-:Y:S01]  /*1ad70*/  IMAD.MOV.U32 R12, RZ, RZ, 0x2 ;  /* 0x00000002ff0c7424 */ /* 0x000fe200078e00ff */
[----:B------:R-:W-:-:S05]  /*1ad80*/  SEL R7, R14, RZ, P1 ;  /* 0x000000ff0e077207 */ /* 0x000fca0000800000 */
[----:B------:R-:W-:-:S04]  /*1ad90*/  IMAD.IADD R3, R2, 0x1, R7 ;  /* 0x0000000102037824 */ /* 0x000fc800078e0207 */
[----:B------:R-:W-:-:S07]  /*1ada0*/  IMAD.MOV.U32 R13, RZ, RZ, R3 ;  /* 0x000000ffff0d7224 */ /* 0x000fce00078e0003 */
[----:B------:R-:W-:Y:S05]  /*1adb0*/  WARPSYNC.COLLECTIVE R15, `(.L_x_6143) ;  /* 0x000000000f087348 */ /* 0x000fea0003c00000 */
[----:B------:R0:W1:Y:S02]  /*1adc0*/  SHFL.UP P6, R14, R13, R12, R11 ;  /* 0x0400000c0d0e7389 */ /* 0x00006400000c000b */
[----:B01----:R-:W-:Y:S01]  /*1add0*/  ENDCOLLECTIVE ;  /* 0x000000000000791b */ /* 0x003fe20003800000 */
.L_x_6143:
        /* <DEDUP_REMOVED lines=8> */
.L_x_6144:
        /* <DEDUP_REMOVED lines=8> */
.L_x_6145:
        /* <DEDUP_REMOVED lines=8> */
.L_x_6146:
        /* <DEDUP_REMOVED lines=9> */
.L_x_6147:
[----:B------:R-:W-:Y:S01]  /*1aff0*/  IMAD.MOV.U32 R16, RZ, RZ, R14 ;  /* 0x000000ffff107224 */ /* 0x000fe200078e000e */
[----:B------:R-:W-:Y:S06]  /*1b000*/  BRA `(.L_x_6148) ;  /* 0xffffffd800bc7947 */ /* 0x000fec000383ffff */
.L_x_6087:
[----:B------:R-:W-:Y:S01]  /*1b010*/  BSSY B0, `(.L_x_6149) ;  /* 0x0000008000007945 */ /* 0x000fe20003800000 */
[----:B-----5:R-:W-:Y:S02]  /*1b020*/  IMAD.MOV.U32 R13, RZ, RZ, R2 ;  /* 0x000000ffff0d7224 */ /* 0x020fe400078e0002 */
[----:B------:R-:W-:Y:S02]  /*1b030*/  IMAD.MOV.U32 R12, RZ, RZ, 0x1 ;  /* 0x00000001ff0c7424 */ /* 0x000fe400078e00ff */
[----:B------:R-:W-:Y:S02]  /*1b040*/  IMAD.MOV.U32 R11, RZ, RZ, RZ ;  /* 0x000000ffff0b7224 */ /* 0x000fe400078e00ff */
[----:B------:R-:W-:-:S07]  /*1b050*/  IMAD.MOV.U32 R15, RZ, RZ, -0x1 ;  /* 0xffffffffff0f7424 */ /* 0x000fce00078e00ff */
[----:B01--4-:R-:W-:Y:S05]  /*1b060*/  WARPSYNC.COLLECTIVE R15, `(.L_x_6150) ;  /* 0x000000000f087348 */ /* 0x013fea0003c00000 */
[----:B------:R2:W3:Y:S02]  /*1b070*/  SHFL.UP P6, R14, R13, R12, R11 ;  /* 0x0400000c0d0e7389 */ /* 0x0004e400000c000b */
[----:B01234-:R-:W-:Y:S01]  /*1b080*/  ENDCOLLECTIVE ;  /* 0x000000000000791b */ /* 0x01ffe20003800000 */
.L_x_6150:
[----:B------:R-:W-:Y:S05]  /*1b090*/  BSYNC B0 ;  /* 0x0000000000007941 */ /* 0x000fea0003800000 */
.L_x_6149:
        /* <DEDUP_REMOVED lines=9> */
.L_x_6151:
[----:B------:R-:W-:Y:S01]  /*1b130*/  IMAD.MOV.U32 R12, RZ, RZ, 0x4 ;  /* 0x00000004ff0c7424 */ /* 0x000fe200078e00ff */
[----:B------:R-:W-:-:S05]  /*1b140*/  SEL R14, R14, RZ, P2 ;  /* 0x000000ff0e0e7207 */ /* 0x000fca0001000000 */
[----:B------:R-:W-:-:S04]  /*1b150*/  IMAD.IADD R3, R3, 0x1, R14 ;  /* 0x0000000103037824 */ /* 0x000fc800078e020e */
[----:B------:R-:W-:-:S07]  /*1b160*/  IMAD.MOV.U32 R13, RZ, RZ, R3 ;  /* 0x000000ffff0d7224 */ /* 0x000fce00078e0003 */
[----:B------:R-:W-:Y:S05]  /*1b170*/  WARPSYNC.COLLECTIVE R15, `(.L_x_6152) ;  /* 0x000000000f087348 */ /* 0x000fea0003c00000 */
[----:B------:R0:W1:Y:S02]  /*1b180*/  SHFL.UP P6, R14, R13, R12, R11 ;  /* 0x0400000c0d0e7389 */ /* 0x00006400000c000b */
[----:B01----:R-:W-:Y:S01]  /*1b190*/  ENDCOLLECTIVE ;  /* 0x000000000000791b */ /* 0x003fe20003800000 */
.L_x_6152:
[----:B------:R-:W-:Y:S01]  /*1b1a0*/  IMAD.MOV.U32 R12, RZ, RZ, 0x8 ;  /* 0x00000008ff0c7424 */ /* 0x000fe200078e00ff */
[----:B------:R-:W-:-:S05]  /*1b1b0*/  SEL R14, R14, RZ, P3 ;  /* 0x000000ff0e0e7207 */ /* 0x000fca0001800000 */
[----:B------:R-:W-:-:S04]  /*1b1c0*/  IMAD.IADD R3, R3, 0x1, R14 ;  /* 0x0000000103037824 */ /* 0x000fc800078e020e */
[----:B------:R-:W-:-:S07]  /*1b1d0*/  IMAD.MOV.U32 R13, RZ, RZ, R3 ;  /* 0x000000ffff0d7224 */ /* 0x000fce00078e0003 */
[----:B------:R-:W-:Y:S05]  /*1b1e0*/  WARPSYNC.COLLECTIVE R15, `(.L_x_6153) ;  /* 0x000000000f087348 */ /* 0x000fea0003c00000 */
[----:B------:R0:W1:Y:S02]  /*1b1f0*/  SHFL.UP P6, R14, R13, R12, R11 ;  /* 0x0400000c0d0e7389 */ /* 0x00006400000c000b */
[----:B01----:R-:W-:Y:S01]  /*1b200*/  ENDCOLLECTIVE ;  /* 0x000000000000791b */ /* 0x003fe20003800000 */
.L_x_6153:
[----:B------:R-:W-:Y:S01]  /*1b210*/  IMAD.MOV.U32 R12, RZ, RZ, 0x10 ;  /* 0x00000010ff0c7424 */ /* 0x000fe200078e00ff */
[----:B------:R-:W-:-:S05]  /*1b220*/  SEL R14, R14, RZ, P4 ;  /* 0x000000ff0e0e7207 */ /* 0x000fca0002000000 */
[----:B------:R-:W-:-:S04]  /*1b230*/  IMAD.IADD R3, R3, 0x1, R14 ;  /* 0x0000000103037824 */ /* 0x000fc800078e020e */
[----:B------:R-:W-:-:S07]  /*1b240*/  IMAD.MOV.U32 R13, RZ, RZ, R3 ;  /* 0x000000ffff0d7224 */ /* 0x000fce00078e0003 */
[----:B------:R-:W-:Y:S05]  /*1b250*/  WARPSYNC.COLLECTIVE R15, `(.L_x_6154) ;  /* 0x000000000f087348 */ /* 0x000fea0003c00000 */
[----:B------:R0:W1:Y:S02]  /*1b260*/  SHFL.UP P6, R14, R13, R12, R11 ;  /* 0x0400000c0d0e7389 */ /* 0x00006400000c000b */
[----:B01----:R-:W-:Y:S01]  /*1b270*/  ENDCOLLECTIVE ;  /* 0x000000000000791b */ /* 0x003fe20003800000 */
.L_x_6154:
        /* <DEDUP_REMOVED lines=8> */
.L_x_6155:
[----:B------:R-:W-:Y:S01]  /*1b300*/  IMAD.MOV.U32 R16, RZ, RZ, R14 ;  /* 0x000000ffff107224 */ /* 0x000fe200078e000e */
[----:B------:R-:W-:Y:S06]  /*1b310*/  BRA `(.L_x_6156) ;  /* 0xffffffd800987947 */ /* 0x000fec000383ffff */
.L_x_6089:
[----:B------:R-:W-:Y:S01]  /*1b320*/  BSSY B0, `(.L_x_6157) ;  /* 0x0000006000007945 */ /* 0x000fe20003800000 */
[----:B------:R-:W-:Y:S01]  /*1b330*/  PLOP3.LUT P6, PT, P6, PT, PT, 0x8, 0x0 ;  /* 0x000000000000781c */ /* 0x000fe200037ce170 */
[----:B------:R-:W-:-:S12]  /*1b340*/  IMAD.MOV.U32 R15, RZ, RZ, -0x1 ;  /* 0xffffffffff0f7424 */ /* 0x000fd800078e00ff */
[----:B01--45:R-:W-:Y:S05]  /*1b350*/  WARPSYNC.COLLECTIVE R15, `(.L_x_6158) ;  /* 0x000000000f087348 */ /* 0x033fea0003c00000 */
[----:B------:R-:W-:Y:S01]  /*1b360*/  VOTE.ANY R14, PT, P6 ;  /* 0x00000000000e7806 */ /* 0x000fe200030e0100 */
[----:B01--45:R-:W-:Y:S06]  /*1b370*/  ENDCOLLECTIVE ;  /* 0x000000000000791b */ /* 0x033fec0003800000 */
.L_x_6158:
[----:B------:R-:W-:Y:S05]  /*1b380*/  BSYNC B0 ;  /* 0x0000000000007941 */ /* 0x000fea0003800000 */
.L_x_6157:
        /* <DEDUP_REMOVED lines=9> */
.L_x_6159:
[----:B------:R-:W-:Y:S01]  /*1b420*/  IMAD.MOV.U32 R17, RZ, RZ, R14 ;  /* 0x000000ffff117224 */ /* 0x000fe200078e000e */
[----:B------:R-:W-:Y:S06]  /*1b430*/  BRA `(.L_x_6160) ;  /* 0xffffffd800887947 */ /* 0x000fec000383ffff */
.L_x_6091:
[----:B------:R-:W-:Y:S01]  /*1b440*/  BSSY B0, `(.L_x_6161) ;  /* 0x0000007000007945 */ /* 0x000fe20003800000 */
[----:B------:R-:W-:Y:S02]  /*1b450*/  IMAD.MOV.U32 R13, RZ, RZ, R3 ;  /* 0x000000ffff0d7224 */ /* 0x000fe400078e0003 */
[----:B------:R-:W-:Y:S02]  /*1b460*/  IMAD.MOV.U32 R11, RZ, RZ, 0x1f ;  /* 0x0000001fff0b7424 */ /* 0x000fe400078e00ff */
[----:B------:R-:W-:-:S07]  /*1b470*/  IMAD.MOV.U32 R15, RZ, RZ, -0x1 ;  /* 0xffffffffff0f7424 */ /* 0x000fce00078e00ff */
[----:B012345:R-:W-:Y:S05]  /*1b480*/  WARPSYNC.COLLECTIVE R15, `(.L_x_6162) ;  /* 0x000000000f087348 */ /* 0x03ffea0003c00000 */
[----:B------:R0:W0:Y:S02]  /*1b490*/  SHFL.IDX P6, R14, R13, R12, R11 ;  /* 0x0000000c0d0e7389 */ /* 0x00002400000c000b */
[----:B012345:R-:W-:Y:S01]  /*1b4a0*/  ENDCOLLECTIVE ;  /* 0x000000000000791b */ /* 0x03ffe20003800000 */
.L_x_6162:
[----:B------:R-:W-:Y:S05]  /*1b4b0*/  BSYNC B0 ;  /* 0x0000000000007941 */ /* 0x000fea0003800000 */
.L_x_6161:
[----:B------:R-:W-:Y:S01]  /*1b4c0*/  IMAD.MOV.U32 R3, RZ, RZ, R14 ;  /* 0x000000ffff037224 */ /* 0x000fe200078e000e */
[----:B------:R-:W-:Y:S06]  /*1b4d0*/  BRA `(.L_x_6163) ;  /* 0xffffffd8007c7947 */ /* 0x000fec000383ffff */
.L_x_6095:
[----:B0-----:R0:W2:Y:S02]  /*1b4e0*/  SYNCS.PHASECHK.TRANS64.TRYWAIT P0, [R0+URZ+0x36820], R3 ;  /* 0x03682003000075a7 */ /* 0x0010a4000800017f */
[----:B--2---:R-:W-:Y:S05]  /*1b4f0*/  @!P0 NANOSLEEP.SYNCS 0x989680 ;  /* 0x009896800000895d */ /* 0x004fea0003900000 */
[----:B------:R-:W2:Y:S02]  /*1b500*/  @!P0 SYNCS.PHASECHK.TRANS64 P0, [R0+URZ+0x36820], R3 ;  /* 0x03682003000085a7 */ /* 0x000ea4000800007f */
[----:B--2---:R-:W-:Y:S05]  /*1b510*/  @!P0 BRA `(.L_x_6095) ;  /* 0xfffffffc00f08947 */ /* 0x004fea000383ffff */
[----:B------:R-:W-:Y:S05]  /*1b520*/  BRA `(.L_x_6164) ;  /* 0xffffffe000047947 */ /* 0x000fea000383ffff */
.L_x_6096:
        /* <DEDUP_REMOVED lines=11> */
.L_x_6166:
[----:B------:R-:W-:Y:S05]  /*1b5e0*/  BSYNC B0 ;  /* 0x0000000000007941 */ /* 0x000fea0003800000 */
.L_x_6165:
[----:B------:R-:W-:Y:S05]  /*1b5f0*/  BRA `(.L_x_6167) ;  /* 0xffffffdc00ec7947 */ /* 0x000fea000383ffff */
.L_x_6099:
[----:B------:R-:W-:Y:S01]  /*1b600*/  BSSY B1, `(.L_x_6168) ;  /* 0x0000006000017945 */ /* 0x000fe20003800000 */
[----:B------:R-:W-:-:S07]  /*1b610*/  IMAD.MOV.U32 R15, RZ, RZ, -0x1 ;  /* 0xffffffffff0f7424 */ /* 0x000fce00078e00ff */
[----:B012-45:R-:W-:Y:S05]  /*1b620*/  WARPSYNC.COLLECTIVE R15, `(.L_x_6169) ;  /* 0x000000000f0c7348 */ /* 0x037fea0003c00000 */
[----:B------:R-:W-:Y:S02]  /*1b630*/  ELECT P6, UR62, PT ;  /* 0x00000000003e782f */ /* 0x000fe400038c0000 */
[----:B------:R-:W-:Y:S01]  /*1b640*/  MOV R14, UR62 ;  /* 0x0000003e000e7c02 */ /* 0x000fe20008000f00 */
[----:B012-45:R-:W-:Y:S10]  /*1b650*/  ENDCOLLECTIVE ;  /* 0x000000000000791b */ /* 0x037ff40003800000 */
.L_x_6169:
[----:B------:R-:W-:Y:S05]  /*1b660*/  BSYNC B1 ;  /* 0x0000000000017941 */ /* 0x000fea0003800000 */
.L_x_6168:
[----:B------:R-:W-:Y:S05]  /*1b670*/  BRA `(.L_x_6170) ;  /* 0xffffffdc00e47947 */ /* 0x000fea000383ffff */
.L_x_6101:
[----:B0-----:R0:W2:Y:S02]  /*1b680*/  SYNCS.PHASECHK.TRANS64.TRYWAIT P0, [R6+URZ], R5 ;  /* 0x00000005060075a7 */ /* 0x0010a4000800017f */
[----:B--2---:R-:W-:Y:S05]  /*1b690*/  @!P0 NANOSLEEP.SYNCS 0x989680 ;  /* 0x009896800000895d */ /* 0x004fea0003900000 */
[----:B------:R-:W2:Y:S02]  /*1b6a0*/  @!P0 SYNCS.PHASECHK.TRANS64 P0, [R6+URZ], R5 ;  /* 0x00000005060085a7 */ /* 0x000ea4000800007f */
[----:B--2---:R-:W-:Y:S05]  /*1b6b0*/  @!P0 BRA `(.L_x_6101) ;  /* 0xfffffffc00f08947 */ /* 0x004fea000383ffff */
[----:B------:R-:W-:Y:S05]  /*1b6c0*/  BRA `(.L_x_6171) ;  /* 0xffffffe000287947 */ /* 0x000fea000383ffff */
.L_x_6102:
[----:B--2---:R2:W3:Y:S02]  /*1b6d0*/  SYNCS.PHASECHK.TRANS64.TRYWAIT P0, [R7+URZ], R2 ;  /* 0x00000002070075a7 */ /* 0x0044e4000800017f */
[----:B---3--:R-:W-:Y:S05]  /*1b6e0*/  @!P0 NANOSLEEP.SYNCS 0x989680 ;  /* 0x009896800000895d */ /* 0x008fea0003900000 */
[----:B------:R-:W3:Y:S02]  /*1b6f0*/  @!P0 SYNCS.PHASECHK.TRANS64 P0, [R7+URZ], R2 ;  /* 0x00000002070085a7 */ /* 0x000ee4000800007f */
[----:B---3--:R-:W-:Y:S05]  /*1b700*/  @!P0 BRA `(.L_x_6102) ;  /* 0xfffffffc00f08947 */ /* 0x008fea000383ffff */
[----:B------:R-:W-:Y:S05]  /*1b710*/  BRA `(.L_x_6172) ;  /* 0xffffffe0001c7947 */ /* 0x000fea000383ffff */
.L_x_6104:
[----:B---3--:R3:W4:Y:S02]  /*1b720*/  SYNCS.PHASECHK.TRANS64.TRYWAIT P0, [R4+URZ], R5 ;  /* 0x00000005040075a7 */ /* 0x008724000800017f */
[----:B----4-:R-:W-:Y:S05]  /*1b730*/  @!P0 NANOSLEEP.SYNCS 0x989680 ;  /* 0x009896800000895d */ /* 0x010fea0003900000 */
[----:B------:R-:W4:Y:S02]  /*1b740*/  @!P0 SYNCS.PHASECHK.TRANS64 P0, [R4+URZ], R5 ;  /* 0x00000005040085a7 */ /* 0x000f24000800007f */
[----:B----4-:R-:W-:Y:S05]  /*1b750*/  @!P0 BRA `(.L_x_6104) ;  /* 0xfffffffc00f08947 */ /* 0x010fea000383ffff */
[----:B------:R-:W-:Y:S05]  /*1b760*/  BRA `(.L_x_6173) ;  /* 0xffffffe000247947 */ /* 0x000fea000383ffff */
.L_x_6174:
        /* <DEDUP_REMOVED lines=9> */
.L_x_15311:


//--------------------- .text._ZN7cutlass13device_kernelIN5flash11enable_sm90INS1_16FlashAttnFwdSm90INS1_25CollectiveMainloopFwdSm90ILi2EN4cute5tupleIJNS5_1CILi1EEES8_S8_EEENS6_IJNS7_ILi128EEENS7_ILi112EEENS7_ILi192EEEEEELi192ENS_6half_tEfNS_4arch4Sm90ELb1ELb0ELb1ELb1ELb0ELb1ELb0ELb1ELb1ELb1ELb0ELb0EEENS1_21CollectiveEpilogueFwdINS6_IJSA_SC_SB_EEES9_SE_SG_Li256ELb1ELb1ELb0ELb0EEENS1_36VarlenDynamicPersistentTileSchedulerILi128ELi112ELi256ELi128ELb0ELb1ELb1ELb1ELb1ELb1EEEEEEEEEvNT_6ParamsE --------------------------
	.section	.text._ZN7cutlass13device_kernelIN5flash11enable_sm90INS1_16FlashAttnFwdSm90INS1_25CollectiveMainloopFwdSm90ILi2EN4cute5tupleIJNS5_1CILi1EEES8_S8_EEENS6_IJNS7_ILi128EEENS7_ILi112EEENS7_ILi192EEEEEELi192ENS_6half_tEfNS_4arch4Sm90ELb1ELb0ELb1ELb1ELb0ELb1ELb0ELb1ELb1ELb1ELb0ELb0EEENS1_21CollectiveEpilogueFwdINS6_IJSA_SC_SB_EEES9_SE_SG_Li256ELb1ELb1ELb0ELb0EEENS1_36VarlenDynamicPersistentTileSchedulerILi128ELi112ELi256ELi128ELb0ELb1ELb1ELb1ELb1ELb1EEEEEEEEEvNT_6ParamsE,"ax",@progbits
	.align	128
.text._ZN7cutlass13device_kernelIN5flash11enable_sm90INS1_16FlashAttnFwdSm90INS1_25CollectiveMainloopFwdSm90ILi2EN4cute5tupleIJNS5_1CILi1EEES8_S8_EEENS6_IJNS7_ILi128EEENS7_ILi112EEENS7_ILi192EEEEEELi192ENS_6half_tEfNS_4arch4Sm90ELb1ELb0ELb1ELb1ELb0ELb1ELb0ELb1ELb1ELb1ELb0ELb0EEENS1_21CollectiveEpilogueFwdINS6_IJSA_SC_SB_EEES9_SE_SG_Li256ELb1ELb1ELb0ELb0EEENS1_36VarlenDynamicPersistentTileSchedulerILi128ELi112ELi256ELi128ELb0ELb1ELb1ELb1ELb1ELb1EEEEEEEEEvNT_6ParamsE:
        .type           _ZN7cutlass13device_kernelIN5flash11enable_sm90INS1_16FlashAttnFwdSm90INS1_25CollectiveMainloopFwdSm90ILi2EN4cute5tupleIJNS5_1CILi1EEES8_S8_EEENS6_IJNS7_ILi128EEENS7_ILi112EEENS7_ILi192EEEEEELi192ENS_6half_tEfNS_4arch4Sm90ELb1ELb0ELb1ELb1ELb0ELb1ELb0ELb1ELb1ELb1ELb0ELb0EEENS1_21CollectiveEpilogueFwdINS6_IJSA_SC_SB_EEES9_SE_SG_Li256ELb1ELb1ELb0ELb0EEENS1_36VarlenDynamicPersistentTileSchedulerILi128ELi112ELi256ELi128ELb0ELb1ELb1ELb1ELb1ELb1EEEEEEEEEvNT_6ParamsE,@function
        .size           _ZN7cutlass13device_kernelIN5flash11enable_sm90INS1_16FlashAttnFwdSm90INS1_25CollectiveMainloopFwdSm90ILi2EN4cute5tupleIJNS5_1CILi1EEES8_S8_EEENS6_IJNS7_ILi128EEENS7_ILi112EEENS7_ILi192EEEEEELi192ENS_6half_tEfNS_4arch4Sm90ELb1ELb0ELb1ELb1ELb0ELb1ELb0ELb1ELb1ELb1ELb0ELb0EEENS1_21CollectiveEpilogueFwdINS6_IJSA_SC_SB_EEES9_SE_SG_Li256ELb1ELb1ELb0ELb0EEENS1_36VarlenDynamicPersistentTileSchedulerILi128ELi112ELi256ELi128ELb0ELb1ELb1ELb1ELb1ELb1EEEEEEEEEvNT_6ParamsE,(.L_x_15312 - _ZN7cutlass13device_kernelIN5flash11enable_sm90INS1_16FlashAttnFwdSm90INS1_25CollectiveMainloopFwdSm90ILi2EN4cute5tupleIJNS5_1CILi1EEES8_S8_EEENS6_IJNS7_ILi128EEENS7_ILi112EEENS7_ILi192EEEEEELi192ENS_6half_tEfNS_4arch4Sm90ELb1ELb0ELb1ELb1ELb0ELb1ELb0ELb1ELb1ELb1ELb0ELb0EEENS1_21CollectiveEpilogueFwdINS6_IJSA_SC_SB_EEES9_SE_SG_Li256ELb1ELb1ELb0ELb0EEENS1_36VarlenDynamicPersistentTileSchedulerILi128ELi112ELi256ELi128ELb0ELb1ELb1ELb1ELb1ELb1EEEEEEEEEvNT_6ParamsE)
        .other          _ZN7cutlass13device_kernelIN5flash11enable_sm90INS1_16FlashAttnFwdSm90INS1_25CollectiveMainloopFwdSm90ILi2EN4cute5tupleIJNS5_1CILi1EEES8_S8_EEENS6_IJNS7_ILi128EEENS7_ILi112EEENS7_ILi192EEEEEELi192ENS_6half_tEfNS_4arch4Sm90ELb1ELb0ELb1ELb1ELb0ELb1ELb0ELb1ELb1ELb1ELb0ELb0EEENS1_21CollectiveEpilogueFwdINS6_IJSA_SC_SB_EEES9_SE_SG_Li256ELb1ELb1ELb0ELb0EEENS1_36VarlenDynamicPersistentTileSchedulerILi128ELi112ELi256ELi128ELb0ELb1ELb1ELb1ELb1ELb1EEEEEEEEEvNT_6ParamsE,@"STO_CUDA_ENTRY STV_DEFAULT"
_ZN7cutlass13device_kernelIN5flash11enable_sm90INS1_16FlashAttnFwdSm90INS1_25CollectiveMainloopFwdSm90ILi2EN4cute5tupleIJNS5_1CILi1EEES8_S8_EEENS6_IJNS7_ILi128EEENS7_ILi112EEENS7_ILi192EEEEEELi192ENS_6half_tEfNS_4arch4Sm90ELb1ELb0ELb1ELb1ELb0ELb1ELb0ELb1ELb1ELb1ELb0ELb0EEENS1_21CollectiveEpilogueFwdINS6_IJSA_SC_SB_EEES9_SE_SG_Li256ELb1ELb1ELb0ELb0EEENS1_36VarlenDynamicPersistentTileSchedulerILi128ELi112ELi256ELi128ELb0ELb1ELb1ELb1ELb1ELb1EEEEEEEEEvNT_6ParamsE:
        /* <DEDUP_REMOVED lines=24> */
.L_x_6176:
[----:B------:R-:W-:Y:S05]  /*0180*/  BSYNC B0 ;  /* 0x0000000000007941 */ /* 0x000fea0003800000 */
.L_x_6175:
        /* <DEDUP_REMOVED lines=41> */
.L_x_6177:
        /* <DEDUP_REMOVED lines=22> */
.L_x_6178:
        /* <DEDUP_REMOVED lines=18> */
.L_x_6179:
        /* <DEDUP_REMOVED lines=22> */
.L_x_6180:
        /* <DEDUP_REMOVED lines=22> */
.L_x_6181:
        /* <DEDUP_REMOVED lines=10> */
.L_x_6184:
        /* <DEDUP_REMOVED lines=17> */
[----:B------:R-:W-:Y:S01]  /*0b10*/  R2UR UR4, R16 ;  /* 0x00000000100472ca */ /* 0x000fe200000e0000 */
[----:B------:R-:W-:Y:S01]  /*0b20*/  IMAD.MOV.U32 R17, RZ, RZ, RZ ;  /* 0x000000ffff117224 */ /* 0x000fe200078e00ff */
[----:B------:R-:W-:Y:S01]  /*0b30*/  CS2R R208, SRZ ;  /* 0x0000000000d07805 */ /* 0x000fe2000001ff00 */
[----:B------:R-:W-:-:S10]  /*0b40*/  IMAD.MOV.U32 R205, RZ, RZ, RZ ;  /* 0x000000ffffcd7224 */ /* 0x000fd400078e00ff */
[----:B------:R-:W-:Y:S01]  /*0b50*/  UIADD3 UR4, UR4, 0x15400, URZ ;  /* 0x0001540004047890 */ /* 0x000fe2000fffe03f */
[----:B--2---:R-:W-:Y:S02]  /*0b60*/  R2UR UR5, R0 ;  /* 0x00000000000572ca */ /* 0x004fe400000e0000 */
[----:B------:R-:W-:-:S04]  /*0b70*/  SHF.R.S32.HI R0, RZ, 0x1f, R18 ;  /* 0x0000001fff007819 */ /* 0x000fc80000011412 */
[----:B0-----:R-:W-:-:S04]  /*0b80*/  LEA.HI R2, R0, R18, RZ, 0x7 ;  /* 0x0000001200027211 */ /* 0x001fc800078f38ff */
[----:B------:R-:W-:Y:S02]  /*0b90*/  LOP3.LUT R3, R2, 0xffffff80, RZ, 0xc0, !PT ;  /* 0xffffff8002037812 */ /* 0x000fe400078ec0ff */
[----:B------:R-:W-:Y:S01]  /*0ba0*/  SHF.R.S32.HI R11, RZ, 0x7, R2 ;  /* 0x00000007ff0b7819 */ /* 0x000fe20000011402 */
[----:B------:R-:W-:Y:S01]  /*0bb0*/  ULOP3.LUT UR5, UR5, 0x1, URZ, 0xfc, !UPT ;  /* 0x0000000105057892 */ /* 0x000fe2000f8efc3f */
[----:B------:R-:W-:Y:S02]  /*0bc0*/  IADD3 R15, R18, -R3, RZ ;  /* 0x80000003120f7210 */ /* 0x000fe40007ffe0ff */
[----:B------:R-:W-:Y:S02]  /*0bd0*/  LEA.HI R3, R0, R18, RZ, 0x4 ;  /* 0x0000001200037211 */ /* 0x000fe400078f20ff */
[----:B------:R-:W-:Y:S02]  /*0be0*/  SHF.R.S32.HI R7, RZ, 0x1f, R15 ;  /* 0x0000001fff077819 */ /* 0x000fe4000001140f */
[----:B------:R-:W-:-:S02]  /*0bf0*/  SHF.R.S32.HI R6, RZ, 0x4, R3 ;  /* 0x00000004ff067819 */ /* 0x000fc40000011403 */
[-C--:B------:R-:W-:Y:S02]  /*0c00*/  LEA.HI R8, R7, R15.reuse, RZ, 0x2 ;  /* 0x0000000f07087211 */ /* 0x080fe400078f10ff */
[----:B------:R-:W-:Y:S02]  /*0c10*/  LEA.HI R4, R3, R6, RZ, 0x1 ;  /* 0x0000000603047211 */ /* 0x000fe400078f08ff */
[--C-:B------:R-:W-:Y:S02]  /*0c20*/  SHF.R.S32.HI R9, RZ, 0x2, R8.reuse ;  /* 0x00000002ff097819 */ /* 0x100fe40000011408 */
[----:B------:R-:W-:Y:S02]  /*0c30*/  SHF.R.S32.HI R10, RZ, 0x1f, R8 ;  /* 0x0000001fff0a7819 */ /* 0x000fe40000011408 */
[----:B------:R-:W-:Y:S02]  /*0c40*/  LEA.HI R7, R7, R15, RZ, 0x5 ;  /* 0x0000000f07077211 */ /* 0x000fe400078f28ff */
[----:B------:R-:W-:-:S02]  /*0c50*/  LEA.HI R10, R10, R9, RZ, 0x3 ;  /* 0x000000090a0a7211 */ /* 0x000fc400078f18ff */
[----:B------:R-:W-:Y:S02]  /*0c60*/  LOP3.LUT R3, R3, 0x3fffff0, RZ, 0xc0, !PT ;  /* 0x03fffff003037812 */ /* 0x000fe400078ec0ff */
[----:B------:R-:W-:Y:S02]  /*0c70*/  LOP3.LUT R10, R10, 0xfffffff8, RZ, 0xc0, !PT ;  /* 0xfffffff80a0a7812 */ /* 0x000fe400078ec0ff */
[----:B------:R-:W-:Y:S01]  /*0c80*/  LOP3.LUT R5, R4, 0x1ffffffe, RZ, 0xc0, !PT ;  /* 0x1ffffffe04057812 */ /* 0x000fe200078ec0ff */
[----:B------:R-:W-:Y:S01]  /*0c90*/  IMAD.IADD R3, R18, 0x1, -R3 ;  /* 0x0000000112037824 */ /* 0x000fe200078e0a03 */
[----:B------:R-:W-:Y:S01]  /*0ca0*/  LEA.HI R4, R0, R18, RZ, 0x5 ;  /* 0x0000001200047211 */ /* 0x000fe200078f28ff */
[----:B------:R-:W-:Y:S01]  /*0cb0*/  IMAD.IADD R10, R9, 0x1, -R10 ;  /* 0x00000001090a7824 */ /* 0x000fe200078e0a0a */
[----:B------:R-:W-:Y:S01]  /*0cc0*/  SHF.R.S32.HI R7, RZ, 0x5, R7 ;  /* 0x00000005ff077819 */ /* 0x000fe20000011407 */
[----:B------:R-:W-:Y:S01]  /*0cd0*/  IMAD.IADD R5, R6, 0x1, -R5 ;  /* 0x0000000106057824 */ /* 0x000fe200078e0a05 */
[----:B------:R-:W-:-:S02]  /*0ce0*/  SHF.R.S32.HI R4, RZ, 0x5, R4 ;  /* 0x00000005ff047819 */ /* 0x000fc40000011404 */
[----:B------:R-:W-:Y:S01]  /*0cf0*/  LEA.HI R6, R0, R18, RZ, 0x2 ;  /* 0x0000001200067211 */ /* 0x000fe200078f10ff */
[----:B------:R-:W-:Y:S01]  /*0d00*/  IMAD R7, R7, 0x10, R10 ;  /* 0x0000001007077824 */ /* 0x000fe200078e020a */
[----:B------:R-:W-:Y:S01]  /*0d10*/  LEA.HI R2, R2, R11, RZ, 0x1 ;  /* 0x0000000b02027211 */ /* 0x000fe200078f08ff */
[C---:B------:R-:W-:Y:S01]  /*0d20*/  IMAD.SHL.U32 R220, R4.reuse, 0x200, RZ ;  /* 0x0000020004dc7824 */ /* 0x040fe200078e00ff */
[----:B------:R-:W-:Y:S02]  /*0d30*/  LEA R10, R4, R3, 0x4 ;  /* 0x00000003040a7211 */ /* 0x000fe400078e20ff */
[--C-:B------:R-:W-:Y:S02]  /*0d40*/  SHF.R.S32.HI R204, RZ, 0x2, R6.reuse ;  /* 0x00000002ffcc7819 */ /* 0x100fe40000011406 */
[----:B------:R-:W-:Y:S01]  /*0d50*/  SHF.R.S32.HI R3, RZ, 0x1f, R6 ;  /* 0x0000001fff037819 */ /* 0x000fe20000011406 */
[----:B------:R-:W-:Y:S01]  /*0d60*/  IMAD R12, R10, 0x8, R5 ;  /* 0x000000080a0c7824 */ /* 0x000fe200078e0205 */
[----:B------:R-:W-:Y:S01]  /*0d70*/  LOP3.LUT R6, R6, 0xfffffffc, RZ, 0xc0, !PT ;  /* 0xfffffffc06067812 */ /* 0x000fe200078ec0ff */
[----:B------:R-:W-:Y:S01]  /*0d80*/  VIADD R9, R204, 0x40 ;  /* 0x00000040cc097836 */ /* 0x000fe20000000000 */
[----:B------:R-:W-:-:S02]  /*0d90*/  LOP3.LUT R2, R2, 0x3fffffe, RZ, 0xc0, !PT ;  /* 0x03fffffe02027812 */ /* 0x000fc400078ec0ff */
[----:B------:R-:W-:Y:S01]  /*0da0*/  IADD3 R20, R18, -R6, RZ ;  /* 0x8000000612147210 */ /* 0x000fe20007ffe0ff */
[----:B------:R-:W-:Y:S01]  /*0db0*/  IMAD.SHL.U32 R217, R9, 0x40, RZ ;  /* 0x0000004009d97824 */ /* 0x000fe200078e00ff */
[----:B------:R-:W-:Y:S01]  /*0dc0*/  LEA.HI R3, R3, R204, RZ, 0x3 ;  /* 0x000000cc03037211 */ /* 0x000fe200078f18ff */
[----:B------:R-:W-:Y:S01]  /*0dd0*/  IMAD.IADD R2, R11, 0x1, -R2 ;  /* 0x000000010b027824 */ /* 0x000fe200078e0a02 */
[----:B------:R-:W-:Y:S01]  /*0de0*/  LEA.HI R0, R0, R18, RZ, 0x3 ;  /* 0x0000001200007211 */ /* 0x000fe200078f18ff */
[----:B------:R-:W-:Y:S01]  /*0df0*/  IMAD.SHL.U32 R22, R20, 0x4, RZ ;  /* 0x0000000414167824 */ /* 0x000fe200078e00ff */
[----:B------:R-:W-:Y:S01]  /*0e00*/  LOP3.LUT R3, R3, 0xfffffff8, RZ, 0xc0, !PT ;  /* 0xfffffff803037812 */ /* 0x000fe200078ec0ff */
[----:B------:R-:W-:Y:S01]  /*0e10*/  IMAD R13, R2, 0x40, R7 ;  /* 0x00000040020d7824 */ /* 0x000fe200078e0207 */
[----:B------:R-:W-:Y:S01]  /*0e20*/  SHF.R.S32.HI R2, RZ, 0x1f, R9 ;  /* 0x0000001fff027819 */ /* 0x000fe20000011409 */
[C---:B------:R-:W-:Y:S01]  /*0e30*/  VIADD R212, R22.reuse, 0x40 ;  /* 0x0000004016d47836 */ /* 0x040fe20000000000 */
[----:B------:R-:W-:Y:S01]  /*0e40*/  IADD3 R213, R22, 0x20, RZ ;  /* 0x0000002016d57810 */ /* 0x000fe20007ffe0ff */
[----:B------:R-:W-:Y:S01]  /*0e50*/  IMAD.IADD R228, R204, 0x1, -R3 ;  /* 0x00000001cce47824 */ /* 0x000fe200078e0a03 */
[----:B------:R-:W-:Y:S01]  /*0e60*/  LEA.HI R2, R2, R9, RZ, 0x3 ;  /* 0x0000000902027211 */ /* 0x000fe200078f18ff */
[----:B------:R-:W-:Y:S01]  /*0e70*/  STL [R1+0x8c], R13 ;  /* 0x00008c0d01007387 */ /* 0x000fe20000100800 */
[C---:B------:R-:W-:Y:S01]  /*0e80*/  IADD3 R207, R22.reuse, R212, RZ ;  /* 0x000000d416cf7210 */ /* 0x040fe20007ffe0ff */
[----:B------:R-:W-:Y:S01]  /*0e90*/  IMAD.IADD R206, R22, 0x1, R213 ;  /* 0x0000000116ce7824 */ /* 0x000fe200078e02d5 */
[----:B------:R-:W-:Y:S01]  /*0ea0*/  LOP3.LUT R217, R217, 0x1c0, RZ, 0xc0, !PT ;  /* 0x000001c0d9d97812 */ /* 0x000fe200078ec0ff */
[----:B------:R-:W-:Y:S01]  /*0eb0*/  IMAD.SHL.U32 R2, R2, 0x40, RZ ;  /* 0x0000004002027824 */ /* 0x000fe200078e00ff */
[----:B------:R-:W-:Y:S01]  /*0ec0*/  LOP3.LUT R233, R0, 0xfffffff8, RZ, 0xc0, !PT ;  /* 0xfffffff800e97812 */ /* 0x000fe200078ec0ff */
[----:B------:R-:W-:Y:S01]  /*0ed0*/  IMAD.SHL.U32 R218, R228, 0x40, RZ ;  /* 0x00000040e4da7824 */ /* 0x000fe200078e00ff */
[----:B------:R-:W-:Y:S01]  /*0ee0*/  SHF.R.S32.HI R3, RZ, 0x1f, R206 ;  /* 0x0000001fff037819 */ /* 0x000fe200000114ce */
[----:B------:R-:W-:Y:S01]  /*0ef0*/  STL [R1+0x48], RZ ;  /* 0x000048ff01007387 */ /* 0x000fe20000100800 */
[----:B------:R-:W-:Y:S01]  /*0f00*/  LOP3.LUT R222, R2, 0xfffffe00, RZ, 0xc0, !PT ;  /* 0xfffffe0002de7812 */ /* 0x000fe200078ec0ff */
[C---:B------:R-:W-:Y:S01]  /*0f10*/  VIADD R214, R22.reuse, 0x30 ;  /* 0x0000003016d67836 */ /* 0x040fe20000000000 */
[----:B------:R-:W-:Y:S01]  /*0f20*/  SHF.R.S32.HI R2, RZ, 0x1f, R207 ;  /* 0x0000001fff027819 */ /* 0x000fe200000114cf */
[----:B------:R-:W-:Y:S01]  /*0f30*/  VIADD R216, R22, 0x50 ;  /* 0x0000005016d87836 */ /* 0x000fe20000000000 */
[----:B------:R-:W-:-:S02]  /*0f40*/  LEA.HI R5, R3, R206, RZ, 0x6 ;  /* 0x000000ce03057211 */ /* 0x000fc400078f30ff */
[----:B------:R-:W-:Y:S02]  /*0f50*/  LOP3.LUT R218, R218, 0x1c0, RZ, 0xc0, !PT ;  /* 0x000001c0dada7812 */ /* 0x000fe400078ec0ff */
[----:B------:R-:W-:Y:S01]  /*0f60*/  LEA.HI R4, R3, R206, RZ, 0x3 ;  /* 0x000000ce03047211 */ /* 0x000fe200078f18ff */
[----:B------:R-:W-:Y:S01]  /*0f70*/  IMAD.SHL.U32 R5, R5, 0x80, RZ ;  /* 0x0000008005057824 */ /* 0x000fe200078e00ff */
[CC--:B------:R-:W-:Y:S02]  /*0f80*/  LEA.HI R6, R2.reuse, R207.reuse, RZ, 0x6 ;  /* 0x000000cf02067211 */ /* 0x0c0fe400078f30ff */
[----:B------:R-:W-:Y:S02]  /*0f90*/  LEA.HI R3, R2, R207, RZ, 0x3 ;  /* 0x000000cf02037211 */ /* 0x000fe400078f18ff */
[----:B------:R-:W-:Y:S01]  /*0fa0*/  SHF.R.U32.HI R14, RZ, 0x3, R217 ;  /* 0x00000003ff0e7819 */ /* 0x000fe200000116d9 */
[----:B------:R-:W-:Y:S01]  /*0fb0*/  IMAD.SHL.U32 R7, R6, 0x80, RZ ;  /* 0x0000008006077824 */ /* 0x000fe200078e00ff */
[----:B------:R-:W-:-:S02]  /*0fc0*/  SHF.R.U32.HI R219, RZ, 0x3, R218 ;  /* 0x00000003ffdb7819 */ /* 0x000fc400000116da */
[C-C-:B------:R-:W-:Y:S02]  /*0fd0*/  LOP3.LUT R2, R218.reuse, 0x38, R4.reuse, 0xf8, !PT ;  /* 0x00000038da027812 */ /* 0x140fe400078ef804 */
[----:B------:R-:W-:Y:S02]  /*0fe0*/  LOP3.LUT R9, R217, 0x38, R4, 0xf8, !PT ;  /* 0x00000038d9097812 */ /* 0x000fe400078ef804 */
[----:B------:R-:W-:Y:S02]  /*0ff0*/  LOP3.LUT R6, R218, 0x38, R3, 0xf8, !PT ;  /* 0x00000038da067812 */ /* 0x000fe400078ef803 */
[----:B------:R-:W-:Y:S02]  /*1000*/  LOP3.LUT R5, R5, 0xffffe000, RZ, 0xc0, !PT ;  /* 0xffffe00005057812 */ /* 0x000fe400078ec0ff */
[----:B------:R-:W-:Y:S02]  /*1010*/  LOP3.LUT R2, R2, R219, RZ, 0x3c, !PT ;  /* 0x000000db02027212 */ /* 0x000fe400078e3cff */
[----:B------:R-:W-:-:S02]  /*1020*/  LOP3.LUT R10, R9, R14, RZ, 0x3c, !PT ;  /* 0x0000000e090a7212 */ /* 0x000fc400078e3cff */
[----:B------:R-:W-:Y:S01]  /*1030*/  IADD3 R233, R18, -R233, RZ ;  /* 0x800000e912e97210 */ /* 0x000fe20007ffe0ff */
[----:B------:R-:W-:Y:S01]  /*1040*/  IMAD.SHL.U32 R18, R20, 0x8, RZ ;  /* 0x0000000814127824 */ /* 0x000fe200078e00ff */
[----:B------:R-:W-:Y:S02]  /*1050*/  LOP3.LUT R9, R6, R219, RZ, 0x3c, !PT ;  /* 0x000000db06097212 */ /* 0x000fe400078e3cff */
[-C--:B------:R-:W-:Y:S01]  /*1060*/  IADD3 R6, R2, R5.reuse, R220 ;  /* 0x0000000502067210 */ /* 0x080fe20007ffe0dc */
[----:B------:R-:W-:Y:S01]  /*1070*/  IMAD.U32 R2, RZ, RZ, UR5 ;  /* 0x00000005ff027e24 */ /* 0x000fe2000f8e00ff */
[----:B------:R-:W-:Y:S01]  /*1080*/  IADD3 R10, R10, R5, R222 ;  /* 0x000000050a0a7210 */ /* 0x000fe20007ffe0de */
[----:B------:R-:W-:Y:S01]  /*1090*/  IMAD.SHL.U32 R225, R233, 0x8, RZ ;  /* 0x00000008e9e17824 */ /* 0x000fe200078e00ff */
[----:B------:R-:W-:Y:S02]  /*10a0*/  LOP3.LUT R11, R217, 0x38, R3, 0xf8, !PT ;  /* 0x00000038d90b7812 */ /* 0x000fe400078ef803 */
[----:B------:R-:W-:Y:S01]  /*10b0*/  SHF.R.S32.HI R5, RZ, 0x3, R0 ;  /* 0x00000003ff057819 */ /* 0x000fe20000011400 */
[----:B------:R-:W-:Y:S01]  /*10c0*/  IMAD.U32 R0, RZ, RZ, UR4 ;  /* 0x00000004ff007e24 */ /* 0x000fe2000f8e00ff */
[----:B------:R-:W-:Y:S01]  /*10d0*/  LOP3.LUT R7, R7, 0xffffe000, RZ, 0xc0, !PT ;  /* 0xffffe00007077812 */ /* 0x000fe200078ec0ff */
[----:B------:R-:W-:Y:S01]  /*10e0*/  STL [R1+0x44], R2 ;  /* 0x0000440201007387 */ /* 0x000fe20000100800 */
[----:B------:R-:W-:Y:S01]  /*10f0*/  LOP3.LUT R11, R11, R14, RZ, 0x3c, !PT ;  /* 0x0000000e0b0b7212 */ /* 0x000fe200078e3cff */
[----:B------:R-:W-:Y:S01]  /*1100*/  VIADD R231, R225, 0x40 ;  /* 0x00000040e1e77836 */ /* 0x000fe20000000000 */
[----:B------:R-:W-:Y:S01]  /*1110*/  IADD3 R215, R22, 0x10, RZ ;  /* 0x0000001016d77810 */ /* 0x000fe20007ffe0ff */
[----:B------:R0:W-:Y:S01]  /*1120*/  STL [R1+0x88], R0 ;  /* 0x0000880001007387 */ /* 0x0001e20000100800 */
[-C--:B------:R-:W-:Y:S01]  /*1130*/  IADD3 R9, R9, R7.reuse, R220 ;  /* 0x0000000709097210 */ /* 0x080fe20007ffe0dc */
[----:B------:R-:W-:Y:S01]  /*1140*/  VIADD R232, R225, 0x80 ;  /* 0x00000080e1e87836 */ /* 0x000fe20000000000 */
[----:B------:R-:W-:-:S02]  /*1150*/  IADD3 R11, R11, R7, R222 ;  /* 0x000000070b0b7210 */ /* 0x000fc40007ffe0de */
[----:B------:R-:W-:Y:S02]  /*1160*/  SHF.R.S32.HI R7, RZ, 0x1f, R213 ;  /* 0x0000001fff077819 */ /* 0x000fe400000114d5 */
[----:B------:R-:W-:Y:S02]  /*1170*/  LOP3.LUT R229, R8, 0x7ffffffc, RZ, 0xc0, !PT ;  /* 0x7ffffffc08e57812 */ /* 0x000fe400078ec0ff */
[----:B------:R-:W-:Y:S02]  /*1180*/  SHF.R.S32.HI R8, RZ, 0x1f, R231 ;  /* 0x0000001fff087819 */ /* 0x000fe400000114e7 */
[----:B0-----:R-:W-:Y:S01]  /*1190*/  SHF.R.S32.HI R0, RZ, 0x1f, R225 ;  /* 0x0000001fff007819 */ /* 0x001fe200000114e1 */
[----:B------:R-:W-:Y:S01]  /*11a0*/  IMAD.IADD R229, R15, 0x1, -R229 ;  /* 0x000000010fe57824 */ /* 0x000fe200078e0ae5 */
[----:B------:R-:W-:Y:S02]  /*11b0*/  SHF.R.S32.HI R0, RZ, 0x1f, R215 ;  /* 0x0000001fff007819 */ /* 0x000fe400000114d7 */
[----:B------:R-:W-:-:S02]  /*11c0*/  SHF.R.S32.HI R8, RZ, 0x1f, R214 ;  /* 0x0000001fff087819 */ /* 0x000fc400000114d6 */
[----:B------:R-:W-:Y:S01]  /*11d0*/  LOP3.LUT R5, R217, 0x38, R18, 0xf8, !PT ;  /* 0x00000038d9057812 */ /* 0x000fe200078ef812 */
[----:B------:R0:W-:Y:S01]  /*11e0*/  STL [R1+0x70], R0 ;  /* 0x0000700001007387 */ /* 0x0001e20000100800 */
[----:B------:R-:W-:Y:S02]  /*11f0*/  LEA.HI R2, R20, R20, RZ, 0x1 ;  /* 0x0000001414027211 */ /* 0x000fe400078f08ff */
[----:B------:R-:W-:Y:S01]  /*1200*/  LOP3.LUT R5, R222, R5, R14, 0xf6, !PT ;  /* 0x00000005de057212 */ /* 0x000fe200078ef60e */
[----:B------:R1:W-:Y:S01]  /*1210*/  STL [R1+0x6c], R7 ;  /* 0x00006c0701007387 */ /* 0x0003e20000100800 */
[----:B------:R-:W-:-:S03]  /*1220*/  LOP3.LUT R2, R2, 0x1ffffffe, RZ, 0xc0, !PT ;  /* 0x1ffffffe02027812 */ /* 0x000fc600078ec0ff */
[----:B------:R-:W-:Y:S01]  /*1230*/  STL [R1+0x68], R8 ;  /* 0x0000680801007387 */ /* 0x000fe20000100800 */
[----:B------:R-:W-:Y:S02]  /*1240*/  IADD3 R2, R20, -R2, RZ ;  /* 0x8000000214027210 */ /* 0x000fe40007ffe0ff */
[----:B0-----:R-:W-:Y:S02]  /*1250*/  SHF.R.S32.HI R0, RZ, 0x1f, R232 ;  /* 0x0000001fff007819 */ /* 0x001fe400000114e8 */
[----:B------:R-:W-:Y:S01]  /*1260*/  SHF.R.S32.HI R0, RZ, 0x1f, R216 ;  /* 0x0000001fff007819 */ /* 0x000fe200000114d8 */
[----:B------:R-:W-:Y:S01]  /*1270*/  IMAD R230, R2, 0x8, R13 ;  /* 0x0000000802e67824 */ /* 0x000fe200078e020d */
[----:B-1----:R-:W-:-:S05]  /*1280*/  SHF.R.S32.HI R7, RZ, 0x1f, R212 ;  /* 0x0000001fff077819 */ /* 0x002fca00000114d4 */
[----:B------:R0:W-:Y:S04]  /*1290*/  STL [R1+0x64], R7 ;  /* 0x0000640701007387 */ /* 0x0001e80000100800 */
[----:B------:R1:W-:Y:S01]  /*12a0*/  STL [R1+0x60], R0 ;  /* 0x0000600001007387 */ /* 0x0003e20000100800 */
[----:B0-----:R-:W-:Y:S01]  /*12b0*/  IMAD.SHL.U32 R7, R12, 0x8, RZ ;  /* 0x000000080c077824 */ /* 0x001fe200078e00ff */
[----:B-1----:R-:W-:-:S04]  /*12c0*/  SHF.R.S32.HI R0, RZ, 0x3, R4 ;  /* 0x00000003ff007819 */ /* 0x002fc80000011404 */
[----:B------:R-:W-:Y:S01]  /*12d0*/  STL [R1+0x90], R7 ;  /* 0x0000900701007387 */ /* 0x000fe20000100800 */
[----:B------:R-:W-:Y:S02]  /*12e0*/  SHF.R.S32.HI R4, RZ, 0x3, R3 ;  /* 0x00000003ff047819 */ /* 0x000fe40000011403 */
[----:B------:R-:W-:Y:S01]  /*12f0*/  LEA R3, R5, UR4, 0x1 ;  /* 0x0000000405037c11 */ /* 0x000fe2000f8e08ff */
[----:B------:R0:W-:Y:S04]  /*1300*/  STL [R1+0x58], R0 ;  /* 0x0000580001007387 */ /* 0x0001e80000100800 */
[----:B------:R1:W-:Y:S04]  /*1310*/  STL [R1+0x5c], R4 ;  /* 0x00005c0401007387 */ /* 0x0003e80000100800 */
[----:B------:R2:W-:Y:S01]  /*1320*/  STL [R1+0x80], R3 ;  /* 0x0000800301007387 */ /* 0x0005e20000100800 */
[----:B0-----:R-:W-:-:S02]  /*1330*/  LEA R0, R6, UR4, 0x1 ;  /* 0x0000000406007c11 */ /* 0x001fc4000f8e08ff */
[----:B-1----:R-:W-:-:S03]  /*1340*/  LEA R4, R10, UR4, 0x1 ;  /* 0x000000040a047c11 */ /* 0x002fc6000f8e08ff */
[----:B------:R0:W-:Y:S01]  /*1350*/  STL [R1+0x84], R0 ;  /* 0x0000840001007387 */ /* 0x0001e20000100800 */
[----:B--2---:R-:W-:-:S03]  /*1360*/  LEA R3, R9, UR4, 0x1 ;  /* 0x0000000409037c11 */ /* 0x004fc6000f8e08ff */
[----:B------:R1:W-:Y:S04]  /*1370*/  STL [R1+0x78], R4 ;  /* 0x0000780401007387 */ /* 0x0003e80000100800 */
[----:B------:R1:W-:Y:S01]  /*1380*/  STL [R1+0x7c], R3 ;  /* 0x00007c0301007387 */ /* 0x0003e20000100800 */
[----:B0-----:R-:W-:-:S05]  /*1390*/  LEA R0, R11, UR4, 0x1 ;  /* 0x000000040b007c11 */ /* 0x001fca000f8e08ff */
[----:B------:R1:W-:Y:S02]  /*13a0*/  STL [R1+0x74], R0 ;  /* 0x0000740001007387 */ /* 0x0003e40000100800 */
.L_x_6409:
[----:B01--4-:R-:W0:Y:S01]  /*13b0*/  LDC.64 R2, c[0x0][0xc88] ;  /* 0x00032200ff027b82 */ /* 0x013e220000000a00 */
        /* <DEDUP_REMOVED lines=9> */
[----:B------:R-:W-:Y:S02]  /*1450*/  ISETP.NE.AND.EX P1, PT, RZ, UR9, PT, P1 ;  /* 0x00000009ff007c0c */ /* 0x000fe4000bf25310 */
[----:B------:R-:W-:Y:S02]  /*1460*/  ISETP.NE.U32.AND P0, PT, RZ, UR6, PT ;  /* 0x00000006ff007c0c */ /* 0x000fe4000bf05070 */
[----:B------:R-:W-:-:S02]  /*1470*/  MOV R9, RZ ;  /* 0x000000ff00097202 */ /* 0x000fc40000000f00 */
[----:B------:R-:W-:Y:S02]  /*1480*/  ISETP.NE.AND.EX P0, PT, RZ, UR7, PT, P0 ;  /* 0x00000007ff007c0c */ /* 0x000fe4000bf05300 */
[----:B--2---:R-:W-:Y:S01]  /*1490*/  SHF.R.S32.HI R0, RZ, 0x1f, R237 ;  /* 0x0000001fff007819 */ /* 0x004fe200000114ed */
[C---:B------:R-:W-:Y:S02]  /*14a0*/  IMAD.SHL.U32 R235, R237.reuse, 0x4, RZ ;  /* 0x00000004edeb7824 */ /* 0x040fe400078e00ff */
[C---:B------:R-:W-:Y:S02]  /*14b0*/  @P2 LEA R2, P3, R237.reuse, UR4, 0x2 ;  /* 0x00000004ed022c11 */ /* 0x040fe4000f8610ff */
[C-C-:B------:R-:W-:Y:S01]  /*14c0*/  SHF.L.U64.HI R236, R237.reuse, 0x2, R0.reuse ;  /* 0x00000002edec7819 */ /* 0x140fe20000010200 */
[----:B------:R0:W-:Y:S01]  /*14d0*/  STL [R1+0x54], R0 ;  /* 0x0000540001007387 */ /* 0x0001e20000100800 */
[----:B------:R-:W-:Y:S01]  /*14e0*/  @P2 LEA.HI.X R3, R237, UR5, R0, 0x2, P3 ;  /* 0x00000005ed032c11 */ /* 0x000fe200098f1400 */
[----:B------:R-:W-:Y:S01]  /*14f0*/  ULDC UR4, c[0x0][0x288] ;  /* 0x0000a20000047ab9 */ /* 0x000fe20000000800 */
[----:B---3--:R-:W-:-:S03]  /*1500*/  IADD3 R6, P4, R235, UR6, RZ ;  /* 0x00000006eb067c10 */ /* 0x008fc6000ff9e0ff */
[----:B------:R0:W5:Y:S01]  /*1510*/  @P2 LDG.E R9, desc[UR60][R2.64] ;  /* 0x0000003c02092981 */ /* 0x000162000c1e1900 */
[----:B------:R-:W-:Y:S01]  /*1520*/  @P1 IADD3 R4, P2, R235, UR8, RZ ;  /* 0x00000008eb041c10 */ /* 0x000fe2000ff5e0ff */
[----:B------:R-:W-:Y:S01]  /*1530*/  IMAD.U32 R226, RZ, RZ, UR4 ;  /* 0x00000004ffe27e24 */ /* 0x000fe2000f8e00ff */
[C---:B------:R-:W-:Y:S01]  /*1540*/  IADD3.X R7, R236.reuse, UR7, RZ, P4, !PT ;  /* 0x00000007ec077c10 */ /* 0x040fe2000a7fe4ff */
[----:B------:R-:W-:Y:S01]  /*1550*/  ULDC.64 UR4, c[0x0][0x418] ;  /* 0x0001060000047ab9 */ /* 0x000fe20000000a00 */
[----:B------:R-:W-:Y:S01]  /*1560*/  @P1 IADD3.X R5, R236, UR9, RZ, P2, !PT ;  /* 0x00000009ec051c10 */ /* 0x000fe200097fe4ff */
[----:B------:R-:W-:Y:S02]  /*1570*/  ULDC.64 UR6, c[0x0][0xa20] ;  /* 0x0002880000067ab9 */ /* 0x000fe40000000a00 */
[----:B------:R0:W5:Y:S04]  /*1580*/  @P0 LDG.E R121, desc[UR60][R6.64] ;  /* 0x0000003c06790981 */ /* 0x000168000c1e1900 */
[----:B------:R0:W5:Y:S01]  /*1590*/  @P1 LDG.E R226, desc[UR60][R4.64] ;  /* 0x0000003c04e21981 */ /* 0x000162000c1e1900 */
        /* <DEDUP_REMOVED lines=10> */
[----:B------:R-:W-:Y:S01]  /*1640*/  IMAD.MOV.U32 R27, RZ, RZ, R237 ;  /* 0x000000ffff1b7224 */ /* 0x000fe200078e00ed */
[----:B0-----:R-:W-:Y:S06]  /*1650*/  @P1 BRA `(.L_x_6186) ;  /* 0x0000000000241947 */ /* 0x001fec0003800000 */
        /* <DEDUP_REMOVED lines=9> */
.L_x_6186:
[----:B------:R-:W-:Y:S02]  /*16f0*/  IMAD.U32 R2, RZ, RZ, UR5 ;  /* 0x00000005ff027e24 */ /* 0x000fe4000f8e00ff */
[----:B------:R-:W-:Y:S01]  /*1700*/  IMAD.U32 R28, RZ, RZ, UR4 ;  /* 0x00000004ff1c7e24 */ /* 0x000fe2000f8e00ff */
[----:B------:R-:W-:Y:S06]  /*1710*/  @!P2 BRA `(.L_x_6187) ;  /* 0x000000000010a947 */ /* 0x000fec0003800000 */
[----:B------:R-:W-:-:S04]  /*1720*/  IADD3 R4, P0, R235, UR6, RZ ;  /* 0x00000006eb047c10 */ /* 0x000fc8000ff1e0ff */
[----:B------:R-:W-:-:S05]  /*1730*/  IADD3.X R5, R236, UR7, RZ, P0, !PT ;  /* 0x00000007ec057c10 */ /* 0x000fca00087fe4ff */
[----:B------:R0:W5:Y:S01]  /*1740*/  LDG.E R28, desc[UR60][R4.64] ;  /* 0x0000003c041c7981 */ /* 0x000162000c1e1900 */
[----:B------:R-:W-:Y:S05]  /*1750*/  BRA `(.L_x_6188) ;  /* 0x0000000000107947 */ /* 0x000fea0003800000 */
.L_x_6187:
[----:B------:R-:W-:Y:S05]  /*1760*/  @!P0 BRA `(.L_x_6188) ;  /* 0x00000000000c8947 */ /* 0x000fea0003800000 */
[----:B------:R-:W2:Y:S04]  /*1770*/  LDG.E R3, desc[UR60][R6.64] ;  /* 0x0000003c06037981 */ /* 0x000ea8000c1e1900 */
[----:B------:R-:W2:Y:S02]  /*1780*/  LDG.E R28, desc[UR60][R6.64+0x4] ;  /* 0x0000043c061c7981 */ /* 0x000ea4000c1e1900 */
[----:B--2---:R-:W-:-:S07]  /*1790*/  IMAD.IADD R28, R28, 0x1, -R3 ;  /* 0x000000011c1c7824 */ /* 0x004fce00078e0a03 */
.L_x_6188:
[----:B------:R-:W-:Y:S01]  /*17a0*/  ULDC.64 UR4, c[0x0][0xa10] ;  /* 0x0002840000047ab9 */ /* 0x000fe20000000a00 */
[----:B------:R-:W1:Y:S01]  /*17b0*/  LDC R8, c[0x0][0x448] ;  /* 0x00011200ff087b82 */ /* 0x000e620000000800 */
[----:B------:R-:W-:-:S04]  /*17c0*/  ISETP.NE.U32.AND P0, PT, RZ, UR4, PT ;  /* 0x00000004ff007c0c */ /* 0x000fc8000bf05070 */
        /* <DEDUP_REMOVED lines=13> */
[----:B------:R-:W-:Y:S01]  /*18a0*/  IMAD.IADD R9, R28, 0x1, -R9 ;  /* 0x000000011c097824 */ /* 0x000fe200078e0a09 */
[----:B------:R-:W-:Y:S02]  /*18b0*/  SHF.L.U32 R224, R25, 0x7, RZ ;  /* 0x0000000719e07819 */ /* 0x000fe400000006ff */
[----:B------:R-:W-:-:S03]  /*18c0*/  PLOP3.LUT P2, PT, PT, PT, PT, 0x80, 0x0 ;  /* 0x000000000000781c */ /* 0x000fc60003f4f070 */
[----:B0-----:R-:W-:Y:S02]  /*18d0*/  VIADD R4, R224, 0x7f ;  /* 0x0000007fe0047836 */ /* 0x001fe40000000000 */
[----:B---3--:R-:W-:-:S04]  /*18e0*/  IMAD.MOV.U32 R6, RZ, RZ, RZ ;  /* 0x000000ffff067224 */ /* 0x008fc800078e00ff */
[----:B------:R-:W0:Y:S08]  /*18f0*/  @P1 LDC R11, c[0x0][0x44c] ;  /* 0x00011300ff0b1b82 */ /* 0x000e300000000800 */
[----:B------:R-:W1:Y:S01]  /*1900*/  @P1 LDC R5, c[0x0][0x450] ;  /* 0x00011400ff051b82 */ /* 0x000e620000000800 */
[----:B--2---:R-:W-:Y:S02]  /*1910*/  @P0 IMAD.IADD R2, R3, 0x1, -R0 ;  /* 0x0000000103020824 */ /* 0x004fe400078e0a00 */
[----:B0-----:R-:W-:-:S04]  /*1920*/  @P1 IMAD.HI.U32 R0, R4, R11, RZ ;  /* 0x0000000b04001227 */ /* 0x001fc800078e00ff */
[----:B------:R-:W-:Y:S01]  /*1930*/  IMAD.IADD R227, R9, 0x1, R2 ;  /* 0x0000000109e37824 */ /* 0x000fe200078e0202 */
[----:B-1----:R-:W-:Y:S01]  /*1940*/  @P1 SHF.R.U32.HI R4, RZ, R5, R0 ;  /* 0x00000005ff041219 */ /* 0x002fe20000011600 */
[----:B------:R-:W-:-:S03]  /*1950*/  IMAD.MOV R0, RZ, RZ, -R9 ;  /* 0x000000ffff007224 */ /* 0x000fc600078e0a09 */
[C---:B------:R-:W-:Y:S02]  /*1960*/  IADD3 R149, R227.reuse, 0x70, -R226 ;  /* 0x00000070e3957810 */ /* 0x040fe40007ffe8e2 */
[----:B------:R-:W-:Y:S02]  /*1970*/  IADD3 R5, R227, 0x6f, RZ ;  /* 0x0000006fe3057810 */ /* 0x000fe40007ffe0ff */
[----:B------:R-:W-:Y:S01]  /*1980*/  VIMNMX R0, RZ, R0, !PT ;  /* 0x00000000ff007248 */ /* 0x000fe20007fe0100 */
[----:B------:R-:W-:Y:S02]  /*1990*/  IMAD.IADD R7, R149, 0x1, R4 ;  /* 0x0000000195077824 */ /* 0x000fe400078e0204 */
[----:B------:R-:W-:Y:S01]  /*19a0*/  IMAD.MOV.U32 R4, RZ, RZ, RZ ;  /* 0x000000ffff047224 */ /* 0x000fe200078e00ff */
[----:B------:R-:W-:Y:S01]  /*19b0*/  SHF.R.U32.HI R124, RZ, 0x4, R0 ;  /* 0x00000004ff7c7819 */ /* 0x000fe20000011600 */
[----:B------:R-:W-:-:S04]  /*19c0*/  IMAD.HI R6, R7, -0x6db6db6d, R6 ;  /* 0x9249249307067827 */ /* 0x000fc800078e0206 */
[----:B------:R-:W-:Y:S01]  /*19d0*/  IMAD.HI R4, R5, -0x6db6db6d, R4 ;  /* 0x9249249305047827 */ /* 0x000fe200078e0204 */
[----:B------:R-:W-:-:S03]  /*19e0*/  SHF.R.U32.HI R5, RZ, 0x1f, R6 ;  /* 0x0000001fff057819 */ /* 0x000fc60000011606 */
[----:B------:R-:W-:Y:S01]  /*19f0*/  IMAD.WIDE.U32 R124, R124, 0x24924925, RZ ;  /* 0x249249257c7c7825 */ /* 0x000fe200078e00ff */
[----:B------:R-:W-:Y:S02]  /*1a00*/  SHF.R.U32.HI R3, RZ, 0x1f, R4 ;  /* 0x0000001fff037819 */ /* 0x000fe40000011604 */
[----:B------:R-:W-:Y:S01]  /*1a10*/  LEA.HI.SX32 R5, R6, R5, 0x1a ;  /* 0x0000000506057211 */ /* 0x000fe200078fd2ff */
[----:B------:R-:W-:Y:S01]  /*1a20*/  IMAD.MOV.U32 R24, RZ, RZ, R125 ;  /* 0x000000ffff187224 */ /* 0x000fe200078e007d */
[----:B------:R-:W-:-:S04]  /*1a30*/  LEA.HI.SX32 R150, R4, R3, 0x1a ;  /* 0x0000000304967211 */ /* 0x000fc800078fd2ff */
[----:B------:R-:W-:-:S05]  /*1a40*/  VIMNMX R5, R150, R5, PT ;  /* 0x0000000596057248 */ /* 0x000fca0003fe0100 */
[----:B------:R-:W-:-:S05]  /*1a50*/  IMAD R5, R5, 0x70, -R9 ;  /* 0x0000007005057824 */ /* 0x000fca00078e0a09 */
[----:B------:R-:W-:-:S04]  /*1a60*/  VIMNMX R5, R5, R2, PT ;  /* 0x0000000205057248 */ /* 0x000fc80003fe0100 */
[----:B------:R-:W-:-:S13]  /*1a70*/  ISETP.GT.AND P0, PT, R5, R0, PT ;  /* 0x000000000500720c */ /* 0x000fda0003f04270 */
[----:B------:R-:W-:Y:S01]  /*1a80*/  @P0 IADD3 R5, R5, 0x6f, RZ ;  /* 0x0000006f05050810 */ /* 0x000fe20007ffe0ff */
[----:B------:R-:W-:-:S04]  /*1a90*/  @P0 IMAD.MOV.U32 R4, RZ, RZ, RZ ;  /* 0x000000ffff040224 */ /* 0x000fc800078e00ff */
[----:B------:R-:W-:-:S05]  /*1aa0*/  @P0 IMAD.HI R4, R5, -0x6db6db6d, R4 ;  /* 0x9249249305040827 */ /* 0x000fca00078e0204 */
[----:B------:R-:W-:-:S04]  /*1ab0*/  @P0 SHF.R.U32.HI R3, RZ, 0x1f, R4 ;  /* 0x0000001fff030819 */ /* 0x000fc80000011604 */
[----:B------:R-:W-:-:S04]  /*1ac0*/  @P0 LEA.HI.SX32 R24, R4, R3, 0x1a ;  /* 0x0000000304180211 */ /* 0x000fc800078fd2ff */
[----:B------:R-:W-:-:S13]  /*1ad0*/  ISETP.GT.AND P0, PT, R24, R125, PT ;  /* 0x0000007d1800720c */ /* 0x000fda0003f04270 */
[----:B------:R-:W-:Y:S05]  /*1ae0*/  @!P0 BRA `(.L_x_6189) ;  /* 0x0000008c00008947 */ /* 0x000fea0003800000 */
        /* <DEDUP_REMOVED lines=20> */
.L_x_6191:
[----:B------:R-:W-:Y:S05]  /*1c30*/  BSYNC B6 ;  /* 0x0000000000067941 */ /* 0x000fea0003800000 */
.L_x_6190:
        /* <DEDUP_REMOVED lines=20> */
.L_x_6193:
[----:B------:R-:W-:Y:S05]  /*1d80*/  BSYNC B6 ;  /* 0x0000000000067941 */ /* 0x000fea0003800000 */
.L_x_6192:
[----:B------:R-:W-:Y:S01]  /*1d90*/  ULDC.64 UR4, c[0x0][0x9f8] ;  /* 0x00027e0000047ab9 */ /* 0x000fe20000000a00 */
[----:B------:R-:W2:Y:S01]  /*1da0*/  LDL.LU R30, [R1+0x8] ;  /* 0x00000800011e7983 */ /* 0x000ea20000300800 */
        /* <DEDUP_REMOVED lines=9> */
[----:B------:R-:W-:-:S07]  /*1e40*/  SHF.R.S32.HI R147, RZ, 0x1f, R204 ;  /* 0x0000001fff937819 */ /* 0x000fce00000114cc */
[----:B------:R-:W3:Y:S03]  /*1e50*/  LDC.64 R100, c[0x0][0x3f8] ;  /* 0x0000fe00ff647b82 */ /* 0x000ee60000000a00 */
[----:B------:R-:W-:-:S04]  /*1e60*/  @P0 IADD3 R4, P1, R235, UR4, RZ ;  /* 0x00000004eb040c10 */ /* 0x000fc8000ff3e0ff */
[----:B------:R-:W-:Y:S01]  /*1e70*/  @P0 IADD3.X R5, R236, UR5, RZ, P1, !PT ;  /* 0x00000005ec050c10 */ /* 0x000fe20008ffe4ff */
[----:B------:R-:W-:Y:S01]  /*1e80*/  ULDC.64 UR4, c[0x0][0x330] ;  /* 0x0000cc0000047ab9 */ /* 0x000fe20000000a00 */
[----:B------:R-:W4:Y:S03]  /*1e90*/  LDC R31, c[0x0][0x3f4] ;  /* 0x0000fd00ff1f7b82 */ /* 0x000f260000000800 */
        /* <DEDUP_REMOVED lines=10> */
[----:B0-----:R-:W-:Y:S01]  /*1f40*/  SHF.L.U32 R5, R0, 0x1, RZ ;  /* 0x0000000100057819 */ /* 0x001fe200000006ff */
[C---:B------:R-:W-:Y:S01]  /*1f50*/  VIADD R0, R18.reuse, 0x60 ;  /* 0x0000006012007836 */ /* 0x040fe20000000000 */
[----:B------:R-:W-:Y:S01]  /*1f60*/  SEL R4, RZ, 0x1, P0 ;  /* 0x00000001ff047807 */ /* 0x000fe20000000000 */
[----:B------:R-:W-:Y:S01]  /*1f70*/  IMAD.IADD R115, R115, 0x1, R3 ;  /* 0x0000000173737824 */ /* 0x000fe200078e0203 */
[----:B------:R-:W-:Y:S01]  /*1f80*/  ISETP.GE.AND P0, PT, R207, UR6, PT ;  /* 0x00000006cf007c0c */ /* 0x000fe2000bf06270 */
[----:B------:R-:W-:Y:S01]  /*1f90*/  VIADD R3, R18, 0x80 ;  /* 0x0000008012037836 */ /* 0x000fe20000000000 */
[----:B------:R-:W-:Y:S01]  /*1fa0*/  ISETP.GE.AND P1, PT, R0, UR6, PT ;  /* 0x0000000600007c0c */ /* 0x000fe2000bf26270 */
[-C--:B------:R-:W-:Y:S01]  /*1fb0*/  IMAD R10, R12, R112.reuse, RZ ;  /* 0x000000700c0a7224 */ /* 0x080fe200078e02ff */
[----:B------:R-:W-:Y:S01]  /*1fc0*/  LOP3.LUT R6, R5, 0x2, R4, 0xe2, !PT ;  /* 0x0000000205067812 */ /* 0x000fe200078ee204 */
[----:B------:R-:W-:Y:S01]  /*1fd0*/  IMAD.WIDE.U32 R4, R121, R112, RZ ;  /* 0x0000007079047225 */ /* 0x000fe200078e00ff */
[----:B------:R-:W-:-:S02]  /*1fe0*/  ISETP.GE.AND P2, PT, R3, UR6, PT ;  /* 0x0000000603007c0c */ /* 0x000fc4000bf46270 */
[----:B------:R-:W-:Y:S01]  /*1ff0*/  SEL R7, RZ, 0x4, P0 ;  /* 0x00000004ff077807 */ /* 0x000fe20000000000 */
[----:B------:R-:W-:Y:S01]  /*2000*/  IMAD R11, R121, R113, R10 ;  /* 0x00000071790b7224 */ /* 0x000fe200078e020a */
[----:B------:R-:W-:Y:S01]  /*2010*/  SEL R8, RZ, 0x8, P1 ;  /* 0x00000008ff087807 */ /* 0x000fe20000800000 */
[----:B------:R-:W-:Y:S01]  /*2020*/  IMAD R9, R9, UR4, RZ ;  /* 0x0000000409097c24 */ /* 0x000fe2000f8e02ff */
[----:B------:R-:W-:Y:S01]  /*2030*/  SEL R29, RZ, 0x10, P2 ;  /* 0x00000010ff1d7807 */ /* 0x000fe20001000000 */
[----:B------:R-:W-:Y:S01]  /*2040*/  IMAD.IADD R5, R5, 0x1, R11 ;  /* 0x0000000105057824 */ /* 0x000fe200078e020b */
[----:B------:R-:W-:Y:S01]  /*2050*/  LOP3.LUT R6, R8, R6, R7, 0xfe, !PT ;  /* 0x0000000608067212 */ /* 0x000fe200078efe07 */
[C---:B------:R-:W-:Y:S01]  /*2060*/  IMAD R9, R26.reuse, UR5, R9 ;  /* 0x000000051a097c24 */ /* 0x040fe2000f8e0209 */
[----:B------:R-:W-:Y:S01]  /*2070*/  ISETP.NE.U32.AND P0, PT, RZ, UR8, PT ;  /* 0x00000008ff007c0c */ /* 0x000fe2000bf05070 */
[----:B------:R-:W-:Y:S01]  /*2080*/  IMAD.WIDE.U32 R4, R26, UR4, R4 ;  /* 0x000000041a047c25 */ /* 0x000fe2000f8e0004 */
[----:B------:R-:W-:Y:S01]  /*2090*/  LOP3.LUT R29, R6, R29, RZ, 0xfc, !PT ;  /* 0x0000001d061d7212 */ /* 0x000fe200078efcff */
[----:B------:R-:W-:Y:S01]  /*20a0*/  ULDC.64 UR4, c[0x0][0x310] ;  /* 0x0000c40000047ab9 */ /* 0x000fe20000000a00 */
[----:B------:R-:W-:Y:S01]  /*20b0*/  ISETP.NE.AND.EX P0, PT, RZ, UR9, PT, P0 ;  /* 0x00000009ff007c0c */ /* 0x000fe2000bf05300 */
[----:B------:R-:W-:Y:S01]  /*20c0*/  IMAD.IADD R5, R5, 0x1, R9 ;  /* 0x0000000105057824 */ /* 0x000fe200078e0209 */
[----:B------:R-:W-:Y:S01]  /*20d0*/  SHF.R.S32.HI R23, RZ, 0x1f, R22 ;  /* 0x0000001fff177819 */ /* 0x000fe20000011416 */
[----:B-1----:R-:W-:Y:S01]  /*20e0*/  IMAD.WIDE.U32 R108, R204, R106, R18 ;  /* 0x0000006acc6c7225 */ /* 0x002fe200078e0012 */
[----:B----4-:R-:W-:-:S02]  /*20f0*/  ISETP.GE.AND P1, PT, R206, R31, PT ;  /* 0x0000001fce00720c */ /* 0x010fc40003f26270 */
[----:B------:R-:W-:Y:S01]  /*2100*/  ISETP.GE.AND P3, PT, R207, R31, PT ;  /* 0x0000001fcf00720c */ /* 0x000fe20003f66270 */
[----:B------:R-:W-:Y:S01]  /*2110*/  IMAD.WIDE.U32 R110, R204, R106, R22 ;  /* 0x0000006acc6e7225 */ /* 0x000fe200078e0016 */
[----:B------:R-:W-:Y:S02]  /*2120*/  SHF.R.U32.HI R25, RZ, 0x3, R217 ;  /* 0x00000003ff197819 */ /* 0x000fe400000116d9 */
[----:B------:R-:W-:Y:S01]  /*2130*/  LOP3.LUT P2, RZ, R228, 0x4, RZ, 0xc0, !PT ;  /* 0x00000004e4ff7812 */ /* 0x000fe2000784c0ff */
[-C--:B---3--:R-:W-:Y:S01]  /*2140*/  IMAD.WIDE.U32 R104, R204, R100.reuse, R22 ;  /* 0x00000064cc687225 */ /* 0x088fe200078e0016 */
[----:B------:R-:W-:Y:S02]  /*2150*/  SHF.L.U64.HI R135, R112, 0x6, R113 ;  /* 0x0000000670877819 */ /* 0x000fe40000010271 */
[----:B------:R-:W-:Y:S01]  /*2160*/  LEA.HI R151, R151, 0x8, RZ, 0x19 ;  /* 0x0000000897977811 */ /* 0x000fe200078fc8ff */
[----:B------:R-:W-:-:S04]  /*2170*/  IMAD.WIDE.U32 R102, R204, R100, R18 ;  /* 0x00000064cc667225 */ /* 0x000fc800078e0012 */
[----:B------:R-:W-:Y:S02]  /*2180*/  IMAD.SHL.U32 R136, R112, 0x40, RZ ;  /* 0x0000004070887824 */ /* 0x000fe400078e00ff */
[----:B------:R-:W-:Y:S02]  /*2190*/  IMAD R15, R107, 0x70, RZ ;  /* 0x000000706b0f7824 */ /* 0x000fe400078e02ff */
[----:B------:R-:W-:Y:S02]  /*21a0*/  VIADD R32, R204, 0x40 ;  /* 0x00000040cc207836 */ /* 0x000fe40000000000 */
[----:B------:R-:W-:Y:S02]  /*21b0*/  IMAD R133, R101, 0x70, RZ ;  /* 0x0000007065857824 */ /* 0x000fe400078e02ff */
[----:B------:R-:W-:Y:S01]  /*21c0*/  IMAD.SHL.U32 R124, R31, 0x2, RZ ;  /* 0x000000021f7c7824 */ /* 0x000fe200078e00ff */
[----:B------:R-:W-:Y:S02]  /*21d0*/  SHF.R.S32.HI R148, RZ, 0x1f, R32 ;  /* 0x0000001fff947819 */ /* 0x000fe40000011420 */
[----:B--2---:R-:W-:-:S04]  /*21e0*/  LOP3.LUT R30, R30, 0xfffffffe, RZ, 0xc0, !PT ;  /* 0xfffffffe1e1e7812 */ /* 0x004fc800078ec0ff */
[----:B------:R-:W-:-:S04]  /*21f0*/  @P3 LOP3.LUT R30, R30, 0x1, RZ, 0xfc, !PT ;  /* 0x000000011e1e3812 */ /* 0x000fc800078efcff */
[----:B------:R-:W-:-:S04]  /*2200*/  LOP3.LUT R30, R30, 0xfffffffb, RZ, 0xc0, !PT ;  /* 0xfffffffb1e1e7812 */ /* 0x000fc800078ec0ff */
[----:B------:R-:W-:-:S05]  /*2210*/  @P2 LOP3.LUT R30, R30, 0x4, RZ, 0xfc, !PT ;  /* 0x000000041e1e2812 */ /* 0x000fca00078efcff */
[----:B------:R0:W-:Y:S01]  /*2220*/  STL [R1+0x8], R30 ;  /* 0x0000081e01007387 */ /* 0x0001e20000100800 */
[----:B------:R-:W-:Y:S02]  /*2230*/  SHF.R.S32.HI R6, RZ, 0x1f, R27 ;  /* 0x0000001fff067819 */ /* 0x000fe4000001141b */
[----:B------:R-:W-:Y:S02]  /*2240*/  SEL R9, R27, RZ, !P0 ;  /* 0x000000ff1b097207 */ /* 0x000fe40004000000 */
[----:B------:R-:W-:Y:S01]  /*2250*/  SEL R8, R6, RZ, !P0 ;  /* 0x000000ff06087207 */ /* 0x000fe20004000000 */
[----:B------:R-:W-:Y:S02]  /*2260*/  IMAD R6, R147, R106, RZ ;  /* 0x0000006a93067224 */ /* 0x000fe400078e02ff */
[----:B------:R-:W-:-:S04]  /*2270*/  IMAD.WIDE.U32 R116, R9, UR4, R4 ;  /* 0x0000000409747c25 */ /* 0x000fc8000f8e0004 */
[----:B------:R-:W-:Y:S02]  /*2280*/  IMAD R10, R8, UR4, RZ ;  /* 0x00000004080a7c24 */ /* 0x000fe4000f8e02ff */
[C---:B------:R-:W-:Y:S02]  /*2290*/  IMAD R11, R204.reuse, R107, R6 ;  /* 0x0000006bcc0b7224 */ /* 0x040fe400078e0206 */
        /* <DEDUP_REMOVED lines=13> */
[----:B------:R-:W-:-:S04]  /*2370*/  IMAD.WIDE.U32 R114, R9, UR4, R114 ;  /* 0x0000000409727c25 */ /* 0x000fc8000f8e0072 */
[----:B------:R-:W-:Y:S01]  /*2380*/  IMAD R39, R9, UR5, R8 ;  /* 0x0000000509277c24 */ /* 0x000fe2000f8e0208 */
[C---:B------:R-:W-:Y:S01]  /*2390*/  SEL R9, R31.reuse, RZ, P1 ;  /* 0x000000ff1f097207 */ /* 0x040fe20000800000 */
[----:B------:R-:W-:Y:S01]  /*23a0*/  IMAD R11, R204, R101, R7 ;  /* 0x00000065cc0b7224 */ /* 0x000fe200078e0207 */
[C---:B------:R-:W-:Y:S01]  /*23b0*/  SEL R7, R31.reuse, RZ, P0 ;  /* 0x000000ff1f077207 */ /* 0x040fe20000000000 */
[-C--:B-----5:R-:W-:Y:S01]  /*23c0*/  IMAD.WIDE.U32 R110, R144, R106.reuse, R110 ;  /* 0x0000006a906e7225 */ /* 0x0a0fe200078e006e */
[----:B------:R-:W-:Y:S02]  /*23d0*/  SEL R8, R31, RZ, P3 ;  /* 0x000000ff1f087207 */ /* 0x000fe40001800000 */
[----:B------:R-:W-:Y:S01]  /*23e0*/  IADD3 R7, R18, R7, RZ ;  /* 0x0000000712077210 */ /* 0x000fe20007ffe0ff */
[----:B------:R-:W-:Y:S01]  /*23f0*/  IMAD.IADD R9, R206, 0x1, R9 ;  /* 0x00000001ce097824 */ /* 0x000fe200078e0209 */
[----:B------:R-:W-:Y:S01]  /*2400*/  IADD3 R120, P3, R204, R121, RZ ;  /* 0x00000079cc787210 */ /* 0x000fe20007f7e0ff */
[----:B------:R-:W-:Y:S01]  /*2410*/  IMAD.IADD R13, R207, 0x1, R8 ;  /* 0x00000001cf0d7824 */ /* 0x000fe200078e0208 */
[----:B------:R-:W-:Y:S01]  /*2420*/  SHF.R.S32.HI R8, RZ, 0x1f, R7 ;  /* 0x0000001fff087819 */ /* 0x000fe20000011407 */
[----:B------:R-:W-:Y:S01]  /*2430*/  IMAD.IADD R105, R105, 0x1, R11 ;  /* 0x0000000169697824 */ /* 0x000fe200078e020b */
[----:B------:R-:W-:Y:S01]  /*2440*/  SHF.R.S32.HI R10, RZ, 0x1f, R9 ;  /* 0x0000001fff0a7819 */ /* 0x000fe20000011409 */
[----:B------:R-:W-:Y:S01]  /*2450*/  IMAD.IADD R103, R11, 0x1, R103 ;  /* 0x000000010b677824 */ /* 0x000fe200078e0267 */
[-C--:B------:R-:W-:Y:S01]  /*2460*/  LEA.HI R21, R8, R7.reuse, RZ, 0x3 ;  /* 0x0000000708157211 */ /* 0x080fe200078f18ff */
[----:B------:R-:W-:Y:S01]  /*2470*/  IMAD.WIDE.U32 R108, R144, R106, R108 ;  /* 0x0000006a906c7225 */ /* 0x000fe200078e006c */
[----:B------:R-:W-:-:S02]  /*2480*/  LEA.HI R7, R8, R7, RZ, 0x6 ;  /* 0x0000000708077211 */ /* 0x000fc400078f30ff */
[-C--:B------:R-:W-:Y:S01]  /*2490*/  LEA.HI R8, R10, R9.reuse, RZ, 0x6 ;  /* 0x000000090a087211 */ /* 0x080fe200078f30ff */
[-C--:B------:R-:W-:Y:S01]  /*24a0*/  IMAD.WIDE.U32 R104, R144, R100.reuse, R104 ;  /* 0x0000006490687225 */ /* 0x080fe200078e0068 */
[----:B------:R-:W-:Y:S02]  /*24b0*/  LEA.HI R26, R10, R9, RZ, 0x3 ;  /* 0x000000090a1a7211 */ /* 0x000fe400078f18ff */
[----:B------:R-:W-:Y:S01]  /*24c0*/  SHF.R.S32.HI R7, RZ, 0x6, R7 ;  /* 0x00000006ff077819 */ /* 0x000fe20000011407 */
[----:B------:R-:W-:Y:S01]  /*24d0*/  IMAD.WIDE.U32 R102, R144, R100, R102 ;  /* 0x0000006490667225 */ /* 0x000fe200078e0066 */
[----:B------:R-:W-:Y:S02]  /*24e0*/  SHF.R.S32.HI R9, RZ, 0x6, R8 ;  /* 0x00000006ff097819 */ /* 0x000fe40000011408 */
[----:B------:R-:W-:Y:S01]  /*24f0*/  SHF.R.S32.HI R20, RZ, 0x1f, R13 ;  /* 0x0000001fff147819 */ /* 0x000fe2000001140d */
[C---:B------:R-:W-:Y:S01]  /*2500*/  IMAD R143, R7.reuse, 0x1c00, R220 ;  /* 0x00001c00078f7824 */ /* 0x040fe200078e02dc */
[C-C-:B------:R-:W-:Y:S01]  /*2510*/  LOP3.LUT R8, R218.reuse, 0x38, R21.reuse, 0xf8, !PT ;  /* 0x00000038da087812 */ /* 0x140fe200078ef815 */
[----:B------:R-:W-:Y:S01]  /*2520*/  IMAD R141, R7, 0x1c00, R222 ;  /* 0x00001c00078d7824 */ /* 0x000fe200078e02de */
[----:B------:R-:W-:Y:S01]  /*2530*/  LOP3.LUT R10, R218, 0x38, R26, 0xf8, !PT ;  /* 0x00000038da0a7812 */ /* 0x000fe200078ef81a */
[C---:B------:R-:W-:Y:S01]  /*2540*/  IMAD R142, R9.reuse, 0x1c00, R220 ;  /* 0x00001c00098e7824 */ /* 0x040fe200078e02dc */
[----:B------:R-:W-:Y:S01]  /*2550*/  LEA.HI R28, R20, R13, RZ, 0x3 ;  /* 0x0000000d141c7211 */ /* 0x000fe200078f18ff */
[----:B------:R-:W-:Y:S01]  /*2560*/  IMAD R139, R9, 0x1c00, R222 ;  /* 0x00001c00098b7824 */ /* 0x000fe200078e02de */
[----:B------:R-:W-:Y:S01]  /*2570*/  LOP3.LUT R11, R217, 0x38, R21, 0xf8, !PT ;  /* 0x00000038d90b7812 */ /* 0x000fe200078ef815 */
[----:B------:R-:W-:Y:S01]  /*2580*/  IMAD.IADD R38, R115, 0x1, R39 ;  /* 0x0000000173267824 */ /* 0x000fe200078e0227 */
[----:B------:R-:W-:-:S02]  /*2590*/  LOP3.LUT R8, R8, R219, RZ, 0x3c, !PT ;  /* 0x000000db08087212 */ /* 0x000fc400078e3cff */
[----:B------:R-:W-:Y:S02]  /*25a0*/  LOP3.LUT R7, R10, R219, RZ, 0x3c, !PT ;  /* 0x000000db0a077212 */ /* 0x000fe400078e3cff */
[----:B------:R-:W-:Y:S01]  /*25b0*/  LEA.HI R13, R20, R13, RZ, 0x6 ;  /* 0x0000000d140d7211 */ /* 0x000fe200078f30ff */
[----:B------:R-:W-:Y:S01]  /*25c0*/  IMAD.IADD R143, R143, 0x1, R8 ;  /* 0x000000018f8f7824 */ /* 0x000fe200078e0208 */
[----:B------:R-:W-:Y:S02]  /*25d0*/  LOP3.LUT R14, R11, R25, RZ, 0x3c, !PT ;  /* 0x000000190b0e7212 */ /* 0x000fe400078e3cff */
[----:B------:R-:W-:Y:S02]  /*25e0*/  IADD3 R142, R142, R7, RZ ;  /* 0x000000078e8e7210 */ /* 0x000fe40007ffe0ff */
[----:B------:R-:W-:Y:S01]  /*25f0*/  SHF.R.S32.HI R13, RZ, 0x6, R13 ;  /* 0x00000006ff0d7819 */ /* 0x000fe2000001140d */
[----:B------:R-:W-:Y:S01]  /*2600*/  IMAD.IADD R141, R141, 0x1, R14 ;  /* 0x000000018d8d7824 */ /* 0x000fe200078e020e */
[----:B------:R-:W-:-:S02]  /*2610*/  LOP3.LUT R7, R217, 0x38, R26, 0xf8, !PT ;  /* 0x00000038d9077812 */ /* 0x000fc400078ef81a */
[----:B------:R-:W-:Y:S01]  /*2620*/  LOP3.LUT R11, R217, 0x38, R28, 0xf8, !PT ;  /* 0x00000038d90b7812 */ /* 0x000fe200078ef81c */
[C---:B------:R-:W-:Y:S01]  /*2630*/  IMAD R138, R13.reuse, 0x1c00, R222 ;  /* 0x00001c000d8a7824 */ /* 0x040fe200078e02de */
[----:B------:R-:W-:Y:S01]  /*2640*/  LOP3.LUT R8, R218, 0x38, R28, 0xf8, !PT ;  /* 0x00000038da087812 */ /* 0x000fe200078ef81c */
[----:B------:R-:W-:Y:S01]  /*2650*/  IMAD R140, R13, 0x1c00, R220 ;  /* 0x00001c000d8c7824 */ /* 0x000fe200078e02dc */
[-C--:B------:R-:W-:Y:S01]  /*2660*/  LOP3.LUT R10, R7, R25.reuse, RZ, 0x3c, !PT ;  /* 0x00000019070a7212 */ /* 0x080fe200078e3cff */
[----:B------:R-:W-:Y:S01]  /*2670*/  IMAD R13, R113, 0x70, RZ ;  /* 0x00000070710d7824 */ /* 0x000fe200078e02ff */
[----:B------:R-:W-:Y:S01]  /*2680*/  LOP3.LUT R11, R11, R25, RZ, 0x3c, !PT ;  /* 0x000000190b0b7212 */ /* 0x000fe200078e3cff */
[----:B------:R-:W-:Y:S01]  /*2690*/  IMAD.WIDE.U32 R112, R112, 0x70, RZ ;  /* 0x0000007070707825 */ /* 0x000fe200078e00ff */
[----:B------:R-:W-:Y:S02]  /*26a0*/  LOP3.LUT R7, R8, R219, RZ, 0x3c, !PT ;  /* 0x000000db08077212 */ /* 0x000fe400078e3cff */
[----:B------:R-:W-:Y:S01]  /*26b0*/  SHF.R.S32.HI R9, RZ, 0x1f, R144 ;  /* 0x0000001fff097819 */ /* 0x000fe20000011490 */
[----:B------:R-:W-:Y:S01]  /*26c0*/  IMAD.IADD R138, R138, 0x1, R11 ;  /* 0x000000018a8a7824 */ /* 0x000fe200078e020b */
[----:B------:R-:W-:Y:S01]  /*26d0*/  SHF.L.U32 R8, R106, 0x6, RZ ;  /* 0x000000066a087819 */ /* 0x000fe200000006ff */
[----:B------:R-:W-:Y:S01]  /*26e0*/  IMAD.IADD R140, R140, 0x1, R7 ;  /* 0x000000018c8c7824 */ /* 0x000fe200078e0207 */
[----:B------:R-:W-:Y:S01]  /*26f0*/  LOP3.LUT R14, R218, 0x18, R18, 0xf8, !PT ;  /* 0x00000018da0e7812 */ /* 0x000fe200078ef812 */
[----:B------:R-:W-:Y:S01]  /*2700*/  VIADD R11, R18, 0xa0 ;  /* 0x000000a0120b7836 */ /* 0x000fe20000000000 */
[----:B------:R-:W-:Y:S01]  /*2710*/  IADD3.X R121, R12, R147, RZ, P3, !PT ;  /* 0x000000930c797210 */ /* 0x000fe20001ffe4ff */
[C---:B------:R-:W-:Y:S01]  /*2720*/  IMAD R7, R9.reuse, R106, RZ ;  /* 0x0000006a09077224 */ /* 0x040fe200078e02ff */
[----:B------:R-:W-:Y:S01]  /*2730*/  LOP3.LUT R137, R14, R219, RZ, 0x3c, !PT ;  /* 0x000000db0e897212 */ /* 0x000fe200078e3cff */
[----:B------:R-:W-:Y:S01]  /*2740*/  IMAD R9, R9, R100, RZ ;  /* 0x0000006409097224 */ /* 0x000fe200078e02ff */
[----:B------:R-:W-:Y:S01]  /*2750*/  ISETP.GE.AND P2, PT, R11, UR6, PT ;  /* 0x000000060b007c0c */ /* 0x000fe2000bf46270 */
[----:B------:R-:W-:Y:S01]  /*2760*/  IMAD R27, R144, R107, R7 ;  /* 0x0000006b901b7224 */ /* 0x000fe200078e0207 */
[C---:B------:R-:W-:Y:S01]  /*2770*/  SHF.L.U64.HI R7, R106.reuse, 0x6, R107 ;  /* 0x000000066a077819 */ /* 0x040fe2000001026b */
[----:B------:R-:W-:Y:S01]  /*2780*/  IMAD.WIDE.U32 R106, R106, 0x70, RZ ;  /* 0x000000706a6a7825 */ /* 0x000fe200078e00ff */
[----:B0-----:R-:W-:-:S02]  /*2790*/  SEL R30, RZ, 0x20, P2 ;  /* 0x00000020ff1e7807 */ /* 0x001fc40001000000 */
[----:B------:R-:W-:Y:S01]  /*27a0*/  IADD3 R12, R111, R27, RZ ;  /* 0x0000001b6f0c7210 */ /* 0x000fe20007ffe0ff */
[----:B------:R-:W-:Y:S01]  /*27b0*/  IMAD R25, R144, R101, R9 ;  /* 0x0000006590197224 */ /* 0x000fe200078e0209 */
[----:B------:R-:W-:Y:S01]  /*27c0*/  SHF.L.U64.HI R9, R100, 0x6, R101 ;  /* 0x0000000664097819 */ /* 0x000fe20000010265 */
[----:B------:R-:W-:Y:S01]  /*27d0*/  IMAD.IADD R132, R113, 0x1, R13 ;  /* 0x0000000171847824 */ /* 0x000fe200078e020d */
[----:B------:R-:W-:Y:S01]  /*27e0*/  SHF.R.S32.HI R20, RZ, 0x3, R21 ;  /* 0x00000003ff147819 */ /* 0x000fe20000011415 */
[----:B------:R-:W-:Y:S01]  /*27f0*/  IMAD.IADD R134, R107, 0x1, R15 ;  /* 0x000000016b867824 */ /* 0x000fe200078e020f */
[----:B------:R-:W-:Y:S01]  /*2800*/  LOP3.LUT R37, R29, R30, RZ, 0xfc, !PT ;  /* 0x0000001e1d257212 */ /* 0x000fe200078efcff */
[----:B------:R-:W-:Y:S01]  /*2810*/  IMAD.IADD R139, R139, 0x1, R10 ;  /* 0x000000018b8b7824 */ /* 0x000fe200078e020a */
[----:B------:R-:W-:Y:S01]  /*2820*/  LOP3.LUT R21, R21, 0xfffffff8, RZ, 0xc0, !PT ;  /* 0xfffffff815157812 */ /* 0x000fe200078ec0ff */
[----:B------:R-:W-:Y:S01]  /*2830*/  IMAD.IADD R13, R27, 0x1, R109 ;  /* 0x000000011b0d7824 */ /* 0x000fe200078e026d */
[----:B------:R-:W-:Y:S01]  /*2840*/  SHF.R.S32.HI R27, RZ, 0x3, R28 ;  /* 0x00000003ff1b7819 */ /* 0x000fe2000001141c */
[----:B------:R-:W-:Y:S01]  /*2850*/  IMAD.IADD R14, R105, 0x1, R25 ;  /* 0x00000001690e7824 */ /* 0x000fe200078e0219 */
[----:B------:R-:W-:Y:S01]  /*2860*/  LOP3.LUT R28, R28, 0xfffffff8, RZ, 0xc0, !PT ;  /* 0xfffffff81c1c7812 */ /* 0x000fe200078ec0ff */
[----:B------:R-:W-:Y:S01]  /*2870*/  IMAD.IADD R15, R25, 0x1, R103 ;  /* 0x00000001190f7824 */ /* 0x000fe200078e0267 */
[----:B------:R-:W-:Y:S01]  /*2880*/  SHF.R.S32.HI R25, RZ, 0x3, R26 ;  /* 0x00000003ff197819 */ /* 0x000fe2000001141a */
[----:B------:R-:W-:Y:S01]  /*2890*/  IMAD.SHL.U32 R10, R100, 0x40, RZ ;  /* 0x00000040640a7824 */ /* 0x000fe200078e00ff */
[----:B------:R-:W-:Y:S01]  /*28a0*/  LOP3.LUT R26, R26, 0xfffffff8, RZ, 0xc0, !PT ;  /* 0xfffffff81a1a7812 */ /* 0x000fe200078ec0ff */
[----:B------:R-:W-:Y:S01]  /*28b0*/  IMAD.WIDE.U32 R100, R100, 0x70, RZ ;  /* 0x0000007064647825 */ /* 0x000fe200078e00ff */
[----:B------:R-:W-:-:S02]  /*28c0*/  LOP3.LUT R33, R37, 0x2, RZ, 0xc0, !PT ;  /* 0x0000000225217812 */ /* 0x000fc400078ec0ff */
[C---:B------:R-:W-:Y:S01]  /*28d0*/  LOP3.LUT R34, R37.reuse, 0x4, RZ, 0xc0, !PT ;  /* 0x0000000425227812 */ /* 0x040fe200078ec0ff */
[----:B------:R-:W-:Y:S01]  /*28e0*/  IMAD.IADD R137, R220, 0x1, R137 ;  /* 0x00000001dc897824 */ /* 0x000fe200078e0289 */
[----:B------:R-:W-:Y:S01]  /*28f0*/  LOP3.LUT R35, R37, 0x8, RZ, 0xc0, !PT ;  /* 0x0000000825237812 */ /* 0x000fe200078ec0ff */
[----:B------:R-:W-:Y:S01]  /*2900*/  IMAD.IADD R133, R101, 0x1, R133 ;  /* 0x0000000165857824 */ /* 0x000fe200078e0285 */
[----:B------:R-:W-:Y:S02]  /*2910*/  LOP3.LUT R36, R37, 0x10, RZ, 0xc0, !PT ;  /* 0x0000001025247812 */ /* 0x000fe400078ec0ff */
[----:B------:R-:W-:Y:S02]  /*2920*/  LOP3.LUT R29, R29, 0x1, RZ, 0xc0, !PT ;  /* 0x000000011d1d7812 */ /* 0x000fe400078ec0ff */
[----:B------:R-:W-:Y:S02]  /*2930*/  SHF.R.S32.HI R30, RZ, 0x1f, R21 ;  /* 0x0000001fff1e7819 */ /* 0x000fe40000011415 */
[----:B------:R-:W-:-:S02]  /*2940*/  SHF.R.S32.HI R31, RZ, 0x1f, R26 ;  /* 0x0000001fff1f7819 */ /* 0x000fc4000001141a */
[----:B------:R-:W-:Y:S02]  /*2950*/  SHF.R.S32.HI R32, RZ, 0x1f, R28 ;  /* 0x0000001fff207819 */ /* 0x000fe4000001141c */
[----:B------:R-:W-:-:S07]  /*2960*/  LOP3.LUT R37, R37, 0x20, RZ, 0xc0, !PT ;  /* 0x0000002025257812 */ /* 0x000fce00078ec0ff */
.L_x_6293:
[----:B------:R-:W2:Y:S01]  /*2970*/  LDL.LU R43, [R1+0x8] ;  /* 0x00000800012b7983 */ /* 0x000ea20000300800 */
[----:B-----5:R-:W-:Y:S01]  /*2980*/  IADD3 R49, R24, -0x1, RZ ;  /* 0xffffffff18317810 */ /* 0x020fe20007ffe0ff */
[----:B------:R-:W0:Y:S01]  /*2990*/  LDC.64 R122, c[0x0][0x2e8] ;  /* 0x0000ba00ff7a7b82 */ /* 0x000e220000000a00 */
[----:B------:R-:W-:Y:S01]  /*29a0*/  LOP3.LUT P5, RZ, R228, 0x4, RZ, 0xc0, !PT ;  /* 0x00000004e4ff7812 */ /* 0x000fe200078ac0ff */
        /* <DEDUP_REMOVED lines=8> */
[----:B------:R-:W-:Y:S01]  /*2a30*/  IADD3 R41, P4, R4, R126, RZ ;  /* 0x0000007e04297210 */ /* 0x000fe20007f9e0ff */
[----:B------:R-:W-:Y:S02]  /*2a40*/  IMAD.IADD R92, R127, 0x1, R39 ;  /* 0x000000017f5c7824 */ /* 0x000fe400078e0227 */
[----:B------:R-:W-:Y:S02]  /*2a50*/  IMAD R39, R17, 0x5400, R137 ;  /* 0x0000540011277824 */ /* 0x000fe400078e0289 */
[----:B------:R-:W-:Y:S01]  /*2a60*/  IMAD.X R42, R92, 0x1, R6, P4 ;  /* 0x000000015c2a7824 */ /* 0x000fe200020e0606 */
[----:B------:R-:W-:Y:S02]  /*2a70*/  IADD3.X R40, R6, R92, R135, P2, P3 ;  /* 0x0000005c06287210 */ /* 0x000fe400017e6487 */
[----:B------:R-:W-:Y:S02]  /*2a80*/  ISETP.GT.AND P3, PT, R49, R125, PT ;  /* 0x0000007d3100720c */ /* 0x000fe40003f64270 */
[----:B0-----:R-:W-:-:S02]  /*2a90*/  LEA R44, P2, R24, R122, 0x1 ;  /* 0x0000007a182c7211 */ /* 0x001fc400078408ff */
[----:B------:R-:W-:Y:S02]  /*2aa0*/  LEA R46, P4, R41, R122, 0x1 ;  /* 0x0000007a292e7211 */ /* 0x000fe400078808ff */
[-C--:B------:R-:W-:Y:S01]  /*2ab0*/  LEA.HI.X R45, R24, R123.reuse, R40, 0x1, P2 ;  /* 0x0000007b182d7211 */ /* 0x080fe200010f0c28 */
[----:B------:R-:W-:Y:S01]  /*2ac0*/  IMAD.MOV.U32 R24, RZ, RZ, R49 ;  /* 0x000000ffff187224 */ /* 0x000fe200078e0031 */
[----:B-1----:R-:W-:Y:S02]  /*2ad0*/  ISETP.GE.AND P2, PT, R119, 0x1, PT ;  /* 0x000000017700780c */ /* 0x002fe40003f46270 */
[----:B------:R-:W-:Y:S01]  /*2ae0*/  LEA.HI.X R47, R41, R123, R42, 0x1, P4 ;  /* 0x0000007b292f7211 */ /* 0x000fe200020f0c2a */
[C---:B------:R-:W-:Y:S02]  /*2af0*/  VIADD R41, R39.reuse, 0x20 ;  /* 0x0000002027297836 */ /* 0x040fe40000000000 */
[C---:B------:R-:W-:Y:S01]  /*2b00*/  @P5 VIADD R41, R39.reuse, 0xffffffe0 ;  /* 0xffffffe027295836 */ /* 0x040fe20000000000 */
[----:B------:R-:W-:-:S03]  /*2b10*/  LEA R39, R39, R118, 0x1 ;  /* 0x0000007627277211 */ /* 0x000fc600078e08ff */
[----:B------:R-:W-:Y:S01]  /*2b20*/  IMAD R96, R41, 0x2, R118 ;  /* 0x0000000229607824 */ /* 0x000fe200078e0276 */
        /* <DEDUP_REMOVED lines=73> */
.L_x_6198:
[----:B------:R-:W-:Y:S05]  /*2fc0*/  BSYNC B1 ;  /* 0x0000000000017941 */ /* 0x000fea0003800000 */
.L_x_6197:
        /* <DEDUP_REMOVED lines=21> */
[----:B------:R-:W-:Y:S02]  /*3120*/  IADD3.X R41, R14, R98, R9, P2, P5 ;  /* 0x000000620e297210 */ /* 0x000fe400017ea409 */
        /* <DEDUP_REMOVED lines=35> */
.L_x_6200:
[----:B------:R-:W-:Y:S05]  /*3360*/  BSYNC B1 ;  /* 0x0000000000017941 */ /* 0x000fea0003800000 */
.L_x_6199:
[----:B0-----:R-:W2:Y:S01]  /*3370*/  LDL R40, [R1+0x44] ;  /* 0x0000440001287983 */ /* 0x001ea20000100800 */
[----:B------:R-:W-:Y:S01]  /*3380*/  IMAD.MOV.U32 R41, RZ, RZ, R77 ;  /* 0x000000ffff297224 */ /* 0x000fe200078e004d */
[----:B------:R-:W-:Y:S01]  /*3390*/  MOV R43, R85 ;  /* 0x00000055002b7202 */ /* 0x000fe20000000f00 */
[----:B------:R-:W-:Y:S01]  /*33a0*/  IMAD.MOV.U32 R42, RZ, RZ, R84 ;  /* 0x000000ffff2a7224 */ /* 0x000fe200078e0054 */
[----:B------:R-:W-:Y:S02]  /*33b0*/  PRMT R156, R129, 0x7610, R156 ;  /* 0x00007610819c7816 */ /* 0x000fe4000000009c */
[----:B------:R-:W-:Y:S02]  /*33c0*/  PRMT R155, R155, 0x5410, R128 ;  /* 0x000054109b9b7816 */ /* 0x000fe40000000080 */
[----:B------:R-:W-:Y:S01]  /*33d0*/  PRMT R162, R42, 0x5410, R43 ;  /* 0x000054102aa27816 */ /* 0x000fe2000000002b */
[----:B------:R-:W-:Y:S02]  /*33e0*/  IMAD.MOV.U32 R42, RZ, RZ, R122 ;  /* 0x000000ffff2a7224 */ /* 0x000fe400078e007a */
[----:B------:R-:W-:-:S03]  /*33f0*/  IMAD.MOV.U32 R43, RZ, RZ, R123 ;  /* 0x000000ffff2b7224 */ /* 0x000fc600078e007b */
[----:B------:R-:W-:Y:S01]  /*3400*/  PRMT R152, R42, 0x7610, R152 ;  /* 0x000076102a987816 */ /* 0x000fe20000000098 */
[----:B------:R-:W-:Y:S01]  /*3410*/  IMAD.MOV.U32 R42, RZ, RZ, R78 ;  /* 0x000000ffff2a7224 */ /* 0x000fe200078e004e */
[----:B------:R-:W-:Y:S01]  /*3420*/  PRMT R164, R43, 0x7610, R164 ;  /* 0x000076102ba47816 */ /* 0x000fe200000000a4 */
[----:B------:R-:W-:-:S05]  /*3430*/  IMAD.MOV.U32 R43, RZ, RZ, R79 ;  /* 0x000000ffff2b7224 */ /* 0x000fca00078e004f */
[----:B------:R-:W-:Y:S01]  /*3440*/  PRMT R159, R42, 0x5410, R43 ;  /* 0x000054102a9f7816 */ /* 0x000fe2000000002b */
[----:B------:R-:W-:Y:S02]  /*3450*/  IMAD.MOV.U32 R42, RZ, RZ, R86 ;  /* 0x000000ffff2a7224 */ /* 0x000fe400078e0056 */
[----:B------:R-:W-:-:S05]  /*3460*/  IMAD.MOV.U32 R43, RZ, RZ, R87 ;  /* 0x000000ffff2b7224 */ /* 0x000fca00078e0057 */
[----:B------:R-:W-:Y:S01]  /*3470*/  PRMT R166, R43, 0x7610, R166 ;  /* 0x000076102ba67816 */ /* 0x000fe200000000a6 */
[----:B------:R-:W-:Y:S01]  /*3480*/  IMAD.MOV.U32 R43, RZ, RZ, R95 ;  /* 0x000000ffff2b7224 */ /* 0x000fe200078e005f */
[----:B--2---:R-:W-:Y:S02]  /*3490*/  R2UR UR4, R40 ;  /* 0x00000000280472ca */ /* 0x004fe400000e0000 */
[----:B------:R-:W-:-:S04]  /*34a0*/  MOV R40, R76 ;  /* 0x0000004c00287202 */ /* 0x000fc80000000f00 */
[----:B------:R-:W-:Y:S01]  /*34b0*/  PRMT R158, R41, 0x5410, R40 ;  /* 0x00005410299e7816 */ /* 0x000fe20000000028 */
[----:B------:R-:W-:Y:S02]  /*34c0*/  IMAD.MOV.U32 R40, RZ, RZ, R80 ;  /* 0x000000ffff287224 */ /* 0x000fe400078e0050 */
[----:B------:R-:W-:-:S04]  /*34d0*/  IMAD.MOV.U32 R41, RZ, RZ, R81 ;  /* 0x000000ffff297224 */ /* 0x000fc800078e0051 */
[----:B------:R-:W-:Y:S01]  /*34e0*/  UISETP.NE.AND UP0, UPT, UR4, 0x3, UPT ;  /* 0x000000030400788c */ /* 0x000fe2000bf05270 */
[----:B------:R-:W-:Y:S01]  /*34f0*/  PRMT R161, R41, 0x5410, R40 ;  /* 0x0000541029a17816 */ /* 0x000fe20000000028 */
[----:B------:R-:W-:Y:S02]  /*3500*/  IMAD.MOV.U32 R40, RZ, RZ, R92 ;  /* 0x000000ffff287224 */ /* 0x000fe400078e005c */
[----:B------:R-:W-:Y:S02]  /*3510*/  IMAD.MOV.U32 R41, RZ, RZ, R93 ;  /* 0x000000ffff297224 */ /* 0x000fe400078e005d */
[----:B------:R-:W-:-:S03]  /*3520*/  PLOP3.LUT P2, PT, PT, PT, UP0, 0x80, 0x0 ;  /* 0x000000000000781c */ /* 0x000fc60003f4f008 */
[----:B------:R-:W-:Y:S01]  /*3530*/  PRMT R163, R40, 0x5410, R41 ;  /* 0x0000541028a37816 */ /* 0x000fe20000000029 */
[----:B------:R-:W-:Y:S01]  /*3540*/  IMAD.MOV.U32 R41, RZ, RZ, R75 ;  /* 0x000000ffff297224 */ /* 0x000fe200078e004b */
[----:B------:R-:W-:-:S04]  /*3550*/  MOV R40, R74 ;  /* 0x0000004a00287202 */ /* 0x000fc80000000f00 */
        /* <DEDUP_REMOVED lines=8> */
[----:B------:R-:W-:-:S02]  /*35e0*/  MOV R41, R126 ;  /* 0x0000007e00297202 */ /* 0x000fc40000000f00 */
[----:B------:R-:W-:Y:S01]  /*35f0*/  PRMT R167, R43, 0x5410, R40 ;  /* 0x000054102ba77816 */ /* 0x000fe20000000028 */
[----:B-----5:R-:W-:Y:S01]  /*3600*/  IMAD.MOV.U32 R43, RZ, RZ, R48 ;  /* 0x000000ffff2b7224 */ /* 0x020fe200078e0030 */
        /* <DEDUP_REMOVED lines=8> */
[----:B------:R-:W-:Y:S02]  /*3690*/  IMAD.MOV.U32 R40, RZ, RZ, R61 ;  /* 0x000000ffff287224 */ /* 0x000fe400078e003d */
[----:B------:R-:W-:Y:S02]  /*36a0*/  IMAD.MOV.U32 R43, RZ, RZ, R56 ;  /* 0x000000ffff2b7224 */ /* 0x000fe400078e0038 */
        /* <DEDUP_REMOVED lines=28> */
[----:B------:R-:W-:-:S02]  /*3870*/  PRMT R157, R157, 0x5410, R40 ;  /* 0x000054109d9d7816 */ /* 0x000fc40000000028 */
[----:B------:R-:W-:Y:S01]  /*3880*/  PRMT R160, R41, 0x5410, R42 ;  /* 0x0000541029a07816 */ /* 0x000fe2000000002a */
[----:B------:R-:W-:Y:S06]  /*3890*/  @!P2 BRA `(.L_x_6201) ;  /* 0x000000000004a947 */ /* 0x000fec0003800000 */
[----:B------:R-:W-:Y:S01]  /*38a0*/  BPT.TRAP 0x1 ;  /* 0x000000040000795c */ /* 0x000fe20000300000 */
.L_x_6201:
[----:B------:R-:W-:Y:S01]  /*38b0*/  IMAD R98, R17, 0x8, R16 ;  /* 0x0000000811627824 */ /* 0x000fe200078e0210 */
[----:B------:R-:W-:Y:S01]  /*38c0*/  SHF.L.U32 R99, R209, 0x1f, RZ ;  /* 0x0000001fd1637819 */ /* 0x000fe200000006ff */
[----:B------:R-:W-:Y:S03]  /*38d0*/  BSSY B1, `(.L_x_6202) ;  /* 0x0000003000017945 */ /* 0x000fe60003800000 */
[----:B------:R-:W0:Y:S02]  /*38e0*/  SYNCS.PHASECHK.TRANS64.TRYWAIT P5, [R98+URZ+0x36890], R99 ;  /* 0x03689063620075a7 */ /* 0x000e2400080a017f */
[----:B0-----:R-:W-:Y:S05]  /*38f0*/  @!P5 BRA `(.L_x_6203) ;  /* 0x000002ac0030d947 */ /* 0x001fea0003800000 */
.L_x_6580:
[----:B------:R-:W-:Y:S05]  /*3900*/  BSYNC B1 ;  /* 0x0000000000017941 */ /* 0x000fea0003800000 */
.L_x_6202:
        /* <DEDUP_REMOVED lines=11> */
[--C-:B------:R-:W-:Y:S02]  /*39c0*/  SHF.R.U64 R122, R122, 0x10, R123.reuse ;  /* 0x000000107a7a7819 */ /* 0x100fe4000000127b */
[----:B------:R-:W-:Y:S01]  /*39d0*/  SHF.R.U32.HI R123, RZ, 0x10, R123 ;  /* 0x00000010ff7b7819 */ /* 0x000fe2000001167b */
[----:B------:R-:W-:Y:S02]  /*39e0*/  HADD2.F32 R90, -RZ, R90.H0_H0 ;  /* 0x2000005aff5a7230 */ /* 0x000fe40000004100 */
[--C-:B------:R-:W-:Y:S02]  /*39f0*/  HADD2.F32 R41, -RZ, R91.reuse.H1_H1 ;  /* 0x3000005bff297230 */ /* 0x100fe40000004100 */
[----:B------:R-:W-:Y:S02]  /*3a00*/  HADD2.F32 R91, -RZ, R91.H0_H0 ;  /* 0x2000005bff5b7230 */ /* 0x000fe40000004100 */
[----:B------:R-:W-:-:S02]  /*3a10*/  HADD2.F32 R122, -RZ, R122.H0_H0 ;  /* 0x2000007aff7a7230 */ /* 0x000fc40000004100 */
[-C--:B------:R-:W-:Y:S01]  /*3a20*/  FMUL.FTZ R126, R41, R90.reuse ;  /* 0x0000005a297e7220 */ /* 0x080fe20000410000 */
[----:B------:R-:W-:Y:S02]  /*3a30*/  HADD2.F32 R123, -RZ, R123.H0_H0 ;  /* 0x2000007bff7b7230 */ /* 0x000fe40000004100 */
[C---:B------:R-:W-:Y:S01]  /*3a40*/  FMUL.FTZ R90, R91.reuse, R90 ;  /* 0x0000005a5b5a7220 */ /* 0x040fe20000410000 */
[-C--:B------:R-:W-:Y:S01]  /*3a50*/  FFMA.FTZ R91, R91, R122.reuse, -R126 ;  /* 0x0000007a5b5b7223 */ /* 0x080fe2000001087e */
[--C-:B------:R-:W-:Y:S02]  /*3a60*/  HADD2.F32 R126, -RZ, R43.reuse.H0_H0 ;  /* 0x2000002bff7e7230 */ /* 0x100fe40000004100 */
[----:B------:R-:W-:Y:S01]  /*3a70*/  FFMA.FTZ R90, R41, R122, R90 ;  /* 0x0000007a295a7223 */ /* 0x000fe2000001005a */
[----:B------:R-:W-:Y:S01]  /*3a80*/  SHF.R.U32.HI R41, RZ, 0x10, R127 ;  /* 0x00000010ff297819 */ /* 0x000fe2000001167f */
[----:B------:R-:W-:Y:S02]  /*3a90*/  IMAD.MOV.U32 R122, RZ, RZ, R40 ;  /* 0x000000ffff7a7224 */ /* 0x000fe400078e0028 */
[----:B------:R-:W-:Y:S01]  /*3aa0*/  HADD2.F32 R40, -RZ, R43.H1_H1 ;  /* 0x3000002bff287230 */ /* 0x000fe20000004100 */
[----:B------:R-:W-:Y:S01]  /*3ab0*/  F2FP.F16.F32.PACK_AB R90, R90, R91 ;  /* 0x0000005b5a5a723e */ /* 0x000fe200000000ff */
[----:B------:R-:W-:-:S05]  /*3ac0*/  HADD2.F32 R41, -RZ, R41.H0_H0 ;  /* 0x20000029ff297230 */ /* 0x000fca0000004100 */
[-C--:B------:R-:W-:Y:S01]  /*3ad0*/  FMUL.FTZ R43, R40, R41.reuse ;  /* 0x00000029282b7220 */ /* 0x080fe20000410000 */
[----:B------:R-:W-:-:S03]  /*3ae0*/  FMUL.FTZ R127, R126, R41 ;  /* 0x000000297e7f7220 */ /* 0x000fc60000410000 */
[-C--:B------:R-:W-:Y:S01]  /*3af0*/  FFMA.FTZ R41, R126, R123.reuse, -R43 ;  /* 0x0000007b7e297223 */ /* 0x080fe2000001082b */
[----:B------:R-:W-:Y:S01]  /*3b00*/  FFMA.FTZ R40, R40, R123, R127 ;  /* 0x0000007b28287223 */ /* 0x000fe2000001007f */
[----:B------:R-:W-:Y:S02]  /*3b10*/  HADD2.F32 R126, -RZ, R152.H1_H1 ;  /* 0x30000098ff7e7230 */ /* 0x000fe40000004100 */
[--C-:B------:R-:W-:Y:S02]  /*3b20*/  HADD2.F32 R123, -RZ, R122.reuse.H1_H1 ;  /* 0x3000007aff7b7230 */ /* 0x100fe40000004100 */
[----:B------:R-:W-:Y:S01]  /*3b30*/  HADD2.F32 R43, -RZ, R122.H0_H0 ;  /* 0x2000007aff2b7230 */ /* 0x000fe20000004100 */
[----:B------:R-:W-:Y:S01]  /*3b40*/  F2FP.F16.F32.PACK_AB R91, R40, R41 ;  /* 0x00000029285b723e */ /* 0x000fe200000000ff */
[----:B------:R-:W-:Y:S02]  /*3b50*/  HADD2.F32 R122, -RZ, R152.H0_H0 ;  /* 0x20000098ff7a7230 */ /* 0x000fe40000004100 */
[----:B------:R-:W-:Y:S01]  /*3b60*/  FMUL.FTZ R152, R123, R126 ;  /* 0x0000007e7b987220 */ /* 0x000fe20000410000 */
[----:B------:R-:W-:-:S02]  /*3b70*/  HADD2.F32 R127, -RZ, R42.H0_H0 ;  /* 0x2000002aff7f7230 */ /* 0x000fc40000004100 */
[C---:B------:R-:W-:Y:S01]  /*3b80*/  FMUL.FTZ R126, R43.reuse, R126 ;  /* 0x0000007e2b7e7220 */ /* 0x040fe20000410000 */
[----:B------:R-:W-:Y:S02]  /*3b90*/  IMAD.MOV.U32 R41, RZ, RZ, R90 ;  /* 0x000000ffff297224 */ /* 0x000fe400078e005a */
[-C--:B------:R-:W-:Y:S01]  /*3ba0*/  FFMA.FTZ R43, R43, R122.reuse, -R152 ;  /* 0x0000007a2b2b7223 */ /* 0x080fe20000010898 */
[----:B------:R-:W-:Y:S01]  /*3bb0*/  FFMA.FTZ R122, R123, R122, R126 ;  /* 0x0000007a7b7a7223 */ /* 0x000fe2000001007e */
[----:B------:R-:W-:Y:S02]  /*3bc0*/  HADD2.F32 R126, -RZ, R167.H1_H1 ;  /* 0x300000a7ff7e7230 */ /* 0x000fe40000004100 */
[----:B------:R-:W-:Y:S02]  /*3bd0*/  HADD2.F32 R123, -RZ, R42.H1_H1 ;  /* 0x3000002aff7b7230 */ /* 0x000fe40000004100 */
[----:B------:R-:W-:Y:S01]  /*3be0*/  HADD2.F32 R42, -RZ, R164.H0_H0 ;  /* 0x200000a4ff2a7230 */ /* 0x000fe20000004100 */
[----:B------:R-:W-:-:S02]  /*3bf0*/  F2FP.F16.F32.PACK_AB R40, R122, R43 ;  /* 0x0000002b7a28723e */ /* 0x000fc400000000ff */
[-C--:B------:R-:W-:Y:S01]  /*3c00*/  FMUL.FTZ R152, R123, R126.reuse ;  /* 0x0000007e7b987220 */ /* 0x080fe20000410000 */
[C---:B------:R-:W-:Y:S01]  /*3c10*/  FMUL.FTZ R126, R127.reuse, R126 ;  /* 0x0000007e7f7e7220 */ /* 0x040fe20000410000 */
[----:B------:R-:W-:Y:S02]  /*3c20*/  MOV R43, R91 ;  /* 0x0000005b002b7202 */ /* 0x000fe40000000f00 */
[-C--:B------:R-:W-:Y:S01]  /*3c30*/  FFMA.FTZ R152, R127, R42.reuse, -R152 ;  /* 0x0000002a7f987223 */ /* 0x080fe20000010898 */
[----:B------:R-:W-:-:S05]  /*3c40*/  FFMA.FTZ R123, R123, R42, R126 ;  /* 0x0000002a7b7b7223 */ /* 0x000fca000001007e */
[----:B------:R-:W-:-:S07]  /*3c50*/  F2FP.F16.F32.PACK_AB R42, R123, R152 ;  /* 0x000000987b2a723e */ /* 0x000fce00000000ff */
.L_x_6209:
[----:B------:R-:W-:Y:S05]  /*3c60*/  BSYNC B3 ;  /* 0x0000000000037941 */ /* 0x000fea0003800000 */
.L_x_6208:
[----:B--2---:R1:W-:Y:S02]  /*3c70*/  STG.E.128 desc[UR60][R46.64], R40 ;  /* 0x000000282e007986 */ /* 0x0043e4000c101d3c */
.L_x_6207:
[----:B------:R-:W-:Y:S05]  /*3c80*/  BSYNC B2 ;  /* 0x0000000000027941 */ /* 0x000fea0003800000 */
.L_x_6206:
        /* <DEDUP_REMOVED lines=8> */
[----:B------:R-:W-:Y:S01]  /*3d10*/  HADD2.F32 R127, -RZ, R163.H1_H1 ;  /* 0x300000a3ff7f7230 */ /* 0x000fe20000004100 */
[----:B------:R-:W-:Y:S01]  /*3d20*/  SHF.R.U32.HI R94, RZ, 0x10, R95 ;  /* 0x00000010ff5e7819 */ /* 0x000fe2000001165f */
[----:B--2---:R-:W-:Y:S01]  /*3d30*/  HADD2.F32 R95, -RZ, R40.H1_H1 ;  /* 0x30000028ff5f7230 */ /* 0x004fe20000004100 */
[--C-:B------:R-:W-:Y:S01]  /*3d40*/  SHF.R.U64 R90, R92, 0x10, R93.reuse ;  /* 0x000000105c5a7819 */ /* 0x100fe2000000125d */
[----:B------:R-:W-:Y:S01]  /*3d50*/  HADD2.F32 R122, -RZ, R91.H0_H0 ;  /* 0x2000005bff7a7230 */ /* 0x000fe20000004100 */
[----:B------:R-:W-:Y:S01]  /*3d60*/  SHF.R.U32.HI R92, RZ, 0x10, R93 ;  /* 0x00000010ff5c7819 */ /* 0x000fe2000001165d */
[--C-:B------:R-:W-:Y:S02]  /*3d70*/  HADD2.F32 R93, -RZ, R41.reuse.H1_H1 ;  /* 0x30000029ff5d7230 */ /* 0x100fe40000004100 */
[----:B------:R-:W-:Y:S02]  /*3d80*/  HADD2.F32 R41, -RZ, R41.H0_H0 ;  /* 0x20000029ff297230 */ /* 0x000fe40000004100 */
[----:B------:R-:W-:-:S02]  /*3d90*/  HADD2.F32 R94, -RZ, R94.H0_H0 ;  /* 0x2000005eff5e7230 */ /* 0x000fc40000004100 */
[-C--:B------:R-:W-:Y:S01]  /*3da0*/  FMUL.FTZ R126, R93, R122.reuse ;  /* 0x0000007a5d7e7220 */ /* 0x080fe20000410000 */
[--C-:B------:R-:W-:Y:S02]  /*3db0*/  HADD2.F32 R91, -RZ, R43.reuse.H1_H1 ;  /* 0x3000002bff5b7230 */ /* 0x100fe40000004100 */
[----:B------:R-:W-:Y:S01]  /*3dc0*/  FMUL.FTZ R152, R41, R122 ;  /* 0x0000007a29987220 */ /* 0x000fe20000410000 */
[----:B------:R-:W-:Y:S02]  /*3dd0*/  HADD2.F32 R90, -RZ, R90.H0_H0 ;  /* 0x2000005aff5a7230 */ /* 0x000fe40000004100 */
[----:B------:R-:W-:Y:S02]  /*3de0*/  HADD2.F32 R43, -RZ, R43.H0_H0 ;  /* 0x2000002bff2b7230 */ /* 0x000fe40000004100 */
[----:B------:R-:W-:Y:S01]  /*3df0*/  FMUL.FTZ R122, R91, R94 ;  /* 0x0000005e5b7a7220 */ /* 0x000fe20000410000 */
[----:B------:R-:W-:Y:S02]  /*3e00*/  HADD2.F32 R92, -RZ, R92.H0_H0 ;  /* 0x2000005cff5c7230 */ /* 0x000fe40000004100 */
[-C--:B------:R-:W-:Y:S01]  /*3e10*/  FFMA.FTZ R41, R41, R90.reuse, -R126 ;  /* 0x0000005a29297223 */ /* 0x080fe2000001087e */
[----:B------:R-:W-:Y:S01]  /*3e20*/  FFMA.FTZ R90, R93, R90, R152 ;  /* 0x0000005a5d5a7223 */ /* 0x000fe20000010098 */
[----:B------:R-:W-:Y:S01]  /*3e30*/  FMUL.FTZ R94, R43, R94 ;  /* 0x0000005e2b5e7220 */ /* 0x000fe20000410000 */
[----:B------:R-:W-:-:S02]  /*3e40*/  HADD2.F32 R93, -RZ, R166.H1_H1 ;  /* 0x300000a6ff5d7230 */ /* 0x000fc40000004100 */
[-C--:B------:R-:W-:Y:S01]  /*3e50*/  FFMA.FTZ R43, R43, R92.reuse, -R122 ;  /* 0x0000005c2b2b7223 */ /* 0x080fe2000001087a */
[----:B------:R-:W-:Y:S02]  /*3e60*/  HADD2.F32 R122, -RZ, R40.H0_H0 ;  /* 0x20000028ff7a7230 */ /* 0x000fe40000004100 */
[----:B------:R-:W-:Y:S01]  /*3e70*/  FFMA.FTZ R92, R91, R92, R94 ;  /* 0x0000005c5b5c7223 */ /* 0x000fe2000001005e */
[----:B------:R-:W-:Y:S02]  /*3e80*/  HADD2.F32 R91, -RZ, R167.H0_H0 ;  /* 0x200000a7ff5b7230 */ /* 0x000fe40000004100 */
[-C--:B------:R-:W-:Y:S01]  /*3e90*/  FMUL.FTZ R123, R95, R93.reuse ;  /* 0x0000005d5f7b7220 */ /* 0x080fe20000410000 */
[--C-:B------:R-:W-:Y:S02]  /*3ea0*/  HADD2.F32 R40, -RZ, R42.reuse.H1_H1 ;  /* 0x3000002aff287230 */ /* 0x100fe40000004100 */
[----:B------:R-:W-:Y:S01]  /*3eb0*/  FMUL.FTZ R126, R122, R93 ;  /* 0x0000005d7a7e7220 */ /* 0x000fe20000410000 */
[----:B------:R-:W-:Y:S01]  /*3ec0*/  HADD2.F32 R94, -RZ, R163.H0_H0 ;  /* 0x200000a3ff5e7230 */ /* 0x000fe20000004100 */
[----:B------:R-:W-:Y:S01]  /*3ed0*/  F2FP.F16.F32.PACK_AB R41, R90, R41 ;  /* 0x000000295a29723e */ /* 0x000fe200000000ff */
[----:B------:R-:W-:-:S02]  /*3ee0*/  HADD2.F32 R42, -RZ, R42.H0_H0 ;  /* 0x2000002aff2a7230 */ /* 0x000fc40000004100 */
[----:B------:R-:W-:Y:S01]  /*3ef0*/  FMUL.FTZ R93, R40, R91 ;  /* 0x0000005b285d7220 */ /* 0x000fe20000410000 */
[----:B------:R-:W-:Y:S01]  /*3f00*/  F2FP.F16.F32.PACK_AB R43, R92, R43 ;  /* 0x0000002b5c2b723e */ /* 0x000fe200000000ff */
        /* <DEDUP_REMOVED lines=8> */
.L_x_6213:
[----:B------:R-:W-:Y:S05]  /*3f90*/  BSYNC B3 ;  /* 0x0000000000037941 */ /* 0x000fea0003800000 */
.L_x_6212:
[----:B--2---:R2:W-:Y:S02]  /*3fa0*/  STG.E.128 desc[UR60][R46.64+0x40], R40 ;  /* 0x000040282e007986 */ /* 0x0045e4000c101d3c */
.L_x_6211:
[----:B------:R-:W-:Y:S05]  /*3fb0*/  BSYNC B2 ;  /* 0x0000000000027941 */ /* 0x000fea0003800000 */
.L_x_6210:
        /* <DEDUP_REMOVED lines=48> */
.L_x_6217:
[----:B------:R-:W-:Y:S05]  /*42c0*/  BSYNC B3 ;  /* 0x0000000000037941 */ /* 0x000fea0003800000 */
.L_x_6216:
[----:B--2---:R3:W-:Y:S02]  /*42d0*/  STG.E.128 desc[UR60][R46.64+0x80], R40 ;  /* 0x000080282e007986 */ /* 0x0047e4000c101d3c */
.L_x_6215:
[----:B------:R-:W-:Y:S05]  /*42e0*/  BSYNC B2 ;  /* 0x0000000000027941 */ /* 0x000fea0003800000 */
.L_x_6214:
        /* <DEDUP_REMOVED lines=34> */
[--C-:B------:R-:W-:Y:S02]  /*4510*/  HADD2.F32 R40, -RZ, R42.reuse.H1_H1 ;  /* 0x3000002aff287230 */ /* 0x100fe40000004100 */
        /* <DEDUP_REMOVED lines=13> */
.L_x_6221:
[----:B------:R-:W-:Y:S05]  /*45f0*/  BSYNC B3 ;  /* 0x0000000000037941 */ /* 0x000fea0003800000 */
.L_x_6220:
[----:B--2---:R4:W-:Y:S02]  /*4600*/  STG.E.128 desc[UR60][R46.64+0xc0], R40 ;  /* 0x0000c0282e007986 */ /* 0x0049e4000c101d3c */
.L_x_6219:
[----:B------:R-:W-:Y:S05]  /*4610*/  BSYNC B2 ;  /* 0x0000000000027941 */ /* 0x000fea0003800000 */
.L_x_6218:
        /* <DEDUP_REMOVED lines=23> */
[-C--:B------:R-:W-:Y:S01]  /*4790*/  FFMA.FTZ R84, R41, R76.reuse, -R84 ;  /* 0x0000004c29547223 */ /* 0x080fe20000010854 */
[----:B------:R-:W-:Y:S01]  /*47a0*/  FFMA.FTZ R81, R81, R76, R78 ;  /* 0x0000004c51517223 */ /* 0x000fe2000001004e */
[-C--:B------:R-:W-:Y:S01]  /*47b0*/  FFMA.FTZ R43, R82, R77.reuse, -R43 ;  /* 0x0000004d522b7223 */ /* 0x080fe2000001082b */
[----:B------:R-:W-:Y:S01]  /*47c0*/  FFMA.FTZ R80, R80, R77, R79 ;  /* 0x0000004d50507223 */ /* 0x000fe2000001004f */
[----:B------:R-:W-:-:S02]  /*47d0*/  HADD2.F32 R76, -RZ, R159.H0_H0 ;  /* 0x2000009fff4c7230 */ /* 0x000fc40000004100 */
[--C-:B------:R-:W-:Y:S02]  /*47e0*/  HADD2.F32 R77, -RZ, R40.reuse.H1_H1 ;  /* 0x30000028ff4d7230 */ /* 0x100fe40000004100 */
[----:B------:R-:W-:Y:S01]  /*47f0*/  HADD2.F32 R78, -RZ, R40.H0_H0 ;  /* 0x20000028ff4e7230 */ /* 0x000fe20000004100 */
[----:B------:R-:W-:Y:S01]  /*4800*/  F2FP.F16.F32.PACK_AB R43, R80, R43 ;  /* 0x0000002b502b723e */ /* 0x000fe200000000ff */
[----:B------:R-:W-:Y:S02]  /*4810*/  HADD2.F32 R159, -RZ, R159.H1_H1 ;  /* 0x3000009fff9f7230 */ /* 0x000fe40000004100 */
[-C--:B------:R-:W-:Y:S01]  /*4820*/  FMUL.FTZ R83, R77, R76.reuse ;  /* 0x0000004c4d537220 */ /* 0x080fe20000410000 */
[----:B------:R-:W-:Y:S02]  /*4830*/  HADD2.F32 R40, -RZ, R42.H1_H1 ;  /* 0x3000002aff287230 */ /* 0x000fe40000004100 */
[----:B------:R-:W-:Y:S01]  /*4840*/  FMUL.FTZ R76, R78, R76 ;  /* 0x0000004c4e4c7220 */ /* 0x000fe20000410000 */
[----:B------:R-:W-:-:S02]  /*4850*/  HADD2.F32 R41, -RZ, R158.H1_H1 ;  /* 0x3000009eff297230 */ /* 0x000fc40000004100 */
[----:B------:R-:W-:Y:S02]  /*4860*/  HADD2.F32 R42, -RZ, R42.H0_H0 ;  /* 0x2000002aff2a7230 */ /* 0x000fe40000004100 */
[----:B------:R-:W-:Y:S01]  /*4870*/  FMUL.FTZ R85, R40, R159 ;  /* 0x0000009f28557220 */ /* 0x000fe20000410000 */
[----:B------:R-:W-:Y:S02]  /*4880*/  HADD2.F32 R79, -RZ, R158.H0_H0 ;  /* 0x2000009eff4f7230 */ /* 0x000fe40000004100 */
[-C--:B------:R-:W-:Y:S01]  /*4890*/  FFMA.FTZ R83, R78, R41.reuse, -R83 ;  /* 0x000000294e537223 */ /* 0x080fe20000010853 */
[----:B------:R-:W-:Y:S01]  /*48a0*/  FFMA.FTZ R76, R77, R41, R76 ;  /* 0x000000294d4c7223 */ /* 0x000fe2000001004c */
[C---:B------:R-:W-:Y:S01]  /*48b0*/  FMUL.FTZ R159, R42.reuse, R159 ;  /* 0x0000009f2a9f7220 */ /* 0x040fe20000410000 */
[----:B------:R-:W-:Y:S01]  /*48c0*/  F2FP.F16.F32.PACK_AB R41, R81, R84 ;  /* 0x000000545129723e */ /* 0x000fe200000000ff */
[-C--:B------:R-:W-:Y:S02]  /*48d0*/  FFMA.FTZ R85, R42, R79.reuse, -R85 ;  /* 0x0000004f2a557223 */ /* 0x080fe40000010855 */
[----:B------:R-:W-:Y:S01]  /*48e0*/  FFMA.FTZ R40, R40, R79, R159 ;  /* 0x0000004f28287223 */ /* 0x000fe2000001009f */
[----:B------:R-:W-:-:S04]  /*48f0*/  F2FP.F16.F32.PACK_AB R76, R76, R83 ;  /* 0x000000534c4c723e */ /* 0x000fc800000000ff */
[----:B------:R-:W-:Y:S01]  /*4900*/  F2FP.F16.F32.PACK_AB R42, R40, R85 ;  /* 0x00000055282a723e */ /* 0x000fe200000000ff */
[----:B------:R-:W-:-:S07]  /*4910*/  IMAD.MOV.U32 R40, RZ, RZ, R76 ;  /* 0x000000ffff287224 */ /* 0x000fce00078e004c */
.L_x_6225:
[----:B------:R-:W-:Y:S05]  /*4920*/  BSYNC B3 ;  /* 0x0000000000037941 */ /* 0x000fea0003800000 */
.L_x_6224:
[----:B--2---:R1:W-:Y:S02]  /*4930*/  STG.E.128 desc[UR60][R46.64+0x100], R40 ;  /* 0x000100282e007986 */ /* 0x0043e4000c101d3c */
.L_x_6223:
[----:B------:R-:W-:Y:S05]  /*4940*/  BSYNC B2 ;  /* 0x0000000000027941 */ /* 0x000fea0003800000 */
.L_x_6222:
[----:B------:R-:W-:-:S13]  /*4950*/  ISETP.NE.AND P3, PT, R37, RZ, PT ;  /* 0x000000ff2500720c */ /* 0x000fda0003f65270 */
[----:B------:R-:W-:Y:S05]  /*4960*/  @!P3 BRA `(.L_x_6205) ;  /* 0x0000000000bcb947 */ /* 0x000fea0003800000 */
[----:B-1234-:R1:W2:Y:S01]  /*4970*/  LDS.128 R40, [R96+0x28000] ;  /* 0x0280000060287984 */ /* 0x01e2a20000000c00 */
[----:B------:R-:W-:Y:S01]  /*4980*/  ISETP.GE.AND P3, PT, R216, R119, PT ;  /* 0x00000077d800720c */ /* 0x000fe20003f66270 */
[----:B------:R-:W-:-:S12]  /*4990*/  BSSY B2, `(.L_x_6226) ;  /* 0x000002b000027945 */ /* 0x000fd80003800000 */
[----:B-1----:R-:W-:Y:S05]  /*49a0*/  @P3 BRA `(.L_x_6227) ;  /* 0x0000000000a43947 */ /* 0x002fea0003800000 */
[----:B------:R-:W-:Y:S02]  /*49b0*/  SHF.R.U64 R76, R72, 0x10, R73 ;  /* 0x00000010484c7819 */ /* 0x000fe40000001249 */
[----:B------:R-:W-:Y:S01]  /*49c0*/  SHF.R.U64 R77, R74, 0x10, R75 ;  /* 0x000000104a4d7819 */ /* 0x000fe2000000124b */
[----:B--2---:R-:W-:Y:S01]  /*49d0*/  HADD2.F32 R74, -RZ, R41.H0_H0 ;  /* 0x20000029ff4a7230 */ /* 0x004fe20000004100 */
[----:B------:R-:W-:Y:S02]  /*49e0*/  SHF.R.U32.HI R72, RZ, 0x10, R73 ;  /* 0x00000010ff487819 */ /* 0x000fe40000011649 */
[----:B------:R-:W-:Y:S01]  /*49f0*/  SHF.R.U32.HI R80, RZ, 0x10, R75 ;  /* 0x00000010ff507819 */ /* 0x000fe2000001164b */
[----:B------:R-:W-:Y:S01]  /*4a00*/  HADD2.F32 R77, -RZ, R77.H0_H0 ;  /* 0x2000004dff4d7230 */ /* 0x000fe20000004100 */
[----:B------:R-:W-:Y:S01]  /*4a10*/  MOV R73, R43 ;  /* 0x0000002b00497202 */ /* 0x000fe20000000f00 */
        /* <DEDUP_REMOVED lines=13> */
[----:B------:R-:W-:-:S02]  /*4af0*/  HADD2.F32 R73, -RZ, R40.H1_H1 ;  /* 0x30000028ff497230 */ /* 0x000fc40000004100 */
[----:B------:R-:W-:Y:S01]  /*4b00*/  FFMA.FTZ R74, R75, R78, R80 ;  /* 0x0000004e4b4a7223 */ /* 0x000fe20000010050 */
[----:B------:R-:W-:Y:S01]  /*4b10*/  HADD2.F32 R77, -RZ, R156.H1_H1 ;  /* 0x3000009cff4d7230 */ /* 0x000fe20000004100 */
[----:B------:R-:W-:Y:S01]  /*4b20*/  F2FP.F16.F32.PACK_AB R41, R72, R41 ;  /* 0x000000294829723e */ /* 0x000fe200000000ff */
[----:B------:R-:W-:Y:S02]  /*4b30*/  HADD2.F32 R40, -RZ, R40.H0_H0 ;  /* 0x20000028ff287230 */ /* 0x000fe40000004100 */
[----:B------:R-:W-:Y:S02]  /*4b40*/  HADD2.F32 R78, -RZ, R157.H0_H0 ;  /* 0x2000009dff4e7230 */ /* 0x000fe40000004100 */
[-C--:B------:R-:W-:Y:S01]  /*4b50*/  FMUL.FTZ R79, R73, R77.reuse ;  /* 0x0000004d494f7220 */ /* 0x080fe20000410000 */
[--C-:B------:R-:W-:Y:S02]  /*4b60*/  HADD2.F32 R75, -RZ, R42.reuse.H1_H1 ;  /* 0x3000002aff4b7230 */ /* 0x100fe40000004100 */
[----:B------:R-:W-:Y:S01]  /*4b70*/  FMUL.FTZ R80, R40, R77 ;  /* 0x0000004d28507220 */ /* 0x000fe20000410000 */
[----:B------:R-:W-:Y:S01]  /*4b80*/  HADD2.F32 R42, -RZ, R42.H0_H0 ;  /* 0x2000002aff2a7230 */ /* 0x000fe20000004100 */
[----:B------:R-:W-:Y:S01]  /*4b90*/  F2FP.F16.F32.PACK_AB R43, R74, R43 ;  /* 0x0000002b4a2b723e */ /* 0x000fe200000000ff */
[----:B------:R-:W-:-:S02]  /*4ba0*/  HADD2.F32 R76, -RZ, R155.H1_H1 ;  /* 0x3000009bff4c7230 */ /* 0x000fc40000004100 */
        /* <DEDUP_REMOVED lines=9> */
.L_x_6227:
[----:B------:R-:W-:Y:S05]  /*4c40*/  BSYNC B2 ;  /* 0x0000000000027941 */ /* 0x000fea0003800000 */
.L_x_6226:
[----:B--2---:R1:W-:Y:S02]  /*4c50*/  STG.E.128 desc[UR60][R46.64+0x140], R40 ;  /* 0x000140282e007986 */ /* 0x0043e4000c101d3c */
.L_x_6205:
[----:B------:R-:W-:Y:S05]  /*4c60*/  BSYNC B1 ;  /* 0x0000000000017941 */ /* 0x000fea0003800000 */
.L_x_6204:
        /* <DEDUP_REMOVED lines=24> */
[----:B------:R-:W-:Y:S02]  /*4df0*/  HADD2.F32 R70, -RZ, R73.H0_H0 ;  /* 0x20000049ff467230 */ /* 0x000fe40000004100 */
[----:B------:R-:W-:Y:S01]  /*4e00*/  FMUL.FTZ R72, R47, R72 ;  /* 0x000000482f487220 */ /* 0x000fe20000410000 */
[-C--:B------:R-:W-:Y:S01]  /*4e10*/  FFMA.FTZ R40, R40, R68.reuse, -R71 ;  /* 0x0000004428287223 */ /* 0x080fe20000010847 */
[----:B------:R-:W-:-:S02]  /*4e20*/  FFMA.FTZ R71, R43, R68, R74 ;  /* 0x000000442b477223 */ /* 0x000fc4000001004a */
[-C--:B------:R-:W-:Y:S01]  /*4e30*/  FFMA.FTZ R75, R41, R70.reuse, R72 ;  /* 0x00000046294b7223 */ /* 0x080fe20000010048 */
[--C-:B------:R-:W-:Y:S02]  /*4e40*/  HADD2.F32 R68, -RZ, R160.reuse.H0_H0 ;  /* 0x200000a0ff447230 */ /* 0x100fe40000004100 */
[----:B------:R-:W-:Y:S01]  /*4e50*/  FFMA.FTZ R76, R47, R70, -R76 ;  /* 0x000000462f4c7223 */ /* 0x000fe2000001084c */
[----:B------:R-:W-:Y:S02]  /*4e60*/  HADD2.F32 R160, -RZ, R160.H1_H1 ;  /* 0x300000a0ffa07230 */ /* 0x000fe40000004100 */
[----:B------:R-:W-:Y:S02]  /*4e70*/  HADD2.F32 R41, -RZ, R46.H1_H1 ;  /* 0x3000002eff297230 */ /* 0x000fe40000004100 */
[----:B------:R-:W-:Y:S02]  /*4e80*/  HADD2.F32 R43, -RZ, R42.H1_H1 ;  /* 0x3000002aff2b7230 */ /* 0x000fe40000004100 */
[----:B------:R-:W-:-:S02]  /*4e90*/  HADD2.F32 R46, -RZ, R46.H0_H0 ;  /* 0x2000002eff2e7230 */ /* 0x000fc40000004100 */
[----:B------:R-:W-:Y:S01]  /*4ea0*/  FMUL.FTZ R69, R41, R68 ;  /* 0x0000004429457220 */ /* 0x000fe20000410000 */
[----:B------:R-:W-:Y:S02]  /*4eb0*/  HADD2.F32 R42, -RZ, R42.H0_H0 ;  /* 0x2000002aff2a7230 */ /* 0x000fe40000004100 */
[----:B------:R-:W-:Y:S01]  /*4ec0*/  FMUL.FTZ R73, R43, R160 ;  /* 0x000000a02b497220 */ /* 0x000fe20000410000 */
        /* <DEDUP_REMOVED lines=12> */
.L_x_6232:
[----:B------:R-:W-:Y:S05]  /*4f90*/  BSYNC B2 ;  /* 0x0000000000027941 */ /* 0x000fea0003800000 */
.L_x_6231:
[----:B--2---:R1:W-:Y:S02]  /*4fa0*/  STG.E.128 desc[UR60][R44.64], R40 ;  /* 0x000000282c007986 */ /* 0x0043e4000c101d3c */
.L_x_6230:
[----:B------:R-:W-:Y:S05]  /*4fb0*/  BSYNC B1 ;  /* 0x0000000000017941 */ /* 0x000fea0003800000 */
.L_x_6229:
        /* <DEDUP_REMOVED lines=36> */
[----:B------:R-:W-:Y:S02]  /*5200*/  HADD2.F32 R43, -RZ, R146.H1_H1 ;  /* 0x30000092ff2b7230 */ /* 0x000fe40000004100 */
        /* <DEDUP_REMOVED lines=11> */
.L_x_6236:
[----:B------:R-:W-:Y:S05]  /*52c0*/  BSYNC B2 ;  /* 0x0000000000027941 */ /* 0x000fea0003800000 */
.L_x_6235:
[----:B--2---:R1:W-:Y:S02]  /*52d0*/  STG.E.128 desc[UR60][R44.64+0x40], R40 ;  /* 0x000040282c007986 */ /* 0x0043e4000c101d3c */
.L_x_6234:
[----:B------:R-:W-:Y:S05]  /*52e0*/  BSYNC B1 ;  /* 0x0000000000017941 */ /* 0x000fea0003800000 */
.L_x_6233:
        /* <DEDUP_REMOVED lines=48> */
.L_x_6240:
[----:B------:R-:W-:Y:S05]  /*55f0*/  BSYNC B2 ;  /* 0x0000000000027941 */ /* 0x000fea0003800000 */
.L_x_6239:
[----:B--2---:R1:W-:Y:S02]  /*5600*/  STG.E.128 desc[UR60][R44.64+0x80], R40 ;  /* 0x000080282c007986 */ /* 0x0043e4000c101d3c */
.L_x_6238:
[----:B------:R-:W-:Y:S05]  /*5610*/  BSYNC B1 ;  /* 0x0000000000017941 */ /* 0x000fea0003800000 */
.L_x_6237:
        /* <DEDUP_REMOVED lines=21> */
[C---:B------:R-:W-:Y:S01]  /*5770*/  FMUL.FTZ R57, R41.reuse, R57 ;  /* 0x0000003929397220 */ /* 0x040fe20000410000 */
[----:B------:R-:W-:Y:S01]  /*5780*/  FFMA.FTZ R62, R41, R56, -R62 ;  /* 0x00000038293e7223 */ /* 0x000fe2000001083e */
[----:B------:R-:W-:Y:S02]  /*5790*/  FMUL.FTZ R64, R47, R60 ;  /* 0x0000003c2f407220 */ /* 0x000fe40000410000 */
[----:B------:R-:W-:Y:S01]  /*57a0*/  FFMA.FTZ R59, R42, R56, R57 ;  /* 0x000000382a3b7223 */ /* 0x000fe20000010039 */
        /* <DEDUP_REMOVED lines=23> */
.L_x_6244:
[----:B------:R-:W-:Y:S05]  /*5920*/  BSYNC B2 ;  /* 0x0000000000027941 */ /* 0x000fea0003800000 */
.L_x_6243:
[----:B--2---:R1:W-:Y:S02]  /*5930*/  STG.E.128 desc[UR60][R44.64+0xc0], R40 ;  /* 0x0000c0282c007986 */ /* 0x0043e4000c101d3c */
.L_x_6242:
[----:B------:R-:W-:Y:S05]  /*5940*/  BSYNC B1 ;  /* 0x0000000000017941 */ /* 0x000fea0003800000 */
.L_x_6241:
        /* <DEDUP_REMOVED lines=48> */
.L_x_6248:
[----:B------:R-:W-:Y:S05]  /*5c50*/  BSYNC B2 ;  /* 0x0000000000027941 */ /* 0x000fea0003800000 */
.L_x_6247:
[----:B--2---:R1:W-:Y:S02]  /*5c60*/  STG.E.128 desc[UR60][R44.64+0x100], R40 ;  /* 0x000100282c007986 */ /* 0x0043e4000c101d3c */
.L_x_6246:
[----:B------:R-:W-:Y:S05]  /*5c70*/  BSYNC B1 ;  /* 0x0000000000017941 */ /* 0x000fea0003800000 */
.L_x_6245:
        /* <DEDUP_REMOVED lines=47> */
.L_x_6250:
[----:B------:R-:W-:Y:S05]  /*5f70*/  BSYNC B1 ;  /* 0x0000000000017941 */ /* 0x000fea0003800000 */
.L_x_6249:
[----:B--2---:R1:W-:Y:S01]  /*5f80*/  STG.E.128 desc[UR60][R44.64+0x140], R40 ;  /* 0x000140282c007986 */ /* 0x0043e2000c101d3c */
[----:B------:R-:W-:Y:S05]  /*5f90*/  BRA `(.L_x_6228) ;  /* 0x0000003c00cc7947 */ /* 0x000fea0003800000 */
.L_x_6196:
        /* <DEDUP_REMOVED lines=47> */
.L_x_6252:
[----:B------:R-:W-:Y:S05]  /*6290*/  BSYNC B1 ;  /* 0x0000000000017941 */ /* 0x000fea0003800000 */
.L_x_6251:
        /* <DEDUP_REMOVED lines=48> */
.L_x_6254:
[----:B------:R-:W-:Y:S05]  /*65a0*/  BSYNC B1 ;  /* 0x0000000000017941 */ /* 0x000fea0003800000 */
.L_x_6253:
[----:B0-----:R-:W2:Y:S01]  /*65b0*/  LDL R88, [R1+0x44] ;  /* 0x0000440001587983 */ /* 0x001ea20000100800 */
[----:B------:R-:W-:Y:S01]  /*65c0*/  IMAD.MOV.U32 R89, RZ, RZ, R41 ;  /* 0x000000ffff597224 */ /* 0x000fe200078e0029 */
[----:B------:R-:W-:Y:S01]  /*65d0*/  PRMT R171, R93, 0x5410, R94 ;  /* 0x000054105dab7816 */ /* 0x000fe2000000005e */
[----:B------:R-:W-:Y:S02]  /*65e0*/  IMAD.MOV.U32 R91, RZ, RZ, R45 ;  /* 0x000000ffff5b7224 */ /* 0x000fe400078e002d */
[----:B------:R-:W-:-:S05]  /*65f0*/  IMAD.MOV.U32 R90, RZ, RZ, R44 ;  /* 0x000000ffff5a7224 */ /* 0x000fca00078e002c */
[----:B------:R-:W-:Y:S01]  /*6600*/  PRMT R176, R90, 0x7610, R176 ;  /* 0x000076105ab07816 */ /* 0x000fe200000000b0 */
[----:B------:R-:W-:-:S05]  /*6610*/  IMAD.MOV.U32 R90, RZ, RZ, R48 ;  /* 0x000000ffff5a7224 */ /* 0x000fca00078e0030 */
[----:B------:R-:W-:Y:S02]  /*6620*/  PRMT R179, R90, 0x7610, R179 ;  /* 0x000076105ab37816 */ /* 0x000fe400000000b3 */
[----:B------:R-:W-:Y:S02]  /*6630*/  MOV R90, R52 ;  /* 0x00000034005a7202 */ /* 0x000fe40000000f00 */
[----:B--2---:R-:W-:Y:S01]  /*6640*/  R2UR UR4, R88 ;  /* 0x00000000580472ca */ /* 0x004fe200000e0000 */
[----:B------:R-:W-:-:S05]  /*6650*/  IMAD.MOV.U32 R88, RZ, RZ, R40 ;  /* 0x000000ffff587224 */ /* 0x000fca00078e0028 */
        /* <DEDUP_REMOVED lines=8> */
[----:B------:R-:W-:-:S03]  /*66e0*/  UISETP.NE.AND UP0, UPT, UR4, 0x3, UPT ;  /* 0x000000030400788c */ /* 0x000fc6000bf05270 */
[----:B------:R-:W-:Y:S01]  /*66f0*/  PRMT R178, R88, 0x5410, R89 ;  /* 0x0000541058b27816 */ /* 0x000fe20000000059 */
[----:B------:R-:W-:Y:S01]  /*6700*/  IMAD.MOV.U32 R88, RZ, RZ, R54 ;  /* 0x000000ffff587224 */ /* 0x000fe200078e0036 */
[----:B------:R-:W-:Y:S01]  /*6710*/  PRMT R164, R91, 0x7610, R164 ;  /* 0x000076105ba47816 */ /* 0x000fe200000000a4 */
[----:B------:R-:W-:Y:S01]  /*6720*/  IMAD.MOV.U32 R89, RZ, RZ, R55 ;  /* 0x000000ffff597224 */ /* 0x000fe200078e0037 */
[----:B------:R-:W-:Y:S01]  /*6730*/  PLOP3.LUT P2, PT, PT, PT, UP0, 0x80, 0x0 ;  /* 0x000000000000781c */ /* 0x000fe20003f4f008 */
        /* <DEDUP_REMOVED lines=54> */
[----:B------:R-:W-:Y:S06]  /*6aa0*/  @!P2 BRA `(.L_x_6255) ;  /* 0x000000000004a947 */ /* 0x000fec0003800000 */
[----:B------:R-:W-:Y:S01]  /*6ab0*/  BPT.TRAP 0x1 ;  /* 0x000000040000795c */ /* 0x000fe20000300000 */
.L_x_6255:
        /* <DEDUP_REMOVED lines=8> */
.L_x_6581:
[----:B------:R-:W-:Y:S05]  /*6b40*/  BSYNC B1 ;  /* 0x0000000000017941 */ /* 0x000fea0003800000 */
.L_x_6256:
        /* <DEDUP_REMOVED lines=34> */
[----:B------:R-:W-:Y:S01]  /*6d70*/  SHF.R.U32.HI R49, RZ, 0x10, R49 ;  /* 0x00000010ff317819 */ /* 0x000fe20000011631 */
[----:B------:R-:W-:Y:S01]  /*6d80*/  HADD2.F32 R161, -RZ, R161.H0_H0 ;  /* 0x200000a1ffa17230 */ /* 0x000fe20000004100 */
[----:B------:R-:W-:Y:S01]  /*6d90*/  SHF.R.U64 R50, R50, 0x10, R51 ;  /* 0x0000001032327819 */ /* 0x000fe20000001233 */
[----:B------:R-:W-:Y:S02]  /*6da0*/  HADD2.F32 R89, -RZ, R163.H0_H0 ;  /* 0x200000a3ff597230 */ /* 0x000fe40000004100 */
[----:B------:R-:W-:Y:S02]  /*6db0*/  HADD2.F32 R165, -RZ, R162.H0_H0 ;  /* 0x200000a2ffa57230 */ /* 0x000fe40000004100 */
[----:B------:R-:W-:-:S02]  /*6dc0*/  HADD2.F32 R164, -RZ, R164.H0_H0 ;  /* 0x200000a4ffa47230 */ /* 0x000fc40000004100 */
[-C--:B------:R-:W-:Y:S01]  /*6dd0*/  FMUL.FTZ R93, R89, R161.reuse ;  /* 0x000000a1595d7220 */ /* 0x080fe20000410000 */
[----:B------:R-:W-:Y:S02]  /*6de0*/  HADD2.F32 R49, -RZ, R49.H0_H0 ;  /* 0x20000031ff317230 */ /* 0x000fe40000004100 */
[C---:B------:R-:W-:Y:S01]  /*6df0*/  FMUL.FTZ R161, R165.reuse, R161 ;  /* 0x000000a1a5a17220 */ /* 0x040fe20000410000 */
[----:B------:R-:W-:Y:S02]  /*6e00*/  HADD2.F32 R50, -RZ, R50.H0_H0 ;  /* 0x20000032ff327230 */ /* 0x000fe40000004100 */
[-C--:B------:R-:W-:Y:S01]  /*6e10*/  FFMA.FTZ R93, R165, R164.reuse, -R93 ;  /* 0x000000a4a55d7223 */ /* 0x080fe2000001085d */
[----:B------:R-:W-:Y:S01]  /*6e20*/  FFMA.FTZ R89, R89, R164, R161 ;  /* 0x000000a459597223 */ /* 0x000fe200000100a1 */
[--C-:B------:R-:W-:Y:S02]  /*6e30*/  SHF.R.U32.HI R164, RZ, 0x10, R61.reuse ;  /* 0x00000010ffa47819 */ /* 0x100fe4000001163d */
[----:B------:R-:W-:Y:S01]  /*6e40*/  SHF.R.U64 R161, R60, 0x10, R61 ;  /* 0x000000103ca17819 */ /* 0x000fe2000000123d */
[----:B------:R-:W-:-:S02]  /*6e50*/  HADD2.F32 R60, -RZ, R163.H1_H1 ;  /* 0x300000a3ff3c7230 */ /* 0x000fc40000004100 */
[----:B------:R-:W-:Y:S02]  /*6e60*/  HADD2.F32 R164, -RZ, R164.H0_H0 ;  /* 0x200000a4ffa47230 */ /* 0x000fe40000004100 */
[----:B------:R-:W-:Y:S02]  /*6e70*/  HADD2.F32 R61, -RZ, R162.H1_H1 ;  /* 0x300000a2ff3d7230 */ /* 0x000fe40000004100 */
[----:B------:R-:W-:Y:S02]  /*6e80*/  HADD2.F32 R161, -RZ, R161.H0_H0 ;  /* 0x200000a1ffa17230 */ /* 0x000fe40000004100 */
[-C--:B------:R-:W-:Y:S01]  /*6e90*/  FMUL.FTZ R162, R60, R164.reuse ;  /* 0x000000a43ca27220 */ /* 0x080fe20000410000 */
[----:B------:R-:W-:-:S03]  /*6ea0*/  FMUL.FTZ R164, R61, R164 ;  /* 0x000000a43da47220 */ /* 0x000fc60000410000 */
[-C--:B------:R-:W-:Y:S01]  /*6eb0*/  FFMA.FTZ R61, R61, R49.reuse, -R162 ;  /* 0x000000313d3d7223 */ /* 0x080fe200000108a2 */
[----:B------:R-:W-:Y:S02]  /*6ec0*/  HADD2.F32 R162, -RZ, R178.H1_H1 ;  /* 0x300000b2ffa27230 */ /* 0x000fe40000004100 */
[----:B------:R-:W-:Y:S01]  /*6ed0*/  FFMA.FTZ R49, R60, R49, R164 ;  /* 0x000000313c317223 */ /* 0x000fe200000100a4 */
[----:B------:R-:W-:Y:S02]  /*6ee0*/  IMAD.MOV.U32 R60, RZ, RZ, R91 ;  /* 0x000000ffff3c7224 */ /* 0x000fe400078e005b */
[----:B------:R-:W-:Y:S01]  /*6ef0*/  HADD2.F32 R164, -RZ, R181.H0_H0 ;  /* 0x200000b5ffa47230 */ /* 0x000fe20000004100 */
[----:B------:R-:W-:Y:S01]  /*6f00*/  F2FP.F16.F32.PACK_AB R61, R61, R93 ;  /* 0x0000005d3d3d723e */ /* 0x000fe200000000ff */
[----:B------:R-:W-:Y:S01]  /*6f10*/  HADD2.F32 R91, -RZ, R95.H0_H0 ;  /* 0x2000005fff5b7230 */ /* 0x000fe20000004100 */
[----:B------:R-:W-:Y:S01]  /*6f20*/  F2FP.F16.F32.PACK_AB R49, R49, R89 ;  /* 0x000000593131723e */ /* 0x000fe200000000ff */
[----:B------:R-:W-:-:S02]  /*6f30*/  HADD2.F32 R163, -RZ, R60.H0_H0 ;  /* 0x2000003cffa37230 */ /* 0x000fc40000004100 */
[----:B------:R-:W-:Y:S02]  /*6f40*/  HADD2.F32 R60, -RZ, R60.H1_H1 ;  /* 0x3000003cff3c7230 */ /* 0x000fe40000004100 */
[----:B------:R-:W-:Y:S01]  /*6f50*/  FMUL.FTZ R165, R91, R164 ;  /* 0x000000a45ba57220 */ /* 0x000fe20000410000 */
[----:B------:R-:W-:Y:S02]  /*6f60*/  IMAD.MOV.U32 R89, RZ, RZ, R61 ;  /* 0x000000ffff597224 */ /* 0x000fe400078e003d */
[----:B------:R-:W-:Y:S02]  /*6f70*/  IMAD.MOV.U32 R93, RZ, RZ, R49 ;  /* 0x000000ffff5d7224 */ /* 0x000fe400078e0031 */
        /* <DEDUP_REMOVED lines=14> */
[----:B------:R-:W-:-:S03]  /*7060*/  HADD2.F32 R63, -RZ, R179.H0_H0 ;  /* 0x200000b3ff3f7230 */ /* 0x000fc60000004100 */
        /* <DEDUP_REMOVED lines=19> */
[----:B------:R-:W-:Y:S01]  /*71a0*/  HADD2.F32 R63, -RZ, R94.H0_H0 ;  /* 0x2000005eff3f7230 */ /* 0x000fe20000004100 */
[----:B------:R-:W-:Y:S01]  /*71b0*/  F2FP.F16.F32.PACK_AB R48, R48, R162 ;  /* 0x000000a23030723e */ /* 0x000fe200000000ff */
[----:B------:R-:W-:Y:S01]  /*71c0*/  HADD2.F32 R88, -RZ, R178.H0_H0 ;  /* 0x200000b2ff587230 */ /* 0x000fe20000004100 */
        /* <DEDUP_REMOVED lines=8> */
[----:B------:R-:W-:Y:S01]  /*7250*/  MOV R88, R48 ;  /* 0x0000003000587202 */ /* 0x000fe20000000f00 */
[----:B------:R-:W-:Y:S02]  /*7260*/  IMAD.MOV.U32 R92, RZ, RZ, R62 ;  /* 0x000000ffff5c7224 */ /* 0x000fe400078e003e */
[-C--:B------:R-:W-:Y:S01]  /*7270*/  FFMA.FTZ R63, R90, R50.reuse, -R63 ;  /* 0x000000325a3f7223 */ /* 0x080fe2000001083f */
[----:B------:R-:W-:-:S04]  /*7280*/  FFMA.FTZ R51, R94, R50, R51 ;  /* 0x000000325e337223 */ /* 0x000fc80000010033 */
[----:B------:R-:W-:Y:S01]  /*7290*/  F2FP.F16.F32.PACK_AB R63, R63, R95 ;  /* 0x0000005f3f3f723e */ /* 0x000fe200000000ff */
[----:B------:R-:W-:Y:S01]  /*72a0*/  IMAD.MOV.U32 R95, RZ, RZ, R60 ;  /* 0x000000ffff5f7224 */ /* 0x000fe200078e003c */
[----:B------:R-:W-:-:S03]  /*72b0*/  F2FP.F16.F32.PACK_AB R51, R51, R161 ;  /* 0x000000a13333723e */ /* 0x000fc600000000ff */
[----:B------:R-:W-:Y:S01]  /*72c0*/  IMAD.MOV.U32 R90, RZ, RZ, R63 ;  /* 0x000000ffff5a7224 */ /* 0x000fe200078e003f */
[----:B------:R-:W-:-:S07]  /*72d0*/  MOV R94, R51 ;  /* 0x00000033005e7202 */ /* 0x000fce0000000f00 */
.L_x_6263:
[----:B------:R-:W-:Y:S05]  /*72e0*/  BSYNC B3 ;  /* 0x0000000000037941 */ /* 0x000fea0003800000 */
.L_x_6262:
        /* <DEDUP_REMOVED lines=12> */
.L_x_6261:
[----:B------:R-:W-:Y:S05]  /*73b0*/  BSYNC B2 ;  /* 0x0000000000027941 */ /* 0x000fea0003800000 */
.L_x_6260:
        /* <DEDUP_REMOVED lines=32> */
[----:B------:R-:W-:Y:S01]  /*75c0*/  HADD2.F32 R91, -RZ, R93.H0_H0 ;  /* 0x2000005dff5b7230 */ /* 0x000fe20000004100 */
[----:B------:R-:W-:Y:S01]  /*75d0*/  SHF.R.U64 R46, R46, 0x10, R47 ;  /* 0x000000102e2e7819 */ /* 0x000fe2000000122f */
[----:B------:R-:W-:Y:S02]  /*75e0*/  HADD2.F32 R92, -RZ, R61.H0_H0 ;  /* 0x2000003dff5c7230 */ /* 0x000fe40000004100 */
[----:B------:R-:W-:-:S02]  /*75f0*/  HADD2.F32 R49, -RZ, R177.H1_H1 ;  /* 0x300000b1ff317230 */ /* 0x000fc40000004100 */
        /* <DEDUP_REMOVED lines=10> */
[----:B------:R-:W-:-:S02]  /*76a0*/  HADD2.F32 R162, -RZ, R176.H1_H1 ;  /* 0x300000b0ffa27230 */ /* 0x000fc40000004100 */
[----:B------:R-:W-:Y:S02]  /*76b0*/  HADD2.F32 R94, -RZ, R94.H0_H0 ;  /* 0x2000005eff5e7230 */ /* 0x000fe40000004100 */
[----:B------:R-:W-:Y:S02]  /*76c0*/  HADD2.F32 R93, -RZ, R93.H0_H0 ;  /* 0x2000005dff5d7230 */ /* 0x000fe40000004100 */
[----:B------:R-:W-:Y:S02]  /*76d0*/  HADD2.F32 R44, -RZ, R44.H0_H0 ;  /* 0x2000002cff2c7230 */ /* 0x000fe40000004100 */
[-C--:B------:R-:W-:Y:S01]  /*76e0*/  FMUL.FTZ R95, R49, R94.reuse ;  /* 0x0000005e315f7220 */ /* 0x080fe20000410000 */
[C---:B------:R-:W-:Y:S01]  /*76f0*/  FMUL.FTZ R94, R61.reuse, R94 ;  /* 0x0000005e3d5e7220 */ /* 0x040fe20000410000 */
[----:B------:R-:W-:Y:S02]  /*7700*/  HADD2.F32 R57, -RZ, R176.H0_H0 ;  /* 0x200000b0ff397230 */ /* 0x000fe40000004100 */
[-C--:B------:R-:W-:Y:S01]  /*7710*/  FFMA.FTZ R61, R61, R93.reuse, -R95 ;  /* 0x0000005d3d3d7223 */ /* 0x080fe2000001085f */
[----:B------:R-:W-:Y:S01]  /*7720*/  FFMA.FTZ R49, R49, R93, R94 ;  /* 0x0000005d31317223 */ /* 0x000fe2000001005e */
[----:B------:R-:W-:-:S02]  /*7730*/  IMAD.MOV.U32 R93, RZ, RZ, R63 ;  /* 0x000000ffff5d7224 */ /* 0x000fc400078e003f */
[----:B------:R-:W-:Y:S01]  /*7740*/  HADD2.F32 R63, -RZ, R51.H0_H0 ;  /* 0x20000033ff3f7230 */ /* 0x000fe20000004100 */
[----:B------:R-:W-:Y:S01]  /*7750*/  F2FP.F16.F32.PACK_AB R61, R61, R92 ;  /* 0x0000005c3d3d723e */ /* 0x000fe200000000ff */
[----:B------:R-:W-:Y:S01]  /*7760*/  HADD2.F32 R95, -RZ, R177.H0_H0 ;  /* 0x200000b1ff5f7230 */ /* 0x000fe20000004100 */
[----:B------:R-:W-:Y:S01]  /*7770*/  F2FP.F16.F32.PACK_AB R91, R49, R91 ;  /* 0x0000005b315b723e */ /* 0x000fe200000000ff */
[--C-:B------:R-:W-:Y:S01]  /*7780*/  HADD2.F32 R94, -RZ, R93.reuse.H0_H0 ;  /* 0x2000005dff5e7230 */ /* 0x100fe20000004100 */
[----:B------:R-:W-:Y:S01]  /*7790*/  MOV R49, R61 ;  /* 0x0000003d00317202 */ /* 0x000fe20000000f00 */
        /* <DEDUP_REMOVED lines=8> */
[----:B------:R-:W-:Y:S01]  /*7820*/  HADD2.F32 R59, -RZ, R175.H1_H1 ;  /* 0x300000afff3b7230 */ /* 0x000fe20000004100 */
[----:B------:R-:W-:Y:S01]  /*7830*/  SHF.R.U32.HI R95, RZ, 0x10, R47 ;  /* 0x00000010ff5f7819 */ /* 0x000fe2000001162f */
[----:B------:R-:W-:Y:S02]  /*7840*/  HADD2.F32 R46, -RZ, R46.H0_H0 ;  /* 0x2000002eff2e7230 */ /* 0x000fe40000004100 */
[----:B------:R-:W-:Y:S02]  /*7850*/  HADD2.F32 R94, -RZ, R94.H0_H0 ;  /* 0x2000005eff5e7230 */ /* 0x000fe40000004100 */
[----:B------:R-:W-:Y:S02]  /*7860*/  HADD2.F32 R95, -RZ, R95.H0_H0 ;  /* 0x2000005fff5f7230 */ /* 0x000fe40000004100 */
[----:B------:R-:W-:-:S02]  /*7870*/  IMAD.MOV.U32 R61, RZ, RZ, R91 ;  /* 0x000000ffff3d7224 */ /* 0x000fc400078e005b */
        /* <DEDUP_REMOVED lines=12> */
[-C--:B------:R-:W-:Y:S01]  /*7940*/  FMUL.FTZ R45, R60, R56.reuse ;  /* 0x000000383c2d7220 */ /* 0x080fe20000410000 */
[-C--:B------:R-:W-:Y:S01]  /*7950*/  FFMA.FTZ R95, R93, R57.reuse, -R95 ;  /* 0x000000395d5f7223 */ /* 0x080fe2000001085f */
[C---:B------:R-:W-:Y:S01]  /*7960*/  FMUL.FTZ R56, R48.reuse, R56 ;  /* 0x0000003830387220 */ /* 0x040fe20000410000 */
[----:B------:R-:W-:Y:S01]  /*7970*/  FFMA.FTZ R162, R51, R57, R162 ;  /* 0x0000003933a27223 */ /* 0x000fe200000100a2 */
[----:B------:R-:W-:Y:S01]  /*7980*/  FFMA.FTZ R45, R48, R44, -R45 ;  /* 0x0000002c302d7223 */ /* 0x000fe2000001082d */
[----:B------:R-:W-:-:S02]  /*7990*/  HADD2.F32 R51, -RZ, R50.H0_H0 ;  /* 0x20000032ff337230 */ /* 0x000fc40000004100 */
[----:B------:R-:W-:Y:S01]  /*79a0*/  FFMA.FTZ R56, R60, R44, R56 ;  /* 0x0000002c3c387223 */ /* 0x000fe20000010038 */
[--C-:B------:R-:W-:Y:S02]  /*79b0*/  HADD2.F32 R44, -RZ, R62.reuse.H0_H0 ;  /* 0x2000003eff2c7230 */ /* 0x100fe40000004100 */
[----:B------:R-:W-:Y:S01]  /*79c0*/  HADD2.F32 R48, -RZ, R175.H0_H0 ;  /* 0x200000afff307230 */ /* 0x000fe20000004100 */
[----:B------:R-:W-:Y:S01]  /*79d0*/  F2FP.F16.F32.PACK_AB R45, R45, R95 ;  /* 0x0000005f2d2d723e */ /* 0x000fe200000000ff */
[----:B------:R-:W-:Y:S02]  /*79e0*/  HADD2.F32 R62, -RZ, R62.H1_H1 ;  /* 0x3000003eff3e7230 */ /* 0x000fe40000004100 */
[-C--:B------:R-:W-:Y:S01]  /*79f0*/  FMUL.FTZ R57, R44, R59.reuse ;  /* 0x0000003b2c397220 */ /* 0x080fe20000410000 */
[C---:B------:R-:W-:Y:S01]  /*7a00*/  FMUL.FTZ R59, R51.reuse, R59 ;  /* 0x0000003b333b7220 */ /* 0x040fe20000410000 */
[----:B------:R-:W-:Y:S01]  /*7a10*/  HADD2.F32 R50, -RZ, R50.H1_H1 ;  /* 0x30000032ff327230 */ /* 0x000fe20000004100 */
[----:B------:R-:W-:Y:S01]  /*7a20*/  F2FP.F16.F32.PACK_AB R56, R56, R162 ;  /* 0x000000a23838723e */ /* 0x000fe200000000ff */
[-C--:B------:R-:W-:Y:S01]  /*7a30*/  FFMA.FTZ R57, R51, R48.reuse, -R57 ;  /* 0x0000003033397223 */ /* 0x080fe20000010839 */
[----:B------:R-:W-:Y:S01]  /*7a40*/  FFMA.FTZ R59, R44, R48, R59 ;  /* 0x000000302c3b7223 */ /* 0x000fe2000001003b */
[-C--:B------:R-:W-:Y:S01]  /*7a50*/  FMUL.FTZ R44, R62, R58.reuse ;  /* 0x0000003a3e2c7220 */ /* 0x080fe20000410000 */
[----:B------:R-:W-:Y:S01]  /*7a60*/  FMUL.FTZ R58, R50, R58 ;  /* 0x0000003a323a7220 */ /* 0x000fe20000410000 */
[----:B------:R-:W-:-:S02]  /*7a70*/  IMAD.MOV.U32 R51, RZ, RZ, R63 ;  /* 0x000000ffff337224 */ /* 0x000fc400078e003f */
[-C--:B------:R-:W-:Y:S01]  /*7a80*/  FFMA.FTZ R44, R50, R46.reuse, -R44 ;  /* 0x0000002e322c7223 */ /* 0x080fe2000001082c */
[----:B------:R-:W-:Y:S01]  /*7a90*/  FFMA.FTZ R58, R62, R46, R58 ;  /* 0x0000002e3e3a7223 */ /* 0x000fe2000001003a */
[----:B------:R-:W-:Y:S02]  /*7aa0*/  IMAD.MOV.U32 R48, RZ, RZ, R45 ;  /* 0x000000ffff307224 */ /* 0x000fe400078e002d */
[----:B------:R-:W-:Y:S01]  /*7ab0*/  IMAD.MOV.U32 R60, RZ, RZ, R56 ;  /* 0x000000ffff3c7224 */ /* 0x000fe200078e0038 */
[----:B------:R-:W-:Y:S01]  /*7ac0*/  F2FP.F16.F32.PACK_AB R44, R44, R57 ;  /* 0x000000392c2c723e */ /* 0x000fe200000000ff */
[----:B------:R-:W-:Y:S01]  /*7ad0*/  IMAD.MOV.U32 R63, RZ, RZ, R94 ;  /* 0x000000ffff3f7224 */ /* 0x000fe200078e005e */
[----:B------:R-:W-:-:S03]  /*7ae0*/  F2FP.F16.F32.PACK_AB R58, R58, R59 ;  /* 0x0000003b3a3a723e */ /* 0x000fc600000000ff */
[----:B------:R-:W-:Y:S01]  /*7af0*/  IMAD.MOV.U32 R50, RZ, RZ, R44 ;  /* 0x000000ffff327224 */ /* 0x000fe200078e002c */
[----:B------:R-:W-:-:S07]  /*7b00*/  MOV R62, R58 ;  /* 0x0000003a003e7202 */ /* 0x000fce0000000f00 */
.L_x_6267:
[----:B------:R-:W-:Y:S05]  /*7b10*/  BSYNC B3 ;  /* 0x0000000000037941 */ /* 0x000fea0003800000 */
.L_x_6266:
        /* <DEDUP_REMOVED lines=10> */
.L_x_6265:
[----:B------:R-:W-:Y:S05]  /*7bc0*/  BSYNC B2 ;  /* 0x0000000000027941 */ /* 0x000fea0003800000 */
.L_x_6264:
        /* <DEDUP_REMOVED lines=56> */
[----:B------:R-:W-:Y:S01]  /*7f50*/  HADD2.F32 R54, -RZ, R54.H0_H0 ;  /* 0x20000036ff367230 */ /* 0x000fe20000004100 */
[----:B------:R-:W-:Y:S01]  /*7f60*/  F2FP.F16.F32.PACK_AB R52, R52, R88 ;  /* 0x000000583434723e */ /* 0x000fe200000000ff */
        /* <DEDUP_REMOVED lines=14> */
[----:B------:R-:W-:Y:S01]  /*8050*/  HADD2.F32 R48, -RZ, R48.H1_H1 ;  /* 0x30000030ff307230 */ /* 0x000fe20000004100 */
[----:B------:R-:W-:Y:S01]  /*8060*/  F2FP.F16.F32.PACK_AB R43, R49, R43 ;  /* 0x0000002b312b723e */ /* 0x000fe200000000ff */
        /* <DEDUP_REMOVED lines=18> */
[----:B------:R-:W-:Y:S01]  /*8190*/  HADD2.F32 R46, -RZ, R46.H1_H1 ;  /* 0x3000002eff2e7230 */ /* 0x000fe20000004100 */
[----:B------:R-:W-:Y:S01]  /*81a0*/  F2FP.F16.F32.PACK_AB R40, R55, R40 ;  /* 0x000000283728723e */ /* 0x000fe200000000ff */
[----:B------:R-:W-:Y:S02]  /*81b0*/  HADD2.F32 R47, -RZ, R42.H0_H0 ;  /* 0x2000002aff2f7230 */ /* 0x000fe40000004100 */
[----:B------:R-:W-:Y:S01]  /*81c0*/  FMUL.FTZ R42, R45, R173 ;  /* 0x000000ad2d2a7220 */ /* 0x000fe20000410000 */
[----:B------:R-:W-:-:S02]  /*81d0*/  HADD2.F32 R171, -RZ, R171.H0_H0 ;  /* 0x200000abffab7230 */ /* 0x000fc40000004100 */
[----:B------:R-:W-:Y:S01]  /*81e0*/  FMUL.FTZ R48, R50, R53 ;  /* 0x0000003532307220 */ /* 0x000fe20000410000 */
[----:B------:R-:W-:Y:S01]  /*81f0*/  FMUL.FTZ R173, R44, R173 ;  /* 0x000000ad2cad7220 */ /* 0x000fe20000410000 */
[----:B------:R-:W-:Y:S01]  /*8200*/  FMUL.FTZ R53, R46, R53 ;  /* 0x000000352e357220 */ /* 0x000fe20000410000 */
[----:B------:R-:W-:Y:S01]  /*8210*/  F2FP.F16.F32.PACK_AB R41, R41, R174 ;  /* 0x000000ae2929723e */ /* 0x000fe200000000ff */
[-C--:B------:R-:W-:Y:S01]  /*8220*/  FFMA.FTZ R42, R44, R171.reuse, -R42 ;  /* 0x000000ab2c2a7223 */ /* 0x080fe2000001082a */
[----:B------:R-:W-:Y:S01]  /*8230*/  FFMA.FTZ R173, R45, R171, R173 ;  /* 0x000000ab2dad7223 */ /* 0x000fe200000100ad */
[-C--:B------:R-:W-:Y:S01]  /*8240*/  FFMA.FTZ R53, R50, R47.reuse, R53 ;  /* 0x0000002f32357223 */ /* 0x080fe20000010035 */
[----:B------:R-:W-:Y:S01]  /*8250*/  FFMA.FTZ R48, R46, R47, -R48 ;  /* 0x0000002f2e307223 */ /* 0x000fe20000010830 */
[----:B------:R-:W-:Y:S02]  /*8260*/  IMAD.MOV.U32 R44, RZ, RZ, R40 ;  /* 0x000000ffff2c7224 */ /* 0x000fe400078e0028 */
[----:B------:R-:W-:Y:S01]  /*8270*/  IMAD.MOV.U32 R45, RZ, RZ, R59 ;  /* 0x000000ffff2d7224 */ /* 0x000fe200078e003b */
[----:B------:R-:W-:Y:S01]  /*8280*/  F2FP.F16.F32.PACK_AB R53, R53, R173 ;  /* 0x000000ad3535723e */ /* 0x000fe200000000ff */
[----:B------:R-:W-:Y:S01]  /*8290*/  IMAD.MOV.U32 R49, RZ, RZ, R52 ;  /* 0x000000ffff317224 */ /* 0x000fe200078e0034 */
[----:B------:R-:W-:Y:S01]  /*82a0*/  F2FP.F16.F32.PACK_AB R42, R48, R42 ;  /* 0x0000002a302a723e */ /* 0x000fe200000000ff */
[----:B------:R-:W-:-:S02]  /*82b0*/  IMAD.MOV.U32 R48, RZ, RZ, R41 ;  /* 0x000000ffff307224 */ /* 0x000fc400078e0029 */
[----:B------:R-:W-:Y:S01]  /*82c0*/  IMAD.MOV.U32 R47, RZ, RZ, R43 ;  /* 0x000000ffff2f7224 */ /* 0x000fe200078e002b */
[----:B------:R-:W-:Y:S01]  /*82d0*/  MOV R46, R42 ;  /* 0x0000002a002e7202 */ /* 0x000fe20000000f00 */
[----:B------:R-:W-:Y:S02]  /*82e0*/  IMAD.MOV.U32 R50, RZ, RZ, R53 ;  /* 0x000000ffff327224 */ /* 0x000fe400078e0035 */
[----:B------:R-:W-:-:S07]  /*82f0*/  IMAD.MOV.U32 R51, RZ, RZ, R54 ;  /* 0x000000ffff337224 */ /* 0x000fce00078e0036 */
.L_x_6269:
[----:B------:R-:W-:Y:S05]  /*8300*/  BSYNC B2 ;  /* 0x0000000000027941 */ /* 0x000fea0003800000 */
.L_x_6268:
        /* <DEDUP_REMOVED lines=10> */
.L_x_6259:
[----:B------:R-:W-:Y:S05]  /*83b0*/  BSYNC B1 ;  /* 0x0000000000017941 */ /* 0x000fea0003800000 */
.L_x_6258:
[----:B---3--:R-:W-:Y:S02]  /*83c0*/  VIADD R41, R204, 0x40 ;  /* 0x00000040cc297836 */ /* 0x008fe40000000000 */
        /* <DEDUP_REMOVED lines=40> */
[--C-:B------:R-:W-:Y:S01]  /*8650*/  SHF.R.U64 R54, R84, 0x10, R85.reuse ;  /* 0x0000001054367819 */ /* 0x100fe20000001255 */
[----:B------:R-:W-:Y:S01]  /*8660*/  HADD2.F32 R61, -RZ, R170.H1_H1 ;  /* 0x300000aaff3d7230 */ /* 0x000fe20000004100 */
[----:B------:R-:W-:Y:S01]  /*8670*/  SHF.R.U32.HI R84, RZ, 0x10, R85 ;  /* 0x00000010ff547819 */ /* 0x000fe20000011655 */
[--C-:B--2---:R-:W-:Y:S01]  /*8680*/  HADD2.F32 R58, -RZ, R45.reuse.H0_H0 ;  /* 0x2000002dff3a7230 */ /* 0x104fe20000004100 */
[--C-:B------:R-:W-:Y:S01]  /*8690*/  SHF.R.U64 R53, R72, 0x10, R73.reuse ;  /* 0x0000001048357819 */ /* 0x100fe20000001249 */
[----:B------:R-:W-:Y:S01]  /*86a0*/  HADD2.F32 R60, -RZ, R45.H1_H1 ;  /* 0x3000002dff3c7230 */ /* 0x000fe20000004100 */
[----:B------:R-:W-:Y:S01]  /*86b0*/  SHF.R.U32.HI R72, RZ, 0x10, R73 ;  /* 0x00000010ff487819 */ /* 0x000fe20000011649 */
[--C-:B0-----:R-:W-:Y:S01]  /*86c0*/  HADD2.F32 R88, -RZ, R41.reuse.H0_H0 ;  /* 0x20000029ff587230 */ /* 0x101fe20000004100 */
[--C-:B------:R-:W-:Y:S01]  /*86d0*/  SHF.R.U64 R56, R86, 0x10, R87.reuse ;  /* 0x0000001056387819 */ /* 0x100fe20000001257 */
        /* <DEDUP_REMOVED lines=8> */
[----:B------:R-:W-:Y:S01]  /*8760*/  FMUL.FTZ R73, R62, R45 ;  /* 0x0000002d3e497220 */ /* 0x000fe20000410000 */
[----:B------:R-:W-:Y:S01]  /*8770*/  FFMA.FTZ R45, R58, R57, R61 ;  /* 0x000000393a2d7223 */ /* 0x000fe2000001003d */
[----:B------:R-:W-:Y:S02]  /*8780*/  HADD2.F32 R61, -RZ, R169.H1_H1 ;  /* 0x300000a9ff3d7230 */ /* 0x000fe40000004100 */
[----:B------:R-:W-:Y:S01]  /*8790*/  FFMA.FTZ R58, R62, R59, -R63 ;  /* 0x0000003b3e3a7223 */ /* 0x000fe2000001083f */
[----:B------:R-:W-:Y:S01]  /*87a0*/  HADD2.F32 R62, -RZ, R47.H0_H0 ;  /* 0x2000002fff3e7230 */ /* 0x000fe20000004100 */
[--C-:B------:R-:W-:Y:S01]  /*87b0*/  SHF.R.U64 R55, R74, 0x10, R75.reuse ;  /* 0x000000104a377819 */ /* 0x100fe2000000124b */
[----:B------:R-:W-:Y:S01]  /*87c0*/  HADD2.F32 R84, -RZ, R43.H0_H0 ;  /* 0x2000002bff547230 */ /* 0x000fe20000004100 */
[----:B------:R-:W-:Y:S01]  /*87d0*/  SHF.R.U32.HI R74, RZ, 0x10, R75 ;  /* 0x00000010ff4a7819 */ /* 0x000fe2000001164b */
[----:B------:R-:W-:Y:S01]  /*87e0*/  FFMA.FTZ R41, R88, R57, -R41 ;  /* 0x0000003958297223 */ /* 0x000fe20000010829 */
[----:B------:R-:W-:Y:S01]  /*87f0*/  FFMA.FTZ R60, R60, R59, R73 ;  /* 0x0000003b3c3c7223 */ /* 0x000fe20000010049 */
[----:B------:R-:W-:-:S02]  /*8800*/  HADD2.F32 R72, -RZ, R47.H1_H1 ;  /* 0x3000002fff487230 */ /* 0x000fc40000004100 */
[----:B------:R-:W-:Y:S01]  /*8810*/  FMUL.FTZ R47, R84, R61 ;  /* 0x0000003d542f7220 */ /* 0x000fe20000410000 */
[----:B------:R-:W-:Y:S01]  /*8820*/  HADD2.F32 R86, -RZ, R86.H0_H0 ;  /* 0x20000056ff567230 */ /* 0x000fe20000004100 */
[----:B------:R-:W-:Y:S01]  /*8830*/  F2FP.F16.F32.PACK_AB R41, R58, R41 ;  /* 0x000000293a29723e */ /* 0x000fe200000000ff */
[----:B------:R-:W-:Y:S01]  /*8840*/  HADD2.F32 R57, -RZ, R167.H1_H1 ;  /* 0x300000a7ff397230 */ /* 0x000fe20000004100 */
[----:B------:R-:W-:Y:S01]  /*8850*/  F2FP.F16.F32.PACK_AB R45, R60, R45 ;  /* 0x0000002d3c2d723e */ /* 0x000fe200000000ff */
[----:B------:R-:W-:Y:S02]  /*8860*/  HADD2.F32 R59, -RZ, R43.H1_H1 ;  /* 0x3000002bff3b7230 */ /* 0x000fe40000004100 */
[----:B------:R-:W-:Y:S01]  /*8870*/  FMUL.FTZ R43, R62, R61 ;  /* 0x0000003d3e2b7220 */ /* 0x000fe20000410000 */
[----:B------:R-:W-:Y:S02]  /*8880*/  HADD2.F32 R74, -RZ, R74.H0_H0 ;  /* 0x2000004aff4a7230 */ /* 0x000fe40000004100 */
[-C--:B------:R-:W-:Y:S01]  /*8890*/  FMUL.FTZ R88, R72, R86.reuse ;  /* 0x0000005648587220 */ /* 0x080fe20000410000 */
[-C--:B------:R-:W-:Y:S01]  /*88a0*/  FFMA.FTZ R47, R62, R57.reuse, R47 ;  /* 0x000000393e2f7223 */ /* 0x080fe2000001002f */
[----:B------:R-:W-:Y:S01]  /*88b0*/  FFMA.FTZ R43, R84, R57, -R43 ;  /* 0x00000039542b7223 */ /* 0x000fe2000001082b */
[----:B------:R-:W-:Y:S01]  /*88c0*/  FMUL.FTZ R61, R59, R86 ;  /* 0x000000563b3d7220 */ /* 0x000fe20000410000 */
[----:B------:R-:W-:-:S02]  /*88d0*/  HADD2.F32 R84, -RZ, R54.H0_H0 ;  /* 0x20000036ff547230 */ /* 0x000fc40000004100 */
[-C--:B------:R-:W-:Y:S01]  /*88e0*/  FFMA.FTZ R62, R59, R74.reuse, -R88 ;  /* 0x0000004a3b3e7223 */ /* 0x080fe20000010858 */
[----:B------:R-:W-:Y:S02]  /*88f0*/  HADD2.F32 R170, -RZ, R170.H0_H0 ;  /* 0x200000aaffaa7230 */ /* 0x000fe40000004100 */
        /* <DEDUP_REMOVED lines=8> */
[----:B------:R-:W-:Y:S02]  /*8980*/  HADD2.F32 R74, -RZ, R53.H0_H0 ;  /* 0x20000035ff4a7230 */ /* 0x000fe40000004100 */
        /* <DEDUP_REMOVED lines=12> */
[----:B------:R-:W-:Y:S02]  /*8a50*/  HADD2.F32 R46, -RZ, R46.H1_H1 ;  /* 0x3000002eff2e7230 */ /* 0x000fe40000004100 */
[----:B------:R-:W-:Y:S01]  /*8a60*/  FMUL.FTZ R61, R56, R169 ;  /* 0x000000a9383d7220 */ /* 0x000fe20000410000 */
        /* <DEDUP_REMOVED lines=11> */
[----:B------:R-:W-:-:S03]  /*8b20*/  F2FP.F16.F32.PACK_AB R44, R57, R44 ;  /* 0x0000002c392c723e */ /* 0x000fc600000000ff */
[----:B------:R-:W-:Y:S02]  /*8b30*/  F2FP.F16.F32.PACK_AB R42, R42, R61 ;  /* 0x0000003d2a2a723e */ /* 0x000fe400000000ff */
[----:B------:R-:W-:-:S07]  /*8b40*/  F2FP.F16.F32.PACK_AB R46, R46, R169 ;  /* 0x000000a92e2e723e */ /* 0x000fce00000000ff */
.L_x_6273:
[----:B------:R-:W-:Y:S05]  /*8b50*/  BSYNC B2 ;  /* 0x0000000000027941 */ /* 0x000fea0003800000 */
.L_x_6272:
[----:B0-----:R3:W-:Y:S04]  /*8b60*/  STG.E.128 desc[UR60][R48.64], R40 ;  /* 0x0000002830007986 */ /* 0x0017e8000c101d3c */
[----:B--2---:R3:W-:Y:S02]  /*8b70*/  @!P3 STG.E.128 desc[UR60][R50.64], R44 ;  /* 0x0000002c3200b986 */ /* 0x0047e4000c101d3c */
.L_x_6271:
[----:B------:R-:W-:Y:S05]  /*8b80*/  BSYNC B1 ;  /* 0x0000000000017941 */ /* 0x000fea0003800000 */
.L_x_6270:
        /* <DEDUP_REMOVED lines=10> */
[----:B------:R-:W-:-:S04]  /*8c30*/  LEA.HI.SX32 R44, R40, R25, 0x1c ;  /* 0x00000019282c7211 */ /* 0x000fc800078fe2ff */
[----:B------:R-:W-:-:S04]  /*8c40*/  SHF.L.U32 R45, R44, 0x3, RZ ;  /* 0x000000032c2d7819 */ /* 0x000fc800000006ff */
        /* <DEDUP_REMOVED lines=51> */
[----:B------:R-:W-:Y:S01]  /*8f80*/  HADD2.F32 R59, -RZ, R59.H1_H1 ;  /* 0x3000003bff3b7230 */ /* 0x000fe20000004100 */
[----:B------:R-:W-:Y:S01]  /*8f90*/  SHF.R.U64 R55, R80, 0x10, R81 ;  /* 0x0000001050377819 */ /* 0x000fe20000001251 */
[--C-:B------:R-:W-:Y:S02]  /*8fa0*/  HADD2.F32 R47, -RZ, R45.reuse.H0_H0 ;  /* 0x2000002dff2f7230 */ /* 0x100fe40000004100 */
[-C--:B------:R-:W-:Y:S01]  /*8fb0*/  FMUL.FTZ R74, R57, R72.reuse ;  /* 0x00000048394a7220 */ /* 0x080fe20000410000 */
[----:B------:R-:W-:Y:S01]  /*8fc0*/  HADD2.F32 R82, -RZ, R82.H0_H0 ;  /* 0x20000052ff527230 */ /* 0x000fe20000004100 */
[----:B------:R-:W-:Y:S01]  /*8fd0*/  F2FP.F16.F32.PACK_AB R41, R58, R41 ;  /* 0x000000293a29723e */ /* 0x000fe200000000ff */
[----:B------:R-:W-:Y:S02]  /*8fe0*/  HADD2.F32 R62, -RZ, R45.H1_H1 ;  /* 0x3000002dff3e7230 */ /* 0x000fe40000004100 */
[----:B------:R-:W-:Y:S01]  /*8ff0*/  FMUL.FTZ R72, R47, R72 ;  /* 0x000000482f487220 */ /* 0x000fe20000410000 */
[----:B------:R-:W-:-:S02]  /*9000*/  HADD2.F32 R68, -RZ, R157.H1_H1 ;  /* 0x3000009dff447230 */ /* 0x000fc40000004100 */
[-C--:B------:R-:W-:Y:S01]  /*9010*/  FMUL.FTZ R61, R59, R82.reuse ;  /* 0x000000523b3d7220 */ /* 0x080fe20000410000 */
[----:B------:R-:W-:Y:S02]  /*9020*/  HADD2.F32 R70, -RZ, R70.H0_H0 ;  /* 0x20000046ff467230 */ /* 0x000fe40000004100 */
[C---:B------:R-:W-:Y:S01]  /*9030*/  FMUL.FTZ R82, R62.reuse, R82 ;  /* 0x000000523e527220 */ /* 0x040fe20000410000 */
[----:B------:R-:W-:Y:S02]  /*9040*/  HADD2.F32 R166, -RZ, R166.H0_H0 ;  /* 0x200000a6ffa67230 */ /* 0x000fe40000004100 */
[-C--:B------:R-:W-:Y:S01]  /*9050*/  FFMA.FTZ R45, R47, R68.reuse, -R74 ;  /* 0x000000442f2d7223 */ /* 0x080fe2000001084a */
[----:B------:R-:W-:Y:S01]  /*9060*/  FFMA.FTZ R47, R57, R68, R72 ;  /* 0x00000044392f7223 */ /* 0x000fe20000010048 */
        /* <DEDUP_REMOVED lines=18> */
[-C--:B------:R-:W-:Y:S01]  /*9190*/  FFMA.FTZ R70, R55, R158.reuse, -R70 ;  /* 0x0000009e37467223 */ /* 0x080fe20000010846 */
[----:B------:R-:W-:Y:S02]  /*91a0*/  HADD2.F32 R44, -RZ, R46.H0_H0 ;  /* 0x2000002eff2c7230 */ /* 0x000fe40000004100 */
[----:B------:R-:W-:Y:S01]  /*91b0*/  FFMA.FTZ R166, R57, R158, R166 ;  /* 0x0000009e39a67223 */ /* 0x000fe200000100a6 */
[----:B------:R-:W-:Y:S01]  /*91c0*/  HADD2.F32 R55, -RZ, R56.H0_H0 ;  /* 0x20000038ff377230 */ /* 0x000fe20000004100 */
[----:B------:R-:W-:Y:S01]  /*91d0*/  F2FP.F16.F32.PACK_AB R62, R62, R45 ;  /* 0x0000002d3e3e723e */ /* 0x000fe200000000ff */
[----:B------:R-:W-:-:S02]  /*91e0*/  HADD2.F32 R46, -RZ, R46.H1_H1 ;  /* 0x3000002eff2e7230 */ /* 0x000fc40000004100 */
[-C--:B------:R-:W-:Y:S01]  /*91f0*/  FMUL.FTZ R57, R44, R159.reuse ;  /* 0x0000009f2c397220 */ /* 0x080fe20000410000 */
[----:B------:R-:W-:Y:S02]  /*9200*/  HADD2.F32 R42, -RZ, R42.H1_H1 ;  /* 0x3000002aff2a7230 */ /* 0x000fe40000004100 */
        /* <DEDUP_REMOVED lines=15> */
.L_x_6277:
[----:B------:R-:W-:Y:S05]  /*9300*/  BSYNC B2 ;  /* 0x0000000000027941 */ /* 0x000fea0003800000 */
.L_x_6276:
[----:B0-----:R4:W-:Y:S04]  /*9310*/  STG.E.128 desc[UR60][R48.64], R40 ;  /* 0x0000002830007986 */ /* 0x0019e8000c101d3c */
[----:B--2---:R4:W-:Y:S02]  /*9320*/  @!P3 STG.E.128 desc[UR60][R50.64], R44 ;  /* 0x0000002c3200b986 */ /* 0x0049e4000c101d3c */
.L_x_6275:
[----:B------:R-:W-:Y:S05]  /*9330*/  BSYNC B1 ;  /* 0x0000000000017941 */ /* 0x000fea0003800000 */
.L_x_6274:
        /* <DEDUP_REMOVED lines=30> */
[----:B0-----:R-:W-:Y:S01]  /*9520*/  IMAD.MOV.U32 R56, RZ, RZ, R40 ;  /* 0x000000ffff387224 */ /* 0x001fe200078e0028 */
[----:B------:R-:W-:Y:S01]  /*9530*/  SHF.R.U32.HI R62, RZ, 0x10, R77 ;  /* 0x00000010ff3e7819 */ /* 0x000fe2000001164d */
[----:B--2---:R-:W-:Y:S01]  /*9540*/  IMAD.MOV.U32 R40, RZ, RZ, R45 ;  /* 0x000000ffff287224 */ /* 0x004fe200078e002d */
[----:B------:R-:W-:Y:S01]  /*9550*/  SHF.R.U32.HI R60, RZ, 0x10, R65 ;  /* 0x00000010ff3c7819 */ /* 0x000fe20000011641 */
[----:B------:R-:W-:Y:S01]  /*9560*/  IMAD.MOV.U32 R57, RZ, RZ, R44 ;  /* 0x000000ffff397224 */ /* 0x000fe200078e002c */
[----:B------:R-:W-:Y:S01]  /*9570*/  MOV R45, R43 ;  /* 0x0000002b002d7202 */ /* 0x000fe20000000f00 */
[----:B------:R-:W-:Y:S01]  /*9580*/  IMAD.MOV.U32 R58, RZ, RZ, R47 ;  /* 0x000000ffff3a7224 */ /* 0x000fe200078e002f */
[----:B------:R-:W-:Y:S01]  /*9590*/  SHF.R.U64 R54, R64, 0x10, R65 ;  /* 0x0000001040367819 */ /* 0x000fe20000001241 */
[----:B------:R-:W-:Y:S01]  /*95a0*/  HADD2.F32 R61, -RZ, R156.H1_H1 ;  /* 0x3000009cff3d7230 */ /* 0x000fe20000004100 */
[----:B------:R-:W-:Y:S01]  /*95b0*/  SHF.R.U32.HI R63, RZ, 0x10, R79 ;  /* 0x00000010ff3f7819 */ /* 0x000fe2000001164f */
[--C-:B------:R-:W-:Y:S01]  /*95c0*/  HADD2.F32 R44, -RZ, R40.reuse.H0_H0 ;  /* 0x20000028ff2c7230 */ /* 0x100fe20000004100 */
[--C-:B------:R-:W-:Y:S01]  /*95d0*/  SHF.R.U64 R51, R66, 0x10, R67.reuse ;  /* 0x0000001042337819 */ /* 0x100fe20000001243 */
[----:B------:R-:W-:Y:S01]  /*95e0*/  HADD2.F32 R47, -RZ, R40.H1_H1 ;  /* 0x30000028ff2f7230 */ /* 0x000fe20000004100 */
[----:B------:R-:W-:Y:S01]  /*95f0*/  SHF.R.U32.HI R66, RZ, 0x10, R67 ;  /* 0x00000010ff427819 */ /* 0x000fe20000011643 */
[--C-:B------:R-:W-:Y:S01]  /*9600*/  HADD2.F32 R40, -RZ, R41.reuse.H0_H0 ;  /* 0x20000029ff287230 */ /* 0x100fe20000004100 */
[----:B------:R-:W-:Y:S01]  /*9610*/  SHF.R.U64 R55, R76, 0x10, R77 ;  /* 0x000000104c377819 */ /* 0x000fe2000000124d */
        /* <DEDUP_REMOVED lines=13> */
[----:B------:R-:W-:Y:S02]  /*96f0*/  HADD2.F32 R62, -RZ, R153.H0_H0 ;  /* 0x20000099ff3e7230 */ /* 0x000fe40000004100 */
[----:B------:R-:W-:Y:S01]  /*9700*/  FFMA.FTZ R43, R43, R60, -R64 ;  /* 0x0000003c2b2b7223 */ /* 0x000fe20000010840 */
[----:B------:R-:W-:Y:S02]  /*9710*/  HADD2.F32 R58, -RZ, R58.H1_H1 ;  /* 0x3000003aff3a7230 */ /* 0x000fe40000004100 */
[----:B------:R-:W-:Y:S02]  /*9720*/  HADD2.F32 R63, -RZ, R63.H0_H0 ;  /* 0x2000003fff3f7230 */ /* 0x000fe40000004100 */
[----:B------:R-:W-:Y:S01]  /*9730*/  FMUL.FTZ R64, R59, R62 ;  /* 0x0000003e3b407220 */ /* 0x000fe20000410000 */
[----:B------:R-:W-:Y:S01]  /*9740*/  HADD2.F32 R47, -RZ, R45.H0_H0 ;  /* 0x2000002dff2f7230 */ /* 0x000fe20000004100 */
[----:B------:R-:W-:Y:S01]  /*9750*/  F2FP.F16.F32.PACK_AB R43, R43, R40 ;  /* 0x000000282b2b723e */ /* 0x000fe200000000ff */
[----:B------:R-:W-:-:S02]  /*9760*/  HADD2.F32 R60, -RZ, R155.H0_H0 ;  /* 0x2000009bff3c7230 */ /* 0x000fc40000004100 */
[----:B------:R-:W-:Y:S02]  /*9770*/  HADD2.F32 R45, -RZ, R45.H1_H1 ;  /* 0x3000002dff2d7230 */ /* 0x000fe40000004100 */
[C---:B------:R-:W-:Y:S01]  /*9780*/  FMUL.FTZ R62, R47.reuse, R62 ;  /* 0x0000003e2f3e7220 */ /* 0x040fe20000410000 */
[----:B------:R-:W-:Y:S02]  /*9790*/  HADD2.F32 R61, -RZ, R66.H0_H0 ;  /* 0x20000042ff3d7230 */ /* 0x000fe40000004100 */
[-C--:B------:R-:W-:Y:S01]  /*97a0*/  FMUL.FTZ R66, R58, R63.reuse ;  /* 0x0000003f3a427220 */ /* 0x080fe20000410000 */
[----:B------:R-:W-:Y:S01]  /*97b0*/  FFMA.FTZ R64, R47, R60, -R64 ;  /* 0x0000003c2f407223 */ /* 0x000fe20000010840 */
[C---:B------:R-:W-:Y:S01]  /*97c0*/  FMUL.FTZ R65, R45.reuse, R63 ;  /* 0x0000003f2d417220 */ /* 0x040fe20000410000 */
[----:B------:R-:W-:Y:S02]  /*97d0*/  HADD2.F32 R156, -RZ, R156.H0_H0 ;  /* 0x2000009cff9c7230 */ /* 0x000fe40000004100 */
[----:B------:R-:W-:Y:S01]  /*97e0*/  FFMA.FTZ R63, R45, R61, -R66 ;  /* 0x0000003d2d3f7223 */ /* 0x000fe20000010842 */
[----:B------:R-:W-:-:S02]  /*97f0*/  HADD2.F32 R47, -RZ, R57.H0_H0 ;  /* 0x20000039ff2f7230 */ /* 0x000fc40000004100 */
[----:B------:R-:W-:Y:S01]  /*9800*/  FFMA.FTZ R65, R58, R61, R65 ;  /* 0x0000003d3a417223 */ /* 0x000fe20000010041 */
[----:B------:R-:W-:Y:S02]  /*9810*/  HADD2.F32 R45, -RZ, R56.H0_H0 ;  /* 0x20000038ff2d7230 */ /* 0x000fe40000004100 */
[----:B------:R-:W-:Y:S01]  /*9820*/  FFMA.FTZ R62, R59, R60, R62 ;  /* 0x0000003c3b3e7223 */ /* 0x000fe2000001003e */
[----:B------:R-:W-:Y:S02]  /*9830*/  HADD2.F32 R55, -RZ, R55.H0_H0 ;  /* 0x20000037ff377230 */ /* 0x000fe40000004100 */
[-C--:B------:R-:W-:Y:S01]  /*9840*/  FMUL.FTZ R58, R47, R156.reuse ;  /* 0x0000009c2f3a7220 */ /* 0x080fe20000410000 */
[----:B------:R-:W-:Y:S02]  /*9850*/  HADD2.F32 R57, -RZ, R57.H1_H1 ;  /* 0x30000039ff397230 */ /* 0x000fe40000004100 */
[----:B------:R-:W-:Y:S01]  /*9860*/  FMUL.FTZ R156, R45, R156 ;  /* 0x0000009c2d9c7220 */ /* 0x000fe20000410000 */
[----:B------:R-:W-:Y:S01]  /*9870*/  HADD2.F32 R154, -RZ, R154.H1_H1 ;  /* 0x3000009aff9a7230 */ /* 0x000fe20000004100 */
[----:B------:R-:W-:Y:S01]  /*9880*/  F2FP.F16.F32.PACK_AB R63, R63, R64 ;  /* 0x000000403f3f723e */ /* 0x000fe200000000ff */
[----:B------:R-:W-:-:S02]  /*9890*/  HADD2.F32 R56, -RZ, R56.H1_H1 ;  /* 0x30000038ff387230 */ /* 0x000fc40000004100 */
[-C--:B------:R-:W-:Y:S01]  /*98a0*/  FMUL.FTZ R59, R57, R55.reuse ;  /* 0x00000037393b7220 */ /* 0x080fe20000410000 */
[----:B------:R-:W-:Y:S02]  /*98b0*/  HADD2.F32 R54, -RZ, R54.H0_H0 ;  /* 0x20000036ff367230 */ /* 0x000fe40000004100 */
[-C--:B------:R-:W-:Y:S01]  /*98c0*/  FFMA.FTZ R156, R47, R154.reuse, R156 ;  /* 0x0000009a2f9c7223 */ /* 0x080fe2000001009c */
[----:B------:R-:W-:Y:S01]  /*98d0*/  FFMA.FTZ R58, R45, R154, -R58 ;  /* 0x0000009a2d3a7223 */ /* 0x000fe2000001083a */
[C---:B------:R-:W-:Y:S01]  /*98e0*/  FMUL.FTZ R60, R56.reuse, R55 ;  /* 0x00000037383c7220 */ /* 0x040fe20000410000 */
[----:B------:R-:W-:Y:S02]  /*98f0*/  HADD2.F32 R47, -RZ, R46.H0_H0 ;  /* 0x2000002eff2f7230 */ /* 0x000fe40000004100 */
[-C--:B------:R-:W-:Y:S01]  /*9900*/  FFMA.FTZ R59, R56, R54.reuse, -R59 ;  /* 0x00000036383b7223 */ /* 0x080fe2000001083b */
[----:B------:R-:W-:Y:S02]  /*9910*/  HADD2.F32 R56, -RZ, R153.H1_H1 ;  /* 0x30000099ff387230 */ /* 0x000fe40000004100 */
[----:B------:R-:W-:Y:S01]  /*9920*/  FFMA.FTZ R57, R57, R54, R60 ;  /* 0x0000003639397223 */ /* 0x000fe2000001003c */
[----:B------:R-:W-:-:S02]  /*9930*/  HADD2.F32 R53, -RZ, R53.H0_H0 ;  /* 0x20000035ff357230 */ /* 0x000fc40000004100 */
[----:B------:R-:W-:Y:S02]  /*9940*/  HADD2.F32 R45, -RZ, R42.H0_H0 ;  /* 0x2000002aff2d7230 */ /* 0x000fe40000004100 */
[----:B------:R-:W-:Y:S01]  /*9950*/  FMUL.FTZ R60, R47, R56 ;  /* 0x000000382f3c7220 */ /* 0x000fe20000410000 */
[----:B------:R-:W-:Y:S01]  /*9960*/  HADD2.F32 R46, -RZ, R46.H1_H1 ;  /* 0x3000002eff2e7230 */ /* 0x000fe20000004100 */
[----:B------:R-:W-:Y:S01]  /*9970*/  F2FP.F16.F32.PACK_AB R40, R59, R58 ;  /* 0x0000003a3b28723e */ /* 0x000fe200000000ff */
[----:B------:R-:W-:Y:S02]  /*9980*/  HADD2.F32 R42, -RZ, R42.H1_H1 ;  /* 0x3000002aff2a7230 */ /* 0x000fe40000004100 */
[----:B------:R-:W-:Y:S01]  /*9990*/  FMUL.FTZ R56, R45, R56 ;  /* 0x000000382d387220 */ /* 0x000fe20000410000 */
[----:B------:R-:W-:Y:S02]  /*99a0*/  HADD2.F32 R54, -RZ, R155.H1_H1 ;  /* 0x3000009bff367230 */ /* 0x000fe40000004100 */
[----:B------:R-:W-:Y:S01]  /*99b0*/  FMUL.FTZ R55, R46, R53 ;  /* 0x000000352e377220 */ /* 0x000fe20000410000 */
[----:B------:R-:W-:-:S02]  /*99c0*/  HADD2.F32 R51, -RZ, R51.H0_H0 ;  /* 0x20000033ff337230 */ /* 0x000fc40000004100 */
[C---:B------:R-:W-:Y:S01]  /*99d0*/  FMUL.FTZ R53, R42.reuse, R53 ;  /* 0x000000352a357220 */ /* 0x040fe20000410000 */
        /* <DEDUP_REMOVED lines=8> */
[----:B------:R-:W-:Y:S02]  /*9a60*/  F2FP.F16.F32.PACK_AB R44, R57, R156 ;  /* 0x0000009c392c723e */ /* 0x000fe400000000ff */
[----:B------:R-:W-:-:S02]  /*9a70*/  F2FP.F16.F32.PACK_AB R42, R55, R60 ;  /* 0x0000003c372a723e */ /* 0x000fc400000000ff */
[----:B------:R-:W-:-:S07]  /*9a80*/  F2FP.F16.F32.PACK_AB R46, R53, R56 ;  /* 0x00000038352e723e */ /* 0x000fce00000000ff */
.L_x_6279:
[----:B------:R-:W-:Y:S05]  /*9a90*/  BSYNC B1 ;  /* 0x0000000000017941 */ /* 0x000fea0003800000 */
.L_x_6278:
        /* <DEDUP_REMOVED lines=10> */
.L_x_6195:
[----:B------:R-:W2:Y:S02]  /*9b40*/  LDL R40, [R1+0x44] ;  /* 0x0000440001287983 */ /* 0x000ea40000100800 */
[----:B--2---:R-:W-:-:S13]  /*9b50*/  R2UR UR4, R40 ;  /* 0x00000000280472ca */ /* 0x004fda00000e0000 */
[----:B------:R-:W-:-:S06]  /*9b60*/  UISETP.NE.AND UP0, UPT, UR4, 0x3, UPT ;  /* 0x000000030400788c */ /* 0x000fcc000bf05270 */
[----:B------:R-:W-:-:S13]  /*9b70*/  PLOP3.LUT P2, PT, PT, PT, UP0, 0x80, 0x0 ;  /* 0x000000000000781c */ /* 0x000fda0003f4f008 */
[----:B------:R-:W-:Y:S05]  /*9b80*/  @!P2 BRA `(.L_x_6280) ;  /* 0x000000000004a947 */ /* 0x000fea0003800000 */
[----:B------:R-:W-:Y:S01]  /*9b90*/  BPT.TRAP 0x1 ;  /* 0x000000040000795c */ /* 0x000fe20000300000 */
.L_x_6280:
[----:B------:R-:W-:Y:S01]  /*9ba0*/  IMAD R98, R17, 0x8, R16 ;  /* 0x0000000811627824 */ /* 0x000fe200078e0210 */
[----:B------:R-:W-:Y:S01]  /*9bb0*/  SHF.L.U32 R99, R209, 0x1f, RZ ;  /* 0x0000001fd1637819 */ /* 0x000fe200000006ff */
[----:B------:R-:W-:Y:S01]  /*9bc0*/  IMAD R97, R24, -0x70, R2 ;  /* 0xffffff9018617824 */ /* 0x000fe200078e0202 */
[----:B------:R-:W-:Y:S02]  /*9bd0*/  BSSY B1, `(.L_x_6281) ;  /* 0x0000004000017945 */ /* 0x000fe40003800000 */
[----:B------:R-:W1:Y:S02]  /*9be0*/  SYNCS.PHASECHK.TRANS64.TRYWAIT P3, [R98+URZ+0x36890], R99 ;  /* 0x03689063620075a7 */ /* 0x000e64000806017f */
[----:B------:R-:W-:Y:S01]  /*9bf0*/  VIMNMX R97, R97, 0x70, PT ;  /* 0x0000007061617848 */ /* 0x000fe20003fe0100 */
[----:B-1----:R-:W-:Y:S06]  /*9c00*/  @!P3 BRA `(.L_x_6282) ;  /* 0x000002480094b947 */ /* 0x002fec0003800000 */
.L_x_6582:
[----:B------:R-:W-:Y:S05]  /*9c10*/  BSYNC B1 ;  /* 0x0000000000017941 */ /* 0x000fea0003800000 */
.L_x_6281:
        /* <DEDUP_REMOVED lines=21> */
.L_x_6284:
[----:B------:R-:W-:Y:S05]  /*9d70*/  BSYNC B1 ;  /* 0x0000000000017941 */ /* 0x000fea0003800000 */
.L_x_6283:
[----:B--2---:R-:W-:-:S04]  /*9d80*/  IADD3 R40, R204, 0x40, RZ ;  /* 0x00000040cc287810 */ /* 0x004fc80007ffe0ff */
[----:B------:R-:W-:-:S13]  /*9d90*/  ISETP.GE.AND P3, PT, R40, R97, PT ;  /* 0x000000612800720c */ /* 0x000fda0003f66270 */
        /* <DEDUP_REMOVED lines=19> */
.L_x_6228:
[----:B------:R-:W-:Y:S05]  /*9ed0*/  BSYNC B0 ;  /* 0x0000000000007941 */ /* 0x000fea0003800000 */
.L_x_6194:
        /* <DEDUP_REMOVED lines=17> */
.L_x_6286:
[----:B------:R-:W-:Y:S05]  /*9ff0*/  BSYNC B0 ;  /* 0x0000000000007941 */ /* 0x000fea0003800000 */
.L_x_6285:
        /* <DEDUP_REMOVED lines=10> */
[----:B------:R2:W-:Y:S04]  /*a0a0*/  STL [R1+0xc], R40 ;  /* 0x00000c2801007387 */ /* 0x0005e80000100800 */
[----:B------:R2:W-:Y:S02]  /*a0b0*/  STL [R1+0x3c], R41 ;  /* 0x00003c2901007387 */ /* 0x0005e40000100800 */
[----:B-12---:R-:W-:Y:S05]  /*a0c0*/  @!P2 BRA `(.L_x_6288) ;  /* 0x000002440078a947 */ /* 0x006fea0003800000 */
.L_x_6583:
[----:B------:R-:W-:Y:S05]  /*a0d0*/  BSYNC B0 ;  /* 0x0000000000007941 */ /* 0x000fea0003800000 */
.L_x_6287:
[----:B------:R1:W5:Y:S04]  /*a0e0*/  LDL R51, [R1+0x40] ;  /* 0x0000400001337983 */ /* 0x0003680000100800 */
[----:B------:R1:W5:Y:S04]  /*a0f0*/  LDL R50, [R1+0x3c] ;  /* 0x00003c0001327983 */ /* 0x0003680000100800 */
[----:B------:R1:W5:Y:S04]  /*a100*/  LDL R49, [R1+0x38] ;  /* 0x0000380001317983 */ /* 0x0003680000100800 */
[----:B------:R1:W5:Y:S01]  /*a110*/  LDL R48, [R1+0xc] ;  /* 0x00000c0001307983 */ /* 0x0003620000100800 */
        /* <DEDUP_REMOVED lines=35> */
.L_x_6290:
[----:B------:R-:W-:Y:S05]  /*a350*/  BSYNC B0 ;  /* 0x0000000000007941 */ /* 0x000fea0003800000 */
.L_x_6289:
[----:B-1----:R-:W-:Y:S01]  /*a360*/  VIADD R40, R204, 0x40 ;  /* 0x00000040cc287836 */ /* 0x002fe20000000000 */
[----:B------:R-:W-:Y:S04]  /*a370*/  BSSY B0, `(.L_x_6291) ;  /* 0x0000024000007945 */ /* 0x000fe80003800000 */
[----:B------:R-:W-:-:S13]  /*a380*/  ISETP.GE.AND P2, PT, R40, R97, PT ;  /* 0x000000612800720c */ /* 0x000fda0003f46270 */
[----:B------:R-:W-:Y:S05]  /*a390*/  @P2 BRA `(.L_x_6292) ;  /* 0x0000000000842947 */ /* 0x000fea0003800000 */
[----:B-----5:R-:W-:Y:S01]  /*a3a0*/  R2UR UR7, R51 ;  /* 0x00000000330772ca */ /* 0x020fe200000e0000 */
[----:B------:R-:W-:Y:S01]  /*a3b0*/  IMAD.MOV.U32 R40, RZ, RZ, R114 ;  /* 0x000000ffff287224 */ /* 0x000fe200078e0072 */
        /* <DEDUP_REMOVED lines=31> */
.L_x_6292:
[----:B------:R-:W-:Y:S05]  /*a5b0*/  BSYNC B0 ;  /* 0x0000000000007941 */ /* 0x000fea0003800000 */
.L_x_6291:
[----:B------:R-:W2:Y:S01]  /*a5c0*/  LDL R39, [R1+0x8] ;  /* 0x0000080001277983 */ /* 0x000ea20000100800 */
[----:B0-----:R-:W-:Y:S01]  /*a5d0*/  @!P3 VIADD R98, R98, 0x368c0 ;  /* 0x000368c06262b836 */ /* 0x001fe20000000000 */
[----:B------:R-:W-:Y:S01]  /*a5e0*/  IADD3 R17, R17, 0x1, RZ ;  /* 0x0000000111117810 */ /* 0x000fe20007ffe0ff */
[----:B------:R-:W-:Y:S01]  /*a5f0*/  @!PT LDS RZ, [RZ] ;  /* 0x00000000fffff984 */ /* 0x000fe20000000800 */
[----:B------:R-:W-:Y:S01]  /*a600*/  @!PT LDS RZ, [RZ] ;  /* 0x00000000fffff984 */ /* 0x000fe20000000800 */
[----:B------:R-:W-:Y:S01]  /*a610*/  @!PT LDS RZ, [RZ] ;  /* 0x00000000fffff984 */ /* 0x000fe20000000800 */
[----:B------:R-:W-:Y:S01]  /*a620*/  @!PT LDS RZ, [RZ] ;  /* 0x00000000fffff984 */ /* 0x000fe20000000800 */
[----:B------:R0:W-:Y:S06]  /*a630*/  MEMBAR.ALL.CTA ;  /* 0x0000000000007992 */ /* 0x0001ec0000008000 */
[----:B0-----:R-:W0:Y:S02]  /*a640*/  FENCE.VIEW.ASYNC.S ;  /* 0x00000000000073c6 */ /* 0x001e240000000000 */
[----:B0-----:R0:W-:Y:S01]  /*a650*/  BAR.SYNC.DEFER_BLOCKING R151, 0x80 ;  /* 0x000200970000751d */ /* 0x0011e20000010000 */
[----:B------:R-:W-:-:S02]  /*a660*/  @!P3 PRMT R98, RZ, 0x654, R98 ;  /* 0x00000654ff62b816 */ /* 0x000fc40000000062 */
[----:B------:R-:W-:-:S03]  /*a670*/  PLOP3.LUT P2, PT, PT, PT, PT, 0x8, 0x0 ;  /* 0x000000000000781c */ /* 0x000fc60003f4e170 */
[----:B------:R0:W-:Y:S01]  /*a680*/  @!P3 SYNCS.ARRIVE.TRANS64.RED.A1T0 RZ, [R98+URZ], RZ ;  /* 0x000000ff62ffb9a7 */ /* 0x0001e2000810043f */
[----:B------:R-:W-:-:S04]  /*a690*/  ISETP.NE.AND P3, PT, R17, 0x2, PT ;  /* 0x000000021100780c */ /* 0x000fc80003f65270 */
[----:B-1----:R-:W-:Y:S02]  /*a6a0*/  SEL R40, RZ, 0x1, P3 ;  /* 0x00000001ff287807 */ /* 0x002fe40001800000 */
[----:B------:R-:W-:Y:S02]  /*a6b0*/  SEL R17, R17, RZ, P3 ;  /* 0x000000ff11117207 */ /* 0x000fe40001800000 */
[----:B------:R-:W-:Y:S02]  /*a6c0*/  LOP3.LUT R209, R209, R40, RZ, 0x3c, !PT ;  /* 0x00000028d1d17212 */ /* 0x000fe400078e3cff */
[----:B--2---:R-:W-:-:S13]  /*a6d0*/  LOP3.LUT P4, RZ, R39, 0x2, RZ, 0xc0, !PT ;  /* 0x0000000227ff7812 */ /* 0x004fda000788c0ff */
[----:B0-----:R-:W-:Y:S05]  /*a6e0*/  @P4 BRA `(.L_x_6293) ;  /* 0xffffff8000a04947 */ /* 0x001fea000383ffff */
.L_x_6189:
[----:B------:R-:W0:Y:S01]  /*a6f0*/  LDC R0, c[0x0][0x448] ;  /* 0x00011200ff007b82 */ /* 0x000e220000000800 */
[----:B------:R-:W-:Y:S01]  /*a700*/  VIADD R2, R224, 0x7f ;  /* 0x0000007fe0027836 */ /* 0x000fe20000000000 */
[----:B------:R-:W-:Y:S01]  /*a710*/  BSSY B0, `(.L_x_6294) ;  /* 0x0000047000007945 */ /* 0x000fe20003800000 */
        /* <DEDUP_REMOVED lines=8> */
[----:B------:R-:W-:Y:S01]  /*a7a0*/  CS2R R104, SRZ ;  /* 0x0000000000687805 */ /* 0x000fe2000001ff00 */
[----:B------:R-:W-:Y:S01]  /*a7b0*/  IMAD.MOV.U32 R103, RZ, RZ, RZ ;  /* 0x000000ffff677224 */ /* 0x000fe200078e00ff */
        /* <DEDUP_REMOVED lines=11> */
[----:B0-----:R-:W-:-:S02]  /*a870*/  ISETP.NE.AND P0, PT, R0, 0x1, PT ;  /* 0x000000010000780c */ /* 0x001fc40003f05270 */
        /* <DEDUP_REMOVED lines=17> */
[----:B-----5:R-:W-:Y:S02]  /*a990*/  CS2R R48, SRZ ;  /* 0x0000000000307805 */ /* 0x020fe4000001ff00 */
        /* <DEDUP_REMOVED lines=9> */
[----:B------:R-:W-:Y:S01]  /*aa30*/  MOV R10, RZ ;  /* 0x000000ff000a7202 */ /* 0x000fe20000000f00 */
[----:B------:R-:W-:Y:S01]  /*aa40*/  IMAD.MOV.U32 R30, RZ, RZ, RZ ;  /* 0x000000ffff1e7224 */ /* 0x000fe200078e00ff */
[----:B------:R-:W-:Y:S01]  /*aa50*/  MOV R5, RZ ;  /* 0x000000ff00057202 */ /* 0x000fe20000000f00 */
[----:B------:R-:W-:-:S02]  /*aa60*/  IMAD.MOV.U32 R6, RZ, RZ, RZ ;  /* 0x000000ffff067224 */ /* 0x000fc400078e00ff */
[----:B------:R-:W-:Y:S02]  /*aa70*/  IMAD.MOV.U32 R28, RZ, RZ, RZ ;  /* 0x000000ffff1c7224 */ /* 0x000fe400078e00ff */
[----:B------:R-:W-:Y:S02]  /*aa80*/  IMAD.MOV.U32 R136, RZ, RZ, RZ ;  /* 0x000000ffff887224 */ /* 0x000fe400078e00ff */
[----:B0-----:R-:W-:-:S05]  /*aa90*/  @P0 IMAD.HI.U32 R3, R2, R3, RZ ;  /* 0x0000000302030227 */ /* 0x001fca00078e00ff */
[----:B-1----:R-:W-:Y:S01]  /*aaa0*/  @P0 SHF.R.U32.HI R2, RZ, R0, R3 ;  /* 0x00000000ff020219 */ /* 0x002fe20000011603 */
[----:B------:R-:W-:Y:S01]  /*aab0*/  IMAD.MOV.U32 R0, RZ, RZ, RZ ;  /* 0x000000ffff007224 */ /* 0x000fe200078e00ff */
[----:B------:R-:W-:-:S03]  /*aac0*/  PLOP3.LUT P0, PT, PT, PT, PT, 0x80, 0x0 ;  /* 0x000000000000781c */ /* 0x000fc60003f0f070 */
[----:B------:R-:W-:Y:S02]  /*aad0*/  IMAD.IADD R3, R149, 0x1, R2 ;  /* 0x0000000195037824 */ /* 0x000fe400078e0202 */
[----:B------:R-:W-:-:S04]  /*aae0*/  IMAD.MOV.U32 R2, RZ, RZ, RZ ;  /* 0x000000ffff027224 */ /* 0x000fc800078e00ff */
[----:B------:R-:W-:-:S05]  /*aaf0*/  IMAD.HI R2, R3, -0x6db6db6d, R2 ;  /* 0x9249249303027827 */ /* 0x000fca00078e0202 */
[----:B------:R-:W-:-:S04]  /*ab00*/  SHF.R.U32.HI R3, RZ, 0x1f, R2 ;  /* 0x0000001fff037819 */ /* 0x000fc80000011602 */
[----:B------:R-:W-:Y:S02]  /*ab10*/  LEA.HI.SX32 R3, R2, R3, 0x1a ;  /* 0x0000000302037211 */ /* 0x000fe400078fd2ff */
[----:B------:R-:W-:Y:S02]  /*ab20*/  MOV R2, RZ ;  /* 0x000000ff00027202 */ /* 0x000fe40000000f00 */
[----:B------:R-:W-:-:S04]  /*ab30*/  VIMNMX R150, R150, R3, PT ;  /* 0x0000000396967248 */ /* 0x000fc80003fe0100 */
[----:B------:R-:W-:Y:S01]  /*ab40*/  ISETP.GE.AND P1, PT, R150, 0x1, PT ;  /* 0x000000019600780c */ /* 0x000fe20003f26270 */
[----:B------:R-:W-:-:S12]  /*ab50*/  @P2 BRA `(.L_x_6295) ;  /* 0x0000000000082947 */ /* 0x000fd80003800000 */
[----:B------:R-:W0:Y:S02]  /*ab60*/  FENCE.VIEW.ASYNC.G ;  /* 0x00000000000073c6 */ /* 0x000e240000000100 */
[----:B0-----:R-:W-:Y:S06]  /*ab70*/  BAR.ARV 0xc, 0x180 ;  /* 0x0306000000007b1d */ /* 0x001fec0000002000 */
.L_x_6295:
[----:B------:R-:W-:Y:S05]  /*ab80*/  BSYNC B0 ;  /* 0x0000000000007941 */ /* 0x000fea0003800000 */
.L_x_6294:
[----:B------:R-:W-:Y:S02]  /*ab90*/  IMAD.MOV.U32 R4, RZ, RZ, RZ ;  /* 0x000000ffff047224 */ /* 0x000fe400078e00ff */
[----:B------:R-:W-:Y:S01]  /*aba0*/  IMAD.MOV.U32 R3, RZ, RZ, RZ ;  /* 0x000000ffff037224 */ /* 0x000fe200078e00ff */
        /* <DEDUP_REMOVED lines=34> */
.L_x_6297:
        /* <DEDUP_REMOVED lines=13> */
.L_x_6301:
[----:B-1----:R1:W2:Y:S02]  /*aea0*/  SYNCS.PHASECHK.TRANS64.TRYWAIT P0, [R16+URZ+0x36800], R3 ;  /* 0x03680003100075a7 */ /* 0x0022a4000800017f */
[----:B--2---:R-:W-:Y:S05]  /*aeb0*/  @!P0 NANOSLEEP.SYNCS 0x989680 ;  /* 0x009896800000895d */ /* 0x004fea0003900000 */
[----:B------:R-:W2:Y:S02]  /*aec0*/  @!P0 SYNCS.PHASECHK.TRANS64 P0, [R16+URZ+0x36800], R3 ;  /* 0x03680003100085a7 */ /* 0x000ea4000800007f */
[----:B--2---:R-:W-:Y:S05]  /*aed0*/  @!P0 BRA `(.L_x_6301) ;  /* 0xfffffffc00f08947 */ /* 0x004fea000383ffff */
.L_x_6300:
[----:B------:R-:W-:Y:S05]  /*aee0*/  BSYNC B0 ;  /* 0x0000000000007941 */ /* 0x000fea0003800000 */
.L_x_6299:
[----:B------:R-:W-:Y:S05]  /*aef0*/  BRA `(.L_x_6302) ;  /* 0x0000006c00d87947 */ /* 0x000fea0003800000 */
.L_x_6298:
[----:B------:R-:W2:Y:S01]  /*af00*/  LDL R0, [R1+0x88] ;  /* 0x0000880001007983 */ /* 0x000ea20000100800 */
[----:B------:R-:W-:Y:S01]  /*af10*/  ULDC.64 UR6, c[0x0][0x408] ;  /* 0x0001020000067ab9 */ /* 0x000fe20000000a00 */
[----:B--2---:R-:W-:Y:S02]  /*af20*/  R2UR UR4, R0 ;  /* 0x00000000000472ca */ /* 0x004fe400000e0000 */
[----:B------:R-:W-:-:S05]  /*af30*/  SHF.R.S32.HI R0, RZ, 0x1f, R144 ;  /* 0x0000001fff007819 */ /* 0x000fca0000011490 */
        /* <DEDUP_REMOVED lines=8> */
[----:B------:R-:W-:-:S03]  /*afc0*/  IMAD.WIDE.U32 R144, R144, UR6, RZ ;  /* 0x0000000690907c25 */ /* 0x000fc6000f8e00ff */
[----:B------:R-:W-:Y:S01]  /*afd0*/  IADD3 R27, R3, R25, RZ ;  /* 0x00000019031b7210 */ /* 0x000fe20007ffe0ff */
[----:B------:R-:W-:Y:S02]  /*afe0*/  IMAD.IADD R29, R5, 0x1, R145 ;  /* 0x00000001051d7824 */ /* 0x000fe400078e0291 */
        /* <DEDUP_REMOVED lines=17> */
.L_x_6303:
[----:B------:R-:W-:Y:S01]  /*b100*/  ULDC.U8 UR4, c[0x0][0x410] ;  /* 0x0001040000047ab9 */ /* 0x000fe20000000000 */
[----:B------:R-:W-:Y:S01]  /*b110*/  BSSY B0, `(.L_x_6304) ;  /* 0x00006cc000007945 */ /* 0x000fe20003800000 */
[----:B------:R-:W-:Y:S01]  /*b120*/  ISETP.NE.AND P0, PT, RZ, UR4, PT ;  /* 0x00000004ff007c0c */ /* 0x000fe2000bf05270 */
[----:B------:R-:W-:-:S12]  /*b130*/  IMAD.IADD R10, R204, 0x1, R224 ;  /* 0x00000001cc0a7824 */ /* 0x000fd800078e02e0 */
[----:B------:R-:W-:Y:S05]  /*b140*/  @!P0 BRA `(.L_x_6305) ;  /* 0x0000003400b88947 */ /* 0x000fea0003800000 */
[----:B------:R-:W0:Y:S01]  /*b150*/  LDC R63, c[0x0][0x448] ;  /* 0x00011200ff3f7b82 */ /* 0x000e220000000800 */
[----:B------:R-:W1:Y:S01]  /*b160*/  S2R R21, SR_TID.X ;  /* 0x0000000000157919 */ /* 0x000e620000002100 */
[----:B------:R-:W-:Y:S01]  /*b170*/  ULDC.64 UR4, c[0x0][0x3f8] ;  /* 0x0000fe0000047ab9 */ /* 0x000fe20000000a00 */
[----:B------:R-:W-:Y:S01]  /*b180*/  MOV R8, R24 ;  /* 0x0000001800087202 */ /* 0x000fe20000000f00 */
[----:B------:R-:W-:Y:S01]  /*b190*/  ULDC.64 UR6, c[0x0][0x408] ;  /* 0x0001020000067ab9 */ /* 0x000fe20000000a00 */
[----:B------:R-:W-:Y:S02]  /*b1a0*/  IMAD.MOV.U32 R9, RZ, RZ, R27 ;  /* 0x000000ffff097224 */ /* 0x000fe400078e001b */
[----:B------:R-:W-:Y:S02]  /*b1b0*/  IMAD.MOV.U32 R12, RZ, RZ, R144 ;  /* 0x000000ffff0c7224 */ /* 0x000fe400078e0090 */
[----:B------:R-:W-:Y:S01]  /*b1c0*/  IMAD.MOV.U32 R13, RZ, RZ, R29 ;  /* 0x000000ffff0d7224 */ /* 0x000fe200078e001d */
[----:B0-----:R-:W-:Y:S01]  /*b1d0*/  ISETP.NE.AND P0, PT, R63, 0x1, PT ;  /* 0x000000013f00780c */ /* 0x001fe20003f05270 */
[----:B-1----:R-:W-:-:S12]  /*b1e0*/  VIADD R21, R21, 0xffffff80 ;  /* 0xffffff8015157836 */ /* 0x002fd80000000000 */
[----:B------:R-:W0:Y:S01]  /*b1f0*/  @P0 LDC R0, c[0x0][0x44c] ;  /* 0x00011300ff000b82 */ /* 0x000e220000000800 */
[----:B------:R-:W-:-:S04]  /*b200*/  SHF.R.S32.HI R20, RZ, 0x1f, R21 ;  /* 0x0000001fff147819 */ /* 0x000fc80000011415 */
[----:B------:R-:W-:-:S03]  /*b210*/  LEA.HI R20, R20, R21, RZ, 0x2 ;  /* 0x0000001514147211 */ /* 0x000fc600078f10ff */
[----:B------:R-:W1:Y:S01]  /*b220*/  @P0 LDC R5, c[0x0][0x450] ;  /* 0x00011400ff050b82 */ /* 0x000e620000000800 */
[----:B------:R-:W-:-:S05]  /*b230*/  LOP3.LUT R20, R20, 0xfffffffc, RZ, 0xc0, !PT ;  /* 0xfffffffc14147812 */ /* 0x000fca00078ec0ff */
[----:B------:R-:W-:-:S04]  /*b240*/  IMAD.IADD R20, R21, 0x1, -R20 ;  /* 0x0000000115147824 */ /* 0x000fc800078e0a14 */
[----:B------:R-:W-:-:S04]  /*b250*/  IMAD R3, R20, 0x40, R10 ;  /* 0x0000004014037824 */ /* 0x000fc800078e020a */
        /* <DEDUP_REMOVED lines=14> */
[----:B------:R-:W-:-:S02]  /*b340*/  LEA R4, P1, R12, UR6, 0x1 ;  /* 0x000000060c047c11 */ /* 0x000fc4000f8208ff */
        /* <DEDUP_REMOVED lines=8> */
.L_x_6589:
        /* <DEDUP_REMOVED lines=16> */
[----:B------:R-:W3:Y:S01]  /*b4d0*/  LDL R15, [R1+0x70] ;  /* 0x00007000010f7983 */ /* 0x000ee20000100800 */
[----:B------:R-:W-:-:S03]  /*b4e0*/  ULDC UR4, c[0x0][0x3f4] ;  /* 0x0000fd0000047ab9 */ /* 0x000fc60000000800 */
[----:B------:R-:W3:Y:S04]  /*b4f0*/  LDL R12, [R1+0x6c] ;  /* 0x00006c00010c7983 */ /* 0x000ee80000100800 */
[----:B------:R-:W3:Y:S04]  /*b500*/  LDL R13, [R1+0x68] ;  /* 0x00006800010d7983 */ /* 0x000ee80000100800 */
[----:B------:R-:W3:Y:S04]  /*b510*/  LDL R11, [R1+0x64] ;  /* 0x00006400010b7983 */ /* 0x000ee80000100800 */
[----:B------:R-:W3:Y:S01]  /*b520*/  LDL R9, [R1+0x60] ;  /* 0x0000600001097983 */ /* 0x000ee20000100800 */
[----:B------:R-:W-:-:S02]  /*b530*/  ISETP.GE.AND P3, PT, R215, UR4, PT ;  /* 0x00000004d7007c0c */ /* 0x000fc4000bf66270 */
[----:B------:R-:W-:Y:S02]  /*b540*/  CS2R R60, SRZ ;  /* 0x00000000003c7805 */ /* 0x000fe4000001ff00 */
[----:B------:R-:W-:Y:S02]  /*b550*/  ISETP.GE.AND P2, PT, R213, UR4, PT ;  /* 0x00000004d5007c0c */ /* 0x000fe4000bf46270 */
[----:B------:R-:W-:Y:S02]  /*b560*/  CS2R R58, SRZ ;  /* 0x00000000003a7805 */ /* 0x000fe4000001ff00 */
[----:B------:R-:W-:Y:S02]  /*b570*/  ISETP.GE.AND P1, PT, R214, UR4, PT ;  /* 0x00000004d6007c0c */ /* 0x000fe4000bf26270 */
[----:B------:R-:W-:Y:S02]  /*b580*/  ISETP.GE.AND P0, PT, R212, UR4, PT ;  /* 0x00000004d4007c0c */ /* 0x000fe4000bf06270 */
[----:B------:R-:W-:Y:S01]  /*b590*/  ISETP.GE.AND P4, PT, R22, UR4, PT ;  /* 0x0000000416007c0c */ /* 0x000fe2000bf86270 */
[----:B------:R-:W-:-:S04]  /*b5a0*/  @!P3 IMAD.SHL.U32 R27, R215, 0x2, RZ ;  /* 0x00000002d71bb824 */ /* 0x000fc800078e00ff */
[----:B------:R-:W-:-:S04]  /*b5b0*/  @!P2 IMAD.SHL.U32 R31, R213, 0x2, RZ ;  /* 0x00000002d51fa824 */ /* 0x000fc800078e00ff */
[----:B------:R-:W-:Y:S01]  /*b5c0*/  @!P1 IMAD.SHL.U32 R35, R214, 0x2, RZ ;  /* 0x00000002d6239824 */ /* 0x000fe200078e00ff */
[-C--:B--2---:R-:W-:Y:S01]  /*b5d0*/  @!P3 IADD3 R24, P6, R0, R27.reuse, RZ ;  /* 0x0000001b0018b210 */ /* 0x084fe20007fde0ff */
[----:B------:R-:W-:Y:S01]  /*b5e0*/  @!P0 IMAD.SHL.U32 R65, R212, 0x2, RZ ;  /* 0x00000002d4418824 */ /* 0x000fe200078e00ff */
[----:B----4-:R-:W-:Y:S02]  /*b5f0*/  @!P3 IADD3 R26, P5, R14, R27, RZ ;  /* 0x0000001b0e1ab210 */ /* 0x010fe40007fbe0ff */
        /* <DEDUP_REMOVED lines=8> */
[----:B---3--:R-:W-:Y:S01]  /*b680*/  @!P3 SHF.L.U64.HI R20, R215, 0x1, R15 ;  /* 0x00000001d714b819 */ /* 0x008fe2000001020f */
[----:B------:R-:W-:Y:S01]  /*b690*/  @!P4 IMAD.MOV.U32 R15, RZ, RZ, R5 ;  /* 0x000000ffff0fc224 */ /* 0x000fe200078e0005 */
[----:B------:R-:W-:-:S03]  /*b6a0*/  @!P2 SHF.L.U64.HI R12, R213, 0x1, R12 ;  /* 0x00000001d50ca819 */ /* 0x000fc6000001020c */
[----:B-1----:R-:W-:Y:S01]  /*b6b0*/  @!P3 IMAD.X R25, R3, 0x1, R20, P6 ;  /* 0x000000010319b824 */ /* 0x002fe200030e0614 */
[----:B------:R-:W-:Y:S02]  /*b6c0*/  @!P2 IADD3 R28, P6, R0, R31, RZ ;  /* 0x0000001f001ca210 */ /* 0x000fe40007fde0ff */
[----:B------:R-:W-:Y:S02]  /*b6d0*/  @!P3 IADD3.X R27, R5, R20, RZ, P5, !PT ;  /* 0x00000014051bb210 */ /* 0x000fe40002ffe4ff */
[----:B------:R-:W-:Y:S01]  /*b6e0*/  @!P1 SHF.L.U64.HI R20, R214, 0x1, R13 ;  /* 0x00000001d6149819 */ /* 0x000fe2000001020d */
[C---:B------:R-:W-:Y:S01]  /*b6f0*/  @!P2 IMAD.X R29, R3.reuse, 0x1, R12, P6 ;  /* 0x00000001031da824 */ /* 0x040fe200030e060c */
[----:B------:R-:W-:Y:S01]  /*b700*/  @!P1 IADD3 R32, P6, R0, R35, RZ ;  /* 0x0000002300209210 */ /* 0x000fe20007fde0ff */
[----:B------:R-:W-:Y:S01]  /*b710*/  @!P4 IMAD.MOV.U32 R13, RZ, RZ, R3 ;  /* 0x000000ffff0dc224 */ /* 0x000fe200078e0003 */
[----:B------:R-:W-:Y:S01]  /*b720*/  @!P2 IADD3 R30, P5, R14, R31, RZ ;  /* 0x0000001f0e1ea210 */ /* 0x000fe20007fbe0ff */
[----:B------:R1:W5:Y:S01]  /*b730*/  @!P3 LD.E.64 R56, desc[UR60][R24.64] ;  /* 0x0000003c1838b980 */ /* 0x000362000c101b00 */
[----:B------:R-:W-:Y:S01]  /*b740*/  @!P0 SHF.L.U64.HI R38, R212, 0x1, R11 ;  /* 0x00000001d4268819 */ /* 0x000fe2000001020b */
[----:B------:R-:W-:Y:S01]  /*b750*/  @!P1 IMAD.X R33, R3, 0x1, R20, P6 ;  /* 0x0000000103219824 */ /* 0x000fe200030e0614 */
[----:B------:R-:W-:Y:S01]  /*b760*/  @!P1 IADD3 R34, P6, R14, R35, RZ ;  /* 0x000000230e229210 */ /* 0x000fe20007fde0ff */
[C---:B------:R-:W-:Y:S01]  /*b770*/  @!P2 IMAD.X R31, R5.reuse, 0x1, R12, P5 ;  /* 0x00000001051fa824 */ /* 0x040fe200028e060c */
[----:B------:R-:W-:Y:S01]  /*b780*/  ISETP.GE.AND P5, PT, R216, UR4, PT ;  /* 0x00000004d8007c0c */ /* 0x000fe2000bfa6270 */
[----:B------:R1:W5:Y:S01]  /*b790*/  @!P3 LD.E.64 R54, desc[UR60][R26.64] ;  /* 0x0000003c1a36b980 */ /* 0x000362000c101b00 */
[----:B------:R-:W-:Y:S01]  /*b7a0*/  @!P4 MOV R12, R0 ;  /* 0x00000000000cc202 */ /* 0x000fe20000000f00 */
[----:B------:R-:W-:Y:S01]  /*b7b0*/  @!P1 IMAD.X R35, R5, 0x1, R20, P6 ;  /* 0x0000000105239824 */ /* 0x000fe200030e0614 */
[-C--:B------:R-:W-:Y:S01]  /*b7c0*/  @!P0 IADD3 R40, P6, R0, R65.reuse, RZ ;  /* 0x0000004100288210 */ /* 0x080fe20007fde0ff */
[----:B------:R-:W-:Y:S01]  /*b7d0*/  @!P4 IMAD.WIDE R20, R22, 0x2, R14 ;  /* 0x000000021614c825 */ /* 0x000fe200078e020e */
[----:B------:R1:W5:Y:S03]  /*b7e0*/  @!P2 LD.E.64 R50, desc[UR60][R28.64] ;  /* 0x0000003c1c32a980 */ /* 0x000366000c101b00 */
[----:B------:R-:W-:Y:S01]  /*b7f0*/  @!P0 IMAD.X R41, R3, 0x1, R38, P6 ;  /* 0x0000000103298824 */ /* 0x000fe200030e0626 */
[----:B------:R-:W-:Y:S01]  /*b800*/  @!P0 IADD3 R64, P6, R14, R65, RZ ;  /* 0x000000410e408210 */ /* 0x000fe20007fde0ff */
[----:B------:R-:W-:Y:S01]  /*b810*/  @!P4 IMAD.WIDE R12, R22, 0x2, R12 ;  /* 0x00000002160cc825 */ /* 0x000fe200078e020c */
[----:B------:R1:W5:Y:S01]  /*b820*/  @!P4 LD.E.64 R58, desc[UR60][R20.64] ;  /* 0x0000003c143ac980 */ /* 0x000362000c101b00 */
[----:B------:R-:W-:-:S02]  /*b830*/  @!P5 SHF.L.U32 R15, R216, 0x1, RZ ;  /* 0x00000001d80fd819 */ /* 0x000fc400000006ff */
[----:B------:R-:W-:Y:S01]  /*b840*/  @!P0 IMAD.X R65, R5, 0x1, R38, P6 ;  /* 0x0000000105418824 */ /* 0x000fe200030e0626 */
[----:B------:R1:W5:Y:S01]  /*b850*/  @!P4 LD.E.64 R60, desc[UR60][R12.64] ;  /* 0x0000003c0c3cc980 */ /* 0x000362000c101b00 */
[----:B------:R-:W-:Y:S02]  /*b860*/  @!P5 SHF.L.U64.HI R36, R216, 0x1, R9 ;  /* 0x00000001d824d819 */ /* 0x000fe40000010209 */
[-C--:B------:R-:W-:Y:S02]  /*b870*/  @!P5 IADD3 R66, P4, R0, R15.reuse, RZ ;  /* 0x0000000f0042d210 */ /* 0x080fe40007f9e0ff */
[----:B------:R-:W-:Y:S02]  /*b880*/  CS2R R38, SRZ ;  /* 0x0000000000267805 */ /* 0x000fe4000001ff00 */
[----:B------:R-:W-:Y:S01]  /*b890*/  @!P5 IADD3 R14, P6, R14, R15, RZ ;  /* 0x0000000f0e0ed210 */ /* 0x000fe20007fde0ff */
[----:B------:R1:W5:Y:S01]  /*b8a0*/  @!P2 LD.E.64 R52, desc[UR60][R30.64] ;  /* 0x0000003c1e34a980 */ /* 0x000362000c101b00 */
[----:B------:R-:W-:-:S03]  /*b8b0*/  @!P5 IMAD.X R67, R3, 0x1, R36, P4 ;  /* 0x000000010343d824 */ /* 0x000fc600020e0624 */
[----:B------:R-:W-:Y:S01]  /*b8c0*/  @!P5 IMAD.X R15, R5, 0x1, R36, P6 ;  /* 0x00000001050fd824 */ /* 0x000fe200030e0624 */
[----:B------:R-:W-:Y:S01]  /*b8d0*/  CS2R R36, SRZ ;  /* 0x0000000000247805 */ /* 0x000fe2000001ff00 */
[----:B------:R1:W5:Y:S04]  /*b8e0*/  @!P1 LD.E.64 R46, desc[UR60][R32.64] ;  /* 0x0000003c202e9980 */ /* 0x000368000c101b00 */
[----:B------:R1:W5:Y:S04]  /*b8f0*/  @!P1 LD.E.64 R48, desc[UR60][R34.64] ;  /* 0x0000003c22309980 */ /* 0x000368000c101b00 */
[----:B------:R1:W5:Y:S04]  /*b900*/  @!P0 LD.E.64 R44, desc[UR60][R40.64] ;  /* 0x0000003c282c8980 */ /* 0x000368000c101b00 */
[----:B------:R1:W5:Y:S04]  /*b910*/  @!P0 LD.E.64 R42, desc[UR60][R64.64] ;  /* 0x0000003c402a8980 */ /* 0x000368000c101b00 */
[----:B------:R1:W5:Y:S04]  /*b920*/  @!P5 LD.E.64 R38, desc[UR60][R66.64] ;  /* 0x0000003c4226d980 */ /* 0x000368000c101b00 */
[----:B------:R1:W5:Y:S02]  /*b930*/  @!P5 LD.E.64 R36, desc[UR60][R14.64] ;  /* 0x0000003c0e24d980 */ /* 0x000364000c101b00 */
.L_x_6308:
[----:B------:R-:W-:Y:S05]  /*b940*/  BSYNC B1 ;  /* 0x0000000000017941 */ /* 0x000fea0003800000 */
.L_x_6307:
        /* <DEDUP_REMOVED lines=45> */
[----:B------:R1:W1:Y:S04]  /*bc20*/  SHFL.IDX PT, R5, R8, 0x1, 0x1c1f ;  /* 0x003c1f0008057f89 */ /* 0x00026800000e0000 */
[----:B0-----:R-:W0:Y:S02]  /*bc30*/  SHFL.IDX PT, R4, R4, 0x1, 0x1c1f ;  /* 0x003c1f0004047f89 */ /* 0x001e2400000e0000 */
.L_x_6595:
[----:B------:R-:W-:Y:S01]  /*bc40*/  VIADD R10, R10, 0x40 ;  /* 0x000000400a0a7836 */ /* 0x000fe20000000000 */
[----:B-1----:R-:W-:Y:S01]  /*bc50*/  LOP3.LUT R6, R218, 0x18, R18, 0xf8, !PT ;  /* 0x00000018da067812 */ /* 0x002fe200078ef812 */
        /* <DEDUP_REMOVED lines=9> */
[----:B------:R-:W-:Y:S01]  /*bcf0*/  CS2R R40, SRZ ;  /* 0x0000000000287805 */ /* 0x000fe2000001ff00 */
[----:B------:R-:W-:Y:S01]  /*bd00*/  IMAD.IADD R7, R220, 0x1, R7 ;  /* 0x00000001dc077824 */ /* 0x000fe200078e0207 */
[----:B------:R-:W-:Y:S02]  /*bd10*/  CS2R R34, SRZ ;  /* 0x0000000000227805 */ /* 0x000fe4000001ff00 */
[----:B------:R-:W-:-:S02]  /*bd20*/  CS2R R28, SRZ ;  /* 0x00000000001c7805 */ /* 0x000fc4000001ff00 */
[----:B------:R-:W-:Y:S02]  /*bd30*/  CS2R R24, SRZ ;  /* 0x0000000000187805 */ /* 0x000fe4000001ff00 */
[----:B----4-:R-:W-:Y:S02]  /*bd40*/  CS2R R14, SRZ ;  /* 0x00000000000e7805 */ /* 0x010fe4000001ff00 */
[----:B------:R-:W-:Y:S02]  /*bd50*/  LEA R62, R7, R16, 0x1 ;  /* 0x00000010073e7211 */ /* 0x000fe400078e08ff */
[----:B------:R-:W-:Y:S01]  /*bd60*/  CS2R R10, SRZ ;  /* 0x00000000000a7805 */ /* 0x000fe2000001ff00 */
[----:B------:R-:W-:Y:S06]  /*bd70*/  @P1 BRA `(.L_x_6311) ;  /* 0x00000004001c1947 */ /* 0x000fec0003800000 */
[----:B------:R-:W4:Y:S01]  /*bd80*/  LDL R68, [R1+0x70] ;  /* 0x0000700001447983 */ /* 0x000f220000100800 */
[----:B------:R-:W-:-:S03]  /*bd90*/  ULDC UR4, c[0x0][0x3f4] ;  /* 0x0000fd0000047ab9 */ /* 0x000fc60000000800 */
[----:B------:R-:W2:Y:S04]  /*bda0*/  LDL R67, [R1+0x6c] ;  /* 0x00006c0001437983 */ /* 0x000ea80000100800 */
[----:B------:R-:W2:Y:S04]  /*bdb0*/  LDL R65, [R1+0x68] ;  /* 0x0000680001417983 */ /* 0x000ea80000100800 */
[----:B------:R-:W2:Y:S04]  /*bdc0*/  LDL R66, [R1+0x60] ;  /* 0x0000600001427983 */ /* 0x000ea80000100800 */
[----:B------:R-:W2:Y:S01]  /*bdd0*/  LDL R64, [R1+0x64] ;  /* 0x0000640001407983 */ /* 0x000ea20000100800 */
[----:B------:R-:W-:-:S02]  /*bde0*/  ISETP.GE.AND P4, PT, R215, UR4, PT ;  /* 0x00000004d7007c0c */ /* 0x000fc4000bf86270 */
[----:B------:R-:W-:Y:S02]  /*bdf0*/  ISETP.GE.AND P3, PT, R213, UR4, PT ;  /* 0x00000004d5007c0c */ /* 0x000fe4000bf66270 */
[----:B------:R-:W-:Y:S02]  /*be00*/  ISETP.GE.AND P2, PT, R214, UR4, PT ;  /* 0x00000004d6007c0c */ /* 0x000fe4000bf46270 */
[----:B------:R-:W-:-:S07]  /*be10*/  ISETP.GE.AND P1, PT, R212, UR4, PT ;  /* 0x00000004d4007c0c */ /* 0x000fce000bf26270 */
[----:B------:R-:W-:Y:S02]  /*be20*/  @!P4 IMAD.SHL.U32 R9, R215, 0x2, RZ ;  /* 0x00000002d709c824 */ /* 0x000fe400078e00ff */
[----:B------:R-:W-:-:S03]  /*be30*/  @!P3 IMAD.SHL.U32 R71, R213, 0x2, RZ ;  /* 0x00000002d547b824 */ /* 0x000fc600078e00ff */
[-C--:B---3--:R-:W-:Y:S02]  /*be40*/  @!P4 IADD3 R10, P5, R0, R9.reuse, RZ ;  /* 0x00000009000ac210 */ /* 0x088fe40007fbe0ff */
[----:B0-----:R-:W-:Y:S01]  /*be50*/  @!P4 IADD3 R8, P6, R4, R9, RZ ;  /* 0x000000090408c210 */ /* 0x001fe20007fde0ff */
[----:B------:R-:W-:Y:S01]  /*be60*/  @!P1 IMAD.SHL.U32 R7, R212, 0x2, RZ ;  /* 0x00000002d4079824 */ /* 0x000fe200078e00ff */
[----:B------:R-:W-:Y:S02]  /*be70*/  CS2R R40, SRZ ;  /* 0x0000000000287805 */ /* 0x000fe4000001ff00 */
[----:B------:R-:W-:Y:S02]  /*be80*/  CS2R R30, SRZ ;  /* 0x00000000001e7805 */ /* 0x000fe4000001ff00 */
[----:B------:R-:W-:Y:S02]  /*be90*/  CS2R R34, SRZ ;  /* 0x0000000000227805 */ /* 0x000fe4000001ff00 */
[----:B------:R-:W-:-:S02]  /*bea0*/  CS2R R32, SRZ ;  /* 0x0000000000207805 */ /* 0x000fc4000001ff00 */
[----:B------:R-:W-:Y:S02]  /*beb0*/  CS2R R28, SRZ ;  /* 0x00000000001c7805 */ /* 0x000fe4000001ff00 */
[----:B------:R-:W-:Y:S02]  /*bec0*/  CS2R R26, SRZ ;  /* 0x00000000001a7805 */ /* 0x000fe4000001ff00 */
[----:B------:R-:W-:Y:S02]  /*bed0*/  CS2R R24, SRZ ;  /* 0x0000000000187805 */ /* 0x000fe4000001ff00 */
[----:B----4-:R-:W-:-:S04]  /*bee0*/  @!P4 SHF.L.U64.HI R6, R215, 0x1, R68 ;  /* 0x00000001d706c819 */ /* 0x010fc80000010244 */
[----:B--2---:R-:W-:Y:S02]  /*bef0*/  @!P4 IADD3.X R11, R3, R6, RZ, P5, !PT ;  /* 0x00000006030bc210 */ /* 0x004fe40002ffe4ff */
[----:B------:R-:W-:Y:S01]  /*bf00*/  @!P3 SHF.L.U64.HI R12, R213, 0x1, R67 ;  /* 0x00000001d50cb819 */ /* 0x000fe20000010243 */
[----:B------:R-:W-:Y:S01]  /*bf10*/  @!P2 IMAD.SHL.U32 R67, R214, 0x2, RZ ;  /* 0x00000002d643a824 */ /* 0x000fe200078e00ff */
[-C--:B------:R-:W-:Y:S01]  /*bf20*/  @!P3 IADD3 R74, P5, R0, R71.reuse, RZ ;  /* 0x00000047004ab210 */ /* 0x080fe20007fbe0ff */
[----:B------:R-:W-:Y:S01]  /*bf30*/  @!P4 IMAD.X R9, R5, 0x1, R6, P6 ;  /* 0x000000010509c824 */ /* 0x000fe200030e0606 */
[----:B------:R-:W-:Y:S01]  /*bf40*/  @!P3 IADD3 R70, P6, R4, R71, RZ ;  /* 0x000000470446b210 */ /* 0x000fe20007fde0ff */
[----:B------:R0:W5:Y:S01]  /*bf50*/  @!P4 LD.E.64 R34, desc[UR60][R10.64] ;  /* 0x0000003c0a22c980 */ /* 0x000162000c101b00 */
[----:B------:R-:W-:Y:S01]  /*bf60*/  @!P2 SHF.L.U64.HI R14, R214, 0x1, R65 ;  /* 0x00000001d60ea819 */ /* 0x000fe20000010241 */
[----:B------:R-:W-:Y:S01]  /*bf70*/  @!P3 IMAD.X R75, R3, 0x1, R12, P5 ;  /* 0x00000001034bb824 */ /* 0x000fe200028e060c */
[-C--:B------:R-:W-:Y:S01]  /*bf80*/  @!P2 IADD3 R68, P5, R0, R67.reuse, RZ ;  /* 0x000000430044a210 */ /* 0x080fe20007fbe0ff */
[----:B------:R-:W-:Y:S01]  /*bf90*/  IMAD.MOV.U32 R72, RZ, RZ, R66 ;  /* 0x000000ffff487224 */ /* 0x000fe200078e0042 */
[----:B------:R-:W-:Y:S01]  /*bfa0*/  @!P1 SHF.L.U64.HI R20, R212, 0x1, R64 ;  /* 0x00000001d4149819 */ /* 0x000fe20000010240 */
[----:B------:R-:W-:Y:S01]  /*bfb0*/  @!P3 IMAD.X R71, R5, 0x1, R12, P6 ;  /* 0x000000010547b824 */ /* 0x000fe200030e060c */
[----:B------:R-:W-:Y:S01]  /*bfc0*/  @!P2 IADD3.X R69, R3, R14, RZ, P5, !PT ;  /* 0x0000000e0345a210 */ /* 0x000fe20002ffe4ff */
[----:B------:R-:W5:Y:S01]  /*bfd0*/  @!P4 LD.E.64 R32, desc[UR60][R8.64] ;  /* 0x0000003c0820c980 */ /* 0x000f62000c101b00 */
[----:B------:R-:W-:-:S02]  /*bfe0*/  @!P2 IADD3 R66, P6, R4, R67, RZ ;  /* 0x000000430442a210 */ /* 0x000fc40007fde0ff */
[-C--:B------:R-:W-:Y:S02]  /*bff0*/  @!P1 IADD3 R64, P5, R0, R7.reuse, RZ ;  /* 0x0000000700409210 */ /* 0x080fe40007fbe0ff */
[----:B0-----:R-:W-:Y:S01]  /*c000*/  CS2R R10, SRZ ;  /* 0x00000000000a7805 */ /* 0x001fe2000001ff00 */
[----:B------:R-:W5:Y:S01]  /*c010*/  @!P3 LD.E.64 R28, desc[UR60][R74.64] ;  /* 0x0000003c4a1cb980 */ /* 0x000f62000c101b00 */
[----:B------:R-:W-:Y:S01]  /*c020*/  @!P2 IMAD.X R67, R5, 0x1, R14, P6 ;  /* 0x000000010543a824 */ /* 0x000fe200030e060e */
[----:B------:R-:W-:Y:S01]  /*c030*/  ISETP.GE.AND P6, PT, R22, UR4, PT ;  /* 0x0000000416007c0c */ /* 0x000fe2000bfc6270 */
[--C-:B------:R-:W-:Y:S01]  /*c040*/  @!P1 IMAD.X R65, R3, 0x1, R20.reuse, P5 ;  /* 0x0000000103419824 */ /* 0x100fe200028e0614 */
[----:B------:R-:W-:Y:S01]  /*c050*/  @!P1 IADD3 R6, P5, R4, R7, RZ ;  /* 0x0000000704069210 */ /* 0x000fe20007fbe0ff */
[----:B------:R-:W5:Y:S04]  /*c060*/  @!P3 LD.E.64 R26, desc[UR60][R70.64] ;  /* 0x0000003c461ab980 */ /* 0x000f68000c101b00 */
[----:B------:R-:W-:Y:S01]  /*c070*/  @!P1 IMAD.X R7, R5, 0x1, R20, P5 ;  /* 0x0000000105079824 */ /* 0x000fe200028e0614 */
[----:B------:R-:W-:Y:S01]  /*c080*/  ISETP.GE.AND P5, PT, R216, UR4, PT ;  /* 0x00000004d8007c0c */ /* 0x000fe2000bfa6270 */
[----:B------:R-:W5:Y:S04]  /*c090*/  @!P2 LD.E.64 R24, desc[UR60][R68.64] ;  /* 0x0000003c4418a980 */ /* 0x000f68000c101b00 */
[----:B------:R-:W-:Y:S01]  /*c0a0*/  @!P6 MOV R13, R3 ;  /* 0x00000003000de202 */ /* 0x000fe20000000f00 */
[----:B------:R-:W-:-:S02]  /*c0b0*/  @!P6 IMAD.MOV.U32 R12, RZ, RZ, R0 ;  /* 0x000000ffff0ce224 */ /* 0x000fc400078e0000 */
[----:B------:R-:W-:-:S04]  /*c0c0*/  @!P6 IMAD.WIDE R14, R22, 0x2, R4 ;  /* 0x00000002160ee825 */ /* 0x000fc800078e0204 */
[----:B------:R-:W-:Y:S01]  /*c0d0*/  @!P6 IMAD.WIDE R12, R22, 0x2, R12 ;  /* 0x00000002160ce825 */ /* 0x000fe200078e020c */
[----:B------:R0:W5:Y:S03]  /*c0e0*/  @!P6 LD.E.64 R30, desc[UR60][R14.64] ;  /* 0x0000003c0e1ee980 */ /* 0x000166000c101b00 */
[C---:B------:R-:W-:Y:S01]  /*c0f0*/  @!P5 IMAD.SHL.U32 R21, R216.reuse, 0x2, RZ ;  /* 0x00000002d815d824 */ /* 0x040fe200078e00ff */
[----:B------:R1:W5:Y:S01]  /*c100*/  @!P6 LD.E.64 R40, desc[UR60][R12.64] ;  /* 0x0000003c0c28e980 */ /* 0x000362000c101b00 */
[----:B------:R-:W-:-:S03]  /*c110*/  @!P5 SHF.L.U64.HI R20, R216, 0x1, R72 ;  /* 0x00000001d814d819 */ /* 0x000fc60000010248 */
[----:B------:R-:W-:-:S05]  /*c120*/  @!P5 IADD3 R72, P6, R0, R21, RZ ;  /* 0x000000150048d210 */ /* 0x000fca0007fde0ff */
[--C-:B------:R-:W-:Y:S01]  /*c130*/  @!P5 IMAD.X R73, R3, 0x1, R20.reuse, P6 ;  /* 0x000000010349d824 */ /* 0x100fe200030e0614 */
[----:B------:R-:W-:Y:S02]  /*c140*/  @!P5 IADD3 R4, P6, R4, R21, RZ ;  /* 0x000000150404d210 */ /* 0x000fe40007fde0ff */
[----:B0-----:R-:W-:Y:S02]  /*c150*/  CS2R R14, SRZ ;  /* 0x00000000000e7805 */ /* 0x001fe4000001ff00 */
[----:B-1----:R-:W-:Y:S02]  /*c160*/  CS2R R12, SRZ ;  /* 0x00000000000c7805 */ /* 0x002fe4000001ff00 */
[----:B------:R-:W-:Y:S01]  /*c170*/  CS2R R8, SRZ ;  /* 0x0000000000087805 */ /* 0x000fe2000001ff00 */
[----:B------:R1:W5:Y:S01]  /*c180*/  @!P5 LD.E.64 R10, desc[UR60][R72.64] ;  /* 0x0000003c480ad980 */ /* 0x000362000c101b00 */
[----:B------:R-:W-:Y:S01]  /*c190*/  @!P5 IMAD.X R5, R5, 0x1, R20, P6 ;  /* 0x000000010505d824 */ /* 0x000fe200030e0614 */
[----:B------:R-:W-:-:S02]  /*c1a0*/  CS2R R20, SRZ ;  /* 0x0000000000147805 */ /* 0x000fc4000001ff00 */
[----:B------:R1:W5:Y:S04]  /*c1b0*/  @!P1 LD.E.64 R14, desc[UR60][R64.64] ;  /* 0x0000003c400e9980 */ /* 0x000368000c101b00 */
[----:B------:R1:W5:Y:S04]  /*c1c0*/  @!P2 LD.E.64 R20, desc[UR60][R66.64] ;  /* 0x0000003c4214a980 */ /* 0x000368000c101b00 */
[----:B------:R1:W5:Y:S04]  /*c1d0*/  @!P1 LD.E.64 R12, desc[UR60][R6.64] ;  /* 0x0000003c060c9980 */ /* 0x000368000c101b00 */
[----:B------:R1:W5:Y:S02]  /*c1e0*/  @!P5 LD.E.64 R8, desc[UR60][R4.64] ;  /* 0x0000003c0408d980 */ /* 0x000364000c101b00 */
.L_x_6311:
[----:B------:R-:W-:Y:S05]  /*c1f0*/  BSYNC B1 ;  /* 0x0000000000017941 */ /* 0x000fea0003800000 */
.L_x_6310:
[----:B-1----:R-:W2:Y:S01]  /*c200*/  LDL R7, [R1+0x48] ;  /* 0x0000480001077983 */ /* 0x002ea20000100800 */
[C---:B------:R-:W-:Y:S01]  /*c210*/  VIADD R5, R62.reuse, 0x15400 ;  /* 0x000154003e057836 */ /* 0x040fe20000000000 */
[----:B---3--:R-:W-:Y:S01]  /*c220*/  IADD3 R0, R62, 0x15440, RZ ;  /* 0x000154403e007810 */ /* 0x008fe20007ffe0ff */
[----:B0----5:R-:W-:Y:S01]  /*c230*/  IMAD.MOV.U32 R4, RZ, RZ, R30 ;  /* 0x000000ffff047224 */ /* 0x021fe200078e001e */
[----:B------:R-:W-:Y:S01]  /*c240*/  MOV R6, R33 ;  /* 0x0000002100067202 */ /* 0x000fe20000000f00 */
[----:B------:R-:W-:Y:S01]  /*c250*/  @P0 VIADD R0, R5, 0xffffffc0 ;  /* 0xffffffc005000836 */ /* 0x000fe20000000000 */
[----:B------:R-:W-:Y:S01]  /*c260*/  VIADDMNMX R63, R63, -R224, 0x80, PT ;  /* 0x000000803f3f7446 */ /* 0x000fe200038009e0 */
        /* <DEDUP_REMOVED lines=11> */
[----:B------:R-:W-:-:S02]  /*c320*/  ISETP.GE.AND P1, PT, R204, R63, PT ;  /* 0x0000003fcc00720c */ /* 0x000fc40003f26270 */
[----:B------:R-:W-:Y:S01]  /*c330*/  PRMT R69, R4, 0x5410, R6 ;  /* 0x0000541004457816 */ /* 0x000fe20000000006 */
[----:B------:R-:W-:Y:S02]  /*c340*/  IMAD.MOV.U32 R4, RZ, RZ, R12 ;  /* 0x000000ffff047224 */ /* 0x000fe400078e000c */
[----:B------:R-:W-:-:S05]  /*c350*/  IMAD.MOV.U32 R6, RZ, RZ, R13 ;  /* 0x000000ffff067224 */ /* 0x000fca00078e000d */
[----:B------:R-:W-:Y:S01]  /*c360*/  PRMT R65, R4, 0x5410, R6 ;  /* 0x0000541004417816 */ /* 0x000fe20000000006 */
[----:B------:R-:W-:Y:S01]  /*c370*/  IMAD.MOV.U32 R4, RZ, RZ, R9 ;  /* 0x000000ffff047224 */ /* 0x000fe200078e0009 */
[----:B------:R-:W-:Y:S02]  /*c380*/  MOV R6, R40 ;  /* 0x0000002800067202 */ /* 0x000fe40000000f00 */
[----:B--2---:R-:W-:-:S04]  /*c390*/  LEA.HI R3, R7, R7, RZ, 0x1 ;  /* 0x0000000707037211 */ /* 0x004fc800078f08ff */
[----:B------:R-:W-:-:S05]  /*c3a0*/  LOP3.LUT R3, R3, 0xfffffffe, RZ, 0xc0, !PT ;  /* 0xfffffffe03037812 */ /* 0x000fca00078ec0ff */
[----:B------:R-:W-:Y:S02]  /*c3b0*/  IMAD.IADD R3, R7, 0x1, -R3 ;  /* 0x0000000107037824 */ /* 0x000fe400078e0a03 */
[----:B------:R-:W-:-:S03]  /*c3c0*/  IMAD.MOV.U32 R7, RZ, RZ, R20 ;  /* 0x000000ffff077224 */ /* 0x000fc600078e0014 */
[----:B------:R-:W-:Y:S02]  /*c3d0*/  SHF.L.U32 R5, R3, 0x1f, RZ ;  /* 0x0000001f03057819 */ /* 0x000fe400000006ff */
[----:B------:R-:W-:Y:S01]  /*c3e0*/  PRMT R67, R7, 0x7610, R67 ;  /* 0x0000761007437816 */ /* 0x000fe20000000043 */
[----:B------:R-:W-:Y:S01]  /*c3f0*/  IMAD.MOV.U32 R7, RZ, RZ, R8 ;  /* 0x000000ffff077224 */ /* 0x000fe200078e0008 */
[----:B------:R-:W0:Y:S01]  /*c400*/  SYNCS.PHASECHK.TRANS64.TRYWAIT P0, [R16+URZ+0x36800], R5 ;  /* 0x03680005100075a7 */ /* 0x000e22000800017f */
[----:B------:R-:W-:-:S04]  /*c410*/  MOV R3, R21 ;  /* 0x0000001500037202 */ /* 0x000fc80000000f00 */
[--C-:B------:R-:W-:Y:S02]  /*c420*/  PRMT R67, R67, 0x5410, R3.reuse ;  /* 0x0000541043437816 */ /* 0x100fe40000000003 */
        /* <DEDUP_REMOVED lines=10> */
[----:B------:R-:W-:Y:S02]  /*c4d0*/  IMAD.MOV.U32 R6, RZ, RZ, R25 ;  /* 0x000000ffff067224 */ /* 0x000fe400078e0019 */
[----:B------:R-:W-:-:S03]  /*c4e0*/  IMAD.MOV.U32 R7, RZ, RZ, R14 ;  /* 0x000000ffff077224 */ /* 0x000fc600078e000e */
[----:B------:R-:W-:Y:S01]  /*c4f0*/  PRMT R68, R4, 0x5410, R6 ;  /* 0x0000541004447816 */ /* 0x000fe20000000006 */
[----:B------:R-:W-:Y:S01]  /*c500*/  IMAD.MOV.U32 R6, RZ, RZ, R11 ;  /* 0x000000ffff067224 */ /* 0x000fe200078e000b */
[----:B------:R-:W-:Y:S02]  /*c510*/  PRMT R66, R7, 0x5410, R64 ;  /* 0x0000541007427816 */ /* 0x000fe40000000040 */
[----:B------:R-:W-:Y:S01]  /*c520*/  MOV R4, R10 ;  /* 0x0000000a00047202 */ /* 0x000fe20000000f00 */
[----:B0-----:R-:W-:Y:S06]  /*c530*/  @!P0 BRA `(.L_x_6313) ;  /* 0x0000022400548947 */ /* 0x001fec0003800000 */
.L_x_6596:
[----:B------:R-:W-:Y:S05]  /*c540*/  BSYNC B1 ;  /* 0x0000000000017941 */ /* 0x000fea0003800000 */
.L_x_6312:
        /* <DEDUP_REMOVED lines=21> */
[----:B0-----:R-:W-:-:S02]  /*c6a0*/  HADD2.F32 R61, -RZ, R7.H1_H1 ;  /* 0x30000007ff3d7230 */ /* 0x001fc40000004100 */
[----:B------:R-:W-:Y:S02]  /*c6b0*/  HADD2.F32 R60, -RZ, R7.H0_H0 ;  /* 0x20000007ff3c7230 */ /* 0x000fe40000004100 */
[--C-:B------:R-:W-:Y:S02]  /*c6c0*/  HADD2.F32 R7, -RZ, R4.reuse.H0_H0 ;  /* 0x20000004ff077230 */ /* 0x100fe40000004100 */
[C---:B------:R-:W-:Y:S01]  /*c6d0*/  FMUL.FTZ R92, R61.reuse, R87 ;  /* 0x000000573d5c7220 */ /* 0x040fe20000410000 */
[----:B------:R-:W-:Y:S02]  /*c6e0*/  HADD2.F32 R4, -RZ, R4.H1_H1 ;  /* 0x30000004ff047230 */ /* 0x000fe40000004100 */
[-C--:B------:R-:W-:Y:S01]  /*c6f0*/  FMUL.FTZ R91, R61, R89.reuse ;  /* 0x000000593d5b7220 */ /* 0x080fe20000410000 */
[--C-:B------:R-:W-:Y:S02]  /*c700*/  HADD2.F32 R58, -RZ, R6.reuse.H0_H0 ;  /* 0x20000006ff3a7230 */ /* 0x100fe40000004100 */
[----:B------:R-:W-:Y:S01]  /*c710*/  FFMA.FTZ R94, R60, R89, R92 ;  /* 0x000000593c5e7223 */ /* 0x000fe2000001005c */
[----:B------:R-:W-:-:S02]  /*c720*/  HADD2.F32 R59, -RZ, R6.H1_H1 ;  /* 0x30000006ff3b7230 */ /* 0x000fc40000004100 */
[----:B------:R-:W-:Y:S01]  /*c730*/  FMUL.FTZ R90, R4, R88 ;  /* 0x00000058045a7220 */ /* 0x000fe20000410000 */
[--C-:B------:R-:W-:Y:S02]  /*c740*/  HADD2.F32 R61, -RZ, R86.reuse.H0_H0 ;  /* 0x20000056ff3d7230 */ /* 0x100fe40000004100 */
[----:B------:R-:W-:Y:S01]  /*c750*/  FFMA.FTZ R91, R60, R87, -R91 ;  /* 0x000000573c5b7223 */ /* 0x000fe2000001085b */
[--C-:B------:R-:W-:Y:S02]  /*c760*/  HADD2.F32 R6, -RZ, R5.reuse.H0_H0 ;  /* 0x20000005ff067230 */ /* 0x100fe40000004100 */
[-C--:B------:R-:W-:Y:S01]  /*c770*/  FMUL.FTZ R92, R4, R75.reuse ;  /* 0x0000004b045c7220 */ /* 0x080fe20000410000 */
[----:B------:R-:W-:Y:S02]  /*c780*/  HADD2.F32 R86, -RZ, R86.H1_H1 ;  /* 0x30000056ff567230 */ /* 0x000fe40000004100 */
[----:B------:R-:W-:Y:S01]  /*c790*/  FFMA.FTZ R90, R7, R75, -R90 ;  /* 0x0000004b075a7223 */ /* 0x000fe2000001085a */
[----:B------:R-:W-:-:S02]  /*c7a0*/  HADD2.F32 R5, -RZ, R5.H1_H1 ;  /* 0x30000005ff057230 */ /* 0x000fc40000004100 */
[----:B------:R-:W-:Y:S01]  /*c7b0*/  FFMA.FTZ R75, R7, R88, R92 ;  /* 0x00000058074b7223 */ /* 0x000fe2000001005c */
[----:B------:R-:W-:Y:S02]  /*c7c0*/  HADD2.F32 R60, -RZ, R93.H0_H0 ;  /* 0x2000005dff3c7230 */ /* 0x000fe40000004100 */
[CC--:B------:R-:W-:Y:S01]  /*c7d0*/  FMUL.FTZ R87, R59.reuse, R61.reuse ;  /* 0x0000003d3b577220 */ /* 0x0c0fe20000410000 */
[----:B------:R-:W-:Y:S02]  /*c7e0*/  HADD2.F32 R4, -RZ, R95.H0_H0 ;  /* 0x2000005fff047230 */ /* 0x000fe40000004100 */
[----:B------:R-:W-:Y:S01]  /*c7f0*/  FMUL.FTZ R88, R59, R86 ;  /* 0x000000563b587220 */ /* 0x000fe20000410000 */
        /* <DEDUP_REMOVED lines=11> */
.L_x_6317:
[----:B------:R-:W-:Y:S05]  /*c8b0*/  BSYNC B2 ;  /* 0x0000000000027941 */ /* 0x000fea0003800000 */
.L_x_6316:
[----:B------:R-:W-:Y:S04]  /*c8c0*/  BSSY B2, `(.L_x_6318) ;  /* 0x000002c000027945 */ /* 0x000fe80003800000 */
[----:B------:R-:W-:Y:S05]  /*c8d0*/  @P1 BRA `(.L_x_6319) ;  /* 0x0000000000a81947 */ /* 0x000fea0003800000 */
[----:B0-----:R-:W0:Y:S01]  /*c8e0*/  LDS.128 R4, [R0] ;  /* 0x0000000000047984 */ /* 0x001e220000000c00 */
[----:B------:R-:W-:Y:S01]  /*c8f0*/  SHF.R.U32.HI R60, RZ, 0x10, R55 ;  /* 0x00000010ff3c7819 */ /* 0x000fe20000011637 */
[--C-:B------:R-:W-:Y:S01]  /*c900*/  HADD2.F32 R58, -RZ, R85.reuse.H1_H1 ;  /* 0x30000055ff3a7230 */ /* 0x100fe20000004100 */
[--C-:B------:R-:W-:Y:S01]  /*c910*/  SHF.R.U32.HI R59, RZ, 0x10, R57.reuse ;  /* 0x00000010ff3b7819 */ /* 0x100fe20000011639 */
        /* <DEDUP_REMOVED lines=8> */
[CC--:B------:R-:W-:Y:S01]  /*c9a0*/  FMUL.FTZ R61, R57.reuse, R60.reuse ;  /* 0x0000003c393d7220 */ /* 0x0c0fe20000410000 */
[----:B------:R-:W-:Y:S01]  /*c9b0*/  FMUL.FTZ R57, R57, R59 ;  /* 0x0000003b39397220 */ /* 0x000fe20000410000 */
[----:B------:R-:W-:Y:S02]  /*c9c0*/  HADD2.F32 R4, -RZ, R4.H1_H1 ;  /* 0x30000004ff047230 */ /* 0x000fe40000004100 */
[--C-:B------:R-:W-:Y:S02]  /*c9d0*/  HADD2.F32 R54, -RZ, R6.reuse.H0_H0 ;  /* 0x20000006ff367230 */ /* 0x100fe40000004100 */
[----:B------:R-:W-:Y:S01]  /*c9e0*/  FFMA.FTZ R88, R56, R60, R57 ;  /* 0x0000003c38587223 */ /* 0x000fe20000010039 */
[----:B------:R-:W-:-:S02]  /*c9f0*/  HADD2.F32 R55, -RZ, R6.H1_H1 ;  /* 0x30000006ff377230 */ /* 0x000fc40000004100 */
[----:B------:R-:W-:Y:S01]  /*ca00*/  FMUL.FTZ R86, R4, R85 ;  /* 0x0000005504567220 */ /* 0x000fe20000410000 */
[--C-:B------:R-:W-:Y:S02]  /*ca10*/  HADD2.F32 R57, -RZ, R84.reuse.H1_H1 ;  /* 0x30000054ff397230 */ /* 0x100fe40000004100 */
[----:B------:R-:W-:Y:S01]  /*ca20*/  FFMA.FTZ R61, R56, R59, -R61 ;  /* 0x0000003b383d7223 */ /* 0x000fe2000001083d */
[--C-:B------:R-:W-:Y:S02]  /*ca30*/  HADD2.F32 R6, -RZ, R5.reuse.H0_H0 ;  /* 0x20000005ff067230 */ /* 0x100fe40000004100 */
[-C--:B------:R-:W-:Y:S01]  /*ca40*/  FMUL.FTZ R60, R4, R58.reuse ;  /* 0x0000003a043c7220 */ /* 0x080fe20000410000 */
[----:B------:R-:W-:Y:S02]  /*ca50*/  HADD2.F32 R84, -RZ, R84.H0_H0 ;  /* 0x20000054ff547230 */ /* 0x000fe40000004100 */
        /* <DEDUP_REMOVED lines=18> */
.L_x_6319:
[----:B------:R-:W-:Y:S05]  /*cb80*/  BSYNC B2 ;  /* 0x0000000000027941 */ /* 0x000fea0003800000 */
.L_x_6318:
[----:B------:R-:W-:Y:S04]  /*cb90*/  BSSY B2, `(.L_x_6320) ;  /* 0x000002c000027945 */ /* 0x000fe80003800000 */
[----:B------:R-:W-:Y:S05]  /*cba0*/  @P2 BRA `(.L_x_6321) ;  /* 0x0000000000a82947 */ /* 0x000fea0003800000 */
[----:B01----:R-:W0:Y:S01]  /*cbb0*/  LDS.128 R4, [R62+0x19400] ;  /* 0x019400003e047984 */ /* 0x003e220000000c00 */
        /* <DEDUP_REMOVED lines=41> */
.L_x_6321:
[----:B------:R-:W-:Y:S05]  /*ce50*/  BSYNC B2 ;  /* 0x0000000000027941 */ /* 0x000fea0003800000 */
.L_x_6320:
[----:B------:R-:W-:Y:S04]  /*ce60*/  BSSY B2, `(.L_x_6322) ;  /* 0x000002c000027945 */ /* 0x000fe80003800000 */
[----:B------:R-:W-:Y:S05]  /*ce70*/  @P3 BRA `(.L_x_6323) ;  /* 0x0000000000a83947 */ /* 0x000fea0003800000 */
[----:B012---:R-:W0:Y:S01]  /*ce80*/  LDS.128 R4, [R0+0x4000] ;  /* 0x0040000000047984 */ /* 0x007e220000000c00 */
        /* <DEDUP_REMOVED lines=41> */
.L_x_6323:
[----:B------:R-:W-:Y:S05]  /*d120*/  BSYNC B2 ;  /* 0x0000000000027941 */ /* 0x000fea0003800000 */
.L_x_6322:
        /* <DEDUP_REMOVED lines=44> */
.L_x_6325:
[----:B------:R-:W-:Y:S05]  /*d3f0*/  BSYNC B2 ;  /* 0x0000000000027941 */ /* 0x000fea0003800000 */
.L_x_6324:
[----:B------:R-:W-:Y:S05]  /*d400*/  @P5 BRA `(.L_x_6315) ;  /* 0x0000000000a85947 */ /* 0x000fea0003800000 */
[----:B01234-:R-:W0:Y:S01]  /*d410*/  LDS.128 R4, [R0+0x8000] ;  /* 0x0080000000047984 */ /* 0x01fe220000000c00 */
        /* <DEDUP_REMOVED lines=41> */
.L_x_6315:
[----:B------:R-:W-:Y:S05]  /*d6b0*/  BSYNC B1 ;  /* 0x0000000000017941 */ /* 0x000fea0003800000 */
.L_x_6314:
[----:B01234-:R-:W-:-:S05]  /*d6c0*/  VIADD R4, R204, 0x40 ;  /* 0x00000040cc047836 */ /* 0x01ffca0000000000 */
[----:B------:R-:W-:-:S13]  /*d6d0*/  ISETP.GE.AND P0, PT, R4, R63, PT ;  /* 0x0000003f0400720c */ /* 0x000fda0003f06270 */
[----:B------:R-:W-:Y:S05]  /*d6e0*/  @P0 BRA `(.L_x_6326) ;  /* 0x0000004400b80947 */ /* 0x000fea0003800000 */
[----:B------:R-:W0:Y:S01]  /*d6f0*/  LDC R5, c[0x0][0x3f4] ;  /* 0x0000fd00ff057b82 */ /* 0x000e220000000800 */
        /* <DEDUP_REMOVED lines=9> */
[--C-:B------:R-:W-:Y:S01]  /*d790*/  SHF.R.U64 R47, R40, 0x10, R41.reuse ;  /* 0x00000010282f7819 */ /* 0x100fe20000001229 */
[----:B------:R-:W-:Y:S01]  /*d7a0*/  HADD2.F32 R38, -RZ, R74.H0_H0 ;  /* 0x2000004aff267230 */ /* 0x000fe20000004100 */
[----:B------:R-:W-:Y:S01]  /*d7b0*/  SHF.R.U32.HI R39, RZ, 0x10, R41 ;  /* 0x00000010ff277819 */ /* 0x000fe20000011629 */
[--C-:B------:R-:W-:Y:S01]  /*d7c0*/  HADD2.F32 R40, -RZ, R73.reuse.H0_H0 ;  /* 0x20000049ff287230 */ /* 0x100fe20000004100 */
[--C-:B------:R-:W-:Y:S01]  /*d7d0*/  SHF.R.U32.HI R41, RZ, 0x10, R31.reuse ;  /* 0x00000010ff297819 */ /* 0x100fe2000001161f */
[----:B------:R-:W-:Y:S01]  /*d7e0*/  HADD2.F32 R73, -RZ, R73.H1_H1 ;  /* 0x30000049ff497230 */ /* 0x000fe20000004100 */
[----:B------:R-:W-:Y:S01]  /*d7f0*/  SHF.R.U64 R45, R30, 0x10, R31 ;  /* 0x000000101e2d7819 */ /* 0x000fe2000000121f */
[----:B------:R-:W-:Y:S02]  /*d800*/  HADD2.F32 R39, -RZ, R39.H0_H0 ;  /* 0x20000027ff277230 */ /* 0x000fe40000004100 */
        /* <DEDUP_REMOVED lines=33> */
.L_x_6328:
[----:B------:R-:W-:Y:S05]  /*da20*/  BSYNC B1 ;  /* 0x0000000000017941 */ /* 0x000fea0003800000 */
.L_x_6327:
[----:B------:R-:W-:Y:S04]  /*da30*/  BSSY B1, `(.L_x_6329) ;  /* 0x000002c000017945 */ /* 0x000fe80003800000 */
[----:B------:R-:W-:Y:S05]  /*da40*/  @P1 BRA `(.L_x_6330) ;  /* 0x0000000000a81947 */ /* 0x000fea0003800000 */
[----:B0-----:R-:W0:Y:S01]  /*da50*/  LDS.128 R4, [R0+0x2000] ;  /* 0x0020000000047984 */ /* 0x001e220000000c00 */
        /* <DEDUP_REMOVED lines=41> */
.L_x_6330:
[----:B------:R-:W-:Y:S05]  /*dcf0*/  BSYNC B1 ;  /* 0x0000000000017941 */ /* 0x000fea0003800000 */
.L_x_6329:
        /* <DEDUP_REMOVED lines=44> */
.L_x_6332:
[----:B------:R-:W-:Y:S05]  /*dfc0*/  BSYNC B1 ;  /* 0x0000000000017941 */ /* 0x000fea0003800000 */
.L_x_6331:
        /* <DEDUP_REMOVED lines=44> */
.L_x_6334:
[----:B------:R-:W-:Y:S05]  /*e290*/  BSYNC B1 ;  /* 0x0000000000017941 */ /* 0x000fea0003800000 */
.L_x_6333:
        /* <DEDUP_REMOVED lines=44> */
.L_x_6336:
[----:B------:R-:W-:Y:S05]  /*e560*/  BSYNC B1 ;  /* 0x0000000000017941 */ /* 0x000fea0003800000 */
.L_x_6335:
[----:B------:R-:W-:Y:S05]  /*e570*/  @P5 BRA `(.L_x_6326) ;  /* 0x0000003800145947 */ /* 0x000fea0003800000 */
[----:B01234-:R-:W0:Y:S01]  /*e580*/  LDS.128 R4, [R0+0xa000] ;  /* 0x00a0000000047984 */ /* 0x01fe220000000c00 */
[----:B------:R-:W-:Y:S01]  /*e590*/  SHF.R.U32.HI R13, RZ, 0x10, R11 ;  /* 0x00000010ff0d7819 */ /* 0x000fe2000001160b */
[--C-:B------:R-:W-:Y:S01]  /*e5a0*/  HADD2.F32 R12, -RZ, R64.reuse.H0_H0 ;  /* 0x20000040ff0c7230 */ /* 0x100fe20000004100 */
        /* <DEDUP_REMOVED lines=40> */
.L_x_6305:
[----:B------:R-:W0:Y:S01]  /*e830*/  S2R R0, SR_TID.X ;  /* 0x0000000000007919 */ /* 0x000e220000002100 */
[----:B------:R-:W1:Y:S01]  /*e840*/  LDC R69, c[0x0][0x448] ;  /* 0x00011200ff457b82 */ /* 0x000e620000000800 */
[----:B------:R-:W-:Y:S01]  /*e850*/  ULDC.64 UR4, c[0x0][0x3f8] ;  /* 0x0000fe0000047ab9 */ /* 0x000fe20000000a00 */
[----:B------:R-:W-:Y:S01]  /*e860*/  IMAD.MOV.U32 R8, RZ, RZ, R24 ;  /* 0x000000ffff087224 */ /* 0x000fe200078e0018 */
[----:B------:R-:W-:Y:S01]  /*e870*/  ULDC.64 UR6, c[0x0][0x408] ;  /* 0x0001020000067ab9 */ /* 0x000fe20000000a00 */
[----:B------:R-:W-:Y:S02]  /*e880*/  IMAD.MOV.U32 R9, RZ, RZ, R27 ;  /* 0x000000ffff097224 */ /* 0x000fe400078e001b */
[----:B------:R-:W-:Y:S01]  /*e890*/  IMAD.MOV.U32 R4, RZ, RZ, R144 ;  /* 0x000000ffff047224 */ /* 0x000fe200078e0090 */
[----:B-1----:R-:W-:Y:S01]  /*e8a0*/  ISETP.NE.AND P0, PT, R69, 0x1, PT ;  /* 0x000000014500780c */ /* 0x002fe20003f05270 */
[----:B0-----:R-:W-:-:S05]  /*e8b0*/  VIADD R0, R0, 0xffffff80 ;  /* 0xffffff8000007836 */ /* 0x001fca0000000000 */
[----:B------:R-:W-:-:S07]  /*e8c0*/  SHF.R.S32.HI R3, RZ, 0x1f, R0 ;  /* 0x0000001fff037819 */ /* 0x000fce0000011400 */
[----:B------:R-:W0:Y:S01]  /*e8d0*/  @P0 LDC R5, c[0x0][0x450] ;  /* 0x00011400ff050b82 */ /* 0x000e220000000800 */
[----:B------:R-:W-:-:S04]  /*e8e0*/  LEA.HI R3, R3, R0, RZ, 0x2 ;  /* 0x0000000003037211 */ /* 0x000fc800078f10ff */
[----:B------:R-:W-:-:S05]  /*e8f0*/  LOP3.LUT R3, R3, 0xfffffffc, RZ, 0xc0, !PT ;  /* 0xfffffffc03037812 */ /* 0x000fca00078ec0ff */
[----:B------:R-:W-:Y:S02]  /*e900*/  IMAD.IADD R3, R0, 0x1, -R3 ;  /* 0x0000000100037824 */ /* 0x000fe400078e0a03 */
[----:B------:R-:W1:Y:S03]  /*e910*/  @P0 LDC R0, c[0x0][0x44c] ;  /* 0x00011300ff000b82 */ /* 0x000e660000000800 */
[----:B------:R-:W-:-:S05]  /*e920*/  LEA R3, R3, R10, 0x6 ;  /* 0x0000000a03037211 */ /* 0x000fca00078e30ff */
[----:B-1----:R-:W-:-:S05]  /*e930*/  @P0 IMAD.HI.U32 R0, R3, R0, RZ ;  /* 0x0000000003000227 */ /* 0x002fca00078e00ff */
[----:B0-----:R-:W-:Y:S01]  /*e940*/  @P0 SHF.R.U32.HI R3, RZ, R5, R0 ;  /* 0x00000005ff030219 */ /* 0x001fe20000011600 */
        /* <DEDUP_REMOVED lines=12> */
[----:B------:R-:W-:-:S02]  /*ea10*/  IADD3 R3, R9, R7, RZ ;  /* 0x0000000709037210 */ /* 0x000fc40007ffe0ff */
[----:B------:R-:W-:Y:S01]  /*ea20*/  IMAD.IADD R7, R5, 0x1, R11 ;  /* 0x0000000105077824 */ /* 0x000fe200078e020b */
[----:B------:R-:W-:Y:S02]  /*ea30*/  LEA R9, P1, R4, UR6, 0x1 ;  /* 0x0000000604097c11 */ /* 0x000fe4000f8208ff */
[----:B------:R-:W-:Y:S02]  /*ea40*/  LEA.HI.X R8, R8, UR5, R3, 0x1, P0 ;  /* 0x0000000508087c11 */ /* 0x000fe400080f0c03 */
[----:B------:R-:W-:Y:S01]  /*ea50*/  LEA.HI.X R7, R4, UR7, R7, 0x1, P1 ;  /* 0x0000000704077c11 */ /* 0x000fe200088f0c07 */
[----:B------:R-:W-:Y:S08]  /*ea60*/  BRA.DIV UR4, `(.L_x_6337) ;  /* 0x00000202041c7947 */ /* 0x000ff0000b800000 */
[----:B------:R-:W0:Y:S04]  /*ea70*/  SHFL.IDX PT, R3, R8, RZ, 0x1c1f ;  /* 0x001c1fff08037589 */ /* 0x000e2800000e0000 */
[----:B------:R-:W1:Y:S04]  /*ea80*/  SHFL.IDX PT, R0, R6, RZ, 0x1c1f ;  /* 0x001c1fff06007589 */ /* 0x000e6800000e0000 */
[----:B------:R2:W3:Y:S04]  /*ea90*/  SHFL.IDX PT, R5, R7, RZ, 0x1c1f ;  /* 0x001c1fff07057589 */ /* 0x0004e800000e0000 */
[----:B------:R2:W4:Y:S01]  /*eaa0*/  SHFL.IDX PT, R14, R9, RZ, 0x1c1f ;  /* 0x001c1fff090e7589 */ /* 0x00052200000e0000 */
[----:B0-----:R-:W-:-:S02]  /*eab0*/  IMAD.MOV.U32 R21, RZ, RZ, R3 ;  /* 0x000000ffff157224 */ /* 0x001fc400078e0003 */
[----:B-12---:R-:W-:-:S07]  /*eac0*/  IMAD.MOV.U32 R20, RZ, RZ, R0 ;  /* 0x000000ffff147224 */ /* 0x006fce00078e0000 */
.L_x_6602:
[----:B------:R-:W-:Y:S01]  /*ead0*/  IMAD R69, R226, R69, RZ ;  /* 0x00000045e2457224 */ /* 0x000fe200078e02ff */
[----:B------:R-:W-:Y:S01]  /*eae0*/  BSSY B1, `(.L_x_6338) ;  /* 0x0000031000017945 */ /* 0x000fe20003800000 */
[----:B----4-:R-:W-:Y:S01]  /*eaf0*/  IMAD.MOV.U32 R50, RZ, RZ, R14 ;  /* 0x000000ffff327224 */ /* 0x010fe200078e000e */
[----:B---3--:R-:W-:Y:S02]  /*eb00*/  MOV R51, R5 ;  /* 0x0000000500337202 */ /* 0x008fe40000000f00 */
        /* <DEDUP_REMOVED lines=14> */
[----:B------:R-:W2:Y:S01]  /*ebf0*/  LDL R3, [R1+0x58] ;  /* 0x0000580001037983 */ /* 0x000ea20000100800 */
[----:B------:R-:W-:-:S03]  /*ec00*/  ULDC UR4, c[0x0][0x3f4] ;  /* 0x0000fd0000047ab9 */ /* 0x000fc60000000800 */
[----:B------:R-:W3:Y:S01]  /*ec10*/  LDL R0, [R1+0x5c] ;  /* 0x00005c0001007983 */ /* 0x000ee20000100800 */
[----:B------:R-:W-:Y:S02]  /*ec20*/  ISETP.GE.AND P0, PT, R18, UR4, PT ;  /* 0x0000000412007c0c */ /* 0x000fe4000bf06270 */
[----:B------:R-:W-:Y:S02]  /*ec30*/  CS2R R32, SRZ ;  /* 0x0000000000207805 */ /* 0x000fe4000001ff00 */
[----:B------:R-:W-:Y:S02]  /*ec40*/  ISETP.GE.AND P1, PT, R206, UR4, PT ;  /* 0x00000004ce007c0c */ /* 0x000fe4000bf26270 */
[----:B------:R-:W-:Y:S02]  /*ec50*/  CS2R R34, SRZ ;  /* 0x0000000000227805 */ /* 0x000fe4000001ff00 */
[----:B------:R-:W-:Y:S02]  /*ec60*/  ISETP.GE.AND P2, PT, R207, UR4, PT ;  /* 0x00000004cf007c0c */ /* 0x000fe4000bf46270 */
[----:B------:R-:W-:-:S02]  /*ec70*/  CS2R R44, SRZ ;  /* 0x00000000002c7805 */ /* 0x000fc4000001ff00 */
[----:B------:R-:W-:Y:S02]  /*ec80*/  CS2R R46, SRZ ;  /* 0x00000000002e7805 */ /* 0x000fe4000001ff00 */
[----:B------:R-:W-:Y:S02]  /*ec90*/  CS2R R28, SRZ ;  /* 0x00000000001c7805 */ /* 0x000fe4000001ff00 */
[----:B------:R-:W-:Y:S01]  /*eca0*/  CS2R R30, SRZ ;  /* 0x00000000001e7805 */ /* 0x000fe2000001ff00 */
[----:B------:R-:W-:Y:S01]  /*ecb0*/  @!P0 IMAD.WIDE R4, R18, 0x2, R20 ;  /* 0x0000000212048825 */ /* 0x000fe200078e0214 */
[----:B------:R-:W-:Y:S02]  /*ecc0*/  CS2R R40, SRZ ;  /* 0x0000000000287805 */ /* 0x000fe4000001ff00 */
[----:B------:R-:W-:Y:S02]  /*ecd0*/  CS2R R42, SRZ ;  /* 0x00000000002a7805 */ /* 0x000fe4000001ff00 */
[----:B------:R-:W-:-:S02]  /*ece0*/  CS2R R24, SRZ ;  /* 0x0000000000187805 */ /* 0x000fc4000001ff00 */
[----:B------:R-:W-:Y:S01]  /*ecf0*/  CS2R R26, SRZ ;  /* 0x00000000001a7805 */ /* 0x000fe2000001ff00 */
[----:B------:R0:W5:Y:S01]  /*ed00*/  @!P0 LD.E.128 R32, desc[UR60][R4.64] ;  /* 0x0000003c04208980 */ /* 0x000162000c101d00 */
[----:B------:R-:W-:Y:S02]  /*ed10*/  CS2R R36, SRZ ;  /* 0x0000000000247805 */ /* 0x000fe4000001ff00 */
[----:B------:R-:W-:Y:S01]  /*ed20*/  CS2R R38, SRZ ;  /* 0x0000000000267805 */ /* 0x000fe2000001ff00 */
[----:B0-----:R-:W-:-:S05]  /*ed30*/  @!P0 IMAD.WIDE R4, R18, 0x2, R50 ;  /* 0x0000000212048825 */ /* 0x001fca00078e0232 */
[----:B------:R0:W5:Y:S01]  /*ed40*/  @!P0 LD.E.128 R44, desc[UR60][R4.64] ;  /* 0x0000003c042c8980 */ /* 0x000162000c101d00 */
[----:B--2---:R-:W-:Y:S02]  /*ed50*/  @!P1 IMAD.SHL.U32 R15, R3, 0x8, RZ ;  /* 0x00000008030f9824 */ /* 0x004fe400078e00ff */
[----:B---3--:R-:W-:Y:S02]  /*ed60*/  @!P2 IMAD.SHL.U32 R49, R0, 0x8, RZ ;  /* 0x000000080031a824 */ /* 0x008fe400078e00ff */
[----:B------:R-:W-:-:S04]  /*ed70*/  @!P1 IMAD.WIDE R12, R15, 0x2, R20 ;  /* 0x000000020f0c9825 */ /* 0x000fc800078e0214 */
[----:B------:R-:W-:Y:S01]  /*ed80*/  @!P2 IMAD.WIDE R20, R49, 0x2, R20 ;  /* 0x000000023114a825 */ /* 0x000fe200078e0214 */
[----:B------:R0:W5:Y:S03]  /*ed90*/  @!P1 LD.E.128 R28, desc[UR60][R12.64] ;  /* 0x0000003c0c1c9980 */ /* 0x000166000c101d00 */
[--C-:B------:R-:W-:Y:S01]  /*eda0*/  @!P1 IMAD.WIDE R14, R15, 0x2, R50.reuse ;  /* 0x000000020f0e9825 */ /* 0x100fe200078e0232 */
[----:B------:R0:W5:Y:S03]  /*edb0*/  @!P2 LD.E.128 R24, desc[UR60][R20.64] ;  /* 0x0000003c1418a980 */ /* 0x000166000c101d00 */
[----:B------:R-:W-:Y:S01]  /*edc0*/  @!P2 IMAD.WIDE R48, R49, 0x2, R50 ;  /* 0x000000023130a825 */ /* 0x000fe200078e0232 */
[----:B------:R0:W5:Y:S04]  /*edd0*/  @!P1 LD.E.128 R40, desc[UR60][R14.64] ;  /* 0x0000003c0e289980 */ /* 0x000168000c101d00 */
[----:B------:R0:W5:Y:S02]  /*ede0*/  @!P2 LD.E.128 R36, desc[UR60][R48.64] ;  /* 0x0000003c3024a980 */ /* 0x000164000c101d00 */
.L_x_6339:
[----:B------:R-:W-:Y:S05]  /*edf0*/  BSYNC B1 ;  /* 0x0000000000017941 */ /* 0x000fea0003800000 */
.L_x_6338:
[----:B-----5:R-:W-:Y:S01]  /*ee00*/  IMAD.MOV.U32 R0, RZ, RZ, R44 ;  /* 0x000000ffff007224 */ /* 0x020fe200078e002c */
[----:B0-----:R-:W-:Y:S01]  /*ee10*/  MOV R4, R46 ;  /* 0x0000002e00047202 */ /* 0x001fe20000000f00 */
        /* <DEDUP_REMOVED lines=43> */
[----:B0-----:R-:W-:-:S02]  /*f0d0*/  IMAD.MOV.U32 R21, RZ, RZ, R3 ;  /* 0x000000ffff157224 */ /* 0x001fc400078e0003 */
[----:B-1-3--:R-:W-:-:S07]  /*f0e0*/  IMAD.MOV.U32 R20, RZ, RZ, R0 ;  /* 0x000000ffff147224 */ /* 0x00afce00078e0000 */
.L_x_6608:
[----:B------:R-:W-:Y:S01]  /*f0f0*/  VIADD R10, R10, 0x40 ;  /* 0x000000400a0a7836 */ /* 0x000fe20000000000 */
[----:B------:R-:W-:Y:S01]  /*f100*/  BSSY B1, `(.L_x_6341) ;  /* 0x0000030000017945 */ /* 0x000fe20003800000 */
[----:B----4-:R-:W-:Y:S01]  /*f110*/  MOV R60, R14 ;  /* 0x0000000e003c7202 */ /* 0x010fe20000000f00 */
[----:B--2---:R-:W-:Y:S01]  /*f120*/  IMAD.MOV.U32 R61, RZ, RZ, R7 ;  /* 0x000000ffff3d7224 */ /* 0x004fe200078e0007 */
        /* <DEDUP_REMOVED lines=23> */
[----:B------:R-:W-:Y:S01]  /*f2a0*/  CS2R R52, SRZ ;  /* 0x0000000000347805 */ /* 0x000fe2000001ff00 */
[----:B------:R-:W-:Y:S01]  /*f2b0*/  @!P0 IMAD.WIDE R12, R18, 0x2, R20 ;  /* 0x00000002120c8825 */ /* 0x000fe200078e0214 */
[----:B------:R-:W-:Y:S02]  /*f2c0*/  CS2R R54, SRZ ;  /* 0x0000000000367805 */ /* 0x000fe4000001ff00 */
[----:B------:R-:W-:Y:S02]  /*f2d0*/  CS2R R8, SRZ ;  /* 0x0000000000087805 */ /* 0x000fe4000001ff00 */
[----:B------:R-:W-:Y:S02]  /*f2e0*/  CS2R R10, SRZ ;  /* 0x00000000000a7805 */ /* 0x000fe4000001ff00 */
[----:B------:R-:W-:Y:S01]  /*f2f0*/  CS2R R56, SRZ ;  /* 0x0000000000387805 */ /* 0x000fe2000001ff00 */
[----:B------:R0:W5:Y:S01]  /*f300*/  @!P0 LD.E.128 R48, desc[UR60][R12.64] ;  /* 0x0000003c0c308980 */ /* 0x000162000c101d00 */
[----:B------:R-:W-:-:S02]  /*f310*/  CS2R R58, SRZ ;  /* 0x00000000003a7805 */ /* 0x000fc4000001ff00 */
[----:B------:R-:W-:Y:S02]  /*f320*/  CS2R R14, SRZ ;  /* 0x00000000000e7805 */ /* 0x000fe4000001ff00 */
[----:B0-----:R-:W-:Y:S01]  /*f330*/  CS2R R12, SRZ ;  /* 0x00000000000c7805 */ /* 0x001fe2000001ff00 */
[----:B--2---:R-:W-:Y:S02]  /*f340*/  @!P1 IMAD.SHL.U32 R65, R3, 0x8, RZ ;  /* 0x0000000803419824 */ /* 0x004fe400078e00ff */
[----:B---3--:R-:W-:Y:S02]  /*f350*/  @!P2 IMAD.SHL.U32 R67, R0, 0x8, RZ ;  /* 0x000000080043a824 */ /* 0x008fe400078e00ff */
[----:B------:R-:W-:-:S04]  /*f360*/  @!P1 IMAD.WIDE R62, R65, 0x2, R20 ;  /* 0x00000002413e9825 */ /* 0x000fc800078e0214 */
[----:B------:R-:W-:Y:S01]  /*f370*/  @!P2 IMAD.WIDE R20, R67, 0x2, R20 ;  /* 0x000000024314a825 */ /* 0x000fe200078e0214 */
[----:B------:R0:W5:Y:S03]  /*f380*/  @!P1 LD.E.128 R52, desc[UR60][R62.64] ;  /* 0x0000003c3e349980 */ /* 0x000166000c101d00 */
[--C-:B------:R-:W-:Y:S01]  /*f390*/  @!P1 IMAD.WIDE R64, R65, 0x2, R60.reuse ;  /* 0x0000000241409825 */ /* 0x100fe200078e023c */
[----:B------:R0:W5:Y:S03]  /*f3a0*/  @!P2 LD.E.128 R56, desc[UR60][R20.64] ;  /* 0x0000003c1438a980 */ /* 0x000166000c101d00 */
[--C-:B------:R-:W-:Y:S01]  /*f3b0*/  @!P2 IMAD.WIDE R66, R67, 0x2, R60.reuse ;  /* 0x000000024342a825 */ /* 0x100fe200078e023c */
[----:B------:R0:W5:Y:S03]  /*f3c0*/  @!P1 LD.E.128 R8, desc[UR60][R64.64] ;  /* 0x0000003c40089980 */ /* 0x000166000c101d00 */
[----:B------:R-:W-:Y:S01]  /*f3d0*/  @!P0 IMAD.WIDE R60, R18, 0x2, R60 ;  /* 0x00000002123c8825 */ /* 0x000fe200078e023c */
[----:B------:R0:W5:Y:S04]  /*f3e0*/  @!P2 LD.E.128 R12, desc[UR60][R66.64] ;  /* 0x0000003c420ca980 */ /* 0x000168000c101d00 */
[----:B------:R0:W5:Y:S02]  /*f3f0*/  @!P0 LD.E.128 R4, desc[UR60][R60.64] ;  /* 0x0000003c3c048980 */ /* 0x000164000c101d00 */
.L_x_6342:
[----:B------:R-:W-:Y:S05]  /*f400*/  BSYNC B1 ;  /* 0x0000000000017941 */ /* 0x000fea0003800000 */
.L_x_6341:
[----:B0-----:R-:W2:Y:S01]  /*f410*/  LDL R60, [R1+0x48] ;  /* 0x00004800013c7983 */ /* 0x001ea20000100800 */
[----:B-----5:R-:W-:Y:S01]  /*f420*/  IMAD.MOV.U32 R3, RZ, RZ, R4 ;  /* 0x000000ffff037224 */ /* 0x020fe200078e0004 */
[----:B------:R-:W-:Y:S01]  /*f430*/  MOV R20, R5 ;  /* 0x0000000500147202 */ /* 0x000fe20000000f00 */
[----:B------:R-:W-:Y:S01]  /*f440*/  IMAD.MOV.U32 R21, RZ, RZ, R7 ;  /* 0x000000ffff157224 */ /* 0x000fe200078e0007 */
[----:B------:R-:W-:Y:S01]  /*f450*/  BSSY B1, `(.L_x_6343) ;  /* 0x000002c000017945 */ /* 0x000fe20003800000 */
        /* <DEDUP_REMOVED lines=8> */
[----:B------:R-:W-:-:S02]  /*f4e0*/  IMAD.MOV.U32 R3, RZ, RZ, R8 ;  /* 0x000000ffff037224 */ /* 0x000fc400078e0008 */
[----:B------:R-:W-:-:S03]  /*f4f0*/  IMAD.MOV.U32 R21, RZ, RZ, R10 ;  /* 0x000000ffff157224 */ /* 0x000fc600078e000a */
[----:B------:R-:W-:Y:S01]  /*f500*/  PRMT R70, R3, 0x5410, R20 ;  /* 0x0000541003467816 */ /* 0x000fe20000000014 */
[----:B------:R-:W-:Y:S01]  /*f510*/  IMAD.MOV.U32 R3, RZ, RZ, R12 ;  /* 0x000000ffff037224 */ /* 0x000fe200078e000c */
[----:B------:R-:W-:Y:S01]  /*f520*/  PRMT R71, R21, 0x7610, R71 ;  /* 0x0000761015477816 */ /* 0x000fe20000000047 */
[----:B------:R-:W-:Y:S01]  /*f530*/  IMAD.MOV.U32 R20, RZ, RZ, R13 ;  /* 0x000000ffff147224 */ /* 0x000fe200078e000d */
[----:B------:R-:W-:Y:S02]  /*f540*/  MOV R21, R14 ;  /* 0x0000000e00157202 */ /* 0x000fe40000000f00 */
[----:B--2---:R-:W-:-:S04]  /*f550*/  LEA.HI R0, R60, R60, RZ, 0x1 ;  /* 0x0000003c3c007211 */ /* 0x004fc800078f08ff */
[----:B------:R-:W-:-:S05]  /*f560*/  LOP3.LUT R0, R0, 0xfffffffe, RZ, 0xc0, !PT ;  /* 0xfffffffe00007812 */ /* 0x000fca00078ec0ff */
[----:B------:R-:W-:Y:S02]  /*f570*/  IMAD.IADD R0, R60, 0x1, -R0 ;  /* 0x000000013c007824 */ /* 0x000fe400078e0a00 */
[----:B------:R-:W-:-:S03]  /*f580*/  IMAD.MOV.U32 R60, RZ, RZ, R49 ;  /* 0x000000ffff3c7224 */ /* 0x000fc600078e0031 */
[----:B------:R-:W-:Y:S01]  /*f590*/  SHF.L.U32 R61, R0, 0x1f, RZ ;  /* 0x0000001f003d7819 */ /* 0x000fe200000006ff */
[----:B------:R-:W-:-:S03]  /*f5a0*/  IMAD.MOV.U32 R0, RZ, RZ, R11 ;  /* 0x000000ffff007224 */ /* 0x000fc600078e000b */
[----:B------:R-:W0:Y:S02]  /*f5b0*/  SYNCS.PHASECHK.TRANS64.TRYWAIT P0, [R16+URZ+0x36800], R61 ;  /* 0x0368003d100075a7 */ /* 0x000e24000800017f */
[----:B------:R-:W-:Y:S02]  /*f5c0*/  PRMT R71, R71, 0x5410, R0 ;  /* 0x0000541047477816 */ /* 0x000fe40000000000 */
[--C-:B------:R-:W-:Y:S01]  /*f5d0*/  PRMT R0, R3, 0x5410, R20.reuse ;  /* 0x0000541003007816 */ /* 0x100fe20000000014 */
[----:B------:R-:W-:Y:S01]  /*f5e0*/  IMAD.MOV.U32 R3, RZ, RZ, R15 ;  /* 0x000000ffff037224 */ /* 0x000fe200078e000f */
[----:B------:R-:W-:Y:S01]  /*f5f0*/  PRMT R20, R21, 0x7610, R20 ;  /* 0x0000761015147816 */ /* 0x000fe20000000014 */
[----:B------:R-:W-:-:S03]  /*f600*/  IMAD.MOV.U32 R21, RZ, RZ, R48 ;  /* 0x000000ffff157224 */ /* 0x000fc600078e0030 */
[----:B------:R-:W-:Y:S02]  /*f610*/  PRMT R20, R20, 0x5410, R3 ;  /* 0x0000541014147816 */ /* 0x000fe40000000003 */
[----:B------:R-:W-:Y:S01]  /*f620*/  PRMT R80, R21, 0x5410, R60 ;  /* 0x0000541015507816 */ /* 0x000fe2000000003c */
[----:B------:R-:W-:Y:S01]  /*f630*/  IMAD.MOV.U32 R60, RZ, RZ, R52 ;  /* 0x000000ffff3c7224 */ /* 0x000fe200078e0034 */
[----:B------:R-:W-:Y:S02]  /*f640*/  MOV R21, R51 ;  /* 0x0000003300157202 */ /* 0x000fe40000000f00 */
[----:B------:R-:W-:Y:S02]  /*f650*/  VIADDMNMX R3, R69, -R224, 0x80, PT ;  /* 0x0000008045037446 */ /* 0x000fe400038009e0 */
[----:B------:R-:W-:Y:S01]  /*f660*/  PRMT R81, R81, 0x5410, R21 ;  /* 0x0000541051517816 */ /* 0x000fe20000000015 */
[----:B------:R-:W-:Y:S01]  /*f670*/  IMAD.MOV.U32 R21, RZ, RZ, R54 ;  /* 0x000000ffff157224 */ /* 0x000fe200078e0036 */
[----:B------:R-:W-:Y:S01]  /*f680*/  PRMT R72, R60, 0x5410, R62 ;  /* 0x000054103c487816 */ /* 0x000fe2000000003e */
[----:B------:R-:W-:Y:S01]  /*f690*/  IMAD.MOV.U32 R60, RZ, RZ, R55 ;  /* 0x000000ffff3c7224 */ /* 0x000fe200078e0037 */
[----:B------:R-:W-:-:S02]  /*f6a0*/  MOV R62, R56 ;  /* 0x00000038003e7202 */ /* 0x000fc40000000f00 */
[----:B------:R-:W-:Y:S02]  /*f6b0*/  ISETP.GE.AND P1, PT, R204, R3, PT ;  /* 0x00000003cc00720c */ /* 0x000fe40003f26270 */
[----:B------:R-:W-:Y:S01]  /*f6c0*/  PRMT R73, R21, 0x5410, R60 ;  /* 0x0000541015497816 */ /* 0x000fe2000000003c */
[----:B------:R-:W-:Y:S01]  /*f6d0*/  IMAD.MOV.U32 R60, RZ, RZ, R58 ;  /* 0x000000ffff3c7224 */ /* 0x000fe200078e003a */
[----:B------:R-:W-:Y:S01]  /*f6e0*/  PRMT R21, R62, 0x5410, R63 ;  /* 0x000054103e157816 */ /* 0x000fe2000000003f */
[----:B------:R-:W-:Y:S01]  /*f6f0*/  IMAD.MOV.U32 R62, RZ, RZ, R59 ;  /* 0x000000ffff3e7224 */ /* 0x000fe200078e003b */
[----:B0-----:R-:W-:Y:S07]  /*f700*/  @!P0 BRA `(.L_x_6344) ;  /* 0x000001f400e48947 */ /* 0x001fee0003800000 */
.L_x_6609:
[----:B------:R-:W-:Y:S05]  /*f710*/  BSYNC B1 ;  /* 0x0000000000017941 */ /* 0x000fea0003800000 */
.L_x_6343:
[----:B------:R-:W-:Y:S01]  /*f720*/  BSSY B1, `(.L_x_6345) ;  /* 0x0000136000017945 */ /* 0x000fe20003800000 */
[----:B------:R-:W-:-:S03]  /*f730*/  PRMT R68, R60, 0x5410, R62 ;  /* 0x000054103c447816 */ /* 0x000fc6000000003e */
[----:B------:R-:W-:Y:S05]  /*f740*/  @P1 BRA `(.L_x_6346) ;  /* 0x0000001000cc1947 */ /* 0x000fea0003800000 */
[----:B------:R-:W1:Y:S01]  /*f750*/  LDC R69, c[0x0][0x3f4] ;  /* 0x0000fd00ff457b82 */ /* 0x000e620000000800 */
[----:B------:R-:W-:Y:S01]  /*f760*/  BSSY B2, `(.L_x_6347) ;  /* 0x000006d000027945 */ /* 0x000fe20003800000 */
[-C--:B-1----:R-:W-:Y:S02]  /*f770*/  ISETP.GE.AND P0, PT, R18, R69.reuse, PT ;  /* 0x000000451200720c */ /* 0x082fe40003f06270 */
[-C--:B------:R-:W-:Y:S02]  /*f780*/  ISETP.GE.AND P1, PT, R206, R69.reuse, PT ;  /* 0x00000045ce00720c */ /* 0x080fe40003f26270 */
[----:B------:R-:W-:-:S09]  /*f790*/  ISETP.GE.AND P2, PT, R207, R69, PT ;  /* 0x00000045cf00720c */ /* 0x000fd20003f46270 */
[----:B------:R-:W-:Y:S05]  /*f7a0*/  @P0 BRA `(.L_x_6348) ;  /* 0x0000000400a00947 */ /* 0x000fea0003800000 */
[----:B------:R-:W1:Y:S01]  /*f7b0*/  S2R R64, SR_TID.X ;  /* 0x0000000000407919 */ /* 0x000e620000002100 */
[----:B------:R-:W-:Y:S01]  /*f7c0*/  LOP3.LUT R60, R218, 0x38, R18, 0xf8, !PT ;  /* 0x00000038da3c7812 */ /* 0x000fe200078ef812 */
[--C-:B------:R-:W-:Y:S01]  /*f7d0*/  HADD2.F32 R96, -RZ, R91.reuse.H0_H0 ;  /* 0x2000005bff607230 */ /* 0x100fe20000004100 */
[--C-:B------:R-:W-:Y:S01]  /*f7e0*/  SHF.R.U64 R44, R44, 0x10, R45.reuse ;  /* 0x000000102c2c7819 */ /* 0x100fe2000000122d */
[----:B------:R-:W-:Y:S01]  /*f7f0*/  HADD2.F32 R95, -RZ, R91.H1_H1 ;  /* 0x3000005bff5f7230 */ /* 0x000fe20000004100 */
[----:B0-----:R-:W-:Y:S01]  /*f800*/  LOP3.LUT R61, R60, R219, RZ, 0x3c, !PT ;  /* 0x000000db3c3d7212 */ /* 0x001fe200078e3cff */
[--C-:B------:R-:W-:Y:S01]  /*f810*/  HADD2.F32 R100, -RZ, R89.reuse.H1_H1 ;  /* 0x30000059ff647230 */ /* 0x100fe20000004100 */
[----:B------:R-:W-:Y:S01]  /*f820*/  SHF.R.U32.HI R102, RZ, 0x10, R45 ;  /* 0x00000010ff667819 */ /* 0x000fe2000001162d */
[----:B------:R-:W-:Y:S01]  /*f830*/  HADD2.F32 R89, -RZ, R89.H0_H0 ;  /* 0x20000059ff597230 */ /* 0x000fe20000004100 */
[----:B------:R-:W-:Y:S01]  /*f840*/  SHF.R.U64 R32, R32, 0x10, R33 ;  /* 0x0000001020207819 */ /* 0x000fe20000001221 */
[----:B------:R-:W-:Y:S01]  /*f850*/  IMAD.IADD R61, R220, 0x1, R61 ;  /* 0x00000001dc3d7824 */ /* 0x000fe200078e023d */
[----:B------:R-:W-:Y:S01]  /*f860*/  SHF.R.U32.HI R98, RZ, 0x10, R33 ;  /* 0x00000010ff627819 */ /* 0x000fe20000011621 */
[----:B------:R-:W-:Y:S01]  /*f870*/  HADD2.F32 R102, -RZ, R102.H0_H0 ;  /* 0x20000066ff667230 */ /* 0x000fe20000004100 */
[----:B------:R-:W-:Y:S01]  /*f880*/  SHF.R.U64 R33, R34, 0x10, R35 ;  /* 0x0000001022217819 */ /* 0x000fe20000001223 */
[----:B------:R-:W-:Y:S01]  /*f890*/  IMAD R82, R61, 0x2, R16 ;  /* 0x000000023d527824 */ /* 0x000fe200078e0210 */
[--C-:B------:R-:W-:Y:S01]  /*f8a0*/  SHF.R.U64 R34, R46, 0x10, R47.reuse ;  /* 0x000000102e227819 */ /* 0x100fe2000000122f */
[----:B------:R-:W-:Y:S01]  /*f8b0*/  HADD2.F32 R98, -RZ, R98.H0_H0 ;  /* 0x20000062ff627230 */ /* 0x000fe20000004100 */
[----:B------:R-:W-:Y:S01]  /*f8c0*/  SHF.R.U32.HI R101, RZ, 0x10, R47 ;  /* 0x00000010ff657819 */ /* 0x000fe2000001162f */
[----:B------:R-:W-:Y:S01]  /*f8d0*/  HADD2.F32 R33, -RZ, R33.H0_H0 ;  /* 0x20000021ff217230 */ /* 0x000fe20000004100 */
[----:B------:R-:W-:Y:S01]  /*f8e0*/  SHF.R.U32.HI R103, RZ, 0x10, R35 ;  /* 0x00000010ff677819 */ /* 0x000fe20000011623 */
[----:B-1----:R-:W-:-:S05]  /*f8f0*/  VIADD R64, R64, 0xffffff80 ;  /* 0xffffff8040407836 */ /* 0x002fca0000000000 */
[----:B------:R-:W-:-:S04]  /*f900*/  SHF.R.S32.HI R63, RZ, 0x1f, R64 ;  /* 0x0000001fff3f7819 */ /* 0x000fc80000011440 */
[----:B------:R-:W-:-:S04]  /*f910*/  LEA.HI R63, R63, R64, RZ, 0x2 ;  /* 0x000000403f3f7211 */ /* 0x000fc800078f10ff */
[----:B------:R-:W-:-:S04]  /*f920*/  LOP3.LUT R63, R63, 0xfffffffc, RZ, 0xc0, !PT ;  /* 0xfffffffc3f3f7812 */ /* 0x000fc800078ec0ff */
[----:B------:R-:W-:-:S04]  /*f930*/  IADD3 R63, R64, -R63, RZ ;  /* 0x8000003f403f7210 */ /* 0x000fc80007ffe0ff */
[----:B------:R-:W-:-:S04]  /*f940*/  LEA.HI R62, R69, R63, RZ, 0x1d ;  /* 0x0000003f453e7211 */ /* 0x000fc800078fe8ff */
[----:B------:R-:W-:Y:S01]  /*f950*/  SHF.R.S32.HI R65, RZ, 0x1f, R62 ;  /* 0x0000001fff417819 */ /* 0x000fe2000001143e */
[----:B------:R-:W-:-:S03]  /*f960*/  IMAD.SHL.U32 R63, R62, 0x8, RZ ;  /* 0x000000083e3f7824 */ /* 0x000fc600078e00ff */
[----:B------:R-:W-:Y:S02]  /*f970*/  LEA.HI R65, R65, R62, RZ, 0x3 ;  /* 0x0000003e41417211 */ /* 0x000fe400078f18ff */
[----:B------:R-:W-:-:S03]  /*f980*/  LOP3.LUT R60, R218, 0x38, R63, 0xf8, !PT ;  /* 0x00000038da3c7812 */ /* 0x000fc600078ef83f */
[----:B------:R-:W-:Y:S01]  /*f990*/  IMAD.SHL.U32 R65, R65, 0x400, RZ ;  /* 0x0000040041417824 */ /* 0x000fe200078e00ff */
[----:B------:R-:W-:Y:S02]  /*f9a0*/  LOP3.LUT R64, R60, R219, RZ, 0x3c, !PT ;  /* 0x000000db3c407212 */ /* 0x000fe400078e3cff */
[----:B------:R-:W0:Y:S02]  /*f9b0*/  LDS.128 R60, [R82+0x15400] ;  /* 0x01540000523c7984 */ /* 0x000e240000000c00 */
[----:B------:R-:W-:-:S04]  /*f9c0*/  LOP3.LUT R65, R65, 0x7fffe000, RZ, 0xc0, !PT ;  /* 0x7fffe00041417812 */ /* 0x000fc800078ec0ff */
[----:B------:R-:W-:-:S04]  /*f9d0*/  IADD3 R65, R64, R65, R220 ;  /* 0x0000004140417210 */ /* 0x000fc80007ffe0dc */
        /* <DEDUP_REMOVED lines=14> */
[-C--:B------:R-:W-:Y:S01]  /*fac0*/  FMUL.FTZ R99, R45, R95.reuse ;  /* 0x0000005f2d637220 */ /* 0x080fe20000410000 */
[C---:B------:R-:W-:Y:S01]  /*fad0*/  FMUL.FTZ R104, R91.reuse, R102 ;  /* 0x000000665b687220 */ /* 0x040fe20000410000 */
[----:B------:R-:W-:Y:S01]  /*fae0*/  FMUL.FTZ R106, R91, R98 ;  /* 0x000000625b6a7220 */ /* 0x000fe20000410000 */
[C---:B------:R-:W-:Y:S01]  /*faf0*/  FFMA.FTZ R45, R46.reuse, R95, -R97 ;  /* 0x0000005f2e2d7223 */ /* 0x040fe20000010861 */
[----:B------:R-:W-:Y:S01]  /*fb00*/  FFMA.FTZ R46, R46, R96, R99 ;  /* 0x000000602e2e7223 */ /* 0x000fe20000010063 */
[----:B------:R-:W-:-:S02]  /*fb10*/  HADD2.F32 R96, -RZ, R90.H1_H1 ;  /* 0x3000005aff607230 */ /* 0x000fc40000004100 */
[----:B------:R-:W-:Y:S01]  /*fb20*/  FFMA.FTZ R104, R61, R98, -R104 ;  /* 0x000000623d687223 */ /* 0x000fe20000010868 */
[----:B------:R-:W-:Y:S01]  /*fb30*/  FMUL.FTZ R98, R65, R100 ;  /* 0x0000006441627220 */ /* 0x000fe20000410000 */
[----:B------:R-:W-:Y:S02]  /*fb40*/  HADD2.F32 R93, -RZ, R66.H0_H0 ;  /* 0x20000042ff5d7230 */ /* 0x000fe40000004100 */
[----:B------:R-:W-:Y:S01]  /*fb50*/  FFMA.FTZ R91, R61, R102, R106 ;  /* 0x000000663d5b7223 */ /* 0x000fe2000001006a */
[-C--:B------:R-:W-:Y:S01]  /*fb60*/  FMUL.FTZ R65, R65, R96.reuse ;  /* 0x0000006041417220 */ /* 0x080fe20000410000 */
[----:B------:R-:W-:Y:S02]  /*fb70*/  HADD2.F32 R94, -RZ, R67.H0_H0 ;  /* 0x20000043ff5e7230 */ /* 0x000fe40000004100 */
[C---:B------:R-:W-:Y:S01]  /*fb80*/  FFMA.FTZ R98, R47.reuse, R96, -R98 ;  /* 0x000000602f627223 */ /* 0x040fe20000010862 */
[----:B------:R-:W-:Y:S02]  /*fb90*/  HADD2.F32 R90, -RZ, R90.H0_H0 ;  /* 0x2000005aff5a7230 */ /* 0x000fe40000004100 */
[----:B------:R-:W-:Y:S01]  /*fba0*/  FFMA.FTZ R65, R47, R100, R65 ;  /* 0x000000642f417223 */ /* 0x000fe20000010041 */
[----:B------:R-:W-:-:S02]  /*fbb0*/  HADD2.F32 R61, -RZ, R88.H0_H0 ;  /* 0x20000058ff3d7230 */ /* 0x000fc40000004100 */
[C---:B------:R-:W-:Y:S01]  /*fbc0*/  FMUL.FTZ R95, R93.reuse, R89 ;  /* 0x000000595d5f7220 */ /* 0x040fe20000410000 */
[----:B------:R-:W-:Y:S02]  /*fbd0*/  HADD2.F32 R47, -RZ, R88.H1_H1 ;  /* 0x30000058ff2f7230 */ /* 0x000fe40000004100 */
[-C--:B------:R-:W-:Y:S01]  /*fbe0*/  FMUL.FTZ R93, R93, R90.reuse ;  /* 0x0000005a5d5d7220 */ /* 0x080fe20000410000 */
[----:B------:R-:W-:Y:S02]  /*fbf0*/  HADD2.F32 R67, -RZ, R67.H1_H1 ;  /* 0x30000043ff437230 */ /* 0x000fe40000004100 */
[----:B------:R-:W-:Y:S01]  /*fc00*/  FFMA.FTZ R95, R92, R90, -R95 ;  /* 0x0000005a5c5f7223 */ /* 0x000fe2000001085f */
[C---:B------:R-:W-:Y:S01]  /*fc10*/  FMUL.FTZ R96, R94.reuse, R61 ;  /* 0x0000003d5e607220 */ /* 0x040fe20000410000 */
[----:B------:R-:W-:Y:S02]  /*fc20*/  HADD2.F32 R90, -RZ, R101.H0_H0 ;  /* 0x20000065ff5a7230 */ /* 0x000fe40000004100 */
[----:B------:R-:W-:Y:S01]  /*fc30*/  FMUL.FTZ R94, R94, R47 ;  /* 0x0000002f5e5e7220 */ /* 0x000fe20000410000 */
[----:B------:R-:W-:-:S02]  /*fc40*/  HADD2.F32 R88, -RZ, R103.H0_H0 ;  /* 0x20000067ff587230 */ /* 0x000fc40000004100 */
[----:B------:R-:W-:Y:S01]  /*fc50*/  FFMA.FTZ R93, R92, R89, R93 ;  /* 0x000000595c5d7223 */ /* 0x000fe2000001005d */
[C---:B------:R-:W-:Y:S01]  /*fc60*/  FFMA.FTZ R96, R35.reuse, R47, -R96 ;  /* 0x0000002f23607223 */ /* 0x040fe20000010860 */
[----:B------:R-:W-:Y:S01]  /*fc70*/  FFMA.FTZ R94, R35, R61, R94 ;  /* 0x0000003d235e7223 */ /* 0x000fe2000001005e */
[----:B------:R-:W-:Y:S02]  /*fc80*/  HADD2.F32 R64, -RZ, R64.H1_H1 ;  /* 0x30000040ff407230 */ /* 0x000fe40000004100 */
[C---:B------:R-:W-:Y:S01]  /*fc90*/  FMUL.FTZ R92, R67.reuse, R90 ;  /* 0x0000005a435c7220 */ /* 0x040fe20000410000 */
[----:B------:R-:W-:Y:S02]  /*fca0*/  HADD2.F32 R66, -RZ, R66.H1_H1 ;  /* 0x30000042ff427230 */ /* 0x000fe40000004100 */
[-C--:B------:R-:W-:Y:S01]  /*fcb0*/  FMUL.FTZ R100, R67, R88.reuse ;  /* 0x0000005843647220 */ /* 0x080fe20000410000 */
[----:B------:R-:W-:Y:S02]  /*fcc0*/  HADD2.F32 R47, -RZ, R44.H0_H0 ;  /* 0x2000002cff2f7230 */ /* 0x000fe40000004100 */
[----:B------:R-:W-:Y:S01]  /*fcd0*/  FFMA.FTZ R89, R63, R88, -R92 ;  /* 0x000000583f597223 */ /* 0x000fe2000001085c */
[----:B------:R-:W-:-:S02]  /*fce0*/  HADD2.F32 R61, -RZ, R34.H0_H0 ;  /* 0x20000022ff3d7230 */ /* 0x000fc40000004100 */
[----:B------:R-:W-:Y:S01]  /*fcf0*/  FFMA.FTZ R97, R63, R90, R100 ;  /* 0x0000005a3f617223 */ /* 0x000fe20000010064 */
[----:B------:R-:W-:Y:S02]  /*fd00*/  HADD2.F32 R35, -RZ, R32.H0_H0 ;  /* 0x20000020ff237230 */ /* 0x000fe40000004100 */
[----:B------:R-:W-:Y:S01]  /*fd10*/  FMUL.FTZ R63, R64, R47 ;  /* 0x0000002f403f7220 */ /* 0x000fe20000410000 */
[C---:B------:R-:W-:Y:S01]  /*fd20*/  FMUL.FTZ R67, R66.reuse, R61 ;  /* 0x0000003d42437220 */ /* 0x040fe20000410000 */
[----:B------:R-:W-:Y:S01]  /*fd30*/  FMUL.FTZ R66, R66, R33 ;  /* 0x0000002142427220 */ /* 0x000fe20000410000 */
[-C--:B------:R-:W-:Y:S01]  /*fd40*/  FMUL.FTZ R64, R64, R35.reuse ;  /* 0x0000002340407220 */ /* 0x080fe20000410000 */
[----:B------:R-:W-:Y:S01]  /*fd50*/  FFMA.FTZ R63, R60, R35, -R63 ;  /* 0x000000233c3f7223 */ /* 0x000fe2000001083f */
[C---:B------:R-:W-:Y:S01]  /*fd60*/  FFMA.FTZ R34, R62.reuse, R33, -R67 ;  /* 0x000000213e227223 */ /* 0x040fe20000010843 */
        /* <DEDUP_REMOVED lines=12> */
.L_x_6348:
[----:B------:R-:W-:Y:S05]  /*fe30*/  BSYNC B2 ;  /* 0x0000000000027941 */ /* 0x000fea0003800000 */
.L_x_6347:
[----:B------:R-:W-:Y:S04]  /*fe40*/  BSSY B2, `(.L_x_6349) ;  /* 0x0000062000027945 */ /* 0x000fe80003800000 */
        /* <DEDUP_REMOVED lines=9> */
[----:B0-----:R-:W-:Y:S01]  /*fee0*/  SHF.R.U32.HI R61, RZ, 0x10, R29 ;  /* 0x00000010ff3d7819 */ /* 0x001fe2000001161d */
        /* <DEDUP_REMOVED lines=15> */
[----:B------:R-:W-:-:S05]  /*ffe0*/  IADD3 R45, R44, R45, R220 ;  /* 0x0000002d2c2d7210 */ /* 0x000fca0007ffe0dc */
        /* <DEDUP_REMOVED lines=71> */
.L_x_6350:
[----:B------:R-:W-:Y:S05]  /*10460*/  BSYNC B2 ;  /* 0x0000000000027941 */ /* 0x000fea0003800000 */
.L_x_6349:
[----:B------:R-:W-:Y:S05]  /*10470*/  @P2 BRA `(.L_x_6346) ;  /* 0x0000000400802947 */ /* 0x000fea0003800000 */
[----:B--2---:R-:W2:Y:S04]  /*10480*/  LDL R28, [R1+0x5c] ;  /* 0x00005c00011c7983 */ /* 0x004ea80000100800 */
[----:B------:R-:W3:Y:S01]  /*10490*/  LDL R66, [R1+0x7c] ;  /* 0x00007c0001427983 */ /* 0x000ee20000100800 */
[----:B------:R-:W-:Y:S01]  /*104a0*/  SHF.R.U64 R63, R36, 0x10, R37 ;  /* 0x00000010243f7819 */ /* 0x000fe20000001225 */
[----:B------:R-:W-:Y:S01]  /*104b0*/  HADD2.F32 R41, -RZ, R76.H1_H1 ;  /* 0x3000004cff297230 */ /* 0x000fe20000004100 */
[----:B------:R-:W-:Y:S01]  /*104c0*/  SHF.R.U32.HI R43, RZ, 0x10, R25 ;  /* 0x00000010ff2b7819 */ /* 0x000fe20000011619 */
[--C-:B------:R-:W-:Y:S01]  /*104d0*/  HADD2.F32 R42, -RZ, R74.reuse.H1_H1 ;  /* 0x3000004aff2a7230 */ /* 0x100fe20000004100 */
[----:B-1----:R-:W-:Y:S01]  /*104e0*/  SHF.R.U32.HI R44, RZ, 0x10, R37 ;  /* 0x00000010ff2c7819 */ /* 0x002fe20000011625 */
[----:B------:R-:W-:Y:S01]  /*104f0*/  HADD2.F32 R74, -RZ, R74.H0_H0 ;  /* 0x2000004aff4a7230 */ /* 0x000fe20000004100 */
[----:B------:R-:W-:Y:S01]  /*10500*/  SHF.R.U64 R65, R24, 0x10, R25 ;  /* 0x0000001018417819 */ /* 0x000fe20000001219 */
[----:B------:R-:W-:Y:S01]  /*10510*/  HADD2.F32 R76, -RZ, R76.H0_H0 ;  /* 0x2000004cff4c7230 */ /* 0x000fe20000004100 */
[----:B0-----:R-:W-:Y:S01]  /*10520*/  SHF.R.U64 R61, R38, 0x10, R39 ;  /* 0x00000010263d7819 */ /* 0x001fe20000001227 */
[----:B------:R-:W-:Y:S01]  /*10530*/  HADD2.F32 R44, -RZ, R44.H0_H0 ;  /* 0x2000002cff2c7230 */ /* 0x000fe20000004100 */
[----:B------:R-:W-:-:S02]  /*10540*/  SHF.R.U64 R64, R26, 0x10, R27 ;  /* 0x000000101a407819 */ /* 0x000fc4000000121b */
[----:B------:R-:W-:Y:S02]  /*10550*/  SHF.R.U32.HI R45, RZ, 0x10, R39 ;  /* 0x00000010ff2d7819 */ /* 0x000fe40000011627 */
[----:B------:R-:W-:Y:S02]  /*10560*/  SHF.R.U32.HI R47, RZ, 0x10, R27 ;  /* 0x00000010ff2f7819 */ /* 0x000fe4000001161b */
[----:B--2---:R-:W-:-:S04]  /*10570*/  LEA.HI R69, R69, R28, RZ, 0x1d ;  /* 0x0000001c45457211 */ /* 0x004fc800078fe8ff */
[----:B------:R-:W-:Y:S01]  /*10580*/  SHF.R.S32.HI R28, RZ, 0x1f, R69 ;  /* 0x0000001fff1c7819 */ /* 0x000fe20000011445 */
[----:B------:R-:W-:-:S03]  /*10590*/  IMAD.SHL.U32 R29, R69, 0x8, RZ ;  /* 0x00000008451d7824 */ /* 0x000fc600078e00ff */
[----:B------:R-:W-:Y:S02]  /*105a0*/  LEA.HI R69, R28, R69, RZ, 0x3 ;  /* 0x000000451c457211 */ /* 0x000fe400078f18ff */
[----:B------:R-:W-:Y:S02]  /*105b0*/  LOP3.LUT R28, R218, 0x38, R29, 0xf8, !PT ;  /* 0x00000038da1c7812 */ /* 0x000fe400078ef81d */
[----:B------:R-:W-:Y:S02]  /*105c0*/  SHF.L.U32 R69, R69, 0xa, RZ ;  /* 0x0000000a45457819 */ /* 0x000fe400000006ff */
[----:B------:R-:W-:Y:S02]  /*105d0*/  LOP3.LUT R32, R28, R219, RZ, 0x3c, !PT ;  /* 0x000000db1c207212 */ /* 0x000fe400078e3cff */
[----:B------:R-:W-:Y:S01]  /*105e0*/  LOP3.LUT R69, R69, 0x7fffe000, RZ, 0xc0, !PT ;  /* 0x7fffe00045457812 */ /* 0x000fe200078ec0ff */
[----:B---3--:R-:W0:Y:S03]  /*105f0*/  LDS.128 R28, [R66] ;  /* 0x00000000421c7984 */ /* 0x008e260000000c00 */
        /* <DEDUP_REMOVED lines=20> */
[----:B------:R-:W-:Y:S01]  /*10740*/  FMUL.FTZ R42, R37, R36 ;  /* 0x00000024252a7220 */ /* 0x000fe20000410000 */
[----:B------:R-:W-:Y:S02]  /*10750*/  HADD2.F32 R38, -RZ, R34.H0_H0 ;  /* 0x20000022ff267230 */ /* 0x000fe40000004100 */
[-C--:B------:R-:W-:Y:S01]  /*10760*/  FMUL.FTZ R33, R33, R76.reuse ;  /* 0x0000004c21217220 */ /* 0x080fe20000410000 */
[----:B------:R-:W-:Y:S02]  /*10770*/  HADD2.F32 R37, -RZ, R75.H0_H0 ;  /* 0x2000004bff257230 */ /* 0x000fe40000004100 */
[----:B------:R-:W-:Y:S01]  /*10780*/  FFMA.FTZ R76, R24, R76, -R25 ;  /* 0x0000004c184c7223 */ /* 0x000fe20000010819 */
[----:B------:R-:W-:Y:S01]  /*10790*/  FFMA.FTZ R43, R29, R44, R42 ;  /* 0x0000002c1d2b7223 */ /* 0x000fe2000001002a */
[----:B------:R-:W-:-:S02]  /*107a0*/  HADD2.F32 R25, -RZ, R77.H0_H0 ;  /* 0x2000004dff197230 */ /* 0x000fc40000004100 */
[----:B------:R-:W-:Y:S01]  /*107b0*/  FFMA.FTZ R41, R29, R36, -R62 ;  /* 0x000000241d297223 */ /* 0x000fe2000001083e */
        /* <DEDUP_REMOVED lines=44> */
.L_x_6346:
[----:B------:R-:W-:Y:S05]  /*10a80*/  BSYNC B1 ;  /* 0x0000000000017941 */ /* 0x000fea0003800000 */
.L_x_6345:
[----:B---3--:R-:W-:-:S05]  /*10a90*/  VIADD R24, R204, 0x40 ;  /* 0x00000040cc187836 */ /* 0x008fca0000000000 */
[----:B------:R-:W-:-:S13]  /*10aa0*/  ISETP.GE.AND P0, PT, R24, R3, PT ;  /* 0x000000031800720c */ /* 0x000fda0003f06270 */
[----:B------:R-:W-:Y:S05]  /*10ab0*/  @P0 BRA `(.L_x_6326) ;  /* 0x0000001000c40947 */ /* 0x000fea0003800000 */
[----:B------:R-:W3:Y:S01]  /*10ac0*/  LDC R3, c[0x0][0x3f4] ;  /* 0x0000fd00ff037b82 */ /* 0x000ee20000000800 */
[----:B------:R-:W-:Y:S01]  /*10ad0*/  BSSY B1, `(.L_x_6351) ;  /* 0x000006b000017945 */ /* 0x000fe20003800000 */
[----:B0-----:R-:W-:Y:S02]  /*10ae0*/  SHF.R.U32.HI R61, RZ, 0x3, R217 ;  /* 0x00000003ff3d7819 */ /* 0x001fe400000116d9 */
[-C--:B---3--:R-:W-:Y:S02]  /*10af0*/  ISETP.GE.AND P0, PT, R18, R3.reuse, PT ;  /* 0x000000031200720c */ /* 0x088fe40003f06270 */
[-C--:B------:R-:W-:Y:S02]  /*10b00*/  ISETP.GE.AND P1, PT, R206, R3.reuse, PT ;  /* 0x00000003ce00720c */ /* 0x080fe40003f26270 */
[----:B------:R-:W-:-:S09]  /*10b10*/  ISETP.GE.AND P2, PT, R207, R3, PT ;  /* 0x00000003cf00720c */ /* 0x000fd20003f46270 */
[----:B------:R-:W-:Y:S05]  /*10b20*/  @P0 BRA `(.L_x_6352) ;  /* 0x0000000400940947 */ /* 0x000fea0003800000 */
[----:B------:R-:W3:Y:S01]  /*10b30*/  LDL R62, [R1+0x80] ;  /* 0x00008000013e7983 */ /* 0x000ee20000100800 */
[----:B------:R-:W0:Y:S02]  /*10b40*/  S2R R25, SR_TID.X ;  /* 0x0000000000197919 */ /* 0x000e240000002100 */
[----:B0-----:R-:W-:-:S05]  /*10b50*/  VIADD R25, R25, 0xffffff80 ;  /* 0xffffff8019197836 */ /* 0x001fca0000000000 */
[----:B------:R-:W-:-:S04]  /*10b60*/  SHF.R.S32.HI R24, RZ, 0x1f, R25 ;  /* 0x0000001fff187819 */ /* 0x000fc80000011419 */
[----:B------:R-:W-:-:S04]  /*10b70*/  LEA.HI R24, R24, R25, RZ, 0x2 ;  /* 0x0000001918187211 */ /* 0x000fc800078f10ff */
[----:B------:R-:W-:-:S05]  /*10b80*/  LOP3.LUT R24, R24, 0xfffffffc, RZ, 0xc0, !PT ;  /* 0xfffffffc18187812 */ /* 0x000fca00078ec0ff */
[----:B------:R-:W-:-:S05]  /*10b90*/  IMAD.IADD R24, R25, 0x1, -R24 ;  /* 0x0000000119187824 */ /* 0x000fca00078e0a18 */
[----:B------:R-:W-:-:S04]  /*10ba0*/  LEA.HI R24, R3, R24, RZ, 0x1d ;  /* 0x0000001803187211 */ /* 0x000fc800078fe8ff */
[----:B------:R-:W-:Y:S02]  /*10bb0*/  SHF.R.S32.HI R25, RZ, 0x1f, R24 ;  /* 0x0000001fff197819 */ /* 0x000fe40000011418 */
[----:B------:R-:W-:Y:S02]  /*10bc0*/  SHF.L.U32 R26, R24, 0x3, RZ ;  /* 0x00000003181a7819 */ /* 0x000fe400000006ff */
[----:B------:R-:W-:Y:S02]  /*10bd0*/  LEA.HI R25, R25, R24, RZ, 0x3 ;  /* 0x0000001819197211 */ /* 0x000fe400078f18ff */
[----:B------:R-:W-:-:S03]  /*10be0*/  LOP3.LUT R24, R217, 0x38, R26, 0xf8, !PT ;  /* 0x00000038d9187812 */ /* 0x000fc600078ef81a */
[----:B------:R-:W-:Y:S01]  /*10bf0*/  IMAD.SHL.U32 R25, R25, 0x400, RZ ;  /* 0x0000040019197824 */ /* 0x000fe200078e00ff */
[----:B--2---:R-:W-:-:S04]  /*10c00*/  LOP3.LUT R29, R24, R61, RZ, 0x3c, !PT ;  /* 0x0000003d181d7212 */ /* 0x004fc800078e3cff */
[----:B------:R-:W-:-:S04]  /*10c10*/  LOP3.LUT R28, R25, 0x7fffe000, RZ, 0xc0, !PT ;  /* 0x7fffe000191c7812 */ /* 0x000fc800078ec0ff */
[----:B------:R-:W-:-:S05]  /*10c20*/  IADD3 R29, R29, R28, R222 ;  /* 0x0000001c1d1d7210 */ /* 0x000fca0007ffe0de */
[----:B-1----:R-:W-:-:S05]  /*10c30*/  IMAD R32, R29, 0x2, R16 ;  /* 0x000000021d207824 */ /* 0x002fca00078e0210 */
[----:B------:R-:W0:Y:S01]  /*10c40*/  LDS.128 R28, [R32+0x15400] ;  /* 0x01540000201c7984 */ /* 0x000e220000000c00 */
[----:B------:R-:W-:Y:S01]  /*10c50*/  SHF.R.U32.HI R37, RZ, 0x10, R5 ;  /* 0x00000010ff257819 */ /* 0x000fe20000011605 */
[----:B------:R-:W-:Y:S02]  /*10c60*/  HADD2.F32 R38, -RZ, R80.H1_H1 ;  /* 0x30000050ff267230 */ /* 0x000fe40000004100 */
[--C-:B------:R-:W-:Y:S01]  /*10c70*/  HADD2.F32 R40, -RZ, R78.reuse.H1_H1 ;  /* 0x3000004eff287230 */ /* 0x100fe20000004100 */
[----:B------:R-:W-:Y:S02]  /*10c80*/  SHF.R.U64 R60, R48, 0x10, R49 ;  /* 0x00000010303c7819 */ /* 0x000fe40000001231 */
[----:B------:R-:W-:Y:S01]  /*10c90*/  SHF.R.U64 R47, R4, 0x10, R5 ;  /* 0x00000010042f7819 */ /* 0x000fe20000001205 */
[----:B------:R-:W-:Y:S01]  /*10ca0*/  HADD2.F32 R37, -RZ, R37.H0_H0 ;  /* 0x20000025ff257230 */ /* 0x000fe20000004100 */
[----:B------:R-:W-:Y:S01]  /*10cb0*/  SHF.R.U32.HI R49, RZ, 0x10, R49 ;  /* 0x00000010ff317819 */ /* 0x000fe20000011631 */
[----:B------:R-:W-:-:S02]  /*10cc0*/  HADD2.F32 R78, -RZ, R78.H0_H0 ;  /* 0x2000004eff4e7230 */ /* 0x000fc40000004100 */
[----:B------:R-:W-:Y:S01]  /*10cd0*/  HADD2.F32 R80, -RZ, R80.H0_H0 ;  /* 0x20000050ff507230 */ /* 0x000fe20000004100 */
[--C-:B------:R-:W-:Y:S02]  /*10ce0*/  SHF.R.U64 R48, R50, 0x10, R51.reuse ;  /* 0x0000001032307819 */ /* 0x100fe40000001233 */
[----:B------:R-:W-:Y:S02]  /*10cf0*/  SHF.R.U32.HI R50, RZ, 0x10, R51 ;  /* 0x00000010ff327819 */ /* 0x000fe40000011633 */
[--C-:B------:R-:W-:Y:S02]  /*10d00*/  SHF.R.U32.HI R41, RZ, 0x10, R7.reuse ;  /* 0x00000010ff297819 */ /* 0x100fe40000011607 */
[----:B------:R-:W-:Y:S01]  /*10d10*/  SHF.R.U64 R45, R6, 0x10, R7 ;  /* 0x00000010062d7819 */ /* 0x000fe20000001207 */
[--C-:B0-----:R-:W-:Y:S02]  /*10d20*/  HADD2.F32 R33, -RZ, R29.reuse.H0_H0 ;  /* 0x2000001dff217230 */ /* 0x101fe40000004100 */
[----:B------:R-:W-:-:S02]  /*10d30*/  HADD2.F32 R34, -RZ, R29.H1_H1 ;  /* 0x3000001dff227230 */ /* 0x000fc40000004100 */
[----:B------:R-:W-:Y:S02]  /*10d40*/  HADD2.F32 R29, -RZ, R28.H0_H0 ;  /* 0x2000001cff1d7230 */ /* 0x000fe40000004100 */
[C---:B------:R-:W-:Y:S01]  /*10d50*/  FMUL.FTZ R42, R33.reuse, R40 ;  /* 0x00000028212a7220 */ /* 0x040fe20000410000 */
[----:B------:R-:W-:Y:S01]  /*10d60*/  FMUL.FTZ R44, R33, R38 ;  /* 0x00000026212c7220 */ /* 0x000fe20000410000 */
[----:B------:R-:W-:Y:S02]  /*10d70*/  HADD2.F32 R33, -RZ, R49.H0_H0 ;  /* 0x20000031ff217230 */ /* 0x000fe40000004100 */
[----:B------:R-:W-:Y:S02]  /*10d80*/  HADD2.F32 R35, -RZ, R30.H0_H0 ;  /* 0x2000001eff237230 */ /* 0x000fe40000004100 */
[--C-:B------:R-:W-:Y:S02]  /*10d90*/  HADD2.F32 R36, -RZ, R31.reuse.H0_H0 ;  /* 0x2000001fff247230 */ /* 0x100fe40000004100 */
[----:B------:R-:W-:-:S02]  /*10da0*/  HADD2.F32 R31, -RZ, R31.H1_H1 ;  /* 0x3000001fff1f7230 */ /* 0x000fc40000004100 */
[----:B------:R-:W-:Y:S02]  /*10db0*/  HADD2.F32 R28, -RZ, R28.H1_H1 ;  /* 0x3000001cff1c7230 */ /* 0x000fe40000004100 */
[----:B------:R-:W-:Y:S01]  /*10dc0*/  HADD2.F32 R30, -RZ, R30.H1_H1 ;  /* 0x3000001eff1e7230 */ /* 0x000fe20000004100 */
[----:B---3--:R-:W0:Y:S02]  /*10dd0*/  LDS.128 R24, [R62] ;  /* 0x000000003e187984 */ /* 0x008e240000000c00 */
[--C-:B0-----:R-:W-:Y:S02]  /*10de0*/  HADD2.F32 R5, -RZ, R25.reuse.H0_H0 ;  /* 0x20000019ff057230 */ /* 0x101fe40000004100 */
[----:B------:R-:W-:Y:S02]  /*10df0*/  HADD2.F32 R25, -RZ, R25.H1_H1 ;  /* 0x30000019ff197230 */ /* 0x000fe40000004100 */
[----:B------:R-:W-:Y:S02]  /*10e00*/  HADD2.F32 R4, -RZ, R24.H0_H0 ;  /* 0x20000018ff047230 */ /* 0x000fe40000004100 */
[C---:B------:R-:W-:Y:S01]  /*10e10*/  FFMA.FTZ R42, R5.reuse, R38, -R42 ;  /* 0x00000026052a7223 */ /* 0x040fe2000001082a */
[----:B------:R-:W-:Y:S01]  /*10e20*/  FFMA.FTZ R44, R5, R40, R44 ;  /* 0x00000028052c7223 */ /* 0x000fe2000001002c */
[C---:B------:R-:W-:Y:S01]  /*10e30*/  FMUL.FTZ R38, R34.reuse, R37 ;  /* 0x0000002522267220 */ /* 0x040fe20000410000 */
[C---:B------:R-:W-:Y:S01]  /*10e40*/  FMUL.FTZ R5, R29.reuse, R78 ;  /* 0x0000004e1d057220 */ /* 0x040fe20000410000 */
[-C--:B------:R-:W-:Y:S01]  /*10e50*/  FMUL.FTZ R29, R29, R80.reuse ;  /* 0x000000501d1d7220 */ /* 0x080fe20000410000 */
[-C--:B------:R-:W-:Y:S01]  /*10e60*/  FMUL.FTZ R34, R34, R33.reuse ;  /* 0x0000002122227220 */ /* 0x080fe20000410000 */
[----:B------:R-:W-:Y:S01]  /*10e70*/  FFMA.FTZ R39, R25, R33, -R38 ;  /* 0x0000002119277223 */ /* 0x000fe20000010826 */
[----:B------:R-:W-:Y:S01]  /*10e80*/  FFMA.FTZ R80, R4, R80, -R5 ;  /* 0x0000005004507223 */ /* 0x000fe20000010805 */
[----:B------:R-:W-:-:S02]  /*10e90*/  HADD2.F32 R33, -RZ, R79.H0_H0 ;  /* 0x2000004fff217230 */ /* 0x000fc40000004100 */
[--C-:B------:R-:W-:Y:S02]  /*10ea0*/  HADD2.F32 R5, -RZ, R81.reuse.H0_H0 ;  /* 0x20000051ff057230 */ /* 0x100fe40000004100 */
[----:B------:R-:W-:Y:S02]  /*10eb0*/  HADD2.F32 R81, -RZ, R81.H1_H1 ;  /* 0x30000051ff517230 */ /* 0x000fe40000004100 */
[----:B------:R-:W-:Y:S02]  /*10ec0*/  HADD2.F32 R79, -RZ, R79.H1_H1 ;  /* 0x3000004fff4f7230 */ /* 0x000fe40000004100 */
[----:B------:R-:W-:Y:S01]  /*10ed0*/  FFMA.FTZ R37, R25, R37, R34 ;  /* 0x0000002519257223 */ /* 0x000fe20000010022 */
[----:B------:R-:W-:Y:S02]  /*10ee0*/  HADD2.F32 R6, -RZ, R26.H0_H0 ;  /* 0x2000001aff067230 */ /* 0x000fe40000004100 */
[----:B------:R-:W-:Y:S01]  /*10ef0*/  FFMA.FTZ R78, R4, R78, R29 ;  /* 0x0000004e044e7223 */ /* 0x000fe2000001001d */
[----:B------:R-:W-:-:S02]  /*10f00*/  HADD2.F32 R7, -RZ, R27.H0_H0 ;  /* 0x2000001bff077230 */ /* 0x000fc40000004100 */
[C---:B------:R-:W-:Y:S01]  /*10f10*/  FMUL.FTZ R25, R35.reuse, R33 ;  /* 0x0000002123197220 */ /* 0x040fe20000410000 */
[----:B------:R-:W-:Y:S01]  /*10f20*/  FMUL.FTZ R29, R35, R5 ;  /* 0x00000005231d7220 */ /* 0x000fe20000410000 */
[----:B------:R-:W-:Y:S02]  /*10f30*/  HADD2.F32 R34, -RZ, R41.H0_H0 ;  /* 0x20000029ff227230 */ /* 0x000fe40000004100 */
[C---:B------:R-:W-:Y:S01]  /*10f40*/  FMUL.FTZ R38, R36.reuse, R79 ;  /* 0x0000004f24267220 */ /* 0x040fe20000410000 */
[----:B------:R-:W-:Y:S02]  /*10f50*/  HADD2.F32 R4, -RZ, R50.H0_H0 ;  /* 0x20000032ff047230 */ /* 0x000fe40000004100 */
[----:B------:R-:W-:Y:S01]  /*10f60*/  FMUL.FTZ R40, R36, R81 ;  /* 0x0000005124287220 */ /* 0x000fe20000410000 */
[----:B------:R-:W-:Y:S02]  /*10f70*/  HADD2.F32 R27, -RZ, R27.H1_H1 ;  /* 0x3000001bff1b7230 */ /* 0x000fe40000004100 */
[C---:B------:R-:W-:Y:S01]  /*10f80*/  FFMA.FTZ R35, R6.reuse, R5, -R25 ;  /* 0x0000000506237223 */ /* 0x040fe20000010819 */
[----:B------:R-:W-:Y:S01]  /*10f90*/  FFMA.FTZ R36, R6, R33, R29 ;  /* 0x0000002106247223 */ /* 0x000fe2000001001d */
[----:B------:R-:W-:Y:S01]  /*10fa0*/  FMUL.FTZ R6, R31, R34 ;  /* 0x000000221f067220 */ /* 0x000fe20000410000 */
[C---:B------:R-:W-:Y:S01]  /*10fb0*/  FFMA.FTZ R38, R7.reuse, R81, -R38 ;  /* 0x0000005107267223 */ /* 0x040fe20000010826 */
[----:B------:R-:W-:Y:S01]  /*10fc0*/  FFMA.FTZ R40, R7, R79, R40 ;  /* 0x0000004f07287223 */ /* 0x000fe20000010028 */
[----:B------:R-:W-:Y:S01]  /*10fd0*/  FMUL.FTZ R46, R31, R4 ;  /* 0x000000041f2e7220 */ /* 0x000fe20000410000 */
[----:B------:R-:W-:-:S02]  /*10fe0*/  HADD2.F32 R25, -RZ, R47.H0_H0 ;  /* 0x2000002fff197230 */ /* 0x000fc40000004100 */
[----:B------:R-:W-:Y:S02]  /*10ff0*/  HADD2.F32 R29, -RZ, R45.H0_H0 ;  /* 0x2000002dff1d7230 */ /* 0x000fe40000004100 */
[----:B------:R-:W-:Y:S02]  /*11000*/  HADD2.F32 R5, -RZ, R60.H0_H0 ;  /* 0x2000003cff057230 */ /* 0x000fe40000004100 */
[----:B------:R-:W-:Y:S02]  /*11010*/  HADD2.F32 R7, -RZ, R48.H0_H0 ;  /* 0x20000030ff077230 */ /* 0x000fe40000004100 */
[C---:B------:R-:W-:Y:S01]  /*11020*/  FFMA.FTZ R43, R27.reuse, R4, -R6 ;  /* 0x000000041b2b7223 */ /* 0x040fe20000010806 */
[----:B------:R-:W-:Y:S02]  /*11030*/  HADD2.F32 R24, -RZ, R24.H1_H1 ;  /* 0x30000018ff187230 */ /* 0x000fe40000004100 */
[----:B------:R-:W-:Y:S01]  /*11040*/  FFMA.FTZ R45, R27, R34, R46 ;  /* 0x000000221b2d7223 */ /* 0x000fe2000001002e */
[----:B------:R-:W-:-:S02]  /*11050*/  HADD2.F32 R26, -RZ, R26.H1_H1 ;  /* 0x3000001aff1a7230 */ /* 0x000fc40000004100 */
        /* <DEDUP_REMOVED lines=13> */
[----:B------:R-:W-:Y:S02]  /*11130*/  F2FP.F16.F32.PACK_AB R25, R37, R44 ;  /* 0x0000002c2519723e */ /* 0x000fe400000000ff */
[----:B------:R-:W-:Y:S02]  /*11140*/  F2FP.F16.F32.PACK_AB R24, R33, R78 ;  /* 0x0000004e2118723e */ /* 0x000fe400000000ff */
[----:B------:R-:W-:Y:S01]  /*11150*/  F2FP.F16.F32.PACK_AB R26, R29, R36 ;  /* 0x000000241d1a723e */ /* 0x000fe200000000ff */
[----:B------:R0:W-:Y:S04]  /*11160*/  STS.128 [R62], R4 ;  /* 0x000000043e007388 */ /* 0x0001e80000000c00 */
[----:B------:R0:W-:Y:S02]  /*11170*/  STS.128 [R32+0x15400], R24 ;  /* 0x0154001820007388 */ /* 0x0001e40000000c00 */
.L_x_6352:
[----:B------:R-:W-:Y:S05]  /*11180*/  BSYNC B1 ;  /* 0x0000000000017941 */ /* 0x000fea0003800000 */
.L_x_6351:
[----:B------:R-:W-:Y:S04]  /*11190*/  BSSY B1, `(.L_x_6353) ;  /* 0x0000062000017945 */ /* 0x000fe80003800000 */
[----:B------:R-:W-:Y:S05]  /*111a0*/  @P1 BRA `(.L_x_6354) ;  /* 0x0000000400801947 */ /* 0x000fea0003800000 */
[----:B0-----:R-:W3:Y:S04]  /*111b0*/  LDL R4, [R1+0x58] ;  /* 0x0000580001047983 */ /* 0x001ee80000100800 */
[----:B-1----:R-:W4:Y:S01]  /*111c0*/  LDL R46, [R1+0x78] ;  /* 0x00007800012e7983 */ /* 0x002f220000100800 */
[----:B--2---:R-:W-:Y:S01]  /*111d0*/  SHF.R.U32.HI R35, RZ, 0x10, R9 ;  /* 0x00000010ff237819 */ /* 0x004fe20000011609 */
[----:B------:R-:W-:Y:S01]  /*111e0*/  HADD2.F32 R33, -RZ, R72.H1_H1 ;  /* 0x30000048ff217230 */ /* 0x000fe20000004100 */
[--C-:B------:R-:W-:Y:S01]  /*111f0*/  SHF.R.U64 R45, R52, 0x10, R53.reuse ;  /* 0x00000010342d7819 */ /* 0x100fe20000001235 */
[--C-:B------:R-:W-:Y:S01]  /*11200*/  HADD2.F32 R34, -RZ, R70.reuse.H1_H1 ;  /* 0x30000046ff227230 */ /* 0x100fe20000004100 */
        /* <DEDUP_REMOVED lines=9> */
[----:B---3--:R-:W-:-:S04]  /*112a0*/  LEA.HI R4, R3, R4, RZ, 0x1d ;  /* 0x0000000403047211 */ /* 0x008fc800078fe8ff */
[----:B------:R-:W-:Y:S01]  /*112b0*/  SHF.R.S32.HI R5, RZ, 0x1f, R4 ;  /* 0x0000001fff057819 */ /* 0x000fe20000011404 */
[----:B------:R-:W-:-:S03]  /*112c0*/  IMAD.SHL.U32 R6, R4, 0x8, RZ ;  /* 0x0000000804067824 */ /* 0x000fc600078e00ff */
[----:B------:R-:W-:Y:S02]  /*112d0*/  LEA.HI R5, R5, R4, RZ, 0x3 ;  /* 0x0000000405057211 */ /* 0x000fe400078f18ff */
[----:B------:R-:W-:-:S03]  /*112e0*/  LOP3.LUT R4, R217, 0x38, R6, 0xf8, !PT ;  /* 0x00000038d9047812 */ /* 0x000fc600078ef806 */
[----:B------:R-:W-:Y:S01]  /*112f0*/  IMAD.SHL.U32 R5, R5, 0x400, RZ ;  /* 0x0000040005057824 */ /* 0x000fe200078e00ff */
[----:B------:R-:W-:-:S04]  /*11300*/  LOP3.LUT R25, R4, R61, RZ, 0x3c, !PT ;  /* 0x0000003d04197212 */ /* 0x000fc800078e3cff */
[----:B------:R-:W-:Y:S02]  /*11310*/  LOP3.LUT R24, R5, 0x7fffe000, RZ, 0xc0, !PT ;  /* 0x7fffe00005187812 */ /* 0x000fe400078ec0ff */
[----:B----4-:R-:W0:Y:S02]  /*11320*/  LDS.128 R4, [R46] ;  /* 0x000000002e047984 */ /* 0x010e240000000c00 */
        /* <DEDUP_REMOVED lines=12> */
[CC--:B------:R-:W-:Y:S01]  /*113f0*/  FMUL.FTZ R37, R29.reuse, R34.reuse ;  /* 0x000000221d257220 */ /* 0x0c0fe20000410000 */
[----:B------:R-:W-:Y:S01]  /*11400*/  FMUL.FTZ R39, R29, R33 ;  /* 0x000000211d277220 */ /* 0x000fe20000410000 */
        /* <DEDUP_REMOVED lines=16> */
[----:B------:R-:W-:Y:S01]  /*11510*/  FFMA.FTZ R34, R9, R35, R30 ;  /* 0x0000002309227223 */ /* 0x000fe2000001001e */
[----:B------:R-:W-:Y:S02]  /*11520*/  HADD2.F32 R73, -RZ, R73.H1_H1 ;  /* 0x30000049ff497230 */ /* 0x000fe40000004100 */
[-C--:B------:R-:W-:Y:S01]  /*11530*/  FMUL.FTZ R9, R31, R8.reuse ;  /* 0x000000081f097220 */ /* 0x080fe20000410000 */
[----:B------:R-:W-:Y:S02]  /*11540*/  HADD2.F32 R30, -RZ, R38.H0_H0 ;  /* 0x20000026ff1e7230 */ /* 0x000fe40000004100 */
[----:B------:R-:W-:Y:S01]  /*11550*/  FFMA.FTZ R31, R10, R8, -R5 ;  /* 0x000000080a1f7223 */ /* 0x000fe20000010805 */
[C---:B------:R-:W-:Y:S01]  /*11560*/  FMUL.FTZ R38, R32.reuse, R71 ;  /* 0x0000004720267220 */ /* 0x040fe20000410000 */
[----:B------:R-:W-:Y:S02]  /*11570*/  HADD2.F32 R27, -RZ, R27.H1_H1 ;  /* 0x3000001bff1b7230 */ /* 0x000fe40000004100 */
[----:B------:R-:W-:Y:S01]  /*11580*/  FMUL.FTZ R32, R32, R73 ;  /* 0x0000004920207220 */ /* 0x000fe20000410000 */
[----:B------:R-:W-:-:S02]  /*11590*/  HADD2.F32 R8, -RZ, R54.H0_H0 ;  /* 0x20000036ff087230 */ /* 0x000fc40000004100 */
[C---:B------:R-:W-:Y:S01]  /*115a0*/  FFMA.FTZ R38, R11.reuse, R73, -R38 ;  /* 0x000000490b267223 */ /* 0x040fe20000010826 */
[----:B------:R-:W-:Y:S02]  /*115b0*/  HADD2.F32 R24, -RZ, R24.H1_H1 ;  /* 0x30000018ff187230 */ /* 0x000fe40000004100 */
[----:B------:R-:W-:Y:S01]  /*115c0*/  FFMA.FTZ R32, R11, R71, R32 ;  /* 0x000000470b207223 */ /* 0x000fe20000010020 */
        /* <DEDUP_REMOVED lines=30> */
.L_x_6354:
[----:B------:R-:W-:Y:S05]  /*117b0*/  BSYNC B1 ;  /* 0x0000000000017941 */ /* 0x000fea0003800000 */
.L_x_6353:
[----:B------:R-:W-:Y:S05]  /*117c0*/  @P2 BRA `(.L_x_6326) ;  /* 0x0000000400802947 */ /* 0x000fea0003800000 */
[----:B0--3--:R-:W3:Y:S04]  /*117d0*/  LDL R4, [R1+0x5c] ;  /* 0x00005c0001047983 */ /* 0x009ee80000100800 */
[----:B------:R-:W4:Y:S01]  /*117e0*/  LDL R41, [R1+0x74] ;  /* 0x0000740001297983 */ /* 0x000f220000100800 */
[--C-:B------:R-:W-:Y:S01]  /*117f0*/  SHF.R.U64 R40, R56, 0x10, R57.reuse ;  /* 0x0000001038287819 */ /* 0x100fe20000001239 */
[--C-:B--2---:R-:W-:Y:S01]  /*11800*/  HADD2.F32 R29, -RZ, R21.reuse.H1_H1 ;  /* 0x30000015ff1d7230 */ /* 0x104fe20000004100 */
        /* <DEDUP_REMOVED lines=22> */
[----:B------:R-:W-:-:S05]  /*11970*/  IADD3 R3, R3, R8, R222 ;  /* 0x0000000803037210 */ /* 0x000fca0007ffe0de */
[----:B------:R-:W-:-:S05]  /*11980*/  IMAD R3, R3, 0x2, R16 ;  /* 0x0000000203037824 */ /* 0x000fca00078e0210 */
[----:B------:R-:W2:Y:S01]  /*11990*/  LDS.128 R8, [R3+0x15400] ;  /* 0x0154000003087984 */ /* 0x000ea20000000c00 */
[--C-:B0-----:R-:W-:Y:S02]  /*119a0*/  HADD2.F32 R12, -RZ, R5.reuse.H0_H0 ;  /* 0x20000005ff0c7230 */ /* 0x101fe40000004100 */
        /* <DEDUP_REMOVED lines=8> */
[C---:B-1----:R-:W-:Y:S01]  /*11a30*/  FMUL.FTZ R33, R24.reuse, R31 ;  /* 0x0000001f18217220 */ /* 0x042fe20000410000 */
[-C--:B------:R-:W-:Y:S01]  /*11a40*/  FMUL.FTZ R35, R24, R29.reuse ;  /* 0x0000001d18237220 */ /* 0x080fe20000410000 */
[----:B------:R-:W-:Y:S02]  /*11a50*/  HADD2.F32 R24, -RZ, R56.H0_H0 ;  /* 0x20000038ff187230 */ /* 0x000fe40000004100 */
[----:B------:R-:W-:Y:S01]  /*11a60*/  FMUL.FTZ R32, R25, R30 ;  /* 0x0000001e19207220 */ /* 0x000fe20000410000 */
[C---:B------:R-:W-:Y:S01]  /*11a70*/  FFMA.FTZ R33, R12.reuse, R29, -R33 ;  /* 0x0000001d0c217223 */ /* 0x040fe20000010821 */
[----:B------:R-:W-:Y:S01]  /*11a80*/  FFMA.FTZ R35, R12, R31, R35 ;  /* 0x0000001f0c237223 */ /* 0x000fe20000010023 */
[----:B------:R-:W-:Y:S01]  /*11a90*/  FMUL.FTZ R12, R9, R28 ;  /* 0x0000001c090c7220 */ /* 0x000fe20000410000 */
[----:B------:R-:W-:Y:S01]  /*11aa0*/  FMUL.FTZ R34, R25, R24 ;  /* 0x0000001819227220 */ /* 0x000fe20000410000 */
[----:B------:R-:W-:Y:S01]  /*11ab0*/  FMUL.FTZ R25, R9, R0 ;  /* 0x0000000009197220 */ /* 0x000fe20000410000 */
[----:B------:R-:W-:-:S02]  /*11ac0*/  HADD2.F32 R27, -RZ, R11.H0_H0 ;  /* 0x2000000bff1b7230 */ /* 0x000fc40000004100 */
[----:B------:R-:W-:Y:S01]  /*11ad0*/  FFMA.FTZ R32, R13, R24, -R32 ;  /* 0x000000180d207223 */ /* 0x000fe20000010820 */
[----:B------:R-:W-:Y:S02]  /*11ae0*/  HADD2.F32 R9, -RZ, R68.H0_H0 ;  /* 0x20000044ff097230 */ /* 0x000fe40000004100 */
[C---:B------:R-:W-:Y:S01]  /*11af0*/  FFMA.FTZ R25, R5.reuse, R28, R25 ;  /* 0x0000001c05197223 */ /* 0x040fe20000010019 */
[----:B------:R-:W-:Y:S02]  /*11b00*/  HADD2.F32 R26, -RZ, R10.H0_H0 ;  /* 0x2000000aff1a7230 */ /* 0x000fe40000004100 */
[----:B------:R-:W-:Y:S01]  /*11b10*/  FFMA.FTZ R24, R5, R0, -R12 ;  /* 0x0000000005187223 */ /* 0x000fe2000001080c */
[----:B------:R-:W-:Y:S02]  /*11b20*/  HADD2.F32 R68, -RZ, R68.H1_H1 ;  /* 0x30000044ff447230 */ /* 0x000fe40000004100 */
[----:B------:R-:W-:Y:S01]  /*11b30*/  FMUL.FTZ R28, R27, R20 ;  /* 0x000000141b1c7220 */ /* 0x000fe20000410000 */
[----:B------:R-:W-:-:S02]  /*11b40*/  HADD2.F32 R11, -RZ, R11.H1_H1 ;  /* 0x3000000bff0b7230 */ /* 0x000fc40000004100 */
[----:B------:R-:W-:Y:S01]  /*11b50*/  FFMA.FTZ R34, R13, R30, R34 ;  /* 0x0000001e0d227223 */ /* 0x000fe20000010022 */
[C---:B------:R-:W-:Y:S01]  /*11b60*/  FMUL.FTZ R5, R26.reuse, R21 ;  /* 0x000000151a057220 */ /* 0x040fe20000410000 */
[----:B------:R-:W-:Y:S02]  /*11b70*/  HADD2.F32 R12, -RZ, R36.H0_H0 ;  /* 0x20000024ff0c7230 */ /* 0x000fe40000004100 */
[----:B------:R-:W-:Y:S01]  /*11b80*/  FMUL.FTZ R27, R27, R68 ;  /* 0x000000441b1b7220 */ /* 0x000fe20000410000 */
[----:B------:R-:W-:Y:S02]  /*11b90*/  HADD2.F32 R0, -RZ, R58.H0_H0 ;  /* 0x2000003aff007230 */ /* 0x000fe40000004100 */
[-C--:B------:R-:W-:Y:S01]  /*11ba0*/  FMUL.FTZ R13, R26, R9.reuse ;  /* 0x000000091a0d7220 */ /* 0x080fe20000410000 */
[C---:B------:R-:W-:Y:S01]  /*11bb0*/  FFMA.FTZ R26, R14.reuse, R9, -R5 ;  /* 0x000000090e1a7223 */ /* 0x040fe20000010805 */
[----:B------:R-:W-:Y:S01]  /*11bc0*/  FFMA.FTZ R27, R15, R20, R27 ;  /* 0x000000140f1b7223 */ /* 0x000fe2000001001b */
[C---:B------:R-:W-:Y:S01]  /*11bd0*/  FMUL.FTZ R30, R11.reuse, R12 ;  /* 0x0000000c0b1e7220 */ /* 0x040fe20000410000 */
[----:B------:R-:W-:Y:S01]  /*11be0*/  FFMA.FTZ R14, R14, R21, R13 ;  /* 0x000000150e0e7223 */ /* 0x000fe2000001000d */
[----:B------:R-:W-:Y:S01]  /*11bf0*/  FMUL.FTZ R20, R11, R0 ;  /* 0x000000000b147220 */ /* 0x000fe20000410000 */
[----:B------:R-:W-:-:S02]  /*11c00*/  HADD2.F32 R8, -RZ, R8.H1_H1 ;  /* 0x30000008ff087230 */ /* 0x000fc40000004100 */
[C---:B------:R-:W-:Y:S01]  /*11c10*/  FFMA.FTZ R29, R7.reuse, R0, -R30 ;  /* 0x00000000071d7223 */ /* 0x040fe2000001081e */
[----:B------:R-:W-:Y:S02]  /*11c20*/  HADD2.F32 R10, -RZ, R10.H1_H1 ;  /* 0x3000000aff0a7230 */ /* 0x000fe40000004100 */
[----:B------:R-:W-:Y:S01]  /*11c30*/  FFMA.FTZ R20, R7, R12, R20 ;  /* 0x0000000c07147223 */ /* 0x000fe20000010014 */
[----:B------:R-:W-:Y:S02]  /*11c40*/  HADD2.F32 R11, -RZ, R38.H0_H0 ;  /* 0x20000026ff0b7230 */ /* 0x000fe40000004100 */
[----:B------:R-:W-:Y:S01]  /*11c50*/  FFMA.FTZ R28, R15, R68, -R28 ;  /* 0x000000440f1c7223 */ /* 0x000fe2000001081c */
[----:B------:R-:W-:Y:S02]  /*11c60*/  HADD2.F32 R13, -RZ, R37.H0_H0 ;  /* 0x20000025ff0d7230 */ /* 0x000fe40000004100 */
        /* <DEDUP_REMOVED lines=22> */
.L_x_6326:
[----:B------:R-:W-:Y:S05]  /*11dd0*/  BSYNC B0 ;  /* 0x0000000000007941 */ /* 0x000fea0003800000 */
.L_x_6304:
        /* <DEDUP_REMOVED lines=8> */
.L_x_6302:
[----:B01-3--:R-:W3:Y:S02]  /*11e60*/  LDL R0, [R1+0x44] ;  /* 0x0000440001007983 */ /* 0x00bee40000100800 */
[----:B---3--:R-:W-:-:S13]  /*11e70*/  R2UR UR4, R0 ;  /* 0x00000000000472ca */ /* 0x008fda00000e0000 */
[----:B------:R-:W-:-:S05]  /*11e80*/  IMAD.U32 R0, RZ, RZ, UR4 ;  /* 0x00000004ff007e24 */ /* 0x000fca000f8e00ff */
[----:B------:R-:W-:-:S13]  /*11e90*/  ISETP.NE.AND P0, PT, R0, 0x3, PT ;  /* 0x000000030000780c */ /* 0x000fda0003f05270 */
[----:B------:R-:W-:Y:S05]  /*11ea0*/  @!P0 BRA `(.L_x_6355) ;  /* 0x0000000000048947 */ /* 0x000fea0003800000 */
[----:B------:R-:W-:Y:S01]  /*11eb0*/  BPT.TRAP 0x1 ;  /* 0x000000040000795c */ /* 0x000fe20000300000 */
.L_x_6355:
[----:B------:R-:W-:Y:S02]  /*11ec0*/  LEA R0, R205, R16, 0x3 ;  /* 0x00000010cd007211 */ /* 0x000fe400078e18ff */
[----:B----4-:R-:W-:-:S04]  /*11ed0*/  SHF.L.U32 R3, R208, 0x1f, RZ ;  /* 0x0000001fd0037819 */ /* 0x010fc800000006ff */
[----:B------:R0:W1:Y:S01]  /*11ee0*/  SYNCS.PHASECHK.TRANS64.TRYWAIT P2, [R0+URZ+0x36830], R3 ;  /* 0x03683003000075a7 */ /* 0x000062000804017f */
[----:B------:R-:W-:Y:S05]  /*11ef0*/  @!P0 BRA `(.L_x_6356) ;  /* 0x0000000000048947 */ /* 0x000fea0003800000 */
[----:B------:R-:W-:Y:S01]  /*11f00*/  BPT.TRAP 0x1 ;  /* 0x000000040000795c */ /* 0x000fe20000300000 */
.L_x_6356:
[----:B--2---:R-:W2:Y:S02]  /*11f10*/  S2R R4, SR_TID.X ;  /* 0x0000000000047919 */ /* 0x004ea40000002100 */
[----:B--2---:R-:W-:-:S04]  /*11f20*/  LOP3.LUT R4, R4, 0x7f, RZ, 0xc0, !PT ;  /* 0x0000007f04047812 */ /* 0x004fc800078ec0ff */
[----:B------:R-:W-:Y:S01]  /*11f30*/  ISETP.NE.AND P1, PT, R4, RZ, PT ;  /* 0x000000ff0400720c */ /* 0x000fe20003f25270 */
[----:B-1----:R-:W-:-:S12]  /*11f40*/  @P2 BRA `(.L_x_6357) ;  /* 0x0000000000082947 */ /* 0x002fd80003800000 */
[----:B------:R-:W1:Y:S02]  /*11f50*/  SYNCS.PHASECHK.TRANS64.TRYWAIT P2, [R0+URZ+0x36830], R3 ;  /* 0x03683003000075a7 */ /* 0x000e64000804017f */
[----:B-1----:R-:W-:Y:S05]  /*11f60*/  @!P2 BRA `(.L_x_6358) ;  /* 0x000001cc00e0a947 */ /* 0x002fea0003800000 */
.L_x_6357:
        /* <DEDUP_REMOVED lines=17> */
[----:B------:R-:W-:Y:S01]  /*12080*/  R2UR UR23, R7 ;  /* 0x00000000071772ca */ /* 0x000fe200000e0000 */
[----:B------:R-:W-:Y:S01]  /*12090*/  IMAD.U32 R11, RZ, RZ, UR5 ;  /* 0x00000005ff0b7e24 */ /* 0x000fe2000f8e00ff */
[----:B------:R-:W-:Y:S01]  /*120a0*/  UMOV UR9, UR27 ;  /* 0x0000001b00097c82 */ /* 0x000fe20008000000 */
[----:B------:R-:W-:Y:S01]  /*120b0*/  IMAD R2, R205, 0xa80, R221 ;  /* 0x00000a80cd027824 */ /* 0x000fe200078e02dd */
[----:B------:R-:W-:Y:S01]  /*120c0*/  R2UR UR7, R3 ;  /* 0x00000000030772ca */ /* 0x000fe200000e0000 */
[----:B------:R-:W-:Y:S01]  /*120d0*/  IMAD.MOV.U32 R9, RZ, RZ, 0x40000040 ;  /* 0x40000040ff097424 */ /* 0x000fe200078e00ff */
[----:B------:R-:W-:Y:S01]  /*120e0*/  UMOV UR4, UR24 ;  /* 0x0000001800047c82 */ /* 0x000fe20008000000 */
[C---:B------:R-:W-:Y:S01]  /*120f0*/  VIADD R6, R2.reuse, 0x100 ;  /* 0x0000010002067836 */ /* 0x040fe20000000000 */
[C---:B------:R-:W-:Y:S01]  /*12100*/  R2UR UR6, R2.reuse ;  /* 0x00000000020672ca */ /* 0x040fe200000e0000 */
[----:B------:R-:W-:Y:S01]  /*12110*/  UMOV UR26, UR4 ;  /* 0x00000004001a7c82 */ /* 0x000fe20008000000 */
[----:B------:R-:W-:Y:S01]  /*12120*/  IADD3 R4, R2, 0x80, RZ ;  /* 0x0000008002047810 */ /* 0x000fe20007ffe0ff */
[----:B------:R-:W-:Y:S01]  /*12130*/  UMOV UR16, UR26 ;  /* 0x0000001a00107c82 */ /* 0x000fe20008000000 */
[----:B------:R-:W-:Y:S01]  /*12140*/  R2UR UR22, R6 ;  /* 0x00000000061672ca */ /* 0x000fe200000e0000 */
[----:B------:R-:W-:Y:S01]  /*12150*/  UMOV UR20, UR26 ;  /* 0x0000001a00147c82 */ /* 0x000fe20008000000 */
[----:B------:R-:W-:Y:S01]  /*12160*/  R2UR UR18, R4 ;  /* 0x00000000041272ca */ /* 0x000fe200000e0000 */
[C---:B------:R-:W-:Y:S01]  /*12170*/  VIADD R4, R2.reuse, 0x180 ;  /* 0x0000018002047836 */ /* 0x040fe20000000000 */
[----:B------:R-:W-:Y:S01]  /*12180*/  R2UR UR11, R9 ;  /* 0x00000000090b72ca */ /* 0x000fe200000e0000 */
[----:B------:R-:W-:Y:S01]  /*12190*/  IMAD.U32 R10, RZ, RZ, UR4 ;  /* 0x00000004ff0a7e24 */ /* 0x000fe2000f8e00ff */
[----:B------:R-:W-:Y:S01]  /*121a0*/  UMOV UR8, UR26 ;  /* 0x0000001a00087c82 */ /* 0x000fe20008000000 */
[----:B------:R-:W-:Y:S01]  /*121b0*/  VIADD R8, R2, 0x200 ;  /* 0x0000020002087836 */ /* 0x000fe20000000000 */
        /* <DEDUP_REMOVED lines=10> */
[----:B------:R-:W-:Y:S01]  /*12260*/  IADD3 R4, R2, 0x300, RZ ;  /* 0x0000030002047810 */ /* 0x000fe20007ffe0ff */
[----:B------:R-:W-:Y:S01]  /*12270*/  IMAD.MOV.U32 R5, RZ, RZ, 0x40000040 ;  /* 0x40000040ff057424 */ /* 0x000fe200078e00ff */
[----:B------:R-:W-:Y:S01]  /*12280*/  R2UR UR14, R6 ;  /* 0x00000000060e72ca */ /* 0x000fe200000e0000 */
[----:B------:R-:W-:Y:S01]  /*12290*/  VIADD R6, R2, 0x2 ;  /* 0x0000000202067836 */ /* 0x000fe20000000000 */
[----:B------:R-:W-:Y:S01]  /*122a0*/  R2UR UR15, R7 ;  /* 0x00000000070f72ca */ /* 0x000fe200000e0000 */
[----:B------:R-:W-:Y:S01]  /*122b0*/  IMAD.MOV.U32 R7, RZ, RZ, 0x40000040 ;  /* 0x40000040ff077424 */ /* 0x000fe200078e00ff */
[----:B------:R-:W-:Y:S01]  /*122c0*/  UMOV UR29, 0x40000040 ;  /* 0x40000040001d7882 */ /* 0x000fe20000000000 */
[----:B------:R-:W-:Y:S01]  /*122d0*/  IMAD.MOV.U32 R9, RZ, RZ, 0x40000040 ;  /* 0x40000040ff097424 */ /* 0x000fe200078e00ff */
[----:B------:R-:W-:Y:S01]  /*122e0*/  R2UR UR30, R6 ;  /* 0x00000000061e72ca */ /* 0x000fe200000e0000 */
[C---:B------:R-:W-:Y:S01]  /*122f0*/  VIADD R6, R2.reuse, 0x102 ;  /* 0x0000010202067836 */ /* 0x040fe20000000000 */
[----:B------:R-:W-:Y:S01]  /*12300*/  R2UR UR31, R7 ;  /* 0x00000000071f72ca */ /* 0x000fe200000e0000 */
[----:B------:R-:W-:Y:S01]  /*12310*/  IMAD.MOV.U32 R7, RZ, RZ, 0x40000040 ;  /* 0x40000040ff077424 */ /* 0x000fe200078e00ff */
[C---:B------:R-:W-:Y:S01]  /*12320*/  IADD3 R8, R2.reuse, 0x202, RZ ;  /* 0x0000020202087810 */ /* 0x040fe20007ffe0ff */
[----:B------:R0:W-:Y:S01]  /*12330*/  STL.64 [R1], R10 ;  /* 0x0000000a01007387 */ /* 0x0001e20000100a00 */
[----:B------:R-:W-:Y:S01]  /*12340*/  UIADD3 UR56, UR24, 0x404, URZ ;  /* 0x0000040418387890 */ /* 0x000fe2000fffe03f */
[C---:B------:R-:W-:Y:S01]  /*12350*/  VIADD R14, R2.reuse, 0x886 ;  /* 0x00000886020e7836 */ /* 0x040fe20000000000 */
[----:B------:R-:W-:Y:S01]  /*12360*/  UMOV UR57, 0x40000040 ;  /* 0x4000004000397882 */ /* 0x000fe20000000000 */
[----:B------:R-:W-:Y:S01]  /*12370*/  UIADD3 UR52, UR24, 0x406, URZ ;  /* 0x0000040618347890 */ /* 0x000fe2000fffe03f */
[----:B------:R-:W-:Y:S01]  /*12380*/  IMAD.MOV.U32 R15, RZ, RZ, 0x40000040 ;  /* 0x40000040ff0f7424 */ /* 0x000fe200078e00ff */
[----:B------:R-:W-:Y:S01]  /*12390*/  UMOV UR53, 0x40000040 ;  /* 0x4000004000357882 */ /* 0x000fe20000000000 */
[----:B------:R-:W-:Y:S01]  /*123a0*/  UIADD3 UR48, UR24, 0x800, URZ ;  /* 0x0000080018307890 */ /* 0x000fe2000fffe03f */
[----:B------:R-:W1:Y:S01]  /*123b0*/  LDC R3, c[0x0][0x448] ;  /* 0x00011200ff037b82 */ /* 0x000e620000000800 */
[----:B------:R-:W-:Y:S01]  /*123c0*/  UMOV UR49, 0x40000040 ;  /* 0x4000004000317882 */ /* 0x000fe20000000000 */
[----:B------:R-:W-:Y:S01]  /*123d0*/  UIADD3 UR44, UR24, 0x802, URZ ;  /* 0x00000802182c7890 */ /* 0x000fe2000fffe03f */
[----:B------:R-:W-:Y:S01]  /*123e0*/  IMAD.MOV.U32 R21, RZ, RZ, 0x40000040 ;  /* 0x40000040ff157424 */ /* 0x000fe200078e00ff */
[----:B0-----:R-:W-:Y:S01]  /*123f0*/  MOV R11, UR29 ;  /* 0x0000001d000b7c02 */ /* 0x001fe20008000f00 */
[----:B------:R-:W-:Y:S01]  /*12400*/  UMOV UR45, 0x40000040 ;  /* 0x40000040002d7882 */ /* 0x000fe20000000000 */
[----:B------:R-:W-:Y:S01]  /*12410*/  UIADD3 UR40, UR24, 0x804, URZ ;  /* 0x0000080418287890 */ /* 0x000fe2000fffe03f */
[----:B------:R-:W-:Y:S01]  /*12420*/  IADD3 R20, R2, 0x906, RZ ;  /* 0x0000090602147810 */ /* 0x000fe20007ffe0ff */
[----:B------:R-:W-:Y:S01]  /*12430*/  UMOV UR41, 0x40000040 ;  /* 0x4000004000297882 */ /* 0x000fe20000000000 */
[----:B------:R-:W-:Y:S01]  /*12440*/  UIADD3 UR36, UR24, 0x806, URZ ;  /* 0x0000080618247890 */ /* 0x000fe2000fffe03f */
[----:B------:R-:W-:Y:S01]  /*12450*/  @!P1 VIADD R0, R0, 0x36840 ;  /* 0x0003684000009836 */ /* 0x000fe20000000000 */
[----:B------:R-:W-:Y:S01]  /*12460*/  UMOV UR37, 0x40000040 ;  /* 0x4000004000257882 */ /* 0x000fe20000000000 */
[----:B------:R-:W-:Y:S01]  /*12470*/  BSSY B0, `(.L_x_6359) ;  /* 0x0000ae3000007945 */ /* 0x000fe20003800000 */
[----:B------:R-:W-:-:S02]  /*12480*/  CS2R R118, SRZ ;  /* 0x0000000000767805 */ /* 0x000fc4000001ff00 */
[----:B------:R-:W-:Y:S02]  /*12490*/  CS2R R116, SRZ ;  /* 0x0000000000747805 */ /* 0x000fe4000001ff00 */
[----:B------:R-:W-:Y:S02]  /*124a0*/  @!P1 PRMT R0, RZ, 0x654, R0 ;  /* 0x00000654ff009816 */ /* 0x000fe40000000000 */
[----:B------:R-:W-:Y:S02]  /*124b0*/  CS2R R114, SRZ ;  /* 0x0000000000727805 */ /* 0x000fe4000001ff00 */
[----:B------:R-:W-:Y:S02]  /*124c0*/  CS2R R112, SRZ ;  /* 0x0000000000707805 */ /* 0x000fe4000001ff00 */
[----:B------:R-:W-:Y:S02]  /*124d0*/  CS2R R110, SRZ ;  /* 0x00000000006e7805 */ /* 0x000fe4000001ff00 */
[----:B------:R-:W-:-:S02]  /*124e0*/  CS2R R108, SRZ ;  /* 0x00000000006c7805 */ /* 0x000fc4000001ff00 */
[----:B------:R-:W-:Y:S02]  /*124f0*/  CS2R R106, SRZ ;  /* 0x00000000006a7805 */ /* 0x000fe4000001ff00 */
[----:B------:R-:W-:Y:S01]  /*12500*/  CS2R R104, SRZ ;  /* 0x0000000000687805 */ /* 0x000fe2000001ff00 */
[----:B------:R-:W-:Y:S02]  /*12510*/  WARPGROUP.DEPBAR.LE gsb0, 0x0 ;  /* 0x00008000000079c5 */ /* 0x000fe40000010000 */
[----:B------:R-:W-:Y:S01]  /*12520*/  WARPGROUP.ARRIVE ;  /* 0x00000000000079c5 */ /* 0x000fe20000000000 */
[----:B-1----:R-:W-:Y:S02]  /*12530*/  ISETP.NE.AND P2, PT, R3, 0x1, PT ;  /* 0x000000010300780c */ /* 0x002fe40003f45270 */
[----:B------:R-:W-:Y:S02]  /*12540*/  CS2R R102, SRZ ;  /* 0x0000000000667805 */ /* 0x000fe4000001ff00 */
[----:B------:R-:W-:-:S02]  /*12550*/  CS2R R100, SRZ ;  /* 0x0000000000647805 */ /* 0x000fc4000001ff00 */
[----:B------:R-:W-:Y:S02]  /*12560*/  CS2R R98, SRZ ;  /* 0x0000000000627805 */ /* 0x000fe4000001ff00 */
[----:B------:R-:W-:Y:S01]  /*12570*/  CS2R R96, SRZ ;  /* 0x0000000000607805 */ /* 0x000fe2000001ff00 */
        /* <DEDUP_REMOVED lines=8> */
[----:B------:R-:W0:Y:S01]  /*12600*/  @P2 LDC R3, c[0x0][0x44c] ;  /* 0x00011300ff032b82 */ /* 0x000e220000000800 */
[----:B------:R-:W-:Y:S01]  /*12610*/  CS2R R94, SRZ ;  /* 0x00000000005e7805 */ /* 0x000fe2000001ff00 */
[----:B------:R-:W-:-:S02]  /*12620*/  WARPGROUP.DEPBAR.LE gsb0, 0x0 ;  /* 0x00008000000079c5 */ /* 0x000fc40000010000 */
[----:B------:R-:W-:-:S06]  /*12630*/  WARPGROUP.ARRIVE ;  /* 0x00000000000079c5 */ /* 0x000fcc0000000000 */
[----:B------:R-:W-:Y:S01]  /*12640*/  HGMMA.64x16x16.F32 R56, gdesc[UR20], RZ, !UPT, gsb0 ;  /* 0x00200000143879f0 */ /* 0x000fe2000c0008ff */
[----:B------:R-:W-:Y:S01]  /*12650*/  R2UR UR22, R6 ;  /* 0x00000000061672ca */ /* 0x000fe200000e0000 */
[----:B------:R-:W-:Y:S01]  /*12660*/  UMOV UR21, UR27 ;  /* 0x0000001b00157c82 */ /* 0x000fe20008000000 */
[----:B------:R-:W-:Y:S01]  /*12670*/  R2UR UR23, R7 ;  /* 0x00000000071772ca */ /* 0x000fe200000e0000 */
[----:B------:R-:W-:Y:S01]  /*12680*/  VIADD R6, R2, 0x282 ;  /* 0x0000028202067836 */ /* 0x000fe20000000000 */
[----:B------:R-:W-:Y:S01]  /*12690*/  MOV R7, 0x40000040 ;  /* 0x4000004000077802 */ /* 0x000fe20000000f00 */
        /* <DEDUP_REMOVED lines=50> */
[----:B-1----:R-:W-:Y:S01]  /*129c0*/  IMAD.U32 R11, RZ, RZ, UR29 ;  /* 0x0000001dff0b7e24 */ /* 0x002fe2000f8e00ff */
        /* <DEDUP_REMOVED lines=154> */
[----:B------:R-:W-:Y:S01]  /*13370*/  IMAD.MOV.U32 R7, RZ, RZ, 0x40000040 ;  /* 0x40000040ff077424 */ /* 0x000fe200078e00ff */
[----:B------:R-:W-:Y:S01]  /*13380*/  IADD3 R6, R2, 0x600, RZ ;  /* 0x0000060002067810 */ /* 0x000fe20007ffe0ff */
        /* <DEDUP_REMOVED lines=48> */
[----:B------:R-:W-:Y:S01]  /*13690*/  VIADD R6, R2, 0x482 ;  /* 0x0000048202067836 */ /* 0x000fe20000000000 */
[----:B------:R-:W-:Y:S01]  /*136a0*/  MOV R7, 0x40000040 ;  /* 0x4000004000077802 */ /* 0x000fe20000000f00 */
        /* <DEDUP_REMOVED lines=242> */
[----:B------:R-:W-:Y:S02]  /*145d0*/  R2UR UR7, R7 ;  /* 0x00000000070772ca */ /* 0x000fe400000e0000 */
[----:B------:R-:W-:Y:S02]  /*145e0*/  MOV R7, 0x40000040 ;  /* 0x4000004000077802 */ /* 0x000fe40000000f00 */
[----:B------:R-:W-:Y:S01]  /*145f0*/  R2UR UR46, R6 ;  /* 0x00000000062e72ca */ /* 0x000fe200000e0000 */
[----:B------:R-:W-:Y:S01]  /*14600*/  VIADD R6, R2, 0x802 ;  /* 0x0000080202067836 */ /* 0x000fe20000000000 */
[----:B------:R-:W-:Y:S01]  /*14610*/  R2UR UR47, R7 ;  /* 0x00000000072f72ca */ /* 0x000fe200000e0000 */
[----:B------:R-:W-:Y:S01]  /*14620*/  IMAD.MOV.U32 R7, RZ, RZ, 0x40000040 ;  /* 0x40000040ff077424 */ /* 0x000fe200078e00ff */
[----:B------:R-:W-:-:S02]  /*14630*/  WARPGROUP.DEPBAR.LE gsb0, 0x0 ;  /* 0x00008000000079c5 */ /* 0x000fc40000010000 */
        /* <DEDUP_REMOVED lines=55> */
[----:B------:R-:W-:-:S03]  /*149b0*/  IMAD.MOV.U32 R7, RZ, RZ, 0x40000040 ;  /* 0x40000040ff077424 */ /* 0x000fc600078e00ff */
[----:B------:R-:W-:Y:S01]  /*149c0*/  R2UR UR42, R6 ;  /* 0x00000000062a72ca */ /* 0x000fe200000e0000 */
[----:B------:R-:W-:Y:S01]  /*149d0*/  VIADD R6, R2, 0x804 ;  /* 0x0000080402067836 */ /* 0x000fe20000000000 */
[----:B------:R-:W-:Y:S02]  /*149e0*/  R2UR UR43, R7 ;  /* 0x00000000072b72ca */ /* 0x000fe400000e0000 */
        /* <DEDUP_REMOVED lines=63> */
[----:B------:R-:W-:Y:S01]  /*14de0*/  ULDC UR42, c[0x0][0x9d8] ;  /* 0x00027600002a7ab9 */ /* 0x000fe20000000800 */
[----:B------:R-:W-:Y:S01]  /*14df0*/  ULDC UR43, c[0x0][0x9d8] ;  /* 0x00027600002b7ab9 */ /* 0x000fe20000000800 */
        /* <DEDUP_REMOVED lines=12> */
[----:B------:R-:W-:Y:S02]  /*14ec0*/  ULDC UR8, c[0x0][0x9d8] ;  /* 0x0002760000087ab9 */ /* 0x000fe40000000800 */
        /* <DEDUP_REMOVED lines=16> */
[----:B------:R-:W2:Y:S01]  /*14fd0*/  @P2 LDC R4, c[0x0][0x450] ;  /* 0x00011400ff042b82 */ /* 0x000ea20000000800 */
[----:B------:R-:W-:Y:S02]  /*14fe0*/  WARPGROUP.DEPBAR.LE gsb0, 0x0 ;  /* 0x00008000000079c5 */ /* 0x000fe40000010000 */
[----:B------:R-:W-:-:S06]  /*14ff0*/  WARPGROUP.ARRIVE ;  /* 0x00000000000079c5 */ /* 0x000fcc0000000000 */
[----:B------:R-:W-:Y:S03]  /*15000*/  HGMMA.64x16x16.F32 R72, gdesc[UR36], R72, gsb0 ;  /* 0x00200000244879f0 */ /* 0x000fe60008000848 */
        /* <DEDUP_REMOVED lines=12> */
[----:B------:R-:W3:Y:S01]  /*150d0*/  MUFU.TANH R74, R74 ;  /* 0x0000004a004a7308 */ /* 0x000ee20000002400 */
[----:B------:R-:W-:Y:S01]  /*150e0*/  FMUL.FTZ R8, R77, UR8 ;  /* 0x000000084d087c20 */ /* 0x000fe20008410000 */
[----:B------:R-:W-:Y:S01]  /*150f0*/  FMUL.FTZ R5, R72, UR8 ;  /* 0x0000000848057c20 */ /* 0x000fe20008410000 */
[----:B------:R-:W-:-:S05]  /*15100*/  FMUL.FTZ R7, R76, UR8 ;  /* 0x000000084c077c20 */ /* 0x000fca0008410000 */
[----:B------:R-:W4:Y:S08]  /*15110*/  MUFU.TANH R75, R75 ;  /* 0x0000004b004b7308 */ /* 0x000f300000002400 */
[----:B------:R-:W5:Y:S08]  /*15120*/  MUFU.TANH R78, R78 ;  /* 0x0000004e004e7308 */ /* 0x000f700000002400 */
[----:B------:R-:W5:Y:S08]  /*15130*/  MUFU.TANH R79, R79 ;  /* 0x0000004f004f7308 */ /* 0x000f700000002400 */
        /* <DEDUP_REMOVED lines=8> */
[----:B-1----:R-:W-:Y:S01]  /*151c0*/  FMUL.FTZ R10, R65, UR8 ;  /* 0x00000008410a7c20 */ /* 0x002fe20008410000 */
[----:B------:R-:W-:Y:S01]  /*151d0*/  HGMMA.64x16x16.F32 R56, gdesc[UR4], R56, gsb0 ;  /* 0x00200000043879f0 */ /* 0x000fe20008000838 */
[----:B------:R-:W-:Y:S01]  /*151e0*/  R2UR UR6, R14 ;  /* 0x000000000e0672ca */ /* 0x000fe200000e0000 */
[----:B------:R-:W-:Y:S01]  /*151f0*/  UMOV UR4, UR36 ;  /* 0x0000002400047c82 */ /* 0x000fe20008000000 */
[----:B------:R-:W-:Y:S01]  /*15200*/  R2UR UR7, R15 ;  /* 0x000000000f0772ca */ /* 0x000fe200000e0000 */
[----:B------:R-:W-:Y:S01]  /*15210*/  UMOV UR5, UR37 ;  /* 0x0000002500057c82 */ /* 0x000fe20008000000 */
[----:B------:R-:W1:Y:S01]  /*15220*/  MUFU.TANH R66, R66 ;  /* 0x0000004200427308 */ /* 0x000e620000002400 */
[----:B------:R-:W-:Y:S01]  /*15230*/  FMUL.FTZ R9, R64, UR8 ;  /* 0x0000000840097c20 */ /* 0x000fe20008410000 */
[----:B------:R-:W-:Y:S01]  /*15240*/  FMUL.FTZ R12, R69, UR8 ;  /* 0x00000008450c7c20 */ /* 0x000fe20008410000 */
[----:B------:R-:W-:-:S05]  /*15250*/  FMUL.FTZ R11, R68, UR8 ;  /* 0x00000008440b7c20 */ /* 0x000fca0008410000 */
[----:B------:R-:W1:Y:S08]  /*15260*/  MUFU.TANH R67, R67 ;  /* 0x0000004300437308 */ /* 0x000e700000002400 */
[----:B------:R-:W1:Y:S08]  /*15270*/  MUFU.TANH R70, R70 ;  /* 0x0000004600467308 */ /* 0x000e700000002400 */
[----:B------:R-:W1:Y:S08]  /*15280*/  MUFU.TANH R71, R71 ;  /* 0x0000004700477308 */ /* 0x000e700000002400 */
[----:B------:R-:W-:Y:S08]  /*15290*/  MUFU.TANH R7, R7 ;  /* 0x0000000700077308 */ /* 0x000ff00000002400 */
[----:B------:R-:W-:Y:S01]  /*152a0*/  MUFU.TANH R8, R8 ;  /* 0x0000000800087308 */ /* 0x000fe20000002400 */
[----:B------:R-:W-:-:S02]  /*152b0*/  WARPGROUP.DEPBAR.LE gsb0, 0x0 ;  /* 0x00008000000079c5 */ /* 0x000fc40000010000 */
[----:B------:R-:W-:Y:S01]  /*152c0*/  WARPGROUP.ARRIVE ;  /* 0x00000000000079c5 */ /* 0x000fe20000000000 */
[----:B------:R-:W-:Y:S01]  /*152d0*/  FMUL.FTZ R13, R56, UR8 ;  /* 0x00000008380d7c20 */ /* 0x000fe20008410000 */
[----:B------:R-:W-:Y:S02]  /*152e0*/  IMAD.IADD R56, R230, 0x1, R224 ;  /* 0x00000001e6387824 */ /* 0x000fe400078e02e0 */
        /* <DEDUP_REMOVED lines=8> */
[----:B0-----:R-:W-:-:S04]  /*15370*/  @P2 IMAD.HI.U32 R3, R56, R3, RZ ;  /* 0x0000000338032227 */ /* 0x001fc800078e00ff */
[----:B------:R-:W-:Y:S01]  /*15380*/  FMUL.FTZ R20, R61, UR8 ;  /* 0x000000083d147c20 */ /* 0x000fe20008410000 */
[----:B------:R-:W-:Y:S01]  /*15390*/  MOV R61, 0xffffff90 ;  /* 0xffffff90003d7802 */ /* 0x000fe20000000f00 */
[----:B------:R0:W1:Y:S01]  /*153a0*/  MUFU.TANH R57, R58 ;  /* 0x0000003a00397308 */ /* 0x0000620000002400 */
[----:B------:R-:W-:Y:S01]  /*153b0*/  FMUL.FTZ R59, R59, UR8 ;  /* 0x000000083b3b7c20 */ /* 0x000fe20008410000 */
[----:B--2---:R-:W-:Y:S01]  /*153c0*/  @P2 SHF.R.U32.HI R56, RZ, R4, R3 ;  /* 0x00000004ff382219 */ /* 0x004fe20000011603 */
[----:B------:R-:W-:Y:S02]  /*153d0*/  IMAD R4, R150, -0x70, R227 ;  /* 0xffffff9096047824 */ /* 0x000fe400078e02e3 */
[----:B------:R-:W-:Y:S01]  /*153e0*/  FMUL.FTZ R62, R62, UR8 ;  /* 0x000000083e3e7c20 */ /* 0x000fe20008410000 */
[----:B------:R-:W-:Y:S01]  /*153f0*/  FMUL.FTZ R63, R63, UR8 ;  /* 0x000000083f3f7c20 */ /* 0x000fe20008410000 */
[----:B------:R-:W-:Y:S01]  /*15400*/  VIADD R4, R4, 0x70 ;  /* 0x0000007004047836 */ /* 0x000fe20000000000 */
[----:B------:R-:W2:Y:S01]  /*15410*/  MUFU.TANH R59, R59 ;  /* 0x0000003b003b7308 */ /* 0x000ea20000002400 */
[----:B0-----:R-:W-:-:S04]  /*15420*/  IMAD R58, R150, R61, 0x71 ;  /* 0x00000071963a7424 */ /* 0x001fc800078e023d */
[----:B------:R-:W-:-:S03]  /*15430*/  IMAD R58, R229, -0x2, R58 ;  /* 0xfffffffee53a7824 */ /* 0x000fc600078e023a */
[----:B------:R-:W0:Y:S02]  /*15440*/  MUFU.TANH R62, R62 ;  /* 0x0000003e003e7308 */ /* 0x000e240000002400 */
[----:B------:R-:W-:-:S06]  /*15450*/  IADD3 R89, -R226, R58, R227 ;  /* 0x0000003ae2597210 */ /* 0x000fcc0007ffe1e3 */
[----:B------:R-:W0:Y:S08]  /*15460*/  MUFU.TANH R63, R63 ;  /* 0x0000003f003f7308 */ /* 0x000e300000002400 */
[----:B------:R-:W-:Y:S08]  /*15470*/  MUFU.TANH R9, R9 ;  /* 0x0000000900097308 */ /* 0x000ff00000002400 */
[----:B------:R-:W-:Y:S01]  /*15480*/  MUFU.TANH R10, R10 ;  /* 0x0000000a000a7308 */ /* 0x000fe20000002400 */
[----:B------:R-:W-:-:S02]  /*15490*/  WARPGROUP.DEPBAR.LE gsb0, 0x0 ;  /* 0x00008000000079c5 */ /* 0x000fc40000010000 */
[----:B------:R-:W-:Y:S01]  /*154a0*/  WARPGROUP.ARRIVE ;  /* 0x00000000000079c5 */ /* 0x000fe20000000000 */
[----:B------:R-:W-:Y:S01]  /*154b0*/  FMUL.FTZ R21, R48, UR8 ;  /* 0x0000000830157c20 */ /* 0x000fe20008410000 */
[----:B------:R-:W-:Y:S01]  /*154c0*/  FMUL.FTZ R3, R49, UR8 ;  /* 0x0000000831037c20 */ /* 0x000fe20008410000 */
[----:B------:R-:W-:Y:S02]  /*154d0*/  VIADD R48, R2, 0x986 ;  /* 0x0000098602307836 */ /* 0x000fe40000000000 */
[----:B------:R-:W-:Y:S01]  /*154e0*/  FMUL.FTZ R50, R50, UR8 ;  /* 0x0000000832327c20 */ /* 0x000fe20008410000 */
[----:B------:R-:W-:Y:S01]  /*154f0*/  IMAD.MOV.U32 R49, RZ, RZ, 0x40000040 ;  /* 0x40000040ff317424 */ /* 0x000fe200078e00ff */
[----:B------:R-:W-:Y:S01]  /*15500*/  HGMMA.64x16x16.F32 R40, gdesc[UR4], R40, gsb0 ;  /* 0x00200000042879f0 */ /* 0x000fe20008000828 */
[----:B------:R-:W-:Y:S01]  /*15510*/  UMOV UR4, UR36 ;  /* 0x0000002400047c82 */ /* 0x000fe20008000000 */
[----:B------:R-:W-:Y:S01]  /*15520*/  R2UR UR6, R48 ;  /* 0x00000000300672ca */ /* 0x000fe200000e0000 */
[----:B------:R-:W-:Y:S01]  /*15530*/  UMOV UR5, UR37 ;  /* 0x0000002500057c82 */ /* 0x000fe20008000000 */
[----:B------:R-:W-:Y:S01]  /*15540*/  R2UR UR7, R49 ;  /* 0x00000000310772ca */ /* 0x000fe200000e0000 */
[----:B------:R3:W0:Y:S01]  /*15550*/  MUFU.TANH R60, R50 ;  /* 0x00000032003c7308 */ /* 0x0006220000002400 */
[----:B------:R-:W4:Y:S01]  /*15560*/  SHFL.IDX PT, R49, R56, 0x1, 0x1c1f ;  /* 0x003c1f0038317f89 */ /* 0x000f2200000e0000 */
[----:B------:R-:W-:-:S02]  /*15570*/  VIADD R2, R2, 0xa06 ;  /* 0x00000a0602027836 */ /* 0x000fc40000000000 */
[----:B------:R-:W-:Y:S01]  /*15580*/  FMUL.FTZ R51, R51, UR8 ;  /* 0x0000000833337c20 */ /* 0x000fe20008410000 */
[----:B------:R-:W-:Y:S01]  /*15590*/  FMUL.FTZ R54, R54, UR8 ;  /* 0x0000000836367c20 */ /* 0x000fe20008410000 */
[----:B------:R-:W-:Y:S01]  /*155a0*/  FMUL.FTZ R55, R55, UR8 ;  /* 0x0000000837377c20 */ /* 0x000fe20008410000 */
[----:B------:R-:W0:Y:S01]  /*155b0*/  SHFL.IDX PT, R56, R56, RZ, 0x1c1f ;  /* 0x001c1fff38387589 */ /* 0x000e2200000e0000 */
[----:B------:R-:W-:Y:S01]  /*155c0*/  FMUL.FTZ R52, R52, UR8 ;  /* 0x0000000834347c20 */ /* 0x000fe20008410000 */
[----:B------:R5:W-:Y:S01]  /*155d0*/  MUFU.TANH R48, R3 ;  /* 0x0000000300307308 */ /* 0x000be20000002400 */
[----:B---3--:R-:W-:-:S07]  /*155e0*/  IMAD R50, R229, -0x2, R4 ;  /* 0xfffffffee5327824 */ /* 0x008fce00078e0204 */
[----:B------:R-:W3:Y:S01]  /*155f0*/  MUFU.TANH R51, R51 ;  /* 0x0000003300337308 */ /* 0x000ee20000002400 */
[----:B-----5:R-:W-:-:S07]  /*15600*/  IMAD.MOV.U32 R3, RZ, RZ, 0x40000040 ;  /* 0x40000040ff037424 */ /* 0x020fce00078e00ff */
[----:B------:R-:W-:Y:S01]  /*15610*/  MUFU.TANH R54, R54 ;  /* 0x0000003600367308 */ /* 0x000fe20000002400 */
[----:B----4-:R-:W-:-:S04]  /*15620*/  VIADDMNMX R4, R49, R89, R50, PT ;  /* 0x0000005931047246 */ /* 0x010fc80003800132 */
[C---:B------:R-:W-:Y:S02]  /*15630*/  ISETP.GT.AND P5, PT, R4.reuse, RZ, PT ;  /* 0x000000ff0400720c */ /* 0x040fe40003fa4270 */
[C---:B------:R-:W-:Y:S01]  /*15640*/  ISETP.GT.AND P6, PT, R4.reuse, 0x1, PT ;  /* 0x000000010400780c */ /* 0x040fe20003fc4270 */
[----:B------:R0:W4:Y:S01]  /*15650*/  MUFU.TANH R58, R55 ;  /* 0x00000037003a7308 */ /* 0x0001220000002400 */
[----:B------:R-:W-:Y:S02]  /*15660*/  ISETP.GT.AND P4, PT, R4, 0x8, PT ;  /* 0x000000080400780c */ /* 0x000fe40003f84270 */
[----:B------:R-:W-:Y:S02]  /*15670*/  FSEL R93, R74, -INF , P5 ;  /* 0xff8000004a5d7808 */ /* 0x000fe40002800000 */
[----:B------:R-:W-:Y:S02]  /*15680*/  FSEL R91, R75, -INF , P6 ;  /* 0xff8000004b5b7808 */ /* 0x000fe40003000000 */
[----:B------:R-:W-:Y:S01]  /*15690*/  ISETP.GT.AND P3, PT, R4, 0x9, PT ;  /* 0x000000090400780c */ /* 0x000fe20003f64270 */
[----:B------:R-:W-:Y:S01]  /*156a0*/  MUFU.TANH R11, R11 ;  /* 0x0000000b000b7308 */ /* 0x000fe20000002400 */
[----:B------:R-:W-:-:S02]  /*156b0*/  FSEL R87, R78, -INF , P4 ;  /* 0xff8000004e577808 */ /* 0x000fc40002000000 */
[C---:B------:R-:W-:Y:S02]  /*156c0*/  ISETP.GT.AND P5, PT, R4.reuse, 0x10, PT ;  /* 0x000000100400780c */ /* 0x040fe40003fa4270 */
[----:B------:R-:W-:Y:S01]  /*156d0*/  FSEL R85, R79, -INF , P3 ;  /* 0xff8000004f557808 */ /* 0x000fe20001800000 */
[----:B------:R-:W-:Y:S02]  /*156e0*/  WARPGROUP.DEPBAR.LE gsb0, 0x0 ;  /* 0x00008000000079c5 */ /* 0x000fe40000010000 */
[----:B------:R-:W-:Y:S01]  /*156f0*/  WARPGROUP.ARRIVE ;  /* 0x00000000000079c5 */ /* 0x000fe20000000000 */
[----:B------:R-:W-:Y:S01]  /*15700*/  ISETP.GT.AND P3, PT, R4, 0x11, PT ;  /* 0x000000110400780c */ /* 0x000fe20003f64270 */
[----:B------:R-:W-:Y:S01]  /*15710*/  FMUL.FTZ R42, R42, UR8 ;  /* 0x000000082a2a7c20 */ /* 0x000fe20008410000 */
[----:B-1----:R-:W-:Y:S01]  /*15720*/  FSEL R83, R66, -INF , P5 ;  /* 0xff80000042537808 */ /* 0x002fe20002800000 */
[----:B------:R-:W-:Y:S01]  /*15730*/  FMUL.FTZ R47, R47, UR8 ;  /* 0x000000082f2f7c20 */ /* 0x000fe20008410000 */
[----:B------:R-:W-:Y:S01]  /*15740*/  ISETP.GT.AND P4, PT, R4, 0x18, PT ;  /* 0x000000180400780c */ /* 0x000fe20003f84270 */
[----:B------:R-:W-:Y:S01]  /*15750*/  HGMMA.64x16x16.F32 R32, gdesc[UR4], R32, gsb0 ;  /* 0x00200000042079f0 */ /* 0x000fe20008000820 */
[----:B------:R-:W-:Y:S01]  /*15760*/  R2UR UR6, R2 ;  /* 0x00000000020672ca */ /* 0x000fe200000e0000 */
[----:B------:R-:W-:Y:S01]  /*15770*/  UMOV UR4, UR36 ;  /* 0x0000002400047c82 */ /* 0x000fe20008000000 */
[----:B------:R-:W-:Y:S01]  /*15780*/  R2UR UR7, R3 ;  /* 0x00000000030772ca */ /* 0x000fe200000e0000 */
[----:B------:R-:W-:Y:S01]  /*15790*/  UMOV UR5, UR37 ;  /* 0x0000002500057c82 */ /* 0x000fe20008000000 */
[----:B------:R-:W-:Y:S01]  /*157a0*/  FMNMX.FTZ R2, R93, R91, !PT ;  /* 0x0000005b5d027209 */ /* 0x000fe20007810000 */
[----:B------:R-:W1:Y:S01]  /*157b0*/  MUFU.TANH R42, R42 ;  /* 0x0000002a002a7308 */ /* 0x000e620000002400 */
[----:B------:R-:W-:Y:S01]  /*157c0*/  FSEL R81, R67, -INF , P3 ;  /* 0xff80000043517808 */ /* 0x000fe20001800000 */
[----:B------:R-:W-:Y:S01]  /*157d0*/  FMUL.FTZ R43, R43, UR8 ;  /* 0x000000082b2b7c20 */ /* 0x000fe20008410000 */
[----:B------:R-:W-:Y:S01]  /*157e0*/  FMNMX.FTZ R2, R87, R2, !PT ;  /* 0x0000000257027209 */ /* 0x000fe20007810000 */
[----:B------:R-:W-:Y:S01]  /*157f0*/  FMUL.FTZ R46, R46, UR8 ;  /* 0x000000082e2e7c20 */ /* 0x000fe20008410000 */
[----:B------:R-:W-:Y:S01]  /*15800*/  ISETP.GT.AND P3, PT, R4, 0x19, PT ;  /* 0x000000190400780c */ /* 0x000fe20003f64270 */
[----:B------:R-:W-:Y:S01]  /*15810*/  FMUL.FTZ R45, R45, UR8 ;  /* 0x000000082d2d7c20 */ /* 0x000fe20008410000 */
[----:B------:R-:W-:Y:S01]  /*15820*/  FMNMX.FTZ R2, R85, R2, !PT ;  /* 0x0000000255027209 */ /* 0x000fe20007810000 */
[----:B------:R5:W-:Y:S01]  /*15830*/  MUFU.TANH R61, R47 ;  /* 0x0000002f003d7308 */ /* 0x000be20000002400 */
[----:B------:R-:W-:Y:S01]  /*15840*/  FSEL R79, R70, -INF , P4 ;  /* 0xff800000464f7808 */ /* 0x000fe20002000000 */
[----:B------:R-:W-:Y:S01]  /*15850*/  FMUL.FTZ R40, R40, UR8 ;  /* 0x0000000828287c20 */ /* 0x000fe20008410000 */
[----:B------:R-:W-:Y:S01]  /*15860*/  FMNMX.FTZ R2, R83, R2, !PT ;  /* 0x0000000253027209 */ /* 0x000fe20007810000 */
[----:B------:R-:W-:Y:S01]  /*15870*/  FMUL.FTZ R41, R41, UR8 ;  /* 0x0000000829297c20 */ /* 0x000fe20008410000 */
[----:B------:R-:W-:Y:S01]  /*15880*/  ISETP.GT.AND P4, PT, R4, 0x20, PT ;  /* 0x000000200400780c */ /* 0x000fe20003f84270 */
[----:B------:R-:W-:Y:S01]  /*15890*/  FMUL.FTZ R44, R44, UR8 ;  /* 0x000000082c2c7c20 */ /* 0x000fe20008410000 */
[----:B------:R-:W-:Y:S01]  /*158a0*/  FMNMX.FTZ R2, R81, R2, !PT ;  /* 0x0000000251027209 */ /* 0x000fe20007810000 */
[----:B------:R3:W1:Y:S01]  /*158b0*/  MUFU.TANH R3, R43 ;  /* 0x0000002b00037308 */ /* 0x0006620000002400 */
[----:B------:R-:W-:-:S02]  /*158c0*/  FSEL R77, R71, -INF , P3 ;  /* 0xff800000474d7808 */ /* 0x000fc40001800000 */
[----:B------:R-:W-:Y:S02]  /*158d0*/  FMNMX.FTZ R2, R79, R2, !PT ;  /* 0x000000024f027209 */ /* 0x000fe40007810000 */
[C---:B------:R-:W-:Y:S02]  /*158e0*/  ISETP.GT.AND P3, PT, R4.reuse, 0x21, PT ;  /* 0x000000210400780c */ /* 0x040fe40003f64270 */
[----:B------:R-:W-:Y:S01]  /*158f0*/  FSEL R75, R57, -INF , P4 ;  /* 0xff800000394b7808 */ /* 0x000fe20002000000 */
[----:B------:R-:W-:Y:S01]  /*15900*/  MUFU.TANH R46, R46 ;  /* 0x0000002e002e7308 */ /* 0x000fe20000002400 */
[----:B------:R-:W-:Y:S02]  /*15910*/  FMNMX.FTZ R2, R77, R2, !PT ;  /* 0x000000024d027209 */ /* 0x000fe40007810000 */
[----:B------:R-:W-:Y:S02]  /*15920*/  ISETP.GT.AND P4, PT, R4, 0x28, PT ;  /* 0x000000280400780c */ /* 0x000fe40003f84270 */
[----:B--2---:R-:W-:-:S02]  /*15930*/  FSEL R65, R59, -INF , P3 ;  /* 0xff8000003b417808 */ /* 0x004fc40001800000 */
[----:B------:R-:W-:Y:S01]  /*15940*/  FMNMX.FTZ R2, R75, R2, !PT ;  /* 0x000000024b027209 */ /* 0x000fe20007810000 */
[----:B------:R-:W-:Y:S01]  /*15950*/  MUFU.TANH R12, R12 ;  /* 0x0000000c000c7308 */ /* 0x000fe20000002400 */
[----:B------:R-:W-:Y:S02]  /*15960*/  ISETP.GT.AND P3, PT, R4, 0x29, PT ;  /* 0x000000290400780c */ /* 0x000fe40003f64270 */
[----:B0-----:R-:W-:Y:S02]  /*15970*/  FSEL R55, R62, -INF , P4 ;  /* 0xff8000003e377808 */ /* 0x001fe40002000000 */
[----:B------:R-:W-:Y:S02]  /*15980*/  FMNMX.FTZ R2, R65, R2, !PT ;  /* 0x0000000241027209 */ /* 0x000fe40007810000 */
[----:B------:R-:W-:Y:S01]  /*15990*/  ISETP.GT.AND P4, PT, R4, 0x30, PT ;  /* 0x000000300400780c */ /* 0x000fe20003f84270 */
[----:B------:R-:W-:Y:S01]  /*159a0*/  MUFU.TANH R13, R13 ;  /* 0x0000000d000d7308 */ /* 0x000fe20000002400 */
[----:B------:R-:W-:-:S02]  /*159b0*/  FSEL R49, R63, -INF , P3 ;  /* 0xff8000003f317808 */ /* 0x000fc40001800000 */
[----:B------:R-:W-:Y:S02]  /*159c0*/  FMNMX.FTZ R2, R55, R2, !PT ;  /* 0x0000000237027209 */ /* 0x000fe40007810000 */
[----:B------:R-:W-:Y:S01]  /*159d0*/  ISETP.GT.AND P3, PT, R4, 0x31, PT ;  /* 0x000000310400780c */ /* 0x000fe20003f64270 */
[----:B------:R-:W-:Y:S02]  /*159e0*/  WARPGROUP.DEPBAR.LE gsb0, 0x0 ;  /* 0x00008000000079c5 */ /* 0x000fe40000010000 */
[----:B------:R-:W-:Y:S01]  /*159f0*/  WARPGROUP.ARRIVE ;  /* 0x00000000000079c5 */ /* 0x000fe20000000000 */
[----:B------:R-:W-:Y:S01]  /*15a00*/  FMUL.FTZ R34, R34, UR8 ;  /* 0x0000000822227c20 */ /* 0x000fe20008410000 */
[----:B-----5:R-:W-:Y:S01]  /*15a10*/  FSEL R47, R60, -INF , P4 ;  /* 0xff8000003c2f7808 */ /* 0x020fe20002000000 */
[----:B------:R-:W-:Y:S01]  /*15a20*/  FMUL.FTZ R35, R35, UR8 ;  /* 0x0000000823237c20 */ /* 0x000fe20008410000 */
[----:B------:R-:W-:Y:S01]  /*15a30*/  FMNMX.FTZ R2, R49, R2, !PT ;  /* 0x0000000231027209 */ /* 0x000fe20007810000 */
[----:B------:R0:W-:Y:S01]  /*15a40*/  MUFU.TANH R64, R34 ;  /* 0x0000002200407308 */ /* 0x0001e20000002400 */
[----:B------:R-:W-:Y:S01]  /*15a50*/  HGMMA.64x16x16.F32 R24, gdesc[UR4], R24, gsb0 ;  /* 0x00200000041879f0 */ /* 0x000fe20008000818 */
[----:B------:R-:W-:Y:S01]  /*15a60*/  ISETP.GT.AND P4, PT, R4, 0x38, PT ;  /* 0x000000380400780c */ /* 0x000fe20003f84270 */
[----:B------:R-:W-:Y:S01]  /*15a70*/  FMUL.FTZ R38, R38, UR8 ;  /* 0x0000000826267c20 */ /* 0x000fe20008410000 */
[----:B---3--:R-:W-:Y:S01]  /*15a80*/  FSEL R43, R51, -INF , P3 ;  /* 0xff800000332b7808 */ /* 0x008fe20001800000 */
[----:B------:R-:W-:Y:S01]  /*15a90*/  ULDC UR4, c[0x0][0x988] ;  /* 0x0002620000047ab9 */ /* 0x000fe20000000800 */
[----:B------:R-:W-:Y:S01]  /*15aa0*/  ISETP.GT.AND P3, PT, R4, 0x39, PT ;  /* 0x000000390400780c */ /* 0x000fe20003f64270 */
[----:B------:R-:W-:Y:S01]  /*15ab0*/  FMUL.FTZ R33, R33, UR8 ;  /* 0x0000000821217c20 */ /* 0x000fe20008410000 */
[----:B------:R2:W3:Y:S01]  /*15ac0*/  MUFU.TANH R62, R35 ;  /* 0x00000023003e7308 */ /* 0x0004e20000002400 */
[----:B0-----:R-:W-:Y:S01]  /*15ad0*/  FMNMX.FTZ R34, R47, R2, !PT ;  /* 0x000000022f227209 */ /* 0x001fe20007810000 */
[----:B------:R-:W-:Y:S01]  /*15ae0*/  FMUL.FTZ R2, R39, UR8 ;  /* 0x0000000827027c20 */ /* 0x000fe20008410000 */
[----:B----4-:R-:W-:Y:S01]  /*15af0*/  FSEL R39, R58, -INF , P3 ;  /* 0xff8000003a277808 */ /* 0x010fe20001800000 */
[----:B------:R-:W-:Y:S01]  /*15b00*/  FMUL.FTZ R37, R37, UR8 ;  /* 0x0000000825257c20 */ /* 0x000fe20008410000 */
[----:B------:R-:W-:Y:S01]  /*15b10*/  FMNMX.FTZ R34, R43, R34, !PT ;  /* 0x000000222b227209 */ /* 0x000fe20007810000 */
[----:B------:R-:W-:Y:S01]  /*15b20*/  FMUL.FTZ R32, R32, UR8 ;  /* 0x0000000820207c20 */ /* 0x000fe20008410000 */
[----:B------:R-:W-:Y:S01]  /*15b30*/  ISETP.GT.AND P3, PT, R4, 0x41, PT ;  /* 0x000000410400780c */ /* 0x000fe20003f64270 */
[----:B------:R-:W0:Y:S01]  /*15b40*/  MUFU.TANH R67, R2 ;  /* 0x0000000200437308 */ /* 0x000e220000002400 */
[----:B--2---:R-:W-:Y:S01]  /*15b50*/  FSEL R35, R54, -INF , P4 ;  /* 0xff80000036237808 */ /* 0x004fe20002000000 */
[----:B------:R-:W-:Y:S01]  /*15b60*/  FMUL.FTZ R36, R36, UR8 ;  /* 0x0000000824247c20 */ /* 0x000fe20008410000 */
[----:B------:R-:W-:-:S02]  /*15b70*/  ISETP.GT.AND P4, PT, R4, 0x40, PT ;  /* 0x000000400400780c */ /* 0x000fc40003f84270 */
[----:B------:R-:W-:Y:S02]  /*15b80*/  FMNMX.FTZ R34, R35, R34, !PT ;  /* 0x0000002223227209 */ /* 0x000fe40007810000 */
[----:B-1----:R-:W-:Y:S01]  /*15b90*/  FSEL R51, R42, -INF , P4 ;  /* 0xff8000002a337808 */ /* 0x002fe20002000000 */
[----:B------:R-:W1:Y:S01]  /*15ba0*/  MUFU.TANH R38, R38 ;  /* 0x0000002600267308 */ /* 0x000e620000002400 */
[----:B------:R-:W-:Y:S02]  /*15bb0*/  FMNMX.FTZ R34, R39, R34, !PT ;  /* 0x0000002227227209 */ /* 0x000fe40007810000 */
[C---:B------:R-:W-:Y:S02]  /*15bc0*/  ISETP.GT.AND P4, PT, R4.reuse, 0x48, PT ;  /* 0x000000480400780c */ /* 0x040fe40003f84270 */
[----:B------:R-:W-:Y:S02]  /*15bd0*/  FSEL R57, R3, -INF , P3 ;  /* 0xff80000003397808 */ /* 0x000fe40001800000 */
[----:B------:R-:W-:Y:S01]  /*15be0*/  FMNMX.FTZ R34, R51, R34, !PT ;  /* 0x0000002233227209 */ /* 0x000fe20007810000 */
[----:B------:R-:W-:Y:S01]  /*15bf0*/  MUFU.TANH R14, R14 ;  /* 0x0000000e000e7308 */ /* 0x000fe20000002400 */
[----:B------:R-:W-:-:S02]  /*15c00*/  ISETP.GT.AND P3, PT, R4, 0x49, PT ;  /* 0x000000490400780c */ /* 0x000fc40003f64270 */
[----:B------:R-:W-:Y:S02]  /*15c10*/  FMNMX.FTZ R34, R57, R34, !PT ;  /* 0x0000002239227209 */ /* 0x000fe40007810000 */
[----:B------:R-:W-:Y:S02]  /*15c20*/  FSEL R59, R61, -INF , P3 ;  /* 0xff8000003d3b7808 */ /* 0x000fe40001800000 */
[----:B------:R-:W-:Y:S01]  /*15c30*/  ISETP.GT.AND P3, PT, R4, 0x51, PT ;  /* 0x000000510400780c */ /* 0x000fe20003f64270 */
[----:B------:R-:W-:Y:S01]  /*15c40*/  MUFU.TANH R15, R15 ;  /* 0x0000000f000f7308 */ /* 0x000fe20000002400 */
[----:B------:R-:W-:Y:S02]  /*15c50*/  VIADDMNMX R56, R56, R89, R50, PT ;  /* 0x0000005938387246 */ /* 0x000fe40003800132 */
[----:B---3--:R-:W-:Y:S02]  /*15c60*/  FSEL R63, R62, -INF , P3 ;  /* 0xff8000003e3f7808 */ /* 0x008fe40001800000 */
[----:B------:R-:W-:-:S02]  /*15c70*/  ISETP.GT.AND P3, PT, R4, 0x59, PT ;  /* 0x000000590400780c */ /* 0x000fc40003f64270 */
[----:B------:R-:W-:Y:S01]  /*15c80*/  ISETP.GT.AND P5, PT, R56, 0x8, PT ;  /* 0x000000083800780c */ /* 0x000fe20003fa4270 */
[----:B------:R-:W-:Y:S01]  /*15c90*/  MUFU.TANH R20, R20 ;  /* 0x0000001400147308 */ /* 0x000fe20000002400 */
[----:B0-----:R-:W-:Y:S02]  /*15ca0*/  FSEL R67, R67, -INF , P3 ;  /* 0xff80000043437808 */ /* 0x001fe40001800000 */
[----:B------:R-:W-:Y:S01]  /*15cb0*/  ISETP.GT.AND P3, PT, R4, 0x61, PT ;  /* 0x000000610400780c */ /* 0x000fe20003f64270 */
        /* <DEDUP_REMOVED lines=18> */
[----:B------:R0:W-:Y:S01]  /*15de0*/  @!P1 SYNCS.ARRIVE.TRANS64.RED.A1T0 RZ, [R0+URZ], RZ ;  /* 0x000000ff00ff99a7 */ /* 0x0001e2000810043f */
[----:B------:R-:W-:-:S02]  /*15df0*/  FMNMX.FTZ R34, R63, R34, !PT ;  /* 0x000000223f227209 */ /* 0x000fc40007810000 */
[C---:B------:R-:W-:Y:S02]  /*15e00*/  ISETP.GT.AND P4, PT, R4.reuse, 0x60, PT ;  /* 0x000000600400780c */ /* 0x040fe40003f84270 */
[----:B------:R-:W1:Y:S01]  /*15e10*/  MUFU.TANH R30, R30 ;  /* 0x0000001e001e7308 */ /* 0x000e620000002400 */
[----:B------:R-:W-:Y:S02]  /*15e20*/  FMNMX.FTZ R34, R31, R34, !PT ;  /* 0x000000221f227209 */ /* 0x000fe40007810000 */
[----:B--2---:R-:W-:Y:S02]  /*15e30*/  FSEL R73, R73, -INF , P3 ;  /* 0xff80000049497808 */ /* 0x004fe40001800000 */
[----:B------:R-:W-:Y:S02]  /*15e40*/  FMNMX.FTZ R34, R67, R34, !PT ;  /* 0x0000002243227209 */ /* 0x000fe40007810000 */
[----:B------:R-:W-:Y:S01]  /*15e50*/  ISETP.GT.AND P3, PT, R4, 0x69, PT ;  /* 0x000000690400780c */ /* 0x000fe20003f64270 */
[----:B------:R2:W4:Y:S01]  /*15e60*/  MUFU.TANH R3, R2 ;  /* 0x0000000200037308 */ /* 0x0005220000002400 */
[----:B---3--:R-:W-:-:S02]  /*15e70*/  FSEL R71, R26, -INF , P4 ;  /* 0xff8000001a477808 */ /* 0x008fc40002000000 */
[----:B------:R-:W-:Y:S01]  /*15e80*/  ISETP.GT.AND P4, PT, R4, 0x68, PT ;  /* 0x000000680400780c */ /* 0x000fe20003f84270 */
[----:B------:R-:W-:Y:S01]  /*15e90*/  IMAD.U32 R4, RZ, RZ, UR4 ;  /* 0x00000004ff047e24 */ /* 0x000fe2000f8e00ff */
[----:B------:R-:W-:Y:S02]  /*15ea0*/  FMNMX.FTZ R34, R71, R34, !PT ;  /* 0x0000002247227209 */ /* 0x000fe40007810000 */
[----:B------:R-:W-:Y:S01]  /*15eb0*/  FSEL R7, R7, -INF , P5 ;  /* 0xff80000007077808 */ /* 0x000fe20002800000 */
[----:B------:R-:W-:Y:S01]  /*15ec0*/  MUFU.TANH R46, R24 ;  /* 0x00000018002e7308 */ /* 0x000fe20000002400 */
[----:B-1----:R-:W-:Y:S01]  /*15ed0*/  FSEL R69, R30, -INF , P4 ;  /* 0xff8000001e457808 */ /* 0x002fe20002000000 */
[----:B--2---:R-:W-:Y:S01]  /*15ee0*/  FMUL.FTZ R2, R53, UR8 ;  /* 0x0000000835027c20 */ /* 0x004fe20008410000 */
[----:B------:R-:W-:Y:S02]  /*15ef0*/  FMNMX.FTZ R34, R73, R34, !PT ;  /* 0x0000002249227209 */ /* 0x000fe40007810000 */
[----:B------:R-:W-:-:S02]  /*15f00*/  ISETP.GT.AND P4, PT, R56, 0x1, PT ;  /* 0x000000013800780c */ /* 0x000fc40003f84270 */
[----:B------:R-:W-:Y:S01]  /*15f10*/  FMNMX.FTZ R34, R69, R34, !PT ;  /* 0x0000002245227209 */ /* 0x000fe20007810000 */
[----:B------:R1:W-:Y:S01]  /*15f20*/  MUFU.TANH R30, R2 ;  /* 0x00000002001e7308 */ /* 0x0003e20000002400 */
[----:B----4-:R-:W-:Y:S02]  /*15f30*/  FSEL R53, R3, -INF , P3 ;  /* 0xff80000003357808 */ /* 0x010fe40001800000 */
[----:B------:R-:W-:Y:S02]  /*15f40*/  FSEL R6, R6, -INF , P4 ;  /* 0xff80000006067808 */ /* 0x000fe40002000000 */
[----:B------:R-:W-:Y:S02]  /*15f50*/  FMNMX.FTZ R34, R53, R34, !PT ;  /* 0x0000002235227209 */ /* 0x000fe40007810000 */
[----:B------:R-:W-:Y:S01]  /*15f60*/  ISETP.GT.AND P4, PT, R56, 0x10, PT ;  /* 0x000000103800780c */ /* 0x000fe20003f84270 */
[----:B------:R2:W-:Y:S02]  /*15f70*/  MUFU.TANH R54, R25 ;  /* 0x0000001900367308 */ /* 0x0005e40000002400 */
[----:B------:R-:W3:Y:S01]  /*15f80*/  SHFL.BFLY PT, R3, R34, 0x2, 0x1f ;  /* 0x0c401f0022037f89 */ /* 0x000ee200000e0000 */
[----:B------:R-:W-:-:S02]  /*15f90*/  FSEL R9, R9, -INF , P4 ;  /* 0xff80000009097808 */ /* 0x000fc40002000000 */
[----:B------:R-:W-:-:S03]  /*15fa0*/  ISETP.GT.AND P4, PT, R56, 0x18, PT ;  /* 0x000000183800780c */ /* 0x000fc60003f84270 */
[----:B------:R-:W-:Y:S01]  /*15fb0*/  MUFU.TANH R42, R37 ;  /* 0x00000025002a7308 */ /* 0x000fe20000002400 */
[----:B------:R-:W-:Y:S02]  /*15fc0*/  FSEL R11, R11, -INF , P4 ;  /* 0xff8000000b0b7808 */ /* 0x000fe40002000000 */
[----:B------:R-:W-:-:S04]  /*15fd0*/  ISETP.GT.AND P4, PT, R56, 0x20, PT ;  /* 0x000000203800780c */ /* 0x000fc80003f84270 */
[----:B------:R-:W-:Y:S01]  /*15fe0*/  FSEL R13, R13, -INF , P4 ;  /* 0xff8000000d0d7808 */ /* 0x000fe20002000000 */
[----:B------:R-:W4:Y:S01]  /*15ff0*/  MUFU.TANH R21, R21 ;  /* 0x0000001500157308 */ /* 0x000f220000002400 */
[----:B------:R-:W-:-:S07]  /*16000*/  ISETP.GT.AND P4, PT, R56, 0x28, PT ;  /* 0x000000283800780c */ /* 0x000fce0003f84270 */
[----:B------:R-:W-:Y:S01]  /*16010*/  MUFU.TANH R38, R45 ;  /* 0x0000002d00267308 */ /* 0x000fe20000002400 */
[----:B---3--:R-:W-:-:S05]  /*16020*/  FMNMX.FTZ R3, R34, R3, !PT ;  /* 0x0000000322037209 */ /* 0x008fca0007810000 */
[----:B-1----:R-:W1:Y:S02]  /*16030*/  SHFL.BFLY PT, R2, R3, 0x1, 0x1f ;  /* 0x0c201f0003027f89 */ /* 0x002e6400000e0000 */
[----:B------:R3:W-:Y:S08]  /*16040*/  MUFU.TANH R34, R33 ;  /* 0x0000002100227308 */ /* 0x0007f00000002400 */
[----:B------:R-:W5:Y:S08]  /*16050*/  MUFU.TANH R52, R52 ;  /* 0x0000003400347308 */ /* 0x000f700000002400 */
[----:B------:R-:W0:Y:S01]  /*16060*/  MUFU.TANH R40, R40 ;  /* 0x0000002800287308 */ /* 0x000e220000002400 */
[----:B-1----:R-:W-:Y:S01]  /*16070*/  FMNMX.FTZ R3, R3, R2, !PT ;  /* 0x0000000203037209 */ /* 0x002fe20007810000 */
[----:B------:R-:W-:-:S06]  /*16080*/  FMUL.FTZ R2, R29, UR8 ;  /* 0x000000081d027c20 */ /* 0x000fcc0008410000 */
[----:B------:R-:W1:Y:S01]  /*16090*/  MUFU.TANH R41, R41 ;  /* 0x0000002900297308 */ /* 0x000e620000002400 */
[C---:B------:R-:W-:Y:S01]  /*160a0*/  FSETP.NEU.FTZ.AND P3, PT, R3.reuse, -INF , PT ;  /* 0xff8000000300780b */ /* 0x040fe20003f7d000 */
[----:B------:R-:W-:-:S05]  /*160b0*/  FMUL.FTZ R26, R3, R4 ;  /* 0x00000004031a7220 */ /* 0x000fca0000410000 */
[----:B------:R-:W-:Y:S01]  /*160c0*/  FSEL R24, R26, RZ, P3 ;  /* 0x000000ff1a187208 */ /* 0x000fe20001800000 */
[----:B------:R-:W1:Y:S01]  /*160d0*/  MUFU.TANH R44, R44 ;  /* 0x0000002c002c7308 */ /* 0x000e620000002400 */
[----:B------:R-:W-:-:S03]  /*160e0*/  ISETP.GT.AND P3, PT, R56, RZ, PT ;  /* 0x000000ff3800720c */ /* 0x000fc60003f64270 */
[-CC-:B------:R-:W-:Y:S01]  /*160f0*/  FFMA.FTZ R197, R83, R4.reuse, -R24.reuse ;  /* 0x0000000453c57223 */ /* 0x180fe20000010818 */
[----:B------:R-:W-:Y:S01]  /*16100*/  FSEL R29, R5, -INF , P3 ;  /* 0xff800000051d7808 */ /* 0x000fe20001800000 */
[-CC-:B------:R-:W-:Y:S01]  /*16110*/  FFMA.FTZ R199, R79, R4.reuse, -R24.reuse ;  /* 0x000000044fc77223 */ /* 0x180fe20000010818 */
[----:B------:R-:W-:Y:S01]  /*16120*/  ISETP.GT.AND P3, PT, R56, 0x9, PT ;  /* 0x000000093800780c */ /* 0x000fe20003f64270 */
[--C-:B------:R-:W-:Y:S01]  /*16130*/  FFMA.FTZ R91, R91, R4, -R24.reuse ;  /* 0x000000045b5b7223 */ /* 0x100fe20000010818 */
[----:B------:R-:W-:Y:S01]  /*16140*/  FMNMX.FTZ R26, R29, R6, !PT ;  /* 0x000000061d1a7209 */ /* 0x000fe20007810000 */
[-CC-:B------:R-:W-:Y:S01]  /*16150*/  FFMA.FTZ R203, R87, R4.reuse, -R24.reuse ;  /* 0x0000000457cb7223 */ /* 0x180fe20000010818 */
[----:B--2---:R-:W-:Y:S01]  /*16160*/  FSEL R25, R8, -INF , P3 ;  /* 0xff80000008197808 */ /* 0x004fe20001800000 */
[--C-:B------:R-:W-:Y:S01]  /*16170*/  FFMA.FTZ R8, R85, R4, -R24.reuse ;  /* 0x0000000455087223 */ /* 0x100fe20000010818 */
[----:B------:R-:W-:Y:S01]  /*16180*/  FMNMX.FTZ R26, R7, R26, !PT ;  /* 0x0000001a071a7209 */ /* 0x000fe20007810000 */
[----:B------:R-:W-:Y:S01]  /*16190*/  MUFU.TANH R50, R2 ;  /* 0x0000000200327308 */ /* 0x000fe20000002400 */
[----:B------:R-:W-:Y:S01]  /*161a0*/  ISETP.GT.AND P3, PT, R56, 0x11, PT ;  /* 0x000000113800780c */ /* 0x000fe20003f64270 */
[--C-:B------:R-:W-:Y:S01]  /*161b0*/  FFMA.FTZ R195, R55, R4, -R24.reuse ;  /* 0x0000000437c37223 */ /* 0x100fe20000010818 */
[----:B------:R-:W-:Y:S01]  /*161c0*/  FMNMX.FTZ R26, R25, R26, !PT ;  /* 0x0000001a191a7209 */ /* 0x000fe20007810000 */
[-CC-:B------:R-:W-:Y:S01]  /*161d0*/  FFMA.FTZ R193, R75, R4.reuse, -R24.reuse ;  /* 0x000000044bc17223 */ /* 0x180fe20000010818 */
[----:B---3--:R-:W-:Y:S01]  /*161e0*/  FSEL R33, R10, -INF , P3 ;  /* 0xff8000000a217808 */ /* 0x008fe20001800000 */
[--C-:B------:R-:W-:Y:S01]  /*161f0*/  FFMA.FTZ R10, R81, R4, -R24.reuse ;  /* 0x00000004510a7223 */ /* 0x100fe20000010818 */
[----:B------:R-:W-:Y:S01]  /*16200*/  FMNMX.FTZ R26, R9, R26, !PT ;  /* 0x0000001a091a7209 */ /* 0x000fe20007810000 */
[----:B------:R2:W-:Y:S01]  /*16210*/  MUFU.EX2 R2, R91 ;  /* 0x0000005b00027308 */ /* 0x0005e20000000800 */
[----:B------:R-:W-:Y:S01]  /*16220*/  ISETP.GT.AND P3, PT, R56, 0x19, PT ;  /* 0x000000193800780c */ /* 0x000fe20003f64270 */
[--C-:B------:R-:W-:Y:S01]  /*16230*/  FFMA.FTZ R189, R47, R4, -R24.reuse ;  /* 0x000000042fbd7223 */ /* 0x100fe20000010818 */
[----:B------:R-:W-:Y:S01]  /*16240*/  FMNMX.FTZ R26, R33, R26, !PT ;  /* 0x0000001a211a7209 */ /* 0x000fe20007810000 */
[-CC-:B------:R-:W-:Y:S01]  /*16250*/  FFMA.FTZ R201, R93, R4.reuse, -R24.reuse ;  /* 0x000000045dc97223 */ /* 0x180fe20000010818 */
[----:B------:R-:W-:Y:S01]  /*16260*/  FSEL R37, R12, -INF , P3 ;  /* 0xff8000000c257808 */ /* 0x000fe20001800000 */
[--C-:B------:R-:W-:Y:S01]  /*16270*/  FFMA.FTZ R12, R77, R4, -R24.reuse ;  /* 0x000000044d0c7223 */ /* 0x100fe20000010818 */
[----:B------:R-:W-:Y:S01]  /*16280*/  FMNMX.FTZ R26, R11, R26, !PT ;  /* 0x0000001a0b1a7209 */ /* 0x000fe20007810000 */
[----:B------:R-:W3:Y:S01]  /*16290*/  MUFU.TANH R32, R32 ;  /* 0x0000002000207308 */ /* 0x000ee20000002400 */
        /* <DEDUP_REMOVED lines=8> */
[C---:B------:R-:W-:Y:S01]  /*16320*/  ISETP.GT.AND P3, PT, R56.reuse, 0x29, PT ;  /* 0x000000293800780c */ /* 0x040fe20003f64270 */
[----:B------:R-:W5:Y:S01]  /*16330*/  @P2 LDC R35, c[0x0][0x44c] ;  /* 0x00011300ff232b82 */ /* 0x000f620000000800 */
[----:B------:R-:W-:Y:S01]  /*16340*/  FSEL R83, R15, -INF , P4 ;  /* 0xff8000000f537808 */ /* 0x000fe20002000000 */
[--C-:B------:R-:W-:Y:S01]  /*16350*/  FFMA.FTZ R183, R31, R4, -R24.reuse ;  /* 0x000000041fb77223 */ /* 0x100fe20000010818 */
[----:B------:R-:W-:Y:S01]  /*16360*/  FMNMX.FTZ R26, R45, R26, !PT ;  /* 0x0000001a2d1a7209 */ /* 0x000fe20007810000 */
[-CC-:B------:R-:W-:Y:S01]  /*16370*/  FFMA.FTZ R185, R51, R4.reuse, -R24.reuse ;  /* 0x0000000433b97223 */ /* 0x180fe20000010818 */
[----:B------:R-:W-:Y:S01]  /*16380*/  ISETP.GT.AND P4, PT, R56, 0x30, PT ;  /* 0x000000303800780c */ /* 0x000fe20003f84270 */
[----:B------:R-:W3:Y:S01]  /*16390*/  MUFU.TANH R28, R28 ;  /* 0x0000001c001c7308 */ /* 0x000ee20000002400 */
[----:B------:R-:W-:Y:S01]  /*163a0*/  FSEL R81, R20, -INF , P3 ;  /* 0xff80000014517808 */ /* 0x000fe20001800000 */
[--C-:B------:R-:W-:Y:S01]  /*163b0*/  FFMA.FTZ R20, R49, R4, -R24.reuse ;  /* 0x0000000431147223 */ /* 0x100fe20000010818 */
[----:B------:R-:W-:Y:S01]  /*163c0*/  FMNMX.FTZ R26, R83, R26, !PT ;  /* 0x0000001a531a7209 */ /* 0x000fe20007810000 */
[-CC-:B------:R-:W-:Y:S01]  /*163d0*/  FFMA.FTZ R57, R57, R4.reuse, -R24.reuse ;  /* 0x0000000439397223 */ /* 0x180fe20000010818 */
[C---:B------:R-:W-:Y:S01]  /*163e0*/  ISETP.GT.AND P3, PT, R56.reuse, 0x31, PT ;  /* 0x000000313800780c */ /* 0x040fe20003f64270 */
[--C-:B------:R-:W-:Y:S01]  /*163f0*/  FFMA.FTZ R181, R61, R4, -R24.reuse ;  /* 0x000000043db57223 */ /* 0x100fe20000010818 */
[----:B----4-:R-:W-:Y:S01]  /*16400*/  FSEL R85, R21, -INF , P4 ;  /* 0xff80000015557808 */ /* 0x010fe20002000000 */
[----:B------:R-:W4:Y:S01]  /*16410*/  MUFU.EX2 R201, R201 ;  /* 0x000000c900c97308 */ /* 0x000f220000000800 */
[----:B------:R-:W-:Y:S01]  /*16420*/  FMNMX.FTZ R26, R81, R26, !PT ;  /* 0x0000001a511a7209 */ /* 0x000fe20007810000 */
[-CC-:B------:R-:W-:Y:S01]  /*16430*/  FFMA.FTZ R177, R71, R4.reuse, -R24.reuse ;  /* 0x0000000447b17223 */ /* 0x180fe20000010818 */
[----:B------:R-:W-:Y:S01]  /*16440*/  ISETP.GT.AND P4, PT, R56, 0x38, PT ;  /* 0x000000383800780c */ /* 0x000fe20003f84270 */
[-CC-:B------:R-:W-:Y:S01]  /*16450*/  FFMA.FTZ R73, R73, R4.reuse, -R24.reuse ;  /* 0x0000000449497223 */ /* 0x180fe20000010818 */
[----:B------:R-:W-:Y:S01]  /*16460*/  FSEL R79, R48, -INF , P3 ;  /* 0xff800000304f7808 */ /* 0x000fe20001800000 */
[----:B------:R-:W-:Y:S01]  /*16470*/  FFMA.FTZ R179, R69, R4, -R24 ;  /* 0x0000000445b37223 */ /* 0x000fe20000010818 */
[----:B------:R-:W-:Y:S01]  /*16480*/  FMNMX.FTZ R26, R85, R26, !PT ;  /* 0x0000001a551a7209 */ /* 0x000fe20007810000 */
[----:B------:R-:W4:Y:S01]  /*16490*/  MUFU.EX2 R203, R203 ;  /* 0x000000cb00cb7308 */ /* 0x000f220000000800 */
[----:B------:R-:W-:Y:S01]  /*164a0*/  ISETP.GT.AND P3, PT, R56, 0x39, PT ;  /* 0x000000393800780c */ /* 0x000fe20003f64270 */
[----:B-----5:R-:W-:Y:S01]  /*164b0*/  @P2 IMAD.HI.U32 R35, R224, R35, RZ ;  /* 0x00000023e0232227 */ /* 0x020fe200078e00ff */
[----:B------:R-:W-:-:S02]  /*164c0*/  FSEL R87, R52, -INF , P4 ;  /* 0xff80000034577808 */ /* 0x000fc40002000000 */
[----:B------:R-:W-:Y:S02]  /*164d0*/  CS2R R70, SRZ ;  /* 0x0000000000467805 */ /* 0x000fe4000001ff00 */
[----:B------:R-:W-:Y:S02]  /*164e0*/  FMNMX.FTZ R26, R79, R26, !PT ;  /* 0x0000001a4f1a7209 */ /* 0x000fe40007810000 */
[----:B------:R-:W-:Y:S02]  /*164f0*/  CS2R R68, SRZ ;  /* 0x0000000000447805 */ /* 0x000fe4000001ff00 */
[----:B------:R-:W-:Y:S01]  /*16500*/  ISETP.GT.AND P4, PT, R56, 0x40, PT ;  /* 0x000000403800780c */ /* 0x000fe20003f84270 */
[----:B------:R-:W5:Y:S01]  /*16510*/  MUFU.EX2 R8, R8 ;  /* 0x0000000800087308 */ /* 0x000f620000000800 */
[----:B--2---:R-:W-:Y:S01]  /*16520*/  FSEL R91, R30, -INF , P3 ;  /* 0xff8000001e5b7808 */ /* 0x004fe20001800000 */
[----:B------:R-:W-:Y:S01]  /*16530*/  FFMA.FTZ R30, R43, R4, -R24 ;  /* 0x000000042b1e7223 */ /* 0x000fe20000010818 */
[----:B------:R-:W-:-:S02]  /*16540*/  FMNMX.FTZ R26, R87, R26, !PT ;  /* 0x0000001a571a7209 */ /* 0x000fc40007810000 */
[----:B------:R-:W-:Y:S02]  /*16550*/  CS2R R60, SRZ ;  /* 0x00000000003c7805 */ /* 0x000fe4000001ff00 */
[----:B------:R-:W-:Y:S02]  /*16560*/  ISETP.GT.AND P3, PT, R56, 0x41, PT ;  /* 0x000000413800780c */ /* 0x000fe40003f64270 */
[----:B0-----:R-:W-:Y:S01]  /*16570*/  FSEL R89, R40, -INF , P4 ;  /* 0xff80000028597808 */ /* 0x001fe20002000000 */
[----:B------:R-:W0:Y:S01]  /*16580*/  MUFU.EX2 R197, R197 ;  /* 0x000000c500c57308 */ /* 0x000e220000000800 */
[----:B------:R-:W-:Y:S02]  /*16590*/  FMNMX.FTZ R26, R91, R26, !PT ;  /* 0x0000001a5b1a7209 */ /* 0x000fe40007810000 */
[----:B------:R-:W-:Y:S02]  /*165a0*/  ISETP.GT.AND P4, PT, R56, 0x48, PT ;  /* 0x000000483800780c */ /* 0x000fe40003f84270 */
[----:B-1----:R-:W-:-:S02]  /*165b0*/  FSEL R77, R41, -INF , P3 ;  /* 0xff800000294d7808 */ /* 0x002fc40001800000 */
[----:B------:R-:W-:Y:S01]  /*165c0*/  FMNMX.FTZ R26, R89, R26, !PT ;  /* 0x0000001a591a7209 */ /* 0x000fe20007810000 */
[----:B------:R-:W1:Y:S01]  /*165d0*/  MUFU.EX2 R10, R10 ;  /* 0x0000000a000a7308 */ /* 0x000e620000000800 */
[----:B------:R-:W-:Y:S02]  /*165e0*/  ISETP.GT.AND P3, PT, R56, 0x49, PT ;  /* 0x000000493800780c */ /* 0x000fe40003f64270 */
[----:B------:R-:W-:Y:S02]  /*165f0*/  FSEL R21, R44, -INF , P4 ;  /* 0xff8000002c157808 */ /* 0x000fe40002000000 */
[----:B------:R-:W-:Y:S02]  /*16600*/  FMNMX.FTZ R26, R77, R26, !PT ;  /* 0x0000001a4d1a7209 */ /* 0x000fe40007810000 */
[----:B------:R-:W-:Y:S01]  /*16610*/  ISETP.GT.AND P4, PT, R56, 0x50, PT ;  /* 0x000000503800780c */ /* 0x000fe20003f84270 */
[----:B------:R-:W2:Y:S01]  /*16620*/  MUFU.EX2 R199, R199 ;  /* 0x000000c700c77308 */ /* 0x000ea20000000800 */
[----:B------:R-:W-:-:S02]  /*16630*/  FSEL R15, R38, -INF , P3 ;  /* 0xff800000260f7808 */ /* 0x000fc40001800000 */
[----:B------:R-:W-:Y:S02]  /*16640*/  FMNMX.FTZ R26, R21, R26, !PT ;  /* 0x0000001a151a7209 */ /* 0x000fe40007810000 */
[----:B------:R-:W-:Y:S02]  /*16650*/  ISETP.GT.AND P3, PT, R56, 0x51, PT ;  /* 0x000000513800780c */ /* 0x000fe40003f64270 */
[----:B---3--:R-:W-:Y:S01]  /*16660*/  FSEL R41, R32, -INF , P4 ;  /* 0xff80000020297808 */ /* 0x008fe20002000000 */
[----:B------:R-:W3:Y:S01]  /*16670*/  MUFU.EX2 R12, R12 ;  /* 0x0000000c000c7308 */ /* 0x000ee20000000800 */
[----:B------:R-:W-:Y:S01]  /*16680*/  FMNMX.FTZ R26, R15, R26, !PT ;  /* 0x0000001a0f1a7209 */ /* 0x000fe20007810000 */
[----:B------:R-:W-:Y:S01]  /*16690*/  FFMA.FTZ R32, R59, R4, -R24 ;  /* 0x000000043b207223 */ /* 0x000fe20000010818 */
[----:B------:R-:W-:Y:S02]  /*166a0*/  ISETP.GT.AND P4, PT, R56, 0x58, PT ;  /* 0x000000583800780c */ /* 0x000fe40003f84270 */
[----:B------:R-:W-:-:S02]  /*166b0*/  CS2R R58, SRZ ;  /* 0x00000000003a7805 */ /* 0x000fc4000001ff00 */
[----:B------:R-:W-:Y:S02]  /*166c0*/  FSEL R55, R34, -INF , P3 ;  /* 0xff80000022377808 */ /* 0x000fe40001800000 */
[----:B------:R-:W-:Y:S01]  /*166d0*/  FMNMX.FTZ R26, R41, R26, !PT ;  /* 0x0000001a291a7209 */ /* 0x000fe20007810000 */
[----:B------:R-:W-:Y:S01]  /*166e0*/  MUFU.EX2 R193, R193 ;  /* 0x000000c100c17308 */ /* 0x000fe20000000800 */
[----:B------:R-:W-:Y:S02]  /*166f0*/  ISETP.GT.AND P3, PT, R56, 0x59, PT ;  /* 0x000000593800780c */ /* 0x000fe40003f64270 */
[----:B------:R-:W-:Y:S01]  /*16700*/  FSEL R65, R36, -INF , P4 ;  /* 0xff80000024417808 */ /* 0x000fe20002000000 */
[----:B------:R-:W-:Y:S01]  /*16710*/  FFMA.FTZ R36, R67, R4, -R24 ;  /* 0x0000000443247223 */ /* 0x000fe20000010818 */
[----:B------:R-:W-:Y:S02]  /*16720*/  FMNMX.FTZ R26, R55, R26, !PT ;  /* 0x0000001a371a7209 */ /* 0x000fe40007810000 */
[----:B------:R-:W-:-:S02]  /*16730*/  CS2R R66, SRZ ;  /* 0x0000000000427805 */ /* 0x000fc4000001ff00 */
[----:B------:R-:W-:Y:S01]  /*16740*/  ISETP.GT.AND P4, PT, R56, 0x60, PT ;  /* 0x000000603800780c */ /* 0x000fe20003f84270 */
[----:B------:R-:W-:Y:S01]  /*16750*/  MUFU.EX2 R14, R14 ;  /* 0x0000000e000e7308 */ /* 0x000fe20000000800 */
[----:B------:R-:W-:Y:S02]  /*16760*/  FSEL R49, R42, -INF , P3 ;  /* 0xff8000002a317808 */ /* 0x000fe40001800000 */
[----:B------:R-:W-:Y:S01]  /*16770*/  FMNMX.FTZ R26, R65, R26, !PT ;  /* 0x0000001a411a7209 */ /* 0x000fe20007810000 */
[----:B------:R-:W4:Y:S01]  /*16780*/  @P2 LDC R42, c[0x0][0x450] ;  /* 0x00011400ff2a2b82 */ /* 0x000f220000000800 */
[----:B------:R-:W-:Y:S02]  /*16790*/  ISETP.GT.AND P3, PT, R56, 0x61, PT ;  /* 0x000000613800780c */ /* 0x000fe40003f64270 */
[----:B------:R-:W-:Y:S01]  /*167a0*/  FSEL R75, R46, -INF , P4 ;  /* 0xff8000002e4b7808 */ /* 0x000fe20002000000 */
[----:B------:R-:W-:Y:S01]  /*167b0*/  MUFU.EX2 R195, R195 ;  /* 0x000000c300c37308 */ /* 0x000fe20000000800 */
[----:B------:R-:W-:-:S02]  /*167c0*/  FMNMX.FTZ R26, R49, R26, !PT ;  /* 0x0000001a311a7209 */ /* 0x000fc40007810000 */
[----:B------:R-:W-:Y:S02]  /*167d0*/  ISETP.GT.AND P4, PT, R56, 0x68, PT ;  /* 0x000000683800780c */ /* 0x000fe40003f84270 */
[----:B------:R-:W-:Y:S02]  /*167e0*/  FSEL R47, R54, -INF , P3 ;  /* 0xff800000362f7808 */ /* 0x000fe40001800000 */
[----:B------:R-:W-:Y:S01]  /*167f0*/  FMNMX.FTZ R26, R75, R26, !PT ;  /* 0x0000001a4b1a7209 */ /* 0x000fe20007810000 */
[----:B------:R-:W-:Y:S01]  /*16800*/  MUFU.EX2 R20, R20 ;  /* 0x0000001400147308 */ /* 0x000fe20000000800 */
[----:B------:R-:W-:Y:S02]  /*16810*/  FSEL R93, R28, -INF , P4 ;  /* 0xff8000001c5d7808 */ /* 0x000fe40002000000 */
[----:B------:R-:W-:Y:S02]  /*16820*/  ISETP.GT.AND P3, PT, R56, 0x69, PT ;  /* 0x000000693800780c */ /* 0x000fe40003f64270 */
[----:B------:R-:W-:-:S02]  /*16830*/  FMNMX.FTZ R28, R47, R26, !PT ;  /* 0x0000001a2f1c7209 */ /* 0x000fc40007810000 */
[----:B------:R-:W-:Y:S01]  /*16840*/  FSEL R43, R50, -INF , P3 ;  /* 0xff800000322b7808 */ /* 0x000fe20001800000 */
[----:B------:R-:W-:Y:S01]  /*16850*/  MUFU.EX2 R189, R189 ;  /* 0x000000bd00bd7308 */ /* 0x000fe20000000800 */
[----:B------:R-:W-:Y:S02]  /*16860*/  FMNMX.FTZ R28, R93, R28, !PT ;  /* 0x0000001c5d1c7209 */ /* 0x000fe40007810000 */
[----:B------:R-:W-:Y:S02]  /*16870*/  CS2R R50, SRZ ;  /* 0x0000000000327805 */ /* 0x000fe4000001ff00 */
[----:B------:R-:W-:Y:S02]  /*16880*/  MOV R44, R224 ;  /* 0x000000e0002c7202 */ /* 0x000fe40000000f00 */
[----:B------:R-:W-:Y:S01]  /*16890*/  FMNMX.FTZ R5, R43, R28, !PT ;  /* 0x0000001c2b057209 */ /* 0x000fe20007810000 */
[--C-:B------:R-:W-:Y:S01]  /*168a0*/  FFMA.FTZ R28, R39, R4, -R24.reuse ;  /* 0x00000004271c7223 */ /* 0x100fe20000010818 */
[----:B----4-:R-:W-:Y:S01]  /*168b0*/  @P2 SHF.R.U32.HI R44, RZ, R42, R35 ;  /* 0x0000002aff2c2219 */ /* 0x010fe20000011623 */
[----:B------:R-:W-:Y:S02]  /*168c0*/  MUFU.EX2 R26, R30 ;  /* 0x0000001e001a7308 */ /* 0x000fe40000000800 */
[----:B------:R-:W4:Y:S06]  /*168d0*/  SHFL.BFLY PT, R34, R5, 0x2, 0x1f ;  /* 0x0c401f0005227f89 */ /* 0x000f2c00000e0000 */
[----:B------:R-:W-:Y:S08]  /*168e0*/  MUFU.EX2 R191, R191 ;  /* 0x000000bf00bf7308 */ /* 0x000ff00000000800 */
[----:B------:R-:W-:Y:S08]  /*168f0*/  MUFU.EX2 R28, R28 ;  /* 0x0000001c001c7308 */ /* 0x000ff00000000800 */
[----:B------:R-:W-:Y:S01]  /*16900*/  MUFU.EX2 R185, R185 ;  /* 0x000000b900b97308 */ /* 0x000fe20000000800 */
[----:B----4-:R-:W-:Y:S01]  /*16910*/  FMNMX.FTZ R27, R5, R34, !PT ;  /* 0x00000022051b7209 */ /* 0x010fe20007810000 */
[-CC-:B------:R-:W-:Y:S01]  /*16920*/  FFMA.FTZ R34, R63, R4.reuse, -R24.reuse ;  /* 0x000000043f227223 */ /* 0x180fe20000010818 */
[----:B------:R-:W-:Y:S01]  /*16930*/  FFMA.FTZ R24, R53, R4, -R24 ;  /* 0x0000000435187223 */ /* 0x000fe20000010818 */
[----:B------:R-:W-:-:S02]  /*16940*/  CS2R R62, SRZ ;  /* 0x00000000003e7805 */ /* 0x000fc4000001ff00 */
[----:B------:R-:W-:Y:S01]  /*16950*/  CS2R R52, SRZ ;  /* 0x0000000000347805 */ /* 0x000fe2000001ff00 */
[----:B------:R-:W4:Y:S01]  /*16960*/  SHFL.BFLY PT, R38, R27, 0x1, 0x1f ;  /* 0x0c201f001b267f89 */ /* 0x000f2200000e0000 */
[----:B------:R5:W-:Y:S08]  /*16970*/  MUFU.EX2 R30, R57 ;  /* 0x00000039001e7308 */ /* 0x000bf00000000800 */
[----:B------:R-:W-:Y:S01]  /*16980*/  MUFU.EX2 R187, R187 ;  /* 0x000000bb00bb7308 */ /* 0x000fe20000000800 */
[----:B-----5:R-:W-:-:S07]  /*16990*/  CS2R R56, SRZ ;  /* 0x0000000000387805 */ /* 0x020fce000001ff00 */
[----:B------:R-:W-:Y:S01]  /*169a0*/  MUFU.EX2 R32, R32 ;  /* 0x0000002000207308 */ /* 0x000fe20000000800 */
[----:B----4-:R-:W-:-:S07]  /*169b0*/  FMNMX.FTZ R5, R27, R38, !PT ;  /* 0x000000261b057209 */ /* 0x010fce0007810000 */
[----:B------:R-:W-:Y:S01]  /*169c0*/  MUFU.EX2 R181, R181 ;  /* 0x000000b500b57308 */ /* 0x000fe20000000800 */
[C---:B------:R-:W-:Y:S01]  /*169d0*/  FSETP.NEU.FTZ.AND P3, PT, R5.reuse, -INF , PT ;  /* 0xff8000000500780b */ /* 0x040fe20003f7d000 */
[----:B------:R-:W-:-:S06]  /*169e0*/  FMUL.FTZ R27, R5, R4 ;  /* 0x00000004051b7220 */ /* 0x000fcc0000410000 */
[----:B------:R-:W-:Y:S01]  /*169f0*/  MUFU.EX2 R34, R34 ;  /* 0x0000002200227308 */ /* 0x000fe20000000800 */
[----:B------:R-:W-:-:S05]  /*16a00*/  FSEL R40, R27, RZ, P3 ;  /* 0x000000ff1b287208 */ /* 0x000fca0001800000 */
[-CC-:B------:R-:W-:Y:S01]  /*16a10*/  FFMA.FTZ R200, R29, R4.reuse, -R40.reuse ;  /* 0x000000041dc87223 */ /* 0x180fe20000010828 */
[-CC-:B------:R-:W-:Y:S01]  /*16a20*/  FFMA.FTZ R27, R6, R4.reuse, -R40.reuse ;  /* 0x00000004061b7223 */ /* 0x180fe20000010828 */
[-C--:B------:R-:W-:Y:S01]  /*16a30*/  FFMA.FTZ R202, R7, R4.reuse, -R40 ;  /* 0x0000000407ca7223 */ /* 0x080fe20000010828 */
[----:B------:R-:W-:Y:S01]  /*16a40*/  FADD.FTZ R6, R201, R2 ;  /* 0x00000002c9067221 */ /* 0x000fe20000010000 */
[-CC-:B------:R-:W-:Y:S01]  /*16a50*/  FFMA.FTZ R25, R25, R4.reuse, -R40.reuse ;  /* 0x0000000419197223 */ /* 0x180fe20000010828 */
[-C--:B------:R-:W-:Y:S01]  /*16a60*/  FFMA.FTZ R196, R9, R4.reuse, -R40 ;  /* 0x0000000409c47223 */ /* 0x080fe20000010828 */
[----:B------:R-:W-:Y:S01]  /*16a70*/  MUFU.EX2 R200, R200 ;  /* 0x000000c800c87308 */ /* 0x000fe20000000800 */
[----:B------:R-:W-:Y:S01]  /*16a80*/  FADD.FTZ R7, R203, R6 ;  /* 0x00000006cb077221 */ /* 0x000fe20000010000 */
[-CC-:B------:R-:W-:Y:S01]  /*16a90*/  FFMA.FTZ R9, R33, R4.reuse, -R40.reuse ;  /* 0x0000000421097223 */ /* 0x180fe20000010828 */
[-CC-:B------:R-:W-:Y:S01]  /*16aa0*/  FFMA.FTZ R198, R11, R4.reuse, -R40.reuse ;  /* 0x000000040bc67223 */ /* 0x180fe20000010828 */
[-CC-:B------:R-:W-:Y:S01]  /*16ab0*/  FFMA.FTZ R11, R37, R4.reuse, -R40.reuse ;  /* 0x00000004250b7223 */ /* 0x180fe20000010828 */
[----:B------:R-:W-:Y:S01]  /*16ac0*/  FADD.FTZ R6, R8, R7 ;  /* 0x0000000708067221 */ /* 0x000fe20000010000 */
[-CC-:B------:R-:W-:Y:S01]  /*16ad0*/  FFMA.FTZ R192, R13, R4.reuse, -R40.reuse ;  /* 0x000000040dc07223 */ /* 0x180fe20000010828 */
[-C--:B------:R-:W-:Y:S01]  /*16ae0*/  FFMA.FTZ R13, R45, R4.reuse, -R40 ;  /* 0x000000042d0d7223 */ /* 0x080fe20000010828 */
[----:B------:R-:W4:Y:S01]  /*16af0*/  MUFU.EX2 R27, R27 ;  /* 0x0000001b001b7308 */ /* 0x000f220000000800 */
[----:B0-----:R-:W-:Y:S01]  /*16b00*/  FADD.FTZ R7, R197, R6 ;  /* 0x00000006c5077221 */ /* 0x001fe20000010000 */
[-CC-:B------:R-:W-:Y:S01]  /*16b10*/  FFMA.FTZ R194, R83, R4.reuse, -R40.reuse ;  /* 0x0000000453c27223 */ /* 0x180fe20000010828 */
[-CC-:B------:R-:W-:Y:S01]  /*16b20*/  FFMA.FTZ R29, R81, R4.reuse, -R40.reuse ;  /* 0x00000004511d7223 */ /* 0x180fe20000010828 */
[-CC-:B------:R-:W-:Y:S01]  /*16b30*/  FFMA.FTZ R188, R85, R4.reuse, -R40.reuse ;  /* 0x0000000455bc7223 */ /* 0x180fe20000010828 */
[----:B-1----:R-:W-:Y:S01]  /*16b40*/  FADD.FTZ R6, R10, R7 ;  /* 0x000000070a067221 */ /* 0x002fe20000010000 */
[-CC-:B------:R-:W-:Y:S01]  /*16b50*/  FFMA.FTZ R31, R79, R4.reuse, -R40.reuse ;  /* 0x000000044f1f7223 */ /* 0x180fe20000010828 */
[-C--:B------:R-:W-:Y:S01]  /*16b60*/  FFMA.FTZ R190, R87, R4.reuse, -R40 ;  /* 0x0000000457be7223 */ /* 0x080fe20000010828 */
[----:B------:R-:W0:Y:S01]  /*16b70*/  MUFU.EX2 R202, R202 ;  /* 0x000000ca00ca7308 */ /* 0x000e220000000800 */
[----:B--2---:R-:W-:Y:S01]  /*16b80*/  FADD.FTZ R37, R199, R6 ;  /* 0x00000006c7257221 */ /* 0x004fe20000010000 */
[-CC-:B------:R-:W-:Y:S01]  /*16b90*/  FFMA.FTZ R33, R91, R4.reuse, -R40.reuse ;  /* 0x000000045b217223 */ /* 0x180fe20000010828 */
[-CC-:B------:R-:W-:Y:S01]  /*16ba0*/  FFMA.FTZ R184, R89, R4.reuse, -R40.reuse ;  /* 0x0000000459b87223 */ /* 0x180fe20000010828 */
[-CC-:B------:R-:W-:Y:S01]  /*16bb0*/  FFMA.FTZ R35, R77, R4.reuse, -R40.reuse ;  /* 0x000000044d237223 */ /* 0x180fe20000010828 */
[----:B---3--:R-:W-:Y:S01]  /*16bc0*/  FADD.FTZ R42, R12, R37 ;  /* 0x000000250c2a7221 */ /* 0x008fe20000010000 */
[-CC-:B------:R-:W-:Y:S01]  /*16bd0*/  FFMA.FTZ R21, R21, R4.reuse, -R40.reuse ;  /* 0x0000000415157223 */ /* 0x180fe20000010828 */
[-C--:B------:R-:W-:Y:S01]  /*16be0*/  FFMA.FTZ R15, R15, R4.reuse, -R40 ;  /* 0x000000040f0f7223 */ /* 0x080fe20000010828 */
[----:B------:R-:W1:Y:S01]  /*16bf0*/  MUFU.EX2 R25, R25 ;  /* 0x0000001900197308 */ /* 0x000e620000000800 */
[----:B----4-:R-:W-:Y:S01]  /*16c00*/  FADD.FTZ R7, R200, R27 ;  /* 0x0000001bc8077221 */ /* 0x010fe20000010000 */
[----:B------:R-:W-:Y:S01]  /*16c10*/  FADD.FTZ R39, R193, R42 ;  /* 0x0000002ac1277221 */ /* 0x000fe20000010000 */
[-CC-:B------:R-:W-:Y:S01]  /*16c20*/  FFMA.FTZ R41, R41, R4.reuse, -R40.reuse ;  /* 0x0000000429297223 */ /* 0x180fe20000010828 */
[-CC-:B------:R-:W-:Y:S01]  /*16c30*/  FFMA.FTZ R55, R55, R4.reuse, -R40.reuse ;  /* 0x0000000437377223 */ /* 0x180fe20000010828 */
[-CC-:B------:R-:W-:Y:S01]  /*16c40*/  FFMA.FTZ R65, R65, R4.reuse, -R40.reuse ;  /* 0x0000000441417223 */ /* 0x180fe20000010828 */
[----:B------:R-:W-:Y:S01]  /*16c50*/  FADD.FTZ R42, R14, R39 ;  /* 0x000000270e2a7221 */ /* 0x000fe20000010000 */
[-C--:B------:R-:W-:Y:S01]  /*16c60*/  FFMA.FTZ R49, R49, R4.reuse, -R40 ;  /* 0x0000000431317223 */ /* 0x080fe20000010828 */
[----:B------:R-:W2:Y:S01]  /*16c70*/  MUFU.EX2 R196, R196 ;  /* 0x000000c400c47308 */ /* 0x000ea20000000800 */
[----:B0-----:R-:W-:Y:S01]  /*16c80*/  FADD.FTZ R6, R202, R7 ;  /* 0x00000007ca067221 */ /* 0x001fe20000010000 */
[----:B------:R-:W-:Y:S01]  /*16c90*/  IADD3 R7, R44, R227, -R226 ;  /* 0x000000e32c077210 */ /* 0x000fe20007ffe8e2 */
[----:B------:R-:W-:Y:S01]  /*16ca0*/  FADD.FTZ R39, R195, R42 ;  /* 0x0000002ac3277221 */ /* 0x000fe20000010000 */
[-CC-:B------:R-:W-:Y:S01]  /*16cb0*/  FFMA.FTZ R75, R75, R4.reuse, -R40.reuse ;  /* 0x000000044b4b7223 */ /* 0x180fe20000010828 */
[----:B------:R-:W-:Y:S01]  /*16cc0*/  F2FP.F16.F32.PACK_AB R201, R2, R201 ;  /* 0x000000c902c9723e */ /* 0x000fe200000000ff */
[-C--:B------:R-:W-:Y:S01]  /*16cd0*/  FFMA.FTZ R47, R47, R4.reuse, -R40 ;  /* 0x000000042f2f7223 */ /* 0x080fe20000010828 */
[----:B------:R-:W-:Y:S01]  /*16ce0*/  FADD.FTZ R42, R20, R39 ;  /* 0x00000027142a7221 */ /* 0x000fe20000010000 */
[----:B------:R-:W0:Y:S01]  /*16cf0*/  MUFU.EX2 R9, R9 ;  /* 0x0000000900097308 */ /* 0x000e220000000800 */
[----:B-1----:R-:W-:Y:S01]  /*16d00*/  FADD.FTZ R37, R25, R6 ;  /* 0x0000000619257221 */ /* 0x002fe20000010000 */
[-CC-:B------:R-:W-:Y:S01]  /*16d10*/  FFMA.FTZ R93, R93, R4.reuse, -R40.reuse ;  /* 0x000000045d5d7223 */ /* 0x180fe20000010828 */
[----:B------:R-:W-:Y:S01]  /*16d20*/  FFMA.FTZ R40, R43, R4, -R40 ;  /* 0x000000042b287223 */ /* 0x000fe20000010828 */
[----:B------:R-:W-:Y:S01]  /*16d30*/  F2FP.F16.F32.PACK_AB R203, R8, R203 ;  /* 0x000000cb08cb723e */ /* 0x000fe200000000ff */
[----:B------:R-:W-:Y:S01]  /*16d40*/  VIADD R8, R150, 0xfffffffe ;  /* 0xfffffffe96087836 */ /* 0x000fe20000000000 */
[----:B------:R-:W-:-:S02]  /*16d50*/  F2FP.F16.F32.PACK_AB R200, R27, R200 ;  /* 0x000000c81bc8723e */ /* 0x000fc400000000ff */
[----:B------:R-:W-:Y:S01]  /*16d60*/  CS2R R90, SRZ ;  /* 0x00000000005a7805 */ /* 0x000fe2000001ff00 */
[----:B------:R-:W1:Y:S01]  /*16d70*/  MUFU.EX2 R198, R198 ;  /* 0x000000c600c67308 */ /* 0x000e620000000800 */
[----:B--2---:R-:W-:Y:S01]  /*16d80*/  FADD.FTZ R6, R196, R37 ;  /* 0x00000025c4067221 */ /* 0x004fe20000010000 */
[----:B------:R-:W-:Y:S02]  /*16d90*/  F2FP.F16.F32.PACK_AB R202, R25, R202 ;  /* 0x000000ca19ca723e */ /* 0x000fe400000000ff */
[----:B------:R-:W-:Y:S02]  /*16da0*/  CS2R R88, SRZ ;  /* 0x0000000000587805 */ /* 0x000fe4000001ff00 */
[----:B------:R-:W-:Y:S02]  /*16db0*/  F2FP.F16.F32.PACK_AB R197, R10, R197 ;  /* 0x000000c50ac5723e */ /* 0x000fe400000000ff */
[----:B------:R-:W-:Y:S02]  /*16dc0*/  CS2R R86, SRZ ;  /* 0x0000000000567805 */ /* 0x000fe4000001ff00 */
[----:B------:R-:W-:-:S02]  /*16dd0*/  F2FP.F16.F32.PACK_AB R199, R12, R199 ;  /* 0x000000c70cc7723e */ /* 0x000fc400000000ff */
[----:B------:R-:W-:Y:S01]  /*16de0*/  CS2R R84, SRZ ;  /* 0x0000000000547805 */ /* 0x000fe2000001ff00 */
[----:B------:R-:W2:Y:S01]  /*16df0*/  MUFU.EX2 R11, R11 ;  /* 0x0000000b000b7308 */ /* 0x000ea20000000800 */
[----:B0-----:R-:W-:Y:S01]  /*16e00*/  FADD.FTZ R37, R9, R6 ;  /* 0x0000000609257221 */ /* 0x001fe20000010000 */
[----:B------:R-:W-:Y:S01]  /*16e10*/  IMAD.MOV.U32 R6, RZ, RZ, RZ ;  /* 0x000000ffff067224 */ /* 0x000fe200078e00ff */
[----:B------:R-:W-:Y:S02]  /*16e20*/  F2FP.F16.F32.PACK_AB R193, R14, R193 ;  /* 0x000000c10ec1723e */ /* 0x000fe400000000ff */
[----:B------:R-:W-:Y:S02]  /*16e30*/  CS2R R82, SRZ ;  /* 0x0000000000527805 */ /* 0x000fe4000001ff00 */
[----:B------:R-:W-:Y:S01]  /*16e40*/  F2FP.F16.F32.PACK_AB R195, R20, R195 ;  /* 0x000000c314c3723e */ /* 0x000fe200000000ff */
[----:B------:R-:W-:Y:S01]  /*16e50*/  IMAD.HI R223, R7, -0x6db6db6d, R6 ;  /* 0x9249249307df7827 */ /* 0x000fe200078e0206 */
[----:B------:R-:W-:Y:S01]  /*16e60*/  F2FP.F16.F32.PACK_AB R196, R9, R196 ;  /* 0x000000c409c4723e */ /* 0x000fe200000000ff */
[----:B------:R-:W0:Y:S02]  /*16e70*/  MUFU.EX2 R192, R192 ;  /* 0x000000c000c07308 */ /* 0x000e240000000800 */
[----:B-1----:R-:W-:Y:S01]  /*16e80*/  FADD.FTZ R0, R198, R37 ;  /* 0x00000025c6007221 */ /* 0x002fe20000010000 */
[----:B------:R-:W-:Y:S01]  /*16e90*/  FADD.FTZ R37, R189, R42 ;  /* 0x0000002abd257221 */ /* 0x000fe20000010000 */
[----:B------:R-:W-:-:S02]  /*16ea0*/  SHF.R.U32.HI R42, RZ, 0x1f, R223 ;  /* 0x0000001fff2a7819 */ /* 0x000fc400000116df */
[----:B------:R-:W-:Y:S02]  /*16eb0*/  CS2R R80, SRZ ;  /* 0x0000000000507805 */ /* 0x000fe4000001ff00 */
[C---:B------:R-:W-:Y:S01]  /*16ec0*/  F2FP.F16.F32.PACK_AB R189, R26.reuse, R189 ;  /* 0x000000bd1abd723e */ /* 0x040fe200000000ff */
[----:B------:R-:W-:Y:S01]  /*16ed0*/  FADD.FTZ R6, R26, R37 ;  /* 0x000000251a067221 */ /* 0x000fe20000010000 */
[----:B------:R-:W-:Y:S01]  /*16ee0*/  LEA.HI.SX32 R223, R223, R42, 0x1a ;  /* 0x0000002adfdf7211 */ /* 0x000fe200078fd2ff */
[----:B------:R-:W1:Y:S01]  /*16ef0*/  MUFU.EX2 R13, R13 ;  /* 0x0000000d000d7308 */ /* 0x000e620000000800 */
[----:B--2---:R-:W-:Y:S01]  /*16f00*/  FADD.FTZ R7, R11, R0 ;  /* 0x000000000b077221 */ /* 0x004fe20000010000 */
[----:B------:R-:W-:Y:S01]  /*16f10*/  FADD.FTZ R37, R191, R6 ;  /* 0x00000006bf257221 */ /* 0x000fe20000010000 */
[----:B------:R-:W-:Y:S02]  /*16f20*/  VIMNMX R223, RZ, R223, !PT ;  /* 0x000000dfffdf7248 */ /* 0x000fe40007fe0100 */
[----:B------:R-:W-:-:S02]  /*16f30*/  CS2R R78, SRZ ;  /* 0x00000000004e7805 */ /* 0x000fc4000001ff00 */
[C---:B------:R-:W-:Y:S01]  /*16f40*/  F2FP.F16.F32.PACK_AB R191, R28.reuse, R191 ;  /* 0x000000bf1cbf723e */ /* 0x040fe200000000ff */
[----:B------:R-:W-:Y:S01]  /*16f50*/  FADD.FTZ R6, R28, R37 ;  /* 0x000000251c067221 */ /* 0x000fe20000010000 */
[----:B------:R-:W-:Y:S01]  /*16f60*/  ISETP.GE.AND P3, PT, R8, R223, PT ;  /* 0x000000df0800720c */ /* 0x000fe20003f66270 */
[----:B------:R-:W2:Y:S01]  /*16f70*/  MUFU.EX2 R194, R194 ;  /* 0x000000c200c27308 */ /* 0x000ea20000000800 */
[----:B0-----:R-:W-:Y:S01]  /*16f80*/  FADD.FTZ R0, R192, R7 ;  /* 0x00000007c0007221 */ /* 0x001fe20000010000 */
[----:B------:R-:W-:Y:S02]  /*16f90*/  F2FP.F16.F32.PACK_AB R198, R11, R198 ;  /* 0x000000c60bc6723e */ /* 0x000fe400000000ff */
[----:B------:R-:W-:Y:S02]  /*16fa0*/  CS2R R76, SRZ ;  /* 0x00000000004c7805 */ /* 0x000fe4000001ff00 */
[----:B------:R-:W-:Y:S02]  /*16fb0*/  CS2R R44, SRZ ;  /* 0x00000000002c7805 */ /* 0x000fe4000001ff00 */
[----:B------:R-:W-:-:S02]  /*16fc0*/  CS2R R42, SRZ ;  /* 0x00000000002a7805 */ /* 0x000fc4000001ff00 */
[----:B------:R-:W-:Y:S01]  /*16fd0*/  CS2R R26, SRZ ;  /* 0x00000000001a7805 */ /* 0x000fe2000001ff00 */
[----:B------:R-:W0:Y:S01]  /*16fe0*/  MUFU.EX2 R29, R29 ;  /* 0x0000001d001d7308 */ /* 0x000e220000000800 */
[C---:B-1----:R-:W-:Y:S01]  /*16ff0*/  FADD.FTZ R7, R13.reuse, R0 ;  /* 0x000000000d077221 */ /* 0x042fe20000010000 */
[----:B------:R-:W-:-:S06]  /*17000*/  F2FP.F16.F32.PACK_AB R192, R13, R192 ;  /* 0x000000c00dc0723e */ /* 0x000fcc00000000ff */
[----:B------:R-:W1:Y:S01]  /*17010*/  MUFU.EX2 R188, R188 ;  /* 0x000000bc00bc7308 */ /* 0x000e620000000800 */
[----:B--2---:R-:W-:-:S07]  /*17020*/  FADD.FTZ R0, R194, R7 ;  /* 0x00000007c2007221 */ /* 0x004fce0000010000 */
        /* <DEDUP_REMOVED lines=16> */
[----:B------:R2:W3:Y:S01]  /*17130*/  MUFU.EX2 R186, R15 ;  /* 0x0000000f00ba7308 */ /* 0x0004e20000000800 */
[C---:B0-----:R-:W-:Y:S01]  /*17140*/  FADD.FTZ R0, R35.reuse, R0 ;  /* 0x0000000023007221 */ /* 0x041fe20000010000 */
[----:B------:R-:W-:-:S06]  /*17150*/  F2FP.F16.F32.PACK_AB R184, R35, R184 ;  /* 0x000000b823b8723e */ /* 0x000fcc00000000ff */
[----:B------:R-:W0:Y:S01]  /*17160*/  MUFU.EX2 R41, R41 ;  /* 0x0000002900297308 */ /* 0x000e220000000800 */
[----:B--2---:R-:W-:Y:S01]  /*17170*/  FADD.FTZ R15, R185, R6 ;  /* 0x00000006b90f7221 */ /* 0x004fe20000010000 */
[----:B-1----:R-:W-:Y:S01]  /*17180*/  FADD.FTZ R7, R21, R0 ;  /* 0x0000000015077221 */ /* 0x002fe20000010000 */
[C---:B------:R-:W-:Y:S02]  /*17190*/  F2FP.F16.F32.PACK_AB R185, R30.reuse, R185 ;  /* 0x000000b91eb9723e */ /* 0x040fe400000000ff */
[----:B------:R-:W-:Y:S01]  /*171a0*/  FADD.FTZ R6, R30, R15 ;  /* 0x0000000f1e067221 */ /* 0x000fe20000010000 */
[----:B------:R-:W-:Y:S02]  /*171b0*/  CS2R R30, SRZ ;  /* 0x00000000001e7805 */ /* 0x000fe4000001ff00 */
[----:B------:R1:W2:Y:S01]  /*171c0*/  MUFU.EX2 R180, R55 ;  /* 0x0000003700b47308 */ /* 0x0002a20000000800 */
[----:B------:R-:W-:Y:S01]  /*171d0*/  FADD.FTZ R15, R187, R6 ;  /* 0x00000006bb0f7221 */ /* 0x000fe20000010000 */
[----:B---3--:R-:W-:Y:S01]  /*171e0*/  FADD.FTZ R0, R186, R7 ;  /* 0x00000007ba007221 */ /* 0x008fe20000010000 */
[----:B------:R-:W-:-:S02]  /*171f0*/  F2FP.F16.F32.PACK_AB R187, R32, R187 ;  /* 0x000000bb20bb723e */ /* 0x000fc400000000ff */
[----:B------:R-:W-:Y:S01]  /*17200*/  FADD.FTZ R2, R32, R15 ;  /* 0x0000000f20027221 */ /* 0x000fe20000010000 */
[----:B------:R-:W-:Y:S02]  /*17210*/  F2FP.F16.F32.PACK_AB R186, R186, R21 ;  /* 0x00000015baba723e */ /* 0x000fe400000000ff */
[----:B------:R-:W-:Y:S01]  /*17220*/  CS2R R32, SRZ ;  /* 0x0000000000207805 */ /* 0x000fe2000001ff00 */
[----:B------:R-:W3:Y:S01]  /*17230*/  MUFU.EX2 R183, R183 ;  /* 0x000000b700b77308 */ /* 0x000ee20000000800 */
[----:B------:R-:W-:Y:S01]  /*17240*/  FADD.FTZ R15, R181, R2 ;  /* 0x00000002b50f7221 */ /* 0x000fe20000010000 */
[----:B0-----:R-:W-:Y:S01]  /*17250*/  FADD.FTZ R7, R41, R0 ;  /* 0x0000000029077221 */ /* 0x001fe20000010000 */
[C---:B------:R-:W-:Y:S02]  /*17260*/  F2FP.F16.F32.PACK_AB R181, R34.reuse, R181 ;  /* 0x000000b522b5723e */ /* 0x040fe400000000ff */
[----:B-1----:R-:W-:Y:S01]  /*17270*/  CS2R R54, SRZ ;  /* 0x0000000000367805 */ /* 0x002fe2000001ff00 */
[----:B------:R-:W-:Y:S01]  /*17280*/  FADD.FTZ R2, R34, R15 ;  /* 0x0000000f22027221 */ /* 0x000fe20000010000 */
[----:B------:R-:W-:Y:S01]  /*17290*/  CS2R R34, SRZ ;  /* 0x0000000000227805 */ /* 0x000fe2000001ff00 */
[----:B------:R-:W0:Y:S01]  /*172a0*/  MUFU.EX2 R65, R65 ;  /* 0x0000004100417308 */ /* 0x000e220000000800 */
[C---:B--2---:R-:W-:Y:S01]  /*172b0*/  FADD.FTZ R0, R180.reuse, R7 ;  /* 0x00000007b4007221 */ /* 0x044fe20000010000 */
[----:B------:R-:W-:-:S06]  /*172c0*/  F2FP.F16.F32.PACK_AB R180, R180, R41 ;  /* 0x00000029b4b4723e */ /* 0x000fcc00000000ff */
[----:B------:R-:W1:Y:S01]  /*172d0*/  MUFU.EX2 R36, R36 ;  /* 0x0000002400247308 */ /* 0x000e620000000800 */
[----:B---3--:R-:W-:-:S07]  /*172e0*/  FADD.FTZ R15, R183, R2 ;  /* 0x00000002b70f7221 */ /* 0x008fce0000010000 */
[----:B------:R2:W3:Y:S01]  /*172f0*/  MUFU.EX2 R182, R49 ;  /* 0x0000003100b67308 */ /* 0x0004e20000000800 */
[----:B0-----:R-:W-:-:S07]  /*17300*/  FADD.FTZ R7, R65, R0 ;  /* 0x0000000041077221 */ /* 0x001fce0000010000 */
[----:B------:R-:W0:Y:S01]  /*17310*/  MUFU.EX2 R177, R177 ;  /* 0x000000b100b17308 */ /* 0x000e220000000800 */
[C---:B-1----:R-:W-:Y:S01]  /*17320*/  FADD.FTZ R2, R36.reuse, R15 ;  /* 0x0000000f24027221 */ /* 0x042fe20000010000 */
[----:B------:R-:W-:Y:S02]  /*17330*/  F2FP.F16.F32.PACK_AB R183, R36, R183 ;  /* 0x000000b724b7723e */ /* 0x000fe400000000ff */
[----:B--2---:R-:W-:Y:S02]  /*17340*/  CS2R R48, SRZ ;  /* 0x0000000000307805 */ /* 0x004fe4000001ff00 */
[----:B------:R-:W-:Y:S02]  /*17350*/  CS2R R36, SRZ ;  /* 0x0000000000247805 */ /* 0x000fe4000001ff00 */
[----:B------:R-:W1:Y:S01]  /*17360*/  MUFU.EX2 R75, R75 ;  /* 0x0000004b004b7308 */ /* 0x000e620000000800 */
[C---:B---3--:R-:W-:Y:S01]  /*17370*/  FADD.FTZ R0, R182.reuse, R7 ;  /* 0x00000007b6007221 */ /* 0x048fe20000010000 */
[----:B------:R-:W-:-:S02]  /*17380*/  F2FP.F16.F32.PACK_AB R182, R182, R65 ;  /* 0x00000041b6b6723e */ /* 0x000fc400000000ff */
[----:B------:R-:W-:-:S04]  /*17390*/  CS2R R64, SRZ ;  /* 0x0000000000407805 */ /* 0x000fc8000001ff00 */
        /* <DEDUP_REMOVED lines=10> */
[----:B------:R-:W0:Y:S01]  /*17440*/  MUFU.EX2 R93, R93 ;  /* 0x0000005d005d7308 */ /* 0x000e220000000800 */
[C---:B----4-:R-:W-:Y:S01]  /*17450*/  FADD.FTZ R0, R176.reuse, R7 ;  /* 0x00000007b0007221 */ /* 0x050fe20000010000 */
[----:B------:R-:W-:-:S02]  /*17460*/  F2FP.F16.F32.PACK_AB R176, R176, R75 ;  /* 0x0000004bb0b0723e */ /* 0x000fc400000000ff */
[----:B------:R-:W-:-:S04]  /*17470*/  CS2R R74, SRZ ;  /* 0x00000000004a7805 */ /* 0x000fc8000001ff00 */
[----:B------:R-:W2:Y:S01]  /*17480*/  MUFU.EX2 R24, R24 ;  /* 0x0000001800187308 */ /* 0x000ea20000000800 */
[----:B-1----:R-:W-:Y:S01]  /*17490*/  FADD.FTZ R15, R179, R2 ;  /* 0x00000002b30f7221 */ /* 0x002fe20000010000 */
[----:B------:R-:W-:-:S06]  /*174a0*/  IMAD.MOV.U32 R2, RZ, RZ, 0x3f800000 ;  /* 0x3f800000ff027424 */ /* 0x000fcc00078e00ff */
[----:B------:R-:W1:Y:S01]  /*174b0*/  MUFU.EX2 R40, R40 ;  /* 0x0000002800287308 */ /* 0x000e620000000800 */
[----:B0-----:R-:W-:Y:S01]  /*174c0*/  FADD.FTZ R7, R93, R0 ;  /* 0x000000005d077221 */ /* 0x001fe20000010000 */
[----:B------:R-:W-:Y:S01]  /*174d0*/  MOV R0, 0x3f800000 ;  /* 0x3f80000000007802 */ /* 0x000fe20000000f00 */
[C---:B--2---:R-:W-:Y:S01]  /*174e0*/  FADD.FTZ R6, R24.reuse, R15 ;  /* 0x0000000f18067221 */ /* 0x044fe20000010000 */
[----:B------:R-:W-:Y:S02]  /*174f0*/  F2FP.F16.F32.PACK_AB R179, R24, R179 ;  /* 0x000000b318b3723e */ /* 0x000fe400000000ff */
[----:B------:R-:W-:Y:S01]  /*17500*/  CS2R R24, SRZ ;  /* 0x0000000000187805 */ /* 0x000fe2000001ff00 */
[C---:B-1----:R-:W-:Y:S01]  /*17510*/  FADD.FTZ R7, R40.reuse, R7 ;  /* 0x0000000728077221 */ /* 0x042fe20000010000 */
[----:B------:R-:W-:Y:S02]  /*17520*/  F2FP.F16.F32.PACK_AB R178, R40, R93 ;  /* 0x0000005d28b2723e */ /* 0x000fe400000000ff */
[----:B------:R-:W-:-:S02]  /*17530*/  CS2R R92, SRZ ;  /* 0x00000000005c7805 */ /* 0x000fc4000001ff00 */
[----:B------:R-:W-:Y:S01]  /*17540*/  CS2R R40, SRZ ;  /* 0x0000000000287805 */ /* 0x000fe2000001ff00 */
[----:B------:R-:W-:Y:S06]  /*17550*/  @!P3 BRA `(.L_x_6360) ;  /* 0x0000005c0050b947 */ /* 0x000fec0003800000 */
[----:B------:R-:W-:Y:S01]  /*17560*/  BSSY B1, `(.L_x_6360) ;  /* 0x00005d3000017945 */ /* 0x000fe20003800000 */
[----:B------:R-:W-:Y:S01]  /*17570*/  IMAD.MOV.U32 R9, RZ, RZ, R3 ;  /* 0x000000ffff097224 */ /* 0x000fe200078e0003 */
[----:B------:R-:W-:Y:S01]  /*17580*/  MOV R2, 0x3f800000 ;  /* 0x3f80000000027802 */ /* 0x000fe20000000f00 */
[----:B------:R-:W-:Y:S02]  /*17590*/  IMAD.MOV.U32 R10, RZ, RZ, R5 ;  /* 0x000000ffff0a7224 */ /* 0x000fe400078e0005 */
[----:B------:R-:W-:Y:S02]  /*175a0*/  IMAD.MOV.U32 R11, RZ, RZ, R208 ;  /* 0x000000ffff0b7224 */ /* 0x000fe400078e00d0 */
[----:B------:R-:W-:Y:S02]  /*175b0*/  IMAD.MOV.U32 R12, RZ, RZ, R205 ;  /* 0x000000ffff0c7224 */ /* 0x000fe400078e00cd */
[----:B------:R-:W-:-:S07]  /*175c0*/  IMAD.MOV.U32 R119, RZ, RZ, RZ ;  /* 0x000000ffff777224 */ /* 0x000fce00078e00ff */
.L_x_6371:
[----:B------:R-:W-:-:S05]  /*175d0*/  VIADD R3, R12, 0x1 ;  /* 0x000000010c037836 */ /* 0x000fca0000000000 */
[----:B------:R-:W-:-:S04]  /*175e0*/  ISETP.NE.AND P3, PT, R3, 0x2, PT ;  /* 0x000000020300780c */ /* 0x000fc80003f65270 */
[----:B------:R-:W-:Y:S02]  /*175f0*/  SEL R208, RZ, 0x1, P3 ;  /* 0x00000001ffd07807 */ /* 0x000fe40001800000 */
[----:B------:R-:W-:Y:S02]  /*17600*/  SEL R205, R3, RZ, P3 ;  /* 0x000000ff03cd7207 */ /* 0x000fe40001800000 */
[----:B------:R-:W-:Y:S01]  /*17610*/  LOP3.LUT R208, R11, R208, RZ, 0x3c, !PT ;  /* 0x000000d00bd07212 */ /* 0x000fe200078e3cff */
[----:B------:R-:W-:Y:S06]  /*17620*/  @!P0 BRA `(.L_x_6361) ;  /* 0x0000000000048947 */ /* 0x000fec0003800000 */
[----:B------:R-:W-:Y:S01]  /*17630*/  BPT.TRAP 0x1 ;  /* 0x000000040000795c */ /* 0x000fe20000300000 */
.L_x_6361:
[----:B------:R-:W-:Y:S01]  /*17640*/  IMAD R13, R205, 0x8, R16 ;  /* 0x00000008cd0d7824 */ /* 0x000fe200078e0210 */
[----:B------:R-:W-:-:S04]  /*17650*/  SHF.L.U32 R4, R208, 0x1f, RZ ;  /* 0x0000001fd0047819 */ /* 0x000fc800000006ff */
[----:B------:R0:W1:Y:S01]  /*17660*/  SYNCS.PHASECHK.TRANS64.TRYWAIT P3, [R13+URZ+0x36830], R4 ;  /* 0x036830040d0075a7 */ /* 0x000062000806017f */
[----:B------:R-:W-:Y:S05]  /*17670*/  @!P0 BRA `(.L_x_6362) ;  /* 0x0000000000048947 */ /* 0x000fea0003800000 */
[----:B------:R-:W-:Y:S01]  /*17680*/  BPT.TRAP 0x1 ;  /* 0x000000040000795c */ /* 0x000fe20000300000 */
.L_x_6362:
[----:B------:R-:W-:Y:S01]  /*17690*/  IMAD R3, R205, 0xa80, R221 ;  /* 0x00000a80cd037824 */ /* 0x000fe200078e02dd */
[----:B------:R-:W-:Y:S03]  /*176a0*/  BSSY B2, `(.L_x_6363) ;  /* 0x0000006000027945 */ /* 0x000fe60003800000 */
[C---:B------:R-:W-:Y:S01]  /*176b0*/  VIADD R122, R3.reuse, 0x80 ;  /* 0x00000080037a7836 */ /* 0x040fe20000000000 */
[----:B------:R-:W-:Y:S01]  /*176c0*/  IADD3 R124, R3, 0x100, RZ ;  /* 0x00000100037c7810 */ /* 0x000fe20007ffe0ff */
[----:B-1----:R-:W-:Y:S06]  /*176d0*/  @P3 BRA `(.L_x_6364) ;  /* 0x0000000000083947 */ /* 0x002fec0003800000 */
[----:B------:R-:W1:Y:S02]  /*176e0*/  SYNCS.PHASECHK.TRANS64.TRYWAIT P3, [R13+URZ+0x36830], R4 ;  /* 0x036830040d0075a7 */ /* 0x000e64000806017f */
[----:B-1----:R-:W-:Y:S05]  /*176f0*/  @!P3 BRA `(.L_x_6365) ;  /* 0x000001780010b947 */ /* 0x002fea0003800000 */
.L_x_6364:
[----:B------:R-:W-:Y:S05]  /*17700*/  BSYNC B2 ;  /* 0x0000000000027941 */ /* 0x000fea0003800000 */
.L_x_6363:
[----:B------:R-:W2:Y:S01]  /*17710*/  LDL.64 R20, [R1] ;  /* 0x0000000001147983 */ /* 0x000ea20000100a00 */
[----:B------:R-:W-:Y:S02]  /*17720*/  IMAD.MOV.U32 R120, RZ, RZ, R3 ;  /* 0x000000ffff787224 */ /* 0x000fe400078e0003 */
[----:B------:R-:W-:Y:S01]  /*17730*/  IMAD.MOV.U32 R121, RZ, RZ, 0x40000040 ;  /* 0x40000040ff797424 */ /* 0x000fe200078e00ff */
[----:B------:R-:W3:Y:S02]  /*17740*/  LDL.64 R14, [R1+0x30] ;  /* 0x00003000010e7983 */ /* 0x000ee40000100a00 */
[----:B------:R-:W-:Y:S02]  /*17750*/  R2UR UR6, R120 ;  /* 0x00000000780672ca */ /* 0x000fe400000e0000 */
[C---:B------:R-:W-:Y:S01]  /*17760*/  R2UR UR7, R121.reuse ;  /* 0x00000000790772ca */ /* 0x040fe200000e0000 */
[----:B------:R-:W-:Y:S01]  /*17770*/  WARPGROUP.ARRIVE ;  /* 0x00000000000079c5 */ /* 0x000fe20000000000 */
[----:B------:R-:W-:Y:S01]  /*17780*/  IMAD.MOV.U32 R123, RZ, RZ, 0x40000040 ;  /* 0x40000040ff7b7424 */ /* 0x000fe200078e00ff */
[----:B------:R-:W-:Y:S01]  /*17790*/  R2UR UR22, R122 ;  /* 0x000000007a1672ca */ /* 0x000fe200000e0000 */
[----:B------:R-:W-:Y:S01]  /*177a0*/  IMAD.MOV.U32 R125, RZ, RZ, 0x40000040 ;  /* 0x40000040ff7d7424 */ /* 0x000fe200078e00ff */
[----:B------:R-:W-:Y:S01]  /*177b0*/  R2UR UR19, R121 ;  /* 0x00000000791372ca */ /* 0x000fe200000e0000 */
[----:B------:R4:W-:Y:S01]  /*177c0*/  STL.64 [R1+0xa0], R8 ;  /* 0x0000a00801007387 */ /* 0x0009e20000100a00 */
[----:B------:R-:W-:-:S02]  /*177d0*/  R2UR UR23, R123 ;  /* 0x000000007b1772ca */ /* 0x000fc400000e0000 */
[----:B------:R-:W-:Y:S01]  /*177e0*/  MOV R120, R124 ;  /* 0x0000007c00787202 */ /* 0x000fe20000000f00 */
[----:B------:R-:W-:Y:S01]  /*177f0*/  VIADD R122, R3, 0x180 ;  /* 0x00000180037a7836 */ /* 0x000fe20000000000 */
[----:B------:R-:W-:Y:S01]  /*17800*/  R2UR UR15, R123 ;  /* 0x000000007b0f72ca */ /* 0x000fe200000e0000 */
[----:B------:R0:W-:Y:S01]  /*17810*/  STL.64 [R1+0x98], R6 ;  /* 0x0000980601007387 */ /* 0x0001e20000100a00 */
[----:B------:R-:W-:Y:S02]  /*17820*/  R2UR UR18, R120 ;  /* 0x00000000781272ca */ /* 0x000fe400000e0000 */
[----:B------:R-:W-:Y:S01]  /*17830*/  R2UR UR14, R122 ;  /* 0x000000007a0e72ca */ /* 0x000fe200000e0000 */
[----:B------:R-:W-:Y:S01]  /*17840*/  VIADD R120, R3, 0x200 ;  /* 0x0000020003787836 */ /* 0x000fe20000000000 */
[----:B------:R-:W-:Y:S02]  /*17850*/  R2UR UR35, R121 ;  /* 0x00000000792372ca */ /* 0x000fe400000e0000 */
[----:B--2---:R-:W-:-:S02]  /*17860*/  R2UR UR8, R20 ;  /* 0x00000000140872ca */ /* 0x004fc400000e0000 */
[----:B------:R-:W-:Y:S01]  /*17870*/  R2UR UR9, R21 ;  /* 0x00000000150972ca */ /* 0x000fe200000e0000 */
[----:B------:R-:W-:Y:S01]  /*17880*/  VIADD R124, R3, 0x280 ;  /* 0x00000280037c7836 */ /* 0x000fe20000000000 */
[----:B------:R-:W-:Y:S01]  /*17890*/  R2UR UR31, R125 ;  /* 0x000000007d1f72ca */ /* 0x000fe200000e0000 */
[----:B----4-:R-:W2:Y:S01]  /*178a0*/  LDL.64 R8, [R1+0x28] ;  /* 0x0000280001087983 */ /* 0x010ea20000100a00 */
[----:B------:R-:W-:Y:S02]  /*178b0*/  R2UR UR27, R123 ;  /* 0x000000007b1b72ca */ /* 0x000fe400000e0000 */
[----:B---3--:R-:W-:Y:S01]  /*178c0*/  R2UR UR46, R14 ;  /* 0x000000000e2e72ca */ /* 0x008fe200000e0000 */
[----:B------:R-:W-:Y:S01]  /*178d0*/  VIADD R210, R3, 0x84 ;  /* 0x0000008403d27836 */ /* 0x000fe20000000000 */
[----:B------:R-:W-:Y:S01]  /*178e0*/  R2UR UR47, R15 ;  /* 0x000000000f2f72ca */ /* 0x000fe200000e0000 */
[----:B------:R-:W-:Y:S01]  /*178f0*/  IMAD.MOV.U32 R211, RZ, RZ, 0x40000040 ;  /* 0x40000040ffd37424 */ /* 0x000fe200078e00ff */
[----:B0-----:R-:W3:Y:S01]  /*17900*/  LDL.64 R6, [R1+0x20] ;  /* 0x0000200001067983 */ /* 0x001ee20000100a00 */
[----:B------:R-:W-:-:S02]  /*17910*/  UMOV UR4, UR8 ;  /* 0x0000000800047c82 */ /* 0x000fc40008000000 */
        /* <DEDUP_REMOVED lines=17> */
[----:B------:R-:W-:Y:S01]  /*17a30*/  R2UR UR34, R120 ;  /* 0x00000000782272ca */ /* 0x000fe200000e0000 */
[----:B------:R-:W-:Y:S01]  /*17a40*/  UMOV UR32, UR8 ;  /* 0x0000000800207c82 */ /* 0x000fe20008000000 */
[----:B------:R-:W-:Y:S01]  /*17a50*/  UMOV UR33, UR9 ;  /* 0x0000000900217c82 */ /* 0x000fe20008000000 */
[----:B------:R-:W-:Y:S02]  /*17a60*/  WARPGROUP.DEPBAR.LE gsb0, 0x0 ;  /* 0x00008000000079c5 */ /* 0x000fe40000010000 */
[----:B------:R-:W-:-:S08]  /*17a70*/  WARPGROUP.ARRIVE ;  /* 0x00000000000079c5 */ /* 0x000fd00000000000 */
[----:B------:R-:W-:Y:S01]  /*17a80*/  HGMMA.64x16x16.F32 R136, gdesc[UR32], RZ, !UPT, gsb0 ;  /* 0x00200000208879f0 */ /* 0x000fe2000c0008ff */
[----:B------:R-:W-:Y:S01]  /*17a90*/  R2UR UR30, R124 ;  /* 0x000000007c1e72ca */ /* 0x000fe200000e0000 */
[----:B------:R-:W-:Y:S01]  /*17aa0*/  UMOV UR28, UR8 ;  /* 0x00000008001c7c82 */ /* 0x000fe20008000000 */
[----:B------:R-:W-:Y:S01]  /*17ab0*/  UMOV UR29, UR9 ;  /* 0x00000009001d7c82 */ /* 0x000fe20008000000 */
[----:B------:R-:W-:Y:S01]  /*17ac0*/  IADD3 R120, R3, 0x2, RZ ;  /* 0x0000000203787810 */ /* 0x000fe20007ffe0ff */
[----:B------:R-:W-:-:S03]  /*17ad0*/  IMAD.MOV.U32 R121, RZ, RZ, 0x40000040 ;  /* 0x40000040ff797424 */ /* 0x000fc600078e00ff */
[----:B------:R-:W-:Y:S01]  /*17ae0*/  R2UR UR10, R120 ;  /* 0x00000000780a72ca */ /* 0x000fe200000e0000 */
[----:B------:R-:W-:Y:S01]  /*17af0*/  VIADD R120, R3, 0x102 ;  /* 0x0000010203787836 */ /* 0x000fe20000000000 */
[----:B------:R-:W-:Y:S01]  /*17b00*/  R2UR UR11, R121 ;  /* 0x00000000790b72ca */ /* 0x000fe200000e0000 */
[----:B------:R-:W-:Y:S02]  /*17b10*/  VIADD R122, R3, 0x300 ;  /* 0x00000300037a7836 */ /* 0x000fe40000000000 */
[----:B------:R-:W-:Y:S01]  /*17b20*/  IMAD.MOV.U32 R121, RZ, RZ, 0x40000040 ;  /* 0x40000040ff797424 */ /* 0x000fe200078e00ff */
[----:B------:R-:W-:Y:S02]  /*17b30*/  WARPGROUP.DEPBAR.LE gsb0, 0x0 ;  /* 0x00008000000079c5 */ /* 0x000fe40000010000 */
[----:B------:R-:W-:-:S06]  /*17b40*/  WARPGROUP.ARRIVE ;  /* 0x00000000000079c5 */ /* 0x000fcc0000000000 */
[----:B------:R-:W-:Y:S01]  /*17b50*/  HGMMA.64x16x16.F32 R128, gdesc[UR28], RZ, !UPT, gsb0 ;  /* 0x002000001c8079f0 */ /* 0x000fe2000c0008ff */
[----:B------:R-:W-:Y:S01]  /*17b60*/  R2UR UR22, R120 ;  /* 0x00000000781672ca */ /* 0x000fe200000e0000 */
[----:B------:R-:W-:Y:S01]  /*17b70*/  IMAD.MOV.U32 R123, RZ, RZ, 0x40000040 ;  /* 0x40000040ff7b7424 */ /* 0x000fe200078e00ff */
[----:B------:R-:W-:Y:S01]  /*17b80*/  R2UR UR26, R122 ;  /* 0x000000007a1a72ca */ /* 0x000fe200000e0000 */
[----:B------:R-:W-:Y:S01]  /*17b90*/  VIADD R120, R3, 0x202 ;  /* 0x0000020203787836 */ /* 0x000fe20000000000 */
[----:B------:R-:W-:Y:S01]  /*17ba0*/  R2UR UR23, R121 ;  /* 0x00000000791772ca */ /* 0x000fe200000e0000 */
[----:B------:R-:W-:Y:S01]  /*17bb0*/  VIADD R122, R3, 0x82 ;  /* 0x00000082037a7836 */ /* 0x000fe20000000000 */
[----:B------:R-:W-:Y:S02]  /*17bc0*/  MOV R121, 0x40000040 ;  /* 0x4000004000797802 */ /* 0x000fe40000000f00 */
[----:B------:R-:W-:Y:S01]  /*17bd0*/  R2UR UR7, R123 ;  /* 0x000000007b0772ca */ /* 0x000fe200000e0000 */
[----:B------:R-:W-:Y:S01]  /*17be0*/  IMAD.MOV.U32 R123, RZ, RZ, 0x40000040 ;  /* 0x40000040ff7b7424 */ /* 0x000fe200078e00ff */
[----:B------:R-:W-:Y:S01]  /*17bf0*/  R2UR UR50, R120 ;  /* 0x00000000783272ca */ /* 0x000fe200000e0000 */
[----:B------:R-:W-:Y:S01]  /*17c00*/  VIADD R120, R3, 0x302 ;  /* 0x0000030203787836 */ /* 0x000fe20000000000 */
[----:B------:R-:W-:Y:S01]  /*17c10*/  R2UR UR51, R121 ;  /* 0x00000000793372ca */ /* 0x000fe200000e0000 */
[----:B------:R-:W-:Y:S01]  /*17c20*/  IMAD.MOV.U32 R121, RZ, RZ, 0x40000040 ;  /* 0x40000040ff797424 */ /* 0x000fe200078e00ff */
[----:B------:R-:W-:-:S02]  /*17c30*/  R2UR UR6, R122 ;  /* 0x000000007a0672ca */ /* 0x000fc400000e0000 */
[----:B------:R-:W-:Y:S02]  /*17c40*/  IADD3 R122, R3, 0x182, RZ ;  /* 0x00000182037a7810 */ /* 0x000fe40007ffe0ff */
[----:B------:R-:W-:Y:S01]  /*17c50*/  R2UR UR19, R123 ;  /* 0x000000007b1372ca */ /* 0x000fe200000e0000 */
[----:B------:R-:W-:Y:S01]  /*17c60*/  IMAD.MOV.U32 R123, RZ, RZ, 0x40000040 ;  /* 0x40000040ff7b7424 */ /* 0x000fe200078e00ff */
[----:B------:R-:W-:Y:S01]  /*17c70*/  R2UR UR18, R122 ;  /* 0x000000007a1272ca */ /* 0x000fe200000e0000 */
[C---:B------:R-:W-:Y:S01]  /*17c80*/  VIADD R122, R3.reuse, 0x282 ;  /* 0x00000282037a7836 */ /* 0x040fe20000000000 */
[----:B------:R-:W-:Y:S01]  /*17c90*/  R2UR UR34, R120 ;  /* 0x00000000782272ca */ /* 0x000fe200000e0000 */
[----:B------:R-:W-:Y:S01]  /*17ca0*/  VIADD R120, R3, 0x4 ;  /* 0x0000000403787836 */ /* 0x000fe20000000000 */
[----:B------:R-:W-:Y:S02]  /*17cb0*/  R2UR UR35, R121 ;  /* 0x00000000792372ca */ /* 0x000fe400000e0000 */
[----:B------:R-:W-:-:S02]  /*17cc0*/  MOV R121, 0x40000040 ;  /* 0x4000004000797802 */ /* 0x000fc40000000f00 */
        /* <DEDUP_REMOVED lines=31> */
[----:B------:R-:W-:Y:S01]  /*17ec0*/  MOV R20, UR48 ;  /* 0x0000003000147c02 */ /* 0x000fe20008000f00 */
        /* <DEDUP_REMOVED lines=14> */
[----:B--2---:R-:W-:Y:S02]  /*17fb0*/  R2UR UR38, R8 ;  /* 0x00000000082672ca */ /* 0x004fe400000e0000 */
[----:B------:R-:W-:Y:S02]  /*17fc0*/  R2UR UR39, R9 ;  /* 0x00000000092772ca */ /* 0x000fe400000e0000 */
[----:B------:R-:W-:Y:S01]  /*17fd0*/  R2UR UR26, R210 ;  /* 0x00000000d21a72ca */ /* 0x000fe200000e0000 */
[----:B------:R0:W5:Y:S08]  /*17fe0*/  LDL.LU.64 R8, [R1+0xa0] ;  /* 0x0000a00001087983 */ /* 0x0001700000300a00 */
[----:B------:R-:W-:-:S02]  /*17ff0*/  UMOV UR28, UR38 ;  /* 0x00000026001c7c82 */ /* 0x000fc40008000000 */
[----:B------:R-:W-:Y:S01]  /*18000*/  UMOV UR29, UR39 ;  /* 0x00000027001d7c82 */ /* 0x000fe20008000000 */
[----:B------:R-:W-:Y:S02]  /*18010*/  WARPGROUP.DEPBAR.LE gsb0, 0x0 ;  /* 0x00008000000079c5 */ /* 0x000fe40000010000 */
[----:B------:R-:W-:-:S06]  /*18020*/  WARPGROUP.ARRIVE ;  /* 0x00000000000079c5 */ /* 0x000fcc0000000000 */
[----:B------:R-:W-:Y:S01]  /*18030*/  HGMMA.64x16x16.F32 R168, gdesc[UR28], R168, gsb0 ;  /* 0x002000001ca879f0 */ /* 0x000fe200080008a8 */
[----:B------:R-:W-:Y:S01]  /*18040*/  R2UR UR27, R211 ;  /* 0x00000000d31b72ca */ /* 0x000fe200000e0000 */
[----:B------:R-:W-:Y:S01]  /*18050*/  UMOV UR24, UR38 ;  /* 0x0000002600187c82 */ /* 0x000fe20008000000 */
[----:B------:R-:W-:Y:S01]  /*18060*/  UMOV UR25, UR39 ;  /* 0x0000002700197c82 */ /* 0x000fe20008000000 */
[----:B------:R-:W-:Y:S01]  /*18070*/  VIADD R210, R3, 0x104 ;  /* 0x0000010403d27836 */ /* 0x000fe20000000000 */
[----:B------:R-:W-:Y:S02]  /*18080*/  WARPGROUP.DEPBAR.LE gsb0, 0x0 ;  /* 0x00008000000079c5 */ /* 0x000fe40000010000 */
[----:B------:R-:W-:-:S07]  /*18090*/  WARPGROUP.ARRIVE ;  /* 0x00000000000079c5 */ /* 0x000fce0000000000 */
        /* <DEDUP_REMOVED lines=47> */
[----:B------:R-:W-:Y:S02]  /*18390*/  MOV R14, UR41 ;  /* 0x00000029000e7c02 */ /* 0x000fe40008000f00 */
[----:B------:R-:W-:Y:S02]  /*183a0*/  MOV R15, UR40 ;  /* 0x00000028000f7c02 */ /* 0x000fe40008000f00 */
[----:B---3--:R-:W-:Y:S02]  /*183b0*/  R2UR UR40, R6 ;  /* 0x00000000062872ca */ /* 0x008fe400000e0000 */
[----:B------:R-:W-:-:S02]  /*183c0*/  R2UR UR41, R7 ;  /* 0x00000000072972ca */ /* 0x000fc400000e0000 */
        /* <DEDUP_REMOVED lines=67> */
[----:B------:R0:W5:Y:S01]  /*18800*/  LDL.LU.64 R6, [R1+0x98] ;  /* 0x0000980001067983 */ /* 0x0001620000300a00 */
        /* <DEDUP_REMOVED lines=12> */
[----:B------:R-:W2:Y:S08]  /*188d0*/  LDL.64 R210, [R1+0x10] ;  /* 0x0000100001d27983 */ /* 0x000eb00000100a00 */
[----:B------:R-:W-:-:S02]  /*188e0*/  UMOV UR18, UR38 ;  /* 0x0000002600127c82 */ /* 0x000fc40008000000 */
[----:B------:R-:W-:Y:S01]  /*188f0*/  UMOV UR19, UR39 ;  /* 0x0000002700137c82 */ /* 0x000fe20008000000 */
[----:B------:R-:W-:Y:S02]  /*18900*/  WARPGROUP.DEPBAR.LE gsb0, 0x0 ;  /* 0x00008000000079c5 */ /* 0x000fe40000010000 */
[----:B------:R-:W-:-:S06]  /*18910*/  WARPGROUP.ARRIVE ;  /* 0x00000000000079c5 */ /* 0x000fcc0000000000 */
[----:B------:R-:W-:Y:S01]  /*18920*/  HGMMA.64x16x16.F32 R160, gdesc[UR16], R160, gsb0 ;  /* 0x0020000010a079f0 */ /* 0x000fe200080008a0 */
[----:B------:R-:W-:Y:S01]  /*18930*/  R2UR UR49, R21 ;  /* 0x00000000153172ca */ /* 0x000fe200000e0000 */
[----:B------:R-:W-:Y:S01]  /*18940*/  IMAD.MOV.U32 R21, RZ, RZ, 0x40000040 ;  /* 0x40000040ff157424 */ /* 0x000fe200078e00ff */
[----:B------:R-:W-:Y:S01]  /*18950*/  R2UR UR48, R20 ;  /* 0x00000000143072ca */ /* 0x000fe200000e0000 */
[----:B------:R-:W-:-:S03]  /*18960*/  VIADD R20, R3, 0x480 ;  /* 0x0000048003147836 */ /* 0x000fc60000000000 */
        /* <DEDUP_REMOVED lines=27> */
[----:B-1----:R-:W-:Y:S02]  /*18b20*/  MOV R4, UR43 ;  /* 0x0000002b00047c02 */ /* 0x002fe40008000f00 */
[----:B------:R-:W-:Y:S02]  /*18b30*/  MOV R5, UR42 ;  /* 0x0000002a00057c02 */ /* 0x000fe40008000f00 */
        /* <DEDUP_REMOVED lines=88> */
[----:B------:R-:W-:Y:S01]  /*190c0*/  R2UR UR43, R4 ;  /* 0x00000000042b72ca */ /* 0x000fe200000e0000 */
[----:B------:R-:W-:Y:S01]  /*190d0*/  VIADD R4, R3, 0x404 ;  /* 0x0000040403047836 */ /* 0x000fe20000000000 */
[----:B------:R-:W-:Y:S01]  /*190e0*/  R2UR UR42, R5 ;  /* 0x00000000052a72ca */ /* 0x000fe200000e0000 */
        /* <DEDUP_REMOVED lines=237> */
[----:B------:R-:W-:Y:S01]  /*19fc0*/  IMAD.MOV.U32 R5, RZ, RZ, 0x40000040 ;  /* 0x40000040ff057424 */ /* 0x000fe200078e00ff */
[----:B------:R-:W-:Y:S02]  /*19fd0*/  R2UR UR41, R14 ;  /* 0x000000000e2972ca */ /* 0x000fe400000e0000 */
        /* <DEDUP_REMOVED lines=222> */
.L_x_6366:
[----:B------:R-:W-:Y:S01]  /*1adc0*/  SHF.L.U32 R0, R11, 0x1f, RZ ;  /* 0x0000001f0b007819 */ /* 0x000fe200000006ff */
[----:B------:R-:W-:-:S04]  /*1add0*/  IMAD R11, R12, 0x8, R16 ;  /* 0x000000080c0b7824 */ /* 0x000fc800078e0210 */
[----:B------:R0:W1:Y:S01]  /*1ade0*/  SYNCS.PHASECHK.TRANS64.TRYWAIT P3, [R11+URZ+0x36850], R0 ;  /* 0x036850000b0075a7 */ /* 0x000062000806017f */
[----:B------:R-:W-:Y:S05]  /*1adf0*/  @!P0 BRA `(.L_x_6367) ;  /* 0x0000000000048947 */ /* 0x000fea0003800000 */
[----:B------:R-:W-:Y:S01]  /*1ae00*/  BPT.TRAP 0x1 ;  /* 0x000000040000795c */ /* 0x000fe20000300000 */
.L_x_6367:
[----:B------:R-:W-:Y:S04]  /*1ae10*/  BSSY B2, `(.L_x_6368) ;  /* 0x0000004000027945 */ /* 0x000fe80003800000 */
[----:B-1----:R-:W-:Y:S05]  /*1ae20*/  @P3 BRA `(.L_x_6369) ;  /* 0x0000000000083947 */ /* 0x002fea0003800000 */
[----:B------:R-:W1:Y:S02]  /*1ae30*/  SYNCS.PHASECHK.TRANS64.TRYWAIT P3, [R11+URZ+0x36850], R0 ;  /* 0x036850000b0075a7 */ /* 0x000e64000806017f */
[----:B-1----:R-:W-:Y:S05]  /*1ae40*/  @!P3 BRA `(.L_x_6370) ;  /* 0x000001400050b947 */ /* 0x002fea0003800000 */
.L_x_6369:
[----:B------:R-:W-:Y:S05]  /*1ae50*/  BSYNC B2 ;  /* 0x0000000000027941 */ /* 0x000fea0003800000 */
.L_x_6368:
        /* <DEDUP_REMOVED lines=35> */
[----:B------:R-:W-:Y:S01]  /*1b090*/  HGMMA.64x192x16.F32 R24, R200, gdesc[UR4].tnspB, R24, gsb0 ;  /* 0x42e00004c8187df0 */ /* 0x000fe20008000818 */
        /* <DEDUP_REMOVED lines=34> */
[----:B------:R-:W-:Y:S01]  /*1b2c0*/  ULDC UR4, c[0x0][0x988] ;  /* 0x0002620000047ab9 */ /* 0x000fe20000000800 */
[----:B------:R-:W-:Y:S01]  /*1b2d0*/  MUFU.TANH R162, R162 ;  /* 0x000000a200a27308 */ /* 0x000fe20000002400 */
[----:B------:R-:W-:Y:S01]  /*1b2e0*/  FMUL.FTZ R127, R127, UR43 ;  /* 0x0000002b7f7f7c20 */ /* 0x000fe20008410000 */
[----:B------:R-:W-:Y:S01]  /*1b2f0*/  @!P1 VIADD R13, R13, 0x36840 ;  /* 0x000368400d0d9836 */ /* 0x000fe20000000000 */
[----:B------:R-:W-:-:S04]  /*1b300*/  @!P1 IADD3 R11, R11, 0x36860, RZ ;  /* 0x000368600b0b9810 */ /* 0x000fc80007ffe0ff */
[----:B------:R-:W-:Y:S01]  /*1b310*/  @!P1 PRMT R13, RZ, 0x654, R13 ;  /* 0x00000654ff0d9816 */ /* 0x000fe2000000000d */
        /* <DEDUP_REMOVED lines=28> */
[----:B------:R-:W-:Y:S01]  /*1b4e0*/  R2UR UR7, R5 ;  /* 0x00000000050772ca */ /* 0x000fe200000e0000 */
[----:B------:R-:W-:-:S03]  /*1b4f0*/  IMAD.MOV.U32 R5, RZ, RZ, 0x40000040 ;  /* 0x40000040ff057424 */ /* 0x000fc600078e00ff */
        /* <DEDUP_REMOVED lines=29> */
[----:B------:R-:W1:Y:S08]  /*1b6d0*/  @P2 LDC R4, c[0x0][0x450] ;  /* 0x00011400ff042b82 */ /* 0x000e700000000800 */
[----:B------:R-:W2:Y:S01]  /*1b6e0*/  @P2 LDC R5, c[0x0][0x44c] ;  /* 0x00011300ff052b82 */ /* 0x000ea20000000800 */
[----:B------:R-:W-:-:S02]  /*1b6f0*/  WARPGROUP.DEPBAR.LE gsb0, 0x0 ;  /* 0x00008000000079c5 */ /* 0x000fc40000010000 */
[----:B------:R-:W-:Y:S01]  /*1b700*/  WARPGROUP.ARRIVE ;  /* 0x00000000000079c5 */ /* 0x000fe20000000000 */
[----:B------:R-:W-:Y:S01]  /*1b710*/  FMUL.FTZ R188, R169, UR43 ;  /* 0x0000002ba9bc7c20 */ /* 0x000fe20008410000 */
[----:B------:R-:W-:-:S04]  /*1b720*/  IADD3 R169, R230, R224, RZ ;  /* 0x000000e0e6a97210 */ /* 0x000fc80007ffe0ff */
[----:B------:R-:W-:Y:S01]  /*1b730*/  HGMMA.64x192x16.F32 R24, R184, gdesc[UR4].tnspB, R24, gsb0 ;  /* 0x42e00004b8187df0 */ /* 0x000fe20008000818 */
[----:B--2---:R-:W-:Y:S01]  /*1b740*/  @P2 IMAD.HI.U32 R5, R169, R5, RZ ;  /* 0x00000005a9052227 */ /* 0x004fe200078e00ff */
[----:B------:R-:W2:Y:S04]  /*1b750*/  MUFU.TANH R188, R188 ;  /* 0x000000bc00bc7308 */ /* 0x000ea80000002400 */
[----:B-1----:R-:W-:Y:S01]  /*1b760*/  @P2 SHF.R.U32.HI R169, RZ, R4, R5 ;  /* 0x00000004ffa92219 */ /* 0x002fe20000011605 */
[----:B------:R-:W-:Y:S02]  /*1b770*/  VIADD R4, R2, 0x280 ;  /* 0x0000028002047836 */ /* 0x000fe40000000000 */
[----:B------:R-:W-:Y:S02]  /*1b780*/  IMAD.MOV.U32 R5, RZ, RZ, 0x40000040 ;  /* 0x40000040ff057424 */ /* 0x000fe400078e00ff */
[----:B------:R-:W1:Y:S01]  /*1b790*/  SHFL.IDX PT, R147, R169, RZ, 0x1c1f ;  /* 0x001c1fffa9937589 */ /* 0x000e6200000e0000 */
[----:B------:R-:W-:Y:S01]  /*1b7a0*/  R2UR UR6, R4 ;  /* 0x00000000040672ca */ /* 0x000fe200000e0000 */
[----:B------:R-:W-:Y:S01]  /*1b7b0*/  IMAD.MOV.U32 R4, RZ, RZ, -0x70 ;  /* 0xffffff90ff047424 */ /* 0x000fe200078e00ff */
[----:B------:R-:W-:Y:S01]  /*1b7c0*/  R2UR UR7, R5 ;  /* 0x00000000050772ca */ /* 0x000fe200000e0000 */
[----:B------:R-:W3:Y:S02]  /*1b7d0*/  SHFL.IDX PT, R169, R169, 0x1, 0x1c1f ;  /* 0x003c1f00a9a97f89 */ /* 0x000ee400000e0000 */
[----:B-----5:R-:W-:-:S04]  /*1b7e0*/  IMAD R4, R8, R4, 0x1 ;  /* 0x0000000108047424 */ /* 0x020fc800078e0204 */
[----:B------:R-:W-:-:S05]  /*1b7f0*/  IMAD R4, R229, -0x2, R4 ;  /* 0xfffffffee5047824 */ /* 0x000fca00078e0204 */
[----:B------:R-:W-:-:S05]  /*1b800*/  IADD3 R4, -R226, R4, R227 ;  /* 0x00000004e2047210 */ /* 0x000fca0007ffe1e3 */
[C---:B-1----:R-:W-:Y:S01]  /*1b810*/  IMAD.IADD R5, R4.reuse, 0x1, R147 ;  /* 0x0000000104057824 */ /* 0x042fe200078e0293 */
[----:B---3--:R-:W-:Y:S01]  /*1b820*/  IADD3 R169, R4, R169, RZ ;  /* 0x000000a904a97210 */ /* 0x008fe20007ffe0ff */
[----:B------:R-:W-:-:S03]  /*1b830*/  IMAD.U32 R4, RZ, RZ, UR4 ;  /* 0x00000004ff047e24 */ /* 0x000fc6000f8e00ff */
[C---:B------:R-:W-:Y:S02]  /*1b840*/  ISETP.GT.AND P3, PT, R5.reuse, RZ, PT ;  /* 0x000000ff0500720c */ /* 0x040fe40003f64270 */
[C---:B------:R-:W-:Y:S02]  /*1b850*/  ISETP.GT.AND P4, PT, R5.reuse, 0x1, PT ;  /* 0x000000010500780c */ /* 0x040fe40003f84270 */
[----:B0-----:R-:W-:Y:S02]  /*1b860*/  FSEL R128, R168, -INF , P3 ;  /* 0xff800000a8807808 */ /* 0x001fe40001800000 */
[----:B------:R-:W-:Y:S01]  /*1b870*/  ISETP.GT.AND P3, PT, R5, 0x8, PT ;  /* 0x000000080500780c */ /* 0x000fe20003f64270 */
[----:B------:R0:W1:Y:S01]  /*1b880*/  MUFU.TANH R168, R141 ;  /* 0x0000008d00a87308 */ /* 0x0000620000002400 */
[----:B--2---:R-:W-:Y:S02]  /*1b890*/  FSEL R136, R188, -INF , P4 ;  /* 0xff800000bc887808 */ /* 0x004fe40002000000 */
[----:B------:R-:W-:-:S02]  /*1b8a0*/  FMNMX.FTZ R147, R128, R10, !PT ;  /* 0x0000000a80937209 */ /* 0x000fc40007810000 */
[----:B------:R-:W-:Y:S02]  /*1b8b0*/  ISETP.GT.AND P4, PT, R5, 0x9, PT ;  /* 0x000000090500780c */ /* 0x000fe40003f84270 */
[----:B------:R-:W-:Y:S02]  /*1b8c0*/  FSEL R137, R171, -INF , P3 ;  /* 0xff800000ab897808 */ /* 0x000fe40001800000 */
[----:B------:R-:W-:Y:S01]  /*1b8d0*/  FMNMX.FTZ R147, R136, R147, !PT ;  /* 0x0000009388937209 */ /* 0x000fe20007810000 */
[----:B0-----:R-:W-:Y:S01]  /*1b8e0*/  FMUL.FTZ R141, R129, UR43 ;  /* 0x0000002b818d7c20 */ /* 0x001fe20008410000 */
[----:B------:R-:W-:Y:S01]  /*1b8f0*/  ISETP.GT.AND P3, PT, R5, 0x10, PT ;  /* 0x000000100500780c */ /* 0x000fe20003f64270 */
[----:B------:R0:W2:Y:S01]  /*1b900*/  MUFU.TANH R171, R140 ;  /* 0x0000008c00ab7308 */ /* 0x0000a20000002400 */
[----:B------:R-:W-:Y:S02]  /*1b910*/  FSEL R129, R170, -INF , P4 ;  /* 0xff800000aa817808 */ /* 0x000fe40002000000 */
[----:B------:R-:W-:Y:S01]  /*1b920*/  FMNMX.FTZ R148, R137, R147, !PT ;  /* 0x0000009389947209 */ /* 0x000fe20007810000 */
[----:B------:R-:W-:Y:S01]  /*1b930*/  FMUL.FTZ R147, R132, UR43 ;  /* 0x0000002b84937c20 */ /* 0x000fe20008410000 */
[----:B------:R-:W-:-:S02]  /*1b940*/  ISETP.GT.AND P4, PT, R5, 0x11, PT ;  /* 0x000000110500780c */ /* 0x000fc40003f84270 */
[----:B------:R-:W-:Y:S01]  /*1b950*/  FMNMX.FTZ R148, R129, R148, !PT ;  /* 0x0000009481947209 */ /* 0x000fe20007810000 */
[----:B------:R3:W4:Y:S01]  /*1b960*/  MUFU.TANH R170, R141 ;  /* 0x0000008d00aa7308 */ /* 0x0007220000002400 */
[----:B0-----:R-:W-:Y:S02]  /*1b970*/  FSEL R140, R172, -INF , P3 ;  /* 0xff800000ac8c7808 */ /* 0x001fe40001800000 */
[----:B------:R-:W-:Y:S02]  /*1b980*/  ISETP.GT.AND P3, PT, R5, 0x18, PT ;  /* 0x000000180500780c */ /* 0x000fe40003f64270 */
[----:B------:R-:W-:Y:S02]  /*1b990*/  FSEL R132, R161, -INF , P4 ;  /* 0xff800000a1847808 */ /* 0x000fe40002000000 */
[----:B------:R-:W-:Y:S01]  /*1b9a0*/  FMNMX.FTZ R148, R140, R148, !PT ;  /* 0x000000948c947209 */ /* 0x000fe20007810000 */
[----:B------:R0:W4:Y:S01]  /*1b9b0*/  MUFU.TANH R172, R147 ;  /* 0x0000009300ac7308 */ /* 0x0001220000002400 */
[----:B------:R-:W-:-:S02]  /*1b9c0*/  ISETP.GT.AND P4, PT, R5, 0x19, PT ;  /* 0x000000190500780c */ /* 0x000fc40003f84270 */
[----:B---3--:R-:W-:Y:S02]  /*1b9d0*/  FSEL R141, R163, -INF , P3 ;  /* 0xff800000a38d7808 */ /* 0x008fe40001800000 */
[----:B------:R-:W-:Y:S02]  /*1b9e0*/  FMNMX.FTZ R148, R132, R148, !PT ;  /* 0x0000009484947209 */ /* 0x000fe40007810000 */
[----:B------:R-:W-:Y:S02]  /*1b9f0*/  ISETP.GT.AND P3, PT, R5, 0x20, PT ;  /* 0x000000200500780c */ /* 0x000fe40003f64270 */
[----:B------:R-:W-:Y:S02]  /*1ba00*/  FSEL R133, R162, -INF , P4 ;  /* 0xff800000a2857808 */ /* 0x000fe40002000000 */
[----:B------:R-:W-:Y:S02]  /*1ba10*/  FMNMX.FTZ R148, R141, R148, !PT ;  /* 0x000000948d947209 */ /* 0x000fe40007810000 */
[----:B------:R-:W-:-:S02]  /*1ba20*/  ISETP.GT.AND P4, PT, R5, 0x21, PT ;  /* 0x000000210500780c */ /* 0x000fc40003f84270 */
[----:B0-----:R-:W-:Y:S02]  /*1ba30*/  FSEL R147, R164, -INF , P3 ;  /* 0xff800000a4937808 */ /* 0x001fe40001800000 */
[----:B------:R-:W-:Y:S02]  /*1ba40*/  FMNMX.FTZ R148, R133, R148, !PT ;  /* 0x0000009485947209 */ /* 0x000fe40007810000 */
[----:B------:R-:W-:Y:S02]  /*1ba50*/  ISETP.GT.AND P3, PT, R5, 0x28, PT ;  /* 0x000000280500780c */ /* 0x000fe40003f64270 */
[----:B------:R-:W-:Y:S02]  /*1ba60*/  FSEL R120, R165, -INF , P4 ;  /* 0xff800000a5787808 */ /* 0x000fe40002000000 */
[----:B------:R-:W-:Y:S02]  /*1ba70*/  FMNMX.FTZ R161, R147, R148, !PT ;  /* 0x0000009493a17209 */ /* 0x000fe40007810000 */
[----:B------:R-:W-:-:S02]  /*1ba80*/  ISETP.GT.AND P4, PT, R5, 0x29, PT ;  /* 0x000000290500780c */ /* 0x000fc40003f84270 */
[----:B------:R-:W-:Y:S02]  /*1ba90*/  FSEL R148, R156, -INF , P3 ;  /* 0xff8000009c947808 */ /* 0x000fe40001800000 */
[----:B------:R-:W-:Y:S02]  /*1baa0*/  FMNMX.FTZ R161, R120, R161, !PT ;  /* 0x000000a178a17209 */ /* 0x000fe40007810000 */
[C---:B------:R-:W-:Y:S02]  /*1bab0*/  ISETP.GT.AND P3, PT, R5.reuse, 0x30, PT ;  /* 0x000000300500780c */ /* 0x040fe40003f64270 */
[----:B------:R-:W-:Y:S02]  /*1bac0*/  FMNMX.FTZ R161, R148, R161, !PT ;  /* 0x000000a194a17209 */ /* 0x000fe40007810000 */
[----:B------:R-:W-:Y:S02]  /*1bad0*/  FSEL R163, R158, -INF , P3 ;  /* 0xff8000009ea37808 */ /* 0x000fe40001800000 */
[----:B------:R-:W-:-:S02]  /*1bae0*/  ISETP.GT.AND P5, PT, R5, 0x38, PT ;  /* 0x000000380500780c */ /* 0x000fc40003fa4270 */
[----:B------:R-:W-:Y:S02]  /*1baf0*/  ISETP.GT.AND P3, PT, R5, 0x39, PT ;  /* 0x000000390500780c */ /* 0x000fe40003f64270 */
[----:B------:R-:W-:Y:S02]  /*1bb00*/  FSEL R164, R166, -INF , P5 ;  /* 0xff800000a6a47808 */ /* 0x000fe40002800000 */
[----:B------:R-:W-:Y:S02]  /*1bb10*/  FSEL R165, R149, -INF , P3 ;  /* 0xff80000095a57808 */ /* 0x000fe40001800000 */
[C---:B------:R-:W-:Y:S02]  /*1bb20*/  ISETP.GT.AND P5, PT, R5.reuse, 0x41, PT ;  /* 0x000000410500780c */ /* 0x040fe40003fa4270 */
[----:B------:R-:W-:Y:S02]  /*1bb30*/  ISETP.GT.AND P6, PT, R5, 0x48, PT ;  /* 0x000000480500780c */ /* 0x000fe40003fc4270 */
[----:B------:R-:W-:-:S02]  /*1bb40*/  FSEL R162, R167, -INF , P5 ;  /* 0xff800000a7a27808 */ /* 0x000fc40002800000 */
[C---:B------:R-:W-:Y:S02]  /*1bb50*/  ISETP.GT.AND P3, PT, R5.reuse, 0x49, PT ;  /* 0x000000490500780c */ /* 0x040fe40003f64270 */
[----:B------:R-:W-:Y:S01]  /*1bb60*/  ISETP.GT.AND P5, PT, R5, 0x51, PT ;  /* 0x000000510500780c */ /* 0x000fe20003fa4270 */
[----:B------:R-:W-:Y:S02]  /*1bb70*/  WARPGROUP.DEPBAR.LE gsb0, 0x0 ;  /* 0x00008000000079c5 */ /* 0x000fe40000010000 */
[----:B------:R-:W-:Y:S01]  /*1bb80*/  FMUL.FTZ R184, R121, UR43 ;  /* 0x0000002b79b87c20 */ /* 0x000fe20008410000 */
[----:B------:R-:W-:Y:S01]  /*1bb90*/  FSEL R121, R157, -INF , P4 ;  /* 0xff8000009d797808 */ /* 0x000fe20002000000 */
[----:B------:R-:W-:Y:S01]  /*1bba0*/  FMUL.FTZ R185, R124, UR43 ;  /* 0x0000002b7cb97c20 */ /* 0x000fe20008410000 */
[----:B------:R-:W-:Y:S01]  /*1bbb0*/  ISETP.GT.AND P4, PT, R5, 0x31, PT ;  /* 0x000000310500780c */ /* 0x000fe20003f84270 */
[----:B------:R-:W-:Y:S01]  /*1bbc0*/  WARPGROUP.ARRIVE ;  /* 0x00000000000079c5 */ /* 0x000fe20000000000 */
[----:B------:R-:W-:Y:S01]  /*1bbd0*/  FMNMX.FTZ R161, R121, R161, !PT ;  /* 0x000000a179a17209 */ /* 0x000fe20007810000 */
[----:B------:R-:W0:Y:S01]  /*1bbe0*/  MUFU.TANH R184, R184 ;  /* 0x000000b800b87308 */ /* 0x000e220000002400 */
[----:B------:R-:W-:-:S02]  /*1bbf0*/  FSEL R156, R159, -INF , P4 ;  /* 0xff8000009f9c7808 */ /* 0x000fc40002000000 */
[----:B------:R-:W-:Y:S01]  /*1bc00*/  FMNMX.FTZ R161, R163, R161, !PT ;  /* 0x000000a1a3a17209 */ /* 0x000fe20007810000 */
[----:B------:R-:W-:Y:S01]  /*1bc10*/  HGMMA.64x192x16.F32 R24, R180, gdesc[UR4].tnspB, R24, gsb0 ;  /* 0x42e00004b4187df0 */ /* 0x000fe20008000818 */
[----:B------:R-:W-:Y:S02]  /*1bc20*/  ISETP.GT.AND P4, PT, R5, 0x40, PT ;  /* 0x000000400500780c */ /* 0x000fe40003f84270 */
[----:B------:R-:W-:Y:S01]  /*1bc30*/  FMNMX.FTZ R161, R156, R161, !PT ;  /* 0x000000a19ca17209 */ /* 0x000fe20007810000 */
[----:B------:R-:W3:Y:S01]  /*1bc40*/  MUFU.TANH R185, R185 ;  /* 0x000000b900b97308 */ /* 0x000ee20000002400 */
[----:B------:R-:W-:Y:S02]  /*1bc50*/  FSEL R149, R150, -INF , P4 ;  /* 0xff80000096957808 */ /* 0x000fe40002000000 */
[----:B------:R-:W-:Y:S02]  /*1bc60*/  FMNMX.FTZ R124, R164, R161, !PT ;  /* 0x000000a1a47c7209 */ /* 0x000fe40007810000 */
[----:B------:R-:W-:-:S02]  /*1bc70*/  FSEL R157, R173, -INF , P6 ;  /* 0xff800000ad9d7808 */ /* 0x000fc40003000000 */
[----:B------:R-:W-:Y:S02]  /*1bc80*/  FMNMX.FTZ R124, R165, R124, !PT ;  /* 0x0000007ca57c7209 */ /* 0x000fe40007810000 */
[----:B------:R-:W-:Y:S02]  /*1bc90*/  ISETP.GT.AND P4, PT, R5, 0x50, PT ;  /* 0x000000500500780c */ /* 0x000fe40003f84270 */
[----:B------:R-:W-:Y:S02]  /*1bca0*/  FMNMX.FTZ R124, R149, R124, !PT ;  /* 0x0000007c957c7209 */ /* 0x000fe40007810000 */
[----:B-1----:R-:W-:Y:S02]  /*1bcb0*/  FSEL R161, R168, -INF , P3 ;  /* 0xff800000a8a17808 */ /* 0x002fe40001800000 */
[----:B------:R-:W-:Y:S02]  /*1bcc0*/  FMNMX.FTZ R150, R162, R124, !PT ;  /* 0x0000007ca2967209 */ /* 0x000fe40007810000 */
[----:B------:R-:W-:-:S02]  /*1bcd0*/  ISETP.GT.AND P6, PT, R5, 0x58, PT ;  /* 0x000000580500780c */ /* 0x000fc40003fc4270 */
[----:B------:R-:W-:Y:S02]  /*1bce0*/  FMNMX.FTZ R166, R157, R150, !PT ;  /* 0x000000969da67209 */ /* 0x000fe40007810000 */
[----:B------:R-:W-:Y:S02]  /*1bcf0*/  ISETP.GT.AND P3, PT, R5, 0x59, PT ;  /* 0x000000590500780c */ /* 0x000fe40003f64270 */
[----:B--2---:R-:W-:Y:S02]  /*1bd00*/  FSEL R159, R171, -INF , P4 ;  /* 0xff800000ab9f7808 */ /* 0x004fe40002000000 */
[----:B------:R-:W-:Y:S02]  /*1bd10*/  FMNMX.FTZ R166, R161, R166, !PT ;  /* 0x000000a6a1a67209 */ /* 0x000fe40007810000 */
[----:B----4-:R-:W-:Y:S02]  /*1bd20*/  FSEL R124, R170, -INF , P5 ;  /* 0xff800000aa7c7808 */ /* 0x010fe40002800000 */
[----:B------:R-:W-:-:S02]  /*1bd30*/  FSEL R150, R172, -INF , P6 ;  /* 0xff800000ac967808 */ /* 0x000fc40003000000 */
[----:B------:R-:W-:Y:S02]  /*1bd40*/  FSEL R158, R174, -INF , P3 ;  /* 0xff800000ae9e7808 */ /* 0x000fe40001800000 */
[C---:B------:R-:W-:Y:S02]  /*1bd50*/  ISETP.GT.AND P4, PT, R5.reuse, 0x60, PT ;  /* 0x000000600500780c */ /* 0x040fe40003f84270 */
[C---:B------:R-:W-:Y:S02]  /*1bd60*/  ISETP.GT.AND P5, PT, R5.reuse, 0x61, PT ;  /* 0x000000610500780c */ /* 0x040fe40003fa4270 */
[C---:B------:R-:W-:Y:S02]  /*1bd70*/  ISETP.GT.AND P6, PT, R5.reuse, 0x68, PT ;  /* 0x000000680500780c */ /* 0x040fe40003fc4270 */
[----:B------:R-:W-:Y:S01]  /*1bd80*/  ISETP.GT.AND P3, PT, R5, 0x69, PT ;  /* 0x000000690500780c */ /* 0x000fe20003f64270 */
[----:B------:R-:W-:Y:S01]  /*1bd90*/  FMUL.FTZ R5, R125, UR43 ;  /* 0x0000002b7d057c20 */ /* 0x000fe20008410000 */
[----:B------:R-:W-:-:S02]  /*1bda0*/  FMNMX.FTZ R166, R159, R166, !PT ;  /* 0x000000a69fa67209 */ /* 0x000fc40007810000 */
[----:B------:R-:W-:Y:S02]  /*1bdb0*/  FSEL R125, R175, -INF , P4 ;  /* 0xff800000af7d7808 */ /* 0x000fe40002000000 */
[----:B------:R-:W-:Y:S01]  /*1bdc0*/  FMNMX.FTZ R166, R124, R166, !PT ;  /* 0x000000a67ca67209 */ /* 0x000fe20007810000 */
[----:B------:R-:W1:Y:S01]  /*1bdd0*/  MUFU.TANH R5, R5 ;  /* 0x0000000500057308 */ /* 0x000e620000002400 */
[----:B0-----:R-:W-:Y:S02]  /*1bde0*/  FSEL R167, R184, -INF , P5 ;  /* 0xff800000b8a77808 */ /* 0x001fe40002800000 */
[----:B------:R-:W-:Y:S02]  /*1bdf0*/  FMNMX.FTZ R166, R150, R166, !PT ;  /* 0x000000a696a67209 */ /* 0x000fe40007810000 */
[----:B------:R-:W-:Y:S02]  /*1be00*/  ISETP.GT.AND P4, PT, R169, 0x1, PT ;  /* 0x00000001a900780c */ /* 0x000fe40003f84270 */
[----:B------:R-:W-:-:S02]  /*1be10*/  FMNMX.FTZ R168, R158, R166, !PT ;  /* 0x000000a69ea87209 */ /* 0x000fc40007810000 */
[----:B------:R0:W2:Y:S01]  /*1be20*/  MUFU.TANH R166, R151 ;  /* 0x0000009700a67308 */ /* 0x0000a20000002400 */
[----:B------:R-:W-:Y:S02]  /*1be30*/  ISETP.GT.AND P5, PT, R169, 0x8, PT ;  /* 0x00000008a900780c */ /* 0x000fe40003fa4270 */
[----:B------:R-:W-:Y:S02]  /*1be40*/  FMNMX.FTZ R168, R125, R168, !PT ;  /* 0x000000a87da87209 */ /* 0x000fe40007810000 */
[----:B------:R-:W-:Y:S02]  /*1be50*/  FSEL R12, R12, -INF , P5 ;  /* 0xff8000000c0c7808 */ /* 0x000fe40002800000 */
[----:B------:R-:W-:Y:S01]  /*1be60*/  FMNMX.FTZ R170, R167, R168, !PT ;  /* 0x000000a8a7aa7209 */ /* 0x000fe20007810000 */
[----:B0-----:R-:W-:Y:S01]  /*1be70*/  FMUL.FTZ R151, R138, UR43 ;  /* 0x0000002b8a977c20 */ /* 0x001fe20008410000 */
[----:B---3--:R-:W-:Y:S02]  /*1be80*/  FSEL R138, R185, -INF , P6 ;  /* 0xff800000b98a7808 */ /* 0x008fe40003000000 */
[C---:B------:R-:W-:Y:S01]  /*1be90*/  ISETP.GT.AND P6, PT, R169.reuse, 0x9, PT ;  /* 0x00000009a900780c */ /* 0x040fe20003fc4270 */
[----:B------:R1:W0:Y:S01]  /*1bea0*/  MUFU.TANH R168, R151 ;  /* 0x0000009700a87308 */ /* 0x0002220000002400 */
[----:B------:R-:W-:-:S02]  /*1beb0*/  ISETP.GT.AND P5, PT, R169, 0x18, PT ;  /* 0x00000018a900780c */ /* 0x000fc40003fa4270 */
[----:B------:R-:W-:Y:S02]  /*1bec0*/  FSEL R14, R14, -INF , P6 ;  /* 0xff8000000e0e7808 */ /* 0x000fe40003000000 */
[----:B------:R-:W-:Y:S02]  /*1bed0*/  ISETP.GT.AND P6, PT, R169, 0x19, PT ;  /* 0x00000019a900780c */ /* 0x000fe40003fc4270 */
[----:B------:R-:W-:Y:S02]  /*1bee0*/  FSEL R21, R21, -INF , P5 ;  /* 0xff80000015157808 */ /* 0x000fe40002800000 */
[----:B-1----:R-:W-:Y:S02]  /*1bef0*/  FSEL R151, R5, -INF , P3 ;  /* 0xff80000005977808 */ /* 0x002fe40001800000 */
[----:B------:R-:W-:Y:S02]  /*1bf00*/  FMNMX.FTZ R5, R138, R170, !PT ;  /* 0x000000aa8a057209 */ /* 0x000fe40007810000 */
[----:B------:R-:W-:-:S02]  /*1bf10*/  ISETP.GT.AND P3, PT, R169, RZ, PT ;  /* 0x000000ffa900720c */ /* 0x000fc40003f64270 */
[----:B------:R-:W-:Y:S02]  /*1bf20*/  FMNMX.FTZ R5, R151, R5, !PT ;  /* 0x0000000597057209 */ /* 0x000fe40007810000 */
[----:B------:R-:W-:Y:S02]  /*1bf30*/  FSEL R0, R0, -INF , P3 ;  /* 0xff80000000007808 */ /* 0x000fe40001800000 */
[----:B------:R-:W-:Y:S01]  /*1bf40*/  ISETP.GT.AND P3, PT, R169, 0x10, PT ;  /* 0x00000010a900780c */ /* 0x000fe20003f64270 */
[----:B------:R-:W1:Y:S01]  /*1bf50*/  SHFL.BFLY PT, R170, R5, 0x2, 0x1f ;  /* 0x0c401f0005aa7f89 */ /* 0x000e6200000e0000 */
[----:B------:R-:W-:Y:S02]  /*1bf60*/  FSEL R160, R160, -INF , P6 ;  /* 0xff800000a0a07808 */ /* 0x000fe40003000000 */
[----:B------:R-:W-:Y:S02]  /*1bf70*/  FSEL R15, R15, -INF , P3 ;  /* 0xff8000000f0f7808 */ /* 0x000fe40001800000 */
[----:B------:R-:W-:-:S02]  /*1bf80*/  ISETP.GT.AND P3, PT, R169, 0x20, PT ;  /* 0x00000020a900780c */ /* 0x000fc40003f64270 */
[C---:B------:R-:W-:Y:S02]  /*1bf90*/  ISETP.GT.AND P5, PT, R169.reuse, 0x28, PT ;  /* 0x00000028a900780c */ /* 0x040fe40003fa4270 */
[----:B------:R-:W-:Y:S02]  /*1bfa0*/  FSEL R152, R152, -INF , P3 ;  /* 0xff80000098987808 */ /* 0x000fe40001800000 */
[C---:B------:R-:W-:Y:S02]  /*1bfb0*/  ISETP.GT.AND P6, PT, R169.reuse, 0x29, PT ;  /* 0x00000029a900780c */ /* 0x040fe40003fc4270 */
[----:B------:R-:W-:Y:S02]  /*1bfc0*/  FSEL R154, R154, -INF , P5 ;  /* 0xff8000009a9a7808 */ /* 0x000fe40002800000 */
[----:B------:R-:W-:Y:S02]  /*1bfd0*/  ISETP.GT.AND P3, PT, R169, 0x30, PT ;  /* 0x00000030a900780c */ /* 0x000fe40003f64270 */
[----:B------:R-:W-:-:S02]  /*1bfe0*/  FSEL R155, R155, -INF , P6 ;  /* 0xff8000009b9b7808 */ /* 0x000fc40003000000 */
[----:B------:R-:W-:Y:S02]  /*1bff0*/  FSEL R144, R144, -INF , P3 ;  /* 0xff80000090907808 */ /* 0x000fe40001800000 */
[C---:B------:R-:W-:Y:S02]  /*1c000*/  ISETP.GT.AND P5, PT, R169.reuse, 0x38, PT ;  /* 0x00000038a900780c */ /* 0x040fe40003fa4270 */
[----:B------:R-:W-:Y:S02]  /*1c010*/  ISETP.GT.AND P6, PT, R169, 0x39, PT ;  /* 0x00000039a900780c */ /* 0x000fe40003fc4270 */
[----:B-1----:R-:W-:Y:S02]  /*1c020*/  FMNMX.FTZ R5, R5, R170, !PT ;  /* 0x000000aa05057209 */ /* 0x002fe40007810000 */
[----:B------:R-:W-:Y:S02]  /*1c030*/  FSEL R146, R146, -INF , P5 ;  /* 0xff80000092927808 */ /* 0x000fe40002800000 */
[----:B------:R-:W-:Y:S01]  /*1c040*/  ISETP.GT.AND P3, PT, R169, 0x40, PT ;  /* 0x00000040a900780c */ /* 0x000fe20003f64270 */
[----:B------:R-:W1:Y:S01]  /*1c050*/  SHFL.BFLY PT, R170, R5, 0x1, 0x1f ;  /* 0x0c201f0005aa7f89 */ /* 0x000e6200000e0000 */
[----:B--2---:R-:W-:-:S02]  /*1c060*/  FSEL R166, R166, -INF , P6 ;  /* 0xff800000a6a67808 */ /* 0x004fc40003000000 */
[----:B0-----:R-:W-:Y:S02]  /*1c070*/  FSEL R168, R168, -INF , P3 ;  /* 0xff800000a8a87808 */ /* 0x001fe40001800000 */
[C---:B------:R-:W-:Y:S02]  /*1c080*/  ISETP.GT.AND P5, PT, R169.reuse, 0x48, PT ;  /* 0x00000048a900780c */ /* 0x040fe40003fa4270 */
        /* <DEDUP_REMOVED lines=9> */
[----:B-1----:R-:W-:-:S02]  /*1c120*/  FMNMX.FTZ R5, R5, R170, !PT ;  /* 0x000000aa05057209 */ /* 0x002fc40007810000 */
[----:B------:R-:W-:Y:S02]  /*1c130*/  FSEL R170, R3, -INF , P4 ;  /* 0xff80000003aa7808 */ /* 0x000fe40002000000 */
[----:B------:R-:W-:Y:S01]  /*1c140*/  FMNMX.FTZ R3, R0, R9, !PT ;  /* 0x0000000900037209 */ /* 0x000fe20007810000 */
[----:B------:R-:W-:Y:S01]  /*1c150*/  FMUL.FTZ R171, R5, R4 ;  /* 0x0000000405ab7220 */ /* 0x000fe20000410000 */
[----:B------:R-:W-:Y:S02]  /*1c160*/  ISETP.GT.AND P4, PT, R169, 0x11, PT ;  /* 0x00000011a900780c */ /* 0x000fe40003f84270 */
[----:B------:R-:W-:Y:S02]  /*1c170*/  FMNMX.FTZ R3, R170, R3, !PT ;  /* 0x00000003aa037209 */ /* 0x000fe40007810000 */
[----:B------:R-:W-:Y:S02]  /*1c180*/  FSEL R20, R20, -INF , P4 ;  /* 0xff80000014147808 */ /* 0x000fe40002000000 */
[----:B------:R-:W-:-:S02]  /*1c190*/  FMNMX.FTZ R3, R12, R3, !PT ;  /* 0x000000030c037209 */ /* 0x000fc40007810000 */
[----:B------:R-:W-:Y:S02]  /*1c1a0*/  ISETP.GT.AND P4, PT, R169, 0x21, PT ;  /* 0x00000021a900780c */ /* 0x000fe40003f84270 */
[----:B------:R-:W-:Y:S02]  /*1c1b0*/  FMNMX.FTZ R3, R14, R3, !PT ;  /* 0x000000030e037209 */ /* 0x000fe40007810000 */
[----:B------:R-:W-:Y:S02]  /*1c1c0*/  FSEL R153, R153, -INF , P4 ;  /* 0xff80000099997808 */ /* 0x000fe40002000000 */
[----:B------:R-:W-:Y:S02]  /*1c1d0*/  FMNMX.FTZ R3, R15, R3, !PT ;  /* 0x000000030f037209 */ /* 0x000fe40007810000 */
[----:B------:R-:W-:Y:S02]  /*1c1e0*/  ISETP.GT.AND P4, PT, R169, 0x31, PT ;  /* 0x00000031a900780c */ /* 0x000fe40003f84270 */
[----:B------:R-:W-:-:S02]  /*1c1f0*/  FMNMX.FTZ R3, R20, R3, !PT ;  /* 0x0000000314037209 */ /* 0x000fc40007810000 */
[----:B------:R-:W-:Y:S02]  /*1c200*/  FSEL R145, R145, -INF , P4 ;  /* 0xff80000091917808 */ /* 0x000fe40002000000 */
[----:B------:R-:W-:Y:S02]  /*1c210*/  FMNMX.FTZ R3, R21, R3, !PT ;  /* 0x0000000315037209 */ /* 0x000fe40007810000 */
[----:B------:R-:W-:Y:S02]  /*1c220*/  ISETP.GT.AND P4, PT, R169, 0x41, PT ;  /* 0x00000041a900780c */ /* 0x000fe40003f84270 */
[----:B------:R-:W-:Y:S02]  /*1c230*/  FMNMX.FTZ R3, R160, R3, !PT ;  /* 0x00000003a0037209 */ /* 0x000fe40007810000 */
[----:B------:R-:W-:Y:S02]  /*1c240*/  FSEL R139, R139, -INF , P4 ;  /* 0xff8000008b8b7808 */ /* 0x000fe40002000000 */
[----:B------:R-:W-:-:S02]  /*1c250*/  FMNMX.FTZ R3, R152, R3, !PT ;  /* 0x0000000398037209 */ /* 0x000fc40007810000 */
[----:B------:R-:W-:Y:S02]  /*1c260*/  FSEL R134, R134, -INF , P6 ;  /* 0xff80000086867808 */ /* 0x000fe40003000000 */
[----:B------:R-:W-:Y:S02]  /*1c270*/  FMNMX.FTZ R3, R153, R3, !PT ;  /* 0x0000000399037209 */ /* 0x000fe40007810000 */
[----:B------:R-:W-:Y:S02]  /*1c280*/  FSETP.NEU.FTZ.AND P4, PT, R5, -INF , PT ;  /* 0xff8000000500780b */ /* 0x000fe40003f9d000 */
[----:B------:R-:W-:Y:S02]  /*1c290*/  FMNMX.FTZ R3, R154, R3, !PT ;  /* 0x000000039a037209 */ /* 0x000fe40007810000 */
[----:B------:R-:W-:Y:S02]  /*1c2a0*/  ISETP.GT.AND P5, PT, R169, 0x60, PT ;  /* 0x00000060a900780c */ /* 0x000fe40003fa4270 */
[----:B------:R-:W-:-:S02]  /*1c2b0*/  FMNMX.FTZ R3, R155, R3, !PT ;  /* 0x000000039b037209 */ /* 0x000fc40007810000 */
[----:B------:R-:W-:Y:S02]  /*1c2c0*/  FSEL R135, R135, -INF , P3 ;  /* 0xff80000087877808 */ /* 0x000fe40001800000 */
[----:B------:R-:W-:Y:S02]  /*1c2d0*/  FMNMX.FTZ R3, R144, R3, !PT ;  /* 0x0000000390037209 */ /* 0x000fe40007810000 */
[----:B------:R-:W-:Y:S02]  /*1c2e0*/  FSEL R171, R171, RZ, P4 ;  /* 0x000000ffabab7208 */ /* 0x000fe40002000000 */
[----:B------:R-:W-:Y:S02]  /*1c2f0*/  FMNMX.FTZ R3, R145, R3, !PT ;  /* 0x0000000391037209 */ /* 0x000fe40007810000 */
[----:B------:R-:W-:Y:S01]  /*1c300*/  ISETP.GT.AND P6, PT, R169, 0x61, PT ;  /* 0x00000061a900780c */ /* 0x000fe20003fc4270 */
[-CC-:B------:R-:W-:Y:S01]  /*1c310*/  FFMA.FTZ R192, R147, R4.reuse, -R171.reuse ;  /* 0x0000000493c07223 */ /* 0x180fe200000108ab */
[----:B------:R-:W-:Y:S01]  /*1c320*/  FMNMX.FTZ R3, R146, R3, !PT ;  /* 0x0000000392037209 */ /* 0x000fe20007810000 */
[-CC-:B------:R-:W-:Y:S01]  /*1c330*/  FFMA.FTZ R202, R137, R4.reuse, -R171.reuse ;  /* 0x0000000489ca7223 */ /* 0x180fe200000108ab */
[----:B------:R-:W-:Y:S01]  /*1c340*/  FSEL R122, R122, -INF , P5 ;  /* 0xff8000007a7a7808 */ /* 0x000fe20002800000 */
[-CC-:B------:R-:W-:Y:S01]  /*1c350*/  FFMA.FTZ R137, R129, R4.reuse, -R171.reuse ;  /* 0x0000000481897223 */ /* 0x180fe200000108ab */
[----:B------:R-:W-:Y:S01]  /*1c360*/  FMNMX.FTZ R3, R166, R3, !PT ;  /* 0x00000003a6037209 */ /* 0x000fe20007810000 */
[-CC-:B------:R-:W-:Y:S01]  /*1c370*/  FFMA.FTZ R194, R148, R4.reuse, -R171.reuse ;  /* 0x0000000494c27223 */ /* 0x180fe200000108ab */
        /* <DEDUP_REMOVED lines=15> */
[----:B------:R-:W-:Y:S01]  /*1c470*/  FFMA.FTZ R184, R149, R4, -R171 ;  /* 0x0000000495b87223 */ /* 0x000fe200000108ab */
[----:B------:R-:W-:Y:S01]  /*1c480*/  FSEL R156, R127, -INF , P5 ;  /* 0xff8000007f9c7808 */ /* 0x000fe20002800000 */
[----:B------:R-:W-:-:S02]  /*1c490*/  WARPGROUP.DEPBAR.LE gsb0, 0x0 ;  /* 0x00008000000079c5 */ /* 0x000fc40000010000 */
[----:B------:R-:W-:Y:S01]  /*1c4a0*/  FMNMX.FTZ R3, R130, R3, !PT ;  /* 0x0000000382037209 */ /* 0x000fe20007810000 */
[----:B------:R-:W-:Y:S01]  /*1c4b0*/  WARPGROUP.ARRIVE ;  /* 0x00000000000079c5 */ /* 0x000fe20000000000 */
        /* <DEDUP_REMOVED lines=22> */
[----:B------:R-:W-:Y:S04]  /*1c620*/  MUFU.EX2 R137, R137 ;  /* 0x0000008900897308 */ /* 0x000fe80000000800 */
[----:B------:R-:W0:Y:S04]  /*1c630*/  SHFL.BFLY PT, R133, R3, 0x2, 0x1f ;  /* 0x0c401f0003857f89 */ /* 0x000e2800000e0000 */
[----:B------:R-:W-:Y:S08]  /*1c640*/  MUFU.EX2 R196, R196 ;  /* 0x000000c400c47308 */ /* 0x000ff00000000800 */
[----:B------:R-:W-:Y:S08]  /*1c650*/  MUFU.EX2 R129, R129 ;  /* 0x0000008100817308 */ /* 0x000ff00000000800 */
[----:B------:R-:W-:Y:S01]  /*1c660*/  MUFU.EX2 R198, R198 ;  /* 0x000000c600c67308 */ /* 0x000fe20000000800 */
[----:B0-----:R-:W-:Y:S01]  /*1c670*/  FMNMX.FTZ R3, R3, R133, !PT ;  /* 0x0000008503037209 */ /* 0x001fe20007810000 */
[-CC-:B------:R-:W-:Y:S01]  /*1c680*/  FFMA.FTZ R133, R124, R4.reuse, -R171.reuse ;  /* 0x000000047c857223 */ /* 0x180fe200000108ab */
[-CC-:B------:R-:W-:Y:S01]  /*1c690*/  FFMA.FTZ R124, R125, R4.reuse, -R171.reuse ;  /* 0x000000047d7c7223 */ /* 0x180fe200000108ab */
[----:B------:R-:W-:-:S04]  /*1c6a0*/  FFMA.FTZ R125, R167, R4, -R171 ;  /* 0x00000004a77d7223 */ /* 0x000fc800000108ab */
[----:B------:R-:W-:Y:S01]  /*1c6b0*/  MUFU.EX2 R128, R128 ;  /* 0x0000008000807308 */ /* 0x000fe20000000800 */
[----:B------:R-:W0:Y:S07]  /*1c6c0*/  SHFL.BFLY PT, R141, R3, 0x1, 0x1f ;  /* 0x0c201f00038d7f89 */ /* 0x000e2e00000e0000 */
[----:B------:R-:W-:Y:S08]  /*1c6d0*/  MUFU.EX2 R192, R192 ;  /* 0x000000c000c07308 */ /* 0x000ff00000000800 */
[----:B------:R-:W-:Y:S08]  /*1c6e0*/  MUFU.EX2 R132, R132 ;  /* 0x0000008400847308 */ /* 0x000ff00000000800 */
[----:B------:R-:W-:Y:S01]  /*1c6f0*/  MUFU.EX2 R194, R194 ;  /* 0x000000c200c27308 */ /* 0x000fe20000000800 */
[----:B0-----:R-:W-:Y:S01]  /*1c700*/  FMNMX.FTZ R3, R3, R141, !PT ;  /* 0x0000008d03037209 */ /* 0x001fe20007810000 */
[----:B------:R-:W-:-:S03]  /*1c710*/  FFMA.FTZ R141, R151, R4, -R171 ;  /* 0x00000004978d7223 */ /* 0x000fc600000108ab */
        /* <DEDUP_REMOVED lines=8> */
[----:B------:R-:W-:Y:S02]  /*1c7a0*/  VIADD R14, R2, 0x300 ;  /* 0x00000300020e7836 */ /* 0x000fe40000000000 */
[-C--:B------:R-:W-:Y:S01]  /*1c7b0*/  FFMA.FTZ R201, R0, R4.reuse, -R149 ;  /* 0x0000000400c97223 */ /* 0x080fe20000010895 */
[----:B------:R-:W-:Y:S01]  /*1c7c0*/  FADD.FTZ R2, -R15, R9 ;  /* 0x000000090f027221 */ /* 0x000fe20000010100 */
[----:B------:R-:W-:Y:S01]  /*1c7d0*/  IMAD.MOV.U32 R15, RZ, RZ, 0x40000040 ;  /* 0x40000040ff0f7424 */ /* 0x000fe200078e00ff */
[----:B------:R-:W-:Y:S01]  /*1c7e0*/  FSEL R0, R5, RZ, P4 ;  /* 0x000000ff05007208 */ /* 0x000fe20002000000 */
[-CC-:B------:R-:W-:Y:S01]  /*1c7f0*/  FFMA.FTZ R150, R170, R4.reuse, -R149.reuse ;  /* 0x00000004aa967223 */ /* 0x180fe20000010895 */
[----:B------:R-:W-:Y:S01]  /*1c800*/  R2UR UR6, R14 ;  /* 0x000000000e0672ca */ /* 0x000fe200000e0000 */
[-C--:B------:R-:W-:Y:S01]  /*1c810*/  FMUL.FTZ R2, R2, R4.reuse ;  /* 0x0000000402027220 */ /* 0x080fe20000410000 */
[----:B------:R-:W-:Y:S01]  /*1c820*/  R2UR UR7, R15 ;  /* 0x000000000f0772ca */ /* 0x000fe200000e0000 */
        /* <DEDUP_REMOVED lines=9> */
[----:B------:R-:W0:Y:S01]  /*1c8c0*/  MUFU.EX2 R2, R2 ;  /* 0x0000000200027308 */ /* 0x000e220000000800 */
[-CC-:B------:R-:W-:Y:S01]  /*1c8d0*/  FFMA.FTZ R152, R155, R4.reuse, -R149.reuse ;  /* 0x000000049b987223 */ /* 0x180fe20000010895 */
[-CC-:B------:R-:W-:Y:S01]  /*1c8e0*/  FFMA.FTZ R189, R144, R4.reuse, -R149.reuse ;  /* 0x0000000490bd7223 */ /* 0x180fe20000010895 */
[----:B------:R-:W-:Y:S01]  /*1c8f0*/  HGMMA.64x192x16.F32 R24, R176, gdesc[UR4].tnspB, R24, gsb0 ;  /* 0x42e00004b0187df0 */ /* 0x000fe20008000818 */
        /* <DEDUP_REMOVED lines=14> */
[----:B------:R-:W-:Y:S01]  /*1c9e0*/  FFMA.FTZ R148, R148, R4, -R149 ;  /* 0x0000000494947223 */ /* 0x000fe20000010895 */
[C---:B------:R-:W-:Y:S01]  /*1c9f0*/  ISETP.GT.AND P3, PT, R8.reuse, R223, PT ;  /* 0x000000df0800720c */ /* 0x040fe20003f64270 */
[----:B------:R-:W-:-:S04]  /*1ca00*/  VIADD R8, R8, 0xffffffff ;  /* 0xffffffff08087836 */ /* 0x000fc80000000000 */
[----:B------:R-:W0:Y:S01]  /*1ca10*/  MUFU.EX2 R203, R203 ;  /* 0x000000cb00cb7308 */ /* 0x000e220000000800 */
[----:B-1----:R-:W-:Y:S01]  /*1ca20*/  FFMA.FTZ R7, R0, R7, R200 ;  /* 0x0000000700077223 */ /* 0x002fe200000100c8 */
[----:B------:R-:W-:-:S03]  /*1ca30*/  F2FP.F16.F32.PACK_AB R200, R136, R200 ;  /* 0x000000c888c8723e */ /* 0x000fc600000000ff */
[----:B------:R-:W-:-:S03]  /*1ca40*/  FADD.FTZ R7, R136, R7 ;  /* 0x0000000788077221 */ /* 0x000fc60000010000 */
[----:B------:R-:W1:Y:S01]  /*1ca50*/  MUFU.EX2 R12, R12 ;  /* 0x0000000c000c7308 */ /* 0x000e620000000800 */
[----:B--2---:R-:W-:Y:S01]  /*1ca60*/  FADD.FTZ R6, R150, R6 ;  /* 0x0000000696067221 */ /* 0x004fe20000010000 */
[----:B------:R-:W-:Y:S01]  /*1ca70*/  FADD.FTZ R7, R202, R7 ;  /* 0x00000007ca077221 */ /* 0x000fe20000010000 */
[C---:B------:R-:W-:Y:S02]  /*1ca80*/  F2FP.F16.F32.PACK_AB R202, R137.reuse, R202 ;  /* 0x000000ca89ca723e */ /* 0x040fe400000000ff */
[----:B------:R-:W-:Y:S01]  /*1ca90*/  F2FP.F16.F32.PACK_AB R201, R150, R201 ;  /* 0x000000c996c9723e */ /* 0x000fe200000000ff */
[----:B------:R-:W-:Y:S02]  /*1caa0*/  FADD.FTZ R7, R137, R7 ;  /* 0x0000000789077221 */ /* 0x000fe40000010000 */
[----:B------:R-:W2:Y:S08]  /*1cab0*/  MUFU.EX2 R197, R197 ;  /* 0x000000c500c57308 */ /* 0x000eb00000000800 */
[----:B------:R-:W3:Y:S08]  /*1cac0*/  MUFU.EX2 R151, R151 ;  /* 0x0000009700977308 */ /* 0x000ef00000000800 */
[----:B------:R-:W4:Y:S08]  /*1cad0*/  MUFU.EX2 R199, R199 ;  /* 0x000000c700c77308 */ /* 0x000f300000000800 */
[----:B------:R-:W4:Y:S08]  /*1cae0*/  MUFU.EX2 R20, R20 ;  /* 0x0000001400147308 */ /* 0x000f300000000800 */
[----:B------:R-:W4:Y:S08]  /*1caf0*/  MUFU.EX2 R193, R193 ;  /* 0x000000c100c17308 */ /* 0x000f300000000800 */
[----:B------:R-:W4:Y:S08]  /*1cb00*/  MUFU.EX2 R21, R21 ;  /* 0x0000001500157308 */ /* 0x000f300000000800 */
[----:B------:R-:W4:Y:S08]  /*1cb10*/  MUFU.EX2 R195, R195 ;  /* 0x000000c300c37308 */ /* 0x000f300000000800 */
[----:B------:R-:W4:Y:S08]  /*1cb20*/  MUFU.EX2 R152, R152 ;  /* 0x0000009800987308 */ /* 0x000f300000000800 */
[----:B------:R-:W-:Y:S08]  /*1cb30*/  MUFU.EX2 R188, R188 ;  /* 0x000000bc00bc7308 */ /* 0x000ff00000000800 */
        /* <DEDUP_REMOVED lines=10> */
[----:B------:R-:W-:Y:S08]  /*1cbe0*/  MUFU.EX2 R186, R186 ;  /* 0x000000ba00ba7308 */ /* 0x000ff00000000800 */
[----:B------:R-:W-:Y:S08]  /*1cbf0*/  MUFU.EX2 R187, R187 ;  /* 0x000000bb00bb7308 */ /* 0x000ff00000000800 */
[----:B------:R-:W-:Y:S01]  /*1cc00*/  MUFU.EX2 R123, R123 ;  /* 0x0000007b007b7308 */ /* 0x000fe20000000800 */
[----:B------:R-:W-:-:S02]  /*1cc10*/  WARPGROUP.DEPBAR.LE gsb0, 0x0 ;  /* 0x00008000000079c5 */ /* 0x000fc40000010000 */
[----:B------:R0:W-:Y:S05]  /*1cc20*/  @!P1 SYNCS.ARRIVE.TRANS64.RED.A1T0 RZ, [R13+URZ], RZ ;  /* 0x000000ff0dff99a7 */ /* 0x0001ea000810043f */
[----:B------:R-:W-:Y:S01]  /*1cc30*/  MUFU.EX2 R180, R159 ;  /* 0x0000009f00b47308 */ /* 0x000fe20000000800 */
[----:B0-----:R-:W-:Y:S01]  /*1cc40*/  FADD.FTZ R13, R203, R6 ;  /* 0x00000006cb0d7221 */ /* 0x001fe20000010000 */
[----:B------:R0:W-:Y:S01]  /*1cc50*/  @!P1 SYNCS.ARRIVE.TRANS64.RED.A1T0 RZ, [R11+URZ], RZ ;  /* 0x000000ff0bff99a7 */ /* 0x0001e2000810043f */
[C---:B-1----:R-:W-:Y:S02]  /*1cc60*/  F2FP.F16.F32.PACK_AB R203, R12.reuse, R203 ;  /* 0x000000cb0ccb723e */ /* 0x042fe400000000ff */
[----:B------:R-:W-:-:S03]  /*1cc70*/  FADD.FTZ R13, R12, R13 ;  /* 0x0000000d0c0d7221 */ /* 0x000fc60000010000 */
[----:B------:R-:W1:Y:S01]  /*1cc80*/  MUFU.EX2 R6, R139 ;  /* 0x0000008b00067308 */ /* 0x000e620000000800 */
[----:B--2---:R-:W-:Y:S01]  /*1cc90*/  FADD.FTZ R13, R197, R13 ;  /* 0x0000000dc50d7221 */ /* 0x004fe20000010000 */
[----:B0-----:R-:W-:Y:S01]  /*1cca0*/  FADD.FTZ R11, R196, R7 ;  /* 0x00000007c40b7221 */ /* 0x001fe20000010000 */
[----:B------:R-:W-:Y:S01]  /*1ccb0*/  FFMA.FTZ R7, R143, R4, -R149 ;  /* 0x000000048f077223 */ /* 0x000fe20000010895 */
[----:B------:R-:W-:Y:S01]  /*1ccc0*/  F2FP.F16.F32.PACK_AB R196, R129, R196 ;  /* 0x000000c481c4723e */ /* 0x000fe200000000ff */
[----:B---3--:R-:W-:Y:S01]  /*1ccd0*/  FADD.FTZ R13, R151, R13 ;  /* 0x0000000d970d7221 */ /* 0x008fe20000010000 */
[----:B------:R-:W-:Y:S02]  /*1cce0*/  FADD.FTZ R11, R129, R11 ;  /* 0x0000000b810b7221 */ /* 0x000fe40000010000 */
[----:B------:R-:W-:Y:S01]  /*1ccf0*/  MUFU.EX2 R181, R181 ;  /* 0x000000b500b57308 */ /* 0x000fe20000000800 */
[----:B------:R-:W-:Y:S01]  /*1cd00*/  F2FP.F16.F32.PACK_AB R197, R151, R197 ;  /* 0x000000c597c5723e */ /* 0x000fe200000000ff */
[----:B----4-:R-:W-:Y:S01]  /*1cd10*/  FADD.FTZ R13, R199, R13 ;  /* 0x0000000dc70d7221 */ /* 0x010fe20000010000 */
[----:B------:R-:W-:Y:S01]  /*1cd20*/  FADD.FTZ R14, R198, R11 ;  /* 0x0000000bc60e7221 */ /* 0x000fe20000010000 */
[-CC-:B------:R-:W-:Y:S01]  /*1cd30*/  FFMA.FTZ R11, R131, R4.reuse, -R149.reuse ;  /* 0x00000004830b7223 */ /* 0x180fe20000010895 */
[----:B------:R-:W-:Y:S01]  /*1cd40*/  FFMA.FTZ R149, R156, R4, -R149 ;  /* 0x000000049c957223 */ /* 0x000fe20000010895 */
[----:B------:R-:W-:Y:S01]  /*1cd50*/  FADD.FTZ R13, R20, R13 ;  /* 0x0000000d140d7221 */ /* 0x000fe20000010000 */
[C---:B------:R-:W-:Y:S01]  /*1cd60*/  FADD.FTZ R14, R128.reuse, R14 ;  /* 0x0000000e800e7221 */ /* 0x040fe20000010000 */
[----:B------:R-:W0:Y:S01]  /*1cd70*/  MUFU.EX2 R7, R7 ;  /* 0x0000000700077308 */ /* 0x000e220000000800 */
[----:B------:R-:W-:Y:S01]  /*1cd80*/  F2FP.F16.F32.PACK_AB R198, R128, R198 ;  /* 0x000000c680c6723e */ /* 0x000fe200000000ff */
[----:B------:R-:W-:Y:S01]  /*1cd90*/  FADD.FTZ R13, R193, R13 ;  /* 0x0000000dc10d7221 */ /* 0x000fe20000010000 */
[----:B------:R-:W-:Y:S01]  /*1cda0*/  FADD.FTZ R14, R192, R14 ;  /* 0x0000000ec00e7221 */ /* 0x000fe20000010000 */
[----:B------:R-:W-:-:S02]  /*1cdb0*/  F2FP.F16.F32.PACK_AB R199, R20, R199 ;  /* 0x000000c714c7723e */ /* 0x000fc400000000ff */
[----:B------:R-:W-:Y:S01]  /*1cdc0*/  FADD.FTZ R13, R21, R13 ;  /* 0x0000000d150d7221 */ /* 0x000fe20000010000 */
[C---:B------:R-:W-:Y:S01]  /*1cdd0*/  FADD.FTZ R14, R132.reuse, R14 ;  /* 0x0000000e840e7221 */ /* 0x040fe20000010000 */
[----:B------:R-:W-:Y:S01]  /*1cde0*/  MUFU.EX2 R133, R133 ;  /* 0x0000008500857308 */ /* 0x000fe20000000800 */
[----:B------:R-:W-:Y:S01]  /*1cdf0*/  F2FP.F16.F32.PACK_AB R192, R132, R192 ;  /* 0x000000c084c0723e */ /* 0x000fe200000000ff */
[----:B------:R-:W-:Y:S01]  /*1ce00*/  FADD.FTZ R13, R195, R13 ;  /* 0x0000000dc30d7221 */ /* 0x000fe20000010000 */
[----:B------:R-:W-:Y:S01]  /*1ce10*/  FADD.FTZ R14, R194, R14 ;  /* 0x0000000ec20e7221 */ /* 0x000fe20000010000 */
[----:B------:R-:W-:Y:S02]  /*1ce20*/  F2FP.F16.F32.PACK_AB R193, R21, R193 ;  /* 0x000000c115c1723e */ /* 0x000fe400000000ff */
[----:B------:R-:W-:Y:S01]  /*1ce30*/  FADD.FTZ R13, R152, R13 ;  /* 0x0000000d980d7221 */ /* 0x000fe20000010000 */
[C---:B------:R-:W-:Y:S01]  /*1ce40*/  FADD.FTZ R14, R120.reuse, R14 ;  /* 0x0000000e780e7221 */ /* 0x040fe20000010000 */
[----:B------:R-:W2:Y:S01]  /*1ce50*/  MUFU.EX2 R11, R11 ;  /* 0x0000000b000b7308 */ /* 0x000ea20000000800 */
[----:B------:R-:W-:Y:S01]  /*1ce60*/  F2FP.F16.F32.PACK_AB R194, R120, R194 ;  /* 0x000000c278c2723e */ /* 0x000fe200000000ff */
[----:B------:R-:W-:Y:S01]  /*1ce70*/  FADD.FTZ R13, R189, R13 ;  /* 0x0000000dbd0d7221 */ /* 0x000fe20000010000 */
[----:B------:R-:W-:Y:S01]  /*1ce80*/  FADD.FTZ R14, R188, R14 ;  /* 0x0000000ebc0e7221 */ /* 0x000fe20000010000 */
[----:B------:R-:W-:-:S02]  /*1ce90*/  F2FP.F16.F32.PACK_AB R189, R10, R189 ;  /* 0x000000bd0abd723e */ /* 0x000fc400000000ff */
[----:B------:R-:W-:Y:S01]  /*1cea0*/  FADD.FTZ R13, R10, R13 ;  /* 0x0000000d0a0d7221 */ /* 0x000fe20000010000 */
[----:B------:R-:W-:Y:S01]  /*1ceb0*/  FADD.FTZ R14, R121, R14 ;  /* 0x0000000e790e7221 */ /* 0x000fe20000010000 */
[----:B------:R-:W-:Y:S01]  /*1cec0*/  MUFU.EX2 R182, R182 ;  /* 0x000000b600b67308 */ /* 0x000fe20000000800 */
[----:B------:R-:W-:Y:S01]  /*1ced0*/  F2FP.F16.F32.PACK_AB R195, R152, R195 ;  /* 0x000000c398c3723e */ /* 0x000fe200000000ff */
[----:B------:R-:W-:Y:S01]  /*1cee0*/  FADD.FTZ R13, R191, R13 ;  /* 0x0000000dbf0d7221 */ /* 0x000fe20000010000 */
[----:B------:R-:W-:Y:S01]  /*1cef0*/  FADD.FTZ R14, R190, R14 ;  /* 0x0000000ebe0e7221 */ /* 0x000fe20000010000 */
[C---:B------:R-:W-:Y:S02]  /*1cf00*/  F2FP.F16.F32.PACK_AB R191, R9.reuse, R191 ;  /* 0x000000bf09bf723e */ /* 0x040fe400000000ff */
[----:B------:R-:W-:Y:S01]  /*1cf10*/  FADD.FTZ R13, R9, R13 ;  /* 0x0000000d090d7221 */ /* 0x000fe20000010000 */
[----:B------:R-:W-:Y:S01]  /*1cf20*/  FADD.FTZ R14, R127, R14 ;  /* 0x0000000e7f0e7221 */ /* 0x000fe20000010000 */
[----:B------:R-:W3:Y:S01]  /*1cf30*/  MUFU.EX2 R183, R183 ;  /* 0x000000b700b77308 */ /* 0x000ee20000000800 */
[----:B------:R-:W-:Y:S01]  /*1cf40*/  F2FP.F16.F32.PACK_AB R188, R121, R188 ;  /* 0x000000bc79bc723e */ /* 0x000fe200000000ff */
[----:B------:R-:W-:Y:S01]  /*1cf50*/  FADD.FTZ R13, R185, R13 ;  /* 0x0000000db90d7221 */ /* 0x000fe20000010000 */
[----:B------:R-:W-:Y:S01]  /*1cf60*/  FADD.FTZ R14, R184, R14 ;  /* 0x0000000eb80e7221 */ /* 0x000fe20000010000 */
[----:B-1----:R-:W-:-:S02]  /*1cf70*/  F2FP.F16.F32.PACK_AB R185, R6, R185 ;  /* 0x000000b906b9723e */ /* 0x002fc400000000ff */
[----:B------:R-:W-:Y:S01]  /*1cf80*/  FADD.FTZ R12, R6, R13 ;  /* 0x0000000d060c7221 */ /* 0x000fe20000010000 */
[----:B------:R-:W-:Y:S01]  /*1cf90*/  FADD.FTZ R15, R126, R14 ;  /* 0x0000000e7e0f7221 */ /* 0x000fe20000010000 */
[----:B------:R-:W1:Y:S01]  /*1cfa0*/  MUFU.EX2 R140, R140 ;  /* 0x0000008c008c7308 */ /* 0x000e620000000800 */
[----:B------:R-:W-:Y:S01]  /*1cfb0*/  F2FP.F16.F32.PACK_AB R190, R127, R190 ;  /* 0x000000be7fbe723e */ /* 0x000fe200000000ff */
[----:B------:R-:W-:Y:S01]  /*1cfc0*/  FADD.FTZ R12, R187, R12 ;  /* 0x0000000cbb0c7221 */ /* 0x000fe20000010000 */
[----:B------:R-:W-:Y:S01]  /*1cfd0*/  FADD.FTZ R14, R186, R15 ;  /* 0x0000000fba0e7221 */ /* 0x000fe20000010000 */
[C---:B0-----:R-:W-:Y:S02]  /*1cfe0*/  F2FP.F16.F32.PACK_AB R187, R7.reuse, R187 ;  /* 0x000000bb07bb723e */ /* 0x041fe400000000ff */
[----:B------:R-:W-:Y:S01]  /*1cff0*/  FADD.FTZ R12, R7, R12 ;  /* 0x0000000c070c7221 */ /* 0x000fe20000010000 */
[----:B------:R-:W-:Y:S01]  /*1d000*/  FADD.FTZ R13, R123, R14 ;  /* 0x0000000e7b0d7221 */ /* 0x000fe20000010000 */
[----:B------:R-:W0:Y:S01]  /*1d010*/  MUFU.EX2 R135, R135 ;  /* 0x0000008700877308 */ /* 0x000e220000000800 */
[----:B------:R-:W-:Y:S01]  /*1d020*/  F2FP.F16.F32.PACK_AB R184, R126, R184 ;  /* 0x000000b87eb8723e */ /* 0x000fe200000000ff */
[----:B------:R-:W-:Y:S01]  /*1d030*/  FADD.FTZ R12, R181, R12 ;  /* 0x0000000cb50c7221 */ /* 0x000fe20000010000 */
[----:B------:R-:W-:Y:S01]  /*1d040*/  FADD.FTZ R10, R180, R13 ;  /* 0x0000000db40a7221 */ /* 0x000fe20000010000 */
[----:B--2---:R-:W-:-:S02]  /*1d050*/  F2FP.F16.F32.PACK_AB R181, R11, R181 ;  /* 0x000000b50bb5723e */ /* 0x004fc400000000ff */
[----:B------:R-:W-:Y:S01]  /*1d060*/  FADD.FTZ R12, R11, R12 ;  /* 0x0000000c0b0c7221 */ /* 0x000fe20000010000 */
[----:B------:R-:W-:Y:S01]  /*1d070*/  FADD.FTZ R9, R133, R10 ;  /* 0x0000000a85097221 */ /* 0x000fe20000010000 */
[----:B------:R-:W2:Y:S01]  /*1d080*/  MUFU.EX2 R124, R124 ;  /* 0x0000007c007c7308 */ /* 0x000ea20000000800 */
[----:B------:R-:W-:Y:S01]  /*1d090*/  F2FP.F16.F32.PACK_AB R186, R123, R186 ;  /* 0x000000ba7bba723e */ /* 0x000fe200000000ff */
[----:B---3--:R-:W-:Y:S01]  /*1d0a0*/  FADD.FTZ R12, R183, R12 ;  /* 0x0000000cb70c7221 */ /* 0x008fe20000010000 */
[----:B------:R-:W-:Y:S01]  /*1d0b0*/  FADD.FTZ R9, R182, R9 ;  /* 0x00000009b6097221 */ /* 0x000fe20000010000 */
[----:B------:R-:W-:Y:S01]  /*1d0c0*/  F2FP.F16.F32.PACK_AB R180, R133, R180 ;  /* 0x000000b485b4723e */ /* 0x000fe200000000ff */
[----:B------:R-:W-:Y:S01]  /*1d0d0*/  IMAD.MOV.U32 R11, RZ, RZ, R208 ;  /* 0x000000ffff0b7224 */ /* 0x000fe200078e00d0 */
[C---:B-1----:R-:W-:Y:S01]  /*1d0e0*/  F2FP.F16.F32.PACK_AB R182, R140.reuse, R182 ;  /* 0x000000b68cb6723e */ /* 0x042fe200000000ff */
[----:B------:R-:W-:Y:S01]  /*1d0f0*/  FADD.FTZ R9, R140, R9 ;  /* 0x000000098c097221 */ /* 0x000fe20000010000 */
[----:B------:R-:W1:Y:S01]  /*1d100*/  MUFU.EX2 R122, R122 ;  /* 0x0000007a007a7308 */ /* 0x000e620000000800 */
[C---:B0-----:R-:W-:Y:S01]  /*1d110*/  FADD.FTZ R7, R135.reuse, R12 ;  /* 0x0000000c87077221 */ /* 0x041fe20000010000 */
[----:B------:R-:W-:Y:S01]  /*1d120*/  F2FP.F16.F32.PACK_AB R183, R135, R183 ;  /* 0x000000b787b7723e */ /* 0x000fe200000000ff */
[----:B------:R-:W-:-:S05]  /*1d130*/  IMAD.MOV.U32 R12, RZ, RZ, R205 ;  /* 0x000000ffff0c7224 */ /* 0x000fca00078e00cd */
        /* <DEDUP_REMOVED lines=9> */
[----:B------:R-:W-:-:S06]  /*1d1d0*/  F2FP.F16.F32.PACK_AB R177, R147, R122 ;  /* 0x0000007a93b1723e */ /* 0x000fcc00000000ff */
[----:B------:R-:W2:Y:S01]  /*1d1e0*/  MUFU.EX2 R141, R141 ;  /* 0x0000008d008d7308 */ /* 0x000ea20000000800 */
[----:B-1----:R-:W-:-:S07]  /*1d1f0*/  FADD.FTZ R6, R138, R7 ;  /* 0x000000078a067221 */ /* 0x002fce0000010000 */
[----:B------:R-:W1:Y:S01]  /*1d200*/  MUFU.EX2 R149, R149 ;  /* 0x0000009500957308 */ /* 0x000e620000000800 */
[----:B0-----:R-:W-:Y:S01]  /*1d210*/  FADD.FTZ R10, R148, R9 ;  /* 0x00000009940a7221 */ /* 0x001fe20000010000 */
[----:B------:R-:W-:Y:S02]  /*1d220*/  IMAD.MOV.U32 R9, RZ, RZ, R3 ;  /* 0x000000ffff097224 */ /* 0x000fe400078e0003 */
[C---:B--2---:R-:W-:Y:S01]  /*1d230*/  FADD.FTZ R7, R141.reuse, R6 ;  /* 0x000000068d077221 */ /* 0x044fe20000010000 */
[----:B------:R-:W-:Y:S01]  /*1d240*/  F2FP.F16.F32.PACK_AB R178, R141, R138 ;  /* 0x0000008a8db2723e */ /* 0x000fe200000000ff */
[C---:B-1----:R-:W-:Y:S01]  /*1d250*/  FADD.FTZ R6, R149.reuse, R10 ;  /* 0x0000000a95067221 */ /* 0x042fe20000010000 */
[----:B------:R-:W-:Y:S02]  /*1d260*/  F2FP.F16.F32.PACK_AB R179, R149, R148 ;  /* 0x0000009495b3723e */ /* 0x000fe400000000ff */
[----:B------:R-:W-:Y:S01]  /*1d270*/  MOV R10, R5 ;  /* 0x00000005000a7202 */ /* 0x000fe20000000f00 */
[----:B------:R-:W-:Y:S06]  /*1d280*/  @P3 BRA `(.L_x_6371) ;  /* 0xffffffa000d03947 */ /* 0x000fec000383ffff */
[----:B------:R-:W-:Y:S05]  /*1d290*/  BSYNC B1 ;  /* 0x0000000000017941 */ /* 0x000fea0003800000 */
.L_x_6360:
[----:B------:R-:W-:Y:S05]  /*1d2a0*/  BSYNC B0 ;  /* 0x0000000000007941 */ /* 0x000fea0003800000 */
.L_x_6359:
[----:B------:R-:W-:Y:S01]  /*1d2b0*/  ISETP.GE.AND P2, PT, R8, RZ, PT ;  /* 0x000000ff0800720c */ /* 0x000fe20003f46270 */
[----:B------:R-:W-:-:S12]  /*1d2c0*/  BSSY B0, `(.L_x_6372) ;  /* 0x000054f000007945 */ /* 0x000fd80003800000 */
[----:B------:R-:W-:Y:S05]  /*1d2d0*/  @!P2 BRA `(.L_x_6373) ;  /* 0x000000540034a947 */ /* 0x000fea0003800000 */
[----:B------:R-:W-:Y:S02]  /*1d2e0*/  IMAD.MOV.U32 R9, RZ, RZ, R3 ;  /* 0x000000ffff097224 */ /* 0x000fe400078e0003 */
[----:B------:R-:W-:Y:S02]  /*1d2f0*/  IMAD.MOV.U32 R10, RZ, RZ, R5 ;  /* 0x000000ffff0a7224 */ /* 0x000fe400078e0005 */
[----:B------:R-:W-:Y:S02]  /*1d300*/  IMAD.MOV.U32 R11, RZ, RZ, R208 ;  /* 0x000000ffff0b7224 */ /* 0x000fe400078e00d0 */
[----:B------:R-:W-:-:S07]  /*1d310*/  IMAD.MOV.U32 R12, RZ, RZ, R205 ;  /* 0x000000ffff0c7224 */ /* 0x000fce00078e00cd */
.L_x_6384:
        /* <DEDUP_REMOVED lines=8> */
.L_x_6374:
[----:B------:R-:W-:Y:S01]  /*1d3a0*/  IMAD R4, R205, 0x8, R16 ;  /* 0x00000008cd047824 */ /* 0x000fe200078e0210 */
[----:B------:R-:W-:-:S04]  /*1d3b0*/  SHF.L.U32 R5, R208, 0x1f, RZ ;  /* 0x0000001fd0057819 */ /* 0x000fc800000006ff */
[----:B------:R0:W1:Y:S01]  /*1d3c0*/  SYNCS.PHASECHK.TRANS64.TRYWAIT P2, [R4+URZ+0x36830], R5 ;  /* 0x03683005040075a7 */ /* 0x000062000804017f */
[----:B------:R-:W-:Y:S05]  /*1d3d0*/  @!P0 BRA `(.L_x_6375) ;  /* 0x0000000000048947 */ /* 0x000fea0003800000 */
[----:B------:R-:W-:Y:S01]  /*1d3e0*/  BPT.TRAP 0x1 ;  /* 0x000000040000795c */ /* 0x000fe20000300000 */
.L_x_6375:
[----:B------:R-:W-:Y:S01]  /*1d3f0*/  IMAD R3, R205, 0xa80, R221 ;  /* 0x00000a80cd037824 */ /* 0x000fe200078e02dd */
[----:B------:R-:W-:Y:S03]  /*1d400*/  BSSY B1, `(.L_x_6376) ;  /* 0x0000006000017945 */ /* 0x000fe60003800000 */
[C---:B------:R-:W-:Y:S02]  /*1d410*/  VIADD R122, R3.reuse, 0x80 ;  /* 0x00000080037a7836 */ /* 0x040fe40000000000 */
[----:B------:R-:W-:Y:S01]  /*1d420*/  VIADD R124, R3, 0x100 ;  /* 0x00000100037c7836 */ /* 0x000fe20000000000 */
[----:B-1----:R-:W-:Y:S06]  /*1d430*/  @P2 BRA `(.L_x_6377) ;  /* 0x0000000000082947 */ /* 0x002fec0003800000 */
[----:B------:R-:W1:Y:S02]  /*1d440*/  SYNCS.PHASECHK.TRANS64.TRYWAIT P2, [R4+URZ+0x36830], R5 ;  /* 0x03683005040075a7 */ /* 0x000e64000804017f */
[----:B-1----:R-:W-:Y:S05]  /*1d450*/  @!P2 BRA `(.L_x_6378) ;  /* 0x0000011800e0a947 */ /* 0x002fea0003800000 */
.L_x_6377:
[----:B------:R-:W-:Y:S05]  /*1d460*/  BSYNC B1 ;  /* 0x0000000000017941 */ /* 0x000fea0003800000 */
.L_x_6376:
[----:B------:R-:W2:Y:S01]  /*1d470*/  LDL.64 R20, [R1] ;  /* 0x0000000001147983 */ /* 0x000ea20000100a00 */
[----:B------:R-:W-:Y:S01]  /*1d480*/  IMAD.MOV.U32 R121, RZ, RZ, 0x40000040 ;  /* 0x40000040ff797424 */ /* 0x000fe200078e00ff */
[----:B------:R-:W-:Y:S02]  /*1d490*/  MOV R120, R3 ;  /* 0x0000000300787202 */ /* 0x000fe40000000f00 */
        /* <DEDUP_REMOVED lines=9> */
[----:B------:R-:W-:Y:S01]  /*1d530*/  R2UR UR7, R123 ;  /* 0x000000007b0772ca */ /* 0x000fe200000e0000 */
[----:B------:R-:W-:-:S02]  /*1d540*/  IMAD.MOV.U32 R120, RZ, RZ, R124 ;  /* 0x000000ffff787224 */ /* 0x000fc400078e007c */
[----:B------:R-:W-:Y:S01]  /*1d550*/  VIADD R122, R3, 0x180 ;  /* 0x00000180037a7836 */ /* 0x000fe20000000000 */
[----:B------:R-:W-:Y:S01]  /*1d560*/  R2UR UR15, R123 ;  /* 0x000000007b0f72ca */ /* 0x000fe200000e0000 */
[----:B------:R-:W-:Y:S01]  /*1d570*/  IMAD.MOV.U32 R211, RZ, RZ, 0x40000040 ;  /* 0x40000040ffd37424 */ /* 0x000fe200078e00ff */
[----:B------:R-:W-:Y:S01]  /*1d580*/  R2UR UR18, R120 ;  /* 0x00000000781272ca */ /* 0x000fe200000e0000 */
[----:B------:R-:W3:Y:S01]  /*1d590*/  LDL.64 R226, [R1+0x20] ;  /* 0x0000200001e27983 */ /* 0x000ee20000100a00 */
[----:B------:R-:W-:Y:S02]  /*1d5a0*/  R2UR UR14, R122 ;  /* 0x000000007a0e72ca */ /* 0x000fe400000e0000 */
[----:B------:R-:W-:Y:S01]  /*1d5b0*/  IADD3 R120, R3, 0x200, RZ ;  /* 0x0000020003787810 */ /* 0x000fe20007ffe0ff */
[----:B----4-:R-:W4:Y:S01]  /*1d5c0*/  LDL.64 R6, [R1+0x28] ;  /* 0x0000280001067983 */ /* 0x010f220000100a00 */
[----:B------:R-:W-:Y:S02]  /*1d5d0*/  R2UR UR35, R121 ;  /* 0x00000000792372ca */ /* 0x000fe400000e0000 */
[----:B------:R-:W-:-:S02]  /*1d5e0*/  R2UR UR34, R120 ;  /* 0x00000000782272ca */ /* 0x000fc400000e0000 */
[----:B--2---:R-:W-:Y:S02]  /*1d5f0*/  R2UR UR20, R20 ;  /* 0x00000000141472ca */ /* 0x004fe400000e0000 */
[----:B------:R-:W-:Y:S02]  /*1d600*/  R2UR UR21, R21 ;  /* 0x00000000151572ca */ /* 0x000fe400000e0000 */
[----:B---3--:R-:W-:Y:S02]  /*1d610*/  R2UR UR46, R14 ;  /* 0x000000000e2e72ca */ /* 0x008fe400000e0000 */
[----:B------:R-:W-:-:S07]  /*1d620*/  R2UR UR47, R15 ;  /* 0x000000000f2f72ca */ /* 0x000fce00000e0000 */
        /* <DEDUP_REMOVED lines=24> */
[----:B------:R-:W-:Y:S02]  /*1d7b0*/  R2UR UR30, R124 ;  /* 0x000000007c1e72ca */ /* 0x000fe400000e0000 */
[----:B------:R-:W-:Y:S01]  /*1d7c0*/  R2UR UR31, R125 ;  /* 0x000000007d1f72ca */ /* 0x000fe200000e0000 */
[----:B------:R-:W-:Y:S01]  /*1d7d0*/  UMOV UR28, UR20 ;  /* 0x00000014001c7c82 */ /* 0x000fe20008000000 */
[----:B------:R-:W-:Y:S01]  /*1d7e0*/  UMOV UR29, UR21 ;  /* 0x00000015001d7c82 */ /* 0x000fe20008000000 */
[C---:B------:R-:W-:Y:S02]  /*1d7f0*/  VIADD R120, R3.reuse, 0x2 ;  /* 0x0000000203787836 */ /* 0x040fe40000000000 */
[----:B------:R-:W-:Y:S02]  /*1d800*/  IMAD.MOV.U32 R121, RZ, RZ, 0x40000040 ;  /* 0x40000040ff797424 */ /* 0x000fe400078e00ff */
[C---:B------:R-:W-:Y:S01]  /*1d810*/  VIADD R122, R3.reuse, 0x300 ;  /* 0x00000300037a7836 */ /* 0x040fe20000000000 */
[----:B------:R-:W-:Y:S01]  /*1d820*/  R2UR UR10, R120 ;  /* 0x00000000780a72ca */ /* 0x000fe200000e0000 */
[----:B------:R-:W-:Y:S01]  /*1d830*/  VIADD R120, R3, 0x102 ;  /* 0x0000010203787836 */ /* 0x000fe20000000000 */
[----:B------:R-:W-:-:S02]  /*1d840*/  R2UR UR11, R121 ;  /* 0x00000000790b72ca */ /* 0x000fc400000e0000 */
[----:B------:R-:W-:Y:S01]  /*1d850*/  MOV R121, 0x40000040 ;  /* 0x4000004000797802 */ /* 0x000fe20000000f00 */
[----:B------:R-:W-:Y:S02]  /*1d860*/  WARPGROUP.DEPBAR.LE gsb0, 0x0 ;  /* 0x00008000000079c5 */ /* 0x000fe40000010000 */
[----:B------:R-:W-:-:S06]  /*1d870*/  WARPGROUP.ARRIVE ;  /* 0x00000000000079c5 */ /* 0x000fcc0000000000 */
[----:B------:R-:W-:Y:S01]  /*1d880*/  HGMMA.64x16x16.F32 R128, gdesc[UR28], RZ, !UPT, gsb0 ;  /* 0x002000001c8079f0 */ /* 0x000fe2000c0008ff */
[----:B------:R-:W-:Y:S01]  /*1d890*/  R2UR UR27, R123 ;  /* 0x000000007b1b72ca */ /* 0x000fe200000e0000 */
[----:B------:R-:W-:Y:S01]  /*1d8a0*/  IMAD.MOV.U32 R123, RZ, RZ, 0x40000040 ;  /* 0x40000040ff7b7424 */ /* 0x000fe200078e00ff */
[----:B------:R-:W-:Y:S01]  /*1d8b0*/  R2UR UR23, R121 ;  /* 0x00000000791772ca */ /* 0x000fe200000e0000 */
[----:B------:R-:W-:Y:S01]  /*1d8c0*/  IMAD.MOV.U32 R121, RZ, RZ, 0x40000040 ;  /* 0x40000040ff797424 */ /* 0x000fe200078e00ff */
[----:B------:R-:W-:Y:S02]  /*1d8d0*/  R2UR UR26, R122 ;  /* 0x000000007a1a72ca */ /* 0x000fe400000e0000 */
[----:B------:R-:W-:Y:S01]  /*1d8e0*/  R2UR UR22, R120 ;  /* 0x00000000781672ca */ /* 0x000fe200000e0000 */
[C---:B------:R-:W-:Y:S01]  /*1d8f0*/  VIADD R120, R3.reuse, 0x202 ;  /* 0x0000020203787836 */ /* 0x040fe20000000000 */
[----:B------:R-:W-:Y:S02]  /*1d900*/  IADD3 R122, R3, 0x82, RZ ;  /* 0x00000082037a7810 */ /* 0x000fe40007ffe0ff */
[----:B------:R-:W-:Y:S01]  /*1d910*/  R2UR UR7, R123 ;  /* 0x000000007b0772ca */ /* 0x000fe200000e0000 */
[----:B------:R-:W-:Y:S01]  /*1d920*/  IMAD.MOV.U32 R123, RZ, RZ, 0x40000040 ;  /* 0x40000040ff7b7424 */ /* 0x000fe200078e00ff */
[----:B------:R-:W-:Y:S01]  /*1d930*/  R2UR UR6, R122 ;  /* 0x000000007a0672ca */ /* 0x000fe200000e0000 */
[----:B------:R-:W-:Y:S01]  /*1d940*/  VIADD R122, R3, 0x182 ;  /* 0x00000182037a7836 */ /* 0x000fe20000000000 */
[----:B------:R-:W-:Y:S01]  /*1d950*/  R2UR UR51, R121 ;  /* 0x00000000793372ca */ /* 0x000fe200000e0000 */
[----:B------:R-:W-:Y:S01]  /*1d960*/  IMAD.MOV.U32 R121, RZ, RZ, 0x40000040 ;  /* 0x40000040ff797424 */ /* 0x000fe200078e00ff */
[----:B------:R-:W-:-:S02]  /*1d970*/  R2UR UR50, R120 ;  /* 0x00000000783272ca */ /* 0x000fc400000e0000 */
[C---:B------:R-:W-:Y:S02]  /*1d980*/  IADD3 R120, R3.reuse, 0x302, RZ ;  /* 0x0000030203787810 */ /* 0x040fe40007ffe0ff */
[----:B------:R-:W-:Y:S01]  /*1d990*/  R2UR UR18, R122 ;  /* 0x000000007a1272ca */ /* 0x000fe200000e0000 */
[----:B------:R-:W-:Y:S01]  /*1d9a0*/  VIADD R122, R3, 0x282 ;  /* 0x00000282037a7836 */ /* 0x000fe20000000000 */
[----:B------:R-:W-:Y:S01]  /*1d9b0*/  R2UR UR19, R123 ;  /* 0x000000007b1372ca */ /* 0x000fe200000e0000 */
[----:B------:R-:W-:Y:S01]  /*1d9c0*/  IMAD.MOV.U32 R123, RZ, RZ, 0x40000040 ;  /* 0x40000040ff7b7424 */ /* 0x000fe200078e00ff */
[----:B------:R-:W-:Y:S01]  /*1d9d0*/  R2UR UR34, R120 ;  /* 0x00000000782272ca */ /* 0x000fe200000e0000 */
[----:B------:R-:W-:Y:S01]  /*1d9e0*/  VIADD R120, R3, 0x4 ;  /* 0x0000000403787836 */ /* 0x000fe20000000000 */
[----:B------:R-:W-:Y:S01]  /*1d9f0*/  R2UR UR35, R121 ;  /* 0x00000000792372ca */ /* 0x000fe200000e0000 */
[----:B------:R-:W-:Y:S01]  /*1da00*/  IMAD.MOV.U32 R121, RZ, RZ, 0x40000040 ;  /* 0x40000040ff797424 */ /* 0x000fe200078e00ff */
[----:B------:R-:W-:-:S02]  /*1da10*/  R2UR UR14, R122 ;  /* 0x000000007a0e72ca */ /* 0x000fc400000e0000 */
        /* <DEDUP_REMOVED lines=45> */
[----:B----4-:R-:W-:Y:S02]  /*1dcf0*/  R2UR UR38, R6 ;  /* 0x00000000062672ca */ /* 0x010fe400000e0000 */
[----:B------:R-:W-:Y:S02]  /*1dd00*/  R2UR UR39, R7 ;  /* 0x00000000072772ca */ /* 0x000fe400000e0000 */
[----:B------:R-:W-:Y:S01]  /*1dd10*/  IADD3 R210, R3, 0x84, RZ ;  /* 0x0000008403d27810 */ /* 0x000fe20007ffe0ff */
[----:B------:R2:W5:Y:S08]  /*1dd20*/  LDL.LU.64 R6, [R1+0x98] ;  /* 0x0000980001067983 */ /* 0x0005700000300a00 */
[----:B------:R-:W-:-:S02]  /*1dd30*/  UMOV UR28, UR38 ;  /* 0x00000026001c7c82 */ /* 0x000fc40008000000 */
[----:B------:R-:W-:Y:S01]  /*1dd40*/  UMOV UR29, UR39 ;  /* 0x00000027001d7c82 */ /* 0x000fe20008000000 */
        /* <DEDUP_REMOVED lines=59> */
[----:B------:R-:W-:Y:S02]  /*1e100*/  R2UR UR40, R226 ;  /* 0x00000000e22872ca */ /* 0x000fe400000e0000 */
[----:B------:R-:W-:-:S02]  /*1e110*/  R2UR UR41, R227 ;  /* 0x00000000e32972ca */ /* 0x000fc400000e0000 */
        /* <DEDUP_REMOVED lines=85> */
[----:B------:R-:W-:Y:S01]  /*1e670*/  R2UR UR49, R21 ;  /* 0x00000000153172ca */ /* 0x000fe200000e0000 */
[----:B------:R-:W-:Y:S01]  /*1e680*/  IMAD.MOV.U32 R21, RZ, RZ, 0x40000040 ;  /* 0x40000040ff157424 */ /* 0x000fe200078e00ff */
[----:B------:R-:W-:Y:S02]  /*1e690*/  R2UR UR48, R20 ;  /* 0x00000000143072ca */ /* 0x000fe400000e0000 */
[----:B------:R-:W-:Y:S02]  /*1e6a0*/  IADD3 R20, R3, 0x480, RZ ;  /* 0x0000048003147810 */ /* 0x000fe40007ffe0ff */
        /* <DEDUP_REMOVED lines=27> */
[----:B01----:R-:W-:Y:S02]  /*1e860*/  MOV R4, UR43 ;  /* 0x0000002b00047c02 */ /* 0x003fe40008000f00 */
        /* <DEDUP_REMOVED lines=329> */
[----:B------:R-:W-:Y:S02]  /*1fd00*/  MOV R5, 0x40000040 ;  /* 0x4000004000057802 */ /* 0x000fe40000000f00 */
        /* <DEDUP_REMOVED lines=221> */
[----:B--2---:R-:W-:Y:S06]  /*20ae0*/  @!P0 BRA `(.L_x_6379) ;  /* 0x0000000000048947 */ /* 0x004fec0003800000 */
[----:B------:R-:W-:Y:S01]  /*20af0*/  BPT.TRAP 0x1 ;  /* 0x000000040000795c */ /* 0x000fe20000300000 */
.L_x_6379:
[----:B------:R-:W-:Y:S01]  /*20b00*/  SHF.L.U32 R0, R11, 0x1f, RZ ;  /* 0x0000001f0b007819 */ /* 0x000fe200000006ff */
[----:B------:R-:W-:-:S04]  /*20b10*/  IMAD R11, R12, 0x8, R16 ;  /* 0x000000080c0b7824 */ /* 0x000fc800078e0210 */
[----:B------:R0:W1:Y:S01]  /*20b20*/  SYNCS.PHASECHK.TRANS64.TRYWAIT P2, [R11+URZ+0x36850], R0 ;  /* 0x036850000b0075a7 */ /* 0x000062000804017f */
[----:B------:R-:W-:Y:S05]  /*20b30*/  @!P0 BRA `(.L_x_6380) ;  /* 0x0000000000048947 */ /* 0x000fea0003800000 */
[----:B------:R-:W-:Y:S01]  /*20b40*/  BPT.TRAP 0x1 ;  /* 0x000000040000795c */ /* 0x000fe20000300000 */
.L_x_6380:
[----:B------:R-:W-:Y:S04]  /*20b50*/  BSSY B1, `(.L_x_6381) ;  /* 0x0000004000017945 */ /* 0x000fe80003800000 */
[----:B-1----:R-:W-:Y:S05]  /*20b60*/  @P2 BRA `(.L_x_6382) ;  /* 0x0000000000082947 */ /* 0x002fea0003800000 */
[----:B------:R-:W1:Y:S02]  /*20b70*/  SYNCS.PHASECHK.TRANS64.TRYWAIT P2, [R11+URZ+0x36850], R0 ;  /* 0x036850000b0075a7 */ /* 0x000e64000804017f */
[----:B-1----:R-:W-:Y:S05]  /*20b80*/  @!P2 BRA `(.L_x_6383) ;  /* 0x000000e40028a947 */ /* 0x002fea0003800000 */
.L_x_6382:
[----:B------:R-:W-:Y:S05]  /*20b90*/  BSYNC B1 ;  /* 0x0000000000017941 */ /* 0x000fea0003800000 */
.L_x_6381:
        /* <DEDUP_REMOVED lines=20> */
[----:B------:R-:W-:Y:S01]  /*20ce0*/  MUFU.TANH R161, R161 ;  /* 0x000000a100a17308 */ /* 0x000fe20000002400 */
[C---:B------:R-:W-:Y:S01]  /*20cf0*/  VIADD R2, R14.reuse, 0x80 ;  /* 0x000000800e027836 */ /* 0x040fe20000000000 */
[----:B------:R-:W-:Y:S01]  /*20d00*/  R2UR UR6, R14 ;  /* 0x000000000e0672ca */ /* 0x000fe200000e0000 */
        /* <DEDUP_REMOVED lines=39> */
[----:B------:R-:W-:Y:S01]  /*20f80*/  ULDC UR4, c[0x0][0x988] ;  /* 0x0002620000047ab9 */ /* 0x000fe20000000800 */
[----:B------:R-:W-:Y:S01]  /*20f90*/  FMUL.FTZ R124, R151, UR42 ;  /* 0x0000002a977c7c20 */ /* 0x000fe20008410000 */
[----:B------:R-:W-:-:S02]  /*20fa0*/  IMAD.U32 R4, RZ, RZ, UR4 ;  /* 0x00000004ff047e24 */ /* 0x000fc4000f8e00ff */
[----:B------:R-:W-:Y:S01]  /*20fb0*/  FMUL.FTZ R138, R138, UR42 ;  /* 0x0000002a8a8a7c20 */ /* 0x000fe20008410000 */
[----:B------:R-:W-:Y:S01]  /*20fc0*/  VIADD R120, R14, 0x280 ;  /* 0x000002800e787836 */ /* 0x000fe20000000000 */
[----:B------:R-:W-:Y:S01]  /*20fd0*/  MOV R121, 0x40000040 ;  /* 0x4000004000797802 */ /* 0x000fe20000000f00 */
        /* <DEDUP_REMOVED lines=13> */
[----:B------:R-:W-:Y:S01]  /*210b0*/  @!P1 IMAD R13, R13, 0x8, R16 ;  /* 0x000000080d0d9824 */ /* 0x000fe200078e0210 */
[----:B------:R-:W-:Y:S01]  /*210c0*/  ISETP.GT.AND P2, PT, R8, RZ, PT ;  /* 0x000000ff0800720c */ /* 0x000fe20003f44270 */
[----:B------:R-:W-:-:S02]  /*210d0*/  @!P1 VIADD R11, R11, 0x36860 ;  /* 0x000368600b0b9836 */ /* 0x000fc40000000000 */
[----:B------:R-:W-:Y:S01]  /*210e0*/  MUFU.TANH R159, R159 ;  /* 0x0000009f009f7308 */ /* 0x000fe20000002400 */
[----:B------:R-:W-:Y:S01]  /*210f0*/  @!P1 IADD3 R13, R13, 0x36840, RZ ;  /* 0x000368400d0d9810 */ /* 0x000fe20007ffe0ff */
        /* <DEDUP_REMOVED lines=67> */
[----:B------:R-:W-:Y:S02]  /*21530*/  FMUL.FTZ R169, R175, UR42 ;  /* 0x0000002aafa97c20 */ /* 0x000fe40008410000 */
[----:B------:R-:W0:Y:S08]  /*21540*/  MUFU.TANH R2, R2 ;  /* 0x0000000200027308 */ /* 0x000e300000002400 */
[----:B------:R-:W1:Y:S08]  /*21550*/  MUFU.TANH R3, R3 ;  /* 0x0000000300037308 */ /* 0x000e700000002400 */
[----:B------:R-:W2:Y:S01]  /*21560*/  MUFU.TANH R168, R168 ;  /* 0x000000a800a87308 */ /* 0x000ea20000002400 */
[----:B0-----:R-:W-:-:S07]  /*21570*/  FMNMX.FTZ R0, R2, R10, !PT ;  /* 0x0000000a02007209 */ /* 0x001fce0007810000 */
[----:B------:R-:W0:Y:S01]  /*21580*/  MUFU.TANH R169, R169 ;  /* 0x000000a900a97308 */ /* 0x000e220000002400 */
[----:B-1----:R-:W-:-:S04]  /*21590*/  FMNMX.FTZ R0, R3, R0, !PT ;  /* 0x0000000003007209 */ /* 0x002fc80007810000 */
        /* <DEDUP_REMOVED lines=26> */
[----:B------:R-:W1:Y:S02]  /*21740*/  SHFL.BFLY PT, R0, R5, 0x2, 0x1f ;  /* 0x0c401f0005007f89 */ /* 0x000e6400000e0000 */
[----:B-1----:R-:W-:-:S05]  /*21750*/  FMNMX.FTZ R5, R5, R0, !PT ;  /* 0x0000000005057209 */ /* 0x002fca0007810000 */
[----:B------:R-:W1:Y:S02]  /*21760*/  SHFL.BFLY PT, R0, R5, 0x1, 0x1f ;  /* 0x0c201f0005007f89 */ /* 0x000e6400000e0000 */
[----:B-1----:R-:W-:-:S05]  /*21770*/  FMNMX.FTZ R5, R5, R0, !PT ;  /* 0x0000000005057209 */ /* 0x002fca0007810000 */
[C---:B------:R-:W-:Y:S01]  /*21780*/  FMUL.FTZ R173, R5.reuse, R4 ;  /* 0x0000000405ad7220 */ /* 0x040fe20000410000 */
[----:B------:R-:W-:-:S03]  /*21790*/  FADD.FTZ R0, -R5, R10 ;  /* 0x0000000a05007221 */ /* 0x000fc60000010100 */
[--C-:B------:R-:W-:Y:S01]  /*217a0*/  FFMA.FTZ R200, R2, R4, -R173.reuse ;  /* 0x0000000402c87223 */ /* 0x100fe200000108ad */
[----:B------:R-:W-:Y:S01]  /*217b0*/  FMNMX.FTZ R2, R12, R9, !PT ;  /* 0x000000090c027209 */ /* 0x000fe20007810000 */
[----:B------:R-:W-:Y:S02]  /*217c0*/  WARPGROUP.DEPBAR.LE gsb0, 0x0 ;  /* 0x00008000000079c5 */ /* 0x000fe40000010000 */
[----:B------:R-:W-:Y:S01]  /*217d0*/  WARPGROUP.ARRIVE ;  /* 0x00000000000079c5 */ /* 0x000fe20000000000 */
[----:B------:R-:W-:Y:S01]  /*217e0*/  FMNMX.FTZ R2, R15, R2, !PT ;  /* 0x000000020f027209 */ /* 0x000fe20007810000 */
[-CC-:B------:R-:W-:Y:S01]  /*217f0*/  FFMA.FTZ R125, R125, R4.reuse, -R173.reuse ;  /* 0x000000047d7d7223 */ /* 0x180fe200000108ad */
[----:B------:R-:W-:Y:S01]  /*21800*/  FMUL.FTZ R0, R0, R4 ;  /* 0x0000000400007220 */ /* 0x000fe20000410000 */
[----:B------:R-:W-:Y:S01]  /*21810*/  MUFU.EX2 R200, R200 ;  /* 0x000000c800c87308 */ /* 0x000fe20000000800 */
[----:B------:R-:W-:Y:S01]  /*21820*/  FMNMX.FTZ R2, R20, R2, !PT ;  /* 0x0000000214027209 */ /* 0x000fe20007810000 */
[----:B------:R-:W-:Y:S01]  /*21830*/  HGMMA.64x192x16.F32 R24, R184, gdesc[UR4].tnspB, R24, gsb0 ;  /* 0x42e00004b8187df0 */ /* 0x000fe20008000818 */
[----:B------:R-:W-:Y:S01]  /*21840*/  R2UR UR6, R120 ;  /* 0x00000000780672ca */ /* 0x000fe200000e0000 */
[--C-:B------:R-:W-:Y:S01]  /*21850*/  FFMA.FTZ R120, R3, R4, -R173.reuse ;  /* 0x0000000403787223 */ /* 0x100fe200000108ad */
[----:B0-----:R-:W-:Y:S01]  /*21860*/  FMNMX.FTZ R2, R169, R2, !PT ;  /* 0x00000002a9027209 */ /* 0x001fe20007810000 */
[--C-:B------:R-:W-:Y:S01]  /*21870*/  FFMA.FTZ R202, R21, R4, -R173.reuse ;  /* 0x0000000415ca7223 */ /* 0x100fe200000108ad */
[----:B------:R-:W-:Y:S01]  /*21880*/  R2UR UR7, R121 ;  /* 0x00000000790772ca */ /* 0x000fe200000e0000 */
        /* <DEDUP_REMOVED lines=10> */
[-CC-:B------:R-:W-:Y:S01]  /*21930*/  FFMA.FTZ R198, R164, R4.reuse, -R173.reuse ;  /* 0x00000004a4c67223 */ /* 0x180fe200000108ad */
[-CC-:B------:R-:W-:Y:S01]  /*21940*/  FFMA.FTZ R10, R165, R4.reuse, -R173.reuse ;  /* 0x00000004a50a7223 */ /* 0x180fe200000108ad */
[--C-:B------:R-:W-:Y:S01]  /*21950*/  FFMA.FTZ R192, R167, R4, -R173.reuse ;  /* 0x00000004a7c07223 */ /* 0x100fe200000108ad */
[----:B------:R-:W-:Y:S01]  /*21960*/  FMNMX.FTZ R2, R166, R2, !PT ;  /* 0x00000002a6027209 */ /* 0x000fe20007810000 */
[-CC-:B------:R-:W-:Y:S01]  /*21970*/  FFMA.FTZ R153, R153, R4.reuse, -R173.reuse ;  /* 0x0000000499997223 */ /* 0x180fe200000108ad */
[--C-:B------:R-:W-:Y:S01]  /*21980*/  FFMA.FTZ R190, R148, R4, -R173.reuse ;  /* 0x0000000494be7223 */ /* 0x100fe200000108ad */
[----:B------:R-:W2:Y:S01]  /*21990*/  MUFU.EX2 R202, R202 ;  /* 0x000000ca00ca7308 */ /* 0x000ea20000000800 */
[----:B------:R-:W-:Y:S01]  /*219a0*/  FMNMX.FTZ R2, R152, R2, !PT ;  /* 0x0000000298027209 */ /* 0x000fe20007810000 */
[----:B0----5:R-:W-:Y:S01]  /*219b0*/  FFMA.FTZ R7, R0, R7, R200 ;  /* 0x0000000700077223 */ /* 0x021fe200000100c8 */
[-CC-:B------:R-:W-:Y:S01]  /*219c0*/  FFMA.FTZ R194, R156, R4.reuse, -R173.reuse ;  /* 0x000000049cc27223 */ /* 0x180fe200000108ad */
[--C-:B------:R-:W-:Y:S01]  /*219d0*/  FFMA.FTZ R151, R157, R4, -R173.reuse ;  /* 0x000000049d977223 */ /* 0x100fe200000108ad */
[----:B------:R-:W-:Y:S01]  /*219e0*/  FMNMX.FTZ R2, R154, R2, !PT ;  /* 0x000000029a027209 */ /* 0x000fe20007810000 */
[-CC-:B------:R-:W-:Y:S01]  /*219f0*/  FFMA.FTZ R188, R159, R4.reuse, -R173.reuse ;  /* 0x000000049fbc7223 */ /* 0x180fe200000108ad */
[----:B------:R-:W-:Y:S01]  /*21a00*/  FFMA.FTZ R137, R137, R4, -R173 ;  /* 0x0000000489897223 */ /* 0x000fe200000108ad */
[----:B------:R-:W0:Y:S01]  /*21a10*/  MUFU.EX2 R168, R168 ;  /* 0x000000a800a87308 */ /* 0x000e220000000800 */
[----:B------:R-:W-:Y:S01]  /*21a20*/  FMNMX.FTZ R2, R155, R2, !PT ;  /* 0x000000029b027209 */ /* 0x000fe20007810000 */
[C---:B-1----:R-:W-:Y:S01]  /*21a30*/  FADD.FTZ R7, R120.reuse, R7 ;  /* 0x0000000778077221 */ /* 0x042fe20000010000 */
[----:B------:R-:W-:Y:S01]  /*21a40*/  FFMA.FTZ R129, R129, R4, -R173 ;  /* 0x0000000481817223 */ /* 0x000fe200000108ad */
[----:B------:R-:W-:-:S02]  /*21a50*/  F2FP.F16.F32.PACK_AB R200, R120, R200 ;  /* 0x000000c878c8723e */ /* 0x000fc400000000ff */
[----:B------:R-:W-:Y:S02]  /*21a60*/  FMNMX.FTZ R2, R158, R2, !PT ;  /* 0x000000029e027209 */ /* 0x000fe40007810000 */
[----:B------:R-:W-:Y:S01]  /*21a70*/  MUFU.EX2 R196, R196 ;  /* 0x000000c400c47308 */ /* 0x000fe20000000800 */
[----:B--2---:R-:W-:Y:S01]  /*21a80*/  FADD.FTZ R7, R202, R7 ;  /* 0x00000007ca077221 */ /* 0x004fe20000010000 */
        /* <DEDUP_REMOVED lines=25> */
[----:B------:R-:W-:Y:S03]  /*21c20*/  MUFU.EX2 R188, R188 ;  /* 0x000000bc00bc7308 */ /* 0x000fe60000000800 */
[----:B------:R-:W0:Y:S05]  /*21c30*/  SHFL.BFLY PT, R3, R2, 0x2, 0x1f ;  /* 0x0c401f0002037f89 */ /* 0x000e2a00000e0000 */
[----:B------:R-:W-:Y:S08]  /*21c40*/  MUFU.EX2 R21, R21 ;  /* 0x0000001500157308 */ /* 0x000ff00000000800 */
[----:B------:R-:W-:Y:S08]  /*21c50*/  MUFU.EX2 R190, R190 ;  /* 0x000000be00be7308 */ /* 0x000ff00000000800 */
[----:B------:R-:W-:Y:S01]  /*21c60*/  MUFU.EX2 R145, R145 ;  /* 0x0000009100917308 */ /* 0x000fe20000000800 */
[----:B0-----:R-:W-:-:S05]  /*21c70*/  FMNMX.FTZ R2, R2, R3, !PT ;  /* 0x0000000302027209 */ /* 0x001fca0007810000 */
[----:B------:R-:W0:Y:S02]  /*21c80*/  SHFL.BFLY PT, R3, R2, 0x1, 0x1f ;  /* 0x0c201f0002037f89 */ /* 0x000e2400000e0000 */
[----:B------:R-:W-:Y:S08]  /*21c90*/  MUFU.EX2 R137, R137 ;  /* 0x0000008900897308 */ /* 0x000ff00000000800 */
[----:B------:R-:W-:Y:S01]  /*21ca0*/  MUFU.EX2 R129, R129 ;  /* 0x0000008100817308 */ /* 0x000fe20000000800 */
[----:B0-----:R-:W-:-:S05]  /*21cb0*/  FMNMX.FTZ R3, R2, R3, !PT ;  /* 0x0000000302037209 */ /* 0x001fca0007810000 */
[----:B------:R-:W-:Y:S02]  /*21cc0*/  FADD.FTZ R2, -R3, R9 ;  /* 0x0000000903027221 */ /* 0x000fe40000010100 */
[----:B------:R0:W-:Y:S02]  /*21cd0*/  MUFU.EX2 R9, R125 ;  /* 0x0000007d00097308 */ /* 0x0001e40000000800 */
[----:B------:R-:W-:-:S06]  /*21ce0*/  FMUL.FTZ R2, R2, R4 ;  /* 0x0000000402027220 */ /* 0x000fcc0000410000 */
[----:B------:R-:W-:Y:S01]  /*21cf0*/  MUFU.EX2 R2, R2 ;  /* 0x0000000200027308 */ /* 0x000fe20000000800 */
[----:B0-----:R-:W-:-:S04]  /*21d00*/  FMUL.FTZ R125, R3, R4 ;  /* 0x00000004037d7220 */ /* 0x001fc80000410000 */
[-CC-:B------:R-:W-:Y:S01]  /*21d10*/  FFMA.FTZ R201, R12, R4.reuse, -R125.reuse ;  /* 0x000000040cc97223 */ /* 0x180fe2000001087d */
[-CC-:B------:R-:W-:Y:S01]  /*21d20*/  FFMA.FTZ R12, R15, R4.reuse, -R125.reuse ;  /* 0x000000040f0c7223 */ /* 0x180fe2000001087d */
[----:B------:R-:W-:Y:S02]  /*21d30*/  IMAD.MOV.U32 R15, RZ, RZ, 0x40000040 ;  /* 0x40000040ff0f7424 */ /* 0x000fe400078e00ff */
        /* <DEDUP_REMOVED lines=17> */
[----:B------:R-:W-:-:S02]  /*21e50*/  FFMA.FTZ R126, R126, R4, -R125 ;  /* 0x000000047e7e7223 */ /* 0x000fc4000001087d */
[----:B------:R-:W-:Y:S01]  /*21e60*/  MUFU.EX2 R203, R203 ;  /* 0x000000cb00cb7308 */ /* 0x000fe20000000800 */
[----:B0-----:R-:W-:Y:S01]  /*21e70*/  FFMA.FTZ R6, R2, R6, R201 ;  /* 0x0000000602067223 */ /* 0x001fe200000100c9 */
[----:B------:R-:W-:Y:S02]  /*21e80*/  WARPGROUP.DEPBAR.LE gsb0, 0x0 ;  /* 0x00008000000079c5 */ /* 0x000fe40000010000 */
[----:B------:R-:W-:-:S04]  /*21e90*/  WARPGROUP.ARRIVE ;  /* 0x00000000000079c5 */ /* 0x000fc80000000000 */
[----:B------:R-:W-:Y:S01]  /*21ea0*/  MUFU.EX2 R20, R20 ;  /* 0x0000001400147308 */ /* 0x000fe20000000800 */
[-CC-:B------:R-:W-:Y:S01]  /*21eb0*/  FFMA.FTZ R184, R136, R4.reuse, -R173.reuse ;  /* 0x0000000488b87223 */ /* 0x180fe200000108ad */
[-C--:B------:R-:W-:Y:S01]  /*21ec0*/  FFMA.FTZ R136, R141, R4.reuse, -R173 ;  /* 0x000000048d887223 */ /* 0x080fe200000108ad */
[----:B-1----:R-:W-:Y:S01]  /*21ed0*/  FADD.FTZ R6, R12, R6 ;  /* 0x000000060c067221 */ /* 0x002fe20000010000 */
[-CC-:B------:R-:W-:Y:S01]  /*21ee0*/  FFMA.FTZ R141, R166, R4.reuse, -R125.reuse ;  /* 0x00000004a68d7223 */ /* 0x180fe2000001087d */
[----:B------:R-:W-:Y:S01]  /*21ef0*/  HGMMA.64x192x16.F32 R24, R180, gdesc[UR4].tnspB, R24, gsb0 ;  /* 0x42e00004b4187df0 */ /* 0x000fe20008000818 */
[----:B------:R-:W-:Y:S01]  /*21f00*/  R2UR UR6, R14 ;  /* 0x000000000e0672ca */ /* 0x000fe200000e0000 */
[-C--:B------:R-:W-:Y:S01]  /*21f10*/  FFMA.FTZ R14, R146, R4.reuse, -R125 ;  /* 0x00000004920e7223 */ /* 0x080fe2000001087d */
[----:B------:R-:W-:Y:S01]  /*21f20*/  R2UR UR7, R15 ;  /* 0x000000000f0772ca */ /* 0x000fe200000e0000 */
[----:B------:R-:W-:Y:S01]  /*21f30*/  MUFU.EX2 R197, R197 ;  /* 0x000000c500c57308 */ /* 0x000fe20000000800 */
[----:B------:R-:W-:Y:S01]  /*21f40*/  @!P1 PRMT R15, RZ, 0x654, R13 ;  /* 0x00000654ff0f9816 */ /* 0x000fe2000000000d */
[-C--:B------:R-:W-:Y:S01]  /*21f50*/  FFMA.FTZ R185, R138, R4.reuse, -R125 ;  /* 0x000000048ab97223 */ /* 0x080fe2000001087d */
[-C--:B------:R-:W-:Y:S01]  /*21f60*/  FFMA.FTZ R186, R140, R4.reuse, -R173 ;  /* 0x000000048cba7223 */ /* 0x080fe200000108ad */
[-C--:B------:R-:W-:Y:S01]  /*21f70*/  FFMA.FTZ R187, R142, R4.reuse, -R125 ;  /* 0x000000048ebb7223 */ /* 0x080fe2000001087d */
[----:B------:R-:W-:Y:S01]  /*21f80*/  F2FP.F16.F32.PACK_AB R201, R12, R201 ;  /* 0x000000c90cc9723e */ /* 0x000fe200000000ff */
[----:B------:R-:W-:-:S02]  /*21f90*/  FFMA.FTZ R140, R172, R4, -R173 ;  /* 0x00000004ac8c7223 */ /* 0x000fc400000108ad */
        /* <DEDUP_REMOVED lines=19> */
[----:B------:R-:W-:Y:S01]  /*220d0*/  MUFU.EX2 R126, R126 ;  /* 0x0000007e007e7308 */ /* 0x000fe20000000800 */
[----:B------:R-:W-:-:S02]  /*220e0*/  WARPGROUP.DEPBAR.LE gsb0, 0x0 ;  /* 0x00008000000079c5 */ /* 0x000fc40000010000 */
[----:B------:R-:W-:Y:S01]  /*220f0*/  WARPGROUP.ARRIVE ;  /* 0x00000000000079c5 */ /* 0x000fe20000000000 */
[-CC-:B------:R-:W-:Y:S01]  /*22100*/  FFMA.FTZ R180, R128, R4.reuse, -R173.reuse ;  /* 0x0000000480b47223 */ /* 0x180fe200000108ad */
[-C--:B------:R-:W-:Y:S01]  /*22110*/  FFMA.FTZ R128, R150, R4.reuse, -R173 ;  /* 0x0000000496807223 */ /* 0x080fe200000108ad */
[-CC-:B------:R-:W-:Y:S01]  /*22120*/  FFMA.FTZ R150, R158, R4.reuse, -R125.reuse ;  /* 0x000000049e967223 */ /* 0x180fe2000001087d */
[-C--:B------:R-:W-:Y:S01]  /*22130*/  FFMA.FTZ R181, R130, R4.reuse, -R125 ;  /* 0x0000000482b57223 */ /* 0x080fe2000001087d */
[-C--:B------:R-:W-:Y:S01]  /*22140*/  FFMA.FTZ R182, R132, R4.reuse, -R173 ;  /* 0x0000000484b67223 */ /* 0x080fe200000108ad */
[----:B------:R-:W-:Y:S01]  /*22150*/  HGMMA.64x192x16.F32 R24, R176, gdesc[UR4].tnspB, R24, gsb0 ;  /* 0x42e00004b0187df0 */ /* 0x000fe20008000818 */
[----:B------:R-:W-:Y:S01]  /*22160*/  MUFU.EX2 R180, R180 ;  /* 0x000000b400b47308 */ /* 0x000fe20000000800 */
[-C--:B------:R-:W-:Y:S01]  /*22170*/  FFMA.FTZ R183, R134, R4.reuse, -R125 ;  /* 0x0000000486b77223 */ /* 0x080fe2000001087d */
[-CC-:B------:R-:W-:Y:S01]  /*22180*/  FFMA.FTZ R132, R133, R4.reuse, -R173.reuse ;  /* 0x0000000485847223 */ /* 0x180fe200000108ad */
[----:B------:R-:W-:-:S05]  /*22190*/  FFMA.FTZ R133, R171, R4, -R173 ;  /* 0x00000004ab857223 */ /* 0x000fca00000108ad */
[----:B------:R-:W-:Y:S08]  /*221a0*/  MUFU.EX2 R150, R150 ;  /* 0x0000009600967308 */ /* 0x000ff00000000800 */
[----:B------:R-:W-:Y:S08]  /*221b0*/  MUFU.EX2 R181, R181 ;  /* 0x000000b500b57308 */ /* 0x000ff00000000800 */
[----:B------:R-:W-:Y:S08]  /*221c0*/  MUFU.EX2 R182, R182 ;  /* 0x000000b600b67308 */ /* 0x000ff00000000800 */
        /* <DEDUP_REMOVED lines=16> */
[----:B------:R-:W-:Y:S01]  /*222d0*/  FFMA.FTZ R7, R143, R4, -R125 ;  /* 0x000000048f077223 */ /* 0x000fe2000001087d */
[----:B------:R-:W-:Y:S01]  /*222e0*/  F2FP.F16.F32.PACK_AB R196, R121, R196 ;  /* 0x000000c479c4723e */ /* 0x000fe200000000ff */
[----:B------:R-:W-:Y:S01]  /*222f0*/  FADD.FTZ R15, R149, R15 ;  /* 0x0000000f950f7221 */ /* 0x000fe20000010000 */
[----:B------:R-:W-:Y:S01]  /*22300*/  FADD.FTZ R11, R121, R11 ;  /* 0x0000000b790b7221 */ /* 0x000fe20000010000 */
[----:B------:R-:W-:Y:S02]  /*22310*/  F2FP.F16.F32.PACK_AB R197, R149, R197 ;  /* 0x000000c595c5723e */ /* 0x000fe400000000ff */
[----:B------:R-:W-:Y:S01]  /*22320*/  FADD.FTZ R15, R199, R15 ;  /* 0x0000000fc70f7221 */ /* 0x000fe20000010000 */
[----:B------:R-:W-:Y:S01]  /*22330*/  FADD.FTZ R124, R198, R11 ;  /* 0x0000000bc67c7221 */ /* 0x000fe20000010000 */
[C---:B------:R-:W-:Y:S01]  /*22340*/  F2FP.F16.F32.PACK_AB R198, R10.reuse, R198 ;  /* 0x000000c60ac6723e */ /* 0x040fe200000000ff */
[----:B------:R-:W0:Y:S01]  /*22350*/  MUFU.EX2 R7, R7 ;  /* 0x0000000700077308 */ /* 0x000e220000000800 */
[----:B------:R-:W-:Y:S01]  /*22360*/  FADD.FTZ R15, R141, R15 ;  /* 0x0000000f8d0f7221 */ /* 0x000fe20000010000 */
[----:B------:R-:W-:Y:S01]  /*22370*/  FADD.FTZ R124, R10, R124 ;  /* 0x0000007c0a7c7221 */ /* 0x000fe20000010000 */
[-CC-:B------:R-:W-:Y:S01]  /*22380*/  FFMA.FTZ R11, R131, R4.reuse, -R125.reuse ;  /* 0x00000004830b7223 */ /* 0x180fe2000001087d */
[----:B------:R-:W-:Y:S01]  /*22390*/  FFMA.FTZ R125, R127, R4, -R125 ;  /* 0x000000047f7d7223 */ /* 0x000fe2000001087d */
[----:B------:R-:W-:Y:S01]  /*223a0*/  FADD.FTZ R15, R193, R15 ;  /* 0x0000000fc10f7221 */ /* 0x000fe20000010000 */
[----:B------:R-:W-:Y:S01]  /*223b0*/  FADD.FTZ R124, R192, R124 ;  /* 0x0000007cc07c7221 */ /* 0x000fe20000010000 */
[----:B------:R-:W-:-:S02]  /*223c0*/  F2FP.F16.F32.PACK_AB R199, R141, R199 ;  /* 0x000000c78dc7723e */ /* 0x000fc400000000ff */
[----:B------:R-:W-:Y:S01]  /*223d0*/  FADD.FTZ R15, R148, R15 ;  /* 0x0000000f940f7221 */ /* 0x000fe20000010000 */
[C---:B------:R-:W-:Y:S01]  /*223e0*/  FADD.FTZ R124, R153.reuse, R124 ;  /* 0x0000007c997c7221 */ /* 0x040fe20000010000 */
[----:B------:R-:W2:Y:S01]  /*223f0*/  MUFU.EX2 R11, R11 ;  /* 0x0000000b000b7308 */ /* 0x000ea20000000800 */
[----:B------:R-:W-:Y:S01]  /*22400*/  F2FP.F16.F32.PACK_AB R192, R153, R192 ;  /* 0x000000c099c0723e */ /* 0x000fe200000000ff */
[----:B------:R-:W-:Y:S01]  /*22410*/  FADD.FTZ R15, R195, R15 ;  /* 0x0000000fc30f7221 */ /* 0x000fe20000010000 */
[----:B------:R-:W-:Y:S01]  /*22420*/  FADD.FTZ R124, R194, R124 ;  /* 0x0000007cc27c7221 */ /* 0x000fe20000010000 */
[----:B------:R-:W-:Y:S02]  /*22430*/  F2FP.F16.F32.PACK_AB R193, R148, R193 ;  /* 0x000000c194c1723e */ /* 0x000fe400000000ff */
[----:B------:R-:W-:Y:S01]  /*22440*/  FADD.FTZ R15, R150, R15 ;  /* 0x0000000f960f7221 */ /* 0x000fe20000010000 */
[C---:B------:R-:W-:Y:S01]  /*22450*/  FADD.FTZ R124, R151.reuse, R124 ;  /* 0x0000007c977c7221 */ /* 0x040fe20000010000 */
[----:B------:R-:W3:Y:S01]  /*22460*/  MUFU.EX2 R125, R125 ;  /* 0x0000007d007d7308 */ /* 0x000ee20000000800 */
[----:B------:R-:W-:Y:S01]  /*22470*/  F2FP.F16.F32.PACK_AB R194, R151, R194 ;  /* 0x000000c297c2723e */ /* 0x000fe200000000ff */
        /* <DEDUP_REMOVED lines=11> */
[----:B------:R-:W-:-:S02]  /*22530*/  F2FP.F16.F32.PACK_AB R189, R14, R189 ;  /* 0x000000bd0ebd723e */ /* 0x000fc400000000ff */
[----:B------:R-:W-:Y:S01]  /*22540*/  F2FP.F16.F32.PACK_AB R190, R145, R190 ;  /* 0x000000be91be723e */ /* 0x000fe200000000ff */
        /* <DEDUP_REMOVED lines=8> */
[----:B0-----:R-:W-:-:S02]  /*225d0*/  F2FP.F16.F32.PACK_AB R187, R7, R187 ;  /* 0x000000bb07bb723e */ /* 0x001fc400000000ff */
[C---:B------:R-:W-:Y:S01]  /*225e0*/  FADD.FTZ R121, R136.reuse, R121 ;  /* 0x0000007988797221 */ /* 0x040fe20000010000 */
[----:B------:R-:W-:Y:S01]  /*225f0*/  FADD.FTZ R10, R7, R10 ;  /* 0x0000000a070a7221 */ /* 0x000fe20000010000 */
[----:B------:R-:W-:Y:S02]  /*22600*/  F2FP.F16.F32.PACK_AB R186, R136, R186 ;  /* 0x000000ba88ba723e */ /* 0x000fe400000000ff */
[----:B------:R-:W-:Y:S01]  /*22610*/  FADD.FTZ R12, R180, R121 ;  /* 0x00000079b40c7221 */ /* 0x000fe20000010000 */
[----:B------:R-:W-:Y:S01]  /*22620*/  FADD.FTZ R10, R181, R10 ;  /* 0x0000000ab50a7221 */ /* 0x000fe20000010000 */
[----:B--2---:R-:W-:Y:S02]  /*22630*/  F2FP.F16.F32.PACK_AB R181, R11, R181 ;  /* 0x000000b50bb5723e */ /* 0x004fe400000000ff */
[----:B------:R-:W-:Y:S01]  /*22640*/  FADD.FTZ R13, R129, R12 ;  /* 0x0000000c810d7221 */ /* 0x000fe20000010000 */
[----:B------:R-:W-:Y:S01]  /*22650*/  FADD.FTZ R10, R11, R10 ;  /* 0x0000000a0b0a7221 */ /* 0x000fe20000010000 */
        /* <DEDUP_REMOVED lines=8> */
[----:B------:R-:W-:Y:S01]  /*226e0*/  FADD.FTZ R10, R122, R7 ;  /* 0x000000077a0a7221 */ /* 0x000fe20000010000 */
[----:B---3--:R-:W-:-:S02]  /*226f0*/  F2FP.F16.F32.PACK_AB R179, R125, R126 ;  /* 0x0000007e7db3723e */ /* 0x008fc400000000ff */
[----:B------:R-:W-:Y:S01]  /*22700*/  FADD.FTZ R7, R133, R6 ;  /* 0x0000000685077221 */ /* 0x000fe20000010000 */
[----:B------:R-:W-:Y:S01]  /*22710*/  FADD.FTZ R11, R123, R10 ;  /* 0x0000000a7b0b7221 */ /* 0x000fe20000010000 */
[----:B------:R-:W-:Y:S02]  /*22720*/  MOV R12, R205 ;  /* 0x000000cd000c7202 */ /* 0x000fe40000000f00 */
[----:B------:R-:W-:Y:S01]  /*22730*/  FADD.FTZ R6, R140, R7 ;  /* 0x000000078c067221 */ /* 0x000fe20000010000 */
[----:B------:R-:W-:Y:S01]  /*22740*/  FADD.FTZ R10, R126, R11 ;  /* 0x0000000b7e0a7221 */ /* 0x000fe20000010000 */
[----:B------:R-:W-:Y:S02]  /*22750*/  IMAD.MOV.U32 R11, RZ, RZ, R208 ;  /* 0x000000ffff0b7224 */ /* 0x000fe400078e00d0 */
[----:B------:R-:W-:Y:S01]  /*22760*/  FADD.FTZ R7, R9, R6 ;  /* 0x0000000609077221 */ /* 0x000fe20000010000 */
[----:B------:R-:W-:Y:S01]  /*22770*/  FADD.FTZ R6, R125, R10 ;  /* 0x0000000a7d067221 */ /* 0x000fe20000010000 */
[----:B------:R-:W-:-:S02]  /*22780*/  IMAD.MOV.U32 R9, RZ, RZ, R3 ;  /* 0x000000ffff097224 */ /* 0x000fc400078e0003 */
[----:B------:R-:W-:Y:S01]  /*22790*/  IMAD.MOV.U32 R10, RZ, RZ, R5 ;  /* 0x000000ffff0a7224 */ /* 0x000fe200078e0005 */
[----:B------:R-:W-:Y:S06]  /*227a0*/  @P2 BRA `(.L_x_6384) ;  /* 0xffffffa800dc2947 */ /* 0x000fec000383ffff */
.L_x_6373:
[----:B------:R-:W-:Y:S05]  /*227b0*/  BSYNC B0 ;  /* 0x0000000000007941 */ /* 0x000fea0003800000 */
.L_x_6372:
        /* <DEDUP_REMOVED lines=99> */
.L_x_6385:
[----:B------:R-:W-:Y:S01]  /*22df0*/  IMAD R0, R205, 0x8, R16 ;  /* 0x00000008cd007824 */ /* 0x000fe200078e0210 */
[----:B------:R-:W-:-:S04]  /*22e00*/  SHF.L.U32 R9, R208, 0x1f, RZ ;  /* 0x0000001fd0097819 */ /* 0x000fc800000006ff */
[----:B------:R0:W1:Y:S01]  /*22e10*/  SYNCS.PHASECHK.TRANS64.TRYWAIT P2, [R0+URZ+0x36850], R9 ;  /* 0x03685009000075a7 */ /* 0x000062000804017f */
[----:B------:R-:W-:Y:S05]  /*22e20*/  @!P0 BRA `(.L_x_6386) ;  /* 0x0000000000048947 */ /* 0x000fea0003800000 */
[----:B------:R-:W-:Y:S01]  /*22e30*/  BPT.TRAP 0x1 ;  /* 0x000000040000795c */ /* 0x000fe20000300000 */
.L_x_6386:
        /* <DEDUP_REMOVED lines=9> */
.L_x_6388:
[----:B------:R-:W-:Y:S05]  /*22ed0*/  BSYNC B0 ;  /* 0x0000000000007941 */ /* 0x000fea0003800000 */
.L_x_6387:
        /* <DEDUP_REMOVED lines=10> */
[----:B------:R-:W-:-:S05]  /*22f80*/  SEL R205, R205, RZ, P2 ;  /* 0x000000ffcdcd7207 */ /* 0x000fca0001000000 */
        /* <DEDUP_REMOVED lines=10> */
[----:B------:R-:W-:Y:S02]  /*23030*/  R2UR UR7, R9 ;  /* 0x00000000090772ca */ /* 0x000fe400000e0000 */
[----:B------:R-:W-:Y:S01]  /*23040*/  MOV R9, 0x40000040 ;  /* 0x4000004000097802 */ /* 0x000fe20000000f00 */
[----:B--2---:R-:W-:-:S05]  /*23050*/  VIADD R14, R14, 0x1 ;  /* 0x000000010e0e7836 */ /* 0x004fca0000000000 */
[----:B------:R-:W-:Y:S01]  /*23060*/  STL [R1+0x48], R14 ;  /* 0x0000480e01007387 */ /* 0x000fe20000100800 */
        /* <DEDUP_REMOVED lines=25> */
[----:B------:R-:W-:Y:S01]  /*23200*/  IMAD.MOV.U32 R7, RZ, RZ, RZ ;  /* 0x000000ffff077224 */ /* 0x000fe200078e00ff */
[----:B------:R-:W-:Y:S02]  /*23210*/  WARPGROUP.DEPBAR.LE gsb0, 0x0 ;  /* 0x00008000000079c5 */ /* 0x000fe40000010000 */
[----:B------:R-:W-:-:S06]  /*23220*/  WARPGROUP.ARRIVE ;  /* 0x00000000000079c5 */ /* 0x000fcc0000000000 */
[----:B------:R-:W-:Y:S01]  /*23230*/  HGMMA.64x192x16.F32 R24, R180, gdesc[UR4].tnspB, R24, gsb0 ;  /* 0x42e00004b4187df0 */ /* 0x000fe20008000818 */
[----:B------:R-:W-:Y:S02]  /*23240*/  R2UR UR6, R8 ;  /* 0x00000000080672ca */ /* 0x000fe400000e0000 */
[----:B------:R-:W-:Y:S02]  /*23250*/  R2UR UR7, R9 ;  /* 0x00000000090772ca */ /* 0x000fe400000e0000 */
[----:B------:R-:W0:Y:S01]  /*23260*/  SHFL.BFLY PT, R9, R6, 0x2, 0x1f ;  /* 0x0c401f0006097f89 */ /* 0x000e2200000e0000 */
[----:B------:R-:W-:Y:S01]  /*23270*/  MOV R8, RZ ;  /* 0x000000ff00087202 */ /* 0x000fe20000000f00 */
[----:B0-----:R-:W-:Y:S02]  /*23280*/  FADD.FTZ R10, R9, R6 ;  /* 0x00000006090a7221 */ /* 0x001fe40000010000 */
[----:B------:R-:W0:Y:S04]  /*23290*/  SHFL.BFLY PT, R9, R2, 0x1, 0x1f ;  /* 0x0c201f0002097f89 */ /* 0x000e2800000e0000 */
[----:B------:R-:W1:Y:S01]  /*232a0*/  SHFL.BFLY PT, R11, R10, 0x1, 0x1f ;  /* 0x0c201f000a0b7f89 */ /* 0x000e6200000e0000 */
[----:B0-----:R-:W-:Y:S01]  /*232b0*/  FADD.FTZ R12, R2, R9 ;  /* 0x00000009020c7221 */ /* 0x001fe20000010000 */
[----:B------:R-:W-:-:S02]  /*232c0*/  IMAD.MOV.U32 R2, RZ, RZ, -0x800000 ;  /* 0xff800000ff027424 */ /* 0x000fc400078e00ff */
[----:B-1----:R-:W-:Y:S02]  /*232d0*/  FADD.FTZ R13, R10, R11 ;  /* 0x0000000b0a0d7221 */ /* 0x002fe40000010000 */
[----:B------:R-:W-:Y:S01]  /*232e0*/  FSETP.NE.FTZ.AND P0, PT, R12, RZ, PT ;  /* 0x000000ff0c00720b */ /* 0x000fe20003f15000 */
[----:B------:R-:W-:Y:S01]  /*232f0*/  @!P1 VIADD R10, R0, 0x36860 ;  /* 0x00036860000a9836 */ /* 0x000fe20000000000 */
[----:B------:R-:W-:Y:S02]  /*23300*/  MOV R0, 0xff800000 ;  /* 0xff80000000007802 */ /* 0x000fe40000000f00 */
[----:B------:R-:W-:Y:S02]  /*23310*/  FSETP.NE.FTZ.AND P3, PT, R13, RZ, PT ;  /* 0x000000ff0d00720b */ /* 0x000fe40003f75000 */
        /* <DEDUP_REMOVED lines=113> */
.L_x_6296:
        /* <DEDUP_REMOVED lines=59> */
[C---:B------:R-:W-:Y:S02]  /*23de0*/  IADD3 R137, P2, R62.reuse, 0x20, RZ ;  /* 0x000000203e897810 */ /* 0x040fe40007f5e0ff */
[C---:B------:R-:W-:Y:S02]  /*23df0*/  IADD3 R139, P1, R62.reuse, 0x40, RZ ;  /* 0x000000403e8b7810 */ /* 0x040fe40007f3e0ff */
[----:B------:R-:W-:Y:S01]  /*23e00*/  LOP3.LUT R12, R137, 0x380, RZ, 0xc0, !PT ;  /* 0x00000380890c7812 */ /* 0x000fe200078ec0ff */
[----:B------:R-:W-:Y:S01]  /*23e10*/  IMAD.X R13, RZ, RZ, R63, P2 ;  /* 0x000000ffff0d7224 */ /* 0x000fe200010e063f */
[----:B------:R-:W-:Y:S02]  /*23e20*/  LOP3.LUT R14, R139, 0x380, RZ, 0xc0, !PT ;  /* 0x000003808b0e7812 */ /* 0x000fe400078ec0ff */
[C---:B------:R-:W-:Y:S02]  /*23e30*/  IADD3 R141, P6, R62.reuse, 0x60, RZ ;  /* 0x000000603e8d7810 */ /* 0x040fe40007fde0ff */
[----:B------:R-:W-:-:S02]  /*23e40*/  LOP3.LUT R11, R62, 0x380, RZ, 0xc0, !PT ;  /* 0x000003803e0b7812 */ /* 0x000fc400078ec0ff */
[----:B------:R-:W-:Y:S01]  /*23e50*/  SHF.R.U64 R12, R12, 0x3, RZ ;  /* 0x000000030c0c7819 */ /* 0x000fe200000012ff */
[--C-:B------:R-:W-:Y:S01]  /*23e60*/  IMAD.X R21, RZ, RZ, R63.reuse, P6 ;  /* 0x000000ffff157224 */ /* 0x100fe200030e063f */
[----:B------:R-:W-:Y:S02]  /*23e70*/  SHF.R.U64 R14, R14, 0x3, RZ ;  /* 0x000000030e0e7819 */ /* 0x000fe400000012ff */
[C---:B------:R-:W-:Y:S02]  /*23e80*/  IADD3 R143, P5, R62.reuse, 0x4000, RZ ;  /* 0x000040003e8f7810 */ /* 0x040fe40007fbe0ff */
[C---:B------:R-:W-:Y:S02]  /*23e90*/  IADD3 R46, P0, R62.reuse, 0x4020, RZ ;  /* 0x000040203e2e7810 */ /* 0x040fe40007f1e0ff */
[C---:B------:R-:W-:Y:S01]  /*23ea0*/  IADD3 R50, P4, R62.reuse, 0x4040, RZ ;  /* 0x000040403e327810 */ /* 0x040fe20007f9e0ff */
[--C-:B------:R-:W-:Y:S01]  /*23eb0*/  IMAD.X R39, RZ, RZ, R63.reuse, P5 ;  /* 0x000000ffff277224 */ /* 0x100fe200028e063f */
[----:B------:R-:W-:Y:S01]  /*23ec0*/  LOP3.LUT R20, R141, 0x380, RZ, 0xc0, !PT ;  /* 0x000003808d147812 */ /* 0x000fe200078ec0ff */
[----:B------:R-:W-:Y:S01]  /*23ed0*/  IMAD.X R47, RZ, RZ, R63, P0 ;  /* 0x000000ffff2f7224 */ /* 0x000fe200000e063f */
[----:B------:R-:W-:-:S02]  /*23ee0*/  IADD3 R7, P2, R62, 0x8000, RZ ;  /* 0x000080003e077810 */ /* 0x000fc40007f5e0ff */
[----:B------:R-:W-:Y:S02]  /*23ef0*/  IADD3.X R15, RZ, R63, RZ, P1, !PT ;  /* 0x0000003fff0f7210 */ /* 0x000fe40000ffe4ff */
[----:B------:R-:W-:Y:S01]  /*23f00*/  SHF.R.U64 R11, R11, 0x3, RZ ;  /* 0x000000030b0b7819 */ /* 0x000fe200000012ff */
[----:B------:R-:W-:Y:S01]  /*23f10*/  IMAD.X R59, RZ, RZ, R63, P2 ;  /* 0x000000ffff3b7224 */ /* 0x000fe200010e063f */
[----:B------:R-:W-:Y:S02]  /*23f20*/  LOP3.LUT R12, R12, R137, RZ, 0x3c, !PT ;  /* 0x000000890c0c7212 */ /* 0x000fe400078e3cff */
[----:B------:R-:W-:Y:S02]  /*23f30*/  LOP3.LUT R14, R14, R139, RZ, 0x3c, !PT ;  /* 0x0000008b0e0e7212 */ /* 0x000fe400078e3cff */
[----:B-1----:R-:W-:Y:S02]  /*23f40*/  IADD3 R24, P1, R62, 0x8020, RZ ;  /* 0x000080203e187810 */ /* 0x002fe40007f3e0ff */
[----:B------:R-:W-:-:S02]  /*23f50*/  SHF.R.U64 R20, R20, 0x3, RZ ;  /* 0x0000000314147819 */ /* 0x000fc400000012ff */
[----:B------:R-:W-:Y:S01]  /*23f60*/  LOP3.LUT R137, R46, 0x380, RZ, 0xc0, !PT ;  /* 0x000003802e897812 */ /* 0x000fe200078ec0ff */
[--C-:B------:R-:W-:Y:S01]  /*23f70*/  IMAD.X R29, RZ, RZ, R63.reuse, P1 ;  /* 0x000000ffff1d7224 */ /* 0x100fe200008e063f */
[----:B------:R-:W-:Y:S02]  /*23f80*/  LOP3.LUT R139, R50, 0x380, RZ, 0xc0, !PT ;  /* 0x00000380328b7812 */ /* 0x000fe400078ec0ff */
[C---:B------:R-:W-:Y:S02]  /*23f90*/  IADD3 R54, P3, R62.reuse, 0x4060, RZ ;  /* 0x000040603e367810 */ /* 0x040fe40007f7e0ff */
[----:B------:R-:W-:Y:S02]  /*23fa0*/  LOP3.LUT R58, R7, 0x380, RZ, 0xc0, !PT ;  /* 0x00000380073a7812 */ /* 0x000fe400078ec0ff */
[C---:B------:R-:W-:Y:S01]  /*23fb0*/  IADD3 R94, P6, R62.reuse, 0x8040, RZ ;  /* 0x000080403e5e7810 */ /* 0x040fe20007fde0ff */
[----:B------:R-:W-:Y:S01]  /*23fc0*/  IMAD.X R55, RZ, RZ, R63, P3 ;  /* 0x000000ffff377224 */ /* 0x000fe200018e063f */
[----:B------:R-:W-:-:S02]  /*23fd0*/  IADD3 R86, P5, R62, 0x8060, RZ ;  /* 0x000080603e567810 */ /* 0x000fc40007fbe0ff */
[----:B------:R-:W-:Y:S02]  /*23fe0*/  LOP3.LUT R38, R143, 0x380, RZ, 0xc0, !PT ;  /* 0x000003808f267812 */ /* 0x000fe400078ec0ff */
[----:B------:R-:W-:Y:S01]  /*23ff0*/  LOP3.LUT R62, R11, R62, RZ, 0x3c, !PT ;  /* 0x0000003e0b3e7212 */ /* 0x000fe200078e3cff */
[----:B------:R-:W-:Y:S01]  /*24000*/  IMAD.X R11, RZ, RZ, R63, P5 ;  /* 0x000000ffff0b7224 */ /* 0x000fe200028e063f */
[----:B------:R-:W-:Y:S02]  /*24010*/  LOP3.LUT R20, R20, R141, RZ, 0x3c, !PT ;  /* 0x0000008d14147212 */ /* 0x000fe400078e3cff */
[----:B------:R-:W-:Y:S02]  /*24020*/  SHF.R.U64 R137, R137, 0x3, RZ ;  /* 0x0000000389897819 */ /* 0x000fe400000012ff */
[----:B------:R-:W-:Y:S02]  /*24030*/  SHF.R.U64 R139, R139, 0x3, RZ ;  /* 0x000000038b8b7819 */ /* 0x000fe400000012ff */
[----:B------:R-:W-:-:S02]  /*24040*/  LOP3.LUT R3, R24, 0x380, RZ, 0xc0, !PT ;  /* 0x0000038018037812 */ /* 0x000fc400078ec0ff */
[----:B------:R-:W-:Y:S02]  /*24050*/  LOP3.LUT R141, R54, 0x380, RZ, 0xc0, !PT ;  /* 0x00000380368d7812 */ /* 0x000fe400078ec0ff */
[----:B------:R-:W-:Y:S02]  /*24060*/  SHF.R.U64 R58, R58, 0x3, RZ ;  /* 0x000000033a3a7819 */ /* 0x000fe400000012ff */
[----:B------:R-:W-:Y:S02]  /*24070*/  SHF.R.U64 R38, R38, 0x3, RZ ;  /* 0x0000000326267819 */ /* 0x000fe400000012ff */
[-C--:B------:R-:W-:Y:S02]  /*24080*/  IADD3.X R51, RZ, R63.reuse, RZ, P4, !PT ;  /* 0x0000003fff337210 */ /* 0x080fe400027fe4ff */
[-C--:B------:R-:W-:Y:S02]  /*24090*/  IADD3.X R31, RZ, R63.reuse, RZ, P6, !PT ;  /* 0x0000003fff1f7210 */ /* 0x080fe400037fe4ff */
[----:B------:R-:W-:-:S02]  /*240a0*/  MOV R62, R62 ;  /* 0x0000003e003e7202 */ /* 0x000fc40000000f00 */
[----:B------:R-:W-:Y:S02]  /*240b0*/  LOP3.LUT R46, R137, R46, RZ, 0x3c, !PT ;  /* 0x0000002e892e7212 */ /* 0x000fe400078e3cff */
[----:B------:R-:W-:Y:S02]  /*240c0*/  LOP3.LUT R50, R139, R50, RZ, 0x3c, !PT ;  /* 0x000000328b327212 */ /* 0x000fe400078e3cff */
[----:B------:R-:W-:Y:S02]  /*240d0*/  LOP3.LUT R63, R94, 0x380, RZ, 0xc0, !PT ;  /* 0x000003805e3f7812 */ /* 0x000fe400078ec0ff */
[----:B------:R-:W-:Y:S02]  /*240e0*/  SHF.R.U64 R3, R3, 0x3, RZ ;  /* 0x0000000303037819 */ /* 0x000fe400000012ff */
[----:B------:R-:W-:Y:S02]  /*240f0*/  SHF.R.U64 R141, R141, 0x3, RZ ;  /* 0x000000038d8d7819 */ /* 0x000fe400000012ff */
[----:B------:R-:W-:-:S02]  /*24100*/  LOP3.LUT R58, R58, R7, RZ, 0x3c, !PT ;  /* 0x000000073a3a7212 */ /* 0x000fc400078e3cff */
[----:B------:R-:W-:Y:S02]  /*24110*/  LOP3.LUT R137, R86, 0x380, RZ, 0xc0, !PT ;  /* 0x0000038056897812 */ /* 0x000fe400078ec0ff */
[----:B------:R-:W-:Y:S02]  /*24120*/  LOP3.LUT R38, R38, R143, RZ, 0x3c, !PT ;  /* 0x0000008f26267212 */ /* 0x000fe400078e3cff */
[----:B------:R-:W-:Y:S02]  /*24130*/  F2FP.F16.F32.PACK_AB R7, R10, R30 ;  /* 0x0000001e0a07723e */ /* 0x000fe400000000ff */
[----:B------:R-:W-:Y:S02]  /*24140*/  MOV R13, R12 ;  /* 0x0000000c000d7202 */ /* 0x000fe40000000f00 */
[----:B------:R-:W-:Y:S01]  /*24150*/  SHF.R.U64 R63, R63, 0x3, RZ ;  /* 0x000000033f3f7819 */ /* 0x000fe200000012ff */
[----:B------:R1:W-:Y:S01]  /*24160*/  STSM.16.M88.4 [R62], R4 ;  /* 0x000000043e007844 */ /* 0x0003e20000000200 */
[----:B------:R-:W-:-:S02]  /*24170*/  LOP3.LUT R28, R3, R24, RZ, 0x3c, !PT ;  /* 0x00000018031c7212 */ /* 0x000fc400078e3cff */
[----:B------:R-:W-:Y:S01]  /*24180*/  MOV R14, R14 ;  /* 0x0000000e000e7202 */ /* 0x000fe20000000f00 */
[----:B------:R-:W-:Y:S01]  /*24190*/  STSM.16.M88.4 [R13], R32 ;  /* 0x000000200d007844 */ /* 0x000fe20000000200 */
[----:B------:R-:W-:Y:S02]  /*241a0*/  MOV R12, R50 ;  /* 0x00000032000c7202 */ /* 0x000fe40000000f00 */
[----:B------:R-:W-:Y:S01]  /*241b0*/  LOP3.LUT R54, R141, R54, RZ, 0x3c, !PT ;  /* 0x000000368d367212 */ /* 0x000fe200078e3cff */
[----:B------:R-:W-:Y:S01]  /*241c0*/  STSM.16.M88.4 [R14], R40 ;  /* 0x000000280e007844 */ /* 0x000fe20000000200 */
[----:B------:R-:W-:Y:S02]  /*241d0*/  SHF.R.U64 R137, R137, 0x3, RZ ;  /* 0x0000000389897819 */ /* 0x000fe400000012ff */
[----:B------:R-:W-:Y:S02]  /*241e0*/  MOV R20, R20 ;  /* 0x0000001400147202 */ /* 0x000fe40000000f00 */
[----:B------:R-:W-:-:S02]  /*241f0*/  MOV R3, R58 ;  /* 0x0000003a00037202 */ /* 0x000fc40000000f00 */
[----:B------:R-:W-:Y:S02]  /*24200*/  F2FP.F16.F32.PACK_AB R50, R53, R52 ;  /* 0x000000343532723e */ /* 0x000fe400000000ff */
[----:B------:R-:W-:Y:S02]  /*24210*/  F2FP.F16.F32.PACK_AB R51, R130, R121 ;  /* 0x000000798233723e */ /* 0x000fe400000000ff */
[----:B------:R-:W-:Y:S02]  /*24220*/  MOV R38, R38 ;  /* 0x0000002600267202 */ /* 0x000fe40000000f00 */
[----:B------:R-:W-:Y:S01]  /*24230*/  F2FP.F16.F32.PACK_AB R58, R61, R60 ;  /* 0x0000003c3d3a723e */ /* 0x000fe200000000ff */
[----:B------:R2:W-:Y:S01]  /*24240*/  STSM.16.M88.4 [R20], R48 ;  /* 0x0000003014007844 */ /* 0x0005e20000000200 */
[----:B------:R-:W-:Y:S02]  /*24250*/  F2FP.F16.F32.PACK_AB R59, R128, R123 ;  /* 0x0000007b803b723e */ /* 0x000fe400000000ff */
[----:B------:R-:W-:-:S02]  /*24260*/  MOV R46, R46 ;  /* 0x0000002e002e7202 */ /* 0x000fc40000000f00 */
[----:B------:R-:W-:Y:S01]  /*24270*/  LOP3.LUT R30, R63, R94, RZ, 0x3c, !PT ;  /* 0x0000005e3f1e7212 */ /* 0x000fe200078e3cff */
[----:B------:R-:W-:Y:S01]  /*24280*/  STSM.16.M88.4 [R38], R56 ;  /* 0x0000003826007844 */ /* 0x000fe20000000200 */
[----:B------:R-:W-:Y:S02]  /*24290*/  LOP3.LUT R10, R137, R86, RZ, 0x3c, !PT ;  /* 0x00000056890a7212 */ /* 0x000fe400078e3cff */
[----:B------:R-:W-:Y:S01]  /*242a0*/  MOV R54, R54 ;  /* 0x0000003600367202 */ /* 0x000fe20000000f00 */
[----:B------:R-:W-:Y:S01]  /*242b0*/  STSM.16.M88.4 [R46], R64 ;  /* 0x000000402e007844 */ /* 0x000fe20000000200 */
[----:B------:R-:W-:Y:S02]  /*242c0*/  ISETP.NE.U32.AND P0, PT, RZ, UR4, PT ;  /* 0x00000004ff007c0c */ /* 0x000fe4000bf05070 */
[----:B-1----:R-:W-:Y:S01]  /*242d0*/  IADD3 R6, P1, R235, UR4, RZ ;  /* 0x00000004eb067c10 */ /* 0x002fe2000ff3e0ff */
[----:B------:R-:W-:Y:S01]  /*242e0*/  STSM.16.M88.4 [R12], R72 ;  /* 0x000000480c007844 */ /* 0x000fe20000000200 */
[----:B------:R-:W-:Y:S01]  /*242f0*/  MOV R28, R28 ;  /* 0x0000001c001c7202 */ /* 0x000fe20000000f00 */
[----:B--2---:R-:W-:Y:S01]  /*24300*/  IMAD.MOV.U32 R20, RZ, RZ, RZ ;  /* 0x000000ffff147224 */ /* 0x004fe200078e00ff */
[----:B------:R-:W-:Y:S01]  /*24310*/  MOV R30, R30 ;  /* 0x0000001e001e7202 */ /* 0x000fe20000000f00 */
[----:B------:R-:W-:Y:S01]  /*24320*/  STSM.16.M88.4 [R54], R80 ;  /* 0x0000005036007844 */ /* 0x000fe20000000200 */
[----:B------:R-:W-:-:S02]  /*24330*/  MOV R10, R10 ;  /* 0x0000000a000a7202 */ /* 0x000fc40000000f00 */
[----:B------:R-:W-:Y:S01]  /*24340*/  ISETP.NE.AND.EX P0, PT, RZ, UR5, PT, P0 ;  /* 0x00000005ff007c0c */ /* 0x000fe2000bf05300 */
[----:B------:R1:W-:Y:S01]  /*24350*/  STSM.16.M88.4 [R3], R88 ;  /* 0x0000005803007844 */ /* 0x0003e20000000200 */
[----:B------:R-:W-:Y:S01]  /*24360*/  IADD3.X R7, R236, UR5, RZ, P1, !PT ;  /* 0x00000005ec077c10 */ /* 0x000fe20008ffe4ff */
[----:B------:R-:W-:Y:S02]  /*24370*/  ULDC.64 UR4, c[0x0][0xc08] ;  /* 0x0003020000047ab9 */ /* 0x000fe40000000a00 */
[----:B------:R2:W-:Y:S01]  /*24380*/  STSM.16.M88.4 [R28], R96 ;  /* 0x000000601c007844 */ /* 0x0005e20000000200 */
[----:B------:R-:W-:-:S03]  /*24390*/  ISETP.NE.U32.AND P2, PT, RZ, UR4, PT ;  /* 0x00000004ff007c0c */ /* 0x000fc6000bf45070 */
[----:B------:R2:W-:Y:S01]  /*243a0*/  STSM.16.M88.4 [R30], R104 ;  /* 0x000000681e007844 */ /* 0x0005e20000000200 */
[----:B------:R-:W-:-:S03]  /*243b0*/  ISETP.NE.AND.EX P2, PT, RZ, UR5, PT, P2 ;  /* 0x00000005ff007c0c */ /* 0x000fc6000bf45320 */
[----:B------:R2:W-:Y:S01]  /*243c0*/  STSM.16.M88.4 [R10], R112 ;  /* 0x000000700a007844 */ /* 0x0005e20000000200 */
[----:B------:R-:W-:Y:S09]  /*243d0*/  BAR.SYNC.DEFER_BLOCKING 0x1, 0x100 ;  /* 0x0044000000007b1d */ /* 0x000ff20000010000 */
[----:B------:R-:W-:Y:S01]  /*243e0*/  @P2 IADD3 R4, P3, R235, UR4, RZ ;  /* 0x00000004eb042c10 */ /* 0x000fe2000ff7e0ff */
[----:B------:R-:W-:Y:S01]  /*243f0*/  ULDC UR4, c[0x0][0xa88] ;  /* 0x0002a20000047ab9 */ /* 0x000fe20000000800 */
[----:B-1----:R-:W1:Y:S01]  /*24400*/  LDC R3, c[0x0][0xbe8] ;  /* 0x0002fa00ff037b82 */ /* 0x002e620000000800 */
[----:B------:R-:W-:Y:S01]  /*24410*/  IMAD.U32 R14, RZ, RZ, UR4 ;  /* 0x00000004ff0e7e24 */ /* 0x000fe2000f8e00ff */
[----:B------:R-:W-:Y:S01]  /*24420*/  @P2 IADD3.X R5, R236, UR5, RZ, P3, !PT ;  /* 0x00000005ec052c10 */ /* 0x000fe20009ffe4ff */
[----:B------:R2:W5:Y:S04]  /*24430*/  @P0 LDG.E R20, desc[UR60][R6.64] ;  /* 0x0000003c06140981 */ /* 0x000568000c1e1900 */
[----:B------:R2:W5:Y:S01]  /*24440*/  @P2 LDG.E R14, desc[UR60][R4.64] ;  /* 0x0000003c040e2981 */ /* 0x000562000c1e1900 */
[----:B-1----:R-:W-:-:S13]  /*24450*/  ISETP.NE.AND P1, PT, R3, 0x1, PT ;  /* 0x000000010300780c */ /* 0x002fda0003f25270 */
[----:B------:R-:W1:Y:S08]  /*24460*/  @P1 LDC R11, c[0x0][0xbec] ;  /* 0x0002fb00ff0b1b82 */ /* 0x000e700000000800 */
[----:B------:R-:W3:Y:S01]  /*24470*/  @P1 LDC R15, c[0x0][0xbf0] ;  /* 0x0002fc00ff0f1b82 */ /* 0x000ee20000000800 */
[----:B--2---:R-:W-:Y:S05]  /*24480*/  @P2 BRA `(.L_x_6392) ;  /* 0x0000000000102947 */ /* 0x004fea0003800000 */
[----:B------:R-:W-:Y:S05]  /*24490*/  @!P0 BRA `(.L_x_6392) ;  /* 0x00000000000c8947 */ /* 0x000fea0003800000 */
[----:B------:R-:W2:Y:S04]  /*244a0*/  LDG.E R5, desc[UR60][R6.64] ;  /* 0x0000003c06057981 */ /* 0x000ea8000c1e1900 */
[----:B-----5:R-:W2:Y:S02]  /*244b0*/  LDG.E R14, desc[UR60][R6.64+0x4] ;  /* 0x0000043c060e7981 */ /* 0x020ea4000c1e1900 */
[----:B--2---:R-:W-:-:S07]  /*244c0*/  IADD3 R14, -R5, R14, RZ ;  /* 0x0000000e050e7210 */ /* 0x004fce0007ffe1ff */
.L_x_6392:
[----:B------:R-:W2:Y:S01]  /*244d0*/  LDL.LU R10, [R1+0x54] ;  /* 0x00005400010a7983 */ /* 0x000ea20000300800 */
[----:B------:R-:W-:Y:S01]  /*244e0*/  SHF.R.S32.HI R64, RZ, 0x1f, R234 ;  /* 0x0000001fff407819 */ /* 0x000fe200000114ea */
[----:B------:R-:W-:Y:S01]  /*244f0*/  IMAD.IADD R12, R230, 0x1, R224 ;  /* 0x00000001e60c7824 */ /* 0x000fe200078e02e0 */
[----:B------:R-:W-:Y:S01]  /*24500*/  ULDC.64 UR4, c[0x0][0xb90] ;  /* 0x0002e40000047ab9 */ /* 0x000fe20000000a00 */
[----:B------:R-:W4:Y:S01]  /*24510*/  LDL R30, [R1+0x8c] ;  /* 0x00008c00011e7983 */ /* 0x000f220000100800 */
[----:B-----5:R-:W-:Y:S01]  /*24520*/  SHF.R.S32.HI R21, RZ, 0x1f, R20 ;  /* 0x0000001fff157819 */ /* 0x020fe20000011414 */
[----:B-1----:R-:W-:Y:S01]  /*24530*/  @P1 IMAD.HI.U32 R6, R12, R11, RZ ;  /* 0x0000000b0c061227 */ /* 0x002fe200078e00ff */
[----:B------:R-:W1:Y:S01]  /*24540*/  S2R R34, SR_TID.X ;  /* 0x0000000000227919 */ /* 0x000e620000002100 */
[----:B------:R-:W-:Y:S02]  /*24550*/  SEL R237, R237, RZ, !P0 ;  /* 0x000000ffeded7207 */ /* 0x000fe40004000000 */
[----:B------:R-:W-:Y:S01]  /*24560*/  IMAD R5, R64, UR4, RZ ;  /* 0x0000000440057c24 */ /* 0x000fe2000f8e02ff */
[----:B------:R-:W0:Y:S01]  /*24570*/  @P1 LDC R71, c[0x0][0xbec] ;  /* 0x0002fb00ff471b82 */ /* 0x000e220000000800 */
[----:B------:R-:W-:Y:S01]  /*24580*/  IMAD.MOV.U32 R7, RZ, RZ, R12 ;  /* 0x000000ffff077224 */ /* 0x000fe200078e000c */
[----:B---3--:R-:W-:Y:S01]  /*24590*/  @P1 SHF.R.U32.HI R7, RZ, R15, R6 ;  /* 0x0000000fff071219 */ /* 0x008fe20000011606 */
[----:B------:R-:W-:-:S02]  /*245a0*/  IMAD R13, R234, UR5, R5 ;  /* 0x00000005ea0d7c24 */ /* 0x000fc4000f8e0205 */
[----:B------:R-:W-:Y:S01]  /*245b0*/  IMAD.WIDE.U32 R4, R234, UR4, R20 ;  /* 0x00000004ea047c25 */ /* 0x000fe2000f8e0014 */
[----:B------:R-:W-:Y:S02]  /*245c0*/  ULDC.64 UR4, c[0x0][0xb98] ;  /* 0x0002e60000047ab9 */ /* 0x000fe40000000a00 */
[----:B------:R-:W3:Y:S01]  /*245d0*/  @P1 LDC R73, c[0x0][0xbf0] ;  /* 0x0002fc00ff491b82 */ /* 0x000ee20000000800 */
[----:B------:R-:W-:Y:S02]  /*245e0*/  IMAD.IADD R5, R5, 0x1, R13 ;  /* 0x0000000105057824 */ /* 0x000fe400078e020d */
[----:B-1----:R-:W-:-:S05]  /*245f0*/  VIADD R34, R34, 0xffffff80 ;  /* 0xffffff8022227836 */ /* 0x002fca0000000000 */
[----:B------:R-:W-:-:S04]  /*24600*/  SHF.R.S32.HI R66, RZ, 0x1f, R34 ;  /* 0x0000001fff427819 */ /* 0x000fc80000011422 */
[----:B------:R-:W-:-:S04]  /*24610*/  LEA.HI R66, R66, R34, RZ, 0x3 ;  /* 0x0000002242427211 */ /* 0x000fc800078f18ff */
[----:B------:R-:W-:-:S04]  /*24620*/  SHF.R.S32.HI R66, RZ, 0x3, R66 ;  /* 0x00000003ff427819 */ /* 0x000fc80000011442 */
[----:B------:R-:W-:Y:S01]  /*24630*/  LEA R11, R66, R225, 0x6 ;  /* 0x000000e1420b7211 */ /* 0x000fe200078e30ff */
[----:B------:R-:W-:-:S04]  /*24640*/  IMAD.WIDE.U32 R4, R237, UR4, R4 ;  /* 0x00000004ed047c25 */ /* 0x000fc8000f8e0004 */
[----:B------:R-:W-:Y:S01]  /*24650*/  IMAD.WIDE R8, R11, 0x2, R8 ;  /* 0x000000020b087825 */ /* 0x000fe200078e0208 */
[----:B------:R-:W-:Y:S02]  /*24660*/  SHF.R.S32.HI R13, RZ, 0x1f, R7 ;  /* 0x0000001fff0d7819 */ /* 0x000fe40000011407 */
[----:B------:R-:W-:-:S04]  /*24670*/  SHF.R.S32.HI R31, RZ, 0x1f, R34 ;  /* 0x0000001fff1f7819 */ /* 0x000fc80000011422 */
[----:B------:R-:W-:-:S04]  /*24680*/  LEA.HI R31, R31, R34, RZ, 0x7 ;  /* 0x000000221f1f7211 */ /* 0x000fc800078f38ff */
[----:B------:R-:W-:Y:S01]  /*24690*/  LOP3.LUT R31, R31, 0xffffff80, RZ, 0xc0, !PT ;  /* 0xffffff801f1f7812 */ /* 0x000fe200078ec0ff */
[----:B------:R-:W-:-:S04]  /*246a0*/  IMAD R65, R14, R3, RZ ;  /* 0x000000030e417224 */ /* 0x000fc800078e02ff */
[----:B------:R-:W-:Y:S01]  /*246b0*/  IMAD.IADD R31, R34, 0x1, -R31 ;  /* 0x00000001221f7824 */ /* 0x000fe200078e0a1f */
[C---:B------:R-:W-:Y:S02]  /*246c0*/  IADD3 R29, P5, R8.reuse, 0x3000, RZ ;  /* 0x00003000081d7810 */ /* 0x040fe40007fbe0ff */
[C---:B------:R-:W-:Y:S02]  /*246d0*/  IADD3 R33, P4, R8.reuse, 0x4000, RZ ;  /* 0x0000400008217810 */ /* 0x040fe40007f9e0ff */
[----:B------:R-:W-:Y:S02]  /*246e0*/  IADD3 R41, P3, R8, 0x6000, RZ ;  /* 0x0000600008297810 */ /* 0x000fe40007f7e0ff */
[----:B------:R-:W-:Y:S02]  /*246f0*/  LOP3.LUT R28, R29, 0x380, RZ, 0xc0, !PT ;  /* 0x000003801d1c7812 */ /* 0x000fe400078ec0ff */
[----:B------:R-:W-:Y:S02]  /*24700*/  LOP3.LUT R32, R33, 0x380, RZ, 0xc0, !PT ;  /* 0x0000038021207812 */ /* 0x000fe400078ec0ff */
[----:B------:R-:W-:-:S02]  /*24710*/  LOP3.LUT R40, R41, 0x380, RZ, 0xc0, !PT ;  /* 0x0000038029287812 */ /* 0x000fc400078ec0ff */
[----:B------:R-:W-:Y:S02]  /*24720*/  SHF.R.U64 R28, R28, 0x3, RZ ;  /* 0x000000031c1c7819 */ /* 0x000fe400000012ff */
[----:B------:R-:W-:Y:S02]  /*24730*/  SHF.R.U64 R32, R32, 0x3, RZ ;  /* 0x0000000320207819 */ /* 0x000fe400000012ff */
[----:B------:R-:W-:Y:S02]  /*24740*/  SHF.R.U64 R40, R40, 0x3, RZ ;  /* 0x0000000328287819 */ /* 0x000fe400000012ff */
[----:B------:R-:W-:Y:S01]  /*24750*/  LOP3.LUT R28, R28, R29, RZ, 0x3c, !PT ;  /* 0x0000001d1c1c7212 */ /* 0x000fe200078e3cff */
[--C-:B------:R-:W-:Y:S01]  /*24760*/  IMAD.X R29, RZ, RZ, R9.reuse, P5 ;  /* 0x000000ffff1d7224 */ /* 0x100fe200028e0609 */
[----:B------:R-:W-:Y:S01]  /*24770*/  LOP3.LUT R32, R32, R33, RZ, 0x3c, !PT ;  /* 0x0000002120207212 */ /* 0x000fe200078e3cff */
[----:B------:R-:W-:Y:S01]  /*24780*/  IMAD.X R33, RZ, RZ, R9, P4 ;  /* 0x000000ffff217224 */ /* 0x000fe200020e0609 */
[----:B------:R-:W-:-:S02]  /*24790*/  LOP3.LUT R40, R40, R41, RZ, 0x3c, !PT ;  /* 0x0000002928287212 */ /* 0x000fc400078e3cff */
[C---:B------:R-:W-:Y:S02]  /*247a0*/  IADD3 R53, P5, R8.reuse, 0x9000, RZ ;  /* 0x0000900008357810 */ /* 0x040fe40007fbe0ff */
[----:B------:R-:W-:Y:S02]  /*247b0*/  IADD3 R57, P4, R8, 0xa000, RZ ;  /* 0x0000a00008397810 */ /* 0x000fe40007f9e0ff */
[----:B------:R-:W-:Y:S02]  /*247c0*/  IADD3.X R41, RZ, R9, RZ, P3, !PT ;  /* 0x00000009ff297210 */ /* 0x000fe40001ffe4ff */
[----:B------:R-:W-:Y:S02]  /*247d0*/  LOP3.LUT R52, R53, 0x380, RZ, 0xc0, !PT ;  /* 0x0000038035347812 */ /* 0x000fe400078ec0ff */
[----:B------:R-:W-:Y:S02]  /*247e0*/  LOP3.LUT R56, R57, 0x380, RZ, 0xc0, !PT ;  /* 0x0000038039387812 */ /* 0x000fe400078ec0ff */
[----:B------:R-:W-:-:S02]  /*247f0*/  SHF.R.U64 R52, R52, 0x3, RZ ;  /* 0x0000000334347819 */ /* 0x000fc400000012ff */
[----:B------:R-:W-:Y:S02]  /*24800*/  SHF.R.U64 R56, R56, 0x3, RZ ;  /* 0x0000000338387819 */ /* 0x000fe400000012ff */
[----:B------:R-:W-:Y:S01]  /*24810*/  LOP3.LUT R52, R52, R53, RZ, 0x3c, !PT ;  /* 0x0000003534347212 */ /* 0x000fe200078e3cff */
[----:B------:R-:W-:Y:S01]  /*24820*/  IMAD.X R53, RZ, RZ, R9, P5 ;  /* 0x000000ffff357224 */ /* 0x000fe200028e0609 */
[----:B------:R-:W-:Y:S02]  /*24830*/  LOP3.LUT R56, R56, R57, RZ, 0x3c, !PT ;  /* 0x0000003938387212 */ /* 0x000fe400078e3cff */
[----:B------:R-:W-:Y:S01]  /*24840*/  IADD3.X R57, RZ, R9, RZ, P4, !PT ;  /* 0x00000009ff397210 */ /* 0x000fe200027fe4ff */
[----:B------:R-:W-:Y:S01]  /*24850*/  BSSY B1, `(.L_x_6393) ;  /* 0x0000091000017945 */ /* 0x000fe20003800000 */
[----:B------:R-:W-:Y:S02]  /*24860*/  SHF.R.S32.HI R68, RZ, 0x1f, R232 ;  /* 0x0000001fff447819 */ /* 0x000fe400000114e8 */
[----:B------:R-:W-:-:S02]  /*24870*/  SHF.R.S32.HI R70, RZ, 0x1f, R231 ;  /* 0x0000001fff467819 */ /* 0x000fc400000114e7 */
[----:B------:R-:W-:Y:S02]  /*24880*/  SHF.R.S32.HI R72, RZ, 0x1f, R225 ;  /* 0x0000001fff487819 */ /* 0x000fe400000114e1 */
[----:B--2---:R-:W-:Y:S01]  /*24890*/  SEL R24, R10, RZ, !P0 ;  /* 0x000000ff0a187207 */ /* 0x004fe20004000000 */
[----:B------:R-:W-:-:S04]  /*248a0*/  IMAD.MOV R10, RZ, RZ, -R7 ;  /* 0x000000ffff0a7224 */ /* 0x000fc800078e0a07 */
[----:B------:R-:W-:Y:S02]  /*248b0*/  IMAD R6, R24, UR4, RZ ;  /* 0x0000000418067c24 */ /* 0x000fe4000f8e02ff */
[----:B------:R-:W-:Y:S01]  /*248c0*/  IMAD R11, R3, R10, R12 ;  /* 0x0000000a030b7224 */ /* 0x000fe200078e020c */
[----:B------:R-:W-:Y:S01]  /*248d0*/  IADD3 R4, P0, R7, R4, RZ ;  /* 0x0000000407047210 */ /* 0x000fe20007f1e0ff */
        /* <DEDUP_REMOVED lines=9> */
[----:B------:R-:W-:Y:S01]  /*24970*/  IMAD.IADD R5, R5, 0x1, R15 ;  /* 0x0000000105057824 */ /* 0x000fe200078e020f */
[----:B------:R-:W-:-:S04]  /*24980*/  IADD3 R7, P2, R8, 0x1000, RZ ;  /* 0x0000100008077810 */ /* 0x000fc80007f5e0ff */
[----:B------:R-:W-:Y:S01]  /*24990*/  LEA.HI.X R15, R4, UR5, R5, 0x2, P0 ;  /* 0x00000005040f7c11 */ /* 0x000fe200080f1405 */
[----:B------:R-:W-:Y:S01]  /*249a0*/  SHFL.IDX PT, R54, R6, RZ, 0x1c1f ;  /* 0x001c1fff06367589 */ /* 0x000fe200000e0000 */
[C---:B------:R-:W-:Y:S01]  /*249b0*/  IADD3 R37, P0, R8.reuse, 0x5000, RZ ;  /* 0x0000500008257810 */ /* 0x040fe20007f1e0ff */
[----:B------:R-:W-:Y:S01]  /*249c0*/  ULDC.64 UR4, c[0x0][0xaa0] ;  /* 0x0002a80000047ab9 */ /* 0x000fe20000000a00 */
[----:B------:R-:W-:Y:S02]  /*249d0*/  IADD3.X R11, RZ, R9, RZ, P2, !PT ;  /* 0x00000009ff0b7210 */ /* 0x000fe400017fe4ff */
[----:B------:R-:W-:Y:S02]  /*249e0*/  LOP3.LUT R36, R37, 0x380, RZ, 0xc0, !PT ;  /* 0x0000038025247812 */ /* 0x000fe400078ec0ff */
[----:B------:R-:W-:Y:S01]  /*249f0*/  IADD3 R45, P2, R8, 0x7000, RZ ;  /* 0x00007000082d7810 */ /* 0x000fe20007f5e0ff */
[----:B------:R-:W1:Y:S01]  /*24a00*/  SHFL.IDX PT, R55, R15, RZ, 0x1c1f ;  /* 0x001c1fff0f377589 */ /* 0x000e6200000e0000 */
[----:B------:R-:W-:-:S02]  /*24a10*/  SHF.R.U64 R36, R36, 0x3, RZ ;  /* 0x0000000324247819 */ /* 0x000fc400000012ff */
[----:B------:R-:W-:Y:S01]  /*24a20*/  LOP3.LUT R44, R45, 0x380, RZ, 0xc0, !PT ;  /* 0x000003802d2c7812 */ /* 0x000fe200078ec0ff */
[----:B------:R-:W-:Y:S01]  /*24a30*/  SHFL.IDX PT, R58, R6, 0x1, 0x1c1f ;  /* 0x003c1f00063a7f89 */ /* 0x000fe200000e0000 */
[----:B----4-:R-:W-:-:S03]  /*24a40*/  IADD3 R30, R30, R224, RZ ;  /* 0x000000e01e1e7210 */ /* 0x010fc60007ffe0ff */
[----:B------:R-:W2:Y:S01]  /*24a50*/  SHFL.IDX PT, R59, R15, 0x1, 0x1c1f ;  /* 0x003c1f000f3b7f89 */ /* 0x000ea200000e0000 */
[----:B------:R-:W-:Y:S01]  /*24a60*/  LOP3.LUT R36, R36, R37, RZ, 0x3c, !PT ;  /* 0x0000002524247212 */ /* 0x000fe200078e3cff */
[--C-:B------:R-:W-:Y:S01]  /*24a70*/  IMAD.X R37, RZ, RZ, R9.reuse, P0 ;  /* 0x000000ffff257224 */ /* 0x100fe200000e0609 */
[----:B------:R-:W-:Y:S01]  /*24a80*/  SHF.R.U64 R44, R44, 0x3, RZ ;  /* 0x000000032c2c7819 */ /* 0x000fe200000012ff */
[----:B------:R-:W-:Y:S01]  /*24a90*/  VIADD R4, R30, 0x8 ;  /* 0x000000081e047836 */ /* 0x000fe20000000000 */
[----:B------:R-:W-:Y:S01]  /*24aa0*/  LOP3.LUT P0, RZ, R31, 0x3, RZ, 0xc0, !PT ;  /* 0x000000031fff7812 */ /* 0x000fe2000780c0ff */
[----:B------:R-:W-:Y:S01]  /*24ab0*/  IMAD R21, R21, UR4, RZ ;  /* 0x0000000415157c24 */ /* 0x000fe2000f8e02ff */
[----:B------:R-:W-:Y:S02]  /*24ac0*/  IADD3 R13, P6, R8, 0x2000, RZ ;  /* 0x00002000080d7810 */ /* 0x000fe40007fde0ff */
[----:B------:R-:W-:Y:S01]  /*24ad0*/  LOP3.LUT R44, R44, R45, RZ, 0x3c, !PT ;  /* 0x0000002d2c2c7212 */ /* 0x000fe200078e3cff */
[----:B------:R-:W-:Y:S01]  /*24ae0*/  IMAD.X R45, RZ, RZ, R9, P2 ;  /* 0x000000ffff2d7224 */ /* 0x000fe200010e0609 */
[-C--:B------:R-:W-:Y:S01]  /*24af0*/  ISETP.GE.OR P2, PT, R30, R65.reuse, P0 ;  /* 0x000000411e00720c */ /* 0x080fe20000746670 */
[----:B------:R-:W-:Y:S01]  /*24b00*/  IMAD R67, R20, UR5, R21 ;  /* 0x0000000514437c24 */ /* 0x000fe2000f8e0215 */
[----:B------:R-:W-:Y:S01]  /*24b10*/  ISETP.GE.OR P0, PT, R4, R65, P0 ;  /* 0x000000410400720c */ /* 0x000fe20000706670 */
[----:B------:R-:W-:Y:S01]  /*24b20*/  IMAD.WIDE.U32 R20, R20, UR4, RZ ;  /* 0x0000000414147c25 */ /* 0x000fe2000f8e00ff */
[----:B------:R-:W-:Y:S01]  /*24b30*/  LOP3.LUT R12, R13, 0x380, RZ, 0xc0, !PT ;  /* 0x000003800d0c7812 */ /* 0x000fe200078ec0ff */
[----:B------:R-:W-:Y:S01]  /*24b40*/  ULDC.64 UR4, c[0x0][0xae8] ;  /* 0x0002ba0000047ab9 */ /* 0x000fe20000000a00 */
[----:B------:R-:W-:Y:S01]  /*24b50*/  LOP3.LUT R10, R7, 0x380, RZ, 0xc0, !PT ;  /* 0x00000380070a7812 */ /* 0x000fe200078ec0ff */
[----:B------:R-:W-:Y:S01]  /*24b60*/  IMAD.IADD R21, R21, 0x1, R67 ;  /* 0x0000000115157824 */ /* 0x000fe200078e0243 */
[----:B------:R-:W-:-:S02]  /*24b70*/  SHF.R.U64 R12, R12, 0x3, RZ ;  /* 0x000000030c0c7819 */ /* 0x000fc400000012ff */
[----:B------:R-:W-:Y:S02]  /*24b80*/  LEA R67, R233, R66, 0x5 ;  /* 0x00000042e9437211 */ /* 0x000fe400078e28ff */
[----:B------:R-:W-:Y:S01]  /*24b90*/  SHF.R.U64 R10, R10, 0x3, RZ ;  /* 0x000000030a0a7819 */ /* 0x000fe200000012ff */
[----:B------:R-:W-:Y:S01]  /*24ba0*/  IMAD R69, R64, UR4, RZ ;  /* 0x0000000440457c24 */ /* 0x000fe2000f8e02ff */
[----:B------:R-:W-:Y:S01]  /*24bb0*/  LOP3.LUT R12, R12, R13, RZ, 0x3c, !PT ;  /* 0x0000000d0c0c7212 */ /* 0x000fe200078e3cff */
[----:B------:R-:W-:Y:S01]  /*24bc0*/  IMAD.X R13, RZ, RZ, R9, P6 ;  /* 0x000000ffff0d7224 */ /* 0x000fe200030e0609 */
[----:B------:R-:W-:Y:S01]  /*24bd0*/  LOP3.LUT R10, R10, R7, RZ, 0x3c, !PT ;  /* 0x000000070a0a7212 */ /* 0x000fe200078e3cff */
[----:B------:R-:W-:Y:S01]  /*24be0*/  IMAD.IADD R64, R224, 0x1, R67 ;  /* 0x00000001e0407824 */ /* 0x000fe200078e0243 */
[C---:B------:R-:W-:Y:S01]  /*24bf0*/  IADD3 R49, P6, R8.reuse, 0x8000, RZ ;  /* 0x0000800008317810 */ /* 0x040fe20007fde0ff */
[----:B-1----:R-:W-:Y:S01]  /*24c00*/  @!P2 ST.E desc[UR60][R54.64], R2 ;  /* 0x000000023600a985 */ /* 0x002fe2000c10193c */
[----:B------:R-:W-:Y:S01]  /*24c10*/  IADD3 R7, P3, R8, 0xb000, RZ ;  /* 0x0000b00008077810 */ /* 0x000fe20007f7e0ff */
[----:B------:R-:W-:-:S02]  /*24c20*/  IMAD R69, R234, UR5, R69 ;  /* 0x00000005ea457c24 */ /* 0x000fc4000f8e0245 */
[----:B--2---:R0:W-:Y:S01]  /*24c30*/  @!P0 ST.E desc[UR60][R58.64], R0 ;  /* 0x000000003a008985 */ /* 0x0041e2000c10193c */
[----:B------:R-:W-:Y:S01]  /*24c40*/  LOP3.LUT R48, R49, 0x380, RZ, 0xc0, !PT ;  /* 0x0000038031307812 */ /* 0x000fe200078ec0ff */
[----:B------:R-:W-:Y:S01]  /*24c50*/  IMAD.WIDE.U32 R20, R234, UR4, R20 ;  /* 0x00000004ea147c25 */ /* 0x000fe2000f8e0014 */
[----:B------:R-:W-:Y:S01]  /*24c60*/  LOP3.LUT R5, R8, 0x380, RZ, 0xc0, !PT ;  /* 0x0000038008057812 */ /* 0x000fe200078ec0ff */
[----:B------:R-:W-:Y:S01]  /*24c70*/  ULDC.64 UR4, c[0x0][0xaf0] ;  /* 0x0002bc0000047ab9 */ /* 0x000fe20000000a00 */
[----:B------:R-:W-:Y:S01]  /*24c80*/  LOP3.LUT R6, R7, 0x380, RZ, 0xc0, !PT ;  /* 0x0000038007067812 */ /* 0x000fe200078ec0ff */
[----:B------:R-:W-:Y:S01]  /*24c90*/  IMAD.MOV.U32 R67, RZ, RZ, R64 ;  /* 0x000000ffff437224 */ /* 0x000fe200078e0040 */
[----:B------:R-:W-:Y:S01]  /*24ca0*/  SHF.R.U64 R48, R48, 0x3, RZ ;  /* 0x0000000330307819 */ /* 0x000fe200000012ff */
[----:B0-----:R-:W-:Y:S01]  /*24cb0*/  @P1 IMAD.HI.U32 R0, R64, R71, RZ ;  /* 0x0000004740001227 */ /* 0x001fe200078e00ff */
[----:B------:R-:W-:Y:S01]  /*24cc0*/  SHF.R.U64 R5, R5, 0x3, RZ ;  /* 0x0000000305057819 */ /* 0x000fe200000012ff */
[----:B------:R-:W5:Y:S01]  /*24cd0*/  LD.E.128 R12, desc[UR60][R12.64] ;  /* 0x0000003c0c0c7980 */ /* 0x000f62000c101d00 */
[----:B------:R-:W-:Y:S01]  /*24ce0*/  SHF.R.U64 R6, R6, 0x3, RZ ;  /* 0x0000000306067819 */ /* 0x000fe200000012ff */
[----:B------:R-:W-:Y:S01]  /*24cf0*/  IMAD.IADD R21, R21, 0x1, R69 ;  /* 0x0000000115157824 */ /* 0x000fe200078e0245 */
[----:B---3--:R-:W-:Y:S01]  /*24d00*/  @P1 SHF.R.U32.HI R67, RZ, R73, R0 ;  /* 0x00000049ff431219 */ /* 0x008fe20000011600 */
[----:B------:R-:W-:Y:S01]  /*24d10*/  IMAD R24, R24, UR4, RZ ;  /* 0x0000000418187c24 */ /* 0x000fe2000f8e02ff */
[----:B------:R-:W-:Y:S01]  /*24d20*/  LOP3.LUT R48, R48, R49, RZ, 0x3c, !PT ;  /* 0x0000003130307212 */ /* 0x000fe200078e3cff */
[----:B------:R-:W-:Y:S01]  /*24d30*/  IMAD.WIDE.U32 R20, R237, UR4, R20 ;  /* 0x00000004ed147c25 */ /* 0x000fe2000f8e0014 */
[----:B------:R-:W-:Y:S01]  /*24d40*/  LOP3.LUT R4, R5, R8, RZ, 0x3c, !PT ;  /* 0x0000000805047212 */ /* 0x000fe200078e3cff */
[----:B------:R-:W5:Y:S01]  /*24d50*/  LD.E.128 R28, desc[UR60][R28.64] ;  /* 0x0000003c1c1c7980 */ /* 0x000f62000c101d00 */
[----:B------:R-:W-:Y:S01]  /*24d60*/  SHF.R.S32.HI R0, RZ, 0x1f, R67 ;  /* 0x0000001fff007819 */ /* 0x000fe20000011443 */
[----:B------:R-:W-:Y:S01]  /*24d70*/  IMAD R69, R237, UR5, R24 ;  /* 0x00000005ed457c24 */ /* 0x000fe2000f8e0218 */
[----:B------:R-:W-:Y:S01]  /*24d80*/  IADD3 R2, -R67, RZ, RZ ;  /* 0x000000ff43027210 */ /* 0x000fe20007ffe1ff */
[--C-:B------:R-:W-:Y:S01]  /*24d90*/  IMAD.X R49, RZ, RZ, R9.reuse, P6 ;  /* 0x000000ffff317224 */ /* 0x100fe200030e0609 */
[----:B------:R-:W-:Y:S01]  /*24da0*/  LOP3.LUT R60, R6, R7, RZ, 0x3c, !PT ;  /* 0x00000007063c7212 */ /* 0x000fe200078e3cff */
[--C-:B------:R-:W-:Y:S01]  /*24db0*/  IMAD.X R61, RZ, RZ, R9.reuse, P3 ;  /* 0x000000ffff3d7224 */ /* 0x100fe200018e0609 */
[----:B------:R-:W-:Y:S01]  /*24dc0*/  ULDC.64 UR4, c[0x0][0xae0] ;  /* 0x0002b80000047ab9 */ /* 0x000fe20000000a00 */
[----:B------:R-:W-:Y:S01]  /*24dd0*/  IMAD.MOV.U32 R5, RZ, RZ, R9 ;  /* 0x000000ffff057224 */ /* 0x000fe200078e0009 */
[----:B------:R-:W5:Y:S01]  /*24de0*/  LD.E.128 R32, desc[UR60][R32.64] ;  /* 0x0000003c20207980 */ /* 0x000f62000c101d00 */
[----:B------:R-:W-:-:S02]  /*24df0*/  IMAD.IADD R21, R21, 0x1, R69 ;  /* 0x0000000115157824 */ /* 0x000fc400078e0245 */
[----:B------:R-:W-:Y:S01]  /*24e00*/  IMAD R0, R0, UR4, RZ ;  /* 0x0000000400007c24 */ /* 0x000fe2000f8e02ff */
[----:B------:R-:W5:Y:S01]  /*24e10*/  LD.E.128 R8, desc[UR60][R10.64] ;  /* 0x0000003c0a087980 */ /* 0x000f62000c101d00 */
[----:B------:R-:W-:-:S03]  /*24e20*/  IMAD R69, R3, R2, R64 ;  /* 0x0000000203457224 */ /* 0x000fc600078e0240 */
        /* <DEDUP_REMOVED lines=8> */
[----:B------:R-:W5:Y:S04]  /*24eb0*/  LD.E.128 R56, desc[UR60][R56.64] ;  /* 0x0000003c38387980 */ /* 0x000f68000c101d00 */
[----:B------:R-:W5:Y:S01]  /*24ec0*/  LD.E.128 R60, desc[UR60][R60.64] ;  /* 0x0000003c3c3c7980 */ /* 0x000f62000c101d00 */
[----:B------:R-:W-:Y:S01]  /*24ed0*/  IMAD.WIDE.U32 R2, R67, UR4, R20 ;  /* 0x0000000443027c25 */ /* 0x000fe2000f8e0014 */
[----:B------:R-:W-:Y:S01]  /*24ee0*/  ULDC.64 UR4, c[0x0][0xad8] ;  /* 0x0002b60000047ab9 */ /* 0x000fe20000000a00 */
[----:B------:R-:W-:Y:S01]  /*24ef0*/  @!PT LDS RZ, [RZ] ;  /* 0x00000000fffff984 */ /* 0x000fe20000000800 */
[----:B------:R-:W-:Y:S01]  /*24f00*/  @!PT LDS RZ, [RZ] ;  /* 0x00000000fffff984 */ /* 0x000fe20000000800 */
[----:B------:R-:W-:Y:S01]  /*24f10*/  @!PT LDS RZ, [RZ] ;  /* 0x00000000fffff984 */ /* 0x000fe20000000800 */
[----:B------:R-:W-:Y:S01]  /*24f20*/  @!PT LDS RZ, [RZ] ;  /* 0x00000000fffff984 */ /* 0x000fe20000000800 */
[----:B------:R0:W-:Y:S06]  /*24f30*/  MEMBAR.ALL.CTA ;  /* 0x0000000000007992 */ /* 0x0001ec0000008000 */
[----:B0-----:R-:W0:Y:S01]  /*24f40*/  FENCE.VIEW.ASYNC.S ;  /* 0x00000000000073c6 */ /* 0x001e220000000000 */
[----:B------:R-:W-:-:S02]  /*24f50*/  IMAD.IADD R224, R66, 0x1, R224 ;  /* 0x0000000142e07824 */ /* 0x000fc400078e02e0 */
[----:B------:R-:W-:Y:S02]  /*24f60*/  IMAD.IADD R3, R3, 0x1, R71 ;  /* 0x0000000103037824 */ /* 0x000fe400078e0247 */
[----:B------:R-:W-:Y:S01]  /*24f70*/  IMAD R20, R0, UR4, RZ ;  /* 0x0000000400147c24 */ /* 0x000fe2000f8e02ff */
[C---:B------:R-:W-:Y:S01]  /*24f80*/  IADD3 R0, R224.reuse, 0x20, RZ ;  /* 0x00000020e0007810 */ /* 0x040fe20007ffe0ff */
[----:B------:R-:W-:Y:S01]  /*24f90*/  IMAD.WIDE.U32 R2, R69, UR4, R2 ;  /* 0x0000000445027c25 */ /* 0x000fe2000f8e0002 */
[----:B------:R-:W-:-:S03]  /*24fa0*/  ISETP.GE.AND P2, PT, R224, R65, PT ;  /* 0x00000041e000720c */ /* 0x000fc60003f46270 */
[----:B------:R-:W-:Y:S01]  /*24fb0*/  IMAD R21, R69, UR5, R20 ;  /* 0x0000000545157c24 */ /* 0x000fe2000f8e0214 */
[-C--:B------:R-:W-:Y:S01]  /*24fc0*/  ISETP.GE.AND P1, PT, R0, R65.reuse, PT ;  /* 0x000000410000720c */ /* 0x080fe20003f26270 */
[----:B------:R-:W-:Y:S01]  /*24fd0*/  VIADD R0, R16, 0x36820 ;  /* 0x0003682010007836 */ /* 0x000fe20000000000 */
[----:B------:R-:W-:Y:S01]  /*24fe0*/  ULDC.64 UR4, c[0x0][0xa80] ;  /* 0x0002a00000047ab9 */ /* 0x000fe20000000a00 */
[----:B------:R-:W-:Y:S01]  /*24ff0*/  IMAD.IADD R3, R3, 0x1, R21 ;  /* 0x0000000103037824 */ /* 0x000fe200078e0215 */
[C---:B------:R-:W-:Y:S02]  /*25000*/  LEA R24, P3, R2.reuse, UR4, 0x1 ;  /* 0x0000000402187c11 */ /* 0x040fe4000f8608ff */
[----:B------:R-:W-:Y:S02]  /*25010*/  PRMT R0, RZ, 0x654, R0 ;  /* 0x00000654ff007816 */ /* 0x000fe40000000000 */
[----:B------:R-:W-:Y:S01]  /*25020*/  LEA.HI.X R64, R2, UR5, R3, 0x1, P3 ;  /* 0x0000000502407c11 */ /* 0x000fe200098f0c03 */
[----:B------:R-:W-:Y:S01]  /*25030*/  VIADD R20, R224, 0x40 ;  /* 0x00000040e0147836 */ /* 0x000fe20000000000 */
[----:B0-----:R0:W1:Y:S01]  /*25040*/  SHFL.IDX PT, R66, R24, RZ, 0x181f ;  /* 0x00181fff18427589 */ /* 0x00106200000e0000 */
[----:B------:R2:W-:Y:S03]  /*25050*/  SYNCS.ARRIVE.TRANS64.RED.A1T0 RZ, [R0+URZ], RZ ;  /* 0x000000ff00ff79a7 */ /* 0x0005e6000810043f */
[----:B------:R-:W-:Y:S01]  /*25060*/  ISETP.GE.AND P0, PT, R20, R65, PT ;  /* 0x000000411400720c */ /* 0x000fe20003f06270 */
[----:B--2---:R0:W2:Y:S01]  /*25070*/  SHFL.IDX PT, R0, R64, RZ, 0x181f ;  /* 0x00181fff40007589 */ /* 0x0040a200000e0000 */
[----:B------:R-:W-:Y:S11]  /*25080*/  @P2 BRA `(.L_x_6394) ;  /* 0x0000000000342947 */ /* 0x000ff60003800000 */
        /* <DEDUP_REMOVED lines=13> */
.L_x_6394:
[----:B------:R-:W-:Y:S05]  /*25160*/  BSYNC B1 ;  /* 0x0000000000017941 */ /* 0x000fea0003800000 */
.L_x_6393:
        /* <DEDUP_REMOVED lines=17> */
.L_x_6396:
[----:B------:R-:W-:Y:S05]  /*25280*/  BSYNC B1 ;  /* 0x0000000000017941 */ /* 0x000fea0003800000 */
.L_x_6395:
        /* <DEDUP_REMOVED lines=17> */
.L_x_6398:
[----:B------:R-:W-:Y:S05]  /*253a0*/  BSYNC B1 ;  /* 0x0000000000017941 */ /* 0x000fea0003800000 */
.L_x_6397:
[----:B0-----:R-:W-:Y:S01]  /*253b0*/  IADD3 R0, R224, 0x60, RZ ;  /* 0x00000060e0007810 */ /* 0x001fe20007ffe0ff */
[----:B--2-4-:R-:W0:Y:S03]  /*253c0*/  SHFL.IDX PT, R64, R64, 0x3, 0x181f ;  /* 0x00781f0040407f89 */ /* 0x014e2600000e0000 */
[----:B------:R-:W-:Y:S01]  /*253d0*/  ISETP.GE.AND P0, PT, R0, R65, PT ;  /* 0x000000410000720c */ /* 0x000fe20003f06270 */
[----:B------:R-:W2:-:S12]  /*253e0*/  SHFL.IDX PT, R24, R24, 0x3, 0x181f ;  /* 0x00781f0018187f89 */ /* 0x000e9800000e0000 */
[----:B------:R-:W-:Y:S05]  /*253f0*/  @P0 BRA `(.L_x_6399) ;  /* 0x0000000c004c0947 */ /* 0x000fea0003800000 */
[----:B------:R-:W-:Y:S02]  /*25400*/  ULDC UR4, c[0x0][0xac8] ;  /* 0x0002b20000047ab9 */ /* 0x000fe40000000800 */
[----:B------:R-:W-:Y:S02]  /*25410*/  ISETP.GE.AND P2, PT, R225, UR4, PT ;  /* 0x00000004e1007c0c */ /* 0x000fe4000bf46270 */
[----:B------:R-:W-:-:S11]  /*25420*/  ISETP.GE.AND P3, PT, R231, UR4, PT ;  /* 0x00000004e7007c0c */ /* 0x000fd6000bf66270 */
[-C--:B--2---:R-:W-:Y:S02]  /*25430*/  @!P2 LEA R2, P0, R225, R24.reuse, 0x1 ;  /* 0x00000018e102a211 */ /* 0x084fe400078008ff */
[----:B------:R-:W-:Y:S02]  /*25440*/  @!P3 LEA R4, P1, R231, R24, 0x1 ;  /* 0x00000018e704b211 */ /* 0x000fe400078208ff */
[-C--:B0-----:R-:W-:Y:S02]  /*25450*/  @!P2 LEA.HI.X R3, R225, R64.reuse, R72, 0x1, P0 ;  /* 0x00000040e103a211 */ /* 0x081fe400000f0c48 */
[----:B------:R-:W-:Y:S02]  /*25460*/  @!P3 LEA.HI.X R5, R231, R64, R70, 0x1, P1 ;  /* 0x00000040e705b211 */ /* 0x000fe400008f0c46 */
[----:B------:R-:W-:Y:S01]  /*25470*/  ISETP.GE.AND P0, PT, R232, UR4, PT ;  /* 0x00000004e8007c0c */ /* 0x000fe2000bf06270 */
[----:B------:R4:W-:Y:S04]  /*25480*/  @!P2 ST.E.128 desc[UR60][R2.64], R28 ;  /* 0x0000001c0200a985 */ /* 0x0009e8000c101d3c */
[----:B------:R4:W-:Y:S08]  /*25490*/  @!P3 ST.E.128 desc[UR60][R4.64], R44 ;  /* 0x0000002c0400b985 */ /* 0x0009f0000c101d3c */
[----:B------:R-:W-:Y:S05]  /*254a0*/  @P0 BRA `(.L_x_6399) ;  /* 0x0000000c00200947 */ /* 0x000fea0003800000 */
[----:B----4-:R-:W-:-:S04]  /*254b0*/  LEA R2, P0, R232, R24, 0x1 ;  /* 0x00000018e8027211 */ /* 0x010fc800078008ff */
[----:B------:R-:W-:-:S05]  /*254c0*/  LEA.HI.X R3, R232, R64, R68, 0x1, P0 ;  /* 0x00000040e8037211 */ /* 0x000fca00000f0c44 */
[----:B------:R0:W-:Y:S01]  /*254d0*/  ST.E.128 desc[UR60][R2.64], R60 ;  /* 0x0000003c02007985 */ /* 0x0001e2000c101d3c */
[----:B------:R-:W-:Y:S05]  /*254e0*/  BRA `(.L_x_6399) ;  /* 0x0000000c00107947 */ /* 0x000fea0003800000 */
.L_x_6391:
        /* <DEDUP_REMOVED lines=13> */
[----:B------:R-:W-:Y:S01]  /*255c0*/  IMAD.U32 R0, RZ, RZ, UR4 ;  /* 0x00000004ff007e24 */ /* 0x000fe2000f8e00ff */
        /* <DEDUP_REMOVED lines=12> */
[----:B--2---:R-:W-:-:S07]  /*25690*/  IADD3 R0, -R5, R0, RZ ;  /* 0x0000000005007210 */ /* 0x004fce0007ffe1ff */
.L_x_6400:
[----:B------:R-:W2:Y:S01]  /*256a0*/  LDL.LU R2, [R1+0x54] ;  /* 0x0000540001027983 */ /* 0x000ea20000300800 */
[----:B------:R-:W-:Y:S01]  /*256b0*/  BSSY B1, `(.L_x_6401) ;  /* 0x000002d000017945 */ /* 0x000fe20003800000 */
[----:B------:R-:W-:Y:S02]  /*256c0*/  SHF.R.S32.HI R10, RZ, 0x1f, R234 ;  /* 0x0000001fff0a7819 */ /* 0x000fe400000114ea */
[----:B------:R-:W-:Y:S02]  /*256d0*/  SEL R237, R237, RZ, !P0 ;  /* 0x000000ffeded7207 */ /* 0x000fe40004000000 */
[----:B-----5:R-:W-:Y:S02]  /*256e0*/  SHF.R.S32.HI R11, RZ, 0x1f, R6 ;  /* 0x0000001fff0b7819 */ /* 0x020fe40000011406 */
[----:B--2---:R-:W-:Y:S01]  /*256f0*/  SEL R12, R2, RZ, !P0 ;  /* 0x000000ff020c7207 */ /* 0x004fe20004000000 */
[----:B------:R-:W-:Y:S06]  /*25700*/  @P3 BRA `(.L_x_6402) ;  /* 0x00000000009c3947 */ /* 0x000fec0003800000 */
[----:B------:R-:W2:Y:S01]  /*25710*/  S2R R3, SR_TID.X ;  /* 0x0000000000037919 */ /* 0x000ea20000002100 */
[----:B------:R-:W3:Y:S02]  /*25720*/  LDC R9, c[0x0][0xbe8] ;  /* 0x0002fa00ff097b82 */ /* 0x000ee40000000800 */
[----:B---3--:R-:W-:Y:S01]  /*25730*/  IMAD R2, R0, R9, RZ ;  /* 0x0000000900027224 */ /* 0x008fe200078e02ff */
[----:B--2---:R-:W-:-:S04]  /*25740*/  IADD3 R8, R224, -0x80, R3 ;  /* 0xffffff80e0087810 */ /* 0x004fc80007ffe003 */
        /* <DEDUP_REMOVED lines=11> */
[----:B------:R-:W-:-:S04]  /*25800*/  ULDC.64 UR4, c[0x0][0xb98] ;  /* 0x0002e60000047ab9 */ /* 0x000fc80000000a00 */
[----:B------:R-:W-:Y:S02]  /*25810*/  IADD3 R3, R3, R7, RZ ;  /* 0x0000000703037210 */ /* 0x000fe40007ffe0ff */
[----:B------:R-:W3:Y:S01]  /*25820*/  @P0 LDC R15, c[0x0][0xbf0] ;  /* 0x0002fc00ff0f0b82 */ /* 0x000ee20000000800 */
[----:B------:R-:W-:-:S04]  /*25830*/  IMAD.WIDE.U32 R2, R237, UR4, R2 ;  /* 0x00000004ed027c25 */ /* 0x000fc8000f8e0002 */
[----:B--2---:R-:W-:-:S05]  /*25840*/  @P0 IMAD.HI.U32 R4, R8, R13, RZ ;  /* 0x0000000d08040227 */ /* 0x004fca00078e00ff */
[----:B---3--:R-:W-:Y:S01]  /*25850*/  @P0 SHF.R.U32.HI R5, RZ, R15, R4 ;  /* 0x0000000fff050219 */ /* 0x008fe20000011604 */
        /* <DEDUP_REMOVED lines=18> */
.L_x_6402:
[----:B------:R-:W-:Y:S05]  /*25980*/  BSYNC B1 ;  /* 0x0000000000017941 */ /* 0x000fea0003800000 */
.L_x_6401:
[----:B------:R-:W-:Y:S01]  /*25990*/  SHF.R.S32.HI R8, RZ, 0x1f, R20 ;  /* 0x0000001fff087819 */ /* 0x000fe20000011414 */
[----:B------:R-:W-:Y:S01]  /*259a0*/  ULDC.64 UR4, c[0x0][0xaa0] ;  /* 0x0002a80000047ab9 */ /* 0x000fe20000000a00 */
[----:B------:R-:W-:Y:S01]  /*259b0*/  BSSY B1, `(.L_x_6403) ;  /* 0x0000041000017945 */ /* 0x000fe20003800000 */
[----:B--2---:R-:W-:Y:S01]  /*259c0*/  IMAD R3, R11, UR4, RZ ;  /* 0x000000040b037c24 */ /* 0x004fe2000f8e02ff */
[----:B------:R-:W-:Y:S02]  /*259d0*/  LEA.HI R8, R8, R20, RZ, 0x3 ;  /* 0x0000001408087211 */ /* 0x000fe400078f18ff */
[----:B------:R-:W-:Y:S01]  /*259e0*/  SHF.R.S32.HI R13, RZ, 0x1f, R232 ;  /* 0x0000001fff0d7819 */ /* 0x000fe200000114e8 */
[C---:B------:R-:W-:Y:S01]  /*259f0*/  IMAD R5, R6.reuse, UR5, R3 ;  /* 0x0000000506057c24 */ /* 0x040fe2000f8e0203 */
[----:B------:R-:W-:Y:S01]  /*25a00*/  SHF.R.S32.HI R8, RZ, 0x3, R8 ;  /* 0x00000003ff087819 */ /* 0x000fe20000011408 */
[----:B------:R-:W-:Y:S01]  /*25a10*/  IMAD.WIDE.U32 R2, R6, UR4, RZ ;  /* 0x0000000406027c25 */ /* 0x000fe2000f8e00ff */
[----:B------:R-:W-:Y:S01]  /*25a20*/  ULDC.64 UR4, c[0x0][0xae8] ;  /* 0x0002ba0000047ab9 */ /* 0x000fe20000000a00 */
[----:B------:R-:W-:-:S02]  /*25a30*/  SHF.R.S32.HI R15, RZ, 0x1f, R231 ;  /* 0x0000001fff0f7819 */ /* 0x000fc400000114e7 */
[----:B------:R-:W-:Y:S01]  /*25a40*/  LEA R7, R233, R8, 0x5 ;  /* 0x00000008e9077211 */ /* 0x000fe200078e28ff */
[----:B------:R-:W-:Y:S01]  /*25a50*/  IMAD.IADD R3, R3, 0x1, R5 ;  /* 0x0000000103037824 */ /* 0x000fe200078e0205 */
[----:B------:R-:W-:-:S03]  /*25a60*/  SHF.R.S32.HI R20, RZ, 0x1f, R225 ;  /* 0x0000001fff147819 */ /* 0x000fc600000114e1 */
[----:B------:R-:W-:Y:S01]  /*25a70*/  IMAD.IADD R9, R224, 0x1, R7 ;  /* 0x00000001e0097824 */ /* 0x000fe200078e0207 */
[----:B------:R-:W-:Y:S01]  /*25a80*/  IADD3 R224, R8, R224, RZ ;  /* 0x000000e008e07210 */ /* 0x000fe20007ffe0ff */
[----:B------:R-:W-:Y:S02]  /*25a90*/  IMAD R7, R10, UR4, RZ ;  /* 0x000000040a077c24 */ /* 0x000fe4000f8e02ff */
[----:B------:R-:W-:-:S04]  /*25aa0*/  IMAD.WIDE.U32 R2, R234, UR4, R2 ;  /* 0x00000004ea027c25 */ /* 0x000fc8000f8e0002 */
[----:B------:R-:W-:Y:S01]  /*25ab0*/  IMAD R7, R234, UR5, R7 ;  /* 0x00000005ea077c24 */ /* 0x000fe2000f8e0207 */
[----:B------:R-:W-:Y:S01]  /*25ac0*/  ULDC.64 UR4, c[0x0][0xaf0] ;  /* 0x0002bc0000047ab9 */ /* 0x000fe20000000a00 */
[----:B----4-:R-:W-:-:S03]  /*25ad0*/  @P2 IMAD.HI.U32 R4, R9, R14, RZ ;  /* 0x0000000e09042227 */ /* 0x010fc600078e00ff */
[----:B------:R-:W-:Y:S01]  /*25ae0*/  IADD3 R3, R3, R7, RZ ;  /* 0x0000000703037210 */ /* 0x000fe20007ffe0ff */
[----:B------:R-:W-:Y:S01]  /*25af0*/  IMAD.MOV.U32 R5, RZ, RZ, R9 ;  /* 0x000000ffff057224 */ /* 0x000fe200078e0009 */
[----:B0-----:R-:W-:Y:S01]  /*25b00*/  @P2 SHF.R.U32.HI R5, RZ, R29, R4 ;  /* 0x0000001dff052219 */ /* 0x001fe20000011604 */
[----:B------:R-:W-:Y:S02]  /*25b10*/  IMAD R6, R12, UR4, RZ ;  /* 0x000000040c067c24 */ /* 0x000fe4000f8e02ff */
[----:B------:R-:W-:Y:S01]  /*25b20*/  IMAD.WIDE.U32 R2, R237, UR4, R2 ;  /* 0x00000004ed027c25 */ /* 0x000fe2000f8e0002 */
[----:B------:R-:W-:-:S03]  /*25b30*/  SHF.R.S32.HI R4, RZ, 0x1f, R5 ;  /* 0x0000001fff047819 */ /* 0x000fc60000011405 */
[----:B------:R-:W-:Y:S01]  /*25b40*/  IMAD R7, R237, UR5, R6 ;  /* 0x00000005ed077c24 */ /* 0x000fe2000f8e0206 */
[----:B------:R-:W-:Y:S01]  /*25b50*/  ULDC.64 UR4, c[0x0][0xae0] ;  /* 0x0002b80000047ab9 */ /* 0x000fe20000000a00 */
[----:B------:R-:W-:Y:S02]  /*25b60*/  IMAD.MOV R6, RZ, RZ, -R5 ;  /* 0x000000ffff067224 */ /* 0x000fe400078e0a05 */
[----:B------:R-:W-:Y:S02]  /*25b70*/  IMAD.IADD R3, R3, 0x1, R7 ;  /* 0x0000000103037824 */ /* 0x000fe400078e0207 */
[----:B------:R-:W-:Y:S02]  /*25b80*/  IMAD R4, R4, UR4, RZ ;  /* 0x0000000404047c24 */ /* 0x000fe4000f8e02ff */
[----:B------:R-:W-:Y:S02]  /*25b90*/  IMAD R7, R21, R6, R9 ;  /* 0x0000000615077224 */ /* 0x000fe400078e0209 */
[----:B------:R-:W-:-:S02]  /*25ba0*/  IMAD R9, R5, UR5, R4 ;  /* 0x0000000505097c24 */ /* 0x000fc4000f8e0204 */
[----:B------:R-:W-:Y:S01]  /*25bb0*/  IMAD.WIDE.U32 R2, R5, UR4, R2 ;  /* 0x0000000405027c25 */ /* 0x000fe2000f8e0002 */
[----:B------:R-:W-:Y:S01]  /*25bc0*/  SHF.R.S32.HI R4, RZ, 0x1f, R7 ;  /* 0x0000001fff047819 */ /* 0x000fe20000011407 */
[----:B------:R-:W-:Y:S02]  /*25bd0*/  ULDC.64 UR4, c[0x0][0xad8] ;  /* 0x0002b60000047ab9 */ /* 0x000fe40000000a00 */
[----:B------:R-:W-:Y:S02]  /*25be0*/  IMAD.IADD R3, R3, 0x1, R9 ;  /* 0x0000000103037824 */ /* 0x000fe400078e0209 */
[----:B------:R-:W-:Y:S02]  /*25bf0*/  IMAD R4, R4, UR4, RZ ;  /* 0x0000000404047c24 */ /* 0x000fe4000f8e02ff */
[----:B------:R-:W-:Y:S02]  /*25c00*/  IMAD R21, R0, R21, RZ ;  /* 0x0000001500157224 */ /* 0x000fe400078e02ff */
[----:B------:R-:W-:-:S02]  /*25c10*/  IMAD R5, R7, UR5, R4 ;  /* 0x0000000507057c24 */ /* 0x000fc4000f8e0204 */
[----:B------:R-:W-:Y:S01]  /*25c20*/  IMAD.WIDE.U32 R2, R7, UR4, R2 ;  /* 0x0000000407027c25 */ /* 0x000fe2000f8e0002 */
[C---:B------:R-:W-:Y:S01]  /*25c30*/  ISETP.GE.AND P2, PT, R224.reuse, R21, PT ;  /* 0x00000015e000720c */ /* 0x040fe20003f46270 */
[----:B------:R-:W-:Y:S02]  /*25c40*/  ULDC.64 UR4, c[0x0][0xa80] ;  /* 0x0002a00000047ab9 */ /* 0x000fe40000000a00 */
[----:B------:R-:W-:Y:S01]  /*25c50*/  VIADD R0, R224, 0x20 ;  /* 0x00000020e0007836 */ /* 0x000fe20000000000 */
[----:B------:R-:W-:Y:S01]  /*25c60*/  LEA R4, P3, R2, UR4, 0x1 ;  /* 0x0000000402047c11 */ /* 0x000fe2000f8608ff */
[----:B------:R-:W-:-:S03]  /*25c70*/  IMAD.IADD R3, R3, 0x1, R5 ;  /* 0x0000000103037824 */ /* 0x000fc600078e0205 */
[-C--:B------:R-:W-:Y:S01]  /*25c80*/  ISETP.GE.AND P1, PT, R0, R21.reuse, PT ;  /* 0x000000150000720c */ /* 0x080fe20003f26270 */
[----:B------:R-:W-:Y:S01]  /*25c90*/  VIADD R0, R224, 0x40 ;  /* 0x00000040e0007836 */ /* 0x000fe20000000000 */
[----:B------:R-:W-:Y:S02]  /*25ca0*/  LEA.HI.X R5, R2, UR5, R3, 0x1, P3 ;  /* 0x0000000502057c11 */ /* 0x000fe400098f0c03 */
[----:B------:R0:W2:Y:S02]  /*25cb0*/  SHFL.IDX PT, R2, R4, RZ, 0x181f ;  /* 0x00181fff04027589 */ /* 0x0000a400000e0000 */
[----:B------:R-:W-:Y:S02]  /*25cc0*/  ISETP.GE.AND P0, PT, R0, R21, PT ;  /* 0x000000150000720c */ /* 0x000fe40003f06270 */
[----:B------:R0:W3:Y:S01]  /*25cd0*/  SHFL.IDX PT, R0, R5, RZ, 0x181f ;  /* 0x00181fff05007589 */ /* 0x0000e200000e0000 */
[----:B------:R-:W-:Y:S10]  /*25ce0*/  @P2 BRA `(.L_x_6404) ;  /* 0x0000000000342947 */ /* 0x000ff40003800000 */
        /* <DEDUP_REMOVED lines=13> */
.L_x_6404:
[----:B------:R-:W-:Y:S05]  /*25dc0*/  BSYNC B1 ;  /* 0x0000000000017941 */ /* 0x000fea0003800000 */
.L_x_6403:
        /* <DEDUP_REMOVED lines=17> */
.L_x_6406:
[----:B------:R-:W-:Y:S05]  /*25ee0*/  BSYNC B1 ;  /* 0x0000000000017941 */ /* 0x000fea0003800000 */
.L_x_6405:
        /* <DEDUP_REMOVED lines=17> */
.L_x_6408:
[----:B------:R-:W-:Y:S05]  /*26000*/  BSYNC B1 ;  /* 0x0000000000017941 */ /* 0x000fea0003800000 */
.L_x_6407:
        /* <DEDUP_REMOVED lines=18> */
.L_x_6399:
[----:B------:R-:W-:Y:S05]  /*26130*/  BSYNC B0 ;  /* 0x0000000000007941 */ /* 0x000fea0003800000 */
.L_x_6390:
[----:B------:R-:W-:Y:S02]  /*26140*/  ULDC UR4, c[0x0][0xc3c] ;  /* 0x00030f0000047ab9 */ /* 0x000fe40000000800 */
[----:B-1----:R-:W-:-:S13]  /*26150*/  ISETP.GE.AND P0, PT, R27, UR4, PT ;  /* 0x000000041b007c0c */ /* 0x002fda000bf06270 */
[----:B------:R-:W-:Y:S05]  /*26160*/  @!P0 BRA `(.L_x_6409) ;  /* 0xfffffdb000908947 */ /* 0x000fea000383ffff */
[----:B------:R-:W-:Y:S05]  /*26170*/  BRA `(.L_x_6185) ;  /* 0x0000008400087947 */ /* 0x000fea0003800000 */
.L_x_6183:
        /* <DEDUP_REMOVED lines=18> */
.L_x_6410:
        /* <DEDUP_REMOVED lines=41> */
.L_x_6416:
        /* <DEDUP_REMOVED lines=12> */
.L_x_6415:
[----:B------:R-:W-:Y:S05]  /*265f0*/  BSYNC B0 ;  /* 0x0000000000007941 */ /* 0x000fea0003800000 */
.L_x_6414:
        /* <DEDUP_REMOVED lines=21> */
.L_x_6412:
        /* <DEDUP_REMOVED lines=20> */
.L_x_6417:
[----:B-12---:R-:W-:Y:S01]  /*26890*/  IADD3 R5, RZ, -R3, RZ ;  /* 0x80000003ff057210 */ /* 0x006fe20007ffe0ff */
[----:B---3--:R-:W-:Y:S01]  /*268a0*/  IMAD R16, R16, UR5, R8 ;  /* 0x0000000510107c24 */ /* 0x008fe2000f8e0208 */
[----:B------:R-:W-:Y:S01]  /*268b0*/  IABS R7, R9 ;  /* 0x0000000900077213 */ /* 0x000fe20000000000 */
[----:B------:R-:W-:Y:S02]  /*268c0*/  IMAD.MOV.U32 R2, RZ, RZ, RZ ;  /* 0x000000ffff027224 */ /* 0x000fe400078e00ff */
[----:B------:R-:W-:Y:S02]  /*268d0*/  IMAD R5, R5, R10, RZ ;  /* 0x0000000a05057224 */ /* 0x000fe400078e02ff */
        /* <DEDUP_REMOVED lines=25> */
[----:B-1----:R-:W-:-:S02]  /*26a70*/  IADD3 R3, R10, 0xffffffe, RZ ;  /* 0x0ffffffe0a037810 */ /* 0x002fc40007ffe0ff */
[----:B------:R-:W-:-:S04]  /*26a80*/  IABS R10, R11 ;  /* 0x0000000b000a7213 */ /* 0x000fc80000000000 */
[----:B------:R-:W1:Y:S01]  /*26a90*/  F2I.FTZ.U32.TRUNC.NTZ R3, R3 ;  /* 0x0000000300037305 */ /* 0x000e62000021f000 */
[----:B------:R-:W-:Y:S01]  /*26aa0*/  IADD3 R10, RZ, -R10, RZ ;  /* 0x8000000aff0a7210 */ /* 0x000fe20007ffe0ff */
        /* <DEDUP_REMOVED lines=22> */
.L_x_6413:
[----:B------:R-:W-:Y:S01]  /*26c10*/  MOV R17, RZ ;  /* 0x000000ff00117202 */ /* 0x000fe20000000f00 */
[----:B------:R-:W-:Y:S02]  /*26c20*/  IMAD.U32 R16, RZ, RZ, UR6 ;  /* 0x00000006ff107e24 */ /* 0x000fe4000f8e00ff */
[----:B------:R-:W-:-:S07]  /*26c30*/  IMAD.MOV.U32 R18, RZ, RZ, RZ ;  /* 0x000000ffff127224 */ /* 0x000fce00078e00ff */
.L_x_6418:
[----:B------:R-:W-:-:S13]  /*26c40*/  ISETP.NE.AND P0, PT, R0, RZ, PT ;  /* 0x000000ff0000720c */ /* 0x000fda0003f05270 */
[----:B------:R-:W1:Y:S01]  /*26c50*/  @!P0 S2R R3, SR_CgaCtaId ;  /* 0x0000000000038919 */ /* 0x000e620000008800 */
[----:B------:R-:W-:-:S04]  /*26c60*/  @!P0 MOV R0, 0x400 ;  /* 0x0000040000008802 */ /* 0x000fc80000000f00 */
[----:B-1----:R-:W-:-:S05]  /*26c70*/  @!P0 LEA R0, R3, R0, 0x18 ;  /* 0x0000000003008211 */ /* 0x002fca00078ec0ff */
[----:B------:R1:W-:Y:S01]  /*26c80*/  @!P0 STS.128 [R0+0x368d0], R16 ;  /* 0x0368d01000008388 */ /* 0x0003e20000000c00 */
[----:B------:R-:W-:Y:S06]  /*26c90*/  BAR.ARV 0x5, 0x180 ;  /* 0x0146000000007b1d */ /* 0x000fec0000002000 */
.L_x_6411:
        /* <DEDUP_REMOVED lines=36> */
[----:B------:R-:W-:-:S04]  /*26ee0*/  LOP3.LUT R5, R5, 0xfffffff7, RZ, 0xc0, !PT ;  /* 0xfffffff705057812 */ /* 0x000fc800078ec0ff */
[----:B------:R-:W-:Y:S01]  /*26ef0*/  LEA R2, R2, R3, 0x1 ;  /* 0x0000000302027211 */ /* 0x000fe200078e08ff */
[----:B------:R0:W-:Y:S04]  /*26f00*/  STL [R1+0x4], R3 ;  /* 0x0000040301007387 */ /* 0x0001e80000100800 */
[----:B------:R1:W-:Y:S02]  /*26f10*/  STL [R1+0x30], R2 ;  /* 0x0000300201007387 */ /* 0x0003e40000100800 */
[----:B------:R-:W-:Y:S02]  /*26f20*/  @P0 LOP3.LUT R5, R5, 0x8, RZ, 0xfc, !PT ;  /* 0x0000000805050812 */ /* 0x000fe400078efcff */
[----:B------:R-:W-:Y:S01]  /*26f30*/  STL [R1+0x20], RZ ;  /* 0x000020ff01007387 */ /* 0x000fe20000100800 */
[----:B0-----:R-:W-:-:S03]  /*26f40*/  IMAD.MOV.U32 R3, RZ, RZ, 0x1 ;  /* 0x00000001ff037424 */ /* 0x001fc600078e00ff */
        /* <DEDUP_REMOVED lines=8> */
.L_x_6569:
        /* <DEDUP_REMOVED lines=11> */
[----:B------:R-:W-:Y:S01]  /*27080*/  IMAD.MOV.U32 R12, RZ, RZ, RZ ;  /* 0x000000ffff0c7224 */ /* 0x000fe200078e00ff */
[----:B------:R-:W-:Y:S01]  /*27090*/  ISETP.NE.AND.EX P3, PT, RZ, UR11, PT, P3 ;  /* 0x0000000bff007c0c */ /* 0x000fe2000bf65330 */
[----:B------:R-:W-:Y:S01]  /*270a0*/  ULDC.64 UR8, c[0x0][0xa10] ;  /* 0x0002840000087ab9 */ /* 0x000fe20000000a00 */
[----:B--2---:R-:W-:Y:S01]  /*270b0*/  SHF.R.S32.HI R5, RZ, 0x1f, R4 ;  /* 0x0000001fff057819 */ /* 0x004fe20000011404 */
[----:B------:R0:W-:Y:S08]  /*270c0*/  STL [R1+0x34], R4 ;  /* 0x0000340401007387 */ /* 0x0001f00000100800 */
[----:B------:R-:W-:-:S02]  /*270d0*/  @P0 LEA R2, P1, R4, UR4, 0x2 ;  /* 0x0000000404020c11 */ /* 0x000fc4000f8210ff */
[C---:B------:R-:W-:Y:S01]  /*270e0*/  SHF.L.U32 R15, R4.reuse, 0x2, RZ ;  /* 0x00000002040f7819 */ /* 0x040fe200000006ff */
[----:B------:R1:W-:Y:S01]  /*270f0*/  STL [R1+0x44], R5 ;  /* 0x0000440501007387 */ /* 0x0003e20000100800 */
[C-C-:B------:R-:W-:Y:S01]  /*27100*/  @P0 LEA.HI.X R3, R4.reuse, UR5, R5.reuse, 0x2, P1 ;  /* 0x0000000504030c11 */ /* 0x140fe200088f1405 */
[----:B------:R-:W-:Y:S01]  /*27110*/  ULDC.64 UR4, c[0x0][0xa00] ;  /* 0x0002800000047ab9 */ /* 0x000fe20000000a00 */
[----:B------:R-:W-:Y:S02]  /*27120*/  SHF.L.U64.HI R14, R4, 0x2, R5 ;  /* 0x00000002040e7819 */ /* 0x000fe40000010205 */
[----:B---3-5:R-:W-:Y:S01]  /*27130*/  @P3 IADD3 R8, P1, R15, UR10, RZ ;  /* 0x0000000a0f083c10 */ /* 0x028fe2000ff3e0ff */
[----:B------:R2:W5:Y:S01]  /*27140*/  @P0 LDG.E R0, desc[UR60][R2.64] ;  /* 0x0000003c02000981 */ /* 0x000562000c1e1900 */
[----:B------:R-:W-:Y:S02]  /*27150*/  ISETP.NE.U32.AND P2, PT, RZ, UR6, PT ;  /* 0x00000006ff007c0c */ /* 0x000fe4000bf45070 */
[----:B------:R-:W-:-:S02]  /*27160*/  CS2R R10, SRZ ;  /* 0x00000000000a7805 */ /* 0x000fc4000001ff00 */
[C---:B------:R-:W-:Y:S01]  /*27170*/  @P3 IADD3.X R9, R14.reuse, UR11, RZ, P1, !PT ;  /* 0x0000000b0e093c10 */ /* 0x040fe20008ffe4ff */
[----:B------:R-:W-:Y:S01]  /*27180*/  STL [R1], R15 ;  /* 0x0000000f01007387 */ /* 0x000fe20000100800 */
[C---:B------:R-:W-:Y:S02]  /*27190*/  IADD3 R6, P1, R15.reuse, UR6, RZ ;  /* 0x000000060f067c10 */ /* 0x040fe4000ff3e0ff */
[----:B------:R-:W-:Y:S01]  /*271a0*/  ISETP.NE.AND.EX P2, PT, RZ, UR7, PT, P2 ;  /* 0x00000007ff007c0c */ /* 0x000fe2000bf45320 */
[----:B------:R-:W-:Y:S01]  /*271b0*/  STL [R1+0x10], R14 ;  /* 0x0000100e01007387 */ /* 0x000fe20000100800 */
[----:B------:R-:W-:Y:S02]  /*271c0*/  IADD3.X R7, R14, UR7, RZ, P1, !PT ;  /* 0x000000070e077c10 */ /* 0x000fe40008ffe4ff */
[----:B------:R-:W-:Y:S02]  /*271d0*/  ISETP.NE.U32.AND P1, PT, RZ, UR4, PT ;  /* 0x00000004ff007c0c */ /* 0x000fe4000bf25070 */
[----:B--2---:R-:W-:-:S02]  /*271e0*/  IADD3 R2, P0, R15, UR4, RZ ;  /* 0x000000040f027c10 */ /* 0x004fc4000ff1e0ff */
[----:B------:R-:W-:Y:S02]  /*271f0*/  ISETP.NE.AND.EX P1, PT, RZ, UR5, PT, P1 ;  /* 0x00000005ff007c0c */ /* 0x000fe4000bf25310 */
[C---:B------:R-:W-:Y:S01]  /*27200*/  IADD3.X R3, R14.reuse, UR5, RZ, P0, !PT ;  /* 0x000000050e037c10 */ /* 0x040fe200087fe4ff */
[----:B------:R-:W-:Y:S01]  /*27210*/  ULDC UR4, c[0x0][0x288] ;  /* 0x0000a20000047ab9 */ /* 0x000fe20000000800 */
[----:B0-----:R-:W-:Y:S01]  /*27220*/  IADD3 R4, P0, R15, UR8, RZ ;  /* 0x000000080f047c10 */ /* 0x001fe2000ff1e0ff */
[----:B------:R0:W5:Y:S03]  /*27230*/  @P2 LDG.E R11, desc[UR60][R6.64] ;  /* 0x0000003c060b2981 */ /* 0x000166000c1e1900 */
[----:B-1----:R-:W-:Y:S02]  /*27240*/  IADD3.X R5, R14, UR9, RZ, P0, !PT ;  /* 0x000000090e057c10 */ /* 0x002fe400087fe4ff */
[----:B------:R-:W-:-:S03]  /*27250*/  ISETP.NE.U32.AND P0, PT, RZ, UR8, PT ;  /* 0x00000008ff007c0c */ /* 0x000fc6000bf05070 */
[----:B------:R-:W2:Y:S01]  /*27260*/  @P1 LDG.E R12, desc[UR60][R2.64] ;  /* 0x0000003c020c1981 */ /* 0x000ea2000c1e1900 */
        /* <DEDUP_REMOVED lines=15> */
[----:B------:R-:W-:Y:S01]  /*27360*/  IMAD.U32 R8, RZ, RZ, UR5 ;  /* 0x00000005ff087e24 */ /* 0x000fe2000f8e00ff */
[----:B------:R-:W-:Y:S01]  /*27370*/  MOV R9, UR4 ;  /* 0x0000000400097c02 */ /* 0x000fe20008000f00 */
[----:B0-----:R-:W-:Y:S06]  /*27380*/  @P3 BRA `(.L_x_6420) ;  /* 0x0000000000143947 */ /* 0x001fec0003800000 */
[----:B------:R-:W-:Y:S05]  /*27390*/  @!P1 BRA `(.L_x_6420) ;  /* 0x0000000000109947 */ /* 0x000fea0003800000 */
[----:B------:R-:W2:Y:S04]  /*273a0*/  LDG.E R12, desc[UR60][R2.64] ;  /* 0x0000003c020c7981 */ /* 0x000ea8000c1e1900 */
[----:B------:R-:W2:Y:S02]  /*273b0*/  LDG.E R2, desc[UR60][R2.64+0x4] ;  /* 0x0000043c02027981 */ /* 0x000ea4000c1e1900 */
[----:B--2--5:R-:W-:-:S05]  /*273c0*/  IMAD.IADD R13, R2, 0x1, -R12 ;  /* 0x00000001020d7824 */ /* 0x024fca00078e0a0c */
[----:B------:R0:W-:Y:S02]  /*273d0*/  STL [R1+0x40], R13 ;  /* 0x0000400d01007387 */ /* 0x0001e40000100800 */
.L_x_6420:
        /* <DEDUP_REMOVED lines=8> */
[----:B-1----:R-:W-:-:S04]  /*27460*/  IADD3 R2, P1, R15, UR4, RZ ;  /* 0x000000040f027c10 */ /* 0x002fc8000ff3e0ff */
[----:B------:R-:W-:-:S05]  /*27470*/  IADD3.X R3, R14, UR5, RZ, P1, !PT ;  /* 0x000000050e037c10 */ /* 0x000fca0008ffe4ff */
[----:B------:R1:W5:Y:S01]  /*27480*/  LDG.E R9, desc[UR60][R2.64] ;  /* 0x0000003c02097981 */ /* 0x000362000c1e1900 */
[----:B------:R-:W-:Y:S05]  /*27490*/  BRA `(.L_x_6422) ;  /* 0x0000000000107947 */ /* 0x000fea0003800000 */
.L_x_6421:
[----:B------:R-:W-:Y:S05]  /*274a0*/  @!P2 BRA `(.L_x_6422) ;  /* 0x00000000000ca947 */ /* 0x000fea0003800000 */
[----:B------:R-:W2:Y:S04]  /*274b0*/  LDG.E R9, desc[UR60][R6.64] ;  /* 0x0000003c06097981 */ /* 0x000ea8000c1e1900 */
[----:B------:R-:W2:Y:S02]  /*274c0*/  LDG.E R6, desc[UR60][R6.64+0x4] ;  /* 0x0000043c06067981 */ /* 0x000ea4000c1e1900 */
[----:B--2---:R-:W-:-:S07]  /*274d0*/  IMAD.IADD R9, R6, 0x1, -R9 ;  /* 0x0000000106097824 */ /* 0x004fce00078e0a09 */
.L_x_6422:
[----:B-1----:R-:W2:Y:S01]  /*274e0*/  @P0 LDG.E R2, desc[UR60][R4.64] ;  /* 0x0000003c04020981 */ /* 0x002ea2000c1e1900 */
[----:B------:R-:W1:Y:S03]  /*274f0*/  LDC R3, c[0x0][0x448] ;  /* 0x00011200ff037b82 */ /* 0x000e660000000800 */
[----:B------:R-:W2:Y:S01]  /*27500*/  @P0 LDG.E R4, desc[UR60][R4.64+0x4] ;  /* 0x0000043c04040981 */ /* 0x000ea2000c1e1900 */
[----:B-----5:R-:W-:Y:S01]  /*27510*/  IMAD.IADD R0, R9, 0x1, -R0 ;  /* 0x0000000109007824 */ /* 0x020fe200078e0a00 */
[----:B------:R-:W-:Y:S01]  /*27520*/  BSSY B0, `(.L_x_6423) ;  /* 0x0000176000007945 */ /* 0x000fe20003800000 */
[----:B------:R-:W-:Y:S02]  /*27530*/  PLOP3.LUT P5, PT, PT, PT, PT, 0x80, 0x0 ;  /* 0x000000000000781c */ /* 0x000fe40003faf070 */
[----:B-1----:R-:W-:-:S13]  /*27540*/  ISETP.NE.AND P1, PT, R3, 0x1, PT ;  /* 0x000000010300780c */ /* 0x002fda0003f25270 */
[----:B------:R-:W1:Y:S01]  /*27550*/  @P1 LDC R3, c[0x0][0x44c] ;  /* 0x00011300ff031b82 */ /* 0x000e620000000800 */
[----:B--2---:R-:W-:Y:S01]  /*27560*/  @P0 IADD3 R8, -R2, R4, RZ ;  /* 0x0000000402080210 */ /* 0x004fe20007ffe1ff */
[----:B------:R-:W-:-:S06]  /*27570*/  IMAD.SHL.U32 R2, R17, 0x80, RZ ;  /* 0x0000008011027824 */ /* 0x000fcc00078e00ff */
[----:B------:R-:W2:Y:S01]  /*27580*/  @P1 LDC R4, c[0x0][0x450] ;  /* 0x00011400ff041b82 */ /* 0x000ea20000000800 */
[----:B------:R-:W-:-:S04]  /*27590*/  VIADD R2, R2, 0x7f ;  /* 0x0000007f02027836 */ /* 0x000fc80000000000 */
[----:B-1----:R-:W-:Y:S01]  /*275a0*/  @P1 IMAD.HI.U32 R3, R2, R3, RZ ;  /* 0x0000000302031227 */ /* 0x002fe200078e00ff */
[----:B------:R-:W-:-:S03]  /*275b0*/  MOV R5, R2 ;  /* 0x0000000200057202 */ /* 0x000fc60000000f00 */
[----:B------:R-:W-:Y:S01]  /*275c0*/  IMAD.MOV.U32 R2, RZ, RZ, RZ ;  /* 0x000000ffff027224 */ /* 0x000fe200078e00ff */
[----:B--2---:R-:W-:Y:S01]  /*275d0*/  @P1 SHF.R.U32.HI R5, RZ, R4, R3 ;  /* 0x00000004ff051219 */ /* 0x004fe20000011603 */
[----:B------:R-:W-:-:S04]  /*275e0*/  IMAD.IADD R4, R0, 0x1, R8 ;  /* 0x0000000100047824 */ /* 0x000fc800078e0208 */
[C---:B------:R-:W-:Y:S01]  /*275f0*/  VIADD R3, R4.reuse, 0x6f ;  /* 0x0000006f04037836 */ /* 0x040fe20000000000 */
[----:B------:R-:W-:-:S03]  /*27600*/  IADD3 R21, R4, 0x70, -R13 ;  /* 0x0000007004157810 */ /* 0x000fc60007ffe80d */
[----:B------:R-:W-:Y:S01]  /*27610*/  IMAD.HI R6, R3, -0x6db6db6d, R2 ;  /* 0x9249249303067827 */ /* 0x000fe200078e0202 */
[----:B------:R-:W-:-:S04]  /*27620*/  IADD3 R3, R21, R5, RZ ;  /* 0x0000000515037210 */ /* 0x000fc80007ffe0ff */
[----:B------:R-:W-:Y:S01]  /*27630*/  SHF.R.U32.HI R20, RZ, 0x1f, R6 ;  /* 0x0000001fff147819 */ /* 0x000fe20000011606 */
[----:B------:R-:W-:-:S03]  /*27640*/  IMAD.HI R2, R3, -0x6db6db6d, R2 ;  /* 0x9249249303027827 */ /* 0x000fc600078e0202 */
        /* <DEDUP_REMOVED lines=8> */
[----:B------:R-:W-:Y:S02]  /*276d0*/  ISETP.GT.AND P1, PT, R2, R0, PT ;  /* 0x000000000200720c */ /* 0x000fe40003f24270 */
[----:B------:R-:W-:-:S05]  /*276e0*/  SHF.R.U32.HI R4, RZ, 0x4, R0 ;  /* 0x00000004ff047819 */ /* 0x000fca0000011600 */
[----:B------:R-:W-:-:S04]  /*276f0*/  IMAD.WIDE.U32 R4, R4, 0x24924925, RZ ;  /* 0x2492492504047825 */ /* 0x000fc800078e00ff */
[----:B------:R-:W-:Y:S02]  /*27700*/  IMAD.MOV.U32 R9, RZ, RZ, R5 ;  /* 0x000000ffff097224 */ /* 0x000fe400078e0005 */
[----:B------:R-:W-:Y:S01]  /*27710*/  @P1 VIADD R3, R2, 0x6f ;  /* 0x0000006f02031836 */ /* 0x000fe20000000000 */
[----:B------:R-:W-:Y:S01]  /*27720*/  @P1 MOV R2, RZ ;  /* 0x000000ff00021202 */ /* 0x000fe20000000f00 */
[----:B------:R-:W-:-:S04]  /*27730*/  IMAD.MOV.U32 R7, RZ, RZ, R9 ;  /* 0x000000ffff077224 */ /* 0x000fc800078e0009 */
[----:B------:R-:W-:-:S05]  /*27740*/  @P1 IMAD.HI R2, R3, -0x6db6db6d, R2 ;  /* 0x9249249303021827 */ /* 0x000fca00078e0202 */
        /* <DEDUP_REMOVED lines=11> */
.L_x_6612:
[----:B--2---:R-:W-:Y:S02]  /*27800*/  ISETP.NE.AND P0, PT, R14, RZ, PT ;  /* 0x000000ff0e00720c */ /* 0x004fe40003f05270 */
[----:B------:R-:W-:-:S11]  /*27810*/  PLOP3.LUT P2, PT, PT, PT, PT, 0x8, 0x0 ;  /* 0x000000000000781c */ /* 0x000fd60003f4e170 */
[----:B------:R-:W-:Y:S05]  /*27820*/  @P0 BRA `(.L_x_6426) ;  /* 0x00000000000c0947 */ /* 0x000fea0003800000 */
[----:B------:R-:W-:-:S03]  /*27830*/  UMOV UR4, 0xffffffff ;  /* 0xffffffff00047882 */ /* 0x000fc60000000000 */
[----:B------:R-:W-:Y:S05]  /*27840*/  BRA.DIV UR4, `(.L_x_6427) ;  /* 0x0000007a04547947 */ /* 0x000fea000b800000 */
[----:B------:R-:W-:-:S13]  /*27850*/  ELECT P2, URZ, PT ;  /* 0x00000000003f782f */ /* 0x000fda0003840000 */
.L_x_6426:
        /* <DEDUP_REMOVED lines=10> */
.L_x_6615:
[----:B------:R-:W-:Y:S05]  /*27900*/  BSYNC B1 ;  /* 0x0000000000017941 */ /* 0x000fea0003800000 */
.L_x_6428:
        /* <DEDUP_REMOVED lines=13> */
.L_x_6616:
[----:B------:R-:W-:Y:S05]  /*279e0*/  BSYNC B2 ;  /* 0x0000000000027941 */ /* 0x000fea0003800000 */
.L_x_6432:
        /* <DEDUP_REMOVED lines=8> */
.L_x_6435:
[----:B------:R-:W-:Y:S05]  /*27a70*/  BSYNC B2 ;  /* 0x0000000000027941 */ /* 0x000fea0003800000 */
.L_x_6434:
        /* <DEDUP_REMOVED lines=11> */
[----:B---3--:R-:W-:Y:S01]  /*27b30*/  IMAD R6, R2, 0xa800, R5 ;  /* 0x0000a80002067824 */ /* 0x008fe200078e0205 */
[----:B------:R-:W-:-:S03]  /*27b40*/  IADD3 R2, R4, 0x36890, RZ ;  /* 0x0003689004027810 */ /* 0x000fc60007ffe0ff */
[----:B------:R-:W-:-:S07]  /*27b50*/  VIADD R5, R6, 0x21400 ;  /* 0x0002140006057836 */ /* 0x000fce0000000000 */
.L_x_6436:
        /* <DEDUP_REMOVED lines=16> */
.L_x_6437:
        /* <DEDUP_REMOVED lines=16> */
.L_x_6438:
        /* <DEDUP_REMOVED lines=13> */
.L_x_6617:
[----:B------:R-:W-:Y:S05]  /*27e30*/  BSYNC B2 ;  /* 0x0000000000027941 */ /* 0x000fea0003800000 */
.L_x_6439:
        /* <DEDUP_REMOVED lines=10> */
.L_x_6442:
[----:B------:R-:W-:Y:S05]  /*27ee0*/  BSYNC B2 ;  /* 0x0000000000027941 */ /* 0x000fea0003800000 */
.L_x_6441:
        /* <DEDUP_REMOVED lines=8> */
.L_x_6443:
        /* <DEDUP_REMOVED lines=15> */
.L_x_6444:
        /* <DEDUP_REMOVED lines=15> */
.L_x_6445:
        /* <DEDUP_REMOVED lines=10> */
.L_x_6431:
[----:B------:R-:W-:Y:S05]  /*281f0*/  BSYNC B1 ;  /* 0x0000000000017941 */ /* 0x000fea0003800000 */
.L_x_6430:
[----:B-1----:R-:W2:Y:S04]  /*28200*/  LDL.LU R2, [R1+0x20] ;  /* 0x0000200001027983 */ /* 0x002ea80000300800 */
        /* <DEDUP_REMOVED lines=12> */
.L_x_6462:
        /* <DEDUP_REMOVED lines=14> */
.L_x_6618:
[----:B------:R-:W-:Y:S05]  /*283b0*/  BSYNC B2 ;  /* 0x0000000000027941 */ /* 0x000fea0003800000 */
.L_x_6448:
        /* <DEDUP_REMOVED lines=8> */
.L_x_6451:
[----:B------:R-:W-:Y:S05]  /*28440*/  BSYNC B2 ;  /* 0x0000000000027941 */ /* 0x000fea0003800000 */
.L_x_6450:
        /* <DEDUP_REMOVED lines=13> */
.L_x_6452:
        /* <DEDUP_REMOVED lines=16> */
.L_x_6453:
        /* <DEDUP_REMOVED lines=16> */
.L_x_6454:
        /* <DEDUP_REMOVED lines=13> */
.L_x_6619:
[----:B------:R-:W-:Y:S05]  /*287f0*/  BSYNC B2 ;  /* 0x0000000000027941 */ /* 0x000fea0003800000 */
.L_x_6455:
        /* <DEDUP_REMOVED lines=10> */
.L_x_6458:
[----:B------:R-:W-:Y:S05]  /*288a0*/  BSYNC B2 ;  /* 0x0000000000027941 */ /* 0x000fea0003800000 */
.L_x_6457:
        /* <DEDUP_REMOVED lines=8> */
.L_x_6459:
        /* <DEDUP_REMOVED lines=15> */
.L_x_6460:
        /* <DEDUP_REMOVED lines=15> */
.L_x_6461:
        /* <DEDUP_REMOVED lines=10> */
.L_x_6447:
[----:B------:R-:W-:Y:S05]  /*28bb0*/  BSYNC B1 ;  /* 0x0000000000017941 */ /* 0x000fea0003800000 */
.L_x_6446:
[----:B------:R-:W2:Y:S04]  /*28bc0*/  LDL.LU R2, [R1+0x20] ;  /* 0x0000200001027983 */ /* 0x000ea80000300800 */
[----:B-1----:R-:W3:Y:S01]  /*28bd0*/  LDL.LU R5, [R1+0x24] ;  /* 0x0000240001057983 */ /* 0x002ee20000300800 */
[----:B--2---:R-:W-:-:S05]  /*28be0*/  VIADD R2, R2, 0x1 ;  /* 0x0000000102027836 */ /* 0x004fca0000000000 */
[----:B------:R-:W-:-:S04]  /*28bf0*/  ISETP.NE.AND P0, PT, R2, 0x2, PT ;  /* 0x000000020200780c */ /* 0x000fc80003f05270 */
[----:B------:R-:W-:Y:S02]  /*28c00*/  SEL R3, RZ, 0x1, P0 ;  /* 0x00000001ff037807 */ /* 0x000fe40000000000 */
[----:B------:R-:W-:Y:S02]  /*28c10*/  SEL R2, R2, RZ, P0 ;  /* 0x000000ff02027207 */ /* 0x000fe40000000000 */
[----:B---3--:R-:W-:Y:S02]  /*28c20*/  LOP3.LUT R5, R5, R3, RZ, 0x3c, !PT ;  /* 0x0000000305057212 */ /* 0x008fe400078e3cff */
[C---:B------:R-:W-:Y:S02]  /*28c30*/  ISETP.GT.AND P0, PT, R7.reuse, R9, PT ;  /* 0x000000090700720c */ /* 0x040fe40003f04270 */
[----:B------:R-:W-:Y:S01]  /*28c40*/  IADD3 R7, R7, -0x1, RZ ;  /* 0xffffffff07077810 */ /* 0x000fe20007ffe0ff */
[----:B------:R2:W-:Y:S04]  /*28c50*/  STL [R1+0x24], R5 ;  /* 0x0000240501007387 */ /* 0x0005e80000100800 */
[----:B------:R2:W-:Y:S06]  /*28c60*/  STL [R1+0x20], R2 ;  /* 0x0000200201007387 */ /* 0x0005ec0000100800 */
[----:B------:R-:W-:Y:S05]  /*28c70*/  @P0 BRA `(.L_x_6462) ;  /* 0xfffffff400940947 */ /* 0x000fea000383ffff */
.L_x_6424:
[----:B------:R-:W-:Y:S05]  /*28c80*/  BSYNC B0 ;  /* 0x0000000000007941 */ /* 0x000fea0003800000 */
.L_x_6423:
        /* <DEDUP_REMOVED lines=9> */
[----:B-1----:R-:W-:Y:S01]  /*28d20*/  @P0 SHF.R.U32.HI R0, RZ, R3, R2 ;  /* 0x00000003ff000219 */ /* 0x002fe20000011602 */
[----:B------:R-:W-:-:S04]  /*28d30*/  IMAD.MOV.U32 R2, RZ, RZ, RZ ;  /* 0x000000ffff027224 */ /* 0x000fc800078e00ff */
[----:B------:R-:W-:-:S04]  /*28d40*/  IMAD.IADD R3, R21, 0x1, R0 ;  /* 0x0000000115037824 */ /* 0x000fc800078e0200 */
[----:B------:R-:W-:-:S05]  /*28d50*/  IMAD.HI R2, R3, -0x6db6db6d, R2 ;  /* 0x9249249303027827 */ /* 0x000fca00078e0202 */
        /* <DEDUP_REMOVED lines=23> */
.L_x_6464:
        /* <DEDUP_REMOVED lines=11> */
[----:B------:R-:W1:Y:S01]  /*28f80*/  LDC.64 R2, c[0x4][R2] ;  /* 0x0100000002027b82 */ /* 0x000e620000000a00 */
[----:B------:R-:W-:Y:S01]  /*28f90*/  IMAD.U32 R6, RZ, RZ, UR8 ;  /* 0x00000008ff067e24 */ /* 0x000fe2000f8e00ff */
[----:B------:R-:W-:Y:S01]  /*28fa0*/  MOV R10, UR4 ;  /* 0x00000004000a7c02 */ /* 0x000fe20008000f00 */
[----:B------:R-:W-:Y:S01]  /*28fb0*/  IMAD.U32 R7, RZ, RZ, UR9 ;  /* 0x00000009ff077e24 */ /* 0x000fe2000f8e00ff */
[----:B0-----:R-:W-:Y:S01]  /*28fc0*/  MOV R13, RZ ;  /* 0x000000ff000d7202 */ /* 0x001fe20000000f00 */
[----:B------:R-:W-:-:S02]  /*28fd0*/  IMAD.U32 R11, RZ, RZ, UR5 ;  /* 0x00000005ff0b7e24 */ /* 0x000fc4000f8e00ff */
[----:B------:R-:W-:Y:S02]  /*28fe0*/  IMAD.MOV.U32 R8, RZ, RZ, 0x70 ;  /* 0x00000070ff087424 */ /* 0x000fe400078e00ff */
[----:B------:R-:W-:-:S07]  /*28ff0*/  IMAD.MOV.U32 R12, RZ, RZ, 0x1 ;  /* 0x00000001ff0c7424 */ /* 0x000fce00078e00ff */
[----:B------:R-:W-:-:S07]  /*29000*/  LEPC R20, `(.L_x_6467) ;  /* 0x000000001014794e */ /* 0x000fce0000000000 */
[----:B-1----:R-:W-:Y:S05]  /*29010*/  CALL.ABS.NOINC R2 ;  /* 0x0000000002007343 */ /* 0x002fea0003c00000 */
.L_x_6467:
[----:B------:R-:W-:Y:S05]  /*29020*/  BSYNC B6 ;  /* 0x0000000000067941 */ /* 0x000fea0003800000 */
.L_x_6466:
        /* <DEDUP_REMOVED lines=18> */
[----:B01----:R-:W-:-:S07]  /*29150*/  IMAD.MOV.U32 R13, RZ, RZ, RZ ;  /* 0x000000ffff0d7224 */ /* 0x003fce00078e00ff */
[----:B------:R-:W-:-:S07]  /*29160*/  LEPC R20, `(.L_x_6470) ;  /* 0x000000001014794e */ /* 0x000fce0000000000 */
[----:B--2---:R-:W-:Y:S05]  /*29170*/  CALL.ABS.NOINC R2 ;  /* 0x0000000002007343 */ /* 0x004fea0003c00000 */
.L_x_6470:
        /* <DEDUP_REMOVED lines=16> */
.L_x_6469:
[----:B------:R-:W-:Y:S05]  /*29280*/  BSYNC B6 ;  /* 0x0000000000067941 */ /* 0x000fea0003800000 */
.L_x_6468:
[----:B------:R-:W2:Y:S01]  /*29290*/  LDL.LU R2, [R1] ;  /* 0x0000000001027983 */ /* 0x000ea20000300800 */
[----:B------:R-:W-:-:S03]  /*292a0*/  ULDC.64 UR4, c[0x0][0x9f8] ;  /* 0x00027e0000047ab9 */ /* 0x000fc60000000a00 */
[----:B------:R-:W3:Y:S04]  /*292b0*/  LDL.LU R4, [R1+0x10] ;  /* 0x0000100001047983 */ /* 0x000ee80000300800 */
[----:B------:R-:W4:Y:S01]  /*292c0*/  LDL R7, [R1+0x14] ;  /* 0x0000140001077983 */ /* 0x000f220000100800 */
[----:B------:R-:W-:-:S03]  /*292d0*/  ISETP.NE.U32.AND P0, PT, RZ, UR4, PT ;  /* 0x00000004ff007c0c */ /* 0x000fc6000bf05070 */
[----:B------:R-:W5:Y:S01]  /*292e0*/  LDL R0, [R1+0x38] ;  /* 0x0000380001007983 */ /* 0x000f620000100800 */
[----:B------:R-:W-:-:S13]  /*292f0*/  ISETP.NE.AND.EX P0, PT, RZ, UR5, PT, P0 ;  /* 0x00000005ff007c0c */ /* 0x000fda000bf05300 */
[----:B--2---:R-:W-:-:S04]  /*29300*/  @P0 IADD3 R2, P1, R2, UR4, RZ ;  /* 0x0000000402020c10 */ /* 0x004fc8000ff3e0ff */
[----:B---3--:R-:W-:Y:S01]  /*29310*/  @P0 IADD3.X R3, R4, UR5, RZ, P1, !PT ;  /* 0x0000000504030c10 */ /* 0x008fe20008ffe4ff */
[----:B------:R-:W-:-:S04]  /*29320*/  ULDC.64 UR4, c[0x0][0xa08] ;  /* 0x0002820000047ab9 */ /* 0x000fc80000000a00 */
[----:B----4-:R1:W2:Y:S02]  /*29330*/  @P0 LDG.E R7, desc[UR60][R2.64] ;  /* 0x0000003c02070981 */ /* 0x0102a4000c1e1900 */
[----:B-1----:R-:W1:Y:S01]  /*29340*/  LDC.64 R2, c[0x0][0x418] ;  /* 0x00010600ff027b82 */ /* 0x002e620000000a00 */
[----:B-----5:R-:W-:Y:S02]  /*29350*/  IADD3 R4, R0, -0x1, RZ ;  /* 0xffffffff00047810 */ /* 0x020fe40007ffe0ff */
        /* <DEDUP_REMOVED lines=12> */
.L_x_6622:
        /* <DEDUP_REMOVED lines=12> */
.L_x_6625:
[----:B------:R-:W-:Y:S05]  /*294e0*/  @!P6 BRA `(.L_x_6472) ;  /* 0x000000040038e947 */ /* 0x000fea0003800000 */
[----:B------:R-:W-:-:S04]  /*294f0*/  ISETP.NE.U32.AND P0, PT, R2, RZ, PT ;  /* 0x000000ff0200720c */ /* 0x000fc80003f05070 */
[----:B------:R-:W-:-:S13]  /*29500*/  ISETP.NE.AND.EX P0, PT, R3, RZ, PT, P0 ;  /* 0x000000ff0300720c */ /* 0x000fda0003f05300 */
[----:B------:R-:W-:Y:S05]  /*29510*/  @!P0 BRA `(.L_x_6474) ;  /* 0x0000000000548947 */ /* 0x000fea0003800000 */
[----:B------:R-:W2:Y:S01]  /*29520*/  LDC R6, c[0x0][0x43c] ;  /* 0x00010f00ff067b82 */ /* 0x000ea20000000800 */
[----:B------:R-:W-:Y:S01]  /*29530*/  IMAD.MOV.U32 R9, RZ, RZ, R4 ;  /* 0x000000ffff097224 */ /* 0x000fe200078e0004 */
[----:B------:R-:W-:-:S03]  /*29540*/  ULDC.64 UR4, c[0x0][0x428] ;  /* 0x00010a0000047ab9 */ /* 0x000fc60000000a00 */
[----:B-1----:R-:W-:Y:S01]  /*29550*/  IMAD.MOV.U32 R0, RZ, RZ, R9 ;  /* 0x000000ffff007224 */ /* 0x002fe200078e0009 */
[----:B--2---:R-:W-:-:S13]  /*29560*/  ISETP.NE.AND P0, PT, R6, 0x1, PT ;  /* 0x000000010600780c */ /* 0x004fda0003f05270 */
[----:B------:R-:W1:Y:S02]  /*29570*/  @P0 LDC.64 R4, c[0x0][0x440] ;  /* 0x00011000ff040b82 */ /* 0x000e640000000a00 */
[----:B-1----:R-:W-:-:S05]  /*29580*/  @P0 IMAD.HI.U32 R4, R9, R4, RZ ;  /* 0x0000000409040227 */ /* 0x002fca00078e00ff */
        /* <DEDUP_REMOVED lines=12> */
[----:B------:R-:W3:Y:S04]  /*29650*/  LDG.E R0, desc[UR60][R2.64] ;  /* 0x0000003c02007981 */ /* 0x000ee8000c1e1900 */
[----:B---3--:R2:W-:Y:S02]  /*29660*/  STL [R1], R0 ;  /* 0x0000000001007387 */ /* 0x0085e40000100800 */
.L_x_6474:
[----:B------:R-:W3:Y:S04]  /*29670*/  LDL R7, [R1+0x4] ;  /* 0x0000040001077983 */ /* 0x000ee80000100800 */
[----:B-12---:R-:W3:Y:S04]  /*29680*/  LDL R0, [R1+0xc] ;  /* 0x00000c0001007983 */ /* 0x006ee80000100800 */
[----:B------:R-:W2:Y:S01]  /*29690*/  LDL R2, [R1+0x18] ;  /* 0x0000180001027983 */ /* 0x000ea20000100800 */
[----:B---3--:R-:W-:Y:S01]  /*296a0*/  IMAD R0, R0, 0x8, R7 ;  /* 0x0000000800007824 */ /* 0x008fe200078e0207 */
[----:B--2---:R-:W-:-:S04]  /*296b0*/  SHF.L.U32 R2, R2, 0x1f, RZ ;  /* 0x0000001f02027819 */ /* 0x004fc800000006ff */
[----:B------:R-:W1:Y:S02]  /*296c0*/  SYNCS.PHASECHK.TRANS64.TRYWAIT P0, [R0+URZ+0x36840], R2 ;  /* 0x03684002000075a7 */ /* 0x000e64000800017f */
[----:B-1----:R-:W-:Y:S05]  /*296d0*/  @!P0 BRA `(.L_x_6475) ;  /* 0x0000005c00908947 */ /* 0x002fea0003800000 */
.L_x_6626:
[----:B------:R2:W5:Y:S01]  /*296e0*/  LDL R3, [R1+0x8] ;  /* 0x0000080001037983 */ /* 0x0005620000100800 */
        /* <DEDUP_REMOVED lines=9> */
.L_x_6476:
        /* <DEDUP_REMOVED lines=37> */
.L_x_6472:
        /* <DEDUP_REMOVED lines=43> */
.L_x_6478:
[----:B------:R-:W-:Y:S05]  /*29c80*/  BSYNC B6 ;  /* 0x0000000000067941 */ /* 0x000fea0003800000 */
.L_x_6477:
        /* <DEDUP_REMOVED lines=11> */
[----:B0-----:R-:W-:Y:S01]  /*29d40*/  IMAD.SHL.U32 R9, R9, 0x8, RZ ;  /* 0x0000000809097824 */ /* 0x001fe200078e00ff */
[----:B------:R-:W-:-:S04]  /*29d50*/  SHF.L.U32 R8, R8, 0x3, RZ ;  /* 0x0000000308087819 */ /* 0x000fc800000006ff */
[----:B------:R-:W-:Y:S02]  /*29d60*/  LOP3.LUT R9, R9, 0x38, RZ, 0xc0, !PT ;  /* 0x0000003809097812 */ /* 0x000fe400078ec0ff */
[----:B------:R-:W-:Y:S02]  /*29d70*/  LOP3.LUT R8, R8, 0x38, RZ, 0xc0, !PT ;  /* 0x0000003808087812 */ /* 0x000fe400078ec0ff */
[C---:B------:R-:W-:Y:S02]  /*29d80*/  LOP3.LUT R11, R9.reuse, 0x40, RZ, 0xfc, !PT ;  /* 0x00000040090b7812 */ /* 0x040fe400078efcff */
[----:B------:R-:W-:Y:S02]  /*29d90*/  LOP3.LUT R9, R9, 0x80, RZ, 0xfc, !PT ;  /* 0x0000008009097812 */ /* 0x000fe400078efcff */
[----:B-1----:R-:W-:-:S04]  /*29da0*/  LOP3.LUT R10, R10, 0x7f, RZ, 0xc0, !PT ;  /* 0x0000007f0a0a7812 */ /* 0x002fc800078ec0ff */
[----:B------:R-:W-:Y:S01]  /*29db0*/  SHF.R.U32.HI R10, RZ, 0x3, R10 ;  /* 0x00000003ff0a7819 */ /* 0x000fe2000001160a */
[----:B---3--:R-:W-:Y:S02]  /*29dc0*/  IMAD.MOV.U32 R3, RZ, RZ, R6 ;  /* 0x000000ffff037224 */ /* 0x008fe400078e0006 */
[----:B------:R-:W0:Y:S01]  /*29dd0*/  @P0 LDC R6, c[0x0][0x450] ;  /* 0x00011400ff060b82 */ /* 0x000e220000000800 */
[----:B--2---:R-:W-:Y:S02]  /*29de0*/  IMAD R0, R0, UR4, RZ ;  /* 0x0000000400007c24 */ /* 0x004fe4000f8e02ff */
[----:B------:R-:W-:-:S04]  /*29df0*/  IMAD.WIDE.U32 R2, R18, UR4, R2 ;  /* 0x0000000412027c25 */ /* 0x000fc8000f8e0002 */
[----:B------:R-:W-:Y:S01]  /*29e00*/  IMAD R0, R18, UR5, R0 ;  /* 0x0000000512007c24 */ /* 0x000fe2000f8e0200 */
[----:B------:R-:W-:-:S04]  /*29e10*/  ULDC.64 UR4, c[0x0][0x2e0] ;  /* 0x0000b80000047ab9 */ /* 0x000fc80000000a00 */
[----:B------:R-:W-:Y:S01]  /*29e20*/  IADD3 R3, R3, R0, RZ ;  /* 0x0000000003037210 */ /* 0x000fe20007ffe0ff */
[----:B----4-:R-:W-:Y:S02]  /*29e30*/  IMAD R0, R4, UR4, RZ ;  /* 0x0000000404007c24 */ /* 0x010fe4000f8e02ff */
[----:B------:R-:W1:Y:S02]  /*29e40*/  S2R R4, SR_TID.X ;  /* 0x0000000000047919 */ /* 0x000e640000002100 */
[C---:B-----5:R-:W-:Y:S02]  /*29e50*/  IMAD R0, R5.reuse, UR5, R0 ;  /* 0x0000000505007c24 */ /* 0x060fe4000f8e0200 */
[----:B------:R-:W-:Y:S01]  /*29e60*/  IMAD.WIDE.U32 R2, R5, UR4, R2 ;  /* 0x0000000405027c25 */ /* 0x000fe2000f8e0002 */
[----:B------:R-:W-:-:S03]  /*29e70*/  ULDC.64 UR4, c[0x0][0x2d0] ;  /* 0x0000b40000047ab9 */ /* 0x000fc60000000a00 */
[----:B------:R-:W-:Y:S01]  /*29e80*/  IMAD.IADD R3, R3, 0x1, R0 ;  /* 0x0000000103037824 */ /* 0x000fe200078e0200 */
[----:B-1----:R-:W-:-:S04]  /*29e90*/  LOP3.LUT R4, R4, 0x7f, RZ, 0xc0, !PT ;  /* 0x0000007f04047812 */ /* 0x002fc800078ec0ff */
[----:B------:R-:W-:Y:S02]  /*29ea0*/  SHF.R.U32.HI R5, RZ, 0x3, R4 ;  /* 0x00000003ff057819 */ /* 0x000fe40000011604 */
[----:B------:R-:W1:Y:S02]  /*29eb0*/  S2R R4, SR_TID.X ;  /* 0x0000000000047919 */ /* 0x000e640000002100 */
[----:B-1----:R-:W-:-:S05]  /*29ec0*/  IMAD.SHL.U32 R4, R4, 0x10, RZ ;  /* 0x0000001004047824 */ /* 0x002fca00078e00ff */
[----:B------:R-:W-:Y:S02]  /*29ed0*/  LOP3.LUT R4, R5, 0x70, R4, 0xf8, !PT ;  /* 0x0000007005047812 */ /* 0x000fe400078ef804 */
[----:B------:R-:W1:Y:S03]  /*29ee0*/  @P0 LDC R5, c[0x0][0x44c] ;  /* 0x00011300ff050b82 */ /* 0x000e660000000800 */
[----:B------:R-:W-:-:S05]  /*29ef0*/  IMAD R4, R17, 0x80, R4 ;  /* 0x0000008011047824 */ /* 0x000fca00078e0204 */
[----:B------:R-:W-:Y:S01]  /*29f00*/  MOV R0, R4 ;  /* 0x0000000400007202 */ /* 0x000fe20000000f00 */
        /* <DEDUP_REMOVED lines=26> */
[----:B------:R-:W-:-:S03]  /*2a0b0*/  IMAD R17, R17, 0x80, R10 ;  /* 0x0000008011117824 */ /* 0x000fc600078e020a */
[----:B------:R-:W-:Y:S04]  /*2a0c0*/  SHFL.IDX PT, R4, R2, RZ, 0x181f ;  /* 0x00181fff02047589 */ /* 0x000fe800000e0000 */
[----:B------:R-:W-:Y:S01]  /*2a0d0*/  SHFL.IDX PT, R6, R2, 0x1, 0x181f ;  /* 0x00381f0002067f89 */ /* 0x000fe200000e0000 */
[----:B--2---:R-:W-:-:S03]  /*2a0e0*/  IMAD R0, R5, R7, RZ ;  /* 0x0000000705007224 */ /* 0x004fc600078e02ff */
[----:B------:R-:W0:Y:S02]  /*2a0f0*/  SHFL.IDX PT, R5, R3, RZ, 0x181f ;  /* 0x00181fff03057589 */ /* 0x000e2400000e0000 */
[----:B------:R-:W-:-:S13]  /*2a100*/  ISETP.GE.AND P2, PT, R17, R0, PT ;  /* 0x000000001100720c */ /* 0x000fda0003f46270 */
[----:B0-----:R-:W-:-:S05]  /*2a110*/  @!P2 LEA R5, P4, R8, R5, 0x1 ;  /* 0x000000050805a211 */ /* 0x001fca00078808ff */
[----:B------:R-:W-:-:S05]  /*2a120*/  @!P2 IMAD.X R4, RZ, RZ, R4, P4 ;  /* 0x000000ffff04a224 */ /* 0x000fca00020e0604 */
[----:B------:R-:W-:-:S04]  /*2a130*/  @!P2 LOP3.LUT R5, R5, R4, RZ, 0x3c, !PT ;  /* 0x000000040505a212 */ /* 0x000fc800078e3cff */
[----:B------:R-:W-:-:S04]  /*2a140*/  @!P2 LOP3.LUT R4, R5, R4, RZ, 0x3c, !PT ;  /* 0x000000040504a212 */ /* 0x000fc800078e3cff */
[----:B------:R-:W-:-:S05]  /*2a150*/  @!P2 LOP3.LUT R5, R5, R4, RZ, 0x3c, !PT ;  /* 0x000000040505a212 */ /* 0x000fca00078e3cff */
[----:B---3--:R-:W-:Y:S04]  /*2a160*/  @!P2 LDGSTS.E.BYPASS.LTC128B.128 [R9+0x15400], desc[UR60][R4.64], !P3 ;  /* 0x154000000409afae */ /* 0x008fe8000d901d7c */
[----:B------:R-:W-:Y:S04]  /*2a170*/  @!P2 LDGSTS.E.BYPASS.LTC128B.128 [R9+0x19400], desc[UR60][R4.64+0x80], !P0 ;  /* 0x194000800409afae */ /* 0x000fe8000c101d7c */
[----:B------:R0:W-:Y:S02]  /*2a180*/  @!P2 LDGSTS.E.BYPASS.LTC128B.128 [R9+0x1d400], desc[UR60][R4.64+0x100], !P1 ;  /* 0x1d4001000409afae */ /* 0x0001e4000c901d7c */
[----:B0-----:R-:W-:-:S04]  /*2a190*/  IADD3 R4, R17, 0x10, RZ ;  /* 0x0000001011047810 */ /* 0x001fc80007ffe0ff */
[----:B------:R-:W-:Y:S02]  /*2a1a0*/  ISETP.GE.AND P2, PT, R4, R0, PT ;  /* 0x000000000400720c */ /* 0x000fe40003f46270 */
[----:B------:R-:W0:Y:S11]  /*2a1b0*/  SHFL.IDX PT, R4, R3, 0x1, 0x181f ;  /* 0x00381f0003047f89 */ /* 0x000e3600000e0000 */
        /* <DEDUP_REMOVED lines=8> */
[----:B------:R0:W-:Y:S02]  /*2a240*/  @!P2 LDGSTS.E.BYPASS.LTC128B.128 [R9+0x1dc00], desc[UR60][R4.64+0x100], !P1 ;  /* 0x1dc001000409afae */ /* 0x0001e4000c901d7c */
[----:B0-----:R-:W-:-:S05]  /*2a250*/  VIADD R4, R17, 0x20 ;  /* 0x0000002011047836 */ /* 0x001fca0000000000 */
        /* <DEDUP_REMOVED lines=49> */
[----:B------:R-:W0:Y:S04]  /*2a570*/  SHFL.IDX PT, R4, R3, 0x6, 0x181f ;  /* 0x00d81f0003047f89 */ /* 0x000e2800000e0000 */
[----:B------:R-:W1:Y:S07]  /*2a580*/  SHFL.IDX PT, R3, R3, 0x7, 0x181f ;  /* 0x00f81f0003037f89 */ /* 0x000e6e00000e0000 */
[----:B0-----:R-:W-:-:S05]  /*2a590*/  @!P2 LEA R5, P4, R8, R4, 0x1 ;  /* 0x000000040805a211 */ /* 0x001fca00078808ff */
[----:B------:R-:W-:-:S05]  /*2a5a0*/  @!P2 IMAD.X R4, RZ, RZ, R6, P4 ;  /* 0x000000ffff04a224 */ /* 0x000fca00020e0606 */
[----:B------:R-:W-:-:S04]  /*2a5b0*/  @!P2 LOP3.LUT R5, R5, R4, RZ, 0x3c, !PT ;  /* 0x000000040505a212 */ /* 0x000fc800078e3cff */
[----:B------:R-:W-:-:S04]  /*2a5c0*/  @!P2 LOP3.LUT R4, R5, R4, RZ, 0x3c, !PT ;  /* 0x000000040504a212 */ /* 0x000fc800078e3cff */
[----:B------:R-:W-:-:S05]  /*2a5d0*/  @!P2 LOP3.LUT R5, R5, R4, RZ, 0x3c, !PT ;  /* 0x000000040505a212 */ /* 0x000fca00078e3cff */
[----:B------:R-:W-:Y:S04]  /*2a5e0*/  @!P2 LDGSTS.E.BYPASS.LTC128B.128 [R9+0x18400], desc[UR60][R4.64], !P3 ;  /* 0x184000000409afae */ /* 0x000fe8000d901d7c */
[----:B------:R-:W-:Y:S04]  /*2a5f0*/  @!P2 LDGSTS.E.BYPASS.LTC128B.128 [R9+0x1c400], desc[UR60][R4.64+0x80], !P0 ;  /* 0x1c4000800409afae */ /* 0x000fe8000c101d7c */
[----:B------:R0:W-:Y:S04]  /*2a600*/  @!P2 LDGSTS.E.BYPASS.LTC128B.128 [R9+0x20400], desc[UR60][R4.64+0x100], !P1 ;  /* 0x204001000409afae */ /* 0x0001e8000c901d7c */
[----:B01----:R0:W2:Y:S02]  /*2a610*/  SHFL.IDX PT, R4, R2, 0x7, 0x181f ;  /* 0x00f81f0002047f89 */ /* 0x0030a400000e0000 */
.L_x_6643:
[----:B------:R-:W-:Y:S01]  /*2a620*/  IADD3 R17, R17, 0x70, RZ ;  /* 0x0000007011117810 */ /* 0x000fe20007ffe0ff */
[----:B------:R-:W-:Y:S03]  /*2a630*/  BSSY B0, `(.L_x_6480) ;  /* 0x000000c000007945 */ /* 0x000fe60003800000 */
[----:B------:R-:W-:-:S13]  /*2a640*/  ISETP.GE.AND P2, PT, R17, R0, PT ;  /* 0x000000001100720c */ /* 0x000fda0003f46270 */
[----:B------:R-:W-:Y:S05]  /*2a650*/  @P2 BRA `(.L_x_6481) ;  /* 0x0000000000242947 */ /* 0x000fea0003800000 */
[----:B------:R-:W3:Y:S01]  /*2a660*/  LDL R5, [R1+0x30] ;  /* 0x0000300001057983 */ /* 0x000ee20000100800 */
[----:B0-----:R-:W-:-:S05]  /*2a670*/  LEA R2, P2, R8, R3, 0x1 ;  /* 0x0000000308027211 */ /* 0x001fca00078408ff */
[----:B--2---:R-:W-:-:S05]  /*2a680*/  IMAD.X R3, RZ, RZ, R4, P2 ;  /* 0x000000ffff037224 */ /* 0x004fca00010e0604 */
[----:B------:R-:W-:Y:S01]  /*2a690*/  @!PT LDS RZ, [RZ] ;  /* 0x00000000fffff984 */ /* 0x000fe20000000800 */
[----:B------:R-:W-:Y:S01]  /*2a6a0*/  @!PT LDS RZ, [RZ] ;  /* 0x00000000fffff984 */ /* 0x000fe20000000800 */
[----:B------:R-:W-:Y:S01]  /*2a6b0*/  @!PT LDS RZ, [RZ] ;  /* 0x00000000fffff984 */ /* 0x000fe20000000800 */
[----:B---3--:R1:W-:Y:S04]  /*2a6c0*/  LDGSTS.E.BYPASS.LTC128B.128 [R5+0x18c00], desc[UR60][R2.64], !P3 ;  /* 0x18c0000002057fae */ /* 0x0083e8000d901d7c */
[----:B------:R1:W-:Y:S04]  /*2a6d0*/  LDGSTS.E.BYPASS.LTC128B.128 [R5+0x1cc00], desc[UR60][R2.64+0x80], !P0 ;  /* 0x1cc0008002057fae */ /* 0x0003e8000c101d7c */
[----:B------:R1:W-:Y:S02]  /*2a6e0*/  LDGSTS.E.BYPASS.LTC128B.128 [R5+0x20c00], desc[UR60][R2.64+0x100], !P1 ;  /* 0x20c0010002057fae */ /* 0x0003e4000c901d7c */
.L_x_6481:
[----:B------:R-:W-:Y:S05]  /*2a6f0*/  BSYNC B0 ;  /* 0x0000000000007941 */ /* 0x000fea0003800000 */
.L_x_6480:
[----:B------:R3:W5:Y:S01]  /*2a700*/  LDL R8, [R1+0x4] ;  /* 0x0000040001087983 */ /* 0x0007620000100800 */
[----:B------:R-:W-:Y:S01]  /*2a710*/  PLOP3.LUT P0, PT, PT, PT, PT, 0x80, 0x0 ;  /* 0x000000000000781c */ /* 0x000fe20003f0f070 */
[----:B------:R-:W-:-:S12]  /*2a720*/  NOP ;  /* 0x0000000000007918 */ /* 0x000fd80000000000 */
.L_x_6482:
[----:B01----:R-:W4:Y:S01]  /*2a730*/  LDL R2, [R1+0x4] ;  /* 0x0000040001027983 */ /* 0x003f220000100800 */
[----:B------:R-:W-:Y:S02]  /*2a740*/  PLOP3.LUT P1, PT, P1, P0, PT, 0xa2, 0x0 ;  /* 0x000000000000781c */ /* 0x000fe40000f21472 */
[----:B----4-:R-:W-:-:S08]  /*2a750*/  @P0 R2UR P1, UR4, R2 ;  /* 0x00000000020402ca */ /* 0x010fd00000020000 */
[----:B------:R-:W-:-:S05]  /*2a760*/  @P0 PLOP3.LUT P0, PT, P1, PT, PT, 0x80, 0x0 ;  /* 0x000000000000081c */ /* 0x000fca0000f0f070 */
[----:B------:R-:W-:Y:S01]  /*2a770*/  @!P1 SYNCS.ARRIVE.TRANS64.RED.A0T1 RZ, [UR4+0x36800], RZ ;  /* 0x036800ffffff99a7 */ /* 0x000fe20008200404 */
[----:B------:R-:W-:Y:S07]  /*2a780*/  @!P1 ARRIVES.LDGSTSBAR.64.TRANSCNT [UR4+0x36800] ;  /* 0x03680000ff0099b0 */ /* 0x000fee0008000a84 */
[----:B------:R-:W-:Y:S05]  /*2a790*/  @P0 BRA.U.ANY `(.L_x_6482) ;  /* 0xfffffffd00e40947 */ /* 0x000fea000393ffff */
[----:B------:R-:W4:Y:S02]  /*2a7a0*/  LDL.LU R3, [R1+0x50] ;  /* 0x0000500001037983 */ /* 0x000f240000300800 */
[----:B----4-:R-:W-:-:S05]  /*2a7b0*/  VIADD R3, R3, 0x1 ;  /* 0x0000000103037836 */ /* 0x010fca0000000000 */
        /* <DEDUP_REMOVED lines=10> */
.L_x_6644:
[----:B------:R-:W-:Y:S05]  /*2a860*/  BSYNC B0 ;  /* 0x0000000000007941 */ /* 0x000fea0003800000 */
.L_x_6483:
[----:B0-----:R-:W4:Y:S01]  /*2a870*/  LDL R2, [R1+0x38] ;  /* 0x0000380001027983 */ /* 0x001f220000100800 */
[----:B------:R-:W-:Y:S01]  /*2a880*/  BSSY B0, `(.L_x_6485) ;  /* 0x000025b000007945 */ /* 0x000fe20003800000 */
[----:B----4-:R-:W-:-:S13]  /*2a890*/  ISETP.GE.AND P0, PT, R2, 0x2, PT ;  /* 0x000000020200780c */ /* 0x010fda0003f06270 */
[----:B------:R-:W-:Y:S05]  /*2a8a0*/  @!P0 BRA `(.L_x_6486) ;  /* 0x0000002400608947 */ /* 0x000fea0003800000 */
[C---:B------:R-:W-:Y:S01]  /*2a8b0*/  LOP3.LUT R0, R2.reuse, 0x1, RZ, 0xc0, !PT ;  /* 0x0000000102007812 */ /* 0x040fe200078ec0ff */
[----:B------:R-:W-:Y:S01]  /*2a8c0*/  BSSY B2, `(.L_x_6487) ;  /* 0x00000cd000027945 */ /* 0x000fe20003800000 */
[----:B------:R-:W-:Y:S02]  /*2a8d0*/  IADD3 R2, R2, -0x2, RZ ;  /* 0xfffffffe02027810 */ /* 0x000fe40007ffe0ff */
[----:B------:R-:W-:-:S03]  /*2a8e0*/  ISETP.NE.U32.AND P0, PT, R0, 0x1, PT ;  /* 0x000000010000780c */ /* 0x000fc60003f05070 */
[----:B------:R-:W-:-:S10]  /*2a8f0*/  IMAD.MOV.U32 R0, RZ, RZ, R2 ;  /* 0x000000ffff007224 */ /* 0x000fd400078e0002 */
[----:B------:R-:W-:Y:S05]  /*2a900*/  @!P0 BRA `(.L_x_6488) ;  /* 0x0000000c00208947 */ /* 0x000fea0003800000 */
[----:B------:R-:W4:Y:S04]  /*2a910*/  LDL R5, [R1+0x8] ;  /* 0x0000080001057983 */ /* 0x000f280000100800 */
[----:B--2---:R-:W2:Y:S04]  /*2a920*/  LDL R4, [R1+0xc] ;  /* 0x00000c0001047983 */ /* 0x004ea80000100800 */
[----:B------:R-:W3:Y:S01]  /*2a930*/  LDL R3, [R1+0x18] ;  /* 0x0000180001037983 */ /* 0x000ee20000100800 */
[----:B------:R-:W-:Y:S01]  /*2a940*/  BSSY B1, `(.L_x_6489) ;  /* 0x00000c0000017945 */ /* 0x000fe20003800000 */
[----:B----4-:R-:W-:Y:S01]  /*2a950*/  LOP3.LUT P1, RZ, R5, 0x4, RZ, 0xc0, !PT ;  /* 0x0000000405ff7812 */ /* 0x010fe2000782c0ff */
[----:B--2--5:R-:W-:-:S05]  /*2a960*/  VIADD R8, R4, 0x1 ;  /* 0x0000000104087836 */ /* 0x024fca0000000000 */
[----:B------:R-:W-:-:S04]  /*2a970*/  ISETP.NE.AND P0, PT, R8, 0x2, PT ;  /* 0x000000020800780c */ /* 0x000fc80003f05270 */
[----:B------:R-:W-:Y:S02]  /*2a980*/  SEL R9, RZ, 0x1, P0 ;  /* 0x00000001ff097807 */ /* 0x000fe40000000000 */
[----:B------:R-:W-:Y:S02]  /*2a990*/  SEL R8, R8, RZ, P0 ;  /* 0x000000ff08087207 */ /* 0x000fe40000000000 */
[----:B---3--:R-:W-:Y:S01]  /*2a9a0*/  LOP3.LUT R9, R3, R9, RZ, 0x3c, !PT ;  /* 0x0000000903097212 */ /* 0x008fe200078e3cff */
[----:B------:R-:W-:Y:S06]  /*2a9b0*/  @!P1 BRA `(.L_x_6490) ;  /* 0x0000000800e09947 */ /* 0x000fec0003800000 */
[----:B------:R0:W5:Y:S01]  /*2a9c0*/  LDL R4, [R1] ;  /* 0x0000000001047983 */ /* 0x0001620000100800 */
[----:B------:R-:W-:Y:S01]  /*2a9d0*/  ULDC.64 UR4, c[0x0][0x418] ;  /* 0x0001060000047ab9 */ /* 0x000fe20000000a00 */
[----:B------:R-:W-:Y:S01]  /*2a9e0*/  IMAD.MOV.U32 R7, RZ, RZ, R2 ;  /* 0x000000ffff077224 */ /* 0x000fe200078e0002 */
[----:B------:R-:W-:-:S04]  /*2a9f0*/  ISETP.NE.U32.AND P0, PT, RZ, UR4, PT ;  /* 0x00000004ff007c0c */ /* 0x000fc8000bf05070 */
[----:B------:R-:W-:-:S13]  /*2aa00*/  ISETP.NE.AND.EX P0, PT, RZ, UR5, PT, P0 ;  /* 0x00000005ff007c0c */ /* 0x000fda000bf05300 */
[----:B0-----:R-:W-:Y:S05]  /*2aa10*/  @!P0 BRA `(.L_x_6491) ;  /* 0x0000000000508947 */ /* 0x001fea0003800000 */
[----:B------:R-:W2:Y:S01]  /*2aa20*/  LDL R10, [R1+0x28] ;  /* 0x00002800010a7983 */ /* 0x000ea20000100800 */
[----:B------:R-:W0:Y:S03]  /*2aa30*/  LDC R3, c[0x0][0x43c] ;  /* 0x00010f00ff037b82 */ /* 0x000e260000000800 */
[----:B------:R-:W3:Y:S01]  /*2aa40*/  LDL R6, [R1+0x14] ;  /* 0x0000140001067983 */ /* 0x000ee20000100800 */
[----:B------:R-:W-:Y:S01]  /*2aa50*/  MOV R0, R2 ;  /* 0x0000000200007202 */ /* 0x000fe20000000f00 */
        /* <DEDUP_REMOVED lines=16> */
.L_x_6491:
[----:B------:R-:W2:Y:S01]  /*2ab60*/  LDL R0, [R1+0x4] ;  /* 0x0000040001007983 */ /* 0x000ea20000100800 */
[----:B------:R-:W-:Y:S01]  /*2ab70*/  BSSY B3, `(.L_x_6492) ;  /* 0x0000005000037945 */ /* 0x000fe20003800000 */
[----:B--2---:R-:W-:Y:S02]  /*2ab80*/  LEA R3, R8, R0, 0x3 ;  /* 0x0000000008037211 */ /* 0x004fe400078e18ff */
[----:B------:R-:W-:-:S04]  /*2ab90*/  SHF.L.U32 R0, R9, 0x1f, RZ ;  /* 0x0000001f09007819 */ /* 0x000fc800000006ff */
[----:B------:R-:W1:Y:S02]  /*2aba0*/  SYNCS.PHASECHK.TRANS64.TRYWAIT P0, [R3+URZ+0x36840], R0 ;  /* 0x03684000030075a7 */ /* 0x000e64000800017f */
[----:B-1----:R-:W-:Y:S05]  /*2abb0*/  @!P0 BRA `(.L_x_6493) ;  /* 0x0000005400748947 */ /* 0x002fea0003800000 */
.L_x_6645:
[----:B------:R-:W-:Y:S05]  /*2abc0*/  BSYNC B3 ;  /* 0x0000000000037941 */ /* 0x000fea0003800000 */
.L_x_6492:
        /* <DEDUP_REMOVED lines=11> */
.L_x_6495:
[----:B------:R-:W-:Y:S05]  /*2ac80*/  BSYNC B3 ;  /* 0x0000000000037941 */ /* 0x000fea0003800000 */
.L_x_6494:
[----:B------:R-:W2:Y:S04]  /*2ac90*/  LDL R5, [R1+0x4] ;  /* 0x0000040001057983 */ /* 0x000ea80000100800 */
[----:B-1----:R-:W3:Y:S01]  /*2aca0*/  LDL R0, [R1+0x1c] ;  /* 0x00001c0001007983 */ /* 0x002ee20000100800 */
[----:B0-----:R-:W-:Y:S01]  /*2acb0*/  IMAD.MOV.U32 R10, RZ, RZ, RZ ;  /* 0x000000ffff0a7224 */ /* 0x001fe200078e00ff */
        /* <DEDUP_REMOVED lines=9> */
[----:B------:R-:W-:-:S07]  /*2ad50*/  IADD3 R5, R6, 0x21400, RZ ;  /* 0x0002140006057810 */ /* 0x000fce0007ffe0ff */
.L_x_6496:
        /* <DEDUP_REMOVED lines=16> */
.L_x_6497:
        /* <DEDUP_REMOVED lines=16> */
.L_x_6498:
        /* <DEDUP_REMOVED lines=18> */
.L_x_6646:
[----:B------:R-:W-:Y:S05]  /*2b080*/  BSYNC B3 ;  /* 0x0000000000037941 */ /* 0x000fea0003800000 */
.L_x_6499:
        /* <DEDUP_REMOVED lines=10> */
.L_x_6501:
[----:B------:R-:W2:Y:S01]  /*2b130*/  LDL R3, [R1+0x8] ;  /* 0x0000080001037983 */ /* 0x000ea20000100800 */
[----:B------:R-:W-:Y:S01]  /*2b140*/  BSSY B3, `(.L_x_6502) ;  /* 0x0000004000037945 */ /* 0x000fe20003800000 */
[----:B--2---:R-:W-:-:S13]  /*2b150*/  LOP3.LUT P0, RZ, R3, 0x8, RZ, 0xc0, !PT ;  /* 0x0000000803ff7812 */ /* 0x004fda000780c0ff */
[----:B------:R-:W-:Y:S05]  /*2b160*/  @P0 BRA `(.L_x_6503) ;  /* 0x0000000000040947 */ /* 0x000fea0003800000 */
[----:B------:R-:W-:Y:S01]  /*2b170*/  BPT.TRAP 0x1 ;  /* 0x000000040000795c */ /* 0x000fe20000300000 */
.L_x_6503:
[----:B------:R-:W-:Y:S05]  /*2b180*/  BSYNC B3 ;  /* 0x0000000000037941 */ /* 0x000fea0003800000 */
.L_x_6502:
        /* <DEDUP_REMOVED lines=14> */
.L_x_6504:
        /* <DEDUP_REMOVED lines=16> */
.L_x_6505:
        /* <DEDUP_REMOVED lines=16> */
.L_x_6506:
        /* <DEDUP_REMOVED lines=13> */
.L_x_6490:
[----:B------:R-:W-:Y:S05]  /*2b540*/  BSYNC B1 ;  /* 0x0000000000017941 */ /* 0x000fea0003800000 */
.L_x_6489:
[----:B------:R-:W2:Y:S04]  /*2b550*/  LDL.LU R0, [R1+0x38] ;  /* 0x0000380001007983 */ /* 0x000ea80000300800 */
[----:B------:R1:W-:Y:S04]  /*2b560*/  STL [R1+0x18], R9 ;  /* 0x0000180901007387 */ /* 0x0003e80000100800 */
[----:B------:R1:W-:Y:S02]  /*2b570*/  STL [R1+0xc], R8 ;  /* 0x00000c0801007387 */ /* 0x0003e40000100800 */
[----:B-12---:R-:W-:-:S07]  /*2b580*/  VIADD R0, R0, 0xfffffffd ;  /* 0xfffffffd00007836 */ /* 0x006fce0000000000 */
.L_x_6488:
[----:B------:R-:W-:Y:S05]  /*2b590*/  BSYNC B2 ;  /* 0x0000000000027941 */ /* 0x000fea0003800000 */
.L_x_6487:
[----:B------:R-:W-:-:S13]  /*2b5a0*/  ISETP.NE.AND P0, PT, R2, RZ, PT ;  /* 0x000000ff0200720c */ /* 0x000fda0003f05270 */
[----:B------:R-:W-:Y:S05]  /*2b5b0*/  @!P0 BRA `(.L_x_6486) ;  /* 0x00000018001c8947 */ /* 0x000fea0003800000 */
[----:B-----5:R1:W5:Y:S02]  /*2b5c0*/  LDL R8, [R1] ;  /* 0x0000000001087983 */ /* 0x0203640000100800 */
.L_x_6543:
[----:B0-2---:R-:W2:Y:S04]  /*2b5d0*/  LDL R4, [R1+0x8] ;  /* 0x0000080001047983 */ /* 0x005ea80000100800 */
[----:B------:R-:W4:Y:S04]  /*2b5e0*/  LDL R3, [R1+0xc] ;  /* 0x00000c0001037983 */ /* 0x000f280000100800 */
[----:B---3--:R-:W3:Y:S01]  /*2b5f0*/  LDL R2, [R1+0x18] ;  /* 0x0000180001027983 */ /* 0x008ee20000100800 */
[----:B------:R-:W-:Y:S05]  /*2b600*/  YIELD ;  /* 0x0000000000007946 */ /* 0x000fea0003800000 */
[----:B------:R-:W-:Y:S01]  /*2b610*/  BSSY B1, `(.L_x_6507) ;  /* 0x00000be000017945 */ /* 0x000fe20003800000 */
[----:B--2---:R-:W-:-:S02]  /*2b620*/  LOP3.LUT P1, RZ, R4, 0x4, RZ, 0xc0, !PT ;  /* 0x0000000404ff7812 */ /* 0x004fc4000782c0ff */
[----:B----4-:R-:W-:-:S04]  /*2b630*/  IADD3 R4, R3, 0x1, RZ ;  /* 0x0000000103047810 */ /* 0x010fc80007ffe0ff */
        /* <DEDUP_REMOVED lines=29> */
.L_x_6509:
[----:B------:R-:W2:Y:S01]  /*2b810*/  LDL R2, [R1+0x4] ;  /* 0x0000040001027983 */ /* 0x000ea20000100800 */
[----:B------:R-:W-:Y:S01]  /*2b820*/  BSSY B2, `(.L_x_6510) ;  /* 0x0000005000027945 */ /* 0x000fe20003800000 */
[----:B--2---:R-:W-:Y:S01]  /*2b830*/  IMAD R3, R4, 0x8, R2 ;  /* 0x0000000804037824 */ /* 0x004fe200078e0202 */
[----:B------:R-:W-:-:S04]  /*2b840*/  SHF.L.U32 R2, R5, 0x1f, RZ ;  /* 0x0000001f05027819 */ /* 0x000fc800000006ff */
[----:B------:R-:W2:Y:S02]  /*2b850*/  SYNCS.PHASECHK.TRANS64.TRYWAIT P0, [R3+URZ+0x36840], R2 ;  /* 0x03684002030075a7 */ /* 0x000ea4000800017f */
[----:B--2---:R-:W-:Y:S05]  /*2b860*/  @!P0 BRA `(.L_x_6511) ;  /* 0x0000004800708947 */ /* 0x004fea0003800000 */
.L_x_6647:
[----:B------:R-:W-:Y:S05]  /*2b870*/  BSYNC B2 ;  /* 0x0000000000027941 */ /* 0x000fea0003800000 */
.L_x_6510:
        /* <DEDUP_REMOVED lines=11> */
.L_x_6513:
[----:B------:R-:W-:Y:S05]  /*2b930*/  BSYNC B2 ;  /* 0x0000000000027941 */ /* 0x000fea0003800000 */
.L_x_6512:
        /* <DEDUP_REMOVED lines=13> */
.L_x_6514:
        /* <DEDUP_REMOVED lines=16> */
.L_x_6515:
        /* <DEDUP_REMOVED lines=16> */
.L_x_6516:
        /* <DEDUP_REMOVED lines=18> */
.L_x_6648:
[----:B------:R-:W-:Y:S05]  /*2bd30*/  BSYNC B2 ;  /* 0x0000000000027941 */ /* 0x000fea0003800000 */
.L_x_6517:
        /* <DEDUP_REMOVED lines=10> */
.L_x_6519:
[----:B------:R-:W2:Y:S01]  /*2bde0*/  LDL R3, [R1+0x8] ;  /* 0x0000080001037983 */ /* 0x000ea20000100800 */
[----:B------:R-:W-:Y:S01]  /*2bdf0*/  BSSY B2, `(.L_x_6520) ;  /* 0x0000004000027945 */ /* 0x000fe20003800000 */
[----:B--2---:R-:W-:-:S13]  /*2be00*/  LOP3.LUT P0, RZ, R3, 0x8, RZ, 0xc0, !PT ;  /* 0x0000000803ff7812 */ /* 0x004fda000780c0ff */
[----:B------:R-:W-:Y:S05]  /*2be10*/  @P0 BRA `(.L_x_6521) ;  /* 0x0000000000040947 */ /* 0x000fea0003800000 */
[----:B------:R-:W-:Y:S01]  /*2be20*/  BPT.TRAP 0x1 ;  /* 0x000000040000795c */ /* 0x000fe20000300000 */
.L_x_6521:
[----:B------:R-:W-:Y:S05]  /*2be30*/  BSYNC B2 ;  /* 0x0000000000027941 */ /* 0x000fea0003800000 */
.L_x_6520:
        /* <DEDUP_REMOVED lines=14> */
.L_x_6522:
        /* <DEDUP_REMOVED lines=16> */
.L_x_6523:
        /* <DEDUP_REMOVED lines=16> */
.L_x_6524:
        /* <DEDUP_REMOVED lines=13> */
.L_x_6508:
[----:B------:R-:W-:Y:S05]  /*2c1f0*/  BSYNC B1 ;  /* 0x0000000000017941 */ /* 0x000fea0003800000 */
.L_x_6507:
[----:B------:R-:W2:Y:S01]  /*2c200*/  LDL R2, [R1+0x8] ;  /* 0x0000080001027983 */ /* 0x000ea20000100800 */
[----:B------:R-:W-:Y:S01]  /*2c210*/  IADD3 R3, R4, 0x1, RZ ;  /* 0x0000000104037810 */ /* 0x000fe20007ffe0ff */
[----:B------:R-:W-:Y:S03]  /*2c220*/  BSSY B1, `(.L_x_6525) ;  /* 0x00000bd000017945 */ /* 0x000fe60003800000 */
        /* <DEDUP_REMOVED lines=9> */
[----:B0-----:R-:W-:Y:S01]  /*2c2c0*/  VIADD R6, R0, 0xffffffff ;  /* 0xffffffff00067836 */ /* 0x001fe20000000000 */
[----:B------:R-:W-:-:S04]  /*2c2d0*/  ISETP.NE.U32.AND P0, PT, RZ, UR4, PT ;  /* 0x00000004ff007c0c */ /* 0x000fc8000bf05070 */
[----:B------:R-:W-:-:S13]  /*2c2e0*/  ISETP.NE.AND.EX P0, PT, RZ, UR5, PT, P0 ;  /* 0x00000005ff007c0c */ /* 0x000fda000bf05300 */
[----:B------:R-:W-:Y:S05]  /*2c2f0*/  @!P0 BRA `(.L_x_6527) ;  /* 0x00000000004c8947 */ /* 0x000fea0003800000 */
[----:B------:R-:W3:Y:S01]  /*2c300*/  LDL R12, [R1+0x28] ;  /* 0x00002800010c7983 */ /* 0x000ee20000100800 */
[----:B-----5:R-:W0:Y:S01]  /*2c310*/  LDC R8, c[0x0][0x43c] ;  /* 0x00010f00ff087b82 */ /* 0x020e220000000800 */
[----:B------:R-:W-:Y:S02]  /*2c320*/  ULDC.64 UR6, c[0x0][0x428] ;  /* 0x00010a0000067ab9 */ /* 0x000fe40000000a00 */
[----:B------:R-:W4:Y:S01]  /*2c330*/  LDL R9, [R1+0x14] ;  /* 0x0000140001097983 */ /* 0x000f220000100800 */
        /* <DEDUP_REMOVED lines=10> */
[----:B------:R-:W-:-:S05]  /*2c3e0*/  IMAD.WIDE.U32 R2, R9, UR6, R2 ;  /* 0x0000000609027c25 */ /* 0x000fca000f8e0002 */
[----:B------:R-:W-:Y:S02]  /*2c3f0*/  IADD3 R3, R7, R3, RZ ;  /* 0x0000000307037210 */ /* 0x000fe40007ffe0ff */
[----:B------:R-:W-:-:S04]  /*2c400*/  LEA R8, P0, R2, UR4, 0x2 ;  /* 0x0000000402087c11 */ /* 0x000fc8000f8010ff */
[----:B------:R-:W-:-:S05]  /*2c410*/  LEA.HI.X R9, R2, UR5, R3, 0x2, P0 ;  /* 0x0000000502097c11 */ /* 0x000fca00080f1403 */
[----:B------:R0:W5:Y:S04]  /*2c420*/  LDG.E R8, desc[UR60][R8.64] ;  /* 0x0000003c08087981 */ /* 0x000168000c1e1900 */
.L_x_6527:
[----:B------:R-:W3:Y:S01]  /*2c430*/  LDL R2, [R1+0x4] ;  /* 0x0000040001027983 */ /* 0x000ee20000100800 */
[----:B------:R-:W-:Y:S01]  /*2c440*/  BSSY B2, `(.L_x_6528) ;  /* 0x0000005000027945 */ /* 0x000fe20003800000 */
[----:B---3--:R-:W-:Y:S01]  /*2c450*/  IMAD R3, R11, 0x8, R2 ;  /* 0x000000080b037824 */ /* 0x008fe200078e0202 */
[----:B------:R-:W-:-:S04]  /*2c460*/  SHF.L.U32 R2, R10, 0x1f, RZ ;  /* 0x0000001f0a027819 */ /* 0x000fc800000006ff */
[----:B------:R-:W3:Y:S02]  /*2c470*/  SYNCS.PHASECHK.TRANS64.TRYWAIT P0, [R3+URZ+0x36840], R2 ;  /* 0x03684002030075a7 */ /* 0x000ee4000800017f */
[----:B---3--:R-:W-:Y:S05]  /*2c480*/  @!P0 BRA `(.L_x_6529) ;  /* 0x0000003c00908947 */ /* 0x008fea0003800000 */
.L_x_6649:
[----:B------:R-:W-:Y:S05]  /*2c490*/  BSYNC B2 ;  /* 0x0000000000027941 */ /* 0x000fea0003800000 */
.L_x_6528:
        /* <DEDUP_REMOVED lines=11> */
.L_x_6531:
[----:B------:R-:W-:Y:S05]  /*2c550*/  BSYNC B2 ;  /* 0x0000000000027941 */ /* 0x000fea0003800000 */
.L_x_6530:
[----:B0-----:R-:W4:Y:S04]  /*2c560*/  LDL R9, [R1+0x4] ;  /* 0x0000040001097983 */ /* 0x001f280000100800 */
        /* <DEDUP_REMOVED lines=13> */
.L_x_6532:
        /* <DEDUP_REMOVED lines=16> */
.L_x_6533:
        /* <DEDUP_REMOVED lines=16> */
.L_x_6534:
        /* <DEDUP_REMOVED lines=16> */
.L_x_6650:
[----:B------:R-:W-:Y:S05]  /*2c940*/  BSYNC B2 ;  /* 0x0000000000027941 */ /* 0x000fea0003800000 */
.L_x_6535:
        /* <DEDUP_REMOVED lines=10> */
.L_x_6537:
[----:B------:R-:W2:Y:S01]  /*2c9f0*/  LDL R3, [R1+0x8] ;  /* 0x0000080001037983 */ /* 0x000ea20000100800 */
[----:B------:R-:W-:Y:S01]  /*2ca00*/  BSSY B2, `(.L_x_6538) ;  /* 0x0000004000027945 */ /* 0x000fe20003800000 */
[----:B--2---:R-:W-:-:S13]  /*2ca10*/  LOP3.LUT P0, RZ, R3, 0x8, RZ, 0xc0, !PT ;  /* 0x0000000803ff7812 */ /* 0x004fda000780c0ff */
[----:B------:R-:W-:Y:S05]  /*2ca20*/  @P0 BRA `(.L_x_6539) ;  /* 0x0000000000040947 */ /* 0x000fea0003800000 */
[----:B------:R-:W-:Y:S01]  /*2ca30*/  BPT.TRAP 0x1 ;  /* 0x000000040000795c */ /* 0x000fe20000300000 */
.L_x_6539:
[----:B------:R-:W-:Y:S05]  /*2ca40*/  BSYNC B2 ;  /* 0x0000000000027941 */ /* 0x000fea0003800000 */
.L_x_6538:
[----:B------:R-:W2:Y:S04]  /*2ca50*/  LDL R7, [R1+0x4] ;  /* 0x0000040001077983 */ /* 0x000ea80000100800 */
        /* <DEDUP_REMOVED lines=12> */
.L_x_6540:
        /* <DEDUP_REMOVED lines=16> */
.L_x_6541:
        /* <DEDUP_REMOVED lines=16> */
.L_x_6542:
        /* <DEDUP_REMOVED lines=13> */
.L_x_6526:
[----:B------:R-:W-:Y:S05]  /*2cdf0*/  BSYNC B1 ;  /* 0x0000000000017941 */ /* 0x000fea0003800000 */
.L_x_6525:
[C---:B------:R-:W-:Y:S02]  /*2ce00*/  ISETP.GT.AND P0, PT, R0.reuse, 0x1, PT ;  /* 0x000000010000780c */ /* 0x040fe40003f04270 */
[----:B------:R-:W-:-:S11]  /*2ce10*/  IADD3 R0, R0, -0x2, RZ ;  /* 0xfffffffe00007810 */ /* 0x000fd60007ffe0ff */
[----:B------:R-:W-:Y:S05]  /*2ce20*/  @P0 BRA `(.L_x_6543) ;  /* 0xffffffe400e80947 */ /* 0x000fea000383ffff */
.L_x_6486:
[----:B------:R-:W-:Y:S05]  /*2ce30*/  BSYNC B0 ;  /* 0x0000000000007941 */ /* 0x000fea0003800000 */
.L_x_6485:
[----:B------:R-:W4:Y:S01]  /*2ce40*/  S2R R2, SR_TID.X ;  /* 0x0000000000027919 */ /* 0x000f220000002100 */
[----:B------:R-:W-:Y:S01]  /*2ce50*/  BSSY B0, `(.L_x_6544) ;  /* 0x0000010000007945 */ /* 0x000fe20003800000 */
[----:B----4-:R-:W-:-:S04]  /*2ce60*/  LOP3.LUT R2, R2, 0x7f, RZ, 0xc0, !PT ;  /* 0x0000007f02027812 */ /* 0x010fc800078ec0ff */
[----:B------:R-:W-:-:S13]  /*2ce70*/  ISETP.NE.AND P0, PT, R2, RZ, PT ;  /* 0x000000ff0200720c */ /* 0x000fda0003f05270 */
[----:B------:R-:W-:Y:S05]  /*2ce80*/  @P0 BRA `(.L_x_6545) ;  /* 0x0000000000300947 */ /* 0x000fea0003800000 */
[----:B------:R-:W4:Y:S01]  /*2ce90*/  S2R R2, SR_LANEID ;  /* 0x0000000000027919 */ /* 0x000f220000000000 */
[----:B------:R-:W-:Y:S01]  /*2cea0*/  VOTEU.ANY UR4, UPT, PT ;  /* 0x0000000000047886 */ /* 0x000fe200038e0100 */
[----:B0-2---:R-:W0:Y:S01]  /*2ceb0*/  LDC.64 R4, c[0x0][0xc60] ;  /* 0x00031800ff047b82 */ /* 0x005e220000000a00 */
[----:B------:R-:W4:Y:S02]  /*2cec0*/  FLO.U32 R0, UR4 ;  /* 0x0000000400007d00 */ /* 0x000f2400080e0000 */
[----:B----4-:R-:W-:-:S06]  /*2ced0*/  ISETP.EQ.U32.AND P0, PT, R0, R2, PT ;  /* 0x000000020000720c */ /* 0x010fcc0003f02070 */
[----:B------:R-:W0:Y:S07]  /*2cee0*/  POPC R2, UR4 ;  /* 0x0000000400027d09 */ /* 0x000e2e0008000000 */
[----:B0-----:R-:W2:Y:S04]  /*2cef0*/  @P0 ATOMG.E.ADD.STRONG.GPU PT, R2, desc[UR60][R4.64], R2 ;  /* 0x00000002040209a8 */ /* 0x001ea800081ee1fc */
[----:B--2---:R0:W2:Y:S02]  /*2cf00*/  SHFL.IDX PT, R2, R2, R0, 0x1f ;  /* 0x00001f0002027589 */ /* 0x0040a400000e0000 */
[----:B0-----:R-:W0:Y:S02]  /*2cf10*/  S2R R0, SR_LTMASK ;  /* 0x0000000000007919 */ /* 0x001e240000003900 */
[----:B0-----:R-:W-:-:S06]  /*2cf20*/  LOP3.LUT R0, R0, UR4, RZ, 0xc0, !PT ;  /* 0x0000000400007c12 */ /* 0x001fcc000f8ec0ff */
[----:B------:R-:W2:Y:S02]  /*2cf30*/  POPC R0, R0 ;  /* 0x0000000000007309 */ /* 0x000ea40000000000 */
[----:B--2---:R-:W-:-:S07]  /*2cf40*/  IADD3 R16, R2, UR39, R0 ;  /* 0x0000002702107c10 */ /* 0x004fce000fffe000 */
.L_x_6545:
[----:B------:R-:W-:Y:S05]  /*2cf50*/  BSYNC B0 ;  /* 0x0000000000007941 */ /* 0x000fea0003800000 */
.L_x_6544:
        /* <DEDUP_REMOVED lines=12> */
.L_x_6651:
[----:B------:R-:W-:Y:S05]  /*2d020*/  BSYNC B1 ;  /* 0x0000000000017941 */ /* 0x000fea0003800000 */
.L_x_6548:
        /* <DEDUP_REMOVED lines=10> */
.L_x_6550:
[----:B------:R-:W2:Y:S01]  /*2d0d0*/  LDL R2, [R1+0x8] ;  /* 0x0000080001027983 */ /* 0x000ea20000100800 */
[----:B------:R-:W-:Y:S01]  /*2d0e0*/  BSSY B1, `(.L_x_6551) ;  /* 0x0000004000017945 */ /* 0x000fe20003800000 */
[----:B--2---:R-:W-:-:S13]  /*2d0f0*/  LOP3.LUT P0, RZ, R2, 0x8, RZ, 0xc0, !PT ;  /* 0x0000000802ff7812 */ /* 0x004fda000780c0ff */
[----:B------:R-:W-:Y:S05]  /*2d100*/  @P0 BRA `(.L_x_6552) ;  /* 0x0000000000040947 */ /* 0x000fea0003800000 */
[----:B------:R-:W-:Y:S01]  /*2d110*/  BPT.TRAP 0x1 ;  /* 0x000000040000795c */ /* 0x000fe20000300000 */
.L_x_6552:
[----:B------:R-:W-:Y:S05]  /*2d120*/  BSYNC B1 ;  /* 0x0000000000017941 */ /* 0x000fea0003800000 */
.L_x_6551:
        /* <DEDUP_REMOVED lines=12> */
[----:B----4-:R-:W-:-:S05]  /*2d1f0*/  IMAD R2, R2, 0xa800, R4 ;  /* 0x0000a80002027824 */ /* 0x010fca00078e0204 */
[----:B------:R-:W-:-:S07]  /*2d200*/  IADD3 R4, R2, 0x400, RZ ;  /* 0x0000040002047810 */ /* 0x000fce0007ffe0ff */
.L_x_6553:
        /* <DEDUP_REMOVED lines=16> */
.L_x_6554:
        /* <DEDUP_REMOVED lines=16> */
.L_x_6555:
        /* <DEDUP_REMOVED lines=11> */
.L_x_6547:
[----:B------:R-:W-:Y:S05]  /*2d4c0*/  BSYNC B0 ;  /* 0x0000000000007941 */ /* 0x000fea0003800000 */
.L_x_6546:
[----:B------:R-:W4:Y:S04]  /*2d4d0*/  LDL.LU R5, [R1+0xc] ;  /* 0x00000c0001057983 */ /* 0x000f280000300800 */
[----:B0-2---:R-:W2:Y:S01]  /*2d4e0*/  LDL.LU R4, [R1+0x18] ;  /* 0x0000180001047983 */ /* 0x005ea20000300800 */
[----:B----4-:R-:W-:-:S05]  /*2d4f0*/  VIADD R0, R5, 0x1 ;  /* 0x0000000105007836 */ /* 0x010fca0000000000 */
[----:B------:R-:W-:-:S04]  /*2d500*/  ISETP.NE.AND P0, PT, R0, 0x2, PT ;  /* 0x000000020000780c */ /* 0x000fc80003f05270 */
[----:B------:R-:W-:Y:S02]  /*2d510*/  SEL R2, RZ, 0x1, P0 ;  /* 0x00000001ff027807 */ /* 0x000fe40000000000 */
[----:B------:R-:W-:Y:S02]  /*2d520*/  SEL R0, R0, RZ, P0 ;  /* 0x000000ff00007207 */ /* 0x000fe40000000000 */
[----:B--2---:R-:W-:-:S03]  /*2d530*/  LOP3.LUT R4, R4, R2, RZ, 0x3c, !PT ;  /* 0x0000000204047212 */ /* 0x004fc600078e3cff */
[----:B------:R0:W-:Y:S04]  /*2d540*/  STL [R1+0xc], R0 ;  /* 0x00000c0001007387 */ /* 0x0001e80000100800 */
[----:B------:R0:W-:Y:S02]  /*2d550*/  STL [R1+0x18], R4 ;  /* 0x0000180401007387 */ /* 0x0001e40000100800 */
.L_x_6465:
[----:B------:R-:W-:Y:S05]  /*2d560*/  BSYNC B7 ;  /* 0x0000000000077941 */ /* 0x000fea0003800000 */
.L_x_6463:
[----:B------:R-:W2:Y:S02]  /*2d570*/  LDL R7, [R1+0x8] ;  /* 0x0000080001077983 */ /* 0x000ea40000100800 */
[----:B--2---:R-:W-:-:S13]  /*2d580*/  LOP3.LUT P0, RZ, R7, 0x10, RZ, 0xc0, !PT ;  /* 0x0000001007ff7812 */ /* 0x004fda000780c0ff */
[----:B------:R-:W-:Y:S05]  /*2d590*/  @!P0 BRA `(.L_x_6556) ;  /* 0x0000000000288947 */ /* 0x000fea0003800000 */
[----:B------:R-:W-:Y:S05]  /*2d5a0*/  WARPSYNC.ALL ;  /* 0x0000000000007948 */ /* 0x000fea0003800000 */
[----:B------:R-:W2:Y:S08]  /*2d5b0*/  S2UR UR5, SR_CgaCtaId ;  /* 0x00000000000579c3 */ /* 0x000eb00000008800 */
[----:B------:R-:W-:Y:S06]  /*2d5c0*/  BAR.SYNC.DEFER_BLOCKING 0x5, 0x180 ;  /* 0x0146000000007b1d */ /* 0x000fec0000010000 */
[----:B------:R-:W-:-:S02]  /*2d5d0*/  UMOV UR4, 0x400 ;  /* 0x0000040000047882 */ /* 0x000fc40000000000 */
[----:B--2---:R-:W-:-:S06]  /*2d5e0*/  ULEA UR4, UR5, UR4, 0x18 ;  /* 0x0000000405047291 */ /* 0x004fcc000f8ec03f */
[----:B0-----:R-:W-:-:S05]  /*2d5f0*/  MOV R0, UR4 ;  /* 0x0000000400007c02 */ /* 0x001fca0008000f00 */
[----:B------:R2:W4:Y:S04]  /*2d600*/  LDS.128 R16, [R0+0x368d0] ;  /* 0x0368d00000107984 */ /* 0x0005280000000c00 */
[----:B------:R2:W-:Y:S01]  /*2d610*/  STL [R1+0x4], R0 ;  /* 0x0000040001007387 */ /* 0x0005e20000100800 */
[----:B------:R-:W-:Y:S06]  /*2d620*/  BAR.ARV 0x4, 0x180 ;  /* 0x0106000000007b1d */ /* 0x000fec0000002000 */
[----:B------:R-:W-:Y:S05]  /*2d630*/  BRA `(.L_x_6557) ;  /* 0x0000000800d87947 */ /* 0x000fea0003800000 */
.L_x_6556:
[----:B---3--:R-:W2:Y:S01]  /*2d640*/  LDL R6, [R1+0x2c] ;  /* 0x00002c0001067983 */ /* 0x008ea20000100800 */
[----:B------:R-:W-:Y:S01]  /*2d650*/  UMOV UR4, 0xffffffff ;  /* 0xffffffff00047882 */ /* 0x000fe20000000000 */
[----:B--2---:R-:W-:Y:S02]  /*2d660*/  ISETP.NE.AND P5, PT, R6, 0x1f, PT ;  /* 0x0000001f0600780c */ /* 0x004fe40003fa5270 */
[----:B------:R-:W-:Y:S11]  /*2d670*/  BRA.DIV UR4, `(.L_x_6558) ;  /* 0x0000002e04507947 */ /* 0x000ff6000b800000 */
[----:B0-----:R-:W-:Y:S01]  /*2d680*/  IMAD.IADD R0, R19, 0x1, R6 ;  /* 0x0000000113007824 */ /* 0x001fe200078e0206 */
        /* <DEDUP_REMOVED lines=14> */
[----:B0-----:R-:W-:-:S04]  /*2d770*/  SEL R0, R2, RZ, P4 ;  /* 0x000000ff02007207 */ /* 0x001fc80002000000 */
[----:B------:R-:W-:Y:S02]  /*2d780*/  IADD3 R2, R3, R0, RZ ;  /* 0x0000000003027210 */ /* 0x000fe40007ffe0ff */
[----:B------:R-:W-:Y:S04]  /*2d790*/  SHFL.IDX PT, R0, R16, RZ, 0x1f ;  /* 0x00001fff10007589 */ /* 0x000fe800000e0000 */
        /* <DEDUP_REMOVED lines=12> */
[----:B------:R0:W2:Y:S02]  /*2d860*/  SHFL.IDX PT, R16, R2, 0x1f, 0x1f ;  /* 0x03e01f0002107f89 */ /* 0x0000a400000e0000 */
.L_x_6661:
[----:B------:R-:W-:Y:S02]  /*2d870*/  ULDC UR4, c[0x0][0xc38] ;  /* 0x00030e0000047ab9 */ /* 0x000fe40000000800 */
[----:B------:R-:W-:-:S04]  /*2d880*/  IMAD.U32 R4, RZ, RZ, UR4 ;  /* 0x00000004ff047e24 */ /* 0x000fc8000f8e00ff */
[----:B--2---:R-:W-:-:S04]  /*2d890*/  IMAD R16, R16, R4, RZ ;  /* 0x0000000410107224 */ /* 0x004fc800078e02ff */
[----:B------:R-:W-:-:S05]  /*2d8a0*/  IMAD.IADD R5, R5, 0x1, R16 ;  /* 0x0000000105057824 */ /* 0x000fca00078e0210 */
[----:B------:R-:W-:-:S13]  /*2d8b0*/  ISETP.GT.AND P4, PT, R5, R0, PT ;  /* 0x000000000500720c */ /* 0x000fda0003f84270 */
[----:B------:R-:W-:Y:S05]  /*2d8c0*/  @P4 BRA `(.L_x_6559) ;  /* 0x0000000000a04947 */ /* 0x000fea0003800000 */
.L_x_6564:
[----:B0-----:R-:W0:Y:S01]  /*2d8d0*/  LDC R2, c[0x0][0xc3c] ;  /* 0x00030f00ff027b82 */ /* 0x001e220000000800 */
[----:B------:R-:W-:-:S05]  /*2d8e0*/  VIADD R19, R19, 0x1f ;  /* 0x0000001f13137836 */ /* 0x000fca0000000000 */
[----:B0-----:R-:W-:-:S13]  /*2d8f0*/  ISETP.GE.AND P4, PT, R19, R2, PT ;  /* 0x000000021300720c */ /* 0x001fda0003f86270 */
[----:B------:R-:W-:Y:S05]  /*2d900*/  @P4 BRA `(.L_x_6560) ;  /* 0x0000000400dc4947 */ /* 0x000fea0003800000 */
[----:B------:R-:W2:Y:S01]  /*2d910*/  LDL R3, [R1+0x2c] ;  /* 0x00002c0001037983 */ /* 0x000ea20000100800 */
[----:B------:R-:W-:Y:S01]  /*2d920*/  BSSY B0, `(.L_x_6561) ;  /* 0x0000008000007945 */ /* 0x000fe20003800000 */
[----:B--2---:R-:W-:Y:S01]  /*2d930*/  IADD3 R4, R19, R3, RZ ;  /* 0x0000000313047210 */ /* 0x004fe20007ffe0ff */
[----:B------:R-:W-:-:S03]  /*2d940*/  IMAD.MOV.U32 R3, RZ, RZ, RZ ;  /* 0x000000ffff037224 */ /* 0x000fc600078e00ff */
[----:B------:R-:W-:-:S13]  /*2d950*/  ISETP.GE.OR P4, PT, R4, R2, !P5 ;  /* 0x000000020400720c */ /* 0x000fda0006f86670 */
[----:B------:R-:W-:Y:S05]  /*2d960*/  @P4 BRA `(.L_x_6562) ;  /* 0x00000000000c4947 */ /* 0x000fea0003800000 */
[----:B------:R-:W0:Y:S02]  /*2d970*/  LDC.64 R2, c[0x0][0xc80] ;  /* 0x00032000ff027b82 */ /* 0x000e240000000a00 */
[----:B0-----:R-:W-:-:S06]  /*2d980*/  IMAD.WIDE R2, R4, 0x4, R2 ;  /* 0x0000000404027825 */ /* 0x001fcc00078e0202 */
[----:B------:R0:W5:Y:S02]  /*2d990*/  LDG.E R3, desc[UR60][R2.64] ;  /* 0x0000003c02037981 */ /* 0x000164000c1e1900 */
.L_x_6562:
[----:B------:R-:W-:Y:S05]  /*2d9a0*/  BSYNC B0 ;  /* 0x0000000000007941 */ /* 0x000fea0003800000 */
.L_x_6561:
        /* <DEDUP_REMOVED lines=19> */
[----:B------:R0:W2:Y:S02]  /*2dae0*/  SHFL.IDX PT, R16, R2, 0x1f, 0x1f ;  /* 0x03e01f0002107f89 */ /* 0x0000a400000e0000 */
.L_x_6669:
[----:B------:R-:W-:Y:S02]  /*2daf0*/  ULDC UR4, c[0x0][0xc38] ;  /* 0x00030e0000047ab9 */ /* 0x000fe40000000800 */
[----:B------:R-:W-:-:S04]  /*2db00*/  IMAD.U32 R4, RZ, RZ, UR4 ;  /* 0x00000004ff047e24 */ /* 0x000fc8000f8e00ff */
[----:B--2---:R-:W-:-:S05]  /*2db10*/  IMAD R16, R16, R4, RZ ;  /* 0x0000000410107224 */ /* 0x004fca00078e02ff */
[----:B------:R-:W-:-:S04]  /*2db20*/  IADD3 R5, R16, R5, RZ ;  /* 0x0000000510057210 */ /* 0x000fc80007ffe0ff */
[----:B------:R-:W-:-:S13]  /*2db30*/  ISETP.GT.AND P4, PT, R5, R0, PT ;  /* 0x000000000500720c */ /* 0x000fda0003f84270 */
[----:B------:R-:W-:Y:S05]  /*2db40*/  @!P4 BRA `(.L_x_6564) ;  /* 0xfffffffc0060c947 */ /* 0x000fea000383ffff */
.L_x_6559:
        /* <DEDUP_REMOVED lines=8> */
.L_x_6673:
[----:B------:R-:W-:Y:S01]  /*2dbd0*/  ISETP.NE.AND P0, PT, R5, RZ, PT ;  /* 0x000000ff0500720c */ /* 0x000fe20003f05270 */
[----:B------:R-:W-:-:S12]  /*2dbe0*/  IMAD.MOV.U32 R5, RZ, RZ, RZ ;  /* 0x000000ffff057224 */ /* 0x000fd800078e00ff */
[----:B------:R-:W-:Y:S05]  /*2dbf0*/  @!P0 BRA `(.L_x_6566) ;  /* 0x0000000000148947 */ /* 0x000fea0003800000 */
[----:B------:R-:W-:Y:S01]  /*2dc00*/  UMOV UR4, 0xffffffff ;  /* 0xffffffff00047882 */ /* 0x000fe20000000000 */
[----:B------:R-:W-:Y:S02]  /*2dc10*/  VIADD R12, R6, 0xffffffff ;  /* 0xffffffff060c7836 */ /* 0x000fe40000000000 */
[----:B------:R-:W-:Y:S05]  /*2dc20*/  BRA.DIV UR4, `(.L_x_6567) ;  /* 0x0000003204487947 */ /* 0x000fea000b800000 */
[----:B0-----:R0:W4:Y:S02]  /*2dc30*/  SHFL.IDX PT, R2, R2, R12, 0x1f ;  /* 0x00001f0c02027589 */ /* 0x00112400000e0000 */
.L_x_6676:
[----:B----4-:R-:W-:-:S07]  /*2dc40*/  MOV R5, R2 ;  /* 0x0000000200057202 */ /* 0x010fce0000000f00 */
.L_x_6566:
[----:B0-2---:R-:W0:Y:S01]  /*2dc50*/  LDC.64 R2, c[0x0][0xc90] ;  /* 0x00032400ff027b82 */ /* 0x005e220000000a00 */
[----:B------:R-:W-:-:S04]  /*2dc60*/  IMAD.IADD R19, R6, 0x1, R19 ;  /* 0x0000000106137824 */ /* 0x000fc800078e0213 */
[----:B0-----:R-:W-:-:S05]  /*2dc70*/  IMAD.WIDE R2, R19, 0x4, R2 ;  /* 0x0000000413027825 */ /* 0x001fca00078e0202 */
[----:B------:R-:W3:Y:S01]  /*2dc80*/  LDG.E R7, desc[UR60][R2.64] ;  /* 0x0000003c02077981 */ /* 0x000ee2000c1e1900 */
        /* <DEDUP_REMOVED lines=55> */
[----:B------:R-:W-:-:S06]  /*2e000*/  @P0 IADD3 R2, R2, 0x1, RZ ;  /* 0x0000000102020810 */ /* 0x000fcc0007ffe0ff */
[----:B------:R-:W-:Y:S01]  /*2e010*/  @!P1 IMAD.MOV R2, RZ, RZ, -R2 ;  /* 0x000000ffff029224 */ /* 0x000fe200078e0a02 */
[----:B------:R-:W-:Y:S01]  /*2e020*/  @!P2 LOP3.LUT R2, RZ, R4, RZ, 0x33, !PT ;  /* 0x00000004ff02a212 */ /* 0x000fe200078e33ff */
[----:B------:R-:W-:-:S04]  /*2e030*/  IMAD.MOV R4, RZ, RZ, -R4 ;  /* 0x000000ffff047224 */ /* 0x000fc800078e0a04 */
[----:B------:R-:W-:Y:S01]  /*2e040*/  IMAD R18, R2, R4, R0 ;  /* 0x0000000402127224 */ /* 0x000fe200078e0200 */
[----:B------:R-:W-:-:S04]  /*2e050*/  LOP3.LUT R2, RZ, R2, RZ, 0x33, !PT ;  /* 0x00000002ff027212 */ /* 0x000fc800078e33ff */
[----:B------:R-:W-:Y:S01]  /*2e060*/  IADD3 R17, R17, R2, RZ ;  /* 0x0000000211117210 */ /* 0x000fe20007ffe0ff */
[----:B------:R-:W-:Y:S06]  /*2e070*/  BRA `(.L_x_6568) ;  /* 0x00000000001c7947 */ /* 0x000fec0003800000 */
.L_x_6560:
[----:B------:R-:W-:Y:S01]  /*2e080*/  UMOV UR4, URZ ;  /* 0x0000003f00047c82 */ /* 0x000fe20008000000 */
[----:B------:R-:W-:Y:S01]  /*2e090*/  UMOV UR5, URZ ;  /* 0x0000003f00057c82 */ /* 0x000fe20008000000 */
[----:B------:R-:W-:Y:S01]  /*2e0a0*/  ULDC UR6, c[0x0][0xc3c] ;  /* 0x00030f0000067ab9 */ /* 0x000fe20000000800 */
[----:B------:R-:W-:Y:S01]  /*2e0b0*/  IMAD.MOV.U32 R16, RZ, RZ, R0 ;  /* 0x000000ffff107224 */ /* 0x000fe200078e0000 */
[----:B------:R-:W-:Y:S01]  /*2e0c0*/  MOV R19, UR6 ;  /* 0x0000000600137c02 */ /* 0x000fe20008000f00 */
[----:B------:R-:W-:Y:S02]  /*2e0d0*/  IMAD.U32 R17, RZ, RZ, UR4 ;  /* 0x00000004ff117e24 */ /* 0x000fe4000f8e00ff */
[----:B------:R-:W-:-:S07]  /*2e0e0*/  IMAD.U32 R18, RZ, RZ, UR5 ;  /* 0x00000005ff127e24 */ /* 0x000fce000f8e00ff */
.L_x_6568:
        /* <DEDUP_REMOVED lines=11> */
.L_x_6557:
[----:B------:R-:W-:Y:S02]  /*2e1a0*/  ULDC UR4, c[0x0][0xc3c] ;  /* 0x00030f0000047ab9 */ /* 0x000fe40000000800 */
[----:B----4-:R-:W-:-:S13]  /*2e1b0*/  ISETP.GE.AND P0, PT, R19, UR4, PT ;  /* 0x0000000413007c0c */ /* 0x010fda000bf06270 */
[----:B------:R-:W-:Y:S05]  /*2e1c0*/  @!P0 BRA `(.L_x_6569) ;  /* 0xffffff8c00808947 */ /* 0x000fea000383ffff */
[----:B------:R-:W-:Y:S05]  /*2e1d0*/  BSYNC B8 ;  /* 0x0000000000087941 */ /* 0x000fea0003800000 */
.L_x_6419:
[----:B--2---:R-:W2:Y:S01]  /*2e1e0*/  LDL.LU R0, [R1+0x50] ;  /* 0x0000500001007983 */ /* 0x004ea20000300800 */
[----:B------:R-:W-:Y:S01]  /*2e1f0*/  BSSY B0, `(.L_x_6570) ;  /* 0x000000b000007945 */ /* 0x000fe20003800000 */
[----:B------:R-:W4:Y:S01]  /*2e200*/  S2R R5, SR_CgaCtaId ;  /* 0x0000000000057919 */ /* 0x000f220000008800 */
[----:B--2---:R-:W-:-:S05]  /*2e210*/  VIADD R0, R0, 0x1 ;  /* 0x0000000100007836 */ /* 0x004fca0000000000 */
        /* <DEDUP_REMOVED lines=8> */
.L_x_6677:
[----:B------:R-:W-:Y:S05]  /*2e2a0*/  BSYNC B0 ;  /* 0x0000000000007941 */ /* 0x000fea0003800000 */
.L_x_6570:
[----:B------:R-:W-:-:S03]  /*2e2b0*/  UMOV UR4, 0xffffffff ;  /* 0xffffffff00047882 */ /* 0x000fc60000000000 */
[----:B------:R-:W-:Y:S05]  /*2e2c0*/  BRA.DIV UR4, `(.L_x_6572) ;  /* 0x0000002a04dc7947 */ /* 0x000fea000b800000 */
[----:B------:R-:W2:Y:S02]  /*2e2d0*/  S2R R2, SR_TID.X ;  /* 0x0000000000027919 */ /* 0x000ea40000002100 */
[----:B--2---:R-:W-:-:S04]  /*2e2e0*/  SHF.R.U32.HI R2, RZ, 0x5, R2 ;  /* 0x00000005ff027819 */ /* 0x004fc80000011602 */
[----:B------:R-:W-:-:S05]  /*2e2f0*/  LOP3.LUT R2, R2, 0x3, RZ, 0xc0, !PT ;  /* 0x0000000302027812 */ /* 0x000fca00078ec0ff */
[----:B------:R2:W4:Y:S02]  /*2e300*/  SHFL.IDX PT, R14, R2, RZ, 0x1f ;  /* 0x00001fff020e7589 */ /* 0x00052400000e0000 */
.L_x_6680:
[----:B----4-:R-:W-:-:S13]  /*2e310*/  ISETP.NE.AND P0, PT, R14, RZ, PT ;  /* 0x000000ff0e00720c */ /* 0x010fda0003f05270 */
[----:B------:R-:W-:Y:S05]  /*2e320*/  @P0 BRA `(.L_x_6185) ;  /* 0x00000000009c0947 */ /* 0x000fea0003800000 */
[----:B------:R-:W-:-:S03]  /*2e330*/  UMOV UR4, 0xffffffff ;  /* 0xffffffff00047882 */ /* 0x000fc60000000000 */
[----:B------:R-:W-:Y:S05]  /*2e340*/  BRA.DIV UR4, `(.L_x_6573) ;  /* 0x0000002a04f07947 */ /* 0x000fea000b800000 */
[----:B------:R-:W-:-:S13]  /*2e350*/  ELECT P6, URZ, PT ;  /* 0x00000000003f782f */ /* 0x000fda00038c0000 */
.L_x_6683:
        /* <DEDUP_REMOVED lines=8> */
.L_x_6574:
[----:B0-----:R-:W3:Y:S04]  /*2e3e0*/  LDL R3, [R1+0xc] ;  /* 0x00000c0001037983 */ /* 0x001ee80000100800 */
[----:B------:R-:W2:Y:S01]  /*2e3f0*/  LDL.LU R7, [R1+0x18] ;  /* 0x0000180001077983 */ /* 0x000ea20000300800 */
[----:B------:R-:W-:-:S05]  /*2e400*/  IADD3 R2, R0, 0x36840, RZ ;  /* 0x0003684000027810 */ /* 0x000fca0007ffe0ff */
        /* <DEDUP_REMOVED lines=11> */
.L_x_6684:
[----:B------:R-:W2:Y:S02]  /*2e4c0*/  SYNCS.PHASECHK.TRANS64.TRYWAIT P0, [R7+URZ], R2 ;  /* 0x00000002070075a7 */ /* 0x000ea4000800017f */
[----:B--2---:R-:W-:Y:S05]  /*2e4d0*/  @!P0 BRA `(.L_x_6576) ;  /* 0x0000002800c08947 */ /* 0x004fea0003800000 */
.L_x_6685:
[----:B------:R-:W-:Y:S05]  /*2e4e0*/  @!P2 BRA `(.L_x_6577) ;  /* 0x000000000004a947 */ /* 0x000fea0003800000 */
[----:B------:R-:W-:Y:S01]  /*2e4f0*/  BPT.TRAP 0x1 ;  /* 0x000000040000795c */ /* 0x000fe20000300000 */
.L_x_6577:
[----:B------:R-:W3:Y:S01]  /*2e500*/  LDL.LU R4, [R1+0xc] ;  /* 0x00000c0001047983 */ /* 0x000ee20000300800 */
[----:B------:R-:W-:-:S05]  /*2e510*/  IADD3 R0, R0, 0x36860, RZ ;  /* 0x0003686000007810 */ /* 0x000fca0007ffe0ff */
[----:B---3--:R-:W-:-:S04]  /*2e520*/  IMAD R4, R4, 0x8, R0 ;  /* 0x0000000804047824 */ /* 0x008fc800078e0200 */
[----:B------:R-:W3:Y:S02]  /*2e530*/  SYNCS.PHASECHK.TRANS64.TRYWAIT P0, [R4+URZ], R5 ;  /* 0x00000005040075a7 */ /* 0x000ee4000800017f */
[----:B---3--:R-:W-:Y:S05]  /*2e540*/  @!P0 BRA `(.L_x_6578) ;  /* 0x0000002800b88947 */ /* 0x008fea0003800000 */
.L_x_6686:
[----:B------:R-:W-:-:S07]  /*2e550*/  IMAD R3, R3, 0x8, R0 ;  /* 0x0000000803037824 */ /* 0x000fce00078e0200 */
.L_x_6579:
[----:B----4-:R4:W0:Y:S02]  /*2e560*/  SYNCS.PHASECHK.TRANS64.TRYWAIT P0, [R3+URZ], R2 ;  /* 0x00000002030075a7 */ /* 0x010824000800017f */
[----:B0-----:R-:W-:Y:S05]  /*2e570*/  @!P0 NANOSLEEP.SYNCS 0x989680 ;  /* 0x009896800000895d */ /* 0x001fea0003900000 */
[----:B------:R-:W0:Y:S02]  /*2e580*/  @!P0 SYNCS.PHASECHK.TRANS64 P0, [R3+URZ], R2 ;  /* 0x00000002030085a7 */ /* 0x000e24000800007f */
[----:B0-----:R-:W-:Y:S05]  /*2e590*/  @!P0 BRA `(.L_x_6579) ;  /* 0xfffffffc00f08947 */ /* 0x001fea000383ffff */
.L_x_6185:
[----:B------:R-:W-:Y:S05]  /*2e5a0*/  BSYNC B9 ;  /* 0x0000000000097941 */ /* 0x000fea0003800000 */
.L_x_6182:
[----:B------:R-:W-:Y:S05]  /*2e5b0*/  EXIT ;  /* 0x000000000000794d */ /* 0x000fea0003800000 */
.L_x_6203:
[----:B0-----:R0:W1:Y:S02]  /*2e5c0*/  SYNCS.PHASECHK.TRANS64.TRYWAIT P5, [R98+URZ+0x36890], R99 ;  /* 0x03689063620075a7 */ /* 0x00106400080a017f */
[----:B-1----:R-:W-:Y:S05]  /*2e5d0*/  @!P5 NANOSLEEP.SYNCS 0x989680 ;  /* 0x009896800000d95d */ /* 0x002fea0003900000 */
[----:B------:R-:W1:Y:S02]  /*2e5e0*/  @!P5 SYNCS.PHASECHK.TRANS64 P5, [R98+URZ+0x36890], R99 ;  /* 0x036890636200d5a7 */ /* 0x000e6400080a007f */
[----:B-1----:R-:W-:Y:S05]  /*2e5f0*/  @!P5 BRA `(.L_x_6203) ;  /* 0xfffffffc00f0d947 */ /* 0x002fea000383ffff */
[----:B------:R-:W-:Y:S05]  /*2e600*/  BRA `(.L_x_6580) ;  /* 0xfffffd5000bc7947 */ /* 0x000fea000383ffff */
.L_x_6257:
[----:B-1----:R1:W3:Y:S02]  /*2e610*/  SYNCS.PHASECHK.TRANS64.TRYWAIT P5, [R98+URZ+0x36890], R99 ;  /* 0x03689063620075a7 */ /* 0x0022e400080a017f */
[----:B---3--:R-:W-:Y:S05]  /*2e620*/  @!P5 NANOSLEEP.SYNCS 0x989680 ;  /* 0x009896800000d95d */ /* 0x008fea0003900000 */
[----:B------:R-:W3:Y:S02]  /*2e630*/  @!P5 SYNCS.PHASECHK.TRANS64 P5, [R98+URZ+0x36890], R99 ;  /* 0x036890636200d5a7 */ /* 0x000ee400080a007f */
[----:B---3--:R-:W-:Y:S05]  /*2e640*/  @!P5 BRA `(.L_x_6257) ;  /* 0xfffffffc00f0d947 */ /* 0x008fea000383ffff */
[----:B------:R-:W-:Y:S05]  /*2e650*/  BRA `(.L_x_6581) ;  /* 0xfffffd8400387947 */ /* 0x000fea000383ffff */
.L_x_6282:
[----:B-1----:R1:W2:Y:S02]  /*2e660*/  SYNCS.PHASECHK.TRANS64.TRYWAIT P3, [R98+URZ+0x36890], R99 ;  /* 0x03689063620075a7 */ /* 0x0022a4000806017f */
[----:B--2---:R-:W-:Y:S05]  /*2e670*/  @!P3 NANOSLEEP.SYNCS 0x989680 ;  /* 0x009896800000b95d */ /* 0x004fea0003900000 */
[----:B------:R-:W2:Y:S02]  /*2e680*/  @!P3 SYNCS.PHASECHK.TRANS64 P3, [R98+URZ+0x36890], R99 ;  /* 0x036890636200b5a7 */ /* 0x000ea4000806007f */
[----:B--2---:R-:W-:Y:S05]  /*2e690*/  @!P3 BRA `(.L_x_6282) ;  /* 0xfffffffc00f0b947 */ /* 0x004fea000383ffff */
[----:B------:R-:W-:Y:S05]  /*2e6a0*/  BRA `(.L_x_6582) ;  /* 0xfffffdb400587947 */ /* 0x000fea000383ffff */
.L_x_6288:
[----:B0-----:R0:W1:Y:S02]  /*2e6b0*/  SYNCS.PHASECHK.TRANS64.TRYWAIT P2, [R98+URZ+0x368b0], R99 ;  /* 0x0368b063620075a7 */ /* 0x001064000804017f */
[----:B-1----:R-:W-:Y:S05]  /*2e6c0*/  @!P2 NANOSLEEP.SYNCS 0x989680 ;  /* 0x009896800000a95d */ /* 0x002fea0003900000 */
[----:B------:R-:W1:Y:S02]  /*2e6d0*/  @!P2 SYNCS.PHASECHK.TRANS64 P2, [R98+URZ+0x368b0], R99 ;  /* 0x0368b0636200a5a7 */ /* 0x000e64000804007f */
[----:B-1----:R-:W-:Y:S05]  /*2e6e0*/  @!P2 BRA `(.L_x_6288) ;  /* 0xfffffffc00f0a947 */ /* 0x002fea000383ffff */
[----:B------:R-:W-:Y:S05]  /*2e6f0*/  BRA `(.L_x_6583) ;  /* 0xfffffdb800747947 */ /* 0x000fea000383ffff */
.L_x_6306:
        /* <DEDUP_REMOVED lines=8> */
.L_x_6585:
[----:B------:R-:W-:Y:S05]  /*2e780*/  BSYNC B1 ;  /* 0x0000000000017941 */ /* 0x000fea0003800000 */
.L_x_6584:
        /* <DEDUP_REMOVED lines=8> */
.L_x_6586:
[----:B------:R-:W-:Y:S01]  /*2e810*/  IMAD.MOV.U32 R13, RZ, RZ, R8 ;  /* 0x000000ffff0d7224 */ /* 0x000fe200078e0008 */
[----:B------:R-:W-:-:S07]  /*2e820*/  MOV R0, R14 ;  /* 0x0000000e00007202 */ /* 0x000fce0000000f00 */
[----:B------:R-:W-:Y:S05]  /*2e830*/  WARPSYNC.COLLECTIVE R15, `(.L_x_6587) ;  /* 0x000000000f087348 */ /* 0x000fea0003c00000 */
[----:B------:R0:W1:Y:S02]  /*2e840*/  SHFL.IDX P6, R14, R13, R12, R11 ;  /* 0x0000000c0d0e7389 */ /* 0x00006400000c000b */
[----:B01----:R-:W-:Y:S01]  /*2e850*/  ENDCOLLECTIVE ;  /* 0x000000000000791b */ /* 0x003fe20003800000 */
.L_x_6587:
[----:B------:R-:W-:Y:S02]  /*2e860*/  IMAD.MOV.U32 R13, RZ, RZ, R4 ;  /* 0x000000ffff0d7224 */ /* 0x000fe400078e0004 */
[----:B------:R-:W-:-:S07]  /*2e870*/  IMAD.MOV.U32 R5, RZ, RZ, R14 ;  /* 0x000000ffff057224 */ /* 0x000fce00078e000e */
[----:B------:R-:W-:Y:S05]  /*2e880*/  WARPSYNC.COLLECTIVE R15, `(.L_x_6588) ;  /* 0x000000000f087348 */ /* 0x000fea0003c00000 */
[----:B------:R0:W1:Y:S02]  /*2e890*/  SHFL.IDX P6, R14, R13, R12, R11 ;  /* 0x0000000c0d0e7389 */ /* 0x00006400000c000b */
[----:B01----:R-:W-:Y:S01]  /*2e8a0*/  ENDCOLLECTIVE ;  /* 0x000000000000791b */ /* 0x003fe20003800000 */
.L_x_6588:
[----:B------:R-:W-:Y:S05]  /*2e8b0*/  BRA `(.L_x_6589) ;  /* 0xfffffdc800c47947 */ /* 0x000fea000383ffff */
.L_x_6309:
        /* <DEDUP_REMOVED lines=8> */
.L_x_6591:
[----:B------:R-:W-:Y:S05]  /*2e940*/  BSYNC B1 ;  /* 0x0000000000017941 */ /* 0x000fea0003800000 */
.L_x_6590:
        /* <DEDUP_REMOVED lines=8> */
.L_x_6592:
[----:B------:R-:W-:Y:S02]  /*2e9d0*/  IMAD.MOV.U32 R13, RZ, RZ, R8 ;  /* 0x000000ffff0d7224 */ /* 0x000fe400078e0008 */
[----:B------:R-:W-:-:S07]  /*2e9e0*/  IMAD.MOV.U32 R0, RZ, RZ, R14 ;  /* 0x000000ffff007224 */ /* 0x000fce00078e000e */
[----:B------:R-:W-:Y:S05]  /*2e9f0*/  WARPSYNC.COLLECTIVE R15, `(.L_x_6593) ;  /* 0x000000000f087348 */ /* 0x000fea0003c00000 */
[----:B------:R0:W1:Y:S02]  /*2ea00*/  SHFL.IDX P6, R14, R13, R12, R11 ;  /* 0x0000000c0d0e7389 */ /* 0x00006400000c000b */
[----:B01----:R-:W-:Y:S01]  /*2ea10*/  ENDCOLLECTIVE ;  /* 0x000000000000791b */ /* 0x003fe20003800000 */
.L_x_6593:
[----:B------:R-:W-:Y:S01]  /*2ea20*/  MOV R13, R4 ;  /* 0x00000004000d7202 */ /* 0x000fe20000000f00 */
[----:B------:R-:W-:-:S07]  /*2ea30*/  IMAD.MOV.U32 R5, RZ, RZ, R14 ;  /* 0x000000ffff057224 */ /* 0x000fce00078e000e */
[----:B------:R-:W-:Y:S05]  /*2ea40*/  WARPSYNC.COLLECTIVE R15, `(.L_x_6594) ;  /* 0x000000000f087348 */ /* 0x000fea0003c00000 */
[----:B------:R0:W1:Y:S02]  /*2ea50*/  SHFL.IDX P6, R14, R13, R12, R11 ;  /* 0x0000000c0d0e7389 */ /* 0x00006400000c000b */
[----:B01----:R-:W-:Y:S01]  /*2ea60*/  ENDCOLLECTIVE ;  /* 0x000000000000791b */ /* 0x003fe20003800000 */
.L_x_6594:
[----:B------:R-:W-:Y:S01]  /*2ea70*/  IMAD.MOV.U32 R4, RZ, RZ, R14 ;  /* 0x000000ffff047224 */ /* 0x000fe200078e000e */
[----:B------:R-:W-:Y:S06]  /*2ea80*/  BRA `(.L_x_6595) ;  /* 0xfffffdd0006c7947 */ /* 0x000fec000383ffff */
.L_x_6313:
[----:B0-----:R0:W1:Y:S02]  /*2ea90*/  SYNCS.PHASECHK.TRANS64.TRYWAIT P0, [R16+URZ+0x36800], R5 ;  /* 0x03680005100075a7 */ /* 0x001064000800017f */
[----:B-1----:R-:W-:Y:S05]  /*2eaa0*/  @!P0 NANOSLEEP.SYNCS 0x989680 ;  /* 0x009896800000895d */ /* 0x002fea0003900000 */
[----:B------:R-:W1:Y:S02]  /*2eab0*/  @!P0 SYNCS.PHASECHK.TRANS64 P0, [R16+URZ+0x36800], R5 ;  /* 0x03680005100085a7 */ /* 0x000e64000800007f */
[----:B-1----:R-:W-:Y:S05]  /*2eac0*/  @!P0 BRA `(.L_x_6313) ;  /* 0xfffffffc00f08947 */ /* 0x002fea000383ffff */
[----:B------:R-:W-:Y:S05]  /*2ead0*/  BRA `(.L_x_6596) ;  /* 0xfffffdd800987947 */ /* 0x000fea000383ffff */
.L_x_6337:
        /* <DEDUP_REMOVED lines=8> */
.L_x_6598:
[----:B------:R-:W-:Y:S05]  /*2eb60*/  BSYNC B1 ;  /* 0x0000000000017941 */ /* 0x000fea0003800000 */
.L_x_6597:
        /* <DEDUP_REMOVED lines=8> */
.L_x_6599:
[----:B------:R-:W-:Y:S02]  /*2ebf0*/  MOV R21, R3 ;  /* 0x0000000300157202 */ /* 0x000fe40000000f00 */
[----:B------:R-:W-:Y:S01]  /*2ec00*/  MOV R13, R7 ;  /* 0x00000007000d7202 */ /* 0x000fe20000000f00 */
[----:B------:R-:W-:-:S07]  /*2ec10*/  IMAD.MOV.U32 R0, RZ, RZ, R14 ;  /* 0x000000ffff007224 */ /* 0x000fce00078e000e */
[----:B------:R-:W-:Y:S05]  /*2ec20*/  WARPSYNC.COLLECTIVE R15, `(.L_x_6600) ;  /* 0x000000000f087348 */ /* 0x000fea0003c00000 */
[----:B------:R0:W1:Y:S02]  /*2ec30*/  SHFL.IDX P6, R14, R13, R12, R11 ;  /* 0x0000000c0d0e7389 */ /* 0x00006400000c000b */
[----:B01----:R-:W-:Y:S01]  /*2ec40*/  ENDCOLLECTIVE ;  /* 0x000000000000791b */ /* 0x003fe20003800000 */
.L_x_6600:
[----:B------:R-:W-:Y:S02]  /*2ec50*/  IMAD.MOV.U32 R20, RZ, RZ, R0 ;  /* 0x000000ffff147224 */ /* 0x000fe400078e0000 */
[----:B------:R-:W-:Y:S02]  /*2ec60*/  IMAD.MOV.U32 R13, RZ, RZ, R9 ;  /* 0x000000ffff0d7224 */ /* 0x000fe400078e0009 */
[----:B------:R-:W-:-:S07]  /*2ec70*/  IMAD.MOV.U32 R5, RZ, RZ, R14 ;  /* 0x000000ffff057224 */ /* 0x000fce00078e000e */
[----:B------:R-:W-:Y:S05]  /*2ec80*/  WARPSYNC.COLLECTIVE R15, `(.L_x_6601) ;  /* 0x000000000f087348 */ /* 0x000fea0003c00000 */
[----:B------:R0:W1:Y:S02]  /*2ec90*/  SHFL.IDX P6, R14, R13, R12, R11 ;  /* 0x0000000c0d0e7389 */ /* 0x00006400000c000b */
[----:B01----:R-:W-:Y:S01]  /*2eca0*/  ENDCOLLECTIVE ;  /* 0x000000000000791b */ /* 0x003fe20003800000 */
.L_x_6601:
[----:B------:R-:W-:Y:S05]  /*2ecb0*/  BRA `(.L_x_6602) ;  /* 0xfffffdfc00847947 */ /* 0x000fea000383ffff */
.L_x_6340:
[----:B------:R-:W-:Y:S01]  /*2ecc0*/  BSSY B1, `(.L_x_6603) ;  /* 0x0000008000017945 */ /* 0x000fe20003800000 */
[----:B------:R-:W-:Y:S01]  /*2ecd0*/  IMAD.MOV.U32 R13, RZ, RZ, R8 ;  /* 0x000000ffff0d7224 */ /* 0x000fe200078e0008 */
[----:B------:R-:W-:Y:S01]  /*2ece0*/  MOV R15, 0xffffffff ;  /* 0xffffffff000f7802 */ /* 0x000fe20000000f00 */
[----:B------:R-:W-:Y:S02]  /*2ecf0*/  IMAD.MOV.U32 R12, RZ, RZ, 0x1 ;  /* 0x00000001ff0c7424 */ /* 0x000fe400078e00ff */
[----:B------:R-:W-:-:S07]  /*2ed00*/  IMAD.MOV.U32 R11, RZ, RZ, 0x1c1f ;  /* 0x00001c1fff0b7424 */ /* 0x000fce00078e00ff */
[----:B------:R-:W-:Y:S05]  /*2ed10*/  WARPSYNC.COLLECTIVE R15, `(.L_x_6604) ;  /* 0x000000000f087348 */ /* 0x000fea0003c00000 */
[----:B------:R0:W1:Y:S02]  /*2ed20*/  SHFL.IDX P6, R14, R13, R12, R11 ;  /* 0x0000000c0d0e7389 */ /* 0x00006400000c000b */
[----:B01----:R-:W-:Y:S01]  /*2ed30*/  ENDCOLLECTIVE ;  /* 0x000000000000791b */ /* 0x003fe20003800000 */
.L_x_6604:
[----:B------:R-:W-:Y:S05]  /*2ed40*/  BSYNC B1 ;  /* 0x0000000000017941 */ /* 0x000fea0003800000 */
.L_x_6603:
        /* <DEDUP_REMOVED lines=8> */
.L_x_6605:
[----:B------:R-:W-:Y:S02]  /*2edd0*/  IMAD.MOV.U32 R21, RZ, RZ, R3 ;  /* 0x000000ffff157224 */ /* 0x000fe400078e0003 */
[----:B------:R-:W-:Y:S02]  /*2ede0*/  IMAD.MOV.U32 R13, RZ, RZ, R7 ;  /* 0x000000ffff0d7224 */ /* 0x000fe400078e0007 */
[----:B------:R-:W-:-:S07]  /*2edf0*/  IMAD.MOV.U32 R0, RZ, RZ, R14 ;  /* 0x000000ffff007224 */ /* 0x000fce00078e000e */
[----:B------:R-:W-:Y:S05]  /*2ee00*/  WARPSYNC.COLLECTIVE R15, `(.L_x_6606) ;  /* 0x000000000f087348 */ /* 0x000fea0003c00000 */
[----:B------:R0:W1:Y:S02]  /*2ee10*/  SHFL.IDX P6, R14, R13, R12, R11 ;  /* 0x0000000c0d0e7389 */ /* 0x00006400000c000b */
[----:B01----:R-:W-:Y:S01]  /*2ee20*/  ENDCOLLECTIVE ;  /* 0x000000000000791b */ /* 0x003fe20003800000 */
.L_x_6606:
[----:B------:R-:W-:Y:S02]  /*2ee30*/  IMAD.MOV.U32 R20, RZ, RZ, R0 ;  /* 0x000000ffff147224 */ /* 0x000fe400078e0000 */
[----:B------:R-:W-:Y:S01]  /*2ee40*/  IMAD.MOV.U32 R13, RZ, RZ, R9 ;  /* 0x000000ffff0d7224 */ /* 0x000fe200078e0009 */
[----:B------:R-:W-:-:S07]  /*2ee50*/  MOV R7, R14 ;  /* 0x0000000e00077202 */ /* 0x000fce0000000f00 */
[----:B------:R-:W-:Y:S05]  /*2ee60*/  WARPSYNC.COLLECTIVE R15, `(.L_x_6607) ;  /* 0x000000000f087348 */ /* 0x000fea0003c00000 */
[----:B------:R0:W1:Y:S02]  /*2ee70*/  SHFL.IDX P6, R14, R13, R12, R11 ;  /* 0x0000000c0d0e7389 */ /* 0x00006400000c000b */
[----:B01----:R-:W-:Y:S01]  /*2ee80*/  ENDCOLLECTIVE ;  /* 0x000000000000791b */ /* 0x003fe20003800000 */
.L_x_6607:
[----:B------:R-:W-:Y:S05]  /*2ee90*/  BRA `(.L_x_6608) ;  /* 0xfffffe0000947947 */ /* 0x000fea000383ffff */
.L_x_6344:
[----:B0-----:R0:W1:Y:S02]  /*2eea0*/  SYNCS.PHASECHK.TRANS64.TRYWAIT P0, [R16+URZ+0x36800], R61 ;  /* 0x0368003d100075a7 */ /* 0x001064000800017f */
[----:B-1----:R-:W-:Y:S05]  /*2eeb0*/  @!P0 NANOSLEEP.SYNCS 0x989680 ;  /* 0x009896800000895d */ /* 0x002fea0003900000 */
[----:B------:R-:W1:Y:S02]  /*2eec0*/  @!P0 SYNCS.PHASECHK.TRANS64 P0, [R16+URZ+0x36800], R61 ;  /* 0x0368003d100085a7 */ /* 0x000e64000800007f */
[----:B-1----:R-:W-:Y:S05]  /*2eed0*/  @!P0 BRA `(.L_x_6344) ;  /* 0xfffffffc00f08947 */ /* 0x002fea000383ffff */
[----:B------:R-:W-:Y:S05]  /*2eee0*/  BRA `(.L_x_6609) ;  /* 0xfffffe0800087947 */ /* 0x000fea000383ffff */
.L_x_6358:
[----:B-1----:R1:W2:Y:S02]  /*2eef0*/  SYNCS.PHASECHK.TRANS64.TRYWAIT P2, [R0+URZ+0x36830], R3 ;  /* 0x03683003000075a7 */ /* 0x0022a4000804017f */
[----:B--2---:R-:W-:Y:S05]  /*2ef00*/  @!P2 NANOSLEEP.SYNCS 0x989680 ;  /* 0x009896800000a95d */ /* 0x004fea0003900000 */
[----:B------:R-:W2:Y:S02]  /*2ef10*/  @!P2 SYNCS.PHASECHK.TRANS64 P2, [R0+URZ+0x36830], R3 ;  /* 0x036830030000a5a7 */ /* 0x000ea4000804007f */
[----:B--2---:R-:W-:Y:S05]  /*2ef20*/  @!P2 BRA `(.L_x_6358) ;  /* 0xfffffffc00f0a947 */ /* 0x004fea000383ffff */
[----:B------:R-:W-:Y:S05]  /*2ef30*/  BRA `(.L_x_6357) ;  /* 0xfffffe30000c7947 */ /* 0x000fea000383ffff */
.L_x_6365:
[----:B-1----:R1:W2:Y:S02]  /*2ef40*/  SYNCS.PHASECHK.TRANS64.TRYWAIT P3, [R13+URZ+0x36830], R4 ;  /* 0x036830040d0075a7 */ /* 0x0022a4000806017f */
[----:B--2---:R-:W-:Y:S05]  /*2ef50*/  @!P3 NANOSLEEP.SYNCS 0x989680 ;  /* 0x009896800000b95d */ /* 0x004fea0003900000 */
[----:B------:R-:W2:Y:S02]  /*2ef60*/  @!P3 SYNCS.PHASECHK.TRANS64 P3, [R13+URZ+0x36830], R4 ;  /* 0x036830040d00b5a7 */ /* 0x000ea4000806007f */
[----:B--2---:R-:W-:Y:S05]  /*2ef70*/  @!P3 BRA `(.L_x_6365) ;  /* 0xfffffffc00f0b947 */ /* 0x004fea000383ffff */
[----:B------:R-:W-:Y:S05]  /*2ef80*/  BRA `(.L_x_6364) ;  /* 0xfffffe8400dc7947 */ /* 0x000fea000383ffff */
.L_x_6370:
[----:B-1----:R1:W2:Y:S02]  /*2ef90*/  SYNCS.PHASECHK.TRANS64.TRYWAIT P3, [R11+URZ+0x36850], R0 ;  /* 0x036850000b0075a7 */ /* 0x0022a4000806017f */
[----:B--2---:R-:W-:Y:S05]  /*2efa0*/  @!P3 NANOSLEEP.SYNCS 0x989680 ;  /* 0x009896800000b95d */ /* 0x004fea0003900000 */
[----:B------:R-:W2:Y:S02]  /*2efb0*/  @!P3 SYNCS.PHASECHK.TRANS64 P3, [R11+URZ+0x36850], R0 ;  /* 0x036850000b00b5a7 */ /* 0x000ea4000806007f */
[----:B--2---:R-:W-:Y:S05]  /*2efc0*/  @!P3 BRA `(.L_x_6370) ;  /* 0xfffffffc00f0b947 */ /* 0x004fea000383ffff */
[----:B------:R-:W-:Y:S05]  /*2efd0*/  BRA `(.L_x_6369) ;  /* 0xfffffebc009c7947 */ /* 0x000fea000383ffff */
.L_x_6378:
[----:B-1----:R1:W2:Y:S02]  /*2efe0*/  SYNCS.PHASECHK.TRANS64.TRYWAIT P2, [R4+URZ+0x36830], R5 ;  /* 0x03683005040075a7 */ /* 0x0022a4000804017f */
[----:B--2---:R-:W-:Y:S05]  /*2eff0*/  @!P2 NANOSLEEP.SYNCS 0x989680 ;  /* 0x009896800000a95d */ /* 0x004fea0003900000 */
[----:B------:R-:W2:Y:S02]  /*2f000*/  @!P2 SYNCS.PHASECHK.TRANS64 P2, [R4+URZ+0x36830], R5 ;  /* 0x036830050400a5a7 */ /* 0x000ea4000804007f */
[----:B--2---:R-:W-:Y:S05]  /*2f010*/  @!P2 BRA `(.L_x_6378) ;  /* 0xfffffffc00f0a947 */ /* 0x004fea000383ffff */
[----:B------:R-:W-:Y:S05]  /*2f020*/  BRA `(.L_x_6377) ;  /* 0xfffffee4000c7947 */ /* 0x000fea000383ffff */
.L_x_6383:
[----:B-1----:R1:W2:Y:S02]  /*2f030*/  SYNCS.PHASECHK.TRANS64.TRYWAIT P2, [R11+URZ+0x36850], R0 ;  /* 0x036850000b0075a7 */ /* 0x0022a4000804017f */
[----:B--2---:R-:W-:Y:S05]  /*2f040*/  @!P2 NANOSLEEP.SYNCS 0x989680 ;  /* 0x009896800000a95d */ /* 0x004fea0003900000 */
[----:B------:R-:W2:Y:S02]  /*2f050*/  @!P2 SYNCS.PHASECHK.TRANS64 P2, [R11+URZ+0x36850], R0 ;  /* 0x036850000b00a5a7 */ /* 0x000ea4000804007f */
[----:B--2---:R-:W-:Y:S05]  /*2f060*/  @!P2 BRA `(.L_x_6383) ;  /* 0xfffffffc00f0a947 */ /* 0x004fea000383ffff */
[----:B------:R-:W-:Y:S05]  /*2f070*/  BRA `(.L_x_6382) ;  /* 0xffffff1800c47947 */ /* 0x000fea000383ffff */
.L_x_6389:
[----:B-1----:R1:W2:Y:S02]  /*2f080*/  SYNCS.PHASECHK.TRANS64.TRYWAIT P0, [R0+URZ+0x36850], R9 ;  /* 0x03685009000075a7 */ /* 0x0022a4000800017f */
[----:B--2---:R-:W-:Y:S05]  /*2f090*/  @!P0 NANOSLEEP.SYNCS 0x989680 ;  /* 0x009896800000895d */ /* 0x004fea0003900000 */
[----:B------:R-:W2:Y:S02]  /*2f0a0*/  @!P0 SYNCS.PHASECHK.TRANS64 P0, [R0+URZ+0x36850], R9 ;  /* 0x03685009000085a7 */ /* 0x000ea4000800007f */
[----:B--2---:R-:W-:Y:S05]  /*2f0b0*/  @!P0 BRA `(.L_x_6389) ;  /* 0xfffffffc00f08947 */ /* 0x004fea000383ffff */
[----:B------:R-:W-:Y:S05]  /*2f0c0*/  BRA `(.L_x_6388) ;  /* 0xffffff3c00807947 */ /* 0x000fea000383ffff */
.L_x_6425:
[----:B------:R-:W1:Y:S01]  /*2f0d0*/  S2R R11, SR_TID.X ;  /* 0x00000000000b7919 */ /* 0x000e620000002100 */
[----:B------:R-:W-:Y:S01]  /*2f0e0*/  BSSY B1, `(.L_x_6610) ;  /* 0x000000a000017945 */ /* 0x000fe20003800000 */
[----:B------:R-:W-:Y:S02]  /*2f0f0*/  IMAD.MOV.U32 R12, RZ, RZ, RZ ;  /* 0x000000ffff0c7224 */ /* 0x000fe400078e00ff */
[----:B------:R-:W-:Y:S01]  /*2f100*/  IMAD.MOV.U32 R15, RZ, RZ, -0x1 ;  /* 0xffffffffff0f7424 */ /* 0x000fe200078e00ff */
[----:B-1----:R-:W-:-:S04]  /*2f110*/  SHF.R.U32.HI R11, RZ, 0x5, R11 ;  /* 0x00000005ff0b7819 */ /* 0x002fc8000001160b */
[----:B------:R-:W-:-:S04]  /*2f120*/  LOP3.LUT R11, R11, 0x3, RZ, 0xc0, !PT ;  /* 0x000000030b0b7812 */ /* 0x000fc800078ec0ff */
[----:B0-----:R-:W-:Y:S01]  /*2f130*/  MOV R13, R11 ;  /* 0x0000000b000d7202 */ /* 0x001fe20000000f00 */
[----:B------:R-:W-:-:S07]  /*2f140*/  IMAD.MOV.U32 R11, RZ, RZ, 0x1f ;  /* 0x0000001fff0b7424 */ /* 0x000fce00078e00ff */
[----:B------:R-:W-:Y:S05]  /*2f150*/  WARPSYNC.COLLECTIVE R15, `(.L_x_6611) ;  /* 0x000000000f087348 */ /* 0x000fea0003c00000 */
[----:B------:R0:W1:Y:S02]  /*2f160*/  SHFL.IDX P6, R14, R13, R12, R11 ;  /* 0x0000000c0d0e7389 */ /* 0x00006400000c000b */
[----:B01----:R-:W-:Y:S01]  /*2f170*/  ENDCOLLECTIVE ;  /* 0x000000000000791b */ /* 0x003fe20003800000 */
.L_x_6611:
[----:B------:R-:W-:Y:S05]  /*2f180*/  BSYNC B1 ;  /* 0x0000000000017941 */ /* 0x000fea0003800000 */
.L_x_6610:
[----:B------:R-:W-:Y:S05]  /*2f190*/  BRA `(.L_x_6612) ;  /* 0xffffff8400987947 */ /* 0x000fea000383ffff */
.L_x_6427:
[----:B------:R-:W-:Y:S01]  /*2f1a0*/  BSSY B1, `(.L_x_6613) ;  /* 0x0000006000017945 */ /* 0x000fe20003800000 */
[----:B------:R-:W-:-:S07]  /*2f1b0*/  MOV R15, 0xffffffff ;  /* 0xffffffff000f7802 */ /* 0x000fce0000000f00 */
[----:B01----:R-:W-:Y:S05]  /*2f1c0*/  WARPSYNC.COLLECTIVE R15, `(.L_x_6614) ;  /* 0x000000000f0c7348 */ /* 0x003fea0003c00000 */
[----:B------:R-:W-:Y:S02]  /*2f1d0*/  ELECT P6, UR62, PT ;  /* 0x00000000003e782f */ /* 0x000fe400038c0000 */
[----:B------:R-:W-:Y:S01]  /*2f1e0*/  MOV R14, UR62 ;  /* 0x0000003e000e7c02 */ /* 0x000fe20008000f00 */
[----:B01----:R-:W-:Y:S10]  /*2f1f0*/  ENDCOLLECTIVE ;  /* 0x000000000000791b */ /* 0x003ff40003800000 */
.L_x_6614:
[----:B------:R-:W-:Y:S05]  /*2f200*/  BSYNC B1 ;  /* 0x0000000000017941 */ /* 0x000fea0003800000 */
.L_x_6613:
[----:B------:R-:W-:Y:S01]  /*2f210*/  PLOP3.LUT P2, PT, P6, PT, PT, 0x80, 0x0 ;  /* 0x000000000000781c */ /* 0x000fe2000374f070 */
[----:B------:R-:W-:-:S12]  /*2f220*/  BRA `(.L_x_6426) ;  /* 0xffffff84008c7947 */ /* 0x000fd8000383ffff */
.L_x_6429:
[----:B-1----:R-:W2:Y:S02]  /*2f230*/  LDL R3, [R1+0x4] ;  /* 0x0000040001037983 */ /* 0x002ea40000100800 */
[----:B--2---:R1:W2:Y:S02]  /*2f240*/  SYNCS.PHASECHK.TRANS64.TRYWAIT P0, [R3+URZ+0x36820], R2 ;  /* 0x03682002030075a7 */ /* 0x0042a4000800017f */
[----:B--2---:R-:W-:Y:S05]  /*2f250*/  @!P0 NANOSLEEP.SYNCS 0x989680 ;  /* 0x009896800000895d */ /* 0x004fea0003900000 */
[----:B------:R-:W2:Y:S02]  /*2f260*/  @!P0 SYNCS.PHASECHK.TRANS64 P0, [R3+URZ+0x36820], R2 ;  /* 0x03682002030085a7 */ /* 0x000ea4000800007f */
[----:B--2---:R-:W-:Y:S05]  /*2f270*/  @!P0 BRA `(.L_x_6429) ;  /* 0xfffffffc00ec8947 */ /* 0x004fea000383ffff */
[----:B------:R-:W-:Y:S05]  /*2f280*/  BRA `(.L_x_6615) ;  /* 0xffffff84009c7947 */ /* 0x000fea000383ffff */
.L_x_6433:
[----:B-1----:R1:W2:Y:S02]  /*2f290*/  SYNCS.PHASECHK.TRANS64.TRYWAIT P0, [R4+URZ+0x368a0], R8 ;  /* 0x0368a008040075a7 */ /* 0x0022a4000800017f */
[----:B--2---:R-:W-:Y:S05]  /*2f2a0*/  @!P0 NANOSLEEP.SYNCS 0x989680 ;  /* 0x009896800000895d */ /* 0x004fea0003900000 */
[----:B------:R-:W2:Y:S02]  /*2f2b0*/  @!P0 SYNCS.PHASECHK.TRANS64 P0, [R4+URZ+0x368a0], R8 ;  /* 0x0368a008040085a7 */ /* 0x000ea4000800007f */
[----:B--2---:R-:W-:Y:S05]  /*2f2c0*/  @!P0 BRA `(.L_x_6433) ;  /* 0xfffffffc00f08947 */ /* 0x004fea000383ffff */
[----:B------:R-:W-:Y:S05]  /*2f2d0*/  BRA `(.L_x_6616) ;  /* 0xffffff8400c07947 */ /* 0x000fea000383ffff */
.L_x_6440:
[----:B--2---:R2:W3:Y:S02]  /*2f2e0*/  SYNCS.PHASECHK.TRANS64.TRYWAIT P0, [R4+URZ+0x368c0], R8 ;  /* 0x0368c008040075a7 */ /* 0x0044e4000800017f */
[----:B---3--:R-:W-:Y:S05]  /*2f2f0*/  @!P0 NANOSLEEP.SYNCS 0x989680 ;  /* 0x009896800000895d */ /* 0x008fea0003900000 */
[----:B------:R-:W3:Y:S02]  /*2f300*/  @!P0 SYNCS.PHASECHK.TRANS64 P0, [R4+URZ+0x368c0], R8 ;  /* 0x0368c008040085a7 */ /* 0x000ee4000800007f */
[----:B---3--:R-:W-:Y:S05]  /*2f310*/  @!P0 BRA `(.L_x_6440) ;  /* 0xfffffffc00f08947 */ /* 0x008fea000383ffff */
[----:B------:R-:W-:Y:S05]  /*2f320*/  BRA `(.L_x_6617) ;  /* 0xffffff8800c07947 */ /* 0x000fea000383ffff */
.L_x_6449:
[----:B-1----:R1:W2:Y:S02]  /*2f330*/  SYNCS.PHASECHK.TRANS64.TRYWAIT P0, [R6+URZ+0x368a0], R5 ;  /* 0x0368a005060075a7 */ /* 0x0022a4000800017f */
[----:B--2---:R-:W-:Y:S05]  /*2f340*/  @!P0 NANOSLEEP.SYNCS 0x989680 ;  /* 0x009896800000895d */ /* 0x004fea0003900000 */
[----:B------:R-:W2:Y:S02]  /*2f350*/  @!P0 SYNCS.PHASECHK.TRANS64 P0, [R6+URZ+0x368a0], R5 ;  /* 0x0368a005060085a7 */ /* 0x000ea4000800007f */
[----:B--2---:R-:W-:Y:S05]  /*2f360*/  @!P0 BRA `(.L_x_6449) ;  /* 0xfffffffc00f08947 */ /* 0x004fea000383ffff */
[----:B------:R-:W-:Y:S05]  /*2f370*/  BRA `(.L_x_6618) ;  /* 0xffffff90000c7947 */ /* 0x000fea000383ffff */
.L_x_6456:
[----:B--2---:R2:W3:Y:S02]  /*2f380*/  SYNCS.PHASECHK.TRANS64.TRYWAIT P0, [R6+URZ+0x368c0], R5 ;  /* 0x0368c005060075a7 */ /* 0x0044e4000800017f */
[----:B---3--:R-:W-:Y:S05]  /*2f390*/  @!P0 NANOSLEEP.SYNCS 0x989680 ;  /* 0x009896800000895d */ /* 0x008fea0003900000 */
[----:B------:R-:W3:Y:S02]  /*2f3a0*/  @!P0 SYNCS.PHASECHK.TRANS64 P0, [R6+URZ+0x368c0], R5 ;  /* 0x0368c005060085a7 */ /* 0x000ee4000800007f */
[----:B---3--:R-:W-:Y:S05]  /*2f3b0*/  @!P0 BRA `(.L_x_6456) ;  /* 0xfffffffc00f08947 */ /* 0x008fea000383ffff */
[----:B------:R-:W-:Y:S05]  /*2f3c0*/  BRA `(.L_x_6619) ;  /* 0xffffff9400087947 */ /* 0x000fea000383ffff */
.L_x_6471:
        /* <DEDUP_REMOVED lines=11> */
.L_x_6621:
[----:B------:R-:W-:Y:S05]  /*2f480*/  BSYNC B0 ;  /* 0x0000000000007941 */ /* 0x000fea0003800000 */
.L_x_6620:
[----:B------:R-:W-:Y:S05]  /*2f490*/  BRA `(.L_x_6622) ;  /* 0xffffff9c00e07947 */ /* 0x000fea000383ffff */
.L_x_6473:
[----:B------:R-:W-:Y:S01]  /*2f4a0*/  BSSY B0, `(.L_x_6623) ;  /* 0x0000006000007945 */ /* 0x000fe20003800000 */
[----:B------:R-:W-:-:S07]  /*2f4b0*/  IMAD.MOV.U32 R15, RZ, RZ, -0x1 ;  /* 0xffffffffff0f7424 */ /* 0x000fce00078e00ff */
[----:B01----:R-:W-:Y:S05]  /*2f4c0*/  WARPSYNC.COLLECTIVE R15, `(.L_x_6624) ;  /* 0x000000000f0c7348 */ /* 0x003fea0003c00000 */
[----:B------:R-:W-:Y:S02]  /*2f4d0*/  ELECT P6, UR62, PT ;  /* 0x00000000003e782f */ /* 0x000fe400038c0000 */
[----:B------:R-:W-:Y:S01]  /*2f4e0*/  MOV R14, UR62 ;  /* 0x0000003e000e7c02 */ /* 0x000fe20008000f00 */
[----:B01----:R-:W-:Y:S10]  /*2f4f0*/  ENDCOLLECTIVE ;  /* 0x000000000000791b */ /* 0x003ff40003800000 */
.L_x_6624:
[----:B------:R-:W-:Y:S05]  /*2f500*/  BSYNC B0 ;  /* 0x0000000000007941 */ /* 0x000fea0003800000 */
.L_x_6623:
[----:B------:R-:W-:Y:S05]  /*2f510*/  BRA `(.L_x_6625) ;  /* 0xffffff9c00f07947 */ /* 0x000fea000383ffff */
.L_x_6475:
[----:B-1----:R1:W2:Y:S02]  /*2f520*/  SYNCS.PHASECHK.TRANS64.TRYWAIT P0, [R0+URZ+0x36840], R2 ;  /* 0x03684002000075a7 */ /* 0x0022a4000800017f */
[----:B--2---:R-:W-:Y:S05]  /*2f530*/  @!P0 NANOSLEEP.SYNCS 0x989680 ;  /* 0x009896800000895d */ /* 0x004fea0003900000 */
[----:B------:R-:W2:Y:S02]  /*2f540*/  @!P0 SYNCS.PHASECHK.TRANS64 P0, [R0+URZ+0x36840], R2 ;  /* 0x03684002000085a7 */ /* 0x000ea4000800007f */
[----:B--2---:R-:W-:Y:S05]  /*2f550*/  @!P0 BRA `(.L_x_6475) ;  /* 0xfffffffc00f08947 */ /* 0x004fea000383ffff */
[----:B------:R-:W-:Y:S05]  /*2f560*/  BRA `(.L_x_6626) ;  /* 0xffffffa0005c7947 */ /* 0x000fea000383ffff */
.L_x_6479:
        /* <DEDUP_REMOVED lines=8> */
.L_x_6627:
[----:B------:R-:W-:Y:S02]  /*2f5f0*/  IMAD.MOV.U32 R13, RZ, RZ, R3 ;  /* 0x000000ffff0d7224 */ /* 0x000fe400078e0003 */
[----:B------:R-:W-:-:S07]  /*2f600*/  IMAD.MOV.U32 R4, RZ, RZ, R14 ;  /* 0x000000ffff047224 */ /* 0x000fce00078e000e */
[----:B------:R-:W-:Y:S05]  /*2f610*/  WARPSYNC.COLLECTIVE R15, `(.L_x_6628) ;  /* 0x000000000f087348 */ /* 0x000fea0003c00000 */
[----:B------:R0:W1:Y:S02]  /*2f620*/  SHFL.IDX P6, R14, R13, R12, R11 ;  /* 0x0000000c0d0e7389 */ /* 0x00006400000c000b */
[----:B01----:R-:W-:Y:S01]  /*2f630*/  ENDCOLLECTIVE ;  /* 0x000000000000791b */ /* 0x003fe20003800000 */
.L_x_6628:
[----:B------:R-:W-:Y:S01]  /*2f640*/  IMAD R17, R17, 0x80, R10 ;  /* 0x0000008011117824 */ /* 0x000fe200078e020a */
[----:B------:R-:W-:Y:S01]  /*2f650*/  MOV R13, R2 ;  /* 0x00000002000d7202 */ /* 0x000fe20000000f00 */
[----:B------:R-:W-:Y:S02]  /*2f660*/  IMAD R0, R9, R7, RZ ;  /* 0x0000000709007224 */ /* 0x000fe400078e02ff */
[----:B------:R0:W5:Y:S01]  /*2f670*/  LDL R9, [R1+0x30] ;  /* 0x0000300001097983 */ /* 0x0001620000100800 */
[----:B------:R-:W-:Y:S01]  /*2f680*/  IMAD.MOV.U32 R12, RZ, RZ, 0x1 ;  /* 0x00000001ff0c7424 */ /* 0x000fe200078e00ff */
[----:B------:R-:W-:Y:S01]  /*2f690*/  MOV R5, R14 ;  /* 0x0000000e00057202 */ /* 0x000fe20000000f00 */
[C---:B------:R-:W-:Y:S01]  /*2f6a0*/  VIADD R7, R17.reuse, 0x10 ;  /* 0x0000001011077836 */ /* 0x040fe20000000000 */
[----:B------:R-:W-:-:S13]  /*2f6b0*/  ISETP.GE.AND P2, PT, R17, R0, PT ;  /* 0x000000001100720c */ /* 0x000fda0003f46270 */
[----:B0----5:R-:W-:Y:S05]  /*2f6c0*/  WARPSYNC.COLLECTIVE R15, `(.L_x_6629) ;  /* 0x000000000f087348 */ /* 0x021fea0003c00000 */
[----:B------:R1:W2:Y:S02]  /*2f6d0*/  SHFL.IDX P6, R14, R13, R12, R11 ;  /* 0x0000000c0d0e7389 */ /* 0x0002a400000c000b */
[----:B012--5:R-:W-:Y:S01]  /*2f6e0*/  ENDCOLLECTIVE ;  /* 0x000000000000791b */ /* 0x027fe20003800000 */
.L_x_6629:
[----:B------:R-:W-:Y:S01]  /*2f6f0*/  @!P2 LEA R5, P4, R8, R5, 0x1 ;  /* 0x000000050805a211 */ /* 0x000fe200078808ff */
[----:B------:R-:W-:-:S04]  /*2f700*/  IMAD.MOV.U32 R13, RZ, RZ, R3 ;  /* 0x000000ffff0d7224 */ /* 0x000fc800078e0003 */
[----:B------:R-:W-:-:S05]  /*2f710*/  @!P2 IMAD.X R4, RZ, RZ, R4, P4 ;  /* 0x000000ffff04a224 */ /* 0x000fca00020e0604 */
[----:B------:R-:W-:Y:S01]  /*2f720*/  @!P2 LOP3.LUT R5, R5, R4, RZ, 0x3c, !PT ;  /* 0x000000040505a212 */ /* 0x000fe200078e3cff */
[----:B------:R-:W-:-:S03]  /*2f730*/  IMAD.MOV.U32 R6, RZ, RZ, R14 ;  /* 0x000000ffff067224 */ /* 0x000fc600078e000e */
[----:B------:R-:W-:-:S07]  /*2f740*/  @!P2 LOP3.LUT R4, R5, R4, RZ, 0x3c, !PT ;  /* 0x000000040504a212 */ /* 0x000fce00078e3cff */
[----:B------:R-:W-:Y:S05]  /*2f750*/  WARPSYNC.COLLECTIVE R15, `(.L_x_6630) ;  /* 0x000000000f087348 */ /* 0x000fea0003c00000 */
[----:B------:R0:W1:Y:S02]  /*2f760*/  SHFL.IDX P6, R14, R13, R12, R11 ;  /* 0x0000000c0d0e7389 */ /* 0x00006400000c000b */
[----:B01----:R-:W-:Y:S01]  /*2f770*/  ENDCOLLECTIVE ;  /* 0x000000000000791b */ /* 0x003fe20003800000 */
.L_x_6630:
[----:B------:R-:W-:Y:S01]  /*2f780*/  @!P2 LOP3.LUT R5, R5, R4, RZ, 0x3c, !PT ;  /* 0x000000040505a212 */ /* 0x000fe200078e3cff */
[----:B------:R-:W-:Y:S01]  /*2f790*/  IMAD.MOV.U32 R13, RZ, RZ, R2 ;  /* 0x000000ffff0d7224 */ /* 0x000fe200078e0002 */
[----:B------:R-:W-:-:S03]  /*2f7a0*/  MOV R12, 0x2 ;  /* 0x00000002000c7802 */ /* 0x000fc60000000f00 */
        /* <DEDUP_REMOVED lines=11> */
.L_x_6631:
[----:B------:R-:W-:-:S05]  /*2f860*/  @!P2 LEA R5, P4, R8, R4, 0x1 ;  /* 0x000000040805a211 */ /* 0x000fca00078808ff */
[----:B------:R-:W-:-:S05]  /*2f870*/  @!P2 IMAD.X R4, RZ, RZ, R6, P4 ;  /* 0x000000ffff04a224 */ /* 0x000fca00020e0606 */
[----:B------:R-:W-:Y:S01]  /*2f880*/  @!P2 LOP3.LUT R5, R5, R4, RZ, 0x3c, !PT ;  /* 0x000000040505a212 */ /* 0x000fe200078e3cff */
[----:B------:R-:W-:-:S03]  /*2f890*/  IMAD.MOV.U32 R13, RZ, RZ, R3 ;  /* 0x000000ffff0d7224 */ /* 0x000fc600078e0003 */
[----:B------:R-:W-:-:S04]  /*2f8a0*/  @!P2 LOP3.LUT R4, R5, R4, RZ, 0x3c, !PT ;  /* 0x000000040504a212 */ /* 0x000fc800078e3cff */
[----:B------:R-:W-:Y:S01]  /*2f8b0*/  @!P2 LOP3.LUT R5, R5, R4, RZ, 0x3c, !PT ;  /* 0x000000040505a212 */ /* 0x000fe200078e3cff */
[----:B------:R-:W-:-:S04]  /*2f8c0*/  IMAD.MOV.U32 R6, RZ, RZ, R14 ;  /* 0x000000ffff067224 */ /* 0x000fc800078e000e */
[----:B------:R-:W-:Y:S01]  /*2f8d0*/  @!PT LDS RZ, [RZ] ;  /* 0x00000000fffff984 */ /* 0x000fe20000000800 */
[----:B------:R-:W-:Y:S01]  /*2f8e0*/  @!PT LDS RZ, [RZ] ;  /* 0x00000000fffff984 */ /* 0x000fe20000000800 */
[----:B------:R-:W-:Y:S01]  /*2f8f0*/  @!PT LDS RZ, [RZ] ;  /* 0x00000000fffff984 */ /* 0x000fe20000000800 */
[----:B------:R0:W-:Y:S03]  /*2f900*/  @!P2 LDGSTS.E.BYPASS.LTC128B.128 [R9+0x15c00], desc[UR60][R4.64], !P3 ;  /* 0x15c000000409afae */ /* 0x0001e6000d901d7c */
[----:B0-----:R-:W-:Y:S05]  /*2f910*/  WARPSYNC.COLLECTIVE R15, `(.L_x_6632) ;  /* 0x000000000f087348 */ /* 0x001fea0003c00000 */
[----:B------:R1:W2:Y:S02]  /*2f920*/  SHFL.IDX P6, R14, R13, R12, R11 ;  /* 0x0000000c0d0e7389 */ /* 0x0002a400000c000b */
[----:B012---:R-:W-:Y:S01]  /*2f930*/  ENDCOLLECTIVE ;  /* 0x000000000000791b */ /* 0x007fe20003800000 */
.L_x_6632:
[----:B------:R-:W-:Y:S01]  /*2f940*/  @!PT LDS RZ, [RZ] ;  /* 0x00000000fffff984 */ /* 0x000fe20000000800 */
[----:B------:R-:W-:Y:S01]  /*2f950*/  @!PT LDS RZ, [RZ] ;  /* 0x00000000fffff984 */ /* 0x000fe20000000800 */
[----:B------:R-:W-:Y:S01]  /*2f960*/  @!PT LDS RZ, [RZ] ;  /* 0x00000000fffff984 */ /* 0x000fe20000000800 */
[----:B------:R-:W-:Y:S04]  /*2f970*/  @!P2 LDGSTS.E.BYPASS.LTC128B.128 [R9+0x19c00], desc[UR60][R4.64+0x80], !P0 ;  /* 0x19c000800409afae */ /* 0x000fe8000c101d7c */
[----:B------:R0:W-:Y:S01]  /*2f980*/  @!P2 LDGSTS.E.BYPASS.LTC128B.128 [R9+0x1dc00], desc[UR60][R4.64+0x100], !P1 ;  /* 0x1dc001000409afae */ /* 0x0001e2000c901d7c */
[----:B------:R-:W-:Y:S02]  /*2f990*/  IMAD.MOV.U32 R13, RZ, RZ, R2 ;  /* 0x000000ffff0d7224 */ /* 0x000fe400078e0002 */
[----:B------:R-:W-:Y:S02]  /*2f9a0*/  IMAD.MOV.U32 R12, RZ, RZ, 0x3 ;  /* 0x00000003ff0c7424 */ /* 0x000fe400078e00ff */
[----:B0-----:R-:W-:-:S05]  /*2f9b0*/  VIADD R4, R17, 0x20 ;  /* 0x0000002011047836 */ /* 0x001fca0000000000 */
[----:B------:R-:W-:Y:S01]  /*2f9c0*/  ISETP.GE.AND P2, PT, R4, R0, PT ;  /* 0x000000000400720c */ /* 0x000fe20003f46270 */
[----:B------:R-:W-:-:S12]  /*2f9d0*/  IMAD.MOV.U32 R4, RZ, RZ, R14 ;  /* 0x000000ffff047224 */ /* 0x000fd800078e000e */
[----:B------:R-:W-:Y:S05]  /*2f9e0*/  WARPSYNC.COLLECTIVE R15, `(.L_x_6633) ;  /* 0x000000000f087348 */ /* 0x000fea0003c00000 */
[----:B------:R0:W1:Y:S02]  /*2f9f0*/  SHFL.IDX P6, R14, R13, R12, R11 ;  /* 0x0000000c0d0e7389 */ /* 0x00006400000c000b */
[----:B01----:R-:W-:Y:S01]  /*2fa00*/  ENDCOLLECTIVE ;  /* 0x000000000000791b */ /* 0x003fe20003800000 */
.L_x_6633:
[----:B------:R-:W-:Y:S01]  /*2fa10*/  @!P2 LEA R5, P4, R8, R4, 0x1 ;  /* 0x000000040805a211 */ /* 0x000fe200078808ff */
[----:B------:R-:W-:-:S03]  /*2fa20*/  IMAD.MOV.U32 R13, RZ, RZ, R3 ;  /* 0x000000ffff0d7224 */ /* 0x000fc600078e0003 */
[----:B------:R-:W-:-:S04]  /*2fa30*/  @!P2 IADD3.X R4, RZ, R6, RZ, P4, !PT ;  /* 0x00000006ff04a210 */ /* 0x000fc800027fe4ff */
[----:B------:R-:W-:-:S04]  /*2fa40*/  @!P2 LOP3.LUT R5, R5, R4, RZ, 0x3c, !PT ;  /* 0x000000040505a212 */ /* 0x000fc800078e3cff */
[----:B------:R-:W-:Y:S02]  /*2fa50*/  @!P2 LOP3.LUT R4, R5, R4, RZ, 0x3c, !PT ;  /* 0x000000040504a212 */ /* 0x000fe400078e3cff */
[----:B------:R-:W-:-:S07]  /*2fa60*/  MOV R6, R14 ;  /* 0x0000000e00067202 */ /* 0x000fce0000000f00 */
[----:B------:R-:W-:Y:S05]  /*2fa70*/  WARPSYNC.COLLECTIVE R15, `(.L_x_6634) ;  /* 0x000000000f087348 */ /* 0x000fea0003c00000 */
[----:B------:R0:W1:Y:S02]  /*2fa80*/  SHFL.IDX P6, R14, R13, R12, R11 ;  /* 0x0000000c0d0e7389 */ /* 0x00006400000c000b */
[----:B01----:R-:W-:Y:S01]  /*2fa90*/  ENDCOLLECTIVE ;  /* 0x000000000000791b */ /* 0x003fe20003800000 */
.L_x_6634:
[----:B------:R-:W-:-:S05]  /*2faa0*/  @!P2 LOP3.LUT R5, R5, R4, RZ, 0x3c, !PT ;  /* 0x000000040505a212 */ /* 0x000fca00078e3cff */
[----:B------:R-:W-:Y:S01]  /*2fab0*/  @!PT LDS RZ, [RZ] ;  /* 0x00000000fffff984 */ /* 0x000fe20000000800 */
[----:B------:R-:W-:Y:S01]  /*2fac0*/  @!PT LDS RZ, [RZ] ;  /* 0x00000000fffff984 */ /* 0x000fe20000000800 */
[----:B------:R-:W-:Y:S01]  /*2fad0*/  @!PT LDS RZ, [RZ] ;  /* 0x00000000fffff984 */ /* 0x000fe20000000800 */
[----:B------:R-:W-:Y:S04]  /*2fae0*/  @!P2 LDGSTS.E.BYPASS.LTC128B.128 [R9+0x16400], desc[UR60][R4.64], !P3 ;  /* 0x164000000409afae */ /* 0x000fe8000d901d7c */
[----:B------:R-:W-:Y:S04]  /*2faf0*/  @!P2 LDGSTS.E.BYPASS.LTC128B.128 [R9+0x1a400], desc[UR60][R4.64+0x80], !P0 ;  /* 0x1a4000800409afae */ /* 0x000fe8000c101d7c */
[----:B------:R0:W-:Y:S01]  /*2fb00*/  @!P2 LDGSTS.E.BYPASS.LTC128B.128 [R9+0x1e400], desc[UR60][R4.64+0x100], !P1 ;  /* 0x1e4001000409afae */ /* 0x0001e2000c901d7c */
[----:B------:R-:W-:Y:S02]  /*2fb10*/  IMAD.MOV.U32 R13, RZ, RZ, R2 ;  /* 0x000000ffff0d7224 */ /* 0x000fe400078e0002 */
[----:B------:R-:W-:-:S02]  /*2fb20*/  IMAD.MOV.U32 R12, RZ, RZ, 0x4 ;  /* 0x00000004ff0c7424 */ /* 0x000fc400078e00ff */
[----:B0-----:R-:W-:-:S05]  /*2fb30*/  VIADD R4, R17, 0x30 ;  /* 0x0000003011047836 */ /* 0x001fca0000000000 */
[----:B------:R-:W-:Y:S01]  /*2fb40*/  ISETP.GE.AND P2, PT, R4, R0, PT ;  /* 0x000000000400720c */ /* 0x000fe20003f46270 */
[----:B------:R-:W-:-:S12]  /*2fb50*/  IMAD.MOV.U32 R4, RZ, RZ, R14 ;  /* 0x000000ffff047224 */ /* 0x000fd800078e000e */
[----:B------:R-:W-:Y:S05]  /*2fb60*/  WARPSYNC.COLLECTIVE R15, `(.L_x_6635) ;  /* 0x000000000f087348 */ /* 0x000fea0003c00000 */
[----:B------:R0:W1:Y:S02]  /*2fb70*/  SHFL.IDX P6, R14, R13, R12, R11 ;  /* 0x0000000c0d0e7389 */ /* 0x00006400000c000b */
[----:B01----:R-:W-:Y:S01]  /*2fb80*/  ENDCOLLECTIVE ;  /* 0x000000000000791b */ /* 0x003fe20003800000 */
.L_x_6635:
[----:B------:R-:W-:Y:S02]  /*2fb90*/  @!P2 LEA R5, P4, R8, R4, 0x1 ;  /* 0x000000040805a211 */ /* 0x000fe400078808ff */
[----:B------:R-:W-:-:S03]  /*2fba0*/  MOV R13, R3 ;  /* 0x00000003000d7202 */ /* 0x000fc60000000f00 */
[----:B------:R-:W-:-:S05]  /*2fbb0*/  @!P2 IMAD.X R4, RZ, RZ, R6, P4 ;  /* 0x000000ffff04a224 */ /* 0x000fca00020e0606 */
[----:B------:R-:W-:Y:S01]  /*2fbc0*/  @!P2 LOP3.LUT R5, R5, R4, RZ, 0x3c, !PT ;  /* 0x000000040505a212 */ /* 0x000fe200078e3cff */
[----:B------:R-:W-:-:S03]  /*2fbd0*/  IMAD.MOV.U32 R6, RZ, RZ, R14 ;  /* 0x000000ffff067224 */ /* 0x000fc600078e000e */
[----:B------:R-:W-:-:S07]  /*2fbe0*/  @!P2 LOP3.LUT R4, R5, R4, RZ, 0x3c, !PT ;  /* 0x000000040504a212 */ /* 0x000fce00078e3cff */
[----:B------:R-:W-:Y:S05]  /*2fbf0*/  WARPSYNC.COLLECTIVE R15, `(.L_x_6636) ;  /* 0x000000000f087348 */ /* 0x000fea0003c00000 */
[----:B------:R0:W1:Y:S02]  /*2fc00*/  SHFL.IDX P6, R14, R13, R12, R11 ;  /* 0x0000000c0d0e7389 */ /* 0x00006400000c000b */
[----:B01----:R-:W-:Y:S01]  /*2fc10*/  ENDCOLLECTIVE ;  /* 0x000000000000791b */ /* 0x003fe20003800000 */
.L_x_6636:
[----:B------:R-:W-:-:S05]  /*2fc20*/  @!P2 LOP3.LUT R5, R5, R4, RZ, 0x3c, !PT ;  /* 0x000000040505a212 */ /* 0x000fca00078e3cff */
[----:B------:R-:W-:Y:S01]  /*2fc30*/  @!PT LDS RZ, [RZ] ;  /* 0x00000000fffff984 */ /* 0x000fe20000000800 */
[----:B------:R-:W-:Y:S01]  /*2fc40*/  @!PT LDS RZ, [RZ] ;  /* 0x00000000fffff984 */ /* 0x000fe20000000800 */
[----:B------:R-:W-:Y:S01]  /*2fc50*/  @!PT LDS RZ, [RZ] ;  /* 0x00000000fffff984 */ /* 0x000fe20000000800 */
[----:B------:R-:W-:Y:S04]  /*2fc60*/  @!P2 LDGSTS.E.BYPASS.LTC128B.128 [R9+0x16c00], desc[UR60][R4.64], !P3 ;  /* 0x16c000000409afae */ /* 0x000fe8000d901d7c */
[----:B------:R-:W-:Y:S01]  /*2fc70*/  @!P2 LDGSTS.E.BYPASS.LTC128B.128 [R9+0x1ac00], desc[UR60][R4.64+0x80], !P0 ;  /* 0x1ac000800409afae */ /* 0x000fe2000c101d7c */
[----:B------:R-:W-:Y:S01]  /*2fc80*/  MOV R13, R2 ;  /* 0x00000002000d7202 */ /* 0x000fe20000000f00 */
[----:B------:R-:W-:Y:S02]  /*2fc90*/  IMAD.MOV.U32 R12, RZ, RZ, 0x5 ;  /* 0x00000005ff0c7424 */ /* 0x000fe400078e00ff */
[----:B------:R0:W-:Y:S02]  /*2fca0*/  @!P2 LDGSTS.E.BYPASS.LTC128B.128 [R9+0x1ec00], desc[UR60][R4.64+0x100], !P1 ;  /* 0x1ec001000409afae */ /* 0x0001e4000c901d7c */
[----:B0-----:R-:W-:-:S04]  /*2fcb0*/  IADD3 R4, R17, 0x40, RZ ;  /* 0x0000004011047810 */ /* 0x001fc80007ffe0ff */
[----:B------:R-:W-:Y:S01]  /*2fcc0*/  ISETP.GE.AND P2, PT, R4, R0, PT ;  /* 0x000000000400720c */ /* 0x000fe20003f46270 */
[----:B------:R-:W-:-:S12]  /*2fcd0*/  IMAD.MOV.U32 R4, RZ, RZ, R14 ;  /* 0x000000ffff047224 */ /* 0x000fd800078e000e */
[----:B------:R-:W-:Y:S05]  /*2fce0*/  WARPSYNC.COLLECTIVE R15, `(.L_x_6637) ;  /* 0x000000000f087348 */ /* 0x000fea0003c00000 */
[----:B------:R0:W1:Y:S02]  /*2fcf0*/  SHFL.IDX P6, R14, R13, R12, R11 ;  /* 0x0000000c0d0e7389 */ /* 0x00006400000c000b */
[----:B01----:R-:W-:Y:S01]  /*2fd00*/  ENDCOLLECTIVE ;  /* 0x000000000000791b */ /* 0x003fe20003800000 */
.L_x_6637:
        /* <DEDUP_REMOVED lines=9> */
.L_x_6638:
[----:B------:R-:W-:-:S05]  /*2fda0*/  @!P2 LOP3.LUT R5, R5, R4, RZ, 0x3c, !PT ;  /* 0x000000040505a212 */ /* 0x000fca00078e3cff */
[----:B------:R-:W-:Y:S01]  /*2fdb0*/  @!PT LDS RZ, [RZ] ;  /* 0x00000000fffff984 */ /* 0x000fe20000000800 */
[----:B------:R-:W-:Y:S01]  /*2fdc0*/  @!PT LDS RZ, [RZ] ;  /* 0x00000000fffff984 */ /* 0x000fe20000000800 */
[----:B------:R-:W-:Y:S01]  /*2fdd0*/  @!PT LDS RZ, [RZ] ;  /* 0x00000000fffff984 */ /* 0x000fe20000000800 */
[----:B------:R-:W-:Y:S04]  /*2fde0*/  @!P2 LDGSTS.E.BYPASS.LTC128B.128 [R9+0x17400], desc[UR60][R4.64], !P3 ;  /* 0x174000000409afae */ /* 0x000fe8000d901d7c */
[----:B------:R-:W-:Y:S01]  /*2fdf0*/  @!P2 LDGSTS.E.BYPASS.LTC128B.128 [R9+0x1b400], desc[UR60][R4.64+0x80], !P0 ;  /* 0x1b4000800409afae */ /* 0x000fe2000c101d7c */
[----:B------:R-:W-:Y:S01]  /*2fe00*/  IMAD.MOV.U32 R13, RZ, RZ, R2 ;  /* 0x000000ffff0d7224 */ /* 0x000fe200078e0002 */
[----:B------:R-:W-:Y:S02]  /*2fe10*/  MOV R12, 0x6 ;  /* 0x00000006000c7802 */ /* 0x000fe40000000f00 */
[----:B------:R0:W-:Y:S02]  /*2fe20*/  @!P2 LDGSTS.E.BYPASS.LTC128B.128 [R9+0x1f400], desc[UR60][R4.64+0x100], !P1 ;  /* 0x1f4001000409afae */ /* 0x0001e4000c901d7c */
[----:B0-----:R-:W-:-:S05]  /*2fe30*/  VIADD R4, R17, 0x50 ;  /* 0x0000005011047836 */ /* 0x001fca0000000000 */
[----:B------:R-:W-:Y:S02]  /*2fe40*/  ISETP.GE.AND P2, PT, R4, R0, PT ;  /* 0x000000000400720c */ /* 0x000fe40003f46270 */
[----:B------:R-:W-:-:S11]  /*2fe50*/  MOV R4, R14 ;  /* 0x0000000e00047202 */ /* 0x000fd60000000f00 */
[----:B------:R-:W-:Y:S05]  /*2fe60*/  WARPSYNC.COLLECTIVE R15, `(.L_x_6639) ;  /* 0x000000000f087348 */ /* 0x000fea0003c00000 */
[----:B------:R0:W1:Y:S02]  /*2fe70*/  SHFL.IDX P6, R14, R13, R12, R11 ;  /* 0x0000000c0d0e7389 */ /* 0x00006400000c000b */
[----:B01----:R-:W-:Y:S01]  /*2fe80*/  ENDCOLLECTIVE ;  /* 0x000000000000791b */ /* 0x003fe20003800000 */
.L_x_6639:
[----:B------:R-:W-:-:S05]  /*2fe90*/  @!P2 LEA R5, P4, R8, R4, 0x1 ;  /* 0x000000040805a211 */ /* 0x000fca00078808ff */
[----:B------:R-:W-:Y:S02]  /*2fea0*/  @!P2 IMAD.X R4, RZ, RZ, R6, P4 ;  /* 0x000000ffff04a224 */ /* 0x000fe400020e0606 */
[----:B------:R-:W-:-:S03]  /*2feb0*/  IMAD.MOV.U32 R13, RZ, RZ, R3 ;  /* 0x000000ffff0d7224 */ /* 0x000fc600078e0003 */
[----:B------:R-:W-:-:S04]  /*2fec0*/  @!P2 LOP3.LUT R5, R5, R4, RZ, 0x3c, !PT ;  /* 0x000000040505a212 */ /* 0x000fc800078e3cff */
[----:B------:R-:W-:Y:S01]  /*2fed0*/  @!P2 LOP3.LUT R4, R5, R4, RZ, 0x3c, !PT ;  /* 0x000000040504a212 */ /* 0x000fe200078e3cff */
[----:B------:R-:W-:-:S07]  /*2fee0*/  IMAD.MOV.U32 R6, RZ, RZ, R14 ;  /* 0x000000ffff067224 */ /* 0x000fce00078e000e */
[----:B------:R-:W-:Y:S05]  /*2fef0*/  WARPSYNC.COLLECTIVE R15, `(.L_x_6640) ;  /* 0x000000000f087348 */ /* 0x000fea0003c00000 */
[----:B------:R0:W1:Y:S02]  /*2ff00*/  SHFL.IDX P6, R14, R13, R12, R11 ;  /* 0x0000000c0d0e7389 */ /* 0x00006400000c000b */
[----:B01----:R-:W-:Y:S01]  /*2ff10*/  ENDCOLLECTIVE ;  /* 0x000000000000791b */ /* 0x003fe20003800000 */
.L_x_6640:
        /* <DEDUP_REMOVED lines=15> */
.L_x_6641:
[----:B------:R-:W-:-:S04]  /*30010*/  @!P2 LEA R5, P4, R8, R4, 0x1 ;  /* 0x000000040805a211 */ /* 0x000fc800078808ff */
[----:B------:R-:W-:Y:S02]  /*30020*/  @!P2 IADD3.X R4, RZ, R6, RZ, P4, !PT ;  /* 0x00000006ff04a210 */ /* 0x000fe400027fe4ff */
[----:B------:R-:W-:Y:S02]  /*30030*/  MOV R13, R3 ;  /* 0x00000003000d7202 */ /* 0x000fe40000000f00 */
        /* <DEDUP_REMOVED lines=13> */
.L_x_6642:
[----:B------:R-:W-:Y:S01]  /*30110*/  IMAD.MOV.U32 R3, RZ, RZ, R14 ;  /* 0x000000ffff037224 */ /* 0x000fe200078e000e */
[----:B------:R-:W-:Y:S06]  /*30120*/  BRA `(.L_x_6643) ;  /* 0xffffffa4003c7947 */ /* 0x000fec000383ffff */
.L_x_6484:
[----:B0-----:R-:W4:Y:S02]  /*30130*/  LDL R2, [R1+0x4] ;  /* 0x0000040001027983 */ /* 0x001f240000100800 */
[----:B----4-:R0:W1:Y:S02]  /*30140*/  SYNCS.PHASECHK.TRANS64.TRYWAIT P0, [R2+URZ+0x36820], R0 ;  /* 0x03682000020075a7 */ /* 0x010064000800017f */
[----:B-1----:R-:W-:Y:S05]  /*30150*/  @!P0 NANOSLEEP.SYNCS 0x989680 ;  /* 0x009896800000895d */ /* 0x002fea0003900000 */
[----:B------:R-:W1:Y:S02]  /*30160*/  @!P0 SYNCS.PHASECHK.TRANS64 P0, [R2+URZ+0x36820], R0 ;  /* 0x03682000020085a7 */ /* 0x000e64000800007f */
[----:B-1----:R-:W-:Y:S05]  /*30170*/  @!P0 BRA `(.L_x_6484) ;  /* 0xfffffffc00ec8947 */ /* 0x002fea000383ffff */
[----:B------:R-:W-:Y:S05]  /*30180*/  BRA `(.L_x_6644) ;  /* 0xffffffa400b47947 */ /* 0x000fea000383ffff */
.L_x_6493:
[----:B-1----:R1:W2:Y:S02]  /*30190*/  SYNCS.PHASECHK.TRANS64.TRYWAIT P0, [R3+URZ+0x36840], R0 ;  /* 0x03684000030075a7 */ /* 0x0022a4000800017f */
[----:B--2---:R-:W-:Y:S05]  /*301a0*/  @!P0 NANOSLEEP.SYNCS 0x989680 ;  /* 0x009896800000895d */ /* 0x004fea0003900000 */
[----:B------:R-:W2:Y:S02]  /*301b0*/  @!P0 SYNCS.PHASECHK.TRANS64 P0, [R3+URZ+0x36840], R0 ;  /* 0x03684000030085a7 */ /* 0x000ea4000800007f */
[----:B--2---:R-:W-:Y:S05]  /*301c0*/  @!P0 BRA `(.L_x_6493) ;  /* 0xfffffffc00f08947 */ /* 0x004fea000383ffff */
[----:B------:R-:W-:Y:S05]  /*301d0*/  BRA `(.L_x_6645) ;  /* 0xffffffa800787947 */ /* 0x000fea000383ffff */
.L_x_6500:
[----:B0-----:R0:W1:Y:S02]  /*301e0*/  SYNCS.PHASECHK.TRANS64.TRYWAIT P0, [R0+URZ+0x36860], R3 ;  /* 0x03686003000075a7 */ /* 0x001064000800017f */
[----:B-1----:R-:W-:Y:S05]  /*301f0*/  @!P0 NANOSLEEP.SYNCS 0x989680 ;  /* 0x009896800000895d */ /* 0x002fea0003900000 */
[----:B------:R-:W1:Y:S02]  /*30200*/  @!P0 SYNCS.PHASECHK.TRANS64 P0, [R0+URZ+0x36860], R3 ;  /* 0x03686003000085a7 */ /* 0x000e64000800007f */
[----:B-1----:R-:W-:Y:S05]  /*30210*/  @!P0 BRA `(.L_x_6500) ;  /* 0xfffffffc00f08947 */ /* 0x002fea000383ffff */
[----:B------:R-:W-:Y:S05]  /*30220*/  BRA `(.L_x_6646) ;  /* 0xffffffac00947947 */ /* 0x000fea000383ffff */
.L_x_6511:
[----:B--2---:R2:W3:Y:S02]  /*30230*/  SYNCS.PHASECHK.TRANS64.TRYWAIT P0, [R3+URZ+0x36840], R2 ;  /* 0x03684002030075a7 */ /* 0x0044e4000800017f */
[----:B---3--:R-:W-:Y:S05]  /*30240*/  @!P0 NANOSLEEP.SYNCS 0x989680 ;  /* 0x009896800000895d */ /* 0x008fea0003900000 */
[----:B------:R-:W3:Y:S02]  /*30250*/  @!P0 SYNCS.PHASECHK.TRANS64 P0, [R3+URZ+0x36840], R2 ;  /* 0x03684002030085a7 */ /* 0x000ee4000800007f */
[----:B---3--:R-:W-:Y:S05]  /*30260*/  @!P0 BRA `(.L_x_6511) ;  /* 0xfffffffc00f08947 */ /* 0x008fea000383ffff */
[----:B------:R-:W-:Y:S05]  /*30270*/  BRA `(.L_x_6647) ;  /* 0xffffffb4007c7947 */ /* 0x000fea000383ffff */
.L_x_6518:
[----:B0-----:R0:W2:Y:S02]  /*30280*/  SYNCS.PHASECHK.TRANS64.TRYWAIT P0, [R2+URZ+0x36860], R3 ;  /* 0x03686003020075a7 */ /* 0x0010a4000800017f */
[----:B--2---:R-:W-:Y:S05]  /*30290*/  @!P0 NANOSLEEP.SYNCS 0x989680 ;  /* 0x009896800000895d */ /* 0x004fea0003900000 */
[----:B------:R-:W2:Y:S02]  /*302a0*/  @!P0 SYNCS.PHASECHK.TRANS64 P0, [R2+URZ+0x36860], R3 ;  /* 0x03686003020085a7 */ /* 0x000ea4000800007f */
[----:B--2---:R-:W-:Y:S05]  /*302b0*/  @!P0 BRA `(.L_x_6518) ;  /* 0xfffffffc00f08947 */ /* 0x004fea000383ffff */
[----:B------:R-:W-:Y:S05]  /*302c0*/  BRA `(.L_x_6648) ;  /* 0xffffffb800987947 */ /* 0x000fea000383ffff */
.L_x_6529:
[----:B---3--:R3:W4:Y:S02]  /*302d0*/  SYNCS.PHASECHK.TRANS64.TRYWAIT P0, [R3+URZ+0x36840], R2 ;  /* 0x03684002030075a7 */ /* 0x008724000800017f */
[----:B----4-:R-:W-:Y:S05]  /*302e0*/  @!P0 NANOSLEEP.SYNCS 0x989680 ;  /* 0x009896800000895d */ /* 0x010fea0003900000 */
[----:B------:R-:W4:Y:S02]  /*302f0*/  @!P0 SYNCS.PHASECHK.TRANS64 P0, [R3+URZ+0x36840], R2 ;  /* 0x03684002030085a7 */ /* 0x000f24000800007f */
[----:B----4-:R-:W-:Y:S05]  /*30300*/  @!P0 BRA `(.L_x_6529) ;  /* 0xfffffffc00f08947 */ /* 0x010fea000383ffff */
[----:B------:R-:W-:Y:S05]  /*30310*/  BRA `(.L_x_6649) ;  /* 0xffffffc0005c7947 */ /* 0x000fea000383ffff */
.L_x_6536:
[----:B0-----:R0:W2:Y:S02]  /*30320*/  SYNCS.PHASECHK.TRANS64.TRYWAIT P0, [R2+URZ+0x36860], R5 ;  /* 0x03686005020075a7 */ /* 0x0010a4000800017f */
[----:B--2---:R-:W-:Y:S05]  /*30330*/  @!P0 NANOSLEEP.SYNCS 0x989680 ;  /* 0x009896800000895d */ /* 0x004fea0003900000 */
[----:B------:R-:W2:Y:S02]  /*30340*/  @!P0 SYNCS.PHASECHK.TRANS64 P0, [R2+URZ+0x36860], R5 ;  /* 0x03686005020085a7 */ /* 0x000ea4000800007f */
[----:B--2---:R-:W-:Y:S05]  /*30350*/  @!P0 BRA `(.L_x_6536) ;  /* 0xfffffffc00f08947 */ /* 0x004fea000383ffff */
[----:B------:R-:W-:Y:S05]  /*30360*/  BRA `(.L_x_6650) ;  /* 0xffffffc400747947 */ /* 0x000fea000383ffff */
.L_x_6549:
[----:B--2---:R2:W4:Y:S02]  /*30370*/  SYNCS.PHASECHK.TRANS64.TRYWAIT P0, [R0+URZ+0x36860], R2 ;  /* 0x03686002000075a7 */ /* 0x004524000800017f */
[----:B----4-:R-:W-:Y:S05]  /*30380*/  @!P0 NANOSLEEP.SYNCS 0x989680 ;  /* 0x009896800000895d */ /* 0x010fea0003900000 */
[----:B------:R-:W4:Y:S02]  /*30390*/  @!P0 SYNCS.PHASECHK.TRANS64 P0, [R0+URZ+0x36860], R2 ;  /* 0x03686002000085a7 */ /* 0x000f24000800007f */
[----:B----4-:R-:W-:Y:S05]  /*303a0*/  @!P0 BRA `(.L_x_6549) ;  /* 0xfffffffc00f08947 */ /* 0x010fea000383ffff */
[----:B------:R-:W-:Y:S05]  /*303b0*/  BRA `(.L_x_6651) ;  /* 0xffffffcc00187947 */ /* 0x000fea000383ffff */
.L_x_6558:
[----:B------:R-:W-:Y:S01]  /*303c0*/  BSSY B0, `(.L_x_6652) ;  /* 0x0000008000007945 */ /* 0x000fe20003800000 */
[----:B0-----:R-:W-:Y:S01]  /*303d0*/  IMAD.MOV.U32 R13, RZ, RZ, R16 ;  /* 0x000000ffff0d7224 */ /* 0x001fe200078e0010 */
[----:B------:R-:W-:Y:S01]  /*303e0*/  MOV R11, 0x1f ;  /* 0x0000001f000b7802 */ /* 0x000fe20000000f00 */
[----:B------:R-:W-:Y:S02]  /*303f0*/  IMAD.MOV.U32 R12, RZ, RZ, RZ ;  /* 0x000000ffff0c7224 */ /* 0x000fe400078e00ff */
[----:B------:R-:W-:-:S07]  /*30400*/  IMAD.MOV.U32 R15, RZ, RZ, -0x1 ;  /* 0xffffffffff0f7424 */ /* 0x000fce00078e00ff */
[----:B-1---5:R-:W-:Y:S05]  /*30410*/  WARPSYNC.COLLECTIVE R15, `(.L_x_6653) ;  /* 0x000000000f087348 */ /* 0x022fea0003c00000 */
[----:B------:R0:W2:Y:S02]  /*30420*/  SHFL.IDX P6, R14, R13, R12, R11 ;  /* 0x0000000c0d0e7389 */ /* 0x0000a400000c000b */
[----:B012--5:R-:W-:Y:S01]  /*30430*/  ENDCOLLECTIVE ;  /* 0x000000000000791b */ /* 0x027fe20003800000 */
.L_x_6653:
[----:B------:R-:W-:Y:S05]  /*30440*/  BSYNC B0 ;  /* 0x0000000000007941 */ /* 0x000fea0003800000 */
.L_x_6652:
        /* <DEDUP_REMOVED lines=10> */
.L_x_6654:
        /* <DEDUP_REMOVED lines=16> */
.L_x_6655:
        /* <DEDUP_REMOVED lines=9> */
.L_x_6656:
        /* <DEDUP_REMOVED lines=8> */
.L_x_6657:
        /* <DEDUP_REMOVED lines=8> */
.L_x_6658:
        /* <DEDUP_REMOVED lines=8> */
.L_x_6659:
        /* <DEDUP_REMOVED lines=9> */
.L_x_6660:
[----:B------:R-:W-:Y:S01]  /*30890*/  IMAD.MOV.U32 R16, RZ, RZ, R14 ;  /* 0x000000ffff107224 */ /* 0x000fe200078e000e */
[----:B------:R-:W-:Y:S06]  /*308a0*/  BRA `(.L_x_6661) ;  /* 0xffffffcc00f07947 */ /* 0x000fec000383ffff */
.L_x_6563:
[----:B------:R-:W-:Y:S01]  /*308b0*/  BSSY B0, `(.L_x_6662) ;  /* 0x0000008000007945 */ /* 0x000fe20003800000 */
[----:B-----5:R-:W-:Y:S01]  /*308c0*/  IMAD.MOV.U32 R13, RZ, RZ, R3 ;  /* 0x000000ffff0d7224 */ /* 0x020fe200078e0003 */
[----:B------:R-:W-:Y:S01]  /*308d0*/  MOV R12, 0x1 ;  /* 0x00000001000c7802 */ /* 0x000fe20000000f00 */
[----:B------:R-:W-:Y:S02]  /*308e0*/  IMAD.MOV.U32 R11, RZ, RZ, RZ ;  /* 0x000000ffff0b7224 */ /* 0x000fe400078e00ff */
[----:B------:R-:W-:-:S07]  /*308f0*/  IMAD.MOV.U32 R15, RZ, RZ, -0x1 ;  /* 0xffffffffff0f7424 */ /* 0x000fce00078e00ff */
[----:B01----:R-:W-:Y:S05]  /*30900*/  WARPSYNC.COLLECTIVE R15, `(.L_x_6663) ;  /* 0x000000000f087348 */ /* 0x003fea0003c00000 */
[----:B------:R2:W3:Y:S02]  /*30910*/  SHFL.UP P6, R14, R13, R12, R11 ;  /* 0x0400000c0d0e7389 */ /* 0x0004e400000c000b */
[----:B0123--:R-:W-:Y:S01]  /*30920*/  ENDCOLLECTIVE ;  /* 0x000000000000791b */ /* 0x00ffe20003800000 */
.L_x_6663:
[----:B------:R-:W-:Y:S05]  /*30930*/  BSYNC B0 ;  /* 0x0000000000007941 */ /* 0x000fea0003800000 */
.L_x_6662:
        /* <DEDUP_REMOVED lines=12> */
.L_x_6664:
        /* <DEDUP_REMOVED lines=8> */
.L_x_6665:
        /* <DEDUP_REMOVED lines=8> */
.L_x_6666:
        /* <DEDUP_REMOVED lines=8> */
.L_x_6667:
        /* <DEDUP_REMOVED lines=9> */
.L_x_6668:
[----:B------:R-:W-:Y:S01]  /*30c10*/  IMAD.MOV.U32 R16, RZ, RZ, R14 ;  /* 0x000000ffff107224 */ /* 0x000fe200078e000e */
[----:B------:R-:W-:Y:S06]  /*30c20*/  BRA `(.L_x_6669) ;  /* 0xffffffcc00b07947 */ /* 0x000fec000383ffff */
.L_x_6565:
[----:B------:R-:W-:Y:S01]  /*30c30*/  BSSY B0, `(.L_x_6670) ;  /* 0x0000006000007945 */ /* 0x000fe20003800000 */
[----:B------:R-:W-:Y:S01]  /*30c40*/  PLOP3.LUT P6, PT, P6, PT, PT, 0x8, 0x0 ;  /* 0x000000000000781c */ /* 0x000fe200037ce170 */
[----:B------:R-:W-:-:S12]  /*30c50*/  IMAD.MOV.U32 R15, RZ, RZ, -0x1 ;  /* 0xffffffffff0f7424 */ /* 0x000fd800078e00ff */
[----:B01---5:R-:W-:Y:S05]  /*30c60*/  WARPSYNC.COLLECTIVE R15, `(.L_x_6671) ;  /* 0x000000000f087348 */ /* 0x023fea0003c00000 */
[----:B------:R-:W-:Y:S01]  /*30c70*/  VOTE.ANY R14, PT, P6 ;  /* 0x00000000000e7806 */ /* 0x000fe200030e0100 */
[----:B01---5:R-:W-:Y:S06]  /*30c80*/  ENDCOLLECTIVE ;  /* 0x000000000000791b */ /* 0x023fec0003800000 */
.L_x_6671:
[----:B------:R-:W-:Y:S05]  /*30c90*/  BSYNC B0 ;  /* 0x0000000000007941 */ /* 0x000fea0003800000 */
.L_x_6670:
        /* <DEDUP_REMOVED lines=9> */
.L_x_6672:
[----:B------:R-:W-:Y:S01]  /*30d30*/  IMAD.MOV.U32 R17, RZ, RZ, R14 ;  /* 0x000000ffff117224 */ /* 0x000fe200078e000e */
[----:B------:R-:W-:Y:S06]  /*30d40*/  BRA `(.L_x_6673) ;  /* 0xffffffcc00a07947 */ /* 0x000fec000383ffff */
.L_x_6567:
[----:B------:R-:W-:Y:S01]  /*30d50*/  BSSY B0, `(.L_x_6674) ;  /* 0x0000007000007945 */ /* 0x000fe20003800000 */
[----:B------:R-:W-:Y:S01]  /*30d60*/  IMAD.MOV.U32 R13, RZ, RZ, R2 ;  /* 0x000000ffff0d7224 */ /* 0x000fe200078e0002 */
[----:B------:R-:W-:Y:S01]  /*30d70*/  MOV R15, 0xffffffff ;  /* 0xffffffff000f7802 */ /* 0x000fe20000000f00 */
[----:B------:R-:W-:-:S07]  /*30d80*/  IMAD.MOV.U32 R11, RZ, RZ, 0x1f ;  /* 0x0000001fff0b7424 */ /* 0x000fce00078e00ff */
[----:B0123-5:R-:W-:Y:S05]  /*30d90*/  WARPSYNC.COLLECTIVE R15, `(.L_x_6675) ;  /* 0x000000000f087348 */ /* 0x02ffea0003c00000 */
[----:B------:R4:W0:Y:S02]  /*30da0*/  SHFL.IDX P6, R14, R13, R12, R11 ;  /* 0x0000000c0d0e7389 */ /* 0x00082400000c000b */
[----:B012345:R-:W-:Y:S01]  /*30db0*/  ENDCOLLECTIVE ;  /* 0x000000000000791b */ /* 0x03ffe20003800000 */
.L_x_6675:
[----:B------:R-:W-:Y:S05]  /*30dc0*/  BSYNC B0 ;  /* 0x0000000000007941 */ /* 0x000fea0003800000 */
.L_x_6674:
[----:B------:R-:W-:Y:S01]  /*30dd0*/  IMAD.MOV.U32 R2, RZ, RZ, R14 ;  /* 0x000000ffff027224 */ /* 0x000fe200078e000e */
[----:B------:R-:W-:Y:S06]  /*30de0*/  BRA `(.L_x_6676) ;  /* 0xffffffcc00947947 */ /* 0x000fec000383ffff */
.L_x_6571:
[----:B0-----:R0:W2:Y:S02]  /*30df0*/  SYNCS.PHASECHK.TRANS64.TRYWAIT P0, [R0+URZ+0x36820], R3 ;  /* 0x03682003000075a7 */ /* 0x0010a4000800017f */
[----:B--2---:R-:W-:Y:S05]  /*30e00*/  @!P0 NANOSLEEP.SYNCS 0x989680 ;  /* 0x009896800000895d */ /* 0x004fea0003900000 */
[----:B------:R-:W2:Y:S02]  /*30e10*/  @!P0 SYNCS.PHASECHK.TRANS64 P0, [R0+URZ+0x36820], R3 ;  /* 0x03682003000085a7 */ /* 0x000ea4000800007f */
[----:B--2---:R-:W-:Y:S05]  /*30e20*/  @!P0 BRA `(.L_x_6571) ;  /* 0xfffffffc00f08947 */ /* 0x004fea000383ffff */
[----:B------:R-:W-:Y:S05]  /*30e30*/  BRA `(.L_x_6677) ;  /* 0xffffffd400187947 */ /* 0x000fea000383ffff */
.L_x_6572:
        /* <DEDUP_REMOVED lines=8> */
[----:B01-3-5:R-:W-:Y:S05]  /*30ec0*/  WARPSYNC.COLLECTIVE R15, `(.L_x_6679) ;  /* 0x000000000f087348 */ /* 0x02bfea0003c00000 */
[----:B------:R2:W4:Y:S02]  /*30ed0*/  SHFL.IDX P6, R14, R13, R12, R11 ;  /* 0x0000000c0d0e7389 */ /* 0x00052400000c000b */
[----:B012345:R-:W-:Y:S01]  /*30ee0*/  ENDCOLLECTIVE ;  /* 0x000000000000791b */ /* 0x03ffe20003800000 */
.L_x_6679:
[----:B------:R-:W-:Y:S05]  /*30ef0*/  BSYNC B0 ;  /* 0x0000000000007941 */ /* 0x000fea0003800000 */
.L_x_6678:
[----:B------:R-:W-:Y:S05]  /*30f00*/  BRA `(.L_x_6680) ;  /* 0xffffffd400007947 */ /* 0x000fea000383ffff */
.L_x_6573:
[----:B------:R-:W-:Y:S01]  /*30f10*/  BSSY B0, `(.L_x_6681) ;  /* 0x0000006000007945 */ /* 0x000fe20003800000 */
[----:B------:R-:W-:-:S07]  /*30f20*/  IMAD.MOV.U32 R15, RZ, RZ, -0x1 ;  /* 0xffffffffff0f7424 */ /* 0x000fce00078e00ff */
[----:B0123-5:R-:W-:Y:S05]  /*30f30*/  WARPSYNC.COLLECTIVE R15, `(.L_x_6682) ;  /* 0x000000000f0c7348 */ /* 0x02ffea0003c00000 */
[----:B------:R-:W-:Y:S02]  /*30f40*/  ELECT P6, UR62, PT ;  /* 0x00000000003e782f */ /* 0x000fe400038c0000 */
[----:B------:R-:W-:Y:S01]  /*30f50*/  MOV R14, UR62 ;  /* 0x0000003e000e7c02 */ /* 0x000fe20008000f00 */
[----:B0123-5:R-:W-:Y:S10]  /*30f60*/  ENDCOLLECTIVE ;  /* 0x000000000000791b */ /* 0x02fff40003800000 */
.L_x_6682:
[----:B------:R-:W-:Y:S05]  /*30f70*/  BSYNC B0 ;  /* 0x0000000000007941 */ /* 0x000fea0003800000 */
.L_x_6681:
[----:B------:R-:W-:Y:S05]  /*30f80*/  BRA `(.L_x_6683) ;  /* 0xffffffd000f47947 */ /* 0x000fea000383ffff */
.L_x_6575:
[----:B0-----:R0:W2:Y:S02]  /*30f90*/  SYNCS.PHASECHK.TRANS64.TRYWAIT P0, [R6+URZ], R5 ;  /* 0x00000005060075a7 */ /* 0x0010a4000800017f */
[----:B--2---:R-:W-:Y:S05]  /*30fa0*/  @!P0 NANOSLEEP.SYNCS 0x989680 ;  /* 0x009896800000895d */ /* 0x004fea0003900000 */
[----:B------:R-:W2:Y:S02]  /*30fb0*/  @!P0 SYNCS.PHASECHK.TRANS64 P0, [R6+URZ], R5 ;  /* 0x00000005060085a7 */ /* 0x000ea4000800007f */
[----:B--2---:R-:W-:Y:S05]  /*30fc0*/  @!P0 BRA `(.L_x_6575) ;  /* 0xfffffffc00f08947 */ /* 0x004fea000383ffff */
[----:B------:R-:W-:Y:S05]  /*30fd0*/  BRA `(.L_x_6684) ;  /* 0xffffffd400387947 */ /* 0x000fea000383ffff */
.L_x_6576:
[----:B--2---:R2:W3:Y:S02]  /*30fe0*/  SYNCS.PHASECHK.TRANS64.TRYWAIT P0, [R7+URZ], R2 ;  /* 0x00000002070075a7 */ /* 0x0044e4000800017f */
[----:B---3--:R-:W-:Y:S05]  /*30ff0*/  @!P0 NANOSLEEP.SYNCS 0x989680 ;  /* 0x009896800000895d */ /* 0x008fea0003900000 */
[----:B------:R-:W3:Y:S02]  /*31000*/  @!P0 SYNCS.PHASECHK.TRANS64 P0, [R7+URZ], R2 ;  /* 0x00000002070085a7 */ /* 0x000ee4000800007f */
[----:B---3--:R-:W-:Y:S05]  /*31010*/  @!P0 BRA `(.L_x_6576) ;  /* 0xfffffffc00f08947 */ /* 0x008fea000383ffff */
[----:B------:R-:W-:Y:S05]  /*31020*/  BRA `(.L_x_6685) ;  /* 0xffffffd4002c7947 */ /* 0x000fea000383ffff */
.L_x_6578:
[----:B---3--:R3:W4:Y:S02]  /*31030*/  SYNCS.PHASECHK.TRANS64.TRYWAIT P0, [R4+URZ], R5 ;  /* 0x00000005040075a7 */ /* 0x008724000800017f */
[----:B----4-:R-:W-:Y:S05]  /*31040*/  @!P0 NANOSLEEP.SYNCS 0x989680 ;  /* 0x009896800000895d */ /* 0x010fea0003900000 */
[----:B------:R-:W4:Y:S02]  /*31050*/  @!P0 SYNCS.PHASECHK.TRANS64 P0, [R4+URZ], R5 ;  /* 0x00000005040085a7 */ /* 0x000f24000800007f */
[----:B----4-:R-:W-:Y:S05]  /*31060*/  @!P0 BRA `(.L_x_6578) ;  /* 0xfffffffc00f08947 */ /* 0x010fea000383ffff */
[----:B------:R-:W-:Y:S05]  /*31070*/  BRA `(.L_x_6686) ;  /* 0xffffffd400347947 */ /* 0x000fea000383ffff */
.L_x_6687:
        /* <DEDUP_REMOVED lines=16> */
.L_x_15312:


//--------------------- .text._ZN7cutlass13device_kernelIN5flash11enable_sm90INS1_16FlashAttnFwdSm90INS1_25CollectiveMainloopFwdSm90ILi2EN4cute5tupleIJNS5_1CILi1EEES8_S8_EEENS6_IJNS7_ILi128EEENS7_ILi176EEESA_EEELi128ENS_6half_tEfNS_4arch4Sm90ELb0ELb0ELb1ELb0ELb0ELb0ELb0ELb1ELb1ELb1ELb0ELb0EEENS1_21CollectiveEpilogueFwdINS6_IJSA_SA_SB_EEES9_SD_SF_Li256ELb0ELb1ELb0ELb0EEENS1_29StaticPersistentTileSchedulerILb0EEEEEEEEEvNT_6ParamsE --------------------------
	.section	.text._ZN7cutlass13device_kernelIN5flash11enable_sm90INS1_16FlashAttnFwdSm90INS1_25CollectiveMainloopFwdSm90ILi2EN4cute5tupleIJNS5_1CILi1EEES8_S8_EEENS6_IJNS7_ILi128EEENS7_ILi176EEESA_EEELi128ENS_6half_tEfNS_4arch4Sm90ELb0ELb0ELb1ELb0ELb0ELb0ELb0ELb1ELb1ELb1ELb0ELb0EEENS1_21CollectiveEpilogueFwdINS6_IJSA_SA_SB_EEES9_SD_SF_Li256ELb0ELb1ELb0ELb0EEENS1_29StaticPersistentTileSchedulerILb0EEEEEEEEEvNT_6ParamsE,"ax",@progbits
	.align	128
.text._ZN7cutlass13device_kernelIN5flash11enable_sm90INS1_16FlashAttnFwdSm90INS1_25CollectiveMainloopFwdSm90ILi2EN4cute5tupleIJNS5_1CILi1EEES8_S8_EEENS6_IJNS7_ILi128EEENS7_ILi176EEESA_EEELi128ENS_6half_tEfNS_4arch4Sm90ELb0ELb0ELb1ELb0ELb0ELb0ELb0ELb1ELb1ELb1ELb0ELb0EEENS1_21CollectiveEpilogueFwdINS6_IJSA_SA_SB_EEES9_SD_SF_Li256ELb0ELb1ELb0ELb0EEENS1_29StaticPersistentTileSchedulerILb0EEEEEEEEEvNT_6ParamsE:
        .type           _ZN7cutlass13device_kernelIN5flash11enable_sm90INS1_16FlashAttnFwdSm90INS1_25CollectiveMainloopFwdSm90ILi2EN4cute5tupleIJNS5_1CILi1EEES8_S8_EEENS6_IJNS7_ILi128EEENS7_ILi176EEESA_EEELi128ENS_6half_tEfNS_4arch4Sm90ELb0ELb0ELb1ELb0ELb0ELb0ELb0ELb1ELb1ELb1ELb0ELb0EEENS1_21CollectiveEpilogueFwdINS6_IJSA_SA_SB_EEES9_SD_SF_Li256ELb0ELb1ELb0ELb0EEENS1_29StaticPersistentTileSchedulerILb0EEEEEEEEEvNT_6ParamsE,@function
        .size           _ZN7cutlass13device_kernelIN5flash11enable_sm90INS1_16FlashAttnFwdSm90INS1_25CollectiveMainloopFwdSm90ILi2EN4cute5tupleIJNS5_1CILi1EEES8_S8_EEENS6_IJNS7_ILi128EEENS7_ILi176EEESA_EEELi128ENS_6half_tEfNS_4arch4Sm90ELb0ELb0ELb1ELb0ELb0ELb0ELb0ELb1ELb1ELb1ELb0ELb0EEENS1_21CollectiveEpilogueFwdINS6_IJSA_SA_SB_EEES9_SD_SF_Li256ELb0ELb1ELb0ELb0EEENS1_29StaticPersistentTileSchedulerILb0EEEEEEEEEvNT_6ParamsE,(.L_x_15313 - _ZN7cutlass13device_kernelIN5flash11enable_sm90INS1_16FlashAttnFwdSm90INS1_25CollectiveMainloopFwdSm90ILi2EN4cute5tupleIJNS5_1CILi1EEES8_S8_EEENS6_IJNS7_ILi128EEENS7_ILi176EEESA_EEELi128ENS_6half_tEfNS_4arch4Sm90ELb0ELb0ELb1ELb0ELb0ELb0ELb0ELb1ELb1ELb1ELb0ELb0EEENS1_21CollectiveEpilogueFwdINS6_IJSA_SA_SB_EEES9_SD_SF_Li256ELb0ELb1ELb0ELb0EEENS1_29StaticPersistentTileSchedulerILb0EEEEEEEEEvNT_6ParamsE)
        .other          _ZN7cutlass13device_kernelIN5flash11enable_sm90INS1_16FlashAttnFwdSm90INS1_25CollectiveMainloopFwdSm90ILi2EN4cute5tupleIJNS5_1CILi1EEES8_S8_EEENS6_IJNS7_ILi128EEENS7_ILi176EEESA_EEELi128ENS_6half_tEfNS_4arch4Sm90ELb0ELb0ELb1ELb0ELb0ELb0ELb0ELb1ELb1ELb1ELb0ELb0EEENS1_21CollectiveEpilogueFwdINS6_IJSA_SA_SB_EEES9_SD_SF_Li256ELb0ELb1ELb0ELb0EEENS1_29StaticPersistentTileSchedulerILb0EEEEEEEEEvNT_6ParamsE,@"STO_CUDA_ENTRY STV_DEFAULT"
_ZN7cutlass13device_kernelIN5flash11enable_sm90INS1_16FlashAttnFwdSm90INS1_25CollectiveMainloopFwdSm90ILi2EN4cute5tupleIJNS5_1CILi1EEES8_S8_EEENS6_IJNS7_ILi128EEENS7_ILi176EEESA_EEELi128ENS_6half_tEfNS_4arch4Sm90ELb0ELb0ELb1ELb0ELb0ELb0ELb0ELb1ELb1ELb1ELb0ELb0EEENS1_21CollectiveEpilogueFwdINS6_IJSA_SA_SB_EEES9_SD_SF_Li256ELb0ELb1ELb0ELb0EEENS1_29StaticPersistentTileSchedulerILb0EEEEEEEEEvNT_6ParamsE:
        /* <DEDUP_REMOVED lines=17> */
.L_x_6689:
[----:B------:R-:W-:Y:S05]  /*0110*/  BSYNC B0 ;  /* 0x0000000000007941 */ /* 0x000fea0003800000 */
.L_x_6688:
        /* <DEDUP_REMOVED lines=11> */
[----:B0-----:R-:W-:Y:S02]  /*01d0*/  ISETP.NE.AND P1, PT, R3, RZ, PT ;  /* 0x000000ff0300720c */ /* 0x001fe40003f25270 */
[----:B------:R0:W2:Y:S01]  /*01e0*/  SHFL.IDX PT, R3, R4, RZ, 0x1f ;  /* 0x00001fff04037589 */ /* 0x0000a200000e0000 */
[----:B-1----:R-:W-:Y:S02]  /*01f0*/  @UP0 ULEA UR8, UR8, UR6, 0x18 ;  /* 0x0000000608080291 */ /* 0x002fe4000f8ec03f */
[----:B------:R-:W-:-:S04]  /*0200*/  @UP0 UIADD3 UR6, -UR7, 0x100000, URZ ;  /* 0x0010000007060890 */ /* 0x000fc8000fffe13f */
[----:B------:R-:W-:Y:S02]  /*0210*/  @UP0 USHF.L.U32 UR7, UR6, 0xb, URZ ;  /* 0x0000000b06070899 */ /* 0x000fe4000800063f */
[----:B------:R-:W-:Y:S01]  /*0220*/  @UP0 USHF.L.U32 UR6, UR6, 0x1, URZ ;  /* 0x0000000106060899 */ /* 0x000fe2000800063f */
[----:B------:R-:W-:Y:S01]  /*0230*/  VOTEU.ANY UP0, P0 ;  /* 0x00000000003f7886 */ /* 0x000fe20000000100 */
[----:B------:R-:W1:Y:S04]  /*0240*/  FENCE.VIEW.ASYNC.S ;  /* 0x00000000000073c6 */ /* 0x000e680000000000 */
[----:B-1----:R0:W1:Y:S06]  /*0250*/  @UP0 SYNCS.EXCH.64 URZ, [UR8+0x34800], UR4 ;  /* 0x03480004083f05b2 */ /* 0x00206c0008000100 */
[----:B------:R0:W3:Y:S02]  /*0260*/  @UP1 SYNCS.EXCH.64 URZ, [UR8+0x34820], UR6 ;  /* 0x03482006083f15b2 */ /* 0x0000e40008000100 */
[----:B0-----:R-:W-:Y:S05]  /*0270*/  @P1 BRA `(.L_x_6690) ;  /* 0x0000000000481947 */ /* 0x001fea0003800000 */
        /* <DEDUP_REMOVED lines=16> */
[----:B------:R0:W0:Y:S01]  /*0380*/  SYNCS.EXCH.64 URZ, [UR8+0x34848], UR6 ;  /* 0x03484806083f75b2 */ /* 0x0000220008000100 */
[----:B------:R-:W-:Y:S01]  /*0390*/  NOP ;  /* 0x0000000000007918 */ /* 0x000fe20000000000 */
.L_x_6690:
[----:B------:R-:W5:Y:S01]  /*03a0*/  SHFL.IDX PT, R4, R2, RZ, 0x1f ;  /* 0x00001fff02047589 */ /* 0x000f6200000e0000 */
[----:B------:R-:W-:Y:S01]  /*03b0*/  NOP ;  /* 0x0000000000007918 */ /* 0x000fe20000000000 */
[----:B-----5:R-:W-:-:S13]  /*03c0*/  ISETP.NE.AND P0, PT, R4, RZ, PT ;  /* 0x000000ff0400720c */ /* 0x020fda0003f05270 */
        /* <DEDUP_REMOVED lines=19> */
.L_x_6691:
[----:B------:R-:W5:Y:S01]  /*0500*/  SHFL.IDX PT, R4, R2, RZ, 0x1f ;  /* 0x00001fff02047589 */ /* 0x000f6200000e0000 */
[----:B------:R-:W-:Y:S01]  /*0510*/  NOP ;  /* 0x0000000000007918 */ /* 0x000fe20000000000 */
[----:B-----5:R-:W-:-:S13]  /*0520*/  ISETP.NE.AND P0, PT, R4, RZ, PT ;  /* 0x000000ff0400720c */ /* 0x020fda0003f05270 */
        /* <DEDUP_REMOVED lines=13> */
[----:B------:R0:W0:Y:S01]  /*0600*/  SYNCS.EXCH.64 URZ, [UR6+0x34888], UR4 ;  /* 0x03488804063f75b2 */ /* 0x0000220008000100 */
[----:B------:R-:W-:Y:S01]  /*0610*/  NOP ;  /* 0x0000000000007918 */ /* 0x000fe20000000000 */
.L_x_6692:
        /* <DEDUP_REMOVED lines=22> */
.L_x_6693:
        /* <DEDUP_REMOVED lines=22> */
.L_x_6694:
[----:B--2---:R-:W-:Y:S01]  /*08e0*/  ISETP.NE.AND P0, PT, R3, RZ, PT ;  /* 0x000000ff0300720c */ /* 0x004fe20003f05270 */
[----:B------:R-:W-:Y:S01]  /*08f0*/  IMAD.MOV.U32 R3, RZ, RZ, 0x1 ;  /* 0x00000001ff037424 */ /* 0x000fe200078e00ff */
[----:B------:R-:W-:-:S04]  /*0900*/  NOP ;  /* 0x0000000000007918 */ /* 0x000fc80000000000 */
[----:B------:R-:W-:-:S05]  /*0910*/  SEL R3, R3, 0x2, !P0 ;  /* 0x0000000203037807 */ /* 0x000fca0004000000 */
[----:B------:R2:W-:Y:S01]  /*0920*/  STL [R1+0x34], R3 ;  /* 0x0000340301007387 */ /* 0x0005e20000100800 */
[----:B01-34-:R-:W-:Y:S06]  /*0930*/  BAR.SYNC.DEFER_BLOCKING 0x0 ;  /* 0x0000000000007b1d */ /* 0x01bfec0000010000 */
[----:B------:R-:W-:Y:S05]  /*0940*/  @!P0 BRA `(.L_x_6695) ;  /* 0x000000d800648947 */ /* 0x000fea0003800000 */
.L_x_6696:
[----:B------:R-:W-:-:S08]  /*0950*/  NOP ;  /* 0x0000000000007918 */ /* 0x000fd00000000000 */
[----:B------:R-:W0:Y:S02]  /*0960*/  USETMAXREG.TRY_ALLOC.CTAPOOL UP0, 0xf0 ;  /* 0x000000f0000079c8 */ /* 0x000e240008000600 */
[----:B0-----:R-:W-:-:S13]  /*0970*/  PLOP3.LUT P0, PT, PT, PT, UP0, 0x80, 0x0 ;  /* 0x000000000000781c */ /* 0x001fda0003f0f008 */
[----:B------:R-:W-:Y:S05]  /*0980*/  @!P0 BRA `(.L_x_6696) ;  /* 0xfffffffc00f08947 */ /* 0x000fea000383ffff */
[----:B------:R-:W-:Y:S01]  /*0990*/  LOP3.LUT R2, R0, 0xffffff80, RZ, 0xc0, !PT ;  /* 0xffffff8000027812 */ /* 0x000fe200078ec0ff */
[----:B------:R-:W0:Y:S08]  /*09a0*/  S2UR UR4, SR_CTAID.X ;  /* 0x00000000000479c3 */ /* 0x000e300000002500 */
[----:B------:R-:W-:Y:S06]  /*09b0*/  BAR.ARV 0x8, 0x180 ;  /* 0x0206000000007b1d */ /* 0x000fec0000002000 */
[----:B------:R-:W-:-:S02]  /*09c0*/  ISETP.NE.AND P0, PT, R2, 0x80, PT ;  /* 0x000000800200780c */ /* 0x000fc40003f05270 */
[----:B------:R-:W0:Y:S11]  /*09d0*/  LDC R2, c[0x0][0xc34] ;  /* 0x00030d00ff027b82 */ /* 0x000e360000000800 */
[----:B------:R-:W-:Y:S06]  /*09e0*/  @!P0 BAR.ARV 0x9, 0x100 ;  /* 0x0244000000008b1d */ /* 0x000fec0000002000 */
[----:B0-----:R-:W-:-:S13]  /*09f0*/  ISETP.LE.AND P0, PT, R2, UR4, PT ;  /* 0x0000000402007c0c */ /* 0x001fda000bf03270 */
[----:B------:R-:W-:Y:S05]  /*0a00*/  @P0 EXIT ;  /* 0x000000000000094d */ /* 0x000fea0003800000 */
[----:B------:R-:W3:Y:S01]  /*0a10*/  LDL.LU R12, [R1+0x34] ;  /* 0x00003400010c7983 */ /* 0x000ee20000300800 */
[----:B------:R-:W-:Y:S01]  /*0a20*/  VIADD R0, R0, 0xffffff80 ;  /* 0xffffff8000007836 */ /* 0x000fe20000000000 */
[----:B------:R-:W-:Y:S01]  /*0a30*/  UMOV UR60, URZ ;  /* 0x0000003f003c7c82 */ /* 0x000fe20008000000 */
[----:B------:R-:W-:Y:S02]  /*0a40*/  IMAD.MOV.U32 R231, RZ, RZ, -0x2 ;  /* 0xfffffffeffe77424 */ /* 0x000fe400078e00ff */
[----:B------:R-:W-:Y:S01]  /*0a50*/  IMAD.U32 R220, RZ, RZ, UR4 ;  /* 0x00000004ffdc7e24 */ /* 0x000fe2000f8e00ff */
[----:B--2---:R-:W-:Y:S01]  /*0a60*/  SHF.R.S32.HI R3, RZ, 0x1f, R0 ;  /* 0x0000001fff037819 */ /* 0x004fe20000011400 */
[----:B------:R-:W-:Y:S01]  /*0a70*/  UMOV UR4, URZ ;  /* 0x0000003f00047c82 */ /* 0x000fe20008000000 */
[----:B------:R-:W-:Y:S02]  /*0a80*/  IMAD.MOV.U32 R221, RZ, RZ, RZ ;  /* 0x000000ffffdd7224 */ /* 0x000fe400078e00ff */
[CC--:B------:R-:W-:Y:S01]  /*0a90*/  LEA.HI R2, R3.reuse, R0.reuse, RZ, 0x7 ;  /* 0x0000000003027211 */ /* 0x0c0fe200078f38ff */
[----:B------:R-:W-:Y:S01]  /*0aa0*/  IMAD.U32 R16, RZ, RZ, UR4 ;  /* 0x00000004ff107e24 */ /* 0x000fe2000f8e00ff */
[----:B------:R-:W-:-:S02]  /*0ab0*/  LEA.HI R4, R3, R0, RZ, 0x5 ;  /* 0x0000000003047211 */ /* 0x000fc400078f28ff */
[----:B------:R-:W-:Y:S02]  /*0ac0*/  LOP3.LUT R223, R2, 0xffffff80, RZ, 0xc0, !PT ;  /* 0xffffff8002df7812 */ /* 0x000fe400078ec0ff */
[CC--:B------:R-:W-:Y:S01]  /*0ad0*/  LEA.HI R6, R3.reuse, R0.reuse, RZ, 0x4 ;  /* 0x0000000003067211 */ /* 0x0c0fe200078f20ff */
[----:B------:R-:W-:Y:S01]  /*0ae0*/  IMAD.SHL.U32 R4, R4, 0x20, RZ ;  /* 0x0000002004047824 */ /* 0x000fe200078e00ff */
[----:B------:R-:W-:Y:S01]  /*0af0*/  LEA.HI R10, R3, R0, RZ, 0x2 ;  /* 0x00000000030a7211 */ /* 0x000fe200078f10ff */
[----:B------:R-:W-:Y:S01]  /*0b00*/  IMAD.IADD R223, R0, 0x1, -R223 ;  /* 0x0000000100df7824 */ /* 0x000fe200078e0adf */
[----:B------:R-:W-:Y:S02]  /*0b10*/  LOP3.LUT R5, R6, 0x3fffff0, RZ, 0xc0, !PT ;  /* 0x03fffff006057812 */ /* 0x000fe400078ec0ff */
[----:B------:R-:W-:Y:S02]  /*0b20*/  LOP3.LUT R8, R4, 0xfffffc00, RZ, 0xc0, !PT ;  /* 0xfffffc0004087812 */ /* 0x000fe400078ec0ff */
[----:B------:R-:W-:Y:S01]  /*0b30*/  SHF.R.S32.HI R4, RZ, 0x1f, R223 ;  /* 0x0000001fff047819 */ /* 0x000fe200000114df */
[----:B------:R-:W-:Y:S01]  /*0b40*/  IMAD.IADD R7, R0, 0x1, -R5 ;  /* 0x0000000100077824 */ /* 0x000fe200078e0a05 */
[----:B------:R-:W-:-:S02]  /*0b50*/  SHF.R.S32.HI R9, RZ, 0x4, R6 ;  /* 0x00000004ff097819 */ /* 0x000fc40000011406 */
[----:B------:R-:W-:Y:S02]  /*0b60*/  LEA.HI R5, R4, R223, RZ, 0x2 ;  /* 0x000000df04057211 */ /* 0x000fe400078f10ff */
[----:B------:R-:W-:Y:S02]  /*0b70*/  LEA.HI R6, R6, R9, RZ, 0x1 ;  /* 0x0000000906067211 */ /* 0x000fe400078f08ff */
[----:B------:R-:W-:Y:S02]  /*0b80*/  LEA R7, R7, R8, 0x6 ;  /* 0x0000000807077211 */ /* 0x000fe400078e30ff */
[--C-:B------:R-:W-:Y:S02]  /*0b90*/  SHF.R.S32.HI R8, RZ, 0x2, R5.reuse ;  /* 0x00000002ff087819 */ /* 0x100fe40000011405 */
[----:B------:R-:W-:Y:S02]  /*0ba0*/  SHF.R.S32.HI R11, RZ, 0x1f, R5 ;  /* 0x0000001fff0b7819 */ /* 0x000fe40000011405 */
[----:B------:R-:W-:-:S02]  /*0bb0*/  LEA.HI R222, R3, R0, RZ, 0x3 ;  /* 0x0000000003de7211 */ /* 0x000fc400078f18ff */
[----:B------:R-:W-:Y:S02]  /*0bc0*/  LOP3.LUT R6, R6, 0x1ffffffe, RZ, 0xc0, !PT ;  /* 0x1ffffffe06067812 */ /* 0x000fe400078ec0ff */
[----:B------:R-:W-:Y:S02]  /*0bd0*/  LOP3.LUT R3, R10, 0xfffffffc, RZ, 0xc0, !PT ;  /* 0xfffffffc0a037812 */ /* 0x000fe400078ec0ff */
[----:B------:R-:W-:Y:S01]  /*0be0*/  LEA.HI R11, R11, R8, RZ, 0x3 ;  /* 0x000000080b0b7211 */ /* 0x000fe200078f18ff */
[----:B------:R-:W-:Y:S01]  /*0bf0*/  IMAD.IADD R6, R9, 0x1, -R6 ;  /* 0x0000000109067824 */ /* 0x000fe200078e0a06 */
[----:B------:R-:W-:Y:S01]  /*0c00*/  SHF.R.S32.HI R227, RZ, 0x7, R2 ;  /* 0x00000007ffe37819 */ /* 0x000fe20000011402 */
[----:B------:R-:W-:Y:S01]  /*0c10*/  IMAD.IADD R3, R0, 0x1, -R3 ;  /* 0x0000000100037824 */ /* 0x000fe200078e0a03 */
[----:B------:R-:W-:Y:S01]  /*0c20*/  LOP3.LUT R23, R222, 0xfffffff8, RZ, 0xc0, !PT ;  /* 0xfffffff8de177812 */ /* 0x000fe200078ec0ff */
[----:B------:R-:W-:Y:S01]  /*0c30*/  IMAD R230, R6, 0x8, R7 ;  /* 0x0000000806e67824 */ /* 0x000fe200078e0207 */
[----:B------:R-:W-:-:S02]  /*0c40*/  LOP3.LUT R11, R11, 0xfffffff8, RZ, 0xc0, !PT ;  /* 0xfffffff80b0b7812 */ /* 0x000fc400078ec0ff */
[----:B------:R-:W-:Y:S01]  /*0c50*/  LEA.HI R4, R4, R223, RZ, 0x5 ;  /* 0x000000df04047211 */ /* 0x000fe200078f28ff */
[----:B------:R-:W-:Y:S01]  /*0c60*/  IMAD.IADD R23, R0, 0x1, -R23 ;  /* 0x0000000100177824 */ /* 0x000fe200078e0a17 */
[----:B------:R-:W-:Y:S01]  /*0c70*/  LEA.HI R2, R2, R227, RZ, 0x1 ;  /* 0x000000e302027211 */ /* 0x000fe200078f08ff */
[----:B------:R-:W-:Y:S01]  /*0c80*/  IMAD.IADD R11, R8, 0x1, -R11 ;  /* 0x00000001080b7824 */ /* 0x000fe200078e0a0b */
[----:B------:R-:W-:Y:S01]  /*0c90*/  LEA.HI R6, R3, R3, RZ, 0x1 ;  /* 0x0000000303067211 */ /* 0x000fe200078f08ff */
[----:B------:R-:W-:Y:S01]  /*0ca0*/  IMAD.SHL.U32 R19, R23, 0x8, RZ ;  /* 0x0000000817137824 */ /* 0x000fe200078e00ff */
[----:B------:R-:W-:Y:S02]  /*0cb0*/  SHF.R.S32.HI R4, RZ, 0x5, R4 ;  /* 0x00000005ff047819 */ /* 0x000fe40000011404 */
[----:B------:R-:W-:Y:S02]  /*0cc0*/  LOP3.LUT R2, R2, 0x3fffffe, RZ, 0xc0, !PT ;  /* 0x03fffffe02027812 */ /* 0x000fe400078ec0ff */
[----:B------:R-:W-:Y:S01]  /*0cd0*/  LOP3.LUT R0, R5, 0x7ffffffc, RZ, 0xc0, !PT ;  /* 0x7ffffffc05007812 */ /* 0x000fe200078ec0ff */
[----:B------:R-:W-:Y:S01]  /*0ce0*/  IMAD R11, R4, 0x10, R11 ;  /* 0x00000010040b7824 */ /* 0x000fe200078e020b */
[----:B------:R-:W-:Y:S01]  /*0cf0*/  LOP3.LUT R6, R6, 0x1ffffffe, RZ, 0xc0, !PT ;  /* 0x1ffffffe06067812 */ /* 0x000fe200078ec0ff */
[----:B------:R-:W-:Y:S01]  /*0d00*/  IMAD.IADD R2, R227, 0x1, -R2 ;  /* 0x00000001e3027824 */ /* 0x000fe200078e0a02 */
[----:B------:R-:W-:-:S02]  /*0d10*/  IADD3 R0, R223, -R0, RZ ;  /* 0x80000000df007210 */ /* 0x000fc40007ffe0ff */
[----:B------:R-:W-:Y:S01]  /*0d20*/  IADD3 R22, R19, 0x40, RZ ;  /* 0x0000004013167810 */ /* 0x000fe20007ffe0ff */
[----:B------:R-:W-:Y:S01]  /*0d30*/  IMAD.IADD R229, R3, 0x1, -R6 ;  /* 0x0000000103e57824 */ /* 0x000fe200078e0a06 */
[----:B------:R-:W-:Y:S01]  /*0d40*/  SHF.R.S32.HI R222, RZ, 0x3, R222 ;  /* 0x00000003ffde7819 */ /* 0x000fe200000114de */
[----:B------:R-:W-:Y:S01]  /*0d50*/  IMAD R228, R2, 0x40, R11 ;  /* 0x0000004002e47824 */ /* 0x000fe200078e020b */
[----:B------:R-:W-:Y:S01]  /*0d60*/  SHF.R.S32.HI R232, RZ, 0x1f, R22 ;  /* 0x0000001fffe87819 */ /* 0x000fe20000011416 */
[----:B------:R-:W-:Y:S02]  /*0d70*/  IMAD R231, R0, R231, 0xb0 ;  /* 0x000000b000e77424 */ /* 0x000fe400078e02e7 */
[----:B------:R-:W-:Y:S01]  /*0d80*/  IMAD R229, R229, 0x8, R228 ;  /* 0x00000008e5e57824 */ /* 0x000fe200078e02e4 */
[----:B---3--:R-:W-:-:S07]  /*0d90*/  LOP3.LUT R18, R12, 0x1, RZ, 0xfc, !PT ;  /* 0x000000010c127812 */ /* 0x008fce00078efcff */
.L_x_6725:
[----:B0-----:R-:W0:Y:S01]  /*0da0*/  SHFL.IDX PT, R0, R227, RZ, 0x1f ;  /* 0x00001fffe3007589 */ /* 0x001e2200000e0000 */
[----:B-1----:R-:W1:Y:S01]  /*0db0*/  S2UR UR5, SR_CgaCtaId ;  /* 0x00000000000579c3 */ /* 0x002e620000008800 */
[----:B------:R-:W-:Y:S01]  /*0dc0*/  ULDC UR4, c[0x0][0xc38] ;  /* 0x00030e0000047ab9 */ /* 0x000fe20000000800 */
[----:B------:R-:W-:Y:S01]  /*0dd0*/  ULDC.64 UR6, c[0x0][0x418] ;  /* 0x0001060000067ab9 */ /* 0x000fe20000000a00 */
[----:B------:R-:W-:Y:S01]  /*0de0*/  R2UR UR12, R220 ;  /* 0x00000000dc0c72ca */ /* 0x000fe200000e0000 */
[----:B------:R-:W-:Y:S02]  /*0df0*/  UISETP.NE.AND UP1, UPT, UR4, 0x1, UPT ;  /* 0x000000010400788c */ /* 0x000fe4000bf25270 */
[----:B------:R-:W-:Y:S02]  /*0e00*/  UISETP.NE.U32.AND UP0, UPT, UR6, URZ, UPT ;  /* 0x0000003f0600728c */ /* 0x000fe4000bf05070 */
[----:B------:R-:W2:Y:S01]  /*0e10*/  LDC R80, c[0x0][0x2f0] ;  /* 0x0000bc00ff507b82 */ /* 0x000ea20000000800 */
[----:B------:R-:W-:Y:S01]  /*0e20*/  UMOV UR4, 0x400 ;  /* 0x0000040000047882 */ /* 0x000fe20000000000 */
[----:B------:R-:W-:Y:S01]  /*0e30*/  UISETP.NE.AND.EX UP0, UPT, UR7, URZ, UPT, UP0 ;  /* 0x0000003f0700728c */ /* 0x000fe2000bf05300 */
[----:B------:R-:W-:-:S02]  /*0e40*/  ULDC UR6, c[0x0][0x424] ;  /* 0x0001090000067ab9 */ /* 0x000fc40000000800 */
[----:B------:R-:W-:Y:S01]  /*0e50*/  ULDC UR7, c[0x0][0xc44] ;  /* 0x0003110000077ab9 */ /* 0x000fe20000000800 */
[----:B------:R-:W-:Y:S02]  /*0e60*/  USEL UR6, UR6, 0x1, UP0 ;  /* 0x0000000106067887 */ /* 0x000fe40008000000 */
[----:B------:R-:W-:Y:S01]  /*0e70*/  UISETP.NE.AND UP2, UPT, UR7, 0x1, UPT ;  /* 0x000000010700788c */ /* 0x000fe2000bf45270 */
[----:B------:R-:W-:Y:S01]  /*0e80*/  @UP1 ULDC UR11, c[0x0][0xc40] ;  /* 0x00031000000b1ab9 */ /* 0x000fe20000000800 */
[----:B------:R-:W-:Y:S01]  /*0e90*/  UMOV UR13, UR12 ;  /* 0x0000000c000d7c82 */ /* 0x000fe20008000000 */
[----:B0-----:R-:W-:Y:S01]  /*0ea0*/  R2UR UR14, R0 ;  /* 0x00000000000e72ca */ /* 0x001fe200000e0000 */
[----:B-1----:R-:W-:-:S03]  /*0eb0*/  ULEA UR8, UR5, UR4, 0x18 ;  /* 0x0000000405087291 */ /* 0x002fc6000f8ec03f */
[----:B------:R-:W-:Y:S01]  /*0ec0*/  @UP1 ULDC UR4, c[0x0][0xc3c] ;  /* 0x00030f0000041ab9 */ /* 0x000fe20000000800 */
[----:B------:R-:W-:Y:S02]  /*0ed0*/  UIADD3 UR10, UR8, 0x16400, URZ ;  /* 0x00016400080a7890 */ /* 0x000fe4000fffe03f */
[----:B------:R-:W-:Y:S01]  /*0ee0*/  UIMAD.WIDE.U32 UR4, UR12, UR4, URZ ;  /* 0x000000040c0472a5 */ /* 0x000fe2000f8e003f */
[----:B------:R-:W-:Y:S01]  /*0ef0*/  IMAD.U32 R2, RZ, RZ, UR8 ;  /* 0x00000008ff027e24 */ /* 0x000fe2000f8e00ff */
[----:B------:R-:W-:Y:S01]  /*0f00*/  ULOP3.LUT UP0, URZ, UR10, 0x9f, URZ, 0xc0, !UPT ;  /* 0x0000009f0a3f7892 */ /* 0x000fe2000f80c03f */
[----:B--2---:R-:W-:Y:S01]  /*0f10*/  IMAD R80, R80, UR6, RZ ;  /* 0x0000000650507c24 */ /* 0x004fe2000f8e02ff */
[----:B------:R-:W-:Y:S02]  /*0f20*/  @UP1 USHF.R.U32.HI UR13, URZ, UR11, UR5 ;  /* 0x0000000b3f0d1299 */ /* 0x000fe40008011605 */
[----:B------:R-:W-:Y:S01]  /*0f30*/  ULEA.HI UR7, UR14, UR14, URZ, 0x1 ;  /* 0x0000000e0e077291 */ /* 0x000fe2000f8f083f */
[----:B------:R-:W-:Y:S01]  /*0f40*/  VIADD R0, R80, 0xaf ;  /* 0x000000af50007836 */ /* 0x000fe20000000000 */
[----:B------:R-:W-:Y:S01]  /*0f50*/  @UP2 ULDC.64 UR8, c[0x0][0xc48] ;  /* 0x0003120000082ab9 */ /* 0x000fe20000000a00 */
[----:B------:R-:W-:Y:S01]  /*0f60*/  PLOP3.LUT P0, PT, PT, PT, UP0, 0x80, 0x0 ;  /* 0x000000000000781c */ /* 0x000fe20003f0f008 */
[----:B------:R-:W-:Y:S01]  /*0f70*/  ULOP3.LUT UR7, UR7, 0x1e, URZ, 0xc0, !UPT ;  /* 0x0000001e07077892 */ /* 0x000fe2000f8ec03f */
[----:B------:R-:W-:Y:S01]  /*0f80*/  IMAD.HI R0, R0, 0x2e8ba2e9, RZ ;  /* 0x2e8ba2e900007827 */ /* 0x000fe200078e02ff */
[----:B------:R-:W-:-:S02]  /*0f90*/  UIMAD.WIDE.U32 UR4, UR13, UR8, URZ ;  /* 0x000000080d0472a5 */ /* 0x000fc4000f8e003f */
[----:B------:R-:W-:Y:S01]  /*0fa0*/  MOV R226, UR13 ;  /* 0x0000000d00e27c02 */ /* 0x000fe20008000f00 */
[----:B------:R-:W-:Y:S02]  /*0fb0*/  UIADD3 UR7, UR14, -UR7, URZ ;  /* 0x800000070e077290 */ /* 0x000fe4000fffe03f */
[----:B------:R-:W-:Y:S01]  /*0fc0*/  IMAD.U32 R17, RZ, RZ, UR14 ;  /* 0x0000000eff117e24 */ /* 0x000fe2000f8e00ff */
[----:B------:R-:W-:Y:S01]  /*0fd0*/  UMOV UR6, UR13 ;  /* 0x0000000d00067c82 */ /* 0x000fe20008000000 */
[----:B------:R-:W-:Y:S01]  /*0fe0*/  @UP2 USHF.R.U32.HI UR6, URZ, UR9, UR5 ;  /* 0x000000093f062299 */ /* 0x000fe20008011605 */
[----:B------:R-:W-:Y:S01]  /*0ff0*/  SHF.R.U32.HI R3, RZ, 0x1f, R0 ;  /* 0x0000001fff037819 */ /* 0x000fe20000011600 */
[----:B------:R-:W-:Y:S01]  /*1000*/  ULEA UR7, UR7, UR10, 0xd ;  /* 0x0000000a07077291 */ /* 0x000fe2000f8e683f */
[----:B------:R-:W-:Y:S02]  /*1010*/  UMOV UR4, UR12 ;  /* 0x0000000c00047c82 */ /* 0x000fe40008000000 */
[----:B------:R-:W-:Y:S01]  /*1020*/  LEA.HI.SX32 R120, R0, R3, 0x1b ;  /* 0x0000000300787211 */ /* 0x000fe200078fdaff */
[----:B------:R-:W-:Y:S01]  /*1030*/  USHF.R.U32.HI UR7, URZ, 0x4, UR7 ;  /* 0x000000043f077899 */ /* 0x000fe20008011607 */
[----:B------:R-:W-:-:S02]  /*1040*/  IMAD.U32 R225, RZ, RZ, UR6 ;  /* 0x00000006ffe17e24 */ /* 0x000fc4000f8e00ff */
[----:B------:R-:W-:Y:S01]  /*1050*/  IMAD.U32 R224, RZ, RZ, UR4 ;  /* 0x00000004ffe07e24 */ /* 0x000fe2000f8e00ff */
        /* <DEDUP_REMOVED lines=18> */
.L_x_6697:
[----:B------:R-:W-:Y:S02]  /*1180*/  R2UR UR4, R2 ;  /* 0x00000000020472ca */ /* 0x000fe400000e0000 */
[----:B------:R-:W-:Y:S02]  /*1190*/  LOP3.LUT R0, R221, 0x1, RZ, 0xc0, !PT ;  /* 0x00000001dd007812 */ /* 0x000fe400078ec0ff */
[----:B------:R-:W-:Y:S02]  /*11a0*/  ISETP.NE.AND P0, PT, R18, 0x3, PT ;  /* 0x000000031200780c */ /* 0x000fe40003f05270 */
[----:B------:R-:W-:-:S07]  /*11b0*/  SHF.L.U32 R0, R0, 0x1f, RZ ;  /* 0x0000001f00007819 */ /* 0x000fce00000006ff */
[----:B------:R-:W0:Y:S02]  /*11c0*/  SYNCS.PHASECHK.TRANS64.TRYWAIT P1, [UR4+0x34800], R0 ;  /* 0x03480000ff0075a7 */ /* 0x000e240008020144 */
[----:B0-----:R-:W-:Y:S05]  /*11d0*/  @!P1 BRA `(.L_x_6698) ;  /* 0x0000011000009947 */ /* 0x001fea0003800000 */
.L_x_6812:
[----:B------:R-:W-:Y:S05]  /*11e0*/  @!P0 BRA `(.L_x_6699) ;  /* 0x0000000000048947 */ /* 0x000fea0003800000 */
[----:B------:R-:W-:Y:S01]  /*11f0*/  BPT.TRAP 0x1 ;  /* 0x000000040000795c */ /* 0x000fe20000300000 */
.L_x_6699:
        /* <DEDUP_REMOVED lines=9> */
.L_x_6700:
[----:B------:R-:W2:Y:S01]  /*1290*/  S2R R4, SR_TID.X ;  /* 0x0000000000047919 */ /* 0x000ea20000002100 */
[----:B------:R-:W-:Y:S02]  /*12a0*/  MOV R87, RZ ;  /* 0x000000ff00577202 */ /* 0x000fe40000000f00 */
[----:B--2---:R-:W-:-:S04]  /*12b0*/  LOP3.LUT R4, R4, 0x7f, RZ, 0xc0, !PT ;  /* 0x0000007f04047812 */ /* 0x004fc800078ec0ff */
[----:B------:R-:W-:Y:S01]  /*12c0*/  ISETP.NE.AND P1, PT, R4, RZ, PT ;  /* 0x000000ff0400720c */ /* 0x000fe20003f25270 */
[----:B-1----:R-:W-:-:S12]  /*12d0*/  @P2 BRA `(.L_x_6701) ;  /* 0x0000000000082947 */ /* 0x002fd80003800000 */
[----:B------:R-:W1:Y:S02]  /*12e0*/  SYNCS.PHASECHK.TRANS64.TRYWAIT P2, [R3+URZ+0x34830], R0 ;  /* 0x03483000030075a7 */ /* 0x000e64000804017f */
[----:B-1----:R-:W-:Y:S05]  /*12f0*/  @!P2 BRA `(.L_x_6702) ;  /* 0x0000010c00d4a947 */ /* 0x002fea0003800000 */
.L_x_6701:
[----:B------:R-:W-:Y:S05]  /*1300*/  WARPSYNC.ALL ;  /* 0x0000000000007948 */ /* 0x000fea0003800000 */
[----:B------:R-:W-:Y:S01]  /*1310*/  R2UR UR4, R2 ;  /* 0x00000000020472ca */ /* 0x000fe200000e0000 */
[----:B------:R-:W-:Y:S01]  /*1320*/  ULOP3.LUT UR25, UR36, 0x10000, URZ, 0xfc, !UPT ;  /* 0x0001000024197892 */ /* 0x000fe2000f8efc3f */
        /* <DEDUP_REMOVED lines=10> */
[----:B------:R-:W-:Y:S01]  /*13d0*/  UIADD3 UR26, UR25, 0x2, URZ ;  /* 0x00000002191a7890 */ /* 0x000fe2000fffe03f */
[----:B------:R-:W-:Y:S01]  /*13e0*/  P2R R122, PR, RZ, 0x1 ;  /* 0x00000001ff7a7803 */ /* 0x000fe20000000000 */
[----:B------:R-:W-:Y:S01]  /*13f0*/  UIADD3 UR4, UR4, 0x1e400, URZ ;  /* 0x0001e40004047890 */ /* 0x000fe2000fffe03f */
[----:B01----:R-:W-:Y:S01]  /*1400*/  @!P1 VIADD R3, R3, 0x34840 ;  /* 0x0003484003039836 */ /* 0x003fe20000000000 */
[----:B------:R-:W-:Y:S01]  /*1410*/  UMOV UR47, 0x40000040 ;  /* 0x40000040002f7882 */ /* 0x000fe20000000000 */
[----:B------:R-:W-:Y:S01]  /*1420*/  UMOV UR51, 0x40000040 ;  /* 0x4000004000337882 */ /* 0x000fe20000000000 */
[----:B------:R-:W-:Y:S01]  /*1430*/  USHF.R.U32.HI UR4, URZ, 0x4, UR4 ;  /* 0x000000043f047899 */ /* 0x000fe20008011604 */
[----:B------:R-:W-:Y:S01]  /*1440*/  UMOV UR55, 0x40000040 ;  /* 0x4000004000377882 */ /* 0x000fe20000000000 */
[----:B------:R-:W-:-:S02]  /*1450*/  @!P1 PRMT R3, RZ, 0x654, R3 ;  /* 0x00000654ff039816 */ /* 0x000fc40000000003 */
[----:B------:R-:W-:-:S04]  /*1460*/  ULOP3.LUT UR4, UR4, 0x3fff, URZ, 0xc0, !UPT ;  /* 0x00003fff04047892 */ /* 0x000fc8000f8ec03f */
[----:B------:R-:W-:-:S03]  /*1470*/  ULOP3.LUT UR5, UR4, 0x10000, URZ, 0xfc, !UPT ;  /* 0x0001000004057892 */ /* 0x000fc6000f8efc3f */
[----:B------:R-:W-:Y:S01]  /*1480*/  UMOV UR4, UR25 ;  /* 0x0000001900047c82 */ /* 0x000fe20008000000 */
[----:B------:R-:W-:Y:S01]  /*1490*/  UIMAD UR24, UR60, 0xb00, UR5 ;  /* 0x00000b003c1878a4 */ /* 0x000fe2000f8e0205 */
[----:B------:R-:W-:Y:S01]  /*14a0*/  IMAD.U32 R8, RZ, RZ, UR4 ;  /* 0x00000004ff087e24 */ /* 0x000fe2000f8e00ff */
[----:B------:R-:W-:Y:S01]  /*14b0*/  UMOV UR44, UR4 ;  /* 0x00000004002c7c82 */ /* 0x000fe20008000000 */
[----:B------:R-:W-:Y:S01]  /*14c0*/  IMAD.U32 R0, RZ, RZ, UR5 ;  /* 0x00000005ff007e24 */ /* 0x000fe2000f8e00ff */
[----:B------:R-:W-:Y:S01]  /*14d0*/  UMOV UR5, 0x40000040 ;  /* 0x4000004000057882 */ /* 0x000fe20000000000 */
[----:B------:R-:W-:Y:S01]  /*14e0*/  UIADD3 UR10, UR24, 0x100, URZ ;  /* 0x00000100180a7890 */ /* 0x000fe2000fffe03f */
[----:B------:R-:W-:Y:S01]  /*14f0*/  IMAD.U32 R9, RZ, RZ, UR5 ;  /* 0x00000005ff097e24 */ /* 0x000fe2000f8e00ff */
[----:B------:R-:W-:Y:S01]  /*1500*/  UMOV UR6, UR24 ;  /* 0x0000001800067c82 */ /* 0x000fe20008000000 */
[----:B------:R-:W-:Y:S01]  /*1510*/  UMOV UR45, UR5 ;  /* 0x00000005002d7c82 */ /* 0x000fe20008000000 */
[----:B------:R-:W-:Y:S01]  /*1520*/  HGMMA.64x16x16.F32 R112, gdesc[UR4], RZ, !UPT, gsb0 ;  /* 0x00200000047079f0 */ /* 0x000fe2000c0008ff */
[----:B------:R-:W-:Y:S01]  /*1530*/  UIADD3 UR6, UR24, 0x80, URZ ;  /* 0x0000008018067890 */ /* 0x000fe2000fffe03f */
[----:B------:R-:W-:Y:S01]  /*1540*/  UMOV UR4, UR44 ;  /* 0x0000002c00047c82 */ /* 0x000fe20008000000 */
[----:B------:R-:W-:Y:S01]  /*1550*/  UMOV UR5, UR45 ;  /* 0x0000002d00057c82 */ /* 0x000fe20008000000 */
[----:B------:R-:W-:Y:S01]  /*1560*/  UMOV UR7, 0x40000040 ;  /* 0x4000004000077882 */ /* 0x000fe20000000000 */
[----:B------:R-:W-:Y:S01]  /*1570*/  UMOV UR8, UR44 ;  /* 0x0000002c00087c82 */ /* 0x000fe20008000000 */
[----:B------:R-:W-:Y:S01]  /*1580*/  UMOV UR9, UR45 ;  /* 0x0000002d00097c82 */ /* 0x000fe20008000000 */
[----:B------:R-:W-:Y:S01]  /*1590*/  UIADD3 UR14, UR24, 0x180, URZ ;  /* 0x00000180180e7890 */ /* 0x000fe2000fffe03f */
        /* <DEDUP_REMOVED lines=20> */
[----:B------:R-:W-:-:S02]  /*16e0*/  UIADD3 UR46, UR24, 0x600, URZ ;  /* 0x00000600182e7890 */ /* 0x000fc4000fffe03f */
[----:B------:R-:W-:Y:S02]  /*16f0*/  UIADD3 UR50, UR24, 0x602, URZ ;  /* 0x0000060218327890 */ /* 0x000fe4000fffe03f */
        /* <DEDUP_REMOVED lines=25> */
[----:B------:R-:W-:Y:S01]  /*1890*/  IMAD.U32 R6, RZ, RZ, UR12 ;  /* 0x0000000cff067e24 */ /* 0x000fe2000f8e00ff */
[----:B------:R-:W-:Y:S01]  /*18a0*/  UIADD3 UR26, UR25, 0x4, URZ ;  /* 0x00000004191a7890 */ /* 0x000fe2000fffe03f */
[----:B------:R-:W-:Y:S01]  /*18b0*/  IMAD.U32 R7, RZ, RZ, UR13 ;  /* 0x0000000dff077e24 */ /* 0x000fe2000f8e00ff */
        /* <DEDUP_REMOVED lines=81> */
[----:B------:R-:W-:Y:S01]  /*1dd0*/  MOV R5, UR13 ;  /* 0x0000000d00057c02 */ /* 0x000fe20008000f00 */
        /* <DEDUP_REMOVED lines=422> */
[----:B------:R-:W-:Y:S01]  /*3840*/  FMUL.FTZ R83, R109, UR6 ;  /* 0x000000066d537c20 */ /* 0x000fe20008410000 */
[----:B------:R-:W-:Y:S01]  /*3850*/  UMOV UR23, 0x40000040 ;  /* 0x4000004000177882 */ /* 0x000fe20000000000 */
[----:B------:R-:W5:Y:S01]  /*3860*/  MUFU.TANH R81, R81 ;  /* 0x0000005100517308 */ /* 0x000f620000002400 */
[----:B------:R-:W-:Y:S01]  /*3870*/  FMUL.FTZ R85, R107, UR6 ;  /* 0x000000066b557c20 */ /* 0x000fe20008410000 */
[----:B------:R-:W-:-:S06]  /*3880*/  FMUL.FTZ R105, R111, UR6 ;  /* 0x000000066f697c20 */ /* 0x000fcc0008410000 */
[----:B------:R-:W5:Y:S08]  /*3890*/  MUFU.TANH R82, R82 ;  /* 0x0000005200527308 */ /* 0x000f700000002400 */
[----:B------:R-:W5:Y:S08]  /*38a0*/  MUFU.TANH R84, R84 ;  /* 0x0000005400547308 */ /* 0x000f700000002400 */
[----:B------:R-:W5:Y:S08]  /*38b0*/  MUFU.TANH R21, R21 ;  /* 0x0000001500157308 */ /* 0x000f700000002400 */
[----:B------:R-:W5:Y:S08]  /*38c0*/  MUFU.TANH R83, R83 ;  /* 0x0000005300537308 */ /* 0x000f700000002400 */
[----:B------:R-:W5:Y:S01]  /*38d0*/  MUFU.TANH R86, R86 ;  /* 0x0000005600567308 */ /* 0x000f620000002400 */
        /* <DEDUP_REMOVED lines=14> */
[----:B------:R-:W5:Y:S08]  /*39c0*/  MUFU.TANH R104, R104 ;  /* 0x0000006800687308 */ /* 0x000f700000002400 */
[----:B------:R-:W5:Y:S08]  /*39d0*/  MUFU.TANH R85, R85 ;  /* 0x0000005500557308 */ /* 0x000f700000002400 */
[----:B------:R-:W5:Y:S08]  /*39e0*/  MUFU.TANH R96, R96 ;  /* 0x0000006000607308 */ /* 0x000f700000002400 */
[----:B------:R-:W-:Y:S08]  /*39f0*/  MUFU.TANH R100, R103 ;  /* 0x0000006700647308 */ /* 0x000ff00000002400 */
[----:B------:R-:W5:Y:S08]  /*3a00*/  MUFU.TANH R106, R106 ;  /* 0x0000006a006a7308 */ /* 0x000f700000002400 */
[----:B------:R-:W5:Y:S01]  /*3a10*/  MUFU.TANH R115, R115 ;  /* 0x0000007300737308 */ /* 0x000f620000002400 */
[----:B------:R-:W-:-:S02]  /*3a20*/  WARPGROUP.DEPBAR.LE gsb0, 0x0 ;  /* 0x00008000000079c5 */ /* 0x000fc40000010000 */
[----:B------:R-:W-:Y:S01]  /*3a30*/  WARPGROUP.ARRIVE ;  /* 0x00000000000079c5 */ /* 0x000fe20000000000 */
[----:B------:R-:W-:Y:S01]  /*3a40*/  FMUL.FTZ R91, R91, UR6 ;  /* 0x000000065b5b7c20 */ /* 0x000fe20008410000 */
[----:B0-----:R-:W-:Y:S01]  /*3a50*/  FMUL.FTZ R99, R88, UR6 ;  /* 0x0000000658637c20 */ /* 0x001fe20008410000 */
        /* <DEDUP_REMOVED lines=10> */
[----:B------:R-:W-:Y:S08]  /*3b00*/  MUFU.TANH R119, R99 ;  /* 0x0000006300777308 */ /* 0x000ff00000002400 */
[----:B------:R-:W5:Y:S08]  /*3b10*/  MUFU.TANH R105, R105 ;  /* 0x0000006900697308 */ /* 0x000f700000002400 */
[----:B------:R-:W5:Y:S08]  /*3b20*/  MUFU.TANH R97, R97 ;  /* 0x0000006100617308 */ /* 0x000f700000002400 */
[----:B------:R-:W5:Y:S08]  /*3b30*/  MUFU.TANH R98, R98 ;  /* 0x0000006200627308 */ /* 0x000f700000002400 */
[----:B------:R-:W5:Y:S08]  /*3b40*/  MUFU.TANH R88, R88 ;  /* 0x0000005800587308 */ /* 0x000f700000002400 */
[----:B------:R-:W5:Y:S01]  /*3b50*/  MUFU.TANH R102, R102 ;  /* 0x0000006600667308 */ /* 0x000f620000002400 */
[----:B------:R-:W-:-:S02]  /*3b60*/  WARPGROUP.DEPBAR.LE gsb0, 0x0 ;  /* 0x00008000000079c5 */ /* 0x000fc40000010000 */
[----:B------:R-:W-:Y:S01]  /*3b70*/  WARPGROUP.ARRIVE ;  /* 0x00000000000079c5 */ /* 0x000fe20000000000 */
[----:B0-----:R-:W-:Y:S01]  /*3b80*/  FMUL.FTZ R91, R72, UR6 ;  /* 0x00000006485b7c20 */ /* 0x001fe20008410000 */
[----:B------:R-:W-:Y:S01]  /*3b90*/  FMUL.FTZ R72, R73, UR6 ;  /* 0x0000000649487c20 */ /* 0x000fe20008410000 */
[----:B------:R-:W-:Y:S02]  /*3ba0*/  FMUL.FTZ R73, R77, UR6 ;  /* 0x000000064d497c20 */ /* 0x000fe40008410000 */
[----:B------:R-:W0:Y:S01]  /*3bb0*/  MUFU.TANH R92, R92 ;  /* 0x0000005c005c7308 */ /* 0x000e220000002400 */
[----:B------:R-:W-:Y:S01]  /*3bc0*/  FMUL.FTZ R76, R76, UR6 ;  /* 0x000000064c4c7c20 */ /* 0x000fe20008410000 */
[----:B------:R-:W-:Y:S01]  /*3bd0*/  HGMMA.64x16x16.F32 R64, gdesc[UR20], R64, gsb0 ;  /* 0x00200000144079f0 */ /* 0x000fe20008000840 */
[----:B------:R-:W-:Y:S01]  /*3be0*/  UIADD3 UR22, UR24, 0x886, URZ ;  /* 0x0000088618167890 */ /* 0x000fe2000fffe03f */
[----:B------:R-:W-:Y:S01]  /*3bf0*/  FMUL.FTZ R78, R78, UR6 ;  /* 0x000000064e4e7c20 */ /* 0x000fe20008410000 */
[----:B------:R-:W-:Y:S01]  /*3c00*/  UMOV UR23, 0x40000040 ;  /* 0x4000004000177882 */ /* 0x000fe20000000000 */
[----:B------:R-:W-:Y:S01]  /*3c10*/  FMUL.FTZ R74, R74, UR6 ;  /* 0x000000064a4a7c20 */ /* 0x000fe20008410000 */
[----:B------:R-:W-:Y:S01]  /*3c20*/  FMUL.FTZ R75, R75, UR6 ;  /* 0x000000064b4b7c20 */ /* 0x000fe20008410000 */
[----:B------:R-:W-:Y:S01]  /*3c30*/  MUFU.TANH R127, R91 ;  /* 0x0000005b007f7308 */ /* 0x000fe20000002400 */
[----:B------:R-:W-:-:S07]  /*3c40*/  FMUL.FTZ R79, R79, UR6 ;  /* 0x000000064f4f7c20 */ /* 0x000fce0008410000 */
[----:B------:R-:W0:Y:S08]  /*3c50*/  MUFU.TANH R89, R89 ;  /* 0x0000005900597308 */ /* 0x000e300000002400 */
[----:B------:R-:W0:Y:S08]  /*3c60*/  MUFU.TANH R90, R90 ;  /* 0x0000005a005a7308 */ /* 0x000e300000002400 */
[----:B------:R-:W0:Y:S08]  /*3c70*/  MUFU.TANH R72, R72 ;  /* 0x0000004800487308 */ /* 0x000e300000002400 */
[----:B------:R-:W-:Y:S08]  /*3c80*/  MUFU.TANH R76, R76 ;  /* 0x0000004c004c7308 */ /* 0x000ff00000002400 */
[----:B------:R-:W0:Y:S01]  /*3c90*/  MUFU.TANH R78, R78 ;  /* 0x0000004e004e7308 */ /* 0x000e220000002400 */
        /* <DEDUP_REMOVED lines=15> */
[----:B------:R-:W-:Y:S08]  /*3d90*/  MUFU.TANH R137, R64 ;  /* 0x0000004000897308 */ /* 0x000ff00000002400 */
[----:B------:R-:W-:Y:S08]  /*3da0*/  MUFU.TANH R64, R69 ;  /* 0x0000004500407308 */ /* 0x000ff00000002400 */
[----:B------:R-:W-:Y:S08]  /*3db0*/  MUFU.TANH R112, R67 ;  /* 0x0000004300707308 */ /* 0x000ff00000002400 */
[----:B------:R-:W0:Y:S08]  /*3dc0*/  MUFU.TANH R94, R94 ;  /* 0x0000005e005e7308 */ /* 0x000e300000002400 */
[----:B------:R-:W0:Y:S01]  /*3dd0*/  MUFU.TANH R95, R95 ;  /* 0x0000005f005f7308 */ /* 0x000e220000002400 */
[----:B------:R-:W-:-:S02]  /*3de0*/  WARPGROUP.DEPBAR.LE gsb0, 0x0 ;  /* 0x00008000000079c5 */ /* 0x000fc40000010000 */
[----:B------:R-:W-:Y:S01]  /*3df0*/  WARPGROUP.ARRIVE ;  /* 0x00000000000079c5 */ /* 0x000fe20000000000 */
[----:B-1----:R-:W-:Y:S01]  /*3e00*/  FMUL.FTZ R66, R56, UR6 ;  /* 0x0000000638427c20 */ /* 0x002fe20008410000 */
        /* <DEDUP_REMOVED lines=8> */
[----:B------:R-:W-:Y:S01]  /*3e90*/  IMAD.IADD R63, R231, 0x1, R80 ;  /* 0x00000001e73f7824 */ /* 0x000fe200078e0250 */
[----:B------:R1:W-:Y:S01]  /*3ea0*/  MUFU.TANH R116, R57 ;  /* 0x0000003900747308 */ /* 0x0003e20000002400 */
[----:B------:R-:W-:Y:S01]  /*3eb0*/  FMUL.FTZ R59, R59, UR6 ;  /* 0x000000063b3b7c20 */ /* 0x000fe20008410000 */
[----:B------:R-:W-:-:S06]  /*3ec0*/  FMUL.FTZ R60, R60, UR6 ;  /* 0x000000063c3c7c20 */ /* 0x000fcc0008410000 */
[----:B------:R-:W0:Y:S08]  /*3ed0*/  MUFU.TANH R73, R73 ;  /* 0x0000004900497308 */ /* 0x000e300000002400 */
[----:B------:R2:W-:Y:S08]  /*3ee0*/  MUFU.TANH R124, R61 ;  /* 0x0000003d007c7308 */ /* 0x0005f00000002400 */
[----:B------:R-:W0:Y:S08]  /*3ef0*/  MUFU.TANH R74, R74 ;  /* 0x0000004a004a7308 */ /* 0x000e300000002400 */
[----:B------:R3:W-:Y:S08]  /*3f00*/  MUFU.TANH R118, R59 ;  /* 0x0000003b00767308 */ /* 0x0007f00000002400 */
[----:B------:R-:W0:Y:S01]  /*3f10*/  MUFU.TANH R75, R75 ;  /* 0x0000004b004b7308 */ /* 0x000e220000002400 */
[----:B------:R-:W-:-:S02]  /*3f20*/  WARPGROUP.DEPBAR.LE gsb0, 0x0 ;  /* 0x00008000000079c5 */ /* 0x000fc40000010000 */
[----:B------:R-:W-:Y:S01]  /*3f30*/  WARPGROUP.ARRIVE ;  /* 0x00000000000079c5 */ /* 0x000fe20000000000 */
[----:B-1----:R-:W-:Y:S01]  /*3f40*/  FMUL.FTZ R57, R48, UR6 ;  /* 0x0000000630397c20 */ /* 0x002fe20008410000 */
[----:B------:R-:W-:Y:S02]  /*3f50*/  IMAD R48, R120, -0xb0, R63 ;  /* 0xffffff5078307824 */ /* 0x000fe400078e023f */
[----:B------:R-:W-:Y:S01]  /*3f60*/  FMUL.FTZ R49, R49, UR6 ;  /* 0x0000000631317c20 */ /* 0x000fe20008410000 */
[----:B------:R-:W-:Y:S01]  /*3f70*/  FMUL.FTZ R51, R51, UR6 ;  /* 0x0000000633337c20 */ /* 0x000fe20008410000 */
[----:B------:R-:W-:Y:S01]  /*3f80*/  FMUL.FTZ R53, R53, UR6 ;  /* 0x0000000635357c20 */ /* 0x000fe20008410000 */
[----:B------:R-:W-:Y:S01]  /*3f90*/  HGMMA.64x16x16.F32 R40, gdesc[UR20], R40, gsb0 ;  /* 0x00200000142879f0 */ /* 0x000fe20008000828 */
[C---:B------:R-:W-:Y:S01]  /*3fa0*/  ISETP.GT.AND P5, PT, R48.reuse, RZ, PT ;  /* 0x000000ff3000720c */ /* 0x040fe20003fa4270 */
[----:B------:R-:W-:Y:S01]  /*3fb0*/  UIADD3 UR22, UR24, 0xa06, URZ ;  /* 0x00000a0618167890 */ /* 0x000fe2000fffe03f */
[C---:B------:R-:W-:Y:S01]  /*3fc0*/  ISETP.GT.AND P4, PT, R48.reuse, 0x1, PT ;  /* 0x000000013000780c */ /* 0x040fe20003f84270 */
[----:B------:R-:W-:Y:S01]  /*3fd0*/  UMOV UR23, 0x40000040 ;  /* 0x4000004000177882 */ /* 0x000fe20000000000 */
[C---:B------:R-:W-:Y:S01]  /*3fe0*/  ISETP.GT.AND P3, PT, R48.reuse, 0x9, PT ;  /* 0x000000093000780c */ /* 0x040fe20003f64270 */
[----:B------:R1:W-:Y:S01]  /*3ff0*/  MUFU.TANH R159, R49 ;  /* 0x00000031009f7308 */ /* 0x0003e20000002400 */
[----:B------:R-:W-:Y:S01]  /*4000*/  ISETP.GT.AND P2, PT, R48, 0x8, PT ;  /* 0x000000083000780c */ /* 0x000fe20003f44270 */
[----:B--2---:R-:W-:Y:S01]  /*4010*/  FMUL.FTZ R61, R55, UR6 ;  /* 0x00000006373d7c20 */ /* 0x004fe20008410000 */
[----:B------:R-:W-:Y:S01]  /*4020*/  FSEL R91, R10, -INF , P5 ;  /* 0xff8000000a5b7808 */ /* 0x000fe20002800000 */
[----:B---3--:R-:W-:Y:S01]  /*4030*/  FMUL.FTZ R59, R50, UR6 ;  /* 0x00000006323b7c20 */ /* 0x008fe20008410000 */
[----:B------:R-:W-:Y:S01]  /*4040*/  FSEL R12, R12, -INF , P4 ;  /* 0xff8000000c0c7808 */ /* 0x000fe20002000000 */
[----:B------:R-:W-:Y:S01]  /*4050*/  FMUL.FTZ R52, R52, UR6 ;  /* 0x0000000634347c20 */ /* 0x000fe20008410000 */
[----:B------:R-:W-:Y:S01]  /*4060*/  FSEL R99, R20, -INF , P3 ;  /* 0xff80000014637808 */ /* 0x000fe20001800000 */
[----:B------:R-:W-:Y:S01]  /*4070*/  MUFU.TANH R163, R53 ;  /* 0x0000003500a37308 */ /* 0x000fe20000002400 */
[----:B------:R-:W-:Y:S01]  /*4080*/  FSEL R93, R14, -INF , P2 ;  /* 0xff8000000e5d7808 */ /* 0x000fe20001000000 */
[----:B------:R-:W-:Y:S01]  /*4090*/  FMUL.FTZ R54, R54, UR6 ;  /* 0x0000000636367c20 */ /* 0x000fe20008410000 */
[----:B------:R-:W-:-:S02]  /*40a0*/  FMNMX.FTZ R20, R91, R12, !PT ;  /* 0x0000000c5b147209 */ /* 0x000fc40007810000 */
[C---:B------:R-:W-:Y:S02]  /*40b0*/  ISETP.GT.AND P6, PT, R48.reuse, 0x10, PT ;  /* 0x000000103000780c */ /* 0x040fe40003fc4270 */
[----:B------:R-:W-:Y:S01]  /*40c0*/  FMNMX.FTZ R20, R93, R20, !PT ;  /* 0x000000145d147209 */ /* 0x000fe20007810000 */
[----:B------:R-:W-:Y:S01]  /*40d0*/  MUFU.TANH R50, R57 ;  /* 0x0000003900327308 */ /* 0x000fe20000002400 */
[----:B----4-:R-:W-:Y:S02]  /*40e0*/  FSEL R11, R11, -INF , P5 ;  /* 0xff8000000b0b7808 */ /* 0x010fe40002800000 */
[----:B------:R-:W-:Y:S02]  /*40f0*/  ISETP.GT.AND P5, PT, R48, 0x11, PT ;  /* 0x000000113000780c */ /* 0x000fe40003fa4270 */
[----:B-----5:R-:W-:Y:S02]  /*4100*/  FSEL R101, R81, -INF , P6 ;  /* 0xff80000051657808 */ /* 0x020fe40003000000 */
[----:B------:R-:W-:Y:S01]  /*4110*/  FMNMX.FTZ R20, R99, R20, !PT ;  /* 0x0000001463147209 */ /* 0x000fe20007810000 */
[----:B------:R-:W2:Y:S01]  /*4120*/  MUFU.TANH R68, R68 ;  /* 0x0000004400447308 */ /* 0x000ea20000002400 */
[----:B------:R-:W-:-:S02]  /*4130*/  FSEL R10, R13, -INF , P4 ;  /* 0xff8000000d0a7808 */ /* 0x000fc40002000000 */
[----:B------:R-:W-:Y:S02]  /*4140*/  ISETP.GT.AND P4, PT, R48, 0x18, PT ;  /* 0x000000183000780c */ /* 0x000fe40003f84270 */
[----:B------:R-:W-:Y:S01]  /*4150*/  FSEL R103, R82, -INF , P5 ;  /* 0xff80000052677808 */ /* 0x000fe20002800000 */
[--C-:B------:R-:W-:Y:S01]  /*4160*/  IMAD.MOV.U32 R82, RZ, RZ, R87.reuse ;  /* 0x000000ffff527224 */ /* 0x100fe200078e0057 */
[----:B------:R-:W-:Y:S01]  /*4170*/  FMNMX.FTZ R20, R101, R20, !PT ;  /* 0x0000001465147209 */ /* 0x000fe20007810000 */
[----:B------:R-:W3:Y:S01]  /*4180*/  MUFU.TANH R79, R79 ;  /* 0x0000004f004f7308 */ /* 0x000ee20000002400 */
[----:B------:R-:W-:Y:S02]  /*4190*/  FSEL R13, R15, -INF , P2 ;  /* 0xff8000000f0d7808 */ /* 0x000fe40001000000 */
[----:B------:R-:W-:Y:S02]  /*41a0*/  ISETP.GT.AND P2, PT, R48, 0x19, PT ;  /* 0x000000193000780c */ /* 0x000fe40003f44270 */
[----:B------:R-:W-:Y:S01]  /*41b0*/  FSEL R107, R84, -INF , P4 ;  /* 0xff800000546b7808 */ /* 0x000fe20002000000 */
[----:B------:R-:W-:Y:S01]  /*41c0*/  IMAD.MOV.U32 R84, RZ, RZ, R87 ;  /* 0x000000ffff547224 */ /* 0x000fe200078e0057 */
[----:B------:R-:W-:Y:S01]  /*41d0*/  FMNMX.FTZ R20, R103, R20, !PT ;  /* 0x0000001467147209 */ /* 0x000fe20007810000 */
[----:B------:R-:W-:Y:S01]  /*41e0*/  MUFU.TANH R14, R61 ;  /* 0x0000003d000e7308 */ /* 0x000fe20000002400 */
[----:B------:R-:W-:-:S02]  /*41f0*/  FSEL R15, R21, -INF , P3 ;  /* 0xff800000150f7808 */ /* 0x000fc40001800000 */
[----:B------:R-:W-:Y:S02]  /*4200*/  ISETP.GT.AND P3, PT, R48, 0x20, PT ;  /* 0x000000203000780c */ /* 0x000fe40003f64270 */
[----:B------:R-:W-:Y:S01]  /*4210*/  FSEL R109, R83, -INF , P2 ;  /* 0xff800000536d7808 */ /* 0x000fe20001000000 */
[----:B------:R-:W-:Y:S02]  /*4220*/  WARPGROUP.DEPBAR.LE gsb0, 0x0 ;  /* 0x00008000000079c5 */ /* 0x000fe40000010000 */
[----:B------:R-:W-:Y:S01]  /*4230*/  WARPGROUP.ARRIVE ;  /* 0x00000000000079c5 */ /* 0x000fe20000000000 */
[----:B------:R-:W-:Y:S01]  /*4240*/  FMNMX.FTZ R20, R107, R20, !PT ;  /* 0x000000146b147209 */ /* 0x000fe20007810000 */
[----:B------:R-:W-:Y:S01]  /*4250*/  FMUL.FTZ R65, R41, UR6 ;  /* 0x0000000629417c20 */ /* 0x000fe20008410000 */
[----:B------:R-:W-:Y:S01]  /*4260*/  FSEL R21, R86, -INF , P6 ;  /* 0xff80000056157808 */ /* 0x000fe20003000000 */
[----:B------:R-:W-:Y:S01]  /*4270*/  FMUL.FTZ R69, R43, UR6 ;  /* 0x000000062b457c20 */ /* 0x000fe20008410000 */
[----:B------:R-:W-:Y:S01]  /*4280*/  ISETP.GT.AND P6, PT, R48, 0x21, PT ;  /* 0x000000213000780c */ /* 0x000fe20003fc4270 */
[----:B------:R-:W-:Y:S01]  /*4290*/  HGMMA.64x16x16.F32 R32, gdesc[UR20], R32, gsb0 ;  /* 0x00200000142079f0 */ /* 0x000fe20008000820 */
[----:B------:R-:W-:Y:S01]  /*42a0*/  FSEL R111, R104, -INF , P3 ;  /* 0xff800000686f7808 */ /* 0x000fe20001800000 */
[----:B------:R-:W-:Y:S01]  /*42b0*/  FMUL.FTZ R126, R45, UR6 ;  /* 0x000000062d7e7c20 */ /* 0x000fe20008410000 */
[----:B------:R-:W-:Y:S01]  /*42c0*/  FMNMX.FTZ R20, R109, R20, !PT ;  /* 0x000000146d147209 */ /* 0x000fe20007810000 */
[----:B------:R-:W-:Y:S01]  /*42d0*/  FMUL.FTZ R128, R47, UR6 ;  /* 0x000000062f807c20 */ /* 0x000fe20008410000 */
[----:B------:R-:W-:Y:S01]  /*42e0*/  FSEL R41, R85, -INF , P5 ;  /* 0xff80000055297808 */ /* 0x000fe20002800000 */
[----:B------:R-:W-:Y:S01]  /*42f0*/  FMUL.FTZ R67, R42, UR6 ;  /* 0x000000062a437c20 */ /* 0x000fe20008410000 */
[----:B------:R-:W-:Y:S01]  /*4300*/  ISETP.GT.AND P5, PT, R48, 0x28, PT ;  /* 0x000000283000780c */ /* 0x000fe20003fa4270 */
[----:B------:R4:W-:Y:S01]  /*4310*/  MUFU.TANH R42, R51 ;  /* 0x00000033002a7308 */ /* 0x0009e20000002400 */
[----:B------:R-:W-:Y:S01]  /*4320*/  FSEL R113, R96, -INF , P6 ;  /* 0xff80000060717808 */ /* 0x000fe20003000000 */
[----:B------:R-:W-:Y:S01]  /*4330*/  FMUL.FTZ R63, R40, UR6 ;  /* 0x00000006283f7c20 */ /* 0x000fe20008410000 */
[----:B------:R-:W-:Y:S01]  /*4340*/  FMNMX.FTZ R20, R111, R20, !PT ;  /* 0x000000146f147209 */ /* 0x000fe20007810000 */
[----:B------:R-:W-:Y:S01]  /*4350*/  UIADD3 UR22, UR24, 0xa86, URZ ;  /* 0x00000a8618167890 */ /* 0x000fe2000fffe03f */
[----:B------:R-:W-:Y:S01]  /*4360*/  FSEL R43, R106, -INF , P4 ;  /* 0xff8000006a2b7808 */ /* 0x000fe20002000000 */
[----:B------:R-:W-:Y:S01]  /*4370*/  UMOV UR23, 0x40000040 ;  /* 0x4000004000177882 */ /* 0x000fe20000000000 */
[----:B------:R-:W-:Y:S01]  /*4380*/  ISETP.GT.AND P4, PT, R48, 0x29, PT ;  /* 0x000000293000780c */ /* 0x000fe20003f84270 */
[----:B------:R-:W-:Y:S01]  /*4390*/  MUFU.TANH R40, R59 ;  /* 0x0000003b00287308 */ /* 0x000fe20000002400 */
[----:B------:R-:W-:Y:S01]  /*43a0*/  FSEL R115, R115, -INF , P5 ;  /* 0xff80000073737808 */ /* 0x000fe20002800000 */
[----:B------:R-:W-:Y:S01]  /*43b0*/  FMUL.FTZ R44, R44, UR6 ;  /* 0x000000062c2c7c20 */ /* 0x000fe20008410000 */
[----:B------:R-:W-:Y:S01]  /*43c0*/  FMNMX.FTZ R20, R113, R20, !PT ;  /* 0x0000001471147209 */ /* 0x000fe20007810000 */
[----:B------:R-:W-:Y:S01]  /*43d0*/  FMUL.FTZ R46, R46, UR6 ;  /* 0x000000062e2e7c20 */ /* 0x000fe20008410000 */
[----:B------:R-:W-:Y:S01]  /*43e0*/  FSEL R45, R105, -INF , P2 ;  /* 0xff800000692d7808 */ /* 0x000fe20001000000 */
[----:B------:R-:W-:Y:S01]  /*43f0*/  IMAD.MOV.U32 R86, RZ, RZ, R87 ;  /* 0x000000ffff567224 */ /* 0x000fe200078e0057 */
[----:B------:R-:W-:Y:S01]  /*4400*/  ISETP.GT.AND P2, PT, R48, 0x30, PT ;  /* 0x000000303000780c */ /* 0x000fe20003f44270 */
[----:B------:R-:W-:Y:S01]  /*4410*/  MUFU.TANH R165, R63 ;  /* 0x0000003f00a57308 */ /* 0x000fe20000002400 */
[----:B------:R-:W-:-:S02]  /*4420*/  FSEL R117, R97, -INF , P4 ;  /* 0xff80000061757808 */ /* 0x000fc40002000000 */
[----:B------:R-:W-:Y:S02]  /*4430*/  FMNMX.FTZ R20, R115, R20, !PT ;  /* 0x0000001473147209 */ /* 0x000fe40007810000 */
[----:B------:R-:W-:Y:S02]  /*4440*/  FSEL R47, R98, -INF , P3 ;  /* 0xff800000622f7808 */ /* 0x000fe40001800000 */
[----:B------:R-:W-:Y:S01]  /*4450*/  ISETP.GT.AND P3, PT, R48, 0x31, PT ;  /* 0x000000313000780c */ /* 0x000fe20003f64270 */
[----:B------:R5:W-:Y:S01]  /*4460*/  MUFU.TANH R97, R67 ;  /* 0x0000004300617308 */ /* 0x000be20000002400 */
[----:B------:R-:W-:Y:S02]  /*4470*/  FSEL R119, R119, -INF , P2 ;  /* 0xff80000077777808 */ /* 0x000fe40001000000 */
[----:B------:R-:W-:Y:S02]  /*4480*/  FMNMX.FTZ R20, R117, R20, !PT ;  /* 0x0000001475147209 */ /* 0x000fe40007810000 */
[----:B-1----:R-:W-:-:S02]  /*4490*/  FSEL R49, R108, -INF , P6 ;  /* 0xff8000006c317808 */ /* 0x002fc40003000000 */
[----:B------:R-:W-:Y:S01]  /*44a0*/  ISETP.GT.AND P6, PT, R48, 0x38, PT ;  /* 0x000000383000780c */ /* 0x000fe20003fc4270 */
[----:B------:R-:W1:Y:S01]  /*44b0*/  MUFU.TANH R66, R66 ;  /* 0x0000004200427308 */ /* 0x000e620000002400 */
[----:B------:R-:W-:Y:S01]  /*44c0*/  FSEL R121, R88, -INF , P3 ;  /* 0xff80000058797808 */ /* 0x000fe20001800000 */
[----:B------:R-:W-:Y:S01]  /*44d0*/  IMAD.U32 R88, RZ, RZ, UR7 ;  /* 0x00000007ff587e24 */ /* 0x000fe2000f8e00ff */
[----:B------:R-:W-:Y:S02]  /*44e0*/  FMNMX.FTZ R20, R119, R20, !PT ;  /* 0x0000001477147209 */ /* 0x000fe40007810000 */
[----:B----4-:R-:W-:Y:S02]  /*44f0*/  FSEL R51, R102, -INF , P5 ;  /* 0xff80000066337808 */ /* 0x010fe40002800000 */
[----:B------:R-:W-:Y:S01]  /*4500*/  ISETP.GT.AND P5, PT, R48, 0x39, PT ;  /* 0x000000393000780c */ /* 0x000fe20003fa4270 */
[----:B------:R4:W-:Y:S01]  /*4510*/  MUFU.TANH R167, R65 ;  /* 0x0000004100a77308 */ /* 0x0009e20000002400 */
[----:B0-----:R-:W-:-:S02]  /*4520*/  FSEL R123, R92, -INF , P6 ;  /* 0xff8000005c7b7808 */ /* 0x001fc40003000000 */
[----:B------:R-:W-:Y:S01]  /*4530*/  FMNMX.FTZ R20, R121, R20, !PT ;  /* 0x0000001479147209 */ /* 0x000fe20007810000 */
[----:B------:R-:W-:Y:S02]  /*4540*/  WARPGROUP.DEPBAR.LE gsb0, 0x0 ;  /* 0x00008000000079c5 */ /* 0x000fe40000010000 */
[----:B------:R-:W-:Y:S01]  /*4550*/  FSEL R53, R100, -INF , P4 ;  /* 0xff80000064357808 */ /* 0x000fe20002000000 */
[----:B------:R-:W-:Y:S01]  /*4560*/  WARPGROUP.ARRIVE ;  /* 0x00000000000079c5 */ /* 0x000fe20000000000 */
[----:B------:R-:W-:Y:S01]  /*4570*/  ISETP.GT.AND P4, PT, R48, 0x40, PT ;  /* 0x000000403000780c */ /* 0x000fe20003f84270 */
[----:B------:R-:W0:Y:S01]  /*4580*/  MUFU.TANH R56, R56 ;  /* 0x0000003800387308 */ /* 0x000e220000002400 */
[----:B------:R-:W-:Y:S01]  /*4590*/  FSEL R125, R89, -INF , P5 ;  /* 0xff800000597d7808 */ /* 0x000fe20002800000 */
[----:B------:R-:W-:Y:S01]  /*45a0*/  FMUL.FTZ R32, R32, UR6 ;  /* 0x0000000620207c20 */ /* 0x000fe20008410000 */
[----:B------:R-:W-:Y:S01]  /*45b0*/  FMNMX.FTZ R20, R123, R20, !PT ;  /* 0x000000147b147209 */ /* 0x000fe20007810000 */
[----:B------:R-:W-:Y:S01]  /*45c0*/  HGMMA.64x16x16.F32 R24, gdesc[UR20], R24, gsb0 ;  /* 0x00200000141879f0 */ /* 0x000fe20008000818 */
[----:B------:R-:W-:Y:S01]  /*45d0*/  FSEL R55, R90, -INF , P2 ;  /* 0xff8000005a377808 */ /* 0x000fe20001000000 */
[----:B------:R-:W-:Y:S01]  /*45e0*/  FMUL.FTZ R36, R36, UR6 ;  /* 0x0000000624247c20 */ /* 0x000fe20008410000 */
[----:B------:R-:W-:Y:S01]  /*45f0*/  ISETP.GT.AND P2, PT, R48, 0x41, PT ;  /* 0x000000413000780c */ /* 0x000fe20003f44270 */
[----:B------:R-:W0:Y:S01]  /*4600*/  MUFU.TANH R70, R70 ;  /* 0x0000004600467308 */ /* 0x000e220000002400 */
[----:B------:R-:W-:Y:S01]  /*4610*/  FSEL R127, R127, -INF , P4 ;  /* 0xff8000007f7f7808 */ /* 0x000fe20002000000 */
[----:B------:R-:W-:Y:S01]  /*4620*/  FMUL.FTZ R34, R34, UR6 ;  /* 0x0000000622227c20 */ /* 0x000fe20008410000 */
[----:B------:R-:W-:Y:S01]  /*4630*/  FMNMX.FTZ R20, R125, R20, !PT ;  /* 0x000000147d147209 */ /* 0x000fe20007810000 */
[----:B------:R-:W-:Y:S01]  /*4640*/  FMUL.FTZ R38, R38, UR6 ;  /* 0x0000000626267c20 */ /* 0x000fe20008410000 */
[----:B------:R-:W-:Y:S01]  /*4650*/  FSEL R57, R110, -INF , P3 ;  /* 0xff8000006e397808 */ /* 0x000fe20001800000 */
[----:B------:R-:W-:Y:S01]  /*4660*/  FMUL.FTZ R39, R39, UR6 ;  /* 0x0000000627277c20 */ /* 0x000fe20008410000 */
[----:B------:R-:W-:Y:S01]  /*4670*/  ISETP.GT.AND P3, PT, R48, 0x48, PT ;  /* 0x000000483000780c */ /* 0x000fe20003f64270 */
[----:B------:R-:W0:Y:S01]  /*4680*/  MUFU.TANH R60, R60 ;  /* 0x0000003c003c7308 */ /* 0x000e220000002400 */
[----:B------:R-:W-:Y:S01]  /*4690*/  FSEL R129, R72, -INF , P2 ;  /* 0xff80000048817808 */ /* 0x000fe20001000000 */
[----:B------:R-:W-:Y:S01]  /*46a0*/  IMAD.MOV.U32 R72, RZ, RZ, R87 ;  /* 0x000000ffff487224 */ /* 0x000fe200078e0057 */
[----:B------:R-:W-:-:S02]  /*46b0*/  FMNMX.FTZ R20, R127, R20, !PT ;  /* 0x000000147f147209 */ /* 0x000fc40007810000 */
[----:B-----5:R-:W-:Y:S01]  /*46c0*/  FSEL R67, R78, -INF , P3 ;  /* 0xff8000004e437808 */ /* 0x020fe20001800000 */
[----:B------:R-:W-:Y:S01]  /*46d0*/  IMAD.MOV.U32 R78, RZ, RZ, R87 ;  /* 0x000000ffff4e7224 */ /* 0x000fe200078e0057 */
[----:B------:R-:W-:Y:S01]  /*46e0*/  FSEL R131, R76, -INF , P3 ;  /* 0xff8000004c837808 */ /* 0x000fe20001800000 */
[----:B------:R-:W5:Y:S01]  /*46f0*/  MUFU.TANH R114, R71 ;  /* 0x0000004700727308 */ /* 0x000f620000002400 */
[----:B------:R-:W-:Y:S02]  /*4700*/  FSEL R59, R94, -INF , P6 ;  /* 0xff8000005e3b7808 */ /* 0x000fe40003000000 */
[C---:B------:R-:W-:Y:S02]  /*4710*/  ISETP.GT.AND P3, PT, R48.reuse, 0x59, PT ;  /* 0x000000593000780c */ /* 0x040fe40003f64270 */
[----:B------:R-:W-:Y:S02]  /*4720*/  ISETP.GT.AND P6, PT, R48, 0x49, PT ;  /* 0x000000493000780c */ /* 0x000fe40003fc4270 */
[----:B------:R-:W-:Y:S01]  /*4730*/  FMNMX.FTZ R20, R129, R20, !PT ;  /* 0x0000001481147209 */ /* 0x000fe20007810000 */
[----:B------:R3:W-:Y:S01]  /*4740*/  MUFU.TANH R105, R69 ;  /* 0x0000004500697308 */ /* 0x0007e20000002400 */
[----:B------:R-:W-:-:S02]  /*4750*/  FSEL R61, R95, -INF , P5 ;  /* 0xff8000005f3d7808 */ /* 0x000fc40002800000 */
[----:B------:R-:W-:Y:S02]  /*4760*/  FSEL R147, R64, -INF , P3 ;  /* 0xff80000040937808 */ /* 0x000fe40001800000 */
[----:B------:R-:W-:Y:S02]  /*4770*/  ISETP.GT.AND P5, PT, R48, 0x50, PT ;  /* 0x000000503000780c */ /* 0x000fe40003fa4270 */
[----:B------:R-:W-:Y:S01]  /*4780*/  FSEL R133, R73, -INF , P6 ;  /* 0xff80000049857808 */ /* 0x000fe20003000000 */
[----:B------:R-:W5:Y:S01]  /*4790*/  MUFU.TANH R58, R58 ;  /* 0x0000003a003a7308 */ /* 0x000f620000002400 */
[----:B------:R-:W-:Y:S01]  /*47a0*/  FMNMX.FTZ R64, R131, R20, !PT ;  /* 0x0000001483407209 */ /* 0x000fe20007810000 */
[----:B------:R-:W-:Y:S01]  /*47b0*/  FMUL.FTZ R20, R33, UR6 ;  /* 0x0000000621147c20 */ /* 0x000fe20008410000 */
[----:B------:R-:W-:Y:S01]  /*47c0*/  FSEL R63, R74, -INF , P4 ;  /* 0xff8000004a3f7808 */ /* 0x000fe20002000000 */
[----:B------:R-:W-:Y:S01]  /*47d0*/  IMAD.MOV.U32 R74, RZ, RZ, R87 ;  /* 0x000000ffff4a7224 */ /* 0x000fe200078e0057 */
[----:B------:R-:W-:-:S02]  /*47e0*/  ISETP.GT.AND P4, PT, R48, 0x51, PT ;  /* 0x000000513000780c */ /* 0x000fc40003f84270 */
[----:B------:R-:W-:Y:S01]  /*47f0*/  FSEL R137, R137, -INF , P5 ;  /* 0xff80000089897808 */ /* 0x000fe20002800000 */
[----:B------:R-:W5:Y:S01]  /*4800*/  MUFU.TANH R52, R52 ;  /* 0x0000003400347308 */ /* 0x000f620000002400 */
[----:B------:R-:W-:Y:S02]  /*4810*/  FMNMX.FTZ R64, R133, R64, !PT ;  /* 0x0000004085407209 */ /* 0x000fe40007810000 */
[----:B----4-:R-:W-:Y:S02]  /*4820*/  FSEL R65, R75, -INF , P2 ;  /* 0xff8000004b417808 */ /* 0x010fe40001000000 */
[----:B------:R-:W-:Y:S02]  /*4830*/  ISETP.GT.AND P2, PT, R48, 0x58, PT ;  /* 0x000000583000780c */ /* 0x000fe40003f44270 */
[----:B------:R-:W-:Y:S01]  /*4840*/  FSEL R141, R141, -INF , P4 ;  /* 0xff8000008d8d7808 */ /* 0x000fe20002000000 */
[----:B------:R-:W4:Y:S01]  /*4850*/  MUFU.TANH R62, R62 ;  /* 0x0000003e003e7308 */ /* 0x000f220000002400 */
[----:B------:R-:W-:Y:S01]  /*4860*/  FMNMX.FTZ R64, R137, R64, !PT ;  /* 0x0000004089407209 */ /* 0x000fe20007810000 */
[----:B------:R-:W-:-:S02]  /*4870*/  WARPGROUP.DEPBAR.LE gsb0, 0x0 ;  /* 0x00008000000079c5 */ /* 0x000fc40000010000 */
[----:B--2---:R-:W-:Y:S01]  /*4880*/  FSEL R145, R68, -INF , P2 ;  /* 0xff80000044917808 */ /* 0x004fe20001000000 */
[----:B------:R-:W-:Y:S01]  /*4890*/  FMUL.FTZ R24, R24, UR6 ;  /* 0x0000000618187c20 */ /* 0x000fe20008410000 */
[----:B------:R-:W-:Y:S01]  /*48a0*/  FMNMX.FTZ R64, R141, R64, !PT ;  /* 0x000000408d407209 */ /* 0x000fe20007810000 */
[----:B------:R-:W-:Y:S01]  /*48b0*/  FMUL.FTZ R28, R28, UR6 ;  /* 0x000000061c1c7c20 */ /* 0x000fe20008410000 */
[----:B---3--:R-:W-:Y:S01]  /*48c0*/  FSEL R69, R79, -INF , P6 ;  /* 0xff8000004f457808 */ /* 0x008fe20003000000 */
[----:B------:R-:W2:Y:S01]  /*48d0*/  MUFU.TANH R54, R54 ;  /* 0x0000003600367308 */ /* 0x000ea20000002400 */
[----:B------:R-:W-:Y:S01]  /*48e0*/  ISETP.GT.AND P6, PT, R48, 0x60, PT ;  /* 0x000000603000780c */ /* 0x000fe20003fc4270 */
[----:B------:R-:W-:Y:S01]  /*48f0*/  FMUL.FTZ R26, R26, UR6 ;  /* 0x000000061a1a7c20 */ /* 0x000fe20008410000 */
[----:B------:R-:W-:Y:S01]  /*4900*/  FMNMX.FTZ R64, R145, R64, !PT ;  /* 0x0000004091407209 */ /* 0x000fe20007810000 */
[----:B------:R-:W-:Y:S01]  /*4910*/  FMUL.FTZ R30, R30, UR6 ;  /* 0x000000061e1e7c20 */ /* 0x000fe20008410000 */
[----:B------:R-:W-:Y:S01]  /*4920*/  FSEL R71, R77, -INF , P5 ;  /* 0xff8000004d477808 */ /* 0x000fe20002800000 */
[----:B------:R3:W-:Y:S01]  /*4930*/  @!P1 SYNCS.ARRIVE.TRANS64.RED.A1T0 RZ, [R3+URZ], RZ ;  /* 0x000000ff03ff99a7 */ /* 0x0007e2000810043f */
[----:B------:R-:W-:Y:S01]  /*4940*/  ISETP.GT.AND P5, PT, R48, 0x61, PT ;  /* 0x000000613000780c */ /* 0x000fe20003fa4270 */
[----:B------:R-:W3:Y:S01]  /*4950*/  MUFU.TANH R44, R44 ;  /* 0x0000002c002c7308 */ /* 0x000ee20000002400 */
[----:B-1----:R-:W-:Y:S01]  /*4960*/  FSEL R149, R66, -INF , P6 ;  /* 0xff80000042957808 */ /* 0x002fe20003000000 */
[--C-:B------:R-:W-:Y:S01]  /*4970*/  IMAD.MOV.U32 R68, RZ, RZ, R87.reuse ;  /* 0x000000ffff447224 */ /* 0x100fe200078e0057 */
[----:B------:R-:W-:Y:S01]  /*4980*/  FMNMX.FTZ R64, R147, R64, !PT ;  /* 0x0000004093407209 */ /* 0x000fe20007810000 */
[----:B------:R-:W-:Y:S01]  /*4990*/  IMAD.MOV.U32 R66, RZ, RZ, R87 ;  /* 0x000000ffff427224 */ /* 0x000fe200078e0057 */
[----:B------:R-:W-:-:S02]  /*49a0*/  FSEL R73, R112, -INF , P4 ;  /* 0xff80000070497808 */ /* 0x000fc40002000000 */
[----:B------:R-:W-:Y:S01]  /*49b0*/  ISETP.GT.AND P4, PT, R48, 0x68, PT ;  /* 0x000000683000780c */ /* 0x000fe20003f84270 */
[----:B------:R-:W1:Y:S01]  /*49c0*/  MUFU.TANH R126, R126 ;  /* 0x0000007e007e7308 */ /* 0x000e620000002400 */
[----:B0-----:R-:W-:Y:S01]  /*49d0*/  FSEL R151, R56, -INF , P5 ;  /* 0xff80000038977808 */ /* 0x001fe20002800000 */
[----:B------:R-:W-:Y:S01]  /*49e0*/  FMUL.FTZ R56, R35, UR6 ;  /* 0x0000000623387c20 */ /* 0x000fe20008410000 */
[----:B------:R-:W-:Y:S02]  /*49f0*/  FMNMX.FTZ R64, R149, R64, !PT ;  /* 0x0000004095407209 */ /* 0x000fe40007810000 */
[----:B------:R-:W-:Y:S01]  /*4a00*/  FSEL R75, R70, -INF , P2 ;  /* 0xff800000464b7808 */ /* 0x000fe20001000000 */
[----:B------:R-:W-:Y:S01]  /*4a10*/  IMAD.MOV.U32 R70, RZ, RZ, R87 ;  /* 0x000000ffff467224 */ /* 0x000fe200078e0057 */
[----:B------:R-:W-:Y:S01]  /*4a20*/  ISETP.GT.AND P2, PT, R48, 0x69, PT ;  /* 0x000000693000780c */ /* 0x000fe20003f44270 */
[----:B------:R-:W0:Y:S01]  /*4a30*/  MUFU.TANH R32, R32 ;  /* 0x0000002000207308 */ /* 0x000e220000002400 */
[----:B------:R-:W-:-:S02]  /*4a40*/  FSEL R153, R60, -INF , P4 ;  /* 0xff8000003c997808 */ /* 0x000fc40002000000 */
[----:B------:R-:W-:Y:S02]  /*4a50*/  FMNMX.FTZ R64, R151, R64, !PT ;  /* 0x0000004097407209 */ /* 0x000fe40007810000 */
[----:B-----5:R-:W-:Y:S02]  /*4a60*/  FSEL R77, R114, -INF , P3 ;  /* 0xff800000724d7808 */ /* 0x020fe40001800000 */
[----:B------:R-:W-:Y:S01]  /*4a70*/  ISETP.GT.AND P3, PT, R48, 0x70, PT ;  /* 0x000000703000780c */ /* 0x000fe20003f64270 */
[----:B------:R-:W5:Y:S01]  /*4a80*/  MUFU.TANH R20, R20 ;  /* 0x0000001400147308 */ /* 0x000f620000002400 */
[----:B------:R-:W-:Y:S02]  /*4a90*/  FSEL R155, R58, -INF , P2 ;  /* 0xff8000003a9b7808 */ /* 0x000fe40001000000 */
[----:B------:R-:W-:Y:S02]  /*4aa0*/  FMNMX.FTZ R64, R153, R64, !PT ;  /* 0x0000004099407209 */ /* 0x000fe40007810000 */
[----:B------:R-:W-:-:S02]  /*4ab0*/  FSEL R79, R116, -INF , P6 ;  /* 0xff800000744f7808 */ /* 0x000fc40003000000 */
[----:B------:R-:W-:Y:S01]  /*4ac0*/  ISETP.GT.AND P6, PT, R48, 0x71, PT ;  /* 0x000000713000780c */ /* 0x000fe20003fc4270 */
[----:B------:R-:W5:Y:S01]  /*4ad0*/  MUFU.TANH R46, R46 ;  /* 0x0000002e002e7308 */ /* 0x000f620000002400 */
[----:B------:R-:W-:Y:S02]  /*4ae0*/  FSEL R157, R50, -INF , P3 ;  /* 0xff800000329d7808 */ /* 0x000fe40001800000 */
[----:B------:R-:W-:Y:S02]  /*4af0*/  FMNMX.FTZ R64, R155, R64, !PT ;  /* 0x000000409b407209 */ /* 0x000fe40007810000 */
[----:B------:R-:W-:Y:S02]  /*4b00*/  FSEL R33, R118, -INF , P5 ;  /* 0xff80000076217808 */ /* 0x000fe40002800000 */
[----:B------:R-:W-:Y:S01]  /*4b10*/  ISETP.GT.AND P5, PT, R48, 0x78, PT ;  /* 0x000000783000780c */ /* 0x000fe20003fa4270 */
[----:B------:R-:W5:Y:S01]  /*4b20*/  MUFU.TANH R36, R36 ;  /* 0x0000002400247308 */ /* 0x000f620000002400 */
[----:B------:R-:W-:-:S02]  /*4b30*/  FSEL R159, R159, -INF , P6 ;  /* 0xff8000009f9f7808 */ /* 0x000fc40003000000 */
[----:B------:R-:W-:Y:S02]  /*4b40*/  FMNMX.FTZ R64, R157, R64, !PT ;  /* 0x000000409d407209 */ /* 0x000fe40007810000 */
[----:B------:R-:W-:Y:S02]  /*4b50*/  FSEL R81, R124, -INF , P4 ;  /* 0xff8000007c517808 */ /* 0x000fe40002000000 */
[----:B------:R-:W-:Y:S01]  /*4b60*/  ISETP.GT.AND P4, PT, R48, 0x79, PT ;  /* 0x000000793000780c */ /* 0x000fe20003f84270 */
[----:B------:R-:W5:Y:S01]  /*4b70*/  MUFU.TANH R128, R128 ;  /* 0x0000008000807308 */ /* 0x000f620000002400 */
[----:B------:R-:W-:Y:S02]  /*4b80*/  FSEL R161, R52, -INF , P5 ;  /* 0xff80000034a17808 */ /* 0x000fe40002800000 */
[----:B------:R-:W-:Y:S02]  /*4b90*/  FMNMX.FTZ R64, R159, R64, !PT ;  /* 0x000000409f407209 */ /* 0x000fe40007810000 */
[----:B----4-:R-:W-:-:S02]  /*4ba0*/  FSEL R35, R62, -INF , P2 ;  /* 0xff8000003e237808 */ /* 0x010fc40001000000 */
[----:B------:R-:W-:Y:S01]  /*4bb0*/  ISETP.GT.AND P2, PT, R48, 0x80, PT ;  /* 0x000000803000780c */ /* 0x000fe20003f44270 */
[----:B------:R-:W-:Y:S01]  /*4bc0*/  MUFU.TANH R34, R34 ;  /* 0x0000002200227308 */ /* 0x000fe20000002400 */
[----:B------:R-:W-:Y:S02]  /*4bd0*/  FSEL R163, R163, -INF , P4 ;  /* 0xff800000a3a37808 */ /* 0x000fe40002000000 */
[----:B------:R-:W-:Y:S02]  /*4be0*/  FMNMX.FTZ R64, R161, R64, !PT ;  /* 0x00000040a1407209 */ /* 0x000fe40007810000 */
[----:B------:R-:W-:Y:S01]  /*4bf0*/  FSEL R83, R40, -INF , P3 ;  /* 0xff80000028537808 */ /* 0x000fe20001800000 */
[----:B------:R-:W-:Y:S01]  /*4c00*/  FMUL.FTZ R40, R37, UR6 ;  /* 0x0000000625287c20 */ /* 0x000fe20008410000 */
[----:B------:R-:W-:Y:S01]  /*4c10*/  ISETP.GT.AND P3, PT, R48, 0x81, PT ;  /* 0x000000813000780c */ /* 0x000fe20003f64270 */
[----:B------:R-:W-:Y:S01]  /*4c20*/  MUFU.TANH R24, R24 ;  /* 0x0000001800187308 */ /* 0x000fe20000002400 */
[----:B------:R-:W-:-:S02]  /*4c30*/  FSEL R165, R165, -INF , P2 ;  /* 0xff800000a5a57808 */ /* 0x000fc40001000000 */
[----:B------:R-:W-:Y:S02]  /*4c40*/  FMNMX.FTZ R64, R163, R64, !PT ;  /* 0x00000040a3407209 */ /* 0x000fe40007810000 */
[----:B------:R-:W-:Y:S02]  /*4c50*/  FSEL R37, R42, -INF , P6 ;  /* 0xff8000002a257808 */ /* 0x000fe40003000000 */
[----:B------:R-:W-:Y:S01]  /*4c60*/  ISETP.GT.AND P6, PT, R48, 0x88, PT ;  /* 0x000000883000780c */ /* 0x000fe20003fc4270 */
[----:B------:R-:W4:Y:S01]  /*4c70*/  MUFU.TANH R40, R40 ;  /* 0x0000002800287308 */ /* 0x000f220000002400 */
[----:B------:R-:W-:Y:S02]  /*4c80*/  FSEL R167, R167, -INF , P3 ;  /* 0xff800000a7a77808 */ /* 0x000fe40001800000 */
[----:B------:R-:W-:Y:S02]  /*4c90*/  FMNMX.FTZ R64, R165, R64, !PT ;  /* 0x00000040a5407209 */ /* 0x000fe40007810000 */
[----:B--2---:R-:W-:-:S02]  /*4ca0*/  FSEL R85, R54, -INF , P5 ;  /* 0xff80000036557808 */ /* 0x004fc40002800000 */
[----:B------:R-:W-:Y:S01]  /*4cb0*/  ISETP.GT.AND P5, PT, R48, 0x89, PT ;  /* 0x000000893000780c */ /* 0x000fe20003fa4270 */
[----:B------:R-:W2:Y:S01]  /*4cc0*/  MUFU.TANH R56, R56 ;  /* 0x0000003800387308 */ /* 0x000ea20000002400 */
[----:B---3--:R-:W-:Y:S02]  /*4cd0*/  FSEL R169, R44, -INF , P6 ;  /* 0xff8000002ca97808 */ /* 0x008fe40003000000 */
[----:B------:R-:W-:Y:S02]  /*4ce0*/  FMNMX.FTZ R64, R167, R64, !PT ;  /* 0x00000040a7407209 */ /* 0x000fe40007810000 */
[----:B------:R-:W-:Y:S01]  /*4cf0*/  FSEL R95, R14, -INF , P4 ;  /* 0xff8000000e5f7808 */ /* 0x000fe20002000000 */
[----:B------:R-:W-:Y:S01]  /*4d00*/  FMUL.FTZ R14, R25, UR6 ;  /* 0x00000006190e7c20 */ /* 0x000fe20008410000 */
[----:B------:R-:W-:Y:S01]  /*4d10*/  ISETP.GT.AND P4, PT, R48, 0x90, PT ;  /* 0x000000903000780c */ /* 0x000fe20003f84270 */
[----:B------:R-:W-:Y:S01]  /*4d20*/  MUFU.TANH R38, R38 ;  /* 0x0000002600267308 */ /* 0x000fe20000002400 */
[----:B-1----:R-:W-:-:S02]  /*4d30*/  FSEL R171, R126, -INF , P5 ;  /* 0xff8000007eab7808 */ /* 0x002fc40002800000 */
[----:B------:R-:W-:Y:S02]  /*4d40*/  FMNMX.FTZ R64, R169, R64, !PT ;  /* 0x00000040a9407209 */ /* 0x000fe40007810000 */
[----:B------:R-:W-:Y:S02]  /*4d50*/  FSEL R105, R105, -INF , P3 ;  /* 0xff80000069697808 */ /* 0x000fe40001800000 */
[----:B------:R-:W-:Y:S01]  /*4d60*/  ISETP.GT.AND P3, PT, R48, 0x91, PT ;  /* 0x000000913000780c */ /* 0x000fe20003f64270 */
[----:B------:R-:W1:Y:S01]  /*4d70*/  MUFU.TANH R14, R14 ;  /* 0x0000000e000e7308 */ /* 0x000e620000002400 */
[----:B0-----:R-:W-:Y:S02]  /*4d80*/  FSEL R173, R32, -INF , P4 ;  /* 0xff80000020ad7808 */ /* 0x001fe40002000000 */
[----:B------:R-:W-:Y:S02]  /*4d90*/  FMNMX.FTZ R64, R171, R64, !PT ;  /* 0x00000040ab407209 */ /* 0x000fe40007810000 */
[----:B------:R-:W-:-:S02]  /*4da0*/  FSEL R97, R97, -INF , P2 ;  /* 0xff80000061617808 */ /* 0x000fc40001000000 */
[----:B------:R-:W-:Y:S01]  /*4db0*/  ISETP.GT.AND P2, PT, R48, 0x98, PT ;  /* 0x000000983000780c */ /* 0x000fe20003f44270 */
[----:B------:R-:W0:Y:S01]  /*4dc0*/  MUFU.TANH R28, R28 ;  /* 0x0000001c001c7308 */ /* 0x000e220000002400 */
[----:B-----5:R-:W-:Y:S01]  /*4dd0*/  FSEL R175, R20, -INF , P3 ;  /* 0xff80000014af7808 */ /* 0x020fe20001800000 */
[----:B------:R-:W-:Y:S01]  /*4de0*/  FMUL.FTZ R20, R29, UR6 ;  /* 0x000000061d147c20 */ /* 0x000fe20008410000 */
[----:B------:R-:W-:Y:S02]  /*4df0*/  FMNMX.FTZ R64, R173, R64, !PT ;  /* 0x00000040ad407209 */ /* 0x000fe40007810000 */
[----:B------:R-:W-:Y:S02]  /*4e00*/  FSEL R25, R46, -INF , P6 ;  /* 0xff8000002e197808 */ /* 0x000fe40003000000 */
[----:B------:R-:W-:Y:S01]  /*4e10*/  ISETP.GT.AND P6, PT, R48, 0x99, PT ;  /* 0x000000993000780c */ /* 0x000fe20003fc4270 */
[----:B------:R-:W3:Y:S01]  /*4e20*/  MUFU.TANH R20, R20 ;  /* 0x0000001400147308 */ /* 0x000ee20000002400 */
[----:B------:R-:W-:-:S02]  /*4e30*/  FSEL R177, R36, -INF , P2 ;  /* 0xff80000024b17808 */ /* 0x000fc40001000000 */
[----:B------:R-:W-:Y:S02]  /*4e40*/  FMNMX.FTZ R64, R175, R64, !PT ;  /* 0x00000040af407209 */ /* 0x000fe40007810000 */
[----:B------:R-:W-:Y:S02]  /*4e50*/  FSEL R29, R128, -INF , P5 ;  /* 0xff800000801d7808 */ /* 0x000fe40002800000 */
[----:B------:R-:W-:Y:S01]  /*4e60*/  ISETP.GT.AND P5, PT, R48, 0xa0, PT ;  /* 0x000000a03000780c */ /* 0x000fe20003fa4270 */
[----:B------:R-:W-:Y:S01]  /*4e70*/  MUFU.TANH R26, R26 ;  /* 0x0000001a001a7308 */ /* 0x000fe20000002400 */
[----:B----4-:R-:W-:Y:S02]  /*4e80*/  FSEL R179, R40, -INF , P6 ;  /* 0xff80000028b37808 */ /* 0x010fe40003000000 */
[----:B------:R-:W-:Y:S02]  /*4e90*/  FMNMX.FTZ R64, R177, R64, !PT ;  /* 0x00000040b1407209 */ /* 0x000fe40007810000 */
[----:B------:R-:W-:-:S02]  /*4ea0*/  FSEL R135, R34, -INF , P4 ;  /* 0xff80000022877808 */ /* 0x000fc40002000000 */
[----:B------:R-:W-:Y:S01]  /*4eb0*/  ISETP.GT.AND P4, PT, R48, 0xa1, PT ;  /* 0x000000a13000780c */ /* 0x000fe20003f84270 */
[----:B------:R-:W-:Y:S01]  /*4ec0*/  MUFU.TANH R30, R30 ;  /* 0x0000001e001e7308 */ /* 0x000fe20000002400 */
[----:B------:R-:W-:Y:S02]  /*4ed0*/  FSEL R181, R24, -INF , P5 ;  /* 0xff80000018b57808 */ /* 0x000fe40002800000 */
[----:B------:R-:W-:Y:S02]  /*4ee0*/  FMNMX.FTZ R64, R179, R64, !PT ;  /* 0x00000040b3407209 */ /* 0x000fe40007810000 */
[----:B--2---:R-:W-:Y:S02]  /*4ef0*/  FSEL R139, R56, -INF , P3 ;  /* 0xff800000388b7808 */ /* 0x004fe40001800000 */
[----:B------:R-:W-:Y:S02]  /*4f00*/  ISETP.GT.AND P3, PT, R48, 0xa8, PT ;  /* 0x000000a83000780c */ /* 0x000fe40003f64270 */
[----:B-1----:R-:W-:-:S02]  /*4f10*/  FSEL R183, R14, -INF , P4 ;  /* 0xff8000000eb77808 */ /* 0x002fc40002000000 */
[----:B------:R-:W-:Y:S02]  /*4f20*/  FMNMX.FTZ R64, R181, R64, !PT ;  /* 0x00000040b5407209 */ /* 0x000fe40007810000 */
[----:B------:R-:W-:Y:S02]  /*4f30*/  FSEL R143, R38, -INF , P2 ;  /* 0xff800000268f7808 */ /* 0x000fe40001000000 */
[----:B------:R-:W-:Y:S02]  /*4f40*/  ISETP.GT.AND P2, PT, R48, 0xa9, PT ;  /* 0x000000a93000780c */ /* 0x000fe40003f44270 */
[----:B0-----:R-:W-:Y:S01]  /*4f50*/  FSEL R185, R28, -INF , P3 ;  /* 0xff8000001cb97808 */ /* 0x001fe20001800000 */
[----:B------:R-:W-:Y:S01]  /*4f60*/  FMUL.FTZ R28, R31, UR6 ;  /* 0x000000061f1c7c20 */ /* 0x000fe20008410000 */
[----:B------:R-:W-:Y:S02]  /*4f70*/  FMNMX.FTZ R64, R183, R64, !PT ;  /* 0x00000040b7407209 */ /* 0x000fe40007810000 */
[----:B---3--:R-:W-:-:S02]  /*4f80*/  FSEL R187, R20, -INF , P2 ;  /* 0xff80000014bb7808 */ /* 0x008fc40001000000 */
[----:B------:R-:W-:Y:S01]  /*4f90*/  FMNMX.FTZ R64, R185, R64, !PT ;  /* 0x00000040b9407209 */ /* 0x000fe20007810000 */
[----:B------:R-:W0:Y:S01]  /*4fa0*/  MUFU.TANH R20, R39 ;  /* 0x0000002700147308 */ /* 0x000e220000002400 */
[-C--:B------:R-:W-:Y:S02]  /*4fb0*/  MOV R76, R87.reuse ;  /* 0x00000057004c7202 */ /* 0x080fe40000000f00 */
[----:B------:R-:W-:Y:S02]  /*4fc0*/  FMNMX.FTZ R64, R187, R64, !PT ;  /* 0x00000040bb407209 */ /* 0x000fe40007810000 */
[----:B------:R-:W-:-:S03]  /*4fd0*/  MOV R62, R87 ;  /* 0x00000057003e7202 */ /* 0x000fc60000000f00 */
[----:B------:R-:W1:Y:S01]  /*4fe0*/  SHFL.BFLY PT, R89, R64, 0x2, 0x1f ;  /* 0x0c401f0040597f89 */ /* 0x000e6200000e0000 */
[----:B------:R-:W-:Y:S01]  /*4ff0*/  MUFU.TANH R28, R28 ;  /* 0x0000001c001c7308 */ /* 0x000fe20000002400 */
[----:B-1----:R-:W-:Y:S01]  /*5000*/  FMNMX.FTZ R24, R64, R89, !PT ;  /* 0x0000005940187209 */ /* 0x002fe20007810000 */
[----:B------:R-:W-:-:S04]  /*5010*/  IMAD.MOV.U32 R64, RZ, RZ, R87 ;  /* 0x000000ffff407224 */ /* 0x000fc800078e0057 */
[----:B------:R-:W1:Y:S02]  /*5020*/  SHFL.BFLY PT, R89, R24, 0x1, 0x1f ;  /* 0x0c201f0018597f89 */ /* 0x000e6400000e0000 */
[----:B-1----:R-:W-:Y:S01]  /*5030*/  FMNMX.FTZ R89, R24, R89, !PT ;  /* 0x0000005918597209 */ /* 0x002fe20007810000 */
[----:B------:R-:W-:-:S03]  /*5040*/  FMUL.FTZ R24, R27, UR6 ;  /* 0x000000061b187c20 */ /* 0x000fc60008410000 */
[C---:B------:R-:W-:Y:S01]  /*5050*/  FSETP.NEU.FTZ.AND P0, PT, R89.reuse, -INF , PT ;  /* 0xff8000005900780b */ /* 0x040fe20003f1d000 */
[----:B------:R-:W-:Y:S02]  /*5060*/  FMUL.FTZ R14, R89, R88 ;  /* 0x00000058590e7220 */ /* 0x000fe40000410000 */
[----:B------:R-:W1:Y:S03]  /*5070*/  MUFU.TANH R24, R24 ;  /* 0x0000001800187308 */ /* 0x000e660000002400 */
[----:B------:R-:W-:Y:S02]  /*5080*/  FSEL R14, R14, RZ, P0 ;  /* 0x000000ff0e0e7208 */ /* 0x000fe40000000000 */
[----:B------:R-:W-:-:S03]  /*5090*/  ISETP.NE.AND P0, PT, R122, RZ, PT ;  /* 0x000000ff7a00720c */ /* 0x000fc60003f05270 */
[--C-:B------:R-:W-:Y:S01]  /*50a0*/  FFMA.FTZ R27, R12, R88, -R14.reuse ;  /* 0x000000580c1b7223 */ /* 0x100fe2000001080e */
[----:B------:R-:W-:Y:S01]  /*50b0*/  FMNMX.FTZ R12, R11, R10, !PT ;  /* 0x0000000a0b0c7209 */ /* 0x000fe20007810000 */
[-CC-:B------:R-:W-:Y:S01]  /*50c0*/  FFMA.FTZ R180, R101, R88.reuse, -R14.reuse ;  /* 0x0000005865b47223 */ /* 0x180fe2000001080e */
[-CC-:B------:R-:W-:Y:S01]  /*50d0*/  FFMA.FTZ R101, R121, R88.reuse, -R14.reuse ;  /* 0x0000005879657223 */ /* 0x180fe2000001080e */
[----:B0-----:R-:W-:Y:S01]  /*50e0*/  FSEL R121, R20, -INF , P6 ;  /* 0xff80000014797808 */ /* 0x001fe20003000000 */
[--C-:B------:R-:W-:Y:S01]  /*50f0*/  FFMA.FTZ R190, R123, R88, -R14.reuse ;  /* 0x000000587bbe7223 */ /* 0x100fe2000001080e */
[----:B------:R-:W-:Y:S01]  /*5100*/  FMNMX.FTZ R12, R13, R12, !PT ;  /* 0x0000000c0d0c7209 */ /* 0x000fe20007810000 */
        /* <DEDUP_REMOVED lines=9> */
[----:B------:R-:W-:Y:S01]  /*51a0*/  FSEL R137, R30, -INF , P3 ;  /* 0xff8000001e897808 */ /* 0x000fe20001800000 */
[--C-:B------:R-:W-:Y:S01]  /*51b0*/  FFMA.FTZ R109, R133, R88, -R14.reuse ;  /* 0x00000058856d7223 */ /* 0x100fe2000001080e */
[----:B------:R-:W-:Y:S01]  /*51c0*/  FMNMX.FTZ R12, R41, R12, !PT ;  /* 0x0000000c290c7209 */ /* 0x000fe20007810000 */
[--C-:B------:R-:W-:Y:S01]  /*51d0*/  FFMA.FTZ R178, R93, R88, -R14.reuse ;  /* 0x000000585db27223 */ /* 0x100fe2000001080e */
[----:B------:R-:W-:Y:S01]  /*51e0*/  FSEL R145, R28, -INF , P2 ;  /* 0xff8000001c917808 */ /* 0x000fe20001000000 */
        /* <DEDUP_REMOVED lines=26> */
[-CC-:B------:R-:W-:Y:S01]  /*5390*/  FFMA.FTZ R200, R149, R88.reuse, -R14.reuse ;  /* 0x0000005895c87223 */ /* 0x180fe2000001080e */
[-CC-:B------:R-:W-:Y:S01]  /*53a0*/  FFMA.FTZ R115, R151, R88.reuse, -R14.reuse ;  /* 0x0000005897737223 */ /* 0x180fe2000001080e */
[--C-:B------:R-:W-:Y:S01]  /*53b0*/  FFMA.FTZ R202, R153, R88, -R14.reuse ;  /* 0x0000005899ca7223 */ /* 0x100fe2000001080e */
[----:B------:R-:W-:Y:S01]  /*53c0*/  FMNMX.FTZ R12, R57, R12, !PT ;  /* 0x0000000c390c7209 */ /* 0x000fe20007810000 */
[-CC-:B------:R-:W-:Y:S01]  /*53d0*/  FFMA.FTZ R117, R155, R88.reuse, -R14.reuse ;  /* 0x000000589b757223 */ /* 0x180fe2000001080e */
[--C-:B------:R-:W-:Y:S01]  /*53e0*/  FFMA.FTZ R204, R157, R88, -R14.reuse ;  /* 0x000000589dcc7223 */ /* 0x100fe2000001080e */
[----:B------:R-:W3:Y:S01]  /*53f0*/  MUFU.EX2 R180, R180 ;  /* 0x000000b400b47308 */ /* 0x000ee20000000800 */
[----:B------:R-:W-:Y:S01]  /*5400*/  FMNMX.FTZ R12, R59, R12, !PT ;  /* 0x0000000c3b0c7209 */ /* 0x000fe20007810000 */
[-CC-:B------:R-:W-:Y:S01]  /*5410*/  FFMA.FTZ R119, R159, R88.reuse, -R14.reuse ;  /* 0x000000589f777223 */ /* 0x180fe2000001080e */
[-CC-:B------:R-:W-:Y:S01]  /*5420*/  FFMA.FTZ R206, R161, R88.reuse, -R14.reuse ;  /* 0x00000058a1ce7223 */ /* 0x180fe2000001080e */
[--C-:B------:R-:W-:Y:S01]  /*5430*/  FFMA.FTZ R125, R163, R88, -R14.reuse ;  /* 0x00000058a37d7223 */ /* 0x100fe2000001080e */
[----:B------:R-:W-:Y:S01]  /*5440*/  FMNMX.FTZ R12, R61, R12, !PT ;  /* 0x0000000c3d0c7209 */ /* 0x000fe20007810000 */
[-CC-:B------:R-:W-:Y:S01]  /*5450*/  FFMA.FTZ R208, R165, R88.reuse, -R14.reuse ;  /* 0x00000058a5d07223 */ /* 0x180fe2000001080e */
[--C-:B------:R-:W-:Y:S01]  /*5460*/  FFMA.FTZ R129, R167, R88, -R14.reuse ;  /* 0x00000058a7817223 */ /* 0x100fe2000001080e */
[----:B------:R-:W4:Y:S01]  /*5470*/  MUFU.EX2 R39, R39 ;  /* 0x0000002700277308 */ /* 0x000f220000000800 */
[----:B------:R-:W-:Y:S01]  /*5480*/  FMNMX.FTZ R12, R63, R12, !PT ;  /* 0x0000000c3f0c7209 */ /* 0x000fe20007810000 */
[-CC-:B------:R-:W-:Y:S01]  /*5490*/  FFMA.FTZ R210, R169, R88.reuse, -R14.reuse ;  /* 0x00000058a9d27223 */ /* 0x180fe2000001080e */
[-CC-:B------:R-:W-:Y:S01]  /*54a0*/  FFMA.FTZ R131, R171, R88.reuse, -R14.reuse ;  /* 0x00000058ab837223 */ /* 0x180fe2000001080e */
[--C-:B------:R-:W-:Y:S01]  /*54b0*/  FFMA.FTZ R212, R173, R88, -R14.reuse ;  /* 0x00000058add47223 */ /* 0x100fe2000001080e */
[----:B------:R-:W-:Y:S01]  /*54c0*/  FMNMX.FTZ R12, R65, R12, !PT ;  /* 0x0000000c410c7209 */ /* 0x000fe20007810000 */
[-CC-:B------:R-:W-:Y:S01]  /*54d0*/  FFMA.FTZ R141, R175, R88.reuse, -R14.reuse ;  /* 0x00000058af8d7223 */ /* 0x180fe2000001080e */
[--C-:B------:R-:W-:Y:S01]  /*54e0*/  FFMA.FTZ R216, R181, R88, -R14.reuse ;  /* 0x00000058b5d87223 */ /* 0x100fe2000001080e */
[----:B------:R-:W5:Y:S01]  /*54f0*/  MUFU.EX2 R182, R182 ;  /* 0x000000b600b67308 */ /* 0x000f620000000800 */
[----:B------:R-:W-:Y:S01]  /*5500*/  FMNMX.FTZ R12, R67, R12, !PT ;  /* 0x0000000c430c7209 */ /* 0x000fe20007810000 */
[-CC-:B------:R-:W-:Y:S01]  /*5510*/  FFMA.FTZ R149, R183, R88.reuse, -R14.reuse ;  /* 0x00000058b7957223 */ /* 0x180fe2000001080e */
[-CC-:B------:R-:W-:Y:S01]  /*5520*/  FFMA.FTZ R218, R185, R88.reuse, -R14.reuse ;  /* 0x00000058b9da7223 */ /* 0x180fe2000001080e */
[----:B------:R-:W-:Y:S01]  /*5530*/  FFMA.FTZ R151, R187, R88, -R14 ;  /* 0x00000058bb977223 */ /* 0x000fe2000001080e */
[----:B------:R-:W-:-:S03]  /*5540*/  FMNMX.FTZ R12, R69, R12, !PT ;  /* 0x0000000c450c7209 */ /* 0x000fc60007810000 */
[----:B------:R-:W5:Y:S01]  /*5550*/  MUFU.EX2 R91, R91 ;  /* 0x0000005b005b7308 */ /* 0x000f620000000800 */
[----:B------:R-:W-:-:S04]  /*5560*/  FMNMX.FTZ R12, R71, R12, !PT ;  /* 0x0000000c470c7209 */ /* 0x000fc80007810000 */
[----:B------:R-:W-:-:S03]  /*5570*/  FMNMX.FTZ R12, R73, R12, !PT ;  /* 0x0000000c490c7209 */ /* 0x000fc60007810000 */
[----:B------:R-:W5:Y:S01]  /*5580*/  MUFU.EX2 R184, R184 ;  /* 0x000000b800b87308 */ /* 0x000f620000000800 */
        /* <DEDUP_REMOVED lines=45> */
[----:B------:R-:W-:-:S06]  /*5860*/  FMUL.FTZ R38, R133, R88 ;  /* 0x0000005885267220 */ /* 0x000fcc0000410000 */
[----:B------:R-:W-:Y:S01]  /*5870*/  MUFU.EX2 R117, R117 ;  /* 0x0000007500757308 */ /* 0x000fe20000000800 */
[----:B------:R-:W-:Y:S02]  /*5880*/  FSEL R38, R38, RZ, P2 ;  /* 0x000000ff26267208 */ /* 0x000fe40001000000 */
[----:B------:R-:W-:Y:S01]  /*5890*/  ISETP.GE.AND P2, PT, R80, 0xb1, PT ;  /* 0x000000b15000780c */ /* 0x000fe20003f46270 */
[----:B------:R-:W-:Y:S02]  /*58a0*/  IMAD.MOV.U32 R80, RZ, RZ, R87 ;  /* 0x000000ffff507224 */ /* 0x000fe400078e0057 */
[-CC-:B------:R-:W-:Y:S01]  /*58b0*/  FFMA.FTZ R177, R11, R88.reuse, -R38.reuse ;  /* 0x000000580bb17223 */ /* 0x180fe20000010826 */
[----:B------:R-:W-:Y:S01]  /*58c0*/  FADD.FTZ R11, R176, R27 ;  /* 0x0000001bb00b7221 */ /* 0x000fe20000010000 */
[-CC-:B------:R-:W-:Y:S01]  /*58d0*/  FFMA.FTZ R12, R10, R88.reuse, -R38.reuse ;  /* 0x000000580a0c7223 */ /* 0x180fe20000010826 */
[-CC-:B------:R-:W-:Y:S01]  /*58e0*/  FFMA.FTZ R179, R13, R88.reuse, -R38.reuse ;  /* 0x000000580db37223 */ /* 0x180fe20000010826 */
[-CC-:B------:R-:W-:Y:S01]  /*58f0*/  FFMA.FTZ R14, R15, R88.reuse, -R38.reuse ;  /* 0x000000580f0e7223 */ /* 0x180fe20000010826 */
[----:B-1----:R-:W-:Y:S01]  /*5900*/  FADD.FTZ R10, R178, R11 ;  /* 0x0000000bb20a7221 */ /* 0x002fe20000010000 */
[----:B------:R-:W-:Y:S01]  /*5910*/  MUFU.EX2 R177, R177 ;  /* 0x000000b100b17308 */ /* 0x000fe20000000800 */
[-CC-:B------:R-:W-:Y:S01]  /*5920*/  FFMA.FTZ R181, R21, R88.reuse, -R38.reuse ;  /* 0x0000005815b57223 */ /* 0x180fe20000010826 */
[-C--:B------:R-:W-:Y:S01]  /*5930*/  FFMA.FTZ R20, R41, R88.reuse, -R38 ;  /* 0x0000005829147223 */ /* 0x080fe20000010826 */
[----:B--2---:R-:W-:Y:S01]  /*5940*/  FADD.FTZ R11, R31, R10 ;  /* 0x0000000a1f0b7221 */ /* 0x004fe20000010000 */
[-CC-:B------:R-:W-:Y:S01]  /*5950*/  FFMA.FTZ R183, R43, R88.reuse, -R38.reuse ;  /* 0x000000582bb77223 */ /* 0x180fe20000010826 */
[-CC-:B------:R-:W-:Y:S01]  /*5960*/  FFMA.FTZ R24, R45, R88.reuse, -R38.reuse ;  /* 0x000000582d187223 */ /* 0x180fe20000010826 */
[-CC-:B------:R-:W-:Y:S01]  /*5970*/  FFMA.FTZ R185, R47, R88.reuse, -R38.reuse ;  /* 0x000000582fb97223 */ /* 0x180fe20000010826 */
[----:B---3--:R-:W-:Y:S01]  /*5980*/  FADD.FTZ R10, R180, R11 ;  /* 0x0000000bb40a7221 */ /* 0x008fe20000010000 */
[----:B------:R-:W0:Y:S01]  /*5990*/  MUFU.EX2 R12, R12 ;  /* 0x0000000c000c7308 */ /* 0x000e220000000800 */
[-CC-:B------:R-:W-:Y:S01]  /*59a0*/  FFMA.FTZ R26, R49, R88.reuse, -R38.reuse ;  /* 0x00000058311a7223 */ /* 0x180fe20000010826 */
[-C--:B------:R-:W-:Y:S01]  /*59b0*/  FFMA.FTZ R187, R51, R88.reuse, -R38 ;  /* 0x0000005833bb7223 */ /* 0x080fe20000010826 */
[----:B----4-:R-:W-:Y:S01]  /*59c0*/  FADD.FTZ R11, R39, R10 ;  /* 0x0000000a270b7221 */ /* 0x010fe20000010000 */
[-CC-:B------:R-:W-:Y:S01]  /*59d0*/  FFMA.FTZ R28, R53, R88.reuse, -R38.reuse ;  /* 0x00000058351c7223 */ /* 0x180fe20000010826 */
[-CC-:B------:R-:W-:Y:S01]  /*59e0*/  FFMA.FTZ R189, R55, R88.reuse, -R38.reuse ;  /* 0x0000005837bd7223 */ /* 0x180fe20000010826 */
[-CC-:B------:R-:W-:Y:S01]  /*59f0*/  FFMA.FTZ R30, R57, R88.reuse, -R38.reuse ;  /* 0x00000058391e7223 */ /* 0x180fe20000010826 */
[----:B-----5:R-:W-:Y:S01]  /*5a00*/  FADD.FTZ R10, R182, R11 ;  /* 0x0000000bb60a7221 */ /* 0x020fe20000010000 */
[----:B------:R-:W1:Y:S01]  /*5a10*/  MUFU.EX2 R179, R179 ;  /* 0x000000b300b37308 */ /* 0x000e620000000800 */
[-CC-:B------:R-:W-:Y:S01]  /*5a20*/  FFMA.FTZ R191, R59, R88.reuse, -R38.reuse ;  /* 0x000000583bbf7223 */ /* 0x180fe20000010826 */
[-C--:B------:R-:W-:Y:S01]  /*5a30*/  FFMA.FTZ R32, R61, R88.reuse, -R38 ;  /* 0x000000583d207223 */ /* 0x080fe20000010826 */
[----:B------:R-:W-:Y:S01]  /*5a40*/  FADD.FTZ R11, R91, R10 ;  /* 0x0000000a5b0b7221 */ /* 0x000fe20000010000 */
[-CC-:B------:R-:W-:Y:S01]  /*5a50*/  FFMA.FTZ R193, R63, R88.reuse, -R38.reuse ;  /* 0x000000583fc17223 */ /* 0x180fe20000010826 */
[-CC-:B------:R-:W-:Y:S01]  /*5a60*/  FFMA.FTZ R34, R65, R88.reuse, -R38.reuse ;  /* 0x0000005841227223 */ /* 0x180fe20000010826 */
[-C--:B------:R-:W-:Y:S01]  /*5a70*/  FFMA.FTZ R195, R67, R88.reuse, -R38 ;  /* 0x0000005843c37223 */ /* 0x080fe20000010826 */
[----:B------:R-:W-:Y:S01]  /*5a80*/  FADD.FTZ R44, R184, R11 ;  /* 0x0000000bb82c7221 */ /* 0x000fe20000010000 */
[----:B------:R-:W2:Y:S01]  /*5a90*/  MUFU.EX2 R14, R14 ;  /* 0x0000000e000e7308 */ /* 0x000ea20000000800 */
[----:B0-----:R-:W-:Y:S01]  /*5aa0*/  FADD.FTZ R10, R177, R12 ;  /* 0x0000000cb10a7221 */ /* 0x001fe20000010000 */
[-C--:B------:R-:W-:Y:S01]  /*5ab0*/  FFMA.FTZ R36, R69, R88.reuse, -R38 ;  /* 0x0000005845247223 */ /* 0x080fe20000010826 */
[----:B------:R-:W-:Y:S01]  /*5ac0*/  FADD.FTZ R13, R93, R44 ;  /* 0x0000002c5d0d7221 */ /* 0x000fe20000010000 */
[-CC-:B------:R-:W-:Y:S01]  /*5ad0*/  FFMA.FTZ R197, R71, R88.reuse, -R38.reuse ;  /* 0x0000005847c57223 */ /* 0x180fe20000010826 */
[-CC-:B------:R-:W-:Y:S01]  /*5ae0*/  FFMA.FTZ R40, R73, R88.reuse, -R38.reuse ;  /* 0x0000005849287223 */ /* 0x180fe20000010826 */
[-C--:B------:R-:W-:Y:S01]  /*5af0*/  FFMA.FTZ R199, R75, R88.reuse, -R38 ;  /* 0x000000584bc77223 */ /* 0x080fe20000010826 */
[----:B------:R-:W-:Y:S01]  /*5b00*/  FADD.FTZ R46, R186, R13 ;  /* 0x0000000dba2e7221 */ /* 0x000fe20000010000 */
[----:B------:R-:W0:Y:S01]  /*5b10*/  MUFU.EX2 R181, R181 ;  /* 0x000000b500b57308 */ /* 0x000e220000000800 */
[----:B-1----:R-:W-:Y:S01]  /*5b20*/  FADD.FTZ R11, R179, R10 ;  /* 0x0000000ab30b7221 */ /* 0x002fe20000010000 */
[-C--:B------:R-:W-:Y:S01]  /*5b30*/  FFMA.FTZ R42, R77, R88.reuse, -R38 ;  /* 0x000000584d2a7223 */ /* 0x080fe20000010826 */
[----:B------:R-:W-:Y:S01]  /*5b40*/  FADD.FTZ R13, R99, R46 ;  /* 0x0000002e630d7221 */ /* 0x000fe20000010000 */
[-CC-:B------:R-:W-:Y:S01]  /*5b50*/  FFMA.FTZ R201, R79, R88.reuse, -R38.reuse ;  /* 0x000000584fc97223 */ /* 0x180fe20000010826 */
[-CC-:B------:R-:W-:Y:S01]  /*5b60*/  FFMA.FTZ R44, R33, R88.reuse, -R38.reuse ;  /* 0x00000058212c7223 */ /* 0x180fe20000010826 */
[-CC-:B------:R-:W-:Y:S01]  /*5b70*/  FFMA.FTZ R203, R81, R88.reuse, -R38.reuse ;  /* 0x0000005851cb7223 */ /* 0x180fe20000010826 */
[----:B------:R-:W-:Y:S01]  /*5b80*/  FADD.FTZ R46, R188, R13 ;  /* 0x0000000dbc2e7221 */ /* 0x000fe20000010000 */
[----:B------:R-:W1:Y:S01]  /*5b90*/  MUFU.EX2 R20, R20 ;  /* 0x0000001400147308 */ /* 0x000e620000000800 */
[----:B--2---:R-:W-:Y:S01]  /*5ba0*/  FADD.FTZ R10, R14, R11 ;  /* 0x0000000b0e0a7221 */ /* 0x004fe20000010000 */
        /* <DEDUP_REMOVED lines=12> */
[-CC-:B------:R-:W-:Y:S01]  /*5c70*/  FFMA.FTZ R29, R29, R88.reuse, -R38.reuse ;  /* 0x000000581d1d7223 */ /* 0x180fe20000010826 */
[----:B------:R-:W-:Y:S01]  /*5c80*/  FADD.FTZ R48, R192, R13 ;  /* 0x0000000dc0307221 */ /* 0x000fe20000010000 */
[----:B------:R-:W0:Y:S01]  /*5c90*/  MUFU.EX2 R24, R24 ;  /* 0x0000001800187308 */ /* 0x000e220000000800 */
[----:B-1----:R-:W-:Y:S01]  /*5ca0*/  FADD.FTZ R10, R20, R11 ;  /* 0x0000000b140a7221 */ /* 0x002fe20000010000 */
[-C--:B------:R-:W-:Y:S01]  /*5cb0*/  FFMA.FTZ R135, R135, R88.reuse, -R38 ;  /* 0x0000005887877223 */ /* 0x080fe20000010826 */
[----:B------:R-:W-:Y:S01]  /*5cc0*/  FADD.FTZ R13, R107, R48 ;  /* 0x000000306b0d7221 */ /* 0x000fe20000010000 */
[-CC-:B------:R-:W-:Y:S01]  /*5cd0*/  FFMA.FTZ R48, R37, R88.reuse, -R38.reuse ;  /* 0x0000005825307223 */ /* 0x180fe20000010826 */
[-CC-:B------:R-:W-:Y:S01]  /*5ce0*/  FFMA.FTZ R139, R139, R88.reuse, -R38.reuse ;  /* 0x000000588b8b7223 */ /* 0x180fe20000010826 */
[-C--:B------:R-:W-:Y:S01]  /*5cf0*/  FFMA.FTZ R143, R143, R88.reuse, -R38 ;  /* 0x000000588f8f7223 */ /* 0x080fe20000010826 */
[----:B------:R-:W-:Y:S01]  /*5d00*/  FADD.FTZ R50, R194, R13 ;  /* 0x0000000dc2327221 */ /* 0x000fe20000010000 */
[----:B------:R-:W1:Y:S01]  /*5d10*/  MUFU.EX2 R185, R185 ;  /* 0x000000b900b97308 */ /* 0x000e620000000800 */
[----:B--2---:R-:W-:Y:S01]  /*5d20*/  FADD.FTZ R11, R183, R10 ;  /* 0x0000000ab70b7221 */ /* 0x004fe20000010000 */
[-CC-:B------:R-:W-:Y:S01]  /*5d30*/  FFMA.FTZ R121, R121, R88.reuse, -R38.reuse ;  /* 0x0000005879797223 */ /* 0x180fe20000010826 */
[-CC-:B------:R-:W-:Y:S01]  /*5d40*/  FFMA.FTZ R123, R123, R88.reuse, -R38.reuse ;  /* 0x000000587b7b7223 */ /* 0x180fe20000010826 */
[-CC-:B------:R-:W-:Y:S01]  /*5d50*/  FFMA.FTZ R127, R127, R88.reuse, -R38.reuse ;  /* 0x000000587f7f7223 */ /* 0x180fe20000010826 */
[-CC-:B------:R-:W-:Y:S01]  /*5d60*/  FFMA.FTZ R137, R137, R88.reuse, -R38.reuse ;  /* 0x0000005889897223 */ /* 0x180fe20000010826 */
[----:B------:R-:W-:Y:S01]  /*5d70*/  FFMA.FTZ R145, R145, R88, -R38 ;  /* 0x0000005891917223 */ /* 0x000fe20000010826 */
[----:B------:R-:W-:Y:S01]  /*5d80*/  F2FP.F16.F32.PACK_AB R177, R12, R177 ;  /* 0x000000b10cb1723e */ /* 0x000fe200000000ff */
[----:B------:R-:W2:Y:S01]  /*5d90*/  MUFU.EX2 R26, R26 ;  /* 0x0000001a001a7308 */ /* 0x000ea20000000800 */
[----:B0-----:R-:W-:Y:S01]  /*5da0*/  FADD.FTZ R10, R24, R11 ;  /* 0x0000000b180a7221 */ /* 0x001fe20000010000 */
[----:B------:R-:W-:Y:S01]  /*5db0*/  F2FP.F16.F32.PACK_AB R179, R14, R179 ;  /* 0x000000b30eb3723e */ /* 0x000fe200000000ff */
[--C-:B------:R-:W-:Y:S01]  /*5dc0*/  IMAD.MOV.U32 R85, RZ, RZ, R87.reuse ;  /* 0x000000ffff557224 */ /* 0x100fe200078e0057 */
[----:B------:R-:W-:Y:S01]  /*5dd0*/  F2FP.F16.F32.PACK_AB R176, R27, R176 ;  /* 0x000000b01bb0723e */ /* 0x000fe200000000ff */
[--C-:B------:R-:W-:Y:S01]  /*5de0*/  IMAD.MOV.U32 R81, RZ, RZ, R87.reuse ;  /* 0x000000ffff517224 */ /* 0x100fe200078e0057 */
[----:B------:R-:W-:Y:S01]  /*5df0*/  F2FP.F16.F32.PACK_AB R178, R31, R178 ;  /* 0x000000b21fb2723e */ /* 0x000fe200000000ff */
[--C-:B------:R-:W-:Y:S01]  /*5e00*/  IMAD.MOV.U32 R79, RZ, RZ, R87.reuse ;  /* 0x000000ffff4f7224 */ /* 0x100fe200078e0057 */
[----:B------:R-:W0:Y:S01]  /*5e10*/  MUFU.EX2 R187, R187 ;  /* 0x000000bb00bb7308 */ /* 0x000e220000000800 */
[----:B-1----:R-:W-:Y:S01]  /*5e20*/  FADD.FTZ R11, R185, R10 ;  /* 0x0000000ab90b7221 */ /* 0x002fe20000010000 */
[----:B------:R-:W-:Y:S01]  /*5e30*/  F2FP.F16.F32.PACK_AB R180, R39, R180 ;  /* 0x000000b427b4723e */ /* 0x000fe200000000ff */
[--C-:B------:R-:W-:Y:S01]  /*5e40*/  IMAD.MOV.U32 R77, RZ, RZ, R87.reuse ;  /* 0x000000ffff4d7224 */ /* 0x100fe200078e0057 */
[----:B------:R-:W-:Y:S01]  /*5e50*/  F2FP.F16.F32.PACK_AB R183, R24, R183 ;  /* 0x000000b718b7723e */ /* 0x000fe200000000ff */
[--C-:B------:R-:W-:Y:S01]  /*5e60*/  IMAD.MOV.U32 R75, RZ, RZ, R87.reuse ;  /* 0x000000ffff4b7224 */ /* 0x100fe200078e0057 */
[----:B------:R-:W-:Y:S01]  /*5e70*/  F2FP.F16.F32.PACK_AB R182, R91, R182 ;  /* 0x000000b65bb6723e */ /* 0x000fe200000000ff */
[----:B------:R-:W-:Y:S01]  /*5e80*/  IMAD.MOV.U32 R73, RZ, RZ, R87 ;  /* 0x000000ffff497224 */ /* 0x000fe200078e0057 */
[----:B------:R-:W1:Y:S01]  /*5e90*/  MUFU.EX2 R28, R28 ;  /* 0x0000001c001c7308 */ /* 0x000e620000000800 */
[C---:B--2---:R-:W-:Y:S01]  /*5ea0*/  FADD.FTZ R10, R26.reuse, R11 ;  /* 0x0000000b1a0a7221 */ /* 0x044fe20000010000 */
[----:B------:R-:W-:Y:S01]  /*5eb0*/  F2FP.F16.F32.PACK_AB R185, R26, R185 ;  /* 0x000000b91ab9723e */ /* 0x000fe200000000ff */
[--C-:B------:R-:W-:Y:S01]  /*5ec0*/  IMAD.MOV.U32 R71, RZ, RZ, R87.reuse ;  /* 0x000000ffff477224 */ /* 0x100fe200078e0057 */
[----:B------:R-:W-:Y:S01]  /*5ed0*/  F2FP.F16.F32.PACK_AB R184, R93, R184 ;  /* 0x000000b85db8723e */ /* 0x000fe200000000ff */
[--C-:B------:R-:W-:Y:S01]  /*5ee0*/  IMAD.MOV.U32 R67, RZ, RZ, R87.reuse ;  /* 0x000000ffff437224 */ /* 0x100fe200078e0057 */
[----:B------:R-:W-:Y:S01]  /*5ef0*/  F2FP.F16.F32.PACK_AB R186, R99, R186 ;  /* 0x000000ba63ba723e */ /* 0x000fe200000000ff */
[--C-:B------:R-:W-:Y:S01]  /*5f00*/  IMAD.MOV.U32 R65, RZ, RZ, R87.reuse ;  /* 0x000000ffff417224 */ /* 0x100fe200078e0057 */
[----:B------:R-:W2:Y:S01]  /*5f10*/  MUFU.EX2 R189, R189 ;  /* 0x000000bd00bd7308 */ /* 0x000ea20000000800 */
[----:B0-----:R-:W-:Y:S01]  /*5f20*/  FADD.FTZ R11, R187, R10 ;  /* 0x0000000abb0b7221 */ /* 0x001fe20000010000 */
[----:B------:R-:W-:Y:S01]  /*5f30*/  F2FP.F16.F32.PACK_AB R188, R101, R188 ;  /* 0x000000bc65bc723e */ /* 0x000fe200000000ff */
[--C-:B------:R-:W-:Y:S01]  /*5f40*/  IMAD.MOV.U32 R63, RZ, RZ, R87.reuse ;  /* 0x000000ffff3f7224 */ /* 0x100fe200078e0057 */
[----:B------:R-:W-:Y:S01]  /*5f50*/  F2FP.F16.F32.PACK_AB R190, R103, R190 ;  /* 0x000000be67be723e */ /* 0x000fe200000000ff */
[--C-:B------:R-:W-:Y:S01]  /*5f60*/  IMAD.MOV.U32 R61, RZ, RZ, R87.reuse ;  /* 0x000000ffff3d7224 */ /* 0x100fe200078e0057 */
[----:B------:R-:W-:Y:S01]  /*5f70*/  F2FP.F16.F32.PACK_AB R192, R107, R192 ;  /* 0x000000c06bc0723e */ /* 0x000fe200000000ff */
[----:B------:R-:W-:Y:S01]  /*5f80*/  IMAD.MOV.U32 R59, RZ, RZ, R87 ;  /* 0x000000ffff3b7224 */ /* 0x000fe200078e0057 */
[----:B------:R-:W0:Y:S01]  /*5f90*/  MUFU.EX2 R30, R30 ;  /* 0x0000001e001e7308 */ /* 0x000e220000000800 */
[C---:B-1----:R-:W-:Y:S01]  /*5fa0*/  FADD.FTZ R10, R28.reuse, R11 ;  /* 0x0000000b1c0a7221 */ /* 0x042fe20000010000 */
[C---:B------:R-:W-:Y:S01]  /*5fb0*/  FADD.FTZ R11, R109.reuse, R50 ;  /* 0x000000326d0b7221 */ /* 0x040fe20000010000 */
[----:B------:R-:W-:Y:S01]  /*5fc0*/  F2FP.F16.F32.PACK_AB R187, R28, R187 ;  /* 0x000000bb1cbb723e */ /* 0x000fe200000000ff */
[----:B------:R-:W-:Y:S01]  /*5fd0*/  IMAD.MOV.U32 R57, RZ, RZ, R87 ;  /* 0x000000ffff397224 */ /* 0x000fe200078e0057 */
[----:B------:R-:W-:Y:S01]  /*5fe0*/  F2FP.F16.F32.PACK_AB R194, R109, R194 ;  /* 0x000000c26dc2723e */ /* 0x000fe200000000ff */
[----:B------:R-:W-:Y:S01]  /*5ff0*/  FADD.FTZ R50, R196, R11 ;  /* 0x0000000bc4327221 */ /* 0x000fe20000010000 */
[----:B------:R-:W-:Y:S01]  /*6000*/  F2FP.F16.F32.PACK_AB R196, R111, R196 ;  /* 0x000000c46fc4723e */ /* 0x000fe200000000ff */
[----:B------:R-:W1:Y:S01]  /*6010*/  MUFU.EX2 R191, R191 ;  /* 0x000000bf00bf7308 */ /* 0x000e620000000800 */
[----:B--2---:R-:W-:Y:S01]  /*6020*/  FADD.FTZ R3, R189, R10 ;  /* 0x0000000abd037221 */ /* 0x004fe20000010000 */
[----:B------:R-:W-:Y:S01]  /*6030*/  FADD.FTZ R11, R111, R50 ;  /* 0x000000326f0b7221 */ /* 0x000fe20000010000 */
[----:B------:R-:W-:Y:S01]  /*6040*/  F2FP.F16.F32.PACK_AB R181, R20, R181 ;  /* 0x000000b514b5723e */ /* 0x000fe200000000ff */
[----:B------:R-:W-:Y:S01]  /*6050*/  IMAD.MOV.U32 R53, RZ, RZ, R87 ;  /* 0x000000ffff357224 */ /* 0x000fe200078e0057 */
[----:B------:R-:W-:Y:S01]  /*6060*/  MOV R83, R87 ;  /* 0x0000005700537202 */ /* 0x000fe20000000f00 */
[----:B------:R-:W-:Y:S01]  /*6070*/  FADD.FTZ R52, R198, R11 ;  /* 0x0000000bc6347221 */ /* 0x000fe20000010000 */
[C---:B------:R-:W-:Y:S01]  /*6080*/  F2FP.F16.F32.PACK_AB R198, R113.reuse, R198 ;  /* 0x000000c671c6723e */ /* 0x040fe200000000ff */
[----:B------:R-:W2:Y:S01]  /*6090*/  MUFU.EX2 R32, R32 ;  /* 0x0000002000207308 */ /* 0x000ea20000000800 */
[C---:B0-----:R-:W-:Y:S01]  /*60a0*/  FADD.FTZ R10, R30.reuse, R3 ;  /* 0x000000031e0a7221 */ /* 0x041fe20000010000 */
[----:B------:R-:W-:Y:S01]  /*60b0*/  FADD.FTZ R11, R113, R52 ;  /* 0x00000034710b7221 */ /* 0x000fe20000010000 */
[----:B------:R-:W-:Y:S01]  /*60c0*/  F2FP.F16.F32.PACK_AB R189, R30, R189 ;  /* 0x000000bd1ebd723e */ /* 0x000fe200000000ff */
[----:B------:R-:W-:Y:S01]  /*60d0*/  IMAD.MOV.U32 R51, RZ, RZ, R87 ;  /* 0x000000ffff337224 */ /* 0x000fe200078e0057 */
[-C--:B------:R-:W-:Y:S01]  /*60e0*/  MOV R69, R87.reuse ;  /* 0x0000005700457202 */ /* 0x080fe20000000f00 */
[----:B------:R-:W-:Y:S01]  /*60f0*/  FADD.FTZ R52, R200, R11 ;  /* 0x0000000bc8347221 */ /* 0x000fe20000010000 */
[----:B------:R-:W-:Y:S01]  /*6100*/  F2FP.F16.F32.PACK_AB R200, R115, R200 ;  /* 0x000000c873c8723e */ /* 0x000fe200000000ff */
[----:B------:R-:W0:Y:S01]  /*6110*/  MUFU.EX2 R193, R193 ;  /* 0x000000c100c17308 */ /* 0x000e220000000800 */
[----:B-1----:R-:W-:Y:S01]  /*6120*/  FADD.FTZ R3, R191, R10 ;  /* 0x0000000abf037221 */ /* 0x002fe20000010000 */
[----:B------:R-:W-:Y:S01]  /*6130*/  FADD.FTZ R11, R115, R52 ;  /* 0x00000034730b7221 */ /* 0x000fe20000010000 */
[-C--:B------:R-:W-:Y:S01]  /*6140*/  MOV R55, R87.reuse ;  /* 0x0000005700377202 */ /* 0x080fe20000000f00 */
[----:B------:R-:W-:Y:S01]  /*6150*/  IMAD.MOV.U32 R49, RZ, RZ, R87 ;  /* 0x000000ffff317224 */ /* 0x000fe200078e0057 */
[----:B------:R-:W-:Y:S01]  /*6160*/  MOV R41, R87 ;  /* 0x0000005700297202 */ /* 0x000fe20000000f00 */
[----:B------:R-:W-:Y:S01]  /*6170*/  FADD.FTZ R54, R202, R11 ;  /* 0x0000000bca367221 */ /* 0x000fe20000010000 */
[C---:B------:R-:W-:Y:S01]  /*6180*/  F2FP.F16.F32.PACK_AB R202, R117.reuse, R202 ;  /* 0x000000ca75ca723e */ /* 0x040fe200000000ff */
[----:B------:R-:W1:Y:S01]  /*6190*/  MUFU.EX2 R34, R34 ;  /* 0x0000002200227308 */ /* 0x000e620000000800 */
[C---:B--2---:R-:W-:Y:S01]  /*61a0*/  FADD.FTZ R10, R32.reuse, R3 ;  /* 0x00000003200a7221 */ /* 0x044fe20000010000 */
[----:B------:R-:W-:Y:S01]  /*61b0*/  FADD.FTZ R11, R117, R54 ;  /* 0x00000036750b7221 */ /* 0x000fe20000010000 */
[----:B------:R-:W-:Y:S01]  /*61c0*/  F2FP.F16.F32.PACK_AB R191, R32, R191 ;  /* 0x000000bf20bf723e */ /* 0x000fe200000000ff */
[--C-:B------:R-:W-:Y:S01]  /*61d0*/  IMAD.MOV.U32 R47, RZ, RZ, R87.reuse ;  /* 0x000000ffff2f7224 */ /* 0x100fe200078e0057 */
[----:B------:R-:W-:Y:S01]  /*61e0*/  MOV R27, R87 ;  /* 0x00000057001b7202 */ /* 0x000fe20000000f00 */
[----:B------:R-:W-:-:S02]  /*61f0*/  IMAD.MOV.U32 R45, RZ, RZ, R87 ;  /* 0x000000ffff2d7224 */ /* 0x000fc400078e0057 */
[----:B------:R-:W2:Y:S01]  /*6200*/  MUFU.EX2 R195, R195 ;  /* 0x000000c300c37308 */ /* 0x000ea20000000800 */
[----:B0-----:R-:W-:Y:S01]  /*6210*/  FADD.FTZ R3, R193, R10 ;  /* 0x0000000ac1037221 */ /* 0x001fe20000010000 */
[--C-:B------:R-:W-:Y:S02]  /*6220*/  IMAD.MOV.U32 R43, RZ, RZ, R87.reuse ;  /* 0x000000ffff2b7224 */ /* 0x100fe400078e0057 */
[--C-:B------:R-:W-:Y:S02]  /*6230*/  IMAD.MOV.U32 R39, RZ, RZ, R87.reuse ;  /* 0x000000ffff277224 */ /* 0x100fe400078e0057 */
[----:B------:R-:W-:Y:S02]  /*6240*/  IMAD.MOV.U32 R37, RZ, RZ, R87 ;  /* 0x000000ffff257224 */ /* 0x000fe400078e0057 */
[----:B------:R-:W0:Y:S01]  /*6250*/  MUFU.EX2 R36, R36 ;  /* 0x0000002400247308 */ /* 0x000e220000000800 */
[C---:B-1----:R-:W-:Y:S01]  /*6260*/  FADD.FTZ R10, R34.reuse, R3 ;  /* 0x00000003220a7221 */ /* 0x042fe20000010000 */
[----:B------:R-:W-:Y:S01]  /*6270*/  F2FP.F16.F32.PACK_AB R193, R34, R193 ;  /* 0x000000c122c1723e */ /* 0x000fe200000000ff */
[--C-:B------:R-:W-:Y:S01]  /*6280*/  IMAD.MOV.U32 R35, RZ, RZ, R87.reuse ;  /* 0x000000ffff237224 */ /* 0x100fe200078e0057 */
[----:B------:R-:W-:Y:S01]  /*6290*/  MOV R34, R87 ;  /* 0x0000005700227202 */ /* 0x000fe20000000f00 */
[----:B------:R-:W-:-:S02]  /*62a0*/  IMAD.MOV.U32 R33, RZ, RZ, R87 ;  /* 0x000000ffff217224 */ /* 0x000fc400078e0057 */
[--C-:B------:R-:W-:Y:S01]  /*62b0*/  IMAD.MOV.U32 R32, RZ, RZ, R87.reuse ;  /* 0x000000ffff207224 */ /* 0x100fe200078e0057 */
[----:B------:R-:W1:Y:S01]  /*62c0*/  MUFU.EX2 R197, R197 ;  /* 0x000000c500c57308 */ /* 0x000e620000000800 */
[----:B--2---:R-:W-:Y:S01]  /*62d0*/  FADD.FTZ R3, R195, R10 ;  /* 0x0000000ac3037221 */ /* 0x004fe20000010000 */
[--C-:B------:R-:W-:Y:S02]  /*62e0*/  IMAD.MOV.U32 R31, RZ, RZ, R87.reuse ;  /* 0x000000ffff1f7224 */ /* 0x100fe400078e0057 */
[--C-:B------:R-:W-:Y:S02]  /*62f0*/  IMAD.MOV.U32 R30, RZ, RZ, R87.reuse ;  /* 0x000000ffff1e7224 */ /* 0x100fe400078e0057 */
[----:B------:R-:W-:Y:S02]  /*6300*/  IMAD.MOV.U32 R28, RZ, RZ, R87 ;  /* 0x000000ffff1c7224 */ /* 0x000fe400078e0057 */
[----:B------:R-:W2:Y:S01]  /*6310*/  MUFU.EX2 R40, R40 ;  /* 0x0000002800287308 */ /* 0x000ea20000000800 */
[C---:B0-----:R-:W-:Y:S01]  /*6320*/  FADD.FTZ R10, R36.reuse, R3 ;  /* 0x00000003240a7221 */ /* 0x041fe20000010000 */
[----:B------:R-:W-:Y:S01]  /*6330*/  F2FP.F16.F32.PACK_AB R195, R36, R195 ;  /* 0x000000c324c3723e */ /* 0x000fe200000000ff */
[----:B------:R-:W-:-:S02]  /*6340*/  IMAD.MOV.U32 R36, RZ, RZ, R87 ;  /* 0x000000ffff247224 */ /* 0x000fc400078e0057 */
[--C-:B------:R-:W-:Y:S02]  /*6350*/  IMAD.MOV.U32 R26, RZ, RZ, R87.reuse ;  /* 0x000000ffff1a7224 */ /* 0x100fe400078e0057 */
[----:B------:R-:W-:Y:S01]  /*6360*/  IMAD.MOV.U32 R24, RZ, RZ, R87 ;  /* 0x000000ffff187224 */ /* 0x000fe200078e0057 */
        /* <DEDUP_REMOVED lines=21> */
[----:B------:R-:W-:Y:S01]  /*64c0*/  F2FP.F16.F32.PACK_AB R201, R44, R201 ;  /* 0x000000c92cc9723e */ /* 0x000fe200000000ff */
[----:B------:R-:W-:-:S05]  /*64d0*/  IMAD.MOV.U32 R44, RZ, RZ, R87 ;  /* 0x000000ffff2c7224 */ /* 0x000fca00078e0057 */
        /* <DEDUP_REMOVED lines=9> */
[----:B------:R-:W-:Y:S01]  /*6570*/  F2FP.F16.F32.PACK_AB R203, R46, R203 ;  /* 0x000000cb2ecb723e */ /* 0x000fe200000000ff */
[----:B------:R-:W-:-:S05]  /*6580*/  IMAD.MOV.U32 R46, RZ, RZ, R87 ;  /* 0x000000ffff2e7224 */ /* 0x000fca00078e0057 */
        /* <DEDUP_REMOVED lines=9> */
[----:B------:R-:W-:Y:S02]  /*6620*/  F2FP.F16.F32.PACK_AB R205, R48, R205 ;  /* 0x000000cd30cd723e */ /* 0x000fe400000000ff */
[----:B------:R-:W-:-:S04]  /*6630*/  MOV R48, R87 ;  /* 0x0000005700307202 */ /* 0x000fc80000000f00 */
        /* <DEDUP_REMOVED lines=24> */
[----:B------:R1:W3:Y:S01]  /*67c0*/  MUFU.EX2 R38, R29 ;  /* 0x0000001d00267308 */ /* 0x0002e20000000800 */
[----:B--2---:R-:W-:-:S07]  /*67d0*/  FADD.FTZ R3, R25, R10 ;  /* 0x0000000a19037221 */ /* 0x004fce0000010000 */
[----:B------:R-:W2:Y:S01]  /*67e0*/  MUFU.EX2 R216, R216 ;  /* 0x000000d800d87308 */ /* 0x000ea20000000800 */
[C---:B0-----:R-:W-:Y:S01]  /*67f0*/  FADD.FTZ R11, R147.reuse, R58 ;  /* 0x0000003a930b7221 */ /* 0x041fe20000010000 */
[----:B------:R-:W-:Y:S01]  /*6800*/  F2FP.F16.F32.PACK_AB R214, R147, R214 ;  /* 0x000000d693d6723e */ /* 0x000fe200000000ff */
[----:B-1----:R-:W-:-:S05]  /*6810*/  IMAD.MOV.U32 R29, RZ, RZ, R87 ;  /* 0x000000ffff1d7224 */ /* 0x002fca00078e0057 */
[----:B------:R-:W0:Y:S01]  /*6820*/  MUFU.EX2 R135, R135 ;  /* 0x0000008700877308 */ /* 0x000e220000000800 */
[C---:B---3--:R-:W-:Y:S01]  /*6830*/  FADD.FTZ R60, R38.reuse, R3 ;  /* 0x00000003263c7221 */ /* 0x048fe20000010000 */
[----:B------:R-:W-:Y:S01]  /*6840*/  F2FP.F16.F32.PACK_AB R211, R38, R25 ;  /* 0x0000001926d3723e */ /* 0x000fe200000000ff */
[--C-:B------:R-:W-:Y:S02]  /*6850*/  IMAD.MOV.U32 R38, RZ, RZ, R87.reuse ;  /* 0x000000ffff267224 */ /* 0x100fe400078e0057 */
[----:B------:R-:W-:-:S03]  /*6860*/  IMAD.MOV.U32 R25, RZ, RZ, R87 ;  /* 0x000000ffff197224 */ /* 0x000fc600078e0057 */
[----:B------:R-:W1:Y:S01]  /*6870*/  MUFU.EX2 R149, R149 ;  /* 0x0000009500957308 */ /* 0x000e620000000800 */
[----:B--2---:R-:W-:-:S07]  /*6880*/  FADD.FTZ R58, R216, R11 ;  /* 0x0000000bd83a7221 */ /* 0x004fce0000010000 */
[----:B------:R-:W2:Y:S01]  /*6890*/  MUFU.EX2 R54, R139 ;  /* 0x0000008b00367308 */ /* 0x000ea20000000800 */
[----:B0-----:R-:W-:Y:S01]  /*68a0*/  FADD.FTZ R3, R135, R60 ;  /* 0x0000003c87037221 */ /* 0x001fe20000010000 */
[----:B------:R-:W-:-:S06]  /*68b0*/  IMAD.MOV.U32 R60, RZ, RZ, R87 ;  /* 0x000000ffff3c7224 */ /* 0x000fcc00078e0057 */
        /* <DEDUP_REMOVED lines=17> */
[----:B------:R-:W-:Y:S01]  /*69d0*/  F2FP.F16.F32.PACK_AB R217, R58, R123 ;  /* 0x0000007b3ad9723e */ /* 0x000fe200000000ff */
[----:B------:R-:W-:-:S05]  /*69e0*/  IMAD.MOV.U32 R58, RZ, RZ, R87 ;  /* 0x000000ffff3a7224 */ /* 0x000fca00078e0057 */
        /* <DEDUP_REMOVED lines=8> */
[----:B------:R-:W-:Y:S06]  /*6a70*/  @!P2 BRA `(.L_x_6703) ;  /* 0x000000580044a947 */ /* 0x000fec0003800000 */
[----:B------:R-:W-:Y:S01]  /*6a80*/  R2UR UR6, R16 ;  /* 0x00000000100672ca */ /* 0x000fe200000e0000 */
[----:B------:R-:W-:Y:S01]  /*6a90*/  VIADD R13, R120, 0xfffffffe ;  /* 0xfffffffe780d7836 */ /* 0x000fe20000000000 */
[----:B------:R-:W-:Y:S01]  /*6aa0*/  CS2R R86, SRZ ;  /* 0x0000000000567805 */ /* 0x000fe2000001ff00 */
[----:B------:R-:W-:Y:S01]  /*6ab0*/  IMAD.MOV.U32 R12, RZ, RZ, R133 ;  /* 0x000000ffff0c7224 */ /* 0x000fe200078e0085 */
[----:B------:R-:W-:Y:S01]  /*6ac0*/  CS2R R84, SRZ ;  /* 0x0000000000547805 */ /* 0x000fe2000001ff00 */
[----:B------:R-:W-:Y:S01]  /*6ad0*/  IMAD.MOV.U32 R11, RZ, RZ, R89 ;  /* 0x000000ffff0b7224 */ /* 0x000fe200078e0059 */
[----:B------:R-:W-:Y:S02]  /*6ae0*/  CS2R R82, SRZ ;  /* 0x0000000000527805 */ /* 0x000fe4000001ff00 */
[----:B------:R-:W-:Y:S02]  /*6af0*/  CS2R R80, SRZ ;  /* 0x0000000000507805 */ /* 0x000fe4000001ff00 */
[----:B------:R-:W-:-:S02]  /*6b00*/  CS2R R78, SRZ ;  /* 0x00000000004e7805 */ /* 0x000fc4000001ff00 */
[----:B------:R-:W-:Y:S02]  /*6b10*/  CS2R R76, SRZ ;  /* 0x00000000004c7805 */ /* 0x000fe4000001ff00 */
[----:B------:R-:W-:Y:S02]  /*6b20*/  CS2R R74, SRZ ;  /* 0x00000000004a7805 */ /* 0x000fe4000001ff00 */
[----:B------:R-:W-:Y:S02]  /*6b30*/  CS2R R72, SRZ ;  /* 0x0000000000487805 */ /* 0x000fe4000001ff00 */
[----:B------:R-:W-:Y:S02]  /*6b40*/  CS2R R70, SRZ ;  /* 0x0000000000467805 */ /* 0x000fe4000001ff00 */
[----:B------:R-:W-:Y:S02]  /*6b50*/  MOV R15, UR6 ;  /* 0x00000006000f7c02 */ /* 0x000fe40008000f00 */
        /* <DEDUP_REMOVED lines=23> */
[----:B------:R-:W-:Y:S01]  /*6cd0*/  UMOV UR61, UR60 ;  /* 0x0000003c003d7c82 */ /* 0x000fe20008000000 */
[----:B------:R-:W-:-:S05]  /*6ce0*/  ULDC UR7, c[0x0][0x9d8] ;  /* 0x0002760000077ab9 */ /* 0x000fca0000000800 */
.L_x_6712:
[----:B------:R-:W-:Y:S01]  /*6cf0*/  R2UR UR11, R17 ;  /* 0x00000000110b72ca */ /* 0x000fe200000e0000 */
[----:B------:R-:W-:Y:S01]  /*6d00*/  UIADD3 UR60, UR61, 0x1, URZ ;  /* 0x000000013d3c7890 */ /* 0x000fe2000fffe03f */
[----:B------:R-:W-:-:S03]  /*6d10*/  R2UR UR10, R15 ;  /* 0x000000000f0a72ca */ /* 0x000fc600000e0000 */
[----:B------:R-:W-:-:S04]  /*6d20*/  UISETP.NE.AND UP0, UPT, UR60, 0x2, UPT ;  /* 0x000000023c00788c */ /* 0x000fc8000bf05270 */
[----:B------:R-:W-:Y:S02]  /*6d30*/  USEL UR6, URZ, 0x1, UP0 ;  /* 0x000000013f067887 */ /* 0x000fe40008000000 */
[----:B------:R-:W-:Y:S02]  /*6d40*/  USEL UR60, UR60, URZ, UP0 ;  /* 0x0000003f3c3c7287 */ /* 0x000fe40008000000 */
[----:B------:R-:W-:Y:S02]  /*6d50*/  ISETP.NE.AND P3, PT, RZ, UR11, PT ;  /* 0x0000000bff007c0c */ /* 0x000fe4000bf65270 */
[----:B------:R-:W-:-:S06]  /*6d60*/  ULOP3.LUT UR6, UR10, UR6, URZ, 0x3c, !UPT ;  /* 0x000000060a067292 */ /* 0x000fcc000f8e3c3f */
[----:B------:R-:W-:-:S05]  /*6d70*/  IMAD.U32 R16, RZ, RZ, UR6 ;  /* 0x00000006ff107e24 */ /* 0x000fca000f8e00ff */
[----:B------:R-:W-:Y:S05]  /*6d80*/  @P3 BRA `(.L_x_6704) ;  /* 0x0000000000343947 */ /* 0x000fea0003800000 */
[----:B------:R-:W-:Y:S05]  /*6d90*/  @!P0 BRA `(.L_x_6705) ;  /* 0x0000000000048947 */ /* 0x000fea0003800000 */
[----:B------:R-:W-:Y:S01]  /*6da0*/  BPT.TRAP 0x1 ;  /* 0x000000040000795c */ /* 0x000fe20000300000 */
.L_x_6705:
        /* <DEDUP_REMOVED lines=8> */
.L_x_6706:
[----:B-1----:R-:W-:Y:S05]  /*6e30*/  @P2 BRA `(.L_x_6704) ;  /* 0x0000000000082947 */ /* 0x002fea0003800000 */
[----:B------:R-:W1:Y:S02]  /*6e40*/  SYNCS.PHASECHK.TRANS64.TRYWAIT P2, [UR6+0x34830], R14 ;  /* 0x0348300eff0075a7 */ /* 0x000e640008040146 */
[----:B-1----:R-:W-:Y:S05]  /*6e50*/  @!P2 BRA `(.L_x_6707) ;  /* 0x000000b40010a947 */ /* 0x002fea0003800000 */
.L_x_6704:
[----:B------:R-:W2:Y:S01]  /*6e60*/  S2R R20, SR_TID.X ;  /* 0x0000000000147919 */ /* 0x000ea20000002100 */
[----:B------:R-:W-:Y:S01]  /*6e70*/  R2UR UR6, R0 ;  /* 0x00000000000672ca */ /* 0x000fe200000e0000 */
[----:B------:R-:W-:Y:S01]  /*6e80*/  UMOV UR59, 0x40000040 ;  /* 0x40000040003b7882 */ /* 0x000fe20000000000 */
        /* <DEDUP_REMOVED lines=10> */
[----:B------:R-:W-:Y:S01]  /*6f30*/  R2UR UR18, R6 ;  /* 0x00000000061272ca */ /* 0x000fe200000e0000 */
[----:B------:R-:W-:Y:S01]  /*6f40*/  UIMAD UR6, UR60, 0xb00, UR6 ;  /* 0x00000b003c0678a4 */ /* 0x000fe2000f8e0206 */
[----:B------:R-:W-:Y:S01]  /*6f50*/  R2UR UR19, R7 ;  /* 0x00000000071372ca */ /* 0x000fe200000e0000 */
[----:B------:R-:W-:Y:S01]  /*6f60*/  UMOV UR56, UR14 ;  /* 0x0000000e00387c82 */ /* 0x000fe20008000000 */
[----:B------:R-:W-:Y:S01]  /*6f70*/  UMOV UR24, UR14 ;  /* 0x0000000e00187c82 */ /* 0x000fe20008000000 */
[----:B------:R-:W-:Y:S01]  /*6f80*/  UMOV UR57, UR15 ;  /* 0x0000000f00397c82 */ /* 0x000fe20008000000 */
[----:B------:R-:W-:-:S02]  /*6f90*/  UIADD3 UR26, UR6, 0x80, URZ ;  /* 0x00000080061a7890 */ /* 0x000fc4000fffe03f */
        /* <DEDUP_REMOVED lines=9> */
[----:B--2---:R-:W-:Y:S01]  /*7030*/  SHF.R.U32.HI R20, RZ, 0x7, R20 ;  /* 0x00000007ff147819 */ /* 0x004fe20000011614 */
[----:B------:R-:W-:Y:S01]  /*7040*/  UMOV UR36, UR14 ;  /* 0x0000000e00247c82 */ /* 0x000fe20008000000 */
[----:B------:R-:W-:Y:S01]  /*7050*/  UMOV UR37, UR15 ;  /* 0x0000000f00257c82 */ /* 0x000fe20008000000 */
[----:B------:R-:W-:-:S02]  /*7060*/  UIADD3 UR42, UR6, 0x280, URZ ;  /* 0x00000280062a7890 */ /* 0x000fc4000fffe03f */
[----:B01----:R-:W-:Y:S01]  /*7070*/  VIADD R14, R20, 0x8 ;  /* 0x00000008140e7836 */ /* 0x003fe20000000000 */
[----:B------:R-:W-:Y:S01]  /*7080*/  UMOV UR40, UR14 ;  /* 0x0000000e00287c82 */ /* 0x000fe20008000000 */
[----:B------:R-:W-:Y:S01]  /*7090*/  UMOV UR41, UR15 ;  /* 0x0000000f00297c82 */ /* 0x000fe20008000000 */
[----:B------:R-:W-:Y:S02]  /*70a0*/  UIADD3 UR46, UR6, 0x300, URZ ;  /* 0x00000300062e7890 */ /* 0x000fe4000fffe03f */
[----:B------:R0:W-:Y:S01]  /*70b0*/  BAR.SYNC.DEFER_BLOCKING R14, 0x100 ;  /* 0x0004000e0000751d */ /* 0x0001e20000010000 */
        /* <DEDUP_REMOVED lines=11> */
[----:B------:R-:W-:Y:S01]  /*7170*/  UMOV UR23, 0x40000040 ;  /* 0x4000004000177882 */ /* 0x000fe20000000000 */
        /* <DEDUP_REMOVED lines=69> */
[----:B------:R-:W-:Y:S01]  /*75d0*/  UIADD3 UR10, UR6, 0x502, URZ ;  /* 0x00000502060a7890 */ /* 0x000fe2000fffe03f */
[----:B------:R-:W-:Y:S02]  /*75e0*/  R2UR UR14, R4 ;  /* 0x00000000040e72ca */ /* 0x000fe400000e0000 */
[----:B------:R-:W-:Y:S01]  /*75f0*/  R2UR UR15, R5 ;  /* 0x00000000050f72ca */ /* 0x000fe200000e0000 */
        /* <DEDUP_REMOVED lines=456> */
[----:B------:R-:W-:Y:S01]  /*9280*/  UIADD3 UR6, UR6, 0xa86, URZ ;  /* 0x00000a8606067890 */ /* 0x000fe2000fffe03f */
        /* <DEDUP_REMOVED lines=33> */
[----:B0-----:R-:W-:Y:S05]  /*94a0*/  @P3 BRA `(.L_x_6708) ;  /* 0x0000000000343947 */ /* 0x001fea0003800000 */
[----:B------:R-:W-:Y:S05]  /*94b0*/  @!P0 BRA `(.L_x_6709) ;  /* 0x0000000000048947 */ /* 0x000fea0003800000 */
[----:B------:R-:W-:Y:S01]  /*94c0*/  BPT.TRAP 0x1 ;  /* 0x000000040000795c */ /* 0x000fe20000300000 */
.L_x_6709:
        /* <DEDUP_REMOVED lines=8> */
.L_x_6710:
[----:B-1----:R-:W-:Y:S05]  /*9550*/  @P2 BRA `(.L_x_6708) ;  /* 0x0000000000082947 */ /* 0x002fea0003800000 */
[----:B------:R-:W1:Y:S02]  /*9560*/  SYNCS.PHASECHK.TRANS64.TRYWAIT P2, [UR6+0x34850], R14 ;  /* 0x0348500eff0075a7 */ /* 0x000e640008040146 */
[----:B-1----:R-:W-:Y:S05]  /*9570*/  @!P2 BRA `(.L_x_6711) ;  /* 0x0000008c0060a947 */ /* 0x002fea0003800000 */
.L_x_6708:
[----:B------:R-:W-:Y:S01]  /*9580*/  R2UR UR14, R2 ;  /* 0x00000000020e72ca */ /* 0x000fe200000e0000 */
[----:B------:R-:W-:Y:S01]  /*9590*/  WARPGROUP.ARRIVE ;  /* 0x00000000000079c5 */ /* 0x000fe20000000000 */
[----:B------:R-:W-:Y:S01]  /*95a0*/  UMOV UR11, 0x40000040 ;  /* 0x40000040000b7882 */ /* 0x000fe20000000000 */
[----:B01----:R-:W-:Y:S01]  /*95b0*/  FMUL.FTZ R14, R168, UR7 ;  /* 0x00000007a80e7c20 */ /* 0x003fe20008410000 */
        /* <DEDUP_REMOVED lines=34> */
[----:B------:R-:W-:Y:S01]  /*97e0*/  HGMMA.64x128x16.F32 R24, R176, gdesc[UR8].tnspB, R24, gsb0 ;  /* 0x41e00008b0187df0 */ /* 0x000fe20008000818 */
        /* <DEDUP_REMOVED lines=71> */
[----:B------:R-:W1:Y:S01]  /*9c60*/  S2R R234, SR_TID.X ;  /* 0x0000000000ea7919 */ /* 0x000e620000002100 */
[C---:B------:R-:W-:Y:S01]  /*9c70*/  ISETP.GT.AND P2, PT, R13.reuse, RZ, PT ;  /* 0x000000ff0d00720c */ /* 0x040fe20003f44270 */
[----:B------:R-:W-:-:S02]  /*9c80*/  VIADD R13, R13, 0xffffffff ;  /* 0xffffffff0d0d7836 */ /* 0x000fc40000000000 */
[----:B------:R-:W3:Y:S01]  /*9c90*/  MUFU.TANH R145, R145 ;  /* 0x0000009100917308 */ /* 0x000ee20000002400 */
[----:B--2---:R-:W-:-:S07]  /*9ca0*/  FMNMX.FTZ R173, R157, R172, !PT ;  /* 0x000000ac9dad7209 */ /* 0x004fce0007810000 */
[----:B------:R-:W2:Y:S01]  /*9cb0*/  MUFU.TANH R148, R148 ;  /* 0x0000009400947308 */ /* 0x000ea20000002400 */
[----:B0-----:R-:W-:Y:S01]  /*9cc0*/  FMNMX.FTZ R172, R144, R173, !PT ;  /* 0x000000ad90ac7209 */ /* 0x001fe20007810000 */
[----:B------:R-:W-:-:S06]  /*9cd0*/  FMUL.FTZ R173, R118, UR7 ;  /* 0x0000000776ad7c20 */ /* 0x000fcc0008410000 */
[----:B------:R-:W0:Y:S01]  /*9ce0*/  MUFU.TANH R149, R149 ;  /* 0x0000009500957308 */ /* 0x000e220000002400 */
[----:B---3--:R-:W-:-:S07]  /*9cf0*/  FMNMX.FTZ R175, R145, R172, !PT ;  /* 0x000000ac91af7209 */ /* 0x008fce0007810000 */
[----:B------:R-:W3:Y:S01]  /*9d00*/  MUFU.TANH R136, R136 ;  /* 0x0000008800887308 */ /* 0x000ee20000002400 */
[----:B--2---:R-:W-:Y:S01]  /*9d10*/  FMNMX.FTZ R118, R148, R175, !PT ;  /* 0x000000af94767209 */ /* 0x004fe20007810000 */
[----:B------:R-:W-:Y:S01]  /*9d20*/  FMUL.FTZ R175, R104, UR7 ;  /* 0x0000000768af7c20 */ /* 0x000fe20008410000 */
[----:B-1----:R-:W-:-:S05]  /*9d30*/  SHF.R.U32.HI R234, RZ, 0x7, R234 ;  /* 0x00000007ffea7819 */ /* 0x002fca00000116ea */
[----:B------:R-:W1:Y:S08]  /*9d40*/  MUFU.TANH R137, R137 ;  /* 0x0000008900897308 */ /* 0x000e700000002400 */
[----:B------:R-:W2:Y:S08]  /*9d50*/  MUFU.TANH R140, R140 ;  /* 0x0000008c008c7308 */ /* 0x000eb00000002400 */
[----:B------:R-:W4:Y:S08]  /*9d60*/  MUFU.TANH R141, R141 ;  /* 0x0000008d008d7308 */ /* 0x000f300000002400 */
[----:B------:R-:W5:Y:S08]  /*9d70*/  MUFU.TANH R128, R128 ;  /* 0x0000008000807308 */ /* 0x000f700000002400 */
[----:B------:R-:W5:Y:S01]  /*9d80*/  MUFU.TANH R129, R129 ;  /* 0x0000008100817308 */ /* 0x000f620000002400 */
[----:B------:R-:W-:-:S02]  /*9d90*/  WARPGROUP.DEPBAR.LE gsb0, 0x0 ;  /* 0x00008000000079c5 */ /* 0x000fc40000010000 */
[----:B------:R-:W-:Y:S01]  /*9da0*/  WARPGROUP.ARRIVE ;  /* 0x00000000000079c5 */ /* 0x000fe20000000000 */
[----:B0-----:R-:W-:Y:S01]  /*9db0*/  FMNMX.FTZ R177, R149, R118, !PT ;  /* 0x0000007695b17209 */ /* 0x001fe20007810000 */
[----:B------:R-:W-:-:S03]  /*9dc0*/  IMAD.U32 R118, RZ, RZ, UR60 ;  /* 0x0000003cff767e24 */ /* 0x000fc6000f8e00ff */
[----:B------:R-:W0:Y:S01]  /*9dd0*/  MUFU.TANH R132, R132 ;  /* 0x0000008400847308 */ /* 0x000e220000002400 */
[----:B---3--:R-:W-:Y:S01]  /*9de0*/  FMNMX.FTZ R104, R136, R177, !PT ;  /* 0x000000b188687209 */ /* 0x008fe20007810000 */
[----:B------:R-:W-:Y:S01]  /*9df0*/  HGMMA.64x128x16.F32 R24, R180, gdesc[UR8].tnspB, R24, gsb0 ;  /* 0x41e00008b4187df0 */ /* 0x000fe20008000818 */
[----:B------:R-:W-:Y:S01]  /*9e00*/  UIADD3 UR10, UR6, 0x100, URZ ;  /* 0x00000100060a7890 */ /* 0x000fe2000fffe03f */
[----:B------:R-:W-:Y:S01]  /*9e10*/  @!P1 LEA R118, R118, UR14, 0x3 ;  /* 0x0000000e76769c11 */ /* 0x000fe2000f8e18ff */
[----:B------:R-:W-:Y:S01]  /*9e20*/  UMOV UR11, 0x40000040 ;  /* 0x40000040000b7882 */ /* 0x000fe20000000000 */
[----:B-1----:R-:W-:Y:S02]  /*9e30*/  FMNMX.FTZ R177, R137, R104, !PT ;  /* 0x0000006889b17209 */ /* 0x002fe40007810000 */
[----:B------:R-:W1:Y:S01]  /*9e40*/  MUFU.TANH R133, R133 ;  /* 0x0000008500857308 */ /* 0x000e620000002400 */
[----:B------:R-:W-:Y:S01]  /*9e50*/  @!P1 VIADD R118, R118, 0x34840 ;  /* 0x0003484076769836 */ /* 0x000fe20000000000 */
[----:B--2---:R-:W-:Y:S01]  /*9e60*/  FMNMX.FTZ R104, R140, R177, !PT ;  /* 0x000000b18c687209 */ /* 0x004fe20007810000 */
[----:B------:R-:W-:-:S03]  /*9e70*/  FMUL.FTZ R177, R108, UR7 ;  /* 0x000000076cb17c20 */ /* 0x000fc60008410000 */
[----:B----4-:R-:W-:Y:S02]  /*9e80*/  FMNMX.FTZ R179, R141, R104, !PT ;  /* 0x000000688db37209 */ /* 0x010fe40007810000 */
[----:B------:R-:W2:Y:S02]  /*9e90*/  MUFU.TANH R120, R120 ;  /* 0x0000007800787308 */ /* 0x000ea40000002400 */
[----:B-----5:R-:W-:-:S04]  /*9ea0*/  FMNMX.FTZ R104, R128, R179, !PT ;  /* 0x000000b380687209 */ /* 0x020fc80007810000 */
[----:B------:R-:W-:Y:S02]  /*9eb0*/  FMNMX.FTZ R179, R129, R104, !PT ;  /* 0x0000006881b37209 */ /* 0x000fe40007810000 */
[----:B------:R-:W3:Y:S02]  /*9ec0*/  MUFU.TANH R121, R121 ;  /* 0x0000007900797308 */ /* 0x000ee40000002400 */
[----:B0-----:R-:W-:Y:S01]  /*9ed0*/  FMNMX.FTZ R104, R132, R179, !PT ;  /* 0x000000b384687209 */ /* 0x001fe20007810000 */
[----:B------:R-:W-:-:S05]  /*9ee0*/  FMUL.FTZ R179, R96, UR7 ;  /* 0x0000000760b37c20 */ /* 0x000fca0008410000 */
[----:B------:R-:W0:Y:S08]  /*9ef0*/  MUFU.TANH R124, R124 ;  /* 0x0000007c007c7308 */ /* 0x000e300000002400 */
[----:B------:R-:W4:Y:S08]  /*9f00*/  MUFU.TANH R125, R125 ;  /* 0x0000007d007d7308 */ /* 0x000f300000002400 */
[----:B------:R-:W5:Y:S08]  /*9f10*/  MUFU.TANH R112, R112 ;  /* 0x0000007000707308 */ /* 0x000f700000002400 */
        /* <DEDUP_REMOVED lines=9> */
[----:B------:R-:W-:Y:S08]  /*9fb0*/  MUFU.TANH R101, R101 ;  /* 0x0000006500657308 */ /* 0x000ff00000002400 */
[----:B------:R-:W-:Y:S01]  /*9fc0*/  MUFU.TANH R93, R93 ;  /* 0x0000005d005d7308 */ /* 0x000fe20000002400 */
[----:B------:R-:W-:-:S02]  /*9fd0*/  WARPGROUP.DEPBAR.LE gsb0, 0x0 ;  /* 0x00008000000079c5 */ /* 0x000fc40000010000 */
[----:B------:R-:W-:Y:S01]  /*9fe0*/  WARPGROUP.ARRIVE ;  /* 0x00000000000079c5 */ /* 0x000fe20000000000 */
[----:B-1----:R-:W-:-:S04]  /*9ff0*/  FMNMX.FTZ R181, R133, R104, !PT ;  /* 0x0000006885b57209 */ /* 0x002fc80007810000 */
[----:B------:R-:W-:Y:S01]  /*a000*/  MUFU.TANH R21, R21 ;  /* 0x0000001500157308 */ /* 0x000fe20000002400 */
[----:B--2---:R-:W-:Y:S01]  /*a010*/  FMNMX.FTZ R96, R120, R181, !PT ;  /* 0x000000b578607209 */ /* 0x004fe20007810000 */
[----:B------:R-:W-:Y:S01]  /*a020*/  HGMMA.64x128x16.F32 R24, R184, gdesc[UR8].tnspB, R24, gsb0 ;  /* 0x41e00008b8187df0 */ /* 0x000fe20008000818 */
[----:B------:R-:W-:Y:S01]  /*a030*/  UIADD3 UR10, UR6, 0x180, URZ ;  /* 0x00000180060a7890 */ /* 0x000fe2000fffe03f */
[----:B------:R-:W-:Y:S01]  /*a040*/  UMOV UR11, 0x40000040 ;  /* 0x40000040000b7882 */ /* 0x000fe20000000000 */
[----:B---3--:R-:W-:-:S03]  /*a050*/  FMNMX.FTZ R181, R121, R96, !PT ;  /* 0x0000006079b57209 */ /* 0x008fc60007810000 */
[----:B------:R-:W-:Y:S01]  /*a060*/  MUFU.TANH R20, R20 ;  /* 0x0000001400147308 */ /* 0x000fe20000002400 */
[----:B0-----:R-:W-:Y:S01]  /*a070*/  FMNMX.FTZ R96, R124, R181, !PT ;  /* 0x000000b57c607209 */ /* 0x001fe20007810000 */
[----:B------:R-:W-:-:S03]  /*a080*/  FMUL.FTZ R181, R100, UR7 ;  /* 0x0000000764b57c20 */ /* 0x000fc60008410000 */
[----:B----4-:R-:W-:-:S03]  /*a090*/  FMNMX.FTZ R183, R125, R96, !PT ;  /* 0x000000607db77209 */ /* 0x010fc60007810000 */
[----:B------:R-:W-:Y:S01]  /*a0a0*/  MUFU.TANH R170, R170 ;  /* 0x000000aa00aa7308 */ /* 0x000fe20000002400 */
[----:B-----5:R-:W-:-:S04]  /*a0b0*/  FMNMX.FTZ R96, R112, R183, !PT ;  /* 0x000000b770607209 */ /* 0x020fc80007810000 */
[----:B------:R-:W-:-:S03]  /*a0c0*/  FMNMX.FTZ R183, R113, R96, !PT ;  /* 0x0000006071b77209 */ /* 0x000fc60007810000 */
[----:B------:R-:W0:Y:S01]  /*a0d0*/  MUFU.TANH R181, R181 ;  /* 0x000000b500b57308 */ /* 0x000e220000002400 */
[----:B------:R-:W-:Y:S01]  /*a0e0*/  FMNMX.FTZ R96, R116, R183, !PT ;  /* 0x000000b774607209 */ /* 0x000fe20007810000 */
[----:B------:R-:W-:Y:S02]  /*a0f0*/  FMUL.FTZ R183, R88, UR7 ;  /* 0x0000000758b77c20 */ /* 0x000fe40008410000 */
[----:B------:R-:W1:Y:S01]  /*a100*/  LDC R88, c[0x0][0x988] ;  /* 0x00026200ff587b82 */ /* 0x000e620000000800 */
[----:B------:R-:W-:-:S03]  /*a110*/  FMNMX.FTZ R96, R117, R96, !PT ;  /* 0x0000006075607209 */ /* 0x000fc60007810000 */
[----:B------:R-:W-:Y:S01]  /*a120*/  MUFU.TANH R171, R171 ;  /* 0x000000ab00ab7308 */ /* 0x000fe20000002400 */
[----:B------:R-:W-:-:S04]  /*a130*/  FMNMX.FTZ R96, R175, R96, !PT ;  /* 0x00000060af607209 */ /* 0x000fc80007810000 */
[----:B------:R-:W-:-:S03]  /*a140*/  FMNMX.FTZ R96, R105, R96, !PT ;  /* 0x0000006069607209 */ /* 0x000fc60007810000 */
[----:B------:R-:W2:Y:S01]  /*a150*/  MUFU.TANH R183, R183 ;  /* 0x000000b700b77308 */ /* 0x000ea20000002400 */
[----:B------:R-:W-:-:S04]  /*a160*/  FMNMX.FTZ R96, R177, R96, !PT ;  /* 0x00000060b1607209 */ /* 0x000fc80007810000 */
[----:B------:R-:W-:-:S03]  /*a170*/  FMNMX.FTZ R96, R109, R96, !PT ;  /* 0x000000606d607209 */ /* 0x000fc60007810000 */
[----:B------:R-:W-:Y:S01]  /*a180*/  MUFU.TANH R162, R162 ;  /* 0x000000a200a27308 */ /* 0x000fe20000002400 */
[----:B------:R-:W-:-:S04]  /*a190*/  FMNMX.FTZ R96, R179, R96, !PT ;  /* 0x00000060b3607209 */ /* 0x000fc80007810000 */
[----:B------:R-:W-:-:S03]  /*a1a0*/  FMNMX.FTZ R96, R97, R96, !PT ;  /* 0x0000006061607209 */ /* 0x000fc60007810000 */
[----:B------:R-:W-:Y:S01]  /*a1b0*/  MUFU.TANH R163, R163 ;  /* 0x000000a300a37308 */ /* 0x000fe20000002400 */
[----:B0-----:R-:W-:-:S04]  /*a1c0*/  FMNMX.FTZ R96, R181, R96, !PT ;  /* 0x00000060b5607209 */ /* 0x001fc80007810000 */
[----:B------:R-:W-:-:S03]  /*a1d0*/  FMNMX.FTZ R96, R101, R96, !PT ;  /* 0x0000006065607209 */ /* 0x000fc60007810000 */
        /* <DEDUP_REMOVED lines=15> */
[----:B------:R-:W-:-:S03]  /*a2d0*/  FMUL.FTZ R187, R92, UR7 ;  /* 0x000000075cbb7c20 */ /* 0x000fc60008410000 */
[----:B------:R-:W-:Y:S01]  /*a2e0*/  MUFU.TANH R139, R139 ;  /* 0x0000008b008b7308 */ /* 0x000fe20000002400 */
[----:B------:R-:W-:Y:S01]  /*a2f0*/  HGMMA.64x128x16.F32 R24, R188, gdesc[UR8].tnspB, R24, gsb0 ;  /* 0x41e00008bc187df0 */ /* 0x000fe20008000818 */
[----:B------:R-:W-:Y:S01]  /*a300*/  UIADD3 UR10, UR6, 0x200, URZ ;  /* 0x00000200060a7890 */ /* 0x000fe2000fffe03f */
[----:B------:R-:W-:-:S05]  /*a310*/  UMOV UR11, 0x40000040 ;  /* 0x40000040000b7882 */ /* 0x000fca0000000000 */
[----:B------:R-:W0:Y:S08]  /*a320*/  MUFU.TANH R185, R185 ;  /* 0x000000b900b97308 */ /* 0x000e300000002400 */
[----:B------:R-:W2:Y:S08]  /*a330*/  MUFU.TANH R187, R187 ;  /* 0x000000bb00bb7308 */ /* 0x000eb00000002400 */
[----:B------:R-:W-:Y:S01]  /*a340*/  MUFU.TANH R142, R142 ;  /* 0x0000008e008e7308 */ /* 0x000fe20000002400 */
[----:B0-----:R-:W-:-:S07]  /*a350*/  FMNMX.FTZ R96, R185, R96, !PT ;  /* 0x00000060b9607209 */ /* 0x001fce0007810000 */
[----:B------:R-:W-:Y:S01]  /*a360*/  MUFU.TANH R143, R143 ;  /* 0x0000008f008f7308 */ /* 0x000fe20000002400 */
[----:B--2---:R-:W-:-:S04]  /*a370*/  FMNMX.FTZ R96, R187, R96, !PT ;  /* 0x00000060bb607209 */ /* 0x004fc80007810000 */
[----:B------:R-:W-:-:S03]  /*a380*/  FMNMX.FTZ R96, R93, R96, !PT ;  /* 0x000000605d607209 */ /* 0x000fc60007810000 */
[----:B------:R-:W-:Y:S02]  /*a390*/  MUFU.TANH R130, R130 ;  /* 0x0000008200827308 */ /* 0x000fe40000002400 */
[----:B------:R-:W0:Y:S06]  /*a3a0*/  SHFL.BFLY PT, R89, R96, 0x2, 0x1f ;  /* 0x0c401f0060597f89 */ /* 0x000e2c00000e0000 */
[----:B------:R-:W-:Y:S08]  /*a3b0*/  MUFU.TANH R131, R131 ;  /* 0x0000008300837308 */ /* 0x000ff00000002400 */
[----:B------:R-:W-:Y:S08]  /*a3c0*/  MUFU.TANH R134, R134 ;  /* 0x0000008600867308 */ /* 0x000ff00000002400 */
[----:B------:R-:W-:Y:S01]  /*a3d0*/  MUFU.TANH R135, R135 ;  /* 0x0000008700877308 */ /* 0x000fe20000002400 */
[----:B0-----:R-:W-:-:S05]  /*a3e0*/  FMNMX.FTZ R89, R96, R89, !PT ;  /* 0x0000005960597209 */ /* 0x001fca0007810000 */
[----:B------:R-:W0:Y:S02]  /*a3f0*/  SHFL.BFLY PT, R92, R89, 0x1, 0x1f ;  /* 0x0c201f00595c7f89 */ /* 0x000e2400000e0000 */
[----:B------:R-:W-:Y:S08]  /*a400*/  MUFU.TANH R122, R122 ;  /* 0x0000007a007a7308 */ /* 0x000ff00000002400 */
[----:B------:R-:W-:Y:S08]  /*a410*/  MUFU.TANH R123, R123 ;  /* 0x0000007b007b7308 */ /* 0x000ff00000002400 */
[----:B------:R-:W-:Y:S01]  /*a420*/  MUFU.TANH R126, R126 ;  /* 0x0000007e007e7308 */ /* 0x000fe20000002400 */
[----:B0-----:R-:W-:-:S07]  /*a430*/  FMNMX.FTZ R89, R89, R92, !PT ;  /* 0x0000005c59597209 */ /* 0x001fce0007810000 */
[----:B------:R-:W-:Y:S01]  /*a440*/  MUFU.TANH R127, R127 ;  /* 0x0000007f007f7308 */ /* 0x000fe20000002400 */
[C---:B-1----:R-:W-:Y:S01]  /*a450*/  FMUL.FTZ R233, R89.reuse, R88 ;  /* 0x0000005859e97220 */ /* 0x042fe20000410000 */
[----:B------:R-:W-:-:S03]  /*a460*/  FADD.FTZ R11, -R89, R11 ;  /* 0x0000000b590b7221 */ /* 0x000fc60000010100 */
[----:B------:R-:W-:-:S03]  /*a470*/  FFMA.FTZ R176, R14, R88, -R233 ;  /* 0x000000580eb07223 */ /* 0x000fc600000108e9 */
[----:B------:R-:W-:Y:S01]  /*a480*/  MUFU.TANH R114, R114 ;  /* 0x0000007200727308 */ /* 0x000fe20000002400 */
[-C--:B------:R-:W-:Y:S01]  /*a490*/  FMUL.FTZ R11, R11, R88.reuse ;  /* 0x000000580b0b7220 */ /* 0x080fe20000410000 */
[-CC-:B------:R-:W-:Y:S01]  /*a4a0*/  FFMA.FTZ R15, R15, R88.reuse, -R233.reuse ;  /* 0x000000580f0f7223 */ /* 0x180fe200000108e9 */
[-CC-:B------:R-:W-:Y:S01]  /*a4b0*/  FFMA.FTZ R178, R168, R88.reuse, -R233.reuse ;  /* 0x00000058a8b27223 */ /* 0x180fe200000108e9 */
[-CC-:B------:R-:W-:Y:S01]  /*a4c0*/  FFMA.FTZ R169, R169, R88.reuse, -R233.reuse ;  /* 0x00000058a9a97223 */ /* 0x180fe200000108e9 */
[-CC-:B------:R-:W-:Y:S01]  /*a4d0*/  FFMA.FTZ R180, R160, R88.reuse, -R233.reuse ;  /* 0x00000058a0b47223 */ /* 0x180fe200000108e9 */
[-CC-:B------:R-:W-:Y:S01]  /*a4e0*/  FFMA.FTZ R182, R164, R88.reuse, -R233.reuse ;  /* 0x00000058a4b67223 */ /* 0x180fe200000108e9 */
[-CC-:B------:R-:W-:Y:S01]  /*a4f0*/  FFMA.FTZ R92, R183, R88.reuse, -R233.reuse ;  /* 0x00000058b75c7223 */ /* 0x180fe200000108e9 */
[----:B------:R-:W-:Y:S01]  /*a500*/  MUFU.TANH R115, R115 ;  /* 0x0000007300737308 */ /* 0x000fe20000002400 */
[-CC-:B------:R-:W-:Y:S01]  /*a510*/  FFMA.FTZ R184, R152, R88.reuse, -R233.reuse ;  /* 0x0000005898b87223 */ /* 0x180fe200000108e9 */
        /* <DEDUP_REMOVED lines=16> */
[----:B------:R-:W-:-:S06]  /*a620*/  FFMA.FTZ R93, R93, R88, -R233 ;  /* 0x000000585d5d7223 */ /* 0x000fcc00000108e9 */
[----:B------:R-:W-:Y:S01]  /*a630*/  MUFU.TANH R107, R107 ;  /* 0x0000006b006b7308 */ /* 0x000fe20000002400 */
[----:B------:R-:W-:Y:S02]  /*a640*/  WARPGROUP.DEPBAR.LE gsb0, 0x0 ;  /* 0x00008000000079c5 */ /* 0x000fe40000010000 */
[----:B------:R-:W-:Y:S01]  /*a650*/  WARPGROUP.ARRIVE ;  /* 0x00000000000079c5 */ /* 0x000fe20000000000 */
[----:B------:R-:W-:Y:S01]  /*a660*/  FMUL.FTZ R189, R106, UR7 ;  /* 0x000000076abd7c20 */ /* 0x000fe20008410000 */
[----:B------:R-:W-:-:S03]  /*a670*/  FMUL.FTZ R191, R110, UR7 ;  /* 0x000000076ebf7c20 */ /* 0x000fc60008410000 */
[----:B------:R-:W-:Y:S01]  /*a680*/  MUFU.TANH R111, R111 ;  /* 0x0000006f006f7308 */ /* 0x000fe20000002400 */
[-CC-:B------:R-:W-:Y:S01]  /*a690*/  FFMA.FTZ R188, R144, R88.reuse, -R233.reuse ;  /* 0x0000005890bc7223 */ /* 0x180fe200000108e9 */
[----:B------:R-:W-:Y:S01]  /*a6a0*/  FFMA.FTZ R190, R148, R88, -R233 ;  /* 0x0000005894be7223 */ /* 0x000fe200000108e9 */
[----:B------:R-:W-:Y:S01]  /*a6b0*/  HGMMA.64x128x16.F32 R24, R192, gdesc[UR8].tnspB, R24, gsb0 ;  /* 0x41e00008c0187df0 */ /* 0x000fe20008000818 */
[----:B------:R-:W-:Y:S01]  /*a6c0*/  UIADD3 UR10, UR6, 0x280, URZ ;  /* 0x00000280060a7890 */ /* 0x000fe2000fffe03f */
[----:B------:R-:W-:-:S03]  /*a6d0*/  UMOV UR11, 0x40000040 ;  /* 0x40000040000b7882 */ /* 0x000fc60000000000 */
[----:B------:R-:W-:Y:S08]  /*a6e0*/  MUFU.TANH R189, R189 ;  /* 0x000000bd00bd7308 */ /* 0x000ff00000002400 */
[----:B------:R-:W-:Y:S08]  /*a6f0*/  MUFU.TANH R191, R191 ;  /* 0x000000bf00bf7308 */ /* 0x000ff00000002400 */
[----:B------:R-:W-:Y:S08]  /*a700*/  MUFU.TANH R99, R99 ;  /* 0x0000006300637308 */ /* 0x000ff00000002400 */
[----:B------:R-:W-:Y:S08]  /*a710*/  MUFU.TANH R103, R103 ;  /* 0x0000006700677308 */ /* 0x000ff00000002400 */
[----:B------:R-:W-:Y:S08]  /*a720*/  MUFU.TANH R91, R91 ;  /* 0x0000005b005b7308 */ /* 0x000ff00000002400 */
[----:B------:R-:W-:Y:S08]  /*a730*/  MUFU.TANH R95, R95 ;  /* 0x0000005f005f7308 */ /* 0x000ff00000002400 */
[----:B------:R-:W-:Y:S08]  /*a740*/  MUFU.EX2 R11, R11 ;  /* 0x0000000b000b7308 */ /* 0x000ff00000000800 */
[----:B------:R-:W0:Y:S08]  /*a750*/  MUFU.EX2 R176, R176 ;  /* 0x000000b000b07308 */ /* 0x000e300000000800 */
[----:B------:R-:W1:Y:S08]  /*a760*/  MUFU.EX2 R15, R15 ;  /* 0x0000000f000f7308 */ /* 0x000e700000000800 */
[----:B------:R-:W-:Y:S01]  /*a770*/  MUFU.EX2 R178, R178 ;  /* 0x000000b200b27308 */ /* 0x000fe20000000800 */
[----:B0-----:R-:W-:-:S07]  /*a780*/  FFMA.FTZ R10, R11, R10, R176 ;  /* 0x0000000a0b0a7223 */ /* 0x001fce00000100b0 */
[----:B------:R-:W-:Y:S01]  /*a790*/  MUFU.EX2 R169, R169 ;  /* 0x000000a900a97308 */ /* 0x000fe20000000800 */
[----:B-1----:R-:W-:-:S07]  /*a7a0*/  F2FP.F16.F32.PACK_AB R176, R15, R176 ;  /* 0x000000b00fb0723e */ /* 0x002fce00000000ff */
        /* <DEDUP_REMOVED lines=9> */
[----:B------:R-:W-:Y:S01]  /*a840*/  FMUL.FTZ R193, R98, UR7 ;  /* 0x0000000762c17c20 */ /* 0x000fe20008410000 */
[----:B------:R-:W-:Y:S01]  /*a850*/  FMUL.FTZ R195, R102, UR7 ;  /* 0x0000000766c37c20 */ /* 0x000fe20008410000 */
[-CC-:B------:R-:W-:Y:S01]  /*a860*/  FFMA.FTZ R192, R136, R88.reuse, -R233.reuse ;  /* 0x0000005888c07223 */ /* 0x180fe200000108e9 */
[----:B------:R-:W-:Y:S01]  /*a870*/  FFMA.FTZ R194, R140, R88, -R233 ;  /* 0x000000588cc27223 */ /* 0x000fe200000108e9 */
[----:B------:R-:W-:Y:S01]  /*a880*/  MUFU.EX2 R149, R149 ;  /* 0x0000009500957308 */ /* 0x000fe20000000800 */
[----:B------:R-:W-:Y:S01]  /*a890*/  HGMMA.64x128x16.F32 R24, R196, gdesc[UR8].tnspB, R24, gsb0 ;  /* 0x41e00008c4187df0 */ /* 0x000fe20008000818 */
[----:B------:R-:W-:Y:S01]  /*a8a0*/  UIADD3 UR10, UR6, 0x300, URZ ;  /* 0x00000300060a7890 */ /* 0x000fe2000fffe03f */
[----:B------:R-:W-:-:S05]  /*a8b0*/  UMOV UR11, 0x40000040 ;  /* 0x40000040000b7882 */ /* 0x000fca0000000000 */
[----:B------:R-:W0:Y:S08]  /*a8c0*/  MUFU.TANH R193, R193 ;  /* 0x000000c100c17308 */ /* 0x000e300000002400 */
[----:B------:R-:W1:Y:S08]  /*a8d0*/  MUFU.TANH R195, R195 ;  /* 0x000000c300c37308 */ /* 0x000e700000002400 */
        /* <DEDUP_REMOVED lines=19> */
[----:B------:R-:W-:Y:S01]  /*aa10*/  MOV R128, UR61 ;  /* 0x0000003d00807c02 */ /* 0x000fe20008000f00 */
[----:B------:R-:W-:Y:S01]  /*aa20*/  FFMA.FTZ R198, R132, R88, -R233 ;  /* 0x0000005884c67223 */ /* 0x000fe200000108e9 */
[----:B------:R-:W-:Y:S01]  /*aa30*/  HGMMA.64x128x16.F32 R24, R200, gdesc[UR8].tnspB, R24, gsb0 ;  /* 0x41e00008c8187df0 */ /* 0x000fe20008000818 */
[----:B------:R-:W-:Y:S01]  /*aa40*/  UIADD3 UR10, UR6, 0x380, URZ ;  /* 0x00000380060a7890 */ /* 0x000fe2000fffe03f */
[----:B------:R-:W2:Y:S01]  /*aa50*/  MUFU.TANH R197, R197 ;  /* 0x000000c500c57308 */ /* 0x000ea20000002400 */
[----:B------:R-:W-:Y:S01]  /*aa60*/  UMOV UR11, 0x40000040 ;  /* 0x40000040000b7882 */ /* 0x000fe20000000000 */
[----:B------:R-:W-:Y:S01]  /*aa70*/  @!P1 LEA R128, R128, UR14, 0x3 ;  /* 0x0000000e80809c11 */ /* 0x000fe2000f8e18ff */
[----:B------:R-:W-:-:S04]  /*aa80*/  UMOV UR61, UR60 ;  /* 0x0000003c003d7c82 */ /* 0x000fc80008000000 */
[----:B------:R-:W-:Y:S01]  /*aa90*/  @!P1 VIADD R128, R128, 0x34860 ;  /* 0x0003486080809836 */ /* 0x000fe20000000000 */
[----:B------:R-:W3:Y:S04]  /*aaa0*/  MUFU.TANH R199, R199 ;  /* 0x000000c700c77308 */ /* 0x000ee80000002400 */
[----:B------:R-:W-:-:S04]  /*aab0*/  @!P1 PRMT R128, RZ, 0x654, R128 ;  /* 0x00000654ff809816 */ /* 0x000fc80000000080 */
[----:B------:R-:W-:Y:S08]  /*aac0*/  MUFU.EX2 R196, R196 ;  /* 0x000000c400c47308 */ /* 0x000ff00000000800 */
[----:B------:R-:W-:Y:S01]  /*aad0*/  MUFU.EX2 R198, R198 ;  /* 0x000000c600c67308 */ /* 0x000fe20000000800 */
[----:B------:R-:W-:Y:S02]  /*aae0*/  WARPGROUP.DEPBAR.LE gsb0, 0x0 ;  /* 0x00008000000079c5 */ /* 0x000fe40000010000 */
[----:B------:R-:W-:Y:S01]  /*aaf0*/  WARPGROUP.ARRIVE ;  /* 0x00000000000079c5 */ /* 0x000fe20000000000 */
[-CC-:B------:R-:W-:Y:S01]  /*ab00*/  FFMA.FTZ R201, R161, R88.reuse, -R233.reuse ;  /* 0x00000058a1c97223 */ /* 0x180fe200000108e9 */
[-CC-:B------:R-:W-:Y:S01]  /*ab10*/  FFMA.FTZ R161, R165, R88.reuse, -R233.reuse ;  /* 0x00000058a5a17223 */ /* 0x180fe200000108e9 */
[--C-:B------:R-:W-:Y:S01]  /*ab20*/  FFMA.FTZ R165, R153, R88, -R233.reuse ;  /* 0x0000005899a57223 */ /* 0x100fe200000108e9 */
[----:B------:R-:W-:Y:S01]  /*ab30*/  FMNMX.FTZ R153, R21, R12, !PT ;  /* 0x0000000c15997209 */ /* 0x000fe20007810000 */
[-CC-:B------:R-:W-:Y:S01]  /*ab40*/  FFMA.FTZ R200, R120, R88.reuse, -R233.reuse ;  /* 0x0000005878c87223 */ /* 0x180fe200000108e9 */
[----:B------:R-:W-:Y:S01]  /*ab50*/  HGMMA.64x128x16.F32 R24, R204, gdesc[UR8].tnspB, R24, gsb0 ;  /* 0x41e00008cc187df0 */ /* 0x000fe20008000818 */
[----:B------:R-:W-:Y:S01]  /*ab60*/  UIADD3 UR10, UR6, 0x400, URZ ;  /* 0x00000400060a7890 */ /* 0x000fe2000fffe03f */
[----:B------:R-:W-:Y:S01]  /*ab70*/  FMNMX.FTZ R153, R20, R153, !PT ;  /* 0x0000009914997209 */ /* 0x000fe20007810000 */
[----:B------:R-:W-:Y:S01]  /*ab80*/  UMOV UR11, 0x40000040 ;  /* 0x40000040000b7882 */ /* 0x000fe20000000000 */
[----:B------:R-:W-:Y:S01]  /*ab90*/  IADD3 R120, -R234, 0xb, RZ ;  /* 0x0000000bea787810 */ /* 0x000fe20007ffe1ff */
[-CC-:B------:R-:W-:Y:S01]  /*aba0*/  FFMA.FTZ R202, R124, R88.reuse, -R233.reuse ;  /* 0x000000587cca7223 */ /* 0x180fe200000108e9 */
[----:B------:R-:W-:Y:S01]  /*abb0*/  FMNMX.FTZ R14, R170, R153, !PT ;  /* 0x00000099aa0e7209 */ /* 0x000fe20007810000 */
[----:B------:R-:W-:Y:S01]  /*abc0*/  FFMA.FTZ R153, R157, R88, -R233 ;  /* 0x000000589d997223 */ /* 0x000fe200000108e9 */
[----:B------:R-:W-:Y:S01]  /*abd0*/  @!P1 PRMT R124, RZ, 0x654, R118 ;  /* 0x00000654ff7c9816 */ /* 0x000fe20000000076 */
        /* <DEDUP_REMOVED lines=26> */
[----:B------:R-:W-:-:S03]  /*ad80*/  FFMA.FTZ R157, R129, R88, -R233 ;  /* 0x00000058819d7223 */ /* 0x000fc600000108e9 */
[----:B------:R-:W-:-:S03]  /*ad90*/  FMNMX.FTZ R129, R135, R14, !PT ;  /* 0x0000000e87817209 */ /* 0x000fc60007810000 */
[----:B------:R-:W-:Y:S01]  /*ada0*/  MUFU.EX2 R157, R157 ;  /* 0x0000009d009d7308 */ /* 0x000fe20000000800 */
        /* <DEDUP_REMOVED lines=16> */
[----:B0-----:R-:W-:Y:S01]  /*aeb0*/  FMNMX.FTZ R14, R193, R14, !PT ;  /* 0x0000000ec10e7209 */ /* 0x001fe20007810000 */
[-CC-:B------:R-:W-:Y:S01]  /*aec0*/  FFMA.FTZ R204, R112, R88.reuse, -R233.reuse ;  /* 0x0000005870cc7223 */ /* 0x180fe200000108e9 */
[----:B------:R-:W-:Y:S02]  /*aed0*/  FFMA.FTZ R206, R116, R88, -R233 ;  /* 0x0000005874ce7223 */ /* 0x000fe400000108e9 */
[----:B------:R-:W-:Y:S01]  /*aee0*/  FMNMX.FTZ R14, R99, R14, !PT ;  /* 0x0000000e630e7209 */ /* 0x000fe20007810000 */
[----:B------:R-:W-:Y:S01]  /*aef0*/  HGMMA.64x128x16.F32 R24, R208, gdesc[UR8].tnspB, R24, gsb0 ;  /* 0x41e00008d0187df0 */ /* 0x000fe20008000818 */
[----:B------:R-:W-:Y:S01]  /*af00*/  UIADD3 UR10, UR6, 0x480, URZ ;  /* 0x00000480060a7890 */ /* 0x000fe2000fffe03f */
[----:B------:R-:W-:Y:S01]  /*af10*/  MUFU.EX2 R204, R204 ;  /* 0x000000cc00cc7308 */ /* 0x000fe20000000800 */
[----:B------:R-:W-:Y:S01]  /*af20*/  UMOV UR11, 0x40000040 ;  /* 0x40000040000b7882 */ /* 0x000fe20000000000 */
[----:B-1----:R-:W-:Y:S01]  /*af30*/  FMNMX.FTZ R14, R195, R14, !PT ;  /* 0x0000000ec30e7209 */ /* 0x002fe20007810000 */
[----:B------:R-:W-:-:S03]  /*af40*/  UIADD3 UR6, UR6, 0x500, URZ ;  /* 0x0000050006067890 */ /* 0x000fc6000fffe03f */
[----:B------:R-:W-:Y:S02]  /*af50*/  FMNMX.FTZ R14, R103, R14, !PT ;  /* 0x0000000e670e7209 */ /* 0x000fe40007810000 */
[----:B------:R-:W-:Y:S02]  /*af60*/  MUFU.EX2 R206, R206 ;  /* 0x000000ce00ce7308 */ /* 0x000fe40000000800 */
[----:B--2---:R-:W-:-:S04]  /*af70*/  FMNMX.FTZ R14, R197, R14, !PT ;  /* 0x0000000ec50e7209 */ /* 0x004fc80007810000 */
[----:B------:R-:W-:-:S04]  /*af80*/  FMNMX.FTZ R14, R91, R14, !PT ;  /* 0x0000000e5b0e7209 */ /* 0x000fc80007810000 */
[----:B---3--:R-:W-:-:S04]  /*af90*/  FMNMX.FTZ R14, R199, R14, !PT ;  /* 0x0000000ec70e7209 */ /* 0x008fc80007810000 */
[----:B------:R-:W-:Y:S01]  /*afa0*/  FMNMX.FTZ R90, R95, R14, !PT ;  /* 0x0000000e5f5a7209 */ /* 0x000fe20007810000 */
[----:B------:R-:W-:-:S04]  /*afb0*/  FFMA.FTZ R14, R179, R88, -R233 ;  /* 0x00000058b30e7223 */ /* 0x000fc800000108e9 */
[----:B------:R-:W0:Y:S02]  /*afc0*/  SHFL.BFLY PT, R133, R90, 0x2, 0x1f ;  /* 0x0c401f005a857f89 */ /* 0x000e2400000e0000 */
[----:B------:R-:W-:Y:S01]  /*afd0*/  MUFU.EX2 R14, R14 ;  /* 0x0000000e000e7308 */ /* 0x000fe20000000800 */
[----:B0-----:R-:W-:Y:S01]  /*afe0*/  FMNMX.FTZ R94, R90, R133, !PT ;  /* 0x000000855a5e7209 */ /* 0x001fe20007810000 */
[----:B------:R-:W-:-:S04]  /*aff0*/  FFMA.FTZ R90, R181, R88, -R233 ;  /* 0x00000058b55a7223 */ /* 0x000fc800000108e9 */
[----:B------:R-:W0:Y:S02]  /*b000*/  SHFL.BFLY PT, R133, R94, 0x1, 0x1f ;  /* 0x0c201f005e857f89 */ /* 0x000e2400000e0000 */
[----:B------:R-:W-:Y:S01]  /*b010*/  MUFU.EX2 R90, R90 ;  /* 0x0000005a005a7308 */ /* 0x000fe20000000800 */
[----:B0-----:R-:W-:-:S07]  /*b020*/  FMNMX.FTZ R133, R94, R133, !PT ;  /* 0x000000855e857209 */ /* 0x001fce0007810000 */
[----:B------:R0:W-:Y:S01]  /*b030*/  MUFU.EX2 R94, R187 ;  /* 0x000000bb005e7308 */ /* 0x0001e20000000800 */
[----:B------:R-:W-:-:S04]  /*b040*/  FMUL.FTZ R181, R133, R88 ;  /* 0x0000005885b57220 */ /* 0x000fc80000410000 */
        /* <DEDUP_REMOVED lines=16> */
[-CC-:B------:R-:W-:Y:S01]  /*b150*/  FFMA.FTZ R122, R122, R88.reuse, -R181.reuse ;  /* 0x000000587a7a7223 */ /* 0x180fe200000108b5 */
[-CC-:B0-----:R-:W-:Y:S01]  /*b160*/  FFMA.FTZ R187, R158, R88.reuse, -R181.reuse ;  /* 0x000000589ebb7223 */ /* 0x181fe200000108b5 */
        /* <DEDUP_REMOVED lines=15> */
[----:B------:R-:W-:-:S05]  /*b260*/  FFMA.FTZ R95, R95, R88, -R181 ;  /* 0x000000585f5f7223 */ /* 0x000fca00000108b5 */
[----:B------:R-:W-:Y:S08]  /*b270*/  MUFU.EX2 R163, R163 ;  /* 0x000000a300a37308 */ /* 0x000ff00000000800 */
[----:B------:R-:W-:Y:S01]  /*b280*/  MUFU.EX2 R183, R183 ;  /* 0x000000b700b77308 */ /* 0x000fe20000000800 */
[----:B------:R-:W-:Y:S02]  /*b290*/  WARPGROUP.DEPBAR.LE gsb0, 0x0 ;  /* 0x00008000000079c5 */ /* 0x000fe40000010000 */
[----:B------:R-:W-:Y:S01]  /*b2a0*/  WARPGROUP.ARRIVE ;  /* 0x00000000000079c5 */ /* 0x000fe20000000000 */
[-CC-:B------:R-:W-:Y:S01]  /*b2b0*/  FFMA.FTZ R210, R177, R88.reuse, -R233.reuse ;  /* 0x00000058b1d27223 */ /* 0x180fe200000108e9 */
[----:B------:R-:W-:Y:S01]  /*b2c0*/  FADD.FTZ R177, -R133, R12 ;  /* 0x0000000c85b17221 */ /* 0x000fe20000010100 */
[-CC-:B------:R-:W-:Y:S01]  /*b2d0*/  FFMA.FTZ R208, R175, R88.reuse, -R233.reuse ;  /* 0x00000058afd07223 */ /* 0x180fe200000108e9 */
[-C--:B------:R-:W-:Y:S01]  /*b2e0*/  FFMA.FTZ R175, R185, R88.reuse, -R233 ;  /* 0x00000058b9af7223 */ /* 0x080fe200000108e9 */
[-CC-:B------:R-:W-:Y:S01]  /*b2f0*/  FFMA.FTZ R185, R154, R88.reuse, -R181.reuse ;  /* 0x000000589ab97223 */ /* 0x180fe200000108b5 */
[----:B------:R-:W-:Y:S01]  /*b300*/  HGMMA.64x128x16.F32 R24, R212, gdesc[UR8].tnspB, R24, gsb0 ;  /* 0x41e00008d4187df0 */ /* 0x000fe20008000818 */
[----:B------:R-:W-:Y:S01]  /*b310*/  UMOV UR10, UR6 ;  /* 0x00000006000a7c82 */ /* 0x000fe20008000000 */
[----:B------:R-:W-:Y:S01]  /*b320*/  UMOV UR11, 0x40000040 ;  /* 0x40000040000b7882 */ /* 0x000fe20000000000 */
[-C--:B------:R-:W-:Y:S01]  /*b330*/  FMUL.FTZ R12, R177, R88.reuse ;  /* 0x00000058b10c7220 */ /* 0x080fe20000410000 */
[-CC-:B------:R-:W-:Y:S01]  /*b340*/  FFMA.FTZ R177, R21, R88.reuse, -R181.reuse ;  /* 0x0000005815b17223 */ /* 0x180fe200000108b5 */
[----:B------:R-:W-:Y:S01]  /*b350*/  MUFU.EX2 R116, R116 ;  /* 0x0000007400747308 */ /* 0x000fe20000000800 */
[-CC-:B------:R-:W-:Y:S01]  /*b360*/  FFMA.FTZ R21, R130, R88.reuse, -R181.reuse ;  /* 0x0000005882157223 */ /* 0x180fe200000108b5 */
[-CC-:B------:R-:W-:Y:S01]  /*b370*/  FFMA.FTZ R209, R189, R88.reuse, -R181.reuse ;  /* 0x00000058bdd17223 */ /* 0x180fe200000108b5 */
[----:B------:R-:W-:Y:S01]  /*b380*/  FFMA.FTZ R211, R191, R88, -R181 ;  /* 0x00000058bfd37223 */ /* 0x000fe200000108b5 */
[----:B------:R-:W-:-:S04]  /*b390*/  R2UR UR6, R16 ;  /* 0x00000000100672ca */ /* 0x000fc800000e0000 */
[----:B------:R-:W-:Y:S08]  /*b3a0*/  MUFU.EX2 R12, R12 ;  /* 0x0000000c000c7308 */ /* 0x000ff00000000800 */
[----:B------:R-:W0:Y:S08]  /*b3b0*/  MUFU.EX2 R177, R177 ;  /* 0x000000b100b17308 */ /* 0x000e300000000800 */
[----:B------:R-:W-:Y:S08]  /*b3c0*/  MUFU.EX2 R185, R185 ;  /* 0x000000b900b97308 */ /* 0x000ff00000000800 */
[----:B------:R-:W-:Y:S01]  /*b3d0*/  MUFU.EX2 R110, R110 ;  /* 0x0000006e006e7308 */ /* 0x000fe20000000800 */
[----:B0-----:R-:W-:Y:S01]  /*b3e0*/  FFMA.FTZ R135, R12, R3, R177 ;  /* 0x000000030c877223 */ /* 0x001fe200000100b1 */
[----:B------:R-:W-:-:S06]  /*b3f0*/  F2FP.F16.F32.PACK_AB R177, R20, R177 ;  /* 0x000000b114b1723e */ /* 0x000fcc00000000ff */
        /* <DEDUP_REMOVED lines=13> */
[----:B------:R-:W-:Y:S08]  /*b4d0*/  MUFU.EX2 R21, R21 ;  /* 0x0000001500157308 */ /* 0x000ff00000000800 */
[----:B------:R-:W-:Y:S01]  /*b4e0*/  MUFU.EX2 R108, R108 ;  /* 0x0000006c006c7308 */ /* 0x000fe20000000800 */
[----:B------:R-:W-:-:S02]  /*b4f0*/  WARPGROUP.DEPBAR.LE gsb0, 0x0 ;  /* 0x00008000000079c5 */ /* 0x000fc40000010000 */
[----:B------:R-:W-:Y:S01]  /*b500*/  WARPGROUP.ARRIVE ;  /* 0x00000000000079c5 */ /* 0x000fe20000000000 */
[----:B------:R-:W-:Y:S02]  /*b510*/  F2FP.F16.F32.PACK_AB R212, R97, R14 ;  /* 0x0000000e61d4723e */ /* 0x000fe400000000ff */
[----:B------:R-:W-:Y:S02]  /*b520*/  F2FP.F16.F32.PACK_AB R214, R101, R90 ;  /* 0x0000005a65d6723e */ /* 0x000fe400000000ff */
[----:B------:R-:W-:Y:S01]  /*b530*/  MUFU.EX2 R118, R134 ;  /* 0x0000008600767308 */ /* 0x000fe20000000800 */
[----:B------:R-:W-:Y:S07]  /*b540*/  HGMMA.64x128x16.F32 R24, R216, gdesc[UR8].tnspB, R24, gsb0 ;  /* 0x41e00008d8187df0 */ /* 0x000fee0008000818 */
[----:B------:R-:W-:Y:S08]  /*b550*/  MUFU.EX2 R131, R131 ;  /* 0x0000008300837308 */ /* 0x000ff00000000800 */
[----:B------:R-:W0:Y:S08]  /*b560*/  MUFU.EX2 R10, R10 ;  /* 0x0000000a000a7308 */ /* 0x000e300000000800 */
[----:B------:R-:W1:Y:S08]  /*b570*/  MUFU.EX2 R203, R203 ;  /* 0x000000cb00cb7308 */ /* 0x000e700000000800 */
        /* <DEDUP_REMOVED lines=10> */
[----:B------:R2:W-:Y:S06]  /*b620*/  BAR.ARV R120, 0x100 ;  /* 0x000400780000751d */ /* 0x0005ec0000002000 */
[----:B------:R3:W-:Y:S01]  /*b630*/  @!P1 SYNCS.ARRIVE.TRANS64.RED.A1T0 RZ, [R124+URZ], RZ ;  /* 0x000000ff7cff99a7 */ /* 0x0007e2000810043f */
[-C--:B------:R-:W-:Y:S01]  /*b640*/  FMUL.FTZ R24, R24, R11.reuse ;  /* 0x0000000b18187220 */ /* 0x080fe20000410000 */
[----:B--2---:R-:W-:Y:S01]  /*b650*/  FADD.FTZ R120, R178, R151 ;  /* 0x00000097b2787221 */ /* 0x004fe20000010000 */
[-C--:B------:R-:W-:Y:S01]  /*b660*/  FMUL.FTZ R25, R25, R11.reuse ;  /* 0x0000000b19197220 */ /* 0x080fe20000410000 */
[-C--:B------:R-:W-:Y:S01]  /*b670*/  FMUL.FTZ R28, R28, R11.reuse ;  /* 0x0000000b1c1c7220 */ /* 0x080fe20000410000 */
[-C--:B------:R-:W-:Y:S01]  /*b680*/  FMUL.FTZ R29, R29, R11.reuse ;  /* 0x0000000b1d1d7220 */ /* 0x080fe20000410000 */
[-C--:B------:R-:W-:Y:S01]  /*b690*/  FMUL.FTZ R32, R32, R11.reuse ;  /* 0x0000000b20207220 */ /* 0x080fe20000410000 */
[-C--:B------:R-:W-:Y:S01]  /*b6a0*/  FMUL.FTZ R33, R33, R11.reuse ;  /* 0x0000000b21217220 */ /* 0x080fe20000410000 */
[----:B---3--:R-:W-:Y:S01]  /*b6b0*/  FADD.FTZ R124, R20, R135 ;  /* 0x00000087147c7221 */ /* 0x008fe20000010000 */
[----:B------:R-:W-:Y:S01]  /*b6c0*/  FADD.FTZ R135, R169, R120 ;  /* 0x00000078a9877221 */ /* 0x000fe20000010000 */
[----:B------:R2:W-:Y:S01]  /*b6d0*/  @!P1 SYNCS.ARRIVE.TRANS64.RED.A1T0 RZ, [R128+URZ], RZ ;  /* 0x000000ff80ff99a7 */ /* 0x0005e2000810043f */
[----:B------:R-:W-:Y:S01]  /*b6e0*/  FMUL.FTZ R36, R36, R11 ;  /* 0x0000000b24247220 */ /* 0x000fe20000410000 */
[----:B------:R-:W-:Y:S01]  /*b6f0*/  FADD.FTZ R123, R179, R124 ;  /* 0x0000007cb37b7221 */ /* 0x000fe20000010000 */
[----:B------:R-:W-:Y:S01]  /*b700*/  FADD.FTZ R120, R180, R135 ;  /* 0x00000087b4787221 */ /* 0x000fe20000010000 */
[C---:B------:R-:W-:Y:S01]  /*b710*/  F2FP.F16.F32.PACK_AB R179, R96.reuse, R179 ;  /* 0x000000b360b3723e */ /* 0x040fe200000000ff */
[-C--:B------:R-:W-:Y:S01]  /*b720*/  FMUL.FTZ R37, R37, R11.reuse ;  /* 0x0000000b25257220 */ /* 0x080fe20000410000 */
[----:B------:R-:W-:Y:S01]  /*b730*/  FADD.FTZ R123, R96, R123 ;  /* 0x0000007b607b7221 */ /* 0x000fe20000010000 */
[----:B------:R-:W-:Y:S01]  /*b740*/  F2FP.F16.F32.PACK_AB R180, R201, R180 ;  /* 0x000000b4c9b4723e */ /* 0x000fe200000000ff */
[-C--:B------:R-:W-:Y:S01]  /*b750*/  FMUL.FTZ R40, R40, R11.reuse ;  /* 0x0000000b28287220 */ /* 0x080fe20000410000 */
[----:B------:R-:W-:Y:S01]  /*b760*/  FMUL.FTZ R41, R41, R11 ;  /* 0x0000000b29297220 */ /* 0x000fe20000410000 */
[----:B------:R-:W-:Y:S01]  /*b770*/  FADD.FTZ R122, R112, R123 ;  /* 0x0000007b707a7221 */ /* 0x000fe20000010000 */
[----:B------:R-:W-:Y:S01]  /*b780*/  FADD.FTZ R123, R201, R120 ;  /* 0x00000078c97b7221 */ /* 0x000fe20000010000 */
[-C--:B------:R-:W-:Y:S01]  /*b790*/  FFMA.FTZ R120, R115, R88.reuse, -R181 ;  /* 0x0000005873787223 */ /* 0x080fe200000108b5 */
[----:B0-----:R-:W-:Y:S01]  /*b7a0*/  F2FP.F16.F32.PACK_AB R201, R10, R3 ;  /* 0x000000030ac9723e */ /* 0x001fe200000000ff */
[----:B------:R-:W-:Y:S01]  /*b7b0*/  FADD.FTZ R122, R163, R122 ;  /* 0x0000007aa37a7221 */ /* 0x000fe20000010000 */
[----:B------:R-:W-:Y:S01]  /*b7c0*/  FADD.FTZ R114, R182, R123 ;  /* 0x0000007bb6727221 */ /* 0x000fe20000010000 */
[-C--:B------:R-:W-:Y:S01]  /*b7d0*/  FMUL.FTZ R44, R44, R11.reuse ;  /* 0x0000000b2c2c7220 */ /* 0x080fe20000410000 */
[----:B------:R-:W-:Y:S01]  /*b7e0*/  FMUL.FTZ R45, R45, R11 ;  /* 0x0000000b2d2d7220 */ /* 0x000fe20000410000 */
[----:B------:R-:W-:Y:S01]  /*b7f0*/  FADD.FTZ R115, R183, R122 ;  /* 0x0000007ab7737221 */ /* 0x000fe20000010000 */
[----:B------:R-:W-:Y:S01]  /*b800*/  FADD.FTZ R123, R161, R114 ;  /* 0x00000072a17b7221 */ /* 0x000fe20000010000 */
[-C--:B------:R-:W-:Y:S01]  /*b810*/  FFMA.FTZ R122, R119, R88.reuse, -R181 ;  /* 0x00000058777a7223 */ /* 0x080fe200000108b5 */
[----:B------:R0:W3:Y:S01]  /*b820*/  MUFU.EX2 R114, R127 ;  /* 0x0000007f00727308 */ /* 0x0000e20000000800 */
[----:B------:R-:W-:Y:S01]  /*b830*/  FADD.FTZ R124, R116, R115 ;  /* 0x00000073747c7221 */ /* 0x000fe20000010000 */
[----:B------:R-:W-:Y:S01]  /*b840*/  FADD.FTZ R126, R184, R123 ;  /* 0x0000007bb87e7221 */ /* 0x000fe20000010000 */
[-CC-:B------:R-:W-:Y:S01]  /*b850*/  FFMA.FTZ R123, R111, R88.reuse, -R181.reuse ;  /* 0x000000586f7b7223 */ /* 0x180fe200000108b5 */
[-CC-:B------:R-:W-:Y:S01]  /*b860*/  FFMA.FTZ R119, R99, R88.reuse, -R181.reuse ;  /* 0x0000005863777223 */ /* 0x180fe200000108b5 */
[----:B------:R-:W-:Y:S01]  /*b870*/  FADD.FTZ R115, R185, R124 ;  /* 0x0000007cb9737221 */ /* 0x000fe20000010000 */
[-C--:B------:R-:W-:Y:S01]  /*b880*/  FFMA.FTZ R124, R107, R88.reuse, -R181 ;  /* 0x000000586b7c7223 */ /* 0x080fe200000108b5 */
[----:B------:R-:W-:Y:S01]  /*b890*/  FADD.FTZ R107, R165, R126 ;  /* 0x0000007ea56b7221 */ /* 0x000fe20000010000 */
[C---:B------:R-:W-:Y:S01]  /*b8a0*/  F2FP.F16.F32.PACK_AB R185, R110.reuse, R185 ;  /* 0x000000b96eb9723e */ /* 0x040fe200000000ff */
[----:B------:R-:W-:Y:S01]  /*b8b0*/  FADD.FTZ R126, R110, R115 ;  /* 0x000000736e7e7221 */ /* 0x000fe20000010000 */
[----:B------:R-:W4:Y:S01]  /*b8c0*/  MUFU.EX2 R120, R120 ;  /* 0x0000007800787308 */ /* 0x000f220000000800 */
[----:B--2---:R-:W-:Y:S01]  /*b8d0*/  FADD.FTZ R128, R186, R107 ;  /* 0x0000006bba807221 */ /* 0x004fe20000010000 */
[----:B------:R-:W-:Y:S01]  /*b8e0*/  FFMA.FTZ R107, R193, R88, -R181 ;  /* 0x00000058c16b7223 */ /* 0x000fe200000108b5 */
[----:B------:R-:W-:Y:S01]  /*b8f0*/  FADD.FTZ R111, R187, R126 ;  /* 0x0000007ebb6f7221 */ /* 0x000fe20000010000 */
[C---:B------:R-:W-:Y:S01]  /*b900*/  F2FP.F16.F32.PACK_AB R187, R106.reuse, R187 ;  /* 0x000000bb6abb723e */ /* 0x040fe200000000ff */
[----:B------:R-:W-:Y:S01]  /*b910*/  FADD.FTZ R115, R153, R128 ;  /* 0x0000008099737221 */ /* 0x000fe20000010000 */
[----:B------:R-:W-:Y:S01]  /*b920*/  F2FP.F16.F32.PACK_AB R193, R139, R100 ;  /* 0x000000648bc1723e */ /* 0x000fe200000000ff */
[----:B0-----:R-:W-:Y:S01]  /*b930*/  FADD.FTZ R127, R106, R111 ;  /* 0x0000006f6a7f7221 */ /* 0x001fe20000010000 */
[----:B------:R-:W0:Y:S01]  /*b940*/  MUFU.EX2 R122, R122 ;  /* 0x0000007a007a7308 */ /* 0x000e220000000800 */
[----:B------:R-:W-:Y:S01]  /*b950*/  FADD.FTZ R126, R188, R115 ;  /* 0x00000073bc7e7221 */ /* 0x000fe20000010000 */
[----:B------:R-:W-:Y:S01]  /*b960*/  FFMA.FTZ R111, R195, R88, -R181 ;  /* 0x00000058c36f7223 */ /* 0x000fe200000108b5 */
[----:B------:R-:W-:Y:S01]  /*b970*/  FADD.FTZ R128, R104, R127 ;  /* 0x0000007f68807221 */ /* 0x000fe20000010000 */
[----:B------:R-:W-:Y:S01]  /*b980*/  F2FP.F16.F32.PACK_AB R195, R143, R98 ;  /* 0x000000628fc3723e */ /* 0x000fe200000000ff */
[----:B------:R-:W-:Y:S01]  /*b990*/  FADD.FTZ R99, R145, R126 ;  /* 0x0000007e91637221 */ /* 0x000fe20000010000 */
[-C--:B------:R-:W-:Y:S01]  /*b9a0*/  FFMA.FTZ R115, R197, R88.reuse, -R181 ;  /* 0x00000058c5737223 */ /* 0x080fe200000108b5 */
[----:B------:R-:W-:Y:S01]  /*b9b0*/  FADD.FTZ R127, R155, R128 ;  /* 0x000000809b7f7221 */ /* 0x000fe20000010000 */
[----:B------:R-:W2:Y:S01]  /*b9c0*/  MUFU.EX2 R20, R124 ;  /* 0x0000007c00147308 */ /* 0x000ea20000000800 */
[----:B------:R-:W-:Y:S01]  /*b9d0*/  FADD.FTZ R126, R190, R99 ;  /* 0x00000063be7e7221 */ /* 0x000fe20000010000 */
[----:B------:R-:W-:Y:S01]  /*b9e0*/  F2FP.F16.F32.PACK_AB R197, R108, R21 ;  /* 0x000000156cc5723e */ /* 0x000fe200000000ff */
[----:B------:R-:W-:Y:S01]  /*b9f0*/  FADD.FTZ R128, R102, R127 ;  /* 0x0000007f66807221 */ /* 0x000fe20000010000 */
[-CC-:B------:R-:W-:Y:S01]  /*ba00*/  FFMA.FTZ R99, R91, R88.reuse, -R181.reuse ;  /* 0x000000585b637223 */ /* 0x180fe200000108b5 */
[----:B------:R-:W-:Y:S01]  /*ba10*/  FADD.FTZ R127, R149, R126 ;  /* 0x0000007e957f7221 */ /* 0x000fe20000010000 */
[----:B------:R-:W-:Y:S01]  /*ba20*/  FFMA.FTZ R91, R199, R88, -R181 ;  /* 0x00000058c75b7223 */ /* 0x000fe200000108b5 */
[----:B------:R-:W-:Y:S01]  /*ba30*/  FADD.FTZ R135, R147, R128 ;  /* 0x0000008093877221 */ /* 0x000fe20000010000 */
[----:B------:R-:W-:Y:S01]  /*ba40*/  MUFU.EX2 R119, R119 ;  /* 0x0000007700777308 */ /* 0x000fe20000000800 */
[----:B------:R-:W-:Y:S01]  /*ba50*/  FADD.FTZ R126, R192, R127 ;  /* 0x0000007fc07e7221 */ /* 0x000fe20000010000 */
[-C--:B------:R-:W-:Y:S01]  /*ba60*/  FMUL.FTZ R48, R48, R11.reuse ;  /* 0x0000000b30307220 */ /* 0x080fe20000410000 */
[----:B------:R-:W-:Y:S01]  /*ba70*/  FADD.FTZ R128, R100, R135 ;  /* 0x0000008764807221 */ /* 0x000fe20000010000 */
[-C--:B------:R-:W-:Y:S01]  /*ba80*/  FMUL.FTZ R49, R49, R11.reuse ;  /* 0x0000000b31317220 */ /* 0x080fe20000410000 */
[----:B------:R-:W-:Y:S01]  /*ba90*/  FADD.FTZ R15, R137, R126 ;  /* 0x0000007e890f7221 */ /* 0x000fe20000010000 */
[-C--:B------:R-:W-:Y:S01]  /*baa0*/  FMUL.FTZ R52, R52, R11.reuse ;  /* 0x0000000b34347220 */ /* 0x080fe20000410000 */
        /* <DEDUP_REMOVED lines=25> */
[----:B------:R5:W2:Y:S01]  /*bc40*/  MUFU.EX2 R96, R123 ;  /* 0x0000007b00607308 */ /* 0x000aa20000000800 */
        /* <DEDUP_REMOVED lines=10> */
[----:B-1----:R-:W-:Y:S01]  /*bcf0*/  FADD.FTZ R15, R203, R104 ;  /* 0x00000068cb0f7221 */ /* 0x002fe20000010000 */
[-C--:B------:R-:W-:Y:S01]  /*bd00*/  FMUL.FTZ R84, R84, R11.reuse ;  /* 0x0000000b54547220 */ /* 0x080fe20000410000 */
[----:B-----5:R-:W-:Y:S01]  /*bd10*/  FADD.FTZ R123, R125, R106 ;  /* 0x0000006a7d7b7221 */ /* 0x020fe20000010000 */
[----:B------:R-:W-:Y:S01]  /*bd20*/  FMUL.FTZ R85, R85, R11 ;  /* 0x0000000b55557220 */ /* 0x000fe20000410000 */
[----:B---3--:R-:W-:Y:S01]  /*bd30*/  FADD.FTZ R102, R114, R15 ;  /* 0x0000000f72667221 */ /* 0x008fe20000010000 */
[-C--:B------:R-:W-:Y:S01]  /*bd40*/  FMUL.FTZ R26, R26, R12.reuse ;  /* 0x0000000c1a1a7220 */ /* 0x080fe20000410000 */
[----:B------:R-:W-:Y:S01]  /*bd50*/  FADD.FTZ R100, R204, R123 ;  /* 0x0000007bcc647221 */ /* 0x000fe20000010000 */
[-C--:B------:R-:W-:Y:S01]  /*bd60*/  FMUL.FTZ R27, R27, R12.reuse ;  /* 0x0000000c1b1b7220 */ /* 0x080fe20000410000 */
[----:B------:R-:W-:Y:S01]  /*bd70*/  FADD.FTZ R15, R205, R102 ;  /* 0x00000066cd0f7221 */ /* 0x000fe20000010000 */
[-C--:B------:R-:W-:Y:S01]  /*bd80*/  FMUL.FTZ R30, R30, R12.reuse ;  /* 0x0000000c1e1e7220 */ /* 0x080fe20000410000 */
[----:B----4-:R-:W-:Y:S01]  /*bd90*/  FADD.FTZ R107, R113, R100 ;  /* 0x00000064716b7221 */ /* 0x010fe20000010000 */
[----:B------:R-:W1:Y:S01]  /*bda0*/  MUFU.EX2 R102, R111 ;  /* 0x0000006f00667308 */ /* 0x000e620000000800 */
        /* <DEDUP_REMOVED lines=8> */
[----:B0-----:R-:W-:Y:S01]  /*be30*/  FADD.FTZ R98, R122, R15 ;  /* 0x0000000f7a627221 */ /* 0x001fe20000010000 */
[-C--:B------:R-:W-:Y:S01]  /*be40*/  FMUL.FTZ R39, R39, R12.reuse ;  /* 0x0000000c27277220 */ /* 0x080fe20000410000 */
[----:B------:R-:W-:Y:S01]  /*be50*/  FADD.FTZ R100, R208, R21 ;  /* 0x00000015d0647221 */ /* 0x000fe20000010000 */
[-C--:B------:R-:W-:Y:S01]  /*be60*/  FMUL.FTZ R42, R42, R12.reuse ;  /* 0x0000000c2a2a7220 */ /* 0x080fe20000410000 */
[----:B------:R-:W-:Y:S01]  /*be70*/  FADD.FTZ R15, R209, R98 ;  /* 0x00000062d10f7221 */ /* 0x000fe20000010000 */
[-C--:B------:R-:W-:Y:S01]  /*be80*/  FMUL.FTZ R43, R43, R12.reuse ;  /* 0x0000000c2b2b7220 */ /* 0x080fe20000410000 */
[----:B------:R-:W-:Y:S01]  /*be90*/  FADD.FTZ R3, R105, R100 ;  /* 0x0000006469037221 */ /* 0x000fe20000010000 */
[-C--:B------:R-:W-:Y:S01]  /*bea0*/  FMUL.FTZ R46, R46, R12.reuse ;  /* 0x0000000c2e2e7220 */ /* 0x080fe20000410000 */
[----:B--2---:R-:W-:Y:S01]  /*beb0*/  FADD.FTZ R10, R20, R15 ;  /* 0x0000000f140a7221 */ /* 0x004fe20000010000 */
[----:B------:R-:W0:Y:S01]  /*bec0*/  MUFU.EX2 R100, R115 ;  /* 0x0000007300647308 */ /* 0x000e220000000800 */
[----:B------:R-:W-:Y:S01]  /*bed0*/  FADD.FTZ R98, R210, R3 ;  /* 0x00000003d2627221 */ /* 0x000fe20000010000 */
[-C--:B------:R-:W-:Y:S01]  /*bee0*/  FMUL.FTZ R47, R47, R12.reuse ;  /* 0x0000000c2f2f7220 */ /* 0x080fe20000410000 */
[----:B------:R-:W-:Y:S01]  /*bef0*/  FADD.FTZ R3, R211, R10 ;  /* 0x0000000ad3037221 */ /* 0x000fe20000010000 */
[-C--:B------:R-:W-:Y:S01]  /*bf00*/  FMUL.FTZ R50, R50, R12.reuse ;  /* 0x0000000c32327220 */ /* 0x080fe20000410000 */
[----:B------:R-:W-:Y:S01]  /*bf10*/  FADD.FTZ R15, R109, R98 ;  /* 0x000000626d0f7221 */ /* 0x000fe20000010000 */
[-C--:B------:R-:W-:Y:S01]  /*bf20*/  FMUL.FTZ R51, R51, R12.reuse ;  /* 0x0000000c33337220 */ /* 0x080fe20000410000 */
[----:B------:R-:W-:Y:S01]  /*bf30*/  FADD.FTZ R3, R96, R3 ;  /* 0x0000000360037221 */ /* 0x000fe20000010000 */
[----:B------:R-:W2:Y:S01]  /*bf40*/  MUFU.EX2 R98, R91 ;  /* 0x0000005b00627308 */ /* 0x000ea20000000800 */
        /* <DEDUP_REMOVED lines=10> */
[----:B-1----:R-:W-:Y:S01]  /*bff0*/  FADD.FTZ R3, R102, R3 ;  /* 0x0000000366037221 */ /* 0x002fe20000010000 */
        /* <DEDUP_REMOVED lines=12> */
[----:B------:R-:W-:Y:S01]  /*c0c0*/  FMUL.FTZ R75, R75, R12 ;  /* 0x0000000c4b4b7220 */ /* 0x000fe20000410000 */
[----:B------:R-:W-:Y:S01]  /*c0d0*/  FADD.FTZ R10, R94, R15 ;  /* 0x0000000f5e0a7221 */ /* 0x000fe20000010000 */
[----:B------:R-:W-:-:S02]  /*c0e0*/  IMAD.U32 R15, RZ, RZ, UR6 ;  /* 0x00000006ff0f7e24 */ /* 0x000fc4000f8e00ff */
[----:B--2---:R-:W-:Y:S01]  /*c0f0*/  FADD.FTZ R3, R98, R3 ;  /* 0x0000000362037221 */ /* 0x004fe20000010000 */
[-C--:B------:R-:W-:Y:S01]  /*c100*/  FMUL.FTZ R78, R78, R12.reuse ;  /* 0x0000000c4e4e7220 */ /* 0x080fe20000410000 */
[-C--:B------:R-:W-:Y:S01]  /*c110*/  FMUL.FTZ R79, R79, R12.reuse ;  /* 0x0000000c4f4f7220 */ /* 0x080fe20000410000 */
[-C--:B------:R-:W-:Y:S01]  /*c120*/  FMUL.FTZ R82, R82, R12.reuse ;  /* 0x0000000c52527220 */ /* 0x080fe20000410000 */
[-C--:B------:R-:W-:Y:S01]  /*c130*/  FMUL.FTZ R83, R83, R12.reuse ;  /* 0x0000000c53537220 */ /* 0x080fe20000410000 */
[-C--:B------:R-:W-:Y:S01]  /*c140*/  FMUL.FTZ R86, R86, R12.reuse ;  /* 0x0000000c56567220 */ /* 0x080fe20000410000 */
[----:B------:R-:W-:Y:S01]  /*c150*/  FMUL.FTZ R87, R87, R12 ;  /* 0x0000000c57577220 */ /* 0x000fe20000410000 */
[----:B------:R-:W-:Y:S01]  /*c160*/  F2FP.F16.F32.PACK_AB R178, R169, R178 ;  /* 0x000000b2a9b2723e */ /* 0x000fe200000000ff */
[----:B------:R-:W-:Y:S01]  /*c170*/  FADD.FTZ R10, R93, R10 ;  /* 0x0000000a5d0a7221 */ /* 0x000fe20000010000 */
[----:B------:R-:W-:Y:S01]  /*c180*/  F2FP.F16.F32.PACK_AB R181, R163, R112 ;  /* 0x00000070a3b5723e */ /* 0x000fe200000000ff */
[----:B------:R-:W-:Y:S01]  /*c190*/  FADD.FTZ R3, R95, R3 ;  /* 0x000000035f037221 */ /* 0x000fe20000010000 */
[----:B------:R-:W-:Y:S01]  /*c1a0*/  F2FP.F16.F32.PACK_AB R182, R161, R182 ;  /* 0x000000b6a1b6723e */ /* 0x000fe200000000ff */
[----:B------:R-:W-:Y:S01]  /*c1b0*/  IMAD.MOV.U32 R12, RZ, RZ, R133 ;  /* 0x000000ffff0c7224 */ /* 0x000fe200078e0085 */
[----:B------:R-:W-:Y:S01]  /*c1c0*/  F2FP.F16.F32.PACK_AB R183, R116, R183 ;  /* 0x000000b774b7723e */ /* 0x000fe200000000ff */
[----:B------:R-:W-:Y:S01]  /*c1d0*/  IMAD.MOV.U32 R11, RZ, RZ, R89 ;  /* 0x000000ffff0b7224 */ /* 0x000fe200078e0059 */
        /* <DEDUP_REMOVED lines=26> */
[----:B------:R-:W-:Y:S06]  /*c380*/  @P2 BRA `(.L_x_6712) ;  /* 0xffffffa800582947 */ /* 0x000fec000383ffff */
.L_x_6703:
[----:B------:R-:W-:Y:S06]  /*c390*/  BAR.ARV 0x8, 0x180 ;  /* 0x0206000000007b1d */ /* 0x000fec0000002000 */
[----:B------:R-:W-:Y:S05]  /*c3a0*/  @!P0 BRA `(.L_x_6713) ;  /* 0x0000000000048947 */ /* 0x000fea0003800000 */
[----:B------:R-:W-:Y:S01]  /*c3b0*/  BPT.TRAP 0x1 ;  /* 0x000000040000795c */ /* 0x000fe20000300000 */
.L_x_6713:
        /* <DEDUP_REMOVED lines=8> */
.L_x_6714:
[----:B-1----:R-:W-:Y:S05]  /*c440*/  @P2 BRA `(.L_x_6715) ;  /* 0x0000000000082947 */ /* 0x002fea0003800000 */
[----:B------:R-:W1:Y:S02]  /*c450*/  SYNCS.PHASECHK.TRANS64.TRYWAIT P0, [UR8+0x34850], R0 ;  /* 0x03485000ff0075a7 */ /* 0x000e640008000148 */
[----:B-1----:R-:W-:Y:S05]  /*c460*/  @!P0 BRA `(.L_x_6716) ;  /* 0x0000005c00bc8947 */ /* 0x002fea0003800000 */
.L_x_6715:
[----:B------:R-:W-:Y:S01]  /*c470*/  R2UR UR12, R2 ;  /* 0x00000000020c72ca */ /* 0x000fe200000e0000 */
[----:B------:R-:W-:Y:S01]  /*c480*/  WARPGROUP.ARRIVE ;  /* 0x00000000000079c5 */ /* 0x000fe20000000000 */
[----:B------:R-:W-:Y:S01]  /*c490*/  UMOV UR7, 0x40000040 ;  /* 0x4000004000077882 */ /* 0x000fe20000000000 */
[----:B------:R-:W-:Y:S01]  /*c4a0*/  UMOV UR11, 0x40000040 ;  /* 0x40000040000b7882 */ /* 0x000fe20000000000 */
[----:B-1----:R-:W1:Y:S01]  /*c4b0*/  SHFL.BFLY PT, R5, R10, 0x2, 0x1f ;  /* 0x0c401f000a057f89 */ /* 0x002e6200000e0000 */
[----:B------:R-:W-:Y:S01]  /*c4c0*/  IMAD.MOV.U32 R93, RZ, RZ, -0x800000 ;  /* 0xff800000ff5d7424 */ /* 0x000fe200078e00ff */
[----:B------:R-:W2:Y:S01]  /*c4d0*/  LDC R96, c[0x0][0xc38] ;  /* 0x00030e00ff607b82 */ /* 0x000ea20000000800 */
[----:B------:R-:W-:Y:S01]  /*c4e0*/  IMAD.MOV.U32 R108, RZ, RZ, RZ ;  /* 0x000000ffff6c7224 */ /* 0x000fe200078e00ff */
[----:B0-----:R-:W0:Y:S01]  /*c4f0*/  SHFL.BFLY PT, R0, R3, 0x2, 0x1f ;  /* 0x0c401f0003007f89 */ /* 0x001e2200000e0000 */
[----:B------:R-:W-:Y:S01]  /*c500*/  IMAD.MOV.U32 R97, RZ, RZ, RZ ;  /* 0x000000ffff617224 */ /* 0x000fe200078e00ff */
[----:B------:R-:W-:Y:S01]  /*c510*/  R2UR UR13, R225 ;  /* 0x00000000e10d72ca */ /* 0x000fe200000e0000 */
[----:B------:R-:W-:Y:S01]  /*c520*/  IMAD.MOV.U32 R92, RZ, RZ, -0x800000 ;  /* 0xff800000ff5c7424 */ /* 0x000fe200078e00ff */
[----:B------:R-:W-:Y:S01]  /*c530*/  R2UR UR14, R226 ;  /* 0x00000000e20e72ca */ /* 0x000fe200000e0000 */
[----:B------:R-:W-:Y:S01]  /*c540*/  UIADD3 UR4, UR12, 0x400, URZ ;  /* 0x000004000c047890 */ /* 0x000fe2000fffe03f */
[----:B------:R-:W-:-:S03]  /*c550*/  R2UR UR9, R224 ;  /* 0x00000000e00972ca */ /* 0x000fc600000e0000 */
[----:B------:R-:W-:-:S04]  /*c560*/  USHF.R.U32.HI UR4, URZ, 0x4, UR4 ;  /* 0x000000043f047899 */ /* 0x000fc80008011604 */
[----:B------:R-:W-:-:S04]  /*c570*/  ULOP3.LUT UR4, UR4, 0x3fff, URZ, 0xc0, !UPT ;  /* 0x00003fff04047892 */ /* 0x000fc8000f8ec03f */
[----:B------:R-:W-:Y:S01]  /*c580*/  ULOP3.LUT UR4, UR4, 0x5800000, URZ, 0xfc, !UPT ;  /* 0x0580000004047892 */ /* 0x000fe2000f8efc3f */
[----:B-1----:R-:W-:-:S03]  /*c590*/  FADD.FTZ R5, R5, R10 ;  /* 0x0000000a05057221 */ /* 0x002fc60000010000 */
[----:B------:R-:W-:Y:S01]  /*c5a0*/  UIMAD UR6, UR60, 0xb00, UR4 ;  /* 0x00000b003c0678a4 */ /* 0x000fe2000f8e0204 */
[----:B0-----:R-:W-:-:S03]  /*c5b0*/  FADD.FTZ R2, R0, R3 ;  /* 0x0000000300027221 */ /* 0x001fc60000010000 */
[----:B------:R-:W-:Y:S01]  /*c5c0*/  UIADD3 UR4, UR6, 0x80, URZ ;  /* 0x0000008006047890 */ /* 0x000fe2000fffe03f */
[----:B------:R-:W0:Y:S08]  /*c5d0*/  SHFL.BFLY PT, R0, R5, 0x1, 0x1f ;  /* 0x0c201f0005007f89 */ /* 0x000e3000000e0000 */
[----:B------:R-:W-:Y:S03]  /*c5e0*/  HGMMA.64x128x16.F32 R24, R176, gdesc[UR4].tnspB, R24, gsb0 ;  /* 0x41e00004b0187df0 */ /* 0x000fe60008000818 */
[----:B------:R-:W1:Y:S01]  /*c5f0*/  S2UR UR7, SR_SWINHI ;  /* 0x00000000000779c3 */ /* 0x000e620000002f00 */
[----:B------:R-:W-:Y:S01]  /*c600*/  UMOV UR10, UR4 ;  /* 0x00000004000a7c82 */ /* 0x000fe20008000000 */
[----:B------:R-:W-:Y:S01]  /*c610*/  UIADD3 UR4, UR6, 0x100, URZ ;  /* 0x0000010006047890 */ /* 0x000fe2000fffe03f */
[----:B------:R-:W3:Y:S01]  /*c620*/  SHFL.BFLY PT, R7, R2, 0x1, 0x1f ;  /* 0x0c201f0002077f89 */ /* 0x000ee200000e0000 */
[----:B0-----:R-:W-:Y:S01]  /*c630*/  FADD.FTZ R8, R5, R0 ;  /* 0x0000000005087221 */ /* 0x001fe20000010000 */
[----:B------:R-:W-:-:S04]  /*c640*/  IMAD R5, R222, 0x40, R19 ;  /* 0x00000040de057824 */ /* 0x000fc800078e0213 */
[----:B------:R-:W-:Y:S01]  /*c650*/  FSETP.NE.FTZ.AND P0, PT, R8, RZ, PT ;  /* 0x000000ff0800720b */ /* 0x000fe20003f15000 */
[----:B---3--:R-:W-:-:S05]  /*c660*/  FADD.FTZ R7, R2, R7 ;  /* 0x0000000702077221 */ /* 0x008fca0000010000 */
[----:B------:R-:W-:-:S07]  /*c670*/  FSETP.NE.FTZ.AND P2, PT, R7, RZ, PT ;  /* 0x000000ff0700720b */ /* 0x000fce0003f55000 */
[----:B------:R-:W-:Y:S01]  /*c680*/  @P0 MUFU.LG2 R4, R8 ;  /* 0x0000000800040308 */ /* 0x000fe20000000c00 */
[----:B------:R-:W-:-:S07]  /*c690*/  @P0 FMUL.FTZ R0, R88, 0.69314718246459960938 ;  /* 0x3f31721858000820 */ /* 0x000fce0000410000 */
[----:B------:R-:W0:Y:S01]  /*c6a0*/  @P2 MUFU.LG2 R6, R7 ;  /* 0x0000000700062308 */ /* 0x000e220000000c00 */
[----:B------:R-:W-:-:S07]  /*c6b0*/  @P2 FMUL.FTZ R9, R88, 0.69314718246459960938 ;  /* 0x3f31721858092820 */ /* 0x000fce0000410000 */
[----:B------:R-:W3:Y:S08]  /*c6c0*/  @P0 MUFU.RCP R108, R8 ;  /* 0x00000008006c0308 */ /* 0x000ef00000001000 */
[----:B------:R4:W3:Y:S01]  /*c6d0*/  @P2 MUFU.RCP R97, R7 ;  /* 0x0000000700612308 */ /* 0x0008e20000001000 */
[----:B0-----:R-:W-:-:S04]  /*c6e0*/  @P2 FMUL.FTZ R6, R6, 0.69314718246459960938 ;  /* 0x3f31721806062820 */ /* 0x001fc80000410000 */
[----:B------:R-:W-:Y:S01]  /*c6f0*/  @P2 FFMA.FTZ R92, R9, R133, R6 ;  /* 0x00000085095c2223 */ /* 0x000fe20000010006 */
[----:B------:R-:W-:Y:S02]  /*c700*/  WARPGROUP.DEPBAR.LE gsb0, 0x0 ;  /* 0x00008000000079c5 */ /* 0x000fe40000010000 */
[----:B------:R-:W-:-:S06]  /*c710*/  WARPGROUP.ARRIVE ;  /* 0x00000000000079c5 */ /* 0x000fcc0000000000 */
[----:B------:R-:W-:Y:S01]  /*c720*/  HGMMA.64x128x16.F32 R24, R180, gdesc[UR8].tnspB, R24, gsb0 ;  /* 0x41e00008b4187df0 */ /* 0x000fe20008000818 */
[----:B------:R-:W-:Y:S01]  /*c730*/  UMOV UR10, UR4 ;  /* 0x00000004000a7c82 */ /* 0x000fe20008000000 */
[----:B------:R-:W-:Y:S01]  /*c740*/  UMOV UR11, 0x40000040 ;  /* 0x40000040000b7882 */ /* 0x000fe20000000000 */
[----:B------:R-:W-:Y:S01]  /*c750*/  UIADD3 UR4, UR6, 0x180, URZ ;  /* 0x0000018006047890 */ /* 0x000fe2000fffe03f */
        /* <DEDUP_REMOVED lines=35> */
[----:B------:R-:W-:Y:S02]  /*c990*/  UIADD3 UR4, UR6, 0x480, URZ ;  /* 0x0000048006047890 */ /* 0x000fe4000fffe03f */
[----:B------:R-:W-:Y:S01]  /*c9a0*/  UIADD3 UR6, UR6, 0x500, URZ ;  /* 0x0000050006067890 */ /* 0x000fe2000fffe03f */
[----:B------:R-:W-:Y:S02]  /*c9b0*/  WARPGROUP.DEPBAR.LE gsb0, 0x0 ;  /* 0x00008000000079c5 */ /* 0x000fe40000010000 */
[----:B------:R-:W-:-:S06]  /*c9c0*/  WARPGROUP.ARRIVE ;  /* 0x00000000000079c5 */ /* 0x000fcc0000000000 */
[----:B------:R-:W-:Y:S01]  /*c9d0*/  HGMMA.64x128x16.F32 R24, R208, gdesc[UR8].tnspB, R24, gsb0 ;  /* 0x41e00008d0187df0 */ /* 0x000fe20008000818 */
[----:B------:R-:W-:Y:S01]  /*c9e0*/  UMOV UR10, UR4 ;  /* 0x00000004000a7c82 */ /* 0x000fe20008000000 */
[----:B------:R-:W-:Y:S01]  /*c9f0*/  UMOV UR11, 0x40000040 ;  /* 0x40000040000b7882 */ /* 0x000fe20000000000 */
[----:B------:R-:W-:Y:S01]  /*ca00*/  UMOV UR4, UR12 ;  /* 0x0000000c00047c82 */ /* 0x000fe20008000000 */
[----:B-1----:R-:W-:Y:S01]  /*ca10*/  UMOV UR5, UR7 ;  /* 0x0000000700057c82 */ /* 0x002fe20008000000 */
[----:B------:R-:W-:Y:S01]  /*ca20*/  UMOV UR7, 0x40000040 ;  /* 0x4000004000077882 */ /* 0x000fe20000000000 */
[----:B------:R-:W-:Y:S01]  /*ca30*/  MOV R20, UR4 ;  /* 0x0000000400147c02 */ /* 0x000fe20008000f00 */
[----:B------:R-:W-:Y:S01]  /*ca40*/  IMAD.U32 R21, RZ, RZ, UR5 ;  /* 0x00000005ff157e24 */ /* 0x000fe2000f8e00ff */
[----:B------:R-:W-:-:S03]  /*ca50*/  UIADD3 UR4, -UR13, URZ, URZ ;  /* 0x0000003f0d047290 */ /* 0x000fc6000fffe13f */
[----:B------:R-:W-:-:S04]  /*ca60*/  IMAD.WIDE R2, R230, 0x2, R20 ;  /* 0x00000002e6027825 */ /* 0x000fc800078e0214 */
[----:B------:R-:W-:-:S04]  /*ca70*/  IMAD.WIDE R20, R5, 0x2, R20 ;  /* 0x0000000205147825 */ /* 0x000fc800078e0214 */
[----:B------:R-:W-:Y:S01]  /*ca80*/  @P0 FMUL.FTZ R5, R4, 0.69314718246459960938 ;  /* 0x3f31721804050820 */ /* 0x000fe20000410000 */
[C---:B------:R-:W-:Y:S02]  /*ca90*/  IADD3 R11, P5, R2.reuse, 0x4040, RZ ;  /* 0x00004040020b7810 */ /* 0x040fe40007fbe0ff */
[----:B------:R-:W-:Y:S01]  /*caa0*/  IADD3 R95, P6, R2, 0x4060, RZ ;  /* 0x00004060025f7810 */ /* 0x000fe20007fde0ff */
[----:B------:R-:W-:Y:S01]  /*cab0*/  @P0 FFMA.FTZ R93, R0, R89, R5 ;  /* 0x00000059005d0223 */ /* 0x000fe20000010005 */
[----:B------:R-:W-:Y:S01]  /*cac0*/  LOP3.LUT R0, R11, 0x380, RZ, 0xc0, !PT ;  /* 0x000003800b007812 */ /* 0x000fe200078ec0ff */
[----:B------:R-:W-:Y:S01]  /*cad0*/  IMAD.X R107, RZ, RZ, R3, P5 ;  /* 0x000000ffff6b7224 */ /* 0x000fe200028e0603 */
[----:B------:R-:W-:Y:S02]  /*cae0*/  LOP3.LUT R94, R95, 0x380, RZ, 0xc0, !PT ;  /* 0x000003805f5e7812 */ /* 0x000fe400078ec0ff */
[----:B------:R-:W-:Y:S02]  /*caf0*/  SHF.R.U64 R0, R0, 0x3, RZ ;  /* 0x0000000300007819 */ /* 0x000fe400000012ff */
[----:B------:R-:W-:-:S02]  /*cb00*/  LOP3.LUT R111, R2, 0x380, RZ, 0xc0, !PT ;  /* 0x00000380026f7812 */ /* 0x000fc400078ec0ff */
[----:B------:R-:W-:Y:S02]  /*cb10*/  LOP3.LUT R106, R0, R11, RZ, 0x3c, !PT ;  /* 0x0000000b006a7212 */ /* 0x000fe400078e3cff */
[----:B------:R-:W0:Y:S01]  /*cb20*/  LDC R0, c[0x0][0xbe8] ;  /* 0x0002fa00ff007b82 */ /* 0x000e220000000800 */
[----:B------:R-:W-:Y:S02]  /*cb30*/  SHF.R.U64 R94, R94, 0x3, RZ ;  /* 0x000000035e5e7819 */ /* 0x000fe400000012ff */
[C---:B------:R-:W-:Y:S02]  /*cb40*/  IADD3 R4, P0, R2.reuse, 0x60, RZ ;  /* 0x0000006002047810 */ /* 0x040fe40007f1e0ff */
[----:B------:R-:W-:Y:S02]  /*cb50*/  SHF.R.U64 R111, R111, 0x3, RZ ;  /* 0x000000036f6f7819 */ /* 0x000fe400000012ff */
[----:B------:R-:W-:Y:S01]  /*cb60*/  IADD3 R5, P2, R2, 0x20, RZ ;  /* 0x0000002002057810 */ /* 0x000fe20007f5e0ff */
[----:B------:R-:W-:Y:S01]  /*cb70*/  IMAD.X R99, RZ, RZ, R3, P0 ;  /* 0x000000ffff637224 */ /* 0x000fe200000e0603 */
[----:B------:R-:W-:-:S02]  /*cb80*/  LOP3.LUT R94, R94, R95, RZ, 0x3c, !PT ;  /* 0x0000005f5e5e7212 */ /* 0x000fc400078e3cff */
[----:B------:R-:W-:Y:S01]  /*cb90*/  IADD3.X R95, RZ, R3, RZ, P6, !PT ;  /* 0x00000003ff5f7210 */ /* 0x000fe200037fe4ff */
[--C-:B------:R-:W-:Y:S01]  /*cba0*/  IMAD.X R101, RZ, RZ, R3.reuse, P2 ;  /* 0x000000ffff657224 */ /* 0x100fe200010e0603 */
[C---:B------:R-:W-:Y:S02]  /*cbb0*/  IADD3 R9, P4, R2.reuse, 0x4020, RZ ;  /* 0x0000402002097810 */ /* 0x040fe40007f9e0ff */
[C---:B------:R-:W-:Y:S02]  /*cbc0*/  IADD3 R6, P3, R2.reuse, 0x4000, RZ ;  /* 0x0000400002067810 */ /* 0x040fe40007f7e0ff */
[----:B----4-:R-:W-:Y:S01]  /*cbd0*/  IADD3 R7, P6, R2, 0x40, RZ ;  /* 0x0000004002077810 */ /* 0x010fe20007fde0ff */
[--C-:B------:R-:W-:Y:S01]  /*cbe0*/  IMAD.X R103, RZ, RZ, R3.reuse, P4 ;  /* 0x000000ffff677224 */ /* 0x100fe200020e0603 */
[----:B------:R-:W-:Y:S01]  /*cbf0*/  LOP3.LUT R110, R111, R2, RZ, 0x3c, !PT ;  /* 0x000000026f6e7212 */ /* 0x000fe200078e3cff */
[--C-:B------:R-:W-:Y:S01]  /*cc00*/  IMAD.X R105, RZ, RZ, R3.reuse, P3 ;  /* 0x000000ffff697224 */ /* 0x100fe200018e0603 */
[----:B------:R-:W-:Y:S01]  /*cc10*/  LOP3.LUT R2, R5, 0x380, RZ, 0xc0, !PT ;  /* 0x0000038005027812 */ /* 0x000fe200078ec0ff */
[----:B------:R-:W-:Y:S01]  /*cc20*/  IMAD.X R91, RZ, RZ, R3, P6 ;  /* 0x000000ffff5b7224 */ /* 0x000fe200030e0603 */
[----:B------:R-:W-:-:S02]  /*cc30*/  IADD3 R13, P0, R20, 0x2000, RZ ;  /* 0x00002000140d7810 */ /* 0x000fc40007f1e0ff */
[----:B------:R-:W-:Y:S02]  /*cc40*/  SHF.R.U64 R2, R2, 0x3, RZ ;  /* 0x0000000302027819 */ /* 0x000fe400000012ff */
[----:B------:R-:W-:Y:S02]  /*cc50*/  LOP3.LUT R12, R13, 0x380, RZ, 0xc0, !PT ;  /* 0x000003800d0c7812 */ /* 0x000fe400078ec0ff */
[----:B0-----:R-:W-:Y:S02]  /*cc60*/  ISETP.NE.AND P2, PT, R0, 0x1, PT ;  /* 0x000000010000780c */ /* 0x001fe40003f45270 */
[----:B------:R-:W-:Y:S02]  /*cc70*/  LOP3.LUT R100, R2, R5, RZ, 0x3c, !PT ;  /* 0x0000000502647212 */ /* 0x000fe400078e3cff */
[----:B------:R-:W-:Y:S02]  /*cc80*/  SHF.R.U64 R12, R12, 0x3, RZ ;  /* 0x000000030c0c7819 */ /* 0x000fe400000012ff */
[----:B------:R-:W-:-:S02]  /*cc90*/  LOP3.LUT R2, R7, 0x380, RZ, 0xc0, !PT ;  /* 0x0000038007027812 */ /* 0x000fc400078ec0ff */
[----:B------:R-:W-:Y:S01]  /*cca0*/  LOP3.LUT R12, R12, R13, RZ, 0x3c, !PT ;  /* 0x0000000d0c0c7212 */ /* 0x000fe200078e3cff */
[----:B------:R-:W-:Y:S01]  /*ccb0*/  IMAD.X R13, RZ, RZ, R21, P0 ;  /* 0x000000ffff0d7224 */ /* 0x000fe200000e0615 */
[----:B------:R-:W-:Y:S02]  /*ccc0*/  SHF.R.U64 R2, R2, 0x3, RZ ;  /* 0x0000000302027819 */ /* 0x000fe400000012ff */
[----:B------:R-:W-:Y:S01]  /*ccd0*/  IADD3 R17, P0, R20, 0x7000, RZ ;  /* 0x0000700014117810 */ /* 0x000fe20007f1e0ff */
[----:B------:R-:W0:Y:S01]  /*cce0*/  @P2 LDC R109, c[0x0][0xbec] ;  /* 0x0002fb00ff6d2b82 */ /* 0x000e220000000800 */
[----:B------:R-:W-:Y:S02]  /*ccf0*/  MOV R111, R3 ;  /* 0x00000003006f7202 */ /* 0x000fe40000000f00 */
[----:B------:R-:W-:Y:S02]  /*cd00*/  LOP3.LUT R90, R2, R7, RZ, 0x3c, !PT ;  /* 0x00000007025a7212 */ /* 0x000fe400078e3cff */
[----:B------:R-:W-:-:S02]  /*cd10*/  LOP3.LUT R3, R6, 0x380, RZ, 0xc0, !PT ;  /* 0x0000038006037812 */ /* 0x000fc400078ec0ff */
[----:B------:R-:W-:Y:S01]  /*cd20*/  LOP3.LUT R2, R17, 0x380, RZ, 0xc0, !PT ;  /* 0x0000038011027812 */ /* 0x000fe200078ec0ff */
[----:B------:R-:W1:Y:S01]  /*cd30*/  @P2 LDC R112, c[0x0][0xbf0] ;  /* 0x0002fc00ff702b82 */ /* 0x000e620000000800 */
[----:B------:R-:W-:Y:S02]  /*cd40*/  SHF.R.U64 R3, R3, 0x3, RZ ;  /* 0x0000000303037819 */ /* 0x000fe400000012ff */
[----:B------:R-:W-:Y:S02]  /*cd50*/  SHF.R.U64 R2, R2, 0x3, RZ ;  /* 0x0000000302027819 */ /* 0x000fe400000012ff */
[----:B------:R-:W-:Y:S02]  /*cd60*/  LOP3.LUT R104, R3, R6, RZ, 0x3c, !PT ;  /* 0x0000000603687212 */ /* 0x000fe400078e3cff */
[----:B------:R-:W-:Y:S01]  /*cd70*/  LOP3.LUT R2, R2, R17, RZ, 0x3c, !PT ;  /* 0x0000001102027212 */ /* 0x000fe200078e3cff */
[----:B------:R-:W-:Y:S01]  /*cd80*/  IMAD R17, RZ, RZ, -UR14 ;  /* 0x8000000eff117e24 */ /* 0x000fe2000f8e02ff */
[----:B------:R-:W-:-:S02]  /*cd90*/  LOP3.LUT R8, R9, 0x380, RZ, 0xc0, !PT ;  /* 0x0000038009087812 */ /* 0x000fc400078ec0ff */
[----:B------:R-:W-:Y:S01]  /*cda0*/  LOP3.LUT R3, R4, 0x380, RZ, 0xc0, !PT ;  /* 0x0000038004037812 */ /* 0x000fe200078ec0ff */
[----:B--2---:R-:W-:Y:S01]  /*cdb0*/  IMAD R17, R96, R17, UR9 ;  /* 0x0000000960117e24 */ /* 0x004fe2000f8e0211 */
[----:B------:R-:W-:Y:S02]  /*cdc0*/  MOV R104, R104 ;  /* 0x0000006800687202 */ /* 0x000fe40000000f00 */
[----:B------:R-:W-:Y:S02]  /*cdd0*/  SHF.R.U64 R8, R8, 0x3, RZ ;  /* 0x0000000308087819 */ /* 0x000fe400000012ff */
[----:B------:R-:W-:Y:S02]  /*cde0*/  MOV R105, R90 ;  /* 0x0000005a00697202 */ /* 0x000fe40000000f00 */
[----:B------:R-:W-:Y:S01]  /*cdf0*/  SHF.R.U64 R3, R3, 0x3, RZ ;  /* 0x0000000303037819 */ /* 0x000fe200000012ff */
[----:B------:R-:W2:Y:S01]  /*ce00*/  LDC.64 R90, c[0x0][0xb98] ;  /* 0x0002e600ff5a7b82 */ /* 0x000ea20000000a00 */
[----:B------:R-:W-:-:S02]  /*ce10*/  MOV R94, R94 ;  /* 0x0000005e005e7202 */ /* 0x000fc40000000f00 */
[----:B------:R-:W-:Y:S02]  /*ce20*/  LOP3.LUT R102, R8, R9, RZ, 0x3c, !PT ;  /* 0x0000000908667212 */ /* 0x000fe400078e3cff */
[----:B------:R-:W-:Y:S01]  /*ce30*/  MOV R95, R106 ;  /* 0x0000006a005f7202 */ /* 0x000fe20000000f00 */
[----:B------:R-:W-:Y:S01]  /*ce40*/  IMAD.U32 R106, RZ, RZ, UR8 ;  /* 0x00000008ff6a7e24 */ /* 0x000fe2000f8e00ff */
[----:B------:R-:W-:Y:S01]  /*ce50*/  LOP3.LUT R98, R3, R4, RZ, 0x3c, !PT ;  /* 0x0000000403627212 */ /* 0x000fe200078e3cff */
[----:B------:R-:W-:Y:S01]  /*ce60*/  ULDC.64 UR8, c[0x0][0xae8] ;  /* 0x0002ba0000087ab9 */ /* 0x000fe20000000a00 */
[----:B------:R-:W-:Y:S02]  /*ce70*/  LEA R114, R17, R229, 0x7 ;  /* 0x000000e511727211 */ /* 0x000fe400078e38ff */
[----:B------:R-:W-:Y:S01]  /*ce80*/  MOV R96, R102 ;  /* 0x0000006600607202 */ /* 0x000fe20000000f00 */
[----:B------:R-:W-:Y:S01]  /*ce90*/  @!P1 VIADD R102, R106, 0x34860 ;  /* 0x000348606a669836 */ /* 0x000fe20000000000 */
[----:B------:R-:W-:Y:S01]  /*cea0*/  MOV R98, R98 ;  /* 0x0000006200627202 */ /* 0x000fe20000000f00 */
[----:B0-----:R-:W-:Y:S01]  /*ceb0*/  @P2 IMAD.HI.U32 R99, R114, R109, RZ ;  /* 0x0000006d72632227 */ /* 0x001fe200078e00ff */
[----:B------:R-:W-:-:S02]  /*cec0*/  IADD3 R15, P6, R20, 0x1000, RZ ;  /* 0x00001000140f7810 */ /* 0x000fc40007fde0ff */
[----:B------:R-:W-:Y:S01]  /*ced0*/  @!P1 PRMT R102, RZ, 0x654, R102 ;  /* 0x00000654ff669816 */ /* 0x000fe20000000066 */
[----:B------:R-:W-:Y:S01]  /*cee0*/  IMAD.MOV.U32 R103, RZ, RZ, R114 ;  /* 0x000000ffff677224 */ /* 0x000fe200078e0072 */
[----:B-1----:R-:W-:Y:S02]  /*cef0*/  @P2 SHF.R.U32.HI R103, RZ, R112, R99 ;  /* 0x00000070ff672219 */ /* 0x002fe40000011663 */
[----:B------:R-:W-:Y:S02]  /*cf00*/  LOP3.LUT R14, R15, 0x380, RZ, 0xc0, !PT ;  /* 0x000003800f0e7812 */ /* 0x000fe400078ec0ff */
[----:B------:R-:W-:Y:S02]  /*cf10*/  LOP3.LUT R3, R20, 0x380, RZ, 0xc0, !PT ;  /* 0x0000038014037812 */ /* 0x000fe400078ec0ff */
[----:B------:R-:W-:Y:S02]  /*cf20*/  SHF.R.U64 R14, R14, 0x3, RZ ;  /* 0x000000030e0e7819 */ /* 0x000fe400000012ff */
[----:B------:R-:W-:-:S02]  /*cf30*/  MOV R107, R100 ;  /* 0x00000064006b7202 */ /* 0x000fc40000000f00 */
[----:B------:R-:W-:Y:S02]  /*cf40*/  SHF.R.U64 R3, R3, 0x3, RZ ;  /* 0x0000000303037819 */ /* 0x000fe400000012ff */
[----:B------:R-:W-:Y:S01]  /*cf50*/  LOP3.LUT R14, R14, R15, RZ, 0x3c, !PT ;  /* 0x0000000f0e0e7212 */ /* 0x000fe200078e3cff */
[----:B------:R-:W-:Y:S01]  /*cf60*/  IMAD.X R15, RZ, RZ, R21, P6 ;  /* 0x000000ffff0f7224 */ /* 0x000fe200030e0615 */
[C---:B------:R-:W-:Y:S02]  /*cf70*/  IADD3 R11, P3, R20.reuse, 0x3000, RZ ;  /* 0x00003000140b7810 */ /* 0x040fe40007f7e0ff */
[C---:B------:R-:W-:Y:S02]  /*cf80*/  IADD3 R9, P4, R20.reuse, 0x4000, RZ ;  /* 0x0000400014097810 */ /* 0x040fe40007f9e0ff */
[C---:B------:R-:W-:Y:S02]  /*cf90*/  IADD3 R7, P5, R20.reuse, 0x5000, RZ ;  /* 0x0000500014077810 */ /* 0x040fe40007fbe0ff */
[----:B------:R-:W-:-:S02]  /*cfa0*/  IADD3 R5, P6, R20, 0x6000, RZ ;  /* 0x0000600014057810 */ /* 0x000fc40007fde0ff */
[----:B------:R-:W-:Y:S01]  /*cfb0*/  LOP3.LUT R20, R3, R20, RZ, 0x3c, !PT ;  /* 0x0000001403147212 */ /* 0x000fe200078e3cff */
[----:B------:R-:W-:Y:S02]  /*cfc0*/  WARPGROUP.DEPBAR.LE gsb0, 0x0 ;  /* 0x00008000000079c5 */ /* 0x000fe40000010000 */
[----:B------:R-:W-:Y:S01]  /*cfd0*/  WARPGROUP.ARRIVE ;  /* 0x00000000000079c5 */ /* 0x000fe20000000000 */
[----:B------:R-:W-:Y:S01]  /*cfe0*/  IMAD.X R3, RZ, RZ, R21, P0 ;  /* 0x000000ffff037224 */ /* 0x000fe200000e0615 */
[----:B------:R-:W-:Y:S02]  /*cff0*/  LOP3.LUT R10, R11, 0x380, RZ, 0xc0, !PT ;  /* 0x000003800b0a7812 */ /* 0x000fe400078ec0ff */
[----:B------:R-:W-:Y:S02]  /*d000*/  MOV R110, R110 ;  /* 0x0000006e006e7202 */ /* 0x000fe40000000f00 */
[----:B------:R-:W-:Y:S01]  /*d010*/  HGMMA.64x128x16.F32 R24, R212, gdesc[UR8].tnspB, R24, gsb0 ;  /* 0x41e00008d4187df0 */ /* 0x000fe20008000818 */
[----:B------:R-:W-:Y:S01]  /*d020*/  ULDC UR10, c[0x0][0xc44] ;  /* 0x00031100000a7ab9 */ /* 0x000fe20000000800 */
[----:B------:R-:W-:Y:S01]  /*d030*/  SHF.R.U64 R10, R10, 0x3, RZ ;  /* 0x000000030a0a7819 */ /* 0x000fe200000012ff */
[----:B------:R-:W-:Y:S01]  /*d040*/  UIMAD UR10, UR10, UR4, UR14 ;  /* 0x000000040a0a72a4 */ /* 0x000fe2000f8e020e */
[----:B------:R-:W-:-:S02]  /*d050*/  LOP3.LUT R8, R9, 0x380, RZ, 0xc0, !PT ;  /* 0x0000038009087812 */ /* 0x000fc400078ec0ff */
[----:B------:R-:W-:Y:S01]  /*d060*/  LOP3.LUT R10, R10, R11, RZ, 0x3c, !PT ;  /* 0x0000000b0a0a7212 */ /* 0x000fe200078e3cff */
[----:B------:R-:W-:Y:S01]  /*d070*/  USHF.R.S32.HI UR11, URZ, 0x1f, UR10 ;  /* 0x0000001f3f0b7899 */ /* 0x000fe2000801140a */
[----:B------:R-:W-:Y:S01]  /*d080*/  IMAD.X R11, RZ, RZ, R21, P3 ;  /* 0x000000ffff0b7224 */ /* 0x000fe200018e0615 */
[----:B------:R-:W-:Y:S01]  /*d090*/  LOP3.LUT R6, R7, 0x380, RZ, 0xc0, !PT ;  /* 0x0000038007067812 */ /* 0x000fe200078ec0ff */
[----:B------:R-:W-:Y:S01]  /*d0a0*/  ULDC.64 UR14, c[0x0][0x208] ;  /* 0x00008200000e7ab9 */ /* 0x000fe20000000a00 */
[----:B------:R-:W-:Y:S02]  /*d0b0*/  LOP3.LUT R4, R5, 0x380, RZ, 0xc0, !PT ;  /* 0x0000038005047812 */ /* 0x000fe400078ec0ff */
[----:B------:R-:W-:Y:S02]  /*d0c0*/  SHF.R.U64 R8, R8, 0x3, RZ ;  /* 0x0000000308087819 */ /* 0x000fe400000012ff */
[----:B------:R-:W-:Y:S02]  /*d0d0*/  SHF.R.U64 R6, R6, 0x3, RZ ;  /* 0x0000000306067819 */ /* 0x000fe400000012ff */
[----:B------:R-:W-:-:S02]  /*d0e0*/  SHF.R.U64 R4, R4, 0x3, RZ ;  /* 0x0000000304047819 */ /* 0x000fc400000012ff */
[----:B------:R-:W-:Y:S02]  /*d0f0*/  LOP3.LUT R8, R8, R9, RZ, 0x3c, !PT ;  /* 0x0000000908087212 */ /* 0x000fe400078e3cff */
[----:B------:R-:W-:Y:S01]  /*d100*/  LOP3.LUT R6, R6, R7, RZ, 0x3c, !PT ;  /* 0x0000000706067212 */ /* 0x000fe200078e3cff */
[--C-:B------:R-:W-:Y:S01]  /*d110*/  IMAD.X R7, RZ, RZ, R21.reuse, P5 ;  /* 0x000000ffff077224 */ /* 0x100fe200028e0615 */
[----:B------:R-:W-:Y:S01]  /*d120*/  LOP3.LUT R4, R4, R5, RZ, 0x3c, !PT ;  /* 0x0000000504047212 */ /* 0x000fe200078e3cff */
[----:B------:R-:W-:Y:S01]  /*d130*/  IMAD.X R5, RZ, RZ, R21, P6 ;  /* 0x000000ffff057224 */ /* 0x000fe200030e0615 */
[----:B------:R-:W-:Y:S01]  /*d140*/  IADD3.X R9, RZ, R21, RZ, P4, !PT ;  /* 0x00000015ff097210 */ /* 0x000fe200027fe4ff */
[----:B------:R-:W-:Y:S02]  /*d150*/  WARPGROUP.DEPBAR.LE gsb0, 0x0 ;  /* 0x00008000000079c5 */ /* 0x000fe40000010000 */
[----:B------:R-:W-:-:S06]  /*d160*/  WARPGROUP.ARRIVE ;  /* 0x00000000000079c5 */ /* 0x000fcc0000000000 */
[----:B------:R-:W-:Y:S01]  /*d170*/  HGMMA.64x128x16.F32 R24, R216, gdesc[UR4].tnspB, R24, gsb0 ;  /* 0x41e00004d8187df0 */ /* 0x000fe20008000818 */
[----:B------:R-:W-:Y:S02]  /*d180*/  ULDC.64 UR6, c[0x0][0xb90] ;  /* 0x0002e40000067ab9 */ /* 0x000fe40000000a00 */
[----:B------:R-:W-:Y:S02]  /*d190*/  UIMAD.WIDE.U32 UR4, UR10, UR6, URZ ;  /* 0x000000060a0472a5 */ /* 0x000fe4000f8e003f */
[----:B------:R-:W-:-:S04]  /*d1a0*/  UIMAD UR6, UR11, UR6, URZ ;  /* 0x000000060b0672a4 */ /* 0x000fc8000f8e023f */
[----:B------:R-:W-:Y:S01]  /*d1b0*/  UIMAD UR6, UR10, UR7, UR6 ;  /* 0x000000070a0672a4 */ /* 0x000fe2000f8e0206 */
[----:B------:R-:W-:Y:S01]  /*d1c0*/  IMAD.U32 R88, RZ, RZ, UR4 ;  /* 0x00000004ff587e24 */ /* 0x000fe2000f8e00ff */
[----:B------:R-:W-:Y:S01]  /*d1d0*/  USHF.R.S32.HI UR7, URZ, 0x1f, UR13 ;  /* 0x0000001f3f077899 */ /* 0x000fe2000801140d */
[----:B------:R-:W-:Y:S01]  /*d1e0*/  IMAD.U32 R89, RZ, RZ, UR5 ;  /* 0x00000005ff597e24 */ /* 0x000fe2000f8e00ff */
[----:B------:R-:W-:-:S06]  /*d1f0*/  UIADD3 UR4, UR5, UR6, URZ ;  /* 0x0000000605047290 */ /* 0x000fcc000fffe03f */
[----:B------:R-:W-:Y:S01]  /*d200*/  IMAD.U32 R89, RZ, RZ, UR4 ;  /* 0x00000004ff597e24 */ /* 0x000fe2000f8e00ff */
[----:B------:R-:W-:Y:S01]  /*d210*/  ULDC.64 UR4, c[0x0][0xb88] ;  /* 0x0002e20000047ab9 */ /* 0x000fe20000000a00 */
[----:B--2---:R-:W-:Y:S01]  /*d220*/  IMAD.WIDE.U32 R88, R90, UR13, R88 ;  /* 0x0000000d5a587c25 */ /* 0x004fe2000f8e0058 */
[----:B------:R-:W-:-:S04]  /*d230*/  UIMAD UR6, UR11, UR8, URZ ;  /* 0x000000080b0672a4 */ /* 0x000fc8000f8e023f */
[----:B------:R-:W-:Y:S02]  /*d240*/  UIMAD UR6, UR10, UR9, UR6 ;  /* 0x000000090a0672a4 */ /* 0x000fe4000f8e0206 */
[----:B------:R-:W-:Y:S01]  /*d250*/  UIADD3 UR60, UR60, 0x1, URZ ;  /* 0x000000013c3c7890 */ /* 0x000fe2000fffe03f */
[----:B------:R-:W-:Y:S02]  /*d260*/  WARPGROUP.DEPBAR.LE gsb0, 0x0 ;  /* 0x00008000000079c5 */ /* 0x000fe40000010000 */
[----:B------:R0:W-:Y:S01]  /*d270*/  @!P1 SYNCS.ARRIVE.TRANS64.RED.A1T0 RZ, [R102+URZ], RZ ;  /* 0x000000ff66ff99a7 */ /* 0x0001e2000810043f */
[-C--:B---3--:R-:W-:Y:S01]  /*d280*/  FMUL.FTZ R99, R57, R108.reuse ;  /* 0x0000006c39637220 */ /* 0x088fe20000410000 */
[-C--:B------:R-:W-:Y:S01]  /*d290*/  FMUL.FTZ R25, R25, R108.reuse ;  /* 0x0000006c19197220 */ /* 0x080fe20000410000 */
[-C--:B------:R-:W-:Y:S01]  /*d2a0*/  FMUL.FTZ R24, R24, R108.reuse ;  /* 0x0000006c18187220 */ /* 0x080fe20000410000 */
[----:B------:R-:W-:Y:S02]  /*d2b0*/  IMAD.MOV R57, RZ, RZ, -R103 ;  /* 0x000000ffff397224 */ /* 0x000fe400078e0a67 */
[-C--:B------:R-:W-:Y:S01]  /*d2c0*/  FMUL.FTZ R27, R27, R97.reuse ;  /* 0x000000611b1b7220 */ /* 0x080fe20000410000 */
[----:B------:R-:W-:Y:S01]  /*d2d0*/  FMUL.FTZ R26, R26, R97 ;  /* 0x000000611a1a7220 */ /* 0x000fe20000410000 */
[-C--:B------:R-:W-:Y:S01]  /*d2e0*/  FMUL.FTZ R29, R29, R108.reuse ;  /* 0x0000006c1d1d7220 */ /* 0x080fe20000410000 */
[-C--:B------:R-:W-:Y:S01]  /*d2f0*/  FMUL.FTZ R28, R28, R108.reuse ;  /* 0x0000006c1c1c7220 */ /* 0x080fe20000410000 */
[-C--:B------:R-:W-:Y:S01]  /*d300*/  FMUL.FTZ R33, R33, R108.reuse ;  /* 0x0000006c21217220 */ /* 0x080fe20000410000 */
[-C--:B------:R-:W-:Y:S01]  /*d310*/  FMUL.FTZ R32, R32, R108.reuse ;  /* 0x0000006c20207220 */ /* 0x080fe20000410000 */
[----:B------:R-:W-:Y:S01]  /*d320*/  FMUL.FTZ R100, R36, R108 ;  /* 0x0000006c24647220 */ /* 0x000fe20000410000 */
[----:B------:R-:W-:Y:S01]  /*d330*/  IMAD R57, R0, R57, R114 ;  /* 0x0000003900397224 */ /* 0x000fe200078e0272 */
[----:B------:R-:W-:Y:S01]  /*d340*/  F2FP.F16.F32.PACK_AB R24, R25, R24 ;  /* 0x000000181918723e */ /* 0x000fe200000000ff */
[----:B------:R-:W-:Y:S01]  /*d350*/  IMAD R36, R90, UR7, RZ ;  /* 0x000000075a247c24 */ /* 0x000fe2000f8e02ff */
[----:B------:R-:W-:Y:S01]  /*d360*/  F2FP.F16.F32.PACK_AB R25, R27, R26 ;  /* 0x0000001a1b19723e */ /* 0x000fe200000000ff */
[-C--:B------:R-:W-:Y:S01]  /*d370*/  FMUL.FTZ R31, R31, R97.reuse ;  /* 0x000000611f1f7220 */ /* 0x080fe20000410000 */
[-C--:B------:R-:W-:Y:S01]  /*d380*/  FMUL.FTZ R30, R30, R97.reuse ;  /* 0x000000611e1e7220 */ /* 0x080fe20000410000 */
[----:B------:R-:W-:Y:S01]  /*d390*/  F2FP.F16.F32.PACK_AB R26, R29, R28 ;  /* 0x0000001c1d1a723e */ /* 0x000fe200000000ff */
[----:B------:R-:W-:Y:S01]  /*d3a0*/  FMUL.FTZ R37, R37, R108 ;  /* 0x0000006c25257220 */ /* 0x000fe20000410000 */
[----:B------:R-:W-:Y:S01]  /*d3b0*/  F2FP.F16.F32.PACK_AB R28, R33, R32 ;  /* 0x00000020211c723e */ /* 0x000fe200000000ff */
[----:B------:R-:W-:Y:S01]  /*d3c0*/  IMAD R91, R91, UR13, R36 ;  /* 0x0000000d5b5b7c24 */ /* 0x000fe2000f8e0224 */
[----:B------:R-:W-:Y:S01]  /*d3d0*/  SHF.R.S32.HI R32, RZ, 0x1f, R57 ;  /* 0x0000001fff207819 */ /* 0x000fe20000011439 */
[-C--:B------:R-:W-:Y:S01]  /*d3e0*/  FMUL.FTZ R39, R39, R97.reuse ;  /* 0x0000006127277220 */ /* 0x080fe20000410000 */
[----:B------:R-:W-:Y:S01]  /*d3f0*/  SHF.R.S32.HI R33, RZ, 0x1f, R103 ;  /* 0x0000001fff217819 */ /* 0x000fe20000011467 */
[----:B------:R-:W-:Y:S01]  /*d400*/  FMUL.FTZ R38, R38, R97 ;  /* 0x0000006126267220 */ /* 0x000fe20000410000 */
[----:B------:R-:W-:Y:S01]  /*d410*/  IADD3 R36, P0, R103, R88, RZ ;  /* 0x0000005867247210 */ /* 0x000fe20007f1e0ff */
[----:B------:R-:W-:Y:S01]  /*d420*/  FMUL.FTZ R41, R41, R108 ;  /* 0x0000006c29297220 */ /* 0x000fe20000410000 */
[----:B------:R-:W-:Y:S01]  /*d430*/  F2FP.F16.F32.PACK_AB R27, R31, R30 ;  /* 0x0000001e1f1b723e */ /* 0x000fe200000000ff */
[----:B------:R-:W-:Y:S01]  /*d440*/  BAR.SYNC.DEFER_BLOCKING 0x1, 0x100 ;  /* 0x0044000000007b1d */ /* 0x000fe20000010000 */
[----:B------:R-:W-:Y:S01]  /*d450*/  F2FP.F16.F32.PACK_AB R30, R37, R100 ;  /* 0x00000064251e723e */ /* 0x000fe200000000ff */
[----:B------:R-:W-:Y:S01]  /*d460*/  FMUL.FTZ R40, R40, R108 ;  /* 0x0000006c28287220 */ /* 0x000fe20000410000 */
[----:B------:R-:W-:Y:S01]  /*d470*/  IADD3.X R37, R33, R89, R91, P0, !PT ;  /* 0x0000005921257210 */ /* 0x000fe200007fe45b */
[----:B------:R-:W-:Y:S01]  /*d480*/  IMAD R32, R32, UR4, RZ ;  /* 0x0000000420207c24 */ /* 0x000fe2000f8e02ff */
[----:B------:R-:W-:Y:S01]  /*d490*/  F2FP.F16.F32.PACK_AB R31, R39, R38 ;  /* 0x00000026271f723e */ /* 0x000fe200000000ff */
        /* <DEDUP_REMOVED lines=20> */
[----:B------:R-:W-:-:S02]  /*d5e0*/  IMAD R39, R57, UR5, R32 ;  /* 0x0000000539277c24 */ /* 0x000fc4000f8e0220 */
[----:B------:R-:W-:Y:S01]  /*d5f0*/  FMUL.FTZ R108, R84, R108 ;  /* 0x0000006c546c7220 */ /* 0x000fe20000410000 */
[----:B------:R-:W-:Y:S01]  /*d600*/  IMAD.WIDE.U32 R36, R57, UR4, R36 ;  /* 0x0000000439247c25 */ /* 0x000fe2000f8e0024 */
[----:B------:R-:W-:-:S03]  /*d610*/  F2FP.F16.F32.PACK_AB R32, R41, R40 ;  /* 0x000000282920723e */ /* 0x000fc600000000ff */
        /* <DEDUP_REMOVED lines=25> */
[----:B------:R-:W-:Y:S01]  /*d7b0*/  IMAD R41, R17, 0x80, R228 ;  /* 0x0000008011297824 */ /* 0x000fe200078e02e4 */
[----:B------:R-:W-:Y:S01]  /*d7c0*/  ULDC UR4, c[0x0][0xa88] ;  /* 0x0002a20000047ab9 */ /* 0x000fe20000000800 */
[----:B------:R-:W-:Y:S01]  /*d7d0*/  FMUL.FTZ R97, R86, R97 ;  /* 0x0000006156617220 */ /* 0x000fe20000410000 */
[----:B------:R-:W-:Y:S01]  /*d7e0*/  IMAD R86, R0, UR4, RZ ;  /* 0x0000000400567c24 */ /* 0x000fe2000f8e02ff */
[----:B------:R0:W-:Y:S01]  /*d7f0*/  STSM.16.M88.4 [R110], R24 ;  /* 0x000000186e007844 */ /* 0x0001e20000000200 */
[----:B------:R-:W-:Y:S01]  /*d800*/  ULDC.64 UR4, c[0x0][0xb50] ;  /* 0x0002d40000047ab9 */ /* 0x000fe20000000a00 */
[----:B------:R-:W-:-:S02]  /*d810*/  LOP3.LUT P0, RZ, R223, 0x3, RZ, 0xc0, !PT ;  /* 0x00000003dfff7812 */ /* 0x000fc4000780c0ff */
[----:B------:R-:W-:Y:S02]  /*d820*/  F2FP.F16.F32.PACK_AB R29, R35, R34 ;  /* 0x00000022231d723e */ /* 0x000fe400000000ff */
[----:B------:R-:W-:Y:S02]  /*d830*/  F2FP.F16.F32.PACK_AB R33, R43, R42 ;  /* 0x0000002a2b21723e */ /* 0x000fe400000000ff */
[----:B------:R-:W-:Y:S01]  /*d840*/  F2FP.F16.F32.PACK_AB R34, R45, R44 ;  /* 0x0000002c2d22723e */ /* 0x000fe200000000ff */
[----:B------:R1:W-:Y:S01]  /*d850*/  STSM.16.M88.4 [R107], R28 ;  /* 0x0000001c6b007844 */ /* 0x0003e20000000200 */
[----:B------:R-:W-:Y:S02]  /*d860*/  F2FP.F16.F32.PACK_AB R35, R47, R46 ;  /* 0x0000002e2f23723e */ /* 0x000fe400000000ff */
[----:B------:R-:W-:Y:S02]  /*d870*/  ISETP.GE.OR P1, PT, R41, R86, P0 ;  /* 0x000000562900720c */ /* 0x000fe40000726670 */
[----:B------:R-:W-:Y:S01]  /*d880*/  F2FP.F16.F32.PACK_AB R72, R73, R72 ;  /* 0x000000484948723e */ /* 0x000fe200000000ff */
[----:B------:R2:W-:Y:S01]  /*d890*/  STSM.16.M88.4 [R105], R32 ;  /* 0x0000002069007844 */ /* 0x0005e20000000200 */
[----:B0-----:R-:W-:Y:S01]  /*d8a0*/  VIADD R25, R41, 0x8 ;  /* 0x0000000829197836 */ /* 0x001fe20000000000 */
[----:B------:R-:W-:Y:S01]  /*d8b0*/  F2FP.F16.F32.PACK_AB R24, R49, R48 ;  /* 0x000000303118723e */ /* 0x000fe200000000ff */
[----:B------:R-:W-:Y:S01]  /*d8c0*/  IMAD.IADD R27, R37, 0x1, R39 ;  /* 0x00000001251b7824 */ /* 0x000fe200078e0227 */
[----:B------:R-:W-:-:S02]  /*d8d0*/  LEA R37, P3, R36, UR4, 0x2 ;  /* 0x0000000424257c11 */ /* 0x000fc4000f8610ff */
[----:B------:R-:W-:Y:S02]  /*d8e0*/  ISETP.GE.OR P0, PT, R25, R86, P0 ;  /* 0x000000561900720c */ /* 0x000fe40000706670 */
[----:B------:R-:W-:Y:S01]  /*d8f0*/  LEA.HI.X R36, R36, UR5, R27, 0x2, P3 ;  /* 0x0000000524247c11 */ /* 0x000fe200098f141b */
[----:B------:R-:W-:Y:S01]  /*d900*/  SHFL.IDX PT, R56, R37, RZ, 0x1c1f ;  /* 0x001c1fff25387589 */ /* 0x000fe200000e0000 */
[----:B------:R-:W-:Y:S02]  /*d910*/  F2FP.F16.F32.PACK_AB R25, R51, R50 ;  /* 0x000000323319723e */ /* 0x000fe400000000ff */
[----:B------:R-:W-:Y:S01]  /*d920*/  F2FP.F16.F32.PACK_AB R26, R53, R52 ;  /* 0x00000034351a723e */ /* 0x000fe200000000ff */
[----:B------:R-:W0:Y:S01]  /*d930*/  SHFL.IDX PT, R57, R36, RZ, 0x1c1f ;  /* 0x001c1fff24397589 */ /* 0x000e2200000e0000 */
[----:B------:R-:W-:Y:S02]  /*d940*/  F2FP.F16.F32.PACK_AB R27, R55, R54 ;  /* 0x00000036371b723e */ /* 0x000fe400000000ff */
[----:B-1----:R-:W-:Y:S01]  /*d950*/  F2FP.F16.F32.PACK_AB R28, R99, R102 ;  /* 0x00000066631c723e */ /* 0x002fe200000000ff */
[----:B------:R-:W-:Y:S01]  /*d960*/  SHFL.IDX PT, R58, R37, 0x1, 0x1c1f ;  /* 0x003c1f00253a7f89 */ /* 0x000fe200000e0000 */
[----:B------:R-:W-:-:S02]  /*d970*/  F2FP.F16.F32.PACK_AB R29, R60, R61 ;  /* 0x0000003d3c1d723e */ /* 0x000fc400000000ff */
[----:B------:R-:W-:Y:S01]  /*d980*/  F2FP.F16.F32.PACK_AB R30, R101, R106 ;  /* 0x0000006a651e723e */ /* 0x000fe200000000ff */
[----:B------:R-:W-:Y:S01]  /*d990*/  STSM.16.M88.4 [R98], R24 ;  /* 0x0000001862007844 */ /* 0x000fe20000000200 */
[----:B------:R-:W-:Y:S01]  /*d9a0*/  F2FP.F16.F32.PACK_AB R31, R63, R62 ;  /* 0x0000003e3f1f723e */ /* 0x000fe200000000ff */
[----:B------:R-:W1:Y:S01]  /*d9b0*/  @P2 LDC R61, c[0x0][0xbec] ;  /* 0x0002fb00ff3d2b82 */ /* 0x000e620000000800 */
[----:B--2---:R-:W-:Y:S01]  /*d9c0*/  F2FP.F16.F32.PACK_AB R32, R65, R64 ;  /* 0x000000404120723e */ /* 0x004fe200000000ff */
[----:B------:R-:W2:Y:S01]  /*d9d0*/  SHFL.IDX PT, R59, R36, 0x1, 0x1c1f ;  /* 0x003c1f00243b7f89 */ /* 0x000ea200000e0000 */
[----:B------:R-:W-:Y:S02]  /*d9e0*/  F2FP.F16.F32.PACK_AB R33, R67, R66 ;  /* 0x000000424321723e */ /* 0x000fe400000000ff */
[----:B------:R-:W-:Y:S01]  /*d9f0*/  F2FP.F16.F32.PACK_AB R34, R69, R68 ;  /* 0x000000444522723e */ /* 0x000fe200000000ff */
[----:B------:R-:W-:Y:S01]  /*da00*/  STSM.16.M88.4 [R104], R28 ;  /* 0x0000001c68007844 */ /* 0x000fe20000000200 */
[----:B------:R-:W-:Y:S01]  /*da10*/  F2FP.F16.F32.PACK_AB R35, R71, R70 ;  /* 0x000000464723723e */ /* 0x000fe200000000ff */
[----:B------:R-:W3:Y:S01]  /*da20*/  @P2 LDC R60, c[0x0][0xbf0] ;  /* 0x0002fc00ff3c2b82 */ /* 0x000ee20000000800 */
        /* <DEDUP_REMOVED lines=11> */
[----:B------:R-:W-:-:S04]  /*dae0*/  UIMAD.WIDE.U32 UR4, UR10, UR8, URZ ;  /* 0x000000080a0472a5 */ /* 0x000fc8000f8e003f */
[----:B------:R-:W-:Y:S01]  /*daf0*/  UIADD3 UR5, UR5, UR6, URZ ;  /* 0x0000000605057290 */ /* 0x000fe2000fffe03f */
[----:B------:R-:W-:Y:S01]  /*db00*/  ULDC.64 UR8, c[0x0][0xaf0] ;  /* 0x0002bc0000087ab9 */ /* 0x000fe20000000a00 */
[----:B0-----:R0:W-:Y:S04]  /*db10*/  @!P1 ST.E desc[UR14][R56.64], R93 ;  /* 0x0000005d38009985 */ /* 0x0011e8000c10190e */
[----:B--2---:R2:W-:Y:S04]  /*db20*/  @!P0 ST.E desc[UR14][R58.64], R92 ;  /* 0x0000005c3a008985 */ /* 0x0045e8000c10190e */
[----:B------:R4:W5:Y:S01]  /*db30*/  LD.E.128 R44, desc[UR14][R20.64] ;  /* 0x0000000e142c7980 */ /* 0x000962000c101d00 */
[----:B0-----:R-:W-:-:S03]  /*db40*/  IMAD R56, R23, 0x20, R222 ;  /* 0x0000002017387824 */ /* 0x001fc600078e02de */
[----:B------:R1:W5:Y:S01]  /*db50*/  LD.E.128 R28, desc[UR14][R2.64] ;  /* 0x0000000e021c7980 */ /* 0x000362000c101d00 */
[----:B------:R-:W-:Y:S02]  /*db60*/  UIMAD UR6, UR7, UR8, URZ ;  /* 0x00000008070672a4 */ /* 0x000fe4000f8e023f */
[----:B------:R-:W-:Y:S01]  /*db70*/  UIMAD.WIDE.U32 UR4, UR13, UR8, UR4 ;  /* 0x000000080d0472a5 */ /* 0x000fe2000f8e0004 */
[----:B------:R0:W5:Y:S01]  /*db80*/  LD.E.128 R32, desc[UR14][R4.64] ;  /* 0x0000000e04207980 */ /* 0x000162000c101d00 */
[----:B----4-:R-:W4:Y:S01]  /*db90*/  LDC.64 R20, c[0x0][0xae0] ;  /* 0x0002b800ff147b82 */ /* 0x010f220000000a00 */
[----:B------:R-:W-:Y:S02]  /*dba0*/  LEA R56, R17, R56, 0x7 ;  /* 0x0000003811387211 */ /* 0x000fe400078e38ff */
[----:B------:R2:W5:Y:S03]  /*dbb0*/  LD.E.128 R48, desc[UR14][R6.64] ;  /* 0x0000000e06307980 */ /* 0x000566000c101d00 */
[----:B-1----:R-:W-:Y:S01]  /*dbc0*/  @P2 IMAD.HI.U32 R3, R56, R61, RZ ;  /* 0x0000003d38032227 */ /* 0x002fe200078e00ff */
[----:B------:R-:W5:Y:S03]  /*dbd0*/  LD.E.128 R40, desc[UR14][R14.64] ;  /* 0x0000000e0e287980 */ /* 0x000f66000c101d00 */
[----:B------:R-:W-:Y:S01]  /*dbe0*/  IMAD.MOV.U32 R2, RZ, RZ, R56 ;  /* 0x000000ffff027224 */ /* 0x000fe200078e0038 */
[----:B---3--:R-:W-:Y:S01]  /*dbf0*/  @P2 SHF.R.U32.HI R2, RZ, R60, R3 ;  /* 0x0000003cff022219 */ /* 0x008fe20000011603 */
[----:B------:R-:W-:Y:S01]  /*dc00*/  UIMAD UR6, UR13, UR9, UR6 ;  /* 0x000000090d0672a4 */ /* 0x000fe2000f8e0206 */
[----:B------:R-:W5:Y:S02]  /*dc10*/  LD.E.128 R36, desc[UR14][R12.64] ;  /* 0x0000000e0c247980 */ /* 0x000f64000c101d00 */
[--C-:B------:R-:W-:Y:S01]  /*dc20*/  SHF.R.S32.HI R3, RZ, 0x1f, R2.reuse ;  /* 0x0000001fff037819 */ /* 0x100fe20000011402 */
[----:B0-----:R-:W-:Y:S01]  /*dc30*/  IMAD.MOV R5, RZ, RZ, -R2 ;  /* 0x000000ffff057224 */ /* 0x001fe200078e0a02 */
[----:B------:R-:W-:Y:S01]  /*dc40*/  UIADD3 UR5, UR5, UR6, URZ ;  /* 0x0000000605057290 */ /* 0x000fe2000fffe03f */
[----:B------:R-:W5:Y:S02]  /*dc50*/  LD.E.128 R24, desc[UR14][R10.64] ;  /* 0x0000000e0a187980 */ /* 0x000f64000c101d00 */
[----:B------:R-:W-:-:S02]  /*dc60*/  IMAD R5, R0, R5, R56 ;  /* 0x0000000500057224 */ /* 0x000fc400078e0238 */
[----:B------:R0:W5:Y:S01]  /*dc70*/  LD.E.128 R52, desc[UR14][R8.64] ;  /* 0x0000000e08347980 */ /* 0x000162000c101d00 */
[----:B------:R-:W-:Y:S01]  /*dc80*/  R2UR UR10, R220 ;  /* 0x00000000dc0a72ca */ /* 0x000fe200000e0000 */
[-C--:B----4-:R-:W-:Y:S01]  /*dc90*/  IMAD R3, R3, R20.reuse, RZ ;  /* 0x0000001403037224 */ /* 0x090fe200078e02ff */
[----:B------:R-:W-:Y:S01]  /*dca0*/  SHF.R.S32.HI R0, RZ, 0x1f, R5 ;  /* 0x0000001fff007819 */ /* 0x000fe20000011405 */
[----:B------:R-:W-:Y:S01]  /*dcb0*/  @!PT LDS RZ, [RZ] ;  /* 0x00000000fffff984 */ /* 0x000fe20000000800 */
[----:B------:R-:W-:Y:S01]  /*dcc0*/  @!PT LDS RZ, [RZ] ;  /* 0x00000000fffff984 */ /* 0x000fe20000000800 */
[----:B------:R-:W-:Y:S01]  /*dcd0*/  @!PT LDS RZ, [RZ] ;  /* 0x00000000fffff984 */ /* 0x000fe20000000800 */
[----:B------:R-:W-:Y:S01]  /*dce0*/  @!PT LDS RZ, [RZ] ;  /* 0x00000000fffff984 */ /* 0x000fe20000000800 */
[----:B------:R1:W-:Y:S06]  /*dcf0*/  MEMBAR.ALL.CTA ;  /* 0x0000000000007992 */ /* 0x0003ec0000008000 */
[----:B-1----:R-:W1:Y:S01]  /*dd00*/  FENCE.VIEW.ASYNC.S ;  /* 0x00000000000073c6 */ /* 0x002e620000000000 */
[----:B------:R-:W-:Y:S01]  /*dd10*/  R2UR UR9, R16 ;  /* 0x00000000100972ca */ /* 0x000fe200000e0000 */
[C---:B--2---:R-:W-:Y:S01]  /*dd20*/  IMAD R7, R2.reuse, R21, R3 ;  /* 0x0000001502077224 */ /* 0x044fe200078e0203 */
[----:B------:R-:W-:Y:S01]  /*dd30*/  UISETP.NE.AND UP0, UPT, UR60, 0x2, UPT ;  /* 0x000000023c00788c */ /* 0x000fe2000bf05270 */
[----:B------:R-:W-:Y:S01]  /*dd40*/  IMAD.WIDE.U32 R2, R2, R20, UR4 ;  /* 0x0000000402027e25 */ /* 0x000fe2000f8e0014 */
[----:B------:R-:W-:Y:S01]  /*dd50*/  ULDC.64 UR4, c[0x0][0xad8] ;  /* 0x0002b60000047ab9 */ /* 0x000fe20000000a00 */
[----:B------:R-:W-:-:S02]  /*dd60*/  ULDC.64 UR6, c[0x0][0xa80] ;  /* 0x0002a00000067ab9 */ /* 0x000fc40000000a00 */
[----:B------:R-:W-:Y:S02]  /*dd70*/  IMAD.IADD R3, R3, 0x1, R7 ;  /* 0x0000000103037824 */ /* 0x000fe400078e0207 */
[----:B------:R-:W-:Y:S02]  /*dd80*/  IMAD R0, R0, UR4, RZ ;  /* 0x0000000400007c24 */ /* 0x000fe4000f8e02ff */
[----:B------:R-:W-:Y:S02]  /*dd90*/  IMAD R17, R17, 0x80, R222 ;  /* 0x0000008011117824 */ /* 0x000fe400078e02de */
[----:B------:R-:W-:Y:S01]  /*dda0*/  IMAD.WIDE.U32 R2, R5, UR4, R2 ;  /* 0x0000000405027c25 */ /* 0x000fe2000f8e0002 */
[----:B------:R-:W-:-:S03]  /*ddb0*/  UIADD3 UR4, UR12, 0x34820, URZ ;  /* 0x000348200c047890 */ /* 0x000fc6000fffe03f */
[----:B------:R-:W-:Y:S01]  /*ddc0*/  IMAD R7, R5, UR5, R0 ;  /* 0x0000000505077c24 */ /* 0x000fe2000f8e0200 */
[-C--:B------:R-:W-:Y:S02]  /*ddd0*/  ISETP.GE.AND P1, PT, R17, R86.reuse, PT ;  /* 0x000000561100720c */ /* 0x080fe40003f26270 */
[C---:B------:R-:W-:Y:S01]  /*dde0*/  LEA R0, P2, R2.reuse, UR6, 0x1 ;  /* 0x0000000602007c11 */ /* 0x040fe2000f8408ff */
[----:B------:R-:W-:Y:S01]  /*ddf0*/  USEL UR6, URZ, 0x1, UP0 ;  /* 0x000000013f067887 */ /* 0x000fe20008000000 */
[----:B------:R-:W-:Y:S01]  /*de00*/  IADD3 R3, R3, R7, RZ ;  /* 0x0000000703037210 */ /* 0x000fe20007ffe0ff */
[----:B------:R-:W-:Y:S01]  /*de10*/  UPRMT UR4, URZ, 0x654, UR4 ;  /* 0x000006543f047896 */ /* 0x000fe20008000004 */
[----:B------:R-:W-:Y:S01]  /*de20*/  VIADD R5, R17, 0x20 ;  /* 0x0000002011057836 */ /* 0x000fe20000000000 */
[----:B------:R-:W-:Y:S01]  /*de30*/  ULDC UR5, c[0x0][0xc] ;  /* 0x0000030000057ab9 */ /* 0x000fe20000000800 */
[----:B------:R-:W-:Y:S01]  /*de40*/  ULOP3.LUT UR9, UR9, UR6, URZ, 0x3c, !UPT ;  /* 0x0000000609097292 */ /* 0x000fe2000f8e3c3f */
[----:B0-----:R-:W-:Y:S01]  /*de50*/  LEA.HI.X R8, R2, UR7, R3, 0x1, P2 ;  /* 0x0000000702087c11 */ /* 0x001fe200090f0c03 */
[----:B------:R-:W-:Y:S01]  /*de60*/  UIADD3 UR10, UR5, UR10, URZ ;  /* 0x0000000a050a7290 */ /* 0x000fe2000fffe03f */
[-C--:B------:R-:W-:Y:S01]  /*de70*/  ISETP.GE.AND P3, PT, R5, R86.reuse, PT ;  /* 0x000000560500720c */ /* 0x080fe20003f66270 */
[----:B------:R-:W-:Y:S01]  /*de80*/  VIADD R5, R17, 0x40 ;  /* 0x0000004011057836 */ /* 0x000fe20000000000 */
[----:B------:R-:W-:Y:S01]  /*de90*/  USEL UR60, UR60, URZ, UP0 ;  /* 0x0000003f3c3c7287 */ /* 0x000fe20008000000 */
[----:B-1----:R0:W1:Y:S01]  /*dea0*/  SHFL.IDX PT, R6, R0, RZ, 0x181f ;  /* 0x00181fff00067589 */ /* 0x00206200000e0000 */
[----:B------:R-:W-:Y:S01]  /*deb0*/  IMAD.U32 R16, RZ, RZ, UR9 ;  /* 0x00000009ff107e24 */ /* 0x000fe2000f8e00ff */
[----:B------:R-:W-:Y:S01]  /*dec0*/  SYNCS.ARRIVE.TRANS64.RED.A1T0 RZ, [UR4], RZ ;  /* 0x000000ffffff79a7 */ /* 0x000fe20008100404 */
[----:B------:R-:W-:Y:S01]  /*ded0*/  IMAD.U32 R220, RZ, RZ, UR10 ;  /* 0x0000000affdc7e24 */ /* 0x000fe2000f8e00ff */
[----:B------:R0:W2:Y:S01]  /*dee0*/  SHFL.IDX PT, R7, R8, RZ, 0x181f ;  /* 0x00181fff08077589 */ /* 0x0000a200000e0000 */
[----:B------:R-:W-:Y:S01]  /*def0*/  BSSY B0, `(.L_x_6717) ;  /* 0x000000c000007945 */ /* 0x000fe20003800000 */
[----:B------:R-:W-:-:S03]  /*df00*/  ISETP.GE.AND P0, PT, R5, R86, PT ;  /* 0x000000560500720c */ /* 0x000fc60003f06270 */
[----:B------:R-:W-:Y:S10]  /*df10*/  @P1 BRA `(.L_x_6718) ;  /* 0x0000000000241947 */ /* 0x000ff40003800000 */
[----:B------:R-:W-:Y:S01]  /*df20*/  ULDC UR4, c[0x0][0xac8] ;  /* 0x0002b20000047ab9 */ /* 0x000fe20000000800 */
[----:B------:R-:W-:Y:S01]  /*df30*/  ULDC.64 UR6, c[0x0][0x208] ;  /* 0x0000820000067ab9 */ /* 0x000fe20000000a00 */
[----:B------:R-:W-:Y:S02]  /*df40*/  ISETP.GE.AND P2, PT, R22, UR4, PT ;  /* 0x0000000416007c0c */ /* 0x000fe4000bf46270 */
[----:B------:R-:W-:-:S11]  /*df50*/  ISETP.GE.AND P1, PT, R19, UR4, PT ;  /* 0x0000000413007c0c */ /* 0x000fd6000bf26270 */
[C---:B-1----:R-:W-:Y:S02]  /*df60*/  @!P2 LEA R4, P4, R22.reuse, R6, 0x1 ;  /* 0x000000061604a211 */ /* 0x042fe400078808ff */
[----:B--2---:R-:W-:Y:S02]  /*df70*/  @!P1 IMAD.WIDE R2, R19, 0x2, R6 ;  /* 0x0000000213029825 */ /* 0x004fe400078e0206 */
[----:B------:R-:W-:-:S03]  /*df80*/  @!P2 LEA.HI.X R5, R22, R7, R232, 0x1, P4 ;  /* 0x000000071605a211 */ /* 0x000fc600020f0ce8 */
[----:B-----5:R3:W-:Y:S04]  /*df90*/  @!P1 ST.E.128 desc[UR6][R2.64], R44 ;  /* 0x0000002c02009985 */ /* 0x0207e8000c101d06 */
[----:B------:R3:W-:Y:S02]  /*dfa0*/  @!P2 ST.E.128 desc[UR6][R4.64], R52 ;  /* 0x000000340400a985 */ /* 0x0007e4000c101d06 */
.L_x_6718:
[----:B------:R-:W-:Y:S05]  /*dfb0*/  BSYNC B0 ;  /* 0x0000000000007941 */ /* 0x000fea0003800000 */
.L_x_6717:
[----:B--2---:R2:W4:Y:S01]  /*dfc0*/  SHFL.IDX PT, R7, R8, 0x1, 0x181f ;  /* 0x00381f0008077f89 */ /* 0x00452200000e0000 */
[----:B------:R-:W-:Y:S03]  /*dfd0*/  BSSY B0, `(.L_x_6719) ;  /* 0x000000c000007945 */ /* 0x000fe60003800000 */
[----:B-1----:R2:W1:Y:S01]  /*dfe0*/  SHFL.IDX PT, R6, R0, 0x1, 0x181f ;  /* 0x00381f0000067f89 */ /* 0x00246200000e0000 */
[----:B------:R-:W-:Y:S05]  /*dff0*/  @P3 BRA `(.L_x_6720) ;  /* 0x0000000000243947 */ /* 0x000fea0003800000 */
[----:B------:R-:W-:Y:S01]  /*e000*/  ULDC UR4, c[0x0][0xac8] ;  /* 0x0002b20000047ab9 */ /* 0x000fe20000000800 */
[----:B------:R-:W-:Y:S01]  /*e010*/  ULDC.64 UR6, c[0x0][0x208] ;  /* 0x0000820000067ab9 */ /* 0x000fe20000000a00 */
[----:B------:R-:W-:Y:S02]  /*e020*/  ISETP.GE.AND P3, PT, R22, UR4, PT ;  /* 0x0000000416007c0c */ /* 0x000fe4000bf66270 */
[----:B------:R-:W-:-:S11]  /*e030*/  ISETP.GE.AND P2, PT, R19, UR4, PT ;  /* 0x0000000413007c0c */ /* 0x000fd6000bf46270 */
[C---:B-1-3--:R-:W-:Y:S02]  /*e040*/  @!P3 LEA R4, P1, R22.reuse, R6, 0x1 ;  /* 0x000000061604b211 */ /* 0x04afe400078208ff */
[----:B----4-:R-:W-:Y:S02]  /*e050*/  @!P2 IMAD.WIDE R2, R19, 0x2, R6 ;  /* 0x000000021302a825 */ /* 0x010fe400078e0206 */
[----:B------:R-:W-:-:S03]  /*e060*/  @!P3 LEA.HI.X R5, R22, R7, R232, 0x1, P1 ;  /* 0x000000071605b211 */ /* 0x000fc600008f0ce8 */
[----:B-----5:R1:W-:Y:S04]  /*e070*/  @!P2 ST.E.128 desc[UR6][R2.64], R40 ;  /* 0x000000280200a985 */ /* 0x0203e8000c101d06 */
[----:B------:R1:W-:Y:S02]  /*e080*/  @!P3 ST.E.128 desc[UR6][R4.64], R48 ;  /* 0x000000300400b985 */ /* 0x0003e4000c101d06 */
.L_x_6720:
[----:B------:R-:W-:Y:S05]  /*e090*/  BSYNC B0 ;  /* 0x0000000000007941 */ /* 0x000fea0003800000 */
.L_x_6719:
[----:B----4-:R4:W0:Y:S01]  /*e0a0*/  SHFL.IDX PT, R7, R8, 0x2, 0x181f ;  /* 0x00581f0008077f89 */ /* 0x01082200000e0000 */
        /* <DEDUP_REMOVED lines=8> */
[----:B0-----:R-:W-:Y:S02]  /*e130*/  @!P1 IMAD.WIDE R2, R19, 0x2, R6 ;  /* 0x0000000213029825 */ /* 0x001fe400078e0206 */
[----:B------:R-:W-:-:S03]  /*e140*/  @!P2 LEA.HI.X R5, R22, R7, R232, 0x1, P0 ;  /* 0x000000071605a211 */ /* 0x000fc600000f0ce8 */
[----:B-----5:R0:W-:Y:S04]  /*e150*/  @!P1 ST.E.128 desc[UR6][R2.64], R36 ;  /* 0x0000002402009985 */ /* 0x0201e8000c101d06 */
[----:B------:R0:W-:Y:S02]  /*e160*/  @!P2 ST.E.128 desc[UR6][R4.64], R32 ;  /* 0x000000200400a985 */ /* 0x0001e4000c101d06 */
.L_x_6722:
[----:B------:R-:W-:Y:S05]  /*e170*/  BSYNC B0 ;  /* 0x0000000000007941 */ /* 0x000fea0003800000 */
.L_x_6721:
[----:B0--3--:R-:W-:Y:S01]  /*e180*/  VIADD R3, R17, 0x60 ;  /* 0x0000006011037836 */ /* 0x009fe20000000000 */
[----:B------:R0:W3:Y:S01]  /*e190*/  SHFL.IDX PT, R7, R8, 0x3, 0x181f ;  /* 0x00781f0008077f89 */ /* 0x0000e200000e0000 */
[----:B------:R-:W-:Y:S01]  /*e1a0*/  BSSY B0, `(.L_x_6723) ;  /* 0x000000e000007945 */ /* 0x000fe20003800000 */
[----:B------:R-:W-:Y:S02]  /*e1b0*/  VIADD R221, R221, 0x1 ;  /* 0x00000001dddd7836 */ /* 0x000fe40000000000 */
[----:B------:R-:W-:Y:S01]  /*e1c0*/  ISETP.GE.AND P0, PT, R3, R86, PT ;  /* 0x000000560300720c */ /* 0x000fe20003f06270 */
[----:B-1----:R0:W1:-:S12]  /*e1d0*/  SHFL.IDX PT, R6, R0, 0x3, 0x181f ;  /* 0x00781f0000067f89 */ /* 0x00205800000e0000 */
[----:B0-----:R-:W-:Y:S05]  /*e1e0*/  @P0 BRA `(.L_x_6724) ;  /* 0x0000000000240947 */ /* 0x001fea0003800000 */
[----:B------:R-:W-:Y:S01]  /*e1f0*/  ULDC UR4, c[0x0][0xac8] ;  /* 0x0002b20000047ab9 */ /* 0x000fe20000000800 */
[----:B------:R-:W-:Y:S01]  /*e200*/  ULDC.64 UR6, c[0x0][0x208] ;  /* 0x0000820000067ab9 */ /* 0x000fe20000000a00 */
[----:B------:R-:W-:Y:S02]  /*e210*/  ISETP.GE.AND P2, PT, R22, UR4, PT ;  /* 0x0000000416007c0c */ /* 0x000fe4000bf46270 */
[----:B------:R-:W-:-:S11]  /*e220*/  ISETP.GE.AND P1, PT, R19, UR4, PT ;  /* 0x0000000413007c0c */ /* 0x000fd6000bf26270 */
[C---:B-1----:R-:W-:Y:S02]  /*e230*/  @!P2 LEA R4, P0, R22.reuse, R6, 0x1 ;  /* 0x000000061604a211 */ /* 0x042fe400078008ff */
[----:B---3--:R-:W-:Y:S02]  /*e240*/  @!P1 IMAD.WIDE R2, R19, 0x2, R6 ;  /* 0x0000000213029825 */ /* 0x008fe400078e0206 */
[----:B------:R-:W-:-:S03]  /*e250*/  @!P2 LEA.HI.X R5, R22, R7, R232, 0x1, P0 ;  /* 0x000000071605a211 */ /* 0x000fc600000f0ce8 */
[----:B-----5:R0:W-:Y:S04]  /*e260*/  @!P1 ST.E.128 desc[UR6][R2.64], R24 ;  /* 0x0000001802009985 */ /* 0x0201e8000c101d06 */
[----:B------:R0:W-:Y:S02]  /*e270*/  @!P2 ST.E.128 desc[UR6][R4.64], R28 ;  /* 0x0000001c0400a985 */ /* 0x0001e4000c101d06 */
.L_x_6724:
[----:B------:R-:W-:Y:S05]  /*e280*/  BSYNC B0 ;  /* 0x0000000000007941 */ /* 0x000fea0003800000 */
.L_x_6723:
[----:B--2-4-:R-:W2:Y:S01]  /*e290*/  LDC R0, c[0x0][0xc34] ;  /* 0x00030d00ff007b82 */ /* 0x014ea20000000800 */
[----:B------:R-:W-:-:S13]  /*e2a0*/  R2UR UR4, R220 ;  /* 0x00000000dc0472ca */ /* 0x000fda00000e0000 */
[----:B--2---:R-:W-:-:S13]  /*e2b0*/  ISETP.LE.AND P0, PT, R0, UR4, PT ;  /* 0x0000000400007c0c */ /* 0x004fda000bf03270 */
[----:B------:R-:W-:Y:S05]  /*e2c0*/  @!P0 BRA `(.L_x_6725) ;  /* 0xffffff2800b48947 */ /* 0x000fea000383ffff */
[----:B------:R-:W-:Y:S05]  /*e2d0*/  EXIT ;  /* 0x000000000000794d */ /* 0x000fea0003800000 */
.L_x_6695:
[----:B------:R-:W-:-:S08]  /*e2e0*/  NOP ;  /* 0x0000000000007918 */ /* 0x000fd00000000000 */
[----:B--2---:R-:W0:-:S00]  /*e2f0*/  USETMAXREG.DEALLOC.CTAPOOL 0x18 ;  /* 0x00000018000079c8 */ /* 0x004e0000080e0500 */
        /* <DEDUP_REMOVED lines=28> */
[----:B------:R-:W-:Y:S04]  /*e4c0*/  STL [R1+0x28], R3 ;  /* 0x0000280301007387 */ /* 0x000fe80000100800 */
[----:B------:R0:W-:Y:S04]  /*e4d0*/  STL [R1], R0 ;  /* 0x0000000001007387 */ /* 0x0001e80000100800 */
[----:B------:R1:W-:Y:S01]  /*e4e0*/  STL [R1+0x30], RZ ;  /* 0x000030ff01007387 */ /* 0x0003e20000100800 */
[----:B0-----:R-:W-:-:S07]  /*e4f0*/  LOP3.LUT R0, R2, 0x40, RZ, 0xfc, !PT ;  /* 0x0000004002007812 */ /* 0x001fce00078efcff */
.L_x_6799:
[----:B0-----:R-:W2:Y:S01]  /*e500*/  LDL R2, [R1+0x28] ;  /* 0x0000280001027983 */ /* 0x001ea20000100800 */
[----:B------:R-:W0:Y:S01]  /*e510*/  LDC R0, c[0x0][0xc38] ;  /* 0x00030e00ff007b82 */ /* 0x000e220000000800 */
[----:B------:R-:W-:Y:S05]  /*e520*/  YIELD ;  /* 0x0000000000007946 */ /* 0x000fea0003800000 */
[----:B------:R-:W-:Y:S02]  /*e530*/  ULDC.64 UR4, c[0x0][0x418] ;  /* 0x0001060000047ab9 */ /* 0x000fe40000000a00 */
[----:B---3--:R-:W3:Y:S01]  /*e540*/  LDC R16, c[0x0][0xc44] ;  /* 0x00031100ff107b82 */ /* 0x008ee20000000800 */
[----:B------:R-:W-:-:S03]  /*e550*/  UISETP.NE.U32.AND UP0, UPT, UR4, URZ, UPT ;  /* 0x0000003f0400728c */ /* 0x000fc6000bf05070 */
[----:B------:R-:W-:Y:S01]  /*e560*/  ULDC UR4, c[0x0][0x424] ;  /* 0x0001090000047ab9 */ /* 0x000fe20000000800 */
[----:B------:R-:W-:-:S04]  /*e570*/  UISETP.NE.AND.EX UP0, UPT, UR5, URZ, UPT, UP0 ;  /* 0x0000003f0500728c */ /* 0x000fc8000bf05300 */
[----:B------:R-:W-:Y:S01]  /*e580*/  USEL UR4, UR4, 0x1, UP0 ;  /* 0x0000000104047887 */ /* 0x000fe20008000000 */
[----:B0-----:R-:W-:Y:S02]  /*e590*/  ISETP.NE.AND P0, PT, R0, 0x1, PT ;  /* 0x000000010000780c */ /* 0x001fe40003f05270 */
[----:B---3--:R-:W-:-:S11]  /*e5a0*/  ISETP.NE.AND P1, PT, R16, 0x1, PT ;  /* 0x000000011000780c */ /* 0x008fd60003f25270 */
[----:B------:R-:W2:Y:S08]  /*e5b0*/  @P0 LDC R0, c[0x0][0xc3c] ;  /* 0x00030f00ff000b82 */ /* 0x000eb00000000800 */
[----:B------:R-:W0:Y:S01]  /*e5c0*/  @P0 LDC R3, c[0x0][0xc40] ;  /* 0x00031000ff030b82 */ /* 0x000e220000000800 */
[----:B--2---:R-:W-:Y:S01]  /*e5d0*/  @P0 IMAD.HI.U32 R0, R2, R0, RZ ;  /* 0x0000000002000227 */ /* 0x004fe200078e00ff */
        /* <DEDUP_REMOVED lines=8> */
[----:B---3--:R-:W-:Y:S01]  /*e660*/  IMAD R2, R0, UR4, RZ ;  /* 0x0000000400027c24 */ /* 0x008fe2000f8e02ff */
[----:B------:R-:W-:-:S03]  /*e670*/  UIADD3 UR4, UR36, 0x1e400, URZ ;  /* 0x0001e40024047890 */ /* 0x000fc6000fffe03f */
[----:B------:R-:W-:Y:S01]  /*e680*/  IMAD.MOV R3, RZ, RZ, -R19 ;  /* 0x000000ffff037224 */ /* 0x000fe200078e0a13 */
[----:B------:R2:W-:Y:S01]  /*e690*/  STL [R1+0x18], R19 ;  /* 0x0000181301007387 */ /* 0x0005e20000100800 */
[----:B------:R-:W-:Y:S01]  /*e6a0*/  VIADD R0, R2, 0xaf ;  /* 0x000000af02007836 */ /* 0x000fe20000000000 */
[----:B------:R-:W-:Y:S01]  /*e6b0*/  ULOP3.LUT UP0, URZ, UR4, 0x3ff, URZ, 0xc0, !UPT ;  /* 0x000003ff043f7892 */ /* 0x000fe2000f80c03f */
[----:B------:R-:W-:Y:S01]  /*e6c0*/  IMAD R16, R16, R3, R4 ;  /* 0x0000000310107224 */ /* 0x000fe200078e0204 */
[----:B------:R2:W-:Y:S01]  /*e6d0*/  STL [R1+0x2c], R2 ;  /* 0x00002c0201007387 */ /* 0x0005e20000100800 */
[----:B------:R-:W-:-:S03]  /*e6e0*/  IMAD.HI R0, R0, 0x2e8ba2e9, RZ ;  /* 0x2e8ba2e900007827 */ /* 0x000fc600078e02ff */
[----:B------:R-:W-:Y:S02]  /*e6f0*/  PLOP3.LUT P0, PT, PT, PT, UP0, 0x80, 0x0 ;  /* 0x000000000000781c */ /* 0x000fe40003f0f008 */
[----:B------:R-:W-:-:S04]  /*e700*/  SHF.R.U32.HI R3, RZ, 0x1f, R0 ;  /* 0x0000001fff037819 */ /* 0x000fc80000011600 */
[----:B------:R-:W-:-:S05]  /*e710*/  LEA.HI.SX32 R0, R0, R3, 0x1b ;  /* 0x0000000300007211 */ /* 0x000fca00078fdaff */
[----:B------:R2:W-:Y:S02]  /*e720*/  STL [R1+0x24], R0 ;  /* 0x0000240001007387 */ /* 0x0005e40000100800 */
[----:B-1----:R-:W-:Y:S05]  /*e730*/  @!P0 BRA `(.L_x_6727) ;  /* 0x0000000000408947 */ /* 0x002fea0003800000 */
[----:B--2---:R-:W-:Y:S01]  /*e740*/  MOV R2, 0x0 ;  /* 0x0000000000027802 */ /* 0x004fe20000000f00 */
        /* <DEDUP_REMOVED lines=14> */
[----:B01----:R-:W-:Y:S05]  /*e830*/  CALL.ABS.NOINC R2 ;  /* 0x0000000002007343 */ /* 0x003fea0003c00000 */
.L_x_6727:
        /* <DEDUP_REMOVED lines=8> */
[----:B--2---:R0:W2:Y:S01]  /*e8c0*/  LDC.64 R2, c[0x4][R17] ;  /* 0x0100000011027b82 */ /* 0x0040a20000000a00 */
[----:B------:R-:W-:Y:S01]  /*e8d0*/  IMAD.U32 R4, RZ, RZ, UR6 ;  /* 0x00000006ff047e24 */ /* 0x000fe2000f8e00ff */
[----:B------:R-:W-:Y:S01]  /*e8e0*/  MOV R5, UR7 ;  /* 0x0000000700057c02 */ /* 0x000fe20008000f00 */
        /* <DEDUP_REMOVED lines=8> */
[----:B-12---:R-:W-:Y:S05]  /*e970*/  CALL.ABS.NOINC R2 ;  /* 0x0000000002007343 */ /* 0x006fea0003c00000 */
.L_x_6729:
[----:B------:R0:W1:Y:S01]  /*e980*/  LDC.64 R2, c[0x4][R17] ;  /* 0x0100000011027b82 */ /* 0x0000620000000a00 */
[----:B------:R-:W-:Y:S01]  /*e990*/  ULDC.64 UR6, c[0x4][0x1b8] ;  /* 0x01006e0000067ab9 */ /* 0x000fe20000000a00 */
[----:B------:R-:W-:Y:S01]  /*e9a0*/  ULDC.64 UR8, c[0x4][0x1c0] ;  /* 0x0100700000087ab9 */ /* 0x000fe20000000a00 */
[----:B------:R-:W-:Y:S01]  /*e9b0*/  ULDC.64 UR4, c[0x4][0xc0] ;  /* 0x0100300000047ab9 */ /* 0x000fe20000000a00 */
[----:B------:R-:W-:Y:S01]  /*e9c0*/  IMAD.U32 R4, RZ, RZ, UR6 ;  /* 0x00000006ff047e24 */ /* 0x000fe2000f8e00ff */
[----:B------:R-:W-:Y:S01]  /*e9d0*/  MOV R8, 0x70 ;  /* 0x0000007000087802 */ /* 0x000fe20000000f00 */
[----:B------:R-:W-:Y:S02]  /*e9e0*/  IMAD.U32 R5, RZ, RZ, UR7 ;  /* 0x00000007ff057e24 */ /* 0x000fe4000f8e00ff */
[----:B------:R-:W-:Y:S02]  /*e9f0*/  IMAD.U32 R6, RZ, RZ, UR8 ;  /* 0x00000008ff067e24 */ /* 0x000fe4000f8e00ff */
[----:B------:R-:W-:-:S02]  /*ea00*/  IMAD.U32 R7, RZ, RZ, UR9 ;  /* 0x00000009ff077e24 */ /* 0x000fc4000f8e00ff */
[----:B------:R-:W-:Y:S02]  /*ea10*/  IMAD.U32 R10, RZ, RZ, UR4 ;  /* 0x00000004ff0a7e24 */ /* 0x000fe4000f8e00ff */
[----:B------:R-:W-:Y:S02]  /*ea20*/  IMAD.U32 R11, RZ, RZ, UR5 ;  /* 0x00000005ff0b7e24 */ /* 0x000fe4000f8e00ff */
[----:B------:R-:W-:Y:S02]  /*ea30*/  IMAD.MOV.U32 R12, RZ, RZ, 0x1 ;  /* 0x00000001ff0c7424 */ /* 0x000fe400078e00ff */
[----:B0-----:R-:W-:-:S07]  /*ea40*/  IMAD.MOV.U32 R13, RZ, RZ, RZ ;  /* 0x000000ffff0d7224 */ /* 0x001fce00078e00ff */
[----:B------:R-:W-:-:S07]  /*ea50*/  LEPC R20, `(.L_x_6728) ;  /* 0x000000001014794e */ /* 0x000fce0000000000 */
[----:B-1----:R-:W-:Y:S05]  /*ea60*/  CALL.ABS.NOINC R2 ;  /* 0x0000000002007343 */ /* 0x002fea0003c00000 */
.L_x_6728:
[----:B------:R-:W-:Y:S01]  /*ea70*/  ULDC.64 UR4, c[0x0][0x9f8] ;  /* 0x00027e0000047ab9 */ /* 0x000fe20000000a00 */
[----:B------:R-:W3:Y:S01]  /*ea80*/  LDL R17, [R1+0x24] ;  /* 0x0000240001117983 */ /* 0x000ee20000100800 */
[----:B------:R-:W-:Y:S01]  /*ea90*/  ISETP.NE.U32.AND P0, PT, RZ, UR4, PT ;  /* 0x00000004ff007c0c */ /* 0x000fe2000bf05070 */
[----:B------:R-:W-:-:S03]  /*eaa0*/  ULDC.64 UR6, c[0x0][0x208] ;  /* 0x0000820000067ab9 */ /* 0x000fc60000000a00 */
[----:B------:R-:W-:-:S13]  /*eab0*/  ISETP.NE.AND.EX P0, PT, RZ, UR5, PT, P0 ;  /* 0x00000005ff007c0c */ /* 0x000fda000bf05300 */
[----:B--2---:R-:W0:Y:S02]  /*eac0*/  @P0 LDC.64 R2, c[0x0][0x9f8] ;  /* 0x00027e00ff020b82 */ /* 0x004e240000000a00 */
[----:B0-----:R-:W-:-:S05]  /*ead0*/  @P0 IMAD.WIDE R2, R19, 0x4, R2 ;  /* 0x0000000413020825 */ /* 0x001fca00078e0202 */
[----:B------:R0:W2:Y:S01]  /*eae0*/  @P0 LDG.E R19, desc[UR6][R2.64] ;  /* 0x0000000602130981 */ /* 0x0000a2000c1e1900 */
        /* <DEDUP_REMOVED lines=8> */
[----:B--2---:R-:W-:Y:S02]  /*eb70*/  SHF.R.S32.HI R7, RZ, 0x1f, R19 ;  /* 0x0000001fff077819 */ /* 0x004fe40000011413 */
[----:B------:R-:W-:-:S03]  /*eb80*/  SEL R17, R19, RZ, !P1 ;  /* 0x000000ff13117207 */ /* 0x000fc60004800000 */
[----:B------:R0:W-:Y:S01]  /*eb90*/  STL [R1+0x8], R7 ;  /* 0x0000080701007387 */ /* 0x0001e20000100800 */
[----:B------:R-:W-:Y:S05]  /*eba0*/  BRA.DIV UR4, `(.L_x_6730) ;  /* 0x0000003a04047947 */ /* 0x000fea000b800000 */
[----:B0-----:R-:W0:Y:S02]  /*ebb0*/  S2R R0, SR_TID.X ;  /* 0x0000000000007919 */ /* 0x001e240000002100 */
[----:B0-----:R-:W-:-:S04]  /*ebc0*/  SHF.R.U32.HI R0, RZ, 0x5, R0 ;  /* 0x00000005ff007819 */ /* 0x001fc80000011600 */
[----:B------:R-:W-:-:S05]  /*ebd0*/  LOP3.LUT R0, R0, 0x3, RZ, 0xc0, !PT ;  /* 0x0000000300007812 */ /* 0x000fca00078ec0ff */
[----:B------:R0:W2:Y:S02]  /*ebe0*/  SHFL.IDX PT, R14, R0, RZ, 0x1f ;  /* 0x00001fff000e7589 */ /* 0x0000a400000e0000 */
.L_x_6815:
[----:B------:R-:W-:Y:S02]  /*ebf0*/  PLOP3.LUT P2, PT, PT, PT, PT, 0x8, 0x0 ;  /* 0x000000000000781c */ /* 0x000fe40003f4e170 */
[----:B--2---:R-:W-:Y:S02]  /*ec00*/  ISETP.NE.AND P0, PT, R14, RZ, PT ;  /* 0x000000ff0e00720c */ /* 0x004fe40003f05270 */
[----:B0-----:R-:W-:-:S05]  /*ec10*/  P2R R0, PR, RZ, 0x4 ;  /* 0x00000004ff007803 */ /* 0x001fca0000000000 */
[----:B------:R0:W-:Y:S06]  /*ec20*/  STL [R1+0xc], R0 ;  /* 0x00000c0001007387 */ /* 0x0001ec0000100800 */
[----:B------:R-:W-:Y:S05]  /*ec30*/  @P0 BRA `(.L_x_6731) ;  /* 0x0000000400100947 */ /* 0x000fea0003800000 */
[----:B------:R-:W-:-:S03]  /*ec40*/  UMOV UR4, 0xffffffff ;  /* 0xffffffff00047882 */ /* 0x000fc60000000000 */
[----:B------:R-:W-:Y:S05]  /*ec50*/  BRA.DIV UR4, `(.L_x_6732) ;  /* 0x0000003a040c7947 */ /* 0x000fea000b800000 */
[----:B------:R-:W-:-:S13]  /*ec60*/  ELECT P6, URZ, PT ;  /* 0x00000000003f782f */ /* 0x000fda00038c0000 */
.L_x_6818:
[----:B------:R-:W-:Y:S05]  /*ec70*/  @!P6 BRA `(.L_x_6731) ;  /* 0x000000040000e947 */ /* 0x000fea0003800000 */
[----:B------:R2:W-:Y:S01]  /*ec80*/  STL [R1+0x4], R8 ;  /* 0x0000040801007387 */ /* 0x0005e20000100800 */
[----:B------:R-:W-:Y:S01]  /*ec90*/  IMAD.MOV.U32 R17, RZ, RZ, R19 ;  /* 0x000000ffff117224 */ /* 0x000fe200078e0013 */
[----:B------:R-:W-:Y:S06]  /*eca0*/  @!P1 BRA `(.L_x_6733) ;  /* 0x0000000000509947 */ /* 0x000fec0003800000 */
[----:B------:R-:W3:Y:S01]  /*ecb0*/  LDC R6, c[0x0][0x43c] ;  /* 0x00010f00ff067b82 */ /* 0x000ee20000000800 */
[----:B0-----:R-:W-:Y:S01]  /*ecc0*/  IMAD.MOV.U32 R0, RZ, RZ, R8 ;  /* 0x000000ffff007224 */ /* 0x001fe200078e0008 */
[----:B------:R-:W-:Y:S01]  /*ecd0*/  ULDC.64 UR4, c[0x0][0x428] ;  /* 0x00010a0000047ab9 */ /* 0x000fe20000000a00 */
[----:B------:R-:W-:Y:S01]  /*ece0*/  ULDC.64 UR6, c[0x0][0x208] ;  /* 0x0000820000067ab9 */ /* 0x000fe20000000a00 */
[----:B---3--:R-:W-:-:S13]  /*ecf0*/  ISETP.NE.AND P0, PT, R6, 0x1, PT ;  /* 0x000000010600780c */ /* 0x008fda0003f05270 */
[----:B------:R-:W0:Y:S02]  /*ed00*/  @P0 LDC.64 R4, c[0x0][0x440] ;  /* 0x00011000ff040b82 */ /* 0x000e240000000a00 */
[----:B0-----:R-:W-:-:S05]  /*ed10*/  @P0 IMAD.HI.U32 R4, R8, R4, RZ ;  /* 0x0000000408040227 */ /* 0x001fca00078e00ff */
[----:B------:R-:W-:-:S04]  /*ed20*/  @P0 SHF.R.U32.HI R0, RZ, R5, R4 ;  /* 0x00000005ff000219 */ /* 0x000fc80000011604 */
[--C-:B------:R-:W-:Y:S01]  /*ed30*/  SHF.R.S32.HI R5, RZ, 0x1f, R0.reuse ;  /* 0x0000001fff057819 */ /* 0x100fe20000011400 */
[----:B------:R-:W-:-:S04]  /*ed40*/  IMAD.MOV R4, RZ, RZ, -R0 ;  /* 0x000000ffff047224 */ /* 0x000fc800078e0a00 */
[----:B------:R-:W-:Y:S01]  /*ed50*/  IMAD R6, R6, R4, R8 ;  /* 0x0000000406067224 */ /* 0x000fe200078e0208 */
[----:B------:R-:W-:-:S04]  /*ed60*/  MOV R4, R0 ;  /* 0x0000000000047202 */ /* 0x000fc80000000f00 */
        /* <DEDUP_REMOVED lines=8> */
.L_x_6733:
[----:B---3--:R-:W3:Y:S01]  /*edf0*/  LDL R2, [R1] ;  /* 0x0000000001027983 */ /* 0x008ee20000100800 */
[----:B0-----:R-:W-:Y:S02]  /*ee00*/  LEA R0, R18, UR36, 0x3 ;  /* 0x0000002412007c11 */ /* 0x001fe4000f8e18ff */
[----:B---3--:R-:W-:-:S04]  /*ee10*/  SHF.L.U32 R2, R2, 0x1f, RZ ;  /* 0x0000001f02027819 */ /* 0x008fc800000006ff */
[----:B------:R-:W0:Y:S02]  /*ee20*/  SYNCS.PHASECHK.TRANS64.TRYWAIT P0, [R0+URZ+0x34840], R2 ;  /* 0x03484002000075a7 */ /* 0x000e24000800017f */
[----:B0-----:R-:W-:Y:S05]  /*ee30*/  @!P0 BRA `(.L_x_6734) ;  /* 0x0000003400b48947 */ /* 0x001fea0003800000 */
.L_x_6819:
        /* <DEDUP_REMOVED lines=11> */
.L_x_6735:
        /* <DEDUP_REMOVED lines=10> */
[----:B------:R-:W-:-:S03]  /*ef90*/  UMOV UR15, 0x40 ;  /* 0x00000040000f7882 */ /* 0x000fc60000000000 */
[----:B------:R-:W-:Y:S01]  /*efa0*/  P2R R0, PR, RZ, 0x1 ;  /* 0x00000001ff007803 */ /* 0x000fe20000000000 */
[----:B------:R-:W-:Y:S02]  /*efb0*/  UIMAD UR6, UR6, 0xb000, UR36 ;  /* 0x0000b000060678a4 */ /* 0x000fe4000f8e0224 */
[----:B------:R-:W-:Y:S02]  /*efc0*/  UIADD3 UR9, UR9, 0x34830, URZ ;  /* 0x0003483009097890 */ /* 0x000fe4000fffe03f */
[----:B------:R-:W-:Y:S01]  /*efd0*/  UIADD3 UR8, UR6, 0x1e400, URZ ;  /* 0x0001e40006087890 */ /* 0x000fe2000fffe03f */
[----:B------:R4:W-:Y:S01]  /*efe0*/  STL [R1+0xc], R0 ;  /* 0x00000c0001007387 */ /* 0x0009e20000100800 */
[----:B------:R-:W-:-:S03]  /*eff0*/  UIADD3 UR14, UR6, 0x23c00, URZ ;  /* 0x00023c00060e7890 */ /* 0x000fc6000fffe03f */
[----:B------:R-:W-:Y:S01]  /*f000*/  UMOV UR6, 0x0 ;  /* 0x0000000000067882 */ /* 0x000fe20000000000 */
[----:B---3--:R-:W-:-:S13]  /*f010*/  R2UR UR11, R2 ;  /* 0x00000000020b72ca */ /* 0x008fda00000e0000 */
[----:B------:R-:W-:-:S09]  /*f020*/  UIMAD UR11, UR11, 0xb0, URZ ;  /* 0x000000b00b0b78a4 */ /* 0x000fd2000f8e023f */
[----:B------:R0:W-:Y:S02]  /*f030*/  UTMALDG.4D [UR8], [UR4], desc[UR6] ;  /* 0x00000608040075b4 */ /* 0x0001e40008019000 */
[----:B0-----:R-:W-:Y:S01]  /*f040*/  UMOV UR8, UR14 ;  /* 0x0000000e00087c82 */ /* 0x001fe20008000000 */
[----:B------:R-:W-:Y:S02]  /*f050*/  UMOV UR10, UR15 ;  /* 0x0000000f000a7c82 */ /* 0x000fe40008000000 */
[----:B------:R4:W-:Y:S02]  /*f060*/  UTMALDG.4D [UR8], [UR4], desc[UR6] ;  /* 0x00000608040075b4 */ /* 0x0009e40008019000 */
[----:B----4-:R-:W-:Y:S01]  /*f070*/  NOP ;  /* 0x0000000000007918 */ /* 0x010fe20000000000 */
.L_x_6731:
        /* <DEDUP_REMOVED lines=17> */
[----:B--2---:R-:W-:Y:S02]  /*f190*/  IMAD.MOV.U32 R8, RZ, RZ, 0x70 ;  /* 0x00000070ff087424 */ /* 0x004fe400078e00ff */
[----:B------:R-:W-:Y:S02]  /*f1a0*/  IMAD.MOV.U32 R12, RZ, RZ, 0x1 ;  /* 0x00000001ff0c7424 */ /* 0x000fe400078e00ff */
[----:B------:R-:W-:-:S07]  /*f1b0*/  IMAD.MOV.U32 R13, RZ, RZ, RZ ;  /* 0x000000ffff0d7224 */ /* 0x000fce00078e00ff */
[----:B------:R-:W-:-:S07]  /*f1c0*/  LEPC R20, `(.L_x_6736) ;  /* 0x000000001014794e */ /* 0x000fce0000000000 */
[----:B01-3--:R-:W-:Y:S05]  /*f1d0*/  CALL.ABS.NOINC R2 ;  /* 0x0000000002007343 */ /* 0x00bfea0003c00000 */
.L_x_6736:
[----:B------:R-:W3:Y:S01]  /*f1e0*/  LDL.LU R5, [R1+0x18] ;  /* 0x0000180001057983 */ /* 0x000ee20000300800 */
[----:B0-----:R-:W-:Y:S01]  /*f1f0*/  SHF.R.S32.HI R0, RZ, 0x1f, R16 ;  /* 0x0000001fff007819 */ /* 0x001fe20000011410 */
[----:B------:R-:W-:Y:S01]  /*f200*/  ULDC.64 UR4, c[0x0][0x2d8] ;  /* 0x0000b60000047ab9 */ /* 0x000fe20000000a00 */
[----:B--2---:R-:W0:Y:S01]  /*f210*/  LDC R8, c[0x0][0x448] ;  /* 0x00011200ff087b82 */ /* 0x004e220000000800 */
[----:B------:R-:W2:Y:S01]  /*f220*/  LDL.LU R7, [R1+0x20] ;  /* 0x0000200001077983 */ /* 0x000ea20000300800 */
[----:B------:R-:W-:-:S03]  /*f230*/  ULDC.64 UR6, c[0x0][0x280] ;  /* 0x0000a00000067ab9 */ /* 0x000fc60000000a00 */
[----:B------:R-:W4:Y:S01]  /*f240*/  LDL R4, [R1+0x28] ;  /* 0x0000280001047983 */ /* 0x000f220000100800 */
        /* <DEDUP_REMOVED lines=9> */
[----:B------:R-:W-:Y:S02]  /*f2e0*/  LOP3.LUT R10, R10, 0x38, RZ, 0xc0, !PT ;  /* 0x000000380a0a7812 */ /* 0x000fe400078ec0ff */
[----:B---3--:R-:W-:Y:S01]  /*f2f0*/  SHF.R.S32.HI R0, RZ, 0x1f, R5 ;  /* 0x0000001fff007819 */ /* 0x008fe20000011405 */
[----:B------:R-:W-:-:S04]  /*f300*/  IMAD.WIDE.U32 R2, R5, UR4, R2 ;  /* 0x0000000405027c25 */ /* 0x000fc8000f8e0002 */
[----:B------:R-:W-:Y:S01]  /*f310*/  IMAD R0, R0, UR4, RZ ;  /* 0x0000000400007c24 */ /* 0x000fe2000f8e02ff */
[----:B------:R-:W-:-:S03]  /*f320*/  ULDC UR4, c[0x0][0xc38] ;  /* 0x00030e0000047ab9 */ /* 0x000fc60000000800 */
[----:B------:R-:W-:Y:S02]  /*f330*/  IMAD R0, R5, UR5, R0 ;  /* 0x0000000505007c24 */ /* 0x000fe4000f8e0200 */
[----:B------:R-:W1:Y:S02]  /*f340*/  S2R R5, SR_TID.X ;  /* 0x0000000000057919 */ /* 0x000e640000002100 */
[----:B------:R-:W-:Y:S01]  /*f350*/  IMAD.IADD R3, R3, 0x1, R0 ;  /* 0x0000000103037824 */ /* 0x000fe200078e0200 */
[----:B--2---:R-:W-:Y:S02]  /*f360*/  IADD3 R0, -R7, RZ, RZ ;  /* 0x000000ff07007210 */ /* 0x004fe40007ffe1ff */
[----:B------:R-:W2:Y:S03]  /*f370*/  @P0 LDC R7, c[0x0][0x450] ;  /* 0x00011400ff070b82 */ /* 0x000ea60000000800 */
[----:B----4-:R-:W-:Y:S01]  /*f380*/  IMAD R0, R0, UR4, R4 ;  /* 0x0000000400007c24 */ /* 0x010fe2000f8e0204 */
        /* <DEDUP_REMOVED lines=11> */
[----:B--2---:R-:W-:-:S05]  /*f440*/  @P0 SHF.R.U32.HI R5, RZ, R7, R6 ;  /* 0x00000007ff050219 */ /* 0x004fca0000011606 */
        /* <DEDUP_REMOVED lines=11> */
[----:B------:R-:W-:Y:S01]  /*f500*/  IMAD R5, R5, UR4, RZ ;  /* 0x0000000405057c24 */ /* 0x000fe2000f8e02ff */
[----:B------:R-:W-:Y:S01]  /*f510*/  LOP3.LUT R9, R9, 0x40, RZ, 0xfc, !PT ;  /* 0x0000004009097812 */ /* 0x000fe200078efcff */
[----:B------:R-:W-:Y:S01]  /*f520*/  IMAD.WIDE.U32 R2, R0, UR4, R2 ;  /* 0x0000000400027c25 */ /* 0x000fe2000f8e0002 */
[----:B------:R-:W-:-:S02]  /*f530*/  ULDC UR4, c[0x0][0x2b8] ;  /* 0x0000ae0000047ab9 */ /* 0x000fc40000000800 */
[----:B------:R-:W-:Y:S01]  /*f540*/  ISETP.GE.AND P1, PT, R9, UR4, PT ;  /* 0x0000000409007c0c */ /* 0x000fe2000bf26270 */
[----:B------:R-:W-:Y:S01]  /*f550*/  IMAD R5, R0, UR5, R5 ;  /* 0x0000000500057c24 */ /* 0x000fe2000f8e0205 */
[----:B------:R0:W5:Y:S01]  /*f560*/  LDL R9, [R1+0x14] ;  /* 0x0000140001097983 */ /* 0x0001620000100800 */
[----:B------:R-:W-:Y:S02]  /*f570*/  LEA R0, P2, R2, UR6, 0x1 ;  /* 0x0000000602007c11 */ /* 0x000fe4000f8408ff */
[----:B------:R-:W-:Y:S01]  /*f580*/  IMAD.IADD R5, R3, 0x1, R5 ;  /* 0x0000000103057824 */ /* 0x000fe200078e0205 */
[----:B------:R-:W-:Y:S01]  /*f590*/  ISETP.GE.AND P0, PT, R10, UR4, PT ;  /* 0x000000040a007c0c */ /* 0x000fe2000bf06270 */
[----:B------:R-:W-:-:S03]  /*f5a0*/  UMOV UR4, 0xffffffff ;  /* 0xffffffff00047882 */ /* 0x000fc60000000000 */
[----:B------:R-:W-:Y:S01]  /*f5b0*/  LEA.HI.X R2, R2, UR7, R5, 0x1, P2 ;  /* 0x0000000702027c11 */ /* 0x000fe200090f0c05 */
[----:B0-----:R-:W-:Y:S08]  /*f5c0*/  BRA.DIV UR4, `(.L_x_6737) ;  /* 0x0000002e04e47947 */ /* 0x001ff0000b800000 */
[----:B------:R-:W0:Y:S01]  /*f5d0*/  S2R R6, SR_TID.X ;  /* 0x0000000000067919 */ /* 0x000e220000002100 */
[----:B------:R-:W-:Y:S01]  /*f5e0*/  ULDC UR4, c[0x0][0x288] ;  /* 0x0000a20000047ab9 */ /* 0x000fe20000000800 */
[----:B------:R-:W-:Y:S01]  /*f5f0*/  ULDC.64 UR6, c[0x0][0x208] ;  /* 0x0000820000067ab9 */ /* 0x000fe20000000a00 */
[----:B------:R-:W-:Y:S01]  /*f600*/  IMAD R3, R8, UR4, RZ ;  /* 0x0000000408037c24 */ /* 0x000fe2000f8e02ff */
[----:B------:R-:W1:Y:S04]  /*f610*/  SHFL.IDX PT, R7, R0, RZ, 0x181f ;  /* 0x00181fff00077589 */ /* 0x000e6800000e0000 */
[----:B------:R-:W-:Y:S01]  /*f620*/  SHFL.IDX PT, R8, R2, 0x1, 0x181f ;  /* 0x00381f0002087f89 */ /* 0x000fe200000e0000 */
[----:B0-----:R-:W-:-:S04]  /*f630*/  LOP3.LUT R6, R6, 0x7f, RZ, 0xc0, !PT ;  /* 0x0000007f06067812 */ /* 0x001fc800078ec0ff */
[----:B------:R-:W-:-:S05]  /*f640*/  SHF.R.U32.HI R6, RZ, 0x3, R6 ;  /* 0x00000003ff067819 */ /* 0x000fca0000011606 */
[----:B------:R-:W-:Y:S02]  /*f650*/  IMAD.IADD R4, R6, 0x1, R4 ;  /* 0x0000000106047824 */ /* 0x000fe400078e0204 */
[----:B------:R-:W0:Y:S02]  /*f660*/  SHFL.IDX PT, R6, R2, RZ, 0x181f ;  /* 0x00181fff02067589 */ /* 0x000e2400000e0000 */
[C---:B------:R-:W-:Y:S01]  /*f670*/  VIADD R5, R4.reuse, 0x10 ;  /* 0x0000001004057836 */ /* 0x040fe20000000000 */
[----:B------:R-:W-:-:S04]  /*f680*/  ISETP.GE.AND P4, PT, R4, R3, PT ;  /* 0x000000030400720c */ /* 0x000fc80003f86270 */
[----:B------:R-:W-:Y:S02]  /*f690*/  ISETP.GE.AND P2, PT, R5, R3, PT ;  /* 0x000000030500720c */ /* 0x000fe40003f46270 */
[----:B------:R-:W2:Y:S07]  /*f6a0*/  SHFL.IDX PT, R5, R0, 0x1, 0x181f ;  /* 0x00381f0000057f89 */ /* 0x000eae00000e0000 */
[----:B-1----:R-:W-:-:S05]  /*f6b0*/  @!P4 LEA R7, P3, R10, R7, 0x1 ;  /* 0x000000070a07c211 */ /* 0x002fca00078608ff */
[----:B0-----:R-:W-:-:S05]  /*f6c0*/  @!P4 IMAD.X R6, RZ, RZ, R6, P3 ;  /* 0x000000ffff06c224 */ /* 0x001fca00018e0606 */
[----:B------:R-:W-:-:S04]  /*f6d0*/  @!P4 LOP3.LUT R7, R7, R6, RZ, 0x3c, !PT ;  /* 0x000000060707c212 */ /* 0x000fc800078e3cff */
[C---:B------:R-:W-:Y:S02]  /*f6e0*/  @!P4 LOP3.LUT R6, R7.reuse, R6, RZ, 0x3c, !PT ;  /* 0x000000060706c212 */ /* 0x040fe400078e3cff */
[----:B--2---:R-:W-:Y:S02]  /*f6f0*/  @!P2 LEA R5, P3, R10, R5, 0x1 ;  /* 0x000000050a05a211 */ /* 0x004fe400078608ff */
[----:B------:R-:W-:-:S05]  /*f700*/  @!P4 LOP3.LUT R7, R7, R6, RZ, 0x3c, !PT ;  /* 0x000000060707c212 */ /* 0x000fca00078e3cff */
[----:B-----5:R-:W-:Y:S04]  /*f710*/  @!P4 LDGSTS.E.BYPASS.LTC128B.128 [R9+0x16400], desc[UR6][R6.64], !P0 ;  /* 0x164000000609cfae */ /* 0x020fe8000c101d46 */
[----:B------:R0:W-:Y:S02]  /*f720*/  @!P4 LDGSTS.E.BYPASS.LTC128B.128 [R9+0x1a400], desc[UR6][R6.64+0x80], !P1 ;  /* 0x1a4000800609cfae */ /* 0x0001e4000c901d46 */
[----:B0-----:R-:W-:-:S05]  /*f730*/  @!P2 IMAD.X R6, RZ, RZ, R8, P3 ;  /* 0x000000ffff06a224 */ /* 0x001fca00018e0608 */
[----:B------:R-:W-:Y:S01]  /*f740*/  @!P2 MOV R7, R6 ;  /* 0x000000060007a202 */ /* 0x000fe20000000f00 */
[----:B------:R-:W-:Y:S02]  /*f750*/  @!P2 IMAD.MOV.U32 R6, RZ, RZ, R5 ;  /* 0x000000ffff06a224 */ /* 0x000fe400078e0005 */
[----:B------:R-:W-:-:S03]  /*f760*/  VIADD R5, R4, 0x20 ;  /* 0x0000002004057836 */ /* 0x000fc60000000000 */
        /* <DEDUP_REMOVED lines=40> */
[----:B0-----:R-:W0:Y:S04]  /*f9f0*/  SHFL.IDX PT, R6, R0, 0x6, 0x181f ;  /* 0x00d81f0000067f89 */ /* 0x001e2800000e0000 */
[----:B------:R-:W1:Y:S02]  /*fa00*/  SHFL.IDX PT, R0, R0, 0x7, 0x181f ;  /* 0x00f81f0000007f89 */ /* 0x000e6400000e0000 */
[----:B0-----:R-:W-:-:S05]  /*fa10*/  @!P2 LEA R6, P3, R10, R6, 0x1 ;  /* 0x000000060a06a211 */ /* 0x001fca00078608ff */
[----:B------:R-:W-:-:S04]  /*fa20*/  @!P2 IMAD.X R5, RZ, RZ, R5, P3 ;  /* 0x000000ffff05a224 */ /* 0x000fc800018e0605 */
[----:B------:R-:W-:Y:S02]  /*fa30*/  @!P2 IMAD.MOV.U32 R7, RZ, RZ, R5 ;  /* 0x000000ffff07a224 */ /* 0x000fe400078e0005 */
[----:B------:R0:W2:Y:S04]  /*fa40*/  SHFL.IDX PT, R5, R2, 0x7, 0x181f ;  /* 0x00f81f0002057f89 */ /* 0x0000a800000e0000 */
[----:B------:R0:W-:Y:S04]  /*fa50*/  @!P2 LDGSTS.E.BYPASS.LTC128B.128 [R9+0x19400], desc[UR6][R6.64], !P0 ;  /* 0x194000000609afae */ /* 0x0001e8000c101d46 */
[----:B-1----:R0:W-:Y:S02]  /*fa60*/  @!P2 LDGSTS.E.BYPASS.LTC128B.128 [R9+0x1d400], desc[UR6][R6.64+0x80], !P1 ;  /* 0x1d4000800609afae */ /* 0x0021e4000c901d46 */
.L_x_6836:
[----:B------:R-:W-:Y:S01]  /*fa70*/  VIADD R4, R4, 0x70 ;  /* 0x0000007004047836 */ /* 0x000fe20000000000 */
[----:B------:R-:W-:Y:S04]  /*fa80*/  BSSY B0, `(.L_x_6738) ;  /* 0x000000b000007945 */ /* 0x000fe80003800000 */
[----:B------:R-:W-:-:S13]  /*fa90*/  ISETP.GE.AND P2, PT, R4, R3, PT ;  /* 0x000000030400720c */ /* 0x000fda0003f46270 */
[----:B------:R-:W-:Y:S05]  /*faa0*/  @P2 BRA `(.L_x_6739) ;  /* 0x0000000000202947 */ /* 0x000fea0003800000 */
[----:B0-----:R-:W-:Y:S01]  /*fab0*/  LEA R2, P2, R10, R0, 0x1 ;  /* 0x000000000a027211 */ /* 0x001fe200078408ff */
[----:B------:R-:W-:-:S03]  /*fac0*/  ULDC.64 UR4, c[0x0][0x208] ;  /* 0x0000820000047ab9 */ /* 0x000fc60000000a00 */
[----:B--2---:R-:W-:-:S05]  /*fad0*/  IADD3.X R3, RZ, R5, RZ, P2, !PT ;  /* 0x00000005ff037210 */ /* 0x004fca00017fe4ff */
[----:B------:R-:W-:Y:S01]  /*fae0*/  @!PT LDS RZ, [RZ] ;  /* 0x00000000fffff984 */ /* 0x000fe20000000800 */
[----:B------:R-:W-:Y:S01]  /*faf0*/  @!PT LDS RZ, [RZ] ;  /* 0x00000000fffff984 */ /* 0x000fe20000000800 */
[----:B------:R-:W-:Y:S01]  /*fb00*/  @!PT LDS RZ, [RZ] ;  /* 0x00000000fffff984 */ /* 0x000fe20000000800 */
[----:B------:R1:W-:Y:S04]  /*fb10*/  LDGSTS.E.BYPASS.LTC128B.128 [R9+0x19c00], desc[UR4][R2.64], !P0 ;  /* 0x19c0000002097fae */ /* 0x0003e8000c101d44 */
[----:B------:R1:W-:Y:S02]  /*fb20*/  LDGSTS.E.BYPASS.LTC128B.128 [R9+0x1dc00], desc[UR4][R2.64+0x80], !P1 ;  /* 0x1dc0008002097fae */ /* 0x0003e4000c901d44 */
.L_x_6739:
[----:B------:R-:W-:Y:S05]  /*fb30*/  BSYNC B0 ;  /* 0x0000000000007941 */ /* 0x000fea0003800000 */
.L_x_6738:
[----:B01----:R-:W3:Y:S01]  /*fb40*/  LDL R2, [R1+0x30] ;  /* 0x0000300001027983 */ /* 0x003ee20000100800 */
        /* <DEDUP_REMOVED lines=9> */
[----:B------:R-:W-:Y:S01]  /*fbe0*/  IMAD.U32 R11, RZ, RZ, UR36 ;  /* 0x00000024ff0b7e24 */ /* 0x000fe2000f8e00ff */
[----:B------:R-:W0:Y:S01]  /*fbf0*/  SYNCS.PHASECHK.TRANS64.TRYWAIT P0, [UR36+0x34820], R0 ;  /* 0x03482000ff0075a7 */ /* 0x000e220008000164 */
[----:B---3--:R-:W-:Y:S01]  /*fc00*/  ISETP.GE.AND P1, PT, R2, 0xb1, PT ;  /* 0x000000b10200780c */ /* 0x008fe20003f26270 */
[----:B0-----:R-:W-:-:S12]  /*fc10*/  @!P0 BRA `(.L_x_6741) ;  /* 0x0000003400108947 */ /* 0x001fd80003800000 */
.L_x_6837:
[----:B------:R-:W-:Y:S05]  /*fc20*/  BSYNC B0 ;  /* 0x0000000000007941 */ /* 0x000fea0003800000 */
.L_x_6740:
        /* <DEDUP_REMOVED lines=8> */
[----:B------:R-:W-:Y:S02]  /*fcb0*/  ISETP.NE.U32.AND P0, PT, R0, 0x1, PT ;  /* 0x000000010000780c */ /* 0x000fe40003f05070 */
[----:B------:R-:W-:-:S11]  /*fcc0*/  IADD3 R0, R2, -0x2, RZ ;  /* 0xfffffffe02007810 */ /* 0x000fd60007ffe0ff */
[----:B------:R-:W-:Y:S05]  /*fcd0*/  @P0 BRA `(.L_x_6743) ;  /* 0x0000000800680947 */ /* 0x000fea0003800000 */
[----:B------:R-:W3:Y:S04]  /*fce0*/  LDL R3, [R1+0xc] ;  /* 0x00000c0001037983 */ /* 0x000ee80000100800 */
[----:B------:R-:W4:Y:S01]  /*fcf0*/  LDL R2, [R1] ;  /* 0x0000000001027983 */ /* 0x000f220000100800 */
[----:B------:R-:W-:Y:S01]  /*fd00*/  VIADD R4, R18, 0x1 ;  /* 0x0000000112047836 */ /* 0x000fe20000000000 */
[----:B------:R-:W-:Y:S04]  /*fd10*/  BSSY B0, `(.L_x_6744) ;  /* 0x0000092000007945 */ /* 0x000fe80003800000 */
[----:B------:R-:W-:-:S04]  /*fd20*/  ISETP.NE.AND P0, PT, R4, 0x2, PT ;  /* 0x000000020400780c */ /* 0x000fc80003f05270 */
[----:B------:R-:W-:Y:S02]  /*fd30*/  SEL R8, RZ, 0x1, P0 ;  /* 0x00000001ff087807 */ /* 0x000fe40000000000 */
[----:B------:R-:W-:Y:S02]  /*fd40*/  SEL R4, R4, RZ, P0 ;  /* 0x000000ff04047207 */ /* 0x000fe40000000000 */
[----:B---3--:R-:W-:Y:S02]  /*fd50*/  ISETP.NE.AND P2, PT, R3, RZ, PT ;  /* 0x000000ff0300720c */ /* 0x008fe40003f45270 */
[----:B----4-:R-:W-:-:S11]  /*fd60*/  LOP3.LUT R8, R2, R8, RZ, 0x3c, !PT ;  /* 0x0000000802087212 */ /* 0x010fd600078e3cff */
[----:B------:R-:W-:Y:S05]  /*fd70*/  @!P2 BRA `(.L_x_6745) ;  /* 0x00000008002ca947 */ /* 0x000fea0003800000 */
[----:B------:R-:W3:Y:S01]  /*fd80*/  LDL R2, [R1+0x10] ;  /* 0x0000100001027983 */ /* 0x000ee20000100800 */
[----:B------:R-:W-:Y:S01]  /*fd90*/  IMAD.MOV.U32 R6, RZ, RZ, R17 ;  /* 0x000000ffff067224 */ /* 0x000fe200078e0011 */
[----:B---3--:R-:W-:-:S13]  /*fda0*/  ISETP.NE.AND P2, PT, R2, RZ, PT ;  /* 0x000000ff0200720c */ /* 0x008fda0003f45270 */
[----:B------:R-:W-:Y:S05]  /*fdb0*/  @!P2 BRA `(.L_x_6746) ;  /* 0x000000000050a947 */ /* 0x000fea0003800000 */
[----:B------:R-:W3:Y:S01]  /*fdc0*/  LDL R7, [R1+0x8] ;  /* 0x0000080001077983 */ /* 0x000ee20000100800 */
[----:B------:R-:W0:Y:S01]  /*fdd0*/  LDC R6, c[0x0][0x43c] ;  /* 0x00010f00ff067b82 */ /* 0x000e220000000800 */
[----:B------:R-:W-:Y:S01]  /*fde0*/  ULDC.64 UR4, c[0x0][0x428] ;  /* 0x00010a0000047ab9 */ /* 0x000fe20000000a00 */
        /* <DEDUP_REMOVED lines=17> */
.L_x_6746:
[----:B------:R-:W-:Y:S01]  /*ff00*/  LEA R3, R4, UR36, 0x3 ;  /* 0x0000002404037c11 */ /* 0x000fe2000f8e18ff */
[----:B------:R-:W-:Y:S01]  /*ff10*/  BSSY B1, `(.L_x_6747) ;  /* 0x0000004000017945 */ /* 0x000fe20003800000 */
[----:B------:R-:W-:-:S04]  /*ff20*/  SHF.L.U32 R2, R8, 0x1f, RZ ;  /* 0x0000001f08027819 */ /* 0x000fc800000006ff */
[----:B------:R-:W1:Y:S02]  /*ff30*/  SYNCS.PHASECHK.TRANS64.TRYWAIT P0, [R3+URZ+0x34840], R2 ;  /* 0x03484002030075a7 */ /* 0x000e64000800017f */
[----:B-1----:R-:W-:Y:S05]  /*ff40*/  @!P0 BRA `(.L_x_6748) ;  /* 0x0000003000588947 */ /* 0x002fea0003800000 */
.L_x_6838:
[----:B------:R-:W-:Y:S05]  /*ff50*/  BSYNC B1 ;  /* 0x0000000000017941 */ /* 0x000fea0003800000 */
.L_x_6747:
[----:B--2---:R-:W2:Y:S01]  /*ff60*/  S2R R5, SR_TID.X ;  /* 0x0000000000057919 */ /* 0x004ea20000002100 */
[----:B------:R-:W-:Y:S01]  /*ff70*/  BSSY B1, `(.L_x_6749) ;  /* 0x000000b000017945 */ /* 0x000fe20003800000 */
[----:B--2---:R-:W-:-:S04]  /*ff80*/  LOP3.LUT R5, R5, 0x7f, RZ, 0xc0, !PT ;  /* 0x0000007f05057812 */ /* 0x004fc800078ec0ff */
[----:B------:R-:W-:-:S13]  /*ff90*/  ISETP.NE.AND P1, PT, R5, RZ, PT ;  /* 0x000000ff0500720c */ /* 0x000fda0003f25270 */
[----:B------:R-:W-:Y:S05]  /*ffa0*/  @P1 BRA `(.L_x_6750) ;  /* 0x00000000001c1947 */ /* 0x000fea0003800000 */
[----:B------:R-:W2:Y:S01]  /*ffb0*/  S2R R5, SR_TID.X ;  /* 0x0000000000057919 */ /* 0x000ea20000002100 */
[----:B-1----:R-:W-:-:S04]  /*ffc0*/  MOV R2, 0xb000 ;  /* 0x0000b00000027802 */ /* 0x002fc80000000f00 */
[----:B------:R3:W-:Y:S01]  /*ffd0*/  SYNCS.ARRIVE.TRANS64 RZ, [R3+URZ+0x34830], R2 ;  /* 0x0348300203ff79a7 */ /* 0x0007e2000800003f */
[----:B--2---:R-:W-:-:S04]  /*ffe0*/  LOP3.LUT R5, R5, 0x1f, RZ, 0xc0, !PT ;  /* 0x0000001f05057812 */ /* 0x004fc800078ec0ff */
[----:B------:R-:W-:-:S13]  /*fff0*/  ISETP.NE.AND P0, PT, R5, RZ, PT ;  /* 0x000000ff0500720c */ /* 0x000fda0003f05270 */
[----:B---3--:R-:W-:Y:S05]  /*10000*/  @!P0 BRA `(.L_x_6750) ;  /* 0x0000000000048947 */ /* 0x008fea0003800000 */
[----:B------:R-:W-:Y:S01]  /*10010*/  BPT.TRAP 0x1 ;  /* 0x000000040000795c */ /* 0x000fe20000300000 */
.L_x_6750:
[----:B------:R-:W-:Y:S05]  /*10020*/  BSYNC B1 ;  /* 0x0000000000017941 */ /* 0x000fea0003800000 */
.L_x_6749:
[----:B------:R-:W-:Y:S01]  /*10030*/  IMAD.MOV.U32 R14, RZ, RZ, RZ ;  /* 0x000000ffff0e7224 */ /* 0x000fe200078e00ff */
[----:B------:R-:W-:Y:S01]  /*10040*/  UIADD3 UR4, UP0, UR38, 0x370, URZ ;  /* 0x0000037026047890 */ /* 0x000fe2000ff1e03f */
[----:B-1----:R-:W-:Y:S01]  /*10050*/  IMAD R2, R4, 0xb000, R11 ;  /* 0x0000b00004027824 */ /* 0x002fe200078e020b */
[----:B------:R-:W-:Y:S01]  /*10060*/  PLOP3.LUT P0, PT, PT, PT, PT, 0x80, 0x0 ;  /* 0x000000000000781c */ /* 0x000fe20003f0f070 */
[----:B------:R-:W-:Y:S01]  /*10070*/  VIADD R3, R3, 0x34830 ;  /* 0x0003483003037836 */ /* 0x000fe20000000000 */
[----:B------:R-:W-:Y:S01]  /*10080*/  R2UR UR10, R14 ;  /* 0x000000000e0a72ca */ /* 0x000fe200000e0000 */
[----:B------:R-:W-:Y:S01]  /*10090*/  IMAD R5, R0, 0xb0, RZ ;  /* 0x000000b000057824 */ /* 0x000fe200078e02ff */
[----:B------:R-:W-:Y:S01]  /*100a0*/  UIADD3.X UR5, URZ, UR39, URZ, UP0, !UPT ;  /* 0x000000273f057290 */ /* 0x000fe200087fe43f */
[----:B0-----:R-:W-:Y:S01]  /*100b0*/  VIADD R7, R2, 0x1e400 ;  /* 0x0001e40002077836 */ /* 0x001fe20000000000 */
[----:B------:R-:W-:Y:S01]  /*100c0*/  UMOV UR6, 0x0 ;  /* 0x0000000000067882 */ /* 0x000fe20000000000 */
[----:B------:R-:W-:-:S10]  /*100d0*/  UMOV UR7, 0x14f00000 ;  /* 0x14f0000000077882 */ /* 0x000fd40000000000 */
.L_x_6751:
        /* <DEDUP_REMOVED lines=16> */
.L_x_6752:
        /* <DEDUP_REMOVED lines=16> */
.L_x_6839:
[----:B------:R-:W-:Y:S05]  /*102e0*/  BSYNC B1 ;  /* 0x0000000000017941 */ /* 0x000fea0003800000 */
.L_x_6753:
        /* <DEDUP_REMOVED lines=12> */
.L_x_6756:
[----:B------:R-:W-:Y:S05]  /*103b0*/  BSYNC B1 ;  /* 0x0000000000017941 */ /* 0x000fea0003800000 */
.L_x_6755:
        /* <DEDUP_REMOVED lines=12> */
.L_x_6757:
        /* <DEDUP_REMOVED lines=15> */
.L_x_6758:
        /* <DEDUP_REMOVED lines=12> */
.L_x_6745:
[----:B------:R-:W-:Y:S05]  /*10630*/  BSYNC B0 ;  /* 0x0000000000007941 */ /* 0x000fea0003800000 */
.L_x_6744:
[----:B0-----:R-:W3:Y:S01]  /*10640*/  LDL.LU R0, [R1+0x24] ;  /* 0x0000240001007983 */ /* 0x001ee20000300800 */
[----:B------:R-:W-:-:S03]  /*10650*/  IMAD.MOV.U32 R18, RZ, RZ, R4 ;  /* 0x000000ffff127224 */ /* 0x000fc600078e0004 */
[----:B------:R0:W-:Y:S02]  /*10660*/  STL [R1], R8 ;  /* 0x0000000801007387 */ /* 0x0001e40000100800 */
[----:B0--3--:R-:W-:-:S07]  /*10670*/  VIADD R0, R0, 0xfffffffd ;  /* 0xfffffffd00007836 */ /* 0x009fce0000000000 */
.L_x_6743:
[----:B------:R-:W3:Y:S01]  /*10680*/  LDL.LU R2, [R1+0x1c] ;  /* 0x00001c0001027983 */ /* 0x000ee20000300800 */
[----:B------:R-:W-:Y:S01]  /*10690*/  IMAD.MOV R9, RZ, RZ, -R9 ;  /* 0x000000ffff097224 */ /* 0x000fe200078e0a09 */
[----:B------:R-:W-:Y:S04]  /*106a0*/  BSSY B0, `(.L_x_6742) ;  /* 0x000012f000007945 */ /* 0x000fe80003800000 */
[----:B---3--:R-:W-:-:S13]  /*106b0*/  ISETP.NE.AND P0, PT, R2, R9, PT ;  /* 0x000000090200720c */ /* 0x008fda0003f05270 */
[----:B------:R-:W-:Y:S05]  /*106c0*/  @!P0 BRA `(.L_x_6759) ;  /* 0x0000001000b08947 */ /* 0x000fea0003800000 */
[----:B------:R-:W-:-:S07]  /*106d0*/  IMAD.MOV.U32 R4, RZ, RZ, R17 ;  /* 0x000000ffff047224 */ /* 0x000fce00078e0011 */
.L_x_6790:
[----:B---3--:R-:W3:Y:S04]  /*106e0*/  LDL R3, [R1+0xc] ;  /* 0x00000c0001037983 */ /* 0x008ee80000100800 */
[----:B------:R-:W4:Y:S01]  /*106f0*/  LDL R2, [R1] ;  /* 0x0000000001027983 */ /* 0x000f220000100800 */
[----:B------:R-:W-:Y:S01]  /*10700*/  IADD3 R6, R18, 0x1, RZ ;  /* 0x0000000112067810 */ /* 0x000fe20007ffe0ff */
[----:B------:R-:W-:Y:S03]  /*10710*/  BSSY B1, `(.L_x_6760) ;  /* 0x0000090000017945 */ /* 0x000fe60003800000 */
[----:B------:R-:W-:-:S04]  /*10720*/  ISETP.NE.AND P0, PT, R6, 0x2, PT ;  /* 0x000000020600780c */ /* 0x000fc80003f05270 */
[----:B------:R-:W-:Y:S02]  /*10730*/  SEL R7, RZ, 0x1, P0 ;  /* 0x00000001ff077807 */ /* 0x000fe40000000000 */
[----:B------:R-:W-:Y:S02]  /*10740*/  SEL R6, R6, RZ, P0 ;  /* 0x000000ff06067207 */ /* 0x000fe40000000000 */
[----:B---3--:R-:W-:Y:S02]  /*10750*/  ISETP.NE.AND P1, PT, R3, RZ, PT ;  /* 0x000000ff0300720c */ /* 0x008fe40003f25270 */
[----:B----4-:R-:W-:-:S11]  /*10760*/  LOP3.LUT R7, R2, R7, RZ, 0x3c, !PT ;  /* 0x0000000702077212 */ /* 0x010fd600078e3cff */
[----:B01----:R-:W-:Y:S05]  /*10770*/  @!P1 BRA `(.L_x_6761) ;  /* 0x0000000800249947 */ /* 0x003fea0003800000 */
[----:B------:R-:W3:Y:S01]  /*10780*/  LDL R2, [R1+0x10] ;  /* 0x0000100001027983 */ /* 0x000ee20000100800 */
[----:B------:R-:W-:Y:S01]  /*10790*/  IMAD.MOV.U32 R8, RZ, RZ, R0 ;  /* 0x000000ffff087224 */ /* 0x000fe200078e0000 */
[----:B---3--:R-:W-:-:S13]  /*107a0*/  ISETP.NE.AND P1, PT, R2, RZ, PT ;  /* 0x000000ff0200720c */ /* 0x008fda0003f25270 */
[----:B------:R-:W-:Y:S05]  /*107b0*/  @!P1 BRA `(.L_x_6762) ;  /* 0x0000000000509947 */ /* 0x000fea0003800000 */
[----:B------:R-:W3:Y:S01]  /*107c0*/  LDL R9, [R1+0x8] ;  /* 0x0000080001097983 */ /* 0x000ee20000100800 */
[----:B--2---:R-:W0:Y:S01]  /*107d0*/  LDC R5, c[0x0][0x43c] ;  /* 0x00010f00ff057b82 */ /* 0x004e220000000800 */
[----:B------:R-:W-:Y:S01]  /*107e0*/  ULDC.64 UR4, c[0x0][0x428] ;  /* 0x00010a0000047ab9 */ /* 0x000fe20000000a00 */
        /* <DEDUP_REMOVED lines=17> */
.L_x_6762:
[----:B------:R-:W-:Y:S01]  /*10900*/  LEA R3, R6, UR36, 0x3 ;  /* 0x0000002406037c11 */ /* 0x000fe2000f8e18ff */
[----:B------:R-:W-:Y:S01]  /*10910*/  BSSY B2, `(.L_x_6763) ;  /* 0x0000004000027945 */ /* 0x000fe20003800000 */
[----:B------:R-:W-:-:S04]  /*10920*/  SHF.L.U32 R2, R7, 0x1f, RZ ;  /* 0x0000001f07027819 */ /* 0x000fc800000006ff */
[----:B------:R-:W1:Y:S02]  /*10930*/  SYNCS.PHASECHK.TRANS64.TRYWAIT P0, [R3+URZ+0x34840], R2 ;  /* 0x03484002030075a7 */ /* 0x000e64000800017f */
[----:B-1----:R-:W-:Y:S05]  /*10940*/  @!P0 BRA `(.L_x_6764) ;  /* 0x0000002800008947 */ /* 0x002fea0003800000 */
.L_x_6840:
[----:B------:R-:W-:Y:S05]  /*10950*/  BSYNC B2 ;  /* 0x0000000000027941 */ /* 0x000fea0003800000 */
.L_x_6763:
[----:B0-2---:R-:W0:Y:S01]  /*10960*/  S2R R5, SR_TID.X ;  /* 0x0000000000057919 */ /* 0x005e220000002100 */
        /* <DEDUP_REMOVED lines=11> */
.L_x_6766:
[----:B------:R-:W-:Y:S05]  /*10a20*/  BSYNC B2 ;  /* 0x0000000000027941 */ /* 0x000fea0003800000 */
.L_x_6765:
[----:B------:R-:W-:Y:S01]  /*10a30*/  MOV R14, RZ ;  /* 0x000000ff000e7202 */ /* 0x000fe20000000f00 */
[----:B-1----:R-:W-:Y:S01]  /*10a40*/  IMAD R2, R6, 0xb000, R11 ;  /* 0x0000b00006027824 */ /* 0x002fe200078e020b */
[----:B------:R-:W-:Y:S01]  /*10a50*/  UIADD3 UR4, UP0, UR38, 0x370, URZ ;  /* 0x0000037026047890 */ /* 0x000fe2000ff1e03f */
[----:B------:R-:W-:Y:S01]  /*10a60*/  PLOP3.LUT P0, PT, PT, PT, PT, 0x80, 0x0 ;  /* 0x000000000000781c */ /* 0x000fe20003f0f070 */
[----:B------:R-:W-:Y:S01]  /*10a70*/  VIADD R3, R3, 0x34830 ;  /* 0x0003483003037836 */ /* 0x000fe20000000000 */
[----:B------:R-:W-:Y:S01]  /*10a80*/  R2UR UR10, R14 ;  /* 0x000000000e0a72ca */ /* 0x000fe200000e0000 */
[----:B------:R-:W-:Y:S01]  /*10a90*/  IMAD R5, R8, 0xb0, RZ ;  /* 0x000000b008057824 */ /* 0x000fe200078e02ff */
[----:B------:R-:W-:Y:S01]  /*10aa0*/  UIADD3.X UR5, URZ, UR39, URZ, UP0, !UPT ;  /* 0x000000273f057290 */ /* 0x000fe200087fe43f */
[----:B------:R-:W-:Y:S01]  /*10ab0*/  VIADD R9, R2, 0x1e400 ;  /* 0x0001e40002097836 */ /* 0x000fe20000000000 */
[----:B------:R-:W-:Y:S01]  /*10ac0*/  UMOV UR6, 0x0 ;  /* 0x0000000000067882 */ /* 0x000fe20000000000 */
[----:B------:R-:W-:-:S10]  /*10ad0*/  UMOV UR7, 0x14f00000 ;  /* 0x14f0000000077882 */ /* 0x000fd40000000000 */
.L_x_6767:
        /* <DEDUP_REMOVED lines=16> */
.L_x_6768:
        /* <DEDUP_REMOVED lines=16> */
.L_x_6841:
[----:B------:R-:W-:Y:S05]  /*10ce0*/  BSYNC B2 ;  /* 0x0000000000027941 */ /* 0x000fea0003800000 */
.L_x_6769:
[----:B------:R-:W-:Y:S01]  /*10cf0*/  BSSY B2, `(.L_x_6771) ;  /* 0x000000b000027945 */ /* 0x000fe20003800000 */
[----:B------:R-:W-:Y:S01]  /*10d00*/  MOV R12, 0x0 ;  /* 0x00000000000c7802 */ /* 0x000fe20000000f00 */
[----:B------:R-:W-:Y:S02]  /*10d10*/  IMAD.MOV.U32 R13, RZ, RZ, 0x14f00000 ;  /* 0x14f00000ff0d7424 */ /* 0x000fe400078e00ff */
        /* <DEDUP_REMOVED lines=8> */
.L_x_6772:
[----:B------:R-:W-:Y:S05]  /*10da0*/  BSYNC B2 ;  /* 0x0000000000027941 */ /* 0x000fea0003800000 */
.L_x_6771:
        /* <DEDUP_REMOVED lines=11> */
.L_x_6773:
        /* <DEDUP_REMOVED lines=15> */
.L_x_6774:
        /* <DEDUP_REMOVED lines=12> */
.L_x_6761:
[----:B------:R-:W-:Y:S05]  /*11010*/  BSYNC B1 ;  /* 0x0000000000017941 */ /* 0x000fea0003800000 */
.L_x_6760:
        /* <DEDUP_REMOVED lines=34> */
.L_x_6777:
[----:B------:R-:W-:Y:S01]  /*11240*/  LEA R2, R18, UR36, 0x3 ;  /* 0x0000002412027c11 */ /* 0x000fe2000f8e18ff */
[----:B------:R-:W-:Y:S01]  /*11250*/  BSSY B2, `(.L_x_6778) ;  /* 0x0000004000027945 */ /* 0x000fe20003800000 */
[----:B------:R-:W-:-:S04]  /*11260*/  SHF.L.U32 R3, R9, 0x1f, RZ ;  /* 0x0000001f09037819 */ /* 0x000fc800000006ff */
[----:B------:R-:W3:Y:S02]  /*11270*/  SYNCS.PHASECHK.TRANS64.TRYWAIT P0, [R2+URZ+0x34840], R3 ;  /* 0x03484003020075a7 */ /* 0x000ee4000800017f */
[----:B---3--:R-:W-:Y:S05]  /*11280*/  @!P0 BRA `(.L_x_6779) ;  /* 0x0000001c00d88947 */ /* 0x008fea0003800000 */
.L_x_6842:
[----:B------:R-:W-:Y:S05]  /*11290*/  BSYNC B2 ;  /* 0x0000000000027941 */ /* 0x000fea0003800000 */
.L_x_6778:
[----:B0-2---:R-:W0:Y:S01]  /*112a0*/  S2R R5, SR_TID.X ;  /* 0x0000000000057919 */ /* 0x005e220000002100 */
[----:B------:R-:W-:Y:S01]  /*112b0*/  BSSY B2, `(.L_x_6780) ;  /* 0x000000b000027945 */ /* 0x000fe20003800000 */
[----:B0-----:R-:W-:-:S04]  /*112c0*/  LOP3.LUT R5, R5, 0x7f, RZ, 0xc0, !PT ;  /* 0x0000007f05057812 */ /* 0x001fc800078ec0ff */
[----:B------:R-:W-:-:S13]  /*112d0*/  ISETP.NE.AND P1, PT, R5, RZ, PT ;  /* 0x000000ff0500720c */ /* 0x000fda0003f25270 */
[----:B------:R-:W-:Y:S05]  /*112e0*/  @P1 BRA `(.L_x_6781) ;  /* 0x00000000001c1947 */ /* 0x000fea0003800000 */
[----:B------:R-:W0:Y:S01]  /*112f0*/  S2R R5, SR_TID.X ;  /* 0x0000000000057919 */ /* 0x000e220000002100 */
[----:B---3--:R-:W-:-:S04]  /*11300*/  MOV R3, 0xb000 ;  /* 0x0000b00000037802 */ /* 0x008fc80000000f00 */
[----:B------:R2:W-:Y:S01]  /*11310*/  SYNCS.ARRIVE.TRANS64 RZ, [R2+URZ+0x34830], R3 ;  /* 0x0348300302ff79a7 */ /* 0x0005e2000800003f */
[----:B0-----:R-:W-:-:S04]  /*11320*/  LOP3.LUT R5, R5, 0x1f, RZ, 0xc0, !PT ;  /* 0x0000001f05057812 */ /* 0x001fc800078ec0ff */
[----:B------:R-:W-:-:S13]  /*11330*/  ISETP.NE.AND P0, PT, R5, RZ, PT ;  /* 0x000000ff0500720c */ /* 0x000fda0003f05270 */
[----:B--2---:R-:W-:Y:S05]  /*11340*/  @!P0 BRA `(.L_x_6781) ;  /* 0x0000000000048947 */ /* 0x004fea0003800000 */
[----:B------:R-:W-:Y:S01]  /*11350*/  BPT.TRAP 0x1 ;  /* 0x000000040000795c */ /* 0x000fe20000300000 */
.L_x_6781:
[----:B------:R-:W-:Y:S05]  /*11360*/  BSYNC B2 ;  /* 0x0000000000027941 */ /* 0x000fea0003800000 */
.L_x_6780:
        /* <DEDUP_REMOVED lines=12> */
.L_x_6782:
        /* <DEDUP_REMOVED lines=16> */
.L_x_6783:
        /* <DEDUP_REMOVED lines=15> */
.L_x_6843:
[----:B------:R-:W-:Y:S05]  /*11620*/  BSYNC B2 ;  /* 0x0000000000027941 */ /* 0x000fea0003800000 */
.L_x_6784:
        /* <DEDUP_REMOVED lines=11> */
.L_x_6787:
[----:B------:R-:W-:Y:S05]  /*116e0*/  BSYNC B2 ;  /* 0x0000000000027941 */ /* 0x000fea0003800000 */
.L_x_6786:
        /* <DEDUP_REMOVED lines=11> */
.L_x_6788:
        /* <DEDUP_REMOVED lines=15> */
.L_x_6789:
        /* <DEDUP_REMOVED lines=12> */
.L_x_6776:
[----:B------:R-:W-:Y:S05]  /*11950*/  BSYNC B1 ;  /* 0x0000000000017941 */ /* 0x000fea0003800000 */
.L_x_6775:
[C---:B------:R-:W-:Y:S01]  /*11960*/  ISETP.GT.AND P0, PT, R0.reuse, 0x1, PT ;  /* 0x000000010000780c */ /* 0x040fe20003f04270 */
[----:B------:R-:W-:-:S12]  /*11970*/  VIADD R0, R0, 0xfffffffe ;  /* 0xfffffffe00007836 */ /* 0x000fd80000000000 */
[----:B------:R-:W-:Y:S05]  /*11980*/  @P0 BRA `(.L_x_6790) ;  /* 0xffffffec00540947 */ /* 0x000fea000383ffff */
.L_x_6759:
[----:B------:R-:W-:Y:S05]  /*11990*/  BSYNC B0 ;  /* 0x0000000000007941 */ /* 0x000fea0003800000 */
.L_x_6742:
        /* <DEDUP_REMOVED lines=13> */
.L_x_6844:
[----:B------:R-:W-:Y:S05]  /*11a70*/  BSYNC B1 ;  /* 0x0000000000017941 */ /* 0x000fea0003800000 */
.L_x_6793:
        /* <DEDUP_REMOVED lines=9> */
.L_x_6796:
[----:B------:R-:W-:Y:S05]  /*11b10*/  BSYNC B1 ;  /* 0x0000000000017941 */ /* 0x000fea0003800000 */
.L_x_6795:
[----:B------:R-:W4:Y:S01]  /*11b20*/  LDL R2, [R1+0x4] ;  /* 0x0000040001027983 */ /* 0x000f220000100800 */
[----:B------:R-:W-:Y:S01]  /*11b30*/  IMAD R11, R18, 0xb000, R11 ;  /* 0x0000b000120b7824 */ /* 0x000fe200078e020b */
[----:B------:R-:W-:Y:S01]  /*11b40*/  UIADD3 UR4, UP0, UR38, 0x470, URZ ;  /* 0x0000047026047890 */ /* 0x000fe2000ff1e03f */
[----:B0-----:R-:W-:Y:S01]  /*11b50*/  VIADD R0, R3, 0x34850 ;  /* 0x0003485003007836 */ /* 0x001fe20000000000 */
[----:B------:R-:W-:Y:S01]  /*11b60*/  PLOP3.LUT P0, PT, PT, PT, PT, 0x80, 0x0 ;  /* 0x000000000000781c */ /* 0x000fe20003f0f070 */
[----:B------:R-:W-:Y:S01]  /*11b70*/  UMOV UR6, 0x0 ;  /* 0x0000000000067882 */ /* 0x000fe20000000000 */
[----:B------:R-:W-:Y:S01]  /*11b80*/  UIADD3.X UR5, URZ, UR39, URZ, UP0, !UPT ;  /* 0x000000273f057290 */ /* 0x000fe200087fe43f */
[----:B------:R-:W-:Y:S01]  /*11b90*/  UMOV UR7, 0x14f00000 ;  /* 0x14f0000000077882 */ /* 0x000fe20000000000 */
[----:B------:R-:W-:Y:S01]  /*11ba0*/  UMOV UR10, URZ ;  /* 0x0000003f000a7c82 */ /* 0x000fe20008000000 */
[----:B----4-:R-:W-:Y:S01]  /*11bb0*/  IMAD R3, R2, 0xb0, RZ ;  /* 0x000000b002037824 */ /* 0x010fe200078e02ff */
[----:B------:R-:W-:-:S08]  /*11bc0*/  IADD3 R2, R11, 0x400, RZ ;  /* 0x000004000b027810 */ /* 0x000fd00007ffe0ff */
.L_x_6797:
        /* <DEDUP_REMOVED lines=15> */
.L_x_6798:
        /* <DEDUP_REMOVED lines=10> */
.L_x_6792:
[----:B------:R-:W-:Y:S05]  /*11d60*/  BSYNC B0 ;  /* 0x0000000000007941 */ /* 0x000fea0003800000 */
.L_x_6791:
        /* <DEDUP_REMOVED lines=11> */
[----:B------:R-:W-:Y:S01]  /*11e20*/  ISETP.GE.AND P1, PT, R5, UR4, PT ;  /* 0x0000000405007c0c */ /* 0x000fe2000bf26270 */
[----:B-----5:R-:W-:-:S05]  /*11e30*/  VIADD R2, R2, 0x1 ;  /* 0x0000000102027836 */ /* 0x020fca0000000000 */
[----:B------:R0:W-:Y:S04]  /*11e40*/  STL [R1+0x30], R2 ;  /* 0x0000300201007387 */ /* 0x0001e80000100800 */
[----:B------:R0:W-:Y:S03]  /*11e50*/  STL [R1], R4 ;  /* 0x0000000401007387 */ /* 0x0001e60000100800 */
[----:B------:R-:W-:Y:S05]  /*11e60*/  @!P1 BRA `(.L_x_6799) ;  /* 0xffffffc400a49947 */ /* 0x000fea000383ffff */
[----:B0-----:R-:W-:-:S07]  /*11e70*/  LOP3.LUT R2, R2, 0x1, RZ, 0xc, !PT ;  /* 0x0000000102027812 */ /* 0x001fce00078e0cff */
.L_x_6726:
[----:B0-----:R-:W0:Y:S01]  /*11e80*/  S2R R3, SR_CgaCtaId ;  /* 0x0000000000037919 */ /* 0x001e220000008800 */
[----:B------:R-:W-:Y:S01]  /*11e90*/  MOV R0, 0x400 ;  /* 0x0000040000007802 */ /* 0x000fe20000000f00 */
[----:B------:R-:W-:Y:S03]  /*11ea0*/  BSSY B0, `(.L_x_6800) ;  /* 0x0000005000007945 */ /* 0x000fe60003800000 */
[----:B0-----:R-:W-:Y:S02]  /*11eb0*/  LEA R0, R3, R0, 0x18 ;  /* 0x0000000003007211 */ /* 0x001fe400078ec0ff */
[----:B------:R-:W-:-:S04]  /*11ec0*/  SHF.L.U32 R3, R2, 0x1f, RZ ;  /* 0x0000001f02037819 */ /* 0x000fc800000006ff */
[----:B------:R-:W0:Y:S02]  /*11ed0*/  SYNCS.PHASECHK.TRANS64.TRYWAIT P0, [R0+URZ+0x34820], R3 ;  /* 0x03482003000075a7 */ /* 0x000e24000800017f */
[----:B0-----:R-:W-:Y:S05]  /*11ee0*/  @!P0 BRA `(.L_x_6801) ;  /* 0x0000001000fc8947 */ /* 0x001fea0003800000 */
.L_x_6845:
[----:B------:R-:W-:Y:S05]  /*11ef0*/  BSYNC B0 ;  /* 0x0000000000007941 */ /* 0x000fea0003800000 */
.L_x_6800:
[----:B------:R-:W-:-:S03]  /*11f00*/  UMOV UR4, 0xffffffff ;  /* 0xffffffff00047882 */ /* 0x000fc60000000000 */
[----:B------:R-:W-:Y:S05]  /*11f10*/  BRA.DIV UR4, `(.L_x_6802) ;  /* 0x0000001604047947 */ /* 0x000fea000b800000 */
[----:B------:R-:W2:Y:S02]  /*11f20*/  S2R R2, SR_TID.X ;  /* 0x0000000000027919 */ /* 0x000ea40000002100 */
[----:B--2---:R-:W-:-:S04]  /*11f30*/  SHF.R.U32.HI R2, RZ, 0x5, R2 ;  /* 0x00000005ff027819 */ /* 0x004fc80000011602 */
[----:B------:R-:W-:-:S05]  /*11f40*/  LOP3.LUT R2, R2, 0x3, RZ, 0xc0, !PT ;  /* 0x0000000302027812 */ /* 0x000fca00078ec0ff */
[----:B------:R2:W4:Y:S02]  /*11f50*/  SHFL.IDX PT, R14, R2, RZ, 0x1f ;  /* 0x00001fff020e7589 */ /* 0x00052400000e0000 */
.L_x_6848:
[----:B----4-:R-:W-:Y:S01]  /*11f60*/  ISETP.NE.AND P0, PT, R14, RZ, PT ;  /* 0x000000ff0e00720c */ /* 0x010fe20003f05270 */
[----:B------:R-:W-:-:S12]  /*11f70*/  BSSY B0, `(.L_x_6803) ;  /* 0x0000025000007945 */ /* 0x000fd80003800000 */
[----:B------:R-:W-:Y:S05]  /*11f80*/  @P0 BRA `(.L_x_6804) ;  /* 0x00000000008c0947 */ /* 0x000fea0003800000 */
[----:B------:R-:W-:-:S03]  /*11f90*/  UMOV UR4, 0xffffffff ;  /* 0xffffffff00047882 */ /* 0x000fc60000000000 */
[----:B------:R-:W-:Y:S05]  /*11fa0*/  BRA.DIV UR4, `(.L_x_6805) ;  /* 0x0000001604147947 */ /* 0x000fea000b800000 */
[----:B------:R-:W-:-:S13]  /*11fb0*/  ELECT P6, URZ, PT ;  /* 0x00000000003f782f */ /* 0x000fda00038c0000 */
.L_x_6851:
[----:B------:R-:W-:Y:S05]  /*11fc0*/  @!P6 BRA `(.L_x_6804) ;  /* 0x00000000007ce947 */ /* 0x000fea0003800000 */
[----:B--2---:R-:W2:Y:S02]  /*11fd0*/  LDL.LU R2, [R1+0x34] ;  /* 0x0000340001027983 */ /* 0x004ea40000300800 */
[----:B--2---:R-:W-:-:S04]  /*11fe0*/  LOP3.LUT R2, R2, 0x2, RZ, 0xfc, !PT ;  /* 0x0000000202027812 */ /* 0x004fc800078efcff */
[----:B------:R-:W-:-:S13]  /*11ff0*/  ISETP.NE.AND P2, PT, R2, 0x3, PT ;  /* 0x000000030200780c */ /* 0x000fda0003f45270 */
[----:B------:R-:W-:Y:S05]  /*12000*/  @!P2 BRA `(.L_x_6806) ;  /* 0x000000000004a947 */ /* 0x000fea0003800000 */
[----:B------:R-:W-:Y:S01]  /*12010*/  BPT.TRAP 0x1 ;  /* 0x000000040000795c */ /* 0x000fe20000300000 */
.L_x_6806:
[----:B------:R-:W2:Y:S01]  /*12020*/  LDL.LU R7, [R1] ;  /* 0x0000000001077983 */ /* 0x000ea20000300800 */
[----:B0-----:R-:W-:Y:S02]  /*12030*/  VIADD R3, R0, 0x34840 ;  /* 0x0003484000037836 */ /* 0x001fe40000000000 */
[----:B------:R-:W-:-:S03]  /*12040*/  VIADD R2, R18, 0x1 ;  /* 0x0000000112027836 */ /* 0x000fc60000000000 */
[----:B------:R-:W-:Y:S02]  /*12050*/  LEA R6, R18, R3, 0x3 ;  /* 0x0000000312067211 */ /* 0x000fe400078e18ff */
        /* <DEDUP_REMOVED lines=9> */
.L_x_6852:
[----:B------:R-:W2:Y:S02]  /*120f0*/  SYNCS.PHASECHK.TRANS64.TRYWAIT P0, [R3+URZ], R2 ;  /* 0x00000002030075a7 */ /* 0x000ea4000800017f */
[----:B--2---:R-:W-:Y:S05]  /*12100*/  @!P0 BRA `(.L_x_6808) ;  /* 0x0000001000f08947 */ /* 0x004fea0003800000 */
.L_x_6853:
[----:B------:R-:W-:Y:S05]  /*12110*/  @!P2 BRA `(.L_x_6809) ;  /* 0x000000000004a947 */ /* 0x000fea0003800000 */
[----:B------:R-:W-:Y:S01]  /*12120*/  BPT.TRAP 0x1 ;  /* 0x000000040000795c */ /* 0x000fe20000300000 */
.L_x_6809:
[----:B--2---:R-:W-:-:S04]  /*12130*/  VIADD R3, R0, 0x34860 ;  /* 0x0003486000037836 */ /* 0x004fc80000000000 */
[----:B------:R-:W-:-:S04]  /*12140*/  IMAD R18, R18, 0x8, R3 ;  /* 0x0000000812127824 */ /* 0x000fc800078e0203 */
[----:B------:R-:W2:Y:S02]  /*12150*/  SYNCS.PHASECHK.TRANS64.TRYWAIT P0, [R18+URZ], R5 ;  /* 0x00000005120075a7 */ /* 0x000ea4000800017f */
[----:B--2---:R-:W-:Y:S05]  /*12160*/  @!P0 BRA `(.L_x_6810) ;  /* 0x0000001000ec8947 */ /* 0x004fea0003800000 */
.L_x_6854:
[----:B------:R-:W-:-:S07]  /*12170*/  IMAD R3, R4, 0x8, R3 ;  /* 0x0000000804037824 */ /* 0x000fce00078e0203 */
.L_x_6811:
[----:B----4-:R4:W0:Y:S02]  /*12180*/  SYNCS.PHASECHK.TRANS64.TRYWAIT P0, [R3+URZ], R2 ;  /* 0x00000002030075a7 */ /* 0x010824000800017f */
[----:B0-----:R-:W-:Y:S05]  /*12190*/  @!P0 NANOSLEEP.SYNCS 0x989680 ;  /* 0x009896800000895d */ /* 0x001fea0003900000 */
[----:B------:R-:W0:Y:S02]  /*121a0*/  @!P0 SYNCS.PHASECHK.TRANS64 P0, [R3+URZ], R2 ;  /* 0x00000002030085a7 */ /* 0x000e24000800007f */
[----:B0-----:R-:W-:Y:S05]  /*121b0*/  @!P0 BRA `(.L_x_6811) ;  /* 0xfffffffc00f08947 */ /* 0x001fea000383ffff */
.L_x_6804:
[----:B------:R-:W-:Y:S05]  /*121c0*/  BSYNC B0 ;  /* 0x0000000000007941 */ /* 0x000fea0003800000 */
.L_x_6803:
[----:B------:R-:W-:Y:S05]  /*121d0*/  EXIT ;  /* 0x000000000000794d */ /* 0x000fea0003800000 */
.L_x_6698:
[----:B------:R-:W-:-:S13]  /*121e0*/  R2UR UR4, R2 ;  /* 0x00000000020472ca */ /* 0x000fda00000e0000 */
[----:B0-----:R-:W-:-:S04]  /*121f0*/  MOV R3, UR4 ;  /* 0x0000000400037c02 */ /* 0x001fc80008000f00 */
[----:B------:R0:W1:Y:S03]  /*12200*/  SYNCS.PHASECHK.TRANS64.TRYWAIT P1, [R3+URZ+0x34800], R0 ;  /* 0x03480000030075a7 */ /* 0x000066000802017f */
[----:B-1----:R-:W-:Y:S05]  /*12210*/  @!P1 NANOSLEEP.SYNCS 0x989680 ;  /* 0x009896800000995d */ /* 0x002fea0003900000 */
[----:B------:R-:W1:Y:S02]  /*12220*/  @!P1 SYNCS.PHASECHK.TRANS64 P1, [R3+URZ+0x34800], R0 ;  /* 0x03480000030095a7 */ /* 0x000e64000802007f */
[----:B-1----:R-:W-:Y:S05]  /*12230*/  @!P1 BRA `(.L_x_6698) ;  /* 0xfffffffc00e89947 */ /* 0x002fea000383ffff */
[----:B------:R-:W-:Y:S05]  /*12240*/  BRA `(.L_x_6812) ;  /* 0xfffffeec00e47947 */ /* 0x000fea000383ffff */
.L_x_6702:
[----:B-1----:R1:W2:Y:S02]  /*12250*/  SYNCS.PHASECHK.TRANS64.TRYWAIT P2, [R3+URZ+0x34830], R0 ;  /* 0x03483000030075a7 */ /* 0x0022a4000804017f */
[----:B--2---:R-:W-:Y:S05]  /*12260*/  @!P2 NANOSLEEP.SYNCS 0x989680 ;  /* 0x009896800000a95d */ /* 0x004fea0003900000 */
[----:B------:R-:W2:Y:S02]  /*12270*/  @!P2 SYNCS.PHASECHK.TRANS64 P2, [R3+URZ+0x34830], R0 ;  /* 0x034830000300a5a7 */ /* 0x000ea4000804007f */
[----:B--2---:R-:W-:Y:S05]  /*12280*/  @!P2 BRA `(.L_x_6702) ;  /* 0xfffffffc00f0a947 */ /* 0x004fea000383ffff */
[----:B------:R-:W-:Y:S05]  /*12290*/  BRA `(.L_x_6701) ;  /* 0xfffffef000187947 */ /* 0x000fea000383ffff */
.L_x_6707:
[----:B-1----:R-:W-:-:S04]  /*122a0*/  IMAD.U32 R21, RZ, RZ, UR6 ;  /* 0x00000006ff157e24 */ /* 0x002fc8000f8e00ff */
[----:B------:R1:W2:Y:S03]  /*122b0*/  SYNCS.PHASECHK.TRANS64.TRYWAIT P2, [R21+URZ+0x34830], R14 ;  /* 0x0348300e150075a7 */ /* 0x0002a6000804017f */
[----:B--2---:R-:W-:Y:S05]  /*122c0*/  @!P2 NANOSLEEP.SYNCS 0x989680 ;  /* 0x009896800000a95d */ /* 0x004fea0003900000 */
[----:B------:R-:W2:Y:S02]  /*122d0*/  @!P2 SYNCS.PHASECHK.TRANS64 P2, [R21+URZ+0x34830], R14 ;  /* 0x0348300e1500a5a7 */ /* 0x000ea4000804007f */
[----:B--2---:R-:W-:Y:S05]  /*122e0*/  @!P2 BRA `(.L_x_6707) ;  /* 0xfffffffc00eca947 */ /* 0x004fea000383ffff */
[----:B------:R-:W-:Y:S05]  /*122f0*/  BRA `(.L_x_6704) ;  /* 0xffffff4800d87947 */ /* 0x000fea000383ffff */
.L_x_6711:
[----:B-1----:R-:W-:-:S04]  /*12300*/  IMAD.U32 R15, RZ, RZ, UR6 ;  /* 0x00000006ff0f7e24 */ /* 0x002fc8000f8e00ff */
[----:B------:R1:W2:Y:S03]  /*12310*/  SYNCS.PHASECHK.TRANS64.TRYWAIT P2, [R15+URZ+0x34850], R14 ;  /* 0x0348500e0f0075a7 */ /* 0x0002a6000804017f */
[----:B--2---:R-:W-:Y:S05]  /*12320*/  @!P2 NANOSLEEP.SYNCS 0x989680 ;  /* 0x009896800000a95d */ /* 0x004fea0003900000 */
[----:B------:R-:W2:Y:S02]  /*12330*/  @!P2 SYNCS.PHASECHK.TRANS64 P2, [R15+URZ+0x34850], R14 ;  /* 0x0348500e0f00a5a7 */ /* 0x000ea4000804007f */
[----:B--2---:R-:W-:Y:S05]  /*12340*/  @!P2 BRA `(.L_x_6711) ;  /* 0xfffffffc00eca947 */ /* 0x004fea000383ffff */
[----:B------:R-:W-:Y:S05]  /*12350*/  BRA `(.L_x_6708) ;  /* 0xffffff7000887947 */ /* 0x000fea000383ffff */
.L_x_6716:
[----:B-1----:R-:W-:-:S04]  /*12360*/  IMAD.U32 R5, RZ, RZ, UR8 ;  /* 0x00000008ff057e24 */ /* 0x002fc8000f8e00ff */
[----:B------:R1:W2:Y:S03]  /*12370*/  SYNCS.PHASECHK.TRANS64.TRYWAIT P0, [R5+URZ+0x34850], R0 ;  /* 0x03485000050075a7 */ /* 0x0002a6000800017f */
[----:B--2---:R-:W-:Y:S05]  /*12380*/  @!P0 NANOSLEEP.SYNCS 0x989680 ;  /* 0x009896800000895d */ /* 0x004fea0003900000 */
[----:B------:R-:W2:Y:S02]  /*12390*/  @!P0 SYNCS.PHASECHK.TRANS64 P0, [R5+URZ+0x34850], R0 ;  /* 0x03485000050085a7 */ /* 0x000ea4000800007f */
[----:B--2---:R-:W-:Y:S05]  /*123a0*/  @!P0 BRA `(.L_x_6716) ;  /* 0xfffffffc00ec8947 */ /* 0x004fea000383ffff */
[----:B------:R-:W-:Y:S05]  /*123b0*/  BRA `(.L_x_6715) ;  /* 0xffffffa0002c7947 */ /* 0x000fea000383ffff */
.L_x_6730:
[----:B0-----:R-:W0:Y:S01]  /*123c0*/  S2R R0, SR_TID.X ;  /* 0x0000000000007919 */ /* 0x001e220000002100 */
[----:B------:R-:W-:Y:S01]  /*123d0*/  BSSY B0, `(.L_x_6813) ;  /* 0x000000a000007945 */ /* 0x000fe20003800000 */
[----:B------:R-:W-:Y:S01]  /*123e0*/  IMAD.MOV.U32 R12, RZ, RZ, RZ ;  /* 0x000000ffff0c7224 */ /* 0x000fe200078e00ff */
[----:B------:R-:W-:Y:S01]  /*123f0*/  MOV R11, 0x1f ;  /* 0x0000001f000b7802 */ /* 0x000fe20000000f00 */
[----:B------:R-:W-:Y:S01]  /*12400*/  IMAD.MOV.U32 R15, RZ, RZ, -0x1 ;  /* 0xffffffffff0f7424 */ /* 0x000fe200078e00ff */
[----:B0-----:R-:W-:-:S04]  /*12410*/  SHF.R.U32.HI R0, RZ, 0x5, R0 ;  /* 0x00000005ff007819 */ /* 0x001fc80000011600 */
[----:B------:R-:W-:-:S05]  /*12420*/  LOP3.LUT R0, R0, 0x3, RZ, 0xc0, !PT ;  /* 0x0000000300007812 */ /* 0x000fca00078ec0ff */
[----:B------:R-:W-:-:S07]  /*12430*/  IMAD.MOV.U32 R13, RZ, RZ, R0 ;  /* 0x000000ffff0d7224 */ /* 0x000fce00078e0000 */
[----:B-1----:R-:W-:Y:S05]  /*12440*/  WARPSYNC.COLLECTIVE R15, `(.L_x_6814) ;  /* 0x000000000f087348 */ /* 0x002fea0003c00000 */
[----:B------:R0:W2:Y:S02]  /*12450*/  SHFL.IDX P6, R14, R13, R12, R11 ;  /* 0x0000000c0d0e7389 */ /* 0x0000a400000c000b */
[----:B012---:R-:W-:Y:S01]  /*12460*/  ENDCOLLECTIVE ;  /* 0x000000000000791b */ /* 0x007fe20003800000 */
.L_x_6814:
[----:B------:R-:W-:Y:S05]  /*12470*/  BSYNC B0 ;  /* 0x0000000000007941 */ /* 0x000fea0003800000 */
.L_x_6813:
[----:B------:R-:W-:Y:S05]  /*12480*/  BRA `(.L_x_6815) ;  /* 0xffffffc400d87947 */ /* 0x000fea000383ffff */
.L_x_6732:
[----:B------:R-:W-:Y:S01]  /*12490*/  BSSY B0, `(.L_x_6816) ;  /* 0x0000006000007945 */ /* 0x000fe20003800000 */
[----:B------:R-:W-:-:S07]  /*124a0*/  IMAD.MOV.U32 R15, RZ, RZ, -0x1 ;  /* 0xffffffffff0f7424 */ /* 0x000fce00078e00ff */
[----:B01----:R-:W-:Y:S05]  /*124b0*/  WARPSYNC.COLLECTIVE R15, `(.L_x_6817) ;  /* 0x000000000f0c7348 */ /* 0x003fea0003c00000 */
[----:B------:R-:W-:Y:S02]  /*124c0*/  ELECT P6, UR62, PT ;  /* 0x00000000003e782f */ /* 0x000fe400038c0000 */
[----:B------:R-:W-:Y:S01]  /*124d0*/  MOV R14, UR62 ;  /* 0x0000003e000e7c02 */ /* 0x000fe20008000f00 */
[----:B01----:R-:W-:Y:S10]  /*124e0*/  ENDCOLLECTIVE ;  /* 0x000000000000791b */ /* 0x003ff40003800000 */
.L_x_6817:
[----:B------:R-:W-:Y:S05]  /*124f0*/  BSYNC B0 ;  /* 0x0000000000007941 */ /* 0x000fea0003800000 */
.L_x_6816:
[----:B------:R-:W-:Y:S05]  /*12500*/  BRA `(.L_x_6818) ;  /* 0xffffffc400d87947 */ /* 0x000fea000383ffff */
.L_x_6734:
[----:B0-----:R0:W3:Y:S02]  /*12510*/  SYNCS.PHASECHK.TRANS64.TRYWAIT P0, [R0+URZ+0x34840], R2 ;  /* 0x03484002000075a7 */ /* 0x0010e4000800017f */
[----:B---3--:R-:W-:Y:S05]  /*12520*/  @!P0 NANOSLEEP.SYNCS 0x989680 ;  /* 0x009896800000895d */ /* 0x008fea0003900000 */
[----:B------:R-:W3:Y:S02]  /*12530*/  @!P0 SYNCS.PHASECHK.TRANS64 P0, [R0+URZ+0x34840], R2 ;  /* 0x03484002000085a7 */ /* 0x000ee4000800007f */
[----:B---3--:R-:W-:Y:S05]  /*12540*/  @!P0 BRA `(.L_x_6734) ;  /* 0xfffffffc00f08947 */ /* 0x008fea000383ffff */
[----:B------:R-:W-:Y:S05]  /*12550*/  BRA `(.L_x_6819) ;  /* 0xffffffc800387947 */ /* 0x000fea000383ffff */
.L_x_6737:
[----:B------:R-:W-:Y:S01]  /*12560*/  IMAD.MOV.U32 R13, RZ, RZ, R2 ;  /* 0x000000ffff0d7224 */ /* 0x000fe200078e0002 */
[----:B------:R-:W-:Y:S01]  /*12570*/  MOV R15, 0xffffffff ;  /* 0xffffffff000f7802 */ /* 0x000fe20000000f00 */
[----:B------:R-:W-:Y:S01]  /*12580*/  IMAD.MOV.U32 R12, RZ, RZ, RZ ;  /* 0x000000ffff0c7224 */ /* 0x000fe200078e00ff */
[----:B------:R-:W0:Y:S01]  /*12590*/  S2R R7, SR_TID.X ;  /* 0x0000000000077919 */ /* 0x000e220000002100 */
[----:B------:R-:W-:-:S07]  /*125a0*/  IMAD.MOV.U32 R11, RZ, RZ, 0x181f ;  /* 0x0000181fff0b7424 */ /* 0x000fce00078e00ff */
[----:B0----5:R-:W-:Y:S05]  /*125b0*/  WARPSYNC.COLLECTIVE R15, `(.L_x_6820) ;  /* 0x000000000f087348 */ /* 0x021fea0003c00000 */
[----:B------:R1:W2:Y:S02]  /*125c0*/  SHFL.IDX P6, R14, R13, R12, R11 ;  /* 0x0000000c0d0e7389 */ /* 0x0002a400000c000b */
[----:B012--5:R-:W-:Y:S01]  /*125d0*/  ENDCOLLECTIVE ;  /* 0x000000000000791b */ /* 0x027fe20003800000 */
.L_x_6820:
[----:B------:R-:W-:Y:S02]  /*125e0*/  IMAD.MOV.U32 R13, RZ, RZ, R0 ;  /* 0x000000ffff0d7224 */ /* 0x000fe400078e0000 */
[----:B------:R-:W-:-:S07]  /*125f0*/  IMAD.MOV.U32 R6, RZ, RZ, R14 ;  /* 0x000000ffff067224 */ /* 0x000fce00078e000e */
[----:B------:R-:W-:Y:S05]  /*12600*/  WARPSYNC.COLLECTIVE R15, `(.L_x_6821) ;  /* 0x000000000f087348 */ /* 0x000fea0003c00000 */
[----:B------:R0:W1:Y:S02]  /*12610*/  SHFL.IDX P6, R14, R13, R12, R11 ;  /* 0x0000000c0d0e7389 */ /* 0x00006400000c000b */
[----:B01----:R-:W-:Y:S01]  /*12620*/  ENDCOLLECTIVE ;  /* 0x000000000000791b */ /* 0x003fe20003800000 */
.L_x_6821:
[----:B------:R-:W-:Y:S01]  /*12630*/  LOP3.LUT R7, R7, 0x7f, RZ, 0xc0, !PT ;  /* 0x0000007f07077812 */ /* 0x000fe200078ec0ff */
[----:B------:R-:W-:Y:S01]  /*12640*/  ULDC UR4, c[0x0][0x288] ;  /* 0x0000a20000047ab9 */ /* 0x000fe20000000800 */
[----:B------:R-:W-:Y:S01]  /*12650*/  ULDC.64 UR6, c[0x0][0x208] ;  /* 0x0000820000067ab9 */ /* 0x000fe20000000a00 */
[----:B------:R-:W-:Y:S01]  /*12660*/  IMAD R3, R8, UR4, RZ ;  /* 0x0000000408037c24 */ /* 0x000fe2000f8e02ff */
[----:B------:R-:W-:-:S05]  /*12670*/  SHF.R.U32.HI R5, RZ, 0x3, R7 ;  /* 0x00000003ff057819 */ /* 0x000fca0000011607 */
[----:B------:R-:W-:Y:S02]  /*12680*/  IMAD.IADD R4, R5, 0x1, R4 ;  /* 0x0000000105047824 */ /* 0x000fe400078e0204 */
[----:B------:R-:W-:-:S03]  /*12690*/  IMAD.MOV.U32 R13, RZ, RZ, R2 ;  /* 0x000000ffff0d7224 */ /* 0x000fc600078e0002 */
[C---:B------:R-:W-:Y:S01]  /*126a0*/  ISETP.GE.AND P2, PT, R4.reuse, R3, PT ;  /* 0x000000030400720c */ /* 0x040fe20003f46270 */
[----:B------:R-:W-:Y:S01]  /*126b0*/  IMAD.MOV.U32 R12, RZ, RZ, 0x1 ;  /* 0x00000001ff0c7424 */ /* 0x000fe200078e00ff */
[----:B------:R-:W-:Y:S01]  /*126c0*/  IADD3 R5, R4, 0x10, RZ ;  /* 0x0000001004057810 */ /* 0x000fe20007ffe0ff */
[----:B------:R-:W-:-:S10]  /*126d0*/  IMAD.MOV.U32 R7, RZ, RZ, R14 ;  /* 0x000000ffff077224 */ /* 0x000fd400078e000e */
        /* <DEDUP_REMOVED lines=9> */
[----:B------:R0:W-:Y:S01]  /*12770*/  @!P2 LDGSTS.E.BYPASS.LTC128B.128 [R9+0x1a400], desc[UR6][R6.64+0x80], !P1 ;  /* 0x1a4000800609afae */ /* 0x0001e2000c901d46 */
[----:B------:R-:W-:-:S13]  /*12780*/  ISETP.GE.AND P2, PT, R5, R3, PT ;  /* 0x000000030500720c */ /* 0x000fda0003f46270 */
[----:B0-----:R-:W-:Y:S05]  /*12790*/  WARPSYNC.COLLECTIVE R15, `(.L_x_6822) ;  /* 0x000000000f087348 */ /* 0x001fea0003c00000 */
[----:B------:R1:W2:Y:S02]  /*127a0*/  SHFL.IDX P6, R14, R13, R12, R11 ;  /* 0x0000000c0d0e7389 */ /* 0x0002a400000c000b */
[----:B012---:R-:W-:Y:S01]  /*127b0*/  ENDCOLLECTIVE ;  /* 0x000000000000791b */ /* 0x007fe20003800000 */
.L_x_6822:
[----:B------:R-:W-:Y:S02]  /*127c0*/  IMAD.MOV.U32 R13, RZ, RZ, R0 ;  /* 0x000000ffff0d7224 */ /* 0x000fe400078e0000 */
[----:B------:R-:W-:-:S07]  /*127d0*/  IMAD.MOV.U32 R8, RZ, RZ, R14 ;  /* 0x000000ffff087224 */ /* 0x000fce00078e000e */
[----:B------:R-:W-:Y:S05]  /*127e0*/  WARPSYNC.COLLECTIVE R15, `(.L_x_6823) ;  /* 0x000000000f087348 */ /* 0x000fea0003c00000 */
[----:B------:R0:W1:Y:S02]  /*127f0*/  SHFL.IDX P6, R14, R13, R12, R11 ;  /* 0x0000000c0d0e7389 */ /* 0x00006400000c000b */
[----:B01----:R-:W-:Y:S01]  /*12800*/  ENDCOLLECTIVE ;  /* 0x000000000000791b */ /* 0x003fe20003800000 */
.L_x_6823:
[----:B------:R-:W-:Y:S01]  /*12810*/  ULDC.64 UR4, c[0x0][0x208] ;  /* 0x0000820000047ab9 */ /* 0x000fe20000000a00 */
[----:B------:R-:W-:Y:S02]  /*12820*/  IMAD.MOV.U32 R13, RZ, RZ, R2 ;  /* 0x000000ffff0d7224 */ /* 0x000fe400078e0002 */
[----:B------:R-:W-:Y:S02]  /*12830*/  IMAD.MOV.U32 R12, RZ, RZ, 0x2 ;  /* 0x00000002ff0c7424 */ /* 0x000fe400078e00ff */
[----:B------:R-:W-:-:S05]  /*12840*/  IMAD.MOV.U32 R5, RZ, RZ, R14 ;  /* 0x000000ffff057224 */ /* 0x000fca00078e000e */
[----:B------:R-:W-:-:S04]  /*12850*/  @!P2 LEA R5, P3, R10, R5, 0x1 ;  /* 0x000000050a05a211 */ /* 0x000fc800078608ff */
[----:B------:R-:W-:Y:S01]  /*12860*/  @!P2 IADD3.X R6, RZ, R8, RZ, P3, !PT ;  /* 0x00000008ff06a210 */ /* 0x000fe20001ffe4ff */
[----:B------:R-:W-:-:S04]  /*12870*/  VIADD R8, R4, 0x60 ;  /* 0x0000006004087836 */ /* 0x000fc80000000000 */
[----:B------:R-:W-:Y:S02]  /*12880*/  @!P2 IMAD.MOV.U32 R7, RZ, RZ, R6 ;  /* 0x000000ffff07a224 */ /* 0x000fe400078e0006 */
[----:B------:R-:W-:Y:S02]  /*12890*/  @!P2 IMAD.MOV.U32 R6, RZ, RZ, R5 ;  /* 0x000000ffff06a224 */ /* 0x000fe400078e0005 */
[----:B------:R-:W-:-:S03]  /*128a0*/  VIADD R5, R4, 0x20 ;  /* 0x0000002004057836 */ /* 0x000fc60000000000 */
        /* <DEDUP_REMOVED lines=9> */
.L_x_6824:
[----:B------:R-:W-:Y:S01]  /*12940*/  IMAD.MOV.U32 R13, RZ, RZ, R0 ;  /* 0x000000ffff0d7224 */ /* 0x000fe200078e0000 */
[----:B------:R-:W-:-:S07]  /*12950*/  MOV R5, R14 ;  /* 0x0000000e00057202 */ /* 0x000fce0000000f00 */
[----:B------:R-:W-:Y:S05]  /*12960*/  WARPSYNC.COLLECTIVE R15, `(.L_x_6825) ;  /* 0x000000000f087348 */ /* 0x000fea0003c00000 */
[----:B------:R0:W1:Y:S02]  /*12970*/  SHFL.IDX P6, R14, R13, R12, R11 ;  /* 0x0000000c0d0e7389 */ /* 0x00006400000c000b */
[----:B01----:R-:W-:Y:S01]  /*12980*/  ENDCOLLECTIVE ;  /* 0x000000000000791b */ /* 0x003fe20003800000 */
.L_x_6825:
        /* <DEDUP_REMOVED lines=17> */
.L_x_6826:
[----:B------:R-:W-:Y:S02]  /*12aa0*/  IMAD.MOV.U32 R13, RZ, RZ, R0 ;  /* 0x000000ffff0d7224 */ /* 0x000fe400078e0000 */
[----:B------:R-:W-:-:S07]  /*12ab0*/  IMAD.MOV.U32 R5, RZ, RZ, R14 ;  /* 0x000000ffff057224 */ /* 0x000fce00078e000e */
[----:B------:R-:W-:Y:S05]  /*12ac0*/  WARPSYNC.COLLECTIVE R15, `(.L_x_6827) ;  /* 0x000000000f087348 */ /* 0x000fea0003c00000 */
[----:B------:R0:W1:Y:S02]  /*12ad0*/  SHFL.IDX P6, R14, R13, R12, R11 ;  /* 0x0000000c0d0e7389 */ /* 0x00006400000c000b */
[----:B01----:R-:W-:Y:S01]  /*12ae0*/  ENDCOLLECTIVE ;  /* 0x000000000000791b */ /* 0x003fe20003800000 */
.L_x_6827:
        /* <DEDUP_REMOVED lines=17> */
.L_x_6828:
[----:B------:R-:W-:Y:S02]  /*12c00*/  IMAD.MOV.U32 R13, RZ, RZ, R0 ;  /* 0x000000ffff0d7224 */ /* 0x000fe400078e0000 */
[----:B------:R-:W-:-:S07]  /*12c10*/  IMAD.MOV.U32 R5, RZ, RZ, R14 ;  /* 0x000000ffff057224 */ /* 0x000fce00078e000e */
[----:B------:R-:W-:Y:S05]  /*12c20*/  WARPSYNC.COLLECTIVE R15, `(.L_x_6829) ;  /* 0x000000000f087348 */ /* 0x000fea0003c00000 */
[----:B------:R0:W1:Y:S02]  /*12c30*/  SHFL.IDX P6, R14, R13, R12, R11 ;  /* 0x0000000c0d0e7389 */ /* 0x00006400000c000b */
[----:B01----:R-:W-:Y:S01]  /*12c40*/  ENDCOLLECTIVE ;  /* 0x000000000000791b */ /* 0x003fe20003800000 */
.L_x_6829:
        /* <DEDUP_REMOVED lines=17> */
.L_x_6830:
[----:B------:R-:W-:Y:S01]  /*12d60*/  IMAD.MOV.U32 R13, RZ, RZ, R0 ;  /* 0x000000ffff0d7224 */ /* 0x000fe200078e0000 */
[----:B------:R-:W-:-:S07]  /*12d70*/  MOV R5, R14 ;  /* 0x0000000e00057202 */ /* 0x000fce0000000f00 */
[----:B------:R-:W-:Y:S05]  /*12d80*/  WARPSYNC.COLLECTIVE R15, `(.L_x_6831) ;  /* 0x000000000f087348 */ /* 0x000fea0003c00000 */
[----:B------:R0:W1:Y:S02]  /*12d90*/  SHFL.IDX P6, R14, R13, R12, R11 ;  /* 0x0000000c0d0e7389 */ /* 0x00006400000c000b */
[----:B01----:R-:W-:Y:S01]  /*12da0*/  ENDCOLLECTIVE ;  /* 0x000000000000791b */ /* 0x003fe20003800000 */
.L_x_6831:
[----:B------:R-:W-:Y:S01]  /*12db0*/  ULDC.64 UR4, c[0x0][0x208] ;  /* 0x0000820000047ab9 */ /* 0x000fe20000000a00 */
[----:B------:R-:W-:Y:S01]  /*12dc0*/  IMAD.MOV.U32 R13, RZ, RZ, R2 ;  /* 0x000000ffff0d7224 */ /* 0x000fe200078e0002 */
[----:B------:R-:W-:Y:S01]  /*12dd0*/  MOV R12, 0x6 ;  /* 0x00000006000c7802 */ /* 0x000fe20000000f00 */
        /* <DEDUP_REMOVED lines=13> */
.L_x_6832:
[----:B------:R-:W-:Y:S02]  /*12eb0*/  IMAD.MOV.U32 R13, RZ, RZ, R0 ;  /* 0x000000ffff0d7224 */ /* 0x000fe400078e0000 */
[----:B------:R-:W-:-:S07]  /*12ec0*/  IMAD.MOV.U32 R5, RZ, RZ, R14 ;  /* 0x000000ffff057224 */ /* 0x000fce00078e000e */
[----:B------:R-:W-:Y:S05]  /*12ed0*/  WARPSYNC.COLLECTIVE R15, `(.L_x_6833) ;  /* 0x000000000f087348 */ /* 0x000fea0003c00000 */
[----:B------:R0:W1:Y:S02]  /*12ee0*/  SHFL.IDX P6, R14, R13, R12, R11 ;  /* 0x0000000c0d0e7389 */ /* 0x00006400000c000b */
[----:B01----:R-:W-:Y:S01]  /*12ef0*/  ENDCOLLECTIVE ;  /* 0x000000000000791b */ /* 0x003fe20003800000 */
.L_x_6833:
[----:B------:R-:W-:Y:S01]  /*12f00*/  ULDC.64 UR4, c[0x0][0x208] ;  /* 0x0000820000047ab9 */ /* 0x000fe20000000a00 */
[----:B------:R-:W-:Y:S02]  /*12f10*/  IMAD.MOV.U32 R13, RZ, RZ, R2 ;  /* 0x000000ffff0d7224 */ /* 0x000fe400078e0002 */
[----:B------:R-:W-:Y:S02]  /*12f20*/  IMAD.MOV.U32 R12, RZ, RZ, 0x7 ;  /* 0x00000007ff0c7424 */ /* 0x000fe400078e00ff */
[----:B------:R-:W-:-:S05]  /*12f30*/  IMAD.MOV.U32 R6, RZ, RZ, R14 ;  /* 0x000000ffff067224 */ /* 0x000fca00078e000e */
[----:B------:R-:W-:-:S05]  /*12f40*/  @!P2 LEA R6, P3, R10, R6, 0x1 ;  /* 0x000000060a06a211 */ /* 0x000fca00078608ff */
[----:B------:R-:W-:-:S05]  /*12f50*/  @!P2 IMAD.X R5, RZ, RZ, R5, P3 ;  /* 0x000000ffff05a224 */ /* 0x000fca00018e0605 */
[----:B------:R-:W-:-:S05]  /*12f60*/  @!P2 MOV R7, R5 ;  /* 0x000000050007a202 */ /* 0x000fca0000000f00 */
[----:B------:R-:W-:Y:S01]  /*12f70*/  @!PT LDS RZ, [RZ] ;  /* 0x00000000fffff984 */ /* 0x000fe20000000800 */
[----:B------:R-:W-:Y:S01]  /*12f80*/  @!PT LDS RZ, [RZ] ;  /* 0x00000000fffff984 */ /* 0x000fe20000000800 */
[----:B------:R-:W-:Y:S01]  /*12f90*/  @!PT LDS RZ, [RZ] ;  /* 0x00000000fffff984 */ /* 0x000fe20000000800 */
[----:B------:R0:W-:Y:S04]  /*12fa0*/  @!P2 LDGSTS.E.BYPASS.LTC128B.128 [R9+0x19400], desc[UR4][R6.64], !P0 ;  /* 0x194000000609afae */ /* 0x0001e8000c101d44 */
[----:B------:R0:W-:Y:S02]  /*12fb0*/  @!P2 LDGSTS.E.BYPASS.LTC128B.128 [R9+0x1d400], desc[UR4][R6.64+0x80], !P1 ;  /* 0x1d4000800609afae */ /* 0x0001e4000c901d44 */
[----:B0-----:R-:W-:Y:S05]  /*12fc0*/  WARPSYNC.COLLECTIVE R15, `(.L_x_6834) ;  /* 0x000000000f087348 */ /* 0x001fea0003c00000 */
[----:B------:R1:W2:Y:S02]  /*12fd0*/  SHFL.IDX P6, R14, R13, R12, R11 ;  /* 0x0000000c0d0e7389 */ /* 0x0002a400000c000b */
[----:B012---:R-:W-:Y:S01]  /*12fe0*/  ENDCOLLECTIVE ;  /* 0x000000000000791b */ /* 0x007fe20003800000 */
.L_x_6834:
[----:B------:R-:W-:Y:S02]  /*12ff0*/  IMAD.MOV.U32 R13, RZ, RZ, R0 ;  /* 0x000000ffff0d7224 */ /* 0x000fe400078e0000 */
[----:B------:R-:W-:-:S07]  /*13000*/  IMAD.MOV.U32 R5, RZ, RZ, R14 ;  /* 0x000000ffff057224 */ /* 0x000fce00078e000e */
[----:B------:R-:W-:Y:S05]  /*13010*/  WARPSYNC.COLLECTIVE R15, `(.L_x_6835) ;  /* 0x000000000f087348 */ /* 0x000fea0003c00000 */
[----:B------:R0:W1:Y:S02]  /*13020*/  SHFL.IDX P6, R14, R13, R12, R11 ;  /* 0x0000000c0d0e7389 */ /* 0x00006400000c000b */
[----:B01----:R-:W-:Y:S01]  /*13030*/  ENDCOLLECTIVE ;  /* 0x000000000000791b */ /* 0x003fe20003800000 */
.L_x_6835:
[----:B------:R-:W-:Y:S01]  /*13040*/  IMAD.MOV.U32 R0, RZ, RZ, R14 ;  /* 0x000000ffff007224 */ /* 0x000fe200078e000e */
[----:B------:R-:W-:Y:S06]  /*13050*/  BRA `(.L_x_6836) ;  /* 0xffffffc800847947 */ /* 0x000fec000383ffff */
.L_x_6741:
[----:B0-----:R0:W1:Y:S02]  /*13060*/  SYNCS.PHASECHK.TRANS64.TRYWAIT P0, [R11+URZ+0x34820], R0 ;  /* 0x034820000b0075a7 */ /* 0x001064000800017f */
[----:B-1----:R-:W-:Y:S05]  /*13070*/  @!P0 NANOSLEEP.SYNCS 0x989680 ;  /* 0x009896800000895d */ /* 0x002fea0003900000 */
[----:B------:R-:W1:Y:S02]  /*13080*/  @!P0 SYNCS.PHASECHK.TRANS64 P0, [R11+URZ+0x34820], R0 ;  /* 0x034820000b0085a7 */ /* 0x000e64000800007f */
[----:B-1----:R-:W-:Y:S05]  /*13090*/  @!P0 BRA `(.L_x_6741) ;  /* 0xfffffffc00f08947 */ /* 0x002fea000383ffff */
[----:B------:R-:W-:Y:S05]  /*130a0*/  BRA `(.L_x_6837) ;  /* 0xffffffc800dc7947 */ /* 0x000fea000383ffff */
.L_x_6748:
[----:B-1----:R1:W3:Y:S02]  /*130b0*/  SYNCS.PHASECHK.TRANS64.TRYWAIT P0, [R3+URZ+0x34840], R2 ;  /* 0x03484002030075a7 */ /* 0x0022e4000800017f */
[----:B---3--:R-:W-:Y:S05]  /*130c0*/  @!P0 NANOSLEEP.SYNCS 0x989680 ;  /* 0x009896800000895d */ /* 0x008fea0003900000 */
[----:B------:R-:W3:Y:S02]  /*130d0*/  @!P0 SYNCS.PHASECHK.TRANS64 P0, [R3+URZ+0x34840], R2 ;  /* 0x03484002030085a7 */ /* 0x000ee4000800007f */
[----:B---3--:R-:W-:Y:S05]  /*130e0*/  @!P0 BRA `(.L_x_6748) ;  /* 0xfffffffc00f08947 */ /* 0x008fea000383ffff */
[----:B------:R-:W-:Y:S05]  /*130f0*/  BRA `(.L_x_6838) ;  /* 0xffffffcc00947947 */ /* 0x000fea000383ffff */
.L_x_6754:
[----:B0-----:R0:W1:Y:S02]  /*13100*/  SYNCS.PHASECHK.TRANS64.TRYWAIT P0, [R3+URZ+0x60], R2 ;  /* 0x00006002030075a7 */ /* 0x001064000800017f */
[----:B-1----:R-:W-:Y:S05]  /*13110*/  @!P0 NANOSLEEP.SYNCS 0x989680 ;  /* 0x009896800000895d */ /* 0x002fea0003900000 */
[----:B------:R-:W1:Y:S02]  /*13120*/  @!P0 SYNCS.PHASECHK.TRANS64 P0, [R3+URZ+0x60], R2 ;  /* 0x00006002030085a7 */ /* 0x000e64000800007f */
[----:B-1----:R-:W-:Y:S05]  /*13130*/  @!P0 BRA `(.L_x_6754) ;  /* 0xfffffffc00f08947 */ /* 0x002fea000383ffff */
[----:B------:R-:W-:Y:S05]  /*13140*/  BRA `(.L_x_6839) ;  /* 0xffffffd000647947 */ /* 0x000fea000383ffff */
.L_x_6764:
[----:B-1----:R1:W3:Y:S02]  /*13150*/  SYNCS.PHASECHK.TRANS64.TRYWAIT P0, [R3+URZ+0x34840], R2 ;  /* 0x03484002030075a7 */ /* 0x0022e4000800017f */
[----:B---3--:R-:W-:Y:S05]  /*13160*/  @!P0 NANOSLEEP.SYNCS 0x989680 ;  /* 0x009896800000895d */ /* 0x008fea0003900000 */
[----:B------:R-:W3:Y:S02]  /*13170*/  @!P0 SYNCS.PHASECHK.TRANS64 P0, [R3+URZ+0x34840], R2 ;  /* 0x03484002030085a7 */ /* 0x000ee4000800007f */
[----:B---3--:R-:W-:Y:S05]  /*13180*/  @!P0 BRA `(.L_x_6764) ;  /* 0xfffffffc00f08947 */ /* 0x008fea000383ffff */
[----:B------:R-:W-:Y:S05]  /*13190*/  BRA `(.L_x_6840) ;  /* 0xffffffd400ec7947 */ /* 0x000fea000383ffff */
.L_x_6770:
[----:B0-----:R0:W1:Y:S02]  /*131a0*/  SYNCS.PHASECHK.TRANS64.TRYWAIT P0, [R2+URZ+0x60], R3 ;  /* 0x00006003020075a7 */ /* 0x001064000800017f */
[----:B-1----:R-:W-:Y:S05]  /*131b0*/  @!P0 NANOSLEEP.SYNCS 0x989680 ;  /* 0x009896800000895d */ /* 0x002fea0003900000 */
[----:B------:R-:W1:Y:S02]  /*131c0*/  @!P0 SYNCS.PHASECHK.TRANS64 P0, [R2+URZ+0x60], R3 ;  /* 0x00006003020085a7 */ /* 0x000e64000800007f */
[----:B-1----:R-:W-:Y:S05]  /*131d0*/  @!P0 BRA `(.L_x_6770) ;  /* 0xfffffffc00f08947 */ /* 0x002fea000383ffff */
[----:B------:R-:W-:Y:S05]  /*131e0*/  BRA `(.L_x_6841) ;  /* 0xffffffd800bc7947 */ /* 0x000fea000383ffff */
.L_x_6779:
[----:B---3--:R3:W4:Y:S02]  /*131f0*/  SYNCS.PHASECHK.TRANS64.TRYWAIT P0, [R2+URZ+0x34840], R3 ;  /* 0x03484003020075a7 */ /* 0x008724000800017f */
[----:B----4-:R-:W-:Y:S05]  /*13200*/  @!P0 NANOSLEEP.SYNCS 0x989680 ;  /* 0x009896800000895d */ /* 0x010fea0003900000 */
[----:B------:R-:W4:Y:S02]  /*13210*/  @!P0 SYNCS.PHASECHK.TRANS64 P0, [R2+URZ+0x34840], R3 ;  /* 0x03484003020085a7 */ /* 0x000f24000800007f */
[----:B----4-:R-:W-:Y:S05]  /*13220*/  @!P0 BRA `(.L_x_6779) ;  /* 0xfffffffc00f08947 */ /* 0x010fea000383ffff */
[----:B------:R-:W-:Y:S05]  /*13230*/  BRA `(.L_x_6842) ;  /* 0xffffffe000147947 */ /* 0x000fea000383ffff */
.L_x_6785:
[----:B0-----:R0:W1:Y:S02]  /*13240*/  SYNCS.PHASECHK.TRANS64.TRYWAIT P0, [R2+URZ+0x60], R7 ;  /* 0x00006007020075a7 */ /* 0x001064000800017f */
[----:B-1----:R-:W-:Y:S05]  /*13250*/  @!P0 NANOSLEEP.SYNCS 0x989680 ;  /* 0x009896800000895d */ /* 0x002fea0003900000 */
[----:B------:R-:W1:Y:S02]  /*13260*/  @!P0 SYNCS.PHASECHK.TRANS64 P0, [R2+URZ+0x60], R7 ;  /* 0x00006007020085a7 */ /* 0x000e64000800007f */
[----:B-1----:R-:W-:Y:S05]  /*13270*/  @!P0 BRA `(.L_x_6785) ;  /* 0xfffffffc00f08947 */ /* 0x002fea000383ffff */
[----:B------:R-:W-:Y:S05]  /*13280*/  BRA `(.L_x_6843) ;  /* 0xffffffe000e47947 */ /* 0x000fea000383ffff */
.L_x_6794:
[----:B0-----:R0:W4:Y:S02]  /*13290*/  SYNCS.PHASECHK.TRANS64.TRYWAIT P0, [R3+URZ+0x34860], R0 ;  /* 0x03486000030075a7 */ /* 0x001124000800017f */
[----:B----4-:R-:W-:Y:S05]  /*132a0*/  @!P0 NANOSLEEP.SYNCS 0x989680 ;  /* 0x009896800000895d */ /* 0x010fea0003900000 */
[----:B------:R-:W4:Y:S02]  /*132b0*/  @!P0 SYNCS.PHASECHK.TRANS64 P0, [R3+URZ+0x34860], R0 ;  /* 0x03486000030085a7 */ /* 0x000f24000800007f */
[----:B----4-:R-:W-:Y:S05]  /*132c0*/  @!P0 BRA `(.L_x_6794) ;  /* 0xfffffffc00f08947 */ /* 0x010fea000383ffff */
[----:B------:R-:W-:Y:S05]  /*132d0*/  BRA `(.L_x_6844) ;  /* 0xffffffe400e47947 */ /* 0x000fea000383ffff */
.L_x_6801:
[----:B0-----:R0:W2:Y:S02]  /*132e0*/  SYNCS.PHASECHK.TRANS64.TRYWAIT P0, [R0+URZ+0x34820], R3 ;  /* 0x03482003000075a7 */ /* 0x0010a4000800017f */
[----:B--2---:R-:W-:Y:S05]  /*132f0*/  @!P0 NANOSLEEP.SYNCS 0x989680 ;  /* 0x009896800000895d */ /* 0x004fea0003900000 */
[----:B------:R-:W2:Y:S02]  /*13300*/  @!P0 SYNCS.PHASECHK.TRANS64 P0, [R0+URZ+0x34820], R3 ;  /* 0x03482003000085a7 */ /* 0x000ea4000800007f */
[----:B--2---:R-:W-:Y:S05]  /*13310*/  @!P0 BRA `(.L_x_6801) ;  /* 0xfffffffc00f08947 */ /* 0x004fea000383ffff */
[----:B------:R-:W-:Y:S05]  /*13320*/  BRA `(.L_x_6845) ;  /* 0xffffffe800f07947 */ /* 0x000fea000383ffff */
.L_x_6802:
        /* <DEDUP_REMOVED lines=11> */
.L_x_6847:
[----:B------:R-:W-:Y:S05]  /*133e0*/  BSYNC B0 ;  /* 0x0000000000007941 */ /* 0x000fea0003800000 */
.L_x_6846:
[----:B------:R-:W-:Y:S05]  /*133f0*/  BRA `(.L_x_6848) ;  /* 0xffffffe800d87947 */ /* 0x000fea000383ffff */
.L_x_6805:
[----:B------:R-:W-:Y:S01]  /*13400*/  BSSY B1, `(.L_x_6849) ;  /* 0x0000006000017945 */ /* 0x000fe20003800000 */
[----:B------:R-:W-:-:S07]  /*13410*/  IMAD.MOV.U32 R15, RZ, RZ, -0x1 ;  /* 0xffffffffff0f7424 */ /* 0x000fce00078e00ff */
[----:B0123--:R-:W-:Y:S05]  /*13420*/  WARPSYNC.COLLECTIVE R15, `(.L_x_6850) ;  /* 0x000000000f0c7348 */ /* 0x00ffea0003c00000 */
[----:B------:R-:W-:Y:S02]  /*13430*/  ELECT P6, UR62, PT ;  /* 0x00000000003e782f */ /* 0x000fe400038c0000 */
[----:B------:R-:W-:Y:S01]  /*13440*/  MOV R14, UR62 ;  /* 0x0000003e000e7c02 */ /* 0x000fe20008000f00 */
[----:B0123--:R-:W-:Y:S10]  /*13450*/  ENDCOLLECTIVE ;  /* 0x000000000000791b */ /* 0x00fff40003800000 */
.L_x_6850:
[----:B------:R-:W-:Y:S05]  /*13460*/  BSYNC B1 ;  /* 0x0000000000017941 */ /* 0x000fea0003800000 */
.L_x_6849:
[----:B------:R-:W-:Y:S05]  /*13470*/  BRA `(.L_x_6851) ;  /* 0xffffffe800d07947 */ /* 0x000fea000383ffff */
.L_x_6807:
[----:B0-----:R0:W2:Y:S02]  /*13480*/  SYNCS.PHASECHK.TRANS64.TRYWAIT P0, [R6+URZ], R5 ;  /* 0x00000005060075a7 */ /* 0x0010a4000800017f */
[----:B--2---:R-:W-:Y:S05]  /*13490*/  @!P0 NANOSLEEP.SYNCS 0x989680 ;  /* 0x009896800000895d */ /* 0x004fea0003900000 */
[----:B------:R-:W2:Y:S02]  /*134a0*/  @!P0 SYNCS.PHASECHK.TRANS64 P0, [R6+URZ], R5 ;  /* 0x00000005060085a7 */ /* 0x000ea4000800007f */
[----:B--2---:R-:W-:Y:S05]  /*134b0*/  @!P0 BRA `(.L_x_6807) ;  /* 0xfffffffc00f08947 */ /* 0x004fea000383ffff */
[----:B------:R-:W-:Y:S05]  /*134c0*/  BRA `(.L_x_6852) ;  /* 0xffffffec00087947 */ /* 0x000fea000383ffff */
.L_x_6808:
[----:B--2---:R2:W4:Y:S02]  /*134d0*/  SYNCS.PHASECHK.TRANS64.TRYWAIT P0, [R3+URZ], R2 ;  /* 0x00000002030075a7 */ /* 0x004524000800017f */
[----:B----4-:R-:W-:Y:S05]  /*134e0*/  @!P0 NANOSLEEP.SYNCS 0x989680 ;  /* 0x009896800000895d */ /* 0x010fea0003900000 */
[----:B------:R-:W4:Y:S02]  /*134f0*/  @!P0 SYNCS.PHASECHK.TRANS64 P0, [R3+URZ], R2 ;  /* 0x00000002030085a7 */ /* 0x000f24000800007f */
[----:B----4-:R-:W-:Y:S05]  /*13500*/  @!P0 BRA `(.L_x_6808) ;  /* 0xfffffffc00f08947 */ /* 0x010fea000383ffff */
[----:B------:R-:W-:Y:S05]  /*13510*/  BRA `(.L_x_6853) ;  /* 0xffffffe800fc7947 */ /* 0x000fea000383ffff */
.L_x_6810:
[----:B--2---:R2:W4:Y:S02]  /*13520*/  SYNCS.PHASECHK.TRANS64.TRYWAIT P0, [R18+URZ], R5 ;  /* 0x00000005120075a7 */ /* 0x004524000800017f */
[----:B----4-:R-:W-:Y:S05]  /*13530*/  @!P0 NANOSLEEP.SYNCS 0x989680 ;  /* 0x009896800000895d */ /* 0x010fea0003900000 */
[----:B------:R-:W4:Y:S02]  /*13540*/  @!P0 SYNCS.PHASECHK.TRANS64 P0, [R18+URZ], R5 ;  /* 0x00000005120085a7 */ /* 0x000f24000800007f */
[----:B----4-:R-:W-:Y:S05]  /*13550*/  @!P0 BRA `(.L_x_6810) ;  /* 0xfffffffc00f08947 */ /* 0x010fea000383ffff */
[----:B------:R-:W-:Y:S05]  /*13560*/  BRA `(.L_x_6854) ;  /* 0xffffffec00007947 */ /* 0x000fea000383ffff */
.L_x_6855:
        /* <DEDUP_REMOVED lines=9> */
.L_x_15313:


//--------------------- .text._ZN7cutlass13device_kernelIN5flash11enable_sm90INS1_16FlashAttnFwdSm90INS1_25CollectiveMainloopFwdSm90ILi2EN4cute5tupleIJNS5_1CILi2EEENS7_ILi1EEES9_EEENS6_IJNS7_ILi128EEENS7_ILi176EEESB_EEELi128ENS_6half_tEfNS_4arch4Sm90ELb0ELb0ELb1ELb0ELb0ELb0ELb0ELb1ELb1ELb1ELb0ELb0EEENS1_21CollectiveEpilogueFwdINS6_IJSB_SB_SC_EEESA_SE_SG_Li256ELb0ELb1ELb0ELb0EEENS1_29StaticPersistentTileSchedulerILb0EEEEEEEEEvNT_6ParamsE --------------------------
	.section	.text._ZN7cutlass13device_kernelIN5flash11enable_sm90INS1_16FlashAttnFwdSm90INS1_25CollectiveMainloopFwdSm90ILi2EN4cute5tupleIJNS5_1CILi2EEENS7_ILi1EEES9_EEENS6_IJNS7_ILi128EEENS7_ILi176EEESB_EEELi128ENS_6half_tEfNS_4arch4Sm90ELb0ELb0ELb1ELb0ELb0ELb0ELb0ELb1ELb1ELb1ELb0ELb0EEENS1_21CollectiveEpilogueFwdINS6_IJSB_SB_SC_EEESA_SE_SG_Li256ELb0ELb1ELb0ELb0EEENS1_29StaticPersistentTileSchedulerILb0EEEEEEEEEvNT_6ParamsE,"ax",@progbits
	.align	128
.text._ZN7cutlass13device_kernelIN5flash11enable_sm90INS1_16FlashAttnFwdSm90INS1_25CollectiveMainloopFwdSm90ILi2EN4cute5tupleIJNS5_1CILi2EEENS7_ILi1EEES9_EEENS6_IJNS7_ILi128EEENS7_ILi176EEESB_EEELi128ENS_6half_tEfNS_4arch4Sm90ELb0ELb0ELb1ELb0ELb0ELb0ELb0ELb1ELb1ELb1ELb0ELb0EEENS1_21CollectiveEpilogueFwdINS6_IJSB_SB_SC_EEESA_SE_SG_Li256ELb0ELb1ELb0ELb0EEENS1_29StaticPersistentTileSchedulerILb0EEEEEEEEEvNT_6ParamsE:
        .type           _ZN7cutlass13device_kernelIN5flash11enable_sm90INS1_16FlashAttnFwdSm90INS1_25CollectiveMainloopFwdSm90ILi2EN4cute5tupleIJNS5_1CILi2EEENS7_ILi1EEES9_EEENS6_IJNS7_ILi128EEENS7_ILi176EEESB_EEELi128ENS_6half_tEfNS_4arch4Sm90ELb0ELb0ELb1ELb0ELb0ELb0ELb0ELb1ELb1ELb1ELb0ELb0EEENS1_21CollectiveEpilogueFwdINS6_IJSB_SB_SC_EEESA_SE_SG_Li256ELb0ELb1ELb0ELb0EEENS1_29StaticPersistentTileSchedulerILb0EEEEEEEEEvNT_6ParamsE,@function
        .size           _ZN7cutlass13device_kernelIN5flash11enable_sm90INS1_16FlashAttnFwdSm90INS1_25CollectiveMainloopFwdSm90ILi2EN4cute5tupleIJNS5_1CILi2EEENS7_ILi1EEES9_EEENS6_IJNS7_ILi128EEENS7_ILi176EEESB_EEELi128ENS_6half_tEfNS_4arch4Sm90ELb0ELb0ELb1ELb0ELb0ELb0ELb0ELb1ELb1ELb1ELb0ELb0EEENS1_21CollectiveEpilogueFwdINS6_IJSB_SB_SC_EEESA_SE_SG_Li256ELb0ELb1ELb0ELb0EEENS1_29StaticPersistentTileSchedulerILb0EEEEEEEEEvNT_6ParamsE,(.L_x_15314 - _ZN7cutlass13device_kernelIN5flash11enable_sm90INS1_16FlashAttnFwdSm90INS1_25CollectiveMainloopFwdSm90ILi2EN4cute5tupleIJNS5_1CILi2EEENS7_ILi1EEES9_EEENS6_IJNS7_ILi128EEENS7_ILi176EEESB_EEELi128ENS_6half_tEfNS_4arch4Sm90ELb0ELb0ELb1ELb0ELb0ELb0ELb0ELb1ELb1ELb1ELb0ELb0EEENS1_21CollectiveEpilogueFwdINS6_IJSB_SB_SC_EEESA_SE_SG_Li256ELb0ELb1ELb0ELb0EEENS1_29StaticPersistentTileSchedulerILb0EEEEEEEEEvNT_6ParamsE)
        .other          _ZN7cutlass13device_kernelIN5flash11enable_sm90INS1_16FlashAttnFwdSm90INS1_25CollectiveMainloopFwdSm90ILi2EN4cute5tupleIJNS5_1CILi2EEENS7_ILi1EEES9_EEENS6_IJNS7_ILi128EEENS7_ILi176EEESB_EEELi128ENS_6half_tEfNS_4arch4Sm90ELb0ELb0ELb1ELb0ELb0ELb0ELb0ELb1ELb1ELb1ELb0ELb0EEENS1_21CollectiveEpilogueFwdINS6_IJSB_SB_SC_EEESA_SE_SG_Li256ELb0ELb1ELb0ELb0EEENS1_29StaticPersistentTileSchedulerILb0EEEEEEEEEvNT_6ParamsE,@"STO_CUDA_ENTRY STV_DEFAULT"
_ZN7cutlass13device_kernelIN5flash11enable_sm90INS1_16FlashAttnFwdSm90INS1_25CollectiveMainloopFwdSm90ILi2EN4cute5tupleIJNS5_1CILi2EEENS7_ILi1EEES9_EEENS6_IJNS7_ILi128EEENS7_ILi176EEESB_EEELi128ENS_6half_tEfNS_4arch4Sm90ELb0ELb0ELb1ELb0ELb0ELb0ELb0ELb1ELb1ELb1ELb0ELb0EEENS1_21CollectiveEpilogueFwdINS6_IJSB_SB_SC_EEESA_SE_SG_Li256ELb0ELb1ELb0ELb0EEENS1_29StaticPersistentTileSchedulerILb0EEEEEEEEEvNT_6ParamsE:
        /* <DEDUP_REMOVED lines=17> */
.L_x_6857:
[----:B------:R-:W-:Y:S05]  /*0110*/  BSYNC B0 ;  /* 0x0000000000007941 */ /* 0x000fea0003800000 */
.L_x_6856:
        /* <DEDUP_REMOVED lines=11> */
[----:B------:R2:W3:Y:S01]  /*01d0*/  SHFL.IDX PT, R13, R4, RZ, 0x1f ;  /* 0x00001fff040d7589 */ /* 0x0004e200000e0000 */
[----:B0-----:R-:W-:Y:S01]  /*01e0*/  ISETP.NE.AND P1, PT, R3, RZ, PT ;  /* 0x000000ff0300720c */ /* 0x001fe20003f25270 */
[----:B-1----:R-:W-:Y:S02]  /*01f0*/  @UP0 ULEA UR8, UR8, UR6, 0x18 ;  /* 0x0000000608080291 */ /* 0x002fe4000f8ec03f */
[----:B------:R-:W-:-:S04]  /*0200*/  @UP0 UIADD3 UR6, -UR7, 0x100000, URZ ;  /* 0x0010000007060890 */ /* 0x000fc8000fffe13f */
[----:B------:R-:W-:Y:S02]  /*0210*/  @UP0 USHF.L.U32 UR7, UR6, 0xb, URZ ;  /* 0x0000000b06070899 */ /* 0x000fe4000800063f */
[----:B------:R-:W-:Y:S01]  /*0220*/  @UP0 USHF.L.U32 UR6, UR6, 0x1, URZ ;  /* 0x0000000106060899 */ /* 0x000fe2000800063f */
[----:B------:R-:W-:Y:S01]  /*0230*/  VOTEU.ANY UP0, P0 ;  /* 0x00000000003f7886 */ /* 0x000fe20000000100 */
[----:B------:R-:W0:Y:S04]  /*0240*/  FENCE.VIEW.ASYNC.S ;  /* 0x00000000000073c6 */ /* 0x000e280000000000 */
[----:B0-----:R2:W0:Y:S06]  /*0250*/  @UP0 SYNCS.EXCH.64 URZ, [UR8+0x34800], UR4 ;  /* 0x03480004083f05b2 */ /* 0x00142c0008000100 */
[----:B------:R2:W1:Y:S02]  /*0260*/  @UP1 SYNCS.EXCH.64 URZ, [UR8+0x34820], UR6 ;  /* 0x03482006083f15b2 */ /* 0x0004640008000100 */
[----:B--23--:R-:W-:Y:S05]  /*0270*/  @P1 BRA `(.L_x_6858) ;  /* 0x0000000000481947 */ /* 0x00cfea0003800000 */
[----:B------:R-:W2:Y:S01]  /*0280*/  S2UR UR5, SR_CgaCtaId ;  /* 0x00000000000579c3 */ /* 0x000ea20000008800 */
[----:B------:R-:W-:Y:S01]  /*0290*/  UMOV UR4, 0x400 ;  /* 0x0000040000047882 */ /* 0x000fe20000000000 */
[----:B------:R-:W-:Y:S01]  /*02a0*/  UMOV UR6, 0x1 ;  /* 0x0000000100067882 */ /* 0x000fe20000000000 */
[----:B------:R-:W-:Y:S01]  /*02b0*/  UMOV UR7, 0x4 ;  /* 0x0000000400077882 */ /* 0x000fe20000000000 */
[----:B------:R-:W-:Y:S01]  /*02c0*/  ELECT P0, URZ, PT ;  /* 0x00000000003f782f */ /* 0x000fe20003800000 */
[----:B--2---:R-:W-:Y:S02]  /*02d0*/  ULEA UR8, UR5, UR4, 0x18 ;  /* 0x0000000405087291 */ /* 0x004fe4000f8ec03f */
[----:B------:R-:W-:-:S04]  /*02e0*/  UIADD3 UR4, -UR6, 0x100000, URZ ;  /* 0x0010000006047890 */ /* 0x000fc8000fffe13f */
[----:B------:R-:W-:Y:S02]  /*02f0*/  USHF.L.U32 UR5, UR4, 0xb, URZ ;  /* 0x0000000b04057899 */ /* 0x000fe4000800063f */
[----:B------:R-:W-:Y:S02]  /*0300*/  USHF.L.U32 UR4, UR4, 0x1, URZ ;  /* 0x0000000104047899 */ /* 0x000fe4000800063f */
[----:B------:R-:W-:-:S04]  /*0310*/  UIADD3 UR6, -UR7, 0x100000, URZ ;  /* 0x0010000007067890 */ /* 0x000fc8000fffe13f */
[----:B------:R-:W-:Y:S02]  /*0320*/  USHF.L.U32 UR7, UR6, 0xb, URZ ;  /* 0x0000000b06077899 */ /* 0x000fe4000800063f */
[----:B------:R-:W-:Y:S01]  /*0330*/  USHF.L.U32 UR6, UR6, 0x1, URZ ;  /* 0x0000000106067899 */ /* 0x000fe2000800063f */
[----:B------:R-:W2:Y:S03]  /*0340*/  FENCE.VIEW.ASYNC.S ;  /* 0x00000000000073c6 */ /* 0x000ea60000000000 */
[----:B--2---:R2:W3:Y:S08]  /*0350*/  SYNCS.EXCH.64 URZ, [UR8+0x34830], UR4 ;  /* 0x03483004083f75b2 */ /* 0x0044f00008000100 */
[----:B------:R2:W4:Y:S01]  /*0360*/  SYNCS.EXCH.64 URZ, [UR8+0x34840], UR6 ;  /* 0x03484006083f75b2 */ /* 0x0005220008000100 */
[----:B------:R2:W0:Y:S01]  /*0370*/  SYNCS.EXCH.64 URZ, [UR8+0x34838], UR4 ;  /* 0x03483804083f75b2 */ /* 0x0004220008000100 */
[----:B------:R2:W0:Y:S01]  /*0380*/  SYNCS.EXCH.64 URZ, [UR8+0x34848], UR6 ;  /* 0x03484806083f75b2 */ /* 0x0004220008000100 */
[----:B------:R-:W-:Y:S01]  /*0390*/  NOP ;  /* 0x0000000000007918 */ /* 0x000fe20000000000 */
.L_x_6858:
[----:B--2---:R-:W2:Y:S01]  /*03a0*/  S2UR UR4, SR_CTAID.Y ;  /* 0x00000000000479c3 */ /* 0x004ea20000002600 */
[----:B------:R-:W5:Y:S01]  /*03b0*/  SHFL.IDX PT, R8, R2, RZ, 0x1f ;  /* 0x00001fff02087589 */ /* 0x000f6200000e0000 */
[----:B------:R-:W-:Y:S01]  /*03c0*/  ULDC UR5, c[0x0][0x154] ;  /* 0x0000550000057ab9 */ /* 0x000fe20000000800 */
[----:B------:R-:W-:Y:S01]  /*03d0*/  SHF.R.S32.HI R5, RZ, 0x1f, R0 ;  /* 0x0000001fff057819 */ /* 0x000fe20000011400 */
[----:B------:R-:W-:-:S03]  /*03e0*/  NOP ;  /* 0x0000000000007918 */ /* 0x000fc60000000000 */
[----:B------:R-:W-:Y:S01]  /*03f0*/  LEA.HI R5, R5, R0, RZ, 0x7 ;  /* 0x0000000005057211 */ /* 0x000fe200078f38ff */
[----:B------:R-:W3:Y:S08]  /*0400*/  S2UR UR6, SR_CTAID.X ;  /* 0x00000000000679c3 */ /* 0x000ef00000002500 */
[----:B------:R-:W1:Y:S01]  /*0410*/  LDC R7, c[0x0][0x148] ;  /* 0x00005200ff077b82 */ /* 0x000e620000000800 */
[----:B--2---:R-:W-:-:S02]  /*0420*/  I2FP.F32.U32 R4, UR4 ;  /* 0x0000000400047c45 */ /* 0x004fc40008201000 */
[----:B-----5:R-:W-:-:S03]  /*0430*/  ISETP.NE.AND P0, PT, R8, RZ, PT ;  /* 0x000000ff0800720c */ /* 0x020fc60003f05270 */
[----:B------:R-:W-:Y:S01]  /*0440*/  FMUL R6, R4, UR5 ;  /* 0x0000000504067c20 */ /* 0x000fe20008400000 */
[----:B---3--:R-:W-:-:S05]  /*0450*/  I2FP.F32.U32 R4, UR6 ;  /* 0x0000000600047c45 */ /* 0x008fca0008201000 */
[----:B------:R-:W2:Y:S02]  /*0460*/  F2I.U32.TRUNC.NTZ R6, R6 ;  /* 0x0000000600067305 */ /* 0x000ea4000020f000 */
[----:B--2---:R-:W-:-:S04]  /*0470*/  IMAD.MOV R12, RZ, RZ, -R6 ;  /* 0x000000ffff0c7224 */ /* 0x004fc800078e0a06 */
[----:B-1----:R-:W-:Y:S01]  /*0480*/  IMAD R12, R7, R12, UR4 ;  /* 0x00000004070c7e24 */ /* 0x002fe2000f8e020c */
[----:B------:R-:W-:Y:S02]  /*0490*/  ULDC UR4, c[0x0][0x150] ;  /* 0x0000540000047ab9 */ /* 0x000fe40000000800 */
[----:B------:R-:W-:Y:S01]  /*04a0*/  FMUL R10, R4, UR4 ;  /* 0x00000004040a7c20 */ /* 0x000fe20008400000 */
[----:B------:R-:W-:Y:S06]  /*04b0*/  @P0 BRA `(.L_x_6859) ;  /* 0x0000000000480947 */ /* 0x000fec0003800000 */
[----:B------:R-:W1:Y:S01]  /*04c0*/  S2UR UR5, SR_CgaCtaId ;  /* 0x00000000000579c3 */ /* 0x000e620000008800 */
        /* <DEDUP_REMOVED lines=12> */
[----:B-1----:R1:W2:Y:S08]  /*0590*/  SYNCS.EXCH.64 URZ, [UR8+0x34850], UR4 ;  /* 0x03485004083f75b2 */ /* 0x0022b00008000100 */
[----:B------:R1:W3:Y:S01]  /*05a0*/  SYNCS.EXCH.64 URZ, [UR8+0x34860], UR6 ;  /* 0x03486006083f75b2 */ /* 0x0002e20008000100 */
[----:B------:R1:W0:Y:S01]  /*05b0*/  SYNCS.EXCH.64 URZ, [UR8+0x34858], UR4 ;  /* 0x03485804083f75b2 */ /* 0x0002220008000100 */
[----:B------:R1:W0:Y:S01]  /*05c0*/  SYNCS.EXCH.64 URZ, [UR8+0x34868], UR6 ;  /* 0x03486806083f75b2 */ /* 0x0002220008000100 */
[----:B------:R-:W-:Y:S01]  /*05d0*/  NOP ;  /* 0x0000000000007918 */ /* 0x000fe20000000000 */
.L_x_6859:
[----:B------:R-:W5:Y:S01]  /*05e0*/  SHFL.IDX PT, R9, R2, RZ, 0x1f ;  /* 0x00001fff02097589 */ /* 0x000f6200000e0000 */
[----:B------:R-:W-:Y:S01]  /*05f0*/  LOP3.LUT R5, R5, 0xffffff80, RZ, 0xc0, !PT ;  /* 0xffffff8005057812 */ /* 0x000fe200078ec0ff */
[----:B------:R-:W0:Y:S01]  /*0600*/  LDC R11, c[0x0][0x144] ;  /* 0x00005100ff0b7b82 */ /* 0x000e220000000800 */
[----:B------:R-:W0:Y:S01]  /*0610*/  F2I.U32.TRUNC.NTZ R10, R10 ;  /* 0x0000000a000a7305 */ /* 0x000e22000020f000 */
[----:B------:R-:W-:Y:S02]  /*0620*/  NOP ;  /* 0x0000000000007918 */ /* 0x000fe40000000000 */
[----:B------:R-:W-:-:S05]  /*0630*/  IMAD.IADD R5, R0, 0x1, -R5 ;  /* 0x0000000100057824 */ /* 0x000fca00078e0a05 */
[----:B------:R-:W-:-:S04]  /*0640*/  SHF.R.S32.HI R4, RZ, 0x1f, R5 ;  /* 0x0000001fff047819 */ /* 0x000fc80000011405 */
[----:B------:R-:W-:-:S04]  /*0650*/  LEA.HI R4, R4, R5, RZ, 0x3 ;  /* 0x0000000504047211 */ /* 0x000fc800078f18ff */
[--C-:B------:R-:W-:Y:S02]  /*0660*/  SHF.R.S32.HI R6, RZ, 0x3, R4.reuse ;  /* 0x00000003ff067819 */ /* 0x100fe40000011404 */
[----:B------:R-:W-:Y:S02]  /*0670*/  SHF.R.S32.HI R7, RZ, 0x1f, R4 ;  /* 0x0000001fff077819 */ /* 0x000fe40000011404 */
[----:B------:R-:W-:Y:S02]  /*0680*/  SHF.R.S32.HI R4, RZ, 0x1f, R3 ;  /* 0x0000001fff047819 */ /* 0x000fe40000011403 */
[----:B-----5:R-:W-:Y:S02]  /*0690*/  ISETP.NE.AND P0, PT, R9, RZ, PT ;  /* 0x000000ff0900720c */ /* 0x020fe40003f05270 */
[----:B------:R-:W-:Y:S02]  /*06a0*/  LEA.HI R7, R7, R6, RZ, 0x2 ;  /* 0x0000000607077211 */ /* 0x000fe400078f10ff */
[----:B------:R-:W-:-:S02]  /*06b0*/  LEA.HI R4, R4, R3, RZ, 0x2 ;  /* 0x0000000304047211 */ /* 0x000fc400078f10ff */
[----:B------:R-:W-:Y:S02]  /*06c0*/  LOP3.LUT R7, R7, 0xfffffffc, RZ, 0xc0, !PT ;  /* 0xfffffffc07077812 */ /* 0x000fe400078ec0ff */
[----:B------:R-:W-:-:S05]  /*06d0*/  SHF.R.S32.HI R9, RZ, 0x1f, R8 ;  /* 0x0000001fff097819 */ /* 0x000fca0000011408 */
[----:B------:R-:W-:Y:S05]  /*06e0*/  @P0 BRA `(.L_x_6860) ;  /* 0x0000000000480947 */ /* 0x000fea0003800000 */
[----:B-1----:R-:W1:Y:S01]  /*06f0*/  S2UR UR5, SR_CgaCtaId ;  /* 0x00000000000579c3 */ /* 0x002e620000008800 */
[----:B------:R-:W-:Y:S01]  /*0700*/  UMOV UR4, 0x400 ;  /* 0x0000040000047882 */ /* 0x000fe20000000000 */
[----:B------:R-:W-:Y:S01]  /*0710*/  UMOV UR6, 0x1 ;  /* 0x0000000100067882 */ /* 0x000fe20000000000 */
[----:B------:R-:W-:Y:S01]  /*0720*/  UMOV UR9, 0x2 ;  /* 0x0000000200097882 */ /* 0x000fe20000000000 */
[----:B------:R-:W-:-:S04]  /*0730*/  UIADD3 UR6, -UR6, 0x100000, URZ ;  /* 0x0010000006067890 */ /* 0x000fc8000fffe13f */
[----:B------:R-:W-:Y:S02]  /*0740*/  USHF.L.U32 UR7, UR6, 0xb, URZ ;  /* 0x0000000b06077899 */ /* 0x000fe4000800063f */
[----:B------:R-:W-:Y:S01]  /*0750*/  USHF.L.U32 UR6, UR6, 0x1, URZ ;  /* 0x0000000106067899 */ /* 0x000fe2000800063f */
[----:B------:R-:W-:Y:S01]  /*0760*/  ELECT P0, URZ, PT ;  /* 0x00000000003f782f */ /* 0x000fe20003800000 */
[----:B-1----:R-:W-:Y:S02]  /*0770*/  ULEA UR8, UR5, UR4, 0x18 ;  /* 0x0000000405087291 */ /* 0x002fe4000f8ec03f */
[----:B------:R-:W-:-:S04]  /*0780*/  UIADD3 UR4, -UR9, 0x100000, URZ ;  /* 0x0010000009047890 */ /* 0x000fc8000fffe13f */
[----:B------:R-:W-:Y:S02]  /*0790*/  USHF.L.U32 UR5, UR4, 0xb, URZ ;  /* 0x0000000b04057899 */ /* 0x000fe4000800063f */
[----:B------:R-:W-:Y:S01]  /*07a0*/  USHF.L.U32 UR4, UR4, 0x1, URZ ;  /* 0x0000000104047899 */ /* 0x000fe2000800063f */
[----:B------:R-:W1:Y:S03]  /*07b0*/  FENCE.VIEW.ASYNC.S ;  /* 0x00000000000073c6 */ /* 0x000e660000000000 */
[----:B-1----:R1:W0:Y:S08]  /*07c0*/  SYNCS.EXCH.64 URZ, [UR8+0x34870], UR6 ;  /* 0x03487006083f75b2 */ /* 0x0022300008000100 */
[----:B------:R1:W0:Y:S01]  /*07d0*/  SYNCS.EXCH.64 URZ, [UR8+0x34880], UR4 ;  /* 0x03488004083f75b2 */ /* 0x0002220008000100 */
[----:B------:R1:W0:Y:S01]  /*07e0*/  SYNCS.EXCH.64 URZ, [UR8+0x34878], UR6 ;  /* 0x03487806083f75b2 */ /* 0x0002220008000100 */
[----:B------:R1:W0:Y:S01]  /*07f0*/  SYNCS.EXCH.64 URZ, [UR8+0x34888], UR4 ;  /* 0x03488804083f75b2 */ /* 0x0002220008000100 */
[----:B------:R-:W-:Y:S01]  /*0800*/  NOP ;  /* 0x0000000000007918 */ /* 0x000fe20000000000 */
.L_x_6860:
[----:B------:R-:W5:Y:S01]  /*0810*/  SHFL.IDX PT, R14, R2, RZ, 0x1f ;  /* 0x00001fff020e7589 */ /* 0x000f6200000e0000 */
[----:B-1----:R-:W1:Y:S01]  /*0820*/  S2UR UR4, SR_CTAID.X ;  /* 0x00000000000479c3 */ /* 0x002e620000002500 */
[----:B------:R-:W-:Y:S01]  /*0830*/  LOP3.LUT R4, R4, 0x3ffffffc, RZ, 0xc0, !PT ;  /* 0x3ffffffc04047812 */ /* 0x000fe200078ec0ff */
[----:B------:R-:W-:Y:S01]  /*0840*/  IMAD.IADD R7, R6, 0x1, -R7 ;  /* 0x0000000106077824 */ /* 0x000fe200078e0a07 */
[----:B------:R-:W-:Y:S01]  /*0850*/  LEA.HI R9, R9, R8, RZ, 0x2 ;  /* 0x0000000809097211 */ /* 0x000fe200078f10ff */
[----:B0-----:R-:W-:Y:S01]  /*0860*/  IMAD.MOV R10, RZ, RZ, -R10 ;  /* 0x000000ffff0a7224 */ /* 0x001fe200078e0a0a */
[----:B------:R-:W-:Y:S01]  /*0870*/  NOP ;  /* 0x0000000000007918 */ /* 0x000fe20000000000 */
[----:B------:R-:W-:Y:S01]  /*0880*/  IMAD.IADD R4, R3, 0x1, -R4 ;  /* 0x0000000103047824 */ /* 0x000fe200078e0a04 */
[----:B------:R-:W-:-:S03]  /*0890*/  LOP3.LUT R9, R9, 0x3ffffffc, RZ, 0xc0, !PT ;  /* 0x3ffffffc09097812 */ /* 0x000fc600078ec0ff */
[----:B------:R-:W-:Y:S02]  /*08a0*/  IMAD R4, R4, 0x4, R7 ;  /* 0x0000000404047824 */ /* 0x000fe400078e0207 */
[----:B------:R-:W-:Y:S02]  /*08b0*/  IMAD.IADD R8, R8, 0x1, -R9 ;  /* 0x0000000108087824 */ /* 0x000fe400078e0a09 */
[----:B------:R-:W0:Y:S01]  /*08c0*/  LDC R9, c[0x0][0x140] ;  /* 0x00005000ff097b82 */ /* 0x000e220000000800 */
[----:B------:R-:W-:Y:S01]  /*08d0*/  LEA.HI R3, R4, R4, RZ, 0x1 ;  /* 0x0000000404037211 */ /* 0x000fe200078f08ff */
[----:B------:R-:W-:-:S03]  /*08e0*/  IMAD R8, R8, 0x4, R7 ;  /* 0x0000000408087824 */ /* 0x000fc600078e0207 */
[----:B------:R-:W-:Y:S02]  /*08f0*/  LOP3.LUT R3, R3, 0xfffffffe, RZ, 0xc0, !PT ;  /* 0xfffffffe03037812 */ /* 0x000fe400078ec0ff */
[----:B------:R-:W-:Y:S02]  /*0900*/  LEA.HI R6, R8, R8, RZ, 0x1 ;  /* 0x0000000808067211 */ /* 0x000fe400078f08ff */
[----:B-----5:R-:W-:Y:S01]  /*0910*/  ISETP.NE.AND P0, PT, R14, RZ, PT ;  /* 0x000000ff0e00720c */ /* 0x020fe20003f05270 */
[----:B-1----:R-:W-:Y:S02]  /*0920*/  IMAD R11, R11, R10, UR4 ;  /* 0x000000040b0b7e24 */ /* 0x002fe4000f8e020a */
[----:B------:R-:W-:-:S05]  /*0930*/  IMAD.IADD R3, R4, 0x1, -R3 ;  /* 0x0000000104037824 */ /* 0x000fca00078e0a03 */
[----:B------:R-:W-:Y:S02]  /*0940*/  ISETP.NE.AND P4, PT, R3, R11, PT ;  /* 0x0000000b0300720c */ /* 0x000fe40003f85270 */
[----:B------:R-:W-:-:S05]  /*0950*/  LOP3.LUT R3, R6, 0xfffffffe, RZ, 0xc0, !PT ;  /* 0xfffffffe06037812 */ /* 0x000fca00078ec0ff */
[----:B------:R-:W-:Y:S01]  /*0960*/  IMAD.IADD R6, R8, 0x1, -R3 ;  /* 0x0000000108067824 */ /* 0x000fe200078e0a03 */
        /* <DEDUP_REMOVED lines=19> */
.L_x_6861:
        /* <DEDUP_REMOVED lines=10> */
[C---:B------:R-:W-:Y:S01]  /*0b40*/  @P4 LEA.HI R3, R10.reuse, R10, RZ, 0x1 ;  /* 0x0000000a0a034211 */ /* 0x040fe200078f08ff */
[----:B------:R0:W-:Y:S01]  /*0b50*/  STL [R1], R10 ;  /* 0x0000000a01007387 */ /* 0x0001e20000100800 */
[----:B------:R-:W-:-:S02]  /*0b60*/  ISETP.LT.U32.AND P6, PT, R10, 0x2, !P0 ;  /* 0x000000020a00780c */ /* 0x000fc400047c1070 */
[----:B------:R-:W-:Y:S02]  /*0b70*/  @P4 SHF.R.S32.HI R3, RZ, 0x1, R3 ;  /* 0x00000001ff034819 */ /* 0x000fe40000011403 */
[----:B------:R-:W-:Y:S02]  /*0b80*/  @P3 LEA.HI R4, R23, R23, RZ, 0x1 ;  /* 0x0000001717043211 */ /* 0x000fe400078f08ff */
[----:B------:R-:W-:Y:S02]  /*0b90*/  @P4 ISETP.NE.AND P5, PT, R3, R12, PT ;  /* 0x0000000c0300420c */ /* 0x000fe40003fa5270 */
[----:B------:R-:W-:Y:S02]  /*0ba0*/  @P3 SHF.R.S32.HI R4, RZ, 0x1, R4 ;  /* 0x00000001ff043819 */ /* 0x000fe40000011404 */
[----:B------:R-:W-:Y:S02]  /*0bb0*/  @P4 SEL R22, RZ, 0x1, P5 ;  /* 0x00000001ff164807 */ /* 0x000fe40002800000 */
[----:B-----5:R-:W-:-:S02]  /*0bc0*/  ISETP.NE.AND P5, PT, R7, RZ, PT ;  /* 0x000000ff0700720c */ /* 0x020fc40003fa5270 */
[----:B------:R-:W-:Y:S02]  /*0bd0*/  @P3 ISETP.NE.AND P4, PT, R4, R12, PT ;  /* 0x0000000c0400320c */ /* 0x000fe40003f85270 */
[----:B------:R-:W-:Y:S02]  /*0be0*/  SEL R3, RZ, 0x1, !P6 ;  /* 0x00000001ff037807 */ /* 0x000fe40007000000 */
[----:B------:R-:W-:Y:S02]  /*0bf0*/  ISETP.LT.U32.AND P0, PT, R23, 0x2, !P0 ;  /* 0x000000021700780c */ /* 0x000fe40004701070 */
[----:B0-----:R-:W-:Y:S02]  /*0c00*/  ISETP.EQ.U32.AND P1, PT, R9, 0x1, PT ;  /* 0x000000010900780c */ /* 0x001fe40003f22070 */
[----:B------:R-:W-:Y:S02]  /*0c10*/  ISETP.NE.AND P2, PT, R13, RZ, PT ;  /* 0x000000ff0d00720c */ /* 0x000fe40003f45270 */
[----:B------:R-:W-:-:S02]  /*0c20*/  LOP3.LUT R22, R22, R3, RZ, 0xc0, !PT ;  /* 0x0000000316167212 */ /* 0x000fc400078ec0ff */
[----:B------:R-:W-:Y:S02]  /*0c30*/  SEL R4, RZ, 0x1, !P0 ;  /* 0x00000001ff047807 */ /* 0x000fe40004000000 */
[----:B------:R-:W-:Y:S01]  /*0c40*/  @P3 SEL R19, RZ, 0x1, P4 ;  /* 0x00000001ff133807 */ /* 0x000fe20002000000 */
[----:B------:R-:W-:Y:S06]  /*0c50*/  @P5 BRA `(.L_x_6862) ;  /* 0x0000000000485947 */ /* 0x000fec0003800000 */
[----:B-1----:R-:W0:Y:S01]  /*0c60*/  S2UR UR5, SR_CgaCtaId ;  /* 0x00000000000579c3 */ /* 0x002e220000008800 */
        /* <DEDUP_REMOVED lines=13> */
[----:B------:R0:W0:Y:S01]  /*0d40*/  SYNCS.EXCH.64 URZ, [UR8+0x348c0], UR6 ;  /* 0x0348c006083f75b2 */ /* 0x0000220008000100 */
[----:B------:R0:W0:Y:S01]  /*0d50*/  SYNCS.EXCH.64 URZ, [UR8+0x348b8], UR4 ;  /* 0x0348b804083f75b2 */ /* 0x0000220008000100 */
[----:B------:R0:W0:Y:S01]  /*0d60*/  SYNCS.EXCH.64 URZ, [UR8+0x348c8], UR6 ;  /* 0x0348c806083f75b2 */ /* 0x0000220008000100 */
[----:B------:R-:W-:Y:S01]  /*0d70*/  NOP ;  /* 0x0000000000007918 */ /* 0x000fe20000000000 */
.L_x_6862:
[----:B------:R-:W-:Y:S01]  /*0d80*/  LOP3.LUT R19, R19, R4, RZ, 0xc0, !PT ;  /* 0x0000000413137212 */ /* 0x000fe200078ec0ff */
[----:B------:R-:W-:Y:S01]  /*0d90*/  NOP ;  /* 0x0000000000007918 */ /* 0x000fe20000000000 */
[----:B------:R-:W-:Y:S05]  /*0da0*/  @!P1 BRA `(.L_x_6863) ;  /* 0x0000000000089947 */ /* 0x000fea0003800000 */
[----:B01234-:R-:W-:Y:S01]  /*0db0*/  UCGABAR_ARV ;  /* 0x00000000000079c7 */ /* 0x01ffe20008000000 */
[----:B------:R-:W-:Y:S05]  /*0dc0*/  BRA `(.L_x_6864) ;  /* 0x0000000000047947 */ /* 0x000fea0003800000 */
.L_x_6863:
[----:B01234-:R-:W-:Y:S01]  /*0dd0*/  NOP ;  /* 0x0000000000007918 */ /* 0x01ffe20000000000 */
.L_x_6864:
[----:B------:R-:W-:Y:S05]  /*0de0*/  @!P1 BRA `(.L_x_6865) ;  /* 0x00000000000c9947 */ /* 0x000fea0003800000 */
[----:B------:R-:W-:Y:S01]  /*0df0*/  UCGABAR_WAIT ;  /* 0x0000000000007dc7 */ /* 0x000fe20008000000 */
[----:B------:R-:W-:Y:S01]  /*0e00*/  CCTL.IVALL ;  /* 0x00000000ff00798f */ /* 0x000fe20002000000 */
[----:B------:R-:W-:Y:S05]  /*0e10*/  BRA `(.L_x_6866) ;  /* 0x0000000000047947 */ /* 0x000fea0003800000 */
.L_x_6865:
[----:B------:R-:W-:Y:S06]  /*0e20*/  BAR.SYNC.DEFER_BLOCKING 0x0 ;  /* 0x0000000000007b1d */ /* 0x000fec0000010000 */
.L_x_6866:
[----:B------:R-:W-:-:S05]  /*0e30*/  IMAD.MOV.U32 R3, RZ, RZ, 0x1 ;  /* 0x00000001ff037424 */ /* 0x000fca00078e00ff */
[----:B------:R-:W-:-:S05]  /*0e40*/  SEL R3, R3, 0x2, !P2 ;  /* 0x0000000203037807 */ /* 0x000fca0005000000 */
[----:B------:R0:W-:Y:S01]  /*0e50*/  STL [R1+0x2c], R3 ;  /* 0x00002c0301007387 */ /* 0x0001e20000100800 */
[----:B------:R-:W-:Y:S05]  /*0e60*/  @!P2 BRA `(.L_x_6867) ;  /* 0x000000d400f4a947 */ /* 0x000fea0003800000 */
.L_x_6868:
[----:B------:R-:W-:-:S08]  /*0e70*/  NOP ;  /* 0x0000000000007918 */ /* 0x000fd00000000000 */
[----:B------:R-:W1:Y:S02]  /*0e80*/  USETMAXREG.TRY_ALLOC.CTAPOOL UP0, 0xf0 ;  /* 0x000000f0000079c8 */ /* 0x000e640008000600 */
[----:B-1----:R-:W-:-:S13]  /*0e90*/  PLOP3.LUT P0, PT, PT, PT, UP0, 0x80, 0x0 ;  /* 0x000000000000781c */ /* 0x002fda0003f0f008 */
[----:B------:R-:W-:Y:S05]  /*0ea0*/  @!P0 BRA `(.L_x_6868) ;  /* 0xfffffffc00f08947 */ /* 0x000fea000383ffff */
[----:B------:R-:W-:Y:S01]  /*0eb0*/  LOP3.LUT R2, R0, 0xffffff80, RZ, 0xc0, !PT ;  /* 0xffffff8000027812 */ /* 0x000fe200078ec0ff */
[----:B------:R-:W1:Y:S08]  /*0ec0*/  S2UR UR4, SR_CTAID.X ;  /* 0x00000000000479c3 */ /* 0x000e700000002500 */
[----:B------:R-:W-:Y:S06]  /*0ed0*/  BAR.ARV 0x8, 0x180 ;  /* 0x0206000000007b1d */ /* 0x000fec0000002000 */
[----:B------:R-:W-:-:S02]  /*0ee0*/  ISETP.NE.AND P0, PT, R2, 0x80, PT ;  /* 0x000000800200780c */ /* 0x000fc40003f05270 */
[----:B------:R-:W1:Y:S11]  /*0ef0*/  LDC R2, c[0x0][0xc34] ;  /* 0x00030d00ff027b82 */ /* 0x000e760000000800 */
[----:B------:R-:W-:Y:S06]  /*0f00*/  @!P0 BAR.ARV 0x9, 0x100 ;  /* 0x0244000000008b1d */ /* 0x000fec0000002000 */
[----:B-1----:R-:W-:-:S13]  /*0f10*/  ISETP.LE.AND P0, PT, R2, UR4, PT ;  /* 0x0000000402007c0c */ /* 0x002fda000bf03270 */
[----:B------:R-:W-:Y:S05]  /*0f20*/  @P0 EXIT ;  /* 0x000000000000094d */ /* 0x000fea0003800000 */
[----:B------:R-:W2:Y:S01]  /*0f30*/  LDL.LU R10, [R1+0x2c] ;  /* 0x00002c00010a7983 */ /* 0x000ea20000300800 */
[----:B------:R-:W-:Y:S01]  /*0f40*/  VIADD R0, R0, 0xffffff80 ;  /* 0xffffff8000007836 */ /* 0x000fe20000000000 */
[----:B------:R-:W-:Y:S01]  /*0f50*/  UMOV UR60, URZ ;  /* 0x0000003f003c7c82 */ /* 0x000fe20008000000 */
[----:B------:R-:W-:Y:S02]  /*0f60*/  IMAD.MOV.U32 R234, RZ, RZ, -0x2 ;  /* 0xfffffffeffea7424 */ /* 0x000fe400078e00ff */
[----:B------:R-:W-:Y:S01]  /*0f70*/  IMAD.U32 R223, RZ, RZ, UR4 ;  /* 0x00000004ffdf7e24 */ /* 0x000fe2000f8e00ff */
[----:B0-----:R-:W-:Y:S01]  /*0f80*/  SHF.R.S32.HI R3, RZ, 0x1f, R0 ;  /* 0x0000001fff037819 */ /* 0x001fe20000011400 */
        /* <DEDUP_REMOVED lines=15> */
[----:B------:R-:W-:Y:S01]  /*1080*/  LEA.HI R2, R7, R226, RZ, 0x2 ;  /* 0x000000e207027211 */ /* 0x000fe200078f10ff */
[----:B------:R-:W-:Y:S01]  /*1090*/  IMAD R9, R9, 0x40, R6 ;  /* 0x0000004009097824 */ /* 0x000fe200078e0206 */
[----:B------:R-:W-:Y:S02]  /*10a0*/  LEA.HI R225, R3, R0, RZ, 0x3 ;  /* 0x0000000003e17211 */ /* 0x000fe400078f18ff */
[--C-:B------:R-:W-:Y:S02]  /*10b0*/  SHF.R.S32.HI R6, RZ, 0x2, R2.reuse ;  /* 0x00000002ff067819 */ /* 0x100fe40000011402 */
[----:B------:R-:W-:Y:S02]  /*10c0*/  SHF.R.S32.HI R13, RZ, 0x1f, R2 ;  /* 0x0000001fff0d7819 */ /* 0x000fe40000011402 */
[----:B------:R-:W-:Y:S02]  /*10d0*/  LEA.HI R4, R4, R11, RZ, 0x1 ;  /* 0x0000000b04047211 */ /* 0x000fe400078f08ff */
[----:B------:R-:W-:-:S02]  /*10e0*/  LOP3.LUT R3, R8, 0xfffffffc, RZ, 0xc0, !PT ;  /* 0xfffffffc08037812 */ /* 0x000fc400078ec0ff */
[----:B------:R-:W-:Y:S02]  /*10f0*/  LEA.HI R13, R13, R6, RZ, 0x3 ;  /* 0x000000060d0d7211 */ /* 0x000fe400078f18ff */
[----:B------:R-:W-:Y:S01]  /*1100*/  SHF.R.S32.HI R230, RZ, 0x7, R5 ;  /* 0x00000007ffe67819 */ /* 0x000fe20000011405 */
[----:B------:R-:W-:Y:S01]  /*1110*/  IMAD.IADD R8, R0, 0x1, -R3 ;  /* 0x0000000100087824 */ /* 0x000fe200078e0a03 */
[----:B------:R-:W-:Y:S02]  /*1120*/  LOP3.LUT R4, R4, 0x1ffffffe, RZ, 0xc0, !PT ;  /* 0x1ffffffe04047812 */ /* 0x000fe400078ec0ff */
[----:B------:R-:W-:Y:S02]  /*1130*/  LOP3.LUT R15, R225, 0xfffffff8, RZ, 0xc0, !PT ;  /* 0xfffffff8e10f7812 */ /* 0x000fe400078ec0ff */
[----:B------:R-:W-:Y:S01]  /*1140*/  LOP3.LUT R13, R13, 0xfffffff8, RZ, 0xc0, !PT ;  /* 0xfffffff80d0d7812 */ /* 0x000fe200078ec0ff */
[----:B------:R-:W-:Y:S01]  /*1150*/  IMAD.IADD R4, R11, 0x1, -R4 ;  /* 0x000000010b047824 */ /* 0x000fe200078e0a04 */
[----:B------:R-:W-:Y:S01]  /*1160*/  LEA.HI R7, R7, R226, RZ, 0x5 ;  /* 0x000000e207077211 */ /* 0x000fe200078f28ff */
[----:B------:R-:W-:Y:S01]  /*1170*/  IMAD.IADD R222, R0, 0x1, -R15 ;  /* 0x0000000100de7824 */ /* 0x000fe200078e0a0f */
[----:B------:R-:W-:Y:S01]  /*1180*/  LEA.HI R5, R5, R230, RZ, 0x1 ;  /* 0x000000e605057211 */ /* 0x000fe200078f08ff */
[----:B------:R-:W-:Y:S01]  /*1190*/  IMAD.IADD R6, R6, 0x1, -R13 ;  /* 0x0000000106067824 */ /* 0x000fe200078e0a0d */
[----:B------:R-:W-:Y:S01]  /*11a0*/  LEA.HI R0, R8, R8, RZ, 0x1 ;  /* 0x0000000808007211 */ /* 0x000fe200078f08ff */
[----:B------:R-:W-:Y:S01]  /*11b0*/  IMAD R233, R4, 0x8, R9 ;  /* 0x0000000804e97824 */ /* 0x000fe200078e0209 */
[----:B------:R-:W-:Y:S01]  /*11c0*/  SHF.R.S32.HI R7, RZ, 0x5, R7 ;  /* 0x00000005ff077819 */ /* 0x000fe20000011407 */
[----:B------:R-:W-:Y:S01]  /*11d0*/  IMAD.SHL.U32 R220, R222, 0x8, RZ ;  /* 0x00000008dedc7824 */ /* 0x000fe200078e00ff */
[----:B------:R-:W-:-:S02]  /*11e0*/  LOP3.LUT R5, R5, 0x3fffffe, RZ, 0xc0, !PT ;  /* 0x03fffffe05057812 */ /* 0x000fc400078ec0ff */
        /* <DEDUP_REMOVED lines=8> */
[----:B------:R-:W-:Y:S01]  /*1270*/  SHF.R.S32.HI R235, RZ, 0x1f, R221 ;  /* 0x0000001fffeb7819 */ /* 0x000fe200000114dd */
[----:B------:R-:W-:Y:S02]  /*1280*/  IMAD R231, R5, 0x40, R6 ;  /* 0x0000004005e77824 */ /* 0x000fe400078e0206 */
[----:B------:R-:W-:-:S02]  /*1290*/  IMAD R234, R3, R234, 0xb0 ;  /* 0x000000b003ea7424 */ /* 0x000fc400078e02ea */
[----:B------:R-:W-:Y:S01]  /*12a0*/  IMAD R232, R232, 0x8, R231 ;  /* 0x00000008e8e87824 */ /* 0x000fe200078e02e7 */
[----:B--2---:R-:W-:-:S07]  /*12b0*/  LOP3.LUT R17, R10, 0x1, RZ, 0xfc, !PT ;  /* 0x000000010a117812 */ /* 0x004fce00078efcff */
.L_x_6901:
[----:B0-----:R-:W0:Y:S01]  /*12c0*/  SHFL.IDX PT, R0, R230, RZ, 0x1f ;  /* 0x00001fffe6007589 */ /* 0x001e2200000e0000 */
[----:B-1----:R-:W1:Y:S01]  /*12d0*/  S2UR UR5, SR_CgaCtaId ;  /* 0x00000000000579c3 */ /* 0x002e620000008800 */
[----:B------:R-:W-:Y:S01]  /*12e0*/  ULDC UR4, c[0x0][0xc38] ;  /* 0x00030e0000047ab9 */ /* 0x000fe20000000800 */
[----:B------:R-:W-:Y:S01]  /*12f0*/  ULDC.64 UR6, c[0x0][0x418] ;  /* 0x0001060000067ab9 */ /* 0x000fe20000000a00 */
[----:B------:R-:W-:Y:S01]  /*1300*/  R2UR UR12, R223 ;  /* 0x00000000df0c72ca */ /* 0x000fe200000e0000 */
[----:B------:R-:W-:Y:S02]  /*1310*/  UISETP.NE.AND UP1, UPT, UR4, 0x1, UPT ;  /* 0x000000010400788c */ /* 0x000fe4000bf25270 */
[----:B------:R-:W-:Y:S02]  /*1320*/  UISETP.NE.U32.AND UP0, UPT, UR6, URZ, UPT ;  /* 0x0000003f0600728c */ /* 0x000fe4000bf05070 */
[----:B--2---:R-:W2:Y:S01]  /*1330*/  LDC R113, c[0x0][0x2f0] ;  /* 0x0000bc00ff717b82 */ /* 0x004ea20000000800 */
        /* <DEDUP_REMOVED lines=13> */
[----:B---3--:R-:W-:Y:S01]  /*1410*/  IMAD.U32 R2, RZ, RZ, UR8 ;  /* 0x00000008ff027e24 */ /* 0x008fe2000f8e00ff */
        /* <DEDUP_REMOVED lines=10> */
[----:B------:R-:W-:Y:S02]  /*14c0*/  UIADD3 UR7, UR14, -UR7, URZ ;  /* 0x800000070e077290 */ /* 0x000fe4000fffe03f */
[----:B----4-:R-:W-:Y:S01]  /*14d0*/  IMAD.U32 R18, RZ, RZ, UR14 ;  /* 0x0000000eff127e24 */ /* 0x010fe2000f8e00ff */
[----:B------:R-:W-:Y:S01]  /*14e0*/  UMOV UR6, UR13 ;  /* 0x0000000d00067c82 */ /* 0x000fe20008000000 */
[----:B------:R-:W-:Y:S01]  /*14f0*/  @UP2 USHF.R.U32.HI UR6, URZ, UR9, UR5 ;  /* 0x000000093f062299 */ /* 0x000fe20008011605 */
[----:B------:R-:W-:Y:S01]  /*1500*/  SHF.R.U32.HI R3, RZ, 0x1f, R0 ;  /* 0x0000001fff037819 */ /* 0x000fe20000011600 */
[----:B------:R-:W-:Y:S01]  /*1510*/  ULEA UR7, UR7, UR10, 0xd ;  /* 0x0000000a07077291 */ /* 0x000fe2000f8e683f */
[----:B------:R-:W-:Y:S01]  /*1520*/  IMAD.U32 R229, RZ, RZ, UR13 ;  /* 0x0000000dffe57e24 */ /* 0x000fe2000f8e00ff */
[----:B------:R-:W-:Y:S01]  /*1530*/  UMOV UR4, UR12 ;  /* 0x0000000c00047c82 */ /* 0x000fe20008000000 */
[----:B------:R-:W-:Y:S01]  /*1540*/  LEA.HI.SX32 R112, R0, R3, 0x1b ;  /* 0x0000000300707211 */ /* 0x000fe200078fdaff */
[----:B------:R-:W-:Y:S01]  /*1550*/  USHF.R.U32.HI UR7, URZ, 0x4, UR7 ;  /* 0x000000043f077899 */ /* 0x000fe20008011607 */
[----:B------:R-:W-:-:S02]  /*1560*/  IMAD.U32 R228, RZ, RZ, UR6 ;  /* 0x00000006ffe47e24 */ /* 0x000fc4000f8e00ff */
[----:B------:R-:W-:Y:S01]  /*1570*/  IMAD.U32 R227, RZ, RZ, UR4 ;  /* 0x00000004ffe37e24 */ /* 0x000fe2000f8e00ff */
        /* <DEDUP_REMOVED lines=18> */
.L_x_6869:
[----:B------:R-:W-:Y:S02]  /*16a0*/  R2UR UR4, R2 ;  /* 0x00000000020472ca */ /* 0x000fe400000e0000 */
[----:B------:R-:W-:Y:S02]  /*16b0*/  LOP3.LUT R0, R224, 0x1, RZ, 0xc0, !PT ;  /* 0x00000001e0007812 */ /* 0x000fe400078ec0ff */
[----:B------:R-:W-:Y:S02]  /*16c0*/  ISETP.NE.AND P0, PT, R17, 0x3, PT ;  /* 0x000000031100780c */ /* 0x000fe40003f05270 */
[----:B------:R-:W-:-:S07]  /*16d0*/  SHF.L.U32 R0, R0, 0x1f, RZ ;  /* 0x0000001f00007819 */ /* 0x000fce00000006ff */
[----:B------:R-:W0:Y:S02]  /*16e0*/  SYNCS.PHASECHK.TRANS64.TRYWAIT P1, [UR4+0x34800], R0 ;  /* 0x03480000ff0075a7 */ /* 0x000e240008020144 */
[----:B0-----:R-:W-:Y:S05]  /*16f0*/  @!P1 BRA `(.L_x_6870) ;  /* 0x0000011400009947 */ /* 0x001fea0003800000 */
.L_x_6996:
[----:B------:R-:W-:Y:S05]  /*1700*/  @!P0 BRA `(.L_x_6871) ;  /* 0x0000000000048947 */ /* 0x000fea0003800000 */
[----:B------:R-:W-:Y:S01]  /*1710*/  BPT.TRAP 0x1 ;  /* 0x000000040000795c */ /* 0x000fe20000300000 */
.L_x_6871:
        /* <DEDUP_REMOVED lines=9> */
.L_x_6872:
[----:B-1----:R-:W-:Y:S05]  /*17b0*/  @P1 BRA `(.L_x_6873) ;  /* 0x0000000000081947 */ /* 0x002fea0003800000 */
[----:B------:R-:W1:Y:S02]  /*17c0*/  SYNCS.PHASECHK.TRANS64.TRYWAIT P1, [R3+URZ+0x34830], R0 ;  /* 0x03483000030075a7 */ /* 0x000e64000802017f */
[----:B-1----:R-:W-:Y:S05]  /*17d0*/  @!P1 BRA `(.L_x_6874) ;  /* 0x0000011000e49947 */ /* 0x002fea0003800000 */
.L_x_6873:
[----:B------:R-:W-:Y:S05]  /*17e0*/  WARPSYNC.ALL ;  /* 0x0000000000007948 */ /* 0x000fea0003800000 */
[----:B------:R-:W-:Y:S01]  /*17f0*/  R2UR UR4, R2 ;  /* 0x00000000020472ca */ /* 0x000fe200000e0000 */
[----:B------:R-:W-:Y:S01]  /*1800*/  ULOP3.LUT UR45, UR45, 0x10000, URZ, 0xfc, !UPT ;  /* 0x000100002d2d7892 */ /* 0x000fe2000f8efc3f */
[----:B------:R-:W-:Y:S01]  /*1810*/  WARPGROUP.ARRIVE ;  /* 0x00000000000079c5 */ /* 0x000fe20000000000 */
[----:B------:R-:W-:Y:S01]  /*1820*/  UMOV UR37, 0x40000040 ;  /* 0x4000004000257882 */ /* 0x000fe20000000000 */
[----:B------:R-:W-:Y:S01]  /*1830*/  UMOV UR39, 0x40000040 ;  /* 0x4000004000277882 */ /* 0x000fe20000000000 */
[----:B------:R-:W-:Y:S01]  /*1840*/  UMOV UR5, UR37 ;  /* 0x0000002500057c82 */ /* 0x000fe20008000000 */
[----:B------:R-:W-:Y:S01]  /*1850*/  UMOV UR9, UR37 ;  /* 0x0000002500097c82 */ /* 0x000fe20008000000 */
[----:B------:R-:W-:Y:S01]  /*1860*/  UMOV UR11, 0x40000040 ;  /* 0x40000040000b7882 */ /* 0x000fe20000000000 */
[----:B------:R-:W-:Y:S01]  /*1870*/  UMOV UR36, UR45 ;  /* 0x0000002d00247c82 */ /* 0x000fe20008000000 */
[----:B------:R-:W-:Y:S01]  /*1880*/  UMOV UR13, UR37 ;  /* 0x00000025000d7c82 */ /* 0x000fe20008000000 */
[----:B------:R-:W-:Y:S01]  /*1890*/  UMOV UR8, UR36 ;  /* 0x0000002400087c82 */ /* 0x000fe20008000000 */
[----:B------:R-:W-:Y:S01]  /*18a0*/  UMOV UR12, UR36 ;  /* 0x00000024000c7c82 */ /* 0x000fe20008000000 */
[----:B------:R-:W-:Y:S01]  /*18b0*/  UMOV UR15, 0x40000040 ;  /* 0x40000040000f7882 */ /* 0x000fe20000000000 */
[----:B------:R-:W-:Y:S01]  /*18c0*/  UIADD3 UR4, UR4, 0x1e400, URZ ;  /* 0x0001e40004047890 */ /* 0x000fe2000fffe03f */
[----:B------:R-:W-:Y:S01]  /*18d0*/  IMAD.U32 R8, RZ, RZ, UR36 ;  /* 0x00000024ff087e24 */ /* 0x000fe2000f8e00ff */
[----:B------:R-:W-:Y:S01]  /*18e0*/  UMOV UR16, UR36 ;  /* 0x0000002400107c82 */ /* 0x000fe20008000000 */
[----:B------:R-:W-:Y:S01]  /*18f0*/  UMOV UR17, UR37 ;  /* 0x0000002500117c82 */ /* 0x000fe20008000000 */
[----:B------:R-:W-:Y:S01]  /*1900*/  USHF.R.U32.HI UR4, URZ, 0x4, UR4 ;  /* 0x000000043f047899 */ /* 0x000fe20008011604 */
[----:B------:R-:W-:Y:S01]  /*1910*/  IMAD.U32 R9, RZ, RZ, UR37 ;  /* 0x00000025ff097e24 */ /* 0x000fe2000f8e00ff */
[----:B------:R-:W-:Y:S01]  /*1920*/  UMOV UR19, 0x40000040 ;  /* 0x4000004000137882 */ /* 0x000fe20000000000 */
[----:B------:R-:W-:Y:S01]  /*1930*/  UMOV UR20, UR36 ;  /* 0x0000002400147c82 */ /* 0x000fe20008000000 */
[----:B------:R-:W-:Y:S01]  /*1940*/  ULOP3.LUT UR6, UR4, 0x3fff, URZ, 0xc0, !UPT ;  /* 0x00003fff04067892 */ /* 0x000fe2000f8ec03f */
[----:B------:R-:W-:-:S02]  /*1950*/  UMOV UR21, UR37 ;  /* 0x0000002500157c82 */ /* 0x000fc40008000000 */
[----:B------:R-:W-:Y:S01]  /*1960*/  UMOV UR4, UR36 ;  /* 0x0000002400047c82 */ /* 0x000fe20008000000 */
[----:B------:R-:W-:Y:S01]  /*1970*/  ULOP3.LUT UR7, UR6, 0x10000, URZ, 0xfc, !UPT ;  /* 0x0001000006077892 */ /* 0x000fe2000f8efc3f */
[----:B------:R-:W-:Y:S01]  /*1980*/  UMOV UR23, 0x40000040 ;  /* 0x4000004000177882 */ /* 0x000fe20000000000 */
[----:B------:R-:W-:Y:S02]  /*1990*/  UMOV UR24, UR36 ;  /* 0x0000002400187c82 */ /* 0x000fe40008000000 */
[----:B------:R-:W-:Y:S02]  /*19a0*/  UIMAD UR44, UR60, 0xb00, UR7 ;  /* 0x00000b003c2c78a4 */ /* 0x000fe4000f8e0207 */
[----:B01----:R-:W-:Y:S01]  /*19b0*/  IMAD.U32 R0, RZ, RZ, UR7 ;  /* 0x00000007ff007e24 */ /* 0x003fe2000f8e00ff */
[----:B------:R-:W-:Y:S01]  /*19c0*/  UMOV UR7, 0x40000040 ;  /* 0x4000004000077882 */ /* 0x000fe20000000000 */
[----:B------:R-:W-:Y:S02]  /*19d0*/  UIADD3 UR6, UR44, 0x80, URZ ;  /* 0x000000802c067890 */ /* 0x000fe4000fffe03f */
[----:B------:R-:W-:-:S02]  /*19e0*/  UIADD3 UR10, UR44, 0x100, URZ ;  /* 0x000001002c0a7890 */ /* 0x000fc4000fffe03f */
[----:B------:R-:W-:Y:S01]  /*19f0*/  UMOV UR38, UR44 ;  /* 0x0000002c00267c82 */ /* 0x000fe20008000000 */
[----:B------:R-:W-:Y:S01]  /*1a00*/  UIADD3 UR14, UR44, 0x180, URZ ;  /* 0x000001802c0e7890 */ /* 0x000fe2000fffe03f */
[----:B------:R-:W-:Y:S01]  /*1a10*/  HGMMA.64x16x16.F32 R104, gdesc[UR36], RZ, !UPT, gsb0 ;  /* 0x00200000246879f0 */ /* 0x000fe2000c0008ff */
[----:B------:R-:W-:Y:S02]  /*1a20*/  UIADD3 UR18, UR44, 0x200, URZ ;  /* 0x000002002c127890 */ /* 0x000fe4000fffe03f */
[----:B------:R-:W-:Y:S02]  /*1a30*/  UIADD3 UR22, UR44, 0x280, URZ ;  /* 0x000002802c167890 */ /* 0x000fe4000fffe03f */
[----:B------:R-:W-:Y:S01]  /*1a40*/  UIADD3 UR26, UR44, 0x300, URZ ;  /* 0x000003002c1a7890 */ /* 0x000fe2000fffe03f */
[----:B------:R-:W-:Y:S01]  /*1a50*/  UMOV UR25, UR37 ;  /* 0x0000002500197c82 */ /* 0x000fe20008000000 */
[----:B------:R-:W-:Y:S01]  /*1a60*/  UMOV UR27, 0x40000040 ;  /* 0x40000040001b7882 */ /* 0x000fe20000000000 */
        /* <DEDUP_REMOVED lines=65> */
[----:B------:R-:W-:Y:S02]  /*1e80*/  UMOV UR37, 0x40000040 ;  /* 0x4000004000257882 */ /* 0x000fe40000000000 */
[----:B------:R-:W-:Y:S01]  /*1e90*/  UMOV UR9, UR37 ;  /* 0x0000002500097c82 */ /* 0x000fe20008000000 */
[----:B------:R-:W-:Y:S01]  /*1ea0*/  UMOV UR13, UR37 ;  /* 0x00000025000d7c82 */ /* 0x000fe20008000000 */
[----:B------:R-:W-:Y:S01]  /*1eb0*/  UMOV UR17, UR37 ;  /* 0x0000002500117c82 */ /* 0x000fe20008000000 */
[----:B------:R-:W-:Y:S01]  /*1ec0*/  UMOV UR21, UR37 ;  /* 0x0000002500157c82 */ /* 0x000fe20008000000 */
[----:B------:R-:W-:Y:S01]  /*1ed0*/  UMOV UR25, UR37 ;  /* 0x0000002500197c82 */ /* 0x000fe20008000000 */
[----:B------:R-:W-:Y:S01]  /*1ee0*/  UMOV UR29, UR37 ;  /* 0x00000025001d7c82 */ /* 0x000fe20008000000 */
[----:B------:R-:W-:Y:S01]  /*1ef0*/  UMOV UR33, UR37 ;  /* 0x0000002500217c82 */ /* 0x000fe20008000000 */
[----:B------:R-:W-:Y:S01]  /*1f00*/  IMAD.U32 R7, RZ, RZ, UR37 ;  /* 0x00000025ff077e24 */ /* 0x000fe2000f8e00ff */
[----:B------:R-:W-:-:S02]  /*1f10*/  WARPGROUP.DEPBAR.LE gsb0, 0x0 ;  /* 0x00008000000079c5 */ /* 0x000fc40000010000 */
[----:B------:R-:W-:-:S06]  /*1f20*/  WARPGROUP.ARRIVE ;  /* 0x00000000000079c5 */ /* 0x000fcc0000000000 */
[----:B------:R-:W-:Y:S01]  /*1f30*/  HGMMA.64x16x16.F32 R24, gdesc[UR4], RZ, !UPT, gsb0 ;  /* 0x00200000041879f0 */ /* 0x000fe2000c0008ff */
[----:B------:R-:W-:Y:S02]  /*1f40*/  UIADD3 UR4, UR45, 0x2, URZ ;  /* 0x000000022d047890 */ /* 0x000fe4000fffe03f */
[----:B------:R-:W-:Y:S01]  /*1f50*/  UIADD3 UR6, UR44, 0x2, URZ ;  /* 0x000000022c067890 */ /* 0x000fe2000fffe03f */
[----:B------:R-:W-:Y:S01]  /*1f60*/  UMOV UR5, UR37 ;  /* 0x0000002500057c82 */ /* 0x000fe20008000000 */
[----:B------:R-:W-:-:S03]  /*1f70*/  UMOV UR7, 0x40000040 ;  /* 0x4000004000077882 */ /* 0x000fc60000000000 */
[----:B------:R-:W-:Y:S02]  /*1f80*/  UMOV UR36, UR4 ;  /* 0x0000000400247c82 */ /* 0x000fe40008000000 */
        /* <DEDUP_REMOVED lines=15> */
[----:B------:R-:W-:Y:S01]  /*2080*/  HGMMA.64x16x16.F32 R104, gdesc[UR36], R104, gsb0 ;  /* 0x00200000246879f0 */ /* 0x000fe20008000868 */
[----:B------:R-:W-:Y:S02]  /*2090*/  UMOV UR39, 0x40000040 ;  /* 0x4000004000277882 */ /* 0x000fe40000000000 */
[----:B------:R-:W-:Y:S02]  /*20a0*/  WARPGROUP.DEPBAR.LE gsb0, 0x0 ;  /* 0x00008000000079c5 */ /* 0x000fe40000010000 */
[----:B------:R-:W-:-:S06]  /*20b0*/  WARPGROUP.ARRIVE ;  /* 0x00000000000079c5 */ /* 0x000fcc0000000000 */
[----:B------:R-:W-:Y:S01]  /*20c0*/  HGMMA.64x16x16.F32 R96, gdesc[UR4], R96, gsb0 ;  /* 0x00200000046079f0 */ /* 0x000fe20008000860 */
[----:B------:R-:W-:Y:S02]  /*20d0*/  UIADD3 UR4, UR44, 0x202, URZ ;  /* 0x000002022c047890 */ /* 0x000fe4000fffe03f */
[----:B------:R-:W-:Y:S01]  /*20e0*/  UIADD3 UR6, UR44, 0x482, URZ ;  /* 0x000004822c067890 */ /* 0x000fe2000fffe03f */
[----:B------:R-:W-:Y:S01]  /*20f0*/  UMOV UR5, UR37 ;  /* 0x0000002500057c82 */ /* 0x000fe20008000000 */
[----:B------:R-:W-:-:S03]  /*2100*/  UMOV UR7, 0x40000040 ;  /* 0x4000004000077882 */ /* 0x000fc60000000000 */
[----:B------:R-:W-:Y:S01]  /*2110*/  UMOV UR18, UR4 ;  /* 0x0000000400127c82 */ /* 0x000fe20008000000 */
[----:B------:R-:W-:Y:S01]  /*2120*/  UMOV UR4, UR36 ;  /* 0x0000002400047c82 */ /* 0x000fe20008000000 */
        /* <DEDUP_REMOVED lines=156> */
[----:B------:R-:W-:Y:S01]  /*2af0*/  UMOV UR10, UR14 ;  /* 0x0000000e000a7c82 */ /* 0x000fe20008000000 */
[----:B------:R-:W-:Y:S01]  /*2b00*/  UMOV UR14, UR18 ;  /* 0x00000012000e7c82 */ /* 0x000fe20008000000 */
[----:B------:R-:W-:Y:S02]  /*2b10*/  WARPGROUP.DEPBAR.LE gsb0, 0x0 ;  /* 0x00008000000079c5 */ /* 0x000fe40000010000 */
[----:B------:R-:W-:-:S06]  /*2b20*/  WARPGROUP.ARRIVE ;  /* 0x00000000000079c5 */ /* 0x000fcc0000000000 */
[----:B------:R-:W-:Y:S01]  /*2b30*/  HGMMA.64x16x16.F32 R96, gdesc[UR4], R96, gsb0 ;  /* 0x00200000046079f0 */ /* 0x000fe20008000860 */
[----:B------:R-:W-:Y:S01]  /*2b40*/  UIADD3 UR6, UR44, 0x206, URZ ;  /* 0x000002062c067890 */ /* 0x000fe2000fffe03f */
[----:B------:R-:W-:-:S06]  /*2b50*/  UMOV UR7, 0x40000040 ;  /* 0x4000004000077882 */ /* 0x000fcc0000000000 */
[----:B------:R-:W-:Y:S01]  /*2b60*/  UMOV UR18, UR6 ;  /* 0x0000000600127c82 */ /* 0x000fe20008000000 */
        /* <DEDUP_REMOVED lines=8> */
[----:B------:R-:W-:Y:S01]  /*2bf0*/  UMOV UR37, UR9 ;  /* 0x0000000900257c82 */ /* 0x000fe20008000000 */
[----:B------:R-:W-:Y:S02]  /*2c00*/  WARPGROUP.DEPBAR.LE gsb0, 0x0 ;  /* 0x00008000000079c5 */ /* 0x000fe40000010000 */
[----:B------:R-:W-:-:S06]  /*2c10*/  WARPGROUP.ARRIVE ;  /* 0x00000000000079c5 */ /* 0x000fcc0000000000 */
[----:B------:R-:W-:Y:S01]  /*2c20*/  HGMMA.64x16x16.F32 R80, gdesc[UR12], R80, gsb0 ;  /* 0x002000000c5079f0 */ /* 0x000fe20008000850 */
[----:B------:R-:W-:Y:S01]  /*2c30*/  UIADD3 UR14, UR44, 0x680, URZ ;  /* 0x000006802c0e7890 */ /* 0x000fe2000fffe03f */
[----:B------:R-:W-:Y:S01]  /*2c40*/  UMOV UR13, UR9 ;  /* 0x00000009000d7c82 */ /* 0x000fe20008000000 */
[----:B------:R-:W-:Y:S01]  /*2c50*/  UMOV UR15, 0x40000040 ;  /* 0x40000040000f7882 */ /* 0x000fe20000000000 */
        /* <DEDUP_REMOVED lines=302> */
.L_x_6875:
[----:B------:R-:W-:Y:S01]  /*3f40*/  ULDC UR6, c[0x0][0x9d8] ;  /* 0x0002760000067ab9 */ /* 0x000fe20000000800 */
[----:B------:R-:W2:Y:S01]  /*3f50*/  LDL R135, [R1] ;  /* 0x0000000001877983 */ /* 0x000ea20000100800 */
[----:B------:R-:W-:Y:S01]  /*3f60*/  FMUL.FTZ R12, R104, UR6 ;  /* 0x00000006680c7c20 */ /* 0x000fe20008410000 */
[----:B------:R-:W-:Y:S01]  /*3f70*/  FMUL.FTZ R13, R105, UR6 ;  /* 0x00000006690d7c20 */ /* 0x000fe20008410000 */
[----:B------:R-:W-:Y:S01]  /*3f80*/  FMUL.FTZ R20, R108, UR6 ;  /* 0x000000066c147c20 */ /* 0x000fe20008410000 */
[----:B------:R-:W-:Y:S01]  /*3f90*/  FMUL.FTZ R104, R109, UR6 ;  /* 0x000000066d687c20 */ /* 0x000fe20008410000 */
[----:B------:R-:W-:Y:S01]  /*3fa0*/  FMUL.FTZ R125, R33, UR6 ;  /* 0x00000006217d7c20 */ /* 0x000fe20008410000 */
[----:B------:R-:W-:Y:S01]  /*3fb0*/  FMUL.FTZ R33, R35, UR6 ;  /* 0x0000000623217c20 */ /* 0x000fe20008410000 */
[----:B------:R-:W0:Y:S01]  /*3fc0*/  MUFU.TANH R12, R12 ;  /* 0x0000000c000c7308 */ /* 0x000e220000002400 */
[----:B------:R-:W-:Y:S02]  /*3fd0*/  IMAD.IADD R35, R234, 0x1, R113 ;  /* 0x00000001ea237824 */ /* 0x000fe400078e0271 */
[----:B------:R-:W-:Y:S01]  /*3fe0*/  FMUL.FTZ R105, R96, UR6 ;  /* 0x0000000660697c20 */ /* 0x000fe20008410000 */
[----:B------:R-:W-:Y:S01]  /*3ff0*/  FMUL.FTZ R10, R106, UR6 ;  /* 0x000000066a0a7c20 */ /* 0x000fe20008410000 */
[----:B------:R-:W-:Y:S01]  /*4000*/  FMUL.FTZ R106, R97, UR6 ;  /* 0x00000006616a7c20 */ /* 0x000fe20008410000 */
[----:B------:R-:W-:-:S02]  /*4010*/  IMAD R35, R112, -0xb0, R35 ;  /* 0xffffff5070237824 */ /* 0x000fc400078e0223 */
[----:B------:R-:W-:Y:S01]  /*4020*/  FMUL.FTZ R11, R107, UR6 ;  /* 0x000000066b0b7c20 */ /* 0x000fe20008410000 */
[----:B------:R-:W-:Y:S01]  /*4030*/  FMUL.FTZ R100, R100, UR6 ;  /* 0x0000000664647c20 */ /* 0x000fe20008410000 */
[----:B------:R-:W1:Y:S01]  /*4040*/  MUFU.TANH R13, R13 ;  /* 0x0000000d000d7308 */ /* 0x000e620000002400 */
[----:B------:R-:W-:Y:S01]  /*4050*/  FMUL.FTZ R131, R25, UR6 ;  /* 0x0000000619837c20 */ /* 0x000fe20008410000 */
[C---:B------:R-:W-:Y:S01]  /*4060*/  ISETP.GT.AND P2, PT, R35.reuse, RZ, PT ;  /* 0x000000ff2300720c */ /* 0x040fe20003f44270 */
[----:B------:R-:W-:Y:S01]  /*4070*/  FMUL.FTZ R15, R110, UR6 ;  /* 0x000000066e0f7c20 */ /* 0x000fe20008410000 */
[----:B------:R-:W-:Y:S01]  /*4080*/  ISETP.GT.AND P1, PT, R35, 0x1, PT ;  /* 0x000000012300780c */ /* 0x000fe20003f24270 */
[----:B------:R-:W-:Y:S01]  /*4090*/  FMUL.FTZ R21, R99, UR6 ;  /* 0x0000000663157c20 */ /* 0x000fe20008410000 */
[----:B------:R-:W-:Y:S01]  /*40a0*/  ISETP.GT.AND P6, PT, R35, 0x8, PT ;  /* 0x000000082300780c */ /* 0x000fe20003fc4270 */
[----:B------:R-:W-:Y:S01]  /*40b0*/  FMUL.FTZ R99, R101, UR6 ;  /* 0x0000000665637c20 */ /* 0x000fe20008410000 */
[----:B------:R-:W3:Y:S01]  /*40c0*/  MUFU.TANH R20, R20 ;  /* 0x0000001400147308 */ /* 0x000ee20000002400 */
[----:B0-----:R-:W-:Y:S01]  /*40d0*/  FSEL R25, R12, -INF , P2 ;  /* 0xff8000000c197808 */ /* 0x001fe20001000000 */
[----:B------:R-:W-:Y:S01]  /*40e0*/  FMUL.FTZ R14, R111, UR6 ;  /* 0x000000066f0e7c20 */ /* 0x000fe20008410000 */
[----:B------:R-:W-:Y:S01]  /*40f0*/  FMUL.FTZ R97, R102, UR6 ;  /* 0x0000000666617c20 */ /* 0x000fe20008410000 */
[C---:B------:R-:W-:Y:S01]  /*4100*/  ISETP.GT.AND P5, PT, R35.reuse, 0x9, PT ;  /* 0x000000092300780c */ /* 0x040fe20003fa4270 */
[----:B------:R-:W-:Y:S01]  /*4110*/  FMUL.FTZ R102, R88, UR6 ;  /* 0x0000000658667c20 */ /* 0x000fe20008410000 */
[----:B------:R-:W-:Y:S01]  /*4120*/  FMUL.FTZ R96, R98, UR6 ;  /* 0x0000000662607c20 */ /* 0x000fe20008410000 */
[----:B------:R-:W-:Y:S01]  /*4130*/  ISETP.GT.AND P4, PT, R35, 0x10, PT ;  /* 0x000000102300780c */ /* 0x000fe20003f84270 */
[----:B------:R-:W0:Y:S01]  /*4140*/  MUFU.TANH R104, R104 ;  /* 0x0000006800687308 */ /* 0x000e220000002400 */
[----:B-1----:R-:W-:Y:S01]  /*4150*/  FSEL R114, R13, -INF , P1 ;  /* 0xff8000000d727808 */ /* 0x002fe20000800000 */
[----:B------:R-:W-:Y:S01]  /*4160*/  FMUL.FTZ R101, R89, UR6 ;  /* 0x0000000659657c20 */ /* 0x000fe20008410000 */
[----:B------:R-:W-:Y:S01]  /*4170*/  FMUL.FTZ R98, R103, UR6 ;  /* 0x0000000667627c20 */ /* 0x000fe20008410000 */
[----:B------:R-:W-:Y:S01]  /*4180*/  ISETP.GT.AND P3, PT, R35, 0x11, PT ;  /* 0x000000112300780c */ /* 0x000fe20003f64270 */
[----:B------:R-:W-:Y:S01]  /*4190*/  FMUL.FTZ R103, R92, UR6 ;  /* 0x000000065c677c20 */ /* 0x000fe20008410000 */
[----:B------:R-:W-:Y:S01]  /*41a0*/  FMNMX.FTZ R133, R25, R114, !PT ;  /* 0x0000007219857209 */ /* 0x000fe20007810000 */
[----:B------:R-:W-:Y:S01]  /*41b0*/  FMUL.FTZ R92, R93, UR6 ;  /* 0x000000065d5c7c20 */ /* 0x000fe20008410000 */
[----:B------:R-:W1:Y:S01]  /*41c0*/  MUFU.TANH R105, R105 ;  /* 0x0000006900697308 */ /* 0x000e620000002400 */
[----:B---3--:R-:W-:Y:S01]  /*41d0*/  FSEL R116, R20, -INF , P6 ;  /* 0xff80000014747808 */ /* 0x008fe20003000000 */
[----:B------:R-:W-:Y:S01]  /*41e0*/  FMUL.FTZ R88, R90, UR6 ;  /* 0x000000065a587c20 */ /* 0x000fe20008410000 */
[----:B------:R-:W-:Y:S01]  /*41f0*/  FMUL.FTZ R90, R94, UR6 ;  /* 0x000000065e5a7c20 */ /* 0x000fe20008410000 */
[----:B------:R-:W-:Y:S01]  /*4200*/  FMUL.FTZ R94, R80, UR6 ;  /* 0x00000006505e7c20 */ /* 0x000fe20008410000 */
[----:B------:R-:W-:Y:S01]  /*4210*/  FMNMX.FTZ R133, R116, R133, !PT ;  /* 0x0000008574857209 */ /* 0x000fe20007810000 */
[----:B------:R-:W-:Y:S01]  /*4220*/  FMUL.FTZ R93, R81, UR6 ;  /* 0x00000006515d7c20 */ /* 0x000fe20008410000 */
[----:B------:R-:W-:Y:S01]  /*4230*/  FMUL.FTZ R89, R91, UR6 ;  /* 0x000000065b597c20 */ /* 0x000fe20008410000 */
[----:B------:R-:W3:Y:S01]  /*4240*/  MUFU.TANH R10, R10 ;  /* 0x0000000a000a7308 */ /* 0x000ee20000002400 */
        /* <DEDUP_REMOVED lines=16> */
[----:B---3--:R-:W-:Y:S01]  /*4350*/  FSEL R10, R10, -INF , P2 ;  /* 0xff8000000a0a7808 */ /* 0x008fe20001000000 */
[----:B------:R-:W-:Y:S01]  /*4360*/  FMUL.FTZ R81, R83, UR6 ;  /* 0x0000000653517c20 */ /* 0x000fe20008410000 */
[----:B------:R-:W-:Y:S01]  /*4370*/  ISETP.GT.AND P2, PT, R35, 0x18, PT ;  /* 0x000000182300780c */ /* 0x000fe20003f44270 */
[----:B------:R-:W-:Y:S01]  /*4380*/  FMUL.FTZ R83, R87, UR6 ;  /* 0x0000000657537c20 */ /* 0x000fe20008410000 */
[----:B------:R-:W-:Y:S01]  /*4390*/  FMUL.FTZ R122, R45, UR6 ;  /* 0x000000062d7a7c20 */ /* 0x000fe20008410000 */
        /* <DEDUP_REMOVED lines=13> */
[----:B------:R-:W-:Y:S01]  /*4470*/  ISETP.GT.AND P1, PT, R35, 0x19, PT ;  /* 0x000000192300780c */ /* 0x000fe20003f24270 */
[----:B------:R-:W-:Y:S01]  /*4480*/  FMUL.FTZ R119, R40, UR6 ;  /* 0x0000000628777c20 */ /* 0x000fe20008410000 */
[----:B------:R-:W-:Y:S01]  /*4490*/  FMUL.FTZ R73, R75, UR6 ;  /* 0x000000064b497c20 */ /* 0x000fe20008410000 */
[----:B------:R-:W-:Y:S01]  /*44a0*/  FMUL.FTZ R75, R79, UR6 ;  /* 0x000000064f4b7c20 */ /* 0x000fe20008410000 */
        /* <DEDUP_REMOVED lines=12> */
[----:B------:R-:W-:Y:S01]  /*4570*/  ISETP.GT.AND P6, PT, R35, 0x20, PT ;  /* 0x000000202300780c */ /* 0x000fe20003fc4270 */
[----:B------:R-:W-:Y:S01]  /*4580*/  FMUL.FTZ R121, R44, UR6 ;  /* 0x000000062c797c20 */ /* 0x000fe20008410000 */
[----:B------:R-:W-:Y:S01]  /*4590*/  FMUL.FTZ R57, R59, UR6 ;  /* 0x000000063b397c20 */ /* 0x000fe20008410000 */
        /* <DEDUP_REMOVED lines=38> */
[----:B------:R-:W-:Y:S01]  /*4800*/  ULDC UR7, c[0x0][0x988] ;  /* 0x0002620000077ab9 */ /* 0x000fe20000000800 */
[----:B------:R-:W-:Y:S01]  /*4810*/  FMNMX.FTZ R133, R150, R133, !PT ;  /* 0x0000008596857209 */ /* 0x000fe20007810000 */
[----:B------:R-:W-:Y:S01]  /*4820*/  FMUL.FTZ R26, R26, UR6 ;  /* 0x000000061a1a7c20 */ /* 0x000fe20008410000 */
[----:B------:R-:W-:Y:S01]  /*4830*/  P2R R117, PR, RZ, 0x1 ;  /* 0x00000001ff757803 */ /* 0x000fe20000000000 */
[----:B------:R-:W-:Y:S01]  /*4840*/  MUFU.TANH R97, R97 ;  /* 0x0000006100617308 */ /* 0x000fe20000002400 */
[----:B0-----:R-:W-:Y:S01]  /*4850*/  FSEL R24, R21, -INF , P3 ;  /* 0xff80000015187808 */ /* 0x001fe20001800000 */
[----:B------:R-:W-:Y:S01]  /*4860*/  FMUL.FTZ R27, R27, UR6 ;  /* 0x000000061b1b7c20 */ /* 0x000fe20008410000 */
[----:B------:R-:W-:Y:S01]  /*4870*/  ISETP.GT.AND P3, PT, R35, 0x29, PT ;  /* 0x000000292300780c */ /* 0x000fe20003f64270 */
[----:B------:R-:W-:-:S04]  /*4880*/  FMUL.FTZ R30, R30, UR6 ;  /* 0x000000061e1e7c20 */ /* 0x000fc80008410000 */
[----:B------:R-:W0:Y:S01]  /*4890*/  MUFU.TANH R92, R92 ;  /* 0x0000005c005c7308 */ /* 0x000e220000002400 */
[----:B-1----:R-:W-:-:S04]  /*48a0*/  FSEL R148, R103, -INF , P4 ;  /* 0xff80000067947808 */ /* 0x002fc80002000000 */
[----:B------:R-:W-:-:S03]  /*48b0*/  FMNMX.FTZ R133, R148, R133, !PT ;  /* 0x0000008594857209 */ /* 0x000fc60007810000 */
[----:B------:R-:W1:Y:S08]  /*48c0*/  MUFU.TANH R98, R98 ;  /* 0x0000006200627308 */ /* 0x000e700000002400 */
[----:B------:R-:W-:Y:S01]  /*48d0*/  MUFU.TANH R94, R94 ;  /* 0x0000005e005e7308 */ /* 0x000fe20000002400 */
[----:B0-----:R-:W-:-:S04]  /*48e0*/  FSEL R126, R92, -INF , P3 ;  /* 0xff8000005c7e7808 */ /* 0x001fc80001800000 */
[----:B------:R-:W-:-:S03]  /*48f0*/  FMNMX.FTZ R133, R126, R133, !PT ;  /* 0x000000857e857209 */ /* 0x000fc60007810000 */
[----:B------:R-:W0:Y:S01]  /*4900*/  MUFU.TANH R88, R88 ;  /* 0x0000005800587308 */ /* 0x000e220000002400 */
[----:B-1----:R-:W-:Y:S02]  /*4910*/  FSEL R32, R98, -INF , P1 ;  /* 0xff80000062207808 */ /* 0x002fe40000800000 */
[----:B------:R-:W-:-:S05]  /*4920*/  ISETP.GT.AND P1, PT, R35, 0x31, PT ;  /* 0x000000312300780c */ /* 0x000fca0003f24270 */
[----:B------:R-:W1:Y:S08]  /*4930*/  MUFU.TANH R93, R93 ;  /* 0x0000005d005d7308 */ /* 0x000e700000002400 */
[----:B------:R-:W3:Y:S01]  /*4940*/  MUFU.TANH R89, R89 ;  /* 0x0000005900597308 */ /* 0x000ee20000002400 */
[----:B0-----:R-:W-:Y:S02]  /*4950*/  FSEL R34, R88, -INF , P6 ;  /* 0xff80000058227808 */ /* 0x001fe40003000000 */
[----:B------:R-:W-:-:S05]  /*4960*/  ISETP.GT.AND P6, PT, R35, 0x38, PT ;  /* 0x000000382300780c */ /* 0x000fca0003fc4270 */
[----:B------:R-:W0:Y:S01]  /*4970*/  MUFU.TANH R95, R95 ;  /* 0x0000005f005f7308 */ /* 0x000e220000002400 */
[----:B-1----:R-:W-:-:S07]  /*4980*/  FSEL R132, R93, -INF , P1 ;  /* 0xff8000005d847808 */ /* 0x002fce0000800000 */
[----:B------:R-:W1:Y:S01]  /*4990*/  MUFU.TANH R90, R90 ;  /* 0x0000005a005a7308 */ /* 0x000e620000002400 */
[----:B---3--:R-:W-:Y:S01]  /*49a0*/  FSEL R36, R89, -INF , P5 ;  /* 0xff80000059247808 */ /* 0x008fe20002800000 */
[----:B------:R-:W-:Y:S01]  /*49b0*/  IMAD.U32 R89, RZ, RZ, UR7 ;  /* 0x00000007ff597e24 */ /* 0x000fe2000f8e00ff */
[----:B------:R-:W-:-:S05]  /*49c0*/  ISETP.GT.AND P5, PT, R35, 0x39, PT ;  /* 0x000000392300780c */ /* 0x000fca0003fa4270 */
[----:B------:R3:W-:Y:S01]  /*49d0*/  MUFU.TANH R13, R28 ;  /* 0x0000001c000d7308 */ /* 0x0007e20000002400 */
[----:B0-----:R-:W-:-:S07]  /*49e0*/  FSEL R144, R95, -INF , P6 ;  /* 0xff8000005f907808 */ /* 0x001fce0003000000 */
[----:B------:R-:W0:Y:S01]  /*49f0*/  MUFU.TANH R84, R84 ;  /* 0x0000005400547308 */ /* 0x000e220000002400 */
[----:B---3--:R-:W-:Y:S02]  /*4a00*/  FSEL R28, R97, -INF , P2 ;  /* 0xff800000611c7808 */ /* 0x008fe40001000000 */
[C---:B------:R-:W-:Y:S02]  /*4a10*/  ISETP.GT.AND P2, PT, R35.reuse, 0x30, PT ;  /* 0x000000302300780c */ /* 0x040fe40003f44270 */
[----:B-1----:R-:W-:Y:S02]  /*4a20*/  FSEL R40, R90, -INF , P4 ;  /* 0xff8000005a287808 */ /* 0x002fe40002000000 */
[----:B------:R-:W-:Y:S01]  /*4a30*/  FSEL R146, R94, -INF , P2 ;  /* 0xff8000005e927808 */ /* 0x000fe20001000000 */
[----:B------:R-:W1:Y:S01]  /*4a40*/  MUFU.TANH R91, R91 ;  /* 0x0000005b005b7308 */ /* 0x000e620000002400 */
[----:B------:R-:W-:Y:S02]  /*4a50*/  ISETP.GT.AND P4, PT, R35, 0x40, PT ;  /* 0x000000402300780c */ /* 0x000fe40003f84270 */
[----:B------:R-:W-:-:S04]  /*4a60*/  FMNMX.FTZ R133, R146, R133, !PT ;  /* 0x0000008592857209 */ /* 0x000fc80007810000 */
[----:B------:R-:W-:Y:S01]  /*4a70*/  FMNMX.FTZ R133, R132, R133, !PT ;  /* 0x0000008584857209 */ /* 0x000fe20007810000 */
[----:B------:R-:W3:Y:S01]  /*4a80*/  MUFU.TANH R86, R86 ;  /* 0x0000005600567308 */ /* 0x000ee20000002400 */
[----:B0-----:R-:W-:Y:S02]  /*4a90*/  FSEL R90, R84, -INF , P5 ;  /* 0xff800000545a7808 */ /* 0x001fe40002800000 */
[----:B------:R-:W-:-:S04]  /*4aa0*/  FMNMX.FTZ R133, R144, R133, !PT ;  /* 0x0000008590857209 */ /* 0x000fc80007810000 */
[----:B------:R-:W-:Y:S01]  /*4ab0*/  FMNMX.FTZ R133, R90, R133, !PT ;  /* 0x000000855a857209 */ /* 0x000fe20007810000 */
[----:B------:R-:W0:Y:S01]  /*4ac0*/  MUFU.TANH R80, R80 ;  /* 0x0000005000507308 */ /* 0x000e220000002400 */
[----:B-1----:R-:W-:Y:S02]  /*4ad0*/  FSEL R42, R91, -INF , P3 ;  /* 0xff8000005b2a7808 */ /* 0x002fe40001800000 */
[----:B------:R-:W-:-:S05]  /*4ae0*/  ISETP.GT.AND P3, PT, R35, 0x41, PT ;  /* 0x000000412300780c */ /* 0x000fca0003f64270 */
[----:B------:R-:W1:Y:S01]  /*4af0*/  MUFU.TANH R85, R85 ;  /* 0x0000005500557308 */ /* 0x000e620000002400 */
[----:B---3--:R-:W-:-:S04]  /*4b00*/  FSEL R142, R86, -INF , P4 ;  /* 0xff800000568e7808 */ /* 0x008fc80002000000 */
[----:B------:R-:W-:-:S03]  /*4b10*/  FMNMX.FTZ R133, R142, R133, !PT ;  /* 0x000000858e857209 */ /* 0x000fc60007810000 */
[----:B------:R-:W3:Y:S01]  /*4b20*/  MUFU.TANH R81, R81 ;  /* 0x0000005100517308 */ /* 0x000ee20000002400 */
[----:B0-----:R-:W-:Y:S02]  /*4b30*/  FSEL R44, R80, -INF , P2 ;  /* 0xff800000502c7808 */ /* 0x001fe40001000000 */
[----:B------:R-:W-:-:S05]  /*4b40*/  ISETP.GT.AND P2, PT, R35, 0x48, PT ;  /* 0x000000482300780c */ /* 0x000fca0003f44270 */
[----:B------:R-:W0:Y:S01]  /*4b50*/  MUFU.TANH R87, R87 ;  /* 0x0000005700577308 */ /* 0x000e220000002400 */
[----:B-1----:R-:W-:-:S04]  /*4b60*/  FSEL R130, R85, -INF , P3 ;  /* 0xff80000055827808 */ /* 0x002fc80001800000 */
[----:B------:R-:W-:-:S03]  /*4b70*/  FMNMX.FTZ R133, R130, R133, !PT ;  /* 0x0000008582857209 */ /* 0x000fc60007810000 */
[----:B------:R-:W1:Y:S01]  /*4b80*/  MUFU.TANH R82, R82 ;  /* 0x0000005200527308 */ /* 0x000e620000002400 */
[----:B---3--:R-:W-:Y:S02]  /*4b90*/  FSEL R46, R81, -INF , P1 ;  /* 0xff800000512e7808 */ /* 0x008fe40000800000 */
[----:B------:R-:W-:-:S05]  /*4ba0*/  ISETP.GT.AND P1, PT, R35, 0x49, PT ;  /* 0x000000492300780c */ /* 0x000fca0003f24270 */
[----:B------:R-:W3:Y:S01]  /*4bb0*/  MUFU.TANH R76, R76 ;  /* 0x0000004c004c7308 */ /* 0x000ee20000002400 */
[----:B0-----:R-:W-:-:S04]  /*4bc0*/  FSEL R140, R87, -INF , P2 ;  /* 0xff800000578c7808 */ /* 0x001fc80001000000 */
[----:B------:R-:W-:-:S03]  /*4bd0*/  FMNMX.FTZ R133, R140, R133, !PT ;  /* 0x000000858c857209 */ /* 0x000fc60007810000 */
        /* <DEDUP_REMOVED lines=28> */
[----:B-1----:R-:W-:-:S07]  /*4da0*/  FSEL R156, R70, -INF , P1 ;  /* 0xff800000469c7808 */ /* 0x002fce0000800000 */
        /* <DEDUP_REMOVED lines=10> */
[----:B---3--:R-:W-:-:S07]  /*4e50*/  FSEL R164, R115, -INF , P1 ;  /* 0xff80000073a47808 */ /* 0x008fce0000800000 */
        /* <DEDUP_REMOVED lines=8> */
[----:B------:R-:W-:Y:S02]  /*4ee0*/  ISETP.GT.AND P6, PT, R35, 0x68, PT ;  /* 0x000000682300780c */ /* 0x000fe40003fc4270 */
[----:B------:R-:W-:-:S03]  /*4ef0*/  FMNMX.FTZ R133, R156, R133, !PT ;  /* 0x000000859c857209 */ /* 0x000fc60007810000 */
[----:B------:R-:W3:Y:S01]  /*4f00*/  MUFU.TANH R65, R65 ;  /* 0x0000004100417308 */ /* 0x000ee20000002400 */
[----:B0-----:R-:W-:-:S07]  /*4f10*/  FSEL R172, R125, -INF , P1 ;  /* 0xff8000007dac7808 */ /* 0x001fce0000800000 */
[----:B------:R-:W0:Y:S01]  /*4f20*/  MUFU.TANH R107, R107 ;  /* 0x0000006b006b7308 */ /* 0x000e220000002400 */
[----:B-1----:R-:W-:Y:S02]  /*4f30*/  FSEL R98, R33, -INF , P1 ;  /* 0xff80000021627808 */ /* 0x002fe40000800000 */
[----:B------:R-:W-:-:S05]  /*4f40*/  ISETP.GT.AND P1, PT, R35, 0xa9, PT ;  /* 0x000000a92300780c */ /* 0x000fca0003f24270 */
        /* <DEDUP_REMOVED lines=8> */
[----:B------:R-:W-:-:S04]  /*4fd0*/  FMNMX.FTZ R29, R10, R11, !PT ;  /* 0x0000000b0a1d7209 */ /* 0x000fc80007810000 */
[----:B------:R-:W-:Y:S01]  /*4fe0*/  FMNMX.FTZ R29, R12, R29, !PT ;  /* 0x0000001d0c1d7209 */ /* 0x000fe20007810000 */
[----:B------:R-:W1:Y:S01]  /*4ff0*/  MUFU.TANH R66, R66 ;  /* 0x0000004200427308 */ /* 0x000e620000002400 */
[----:B---3--:R-:W-:Y:S02]  /*5000*/  FSEL R62, R67, -INF , P4 ;  /* 0xff800000433e7808 */ /* 0x008fe40002000000 */
[----:B------:R-:W-:Y:S02]  /*5010*/  ISETP.GT.AND P4, PT, R35, 0x70, PT ;  /* 0x000000702300780c */ /* 0x000fe40003f84270 */
[----:B------:R-:W-:-:S03]  /*5020*/  FMNMX.FTZ R29, R14, R29, !PT ;  /* 0x0000001d0e1d7209 */ /* 0x000fc60007810000 */
[----:B------:R-:W3:Y:S01]  /*5030*/  MUFU.TANH R109, R109 ;  /* 0x0000006d006d7308 */ /* 0x000ee20000002400 */
[----:B0-----:R-:W-:Y:S02]  /*5040*/  FSEL R160, R108, -INF , P5 ;  /* 0xff8000006ca07808 */ /* 0x001fe40002800000 */
[----:B------:R-:W-:Y:S02]  /*5050*/  FMNMX.FTZ R29, R20, R29, !PT ;  /* 0x0000001d141d7209 */ /* 0x000fe40007810000 */
        /* <DEDUP_REMOVED lines=14> */
[----:B---3--:R-:W-:-:S04]  /*5140*/  FSEL R162, R111, -INF , P2 ;  /* 0xff8000006fa27808 */ /* 0x008fc80001000000 */
[----:B------:R-:W-:-:S03]  /*5150*/  FMNMX.FTZ R133, R162, R133, !PT ;  /* 0x00000085a2857209 */ /* 0x000fc60007810000 */
[----:B------:R-:W3:Y:S01]  /*5160*/  MUFU.TANH R119, R119 ;  /* 0x0000007700777308 */ /* 0x000ee20000002400 */
[----:B0-----:R-:W-:Y:S02]  /*5170*/  FSEL R72, R61, -INF , P6 ;  /* 0xff8000003d487808 */ /* 0x001fe40003000000 */
[----:B------:R-:W-:Y:S02]  /*5180*/  ISETP.GT.AND P6, PT, R35, 0x80, PT ;  /* 0x000000802300780c */ /* 0x000fe40003fc4270 */
        /* <DEDUP_REMOVED lines=37> */
[----:B------:R0:W-:Y:S01]  /*53e0*/  MUFU.TANH R57, R31 ;  /* 0x0000001f00397308 */ /* 0x0001e20000002400 */
[----:B-1----:R-:W-:-:S04]  /*53f0*/  FSEL R170, R123, -INF , P2 ;  /* 0xff8000007baa7808 */ /* 0x002fc80001000000 */
[----:B------:R-:W-:-:S03]  /*5400*/  FMNMX.FTZ R133, R170, R133, !PT ;  /* 0x00000085aa857209 */ /* 0x000fc60007810000 */
[----:B------:R-:W1:Y:S01]  /*5410*/  MUFU.TANH R127, R127 ;  /* 0x0000007f007f7308 */ /* 0x000e620000002400 */
[----:B0-----:R-:W-:Y:S02]  /*5420*/  FMNMX.FTZ R31, R24, R29, !PT ;  /* 0x0000001d181f7209 */ /* 0x001fe40007810000 */
[----:B---3--:R-:W-:Y:S02]  /*5430*/  FSEL R96, R47, -INF , P2 ;  /* 0xff8000002f607808 */ /* 0x008fe40001000000 */
[----:B------:R-:W-:Y:S02]  /*5440*/  FMNMX.FTZ R31, R28, R31, !PT ;  /* 0x0000001f1c1f7209 */ /* 0x000fe40007810000 */
[----:B------:R-:W-:Y:S01]  /*5450*/  ISETP.GT.AND P2, PT, R35, 0xa8, PT ;  /* 0x000000a82300780c */ /* 0x000fe20003f44270 */
[----:B------:R-:W0:Y:S01]  /*5460*/  MUFU.TANH R37, R37 ;  /* 0x0000002500257308 */ /* 0x000e220000002400 */
[----:B------:R-:W-:Y:S02]  /*5470*/  FMNMX.FTZ R31, R32, R31, !PT ;  /* 0x0000001f201f7209 */ /* 0x000fe40007810000 */
[----:B------:R-:W-:-:S02]  /*5480*/  FMNMX.FTZ R133, R172, R133, !PT ;  /* 0x00000085ac857209 */ /* 0x000fc40007810000 */
[----:B------:R-:W-:Y:S02]  /*5490*/  FMNMX.FTZ R31, R34, R31, !PT ;  /* 0x0000001f221f7209 */ /* 0x000fe40007810000 */
[----:B------:R-:W-:Y:S01]  /*54a0*/  FSEL R196, R13, -INF , P2 ;  /* 0xff8000000dc47808 */ /* 0x000fe20001000000 */
[----:B------:R-:W3:Y:S01]  /*54b0*/  MUFU.TANH R129, R129 ;  /* 0x0000008100817308 */ /* 0x000ee20000002400 */
[----:B------:R-:W-:Y:S02]  /*54c0*/  FMNMX.FTZ R35, R36, R31, !PT ;  /* 0x0000001f24237209 */ /* 0x000fe40007810000 */
[----:B-1----:R-:W-:Y:S02]  /*54d0*/  FSEL R174, R127, -INF , P6 ;  /* 0xff8000007fae7808 */ /* 0x002fe40003000000 */
[----:B------:R-:W-:Y:S02]  /*54e0*/  FMNMX.FTZ R35, R40, R35, !PT ;  /* 0x0000002328237209 */ /* 0x000fe40007810000 */
[----:B------:R-:W-:Y:S01]  /*54f0*/  FMNMX.FTZ R133, R174, R133, !PT ;  /* 0x00000085ae857209 */ /* 0x000fe20007810000 */
[----:B------:R-:W1:Y:S01]  /*5500*/  MUFU.TANH R131, R131 ;  /* 0x0000008300837308 */ /* 0x000e620000002400 */
[----:B------:R-:W-:-:S02]  /*5510*/  FMNMX.FTZ R35, R42, R35, !PT ;  /* 0x000000232a237209 */ /* 0x000fc40007810000 */
[----:B0-----:R-:W-:Y:S02]  /*5520*/  FSEL R190, R37, -INF , P5 ;  /* 0xff80000025be7808 */ /* 0x001fe40002800000 */
[----:B------:R-:W-:Y:S02]  /*5530*/  FMNMX.FTZ R35, R44, R35, !PT ;  /* 0x000000232c237209 */ /* 0x000fe40007810000 */
[----:B------:R-:W-:Y:S01]  /*5540*/  FMNMX.FTZ R133, R190, R133, !PT ;  /* 0x00000085be857209 */ /* 0x000fe20007810000 */
[----:B------:R0:W-:Y:S01]  /*5550*/  MUFU.TANH R49, R39 ;  /* 0x0000002700317308 */ /* 0x0001e20000002400 */
[----:B------:R-:W-:Y:S02]  /*5560*/  FMNMX.FTZ R37, R46, R35, !PT ;  /* 0x000000232e257209 */ /* 0x000fe40007810000 */
[----:B---3--:R-:W-:Y:S02]  /*5570*/  FSEL R192, R129, -INF , P4 ;  /* 0xff80000081c07808 */ /* 0x008fe40002000000 */
[----:B------:R-:W-:-:S02]  /*5580*/  FMNMX.FTZ R37, R48, R37, !PT ;  /* 0x0000002530257209 */ /* 0x000fc40007810000 */
[----:B------:R-:W-:Y:S01]  /*5590*/  FMNMX.FTZ R133, R192, R133, !PT ;  /* 0x00000085c0857209 */ /* 0x000fe20007810000 */
[----:B------:R-:W3:Y:S01]  /*55a0*/  MUFU.TANH R47, R38 ;  /* 0x00000026002f7308 */ /* 0x000ee20000002400 */
[----:B------:R-:W-:Y:S02]  /*55b0*/  FMNMX.FTZ R37, R50, R37, !PT ;  /* 0x0000002532257209 */ /* 0x000fe40007810000 */
[----:B-1----:R-:W-:Y:S02]  /*55c0*/  FSEL R194, R131, -INF , P3 ;  /* 0xff80000083c27808 */ /* 0x002fe40001800000 */
[----:B------:R-:W-:Y:S02]  /*55d0*/  FMNMX.FTZ R37, R52, R37, !PT ;  /* 0x0000002534257209 */ /* 0x000fe40007810000 */
[----:B------:R-:W-:Y:S01]  /*55e0*/  FMNMX.FTZ R133, R194, R133, !PT ;  /* 0x00000085c2857209 */ /* 0x000fe20007810000 */
[----:B------:R-:W1:Y:S01]  /*55f0*/  MUFU.TANH R51, R26 ;  /* 0x0000001a00337308 */ /* 0x000e620000002400 */
[----:B0-----:R-:W-:-:S02]  /*5600*/  FMNMX.FTZ R39, R54, R37, !PT ;  /* 0x0000002536277209 */ /* 0x001fc40007810000 */
[----:B------:R-:W-:Y:S02]  /*5610*/  FMNMX.FTZ R133, R196, R133, !PT ;  /* 0x00000085c4857209 */ /* 0x000fe40007810000 */
[----:B------:R-:W-:Y:S02]  /*5620*/  FMNMX.FTZ R39, R56, R39, !PT ;  /* 0x0000002738277209 */ /* 0x000fe40007810000 */
[----:B------:R-:W-:Y:S01]  /*5630*/  FMNMX.FTZ R133, R198, R133, !PT ;  /* 0x00000085c6857209 */ /* 0x000fe20007810000 */
[----:B------:R-:W0:Y:S01]  /*5640*/  MUFU.TANH R53, R27 ;  /* 0x0000001b00357308 */ /* 0x000e220000002400 */
[----:B------:R-:W-:-:S03]  /*5650*/  FMNMX.FTZ R39, R58, R39, !PT ;  /* 0x000000273a277209 */ /* 0x000fc60007810000 */
[----:B------:R-:W4:Y:S01]  /*5660*/  SHFL.BFLY PT, R88, R133, 0x2, 0x1f ;  /* 0x0c401f0085587f89 */ /* 0x000f2200000e0000 */
[----:B------:R-:W-:-:S03]  /*5670*/  FMNMX.FTZ R39, R64, R39, !PT ;  /* 0x0000002740277209 */ /* 0x000fc60007810000 */
[----:B------:R-:W5:Y:S01]  /*5680*/  MUFU.TANH R55, R30 ;  /* 0x0000001e00377308 */ /* 0x000f620000002400 */
[----:B------:R-:W-:-:S04]  /*5690*/  FMNMX.FTZ R41, R60, R39, !PT ;  /* 0x000000273c297209 */ /* 0x000fc80007810000 */
[----:B------:R-:W-:-:S04]  /*56a0*/  FMNMX.FTZ R41, R62, R41, !PT ;  /* 0x000000293e297209 */ /* 0x000fc80007810000 */
[----:B------:R-:W-:-:S04]  /*56b0*/  FMNMX.FTZ R43, R66, R41, !PT ;  /* 0x00000029422b7209 */ /* 0x000fc80007810000 */
[----:B------:R-:W-:-:S04]  /*56c0*/  FMNMX.FTZ R43, R68, R43, !PT ;  /* 0x0000002b442b7209 */ /* 0x000fc80007810000 */
[----:B------:R-:W-:Y:S02]  /*56d0*/  FMNMX.FTZ R43, R70, R43, !PT ;  /* 0x0000002b462b7209 */ /* 0x000fe40007810000 */
[----:B----4-:R-:W-:Y:S02]  /*56e0*/  FMNMX.FTZ R13, R133, R88, !PT ;  /* 0x00000058850d7209 */ /* 0x010fe40007810000 */
        /* <DEDUP_REMOVED lines=8> */
[----:B----4-:R-:W-:Y:S02]  /*5770*/  FMNMX.FTZ R88, R13, R88, !PT ;  /* 0x000000580d587209 */ /* 0x010fe40007810000 */
[----:B------:R-:W-:Y:S02]  /*5780*/  FMNMX.FTZ R59, R86, R45, !PT ;  /* 0x0000002d563b7209 */ /* 0x000fe40007810000 */
[C---:B------:R-:W-:Y:S01]  /*5790*/  FSETP.NEU.FTZ.AND P0, PT, R88.reuse, -INF , PT ;  /* 0xff8000005800780b */ /* 0x040fe20003f1d000 */
[----:B------:R-:W-:Y:S01]  /*57a0*/  FMUL.FTZ R33, R88, R89 ;  /* 0x0000005958217220 */ /* 0x000fe20000410000 */
[----:B------:R-:W-:-:S04]  /*57b0*/  FMNMX.FTZ R59, R92, R59, !PT ;  /* 0x0000003b5c3b7209 */ /* 0x000fc80007810000 */
[----:B------:R-:W-:Y:S02]  /*57c0*/  FMNMX.FTZ R59, R94, R59, !PT ;  /* 0x0000003b5e3b7209 */ /* 0x000fe40007810000 */
[----:B------:R-:W-:Y:S02]  /*57d0*/  FSEL R33, R33, RZ, P0 ;  /* 0x000000ff21217208 */ /* 0x000fe40000000000 */
[----:B------:R-:W-:Y:S02]  /*57e0*/  FMNMX.FTZ R59, R96, R59, !PT ;  /* 0x0000003b603b7209 */ /* 0x000fe40007810000 */
[----:B------:R-:W-:Y:S01]  /*57f0*/  ISETP.NE.AND P0, PT, R117, RZ, PT ;  /* 0x000000ff7500720c */ /* 0x000fe20003f05270 */
[-CC-:B------:R-:W-:Y:S01]  /*5800*/  FFMA.FTZ R15, R104, R89.reuse, -R33.reuse ;  /* 0x00000059680f7223 */ /* 0x180fe20000010821 */
[----:B---3--:R-:W-:Y:S01]  /*5810*/  FSEL R104, R47, -INF , P6 ;  /* 0xff8000002f687808 */ /* 0x008fe20003000000 */
        /* <DEDUP_REMOVED lines=11> */
[----:B0-----:R-:W-:Y:S01]  /*58d0*/  FSEL R108, R53, -INF , P3 ;  /* 0xff800000356c7808 */ /* 0x001fe20001800000 */
[--C-:B------:R-:W-:Y:S01]  /*58e0*/  FFMA.FTZ R176, R25, R89, -R33.reuse ;  /* 0x0000005919b07223 */ /* 0x100fe20000010821 */
[----:B------:R-:W-:Y:S01]  /*58f0*/  FMNMX.FTZ R59, R114, R59, !PT ;  /* 0x0000003b723b7209 */ /* 0x000fe20007810000 */
[----:B------:R0:W-:Y:S01]  /*5900*/  MUFU.EX2 R35, R90 ;  /* 0x0000005a00237308 */ /* 0x0001e20000000800 */
[----:B-----5:R-:W-:Y:S01]  /*5910*/  FSEL R116, R55, -INF , P2 ;  /* 0xff80000037747808 */ /* 0x020fe20001000000 */
[--C-:B------:R-:W-:Y:S01]  /*5920*/  FFMA.FTZ R180, R118, R89, -R33.reuse ;  /* 0x0000005976b47223 */ /* 0x100fe20000010821 */
[----:B------:R-:W-:Y:S01]  /*5930*/  FMNMX.FTZ R59, R108, R59, !PT ;  /* 0x0000003b6c3b7209 */ /* 0x000fe20007810000 */
[-CC-:B------:R-:W-:Y:S01]  /*5940*/  FFMA.FTZ R182, R100, R89.reuse, -R33.reuse ;  /* 0x0000005964b67223 */ /* 0x180fe20000010821 */
[----:B------:R-:W-:Y:S01]  /*5950*/  FSEL R110, R57, -INF , P1 ;  /* 0xff800000396e7808 */ /* 0x000fe20000800000 */
        /* <DEDUP_REMOVED lines=8> */
[-CC-:B------:R-:W-:Y:S01]  /*59e0*/  FFMA.FTZ R188, R146, R89.reuse, -R33.reuse ;  /* 0x0000005992bc7223 */ /* 0x180fe20000010821 */
[-CC-:B------:R-:W-:Y:S01]  /*59f0*/  FFMA.FTZ R132, R132, R89.reuse, -R33.reuse ;  /* 0x0000005984847223 */ /* 0x180fe20000010821 */
[----:B0-----:R-:W0:Y:S01]  /*5a00*/  SHFL.BFLY PT, R90, R59, 0x2, 0x1f ;  /* 0x0c401f003b5a7f89 */ /* 0x001e2200000e0000 */
        /* <DEDUP_REMOVED lines=9> */
[-CC-:B------:R-:W-:Y:S01]  /*5aa0*/  FFMA.FTZ R136, R136, R89.reuse, -R33.reuse ;  /* 0x0000005988887223 */ /* 0x180fe20000010821 */
[-CC-:B------:R-:W-:Y:S01]  /*5ab0*/  FFMA.FTZ R102, R152, R89.reuse, -R33.reuse ;  /* 0x0000005998667223 */ /* 0x180fe20000010821 */
[-CC-:B------:R-:W-:Y:S01]  /*5ac0*/  FFMA.FTZ R200, R154, R89.reuse, -R33.reuse ;  /* 0x000000599ac87223 */ /* 0x180fe20000010821 */
[-CC-:B------:R-:W-:Y:S01]  /*5ad0*/  FFMA.FTZ R156, R156, R89.reuse, -R33.reuse ;  /* 0x000000599c9c7223 */ /* 0x180fe20000010821 */
[-CC-:B------:R-:W-:Y:S01]  /*5ae0*/  FFMA.FTZ R202, R158, R89.reuse, -R33.reuse ;  /* 0x000000599eca7223 */ /* 0x180fe20000010821 */
[-CC-:B------:R-:W-:Y:S01]  /*5af0*/  FFMA.FTZ R47, R160, R89.reuse, -R33.reuse ;  /* 0x00000059a02f7223 */ /* 0x180fe20000010821 */
[-CC-:B------:R-:W-:Y:S01]  /*5b00*/  FFMA.FTZ R206, R162, R89.reuse, -R33.reuse ;  /* 0x00000059a2ce7223 */ /* 0x180fe20000010821 */
[----:B------:R-:W4:Y:S01]  /*5b10*/  MUFU.EX2 R15, R15 ;  /* 0x0000000f000f7308 */ /* 0x000f220000000800 */
[-CC-:B------:R-:W-:Y:S01]  /*5b20*/  FFMA.FTZ R51, R164, R89.reuse, -R33.reuse ;  /* 0x00000059a4337223 */ /* 0x180fe20000010821 */
[-CC-:B------:R-:W-:Y:S01]  /*5b30*/  FFMA.FTZ R208, R166, R89.reuse, -R33.reuse ;  /* 0x00000059a6d07223 */ /* 0x180fe20000010821 */
[-CC-:B------:R-:W-:Y:S01]  /*5b40*/  FFMA.FTZ R53, R120, R89.reuse, -R33.reuse ;  /* 0x0000005978357223 */ /* 0x180fe20000010821 */
[-CC-:B------:R-:W-:Y:S01]  /*5b50*/  FFMA.FTZ R210, R168, R89.reuse, -R33.reuse ;  /* 0x00000059a8d27223 */ /* 0x180fe20000010821 */
[-CC-:B------:R-:W-:Y:S01]  /*5b60*/  FFMA.FTZ R55, R122, R89.reuse, -R33.reuse ;  /* 0x000000597a377223 */ /* 0x180fe20000010821 */
[-CC-:B------:R-:W-:Y:S01]  /*5b70*/  FFMA.FTZ R212, R170, R89.reuse, -R33.reuse ;  /* 0x00000059aad47223 */ /* 0x180fe20000010821 */
[----:B0-----:R-:W-:Y:S01]  /*5b80*/  FMNMX.FTZ R61, R59, R90, !PT ;  /* 0x0000005a3b3d7209 */ /* 0x001fe20007810000 */
[----:B------:R-:W0:Y:S01]  /*5b90*/  MUFU.EX2 R180, R180 ;  /* 0x000000b400b47308 */ /* 0x000e220000000800 */
[-CC-:B------:R-:W-:Y:S01]  /*5ba0*/  FFMA.FTZ R57, R172, R89.reuse, -R33.reuse ;  /* 0x00000059ac397223 */ /* 0x180fe20000010821 */
[-CC-:B------:R-:W-:Y:S01]  /*5bb0*/  FFMA.FTZ R214, R174, R89.reuse, -R33.reuse ;  /* 0x00000059aed67223 */ /* 0x180fe20000010821 */
[-CC-:B------:R-:W-:Y:S01]  /*5bc0*/  FFMA.FTZ R59, R190, R89.reuse, -R33.reuse ;  /* 0x00000059be3b7223 */ /* 0x180fe20000010821 */
[----:B------:R-:W5:Y:S01]  /*5bd0*/  SHFL.BFLY PT, R90, R61, 0x1, 0x1f ;  /* 0x0c201f003d5a7f89 */ /* 0x000f6200000e0000 */
[-CC-:B------:R-:W-:Y:S01]  /*5be0*/  FFMA.FTZ R216, R192, R89.reuse, -R33.reuse ;  /* 0x00000059c0d87223 */ /* 0x180fe20000010821 */
[-CC-:B------:R-:W-:Y:S01]  /*5bf0*/  FFMA.FTZ R194, R194, R89.reuse, -R33.reuse ;  /* 0x00000059c2c27223 */ /* 0x180fe20000010821 */
[-CC-:B------:R-:W-:Y:S01]  /*5c00*/  FFMA.FTZ R218, R196, R89.reuse, -R33.reuse ;  /* 0x00000059c4da7223 */ /* 0x180fe20000010821 */
[----:B------:R-:W2:Y:S01]  /*5c10*/  MUFU.EX2 R21, R21 ;  /* 0x0000001500157308 */ /* 0x000ea20000000800 */
[----:B------:R-:W-:Y:S01]  /*5c20*/  FFMA.FTZ R33, R198, R89, -R33 ;  /* 0x00000059c6217223 */ /* 0x000fe20000010821 */
[----:B------:R-:W-:-:S06]  /*5c30*/  ISETP.GE.AND P2, PT, R113, 0xb1, PT ;  /* 0x000000b17100780c */ /* 0x000fcc0003f46270 */
[----:B------:R-:W2:Y:S08]  /*5c40*/  MUFU.EX2 R182, R182 ;  /* 0x000000b600b67308 */ /* 0x000eb00000000800 */
[----:B------:R-:W2:Y:S01]  /*5c50*/  MUFU.EX2 R25, R25 ;  /* 0x0000001900197308 */ /* 0x000ea20000000800 */
[----:B-----5:R-:W-:-:S04]  /*5c60*/  FMNMX.FTZ R90, R61, R90, !PT ;  /* 0x0000005a3d5a7209 */ /* 0x020fc80007810000 */
[C---:B------:R-:W-:Y:S01]  /*5c70*/  FSETP.NEU.FTZ.AND P1, PT, R90.reuse, -INF , PT ;  /* 0xff8000005a00780b */ /* 0x040fe20003f3d000 */
[----:B------:R-:W-:Y:S02]  /*5c80*/  FMUL.FTZ R63, R90, R89 ;  /* 0x000000595a3f7220 */ /* 0x000fe40000410000 */
[----:B------:R-:W5:Y:S03]  /*5c90*/  MUFU.EX2 R184, R184 ;  /* 0x000000b800b87308 */ /* 0x000f660000000800 */
[----:B------:R-:W-:Y:S02]  /*5ca0*/  FSEL R63, R63, RZ, P1 ;  /* 0x000000ff3f3f7208 */ /* 0x000fe40000800000 */
[----:B------:R-:W-:-:S03]  /*5cb0*/  ISETP.NE.AND P1, PT, R22, RZ, PT ;  /* 0x000000ff1600720c */ /* 0x000fc60003f25270 */
[----:B------:R-:W-:Y:S01]  /*5cc0*/  MUFU.EX2 R27, R27 ;  /* 0x0000001b001b7308 */ /* 0x000fe20000000800 */
[-CC-:B------:R-:W-:Y:S01]  /*5cd0*/  FFMA.FTZ R177, R10, R89.reuse, -R63.reuse ;  /* 0x000000590ab17223 */ /* 0x180fe2000001083f */
[-C--:B------:R-:W-:Y:S01]  /*5ce0*/  FFMA.FTZ R10, R11, R89.reuse, -R63 ;  /* 0x000000590b0a7223 */ /* 0x080fe2000001083f */
[----:B-1----:R-:W-:Y:S01]  /*5cf0*/  FADD.FTZ R11, R176, R13 ;  /* 0x0000000db00b7221 */ /* 0x002fe20000010000 */
[-CC-:B------:R-:W-:Y:S01]  /*5d00*/  FFMA.FTZ R189, R44, R89.reuse, -R63.reuse ;  /* 0x000000592cbd7223 */ /* 0x180fe2000001083f */
[-CC-:B------:R-:W-:Y:S01]  /*5d10*/  FFMA.FTZ R179, R12, R89.reuse, -R63.reuse ;  /* 0x000000590cb37223 */ /* 0x180fe2000001083f */
[-C--:B------:R-:W-:Y:S01]  /*5d20*/  FFMA.FTZ R12, R14, R89.reuse, -R63 ;  /* 0x000000590e0c7223 */ /* 0x080fe2000001083f */
[----:B---3--:R-:W-:Y:S01]  /*5d30*/  FADD.FTZ R44, R178, R11 ;  /* 0x0000000bb22c7221 */ /* 0x008fe20000010000 */
[----:B------:R-:W-:Y:S01]  /*5d40*/  MUFU.EX2 R177, R177 ;  /* 0x000000b100b17308 */ /* 0x000fe20000000800 */
[-CC-:B------:R-:W-:Y:S01]  /*5d50*/  FFMA.FTZ R181, R20, R89.reuse, -R63.reuse ;  /* 0x0000005914b57223 */ /* 0x180fe2000001083f */
[-CC-:B------:R-:W-:Y:S01]  /*5d60*/  FFMA.FTZ R20, R32, R89.reuse, -R63.reuse ;  /* 0x0000005920147223 */ /* 0x180fe2000001083f */
[----:B----4-:R-:W-:Y:S01]  /*5d70*/  FADD.FTZ R11, R15, R44 ;  /* 0x0000002c0f0b7221 */ /* 0x010fe20000010000 */
[-CC-:B------:R-:W-:Y:S01]  /*5d80*/  FFMA.FTZ R32, R46, R89.reuse, -R63.reuse ;  /* 0x000000592e207223 */ /* 0x180fe2000001083f */
[-CC-:B------:R-:W-:Y:S01]  /*5d90*/  FFMA.FTZ R14, R24, R89.reuse, -R63.reuse ;  /* 0x00000059180e7223 */ /* 0x180fe2000001083f */
[-C--:B------:R-:W-:Y:S01]  /*5da0*/  FFMA.FTZ R183, R28, R89.reuse, -R63 ;  /* 0x000000591cb77223 */ /* 0x080fe2000001083f */
[----:B0-----:R-:W-:Y:S01]  /*5db0*/  FADD.FTZ R44, R180, R11 ;  /* 0x0000000bb42c7221 */ /* 0x001fe20000010000 */
[----:B------:R-:W0:Y:S01]  /*5dc0*/  MUFU.EX2 R10, R10 ;  /* 0x0000000a000a7308 */ /* 0x000e220000000800 */
[-CC-:B------:R-:W-:Y:S01]  /*5dd0*/  FFMA.FTZ R191, R48, R89.reuse, -R63.reuse ;  /* 0x0000005930bf7223 */ /* 0x180fe2000001083f */
[-CC-:B------:R-:W-:Y:S01]  /*5de0*/  FFMA.FTZ R185, R34, R89.reuse, -R63.reuse ;  /* 0x0000005922b97223 */ /* 0x180fe2000001083f */
[----:B--2---:R-:W-:Y:S01]  /*5df0*/  FADD.FTZ R11, R21, R44 ;  /* 0x0000002c150b7221 */ /* 0x004fe20000010000 */
[-CC-:B------:R-:W-:Y:S01]  /*5e00*/  FFMA.FTZ R34, R50, R89.reuse, -R63.reuse ;  /* 0x0000005932227223 */ /* 0x180fe2000001083f */
[-CC-:B------:R-:W-:Y:S01]  /*5e10*/  FFMA.FTZ R24, R36, R89.reuse, -R63.reuse ;  /* 0x0000005924187223 */ /* 0x180fe2000001083f */
[-C--:B------:R-:W-:Y:S01]  /*5e20*/  FFMA.FTZ R187, R40, R89.reuse, -R63 ;  /* 0x0000005928bb7223 */ /* 0x080fe2000001083f */
[----:B------:R-:W-:Y:S01]  /*5e30*/  FADD.FTZ R46, R182, R11 ;  /* 0x0000000bb62e7221 */ /* 0x000fe20000010000 */
[----:B------:R-:W1:Y:S01]  /*5e40*/  MUFU.EX2 R179, R179 ;  /* 0x000000b300b37308 */ /* 0x000e620000000800 */
[-CC-:B------:R-:W-:Y:S01]  /*5e50*/  FFMA.FTZ R28, R42, R89.reuse, -R63.reuse ;  /* 0x000000592a1c7223 */ /* 0x180fe2000001083f */
[----:B------:R-:W-:Y:S01]  /*5e60*/  FFMA.FTZ R193, R52, R89, -R63 ;  /* 0x0000005934c17223 */ /* 0x000fe2000001083f */
[----:B------:R-:W-:Y:S01]  /*5e70*/  FADD.FTZ R11, R25, R46 ;  /* 0x0000002e190b7221 */ /* 0x000fe20000010000 */
[----:B------:R-:W-:-:S02]  /*5e80*/  @P1 VIADD R3, R3, 0x34840 ;  /* 0x0003484003031836 */ /* 0x000fc40000000000 */
[-CC-:B------:R-:W-:Y:S01]  /*5e90*/  FFMA.FTZ R36, R54, R89.reuse, -R63.reuse ;  /* 0x0000005936247223 */ /* 0x180fe2000001083f */
[-C--:B------:R-:W-:Y:S01]  /*5ea0*/  FFMA.FTZ R195, R56, R89.reuse, -R63 ;  /* 0x0000005938c37223 */ /* 0x080fe2000001083f */
[----:B-----5:R-:W-:Y:S01]  /*5eb0*/  FADD.FTZ R46, R184, R11 ;  /* 0x0000000bb82e7221 */ /* 0x020fe20000010000 */
[----:B------:R-:W2:Y:S01]  /*5ec0*/  MUFU.EX2 R186, R186 ;  /* 0x000000ba00ba7308 */ /* 0x000ea20000000800 */
[----:B0-----:R-:W-:Y:S01]  /*5ed0*/  FADD.FTZ R48, R177, R10 ;  /* 0x0000000ab1307221 */ /* 0x001fe20000010000 */
[----:B------:R-:W-:Y:S01]  /*5ee0*/  @P1 PRMT R3, R135, 0x654, R3 ;  /* 0x0000065487031816 */ /* 0x000fe20000000003 */
[----:B------:R-:W-:Y:S01]  /*5ef0*/  FADD.FTZ R65, R27, R46 ;  /* 0x0000002e1b417221 */ /* 0x000fe20000010000 */
[-CC-:B------:R-:W-:Y:S01]  /*5f00*/  FFMA.FTZ R40, R58, R89.reuse, -R63.reuse ;  /* 0x000000593a287223 */ /* 0x180fe2000001083f */
[-CC-:B------:R-:W-:Y:S01]  /*5f10*/  FFMA.FTZ R197, R64, R89.reuse, -R63.reuse ;  /* 0x0000005940c57223 */ /* 0x180fe2000001083f */
[----:B------:R0:W-:Y:S01]  /*5f20*/  @P1 SYNCS.ARRIVE.TRANS64.RED.A1T0 RZ, [R3+URZ], RZ ;  /* 0x000000ff03ff19a7 */ /* 0x0001e2000810043f */
[-CC-:B------:R-:W-:Y:S01]  /*5f30*/  FFMA.FTZ R42, R60, R89.reuse, -R63.reuse ;  /* 0x000000593c2a7223 */ /* 0x180fe2000001083f */
[----:B------:R-:W3:Y:S01]  /*5f40*/  MUFU.EX2 R12, R12 ;  /* 0x0000000c000c7308 */ /* 0x000ee20000000800 */
[----:B-1----:R-:W-:Y:S01]  /*5f50*/  FADD.FTZ R11, R179, R48 ;  /* 0x00000030b30b7221 */ /* 0x002fe20000010000 */
[-CC-:B------:R-:W-:Y:S01]  /*5f60*/  FFMA.FTZ R199, R62, R89.reuse, -R63.reuse ;  /* 0x000000593ec77223 */ /* 0x180fe2000001083f */
[-CC-:B------:R-:W-:Y:S01]  /*5f70*/  FFMA.FTZ R44, R66, R89.reuse, -R63.reuse ;  /* 0x00000059422c7223 */ /* 0x180fe2000001083f */
[-CC-:B------:R-:W-:Y:S01]  /*5f80*/  FFMA.FTZ R201, R68, R89.reuse, -R63.reuse ;  /* 0x0000005944c97223 */ /* 0x180fe2000001083f */
[-CC-:B------:R-:W-:Y:S01]  /*5f90*/  FFMA.FTZ R46, R70, R89.reuse, -R63.reuse ;  /* 0x00000059462e7223 */ /* 0x180fe2000001083f */
[-CC-:B------:R-:W-:Y:S01]  /*5fa0*/  FFMA.FTZ R203, R72, R89.reuse, -R63.reuse ;  /* 0x0000005948cb7223 */ /* 0x180fe2000001083f */
[-C--:B------:R-:W-:Y:S01]  /*5fb0*/  FFMA.FTZ R205, R78, R89.reuse, -R63 ;  /* 0x000000594ecd7223 */ /* 0x080fe2000001083f */
[----:B------:R-:W1:Y:S01]  /*5fc0*/  MUFU.EX2 R29, R126 ;  /* 0x0000007e001d7308 */ /* 0x000e620000000800 */
[----:B--2---:R-:W-:Y:S01]  /*5fd0*/  FADD.FTZ R50, R186, R65 ;  /* 0x00000041ba327221 */ /* 0x004fe20000010000 */
[-CC-:B------:R-:W-:Y:S01]  /*5fe0*/  FFMA.FTZ R207, R80, R89.reuse, -R63.reuse ;  /* 0x0000005950cf7223 */ /* 0x180fe2000001083f */
[-CC-:B------:R-:W-:Y:S01]  /*5ff0*/  FFMA.FTZ R82, R82, R89.reuse, -R63.reuse ;  /* 0x0000005952527223 */ /* 0x180fe2000001083f */
[-CC-:B------:R-:W-:Y:S01]  /*6000*/  FFMA.FTZ R84, R84, R89.reuse, -R63.reuse ;  /* 0x0000005954547223 */ /* 0x180fe2000001083f */
[-CC-:B------:R-:W-:Y:S01]  /*6010*/  FFMA.FTZ R86, R86, R89.reuse, -R63.reuse ;  /* 0x0000005956567223 */ /* 0x180fe2000001083f */
[-CC-:B------:R-:W-:Y:S01]  /*6020*/  FFMA.FTZ R92, R92, R89.reuse, -R63.reuse ;  /* 0x000000595c5c7223 */ /* 0x180fe2000001083f */
[-C--:B------:R-:W-:Y:S01]  /*6030*/  FFMA.FTZ R94, R94, R89.reuse, -R63 ;  /* 0x000000595e5e7223 */ /* 0x080fe2000001083f */
[----:B------:R-:W2:Y:S01]  /*6040*/  MUFU.EX2 R181, R181 ;  /* 0x000000b500b57308 */ /* 0x000ea20000000800 */
[----:B---3--:R-:W-:Y:S01]  /*6050*/  FADD.FTZ R48, R12, R11 ;  /* 0x0000000b0c307221 */ /* 0x008fe20000010000 */
[-CC-:B------:R-:W-:Y:S01]  /*6060*/  FFMA.FTZ R96, R96, R89.reuse, -R63.reuse ;  /* 0x0000005960607223 */ /* 0x180fe2000001083f */
[-CC-:B------:R-:W-:Y:S01]  /*6070*/  FFMA.FTZ R98, R98, R89.reuse, -R63.reuse ;  /* 0x0000005962627223 */ /* 0x180fe2000001083f */
[-CC-:B------:R-:W-:Y:S01]  /*6080*/  FFMA.FTZ R104, R104, R89.reuse, -R63.reuse ;  /* 0x0000005968687223 */ /* 0x180fe2000001083f */
[-CC-:B------:R-:W-:Y:S01]  /*6090*/  FFMA.FTZ R106, R106, R89.reuse, -R63.reuse ;  /* 0x000000596a6a7223 */ /* 0x180fe2000001083f */
[-CC-:B------:R-:W-:Y:S01]  /*60a0*/  FFMA.FTZ R114, R114, R89.reuse, -R63.reuse ;  /* 0x0000005972727223 */ /* 0x180fe2000001083f */
[--C-:B------:R-:W-:Y:S01]  /*60b0*/  FFMA.FTZ R108, R108, R89, -R63.reuse ;  /* 0x000000596c6c7223 */ /* 0x100fe2000001083f */
[----:B------:R-:W3:Y:S01]  /*60c0*/  MUFU.EX2 R188, R188 ;  /* 0x000000bc00bc7308 */ /* 0x000ee20000000800 */
[----:B-1----:R-:W-:Y:S01]  /*60d0*/  FADD.FTZ R65, R29, R50 ;  /* 0x000000321d417221 */ /* 0x002fe20000010000 */
[----:B------:R-:W-:Y:S01]  /*60e0*/  F2FP.F16.F32.PACK_AB R177, R10, R177 ;  /* 0x000000b10ab1723e */ /* 0x000fe200000000ff */
[----:B------:R-:W-:Y:S01]  /*60f0*/  FFMA.FTZ R116, R116, R89, -R63 ;  /* 0x0000005974747223 */ /* 0x000fe2000001083f */
[----:B------:R-:W-:-:S02]  /*6100*/  F2FP.F16.F32.PACK_AB R182, R25, R182 ;  /* 0x000000b619b6723e */ /* 0x000fc400000000ff */
[----:B------:R-:W-:Y:S02]  /*6110*/  CS2R R80, SRZ ;  /* 0x0000000000507805 */ /* 0x000fe4000001ff00 */
[----:B------:R-:W-:Y:S02]  /*6120*/  F2FP.F16.F32.PACK_AB R184, R27, R184 ;  /* 0x000000b81bb8723e */ /* 0x000fe400000000ff */
[----:B------:R-:W-:Y:S01]  /*6130*/  CS2R R78, SRZ ;  /* 0x00000000004e7805 */ /* 0x000fe2000001ff00 */
[----:B------:R-:W1:Y:S01]  /*6140*/  MUFU.EX2 R14, R14 ;  /* 0x0000000e000e7308 */ /* 0x000e620000000800 */
[----:B--2---:R-:W-:Y:S01]  /*6150*/  FADD.FTZ R11, R181, R48 ;  /* 0x00000030b50b7221 */ /* 0x004fe20000010000 */
[----:B------:R-:W-:Y:S02]  /*6160*/  F2FP.F16.F32.PACK_AB R186, R29, R186 ;  /* 0x000000ba1dba723e */ /* 0x000fe400000000ff */
[----:B------:R-:W-:Y:S02]  /*6170*/  CS2R R72, SRZ ;  /* 0x0000000000487805 */ /* 0x000fe4000001ff00 */
[----:B------:R-:W-:-:S02]  /*6180*/  F2FP.F16.F32.PACK_AB R176, R13, R176 ;  /* 0x000000b00db0723e */ /* 0x000fc400000000ff */
[----:B------:R-:W-:Y:S02]  /*6190*/  CS2R R70, SRZ ;  /* 0x0000000000467805 */ /* 0x000fe4000001ff00 */
[----:B------:R-:W-:Y:S02]  /*61a0*/  F2FP.F16.F32.PACK_AB R178, R15, R178 ;  /* 0x000000b20fb2723e */ /* 0x000fe400000000ff */
[----:B------:R-:W-:Y:S01]  /*61b0*/  CS2R R68, SRZ ;  /* 0x0000000000447805 */ /* 0x000fe2000001ff00 */
[----:B------:R-:W2:Y:S01]  /*61c0*/  MUFU.EX2 R31, R132 ;  /* 0x00000084001f7308 */ /* 0x000ea20000000800 */
[----:B---3--:R-:W-:Y:S01]  /*61d0*/  FADD.FTZ R48, R188, R65 ;  /* 0x00000041bc307221 */ /* 0x008fe20000010000 */
[----:B------:R-:W-:Y:S02]  /*61e0*/  F2FP.F16.F32.PACK_AB R180, R21, R180 ;  /* 0x000000b415b4723e */ /* 0x000fe400000000ff */
[----:B------:R-:W-:Y:S02]  /*61f0*/  CS2R R66, SRZ ;  /* 0x0000000000427805 */ /* 0x000fe4000001ff00 */
[----:B------:R-:W-:-:S02]  /*6200*/  F2FP.F16.F32.PACK_AB R179, R12, R179 ;  /* 0x000000b30cb3723e */ /* 0x000fc400000000ff */
[----:B------:R-:W3:Y:S01]  /*6210*/  MUFU.EX2 R183, R183 ;  /* 0x000000b700b77308 */ /* 0x000ee20000000800 */
[C---:B-1----:R-:W-:Y:S01]  /*6220*/  FADD.FTZ R50, R14.reuse, R11 ;  /* 0x0000000b0e327221 */ /* 0x042fe20000010000 */
[----:B------:R-:W-:-:S06]  /*6230*/  F2FP.F16.F32.PACK_AB R181, R14, R181 ;  /* 0x000000b50eb5723e */ /* 0x000fcc00000000ff */
[----:B------:R-:W1:Y:S01]  /*6240*/  MUFU.EX2 R26, R26 ;  /* 0x0000001a001a7308 */ /* 0x000e620000000800 */
[C---:B--2---:R-:W-:Y:S01]  /*6250*/  FADD.FTZ R65, R31.reuse, R48 ;  /* 0x000000301f417221 */ /* 0x044fe20000010000 */
[----:B------:R-:W-:Y:S01]  /*6260*/  FFMA.FTZ R48, R74, R89, -R63 ;  /* 0x000000594a307223 */ /* 0x000fe2000001083f */
[----:B------:R-:W-:Y:S02]  /*6270*/  F2FP.F16.F32.PACK_AB R188, R31, R188 ;  /* 0x000000bc1fbc723e */ /* 0x000fe400000000ff */
[----:B------:R-:W-:-:S03]  /*6280*/  CS2R R74, SRZ ;  /* 0x00000000004a7805 */ /* 0x000fc6000001ff00 */
[----:B------:R-:W2:Y:S01]  /*6290*/  MUFU.EX2 R20, R20 ;  /* 0x0000001400147308 */ /* 0x000ea20000000800 */
[----:B---3--:R-:W-:-:S07]  /*62a0*/  FADD.FTZ R11, R183, R50 ;  /* 0x00000032b70b7221 */ /* 0x008fce0000010000 */
[----:B------:R-:W3:Y:S01]  /*62b0*/  MUFU.EX2 R185, R185 ;  /* 0x000000b900b97308 */ /* 0x000ee20000000800 */
[----:B-1----:R-:W-:Y:S01]  /*62c0*/  FADD.FTZ R52, R26, R65 ;  /* 0x000000411a347221 */ /* 0x002fe20000010000 */
[----:B------:R-:W-:-:S03]  /*62d0*/  F2FP.F16.F32.PACK_AB R190, R35, R26 ;  /* 0x0000001a23be723e */ /* 0x000fc600000000ff */
[----:B------:R-:W-:-:S03]  /*62e0*/  FADD.FTZ R65, R35, R52 ;  /* 0x0000003423417221 */ /* 0x000fc60000010000 */
        /* <DEDUP_REMOVED lines=9> */
[----:B------:R-:W-:Y:S02]  /*6380*/  F2FP.F16.F32.PACK_AB R185, R24, R185 ;  /* 0x000000b918b9723e */ /* 0x000fe400000000ff */
[----:B------:R-:W-:-:S04]  /*6390*/  CS2R R24, SRZ ;  /* 0x0000000000187805 */ /* 0x000fc8000001ff00 */
[----:B------:R-:W2:Y:S01]  /*63a0*/  MUFU.EX2 R38, R38 ;  /* 0x0000002600267308 */ /* 0x000ea20000000800 */
[C---:B---3--:R-:W-:Y:S01]  /*63b0*/  FADD.FTZ R65, R37.reuse, R50 ;  /* 0x0000003225417221 */ /* 0x048fe20000010000 */
[-CC-:B------:R-:W-:Y:S01]  /*63c0*/  FFMA.FTZ R50, R76, R89.reuse, -R63.reuse ;  /* 0x000000594c327223 */ /* 0x180fe2000001083f */
[----:B------:R-:W-:Y:S01]  /*63d0*/  F2FP.F16.F32.PACK_AB R192, R37, R30 ;  /* 0x0000001e25c0723e */ /* 0x000fe200000000ff */
[----:B------:R-:W-:Y:S01]  /*63e0*/  FFMA.FTZ R63, R110, R89, -R63 ;  /* 0x000000596e3f7223 */ /* 0x000fe2000001083f */
[----:B------:R-:W-:-:S03]  /*63f0*/  CS2R R76, SRZ ;  /* 0x00000000004c7805 */ /* 0x000fc6000001ff00 */
[----:B------:R-:W3:Y:S01]  /*6400*/  MUFU.EX2 R28, R28 ;  /* 0x0000001c001c7308 */ /* 0x000ee20000000800 */
[----:B-1----:R-:W-:-:S07]  /*6410*/  FADD.FTZ R11, R187, R52 ;  /* 0x00000034bb0b7221 */ /* 0x002fce0000010000 */
[----:B------:R-:W1:Y:S01]  /*6420*/  MUFU.EX2 R39, R134 ;  /* 0x0000008600277308 */ /* 0x000e620000000800 */
[----:B--2---:R-:W-:Y:S01]  /*6430*/  FADD.FTZ R54, R38, R65 ;  /* 0x0000004126367221 */ /* 0x004fe20000010000 */
[----:B------:R-:W-:-:S06]  /*6440*/  CS2R R64, SRZ ;  /* 0x0000000000407805 */ /* 0x000fcc000001ff00 */
[----:B------:R-:W0:Y:S01]  /*6450*/  MUFU.EX2 R189, R189 ;  /* 0x000000bd00bd7308 */ /* 0x000e220000000800 */
[C---:B---3--:R-:W-:Y:S01]  /*6460*/  FADD.FTZ R52, R28.reuse, R11 ;  /* 0x0000000b1c347221 */ /* 0x048fe20000010000 */
[----:B------:R-:W-:Y:S02]  /*6470*/  F2FP.F16.F32.PACK_AB R187, R28, R187 ;  /* 0x000000bb1cbb723e */ /* 0x000fe400000000ff */
[----:B------:R-:W-:-:S04]  /*6480*/  CS2R R28, SRZ ;  /* 0x00000000001c7805 */ /* 0x000fc8000001ff00 */
[----:B------:R-:W2:Y:S01]  /*6490*/  MUFU.EX2 R41, R138 ;  /* 0x0000008a00297308 */ /* 0x000ea20000000800 */
[----:B-1----:R-:W-:-:S07]  /*64a0*/  FADD.FTZ R54, R39, R54 ;  /* 0x0000003627367221 */ /* 0x002fce0000010000 */
        /* <DEDUP_REMOVED lines=16> */
[----:B------:R-:W-:Y:S02]  /*65b0*/  F2FP.F16.F32.PACK_AB R191, R34, R191 ;  /* 0x000000bf22bf723e */ /* 0x000fe400000000ff */
[----:B------:R-:W-:-:S04]  /*65c0*/  CS2R R34, SRZ ;  /* 0x0000000000227805 */ /* 0x000fc8000001ff00 */
[----:B------:R-:W0:Y:S01]  /*65d0*/  MUFU.EX2 R200, R200 ;  /* 0x000000c800c87308 */ /* 0x000e220000000800 */
        /* <DEDUP_REMOVED lines=8> */
[----:B------:R-:W-:Y:S02]  /*6660*/  F2FP.F16.F32.PACK_AB R193, R36, R193 ;  /* 0x000000c124c1723e */ /* 0x000fe400000000ff */
[----:B------:R-:W-:-:S04]  /*6670*/  CS2R R36, SRZ ;  /* 0x0000000000247805 */ /* 0x000fc8000001ff00 */
        /* <DEDUP_REMOVED lines=9> */
[----:B------:R-:W-:Y:S02]  /*6710*/  F2FP.F16.F32.PACK_AB R195, R40, R195 ;  /* 0x000000c328c3723e */ /* 0x000fe400000000ff */
[----:B------:R-:W-:-:S04]  /*6720*/  CS2R R40, SRZ ;  /* 0x0000000000287805 */ /* 0x000fc8000001ff00 */
        /* <DEDUP_REMOVED lines=46> */
[----:B------:R-:W-:Y:S02]  /*6a10*/  F2FP.F16.F32.PACK_AB R210, R55, R210 ;  /* 0x000000d237d2723e */ /* 0x000fe400000000ff */
[----:B------:R-:W-:Y:S02]  /*6a20*/  CS2R R54, SRZ ;  /* 0x0000000000367805 */ /* 0x000fe4000001ff00 */
[----:B------:R-:W-:Y:S02]  /*6a30*/  CS2R R52, SRZ ;  /* 0x0000000000347805 */ /* 0x000fe4000001ff00 */
        /* <DEDUP_REMOVED lines=10> */
[----:B------:R-:W-:Y:S02]  /*6ae0*/  F2FP.F16.F32.PACK_AB R212, R57, R212 ;  /* 0x000000d439d4723e */ /* 0x000fe400000000ff */
[----:B------:R-:W-:-:S04]  /*6af0*/  CS2R R56, SRZ ;  /* 0x0000000000387805 */ /* 0x000fc8000001ff00 */
        /* <DEDUP_REMOVED lines=10> */
[----:B------:R-:W-:Y:S02]  /*6ba0*/  F2FP.F16.F32.PACK_AB R214, R59, R214 ;  /* 0x000000d63bd6723e */ /* 0x000fe400000000ff */
[----:B------:R-:W-:-:S04]  /*6bb0*/  CS2R R58, SRZ ;  /* 0x00000000003a7805 */ /* 0x000fc8000001ff00 */
[----:B------:R0:W3:Y:S01]  /*6bc0*/  MUFU.EX2 R209, R86 ;  /* 0x0000005600d17308 */ /* 0x0000e20000000800 */
[----:B--2---:R-:W-:-:S07]  /*6bd0*/  FADD.FTZ R26, R84, R3 ;  /* 0x00000003541a7221 */ /* 0x004fce0000010000 */
[----:B------:R2:W4:Y:S01]  /*6be0*/  MUFU.EX2 R61, R194 ;  /* 0x000000c2003d7308 */ /* 0x0005220000000800 */
[----:B-1----:R-:W-:Y:S01]  /*6bf0*/  FADD.FTZ R30, R216, R11 ;  /* 0x0000000bd81e7221 */ /* 0x002fe20000010000 */
[----:B0-----:R-:W-:-:S06]  /*6c00*/  CS2R R86, SRZ ;  /* 0x0000000000567805 */ /* 0x001fcc000001ff00 */
[----:B------:R-:W0:Y:S01]  /*6c10*/  MUFU.EX2 R92, R92 ;  /* 0x0000005c005c7308 */ /* 0x000e220000000800 */
[----:B---3--:R-:W-:Y:S01]  /*6c20*/  FADD.FTZ R3, R209, R26 ;  /* 0x0000001ad1037221 */ /* 0x008fe20000010000 */
[----:B--2---:R-:W-:Y:S02]  /*6c30*/  F2FP.F16.F32.PACK_AB R194, R39, R38 ;  /* 0x0000002627c2723e */ /* 0x004fe400000000ff */
[----:B------:R-:W-:Y:S02]  /*6c40*/  CS2R R38, SRZ ;  /* 0x0000000000267805 */ /* 0x000fe4000001ff00 */
[----:B------:R-:W-:Y:S02]  /*6c50*/  F2FP.F16.F32.PACK_AB R209, R209, R84 ;  /* 0x00000054d1d1723e */ /* 0x000fe400000000ff */
[----:B------:R-:W-:Y:S01]  /*6c60*/  CS2R R84, SRZ ;  /* 0x0000000000547805 */ /* 0x000fe2000001ff00 */
[----:B------:R-:W1:Y:S01]  /*6c70*/  MUFU.EX2 R218, R218 ;  /* 0x000000da00da7308 */ /* 0x000e620000000800 */
[C---:B----4-:R-:W-:Y:S01]  /*6c80*/  FADD.FTZ R11, R61.reuse, R30 ;  /* 0x0000001e3d0b7221 */ /* 0x050fe20000010000 */
[----:B------:R-:W-:-:S02]  /*6c90*/  F2FP.F16.F32.PACK_AB R216, R61, R216 ;  /* 0x000000d83dd8723e */ /* 0x000fc400000000ff */
[----:B------:R-:W-:-:S04]  /*6ca0*/  CS2R R60, SRZ ;  /* 0x00000000003c7805 */ /* 0x000fc8000001ff00 */
[----:B------:R-:W2:Y:S01]  /*6cb0*/  MUFU.EX2 R211, R94 ;  /* 0x0000005e00d37308 */ /* 0x000ea20000000800 */
[----:B0-----:R-:W-:-:S07]  /*6cc0*/  FADD.FTZ R26, R92, R3 ;  /* 0x000000035c1a7221 */ /* 0x001fce0000010000 */
        /* <DEDUP_REMOVED lines=22> */
[----:B0-----:R-:W-:Y:S01]  /*6e30*/  FADD.FTZ R10, R116, R11 ;  /* 0x0000000b740a7221 */ /* 0x001fe20000010000 */
[C---:B-1----:R-:W-:Y:S01]  /*6e40*/  FADD.FTZ R3, R33.reuse, R30 ;  /* 0x0000001e21037221 */ /* 0x042fe20000010000 */
[----:B------:R-:W-:Y:S02]  /*6e50*/  F2FP.F16.F32.PACK_AB R218, R33, R218 ;  /* 0x000000da21da723e */ /* 0x000fe400000000ff */
[----:B------:R-:W-:Y:S02]  /*6e60*/  CS2R R32, SRZ ;  /* 0x0000000000207805 */ /* 0x000fe4000001ff00 */
[----:B------:R-:W-:Y:S01]  /*6e70*/  CS2R R30, SRZ ;  /* 0x00000000001e7805 */ /* 0x000fe2000001ff00 */
[C---:B--2---:R-:W-:Y:S01]  /*6e80*/  FADD.FTZ R10, R63.reuse, R10 ;  /* 0x0000000a3f0a7221 */ /* 0x044fe20000010000 */
[----:B------:R-:W-:Y:S02]  /*6e90*/  F2FP.F16.F32.PACK_AB R219, R63, R116 ;  /* 0x000000743fdb723e */ /* 0x000fe400000000ff */
[----:B------:R-:W-:Y:S01]  /*6ea0*/  CS2R R62, SRZ ;  /* 0x00000000003e7805 */ /* 0x000fe2000001ff00 */
[----:B------:R-:W-:Y:S06]  /*6eb0*/  @!P2 BRA `(.L_x_6876) ;  /* 0x0000005400eca947 */ /* 0x000fec0003800000 */
[----:B------:R-:W-:Y:S01]  /*6ec0*/  R2UR UR6, R16 ;  /* 0x00000000100672ca */ /* 0x000fe200000e0000 */
[----:B------:R-:W-:Y:S01]  /*6ed0*/  VIADD R12, R112, 0xfffffffe ;  /* 0xfffffffe700c7836 */ /* 0x000fe20000000000 */
[----:B------:R-:W-:Y:S01]  /*6ee0*/  MOV R13, R90 ;  /* 0x0000005a000d7202 */ /* 0x000fe20000000f00 */
[----:B------:R-:W-:Y:S01]  /*6ef0*/  IMAD.MOV.U32 R11, RZ, RZ, R88 ;  /* 0x000000ffff0b7224 */ /* 0x000fe200078e0058 */
[----:B------:R-:W-:Y:S01]  /*6f00*/  UMOV UR61, UR60 ;  /* 0x0000003c003d7c82 */ /* 0x000fe20008000000 */
[----:B------:R-:W-:Y:S01]  /*6f10*/  IMAD.MOV.U32 R87, RZ, RZ, RZ ;  /* 0x000000ffff577224 */ /* 0x000fe200078e00ff */
[----:B------:R-:W-:-:S07]  /*6f20*/  ULDC UR7, c[0x0][0x9d8] ;  /* 0x0002760000077ab9 */ /* 0x000fce0000000800 */
[----:B------:R-:W-:-:S07]  /*6f30*/  IMAD.U32 R14, RZ, RZ, UR6 ;  /* 0x00000006ff0e7e24 */ /* 0x000fce000f8e00ff */
.L_x_6887:
        /* <DEDUP_REMOVED lines=12> */
.L_x_6878:
        /* <DEDUP_REMOVED lines=8> */
.L_x_6879:
[----:B-1----:R-:W-:Y:S05]  /*7080*/  @P1 BRA `(.L_x_6877) ;  /* 0x0000000000081947 */ /* 0x002fea0003800000 */
[----:B------:R-:W1:Y:S02]  /*7090*/  SYNCS.PHASECHK.TRANS64.TRYWAIT P1, [UR6+0x34830], R15 ;  /* 0x0348300fff0075a7 */ /* 0x000e640008020146 */
[----:B-1----:R-:W-:Y:S05]  /*70a0*/  @!P1 BRA `(.L_x_6880) ;  /* 0x000000b800c49947 */ /* 0x002fea0003800000 */
.L_x_6877:
[----:B-1----:R-:W1:Y:S01]  /*70b0*/  S2R R20, SR_TID.X ;  /* 0x0000000000147919 */ /* 0x002e620000002100 */
        /* <DEDUP_REMOVED lines=28> */
[----:B-1----:R-:W-:Y:S01]  /*7280*/  SHF.R.U32.HI R20, RZ, 0x7, R20 ;  /* 0x00000007ff147819 */ /* 0x002fe20000011614 */
[----:B------:R-:W-:Y:S01]  /*7290*/  UMOV UR36, UR14 ;  /* 0x0000000e00247c82 */ /* 0x000fe20008000000 */
[----:B------:R-:W-:Y:S01]  /*72a0*/  UMOV UR37, UR15 ;  /* 0x0000000f00257c82 */ /* 0x000fe20008000000 */
[----:B------:R-:W-:-:S02]  /*72b0*/  UIADD3 UR42, UR6, 0x280, URZ ;  /* 0x00000280062a7890 */ /* 0x000fc4000fffe03f */
[----:B0-----:R-:W-:Y:S01]  /*72c0*/  VIADD R15, R20, 0x8 ;  /* 0x00000008140f7836 */ /* 0x001fe20000000000 */
        /* <DEDUP_REMOVED lines=581> */
.L_x_6882:
        /* <DEDUP_REMOVED lines=8> */
.L_x_6883:
[----:B-1----:R-:W-:Y:S05]  /*97a0*/  @P1 BRA `(.L_x_6881) ;  /* 0x0000000000081947 */ /* 0x002fea0003800000 */
[----:B------:R-:W1:Y:S02]  /*97b0*/  SYNCS.PHASECHK.TRANS64.TRYWAIT P1, [UR6+0x34850], R14 ;  /* 0x0348500eff0075a7 */ /* 0x000e640008020146 */
[----:B-1----:R-:W-:Y:S05]  /*97c0*/  @!P1 BRA `(.L_x_6884) ;  /* 0x0000009400149947 */ /* 0x002fea0003800000 */
.L_x_6881:
[----:B------:R-:W-:Y:S01]  /*97d0*/  R2UR UR6, R2 ;  /* 0x00000000020672ca */ /* 0x000fe200000e0000 */
[----:B------:R-:W-:Y:S01]  /*97e0*/  WARPGROUP.ARRIVE ;  /* 0x00000000000079c5 */ /* 0x000fe20000000000 */
[----:B------:R-:W-:-:S05]  /*97f0*/  UMOV UR11, 0x40000040 ;  /* 0x40000040000b7882 */ /* 0x000fca0000000000 */
[----:B-1----:R-:W1:Y:S06]  /*9800*/  S2R R15, SR_TID.X ;  /* 0x00000000000f7919 */ /* 0x002e6c0000002100 */
[----:B------:R-:W-:-:S04]  /*9810*/  UIADD3 UR6, UR6, 0x400, URZ ;  /* 0x0000040006067890 */ /* 0x000fc8000fffe03f */
[----:B------:R-:W-:-:S04]  /*9820*/  USHF.R.U32.HI UR6, URZ, 0x4, UR6 ;  /* 0x000000043f067899 */ /* 0x000fc80008011606 */
[----:B------:R-:W-:-:S04]  /*9830*/  ULOP3.LUT UR6, UR6, 0x3fff, URZ, 0xc0, !UPT ;  /* 0x00003fff06067892 */ /* 0x000fc8000f8ec03f */
[----:B------:R-:W-:-:S04]  /*9840*/  ULOP3.LUT UR6, UR6, 0x5800000, URZ, 0xfc, !UPT ;  /* 0x0580000006067892 */ /* 0x000fc8000f8efc3f */
[----:B------:R-:W-:Y:S01]  /*9850*/  UIMAD UR6, UR61, 0xb00, UR6 ;  /* 0x00000b003d0678a4 */ /* 0x000fe2000f8e0206 */
[----:B-1----:R-:W-:-:S06]  /*9860*/  SHF.R.U32.HI R15, RZ, 0x7, R15 ;  /* 0x00000007ff0f7819 */ /* 0x002fcc000001160f */
[----:B------:R-:W-:Y:S02]  /*9870*/  UMOV UR10, UR6 ;  /* 0x00000006000a7c82 */ /* 0x000fe40008000000 */
[----:B------:R-:W-:Y:S01]  /*9880*/  HGMMA.64x128x16.F32 R24, R176, gdesc[UR8].tnspB, R24, gsb0 ;  /* 0x41e00008b0187df0 */ /* 0x000fe20008000818 */
[----:B------:R-:W-:Y:S01]  /*9890*/  UIADD3 UR10, UR6, 0x80, URZ ;  /* 0x00000080060a7890 */ /* 0x000fe2000fffe03f */
[----:B0-----:R-:W-:Y:S01]  /*98a0*/  IADD3 R14, -R15, 0xb, RZ ;  /* 0x0000000b0f0e7810 */ /* 0x001fe20007ffe1ff */
[----:B------:R-:W-:Y:S01]  /*98b0*/  UMOV UR11, 0x40000040 ;  /* 0x40000040000b7882 */ /* 0x000fe20000000000 */
[----:B------:R-:W-:Y:S02]  /*98c0*/  WARPGROUP.DEPBAR.LE gsb0, 0x0 ;  /* 0x00008000000079c5 */ /* 0x000fe40000010000 */
[----:B------:R-:W-:-:S06]  /*98d0*/  WARPGROUP.ARRIVE ;  /* 0x00000000000079c5 */ /* 0x000fcc0000000000 */
[----:B------:R-:W-:Y:S01]  /*98e0*/  HGMMA.64x128x16.F32 R24, R180, gdesc[UR8].tnspB, R24, gsb0 ;  /* 0x41e00008b4187df0 */ /* 0x000fe20008000818 */
[----:B------:R-:W-:Y:S01]  /*98f0*/  UIADD3 UR10, UR6, 0x100, URZ ;  /* 0x00000100060a7890 */ /* 0x000fe2000fffe03f */
[----:B------:R-:W-:Y:S01]  /*9900*/  UMOV UR11, 0x40000040 ;  /* 0x40000040000b7882 */ /* 0x000fe20000000000 */
[----:B------:R-:W-:Y:S02]  /*9910*/  WARPGROUP.DEPBAR.LE gsb0, 0x0 ;  /* 0x00008000000079c5 */ /* 0x000fe40000010000 */
[----:B------:R-:W-:-:S07]  /*9920*/  WARPGROUP.ARRIVE ;  /* 0x00000000000079c5 */ /* 0x000fce0000000000 */
        /* <DEDUP_REMOVED lines=33> */
[----:B------:R-:W-:Y:S01]  /*9b40*/  UIADD3 UR6, UR6, 0x500, URZ ;  /* 0x0000050006067890 */ /* 0x000fe2000fffe03f */
[----:B------:R-:W-:Y:S02]  /*9b50*/  WARPGROUP.DEPBAR.LE gsb0, 0x0 ;  /* 0x00008000000079c5 */ /* 0x000fe40000010000 */
[----:B------:R-:W-:-:S06]  /*9b60*/  WARPGROUP.ARRIVE ;  /* 0x00000000000079c5 */ /* 0x000fcc0000000000 */
[----:B------:R-:W-:Y:S01]  /*9b70*/  HGMMA.64x128x16.F32 R24, R212, gdesc[UR8].tnspB, R24, gsb0 ;  /* 0x41e00008d4187df0 */ /* 0x000fe20008000818 */
[----:B------:R-:W-:Y:S01]  /*9b80*/  UMOV UR10, UR6 ;  /* 0x00000006000a7c82 */ /* 0x000fe20008000000 */
[----:B------:R-:W-:Y:S01]  /*9b90*/  UMOV UR11, 0x40000040 ;  /* 0x40000040000b7882 */ /* 0x000fe20000000000 */
[----:B------:R-:W-:Y:S02]  /*9ba0*/  WARPGROUP.DEPBAR.LE gsb0, 0x0 ;  /* 0x00008000000079c5 */ /* 0x000fe40000010000 */
[----:B------:R-:W-:-:S07]  /*9bb0*/  WARPGROUP.ARRIVE ;  /* 0x00000000000079c5 */ /* 0x000fce0000000000 */
[----:B------:R-:W-:Y:S03]  /*9bc0*/  HGMMA.64x128x16.F32 R24, R216, gdesc[UR8].tnspB, R24, gsb0 ;  /* 0x41e00008d8187df0 */ /* 0x000fe60008000818 */
[----:B------:R-:W-:Y:S02]  /*9bd0*/  WARPGROUP.DEPBAR.LE gsb0, 0x0 ;  /* 0x00008000000079c5 */ /* 0x000fe40000010000 */
[----:B------:R0:W-:Y:S06]  /*9be0*/  BAR.ARV R14, 0x100 ;  /* 0x0004000e0000751d */ /* 0x0001ec0000002000 */
[----:B------:R-:W-:Y:S05]  /*9bf0*/  @!P0 BRA `(.L_x_6885) ;  /* 0x0000000000048947 */ /* 0x000fea0003800000 */
[----:B------:R-:W-:Y:S01]  /*9c00*/  BPT.TRAP 0x1 ;  /* 0x000000040000795c */ /* 0x000fe20000300000 */
.L_x_6885:
[----:B0-----:R-:W-:Y:S01]  /*9c10*/  FMUL.FTZ R14, R168, UR7 ;  /* 0x00000007a80e7c20 */ /* 0x001fe20008410000 */
        /* <DEDUP_REMOVED lines=99> */
[----:B------:R-:W-:-:S02]  /*a250*/  R2UR UR6, R2 ;  /* 0x00000000020672ca */ /* 0x000fc400000e0000 */
        /* <DEDUP_REMOVED lines=58> */
[----:B--2---:R-:W-:Y:S01]  /*a600*/  FMNMX.FTZ R99, R139, R100, !PT ;  /* 0x000000648b637209 */ /* 0x004fe20007810000 */
[----:B------:R-:W-:Y:S01]  /*a610*/  FMUL.FTZ R100, R102, UR7 ;  /* 0x0000000766647c20 */ /* 0x000fe20008410000 */
[----:B------:R-:W-:-:S05]  /*a620*/  FMUL.FTZ R102, R103, UR7 ;  /* 0x0000000767667c20 */ /* 0x000fca0008410000 */
        /* <DEDUP_REMOVED lines=101> */
[----:B------:R-:W1:Y:S01]  /*ac80*/  SHFL.BFLY PT, R89, R92, 0x2, 0x1f ;  /* 0x0c401f005c597f89 */ /* 0x000e6200000e0000 */
[----:B--2---:R-:W-:-:S04]  /*ac90*/  FMNMX.FTZ R90, R94, R99, !PT ;  /* 0x000000635e5a7209 */ /* 0x004fc80007810000 */
[----:B0-----:R-:W-:-:S05]  /*aca0*/  FMNMX.FTZ R99, R95, R90, !PT ;  /* 0x0000005a5f637209 */ /* 0x001fca0007810000 */
[----:B------:R-:W0:Y:S01]  /*acb0*/  SHFL.BFLY PT, R88, R99, 0x2, 0x1f ;  /* 0x0c401f0063587f89 */ /* 0x000e2200000e0000 */
        /* <DEDUP_REMOVED lines=10> */
[-CC-:B------:R-:W-:Y:S01]  /*ad60*/  FFMA.FTZ R169, R161, R89.reuse, -R177.reuse ;  /* 0x00000059a1a97223 */ /* 0x180fe200000108b1 */
[-CC-:B------:R-:W-:Y:S01]  /*ad70*/  FFMA.FTZ R161, R153, R89.reuse, -R177.reuse ;  /* 0x0000005999a17223 */ /* 0x180fe200000108b1 */
[-C--:B------:R-:W-:Y:S01]  /*ad80*/  FFMA.FTZ R153, R157, R89.reuse, -R177 ;  /* 0x000000599d997223 */ /* 0x080fe200000108b1 */
[-C--:B------:R-:W-:Y:S01]  /*ad90*/  FMUL.FTZ R105, R11, R89.reuse ;  /* 0x000000590b697220 */ /* 0x080fe20000410000 */
[----:B------:R-:W2:Y:S01]  /*ada0*/  LDL R157, [R1] ;  /* 0x00000000019d7983 */ /* 0x000ea20000100800 */
[C---:B------:R-:W-:Y:S01]  /*adb0*/  FADD.FTZ R11, -R90.reuse, R13 ;  /* 0x0000000d5a0b7221 */ /* 0x040fe20000010100 */
[-CC-:B------:R-:W-:Y:S01]  /*adc0*/  FFMA.FTZ R13, R91, R89.reuse, -R177.reuse ;  /* 0x000000595b0d7223 */ /* 0x180fe200000108b1 */
[-C--:B------:R-:W-:Y:S01]  /*add0*/  FMUL.FTZ R91, R90, R89.reuse ;  /* 0x000000595a5b7220 */ /* 0x080fe20000410000 */
[-C--:B------:R-:W-:Y:S01]  /*ade0*/  FFMA.FTZ R135, R14, R89.reuse, -R177 ;  /* 0x000000590e877223 */ /* 0x080fe200000108b1 */
[-C--:B------:R-:W-:Y:S01]  /*adf0*/  FMUL.FTZ R11, R11, R89.reuse ;  /* 0x000000590b0b7220 */ /* 0x080fe20000410000 */
[----:B------:R0:W-:Y:S01]  /*ae00*/  MUFU.EX2 R92, R105 ;  /* 0x00000069005c7308 */ /* 0x0001e20000000800 */
[-C--:B------:R-:W-:Y:S01]  /*ae10*/  FFMA.FTZ R20, R20, R89.reuse, -R91 ;  /* 0x0000005914147223 */ /* 0x080fe2000001085b */
        /* <DEDUP_REMOVED lines=25> */
[-CC-:B0-----:R-:W-:Y:S01]  /*afb0*/  FFMA.FTZ R105, R196, R89.reuse, -R177.reuse ;  /* 0x00000059c4697223 */ /* 0x181fe200000108b1 */
        /* <DEDUP_REMOVED lines=12> */
[-CC-:B------:R-:W-:Y:S01]  /*b080*/  FFMA.FTZ R177, R21, R89.reuse, -R91.reuse ;  /* 0x0000005915b17223 */ /* 0x180fe2000001085b */
[----:B------:R-:W-:Y:S01]  /*b090*/  MUFU.EX2 R11, R11 ;  /* 0x0000000b000b7308 */ /* 0x000fe20000000800 */
[-CC-:B------:R-:W-:Y:S01]  /*b0a0*/  FFMA.FTZ R179, R170, R89.reuse, -R91.reuse ;  /* 0x00000059aab37223 */ /* 0x180fe2000001085b */
[----:B------:R-:W-:-:S06]  /*b0b0*/  FFMA.FTZ R170, R171, R89, -R91 ;  /* 0x00000059abaa7223 */ /* 0x000fcc000001085b */
[----:B------:R-:W0:Y:S08]  /*b0c0*/  MUFU.EX2 R135, R135 ;  /* 0x0000008700877308 */ /* 0x000e300000000800 */
[----:B------:R-:W1:Y:S01]  /*b0d0*/  MUFU.EX2 R20, R20 ;  /* 0x0000001400147308 */ /* 0x000e620000000800 */
[----:B------:R-:W-:-:S07]  /*b0e0*/  FFMA.FTZ R181, R162, R89, -R91 ;  /* 0x00000059a2b57223 */ /* 0x000fce000001085b */
[----:B------:R-:W3:Y:S08]  /*b0f0*/  MUFU.EX2 R175, R175 ;  /* 0x000000af00af7308 */ /* 0x000ef00000000800 */
[----:B------:R-:W4:Y:S01]  /*b100*/  MUFU.EX2 R177, R177 ;  /* 0x000000b100b17308 */ /* 0x000f220000000800 */
[----:B------:R-:W-:-:S07]  /*b110*/  FFMA.FTZ R162, R163, R89, -R91 ;  /* 0x00000059a3a27223 */ /* 0x000fce000001085b */
[----:B------:R-:W5:Y:S08]  /*b120*/  MUFU.EX2 R133, R133 ;  /* 0x0000008500857308 */ /* 0x000f700000000800 */
[----:B------:R-:W5:Y:S01]  /*b130*/  MUFU.EX2 R179, R179 ;  /* 0x000000b300b37308 */ /* 0x000f620000000800 */
[----:B------:R-:W-:Y:S01]  /*b140*/  FFMA.FTZ R201, R120, R89, -R91 ;  /* 0x0000005978c97223 */ /* 0x000fe2000001085b */
[----:B0-----:R-:W-:Y:S01]  /*b150*/  FFMA.FTZ R120, R92, R3, R135 ;  /* 0x000000035c787223 */ /* 0x001fe20000010087 */
[----:B-1----:R-:W-:-:S05]  /*b160*/  FFMA.FTZ R10, R11, R10, R20 ;  /* 0x0000000a0b0a7223 */ /* 0x002fca0000010014 */
[----:B------:R-:W0:Y:S01]  /*b170*/  MUFU.EX2 R173, R173 ;  /* 0x000000ad00ad7308 */ /* 0x000e220000000800 */
[----:B------:R-:W-:-:S07]  /*b180*/  FFMA.FTZ R183, R166, R89, -R91 ;  /* 0x00000059a6b77223 */ /* 0x000fce000001085b */
[----:B------:R-:W1:Y:S01]  /*b190*/  MUFU.EX2 R170, R170 ;  /* 0x000000aa00aa7308 */ /* 0x000e620000000800 */
[-CC-:B------:R-:W-:Y:S01]  /*b1a0*/  FFMA.FTZ R199, R132, R89.reuse, -R91.reuse ;  /* 0x0000005984c77223 */ /* 0x180fe2000001085b */
[----:B------:R-:W-:Y:S01]  /*b1b0*/  FFMA.FTZ R132, R134, R89, -R91 ;  /* 0x0000005986847223 */ /* 0x000fe2000001085b */
[----:B---3--:R-:W-:-:S05]  /*b1c0*/  FADD.FTZ R134, R175, R120 ;  /* 0x00000078af867221 */ /* 0x008fca0000010000 */
[----:B------:R-:W3:Y:S01]  /*b1d0*/  MUFU.EX2 R131, R131 ;  /* 0x0000008300837308 */ /* 0x000ee20000000800 */
[----:B----4-:R-:W-:Y:S01]  /*b1e0*/  FADD.FTZ R10, R177, R10 ;  /* 0x0000000ab10a7221 */ /* 0x010fe20000010000 */
[----:B------:R-:W-:-:S06]  /*b1f0*/  FFMA.FTZ R166, R167, R89, -R91 ;  /* 0x00000059a7a67223 */ /* 0x000fcc000001085b */
[----:B------:R-:W4:Y:S01]  /*b200*/  MUFU.EX2 R181, R181 ;  /* 0x000000b500b57308 */ /* 0x000f220000000800 */
[----:B-----5:R-:W-:Y:S01]  /*b210*/  FADD.FTZ R134, R133, R134 ;  /* 0x0000008685867221 */ /* 0x020fe20000010000 */
[----:B------:R-:W-:-:S06]  /*b220*/  FADD.FTZ R3, R179, R10 ;  /* 0x0000000ab3037221 */ /* 0x000fcc0000010000 */
[----:B------:R-:W5:Y:S01]  /*b230*/  MUFU.EX2 R169, R169 ;  /* 0x000000a900a97308 */ /* 0x000f620000000800 */
[----:B------:R-:W-:-:S07]  /*b240*/  FFMA.FTZ R185, R154, R89, -R91 ;  /* 0x000000599ab97223 */ /* 0x000fce000001085b */
[----:B------:R-:W5:Y:S01]  /*b250*/  MUFU.EX2 R162, R162 ;  /* 0x000000a200a27308 */ /* 0x000f620000000800 */
[----:B0-----:R-:W-:Y:S01]  /*b260*/  FADD.FTZ R134, R173, R134 ;  /* 0x00000086ad867221 */ /* 0x001fe20000010000 */
[----:B-1----:R-:W-:-:S06]  /*b270*/  FADD.FTZ R10, R170, R3 ;  /* 0x00000003aa0a7221 */ /* 0x002fcc0000010000 */
[----:B------:R-:W0:Y:S01]  /*b280*/  MUFU.EX2 R129, R129 ;  /* 0x0000008100817308 */ /* 0x000e220000000800 */
[----:B------:R-:W-:-:S07]  /*b290*/  FFMA.FTZ R154, R155, R89, -R91 ;  /* 0x000000599b9a7223 */ /* 0x000fce000001085b */
[----:B------:R-:W1:Y:S01]  /*b2a0*/  MUFU.EX2 R183, R183 ;  /* 0x000000b700b77308 */ /* 0x000e620000000800 */
[----:B---3--:R-:W-:Y:S01]  /*b2b0*/  FADD.FTZ R134, R131, R134 ;  /* 0x0000008683867221 */ /* 0x008fe20000010000 */
[----:B----4-:R-:W-:-:S06]  /*b2c0*/  FADD.FTZ R3, R181, R10 ;  /* 0x0000000ab5037221 */ /* 0x010fcc0000010000 */
[----:B------:R-:W3:Y:S01]  /*b2d0*/  MUFU.EX2 R165, R165 ;  /* 0x000000a500a57308 */ /* 0x000ee20000000800 */
[----:B------:R-:W-:-:S07]  /*b2e0*/  FFMA.FTZ R187, R158, R89, -R91 ;  /* 0x000000599ebb7223 */ /* 0x000fce000001085b */
        /* <DEDUP_REMOVED lines=35> */
[----:B------:R-:W2:Y:S01]  /*b520*/  MUFU.EX2 R191, R191 ;  /* 0x000000bf00bf7308 */ /* 0x000ea20000000800 */
        /* <DEDUP_REMOVED lines=11> */
[----:B--2---:R-:W-:-:S06]  /*b5e0*/  FADD.FTZ R3, R191, R10 ;  /* 0x0000000abf037221 */ /* 0x004fcc0000010000 */
[----:B------:R-:W2:Y:S01]  /*b5f0*/  MUFU.EX2 R137, R137 ;  /* 0x0000008900897308 */ /* 0x000ea20000000800 */
        /* <DEDUP_REMOVED lines=9> */
[----:B------:R-:W3:Y:S08]  /*b690*/  MUFU.EX2 R172, R172 ;  /* 0x000000ac00ac7308 */ /* 0x000ef00000000800 */
[----:B------:R-:W4:Y:S01]  /*b6a0*/  MUFU.EX2 R142, R142 ;  /* 0x0000008e008e7308 */ /* 0x000f220000000800 */
[----:B--2---:R-:W-:Y:S01]  /*b6b0*/  FADD.FTZ R134, R137, R134 ;  /* 0x0000008689867221 */ /* 0x004fe20000010000 */
[----:B-----5:R-:W-:-:S06]  /*b6c0*/  FADD.FTZ R10, R138, R3 ;  /* 0x000000038a0a7221 */ /* 0x020fcc0000010000 */
[----:B------:R-:W2:Y:S08]  /*b6d0*/  MUFU.EX2 R115, R115 ;  /* 0x0000007300737308 */ /* 0x000eb00000000800 */
[----:B------:R-:W5:Y:S01]  /*b6e0*/  MUFU.EX2 R197, R197 ;  /* 0x000000c500c57308 */ /* 0x000f620000000800 */
[----:B0-----:R-:W-:Y:S01]  /*b6f0*/  FADD.FTZ R3, R117, R134 ;  /* 0x0000008675037221 */ /* 0x001fe20000010000 */
[----:B-1----:R-:W-:-:S06]  /*b700*/  FADD.FTZ R21, R195, R10 ;  /* 0x0000000ac3157221 */ /* 0x002fcc0000010000 */
[----:B------:R-:W0:Y:S01]  /*b710*/  MUFU.EX2 R168, R168 ;  /* 0x000000a800a87308 */ /* 0x000e220000000800 */
[----:B------:R-:W-:-:S07]  /*b720*/  FFMA.FTZ R209, R104, R89, -R91 ;  /* 0x0000005968d17223 */ /* 0x000fce000001085b */
[----:B------:R-:W1:Y:S01]  /*b730*/  MUFU.EX2 R130, R130 ;  /* 0x0000008200827308 */ /* 0x000e620000000800 */
[----:B------:R-:W-:Y:S01]  /*b740*/  FFMA.FTZ R104, R106, R89, -R91 ;  /* 0x000000596a687223 */ /* 0x000fe2000001085b */
[----:B---3--:R-:W-:Y:S01]  /*b750*/  FADD.FTZ R10, R172, R3 ;  /* 0x00000003ac0a7221 */ /* 0x008fe20000010000 */
[----:B----4-:R-:W-:-:S05]  /*b760*/  FADD.FTZ R106, R142, R21 ;  /* 0x000000158e6a7221 */ /* 0x010fca0000010000 */
[----:B------:R-:W3:Y:S01]  /*b770*/  MUFU.EX2 R113, R113 ;  /* 0x0000007100717308 */ /* 0x000ee20000000800 */
[----:B------:R-:W-:-:S07]  /*b780*/  FFMA.FTZ R120, R122, R89, -R91 ;  /* 0x000000597a787223 */ /* 0x000fce000001085b */
[----:B------:R-:W4:Y:S01]  /*b790*/  MUFU.EX2 R199, R199 ;  /* 0x000000c700c77308 */ /* 0x000f220000000800 */
[----:B--2---:R-:W-:Y:S01]  /*b7a0*/  FADD.FTZ R3, R115, R10 ;  /* 0x0000000a73037221 */ /* 0x004fe20000010000 */
[----:B-----5:R-:W-:-:S06]  /*b7b0*/  FADD.FTZ R21, R197, R106 ;  /* 0x0000006ac5157221 */ /* 0x020fcc0000010000 */
[----:B------:R-:W2:Y:S01]  /*b7c0*/  MUFU.EX2 R164, R164 ;  /* 0x000000a400a47308 */ /* 0x000ea20000000800 */
[----:B------:R-:W-:-:S07]  /*b7d0*/  FFMA.FTZ R203, R124, R89, -R91 ;  /* 0x000000597ccb7223 */ /* 0x000fce000001085b */
[----:B------:R-:W5:Y:S01]  /*b7e0*/  MUFU.EX2 R132, R132 ;  /* 0x0000008400847308 */ /* 0x000f620000000800 */
[----:B------:R-:W-:Y:S01]  /*b7f0*/  FFMA.FTZ R211, R108, R89, -R91 ;  /* 0x000000596cd37223 */ /* 0x000fe2000001085b */
[----:B0-----:R-:W-:Y:S01]  /*b800*/  FADD.FTZ R10, R168, R3 ;  /* 0x00000003a80a7221 */ /* 0x001fe20000010000 */
[----:B-1----:R-:W-:-:S05]  /*b810*/  FADD.FTZ R108, R130, R21 ;  /* 0x00000015826c7221 */ /* 0x002fca0000010000 */
        /* <DEDUP_REMOVED lines=31> */
[----:B------:R-:W0:Y:S08]  /*ba10*/  MUFU.EX2 R105, R105 ;  /* 0x0000006900697308 */ /* 0x000e300000000800 */
[----:B------:R-:W1:Y:S01]  /*ba20*/  MUFU.EX2 R207, R207 ;  /* 0x000000cf00cf7308 */ /* 0x000e620000000800 */
[----:B---3--:R-:W-:Y:S01]  /*ba30*/  FADD.FTZ R3, R107, R10 ;  /* 0x0000000a6b037221 */ /* 0x008fe20000010000 */
[----:B----4-:R-:W-:-:S06]  /*ba40*/  FADD.FTZ R21, R205, R98 ;  /* 0x00000062cd157221 */ /* 0x010fcc0000010000 */
[----:B------:R-:W3:Y:S08]  /*ba50*/  MUFU.EX2 R148, R148 ;  /* 0x0000009400947308 */ /* 0x000ef00000000800 */
[----:B------:R-:W4:Y:S01]  /*ba60*/  MUFU.EX2 R114, R114 ;  /* 0x0000007200727308 */ /* 0x000f220000000800 */
[----:B------:R-:W-:Y:S01]  /*ba70*/  FFMA.FTZ R215, R100, R89, -R91 ;  /* 0x0000005964d77223 */ /* 0x000fe2000001085b */
[----:B--2---:R-:W-:Y:S01]  /*ba80*/  FADD.FTZ R10, R152, R3 ;  /* 0x00000003980a7221 */ /* 0x004fe20000010000 */
[----:B-----5:R-:W-:-:S05]  /*ba90*/  FADD.FTZ R100, R112, R21 ;  /* 0x0000001570647221 */ /* 0x020fca0000010000 */
[----:B------:R-:W2:Y:S01]  /*baa0*/  MUFU.EX2 R103, R103 ;  /* 0x0000006700677308 */ /* 0x000ea20000000800 */
[----:B------:R-:W-:-:S07]  /*bab0*/  FFMA.FTZ R106, R110, R89, -R91 ;  /* 0x000000596e6a7223 */ /* 0x000fce000001085b */
[----:B------:R-:W5:Y:S01]  /*bac0*/  MUFU.EX2 R209, R209 ;  /* 0x000000d100d17308 */ /* 0x000f620000000800 */
[----:B0-----:R-:W-:Y:S01]  /*bad0*/  FADD.FTZ R3, R105, R10 ;  /* 0x0000000a69037221 */ /* 0x001fe20000010000 */
[----:B-1----:R-:W-:-:S06]  /*bae0*/  FADD.FTZ R21, R207, R100 ;  /* 0x00000064cf157221 */ /* 0x002fcc0000010000 */
[----:B------:R-:W0:Y:S08]  /*baf0*/  MUFU.EX2 R144, R144 ;  /* 0x0000009000907308 */ /* 0x000e300000000800 */
[----:B------:R-:W1:Y:S01]  /*bb00*/  MUFU.EX2 R104, R104 ;  /* 0x0000006800687308 */ /* 0x000e620000000800 */
[----:B---3--:R-:W-:Y:S01]  /*bb10*/  FADD.FTZ R10, R148, R3 ;  /* 0x00000003940a7221 */ /* 0x008fe20000010000 */
[----:B----4-:R-:W-:-:S06]  /*bb20*/  FADD.FTZ R100, R114, R21 ;  /* 0x0000001572647221 */ /* 0x010fcc0000010000 */
[----:B------:R-:W3:Y:S08]  /*bb30*/  MUFU.EX2 R101, R101 ;  /* 0x0000006500657308 */ /* 0x000ef00000000800 */
[----:B------:R-:W4:Y:S01]  /*bb40*/  MUFU.EX2 R211, R211 ;  /* 0x000000d300d37308 */ /* 0x000f220000000800 */
[----:B--2---:R-:W-:Y:S01]  /*bb50*/  FADD.FTZ R3, R103, R10 ;  /* 0x0000000a67037221 */ /* 0x004fe20000010000 */
[----:B-----5:R-:W-:-:S06]  /*bb60*/  FADD.FTZ R21, R209, R100 ;  /* 0x00000064d1157221 */ /* 0x020fcc0000010000 */
[----:B------:R-:W2:Y:S01]  /*bb70*/  MUFU.EX2 R140, R140 ;  /* 0x0000008c008c7308 */ /* 0x000ea20000000800 */
[----:B------:R-:W-:-:S07]  /*bb80*/  ISETP.NE.AND P1, PT, R22, RZ, PT ;  /* 0x000000ff1600720c */ /* 0x000fce0003f25270 */
        /* <DEDUP_REMOVED lines=8> */
[----:B------:R-:W3:Y:S01]  /*bc10*/  MUFU.EX2 R136, R136 ;  /* 0x0000008800887308 */ /* 0x000ee20000000800 */
[----:B------:R-:W-:-:S07]  /*bc20*/  FFMA.FTZ R217, R216, R89, -R91 ;  /* 0x00000059d8d97223 */ /* 0x000fce000001085b */
[----:B------:R-:W4:Y:S01]  /*bc30*/  MUFU.EX2 R96, R96 ;  /* 0x0000006000607308 */ /* 0x000f220000000800 */
[----:B------:R-:W-:Y:S02]  /*bc40*/  IMAD.U32 R93, RZ, RZ, UR60 ;  /* 0x0000003cff5d7e24 */ /* 0x000fe4000f8e00ff */
[----:B--2---:R-:W-:Y:S01]  /*bc50*/  FADD.FTZ R10, R140, R3 ;  /* 0x000000038c0a7221 */ /* 0x004fe20000010000 */
[----:B-----5:R-:W-:-:S04]  /*bc60*/  FADD.FTZ R102, R106, R21 ;  /* 0x000000156a667221 */ /* 0x020fc80000010000 */
[----:B------:R-:W2:Y:S01]  /*bc70*/  MUFU.EX2 R15, R15 ;  /* 0x0000000f000f7308 */ /* 0x000ea20000000800 */
[----:B------:R-:W-:-:S07]  /*bc80*/  FFMA.FTZ R100, R218, R89, -R91 ;  /* 0x00000059da647223 */ /* 0x000fce000001085b */
[----:B------:R-:W5:Y:S01]  /*bc90*/  MUFU.EX2 R215, R215 ;  /* 0x000000d700d77308 */ /* 0x000f620000000800 */
[----:B------:R-:W-:Y:S01]  /*bca0*/  @P1 LEA R3, R93, UR6, 0x3 ;  /* 0x000000065d031c11 */ /* 0x000fe2000f8e18ff */
        /* <DEDUP_REMOVED lines=10> */
[----:B------:R-:W-:Y:S02]  /*bd50*/  @P1 VIADD R3, R3, 0x34840 ;  /* 0x0003484003031836 */ /* 0x000fe40000000000 */
[----:B--2---:R-:W-:Y:S01]  /*bd60*/  FADD.FTZ R21, R15, R10 ;  /* 0x0000000a0f157221 */ /* 0x004fe20000010000 */
[----:B-----5:R-:W-:-:S04]  /*bd70*/  FADD.FTZ R91, R215, R102 ;  /* 0x00000066d75b7221 */ /* 0x020fc80000010000 */
[----:B------:R-:W2:Y:S08]  /*bd80*/  MUFU.EX2 R97, R97 ;  /* 0x0000006100617308 */ /* 0x000eb00000000800 */
[----:B------:R-:W5:Y:S01]  /*bd90*/  MUFU.EX2 R100, R100 ;  /* 0x0000006400647308 */ /* 0x000f620000000800 */
[----:B------:R-:W-:Y:S01]  /*bda0*/  @P1 PRMT R3, R157, 0x654, R3 ;  /* 0x000006549d031816 */ /* 0x000fe20000000003 */
[----:B0-----:R-:W-:Y:S01]  /*bdb0*/  FADD.FTZ R21, R214, R21 ;  /* 0x00000015d6157221 */ /* 0x001fe20000010000 */
[----:B-1----:R-:W-:-:S02]  /*bdc0*/  FADD.FTZ R10, R98, R91 ;  /* 0x0000005b620a7221 */ /* 0x002fc40000010000 */
[----:B------:R4:W-:Y:S03]  /*bdd0*/  @P1 SYNCS.ARRIVE.TRANS64.RED.A1T0 RZ, [R3+URZ], RZ ;  /* 0x000000ff03ff19a7 */ /* 0x0009e6000810043f */
[----:B------:R-:W0:Y:S08]  /*bde0*/  MUFU.EX2 R13, R13 ;  /* 0x0000000d000d7308 */ /* 0x000e300000000800 */
[----:B------:R-:W1:Y:S01]  /*bdf0*/  MUFU.EX2 R219, R219 ;  /* 0x000000db00db7308 */ /* 0x000e620000000800 */
[----:B---3--:R-:W-:Y:S01]  /*be00*/  FADD.FTZ R102, R14, R21 ;  /* 0x000000150e667221 */ /* 0x008fe20000010000 */
[----:B----4-:R-:W-:-:S06]  /*be10*/  FADD.FTZ R3, R217, R10 ;  /* 0x0000000ad9037221 */ /* 0x010fcc0000010000 */
[----:B------:R-:W3:Y:S08]  /*be20*/  MUFU.EX2 R128, R128 ;  /* 0x0000008000807308 */ /* 0x000ef00000000800 */
[----:B------:R-:W4:Y:S01]  /*be30*/  MUFU.EX2 R94, R94 ;  /* 0x0000005e005e7308 */ /* 0x000f220000000800 */
[----:B--2---:R-:W-:Y:S01]  /*be40*/  FADD.FTZ R102, R97, R102 ;  /* 0x0000006661667221 */ /* 0x004fe20000010000 */
[----:B-----5:R-:W-:-:S03]  /*be50*/  FADD.FTZ R10, R100, R3 ;  /* 0x00000003640a7221 */ /* 0x020fc60000010000 */
[----:B0-----:R-:W-:Y:S01]  /*be60*/  FADD.FTZ R3, R13, R102 ;  /* 0x000000660d037221 */ /* 0x001fe20000010000 */
[----:B-1----:R-:W-:-:S03]  /*be70*/  FADD.FTZ R21, R219, R10 ;  /* 0x0000000adb157221 */ /* 0x002fc60000010000 */
[----:B---3--:R-:W-:Y:S01]  /*be80*/  FADD.FTZ R3, R128, R3 ;  /* 0x0000000380037221 */ /* 0x008fe20000010000 */
[----:B----4-:R-:W-:Y:S01]  /*be90*/  FADD.FTZ R10, R94, R21 ;  /* 0x000000155e0a7221 */ /* 0x010fe20000010000 */
[----:B------:R-:W-:Y:S06]  /*bea0*/  @!P0 BRA `(.L_x_6886) ;  /* 0x0000000000048947 */ /* 0x000fec0003800000 */
[----:B------:R-:W-:Y:S01]  /*beb0*/  BPT.TRAP 0x1 ;  /* 0x000000040000795c */ /* 0x000fe20000300000 */
.L_x_6886:
[----:B------:R-:W-:Y:S01]  /*bec0*/  R2UR UR6, R2 ;  /* 0x00000000020672ca */ /* 0x000fe200000e0000 */
[----:B------:R-:W-:Y:S01]  /*bed0*/  IMAD.U32 R102, RZ, RZ, UR61 ;  /* 0x0000003dff667e24 */ /* 0x000fe2000f8e00ff */
[----:B------:R-:W-:Y:S01]  /*bee0*/  ISETP.NE.AND P1, PT, R19, RZ, PT ;  /* 0x000000ff1300720c */ /* 0x000fe20003f25270 */
[----:B------:R-:W-:Y:S01]  /*bef0*/  UMOV UR61, UR60 ;  /* 0x0000003c003d7c82 */ /* 0x000fe20008000000 */
[----:B------:R-:W-:Y:S01]  /*bf00*/  F2FP.F16.F32.PACK_AB R216, R97, R14 ;  /* 0x0000000e61d8723e */ /* 0x000fe200000000ff */
[----:B------:R-:W-:Y:S01]  /*bf10*/  FMUL.FTZ R26, R26, R11 ;  /* 0x0000000b1a1a7220 */ /* 0x000fe20000410000 */
[----:B------:R-:W-:Y:S01]  /*bf20*/  F2FP.F16.F32.PACK_AB R218, R128, R13 ;  /* 0x0000000d80da723e */ /* 0x000fe200000000ff */
        /* <DEDUP_REMOVED lines=8> */
[----:B------:R-:W-:Y:S01]  /*bfb0*/  @P1 LEA R102, R102, UR6, 0x3 ;  /* 0x0000000666661c11 */ /* 0x000fe2000f8e18ff */
[-C--:B------:R-:W-:Y:S01]  /*bfc0*/  FMUL.FTZ R43, R43, R11.reuse ;  /* 0x0000000b2b2b7220 */ /* 0x080fe20000410000 */
[----:B------:R-:W-:Y:S01]  /*bfd0*/  R2UR UR6, R16 ;  /* 0x00000000100672ca */ /* 0x000fe200000e0000 */
[-C--:B------:R-:W-:Y:S01]  /*bfe0*/  FMUL.FTZ R46, R46, R11.reuse ;  /* 0x0000000b2e2e7220 */ /* 0x080fe20000410000 */
[----:B------:R-:W-:Y:S01]  /*bff0*/  FMUL.FTZ R47, R47, R11 ;  /* 0x0000000b2f2f7220 */ /* 0x000fe20000410000 */
[----:B------:R-:W-:-:S02]  /*c000*/  @P1 VIADD R102, R102, 0x34860 ;  /* 0x0003486066661836 */ /* 0x000fc40000000000 */
[-C--:B------:R-:W-:Y:S01]  /*c010*/  FMUL.FTZ R50, R50, R11.reuse ;  /* 0x0000000b32327220 */ /* 0x080fe20000410000 */
[-C--:B------:R-:W-:Y:S01]  /*c020*/  FMUL.FTZ R51, R51, R11.reuse ;  /* 0x0000000b33337220 */ /* 0x080fe20000410000 */
[-C--:B------:R-:W-:Y:S01]  /*c030*/  FMUL.FTZ R54, R54, R11.reuse ;  /* 0x0000000b36367220 */ /* 0x080fe20000410000 */
[-C--:B------:R-:W-:Y:S01]  /*c040*/  FMUL.FTZ R55, R55, R11.reuse ;  /* 0x0000000b37377220 */ /* 0x080fe20000410000 */
[----:B------:R-:W-:Y:S01]  /*c050*/  @P1 PRMT R102, R23, 0x654, R102 ;  /* 0x0000065417661816 */ /* 0x000fe20000000066 */
[-C--:B------:R-:W-:Y:S01]  /*c060*/  FMUL.FTZ R58, R58, R11.reuse ;  /* 0x0000000b3a3a7220 */ /* 0x080fe20000410000 */
[-C--:B------:R-:W-:Y:S01]  /*c070*/  FMUL.FTZ R59, R59, R11.reuse ;  /* 0x0000000b3b3b7220 */ /* 0x080fe20000410000 */
[----:B------:R-:W-:Y:S01]  /*c080*/  FMUL.FTZ R62, R62, R11 ;  /* 0x0000000b3e3e7220 */ /* 0x000fe20000410000 */
[----:B------:R0:W-:Y:S01]  /*c090*/  @P1 SYNCS.ARRIVE.TRANS64.RED.A1T0 RZ, [R102+URZ], RZ ;  /* 0x000000ff66ff19a7 */ /* 0x0001e2000810043f */
[----:B------:R-:W-:Y:S01]  /*c0a0*/  ISETP.GT.AND P1, PT, R12, RZ, PT ;  /* 0x000000ff0c00720c */ /* 0x000fe20003f24270 */
[----:B------:R-:W-:-:S02]  /*c0b0*/  IMAD.U32 R14, RZ, RZ, UR6 ;  /* 0x00000006ff0e7e24 */ /* 0x000fc4000f8e00ff */
        /* <DEDUP_REMOVED lines=14> */
[----:B------:R-:W-:Y:S01]  /*c1a0*/  FMUL.FTZ R24, R24, R92 ;  /* 0x0000005c18187220 */ /* 0x000fe20000410000 */
        /* <DEDUP_REMOVED lines=62> */
[----:B------:R-:W-:Y:S01]  /*c590*/  F2FP.F16.F32.PACK_AB R208, R144, R103 ;  /* 0x0000006790d0723e */ /* 0x000fe200000000ff */
[----:B------:R-:W-:Y:S01]  /*c5a0*/  VIADD R12, R12, 0xffffffff ;  /* 0xffffffff0c0c7836 */ /* 0x000fe20000000000 */
        /* <DEDUP_REMOVED lines=10> */
[----:B------:R-:W-:Y:S01]  /*c650*/  F2FP.F16.F32.PACK_AB R219, R94, R219 ;  /* 0x000000db5edb723e */ /* 0x000fe200000000ff */
[----:B0-----:R-:W-:Y:S06]  /*c660*/  @P1 BRA `(.L_x_6887) ;  /* 0xffffffa800341947 */ /* 0x001fec000383ffff */
.L_x_6876:
[----:B------:R-:W-:Y:S06]  /*c670*/  BAR.ARV 0x8, 0x180 ;  /* 0x0206000000007b1d */ /* 0x000fec0000002000 */
[----:B------:R-:W-:Y:S05]  /*c680*/  @!P0 BRA `(.L_x_6888) ;  /* 0x0000000000048947 */ /* 0x000fea0003800000 */
[----:B------:R-:W-:Y:S01]  /*c690*/  BPT.TRAP 0x1 ;  /* 0x000000040000795c */ /* 0x000fe20000300000 */
.L_x_6888:
        /* <DEDUP_REMOVED lines=8> */
.L_x_6889:
[----:B-1----:R-:W-:Y:S05]  /*c720*/  @P1 BRA `(.L_x_6890) ;  /* 0x0000000000081947 */ /* 0x002fea0003800000 */
[----:B------:R-:W1:Y:S02]  /*c730*/  SYNCS.PHASECHK.TRANS64.TRYWAIT P1, [UR7+0x34850], R0 ;  /* 0x03485000ff0075a7 */ /* 0x000e640008020147 */
[----:B-1----:R-:W-:Y:S05]  /*c740*/  @!P1 BRA `(.L_x_6891) ;  /* 0x00000064004c9947 */ /* 0x002fea0003800000 */
.L_x_6890:
[----:B------:R-:W-:Y:S01]  /*c750*/  R2UR UR4, R2 ;  /* 0x00000000020472ca */ /* 0x000fe200000e0000 */
[----:B------:R-:W-:Y:S01]  /*c760*/  WARPGROUP.ARRIVE ;  /* 0x00000000000079c5 */ /* 0x000fe20000000000 */
[----:B------:R-:W-:Y:S01]  /*c770*/  UMOV UR11, 0x40000040 ;  /* 0x40000040000b7882 */ /* 0x000fe20000000000 */
[----:B01----:R-:W0:Y:S01]  /*c780*/  SHFL.BFLY PT, R0, R3, 0x2, 0x1f ;  /* 0x0c401f0003007f89 */ /* 0x003e2200000e0000 */
[----:B------:R-:W-:Y:S02]  /*c790*/  IMAD.MOV.U32 R8, RZ, RZ, RZ ;  /* 0x000000ffff087224 */ /* 0x000fe400078e00ff */
[----:B------:R-:W-:Y:S01]  /*c7a0*/  IMAD.MOV.U32 R18, RZ, RZ, -0x800000 ;  /* 0xff800000ff127424 */ /* 0x000fe200078e00ff */
[----:B------:R-:W1:Y:S06]  /*c7b0*/  SHFL.BFLY PT, R5, R10, 0x2, 0x1f ;  /* 0x0c401f000a057f89 */ /* 0x000e6c00000e0000 */
[----:B------:R-:W-:-:S04]  /*c7c0*/  UIADD3 UR4, UR4, 0x400, URZ ;  /* 0x0000040004047890 */ /* 0x000fc8000fffe03f */
[----:B------:R-:W-:-:S04]  /*c7d0*/  USHF.R.U32.HI UR4, URZ, 0x4, UR4 ;  /* 0x000000043f047899 */ /* 0x000fc80008011604 */
[----:B------:R-:W-:-:S04]  /*c7e0*/  ULOP3.LUT UR4, UR4, 0x3fff, URZ, 0xc0, !UPT ;  /* 0x00003fff04047892 */ /* 0x000fc8000f8ec03f */
[----:B------:R-:W-:Y:S01]  /*c7f0*/  ULOP3.LUT UR4, UR4, 0x5800000, URZ, 0xfc, !UPT ;  /* 0x0580000004047892 */ /* 0x000fe2000f8efc3f */
[----:B0-----:R-:W-:Y:S01]  /*c800*/  FADD.FTZ R0, R0, R3 ;  /* 0x0000000300007221 */ /* 0x001fe20000010000 */
[----:B------:R-:W-:Y:S02]  /*c810*/  IMAD.MOV.U32 R3, RZ, RZ, RZ ;  /* 0x000000ffff037224 */ /* 0x000fe400078e00ff */
[----:B------:R-:W-:Y:S01]  /*c820*/  UIMAD UR4, UR60, 0xb00, UR4 ;  /* 0x00000b003c0478a4 */ /* 0x000fe2000f8e0204 */
[----:B-1----:R-:W-:-:S03]  /*c830*/  FADD.FTZ R4, R5, R10 ;  /* 0x0000000a05047221 */ /* 0x002fc60000010000 */
[----:B------:R-:W-:Y:S01]  /*c840*/  UIADD3 UR6, UR4, 0x80, URZ ;  /* 0x0000008004067890 */ /* 0x000fe2000fffe03f */
[----:B------:R-:W0:Y:S02]  /*c850*/  SHFL.BFLY PT, R5, R0, 0x1, 0x1f ;  /* 0x0c201f0000057f89 */ /* 0x000e2400000e0000 */
[----:B------:R-:W-:Y:S02]  /*c860*/  UMOV UR10, UR4 ;  /* 0x00000004000a7c82 */ /* 0x000fe40008000000 */
[----:B------:R-:W-:Y:S01]  /*c870*/  HGMMA.64x128x16.F32 R24, R176, gdesc[UR8].tnspB, R24, gsb0 ;  /* 0x41e00008b0187df0 */ /* 0x000fe20008000818 */
[----:B------:R-:W-:Y:S01]  /*c880*/  UMOV UR11, 0x40000040 ;  /* 0x40000040000b7882 */ /* 0x000fe20000000000 */
[----:B------:R-:W-:Y:S01]  /*c890*/  UMOV UR10, UR6 ;  /* 0x00000006000a7c82 */ /* 0x000fe20008000000 */
[----:B------:R-:W-:Y:S01]  /*c8a0*/  UIADD3 UR6, UR4, 0x100, URZ ;  /* 0x0000010004067890 */ /* 0x000fe2000fffe03f */
[----:B------:R-:W1:Y:S01]  /*c8b0*/  SHFL.BFLY PT, R7, R4, 0x1, 0x1f ;  /* 0x0c201f0004077f89 */ /* 0x000e6200000e0000 */
[----:B0-----:R-:W-:Y:S01]  /*c8c0*/  FADD.FTZ R9, R0, R5 ;  /* 0x0000000500097221 */ /* 0x001fe20000010000 */
[----:B------:R-:W-:-:S04]  /*c8d0*/  IMAD.MOV.U32 R0, RZ, RZ, -0x800000 ;  /* 0xff800000ff007424 */ /* 0x000fc800078e00ff */
[----:B------:R-:W-:Y:S01]  /*c8e0*/  FSETP.NE.FTZ.AND P1, PT, R9, RZ, PT ;  /* 0x000000ff0900720b */ /* 0x000fe20003f35000 */
[----:B-1----:R-:W-:-:S05]  /*c8f0*/  FADD.FTZ R11, R4, R7 ;  /* 0x00000007040b7221 */ /* 0x002fca0000010000 */
[----:B------:R-:W-:-:S07]  /*c900*/  FSETP.NE.FTZ.AND P2, PT, R11, RZ, PT ;  /* 0x000000ff0b00720b */ /* 0x000fce0003f55000 */
[----:B------:R-:W0:Y:S01]  /*c910*/  @P1 MUFU.LG2 R6, R9 ;  /* 0x0000000900061308 */ /* 0x000e220000000c00 */
[----:B------:R-:W-:-:S07]  /*c920*/  @P1 FMUL.FTZ R5, R89, 0.69314718246459960938 ;  /* 0x3f31721859051820 */ /* 0x000fce0000410000 */
[----:B------:R-:W1:Y:S01]  /*c930*/  @P2 MUFU.LG2 R7, R11 ;  /* 0x0000000b00072308 */ /* 0x000e620000000c00 */
[----:B------:R-:W-:-:S07]  /*c940*/  @P2 FMUL.FTZ R4, R89, 0.69314718246459960938 ;  /* 0x3f31721859042820 */ /* 0x000fce0000410000 */
        /* <DEDUP_REMOVED lines=56> */
[----:B------:R-:W-:Y:S01]  /*ccd0*/  HGMMA.64x128x16.F32 R24, R212, gdesc[UR8].tnspB, R24, gsb0 ;  /* 0x41e00008d4187df0 */ /* 0x000fe20008000818 */
[----:B------:R-:W-:Y:S01]  /*cce0*/  UMOV UR10, UR4 ;  /* 0x00000004000a7c82 */ /* 0x000fe20008000000 */
[----:B------:R-:W-:Y:S01]  /*ccf0*/  UMOV UR11, 0x40000040 ;  /* 0x40000040000b7882 */ /* 0x000fe20000000000 */
[----:B------:R-:W-:Y:S02]  /*cd00*/  WARPGROUP.DEPBAR.LE gsb0, 0x0 ;  /* 0x00008000000079c5 */ /* 0x000fe40000010000 */
[----:B------:R-:W-:-:S07]  /*cd10*/  WARPGROUP.ARRIVE ;  /* 0x00000000000079c5 */ /* 0x000fce0000000000 */
[----:B------:R-:W-:Y:S03]  /*cd20*/  HGMMA.64x128x16.F32 R24, R216, gdesc[UR8].tnspB, R24, gsb0 ;  /* 0x41e00008d8187df0 */ /* 0x000fe60008000818 */
[----:B------:R-:W-:Y:S02]  /*cd30*/  WARPGROUP.DEPBAR.LE gsb0, 0x0 ;  /* 0x00008000000079c5 */ /* 0x000fe40000010000 */
[----:B0-23--:R-:W-:Y:S05]  /*cd40*/  @!P0 BRA `(.L_x_6892) ;  /* 0x0000000000048947 */ /* 0x00dfea0003800000 */
[----:B------:R-:W-:Y:S01]  /*cd50*/  BPT.TRAP 0x1 ;  /* 0x000000040000795c */ /* 0x000fe20000300000 */
.L_x_6892:
[----:B------:R-:W0:Y:S01]  /*cd60*/  S2UR UR6, SR_SWINHI ;  /* 0x00000000000679c3 */ /* 0x000e220000002f00 */
[----:B------:R-:W-:Y:S01]  /*cd70*/  R2UR UR13, R2 ;  /* 0x00000000020d72ca */ /* 0x000fe200000e0000 */
[-C--:B------:R-:W-:Y:S01]  /*cd80*/  FMUL.FTZ R90, R44, R3.reuse ;  /* 0x000000032c5a7220 */ /* 0x080fe20000410000 */
[----:B------:R-:W-:Y:S01]  /*cd90*/  ISETP.NE.AND P1, PT, R19, RZ, PT ;  /* 0x000000ff1300720c */ /* 0x000fe20003f25270 */
[----:B------:R-:W-:Y:S02]  /*cda0*/  IMAD.U32 R10, RZ, RZ, UR7 ;  /* 0x00000007ff0a7e24 */ /* 0x000fe4000f8e00ff */
[-C--:B------:R-:W-:Y:S01]  /*cdb0*/  FMUL.FTZ R99, R35, R8.reuse ;  /* 0x0000000823637220 */ /* 0x080fe20000410000 */
[----:B------:R-:W-:Y:S01]  /*cdc0*/  FMUL.FTZ R106, R34, R8 ;  /* 0x00000008226a7220 */ /* 0x000fe20000410000 */
[-C--:B------:R-:W-:Y:S01]  /*cdd0*/  FMUL.FTZ R4, R25, R3.reuse ;  /* 0x0000000319047220 */ /* 0x080fe20000410000 */
[----:B------:R-:W1:Y:S01]  /*cde0*/  LDC R44, c[0x0][0xbe8] ;  /* 0x0002fa00ff2c7b82 */ /* 0x000e620000000800 */
        /* <DEDUP_REMOVED lines=35> */
[----:B------:R-:W-:Y:S01]  /*d020*/  IMAD.WIDE R2, R233, 0x2, R34 ;  /* 0x00000002e9027825 */ /* 0x000fe200078e0222 */
[----:B------:R-:W-:-:S03]  /*d030*/  @P1 PRMT R10, R23, 0x654, R10 ;  /* 0x00000654170a1816 */ /* 0x000fc6000000000a */
[-C--:B------:R-:W-:Y:S01]  /*d040*/  FMUL.FTZ R27, R27, R8.reuse ;  /* 0x000000081b1b7220 */ /* 0x080fe20000410000 */
[-C--:B------:R-:W-:Y:S01]  /*d050*/  FMUL.FTZ R100, R26, R8.reuse ;  /* 0x000000081a647220 */ /* 0x080fe20000410000 */
[-C--:B------:R-:W-:Y:S01]  /*d060*/  FMUL.FTZ R31, R31, R8.reuse ;  /* 0x000000081f1f7220 */ /* 0x080fe20000410000 */
[----:B------:R0:W-:Y:S01]  /*d070*/  @P1 SYNCS.ARRIVE.TRANS64.RED.A1T0 RZ, [R10+URZ], RZ ;  /* 0x000000ff0aff19a7 */ /* 0x0001e2000810043f */
        /* <DEDUP_REMOVED lines=28> */
[----:B------:R-:W-:Y:S01]  /*d240*/  LOP3.LUT R8, R101, 0x380, RZ, 0xc0, !PT ;  /* 0x0000038065087812 */ /* 0x000fe200078ec0ff */
[----:B------:R-:W-:Y:S01]  /*d250*/  IMAD.X R41, RZ, RZ, R3, P1 ;  /* 0x000000ffff297224 */ /* 0x000fe200008e0603 */
[C---:B------:R-:W-:Y:S01]  /*d260*/  IADD3 R29, P3, R2.reuse, 0x4000, RZ ;  /* 0x00004000021d7810 */ /* 0x040fe20007f7e0ff */
[----:B------:R-:W-:Y:S01]  /*d270*/  IMAD R9, R225, 0x40, R220 ;  /* 0x00000040e1097824 */ /* 0x000fe200078e02dc */
[----:B------:R-:W-:Y:S01]  /*d280*/  IADD3 R33, P2, R2, 0x4020, RZ ;  /* 0x0000402002217810 */ /* 0x000fe20007f5e0ff */
[----:B------:R-:W-:Y:S01]  /*d290*/  ULDC UR7, c[0x0][0xc44] ;  /* 0x0003110000077ab9 */ /* 0x000fe20000000800 */
[----:B------:R-:W-:Y:S01]  /*d2a0*/  SHF.R.U64 R8, R8, 0x3, RZ ;  /* 0x0000000308087819 */ /* 0x000fe200000012ff */
[----:B------:R-:W-:Y:S01]  /*d2b0*/  IMAD.WIDE R34, R9, 0x2, R34 ;  /* 0x0000000209227825 */ /* 0x000fe200078e0222 */
[----:B0-----:R-:W-:Y:S01]  /*d2c0*/  LOP3.LUT R10, R29, 0x380, RZ, 0xc0, !PT ;  /* 0x000003801d0a7812 */ /* 0x001fe200078ec0ff */
[----:B------:R-:W-:Y:S01]  /*d2d0*/  ULDC.64 UR8, c[0x0][0xb90] ;  /* 0x0002e40000087ab9 */ /* 0x000fe20000000a00 */
[----:B------:R-:W-:Y:S01]  /*d2e0*/  LOP3.LUT R12, R33, 0x380, RZ, 0xc0, !PT ;  /* 0x00000380210c7812 */ /* 0x000fe200078ec0ff */
[--C-:B------:R-:W-:Y:S01]  /*d2f0*/  IMAD.X R37, RZ, RZ, R3.reuse, P3 ;  /* 0x000000ffff257224 */ /* 0x100fe200018e0603 */
[----:B-1----:R-:W-:Y:S01]  /*d300*/  ISETP.NE.AND P1, PT, R44, 0x1, PT ;  /* 0x000000012c00780c */ /* 0x002fe20003f25270 */
[----:B------:R-:W-:Y:S01]  /*d310*/  IMAD.X R39, RZ, RZ, R3, P2 ;  /* 0x000000ffff277224 */ /* 0x000fe200010e0603 */
[----:B------:R-:W-:-:S02]  /*d320*/  LOP3.LUT R40, R8, R101, RZ, 0x3c, !PT ;  /* 0x0000006508287212 */ /* 0x000fc400078e3cff */
[----:B------:R-:W0:Y:S01]  /*d330*/  LDC R101, c[0x0][0xc38] ;  /* 0x00030e00ff657b82 */ /* 0x000e220000000800 */
[----:B------:R-:W-:Y:S02]  /*d340*/  IADD3 R25, P4, R2, 0x60, RZ ;  /* 0x0000006002197810 */ /* 0x000fe40007f9e0ff */
[----:B------:R-:W-:Y:S02]  /*d350*/  SHF.R.U64 R10, R10, 0x3, RZ ;  /* 0x000000030a0a7819 */ /* 0x000fe400000012ff */
[----:B------:R-:W-:Y:S01]  /*d360*/  SHF.R.U64 R12, R12, 0x3, RZ ;  /* 0x000000030c0c7819 */ /* 0x000fe200000012ff */
[--C-:B------:R-:W-:Y:S01]  /*d370*/  IMAD.X R11, RZ, RZ, R3.reuse, P4 ;  /* 0x000000ffff0b7224 */ /* 0x100fe200020e0603 */
[----:B------:R-:W-:Y:S02]  /*d380*/  IADD3 R13, P6, R2, 0x20, RZ ;  /* 0x00000020020d7810 */ /* 0x000fe40007fde0ff */
[----:B------:R-:W-:Y:S01]  /*d390*/  LOP3.LUT R36, R10, R29, RZ, 0x3c, !PT ;  /* 0x0000001d0a247212 */ /* 0x000fe200078e3cff */
[----:B------:R-:W1:Y:S01]  /*d3a0*/  @P1 LDC R107, c[0x0][0xbf0] ;  /* 0x0002fc00ff6b1b82 */ /* 0x000e620000000800 */
[----:B------:R-:W-:Y:S01]  /*d3b0*/  R2UR UR14, R228 ;  /* 0x00000000e40e72ca */ /* 0x000fe200000e0000 */
[----:B------:R-:W-:Y:S01]  /*d3c0*/  IMAD.X R15, RZ, RZ, R3, P6 ;  /* 0x000000ffff0f7224 */ /* 0x000fe200030e0603 */
[----:B------:R-:W-:-:S02]  /*d3d0*/  LOP3.LUT R38, R12, R33, RZ, 0x3c, !PT ;  /* 0x000000210c267212 */ /* 0x000fc400078e3cff */
[----:B------:R-:W-:Y:S02]  /*d3e0*/  LOP3.LUT R10, R25, 0x380, RZ, 0xc0, !PT ;  /* 0x00000380190a7812 */ /* 0x000fe400078ec0ff */
[----:B------:R-:W-:Y:S02]  /*d3f0*/  R2UR UR12, R229 ;  /* 0x00000000e50c72ca */ /* 0x000fe400000e0000 */
[----:B------:R-:W-:Y:S02]  /*d400*/  IADD3 R33, P4, R34, 0x3000, RZ ;  /* 0x0000300022217810 */ /* 0x000fe40007f9e0ff */
[----:B------:R-:W-:Y:S02]  /*d410*/  LOP3.LUT R8, R13, 0x380, RZ, 0xc0, !PT ;  /* 0x000003800d087812 */ /* 0x000fe400078ec0ff */
[----:B------:R-:W-:Y:S01]  /*d420*/  F2FP.F16.F32.PACK_AB R6, R6, R7 ;  /* 0x000000070606723e */ /* 0x000fe200000000ff */
[----:B------:R-:W-:Y:S01]  /*d430*/  UIADD3 UR4, -UR14, URZ, URZ ;  /* 0x0000003f0e047290 */ /* 0x000fe2000fffe13f */
[----:B------:R-:W-:-:S02]  /*d440*/  SHF.R.U64 R10, R10, 0x3, RZ ;  /* 0x000000030a0a7819 */ /* 0x000fc400000012ff */
[----:B------:R-:W-:Y:S02]  /*d450*/  F2FP.F16.F32.PACK_AB R7, R31, R104 ;  /* 0x000000681f07723e */ /* 0x000fe400000000ff */
[----:B------:R-:W-:Y:S01]  /*d460*/  R2UR UR11, R227 ;  /* 0x00000000e30b72ca */ /* 0x000fe200000e0000 */
[----:B------:R-:W2:Y:S01]  /*d470*/  @P1 LDC R104, c[0x0][0xbec] ;  /* 0x0002fb00ff681b82 */ /* 0x000ea20000000800 */
[----:B------:R-:W-:Y:S01]  /*d480*/  LOP3.LUT R28, R33, 0x380, RZ, 0xc0, !PT ;  /* 0x00000380211c7812 */ /* 0x000fe200078ec0ff */
[----:B------:R-:W-:Y:S01]  /*d490*/  IMAD R98, RZ, RZ, -UR12 ;  /* 0x8000000cff627e24 */ /* 0x000fe2000f8e02ff */
[----:B------:R-:W-:Y:S01]  /*d4a0*/  LOP3.LUT R9, R2, 0x380, RZ, 0xc0, !PT ;  /* 0x0000038002097812 */ /* 0x000fe200078ec0ff */
[----:B------:R-:W-:Y:S01]  /*d4b0*/  UIMAD UR7, UR7, UR4, UR12 ;  /* 0x00000004070772a4 */ /* 0x000fe2000f8e020c */
[----:B------:R-:W-:Y:S02]  /*d4c0*/  SHF.R.U64 R8, R8, 0x3, RZ ;  /* 0x0000000308087819 */ /* 0x000fe400000012ff */
[----:B------:R-:W-:Y:S01]  /*d4d0*/  IADD3 R21, P5, R2, 0x40, RZ ;  /* 0x0000004002157810 */ /* 0x000fe20007fbe0ff */
[----:B------:R-:W-:Y:S01]  /*d4e0*/  USHF.R.S32.HI UR10, URZ, 0x1f, UR7 ;  /* 0x0000001f3f0a7899 */ /* 0x000fe20008011407 */
[----:B------:R-:W-:Y:S01]  /*d4f0*/  LOP3.LUT R10, R10, R25, RZ, 0x3c, !PT ;  /* 0x000000190a0a7212 */ /* 0x000fe200078e3cff */
[----:B------:R-:W-:Y:S01]  /*d500*/  UIMAD.WIDE.U32 UR4, UR7, UR8, URZ ;  /* 0x00000008070472a5 */ /* 0x000fe2000f8e003f */
[----:B------:R-:W-:Y:S01]  /*d510*/  IADD3 R25, P6, R34, 0x1000, RZ ;  /* 0x0000100022197810 */ /* 0x000fe20007fde0ff */
[----:B0-----:R-:W-:Y:S01]  /*d520*/  IMAD R98, R101, R98, UR11 ;  /* 0x0000000b65627e24 */ /* 0x001fe2000f8e0262 */
[----:B------:R-:W-:Y:S01]  /*d530*/  SHF.R.U64 R28, R28, 0x3, RZ ;  /* 0x000000031c1c7819 */ /* 0x000fe200000012ff */
[----:B------:R-:W-:Y:S01]  /*d540*/  UIMAD UR6, UR10, UR8, URZ ;  /* 0x000000080a0672a4 */ /* 0x000fe2000f8e023f */
[----:B------:R-:W-:Y:S01]  /*d550*/  IADD3 R43, P0, R2, 0x4060, RZ ;  /* 0x00004060022b7810 */ /* 0x000fe20007f1e0ff */
[----:B------:R-:W-:Y:S01]  /*d560*/  IMAD R109, R98, 0x80, R232 ;  /* 0x00000080626d7824 */ /* 0x000fe200078e02e8 */
[----:B------:R-:W-:Y:S01]  /*d570*/  SHF.R.U64 R9, R9, 0x3, RZ ;  /* 0x0000000309097819 */ /* 0x000fe200000012ff */
[----:B------:R-:W-:Y:S01]  /*d580*/  UIMAD UR6, UR7, UR9, UR6 ;  /* 0x00000009070672a4 */ /* 0x000fe2000f8e0206 */
[----:B------:R-:W-:Y:S01]  /*d590*/  LOP3.LUT R14, R8, R13, RZ, 0x3c, !PT ;  /* 0x0000000d080e7212 */ /* 0x000fe200078e3cff */
[----:B------:R-:W-:Y:S01]  /*d5a0*/  USHF.R.S32.HI UR11, URZ, 0x1f, UR14 ;  /* 0x0000001f3f0b7899 */ /* 0x000fe2000801140e */
[----:B------:R-:W-:Y:S01]  /*d5b0*/  LOP3.LUT R8, R21, 0x380, RZ, 0xc0, !PT ;  /* 0x0000038015087812 */ /* 0x000fe200078ec0ff */
[----:B------:R-:W-:Y:S01]  /*d5c0*/  UIADD3 UR6, UR5, UR6, URZ ;  /* 0x0000000605067290 */ /* 0x000fe2000fffe03f */
[----:B------:R-:W-:Y:S01]  /*d5d0*/  LOP3.LUT R28, R28, R33, RZ, 0x3c, !PT ;  /* 0x000000211c1c7212 */ /* 0x000fe200078e3cff */
[----:B------:R-:W-:Y:S01]  /*d5e0*/  IMAD.X R33, RZ, RZ, R35, P6 ;  /* 0x000000ffff217224 */ /* 0x000fe200030e0623 */
[----:B------:R-:W-:Y:S01]  /*d5f0*/  LOP3.LUT R42, R43, 0x380, RZ, 0xc0, !PT ;  /* 0x000003802b2a7812 */ /* 0x000fe200078ec0ff */
[----:B------:R-:W-:Y:S01]  /*d600*/  IMAD.U32 R13, RZ, RZ, UR5 ;  /* 0x00000005ff0d7e24 */ /* 0x000fe2000f8e00ff */
[----:B------:R-:W-:Y:S01]  /*d610*/  LOP3.LUT R2, R9, R2, RZ, 0x3c, !PT ;  /* 0x0000000209027212 */ /* 0x000fe200078e3cff */
[----:B------:R-:W-:Y:S01]  /*d620*/  IMAD.U32 R12, RZ, RZ, UR4 ;  /* 0x00000004ff0c7e24 */ /* 0x000fe2000f8e00ff */
[----:B------:R-:W-:Y:S01]  /*d630*/  IADD3 R103, P6, R34, 0x7000, RZ ;  /* 0x0000700022677810 */ /* 0x000fe20007fde0ff */
[----:B------:R-:W-:Y:S01]  /*d640*/  IMAD.U32 R13, RZ, RZ, UR6 ;  /* 0x00000006ff0d7e24 */ /* 0x000fe2000f8e00ff */
[----:B------:R-:W-:Y:S01]  /*d650*/  SHF.R.U64 R8, R8, 0x3, RZ ;  /* 0x0000000308087819 */ /* 0x000fe200000012ff */
[----:B------:R-:W-:Y:S01]  /*d660*/  ULDC.64 UR4, c[0x0][0xb88] ;  /* 0x0002e20000047ab9 */ /* 0x000fe20000000a00 */
[----:B------:R-:W-:Y:S01]  /*d670*/  F2FP.F16.F32.PACK_AB R4, R4, R5 ;  /* 0x000000050404723e */ /* 0x000fe200000000ff */
[----:B------:R-:W-:Y:S01]  /*d680*/  ULDC UR6, c[0x0][0xa88] ;  /* 0x0002a20000067ab9 */ /* 0x000fe20000000800 */
[----:B------:R-:W-:Y:S01]  /*d690*/  SHF.R.U64 R42, R42, 0x3, RZ ;  /* 0x000000032a2a7819 */ /* 0x000fe200000012ff */
[----:B------:R-:W-:Y:S01]  /*d6a0*/  ULDC.64 UR8, c[0x0][0x208] ;  /* 0x0000820000087ab9 */ /* 0x000fe20000000a00 */
[----:B------:R-:W-:-:S02]  /*d6b0*/  MOV R108, R2 ;  /* 0x00000002006c7202 */ /* 0x000fc40000000f00 */
[----:B------:R-:W-:Y:S01]  /*d6c0*/  F2FP.F16.F32.PACK_AB R5, R27, R100 ;  /* 0x000000641b05723e */ /* 0x000fe200000000ff */
[----:B------:R-:W-:Y:S01]  /*d6d0*/  BAR.SYNC.DEFER_BLOCKING 0x1, 0x100 ;  /* 0x0044000000007b1d */ /* 0x000fe20000010000 */
[----:B------:R-:W-:Y:S02]  /*d6e0*/  LOP3.LUT R2, R103, 0x380, RZ, 0xc0, !PT ;  /* 0x0000038067027812 */ /* 0x000fe400078ec0ff */
[----:B------:R-:W-:Y:S02]  /*d6f0*/  IADD3.X R9, RZ, R3, RZ, P5, !PT ;  /* 0x00000003ff097210 */ /* 0x000fe40002ffe4ff */
[----:B------:R-:W-:-:S03]  /*d700*/  LOP3.LUT R8, R8, R21, RZ, 0x3c, !PT ;  /* 0x0000001508087212 */ /* 0x000fc600078e3cff */
[----:B------:R-:W0:Y:S01]  /*d710*/  LDC.64 R100, c[0x0][0xb98] ;  /* 0x0002e600ff647b82 */ /* 0x000e220000000a00 */
[----:B------:R-:W-:Y:S02]  /*d720*/  IADD3 R21, P5, R34, 0x2000, RZ ;  /* 0x0000200022157810 */ /* 0x000fe40007fbe0ff */
[----:B------:R-:W-:Y:S01]  /*d730*/  LOP3.LUT R42, R42, R43, RZ, 0x3c, !PT ;  /* 0x0000002b2a2a7212 */ /* 0x000fe200078e3cff */
[----:B------:R-:W-:Y:S01]  /*d740*/  IMAD.X R43, RZ, RZ, R3, P0 ;  /* 0x000000ffff2b7224 */ /* 0x000fe200000e0603 */
[----:B------:R-:W-:Y:S01]  /*d750*/  SHF.R.U64 R2, R2, 0x3, RZ ;  /* 0x0000000302027819 */ /* 0x000fe200000012ff */
[----:B------:R-:W-:Y:S01]  /*d760*/  IMAD.X R31, RZ, RZ, R35, P5 ;  /* 0x000000ffff1f7224 */ /* 0x000fe200028e0623 */
[----:B------:R-:W-:Y:S02]  /*d770*/  LOP3.LUT R30, R21, 0x380, RZ, 0xc0, !PT ;  /* 0x00000380151e7812 */ /* 0x000fe400078ec0ff */
[----:B------:R-:W-:Y:S02]  /*d780*/  LOP3.LUT R2, R2, R103, RZ, 0x3c, !PT ;  /* 0x0000006702027212 */ /* 0x000fe400078e3cff */
[----:B------:R-:W-:Y:S01]  /*d790*/  MOV R103, R42 ;  /* 0x0000002a00677202 */ /* 0x000fe20000000f00 */
[----:B--2---:R-:W-:Y:S01]  /*d7a0*/  @P1 IMAD.HI.U32 R42, R109, R104, RZ ;  /* 0x000000686d2a1227 */ /* 0x004fe200078e00ff */
[----:B------:R-:W-:-:S02]  /*d7b0*/  SHF.R.U64 R30, R30, 0x3, RZ ;  /* 0x000000031e1e7819 */ /* 0x000fc400000012ff */
[----:B------:R-:W-:Y:S01]  /*d7c0*/  LOP3.LUT R32, R25, 0x380, RZ, 0xc0, !PT ;  /* 0x0000038019207812 */ /* 0x000fe200078ec0ff */
[----:B------:R-:W-:Y:S01]  /*d7d0*/  IMAD.MOV.U32 R43, RZ, RZ, R109 ;  /* 0x000000ffff2b7224 */ /* 0x000fe200078e006d */
[----:B------:R-:W-:Y:S01]  /*d7e0*/  LOP3.LUT R30, R30, R21, RZ, 0x3c, !PT ;  /* 0x000000151e1e7212 */ /* 0x000fe200078e3cff */
[----:B------:R2:W-:Y:S01]  /*d7f0*/  STSM.16.M88.4 [R108], R4 ;  /* 0x000000046c007844 */ /* 0x0005e20000000200 */
[----:B------:R-:W-:Y:S02]  /*d800*/  IADD3 R21, P0, R34, 0x6000, RZ ;  /* 0x0000600022157810 */ /* 0x000fe40007f1e0ff */
[----:B-1----:R-:W-:Y:S02]  /*d810*/  @P1 SHF.R.U32.HI R43, RZ, R107, R42 ;  /* 0x0000006bff2b1219 */ /* 0x002fe4000001162a */
[----:B------:R-:W-:Y:S01]  /*d820*/  LOP3.LUT R20, R21, 0x380, RZ, 0xc0, !PT ;  /* 0x0000038015147812 */ /* 0x000fe200078ec0ff */
[----:B0-----:R-:W-:Y:S01]  /*d830*/  IMAD.WIDE.U32 R12, R100, UR14, R12 ;  /* 0x0000000e640c7c25 */ /* 0x001fe2000f8e000c */
[----:B------:R-:W-:-:S02]  /*d840*/  MOV R107, R36 ;  /* 0x00000024006b7202 */ /* 0x000fc40000000f00 */
[----:B------:R-:W-:Y:S01]  /*d850*/  SHF.R.U64 R20, R20, 0x3, RZ ;  /* 0x0000000314147819 */ /* 0x000fe200000012ff */
[----:B------:R-:W-:Y:S01]  /*d860*/  IMAD.MOV R37, RZ, RZ, -R43 ;  /* 0x000000ffff257224 */ /* 0x000fe200078e0a2b */
[----:B------:R-:W-:Y:S01]  /*d870*/  SHF.R.U64 R32, R32, 0x3, RZ ;  /* 0x0000000320207819 */ /* 0x000fe200000012ff */
[----:B------:R-:W-:Y:S01]  /*d880*/  IMAD R36, R98, 0x80, R231 ;  /* 0x0000008062247824 */ /* 0x000fe200078e02e7 */
[----:B------:R-:W-:Y:S01]  /*d890*/  LOP3.LUT R20, R20, R21, RZ, 0x3c, !PT ;  /* 0x0000001514147212 */ /* 0x000fe200078e3cff */
[----:B------:R-:W-:Y:S01]  /*d8a0*/  IMAD.X R21, RZ, RZ, R35, P0 ;  /* 0x000000ffff157224 */ /* 0x000fe200000e0623 */
[----:B------:R-:W-:Y:S01]  /*d8b0*/  IADD3 R12, P0, R43, R12, RZ ;  /* 0x0000000c2b0c7210 */ /* 0x000fe20007f1e0ff */
[----:B--2---:R-:W-:Y:S01]  /*d8c0*/  IMAD R4, R100, UR11, RZ ;  /* 0x0000000b64047c24 */ /* 0x004fe2000f8e02ff */
[----:B------:R-:W-:Y:S01]  /*d8d0*/  MOV R108, R10 ;  /* 0x0000000a006c7202 */ /* 0x000fe20000000f00 */
[----:B------:R-:W-:Y:S01]  /*d8e0*/  IMAD R11, R44, R37, R109 ;  /* 0x000000252c0b7224 */ /* 0x000fe200078e026d */
[----:B------:R-:W-:Y:S01]  /*d8f0*/  SHF.R.S32.HI R37, RZ, 0x1f, R43 ;  /* 0x0000001fff257819 */ /* 0x000fe2000001142b */
[----:B------:R-:W-:Y:S01]  /*d900*/  IMAD R101, R101, UR14, R4 ;  /* 0x0000000e65657c24 */ /* 0x000fe2000f8e0204 */
[----:B------:R-:W-:-:S02]  /*d910*/  LOP3.LUT R32, R32, R25, RZ, 0x3c, !PT ;  /* 0x0000001920207212 */ /* 0x000fc400078e3cff */
[----:B------:R-:W-:Y:S02]  /*d920*/  SHF.R.S32.HI R10, RZ, 0x1f, R11 ;  /* 0x0000001fff0a7819 */ /* 0x000fe4000001140b */
[----:B------:R-:W-:Y:S02]  /*d930*/  IADD3.X R13, R37, R13, R101, P0, !PT ;  /* 0x0000000d250d7210 */ /* 0x000fe400007fe465 */
[----:B------:R-:W-:Y:S01]  /*d940*/  IADD3 R25, P2, R34, 0x5000, RZ ;  /* 0x0000500022197810 */ /* 0x000fe20007f5e0ff */
[----:B------:R-:W-:Y:S01]  /*d950*/  IMAD R10, R10, UR4, RZ ;  /* 0x000000040a0a7c24 */ /* 0x000fe2000f8e02ff */
[----:B------:R-:W-:Y:S01]  /*d960*/  MOV R15, R14 ;  /* 0x0000000e000f7202 */ /* 0x000fe20000000f00 */
[----:B------:R-:W-:Y:S01]  /*d970*/  IMAD.WIDE.U32 R12, R11, UR4, R12 ;  /* 0x000000040b0c7c25 */ /* 0x000fe2000f8e000c */
[----:B------:R-:W-:Y:S02]  /*d980*/  F2FP.F16.F32.PACK_AB R4, R93, R94 ;  /* 0x0000005e5d04723e */ /* 0x000fe400000000ff */
[----:B------:R-:W-:Y:S01]  /*d990*/  F2FP.F16.F32.PACK_AB R5, R99, R106 ;  /* 0x0000006a6305723e */ /* 0x000fe200000000ff */
[----:B------:R-:W-:Y:S01]  /*d9a0*/  IMAD R37, R11, UR5, R10 ;  /* 0x000000050b257c24 */ /* 0x000fe2000f8e020a */
[----:B------:R-:W-:Y:S01]  /*d9b0*/  F2FP.F16.F32.PACK_AB R6, R91, R92 ;  /* 0x0000005c5b06723e */ /* 0x000fe200000000ff */
[----:B------:R-:W-:Y:S01]  /*d9c0*/  ULDC.64 UR4, c[0x0][0xb50] ;  /* 0x0002d40000047ab9 */ /* 0x000fe20000000a00 */
[----:B------:R-:W-:-:S02]  /*d9d0*/  F2FP.F16.F32.PACK_AB R7, R97, R102 ;  /* 0x000000666107723e */ /* 0x000fc400000000ff */
[----:B------:R-:W-:Y:S02]  /*d9e0*/  IADD3 R29, P3, R34, 0x4000, RZ ;  /* 0x00004000221d7810 */ /* 0x000fe40007f7e0ff */
[----:B------:R-:W-:Y:S01]  /*d9f0*/  LOP3.LUT R24, R25, 0x380, RZ, 0xc0, !PT ;  /* 0x0000038019187812 */ /* 0x000fe200078ec0ff */
[----:B------:R0:W-:Y:S01]  /*da00*/  STSM.16.M88.4 [R15], R4 ;  /* 0x000000040f007844 */ /* 0x0001e20000000200 */
[----:B------:R-:W-:Y:S01]  /*da10*/  MOV R105, R38 ;  /* 0x0000002600697202 */ /* 0x000fe20000000f00 */
[----:B------:R-:W-:Y:S01]  /*da20*/  IMAD.X R27, RZ, RZ, R35, P3 ;  /* 0x000000ffff1b7224 */ /* 0x000fe200018e0623 */
[----:B------:R-:W-:Y:S02]  /*da30*/  SHF.R.U64 R24, R24, 0x3, RZ ;  /* 0x0000000318187819 */ /* 0x000fe400000012ff */
[----:B------:R-:W-:Y:S01]  /*da40*/  F2FP.F16.F32.PACK_AB R10, R45, R90 ;  /* 0x0000005a2d0a723e */ /* 0x000fe200000000ff */
[----:B------:R-:W-:Y:S01]  /*da50*/  IMAD R45, R44, UR6, RZ ;  /* 0x000000062c2d7c24 */ /* 0x000fe2000f8e02ff */
[----:B------:R-:W-:-:S02]  /*da60*/  LEA R38, P3, R12, UR4, 0x2 ;  /* 0x000000040c267c11 */ /* 0x000fc4000f8610ff */
[----:B------:R-:W-:Y:S02]  /*da70*/  MOV R14, R8 ;  /* 0x00000008000e7202 */ /* 0x000fe40000000f00 */
[----:B------:R-:W-:Y:S02]  /*da80*/  LOP3.LUT P0, RZ, R226, 0x3, RZ, 0xc0, !PT ;  /* 0x00000003e2ff7812 */ /* 0x000fe4000780c0ff */
[----:B------:R-:W-:Y:S02]  /*da90*/  F2FP.F16.F32.PACK_AB R8, R88, R89 ;  /* 0x000000595808723e */ /* 0x000fe400000000ff */
[----:B------:R-:W-:Y:S01]  /*daa0*/  F2FP.F16.F32.PACK_AB R9, R95, R96 ;  /* 0x000000605f09723e */ /* 0x000fe200000000ff */
[----:B0-----:R-:W-:Y:S01]  /*dab0*/  IMAD.IADD R5, R13, 0x1, R37 ;  /* 0x000000010d057824 */ /* 0x001fe200078e0225 */
[----:B------:R-:W-:Y:S01]  /*dac0*/  F2FP.F16.F32.PACK_AB R11, R47, R46 ;  /* 0x0000002e2f0b723e */ /* 0x000fe200000000ff */
[----:B------:R-:W-:Y:S01]  /*dad0*/  VIADD R4, R36, 0x8 ;  /* 0x0000000824047836 */ /* 0x000fe20000000000 */
[----:B------:R-:W-:Y:S01]  /*dae0*/  LOP3.LUT R24, R24, R25, RZ, 0x3c, !PT ;  /* 0x0000001918187212 */ /* 0x000fe200078e3cff */
[----:B------:R-:W-:Y:S01]  /*daf0*/  IMAD.X R25, RZ, RZ, R35, P2 ;  /* 0x000000ffff197224 */ /* 0x000fe200010e0623 */
[----:B------:R-:W-:Y:S01]  /*db00*/  LEA.HI.X R39, R12, UR5, R5, 0x2, P3 ;  /* 0x000000050c277c11 */ /* 0x000fe200098f1405 */
[----:B------:R0:W-:Y:S01]  /*db10*/  STSM.16.M88.4 [R14], R8 ;  /* 0x000000080e007844 */ /* 0x0001e20000000200 */
[----:B------:R-:W-:-:S02]  /*db20*/  ISETP.GE.OR P2, PT, R36, R45, P0 ;  /* 0x0000002d2400720c */ /* 0x000fc40000746670 */
[----:B------:R-:W-:Y:S01]  /*db30*/  ISETP.GE.OR P0, PT, R4, R45, P0 ;  /* 0x0000002d0400720c */ /* 0x000fe20000706670 */
[----:B------:R-:W-:Y:S01]  /*db40*/  SHFL.IDX PT, R46, R38, RZ, 0x1c1f ;  /* 0x001c1fff262e7589 */ /* 0x000fe200000e0000 */
[----:B------:R-:W-:Y:S02]  /*db50*/  F2FP.F16.F32.PACK_AB R4, R49, R48 ;  /* 0x000000303104723e */ /* 0x000fe400000000ff */
[----:B------:R-:W-:Y:S01]  /*db60*/  F2FP.F16.F32.PACK_AB R5, R51, R50 ;  /* 0x000000323305723e */ /* 0x000fe200000000ff */
[----:B------:R-:W1:Y:S01]  /*db70*/  SHFL.IDX PT, R47, R39, RZ, 0x1c1f ;  /* 0x001c1fff272f7589 */ /* 0x000e6200000e0000 */
[----:B------:R-:W-:Y:S02]  /*db80*/  F2FP.F16.F32.PACK_AB R6, R53, R52 ;  /* 0x000000343506723e */ /* 0x000fe400000000ff */
[----:B------:R-:W-:Y:S01]  /*db90*/  F2FP.F16.F32.PACK_AB R7, R55, R54 ;  /* 0x000000363707723e */ /* 0x000fe200000000ff */
[----:B------:R2:W-:Y:S01]  /*dba0*/  SHFL.IDX PT, R88, R38, 0x1, 0x1c1f ;  /* 0x003c1f0026587f89 */ /* 0x0005e200000e0000 */
[----:B------:R-:W-:-:S02]  /*dbb0*/  F2FP.F16.F32.PACK_AB R12, R57, R56 ;  /* 0x00000038390c723e */ /* 0x000fc400000000ff */
[----:B------:R-:W-:Y:S01]  /*dbc0*/  F2FP.F16.F32.PACK_AB R13, R59, R58 ;  /* 0x0000003a3b0d723e */ /* 0x000fe200000000ff */
[----:B------:R3:W4:Y:S01]  /*dbd0*/  SHFL.IDX PT, R89, R39, 0x1, 0x1c1f ;  /* 0x003c1f0027597f89 */ /* 0x00072200000e0000 */
[----:B0-----:R-:W-:Y:S02]  /*dbe0*/  F2FP.F16.F32.PACK_AB R14, R61, R60 ;  /* 0x0000003c3d0e723e */ /* 0x001fe400000000ff */
[----:B------:R-:W-:Y:S01]  /*dbf0*/  F2FP.F16.F32.PACK_AB R15, R63, R62 ;  /* 0x0000003e3f0f723e */ /* 0x000fe200000000ff */
[----:B------:R-:W-:Y:S01]  /*dc00*/  STSM.16.M88.4 [R108], R4 ;  /* 0x000000046c007844 */ /* 0x000fe20000000200 */
[----:B------:R-:W-:Y:S02]  /*dc10*/  F2FP.F16.F32.PACK_AB R8, R65, R64 ;  /* 0x000000404108723e */ /* 0x000fe400000000ff */
[----:B------:R-:W-:Y:S01]  /*dc20*/  F2FP.F16.F32.PACK_AB R9, R67, R66 ;  /* 0x000000424309723e */ /* 0x000fe200000000ff */
[----:B------:R-:W-:Y:S01]  /*dc30*/  STSM.16.M88.4 [R107], R12 ;  /* 0x0000000c6b007844 */ /* 0x000fe20000000200 */
[----:B------:R-:W-:-:S02]  /*dc40*/  F2FP.F16.F32.PACK_AB R10, R69, R68 ;  /* 0x00000044450a723e */ /* 0x000fc400000000ff */
[----:B------:R-:W-:Y:S02]  /*dc50*/  F2FP.F16.F32.PACK_AB R11, R71, R70 ;  /* 0x00000046470b723e */ /* 0x000fe400000000ff */
[----:B------:R-:W-:Y:S02]  /*dc60*/  F2FP.F16.F32.PACK_AB R80, R81, R80 ;  /* 0x000000505150723e */ /* 0x000fe400000000ff */
[----:B------:R-:W-:Y:S01]  /*dc70*/  MOV R104, R40 ;  /* 0x0000002800687202 */ /* 0x000fe20000000f00 */
[----:B------:R-:W-:Y:S01]  /*dc80*/  STSM.16.M88.4 [R105], R8 ;  /* 0x0000000869007844 */ /* 0x000fe20000000200 */
[----:B------:R-:W-:Y:S02]  /*dc90*/  F2FP.F16.F32.PACK_AB R36, R73, R72 ;  /* 0x000000484924723e */ /* 0x000fe400000000ff */
[----:B------:R-:W-:Y:S02]  /*dca0*/  F2FP.F16.F32.PACK_AB R37, R75, R74 ;  /* 0x0000004a4b25723e */ /* 0x000fe400000000ff */
[----:B--2---:R-:W-:-:S02]  /*dcb0*/  F2FP.F16.F32.PACK_AB R38, R77, R76 ;  /* 0x0000004c4d26723e */ /* 0x004fc400000000ff */
[----:B---3--:R-:W-:Y:S02]  /*dcc0*/  F2FP.F16.F32.PACK_AB R39, R79, R78 ;  /* 0x0000004e4f27723e */ /* 0x008fe400000000ff */
[----:B------:R-:W-:Y:S02]  /*dcd0*/  F2FP.F16.F32.PACK_AB R81, R83, R82 ;  /* 0x000000525351723e */ /* 0x000fe400000000ff */
[----:B------:R-:W-:Y:S01]  /*dce0*/  F2FP.F16.F32.PACK_AB R82, R85, R84 ;  /* 0x000000545552723e */ /* 0x000fe200000000ff */
[----:B------:R0:W-:Y:S01]  /*dcf0*/  STSM.16.M88.4 [R104], R36 ;  /* 0x0000002468007844 */ /* 0x0001e20000000200 */
[----:B------:R-:W-:Y:S02]  /*dd00*/  F2FP.F16.F32.PACK_AB R83, R87, R86 ;  /* 0x000000565753723e */ /* 0x000fe400000000ff */
[----:B------:R-:W-:Y:S02]  /*dd10*/  LOP3.LUT R26, R29, 0x380, RZ, 0xc0, !PT ;  /* 0x000003801d1a7812 */ /* 0x000fe400078ec0ff */
[----:B------:R-:W-:Y:S01]  /*dd20*/  LOP3.LUT R3, R34, 0x380, RZ, 0xc0, !PT ;  /* 0x0000038022037812 */ /* 0x000fe200078ec0ff */
[----:B------:R-:W-:Y:S01]  /*dd30*/  STSM.16.M88.4 [R103], R80 ;  /* 0x0000005067007844 */ /* 0x000fe20000000200 */
[----:B------:R-:W-:-:S02]  /*dd40*/  SHF.R.U64 R26, R26, 0x3, RZ ;  /* 0x000000031a1a7819 */ /* 0x000fc400000012ff */
[----:B------:R-:W-:Y:S01]  /*dd50*/  SHF.R.U64 R3, R3, 0x3, RZ ;  /* 0x0000000303037819 */ /* 0x000fe200000012ff */
[----:B------:R-:W-:Y:S01]  /*dd60*/  BAR.SYNC.DEFER_BLOCKING 0x1, 0x100 ;  /* 0x0044000000007b1d */ /* 0x000fe20000010000 */
[----:B------:R-:W-:Y:S01]  /*dd70*/  LOP3.LUT R26, R26, R29, RZ, 0x3c, !PT ;  /* 0x0000001d1a1a7212 */ /* 0x000fe200078e3cff */
[--C-:B------:R-:W-:Y:S01]  /*dd80*/  IMAD.X R29, RZ, RZ, R35.reuse, P4 ;  /* 0x000000ffff1d7224 */ /* 0x100fe200020e0623 */
[----:B------:R-:W-:Y:S01]  /*dd90*/  LOP3.LUT R34, R3, R34, RZ, 0x3c, !PT ;  /* 0x0000002203227212 */ /* 0x000fe200078e3cff */
[----:B------:R-:W-:-:S04]  /*dda0*/  IMAD.X R3, RZ, RZ, R35, P6 ;  /* 0x000000ffff037224 */ /* 0x000fc800030e0623 */
[----:B0-----:R-:W0:Y:S08]  /*ddb0*/  @P1 LDC R36, c[0x0][0xbec] ;  /* 0x0002fb00ff241b82 */ /* 0x001e300000000800 */
[----:B------:R-:W2:Y:S01]  /*ddc0*/  @P1 LDC R39, c[0x0][0xbf0] ;  /* 0x0002fc00ff271b82 */ /* 0x000ea20000000800 */
[----:B------:R-:W-:Y:S01]  /*ddd0*/  IMAD R37, R222, 0x20, R225 ;  /* 0x00000020de257824 */ /* 0x000fe200078e02e1 */
[----:B-1----:R-:W-:Y:S04]  /*dde0*/  @!P2 ST.E desc[UR8][R46.64], R18 ;  /* 0x000000122e00a985 */ /* 0x002fe8000c101908 */
[----:B----4-:R1:W-:Y:S04]  /*ddf0*/  @!P0 ST.E desc[UR8][R88.64], R0 ;  /* 0x0000000058008985 */ /* 0x0103e8000c101908 */
[----:B------:R3:W5:Y:S01]  /*de00*/  LD.E.128 R48, desc[UR8][R32.64] ;  /* 0x0000000820307980 */ /* 0x000762000c101d00 */
[----:B------:R-:W-:-:S03]  /*de10*/  IMAD R37, R98, 0x80, R37 ;  /* 0x0000008062257824 */ /* 0x000fc600078e0225 */
[----:B------:R-:W5:Y:S04]  /*de20*/  LD.E.128 R52, desc[UR8][R34.64] ;  /* 0x0000000822347980 */ /* 0x000f68000c101d00 */
[----:B------:R-:W5:Y:S01]  /*de30*/  LD.E.128 R40, desc[UR8][R30.64] ;  /* 0x000000081e287980 */ /* 0x000f62000c101d00 */
[----:B---3--:R-:W3:Y:S03]  /*de40*/  LDC.64 R32, c[0x0][0xae0] ;  /* 0x0002b800ff207b82 */ /* 0x008ee60000000a00 */
[----:B------:R-:W5:Y:S04]  /*de50*/  LD.E.128 R4, desc[UR8][R28.64] ;  /* 0x000000081c047980 */ /* 0x000f68000c101d00 */
[----:B------:R-:W5:Y:S04]  /*de60*/  LD.E.128 R60, desc[UR8][R26.64] ;  /* 0x000000081a3c7980 */ /* 0x000f68000c101d00 */
[----:B------:R-:W5:Y:S04]  /*de70*/  LD.E.128 R56, desc[UR8][R24.64] ;  /* 0x0000000818387980 */ /* 0x000f68000c101d00 */
[----:B------:R-:W5:Y:S04]  /*de80*/  LD.E.128 R12, desc[UR8][R20.64] ;  /* 0x00000008140c7980 */ /* 0x000f68000c101d00 */
[----:B------:R0:W5:Y:S01]  /*de90*/  LD.E.128 R8, desc[UR8][R2.64] ;  /* 0x0000000802087980 */ /* 0x000162000c101d00 */
[----:B------:R-:W-:-:S02]  /*dea0*/  ULDC.64 UR8, c[0x0][0xae8] ;  /* 0x0002ba0000087ab9 */ /* 0x000fc40000000a00 */
[----:B------:R-:W-:Y:S01]  /*deb0*/  UIMAD UR6, UR10, UR8, URZ ;  /* 0x000000080a0672a4 */ /* 0x000fe2000f8e023f */
[----:B-1----:R-:W-:Y:S01]  /*dec0*/  IMAD.MOV.U32 R0, RZ, RZ, R37 ;  /* 0x000000ffff007224 */ /* 0x002fe200078e0025 */
[----:B------:R-:W-:Y:S01]  /*ded0*/  UIMAD.WIDE.U32 UR4, UR7, UR8, URZ ;  /* 0x00000008070472a5 */ /* 0x000fe2000f8e003f */
[----:B------:R-:W-:Y:S01]  /*dee0*/  R2UR UR12, R223 ;  /* 0x00000000df0c72ca */ /* 0x000fe200000e0000 */
[----:B------:R-:W-:Y:S01]  /*def0*/  UIMAD UR6, UR7, UR9, UR6 ;  /* 0x00000009070672a4 */ /* 0x000fe2000f8e0206 */
[----:B------:R-:W-:Y:S01]  /*df00*/  @!PT LDS RZ, [RZ] ;  /* 0x00000000fffff984 */ /* 0x000fe20000000800 */
[----:B------:R-:W-:Y:S01]  /*df10*/  @!PT LDS RZ, [RZ] ;  /* 0x00000000fffff984 */ /* 0x000fe20000000800 */
[----:B------:R-:W-:Y:S01]  /*df20*/  @!PT LDS RZ, [RZ] ;  /* 0x00000000fffff984 */ /* 0x000fe20000000800 */
[----:B------:R-:W-:Y:S01]  /*df30*/  @!PT LDS RZ, [RZ] ;  /* 0x00000000fffff984 */ /* 0x000fe20000000800 */
[----:B------:R1:W-:Y:S06]  /*df40*/  MEMBAR.ALL.CTA ;  /* 0x0000000000007992 */ /* 0x0003ec0000008000 */
[----:B-1----:R-:W1:Y:S01]  /*df50*/  FENCE.VIEW.ASYNC.S ;  /* 0x00000000000073c6 */ /* 0x002e620000000000 */
[----:B0-----:R-:W-:Y:S01]  /*df60*/  @P1 IMAD.HI.U32 R2, R37, R36, RZ ;  /* 0x0000002425021227 */ /* 0x001fe200078e00ff */
[----:B------:R-:W-:Y:S01]  /*df70*/  ULDC.64 UR8, c[0x0][0xaf0] ;  /* 0x0002bc0000087ab9 */ /* 0x000fe20000000a00 */
[----:B------:R-:W-:-:S02]  /*df80*/  UIADD3 UR5, UR5, UR6, URZ ;  /* 0x0000000605057290 */ /* 0x000fc4000fffe03f */
[----:B------:R-:W-:Y:S01]  /*df90*/  UIMAD UR6, UR11, UR8, URZ ;  /* 0x000000080b0672a4 */ /* 0x000fe2000f8e023f */
[----:B--2---:R-:W-:Y:S01]  /*dfa0*/  @P1 SHF.R.U32.HI R0, RZ, R39, R2 ;  /* 0x00000027ff001219 */ /* 0x004fe20000011602 */
[----:B------:R-:W-:Y:S02]  /*dfb0*/  UIMAD.WIDE.U32 UR4, UR14, UR8, UR4 ;  /* 0x000000080e0472a5 */ /* 0x000fe4000f8e0004 */
[----:B------:R-:W-:Y:S01]  /*dfc0*/  UIMAD UR6, UR14, UR9, UR6 ;  /* 0x000000090e0672a4 */ /* 0x000fe2000f8e0206 */
[--C-:B------:R-:W-:Y:S01]  /*dfd0*/  SHF.R.S32.HI R3, RZ, 0x1f, R0.reuse ;  /* 0x0000001fff037819 */ /* 0x100fe20000011400 */
[----:B------:R-:W-:Y:S01]  /*dfe0*/  IMAD.MOV R21, RZ, RZ, -R0 ;  /* 0x000000ffff157224 */ /* 0x000fe200078e0a00 */
[----:B------:R-:W-:Y:S01]  /*dff0*/  ULDC.64 UR8, c[0x0][0xad8] ;  /* 0x0002b60000087ab9 */ /* 0x000fe20000000a00 */
[----:B------:R-:W-:Y:S02]  /*e000*/  UIADD3 UR5, UR5, UR6, URZ ;  /* 0x0000000605057290 */ /* 0x000fe4000fffe03f */
[-C--:B---3--:R-:W-:Y:S01]  /*e010*/  IMAD R3, R3, R32.reuse, RZ ;  /* 0x0000002003037224 */ /* 0x088fe200078e02ff */
[----:B------:R-:W-:Y:S01]  /*e020*/  R2UR UR7, R16 ;  /* 0x00000000100772ca */ /* 0x000fe200000e0000 */
[----:B------:R-:W-:Y:S01]  /*e030*/  IMAD R21, R44, R21, R37 ;  /* 0x000000152c157224 */ /* 0x000fe200078e0225 */
[----:B------:R-:W-:Y:S01]  /*e040*/  UIADD3 UR60, UR60, 0x1, URZ ;  /* 0x000000013c3c7890 */ /* 0x000fe2000fffe03f */
[C---:B------:R-:W-:Y:S01]  /*e050*/  IMAD R25, R0.reuse, R33, R3 ;  /* 0x0000002100197224 */ /* 0x040fe200078e0203 */
[----:B------:R-:W-:Y:S01]  /*e060*/  ULDC.64 UR10, c[0x0][0xa80] ;  /* 0x0002a000000a7ab9 */ /* 0x000fe20000000a00 */
[----:B------:R-:W-:Y:S01]  /*e070*/  IMAD.WIDE.U32 R2, R0, R32, UR4 ;  /* 0x0000000400027e25 */ /* 0x000fe2000f8e0020 */
[----:B------:R-:W-:Y:S01]  /*e080*/  SHF.R.S32.HI R0, RZ, 0x1f, R21 ;  /* 0x0000001fff007819 */ /* 0x000fe20000011415 */
[----:B------:R-:W-:-:S02]  /*e090*/  UIADD3 UR4, UR13, 0x34820, URZ ;  /* 0x000348200d047890 */ /* 0x000fc4000fffe03f */
        /* <DEDUP_REMOVED lines=18> */
[----:B-1----:R-:W-:Y:S01]  /*e1c0*/  SYNCS.ARRIVE.TRANS64.RED.A1T0 RZ, [UR5], RZ ;  /* 0x000000ffffff79a7 */ /* 0x002fe20008100405 */
[-C--:B------:R-:W-:Y:S01]  /*e1d0*/  ISETP.GE.AND P3, PT, R0, R45.reuse, PT ;  /* 0x0000002d0000720c */ /* 0x080fe20003f66270 */
[----:B------:R-:W-:Y:S01]  /*e1e0*/  VIADD R0, R98, 0x40 ;  /* 0x0000004062007836 */ /* 0x000fe20000000000 */
[----:B------:R-:W-:Y:S01]  /*e1f0*/  USEL UR60, UR60, URZ, UP0 ;  /* 0x0000003f3c3c7287 */ /* 0x000fe20008000000 */
[----:B------:R-:W-:Y:S01]  /*e200*/  IMAD.U32 R223, RZ, RZ, UR12 ;  /* 0x0000000cffdf7e24 */ /* 0x000fe2000f8e00ff */
[----:B------:R0:W1:Y:S01]  /*e210*/  SHFL.IDX PT, R24, R18, RZ, 0x181f ;  /* 0x00181fff12187589 */ /* 0x00006200000e0000 */
[----:B------:R-:W-:Y:S01]  /*e220*/  IMAD.U32 R16, RZ, RZ, UR7 ;  /* 0x00000007ff107e24 */ /* 0x000fe2000f8e00ff */
[----:B------:R-:W-:Y:S01]  /*e230*/  BSSY B0, `(.L_x_6893) ;  /* 0x000000e000007945 */ /* 0x000fe20003800000 */
[----:B------:R-:W-:Y:S01]  /*e240*/  SYNCS.ARRIVE.TRANS64.RED.A1T0 RZ, [UR4], RZ ;  /* 0x000000ffffff79a7 */ /* 0x000fe20008100404 */
[----:B------:R0:W2:Y:S01]  /*e250*/  SHFL.IDX PT, R25, R26, RZ, 0x181f ;  /* 0x00181fff1a197589 */ /* 0x0000a200000e0000 */
[----:B------:R-:W-:Y:S01]  /*e260*/  ISETP.GE.AND P0, PT, R0, R45, PT ;  /* 0x0000002d0000720c */ /* 0x000fe20003f06270 */
[----:B------:R-:W-:-:S12]  /*e270*/  @P1 BRA `(.L_x_6894) ;  /* 0x0000000000241947 */ /* 0x000fd80003800000 */
        /* <DEDUP_REMOVED lines=9> */
.L_x_6894:
[----:B------:R-:W-:Y:S05]  /*e310*/  BSYNC B0 ;  /* 0x0000000000007941 */ /* 0x000fea0003800000 */
.L_x_6893:
        /* <DEDUP_REMOVED lines=13> */
.L_x_6896:
[----:B------:R-:W-:Y:S05]  /*e3f0*/  BSYNC B0 ;  /* 0x0000000000007941 */ /* 0x000fea0003800000 */
.L_x_6895:
        /* <DEDUP_REMOVED lines=13> */
.L_x_6898:
[----:B------:R-:W-:Y:S05]  /*e4d0*/  BSYNC B0 ;  /* 0x0000000000007941 */ /* 0x000fea0003800000 */
.L_x_6897:
[----:B------:R-:W-:Y:S01]  /*e4e0*/  VIADD R0, R98, 0x60 ;  /* 0x0000006062007836 */ /* 0x000fe20000000000 */
[----:B0----5:R0:W0:Y:S01]  /*e4f0*/  SHFL.IDX PT, R15, R26, 0x3, 0x181f ;  /* 0x00781f001a0f7f89 */ /* 0x02102200000e0000 */
[----:B------:R-:W-:Y:S01]  /*e500*/  BSSY B0, `(.L_x_6899) ;  /* 0x000000e000007945 */ /* 0x000fe20003800000 */
[----:B------:R-:W-:Y:S02]  /*e510*/  VIADD R224, R224, 0x1 ;  /* 0x00000001e0e07836 */ /* 0x000fe40000000000 */
[----:B------:R-:W-:Y:S01]  /*e520*/  ISETP.GE.AND P0, PT, R0, R45, PT ;  /* 0x0000002d0000720c */ /* 0x000fe20003f06270 */
[----:B------:R0:W0:-:S12]  /*e530*/  SHFL.IDX PT, R14, R18, 0x3, 0x181f ;  /* 0x00781f00120e7f89 */ /* 0x00001800000e0000 */
[----:B------:R-:W-:Y:S05]  /*e540*/  @P0 BRA `(.L_x_6900) ;  /* 0x0000000000240947 */ /* 0x000fea0003800000 */
[----:B------:R-:W-:Y:S01]  /*e550*/  ULDC UR4, c[0x0][0xac8] ;  /* 0x0002b20000047ab9 */ /* 0x000fe20000000800 */
[----:B------:R-:W-:Y:S01]  /*e560*/  ULDC.64 UR6, c[0x0][0x208] ;  /* 0x0000820000067ab9 */ /* 0x000fe20000000a00 */
[----:B------:R-:W-:Y:S02]  /*e570*/  ISETP.GE.AND P2, PT, R221, UR4, PT ;  /* 0x00000004dd007c0c */ /* 0x000fe4000bf46270 */
[----:B------:R-:W-:-:S11]  /*e580*/  ISETP.GE.AND P1, PT, R220, UR4, PT ;  /* 0x00000004dc007c0c */ /* 0x000fd6000bf26270 */
[C---:B0-----:R-:W-:Y:S02]  /*e590*/  @!P2 LEA R12, P0, R221.reuse, R14, 0x1 ;  /* 0x0000000edd0ca211 */ /* 0x041fe400078008ff */
[----:B---3--:R-:W-:Y:S02]  /*e5a0*/  @!P1 IMAD.WIDE R2, R220, 0x2, R14 ;  /* 0x00000002dc029825 */ /* 0x008fe400078e020e */
[----:B------:R-:W-:-:S03]  /*e5b0*/  @!P2 LEA.HI.X R13, R221, R15, R235, 0x1, P0 ;  /* 0x0000000fdd0da211 */ /* 0x000fc600000f0ceb */
[----:B------:R0:W-:Y:S04]  /*e5c0*/  @!P1 ST.E.128 desc[UR6][R2.64], R4 ;  /* 0x0000000402009985 */ /* 0x0001e8000c101d06 */
[----:B------:R0:W-:Y:S02]  /*e5d0*/  @!P2 ST.E.128 desc[UR6][R12.64], R8 ;  /* 0x000000080c00a985 */ /* 0x0001e4000c101d06 */
.L_x_6900:
[----:B------:R-:W-:Y:S05]  /*e5e0*/  BSYNC B0 ;  /* 0x0000000000007941 */ /* 0x000fea0003800000 */
.L_x_6899:
[----:B------:R-:W5:Y:S01]  /*e5f0*/  LDC R0, c[0x0][0xc34] ;  /* 0x00030d00ff007b82 */ /* 0x000f620000000800 */
[----:B------:R-:W-:-:S13]  /*e600*/  R2UR UR4, R223 ;  /* 0x00000000df0472ca */ /* 0x000fda00000e0000 */
[----:B-----5:R-:W-:-:S13]  /*e610*/  ISETP.LE.AND P0, PT, R0, UR4, PT ;  /* 0x0000000400007c0c */ /* 0x020fda000bf03270 */
[----:B------:R-:W-:Y:S05]  /*e620*/  @!P0 BRA `(.L_x_6901) ;  /* 0xffffff2c00248947 */ /* 0x000fea000383ffff */
[----:B------:R-:W-:Y:S05]  /*e630*/  EXIT ;  /* 0x000000000000794d */ /* 0x000fea0003800000 */
.L_x_6867:
[----:B------:R-:W-:-:S08]  /*e640*/  NOP ;  /* 0x0000000000007918 */ /* 0x000fd00000000000 */
[----:B0-----:R-:W0:-:S00]  /*e650*/  USETMAXREG.DEALLOC.CTAPOOL 0x18 ;  /* 0x00000018000079c8 */ /* 0x001e0000080e0500 */
[----:B------:R-:W1:Y:S01]  /*e660*/  S2UR UR4, SR_CTAID.X ;  /* 0x00000000000479c3 */ /* 0x000e620000002500 */
[----:B0-----:R-:W-:Y:S01]  /*e670*/  IMAD.MOV.U32 R2, RZ, RZ, 0x1 ;  /* 0x00000001ff027424 */ /* 0x001fe200078e00ff */
[----:B------:R-:W-:-:S06]  /*e680*/  MOV R19, RZ ;  /* 0x000000ff00137202 */ /* 0x000fcc0000000f00 */
        /* <DEDUP_REMOVED lines=36> */
[----:B------:R-:W-:Y:S04]  /*e8d0*/  STL [R1+0x18], R3 ;  /* 0x0000180301007387 */ /* 0x000fe80000100800 */
[----:B------:R-:W-:Y:S04]  /*e8e0*/  STL [R1+0x34], RZ ;  /* 0x000034ff01007387 */ /* 0x000fe80000100800 */
[----:B------:R0:W-:Y:S02]  /*e8f0*/  STL [R1], R0 ;  /* 0x0000000001007387 */ /* 0x0001e40000100800 */
[----:B0-----:R-:W-:-:S07]  /*e900*/  LOP3.LUT R0, R2, 0x40, RZ, 0xfc, !PT ;  /* 0x0000004002007812 */ /* 0x001fce00078efcff */
.L_x_6983:
[----:B--2---:R-:W2:Y:S01]  /*e910*/  LDL R2, [R1+0x28] ;  /* 0x0000280001027983 */ /* 0x004ea20000100800 */
        /* <DEDUP_REMOVED lines=51> */
.L_x_6903:
        /* <DEDUP_REMOVED lines=20> */
.L_x_6905:
        /* <DEDUP_REMOVED lines=15> */
.L_x_6904:
        /* <DEDUP_REMOVED lines=27> */
.L_x_6999:
        /* <DEDUP_REMOVED lines=8> */
.L_x_7002:
        /* <DEDUP_REMOVED lines=22> */
.L_x_6909:
[----:B---3--:R-:W3:Y:S01]  /*f210*/  LDL R3, [R1] ;  /* 0x0000000001037983 */ /* 0x008ee20000100800 */
[----:B------:R-:W-:Y:S02]  /*f220*/  LEA R2, R19, UR36, 0x3 ;  /* 0x0000002413027c11 */ /* 0x000fe4000f8e18ff */
[----:B---3--:R-:W-:-:S04]  /*f230*/  SHF.L.U32 R3, R3, 0x1f, RZ ;  /* 0x0000001f03037819 */ /* 0x008fc800000006ff */
[----:B------:R-:W3:Y:S02]  /*f240*/  SYNCS.PHASECHK.TRANS64.TRYWAIT P0, [R2+URZ+0x34840], R3 ;  /* 0x03484003020075a7 */ /* 0x000ee4000800017f */
[----:B---3--:R-:W-:Y:S05]  /*f250*/  @!P0 BRA `(.L_x_6910) ;  /* 0x0000003800f48947 */ /* 0x008fea0003800000 */
.L_x_7003:
        /* <DEDUP_REMOVED lines=10> */
.L_x_6911:
[----:B------:R-:W-:-:S13]  /*f300*/  LOP3.LUT P0, RZ, R18, 0x2, RZ, 0xc0, !PT ;  /* 0x0000000212ff7812 */ /* 0x000fda000780c0ff */
[----:B------:R-:W-:Y:S05]  /*f310*/  @P0 BRA `(.L_x_6912) ;  /* 0x0000000000040947 */ /* 0x000fea0003800000 */
[----:B------:R-:W-:Y:S01]  /*f320*/  BPT.TRAP 0x1 ;  /* 0x000000040000795c */ /* 0x000fe20000300000 */
.L_x_6912:
        /* <DEDUP_REMOVED lines=10> */
[----:B------:R-:W-:Y:S01]  /*f3d0*/  PLOP3.LUT P0, PT, PT, PT, PT, 0x80, 0x0 ;  /* 0x000000000000781c */ /* 0x000fe20003f0f070 */
[----:B------:R-:W-:Y:S01]  /*f3e0*/  IMAD.MOV.U32 R17, RZ, RZ, R0 ;  /* 0x000000ffff117224 */ /* 0x000fe200078e0000 */
[----:B------:R-:W-:-:S02]  /*f3f0*/  LOP3.LUT R18, R18, 0xfffffff7, RZ, 0xc0, !PT ;  /* 0xfffffff712127812 */ /* 0x000fc400078ec0ff */
[----:B------:R-:W-:-:S09]  /*f400*/  UIADD3 UR9, UR9, 0x34830, URZ ;  /* 0x0003483009097890 */ /* 0x000fd2000fffe03f */
        /* <DEDUP_REMOVED lines=11> */
[----:B------:R-:W-:-:S03]  /*f4c0*/  UIADD3 UR14, UR6, 0x23c00, URZ ;  /* 0x00023c00060e7890 */ /* 0x000fc6000fffe03f */
[----:B------:R-:W-:Y:S01]  /*f4d0*/  UMOV UR6, 0x0 ;  /* 0x0000000000067882 */ /* 0x000fe20000000000 */
[----:B---3--:R-:W-:-:S13]  /*f4e0*/  R2UR UR11, R4 ;  /* 0x00000000040b72ca */ /* 0x008fda00000e0000 */
[----:B------:R-:W-:-:S03]  /*f4f0*/  UIMAD UR11, UR11, 0xb0, UR7 ;  /* 0x000000b00b0b78a4 */ /* 0x000fc6000f8e0207 */
[----:B------:R-:W-:-:S06]  /*f500*/  UMOV UR7, 0x14f00000 ;  /* 0x14f0000000077882 */ /* 0x000fcc0000000000 */
[----:B------:R0:W-:Y:S02]  /*f510*/  UTMALDG.4D.MULTICAST [UR8], [UR4], UR16, desc[UR6] ;  /* 0x00000608040073b4 */ /* 0x0001e40008019810 */
[----:B0-----:R-:W-:Y:S01]  /*f520*/  UMOV UR8, UR14 ;  /* 0x0000000e00087c82 */ /* 0x001fe20008000000 */
[----:B------:R-:W-:Y:S02]  /*f530*/  UMOV UR10, UR15 ;  /* 0x0000000f000a7c82 */ /* 0x000fe40008000000 */
[----:B------:R3:W-:Y:S02]  /*f540*/  UTMALDG.4D.MULTICAST [UR8], [UR4], UR16, desc[UR6] ;  /* 0x00000608040073b4 */ /* 0x0007e40008019810 */
[----:B---3--:R-:W-:Y:S01]  /*f550*/  NOP ;  /* 0x0000000000007918 */ /* 0x008fe20000000000 */
.L_x_6907:
        /* <DEDUP_REMOVED lines=22> */
.L_x_6913:
[----:B0-----:R-:W3:Y:S01]  /*f6c0*/  LDL.LU R4, [R1+0x14] ;  /* 0x0000140001047983 */ /* 0x001ee20000300800 */
[----:B-1----:R-:W-:Y:S01]  /*f6d0*/  SHF.R.S32.HI R0, RZ, 0x1f, R16 ;  /* 0x0000001fff007819 */ /* 0x002fe20000011410 */
[----:B------:R-:W-:Y:S01]  /*f6e0*/  ULDC.64 UR4, c[0x0][0x2d8] ;  /* 0x0000b60000047ab9 */ /* 0x000fe20000000a00 */
[----:B------:R-:W0:Y:S01]  /*f6f0*/  LDC R8, c[0x0][0x448] ;  /* 0x00011200ff087b82 */ /* 0x000e220000000800 */
        /* <DEDUP_REMOVED lines=39> */
[----:B------:R-:W-:Y:S01]  /*f970*/  IMAD R6, R6, UR4, RZ ;  /* 0x0000000406067c24 */ /* 0x000fe2000f8e02ff */
[----:B-1----:R-:W-:-:S03]  /*f980*/  SHF.L.U32 R9, R9, 0x3, RZ ;  /* 0x0000000309097819 */ /* 0x002fc600000006ff */
[----:B------:R-:W-:Y:S01]  /*f990*/  IMAD R4, R4, UR5, R6 ;  /* 0x0000000504047c24 */ /* 0x000fe2000f8e0206 */
[----:B------:R-:W-:Y:S01]  /*f9a0*/  ULDC.64 UR4, c[0x0][0x2c8] ;  /* 0x0000b20000047ab9 */ /* 0x000fe20000000a00 */
[----:B------:R-:W-:Y:S02]  /*f9b0*/  LOP3.LUT R9, R9, 0x38, RZ, 0xc0, !PT ;  /* 0x0000003809097812 */ /* 0x000fe400078ec0ff */
[----:B------:R-:W-:Y:S01]  /*f9c0*/  IMAD.IADD R3, R3, 0x1, R4 ;  /* 0x0000000103037824 */ /* 0x000fe200078e0204 */
[----:B------:R-:W-:Y:S02]  /*f9d0*/  SHF.R.S32.HI R4, RZ, 0x1f, R0 ;  /* 0x0000001fff047819 */ /* 0x000fe40000011400 */
[----:B------:R-:W-:Y:S01]  /*f9e0*/  LOP3.LUT R9, R9, 0x40, RZ, 0xfc, !PT ;  /* 0x0000004009097812 */ /* 0x000fe200078efcff */
        /* <DEDUP_REMOVED lines=89> */
[----:B------:R0:W1:Y:S04]  /*ff80*/  SHFL.IDX PT, R5, R2, 0x7, 0x181f ;  /* 0x00f81f0002057f89 */ /* 0x00006800000e0000 */
[----:B------:R0:W-:Y:S04]  /*ff90*/  @!P2 LDGSTS.E.BYPASS.LTC128B.128 [R9+0x19400], desc[UR6][R6.64], !P0 ;  /* 0x194000000609afae */ /* 0x0001e8000c101d46 */
[----:B------:R0:W-:Y:S02]  /*ffa0*/  @!P2 LDGSTS.E.BYPASS.LTC128B.128 [R9+0x1d400], desc[UR6][R6.64+0x80], !P1 ;  /* 0x1d4000800609afae */ /* 0x0001e4000c901d46 */
.L_x_7020:
[----:B------:R-:W-:Y:S01]  /*ffb0*/  VIADD R4, R4, 0x70 ;  /* 0x0000007004047836 */ /* 0x000fe20000000000 */
[----:B------:R-:W-:Y:S04]  /*ffc0*/  BSSY B0, `(.L_x_6915) ;  /* 0x000000b000007945 */ /* 0x000fe80003800000 */
[----:B------:R-:W-:-:S13]  /*ffd0*/  ISETP.GE.AND P2, PT, R4, R3, PT ;  /* 0x000000030400720c */ /* 0x000fda0003f46270 */
[----:B------:R-:W-:Y:S05]  /*ffe0*/  @P2 BRA `(.L_x_6916) ;  /* 0x0000000000202947 */ /* 0x000fea0003800000 */
[----:B0-----:R-:W-:Y:S01]  /*fff0*/  LEA R2, P2, R10, R0, 0x1 ;  /* 0x000000000a027211 */ /* 0x001fe200078408ff */
[----:B------:R-:W-:-:S04]  /*10000*/  ULDC.64 UR4, c[0x0][0x208] ;  /* 0x0000820000047ab9 */ /* 0x000fc80000000a00 */
[----:B-1----:R-:W-:-:S05]  /*10010*/  IMAD.X R3, RZ, RZ, R5, P2 ;  /* 0x000000ffff037224 */ /* 0x002fca00010e0605 */
[----:B------:R-:W-:Y:S01]  /*10020*/  @!PT LDS RZ, [RZ] ;  /* 0x00000000fffff984 */ /* 0x000fe20000000800 */
[----:B------:R-:W-:Y:S01]  /*10030*/  @!PT LDS RZ, [RZ] ;  /* 0x00000000fffff984 */ /* 0x000fe20000000800 */
[----:B------:R-:W-:Y:S01]  /*10040*/  @!PT LDS RZ, [RZ] ;  /* 0x00000000fffff984 */ /* 0x000fe20000000800 */
[----:B------:R2:W-:Y:S04]  /*10050*/  LDGSTS.E.BYPASS.LTC128B.128 [R9+0x19c00], desc[UR4][R2.64], !P0 ;  /* 0x19c0000002097fae */ /* 0x0005e8000c101d44 */
[----:B------:R2:W-:Y:S02]  /*10060*/  LDGSTS.E.BYPASS.LTC128B.128 [R9+0x1dc00], desc[UR4][R2.64+0x80], !P1 ;  /* 0x1dc0008002097fae */ /* 0x0005e4000c901d44 */
.L_x_6916:
[----:B------:R-:W-:Y:S05]  /*10070*/  BSYNC B0 ;  /* 0x0000000000007941 */ /* 0x000fea0003800000 */
.L_x_6915:
[----:B0-2---:R-:W2:Y:S01]  /*10080*/  LDL R2, [R1+0x34] ;  /* 0x0000340001027983 */ /* 0x005ea20000100800 */
[----:B------:R-:W-:Y:S01]  /*10090*/  NOP ;  /* 0x0000000000007918 */ /* 0x000fe20000000000 */
[----:B------:R-:W-:Y:S02]  /*100a0*/  SYNCS.ARRIVE.TRANS64.RED.A0T1 RZ, [UR36+0x34800], RZ ;  /* 0x034800ffffff79a7 */ /* 0x000fe40008200424 */
[----:B------:R-:W-:Y:S01]  /*100b0*/  ARRIVES.LDGSTSBAR.64.TRANSCNT [UR36+0x34800] ;  /* 0x03480000ff0079b0 */ /* 0x000fe20008000aa4 */
[----:B--2---:R-:W-:-:S04]  /*100c0*/  LOP3.LUT R0, R2, 0x1, RZ, 0xc, !PT ;  /* 0x0000000102007812 */ /* 0x004fc800078e0cff */
[----:B------:R-:W-:Y:S01]  /*100d0*/  SHF.L.U32 R0, R0, 0x1f, RZ ;  /* 0x0000001f00007819 */ /* 0x000fe200000006ff */
[----:B------:R-:W-:Y:S01]  /*100e0*/  NOP ;  /* 0x0000000000007918 */ /* 0x000fe20000000000 */
[----:B------:R-:W2:Y:S01]  /*100f0*/  LDL.LU R2, [R1+0x30] ;  /* 0x0000300001027983 */ /* 0x000ea20000300800 */
[----:B------:R-:W-:Y:S01]  /*10100*/  SYNCS.ARRIVE.TRANS64.A1T0 RZ, [UR36+0x34800], RZ ;  /* 0x034800ffffff79a7 */ /* 0x000fe20008100024 */
[----:B------:R-:W-:Y:S01]  /*10110*/  BSSY B0, `(.L_x_6917) ;  /* 0x0000004000007945 */ /* 0x000fe20003800000 */
[----:B------:R-:W0:Y:S01]  /*10120*/  SYNCS.PHASECHK.TRANS64.TRYWAIT P0, [UR36+0x34820], R0 ;  /* 0x03482000ff0075a7 */ /* 0x000e220008000164 */
[----:B--2---:R-:W-:Y:S02]  /*10130*/  ISETP.GE.AND P1, PT, R2, 0xb1, PT ;  /* 0x000000b10200780c */ /* 0x004fe40003f26270 */
[----:B0-----:R-:W-:Y:S11]  /*10140*/  @!P0 BRA `(.L_x_6918) ;  /* 0x0000003800208947 */ /* 0x001ff60003800000 */
.L_x_7021:
[----:B------:R-:W-:Y:S05]  /*10150*/  BSYNC B0 ;  /* 0x0000000000007941 */ /* 0x000fea0003800000 */
.L_x_6917:
[----:B------:R-:W-:Y:S05]  /*10160*/  @!P1 BRA `(.L_x_6919) ;  /* 0x00000020002c9947 */ /* 0x000fea0003800000 */
[----:B------:R-:W2:Y:S01]  /*10170*/  LDL R2, [R1+0x24] ;  /* 0x0000240001027983 */ /* 0x000ea20000100800 */
[----:B0-----:R-:W-:Y:S01]  /*10180*/  IMAD.MOV.U32 R0, RZ, RZ, 0x1 ;  /* 0x00000001ff007424 */ /* 0x001fe200078e00ff */
[----:B--2---:R-:W-:-:S04]  /*10190*/  IADD3 R9, -R2, RZ, RZ ;  /* 0x000000ff02097210 */ /* 0x004fc80007ffe1ff */
[----:B------:R-:W-:-:S05]  /*101a0*/  VIADDMNMX R9, R9, R0, 0xffffffff, !PT ;  /* 0xffffffff09097446 */ /* 0x000fca0007800100 */
[----:B------:R-:W-:-:S05]  /*101b0*/  IMAD.IADD R0, R2, 0x1, R9 ;  /* 0x0000000102007824 */ /* 0x000fca00078e0209 */
[----:B------:R-:W-:-:S04]  /*101c0*/  LOP3.LUT R0, R0, 0x1, RZ, 0xc0, !PT ;  /* 0x0000000100007812 */ /* 0x000fc800078ec0ff */
[----:B------:R-:W-:Y:S01]  /*101d0*/  ISETP.NE.U32.AND P0, PT, R0, 0x1, PT ;  /* 0x000000010000780c */ /* 0x000fe20003f05070 */
[----:B------:R-:W-:-:S12]  /*101e0*/  VIADD R0, R2, 0xfffffffe ;  /* 0xfffffffe02007836 */ /* 0x000fd80000000000 */
[----:B------:R-:W-:Y:S05]  /*101f0*/  @P0 BRA `(.L_x_6920) ;  /* 0x0000000800ac0947 */ /* 0x000fea0003800000 */
[----:B------:R-:W2:Y:S01]  /*10200*/  LDL R2, [R1] ;  /* 0x0000000001027983 */ /* 0x000ea20000100800 */
        /* <DEDUP_REMOVED lines=12> */
[----:B-1----:R-:W0:Y:S01]  /*102d0*/  LDC R5, c[0x0][0x43c] ;  /* 0x00010f00ff057b82 */ /* 0x002e220000000800 */
        /* <DEDUP_REMOVED lines=19> */
.L_x_6923:
[----:B------:R-:W-:Y:S01]  /*10410*/  LEA R3, R6, UR36, 0x3 ;  /* 0x0000002406037c11 */ /* 0x000fe2000f8e18ff */
[----:B------:R-:W-:Y:S01]  /*10420*/  BSSY B1, `(.L_x_6924) ;  /* 0x0000004000017945 */ /* 0x000fe20003800000 */
[----:B------:R-:W-:-:S04]  /*10430*/  SHF.L.U32 R2, R8, 0x1f, RZ ;  /* 0x0000001f08027819 */ /* 0x000fc800000006ff */
[----:B------:R-:W2:Y:S02]  /*10440*/  SYNCS.PHASECHK.TRANS64.TRYWAIT P0, [R3+URZ+0x34840], R2 ;  /* 0x03484002030075a7 */ /* 0x000ea4000800017f */
[----:B--2---:R-:W-:Y:S05]  /*10450*/  @!P0 BRA `(.L_x_6925) ;  /* 0x0000003400748947 */ /* 0x004fea0003800000 */
.L_x_7022:
[----:B------:R-:W-:Y:S05]  /*10460*/  BSYNC B1 ;  /* 0x0000000000017941 */ /* 0x000fea0003800000 */
.L_x_6924:
[----:B01----:R-:W3:Y:S01]  /*10470*/  LDL R5, [R1+0x18] ;  /* 0x0000180001057983 */ /* 0x003ee20000100800 */
[----:B------:R-:W0:Y:S02]  /*10480*/  S2R R7, SR_TID.X ;  /* 0x0000000000077919 */ /* 0x000e240000002100 */
        /* <DEDUP_REMOVED lines=8> */
.L_x_6926:
[----:B------:R-:W-:Y:S01]  /*10510*/  LOP3.LUT P0, RZ, R18, 0x2, RZ, 0xc0, !PT ;  /* 0x0000000212ff7812 */ /* 0x000fe2000780c0ff */
[----:B------:R-:W-:-:S12]  /*10520*/  BSSY B1, `(.L_x_6927) ;  /* 0x0000003000017945 */ /* 0x000fd80003800000 */
[----:B------:R-:W-:Y:S05]  /*10530*/  @P0 BRA `(.L_x_6928) ;  /* 0x0000000000040947 */ /* 0x000fea0003800000 */
[----:B------:R-:W-:Y:S01]  /*10540*/  BPT.TRAP 0x1 ;  /* 0x000000040000795c */ /* 0x000fe20000300000 */
.L_x_6928:
[----:B------:R-:W-:Y:S05]  /*10550*/  BSYNC B1 ;  /* 0x0000000000017941 */ /* 0x000fea0003800000 */
.L_x_6927:
        /* <DEDUP_REMOVED lines=19> */
.L_x_6929:
        /* <DEDUP_REMOVED lines=17> */
.L_x_6930:
        /* <DEDUP_REMOVED lines=16> */
.L_x_7023:
[----:B------:R-:W-:Y:S05]  /*108a0*/  BSYNC B1 ;  /* 0x0000000000017941 */ /* 0x000fea0003800000 */
.L_x_6931:
[----:B------:R-:W1:Y:S02]  /*108b0*/  S2R R5, SR_TID.X ;  /* 0x0000000000057919 */ /* 0x000e640000002100 */
[----:B-1----:R-:W-:-:S04]  /*108c0*/  LOP3.LUT R5, R5, 0x7f, RZ, 0xc0, !PT ;  /* 0x0000007f05057812 */ /* 0x002fc800078ec0ff */
[----:B------:R-:W-:-:S13]  /*108d0*/  ISETP.NE.AND P0, PT, R5, RZ, PT ;  /* 0x000000ff0500720c */ /* 0x000fda0003f05270 */
[----:B0-----:R-:W-:-:S04]  /*108e0*/  @!P0 IMAD.MOV.U32 R3, RZ, RZ, 0xb000 ;  /* 0x0000b000ff038424 */ /* 0x001fc800078e00ff */
[----:B------:R0:W-:Y:S01]  /*108f0*/  @!P0 SYNCS.ARRIVE.TRANS64 RZ, [R2+URZ+0x34850], R3 ;  /* 0x0348500302ff89a7 */ /* 0x0001e2000800003f */
[----:B------:R-:W-:Y:S05]  /*10900*/  @P1 BRA `(.L_x_6933) ;  /* 0x0000000000041947 */ /* 0x000fea0003800000 */
[----:B------:R-:W-:Y:S01]  /*10910*/  BPT.TRAP 0x1 ;  /* 0x000000040000795c */ /* 0x000fe20000300000 */
.L_x_6933:
[----:B------:R-:W-:Y:S01]  /*10920*/  LOP3.LUT P0, RZ, R18, 0x2, RZ, 0xc0, !PT ;  /* 0x0000000212ff7812 */ /* 0x000fe2000780c0ff */
[----:B------:R-:W-:-:S12]  /*10930*/  BSSY B1, `(.L_x_6934) ;  /* 0x0000003000017945 */ /* 0x000fd80003800000 */
[----:B------:R-:W-:Y:S05]  /*10940*/  @P0 BRA `(.L_x_6935) ;  /* 0x0000000000040947 */ /* 0x000fea0003800000 */
[----:B------:R-:W-:Y:S01]  /*10950*/  BPT.TRAP 0x1 ;  /* 0x000000040000795c */ /* 0x000fe20000300000 */
.L_x_6935:
[----:B------:R-:W-:Y:S05]  /*10960*/  BSYNC B1 ;  /* 0x0000000000017941 */ /* 0x000fea0003800000 */
.L_x_6934:
        /* <DEDUP_REMOVED lines=19> */
.L_x_6936:
        /* <DEDUP_REMOVED lines=16> */
.L_x_6937:
        /* <DEDUP_REMOVED lines=12> */
.L_x_6922:
[----:B------:R-:W-:Y:S05]  /*10c60*/  BSYNC B0 ;  /* 0x0000000000007941 */ /* 0x000fea0003800000 */
.L_x_6921:
[----:B0-----:R-:W2:Y:S01]  /*10c70*/  LDL.LU R0, [R1+0x24] ;  /* 0x0000240001007983 */ /* 0x001ea20000300800 */
[----:B------:R-:W-:-:S03]  /*10c80*/  IMAD.MOV.U32 R19, RZ, RZ, R6 ;  /* 0x000000ffff137224 */ /* 0x000fc600078e0006 */
[----:B------:R0:W-:Y:S02]  /*10c90*/  STL [R1], R8 ;  /* 0x0000000801007387 */ /* 0x0001e40000100800 */
[----:B0-2---:R-:W-:-:S07]  /*10ca0*/  VIADD R0, R0, 0xfffffffd ;  /* 0xfffffffd00007836 */ /* 0x005fce0000000000 */
.L_x_6920:
[----:B------:R-:W2:Y:S01]  /*10cb0*/  LDL.LU R2, [R1+0x20] ;  /* 0x0000200001027983 */ /* 0x000ea20000300800 */
[----:B------:R-:W-:Y:S01]  /*10cc0*/  IMAD.MOV R9, RZ, RZ, -R9 ;  /* 0x000000ffff097224 */ /* 0x000fe200078e0a09 */
[----:B------:R-:W-:Y:S04]  /*10cd0*/  BSSY B0, `(.L_x_6919) ;  /* 0x0000154000007945 */ /* 0x000fe80003800000 */
[----:B--2---:R-:W-:-:S13]  /*10ce0*/  ISETP.NE.AND P0, PT, R2, R9, PT ;  /* 0x000000090200720c */ /* 0x004fda0003f05270 */
[----:B------:R-:W-:Y:S05]  /*10cf0*/  @!P0 BRA `(.L_x_6938) ;  /* 0x0000001400448947 */ /* 0x000fea0003800000 */
[----:B------:R-:W-:-:S07]  /*10d00*/  IMAD.MOV.U32 R6, RZ, RZ, R17 ;  /* 0x000000ffff067224 */ /* 0x000fce00078e0011 */
.L_x_6973:
[----:B--2---:R-:W2:Y:S01]  /*10d10*/  LDL R2, [R1] ;  /* 0x0000000001027983 */ /* 0x004ea20000100800 */
[----:B------:R-:W-:Y:S01]  /*10d20*/  LOP3.LUT P1, RZ, R18, 0x8, RZ, 0xc0, !PT ;  /* 0x0000000812ff7812 */ /* 0x000fe2000782c0ff */
[----:B------:R-:W-:Y:S01]  /*10d30*/  VIADD R4, R19, 0x1 ;  /* 0x0000000113047836 */ /* 0x000fe20000000000 */
[----:B------:R-:W-:Y:S04]  /*10d40*/  BSSY B1, `(.L_x_6939) ;  /* 0x00000a3000017945 */ /* 0x000fe80003800000 */
[----:B------:R-:W-:-:S04]  /*10d50*/  ISETP.NE.AND P0, PT, R4, 0x2, PT ;  /* 0x000000020400780c */ /* 0x000fc80003f05270 */
[----:B-1----:R-:W-:Y:S02]  /*10d60*/  SEL R5, RZ, 0x1, P0 ;  /* 0x00000001ff057807 */ /* 0x002fe40000000000 */
[----:B------:R-:W-:Y:S02]  /*10d70*/  SEL R4, R4, RZ, P0 ;  /* 0x000000ff04047207 */ /* 0x000fe40000000000 */
[----:B--2---:R-:W-:Y:S01]  /*10d80*/  LOP3.LUT R5, R2, R5, RZ, 0x3c, !PT ;  /* 0x0000000502057212 */ /* 0x004fe200078e3cff */
[----:B0-----:R-:W-:Y:S06]  /*10d90*/  @!P1 BRA `(.L_x_6940) ;  /* 0x0000000800749947 */ /* 0x001fec0003800000 */
[----:B------:R-:W-:Y:S01]  /*10da0*/  LOP3.LUT P1, RZ, R18, 0x4, RZ, 0xc0, !PT ;  /* 0x0000000412ff7812 */ /* 0x000fe2000782c0ff */
[----:B------:R-:W-:-:S12]  /*10db0*/  IMAD.MOV.U32 R8, RZ, RZ, R0 ;  /* 0x000000ffff087224 */ /* 0x000fd800078e0000 */
        /* <DEDUP_REMOVED lines=22> */
.L_x_6941:
[----:B------:R-:W-:Y:S01]  /*10f20*/  LEA R3, R4, UR36, 0x3 ;  /* 0x0000002404037c11 */ /* 0x000fe2000f8e18ff */
[----:B------:R-:W-:Y:S01]  /*10f30*/  BSSY B2, `(.L_x_6942) ;  /* 0x0000004000027945 */ /* 0x000fe20003800000 */
[----:B------:R-:W-:-:S04]  /*10f40*/  SHF.L.U32 R2, R5, 0x1f, RZ ;  /* 0x0000001f05027819 */ /* 0x000fc800000006ff */
[----:B------:R-:W1:Y:S02]  /*10f50*/  SYNCS.PHASECHK.TRANS64.TRYWAIT P0, [R3+URZ+0x34840], R2 ;  /* 0x03484002030075a7 */ /* 0x000e64000800017f */
[----:B-1----:R-:W-:Y:S05]  /*10f60*/  @!P0 BRA `(.L_x_6943) ;  /* 0x0000002800d88947 */ /* 0x002fea0003800000 */
.L_x_7024:
[----:B------:R-:W-:Y:S05]  /*10f70*/  BSYNC B2 ;  /* 0x0000000000027941 */ /* 0x000fea0003800000 */
.L_x_6942:
        /* <DEDUP_REMOVED lines=10> */
.L_x_6944:
[----:B------:R-:W-:Y:S01]  /*11020*/  LOP3.LUT P0, RZ, R18, 0x2, RZ, 0xc0, !PT ;  /* 0x0000000212ff7812 */ /* 0x000fe2000780c0ff */
[----:B------:R-:W-:-:S12]  /*11030*/  BSSY B2, `(.L_x_6945) ;  /* 0x0000003000027945 */ /* 0x000fd80003800000 */
[----:B------:R-:W-:Y:S05]  /*11040*/  @P0 BRA `(.L_x_6946) ;  /* 0x0000000000040947 */ /* 0x000fea0003800000 */
[----:B------:R-:W-:Y:S01]  /*11050*/  BPT.TRAP 0x1 ;  /* 0x000000040000795c */ /* 0x000fe20000300000 */
.L_x_6946:
[----:B------:R-:W-:Y:S05]  /*11060*/  BSYNC B2 ;  /* 0x0000000000027941 */ /* 0x000fea0003800000 */
.L_x_6945:
[----:B------:R-:W0:Y:S01]  /*11070*/  S2R R2, SR_CgaCtaId ;  /* 0x0000000000027919 */ /* 0x000e220000008800 */
[----:B------:R-:W-:Y:S01]  /*11080*/  IMAD.MOV.U32 R10, RZ, RZ, RZ ;  /* 0x000000ffff0a7224 */ /* 0x000fe200078e00ff */
[----:B------:R-:W-:Y:S01]  /*11090*/  UIADD3 UR4, UP0, UR38, 0x370, URZ ;  /* 0x0000037026047890 */ /* 0x000fe2000ff1e03f */
[----:B------:R-:W-:Y:S01]  /*110a0*/  PLOP3.LUT P0, PT, PT, PT, PT, 0x80, 0x0 ;  /* 0x000000000000781c */ /* 0x000fe20003f0f070 */
[----:B------:R-:W1:Y:S01]  /*110b0*/  S2R R7, SR_CgaCtaId ;  /* 0x0000000000077919 */ /* 0x000e620000008800 */
[----:B------:R-:W-:Y:S01]  /*110c0*/  IADD3 R3, R3, 0x34830, RZ ;  /* 0x0003483003037810 */ /* 0x000fe20007ffe0ff */
[----:B------:R-:W-:Y:S01]  /*110d0*/  UIADD3.X UR5, URZ, UR39, URZ, UP0, !UPT ;  /* 0x000000273f057290 */ /* 0x000fe200087fe43f */
[----:B------:R-:W-:Y:S01]  /*110e0*/  R2UR UR10, R10 ;  /* 0x000000000a0a72ca */ /* 0x000fe200000e0000 */
[----:B------:R-:W-:Y:S01]  /*110f0*/  UMOV UR6, 0x30000 ;  /* 0x0003000000067882 */ /* 0x000fe20000000000 */
[----:B------:R-:W-:Y:S01]  /*11100*/  UMOV UR14, 0x0 ;  /* 0x00000000000e7882 */ /* 0x000fe20000000000 */
[----:B------:R-:W-:Y:S01]  /*11110*/  UMOV UR15, 0x14f00000 ;  /* 0x14f00000000f7882 */ /* 0x000fe20000000000 */
[----:B0-----:R-:W-:-:S02]  /*11120*/  LOP3.LUT R2, R2, 0x1, RZ, 0xc0, !PT ;  /* 0x0000000102027812 */ /* 0x001fc400078ec0ff */
[----:B-1----:R-:W-:-:S03]  /*11130*/  LOP3.LUT R7, R7, 0x1, RZ, 0xc0, !PT ;  /* 0x0000000107077812 */ /* 0x002fc600078ec0ff */
[----:B------:R-:W-:-:S04]  /*11140*/  IMAD R2, R2, 0x1600, RZ ;  /* 0x0000160002027824 */ /* 0x000fc800078e02ff */
[----:B------:R-:W-:Y:S02]  /*11150*/  IMAD R2, R4, 0x5800, R2 ;  /* 0x0000580004027824 */ /* 0x000fe400078e0202 */
[----:B------:R-:W-:-:S03]  /*11160*/  IMAD R7, R7, 0x58, RZ ;  /* 0x0000005807077824 */ /* 0x000fc600078e02ff */
[----:B------:R-:W-:Y:S01]  /*11170*/  LEA R2, R2, UR36, 0x1 ;  /* 0x0000002402027c11 */ /* 0x000fe2000f8e08ff */
[----:B------:R-:W-:-:S04]  /*11180*/  IMAD R7, R8, 0xb0, R7 ;  /* 0x000000b008077824 */ /* 0x000fc800078e0207 */
[----:B------:R-:W-:-:S07]  /*11190*/  VIADD R9, R2, 0x1e400 ;  /* 0x0001e40002097836 */ /* 0x000fce0000000000 */
.L_x_6947:
        /* <DEDUP_REMOVED lines=17> */
.L_x_6948:
        /* <DEDUP_REMOVED lines=16> */
.L_x_7025:
[----:B------:R-:W-:Y:S05]  /*113b0*/  BSYNC B2 ;  /* 0x0000000000027941 */ /* 0x000fea0003800000 */
.L_x_6949:
[----:B------:R-:W1:Y:S02]  /*113c0*/  S2R R7, SR_TID.X ;  /* 0x0000000000077919 */ /* 0x000e640000002100 */
[----:B-1----:R-:W-:-:S04]  /*113d0*/  LOP3.LUT R7, R7, 0x7f, RZ, 0xc0, !PT ;  /* 0x0000007f07077812 */ /* 0x002fc800078ec0ff */
[----:B------:R-:W-:-:S13]  /*113e0*/  ISETP.NE.AND P0, PT, R7, RZ, PT ;  /* 0x000000ff0700720c */ /* 0x000fda0003f05270 */
[----:B0-----:R-:W-:-:S04]  /*113f0*/  @!P0 IMAD.MOV.U32 R3, RZ, RZ, 0xb000 ;  /* 0x0000b000ff038424 */ /* 0x001fc800078e00ff */
[----:B------:R0:W-:Y:S01]  /*11400*/  @!P0 SYNCS.ARRIVE.TRANS64 RZ, [R2+URZ+0x34850], R3 ;  /* 0x0348500302ff89a7 */ /* 0x0001e2000800003f */
[----:B------:R-:W-:Y:S05]  /*11410*/  @P1 BRA `(.L_x_6951) ;  /* 0x0000000000041947 */ /* 0x000fea0003800000 */
[----:B------:R-:W-:Y:S01]  /*11420*/  BPT.TRAP 0x1 ;  /* 0x000000040000795c */ /* 0x000fe20000300000 */
.L_x_6951:
[----:B------:R-:W-:Y:S01]  /*11430*/  LOP3.LUT P0, RZ, R18, 0x2, RZ, 0xc0, !PT ;  /* 0x0000000212ff7812 */ /* 0x000fe2000780c0ff */
[----:B------:R-:W-:-:S12]  /*11440*/  BSSY B2, `(.L_x_6952) ;  /* 0x0000003000027945 */ /* 0x000fd80003800000 */
[----:B------:R-:W-:Y:S05]  /*11450*/  @P0 BRA `(.L_x_6953) ;  /* 0x0000000000040947 */ /* 0x000fea0003800000 */
[----:B------:R-:W-:Y:S01]  /*11460*/  BPT.TRAP 0x1 ;  /* 0x000000040000795c */ /* 0x000fe20000300000 */
.L_x_6953:
[----:B------:R-:W-:Y:S05]  /*11470*/  BSYNC B2 ;  /* 0x0000000000027941 */ /* 0x000fea0003800000 */
.L_x_6952:
        /* <DEDUP_REMOVED lines=19> */
.L_x_6954:
        /* <DEDUP_REMOVED lines=16> */
.L_x_6955:
        /* <DEDUP_REMOVED lines=12> */
.L_x_6940:
[----:B------:R-:W-:Y:S05]  /*11770*/  BSYNC B1 ;  /* 0x0000000000017941 */ /* 0x000fea0003800000 */
.L_x_6939:
        /* <DEDUP_REMOVED lines=33> */
.L_x_6958:
[----:B------:R-:W-:Y:S01]  /*11990*/  LEA R3, R19, UR36, 0x3 ;  /* 0x0000002413037c11 */ /* 0x000fe2000f8e18ff */
[----:B------:R-:W-:Y:S01]  /*119a0*/  BSSY B2, `(.L_x_6959) ;  /* 0x0000004000027945 */ /* 0x000fe20003800000 */
[----:B------:R-:W-:-:S04]  /*119b0*/  SHF.L.U32 R2, R9, 0x1f, RZ ;  /* 0x0000001f09027819 */ /* 0x000fc800000006ff */
[----:B------:R-:W2:Y:S02]  /*119c0*/  SYNCS.PHASECHK.TRANS64.TRYWAIT P0, [R3+URZ+0x34840], R2 ;  /* 0x03484002030075a7 */ /* 0x000ea4000800017f */
[----:B--2---:R-:W-:Y:S05]  /*119d0*/  @!P0 BRA `(.L_x_6960) ;  /* 0x0000002000648947 */ /* 0x004fea0003800000 */
.L_x_7026:
[----:B------:R-:W-:Y:S05]  /*119e0*/  BSYNC B2 ;  /* 0x0000000000027941 */ /* 0x000fea0003800000 */
.L_x_6959:
        /* <DEDUP_REMOVED lines=10> */
.L_x_6961:
[----:B------:R-:W-:Y:S01]  /*11a90*/  LOP3.LUT P0, RZ, R18, 0x2, RZ, 0xc0, !PT ;  /* 0x0000000212ff7812 */ /* 0x000fe2000780c0ff */
[----:B------:R-:W-:-:S12]  /*11aa0*/  BSSY B2, `(.L_x_6962) ;  /* 0x0000003000027945 */ /* 0x000fd80003800000 */
[----:B------:R-:W-:Y:S05]  /*11ab0*/  @P0 BRA `(.L_x_6963) ;  /* 0x0000000000040947 */ /* 0x000fea0003800000 */
[----:B------:R-:W-:Y:S01]  /*11ac0*/  BPT.TRAP 0x1 ;  /* 0x000000040000795c */ /* 0x000fe20000300000 */
.L_x_6963:
[----:B------:R-:W-:Y:S05]  /*11ad0*/  BSYNC B2 ;  /* 0x0000000000027941 */ /* 0x000fea0003800000 */
.L_x_6962:
[----:B------:R-:W0:Y:S01]  /*11ae0*/  S2R R2, SR_CgaCtaId ;  /* 0x0000000000027919 */ /* 0x000e220000008800 */
[----:B------:R-:W-:Y:S01]  /*11af0*/  IMAD.MOV.U32 R10, RZ, RZ, RZ ;  /* 0x000000ffff0a7224 */ /* 0x000fe200078e00ff */
[----:B------:R-:W-:Y:S01]  /*11b00*/  UIADD3 UR4, UP0, UR38, 0x370, URZ ;  /* 0x0000037026047890 */ /* 0x000fe2000ff1e03f */
[----:B------:R-:W-:Y:S01]  /*11b10*/  PLOP3.LUT P0, PT, PT, PT, PT, 0x80, 0x0 ;  /* 0x000000000000781c */ /* 0x000fe20003f0f070 */
[----:B------:R-:W1:Y:S01]  /*11b20*/  S2R R7, SR_CgaCtaId ;  /* 0x0000000000077919 */ /* 0x000e620000008800 */
[----:B------:R-:W-:Y:S01]  /*11b30*/  VIADD R3, R3, 0x34830 ;  /* 0x0003483003037836 */ /* 0x000fe20000000000 */
[----:B------:R-:W-:Y:S01]  /*11b40*/  R2UR UR10, R10 ;  /* 0x000000000a0a72ca */ /* 0x000fe200000e0000 */
[----:B------:R-:W-:Y:S01]  /*11b50*/  UIADD3.X UR5, URZ, UR39, URZ, UP0, !UPT ;  /* 0x000000273f057290 */ /* 0x000fe200087fe43f */
        /* <DEDUP_REMOVED lines=11> */
.L_x_6964:
        /* <DEDUP_REMOVED lines=17> */
.L_x_6965:
        /* <DEDUP_REMOVED lines=15> */
.L_x_7027:
[----:B------:R-:W-:Y:S05]  /*11e10*/  BSYNC B2 ;  /* 0x0000000000027941 */ /* 0x000fea0003800000 */
.L_x_6966:
[----:B------:R-:W1:Y:S02]  /*11e20*/  S2R R3, SR_TID.X ;  /* 0x0000000000037919 */ /* 0x000e640000002100 */
[----:B-1----:R-:W-:-:S04]  /*11e30*/  LOP3.LUT R3, R3, 0x7f, RZ, 0xc0, !PT ;  /* 0x0000007f03037812 */ /* 0x002fc800078ec0ff */
[----:B------:R-:W-:-:S13]  /*11e40*/  ISETP.NE.AND P0, PT, R3, RZ, PT ;  /* 0x000000ff0300720c */ /* 0x000fda0003f05270 */
[----:B------:R-:W-:-:S04]  /*11e50*/  @!P0 IMAD.MOV.U32 R3, RZ, RZ, 0xb000 ;  /* 0x0000b000ff038424 */ /* 0x000fc800078e00ff */
[----:B------:R1:W-:Y:S01]  /*11e60*/  @!P0 SYNCS.ARRIVE.TRANS64 RZ, [R2+URZ+0x34850], R3 ;  /* 0x0348500302ff89a7 */ /* 0x0003e2000800003f */
[----:B------:R-:W-:Y:S05]  /*11e70*/  @P1 BRA `(.L_x_6968) ;  /* 0x0000000000041947 */ /* 0x000fea0003800000 */
[----:B------:R-:W-:Y:S01]  /*11e80*/  BPT.TRAP 0x1 ;  /* 0x000000040000795c */ /* 0x000fe20000300000 */
.L_x_6968:
[----:B------:R-:W-:Y:S01]  /*11e90*/  LOP3.LUT P0, RZ, R18, 0x2, RZ, 0xc0, !PT ;  /* 0x0000000212ff7812 */ /* 0x000fe2000780c0ff */
[----:B------:R-:W-:-:S12]  /*11ea0*/  BSSY B2, `(.L_x_6969) ;  /* 0x0000003000027945 */ /* 0x000fd80003800000 */
[----:B------:R-:W-:Y:S05]  /*11eb0*/  @P0 BRA `(.L_x_6970) ;  /* 0x0000000000040947 */ /* 0x000fea0003800000 */
[----:B------:R-:W-:Y:S01]  /*11ec0*/  BPT.TRAP 0x1 ;  /* 0x000000040000795c */ /* 0x000fe20000300000 */
.L_x_6970:
[----:B------:R-:W-:Y:S05]  /*11ed0*/  BSYNC B2 ;  /* 0x0000000000027941 */ /* 0x000fea0003800000 */
.L_x_6969:
        /* <DEDUP_REMOVED lines=19> */
.L_x_6971:
        /* <DEDUP_REMOVED lines=16> */
.L_x_6972:
        /* <DEDUP_REMOVED lines=12> */
.L_x_6957:
[----:B------:R-:W-:Y:S05]  /*121d0*/  BSYNC B1 ;  /* 0x0000000000017941 */ /* 0x000fea0003800000 */
.L_x_6956:
[C---:B------:R-:W-:Y:S01]  /*121e0*/  ISETP.GT.AND P0, PT, R0.reuse, 0x1, PT ;  /* 0x000000010000780c */ /* 0x040fe20003f04270 */
[----:B------:R-:W-:-:S12]  /*121f0*/  VIADD R0, R0, 0xfffffffe ;  /* 0xfffffffe00007836 */ /* 0x000fd80000000000 */
[----:B------:R-:W-:Y:S05]  /*12200*/  @P0 BRA `(.L_x_6973) ;  /* 0xffffffe800c00947 */ /* 0x000fea000383ffff */
.L_x_6938:
[----:B------:R-:W-:Y:S05]  /*12210*/  BSYNC B0 ;  /* 0x0000000000007941 */ /* 0x000fea0003800000 */
.L_x_6919:
[----:B------:R-:W-:Y:S01]  /*12220*/  LOP3.LUT P0, RZ, R18, 0x8, RZ, 0xc0, !PT ;  /* 0x0000000812ff7812 */ /* 0x000fe2000780c0ff */
[----:B------:R-:W-:-:S12]  /*12230*/  BSSY B0, `(.L_x_6974) ;  /* 0x0000045000007945 */ /* 0x000fd80003800000 */
[----:B------:R-:W-:Y:S05]  /*12240*/  @!P0 BRA `(.L_x_6975) ;  /* 0x00000004000c8947 */ /* 0x000fea0003800000 */
[----:B------:R-:W3:Y:S01]  /*12250*/  LDL R2, [R1] ;  /* 0x0000000001027983 */ /* 0x000ee20000100800 */
[----:B0-----:R-:W-:Y:S01]  /*12260*/  LEA R0, R19, UR36, 0x3 ;  /* 0x0000002413007c11 */ /* 0x001fe2000f8e18ff */
[----:B------:R-:W-:Y:S01]  /*12270*/  BSSY B1, `(.L_x_6976) ;  /* 0x0000004000017945 */ /* 0x000fe20003800000 */
[----:B---3--:R-:W-:-:S04]  /*12280*/  SHF.L.U32 R3, R2, 0x1f, RZ ;  /* 0x0000001f02037819 */ /* 0x008fc800000006ff */
[----:B------:R-:W0:Y:S02]  /*12290*/  SYNCS.PHASECHK.TRANS64.TRYWAIT P0, [R0+URZ+0x34860], R3 ;  /* 0x03486003000075a7 */ /* 0x000e24000800017f */
[----:B0-----:R-:W-:Y:S05]  /*122a0*/  @!P0 BRA `(.L_x_6977) ;  /* 0x0000001800588947 */ /* 0x001fea0003800000 */
.L_x_7028:
[----:B------:R-:W-:Y:S05]  /*122b0*/  BSYNC B1 ;  /* 0x0000000000017941 */ /* 0x000fea0003800000 */
.L_x_6976:
[----:B------:R-:W3:Y:S01]  /*122c0*/  LDL R2, [R1+0x18] ;  /* 0x0000180001027983 */ /* 0x000ee20000100800 */
[----:B------:R-:W4:Y:S02]  /*122d0*/  S2R R4, SR_TID.X ;  /* 0x0000000000047919 */ /* 0x000f240000002100 */
[----:B----4-:R-:W-:-:S04]  /*122e0*/  LOP3.LUT R4, R4, 0x7f, RZ, 0xc0, !PT ;  /* 0x0000007f04047812 */ /* 0x010fc800078ec0ff */
[----:B------:R-:W-:-:S13]  /*122f0*/  ISETP.NE.AND P0, PT, R4, RZ, PT ;  /* 0x000000ff0400720c */ /* 0x000fda0003f05270 */
[----:B0-----:R-:W-:-:S04]  /*12300*/  @!P0 IMAD.MOV.U32 R3, RZ, RZ, 0xb000 ;  /* 0x0000b000ff038424 */ /* 0x001fc800078e00ff */
[----:B------:R0:W-:Y:S01]  /*12310*/  @!P0 SYNCS.ARRIVE.TRANS64 RZ, [R0+URZ+0x34850], R3 ;  /* 0x0348500300ff89a7 */ /* 0x0001e2000800003f */
[----:B---3--:R-:W-:-:S04]  /*12320*/  PRMT R2, R2, 0x9910, RZ ;  /* 0x0000991002027816 */ /* 0x008fc800000000ff */
[----:B------:R-:W-:-:S13]  /*12330*/  ISETP.NE.AND P0, PT, R2, 0x2, PT ;  /* 0x000000020200780c */ /* 0x000fda0003f05270 */
[----:B0-----:R-:W-:Y:S05]  /*12340*/  @P0 BRA `(.L_x_6978) ;  /* 0x0000000000040947 */ /* 0x001fea0003800000 */
[----:B------:R-:W-:Y:S01]  /*12350*/  BPT.TRAP 0x1 ;  /* 0x000000040000795c */ /* 0x000fe20000300000 */
.L_x_6978:
[----:B------:R-:W-:Y:S01]  /*12360*/  LOP3.LUT P0, RZ, R18, 0x2, RZ, 0xc0, !PT ;  /* 0x0000000212ff7812 */ /* 0x000fe2000780c0ff */
[----:B------:R-:W-:-:S12]  /*12370*/  BSSY B1, `(.L_x_6979) ;  /* 0x0000003000017945 */ /* 0x000fd80003800000 */
[----:B------:R-:W-:Y:S05]  /*12380*/  @P0 BRA `(.L_x_6980) ;  /* 0x0000000000040947 */ /* 0x000fea0003800000 */
[----:B------:R-:W-:Y:S01]  /*12390*/  BPT.TRAP 0x1 ;  /* 0x000000040000795c */ /* 0x000fe20000300000 */
.L_x_6980:
[----:B------:R-:W-:Y:S05]  /*123a0*/  BSYNC B1 ;  /* 0x0000000000017941 */ /* 0x000fea0003800000 */
.L_x_6979:
[----:B------:R-:W3:Y:S01]  /*123b0*/  LDL R2, [R1+0x4] ;  /* 0x0000040001027983 */ /* 0x000ee20000100800 */
[----:B------:R-:W0:Y:S01]  /*123c0*/  S2R R3, SR_CgaCtaId ;  /* 0x0000000000037919 */ /* 0x000e220000008800 */
[----:B------:R-:W4:Y:S01]  /*123d0*/  S2R R4, SR_CgaCtaId ;  /* 0x0000000000047919 */ /* 0x000f220000008800 */
[----:B------:R-:W-:Y:S01]  /*123e0*/  UIADD3 UR4, UP0, UR38, 0x470, URZ ;  /* 0x0000047026047890 */ /* 0x000fe2000ff1e03f */
[----:B------:R-:W-:Y:S01]  /*123f0*/  PLOP3.LUT P0, PT, PT, PT, PT, 0x80, 0x0 ;  /* 0x000000000000781c */ /* 0x000fe20003f0f070 */
[----:B------:R-:W-:Y:S01]  /*12400*/  VIADD R0, R0, 0x34850 ;  /* 0x0003485000007836 */ /* 0x000fe20000000000 */
[----:B------:R-:W-:Y:S01]  /*12410*/  UMOV UR6, 0x30000 ;  /* 0x0003000000067882 */ /* 0x000fe20000000000 */
[----:B------:R-:W-:Y:S01]  /*12420*/  UIADD3.X UR5, URZ, UR39, URZ, UP0, !UPT ;  /* 0x000000273f057290 */ /* 0x000fe200087fe43f */
[----:B0-----:R-:W-:Y:S02]  /*12430*/  LOP3.LUT R3, R3, 0x1, RZ, 0xc0, !PT ;  /* 0x0000000103037812 */ /* 0x001fe400078ec0ff */
        /* <DEDUP_REMOVED lines=10> */
.L_x_6981:
        /* <DEDUP_REMOVED lines=16> */
.L_x_6982:
        /* <DEDUP_REMOVED lines=10> */
.L_x_6975:
[----:B------:R-:W-:Y:S05]  /*12680*/  BSYNC B0 ;  /* 0x0000000000007941 */ /* 0x000fea0003800000 */
.L_x_6974:
[----:B------:R-:W3:Y:S01]  /*12690*/  LDL.LU R6, [R1+0x28] ;  /* 0x0000280001067983 */ /* 0x000ee20000300800 */
[----:B------:R-:W-:Y:S01]  /*126a0*/  VIADD R19, R19, 0x1 ;  /* 0x0000000113137836 */ /* 0x000fe20000000000 */
[----:B------:R-:W-:Y:S02]  /*126b0*/  ULDC UR4, c[0x0][0xc34] ;  /* 0x00030d0000047ab9 */ /* 0x000fe40000000800 */
[----:B-1----:R-:W4:Y:S04]  /*126c0*/  LDL.LU R5, [R1] ;  /* 0x0000000001057983 */ /* 0x002f280000300800 */
[----:B------:R-:W5:Y:S01]  /*126d0*/  LDL.LU R4, [R1+0x34] ;  /* 0x0000340001047983 */ /* 0x000f620000300800 */
[----:B------:R-:W-:-:S04]  /*126e0*/  ISETP.NE.AND P0, PT, R19, 0x2, PT ;  /* 0x000000021300780c */ /* 0x000fc80003f05270 */
[----:B0-----:R-:W-:Y:S02]  /*126f0*/  SEL R0, RZ, 0x1, P0 ;  /* 0x00000001ff007807 */ /* 0x001fe40000000000 */
[----:B------:R-:W-:Y:S02]  /*12700*/  SEL R19, R19, RZ, P0 ;  /* 0x000000ff13137207 */ /* 0x000fe40000000000 */
[----:B---3--:R-:W-:Y:S02]  /*12710*/  IADD3 R6, R6, UR37, RZ ;  /* 0x0000002506067c10 */ /* 0x008fe4000fffe0ff */
[----:B----4-:R-:W-:-:S03]  /*12720*/  LOP3.LUT R5, R5, R0, RZ, 0x3c, !PT ;  /* 0x0000000005057212 */ /* 0x010fc600078e3cff */
[----:B------:R0:W-:Y:S01]  /*12730*/  STL [R1+0x28], R6 ;  /* 0x0000280601007387 */ /* 0x0001e20000100800 */
[----:B------:R-:W-:Y:S01]  /*12740*/  ISETP.GE.AND P1, PT, R6, UR4, PT ;  /* 0x0000000406007c0c */ /* 0x000fe2000bf26270 */
[----:B-----5:R-:W-:-:S05]  /*12750*/  VIADD R4, R4, 0x1 ;  /* 0x0000000104047836 */ /* 0x020fca0000000000 */
[----:B------:R0:W-:Y:S04]  /*12760*/  STL [R1+0x34], R4 ;  /* 0x0000340401007387 */ /* 0x0001e80000100800 */
[----:B------:R0:W-:Y:S03]  /*12770*/  STL [R1], R5 ;  /* 0x0000000501007387 */ /* 0x0001e60000100800 */
[----:B------:R-:W-:Y:S05]  /*12780*/  @!P1 BRA `(.L_x_6983) ;  /* 0xffffffc000609947 */ /* 0x000fea000383ffff */
[----:B------:R-:W-:-:S07]  /*12790*/  LOP3.LUT R2, R4, 0x1, RZ, 0xc, !PT ;  /* 0x0000000104027812 */ /* 0x000fce00078e0cff */
.L_x_6902:
[----:B0-----:R-:W0:Y:S01]  /*127a0*/  S2R R3, SR_CgaCtaId ;  /* 0x0000000000037919 */ /* 0x001e220000008800 */
[----:B------:R-:W-:Y:S01]  /*127b0*/  MOV R0, 0x400 ;  /* 0x0000040000007802 */ /* 0x000fe20000000f00 */
[----:B------:R-:W-:Y:S03]  /*127c0*/  BSSY B0, `(.L_x_6984) ;  /* 0x0000005000007945 */ /* 0x000fe60003800000 */
[----:B0-----:R-:W-:Y:S02]  /*127d0*/  LEA R0, R3, R0, 0x18 ;  /* 0x0000000003007211 */ /* 0x001fe400078ec0ff */
[----:B------:R-:W-:-:S04]  /*127e0*/  SHF.L.U32 R3, R2, 0x1f, RZ ;  /* 0x0000001f02037819 */ /* 0x000fc800000006ff */
[----:B------:R-:W0:Y:S02]  /*127f0*/  SYNCS.PHASECHK.TRANS64.TRYWAIT P0, [R0+URZ+0x34820], R3 ;  /* 0x03482003000075a7 */ /* 0x000e24000800017f */
[----:B0-----:R-:W-:Y:S05]  /*12800*/  @!P0 BRA `(.L_x_6985) ;  /* 0x0000001400148947 */ /* 0x001fea0003800000 */
.L_x_7029:
[----:B------:R-:W-:Y:S05]  /*12810*/  BSYNC B0 ;  /* 0x0000000000007941 */ /* 0x000fea0003800000 */
.L_x_6984:
[----:B------:R-:W-:-:S03]  /*12820*/  UMOV UR4, 0xffffffff ;  /* 0xffffffff00047882 */ /* 0x000fc60000000000 */
[----:B------:R-:W-:Y:S05]  /*12830*/  BRA.DIV UR4, `(.L_x_6986) ;  /* 0x00000016041c7947 */ /* 0x000fea000b800000 */
[----:B------:R-:W1:Y:S02]  /*12840*/  S2R R2, SR_TID.X ;  /* 0x0000000000027919 */ /* 0x000e640000002100 */
[----:B-1----:R-:W-:-:S04]  /*12850*/  SHF.R.U32.HI R2, RZ, 0x5, R2 ;  /* 0x00000005ff027819 */ /* 0x002fc80000011602 */
[----:B------:R-:W-:-:S05]  /*12860*/  LOP3.LUT R2, R2, 0x3, RZ, 0xc0, !PT ;  /* 0x0000000302027812 */ /* 0x000fca00078ec0ff */
[----:B------:R1:W3:Y:S02]  /*12870*/  SHFL.IDX PT, R14, R2, RZ, 0x1f ;  /* 0x00001fff020e7589 */ /* 0x0002e400000e0000 */
.L_x_7032:
[----:B---3--:R-:W-:Y:S01]  /*12880*/  ISETP.NE.AND P0, PT, R14, RZ, PT ;  /* 0x000000ff0e00720c */ /* 0x008fe20003f05270 */
[----:B------:R-:W-:-:S12]  /*12890*/  BSSY B0, `(.L_x_6987) ;  /* 0x0000025000007945 */ /* 0x000fd80003800000 */
[----:B------:R-:W-:Y:S05]  /*128a0*/  @P0 BRA `(.L_x_6988) ;  /* 0x00000000008c0947 */ /* 0x000fea0003800000 */
[----:B------:R-:W-:-:S03]  /*128b0*/  UMOV UR4, 0xffffffff ;  /* 0xffffffff00047882 */ /* 0x000fc60000000000 */
[----:B------:R-:W-:Y:S05]  /*128c0*/  BRA.DIV UR4, `(.L_x_6989) ;  /* 0x00000016042c7947 */ /* 0x000fea000b800000 */
[----:B------:R-:W-:-:S13]  /*128d0*/  ELECT P6, URZ, PT ;  /* 0x00000000003f782f */ /* 0x000fda00038c0000 */
.L_x_7035:
[----:B------:R-:W-:Y:S05]  /*128e0*/  @!P6 BRA `(.L_x_6988) ;  /* 0x00000000007ce947 */ /* 0x000fea0003800000 */
[----:B-1----:R-:W3:Y:S02]  /*128f0*/  LDL.LU R2, [R1+0x2c] ;  /* 0x00002c0001027983 */ /* 0x002ee40000300800 */
[----:B---3--:R-:W-:-:S04]  /*12900*/  LOP3.LUT R2, R2, 0x2, RZ, 0xfc, !PT ;  /* 0x0000000202027812 */ /* 0x008fc800078efcff */
[----:B------:R-:W-:-:S13]  /*12910*/  ISETP.NE.AND P2, PT, R2, 0x3, PT ;  /* 0x000000030200780c */ /* 0x000fda0003f45270 */
[----:B------:R-:W-:Y:S05]  /*12920*/  @!P2 BRA `(.L_x_6990) ;  /* 0x000000000004a947 */ /* 0x000fea0003800000 */
[----:B------:R-:W-:Y:S01]  /*12930*/  BPT.TRAP 0x1 ;  /* 0x000000040000795c */ /* 0x000fe20000300000 */
.L_x_6990:
[----:B------:R-:W3:Y:S01]  /*12940*/  LDL.LU R7, [R1] ;  /* 0x0000000001077983 */ /* 0x000ee20000300800 */
[----:B------:R-:W-:Y:S02]  /*12950*/  VIADD R2, R0, 0x34840 ;  /* 0x0003484000027836 */ /* 0x000fe40000000000 */
[C---:B0-----:R-:W-:Y:S02]  /*12960*/  VIADD R3, R19.reuse, 0x1 ;  /* 0x0000000113037836 */ /* 0x041fe40000000000 */
[----:B------:R-:W-:-:S03]  /*12970*/  IMAD R6, R19, 0x8, R2 ;  /* 0x0000000813067824 */ /* 0x000fc600078e0202 */
[----:B------:R-:W-:-:S04]  /*12980*/  ISETP.NE.AND P1, PT, R3, 0x2, PT ;  /* 0x000000020300780c */ /* 0x000fc80003f25270 */
[----:B------:R-:W-:Y:S02]  /*12990*/  SEL R4, RZ, 0x1, P1 ;  /* 0x00000001ff047807 */ /* 0x000fe40000800000 */
[----:B------:R-:W-:Y:S02]  /*129a0*/  SEL R3, R3, RZ, P1 ;  /* 0x000000ff03037207 */ /* 0x000fe40000800000 */
[C---:B---3--:R-:W-:Y:S02]  /*129b0*/  SHF.L.U32 R5, R7.reuse, 0x1f, RZ ;  /* 0x0000001f07057819 */ /* 0x048fe400000006ff */
[----:B------:R-:W-:Y:S01]  /*129c0*/  LOP3.LUT R4, R7, R4, RZ, 0x3c, !PT ;  /* 0x0000000407047212 */ /* 0x000fe200078e3cff */
[----:B------:R-:W-:Y:S01]  /*129d0*/  IMAD R7, R3, 0x8, R2 ;  /* 0x0000000803077824 */ /* 0x000fe200078e0202 */
[----:B------:R-:W0:Y:S02]  /*129e0*/  SYNCS.PHASECHK.TRANS64.TRYWAIT P0, [R6+URZ], R5 ;  /* 0x00000005060075a7 */ /* 0x000e24000800017f */
[----:B------:R-:W-:Y:S01]  /*129f0*/  SHF.L.U32 R2, R4, 0x1f, RZ ;  /* 0x0000001f04027819 */ /* 0x000fe200000006ff */
[----:B0-----:R-:W-:Y:S06]  /*12a00*/  @!P0 BRA `(.L_x_6991) ;  /* 0x0000001000fc8947 */ /* 0x001fec0003800000 */
.L_x_7036:
[----:B------:R-:W1:Y:S02]  /*12a10*/  SYNCS.PHASECHK.TRANS64.TRYWAIT P0, [R7+URZ], R2 ;  /* 0x00000002070075a7 */ /* 0x000e64000800017f */
[----:B-1----:R-:W-:Y:S05]  /*12a20*/  @!P0 BRA `(.L_x_6992) ;  /* 0x0000001400088947 */ /* 0x002fea0003800000 */
.L_x_7037:
[----:B------:R-:W-:Y:S05]  /*12a30*/  @!P2 BRA `(.L_x_6993) ;  /* 0x000000000004a947 */ /* 0x000fea0003800000 */
[----:B------:R-:W-:Y:S01]  /*12a40*/  BPT.TRAP 0x1 ;  /* 0x000000040000795c */ /* 0x000fe20000300000 */
.L_x_6993:
[----:B------:R-:W-:-:S04]  /*12a50*/  VIADD R0, R0, 0x34860 ;  /* 0x0003486000007836 */ /* 0x000fc80000000000 */
[----:B------:R-:W-:-:S04]  /*12a60*/  IMAD R4, R19, 0x8, R0 ;  /* 0x0000000813047824 */ /* 0x000fc800078e0200 */
[----:B------:R-:W3:Y:S02]  /*12a70*/  SYNCS.PHASECHK.TRANS64.TRYWAIT P0, [R4+URZ], R5 ;  /* 0x00000005040075a7 */ /* 0x000ee4000800017f */
[----:B---3--:R-:W-:Y:S05]  /*12a80*/  @!P0 BRA `(.L_x_6994) ;  /* 0x0000001400048947 */ /* 0x008fea0003800000 */
.L_x_7038:
[----:B------:R-:W-:-:S07]  /*12a90*/  IMAD R3, R3, 0x8, R0 ;  /* 0x0000000803037824 */ /* 0x000fce00078e0200 */
.L_x_6995:
[----:B----4-:R4:W0:Y:S02]  /*12aa0*/  SYNCS.PHASECHK.TRANS64.TRYWAIT P0, [R3+URZ], R2 ;  /* 0x00000002030075a7 */ /* 0x010824000800017f */
[----:B0-----:R-:W-:Y:S05]  /*12ab0*/  @!P0 NANOSLEEP.SYNCS 0x989680 ;  /* 0x009896800000895d */ /* 0x001fea0003900000 */
[----:B------:R-:W0:Y:S02]  /*12ac0*/  @!P0 SYNCS.PHASECHK.TRANS64 P0, [R3+URZ], R2 ;  /* 0x00000002030085a7 */ /* 0x000e24000800007f */
[----:B0-----:R-:W-:Y:S05]  /*12ad0*/  @!P0 BRA `(.L_x_6995) ;  /* 0xfffffffc00f08947 */ /* 0x001fea000383ffff */
.L_x_6988:
[----:B------:R-:W-:Y:S05]  /*12ae0*/  BSYNC B0 ;  /* 0x0000000000007941 */ /* 0x000fea0003800000 */
.L_x_6987:
[----:B------:R-:W-:Y:S05]  /*12af0*/  EXIT ;  /* 0x000000000000794d */ /* 0x000fea0003800000 */
.L_x_6870:
[----:B------:R-:W-:-:S13]  /*12b00*/  R2UR UR4, R2 ;  /* 0x00000000020472ca */ /* 0x000fda00000e0000 */
[----:B0-----:R-:W-:-:S04]  /*12b10*/  IMAD.U32 R3, RZ, RZ, UR4 ;  /* 0x00000004ff037e24 */ /* 0x001fc8000f8e00ff */
[----:B------:R0:W1:Y:S03]  /*12b20*/  SYNCS.PHASECHK.TRANS64.TRYWAIT P1, [R3+URZ+0x34800], R0 ;  /* 0x03480000030075a7 */ /* 0x000066000802017f */
[----:B-1----:R-:W-:Y:S05]  /*12b30*/  @!P1 NANOSLEEP.SYNCS 0x989680 ;  /* 0x009896800000995d */ /* 0x002fea0003900000 */
[----:B------:R-:W1:Y:S02]  /*12b40*/  @!P1 SYNCS.PHASECHK.TRANS64 P1, [R3+URZ+0x34800], R0 ;  /* 0x03480000030095a7 */ /* 0x000e64000802007f */
[----:B-1----:R-:W-:Y:S05]  /*12b50*/  @!P1 BRA `(.L_x_6870) ;  /* 0xfffffffc00e89947 */ /* 0x002fea000383ffff */
[----:B------:R-:W-:Y:S05]  /*12b60*/  BRA `(.L_x_6996) ;  /* 0xfffffee800e47947 */ /* 0x000fea000383ffff */
.L_x_6874:
[----:B-1----:R1:W2:Y:S02]  /*12b70*/  SYNCS.PHASECHK.TRANS64.TRYWAIT P1, [R3+URZ+0x34830], R0 ;  /* 0x03483000030075a7 */ /* 0x0022a4000802017f */
[----:B--2---:R-:W-:Y:S05]  /*12b80*/  @!P1 NANOSLEEP.SYNCS 0x989680 ;  /* 0x009896800000995d */ /* 0x004fea0003900000 */
[----:B------:R-:W2:Y:S02]  /*12b90*/  @!P1 SYNCS.PHASECHK.TRANS64 P1, [R3+URZ+0x34830], R0 ;  /* 0x03483000030095a7 */ /* 0x000ea4000802007f */
[----:B--2---:R-:W-:Y:S05]  /*12ba0*/  @!P1 BRA `(.L_x_6874) ;  /* 0xfffffffc00f09947 */ /* 0x004fea000383ffff */
[----:B------:R-:W-:Y:S05]  /*12bb0*/  BRA `(.L_x_6873) ;  /* 0xfffffeec00087947 */ /* 0x000fea000383ffff */
.L_x_6880:
[----:B-1----:R-:W-:-:S04]  /*12bc0*/  IMAD.U32 R20, RZ, RZ, UR6 ;  /* 0x00000006ff147e24 */ /* 0x002fc8000f8e00ff */
[----:B------:R1:W2:Y:S03]  /*12bd0*/  SYNCS.PHASECHK.TRANS64.TRYWAIT P1, [R20+URZ+0x34830], R15 ;  /* 0x0348300f140075a7 */ /* 0x0002a6000802017f */
[----:B--2---:R-:W-:Y:S05]  /*12be0*/  @!P1 NANOSLEEP.SYNCS 0x989680 ;  /* 0x009896800000995d */ /* 0x004fea0003900000 */
[----:B------:R-:W2:Y:S02]  /*12bf0*/  @!P1 SYNCS.PHASECHK.TRANS64 P1, [R20+URZ+0x34830], R15 ;  /* 0x0348300f140095a7 */ /* 0x000ea4000802007f */
[----:B--2---:R-:W-:Y:S05]  /*12c00*/  @!P1 BRA `(.L_x_6880) ;  /* 0xfffffffc00ec9947 */ /* 0x004fea000383ffff */
[----:B------:R-:W-:Y:S05]  /*12c10*/  BRA `(.L_x_6877) ;  /* 0xffffff4400247947 */ /* 0x000fea000383ffff */
.L_x_6884:
[----:B-1----:R-:W-:-:S04]  /*12c20*/  IMAD.U32 R15, RZ, RZ, UR6 ;  /* 0x00000006ff0f7e24 */ /* 0x002fc8000f8e00ff */
[----:B------:R1:W2:Y:S03]  /*12c30*/  SYNCS.PHASECHK.TRANS64.TRYWAIT P1, [R15+URZ+0x34850], R14 ;  /* 0x0348500e0f0075a7 */ /* 0x0002a6000802017f */
[----:B--2---:R-:W-:Y:S05]  /*12c40*/  @!P1 NANOSLEEP.SYNCS 0x989680 ;  /* 0x009896800000995d */ /* 0x004fea0003900000 */
[----:B------:R-:W2:Y:S02]  /*12c50*/  @!P1 SYNCS.PHASECHK.TRANS64 P1, [R15+URZ+0x34850], R14 ;  /* 0x0348500e0f0095a7 */ /* 0x000ea4000802007f */
[----:B--2---:R-:W-:Y:S05]  /*12c60*/  @!P1 BRA `(.L_x_6884) ;  /* 0xfffffffc00ec9947 */ /* 0x004fea000383ffff */
[----:B------:R-:W-:Y:S05]  /*12c70*/  BRA `(.L_x_6881) ;  /* 0xffffff6800d47947 */ /* 0x000fea000383ffff */
.L_x_6891:
[----:B-1----:R-:W-:-:S04]  /*12c80*/  IMAD.U32 R5, RZ, RZ, UR7 ;  /* 0x00000007ff057e24 */ /* 0x002fc8000f8e00ff */
[----:B------:R1:W2:Y:S03]  /*12c90*/  SYNCS.PHASECHK.TRANS64.TRYWAIT P1, [R5+URZ+0x34850], R0 ;  /* 0x03485000050075a7 */ /* 0x0002a6000802017f */
[----:B--2---:R-:W-:Y:S05]  /*12ca0*/  @!P1 NANOSLEEP.SYNCS 0x989680 ;  /* 0x009896800000995d */ /* 0x004fea0003900000 */
[----:B------:R-:W2:Y:S02]  /*12cb0*/  @!P1 SYNCS.PHASECHK.TRANS64 P1, [R5+URZ+0x34850], R0 ;  /* 0x03485000050095a7 */ /* 0x000ea4000802007f */
[----:B--2---:R-:W-:Y:S05]  /*12cc0*/  @!P1 BRA `(.L_x_6891) ;  /* 0xfffffffc00ec9947 */ /* 0x004fea000383ffff */
[----:B------:R-:W-:Y:S05]  /*12cd0*/  BRA `(.L_x_6890) ;  /* 0xffffff98009c7947 */ /* 0x000fea000383ffff */
.L_x_6906:
        /* <DEDUP_REMOVED lines=11> */
.L_x_6998:
[----:B------:R-:W-:Y:S05]  /*12d90*/  BSYNC B0 ;  /* 0x0000000000007941 */ /* 0x000fea0003800000 */
.L_x_6997:
[----:B------:R-:W-:Y:S05]  /*12da0*/  BRA `(.L_x_6999) ;  /* 0xffffffc000a07947 */ /* 0x000fea000383ffff */
.L_x_6908:
[----:B------:R-:W-:Y:S01]  /*12db0*/  BSSY B0, `(.L_x_7000) ;  /* 0x0000006000007945 */ /* 0x000fe20003800000 */
[----:B------:R-:W-:-:S07]  /*12dc0*/  IMAD.MOV.U32 R15, RZ, RZ, -0x1 ;  /* 0xffffffffff0f7424 */ /* 0x000fce00078e00ff */
[----:B01----:R-:W-:Y:S05]  /*12dd0*/  WARPSYNC.COLLECTIVE R15, `(.L_x_7001) ;  /* 0x000000000f0c7348 */ /* 0x003fea0003c00000 */
[----:B------:R-:W-:Y:S02]  /*12de0*/  ELECT P6, UR62, PT ;  /* 0x00000000003e782f */ /* 0x000fe400038c0000 */
[----:B------:R-:W-:Y:S01]  /*12df0*/  MOV R14, UR62 ;  /* 0x0000003e000e7c02 */ /* 0x000fe20008000f00 */
[----:B01----:R-:W-:Y:S10]  /*12e00*/  ENDCOLLECTIVE ;  /* 0x000000000000791b */ /* 0x003ff40003800000 */
.L_x_7001:
[----:B------:R-:W-:Y:S05]  /*12e10*/  BSYNC B0 ;  /* 0x0000000000007941 */ /* 0x000fea0003800000 */
.L_x_7000:
[----:B------:R-:W-:Y:S05]  /*12e20*/  BRA `(.L_x_7002) ;  /* 0xffffffc000a07947 */ /* 0x000fea000383ffff */
.L_x_6910:
[----:B---3--:R3:W4:Y:S02]  /*12e30*/  SYNCS.PHASECHK.TRANS64.TRYWAIT P0, [R2+URZ+0x34840], R3 ;  /* 0x03484003020075a7 */ /* 0x008724000800017f */
[----:B----4-:R-:W-:Y:S05]  /*12e40*/  @!P0 NANOSLEEP.SYNCS 0x989680 ;  /* 0x009896800000895d */ /* 0x010fea0003900000 */
[----:B------:R-:W4:Y:S02]  /*12e50*/  @!P0 SYNCS.PHASECHK.TRANS64 P0, [R2+URZ+0x34840], R3 ;  /* 0x03484003020085a7 */ /* 0x000f24000800007f */
[----:B----4-:R-:W-:Y:S05]  /*12e60*/  @!P0 BRA `(.L_x_6910) ;  /* 0xfffffffc00f08947 */ /* 0x010fea000383ffff */
[----:B------:R-:W-:Y:S05]  /*12e70*/  BRA `(.L_x_7003) ;  /* 0xffffffc000f87947 */ /* 0x000fea000383ffff */
.L_x_6914:
        /* <DEDUP_REMOVED lines=8> */
.L_x_7004:
[----:B------:R-:W-:Y:S01]  /*12f00*/  IMAD.MOV.U32 R13, RZ, RZ, R0 ;  /* 0x000000ffff0d7224 */ /* 0x000fe200078e0000 */
[----:B------:R-:W-:Y:S01]  /*12f10*/  LOP3.LUT R7, R7, 0x7f, RZ, 0xc0, !PT ;  /* 0x0000007f07077812 */ /* 0x000fe200078ec0ff */
[----:B------:R-:W-:-:S07]  /*12f20*/  IMAD.MOV.U32 R6, RZ, RZ, R14 ;  /* 0x000000ffff067224 */ /* 0x000fce00078e000e */
[----:B------:R-:W-:Y:S05]  /*12f30*/  WARPSYNC.COLLECTIVE R15, `(.L_x_7005) ;  /* 0x000000000f087348 */ /* 0x000fea0003c00000 */
[----:B------:R0:W1:Y:S02]  /*12f40*/  SHFL.IDX P6, R14, R13, R12, R11 ;  /* 0x0000000c0d0e7389 */ /* 0x00006400000c000b */
[----:B01----:R-:W-:Y:S01]  /*12f50*/  ENDCOLLECTIVE ;  /* 0x000000000000791b */ /* 0x003fe20003800000 */
.L_x_7005:
        /* <DEDUP_REMOVED lines=24> */
.L_x_7006:
[----:B------:R-:W-:Y:S01]  /*130e0*/  MOV R13, R0 ;  /* 0x00000000000d7202 */ /* 0x000fe20000000f00 */
[----:B------:R-:W-:-:S07]  /*130f0*/  IMAD.MOV.U32 R6, RZ, RZ, R14 ;  /* 0x000000ffff067224 */ /* 0x000fce00078e000e */
[----:B------:R-:W-:Y:S05]  /*13100*/  WARPSYNC.COLLECTIVE R15, `(.L_x_7007) ;  /* 0x000000000f087348 */ /* 0x000fea0003c00000 */
[----:B------:R0:W1:Y:S02]  /*13110*/  SHFL.IDX P6, R14, R13, R12, R11 ;  /* 0x0000000c0d0e7389 */ /* 0x00006400000c000b */
[----:B01----:R-:W-:Y:S01]  /*13120*/  ENDCOLLECTIVE ;  /* 0x000000000000791b */ /* 0x003fe20003800000 */
.L_x_7007:
        /* <DEDUP_REMOVED lines=18> */
.L_x_7008:
[----:B------:R-:W-:Y:S02]  /*13250*/  IMAD.MOV.U32 R13, RZ, RZ, R0 ;  /* 0x000000ffff0d7224 */ /* 0x000fe400078e0000 */
[----:B------:R-:W-:-:S07]  /*13260*/  IMAD.MOV.U32 R6, RZ, RZ, R14 ;  /* 0x000000ffff067224 */ /* 0x000fce00078e000e */
[----:B------:R-:W-:Y:S05]  /*13270*/  WARPSYNC.COLLECTIVE R15, `(.L_x_7009) ;  /* 0x000000000f087348 */ /* 0x000fea0003c00000 */
[----:B------:R0:W1:Y:S02]  /*13280*/  SHFL.IDX P6, R14, R13, R12, R11 ;  /* 0x0000000c0d0e7389 */ /* 0x00006400000c000b */
[----:B01----:R-:W-:Y:S01]  /*13290*/  ENDCOLLECTIVE ;  /* 0x000000000000791b */ /* 0x003fe20003800000 */
.L_x_7009:
        /* <DEDUP_REMOVED lines=18> */
.L_x_7010:
[----:B------:R-:W-:Y:S02]  /*133c0*/  IMAD.MOV.U32 R13, RZ, RZ, R0 ;  /* 0x000000ffff0d7224 */ /* 0x000fe400078e0000 */
[----:B------:R-:W-:-:S07]  /*133d0*/  IMAD.MOV.U32 R6, RZ, RZ, R14 ;  /* 0x000000ffff067224 */ /* 0x000fce00078e000e */
[----:B------:R-:W-:Y:S05]  /*133e0*/  WARPSYNC.COLLECTIVE R15, `(.L_x_7011) ;  /* 0x000000000f087348 */ /* 0x000fea0003c00000 */
[----:B------:R0:W1:Y:S02]  /*133f0*/  SHFL.IDX P6, R14, R13, R12, R11 ;  /* 0x0000000c0d0e7389 */ /* 0x00006400000c000b */
[----:B01----:R-:W-:Y:S01]  /*13400*/  ENDCOLLECTIVE ;  /* 0x000000000000791b */ /* 0x003fe20003800000 */
.L_x_7011:
        /* <DEDUP_REMOVED lines=18> */
.L_x_7012:
[----:B------:R-:W-:Y:S02]  /*13530*/  IMAD.MOV.U32 R13, RZ, RZ, R0 ;  /* 0x000000ffff0d7224 */ /* 0x000fe400078e0000 */
[----:B------:R-:W-:-:S07]  /*13540*/  IMAD.MOV.U32 R6, RZ, RZ, R14 ;  /* 0x000000ffff067224 */ /* 0x000fce00078e000e */
[----:B------:R-:W-:Y:S05]  /*13550*/  WARPSYNC.COLLECTIVE R15, `(.L_x_7013) ;  /* 0x000000000f087348 */ /* 0x000fea0003c00000 */
[----:B------:R0:W1:Y:S02]  /*13560*/  SHFL.IDX P6, R14, R13, R12, R11 ;  /* 0x0000000c0d0e7389 */ /* 0x00006400000c000b */
[----:B01----:R-:W-:Y:S01]  /*13570*/  ENDCOLLECTIVE ;  /* 0x000000000000791b */ /* 0x003fe20003800000 */
.L_x_7013:
[----:B------:R-:W-:Y:S01]  /*13580*/  ULDC.64 UR4, c[0x0][0x208] ;  /* 0x0000820000047ab9 */ /* 0x000fe20000000a00 */
[----:B------:R-:W-:Y:S02]  /*13590*/  IMAD.MOV.U32 R13, RZ, RZ, R2 ;  /* 0x000000ffff0d7224 */ /* 0x000fe400078e0002 */
[----:B------:R-:W-:Y:S02]  /*135a0*/  IMAD.MOV.U32 R12, RZ, RZ, 0x5 ;  /* 0x00000005ff0c7424 */ /* 0x000fe400078e00ff */
[----:B------:R-:W-:-:S05]  /*135b0*/  IMAD.MOV.U32 R5, RZ, RZ, R14 ;  /* 0x000000ffff057224 */ /* 0x000fca00078e000e */
[----:B------:R-:W-:-:S05]  /*135c0*/  @!P2 LEA R5, P3, R10, R5, 0x1 ;  /* 0x000000050a05a211 */ /* 0x000fca00078608ff */
[----:B------:R-:W-:-:S04]  /*135d0*/  @!P2 IMAD.X R6, RZ, RZ, R6, P3 ;  /* 0x000000ffff06a224 */ /* 0x000fc800018e0606 */
[----:B------:R-:W-:Y:S01]  /*135e0*/  @!P2 IMAD.MOV.U32 R7, RZ, RZ, R6 ;  /* 0x000000ffff07a224 */ /* 0x000fe200078e0006 */
        /* <DEDUP_REMOVED lines=11> */
.L_x_7014:
[----:B------:R-:W-:Y:S02]  /*136a0*/  IMAD.MOV.U32 R13, RZ, RZ, R0 ;  /* 0x000000ffff0d7224 */ /* 0x000fe400078e0000 */
[----:B------:R-:W-:-:S07]  /*136b0*/  IMAD.MOV.U32 R6, RZ, RZ, R14 ;  /* 0x000000ffff067224 */ /* 0x000fce00078e000e */
[----:B------:R-:W-:Y:S05]  /*136c0*/  WARPSYNC.COLLECTIVE R15, `(.L_x_7015) ;  /* 0x000000000f087348 */ /* 0x000fea0003c00000 */
[----:B------:R0:W1:Y:S02]  /*136d0*/  SHFL.IDX P6, R14, R13, R12, R11 ;  /* 0x0000000c0d0e7389 */ /* 0x00006400000c000b */
[----:B01----:R-:W-:Y:S01]  /*136e0*/  ENDCOLLECTIVE ;  /* 0x000000000000791b */ /* 0x003fe20003800000 */
.L_x_7015:
        /* <DEDUP_REMOVED lines=18> */
.L_x_7016:
[----:B------:R-:W-:Y:S02]  /*13810*/  IMAD.MOV.U32 R13, RZ, RZ, R0 ;  /* 0x000000ffff0d7224 */ /* 0x000fe400078e0000 */
[----:B------:R-:W-:-:S07]  /*13820*/  IMAD.MOV.U32 R6, RZ, RZ, R14 ;  /* 0x000000ffff067224 */ /* 0x000fce00078e000e */
[----:B------:R-:W-:Y:S05]  /*13830*/  WARPSYNC.COLLECTIVE R15, `(.L_x_7017) ;  /* 0x000000000f087348 */ /* 0x000fea0003c00000 */
[----:B------:R0:W1:Y:S02]  /*13840*/  SHFL.IDX P6, R14, R13, R12, R11 ;  /* 0x0000000c0d0e7389 */ /* 0x00006400000c000b */
[----:B01----:R-:W-:Y:S01]  /*13850*/  ENDCOLLECTIVE ;  /* 0x000000000000791b */ /* 0x003fe20003800000 */
.L_x_7017:
        /* <DEDUP_REMOVED lines=16> */
.L_x_7018:
[----:B------:R-:W-:Y:S02]  /*13960*/  IMAD.MOV.U32 R13, RZ, RZ, R0 ;  /* 0x000000ffff0d7224 */ /* 0x000fe400078e0000 */
[----:B------:R-:W-:-:S07]  /*13970*/  IMAD.MOV.U32 R5, RZ, RZ, R14 ;  /* 0x000000ffff057224 */ /* 0x000fce00078e000e */
[----:B------:R-:W-:Y:S05]  /*13980*/  WARPSYNC.COLLECTIVE R15, `(.L_x_7019) ;  /* 0x000000000f087348 */ /* 0x000fea0003c00000 */
[----:B------:R0:W1:Y:S02]  /*13990*/  SHFL.IDX P6, R14, R13, R12, R11 ;  /* 0x0000000c0d0e7389 */ /* 0x00006400000c000b */
[----:B01----:R-:W-:Y:S01]  /*139a0*/  ENDCOLLECTIVE ;  /* 0x000000000000791b */ /* 0x003fe20003800000 */
.L_x_7019:
[----:B------:R-:W-:Y:S01]  /*139b0*/  IMAD.MOV.U32 R0, RZ, RZ, R14 ;  /* 0x000000ffff007224 */ /* 0x000fe200078e000e */
[----:B------:R-:W-:Y:S06]  /*139c0*/  BRA `(.L_x_7020) ;  /* 0xffffffc400787947 */ /* 0x000fec000383ffff */
.L_x_6918:
[----:B0-----:R-:W-:-:S04]  /*139d0*/  IMAD.U32 R3, RZ, RZ, UR36 ;  /* 0x00000024ff037e24 */ /* 0x001fc8000f8e00ff */
[----:B------:R0:W2:Y:S03]  /*139e0*/  SYNCS.PHASECHK.TRANS64.TRYWAIT P0, [R3+URZ+0x34820], R0 ;  /* 0x03482000030075a7 */ /* 0x0000a6000800017f */
[----:B--2---:R-:W-:Y:S05]  /*139f0*/  @!P0 NANOSLEEP.SYNCS 0x989680 ;  /* 0x009896800000895d */ /* 0x004fea0003900000 */
[----:B------:R-:W2:Y:S02]  /*13a00*/  @!P0 SYNCS.PHASECHK.TRANS64 P0, [R3+URZ+0x34820], R0 ;  /* 0x03482000030085a7 */ /* 0x000ea4000800007f */
[----:B--2---:R-:W-:Y:S05]  /*13a10*/  @!P0 BRA `(.L_x_6918) ;  /* 0xfffffffc00ec8947 */ /* 0x004fea000383ffff */
[----:B------:R-:W-:Y:S05]  /*13a20*/  BRA `(.L_x_7021) ;  /* 0xffffffc400c87947 */ /* 0x000fea000383ffff */
.L_x_6925:
[----:B--2---:R2:W3:Y:S02]  /*13a30*/  SYNCS.PHASECHK.TRANS64.TRYWAIT P0, [R3+URZ+0x34840], R2 ;  /* 0x03484002030075a7 */ /* 0x0044e4000800017f */
[----:B---3--:R-:W-:Y:S05]  /*13a40*/  @!P0 NANOSLEEP.SYNCS 0x989680 ;  /* 0x009896800000895d */ /* 0x008fea0003900000 */
[----:B------:R-:W3:Y:S02]  /*13a50*/  @!P0 SYNCS.PHASECHK.TRANS64 P0, [R3+URZ+0x34840], R2 ;  /* 0x03484002030085a7 */ /* 0x000ee4000800007f */
[----:B---3--:R-:W-:Y:S05]  /*13a60*/  @!P0 BRA `(.L_x_6925) ;  /* 0xfffffffc00f08947 */ /* 0x008fea000383ffff */
[----:B------:R-:W-:Y:S05]  /*13a70*/  BRA `(.L_x_7022) ;  /* 0xffffffc800787947 */ /* 0x000fea000383ffff */
.L_x_6932:
[----:B0-----:R0:W1:Y:S02]  /*13a80*/  SYNCS.PHASECHK.TRANS64.TRYWAIT P0, [R2+URZ+0x34860], R3 ;  /* 0x03486003020075a7 */ /* 0x001064000800017f */
[----:B-1----:R-:W-:Y:S05]  /*13a90*/  @!P0 NANOSLEEP.SYNCS 0x989680 ;  /* 0x009896800000895d */ /* 0x002fea0003900000 */
[----:B------:R-:W1:Y:S02]  /*13aa0*/  @!P0 SYNCS.PHASECHK.TRANS64 P0, [R2+URZ+0x34860], R3 ;  /* 0x03486003020085a7 */ /* 0x000e64000800007f */
[----:B-1----:R-:W-:Y:S05]  /*13ab0*/  @!P0 BRA `(.L_x_6932) ;  /* 0xfffffffc00f08947 */ /* 0x002fea000383ffff */
[----:B------:R-:W-:Y:S05]  /*13ac0*/  BRA `(.L_x_7023) ;  /* 0xffffffcc00747947 */ /* 0x000fea000383ffff */
.L_x_6943:
[----:B-1----:R1:W2:Y:S02]  /*13ad0*/  SYNCS.PHASECHK.TRANS64.TRYWAIT P0, [R3+URZ+0x34840], R2 ;  /* 0x03484002030075a7 */ /* 0x0022a4000800017f */
[----:B--2---:R-:W-:Y:S05]  /*13ae0*/  @!P0 NANOSLEEP.SYNCS 0x989680 ;  /* 0x009896800000895d */ /* 0x004fea0003900000 */
[----:B------:R-:W2:Y:S02]  /*13af0*/  @!P0 SYNCS.PHASECHK.TRANS64 P0, [R3+URZ+0x34840], R2 ;  /* 0x03484002030085a7 */ /* 0x000ea4000800007f */
[----:B--2---:R-:W-:Y:S05]  /*13b00*/  @!P0 BRA `(.L_x_6943) ;  /* 0xfffffffc00f08947 */ /* 0x004fea000383ffff */
[----:B------:R-:W-:Y:S05]  /*13b10*/  BRA `(.L_x_7024) ;  /* 0xffffffd400147947 */ /* 0x000fea000383ffff */
.L_x_6950:
[----:B0-----:R0:W1:Y:S02]  /*13b20*/  SYNCS.PHASECHK.TRANS64.TRYWAIT P0, [R2+URZ+0x34860], R3 ;  /* 0x03486003020075a7 */ /* 0x001064000800017f */
[----:B-1----:R-:W-:Y:S05]  /*13b30*/  @!P0 NANOSLEEP.SYNCS 0x989680 ;  /* 0x009896800000895d */ /* 0x002fea0003900000 */
[----:B------:R-:W1:Y:S02]  /*13b40*/  @!P0 SYNCS.PHASECHK.TRANS64 P0, [R2+URZ+0x34860], R3 ;  /* 0x03486003020085a7 */ /* 0x000e64000800007f */
[----:B-1----:R-:W-:Y:S05]  /*13b50*/  @!P0 BRA `(.L_x_6950) ;  /* 0xfffffffc00f08947 */ /* 0x002fea000383ffff */
[----:B------:R-:W-:Y:S05]  /*13b60*/  BRA `(.L_x_7025) ;  /* 0xffffffd800107947 */ /* 0x000fea000383ffff */
.L_x_6960:
[----:B--2---:R2:W3:Y:S02]  /*13b70*/  SYNCS.PHASECHK.TRANS64.TRYWAIT P0, [R3+URZ+0x34840], R2 ;  /* 0x03484002030075a7 */ /* 0x0044e4000800017f */
[----:B---3--:R-:W-:Y:S05]  /*13b80*/  @!P0 NANOSLEEP.SYNCS 0x989680 ;  /* 0x009896800000895d */ /* 0x008fea0003900000 */
[----:B------:R-:W3:Y:S02]  /*13b90*/  @!P0 SYNCS.PHASECHK.TRANS64 P0, [R3+URZ+0x34840], R2 ;  /* 0x03484002030085a7 */ /* 0x000ee4000800007f */
[----:B---3--:R-:W-:Y:S05]  /*13ba0*/  @!P0 BRA `(.L_x_6960) ;  /* 0xfffffffc00f08947 */ /* 0x008fea000383ffff */
[----:B------:R-:W-:Y:S05]  /*13bb0*/  BRA `(.L_x_7026) ;  /* 0xffffffdc00887947 */ /* 0x000fea000383ffff */
.L_x_6967:
[----:B0-----:R0:W1:Y:S02]  /*13bc0*/  SYNCS.PHASECHK.TRANS64.TRYWAIT P0, [R2+URZ+0x34860], R5 ;  /* 0x03486005020075a7 */ /* 0x001064000800017f */
[----:B-1----:R-:W-:Y:S05]  /*13bd0*/  @!P0 NANOSLEEP.SYNCS 0x989680 ;  /* 0x009896800000895d */ /* 0x002fea0003900000 */
[----:B------:R-:W1:Y:S02]  /*13be0*/  @!P0 SYNCS.PHASECHK.TRANS64 P0, [R2+URZ+0x34860], R5 ;  /* 0x03486005020085a7 */ /* 0x000e64000800007f */
[----:B-1----:R-:W-:Y:S05]  /*13bf0*/  @!P0 BRA `(.L_x_6967) ;  /* 0xfffffffc00f08947 */ /* 0x002fea000383ffff */
[----:B------:R-:W-:Y:S05]  /*13c00*/  BRA `(.L_x_7027) ;  /* 0xffffffe000807947 */ /* 0x000fea000383ffff */
.L_x_6977:
[----:B0-----:R0:W3:Y:S02]  /*13c10*/  SYNCS.PHASECHK.TRANS64.TRYWAIT P0, [R0+URZ+0x34860], R3 ;  /* 0x03486003000075a7 */ /* 0x0010e4000800017f */
[----:B---3--:R-:W-:Y:S05]  /*13c20*/  @!P0 NANOSLEEP.SYNCS 0x989680 ;  /* 0x009896800000895d */ /* 0x008fea0003900000 */
[----:B------:R-:W3:Y:S02]  /*13c30*/  @!P0 SYNCS.PHASECHK.TRANS64 P0, [R0+URZ+0x34860], R3 ;  /* 0x03486003000085a7 */ /* 0x000ee4000800007f */
[----:B---3--:R-:W-:Y:S05]  /*13c40*/  @!P0 BRA `(.L_x_6977) ;  /* 0xfffffffc00f08947 */ /* 0x008fea000383ffff */
[----:B------:R-:W-:Y:S05]  /*13c50*/  BRA `(.L_x_7028) ;  /* 0xffffffe400947947 */ /* 0x000fea000383ffff */
.L_x_6985:
[----:B0-----:R0:W1:Y:S02]  /*13c60*/  SYNCS.PHASECHK.TRANS64.TRYWAIT P0, [R0+URZ+0x34820], R3 ;  /* 0x03482003000075a7 */ /* 0x001064000800017f */
[----:B-1----:R-:W-:Y:S05]  /*13c70*/  @!P0 NANOSLEEP.SYNCS 0x989680 ;  /* 0x009896800000895d */ /* 0x002fea0003900000 */
[----:B------:R-:W1:Y:S02]  /*13c80*/  @!P0 SYNCS.PHASECHK.TRANS64 P0, [R0+URZ+0x34820], R3 ;  /* 0x03482003000085a7 */ /* 0x000e64000800007f */
[----:B-1----:R-:W-:Y:S05]  /*13c90*/  @!P0 BRA `(.L_x_6985) ;  /* 0xfffffffc00f08947 */ /* 0x002fea000383ffff */
[----:B------:R-:W-:Y:S05]  /*13ca0*/  BRA `(.L_x_7029) ;  /* 0xffffffe800d87947 */ /* 0x000fea000383ffff */
.L_x_6986:
        /* <DEDUP_REMOVED lines=8> */
[----:B0-2---:R-:W-:Y:S05]  /*13d30*/  WARPSYNC.COLLECTIVE R15, `(.L_x_7031) ;  /* 0x000000000f087348 */ /* 0x005fea0003c00000 */
[----:B------:R1:W3:Y:S02]  /*13d40*/  SHFL.IDX P6, R14, R13, R12, R11 ;  /* 0x0000000c0d0e7389 */ /* 0x0002e400000c000b */
[----:B0123--:R-:W-:Y:S01]  /*13d50*/  ENDCOLLECTIVE ;  /* 0x000000000000791b */ /* 0x00ffe20003800000 */
.L_x_7031:
[----:B------:R-:W-:Y:S05]  /*13d60*/  BSYNC B0 ;  /* 0x0000000000007941 */ /* 0x000fea0003800000 */
.L_x_7030:
[----:B------:R-:W-:Y:S05]  /*13d70*/  BRA `(.L_x_7032) ;  /* 0xffffffe800c07947 */ /* 0x000fea000383ffff */
.L_x_6989:
[----:B------:R-:W-:Y:S01]  /*13d80*/  BSSY B1, `(.L_x_7033) ;  /* 0x0000006000017945 */ /* 0x000fe20003800000 */
[----:B------:R-:W-:-:S07]  /*13d90*/  IMAD.MOV.U32 R15, RZ, RZ, -0x1 ;  /* 0xffffffffff0f7424 */ /* 0x000fce00078e00ff */
[----:B012---:R-:W-:Y:S05]  /*13da0*/  WARPSYNC.COLLECTIVE R15, `(.L_x_7034) ;  /* 0x000000000f0c7348 */ /* 0x007fea0003c00000 */
[----:B------:R-:W-:Y:S02]  /*13db0*/  ELECT P6, UR62, PT ;  /* 0x00000000003e782f */ /* 0x000fe400038c0000 */
[----:B------:R-:W-:Y:S01]  /*13dc0*/  MOV R14, UR62 ;  /* 0x0000003e000e7c02 */ /* 0x000fe20008000f00 */
[----:B012---:R-:W-:Y:S10]  /*13dd0*/  ENDCOLLECTIVE ;  /* 0x000000000000791b */ /* 0x007ff40003800000 */
.L_x_7034:
[----:B------:R-:W-:Y:S05]  /*13de0*/  BSYNC B1 ;  /* 0x0000000000017941 */ /* 0x000fea0003800000 */
.L_x_7033:
[----:B------:R-:W-:Y:S05]  /*13df0*/  BRA `(.L_x_7035) ;  /* 0xffffffe800b87947 */ /* 0x000fea000383ffff */
.L_x_6991:
[----:B0-----:R0:W1:Y:S02]  /*13e00*/  SYNCS.PHASECHK.TRANS64.TRYWAIT P0, [R6+URZ], R5 ;  /* 0x00000005060075a7 */ /* 0x001064000800017f */
[----:B-1----:R-:W-:Y:S05]  /*13e10*/  @!P0 NANOSLEEP.SYNCS 0x989680 ;  /* 0x009896800000895d */ /* 0x002fea0003900000 */
[----:B------:R-:W1:Y:S02]  /*13e20*/  @!P0 SYNCS.PHASECHK.TRANS64 P0, [R6+URZ], R5 ;  /* 0x00000005060085a7 */ /* 0x000e64000800007f */
[----:B-1----:R-:W-:Y:S05]  /*13e30*/  @!P0 BRA `(.L_x_6991) ;  /* 0xfffffffc00f08947 */ /* 0x002fea000383ffff */
[----:B------:R-:W-:Y:S05]  /*13e40*/  BRA `(.L_x_7036) ;  /* 0xffffffe800f07947 */ /* 0x000fea000383ffff */
.L_x_6992:
[----:B-1----:R1:W3:Y:S02]  /*13e50*/  SYNCS.PHASECHK.TRANS64.TRYWAIT P0, [R7+URZ], R2 ;  /* 0x00000002070075a7 */ /* 0x0022e4000800017f */
[----:B---3--:R-:W-:Y:S05]  /*13e60*/  @!P0 NANOSLEEP.SYNCS 0x989680 ;  /* 0x009896800000895d */ /* 0x008fea0003900000 */
[----:B------:R-:W3:Y:S02]  /*13e70*/  @!P0 SYNCS.PHASECHK.TRANS64 P0, [R7+URZ], R2 ;  /* 0x00000002070085a7 */ /* 0x000ee4000800007f */
[----:B---3--:R-:W-:Y:S05]  /*13e80*/  @!P0 BRA `(.L_x_6992) ;  /* 0xfffffffc00f08947 */ /* 0x008fea000383ffff */
[----:B------:R-:W-:Y:S05]  /*13e90*/  BRA `(.L_x_7037) ;  /* 0xffffffe800e47947 */ /* 0x000fea000383ffff */
.L_x_6994:
[----:B---3--:R3:W4:Y:S02]  /*13ea0*/  SYNCS.PHASECHK.TRANS64.TRYWAIT P0, [R4+URZ], R5 ;  /* 0x00000005040075a7 */ /* 0x008724000800017f */
[----:B----4-:R-:W-:Y:S05]  /*13eb0*/  @!P0 NANOSLEEP.SYNCS 0x989680 ;  /* 0x009896800000895d */ /* 0x010fea0003900000 */
[----:B------:R-:W4:Y:S02]  /*13ec0*/  @!P0 SYNCS.PHASECHK.TRANS64 P0, [R4+URZ], R5 ;  /* 0x00000005040085a7 */ /* 0x000f24000800007f */
[----:B----4-:R-:W-:Y:S05]  /*13ed0*/  @!P0 BRA `(.L_x_6994) ;  /* 0xfffffffc00f08947 */ /* 0x010fea000383ffff */
[----:B------:R-:W-:Y:S05]  /*13ee0*/  BRA `(.L_x_7038) ;  /* 0xffffffe800e87947 */ /* 0x000fea000383ffff */
.L_x_7039:
        /* <DEDUP_REMOVED lines=9> */
.L_x_15314:


//--------------------- .text._ZN7cutlass13device_kernelIN5flash11enable_sm90INS1_16FlashAttnFwdSm90INS1_25CollectiveMainloopFwdSm90ILi2EN4cute5tupleIJNS5_1CILi1EEES8_S8_EEENS6_IJNS7_ILi128EEENS7_ILi176EEESA_EEELi128ENS_6half_tEfNS_4arch4Sm90ELb0ELb0ELb1ELb1ELb0ELb0ELb0ELb1ELb1ELb1ELb0ELb0EEENS1_21CollectiveEpilogueFwdINS6_IJSA_SA_SB_EEES9_SD_SF_Li256ELb1ELb1ELb0ELb0EEENS1_36VarlenDynamicPersistentTileSchedulerILi128ELi176ELi256ELi128ELb0ELb1ELb1ELb0ELb1ELb1EEEEEEEEEvNT_6ParamsE --------------------------
	.section	.text._ZN7cutlass13device_kernelIN5flash11enable_sm90INS1_16FlashAttnFwdSm90INS1_25CollectiveMainloopFwdSm90ILi2EN4cute5tupleIJNS5_1CILi1EEES8_S8_EEENS6_IJNS7_ILi128EEENS7_ILi176EEESA_EEELi128ENS_6half_tEfNS_4arch4Sm90ELb0ELb0ELb1ELb1ELb0ELb0ELb0ELb1ELb1ELb1ELb0ELb0EEENS1_21CollectiveEpilogueFwdINS6_IJSA_SA_SB_EEES9_SD_SF_Li256ELb1ELb1ELb0ELb0EEENS1_36VarlenDynamicPersistentTileSchedulerILi128ELi176ELi256ELi128ELb0ELb1ELb1ELb0ELb1ELb1EEEEEEEEEvNT_6ParamsE,"ax",@progbits
	.align	128
.text._ZN7cutlass13device_kernelIN5flash11enable_sm90INS1_16FlashAttnFwdSm90INS1_25CollectiveMainloopFwdSm90ILi2EN4cute5tupleIJNS5_1CILi1EEES8_S8_EEENS6_IJNS7_ILi128EEENS7_ILi176EEESA_EEELi128ENS_6half_tEfNS_4arch4Sm90ELb0ELb0ELb1ELb1ELb0ELb0ELb0ELb1ELb1ELb1ELb0ELb0EEENS1_21CollectiveEpilogueFwdINS6_IJSA_SA_SB_EEES9_SD_SF_Li256ELb1ELb1ELb0ELb0EEENS1_36VarlenDynamicPersistentTileSchedulerILi128ELi176ELi256ELi128ELb0ELb1ELb1ELb0ELb1ELb1EEEEEEEEEvNT_6ParamsE:
        .type           _ZN7cutlass13device_kernelIN5flash11enable_sm90INS1_16FlashAttnFwdSm90INS1_25CollectiveMainloopFwdSm90ILi2EN4cute5tupleIJNS5_1CILi1EEES8_S8_EEENS6_IJNS7_ILi128EEENS7_ILi176EEESA_EEELi128ENS_6half_tEfNS_4arch4Sm90ELb0ELb0ELb1ELb1ELb0ELb0ELb0ELb1ELb1ELb1ELb0ELb0EEENS1_21CollectiveEpilogueFwdINS6_IJSA_SA_SB_EEES9_SD_SF_Li256ELb1ELb1ELb0ELb0EEENS1_36VarlenDynamicPersistentTileSchedulerILi128ELi176ELi256ELi128ELb0ELb1ELb1ELb0ELb1ELb1EEEEEEEEEvNT_6ParamsE,@function
        .size           _ZN7cutlass13device_kernelIN5flash11enable_sm90INS1_16FlashAttnFwdSm90INS1_25CollectiveMainloopFwdSm90ILi2EN4cute5tupleIJNS5_1CILi1EEES8_S8_EEENS6_IJNS7_ILi128EEENS7_ILi176EEESA_EEELi128ENS_6half_tEfNS_4arch4Sm90ELb0ELb0ELb1ELb1ELb0ELb0ELb0ELb1ELb1ELb1ELb0ELb0EEENS1_21CollectiveEpilogueFwdINS6_IJSA_SA_SB_EEES9_SD_SF_Li256ELb1ELb1ELb0ELb0EEENS1_36VarlenDynamicPersistentTileSchedulerILi128ELi176ELi256ELi128ELb0ELb1ELb1ELb0ELb1ELb1EEEEEEEEEvNT_6ParamsE,(.L_x_15315 - _ZN7cutlass13device_kernelIN5flash11enable_sm90INS1_16FlashAttnFwdSm90INS1_25CollectiveMainloopFwdSm90ILi2EN4cute5tupleIJNS5_1CILi1EEES8_S8_EEENS6_IJNS7_ILi128EEENS7_ILi176EEESA_EEELi128ENS_6half_tEfNS_4arch4Sm90ELb0ELb0ELb1ELb1ELb0ELb0ELb0ELb1ELb1ELb1ELb0ELb0EEENS1_21CollectiveEpilogueFwdINS6_IJSA_SA_SB_EEES9_SD_SF_Li256ELb1ELb1ELb0ELb0EEENS1_36VarlenDynamicPersistentTileSchedulerILi128ELi176ELi256ELi128ELb0ELb1ELb1ELb0ELb1ELb1EEEEEEEEEvNT_6ParamsE)
        .other          _ZN7cutlass13device_kernelIN5flash11enable_sm90INS1_16FlashAttnFwdSm90INS1_25CollectiveMainloopFwdSm90ILi2EN4cute5tupleIJNS5_1CILi1EEES8_S8_EEENS6_IJNS7_ILi128EEENS7_ILi176EEESA_EEELi128ENS_6half_tEfNS_4arch4Sm90ELb0ELb0ELb1ELb1ELb0ELb0ELb0ELb1ELb1ELb1ELb0ELb0EEENS1_21CollectiveEpilogueFwdINS6_IJSA_SA_SB_EEES9_SD_SF_Li256ELb1ELb1ELb0ELb0EEENS1_36VarlenDynamicPersistentTileSchedulerILi128ELi176ELi256ELi128ELb0ELb1ELb1ELb0ELb1ELb1EEEEEEEEEvNT_6ParamsE,@"STO_CUDA_ENTRY STV_DEFAULT"
_ZN7cutlass13device_kernelIN5flash11enable_sm90INS1_16FlashAttnFwdSm90INS1_25CollectiveMainloopFwdSm90ILi2EN4cute5tupleIJNS5_1CILi1EEES8_S8_EEENS6_IJNS7_ILi128EEENS7_ILi176EEESA_EEELi128ENS_6half_tEfNS_4arch4Sm90ELb0ELb0ELb1ELb1ELb0ELb0ELb0ELb1ELb1ELb1ELb0ELb0EEENS1_21CollectiveEpilogueFwdINS6_IJSA_SA_SB_EEES9_SD_SF_Li256ELb1ELb1ELb0ELb0EEENS1_36VarlenDynamicPersistentTileSchedulerILi128ELi176ELi256ELi128ELb0ELb1ELb1ELb0ELb1ELb1EEEEEEEEEvNT_6ParamsE:
        /* <DEDUP_REMOVED lines=17> */
.L_x_7041:
[----:B------:R-:W-:Y:S05]  /*0110*/  BSYNC B0 ;  /* 0x0000000000007941 */ /* 0x000fea0003800000 */
.L_x_7040:
        /* <DEDUP_REMOVED lines=40> */
.L_x_7042:
        /* <DEDUP_REMOVED lines=22> */
.L_x_7043:
        /* <DEDUP_REMOVED lines=18> */
.L_x_7044:
        /* <DEDUP_REMOVED lines=22> */
.L_x_7045:
        /* <DEDUP_REMOVED lines=22> */
.L_x_7046:
[----:B--2---:R-:W-:Y:S01]  /*08e0*/  ISETP.NE.AND P0, PT, R2, RZ, PT ;  /* 0x000000ff0200720c */ /* 0x004fe20003f05270 */
[----:B------:R-:W-:Y:S01]  /*08f0*/  IMAD.MOV.U32 R2, RZ, RZ, 0x1 ;  /* 0x00000001ff027424 */ /* 0x000fe200078e00ff */
[----:B------:R-:W-:-:S04]  /*0900*/  NOP ;  /* 0x0000000000007918 */ /* 0x000fc80000000000 */
[----:B------:R-:W-:-:S05]  /*0910*/  SEL R2, R2, 0x2, !P0 ;  /* 0x0000000202027807 */ /* 0x000fca0004000000 */
[----:B------:R2:W-:Y:S01]  /*0920*/  STL [R1+0x5c], R2 ;  /* 0x00005c0201007387 */ /* 0x0005e20000100800 */
[----:B01-34-:R-:W-:Y:S06]  /*0930*/  BAR.SYNC.DEFER_BLOCKING 0x0 ;  /* 0x0000000000007b1d */ /* 0x01bfec0000010000 */
[----:B------:R-:W-:Y:S05]  /*0940*/  @!P0 BRA `(.L_x_7047) ;  /* 0x000000e800a08947 */ /* 0x000fea0003800000 */
.L_x_7048:
[----:B------:R-:W-:-:S08]  /*0950*/  NOP ;  /* 0x0000000000007918 */ /* 0x000fd00000000000 */
[----:B------:R-:W0:Y:S02]  /*0960*/  USETMAXREG.TRY_ALLOC.CTAPOOL UP0, 0xf0 ;  /* 0x000000f0000079c8 */ /* 0x000e240008000600 */
[----:B0-----:R-:W-:-:S13]  /*0970*/  PLOP3.LUT P0, PT, PT, PT, UP0, 0x80, 0x0 ;  /* 0x000000000000781c */ /* 0x001fda0003f0f008 */
[----:B------:R-:W-:Y:S05]  /*0980*/  @!P0 BRA `(.L_x_7048) ;  /* 0xfffffffc00f08947 */ /* 0x000fea000383ffff */
[----:B--2---:R-:W0:Y:S01]  /*0990*/  S2R R2, SR_TID.X ;  /* 0x0000000000027919 */ /* 0x004e220000002100 */
[----:B------:R-:W1:Y:S01]  /*09a0*/  S2UR UR5, SR_CgaCtaId ;  /* 0x00000000000579c3 */ /* 0x000e620000008800 */
[----:B------:R-:W-:-:S07]  /*09b0*/  UMOV UR4, 0x400 ;  /* 0x0000040000047882 */ /* 0x000fce0000000000 */
[----:B------:R-:W-:Y:S06]  /*09c0*/  BAR.ARV 0x8, 0x180 ;  /* 0x0206000000007b1d */ /* 0x000fec0000002000 */
[----:B-1----:R-:W-:Y:S01]  /*09d0*/  ULEA UR4, UR5, UR4, 0x18 ;  /* 0x0000000405047291 */ /* 0x002fe2000f8ec03f */
[----:B0-----:R-:W-:-:S04]  /*09e0*/  LOP3.LUT R0, R2, 0xffffff80, RZ, 0xc0, !PT ;  /* 0xffffff8002007812 */ /* 0x001fc800078ec0ff */
[----:B------:R-:W-:-:S13]  /*09f0*/  ISETP.NE.AND P0, PT, R0, 0x80, PT ;  /* 0x000000800000780c */ /* 0x000fda0003f05270 */
[----:B------:R-:W-:Y:S08]  /*0a00*/  @!P0 BAR.ARV 0x9, 0x100 ;  /* 0x0244000000008b1d */ /* 0x000ff00000002000 */
[----:B------:R-:W-:Y:S06]  /*0a10*/  BAR.SYNC.DEFER_BLOCKING 0x5, 0x180 ;  /* 0x0146000000007b1d */ /* 0x000fec0000010000 */
[----:B------:R-:W0:Y:S01]  /*0a20*/  LDS.128 R48, [UR4+0x348d0] ;  /* 0x0348d004ff307984 */ /* 0x000e220008000c00 */
[----:B------:R-:W-:Y:S01]  /*0a30*/  ULDC UR4, c[0x0][0xc3c] ;  /* 0x00030f0000047ab9 */ /* 0x000fe20000000800 */
[----:B------:R-:W-:Y:S06]  /*0a40*/  BAR.ARV 0x4, 0x180 ;  /* 0x0106000000007b1d */ /* 0x000fec0000002000 */
[----:B0-----:R-:W-:-:S13]  /*0a50*/  ISETP.GE.AND P0, PT, R51, UR4, PT ;  /* 0x0000000433007c0c */ /* 0x001fda000bf06270 */
[----:B------:R-:W-:Y:S05]  /*0a60*/  @P0 EXIT ;  /* 0x000000000000094d */ /* 0x000fea0003800000 */
[----:B------:R-:W2:Y:S01]  /*0a70*/  LDL.LU R10, [R1+0x5c] ;  /* 0x00005c00010a7983 */ /* 0x000ea20000300800 */
[----:B------:R-:W-:-:S05]  /*0a80*/  VIADD R233, R2, 0xffffff80 ;  /* 0xffffff8002e97836 */ /* 0x000fca0000000000 */
[----:B------:R-:W-:-:S04]  /*0a90*/  SHF.R.S32.HI R0, RZ, 0x1f, R233 ;  /* 0x0000001fff007819 */ /* 0x000fc800000114e9 */
[----:B------:R-:W-:-:S04]  /*0aa0*/  LEA.HI R3, R0, R233, RZ, 0x7 ;  /* 0x000000e900037211 */ /* 0x000fc800078f38ff */
[----:B------:R-:W-:Y:S02]  /*0ab0*/  LOP3.LUT R2, R3, 0xffffff80, RZ, 0xc0, !PT ;  /* 0xffffff8003027812 */ /* 0x000fe400078ec0ff */
[----:B------:R-:W-:-:S03]  /*0ac0*/  LEA.HI R4, R0, R233, RZ, 0x5 ;  /* 0x000000e900047211 */ /* 0x000fc600078f28ff */
[----:B------:R-:W-:Y:S01]  /*0ad0*/  IMAD.IADD R225, R233, 0x1, -R2 ;  /* 0x00000001e9e17824 */ /* 0x000fe200078e0a02 */
[----:B------:R-:W-:Y:S01]  /*0ae0*/  LEA.HI R2, R0, R233, RZ, 0x4 ;  /* 0x000000e900027211 */ /* 0x000fe200078f20ff */
[----:B------:R-:W-:-:S03]  /*0af0*/  IMAD.SHL.U32 R6, R4, 0x20, RZ ;  /* 0x0000002004067824 */ /* 0x000fc600078e00ff */
[----:B------:R-:W-:Y:S02]  /*0b00*/  LOP3.LUT R4, R2, 0x3fffff0, RZ, 0xc0, !PT ;  /* 0x03fffff002047812 */ /* 0x000fe400078ec0ff */
[----:B------:R-:W-:Y:S02]  /*0b10*/  LOP3.LUT R7, R6, 0xfffffc00, RZ, 0xc0, !PT ;  /* 0xfffffc0006077812 */ /* 0x000fe400078ec0ff */
[----:B------:R-:W-:Y:S01]  /*0b20*/  SHF.R.S32.HI R5, RZ, 0x4, R2 ;  /* 0x00000004ff057819 */ /* 0x000fe20000011402 */
[----:B------:R-:W-:-:S03]  /*0b30*/  IMAD.IADD R4, R233, 0x1, -R4 ;  /* 0x00000001e9047824 */ /* 0x000fc600078e0a04 */
[----:B------:R-:W-:Y:S01]  /*0b40*/  LEA.HI R2, R2, R5, RZ, 0x1 ;  /* 0x0000000502027211 */ /* 0x000fe200078f08ff */
[----:B------:R-:W-:Y:S01]  /*0b50*/  IMAD R7, R4, 0x40, R7 ;  /* 0x0000004004077824 */ /* 0x000fe200078e0207 */
[----:B------:R-:W-:Y:S02]  /*0b60*/  LEA.HI R4, R0, R233, RZ, 0x2 ;  /* 0x000000e900047211 */ /* 0x000fe400078f10ff */
[----:B------:R-:W-:Y:S02]  /*0b70*/  LOP3.LUT R2, R2, 0x1ffffffe, RZ, 0xc0, !PT ;  /* 0x1ffffffe02027812 */ /* 0x000fe400078ec0ff */
[----:B------:R-:W-:Y:S02]  /*0b80*/  LOP3.LUT R4, R4, 0xfffffffc, RZ, 0xc0, !PT ;  /* 0xfffffffc04047812 */ /* 0x000fe400078ec0ff */
[----:B------:R-:W-:Y:S01]  /*0b90*/  SHF.R.S32.HI R8, RZ, 0x1f, R225 ;  /* 0x0000001fff087819 */ /* 0x000fe200000114e1 */
[----:B------:R-:W-:Y:S02]  /*0ba0*/  IMAD.IADD R2, R5, 0x1, -R2 ;  /* 0x0000000105027824 */ /* 0x000fe400078e0a02 */
[----:B------:R-:W-:Y:S01]  /*0bb0*/  IMAD.IADD R4, R233, 0x1, -R4 ;  /* 0x00000001e9047824 */ /* 0x000fe200078e0a04 */
[----:B------:R-:W-:Y:S01]  /*0bc0*/  LEA.HI R9, R8, R225, RZ, 0x2 ;  /* 0x000000e108097211 */ /* 0x000fe200078f10ff */
[----:B------:R-:W-:Y:S01]  /*0bd0*/  IMAD R230, R2, 0x8, R7 ;  /* 0x0000000802e67824 */ /* 0x000fe200078e0207 */
[----:B------:R-:W-:-:S02]  /*0be0*/  LEA.HI R0, R0, R233, RZ, 0x3 ;  /* 0x000000e900007211 */ /* 0x000fc400078f18ff */
[--C-:B------:R-:W-:Y:S02]  /*0bf0*/  SHF.R.S32.HI R6, RZ, 0x2, R9.reuse ;  /* 0x00000002ff067819 */ /* 0x100fe40000011409 */
[----:B------:R-:W-:Y:S02]  /*0c00*/  SHF.R.S32.HI R11, RZ, 0x1f, R9 ;  /* 0x0000001fff0b7819 */ /* 0x000fe40000011409 */
[----:B------:R-:W-:Y:S02]  /*0c10*/  LEA.HI R2, R4, R4, RZ, 0x1 ;  /* 0x0000000404027211 */ /* 0x000fe400078f08ff */
[----:B------:R-:W-:Y:S02]  /*0c20*/  LEA.HI R11, R11, R6, RZ, 0x3 ;  /* 0x000000060b0b7211 */ /* 0x000fe400078f18ff */
[----:B------:R-:W-:Y:S02]  /*0c30*/  SHF.R.S32.HI R226, RZ, 0x7, R3 ;  /* 0x00000007ffe27819 */ /* 0x000fe40000011403 */
[----:B------:R-:W-:-:S02]  /*0c40*/  LOP3.LUT R5, R2, 0x1ffffffe, RZ, 0xc0, !PT ;  /* 0x1ffffffe02057812 */ /* 0x000fc400078ec0ff */
[----:B------:R-:W-:Y:S02]  /*0c50*/  LOP3.LUT R2, R0, 0xfffffff8, RZ, 0xc0, !PT ;  /* 0xfffffff800027812 */ /* 0x000fe400078ec0ff */
[----:B------:R-:W-:Y:S02]  /*0c60*/  LOP3.LUT R11, R11, 0xfffffff8, RZ, 0xc0, !PT ;  /* 0xfffffff80b0b7812 */ /* 0x000fe400078ec0ff */
[----:B------:R-:W-:Y:S02]  /*0c70*/  LEA.HI R8, R8, R225, RZ, 0x5 ;  /* 0x000000e108087211 */ /* 0x000fe400078f28ff */
[----:B------:R-:W-:Y:S01]  /*0c80*/  LEA.HI R3, R3, R226, RZ, 0x1 ;  /* 0x000000e203037211 */ /* 0x000fe200078f08ff */
[----:B------:R-:W-:Y:S01]  /*0c90*/  IMAD.IADD R23, R233, 0x1, -R2 ;  /* 0x00000001e9177824 */ /* 0x000fe200078e0a02 */
[----:B------:R-:W-:Y:S02]  /*0ca0*/  IADD3 R11, R6, -R11, RZ ;  /* 0x8000000b060b7210 */ /* 0x000fe40007ffe0ff */
[----:B------:R-:W-:-:S02]  /*0cb0*/  SHF.R.S32.HI R8, RZ, 0x5, R8 ;  /* 0x00000005ff087819 */ /* 0x000fc40000011408 */
[----:B------:R-:W-:Y:S02]  /*0cc0*/  LOP3.LUT R3, R3, 0x3fffffe, RZ, 0xc0, !PT ;  /* 0x03fffffe03037812 */ /* 0x000fe400078ec0ff */
[----:B------:R-:W-:Y:S01]  /*0cd0*/  SHF.L.U32 R17, R23, 0x3, RZ ;  /* 0x0000000317117819 */ /* 0x000fe200000006ff */
[----:B------:R-:W-:Y:S01]  /*0ce0*/  IMAD R8, R8, 0x10, R11 ;  /* 0x0000001008087824 */ /* 0x000fe200078e020b */
[----:B------:R-:W-:Y:S01]  /*0cf0*/  LOP3.LUT R6, R9, 0x7ffffffc, RZ, 0xc0, !PT ;  /* 0x7ffffffc09067812 */ /* 0x000fe200078ec0ff */
[----:B------:R-:W-:Y:S02]  /*0d00*/  IMAD.IADD R3, R226, 0x1, -R3 ;  /* 0x00000001e2037824 */ /* 0x000fe400078e0a03 */
[----:B------:R-:W-:Y:S02]  /*0d10*/  VIADD R19, R17, 0x40 ;  /* 0x0000004011137836 */ /* 0x000fe40000000000 */
[----:B------:R-:W-:Y:S02]  /*0d20*/  IMAD.MOV.U32 R7, RZ, RZ, -0x2 ;  /* 0xfffffffeff077424 */ /* 0x000fe400078e00ff */
[----:B------:R-:W-:-:S02]  /*0d30*/  IMAD.IADD R6, R225, 0x1, -R6 ;  /* 0x00000001e1067824 */ /* 0x000fc400078e0a06 */
[----:B------:R-:W-:Y:S02]  /*0d40*/  IMAD.IADD R4, R4, 0x1, -R5 ;  /* 0x0000000104047824 */ /* 0x000fe400078e0a05 */
[----:B------:R-:W-:Y:S01]  /*0d50*/  IMAD R227, R3, 0x40, R8 ;  /* 0x0000004003e37824 */ /* 0x000fe200078e0208 */
[----:B------:R-:W-:Y:S01]  /*0d60*/  SHF.R.S32.HI R223, RZ, 0x3, R0 ;  /* 0x00000003ffdf7819 */ /* 0x000fe20000011400 */
[----:B------:R-:W-:Y:S01]  /*0d70*/  IMAD R228, R6, R7, 0xb0 ;  /* 0x000000b006e47424 */ /* 0x000fe200078e0207 */
[----:B------:R-:W-:Y:S01]  /*0d80*/  SHF.R.S32.HI R232, RZ, 0x1f, R17 ;  /* 0x0000001fffe87819 */ /* 0x000fe20000011411 */
[----:B------:R-:W-:Y:S01]  /*0d90*/  IMAD.MOV.U32 R224, RZ, RZ, RZ ;  /* 0x000000ffffe07224 */ /* 0x000fe200078e00ff */
[----:B------:R-:W-:Y:S01]  /*0da0*/  SHF.R.S32.HI R231, RZ, 0x1f, R19 ;  /* 0x0000001fffe77819 */ /* 0x000fe20000011413 */
[----:B------:R-:W-:Y:S02]  /*0db0*/  IMAD.MOV.U32 R16, RZ, RZ, RZ ;  /* 0x000000ffff107224 */ /* 0x000fe400078e00ff */
[----:B------:R-:W-:-:S02]  /*0dc0*/  IMAD.MOV.U32 R2, RZ, RZ, RZ ;  /* 0x000000ffff027224 */ /* 0x000fc400078e00ff */
[----:B------:R-:W-:Y:S01]  /*0dd0*/  IMAD R229, R4, 0x8, R227 ;  /* 0x0000000804e57824 */ /* 0x000fe200078e02e3 */
[----:B--2---:R-:W-:-:S07]  /*0de0*/  LOP3.LUT R18, R10, 0x1, RZ, 0xfc, !PT ;  /* 0x000000010a127812 */ /* 0x004fce00078efcff */
.L_x_7091:
[----:B0-2-4-:R-:W0:Y:S01]  /*0df0*/  LDC.64 R4, c[0x0][0xc88] ;  /* 0x00032200ff047b82 */ /* 0x015e220000000a00 */
[----:B------:R-:W-:Y:S01]  /*0e00*/  ULDC.64 UR8, c[0x0][0x208] ;  /* 0x0000820000087ab9 */ /* 0x000fe20000000a00 */
[----:B------:R-:W-:Y:S01]  /*0e10*/  ULDC.64 UR4, c[0x0][0xa28] ;  /* 0x00028a0000047ab9 */ /* 0x000fe20000000a00 */
[----:B------:R-:W-:Y:S01]  /*0e20*/  IMAD.MOV.U32 R0, RZ, RZ, RZ ;  /* 0x000000ffff007224 */ /* 0x000fe200078e00ff */
        /* <DEDUP_REMOVED lines=33> */
.L_x_7049:
[----:B-----5:R-:W-:Y:S01]  /*1040*/  IADD3 R81, -R0, R81, RZ ;  /* 0x0000005100517210 */ /* 0x020fe20007ffe1ff */
[----:B------:R-:W-:Y:S01]  /*1050*/  IMAD.MOV.U32 R221, RZ, RZ, R49 ;  /* 0x000000ffffdd7224 */ /* 0x000fe200078e0031 */
[----:B------:R-:W-:Y:S01]  /*1060*/  PLOP3.LUT P0, PT, PT, PT, PT, 0x80, 0x0 ;  /* 0x000000000000781c */ /* 0x000fe20003f0f070 */
[----:B------:R-:W-:Y:S01]  /*1070*/  IMAD.MOV.U32 R220, RZ, RZ, R50 ;  /* 0x000000ffffdc7224 */ /* 0x000fe200078e0032 */
[C---:B------:R-:W-:Y:S01]  /*1080*/  ISETP.GE.AND P1, PT, R81.reuse, 0x1, PT ;  /* 0x000000015100780c */ /* 0x040fe20003f26270 */
[----:B------:R-:W-:Y:S01]  /*1090*/  VIADD R0, R81, 0xaf ;  /* 0x000000af51007836 */ /* 0x000fe20000000000 */
[----:B------:R-:W-:Y:S01]  /*10a0*/  CS2R R36, SRZ ;  /* 0x0000000000247805 */ /* 0x000fe2000001ff00 */
[----:B------:R-:W-:Y:S01]  /*10b0*/  IMAD.MOV.U32 R87, RZ, RZ, RZ ;  /* 0x000000ffff577224 */ /* 0x000fe200078e00ff */
[----:B------:R-:W-:Y:S01]  /*10c0*/  CS2R R40, SRZ ;  /* 0x0000000000287805 */ /* 0x000fe2000001ff00 */
[----:B------:R-:W-:Y:S01]  /*10d0*/  IMAD.HI R0, R0, 0x2e8ba2e9, RZ ;  /* 0x2e8ba2e900007827 */ /* 0x000fe200078e02ff */
[----:B------:R-:W-:-:S02]  /*10e0*/  CS2R R38, SRZ ;  /* 0x0000000000267805 */ /* 0x000fc4000001ff00 */
[----:B------:R-:W-:Y:S02]  /*10f0*/  CS2R R44, SRZ ;  /* 0x00000000002c7805 */ /* 0x000fe4000001ff00 */
[----:B------:R-:W-:Y:S01]  /*1100*/  CS2R R42, SRZ ;  /* 0x00000000002a7805 */ /* 0x000fe2000001ff00 */
[----:B------:R-:W-:Y:S01]  /*1110*/  IMAD.MOV.U32 R29, RZ, RZ, RZ ;  /* 0x000000ffff1d7224 */ /* 0x000fe200078e00ff */
[----:B------:R-:W-:Y:S02]  /*1120*/  SHF.R.U32.HI R3, RZ, 0x1f, R0 ;  /* 0x0000001fff037819 */ /* 0x000fe40000011600 */
[----:B------:R-:W-:Y:S02]  /*1130*/  CS2R R52, SRZ ;  /* 0x0000000000347805 */ /* 0x000fe4000001ff00 */
[----:B------:R-:W-:Y:S02]  /*1140*/  CS2R R46, SRZ ;  /* 0x00000000002e7805 */ /* 0x000fe4000001ff00 */
[----:B------:R-:W-:-:S02]  /*1150*/  CS2R R56, SRZ ;  /* 0x0000000000387805 */ /* 0x000fc4000001ff00 */
[----:B------:R-:W-:Y:S01]  /*1160*/  LEA.HI.SX32 R120, R0, R3, 0x1b ;  /* 0x0000000300787211 */ /* 0x000fe200078fdaff */
[----:B------:R-:W-:Y:S01]  /*1170*/  IMAD.MOV.U32 R3, RZ, RZ, RZ ;  /* 0x000000ffff037224 */ /* 0x000fe200078e00ff */
        /* <DEDUP_REMOVED lines=21> */
[----:B0-----:R-:W-:Y:S01]  /*12d0*/  CS2R R6, SRZ ;  /* 0x0000000000067805 */ /* 0x001fe2000001ff00 */
[----:B------:R-:W-:Y:S02]  /*12e0*/  IMAD.MOV.U32 R8, RZ, RZ, RZ ;  /* 0x000000ffff087224 */ /* 0x000fe400078e00ff */
[----:B------:R-:W-:Y:S02]  /*12f0*/  IMAD.MOV.U32 R107, RZ, RZ, RZ ;  /* 0x000000ffff6b7224 */ /* 0x000fe400078e00ff */
[----:B------:R-:W-:Y:S02]  /*1300*/  IMAD.MOV.U32 R10, RZ, RZ, RZ ;  /* 0x000000ffff0a7224 */ /* 0x000fe400078e00ff */
[----:B------:R-:W-:-:S02]  /*1310*/  IMAD.MOV.U32 R109, RZ, RZ, RZ ;  /* 0x000000ffff6d7224 */ /* 0x000fc400078e00ff */
[----:B------:R-:W-:Y:S02]  /*1320*/  IMAD.MOV.U32 R12, RZ, RZ, RZ ;  /* 0x000000ffff0c7224 */ /* 0x000fe400078e00ff */
        /* <DEDUP_REMOVED lines=33> */
.L_x_7051:
        /* <DEDUP_REMOVED lines=9> */
[----:B------:R-:W-:-:S04]  /*15d0*/  IMAD.U32 R0, RZ, RZ, UR4 ;  /* 0x00000004ff007e24 */ /* 0x000fc8000f8e00ff */
[----:B------:R-:W0:Y:S02]  /*15e0*/  SYNCS.PHASECHK.TRANS64.TRYWAIT P1, [R0+URZ+0x34800], R3 ;  /* 0x03480003000075a7 */ /* 0x000e24000802017f */
[----:B0-----:R-:W-:Y:S05]  /*15f0*/  @!P1 BRA `(.L_x_7053) ;  /* 0x0000013800ec9947 */ /* 0x001fea0003800000 */
.L_x_7213:
[----:B------:R-:W-:Y:S05]  /*1600*/  BSYNC B0 ;  /* 0x0000000000007941 */ /* 0x000fea0003800000 */
.L_x_7052:
[----:B------:R-:W-:Y:S05]  /*1610*/  @!P0 BRA `(.L_x_7054) ;  /* 0x0000000000048947 */ /* 0x000fea0003800000 */
[----:B------:R-:W-:Y:S01]  /*1620*/  BPT.TRAP 0x1 ;  /* 0x000000040000795c */ /* 0x000fe20000300000 */
.L_x_7054:
[----:B------:R-:W-:Y:S02]  /*1630*/  LEA R10, R2, R0, 0x3 ;  /* 0x00000000020a7211 */ /* 0x000fe400078e18ff */
[----:B0-----:R-:W-:-:S04]  /*1640*/  SHF.L.U32 R3, R16, 0x1f, RZ ;  /* 0x0000001f10037819 */ /* 0x001fc800000006ff */
[----:B------:R0:W1:Y:S01]  /*1650*/  SYNCS.PHASECHK.TRANS64.TRYWAIT P2, [R10+URZ+0x34830], R3 ;  /* 0x034830030a0075a7 */ /* 0x000062000804017f */
[----:B------:R-:W-:Y:S05]  /*1660*/  @!P0 BRA `(.L_x_7055) ;  /* 0x0000000000048947 */ /* 0x000fea0003800000 */
[----:B------:R-:W-:Y:S01]  /*1670*/  BPT.TRAP 0x1 ;  /* 0x000000040000795c */ /* 0x000fe20000300000 */
.L_x_7055:
[----:B------:R-:W2:Y:S01]  /*1680*/  S2R R4, SR_TID.X ;  /* 0x0000000000047919 */ /* 0x000ea20000002100 */
[----:B------:R-:W-:Y:S01]  /*1690*/  IMAD.MOV.U32 R87, RZ, RZ, RZ ;  /* 0x000000ffff577224 */ /* 0x000fe200078e00ff */
[----:B--2---:R-:W-:Y:S01]  /*16a0*/  LOP3.LUT P1, RZ, R4, 0x7f, RZ, 0xc0, !PT ;  /* 0x0000007f04ff7812 */ /* 0x004fe2000782c0ff */
[----:B-1----:R-:W-:-:S12]  /*16b0*/  @P2 BRA `(.L_x_7056) ;  /* 0x0000000000082947 */ /* 0x002fd80003800000 */
[----:B------:R-:W1:Y:S02]  /*16c0*/  SYNCS.PHASECHK.TRANS64.TRYWAIT P2, [R10+URZ+0x34830], R3 ;  /* 0x034830030a0075a7 */ /* 0x000e64000804017f */
[----:B-1----:R-:W-:Y:S05]  /*16d0*/  @!P2 BRA `(.L_x_7057) ;  /* 0x0000013800c8a947 */ /* 0x002fea0003800000 */
.L_x_7056:
        /* <DEDUP_REMOVED lines=8> */
[----:B------:R-:W-:Y:S01]  /*1760*/  IMAD.U32 R9, RZ, RZ, UR5 ;  /* 0x00000005ff097e24 */ /* 0x000fe2000f8e00ff */
[----:B------:R-:W-:Y:S01]  /*1770*/  UMOV UR4, UR25 ;  /* 0x0000001900047c82 */ /* 0x000fe20008000000 */
[----:B------:R-:W-:Y:S01]  /*1780*/  LOP3.LUT R3, R3, 0x3fff, RZ, 0xc0, !PT ;  /* 0x00003fff03037812 */ /* 0x000fe200078ec0ff */
[----:B------:R-:W-:Y:S01]  /*1790*/  UMOV UR44, UR4 ;  /* 0x00000004002c7c82 */ /* 0x000fe20008000000 */
[----:B------:R-:W-:Y:S01]  /*17a0*/  IMAD.U32 R8, RZ, RZ, UR4 ;  /* 0x00000004ff087e24 */ /* 0x000fe2000f8e00ff */
[----:B------:R-:W-:Y:S01]  /*17b0*/  UMOV UR8, UR44 ;  /* 0x0000002c00087c82 */ /* 0x000fe20008000000 */
[----:B------:R-:W-:Y:S01]  /*17c0*/  LOP3.LUT R3, R3, 0x10000, RZ, 0xfc, !PT ;  /* 0x0001000003037812 */ /* 0x000fe200078efcff */
[----:B------:R-:W-:Y:S01]  /*17d0*/  UMOV UR9, UR45 ;  /* 0x0000002d00097c82 */ /* 0x000fe20008000000 */
[----:B------:R-:W-:Y:S01]  /*17e0*/  UMOV UR11, 0x40000040 ;  /* 0x40000040000b7882 */ /* 0x000fe20000000000 */
[----:B------:R-:W-:Y:S01]  /*17f0*/  UMOV UR12, UR44 ;  /* 0x0000002c000c7c82 */ /* 0x000fe20008000000 */
[----:B------:R-:W-:Y:S01]  /*1800*/  UMOV UR13, UR45 ;  /* 0x0000002d000d7c82 */ /* 0x000fe20008000000 */
[----:B------:R-:W-:Y:S01]  /*1810*/  IMAD R4, R2, 0xb00, R3 ;  /* 0x00000b0002047824 */ /* 0x000fe200078e0203 */
[----:B------:R-:W-:Y:S01]  /*1820*/  UMOV UR15, 0x40000040 ;  /* 0x40000040000f7882 */ /* 0x000fe20000000000 */
[----:B------:R-:W-:Y:S01]  /*1830*/  UMOV UR32, UR44 ;  /* 0x0000002c00207c82 */ /* 0x000fe20008000000 */
[----:B------:R-:W-:Y:S01]  /*1840*/  UMOV UR33, UR45 ;  /* 0x0000002d00217c82 */ /* 0x000fe20008000000 */
[----:B------:R-:W-:Y:S01]  /*1850*/  UMOV UR35, 0x40000040 ;  /* 0x4000004000237882 */ /* 0x000fe20000000000 */
[----:B------:R-:W-:Y:S01]  /*1860*/  R2UR UR24, R4 ;  /* 0x00000000041872ca */ /* 0x000fe200000e0000 */
[----:B------:R-:W-:Y:S01]  /*1870*/  UMOV UR28, UR44 ;  /* 0x0000002c001c7c82 */ /* 0x000fe20008000000 */
[----:B------:R-:W-:Y:S01]  /*1880*/  UMOV UR29, UR45 ;  /* 0x0000002d001d7c82 */ /* 0x000fe20008000000 */
[----:B------:R-:W-:Y:S01]  /*1890*/  UMOV UR31, 0x40000040 ;  /* 0x40000040001f7882 */ /* 0x000fe20000000000 */
        /* <DEDUP_REMOVED lines=10> */
[----:B------:R-:W-:Y:S01]  /*1940*/  UIADD3 UR10, UR24, 0x100, URZ ;  /* 0x00000100180a7890 */ /* 0x000fe2000fffe03f */
[----:B------:R-:W-:Y:S01]  /*1950*/  HGMMA.64x16x16.F32 R112, gdesc[UR4], RZ, !UPT, gsb0 ;  /* 0x00200000047079f0 */ /* 0x000fe2000c0008ff */
[----:B------:R-:W-:Y:S01]  /*1960*/  UIADD3 UR6, UR24, 0x80, URZ ;  /* 0x0000008018067890 */ /* 0x000fe2000fffe03f */
[----:B------:R-:W-:Y:S01]  /*1970*/  P2R R122, PR, RZ, 0x1 ;  /* 0x00000001ff7a7803 */ /* 0x000fe20000000000 */
[----:B------:R-:W-:Y:S01]  /*1980*/  UMOV UR4, UR44 ;  /* 0x0000002c00047c82 */ /* 0x000fe20008000000 */
[----:B------:R-:W-:Y:S01]  /*1990*/  UMOV UR5, UR45 ;  /* 0x0000002d00057c82 */ /* 0x000fe20008000000 */
[----:B------:R-:W-:Y:S01]  /*19a0*/  UMOV UR7, 0x40000040 ;  /* 0x4000004000077882 */ /* 0x000fe20000000000 */
[----:B------:R-:W-:Y:S01]  /*19b0*/  UIADD3 UR14, UR24, 0x180, URZ ;  /* 0x00000180180e7890 */ /* 0x000fe2000fffe03f */
[----:B------:R-:W-:Y:S01]  /*19c0*/  @!P1 VIADD R10, R10, 0x34840 ;  /* 0x000348400a0a9836 */ /* 0x000fe20000000000 */
[----:B------:R-:W-:-:S02]  /*19d0*/  UIADD3 UR34, UR24, 0x200, URZ ;  /* 0x0000020018227890 */ /* 0x000fc4000fffe03f */
[----:B------:R-:W-:Y:S02]  /*19e0*/  UIADD3 UR30, UR24, 0x280, URZ ;  /* 0x00000280181e7890 */ /* 0x000fe4000fffe03f */
[----:B------:R-:W-:Y:S02]  /*19f0*/  UIADD3 UR22, UR24, 0x300, URZ ;  /* 0x0000030018167890 */ /* 0x000fe4000fffe03f */
[----:B------:R-:W-:Y:S02]  /*1a00*/  UIADD3 UR18, UR24, 0x380, URZ ;  /* 0x0000038018127890 */ /* 0x000fe4000fffe03f */
[----:B------:R-:W-:Y:S02]  /*1a10*/  UIADD3 UR38, UR24, 0x400, URZ ;  /* 0x0000040018267890 */ /* 0x000fe4000fffe03f */
[----:B------:R-:W-:Y:S01]  /*1a20*/  UIADD3 UR42, UR24, 0x480, URZ ;  /* 0x00000480182a7890 */ /* 0x000fe2000fffe03f */
[----:B------:R-:W-:Y:S01]  /*1a30*/  UMOV UR40, UR44 ;  /* 0x0000002c00287c82 */ /* 0x000fe20008000000 */
[----:B------:R-:W-:Y:S01]  /*1a40*/  UMOV UR41, UR45 ;  /* 0x0000002d00297c82 */ /* 0x000fe20008000000 */
        /* <DEDUP_REMOVED lines=524> */
[----:B------:R-:W-:Y:S08]  /*3b10*/  MUFU.TANH R13, R13 ;  /* 0x0000000d000d7308 */ /* 0x000ff00000002400 */
[----:B------:R-:W1:Y:S08]  /*3b20*/  MUFU.TANH R20, R20 ;  /* 0x0000001400147308 */ /* 0x000e700000002400 */
[----:B------:R-:W2:Y:S08]  /*3b30*/  MUFU.TANH R14, R14 ;  /* 0x0000000e000e7308 */ /* 0x000eb00000002400 */
[----:B------:R-:W3:Y:S08]  /*3b40*/  MUFU.TANH R11, R11 ;  /* 0x0000000b000b7308 */ /* 0x000ef00000002400 */
        /* <DEDUP_REMOVED lines=17> */
[----:B------:R-:W-:Y:S08]  /*3c60*/  MUFU.TANH R107, R107 ;  /* 0x0000006b006b7308 */ /* 0x000ff00000002400 */
[----:B------:R-:W-:Y:S08]  /*3c70*/  MUFU.TANH R85, R85 ;  /* 0x0000005500557308 */ /* 0x000ff00000002400 */
        /* <DEDUP_REMOVED lines=17> */
[----:B------:R-:W-:Y:S08]  /*3d90*/  MUFU.TANH R110, R103 ;  /* 0x00000067006e7308 */ /* 0x000ff00000002400 */
        /* <DEDUP_REMOVED lines=28> */
[----:B0-----:R-:W-:Y:S01]  /*3f60*/  FMUL.FTZ R91, R74, UR6 ;  /* 0x000000064a5b7c20 */ /* 0x001fe20008410000 */
[----:B------:R-:W-:Y:S01]  /*3f70*/  FMUL.FTZ R72, R73, UR6 ;  /* 0x0000000649487c20 */ /* 0x000fe20008410000 */
[----:B------:R-:W-:Y:S01]  /*3f80*/  FMUL.FTZ R74, R76, UR6 ;  /* 0x000000064c4a7c20 */ /* 0x000fe20008410000 */
[----:B------:R-:W-:Y:S01]  /*3f90*/  HGMMA.64x16x16.F32 R64, gdesc[UR20], R64, gsb0 ;  /* 0x00200000144079f0 */ /* 0x000fe20008000840 */
[----:B------:R-:W-:Y:S01]  /*3fa0*/  UIADD3 UR22, UR24, 0x886, URZ ;  /* 0x0000088618167890 */ /* 0x000fe2000fffe03f */
[----:B------:R-:W-:Y:S01]  /*3fb0*/  FMUL.FTZ R73, R77, UR6 ;  /* 0x000000064d497c20 */ /* 0x000fe20008410000 */
[----:B------:R-:W-:Y:S01]  /*3fc0*/  UMOV UR23, 0x40000040 ;  /* 0x4000004000177882 */ /* 0x000fe20000000000 */
[----:B------:R-:W-:Y:S01]  /*3fd0*/  MUFU.TANH R77, R78 ;  /* 0x0000004e004d7308 */ /* 0x000fe20000002400 */
[----:B------:R-:W-:Y:S01]  /*3fe0*/  FMUL.FTZ R75, R75, UR6 ;  /* 0x000000064b4b7c20 */ /* 0x000fe20008410000 */
[----:B------:R-:W-:-:S06]  /*3ff0*/  FMUL.FTZ R79, R79, UR6 ;  /* 0x000000064f4f7c20 */ /* 0x000fcc0008410000 */
[----:B------:R-:W-:Y:S08]  /*4000*/  MUFU.TANH R116, R91 ;  /* 0x0000005b00747308 */ /* 0x000ff00000002400 */
[----:B------:R0:W-:Y:S08]  /*4010*/  MUFU.TANH R118, R75 ;  /* 0x0000004b00767308 */ /* 0x0001f00000002400 */
[----:B------:R-:W5:Y:S08]  /*4020*/  MUFU.TANH R88, R88 ;  /* 0x0000005800587308 */ /* 0x000f700000002400 */
        /* <DEDUP_REMOVED lines=8> */
[----:B------:R-:W0:Y:S01]  /*40b0*/  MUFU.TANH R89, R89 ;  /* 0x0000005900597308 */ /* 0x000e220000002400 */
        /* <DEDUP_REMOVED lines=8> */
[----:B------:R-:W0:Y:S08]  /*4140*/  MUFU.TANH R92, R92 ;  /* 0x0000005c005c7308 */ /* 0x000e300000002400 */
[----:B------:R-:W-:Y:S08]  /*4150*/  MUFU.TANH R126, R67 ;  /* 0x00000043007e7308 */ /* 0x000ff00000002400 */
        /* <DEDUP_REMOVED lines=12> */
[----:B------:R-:W-:Y:S01]  /*4220*/  IADD3 R63, R228, R81, RZ ;  /* 0x00000051e43f7210 */ /* 0x000fe20007ffe0ff */
[----:B------:R-:W-:Y:S01]  /*4230*/  UMOV UR23, 0x40000040 ;  /* 0x4000004000177882 */ /* 0x000fe20000000000 */
[----:B------:R-:W-:Y:S01]  /*4240*/  MUFU.TANH R132, R57 ;  /* 0x0000003900847308 */ /* 0x000fe20000002400 */
[----:B------:R-:W-:Y:S01]  /*4250*/  FMUL.FTZ R58, R61, UR6 ;  /* 0x000000063d3a7c20 */ /* 0x000fe20008410000 */
[----:B------:R-:W-:-:S06]  /*4260*/  FMUL.FTZ R60, R60, UR6 ;  /* 0x000000063c3c7c20 */ /* 0x000fcc0008410000 */
[----:B------:R-:W0:Y:S08]  /*4270*/  MUFU.TANH R64, R64 ;  /* 0x0000004000407308 */ /* 0x000e300000002400 */
[----:B------:R-:W0:Y:S08]  /*4280*/  MUFU.TANH R73, R73 ;  /* 0x0000004900497308 */ /* 0x000e300000002400 */
[----:B------:R1:W-:Y:S08]  /*4290*/  MUFU.TANH R128, R70 ;  /* 0x0000004600807308 */ /* 0x0003f00000002400 */
[----:B------:R-:W0:Y:S01]  /*42a0*/  MUFU.TANH R75, R75 ;  /* 0x0000004b004b7308 */ /* 0x000e220000002400 */
[----:B-1----:R-:W-:-:S07]  /*42b0*/  FMUL.FTZ R70, R59, UR6 ;  /* 0x000000063b467c20 */ /* 0x002fce0008410000 */
[----:B------:R-:W1:Y:S01]  /*42c0*/  MUFU.TANH R76, R76 ;  /* 0x0000004c004c7308 */ /* 0x000e620000002400 */
[----:B------:R-:W-:Y:S02]  /*42d0*/  WARPGROUP.DEPBAR.LE gsb0, 0x0 ;  /* 0x00008000000079c5 */ /* 0x000fe40000010000 */
[----:B------:R-:W-:Y:S01]  /*42e0*/  WARPGROUP.ARRIVE ;  /* 0x00000000000079c5 */ /* 0x000fe20000000000 */
[----:B------:R-:W-:Y:S01]  /*42f0*/  FMUL.FTZ R57, R48, UR6 ;  /* 0x0000000630397c20 */ /* 0x000fe20008410000 */
        /* <DEDUP_REMOVED lines=10> */
[----:B------:R-:W-:Y:S01]  /*43a0*/  MUFU.TANH R165, R53 ;  /* 0x0000003500a57308 */ /* 0x000fe20000002400 */
[----:B------:R-:W-:Y:S01]  /*43b0*/  ISETP.GT.AND P2, PT, R48, 0x8, PT ;  /* 0x000000083000780c */ /* 0x000fe20003f44270 */
[----:B------:R-:W-:Y:S01]  /*43c0*/  FMUL.FTZ R61, R55, UR6 ;  /* 0x00000006373d7c20 */ /* 0x000fe20008410000 */
[----:B------:R-:W-:Y:S01]  /*43d0*/  FSEL R91, R12, -INF , P5 ;  /* 0xff8000000c5b7808 */ /* 0x000fe20002800000 */
[----:B------:R-:W-:Y:S01]  /*43e0*/  FMUL.FTZ R59, R50, UR6 ;  /* 0x00000006323b7c20 */ /* 0x000fe20008410000 */
[----:B------:R-:W-:Y:S01]  /*43f0*/  FSEL R101, R20, -INF , P3 ;  /* 0xff80000014657808 */ /* 0x000fe20001800000 */
[----:B------:R-:W-:Y:S01]  /*4400*/  FMUL.FTZ R52, R52, UR6 ;  /* 0x0000000634347c20 */ /* 0x000fe20008410000 */
[----:B--2---:R-:W-:Y:S01]  /*4410*/  FSEL R95, R14, -INF , P2 ;  /* 0xff8000000e5f7808 */ /* 0x004fe20001000000 */
[----:B------:R-:W-:Y:S01]  /*4420*/  MUFU.TANH R50, R57 ;  /* 0x0000003900327308 */ /* 0x000fe20000002400 */
[----:B------:R-:W-:Y:S01]  /*4430*/  ISETP.GT.AND P6, PT, R48, 0x10, PT ;  /* 0x000000103000780c */ /* 0x000fe20003fc4270 */
[----:B------:R-:W-:Y:S01]  /*4440*/  FMUL.FTZ R54, R54, UR6 ;  /* 0x0000000636367c20 */ /* 0x000fe20008410000 */
[----:B---3--:R-:W-:-:S02]  /*4450*/  FSEL R11, R11, -INF , P5 ;  /* 0xff8000000b0b7808 */ /* 0x008fc40002800000 */
[----:B------:R-:W-:Y:S02]  /*4460*/  ISETP.GT.AND P5, PT, R48, 0x11, PT ;  /* 0x000000113000780c */ /* 0x000fe40003fa4270 */
[----:B----4-:R-:W-:Y:S01]  /*4470*/  FSEL R103, R82, -INF , P6 ;  /* 0xff80000052677808 */ /* 0x010fe20003000000 */
[----:B------:R-:W-:Y:S01]  /*4480*/  MUFU.TANH R14, R61 ;  /* 0x0000003d000e7308 */ /* 0x000fe20000002400 */
[----:B------:R-:W-:Y:S01]  /*4490*/  FSEL R12, R15, -INF , P4 ;  /* 0xff8000000f0c7808 */ /* 0x000fe20002000000 */
[----:B------:R-:W-:Y:S01]  /*44a0*/  IMAD.MOV.U32 R82, RZ, RZ, R87 ;  /* 0x000000ffff527224 */ /* 0x000fe200078e0057 */
[----:B-----5:R-:W-:Y:S02]  /*44b0*/  FSEL R109, R80, -INF , P5 ;  /* 0xff800000506d7808 */ /* 0x020fe40002800000 */
[----:B------:R-:W-:Y:S02]  /*44c0*/  FSEL R15, R83, -INF , P3 ;  /* 0xff800000530f7808 */ /* 0x000fe40001800000 */
[----:B------:R-:W-:Y:S01]  /*44d0*/  ISETP.GT.AND P3, PT, R48, 0x20, PT ;  /* 0x000000203000780c */ /* 0x000fe20003f64270 */
[----:B------:R-:W2:Y:S01]  /*44e0*/  MUFU.TANH R79, R79 ;  /* 0x0000004f004f7308 */ /* 0x000ea20000002400 */
[----:B------:R-:W-:-:S02]  /*44f0*/  MOV R80, R87 ;  /* 0x0000005700507202 */ /* 0x000fc40000000f00 */
[----:B------:R-:W-:-:S05]  /*4500*/  FSEL R113, R105, -INF , P3 ;  /* 0xff80000069717808 */ /* 0x000fca0001800000 */
[----:B------:R-:W3:Y:S08]  /*4510*/  MUFU.TANH R66, R66 ;  /* 0x0000004200427308 */ /* 0x000ef00000002400 */
[----:B------:R-:W-:Y:S01]  /*4520*/  MUFU.TANH R60, R60 ;  /* 0x0000003c003c7308 */ /* 0x000fe20000002400 */
[----:B------:R-:W-:Y:S02]  /*4530*/  WARPGROUP.DEPBAR.LE gsb0, 0x0 ;  /* 0x00008000000079c5 */ /* 0x000fe40000010000 */
[----:B------:R-:W-:Y:S01]  /*4540*/  FMUL.FTZ R63, R40, UR6 ;  /* 0x00000006283f7c20 */ /* 0x000fe20008410000 */
[----:B------:R-:W-:Y:S01]  /*4550*/  FSEL R40, R13, -INF , P4 ;  /* 0xff8000000d287808 */ /* 0x000fe20002000000 */
[----:B------:R-:W-:Y:S01]  /*4560*/  WARPGROUP.ARRIVE ;  /* 0x00000000000079c5 */ /* 0x000fe20000000000 */
[----:B------:R-:W-:Y:S01]  /*4570*/  ISETP.GT.AND P4, PT, R48, 0x18, PT ;  /* 0x000000183000780c */ /* 0x000fe20003f84270 */
[----:B------:R-:W-:Y:S01]  /*4580*/  FMUL.FTZ R69, R43, UR6 ;  /* 0x000000062b457c20 */ /* 0x000fe20008410000 */
[----:B------:R-:W-:Y:S01]  /*4590*/  FMNMX.FTZ R20, R91, R40, !PT ;  /* 0x000000285b147209 */ /* 0x000fe20007810000 */
[----:B------:R-:W-:Y:S01]  /*45a0*/  FMUL.FTZ R65, R41, UR6 ;  /* 0x0000000629417c20 */ /* 0x000fe20008410000 */
[----:B------:R-:W-:Y:S01]  /*45b0*/  FSEL R13, R21, -INF , P2 ;  /* 0xff800000150d7808 */ /* 0x000fe20001000000 */
[----:B------:R-:W-:Y:S01]  /*45c0*/  HGMMA.64x16x16.F32 R32, gdesc[UR20], R32, gsb0 ;  /* 0x00200000142079f0 */ /* 0x000fe20008000820 */
[----:B------:R-:W-:Y:S01]  /*45d0*/  FMNMX.FTZ R20, R95, R20, !PT ;  /* 0x000000145f147209 */ /* 0x000fe20007810000 */
[----:B------:R-:W-:Y:S01]  /*45e0*/  FMUL.FTZ R135, R45, UR6 ;  /* 0x000000062d877c20 */ /* 0x000fe20008410000 */
[----:B------:R-:W-:Y:S01]  /*45f0*/  FSEL R43, R107, -INF , P4 ;  /* 0xff8000006b2b7808 */ /* 0x000fe20002000000 */
[----:B------:R-:W-:Y:S01]  /*4600*/  FMUL.FTZ R138, R47, UR6 ;  /* 0x000000062f8a7c20 */ /* 0x000fe20008410000 */
[----:B------:R-:W-:Y:S01]  /*4610*/  FMNMX.FTZ R20, R101, R20, !PT ;  /* 0x0000001465147209 */ /* 0x000fe20007810000 */
[----:B------:R-:W-:Y:S01]  /*4620*/  FMUL.FTZ R67, R42, UR6 ;  /* 0x000000062a437c20 */ /* 0x000fe20008410000 */
[----:B------:R-:W-:Y:S01]  /*4630*/  ISETP.GT.AND P2, PT, R48, 0x19, PT ;  /* 0x000000193000780c */ /* 0x000fe20003f44270 */
[----:B------:R4:W-:Y:S01]  /*4640*/  MUFU.TANH R42, R49 ;  /* 0x00000031002a7308 */ /* 0x0009e20000002400 */
[----:B------:R-:W-:Y:S01]  /*4650*/  FMNMX.FTZ R20, R103, R20, !PT ;  /* 0x0000001467147209 */ /* 0x000fe20007810000 */
[----:B------:R-:W-:Y:S01]  /*4660*/  FMUL.FTZ R136, R46, UR6 ;  /* 0x000000062e887c20 */ /* 0x000fe20008410000 */
[----:B------:R-:W-:Y:S01]  /*4670*/  FSEL R107, R85, -INF , P4 ;  /* 0xff800000556b7808 */ /* 0x000fe20002000000 */
[----:B------:R-:W-:Y:S01]  /*4680*/  FMUL.FTZ R134, R44, UR6 ;  /* 0x000000062c867c20 */ /* 0x000fe20008410000 */
[----:B------:R-:W-:Y:S01]  /*4690*/  FMNMX.FTZ R20, R109, R20, !PT ;  /* 0x000000146d147209 */ /* 0x000fe20007810000 */
[----:B------:R-:W-:Y:S01]  /*46a0*/  UIADD3 UR22, UR24, 0xa86, URZ ;  /* 0x00000a8618167890 */ /* 0x000fe2000fffe03f */
[----:B------:R-:W-:Y:S01]  /*46b0*/  FSEL R111, R84, -INF , P2 ;  /* 0xff800000546f7808 */ /* 0x000fe20001000000 */
[----:B------:R5:W-:Y:S01]  /*46c0*/  MUFU.TANH R46, R51 ;  /* 0x00000033002e7308 */ /* 0x000be20000002400 */
[----:B------:R-:W-:Y:S01]  /*46d0*/  FMNMX.FTZ R20, R107, R20, !PT ;  /* 0x000000146b147209 */ /* 0x000fe20007810000 */
[----:B------:R-:W-:Y:S01]  /*46e0*/  UMOV UR23, 0x40000040 ;  /* 0x4000004000177882 */ /* 0x000fe20000000000 */
[----:B------:R-:W-:Y:S01]  /*46f0*/  FSEL R21, R104, -INF , P6 ;  /* 0xff80000068157808 */ /* 0x000fe20003000000 */
[----:B------:R-:W-:Y:S01]  /*4700*/  IMAD.MOV.U32 R84, RZ, RZ, R87 ;  /* 0x000000ffff547224 */ /* 0x000fe200078e0057 */
[----:B------:R-:W-:-:S02]  /*4710*/  ISETP.GT.AND P6, PT, R48, 0x21, PT ;  /* 0x000000213000780c */ /* 0x000fc40003fc4270 */
[----:B------:R-:W-:Y:S01]  /*4720*/  FMNMX.FTZ R20, R111, R20, !PT ;  /* 0x000000146f147209 */ /* 0x000fe20007810000 */
[----:B------:R1:W-:Y:S01]  /*4730*/  MUFU.TANH R44, R59 ;  /* 0x0000003b002c7308 */ /* 0x0003e20000002400 */
[----:B------:R-:W-:Y:S01]  /*4740*/  FSEL R41, R86, -INF , P5 ;  /* 0xff80000056297808 */ /* 0x000fe20002800000 */
[----:B------:R-:W-:Y:S01]  /*4750*/  IMAD.MOV.U32 R86, RZ, RZ, R87 ;  /* 0x000000ffff567224 */ /* 0x000fe200078e0057 */
[----:B------:R-:W-:Y:S02]  /*4760*/  ISETP.GT.AND P5, PT, R48, 0x28, PT ;  /* 0x000000283000780c */ /* 0x000fe40003fa4270 */
[----:B------:R-:W-:Y:S02]  /*4770*/  FSEL R115, R96, -INF , P6 ;  /* 0xff80000060737808 */ /* 0x000fe40003000000 */
[----:B------:R-:W-:Y:S01]  /*4780*/  FMNMX.FTZ R20, R113, R20, !PT ;  /* 0x0000001471147209 */ /* 0x000fe20007810000 */
[----:B------:R-:W3:Y:S01]  /*4790*/  MUFU.TANH R78, R78 ;  /* 0x0000004e004e7308 */ /* 0x000ee20000002400 */
[----:B------:R-:W-:-:S02]  /*47a0*/  ISETP.GT.AND P4, PT, R48, 0x29, PT ;  /* 0x000000293000780c */ /* 0x000fc40003f84270 */
[----:B------:R-:W-:Y:S02]  /*47b0*/  FSEL R117, R98, -INF , P5 ;  /* 0xff80000062757808 */ /* 0x000fe40002800000 */
[----:B------:R-:W-:Y:S02]  /*47c0*/  FMNMX.FTZ R20, R115, R20, !PT ;  /* 0x0000001473147209 */ /* 0x000fe40007810000 */
[----:B------:R-:W-:Y:S01]  /*47d0*/  FSEL R45, R106, -INF , P2 ;  /* 0xff8000006a2d7808 */ /* 0x000fe20001000000 */
[----:B------:R2:W-:Y:S01]  /*47e0*/  MUFU.TANH R167, R63 ;  /* 0x0000003f00a77308 */ /* 0x0005e20000002400 */
[----:B------:R-:W-:Y:S02]  /*47f0*/  ISETP.GT.AND P2, PT, R48, 0x30, PT ;  /* 0x000000303000780c */ /* 0x000fe40003f44270 */
[----:B------:R-:W-:Y:S02]  /*4800*/  FSEL R119, R97, -INF , P4 ;  /* 0xff80000061777808 */ /* 0x000fe40002000000 */
[----:B------:R-:W-:-:S02]  /*4810*/  FMNMX.FTZ R20, R117, R20, !PT ;  /* 0x0000001475147209 */ /* 0x000fc40007810000 */
[----:B------:R-:W-:Y:S01]  /*4820*/  FSEL R47, R108, -INF , P3 ;  /* 0xff8000006c2f7808 */ /* 0x000fe20001800000 */
[----:B------:R-:W3:Y:S01]  /*4830*/  MUFU.TANH R68, R68 ;  /* 0x0000004400447308 */ /* 0x000ee20000002400 */
[----:B------:R-:W-:Y:S02]  /*4840*/  ISETP.GT.AND P3, PT, R48, 0x31, PT ;  /* 0x000000313000780c */ /* 0x000fe40003f64270 */
[----:B------:R-:W-:Y:S01]  /*4850*/  FSEL R121, R100, -INF , P2 ;  /* 0xff80000064797808 */ /* 0x000fe20001000000 */
[----:B------:R-:W-:Y:S02]  /*4860*/  WARPGROUP.DEPBAR.LE gsb0, 0x0 ;  /* 0x00008000000079c5 */ /* 0x000fe40000010000 */
[----:B------:R-:W-:Y:S01]  /*4870*/  FMNMX.FTZ R20, R119, R20, !PT ;  /* 0x0000001477147209 */ /* 0x000fe20007810000 */
[----:B------:R-:W-:Y:S01]  /*4880*/  WARPGROUP.ARRIVE ;  /* 0x00000000000079c5 */ /* 0x000fe20000000000 */
[----:B----4-:R-:W-:Y:S01]  /*4890*/  FSEL R49, R99, -INF , P6 ;  /* 0xff80000063317808 */ /* 0x010fe20003000000 */
[----:B------:R-:W-:Y:S01]  /*48a0*/  FMUL.FTZ R32, R32, UR6 ;  /* 0x0000000620207c20 */ /* 0x000fe20008410000 */
[----:B------:R-:W-:Y:S01]  /*48b0*/  ISETP.GT.AND P6, PT, R48, 0x38, PT ;  /* 0x000000383000780c */ /* 0x000fe20003fc4270 */
[----:B------:R4:W-:Y:S01]  /*48c0*/  MUFU.TANH R169, R65 ;  /* 0x0000004100a97308 */ /* 0x0009e20000002400 */
[----:B------:R-:W-:Y:S01]  /*48d0*/  FSEL R123, R88, -INF , P3 ;  /* 0xff800000587b7808 */ /* 0x000fe20001800000 */
[----:B------:R-:W-:Y:S01]  /*48e0*/  HGMMA.64x16x16.F32 R24, gdesc[UR20], R24, gsb0 ;  /* 0x00200000141879f0 */ /* 0x000fe20008000818 */
[----:B------:R-:W-:Y:S01]  /*48f0*/  FMNMX.FTZ R20, R121, R20, !PT ;  /* 0x0000001479147209 */ /* 0x000fe20007810000 */
[----:B------:R-:W-:Y:S01]  /*4900*/  FMUL.FTZ R36, R36, UR6 ;  /* 0x0000000624247c20 */ /* 0x000fe20008410000 */
[----:B-----5:R-:W-:Y:S01]  /*4910*/  FSEL R51, R102, -INF , P5 ;  /* 0xff80000066337808 */ /* 0x020fe20002800000 */
[----:B------:R-:W-:Y:S01]  /*4920*/  FMUL.FTZ R34, R34, UR6 ;  /* 0x0000000622227c20 */ /* 0x000fe20008410000 */
[----:B------:R-:W-:Y:S01]  /*4930*/  ISETP.GT.AND P5, PT, R48, 0x39, PT ;  /* 0x000000393000780c */ /* 0x000fe20003fa4270 */
[----:B------:R-:W5:Y:S01]  /*4940*/  MUFU.TANH R56, R56 ;  /* 0x0000003800387308 */ /* 0x000f620000002400 */
[----:B------:R-:W-:Y:S01]  /*4950*/  FSEL R125, R90, -INF , P6 ;  /* 0xff8000005a7d7808 */ /* 0x000fe20003000000 */
[----:B------:R-:W-:Y:S01]  /*4960*/  FMUL.FTZ R38, R38, UR6 ;  /* 0x0000000626267c20 */ /* 0x000fe20008410000 */
[----:B------:R-:W-:Y:S01]  /*4970*/  FMNMX.FTZ R20, R123, R20, !PT ;  /* 0x000000147b147209 */ /* 0x000fe20007810000 */
[----:B------:R-:W-:Y:S01]  /*4980*/  FMUL.FTZ R39, R39, UR6 ;  /* 0x0000000627277c20 */ /* 0x000fe20008410000 */
[----:B------:R-:W-:Y:S01]  /*4990*/  FSEL R53, R110, -INF , P4 ;  /* 0xff8000006e357808 */ /* 0x000fe20002000000 */
[----:B------:R-:W-:Y:S01]  /*49a0*/  IMAD.U32 R88, RZ, RZ, UR7 ;  /* 0x00000007ff587e24 */ /* 0x000fe2000f8e00ff */
[----:B------:R-:W-:Y:S01]  /*49b0*/  ISETP.GT.AND P4, PT, R48, 0x40, PT ;  /* 0x000000403000780c */ /* 0x000fe20003f84270 */
[----:B------:R-:W5:Y:S01]  /*49c0*/  MUFU.TANH R32, R32 ;  /* 0x0000002000207308 */ /* 0x000f620000002400 */
[----:B0-----:R-:W-:-:S02]  /*49d0*/  FSEL R127, R89, -INF , P5 ;  /* 0xff800000597f7808 */ /* 0x001fc40002800000 */
[----:B------:R-:W-:Y:S02]  /*49e0*/  FMNMX.FTZ R20, R125, R20, !PT ;  /* 0x000000147d147209 */ /* 0x000fe40007810000 */
[----:B------:R-:W-:Y:S02]  /*49f0*/  FSEL R55, R112, -INF , P2 ;  /* 0xff80000070377808 */ /* 0x000fe40001000000 */
[----:B------:R-:W-:Y:S01]  /*4a00*/  ISETP.GT.AND P2, PT, R48, 0x41, PT ;  /* 0x000000413000780c */ /* 0x000fe20003f44270 */
[----:B------:R0:W-:Y:S01]  /*4a10*/  MUFU.TANH R99, R67 ;  /* 0x0000004300637308 */ /* 0x0001e20000002400 */
[----:B------:R-:W-:Y:S02]  /*4a20*/  FSEL R129, R92, -INF , P4 ;  /* 0xff8000005c817808 */ /* 0x000fe40002000000 */
[----:B------:R-:W-:Y:S02]  /*4a30*/  FMNMX.FTZ R20, R127, R20, !PT ;  /* 0x000000147f147209 */ /* 0x000fe40007810000 */
[----:B------:R-:W-:-:S02]  /*4a40*/  FSEL R57, R114, -INF , P3 ;  /* 0xff80000072397808 */ /* 0x000fc40001800000 */
[----:B------:R-:W-:Y:S01]  /*4a50*/  ISETP.GT.AND P3, PT, R48, 0x48, PT ;  /* 0x000000483000780c */ /* 0x000fe20003f64270 */
[----:B------:R-:W5:Y:S01]  /*4a60*/  MUFU.TANH R130, R71 ;  /* 0x0000004700827308 */ /* 0x000f620000002400 */
[----:B------:R-:W-:Y:S01]  /*4a70*/  FSEL R131, R72, -INF , P2 ;  /* 0xff80000048837808 */ /* 0x000fe20001000000 */
[----:B------:R-:W-:Y:S01]  /*4a80*/  IMAD.MOV.U32 R72, RZ, RZ, R87 ;  /* 0x000000ffff487224 */ /* 0x000fe200078e0057 */
[----:B------:R-:W-:Y:S02]  /*4a90*/  FMNMX.FTZ R20, R129, R20, !PT ;  /* 0x0000001481147209 */ /* 0x000fe40007810000 */
[----:B------:R-:W-:Y:S02]  /*4aa0*/  FSEL R61, R93, -INF , P5 ;  /* 0xff8000005d3d7808 */ /* 0x000fe40002800000 */
[----:B-1----:R-:W-:Y:S01]  /*4ab0*/  FSEL R59, R94, -INF , P6 ;  /* 0xff8000005e3b7808 */ /* 0x002fe20003000000 */
[----:B------:R1:W-:Y:S01]  /*4ac0*/  MUFU.TANH R105, R69 ;  /* 0x0000004500697308 */ /* 0x0003e20000002400 */
[----:B------:R-:W-:-:S02]  /*4ad0*/  ISETP.GT.AND P5, PT, R48, 0x50, PT ;  /* 0x000000503000780c */ /* 0x000fc40003fa4270 */
[----:B------:R-:W-:Y:S02]  /*4ae0*/  ISETP.GT.AND P6, PT, R48, 0x49, PT ;  /* 0x000000493000780c */ /* 0x000fe40003fc4270 */
[----:B------:R-:W-:Y:S01]  /*4af0*/  FSEL R133, R74, -INF , P3 ;  /* 0xff8000004a857808 */ /* 0x000fe20001800000 */
[----:B------:R-:W-:Y:S01]  /*4b00*/  IMAD.MOV.U32 R74, RZ, RZ, R87 ;  /* 0x000000ffff4a7224 */ /* 0x000fe200078e0057 */
[----:B------:R-:W-:Y:S01]  /*4b10*/  FMNMX.FTZ R20, R131, R20, !PT ;  /* 0x0000001483147209 */ /* 0x000fe20007810000 */
[----:B------:R-:W5:Y:S01]  /*4b20*/  MUFU.TANH R58, R58 ;  /* 0x0000003a003a7308 */ /* 0x000f620000002400 */
[----:B------:R-:W-:Y:S02]  /*4b30*/  FSEL R141, R64, -INF , P5 ;  /* 0xff800000408d7808 */ /* 0x000fe40002800000 */
[----:B------:R-:W-:Y:S02]  /*4b40*/  FSEL R137, R73, -INF , P6 ;  /* 0xff80000049897808 */ /* 0x000fe40003000000 */
[----:B------:R-:W-:Y:S01]  /*4b50*/  FMNMX.FTZ R64, R133, R20, !PT ;  /* 0x0000001485407209 */ /* 0x000fe20007810000 */
[----:B------:R-:W-:Y:S01]  /*4b60*/  FMUL.FTZ R20, R33, UR6 ;  /* 0x0000000621147c20 */ /* 0x000fe20008410000 */
[----:B--2---:R-:W-:Y:S01]  /*4b70*/  FSEL R63, R116, -INF , P4 ;  /* 0xff800000743f7808 */ /* 0x004fe20002000000 */
[----:B------:R-:W2:Y:S01]  /*4b80*/  MUFU.TANH R70, R70 ;  /* 0x0000004600467308 */ /* 0x000ea20000002400 */
[----:B------:R-:W-:Y:S01]  /*4b90*/  ISETP.GT.AND P4, PT, R48, 0x51, PT ;  /* 0x000000513000780c */ /* 0x000fe20003f84270 */
[----:B------:R-:W-:-:S02]  /*4ba0*/  WARPGROUP.DEPBAR.LE gsb0, 0x0 ;  /* 0x00008000000079c5 */ /* 0x000fc40000010000 */
[----:B------:R-:W-:Y:S01]  /*4bb0*/  FMNMX.FTZ R64, R137, R64, !PT ;  /* 0x0000004089407209 */ /* 0x000fe20007810000 */
[----:B------:R-:W-:Y:S01]  /*4bc0*/  FMUL.FTZ R24, R24, UR6 ;  /* 0x0000000618187c20 */ /* 0x000fe20008410000 */
[----:B----4-:R-:W-:Y:S01]  /*4bd0*/  FSEL R65, R118, -INF , P2 ;  /* 0xff80000076417808 */ /* 0x010fe20001000000 */
[----:B------:R-:W-:Y:S01]  /*4be0*/  FMUL.FTZ R28, R28, UR6 ;  /* 0x000000061c1c7c20 */ /* 0x000fe20008410000 */
[----:B------:R-:W-:Y:S01]  /*4bf0*/  ISETP.GT.AND P2, PT, R48, 0x58, PT ;  /* 0x000000583000780c */ /* 0x000fe20003f44270 */
[----:B------:R-:W4:Y:S01]  /*4c00*/  MUFU.TANH R52, R52 ;  /* 0x0000003400347308 */ /* 0x000f220000002400 */
[----:B------:R-:W-:Y:S01]  /*4c10*/  FSEL R143, R75, -INF , P4 ;  /* 0xff8000004b8f7808 */ /* 0x000fe20002000000 */
[----:B------:R-:W-:Y:S01]  /*4c20*/  FMUL.FTZ R26, R26, UR6 ;  /* 0x000000061a1a7c20 */ /* 0x000fe20008410000 */
[----:B------:R-:W-:Y:S01]  /*4c30*/  FMNMX.FTZ R64, R141, R64, !PT ;  /* 0x000000408d407209 */ /* 0x000fe20007810000 */
[----:B------:R-:W-:Y:S01]  /*4c40*/  FMUL.FTZ R30, R30, UR6 ;  /* 0x000000061e1e7c20 */ /* 0x000fe20008410000 */
[----:B0-----:R-:W-:-:S02]  /*4c50*/  FSEL R67, R77, -INF , P3 ;  /* 0xff8000004d437808 */ /* 0x001fc40001800000 */
[----:B------:R-:W-:Y:S01]  /*4c60*/  FSEL R73, R126, -INF , P4 ;  /* 0xff8000007e497808 */ /* 0x000fe20002000000 */
[----:B------:R-:W0:Y:S01]  /*4c70*/  MUFU.TANH R62, R62 ;  /* 0x0000003e003e7308 */ /* 0x000e220000002400 */
[C---:B------:R-:W-:Y:S02]  /*4c80*/  ISETP.GT.AND P3, PT, R48.reuse, 0x59, PT ;  /* 0x000000593000780c */ /* 0x040fe40003f64270 */
[----:B------:R-:W-:Y:S02]  /*4c90*/  ISETP.GT.AND P4, PT, R48, 0x68, PT ;  /* 0x000000683000780c */ /* 0x000fe40003f84270 */
[----:B------:R-:W-:Y:S01]  /*4ca0*/  FSEL R147, R76, -INF , P2 ;  /* 0xff8000004c937808 */ /* 0x000fe20001000000 */
[----:B------:R-:W-:Y:S01]  /*4cb0*/  IMAD.MOV.U32 R76, RZ, RZ, R87 ;  /* 0x000000ffff4c7224 */ /* 0x000fe200078e0057 */
[----:B------:R-:W-:Y:S01]  /*4cc0*/  FMNMX.FTZ R64, R143, R64, !PT ;  /* 0x000000408f407209 */ /* 0x000fe20007810000 */
[----:B------:R-:W0:Y:S01]  /*4cd0*/  MUFU.TANH R54, R54 ;  /* 0x0000003600367308 */ /* 0x000e220000002400 */
[----:B-1----:R-:W-:-:S02]  /*4ce0*/  FSEL R69, R79, -INF , P6 ;  /* 0xff8000004f457808 */ /* 0x002fc40003000000 */
[----:B------:R-:W-:Y:S02]  /*4cf0*/  ISETP.GT.AND P6, PT, R48, 0x60, PT ;  /* 0x000000603000780c */ /* 0x000fe40003fc4270 */
[----:B---3--:R-:W-:Y:S01]  /*4d00*/  FSEL R149, R66, -INF , P3 ;  /* 0xff80000042957808 */ /* 0x008fe20001800000 */
[--C-:B------:R-:W-:Y:S01]  /*4d10*/  IMAD.MOV.U32 R66, RZ, RZ, R87.reuse ;  /* 0x000000ffff427224 */ /* 0x100fe200078e0057 */
[----:B------:R-:W-:Y:S01]  /*4d20*/  FSEL R83, R78, -INF , P4 ;  /* 0xff8000004e537808 */ /* 0x000fe20002000000 */
[----:B------:R-:W1:Y:S01]  /*4d30*/  MUFU.TANH R134, R134 ;  /* 0x0000008600867308 */ /* 0x000e620000002400 */
[----:B------:R-:W-:Y:S01]  /*4d40*/  FSEL R155, R60, -INF , P4 ;  /* 0xff8000003c9b7808 */ /* 0x000fe20002000000 */
[----:B------:R-:W-:Y:S01]  /*4d50*/  IMAD.MOV.U32 R78, RZ, RZ, R87 ;  /* 0x000000ffff4e7224 */ /* 0x000fe200078e0057 */
[----:B------:R-:W-:Y:S02]  /*4d60*/  FMNMX.FTZ R64, R147, R64, !PT ;  /* 0x0000004093407209 */ /* 0x000fe40007810000 */
[----:B------:R-:W-:-:S02]  /*4d70*/  ISETP.GT.AND P4, PT, R48, 0x79, PT ;  /* 0x000000793000780c */ /* 0x000fc40003f84270 */
[----:B------:R-:W-:Y:S01]  /*4d80*/  FSEL R71, R124, -INF , P5 ;  /* 0xff8000007c477808 */ /* 0x000fe20002800000 */
[----:B------:R-:W3:Y:S01]  /*4d90*/  MUFU.TANH R135, R135 ;  /* 0x0000008700877308 */ /* 0x000ee20000002400 */
[----:B------:R-:W-:Y:S02]  /*4da0*/  ISETP.GT.AND P5, PT, R48, 0x61, PT ;  /* 0x000000613000780c */ /* 0x000fe40003fa4270 */
[----:B------:R-:W-:Y:S01]  /*4db0*/  FSEL R151, R68, -INF , P6 ;  /* 0xff80000044977808 */ /* 0x000fe20003000000 */
[----:B------:R-:W-:Y:S01]  /*4dc0*/  IMAD.MOV.U32 R68, RZ, RZ, R87 ;  /* 0x000000ffff447224 */ /* 0x000fe200078e0057 */
[----:B------:R-:W-:Y:S02]  /*4dd0*/  FMNMX.FTZ R64, R149, R64, !PT ;  /* 0x0000004095407209 */ /* 0x000fe40007810000 */
[----:B------:R-:W-:Y:S01]  /*4de0*/  FSEL R97, R14, -INF , P4 ;  /* 0xff8000000e617808 */ /* 0x000fe20002000000 */
[----:B------:R-:W3:Y:S01]  /*4df0*/  MUFU.TANH R20, R20 ;  /* 0x0000001400147308 */ /* 0x000ee20000002400 */
[----:B------:R-:W-:Y:S01]  /*4e00*/  FSEL R165, R165, -INF , P4 ;  /* 0xff800000a5a57808 */ /* 0x000fe20002000000 */
[----:B------:R-:W-:Y:S01]  /*4e10*/  FMUL.FTZ R14, R25, UR6 ;  /* 0x00000006190e7c20 */ /* 0x000fe20008410000 */
[----:B------:R-:W-:-:S02]  /*4e20*/  ISETP.GT.AND P4, PT, R48, 0x90, PT ;  /* 0x000000903000780c */ /* 0x000fc40003f84270 */
[----:B-----5:R-:W-:Y:S01]  /*4e30*/  FSEL R153, R56, -INF , P5 ;  /* 0xff80000038997808 */ /* 0x020fe20002800000 */
[----:B------:R-:W-:Y:S01]  /*4e40*/  FMUL.FTZ R56, R35, UR6 ;  /* 0x0000000623387c20 */ /* 0x000fe20008410000 */
[----:B------:R-:W-:Y:S01]  /*4e50*/  FMNMX.FTZ R64, R151, R64, !PT ;  /* 0x0000004097407209 */ /* 0x000fe20007810000 */
[----:B------:R-:W5:Y:S01]  /*4e60*/  MUFU.TANH R136, R136 ;  /* 0x0000008800887308 */ /* 0x000f620000002400 */
[----:B------:R-:W-:Y:S02]  /*4e70*/  FSEL R175, R32, -INF , P4 ;  /* 0xff80000020af7808 */ /* 0x000fe40002000000 */
[----:B------:R-:W-:Y:S02]  /*4e80*/  FSEL R75, R128, -INF , P2 ;  /* 0xff800000804b7808 */ /* 0x000fe40001000000 */
[----:B------:R-:W-:Y:S02]  /*4e90*/  FMNMX.FTZ R32, R11, R12, !PT ;  /* 0x0000000c0b207209 */ /* 0x000fe40007810000 */
[----:B------:R-:W-:Y:S01]  /*4ea0*/  ISETP.GT.AND P2, PT, R48, 0x69, PT ;  /* 0x000000693000780c */ /* 0x000fe20003f44270 */
[----:B------:R-:W5:Y:S01]  /*4eb0*/  MUFU.TANH R36, R36 ;  /* 0x0000002400247308 */ /* 0x000f620000002400 */
[----:B------:R-:W-:-:S02]  /*4ec0*/  FMNMX.FTZ R64, R153, R64, !PT ;  /* 0x0000004099407209 */ /* 0x000fc40007810000 */
[----:B------:R-:W-:Y:S02]  /*4ed0*/  FSEL R77, R130, -INF , P3 ;  /* 0xff800000824d7808 */ /* 0x000fe40001800000 */
[----:B------:R-:W-:Y:S02]  /*4ee0*/  FMNMX.FTZ R32, R13, R32, !PT ;  /* 0x000000200d207209 */ /* 0x000fe40007810000 */
[----:B------:R-:W-:Y:S01]  /*4ef0*/  ISETP.GT.AND P3, PT, R48, 0x70, PT ;  /* 0x000000703000780c */ /* 0x000fe20003f64270 */
[----:B------:R-:W5:Y:S01]  /*4f00*/  MUFU.TANH R138, R138 ;  /* 0x0000008a008a7308 */ /* 0x000f620000002400 */
[----:B------:R-:W-:Y:S02]  /*4f10*/  FSEL R157, R58, -INF , P2 ;  /* 0xff8000003a9d7808 */ /* 0x000fe40001000000 */
[----:B------:R-:W-:Y:S02]  /*4f20*/  FMNMX.FTZ R64, R155, R64, !PT ;  /* 0x000000409b407209 */ /* 0x000fe40007810000 */
[----:B------:R-:W-:-:S02]  /*4f30*/  FSEL R79, R132, -INF , P6 ;  /* 0xff800000844f7808 */ /* 0x000fc40003000000 */
[----:B------:R-:W-:Y:S01]  /*4f40*/  FMNMX.FTZ R32, R15, R32, !PT ;  /* 0x000000200f207209 */ /* 0x000fe20007810000 */
[----:B------:R-:W-:Y:S01]  /*4f50*/  MUFU.TANH R34, R34 ;  /* 0x0000002200227308 */ /* 0x000fe20000002400 */
[----:B------:R-:W-:Y:S02]  /*4f60*/  ISETP.GT.AND P6, PT, R48, 0x71, PT ;  /* 0x000000713000780c */ /* 0x000fe40003fc4270 */
[----:B------:R-:W-:Y:S02]  /*4f70*/  FSEL R159, R50, -INF , P3 ;  /* 0xff800000329f7808 */ /* 0x000fe40001800000 */
[----:B------:R-:W-:Y:S02]  /*4f80*/  FMNMX.FTZ R64, R157, R64, !PT ;  /* 0x000000409d407209 */ /* 0x000fe40007810000 */
[----:B--2---:R-:W-:Y:S01]  /*4f90*/  FSEL R33, R70, -INF , P5 ;  /* 0xff80000046217808 */ /* 0x004fe20002800000 */
[----:B------:R-:W-:Y:S01]  /*4fa0*/  MUFU.TANH R24, R24 ;  /* 0x0000001800187308 */ /* 0x000fe20000002400 */
[----:B------:R-:W-:Y:S01]  /*4fb0*/  FMNMX.FTZ R32, R21, R32, !PT ;  /* 0x0000002015207209 */ /* 0x000fe20007810000 */
[----:B------:R-:W-:Y:S01]  /*4fc0*/  IMAD.MOV.U32 R70, RZ, RZ, R87 ;  /* 0x000000ffff467224 */ /* 0x000fe200078e0057 */
[----:B------:R-:W-:-:S02]  /*4fd0*/  ISETP.GT.AND P5, PT, R48, 0x78, PT ;  /* 0x000000783000780c */ /* 0x000fc40003fa4270 */
[----:B------:R-:W-:Y:S02]  /*4fe0*/  FSEL R161, R42, -INF , P6 ;  /* 0xff8000002aa17808 */ /* 0x000fe40003000000 */
[----:B------:R-:W-:Y:S01]  /*4ff0*/  FMNMX.FTZ R64, R159, R64, !PT ;  /* 0x000000409f407209 */ /* 0x000fe20007810000 */
[----:B------:R-:W-:Y:S01]  /*5000*/  MUFU.TANH R56, R56 ;  /* 0x0000003800387308 */ /* 0x000fe20000002400 */
[----:B------:R-:W-:Y:S02]  /*5010*/  FMNMX.FTZ R32, R41, R32, !PT ;  /* 0x0000002029207209 */ /* 0x000fe40007810000 */
[----:B----4-:R-:W-:Y:S02]  /*5020*/  FSEL R163, R52, -INF , P5 ;  /* 0xff80000034a37808 */ /* 0x010fe40002800000 */
[----:B------:R-:W-:Y:S02]  /*5030*/  FMNMX.FTZ R64, R161, R64, !PT ;  /* 0x00000040a1407209 */ /* 0x000fe40007810000 */
[----:B0-----:R-:W-:Y:S01]  /*5040*/  FSEL R35, R62, -INF , P2 ;  /* 0xff8000003e237808 */ /* 0x001fe20001000000 */
[----:B------:R-:W-:Y:S01]  /*5050*/  MUFU.TANH R14, R14 ;  /* 0x0000000e000e7308 */ /* 0x000fe20000002400 */
[----:B------:R-:W-:-:S02]  /*5060*/  FMNMX.FTZ R32, R43, R32, !PT ;  /* 0x000000202b207209 */ /* 0x000fc40007810000 */
[----:B------:R-:W-:Y:S02]  /*5070*/  ISETP.GT.AND P2, PT, R48, 0x80, PT ;  /* 0x000000803000780c */ /* 0x000fe40003f44270 */
[----:B------:R-:W-:Y:S02]  /*5080*/  FMNMX.FTZ R64, R163, R64, !PT ;  /* 0x00000040a3407209 */ /* 0x000fe40007810000 */
[----:B------:R-:W-:Y:S01]  /*5090*/  FSEL R85, R44, -INF , P3 ;  /* 0xff8000002c557808 */ /* 0x000fe20001800000 */
[----:B------:R-:W-:Y:S01]  /*50a0*/  FMUL.FTZ R44, R37, UR6 ;  /* 0x00000006252c7c20 */ /* 0x000fe20008410000 */
[----:B------:R-:W-:Y:S01]  /*50b0*/  FMNMX.FTZ R32, R45, R32, !PT ;  /* 0x000000202d207209 */ /* 0x000fe20007810000 */
[----:B------:R-:W-:Y:S01]  /*50c0*/  MUFU.TANH R38, R38 ;  /* 0x0000002600267308 */ /* 0x000fe20000002400 */
[----:B------:R-:W-:Y:S02]  /*50d0*/  ISETP.GT.AND P3, PT, R48, 0x81, PT ;  /* 0x000000813000780c */ /* 0x000fe40003f64270 */
[----:B------:R-:W-:-:S02]  /*50e0*/  FSEL R167, R167, -INF , P2 ;  /* 0xff800000a7a77808 */ /* 0x000fc40001000000 */
[----:B------:R-:W-:Y:S02]  /*50f0*/  FMNMX.FTZ R64, R165, R64, !PT ;  /* 0x00000040a5407209 */ /* 0x000fe40007810000 */
[----:B------:R-:W-:Y:S01]  /*5100*/  FSEL R37, R46, -INF , P6 ;  /* 0xff8000002e257808 */ /* 0x000fe20003000000 */
[----:B------:R-:W0:Y:S01]  /*5110*/  MUFU.TANH R44, R44 ;  /* 0x0000002c002c7308 */ /* 0x000e220000002400 */
[----:B------:R-:W-:Y:S02]  /*5120*/  FMNMX.FTZ R32, R47, R32, !PT ;  /* 0x000000202f207209 */ /* 0x000fe40007810000 */
[----:B------:R-:W-:Y:S02]  /*5130*/  ISETP.GT.AND P6, PT, R48, 0x88, PT ;  /* 0x000000883000780c */ /* 0x000fe40003fc4270 */
[----:B------:R-:W-:Y:S02]  /*5140*/  FSEL R169, R169, -INF , P3 ;  /* 0xff800000a9a97808 */ /* 0x000fe40001800000 */
[----:B------:R-:W-:Y:S01]  /*5150*/  FMNMX.FTZ R64, R167, R64, !PT ;  /* 0x00000040a7407209 */ /* 0x000fe20007810000 */
[----:B------:R-:W2:Y:S01]  /*5160*/  MUFU.TANH R28, R28 ;  /* 0x0000001c001c7308 */ /* 0x000ea20000002400 */
[----:B------:R-:W-:-:S02]  /*5170*/  FSEL R93, R54, -INF , P5 ;  /* 0xff800000365d7808 */ /* 0x000fc40002800000 */
[----:B------:R-:W-:Y:S02]  /*5180*/  FMNMX.FTZ R32, R49, R32, !PT ;  /* 0x0000002031207209 */ /* 0x000fe40007810000 */
[----:B------:R-:W-:Y:S02]  /*5190*/  ISETP.GT.AND P5, PT, R48, 0x89, PT ;  /* 0x000000893000780c */ /* 0x000fe40003fa4270 */
[----:B-1----:R-:W-:Y:S01]  /*51a0*/  FSEL R171, R134, -INF , P6 ;  /* 0xff80000086ab7808 */ /* 0x002fe20003000000 */
[----:B------:R-:W-:Y:S01]  /*51b0*/  MUFU.TANH R26, R26 ;  /* 0x0000001a001a7308 */ /* 0x000fe20000002400 */
[----:B------:R-:W-:Y:S02]  /*51c0*/  FMNMX.FTZ R64, R169, R64, !PT ;  /* 0x00000040a9407209 */ /* 0x000fe40007810000 */
[----:B------:R-:W-:Y:S02]  /*51d0*/  FMNMX.FTZ R32, R51, R32, !PT ;  /* 0x0000002033207209 */ /* 0x000fe40007810000 */
[----:B---3--:R-:W-:-:S02]  /*51e0*/  FSEL R173, R135, -INF , P5 ;  /* 0xff80000087ad7808 */ /* 0x008fc40002800000 */
[----:B------:R-:W-:Y:S01]  /*51f0*/  FMNMX.FTZ R64, R171, R64, !PT ;  /* 0x00000040ab407209 */ /* 0x000fe20007810000 */
[----:B------:R-:W-:Y:S01]  /*5200*/  MUFU.TANH R30, R30 ;  /* 0x0000001e001e7308 */ /* 0x000fe20000002400 */
[----:B------:R-:W-:Y:S02]  /*5210*/  FSEL R105, R105, -INF , P3 ;  /* 0xff80000069697808 */ /* 0x000fe40001800000 */
[----:B------:R-:W-:Y:S02]  /*5220*/  FMNMX.FTZ R32, R53, R32, !PT ;  /* 0x0000002035207209 */ /* 0x000fe40007810000 */
[----:B------:R-:W-:Y:S02]  /*5230*/  ISETP.GT.AND P3, PT, R48, 0x91, PT ;  /* 0x000000913000780c */ /* 0x000fe40003f64270 */
[----:B------:R-:W-:Y:S02]  /*5240*/  FMNMX.FTZ R64, R173, R64, !PT ;  /* 0x00000040ad407209 */ /* 0x000fe40007810000 */
[----:B------:R-:W-:-:S02]  /*5250*/  FSEL R99, R99, -INF , P2 ;  /* 0xff80000063637808 */ /* 0x000fc40001000000 */
[----:B------:R-:W-:Y:S02]  /*5260*/  FMNMX.FTZ R32, R55, R32, !PT ;  /* 0x0000002037207209 */ /* 0x000fe40007810000 */
[----:B------:R-:W-:Y:S02]  /*5270*/  ISETP.GT.AND P2, PT, R48, 0x98, PT ;  /* 0x000000983000780c */ /* 0x000fe40003f44270 */
[----:B------:R-:W-:Y:S01]  /*5280*/  FSEL R177, R20, -INF , P3 ;  /* 0xff80000014b17808 */ /* 0x000fe20001800000 */
[----:B------:R-:W-:Y:S01]  /*5290*/  FMUL.FTZ R20, R29, UR6 ;  /* 0x000000061d147c20 */ /* 0x000fe20008410000 */
[----:B------:R-:W-:Y:S02]  /*52a0*/  FMNMX.FTZ R64, R175, R64, !PT ;  /* 0x00000040af407209 */ /* 0x000fe40007810000 */
[----:B-----5:R-:W-:Y:S02]  /*52b0*/  FSEL R25, R136, -INF , P6 ;  /* 0xff80000088197808 */ /* 0x020fe40003000000 */
[----:B------:R-:W-:Y:S01]  /*52c0*/  FMNMX.FTZ R32, R57, R32, !PT ;  /* 0x0000002039207209 */ /* 0x000fe20007810000 */
[----:B------:R-:W1:Y:S01]  /*52d0*/  MUFU.TANH R20, R20 ;  /* 0x0000001400147308 */ /* 0x000e620000002400 */
[----:B------:R-:W-:-:S02]  /*52e0*/  ISETP.GT.AND P6, PT, R48, 0x99, PT ;  /* 0x000000993000780c */ /* 0x000fc40003fc4270 */
[----:B------:R-:W-:Y:S02]  /*52f0*/  FSEL R179, R36, -INF , P2 ;  /* 0xff80000024b37808 */ /* 0x000fe40001000000 */
[----:B------:R-:W-:Y:S02]  /*5300*/  FMNMX.FTZ R64, R177, R64, !PT ;  /* 0x00000040b1407209 */ /* 0x000fe40007810000 */
[----:B------:R-:W-:Y:S02]  /*5310*/  FSEL R29, R138, -INF , P5 ;  /* 0xff8000008a1d7808 */ /* 0x000fe40002800000 */
[----:B------:R-:W-:Y:S02]  /*5320*/  FMNMX.FTZ R32, R59, R32, !PT ;  /* 0x000000203b207209 */ /* 0x000fe40007810000 */
[----:B------:R-:W-:Y:S02]  /*5330*/  ISETP.GT.AND P5, PT, R48, 0xa0, PT ;  /* 0x000000a03000780c */ /* 0x000fe40003fa4270 */
[----:B0-----:R-:W-:-:S02]  /*5340*/  FSEL R181, R44, -INF , P6 ;  /* 0xff8000002cb57808 */ /* 0x001fc40003000000 */
[----:B------:R-:W-:Y:S02]  /*5350*/  FMNMX.FTZ R64, R179, R64, !PT ;  /* 0x00000040b3407209 */ /* 0x000fe40007810000 */
[----:B------:R-:W-:Y:S02]  /*5360*/  FSEL R135, R34, -INF , P4 ;  /* 0xff80000022877808 */ /* 0x000fe40002000000 */
[----:B------:R-:W-:Y:S02]  /*5370*/  FMNMX.FTZ R32, R61, R32, !PT ;  /* 0x000000203d207209 */ /* 0x000fe40007810000 */
[----:B------:R-:W-:Y:S02]  /*5380*/  ISETP.GT.AND P4, PT, R48, 0xa1, PT ;  /* 0x000000a13000780c */ /* 0x000fe40003f84270 */
[----:B------:R-:W-:Y:S02]  /*5390*/  FSEL R183, R24, -INF , P5 ;  /* 0xff80000018b77808 */ /* 0x000fe40002800000 */
[----:B------:R-:W-:-:S02]  /*53a0*/  FMNMX.FTZ R64, R181, R64, !PT ;  /* 0x00000040b5407209 */ /* 0x000fc40007810000 */
[----:B------:R-:W-:Y:S02]  /*53b0*/  FSEL R139, R56, -INF , P3 ;  /* 0xff800000388b7808 */ /* 0x000fe40001800000 */
[----:B------:R-:W-:Y:S02]  /*53c0*/  FMNMX.FTZ R32, R63, R32, !PT ;  /* 0x000000203f207209 */ /* 0x000fe40007810000 */
[----:B------:R-:W-:Y:S02]  /*53d0*/  ISETP.GT.AND P3, PT, R48, 0xa8, PT ;  /* 0x000000a83000780c */ /* 0x000fe40003f64270 */
[----:B------:R-:W-:Y:S02]  /*53e0*/  FSEL R185, R14, -INF , P4 ;  /* 0xff8000000eb97808 */ /* 0x000fe40002000000 */
[----:B------:R-:W-:Y:S02]  /*53f0*/  FMNMX.FTZ R64, R183, R64, !PT ;  /* 0x00000040b7407209 */ /* 0x000fe40007810000 */
[----:B------:R-:W-:-:S02]  /*5400*/  FSEL R145, R38, -INF , P2 ;  /* 0xff80000026917808 */ /* 0x000fc40001000000 */
[----:B------:R-:W-:Y:S02]  /*5410*/  FMNMX.FTZ R32, R65, R32, !PT ;  /* 0x0000002041207209 */ /* 0x000fe40007810000 */
[----:B------:R-:W-:Y:S02]  /*5420*/  ISETP.GT.AND P2, PT, R48, 0xa9, PT ;  /* 0x000000a93000780c */ /* 0x000fe40003f44270 */
[----:B--2---:R-:W-:Y:S01]  /*5430*/  FSEL R187, R28, -INF , P3 ;  /* 0xff8000001cbb7808 */ /* 0x004fe20001800000 */
[----:B------:R-:W-:Y:S01]  /*5440*/  FMUL.FTZ R28, R31, UR6 ;  /* 0x000000061f1c7c20 */ /* 0x000fe20008410000 */
[----:B------:R-:W-:Y:S02]  /*5450*/  FMNMX.FTZ R64, R185, R64, !PT ;  /* 0x00000040b9407209 */ /* 0x000fe40007810000 */
[----:B------:R-:W-:Y:S02]  /*5460*/  FMNMX.FTZ R32, R67, R32, !PT ;  /* 0x0000002043207209 */ /* 0x000fe40007810000 */
[----:B-1----:R-:W-:Y:S01]  /*5470*/  FSEL R189, R20, -INF , P2 ;  /* 0xff80000014bd7808 */ /* 0x002fe20001000000 */
[----:B------:R-:W-:Y:S01]  /*5480*/  MUFU.TANH R28, R28 ;  /* 0x0000001c001c7308 */ /* 0x000fe20000002400 */
[----:B------:R-:W-:-:S02]  /*5490*/  FMNMX.FTZ R64, R187, R64, !PT ;  /* 0x00000040bb407209 */ /* 0x000fc40007810000 */
[----:B------:R-:W-:Y:S02]  /*54a0*/  FMNMX.FTZ R32, R69, R32, !PT ;  /* 0x0000002045207209 */ /* 0x000fe40007810000 */
[----:B------:R-:W-:Y:S02]  /*54b0*/  FMNMX.FTZ R64, R189, R64, !PT ;  /* 0x00000040bd407209 */ /* 0x000fe40007810000 */
[----:B------:R-:W-:Y:S01]  /*54c0*/  FMNMX.FTZ R32, R71, R32, !PT ;  /* 0x0000002047207209 */ /* 0x000fe20007810000 */
[----:B------:R-:W0:Y:S01]  /*54d0*/  MUFU.TANH R20, R39 ;  /* 0x0000002700147308 */ /* 0x000e220000002400 */
[----:B------:R-:W-:Y:S01]  /*54e0*/  MOV R62, R87 ;  /* 0x00000057003e7202 */ /* 0x000fe20000000f00 */
[----:B------:R-:W1:Y:S01]  /*54f0*/  SHFL.BFLY PT, R89, R64, 0x2, 0x1f ;  /* 0x0c401f0040597f89 */ /* 0x000e6200000e0000 */
[----:B------:R-:W-:-:S04]  /*5500*/  FMNMX.FTZ R32, R73, R32, !PT ;  /* 0x0000002049207209 */ /* 0x000fc80007810000 */
[----:B------:R-:W-:-:S04]  /*5510*/  FMNMX.FTZ R32, R75, R32, !PT ;  /* 0x000000204b207209 */ /* 0x000fc80007810000 */
[----:B------:R-:W-:-:S04]  /*5520*/  FMNMX.FTZ R32, R77, R32, !PT ;  /* 0x000000204d207209 */ /* 0x000fc80007810000 */
[----:B------:R-:W-:-:S04]  /*5530*/  FMNMX.FTZ R32, R79, R32, !PT ;  /* 0x000000204f207209 */ /* 0x000fc80007810000 */
[----:B------:R-:W-:-:S04]  /*5540*/  FMNMX.FTZ R32, R33, R32, !PT ;  /* 0x0000002021207209 */ /* 0x000fc80007810000 */
[----:B------:R-:W-:Y:S02]  /*5550*/  FMNMX.FTZ R32, R83, R32, !PT ;  /* 0x0000002053207209 */ /* 0x000fe40007810000 */
[----:B-1----:R-:W-:Y:S01]  /*5560*/  FMNMX.FTZ R24, R64, R89, !PT ;  /* 0x0000005940187209 */ /* 0x002fe20007810000 */
[----:B------:R-:W-:Y:S01]  /*5570*/  IMAD.MOV.U32 R64, RZ, RZ, R87 ;  /* 0x000000ffff407224 */ /* 0x000fe200078e0057 */
[----:B------:R-:W-:-:S03]  /*5580*/  FMNMX.FTZ R32, R35, R32, !PT ;  /* 0x0000002023207209 */ /* 0x000fc60007810000 */
        /* <DEDUP_REMOVED lines=8> */
[----:B------:R-:W-:Y:S01]  /*5610*/  FMUL.FTZ R24, R27, UR6 ;  /* 0x000000061b187c20 */ /* 0x000fe20008410000 */
[----:B------:R-:W-:Y:S02]  /*5620*/  FMNMX.FTZ R32, R25, R32, !PT ;  /* 0x0000002019207209 */ /* 0x000fe40007810000 */
[C---:B------:R-:W-:Y:S01]  /*5630*/  FSETP.NEU.FTZ.AND P0, PT, R89.reuse, -INF , PT ;  /* 0xff8000005900780b */ /* 0x040fe20003f1d000 */
[----:B------:R-:W-:Y:S01]  /*5640*/  FMUL.FTZ R14, R89, R88 ;  /* 0x00000058590e7220 */ /* 0x000fe20000410000 */
[----:B------:R-:W-:Y:S01]  /*5650*/  FMNMX.FTZ R32, R29, R32, !PT ;  /* 0x000000201d207209 */ /* 0x000fe20007810000 */
[----:B------:R-:W1:Y:S03]  /*5660*/  MUFU.TANH R24, R24 ;  /* 0x0000001800187308 */ /* 0x000e660000002400 */
[----:B------:R-:W-:-:S02]  /*5670*/  FMNMX.FTZ R32, R135, R32, !PT ;  /* 0x0000002087207209 */ /* 0x000fc40007810000 */
[----:B------:R-:W-:Y:S02]  /*5680*/  FSEL R14, R14, RZ, P0 ;  /* 0x000000ff0e0e7208 */ /* 0x000fe40000000000 */
[----:B------:R-:W-:Y:S02]  /*5690*/  FMNMX.FTZ R32, R139, R32, !PT ;  /* 0x000000208b207209 */ /* 0x000fe40007810000 */
[----:B------:R-:W-:Y:S01]  /*56a0*/  ISETP.NE.AND P0, PT, R122, RZ, PT ;  /* 0x000000ff7a00720c */ /* 0x000fe20003f05270 */
        /* <DEDUP_REMOVED lines=29> */
[----:B------:R-:W0:Y:S01]  /*5880*/  SHFL.BFLY PT, R133, R32, 0x2, 0x1f ;  /* 0x0c401f0020857f89 */ /* 0x000e2200000e0000 */
        /* <DEDUP_REMOVED lines=28> */
[----:B------:R-:W4:Y:S01]  /*5a50*/  SHFL.BFLY PT, R133, R20, 0x1, 0x1f ;  /* 0x0c201f0014857f89 */ /* 0x000f2200000e0000 */
[-CC-:B------:R-:W-:Y:S01]  /*5a60*/  FFMA.FTZ R216, R183, R88.reuse, -R14.reuse ;  /* 0x00000058b7d87223 */ /* 0x180fe2000001080e */
[-CC-:B------:R-:W-:Y:S01]  /*5a70*/  FFMA.FTZ R151, R185, R88.reuse, -R14.reuse ;  /* 0x00000058b9977223 */ /* 0x180fe2000001080e */
[-CC-:B------:R-:W-:Y:S01]  /*5a80*/  FFMA.FTZ R218, R187, R88.reuse, -R14.reuse ;  /* 0x00000058bbda7223 */ /* 0x180fe2000001080e */
[----:B------:R-:W5:Y:S01]  /*5a90*/  MUFU.EX2 R39, R39 ;  /* 0x0000002700277308 */ /* 0x000f620000000800 */
[----:B------:R-:W-:-:S07]  /*5aa0*/  FFMA.FTZ R153, R189, R88, -R14 ;  /* 0x00000058bd997223 */ /* 0x000fce000001080e */
[----:B------:R-:W5:Y:S08]  /*5ab0*/  MUFU.EX2 R182, R182 ;  /* 0x000000b600b67308 */ /* 0x000f700000000800 */
[----:B------:R-:W5:Y:S01]  /*5ac0*/  MUFU.EX2 R91, R91 ;  /* 0x0000005b005b7308 */ /* 0x000f620000000800 */
[----:B----4-:R-:W-:-:S04]  /*5ad0*/  FMNMX.FTZ R133, R20, R133, !PT ;  /* 0x0000008514857209 */ /* 0x010fc80007810000 */
[C---:B------:R-:W-:Y:S01]  /*5ae0*/  FSETP.NEU.FTZ.AND P2, PT, R133.reuse, -INF , PT ;  /* 0xff8000008500780b */ /* 0x040fe20003f5d000 */
[-C--:B------:R-:W-:Y:S02]  /*5af0*/  FMUL.FTZ R38, R133, R88.reuse ;  /* 0x0000005885267220 */ /* 0x080fe40000410000 */
[----:B------:R-:W4:Y:S03]  /*5b00*/  MUFU.EX2 R184, R184 ;  /* 0x000000b800b87308 */ /* 0x000f260000000800 */
[----:B------:R-:W-:Y:S02]  /*5b10*/  FSEL R38, R38, RZ, P2 ;  /* 0x000000ff26267208 */ /* 0x000fe40001000000 */
[----:B------:R-:W-:Y:S01]  /*5b20*/  ISETP.GE.AND P2, PT, R81, 0xb1, PT ;  /* 0x000000b15100780c */ /* 0x000fe20003f46270 */
[----:B------:R-:W-:Y:S02]  /*5b30*/  IMAD.MOV.U32 R81, RZ, RZ, R87 ;  /* 0x000000ffff517224 */ /* 0x000fe400078e0057 */
[----:B------:R-:W-:Y:S01]  /*5b40*/  MUFU.EX2 R95, R95 ;  /* 0x0000005f005f7308 */ /* 0x000fe20000000800 */
[-CC-:B------:R-:W-:Y:S01]  /*5b50*/  FFMA.FTZ R177, R11, R88.reuse, -R38.reuse ;  /* 0x000000580bb17223 */ /* 0x180fe20000010826 */
[----:B-1----:R-:W-:Y:S01]  /*5b60*/  FADD.FTZ R11, R176, R27 ;  /* 0x0000001bb00b7221 */ /* 0x002fe20000010000 */
[-CC-:B------:R-:W-:Y:S01]  /*5b70*/  FFMA.FTZ R12, R12, R88.reuse, -R38.reuse ;  /* 0x000000580c0c7223 */ /* 0x180fe20000010826 */
[-CC-:B------:R-:W-:Y:S01]  /*5b80*/  FFMA.FTZ R179, R13, R88.reuse, -R38.reuse ;  /* 0x000000580db37223 */ /* 0x180fe20000010826 */
[-CC-:B------:R-:W-:Y:S01]  /*5b90*/  FFMA.FTZ R14, R15, R88.reuse, -R38.reuse ;  /* 0x000000580f0e7223 */ /* 0x180fe20000010826 */
[----:B--2---:R-:W-:Y:S01]  /*5ba0*/  FADD.FTZ R42, R178, R11 ;  /* 0x0000000bb22a7221 */ /* 0x004fe20000010000 */
[-CC-:B------:R-:W-:Y:S01]  /*5bb0*/  FFMA.FTZ R181, R21, R88.reuse, -R38.reuse ;  /* 0x0000005815b57223 */ /* 0x180fe20000010826 */
[----:B------:R-:W-:Y:S01]  /*5bc0*/  MUFU.EX2 R177, R177 ;  /* 0x000000b100b17308 */ /* 0x000fe20000000800 */
[-C--:B------:R-:W-:Y:S01]  /*5bd0*/  FFMA.FTZ R20, R41, R88.reuse, -R38 ;  /* 0x0000005829147223 */ /* 0x080fe20000010826 */
[----:B---3--:R-:W-:Y:S01]  /*5be0*/  FADD.FTZ R11, R31, R42 ;  /* 0x0000002a1f0b7221 */ /* 0x008fe20000010000 */
[-CC-:B------:R-:W-:Y:S01]  /*5bf0*/  FFMA.FTZ R183, R43, R88.reuse, -R38.reuse ;  /* 0x000000582bb77223 */ /* 0x180fe20000010826 */
[-CC-:B------:R-:W-:Y:S01]  /*5c00*/  FFMA.FTZ R24, R45, R88.reuse, -R38.reuse ;  /* 0x000000582d187223 */ /* 0x180fe20000010826 */
[-CC-:B------:R-:W-:Y:S01]  /*5c10*/  FFMA.FTZ R185, R47, R88.reuse, -R38.reuse ;  /* 0x000000582fb97223 */ /* 0x180fe20000010826 */
[----:B0-----:R-:W-:Y:S01]  /*5c20*/  FADD.FTZ R42, R180, R11 ;  /* 0x0000000bb42a7221 */ /* 0x001fe20000010000 */
[-CC-:B------:R-:W-:Y:S01]  /*5c30*/  FFMA.FTZ R26, R49, R88.reuse, -R38.reuse ;  /* 0x00000058311a7223 */ /* 0x180fe20000010826 */
[----:B------:R-:W0:Y:S01]  /*5c40*/  MUFU.EX2 R12, R12 ;  /* 0x0000000c000c7308 */ /* 0x000e220000000800 */
[-C--:B------:R-:W-:Y:S01]  /*5c50*/  FFMA.FTZ R187, R51, R88.reuse, -R38 ;  /* 0x0000005833bb7223 */ /* 0x080fe20000010826 */
[----:B-----5:R-:W-:Y:S01]  /*5c60*/  FADD.FTZ R11, R39, R42 ;  /* 0x0000002a270b7221 */ /* 0x020fe20000010000 */
[-CC-:B------:R-:W-:Y:S01]  /*5c70*/  FFMA.FTZ R28, R53, R88.reuse, -R38.reuse ;  /* 0x00000058351c7223 */ /* 0x180fe20000010826 */
[-CC-:B------:R-:W-:Y:S01]  /*5c80*/  FFMA.FTZ R189, R55, R88.reuse, -R38.reuse ;  /* 0x0000005837bd7223 */ /* 0x180fe20000010826 */
[-CC-:B------:R-:W-:Y:S01]  /*5c90*/  FFMA.FTZ R30, R57, R88.reuse, -R38.reuse ;  /* 0x00000058391e7223 */ /* 0x180fe20000010826 */
[----:B------:R-:W-:Y:S01]  /*5ca0*/  FADD.FTZ R44, R182, R11 ;  /* 0x0000000bb62c7221 */ /* 0x000fe20000010000 */
[-CC-:B------:R-:W-:Y:S01]  /*5cb0*/  FFMA.FTZ R191, R59, R88.reuse, -R38.reuse ;  /* 0x000000583bbf7223 */ /* 0x180fe20000010826 */
[----:B------:R-:W1:Y:S01]  /*5cc0*/  MUFU.EX2 R179, R179 ;  /* 0x000000b300b37308 */ /* 0x000e620000000800 */
[-C--:B------:R-:W-:Y:S01]  /*5cd0*/  FFMA.FTZ R32, R61, R88.reuse, -R38 ;  /* 0x000000583d207223 */ /* 0x080fe20000010826 */
[----:B------:R-:W-:Y:S01]  /*5ce0*/  FADD.FTZ R11, R91, R44 ;  /* 0x0000002c5b0b7221 */ /* 0x000fe20000010000 */
[-CC-:B------:R-:W-:Y:S01]  /*5cf0*/  FFMA.FTZ R193, R63, R88.reuse, -R38.reuse ;  /* 0x000000583fc17223 */ /* 0x180fe20000010826 */
[-CC-:B------:R-:W-:Y:S01]  /*5d00*/  FFMA.FTZ R34, R65, R88.reuse, -R38.reuse ;  /* 0x0000005841227223 */ /* 0x180fe20000010826 */
[-CC-:B------:R-:W-:Y:S01]  /*5d10*/  FFMA.FTZ R195, R67, R88.reuse, -R38.reuse ;  /* 0x0000005843c37223 */ /* 0x180fe20000010826 */
[----:B----4-:R-:W-:Y:S01]  /*5d20*/  FADD.FTZ R44, R184, R11 ;  /* 0x0000000bb82c7221 */ /* 0x010fe20000010000 */
[-C--:B------:R-:W-:Y:S01]  /*5d30*/  FFMA.FTZ R36, R69, R88.reuse, -R38 ;  /* 0x0000005845247223 */ /* 0x080fe20000010826 */
[----:B------:R-:W2:Y:S01]  /*5d40*/  MUFU.EX2 R186, R186 ;  /* 0x000000ba00ba7308 */ /* 0x000ea20000000800 */
[----:B0-----:R-:W-:Y:S01]  /*5d50*/  FADD.FTZ R46, R177, R12 ;  /* 0x0000000cb12e7221 */ /* 0x001fe20000010000 */
[----:B------:R-:W-:Y:S01]  /*5d60*/  FADD.FTZ R13, R95, R44 ;  /* 0x0000002c5f0d7221 */ /* 0x000fe20000010000 */
[-CC-:B------:R-:W-:Y:S01]  /*5d70*/  FFMA.FTZ R197, R71, R88.reuse, -R38.reuse ;  /* 0x0000005847c57223 */ /* 0x180fe20000010826 */
[-CC-:B------:R-:W-:Y:S01]  /*5d80*/  FFMA.FTZ R40, R73, R88.reuse, -R38.reuse ;  /* 0x0000005849287223 */ /* 0x180fe20000010826 */
[-CC-:B------:R-:W-:Y:S01]  /*5d90*/  FFMA.FTZ R199, R75, R88.reuse, -R38.reuse ;  /* 0x000000584bc77223 */ /* 0x180fe20000010826 */
[-CC-:B------:R-:W-:Y:S01]  /*5da0*/  FFMA.FTZ R42, R77, R88.reuse, -R38.reuse ;  /* 0x000000584d2a7223 */ /* 0x180fe20000010826 */
[-C--:B------:R-:W-:Y:S01]  /*5db0*/  FFMA.FTZ R201, R79, R88.reuse, -R38 ;  /* 0x000000584fc97223 */ /* 0x080fe20000010826 */
[----:B------:R-:W0:Y:S01]  /*5dc0*/  MUFU.EX2 R14, R14 ;  /* 0x0000000e000e7308 */ /* 0x000e220000000800 */
[----:B-1----:R-:W-:Y:S01]  /*5dd0*/  FADD.FTZ R11, R179, R46 ;  /* 0x0000002eb30b7221 */ /* 0x002fe20000010000 */
[-CC-:B------:R-:W-:Y:S01]  /*5de0*/  FFMA.FTZ R44, R33, R88.reuse, -R38.reuse ;  /* 0x00000058212c7223 */ /* 0x180fe20000010826 */
[-CC-:B------:R-:W-:Y:S01]  /*5df0*/  FFMA.FTZ R203, R83, R88.reuse, -R38.reuse ;  /* 0x0000005853cb7223 */ /* 0x180fe20000010826 */
[-CC-:B------:R-:W-:Y:S01]  /*5e00*/  FFMA.FTZ R205, R85, R88.reuse, -R38.reuse ;  /* 0x0000005855cd7223 */ /* 0x180fe20000010826 */
[-CC-:B------:R-:W-:Y:S01]  /*5e10*/  FFMA.FTZ R37, R37, R88.reuse, -R38.reuse ;  /* 0x0000005825257223 */ /* 0x180fe20000010826 */
[-CC-:B------:R-:W-:Y:S01]  /*5e20*/  FFMA.FTZ R207, R93, R88.reuse, -R38.reuse ;  /* 0x000000585dcf7223 */ /* 0x180fe20000010826 */
[-CC-:B------:R-:W-:Y:S01]  /*5e30*/  FFMA.FTZ R97, R97, R88.reuse, -R38.reuse ;  /* 0x0000005861617223 */ /* 0x180fe20000010826 */
[----:B------:R-:W1:Y:S01]  /*5e40*/  MUFU.EX2 R101, R101 ;  /* 0x0000006500657308 */ /* 0x000e620000000800 */
[----:B--2---:R-:W-:Y:S01]  /*5e50*/  FADD.FTZ R48, R186, R13 ;  /* 0x0000000dba307221 */ /* 0x004fe20000010000 */
[-CC-:B------:R-:W-:Y:S01]  /*5e60*/  FFMA.FTZ R99, R99, R88.reuse, -R38.reuse ;  /* 0x0000005863637223 */ /* 0x180fe20000010826 */
[-CC-:B------:R-:W-:Y:S01]  /*5e70*/  FFMA.FTZ R105, R105, R88.reuse, -R38.reuse ;  /* 0x0000005869697223 */ /* 0x180fe20000010826 */
[-CC-:B------:R-:W-:Y:S01]  /*5e80*/  FFMA.FTZ R25, R25, R88.reuse, -R38.reuse ;  /* 0x0000005819197223 */ /* 0x180fe20000010826 */
[-CC-:B------:R-:W-:Y:S01]  /*5e90*/  FFMA.FTZ R29, R29, R88.reuse, -R38.reuse ;  /* 0x000000581d1d7223 */ /* 0x180fe20000010826 */
[-CC-:B------:R-:W-:Y:S01]  /*5ea0*/  FFMA.FTZ R135, R135, R88.reuse, -R38.reuse ;  /* 0x0000005887877223 */ /* 0x180fe20000010826 */
[-CC-:B------:R-:W-:Y:S01]  /*5eb0*/  FFMA.FTZ R139, R139, R88.reuse, -R38.reuse ;  /* 0x000000588b8b7223 */ /* 0x180fe20000010826 */
[----:B------:R-:W2:Y:S01]  /*5ec0*/  MUFU.EX2 R181, R181 ;  /* 0x000000b500b57308 */ /* 0x000ea20000000800 */
[----:B0-----:R-:W-:Y:S01]  /*5ed0*/  FADD.FTZ R46, R14, R11 ;  /* 0x0000000b0e2e7221 */ /* 0x001fe20000010000 */
[-CC-:B------:R-:W-:Y:S01]  /*5ee0*/  FFMA.FTZ R145, R145, R88.reuse, -R38.reuse ;  /* 0x0000005891917223 */ /* 0x180fe20000010826 */
[-CC-:B------:R-:W-:Y:S01]  /*5ef0*/  FFMA.FTZ R123, R123, R88.reuse, -R38.reuse ;  /* 0x000000587b7b7223 */ /* 0x180fe20000010826 */
[-CC-:B------:R-:W-:Y:S01]  /*5f00*/  FFMA.FTZ R125, R125, R88.reuse, -R38.reuse ;  /* 0x000000587d7d7223 */ /* 0x180fe20000010826 */
[-CC-:B------:R-:W-:Y:S01]  /*5f10*/  FFMA.FTZ R129, R129, R88.reuse, -R38.reuse ;  /* 0x0000005881817223 */ /* 0x180fe20000010826 */
[-CC-:B------:R-:W-:Y:S01]  /*5f20*/  FFMA.FTZ R137, R137, R88.reuse, -R38.reuse ;  /* 0x0000005889897223 */ /* 0x180fe20000010826 */
[----:B------:R-:W-:Y:S01]  /*5f30*/  FFMA.FTZ R147, R147, R88, -R38 ;  /* 0x0000005893937223 */ /* 0x000fe20000010826 */
[----:B------:R-:W0:Y:S01]  /*5f40*/  MUFU.EX2 R188, R188 ;  /* 0x000000bc00bc7308 */ /* 0x000e220000000800 */
[----:B-1----:R-:W-:Y:S01]  /*5f50*/  FADD.FTZ R13, R101, R48 ;  /* 0x00000030650d7221 */ /* 0x002fe20000010000 */
[----:B------:R-:W-:Y:S01]  /*5f60*/  F2FP.F16.F32.PACK_AB R177, R12, R177 ;  /* 0x000000b10cb1723e */ /* 0x000fe200000000ff */
[--C-:B------:R-:W-:Y:S01]  /*5f70*/  IMAD.MOV.U32 R85, RZ, RZ, R87.reuse ;  /* 0x000000ffff557224 */ /* 0x100fe200078e0057 */
[----:B------:R-:W-:Y:S01]  /*5f80*/  F2FP.F16.F32.PACK_AB R179, R14, R179 ;  /* 0x000000b30eb3723e */ /* 0x000fe200000000ff */
[--C-:B------:R-:W-:Y:S01]  /*5f90*/  IMAD.MOV.U32 R83, RZ, RZ, R87.reuse ;  /* 0x000000ffff537224 */ /* 0x100fe200078e0057 */
[----:B------:R-:W-:Y:S01]  /*5fa0*/  F2FP.F16.F32.PACK_AB R176, R27, R176 ;  /* 0x000000b01bb0723e */ /* 0x000fe200000000ff */
[--C-:B------:R-:W-:Y:S01]  /*5fb0*/  IMAD.MOV.U32 R79, RZ, RZ, R87.reuse ;  /* 0x000000ffff4f7224 */ /* 0x100fe200078e0057 */
[----:B------:R-:W1:Y:S01]  /*5fc0*/  MUFU.EX2 R20, R20 ;  /* 0x0000001400147308 */ /* 0x000e620000000800 */
[----:B--2---:R-:W-:Y:S01]  /*5fd0*/  FADD.FTZ R11, R181, R46 ;  /* 0x0000002eb50b7221 */ /* 0x004fe20000010000 */
[----:B------:R-:W-:Y:S01]  /*5fe0*/  F2FP.F16.F32.PACK_AB R178, R31, R178 ;  /* 0x000000b21fb2723e */ /* 0x000fe200000000ff */
[--C-:B------:R-:W-:Y:S01]  /*5ff0*/  IMAD.MOV.U32 R77, RZ, RZ, R87.reuse ;  /* 0x000000ffff4d7224 */ /* 0x100fe200078e0057 */
[----:B------:R-:W-:Y:S01]  /*6000*/  F2FP.F16.F32.PACK_AB R180, R39, R180 ;  /* 0x000000b427b4723e */ /* 0x000fe200000000ff */
[--C-:B------:R-:W-:Y:S01]  /*6010*/  IMAD.MOV.U32 R75, RZ, RZ, R87.reuse ;  /* 0x000000ffff4b7224 */ /* 0x100fe200078e0057 */
[----:B------:R-:W-:Y:S01]  /*6020*/  F2FP.F16.F32.PACK_AB R182, R91, R182 ;  /* 0x000000b65bb6723e */ /* 0x000fe200000000ff */
[----:B------:R-:W-:Y:S01]  /*6030*/  IMAD.MOV.U32 R73, RZ, RZ, R87 ;  /* 0x000000ffff497224 */ /* 0x000fe200078e0057 */
[----:B------:R-:W2:Y:S01]  /*6040*/  MUFU.EX2 R103, R103 ;  /* 0x0000006700677308 */ /* 0x000ea20000000800 */
[----:B0-----:R-:W-:Y:S01]  /*6050*/  FADD.FTZ R46, R188, R13 ;  /* 0x0000000dbc2e7221 */ /* 0x001fe20000010000 */
[----:B------:R-:W-:Y:S01]  /*6060*/  F2FP.F16.F32.PACK_AB R184, R95, R184 ;  /* 0x000000b85fb8723e */ /* 0x000fe200000000ff */
[--C-:B------:R-:W-:Y:S01]  /*6070*/  IMAD.MOV.U32 R69, RZ, RZ, R87.reuse ;  /* 0x000000ffff457224 */ /* 0x100fe200078e0057 */
[----:B------:R-:W-:Y:S01]  /*6080*/  F2FP.F16.F32.PACK_AB R186, R101, R186 ;  /* 0x000000ba65ba723e */ /* 0x000fe200000000ff */
[--C-:B------:R-:W-:Y:S01]  /*6090*/  IMAD.MOV.U32 R67, RZ, RZ, R87.reuse ;  /* 0x000000ffff437224 */ /* 0x100fe200078e0057 */
[----:B------:R-:W-:Y:S01]  /*60a0*/  MOV R71, R87 ;  /* 0x0000005700477202 */ /* 0x000fe20000000f00 */
[----:B------:R-:W-:Y:S01]  /*60b0*/  IMAD.MOV.U32 R65, RZ, RZ, R87 ;  /* 0x000000ffff417224 */ /* 0x000fe200078e0057 */
        /* <DEDUP_REMOVED lines=9> */
[----:B------:R-:W-:Y:S01]  /*6150*/  FFMA.FTZ R46, R35, R88, -R38 ;  /* 0x00000058232e7223 */ /* 0x000fe20000010826 */
[----:B------:R-:W-:Y:S01]  /*6160*/  F2FP.F16.F32.PACK_AB R188, R103, R188 ;  /* 0x000000bc67bc723e */ /* 0x000fe200000000ff */
[--C-:B------:R-:W-:Y:S01]  /*6170*/  IMAD.MOV.U32 R57, RZ, RZ, R87.reuse ;  /* 0x000000ffff397224 */ /* 0x100fe200078e0057 */
[----:B------:R-:W-:Y:S01]  /*6180*/  MOV R35, R87 ;  /* 0x0000005700237202 */ /* 0x000fe20000000f00 */
[--C-:B------:R-:W-:Y:S02]  /*6190*/  IMAD.MOV.U32 R55, RZ, RZ, R87.reuse ;  /* 0x000000ffff377224 */ /* 0x100fe400078e0057 */
[----:B------:R-:W2:Y:S01]  /*61a0*/  MUFU.EX2 R24, R24 ;  /* 0x0000001800187308 */ /* 0x000ea20000000800 */
[----:B0-----:R-:W-:Y:S01]  /*61b0*/  FADD.FTZ R11, R183, R48 ;  /* 0x00000030b70b7221 */ /* 0x001fe20000010000 */
[----:B------:R-:W-:-:S02]  /*61c0*/  IMAD.MOV.U32 R51, RZ, RZ, R87 ;  /* 0x000000ffff337224 */ /* 0x000fc400078e0057 */
[--C-:B------:R-:W-:Y:S02]  /*61d0*/  IMAD.MOV.U32 R49, RZ, RZ, R87.reuse ;  /* 0x000000ffff317224 */ /* 0x100fe400078e0057 */
[----:B------:R-:W-:Y:S02]  /*61e0*/  IMAD.MOV.U32 R47, RZ, RZ, R87 ;  /* 0x000000ffff2f7224 */ /* 0x000fe400078e0057 */
[----:B------:R-:W0:Y:S01]  /*61f0*/  MUFU.EX2 R107, R107 ;  /* 0x0000006b006b7308 */ /* 0x000e220000000800 */
[----:B-1----:R-:W-:Y:S01]  /*6200*/  FADD.FTZ R50, R190, R13 ;  /* 0x0000000dbe327221 */ /* 0x002fe20000010000 */
[--C-:B------:R-:W-:Y:S02]  /*6210*/  IMAD.MOV.U32 R45, RZ, RZ, R87.reuse ;  /* 0x000000ffff2d7224 */ /* 0x100fe400078e0057 */
[--C-:B------:R-:W-:Y:S02]  /*6220*/  IMAD.MOV.U32 R43, RZ, RZ, R87.reuse ;  /* 0x000000ffff2b7224 */ /* 0x100fe400078e0057 */
[----:B------:R-:W-:-:S02]  /*6230*/  IMAD.MOV.U32 R41, RZ, RZ, R87 ;  /* 0x000000ffff297224 */ /* 0x000fc400078e0057 */
[----:B------:R-:W1:Y:S01]  /*6240*/  MUFU.EX2 R185, R185 ;  /* 0x000000b900b97308 */ /* 0x000e620000000800 */
[C---:B--2---:R-:W-:Y:S01]  /*6250*/  FADD.FTZ R48, R24.reuse, R11 ;  /* 0x0000000b18307221 */ /* 0x044fe20000010000 */
[----:B------:R-:W-:Y:S01]  /*6260*/  F2FP.F16.F32.PACK_AB R183, R24, R183 ;  /* 0x000000b718b7723e */ /* 0x000fe200000000ff */
[--C-:B------:R-:W-:Y:S02]  /*6270*/  IMAD.MOV.U32 R39, RZ, RZ, R87.reuse ;  /* 0x000000ffff277224 */ /* 0x100fe400078e0057 */
[--C-:B------:R-:W-:Y:S02]  /*6280*/  IMAD.MOV.U32 R33, RZ, RZ, R87.reuse ;  /* 0x000000ffff217224 */ /* 0x100fe400078e0057 */
[--C-:B------:R-:W-:Y:S01]  /*6290*/  IMAD.MOV.U32 R31, RZ, RZ, R87.reuse ;  /* 0x000000ffff1f7224 */ /* 0x100fe200078e0057 */
[----:B------:R-:W2:Y:S01]  /*62a0*/  MUFU.EX2 R192, R192 ;  /* 0x000000c000c07308 */ /* 0x000ea20000000800 */
[C---:B0-----:R-:W-:Y:S01]  /*62b0*/  FADD.FTZ R13, R107.reuse, R50 ;  /* 0x000000326b0d7221 */ /* 0x041fe20000010000 */
[----:B------:R-:W-:Y:S01]  /*62c0*/  F2FP.F16.F32.PACK_AB R190, R107, R190 ;  /* 0x000000be6bbe723e */ /* 0x000fe200000000ff */
[----:B------:R-:W-:-:S02]  /*62d0*/  IMAD.MOV.U32 R27, RZ, RZ, R87 ;  /* 0x000000ffff1b7224 */ /* 0x000fc400078e0057 */
[----:B------:R-:W-:-:S03]  /*62e0*/  IMAD.MOV.U32 R24, RZ, RZ, R87 ;  /* 0x000000ffff187224 */ /* 0x000fc600078e0057 */
[----:B------:R-:W0:Y:S01]  /*62f0*/  MUFU.EX2 R26, R26 ;  /* 0x0000001a001a7308 */ /* 0x000e220000000800 */
[----:B-1----:R-:W-:-:S07]  /*6300*/  FADD.FTZ R11, R185, R48 ;  /* 0x00000030b90b7221 */ /* 0x002fce0000010000 */
[----:B------:R-:W1:Y:S01]  /*6310*/  MUFU.EX2 R109, R109 ;  /* 0x0000006d006d7308 */ /* 0x000e620000000800 */
[----:B--2---:R-:W-:-:S07]  /*6320*/  FADD.FTZ R50, R192, R13 ;  /* 0x0000000dc0327221 */ /* 0x004fce0000010000 */
[----:B------:R-:W2:Y:S01]  /*6330*/  MUFU.EX2 R187, R187 ;  /* 0x000000bb00bb7308 */ /* 0x000ea20000000800 */
[C---:B0-----:R-:W-:Y:S01]  /*6340*/  FADD.FTZ R48, R26.reuse, R11 ;  /* 0x0000000b1a307221 */ /* 0x041fe20000010000 */
[----:B------:R-:W-:Y:S02]  /*6350*/  F2FP.F16.F32.PACK_AB R185, R26, R185 ;  /* 0x000000b91ab9723e */ /* 0x000fe400000000ff */
[----:B------:R-:W-:-:S04]  /*6360*/  MOV R26, R87 ;  /* 0x00000057001a7202 */ /* 0x000fc80000000f00 */
[----:B------:R-:W0:Y:S01]  /*6370*/  MUFU.EX2 R194, R194 ;  /* 0x000000c200c27308 */ /* 0x000e220000000800 */
[C---:B-1----:R-:W-:Y:S01]  /*6380*/  FADD.FTZ R11, R109.reuse, R50 ;  /* 0x000000326d0b7221 */ /* 0x042fe20000010000 */
[----:B------:R-:W-:-:S06]  /*6390*/  F2FP.F16.F32.PACK_AB R192, R109, R192 ;  /* 0x000000c06dc0723e */ /* 0x000fcc00000000ff */
[----:B------:R-:W1:Y:S01]  /*63a0*/  MUFU.EX2 R28, R28 ;  /* 0x0000001c001c7308 */ /* 0x000e620000000800 */
[----:B--2---:R-:W-:-:S07]  /*63b0*/  FADD.FTZ R13, R187, R48 ;  /* 0x00000030bb0d7221 */ /* 0x004fce0000010000 */
[----:B------:R-:W2:Y:S01]  /*63c0*/  MUFU.EX2 R189, R189 ;  /* 0x000000bd00bd7308 */ /* 0x000ea20000000800 */
[----:B0-----:R-:W-:Y:S01]  /*63d0*/  FADD.FTZ R50, R194, R11 ;  /* 0x0000000bc2327221 */ /* 0x001fe20000010000 */
[----:B------:R-:W-:-:S04]  /*63e0*/  @!P1 PRMT R11, RZ, 0x654, R10 ;  /* 0x00000654ff0b9816 */ /* 0x000fc8000000000a */
[----:B------:R2:W-:Y:S02]  /*63f0*/  @!P1 SYNCS.ARRIVE.TRANS64.RED.A1T0 RZ, [R11+URZ], RZ ;  /* 0x000000ff0bff99a7 */ /* 0x0005e4000810043f */
        /* <DEDUP_REMOVED lines=92> */
[----:B------:R0:W3:Y:S01]  /*69c0*/  MUFU.EX2 R10, R37 ;  /* 0x00000025000a7308 */ /* 0x0000e20000000800 */
[----:B-1----:R-:W-:-:S07]  /*69d0*/  FADD.FTZ R11, R205, R54 ;  /* 0x00000036cd0b7221 */ /* 0x002fce0000010000 */
[----:B------:R-:W1:Y:S01]  /*69e0*/  MUFU.EX2 R212, R212 ;  /* 0x000000d400d47308 */ /* 0x000e620000000800 */
[C---:B--2---:R-:W-:Y:S01]  /*69f0*/  FADD.FTZ R13, R141.reuse, R56 ;  /* 0x000000388d0d7221 */ /* 0x044fe20000010000 */
[----:B------:R-:W-:Y:S01]  /*6a00*/  F2FP.F16.F32.PACK_AB R210, R141, R210 ;  /* 0x000000d28dd2723e */ /* 0x000fe200000000ff */
[----:B0-----:R-:W-:-:S05]  /*6a10*/  IMAD.MOV.U32 R37, RZ, RZ, R87 ;  /* 0x000000ffff257224 */ /* 0x001fca00078e0057 */
[----:B------:R-:W0:Y:S01]  /*6a20*/  MUFU.EX2 R207, R207 ;  /* 0x000000cf00cf7308 */ /* 0x000e220000000800 */
[C---:B---3--:R-:W-:Y:S01]  /*6a30*/  FADD.FTZ R54, R10.reuse, R11 ;  /* 0x0000000b0a367221 */ /* 0x048fe20000010000 */
        /* <DEDUP_REMOVED lines=10> */
[----:B------:R-:W-:Y:S01]  /*6ae0*/  F2FP.F16.F32.PACK_AB R207, R48, R207 ;  /* 0x000000cf30cf723e */ /* 0x000fe200000000ff */
[----:B------:R-:W-:-:S05]  /*6af0*/  IMAD.MOV.U32 R48, RZ, RZ, R87 ;  /* 0x000000ffff307224 */ /* 0x000fca00078e0057 */
        /* <DEDUP_REMOVED lines=13> */
[----:B------:R2:W3:Y:S01]  /*6bd0*/  MUFU.EX2 R38, R29 ;  /* 0x0000001d00267308 */ /* 0x0004e20000000800 */
[----:B-1----:R-:W-:-:S07]  /*6be0*/  FADD.FTZ R11, R25, R56 ;  /* 0x00000038190b7221 */ /* 0x002fce0000010000 */
[----:B------:R-:W1:Y:S01]  /*6bf0*/  MUFU.EX2 R218, R218 ;  /* 0x000000da00da7308 */ /* 0x000e620000000800 */
[C---:B0-----:R-:W-:Y:S01]  /*6c00*/  FADD.FTZ R13, R151.reuse, R58 ;  /* 0x0000003a970d7221 */ /* 0x041fe20000010000 */
[----:B------:R-:W-:Y:S01]  /*6c10*/  F2FP.F16.F32.PACK_AB R216, R151, R216 ;  /* 0x000000d897d8723e */ /* 0x000fe200000000ff */
[----:B--2---:R-:W-:-:S05]  /*6c20*/  IMAD.MOV.U32 R29, RZ, RZ, R87 ;  /* 0x000000ffff1d7224 */ /* 0x004fca00078e0057 */
[----:B------:R-:W0:Y:S01]  /*6c30*/  MUFU.EX2 R135, R135 ;  /* 0x0000008700877308 */ /* 0x000e220000000800 */
[C---:B---3--:R-:W-:Y:S01]  /*6c40*/  FADD.FTZ R58, R38.reuse, R11 ;  /* 0x0000000b263a7221 */ /* 0x048fe20000010000 */
[----:B------:R-:W-:Y:S01]  /*6c50*/  F2FP.F16.F32.PACK_AB R211, R38, R25 ;  /* 0x0000001926d3723e */ /* 0x000fe200000000ff */
[--C-:B------:R-:W-:Y:S02]  /*6c60*/  IMAD.MOV.U32 R38, RZ, RZ, R87.reuse ;  /* 0x000000ffff267224 */ /* 0x100fe400078e0057 */
[----:B------:R-:W-:-:S03]  /*6c70*/  IMAD.MOV.U32 R25, RZ, RZ, R87 ;  /* 0x000000ffff197224 */ /* 0x000fc600078e0057 */
[----:B------:R-:W2:Y:S01]  /*6c80*/  MUFU.EX2 R52, R139 ;  /* 0x0000008b00347308 */ /* 0x000ea20000000800 */
[----:B-1----:R-:W-:-:S07]  /*6c90*/  FADD.FTZ R60, R218, R13 ;  /* 0x0000000dda3c7221 */ /* 0x002fce0000010000 */
[----:B------:R-:W1:Y:S01]  /*6ca0*/  MUFU.EX2 R145, R145 ;  /* 0x0000009100917308 */ /* 0x000e620000000800 */
[----:B0-----:R-:W-:Y:S01]  /*6cb0*/  FADD.FTZ R13, R135, R58 ;  /* 0x0000003a870d7221 */ /* 0x001fe20000010000 */
[----:B------:R-:W-:-:S06]  /*6cc0*/  IMAD.MOV.U32 R58, RZ, RZ, R87 ;  /* 0x000000ffff3a7224 */ /* 0x000fcc00078e0057 */
[----:B------:R-:W0:Y:S01]  /*6cd0*/  MUFU.EX2 R54, R123 ;  /* 0x0000007b00367308 */ /* 0x000e220000000800 */
[C---:B--2---:R-:W-:Y:S01]  /*6ce0*/  FADD.FTZ R12, R52.reuse, R13 ;  /* 0x0000000d340c7221 */ /* 0x044fe20000010000 */
[----:B------:R-:W-:Y:S01]  /*6cf0*/  F2FP.F16.F32.PACK_AB R213, R52, R135 ;  /* 0x0000008734d5723e */ /* 0x000fe200000000ff */
[----:B------:R-:W-:-:S05]  /*6d00*/  IMAD.MOV.U32 R52, RZ, RZ, R87 ;  /* 0x000000ffff347224 */ /* 0x000fca00078e0057 */
[----:B------:R-:W2:Y:S01]  /*6d10*/  MUFU.EX2 R125, R125 ;  /* 0x0000007d007d7308 */ /* 0x000ea20000000800 */
[----:B-1----:R-:W-:-:S07]  /*6d20*/  FADD.FTZ R13, R145, R12 ;  /* 0x0000000c910d7221 */ /* 0x002fce0000010000 */
[----:B------:R-:W1:Y:S01]  /*6d30*/  MUFU.EX2 R56, R129 ;  /* 0x0000008100387308 */ /* 0x000e620000000800 */
[C---:B0-----:R-:W-:Y:S01]  /*6d40*/  FADD.FTZ R14, R54.reuse, R13 ;  /* 0x0000000d360e7221 */ /* 0x041fe20000010000 */
[----:B------:R-:W-:Y:S01]  /*6d50*/  F2FP.F16.F32.PACK_AB R215, R54, R145 ;  /* 0x0000009136d7723e */ /* 0x000fe200000000ff */
[----:B------:R-:W-:-:S05]  /*6d60*/  IMAD.MOV.U32 R54, RZ, RZ, R87 ;  /* 0x000000ffff367224 */ /* 0x000fca00078e0057 */
[----:B------:R-:W0:Y:S01]  /*6d70*/  MUFU.EX2 R137, R137 ;  /* 0x0000008900897308 */ /* 0x000e220000000800 */
[----:B--2---:R-:W-:-:S07]  /*6d80*/  FADD.FTZ R13, R125, R14 ;  /* 0x0000000e7d0d7221 */ /* 0x004fce0000010000 */
[----:B------:R-:W2:Y:S01]  /*6d90*/  MUFU.EX2 R153, R153 ;  /* 0x0000009900997308 */ /* 0x000ea20000000800 */
[C---:B-1----:R-:W-:Y:S01]  /*6da0*/  FADD.FTZ R10, R56.reuse, R13 ;  /* 0x0000000d380a7221 */ /* 0x042fe20000010000 */
[----:B------:R-:W-:Y:S01]  /*6db0*/  F2FP.F16.F32.PACK_AB R217, R56, R125 ;  /* 0x0000007d38d9723e */ /* 0x000fe200000000ff */
[----:B------:R-:W-:-:S05]  /*6dc0*/  IMAD.MOV.U32 R56, RZ, RZ, R87 ;  /* 0x000000ffff387224 */ /* 0x000fca00078e0057 */
[----:B------:R-:W1:Y:S01]  /*6dd0*/  MUFU.EX2 R12, R147 ;  /* 0x00000093000c7308 */ /* 0x000e620000000800 */
[----:B0-----:R-:W-:Y:S01]  /*6de0*/  FADD.FTZ R13, R137, R10 ;  /* 0x0000000a890d7221 */ /* 0x001fe20000010000 */
[C---:B--2---:R-:W-:Y:S01]  /*6df0*/  FADD.FTZ R11, R153.reuse, R60 ;  /* 0x0000003c990b7221 */ /* 0x044fe20000010000 */
[----:B------:R-:W-:Y:S01]  /*6e00*/  F2FP.F16.F32.PACK_AB R218, R153, R218 ;  /* 0x000000da99da723e */ /* 0x000fe200000000ff */
[----:B------:R-:W-:Y:S02]  /*6e10*/  IMAD.MOV.U32 R60, RZ, RZ, R87 ;  /* 0x000000ffff3c7224 */ /* 0x000fe400078e0057 */
        /* <DEDUP_REMOVED lines=40> */
[----:B------:R-:W-:-:S06]  /*70a0*/  ULDC UR7, c[0x0][0x9d8] ;  /* 0x0002760000077ab9 */ /* 0x000fcc0000000800 */
.L_x_7067:
[----:B------:R-:W-:Y:S01]  /*70b0*/  UIADD3 UR6, UR60, 0x1, URZ ;  /* 0x000000013c067890 */ /* 0x000fe2000fffe03f */
[----:B------:R-:W-:-:S03]  /*70c0*/  ISETP.NE.AND P3, PT, RZ, UR61, PT ;  /* 0x0000003dff007c0c */ /* 0x000fc6000bf65270 */
[----:B------:R-:W-:-:S04]  /*70d0*/  UISETP.NE.AND UP0, UPT, UR6, 0x2, UPT ;  /* 0x000000020600788c */ /* 0x000fc8000bf05270 */
[----:B------:R-:W-:Y:S02]  /*70e0*/  USEL UR10, URZ, 0x1, UP0 ;  /* 0x000000013f0a7887 */ /* 0x000fe40008000000 */
[----:B------:R-:W-:-:S04]  /*70f0*/  USEL UR6, UR6, URZ, UP0 ;  /* 0x0000003f06067287 */ /* 0x000fc80008000000 */
[----:B------:R-:W-:Y:S02]  /*7100*/  LOP3.LUT R16, R15, UR10, RZ, 0x3c, !PT ;  /* 0x0000000a0f107c12 */ /* 0x000fe4000f8e3cff */
[----:B------:R-:W-:Y:S01]  /*7110*/  IMAD.U32 R2, RZ, RZ, UR6 ;  /* 0x00000006ff027e24 */ /* 0x000fe2000f8e00ff */
[----:B------:R-:W-:Y:S06]  /*7120*/  @P3 BRA `(.L_x_7059) ;  /* 0x0000000000343947 */ /* 0x000fec0003800000 */
[----:B------:R-:W-:Y:S05]  /*7130*/  @!P0 BRA `(.L_x_7060) ;  /* 0x0000000000048947 */ /* 0x000fea0003800000 */
[----:B------:R-:W-:Y:S01]  /*7140*/  BPT.TRAP 0x1 ;  /* 0x000000040000795c */ /* 0x000fe20000300000 */
.L_x_7060:
[----:B------:R-:W0:Y:S01]  /*7150*/  S2UR UR10, SR_CgaCtaId ;  /* 0x00000000000a79c3 */ /* 0x000e220000008800 */
[----:B------:R-:W-:Y:S01]  /*7160*/  UMOV UR6, 0x400 ;  /* 0x0000040000067882 */ /* 0x000fe20000000000 */
[----:B------:R-:W-:Y:S01]  /*7170*/  SHF.L.U32 R21, R16, 0x1f, RZ ;  /* 0x0000001f10157819 */ /* 0x000fe200000006ff */
[----:B0-----:R-:W-:-:S06]  /*7180*/  ULEA UR6, UR10, UR6, 0x18 ;  /* 0x000000060a067291 */ /* 0x001fcc000f8ec03f */
[----:B------:R-:W-:-:S04]  /*7190*/  LEA R0, R2, UR6, 0x3 ;  /* 0x0000000602007c11 */ /* 0x000fc8000f8e18ff */
[----:B------:R0:W1:Y:S01]  /*71a0*/  SYNCS.PHASECHK.TRANS64.TRYWAIT P2, [R0+URZ+0x34830], R21 ;  /* 0x03483015000075a7 */ /* 0x000062000804017f */
[----:B------:R-:W-:Y:S05]  /*71b0*/  @!P0 BRA `(.L_x_7061) ;  /* 0x0000000000048947 */ /* 0x000fea0003800000 */
[----:B------:R-:W-:Y:S01]  /*71c0*/  BPT.TRAP 0x1 ;  /* 0x000000040000795c */ /* 0x000fe20000300000 */
.L_x_7061:
[----:B-1----:R-:W-:Y:S05]  /*71d0*/  @P2 BRA `(.L_x_7059) ;  /* 0x0000000000082947 */ /* 0x002fea0003800000 */
[----:B------:R-:W1:Y:S02]  /*71e0*/  SYNCS.PHASECHK.TRANS64.TRYWAIT P2, [R0+URZ+0x34830], R21 ;  /* 0x03483015000075a7 */ /* 0x000e64000804017f */
[----:B-1----:R-:W-:Y:S05]  /*71f0*/  @!P2 BRA `(.L_x_7062) ;  /* 0x000000e00014a947 */ /* 0x002fea0003800000 */
.L_x_7059:
[----:B------:R-:W2:Y:S01]  /*7200*/  S2R R20, SR_TID.X ;  /* 0x0000000000147919 */ /* 0x000ea20000002100 */
[----:B01----:R-:W-:Y:S01]  /*7210*/  IMAD R0, R2, 0xb00, R3 ;  /* 0x00000b0002007824 */ /* 0x003fe200078e0203 */
        /* <DEDUP_REMOVED lines=8> */
[----:B------:R-:W-:Y:S01]  /*72a0*/  R2UR UR18, R6 ;  /* 0x00000000061272ca */ /* 0x000fe200000e0000 */
[----:B------:R-:W-:Y:S01]  /*72b0*/  UMOV UR59, 0x40000040 ;  /* 0x40000040003b7882 */ /* 0x000fe20000000000 */
[----:B------:R-:W-:Y:S01]  /*72c0*/  R2UR UR19, R7 ;  /* 0x00000000071372ca */ /* 0x000fe200000e0000 */
[----:B------:R-:W-:Y:S01]  /*72d0*/  UMOV UR47, 0x40000040 ;  /* 0x40000040002f7882 */ /* 0x000fe20000000000 */
[----:B------:R-:W-:Y:S01]  /*72e0*/  UMOV UR51, 0x40000040 ;  /* 0x4000004000337882 */ /* 0x000fe20000000000 */
[----:B------:R-:W-:Y:S01]  /*72f0*/  UMOV UR40, UR10 ;  /* 0x0000000a00287c82 */ /* 0x000fe20008000000 */
[----:B------:R-:W-:Y:S01]  /*7300*/  UMOV UR36, UR10 ;  /* 0x0000000a00247c82 */ /* 0x000fe20008000000 */
[----:B------:R-:W-:Y:S01]  /*7310*/  UMOV UR41, UR11 ;  /* 0x0000000b00297c82 */ /* 0x000fe20008000000 */
[----:B------:R-:W-:Y:S01]  /*7320*/  UMOV UR37, UR11 ;  /* 0x0000000b00257c82 */ /* 0x000fe20008000000 */
[----:B------:R-:W-:Y:S01]  /*7330*/  UMOV UR42, UR6 ;  /* 0x00000006002a7c82 */ /* 0x000fe20008000000 */
[----:B------:R-:W-:Y:S01]  /*7340*/  UIADD3 UR38, UR6, 0x80, URZ ;  /* 0x0000008006267890 */ /* 0x000fe2000fffe03f */
[----:B------:R-:W-:Y:S01]  /*7350*/  R2UR UR14, R4 ;  /* 0x00000000040e72ca */ /* 0x000fe200000e0000 */
[----:B------:R-:W-:Y:S01]  /*7360*/  UIADD3 UR26, UR6, 0x100, URZ ;  /* 0x00000100061a7890 */ /* 0x000fe2000fffe03f */
[----:B------:R-:W-:Y:S01]  /*7370*/  R2UR UR15, R5 ;  /* 0x00000000050f72ca */ /* 0x000fe200000e0000 */
        /* <DEDUP_REMOVED lines=10> */
[----:B------:R-:W-:Y:S01]  /*7420*/  VIADD R0, R20, 0x8 ;  /* 0x0000000814007836 */ /* 0x000fe20000000000 */
        /* <DEDUP_REMOVED lines=579> */
.L_x_7064:
[----:B------:R-:W0:Y:S01]  /*9860*/  S2UR UR10, SR_CgaCtaId ;  /* 0x00000000000a79c3 */ /* 0x000e220000008800 */
[----:B------:R-:W-:Y:S01]  /*9870*/  UMOV UR6, 0x400 ;  /* 0x0000040000067882 */ /* 0x000fe20000000000 */
[----:B------:R-:W-:Y:S01]  /*9880*/  SHF.L.U32 R0, R15, 0x1f, RZ ;  /* 0x0000001f0f007819 */ /* 0x000fe200000006ff */
[----:B0-----:R-:W-:-:S04]  /*9890*/  ULEA UR6, UR10, UR6, 0x18 ;  /* 0x000000060a067291 */ /* 0x001fc8000f8ec03f */
[----:B------:R-:W-:-:S09]  /*98a0*/  ULEA UR6, UR60, UR6, 0x3 ;  /* 0x000000063c067291 */ /* 0x000fd2000f8e183f */
[----:B------:R0:W1:Y:S01]  /*98b0*/  SYNCS.PHASECHK.TRANS64.TRYWAIT P2, [UR6+0x34850], R0 ;  /* 0x03485000ff0075a7 */ /* 0x0000620008040146 */
[----:B------:R-:W-:Y:S05]  /*98c0*/  @!P0 BRA `(.L_x_7065) ;  /* 0x0000000000048947 */ /* 0x000fea0003800000 */
[----:B------:R-:W-:Y:S01]  /*98d0*/  BPT.TRAP 0x1 ;  /* 0x000000040000795c */ /* 0x000fe20000300000 */
.L_x_7065:
[----:B-1----:R-:W-:Y:S05]  /*98e0*/  @P2 BRA `(.L_x_7063) ;  /* 0x0000000000082947 */ /* 0x002fea0003800000 */
[----:B------:R-:W1:Y:S02]  /*98f0*/  SYNCS.PHASECHK.TRANS64.TRYWAIT P2, [UR6+0x34850], R0 ;  /* 0x03485000ff0075a7 */ /* 0x000e640008040146 */
[----:B-1----:R-:W-:Y:S05]  /*9900*/  @!P2 BRA `(.L_x_7066) ;  /* 0x000000b80064a947 */ /* 0x002fea0003800000 */
.L_x_7063:
[----:B------:R-:W2:Y:S01]  /*9910*/  S2UR UR10, SR_CgaCtaId ;  /* 0x00000000000a79c3 */ /* 0x000ea20000008800 */
[----:B------:R-:W-:Y:S01]  /*9920*/  UMOV UR6, 0x400 ;  /* 0x0000040000067882 */ /* 0x000fe20000000000 */
[----:B------:R-:W-:Y:S01]  /*9930*/  WARPGROUP.ARRIVE ;  /* 0x00000000000079c5 */ /* 0x000fe20000000000 */
[----:B------:R-:W-:Y:S01]  /*9940*/  UMOV UR11, 0x40000040 ;  /* 0x40000040000b7882 */ /* 0x000fe20000000000 */
[----:B-1----:R-:W-:Y:S01]  /*9950*/  FMUL.FTZ R15, R168, UR7 ;  /* 0x00000007a80f7c20 */ /* 0x002fe20008410000 */
        /* <DEDUP_REMOVED lines=19> */
[----:B--2---:R-:W-:Y:S01]  /*9a90*/  ULEA UR6, UR10, UR6, 0x18 ;  /* 0x000000060a067291 */ /* 0x004fe2000f8ec03f */
[----:B------:R-:W-:Y:S01]  /*9aa0*/  FMUL.FTZ R149, R149, UR7 ;  /* 0x0000000795957c20 */ /* 0x000fe20008410000 */
[----:B------:R-:W2:Y:S01]  /*9ab0*/  MUFU.TANH R169, R169 ;  /* 0x000000a900a97308 */ /* 0x000ea20000002400 */
[----:B-1----:R-:W-:Y:S01]  /*9ac0*/  FMNMX.FTZ R173, R15, R12, !PT ;  /* 0x0000000c0fad7209 */ /* 0x002fe20007810000 */
[----:B------:R-:W-:Y:S01]  /*9ad0*/  FMUL.FTZ R136, R136, UR7 ;  /* 0x0000000788887c20 */ /* 0x000fe20008410000 */
[----:B------:R-:W-:Y:S01]  /*9ae0*/  FMUL.FTZ R137, R137, UR7 ;  /* 0x0000000789897c20 */ /* 0x000fe20008410000 */
[----:B0-----:R-:W-:Y:S01]  /*9af0*/  MOV R0, UR6 ;  /* 0x0000000600007c02 */ /* 0x001fe20008000f00 */
[----:B------:R-:W-:Y:S01]  /*9b00*/  FMUL.FTZ R140, R140, UR7 ;  /* 0x000000078c8c7c20 */ /* 0x000fe20008410000 */
[----:B------:R-:W-:Y:S01]  /*9b10*/  FMUL.FTZ R172, R175, UR7 ;  /* 0x00000007afac7c20 */ /* 0x000fe20008410000 */
[----:B------:R-:W-:Y:S01]  /*9b20*/  FMUL.FTZ R141, R141, UR7 ;  /* 0x000000078d8d7c20 */ /* 0x000fe20008410000 */
[----:B------:R-:W-:Y:S01]  /*9b30*/  R2UR UR6, R0 ;  /* 0x00000000000672ca */ /* 0x000fe200000e0000 */
[----:B------:R-:W0:Y:S01]  /*9b40*/  MUFU.TANH R170, R170 ;  /* 0x000000aa00aa7308 */ /* 0x000e220000002400 */
[----:B---3--:R-:W-:Y:S01]  /*9b50*/  FMNMX.FTZ R174, R20, R173, !PT ;  /* 0x000000ad14ae7209 */ /* 0x008fe20007810000 */
        /* <DEDUP_REMOVED lines=10> */
[----:B------:R-:W-:Y:S01]  /*9c00*/  UIADD3 UR6, UR6, 0x400, URZ ;  /* 0x0000040006067890 */ /* 0x000fe2000fffe03f */
[----:B------:R-:W-:Y:S01]  /*9c10*/  FMUL.FTZ R112, R112, UR7 ;  /* 0x0000000770707c20 */ /* 0x000fe20008410000 */
[----:B------:R-:W-:Y:S01]  /*9c20*/  FMUL.FTZ R113, R113, UR7 ;  /* 0x0000000771717c20 */ /* 0x000fe20008410000 */
[----:B------:R-:W-:Y:S01]  /*9c30*/  FMUL.FTZ R116, R116, UR7 ;  /* 0x0000000774747c20 */ /* 0x000fe20008410000 */
[----:B------:R-:W-:Y:S01]  /*9c40*/  USHF.R.U32.HI UR6, URZ, 0x4, UR6 ;  /* 0x000000043f067899 */ /* 0x000fe20008011606 */
[----:B------:R-:W2:Y:S01]  /*9c50*/  MUFU.TANH R161, R161 ;  /* 0x000000a100a17308 */ /* 0x000ea20000002400 */
[----:B0-----:R-:W-:Y:S01]  /*9c60*/  FMNMX.FTZ R173, R170, R173, !PT ;  /* 0x000000adaaad7209 */ /* 0x001fe20007810000 */
[----:B------:R-:W-:Y:S01]  /*9c70*/  FMUL.FTZ R117, R117, UR7 ;  /* 0x0000000775757c20 */ /* 0x000fe20008410000 */
[----:B------:R-:W-:Y:S01]  /*9c80*/  ULOP3.LUT UR6, UR6, 0x3fff, URZ, 0xc0, !UPT ;  /* 0x00003fff06067892 */ /* 0x000fe2000f8ec03f */
[----:B------:R-:W-:Y:S01]  /*9c90*/  FMUL.FTZ R105, R105, UR7 ;  /* 0x0000000769697c20 */ /* 0x000fe20008410000 */
[----:B------:R-:W-:Y:S01]  /*9ca0*/  FMUL.FTZ R109, R109, UR7 ;  /* 0x000000076d6d7c20 */ /* 0x000fe20008410000 */
[----:B------:R-:W-:Y:S01]  /*9cb0*/  FMUL.FTZ R97, R97, UR7 ;  /* 0x0000000761617c20 */ /* 0x000fe20008410000 */
[----:B------:R-:W-:Y:S01]  /*9cc0*/  ULOP3.LUT UR6, UR6, 0x5800000, URZ, 0xfc, !UPT ;  /* 0x0580000006067892 */ /* 0x000fe2000f8efc3f */
[----:B------:R-:W0:Y:S01]  /*9cd0*/  MUFU.TANH R164, R164 ;  /* 0x000000a400a47308 */ /* 0x000e220000002400 */
[----:B-1----:R-:W-:Y:S01]  /*9ce0*/  FMNMX.FTZ R174, R160, R173, !PT ;  /* 0x000000ada0ae7209 */ /* 0x002fe20007810000 */
[----:B------:R-:W-:Y:S01]  /*9cf0*/  FMUL.FTZ R101, R101, UR7 ;  /* 0x0000000765657c20 */ /* 0x000fe20008410000 */
[----:B------:R-:W-:Y:S01]  /*9d00*/  UIMAD UR6, UR60, 0xb00, UR6 ;  /* 0x00000b003c0678a4 */ /* 0x000fe2000f8e0206 */
[----:B------:R-:W-:Y:S01]  /*9d10*/  FMUL.FTZ R93, R93, UR7 ;  /* 0x000000075d5d7c20 */ /* 0x000fe20008410000 */
[----:B------:R-:W-:Y:S01]  /*9d20*/  FMUL.FTZ R162, R162, UR7 ;  /* 0x00000007a2a27c20 */ /* 0x000fe20008410000 */
[----:B------:R-:W-:Y:S01]  /*9d30*/  FMUL.FTZ R163, R163, UR7 ;  /* 0x00000007a3a37c20 */ /* 0x000fe20008410000 */
[----:B------:R-:W-:Y:S01]  /*9d40*/  FMUL.FTZ R166, R166, UR7 ;  /* 0x00000007a6a67c20 */ /* 0x000fe20008410000 */
[----:B------:R-:W1:Y:S01]  /*9d50*/  MUFU.TANH R165, R165 ;  /* 0x000000a500a57308 */ /* 0x000e620000002400 */
[----:B--2---:R-:W-:Y:S01]  /*9d60*/  FMNMX.FTZ R173, R161, R174, !PT ;  /* 0x000000aea1ad7209 */ /* 0x004fe20007810000 */
[----:B------:R-:W-:Y:S01]  /*9d70*/  UMOV UR10, UR6 ;  /* 0x00000006000a7c82 */ /* 0x000fe20008000000 */
[----:B------:R-:W-:Y:S01]  /*9d80*/  FMUL.FTZ R167, R167, UR7 ;  /* 0x00000007a7a77c20 */ /* 0x000fe20008410000 */
[----:B------:R-:W-:Y:S01]  /*9d90*/  HGMMA.64x128x16.F32 R24, R176, gdesc[UR8].tnspB, R24, gsb0 ;  /* 0x41e00008b0187df0 */ /* 0x000fe20008000818 */
[----:B------:R-:W-:Y:S01]  /*9da0*/  UIADD3 UR10, UR6, 0x80, URZ ;  /* 0x00000080060a7890 */ /* 0x000fe2000fffe03f */
[----:B------:R-:W-:Y:S01]  /*9db0*/  FMUL.FTZ R154, R154, UR7 ;  /* 0x000000079a9a7c20 */ /* 0x000fe20008410000 */
[----:B------:R-:W-:Y:S01]  /*9dc0*/  UMOV UR11, 0x40000040 ;  /* 0x40000040000b7882 */ /* 0x000fe20000000000 */
        /* <DEDUP_REMOVED lines=38> */
[----:B------:R-:W1:Y:S01]  /*a030*/  S2R R234, SR_TID.X ;  /* 0x0000000000ea7919 */ /* 0x000e620000002100 */
[C---:B------:R-:W-:Y:S01]  /*a040*/  ISETP.GT.AND P2, PT, R14.reuse, RZ, PT ;  /* 0x000000ff0e00720c */ /* 0x040fe20003f44270 */
[----:B------:R-:W3:Y:S01]  /*a050*/  MUFU.TANH R145, R145 ;  /* 0x0000009100917308 */ /* 0x000ee20000002400 */
[----:B--2---:R-:W-:Y:S01]  /*a060*/  FMNMX.FTZ R173, R157, R174, !PT ;  /* 0x000000ae9dad7209 */ /* 0x004fe20007810000 */
[----:B------:R-:W-:-:S06]  /*a070*/  VIADD R14, R14, 0xffffffff ;  /* 0xffffffff0e0e7836 */ /* 0x000fcc0000000000 */
        /* <DEDUP_REMOVED lines=13> */
[----:B------:R-:W5:Y:S08]  /*a150*/  MUFU.TANH R129, R129 ;  /* 0x0000008100817308 */ /* 0x000f700000002400 */
[----:B------:R-:W5:Y:S08]  /*a160*/  MUFU.TANH R132, R132 ;  /* 0x0000008400847308 */ /* 0x000f700000002400 */
[----:B------:R-:W5:Y:S08]  /*a170*/  MUFU.TANH R133, R133 ;  /* 0x0000008500857308 */ /* 0x000f700000002400 */
[----:B------:R-:W5:Y:S08]  /*a180*/  MUFU.TANH R120, R120 ;  /* 0x0000007800787308 */ /* 0x000f700000002400 */
[----:B------:R-:W5:Y:S01]  /*a190*/  MUFU.TANH R121, R121 ;  /* 0x0000007900797308 */ /* 0x000f620000002400 */
[----:B------:R-:W-:-:S02]  /*a1a0*/  WARPGROUP.DEPBAR.LE gsb0, 0x0 ;  /* 0x00008000000079c5 */ /* 0x000fc40000010000 */
[----:B------:R-:W-:Y:S01]  /*a1b0*/  WARPGROUP.ARRIVE ;  /* 0x00000000000079c5 */ /* 0x000fe20000000000 */
[----:B0-----:R-:W-:-:S04]  /*a1c0*/  FMNMX.FTZ R177, R149, R118, !PT ;  /* 0x0000007695b17209 */ /* 0x001fc80007810000 */
[----:B------:R-:W0:Y:S01]  /*a1d0*/  MUFU.TANH R124, R124 ;  /* 0x0000007c007c7308 */ /* 0x000e220000002400 */
[----:B---3--:R-:W-:Y:S01]  /*a1e0*/  FMNMX.FTZ R104, R136, R177, !PT ;  /* 0x000000b188687209 */ /* 0x008fe20007810000 */
[----:B------:R-:W-:Y:S01]  /*a1f0*/  HGMMA.64x128x16.F32 R24, R180, gdesc[UR8].tnspB, R24, gsb0 ;  /* 0x41e00008b4187df0 */ /* 0x000fe20008000818 */
[----:B------:R-:W-:Y:S01]  /*a200*/  UIADD3 UR10, UR6, 0x100, URZ ;  /* 0x00000100060a7890 */ /* 0x000fe2000fffe03f */
[----:B------:R-:W-:Y:S01]  /*a210*/  UMOV UR11, 0x40000040 ;  /* 0x40000040000b7882 */ /* 0x000fe20000000000 */
[----:B-1----:R-:W-:-:S03]  /*a220*/  FMNMX.FTZ R177, R137, R104, !PT ;  /* 0x0000006889b17209 */ /* 0x002fc60007810000 */
[----:B------:R-:W1:Y:S01]  /*a230*/  MUFU.TANH R125, R125 ;  /* 0x0000007d007d7308 */ /* 0x000e620000002400 */
[----:B--2---:R-:W-:Y:S01]  /*a240*/  FMNMX.FTZ R104, R140, R177, !PT ;  /* 0x000000b18c687209 */ /* 0x004fe20007810000 */
[----:B------:R-:W-:-:S03]  /*a250*/  FMUL.FTZ R177, R108, UR7 ;  /* 0x000000076cb17c20 */ /* 0x000fc60008410000 */
[----:B----4-:R-:W-:-:S03]  /*a260*/  FMNMX.FTZ R179, R141, R104, !PT ;  /* 0x000000688db37209 */ /* 0x010fc60007810000 */
[----:B------:R-:W2:Y:S01]  /*a270*/  MUFU.TANH R112, R112 ;  /* 0x0000007000707308 */ /* 0x000ea20000002400 */
[----:B-----5:R-:W-:-:S04]  /*a280*/  FMNMX.FTZ R104, R128, R179, !PT ;  /* 0x000000b380687209 */ /* 0x020fc80007810000 */
[----:B------:R-:W-:-:S03]  /*a290*/  FMNMX.FTZ R179, R129, R104, !PT ;  /* 0x0000006881b37209 */ /* 0x000fc60007810000 */
[----:B------:R-:W3:Y:S01]  /*a2a0*/  MUFU.TANH R113, R113 ;  /* 0x0000007100717308 */ /* 0x000ee20000002400 */
[----:B------:R-:W-:Y:S01]  /*a2b0*/  FMNMX.FTZ R104, R132, R179, !PT ;  /* 0x000000b384687209 */ /* 0x000fe20007810000 */
[----:B------:R-:W-:-:S06]  /*a2c0*/  FMUL.FTZ R179, R96, UR7 ;  /* 0x0000000760b37c20 */ /* 0x000fcc0008410000 */
        /* <DEDUP_REMOVED lines=16> */
[----:B------:R-:W-:-:S04]  /*a3d0*/  FMNMX.FTZ R181, R133, R104, !PT ;  /* 0x0000006885b57209 */ /* 0x000fc80007810000 */
[----:B------:R-:W-:Y:S01]  /*a3e0*/  MUFU.TANH R162, R162 ;  /* 0x000000a200a27308 */ /* 0x000fe20000002400 */
[----:B------:R-:W-:Y:S01]  /*a3f0*/  FMNMX.FTZ R96, R120, R181, !PT ;  /* 0x000000b578607209 */ /* 0x000fe20007810000 */
[----:B------:R-:W-:Y:S01]  /*a400*/  HGMMA.64x128x16.F32 R24, R184, gdesc[UR8].tnspB, R24, gsb0 ;  /* 0x41e00008b8187df0 */ /* 0x000fe20008000818 */
[----:B------:R-:W-:Y:S01]  /*a410*/  UIADD3 UR10, UR6, 0x180, URZ ;  /* 0x00000180060a7890 */ /* 0x000fe2000fffe03f */
[----:B------:R-:W-:Y:S01]  /*a420*/  UMOV UR11, 0x40000040 ;  /* 0x40000040000b7882 */ /* 0x000fe20000000000 */
[----:B------:R-:W-:-:S03]  /*a430*/  FMNMX.FTZ R181, R121, R96, !PT ;  /* 0x0000006079b57209 */ /* 0x000fc60007810000 */
[----:B------:R-:W-:Y:S01]  /*a440*/  MUFU.TANH R163, R163 ;  /* 0x000000a300a37308 */ /* 0x000fe20000002400 */
[----:B0-----:R-:W-:Y:S01]  /*a450*/  FMNMX.FTZ R96, R124, R181, !PT ;  /* 0x000000b57c607209 */ /* 0x001fe20007810000 */
[----:B------:R-:W-:-:S03]  /*a460*/  FMUL.FTZ R181, R100, UR7 ;  /* 0x0000000764b57c20 */ /* 0x000fc60008410000 */
[----:B-1----:R-:W-:-:S03]  /*a470*/  FMNMX.FTZ R183, R125, R96, !PT ;  /* 0x000000607db77209 */ /* 0x002fc60007810000 */
[----:B------:R-:W-:Y:S01]  /*a480*/  MUFU.TANH R166, R166 ;  /* 0x000000a600a67308 */ /* 0x000fe20000002400 */
[----:B--2---:R-:W-:-:S04]  /*a490*/  FMNMX.FTZ R96, R112, R183, !PT ;  /* 0x000000b770607209 */ /* 0x004fc80007810000 */
[----:B---3--:R-:W-:-:S03]  /*a4a0*/  FMNMX.FTZ R183, R113, R96, !PT ;  /* 0x0000006071b77209 */ /* 0x008fc60007810000 */
[----:B------:R-:W0:Y:S01]  /*a4b0*/  MUFU.TANH R181, R181 ;  /* 0x000000b500b57308 */ /* 0x000e220000002400 */
[----:B----4-:R-:W-:Y:S01]  /*a4c0*/  FMNMX.FTZ R96, R116, R183, !PT ;  /* 0x000000b774607209 */ /* 0x010fe20007810000 */
[----:B------:R-:W-:Y:S02]  /*a4d0*/  FMUL.FTZ R183, R88, UR7 ;  /* 0x0000000758b77c20 */ /* 0x000fe40008410000 */
[----:B------:R-:W1:Y:S01]  /*a4e0*/  LDC R88, c[0x0][0x988] ;  /* 0x00026200ff587b82 */ /* 0x000e620000000800 */
[----:B-----5:R-:W-:-:S03]  /*a4f0*/  FMNMX.FTZ R96, R117, R96, !PT ;  /* 0x0000006075607209 */ /* 0x020fc60007810000 */
        /* <DEDUP_REMOVED lines=51> */
[----:B------:R-:W-:-:S04]  /*a830*/  FADD.FTZ R235, -R89, R12 ;  /* 0x0000000c59eb7221 */ /* 0x000fc80000010100 */
[-C--:B-1----:R-:W-:Y:S01]  /*a840*/  FMUL.FTZ R12, R235, R88.reuse ;  /* 0x00000058eb0c7220 */ /* 0x082fe20000410000 */
[-C--:B------:R-:W-:Y:S02]  /*a850*/  FMUL.FTZ R235, R89, R88.reuse ;  /* 0x0000005859eb7220 */ /* 0x080fe40000410000 */
[----:B------:R-:W-:Y:S02]  /*a860*/  MUFU.TANH R107, R107 ;  /* 0x0000006b006b7308 */ /* 0x000fe40000002400 */
[-CC-:B------:R-:W-:Y:S01]  /*a870*/  FFMA.FTZ R176, R20, R88.reuse, -R235.reuse ;  /* 0x0000005814b07223 */ /* 0x180fe200000108eb */
[----:B------:R-:W-:Y:S01]  /*a880*/  FMNMX.FTZ R20, R168, R13, !PT ;  /* 0x0000000da8147209 */ /* 0x000fe20007810000 */
[-CC-:B------:R-:W-:Y:S01]  /*a890*/  FFMA.FTZ R178, R169, R88.reuse, -R235.reuse ;  /* 0x00000058a9b27223 */ /* 0x180fe200000108eb */
[-CC-:B------:R-:W-:Y:S01]  /*a8a0*/  FFMA.FTZ R15, R15, R88.reuse, -R235.reuse ;  /* 0x000000580f0f7223 */ /* 0x180fe200000108eb */
[--C-:B------:R-:W-:Y:S01]  /*a8b0*/  FFMA.FTZ R169, R170, R88, -R235.reuse ;  /* 0x00000058aaa97223 */ /* 0x100fe200000108eb */
[----:B------:R-:W-:Y:S01]  /*a8c0*/  FMNMX.FTZ R20, R21, R20, !PT ;  /* 0x0000001415147209 */ /* 0x000fe20007810000 */
        /* <DEDUP_REMOVED lines=20> */
[----:B------:R-:W-:-:S04]  /*aa10*/  FFMA.FTZ R187, R187, R88, -R235 ;  /* 0x00000058bbbb7223 */ /* 0x000fc800000108eb */
        /* <DEDUP_REMOVED lines=56> */
[-CC-:B------:R-:W-:Y:S01]  /*ada0*/  FFMA.FTZ R90, R157, R88.reuse, -R235.reuse ;  /* 0x000000589d5a7223 */ /* 0x180fe200000108eb */
[----:B------:R-:W-:Y:S01]  /*adb0*/  FMUL.FTZ R199, R94, UR7 ;  /* 0x000000075ec77c20 */ /* 0x000fe20008410000 */
[-CC-:B------:R-:W-:Y:S01]  /*adc0*/  FFMA.FTZ R196, R128, R88.reuse, -R235.reuse ;  /* 0x0000005880c47223 */ /* 0x180fe200000108eb */
[----:B------:R-:W-:Y:S01]  /*add0*/  FFMA.FTZ R198, R132, R88, -R235 ;  /* 0x0000005884c67223 */ /* 0x000fe200000108eb */
[----:B------:R-:W-:Y:S01]  /*ade0*/  HGMMA.64x128x16.F32 R24, R200, gdesc[UR8].tnspB, R24, gsb0 ;  /* 0x41e00008c8187df0 */ /* 0x000fe20008000818 */
[----:B------:R-:W-:Y:S01]  /*adf0*/  UIADD3 UR10, UR6, 0x380, URZ ;  /* 0x00000380060a7890 */ /* 0x000fe2000fffe03f */
[----:B------:R-:W2:Y:S01]  /*ae00*/  MUFU.TANH R197, R197 ;  /* 0x000000c500c57308 */ /* 0x000ea20000002400 */
[----:B------:R-:W-:-:S07]  /*ae10*/  UMOV UR11, 0x40000040 ;  /* 0x40000040000b7882 */ /* 0x000fce0000000000 */
[----:B------:R-:W3:Y:S08]  /*ae20*/  MUFU.TANH R199, R199 ;  /* 0x000000c700c77308 */ /* 0x000ef00000002400 */
[----:B------:R-:W-:Y:S08]  /*ae30*/  MUFU.EX2 R196, R196 ;  /* 0x000000c400c47308 */ /* 0x000ff00000000800 */
[----:B------:R-:W-:Y:S01]  /*ae40*/  MUFU.EX2 R198, R198 ;  /* 0x000000c600c67308 */ /* 0x000fe20000000800 */
[----:B------:R-:W-:-:S02]  /*ae50*/  WARPGROUP.DEPBAR.LE gsb0, 0x0 ;  /* 0x00008000000079c5 */ /* 0x000fc40000010000 */
        /* <DEDUP_REMOVED lines=10> */
[----:B------:R4:W-:Y:S01]  /*af00*/  MUFU.EX2 R153, R90 ;  /* 0x0000005a00997308 */ /* 0x0009e20000000800 */
[----:B------:R-:W-:Y:S01]  /*af10*/  FFMA.FTZ R202, R124, R88, -R235 ;  /* 0x000000587cca7223 */ /* 0x000fe200000108eb */
[----:B------:R-:W-:Y:S01]  /*af20*/  FMNMX.FTZ R20, R162, R157, !PT ;  /* 0x0000009da2147209 */ /* 0x000fe20007810000 */
[----:B------:R-:W-:Y:S01]  /*af30*/  @!P1 IMAD R120, R2, 0x8, R0 ;  /* 0x0000000802789824 */ /* 0x000fe200078e0200 */
[----:B------:R-:W-:-:S02]  /*af40*/  IADD3 R124, -R234, 0xb, RZ ;  /* 0x0000000bea7c7810 */ /* 0x000fc40007ffe1ff */
[----:B------:R-:W-:Y:S01]  /*af50*/  FMNMX.FTZ R157, R163, R20, !PT ;  /* 0x00000014a39d7209 */ /* 0x000fe20007810000 */
[----:B------:R-:W-:Y:S01]  /*af60*/  @!P1 VIADD R120, R120, 0x34840 ;  /* 0x0003484078789836 */ /* 0x000fe20000000000 */
[----:B------:R-:W-:Y:S02]  /*af70*/  MUFU.EX2 R201, R201 ;  /* 0x000000c900c97308 */ /* 0x000fe40000000800 */
[----:B------:R-:W-:Y:S02]  /*af80*/  FMNMX.FTZ R20, R166, R157, !PT ;  /* 0x0000009da6147209 */ /* 0x000fe40007810000 */
[----:B------:R-:W-:Y:S02]  /*af90*/  @!P1 PRMT R128, RZ, 0x654, R120 ;  /* 0x00000654ff809816 */ /* 0x000fe40000000078 */
        /* <DEDUP_REMOVED lines=37> */
[----:B0-----:R-:W-:-:S04]  /*b1f0*/  FMNMX.FTZ R20, R193, R20, !PT ;  /* 0x00000014c1147209 */ /* 0x001fc80007810000 */
[----:B------:R-:W-:Y:S01]  /*b200*/  FMNMX.FTZ R20, R99, R20, !PT ;  /* 0x0000001463147209 */ /* 0x000fe20007810000 */
[----:B------:R-:W-:Y:S02]  /*b210*/  WARPGROUP.DEPBAR.LE gsb0, 0x0 ;  /* 0x00008000000079c5 */ /* 0x000fe40000010000 */
[----:B------:R-:W-:Y:S01]  /*b220*/  WARPGROUP.ARRIVE ;  /* 0x00000000000079c5 */ /* 0x000fe20000000000 */
[----:B-1----:R-:W-:Y:S01]  /*b230*/  FMNMX.FTZ R20, R195, R20, !PT ;  /* 0x00000014c3147209 */ /* 0x002fe20007810000 */
[-CC-:B------:R-:W-:Y:S01]  /*b240*/  FFMA.FTZ R204, R112, R88.reuse, -R235.reuse ;  /* 0x0000005870cc7223 */ /* 0x180fe200000108eb */
[----:B------:R-:W-:Y:S02]  /*b250*/  FFMA.FTZ R206, R116, R88, -R235 ;  /* 0x0000005874ce7223 */ /* 0x000fe400000108eb */
[----:B------:R-:W-:Y:S01]  /*b260*/  FMNMX.FTZ R20, R103, R20, !PT ;  /* 0x0000001467147209 */ /* 0x000fe20007810000 */
[----:B------:R-:W-:Y:S01]  /*b270*/  HGMMA.64x128x16.F32 R24, R208, gdesc[UR8].tnspB, R24, gsb0 ;  /* 0x41e00008d0187df0 */ /* 0x000fe20008000818 */
[----:B------:R-:W-:Y:S01]  /*b280*/  UIADD3 UR10, UR6, 0x480, URZ ;  /* 0x00000480060a7890 */ /* 0x000fe2000fffe03f */
[----:B------:R-:W-:Y:S01]  /*b290*/  MUFU.EX2 R204, R204 ;  /* 0x000000cc00cc7308 */ /* 0x000fe20000000800 */
[----:B------:R-:W-:Y:S01]  /*b2a0*/  UMOV UR11, 0x40000040 ;  /* 0x40000040000b7882 */ /* 0x000fe20000000000 */
[----:B------:R-:W-:Y:S01]  /*b2b0*/  UIADD3 UR6, UR6, 0x500, URZ ;  /* 0x0000050006067890 */ /* 0x000fe2000fffe03f */
[----:B--2---:R-:W-:-:S04]  /*b2c0*/  FMNMX.FTZ R20, R197, R20, !PT ;  /* 0x00000014c5147209 */ /* 0x004fc80007810000 */
[----:B------:R-:W-:Y:S01]  /*b2d0*/  FMNMX.FTZ R20, R91, R20, !PT ;  /* 0x000000145b147209 */ /* 0x000fe20007810000 */
[----:B------:R-:W-:Y:S03]  /*b2e0*/  MUFU.EX2 R206, R206 ;  /* 0x000000ce00ce7308 */ /* 0x000fe60000000800 */
[----:B---3--:R-:W-:-:S04]  /*b2f0*/  FMNMX.FTZ R20, R199, R20, !PT ;  /* 0x00000014c7147209 */ /* 0x008fc80007810000 */
[----:B----4-:R-:W-:Y:S01]  /*b300*/  FMNMX.FTZ R90, R95, R20, !PT ;  /* 0x000000145f5a7209 */ /* 0x010fe20007810000 */
        /* <DEDUP_REMOVED lines=19> */
[----:B------:R-:W-:Y:S01]  /*b440*/  FFMA.FTZ R131, R135, R88, -R181 ;  /* 0x0000005887837223 */ /* 0x000fe200000108b5 */
[----:B------:R-:W-:-:S02]  /*b450*/  IMAD.U32 R135, RZ, RZ, UR60 ;  /* 0x0000003cff877e24 */ /* 0x000fc4000f8e00ff */
[-CC-:B------:R-:W-:Y:S01]  /*b460*/  FFMA.FTZ R122, R122, R88.reuse, -R181.reuse ;  /* 0x000000587a7a7223 */ /* 0x180fe200000108b5 */
[-CC-:B------:R-:W-:Y:S01]  /*b470*/  FFMA.FTZ R110, R155, R88.reuse, -R181.reuse ;  /* 0x000000589b6e7223 */ /* 0x180fe200000108b5 */
[-CC-:B0-----:R-:W-:Y:S01]  /*b480*/  FFMA.FTZ R187, R158, R88.reuse, -R181.reuse ;  /* 0x000000589ebb7223 */ /* 0x181fe200000108b5 */
        /* <DEDUP_REMOVED lines=18> */
[----:B------:R-:W-:Y:S01]  /*b5b0*/  FFMA.FTZ R95, R95, R88, -R181 ;  /* 0x000000585f5f7223 */ /* 0x000fe200000108b5 */
[----:B------:R-:W-:-:S05]  /*b5c0*/  R2UR UR60, R2 ;  /* 0x00000000023c72ca */ /* 0x000fca00000e0000 */
        /* <DEDUP_REMOVED lines=9> */
[----:B------:R-:W-:Y:S01]  /*b660*/  FADD.FTZ R93, -R133, R13 ;  /* 0x0000000d855d7221 */ /* 0x000fe20000010100 */
[----:B------:R-:W-:Y:S01]  /*b670*/  HGMMA.64x128x16.F32 R24, R212, gdesc[UR8].tnspB, R24, gsb0 ;  /* 0x41e00008d4187df0 */ /* 0x000fe20008000818 */
[----:B------:R-:W-:Y:S01]  /*b680*/  UMOV UR10, UR6 ;  /* 0x00000006000a7c82 */ /* 0x000fe20008000000 */
[----:B------:R-:W-:Y:S01]  /*b690*/  UMOV UR11, 0x40000040 ;  /* 0x40000040000b7882 */ /* 0x000fe20000000000 */
[-C--:B------:R-:W-:Y:S01]  /*b6a0*/  FMUL.FTZ R93, R93, R88.reuse ;  /* 0x000000585d5d7220 */ /* 0x080fe20000410000 */
[-CC-:B------:R-:W-:Y:S01]  /*b6b0*/  FFMA.FTZ R177, R21, R88.reuse, -R181.reuse ;  /* 0x0000005815b17223 */ /* 0x180fe200000108b5 */
[-CC-:B------:R-:W-:Y:S01]  /*b6c0*/  FFMA.FTZ R185, R154, R88.reuse, -R181.reuse ;  /* 0x000000589ab97223 */ /* 0x180fe200000108b5 */
[-CC-:B------:R-:W-:Y:S01]  /*b6d0*/  FFMA.FTZ R21, R130, R88.reuse, -R181.reuse ;  /* 0x0000005882157223 */ /* 0x180fe200000108b5 */
[----:B------:R-:W-:Y:S01]  /*b6e0*/  @!P1 IMAD R130, R135, 0x8, R0 ;  /* 0x0000000887829824 */ /* 0x000fe200078e0200 */
[----:B------:R-:W-:Y:S01]  /*b6f0*/  MUFU.EX2 R110, R110 ;  /* 0x0000006e006e7308 */ /* 0x000fe20000000800 */
[-CC-:B------:R-:W-:Y:S01]  /*b700*/  FFMA.FTZ R209, R189, R88.reuse, -R181.reuse ;  /* 0x00000058bdd17223 */ /* 0x180fe200000108b5 */
[----:B------:R-:W-:Y:S01]  /*b710*/  FFMA.FTZ R211, R191, R88, -R181 ;  /* 0x00000058bfd37223 */ /* 0x000fe200000108b5 */
[----:B------:R-:W-:-:S05]  /*b720*/  @!P1 VIADD R130, R130, 0x34860 ;  /* 0x0003486082829836 */ /* 0x000fca0000000000 */
[----:B------:R-:W-:Y:S01]  /*b730*/  MUFU.EX2 R93, R93 ;  /* 0x0000005d005d7308 */ /* 0x000fe20000000800 */
[----:B------:R-:W-:-:S07]  /*b740*/  @!P1 PRMT R130, RZ, 0x654, R130 ;  /* 0x00000654ff829816 */ /* 0x000fce0000000082 */
        /* <DEDUP_REMOVED lines=20> */
[----:B------:R-:W-:Y:S02]  /*b890*/  F2FP.F16.F32.PACK_AB R212, R97, R20 ;  /* 0x0000001461d4723e */ /* 0x000fe400000000ff */
[----:B------:R-:W-:Y:S01]  /*b8a0*/  F2FP.F16.F32.PACK_AB R214, R101, R90 ;  /* 0x0000005a65d6723e */ /* 0x000fe200000000ff */
[----:B------:R-:W-:Y:S04]  /*b8b0*/  HGMMA.64x128x16.F32 R24, R216, gdesc[UR8].tnspB, R24, gsb0 ;  /* 0x41e00008d8187df0 */ /* 0x000fe80008000818 */
        /* <DEDUP_REMOVED lines=12> */
[----:B------:R1:W-:Y:S06]  /*b980*/  BAR.ARV R124, 0x100 ;  /* 0x0004007c0000751d */ /* 0x0003ec0000002000 */
[----:B------:R2:W-:Y:S01]  /*b990*/  @!P1 SYNCS.ARRIVE.TRANS64.RED.A1T0 RZ, [R128+URZ], RZ ;  /* 0x000000ff80ff99a7 */ /* 0x0005e2000810043f */
[----:B0-----:R-:W-:Y:S01]  /*b9a0*/  F2FP.F16.F32.PACK_AB R218, R13, R94 ;  /* 0x0000005e0dda723e */ /* 0x001fe200000000ff */
[----:B-1----:R-:W-:Y:S01]  /*b9b0*/  FADD.FTZ R124, R178, R11 ;  /* 0x0000000bb27c7221 */ /* 0x002fe20000010000 */
[----:B------:R-:W-:Y:S01]  /*b9c0*/  FFMA.FTZ R11, R123, R88, -R181 ;  /* 0x000000587b0b7223 */ /* 0x000fe200000108b5 */
[-C--:B------:R-:W-:Y:S01]  /*b9d0*/  FMUL.FTZ R24, R24, R12.reuse ;  /* 0x0000000c18187220 */ /* 0x080fe20000410000 */
[-C--:B------:R-:W-:Y:S01]  /*b9e0*/  FMUL.FTZ R25, R25, R12.reuse ;  /* 0x0000000c19197220 */ /* 0x080fe20000410000 */
[----:B------:R-:W-:Y:S01]  /*b9f0*/  FADD.FTZ R135, R169, R124 ;  /* 0x0000007ca9877221 */ /* 0x000fe20000010000 */
[----:B------:R-:W-:Y:S01]  /*ba00*/  FMUL.FTZ R28, R28, R12 ;  /* 0x0000000c1c1c7220 */ /* 0x000fe20000410000 */
[----:B--2---:R-:W-:Y:S01]  /*ba10*/  FFMA.FTZ R128, R93, R10, R96 ;  /* 0x0000000a5d807223 */ /* 0x004fe20000010060 */
[----:B------:R0:W-:Y:S01]  /*ba20*/  @!P1 SYNCS.ARRIVE.TRANS64.RED.A1T0 RZ, [R130+URZ], RZ ;  /* 0x000000ff82ff99a7 */ /* 0x0001e2000810043f */
[----:B------:R1:W-:Y:S01]  /*ba30*/  MUFU.EX2 R10, R122 ;  /* 0x0000007a000a7308 */ /* 0x0003e20000000800 */
[----:B------:R-:W-:Y:S01]  /*ba40*/  FMUL.FTZ R29, R29, R12 ;  /* 0x0000000c1d1d7220 */ /* 0x000fe20000410000 */
[C---:B------:R-:W-:Y:S01]  /*ba50*/  FADD.FTZ R128, R177.reuse, R128 ;  /* 0x00000080b1807221 */ /* 0x040fe20000010000 */
[----:B------:R-:W-:Y:S01]  /*ba60*/  F2FP.F16.F32.PACK_AB R177, R177, R96 ;  /* 0x00000060b1b1723e */ /* 0x000fe200000000ff */
[-C--:B------:R-:W-:Y:S01]  /*ba70*/  FMUL.FTZ R32, R32, R12.reuse ;  /* 0x0000000c20207220 */ /* 0x080fe20000410000 */
[----:B------:R-:W-:Y:S01]  /*ba80*/  FMUL.FTZ R33, R33, R12 ;  /* 0x0000000c21217220 */ /* 0x000fe20000410000 */
[----:B------:R-:W-:Y:S01]  /*ba90*/  FADD.FTZ R123, R179, R128 ;  /* 0x00000080b37b7221 */ /* 0x000fe20000010000 */
[----:B------:R-:W-:Y:S01]  /*baa0*/  F2FP.F16.F32.PACK_AB R179, R98, R179 ;  /* 0x000000b362b3723e */ /* 0x000fe200000000ff */
[----:B------:R-:W2:Y:S01]  /*bab0*/  MUFU.EX2 R11, R11 ;  /* 0x0000000b000b7308 */ /* 0x000ea20000000800 */
[----:B-1----:R-:W-:Y:S01]  /*bac0*/  FADD.FTZ R122, R180, R135 ;  /* 0x00000087b47a7221 */ /* 0x002fe20000010000 */
[----:B------:R-:W-:Y:S01]  /*bad0*/  FADD.FTZ R123, R98, R123 ;  /* 0x0000007b627b7221 */ /* 0x000fe20000010000 */
[----:B------:R-:W-:Y:S01]  /*bae0*/  F2FP.F16.F32.PACK_AB R180, R201, R180 ;  /* 0x000000b4c9b4723e */ /* 0x000fe200000000ff */
[-C--:B------:R-:W-:Y:S01]  /*baf0*/  FMUL.FTZ R36, R36, R12.reuse ;  /* 0x0000000c24247220 */ /* 0x080fe20000410000 */
[----:B------:R-:W-:Y:S01]  /*bb00*/  FMUL.FTZ R37, R37, R12 ;  /* 0x0000000c25257220 */ /* 0x000fe20000410000 */
[----:B------:R-:W-:Y:S01]  /*bb10*/  FADD.FTZ R124, R108, R123 ;  /* 0x0000007b6c7c7221 */ /* 0x000fe20000010000 */
[----:B------:R-:W-:Y:S01]  /*bb20*/  FADD.FTZ R123, R201, R122 ;  /* 0x0000007ac97b7221 */ /* 0x000fe20000010000 */
[----:B------:R-:W-:Y:S01]  /*bb30*/  FFMA.FTZ R122, R115, R88, -R181 ;  /* 0x00000058737a7223 */ /* 0x000fe200000108b5 */
[-C--:B------:R-:W-:Y:S01]  /*bb40*/  FMUL.FTZ R40, R40, R12.reuse ;  /* 0x0000000c28287220 */ /* 0x080fe20000410000 */
        /* <DEDUP_REMOVED lines=17> */
[----:B------:R-:W-:Y:S01]  /*bc60*/  FFMA.FTZ R115, R193, R88, -R181 ;  /* 0x00000058c1737223 */ /* 0x000fe200000108b5 */
[----:B0-----:R-:W-:Y:S01]  /*bc70*/  FADD.FTZ R130, R186, R107 ;  /* 0x0000006bba827221 */ /* 0x001fe20000010000 */
[----:B------:R-:W0:Y:S01]  /*bc80*/  MUFU.EX2 R122, R122 ;  /* 0x0000007a007a7308 */ /* 0x000e220000000800 */
[----:B------:R-:W-:Y:S01]  /*bc90*/  FADD.FTZ R107, R187, R128 ;  /* 0x00000080bb6b7221 */ /* 0x000fe20000010000 */
[----:B------:R-:W-:Y:S01]  /*bca0*/  F2FP.F16.F32.PACK_AB R193, R139, R102 ;  /* 0x000000668bc1723e */ /* 0x000fe200000000ff */
[----:B------:R-:W-:Y:S01]  /*bcb0*/  FADD.FTZ R111, R153, R130 ;  /* 0x00000082996f7221 */ /* 0x000fe20000010000 */
[----:B--2---:R-:W-:Y:S01]  /*bcc0*/  F2FP.F16.F32.PACK_AB R201, R11, R10 ;  /* 0x0000000a0bc9723e */ /* 0x004fe200000000ff */
[----:B-1----:R-:W-:Y:S01]  /*bcd0*/  FADD.FTZ R127, R112, R107 ;  /* 0x0000006b707f7221 */ /* 0x002fe20000010000 */
[-C--:B------:R-:W-:Y:S01]  /*bce0*/  FFMA.FTZ R107, R195, R88.reuse, -R181 ;  /* 0x00000058c36b7223 */ /* 0x080fe200000108b5 */
[----:B------:R-:W-:Y:S01]  /*bcf0*/  FADD.FTZ R128, R188, R111 ;  /* 0x0000006fbc807221 */ /* 0x000fe20000010000 */
[----:B------:R-:W-:Y:S01]  /*bd00*/  FFMA.FTZ R111, R197, R88, -R181 ;  /* 0x00000058c56f7223 */ /* 0x000fe200000108b5 */
[----:B------:R-:W-:Y:S01]  /*bd10*/  FADD.FTZ R130, R106, R127 ;  /* 0x0000007f6a827221 */ /* 0x000fe20000010000 */
[----:B------:R-:W1:Y:S01]  /*bd20*/  MUFU.EX2 R124, R124 ;  /* 0x0000007c007c7308 */ /* 0x000e620000000800 */
[----:B------:R-:W-:Y:S01]  /*bd30*/  FADD.FTZ R99, R145, R128 ;  /* 0x0000008091637221 */ /* 0x000fe20000010000 */
[----:B------:R-:W-:Y:S01]  /*bd40*/  F2FP.F16.F32.PACK_AB R195, R143, R100 ;  /* 0x000000648fc3723e */ /* 0x000fe200000000ff */
[----:B------:R-:W-:Y:S01]  /*bd50*/  FADD.FTZ R127, R155, R130 ;  /* 0x000000829b7f7221 */ /* 0x000fe20000010000 */
[----:B------:R-:W-:Y:S01]  /*bd60*/  F2FP.F16.F32.PACK_AB R197, R116, R21 ;  /* 0x0000001574c5723e */ /* 0x000fe200000000ff */
[----:B------:R-:W-:Y:S01]  /*bd70*/  FADD.FTZ R128, R190, R99 ;  /* 0x00000063be807221 */ /* 0x000fe20000010000 */
[-C--:B------:R-:W-:Y:S01]  /*bd80*/  FFMA.FTZ R99, R91, R88.reuse, -R181 ;  /* 0x000000585b637223 */ /* 0x080fe200000108b5 */
[----:B------:R-:W-:Y:S01]  /*bd90*/  FADD.FTZ R130, R104, R127 ;  /* 0x0000007f68827221 */ /* 0x000fe20000010000 */
[----:B------:R-:W-:Y:S01]  /*bda0*/  FFMA.FTZ R91, R199, R88, -R181 ;  /* 0x00000058c75b7223 */ /* 0x000fe200000108b5 */
[----:B------:R-:W-:Y:S01]  /*bdb0*/  FADD.FTZ R127, R149, R128 ;  /* 0x00000080957f7221 */ /* 0x000fe20000010000 */
[----:B------:R-:W-:Y:S01]  /*bdc0*/  F2FP.F16.F32.PACK_AB R181, R163, R108 ;  /* 0x0000006ca3b5723e */ /* 0x000fe200000000ff */
        /* <DEDUP_REMOVED lines=33> */
[----:B------:R4:W5:Y:S01]  /*bfe0*/  MUFU.EX2 R98, R123 ;  /* 0x0000007b00627308 */ /* 0x0009620000000800 */
[----:B------:R-:W-:Y:S01]  /*bff0*/  FADD.FTZ R108, R200, R15 ;  /* 0x0000000fc86c7221 */ /* 0x000fe20000010000 */
[-C--:B------:R-:W-:Y:S01]  /*c000*/  FMUL.FTZ R69, R69, R12.reuse ;  /* 0x0000000c45457220 */ /* 0x080fe20000410000 */
[----:B------:R-:W-:Y:S01]  /*c010*/  FADD.FTZ R110, R10, R127 ;  /* 0x0000007f0a6e7221 */ /* 0x000fe20000010000 */
[-C--:B------:R-:W-:Y:S01]  /*c020*/  FMUL.FTZ R72, R72, R12.reuse ;  /* 0x0000000c48487220 */ /* 0x080fe20000410000 */
[----:B------:R-:W-:Y:S01]  /*c030*/  FADD.FTZ R15, R121, R108 ;  /* 0x0000006c790f7221 */ /* 0x000fe20000010000 */
[-C--:B------:R-:W-:Y:S01]  /*c040*/  FMUL.FTZ R73, R73, R12.reuse ;  /* 0x0000000c49497220 */ /* 0x080fe20000410000 */
[----:B------:R-:W-:Y:S01]  /*c050*/  FADD.FTZ R110, R11, R110 ;  /* 0x0000006e0b6e7221 */ /* 0x000fe20000010000 */
[----:B------:R-:W5:Y:S01]  /*c060*/  MUFU.EX2 R111, R111 ;  /* 0x0000006f006f7308 */ /* 0x000f620000000800 */
[----:B------:R-:W-:Y:S01]  /*c070*/  FADD.FTZ R106, R202, R15 ;  /* 0x0000000fca6a7221 */ /* 0x000fe20000010000 */
[-C--:B------:R-:W-:Y:S01]  /*c080*/  FMUL.FTZ R76, R76, R12.reuse ;  /* 0x0000000c4c4c7220 */ /* 0x080fe20000410000 */
[----:B------:R-:W-:Y:S01]  /*c090*/  FADD.FTZ R15, R203, R110 ;  /* 0x0000006ecb0f7221 */ /* 0x000fe20000010000 */
[-C--:B------:R-:W-:Y:S01]  /*c0a0*/  FMUL.FTZ R77, R77, R12.reuse ;  /* 0x0000000c4d4d7220 */ /* 0x080fe20000410000 */
[----:B----4-:R-:W-:Y:S01]  /*c0b0*/  FADD.FTZ R123, R125, R106 ;  /* 0x0000006a7d7b7221 */ /* 0x010fe20000010000 */
[-C--:B------:R-:W-:Y:S01]  /*c0c0*/  FMUL.FTZ R80, R80, R12.reuse ;  /* 0x0000000c50507220 */ /* 0x080fe20000410000 */
[----:B---3--:R-:W-:Y:S01]  /*c0d0*/  FADD.FTZ R104, R114, R15 ;  /* 0x0000000f72687221 */ /* 0x008fe20000010000 */
[----:B------:R-:W3:Y:S01]  /*c0e0*/  MUFU.EX2 R99, R99 ;  /* 0x0000006300637308 */ /* 0x000ee20000000800 */
[----:B------:R-:W-:Y:S01]  /*c0f0*/  FADD.FTZ R102, R204, R123 ;  /* 0x0000007bcc667221 */ /* 0x000fe20000010000 */
[-C--:B------:R-:W-:Y:S01]  /*c100*/  FMUL.FTZ R81, R81, R12.reuse ;  /* 0x0000000c51517220 */ /* 0x080fe20000410000 */
[----:B------:R-:W-:Y:S01]  /*c110*/  FADD.FTZ R15, R205, R104 ;  /* 0x00000068cd0f7221 */ /* 0x000fe20000010000 */
[-C--:B------:R-:W-:Y:S01]  /*c120*/  FMUL.FTZ R84, R84, R12.reuse ;  /* 0x0000000c54547220 */ /* 0x080fe20000410000 */
[----:B------:R-:W-:Y:S01]  /*c130*/  FADD.FTZ R123, R113, R102 ;  /* 0x00000066717b7221 */ /* 0x000fe20000010000 */
[----:B------:R-:W-:Y:S01]  /*c140*/  FMUL.FTZ R85, R85, R12 ;  /* 0x0000000c55557220 */ /* 0x000fe20000410000 */
[----:B0-----:R-:W-:Y:S01]  /*c150*/  FADD.FTZ R100, R122, R15 ;  /* 0x0000000f7a647221 */ /* 0x001fe20000010000 */
[----:B------:R-:W0:Y:S01]  /*c160*/  MUFU.EX2 R91, R91 ;  /* 0x0000005b005b7308 */ /* 0x000e220000000800 */
[----:B------:R-:W-:Y:S01]  /*c170*/  FADD.FTZ R102, R206, R123 ;  /* 0x0000007bce667221 */ /* 0x000fe20000010000 */
[----:B------:R-:W-:Y:S01]  /*c180*/  F2FP.F16.F32.PACK_AB R178, R169, R178 ;  /* 0x000000b2a9b2723e */ /* 0x000fe200000000ff */
[----:B------:R-:W-:Y:S01]  /*c190*/  FADD.FTZ R15, R207, R100 ;  /* 0x00000064cf0f7221 */ /* 0x000fe20000010000 */
[----:B------:R-:W-:Y:S01]  /*c1a0*/  F2FP.F16.F32.PACK_AB R182, R161, R182 ;  /* 0x000000b6a1b6723e */ /* 0x000fe200000000ff */
[----:B------:R-:W-:Y:S01]  /*c1b0*/  FADD.FTZ R21, R117, R102 ;  /* 0x0000006675157221 */ /* 0x000fe20000010000 */
[----:B------:R-:W-:Y:S01]  /*c1c0*/  F2FP.F16.F32.PACK_AB R183, R118, R183 ;  /* 0x000000b776b7723e */ /* 0x000fe200000000ff */
[----:B-1----:R-:W-:Y:S01]  /*c1d0*/  FADD.FTZ R100, R124, R15 ;  /* 0x0000000f7c647221 */ /* 0x002fe20000010000 */
[----:B------:R-:W-:Y:S01]  /*c1e0*/  F2FP.F16.F32.PACK_AB R184, R165, R184 ;  /* 0x000000b8a5b8723e */ /* 0x000fe200000000ff */
[----:B------:R-:W-:Y:S01]  /*c1f0*/  FADD.FTZ R102, R208, R21 ;  /* 0x00000015d0667221 */ /* 0x000fe20000010000 */
[----:B------:R-:W-:Y:S01]  /*c200*/  F2FP.F16.F32.PACK_AB R186, R153, R186 ;  /* 0x000000ba99ba723e */ /* 0x000fe200000000ff */
[----:B------:R-:W-:Y:S01]  /*c210*/  FADD.FTZ R15, R209, R100 ;  /* 0x00000064d10f7221 */ /* 0x000fe20000010000 */
[----:B--2---:R-:W-:Y:S01]  /*c220*/  F2FP.F16.F32.PACK_AB R209, R96, R209 ;  /* 0x000000d160d1723e */ /* 0x004fe200000000ff */
[----:B------:R-:W-:Y:S01]  /*c230*/  FADD.FTZ R11, R105, R102 ;  /* 0x00000066690b7221 */ /* 0x000fe20000010000 */
[----:B------:R-:W-:Y:S01]  /*c240*/  F2FP.F16.F32.PACK_AB R187, R112, R187 ;  /* 0x000000bb70bb723e */ /* 0x000fe200000000ff */
        /* <DEDUP_REMOVED lines=8> */
[----:B-----5:R-:W-:Y:S01]  /*c2d0*/  FADD.FTZ R10, R98, R11 ;  /* 0x0000000b620a7221 */ /* 0x020fe20000010000 */
        /* <DEDUP_REMOVED lines=23> */
[----:B---3--:R-:W-:Y:S01]  /*c450*/  FADD.FTZ R10, R99, R10 ;  /* 0x0000000a630a7221 */ /* 0x008fe20000010000 */
[----:B------:R-:W-:Y:S01]  /*c460*/  F2FP.F16.F32.PACK_AB R211, R98, R211 ;  /* 0x000000d362d3723e */ /* 0x000fe200000000ff */
[----:B------:R-:W-:Y:S01]  /*c470*/  FADD.FTZ R20, R94, R11 ;  /* 0x0000000b5e147221 */ /* 0x000fe20000010000 */
[----:B------:R-:W-:Y:S01]  /*c480*/  F2FP.F16.F32.PACK_AB R213, R119, R115 ;  /* 0x0000007377d5723e */ /* 0x000fe200000000ff */
[----:B0-----:R-:W-:Y:S01]  /*c490*/  FADD.FTZ R10, R91, R10 ;  /* 0x0000000a5b0a7221 */ /* 0x001fe20000010000 */
[----:B------:R-:W-:Y:S01]  /*c4a0*/  F2FP.F16.F32.PACK_AB R215, R103, R107 ;  /* 0x0000006b67d7723e */ /* 0x000fe200000000ff */
[----:B------:R-:W-:Y:S01]  /*c4b0*/  FADD.FTZ R11, R13, R20 ;  /* 0x000000140d0b7221 */ /* 0x000fe20000010000 */
[----:B------:R-:W-:Y:S01]  /*c4c0*/  F2FP.F16.F32.PACK_AB R216, R175, R92 ;  /* 0x0000005cafd8723e */ /* 0x000fe200000000ff */
[----:B------:R-:W-:Y:S01]  /*c4d0*/  FADD.FTZ R10, R95, R10 ;  /* 0x0000000a5f0a7221 */ /* 0x000fe20000010000 */
        /* <DEDUP_REMOVED lines=34> */
[----:B------:R-:W-:Y:S01]  /*c700*/  IMAD.MOV.U32 R15, RZ, RZ, R16 ;  /* 0x000000ffff0f7224 */ /* 0x000fe200078e0010 */
[----:B------:R-:W-:Y:S01]  /*c710*/  MOV R12, R89 ;  /* 0x00000059000c7202 */ /* 0x000fe20000000f00 */
[----:B------:R-:W-:Y:S01]  /*c720*/  IMAD.MOV.U32 R13, RZ, RZ, R133 ;  /* 0x000000ffff0d7224 */ /* 0x000fe200078e0085 */
[----:B------:R-:W-:Y:S06]  /*c730*/  @P2 BRA `(.L_x_7067) ;  /* 0xffffffa8005c2947 */ /* 0x000fec000383ffff */
.L_x_7058:
[----:B------:R-:W-:Y:S06]  /*c740*/  BAR.ARV 0x8, 0x180 ;  /* 0x0206000000007b1d */ /* 0x000fec0000002000 */
[----:B------:R-:W-:Y:S05]  /*c750*/  @!P0 BRA `(.L_x_7068) ;  /* 0x0000000000048947 */ /* 0x000fea0003800000 */
[----:B------:R-:W-:Y:S01]  /*c760*/  BPT.TRAP 0x1 ;  /* 0x000000040000795c */ /* 0x000fe20000300000 */
.L_x_7068:
[----:B------:R-:W-:Y:S01]  /*c770*/  IMAD R8, R2, 0x8, R0 ;  /* 0x0000000802087824 */ /* 0x000fe200078e0200 */
[----:B------:R-:W-:-:S04]  /*c780*/  SHF.L.U32 R3, R16, 0x1f, RZ ;  /* 0x0000001f10037819 */ /* 0x000fc800000006ff */
[----:B------:R0:W1:Y:S01]  /*c790*/  SYNCS.PHASECHK.TRANS64.TRYWAIT P2, [R8+URZ+0x34850], R3 ;  /* 0x03485003080075a7 */ /* 0x000062000804017f */
[----:B------:R-:W-:Y:S05]  /*c7a0*/  @!P0 BRA `(.L_x_7069) ;  /* 0x0000000000048947 */ /* 0x000fea0003800000 */
[----:B------:R-:W-:Y:S01]  /*c7b0*/  BPT.TRAP 0x1 ;  /* 0x000000040000795c */ /* 0x000fe20000300000 */
.L_x_7069:
[----:B-1----:R-:W-:Y:S05]  /*c7c0*/  @P2 BRA `(.L_x_7070) ;  /* 0x0000000000082947 */ /* 0x002fea0003800000 */
[----:B------:R-:W1:Y:S02]  /*c7d0*/  SYNCS.PHASECHK.TRANS64.TRYWAIT P0, [R8+URZ+0x34850], R3 ;  /* 0x03485003080075a7 */ /* 0x000e64000800017f */
[----:B-1----:R-:W-:Y:S05]  /*c7e0*/  @!P0 BRA `(.L_x_7071) ;  /* 0x0000008800c48947 */ /* 0x002fea0003800000 */
.L_x_7070:
[----:B------:R-:W-:Y:S05]  /*c7f0*/  WARPSYNC.ALL ;  /* 0x0000000000007948 */ /* 0x000fea0003800000 */
[----:B------:R-:W-:Y:S01]  /*c800*/  VIADD R0, R0, 0x400 ;  /* 0x0000040000007836 */ /* 0x000fe20000000000 */
[----:B------:R-:W-:Y:S01]  /*c810*/  WARPGROUP.ARRIVE ;  /* 0x00000000000079c5 */ /* 0x000fe20000000000 */
[----:B------:R-:W-:Y:S01]  /*c820*/  IMAD.MOV.U32 R7, RZ, RZ, 0x40000040 ;  /* 0x40000040ff077424 */ /* 0x000fe200078e00ff */
[----:B01----:R-:W-:Y:S01]  /*c830*/  SHFL.BFLY PT, R3, R10, 0x2, 0x1f ;  /* 0x0c401f000a037f89 */ /* 0x003fe200000e0000 */
[----:B------:R-:W-:Y:S01]  /*c840*/  IMAD.MOV.U32 R9, RZ, RZ, RZ ;  /* 0x000000ffff097224 */ /* 0x000fe200078e00ff */
[----:B------:R-:W-:Y:S01]  /*c850*/  SHF.R.U32.HI R0, RZ, 0x4, R0 ;  /* 0x00000004ff007819 */ /* 0x000fe20000011600 */
[----:B------:R-:W-:-:S03]  /*c860*/  VIADD R224, R224, 0x1 ;  /* 0x00000001e0e07836 */ /* 0x000fc60000000000 */
[----:B------:R-:W-:-:S04]  /*c870*/  LOP3.LUT R0, R0, 0x3fff, RZ, 0xc0, !PT ;  /* 0x00003fff00007812 */ /* 0x000fc800078ec0ff */
[----:B------:R-:W-:Y:S02]  /*c880*/  LOP3.LUT R5, R0, 0x5800000, RZ, 0xfc, !PT ;  /* 0x0580000000057812 */ /* 0x000fe400078efcff */
[----:B------:R-:W0:Y:S03]  /*c890*/  SHFL.BFLY PT, R0, R11, 0x2, 0x1f ;  /* 0x0c401f000b007f89 */ /* 0x000e2600000e0000 */
[----:B------:R-:W-:Y:S02]  /*c8a0*/  IMAD R4, R2, 0xb00, R5 ;  /* 0x00000b0002047824 */ /* 0x000fe400078e0205 */
[----:B------:R-:W-:Y:S02]  /*c8b0*/  IMAD.MOV.U32 R5, RZ, RZ, 0x40000040 ;  /* 0x40000040ff057424 */ /* 0x000fe400078e00ff */
[C---:B------:R-:W-:Y:S01]  /*c8c0*/  VIADD R6, R4.reuse, 0x80 ;  /* 0x0000008004067836 */ /* 0x040fe20000000000 */
[----:B------:R-:W-:-:S02]  /*c8d0*/  R2UR UR6, R4 ;  /* 0x00000000040672ca */ /* 0x000fc400000e0000 */
[----:B------:R-:W-:Y:S01]  /*c8e0*/  R2UR UR7, R5 ;  /* 0x00000000050772ca */ /* 0x000fe200000e0000 */
[----:B------:R-:W-:-:S12]  /*c8f0*/  IMAD.MOV.U32 R5, RZ, RZ, 0x40000040 ;  /* 0x40000040ff057424 */ /* 0x000fd800078e00ff */
[----:B------:R-:W-:Y:S01]  /*c900*/  HGMMA.64x128x16.F32 R24, R176, gdesc[UR4].tnspB, R24, gsb0 ;  /* 0x41e00004b0187df0 */ /* 0x000fe20008000818 */
[----:B------:R-:W-:Y:S01]  /*c910*/  R2UR UR6, R6 ;  /* 0x00000000060672ca */ /* 0x000fe200000e0000 */
[----:B------:R-:W-:Y:S01]  /*c920*/  VIADD R6, R4, 0x100 ;  /* 0x0000010004067836 */ /* 0x000fe20000000000 */
[----:B------:R-:W-:Y:S01]  /*c930*/  R2UR UR7, R7 ;  /* 0x00000000070772ca */ /* 0x000fe200000e0000 */
[----:B------:R-:W-:Y:S02]  /*c940*/  IMAD.MOV.U32 R7, RZ, RZ, 0x40000040 ;  /* 0x40000040ff077424 */ /* 0x000fe400078e00ff */
[----:B0-----:R-:W-:Y:S01]  /*c950*/  FADD.FTZ R0, R0, R11 ;  /* 0x0000000b00007221 */ /* 0x001fe20000010000 */
[----:B------:R-:W-:Y:S02]  /*c960*/  VIADD R11, R2, 0x1 ;  /* 0x00000001020b7836 */ /* 0x000fe40000000000 */
[----:B------:R-:W-:-:S03]  /*c970*/  IMAD.MOV.U32 R2, RZ, RZ, RZ ;  /* 0x000000ffff027224 */ /* 0x000fc600078e00ff */
[----:B------:R-:W-:Y:S01]  /*c980*/  ISETP.NE.AND P2, PT, R11, 0x2, PT ;  /* 0x000000020b00780c */ /* 0x000fe20003f45270 */
[----:B------:R-:W-:Y:S02]  /*c990*/  WARPGROUP.DEPBAR.LE gsb0, 0x0 ;  /* 0x00008000000079c5 */ /* 0x000fe40000010000 */
[----:B------:R-:W-:-:S06]  /*c9a0*/  WARPGROUP.ARRIVE ;  /* 0x00000000000079c5 */ /* 0x000fcc0000000000 */
[----:B------:R-:W-:Y:S01]  /*c9b0*/  HGMMA.64x128x16.F32 R24, R180, gdesc[UR4].tnspB, R24, gsb0 ;  /* 0x41e00004b4187df0 */ /* 0x000fe20008000818 */
[----:B------:R-:W-:Y:S01]  /*c9c0*/  R2UR UR6, R6 ;  /* 0x00000000060672ca */ /* 0x000fe200000e0000 */
[----:B------:R-:W-:Y:S01]  /*c9d0*/  VIADD R6, R4, 0x180 ;  /* 0x0000018004067836 */ /* 0x000fe20000000000 */
[----:B------:R-:W-:Y:S02]  /*c9e0*/  R2UR UR7, R7 ;  /* 0x00000000070772ca */ /* 0x000fe400000e0000 */
[----:B------:R-:W-:Y:S01]  /*c9f0*/  MOV R7, 0x40000040 ;  /* 0x4000004000077802 */ /* 0x000fe20000000f00 */
[----:B------:R-:W-:Y:S02]  /*ca00*/  WARPGROUP.DEPBAR.LE gsb0, 0x0 ;  /* 0x00008000000079c5 */ /* 0x000fe40000010000 */
[----:B------:R-:W-:-:S08]  /*ca10*/  WARPGROUP.ARRIVE ;  /* 0x00000000000079c5 */ /* 0x000fd00000000000 */
[----:B------:R-:W-:Y:S01]  /*ca20*/  HGMMA.64x128x16.F32 R24, R184, gdesc[UR4].tnspB, R24, gsb0 ;  /* 0x41e00004b8187df0 */ /* 0x000fe20008000818 */
[----:B------:R-:W-:Y:S01]  /*ca30*/  R2UR UR6, R6 ;  /* 0x00000000060672ca */ /* 0x000fe200000e0000 */
[----:B------:R-:W-:Y:S01]  /*ca40*/  VIADD R6, R4, 0x200 ;  /* 0x0000020004067836 */ /* 0x000fe20000000000 */
[----:B------:R-:W-:Y:S01]  /*ca50*/  R2UR UR7, R7 ;  /* 0x00000000070772ca */ /* 0x000fe200000e0000 */
[----:B------:R-:W-:Y:S01]  /*ca60*/  IMAD.MOV.U32 R7, RZ, RZ, 0x40000040 ;  /* 0x40000040ff077424 */ /* 0x000fe200078e00ff */
[----:B------:R-:W-:Y:S02]  /*ca70*/  WARPGROUP.DEPBAR.LE gsb0, 0x0 ;  /* 0x00008000000079c5 */ /* 0x000fe40000010000 */
[----:B------:R-:W-:-:S09]  /*ca80*/  WARPGROUP.ARRIVE ;  /* 0x00000000000079c5 */ /* 0x000fd20000000000 */
        /* <DEDUP_REMOVED lines=22> */
[----:B------:R-:W-:Y:S02]  /*cbf0*/  R2UR UR6, R6 ;  /* 0x00000000060672ca */ /* 0x000fe400000e0000 */
[----:B------:R-:W-:Y:S01]  /*cc00*/  R2UR UR7, R7 ;  /* 0x00000000070772ca */ /* 0x000fe200000e0000 */
[----:B------:R-:W-:Y:S01]  /*cc10*/  IMAD.MOV.U32 R7, RZ, RZ, 0x40000040 ;  /* 0x40000040ff077424 */ /* 0x000fe200078e00ff */
[----:B------:R-:W-:Y:S01]  /*cc20*/  IADD3 R6, R4, 0x400, RZ ;  /* 0x0000040004067810 */ /* 0x000fe20007ffe0ff */
[----:B------:R-:W-:Y:S02]  /*cc30*/  WARPGROUP.DEPBAR.LE gsb0, 0x0 ;  /* 0x00008000000079c5 */ /* 0x000fe40000010000 */
[----:B------:R-:W-:-:S08]  /*cc40*/  WARPGROUP.ARRIVE ;  /* 0x00000000000079c5 */ /* 0x000fd00000000000 */
[----:B------:R-:W-:Y:S01]  /*cc50*/  HGMMA.64x128x16.F32 R24, R204, gdesc[UR4].tnspB, R24, gsb0 ;  /* 0x41e00004cc187df0 */ /* 0x000fe20008000818 */
[----:B------:R-:W-:Y:S01]  /*cc60*/  R2UR UR6, R6 ;  /* 0x00000000060672ca */ /* 0x000fe200000e0000 */
[C---:B------:R-:W-:Y:S01]  /*cc70*/  VIADD R6, R4.reuse, 0x480 ;  /* 0x0000048004067836 */ /* 0x040fe20000000000 */
[----:B------:R-:W-:Y:S01]  /*cc80*/  R2UR UR7, R7 ;  /* 0x00000000070772ca */ /* 0x000fe200000e0000 */
[----:B------:R-:W-:Y:S02]  /*cc90*/  IMAD.MOV.U32 R7, RZ, RZ, 0x40000040 ;  /* 0x40000040ff077424 */ /* 0x000fe400078e00ff */
[----:B------:R-:W-:Y:S01]  /*cca0*/  VIADD R4, R4, 0x500 ;  /* 0x0000050004047836 */ /* 0x000fe20000000000 */
[----:B------:R-:W-:Y:S02]  /*ccb0*/  WARPGROUP.DEPBAR.LE gsb0, 0x0 ;  /* 0x00008000000079c5 */ /* 0x000fe40000010000 */
[----:B------:R-:W-:-:S07]  /*ccc0*/  WARPGROUP.ARRIVE ;  /* 0x00000000000079c5 */ /* 0x000fce0000000000 */
[----:B------:R-:W-:Y:S01]  /*ccd0*/  HGMMA.64x128x16.F32 R24, R208, gdesc[UR4].tnspB, R24, gsb0 ;  /* 0x41e00004d0187df0 */ /* 0x000fe20008000818 */
[----:B------:R-:W-:Y:S02]  /*cce0*/  R2UR UR6, R6 ;  /* 0x00000000060672ca */ /* 0x000fe400000e0000 */
[----:B------:R-:W-:Y:S01]  /*ccf0*/  R2UR UR7, R7 ;  /* 0x00000000070772ca */ /* 0x000fe200000e0000 */
[----:B------:R-:W-:-:S05]  /*cd00*/  @!P1 VIADD R7, R8, 0x34860 ;  /* 0x0003486008079836 */ /* 0x000fca0000000000 */
[----:B------:R-:W-:Y:S01]  /*cd10*/  @!P1 PRMT R7, RZ, 0x654, R7 ;  /* 0x00000654ff079816 */ /* 0x000fe20000000007 */
[----:B------:R-:W-:Y:S02]  /*cd20*/  WARPGROUP.DEPBAR.LE gsb0, 0x0 ;  /* 0x00008000000079c5 */ /* 0x000fe40000010000 */
[----:B------:R-:W-:-:S06]  /*cd30*/  WARPGROUP.ARRIVE ;  /* 0x00000000000079c5 */ /* 0x000fcc0000000000 */
[----:B------:R-:W-:Y:S01]  /*cd40*/  HGMMA.64x128x16.F32 R24, R212, gdesc[UR4].tnspB, R24, gsb0 ;  /* 0x41e00004d4187df0 */ /* 0x000fe20008000818 */
[----:B------:R-:W-:Y:S01]  /*cd50*/  R2UR UR6, R4 ;  /* 0x00000000040672ca */ /* 0x000fe200000e0000 */
[----:B------:R-:W-:Y:S01]  /*cd60*/  FADD.FTZ R4, R3, R10 ;  /* 0x0000000a03047221 */ /* 0x000fe20000010000 */
[----:B------:R-:W-:Y:S01]  /*cd70*/  R2UR UR7, R5 ;  /* 0x00000000050772ca */ /* 0x000fe200000e0000 */
[----:B------:R-:W0:Y:S04]  /*cd80*/  SHFL.BFLY PT, R3, R0, 0x1, 0x1f ;  /* 0x0c201f0000037f89 */ /* 0x000e2800000e0000 */
[----:B------:R-:W1:Y:S01]  /*cd90*/  SHFL.BFLY PT, R5, R4, 0x1, 0x1f ;  /* 0x0c201f0004057f89 */ /* 0x000e6200000e0000 */
[----:B0-----:R-:W-:Y:S01]  /*cda0*/  FADD.FTZ R12, R0, R3 ;  /* 0x00000003000c7221 */ /* 0x001fe20000010000 */
[----:B------:R-:W-:-:S02]  /*cdb0*/  SEL R3, RZ, 0x1, P2 ;  /* 0x00000001ff037807 */ /* 0x000fc40001000000 */
[----:B------:R-:W-:Y:S01]  /*cdc0*/  MOV R0, 0xff800000 ;  /* 0xff80000000007802 */ /* 0x000fe20000000f00 */
[----:B-1----:R-:W-:Y:S01]  /*cdd0*/  FADD.FTZ R13, R4, R5 ;  /* 0x00000005040d7221 */ /* 0x002fe20000010000 */
[----:B------:R-:W-:Y:S02]  /*cde0*/  FSETP.NE.FTZ.AND P0, PT, R12, RZ, PT ;  /* 0x000000ff0c00720b */ /* 0x000fe40003f15000 */
[----:B------:R-:W-:Y:S01]  /*cdf0*/  LOP3.LUT R16, R16, R3, RZ, 0x3c, !PT ;  /* 0x0000000310107212 */ /* 0x000fe200078e3cff */
[----:B------:R-:W-:Y:S01]  /*ce00*/  IMAD.MOV.U32 R3, RZ, RZ, -0x800000 ;  /* 0xff800000ff037424 */ /* 0x000fe200078e00ff */
        /* <DEDUP_REMOVED lines=14> */
[----:B------:R-:W-:Y:S03]  /*cef0*/  HGMMA.64x128x16.F32 R24, R216, gdesc[UR4].tnspB, R24, gsb0 ;  /* 0x41e00004d8187df0 */ /* 0x000fe60008000818 */
[----:B------:R-:W-:Y:S02]  /*cf00*/  WARPGROUP.DEPBAR.LE gsb0, 0x0 ;  /* 0x00008000000079c5 */ /* 0x000fe40000010000 */
        /* <DEDUP_REMOVED lines=65> */
[----:B------:R-:W-:-:S07]  /*d320*/  SEL R2, R11, RZ, P2 ;  /* 0x000000ff0b027207 */ /* 0x000fce0001000000 */
.L_x_7050:
        /* <DEDUP_REMOVED lines=11> */
[----:B------:R-:W-:Y:S01]  /*d3e0*/  F2FP.F16.F32.PACK_AB R34, R57, R60 ;  /* 0x0000003c3922723e */ /* 0x000fe200000000ff */
[----:B------:R-:W-:Y:S01]  /*d3f0*/  ULDC.64 UR6, c[0x0][0x208] ;  /* 0x0000820000067ab9 */ /* 0x000fe20000000a00 */
[----:B------:R-:W3:Y:S01]  /*d400*/  LDC R60, c[0x0][0xbe8] ;  /* 0x0002fa00ff3c7b82 */ /* 0x000ee20000000800 */
[----:B------:R-:W-:Y:S02]  /*d410*/  F2FP.F16.F32.PACK_AB R7, R7, R8 ;  /* 0x000000080707723e */ /* 0x000fe400000000ff */
[----:B------:R-:W-:Y:S02]  /*d420*/  F2FP.F16.F32.PACK_AB R6, R6, R107 ;  /* 0x0000006b0606723e */ /* 0x000fe400000000ff */
[----:B------:R-:W-:-:S02]  /*d430*/  F2FP.F16.F32.PACK_AB R32, R32, R61 ;  /* 0x0000003d2020723e */ /* 0x000fc400000000ff */
[----:B------:R-:W-:Y:S02]  /*d440*/  F2FP.F16.F32.PACK_AB R35, R35, R54 ;  /* 0x000000362323723e */ /* 0x000fe400000000ff */
[----:B------:R-:W-:Y:S02]  /*d450*/  F2FP.F16.F32.PACK_AB R56, R53, R56 ;  /* 0x000000383538723e */ /* 0x000fe400000000ff */
[----:B------:R-:W-:Y:S02]  /*d460*/  F2FP.F16.F32.PACK_AB R57, R43, R46 ;  /* 0x0000002e2b39723e */ /* 0x000fe400000000ff */
[----:B------:R-:W-:Y:S02]  /*d470*/  F2FP.F16.F32.PACK_AB R44, R41, R44 ;  /* 0x0000002c292c723e */ /* 0x000fe400000000ff */
[----:B------:R-:W-:Y:S01]  /*d480*/  F2FP.F16.F32.PACK_AB R46, R29, R40 ;  /* 0x000000281d2e723e */ /* 0x000fe200000000ff */
[----:B------:R-:W-:Y:S01]  /*d490*/  IMAD.MOV.U32 R29, RZ, RZ, RZ ;  /* 0x000000ffff1d7224 */ /* 0x000fe200078e00ff */
[----:B------:R-:W-:-:S02]  /*d4a0*/  MOV R20, R28 ;  /* 0x0000001c00147202 */ /* 0x000fc40000000f00 */
[----:B--2---:R-:W-:-:S03]  /*d4b0*/  MOV R21, R5 ;  /* 0x0000000500157202 */ /* 0x004fc60000000f00 */
[----:B------:R-:W-:-:S03]  /*d4c0*/  IMAD.WIDE R4, R230, 0x2, R20 ;  /* 0x00000002e6047825 */ /* 0x000fc600078e0214 */
[C---:B------:R-:W-:Y:S02]  /*d4d0*/  IADD3 R59, P6, R4.reuse, 0x20, RZ ;  /* 0x00000020043b7810 */ /* 0x040fe40007fde0ff */
[C---:B------:R-:W-:Y:S02]  /*d4e0*/  IADD3 R71, P3, R4.reuse, 0x4000, RZ ;  /* 0x0000400004477810 */ /* 0x040fe40007f7e0ff */
[C---:B------:R-:W-:Y:S01]  /*d4f0*/  LOP3.LUT R9, R4.reuse, 0x380, RZ, 0xc0, !PT ;  /* 0x0000038004097812 */ /* 0x040fe200078ec0ff */
[--C-:B------:R-:W-:Y:S01]  /*d500*/  IMAD.X R31, RZ, RZ, R5.reuse, P6 ;  /* 0x000000ffff1f7224 */ /* 0x100fe200030e0605 */
[C---:B------:R-:W-:Y:S01]  /*d510*/  IADD3 R63, P5, R4.reuse, 0x40, RZ ;  /* 0x00000040043f7810 */ /* 0x040fe20007fbe0ff */
[--C-:B------:R-:W-:Y:S01]  /*d520*/  IMAD.X R15, RZ, RZ, R5.reuse, P3 ;  /* 0x000000ffff0f7224 */ /* 0x100fe200018e0605 */
[----:B------:R-:W-:Y:S02]  /*d530*/  IADD3 R67, P4, R4, 0x60, RZ ;  /* 0x0000006004437810 */ /* 0x000fe40007f9e0ff */
[----:B------:R-:W-:Y:S01]  /*d540*/  LOP3.LUT R14, R59, 0x380, RZ, 0xc0, !PT ;  /* 0x000003803b0e7812 */ /* 0x000fe200078ec0ff */
[--C-:B------:R-:W-:Y:S01]  /*d550*/  IMAD.X R27, RZ, RZ, R5.reuse, P5 ;  /* 0x000000ffff1b7224 */ /* 0x100fe200028e0605 */
[----:B------:R-:W-:Y:S01]  /*d560*/  LOP3.LUT R62, R71, 0x380, RZ, 0xc0, !PT ;  /* 0x00000380473e7812 */ /* 0x000fe200078ec0ff */
[----:B------:R-:W-:Y:S01]  /*d570*/  IMAD.X R25, RZ, RZ, R5, P4 ;  /* 0x000000ffff197224 */ /* 0x000fe200020e0605 */
[----:B------:R-:W-:-:S02]  /*d580*/  SHF.R.U64 R9, R9, 0x3, RZ ;  /* 0x0000000309097819 */ /* 0x000fc400000012ff */
[----:B------:R-:W-:Y:S02]  /*d590*/  LOP3.LUT R24, R63, 0x380, RZ, 0xc0, !PT ;  /* 0x000003803f187812 */ /* 0x000fe400078ec0ff */
[----:B-1----:R-:W-:Y:S02]  /*d5a0*/  LOP3.LUT R48, R67, 0x380, RZ, 0xc0, !PT ;  /* 0x0000038043307812 */ /* 0x002fe400078ec0ff */
[----:B------:R-:W-:Y:S01]  /*d5b0*/  SHF.R.U64 R14, R14, 0x3, RZ ;  /* 0x000000030e0e7819 */ /* 0x000fe200000012ff */
[----:B------:R-:W-:Y:S01]  /*d5c0*/  BAR.SYNC.DEFER_BLOCKING 0x1, 0x100 ;  /* 0x0044000000007b1d */ /* 0x000fe20000010000 */
[C---:B------:R-:W-:Y:S02]  /*d5d0*/  IADD3 R75, P2, R4.reuse, 0x4020, RZ ;  /* 0x00004020044b7810 */ /* 0x040fe40007f5e0ff */
[C---:B------:R-:W-:Y:S02]  /*d5e0*/  IADD3 R79, P1, R4.reuse, 0x4040, RZ ;  /* 0x00004040044f7810 */ /* 0x040fe40007f3e0ff */
[----:B------:R-:W-:Y:S01]  /*d5f0*/  IADD3 R66, P0, R4, 0x4060, RZ ;  /* 0x0000406004427810 */ /* 0x000fe20007f1e0ff */
[----:B------:R-:W-:Y:S01]  /*d600*/  IMAD.X R13, RZ, RZ, R5, P2 ;  /* 0x000000ffff0d7224 */ /* 0x000fe200010e0605 */
[----:B------:R-:W-:-:S02]  /*d610*/  SHF.R.U64 R62, R62, 0x3, RZ ;  /* 0x000000033e3e7819 */ /* 0x000fc400000012ff */
[----:B------:R-:W-:Y:S01]  /*d620*/  LOP3.LUT R4, R9, R4, RZ, 0x3c, !PT ;  /* 0x0000000409047212 */ /* 0x000fe200078e3cff */
[----:B------:R-:W-:Y:S01]  /*d630*/  IMAD.X R9, RZ, RZ, R5, P0 ;  /* 0x000000ffff097224 */ /* 0x000fe200000e0605 */
[----:B------:R-:W-:Y:S02]  /*d640*/  SHF.R.U64 R24, R24, 0x3, RZ ;  /* 0x0000000318187819 */ /* 0x000fe400000012ff */
[----:B------:R-:W-:Y:S02]  /*d650*/  SHF.R.U64 R48, R48, 0x3, RZ ;  /* 0x0000000330307819 */ /* 0x000fe400000012ff */
[----:B------:R-:W-:Y:S02]  /*d660*/  LOP3.LUT R30, R14, R59, RZ, 0x3c, !PT ;  /* 0x0000003b0e1e7212 */ /* 0x000fe400078e3cff */
[----:B------:R-:W-:Y:S02]  /*d670*/  LOP3.LUT R14, R62, R71, RZ, 0x3c, !PT ;  /* 0x000000473e0e7212 */ /* 0x000fe400078e3cff */
[----:B------:R-:W-:-:S02]  /*d680*/  IADD3.X R11, RZ, R5, RZ, P1, !PT ;  /* 0x00000005ff0b7210 */ /* 0x000fc40000ffe4ff */
[----:B------:R-:W-:Y:S02]  /*d690*/  MOV R71, R4 ;  /* 0x0000000400477202 */ /* 0x000fe40000000f00 */
[----:B------:R-:W-:Y:S02]  /*d6a0*/  LOP3.LUT R26, R24, R63, RZ, 0x3c, !PT ;  /* 0x0000003f181a7212 */ /* 0x000fe400078e3cff */
[----:B------:R-:W-:Y:S02]  /*d6b0*/  F2FP.F16.F32.PACK_AB R5, R10, R109 ;  /* 0x0000006d0a05723e */ /* 0x000fe400000000ff */
[----:B------:R-:W-:Y:S02]  /*d6c0*/  LOP3.LUT R24, R48, R67, RZ, 0x3c, !PT ;  /* 0x0000004330187212 */ /* 0x000fe400078e3cff */
[----:B------:R-:W-:Y:S02]  /*d6d0*/  LOP3.LUT R10, R75, 0x380, RZ, 0xc0, !PT ;  /* 0x000003804b0a7812 */ /* 0x000fe400078ec0ff */
[----:B------:R-:W-:-:S02]  /*d6e0*/  LOP3.LUT R48, R79, 0x380, RZ, 0xc0, !PT ;  /* 0x000003804f307812 */ /* 0x000fc400078ec0ff */
[----:B------:R-:W-:Y:S02]  /*d6f0*/  LOP3.LUT R59, R66, 0x380, RZ, 0xc0, !PT ;  /* 0x00000380423b7812 */ /* 0x000fe400078ec0ff */
[----:B------:R-:W-:Y:S02]  /*d700*/  SHF.R.U64 R10, R10, 0x3, RZ ;  /* 0x000000030a0a7819 */ /* 0x000fe400000012ff */
[----:B------:R-:W-:Y:S02]  /*d710*/  SHF.R.U64 R48, R48, 0x3, RZ ;  /* 0x0000000330307819 */ /* 0x000fe400000012ff */
[----:B------:R-:W-:Y:S02]  /*d720*/  SHF.R.U64 R59, R59, 0x3, RZ ;  /* 0x000000033b3b7819 */ /* 0x000fe400000012ff */
[----:B------:R-:W-:Y:S02]  /*d730*/  F2FP.F16.F32.PACK_AB R4, R12, R111 ;  /* 0x0000006f0c04723e */ /* 0x000fe400000000ff */
[----:B------:R-:W-:-:S02]  /*d740*/  LOP3.LUT R12, R10, R75, RZ, 0x3c, !PT ;  /* 0x0000004b0a0c7212 */ /* 0x000fc400078e3cff */
[----:B------:R-:W-:Y:S01]  /*d750*/  LOP3.LUT R10, R48, R79, RZ, 0x3c, !PT ;  /* 0x0000004f300a7212 */ /* 0x000fe200078e3cff */
[----:B------:R-:W1:Y:S01]  /*d760*/  LDC.64 R74, c[0x0][0xc00] ;  /* 0x00030000ff4a7b82 */ /* 0x000e620000000a00 */
[----:B------:R-:W-:Y:S01]  /*d770*/  LOP3.LUT R8, R59, R66, RZ, 0x3c, !PT ;  /* 0x000000423b087212 */ /* 0x000fe200078e3cff */
[----:B------:R2:W-:Y:S01]  /*d780*/  STSM.16.M88.4 [R71], R4 ;  /* 0x0000000447007844 */ /* 0x0005e20000000200 */
[----:B------:R-:W-:Y:S02]  /*d790*/  MOV R62, R10 ;  /* 0x0000000a003e7202 */ /* 0x000fe40000000f00 */
[----:B------:R-:W-:Y:S02]  /*d7a0*/  MOV R48, R8 ;  /* 0x0000000800307202 */ /* 0x000fe40000000f00 */
[----:B------:R-:W-:Y:S02]  /*d7b0*/  MOV R70, R30 ;  /* 0x0000001e00467202 */ /* 0x000fe40000000f00 */
[----:B------:R-:W-:Y:S01]  /*d7c0*/  F2FP.F16.F32.PACK_AB R8, R104, R105 ;  /* 0x000000696808723e */ /* 0x000fe200000000ff */
[----:B------:R-:W4:Y:S01]  /*d7d0*/  LDC.64 R30, c[0x0][0xc00] ;  /* 0x00030000ff1e7b82 */ /* 0x000f220000000a00 */
[----:B------:R-:W-:-:S02]  /*d7e0*/  F2FP.F16.F32.PACK_AB R9, R102, R103 ;  /* 0x000000676609723e */ /* 0x000fc400000000ff */
[----:B------:R-:W-:Y:S02]  /*d7f0*/  F2FP.F16.F32.PACK_AB R10, R100, R101 ;  /* 0x00000065640a723e */ /* 0x000fe400000000ff */
[----:B------:R-:W-:Y:S02]  /*d800*/  F2FP.F16.F32.PACK_AB R11, R84, R85 ;  /* 0x00000055540b723e */ /* 0x000fe400000000ff */
[----:B------:R-:W-:Y:S02]  /*d810*/  MOV R59, R26 ;  /* 0x0000001a003b7202 */ /* 0x000fe40000000f00 */
[----:B--2---:R-:W-:Y:S01]  /*d820*/  F2FP.F16.F32.PACK_AB R4, R98, R99 ;  /* 0x000000636204723e */ /* 0x004fe200000000ff */
[----:B------:R-:W-:Y:S01]  /*d830*/  STSM.16.M88.4 [R70], R8 ;  /* 0x0000000846007844 */ /* 0x000fe20000000200 */
[----:B------:R-:W-:Y:S02]  /*d840*/  F2FP.F16.F32.PACK_AB R5, R77, R80 ;  /* 0x000000504d05723e */ /* 0x000fe400000000ff */
[----:B------:R-:W-:-:S02]  /*d850*/  F2FP.F16.F32.PACK_AB R6, R96, R97 ;  /* 0x000000616006723e */ /* 0x000fc400000000ff */
[----:B------:R-:W-:Y:S02]  /*d860*/  F2FP.F16.F32.PACK_AB R7, R73, R76 ;  /* 0x0000004c4907723e */ /* 0x000fe400000000ff */
[----:B------:R-:W-:Y:S02]  /*d870*/  MOV R66, R14 ;  /* 0x0000000e00427202 */ /* 0x000fe40000000f00 */
[----:B------:R-:W-:Y:S01]  /*d880*/  MOV R63, R12 ;  /* 0x0000000c003f7202 */ /* 0x000fe20000000f00 */
[----:B------:R2:W-:Y:S01]  /*d890*/  STSM.16.M88.4 [R59], R4 ;  /* 0x000000043b007844 */ /* 0x0005e20000000200 */
[----:B------:R-:W-:Y:S02]  /*d8a0*/  MOV R67, R24 ;  /* 0x0000001800437202 */ /* 0x000fe40000000f00 */
[----:B------:R-:W-:Y:S01]  /*d8b0*/  F2FP.F16.F32.PACK_AB R12, R94, R95 ;  /* 0x0000005f5e0c723e */ /* 0x000fe200000000ff */
[----:B----4-:R-:W-:Y:S01]  /*d8c0*/  IMAD.WIDE R30, R22, 0x4, R30 ;  /* 0x00000004161e7825 */ /* 0x010fe200078e021e */
[----:B------:R-:W-:-:S02]  /*d8d0*/  F2FP.F16.F32.PACK_AB R13, R69, R72 ;  /* 0x00000048450d723e */ /* 0x000fc400000000ff */
        /* <DEDUP_REMOVED lines=8> */
[----:B--2---:R-:W-:Y:S01]  /*d960*/  F2FP.F16.F32.PACK_AB R59, R39, R42 ;  /* 0x0000002a273b723e */ /* 0x004fe200000000ff */
[----:B------:R4:W-:Y:S01]  /*d970*/  STSM.16.M88.4 [R66], R24 ;  /* 0x0000001842007844 */ /* 0x0009e20000000200 */
[----:B------:R-:W-:Y:S02]  /*d980*/  F2FP.F16.F32.PACK_AB R45, R37, R38 ;  /* 0x00000026252d723e */ /* 0x000fe400000000ff */
[----:B------:R-:W-:Y:S01]  /*d990*/  F2FP.F16.F32.PACK_AB R47, R87, R36 ;  /* 0x00000024572f723e */ /* 0x000fe200000000ff */
[----:B------:R4:W-:Y:S01]  /*d9a0*/  STSM.16.M88.4 [R63], R32 ;  /* 0x000000203f007844 */ /* 0x0009e20000000200 */
[----:B---3--:R-:W-:Y:S02]  /*d9b0*/  ISETP.NE.AND P1, PT, R60, 0x1, PT ;  /* 0x000000013c00780c */ /* 0x008fe40003f25270 */
[----:B------:R-:W-:Y:S01]  /*d9c0*/  ISETP.NE.U32.AND P2, PT, RZ, UR4, PT ;  /* 0x00000004ff007c0c */ /* 0x000fe2000bf45070 */
[----:B------:R4:W-:Y:S01]  /*d9d0*/  STSM.16.M88.4 [R62], R56 ;  /* 0x000000383e007844 */ /* 0x0009e20000000200 */
[----:B-1----:R-:W-:-:S03]  /*d9e0*/  ISETP.NE.U32.AND P0, PT, R74, RZ, PT ;  /* 0x000000ff4a00720c */ /* 0x002fc60003f05070 */
[----:B------:R4:W-:Y:S01]  /*d9f0*/  STSM.16.M88.4 [R48], R44 ;  /* 0x0000002c30007844 */ /* 0x0009e20000000200 */
[----:B------:R-:W-:Y:S01]  /*da00*/  BAR.SYNC.DEFER_BLOCKING 0x1, 0x100 ;  /* 0x0044000000007b1d */ /* 0x000fe20000010000 */
[----:B------:R-:W-:Y:S02]  /*da10*/  ISETP.NE.AND.EX P2, PT, RZ, UR5, PT, P2 ;  /* 0x00000005ff007c0c */ /* 0x000fe4000bf45320 */
[----:B------:R-:W-:-:S05]  /*da20*/  ISETP.NE.AND.EX P0, PT, R75, RZ, PT, P0 ;  /* 0x000000ff4b00720c */ /* 0x000fca0003f05300 */
[----:B------:R-:W1:Y:S08]  /*da30*/  @P1 LDC R6, c[0x0][0xbec] ;  /* 0x0002fb00ff061b82 */ /* 0x000e700000000800 */
[----:B------:R-:W2:Y:S01]  /*da40*/  @P1 LDC R11, c[0x0][0xbf0] ;  /* 0x0002fc00ff0b1b82 */ /* 0x000ea20000000800 */
[----:B------:R-:W-:Y:S01]  /*da50*/  @P2 LEA R4, P3, R22, UR4, 0x2 ;  /* 0x0000000416042c11 */ /* 0x000fe2000f8610ff */
[----:B------:R-:W-:-:S02]  /*da60*/  ULDC UR4, c[0x0][0xa88] ;  /* 0x0002a20000047ab9 */ /* 0x000fc40000000800 */
[----:B------:R-:W-:Y:S01]  /*da70*/  IMAD.U32 R7, RZ, RZ, UR4 ;  /* 0x00000004ff077e24 */ /* 0x000fe2000f8e00ff */
[----:B------:R-:W-:Y:S01]  /*da80*/  @P2 LEA.HI.X R5, R22, UR5, R222, 0x2, P3 ;  /* 0x0000000516052c11 */ /* 0x000fe200098f14de */
[----:B------:R4:W5:Y:S04]  /*da90*/  @P0 LDG.E R29, desc[UR6][R30.64] ;  /* 0x000000061e1d0981 */ /* 0x000968000c1e1900 */
[----:B------:R4:W5:Y:S01]  /*daa0*/  @P2 LDG.E R7, desc[UR6][R4.64] ;  /* 0x0000000604072981 */ /* 0x000962000c1e1900 */
[----:B------:R-:W-:Y:S05]  /*dab0*/  @P2 BRA `(.L_x_7074) ;  /* 0x0000000000142947 */ /* 0x000fea0003800000 */
[----:B------:R-:W-:Y:S05]  /*dac0*/  @!P0 BRA `(.L_x_7074) ;  /* 0x0000000000108947 */ /* 0x000fea0003800000 */
[----:B------:R-:W-:Y:S02]  /*dad0*/  ULDC.64 UR4, c[0x0][0x208] ;  /* 0x0000820000047ab9 */ /* 0x000fe40000000a00 */
[----:B----4-:R-:W3:Y:S04]  /*dae0*/  LDG.E R4, desc[UR4][R30.64] ;  /* 0x000000041e047981 */ /* 0x010ee8000c1e1900 */
[----:B-----5:R-:W3:Y:S02]  /*daf0*/  LDG.E R7, desc[UR4][R30.64+0x4] ;  /* 0x000004041e077981 */ /* 0x020ee4000c1e1900 */
[----:B---3--:R-:W-:-:S07]  /*db00*/  IMAD.IADD R7, R7, 0x1, -R4 ;  /* 0x0000000107077824 */ /* 0x008fce00078e0a04 */
.L_x_7074:
[----:B----4-:R-:W-:Y:S01]  /*db10*/  SHF.R.S32.HI R48, RZ, 0x1f, R220 ;  /* 0x0000001fff307819 */ /* 0x010fe200000114dc */
[----:B------:R-:W-:Y:S01]  /*db20*/  IMAD R15, R221, 0x80, R229 ;  /* 0x00000080dd0f7824 */ /* 0x000fe200078e02e5 */
[----:B------:R-:W-:Y:S01]  /*db30*/  ULDC.64 UR4, c[0x0][0xb90] ;  /* 0x0002e40000047ab9 */ /* 0x000fe20000000a00 */
[--C-:B-----5:R-:W-:Y:S01]  /*db40*/  SHF.R.S32.HI R31, RZ, 0x1f, R29.reuse ;  /* 0x0000001fff1f7819 */ /* 0x120fe2000001141d */
[----:B------:R-:W-:Y:S01]  /*db50*/  IMAD.MOV.U32 R30, RZ, RZ, R29 ;  /* 0x000000ffff1e7224 */ /* 0x000fe200078e001d */
[----:B------:R-:W-:Y:S01]  /*db60*/  SEL R222, R222, RZ, !P0 ;  /* 0x000000ffdede7207 */ /* 0x000fe20004000000 */
[----:B------:R-:W-:Y:S01]  /*db70*/  IMAD R5, R48, UR4, RZ ;  /* 0x0000000430057c24 */ /* 0x000fe2000f8e02ff */
[----:B------:R-:W-:Y:S01]  /*db80*/  SEL R57, R22, RZ, !P0 ;  /* 0x000000ff16397207 */ /* 0x000fe20004000000 */
[----:B-1----:R-:W-:Y:S01]  /*db90*/  @P1 IMAD.HI.U32 R6, R15, R6, RZ ;  /* 0x000000060f061227 */ /* 0x002fe200078e00ff */
[----:B------:R-:W-:-:S03]  /*dba0*/  ULDC.64 UR6, c[0x0][0x208] ;  /* 0x0000820000067ab9 */ /* 0x000fc60000000a00 */
[C---:B------:R-:W-:Y:S02]  /*dbb0*/  IMAD R13, R220.reuse, UR5, R5 ;  /* 0x00000005dc0d7c24 */ /* 0x040fe4000f8e0205 */
[----:B------:R-:W-:Y:S01]  /*dbc0*/  IMAD.MOV.U32 R9, RZ, RZ, R15 ;  /* 0x000000ffff097224 */ /* 0x000fe200078e000f */
[----:B--2---:R-:W-:Y:S01]  /*dbd0*/  @P1 SHF.R.U32.HI R9, RZ, R11, R6 ;  /* 0x0000000bff091219 */ /* 0x004fe20000011606 */
[----:B------:R-:W-:Y:S01]  /*dbe0*/  IMAD.WIDE.U32 R4, R220, UR4, R30 ;  /* 0x00000004dc047c25 */ /* 0x000fe2000f8e001e */
[----:B------:R-:W-:-:S03]  /*dbf0*/  ULDC.64 UR4, c[0x0][0xb98] ;  /* 0x0002e60000047ab9 */ /* 0x000fc60000000a00 */
[----:B------:R-:W-:Y:S01]  /*dc00*/  IMAD R11, R223, 0x40, R17 ;  /* 0x00000040df0b7824 */ /* 0x000fe200078e0211 */
[----:B------:R-:W-:Y:S01]  /*dc10*/  IADD3 R5, R5, R13, RZ ;  /* 0x0000000d05057210 */ /* 0x000fe20007ffe0ff */
        /* <DEDUP_REMOVED lines=13> */
[----:B------:R-:W-:Y:S01]  /*dcf0*/  IMAD R22, R221, 0x80, R227 ;  /* 0x00000080dd167824 */ /* 0x000fe200078e02e3 */
[----:B------:R-:W-:Y:S01]  /*dd00*/  IADD3.X R5, R13, R5, R8, P2, !PT ;  /* 0x000000050d057210 */ /* 0x000fe200017fe408 */
[----:B------:R-:W-:Y:S01]  /*dd10*/  IMAD R59, R7, R60, RZ ;  /* 0x0000003c073b7224 */ /* 0x000fe200078e02ff */
[----:B------:R-:W-:Y:S01]  /*dd20*/  IADD3 R9, P3, R20, 0x2000, RZ ;  /* 0x0000200014097810 */ /* 0x000fe20007f7e0ff */
[----:B------:R-:W-:Y:S01]  /*dd30*/  IMAD R10, R6, UR4, RZ ;  /* 0x00000004060a7c24 */ /* 0x000fe2000f8e02ff */
[----:B------:R-:W-:Y:S01]  /*dd40*/  IADD3 R15, P0, R20, 0x1000, RZ ;  /* 0x00001000140f7810 */ /* 0x000fe20007f1e0ff */
[----:B------:R-:W-:Y:S01]  /*dd50*/  IMAD.WIDE.U32 R4, R11, UR4, R4 ;  /* 0x000000040b047c25 */ /* 0x000fe2000f8e0004 */
[----:B------:R-:W-:-:S02]  /*dd60*/  LOP3.LUT R8, R9, 0x380, RZ, 0xc0, !PT ;  /* 0x0000038009087812 */ /* 0x000fc400078ec0ff */
[----:B------:R-:W-:Y:S01]  /*dd70*/  LOP3.LUT R40, R41, 0x380, RZ, 0xc0, !PT ;  /* 0x0000038029287812 */ /* 0x000fe200078ec0ff */
[----:B------:R-:W-:Y:S01]  /*dd80*/  IMAD R13, R11, UR5, R10 ;  /* 0x000000050b0d7c24 */ /* 0x000fe2000f8e020a */
[----:B------:R-:W-:Y:S01]  /*dd90*/  ULDC.64 UR4, c[0x0][0xb50] ;  /* 0x0002d40000047ab9 */ /* 0x000fe20000000a00 */
[----:B------:R-:W-:Y:S01]  /*dda0*/  SHF.R.U64 R6, R8, 0x3, RZ ;  /* 0x0000000308067819 */ /* 0x000fe200000012ff */
[----:B------:R-:W-:Y:S01]  /*ddb0*/  IMAD.X R7, RZ, RZ, R21, P3 ;  /* 0x000000ffff077224 */ /* 0x000fe200018e0615 */
[----:B------:R-:W-:Y:S01]  /*ddc0*/  LEA R10, P4, R4, UR4, 0x2 ;  /* 0x00000004040a7c11 */ /* 0x000fe2000f8810ff */
[----:B------:R-:W-:Y:S01]  /*ddd0*/  IMAD.IADD R5, R5, 0x1, R13 ;  /* 0x0000000105057824 */ /* 0x000fe200078e020d */
[----:B------:R-:W-:Y:S01]  /*dde0*/  LOP3.LUT R6, R6, R9, RZ, 0x3c, !PT ;  /* 0x0000000906067212 */ /* 0x000fe200078e3cff */
[----:B------:R-:W-:Y:S01]  /*ddf0*/  IMAD.X R13, RZ, RZ, R21, P0 ;  /* 0x000000ffff0d7224 */ /* 0x000fe200000e0615 */
[----:B------:R-:W-:Y:S01]  /*de00*/  IADD3 R9, P2, R20, 0x3000, RZ ;  /* 0x0000300014097810 */ /* 0x000fe20007f5e0ff */
[----:B------:R-:W-:Y:S01]  /*de10*/  SHFL.IDX PT, R52, R10, RZ, 0x1c1f ;  /* 0x001c1fff0a347589 */ /* 0x000fe200000e0000 */
[----:B------:R-:W-:Y:S01]  /*de20*/  LEA.HI.X R14, R4, UR5, R5, 0x2, P4 ;  /* 0x00000005040e7c11 */ /* 0x000fe2000a0f1405 */
[----:B------:R-:W-:Y:S01]  /*de30*/  VIADD R4, R22, 0x8 ;  /* 0x0000000816047836 */ /* 0x000fe20000000000 */
[----:B------:R-:W-:Y:S01]  /*de40*/  LOP3.LUT R8, R9, 0x380, RZ, 0xc0, !PT ;  /* 0x0000038009087812 */ /* 0x000fe200078ec0ff */
[----:B------:R-:W-:Y:S01]  /*de50*/  SHFL.IDX PT, R54, R10, 0x1, 0x1c1f ;  /* 0x003c1f000a367f89 */ /* 0x000fe200000e0000 */
[----:B------:R-:W-:Y:S01]  /*de60*/  LOP3.LUT P0, RZ, R225, 0x3, RZ, 0xc0, !PT ;  /* 0x00000003e1ff7812 */ /* 0x000fe2000780c0ff */
[----:B------:R-:W-:Y:S01]  /*de70*/  ULDC.64 UR4, c[0x0][0xaa0] ;  /* 0x0002a80000047ab9 */ /* 0x000fe20000000a00 */
[----:B------:R-:W-:Y:S01]  /*de80*/  SHF.R.U64 R8, R8, 0x3, RZ ;  /* 0x0000000308087819 */ /* 0x000fe200000012ff */
[----:B------:R-:W1:Y:S01]  /*de90*/  SHFL.IDX PT, R53, R14, RZ, 0x1c1f ;  /* 0x001c1fff0e357589 */ /* 0x000e6200000e0000 */
[----:B------:R-:W-:-:S02]  /*dea0*/  IADD3 R37, P4, R20, 0x6000, RZ ;  /* 0x0000600014257810 */ /* 0x000fc40007f9e0ff */
[----:B------:R-:W-:Y:S01]  /*deb0*/  LOP3.LUT R8, R8, R9, RZ, 0x3c, !PT ;  /* 0x0000000908087212 */ /* 0x000fe200078e3cff */
[----:B------:R-:W2:Y:S01]  /*dec0*/  SHFL.IDX PT, R55, R14, 0x1, 0x1c1f ;  /* 0x003c1f000e377f89 */ /* 0x000ea200000e0000 */
[----:B------:R-:W-:Y:S01]  /*ded0*/  IMAD.X R9, RZ, RZ, R21, P2 ;  /* 0x000000ffff097224 */ /* 0x000fe200010e0615 */
[-C--:B------:R-:W-:Y:S02]  /*dee0*/  ISETP.GE.OR P2, PT, R22, R59.reuse, P0 ;  /* 0x0000003b1600720c */ /* 0x080fe40000746670 */
[----:B------:R-:W-:Y:S02]  /*def0*/  ISETP.GE.OR P0, PT, R4, R59, P0 ;  /* 0x0000003b0400720c */ /* 0x000fe40000706670 */
[----:B------:R-:W-:Y:S02]  /*df00*/  LOP3.LUT R11, R20, 0x380, RZ, 0xc0, !PT ;  /* 0x00000380140b7812 */ /* 0x000fe400078ec0ff */
[----:B------:R-:W-:Y:S02]  /*df10*/  LOP3.LUT R36, R37, 0x380, RZ, 0xc0, !PT ;  /* 0x0000038025247812 */ /* 0x000fe400078ec0ff */
[----:B------:R-:W-:-:S02]  /*df20*/  SHF.R.U64 R11, R11, 0x3, RZ ;  /* 0x000000030b0b7819 */ /* 0x000fc400000012ff */
[----:B------:R-:W-:Y:S02]  /*df30*/  IADD3 R5, P3, R20, 0x7000, RZ ;  /* 0x0000700014057810 */ /* 0x000fe40007f7e0ff */
[----:B------:R-:W-:Y:S02]  /*df40*/  SHF.R.U64 R44, R44, 0x3, RZ ;  /* 0x000000032c2c7819 */ /* 0x000fe400000012ff */
[----:B------:R-:W-:Y:S01]  /*df50*/  SHF.R.U64 R40, R40, 0x3, RZ ;  /* 0x0000000328287819 */ /* 0x000fe200000012ff */
[--C-:B------:R-:W-:Y:S01]  /*df60*/  IMAD.X R33, RZ, RZ, R21.reuse, P3 ;  /* 0x000000ffff217224 */ /* 0x100fe200018e0615 */
[----:B------:R-:W-:Y:S02]  /*df70*/  SHF.R.U64 R36, R36, 0x3, RZ ;  /* 0x0000000324247819 */ /* 0x000fe400000012ff */
[----:B------:R-:W-:Y:S01]  /*df80*/  LOP3.LUT R20, R11, R20, RZ, 0x3c, !PT ;  /* 0x000000140b147212 */ /* 0x000fe200078e3cff */
[----:B-1----:R1:W-:Y:S01]  /*df90*/  @!P2 ST.E desc[UR6][R52.64], R0 ;  /* 0x000000003400a985 */ /* 0x0023e2000c101906 */
[----:B------:R-:W-:Y:S01]  /*dfa0*/  LOP3.LUT R44, R44, R45, RZ, 0x3c, !PT ;  /* 0x0000002d2c2c7212 */ /* 0x000fe200078e3cff */
[--C-:B------:R-:W-:Y:S01]  /*dfb0*/  IMAD.X R45, RZ, RZ, R21.reuse, P6 ;  /* 0x000000ffff2d7224 */ /* 0x100fe200030e0615 */
[----:B------:R-:W-:Y:S01]  /*dfc0*/  LOP3.LUT R40, R40, R41, RZ, 0x3c, !PT ;  /* 0x0000002928287212 */ /* 0x000fe200078e3cff */
[----:B--2---:R2:W-:Y:S01]  /*dfd0*/  @!P0 ST.E desc[UR6][R54.64], R3 ;  /* 0x0000000336008985 */ /* 0x0045e2000c101906 */
[----:B------:R-:W-:Y:S01]  /*dfe0*/  LOP3.LUT R36, R36, R37, RZ, 0x3c, !PT ;  /* 0x0000002524247212 */ /* 0x000fe200078e3cff */
[----:B------:R-:W-:Y:S01]  /*dff0*/  IMAD.X R37, RZ, RZ, R21, P4 ;  /* 0x000000ffff257224 */ /* 0x000fe200020e0615 */
[----:B------:R-:W-:Y:S01]  /*e000*/  IADD3.X R41, RZ, R21, RZ, P5, !PT ;  /* 0x00000015ff297210 */ /* 0x000fe20002ffe4ff */
[----:B------:R3:W5:Y:S01]  /*e010*/  LD.E.128 R24, desc[UR6][R20.64] ;  /* 0x0000000614187980 */ /* 0x000762000c101d00 */
[----:B------:R-:W-:-:S02]  /*e020*/  LOP3.LUT R12, R15, 0x380, RZ, 0xc0, !PT ;  /* 0x000003800f0c7812 */ /* 0x000fc400078ec0ff */
[----:B------:R-:W-:Y:S01]  /*e030*/  LOP3.LUT R4, R5, 0x380, RZ, 0xc0, !PT ;  /* 0x0000038005047812 */ /* 0x000fe200078ec0ff */
[----:B-1----:R-:W1:Y:S01]  /*e040*/  @P1 LDC R53, c[0x0][0xbec] ;  /* 0x0002fb00ff351b82 */ /* 0x002e620000000800 */
[----:B------:R-:W-:Y:S01]  /*e050*/  IMAD R0, R31, UR4, RZ ;  /* 0x000000041f007c24 */ /* 0x000fe2000f8e02ff */
[----:B------:R-:W-:Y:S01]  /*e060*/  SHF.R.U64 R12, R12, 0x3, RZ ;  /* 0x000000030c0c7819 */ /* 0x000fe200000012ff */
[----:B------:R-:W5:Y:S01]  /*e070*/  LD.E.128 R8, desc[UR6][R8.64] ;  /* 0x0000000608087980 */ /* 0x000f62000c101d00 */
[----:B------:R-:W-:Y:S01]  /*e080*/  SHF.R.U64 R4, R4, 0x3, RZ ;  /* 0x0000000304047819 */ /* 0x000fe200000012ff */
[C---:B--2---:R-:W-:Y:S01]  /*e090*/  IMAD R3, R29.reuse, UR5, R0 ;  /* 0x000000051d037c24 */ /* 0x044fe2000f8e0200 */
[----:B------:R-:W-:Y:S01]  /*e0a0*/  LOP3.LUT R12, R12, R15, RZ, 0x3c, !PT ;  /* 0x0000000f0c0c7212 */ /* 0x000fe200078e3cff */
[----:B---3--:R-:W-:Y:S01]  /*e0b0*/  IMAD.WIDE.U32 R20, R29, UR4, RZ ;  /* 0x000000041d147c25 */ /* 0x008fe2000f8e00ff */
[----:B------:R-:W-:Y:S01]  /*e0c0*/  ULDC.64 UR4, c[0x0][0xae8] ;  /* 0x0002ba0000047ab9 */ /* 0x000fe20000000a00 */
[----:B------:R-:W2:Y:S01]  /*e0d0*/  @P1 LDC R29, c[0x0][0xbf0] ;  /* 0x0002fc00ff1d1b82 */ /* 0x000ea20000000800 */
[----:B------:R-:W-:Y:S01]  /*e0e0*/  LOP3.LUT R32, R4, R5, RZ, 0x3c, !PT ;  /* 0x0000000504207212 */ /* 0x000fe200078e3cff */
[----:B------:R-:W-:Y:S01]  /*e0f0*/  IMAD R0, R23, 0x20, R223 ;  /* 0x0000002017007824 */ /* 0x000fe200078e02df */
[----:B------:R-:W5:Y:S01]  /*e100*/  LD.E.128 R12, desc[UR6][R12.64] ;  /* 0x000000060c0c7980 */ /* 0x000f62000c101d00 */
[----:B------:R-:W-:-:S02]  /*e110*/  IMAD.IADD R21, R21, 0x1, R3 ;  /* 0x0000000115157824 */ /* 0x000fc400078e0203 */
[----:B------:R-:W-:Y:S01]  /*e120*/  IMAD R3, R48, UR4, RZ ;  /* 0x0000000430037c24 */ /* 0x000fe2000f8e02ff */
[----:B------:R-:W5:Y:S01]  /*e130*/  LD.E.128 R4, desc[UR6][R6.64] ;  /* 0x0000000606047980 */ /* 0x000f62000c101d00 */
[----:B------:R-:W-:Y:S02]  /*e140*/  IMAD R30, R221, 0x80, R0 ;  /* 0x00000080dd1e7824 */ /* 0x000fe400078e0200 */
[C---:B------:R-:W-:Y:S01]  /*e150*/  IMAD R3, R220.reuse, UR5, R3 ;  /* 0x00000005dc037c24 */ /* 0x040fe2000f8e0203 */
[----:B------:R-:W5:Y:S01]  /*e160*/  LD.E.128 R44, desc[UR6][R44.64] ;  /* 0x000000062c2c7980 */ /* 0x000f62000c101d00 */
[----:B------:R-:W-:Y:S01]  /*e170*/  IMAD.WIDE.U32 R20, R220, UR4, R20 ;  /* 0x00000004dc147c25 */ /* 0x000fe2000f8e0014 */
[----:B------:R-:W-:Y:S02]  /*e180*/  ULDC.64 UR4, c[0x0][0xaf0] ;  /* 0x0002bc0000047ab9 */ /* 0x000fe40000000a00 */
[----:B------:R-:W5:Y:S01]  /*e190*/  LD.E.128 R40, desc[UR6][R40.64] ;  /* 0x0000000628287980 */ /* 0x000f62000c101d00 */
[----:B-1----:R-:W-:-:S03]  /*e1a0*/  @P1 IMAD.HI.U32 R0, R30, R53, RZ ;  /* 0x000000351e001227 */ /* 0x002fc600078e00ff */
[----:B------:R-:W5:Y:S01]  /*e1b0*/  LD.E.128 R36, desc[UR6][R36.64] ;  /* 0x0000000624247980 */ /* 0x000f62000c101d00 */
[----:B------:R-:W-:Y:S02]  /*e1c0*/  IMAD.IADD R21, R21, 0x1, R3 ;  /* 0x0000000115157824 */ /* 0x000fe400078e0203 */
[----:B------:R-:W-:Y:S01]  /*e1d0*/  IMAD.MOV.U32 R3, RZ, RZ, R30 ;  /* 0x000000ffff037224 */ /* 0x000fe200078e001e */
[----:B------:R-:W5:Y:S01]  /*e1e0*/  LD.E.128 R32, desc[UR6][R32.64] ;  /* 0x0000000620207980 */ /* 0x000f62000c101d00 */
[----:B------:R-:W-:Y:S01]  /*e1f0*/  IMAD R22, R222, UR4, RZ ;  /* 0x00000004de167c24 */ /* 0x000fe2000f8e02ff */
[----:B--2---:R-:W-:Y:S01]  /*e200*/  @P1 SHF.R.U32.HI R3, RZ, R29, R0 ;  /* 0x0000001dff031219 */ /* 0x004fe20000011600 */
[C---:B------:R-:W-:Y:S01]  /*e210*/  IMAD.WIDE.U32 R20, R57.reuse, UR4, R20 ;  /* 0x0000000439147c25 */ /* 0x040fe2000f8e0014 */
[----:B------:R-:W-:Y:S01]  /*e220*/  @!PT LDS RZ, [RZ] ;  /* 0x00000000fffff984 */ /* 0x000fe20000000800 */
[----:B------:R-:W-:Y:S01]  /*e230*/  @!PT LDS RZ, [RZ] ;  /* 0x00000000fffff984 */ /* 0x000fe20000000800 */
[----:B------:R-:W-:Y:S01]  /*e240*/  @!PT LDS RZ, [RZ] ;  /* 0x00000000fffff984 */ /* 0x000fe20000000800 */
[----:B------:R-:W-:Y:S01]  /*e250*/  @!PT LDS RZ, [RZ] ;  /* 0x00000000fffff984 */ /* 0x000fe20000000800 */
[----:B------:R1:W-:Y:S06]  /*e260*/  MEMBAR.ALL.CTA ;  /* 0x0000000000007992 */ /* 0x0003ec0000008000 */
[----:B-1----:R-:W1:Y:S01]  /*e270*/  FENCE.VIEW.ASYNC.S ;  /* 0x00000000000073c6 */ /* 0x002e620000000000 */
[--C-:B------:R-:W-:Y:S01]  /*e280*/  SHF.R.S32.HI R0, RZ, 0x1f, R3.reuse ;  /* 0x0000001fff007819 */ /* 0x100fe20000011403 */
[----:B------:R-:W-:Y:S01]  /*e290*/  IMAD R29, R57, UR5, R22 ;  /* 0x00000005391d7c24 */ /* 0x000fe2000f8e0216 */
[----:B------:R-:W-:Y:S01]  /*e2a0*/  ULDC.64 UR4, c[0x0][0xae0] ;  /* 0x0002b80000047ab9 */ /* 0x000fe20000000a00 */
[----:B------:R-:W-:-:S02]  /*e2b0*/  IMAD.MOV R31, RZ, RZ, -R3 ;  /* 0x000000ffff1f7224 */ /* 0x000fc400078e0a03 */
[----:B------:R-:W-:Y:S01]  /*e2c0*/  IMAD R0, R0, UR4, RZ ;  /* 0x0000000400007c24 */ /* 0x000fe2000f8e02ff */
[----:B------:R-:W-:Y:S01]  /*e2d0*/  IADD3 R21, R21, R29, RZ ;  /* 0x0000001d15157210 */ /* 0x000fe20007ffe0ff */
        /* <DEDUP_REMOVED lines=12> */
[----:B------:R-:W-:-:S02]  /*e3a0*/  VIADD R0, R30, 0x20 ;  /* 0x000000201e007836 */ /* 0x000fc40000000000 */
[----:B0-----:R-:W-:Y:S01]  /*e3b0*/  VIADD R28, R28, 0x34820 ;  /* 0x000348201c1c7836 */ /* 0x001fe20000000000 */
[----:B------:R-:W-:Y:S01]  /*e3c0*/  LEA R22, P3, R20, UR4, 0x1 ;  /* 0x0000000414167c11 */ /* 0x000fe2000f8608ff */
[----:B------:R-:W-:Y:S01]  /*e3d0*/  IMAD.IADD R3, R21, 0x1, R3 ;  /* 0x0000000115037824 */ /* 0x000fe200078e0203 */
[-C--:B------:R-:W-:Y:S01]  /*e3e0*/  ISETP.GE.AND P0, PT, R0, R59.reuse, PT ;  /* 0x0000003b0000720c */ /* 0x080fe20003f06270 */
[----:B------:R-:W-:Y:S01]  /*e3f0*/  VIADD R0, R30, 0x40 ;  /* 0x000000401e007836 */ /* 0x000fe20000000000 */
[----:B------:R-:W-:Y:S02]  /*e400*/  PRMT R28, RZ, 0x654, R28 ;  /* 0x00000654ff1c7816 */ /* 0x000fe4000000001c */
[----:B------:R-:W-:Y:S01]  /*e410*/  LEA.HI.X R3, R20, UR5, R3, 0x1, P3 ;  /* 0x0000000514037c11 */ /* 0x000fe200098f0c03 */
[----:B------:R-:W-:Y:S01]  /*e420*/  BSSY B1, `(.L_x_7075) ;  /* 0x0000010000017945 */ /* 0x000fe20003800000 */
[----:B------:R-:W-:Y:S01]  /*e430*/  ISETP.GE.AND P1, PT, R0, R59, PT ;  /* 0x0000003b0000720c */ /* 0x000fe20003f26270 */
[----:B-1----:R0:W-:Y:S02]  /*e440*/  SYNCS.ARRIVE.TRANS64.RED.A1T0 RZ, [R28+URZ], RZ ;  /* 0x000000ff1cff79a7 */ /* 0x0021e4000810043f */
[----:B------:R1:W2:Y:S04]  /*e450*/  SHFL.IDX PT, R0, R3, RZ, 0x181f ;  /* 0x00181fff03007589 */ /* 0x0002a800000e0000 */
[----:B0-----:R1:W0:Y:S01]  /*e460*/  SHFL.IDX PT, R28, R22, RZ, 0x181f ;  /* 0x00181fff161c7589 */ /* 0x00122200000e0000 */
[----:B------:R-:W-:Y:S05]  /*e470*/  @P2 BRA `(.L_x_7076) ;  /* 0x0000000000282947 */ /* 0x000fea0003800000 */
[----:B------:R-:W-:Y:S01]  /*e480*/  ULDC UR4, c[0x0][0xac8] ;  /* 0x0002b20000047ab9 */ /* 0x000fe20000000800 */
[----:B------:R-:W-:Y:S01]  /*e490*/  ULDC.64 UR6, c[0x0][0x208] ;  /* 0x0000820000067ab9 */ /* 0x000fe20000000a00 */
[----:B------:R-:W-:Y:S02]  /*e4a0*/  ISETP.GE.AND P2, PT, R17, UR4, PT ;  /* 0x0000000411007c0c */ /* 0x000fe4000bf46270 */
[----:B------:R-:W-:-:S11]  /*e4b0*/  ISETP.GE.AND P3, PT, R19, UR4, PT ;  /* 0x0000000413007c0c */ /* 0x000fd6000bf66270 */
[-C--:B0-----:R-:W-:Y:S02]  /*e4c0*/  @!P2 LEA R20, P4, R17, R28.reuse, 0x1 ;  /* 0x0000001c1114a211 */ /* 0x081fe400078808ff */
[----:B------:R-:W-:Y:S02]  /*e4d0*/  @!P3 LEA R28, P5, R19, R28, 0x1 ;  /* 0x0000001c131cb211 */ /* 0x000fe400078a08ff */
[-C--:B--2---:R-:W-:Y:S02]  /*e4e0*/  @!P2 LEA.HI.X R21, R17, R0.reuse, R232, 0x1, P4 ;  /* 0x000000001115a211 */ /* 0x084fe400020f0ce8 */
[----:B------:R-:W-:-:S03]  /*e4f0*/  @!P3 LEA.HI.X R29, R19, R0, R231, 0x1, P5 ;  /* 0x00000000131db211 */ /* 0x000fc600028f0ce7 */
[----:B-----5:R3:W-:Y:S04]  /*e500*/  @!P2 ST.E.128 desc[UR6][R20.64], R24 ;  /* 0x000000181400a985 */ /* 0x0207e8000c101d06 */
[----:B------:R3:W-:Y:S02]  /*e510*/  @!P3 ST.E.128 desc[UR6][R28.64], R44 ;  /* 0x0000002c1c00b985 */ /* 0x0007e4000c101d06 */
.L_x_7076:
[----:B------:R-:W-:Y:S05]  /*e520*/  BSYNC B1 ;  /* 0x0000000000017941 */ /* 0x000fea0003800000 */
.L_x_7075:
[----:B--2---:R2:W4:Y:S01]  /*e530*/  SHFL.IDX PT, R0, R3, 0x1, 0x181f ;  /* 0x00381f0003007f89 */ /* 0x00452200000e0000 */
[----:B------:R-:W-:Y:S03]  /*e540*/  BSSY B1, `(.L_x_7077) ;  /* 0x000000d000017945 */ /* 0x000fe60003800000 */
[----:B---3-5:R2:W3:Y:S01]  /*e550*/  SHFL.IDX PT, R24, R22, 0x1, 0x181f ;  /* 0x00381f0016187f89 */ /* 0x0284e200000e0000 */
[----:B------:R-:W-:Y:S05]  /*e560*/  @P0 BRA `(.L_x_7078) ;  /* 0x0000000000280947 */ /* 0x000fea0003800000 */
[----:B------:R-:W-:Y:S01]  /*e570*/  ULDC UR4, c[0x0][0xac8] ;  /* 0x0002b20000047ab9 */ /* 0x000fe20000000800 */
[----:B------:R-:W-:Y:S01]  /*e580*/  ULDC.64 UR6, c[0x0][0x208] ;  /* 0x0000820000067ab9 */ /* 0x000fe20000000a00 */
[----:B------:R-:W-:Y:S02]  /*e590*/  ISETP.GE.AND P3, PT, R17, UR4, PT ;  /* 0x0000000411007c0c */ /* 0x000fe4000bf66270 */
[----:B------:R-:W-:-:S11]  /*e5a0*/  ISETP.GE.AND P4, PT, R19, UR4, PT ;  /* 0x0000000413007c0c */ /* 0x000fd6000bf86270 */
[-C--:B---3--:R-:W-:Y:S02]  /*e5b0*/  @!P3 LEA R20, P0, R17, R24.reuse, 0x1 ;  /* 0x000000181114b211 */ /* 0x088fe400078008ff */
[----:B------:R-:W-:Y:S02]  /*e5c0*/  @!P4 LEA R24, P2, R19, R24, 0x1 ;  /* 0x000000181318c211 */ /* 0x000fe400078408ff */
[-C--:B----4-:R-:W-:Y:S02]  /*e5d0*/  @!P3 LEA.HI.X R21, R17, R0.reuse, R232, 0x1, P0 ;  /* 0x000000001115b211 */ /* 0x090fe400000f0ce8 */
[----:B------:R-:W-:-:S03]  /*e5e0*/  @!P4 LEA.HI.X R25, R19, R0, R231, 0x1, P2 ;  /* 0x000000001319c211 */ /* 0x000fc600010f0ce7 */
[----:B------:R3:W-:Y:S04]  /*e5f0*/  @!P3 ST.E.128 desc[UR6][R20.64], R12 ;  /* 0x0000000c1400b985 */ /* 0x0007e8000c101d06 */
[----:B------:R3:W-:Y:S02]  /*e600*/  @!P4 ST.E.128 desc[UR6][R24.64], R40 ;  /* 0x000000281800c985 */ /* 0x0007e4000c101d06 */
.L_x_7078:
[----:B------:R-:W-:Y:S05]  /*e610*/  BSYNC B1 ;  /* 0x0000000000017941 */ /* 0x000fea0003800000 */
.L_x_7077:
[----:B----4-:R4:W0:Y:S01]  /*e620*/  SHFL.IDX PT, R0, R3, 0x2, 0x181f ;  /* 0x00581f0003007f89 */ /* 0x01082200000e0000 */
[----:B------:R-:W-:Y:S03]  /*e630*/  BSSY B1, `(.L_x_7079) ;  /* 0x000000d000017945 */ /* 0x000fe60003800000 */
[----:B---3--:R4:W3:Y:S01]  /*e640*/  SHFL.IDX PT, R14, R22, 0x2, 0x181f ;  /* 0x00581f00160e7f89 */ /* 0x0088e200000e0000 */
[----:B------:R-:W-:Y:S05]  /*e650*/  @P1 BRA `(.L_x_7080) ;  /* 0x0000000000281947 */ /* 0x000fea0003800000 */
[----:B------:R-:W-:Y:S01]  /*e660*/  ULDC UR4, c[0x0][0xac8] ;  /* 0x0002b20000047ab9 */ /* 0x000fe20000000800 */
[----:B------:R-:W-:Y:S01]  /*e670*/  ULDC.64 UR6, c[0x0][0x208] ;  /* 0x0000820000067ab9 */ /* 0x000fe20000000a00 */
[----:B------:R-:W-:Y:S02]  /*e680*/  ISETP.GE.AND P2, PT, R17, UR4, PT ;  /* 0x0000000411007c0c */ /* 0x000fe4000bf46270 */
[----:B------:R-:W-:-:S11]  /*e690*/  ISETP.GE.AND P3, PT, R19, UR4, PT ;  /* 0x0000000413007c0c */ /* 0x000fd6000bf66270 */
[-C--:B---3--:R-:W-:Y:S02]  /*e6a0*/  @!P2 LEA R12, P0, R17, R14.reuse, 0x1 ;  /* 0x0000000e110ca211 */ /* 0x088fe400078008ff */
[----:B------:R-:W-:Y:S02]  /*e6b0*/  @!P3 LEA R14, P1, R19, R14, 0x1 ;  /* 0x0000000e130eb211 */ /* 0x000fe400078208ff */
[-C--:B0-----:R-:W-:Y:S02]  /*e6c0*/  @!P2 LEA.HI.X R13, R17, R0.reuse, R232, 0x1, P0 ;  /* 0x00000000110da211 */ /* 0x081fe400000f0ce8 */
[----:B------:R-:W-:-:S03]  /*e6d0*/  @!P3 LEA.HI.X R15, R19, R0, R231, 0x1, P1 ;  /* 0x00000000130fb211 */ /* 0x000fc600008f0ce7 */
[----:B------:R0:W-:Y:S04]  /*e6e0*/  @!P2 ST.E.128 desc[UR6][R12.64], R4 ;  /* 0x000000040c00a985 */ /* 0x0001e8000c101d06 */
[----:B------:R0:W-:Y:S02]  /*e6f0*/  @!P3 ST.E.128 desc[UR6][R14.64], R36 ;  /* 0x000000240e00b985 */ /* 0x0001e4000c101d06 */
.L_x_7080:
[----:B------:R-:W-:Y:S05]  /*e700*/  BSYNC B1 ;  /* 0x0000000000017941 */ /* 0x000fea0003800000 */
.L_x_7079:
[----:B0-----:R-:W-:Y:S01]  /*e710*/  VIADD R0, R30, 0x60 ;  /* 0x000000601e007836 */ /* 0x001fe20000000000 */
[----:B------:R0:W0:Y:S04]  /*e720*/  SHFL.IDX PT, R6, R3, 0x3, 0x181f ;  /* 0x00781f0003067f89 */ /* 0x00002800000e0000 */
[----:B------:R-:W-:Y:S01]  /*e730*/  ISETP.GE.AND P0, PT, R0, R59, PT ;  /* 0x0000003b0000720c */ /* 0x000fe20003f06270 */
[----:B-12-4-:R-:W1:-:S12]  /*e740*/  SHFL.IDX PT, R22, R22, 0x3, 0x181f ;  /* 0x00781f0016167f89 */ /* 0x016e5800000e0000 */
[----:B------:R-:W-:Y:S05]  /*e750*/  @P0 BRA `(.L_x_7081) ;  /* 0x0000000c00080947 */ /* 0x000fea0003800000 */
[----:B------:R-:W-:Y:S01]  /*e760*/  ULDC UR4, c[0x0][0xac8] ;  /* 0x0002b20000047ab9 */ /* 0x000fe20000000800 */
[----:B------:R-:W-:Y:S01]  /*e770*/  ULDC.64 UR6, c[0x0][0x208] ;  /* 0x0000820000067ab9 */ /* 0x000fe20000000a00 */
[----:B------:R-:W-:-:S13]  /*e780*/  ISETP.GE.AND P1, PT, R17, UR4, PT ;  /* 0x0000000411007c0c */ /* 0x000fda000bf26270 */
[----:B-1----:R-:W-:-:S04]  /*e790*/  @!P1 LEA R4, P0, R17, R22, 0x1 ;  /* 0x0000001611049211 */ /* 0x002fc800078008ff */
[----:B0-----:R-:W-:Y:S02]  /*e7a0*/  @!P1 LEA.HI.X R5, R17, R6, R232, 0x1, P0 ;  /* 0x0000000611059211 */ /* 0x001fe400000f0ce8 */
[----:B------:R-:W-:-:S03]  /*e7b0*/  ISETP.GE.AND P0, PT, R19, UR4, PT ;  /* 0x0000000413007c0c */ /* 0x000fc6000bf06270 */
[----:B------:R2:W-:Y:S10]  /*e7c0*/  @!P1 ST.E.128 desc[UR6][R4.64], R8 ;  /* 0x0000000804009985 */ /* 0x0005f4000c101d06 */
[----:B------:R-:W-:Y:S05]  /*e7d0*/  @P0 BRA `(.L_x_7081) ;  /* 0x0000000800e80947 */ /* 0x000fea0003800000 */
[----:B--2---:R-:W-:Y:S01]  /*e7e0*/  LEA R4, P0, R19, R22, 0x1 ;  /* 0x0000001613047211 */ /* 0x004fe200078008ff */
[----:B------:R-:W-:-:S03]  /*e7f0*/  ULDC.64 UR4, c[0x0][0x208] ;  /* 0x0000820000047ab9 */ /* 0x000fc60000000a00 */
[----:B------:R-:W-:-:S05]  /*e800*/  LEA.HI.X R5, R19, R6, R231, 0x1, P0 ;  /* 0x0000000613057211 */ /* 0x000fca00000f0ce7 */
[----:B------:R4:W-:Y:S01]  /*e810*/  ST.E.128 desc[UR4][R4.64], R32 ;  /* 0x0000002004007985 */ /* 0x0009e2000c101d04 */
[----:B------:R-:W-:Y:S05]  /*e820*/  BRA `(.L_x_7081) ;  /* 0x0000000800d47947 */ /* 0x000fea0003800000 */
.L_x_7073:
[----:B------:R-:W2:Y:S01]  /*e830*/  LDC.64 R6, c[0x0][0xc00] ;  /* 0x00030000ff067b82 */ /* 0x000ea20000000a00 */
[C---:B------:R-:W-:Y:S01]  /*e840*/  IMAD.SHL.U32 R5, R22.reuse, 0x4, RZ ;  /* 0x0000000416057824 */ /* 0x040fe200078e00ff */
[----:B------:R-:W-:Y:S01]  /*e850*/  SHF.L.U64.HI R0, R22, 0x2, R222 ;  /* 0x0000000216007819 */ /* 0x000fe200000102de */
[----:B------:R-:W-:Y:S01]  /*e860*/  ULDC.64 UR4, c[0x0][0xc08] ;  /* 0x0003020000047ab9 */ /* 0x000fe20000000a00 */
[----:B------:R-:W-:Y:S01]  /*e870*/  IMAD.MOV.U32 R3, RZ, RZ, RZ ;  /* 0x000000ffff037224 */ /* 0x000fe200078e00ff */
[----:B------:R-:W-:-:S03]  /*e880*/  ULDC.64 UR6, c[0x0][0x208] ;  /* 0x0000820000067ab9 */ /* 0x000fc60000000a00 */
[----:B------:R-:W3:Y:S01]  /*e890*/  LDC R25, c[0x0][0xbe8] ;  /* 0x0002fa00ff197b82 */ /* 0x000ee20000000800 */
[----:B--2---:R-:W-:Y:S02]  /*e8a0*/  ISETP.NE.U32.AND P0, PT, R6, RZ, PT ;  /* 0x000000ff0600720c */ /* 0x004fe40003f05070 */
[----:B------:R-:W-:Y:S02]  /*e8b0*/  IADD3 R6, P1, R5, R6, RZ ;  /* 0x0000000605067210 */ /* 0x000fe40007f3e0ff */
[----:B------:R-:W-:Y:S02]  /*e8c0*/  ISETP.NE.AND.EX P0, PT, R7, RZ, PT, P0 ;  /* 0x000000ff0700720c */ /* 0x000fe40003f05300 */
[----:B------:R-:W-:Y:S02]  /*e8d0*/  IADD3.X R7, R0, R7, RZ, P1, !PT ;  /* 0x0000000700077210 */ /* 0x000fe40000ffe4ff */
[----:B------:R-:W-:-:S04]  /*e8e0*/  ISETP.NE.U32.AND P1, PT, RZ, UR4, PT ;  /* 0x00000004ff007c0c */ /* 0x000fc8000bf25070 */
[----:B------:R-:W-:Y:S02]  /*e8f0*/  ISETP.NE.AND.EX P1, PT, RZ, UR5, PT, P1 ;  /* 0x00000005ff007c0c */ /* 0x000fe4000bf25310 */
[----:B------:R-:W-:-:S03]  /*e900*/  ISETP.GE.AND P3, PT, R233, 0x80, PT ;  /* 0x00000080e900780c */ /* 0x000fc60003f66270 */
[----:B------:R2:W5:Y:S08]  /*e910*/  @P0 LDG.E R3, desc[UR6][R6.64] ;  /* 0x0000000606030981 */ /* 0x000570000c1e1900 */
        /* <DEDUP_REMOVED lines=14> */
.L_x_7082:
        /* <DEDUP_REMOVED lines=15> */
[----:B------:R-:W-:Y:S01]  /*eaf0*/  IMAD.MOV.U32 R4, RZ, RZ, R3 ;  /* 0x000000ffff047224 */ /* 0x000fe200078e0003 */
[----:B------:R-:W-:Y:S01]  /*eb00*/  ULDC.64 UR6, c[0x0][0x208] ;  /* 0x0000820000067ab9 */ /* 0x000fe20000000a00 */
        /* <DEDUP_REMOVED lines=30> */
.L_x_7084:
[----:B------:R-:W-:Y:S05]  /*ecf0*/  BSYNC B1 ;  /* 0x0000000000017941 */ /* 0x000fea0003800000 */
.L_x_7083:
        /* <DEDUP_REMOVED lines=56> */
[----:B------:R3:W-:Y:S04]  /*f080*/  @!P4 ST.E.128 desc[UR6][R8.64], RZ ;  /* 0x000000ff0800c985 */ /* 0x0007e8000c101d06 */
[----:B------:R3:W-:Y:S02]  /*f090*/  @!P5 ST.E.128 desc[UR6][R4.64], RZ ;  /* 0x000000ff0400d985 */ /* 0x0007e4000c101d06 */
.L_x_7086:
[----:B------:R-:W-:Y:S05]  /*f0a0*/  BSYNC B1 ;  /* 0x0000000000017941 */ /* 0x000fea0003800000 */
.L_x_7085:
        /* <DEDUP_REMOVED lines=12> */
[----:B------:R0:W-:Y:S04]  /*f170*/  @!P3 ST.E.128 desc[UR6][R8.64], RZ ;  /* 0x000000ff0800b985 */ /* 0x0001e8000c101d06 */
[----:B------:R0:W-:Y:S02]  /*f180*/  @!P4 ST.E.128 desc[UR6][R4.64], RZ ;  /* 0x000000ff0400c985 */ /* 0x0001e4000c101d06 */
.L_x_7088:
[----:B------:R-:W-:Y:S05]  /*f190*/  BSYNC B1 ;  /* 0x0000000000017941 */ /* 0x000fea0003800000 */
.L_x_7087:
[----:B0-----:R0:W0:Y:S01]  /*f1a0*/  SHFL.IDX PT, R0, R3, 0x2, 0x181f ;  /* 0x00581f0003007f89 */ /* 0x00102200000e0000 */
[----:B------:R-:W-:Y:S03]  /*f1b0*/  BSSY B1, `(.L_x_7089) ;  /* 0x000000d000017945 */ /* 0x000fe60003800000 */
[----:B---3--:R3:W0:Y:S01]  /*f1c0*/  SHFL.IDX PT, R4, R6, 0x2, 0x181f ;  /* 0x00581f0006047f89 */ /* 0x00862200000e0000 */
[----:B------:R-:W-:Y:S05]  /*f1d0*/  @P0 BRA `(.L_x_7090) ;  /* 0x0000000000280947 */ /* 0x000fea0003800000 */
[----:B------:R-:W-:Y:S01]  /*f1e0*/  ULDC UR4, c[0x0][0xac8] ;  /* 0x0002b20000047ab9 */ /* 0x000fe20000000800 */
[----:B------:R-:W-:Y:S01]  /*f1f0*/  ULDC.64 UR6, c[0x0][0x208] ;  /* 0x0000820000067ab9 */ /* 0x000fe20000000a00 */
[----:B------:R-:W-:Y:S02]  /*f200*/  ISETP.GE.AND P2, PT, R17, UR4, PT ;  /* 0x0000000411007c0c */ /* 0x000fe4000bf46270 */
[----:B------:R-:W-:-:S11]  /*f210*/  ISETP.GE.AND P3, PT, R19, UR4, PT ;  /* 0x0000000413007c0c */ /* 0x000fd6000bf66270 */
[-C--:B0-----:R-:W-:Y:S02]  /*f220*/  @!P2 LEA R8, P0, R17, R4.reuse, 0x1 ;  /* 0x000000041108a211 */ /* 0x081fe400078008ff */
[----:B------:R-:W-:Y:S02]  /*f230*/  @!P3 LEA R4, P1, R19, R4, 0x1 ;  /* 0x000000041304b211 */ /* 0x000fe400078208ff */
[-C--:B------:R-:W-:Y:S02]  /*f240*/  @!P2 LEA.HI.X R9, R17, R0.reuse, R232, 0x1, P0 ;  /* 0x000000001109a211 */ /* 0x080fe400000f0ce8 */
[----:B------:R-:W-:-:S03]  /*f250*/  @!P3 LEA.HI.X R5, R19, R0, R231, 0x1, P1 ;  /* 0x000000001305b211 */ /* 0x000fc600008f0ce7 */
[----:B------:R0:W-:Y:S04]  /*f260*/  @!P2 ST.E.128 desc[UR6][R8.64], RZ ;  /* 0x000000ff0800a985 */ /* 0x0001e8000c101d06 */
[----:B------:R0:W-:Y:S02]  /*f270*/  @!P3 ST.E.128 desc[UR6][R4.64], RZ ;  /* 0x000000ff0400b985 */ /* 0x0001e4000c101d06 */
.L_x_7090:
[----:B------:R-:W-:Y:S05]  /*f280*/  BSYNC B1 ;  /* 0x0000000000017941 */ /* 0x000fea0003800000 */
.L_x_7089:
[----:B0-----:R-:W-:Y:S01]  /*f290*/  VIADD R0, R10, 0x60 ;  /* 0x000000600a007836 */ /* 0x001fe20000000000 */
[----:B------:R0:W0:Y:S04]  /*f2a0*/  SHFL.IDX PT, R8, R3, 0x3, 0x181f ;  /* 0x00781f0003087f89 */ /* 0x00002800000e0000 */
[----:B------:R-:W-:Y:S01]  /*f2b0*/  ISETP.GE.AND P0, PT, R0, R25, PT ;  /* 0x000000190000720c */ /* 0x000fe20003f06270 */
[----:B------:R0:W0:-:S12]  /*f2c0*/  SHFL.IDX PT, R4, R6, 0x3, 0x181f ;  /* 0x00781f0006047f89 */ /* 0x00001800000e0000 */
[----:B------:R-:W-:Y:S05]  /*f2d0*/  @P0 BRA `(.L_x_7081) ;  /* 0x0000000000280947 */ /* 0x000fea0003800000 */
[----:B------:R-:W-:Y:S01]  /*f2e0*/  ULDC UR4, c[0x0][0xac8] ;  /* 0x0002b20000047ab9 */ /* 0x000fe20000000800 */
[----:B------:R-:W-:Y:S01]  /*f2f0*/  ULDC.64 UR6, c[0x0][0x208] ;  /* 0x0000820000067ab9 */ /* 0x000fe20000000a00 */
[----:B------:R-:W-:Y:S02]  /*f300*/  ISETP.GE.AND P2, PT, R17, UR4, PT ;  /* 0x0000000411007c0c */ /* 0x000fe4000bf46270 */
[----:B------:R-:W-:-:S11]  /*f310*/  ISETP.GE.AND P3, PT, R19, UR4, PT ;  /* 0x0000000413007c0c */ /* 0x000fd6000bf66270 */
[-C--:B0-234-:R-:W-:Y:S02]  /*f320*/  @!P2 LEA R6, P0, R17, R4.reuse, 0x1 ;  /* 0x000000041106a211 */ /* 0x09dfe400078008ff */
[----:B------:R-:W-:Y:S02]  /*f330*/  @!P3 LEA R4, P1, R19, R4, 0x1 ;  /* 0x000000041304b211 */ /* 0x000fe400078208ff */
[-C--:B------:R-:W-:Y:S02]  /*f340*/  @!P2 LEA.HI.X R7, R17, R8.reuse, R232, 0x1, P0 ;  /* 0x000000081107a211 */ /* 0x080fe400000f0ce8 */
[----:B------:R-:W-:-:S03]  /*f350*/  @!P3 LEA.HI.X R5, R19, R8, R231, 0x1, P1 ;  /* 0x000000081305b211 */ /* 0x000fc600008f0ce7 */
[----:B------:R0:W-:Y:S04]  /*f360*/  @!P2 ST.E.128 desc[UR6][R6.64], RZ ;  /* 0x000000ff0600a985 */ /* 0x0001e8000c101d06 */
[----:B------:R0:W-:Y:S02]  /*f370*/  @!P3 ST.E.128 desc[UR6][R4.64], RZ ;  /* 0x000000ff0400b985 */ /* 0x0001e4000c101d06 */
.L_x_7081:
[----:B------:R-:W-:Y:S05]  /*f380*/  BSYNC B0 ;  /* 0x0000000000007941 */ /* 0x000fea0003800000 */
.L_x_7072:
[----:B------:R-:W-:Y:S02]  /*f390*/  ULDC UR4, c[0x0][0xc3c] ;  /* 0x00030f0000047ab9 */ /* 0x000fe40000000800 */
[----:B-1----:R-:W-:-:S13]  /*f3a0*/  ISETP.GE.AND P0, PT, R51, UR4, PT ;  /* 0x0000000433007c0c */ /* 0x002fda000bf06270 */
[----:B------:R-:W-:Y:S05]  /*f3b0*/  @!P0 BRA `(.L_x_7091) ;  /* 0xffffff18008c8947 */ /* 0x000fea000383ffff */
[----:B------:R-:W-:Y:S05]  /*f3c0*/  EXIT ;  /* 0x000000000000794d */ /* 0x000fea0003800000 */
.L_x_7047:
[----:B------:R-:W-:-:S08]  /*f3d0*/  NOP ;  /* 0x0000000000007918 */ /* 0x000fd00000000000 */
[----:B--2---:R-:W0:-:S00]  /*f3e0*/  USETMAXREG.DEALLOC.CTAPOOL 0x18 ;  /* 0x00000018000079c8 */ /* 0x004e0000080e0500 */
        /* <DEDUP_REMOVED lines=14> */
.L_x_7092:
        /* <DEDUP_REMOVED lines=43> */
.L_x_7098:
        /* <DEDUP_REMOVED lines=13> */
.L_x_7097:
[----:B------:R-:W-:Y:S05]  /*f850*/  BSYNC B0 ;  /* 0x0000000000007941 */ /* 0x000fea0003800000 */
.L_x_7096:
        /* <DEDUP_REMOVED lines=20> */
[----:B------:R-:W-:Y:S01]  /*f9a0*/  IMAD.MOV.U32 R2, RZ, RZ, R9 ;  /* 0x000000ffff027224 */ /* 0x000fe200078e0009 */
[----:B------:R-:W-:-:S07]  /*f9b0*/  MOV R7, R3 ;  /* 0x0000000300077202 */ /* 0x000fce0000000f00 */
.L_x_7094:
        /* <DEDUP_REMOVED lines=16> */
.L_x_7099:
        /* <DEDUP_REMOVED lines=25> */
.L_x_7095:
[----:B------:R-:W-:Y:S02]  /*fc50*/  IMAD.MOV.U32 R17, RZ, RZ, RZ ;  /* 0x000000ffff117224 */ /* 0x000fe400078e00ff */
[----:B------:R-:W-:Y:S02]  /*fc60*/  IMAD.U32 R16, RZ, RZ, UR6 ;  /* 0x00000006ff107e24 */ /* 0x000fe4000f8e00ff */
[----:B------:R-:W-:-:S07]  /*fc70*/  IMAD.MOV.U32 R18, RZ, RZ, RZ ;  /* 0x000000ffff127224 */ /* 0x000fce00078e00ff */
.L_x_7100:
[----:B------:R-:W-:-:S13]  /*fc80*/  ISETP.NE.AND P0, PT, R5, RZ, PT ;  /* 0x000000ff0500720c */ /* 0x000fda0003f05270 */
[----:B------:R-:W0:Y:S01]  /*fc90*/  @!P0 S2R R3, SR_CgaCtaId ;  /* 0x0000000000038919 */ /* 0x000e220000008800 */
[----:B------:R-:W-:-:S04]  /*fca0*/  @!P0 MOV R0, 0x400 ;  /* 0x0000040000008802 */ /* 0x000fc80000000f00 */
[----:B0-----:R-:W-:-:S05]  /*fcb0*/  @!P0 LEA R0, R3, R0, 0x18 ;  /* 0x0000000003008211 */ /* 0x001fca00078ec0ff */
[----:B------:R0:W-:Y:S01]  /*fcc0*/  @!P0 STS.128 [R0+0x348d0], R16 ;  /* 0x0348d01000008388 */ /* 0x0001e20000000c00 */
[----:B------:R-:W-:Y:S06]  /*fcd0*/  BAR.ARV 0x5, 0x180 ;  /* 0x0146000000007b1d */ /* 0x000fec0000002000 */
.L_x_7093:
        /* <DEDUP_REMOVED lines=14> */
[C---:B0-----:R-:W-:Y:S02]  /*fdc0*/  SHF.L.U32 R0, R5.reuse, 0x3, RZ ;  /* 0x0000000305007819 */ /* 0x041fe400000006ff */
[----:B------:R-:W-:Y:S02]  /*fdd0*/  LOP3.LUT R4, R5, 0x7f, RZ, 0xc0, !PT ;  /* 0x0000007f05047812 */ /* 0x000fe400078ec0ff */
[----:B------:R-:W-:-:S02]  /*fde0*/  LOP3.LUT R2, R0, 0x1f8, RZ, 0xc0, !PT ;  /* 0x000001f800027812 */ /* 0x000fc400078ec0ff */
[----:B------:R-:W-:Y:S02]  /*fdf0*/  LOP3.LUT R0, R0, 0x38, RZ, 0xc0, !PT ;  /* 0x0000003800007812 */ /* 0x000fe400078ec0ff */
[----:B------:R-:W-:Y:S01]  /*fe00*/  LOP3.LUT R3, R2, 0x38, R5, 0x78, !PT ;  /* 0x0000003802037812 */ /* 0x000fe200078e7805 */
[----:B------:R-:W-:Y:S01]  /*fe10*/  IMAD.SHL.U32 R2, R4, 0x8, RZ ;  /* 0x0000000804027824 */ /* 0x000fe200078e00ff */
[----:B------:R-:W-:-:S04]  /*fe20*/  LOP3.LUT R0, R0, 0x40, RZ, 0xfc, !PT ;  /* 0x0000004000007812 */ /* 0x000fc800078efcff */
[----:B------:R-:W-:Y:S01]  /*fe30*/  LOP3.LUT R3, R3, 0x200, R2, 0xf8, !PT ;  /* 0x0000020003037812 */ /* 0x000fe200078ef802 */
[----:B------:R-:W-:Y:S01]  /*fe40*/  IMAD.SHL.U32 R2, R5, 0x10, RZ ;  /* 0x0000001005027824 */ /* 0x000fe200078e00ff */
[----:B------:R-:W-:Y:S01]  /*fe50*/  SHF.R.U32.HI R5, RZ, 0x3, R4 ;  /* 0x00000003ff057819 */ /* 0x000fe20000011604 */
[----:B------:R-:W-:-:S03]  /*fe60*/  IMAD.U32 R4, RZ, RZ, UR4 ;  /* 0x00000004ff047e24 */ /* 0x000fc6000f8e00ff */
[----:B------:R-:W-:Y:S01]  /*fe70*/  LOP3.LUT R2, R5, 0x70, R2, 0xf8, !PT ;  /* 0x0000007005027812 */ /* 0x000fe200078ef802 */
[----:B------:R-:W-:Y:S01]  /*fe80*/  IMAD R3, R3, 0x2, R4 ;  /* 0x0000000203037824 */ /* 0x000fe200078e0204 */
[----:B------:R0:W-:Y:S01]  /*fe90*/  STL [R1+0x4], R4 ;  /* 0x0000040401007387 */ /* 0x0001e20000100800 */
[----:B------:R-:W-:-:S03]  /*fea0*/  IMAD.MOV.U32 R2, RZ, RZ, 0x1 ;  /* 0x00000001ff027424 */ /* 0x000fc600078e00ff */
[----:B------:R0:W-:Y:S04]  /*feb0*/  STL [R1+0x24], R3 ;  /* 0x0000240301007387 */ /* 0x0001e80000100800 */
[----:B------:R0:W-:Y:S04]  /*fec0*/  STL [R1+0x8], RZ ;  /* 0x000008ff01007387 */ /* 0x0001e80000100800 */
[----:B------:R0:W-:Y:S04]  /*fed0*/  STL [R1+0x10], R2 ;  /* 0x0000100201007387 */ /* 0x0001e80000100800 */
[----:B------:R0:W-:Y:S02]  /*fee0*/  STL [R1+0x50], RZ ;  /* 0x000050ff01007387 */ /* 0x0001e40000100800 */
.L_x_7200:
[----:B0-----:R-:W0:Y:S01]  /*fef0*/  LDC.64 R2, c[0x0][0xc88] ;  /* 0x00032200ff027b82 */ /* 0x001e220000000a00 */
[----:B------:R-:W-:Y:S01]  /*ff00*/  ULDC.64 UR4, c[0x0][0x208] ;  /* 0x0000820000047ab9 */ /* 0x000fe20000000a00 */
[----:B0-----:R-:W-:-:S05]  /*ff10*/  IMAD.WIDE R2, R19, 0x4, R2 ;  /* 0x0000000413027825 */ /* 0x001fca00078e0202 */
[----:B--2---:R-:W2:Y:S01]  /*ff20*/  LDG.E R11, desc[UR4][R2.64] ;  /* 0x00000004020b7981 */ /* 0x004ea2000c1e1900 */
        /* <DEDUP_REMOVED lines=19> */
[----:B------:R-:W-:Y:S02]  /*10060*/  ISETP.NE.AND.EX P1, PT, RZ, UR5, PT, P1 ;  /* 0x00000005ff007c0c */ /* 0x000fe4000bf25310 */
[----:B------:R-:W-:Y:S01]  /*10070*/  ISETP.NE.U32.AND P2, PT, RZ, UR6, PT ;  /* 0x00000006ff007c0c */ /* 0x000fe2000bf45070 */
[----:B------:R-:W-:Y:S01]  /*10080*/  STL [R1], R10 ;  /* 0x0000000a01007387 */ /* 0x000fe20000100800 */
[----:B------:R-:W-:Y:S02]  /*10090*/  ISETP.NE.U32.AND P0, PT, RZ, UR8, PT ;  /* 0x00000008ff007c0c */ /* 0x000fe4000bf05070 */
[----:B------:R-:W-:Y:S01]  /*100a0*/  ISETP.NE.AND.EX P2, PT, RZ, UR7, PT, P2 ;  /* 0x00000007ff007c0c */ /* 0x000fe2000bf45320 */
[----:B------:R-:W-:Y:S01]  /*100b0*/  STL [R1+0x1c], R9 ;  /* 0x00001c0901007387 */ /* 0x000fe20000100800 */
[----:B------:R-:W-:Y:S02]  /*100c0*/  ISETP.NE.AND.EX P0, PT, RZ, UR9, PT, P0 ;  /* 0x00000009ff007c0c */ /* 0x000fe4000bf05300 */
[----:B-1----:R-:W-:-:S02]  /*100d0*/  IADD3 R2, P3, R10, UR4, RZ ;  /* 0x000000040a027c10 */ /* 0x002fc4000ff7e0ff */
[C---:B0-----:R-:W-:Y:S02]  /*100e0*/  IADD3 R4, P4, R10.reuse, UR8, RZ ;  /* 0x000000080a047c10 */ /* 0x041fe4000ff9e0ff */
[C---:B------:R-:W-:Y:S01]  /*100f0*/  IADD3.X R3, R9.reuse, UR5, RZ, P3, !PT ;  /* 0x0000000509037c10 */ /* 0x040fe20009ffe4ff */
[----:B------:R-:W-:Y:S01]  /*10100*/  ULDC UR4, c[0x0][0x288] ;  /* 0x0000a20000047ab9 */ /* 0x000fe20000000800 */
[----:B----4-:R-:W-:Y:S02]  /*10110*/  MOV R8, RZ ;  /* 0x000000ff00087202 */ /* 0x010fe40000000f00 */
[----:B------:R-:W-:Y:S01]  /*10120*/  IADD3.X R5, R9, UR9, RZ, P4, !PT ;  /* 0x0000000909057c10 */ /* 0x000fe2000a7fe4ff */
        /* <DEDUP_REMOVED lines=23> */
.L_x_7102:
        /* <DEDUP_REMOVED lines=8> */
[----:B------:R-:W-:Y:S01]  /*10320*/  IADD3 R6, P0, R10, UR4, RZ ;  /* 0x000000040a067c10 */ /* 0x000fe2000ff1e0ff */
[----:B------:R-:W-:-:S03]  /*10330*/  ULDC.64 UR6, c[0x0][0x208] ;  /* 0x0000820000067ab9 */ /* 0x000fc60000000a00 */
[----:B------:R-:W-:-:S05]  /*10340*/  IADD3.X R7, R9, UR5, RZ, P0, !PT ;  /* 0x0000000509077c10 */ /* 0x000fca00087fe4ff */
[----:B------:R1:W5:Y:S01]  /*10350*/  LDG.E R6, desc[UR6][R6.64] ;  /* 0x0000000606067981 */ /* 0x000362000c1e1900 */
[----:B------:R-:W-:Y:S05]  /*10360*/  BRA `(.L_x_7104) ;  /* 0x0000000000147947 */ /* 0x000fea0003800000 */
.L_x_7103:
[----:B------:R-:W-:Y:S05]  /*10370*/  @!P0 BRA `(.L_x_7104) ;  /* 0x0000000000108947 */ /* 0x000fea0003800000 */
[----:B------:R-:W-:Y:S02]  /*10380*/  ULDC.64 UR4, c[0x0][0x208] ;  /* 0x0000820000047ab9 */ /* 0x000fe40000000a00 */
[----:B------:R-:W2:Y:S04]  /*10390*/  LDG.E R6, desc[UR4][R4.64] ;  /* 0x0000000404067981 */ /* 0x000ea8000c1e1900 */
[----:B------:R-:W2:Y:S02]  /*103a0*/  LDG.E R4, desc[UR4][R4.64+0x4] ;  /* 0x0000040404047981 */ /* 0x000ea4000c1e1900 */
[----:B--2---:R-:W-:-:S07]  /*103b0*/  IMAD.IADD R6, R4, 0x1, -R6 ;  /* 0x0000000104067824 */ /* 0x004fce00078e0a06 */
.L_x_7104:
[----:B-----5:R-:W-:Y:S01]  /*103c0*/  IMAD.IADD R2, R6, 0x1, -R0 ;  /* 0x0000000106027824 */ /* 0x020fe200078e0a00 */
[----:B------:R-:W-:Y:S03]  /*103d0*/  BSSY B7, `(.L_x_7105) ;  /* 0x00003fb000077945 */ /* 0x000fe60003800000 */
[C---:B------:R-:W-:Y:S01]  /*103e0*/  VIADD R0, R2.reuse, 0xaf ;  /* 0x000000af02007836 */ /* 0x040fe20000000000 */
[----:B------:R2:W-:Y:S01]  /*103f0*/  STL [R1+0x3c], R2 ;  /* 0x00003c0201007387 */ /* 0x0005e20000100800 */
[----:B------:R-:W-:Y:S02]  /*10400*/  ISETP.GT.AND P0, PT, R2, RZ, PT ;  /* 0x000000ff0200720c */ /* 0x000fe40003f04270 */
[----:B------:R-:W-:-:S05]  /*10410*/  IMAD.HI R0, R0, 0x2e8ba2e9, RZ ;  /* 0x2e8ba2e900007827 */ /* 0x000fca00078e02ff */
        /* <DEDUP_REMOVED lines=9> */
[----:B------:R-:W-:Y:S01]  /*104b0*/  VOTEU.ANY UR4, UPT, PT ;  /* 0x0000000000047886 */ /* 0x000fe200038e0100 */
[----:B------:R-:W-:Y:S01]  /*104c0*/  ULDC.64 UR6, c[0x0][0x208] ;  /* 0x0000820000067ab9 */ /* 0x000fe20000000a00 */
        /* <DEDUP_REMOVED lines=11> */
.L_x_7106:
[----:B--2---:R-:W2:Y:S01]  /*10580*/  LDL R0, [R1+0x4] ;  /* 0x0000040001007983 */ /* 0x004ea20000100800 */
        /* <DEDUP_REMOVED lines=9> */
[----:B------:R-:W-:Y:S01]  /*10620*/  MOV R13, RZ ;  /* 0x000000ff000d7202 */ /* 0x000fe20000000f00 */
[----:B------:R-:W2:Y:S01]  /*10630*/  LDC.64 R2, c[0x4][R2] ;  /* 0x0100000002027b82 */ /* 0x000ea20000000a00 */
[----:B------:R-:W-:Y:S02]  /*10640*/  IMAD.U32 R5, RZ, RZ, UR7 ;  /* 0x00000007ff057e24 */ /* 0x000fe4000f8e00ff */
[----:B------:R-:W-:Y:S02]  /*10650*/  IMAD.U32 R6, RZ, RZ, UR8 ;  /* 0x00000008ff067e24 */ /* 0x000fe4000f8e00ff */
[----:B-1----:R-:W-:-:S02]  /*10660*/  IMAD.U32 R7, RZ, RZ, UR9 ;  /* 0x00000009ff077e24 */ /* 0x002fc4000f8e00ff */
[----:B------:R-:W-:Y:S02]  /*10670*/  IMAD.U32 R10, RZ, RZ, UR4 ;  /* 0x00000004ff0a7e24 */ /* 0x000fe4000f8e00ff */
[----:B------:R-:W-:Y:S02]  /*10680*/  IMAD.U32 R11, RZ, RZ, UR5 ;  /* 0x00000005ff0b7e24 */ /* 0x000fe4000f8e00ff */
[----:B------:R-:W-:Y:S02]  /*10690*/  IMAD.MOV.U32 R8, RZ, RZ, 0x70 ;  /* 0x00000070ff087424 */ /* 0x000fe400078e00ff */
[----:B0-----:R-:W-:-:S07]  /*106a0*/  IMAD.MOV.U32 R12, RZ, RZ, 0x1 ;  /* 0x00000001ff0c7424 */ /* 0x001fce00078e00ff */
[----:B------:R-:W-:-:S07]  /*106b0*/  LEPC R20, `(.L_x_7109) ;  /* 0x000000001014794e */ /* 0x000fce0000000000 */
[----:B--2---:R-:W-:Y:S05]  /*106c0*/  CALL.ABS.NOINC R2 ;  /* 0x0000000002007343 */ /* 0x004fea0003c00000 */
.L_x_7109:
[----:B------:R-:W-:Y:S05]  /*106d0*/  BSYNC B6 ;  /* 0x0000000000067941 */ /* 0x000fea0003800000 */
.L_x_7108:
        /* <DEDUP_REMOVED lines=11> */
[----:B0-----:R-:W-:Y:S01]  /*10790*/  MOV R12, 0x1 ;  /* 0x00000001000c7802 */ /* 0x001fe20000000f00 */
[----:B------:R-:W-:Y:S02]  /*107a0*/  IMAD.U32 R5, RZ, RZ, UR7 ;  /* 0x00000007ff057e24 */ /* 0x000fe4000f8e00ff */
[----:B------:R-:W-:Y:S02]  /*107b0*/  IMAD.U32 R6, RZ, RZ, UR8 ;  /* 0x00000008ff067e24 */ /* 0x000fe4000f8e00ff */
[----:B-1----:R-:W-:-:S02]  /*107c0*/  IMAD.U32 R7, RZ, RZ, UR9 ;  /* 0x00000009ff077e24 */ /* 0x002fc4000f8e00ff */
[----:B------:R-:W-:Y:S02]  /*107d0*/  IMAD.U32 R10, RZ, RZ, UR4 ;  /* 0x00000004ff0a7e24 */ /* 0x000fe4000f8e00ff */
[----:B------:R-:W-:Y:S02]  /*107e0*/  IMAD.U32 R11, RZ, RZ, UR5 ;  /* 0x00000005ff0b7e24 */ /* 0x000fe4000f8e00ff */
[----:B------:R-:W-:Y:S02]  /*107f0*/  IMAD.MOV.U32 R8, RZ, RZ, 0x70 ;  /* 0x00000070ff087424 */ /* 0x000fe400078e00ff */
[----:B--2---:R-:W-:-:S07]  /*10800*/  IMAD.MOV.U32 R13, RZ, RZ, RZ ;  /* 0x000000ffff0d7224 */ /* 0x004fce00078e00ff */
[----:B------:R-:W-:-:S07]  /*10810*/  LEPC R20, `(.L_x_7112) ;  /* 0x000000001014794e */ /* 0x000fce0000000000 */
[----:B---3--:R-:W-:Y:S05]  /*10820*/  CALL.ABS.NOINC R2 ;  /* 0x0000000002007343 */ /* 0x008fea0003c00000 */
.L_x_7112:
[----:B------:R-:W-:Y:S01]  /*10830*/  MOV R2, 0x0 ;  /* 0x0000000000027802 */ /* 0x000fe20000000f00 */
[----:B------:R-:W-:Y:S01]  /*10840*/  ULDC.64 UR6, c[0x4][0x1b8] ;  /* 0x01006e0000067ab9 */ /* 0x000fe20000000a00 */
[----:B------:R-:W-:Y:S01]  /*10850*/  ULDC.64 UR8, c[0x4][0x1c0] ;  /* 0x0100700000087ab9 */ /* 0x000fe20000000a00 */
[----:B------:R-:W-:Y:S01]  /*10860*/  ULDC.64 UR4, c[0x4][0xc0] ;  /* 0x0100300000047ab9 */ /* 0x000fe20000000a00 */
[----:B------:R-:W-:Y:S01]  /*10870*/  IMAD.U32 R4, RZ, RZ, UR6 ;  /* 0x00000006ff047e24 */ /* 0x000fe2000f8e00ff */
[----:B------:R-:W-:Y:S01]  /*10880*/  MOV R12, 0x1 ;  /* 0x00000001000c7802 */ /* 0x000fe20000000f00 */
[----:B------:R-:W0:Y:S01]  /*10890*/  LDC.64 R2, c[0x4][R2] ;  /* 0x0100000002027b82 */ /* 0x000e220000000a00 */
[----:B------:R-:W-:Y:S02]  /*108a0*/  IMAD.U32 R5, RZ, RZ, UR7 ;  /* 0x00000007ff057e24 */ /* 0x000fe4000f8e00ff */
[----:B------:R-:W-:Y:S02]  /*108b0*/  IMAD.U32 R6, RZ, RZ, UR8 ;  /* 0x00000008ff067e24 */ /* 0x000fe4000f8e00ff */
[----:B------:R-:W-:-:S02]  /*108c0*/  IMAD.U32 R7, RZ, RZ, UR9 ;  /* 0x00000009ff077e24 */ /* 0x000fc4000f8e00ff */
[----:B------:R-:W-:Y:S02]  /*108d0*/  IMAD.U32 R10, RZ, RZ, UR4 ;  /* 0x00000004ff0a7e24 */ /* 0x000fe4000f8e00ff */
[----:B------:R-:W-:Y:S02]  /*108e0*/  IMAD.U32 R11, RZ, RZ, UR5 ;  /* 0x00000005ff0b7e24 */ /* 0x000fe4000f8e00ff */
[----:B------:R-:W-:Y:S02]  /*108f0*/  IMAD.MOV.U32 R8, RZ, RZ, 0x70 ;  /* 0x00000070ff087424 */ /* 0x000fe400078e00ff */
[----:B------:R-:W-:-:S07]  /*10900*/  IMAD.MOV.U32 R13, RZ, RZ, RZ ;  /* 0x000000ffff0d7224 */ /* 0x000fce00078e00ff */
[----:B------:R-:W-:-:S07]  /*10910*/  LEPC R20, `(.L_x_7111) ;  /* 0x000000001014794e */ /* 0x000fce0000000000 */
[----:B0-----:R-:W-:Y:S05]  /*10920*/  CALL.ABS.NOINC R2 ;  /* 0x0000000002007343 */ /* 0x001fea0003c00000 */
.L_x_7111:
[----:B------:R-:W-:Y:S05]  /*10930*/  BSYNC B6 ;  /* 0x0000000000067941 */ /* 0x000fea0003800000 */
.L_x_7110:
[----:B------:R-:W2:Y:S01]  /*10940*/  LDL.LU R2, [R1] ;  /* 0x0000000001027983 */ /* 0x000ea20000300800 */
[----:B------:R-:W-:-:S03]  /*10950*/  ULDC.64 UR4, c[0x0][0x9f8] ;  /* 0x00027e0000047ab9 */ /* 0x000fc60000000a00 */
[----:B------:R-:W3:Y:S04]  /*10960*/  LDL.LU R4, [R1+0x1c] ;  /* 0x00001c0001047983 */ /* 0x000ee80000300800 */
[----:B-1----:R-:W4:Y:S01]  /*10970*/  LDL R7, [R1+0xc] ;  /* 0x00000c0001077983 */ /* 0x002f220000100800 */
        /* <DEDUP_REMOVED lines=23> */
.L_x_7216:
        /* <DEDUP_REMOVED lines=9> */
.L_x_7219:
        /* <DEDUP_REMOVED lines=26> */
.L_x_7116:
[----:B------:R-:W4:Y:S04]  /*10d20*/  LDL R7, [R1+0x4] ;  /* 0x0000040001077983 */ /* 0x000f280000100800 */
[----:B--23--:R-:W4:Y:S04]  /*10d30*/  LDL R0, [R1+0x8] ;  /* 0x0000080001007983 */ /* 0x00cf280000100800 */
[----:B------:R-:W2:Y:S01]  /*10d40*/  LDL R2, [R1+0x10] ;  /* 0x0000100001027983 */ /* 0x000ea20000100800 */
[----:B----4-:R-:W-:Y:S01]  /*10d50*/  IMAD R0, R0, 0x8, R7 ;  /* 0x0000000800007824 */ /* 0x010fe200078e0207 */
[----:B--2---:R-:W-:-:S04]  /*10d60*/  SHF.L.U32 R2, R2, 0x1f, RZ ;  /* 0x0000001f02027819 */ /* 0x004fc800000006ff */
[----:B------:R-:W2:Y:S02]  /*10d70*/  SYNCS.PHASECHK.TRANS64.TRYWAIT P0, [R0+URZ+0x34840], R2 ;  /* 0x03484002000075a7 */ /* 0x000ea4000800017f */
[----:B--2---:R-:W-:Y:S05]  /*10d80*/  @!P0 BRA `(.L_x_7117) ;  /* 0x0000004400c48947 */ /* 0x004fea0003800000 */
.L_x_7220:
        /* <DEDUP_REMOVED lines=11> */
.L_x_7118:
        /* <DEDUP_REMOVED lines=11> */
[----:B------:R-:W-:-:S07]  /*10ef0*/  UMOV UR15, 0x40 ;  /* 0x00000040000f7882 */ /* 0x000fce0000000000 */
        /* <DEDUP_REMOVED lines=11> */
[----:B------:R-:W-:-:S03]  /*10fb0*/  UIADD3 UR14, UR6, 0x23c00, URZ ;  /* 0x00023c00060e7890 */ /* 0x000fc6000fffe03f */
[----:B------:R-:W-:-:S04]  /*10fc0*/  UMOV UR6, 0x0 ;  /* 0x0000000000067882 */ /* 0x000fc80000000000 */
[----:B------:R1:W-:Y:S02]  /*10fd0*/  UTMALDG.4D [UR8], [UR4], desc[UR6] ;  /* 0x00000608040075b4 */ /* 0x0003e40008019000 */
[----:B-1----:R-:W-:Y:S01]  /*10fe0*/  UMOV UR8, UR14 ;  /* 0x0000000e00087c82 */ /* 0x002fe20008000000 */
[----:B------:R-:W-:Y:S02]  /*10ff0*/  UMOV UR10, UR15 ;  /* 0x0000000f000a7c82 */ /* 0x000fe40008000000 */
[----:B------:R3:W-:Y:S02]  /*11000*/  UTMALDG.4D [UR8], [UR4], desc[UR6] ;  /* 0x00000608040075b4 */ /* 0x0007e40008019000 */
[----:B---3--:R-:W-:Y:S01]  /*11010*/  NOP ;  /* 0x0000000000007918 */ /* 0x008fe20000000000 */
.L_x_7114:
        /* <DEDUP_REMOVED lines=10> */
[----:B------:R-:W-:Y:S02]  /*110c0*/  ISETP.NE.AND.EX P0, PT, RZ, UR7, PT, P0 ;  /* 0x00000007ff007c0c */ /* 0x000fe4000bf05300 */
[----:B---3--:R-:W-:Y:S02]  /*110d0*/  IADD3 R2, R2, 0x16400, RZ ;  /* 0x0001640002027810 */ /* 0x008fe40007ffe0ff */
[----:B--2---:R-:W-:Y:S02]  /*110e0*/  SHF.R.S32.HI R0, RZ, 0x1f, R3 ;  /* 0x0000001fff007819 */ /* 0x004fe40000011403 */
        /* <DEDUP_REMOVED lines=19> */
[----:B0-----:R-:W-:Y:S01]  /*11220*/  MOV R12, 0x1 ;  /* 0x00000001000c7802 */ /* 0x001fe20000000f00 */
        /* <DEDUP_REMOVED lines=10> */
.L_x_7120:
[----:B------:R-:W-:Y:S05]  /*112d0*/  BSYNC B6 ;  /* 0x0000000000067941 */ /* 0x000fea0003800000 */
.L_x_7119:
        /* <DEDUP_REMOVED lines=10> */
[----:B------:R-:W0:Y:S01]  /*11380*/  S2R R8, SR_TID.X ;  /* 0x0000000000087919 */ /* 0x000e220000002100 */
[----:B-1----:R-:W-:Y:S01]  /*11390*/  ISETP.NE.AND P0, PT, R7, 0x1, PT ;  /* 0x000000010700780c */ /* 0x002fe20003f05270 */
[----:B0-----:R-:W-:-:S02]  /*113a0*/  IMAD.SHL.U32 R9, R9, 0x8, RZ ;  /* 0x0000000809097824 */ /* 0x001fc400078e00ff */
[----:B------:R-:W-:-:S03]  /*113b0*/  IMAD.SHL.U32 R10, R8, 0x8, RZ ;  /* 0x00000008080a7824 */ /* 0x000fc600078e00ff */
[----:B------:R-:W-:-:S04]  /*113c0*/  LOP3.LUT R9, R9, 0x38, RZ, 0xc0, !PT ;  /* 0x0000003809097812 */ /* 0x000fc800078ec0ff */
[----:B------:R-:W-:Y:S02]  /*113d0*/  LOP3.LUT R9, R9, 0x40, RZ, 0xfc, !PT ;  /* 0x0000004009097812 */ /* 0x000fe400078efcff */
        /* <DEDUP_REMOVED lines=44> */
[----:B------:R-:W0:Y:S02]  /*116a0*/  S2R R5, SR_TID.X ;  /* 0x0000000000057919 */ /* 0x000e240000002100 */
[----:B0-----:R-:W-:-:S04]  /*116b0*/  LOP3.LUT R5, R5, 0x7f, RZ, 0xc0, !PT ;  /* 0x0000007f05057812 */ /* 0x001fc800078ec0ff */
[----:B------:R-:W-:Y:S02]  /*116c0*/  SHF.R.U32.HI R6, RZ, 0x3, R5 ;  /* 0x00000003ff067819 */ /* 0x000fe40000011605 */
[----:B------:R-:W2:Y:S01]  /*116d0*/  LDL.LU R5, [R1+0x40] ;  /* 0x0000400001057983 */ /* 0x000ea20000300800 */
[----:B------:R-:W-:Y:S02]  /*116e0*/  ULDC.64 UR4, c[0x0][0x208] ;  /* 0x0000820000047ab9 */ /* 0x000fe40000000a00 */
[----:B------:R-:W-:Y:S01]  /*116f0*/  IMAD.IADD R2, R6, 0x1, R17 ;  /* 0x0000000106027824 */ /* 0x000fe200078e0211 */
[----:B------:R-:W-:Y:S04]  /*11700*/  SHFL.IDX PT, R8, R0, 0x1, 0x181f ;  /* 0x00381f0000087f89 */ /* 0x000fe800000e0000 */
[----:B------:R-:W-:Y:S01]  /*11710*/  SHFL.IDX PT, R6, R0, RZ, 0x181f ;  /* 0x00181fff00067589 */ /* 0x000fe200000e0000 */
[----:B--2---:R-:W-:-:S03]  /*11720*/  IMAD R3, R5, R7, RZ ;  /* 0x0000000705037224 */ /* 0x004fc600078e02ff */
[----:B------:R-:W0:Y:S01]  /*11730*/  SHFL.IDX PT, R7, R4, RZ, 0x181f ;  /* 0x00181fff04077589 */ /* 0x000e2200000e0000 */
[C---:B------:R-:W-:Y:S01]  /*11740*/  VIADD R5, R2.reuse, 0x10 ;  /* 0x0000001002057836 */ /* 0x040fe20000000000 */
[----:B------:R-:W-:-:S04]  /*11750*/  ISETP.GE.AND P4, PT, R2, R3, PT ;  /* 0x000000030200720c */ /* 0x000fc80003f86270 */
[----:B------:R-:W-:Y:S02]  /*11760*/  ISETP.GE.AND P2, PT, R5, R3, PT ;  /* 0x000000030500720c */ /* 0x000fe40003f46270 */
[----:B------:R-:W1:Y:S07]  /*11770*/  SHFL.IDX PT, R5, R4, 0x1, 0x181f ;  /* 0x00381f0004057f89 */ /* 0x000e6e00000e0000 */
[----:B0-----:R-:W-:-:S05]  /*11780*/  @!P4 LEA R7, P3, R10, R7, 0x1 ;  /* 0x000000070a07c211 */ /* 0x001fca00078608ff */
[----:B------:R-:W-:-:S05]  /*11790*/  @!P4 IMAD.X R6, RZ, RZ, R6, P3 ;  /* 0x000000ffff06c224 */ /* 0x000fca00018e0606 */
[----:B------:R-:W-:-:S04]  /*117a0*/  @!P4 LOP3.LUT R7, R7, R6, RZ, 0x3c, !PT ;  /* 0x000000060707c212 */ /* 0x000fc800078e3cff */
[----:B------:R-:W-:-:S04]  /*117b0*/  @!P4 LOP3.LUT R6, R7, R6, RZ, 0x3c, !PT ;  /* 0x000000060706c212 */ /* 0x000fc800078e3cff */
[----:B------:R-:W-:-:S05]  /*117c0*/  @!P4 LOP3.LUT R7, R7, R6, RZ, 0x3c, !PT ;  /* 0x000000060707c212 */ /* 0x000fca00078e3cff */
[----:B-----5:R-:W-:Y:S04]  /*117d0*/  @!P4 LDGSTS.E.BYPASS.LTC128B.128 [R9+0x16400], desc[UR4][R6.64], !P0 ;  /* 0x164000000609cfae */ /* 0x020fe8000c101d44 */
[----:B------:R1:W-:Y:S02]  /*117e0*/  @!P4 LDGSTS.E.BYPASS.LTC128B.128 [R9+0x1a400], desc[UR4][R6.64+0x80], !P1 ;  /* 0x1a4000800609cfae */ /* 0x0003e4000c901d44 */
[----:B-1----:R-:W-:Y:S01]  /*117f0*/  @!P2 LEA R7, P3, R10, R5, 0x1 ;  /* 0x000000050a07a211 */ /* 0x002fe200078608ff */
[----:B------:R-:W-:-:S04]  /*11800*/  VIADD R5, R2, 0x20 ;  /* 0x0000002002057836 */ /* 0x000fc80000000000 */
[----:B------:R-:W-:-:S05]  /*11810*/  @!P2 IMAD.X R6, RZ, RZ, R8, P3 ;  /* 0x000000ffff06a224 */ /* 0x000fca00018e0608 */
[----:B------:R-:W-:-:S04]  /*11820*/  @!P2 LOP3.LUT R7, R7, R6, RZ, 0x3c, !PT ;  /* 0x000000060707a212 */ /* 0x000fc800078e3cff */
[----:B------:R-:W-:-:S04]  /*11830*/  @!P2 LOP3.LUT R6, R7, R6, RZ, 0x3c, !PT ;  /* 0x000000060706a212 */ /* 0x000fc800078e3cff */
[----:B------:R-:W-:-:S05]  /*11840*/  @!P2 LOP3.LUT R7, R7, R6, RZ, 0x3c, !PT ;  /* 0x000000060707a212 */ /* 0x000fca00078e3cff */
        /* <DEDUP_REMOVED lines=45> */
[----:B0-----:R-:W0:Y:S04]  /*11b20*/  SHFL.IDX PT, R6, R0, 0x6, 0x181f ;  /* 0x00d81f0000067f89 */ /* 0x001e2800000e0000 */
[----:B------:R-:W2:Y:S01]  /*11b30*/  SHFL.IDX PT, R0, R0, 0x7, 0x181f ;  /* 0x00f81f0000007f89 */ /* 0x000ea200000e0000 */
[----:B-1----:R-:W-:-:S05]  /*11b40*/  @!P2 LEA R5, P3, R10, R5, 0x1 ;  /* 0x000000050a05a211 */ /* 0x002fca00078608ff */
[----:B0-----:R-:W-:-:S04]  /*11b50*/  @!P2 IMAD.X R6, RZ, RZ, R6, P3 ;  /* 0x000000ffff06a224 */ /* 0x001fc800018e0606 */
[----:B------:R-:W-:Y:S01]  /*11b60*/  @!P2 IMAD.MOV.U32 R7, RZ, RZ, R6 ;  /* 0x000000ffff07a224 */ /* 0x000fe200078e0006 */
[----:B------:R-:W-:-:S05]  /*11b70*/  @!P2 MOV R6, R5 ;  /* 0x000000050006a202 */ /* 0x000fca0000000f00 */
[----:B------:R0:W-:Y:S04]  /*11b80*/  @!P2 LDGSTS.E.BYPASS.LTC128B.128 [R9+0x19400], desc[UR4][R6.64], !P0 ;  /* 0x194000000609afae */ /* 0x0001e8000c101d44 */
[----:B--2---:R0:W-:Y:S02]  /*11b90*/  @!P2 LDGSTS.E.BYPASS.LTC128B.128 [R9+0x1d400], desc[UR4][R6.64+0x80], !P1 ;  /* 0x1d4000800609afae */ /* 0x0041e4000c901d44 */
.L_x_7237:
        /* <DEDUP_REMOVED lines=11> */
[----:B------:R1:W-:Y:S02]  /*11c50*/  LDGSTS.E.BYPASS.LTC128B.128 [R9+0x1dc00], desc[UR4][R2.64+0x80], !P1 ;  /* 0x1dc0008002097fae */ /* 0x0003e4000c901d44 */
.L_x_7123:
[----:B------:R-:W-:Y:S05]  /*11c60*/  BSYNC B0 ;  /* 0x0000000000007941 */ /* 0x000fea0003800000 */
.L_x_7122:
[----:B01----:R-:W2:Y:S01]  /*11c70*/  LDL R9, [R1+0x4] ;  /* 0x0000040001097983 */ /* 0x003ea20000100800 */
[----:B------:R-:W-:Y:S01]  /*11c80*/  PLOP3.LUT P0, PT, PT, PT, PT, 0x80, 0x0 ;  /* 0x000000000000781c */ /* 0x000fe20003f0f070 */
[----:B------:R-:W-:Y:S01]  /*11c90*/  NOP ;  /* 0x0000000000007918 */ /* 0x000fe20000000000 */
[----:B--2---:R-:W-:-:S11]  /*11ca0*/  VIADD R6, R9, 0x34800 ;  /* 0x0003480009067836 */ /* 0x004fd60000000000 */
.L_x_7124:
        /* <DEDUP_REMOVED lines=19> */
.L_x_7238:
[----:B------:R-:W-:Y:S05]  /*11de0*/  BSYNC B0 ;  /* 0x0000000000007941 */ /* 0x000fea0003800000 */
.L_x_7125:
        /* <DEDUP_REMOVED lines=11> */
[----:B------:R-:W-:Y:S02]  /*11ea0*/  ISETP.NE.U32.AND P0, PT, R0, 0x1, PT ;  /* 0x000000010000780c */ /* 0x000fe40003f05070 */
[----:B------:R-:W-:-:S11]  /*11eb0*/  IADD3 R0, R2, -0x2, RZ ;  /* 0xfffffffe02007810 */ /* 0x000fd60007ffe0ff */
        /* <DEDUP_REMOVED lines=21> */
[----:B------:R-:W-:Y:S01]  /*12010*/  ULDC.64 UR8, c[0x0][0x208] ;  /* 0x0000820000087ab9 */ /* 0x000fe20000000a00 */
        /* <DEDUP_REMOVED lines=15> */
.L_x_7133:
[----:B------:R-:W2:Y:S01]  /*12110*/  LDL R2, [R1+0x4] ;  /* 0x0000040001027983 */ /* 0x000ea20000100800 */
[----:B------:R-:W-:Y:S01]  /*12120*/  BSSY B3, `(.L_x_7134) ;  /* 0x0000005000037945 */ /* 0x000fe20003800000 */
[----:B--2---:R-:W-:Y:S01]  /*12130*/  IMAD R3, R7, 0x8, R2 ;  /* 0x0000000807037824 */ /* 0x004fe200078e0202 */
[----:B------:R-:W-:-:S04]  /*12140*/  SHF.L.U32 R2, R10, 0x1f, RZ ;  /* 0x0000001f0a027819 */ /* 0x000fc800000006ff */
[----:B------:R-:W1:Y:S02]  /*12150*/  SYNCS.PHASECHK.TRANS64.TRYWAIT P0, [R3+URZ+0x34840], R2 ;  /* 0x03484002030075a7 */ /* 0x000e64000800017f */
[----:B-1----:R-:W-:Y:S05]  /*12160*/  @!P0 BRA `(.L_x_7135) ;  /* 0x0000003c00cc8947 */ /* 0x002fea0003800000 */
.L_x_7239:
[----:B------:R-:W-:Y:S05]  /*12170*/  BSYNC B3 ;  /* 0x0000000000037941 */ /* 0x000fea0003800000 */
.L_x_7134:
        /* <DEDUP_REMOVED lines=12> */
.L_x_7137:
[----:B------:R-:W-:Y:S05]  /*12240*/  BSYNC B3 ;  /* 0x0000000000037941 */ /* 0x000fea0003800000 */
.L_x_7136:
        /* <DEDUP_REMOVED lines=13> */
.L_x_7138:
        /* <DEDUP_REMOVED lines=16> */
.L_x_7139:
        /* <DEDUP_REMOVED lines=17> */
.L_x_7240:
[----:B------:R-:W-:Y:S05]  /*12530*/  BSYNC B3 ;  /* 0x0000000000037941 */ /* 0x000fea0003800000 */
.L_x_7140:
[----:B------:R1:W5:Y:S04]  /*12540*/  LDL R17, [R1+0x4] ;  /* 0x0000040001117983 */ /* 0x0003680000100800 */
[----:B------:R1:W5:Y:S01]  /*12550*/  LDL R15, [R1+0x8] ;  /* 0x00000800010f7983 */ /* 0x0003620000100800 */
[----:B------:R-:W-:Y:S01]  /*12560*/  BSSY B3, `(.L_x_7142) ;  /* 0x000000c000037945 */ /* 0x000fe20003800000 */
[----:B------:R-:W-:Y:S02]  /*12570*/  IMAD.MOV.U32 R12, RZ, RZ, 0x0 ;  /* 0x00000000ff0c7424 */ /* 0x000fe400078e00ff */
[----:B------:R-:W-:Y:S01]  /*12580*/  IMAD.MOV.U32 R13, RZ, RZ, 0x14f00000 ;  /* 0x14f00000ff0d7424 */ /* 0x000fe200078e00ff */
[----:B------:R-:W-:Y:S06]  /*12590*/  @P1 BRA `(.L_x_7143) ;  /* 0x0000000000201947 */ /* 0x000fec0003800000 */
[----:B------:R-:W2:Y:S01]  /*125a0*/  S2R R5, SR_TID.X ;  /* 0x0000000000057919 */ /* 0x000ea20000002100 */
[----:B0----5:R-:W-:Y:S02]  /*125b0*/  IMAD R2, R15, 0x8, R17 ;  /* 0x000000080f027824 */ /* 0x021fe400078e0211 */
[----:B------:R-:W-:-:S04]  /*125c0*/  IMAD.MOV.U32 R3, RZ, RZ, 0xb000 ;  /* 0x0000b000ff037424 */ /* 0x000fc800078e00ff */
[----:B------:R3:W-:Y:S01]  /*125d0*/  SYNCS.ARRIVE.TRANS64 RZ, [R2+URZ+0x34850], R3 ;  /* 0x0348500302ff79a7 */ /* 0x0007e2000800003f */
[----:B--2---:R-:W-:-:S04]  /*125e0*/  LOP3.LUT R5, R5, 0x1f, RZ, 0xc0, !PT ;  /* 0x0000001f05057812 */ /* 0x004fc800078ec0ff */
[----:B------:R-:W-:-:S13]  /*125f0*/  ISETP.NE.AND P0, PT, R5, RZ, PT ;  /* 0x000000ff0500720c */ /* 0x000fda0003f05270 */
[----:B---3--:R-:W-:Y:S05]  /*12600*/  @!P0 BRA `(.L_x_7143) ;  /* 0x0000000000048947 */ /* 0x008fea0003800000 */
[----:B------:R-:W-:Y:S01]  /*12610*/  BPT.TRAP 0x1 ;  /* 0x000000040000795c */ /* 0x000fe20000300000 */
.L_x_7143:
[----:B------:R-:W-:Y:S05]  /*12620*/  BSYNC B3 ;  /* 0x0000000000037941 */ /* 0x000fea0003800000 */
.L_x_7142:
[----:B------:R-:W2:Y:S04]  /*12630*/  LDL R8, [R1+0x18] ;  /* 0x0000180001087983 */ /* 0x000ea80000100800 */
[----:B0-----:R-:W2:Y:S01]  /*12640*/  LDL.LU R3, [R1+0x14] ;  /* 0x0000140001037983 */ /* 0x001ea20000300800 */
[----:B------:R-:W-:Y:S01]  /*12650*/  R2UR UR10, R11 ;  /* 0x000000000b0a72ca */ /* 0x000fe200000e0000 */
[C-C-:B-----5:R-:W-:Y:S01]  /*12660*/  IMAD R5, R15.reuse, 0x8, R17.reuse ;  /* 0x000000080f057824 */ /* 0x160fe200078e0211 */
[----:B------:R-:W-:Y:S01]  /*12670*/  R2UR UR6, R12 ;  /* 0x000000000c0672ca */ /* 0x000fe200000e0000 */
[----:B------:R-:W-:Y:S01]  /*12680*/  IMAD R2, R15, 0xb000, R17 ;  /* 0x0000b0000f027824 */ /* 0x000fe200078e0211 */
[----:B------:R-:W-:Y:S01]  /*12690*/  R2UR UR7, R13 ;  /* 0x000000000d0772ca */ /* 0x000fe200000e0000 */
[----:B------:R-:W-:Y:S01]  /*126a0*/  UIADD3 UR4, UP0, UR36, 0x470, URZ ;  /* 0x0000047024047890 */ /* 0x000fe2000ff1e03f */
[----:B------:R-:W-:-:S02]  /*126b0*/  PLOP3.LUT P0, PT, PT, PT, PT, 0x80, 0x0 ;  /* 0x000000000000781c */ /* 0x000fc40003f0f070 */
[----:B------:R-:W-:Y:S01]  /*126c0*/  IADD3 R5, R5, 0x34850, RZ ;  /* 0x0003485005057810 */ /* 0x000fe20007ffe0ff */
[----:B------:R-:W-:Y:S01]  /*126d0*/  UIADD3.X UR5, URZ, UR37, URZ, UP0, !UPT ;  /* 0x000000253f057290 */ /* 0x000fe200087fe43f */
[----:B--2---:R-:W-:Y:S02]  /*126e0*/  IMAD R3, R3, 0xb0, R8 ;  /* 0x000000b003037824 */ /* 0x004fe400078e0208 */
[----:B------:R-:W-:-:S09]  /*126f0*/  VIADD R8, R2, 0x400 ;  /* 0x0000040002087836 */ /* 0x000fd20000000000 */
.L_x_7144:
        /* <DEDUP_REMOVED lines=16> */
.L_x_7145:
        /* <DEDUP_REMOVED lines=13> */
.L_x_7132:
[----:B------:R-:W-:Y:S05]  /*128d0*/  BSYNC B1 ;  /* 0x0000000000017941 */ /* 0x000fea0003800000 */
.L_x_7131:
[----:B0-----:R-:W2:Y:S04]  /*128e0*/  LDL.LU R0, [R1+0x30] ;  /* 0x0000300001007983 */ /* 0x001ea80000300800 */
[----:B------:R0:W-:Y:S04]  /*128f0*/  STL [R1+0x8], R7 ;  /* 0x0000080701007387 */ /* 0x0001e80000100800 */
[----:B------:R0:W-:Y:S02]  /*12900*/  STL [R1+0x10], R10 ;  /* 0x0000100a01007387 */ /* 0x0001e40000100800 */
[----:B0-2---:R-:W-:-:S07]  /*12910*/  VIADD R0, R0, 0xfffffffd ;  /* 0xfffffffd00007836 */ /* 0x005fce0000000000 */
.L_x_7130:
[----:B------:R-:W-:Y:S05]  /*12920*/  BSYNC B2 ;  /* 0x0000000000027941 */ /* 0x000fea0003800000 */
.L_x_7129:
[----:B------:R-:W2:Y:S01]  /*12930*/  LDL.LU R2, [R1+0x2c] ;  /* 0x00002c0001027983 */ /* 0x000ea20000300800 */
[----:B------:R-:W-:-:S05]  /*12940*/  IMAD.MOV R9, RZ, RZ, -R9 ;  /* 0x000000ffff097224 */ /* 0x000fca00078e0a09 */
[----:B--2---:R-:W-:-:S13]  /*12950*/  ISETP.NE.AND P0, PT, R2, R9, PT ;  /* 0x000000090200720c */ /* 0x004fda0003f05270 */
[----:B------:R-:W-:Y:S05]  /*12960*/  @!P0 BRA `(.L_x_7128) ;  /* 0x0000001400088947 */ /* 0x000fea0003800000 */
[----:B------:R0:W5:Y:S02]  /*12970*/  LDL R8, [R1] ;  /* 0x0000000001087983 */ /* 0x0001640000100800 */
.L_x_7176:
        /* <DEDUP_REMOVED lines=37> */
.L_x_7148:
[----:B------:R-:W3:Y:S01]  /*12bd0*/  LDL R2, [R1+0x4] ;  /* 0x0000040001027983 */ /* 0x000ee20000100800 */
[----:B------:R-:W-:Y:S01]  /*12be0*/  BSSY B2, `(.L_x_7149) ;  /* 0x0000005000027945 */ /* 0x000fe20003800000 */
[----:B---3--:R-:W-:Y:S01]  /*12bf0*/  IMAD R3, R4, 0x8, R2 ;  /* 0x0000000804037824 */ /* 0x008fe200078e0202 */
[----:B------:R-:W-:-:S04]  /*12c00*/  SHF.L.U32 R2, R5, 0x1f, RZ ;  /* 0x0000001f05027819 */ /* 0x000fc800000006ff */
[----:B------:R-:W3:Y:S02]  /*12c10*/  SYNCS.PHASECHK.TRANS64.TRYWAIT P0, [R3+URZ+0x34840], R2 ;  /* 0x03484002030075a7 */ /* 0x000ee4000800017f */
[----:B---3--:R-:W-:Y:S05]  /*12c20*/  @!P0 BRA `(.L_x_7150) ;  /* 0x0000003400448947 */ /* 0x008fea0003800000 */
.L_x_7241:
[----:B------:R-:W-:Y:S05]  /*12c30*/  BSYNC B2 ;  /* 0x0000000000027941 */ /* 0x000fea0003800000 */
.L_x_7149:
        /* <DEDUP_REMOVED lines=12> */
.L_x_7152:
[----:B------:R-:W-:Y:S05]  /*12d00*/  BSYNC B2 ;  /* 0x0000000000027941 */ /* 0x000fea0003800000 */
.L_x_7151:
[----:B---3--:R-:W2:Y:S04]  /*12d10*/  LDL R2, [R1+0x4] ;  /* 0x0000040001027983 */ /* 0x008ea80000100800 */
[----:B------:R-:W3:Y:S01]  /*12d20*/  LDL R9, [R1+0x18] ;  /* 0x0000180001097983 */ /* 0x000ee20000100800 */
        /* <DEDUP_REMOVED lines=11> */
.L_x_7153:
        /* <DEDUP_REMOVED lines=16> */
.L_x_7154:
        /* <DEDUP_REMOVED lines=17> */
.L_x_7242:
[----:B------:R-:W-:Y:S05]  /*12ff0*/  BSYNC B2 ;  /* 0x0000000000027941 */ /* 0x000fea0003800000 */
.L_x_7155:
        /* <DEDUP_REMOVED lines=11> */
.L_x_7158:
[----:B------:R-:W-:Y:S05]  /*130b0*/  BSYNC B2 ;  /* 0x0000000000027941 */ /* 0x000fea0003800000 */
.L_x_7157:
        /* <DEDUP_REMOVED lines=14> */
.L_x_7159:
        /* <DEDUP_REMOVED lines=16> */
.L_x_7160:
        /* <DEDUP_REMOVED lines=13> */
.L_x_7147:
[----:B------:R-:W-:Y:S05]  /*13370*/  BSYNC B1 ;  /* 0x0000000000017941 */ /* 0x000fea0003800000 */
.L_x_7146:
        /* <DEDUP_REMOVED lines=25> */
[----:B------:R-:W-:-:S04]  /*13510*/  @P0 SHF.R.U32.HI R2, RZ, R3, R8 ;  /* 0x00000003ff020219 */ /* 0x000fc80000011608 */
[----:B------:R-:W-:-:S05]  /*13520*/  IADD3 R3, -R2, RZ, RZ ;  /* 0x000000ff02037210 */ /* 0x000fca0007ffe1ff */
        /* <DEDUP_REMOVED lines=9> */
.L_x_7163:
[----:B------:R-:W4:Y:S01]  /*135c0*/  LDL R2, [R1+0x4] ;  /* 0x0000040001027983 */ /* 0x000f220000100800 */
[----:B------:R-:W-:Y:S01]  /*135d0*/  SHF.L.U32 R3, R10, 0x1f, RZ ;  /* 0x0000001f0a037819 */ /* 0x000fe200000006ff */
[----:B------:R-:W-:Y:S01]  /*135e0*/  BSSY B2, `(.L_x_7164) ;  /* 0x0000004000027945 */ /* 0x000fe20003800000 */
[----:B----4-:R-:W-:-:S04]  /*135f0*/  IMAD R2, R11, 0x8, R2 ;  /* 0x000000080b027824 */ /* 0x010fc800078e0202 */
[----:B------:R-:W4:Y:S02]  /*13600*/  SYNCS.PHASECHK.TRANS64.TRYWAIT P0, [R2+URZ+0x34840], R3 ;  /* 0x03484003020075a7 */ /* 0x000f24000800017f */
[----:B----4-:R-:W-:Y:S05]  /*13610*/  @!P0 BRA `(.L_x_7165) ;  /* 0x0000002800f08947 */ /* 0x010fea0003800000 */
.L_x_7243:
[----:B------:R-:W-:Y:S05]  /*13620*/  BSYNC B2 ;  /* 0x0000000000027941 */ /* 0x000fea0003800000 */
.L_x_7164:
        /* <DEDUP_REMOVED lines=12> */
.L_x_7167:
[----:B------:R-:W-:Y:S05]  /*136f0*/  BSYNC B2 ;  /* 0x0000000000027941 */ /* 0x000fea0003800000 */
.L_x_7166:
[----:B----4-:R-:W2:Y:S04]  /*13700*/  LDL R2, [R1+0x8] ;  /* 0x0000080001027983 */ /* 0x010ea80000100800 */
[----:B---3--:R-:W3:Y:S04]  /*13710*/  LDL R10, [R1+0x4] ;  /* 0x00000400010a7983 */ /* 0x008ee80000100800 */
[----:B------:R-:W4:Y:S01]  /*13720*/  LDL R9, [R1+0x18] ;  /* 0x0000180001097983 */ /* 0x000f220000100800 */
        /* <DEDUP_REMOVED lines=12> */
.L_x_7168:
        /* <DEDUP_REMOVED lines=13> */
[----:B------:R-:W-:Y:S01]  /*138c0*/  IADD3 R2, R2, 0x23c00, RZ ;  /* 0x00023c0002027810 */ /* 0x000fe20007ffe0ff */
[----:B------:R-:W-:Y:S01]  /*138d0*/  UMOV UR7, 0x14f00000 ;  /* 0x14f0000000077882 */ /* 0x000fe20000000000 */
[----:B------:R-:W-:-:S15]  /*138e0*/  R2UR UR10, R13 ;  /* 0x000000000d0a72ca */ /* 0x000fde00000e0000 */
.L_x_7169:
        /* <DEDUP_REMOVED lines=15> */
.L_x_7244:
[----:B------:R-:W-:Y:S05]  /*139e0*/  BSYNC B2 ;  /* 0x0000000000027941 */ /* 0x000fea0003800000 */
.L_x_7170:
        /* <DEDUP_REMOVED lines=11> */
.L_x_7173:
[----:B------:R-:W-:Y:S05]  /*13aa0*/  BSYNC B2 ;  /* 0x0000000000027941 */ /* 0x000fea0003800000 */
.L_x_7172:
        /* <DEDUP_REMOVED lines=13> */
.L_x_7174:
        /* <DEDUP_REMOVED lines=16> */
.L_x_7175:
        /* <DEDUP_REMOVED lines=13> */
.L_x_7162:
[----:B------:R-:W-:Y:S05]  /*13d50*/  BSYNC B1 ;  /* 0x0000000000017941 */ /* 0x000fea0003800000 */
.L_x_7161:
[C---:B------:R-:W-:Y:S01]  /*13d60*/  ISETP.GT.AND P0, PT, R0.reuse, 0x1, PT ;  /* 0x000000010000780c */ /* 0x040fe20003f04270 */
[----:B------:R-:W-:-:S12]  /*13d70*/  VIADD R0, R0, 0xfffffffe ;  /* 0xfffffffe00007836 */ /* 0x000fd80000000000 */
[----:B------:R-:W-:Y:S05]  /*13d80*/  @P0 BRA `(.L_x_7176) ;  /* 0xffffffe800fc0947 */ /* 0x000fea000383ffff */
.L_x_7128:
[----:B------:R-:W-:Y:S05]  /*13d90*/  BSYNC B0 ;  /* 0x0000000000007941 */ /* 0x000fea0003800000 */
.L_x_7127:
        /* <DEDUP_REMOVED lines=18> */
.L_x_7178:
[----:B------:R-:W-:Y:S05]  /*13ec0*/  BSYNC B0 ;  /* 0x0000000000007941 */ /* 0x000fea0003800000 */
.L_x_7177:
        /* <DEDUP_REMOVED lines=8> */
[----:B------:R-:W-:-:S02]  /*13f50*/  ISETP.NE.AND P1, PT, R3, RZ, PT ;  /* 0x000000ff0300720c */ /* 0x000fc40003f25270 */
[----:B--2---:R-:W-:Y:S02]  /*13f60*/  LEA R2, R2, R4, 0x3 ;  /* 0x0000000402027211 */ /* 0x004fe400078e18ff */
[----:B---3--:R-:W-:-:S04]  /*13f70*/  SHF.L.U32 R0, R0, 0x1f, RZ ;  /* 0x0000001f00007819 */ /* 0x008fc800000006ff */
[----:B------:R-:W0:Y:S02]  /*13f80*/  SYNCS.PHASECHK.TRANS64.TRYWAIT P0, [R2+URZ+0x34860], R0 ;  /* 0x03486000020075a7 */ /* 0x000e24000800017f */
[----:B0-----:R-:W-:Y:S05]  /*13f90*/  @!P0 BRA `(.L_x_7182) ;  /* 0x0000002000b88947 */ /* 0x001fea0003800000 */
.L_x_7245:
[----:B------:R-:W-:Y:S05]  /*13fa0*/  BSYNC B1 ;  /* 0x0000000000017941 */ /* 0x000fea0003800000 */
.L_x_7181:
        /* <DEDUP_REMOVED lines=9> */
.L_x_7184:
[----:B------:R-:W-:Y:S05]  /*14040*/  BSYNC B1 ;  /* 0x0000000000017941 */ /* 0x000fea0003800000 */
.L_x_7183:
[----:B------:R-:W2:Y:S04]  /*14050*/  LDL R5, [R1+0x4] ;  /* 0x0000040001057983 */ /* 0x000ea80000100800 */
[----:B0-----:R-:W2:Y:S04]  /*14060*/  LDL R0, [R1+0x8] ;  /* 0x0000080001007983 */ /* 0x001ea80000100800 */
[----:B------:R-:W3:Y:S04]  /*14070*/  LDL.LU R4, [R1+0x18] ;  /* 0x0000180001047983 */ /* 0x000ee80000300800 */
        /* <DEDUP_REMOVED lines=9> */
[----:B---3--:R-:W-:Y:S02]  /*14110*/  IMAD R3, R3, 0xb0, R4 ;  /* 0x000000b003037824 */ /* 0x008fe400078e0204 */
[----:B------:R-:W-:-:S07]  /*14120*/  VIADD R4, R0, 0x400 ;  /* 0x0000040000047836 */ /* 0x000fce0000000000 */
.L_x_7185:
        /* <DEDUP_REMOVED lines=16> */
.L_x_7186:
        /* <DEDUP_REMOVED lines=11> */
.L_x_7180:
[----:B------:R-:W-:Y:S05]  /*142e0*/  BSYNC B0 ;  /* 0x0000000000007941 */ /* 0x000fea0003800000 */
.L_x_7179:
        /* <DEDUP_REMOVED lines=9> */
.L_x_7107:
[----:B------:R-:W-:Y:S05]  /*14380*/  BSYNC B7 ;  /* 0x0000000000077941 */ /* 0x000fea0003800000 */
.L_x_7105:
        /* <DEDUP_REMOVED lines=9> */
[----:B------:R2:W3:Y:S04]  /*14420*/  LDS.128 R16, [R0+0x348d0] ;  /* 0x0348d00000107984 */ /* 0x0004e80000000c00 */
[----:B------:R2:W-:Y:S01]  /*14430*/  STL [R1+0x4], R0 ;  /* 0x0000040001007387 */ /* 0x0005e20000100800 */
[----:B------:R-:W-:Y:S06]  /*14440*/  BAR.ARV 0x4, 0x180 ;  /* 0x0106000000007b1d */ /* 0x000fec0000002000 */
[----:B------:R-:W-:Y:S05]  /*14450*/  BRA `(.L_x_7188) ;  /* 0x0000000800507947 */ /* 0x000fea0003800000 */
.L_x_7187:
[----:B------:R-:W1:Y:S01]  /*14460*/  S2R R0, SR_TID.X ;  /* 0x0000000000007919 */ /* 0x000e620000002100 */
[----:B------:R-:W-:Y:S01]  /*14470*/  UMOV UR4, 0xffffffff ;  /* 0xffffffff00047882 */ /* 0x000fe20000000000 */
[----:B-1--4-:R-:W-:-:S04]  /*14480*/  LOP3.LUT R7, R0, 0x1f, RZ, 0xc0, !PT ;  /* 0x0000001f00077812 */ /* 0x012fc800078ec0ff */
        /* <DEDUP_REMOVED lines=14> */
[----:B0-----:R-:W-:Y:S01]  /*14570*/  IMAD.MOV.U32 R2, RZ, RZ, RZ ;  /* 0x000000ffff027224 */ /* 0x001fe200078e00ff */
[----:B--2---:R-:W-:Y:S02]  /*14580*/  @!P1 MOV R2, R3 ;  /* 0x0000000300029202 */ /* 0x004fe40000000f00 */
[----:B------:R-:W-:-:S03]  /*14590*/  ISETP.NE.AND P1, PT, R7, RZ, PT ;  /* 0x000000ff0700720c */ /* 0x000fc60003f25270 */
        /* <DEDUP_REMOVED lines=17> */
.L_x_7255:
[----:B------:R-:W-:Y:S02]  /*146b0*/  ULDC UR4, c[0x0][0xc38] ;  /* 0x00030e0000047ab9 */ /* 0x000fe40000000800 */
[----:B0-----:R-:W-:-:S04]  /*146c0*/  IMAD.U32 R16, RZ, RZ, UR4 ;  /* 0x00000004ff107e24 */ /* 0x001fc8000f8e00ff */
[----:B--2---:R-:W-:-:S04]  /*146d0*/  IMAD R6, R6, R16, RZ ;  /* 0x0000001006067224 */ /* 0x004fc800078e02ff */
[----:B------:R-:W-:-:S05]  /*146e0*/  IMAD.IADD R4, R4, 0x1, R6 ;  /* 0x0000000104047824 */ /* 0x000fca00078e0206 */
[----:B-1----:R-:W-:-:S13]  /*146f0*/  ISETP.GT.AND P6, PT, R4, R0, PT ;  /* 0x000000000400720c */ /* 0x002fda0003fc4270 */
[----:B------:R-:W-:Y:S05]  /*14700*/  @P6 BRA `(.L_x_7190) ;  /* 0x0000000000a06947 */ /* 0x000fea0003800000 */
.L_x_7195:
[----:B0-----:R-:W0:Y:S01]  /*14710*/  LDC R2, c[0x0][0xc3c] ;  /* 0x00030f00ff027b82 */ /* 0x001e220000000800 */
[----:B------:R-:W-:-:S05]  /*14720*/  VIADD R19, R19, 0x1f ;  /* 0x0000001f13137836 */ /* 0x000fca0000000000 */
[----:B0-----:R-:W-:-:S13]  /*14730*/  ISETP.GE.AND P6, PT, R19, R2, PT ;  /* 0x000000021300720c */ /* 0x001fda0003fc6270 */
[----:B------:R-:W-:Y:S05]  /*14740*/  @P6 BRA `(.L_x_7191) ;  /* 0x0000000400486947 */ /* 0x000fea0003800000 */
[----:B------:R-:W0:Y:S01]  /*14750*/  S2R R3, SR_TID.X ;  /* 0x0000000000037919 */ /* 0x000e220000002100 */
[----:B------:R-:W-:Y:S01]  /*14760*/  BSSY B0, `(.L_x_7192) ;  /* 0x000000a000007945 */ /* 0x000fe20003800000 */
[----:B0-----:R-:W-:-:S04]  /*14770*/  LOP3.LUT R3, R3, 0x1f, RZ, 0xc0, !PT ;  /* 0x0000001f03037812 */ /* 0x001fc800078ec0ff */
[----:B------:R-:W-:-:S04]  /*14780*/  IADD3 R5, R19, R3, RZ ;  /* 0x0000000313057210 */ /* 0x000fc80007ffe0ff */
[----:B------:R-:W-:Y:S01]  /*14790*/  ISETP.GE.OR P6, PT, R5, R2, !P0 ;  /* 0x000000020500720c */ /* 0x000fe200047c6670 */
[----:B------:R-:W-:-:S12]  /*147a0*/  IMAD.MOV.U32 R2, RZ, RZ, RZ ;  /* 0x000000ffff027224 */ /* 0x000fd800078e00ff */
[----:B------:R-:W-:Y:S05]  /*147b0*/  @P6 BRA `(.L_x_7193) ;  /* 0x0000000000106947 */ /* 0x000fea0003800000 */
[----:B------:R-:W0:Y:S01]  /*147c0*/  LDC.64 R2, c[0x0][0xc80] ;  /* 0x00032000ff027b82 */ /* 0x000e220000000a00 */
[----:B------:R-:W-:Y:S01]  /*147d0*/  ULDC.64 UR4, c[0x0][0x208] ;  /* 0x0000820000047ab9 */ /* 0x000fe20000000a00 */
[----:B0-----:R-:W-:-:S06]  /*147e0*/  IMAD.WIDE R2, R5, 0x4, R2 ;  /* 0x0000000405027825 */ /* 0x001fcc00078e0202 */
[----:B------:R0:W5:Y:S02]  /*147f0*/  LDG.E R2, desc[UR4][R2.64] ;  /* 0x0000000402027981 */ /* 0x000164000c1e1900 */
.L_x_7193:
[----:B------:R-:W-:Y:S05]  /*14800*/  BSYNC B0 ;  /* 0x0000000000007941 */ /* 0x000fea0003800000 */
.L_x_7192:
        /* <DEDUP_REMOVED lines=17> */
[----:B------:R0:W1:Y:S02]  /*14920*/  SHFL.IDX PT, R6, R3, 0x1f, 0x1f ;  /* 0x03e01f0003067f89 */ /* 0x00006400000e0000 */
.L_x_7263:
[----:B------:R-:W-:Y:S02]  /*14930*/  ULDC UR4, c[0x0][0xc38] ;  /* 0x00030e0000047ab9 */ /* 0x000fe40000000800 */
[----:B------:R-:W-:-:S04]  /*14940*/  IMAD.U32 R16, RZ, RZ, UR4 ;  /* 0x00000004ff107e24 */ /* 0x000fc8000f8e00ff */
[----:B-1----:R-:W-:-:S04]  /*14950*/  IMAD R6, R6, R16, RZ ;  /* 0x0000001006067224 */ /* 0x002fc800078e02ff */
[----:B------:R-:W-:-:S05]  /*14960*/  IMAD.IADD R4, R6, 0x1, R4 ;  /* 0x0000000106047824 */ /* 0x000fca00078e0204 */
[----:B------:R-:W-:-:S13]  /*14970*/  ISETP.GT.AND P6, PT, R4, R0, PT ;  /* 0x000000000400720c */ /* 0x000fda0003fc4270 */
[----:B------:R-:W-:Y:S05]  /*14980*/  @!P6 BRA `(.L_x_7195) ;  /* 0xfffffffc0060e947 */ /* 0x000fea000383ffff */
.L_x_7190:
        /* <DEDUP_REMOVED lines=8> */
.L_x_7267:
[----:B------:R-:W-:Y:S01]  /*14a10*/  ISETP.NE.AND P0, PT, R5, RZ, PT ;  /* 0x000000ff0500720c */ /* 0x000fe20003f05270 */
[----:B-1----:R-:W-:-:S12]  /*14a20*/  IMAD.MOV.U32 R2, RZ, RZ, RZ ;  /* 0x000000ffff027224 */ /* 0x002fd800078e00ff */
[----:B------:R-:W-:Y:S05]  /*14a30*/  @!P0 BRA `(.L_x_7197) ;  /* 0x0000000000108947 */ /* 0x000fea0003800000 */
[----:B------:R-:W-:Y:S01]  /*14a40*/  UMOV UR4, 0xffffffff ;  /* 0xffffffff00047882 */ /* 0x000fe20000000000 */
[----:B------:R-:W-:Y:S02]  /*14a50*/  VIADD R12, R4, 0xffffffff ;  /* 0xffffffff040c7836 */ /* 0x000fe40000000000 */
[----:B------:R-:W-:Y:S05]  /*14a60*/  BRA.DIV UR4, `(.L_x_7198) ;  /* 0x0000002204607947 */ /* 0x000fea000b800000 */
[----:B------:R1:W3:Y:S02]  /*14a70*/  SHFL.IDX PT, R2, R3, R12, 0x1f ;  /* 0x00001f0c03027589 */ /* 0x0002e400000e0000 */
.L_x_7197:
        /* <DEDUP_REMOVED lines=31> */
.L_x_7191:
[----:B------:R-:W-:Y:S01]  /*14c70*/  UMOV UR4, URZ ;  /* 0x0000003f00047c82 */ /* 0x000fe20008000000 */
[----:B------:R-:W-:Y:S01]  /*14c80*/  UMOV UR5, URZ ;  /* 0x0000003f00057c82 */ /* 0x000fe20008000000 */
[----:B------:R-:W-:Y:S01]  /*14c90*/  ULDC UR6, c[0x0][0xc3c] ;  /* 0x00030f0000067ab9 */ /* 0x000fe20000000800 */
[----:B------:R-:W-:Y:S01]  /*14ca0*/  IMAD.MOV.U32 R16, RZ, RZ, R0 ;  /* 0x000000ffff107224 */ /* 0x000fe200078e0000 */
[----:B------:R-:W-:Y:S01]  /*14cb0*/  MOV R19, UR6 ;  /* 0x0000000600137c02 */ /* 0x000fe20008000f00 */
[----:B------:R-:W-:Y:S02]  /*14cc0*/  IMAD.U32 R17, RZ, RZ, UR4 ;  /* 0x00000004ff117e24 */ /* 0x000fe4000f8e00ff */
[----:B------:R-:W-:-:S07]  /*14cd0*/  IMAD.U32 R18, RZ, RZ, UR5 ;  /* 0x00000005ff127e24 */ /* 0x000fce000f8e00ff */
.L_x_7199:
[----:B------:R0:W2:Y:S01]  /*14ce0*/  LDL R2, [R1+0x4] ;  /* 0x0000040001027983 */ /* 0x0000a20000100800 */
[----:B------:R-:W1:Y:S01]  /*14cf0*/  S2R R0, SR_TID.X ;  /* 0x0000000000007919 */ /* 0x000e620000002100 */
[----:B------:R-:W-:Y:S05]  /*14d00*/  WARPSYNC.ALL ;  /* 0x0000000000007948 */ /* 0x000fea0003800000 */
[----:B-1----:R-:W-:Y:S01]  /*14d10*/  LOP3.LUT R0, R0, 0x1f, RZ, 0xc0, !PT ;  /* 0x0000001f00007812 */ /* 0x002fe200078ec0ff */
        /* <DEDUP_REMOVED lines=8> */
.L_x_7188:
[----:B------:R-:W-:Y:S02]  /*14da0*/  ULDC UR4, c[0x0][0xc3c] ;  /* 0x00030f0000047ab9 */ /* 0x000fe40000000800 */
[----:B---3--:R-:W-:-:S13]  /*14db0*/  ISETP.GE.AND P0, PT, R19, UR4, PT ;  /* 0x0000000413007c0c */ /* 0x008fda000bf06270 */
[----:B------:R-:W-:Y:S05]  /*14dc0*/  @!P0 BRA `(.L_x_7200) ;  /* 0xffffffb000488947 */ /* 0x000fea000383ffff */
[----:B------:R-:W-:Y:S05]  /*14dd0*/  BSYNC B8 ;  /* 0x0000000000087941 */ /* 0x000fea0003800000 */
.L_x_7101:
[----:B--2---:R-:W2:Y:S01]  /*14de0*/  LDL.LU R0, [R1+0x50] ;  /* 0x0000500001007983 */ /* 0x004ea20000300800 */
[----:B------:R-:W-:Y:S01]  /*14df0*/  BSSY B0, `(.L_x_7201) ;  /* 0x000000b000007945 */ /* 0x000fe20003800000 */
[----:B------:R-:W3:Y:S01]  /*14e00*/  S2R R5, SR_CgaCtaId ;  /* 0x0000000000057919 */ /* 0x000ee20000008800 */
[----:B--2---:R-:W-:-:S05]  /*14e10*/  VIADD R0, R0, 0x1 ;  /* 0x0000000100007836 */ /* 0x004fca0000000000 */
[----:B0-----:R-:W-:-:S04]  /*14e20*/  LEA.HI R2, R0, R0, RZ, 0x1 ;  /* 0x0000000000027211 */ /* 0x001fc800078f08ff */
[----:B------:R-:W-:-:S05]  /*14e30*/  LOP3.LUT R3, R2, 0xfffffffe, RZ, 0xc0, !PT ;  /* 0xfffffffe02037812 */ /* 0x000fca00078ec0ff */
[----:B------:R-:W-:Y:S01]  /*14e40*/  IMAD.IADD R3, R0, 0x1, -R3 ;  /* 0x0000000100037824 */ /* 0x000fe200078e0a03 */
[----:B------:R-:W-:-:S04]  /*14e50*/  MOV R0, 0x400 ;  /* 0x0000040000007802 */ /* 0x000fc80000000f00 */
[----:B---3--:R-:W-:Y:S02]  /*14e60*/  LEA R0, R5, R0, 0x18 ;  /* 0x0000000005007211 */ /* 0x008fe400078ec0ff */
[----:B------:R-:W-:-:S04]  /*14e70*/  SHF.L.U32 R3, R3, 0x1f, RZ ;  /* 0x0000001f03037819 */ /* 0x000fc800000006ff */
[----:B------:R-:W0:Y:S02]  /*14e80*/  SYNCS.PHASECHK.TRANS64.TRYWAIT P0, [R0+URZ+0x34820], R3 ;  /* 0x03482003000075a7 */ /* 0x000e24000800017f */
[----:B0-----:R-:W-:Y:S05]  /*14e90*/  @!P0 BRA `(.L_x_7202) ;  /* 0x0000001c007c8947 */ /* 0x001fea0003800000 */
.L_x_7270:
[----:B------:R-:W-:Y:S05]  /*14ea0*/  BSYNC B0 ;  /* 0x0000000000007941 */ /* 0x000fea0003800000 */
.L_x_7201:
[----:B------:R-:W-:-:S03]  /*14eb0*/  UMOV UR4, 0xffffffff ;  /* 0xffffffff00047882 */ /* 0x000fc60000000000 */
[----:B------:R-:W-:Y:S05]  /*14ec0*/  BRA.DIV UR4, `(.L_x_7203) ;  /* 0x0000001e04847947 */ /* 0x000fea000b800000 */
[----:B------:R-:W2:Y:S02]  /*14ed0*/  S2R R2, SR_TID.X ;  /* 0x0000000000027919 */ /* 0x000ea40000002100 */
[----:B--2---:R-:W-:-:S04]  /*14ee0*/  SHF.R.U32.HI R2, RZ, 0x5, R2 ;  /* 0x00000005ff027819 */ /* 0x004fc80000011602 */
[----:B------:R-:W-:-:S05]  /*14ef0*/  LOP3.LUT R2, R2, 0x3, RZ, 0xc0, !PT ;  /* 0x0000000302027812 */ /* 0x000fca00078ec0ff */
[----:B------:R2:W3:Y:S02]  /*14f00*/  SHFL.IDX PT, R14, R2, RZ, 0x1f ;  /* 0x00001fff020e7589 */ /* 0x0004e400000e0000 */
.L_x_7273:
[----:B---3--:R-:W-:Y:S01]  /*14f10*/  ISETP.NE.AND P0, PT, R14, RZ, PT ;  /* 0x000000ff0e00720c */ /* 0x008fe20003f05270 */
[----:B------:R-:W-:-:S12]  /*14f20*/  BSSY B0, `(.L_x_7204) ;  /* 0x0000027000007945 */ /* 0x000fd80003800000 */
[----:B------:R-:W-:Y:S05]  /*14f30*/  @P0 BRA `(.L_x_7205) ;  /* 0x0000000000940947 */ /* 0x000fea0003800000 */
[----:B------:R-:W-:-:S03]  /*14f40*/  UMOV UR4, 0xffffffff ;  /* 0xffffffff00047882 */ /* 0x000fc60000000000 */
[----:B------:R-:W-:Y:S05]  /*14f50*/  BRA.DIV UR4, `(.L_x_7206) ;  /* 0x0000001e04947947 */ /* 0x000fea000b800000 */
[----:B------:R-:W-:-:S13]  /*14f60*/  ELECT P6, URZ, PT ;  /* 0x00000000003f782f */ /* 0x000fda00038c0000 */
.L_x_7276:
[----:B------:R-:W-:Y:S05]  /*14f70*/  @!P6 BRA `(.L_x_7205) ;  /* 0x000000000084e947 */ /* 0x000fea0003800000 */
[----:B--2---:R-:W2:Y:S02]  /*14f80*/  LDL.LU R2, [R1+0x5c] ;  /* 0x00005c0001027983 */ /* 0x004ea40000300800 */
[----:B--2---:R-:W-:-:S04]  /*14f90*/  LOP3.LUT R2, R2, 0x2, RZ, 0xfc, !PT ;  /* 0x0000000202027812 */ /* 0x004fc800078efcff */
[----:B------:R-:W-:-:S13]  /*14fa0*/  ISETP.NE.AND P2, PT, R2, 0x3, PT ;  /* 0x000000030200780c */ /* 0x000fda0003f45270 */
[----:B------:R-:W-:Y:S05]  /*14fb0*/  @!P2 BRA `(.L_x_7207) ;  /* 0x000000000004a947 */ /* 0x000fea0003800000 */
[----:B------:R-:W-:Y:S01]  /*14fc0*/  BPT.TRAP 0x1 ;  /* 0x000000040000795c */ /* 0x000fe20000300000 */
.L_x_7207:
        /* <DEDUP_REMOVED lines=14> */
.L_x_7277:
[----:B------:R-:W1:Y:S02]  /*150b0*/  SYNCS.PHASECHK.TRANS64.TRYWAIT P0, [R7+URZ], R2 ;  /* 0x00000002070075a7 */ /* 0x000e64000800017f */
[----:B-1----:R-:W-:Y:S05]  /*150c0*/  @!P0 BRA `(.L_x_7209) ;  /* 0x0000001c006c8947 */ /* 0x002fea0003800000 */
.L_x_7278:
[----:B------:R-:W-:Y:S05]  /*150d0*/  @!P2 BRA `(.L_x_7210) ;  /* 0x000000000004a947 */ /* 0x000fea0003800000 */
[----:B------:R-:W-:Y:S01]  /*150e0*/  BPT.TRAP 0x1 ;  /* 0x000000040000795c */ /* 0x000fe20000300000 */
.L_x_7210:
[----:B------:R-:W2:Y:S01]  /*150f0*/  LDL.LU R4, [R1+0x8] ;  /* 0x0000080001047983 */ /* 0x000ea20000300800 */
[----:B------:R-:W-:-:S04]  /*15100*/  VIADD R0, R0, 0x34860 ;  /* 0x0003486000007836 */ /* 0x000fc80000000000 */
[----:B--2---:R-:W-:-:S04]  /*15110*/  IMAD R4, R4, 0x8, R0 ;  /* 0x0000000804047824 */ /* 0x004fc800078e0200 */
[----:B------:R-:W2:Y:S02]  /*15120*/  SYNCS.PHASECHK.TRANS64.TRYWAIT P0, [R4+URZ], R5 ;  /* 0x00000005040075a7 */ /* 0x000ea4000800017f */
[----:B--2---:R-:W-:Y:S05]  /*15130*/  @!P0 BRA `(.L_x_7211) ;  /* 0x0000001c00648947 */ /* 0x004fea0003800000 */
.L_x_7279:
[----:B------:R-:W-:-:S07]  /*15140*/  LEA R3, R3, R0, 0x3 ;  /* 0x0000000003037211 */ /* 0x000fce00078e18ff */
.L_x_7212:
[----:B---3--:R3:W4:Y:S02]  /*15150*/  SYNCS.PHASECHK.TRANS64.TRYWAIT P0, [R3+URZ], R2 ;  /* 0x00000002030075a7 */ /* 0x008724000800017f */
[----:B----4-:R-:W-:Y:S05]  /*15160*/  @!P0 NANOSLEEP.SYNCS 0x989680 ;  /* 0x009896800000895d */ /* 0x010fea0003900000 */
[----:B------:R-:W4:Y:S02]  /*15170*/  @!P0 SYNCS.PHASECHK.TRANS64 P0, [R3+URZ], R2 ;  /* 0x00000002030085a7 */ /* 0x000f24000800007f */
[----:B----4-:R-:W-:Y:S05]  /*15180*/  @!P0 BRA `(.L_x_7212) ;  /* 0xfffffffc00f08947 */ /* 0x010fea000383ffff */
.L_x_7205:
[----:B------:R-:W-:Y:S05]  /*15190*/  BSYNC B0 ;  /* 0x0000000000007941 */ /* 0x000fea0003800000 */
.L_x_7204:
[----:B------:R-:W-:Y:S05]  /*151a0*/  EXIT ;  /* 0x000000000000794d */ /* 0x000fea0003800000 */
.L_x_7053:
[----:B0-----:R0:W1:Y:S02]  /*151b0*/  SYNCS.PHASECHK.TRANS64.TRYWAIT P1, [R0+URZ+0x34800], R3 ;  /* 0x03480003000075a7 */ /* 0x001064000802017f */
[----:B-1----:R-:W-:Y:S05]  /*151c0*/  @!P1 NANOSLEEP.SYNCS 0x989680 ;  /* 0x009896800000995d */ /* 0x002fea0003900000 */
[----:B------:R-:W1:Y:S02]  /*151d0*/  @!P1 SYNCS.PHASECHK.TRANS64 P1, [R0+URZ+0x34800], R3 ;  /* 0x03480003000095a7 */ /* 0x000e64000802007f */
[----:B-1----:R-:W-:Y:S05]  /*151e0*/  @!P1 BRA `(.L_x_7053) ;  /* 0xfffffffc00f09947 */ /* 0x002fea000383ffff */
[----:B------:R-:W-:Y:S05]  /*151f0*/  BRA `(.L_x_7213) ;  /* 0xfffffec400007947 */ /* 0x000fea000383ffff */
.L_x_7057:
[----:B-1----:R1:W2:Y:S02]  /*15200*/  SYNCS.PHASECHK.TRANS64.TRYWAIT P2, [R10+URZ+0x34830], R3 ;  /* 0x034830030a0075a7 */ /* 0x0022a4000804017f */
[----:B--2---:R-:W-:Y:S05]  /*15210*/  @!P2 NANOSLEEP.SYNCS 0x989680 ;  /* 0x009896800000a95d */ /* 0x004fea0003900000 */
[----:B------:R-:W2:Y:S02]  /*15220*/  @!P2 SYNCS.PHASECHK.TRANS64 P2, [R10+URZ+0x34830], R3 ;  /* 0x034830030a00a5a7 */ /* 0x000ea4000804007f */
[----:B--2---:R-:W-:Y:S05]  /*15230*/  @!P2 BRA `(.L_x_7057) ;  /* 0xfffffffc00f0a947 */ /* 0x004fea000383ffff */
[----:B------:R-:W-:Y:S05]  /*15240*/  BRA `(.L_x_7056) ;  /* 0xfffffec400247947 */ /* 0x000fea000383ffff */
.L_x_7062:
[----:B-1----:R1:W2:Y:S02]  /*15250*/  SYNCS.PHASECHK.TRANS64.TRYWAIT P2, [R0+URZ+0x34830], R21 ;  /* 0x03483015000075a7 */ /* 0x0022a4000804017f */
[----:B--2---:R-:W-:Y:S05]  /*15260*/  @!P2 NANOSLEEP.SYNCS 0x989680 ;  /* 0x009896800000a95d */ /* 0x004fea0003900000 */
[----:B------:R-:W2:Y:S02]  /*15270*/  @!P2 SYNCS.PHASECHK.TRANS64 P2, [R0+URZ+0x34830], R21 ;  /* 0x034830150000a5a7 */ /* 0x000ea4000804007f */
[----:B--2---:R-:W-:Y:S05]  /*15280*/  @!P2 BRA `(.L_x_7062) ;  /* 0xfffffffc00f0a947 */ /* 0x004fea000383ffff */
[----:B------:R-:W-:Y:S05]  /*15290*/  BRA `(.L_x_7059) ;  /* 0xffffff1c00d87947 */ /* 0x000fea000383ffff */
.L_x_7066:
[----:B-1----:R-:W-:-:S04]  /*152a0*/  IMAD.U32 R15, RZ, RZ, UR6 ;  /* 0x00000006ff0f7e24 */ /* 0x002fc8000f8e00ff */
[----:B------:R1:W2:Y:S03]  /*152b0*/  SYNCS.PHASECHK.TRANS64.TRYWAIT P2, [R15+URZ+0x34850], R0 ;  /* 0x034850000f0075a7 */ /* 0x0002a6000804017f */
[----:B--2---:R-:W-:Y:S05]  /*152c0*/  @!P2 NANOSLEEP.SYNCS 0x989680 ;  /* 0x009896800000a95d */ /* 0x004fea0003900000 */
[----:B------:R-:W2:Y:S02]  /*152d0*/  @!P2 SYNCS.PHASECHK.TRANS64 P2, [R15+URZ+0x34850], R0 ;  /* 0x034850000f00a5a7 */ /* 0x000ea4000804007f */
[----:B--2---:R-:W-:Y:S05]  /*152e0*/  @!P2 BRA `(.L_x_7066) ;  /* 0xfffffffc00eca947 */ /* 0x004fea000383ffff */
[----:B------:R-:W-:Y:S05]  /*152f0*/  BRA `(.L_x_7063) ;  /* 0xffffff4400847947 */ /* 0x000fea000383ffff */
.L_x_7071:
[----:B-1----:R1:W2:Y:S02]  /*15300*/  SYNCS.PHASECHK.TRANS64.TRYWAIT P0, [R8+URZ+0x34850], R3 ;  /* 0x03485003080075a7 */ /* 0x0022a4000800017f */
[----:B--2---:R-:W-:Y:S05]  /*15310*/  @!P0 NANOSLEEP.SYNCS 0x989680 ;  /* 0x009896800000895d */ /* 0x004fea0003900000 */
[----:B------:R-:W2:Y:S02]  /*15320*/  @!P0 SYNCS.PHASECHK.TRANS64 P0, [R8+URZ+0x34850], R3 ;  /* 0x03485003080085a7 */ /* 0x000ea4000800007f */
[----:B--2---:R-:W-:Y:S05]  /*15330*/  @!P0 BRA `(.L_x_7071) ;  /* 0xfffffffc00f08947 */ /* 0x004fea000383ffff */
[----:B------:R-:W-:Y:S05]  /*15340*/  BRA `(.L_x_7070) ;  /* 0xffffff7400287947 */ /* 0x000fea000383ffff */
.L_x_7113:
[----:B------:R-:W1:Y:S01]  /*15350*/  S2R R4, SR_TID.X ;  /* 0x0000000000047919 */ /* 0x000e620000002100 */
[----:B------:R-:W-:Y:S01]  /*15360*/  BSSY B0, `(.L_x_7214) ;  /* 0x000000a000007945 */ /* 0x000fe20003800000 */
[----:B0-----:R-:W-:Y:S02]  /*15370*/  IMAD.MOV.U32 R12, RZ, RZ, RZ ;  /* 0x000000ffff0c7224 */ /* 0x001fe400078e00ff */
        /* <DEDUP_REMOVED lines=8> */
.L_x_7215:
[----:B------:R-:W-:Y:S05]  /*15400*/  BSYNC B0 ;  /* 0x0000000000007941 */ /* 0x000fea0003800000 */
.L_x_7214:
[----:B------:R-:W-:Y:S05]  /*15410*/  BRA `(.L_x_7216) ;  /* 0xffffffb400b47947 */ /* 0x000fea000383ffff */
.L_x_7115:
[----:B------:R-:W-:Y:S01]  /*15420*/  BSSY B0, `(.L_x_7217) ;  /* 0x0000006000007945 */ /* 0x000fe20003800000 */
[----:B------:R-:W-:-:S07]  /*15430*/  IMAD.MOV.U32 R15, RZ, RZ, -0x1 ;  /* 0xffffffffff0f7424 */ /* 0x000fce00078e00ff */
[----:B012---:R-:W-:Y:S05]  /*15440*/  WARPSYNC.COLLECTIVE R15, `(.L_x_7218) ;  /* 0x000000000f0c7348 */ /* 0x007fea0003c00000 */
[----:B------:R-:W-:Y:S02]  /*15450*/  ELECT P6, UR62, PT ;  /* 0x00000000003e782f */ /* 0x000fe400038c0000 */
[----:B------:R-:W-:Y:S01]  /*15460*/  MOV R14, UR62 ;  /* 0x0000003e000e7c02 */ /* 0x000fe20008000f00 */
[----:B012---:R-:W-:Y:S10]  /*15470*/  ENDCOLLECTIVE ;  /* 0x000000000000791b */ /* 0x007ff40003800000 */
.L_x_7218:
[----:B------:R-:W-:Y:S05]  /*15480*/  BSYNC B0 ;  /* 0x0000000000007941 */ /* 0x000fea0003800000 */
.L_x_7217:
[----:B------:R-:W-:Y:S05]  /*15490*/  BRA `(.L_x_7219) ;  /* 0xffffffb400b87947 */ /* 0x000fea000383ffff */
.L_x_7117:
[----:B--2---:R2:W3:Y:S02]  /*154a0*/  SYNCS.PHASECHK.TRANS64.TRYWAIT P0, [R0+URZ+0x34840], R2 ;  /* 0x03484002000075a7 */ /* 0x0044e4000800017f */
[----:B---3--:R-:W-:Y:S05]  /*154b0*/  @!P0 NANOSLEEP.SYNCS 0x989680 ;  /* 0x009896800000895d */ /* 0x008fea0003900000 */
[----:B------:R-:W3:Y:S02]  /*154c0*/  @!P0 SYNCS.PHASECHK.TRANS64 P0, [R0+URZ+0x34840], R2 ;  /* 0x03484002000085a7 */ /* 0x000ee4000800007f */
[----:B---3--:R-:W-:Y:S05]  /*154d0*/  @!P0 BRA `(.L_x_7117) ;  /* 0xfffffffc00f08947 */ /* 0x008fea000383ffff */
[----:B------:R-:W-:Y:S05]  /*154e0*/  BRA `(.L_x_7220) ;  /* 0xffffffb800287947 */ /* 0x000fea000383ffff */
.L_x_7121:
        /* <DEDUP_REMOVED lines=8> */
[----:B--2---:R-:W-:Y:S01]  /*15570*/  IMAD R3, R11, R7, RZ ;  /* 0x000000070b037224 */ /* 0x004fe200078e02ff */
[----:B------:R-:W-:-:S04]  /*15580*/  MOV R11, 0x181f ;  /* 0x0000181f000b7802 */ /* 0x000fc80000000f00 */
[----:B------:R-:W-:-:S13]  /*15590*/  ISETP.GE.AND P2, PT, R2, R3, PT ;  /* 0x000000030200720c */ /* 0x000fda0003f46270 */
[----:B-----5:R-:W-:Y:S05]  /*155a0*/  WARPSYNC.COLLECTIVE R15, `(.L_x_7221) ;  /* 0x000000000f087348 */ /* 0x020fea0003c00000 */
[----:B------:R0:W1:Y:S02]  /*155b0*/  SHFL.IDX P6, R14, R13, R12, R11 ;  /* 0x0000000c0d0e7389 */ /* 0x00006400000c000b */
[----:B01---5:R-:W-:Y:S01]  /*155c0*/  ENDCOLLECTIVE ;  /* 0x000000000000791b */ /* 0x023fe20003800000 */
.L_x_7221:
[----:B------:R-:W-:Y:S02]  /*155d0*/  IMAD.MOV.U32 R13, RZ, RZ, R4 ;  /* 0x000000ffff0d7224 */ /* 0x000fe400078e0004 */
[----:B------:R-:W-:-:S07]  /*155e0*/  IMAD.MOV.U32 R6, RZ, RZ, R14 ;  /* 0x000000ffff067224 */ /* 0x000fce00078e000e */
[----:B------:R-:W-:Y:S05]  /*155f0*/  WARPSYNC.COLLECTIVE R15, `(.L_x_7222) ;  /* 0x000000000f087348 */ /* 0x000fea0003c00000 */
[----:B------:R0:W1:Y:S02]  /*15600*/  SHFL.IDX P6, R14, R13, R12, R11 ;  /* 0x0000000c0d0e7389 */ /* 0x00006400000c000b */
[----:B01----:R-:W-:Y:S01]  /*15610*/  ENDCOLLECTIVE ;  /* 0x000000000000791b */ /* 0x003fe20003800000 */
.L_x_7222:
[----:B------:R-:W-:Y:S01]  /*15620*/  ULDC.64 UR4, c[0x0][0x208] ;  /* 0x0000820000047ab9 */ /* 0x000fe20000000a00 */
[----:B------:R-:W-:Y:S01]  /*15630*/  IMAD.MOV.U32 R13, RZ, RZ, R0 ;  /* 0x000000ffff0d7224 */ /* 0x000fe200078e0000 */
[----:B------:R-:W-:Y:S01]  /*15640*/  MOV R12, 0x1 ;  /* 0x00000001000c7802 */ /* 0x000fe20000000f00 */
        /* <DEDUP_REMOVED lines=15> */
.L_x_7223:
[----:B------:R-:W-:Y:S02]  /*15740*/  IMAD.MOV.U32 R13, RZ, RZ, R4 ;  /* 0x000000ffff0d7224 */ /* 0x000fe400078e0004 */
[----:B------:R-:W-:-:S07]  /*15750*/  IMAD.MOV.U32 R8, RZ, RZ, R14 ;  /* 0x000000ffff087224 */ /* 0x000fce00078e000e */
[----:B------:R-:W-:Y:S05]  /*15760*/  WARPSYNC.COLLECTIVE R15, `(.L_x_7224) ;  /* 0x000000000f087348 */ /* 0x000fea0003c00000 */
[----:B------:R0:W1:Y:S02]  /*15770*/  SHFL.IDX P6, R14, R13, R12, R11 ;  /* 0x0000000c0d0e7389 */ /* 0x00006400000c000b */
[----:B01----:R-:W-:Y:S01]  /*15780*/  ENDCOLLECTIVE ;  /* 0x000000000000791b */ /* 0x003fe20003800000 */
.L_x_7224:
[----:B------:R-:W-:Y:S01]  /*15790*/  ULDC.64 UR4, c[0x0][0x208] ;  /* 0x0000820000047ab9 */ /* 0x000fe20000000a00 */
[----:B------:R-:W-:Y:S02]  /*157a0*/  IMAD.MOV.U32 R13, RZ, RZ, R0 ;  /* 0x000000ffff0d7224 */ /* 0x000fe400078e0000 */
[----:B------:R-:W-:Y:S02]  /*157b0*/  IMAD.MOV.U32 R12, RZ, RZ, 0x2 ;  /* 0x00000002ff0c7424 */ /* 0x000fe400078e00ff */
[----:B------:R-:W-:-:S05]  /*157c0*/  IMAD.MOV.U32 R5, RZ, RZ, R14 ;  /* 0x000000ffff057224 */ /* 0x000fca00078e000e */
[----:B------:R-:W-:Y:S01]  /*157d0*/  @!P2 LEA R7, P3, R10, R5, 0x1 ;  /* 0x000000050a07a211 */ /* 0x000fe200078608ff */
[----:B------:R-:W-:-:S04]  /*157e0*/  VIADD R5, R2, 0x20 ;  /* 0x0000002002057836 */ /* 0x000fc80000000000 */
[----:B------:R-:W-:Y:S02]  /*157f0*/  @!P2 IMAD.X R6, RZ, RZ, R8, P3 ;  /* 0x000000ffff06a224 */ /* 0x000fe400018e0608 */
[----:B------:R-:W-:-:S03]  /*15800*/  VIADD R8, R2, 0x60 ;  /* 0x0000006002087836 */ /* 0x000fc60000000000 */
        /* <DEDUP_REMOVED lines=12> */
.L_x_7225:
[----:B------:R-:W-:Y:S01]  /*158d0*/  MOV R13, R4 ;  /* 0x00000004000d7202 */ /* 0x000fe20000000f00 */
[----:B------:R-:W-:-:S07]  /*158e0*/  IMAD.MOV.U32 R6, RZ, RZ, R14 ;  /* 0x000000ffff067224 */ /* 0x000fce00078e000e */
[----:B------:R-:W-:Y:S05]  /*158f0*/  WARPSYNC.COLLECTIVE R15, `(.L_x_7226) ;  /* 0x000000000f087348 */ /* 0x000fea0003c00000 */
[----:B------:R0:W1:Y:S02]  /*15900*/  SHFL.IDX P6, R14, R13, R12, R11 ;  /* 0x0000000c0d0e7389 */ /* 0x00006400000c000b */
[----:B01----:R-:W-:Y:S01]  /*15910*/  ENDCOLLECTIVE ;  /* 0x000000000000791b */ /* 0x003fe20003800000 */
.L_x_7226:
        /* <DEDUP_REMOVED lines=18> */
.L_x_7227:
[----:B------:R-:W-:Y:S01]  /*15a40*/  MOV R13, R4 ;  /* 0x00000004000d7202 */ /* 0x000fe20000000f00 */
[----:B------:R-:W-:-:S07]  /*15a50*/  IMAD.MOV.U32 R6, RZ, RZ, R14 ;  /* 0x000000ffff067224 */ /* 0x000fce00078e000e */
[----:B------:R-:W-:Y:S05]  /*15a60*/  WARPSYNC.COLLECTIVE R15, `(.L_x_7228) ;  /* 0x000000000f087348 */ /* 0x000fea0003c00000 */
[----:B------:R0:W1:Y:S02]  /*15a70*/  SHFL.IDX P6, R14, R13, R12, R11 ;  /* 0x0000000c0d0e7389 */ /* 0x00006400000c000b */
[----:B01----:R-:W-:Y:S01]  /*15a80*/  ENDCOLLECTIVE ;  /* 0x000000000000791b */ /* 0x003fe20003800000 */
.L_x_7228:
        /* <DEDUP_REMOVED lines=18> */
.L_x_7229:
[----:B------:R-:W-:Y:S01]  /*15bb0*/  MOV R13, R4 ;  /* 0x00000004000d7202 */ /* 0x000fe20000000f00 */
[----:B------:R-:W-:-:S07]  /*15bc0*/  IMAD.MOV.U32 R6, RZ, RZ, R14 ;  /* 0x000000ffff067224 */ /* 0x000fce00078e000e */
[----:B------:R-:W-:Y:S05]  /*15bd0*/  WARPSYNC.COLLECTIVE R15, `(.L_x_7230) ;  /* 0x000000000f087348 */ /* 0x000fea0003c00000 */
[----:B------:R0:W1:Y:S02]  /*15be0*/  SHFL.IDX P6, R14, R13, R12, R11 ;  /* 0x0000000c0d0e7389 */ /* 0x00006400000c000b */
[----:B01----:R-:W-:Y:S01]  /*15bf0*/  ENDCOLLECTIVE ;  /* 0x000000000000791b */ /* 0x003fe20003800000 */
.L_x_7230:
        /* <DEDUP_REMOVED lines=18> */
.L_x_7231:
[----:B------:R-:W-:Y:S01]  /*15d20*/  MOV R13, R4 ;  /* 0x00000004000d7202 */ /* 0x000fe20000000f00 */
[----:B------:R-:W-:-:S07]  /*15d30*/  IMAD.MOV.U32 R6, RZ, RZ, R14 ;  /* 0x000000ffff067224 */ /* 0x000fce00078e000e */
[----:B------:R-:W-:Y:S05]  /*15d40*/  WARPSYNC.COLLECTIVE R15, `(.L_x_7232) ;  /* 0x000000000f087348 */ /* 0x000fea0003c00000 */
[----:B------:R0:W1:Y:S02]  /*15d50*/  SHFL.IDX P6, R14, R13, R12, R11 ;  /* 0x0000000c0d0e7389 */ /* 0x00006400000c000b */
[----:B01----:R-:W-:Y:S01]  /*15d60*/  ENDCOLLECTIVE ;  /* 0x000000000000791b */ /* 0x003fe20003800000 */
.L_x_7232:
        /* <DEDUP_REMOVED lines=17> */
.L_x_7233:
[----:B------:R-:W-:Y:S02]  /*15e80*/  IMAD.MOV.U32 R13, RZ, RZ, R4 ;  /* 0x000000ffff0d7224 */ /* 0x000fe400078e0004 */
[----:B------:R-:W-:-:S07]  /*15e90*/  IMAD.MOV.U32 R6, RZ, RZ, R14 ;  /* 0x000000ffff067224 */ /* 0x000fce00078e000e */
[----:B------:R-:W-:Y:S05]  /*15ea0*/  WARPSYNC.COLLECTIVE R15, `(.L_x_7234) ;  /* 0x000000000f087348 */ /* 0x000fea0003c00000 */
[----:B------:R0:W1:Y:S02]  /*15eb0*/  SHFL.IDX P6, R14, R13, R12, R11 ;  /* 0x0000000c0d0e7389 */ /* 0x00006400000c000b */
[----:B01----:R-:W-:Y:S01]  /*15ec0*/  ENDCOLLECTIVE ;  /* 0x000000000000791b */ /* 0x003fe20003800000 */
.L_x_7234:
[----:B------:R-:W-:Y:S01]  /*15ed0*/  ULDC.64 UR4, c[0x0][0x208] ;  /* 0x0000820000047ab9 */ /* 0x000fe20000000a00 */
[----:B------:R-:W-:Y:S02]  /*15ee0*/  IMAD.MOV.U32 R13, RZ, RZ, R0 ;  /* 0x000000ffff0d7224 */ /* 0x000fe400078e0000 */
[----:B------:R-:W-:Y:S01]  /*15ef0*/  IMAD.MOV.U32 R12, RZ, RZ, 0x7 ;  /* 0x00000007ff0c7424 */ /* 0x000fe200078e00ff */
[----:B------:R-:W-:-:S04]  /*15f00*/  MOV R5, R14 ;  /* 0x0000000e00057202 */ /* 0x000fc80000000f00 */
        /* <DEDUP_REMOVED lines=12> */
.L_x_7235:
[----:B------:R-:W-:Y:S02]  /*15fd0*/  IMAD.MOV.U32 R13, RZ, RZ, R4 ;  /* 0x000000ffff0d7224 */ /* 0x000fe400078e0004 */
[----:B------:R-:W-:-:S07]  /*15fe0*/  IMAD.MOV.U32 R0, RZ, RZ, R14 ;  /* 0x000000ffff007224 */ /* 0x000fce00078e000e */
[----:B------:R-:W-:Y:S05]  /*15ff0*/  WARPSYNC.COLLECTIVE R15, `(.L_x_7236) ;  /* 0x000000000f087348 */ /* 0x000fea0003c00000 */
[----:B------:R0:W1:Y:S02]  /*16000*/  SHFL.IDX P6, R14, R13, R12, R11 ;  /* 0x0000000c0d0e7389 */ /* 0x00006400000c000b */
[----:B01----:R-:W-:Y:S01]  /*16010*/  ENDCOLLECTIVE ;  /* 0x000000000000791b */ /* 0x003fe20003800000 */
.L_x_7236:
[----:B------:R-:W-:Y:S01]  /*16020*/  MOV R4, R14 ;  /* 0x0000000e00047202 */ /* 0x000fe20000000f00 */
[----:B------:R-:W-:Y:S06]  /*16030*/  BRA `(.L_x_7237) ;  /* 0xffffffb800d87947 */ /* 0x000fec000383ffff */
.L_x_7126:
[----:B0-----:R-:W2:Y:S02]  /*16040*/  LDL R2, [R1+0x4] ;  /* 0x0000040001027983 */ /* 0x001ea40000100800 */
[----:B--2---:R0:W1:Y:S02]  /*16050*/  SYNCS.PHASECHK.TRANS64.TRYWAIT P0, [R2+URZ+0x34820], R0 ;  /* 0x03482000020075a7 */ /* 0x004064000800017f */
[----:B-1----:R-:W-:Y:S05]  /*16060*/  @!P0 NANOSLEEP.SYNCS 0x989680 ;  /* 0x009896800000895d */ /* 0x002fea0003900000 */
[----:B------:R-:W1:Y:S02]  /*16070*/  @!P0 SYNCS.PHASECHK.TRANS64 P0, [R2+URZ+0x34820], R0 ;  /* 0x03482000020085a7 */ /* 0x000e64000800007f */
[----:B-1----:R-:W-:Y:S05]  /*16080*/  @!P0 BRA `(.L_x_7126) ;  /* 0xfffffffc00ec8947 */ /* 0x002fea000383ffff */
[----:B------:R-:W-:Y:S05]  /*16090*/  BRA `(.L_x_7238) ;  /* 0xffffffbc00507947 */ /* 0x000fea000383ffff */
.L_x_7135:
[----:B-1----:R1:W2:Y:S02]  /*160a0*/  SYNCS.PHASECHK.TRANS64.TRYWAIT P0, [R3+URZ+0x34840], R2 ;  /* 0x03484002030075a7 */ /* 0x0022a4000800017f */
[----:B--2---:R-:W-:Y:S05]  /*160b0*/  @!P0 NANOSLEEP.SYNCS 0x989680 ;  /* 0x009896800000895d */ /* 0x004fea0003900000 */
[----:B------:R-:W2:Y:S02]  /*160c0*/  @!P0 SYNCS.PHASECHK.TRANS64 P0, [R3+URZ+0x34840], R2 ;  /* 0x03484002030085a7 */ /* 0x000ea4000800007f */
[----:B--2---:R-:W-:Y:S05]  /*160d0*/  @!P0 BRA `(.L_x_7135) ;  /* 0xfffffffc00f08947 */ /* 0x004fea000383ffff */
[----:B------:R-:W-:Y:S05]  /*160e0*/  BRA `(.L_x_7239) ;  /* 0xffffffc000207947 */ /* 0x000fea000383ffff */
.L_x_7141:
[----:B0-----:R0:W1:Y:S02]  /*160f0*/  SYNCS.PHASECHK.TRANS64.TRYWAIT P0, [R3+URZ+0x60], R2 ;  /* 0x00006002030075a7 */ /* 0x001064000800017f */
[----:B-1----:R-:W-:Y:S05]  /*16100*/  @!P0 NANOSLEEP.SYNCS 0x989680 ;  /* 0x009896800000895d */ /* 0x002fea0003900000 */
[----:B------:R-:W1:Y:S02]  /*16110*/  @!P0 SYNCS.PHASECHK.TRANS64 P0, [R3+URZ+0x60], R2 ;  /* 0x00006002030085a7 */ /* 0x000e64000800007f */
[----:B-1----:R-:W-:Y:S05]  /*16120*/  @!P0 BRA `(.L_x_7141) ;  /* 0xfffffffc00f08947 */ /* 0x002fea000383ffff */
[----:B------:R-:W-:Y:S05]  /*16130*/  BRA `(.L_x_7240) ;  /* 0xffffffc000fc7947 */ /* 0x000fea000383ffff */
.L_x_7150:
[----:B---3--:R3:W4:Y:S02]  /*16140*/  SYNCS.PHASECHK.TRANS64.TRYWAIT P0, [R3+URZ+0x34840], R2 ;  /* 0x03484002030075a7 */ /* 0x008724000800017f */
[----:B----4-:R-:W-:Y:S05]  /*16150*/  @!P0 NANOSLEEP.SYNCS 0x989680 ;  /* 0x009896800000895d */ /* 0x010fea0003900000 */
[----:B------:R-:W4:Y:S02]  /*16160*/  @!P0 SYNCS.PHASECHK.TRANS64 P0, [R3+URZ+0x34840], R2 ;  /* 0x03484002030085a7 */ /* 0x000f24000800007f */
[----:B----4-:R-:W-:Y:S05]  /*16170*/  @!P0 BRA `(.L_x_7150) ;  /* 0xfffffffc00f08947 */ /* 0x010fea000383ffff */
[----:B------:R-:W-:Y:S05]  /*16180*/  BRA `(.L_x_7241) ;  /* 0xffffffc800a87947 */ /* 0x000fea000383ffff */
.L_x_7156:
[----:B--2---:R2:W3:Y:S02]  /*16190*/  SYNCS.PHASECHK.TRANS64.TRYWAIT P0, [R2+URZ+0x60], R3 ;  /* 0x00006003020075a7 */ /* 0x0044e4000800017f */
[----:B---3--:R-:W-:Y:S05]  /*161a0*/  @!P0 NANOSLEEP.SYNCS 0x989680 ;  /* 0x009896800000895d */ /* 0x008fea0003900000 */
[----:B------:R-:W3:Y:S02]  /*161b0*/  @!P0 SYNCS.PHASECHK.TRANS64 P0, [R2+URZ+0x60], R3 ;  /* 0x00006003020085a7 */ /* 0x000ee4000800007f */
[----:B---3--:R-:W-:Y:S05]  /*161c0*/  @!P0 BRA `(.L_x_7156) ;  /* 0xfffffffc00f08947 */ /* 0x008fea000383ffff */
[----:B------:R-:W-:Y:S05]  /*161d0*/  BRA `(.L_x_7242) ;  /* 0xffffffcc00847947 */ /* 0x000fea000383ffff */
.L_x_7165:
[----:B----4-:R4:W0:Y:S02]  /*161e0*/  SYNCS.PHASECHK.TRANS64.TRYWAIT P0, [R2+URZ+0x34840], R3 ;  /* 0x03484003020075a7 */ /* 0x010824000800017f */
[----:B0-----:R-:W-:Y:S05]  /*161f0*/  @!P0 NANOSLEEP.SYNCS 0x989680 ;  /* 0x009896800000895d */ /* 0x001fea0003900000 */
[----:B------:R-:W0:Y:S02]  /*16200*/  @!P0 SYNCS.PHASECHK.TRANS64 P0, [R2+URZ+0x34840], R3 ;  /* 0x03484003020085a7 */ /* 0x000e24000800007f */
[----:B0-----:R-:W-:Y:S05]  /*16210*/  @!P0 BRA `(.L_x_7165) ;  /* 0xfffffffc00f08947 */ /* 0x001fea000383ffff */
[----:B------:R-:W-:Y:S05]  /*16220*/  BRA `(.L_x_7243) ;  /* 0xffffffd000fc7947 */ /* 0x000fea000383ffff */
.L_x_7171:
[----:B--2---:R2:W3:Y:S02]  /*16230*/  SYNCS.PHASECHK.TRANS64.TRYWAIT P0, [R2+URZ+0x60], R5 ;  /* 0x00006005020075a7 */ /* 0x0044e4000800017f */
[----:B---3--:R-:W-:Y:S05]  /*16240*/  @!P0 NANOSLEEP.SYNCS 0x989680 ;  /* 0x009896800000895d */ /* 0x008fea0003900000 */
[----:B------:R-:W3:Y:S02]  /*16250*/  @!P0 SYNCS.PHASECHK.TRANS64 P0, [R2+URZ+0x60], R5 ;  /* 0x00006005020085a7 */ /* 0x000ee4000800007f */
[----:B---3--:R-:W-:Y:S05]  /*16260*/  @!P0 BRA `(.L_x_7171) ;  /* 0xfffffffc00f08947 */ /* 0x008fea000383ffff */
[----:B------:R-:W-:Y:S05]  /*16270*/  BRA `(.L_x_7244) ;  /* 0xffffffd400d87947 */ /* 0x000fea000383ffff */
.L_x_7182:
[----:B0-----:R0:W2:Y:S02]  /*16280*/  SYNCS.PHASECHK.TRANS64.TRYWAIT P0, [R2+URZ+0x34860], R0 ;  /* 0x03486000020075a7 */ /* 0x0010a4000800017f */
[----:B--2---:R-:W-:Y:S05]  /*16290*/  @!P0 NANOSLEEP.SYNCS 0x989680 ;  /* 0x009896800000895d */ /* 0x004fea0003900000 */
[----:B------:R-:W2:Y:S02]  /*162a0*/  @!P0 SYNCS.PHASECHK.TRANS64 P0, [R2+URZ+0x34860], R0 ;  /* 0x03486000020085a7 */ /* 0x000ea4000800007f */
[----:B--2---:R-:W-:Y:S05]  /*162b0*/  @!P0 BRA `(.L_x_7182) ;  /* 0xfffffffc00f08947 */ /* 0x004fea000383ffff */
[----:B------:R-:W-:Y:S05]  /*162c0*/  BRA `(.L_x_7245) ;  /* 0xffffffdc00347947 */ /* 0x000fea000383ffff */
.L_x_7189:
        /* <DEDUP_REMOVED lines=8> */
.L_x_7247:
[----:B------:R-:W-:Y:S05]  /*16350*/  BSYNC B0 ;  /* 0x0000000000007941 */ /* 0x000fea0003800000 */
.L_x_7246:
[----:B------:R-:W-:Y:S01]  /*16360*/  IMAD.MOV.U32 R13, RZ, RZ, R16 ;  /* 0x000000ffff0d7224 */ /* 0x000fe200078e0010 */
[----:B------:R-:W-:Y:S01]  /*16370*/  MOV R15, 0xffffffff ;  /* 0xffffffff000f7802 */ /* 0x000fe20000000f00 */
[----:B------:R-:W-:Y:S02]  /*16380*/  IMAD.MOV.U32 R12, RZ, RZ, 0x1 ;  /* 0x00000001ff0c7424 */ /* 0x000fe400078e00ff */
[----:B------:R-:W-:Y:S02]  /*16390*/  IMAD.MOV.U32 R11, RZ, RZ, 0x1f ;  /* 0x0000001fff0b7424 */ /* 0x000fe400078e00ff */
[----:B------:R-:W-:Y:S02]  /*163a0*/  IMAD.IADD R5, R19, 0x1, R7 ;  /* 0x0000000113057824 */ /* 0x000fe400078e0207 */
[----:B------:R-:W-:-:S07]  /*163b0*/  IMAD.MOV.U32 R0, RZ, RZ, R14 ;  /* 0x000000ffff007224 */ /* 0x000fce00078e000e */
[----:B------:R-:W-:Y:S05]  /*163c0*/  WARPSYNC.COLLECTIVE R15, `(.L_x_7248) ;  /* 0x000000000f087348 */ /* 0x000fea0003c00000 */
[----:B------:R0:W1:Y:S02]  /*163d0*/  SHFL.IDX P6, R14, R13, R12, R11 ;  /* 0x0000000c0d0e7389 */ /* 0x00006400000c000b */
[----:B01----:R-:W-:Y:S01]  /*163e0*/  ENDCOLLECTIVE ;  /* 0x000000000000791b */ /* 0x003fe20003800000 */
.L_x_7248:
        /* <DEDUP_REMOVED lines=19> */
.L_x_7249:
[----:B------:R-:W-:Y:S02]  /*16520*/  MOV R12, 0x2 ;  /* 0x00000002000c7802 */ /* 0x000fe40000000f00 */
[----:B------:R-:W-:-:S05]  /*16530*/  SEL R5, R14, RZ, P1 ;  /* 0x000000ff0e057207 */ /* 0x000fca0000800000 */
[----:B------:R-:W-:-:S04]  /*16540*/  IMAD.IADD R3, R2, 0x1, R5 ;  /* 0x0000000102037824 */ /* 0x000fc800078e0205 */
[----:B------:R-:W-:-:S07]  /*16550*/  IMAD.MOV.U32 R13, RZ, RZ, R3 ;  /* 0x000000ffff0d7224 */ /* 0x000fce00078e0003 */
[----:B------:R-:W-:Y:S05]  /*16560*/  WARPSYNC.COLLECTIVE R15, `(.L_x_7250) ;  /* 0x000000000f087348 */ /* 0x000fea0003c00000 */
[----:B------:R0:W1:Y:S02]  /*16570*/  SHFL.UP P6, R14, R13, R12, R11 ;  /* 0x0400000c0d0e7389 */ /* 0x00006400000c000b */
[----:B01----:R-:W-:Y:S01]  /*16580*/  ENDCOLLECTIVE ;  /* 0x000000000000791b */ /* 0x003fe20003800000 */
.L_x_7250:
        /* <DEDUP_REMOVED lines=8> */
.L_x_7251:
        /* <DEDUP_REMOVED lines=8> */
.L_x_7252:
        /* <DEDUP_REMOVED lines=8> */
.L_x_7253:
        /* <DEDUP_REMOVED lines=9> */
.L_x_7254:
[----:B------:R-:W-:Y:S01]  /*167a0*/  MOV R6, R14 ;  /* 0x0000000e00067202 */ /* 0x000fe20000000f00 */
[----:B------:R-:W-:Y:S06]  /*167b0*/  BRA `(.L_x_7255) ;  /* 0xffffffdc00bc7947 */ /* 0x000fec000383ffff */
.L_x_7194:
[----:B------:R-:W-:Y:S01]  /*167c0*/  BSSY B0, `(.L_x_7256) ;  /* 0x0000008000007945 */ /* 0x000fe20003800000 */
[----:B-----5:R-:W-:Y:S02]  /*167d0*/  IMAD.MOV.U32 R13, RZ, RZ, R2 ;  /* 0x000000ffff0d7224 */ /* 0x020fe400078e0002 */
[----:B------:R-:W-:Y:S02]  /*167e0*/  IMAD.MOV.U32 R12, RZ, RZ, 0x1 ;  /* 0x00000001ff0c7424 */ /* 0x000fe400078e00ff */
[----:B------:R-:W-:Y:S02]  /*167f0*/  IMAD.MOV.U32 R11, RZ, RZ, RZ ;  /* 0x000000ffff0b7224 */ /* 0x000fe400078e00ff */
[----:B------:R-:W-:-:S07]  /*16800*/  IMAD.MOV.U32 R15, RZ, RZ, -0x1 ;  /* 0xffffffffff0f7424 */ /* 0x000fce00078e00ff */
[----:B0-----:R-:W-:Y:S05]  /*16810*/  WARPSYNC.COLLECTIVE R15, `(.L_x_7257) ;  /* 0x000000000f087348 */ /* 0x001fea0003c00000 */
[----:B------:R1:W2:Y:S02]  /*16820*/  SHFL.UP P6, R14, R13, R12, R11 ;  /* 0x0400000c0d0e7389 */ /* 0x0002a400000c000b */
[----:B012---:R-:W-:Y:S01]  /*16830*/  ENDCOLLECTIVE ;  /* 0x000000000000791b */ /* 0x007fe20003800000 */
.L_x_7257:
[----:B------:R-:W-:Y:S05]  /*16840*/  BSYNC B0 ;  /* 0x0000000000007941 */ /* 0x000fea0003800000 */
.L_x_7256:
[----:B------:R-:W-:Y:S01]  /*16850*/  SEL R3, R14, RZ, P1 ;  /* 0x000000ff0e037207 */ /* 0x000fe20000800000 */
[----:B------:R-:W-:Y:S01]  /*16860*/  IMAD.MOV.U32 R12, RZ, RZ, 0x2 ;  /* 0x00000002ff0c7424 */ /* 0x000fe200078e00ff */
[----:B------:R-:W-:Y:S01]  /*16870*/  MOV R15, 0xffffffff ;  /* 0xffffffff000f7802 */ /* 0x000fe20000000f00 */
[----:B------:R-:W-:Y:S02]  /*16880*/  IMAD.MOV.U32 R11, RZ, RZ, RZ ;  /* 0x000000ffff0b7224 */ /* 0x000fe400078e00ff */
[----:B------:R-:W-:-:S04]  /*16890*/  IMAD.IADD R3, R2, 0x1, R3 ;  /* 0x0000000102037824 */ /* 0x000fc800078e0203 */
[----:B------:R-:W-:-:S07]  /*168a0*/  IMAD.MOV.U32 R13, RZ, RZ, R3 ;  /* 0x000000ffff0d7224 */ /* 0x000fce00078e0003 */
[----:B------:R-:W-:Y:S05]  /*168b0*/  WARPSYNC.COLLECTIVE R15, `(.L_x_7258) ;  /* 0x000000000f087348 */ /* 0x000fea0003c00000 */
[----:B------:R0:W1:Y:S02]  /*168c0*/  SHFL.UP P6, R14, R13, R12, R11 ;  /* 0x0400000c0d0e7389 */ /* 0x00006400000c000b */
[----:B01----:R-:W-:Y:S01]  /*168d0*/  ENDCOLLECTIVE ;  /* 0x000000000000791b */ /* 0x003fe20003800000 */
.L_x_7258:
[----:B------:R-:W-:Y:S01]  /*168e0*/  IMAD.MOV.U32 R12, RZ, RZ, 0x4 ;  /* 0x00000004ff0c7424 */ /* 0x000fe200078e00ff */
[----:B------:R-:W-:-:S05]  /*168f0*/  SEL R14, R14, RZ, P2 ;  /* 0x000000ff0e0e7207 */ /* 0x000fca0001000000 */
[----:B------:R-:W-:-:S04]  /*16900*/  IMAD.IADD R3, R3, 0x1, R14 ;  /* 0x0000000103037824 */ /* 0x000fc800078e020e */
[----:B------:R-:W-:-:S07]  /*16910*/  IMAD.MOV.U32 R13, RZ, RZ, R3 ;  /* 0x000000ffff0d7224 */ /* 0x000fce00078e0003 */
[----:B------:R-:W-:Y:S05]  /*16920*/  WARPSYNC.COLLECTIVE R15, `(.L_x_7259) ;  /* 0x000000000f087348 */ /* 0x000fea0003c00000 */
[----:B------:R0:W1:Y:S02]  /*16930*/  SHFL.UP P6, R14, R13, R12, R11 ;  /* 0x0400000c0d0e7389 */ /* 0x00006400000c000b */
[----:B01----:R-:W-:Y:S01]  /*16940*/  ENDCOLLECTIVE ;  /* 0x000000000000791b */ /* 0x003fe20003800000 */
.L_x_7259:
[----:B------:R-:W-:Y:S01]  /*16950*/  IMAD.MOV.U32 R12, RZ, RZ, 0x8 ;  /* 0x00000008ff0c7424 */ /* 0x000fe200078e00ff */
[----:B------:R-:W-:-:S05]  /*16960*/  SEL R14, R14, RZ, P3 ;  /* 0x000000ff0e0e7207 */ /* 0x000fca0001800000 */
[----:B------:R-:W-:-:S04]  /*16970*/  IMAD.IADD R3, R3, 0x1, R14 ;  /* 0x0000000103037824 */ /* 0x000fc800078e020e */
[----:B------:R-:W-:-:S07]  /*16980*/  IMAD.MOV.U32 R13, RZ, RZ, R3 ;  /* 0x000000ffff0d7224 */ /* 0x000fce00078e0003 */
[----:B------:R-:W-:Y:S05]  /*16990*/  WARPSYNC.COLLECTIVE R15, `(.L_x_7260) ;  /* 0x000000000f087348 */ /* 0x000fea0003c00000 */
[----:B------:R0:W1:Y:S02]  /*169a0*/  SHFL.UP P6, R14, R13, R12, R11 ;  /* 0x0400000c0d0e7389 */ /* 0x00006400000c000b */
[----:B01----:R-:W-:Y:S01]  /*169b0*/  ENDCOLLECTIVE ;  /* 0x000000000000791b */ /* 0x003fe20003800000 */
.L_x_7260:
[----:B------:R-:W-:Y:S01]  /*169c0*/  IMAD.MOV.U32 R12, RZ, RZ, 0x10 ;  /* 0x00000010ff0c7424 */ /* 0x000fe200078e00ff */
[----:B------:R-:W-:-:S05]  /*169d0*/  SEL R14, R14, RZ, P4 ;  /* 0x000000ff0e0e7207 */ /* 0x000fca0002000000 */
[----:B------:R-:W-:-:S05]  /*169e0*/  IMAD.IADD R3, R3, 0x1, R14 ;  /* 0x0000000103037824 */ /* 0x000fca00078e020e */
[----:B------:R-:W-:-:S07]  /*169f0*/  MOV R13, R3 ;  /* 0x00000003000d7202 */ /* 0x000fce0000000f00 */
[----:B------:R-:W-:Y:S05]  /*16a00*/  WARPSYNC.COLLECTIVE R15, `(.L_x_7261) ;  /* 0x000000000f087348 */ /* 0x000fea0003c00000 */
[----:B------:R0:W1:Y:S02]  /*16a10*/  SHFL.UP P6, R14, R13, R12, R11 ;  /* 0x0400000c0d0e7389 */ /* 0x00006400000c000b */
[----:B01----:R-:W-:Y:S01]  /*16a20*/  ENDCOLLECTIVE ;  /* 0x000000000000791b */ /* 0x003fe20003800000 */
.L_x_7261:
        /* <DEDUP_REMOVED lines=8> */
.L_x_7262:
[----:B------:R-:W-:Y:S01]  /*16ab0*/  IMAD.MOV.U32 R6, RZ, RZ, R14 ;  /* 0x000000ffff067224 */ /* 0x000fe200078e000e */
[----:B------:R-:W-:Y:S06]  /*16ac0*/  BRA `(.L_x_7263) ;  /* 0xffffffdc00987947 */ /* 0x000fec000383ffff */
.L_x_7196:
[----:B------:R-:W-:Y:S01]  /*16ad0*/  BSSY B0, `(.L_x_7264) ;  /* 0x0000006000007945 */ /* 0x000fe20003800000 */
[----:B------:R-:W-:Y:S01]  /*16ae0*/  PLOP3.LUT P6, PT, P6, PT, PT, 0x8, 0x0 ;  /* 0x000000000000781c */ /* 0x000fe200037ce170 */
[----:B------:R-:W-:-:S12]  /*16af0*/  IMAD.MOV.U32 R15, RZ, RZ, -0x1 ;  /* 0xffffffffff0f7424 */ /* 0x000fd800078e00ff */
[----:B0----5:R-:W-:Y:S05]  /*16b00*/  WARPSYNC.COLLECTIVE R15, `(.L_x_7265) ;  /* 0x000000000f087348 */ /* 0x021fea0003c00000 */
[----:B------:R-:W-:Y:S01]  /*16b10*/  VOTE.ANY R14, PT, P6 ;  /* 0x00000000000e7806 */ /* 0x000fe200030e0100 */
[----:B0----5:R-:W-:Y:S06]  /*16b20*/  ENDCOLLECTIVE ;  /* 0x000000000000791b */ /* 0x021fec0003800000 */
.L_x_7265:
[----:B------:R-:W-:Y:S05]  /*16b30*/  BSYNC B0 ;  /* 0x0000000000007941 */ /* 0x000fea0003800000 */
.L_x_7264:
[----:B------:R-:W-:Y:S01]  /*16b40*/  MOV R5, R14 ;  /* 0x0000000e00057202 */ /* 0x000fe20000000f00 */
[----:B------:R-:W-:Y:S02]  /*16b50*/  IMAD.MOV.U32 R13, RZ, RZ, R2 ;  /* 0x000000ffff0d7224 */ /* 0x000fe400078e0002 */
[----:B------:R-:W-:Y:S01]  /*16b60*/  IMAD.MOV.U32 R11, RZ, RZ, 0x1f ;  /* 0x0000001fff0b7424 */ /* 0x000fe200078e00ff */
[----:B------:R-:W0:Y:S01]  /*16b70*/  POPC R4, R5 ;  /* 0x0000000500047309 */ /* 0x000e220000000000 */
[----:B------:R-:W-:Y:S02]  /*16b80*/  IMAD.MOV.U32 R15, RZ, RZ, -0x1 ;  /* 0xffffffffff0f7424 */ /* 0x000fe400078e00ff */
[----:B0-----:R-:W-:-:S07]  /*16b90*/  IMAD.MOV.U32 R12, RZ, RZ, R4 ;  /* 0x000000ffff0c7224 */ /* 0x001fce00078e0004 */
[----:B------:R-:W-:Y:S05]  /*16ba0*/  WARPSYNC.COLLECTIVE R15, `(.L_x_7266) ;  /* 0x000000000f087348 */ /* 0x000fea0003c00000 */
[----:B------:R0:W1:Y:S02]  /*16bb0*/  SHFL.IDX P6, R14, R13, R12, R11 ;  /* 0x0000000c0d0e7389 */ /* 0x00006400000c000b */
[----:B01----:R-:W-:Y:S01]  /*16bc0*/  ENDCOLLECTIVE ;  /* 0x000000000000791b */ /* 0x003fe20003800000 */
.L_x_7266:
[----:B------:R-:W-:Y:S01]  /*16bd0*/  IMAD.MOV.U32 R17, RZ, RZ, R14 ;  /* 0x000000ffff117224 */ /* 0x000fe200078e000e */
[----:B------:R-:W-:Y:S06]  /*16be0*/  BRA `(.L_x_7267) ;  /* 0xffffffdc00887947 */ /* 0x000fec000383ffff */
.L_x_7198:
[----:B------:R-:W-:Y:S01]  /*16bf0*/  BSSY B0, `(.L_x_7268) ;  /* 0x0000007000007945 */ /* 0x000fe20003800000 */
[----:B------:R-:W-:Y:S01]  /*16c00*/  IMAD.MOV.U32 R13, RZ, RZ, R3 ;  /* 0x000000ffff0d7224 */ /* 0x000fe200078e0003 */
[----:B------:R-:W-:Y:S01]  /*16c10*/  MOV R15, 0xffffffff ;  /* 0xffffffff000f7802 */ /* 0x000fe20000000f00 */
[----:B------:R-:W-:-:S07]  /*16c20*/  IMAD.MOV.U32 R11, RZ, RZ, 0x1f ;  /* 0x0000001fff0b7424 */ /* 0x000fce00078e00ff */
[----:B0-2--5:R-:W-:Y:S05]  /*16c30*/  WARPSYNC.COLLECTIVE R15, `(.L_x_7269) ;  /* 0x000000000f087348 */ /* 0x025fea0003c00000 */
[----:B------:R1:W3:Y:S02]  /*16c40*/  SHFL.IDX P6, R14, R13, R12, R11 ;  /* 0x0000000c0d0e7389 */ /* 0x0002e400000c000b */
[----:B0123-5:R-:W-:Y:S01]  /*16c50*/  ENDCOLLECTIVE ;  /* 0x000000000000791b */ /* 0x02ffe20003800000 */
.L_x_7269:
[----:B------:R-:W-:Y:S05]  /*16c60*/  BSYNC B0 ;  /* 0x0000000000007941 */ /* 0x000fea0003800000 */
.L_x_7268:
[----:B------:R-:W-:Y:S01]  /*16c70*/  IMAD.MOV.U32 R2, RZ, RZ, R14 ;  /* 0x000000ffff027224 */ /* 0x000fe200078e000e */
[----:B------:R-:W-:Y:S06]  /*16c80*/  BRA `(.L_x_7197) ;  /* 0xffffffdc007c7947 */ /* 0x000fec000383ffff */
.L_x_7202:
[----:B0-----:R0:W2:Y:S02]  /*16c90*/  SYNCS.PHASECHK.TRANS64.TRYWAIT P0, [R0+URZ+0x34820], R3 ;  /* 0x03482003000075a7 */ /* 0x0010a4000800017f */
[----:B--2---:R-:W-:Y:S05]  /*16ca0*/  @!P0 NANOSLEEP.SYNCS 0x989680 ;  /* 0x009896800000895d */ /* 0x004fea0003900000 */
[----:B------:R-:W2:Y:S02]  /*16cb0*/  @!P0 SYNCS.PHASECHK.TRANS64 P0, [R0+URZ+0x34820], R3 ;  /* 0x03482003000085a7 */ /* 0x000ea4000800007f */
[----:B--2---:R-:W-:Y:S05]  /*16cc0*/  @!P0 BRA `(.L_x_7202) ;  /* 0xfffffffc00f08947 */ /* 0x004fea000383ffff */
[----:B------:R-:W-:Y:S05]  /*16cd0*/  BRA `(.L_x_7270) ;  /* 0xffffffe000707947 */ /* 0x000fea000383ffff */
.L_x_7203:
        /* <DEDUP_REMOVED lines=11> */
.L_x_7272:
[----:B------:R-:W-:Y:S05]  /*16d90*/  BSYNC B0 ;  /* 0x0000000000007941 */ /* 0x000fea0003800000 */
.L_x_7271:
[----:B------:R-:W-:Y:S05]  /*16da0*/  BRA `(.L_x_7273) ;  /* 0xffffffe000587947 */ /* 0x000fea000383ffff */
.L_x_7206:
[----:B------:R-:W-:Y:S01]  /*16db0*/  BSSY B1, `(.L_x_7274) ;  /* 0x0000006000017945 */ /* 0x000fe20003800000 */
[----:B------:R-:W-:-:S07]  /*16dc0*/  IMAD.MOV.U32 R15, RZ, RZ, -0x1 ;  /* 0xffffffffff0f7424 */ /* 0x000fce00078e00ff */
[----:B012-45:R-:W-:Y:S05]  /*16dd0*/  WARPSYNC.COLLECTIVE R15, `(.L_x_7275) ;  /* 0x000000000f0c7348 */ /* 0x037fea0003c00000 */
[----:B------:R-:W-:Y:S02]  /*16de0*/  ELECT P6, UR62, PT ;  /* 0x00000000003e782f */ /* 0x000fe400038c0000 */
[----:B------:R-:W-:Y:S01]  /*16df0*/  MOV R14, UR62 ;  /* 0x0000003e000e7c02 */ /* 0x000fe20008000f00 */
[----:B012-45:R-:W-:Y:S10]  /*16e00*/  ENDCOLLECTIVE ;  /* 0x000000000000791b */ /* 0x037ff40003800000 */
.L_x_7275:
[----:B------:R-:W-:Y:S05]  /*16e10*/  BSYNC B1 ;  /* 0x0000000000017941 */ /* 0x000fea0003800000 */
.L_x_7274:
[----:B------:R-:W-:Y:S05]  /*16e20*/  BRA `(.L_x_7276) ;  /* 0xffffffe000507947 */ /* 0x000fea000383ffff */
.L_x_7208:
[----:B0-----:R0:W1:Y:S02]  /*16e30*/  SYNCS.PHASECHK.TRANS64.TRYWAIT P0, [R6+URZ], R5 ;  /* 0x00000005060075a7 */ /* 0x001064000800017f */
[----:B-1----:R-:W-:Y:S05]  /*16e40*/  @!P0 NANOSLEEP.SYNCS 0x989680 ;  /* 0x009896800000895d */ /* 0x002fea0003900000 */
[----:B------:R-:W1:Y:S02]  /*16e50*/  @!P0 SYNCS.PHASECHK.TRANS64 P0, [R6+URZ], R5 ;  /* 0x00000005060085a7 */ /* 0x000e64000800007f */
[----:B-1----:R-:W-:Y:S05]  /*16e60*/  @!P0 BRA `(.L_x_7208) ;  /* 0xfffffffc00f08947 */ /* 0x002fea000383ffff */
[----:B------:R-:W-:Y:S05]  /*16e70*/  BRA `(.L_x_7277) ;  /* 0xffffffe0008c7947 */ /* 0x000fea000383ffff */
.L_x_7209:
[----:B-1----:R1:W2:Y:S02]  /*16e80*/  SYNCS.PHASECHK.TRANS64.TRYWAIT P0, [R7+URZ], R2 ;  /* 0x00000002070075a7 */ /* 0x0022a4000800017f */
[----:B--2---:R-:W-:Y:S05]  /*16e90*/  @!P0 NANOSLEEP.SYNCS 0x989680 ;  /* 0x009896800000895d */ /* 0x004fea0003900000 */
[----:B------:R-:W2:Y:S02]  /*16ea0*/  @!P0 SYNCS.PHASECHK.TRANS64 P0, [R7+URZ], R2 ;  /* 0x00000002070085a7 */ /* 0x000ea4000800007f */
[----:B--2---:R-:W-:Y:S05]  /*16eb0*/  @!P0 BRA `(.L_x_7209) ;  /* 0xfffffffc00f08947 */ /* 0x004fea000383ffff */
[----:B------:R-:W-:Y:S05]  /*16ec0*/  BRA `(.L_x_7278) ;  /* 0xffffffe000807947 */ /* 0x000fea000383ffff */
.L_x_7211:
[----:B--2---:R2:W3:Y:S02]  /*16ed0*/  SYNCS.PHASECHK.TRANS64.TRYWAIT P0, [R4+URZ], R5 ;  /* 0x00000005040075a7 */ /* 0x0044e4000800017f */
[----:B---3--:R-:W-:Y:S05]  /*16ee0*/  @!P0 NANOSLEEP.SYNCS 0x989680 ;  /* 0x009896800000895d */ /* 0x008fea0003900000 */
[----:B------:R-:W3:Y:S02]  /*16ef0*/  @!P0 SYNCS.PHASECHK.TRANS64 P0, [R4+URZ], R5 ;  /* 0x00000005040085a7 */ /* 0x000ee4000800007f */
[----:B---3--:R-:W-:Y:S05]  /*16f00*/  @!P0 BRA `(.L_x_7211) ;  /* 0xfffffffc00f08947 */ /* 0x008fea000383ffff */
[----:B------:R-:W-:Y:S05]  /*16f10*/  BRA `(.L_x_7279) ;  /* 0xffffffe000887947 */ /* 0x000fea000383ffff */
.L_x_7280:
        /* <DEDUP_REMOVED lines=14> */
.L_x_15315:


//--------------------- .text._ZN7cutlass13device_kernelIN5flash11enable_sm90INS1_16FlashAttnFwdSm90INS1_25CollectiveMainloopFwdSm90ILi2EN4cute5tupleIJNS5_1CILi1EEES8_S8_EEENS6_IJNS7_ILi128EEENS7_ILi176EEESA_EEELi128ENS_6half_tEfNS_4arch4Sm90ELb0ELb0ELb1ELb1ELb0ELb1ELb0ELb1ELb1ELb1ELb0ELb0EEENS1_21CollectiveEpilogueFwdINS6_IJSA_SA_SB_EEES9_SD_SF_Li256ELb1ELb1ELb0ELb0EEENS1_36VarlenDynamicPersistentTileSchedulerILi128ELi176ELi256ELi128ELb0ELb1ELb1ELb0ELb1ELb1EEEEEEEEEvNT_6ParamsE --------------------------
	.section	.text._ZN7cutlass13device_kernelIN5flash11enable_sm90INS1_16FlashAttnFwdSm90INS1_25CollectiveMainloopFwdSm90ILi2EN4cute5tupleIJNS5_1CILi1EEES8_S8_EEENS6_IJNS7_ILi128EEENS7_ILi176EEESA_EEELi128ENS_6half_tEfNS_4arch4Sm90ELb0ELb0ELb1ELb1ELb0ELb1ELb0ELb1ELb1ELb1ELb0ELb0EEENS1_21CollectiveEpilogueFwdINS6_IJSA_SA_SB_EEES9_SD_SF_Li256ELb1ELb1ELb0ELb0EEENS1_36VarlenDynamicPersistentTileSchedulerILi128ELi176ELi256ELi128ELb0ELb1ELb1ELb0ELb1ELb1EEEEEEEEEvNT_6ParamsE,"ax",@progbits
	.align	128
.text._ZN7cutlass13device_kernelIN5flash11enable_sm90INS1_16FlashAttnFwdSm90INS1_25CollectiveMainloopFwdSm90ILi2EN4cute5tupleIJNS5_1CILi1EEES8_S8_EEENS6_IJNS7_ILi128EEENS7_ILi176EEESA_EEELi128ENS_6half_tEfNS_4arch4Sm90ELb0ELb0ELb1ELb1ELb0ELb1ELb0ELb1ELb1ELb1ELb0ELb0EEENS1_21CollectiveEpilogueFwdINS6_IJSA_SA_SB_EEES9_SD_SF_Li256ELb1ELb1ELb0ELb0EEENS1_36VarlenDynamicPersistentTileSchedulerILi128ELi176ELi256ELi128ELb0ELb1ELb1ELb0ELb1ELb1EEEEEEEEEvNT_6ParamsE:
        .type           _ZN7cutlass13device_kernelIN5flash11enable_sm90INS1_16FlashAttnFwdSm90INS1_25CollectiveMainloopFwdSm90ILi2EN4cute5tupleIJNS5_1CILi1EEES8_S8_EEENS6_IJNS7_ILi128EEENS7_ILi176EEESA_EEELi128ENS_6half_tEfNS_4arch4Sm90ELb0ELb0ELb1ELb1ELb0ELb1ELb0ELb1ELb1ELb1ELb0ELb0EEENS1_21CollectiveEpilogueFwdINS6_IJSA_SA_SB_EEES9_SD_SF_Li256ELb1ELb1ELb0ELb0EEENS1_36VarlenDynamicPersistentTileSchedulerILi128ELi176ELi256ELi128ELb0ELb1ELb1ELb0ELb1ELb1EEEEEEEEEvNT_6ParamsE,@function
        .size           _ZN7cutlass13device_kernelIN5flash11enable_sm90INS1_16FlashAttnFwdSm90INS1_25CollectiveMainloopFwdSm90ILi2EN4cute5tupleIJNS5_1CILi1EEES8_S8_EEENS6_IJNS7_ILi128EEENS7_ILi176EEESA_EEELi128ENS_6half_tEfNS_4arch4Sm90ELb0ELb0ELb1ELb1ELb0ELb1ELb0ELb1ELb1ELb1ELb0ELb0EEENS1_21CollectiveEpilogueFwdINS6_IJSA_SA_SB_EEES9_SD_SF_Li256ELb1ELb1ELb0ELb0EEENS1_36VarlenDynamicPersistentTileSchedulerILi128ELi176ELi256ELi128ELb0ELb1ELb1ELb0ELb1ELb1EEEEEEEEEvNT_6ParamsE,(.L_x_15316 - _ZN7cutlass13device_kernelIN5flash11enable_sm90INS1_16FlashAttnFwdSm90INS1_25CollectiveMainloopFwdSm90ILi2EN4cute5tupleIJNS5_1CILi1EEES8_S8_EEENS6_IJNS7_ILi128EEENS7_ILi176EEESA_EEELi128ENS_6half_tEfNS_4arch4Sm90ELb0ELb0ELb1ELb1ELb0ELb1ELb0ELb1ELb1ELb1ELb0ELb0EEENS1_21CollectiveEpilogueFwdINS6_IJSA_SA_SB_EEES9_SD_SF_Li256ELb1ELb1ELb0ELb0EEENS1_36VarlenDynamicPersistentTileSchedulerILi128ELi176ELi256ELi128ELb0ELb1ELb1ELb0ELb1ELb1EEEEEEEEEvNT_6ParamsE)
        .other          _ZN7cutlass13device_kernelIN5flash11enable_sm90INS1_16FlashAttnFwdSm90INS1_25CollectiveMainloopFwdSm90ILi2EN4cute5tupleIJNS5_1CILi1EEES8_S8_EEENS6_IJNS7_ILi128EEENS7_ILi176EEESA_EEELi128ENS_6half_tEfNS_4arch4Sm90ELb0ELb0ELb1ELb1ELb0ELb1ELb0ELb1ELb1ELb1ELb0ELb0EEENS1_21CollectiveEpilogueFwdINS6_IJSA_SA_SB_EEES9_SD_SF_Li256ELb1ELb1ELb0ELb0EEENS1_36VarlenDynamicPersistentTileSchedulerILi128ELi176ELi256ELi128ELb0ELb1ELb1ELb0ELb1ELb1EEEEEEEEEvNT_6ParamsE,@"STO_CUDA_ENTRY STV_DEFAULT"
_ZN7cutlass13device_kernelIN5flash11enable_sm90INS1_16FlashAttnFwdSm90INS1_25CollectiveMainloopFwdSm90ILi2EN4cute5tupleIJNS5_1CILi1EEES8_S8_EEENS6_IJNS7_ILi128EEENS7_ILi176EEESA_EEELi128ENS_6half_tEfNS_4arch4Sm90ELb0ELb0ELb1ELb1ELb0ELb1ELb0ELb1ELb1ELb1ELb0ELb0EEENS1_21CollectiveEpilogueFwdINS6_IJSA_SA_SB_EEES9_SD_SF_Li256ELb1ELb1ELb0ELb0EEENS1_36VarlenDynamicPersistentTileSchedulerILi128ELi176ELi256ELi128ELb0ELb1ELb1ELb0ELb1ELb1EEEEEEEEEvNT_6ParamsE:
        /* <DEDUP_REMOVED lines=24> */
.L_x_7282:
[----:B------:R-:W-:Y:S05]  /*0180*/  BSYNC B0 ;  /* 0x0000000000007941 */ /* 0x000fea0003800000 */
.L_x_7281:
        /* <DEDUP_REMOVED lines=41> */
.L_x_7283:
        /* <DEDUP_REMOVED lines=22> */
.L_x_7284:
        /* <DEDUP_REMOVED lines=18> */
.L_x_7285:
        /* <DEDUP_REMOVED lines=22> */
.L_x_7286:
        /* <DEDUP_REMOVED lines=22> */
.L_x_7287:
[----:B------:R-:W-:Y:S01]  /*0960*/  PLOP3.LUT P0, PT, PT, PT, UP0, 0x80, 0x0 ;  /* 0x000000000000781c */ /* 0x000fe20003f0f008 */
[----:B------:R-:W-:Y:S01]  /*0970*/  UMOV UR60, 0x1 ;  /* 0x00000001003c7882 */ /* 0x000fe20000000000 */
[----:B------:R-:W-:Y:S01]  /*0980*/  NOP ;  /* 0x0000000000007918 */ /* 0x000fe20000000000 */
[----:B------:R-:W-:Y:S01]  /*0990*/  USEL UR60, UR60, 0x2, !UP0 ;  /* 0x000000023c3c7887 */ /* 0x000fe2000c000000 */
[----:B------:R-:W-:Y:S01]  /*09a0*/  BSSY B9, `(.L_x_7288) ;  /* 0x00026a6000097945 */ /* 0x000fe20003800000 */
[----:B012-4-:R-:W-:Y:S08]  /*09b0*/  BAR.SYNC.DEFER_BLOCKING 0x0 ;  /* 0x0000000000007b1d */ /* 0x017ff00000010000 */
[----:B------:R-:W-:Y:S05]  /*09c0*/  @!P0 BRA `(.L_x_7289) ;  /* 0x000001f400e48947 */ /* 0x000fea0003800000 */
.L_x_7290:
[----:B------:R-:W-:-:S08]  /*09d0*/  NOP ;  /* 0x0000000000007918 */ /* 0x000fd00000000000 */
[----:B------:R-:W0:Y:S02]  /*09e0*/  USETMAXREG.TRY_ALLOC.CTAPOOL UP0, 0xf0 ;  /* 0x000000f0000079c8 */ /* 0x000e240008000600 */
[----:B0-----:R-:W-:-:S13]  /*09f0*/  PLOP3.LUT P0, PT, PT, PT, UP0, 0x80, 0x0 ;  /* 0x000000000000781c */ /* 0x001fda0003f0f008 */
[----:B------:R-:W-:Y:S05]  /*0a00*/  @!P0 BRA `(.L_x_7290) ;  /* 0xfffffffc00f08947 */ /* 0x000fea000383ffff */
[----:B------:R-:W2:Y:S01]  /*0a10*/  LDL.LU R3, [R1+0x4] ;  /* 0x0000040001037983 */ /* 0x000ea20000300800 */
[----:B------:R-:W-:Y:S01]  /*0a20*/  SHF.R.U32.HI R2, RZ, 0x7, R0 ;  /* 0x00000007ff027819 */ /* 0x000fe20000011600 */
[----:B------:R-:W0:Y:S01]  /*0a30*/  S2UR UR5, SR_CgaCtaId ;  /* 0x00000000000579c3 */ /* 0x000e220000008800 */
[----:B------:R-:W-:-:S07]  /*0a40*/  UMOV UR4, 0x400 ;  /* 0x0000040000047882 */ /* 0x000fce0000000000 */
[----:B------:R-:W-:Y:S06]  /*0a50*/  BAR.ARV 0x8, 0x180 ;  /* 0x0206000000007b1d */ /* 0x000fec0000002000 */
[----:B------:R-:W-:-:S13]  /*0a60*/  ISETP.NE.AND P0, PT, R2, 0x1, PT ;  /* 0x000000010200780c */ /* 0x000fda0003f05270 */
[----:B------:R-:W-:Y:S06]  /*0a70*/  @!P0 BAR.ARV 0x9, 0x100 ;  /* 0x0244000000008b1d */ /* 0x000fec0000002000 */
[----:B0-----:R-:W-:Y:S02]  /*0a80*/  ULEA UR4, UR5, UR4, 0x18 ;  /* 0x0000000405047291 */ /* 0x001fe4000f8ec03f */
[----:B------:R-:W-:Y:S04]  /*0a90*/  BAR.SYNC.DEFER_BLOCKING 0x5, 0x180 ;  /* 0x0146000000007b1d */ /* 0x000fe80000010000 */
[----:B------:R-:W-:-:S02]  /*0aa0*/  IMAD.U32 R2, RZ, RZ, UR4 ;  /* 0x00000004ff027e24 */ /* 0x000fc4000f8e00ff */
[----:B------:R-:W-:-:S03]  /*0ab0*/  ULDC UR4, c[0x0][0xc3c] ;  /* 0x00030f0000047ab9 */ /* 0x000fc60000000800 */
[----:B------:R-:W0:Y:S01]  /*0ac0*/  LDS.128 R28, [R2+0x348d0] ;  /* 0x0348d000021c7984 */ /* 0x000e220000000c00 */
[----:B------:R-:W-:Y:S06]  /*0ad0*/  BAR.ARV 0x4, 0x180 ;  /* 0x0106000000007b1d */ /* 0x000fec0000002000 */
[----:B--2---:R-:W-:-:S04]  /*0ae0*/  LOP3.LUT R3, R3, 0xffffffdf, RZ, 0xc0, !PT ;  /* 0xffffffdf03037812 */ /* 0x004fc800078ec0ff */
[----:B------:R-:W-:Y:S02]  /*0af0*/  @P0 LOP3.LUT R3, R3, 0x20, RZ, 0xfc, !PT ;  /* 0x0000002003030812 */ /* 0x000fe400078efcff */
[----:B0-----:R-:W-:-:S03]  /*0b00*/  ISETP.GE.AND P0, PT, R31, UR4, PT ;  /* 0x000000041f007c0c */ /* 0x001fc6000bf06270 */
[----:B------:R0:W-:Y:S10]  /*0b10*/  STL [R1+0x4], R3 ;  /* 0x0000040301007387 */ /* 0x0001f40000100800 */
[----:B0-----:R-:W-:Y:S05]  /*0b20*/  @P0 BRA `(.L_x_7291) ;  /* 0x0000026800340947 */ /* 0x001fea0003800000 */
[----:B------:R-:W-:Y:S01]  /*0b30*/  VIADD R13, R0, 0xffffff80 ;  /* 0xffffff80000d7836 */ /* 0x000fe20000000000 */
[----:B------:R-:W-:Y:S01]  /*0b40*/  R2UR UR4, R2 ;  /* 0x00000000020472ca */ /* 0x000fe200000e0000 */
[----:B------:R-:W-:Y:S01]  /*0b50*/  ULOP3.LUT UR5, UR60, 0x1, URZ, 0xfc, !UPT ;  /* 0x000000013c057892 */ /* 0x000fe2000f8efc3f */
[----:B------:R-:W-:Y:S01]  /*0b60*/  IMAD.MOV.U32 R23, RZ, RZ, RZ ;  /* 0x000000ffff177224 */ /* 0x000fe200078e00ff */
[----:B------:R-:W-:Y:S02]  /*0b70*/  CS2R R222, SRZ ;  /* 0x0000000000de7805 */ /* 0x000fe4000001ff00 */
[----:B------:R-:W-:Y:S02]  /*0b80*/  SHF.R.S32.HI R0, RZ, 0x1f, R13 ;  /* 0x0000001fff007819 */ /* 0x000fe4000001140d */
[----:B------:R-:W-:Y:S02]  /*0b90*/  MOV R229, RZ ;  /* 0x000000ff00e57202 */ /* 0x000fe40000000f00 */
[----:B------:R-:W-:-:S02]  /*0ba0*/  LEA.HI R3, R0, R13, RZ, 0x7 ;  /* 0x0000000d00037211 */ /* 0x000fc400078f38ff */
[CC--:B------:R-:W-:Y:S02]  /*0bb0*/  LEA.HI R5, R0.reuse, R13.reuse, RZ, 0x5 ;  /* 0x0000000d00057211 */ /* 0x0c0fe400078f28ff */
[----:B------:R-:W-:Y:S01]  /*0bc0*/  LOP3.LUT R4, R3, 0xffffff80, RZ, 0xc0, !PT ;  /* 0xffffff8003047812 */ /* 0x000fe200078ec0ff */
[----:B------:R-:W-:Y:S01]  /*0bd0*/  UIADD3 UR4, UR4, 0x16400, URZ ;  /* 0x0001640004047890 */ /* 0x000fe2000fffe03f */
[----:B------:R-:W-:Y:S01]  /*0be0*/  SHF.R.S32.HI R14, RZ, 0x7, R3 ;  /* 0x00000007ff0e7819 */ /* 0x000fe20000011403 */
[----:B------:R-:W-:Y:S01]  /*0bf0*/  IMAD.SHL.U32 R6, R5, 0x20, RZ ;  /* 0x0000002005067824 */ /* 0x000fe200078e00ff */
[----:B------:R-:W-:Y:S02]  /*0c00*/  IADD3 R15, R13, -R4, RZ ;  /* 0x800000040d0f7210 */ /* 0x000fe40007ffe0ff */
[----:B------:R-:W-:Y:S02]  /*0c10*/  LEA.HI R4, R0, R13, RZ, 0x4 ;  /* 0x0000000d00047211 */ /* 0x000fe400078f20ff */
[----:B------:R-:W-:-:S02]  /*0c20*/  SHF.R.S32.HI R8, RZ, 0x1f, R15 ;  /* 0x0000001fff087819 */ /* 0x000fc4000001140f */
[----:B------:R-:W-:Y:S02]  /*0c30*/  SHF.R.S32.HI R7, RZ, 0x4, R4 ;  /* 0x00000004ff077819 */ /* 0x000fe40000011404 */
[----:B------:R-:W-:Y:S02]  /*0c40*/  LEA.HI R9, R8, R15, RZ, 0x2 ;  /* 0x0000000f08097211 */ /* 0x000fe400078f10ff */
[C---:B------:R-:W-:Y:S02]  /*0c50*/  LOP3.LUT R5, R4.reuse, 0x3fffff0, RZ, 0xc0, !PT ;  /* 0x03fffff004057812 */ /* 0x040fe400078ec0ff */
[--C-:B------:R-:W-:Y:S02]  /*0c60*/  SHF.R.S32.HI R10, RZ, 0x2, R9.reuse ;  /* 0x00000002ff0a7819 */ /* 0x100fe40000011409 */
[----:B------:R-:W-:Y:S01]  /*0c70*/  SHF.R.S32.HI R11, RZ, 0x1f, R9 ;  /* 0x0000001fff0b7819 */ /* 0x000fe20000011409 */
[----:B------:R-:W-:Y:S01]  /*0c80*/  IMAD.IADD R5, R13, 0x1, -R5 ;  /* 0x000000010d057824 */ /* 0x000fe200078e0a05 */
[----:B------:R-:W-:-:S02]  /*0c90*/  LEA.HI R4, R4, R7, RZ, 0x1 ;  /* 0x0000000704047211 */ /* 0x000fc400078f08ff */
[----:B------:R-:W-:Y:S02]  /*0ca0*/  LEA.HI R11, R11, R10, RZ, 0x3 ;  /* 0x0000000a0b0b7211 */ /* 0x000fe400078f18ff */
[----:B------:R-:W-:Y:S02]  /*0cb0*/  LEA.HI R8, R8, R15, RZ, 0x5 ;  /* 0x0000000f08087211 */ /* 0x000fe400078f28ff */
[----:B------:R-:W-:Y:S02]  /*0cc0*/  LOP3.LUT R11, R11, 0xfffffff8, RZ, 0xc0, !PT ;  /* 0xfffffff80b0b7812 */ /* 0x000fe400078ec0ff */
[----:B------:R-:W-:Y:S02]  /*0cd0*/  LEA.HI R3, R3, R14, RZ, 0x1 ;  /* 0x0000000e03037211 */ /* 0x000fe400078f08ff */
[----:B------:R-:W-:Y:S01]  /*0ce0*/  LOP3.LUT R6, R6, 0xfffffc00, RZ, 0xc0, !PT ;  /* 0xfffffc0006067812 */ /* 0x000fe200078ec0ff */
[----:B------:R-:W-:Y:S01]  /*0cf0*/  IMAD.IADD R11, R10, 0x1, -R11 ;  /* 0x000000010a0b7824 */ /* 0x000fe200078e0a0b */
[----:B------:R-:W-:Y:S01]  /*0d00*/  LOP3.LUT R4, R4, 0x1ffffffe, RZ, 0xc0, !PT ;  /* 0x1ffffffe04047812 */ /* 0x000fe200078ec0ff */
[----:B------:R-:W-:Y:S01]  /*0d10*/  IMAD.MOV.U32 R10, RZ, RZ, -0x2 ;  /* 0xfffffffeff0a7424 */ /* 0x000fe200078e00ff */
[----:B------:R-:W-:Y:S01]  /*0d20*/  LOP3.LUT R9, R9, 0x7ffffffc, RZ, 0xc0, !PT ;  /* 0x7ffffffc09097812 */ /* 0x000fe200078ec0ff */
[----:B------:R-:W-:Y:S01]  /*0d30*/  IMAD R5, R5, 0x40, R6 ;  /* 0x0000004005057824 */ /* 0x000fe200078e0206 */
[----:B------:R-:W-:-:S02]  /*0d40*/  SHF.R.S32.HI R8, RZ, 0x5, R8 ;  /* 0x00000005ff087819 */ /* 0x000fc40000011408 */
[----:B------:R-:W-:Y:S02]  /*0d50*/  LOP3.LUT R3, R3, 0x3fffffe, RZ, 0xc0, !PT ;  /* 0x03fffffe03037812 */ /* 0x000fe400078ec0ff */
[----:B------:R-:W-:Y:S01]  /*0d60*/  IADD3 R4, R7, -R4, RZ ;  /* 0x8000000407047210 */ /* 0x000fe20007ffe0ff */
[----:B------:R-:W-:Y:S01]  /*0d70*/  IMAD R8, R8, 0x10, R11 ;  /* 0x0000001008087824 */ /* 0x000fe200078e020b */
[----:B------:R-:W-:Y:S01]  /*0d80*/  IADD3 R9, R15, -R9, RZ ;  /* 0x800000090f097210 */ /* 0x000fe20007ffe0ff */
[----:B------:R-:W-:Y:S01]  /*0d90*/  IMAD.IADD R3, R14, 0x1, -R3 ;  /* 0x000000010e037824 */ /* 0x000fe200078e0a03 */
[-C--:B------:R-:W-:Y:S01]  /*0da0*/  LEA.HI R12, R0, R13.reuse, RZ, 0x2 ;  /* 0x0000000d000c7211 */ /* 0x080fe200078f10ff */
[----:B------:R-:W-:Y:S02]  /*0db0*/  IMAD R5, R4, 0x8, R5 ;  /* 0x0000000804057824 */ /* 0x000fe400078e0205 */
[----:B------:R-:W-:Y:S01]  /*0dc0*/  IMAD R4, R9, R10, 0xb0 ;  /* 0x000000b009047424 */ /* 0x000fe200078e020a */
[----:B------:R-:W-:Y:S01]  /*0dd0*/  LOP3.LUT R12, R12, 0xfffffffc, RZ, 0xc0, !PT ;  /* 0xfffffffc0c0c7812 */ /* 0x000fe200078ec0ff */
[----:B------:R-:W-:Y:S01]  /*0de0*/  IMAD R14, R3, 0x40, R8 ;  /* 0x00000040030e7824 */ /* 0x000fe200078e0208 */
[CC--:B------:R-:W-:Y:S01]  /*0df0*/  LEA.HI R3, R0.reuse, R13.reuse, RZ, 0x6 ;  /* 0x0000000d00037211 */ /* 0x0c0fe200078f30ff */
[----:B------:R-:W-:Y:S01]  /*0e00*/  STL [R1+0x8c], R5 ;  /* 0x00008c0501007387 */ /* 0x000fe20000100800 */
[----:B------:R-:W-:Y:S01]  /*0e10*/  LEA.HI R0, R0, R13, RZ, 0x3 ;  /* 0x0000000d00007211 */ /* 0x000fe200078f18ff */
[----:B------:R-:W-:-:S02]  /*0e20*/  IMAD.IADD R12, R13, 0x1, -R12 ;  /* 0x000000010d0c7824 */ /* 0x000fc400078e0a0c */
[----:B------:R0:W-:Y:S01]  /*0e30*/  STL [R1+0x84], R4 ;  /* 0x0000840401007387 */ /* 0x0001e20000100800 */
[----:B------:R-:W-:Y:S02]  /*0e40*/  SHF.R.S32.HI R22, RZ, 0x3, R0 ;  /* 0x00000003ff167819 */ /* 0x000fe40000011400 */
[----:B------:R-:W-:Y:S01]  /*0e50*/  LEA.HI R6, R12, R12, RZ, 0x1 ;  /* 0x0000000c0c067211 */ /* 0x000fe200078f08ff */
[----:B------:R-:W-:Y:S01]  /*0e60*/  STL [R1+0x80], R14 ;  /* 0x0000800e01007387 */ /* 0x000fe20000100800 */
[C---:B------:R-:W-:Y:S01]  /*0e70*/  IADD3 R24, R22.reuse, 0x80, RZ ;  /* 0x0000008016187810 */ /* 0x040fe20007ffe0ff */
[----:B------:R-:W-:Y:S01]  /*0e80*/  VIADD R27, R22, 0x20 ;  /* 0x00000020161b7836 */ /* 0x000fe20000000000 */
[----:B------:R-:W-:Y:S01]  /*0e90*/  LOP3.LUT R7, R6, 0x1ffffffe, RZ, 0xc0, !PT ;  /* 0x1ffffffe06077812 */ /* 0x000fe200078ec0ff */
[----:B------:R-:W-:Y:S01]  /*0ea0*/  STL [R1+0x60], RZ ;  /* 0x000060ff01007387 */ /* 0x000fe20000100800 */
[----:B------:R-:W-:Y:S01]  /*0eb0*/  VIADD R26, R22, 0x40 ;  /* 0x00000040161a7836 */ /* 0x000fe20000000000 */
[----:B------:R-:W-:Y:S01]  /*0ec0*/  SHF.R.S32.HI R11, RZ, 0x1f, R24 ;  /* 0x0000001fff0b7819 */ /* 0x000fe20000011418 */
[----:B0-----:R-:W-:Y:S01]  /*0ed0*/  IMAD.U32 R4, RZ, RZ, UR5 ;  /* 0x00000005ff047e24 */ /* 0x001fe2000f8e00ff */
[----:B------:R-:W-:Y:S01]  /*0ee0*/  IADD3 R7, R12, -R7, RZ ;  /* 0x800000070c077210 */ /* 0x000fe20007ffe0ff */
[----:B------:R-:W-:Y:S01]  /*0ef0*/  IMAD.SHL.U32 R4, R3, 0x8, RZ ;  /* 0x0000000803047824 */ /* 0x000fe200078e00ff */
[----:B------:R-:W-:Y:S01]  /*0f00*/  LOP3.LUT R3, R0, 0xfffffff8, RZ, 0xc0, !PT ;  /* 0xfffffff800037812 */ /* 0x000fe200078ec0ff */
[C---:B------:R-:W-:Y:S01]  /*0f10*/  IMAD.SHL.U32 R0, R22.reuse, 0x40, RZ ;  /* 0x0000004016007824 */ /* 0x040fe200078e00ff */
[----:B------:R-:W-:Y:S01]  /*0f20*/  SHF.R.S32.HI R6, RZ, 0x1f, R26 ;  /* 0x0000001fff067819 */ /* 0x000fe2000001141a */
[----:B------:R-:W-:Y:S01]  /*0f30*/  VIADD R25, R22, 0x60 ;  /* 0x0000006016197836 */ /* 0x000fe20000000000 */
[----:B------:R-:W-:Y:S01]  /*0f40*/  LOP3.LUT R15, R4, 0xfffffe00, RZ, 0xc0, !PT ;  /* 0xfffffe00040f7812 */ /* 0x000fe200078ec0ff */
[----:B------:R-:W-:Y:S01]  /*0f50*/  IMAD.IADD R18, R13, 0x1, -R3 ;  /* 0x000000010d127824 */ /* 0x000fe200078e0a03 */
[----:B------:R-:W-:Y:S01]  /*0f60*/  MOV R3, UR4 ;  /* 0x0000000400037c02 */ /* 0x000fe20008000f00 */
[----:B------:R-:W-:Y:S01]  /*0f70*/  VIADD R21, R22, 0xa0 ;  /* 0x000000a016157836 */ /* 0x000fe20000000000 */
[----:B------:R-:W-:Y:S01]  /*0f80*/  SHF.R.S32.HI R4, RZ, 0x1f, R27 ;  /* 0x0000001fff047819 */ /* 0x000fe2000001141b */
[----:B------:R-:W-:Y:S01]  /*0f90*/  IMAD.SHL.U32 R16, R18, 0x8, RZ ;  /* 0x0000000812107824 */ /* 0x000fe200078e00ff */
[----:B------:R-:W-:Y:S01]  /*0fa0*/  SHF.R.S32.HI R9, RZ, 0x1f, R25 ;  /* 0x0000001fff097819 */ /* 0x000fe20000011419 */
[----:B------:R0:W-:Y:S01]  /*0fb0*/  STL [R1+0x6c], R3 ;  /* 0x00006c0301007387 */ /* 0x0001e20000100800 */
[----:B------:R-:W-:Y:S01]  /*0fc0*/  LEA.HI R4, R4, R27, RZ, 0x3 ;  /* 0x0000001b04047211 */ /* 0x000fe200078f18ff */
[----:B------:R-:W-:Y:S01]  /*0fd0*/  IMAD.SHL.U32 R8, R25, 0x40, RZ ;  /* 0x0000004019087824 */ /* 0x000fe200078e00ff */
[----:B------:R-:W-:Y:S01]  /*0fe0*/  SHF.R.S32.HI R13, RZ, 0x1f, R21 ;  /* 0x0000001fff0d7819 */ /* 0x000fe20000011415 */
[----:B------:R-:W-:Y:S01]  /*0ff0*/  IMAD.SHL.U32 R10, R24, 0x40, RZ ;  /* 0x00000040180a7824 */ /* 0x000fe200078e00ff */
[----:B------:R-:W-:Y:S01]  /*1000*/  SHF.L.U32 R18, R18, 0x2, RZ ;  /* 0x0000000212127819 */ /* 0x000fe200000006ff */
[----:B------:R-:W-:Y:S01]  /*1010*/  IMAD.SHL.U32 R4, R4, 0x40, RZ ;  /* 0x0000004004047824 */ /* 0x000fe200078e00ff */
[----:B------:R-:W-:Y:S01]  /*1020*/  LEA.HI R6, R6, R26, RZ, 0x3 ;  /* 0x0000001a06067211 */ /* 0x000fe200078f18ff */
[----:B------:R-:W-:Y:S01]  /*1030*/  IMAD.SHL.U32 R12, R21, 0x40, RZ ;  /* 0x00000040150c7824 */ /* 0x000fe200078e00ff */
[----:B------:R-:W-:Y:S01]  /*1040*/  SHF.L.U32 R5, R26, 0x6, RZ ;  /* 0x000000061a057819 */ /* 0x000fe200000006ff */
[----:B------:R-:W-:Y:S01]  /*1050*/  VIADD R220, R18, 0x20 ;  /* 0x0000002012dc7836 */ /* 0x000fe20000000000 */
[----:B0-----:R-:W-:Y:S01]  /*1060*/  SHF.R.S32.HI R3, RZ, 0x1f, R22 ;  /* 0x0000001fff037819 */ /* 0x001fe20000011416 */
[----:B------:R-:W-:Y:S01]  /*1070*/  VIADD R221, R16, 0x40 ;  /* 0x0000004010dd7836 */ /* 0x000fe20000000000 */
[----:B------:R-:W-:Y:S01]  /*1080*/  LOP3.LUT R3, R0, 0x1c0, RZ, 0xc0, !PT ;  /* 0x000001c000037812 */ /* 0x000fe200078ec0ff */
[----:B------:R-:W-:Y:S01]  /*1090*/  IMAD.SHL.U32 R0, R27, 0x40, RZ ;  /* 0x000000401b007824 */ /* 0x000fe200078e00ff */
[----:B------:R-:W-:-:S02]  /*10a0*/  LEA.HI R9, R9, R25, RZ, 0x3 ;  /* 0x0000001909097211 */ /* 0x000fc400078f18ff */
[----:B------:R-:W-:Y:S02]  /*10b0*/  SHF.R.U32.HI R20, RZ, 0x3, R3 ;  /* 0x00000003ff147819 */ /* 0x000fe40000011603 */
[----:B------:R-:W-:Y:S01]  /*10c0*/  LOP3.LUT R3, R3, 0x38, R16, 0xf8, !PT ;  /* 0x0000003803037812 */ /* 0x000fe200078ef810 */
[----:B------:R-:W-:Y:S01]  /*10d0*/  IMAD.SHL.U32 R9, R9, 0x40, RZ ;  /* 0x0000004009097824 */ /* 0x000fe200078e00ff */
[----:B------:R-:W-:Y:S02]  /*10e0*/  LEA.HI R11, R11, R24, RZ, 0x3 ;  /* 0x000000180b0b7211 */ /* 0x000fe400078f18ff */
[----:B------:R-:W-:Y:S02]  /*10f0*/  LEA.HI R13, R13, R21, RZ, 0x3 ;  /* 0x000000150d0d7211 */ /* 0x000fe400078f18ff */
[----:B------:R-:W-:Y:S01]  /*1100*/  LOP3.LUT R0, R0, 0x1c0, RZ, 0xc0, !PT ;  /* 0x000001c000007812 */ /* 0x000fe200078ec0ff */
[----:B------:R-:W-:Y:S01]  /*1110*/  IMAD.SHL.U32 R11, R11, 0x40, RZ ;  /* 0x000000400b0b7824 */ /* 0x000fe200078e00ff */
[----:B------:R-:W-:Y:S01]  /*1120*/  LOP3.LUT R3, R15, R3, R20, 0xf6, !PT ;  /* 0x000000030f037212 */ /* 0x000fe200078ef614 */
[----:B------:R-:W-:Y:S01]  /*1130*/  IMAD.SHL.U32 R13, R13, 0x40, RZ ;  /* 0x000000400d0d7824 */ /* 0x000fe200078e00ff */
[----:B------:R-:W-:-:S02]  /*1140*/  SHF.L.U32 R6, R6, 0x6, RZ ;  /* 0x0000000606067819 */ /* 0x000fc400000006ff */
[----:B------:R-:W-:Y:S01]  /*1150*/  LOP3.LUT R5, R5, 0x1c0, RZ, 0xc0, !PT ;  /* 0x000001c005057812 */ /* 0x000fe200078ec0ff */
[----:B------:R0:W-:Y:S01]  /*1160*/  STL [R1+0x30], R3 ;  /* 0x0000300301007387 */ /* 0x0001e20000100800 */
[----:B------:R-:W-:Y:S02]  /*1170*/  LOP3.LUT R8, R8, 0x1c0, RZ, 0xc0, !PT ;  /* 0x000001c008087812 */ /* 0x000fe400078ec0ff */
[----:B------:R-:W-:Y:S02]  /*1180*/  SHF.R.U32.HI R20, RZ, 0x3, R0 ;  /* 0x00000003ff147819 */ /* 0x000fe40000011600 */
[----:B------:R-:W-:Y:S02]  /*1190*/  LOP3.LUT R21, R10, 0x1c0, RZ, 0xc0, !PT ;  /* 0x000001c00a157812 */ /* 0x000fe400078ec0ff */
[----:B------:R-:W-:Y:S02]  /*11a0*/  LOP3.LUT R0, R0, 0x38, R16, 0xf8, !PT ;  /* 0x0000003800007812 */ /* 0x000fe400078ef810 */
[----:B------:R-:W-:-:S02]  /*11b0*/  LOP3.LUT R4, R4, 0xfffffe00, RZ, 0xc0, !PT ;  /* 0xfffffe0004047812 */ /* 0x000fc400078ec0ff */
[----:B------:R-:W-:Y:S02]  /*11c0*/  LOP3.LUT R10, R12, 0x1c0, RZ, 0xc0, !PT ;  /* 0x000001c00c0a7812 */ /* 0x000fe400078ec0ff */
[----:B------:R-:W-:Y:S01]  /*11d0*/  LOP3.LUT R6, R6, 0xfffffe00, RZ, 0xc0, !PT ;  /* 0xfffffe0006067812 */ /* 0x000fe200078ec0ff */
[----:B------:R-:W-:Y:S01]  /*11e0*/  STL [R1+0x3c], R4 ;  /* 0x00003c0401007387 */ /* 0x000fe20000100800 */
[----:B------:R-:W-:Y:S02]  /*11f0*/  SHF.R.U32.HI R12, RZ, 0x3, R5 ;  /* 0x00000003ff0c7819 */ /* 0x000fe40000011605 */
[----:B0-----:R-:W-:Y:S01]  /*1200*/  LOP3.LUT R3, R5, 0x38, R16, 0xf8, !PT ;  /* 0x0000003805037812 */ /* 0x001fe200078ef810 */
[----:B------:R0:W-:Y:S01]  /*1210*/  STL [R1+0x38], R6 ;  /* 0x0000380601007387 */ /* 0x0001e20000100800 */
[----:B------:R-:W-:Y:S02]  /*1220*/  SHF.R.U32.HI R10, RZ, 0x3, R8 ;  /* 0x00000003ff0a7819 */ /* 0x000fe40000011608 */
[----:B------:R-:W-:-:S02]  /*1230*/  LOP3.LUT R5, R8, 0x38, R16, 0xf8, !PT ;  /* 0x0000003808057812 */ /* 0x000fc400078ef810 */
[----:B------:R-:W-:Y:S02]  /*1240*/  SHF.R.S32.HI R15, RZ, 0x1f, R220 ;  /* 0x0000001fff0f7819 */ /* 0x000fe400000114dc */
[----:B------:R-:W-:Y:S02]  /*1250*/  LOP3.LUT R8, R9, 0xfffffe00, RZ, 0xc0, !PT ;  /* 0xfffffe0009087812 */ /* 0x000fe400078ec0ff */
[----:B------:R-:W-:Y:S02]  /*1260*/  LOP3.LUT R11, R11, 0xfffffe00, RZ, 0xc0, !PT ;  /* 0xfffffe000b0b7812 */ /* 0x000fe400078ec0ff */
[----:B------:R-:W-:Y:S02]  /*1270*/  LOP3.LUT R0, R4, R0, R20, 0xf6, !PT ;  /* 0x0000000004007212 */ /* 0x000fe400078ef614 */
[----:B------:R-:W-:Y:S01]  /*1280*/  LOP3.LUT R9, R13, 0xfffffe00, RZ, 0xc0, !PT ;  /* 0xfffffe000d097812 */ /* 0x000fe200078ec0ff */
[----:B------:R-:W-:Y:S01]  /*1290*/  STL [R1+0x4c], R11 ;  /* 0x00004c0b01007387 */ /* 0x000fe20000100800 */
[----:B------:R-:W-:-:S02]  /*12a0*/  LOP3.LUT R3, R6, R3, R12, 0xf6, !PT ;  /* 0x0000000306037212 */ /* 0x000fc400078ef60c */
[----:B0-----:R-:W-:Y:S01]  /*12b0*/  SHF.L.U64.HI R6, R220, 0x1, R15 ;  /* 0x00000001dc067819 */ /* 0x001fe2000001020f */
[----:B------:R-:W-:Y:S01]  /*12c0*/  STL [R1+0x48], R9 ;  /* 0x0000480901007387 */ /* 0x000fe20000100800 */
[----:B------:R-:W-:Y:S02]  /*12d0*/  LEA R0, R0, UR4, 0x1 ;  /* 0x0000000400007c11 */ /* 0x000fe4000f8e08ff */
[----:B------:R-:W-:Y:S01]  /*12e0*/  LOP3.LUT R5, R8, R5, R10, 0xf6, !PT ;  /* 0x0000000508057212 */ /* 0x000fe200078ef60a */
[----:B------:R-:W-:Y:S01]  /*12f0*/  STL [R1+0x34], R8 ;  /* 0x0000340801007387 */ /* 0x000fe20000100800 */
[----:B------:R-:W-:Y:S02]  /*1300*/  LEA R4, R3, UR4, 0x1 ;  /* 0x0000000403047c11 */ /* 0x000fe4000f8e08ff */
[----:B------:R-:W-:Y:S01]  /*1310*/  LEA R3, R5, UR4, 0x1 ;  /* 0x0000000405037c11 */ /* 0x000fe2000f8e08ff */
[----:B------:R-:W-:Y:S01]  /*1320*/  STL [R1+0x70], R6 ;  /* 0x0000700601007387 */ /* 0x000fe20000100800 */
[----:B------:R-:W-:-:S02]  /*1330*/  SHF.R.S32.HI R17, RZ, 0x1f, R16 ;  /* 0x0000001fff117819 */ /* 0x000fc40000011410 */
[----:B------:R-:W-:Y:S01]  /*1340*/  SHF.R.S32.HI R19, RZ, 0x1f, R18 ;  /* 0x0000001fff137819 */ /* 0x000fe20000011412 */
[----:B------:R0:W-:Y:S04]  /*1350*/  STL [R1+0x7c], R0 ;  /* 0x00007c0001007387 */ /* 0x0001e80000100800 */
[----:B------:R1:W-:Y:S01]  /*1360*/  STL [R1+0x78], R4 ;  /* 0x0000780401007387 */ /* 0x0003e20000100800 */
[----:B0-----:R-:W-:-:S05]  /*1370*/  LEA R0, R7, R14, 0x3 ;  /* 0x0000000e07007211 */ /* 0x001fca00078e18ff */
[----:B------:R1:W-:Y:S04]  /*1380*/  STL [R1+0x88], R0 ;  /* 0x0000880001007387 */ /* 0x0003e80000100800 */
[----:B------:R1:W-:Y:S02]  /*1390*/  STL [R1+0x74], R3 ;  /* 0x0000740301007387 */ /* 0x0003e40000100800 */
.L_x_7509:
        /* <DEDUP_REMOVED lines=9> */
[----:B------:R-:W-:Y:S01]  /*1430*/  ULDC.64 UR10, c[0x0][0x208] ;  /* 0x00008200000a7ab9 */ /* 0x000fe20000000a00 */
[----:B------:R-:W-:Y:S01]  /*1440*/  ISETP.NE.U32.AND P0, PT, RZ, UR6, PT ;  /* 0x00000006ff007c0c */ /* 0x000fe2000bf05070 */
[----:B------:R-:W-:Y:S01]  /*1450*/  IMAD.MOV.U32 R31, RZ, RZ, RZ ;  /* 0x000000ffff1f7224 */ /* 0x000fe200078e00ff */
[----:B------:R-:W-:-:S02]  /*1460*/  ISETP.NE.AND.EX P1, PT, RZ, UR5, PT, P1 ;  /* 0x00000005ff007c0c */ /* 0x000fc4000bf25310 */
[----:B------:R-:W-:Y:S02]  /*1470*/  ISETP.NE.AND.EX P0, PT, RZ, UR7, PT, P0 ;  /* 0x00000007ff007c0c */ /* 0x000fe4000bf05300 */
[----:B--2---:R-:W-:Y:S01]  /*1480*/  SHF.R.S32.HI R3, RZ, 0x1f, R0 ;  /* 0x0000001fff037819 */ /* 0x004fe20000011400 */
[----:B------:R-:W-:-:S08]  /*1490*/  IMAD.SHL.U32 R32, R0, 0x4, RZ ;  /* 0x0000000400207824 */ /* 0x000fd000078e00ff */
[C---:B------:R-:W-:Y:S01]  /*14a0*/  @P1 LEA R6, P2, R0.reuse, UR4, 0x2 ;  /* 0x0000000400061c11 */ /* 0x040fe2000f8410ff */
[----:B------:R-:W-:Y:S01]  /*14b0*/  STL [R1+0x5c], R0 ;  /* 0x00005c0001007387 */ /* 0x000fe20000100800 */
[C-C-:B---3--:R-:W-:Y:S02]  /*14c0*/  SHF.L.U64.HI R28, R0.reuse, 0x2, R3.reuse ;  /* 0x00000002001c7819 */ /* 0x148fe40000010203 */
[----:B----4-:R-:W-:Y:S01]  /*14d0*/  @P1 LEA.HI.X R7, R0, UR5, R3, 0x2, P2 ;  /* 0x0000000500071c11 */ /* 0x010fe200090f1403 */
[----:B------:R-:W-:Y:S01]  /*14e0*/  ULDC UR4, c[0x0][0x288] ;  /* 0x0000a20000047ab9 */ /* 0x000fe20000000800 */
[----:B------:R-:W-:Y:S01]  /*14f0*/  ISETP.NE.U32.AND P2, PT, RZ, UR8, PT ;  /* 0x00000008ff007c0c */ /* 0x000fe2000bf45070 */
[----:B------:R0:W-:Y:S01]  /*1500*/  STL [R1+0x68], R3 ;  /* 0x0000680301007387 */ /* 0x0001e20000100800 */
[----:B------:R-:W-:Y:S01]  /*1510*/  MOV R160, UR4 ;  /* 0x0000000400a07c02 */ /* 0x000fe20008000f00 */
[----:B------:R-:W-:Y:S01]  /*1520*/  ULDC.64 UR4, c[0x0][0x418] ;  /* 0x0001060000047ab9 */ /* 0x000fe20000000a00 */
[----:B------:R-:W-:Y:S01]  /*1530*/  ISETP.NE.AND.EX P2, PT, RZ, UR9, PT, P2 ;  /* 0x00000009ff007c0c */ /* 0x000fe2000bf45320 */
[----:B------:R-:W-:Y:S01]  /*1540*/  UISETP.NE.U32.AND UP0, UPT, UR4, URZ, UPT ;  /* 0x0000003f0400728c */ /* 0x000fe2000bf05070 */
[----:B------:R1:W-:Y:S01]  /*1550*/  STL [R1+0x58], R32 ;  /* 0x0000582001007387 */ /* 0x0003e20000100800 */
[----:B------:R-:W-:Y:S01]  /*1560*/  IADD3 R8, P3, R32, UR6, RZ ;  /* 0x0000000620087c10 */ /* 0x000fe2000ff7e0ff */
[----:B------:R-:W-:Y:S01]  /*1570*/  ULDC UR4, c[0x0][0x424] ;  /* 0x0001090000047ab9 */ /* 0x000fe20000000800 */
[----:B------:R-:W-:Y:S01]  /*1580*/  UISETP.NE.AND.EX UP0, UPT, UR5, URZ, UPT, UP0 ;  /* 0x0000003f0500728c */ /* 0x000fe2000bf05300 */
[----:B0-----:R-:W-:-:S02]  /*1590*/  IMAD.MOV.U32 R3, RZ, RZ, RZ ;  /* 0x000000ffff037224 */ /* 0x001fc400078e00ff */
[----:B------:R-:W-:Y:S01]  /*15a0*/  ULDC UR5, c[0x0][0x2f0] ;  /* 0x0000bc0000057ab9 */ /* 0x000fe20000000800 */
[----:B------:R-:W-:Y:S01]  /*15b0*/  USEL UR4, UR4, 0x1, UP0 ;  /* 0x0000000104047887 */ /* 0x000fe20008000000 */
[----:B------:R-:W-:Y:S02]  /*15c0*/  IADD3.X R9, R28, UR7, RZ, P3, !PT ;  /* 0x000000071c097c10 */ /* 0x000fe40009ffe4ff */
[----:B------:R1:W5:Y:S01]  /*15d0*/  @P1 LDG.E R3, desc[UR10][R6.64] ;  /* 0x0000000a06031981 */ /* 0x000362000c1e1900 */
[----:B------:R-:W-:Y:S01]  /*15e0*/  @P2 IADD3 R4, P1, R32, UR8, RZ ;  /* 0x0000000820042c10 */ /* 0x000fe2000ff3e0ff */
[----:B------:R-:W-:Y:S02]  /*15f0*/  UIMAD UR4, UR4, UR5, URZ ;  /* 0x00000005040472a4 */ /* 0x000fe4000f8e023f */
[----:B------:R1:W5:Y:S01]  /*1600*/  @P0 LDG.E R31, desc[UR10][R8.64] ;  /* 0x0000000a081f0981 */ /* 0x000362000c1e1900 */
[----:B------:R-:W-:Y:S01]  /*1610*/  @P2 IADD3.X R5, R28, UR9, RZ, P1, !PT ;  /* 0x000000091c052c10 */ /* 0x000fe20008ffe4ff */
[----:B------:R-:W-:-:S02]  /*1620*/  ULDC UR5, c[0x0][0x348] ;  /* 0x0000d20000057ab9 */ /* 0x000fc40000000800 */
[----:B------:R-:W-:Y:S02]  /*1630*/  IMAD.U32 R25, RZ, RZ, UR5 ;  /* 0x00000005ff197e24 */ /* 0x000fe4000f8e00ff */
[----:B------:R1:W5:Y:S01]  /*1640*/  @P2 LDG.E R160, desc[UR10][R4.64] ;  /* 0x0000000a04a02981 */ /* 0x000362000c1e1900 */
[----:B------:R-:W-:Y:S02]  /*1650*/  IMAD.U32 R26, RZ, RZ, UR4 ;  /* 0x00000004ff1a7e24 */ /* 0x000fe4000f8e00ff */
[----:B------:R-:W-:Y:S01]  /*1660*/  IMAD.MOV.U32 R27, RZ, RZ, R0 ;  /* 0x000000ffff1b7224 */ /* 0x000fe200078e0000 */
[----:B------:R-:W-:Y:S06]  /*1670*/  @P2 BRA `(.L_x_7292) ;  /* 0x0000000000282947 */ /* 0x000fec0003800000 */
[----:B------:R-:W-:Y:S02]  /*1680*/  ULDC.64 UR4, c[0x0][0xa00] ;  /* 0x0002800000047ab9 */ /* 0x000fe40000000a00 */
[----:B------:R-:W-:-:S04]  /*1690*/  ISETP.NE.U32.AND P1, PT, RZ, UR4, PT ;  /* 0x00000004ff007c0c */ /* 0x000fc8000bf25070 */
[----:B------:R-:W-:-:S13]  /*16a0*/  ISETP.NE.AND.EX P1, PT, RZ, UR5, PT, P1 ;  /* 0x00000005ff007c0c */ /* 0x000fda000bf25310 */
[----:B------:R-:W-:Y:S05]  /*16b0*/  @!P1 BRA `(.L_x_7292) ;  /* 0x0000000000189947 */ /* 0x000fea0003800000 */
[----:B-1----:R-:W0:Y:S01]  /*16c0*/  LDC.64 R4, c[0x0][0xa00] ;  /* 0x00028000ff047b82 */ /* 0x002e220000000a00 */
[----:B------:R-:W-:Y:S01]  /*16d0*/  ULDC.64 UR4, c[0x0][0x208] ;  /* 0x0000820000047ab9 */ /* 0x000fe20000000a00 */
[----:B0-----:R-:W-:-:S05]  /*16e0*/  IMAD.WIDE R4, R27, 0x4, R4 ;  /* 0x000000041b047825 */ /* 0x001fca00078e0204 */
[----:B-----5:R-:W2:Y:S04]  /*16f0*/  LDG.E R160, desc[UR4][R4.64] ;  /* 0x0000000404a07981 */ /* 0x020ea8000c1e1900 */
[----:B------:R-:W2:Y:S02]  /*1700*/  LDG.E R7, desc[UR4][R4.64+0x4] ;  /* 0x0000040404077981 */ /* 0x000ea4000c1e1900 */
[----:B--2---:R-:W-:-:S07]  /*1710*/  IADD3 R160, -R160, R7, RZ ;  /* 0x00000007a0a07210 */ /* 0x004fce0007ffe1ff */
.L_x_7292:
[----:B------:R-:W-:Y:S01]  /*1720*/  ULDC.64 UR4, c[0x0][0xa20] ;  /* 0x0002880000047ab9 */ /* 0x000fe20000000a00 */
[----:B------:R0:W-:Y:S01]  /*1730*/  STL [R1+0x64], R29 ;  /* 0x0000641d01007387 */ /* 0x0001e20000100800 */
[----:B------:R-:W-:-:S03]  /*1740*/  ISETP.NE.U32.AND P1, PT, RZ, UR4, PT ;  /* 0x00000004ff007c0c */ /* 0x000fc6000bf25070 */
[----:B------:R0:W-:Y:S01]  /*1750*/  STL [R1+0x50], R30 ;  /* 0x0000501e01007387 */ /* 0x0001e20000100800 */
[----:B------:R-:W-:-:S13]  /*1760*/  ISETP.NE.AND.EX P1, PT, RZ, UR5, PT, P1 ;  /* 0x00000005ff007c0c */ /* 0x000fda000bf25310 */
[----:B0-----:R-:W-:Y:S05]  /*1770*/  @!P1 BRA `(.L_x_7293) ;  /* 0x0000000000149947 */ /* 0x001fea0003800000 */
[----:B-1----:R-:W-:Y:S01]  /*1780*/  IADD3 R4, P0, R32, UR4, RZ ;  /* 0x0000000420047c10 */ /* 0x002fe2000ff1e0ff */
[----:B------:R-:W-:-:S03]  /*1790*/  ULDC.64 UR6, c[0x0][0x208] ;  /* 0x0000820000067ab9 */ /* 0x000fc60000000a00 */
[----:B------:R-:W-:-:S05]  /*17a0*/  IADD3.X R5, R28, UR5, RZ, P0, !PT ;  /* 0x000000051c057c10 */ /* 0x000fca00087fe4ff */
[----:B------:R0:W5:Y:S01]  /*17b0*/  LDG.E R26, desc[UR6][R4.64] ;  /* 0x00000006041a7981 */ /* 0x000162000c1e1900 */
[----:B------:R-:W-:Y:S05]  /*17c0*/  BRA `(.L_x_7294) ;  /* 0x0000000000147947 */ /* 0x000fea0003800000 */
.L_x_7293:
[----:B------:R-:W-:Y:S05]  /*17d0*/  @!P0 BRA `(.L_x_7294) ;  /* 0x0000000000108947 */ /* 0x000fea0003800000 */
[----:B------:R-:W-:Y:S02]  /*17e0*/  ULDC.64 UR4, c[0x0][0x208] ;  /* 0x0000820000047ab9 */ /* 0x000fe40000000a00 */
[----:B-1----:R-:W2:Y:S04]  /*17f0*/  LDG.E R5, desc[UR4][R8.64] ;  /* 0x0000000408057981 */ /* 0x002ea8000c1e1900 */
[----:B------:R-:W2:Y:S02]  /*1800*/  LDG.E R26, desc[UR4][R8.64+0x4] ;  /* 0x00000404081a7981 */ /* 0x000ea4000c1e1900 */
[----:B--2---:R-:W-:-:S07]  /*1810*/  IMAD.IADD R26, R26, 0x1, -R5 ;  /* 0x000000011a1a7824 */ /* 0x004fce00078e0a05 */
.L_x_7294:
[----:B------:R-:W-:Y:S01]  /*1820*/  ULDC.64 UR4, c[0x0][0xa10] ;  /* 0x0002840000047ab9 */ /* 0x000fe20000000a00 */
[----:B------:R-:W-:Y:S01]  /*1830*/  ULDC.64 UR6, c[0x0][0x208] ;  /* 0x0000820000067ab9 */ /* 0x000fe20000000a00 */
[----:B------:R-:W-:-:S04]  /*1840*/  ISETP.NE.U32.AND P0, PT, RZ, UR4, PT ;  /* 0x00000004ff007c0c */ /* 0x000fc8000bf05070 */
[----:B------:R-:W-:Y:S01]  /*1850*/  ISETP.NE.AND.EX P0, PT, RZ, UR5, PT, P0 ;  /* 0x00000005ff007c0c */ /* 0x000fe2000bf05300 */
[----:B-1---5:R-:W-:Y:S01]  /*1860*/  IMAD.IADD R8, R26, 0x1, -R3 ;  /* 0x000000011a087824 */ /* 0x022fe200078e0a03 */
[----:B------:R-:W-:-:S11]  /*1870*/  ULDC.64 UR4, c[0x0][0xa30] ;  /* 0x00028c0000047ab9 */ /* 0x000fd60000000a00 */
[----:B0-----:R-:W0:Y:S02]  /*1880*/  @P0 LDC.64 R4, c[0x0][0xa10] ;  /* 0x00028400ff040b82 */ /* 0x001e240000000a00 */
[----:B0-----:R-:W-:-:S05]  /*1890*/  @P0 IMAD.WIDE R4, R27, 0x4, R4 ;  /* 0x000000041b040825 */ /* 0x001fca00078e0204 */
[----:B------:R-:W2:Y:S04]  /*18a0*/  @P0 LDG.E R0, desc[UR6][R4.64] ;  /* 0x0000000604000981 */ /* 0x000ea8000c1e1900 */
[----:B------:R0:W2:Y:S01]  /*18b0*/  @P0 LDG.E R9, desc[UR6][R4.64+0x4] ;  /* 0x0000040604090981 */ /* 0x0000a2000c1e1900 */
[----:B------:R-:W-:Y:S01]  /*18c0*/  ISETP.NE.U32.AND P1, PT, RZ, UR4, PT ;  /* 0x00000004ff007c0c */ /* 0x000fe2000bf25070 */
[----:B------:R-:W-:-:S03]  /*18d0*/  IMAD.MOV.U32 R148, RZ, RZ, R26 ;  /* 0x000000ffff947224 */ /* 0x000fc600078e001a */
[----:B------:R-:W-:Y:S01]  /*18e0*/  ISETP.NE.AND.EX P1, PT, RZ, UR5, PT, P1 ;  /* 0x00000005ff007c0c */ /* 0x000fe2000bf25310 */
[----:B0-----:R-:W-:-:S05]  /*18f0*/  IMAD.MOV R4, RZ, RZ, -R8 ;  /* 0x000000ffff047224 */ /* 0x001fca00078e0a08 */
[----:B------:R-:W-:-:S07]  /*1900*/  VIMNMX R4, RZ, R4, !PT ;  /* 0x00000004ff047248 */ /* 0x000fce0007fe0100 */
[----:B------:R-:W-:-:S04]  /*1910*/  @P1 IADD3 R6, P2, R32, UR4, RZ ;  /* 0x0000000420061c10 */ /* 0x000fc8000ff5e0ff */
[----:B------:R-:W-:-:S05]  /*1920*/  @P1 IADD3.X R7, R28, UR5, RZ, P2, !PT ;  /* 0x000000051c071c10 */ /* 0x000fca00097fe4ff */
[----:B------:R0:W5:Y:S01]  /*1930*/  @P1 LDG.E R148, desc[UR6][R6.64] ;  /* 0x0000000606941981 */ /* 0x000162000c1e1900 */
[----:B--2---:R-:W-:-:S05]  /*1940*/  @P0 IADD3 R25, -R0, R9, RZ ;  /* 0x0000000900190210 */ /* 0x004fca0007ffe1ff */
[----:B------:R-:W-:-:S04]  /*1950*/  IMAD.IADD R161, R8, 0x1, R25 ;  /* 0x0000000108a17824 */ /* 0x000fc800078e0219 */
[----:B------:R-:W-:-:S04]  /*1960*/  VIADD R0, R161, 0xaf ;  /* 0x000000afa1007836 */ /* 0x000fc80000000000 */
[----:B------:R-:W-:-:S05]  /*1970*/  IMAD.HI R0, R0, 0x2e8ba2e9, RZ ;  /* 0x2e8ba2e900007827 */ /* 0x000fca00078e02ff */
[----:B------:R-:W-:-:S04]  /*1980*/  SHF.R.U32.HI R163, RZ, 0x1f, R0 ;  /* 0x0000001fffa37819 */ /* 0x000fc80000011600 */
[----:B------:R-:W-:-:S05]  /*1990*/  LEA.HI.SX32 R163, R0, R163, 0x1b ;  /* 0x000000a300a37211 */ /* 0x000fca00078fdaff */
[----:B------:R-:W-:-:S05]  /*19a0*/  IMAD R0, R163, 0xb0, -R8 ;  /* 0x000000b0a3007824 */ /* 0x000fca00078e0a08 */
[----:B------:R-:W-:-:S04]  /*19b0*/  VIMNMX R3, R0, R25, PT ;  /* 0x0000001900037248 */ /* 0x000fc80003fe0100 */
[----:B------:R-:W-:Y:S01]  /*19c0*/  ISETP.GT.AND P0, PT, R3, R4, PT ;  /* 0x000000040300720c */ /* 0x000fe20003f04270 */
[----:B------:R-:W-:-:S05]  /*19d0*/  IMAD.WIDE.U32 R4, R4, -0x45d1745d, RZ ;  /* 0xba2e8ba304047825 */ /* 0x000fca00078e00ff */
[----:B------:R-:W-:-:S05]  /*19e0*/  SHF.R.U32.HI R131, RZ, 0x7, R5 ;  /* 0x00000007ff837819 */ /* 0x000fca0000011605 */
[----:B------:R-:W-:Y:S02]  /*19f0*/  IMAD.MOV.U32 R24, RZ, RZ, R131 ;  /* 0x000000ffff187224 */ /* 0x000fe400078e0083 */
[----:B------:R-:W-:-:S05]  /*1a00*/  @P0 IADD3 R0, R3, 0xaf, RZ ;  /* 0x000000af03000810 */ /* 0x000fca0007ffe0ff */
[----:B------:R-:W-:-:S05]  /*1a10*/  @P0 IMAD.HI R0, R0, 0x2e8ba2e9, RZ ;  /* 0x2e8ba2e900000827 */ /* 0x000fca00078e02ff */
[----:B------:R-:W-:-:S04]  /*1a20*/  @P0 SHF.R.U32.HI R3, RZ, 0x1f, R0 ;  /* 0x0000001fff030819 */ /* 0x000fc80000011600 */
[----:B------:R-:W-:Y:S02]  /*1a30*/  @P0 LEA.HI.SX32 R24, R0, R3, 0x1b ;  /* 0x0000000300180211 */ /* 0x000fe400078fdaff */
[----:B------:R-:W-:Y:S02]  /*1a40*/  PLOP3.LUT P0, PT, PT, PT, PT, 0x80, 0x0 ;  /* 0x000000000000781c */ /* 0x000fe40003f0f070 */
        /* <DEDUP_REMOVED lines=22> */
.L_x_7297:
[----:B------:R-:W-:Y:S05]  /*1bb0*/  BSYNC B6 ;  /* 0x0000000000067941 */ /* 0x000fea0003800000 */
.L_x_7296:
        /* <DEDUP_REMOVED lines=20> */
.L_x_7299:
[----:B------:R-:W-:Y:S05]  /*1d00*/  BSYNC B6 ;  /* 0x0000000000067941 */ /* 0x000fea0003800000 */
.L_x_7298:
[----:B------:R-:W-:Y:S01]  /*1d10*/  ULDC.64 UR4, c[0x0][0x9f8] ;  /* 0x00027e0000047ab9 */ /* 0x000fe20000000a00 */
[----:B------:R-:W-:Y:S01]  /*1d20*/  ULDC.64 UR6, c[0x0][0x208] ;  /* 0x0000820000067ab9 */ /* 0x000fe20000000a00 */
[----:B------:R-:W-:Y:S01]  /*1d30*/  ISETP.NE.U32.AND P0, PT, RZ, UR4, PT ;  /* 0x00000004ff007c0c */ /* 0x000fe2000bf05070 */
[----:B------:R-:W2:Y:S01]  /*1d40*/  LDL.LU R9, [R1+0x4] ;  /* 0x0000040001097983 */ /* 0x000ea20000300800 */
[----:B------:R-:W0:Y:S02]  /*1d50*/  LDC.64 R42, c[0x0][0x300] ;  /* 0x0000c000ff2a7b82 */ /* 0x000e240000000a00 */
[----:B------:R-:W-:Y:S01]  /*1d60*/  ISETP.NE.AND.EX P0, PT, RZ, UR5, PT, P0 ;  /* 0x00000005ff007c0c */ /* 0x000fe2000bf05300 */
[----:B------:R-:W1:Y:S01]  /*1d70*/  S2R R20, SR_TID.X ;  /* 0x0000000000147919 */ /* 0x000e620000002100 */
[----:B------:R-:W-:Y:S01]  /*1d80*/  IMAD.IADD R119, R31, 0x1, R26 ;  /* 0x000000011f777824 */ /* 0x000fe200078e021a */
[----:B------:R-:W-:Y:S01]  /*1d90*/  SHF.R.S32.HI R8, RZ, 0x1f, R30 ;  /* 0x0000001fff087819 */ /* 0x000fe2000001141e */
[----:B------:R-:W3:Y:S02]  /*1da0*/  LDL R26, [R1+0x38] ;  /* 0x00003800011a7983 */ /* 0x000ee40000100800 */
[----:B------:R-:W4:Y:S02]  /*1db0*/  LDC R13, c[0x0][0x3f4] ;  /* 0x0000fd00ff0d7b82 */ /* 0x000f240000000800 */
[----:B------:R-:W3:Y:S05]  /*1dc0*/  LDL R21, [R1+0x34] ;  /* 0x0000340001157983 */ /* 0x000eea0000100800 */
[----:B------:R-:W-:Y:S01]  /*1dd0*/  @P0 IADD3 R4, P1, R32, UR4, RZ ;  /* 0x0000000420040c10 */ /* 0x000fe2000ff3e0ff */
[----:B------:R-:W2:Y:S03]  /*1de0*/  LDC.64 R108, c[0x0][0x3f8] ;  /* 0x0000fe00ff6c7b82 */ /* 0x000ea60000000a00 */
[----:B------:R-:W-:Y:S01]  /*1df0*/  @P0 IADD3.X R5, R28, UR5, RZ, P1, !PT ;  /* 0x000000051c050c10 */ /* 0x000fe20008ffe4ff */
[----:B------:R-:W-:-:S04]  /*1e00*/  ULDC.64 UR4, c[0x0][0x308] ;  /* 0x0000c20000047ab9 */ /* 0x000fc80000000a00 */
[----:B------:R4:W3:Y:S01]  /*1e10*/  @P0 LDG.E R27, desc[UR6][R4.64] ;  /* 0x00000006041b0981 */ /* 0x0008e2000c1e1900 */
[----:B------:R-:W-:Y:S01]  /*1e20*/  SHF.R.S32.HI R15, RZ, 0x1f, R119 ;  /* 0x0000001fff0f7819 */ /* 0x000fe20000011477 */
[-C--:B0-----:R-:W-:Y:S01]  /*1e30*/  IMAD.WIDE.U32 R6, R119, R42.reuse, RZ ;  /* 0x0000002a77067225 */ /* 0x081fe200078e00ff */
[----:B------:R-:W-:Y:S01]  /*1e40*/  ULDC.64 UR6, c[0x0][0xa08] ;  /* 0x0002820000067ab9 */ /* 0x000fe20000000a00 */
[----:B------:R-:W0:Y:S02]  /*1e50*/  LDC.64 R114, c[0x0][0x408] ;  /* 0x00010200ff727b82 */ /* 0x000e240000000a00 */
[----:B------:R-:W-:Y:S01]  /*1e60*/  IMAD R0, R15, R42, RZ ;  /* 0x0000002a0f007224 */ /* 0x000fe200078e02ff */
[----:B------:R-:W-:-:S03]  /*1e70*/  ISETP.NE.U32.AND P0, PT, RZ, UR6, PT ;  /* 0x00000006ff007c0c */ /* 0x000fc6000bf05070 */
[----:B------:R-:W-:Y:S01]  /*1e80*/  IMAD R3, R119, R43, R0 ;  /* 0x0000002b77037224 */ /* 0x000fe200078e0200 */
[----:B-1----:R-:W-:Y:S02]  /*1e90*/  SHF.R.U32.HI R20, RZ, 0x7, R20 ;  /* 0x00000007ff147819 */ /* 0x002fe40000011614 */
[----:B----4-:R-:W-:Y:S01]  /*1ea0*/  ISETP.GE.AND P2, PT, R16, R13, PT ;  /* 0x0000000d1000720c */ /* 0x010fe20003f46270 */
[----:B------:R-:W-:Y:S01]  /*1eb0*/  IMAD.IADD R7, R7, 0x1, R3 ;  /* 0x0000000107077824 */ /* 0x000fe200078e0203 */
[----:B------:R-:W-:Y:S01]  /*1ec0*/  ISETP.NE.AND.EX P0, PT, RZ, UR7, PT, P0 ;  /* 0x00000007ff007c0c */ /* 0x000fe2000bf05300 */
[----:B------:R-:W-:Y:S01]  /*1ed0*/  IMAD R3, R8, UR4, RZ ;  /* 0x0000000408037c24 */ /* 0x000fe2000f8e02ff */
[----:B------:R-:W-:Y:S01]  /*1ee0*/  ISETP.NE.AND P6, PT, R20, 0x1, PT ;  /* 0x000000011400780c */ /* 0x000fe20003fc5270 */
[----:B------:R-:W-:-:S04]  /*1ef0*/  IMAD.WIDE.U32 R4, R30, UR4, R6 ;  /* 0x000000041e047c25 */ /* 0x000fc8000f8e0006 */
[----:B------:R-:W-:Y:S01]  /*1f00*/  IMAD R3, R30, UR5, R3 ;  /* 0x000000051e037c24 */ /* 0x000fe2000f8e0203 */
[----:B------:R-:W-:-:S04]  /*1f10*/  ULDC.64 UR4, c[0x0][0x310] ;  /* 0x0000c40000047ab9 */ /* 0x000fc80000000a00 */
[----:B------:R-:W-:Y:S02]  /*1f20*/  IADD3 R5, R5, R3, RZ ;  /* 0x0000000305057210 */ /* 0x000fe40007ffe0ff */
[----:B------:R-:W-:Y:S02]  /*1f30*/  SHF.R.S32.HI R12, RZ, 0x1f, R22 ;  /* 0x0000001fff0c7819 */ /* 0x000fe40000011416 */
[----:B--2---:R-:W-:-:S04]  /*1f40*/  LOP3.LUT R9, R9, 0xfffffffe, RZ, 0xc0, !PT ;  /* 0xfffffffe09097812 */ /* 0x004fc800078ec0ff */
[----:B------:R-:W-:Y:S02]  /*1f50*/  @P2 LOP3.LUT R9, R9, 0x1, RZ, 0xfc, !PT ;  /* 0x0000000109092812 */ /* 0x000fe400078efcff */
[----:B---3--:R-:W-:Y:S02]  /*1f60*/  SHF.R.S32.HI R0, RZ, 0x1f, R27 ;  /* 0x0000001fff007819 */ /* 0x008fe4000001141b */
[----:B------:R-:W-:Y:S02]  /*1f70*/  SEL R103, R27, RZ, !P0 ;  /* 0x000000ff1b677207 */ /* 0x000fe40004000000 */
[----:B------:R-:W-:Y:S01]  /*1f80*/  SEL R6, R0, RZ, !P0 ;  /* 0x000000ff00067207 */ /* 0x000fe20004000000 */
[----:B------:R-:W2:Y:S04]  /*1f90*/  LDL R27, [R1+0x3c] ;  /* 0x00003c00011b7983 */ /* 0x000ea80000100800 */
[----:B------:R-:W-:-:S02]  /*1fa0*/  IMAD R0, R6, UR4, RZ ;  /* 0x0000000406007c24 */ /* 0x000fc4000f8e02ff */
[----:B------:R-:W-:-:S04]  /*1fb0*/  IMAD.WIDE.U32 R100, R103, UR4, R4 ;  /* 0x0000000467647c25 */ /* 0x000fc8000f8e0004 */
[----:B------:R-:W-:Y:S01]  /*1fc0*/  IMAD R11, R103, UR5, R0 ;  /* 0x00000005670b7c24 */ /* 0x000fe2000f8e0200 */
[----:B------:R-:W-:Y:S05]  /*1fd0*/  @!P6 WARPSYNC.ALL ;  /* 0x000000000000e948 */ /* 0x000fea0003800000 */
[----:B------:R-:W-:Y:S01]  /*1fe0*/  ULDC.64 UR4, c[0x0][0x330] ;  /* 0x0000cc0000047ab9 */ /* 0x000fe20000000a00 */
[----:B------:R1:W-:Y:S01]  /*1ff0*/  STL [R1+0x4], R9 ;  /* 0x0000040901007387 */ /* 0x0003e20000100800 */
[----:B------:R-:W-:-:S03]  /*2000*/  IMAD R3, R8, UR4, RZ ;  /* 0x0000000408037c24 */ /* 0x000fc6000f8e02ff */
[----:B------:R-:W3:Y:S04]  /*2010*/  LDL R8, [R1+0x4c] ;  /* 0x00004c0001087983 */ /* 0x000ee80000100800 */
[----:B------:R-:W4:Y:S01]  /*2020*/  LDL R14, [R1+0x48] ;  /* 0x00004800010e7983 */ /* 0x000f220000100800 */
[C---:B------:R-:W-:Y:S02]  /*2030*/  IMAD R3, R30.reuse, UR5, R3 ;  /* 0x000000051e037c24 */ /* 0x040fe4000f8e0203 */
[----:B------:R-:W-:Y:S01]  /*2040*/  IMAD.WIDE.U32 R4, R30, UR4, R16 ;  /* 0x000000041e047c25 */ /* 0x000fe2000f8e0010 */
[----:B------:R-:W-:-:S03]  /*2050*/  ULDC.64 UR4, c[0x0][0x338] ;  /* 0x0000ce0000047ab9 */ /* 0x000fc60000000a00 */
[----:B------:R-:W-:Y:S01]  /*2060*/  IMAD.IADD R5, R5, 0x1, R3 ;  /* 0x0000000105057824 */ /* 0x000fe200078e0203 */
[----:B------:R-:W-:Y:S01]  /*2070*/  SEL R3, R13, RZ, P2 ;  /* 0x000000ff0d037207 */ /* 0x000fe20001000000 */
[----:B------:R-:W-:Y:S02]  /*2080*/  IMAD R0, R12, R108, RZ ;  /* 0x0000006c0c007224 */ /* 0x000fe400078e02ff */
[C---:B------:R-:W-:Y:S02]  /*2090*/  VIADD R32, R22.reuse, 0x20 ;  /* 0x0000002016207836 */ /* 0x040fe40000000000 */
[----:B------:R-:W-:Y:S02]  /*20a0*/  IMAD R7, R22, R109, R0 ;  /* 0x0000006d16077224 */ /* 0x000fe400078e0200 */
[----:B------:R-:W-:Y:S02]  /*20b0*/  IMAD R0, R6, UR4, RZ ;  /* 0x0000000406007c24 */ /* 0x000fe4000f8e02ff */
[----:B------:R-:W-:-:S02]  /*20c0*/  IMAD.IADD R3, R16, 0x1, R3 ;  /* 0x0000000110037824 */ /* 0x000fc400078e0203 */
[----:B------:R-:W-:Y:S02]  /*20d0*/  IMAD R45, R103, UR5, R0 ;  /* 0x00000005672d7c24 */ /* 0x000fe4000f8e0200 */
[----:B------:R-:W-:Y:S01]  /*20e0*/  IMAD.SHL.U32 R32, R32, 0x40, RZ ;  /* 0x0000004020207824 */ /* 0x000fe200078e00ff */
[----:B------:R-:W-:-:S04]  /*20f0*/  SHF.R.S32.HI R0, RZ, 0x1f, R3 ;  /* 0x0000001fff007819 */ /* 0x000fc80000011403 */
[CC--:B------:R-:W-:Y:S02]  /*2100*/  LEA.HI R10, R0.reuse, R3.reuse, RZ, 0x3 ;  /* 0x00000003000a7211 */ /* 0x0c0fe400078f18ff */
[----:B------:R-:W-:Y:S02]  /*2110*/  LEA.HI R0, R0, R3, RZ, 0x6 ;  /* 0x0000000300007211 */ /* 0x000fe400078f30ff */
[----:B------:R-:W-:Y:S02]  /*2120*/  LOP3.LUT R32, R32, 0x1c0, RZ, 0xc0, !PT ;  /* 0x000001c020207812 */ /* 0x000fe400078ec0ff */
[----:B------:R-:W-:Y:S02]  /*2130*/  SHF.R.S32.HI R3, RZ, 0x6, R0 ;  /* 0x00000006ff037819 */ /* 0x000fe40000011400 */
[----:B------:R-:W-:Y:S02]  /*2140*/  LOP3.LUT R0, R32, 0x38, R10, 0xf8, !PT ;  /* 0x0000003820007812 */ /* 0x000fe400078ef80a */
[----:B------:R-:W0:Y:S01]  /*2150*/  S2R R32, SR_TID.X ;  /* 0x0000000000207919 */ /* 0x000e220000002100 */
[----:B-1----:R-:W-:-:S02]  /*2160*/  VIADD R9, R22, 0x40 ;  /* 0x0000004016097836 */ /* 0x002fc40000000000 */
[----:B------:R-:W-:Y:S01]  /*2170*/  IMAD.WIDE.U32 R102, R103, UR4, R4 ;  /* 0x0000000467667c25 */ /* 0x000fe2000f8e0004 */
[----:B------:R-:W-:Y:S01]  /*2180*/  IADD3 R28, R22, 0x20, RZ ;  /* 0x00000020161c7810 */ /* 0x000fe20007ffe0ff */
[----:B------:R-:W-:Y:S01]  /*2190*/  ULDC UR4, c[0x0][0x2f4] ;  /* 0x0000bd0000047ab9 */ /* 0x000fe20000000800 */
[----:B------:R-:W-:Y:S01]  /*21a0*/  SHF.L.U32 R9, R9, 0x6, RZ ;  /* 0x0000000609097819 */ /* 0x000fe200000006ff */
[----:B0-----:R-:W-:-:S03]  /*21b0*/  IMAD R4, R12, R114, RZ ;  /* 0x000000720c047224 */ /* 0x001fc600078e02ff */
[----:B------:R-:W-:Y:S01]  /*21c0*/  LOP3.LUT R9, R9, 0x1c0, RZ, 0xc0, !PT ;  /* 0x000001c009097812 */ /* 0x000fe200078ec0ff */
[C---:B------:R-:W-:Y:S02]  /*21d0*/  IMAD R5, R22.reuse, R115, R4 ;  /* 0x0000007316057224 */ /* 0x040fe400078e0204 */
[----:B------:R-:W-:Y:S01]  /*21e0*/  IMAD R145, R3, 0x2c00, R26 ;  /* 0x00002c0003917824 */ /* 0x000fe200078e021a */
[----:B------:R-:W-:Y:S01]  /*21f0*/  LOP3.LUT R4, R9, 0x38, R10, 0xf8, !PT ;  /* 0x0000003809047812 */ /* 0x000fe200078ef80a */
[C---:B------:R-:W-:Y:S02]  /*2200*/  VIADD R9, R22.reuse, 0x40 ;  /* 0x0000004016097836 */ /* 0x040fe40000000000 */
[----:B------:R-:W-:Y:S02]  /*2210*/  VIADD R26, R22, 0x80 ;  /* 0x00000080161a7836 */ /* 0x000fe40000000000 */
[----:B------:R-:W-:Y:S02]  /*2220*/  IMAD.SHL.U32 R9, R9, 0x40, RZ ;  /* 0x0000004009097824 */ /* 0x000fe400078e00ff */
[----:B------:R-:W-:-:S02]  /*2230*/  IMAD.SHL.U32 R26, R26, 0x40, RZ ;  /* 0x000000401a1a7824 */ /* 0x000fc400078e00ff */
[----:B------:R-:W-:Y:S01]  /*2240*/  IMAD.SHL.U32 R28, R28, 0x40, RZ ;  /* 0x000000401c1c7824 */ /* 0x000fe200078e00ff */
[----:B------:R-:W-:Y:S02]  /*2250*/  LOP3.LUT R9, R9, 0x1c0, RZ, 0xc0, !PT ;  /* 0x000001c009097812 */ /* 0x000fe400078ec0ff */
[----:B------:R-:W-:Y:S02]  /*2260*/  LOP3.LUT R26, R26, 0x1c0, RZ, 0xc0, !PT ;  /* 0x000001c01a1a7812 */ /* 0x000fe400078ec0ff */
[----:B------:R-:W-:Y:S01]  /*2270*/  SHF.R.U32.HI R9, RZ, 0x3, R9 ;  /* 0x00000003ff097819 */ /* 0x000fe20000011609 */
[----:B------:R-:W-:Y:S01]  /*2280*/  VIADD R32, R32, 0xffffff80 ;  /* 0xffffff8020207836 */ /* 0x000fe20000000000 */
[----:B------:R-:W-:Y:S02]  /*2290*/  SHF.R.U32.HI R165, RZ, 0x3, R26 ;  /* 0x00000003ffa57819 */ /* 0x000fe4000001161a */
[----:B------:R-:W-:Y:S02]  /*22a0*/  LOP3.LUT R6, R26, 0x38, R10, 0xf8, !PT ;  /* 0x000000381a067812 */ /* 0x000fe400078ef80a */
[----:B------:R-:W-:-:S02]  /*22b0*/  LOP3.LUT R28, R28, 0x1c0, RZ, 0xc0, !PT ;  /* 0x000001c01c1c7812 */ /* 0x000fc400078ec0ff */
[----:B------:R-:W-:Y:S01]  /*22c0*/  SHF.R.S32.HI R26, RZ, 0x1f, R32 ;  /* 0x0000001fff1a7819 */ /* 0x000fe20000011420 */
[-C--:B------:R-:W-:Y:S01]  /*22d0*/  IMAD.WIDE.U32 R110, R22, R114.reuse, R18 ;  /* 0x00000072166e7225 */ /* 0x080fe200078e0012 */
[----:B------:R-:W-:Y:S02]  /*22e0*/  LOP3.LUT R4, R4, R9, RZ, 0x3c, !PT ;  /* 0x0000000904047212 */ /* 0x000fe400078e3cff */
[----:B------:R-:W-:Y:S01]  /*22f0*/  SHF.R.U32.HI R28, RZ, 0x3, R28 ;  /* 0x00000003ff1c7819 */ /* 0x000fe2000001161c */
[----:B------:R-:W-:Y:S01]  /*2300*/  IMAD.WIDE.U32 R112, R22, R114, R16 ;  /* 0x0000007216707225 */ /* 0x000fe200078e0010 */
[----:B------:R-:W-:Y:S02]  /*2310*/  LEA.HI R26, R26, R32, RZ, 0x6 ;  /* 0x000000201a1a7211 */ /* 0x000fe400078f30ff */
[----:B------:R-:W-:Y:S01]  /*2320*/  IADD3 R145, R145, R4, RZ ;  /* 0x0000000491917210 */ /* 0x000fe20007ffe0ff */
[----:B------:R-:W-:Y:S01]  /*2330*/  IMAD.IADD R111, R111, 0x1, R5 ;  /* 0x000000016f6f7824 */ /* 0x000fe200078e0205 */
[----:B------:R-:W-:Y:S01]  /*2340*/  SHF.L.U32 R26, R26, 0x3, RZ ;  /* 0x000000031a1a7819 */ /* 0x000fe200000006ff */
[----:B------:R-:W-:Y:S01]  /*2350*/  IMAD.IADD R113, R5, 0x1, R113 ;  /* 0x0000000105717824 */ /* 0x000fe200078e0271 */
[----:B------:R-:W-:Y:S01]  /*2360*/  LOP3.LUT R5, R0, R28, RZ, 0x3c, !PT ;  /* 0x0000001c00057212 */ /* 0x000fe200078e3cff */
[----:B------:R-:W-:Y:S01]  /*2370*/  IMAD.SHL.U32 R28, R22, 0x40, RZ ;  /* 0x00000040161c7824 */ /* 0x000fe200078e00ff */
[----:B------:R-:W-:-:S02]  /*2380*/  LOP3.LUT R0, R10, 0x38, RZ, 0xc0, !PT ;  /* 0x000000380a007812 */ /* 0x000fc400078ec0ff */
[----:B------:R-:W-:Y:S02]  /*2390*/  LOP3.LUT R26, R26, 0xfffffe00, RZ, 0xc0, !PT ;  /* 0xfffffe001a1a7812 */ /* 0x000fe400078ec0ff */
[----:B------:R-:W-:Y:S02]  /*23a0*/  LOP3.LUT R0, R0, 0x1c0, R28, 0xf8, !PT ;  /* 0x000001c000007812 */ /* 0x000fe400078ef81c */
[----:B-----5:R-:W-:Y:S01]  /*23b0*/  SHF.R.S32.HI R9, RZ, 0x1f, R148 ;  /* 0x0000001fff097819 */ /* 0x020fe20000011494 */
[----:B------:R-:W-:Y:S01]  /*23c0*/  IMAD R147, R3, 0x2c00, R26 ;  /* 0x00002c0003937824 */ /* 0x000fe200078e021a */
[C---:B------:R-:W-:Y:S02]  /*23d0*/  SHF.L.U64.HI R117, R42.reuse, 0x5, R43 ;  /* 0x000000052a757819 */ /* 0x040fe4000001022b */
[----:B------:R-:W-:-:S05]  /*23e0*/  SHF.L.U32 R116, R42, 0x5, RZ ;  /* 0x000000052a747819 */ /* 0x000fca00000006ff */
[C---:B------:R-:W-:Y:S01]  /*23f0*/  IMAD.WIDE.U32 R158, R22.reuse, R42, R116 ;  /* 0x0000002a169e7225 */ /* 0x040fe200078e0074 */
[----:B------:R-:W-:Y:S02]  /*2400*/  IADD3 R118, P0, R22, R119, RZ ;  /* 0x0000007716767210 */ /* 0x000fe40007f1e0ff */
[----:B------:R-:W-:Y:S01]  /*2410*/  IADD3 R126, P1, R116, R158, RZ ;  /* 0x0000009e747e7210 */ /* 0x000fe20007f3e0ff */
[----:B------:R-:W-:Y:S01]  /*2420*/  VIADD R30, R22, 0xa0 ;  /* 0x000000a0161e7836 */ /* 0x000fe20000000000 */
[----:B------:R-:W-:Y:S02]  /*2430*/  IADD3.X R119, R12, R15, RZ, P0, !PT ;  /* 0x0000000f0c777210 */ /* 0x000fe400007fe4ff */
[----:B------:R-:W-:Y:S02]  /*2440*/  IADD3 R128, P0, R126, R116, RZ ;  /* 0x000000747e807210 */ /* 0x000fe40007f1e0ff */
[----:B------:R-:W-:Y:S01]  /*2450*/  SHF.L.U32 R30, R30, 0x6, RZ ;  /* 0x000000061e1e7819 */ /* 0x000fe200000006ff */
[----:B------:R-:W-:-:S03]  /*2460*/  IMAD.WIDE.U32 R106, R22, R108, R16 ;  /* 0x0000006c166a7225 */ /* 0x000fc600078e0010 */
[----:B------:R-:W-:Y:S01]  /*2470*/  LOP3.LUT R30, R30, 0x1c0, RZ, 0xc0, !PT ;  /* 0x000001c01e1e7812 */ /* 0x000fe200078ec0ff */
[----:B------:R-:W-:-:S04]  /*2480*/  IMAD.WIDE.U32 R104, R22, R108, R18 ;  /* 0x0000006c16687225 */ /* 0x000fc800078e0012 */
[----:B------:R-:W-:Y:S01]  /*2490*/  IMAD.WIDE.U32 R120, R22, R42, R16 ;  /* 0x0000002a16787225 */ /* 0x000fe200078e0010 */
[----:B------:R-:W-:Y:S02]  /*24a0*/  IADD3 R107, R7, R107, RZ ;  /* 0x0000006b076b7210 */ /* 0x000fe40007ffe0ff */
[----:B------:R-:W-:Y:S01]  /*24b0*/  SHF.R.U32.HI R164, RZ, 0x3, R30 ;  /* 0x00000003ffa47819 */ /* 0x000fe2000001161e */
[----:B------:R-:W-:Y:S01]  /*24c0*/  IMAD.IADD R105, R105, 0x1, R7 ;  /* 0x0000000169697824 */ /* 0x000fe200078e0207 */
[----:B------:R-:W-:Y:S01]  /*24d0*/  LOP3.LUT R7, R30, 0x38, R10, 0xf8, !PT ;  /* 0x000000381e077812 */ /* 0x000fe200078ef80a */
[----:B------:R-:W-:Y:S01]  /*24e0*/  IMAD R144, R3, 0x2c00, R21 ;  /* 0x00002c0003907824 */ /* 0x000fe200078e0215 */
[----:B------:R-:W-:Y:S01]  /*24f0*/  LOP3.LUT R6, R6, R165, RZ, 0x3c, !PT ;  /* 0x000000a506067212 */ /* 0x000fe200078e3cff */
[----:B------:R-:W-:Y:S01]  /*2500*/  IMAD R135, R115, 0xb0, RZ ;  /* 0x000000b073877824 */ /* 0x000fe200078e02ff */
[----:B------:R-:W-:Y:S01]  /*2510*/  LOP3.LUT R7, R7, R164, RZ, 0x3c, !PT ;  /* 0x000000a407077212 */ /* 0x000fe200078e3cff */
[C---:B------:R-:W-:Y:S01]  /*2520*/  IMAD.SHL.U32 R31, R114.reuse, 0x40, RZ ;  /* 0x00000040721f7824 */ /* 0x040fe200078e00ff */
[C-C-:B------:R-:W-:Y:S01]  /*2530*/  SHF.L.U64.HI R35, R114.reuse, 0x5, R115.reuse ;  /* 0x0000000572237819 */ /* 0x140fe20000010273 */
[C---:B------:R-:W-:Y:S01]  /*2540*/  IMAD.SHL.U32 R30, R114.reuse, 0x80, RZ ;  /* 0x00000080721e7824 */ /* 0x040fe200078e00ff */
[----:B------:R-:W-:Y:S01]  /*2550*/  SHF.L.U64.HI R34, R114, 0x6, R115 ;  /* 0x0000000672227819 */ /* 0x000fe20000010273 */
[----:B------:R-:W-:Y:S01]  /*2560*/  IMAD.WIDE.U32 R110, R148, R114, R110 ;  /* 0x00000072946e7225 */ /* 0x000fe200078e006e */
[----:B------:R-:W-:-:S02]  /*2570*/  SHF.L.U64.HI R33, R114, 0x7, R115 ;  /* 0x0000000772217819 */ /* 0x000fc40000010273 */
[----:B------:R-:W-:Y:S01]  /*2580*/  SHF.L.U32 R32, R114, 0x5, RZ ;  /* 0x0000000572207819 */ /* 0x000fe200000006ff */
[----:B------:R-:W-:Y:S01]  /*2590*/  IMAD.WIDE.U32 R112, R148, R114, R112 ;  /* 0x0000007294707225 */ /* 0x000fe200078e0070 */
[C-C-:B------:R-:W-:Y:S02]  /*25a0*/  SHF.L.U64.HI R41, R108.reuse, 0x5, R109.reuse ;  /* 0x000000056c297819 */ /* 0x140fe4000001026d */
[C-C-:B------:R-:W-:Y:S01]  /*25b0*/  SHF.L.U64.HI R40, R108.reuse, 0x6, R109.reuse ;  /* 0x000000066c287819 */ /* 0x140fe2000001026d */
[----:B------:R-:W-:Y:S01]  /*25c0*/  IMAD.SHL.U32 R122, R13, 0x2, RZ ;  /* 0x000000020d7a7824 */ /* 0x000fe200078e00ff */
[C---:B------:R-:W-:Y:S01]  /*25d0*/  SHF.L.U64.HI R39, R108.reuse, 0x7, R109 ;  /* 0x000000076c277819 */ /* 0x040fe2000001026d */
[----:B------:R-:W-:Y:S01]  /*25e0*/  IMAD.SHL.U32 R38, R108, 0x20, RZ ;  /* 0x000000206c267824 */ /* 0x000fe200078e00ff */
[----:B------:R-:W-:Y:S01]  /*25f0*/  IADD3 R13, P3, R100, 0x40, RZ ;  /* 0x00000040640d7810 */ /* 0x000fe20007f7e0ff */
[C---:B------:R-:W-:Y:S02]  /*2600*/  IMAD.SHL.U32 R37, R108.reuse, 0x40, RZ ;  /* 0x000000406c257824 */ /* 0x040fe400078e00ff */
[----:B------:R-:W-:-:S02]  /*2610*/  IMAD.SHL.U32 R36, R108, 0x80, RZ ;  /* 0x000000806c247824 */ /* 0x000fc400078e00ff */
[----:B------:R-:W-:-:S04]  /*2620*/  IMAD.WIDE.U32 R104, R148, R108, R104 ;  /* 0x0000006c94687225 */ /* 0x000fc800078e0068 */
[----:B------:R-:W-:-:S04]  /*2630*/  IMAD.WIDE.U32 R106, R148, R108, R106 ;  /* 0x0000006c946a7225 */ /* 0x000fc800078e006a */
[----:B------:R-:W-:Y:S01]  /*2640*/  VIADD R162, R20, 0x8 ;  /* 0x0000000814a27836 */ /* 0x000fe20000000000 */
[----:B------:R-:W-:Y:S01]  /*2650*/  LOP3.LUT R20, R10, 0xfffffff8, RZ, 0xc0, !PT ;  /* 0xfffffff80a147812 */ /* 0x000fe200078ec0ff */
[C---:B------:R-:W-:Y:S01]  /*2660*/  IMAD.WIDE.U32 R156, R42.reuse, 0xb0, RZ ;  /* 0x000000b02a9c7825 */ /* 0x040fe200078e00ff */
[C-C-:B------:R-:W-:Y:S02]  /*2670*/  SHF.L.U64.HI R141, R42.reuse, 0x6, R43.reuse ;  /* 0x000000062a8d7819 */ /* 0x140fe4000001022b */
[----:B------:R-:W-:Y:S01]  /*2680*/  SHF.L.U64.HI R132, R42, 0x7, R43 ;  /* 0x000000072a847819 */ /* 0x000fe2000001022b */
[----:B--2---:R-:W-:Y:S02]  /*2690*/  IMAD R146, R3, 0x2c00, R27 ;  /* 0x00002c0003927824 */ /* 0x004fe400078e021b */
[----:B------:R-:W-:-:S04]  /*26a0*/  VIADD R27, R22, 0x60 ;  /* 0x00000060161b7836 */ /* 0x000fc80000000000 */
[----:B------:R-:W-:-:S05]  /*26b0*/  IMAD.SHL.U32 R27, R27, 0x40, RZ ;  /* 0x000000401b1b7824 */ /* 0x000fca00078e00ff */
[----:B------:R-:W-:-:S04]  /*26c0*/  LOP3.LUT R27, R27, 0x1c0, RZ, 0xc0, !PT ;  /* 0x000001c01b1b7812 */ /* 0x000fc800078ec0ff */
[----:B------:R-:W-:Y:S01]  /*26d0*/  LOP3.LUT R4, R27, 0x38, R10, 0xf8, !PT ;  /* 0x000000381b047812 */ /* 0x000fe200078ef80a */
[C---:B------:R-:W-:Y:S02]  /*26e0*/  VIADD R27, R22.reuse, 0x60 ;  /* 0x00000060161b7836 */ /* 0x040fe40000000000 */
[----:B---3--:R-:W-:Y:S01]  /*26f0*/  IMAD R143, R3, 0x2c00, R8 ;  /* 0x00002c00038f7824 */ /* 0x008fe200078e0208 */
[----:B------:R-:W-:Y:S01]  /*2700*/  SHF.L.U32 R8, R22, 0x6, RZ ;  /* 0x0000000616087819 */ /* 0x000fe200000006ff */
[----:B------:R-:W-:-:S03]  /*2710*/  IMAD.SHL.U32 R27, R27, 0x40, RZ ;  /* 0x000000401b1b7824 */ /* 0x000fc600078e00ff */
[----:B------:R-:W-:-:S04]  /*2720*/  LOP3.LUT R8, R8, 0x1c0, RZ, 0xc0, !PT ;  /* 0x000001c008087812 */ /* 0x000fc800078ec0ff */
[----:B------:R-:W-:Y:S02]  /*2730*/  SHF.R.U32.HI R8, RZ, 0x3, R8 ;  /* 0x00000003ff087819 */ /* 0x000fe40000011608 */
[----:B------:R-:W-:Y:S02]  /*2740*/  LOP3.LUT R27, R27, 0x1c0, RZ, 0xc0, !PT ;  /* 0x000001c01b1b7812 */ /* 0x000fe400078ec0ff */
[----:B------:R-:W-:Y:S02]  /*2750*/  LOP3.LUT R0, R0, R8, RZ, 0x3c, !PT ;  /* 0x0000000800007212 */ /* 0x000fe400078e3cff */
[----:B------:R-:W-:Y:S02]  /*2760*/  SHF.R.U32.HI R27, RZ, 0x3, R27 ;  /* 0x00000003ff1b7819 */ /* 0x000fe4000001161b */
[----:B------:R-:W-:Y:S01]  /*2770*/  IADD3 R147, R147, R0, RZ ;  /* 0x0000000093937210 */ /* 0x000fe20007ffe0ff */
[----:B------:R-:W-:Y:S02]  /*2780*/  IMAD R0, R9, R108, RZ ;  /* 0x0000006c09007224 */ /* 0x000fe400078e02ff */
[----:B------:R-:W-:Y:S01]  /*2790*/  IMAD.IADD R146, R146, 0x1, R5 ;  /* 0x0000000192927824 */ /* 0x000fe200078e0205 */
[----:B------:R-:W-:Y:S01]  /*27a0*/  LOP3.LUT R5, R4, R27, RZ, 0x3c, !PT ;  /* 0x0000001b04057212 */ /* 0x000fe200078e3cff */
[----:B------:R-:W-:-:S02]  /*27b0*/  IMAD R27, R148, R109, R0 ;  /* 0x0000006d941b7224 */ /* 0x000fc400078e0200 */
[----:B------:R-:W-:-:S04]  /*27c0*/  IMAD R0, R12, R42, RZ ;  /* 0x0000002a0c007224 */ /* 0x000fc800078e02ff */
[----:B------:R-:W-:-:S04]  /*27d0*/  IMAD R123, R22, R43, R0 ;  /* 0x0000002b167b7224 */ /* 0x000fc800078e0200 */
[----:B------:R-:W-:-:S04]  /*27e0*/  IMAD.IADD R124, R123, 0x1, R159 ;  /* 0x000000017b7c7824 */ /* 0x000fc800078e029f */
[--C-:B------:R-:W-:Y:S02]  /*27f0*/  IMAD.X R125, R124, 0x1, R117.reuse, P1 ;  /* 0x000000017c7d7824 */ /* 0x100fe400008e0675 */
[----:B----4-:R-:W-:Y:S02]  /*2800*/  IMAD R142, R3, 0x2c00, R14 ;  /* 0x00002c00038e7824 */ /* 0x010fe400078e020e */
[--C-:B------:R-:W-:Y:S01]  /*2810*/  IMAD.X R127, R125, 0x1, R117.reuse, P0 ;  /* 0x000000017d7f7824 */ /* 0x100fe200000e0675 */
[----:B------:R-:W-:Y:S02]  /*2820*/  IADD3 R130, P0, R128, R116, RZ ;  /* 0x0000007480827210 */ /* 0x000fe40007f1e0ff */
[C---:B------:R-:W-:Y:S01]  /*2830*/  IADD3 R14, R22.reuse, 0x40, RZ ;  /* 0x00000040160e7810 */ /* 0x040fe20007ffe0ff */
[----:B------:R-:W-:Y:S02]  /*2840*/  VIADD R4, R22, 0x20 ;  /* 0x0000002016047836 */ /* 0x000fe40000000000 */
[----:B------:R-:W-:Y:S01]  /*2850*/  IMAD.X R129, R127, 0x1, R117, P0 ;  /* 0x000000017f817824 */ /* 0x000fe200000e0675 */
[----:B------:R-:W-:Y:S01]  /*2860*/  SHF.R.S32.HI R154, RZ, 0x1f, R14 ;  /* 0x0000001fff9a7819 */ /* 0x000fe2000001140e */
[----:B------:R-:W-:Y:S01]  /*2870*/  IMAD R9, R9, R114, RZ ;  /* 0x0000007209097224 */ /* 0x000fe200078e02ff */
[----:B------:R-:W-:Y:S01]  /*2880*/  IADD3 R15, P0, R100, R120, RZ ;  /* 0x00000078640f7210 */ /* 0x000fe20007f1e0ff */
[----:B------:R-:W-:Y:S01]  /*2890*/  VIADD R3, R22, 0xa0 ;  /* 0x000000a016037836 */ /* 0x000fe20000000000 */
[----:B------:R-:W-:Y:S01]  /*28a0*/  IADD3 R14, R101, R11, RZ ;  /* 0x0000000b650e7210 */ /* 0x000fe20007ffe0ff */
[----:B------:R-:W-:Y:S01]  /*28b0*/  IMAD.IADD R123, R121, 0x1, R123 ;  /* 0x00000001797b7824 */ /* 0x000fe200078e027b */
[----:B------:R-:W-:Y:S01]  /*28c0*/  SHF.R.S32.HI R155, RZ, 0x1f, R4 ;  /* 0x0000001fff9b7819 */ /* 0x000fe20000011404 */
[----:B------:R-:W-:Y:S01]  /*28d0*/  IMAD.IADD R144, R144, 0x1, R5 ;  /* 0x0000000190907824 */ /* 0x000fe200078e0205 */
[----:B------:R-:W-:Y:S01]  /*28e0*/  SHF.R.S32.HI R149, RZ, 0x1f, R3 ;  /* 0x0000001fff957819 */ /* 0x000fe20000011403 */
[----:B------:R-:W-:Y:S01]  /*28f0*/  IMAD R9, R148, R115, R9 ;  /* 0x0000007394097224 */ /* 0x000fe200078e0209 */
[----:B------:R-:W-:Y:S01]  /*2900*/  IADD3 R134, P2, R130, R116, RZ ;  /* 0x0000007482867210 */ /* 0x000fe20007f5e0ff */
[----:B------:R-:W-:Y:S01]  /*2910*/  VIADD R8, R22, 0x60 ;  /* 0x0000006016087836 */ /* 0x000fe20000000000 */
[----:B------:R-:W-:Y:S01]  /*2920*/  IADD3 R12, P4, R15, 0x40, RZ ;  /* 0x000000400f0c7810 */ /* 0x000fe20007f9e0ff */
[----:B------:R-:W-:-:S02]  /*2930*/  IMAD R5, R109, 0xb0, RZ ;  /* 0x000000b06d057824 */ /* 0x000fc400078e02ff */
[----:B------:R-:W-:-:S04]  /*2940*/  IMAD.WIDE.U32 R114, R114, 0xb0, RZ ;  /* 0x000000b072727825 */ /* 0x000fc800078e00ff */
[----:B------:R-:W-:Y:S02]  /*2950*/  VIADD R4, R22, 0x80 ;  /* 0x0000008016047836 */ /* 0x000fe40000000000 */
[----:B------:R-:W-:Y:S02]  /*2960*/  IMAD.X R11, R123, 0x1, R14, P0 ;  /* 0x000000017b0b7824 */ /* 0x000fe400000e060e */
[----:B------:R-:W-:Y:S01]  /*2970*/  IMAD.WIDE.U32 R108, R108, 0xb0, RZ ;  /* 0x000000b06c6c7825 */ /* 0x000fe200078e00ff */
[----:B------:R-:W-:-:S03]  /*2980*/  SHF.R.S32.HI R153, RZ, 0x1f, R8 ;  /* 0x0000001fff997819 */ /* 0x000fc60000011408 */
[----:B------:R-:W-:Y:S01]  /*2990*/  IMAD R3, R43, 0xb0, RZ ;  /* 0x000000b02b037824 */ /* 0x000fe200078e02ff */
[----:B------:R-:W-:Y:S01]  /*29a0*/  SHF.R.S32.HI R152, RZ, 0x1f, R4 ;  /* 0x0000001fff987819 */ /* 0x000fe20000011404 */
[----:B------:R-:W-:Y:S01]  /*29b0*/  IMAD.IADD R143, R143, 0x1, R6 ;  /* 0x000000018f8f7824 */ /* 0x000fe200078e0206 */
[----:B------:R-:W-:Y:S01]  /*29c0*/  IADD3 R135, R115, R135, RZ ;  /* 0x0000008773877210 */ /* 0x000fe20007ffe0ff */
[----:B------:R-:W-:Y:S01]  /*29d0*/  IMAD.IADD R142, R142, 0x1, R7 ;  /* 0x000000018e8e7824 */ /* 0x000fe200078e0207 */
[----:B------:R-:W-:Y:S01]  /*29e0*/  ISETP.GE.AND P0, PT, R16, UR4, PT ;  /* 0x0000000410007c0c */ /* 0x000fe2000bf06270 */
[----:B------:R-:W-:Y:S01]  /*29f0*/  IMAD.IADD R28, R105, 0x1, R27 ;  /* 0x00000001691c7824 */ /* 0x000fe200078e021b */
[----:B------:R-:W-:Y:S01]  /*2a00*/  IADD3 R27, R27, R107, RZ ;  /* 0x0000006b1b1b7210 */ /* 0x000fe20007ffe0ff */
[----:B------:R-:W-:Y:S01]  /*2a10*/  IMAD.IADD R26, R111, 0x1, R9 ;  /* 0x000000016f1a7824 */ /* 0x000fe200078e0209 */
[----:B------:R-:W-:Y:S01]  /*2a20*/  ISETP.GE.AND P1, PT, R221, UR4, PT ;  /* 0x00000004dd007c0c */ /* 0x000fe2000bf26270 */
[----:B------:R-:W-:Y:S01]  /*2a30*/  IMAD.IADD R21, R9, 0x1, R113 ;  /* 0x0000000109157824 */ /* 0x000fe200078e0271 */
[----:B------:R-:W-:Y:S01]  /*2a40*/  SHF.R.S32.HI R10, RZ, 0x3, R10 ;  /* 0x00000003ff0a7819 */ /* 0x000fe2000001140a */
[----:B------:R-:W-:Y:S01]  /*2a50*/  IMAD.IADD R43, R157, 0x1, R3 ;  /* 0x000000019d2b7824 */ /* 0x000fe200078e0203 */
[----:B------:R-:W-:Y:S01]  /*2a60*/  SHF.R.S32.HI R9, RZ, 0x1f, R20 ;  /* 0x0000001fff097819 */ /* 0x000fe20000011414 */
[----:B------:R-:W-:Y:S01]  /*2a70*/  IMAD.IADD R140, R109, 0x1, R5 ;  /* 0x000000016d8c7824 */ /* 0x000fe200078e0205 */
[----:B------:R-:W-:Y:S01]  /*2a80*/  IADD3.X R7, RZ, R11, RZ, P4, !PT ;  /* 0x0000000bff077210 */ /* 0x000fe200027fe4ff */
[----:B------:R-:W-:-:S02]  /*2a90*/  IMAD.X R133, R129, 0x1, R117, P2 ;  /* 0x0000000181857824 */ /* 0x000fc400010e0675 */
[----:B------:R-:W-:Y:S02]  /*2aa0*/  IMAD.X R8, RZ, RZ, R14, P3 ;  /* 0x000000ffff087224 */ /* 0x000fe400018e060e */
[----:B------:R-:W-:Y:S01]  /*2ab0*/  IMAD.IADD R6, R103, 0x1, R45 ;  /* 0x0000000167067824 */ /* 0x000fe200078e022d */
[----:B------:R-:W-:Y:S06]  /*2ac0*/  @!P6 BAR.SYNC.DEFER_BLOCKING 0x9, 0x100 ;  /* 0x024400000000eb1d */ /* 0x000fec0000010000 */
.L_x_7423:
[----:B--2---:R-:W2:Y:S01]  /*2ad0*/  LDL R0, [R1+0x30] ;  /* 0x0000300001007983 */ /* 0x004ea20000100800 */
[----:B0-----:R-:W0:Y:S03]  /*2ae0*/  LDC R84, c[0x0][0x3f4] ;  /* 0x0000fd00ff547b82 */ /* 0x001e260000000800 */
[----:B---34-:R-:W3:Y:S01]  /*2af0*/  LDL.LU R51, [R1+0x4] ;  /* 0x0000040001337983 */ /* 0x018ee20000300800 */
[----:B------:R-:W-:Y:S01]  /*2b00*/  VIADD R24, R24, 0xffffffff ;  /* 0xffffffff18187836 */ /* 0x000fe20000000000 */
[----:B------:R-:W-:Y:S05]  /*2b10*/  YIELD ;  /* 0x0000000000007946 */ /* 0x000fea0003800000 */
[----:B------:R-:W-:Y:S01]  /*2b20*/  ISETP.GT.AND P3, PT, R24, R131, PT ;  /* 0x000000831800720c */ /* 0x000fe20003f64270 */
[----:B------:R-:W-:Y:S01]  /*2b30*/  BSSY B0, `(.L_x_7300) ;  /* 0x00008c4000007945 */ /* 0x000fe20003800000 */
[----:B0-----:R-:W-:Y:S01]  /*2b40*/  ISETP.GE.AND P2, PT, R84, 0x1, PT ;  /* 0x000000015400780c */ /* 0x001fe20003f46270 */
[----:B--2---:R-:W-:Y:S01]  /*2b50*/  IMAD R5, R23, 0x5800, R0 ;  /* 0x0000580017057824 */ /* 0x004fe200078e0200 */
[----:B---3--:R-:W-:-:S03]  /*2b60*/  LOP3.LUT R51, R51, 0xffffffef, RZ, 0xc0, !PT ;  /* 0xffffffef33337812 */ /* 0x008fc600078ec0ff */
[----:B------:R-:W-:-:S06]  /*2b70*/  IMAD R5, R5, 0x2, R2 ;  /* 0x0000000205057824 */ /* 0x000fcc00078e0202 */
[----:B------:R-:W-:-:S05]  /*2b80*/  @P3 LOP3.LUT R51, R51, 0x10, RZ, 0xfc, !PT ;  /* 0x0000001033333812 */ /* 0x000fca00078efcff */
[----:B------:R0:W-:Y:S01]  /*2b90*/  STL [R1+0x4], R51 ;  /* 0x0000043301007387 */ /* 0x0001e20000100800 */
[----:B------:R-:W-:Y:S05]  /*2ba0*/  @!P2 BRA `(.L_x_7301) ;  /* 0x000000800090a947 */ /* 0x000fea0003800000 */
[----:B------:R-:W-:Y:S01]  /*2bb0*/  ULDC.U8 UR4, c[0x0][0x410] ;  /* 0x0001040000047ab9 */ /* 0x000fe20000000000 */
[----:B------:R-:W-:Y:S01]  /*2bc0*/  SHF.R.S32.HI R3, RZ, 0x1f, R24 ;  /* 0x0000001fff037819 */ /* 0x000fe20000011418 */
[-C--:B------:R-:W-:Y:S01]  /*2bd0*/  IMAD R4, R140, R24.reuse, RZ ;  /* 0x000000188c047224 */ /* 0x080fe200078e02ff */
[----:B------:R-:W-:Y:S01]  /*2be0*/  ISETP.NE.AND P2, PT, RZ, UR4, PT ;  /* 0x00000004ff007c0c */ /* 0x000fe2000bf45270 */
[-C--:B------:R-:W-:Y:S02]  /*2bf0*/  IMAD R0, R43, R24.reuse, RZ ;  /* 0x000000182b007224 */ /* 0x080fe400078e02ff */
[----:B------:R-:W-:Y:S02]  /*2c00*/  IMAD R44, R135, R24, RZ ;  /* 0x00000018872c7224 */ /* 0x000fe400078e02ff */
[C---:B------:R-:W-:Y:S02]  /*2c10*/  IMAD R47, R3.reuse, R108, R4 ;  /* 0x0000006c032f7224 */ /* 0x040fe400078e0204 */
[----:B------:R-:W-:-:S02]  /*2c20*/  IMAD R45, R3, R156, R0 ;  /* 0x0000009c032d7224 */ /* 0x000fc400078e0200 */
[----:B------:R-:W-:Y:S02]  /*2c30*/  IMAD R4, R24, -0xb0, R25 ;  /* 0xffffff5018047824 */ /* 0x000fe400078e0219 */
[----:B------:R-:W-:-:S03]  /*2c40*/  IMAD.WIDE.U32 R136, R156, R24, RZ ;  /* 0x000000189c887225 */ /* 0x000fc600078e00ff */
[----:B------:R-:W-:Y:S01]  /*2c50*/  VIMNMX R4, R4, 0xb0, PT ;  /* 0x000000b004047848 */ /* 0x000fe20003fe0100 */
[----:B------:R-:W-:Y:S01]  /*2c60*/  IMAD R49, R3, R114, R44 ;  /* 0x0000007203317224 */ /* 0x000fe200078e022c */
[----:B------:R-:W-:Y:S01]  /*2c70*/  IADD3 R92, R137, R45, RZ ;  /* 0x0000002d895c7210 */ /* 0x000fe20007ffe0ff */
        /* <DEDUP_REMOVED lines=11> */
[----:B------:R-:W-:-:S03]  /*2d30*/  CS2R R150, SRZ ;  /* 0x0000000000967805 */ /* 0x000fc6000001ff00 */
[----:B------:R-:W-:Y:S05]  /*2d40*/  @P3 BRA `(.L_x_7304) ;  /* 0x0000000000543947 */ /* 0x000fea0003800000 */
[----:B------:R-:W-:Y:S01]  /*2d50*/  IADD3 R45, P2, R104, R96, RZ ;  /* 0x00000060682d7210 */ /* 0x000fe20007f5e0ff */
[----:B------:R-:W-:Y:S01]  /*2d60*/  ULDC.64 UR4, c[0x0][0x3e8] ;  /* 0x0000fa0000047ab9 */ /* 0x000fe20000000a00 */
[----:B------:R-:W-:Y:S02]  /*2d70*/  CS2R R138, SRZ ;  /* 0x00000000008a7805 */ /* 0x000fe4000001ff00 */
[----:B------:R-:W-:Y:S01]  /*2d80*/  CS2R R150, SRZ ;  /* 0x0000000000967805 */ /* 0x000fe2000001ff00 */
[----:B------:R-:W-:Y:S01]  /*2d90*/  ULDC.64 UR6, c[0x0][0x208] ;  /* 0x0000820000067ab9 */ /* 0x000fe20000000a00 */
[----:B------:R-:W-:Y:S01]  /*2da0*/  IMAD.X R46, R3, 0x1, R28, P2 ;  /* 0x00000001032e7824 */ /* 0x000fe200010e061c */
[----:B------:R-:W-:-:S04]  /*2db0*/  LEA R44, P2, R45, UR4, 0x1 ;  /* 0x000000042d2c7c11 */ /* 0x000fc8000f8408ff */
[----:B------:R-:W-:Y:S01]  /*2dc0*/  LEA.HI.X R45, R45, UR5, R46, 0x1, P2 ;  /* 0x000000052d2d7c11 */ /* 0x000fe200090f0c2e */
[----:B------:R-:W-:Y:S01]  /*2dd0*/  ULDC.64 UR4, c[0x0][0x400] ;  /* 0x0001000000047ab9 */ /* 0x000fe20000000a00 */
[----:B------:R-:W-:-:S04]  /*2de0*/  IADD3 R47, P2, R110, R94, RZ ;  /* 0x0000005e6e2f7210 */ /* 0x000fc80007f5e0ff */
[----:B------:R-:W-:Y:S02]  /*2df0*/  IADD3.X R48, R0, R26, RZ, P2, !PT ;  /* 0x0000001a00307210 */ /* 0x000fe400017fe4ff */
[----:B------:R-:W-:-:S04]  /*2e00*/  LEA R46, P2, R47, UR4, 0x1 ;  /* 0x000000042f2e7c11 */ /* 0x000fc8000f8408ff */
[----:B------:R-:W-:Y:S02]  /*2e10*/  LEA.HI.X R47, R47, UR5, R48, 0x1, P2 ;  /* 0x000000052f2f7c11 */ /* 0x000fe400090f0c30 */
        /* <DEDUP_REMOVED lines=8> */
.L_x_7304:
[----:B------:R-:W-:Y:S05]  /*2ea0*/  BSYNC B1 ;  /* 0x0000000000017941 */ /* 0x000fea0003800000 */
.L_x_7303:
[----:B-1----:R-:W-:Y:S01]  /*2eb0*/  IADD3 R47, R22, 0x20, RZ ;  /* 0x00000020162f7810 */ /* 0x002fe20007ffe0ff */
[----:B-----5:R-:W-:Y:S01]  /*2ec0*/  IMAD.MOV.U32 R44, RZ, RZ, R90 ;  /* 0x000000ffff2c7224 */ /* 0x020fe200078e005a */
[----:B------:R-:W-:Y:S01]  /*2ed0*/  BSSY B1, `(.L_x_7305) ;  /* 0x0000026000017945 */ /* 0x000fe20003800000 */
[----:B------:R-:W-:Y:S01]  /*2ee0*/  IMAD.MOV.U32 R45, RZ, RZ, R91 ;  /* 0x000000ffff2d7224 */ /* 0x000fe200078e005b */
[----:B------:R-:W-:Y:S01]  /*2ef0*/  ISETP.GE.AND P4, PT, R47, R4, PT ;  /* 0x000000042f00720c */ /* 0x000fe20003f86270 */
[----:B------:R-:W-:Y:S01]  /*2f00*/  IMAD.MOV.U32 R46, RZ, RZ, R138 ;  /* 0x000000ffff2e7224 */ /* 0x000fe200078e008a */
[----:B------:R-:W-:Y:S02]  /*2f10*/  CS2R R86, SRZ ;  /* 0x0000000000567805 */ /* 0x000fe4000001ff00 */
[----:B------:R-:W-:Y:S02]  /*2f20*/  CS2R R82, SRZ ;  /* 0x0000000000527805 */ /* 0x000fe4000001ff00 */
[----:B------:R-:W-:Y:S01]  /*2f30*/  PRMT R186, R44, 0x5410, R45 ;  /* 0x000054102cba7816 */ /* 0x000fe2000000002d */
[----:B------:R-:W-:Y:S01]  /*2f40*/  IMAD.MOV.U32 R44, RZ, RZ, R139 ;  /* 0x000000ffff2c7224 */ /* 0x000fe200078e008b */
[----:B------:R-:W-:Y:S01]  /*2f50*/  PRMT R177, R46, 0x7610, R177 ;  /* 0x000076102eb17816 */ /* 0x000fe200000000b1 */
[----:B------:R-:W-:Y:S01]  /*2f60*/  IMAD.MOV.U32 R45, RZ, RZ, R98 ;  /* 0x000000ffff2d7224 */ /* 0x000fe200078e0062 */
[----:B------:R-:W-:Y:S01]  /*2f70*/  MOV R49, R150 ;  /* 0x0000009600317202 */ /* 0x000fe20000000f00 */
[----:B------:R-:W-:Y:S01]  /*2f80*/  IMAD.MOV.U32 R46, RZ, RZ, R99 ;  /* 0x000000ffff2e7224 */ /* 0x000fe200078e0063 */
[----:B------:R-:W-:Y:S01]  /*2f90*/  CS2R R88, SRZ ;  /* 0x0000000000587805 */ /* 0x000fe2000001ff00 */
[----:B------:R-:W-:Y:S01]  /*2fa0*/  IMAD.MOV.U32 R50, RZ, RZ, R151 ;  /* 0x000000ffff327224 */ /* 0x000fe200078e0097 */
[----:B------:R-:W-:-:S02]  /*2fb0*/  PRMT R187, R44, 0x5410, R45 ;  /* 0x000054102cbb7816 */ /* 0x000fc4000000002d */
[----:B------:R-:W-:Y:S01]  /*2fc0*/  PRMT R188, R46, 0x7610, R188 ;  /* 0x000076102ebc7816 */ /* 0x000fe200000000bc */
[----:B------:R-:W-:Y:S06]  /*2fd0*/  @P4 BRA `(.L_x_7306) ;  /* 0x0000000000544947 */ /* 0x000fec0003800000 */
[----:B------:R-:W-:Y:S01]  /*2fe0*/  IADD3 R45, P2, P5, R104, R96, R38 ;  /* 0x00000060682d7210 */ /* 0x000fe20007d5e026 */
[----:B------:R-:W-:Y:S01]  /*2ff0*/  ULDC.64 UR4, c[0x0][0x3e8] ;  /* 0x0000fa0000047ab9 */ /* 0x000fe20000000a00 */
[----:B------:R-:W-:Y:S02]  /*3000*/  CS2R R86, SRZ ;  /* 0x0000000000567805 */ /* 0x000fe4000001ff00 */
[----:B------:R-:W-:Y:S02]  /*3010*/  CS2R R88, SRZ ;  /* 0x0000000000587805 */ /* 0x000fe4000001ff00 */
[----:B------:R-:W-:Y:S01]  /*3020*/  IADD3.X R46, R28, R3, R41, P2, P5 ;  /* 0x000000031c2e7210 */ /* 0x000fe200017ea429 */
[----:B------:R-:W-:Y:S01]  /*3030*/  ULDC.64 UR6, c[0x0][0x208] ;  /* 0x0000820000067ab9 */ /* 0x000fe20000000a00 */
        /* <DEDUP_REMOVED lines=15> */
.L_x_7306:
[----:B------:R-:W-:Y:S05]  /*3130*/  BSYNC B1 ;  /* 0x0000000000017941 */ /* 0x000fea0003800000 */
.L_x_7305:
[----:B------:R-:W-:Y:S01]  /*3140*/  IADD3 R48, R22, 0x40, RZ ;  /* 0x0000004016307810 */ /* 0x000fe20007ffe0ff */
[----:B-1---5:R-:W-:Y:S01]  /*3150*/  IMAD.MOV.U32 R44, RZ, RZ, R80 ;  /* 0x000000ffff2c7224 */ /* 0x022fe200078e0050 */
[----:B0-----:R-:W-:Y:S01]  /*3160*/  LOP3.LUT R51, R51, 0xfffffffb, RZ, 0xc0, !PT ;  /* 0xfffffffb33337812 */ /* 0x001fe200078ec0ff */
[----:B------:R-:W-:Y:S01]  /*3170*/  IMAD.MOV.U32 R45, RZ, RZ, R81 ;  /* 0x000000ffff2d7224 */ /* 0x000fe200078e0051 */
[----:B------:R-:W-:Y:S01]  /*3180*/  ISETP.GE.AND P2, PT, R48, R4, PT ;  /* 0x000000043000720c */ /* 0x000fe20003f46270 */
[----:B------:R-:W-:Y:S01]  /*3190*/  IMAD.MOV.U32 R46, RZ, RZ, R82 ;  /* 0x000000ffff2e7224 */ /* 0x000fe200078e0052 */
[----:B------:R-:W-:Y:S01]  /*31a0*/  BSSY B1, `(.L_x_7307) ;  /* 0x0000028000017945 */ /* 0x000fe20003800000 */
[----:B------:R-:W-:Y:S01]  /*31b0*/  IMAD.MOV.U32 R47, RZ, RZ, R83 ;  /* 0x000000ffff2f7224 */ /* 0x000fe200078e0053 */
[----:B------:R-:W-:Y:S01]  /*31c0*/  PRMT R168, R45, 0x5410, R44 ;  /* 0x000054102da87816 */ /* 0x000fe2000000002c */
[----:B------:R-:W-:Y:S01]  /*31d0*/  IMAD.MOV.U32 R45, RZ, RZ, R87 ;  /* 0x000000ffff2d7224 */ /* 0x000fe200078e0057 */
[----:B------:R-:W-:-:S02]  /*31e0*/  MOV R44, R86 ;  /* 0x00000056002c7202 */ /* 0x000fc40000000f00 */
[----:B------:R-:W-:Y:S02]  /*31f0*/  CS2R R64, SRZ ;  /* 0x0000000000407805 */ /* 0x000fe4000001ff00 */
[----:B------:R-:W-:Y:S02]  /*3200*/  PRMT R177, R177, 0x5410, R49 ;  /* 0x00005410b1b17816 */ /* 0x000fe40000000031 */
[----:B------:R-:W-:Y:S02]  /*3210*/  CS2R R72, SRZ ;  /* 0x0000000000487805 */ /* 0x000fe4000001ff00 */
[----:B------:R-:W-:Y:S02]  /*3220*/  PRMT R188, R188, 0x5410, R50 ;  /* 0x00005410bcbc7816 */ /* 0x000fe40000000032 */
[----:B------:R-:W-:Y:S02]  /*3230*/  CS2R R76, SRZ ;  /* 0x00000000004c7805 */ /* 0x000fe4000001ff00 */
[----:B------:R-:W-:-:S02]  /*3240*/  PRMT R184, R45, 0x5410, R44 ;  /* 0x000054102db87816 */ /* 0x000fc4000000002c */
[----:B------:R-:W-:Y:S02]  /*3250*/  CS2R R74, SRZ ;  /* 0x00000000004a7805 */ /* 0x000fe4000001ff00 */
[----:B------:R-:W-:Y:S02]  /*3260*/  @P2 LOP3.LUT R51, R51, 0x4, RZ, 0xfc, !PT ;  /* 0x0000000433332812 */ /* 0x000fe400078efcff */
[----:B------:R-:W-:Y:S02]  /*3270*/  CS2R R78, SRZ ;  /* 0x00000000004e7805 */ /* 0x000fe4000001ff00 */
[----:B------:R-:W-:Y:S01]  /*3280*/  PRMT R167, R47, 0x5410, R46 ;  /* 0x000054102fa77816 */ /* 0x000fe2000000002e */
[----:B------:R-:W-:Y:S01]  /*3290*/  IMAD.MOV.U32 R49, RZ, RZ, R88 ;  /* 0x000000ffff317224 */ /* 0x000fe200078e0058 */
[----:B------:R0:W-:Y:S01]  /*32a0*/  STL [R1+0x4], R51 ;  /* 0x0000043301007387 */ /* 0x0001e20000100800 */
[----:B------:R-:W-:Y:S01]  /*32b0*/  IMAD.MOV.U32 R50, RZ, RZ, R89 ;  /* 0x000000ffff327224 */ /* 0x000fe200078e0059 */
        /* <DEDUP_REMOVED lines=22> */
.L_x_7308:
[----:B------:R-:W-:Y:S05]  /*3420*/  BSYNC B1 ;  /* 0x0000000000017941 */ /* 0x000fea0003800000 */
.L_x_7307:
[----:B------:R-:W-:Y:S01]  /*3430*/  VIADD R170, R22, 0x60 ;  /* 0x0000006016aa7836 */ /* 0x000fe20000000000 */
[----:B-1---5:R-:W-:Y:S01]  /*3440*/  MOV R44, R72 ;  /* 0x00000048002c7202 */ /* 0x022fe20000000f00 */
[----:B------:R-:W-:Y:S01]  /*3450*/  IMAD.MOV.U32 R169, RZ, RZ, R51 ;  /* 0x000000ffffa97224 */ /* 0x000fe200078e0033 */
[----:B------:R-:W-:Y:S01]  /*3460*/  MOV R46, R74 ;  /* 0x0000004a002e7202 */ /* 0x000fe20000000f00 */
[----:B------:R-:W-:Y:S01]  /*3470*/  IMAD.MOV.U32 R45, RZ, RZ, R73 ;  /* 0x000000ffff2d7224 */ /* 0x000fe200078e0049 */
[----:B------:R-:W-:Y:S01]  /*3480*/  ISETP.GE.AND P2, PT, R170, R4, PT ;  /* 0x00000004aa00720c */ /* 0x000fe20003f46270 */
[----:B------:R-:W-:Y:S01]  /*3490*/  IMAD.MOV.U32 R47, RZ, RZ, R75 ;  /* 0x000000ffff2f7224 */ /* 0x000fe200078e004b */
[----:B------:R-:W-:Y:S01]  /*34a0*/  LOP3.LUT R169, R169, 0xfffffff7, RZ, 0xc0, !PT ;  /* 0xfffffff7a9a97812 */ /* 0x000fe200078ec0ff */
[----:B------:R-:W-:Y:S01]  /*34b0*/  BSSY B1, `(.L_x_7309) ;  /* 0x0000034000017945 */ /* 0x000fe20003800000 */
[----:B------:R-:W-:Y:S01]  /*34c0*/  PRMT R93, R45, 0x5410, R44 ;  /* 0x000054102d5d7816 */ /* 0x000fe2000000002c */
[----:B------:R-:W-:Y:S01]  /*34d0*/  IMAD.MOV.U32 R44, RZ, RZ, R76 ;  /* 0x000000ffff2c7224 */ /* 0x000fe200078e004c */
[----:B------:R-:W-:Y:S01]  /*34e0*/  PRMT R185, R50, 0x5410, R49 ;  /* 0x0000541032b97816 */ /* 0x000fe20000000031 */
[----:B------:R-:W-:Y:S01]  /*34f0*/  IMAD.MOV.U32 R45, RZ, RZ, R77 ;  /* 0x000000ffff2d7224 */ /* 0x000fe200078e004d */
[----:B------:R-:W-:-:S02]  /*3500*/  PRMT R85, R47, 0x5410, R46 ;  /* 0x000054102f557816 */ /* 0x000fc4000000002e */
[----:B------:R-:W-:Y:S02]  /*3510*/  CS2R R68, SRZ ;  /* 0x0000000000447805 */ /* 0x000fe4000001ff00 */
[----:B------:R-:W-:Y:S02]  /*3520*/  CS2R R66, SRZ ;  /* 0x0000000000427805 */ /* 0x000fe4000001ff00 */
[----:B------:R-:W-:Y:S02]  /*3530*/  CS2R R70, SRZ ;  /* 0x0000000000467805 */ /* 0x000fe4000001ff00 */
[----:B------:R-:W-:Y:S02]  /*3540*/  PRMT R166, R44, 0x5410, R45 ;  /* 0x000054102ca67816 */ /* 0x000fe4000000002d */
[----:B------:R-:W-:Y:S02]  /*3550*/  CS2R R48, SRZ ;  /* 0x0000000000307805 */ /* 0x000fe4000001ff00 */
[----:B------:R-:W-:-:S02]  /*3560*/  @P2 LOP3.LUT R169, R169, 0x8, RZ, 0xfc, !PT ;  /* 0x00000008a9a92812 */ /* 0x000fc400078efcff */
[----:B------:R-:W-:Y:S02]  /*3570*/  CS2R R56, SRZ ;  /* 0x0000000000387805 */ /* 0x000fe4000001ff00 */
[----:B------:R-:W-:Y:S02]  /*3580*/  CS2R R60, SRZ ;  /* 0x00000000003c7805 */ /* 0x000fe4000001ff00 */
[----:B------:R-:W-:Y:S02]  /*3590*/  CS2R R58, SRZ ;  /* 0x00000000003a7805 */ /* 0x000fe4000001ff00 */
[----:B------:R-:W-:Y:S01]  /*35a0*/  CS2R R62, SRZ ;  /* 0x00000000003e7805 */ /* 0x000fe2000001ff00 */
[----:B------:R1:W-:Y:S01]  /*35b0*/  STL [R1+0x4], R169 ;  /* 0x000004a901007387 */ /* 0x0003e20000100800 */
[----:B------:R-:W-:Y:S02]  /*35c0*/  CS2R R52, SRZ ;  /* 0x0000000000347805 */ /* 0x000fe4000001ff00 */
[----:B0-----:R-:W-:-:S02]  /*35d0*/  CS2R R50, SRZ ;  /* 0x0000000000327805 */ /* 0x001fc4000001ff00 */
[----:B------:R-:W-:Y:S01]  /*35e0*/  CS2R R54, SRZ ;  /* 0x0000000000367805 */ /* 0x000fe2000001ff00 */
[----:B------:R-:W-:Y:S06]  /*35f0*/  @P2 BRA `(.L_x_7310) ;  /* 0x00000000007c2947 */ /* 0x000fec0003800000 */
[----:B------:R-:W0:Y:S01]  /*3600*/  LDC.64 R44, c[0x0][0x3f8] ;  /* 0x0000fe00ff2c7b82 */ /* 0x000e220000000a00 */
[----:B------:R-:W-:Y:S01]  /*3610*/  MOV R47, R3 ;  /* 0x00000003002f7202 */ /* 0x000fe20000000f00 */
[----:B------:R-:W-:Y:S01]  /*3620*/  IMAD.MOV.U32 R46, RZ, RZ, R96 ;  /* 0x000000ffff2e7224 */ /* 0x000fe200078e0060 */
[----:B------:R-:W-:Y:S01]  /*3630*/  ULDC.64 UR4, c[0x0][0x3e8] ;  /* 0x0000fa0000047ab9 */ /* 0x000fe20000000a00 */
[----:B------:R-:W-:Y:S02]  /*3640*/  CS2R R68, SRZ ;  /* 0x0000000000447805 */ /* 0x000fe4000001ff00 */
[----:B------:R-:W-:Y:S01]  /*3650*/  CS2R R70, SRZ ;  /* 0x0000000000467805 */ /* 0x000fe2000001ff00 */
[----:B------:R-:W-:Y:S01]  /*3660*/  ULDC.64 UR6, c[0x0][0x208] ;  /* 0x0000820000067ab9 */ /* 0x000fe20000000a00 */
[----:B0-----:R-:W-:-:S04]  /*3670*/  IMAD.WIDE.U32 R46, R44, 0x60, R46 ;  /* 0x000000602c2e7825 */ /* 0x001fc800078e002e */
[----:B------:R-:W-:Y:S01]  /*3680*/  IMAD R45, R45, 0x60, RZ ;  /* 0x000000602d2d7824 */ /* 0x000fe200078e02ff */
[----:B------:R-:W-:Y:S01]  /*3690*/  IADD3 R64, P2, R104, R46, RZ ;  /* 0x0000002e68407210 */ /* 0x000fe20007f5e0ff */
[----:B------:R-:W-:-:S03]  /*36a0*/  IMAD.MOV.U32 R46, RZ, RZ, R94 ;  /* 0x000000ffff2e7224 */ /* 0x000fc600078e005e */
[----:B------:R-:W-:Y:S01]  /*36b0*/  IADD3.X R65, R28, R47, R45, P2, !PT ;  /* 0x0000002f1c417210 */ /* 0x000fe200017fe42d */
[----:B------:R-:W-:Y:S01]  /*36c0*/  IMAD.MOV.U32 R47, RZ, RZ, R0 ;  /* 0x000000ffff2f7224 */ /* 0x000fe200078e0000 */
[----:B------:R-:W0:Y:S02]  /*36d0*/  LDC.64 R44, c[0x0][0x408] ;  /* 0x00010200ff2c7b82 */ /* 0x000e240000000a00 */
[----:B0-----:R-:W-:-:S04]  /*36e0*/  IMAD.WIDE.U32 R46, R44, 0x60, R46 ;  /* 0x000000602c2e7825 */ /* 0x001fc800078e002e */
[----:B------:R-:W-:Y:S01]  /*36f0*/  IMAD R67, R45, 0x60, RZ ;  /* 0x000000602d437824 */ /* 0x000fe200078e02ff */
[----:B------:R-:W-:-:S04]  /*3700*/  IADD3 R45, P2, R110, R46, RZ ;  /* 0x0000002e6e2d7210 */ /* 0x000fc80007f5e0ff */
[----:B------:R-:W-:Y:S02]  /*3710*/  IADD3.X R66, R26, R47, R67, P2, !PT ;  /* 0x0000002f1a427210 */ /* 0x000fe400017fe443 */
        /* <DEDUP_REMOVED lines=13> */
.L_x_7310:
[----:B------:R-:W-:Y:S05]  /*37f0*/  BSYNC B1 ;  /* 0x0000000000017941 */ /* 0x000fea0003800000 */
.L_x_7309:
[----:B0-----:R-:W-:Y:S01]  /*3800*/  VIADD R45, R22, 0x80 ;  /* 0x00000080162d7836 */ /* 0x001fe20000000000 */
[----:B------:R-:W-:Y:S01]  /*3810*/  MOV R44, R169 ;  /* 0x000000a9002c7202 */ /* 0x000fe20000000f00 */
[----:B------:R-:W-:Y:S03]  /*3820*/  BSSY B1, `(.L_x_7311) ;  /* 0x000001b000017945 */ /* 0x000fe60003800000 */
[----:B------:R-:W-:Y:S02]  /*3830*/  ISETP.GE.AND P2, PT, R45, R4, PT ;  /* 0x000000042d00720c */ /* 0x000fe40003f46270 */
[----:B------:R-:W-:-:S11]  /*3840*/  LOP3.LUT R44, R44, 0xfffffffd, RZ, 0xc0, !PT ;  /* 0xfffffffd2c2c7812 */ /* 0x000fd600078ec0ff */
[----:B------:R-:W-:-:S05]  /*3850*/  @P2 LOP3.LUT R44, R44, 0x2, RZ, 0xfc, !PT ;  /* 0x000000022c2c2812 */ /* 0x000fca00078efcff */
[----:B------:R0:W-:Y:S01]  /*3860*/  STL [R1+0x4], R44 ;  /* 0x0000042c01007387 */ /* 0x0001e20000100800 */
[----:B------:R-:W-:Y:S05]  /*3870*/  @P2 BRA `(.L_x_7312) ;  /* 0x0000000000542947 */ /* 0x000fea0003800000 */
[----:B0-----:R-:W-:Y:S01]  /*3880*/  IADD3 R44, P2, P5, R104, R36, R96 ;  /* 0x00000024682c7210 */ /* 0x001fe20007d5e060 */
        /* <DEDUP_REMOVED lines=20> */
.L_x_7312:
[----:B------:R-:W-:Y:S05]  /*39d0*/  BSYNC B1 ;  /* 0x0000000000017941 */ /* 0x000fea0003800000 */
.L_x_7311:
[----:B0-2---:R-:W-:Y:S01]  /*39e0*/  VIADD R44, R22, 0xa0 ;  /* 0x000000a0162c7836 */ /* 0x005fe20000000000 */
[----:B------:R-:W-:Y:S04]  /*39f0*/  BSSY B1, `(.L_x_7313) ;  /* 0x0000020000017945 */ /* 0x000fe80003800000 */
[----:B------:R-:W-:-:S13]  /*3a00*/  ISETP.GE.AND P5, PT, R44, R4, PT ;  /* 0x000000042c00720c */ /* 0x000fda0003fa6270 */
[----:B------:R-:W-:Y:S05]  /*3a10*/  @P5 BRA `(.L_x_7314) ;  /* 0x0000000000745947 */ /* 0x000fea0003800000 */
[----:B------:R-:W0:Y:S01]  /*3a20*/  LDC.64 R44, c[0x0][0x3f8] ;  /* 0x0000fe00ff2c7b82 */ /* 0x000e220000000a00 */
[----:B------:R-:W-:Y:S01]  /*3a30*/  IMAD.MOV.U32 R97, RZ, RZ, R3 ;  /* 0x000000ffff617224 */ /* 0x000fe200078e0003 */
[----:B------:R-:W-:Y:S01]  /*3a40*/  ULDC.64 UR4, c[0x0][0x3e8] ;  /* 0x0000fa0000047ab9 */ /* 0x000fe20000000a00 */
[----:B------:R-:W-:Y:S01]  /*3a50*/  IMAD.MOV.U32 R95, RZ, RZ, R0 ;  /* 0x000000ffff5f7224 */ /* 0x000fe200078e0000 */
[----:B------:R-:W-:Y:S02]  /*3a60*/  CS2R R52, SRZ ;  /* 0x0000000000347805 */ /* 0x000fe4000001ff00 */
[----:B------:R-:W-:Y:S01]  /*3a70*/  CS2R R54, SRZ ;  /* 0x0000000000367805 */ /* 0x000fe2000001ff00 */
[----:B------:R-:W-:Y:S01]  /*3a80*/  ULDC.64 UR6, c[0x0][0x208] ;  /* 0x0000820000067ab9 */ /* 0x000fe20000000a00 */
[----:B0-----:R-:W-:-:S04]  /*3a90*/  IMAD.WIDE.U32 R96, R44, 0xa0, R96 ;  /* 0x000000a02c607825 */ /* 0x001fc800078e0060 */
[----:B------:R-:W-:Y:S01]  /*3aa0*/  IMAD R45, R45, 0xa0, RZ ;  /* 0x000000a02d2d7824 */ /* 0x000fe200078e02ff */
[----:B------:R-:W-:-:S04]  /*3ab0*/  IADD3 R3, P2, R104, R96, RZ ;  /* 0x0000006068037210 */ /* 0x000fc80007f5e0ff */
[----:B------:R-:W-:Y:S02]  /*3ac0*/  IADD3.X R96, R28, R97, R45, P2, !PT ;  /* 0x000000611c607210 */ /* 0x000fe400017fe42d */
        /* <DEDUP_REMOVED lines=18> */
.L_x_7314:
[----:B------:R-:W-:Y:S05]  /*3bf0*/  BSYNC B1 ;  /* 0x0000000000017941 */ /* 0x000fea0003800000 */
.L_x_7313:
[----:B------:R-:W-:Y:S01]  /*3c00*/  IMAD.MOV.U32 R3, RZ, RZ, R79 ;  /* 0x000000ffff037224 */ /* 0x000fe200078e004f */
[----:B------:R-:W-:Y:S01]  /*3c10*/  MOV R0, R78 ;  /* 0x0000004e00007202 */ /* 0x000fe20000000f00 */
[----:B------:R-:W-:Y:S01]  /*3c20*/  ULOP3.LUT UR4, UR60, 0x1, URZ, 0xfc, !UPT ;  /* 0x000000013c047892 */ /* 0x000fe2000f8efc3f */
[----:B0----5:R-:W-:Y:S02]  /*3c30*/  IMAD.MOV.U32 R44, RZ, RZ, R64 ;  /* 0x000000ffff2c7224 */ /* 0x021fe400078e0040 */
[----:B------:R-:W-:Y:S01]  /*3c40*/  PRMT R183, R0, 0x5410, R3 ;  /* 0x0000541000b77816 */ /* 0x000fe20000000003 */
[----:B------:R-:W-:Y:S01]  /*3c50*/  IMAD.MOV.U32 R3, RZ, RZ, R69 ;  /* 0x000000ffff037224 */ /* 0x000fe200078e0045 */
[----:B------:R-:W-:Y:S01]  /*3c60*/  MOV R0, R68 ;  /* 0x0000004400007202 */ /* 0x000fe20000000f00 */
[----:B------:R-:W-:Y:S01]  /*3c70*/  UISETP.NE.AND UP0, UPT, UR4, 0x3, UPT ;  /* 0x000000030400788c */ /* 0x000fe2000bf05270 */
[----:B------:R-:W-:Y:S02]  /*3c80*/  IMAD.MOV.U32 R45, RZ, RZ, R65 ;  /* 0x000000ffff2d7224 */ /* 0x000fe400078e0041 */
[----:B------:R-:W-:Y:S01]  /*3c90*/  PRMT R181, R0, 0x5410, R3 ;  /* 0x0000541000b57816 */ /* 0x000fe20000000003 */
[----:B------:R-:W-:-:S02]  /*3ca0*/  IMAD.MOV.U32 R3, RZ, RZ, R56 ;  /* 0x000000ffff037224 */ /* 0x000fc400078e0038 */
[----:B------:R-:W-:Y:S01]  /*3cb0*/  IMAD.MOV.U32 R0, RZ, RZ, R57 ;  /* 0x000000ffff007224 */ /* 0x000fe200078e0039 */
[----:B------:R-:W-:Y:S02]  /*3cc0*/  PLOP3.LUT P2, PT, PT, PT, UP0, 0x80, 0x0 ;  /* 0x000000000000781c */ /* 0x000fe40003f4f008 */
        /* <DEDUP_REMOVED lines=14> */
[----:B------:R-:W-:Y:S02]  /*3db0*/  MOV R3, R62 ;  /* 0x0000003e00037202 */ /* 0x000fe40000000f00 */
[----:B------:R-:W-:Y:S02]  /*3dc0*/  PRMT R182, R45, 0x5410, R44 ;  /* 0x000054102db67816 */ /* 0x000fe4000000002c */
[----:B------:R-:W-:Y:S01]  /*3dd0*/  PRMT R178, R3, 0x5410, R0 ;  /* 0x0000541003b27816 */ /* 0x000fe20000000000 */
[----:B------:R-:W-:Y:S02]  /*3de0*/  IMAD.MOV.U32 R3, RZ, RZ, R48 ;  /* 0x000000ffff037224 */ /* 0x000fe400078e0030 */
[----:B------:R-:W-:-:S05]  /*3df0*/  IMAD.MOV.U32 R0, RZ, RZ, R49 ;  /* 0x000000ffff007224 */ /* 0x000fca00078e0031 */
[----:B------:R-:W-:Y:S01]  /*3e00*/  PRMT R96, R3, 0x5410, R0 ;  /* 0x0000541003607816 */ /* 0x000fe20000000000 */
[----:B------:R-:W-:Y:S01]  /*3e10*/  IMAD.MOV.U32 R0, RZ, RZ, R53 ;  /* 0x000000ffff007224 */ /* 0x000fe200078e0035 */
[----:B------:R-:W-:-:S04]  /*3e20*/  MOV R3, R52 ;  /* 0x0000003400037202 */ /* 0x000fc80000000f00 */
[----:B-1----:R-:W-:Y:S01]  /*3e30*/  PRMT R169, R3, 0x5410, R0 ;  /* 0x0000541003a97816 */ /* 0x002fe20000000000 */
[----:B------:R-:W-:Y:S02]  /*3e40*/  IMAD.MOV.U32 R3, RZ, RZ, R50 ;  /* 0x000000ffff037224 */ /* 0x000fe400078e0032 */
[----:B------:R-:W-:-:S05]  /*3e50*/  IMAD.MOV.U32 R0, RZ, RZ, R51 ;  /* 0x000000ffff007224 */ /* 0x000fca00078e0033 */
[----:B------:R-:W-:Y:S01]  /*3e60*/  PRMT R97, R3, 0x5410, R0 ;  /* 0x0000541003617816 */ /* 0x000fe20000000000 */
[----:B------:R-:W-:Y:S01]  /*3e70*/  IMAD.MOV.U32 R0, RZ, RZ, R55 ;  /* 0x000000ffff007224 */ /* 0x000fe200078e0037 */
[----:B------:R-:W-:-:S04]  /*3e80*/  MOV R3, R54 ;  /* 0x0000003600037202 */ /* 0x000fc80000000f00 */
[----:B------:R-:W-:Y:S01]  /*3e90*/  PRMT R170, R3, 0x5410, R0 ;  /* 0x0000541003aa7816 */ /* 0x000fe20000000000 */
[----:B------:R-:W-:Y:S06]  /*3ea0*/  @!P2 BRA `(.L_x_7315) ;  /* 0x000000000004a947 */ /* 0x000fec0003800000 */
[----:B------:R-:W-:Y:S01]  /*3eb0*/  BPT.TRAP 0x1 ;  /* 0x000000040000795c */ /* 0x000fe20000300000 */
.L_x_7315:
[----:B------:R-:W-:Y:S01]  /*3ec0*/  IMAD R3, R23, 0x8, R2 ;  /* 0x0000000817037824 */ /* 0x000fe200078e0202 */
[----:B------:R-:W-:Y:S01]  /*3ed0*/  SHF.L.U32 R0, R223, 0x1f, RZ ;  /* 0x0000001fdf007819 */ /* 0x000fe200000006ff */
[----:B------:R-:W-:Y:S03]  /*3ee0*/  BSSY B1, `(.L_x_7316) ;  /* 0x0000003000017945 */ /* 0x000fe60003800000 */
[----:B------:R-:W0:Y:S02]  /*3ef0*/  SYNCS.PHASECHK.TRANS64.TRYWAIT P6, [R3+URZ+0x34890], R0 ;  /* 0x03489000030075a7 */ /* 0x000e2400080c017f */
[----:B0-----:R-:W-:Y:S05]  /*3f00*/  @!P6 BRA `(.L_x_7317) ;  /* 0x000002340044e947 */ /* 0x001fea0003800000 */
.L_x_7669:
[----:B------:R-:W-:Y:S05]  /*3f10*/  BSYNC B1 ;  /* 0x0000000000017941 */ /* 0x000fea0003800000 */
.L_x_7316:
[----:B------:R-:W-:Y:S04]  /*3f20*/  BSSY B1, `(.L_x_7318) ;  /* 0x0000074000017945 */ /* 0x000fe80003800000 */
[----:B------:R-:W-:Y:S05]  /*3f30*/  @P3 BRA `(.L_x_7319) ;  /* 0x0000000400c83947 */ /* 0x000fea0003800000 */
[----:B------:R-:W-:Y:S01]  /*3f40*/  IADD3 R173, P3, R120, R136, RZ ;  /* 0x0000008878ad7210 */ /* 0x000fe20007f7e0ff */
[----:B------:R-:W-:Y:S04]  /*3f50*/  BSSY B2, `(.L_x_7320) ;  /* 0x0000037000027945 */ /* 0x000fe80003800000 */
[----:B------:R-:W-:Y:S01]  /*3f60*/  IMAD.X R175, R92, 0x1, R123, P3 ;  /* 0x000000015caf7824 */ /* 0x000fe200018e067b */
[----:B------:R-:W-:Y:S07]  /*3f70*/  @P0 BRA `(.L_x_7321) ;  /* 0x0000000000d00947 */ /* 0x000fee0003800000 */
[----:B------:R1:W2:Y:S01]  /*3f80*/  LDS.128 R44, [R5+0x1e400] ;  /* 0x01e40000052c7984 */ /* 0x0002a20000000c00 */
[----:B------:R-:W-:Y:S01]  /*3f90*/  ISETP.GE.AND P3, PT, R18, R84, PT ;  /* 0x000000541200720c */ /* 0x000fe20003f66270 */
[----:B------:R-:W-:-:S12]  /*3fa0*/  BSSY B3, `(.L_x_7322) ;  /* 0x000002a000037945 */ /* 0x000fd80003800000 */
[----:B-1----:R-:W-:Y:S05]  /*3fb0*/  @P3 BRA `(.L_x_7323) ;  /* 0x0000000000a03947 */ /* 0x002fea0003800000 */
[----:B------:R-:W-:Y:S01]  /*3fc0*/  SHF.R.U64 R94, R138, 0x10, R139 ;  /* 0x000000108a5e7819 */ /* 0x000fe2000000128b */
[----:B--2---:R-:W-:Y:S01]  /*3fd0*/  HADD2.F32 R174, -RZ, R45.H1_H1 ;  /* 0x3000002dffae7230 */ /* 0x004fe20000004100 */
[----:B------:R-:W-:Y:S02]  /*3fe0*/  SHF.R.U64 R95, R150, 0x10, R151 ;  /* 0x00000010965f7819 */ /* 0x000fe40000001297 */
[----:B------:R-:W-:Y:S01]  /*3ff0*/  SHF.R.U32.HI R138, RZ, 0x10, R139 ;  /* 0x00000010ff8a7819 */ /* 0x000fe2000001168b */
[----:B------:R-:W-:Y:S01]  /*4000*/  HADD2.F32 R139, -RZ, R94.H0_H0 ;  /* 0x2000005eff8b7230 */ /* 0x000fe20000004100 */
[----:B------:R-:W-:Y:S01]  /*4010*/  SHF.R.U32.HI R150, RZ, 0x10, R151 ;  /* 0x00000010ff967819 */ /* 0x000fe20000011697 */
[----:B------:R-:W-:Y:S02]  /*4020*/  HADD2.F32 R95, -RZ, R95.H0_H0 ;  /* 0x2000005fff5f7230 */ /* 0x000fe40000004100 */
[----:B------:R-:W-:Y:S02]  /*4030*/  HADD2.F32 R94, -RZ, R45.H0_H0 ;  /* 0x2000002dff5e7230 */ /* 0x000fe40000004100 */
[----:B------:R-:W-:-:S02]  /*4040*/  HADD2.F32 R150, -RZ, R150.H0_H0 ;  /* 0x20000096ff967230 */ /* 0x000fc40000004100 */
[-C--:B------:R-:W-:Y:S01]  /*4050*/  FMUL.FTZ R45, R174, R95.reuse ;  /* 0x0000005fae2d7220 */ /* 0x080fe20000410000 */
[----:B------:R-:W-:Y:S02]  /*4060*/  HADD2.F32 R138, -RZ, R138.H0_H0 ;  /* 0x2000008aff8a7230 */ /* 0x000fe40000004100 */
[C---:B------:R-:W-:Y:S01]  /*4070*/  FMUL.FTZ R95, R94.reuse, R95 ;  /* 0x0000005f5e5f7220 */ /* 0x040fe20000410000 */
[----:B------:R-:W-:Y:S02]  /*4080*/  HADD2.F32 R151, -RZ, R177.H1_H1 ;  /* 0x300000b1ff977230 */ /* 0x000fe40000004100 */
[-C--:B------:R-:W-:Y:S01]  /*4090*/  FFMA.FTZ R45, R94, R139.reuse, -R45 ;  /* 0x0000008b5e2d7223 */ /* 0x080fe2000001082d */
[----:B------:R-:W-:Y:S01]  /*40a0*/  FFMA.FTZ R94, R174, R139, R95 ;  /* 0x0000008bae5e7223 */ /* 0x000fe2000001005f */
[--C-:B------:R-:W-:Y:S02]  /*40b0*/  HADD2.F32 R95, -RZ, R47.reuse.H1_H1 ;  /* 0x3000002fff5f7230 */ /* 0x100fe40000004100 */
[----:B------:R-:W-:-:S02]  /*40c0*/  HADD2.F32 R139, -RZ, R47.H0_H0 ;  /* 0x2000002fff8b7230 */ /* 0x000fc40000004100 */
[----:B------:R-:W-:Y:S01]  /*40d0*/  F2FP.F16.F32.PACK_AB R45, R94, R45 ;  /* 0x0000002d5e2d723e */ /* 0x000fe200000000ff */
[-C--:B------:R-:W-:Y:S02]  /*40e0*/  FMUL.FTZ R174, R95, R150.reuse ;  /* 0x000000965fae7220 */ /* 0x080fe40000410000 */
[C---:B------:R-:W-:Y:S02]  /*40f0*/  FMUL.FTZ R150, R139.reuse, R150 ;  /* 0x000000968b967220 */ /* 0x040fe40000410000 */
[-C--:B------:R-:W-:Y:S01]  /*4100*/  FFMA.FTZ R47, R139, R138.reuse, -R174 ;  /* 0x0000008a8b2f7223 */ /* 0x080fe200000108ae */
[----:B------:R-:W-:Y:S02]  /*4110*/  HADD2.F32 R139, -RZ, R177.H0_H0 ;  /* 0x200000b1ff8b7230 */ /* 0x000fe40000004100 */
[----:B------:R-:W-:Y:S01]  /*4120*/  FFMA.FTZ R138, R95, R138, R150 ;  /* 0x0000008a5f8a7223 */ /* 0x000fe20000010096 */
[--C-:B------:R-:W-:Y:S02]  /*4130*/  HADD2.F32 R150, -RZ, R44.reuse.H0_H0 ;  /* 0x2000002cff967230 */ /* 0x100fe40000004100 */
[----:B------:R-:W-:-:S02]  /*4140*/  HADD2.F32 R44, -RZ, R44.H1_H1 ;  /* 0x3000002cff2c7230 */ /* 0x000fc40000004100 */
[----:B------:R-:W-:Y:S01]  /*4150*/  HADD2.F32 R177, -RZ, R188.H1_H1 ;  /* 0x300000bcffb17230 */ /* 0x000fe20000004100 */
[----:B------:R-:W-:Y:S02]  /*4160*/  F2FP.F16.F32.PACK_AB R47, R138, R47 ;  /* 0x0000002f8a2f723e */ /* 0x000fe400000000ff */
[-C--:B------:R-:W-:Y:S01]  /*4170*/  FMUL.FTZ R95, R44, R151.reuse ;  /* 0x000000972c5f7220 */ /* 0x080fe20000410000 */
[----:B------:R-:W-:-:S03]  /*4180*/  FMUL.FTZ R151, R150, R151 ;  /* 0x0000009796977220 */ /* 0x000fc60000410000 */
[-C--:B------:R-:W-:Y:S01]  /*4190*/  FFMA.FTZ R95, R150, R139.reuse, -R95 ;  /* 0x0000008b965f7223 */ /* 0x080fe2000001085f */
[--C-:B------:R-:W-:Y:S02]  /*41a0*/  HADD2.F32 R150, -RZ, R46.reuse.H0_H0 ;  /* 0x2000002eff967230 */ /* 0x100fe40000004100 */
[----:B------:R-:W-:Y:S01]  /*41b0*/  FFMA.FTZ R44, R44, R139, R151 ;  /* 0x0000008b2c2c7223 */ /* 0x000fe20000010097 */
[----:B------:R-:W-:Y:S02]  /*41c0*/  HADD2.F32 R46, -RZ, R46.H1_H1 ;  /* 0x3000002eff2e7230 */ /* 0x000fe40000004100 */
[----:B------:R-:W-:Y:S02]  /*41d0*/  HADD2.F32 R139, -RZ, R187.H0_H0 ;  /* 0x200000bbff8b7230 */ /* 0x000fe40000004100 */
[----:B------:R-:W-:Y:S01]  /*41e0*/  F2FP.F16.F32.PACK_AB R44, R44, R95 ;  /* 0x0000005f2c2c723e */ /* 0x000fe200000000ff */
[-C--:B------:R-:W-:Y:S01]  /*41f0*/  FMUL.FTZ R151, R46, R177.reuse ;  /* 0x000000b12e977220 */ /* 0x080fe20000410000 */
[----:B------:R-:W-:-:S03]  /*4200*/  FMUL.FTZ R177, R150, R177 ;  /* 0x000000b196b17220 */ /* 0x000fc60000410000 */
[-C--:B------:R-:W-:Y:S01]  /*4210*/  FFMA.FTZ R151, R150, R139.reuse, -R151 ;  /* 0x0000008b96977223 */ /* 0x080fe20000010897 */
[----:B------:R-:W-:-:S05]  /*4220*/  FFMA.FTZ R46, R46, R139, R177 ;  /* 0x0000008b2e2e7223 */ /* 0x000fca00000100b1 */
[----:B------:R-:W-:-:S07]  /*4230*/  F2FP.F16.F32.PACK_AB R46, R46, R151 ;  /* 0x000000972e2e723e */ /* 0x000fce00000000ff */
.L_x_7323:
[----:B------:R-:W-:Y:S05]  /*4240*/  BSYNC B3 ;  /* 0x0000000000037941 */ /* 0x000fea0003800000 */
.L_x_7322:
[----:B------:R-:W-:Y:S01]  /*4250*/  IADD3 R95, P3, R173, R100, RZ ;  /* 0x00000064ad5f7210 */ /* 0x000fe20007f7e0ff */
[----:B------:R-:W-:Y:S01]  /*4260*/  ULDC.64 UR4, c[0x0][0x2e8] ;  /* 0x0000ba0000047ab9 */ /* 0x000fe20000000a00 */
[----:B------:R-:W-:Y:S02]  /*4270*/  ULDC.64 UR6, c[0x0][0x208] ;  /* 0x0000820000067ab9 */ /* 0x000fe40000000a00 */
[----:B------:R-:W-:Y:S02]  /*4280*/  IADD3.X R138, R175, R14, RZ, P3, !PT ;  /* 0x0000000eaf8a7210 */ /* 0x000fe40001ffe4ff */
[----:B------:R-:W-:-:S04]  /*4290*/  LEA R94, P3, R95, UR4, 0x1 ;  /* 0x000000045f5e7c11 */ /* 0x000fc8000f8608ff */
[----:B------:R-:W-:-:S05]  /*42a0*/  LEA.HI.X R95, R95, UR5, R138, 0x1, P3 ;  /* 0x000000055f5f7c11 */ /* 0x000fca00098f0c8a */
[----:B--2---:R1:W-:Y:S04]  /*42b0*/  STG.E.128 desc[UR6][R94.64], R44 ;  /* 0x0000002c5e007986 */ /* 0x0043e8000c101d06 */
.L_x_7321:
[----:B------:R-:W-:Y:S05]  /*42c0*/  BSYNC B2 ;  /* 0x0000000000027941 */ /* 0x000fea0003800000 */
.L_x_7320:
[----:B------:R-:W-:Y:S05]  /*42d0*/  @P1 BRA `(.L_x_7319) ;  /* 0x0000000000e01947 */ /* 0x000fea0003800000 */
[----:B-1----:R1:W2:Y:S01]  /*42e0*/  LDS.128 R44, [R5+0x23c00] ;  /* 0x023c0000052c7984 */ /* 0x0022a20000000c00 */
[----:B------:R-:W-:Y:S01]  /*42f0*/  IADD3 R173, P3, R173, R13, RZ ;  /* 0x0000000dadad7210 */ /* 0x000fe20007f7e0ff */
[----:B------:R-:W-:Y:S04]  /*4300*/  BSSY B2, `(.L_x_7324) ;  /* 0x0000030000027945 */ /* 0x000fe80003800000 */
[----:B------:R-:W-:Y:S01]  /*4310*/  IMAD.X R94, R175, 0x1, R8, P3 ;  /* 0x00000001af5e7824 */ /* 0x000fe200018e0608 */
[----:B------:R-:W-:-:S13]  /*4320*/  ISETP.GE.AND P3, PT, R220, R84, PT ;  /* 0x00000054dc00720c */ /* 0x000fda0003f66270 */
[----:B-1----:R-:W-:Y:S05]  /*4330*/  @P3 BRA `(.L_x_7325) ;  /* 0x0000000000b03947 */ /* 0x002fea0003800000 */
[----:B------:R-:W-:Y:S01]  /*4340*/  SHF.R.U64 R138, R98, 0x10, R99 ;  /* 0x00000010628a7819 */ /* 0x000fe20000001263 */
[----:B--2---:R-:W-:Y:S01]  /*4350*/  IMAD.MOV.U32 R95, RZ, RZ, R45 ;  /* 0x000000ffff5f7224 */ /* 0x004fe200078e002d */
[----:B------:R-:W-:Y:S01]  /*4360*/  SHF.R.U64 R90, R90, 0x10, R91 ;  /* 0x000000105a5a7819 */ /* 0x000fe2000000125b */
[----:B------:R-:W-:Y:S01]  /*4370*/  HADD2.F32 R139, -RZ, R188.H0_H0 ;  /* 0x200000bcff8b7230 */ /* 0x000fe20000004100 */
[----:B------:R-:W-:Y:S01]  /*4380*/  SHF.R.U32.HI R99, RZ, 0x10, R99 ;  /* 0x00000010ff637819 */ /* 0x000fe20000011663 */
[----:B------:R-:W-:Y:S02]  /*4390*/  HADD2.F32 R138, -RZ, R138.H0_H0 ;  /* 0x2000008aff8a7230 */ /* 0x000fe40000004100 */
[--C-:B------:R-:W-:Y:S02]  /*43a0*/  HADD2.F32 R45, -RZ, R95.reuse.H1_H1 ;  /* 0x3000005fff2d7230 */ /* 0x100fe40000004100 */
[----:B------:R-:W-:Y:S02]  /*43b0*/  HADD2.F32 R95, -RZ, R95.H0_H0 ;  /* 0x2000005fff5f7230 */ /* 0x000fe40000004100 */
[----:B------:R-:W-:-:S02]  /*43c0*/  HADD2.F32 R90, -RZ, R90.H0_H0 ;  /* 0x2000005aff5a7230 */ /* 0x000fc40000004100 */
[-C--:B------:R-:W-:Y:S01]  /*43d0*/  FMUL.FTZ R98, R45, R138.reuse ;  /* 0x0000008a2d627220 */ /* 0x080fe20000410000 */
[----:B------:R-:W-:-:S03]  /*43e0*/  FMUL.FTZ R138, R95, R138 ;  /* 0x0000008a5f8a7220 */ /* 0x000fc60000410000 */
[-C--:B------:R-:W-:Y:S01]  /*43f0*/  FFMA.FTZ R98, R95, R90.reuse, -R98 ;  /* 0x0000005a5f627223 */ /* 0x080fe20000010862 */
[----:B------:R-:W-:Y:S01]  /*4400*/  MOV R95, R47 ;  /* 0x0000002f005f7202 */ /* 0x000fe20000000f00 */
[----:B------:R-:W-:Y:S01]  /*4410*/  FFMA.FTZ R45, R45, R90, R138 ;  /* 0x0000005a2d2d7223 */ /* 0x000fe2000001008a */
[----:B------:R-:W-:Y:S01]  /*4420*/  SHF.R.U32.HI R90, RZ, 0x10, R91 ;  /* 0x00000010ff5a7819 */ /* 0x000fe2000001165b */
[----:B------:R-:W-:Y:S02]  /*4430*/  IMAD.MOV.U32 R91, RZ, RZ, R44 ;  /* 0x000000ffff5b7224 */ /* 0x000fe400078e002c */
[----:B------:R-:W-:Y:S01]  /*4440*/  HADD2.F32 R47, -RZ, R95.H1_H1 ;  /* 0x3000005fff2f7230 */ /* 0x000fe20000004100 */
[----:B------:R-:W-:Y:S01]  /*4450*/  F2FP.F16.F32.PACK_AB R45, R45, R98 ;  /* 0x000000622d2d723e */ /* 0x000fe200000000ff */
[----:B------:R-:W-:Y:S02]  /*4460*/  HADD2.F32 R44, -RZ, R99.H0_H0 ;  /* 0x20000063ff2c7230 */ /* 0x000fe40000004100 */
[----:B------:R-:W-:-:S02]  /*4470*/  HADD2.F32 R95, -RZ, R95.H0_H0 ;  /* 0x2000005fff5f7230 */ /* 0x000fc40000004100 */
[----:B------:R-:W-:Y:S02]  /*4480*/  HADD2.F32 R90, -RZ, R90.H0_H0 ;  /* 0x2000005aff5a7230 */ /* 0x000fe40000004100 */
[-C--:B------:R-:W-:Y:S01]  /*4490*/  FMUL.FTZ R138, R47, R44.reuse ;  /* 0x0000002c2f8a7220 */ /* 0x080fe20000410000 */
[----:B------:R-:W-:Y:S02]  /*44a0*/  HADD2.F32 R99, -RZ, R187.H1_H1 ;  /* 0x300000bbff637230 */ /* 0x000fe40000004100 */
[C---:B------:R-:W-:Y:S01]  /*44b0*/  FMUL.FTZ R150, R95.reuse, R44 ;  /* 0x0000002c5f967220 */ /* 0x040fe20000410000 */
[-C--:B------:R-:W-:Y:S01]  /*44c0*/  FFMA.FTZ R44, R95, R90.reuse, -R138 ;  /* 0x0000005a5f2c7223 */ /* 0x080fe2000001088a */
[----:B------:R-:W-:Y:S02]  /*44d0*/  HADD2.F32 R138, -RZ, R91.H0_H0 ;  /* 0x2000005bff8a7230 */ /* 0x000fe40000004100 */
[----:B------:R-:W-:Y:S01]  /*44e0*/  FFMA.FTZ R47, R47, R90, R150 ;  /* 0x0000005a2f2f7223 */ /* 0x000fe20000010096 */
[----:B------:R-:W-:-:S02]  /*44f0*/  IMAD.MOV.U32 R90, RZ, RZ, R46 ;  /* 0x000000ffff5a7224 */ /* 0x000fc400078e002e */
[----:B------:R-:W-:Y:S02]  /*4500*/  HADD2.F32 R46, -RZ, R91.H1_H1 ;  /* 0x3000005bff2e7230 */ /* 0x000fe40000004100 */
[----:B------:R-:W-:Y:S01]  /*4510*/  HADD2.F32 R95, -RZ, R186.H0_H0 ;  /* 0x200000baff5f7230 */ /* 0x000fe20000004100 */
[----:B------:R-:W-:Y:S02]  /*4520*/  F2FP.F16.F32.PACK_AB R47, R47, R44 ;  /* 0x0000002c2f2f723e */ /* 0x000fe400000000ff */
[-C--:B------:R-:W-:Y:S01]  /*4530*/  FMUL.FTZ R91, R46, R99.reuse ;  /* 0x000000632e5b7220 */ /* 0x080fe20000410000 */
[----:B------:R-:W-:-:S03]  /*4540*/  FMUL.FTZ R99, R138, R99 ;  /* 0x000000638a637220 */ /* 0x000fc60000410000 */
[-C--:B------:R-:W-:Y:S01]  /*4550*/  FFMA.FTZ R91, R138, R95.reuse, -R91 ;  /* 0x0000005f8a5b7223 */ /* 0x080fe2000001085b */
[--C-:B------:R-:W-:Y:S02]  /*4560*/  HADD2.F32 R138, -RZ, R90.reuse.H0_H0 ;  /* 0x2000005aff8a7230 */ /* 0x100fe40000004100 */
[----:B------:R-:W-:Y:S01]  /*4570*/  FFMA.FTZ R46, R46, R95, R99 ;  /* 0x0000005f2e2e7223 */ /* 0x000fe20000010063 */
[----:B------:R-:W-:Y:S02]  /*4580*/  HADD2.F32 R90, -RZ, R90.H1_H1 ;  /* 0x3000005aff5a7230 */ /* 0x000fe40000004100 */
[----:B------:R-:W-:Y:S02]  /*4590*/  HADD2.F32 R95, -RZ, R186.H1_H1 ;  /* 0x300000baff5f7230 */ /* 0x000fe40000004100 */
[----:B------:R-:W-:Y:S01]  /*45a0*/  F2FP.F16.F32.PACK_AB R44, R46, R91 ;  /* 0x0000005b2e2c723e */ /* 0x000fe200000000ff */
[-C--:B------:R-:W-:Y:S01]  /*45b0*/  FMUL.FTZ R99, R90, R139.reuse ;  /* 0x0000008b5a637220 */ /* 0x080fe20000410000 */
[----:B------:R-:W-:-:S03]  /*45c0*/  FMUL.FTZ R139, R138, R139 ;  /* 0x0000008b8a8b7220 */ /* 0x000fc60000410000 */
[-C--:B------:R-:W-:Y:S01]  /*45d0*/  FFMA.FTZ R99, R138, R95.reuse, -R99 ;  /* 0x0000005f8a637223 */ /* 0x080fe20000010863 */
[----:B------:R-:W-:-:S05]  /*45e0*/  FFMA.FTZ R90, R90, R95, R139 ;  /* 0x0000005f5a5a7223 */ /* 0x000fca000001008b */
[----:B------:R-:W-:-:S07]  /*45f0*/  F2FP.F16.F32.PACK_AB R46, R90, R99 ;  /* 0x000000635a2e723e */ /* 0x000fce00000000ff */
.L_x_7325:
[----:B------:R-:W-:Y:S05]  /*4600*/  BSYNC B2 ;  /* 0x0000000000027941 */ /* 0x000fea0003800000 */
.L_x_7324:
[----:B------:R-:W-:Y:S01]  /*4610*/  ULDC.64 UR4, c[0x0][0x2e8] ;  /* 0x0000ba0000047ab9 */ /* 0x000fe20000000a00 */
[----:B------:R-:W-:Y:S01]  /*4620*/  ULDC.64 UR6, c[0x0][0x208] ;  /* 0x0000820000067ab9 */ /* 0x000fe20000000a00 */
[----:B------:R-:W-:-:S04]  /*4630*/  LEA R90, P3, R173, UR4, 0x1 ;  /* 0x00000004ad5a7c11 */ /* 0x000fc8000f8608ff */
[----:B------:R-:W-:-:S05]  /*4640*/  LEA.HI.X R91, R173, UR5, R94, 0x1, P3 ;  /* 0x00000005ad5b7c11 */ /* 0x000fca00098f0c5e */
[----:B--2---:R2:W-:Y:S04]  /*4650*/  STG.E.128 desc[UR6][R90.64], R44 ;  /* 0x0000002c5a007986 */ /* 0x0045e8000c101d06 */
.L_x_7319:
[----:B------:R-:W-:Y:S05]  /*4660*/  BSYNC B1 ;  /* 0x0000000000017941 */ /* 0x000fea0003800000 */
.L_x_7318:
[----:B------:R-:W-:Y:S04]  /*4670*/  BSSY B1, `(.L_x_7326) ;  /* 0x0000074000017945 */ /* 0x000fe80003800000 */
[----:B------:R-:W-:Y:S05]  /*4680*/  @P4 BRA `(.L_x_7327) ;  /* 0x0000000400c84947 */ /* 0x000fea0003800000 */
[----:B--2---:R-:W-:Y:S01]  /*4690*/  IADD3 R90, P3, P4, R158, R136, R16 ;  /* 0x000000889e5a7210 */ /* 0x004fe20007c7e010 */
[----:B------:R-:W-:Y:S03]  /*46a0*/  BSSY B2, `(.L_x_7328) ;  /* 0x000003b000027945 */ /* 0x000fe60003800000 */
[----:B------:R-:W-:Y:S01]  /*46b0*/  IADD3.X R91, R124, R92, R17, P3, P4 ;  /* 0x0000005c7c5b7210 */ /* 0x000fe20001fe8411 */
[----:B------:R-:W-:Y:S08]  /*46c0*/  @P0 BRA `(.L_x_7329) ;  /* 0x0000000000e00947 */ /* 0x000ff00003800000 */
        /* <DEDUP_REMOVED lines=18> */
[----:B------:R-:W-:Y:S02]  /*47f0*/  HADD2.F32 R99, -RZ, R185.H1_H1 ;  /* 0x300000b9ff637230 */ /* 0x000fe40000004100 */
[----:B------:R-:W-:Y:S01]  /*4800*/  FFMA.FTZ R45, R45, R86, R98 ;  /* 0x000000562d2d7223 */ /* 0x000fe20000010062 */
[----:B------:R-:W-:Y:S01]  /*4810*/  IMAD.MOV.U32 R98, RZ, RZ, R47 ;  /* 0x000000ffff627224 */ /* 0x000fe200078e002f */
[----:B------:R-:W-:Y:S02]  /*4820*/  SHF.R.U32.HI R86, RZ, 0x10, R87 ;  /* 0x00000010ff567819 */ /* 0x000fe40000011657 */
[----:B------:R-:W-:Y:S01]  /*4830*/  MOV R87, R44 ;  /* 0x0000002c00577202 */ /* 0x000fe20000000f00 */
[----:B------:R-:W-:Y:S01]  /*4840*/  HADD2.F32 R44, -RZ, R89.H0_H0 ;  /* 0x20000059ff2c7230 */ /* 0x000fe20000004100 */
[----:B------:R-:W-:Y:S01]  /*4850*/  F2FP.F16.F32.PACK_AB R45, R45, R88 ;  /* 0x000000582d2d723e */ /* 0x000fe200000000ff */
[----:B------:R-:W-:-:S02]  /*4860*/  HADD2.F32 R47, -RZ, R98.H1_H1 ;  /* 0x30000062ff2f7230 */ /* 0x000fc40000004100 */
[----:B------:R-:W-:Y:S02]  /*4870*/  HADD2.F32 R89, -RZ, R98.H0_H0 ;  /* 0x20000062ff597230 */ /* 0x000fe40000004100 */
[----:B------:R-:W-:Y:S02]  /*4880*/  HADD2.F32 R86, -RZ, R86.H0_H0 ;  /* 0x20000056ff567230 */ /* 0x000fe40000004100 */
[-C--:B------:R-:W-:Y:S01]  /*4890*/  FMUL.FTZ R98, R47, R44.reuse ;  /* 0x0000002c2f627220 */ /* 0x080fe20000410000 */
[----:B------:R-:W-:-:S03]  /*48a0*/  FMUL.FTZ R138, R89, R44 ;  /* 0x0000002c598a7220 */ /* 0x000fc60000410000 */
[-C--:B------:R-:W-:Y:S01]  /*48b0*/  FFMA.FTZ R44, R89, R86.reuse, -R98 ;  /* 0x00000056592c7223 */ /* 0x080fe20000010862 */
[--C-:B------:R-:W-:Y:S02]  /*48c0*/  HADD2.F32 R98, -RZ, R87.reuse.H0_H0 ;  /* 0x20000057ff627230 */ /* 0x100fe40000004100 */
[----:B------:R-:W-:Y:S01]  /*48d0*/  FFMA.FTZ R47, R47, R86, R138 ;  /* 0x000000562f2f7223 */ /* 0x000fe2000001008a */
[----:B------:R-:W-:Y:S02]  /*48e0*/  IMAD.MOV.U32 R86, RZ, RZ, R46 ;  /* 0x000000ffff567224 */ /* 0x000fe400078e002e */
[----:B------:R-:W-:Y:S02]  /*48f0*/  HADD2.F32 R46, -RZ, R87.H1_H1 ;  /* 0x30000057ff2e7230 */ /* 0x000fe40000004100 */
        /* <DEDUP_REMOVED lines=15> */
.L_x_7331:
[----:B------:R-:W-:Y:S05]  /*49f0*/  BSYNC B3 ;  /* 0x0000000000037941 */ /* 0x000fea0003800000 */
.L_x_7330:
[----:B------:R-:W-:Y:S01]  /*4a00*/  ULDC.64 UR4, c[0x0][0x2e8] ;  /* 0x0000ba0000047ab9 */ /* 0x000fe20000000a00 */
[----:B------:R-:W-:Y:S01]  /*4a10*/  ULDC.64 UR6, c[0x0][0x208] ;  /* 0x0000820000067ab9 */ /* 0x000fe20000000a00 */
[----:B------:R-:W-:-:S04]  /*4a20*/  LEA R86, P3, R94, UR4, 0x1 ;  /* 0x000000045e567c11 */ /* 0x000fc8000f8608ff */
[----:B------:R-:W-:-:S05]  /*4a30*/  LEA.HI.X R87, R94, UR5, R95, 0x1, P3 ;  /* 0x000000055e577c11 */ /* 0x000fca00098f0c5f */
[----:B--2---:R2:W-:Y:S04]  /*4a40*/  STG.E.128 desc[UR6][R86.64], R44 ;  /* 0x0000002c56007986 */ /* 0x0045e8000c101d06 */
.L_x_7329:
[----:B------:R-:W-:Y:S05]  /*4a50*/  BSYNC B2 ;  /* 0x0000000000027941 */ /* 0x000fea0003800000 */
.L_x_7328:
[----:B------:R-:W-:Y:S05]  /*4a60*/  @P1 BRA `(.L_x_7327) ;  /* 0x0000000000d01947 */ /* 0x000fea0003800000 */
[----:B-12---:R1:W2:Y:S01]  /*4a70*/  LDS.128 R44, [R5+0x24c00] ;  /* 0x024c0000052c7984 */ /* 0x0062a20000000c00 */
[----:B------:R-:W-:Y:S01]  /*4a80*/  IADD3 R90, P3, R90, R13, RZ ;  /* 0x0000000d5a5a7210 */ /* 0x000fe20007f7e0ff */
[----:B------:R-:W-:Y:S04]  /*4a90*/  BSSY B2, `(.L_x_7332) ;  /* 0x000002c000027945 */ /* 0x000fe80003800000 */
[----:B------:R-:W-:Y:S01]  /*4aa0*/  IMAD.X R91, R91, 0x1, R8, P3 ;  /* 0x000000015b5b7824 */ /* 0x000fe200018e0608 */
[----:B------:R-:W-:-:S13]  /*4ab0*/  ISETP.GE.AND P3, PT, R220, R84, PT ;  /* 0x00000054dc00720c */ /* 0x000fda0003f66270 */
        /* <DEDUP_REMOVED lines=23> */
[----:B------:R-:W-:Y:S02]  /*4c30*/  HADD2.F32 R167, -RZ, R167.H0_H0 ;  /* 0x200000a7ffa77230 */ /* 0x000fe40000004100 */
        /* <DEDUP_REMOVED lines=9> */
[C---:B------:R-:W-:Y:S01]  /*4cd0*/  FMUL.FTZ R167, R46.reuse, R167 ;  /* 0x000000a72ea77220 */ /* 0x040fe20000410000 */
[----:B------:R-:W-:Y:S01]  /*4ce0*/  FFMA.FTZ R95, R46, R89, -R95 ;  /* 0x000000592e5f7223 */ /* 0x000fe2000001085f */
[-C--:B------:R-:W-:Y:S01]  /*4cf0*/  FFMA.FTZ R83, R44, R45.reuse, -R83 ;  /* 0x0000002d2c537223 */ /* 0x080fe20000010853 */
[----:B------:R-:W-:Y:S01]  /*4d00*/  FFMA.FTZ R80, R81, R45, R80 ;  /* 0x0000002d51507223 */ /* 0x000fe20000010050 */
[----:B------:R-:W-:Y:S01]  /*4d10*/  FFMA.FTZ R82, R82, R89, R167 ;  /* 0x0000005952527223 */ /* 0x000fe200000100a7 */
[----:B------:R-:W-:-:S03]  /*4d20*/  F2FP.F16.F32.PACK_AB R45, R87, R94 ;  /* 0x0000005e572d723e */ /* 0x000fc600000000ff */
[----:B------:R-:W-:Y:S02]  /*4d30*/  F2FP.F16.F32.PACK_AB R44, R80, R83 ;  /* 0x00000053502c723e */ /* 0x000fe400000000ff */
[----:B------:R-:W-:-:S07]  /*4d40*/  F2FP.F16.F32.PACK_AB R46, R82, R95 ;  /* 0x0000005f522e723e */ /* 0x000fce00000000ff */
.L_x_7333:
[----:B------:R-:W-:Y:S05]  /*4d50*/  BSYNC B2 ;  /* 0x0000000000027941 */ /* 0x000fea0003800000 */
.L_x_7332:
[----:B------:R-:W-:Y:S01]  /*4d60*/  ULDC.64 UR4, c[0x0][0x2e8] ;  /* 0x0000ba0000047ab9 */ /* 0x000fe20000000a00 */
[----:B------:R-:W-:Y:S01]  /*4d70*/  ULDC.64 UR6, c[0x0][0x208] ;  /* 0x0000820000067ab9 */ /* 0x000fe20000000a00 */
[----:B------:R-:W-:-:S04]  /*4d80*/  LEA R80, P3, R90, UR4, 0x1 ;  /* 0x000000045a507c11 */ /* 0x000fc8000f8608ff */
[----:B------:R-:W-:-:S05]  /*4d90*/  LEA.HI.X R81, R90, UR5, R91, 0x1, P3 ;  /* 0x000000055a517c11 */ /* 0x000fca00098f0c5b */
[----:B--2---:R3:W-:Y:S04]  /*4da0*/  STG.E.128 desc[UR6][R80.64], R44 ;  /* 0x0000002c50007986 */ /* 0x0047e8000c101d06 */
.L_x_7327:
[----:B------:R-:W-:Y:S05]  /*4db0*/  BSYNC B1 ;  /* 0x0000000000017941 */ /* 0x000fea0003800000 */
.L_x_7326:
[----:B-1----:R-:W4:Y:S01]  /*4dc0*/  LDL R94, [R1+0x4] ;  /* 0x00000400015e7983 */ /* 0x002f220000100800 */
[----:B------:R-:W-:Y:S01]  /*4dd0*/  BSSY B1, `(.L_x_7334) ;  /* 0x0000076000017945 */ /* 0x000fe20003800000 */
[----:B----4-:R-:W-:-:S13]  /*4de0*/  LOP3.LUT P3, RZ, R94, 0x4, RZ, 0xc0, !PT ;  /* 0x000000045eff7812 */ /* 0x010fda000786c0ff */
[----:B------:R-:W-:Y:S05]  /*4df0*/  @P3 BRA `(.L_x_7335) ;  /* 0x0000000400cc3947 */ /* 0x000fea0003800000 */
[----:B---3--:R-:W-:Y:S01]  /*4e00*/  IADD3 R80, P3, P4, R126, R136, R16 ;  /* 0x000000887e507210 */ /* 0x008fe20007c7e010 */
[----:B------:R-:W-:Y:S03]  /*4e10*/  BSSY B2, `(.L_x_7336) ;  /* 0x000003a000027945 */ /* 0x000fe60003800000 */
[----:B------:R-:W-:Y:S01]  /*4e20*/  IADD3.X R81, R125, R92, R17, P3, P4 ;  /* 0x0000005c7d517210 */ /* 0x000fe20001fe8411 */
[----:B------:R-:W-:Y:S08]  /*4e30*/  @P0 BRA `(.L_x_7337) ;  /* 0x0000000000dc0947 */ /* 0x000ff00003800000 */
[----:B--2---:R1:W2:Y:S01]  /*4e40*/  LDS.128 R44, [R5+0x20400] ;  /* 0x02040000052c7984 */ /* 0x0042a20000000c00 */
[----:B------:R-:W-:Y:S01]  /*4e50*/  IADD3 R82, P3, R80, R100, RZ ;  /* 0x0000006450527210 */ /* 0x000fe20007f7e0ff */
[----:B------:R-:W-:Y:S03]  /*4e60*/  BSSY B3, `(.L_x_7338) ;  /* 0x000002f000037945 */ /* 0x000fe60003800000 */
[----:B------:R-:W-:Y:S02]  /*4e70*/  IADD3.X R83, R81, R14, RZ, P3, !PT ;  /* 0x0000000e51537210 */ /* 0x000fe40001ffe4ff */
[----:B------:R-:W-:-:S13]  /*4e80*/  ISETP.GE.AND P3, PT, R18, R84, PT ;  /* 0x000000541200720c */ /* 0x000fda0003f66270 */
[----:B-1----:R-:W-:Y:S05]  /*4e90*/  @P3 BRA `(.L_x_7339) ;  /* 0x0000000000ac3947 */ /* 0x002fea0003800000 */
[----:B------:R-:W-:Y:S01]  /*4ea0*/  SHF.R.U64 R90, R78, 0x10, R79 ;  /* 0x000000104e5a7819 */ /* 0x000fe2000000124f */
[----:B--2---:R-:W-:Y:S01]  /*4eb0*/  IMAD.MOV.U32 R88, RZ, RZ, R47 ;  /* 0x000000ffff587224 */ /* 0x004fe200078e002f */
[----:B------:R-:W-:Y:S01]  /*4ec0*/  SHF.R.U32.HI R78, RZ, 0x10, R79 ;  /* 0x00000010ff4e7819 */ /* 0x000fe2000001164f */
[----:B------:R-:W-:Y:S01]  /*4ed0*/  IMAD.MOV.U32 R79, RZ, RZ, R45 ;  /* 0x000000ffff4f7224 */ /* 0x000fe200078e002d */
[--C-:B------:R-:W-:Y:S01]  /*4ee0*/  SHF.R.U64 R86, R76, 0x10, R77.reuse ;  /* 0x000000104c567819 */ /* 0x100fe2000000124d */
[----:B------:R-:W-:Y:S01]  /*4ef0*/  HADD2.F32 R90, -RZ, R90.H0_H0 ;  /* 0x2000005aff5a7230 */ /* 0x000fe20000004100 */
[----:B------:R-:W-:Y:S01]  /*4f00*/  SHF.R.U32.HI R76, RZ, 0x10, R77 ;  /* 0x00000010ff4c7819 */ /* 0x000fe2000001164d */
[----:B------:R-:W-:Y:S02]  /*4f10*/  HADD2.F32 R45, -RZ, R78.H0_H0 ;  /* 0x2000004eff2d7230 */ /* 0x000fe40000004100 */
[--C-:B------:R-:W-:Y:S02]  /*4f20*/  HADD2.F32 R47, -RZ, R79.reuse.H1_H1 ;  /* 0x3000004fff2f7230 */ /* 0x100fe40000004100 */
[----:B------:R-:W-:-:S02]  /*4f30*/  HADD2.F32 R79, -RZ, R79.H0_H0 ;  /* 0x2000004fff4f7230 */ /* 0x000fc40000004100 */
[--C-:B------:R-:W-:Y:S02]  /*4f40*/  HADD2.F32 R78, -RZ, R88.reuse.H1_H1 ;  /* 0x30000058ff4e7230 */ /* 0x100fe40000004100 */
[----:B------:R-:W-:Y:S02]  /*4f50*/  HADD2.F32 R88, -RZ, R88.H0_H0 ;  /* 0x20000058ff587230 */ /* 0x000fe40000004100 */
[----:B------:R-:W-:Y:S02]  /*4f60*/  HADD2.F32 R86, -RZ, R86.H0_H0 ;  /* 0x20000056ff567230 */ /* 0x000fe40000004100 */
[-C--:B------:R-:W-:Y:S01]  /*4f70*/  FMUL.FTZ R87, R78, R45.reuse ;  /* 0x0000002d4e577220 */ /* 0x080fe20000410000 */
[----:B------:R-:W-:Y:S02]  /*4f80*/  HADD2.F32 R77, -RZ, R76.H0_H0 ;  /* 0x2000004cff4d7230 */ /* 0x000fe40000004100 */
[-C--:B------:R-:W-:Y:S01]  /*4f90*/  FMUL.FTZ R76, R47, R90.reuse ;  /* 0x0000005a2f4c7220 */ /* 0x080fe20000410000 */
[----:B------:R-:W-:Y:S01]  /*4fa0*/  FMUL.FTZ R90, R79, R90 ;  /* 0x0000005a4f5a7220 */ /* 0x000fe20000410000 */
[----:B------:R-:W-:-:S02]  /*4fb0*/  FMUL.FTZ R89, R88, R45 ;  /* 0x0000002d58597220 */ /* 0x000fc40000410000 */
[-C--:B------:R-:W-:Y:S01]  /*4fc0*/  FFMA.FTZ R45, R79, R86.reuse, -R76 ;  /* 0x000000564f2d7223 */ /* 0x080fe2000001084c */
[----:B------:R-:W-:Y:S01]  /*4fd0*/  FFMA.FTZ R76, R47, R86, R90 ;  /* 0x000000562f4c7223 */ /* 0x000fe2000001005a */
[-C--:B------:R-:W-:Y:S01]  /*4fe0*/  FFMA.FTZ R47, R88, R77.reuse, -R87 ;  /* 0x0000004d582f7223 */ /* 0x080fe20000010857 */
[--C-:B------:R-:W-:Y:S02]  /*4ff0*/  HADD2.F32 R87, -RZ, R183.reuse.H0_H0 ;  /* 0x200000b7ff577230 */ /* 0x100fe40000004100 */
[----:B------:R-:W-:Y:S01]  /*5000*/  FFMA.FTZ R78, R78, R77, R89 ;  /* 0x0000004d4e4e7223 */ /* 0x000fe20000010059 */
[--C-:B------:R-:W-:Y:S01]  /*5010*/  HADD2.F32 R86, -RZ, R44.reuse.H1_H1 ;  /* 0x3000002cff567230 */ /* 0x100fe20000004100 */
[----:B------:R-:W-:Y:S01]  /*5020*/  F2FP.F16.F32.PACK_AB R45, R76, R45 ;  /* 0x0000002d4c2d723e */ /* 0x000fe200000000ff */
[----:B------:R-:W-:Y:S02]  /*5030*/  HADD2.F32 R88, -RZ, R44.H0_H0 ;  /* 0x2000002cff587230 */ /* 0x000fe40000004100 */
[----:B------:R-:W-:-:S02]  /*5040*/  HADD2.F32 R183, -RZ, R183.H1_H1 ;  /* 0x300000b7ffb77230 */ /* 0x000fc40000004100 */
[-C--:B------:R-:W-:Y:S01]  /*5050*/  FMUL.FTZ R89, R86, R87.reuse ;  /* 0x0000005756597220 */ /* 0x080fe20000410000 */
[----:B------:R-:W-:Y:S02]  /*5060*/  HADD2.F32 R44, -RZ, R46.H1_H1 ;  /* 0x3000002eff2c7230 */ /* 0x000fe40000004100 */
[----:B------:R-:W-:Y:S01]  /*5070*/  FMUL.FTZ R87, R88, R87 ;  /* 0x0000005758577220 */ /* 0x000fe20000410000 */
[----:B------:R-:W-:Y:S01]  /*5080*/  HADD2.F32 R77, -RZ, R166.H0_H0 ;  /* 0x200000a6ff4d7230 */ /* 0x000fe20000004100 */
[----:B------:R-:W-:Y:S01]  /*5090*/  F2FP.F16.F32.PACK_AB R47, R78, R47 ;  /* 0x0000002f4e2f723e */ /* 0x000fe200000000ff */
        /* <DEDUP_REMOVED lines=11> */
.L_x_7339:
[----:B------:R-:W-:Y:S05]  /*5150*/  BSYNC B3 ;  /* 0x0000000000037941 */ /* 0x000fea0003800000 */
.L_x_7338:
[----:B------:R-:W-:Y:S01]  /*5160*/  ULDC.64 UR4, c[0x0][0x2e8] ;  /* 0x0000ba0000047ab9 */ /* 0x000fe20000000a00 */
[----:B------:R-:W-:Y:S01]  /*5170*/  ULDC.64 UR6, c[0x0][0x208] ;  /* 0x0000820000067ab9 */ /* 0x000fe20000000a00 */
[----:B------:R-:W-:-:S04]  /*5180*/  LEA R76, P3, R82, UR4, 0x1 ;  /* 0x00000004524c7c11 */ /* 0x000fc8000f8608ff */
[----:B------:R-:W-:-:S05]  /*5190*/  LEA.HI.X R77, R82, UR5, R83, 0x1, P3 ;  /* 0x00000005524d7c11 */ /* 0x000fca00098f0c53 */
[----:B--2---:R1:W-:Y:S04]  /*51a0*/  STG.E.128 desc[UR6][R76.64], R44 ;  /* 0x0000002c4c007986 */ /* 0x0043e8000c101d06 */
.L_x_7337:
[----:B------:R-:W-:Y:S05]  /*51b0*/  BSYNC B2 ;  /* 0x0000000000027941 */ /* 0x000fea0003800000 */
.L_x_7336:
[----:B------:R-:W-:Y:S05]  /*51c0*/  @P1 BRA `(.L_x_7335) ;  /* 0x0000000000d81947 */ /* 0x000fea0003800000 */
[----:B-12---:R1:W2:Y:S01]  /*51d0*/  LDS.128 R44, [R5+0x25c00] ;  /* 0x025c0000052c7984 */ /* 0x0062a20000000c00 */
[----:B------:R-:W-:Y:S01]  /*51e0*/  IADD3 R80, P3, R80, R13, RZ ;  /* 0x0000000d50507210 */ /* 0x000fe20007f7e0ff */
[----:B------:R-:W-:Y:S03]  /*51f0*/  BSSY B2, `(.L_x_7340) ;  /* 0x000002e000027945 */ /* 0x000fe60003800000 */
[----:B------:R-:W-:Y:S02]  /*5200*/  IADD3.X R81, R81, R8, RZ, P3, !PT ;  /* 0x0000000851517210 */ /* 0x000fe40001ffe4ff */
[----:B------:R-:W-:-:S13]  /*5210*/  ISETP.GE.AND P3, PT, R220, R84, PT ;  /* 0x00000054dc00720c */ /* 0x000fda0003f66270 */
        /* <DEDUP_REMOVED lines=24> */
[----:B------:R-:W-:Y:S01]  /*53a0*/  HADD2.F32 R85, -RZ, R85.H0_H0 ;  /* 0x20000055ff557230 */ /* 0x000fe20000004100 */
        /* <DEDUP_REMOVED lines=18> */
.L_x_7341:
[----:B------:R-:W-:Y:S05]  /*54d0*/  BSYNC B2 ;  /* 0x0000000000027941 */ /* 0x000fea0003800000 */
.L_x_7340:
[----:B------:R-:W-:Y:S01]  /*54e0*/  ULDC.64 UR4, c[0x0][0x2e8] ;  /* 0x0000ba0000047ab9 */ /* 0x000fe20000000a00 */
[----:B------:R-:W-:Y:S01]  /*54f0*/  ULDC.64 UR6, c[0x0][0x208] ;  /* 0x0000820000067ab9 */ /* 0x000fe20000000a00 */
[----:B------:R-:W-:-:S04]  /*5500*/  LEA R72, P3, R80, UR4, 0x1 ;  /* 0x0000000450487c11 */ /* 0x000fc8000f8608ff */
[----:B------:R-:W-:-:S05]  /*5510*/  LEA.HI.X R73, R80, UR5, R81, 0x1, P3 ;  /* 0x0000000550497c11 */ /* 0x000fca00098f0c51 */
[----:B--2---:R4:W-:Y:S04]  /*5520*/  STG.E.128 desc[UR6][R72.64], R44 ;  /* 0x0000002c48007986 */ /* 0x0049e8000c101d06 */
.L_x_7335:
[----:B------:R-:W-:Y:S05]  /*5530*/  BSYNC B1 ;  /* 0x0000000000017941 */ /* 0x000fea0003800000 */
.L_x_7334:
[----:B------:R-:W-:Y:S01]  /*5540*/  LOP3.LUT P3, RZ, R94, 0x8, RZ, 0xc0, !PT ;  /* 0x000000085eff7812 */ /* 0x000fe2000786c0ff */
[----:B------:R-:W-:-:S12]  /*5550*/  BSSY B1, `(.L_x_7342) ;  /* 0x0000072000017945 */ /* 0x000fd80003800000 */
[----:B------:R-:W-:Y:S05]  /*5560*/  @P3 BRA `(.L_x_7343) ;  /* 0x0000000400c03947 */ /* 0x000fea0003800000 */
[----:B----4-:R-:W-:Y:S01]  /*5570*/  IADD3 R72, P3, P4, R128, R136, R16 ;  /* 0x0000008880487210 */ /* 0x010fe20007c7e010 */
[----:B------:R-:W-:Y:S03]  /*5580*/  BSSY B2, `(.L_x_7344) ;  /* 0x0000038000027945 */ /* 0x000fe60003800000 */
[----:B------:R-:W-:Y:S01]  /*5590*/  IADD3.X R73, R127, R92, R17, P3, P4 ;  /* 0x0000005c7f497210 */ /* 0x000fe20001fe8411 */
[----:B------:R-:W-:Y:S08]  /*55a0*/  @P0 BRA `(.L_x_7345) ;  /* 0x0000000000d40947 */ /* 0x000ff00003800000 */
[----:B-123--:R1:W2:Y:S01]  /*55b0*/  LDS.128 R44, [R5+0x21400] ;  /* 0x02140000052c7984 */ /* 0x00e2a20000000c00 */
[----:B------:R-:W-:Y:S01]  /*55c0*/  IADD3 R74, P3, R72, R100, RZ ;  /* 0x00000064484a7210 */ /* 0x000fe20007f7e0ff */
[----:B------:R-:W-:Y:S04]  /*55d0*/  BSSY B3, `(.L_x_7346) ;  /* 0x000002d000037945 */ /* 0x000fe80003800000 */
[----:B------:R-:W-:Y:S01]  /*55e0*/  IMAD.X R75, R73, 0x1, R14, P3 ;  /* 0x00000001494b7824 */ /* 0x000fe200018e060e */
[----:B------:R-:W-:-:S13]  /*55f0*/  ISETP.GE.AND P3, PT, R18, R84, PT ;  /* 0x000000541200720c */ /* 0x000fda0003f66270 */
        /* <DEDUP_REMOVED lines=9> */
[----:B------:R-:W-:-:S02]  /*5690*/  HADD2.F32 R78, -RZ, R78.H0_H0 ;  /* 0x2000004eff4e7230 */ /* 0x000fc40000004100 */
[----:B------:R-:W-:Y:S02]  /*56a0*/  HADD2.F32 R46, -RZ, R45.H1_H1 ;  /* 0x3000002dff2e7230 */ /* 0x000fe40000004100 */
[--C-:B------:R-:W-:Y:S02]  /*56b0*/  HADD2.F32 R69, -RZ, R47.reuse.H1_H1 ;  /* 0x3000002fff457230 */ /* 0x100fe40000004100 */
[----:B------:R-:W-:Y:S02]  /*56c0*/  HADD2.F32 R47, -RZ, R47.H0_H0 ;  /* 0x2000002fff2f7230 */ /* 0x000fe40000004100 */
[----:B------:R-:W-:Y:S01]  /*56d0*/  FMUL.FTZ R80, R46, R71 ;  /* 0x000000472e507220 */ /* 0x000fe20000410000 */
[----:B------:R-:W-:Y:S02]  /*56e0*/  HADD2.F32 R45, -RZ, R45.H0_H0 ;  /* 0x2000002dff2d7230 */ /* 0x000fe40000004100 */
[-C--:B------:R-:W-:Y:S01]  /*56f0*/  FMUL.FTZ R82, R69, R78.reuse ;  /* 0x0000004e45527220 */ /* 0x080fe20000410000 */
[----:B------:R-:W-:-:S02]  /*5700*/  FMUL.FTZ R78, R47, R78 ;  /* 0x0000004e2f4e7220 */ /* 0x000fc40000410000 */
[C---:B------:R-:W-:Y:S01]  /*5710*/  FMUL.FTZ R71, R45.reuse, R71 ;  /* 0x000000472d477220 */ /* 0x040fe20000410000 */
[----:B------:R-:W-:Y:S01]  /*5720*/  FFMA.FTZ R80, R45, R70, -R80 ;  /* 0x000000462d507223 */ /* 0x000fe20000010850 */
[----:B------:R-:W-:Y:S01]  /*5730*/  FFMA.FTZ R81, R69, R76, R78 ;  /* 0x0000004c45517223 */ /* 0x000fe2000001004e */
[----:B------:R-:W-:Y:S02]  /*5740*/  HADD2.F32 R45, -RZ, R44.H1_H1 ;  /* 0x3000002cff2d7230 */ /* 0x000fe40000004100 */
[----:B------:R-:W-:Y:S01]  /*5750*/  FFMA.FTZ R79, R46, R70, R71 ;  /* 0x000000462e4f7223 */ /* 0x000fe20000010047 */
[----:B------:R-:W-:Y:S02]  /*5760*/  HADD2.F32 R69, -RZ, R182.H0_H0 ;  /* 0x200000b6ff457230 */ /* 0x000fe40000004100 */
[----:B------:R-:W-:Y:S01]  /*5770*/  FFMA.FTZ R82, R47, R76, -R82 ;  /* 0x0000004c2f527223 */ /* 0x000fe20000010852 */
[----:B------:R-:W-:Y:S02]  /*5780*/  HADD2.F32 R44, -RZ, R44.H0_H0 ;  /* 0x2000002cff2c7230 */ /* 0x000fe40000004100 */
[----:B------:R-:W-:-:S02]  /*5790*/  HADD2.F32 R71, -RZ, R182.H1_H1 ;  /* 0x300000b6ff477230 */ /* 0x000fc40000004100 */
[CC--:B------:R-:W-:Y:S01]  /*57a0*/  FMUL.FTZ R77, R45.reuse, R69.reuse ;  /* 0x000000452d4d7220 */ /* 0x0c0fe20000410000 */
[--C-:B------:R-:W-:Y:S02]  /*57b0*/  HADD2.F32 R46, -RZ, R68.reuse.H1_H1 ;  /* 0x30000044ff2e7230 */ /* 0x100fe40000004100 */
        /* <DEDUP_REMOVED lines=14> */
.L_x_7347:
[----:B------:R-:W-:Y:S05]  /*58a0*/  BSYNC B3 ;  /* 0x0000000000037941 */ /* 0x000fea0003800000 */
.L_x_7346:
[----:B------:R-:W-:Y:S01]  /*58b0*/  ULDC.64 UR4, c[0x0][0x2e8] ;  /* 0x0000ba0000047ab9 */ /* 0x000fe20000000a00 */
[----:B------:R-:W-:Y:S01]  /*58c0*/  ULDC.64 UR6, c[0x0][0x208] ;  /* 0x0000820000067ab9 */ /* 0x000fe20000000a00 */
[----:B------:R-:W-:-:S04]  /*58d0*/  LEA R68, P3, R74, UR4, 0x1 ;  /* 0x000000044a447c11 */ /* 0x000fc8000f8608ff */
[----:B------:R-:W-:-:S05]  /*58e0*/  LEA.HI.X R69, R74, UR5, R75, 0x1, P3 ;  /* 0x000000054a457c11 */ /* 0x000fca00098f0c4b */
[----:B--2---:R4:W-:Y:S04]  /*58f0*/  STG.E.128 desc[UR6][R68.64], R44 ;  /* 0x0000002c44007986 */ /* 0x0049e8000c101d06 */
.L_x_7345:
[----:B------:R-:W-:Y:S05]  /*5900*/  BSYNC B2 ;  /* 0x0000000000027941 */ /* 0x000fea0003800000 */
.L_x_7344:
[----:B------:R-:W-:Y:S05]  /*5910*/  @P1 BRA `(.L_x_7343) ;  /* 0x0000000000d41947 */ /* 0x000fea0003800000 */
[----:B-1234-:R1:W2:Y:S01]  /*5920*/  LDS.128 R44, [R5+0x26c00] ;  /* 0x026c0000052c7984 */ /* 0x01e2a20000000c00 */
[----:B------:R-:W-:Y:S01]  /*5930*/  IADD3 R72, P3, R72, R13, RZ ;  /* 0x0000000d48487210 */ /* 0x000fe20007f7e0ff */
[----:B------:R-:W-:Y:S04]  /*5940*/  BSSY B2, `(.L_x_7348) ;  /* 0x000002d000027945 */ /* 0x000fe80003800000 */
[----:B------:R-:W-:Y:S01]  /*5950*/  IMAD.X R73, R73, 0x1, R8, P3 ;  /* 0x0000000149497824 */ /* 0x000fe200018e0608 */
[----:B------:R-:W-:-:S13]  /*5960*/  ISETP.GE.AND P3, PT, R220, R84, PT ;  /* 0x00000054dc00720c */ /* 0x000fda0003f66270 */
        /* <DEDUP_REMOVED lines=42> */
.L_x_7349:
[----:B------:R-:W-:Y:S05]  /*5c10*/  BSYNC B2 ;  /* 0x0000000000027941 */ /* 0x000fea0003800000 */
.L_x_7348:
[----:B------:R-:W-:Y:S01]  /*5c20*/  ULDC.64 UR4, c[0x0][0x2e8] ;  /* 0x0000ba0000047ab9 */ /* 0x000fe20000000a00 */
[----:B------:R-:W-:Y:S01]  /*5c30*/  ULDC.64 UR6, c[0x0][0x208] ;  /* 0x0000820000067ab9 */ /* 0x000fe20000000a00 */
[----:B------:R-:W-:-:S04]  /*5c40*/  LEA R64, P3, R72, UR4, 0x1 ;  /* 0x0000000448407c11 */ /* 0x000fc8000f8608ff */
[----:B------:R-:W-:-:S05]  /*5c50*/  LEA.HI.X R65, R72, UR5, R73, 0x1, P3 ;  /* 0x0000000548417c11 */ /* 0x000fca00098f0c49 */
[----:B--2---:R1:W-:Y:S04]  /*5c60*/  STG.E.128 desc[UR6][R64.64], R44 ;  /* 0x0000002c40007986 */ /* 0x0043e8000c101d06 */
.L_x_7343:
[----:B------:R-:W-:Y:S05]  /*5c70*/  BSYNC B1 ;  /* 0x0000000000017941 */ /* 0x000fea0003800000 */
.L_x_7342:
[----:B------:R-:W-:Y:S01]  /*5c80*/  LOP3.LUT P3, RZ, R94, 0x2, RZ, 0xc0, !PT ;  /* 0x000000025eff7812 */ /* 0x000fe2000786c0ff */
[----:B------:R-:W-:-:S12]  /*5c90*/  BSSY B1, `(.L_x_7350) ;  /* 0x0000072000017945 */ /* 0x000fd80003800000 */
[----:B------:R-:W-:Y:S05]  /*5ca0*/  @P3 BRA `(.L_x_7351) ;  /* 0x0000000400c03947 */ /* 0x000fea0003800000 */
[----:B-1----:R-:W-:Y:S01]  /*5cb0*/  IADD3 R64, P3, P4, R130, R136, R16 ;  /* 0x0000008882407210 */ /* 0x002fe20007c7e010 */
[----:B------:R-:W-:Y:S03]  /*5cc0*/  BSSY B2, `(.L_x_7352) ;  /* 0x0000038000027945 */ /* 0x000fe60003800000 */
[----:B------:R-:W-:Y:S01]  /*5cd0*/  IADD3.X R65, R129, R92, R17, P3, P4 ;  /* 0x0000005c81417210 */ /* 0x000fe20001fe8411 */
[----:B------:R-:W-:Y:S08]  /*5ce0*/  @P0 BRA `(.L_x_7353) ;  /* 0x0000000000d40947 */ /* 0x000ff00003800000 */
[----:B--234-:R1:W2:Y:S01]  /*5cf0*/  LDS.128 R44, [R5+0x22400] ;  /* 0x02240000052c7984 */ /* 0x01c2a20000000c00 */
        /* <DEDUP_REMOVED lines=22> */
[----:B------:R-:W-:Y:S01]  /*5e60*/  FMUL.FTZ R74, R61, R70 ;  /* 0x000000463d4a7220 */ /* 0x000fe20000410000 */
[----:B------:R-:W-:Y:S01]  /*5e70*/  FFMA.FTZ R71, R46, R62, R63 ;  /* 0x0000003e2e477223 */ /* 0x000fe2000001003f */
[C---:B------:R-:W-:Y:S01]  /*5e80*/  FMUL.FTZ R70, R47.reuse, R70 ;  /* 0x000000462f467220 */ /* 0x040fe20000410000 */
[--C-:B------:R-:W-:Y:S02]  /*5e90*/  HADD2.F32 R62, -RZ, R178.reuse.H0_H0 ;  /* 0x200000b2ff3e7230 */ /* 0x100fe40000004100 */
[-C--:B------:R-:W-:Y:S01]  /*5ea0*/  FFMA.FTZ R74, R47, R68.reuse, -R74 ;  /* 0x000000442f4a7223 */ /* 0x080fe2000001084a */
[----:B------:R-:W-:Y:S02]  /*5eb0*/  HADD2.F32 R63, -RZ, R178.H1_H1 ;  /* 0x300000b2ff3f7230 */ /* 0x000fe40000004100 */
[----:B------:R-:W-:Y:S01]  /*5ec0*/  FFMA.FTZ R75, R61, R68, R70 ;  /* 0x000000443d4b7223 */ /* 0x000fe20000010046 */
[----:B------:R-:W-:Y:S02]  /*5ed0*/  HADD2.F32 R46, -RZ, R60.H1_H1 ;  /* 0x3000003cff2e7230 */ /* 0x000fe40000004100 */
[----:B------:R-:W-:Y:S01]  /*5ee0*/  FMUL.FTZ R69, R45, R62 ;  /* 0x0000003e2d457220 */ /* 0x000fe20000410000 */
[----:B------:R-:W-:-:S02]  /*5ef0*/  HADD2.F32 R44, -RZ, R44.H0_H0 ;  /* 0x2000002cff2c7230 */ /* 0x000fc40000004100 */
        /* <DEDUP_REMOVED lines=14> */
.L_x_7355:
[----:B------:R-:W-:Y:S05]  /*5fe0*/  BSYNC B3 ;  /* 0x0000000000037941 */ /* 0x000fea0003800000 */
.L_x_7354:
[----:B------:R-:W-:Y:S01]  /*5ff0*/  ULDC.64 UR4, c[0x0][0x2e8] ;  /* 0x0000ba0000047ab9 */ /* 0x000fe20000000a00 */
[----:B------:R-:W-:Y:S01]  /*6000*/  ULDC.64 UR6, c[0x0][0x208] ;  /* 0x0000820000067ab9 */ /* 0x000fe20000000a00 */
[----:B------:R-:W-:-:S04]  /*6010*/  LEA R60, P3, R66, UR4, 0x1 ;  /* 0x00000004423c7c11 */ /* 0x000fc8000f8608ff */
[----:B------:R-:W-:-:S05]  /*6020*/  LEA.HI.X R61, R66, UR5, R67, 0x1, P3 ;  /* 0x00000005423d7c11 */ /* 0x000fca00098f0c43 */
[----:B--2---:R1:W-:Y:S04]  /*6030*/  STG.E.128 desc[UR6][R60.64], R44 ;  /* 0x0000002c3c007986 */ /* 0x0043e8000c101d06 */
.L_x_7353:
[----:B------:R-:W-:Y:S05]  /*6040*/  BSYNC B2 ;  /* 0x0000000000027941 */ /* 0x000fea0003800000 */
.L_x_7352:
        /* <DEDUP_REMOVED lines=48> */
.L_x_7357:
[----:B------:R-:W-:Y:S05]  /*6350*/  BSYNC B2 ;  /* 0x0000000000027941 */ /* 0x000fea0003800000 */
.L_x_7356:
[----:B------:R-:W-:Y:S01]  /*6360*/  ULDC.64 UR4, c[0x0][0x2e8] ;  /* 0x0000ba0000047ab9 */ /* 0x000fe20000000a00 */
[----:B------:R-:W-:Y:S01]  /*6370*/  ULDC.64 UR6, c[0x0][0x208] ;  /* 0x0000820000067ab9 */ /* 0x000fe20000000a00 */
[----:B------:R-:W-:-:S04]  /*6380*/  LEA R56, P3, R67, UR4, 0x1 ;  /* 0x0000000443387c11 */ /* 0x000fc8000f8608ff */
[----:B------:R-:W-:-:S05]  /*6390*/  LEA.HI.X R57, R67, UR5, R68, 0x1, P3 ;  /* 0x0000000543397c11 */ /* 0x000fca00098f0c44 */
[----:B--2---:R1:W-:Y:S04]  /*63a0*/  STG.E.128 desc[UR6][R56.64], R44 ;  /* 0x0000002c38007986 */ /* 0x0043e8000c101d06 */
.L_x_7351:
[----:B------:R-:W-:Y:S05]  /*63b0*/  BSYNC B1 ;  /* 0x0000000000017941 */ /* 0x000fea0003800000 */
.L_x_7350:
[----:B------:R-:W-:Y:S05]  /*63c0*/  @P5 BRA `(.L_x_7358) ;  /* 0x0000005000e85947 */ /* 0x000fea0003800000 */
[----:B------:R-:W-:Y:S01]  /*63d0*/  IADD3 R136, P3, P4, R134, R136, R16 ;  /* 0x0000008886887210 */ /* 0x000fe20007c7e010 */
[----:B------:R-:W-:Y:S03]  /*63e0*/  BSSY B1, `(.L_x_7359) ;  /* 0x0000038000017945 */ /* 0x000fe60003800000 */
[----:B-1----:R-:W-:Y:S01]  /*63f0*/  IADD3.X R57, R133, R92, R17, P3, P4 ;  /* 0x0000005c85397210 */ /* 0x002fe20001fe8411 */
[----:B------:R-:W-:Y:S08]  /*6400*/  @P0 BRA `(.L_x_7360) ;  /* 0x0000000000d40947 */ /* 0x000ff00003800000 */
[----:B--234-:R1:W2:Y:S01]  /*6410*/  LDS.128 R44, [R5+0x23400] ;  /* 0x02340000052c7984 */ /* 0x01c2a20000000c00 */
[----:B------:R-:W-:Y:S01]  /*6420*/  ISETP.GE.AND P4, PT, R18, R84, PT ;  /* 0x000000541200720c */ /* 0x000fe20003f86270 */
[----:B------:R-:W-:Y:S01]  /*6430*/  BSSY B2, `(.L_x_7361) ;  /* 0x000002c000027945 */ /* 0x000fe20003800000 */
[----:B------:R-:W-:-:S11]  /*6440*/  IADD3 R64, P3, R136, R100, RZ ;  /* 0x0000006488407210 */ /* 0x000fd60007f7e0ff */
        /* <DEDUP_REMOVED lines=42> */
.L_x_7362:
[----:B------:R-:W-:Y:S05]  /*66f0*/  BSYNC B2 ;  /* 0x0000000000027941 */ /* 0x000fea0003800000 */
.L_x_7361:
[----:B------:R-:W-:Y:S01]  /*6700*/  ULDC.64 UR4, c[0x0][0x2e8] ;  /* 0x0000ba0000047ab9 */ /* 0x000fe20000000a00 */
[----:B------:R-:W-:Y:S01]  /*6710*/  IADD3.X R53, R57, R14, RZ, P3, !PT ;  /* 0x0000000e39357210 */ /* 0x000fe20001ffe4ff */
[----:B------:R-:W-:Y:S01]  /*6720*/  ULDC.64 UR6, c[0x0][0x208] ;  /* 0x0000820000067ab9 */ /* 0x000fe20000000a00 */
[----:B------:R-:W-:-:S04]  /*6730*/  LEA R52, P3, R64, UR4, 0x1 ;  /* 0x0000000440347c11 */ /* 0x000fc8000f8608ff */
[----:B------:R-:W-:-:S05]  /*6740*/  LEA.HI.X R53, R64, UR5, R53, 0x1, P3 ;  /* 0x0000000540357c11 */ /* 0x000fca00098f0c35 */
[----:B--2---:R1:W-:Y:S04]  /*6750*/  STG.E.128 desc[UR6][R52.64], R44 ;  /* 0x0000002c34007986 */ /* 0x0043e8000c101d06 */
.L_x_7360:
[----:B------:R-:W-:Y:S05]  /*6760*/  BSYNC B1 ;  /* 0x0000000000017941 */ /* 0x000fea0003800000 */
.L_x_7359:
[----:B------:R-:W-:Y:S05]  /*6770*/  @P1 BRA `(.L_x_7358) ;  /* 0x0000004c00fc1947 */ /* 0x000fea0003800000 */
[----:B-1234-:R1:W2:Y:S01]  /*6780*/  LDS.128 R44, [R5+0x28c00] ;  /* 0x028c0000052c7984 */ /* 0x01e2a20000000c00 */
        /* <DEDUP_REMOVED lines=45> */
.L_x_7364:
[----:B------:R-:W-:Y:S05]  /*6a60*/  BSYNC B1 ;  /* 0x0000000000017941 */ /* 0x000fea0003800000 */
.L_x_7363:
[----:B------:R-:W-:Y:S01]  /*6a70*/  ULDC.64 UR4, c[0x0][0x2e8] ;  /* 0x0000ba0000047ab9 */ /* 0x000fe20000000a00 */
[----:B------:R-:W-:Y:S01]  /*6a80*/  IMAD.X R57, R57, 0x1, R8, P3 ;  /* 0x0000000139397824 */ /* 0x000fe200018e0608 */
[----:B------:R-:W-:Y:S01]  /*6a90*/  LEA R48, P3, R60, UR4, 0x1 ;  /* 0x000000043c307c11 */ /* 0x000fe2000f8608ff */
[----:B------:R-:W-:-:S03]  /*6aa0*/  ULDC.64 UR6, c[0x0][0x208] ;  /* 0x0000820000067ab9 */ /* 0x000fc60000000a00 */
[----:B------:R-:W-:-:S05]  /*6ab0*/  LEA.HI.X R49, R60, UR5, R57, 0x1, P3 ;  /* 0x000000053c317c11 */ /* 0x000fca00098f0c39 */
[----:B--2---:R1:W-:Y:S01]  /*6ac0*/  STG.E.128 desc[UR6][R48.64], R44 ;  /* 0x0000002c30007986 */ /* 0x0043e2000c101d06 */
[----:B------:R-:W-:Y:S05]  /*6ad0*/  BRA `(.L_x_7358) ;  /* 0x0000004c00247947 */ /* 0x000fea0003800000 */
.L_x_7302:
[C---:B------:R-:W-:Y:S01]  /*6ae0*/  VIADD R44, R22.reuse, 0x20 ;  /* 0x00000020162c7836 */ /* 0x040fe20000000000 */
[----:B------:R-:W-:Y:S01]  /*6af0*/  ULDC.64 UR4, c[0x0][0x208] ;  /* 0x0000820000047ab9 */ /* 0x000fe20000000a00 */
[----:B------:R-:W-:-:S03]  /*6b00*/  VIADD R52, R22, 0x80 ;  /* 0x0000008016347836 */ /* 0x000fc60000000000 */
[----:B------:R-:W-:Y:S02]  /*6b10*/  ISETP.GE.AND P4, PT, R44, R4, PT ;  /* 0x000000042c00720c */ /* 0x000fe40003f86270 */
[----:B------:R-:W-:Y:S02]  /*6b20*/  IADD3 R44, R22, 0x40, RZ ;  /* 0x00000040162c7810 */ /* 0x000fe40007ffe0ff */
[----:B------:R-:W-:-:S13]  /*6b30*/  ISETP.GE.OR P4, PT, R16, R84, P4 ;  /* 0x000000541000720c */ /* 0x000fda0002786670 */
[----:B------:R-:W-:Y:S01]  /*6b40*/  @!P4 IADD3 R50, P2, P3, R106, R96, R38 ;  /* 0x000000606a32c210 */ /* 0x000fe20007b5e026 */
[----:B------:R-:W1:Y:S03]  /*6b50*/  @!P4 LDC.64 R60, c[0x0][0x3e8] ;  /* 0x0000fa00ff3ccb82 */ /* 0x000e660000000a00 */
[----:B0-----:R-:W-:Y:S02]  /*6b60*/  @!P4 IADD3.X R51, R27, R3, R41, P2, P3 ;  /* 0x000000031b33c210 */ /* 0x001fe400017e6429 */
[----:B------:R-:W-:-:S03]  /*6b70*/  @!P4 IADD3 R48, P2, P3, R112, R94, R32 ;  /* 0x0000005e7030c210 */ /* 0x000fc60007b5e020 */
[----:B------:R-:W0:Y:S01]  /*6b80*/  @!P4 LDC.64 R62, c[0x0][0x400] ;  /* 0x00010000ff3ecb82 */ /* 0x000e220000000a00 */
[----:B------:R-:W-:Y:S02]  /*6b90*/  @!P4 IADD3.X R49, R21, R0, R35, P2, P3 ;  /* 0x000000001531c210 */ /* 0x000fe400017e6423 */
[----:B------:R-:W-:-:S04]  /*6ba0*/  ISETP.GE.AND P3, PT, R44, R4, PT ;  /* 0x000000042c00720c */ /* 0x000fc80003f66270 */
[----:B------:R-:W-:-:S13]  /*6bb0*/  ISETP.GE.OR P3, PT, R16, R84, P3 ;  /* 0x000000541000720c */ /* 0x000fda0001f66670 */
[----:B------:R-:W-:Y:S01]  /*6bc0*/  @!P3 IADD3 R46, P2, P5, R106, R37, R96 ;  /* 0x000000256a2eb210 */ /* 0x000fe20007d5e060 */
[----:B------:R-:W2:Y:S03]  /*6bd0*/  @!P3 LDC.64 R68, c[0x0][0x3e8] ;  /* 0x0000fa00ff44bb82 */ /* 0x000ea60000000a00 */
[----:B------:R-:W-:Y:S02]  /*6be0*/  @!P3 IADD3.X R47, R27, R40, R3, P2, P5 ;  /* 0x000000281b2fb210 */ /* 0x000fe400017ea403 */
[----:B------:R-:W-:-:S03]  /*6bf0*/  @!P3 IADD3 R44, P2, P5, R112, R31, R94 ;  /* 0x0000001f702cb210 */ /* 0x000fc60007d5e05e */
[----:B------:R-:W3:Y:S01]  /*6c00*/  @!P3 LDC.64 R70, c[0x0][0x400] ;  /* 0x00010000ff46bb82 */ /* 0x000ee20000000a00 */
[----:B------:R-:W-:Y:S02]  /*6c10*/  @!P3 IADD3.X R45, R21, R34, R0, P2, P5 ;  /* 0x00000022152db210 */ /* 0x000fe400017ea400 */
[----:B------:R-:W-:-:S04]  /*6c20*/  ISETP.GE.AND P2, PT, R52, R4, PT ;  /* 0x000000043400720c */ /* 0x000fc80003f46270 */
[----:B------:R-:W-:-:S13]  /*6c30*/  ISETP.GE.OR P2, PT, R16, R84, P2 ;  /* 0x000000541000720c */ /* 0x000fda0001746670 */
[----:B------:R-:W-:Y:S01]  /*6c40*/  @!P2 IADD3 R74, P5, P6, R106, R36, R96 ;  /* 0x000000246a4aa210 */ /* 0x000fe20007ebe060 */
[----:B------:R-:W4:Y:S03]  /*6c50*/  @!P2 LDC.64 R76, c[0x0][0x3e8] ;  /* 0x0000fa00ff4cab82 */ /* 0x000f260000000a00 */
[----:B------:R-:W-:Y:S02]  /*6c60*/  @!P2 IADD3.X R75, R27, R39, R3, P5, P6 ;  /* 0x000000271b4ba210 */ /* 0x000fe40002fec403 */
[----:B------:R-:W-:-:S03]  /*6c70*/  @!P2 IADD3 R72, P5, P6, R112, R30, R94 ;  /* 0x0000001e7048a210 */ /* 0x000fc60007ebe05e */
[----:B------:R-:W4:Y:S01]  /*6c80*/  @!P2 LDC.64 R78, c[0x0][0x400] ;  /* 0x00010000ff4eab82 */ /* 0x000f220000000a00 */
[----:B------:R-:W-:Y:S02]  /*6c90*/  @!P2 IADD3.X R73, R21, R33, R0, P5, P6 ;  /* 0x000000211549a210 */ /* 0x000fe40002fec400 */
[----:B------:R-:W-:-:S04]  /*6ca0*/  ISETP.GE.AND P5, PT, R22, R4, PT ;  /* 0x000000041600720c */ /* 0x000fc80003fa6270 */
[----:B------:R-:W-:-:S13]  /*6cb0*/  ISETP.GE.OR P5, PT, R16, R84, P5 ;  /* 0x000000541000720c */ /* 0x000fda0002fa6670 */
[----:B------:R-:W1:Y:S01]  /*6cc0*/  @!P5 LDC.64 R52, c[0x0][0x3e8] ;  /* 0x0000fa00ff34db82 */ /* 0x000e620000000a00 */
[----:B------:R-:W-:-:S05]  /*6cd0*/  @!P5 IADD3 R54, P6, R106, R96, RZ ;  /* 0x000000606a36d210 */ /* 0x000fca0007fde0ff */
[----:B------:R-:W-:Y:S01]  /*6ce0*/  @!P5 IMAD.X R55, R3, 0x1, R27, P6 ;  /* 0x000000010337d824 */ /* 0x000fe200030e061b */
[----:B-1----:R-:W-:-:S04]  /*6cf0*/  @!P5 LEA R52, P6, R54, R52, 0x1 ;  /* 0x000000343634d211 */ /* 0x002fc800078c08ff */
[----:B------:R-:W-:Y:S02]  /*6d00*/  @!P5 LEA.HI.X R53, R54, R53, R55, 0x1, P6 ;  /* 0x000000353635d211 */ /* 0x000fe400030f0c37 */
[----:B------:R-:W1:Y:S01]  /*6d10*/  @!P5 LDC.64 R54, c[0x0][0x400] ;  /* 0x00010000ff36db82 */ /* 0x000e620000000a00 */
[----:B------:R-:W-:-:S05]  /*6d20*/  @!P5 IADD3 R56, P6, R112, R94, RZ ;  /* 0x0000005e7038d210 */ /* 0x000fca0007fde0ff */
[----:B------:R-:W-:Y:S01]  /*6d30*/  @!P5 IMAD.X R57, R0, 0x1, R21, P6 ;  /* 0x000000010039d824 */ /* 0x000fe200030e0615 */
[----:B-1----:R-:W-:-:S04]  /*6d40*/  @!P5 LEA R54, P6, R56, R54, 0x1 ;  /* 0x000000363836d211 */ /* 0x002fc800078c08ff */
[----:B------:R-:W-:Y:S02]  /*6d50*/  @!P5 LEA.HI.X R55, R56, R55, R57, 0x1, P6 ;  /* 0x000000373837d211 */ /* 0x000fe400030f0c39 */
[----:B------:R-:W-:-:S04]  /*6d60*/  @!P4 LEA R60, P6, R50, R60, 0x1 ;  /* 0x0000003c323cc211 */ /* 0x000fc800078c08ff */
[----:B------:R-:W-:Y:S02]  /*6d70*/  @!P4 LEA.HI.X R61, R50, R61, R51, 0x1, P6 ;  /* 0x0000003d323dc211 */ /* 0x000fe400030f0c33 */
[----:B------:R-:W-:Y:S02]  /*6d80*/  CS2R R50, SRZ ;  /* 0x0000000000327805 */ /* 0x000fe4000001ff00 */
[----:B0-----:R-:W-:-:S04]  /*6d90*/  @!P4 LEA R62, P6, R48, R62, 0x1 ;  /* 0x0000003e303ec211 */ /* 0x001fc800078c08ff */
[----:B------:R-:W-:Y:S02]  /*6da0*/  @!P4 LEA.HI.X R63, R48, R63, R49, 0x1, P6 ;  /* 0x0000003f303fc211 */ /* 0x000fe400030f0c31 */
[----:B------:R-:W-:Y:S02]  /*6db0*/  CS2R R48, SRZ ;  /* 0x0000000000307805 */ /* 0x000fe4000001ff00 */
[----:B--2---:R-:W-:-:S04]  /*6dc0*/  @!P3 LEA R68, P6, R46, R68, 0x1 ;  /* 0x000000442e44b211 */ /* 0x004fc800078c08ff */
[----:B------:R-:W-:Y:S02]  /*6dd0*/  @!P3 LEA.HI.X R69, R46, R69, R47, 0x1, P6 ;  /* 0x000000452e45b211 */ /* 0x000fe400030f0c2f */
[----:B------:R-:W-:Y:S02]  /*6de0*/  CS2R R46, SRZ ;  /* 0x00000000002e7805 */ /* 0x000fe4000001ff00 */
[C---:B---3--:R-:W-:Y:S01]  /*6df0*/  @!P3 LEA R70, P6, R44.reuse, R70, 0x1 ;  /* 0x000000462c46b211 */ /* 0x048fe200078c08ff */
[----:B------:R0:W5:Y:S03]  /*6e00*/  @!P5 LDG.E.128 R48, desc[UR4][R54.64] ;  /* 0x000000043630d981 */ /* 0x000166000c1e1d00 */
[----:B------:R-:W-:Y:S02]  /*6e10*/  @!P3 LEA.HI.X R71, R44, R71, R45, 0x1, P6 ;  /* 0x000000472c47b211 */ /* 0x000fe400030f0c2d */
[----:B------:R-:W-:-:S02]  /*6e20*/  CS2R R44, SRZ ;  /* 0x00000000002c7805 */ /* 0x000fc4000001ff00 */
[----:B------:R-:W-:Y:S02]  /*6e30*/  CS2R R58, SRZ ;  /* 0x00000000003a7805 */ /* 0x000fe4000001ff00 */
[----:B------:R-:W-:Y:S02]  /*6e40*/  CS2R R56, SRZ ;  /* 0x0000000000387805 */ /* 0x000fe4000001ff00 */
[----:B------:R1:W5:Y:S01]  /*6e50*/  @!P5 LDG.E.128 R44, desc[UR4][R52.64] ;  /* 0x00000004342cd981 */ /* 0x000362000c1e1d00 */
[----:B0-----:R-:W-:Y:S02]  /*6e60*/  CS2R R54, SRZ ;  /* 0x0000000000367805 */ /* 0x001fe4000001ff00 */
[----:B------:R-:W-:Y:S02]  /*6e70*/  CS2R R66, SRZ ;  /* 0x0000000000427805 */ /* 0x000fe4000001ff00 */
[----:B------:R-:W-:Y:S01]  /*6e80*/  CS2R R64, SRZ ;  /* 0x0000000000407805 */ /* 0x000fe2000001ff00 */
[----:B------:R0:W5:Y:S05]  /*6e90*/  @!P4 LDG.E.128 R56, desc[UR4][R62.64] ;  /* 0x000000043e38c981 */ /* 0x00016a000c1e1d00 */
[----:B------:R-:W5:Y:S01]  /*6ea0*/  @!P3 LDG.E.128 R64, desc[UR4][R70.64] ;  /* 0x000000044640b981 */ /* 0x000f62000c1e1d00 */
[----:B-1----:R-:W-:-:S02]  /*6eb0*/  CS2R R52, SRZ ;  /* 0x0000000000347805 */ /* 0x002fc4000001ff00 */
[----:B0-----:R-:W-:-:S04]  /*6ec0*/  CS2R R62, SRZ ;  /* 0x00000000003e7805 */ /* 0x001fc8000001ff00 */
[----:B------:R0:W5:Y:S02]  /*6ed0*/  @!P4 LDG.E.128 R52, desc[UR4][R60.64] ;  /* 0x000000043c34c981 */ /* 0x000164000c1e1d00 */
[----:B0-----:R-:W-:-:S06]  /*6ee0*/  CS2R R60, SRZ ;  /* 0x00000000003c7805 */ /* 0x001fcc000001ff00 */
[----:B------:R0:W5:Y:S01]  /*6ef0*/  @!P3 LDG.E.128 R60, desc[UR4][R68.64] ;  /* 0x00000004443cb981 */ /* 0x000162000c1e1d00 */
[----:B----4-:R-:W-:Y:S02]  /*6f00*/  @!P2 LEA R76, P3, R74, R76, 0x1 ;  /* 0x0000004c4a4ca211 */ /* 0x010fe400078608ff */
[----:B------:R-:W-:Y:S02]  /*6f10*/  IADD3 R81, R22, 0x60, RZ ;  /* 0x0000006016517810 */ /* 0x000fe40007ffe0ff */
[----:B------:R-:W-:Y:S02]  /*6f20*/  @!P2 LEA.HI.X R77, R74, R77, R75, 0x1, P3 ;  /* 0x0000004d4a4da211 */ /* 0x000fe400018f0c4b */
[----:B------:R-:W-:-:S04]  /*6f30*/  @!P2 LEA R78, P3, R72, R78, 0x1 ;  /* 0x0000004e484ea211 */ /* 0x000fc800078608ff */
[----:B------:R-:W-:Y:S02]  /*6f40*/  @!P2 LEA.HI.X R79, R72, R79, R73, 0x1, P3 ;  /* 0x0000004f484fa211 */ /* 0x000fe400018f0c49 */
[----:B------:R-:W-:-:S04]  /*6f50*/  ISETP.GE.AND P3, PT, R81, R4, PT ;  /* 0x000000045100720c */ /* 0x000fc80003f66270 */
[----:B------:R-:W-:Y:S02]  /*6f60*/  ISETP.GE.OR P3, PT, R16, R84, P3 ;  /* 0x000000541000720c */ /* 0x000fe40001f66670 */
[----:B------:R-:W-:Y:S02]  /*6f70*/  CS2R R70, SRZ ;  /* 0x0000000000467805 */ /* 0x000fe4000001ff00 */
[----:B0-----:R-:W-:Y:S02]  /*6f80*/  CS2R R68, SRZ ;  /* 0x0000000000447805 */ /* 0x001fe4000001ff00 */
[----:B------:R-:W-:Y:S02]  /*6f90*/  CS2R R74, SRZ ;  /* 0x00000000004a7805 */ /* 0x000fe4000001ff00 */
[----:B------:R-:W-:Y:S01]  /*6fa0*/  CS2R R72, SRZ ;  /* 0x0000000000487805 */ /* 0x000fe2000001ff00 */
[----:B------:R-:W-:Y:S01]  /*6fb0*/  VIADD R80, R22, 0xa0 ;  /* 0x000000a016507836 */ /* 0x000fe20000000000 */
[----:B------:R-:W-:Y:S01]  /*6fc0*/  BSSY B1, `(.L_x_7365) ;  /* 0x0000021000017945 */ /* 0x000fe20003800000 */
[----:B------:R0:W5:Y:S04]  /*6fd0*/  @!P2 LDG.E.128 R68, desc[UR4][R76.64] ;  /* 0x000000044c44a981 */ /* 0x000168000c1e1d00 */
[----:B------:R1:W5:Y:S01]  /*6fe0*/  @!P2 LDG.E.128 R72, desc[UR4][R78.64] ;  /* 0x000000044e48a981 */ /* 0x000362000c1e1d00 */
[----:B------:R-:W-:-:S02]  /*6ff0*/  ISETP.GE.AND P2, PT, R80, R4, PT ;  /* 0x000000045000720c */ /* 0x000fc40003f46270 */
[----:B------:R-:W-:Y:S02]  /*7000*/  CS2R R82, SRZ ;  /* 0x0000000000527805 */ /* 0x000fe4000001ff00 */
[----:B------:R-:W-:Y:S02]  /*7010*/  CS2R R80, SRZ ;  /* 0x0000000000507805 */ /* 0x000fe4000001ff00 */
[----:B------:R-:W-:Y:S02]  /*7020*/  ISETP.GE.OR P2, PT, R16, R84, P2 ;  /* 0x000000541000720c */ /* 0x000fe40001746670 */
[----:B0-----:R-:W-:Y:S02]  /*7030*/  CS2R R76, SRZ ;  /* 0x00000000004c7805 */ /* 0x001fe4000001ff00 */
[----:B-1----:R-:W-:Y:S01]  /*7040*/  CS2R R78, SRZ ;  /* 0x00000000004e7805 */ /* 0x002fe2000001ff00 */
[----:B------:R-:W-:Y:S08]  /*7050*/  @P3 BRA `(.L_x_7366) ;  /* 0x00000000005c3947 */ /* 0x000ff00003800000 */
[----:B------:R-:W0:Y:S01]  /*7060*/  LDC.64 R80, c[0x0][0x3f8] ;  /* 0x0000fe00ff507b82 */ /* 0x000e220000000a00 */
[----:B------:R-:W-:Y:S01]  /*7070*/  IMAD.MOV.U32 R78, RZ, RZ, R96 ;  /* 0x000000ffff4e7224 */ /* 0x000fe200078e0060 */
[----:B------:R-:W-:Y:S01]  /*7080*/  MOV R82, R94 ;  /* 0x0000005e00527202 */ /* 0x000fe20000000f00 */
[----:B------:R-:W-:Y:S01]  /*7090*/  IMAD.MOV.U32 R79, RZ, RZ, R3 ;  /* 0x000000ffff4f7224 */ /* 0x000fe200078e0003 */
[----:B------:R-:W-:Y:S01]  /*70a0*/  ULDC.64 UR4, c[0x0][0x3e8] ;  /* 0x0000fa0000047ab9 */ /* 0x000fe20000000a00 */
[----:B------:R-:W-:Y:S01]  /*70b0*/  IMAD.MOV.U32 R83, RZ, RZ, R0 ;  /* 0x000000ffff537224 */ /* 0x000fe200078e0000 */
[----:B------:R-:W-:Y:S01]  /*70c0*/  ULDC.64 UR6, c[0x0][0x400] ;  /* 0x0001000000067ab9 */ /* 0x000fe20000000a00 */
[----:B------:R-:W-:Y:S01]  /*70d0*/  ULDC.64 UR8, c[0x0][0x208] ;  /* 0x0000820000087ab9 */ /* 0x000fe20000000a00 */
[----:B------:R-:W1:Y:S01]  /*70e0*/  LDC.64 R76, c[0x0][0x408] ;  /* 0x00010200ff4c7b82 */ /* 0x000e620000000a00 */
[----:B0-----:R-:W-:-:S04]  /*70f0*/  IMAD.WIDE.U32 R78, R80, 0x60, R78 ;  /* 0x00000060504e7825 */ /* 0x001fc800078e004e */
[----:B------:R-:W-:Y:S01]  /*7100*/  IMAD R81, R81, 0x60, RZ ;  /* 0x0000006051517824 */ /* 0x000fe200078e02ff */
[----:B------:R-:W-:Y:S01]  /*7110*/  IADD3 R80, P3, R106, R78, RZ ;  /* 0x0000004e6a507210 */ /* 0x000fe20007f7e0ff */
[----:B-1----:R-:W-:-:S03]  /*7120*/  IMAD.WIDE.U32 R82, R76, 0x60, R82 ;  /* 0x000000604c527825 */ /* 0x002fc600078e0052 */
[----:B------:R-:W-:Y:S01]  /*7130*/  IADD3.X R79, R27, R79, R81, P3, !PT ;  /* 0x0000004f1b4f7210 */ /* 0x000fe20001ffe451 */
[----:B------:R-:W-:Y:S01]  /*7140*/  IMAD R77, R77, 0x60, RZ ;  /* 0x000000604d4d7824 */ /* 0x000fe200078e02ff */
[----:B------:R-:W-:-:S04]  /*7150*/  IADD3 R78, P3, R112, R82, RZ ;  /* 0x00000052704e7210 */ /* 0x000fc80007f7e0ff */
[----:B------:R-:W-:Y:S02]  /*7160*/  IADD3.X R83, R21, R83, R77, P3, !PT ;  /* 0x0000005315537210 */ /* 0x000fe40001ffe44d */
[----:B------:R-:W-:-:S04]  /*7170*/  LEA R76, P3, R80, UR4, 0x1 ;  /* 0x00000004504c7c11 */ /* 0x000fc8000f8608ff */
[----:B------:R-:W-:Y:S02]  /*7180*/  LEA.HI.X R77, R80, UR5, R79, 0x1, P3 ;  /* 0x00000005504d7c11 */ /* 0x000fe400098f0c4f */
[----:B------:R-:W-:-:S04]  /*7190*/  LEA R80, P3, R78, UR6, 0x1 ;  /* 0x000000064e507c11 */ /* 0x000fc8000f8608ff */
[----:B------:R-:W-:Y:S02]  /*71a0*/  LEA.HI.X R81, R78, UR7, R83, 0x1, P3 ;  /* 0x000000074e517c11 */ /* 0x000fe400098f0c53 */
[----:B------:R-:W5:Y:S04]  /*71b0*/  LDG.E.128 R76, desc[UR8][R76.64] ;  /* 0x000000084c4c7981 */ /* 0x000f68000c1e1d00 */
[----:B------:R-:W5:Y:S03]  /*71c0*/  LDG.E.128 R80, desc[UR8][R80.64] ;  /* 0x0000000850507981 */ /* 0x000f66000c1e1d00 */
.L_x_7366:
[----:B------:R-:W-:Y:S05]  /*71d0*/  BSYNC B1 ;  /* 0x0000000000017941 */ /* 0x000fea0003800000 */
.L_x_7365:
[----:B------:R-:W-:Y:S01]  /*71e0*/  BSSY B1, `(.L_x_7367) ;  /* 0x000001c000017945 */ /* 0x000fe20003800000 */
[----:B------:R-:W-:Y:S02]  /*71f0*/  ISETP.GE.AND P3, PT, R16, R84, PT ;  /* 0x000000541000720c */ /* 0x000fe40003f66270 */
[----:B------:R-:W-:Y:S02]  /*7200*/  CS2R R86, SRZ ;  /* 0x0000000000567805 */ /* 0x000fe4000001ff00 */
[----:B------:R-:W-:Y:S02]  /*7210*/  CS2R R84, SRZ ;  /* 0x0000000000547805 */ /* 0x000fe4000001ff00 */
[----:B------:R-:W-:Y:S02]  /*7220*/  CS2R R90, SRZ ;  /* 0x00000000005a7805 */ /* 0x000fe4000001ff00 */
[----:B------:R-:W-:Y:S01]  /*7230*/  CS2R R88, SRZ ;  /* 0x0000000000587805 */ /* 0x000fe2000001ff00 */
[----:B------:R-:W-:Y:S06]  /*7240*/  @P2 BRA `(.L_x_7368) ;  /* 0x0000000000542947 */ /* 0x000fec0003800000 */
[----:B------:R-:W0:Y:S01]  /*7250*/  LDC.64 R84, c[0x0][0x3f8] ;  /* 0x0000fe00ff547b82 */ /* 0x000e220000000a00 */
[----:B------:R-:W-:Y:S01]  /*7260*/  IMAD.MOV.U32 R97, RZ, RZ, R3 ;  /* 0x000000ffff617224 */ /* 0x000fe200078e0003 */
[----:B------:R-:W-:Y:S01]  /*7270*/  ULDC.64 UR4, c[0x0][0x3e8] ;  /* 0x0000fa0000047ab9 */ /* 0x000fe20000000a00 */
[----:B------:R-:W-:Y:S01]  /*7280*/  IMAD.MOV.U32 R95, RZ, RZ, R0 ;  /* 0x000000ffff5f7224 */ /* 0x000fe200078e0000 */
[----:B------:R-:W-:Y:S01]  /*7290*/  ULDC.64 UR6, c[0x0][0x400] ;  /* 0x0001000000067ab9 */ /* 0x000fe20000000a00 */
[----:B------:R-:W-:-:S03]  /*72a0*/  ULDC.64 UR8, c[0x0][0x208] ;  /* 0x0000820000087ab9 */ /* 0x000fc60000000a00 */
        /* <DEDUP_REMOVED lines=12> */
[----:B------:R-:W-:Y:S01]  /*7370*/  LEA.HI.X R89, R0, UR7, R95, 0x1, P2 ;  /* 0x0000000700597c11 */ /* 0x000fe200090f0c5f */
[----:B------:R-:W5:Y:S05]  /*7380*/  LDG.E.128 R84, desc[UR8][R84.64] ;  /* 0x0000000854547981 */ /* 0x000f6a000c1e1d00 */
[----:B------:R-:W5:Y:S03]  /*7390*/  LDG.E.128 R88, desc[UR8][R88.64] ;  /* 0x0000000858587981 */ /* 0x000f66000c1e1d00 */
.L_x_7368:
[----:B------:R-:W-:Y:S05]  /*73a0*/  BSYNC B1 ;  /* 0x0000000000017941 */ /* 0x000fea0003800000 */
.L_x_7367:
[----:B-----5:R-:W-:Y:S01]  /*73b0*/  IMAD.MOV.U32 R93, RZ, RZ, R76 ;  /* 0x000000ffff5d7224 */ /* 0x020fe200078e004c */
[----:B------:R-:W-:Y:S01]  /*73c0*/  MOV R0, R78 ;  /* 0x0000004e00007202 */ /* 0x000fe20000000f00 */
[----:B------:R-:W-:Y:S01]  /*73d0*/  IMAD.MOV.U32 R94, RZ, RZ, R77 ;  /* 0x000000ffff5e7224 */ /* 0x000fe200078e004d */
[----:B------:R-:W-:Y:S01]  /*73e0*/  ULOP3.LUT UR4, UR60, 0x1, URZ, 0xfc, !UPT ;  /* 0x000000013c047892 */ /* 0x000fe2000f8efc3f */
[----:B------:R-:W-:-:S03]  /*73f0*/  IMAD.MOV.U32 R3, RZ, RZ, R79 ;  /* 0x000000ffff037224 */ /* 0x000fc600078e004f */
[----:B------:R-:W-:Y:S01]  /*7400*/  PRMT R181, R93, 0x5410, R94 ;  /* 0x000054105db57816 */ /* 0x000fe2000000005e */
[----:B------:R-:W-:Y:S01]  /*7410*/  IMAD.MOV.U32 R93, RZ, RZ, R80 ;  /* 0x000000ffff5d7224 */ /* 0x000fe200078e0050 */
[----:B------:R-:W-:Y:S01]  /*7420*/  PRMT R180, R0, 0x5410, R3 ;  /* 0x0000541000b47816 */ /* 0x000fe20000000003 */
[----:B------:R-:W-:Y:S01]  /*7430*/  IMAD.MOV.U32 R94, RZ, RZ, R81 ;  /* 0x000000ffff5e7224 */ /* 0x000fe200078e0051 */
[----:B------:R-:W-:Y:S01]  /*7440*/  MOV R0, R82 ;  /* 0x0000005200007202 */ /* 0x000fe20000000f00 */
[----:B------:R-:W-:Y:S01]  /*7450*/  IMAD.MOV.U32 R3, RZ, RZ, R83 ;  /* 0x000000ffff037224 */ /* 0x000fe200078e0053 */
[----:B------:R-:W-:Y:S02]  /*7460*/  UISETP.NE.AND UP0, UPT, UR4, 0x3, UPT ;  /* 0x000000030400788c */ /* 0x000fe4000bf05270 */
        /* <DEDUP_REMOVED lines=21> */
[----:B------:R-:W-:Y:S02]  /*75c0*/  PRMT R189, R189, 0x5410, R0 ;  /* 0x00005410bdbd7816 */ /* 0x000fe40000000000 */
        /* <DEDUP_REMOVED lines=28> */
[----:B------:R-:W-:Y:S02]  /*7790*/  PRMT R186, R93, 0x7610, R186 ;  /* 0x000076105dba7816 */ /* 0x000fe400000000ba */
[----:B------:R-:W-:Y:S02]  /*77a0*/  PRMT R185, R3, 0x7610, R185 ;  /* 0x0000761003b97816 */ /* 0x000fe400000000b9 */
[----:B------:R-:W-:Y:S02]  /*77b0*/  PRMT R184, R184, 0x5410, R94 ;  /* 0x00005410b8b87816 */ /* 0x000fe4000000005e */
[----:B------:R-:W-:Y:S02]  /*77c0*/  MOV R3, R66 ;  /* 0x0000004200037202 */ /* 0x000fe40000000f00 */
[----:B------:R-:W-:Y:S01]  /*77d0*/  PRMT R186, R186, 0x5410, R0 ;  /* 0x00005410baba7816 */ /* 0x000fe20000000000 */
[----:B------:R-:W-:Y:S01]  /*77e0*/  IMAD.MOV.U32 R0, RZ, RZ, R65 ;  /* 0x000000ffff007224 */ /* 0x000fe200078e0041 */
[----:B------:R-:W-:Y:S01]  /*77f0*/  PRMT R184, R3, 0x7610, R184 ;  /* 0x0000761003b87816 */ /* 0x000fe200000000b8 */
[----:B------:R-:W-:-:S03]  /*7800*/  IMAD.MOV.U32 R3, RZ, RZ, R64 ;  /* 0x000000ffff037224 */ /* 0x000fc600078e0040 */
[----:B------:R-:W-:Y:S01]  /*7810*/  PRMT R187, R187, 0x5410, R0 ;  /* 0x00005410bbbb7816 */ /* 0x000fe20000000000 */
[----:B------:R-:W-:Y:S01]  /*7820*/  IMAD.MOV.U32 R0, RZ, RZ, R71 ;  /* 0x000000ffff007224 */ /* 0x000fe200078e0047 */
[----:B------:R-:W-:Y:S02]  /*7830*/  PRMT R185, R185, 0x5410, R3 ;  /* 0x00005410b9b97816 */ /* 0x000fe40000000003 */
[----:B------:R-:W-:-:S04]  /*7840*/  MOV R3, R70 ;  /* 0x0000004600037202 */ /* 0x000fc80000000f00 */
        /* <DEDUP_REMOVED lines=10> */
[----:B------:R-:W-:Y:S06]  /*78f0*/  @!P2 BRA `(.L_x_7369) ;  /* 0x000000000004a947 */ /* 0x000fec0003800000 */
[----:B------:R-:W-:Y:S01]  /*7900*/  BPT.TRAP 0x1 ;  /* 0x000000040000795c */ /* 0x000fe20000300000 */
.L_x_7369:
        /* <DEDUP_REMOVED lines=8> */
.L_x_7670:
[----:B------:R-:W-:Y:S05]  /*7990*/  BSYNC B1 ;  /* 0x0000000000017941 */ /* 0x000fea0003800000 */
.L_x_7370:
[----:B------:R-:W-:Y:S01]  /*79a0*/  ISETP.GE.OR P4, PT, R22, R4, P0 ;  /* 0x000000041600720c */ /* 0x000fe20000786670 */
[----:B------:R-:W-:Y:S01]  /*79b0*/  BSSY B1, `(.L_x_7372) ;  /* 0x0000092000017945 */ /* 0x000fe20003800000 */
[----:B0-----:R-:W-:-:S11]  /*79c0*/  IMAD.IADD R151, R150, 0x1, -R122 ;  /* 0x0000000196977824 */ /* 0x001fd600078e0a7a */
[----:B------:R-:W-:Y:S05]  /*79d0*/  @P4 BRA `(.L_x_7373) ;  /* 0x00000008003c4947 */ /* 0x000fea0003800000 */
[----:B------:R-:W3:Y:S01]  /*79e0*/  LDL R92, [R1+0x4] ;  /* 0x00000400015c7983 */ /* 0x000ee20000100800 */
[----:B------:R-:W-:Y:S01]  /*79f0*/  IMAD.SHL.U32 R94, R22, 0x40, RZ ;  /* 0x00000040165e7824 */ /* 0x000fe200078e00ff */
[----:B------:R-:W-:Y:S01]  /*7a00*/  BSSY B2, `(.L_x_7374) ;  /* 0x0000079000027945 */ /* 0x000fe20003800000 */
[----:B------:R-:W0:Y:S03]  /*7a10*/  S2R R96, SR_TID.X ;  /* 0x0000000000607919 */ /* 0x000e260000002100 */
[----:B------:R-:W-:-:S04]  /*7a20*/  LOP3.LUT R94, R94, 0x1c0, RZ, 0xc0, !PT ;  /* 0x000001c05e5e7812 */ /* 0x000fc800078ec0ff */
[----:B------:R-:W-:Y:S02]  /*7a30*/  SHF.R.U32.HI R94, RZ, 0x3, R94 ;  /* 0x00000003ff5e7819 */ /* 0x000fe4000001165e */
[----:B0-----:R-:W-:-:S04]  /*7a40*/  IADD3 R96, R96, -0x80, RZ ;  /* 0xffffff8060607810 */ /* 0x001fc80007ffe0ff */
[----:B------:R-:W-:-:S04]  /*7a50*/  SHF.R.S32.HI R95, RZ, 0x1f, R96 ;  /* 0x0000001fff5f7819 */ /* 0x000fc80000011460 */
[----:B------:R-:W-:Y:S01]  /*7a60*/  LEA.HI R95, R95, R96, RZ, 0x6 ;  /* 0x000000605f5f7211 */ /* 0x000fe200078f30ff */
[----:B------:R-:W-:-:S04]  /*7a70*/  IMAD.SHL.U32 R96, R22, 0x40, RZ ;  /* 0x0000004016607824 */ /* 0x000fc800078e00ff */
[----:B------:R-:W-:-:S05]  /*7a80*/  IMAD.SHL.U32 R95, R95, 0x8, RZ ;  /* 0x000000085f5f7824 */ /* 0x000fca00078e00ff */
[----:B------:R-:W-:Y:S02]  /*7a90*/  LOP3.LUT R95, R95, 0xfffffe00, RZ, 0xc0, !PT ;  /* 0xfffffe005f5f7812 */ /* 0x000fe400078ec0ff */
        /* <DEDUP_REMOVED lines=8> */
[----:B------:R-:W-:Y:S02]  /*7b20*/  LOP3.LUT R93, R174, 0x38, RZ, 0xc0, !PT ;  /* 0x00000038ae5d7812 */ /* 0x000fe400078ec0ff */
[----:B------:R-:W-:Y:S02]  /*7b30*/  SHF.R.S32.HI R92, RZ, 0x3, R92 ;  /* 0x00000003ff5c7819 */ /* 0x000fe4000001145c */
[----:B------:R-:W-:-:S03]  /*7b40*/  LOP3.LUT R93, R93, 0x1c0, R96, 0xf8, !PT ;  /* 0x000001c05d5d7812 */ /* 0x000fc600078ef860 */
[----:B------:R-:W-:Y:S01]  /*7b50*/  IMAD R92, R92, 0x2c00, R95 ;  /* 0x00002c005c5c7824 */ /* 0x000fe200078e025f */
[----:B------:R-:W-:-:S04]  /*7b60*/  LOP3.LUT R93, R93, R94, RZ, 0x3c, !PT ;  /* 0x0000005e5d5d7212 */ /* 0x000fc800078e3cff */
[----:B------:R-:W-:-:S05]  /*7b70*/  IADD3 R92, R92, R93, RZ ;  /* 0x0000005d5c5c7210 */ /* 0x000fca0007ffe0ff */
[C---:B------:R-:W-:Y:S02]  /*7b80*/  IMAD R96, R23.reuse, 0x5800, R92 ;  /* 0x0000580017607824 */ /* 0x040fe400078e025c */
[----:B------:R-:W-:Y:S02]  /*7b90*/  IMAD R92, R23, 0x5800, R147 ;  /* 0x00005800175c7824 */ /* 0x000fe400078e0293 */
[--C-:B------:R-:W-:Y:S02]  /*7ba0*/  IMAD R96, R96, 0x2, R2.reuse ;  /* 0x0000000260607824 */ /* 0x100fe400078e0202 */
[----:B------:R-:W-:-:S04]  /*7bb0*/  IMAD R92, R92, 0x2, R2 ;  /* 0x000000025c5c7824 */ /* 0x000fc800078e0202 */
[----:B------:R-:W0:Y:S04]  /*7bc0*/  LDS.128 R96, [R96+0x1e400] ;  /* 0x01e4000060607984 */ /* 0x000e280000000c00 */
[----:B------:R-:W3:Y:S01]  /*7bd0*/  LDS.128 R92, [R92+0x1e400] ;  /* 0x01e400005c5c7984 */ /* 0x000ee20000000c00 */
[----:B------:R-:W-:Y:S05]  /*7be0*/  @P3 BRA `(.L_x_7375) ;  /* 0x0000000400683947 */ /* 0x000fea0003800000 */
[----:B0-----:R-:W-:Y:S01]  /*7bf0*/  IMAD.MOV.U32 R177, RZ, RZ, R97 ;  /* 0x000000ffffb17224 */ /* 0x001fe200078e0061 */
[----:B---3--:R-:W-:Y:S01]  /*7c00*/  MOV R176, R93 ;  /* 0x0000005d00b07202 */ /* 0x008fe20000000f00 */
[----:B------:R-:W-:Y:S01]  /*7c10*/  HADD2.F32 R175, -RZ, R175.H0_H0 ;  /* 0x200000afffaf7230 */ /* 0x000fe20000004100 */
[--C-:B------:R-:W-:Y:S01]  /*7c20*/  SHF.R.U64 R44, R44, 0x10, R45.reuse ;  /* 0x000000102c2c7819 */ /* 0x100fe2000000122d */
[----:B------:R-:W-:Y:S01]  /*7c30*/  HADD2.F32 R178, -RZ, R178.H0_H0 ;  /* 0x200000b2ffb27230 */ /* 0x000fe20000004100 */
[----:B------:R-:W-:Y:S01]  /*7c40*/  SHF.R.U32.HI R45, RZ, 0x10, R45 ;  /* 0x00000010ff2d7819 */ /* 0x000fe2000001162d */
[----:B------:R-:W-:Y:S01]  /*7c50*/  HADD2.F32 R93, -RZ, R177.H0_H0 ;  /* 0x200000b1ff5d7230 */ /* 0x000fe20000004100 */
[----:B------:R-:W-:Y:S01]  /*7c60*/  SHF.R.U64 R46, R46, 0x10, R47 ;  /* 0x000000102e2e7819 */ /* 0x000fe2000000122f */
[----:B------:R-:W-:Y:S02]  /*7c70*/  HADD2.F32 R179, -RZ, R176.H0_H0 ;  /* 0x200000b0ffb37230 */ /* 0x000fe40000004100 */
[----:B------:R-:W-:-:S02]  /*7c80*/  HADD2.F32 R45, -RZ, R45.H0_H0 ;  /* 0x2000002dff2d7230 */ /* 0x000fc40000004100 */
[-C--:B------:R-:W-:Y:S01]  /*7c90*/  FMUL.FTZ R97, R93, R175.reuse ;  /* 0x000000af5d617220 */ /* 0x080fe20000410000 */
[----:B------:R-:W-:Y:S02]  /*7ca0*/  HADD2.F32 R46, -RZ, R46.H0_H0 ;  /* 0x2000002eff2e7230 */ /* 0x000fe40000004100 */
[C---:B------:R-:W-:Y:S01]  /*7cb0*/  FMUL.FTZ R175, R179.reuse, R175 ;  /* 0x000000afb3af7220 */ /* 0x040fe20000410000 */
[----:B------:R-:W-:-:S03]  /*7cc0*/  FFMA.FTZ R97, R179, R178, -R97 ;  /* 0x000000b2b3617223 */ /* 0x000fc60000010861 */
[----:B------:R-:W-:Y:S01]  /*7cd0*/  FFMA.FTZ R93, R93, R178, R175 ;  /* 0x000000b25d5d7223 */ /* 0x000fe200000100af */
[--C-:B------:R-:W-:Y:S02]  /*7ce0*/  SHF.R.U32.HI R178, RZ, 0x10, R49.reuse ;  /* 0x00000010ffb27819 */ /* 0x100fe40000011631 */
[----:B------:R-:W-:Y:S01]  /*7cf0*/  SHF.R.U64 R175, R48, 0x10, R49 ;  /* 0x0000001030af7819 */ /* 0x000fe20000001231 */
[----:B------:R-:W-:Y:S02]  /*7d00*/  HADD2.F32 R48, -RZ, R177.H1_H1 ;  /* 0x300000b1ff307230 */ /* 0x000fe40000004100 */
[----:B------:R-:W-:Y:S02]  /*7d10*/  HADD2.F32 R178, -RZ, R178.H0_H0 ;  /* 0x200000b2ffb27230 */ /* 0x000fe40000004100 */
[----:B------:R-:W-:Y:S02]  /*7d20*/  HADD2.F32 R49, -RZ, R176.H1_H1 ;  /* 0x300000b0ff317230 */ /* 0x000fe40000004100 */
[----:B------:R-:W-:-:S02]  /*7d30*/  HADD2.F32 R175, -RZ, R175.H0_H0 ;  /* 0x200000afffaf7230 */ /* 0x000fc40000004100 */
[-C--:B------:R-:W-:Y:S01]  /*7d40*/  FMUL.FTZ R176, R48, R178.reuse ;  /* 0x000000b230b07220 */ /* 0x080fe20000410000 */
[----:B------:R-:W-:-:S03]  /*7d50*/  FMUL.FTZ R178, R49, R178 ;  /* 0x000000b231b27220 */ /* 0x000fc60000410000 */
[-C--:B------:R-:W-:Y:S01]  /*7d60*/  FFMA.FTZ R49, R49, R45.reuse, -R176 ;  /* 0x0000002d31317223 */ /* 0x080fe200000108b0 */
[----:B------:R-:W-:Y:S02]  /*7d70*/  HADD2.F32 R176, -RZ, R190.H0_H0 ;  /* 0x200000beffb07230 */ /* 0x000fe40000004100 */
[----:B------:R-:W-:Y:S01]  /*7d80*/  FFMA.FTZ R45, R48, R45, R178 ;  /* 0x0000002d302d7223 */ /* 0x000fe200000100b2 */
[----:B------:R-:W-:Y:S02]  /*7d90*/  IMAD.MOV.U32 R48, RZ, RZ, R95 ;  /* 0x000000ffff307224 */ /* 0x000fe400078e005f */
[----:B------:R-:W-:Y:S01]  /*7da0*/  HADD2.F32 R178, -RZ, R191.H1_H1 ;  /* 0x300000bfffb27230 */ /* 0x000fe20000004100 */
        /* <DEDUP_REMOVED lines=10> */
[----:B------:R-:W-:-:S03]  /*7e50*/  HADD2.F32 R178, -RZ, R192.H0_H0 ;  /* 0x200000c0ffb27230 */ /* 0x000fc60000004100 */
        /* <DEDUP_REMOVED lines=30> */
[----:B------:R-:W-:-:S02]  /*8040*/  HADD2.F32 R175, -RZ, R191.H0_H0 ;  /* 0x200000bfffaf7230 */ /* 0x000fc40000004100 */
        /* <DEDUP_REMOVED lines=11> */
[----:B------:R-:W-:Y:S01]  /*8100*/  IMAD.MOV.U32 R92, RZ, RZ, R44 ;  /* 0x000000ffff5c7224 */ /* 0x000fe200078e002c */
[----:B------:R-:W-:Y:S01]  /*8110*/  MOV R96, R50 ;  /* 0x0000003200607202 */ /* 0x000fe20000000f00 */
[-C--:B------:R-:W-:Y:S01]  /*8120*/  FFMA.FTZ R51, R94, R46.reuse, -R51 ;  /* 0x0000002e5e337223 */ /* 0x080fe20000010833 */
[----:B------:R-:W-:-:S04]  /*8130*/  FFMA.FTZ R47, R98, R46, R47 ;  /* 0x0000002e622f7223 */ /* 0x000fc8000001002f */
[----:B------:R-:W-:Y:S02]  /*8140*/  F2FP.F16.F32.PACK_AB R51, R51, R99 ;  /* 0x000000633333723e */ /* 0x000fe400000000ff */
[----:B------:R-:W-:Y:S02]  /*8150*/  F2FP.F16.F32.PACK_AB R47, R47, R175 ;  /* 0x000000af2f2f723e */ /* 0x000fe400000000ff */
[----:B------:R-:W-:Y:S01]  /*8160*/  MOV R99, R48 ;  /* 0x0000003000637202 */ /* 0x000fe20000000f00 */
[----:B------:R-:W-:Y:S02]  /*8170*/  IMAD.MOV.U32 R94, RZ, RZ, R51 ;  /* 0x000000ffff5e7224 */ /* 0x000fe400078e0033 */
[----:B------:R-:W-:-:S07]  /*8180*/  IMAD.MOV.U32 R98, RZ, RZ, R47 ;  /* 0x000000ffff627224 */ /* 0x000fce00078e002f */
.L_x_7375:
[----:B------:R-:W-:Y:S05]  /*8190*/  BSYNC B2 ;  /* 0x0000000000027941 */ /* 0x000fea0003800000 */
.L_x_7374:
[----:B------:R-:W-:Y:S01]  /*81a0*/  SHF.R.S32.HI R44, RZ, 0x1f, R22 ;  /* 0x0000001fff2c7819 */ /* 0x000fe20000011416 */
[----:B------:R-:W-:Y:S01]  /*81b0*/  ULDC.64 UR4, c[0x0][0x2e8] ;  /* 0x0000ba0000047ab9 */ /* 0x000fe20000000a00 */
[----:B------:R-:W-:Y:S01]  /*81c0*/  ISETP.GE.AND P4, PT, R174, R150, PT ;  /* 0x00000096ae00720c */ /* 0x000fe20003f86270 */
[----:B------:R-:W-:Y:S02]  /*81d0*/  ULDC.64 UR6, c[0x0][0x208] ;  /* 0x0000820000067ab9 */ /* 0x000fe40000000a00 */
[-C--:B--2---:R-:W-:Y:S02]  /*81e0*/  IMAD R46, R44, R138.reuse, RZ ;  /* 0x0000008a2c2e7224 */ /* 0x084fe400078e02ff */
[----:B------:R-:W-:-:S04]  /*81f0*/  IMAD.WIDE.U32 R44, R22, R138, R136 ;  /* 0x0000008a162c7225 */ /* 0x000fc800078e0088 */
[----:B------:R-:W-:-:S04]  /*8200*/  IMAD R46, R22, R139, R46 ;  /* 0x0000008b162e7224 */ /* 0x000fc800078e022e */
[----:B------:R-:W-:Y:S01]  /*8210*/  IMAD.IADD R45, R46, 0x1, R45 ;  /* 0x000000012e2d7824 */ /* 0x000fe200078e022d */
[--C-:B------:R-:W-:Y:S02]  /*8220*/  @!P4 SHF.R.S32.HI R47, RZ, 0x1f, R174.reuse ;  /* 0x0000001fff2fc819 */ /* 0x100fe400000114ae */
[----:B------:R-:W-:-:S04]  /*8230*/  @!P4 IADD3 R174, P5, P6, R100, R44, R174 ;  /* 0x0000002c64aec210 */ /* 0x000fc80007ebe0ae */
[----:B------:R-:W-:Y:S02]  /*8240*/  @!P4 IADD3.X R47, R14, R45, R47, P5, P6 ;  /* 0x0000002d0e2fc210 */ /* 0x000fe40002fec42f */
[----:B------:R-:W-:-:S04]  /*8250*/  IADD3 R46, P5, P6, R100, R44, R20 ;  /* 0x0000002c642e7210 */ /* 0x000fc80007ebe014 */
[----:B------:R-:W-:Y:S02]  /*8260*/  IADD3.X R45, R14, R45, R9, P5, P6 ;  /* 0x0000002d0e2d7210 */ /* 0x000fe40002fec409 */
[----:B------:R-:W-:-:S04]  /*8270*/  LEA R44, P5, R46, UR4, 0x1 ;  /* 0x000000042e2c7c11 */ /* 0x000fc8000f8a08ff */
[----:B------:R-:W-:Y:S02]  /*8280*/  LEA.HI.X R45, R46, UR5, R45, 0x1, P5 ;  /* 0x000000052e2d7c11 */ /* 0x000fe4000a8f0c2d */
[----:B------:R-:W-:-:S03]  /*8290*/  @!P4 LEA R46, P5, R174, UR4, 0x1 ;  /* 0x00000004ae2ecc11 */ /* 0x000fc6000f8a08ff */
[----:B---3--:R3:W-:Y:S01]  /*82a0*/  STG.E.128 desc[UR6][R44.64], R92 ;  /* 0x0000005c2c007986 */ /* 0x0087e2000c101d06 */
[----:B------:R-:W-:-:S05]  /*82b0*/  @!P4 LEA.HI.X R47, R174, UR5, R47, 0x1, P5 ;  /* 0x00000005ae2fcc11 */ /* 0x000fca000a8f0c2f */
[----:B0-----:R3:W-:Y:S04]  /*82c0*/  @!P4 STG.E.128 desc[UR6][R46.64], R96 ;  /* 0x000000602e00c986 */ /* 0x0017e8000c101d06 */
.L_x_7373:
[----:B------:R-:W-:Y:S05]  /*82d0*/  BSYNC B1 ;  /* 0x0000000000017941 */ /* 0x000fea0003800000 */
.L_x_7372:
[----:B------:R-:W-:Y:S01]  /*82e0*/  VIADD R175, R22, 0x20 ;  /* 0x0000002016af7836 */ /* 0x000fe20000000000 */
[----:B------:R-:W-:Y:S04]  /*82f0*/  BSSY B1, `(.L_x_7376) ;  /* 0x000008e000017945 */ /* 0x000fe80003800000 */
[----:B------:R-:W-:-:S13]  /*8300*/  ISETP.GE.OR P4, PT, R175, R4, P0 ;  /* 0x00000004af00720c */ /* 0x000fda0000786670 */
[----:B------:R-:W-:Y:S05]  /*8310*/  @P4 BRA `(.L_x_7377) ;  /* 0x00000008002c4947 */ /* 0x000fea0003800000 */
[----:B---3--:R-:W3:Y:S04]  /*8320*/  LDL R44, [R1+0x4] ;  /* 0x00000400012c7983 */ /* 0x008ee80000100800 */
[----:B------:R-:W4:Y:S01]  /*8330*/  LDL R47, [R1+0x3c] ;  /* 0x00003c00012f7983 */ /* 0x000f220000100800 */
[C---:B------:R-:W-:Y:S01]  /*8340*/  IADD3 R46, R22.reuse, 0x20, RZ ;  /* 0x00000020162e7810 */ /* 0x040fe20007ffe0ff */
[----:B------:R-:W-:Y:S01]  /*8350*/  VIADD R48, R22, 0x20 ;  /* 0x0000002016307836 */ /* 0x000fe20000000000 */
[----:B------:R-:W-:Y:S03]  /*8360*/  BSSY B2, `(.L_x_7378) ;  /* 0x0000074000027945 */ /* 0x000fe60003800000 */
[----:B------:R-:W-:-:S02]  /*8370*/  IMAD.SHL.U32 R46, R46, 0x40, RZ ;  /* 0x000000402e2e7824 */ /* 0x000fc400078e00ff */
[----:B------:R-:W-:-:S03]  /*8380*/  IMAD.SHL.U32 R48, R48, 0x40, RZ ;  /* 0x0000004030307824 */ /* 0x000fc600078e00ff */
[----:B------:R-:W-:Y:S02]  /*8390*/  LOP3.LUT R46, R46, 0x1c0, RZ, 0xc0, !PT ;  /* 0x000001c02e2e7812 */ /* 0x000fe400078ec0ff */
[----:B------:R-:W-:Y:S02]  /*83a0*/  LOP3.LUT R48, R48, 0x1c0, RZ, 0xc0, !PT ;  /* 0x000001c030307812 */ /* 0x000fe400078ec0ff */
[----:B------:R-:W-:Y:S02]  /*83b0*/  SHF.R.U32.HI R46, RZ, 0x3, R46 ;  /* 0x00000003ff2e7819 */ /* 0x000fe4000001162e */
        /* <DEDUP_REMOVED lines=10> */
[----:B----4-:R-:W-:Y:S01]  /*8460*/  IMAD R45, R45, 0x2c00, R47 ;  /* 0x00002c002d2d7824 */ /* 0x010fe200078e022f */
[----:B------:R-:W-:Y:S01]  /*8470*/  LOP3.LUT R44, R44, R46, RZ, 0x3c, !PT ;  /* 0x0000002e2c2c7212 */ /* 0x000fe200078e3cff */
[----:B------:R-:W-:-:S03]  /*8480*/  IMAD R47, R23, 0x5800, R146 ;  /* 0x00005800172f7824 */ /* 0x000fc600078e0292 */
[----:B------:R-:W-:-:S05]  /*8490*/  IADD3 R44, R45, R44, RZ ;  /* 0x0000002c2d2c7210 */ /* 0x000fca0007ffe0ff */
[----:B------:R-:W-:Y:S02]  /*84a0*/  IMAD R45, R23, 0x5800, R44 ;  /* 0x00005800172d7824 */ /* 0x000fe400078e022c */
[--C-:B------:R-:W-:Y:S02]  /*84b0*/  IMAD R44, R47, 0x2, R2.reuse ;  /* 0x000000022f2c7824 */ /* 0x100fe400078e0202 */
[----:B------:R-:W-:-:S04]  /*84c0*/  IMAD R48, R45, 0x2, R2 ;  /* 0x000000022d307824 */ /* 0x000fc800078e0202 */
[----:B------:R-:W0:Y:S04]  /*84d0*/  LDS.128 R44, [R44+0x1e400] ;  /* 0x01e400002c2c7984 */ /* 0x000e280000000c00 */
[----:B------:R-:W3:Y:S01]  /*84e0*/  LDS.128 R48, [R48+0x1e400] ;  /* 0x01e4000030307984 */ /* 0x000ee20000000c00 */
[----:B------:R-:W-:Y:S05]  /*84f0*/  @P3 BRA `(.L_x_7379) ;  /* 0x0000000400683947 */ /* 0x000fea0003800000 */
[----:B---3--:R-:W-:Y:S01]  /*8500*/  IMAD.MOV.U32 R95, RZ, RZ, R49 ;  /* 0x000000ffff5f7224 */ /* 0x008fe200078e0031 */
[----:B0-----:R-:W-:Y:S01]  /*8510*/  MOV R49, R45 ;  /* 0x0000002d00317202 */ /* 0x001fe20000000f00 */
[----:B------:R-:W-:Y:S01]  /*8520*/  HADD2.F32 R96, -RZ, R194.H1_H1 ;  /* 0x300000c2ff607230 */ /* 0x000fe20000004100 */
[----:B------:R-:W-:Y:S01]  /*8530*/  SHF.R.U64 R52, R52, 0x10, R53 ;  /* 0x0000001034347819 */ /* 0x000fe20000001235 */
[----:B------:R-:W-:Y:S01]  /*8540*/  HADD2.F32 R45, -RZ, R193.H0_H0 ;  /* 0x200000c1ff2d7230 */ /* 0x000fe20000004100 */
[----:B------:R-:W-:Y:S01]  /*8550*/  SHF.R.U64 R58, R58, 0x10, R59 ;  /* 0x000000103a3a7819 */ /* 0x000fe2000000123b */
[----:B------:R-:W-:Y:S01]  /*8560*/  HADD2.F32 R93, -RZ, R95.H0_H0 ;  /* 0x2000005fff5d7230 */ /* 0x000fe20000004100 */
[----:B------:R-:W-:Y:S01]  /*8570*/  SHF.R.U64 R54, R54, 0x10, R55 ;  /* 0x0000001036367819 */ /* 0x000fe20000001237 */
[--C-:B------:R-:W-:Y:S02]  /*8580*/  HADD2.F32 R94, -RZ, R49.reuse.H0_H0 ;  /* 0x20000031ff5e7230 */ /* 0x100fe40000004100 */
        /* <DEDUP_REMOVED lines=11> */
[----:B------:R-:W-:Y:S01]  /*8640*/  HADD2.F32 R54, -RZ, R54.H0_H0 ;  /* 0x20000036ff367230 */ /* 0x000fe20000004100 */
[----:B------:R-:W-:Y:S01]  /*8650*/  SHF.R.U64 R57, R56, 0x10, R57 ;  /* 0x0000001038397819 */ /* 0x000fe20000001239 */
[----:B------:R-:W-:-:S02]  /*8660*/  HADD2.F32 R96, -RZ, R96.H0_H0 ;  /* 0x20000060ff607230 */ /* 0x000fc40000004100 */
[----:B------:R-:W-:Y:S02]  /*8670*/  HADD2.F32 R95, -RZ, R95.H0_H0 ;  /* 0x2000005fff5f7230 */ /* 0x000fe40000004100 */
[----:B------:R-:W-:Y:S02]  /*8680*/  HADD2.F32 R56, -RZ, R47.H0_H0 ;  /* 0x2000002fff387230 */ /* 0x000fe40000004100 */
[-C--:B------:R-:W-:Y:S01]  /*8690*/  FMUL.FTZ R97, R45, R96.reuse ;  /* 0x000000602d617220 */ /* 0x080fe20000410000 */
[C---:B------:R-:W-:Y:S01]  /*86a0*/  FMUL.FTZ R96, R49.reuse, R96 ;  /* 0x0000006031607220 */ /* 0x040fe20000410000 */
[----:B------:R-:W-:Y:S02]  /*86b0*/  HADD2.F32 R57, -RZ, R57.H0_H0 ;  /* 0x20000039ff397230 */ /* 0x000fe40000004100 */
[-C--:B------:R-:W-:Y:S01]  /*86c0*/  FFMA.FTZ R49, R49, R95.reuse, -R97 ;  /* 0x0000005f31317223 */ /* 0x080fe20000010861 */
[----:B------:R-:W-:Y:S01]  /*86d0*/  FFMA.FTZ R45, R45, R95, R96 ;  /* 0x0000005f2d2d7223 */ /* 0x000fe20000010060 */
[----:B------:R-:W-:-:S02]  /*86e0*/  HADD2.F32 R97, -RZ, R193.H1_H1 ;  /* 0x300000c1ff617230 */ /* 0x000fc40000004100 */
[--C-:B------:R-:W-:Y:S01]  /*86f0*/  HADD2.F32 R95, -RZ, R51.reuse.H0_H0 ;  /* 0x20000033ff5f7230 */ /* 0x100fe20000004100 */
[----:B------:R-:W-:Y:S01]  /*8700*/  F2FP.F16.F32.PACK_AB R49, R49, R94 ;  /* 0x0000005e3131723e */ /* 0x000fe200000000ff */
[----:B------:R-:W-:Y:S01]  /*8710*/  HADD2.F32 R96, -RZ, R192.H1_H1 ;  /* 0x300000c0ff607230 */ /* 0x000fe20000004100 */
[----:B------:R-:W-:Y:S02]  /*8720*/  F2FP.F16.F32.PACK_AB R93, R45, R93 ;  /* 0x0000005d2d5d723e */ /* 0x000fe400000000ff */
[CC--:B------:R-:W-:Y:S01]  /*8730*/  FMUL.FTZ R98, R95.reuse, R97.reuse ;  /* 0x000000615f627220 */ /* 0x0c0fe20000410000 */
[C---:B------:R-:W-:Y:S01]  /*8740*/  FMUL.FTZ R97, R56.reuse, R97 ;  /* 0x0000006138617220 */ /* 0x040fe20000410000 */
[----:B------:R-:W-:Y:S01]  /*8750*/  IMAD.MOV.U32 R45, RZ, RZ, R49 ;  /* 0x000000ffff2d7224 */ /* 0x000fe200078e0031 */
[----:B------:R-:W-:Y:S01]  /*8760*/  MOV R49, R93 ;  /* 0x0000005d00317202 */ /* 0x000fe20000000f00 */
[-C--:B------:R-:W-:Y:S01]  /*8770*/  FFMA.FTZ R56, R56, R96.reuse, -R98 ;  /* 0x0000006038387223 */ /* 0x080fe20000010862 */
[----:B------:R-:W-:Y:S01]  /*8780*/  FFMA.FTZ R97, R95, R96, R97 ;  /* 0x000000605f617223 */ /* 0x000fe20000010061 */
[----:B------:R-:W-:Y:S01]  /*8790*/  SHF.R.U32.HI R96, RZ, 0x10, R59 ;  /* 0x00000010ff607819 */ /* 0x000fe2000001163b */
[----:B------:R-:W-:Y:S01]  /*87a0*/  HADD2.F32 R95, -RZ, R51.H1_H1 ;  /* 0x30000033ff5f7230 */ /* 0x000fe20000004100 */
[----:B------:R-:W-:-:S03]  /*87b0*/  SHF.R.U32.HI R98, RZ, 0x10, R55 ;  /* 0x00000010ff627819 */ /* 0x000fc60000011637 */
[----:B------:R-:W-:Y:S02]  /*87c0*/  HADD2.F32 R51, -RZ, R96.H0_H0 ;  /* 0x20000060ff337230 */ /* 0x000fe40000004100 */
[----:B------:R-:W-:Y:S02]  /*87d0*/  HADD2.F32 R96, -RZ, R47.H1_H1 ;  /* 0x3000002fff607230 */ /* 0x000fe40000004100 */
[----:B------:R-:W-:Y:S02]  /*87e0*/  HADD2.F32 R47, -RZ, R98.H0_H0 ;  /* 0x20000062ff2f7230 */ /* 0x000fe40000004100 */
[-C--:B------:R-:W-:Y:S01]  /*87f0*/  FMUL.FTZ R98, R95, R51.reuse ;  /* 0x000000335f627220 */ /* 0x080fe20000410000 */
[----:B------:R-:W-:-:S03]  /*8800*/  FMUL.FTZ R99, R96, R51 ;  /* 0x0000003360637220 */ /* 0x000fc60000410000 */
[-C--:B------:R-:W-:Y:S01]  /*8810*/  FFMA.FTZ R51, R96, R47.reuse, -R98 ;  /* 0x0000002f60337223 */ /* 0x080fe20000010862 */
[----:B------:R-:W-:Y:S02]  /*8820*/  HADD2.F32 R98, -RZ, R44.H0_H0 ;  /* 0x2000002cff627230 */ /* 0x000fe40000004100 */
[----:B------:R-:W-:Y:S01]  /*8830*/  FFMA.FTZ R47, R95, R47, R99 ;  /* 0x0000002f5f2f7223 */ /* 0x000fe20000010063 */
[--C-:B------:R-:W-:Y:S02]  /*8840*/  HADD2.F32 R95, -RZ, R48.reuse.H0_H0 ;  /* 0x20000030ff5f7230 */ /* 0x100fe40000004100 */
[----:B------:R-:W-:Y:S01]  /*8850*/  HADD2.F32 R48, -RZ, R48.H1_H1 ;  /* 0x30000030ff307230 */ /* 0x000fe20000004100 */
[----:B------:R-:W-:Y:S01]  /*8860*/  F2FP.F16.F32.PACK_AB R51, R51, R56 ;  /* 0x000000383333723e */ /* 0x000fe200000000ff */
[----:B------:R-:W-:Y:S02]  /*8870*/  HADD2.F32 R44, -RZ, R44.H1_H1 ;  /* 0x3000002cff2c7230 */ /* 0x000fe40000004100 */
[----:B------:R-:W-:Y:S01]  /*8880*/  FMUL.FTZ R99, R95, R174 ;  /* 0x000000ae5f637220 */ /* 0x000fe20000410000 */
[----:B------:R-:W-:-:S02]  /*8890*/  HADD2.F32 R96, -RZ, R189.H0_H0 ;  /* 0x200000bdff607230 */ /* 0x000fc40000004100 */
[----:B------:R-:W-:Y:S01]  /*88a0*/  FMUL.FTZ R174, R98, R174 ;  /* 0x000000ae62ae7220 */ /* 0x000fe20000410000 */
[-C--:B------:R-:W-:Y:S01]  /*88b0*/  FMUL.FTZ R53, R48, R57.reuse ;  /* 0x0000003930357220 */ /* 0x080fe20000410000 */
[C---:B------:R-:W-:Y:S01]  /*88c0*/  FMUL.FTZ R57, R44.reuse, R57 ;  /* 0x000000392c397220 */ /* 0x040fe20000410000 */
[----:B------:R-:W-:Y:S01]  /*88d0*/  F2FP.F16.F32.PACK_AB R97, R47, R97 ;  /* 0x000000612f61723e */ /* 0x000fe200000000ff */
[----:B------:R-:W-:Y:S01]  /*88e0*/  FFMA.FTZ R174, R95, R96, R174 ;  /* 0x000000605fae7223 */ /* 0x000fe200000100ae */
[-C--:B------:R-:W-:Y:S01]  /*88f0*/  FFMA.FTZ R53, R44, R52.reuse, -R53 ;  /* 0x000000342c357223 */ /* 0x080fe20000010835 */
[----:B------:R-:W-:Y:S01]  /*8900*/  FFMA.FTZ R57, R48, R52, R57 ;  /* 0x0000003430397223 */ /* 0x000fe20000010039 */
[----:B------:R-:W-:Y:S02]  /*8910*/  HADD2.F32 R95, -RZ, R188.H1_H1 ;  /* 0x300000bcff5f7230 */ /* 0x000fe40000004100 */
[----:B------:R-:W-:Y:S01]  /*8920*/  FFMA.FTZ R99, R98, R96, -R99 ;  /* 0x0000006062637223 */ /* 0x000fe20000010863 */
[----:B------:R-:W-:-:S02]  /*8930*/  HADD2.F32 R44, -RZ, R50.H0_H0 ;  /* 0x20000032ff2c7230 */ /* 0x000fc40000004100 */
[----:B------:R-:W-:Y:S01]  /*8940*/  HADD2.F32 R52, -RZ, R46.H0_H0 ;  /* 0x2000002eff347230 */ /* 0x000fe20000004100 */
[----:B------:R-:W-:Y:S01]  /*8950*/  F2FP.F16.F32.PACK_AB R57, R57, R174 ;  /* 0x000000ae3939723e */ /* 0x000fe200000000ff */
[----:B------:R-:W-:Y:S02]  /*8960*/  HADD2.F32 R48, -RZ, R188.H0_H0 ;  /* 0x200000bcff307230 */ /* 0x000fe40000004100 */
        /* <DEDUP_REMOVED lines=8> */
[C---:B------:R-:W-:Y:S01]  /*89f0*/  FMUL.FTZ R58, R46.reuse, R58 ;  /* 0x0000003a2e3a7220 */ /* 0x040fe20000410000 */
[----:B------:R-:W-:Y:S01]  /*8a00*/  IMAD.MOV.U32 R47, RZ, RZ, R51 ;  /* 0x000000ffff2f7224 */ /* 0x000fe200078e0033 */
[----:B------:R-:W-:Y:S01]  /*8a10*/  MOV R51, R97 ;  /* 0x0000006100337202 */ /* 0x000fe20000000f00 */
[-C--:B------:R-:W-:Y:S01]  /*8a20*/  FFMA.FTZ R44, R46, R54.reuse, -R44 ;  /* 0x000000362e2c7223 */ /* 0x080fe2000001082c */
[----:B------:R-:W-:Y:S01]  /*8a30*/  FFMA.FTZ R58, R50, R54, R58 ;  /* 0x00000036323a7223 */ /* 0x000fe2000001003a */
[----:B------:R-:W-:-:S03]  /*8a40*/  IMAD.MOV.U32 R48, RZ, RZ, R57 ;  /* 0x000000ffff307224 */ /* 0x000fc600078e0039 */
[----:B------:R-:W-:Y:S01]  /*8a50*/  F2FP.F16.F32.PACK_AB R59, R44, R59 ;  /* 0x0000003b2c3b723e */ /* 0x000fe200000000ff */
[----:B------:R-:W-:Y:S01]  /*8a60*/  IMAD.MOV.U32 R44, RZ, RZ, R53 ;  /* 0x000000ffff2c7224 */ /* 0x000fe200078e0035 */
[----:B------:R-:W-:-:S03]  /*8a70*/  F2FP.F16.F32.PACK_AB R58, R58, R95 ;  /* 0x0000005f3a3a723e */ /* 0x000fc600000000ff */
[----:B------:R-:W-:Y:S02]  /*8a80*/  IMAD.MOV.U32 R46, RZ, RZ, R59 ;  /* 0x000000ffff2e7224 */ /* 0x000fe400078e003b */
[----:B------:R-:W-:-:S07]  /*8a90*/  IMAD.MOV.U32 R50, RZ, RZ, R58 ;  /* 0x000000ffff327224 */ /* 0x000fce00078e003a */
.L_x_7379:
[----:B------:R-:W-:Y:S05]  /*8aa0*/  BSYNC B2 ;  /* 0x0000000000027941 */ /* 0x000fea0003800000 */
.L_x_7378:
[-C--:B--2---:R-:W-:Y:S01]  /*8ab0*/  IMAD R54, R155, R138.reuse, RZ ;  /* 0x0000008a9b367224 */ /* 0x084fe200078e02ff */
[----:B------:R-:W-:Y:S01]  /*8ac0*/  ULDC.64 UR4, c[0x0][0x2e8] ;  /* 0x0000ba0000047ab9 */ /* 0x000fe20000000a00 */
[----:B------:R-:W-:Y:S01]  /*8ad0*/  IMAD.WIDE.U32 R52, R175, R138, R136 ;  /* 0x0000008aaf347225 */ /* 0x000fe200078e0088 */
[----:B------:R-:W-:-:S03]  /*8ae0*/  ULDC.64 UR6, c[0x0][0x208] ;  /* 0x0000820000067ab9 */ /* 0x000fc60000000a00 */
[----:B------:R-:W-:-:S04]  /*8af0*/  IMAD R55, R175, R139, R54 ;  /* 0x0000008baf377224 */ /* 0x000fc800078e0236 */
[----:B------:R-:W-:Y:S01]  /*8b00*/  IMAD.IADD R55, R53, 0x1, R55 ;  /* 0x0000000135377824 */ /* 0x000fe200078e0237 */
[----:B------:R-:W-:-:S04]  /*8b10*/  IADD3 R53, P4, P5, R100, R52, R20 ;  /* 0x0000003464357210 */ /* 0x000fc80007d9e014 */
[----:B------:R-:W-:Y:S02]  /*8b20*/  IADD3.X R54, R14, R55, R9, P4, P5 ;  /* 0x000000370e367210 */ /* 0x000fe400027ea409 */
[----:B------:R-:W-:-:S13]  /*8b30*/  ISETP.GE.AND P4, PT, R92, R150, PT ;  /* 0x000000965c00720c */ /* 0x000fda0003f86270 */
[--C-:B------:R-:W-:Y:S02]  /*8b40*/  @!P4 SHF.R.S32.HI R56, RZ, 0x1f, R92.reuse ;  /* 0x0000001fff38c819 */ /* 0x100fe4000001145c */
[----:B------:R-:W-:-:S04]  /*8b50*/  @!P4 IADD3 R92, P5, P6, R100, R52, R92 ;  /* 0x00000034645cc210 */ /* 0x000fc80007ebe05c */
[----:B------:R-:W-:Y:S02]  /*8b60*/  @!P4 IADD3.X R56, R14, R55, R56, P5, P6 ;  /* 0x000000370e38c210 */ /* 0x000fe40002fec438 */
[----:B------:R-:W-:-:S04]  /*8b70*/  LEA R52, P5, R53, UR4, 0x1 ;  /* 0x0000000435347c11 */ /* 0x000fc8000f8a08ff */
[----:B------:R-:W-:Y:S02]  /*8b80*/  LEA.HI.X R53, R53, UR5, R54, 0x1, P5 ;  /* 0x0000000535357c11 */ /* 0x000fe4000a8f0c36 */
[----:B------:R-:W-:-:S03]  /*8b90*/  @!P4 LEA R54, P5, R92, UR4, 0x1 ;  /* 0x000000045c36cc11 */ /* 0x000fc6000f8a08ff */
[----:B0-----:R0:W-:Y:S01]  /*8ba0*/  STG.E.128 desc[UR6][R52.64], R44 ;  /* 0x0000002c34007986 */ /* 0x0011e2000c101d06 */
[----:B------:R-:W-:-:S05]  /*8bb0*/  @!P4 LEA.HI.X R55, R92, UR5, R56, 0x1, P5 ;  /* 0x000000055c37cc11 */ /* 0x000fca000a8f0c38 */
[----:B---3--:R0:W-:Y:S04]  /*8bc0*/  @!P4 STG.E.128 desc[UR6][R54.64], R48 ;  /* 0x000000303600c986 */ /* 0x0081e8000c101d06 */
.L_x_7377:
[----:B------:R-:W-:Y:S05]  /*8bd0*/  BSYNC B1 ;  /* 0x0000000000017941 */ /* 0x000fea0003800000 */
.L_x_7376:
[----:B0--3--:R-:W-:Y:S01]  /*8be0*/  VIADD R45, R22, 0x40 ;  /* 0x00000040162d7836 */ /* 0x009fe20000000000 */
[----:B------:R-:W-:Y:S04]  /*8bf0*/  BSSY B1, `(.L_x_7380) ;  /* 0x0000087000017945 */ /* 0x000fe80003800000 */
[----:B------:R-:W-:-:S13]  /*8c00*/  ISETP.GE.OR P4, PT, R45, R4, P0 ;  /* 0x000000042d00720c */ /* 0x000fda0000786670 */
[----:B------:R-:W-:Y:S05]  /*8c10*/  @P4 BRA `(.L_x_7381) ;  /* 0x0000000800104947 */ /* 0x000fea0003800000 */
[----:B------:R-:W3:Y:S04]  /*8c20*/  LDL R44, [R1+0x4] ;  /* 0x00000400012c7983 */ /* 0x000ee80000100800 */
[----:B------:R-:W4:Y:S01]  /*8c30*/  LDL R47, [R1+0x38] ;  /* 0x00003800012f7983 */ /* 0x000f220000100800 */
[----:B--2---:R-:W-:Y:S01]  /*8c40*/  IMAD.WIDE.U32 R52, R45, R138, R136 ;  /* 0x0000008a2d347225 */ /* 0x004fe200078e0088 */
[----:B------:R-:W-:Y:S03]  /*8c50*/  BSSY B2, `(.L_x_7382) ;  /* 0x0000074000027945 */ /* 0x000fe60003800000 */
[----:B------:R-:W-:Y:S01]  /*8c60*/  VIADD R46, R22, 0x40 ;  /* 0x00000040162e7836 */ /* 0x000fe20000000000 */
[----:B------:R-:W-:Y:S01]  /*8c70*/  IADD3 R54, P4, P5, R100, R52, R20 ;  /* 0x0000003464367210 */ /* 0x000fe20007d9e014 */
[----:B------:R-:W-:-:S02]  /*8c80*/  VIADD R48, R22, 0x40 ;  /* 0x0000004016307836 */ /* 0x000fc40000000000 */
[----:B------:R-:W-:-:S03]  /*8c90*/  IMAD.SHL.U32 R46, R46, 0x40, RZ ;  /* 0x000000402e2e7824 */ /* 0x000fc600078e00ff */
[----:B------:R-:W-:Y:S02]  /*8ca0*/  SHF.L.U32 R48, R48, 0x6, RZ ;  /* 0x0000000630307819 */ /* 0x000fe400000006ff */
[----:B------:R-:W-:Y:S02]  /*8cb0*/  LOP3.LUT R46, R46, 0x1c0, RZ, 0xc0, !PT ;  /* 0x000001c02e2e7812 */ /* 0x000fe400078ec0ff */
[----:B------:R-:W-:Y:S02]  /*8cc0*/  LOP3.LUT R48, R48, 0x1c0, RZ, 0xc0, !PT ;  /* 0x000001c030307812 */ /* 0x000fe400078ec0ff */
[----:B------:R-:W-:Y:S02]  /*8cd0*/  SHF.R.U32.HI R46, RZ, 0x3, R46 ;  /* 0x00000003ff2e7819 */ /* 0x000fe4000001162e */
[----:B---3--:R-:W-:Y:S01]  /*8ce0*/  LOP3.LUT P6, RZ, R44, 0x1, RZ, 0xc0, !PT ;  /* 0x000000012cff7812 */ /* 0x008fe200078cc0ff */
[----:B------:R-:W-:-:S04]  /*8cf0*/  IMAD R44, R154, R138, RZ ;  /* 0x0000008a9a2c7224 */ /* 0x000fc800078e02ff */
[----:B------:R-:W-:Y:S01]  /*8d00*/  IMAD R45, R45, R139, R44 ;  /* 0x0000008b2d2d7224 */ /* 0x000fe200078e022c */
[----:B------:R-:W-:-:S03]  /*8d10*/  SEL R44, R122, R151, !P6 ;  /* 0x000000977a2c7207 */ /* 0x000fc60007000000 */
[----:B------:R-:W-:Y:S01]  /*8d20*/  IMAD.IADD R56, R53, 0x1, R45 ;  /* 0x0000000135387824 */ /* 0x000fe200078e022d */
[----:B------:R-:W-:-:S04]  /*8d30*/  SHF.R.S32.HI R45, RZ, 0x1f, R44 ;  /* 0x0000001fff2d7819 */ /* 0x000fc8000001142c */
[----:B------:R-:W-:Y:S02]  /*8d40*/  LEA.HI R45, R45, R44, RZ, 0x4 ;  /* 0x0000002c2d2d7211 */ /* 0x000fe400078f20ff */
[----:B------:R-:W-:Y:S02]  /*8d50*/  IADD3.X R55, R14, R56, R9, P4, P5 ;  /* 0x000000380e377210 */ /* 0x000fe400027ea409 */
[----:B------:R-:W-:-:S04]  /*8d60*/  LEA.HI.SX32 R45, R45, R10, 0x1c ;  /* 0x0000000a2d2d7211 */ /* 0x000fc800078fe2ff */
[----:B------:R-:W-:Y:S02]  /*8d70*/  SHF.R.S32.HI R44, RZ, 0x1f, R45 ;  /* 0x0000001fff2c7819 */ /* 0x000fe4000001142d */
[----:B------:R-:W-:Y:S02]  /*8d80*/  SHF.L.U32 R57, R45, 0x3, RZ ;  /* 0x000000032d397819 */ /* 0x000fe400000006ff */
[----:B------:R-:W-:-:S04]  /*8d90*/  LEA.HI R44, R44, R45, RZ, 0x3 ;  /* 0x0000002d2c2c7211 */ /* 0x000fc800078f18ff */
[----:B------:R-:W-:Y:S02]  /*8da0*/  SHF.R.S32.HI R45, RZ, 0x3, R44 ;  /* 0x00000003ff2d7819 */ /* 0x000fe4000001142c */
[----:B------:R-:W-:-:S03]  /*8db0*/  LOP3.LUT R44, R48, 0x38, R57, 0xf8, !PT ;  /* 0x00000038302c7812 */ /* 0x000fc600078ef839 */
[----:B----4-:R-:W-:Y:S01]  /*8dc0*/  IMAD R45, R45, 0x2c00, R47 ;  /* 0x00002c002d2d7824 */ /* 0x010fe200078e022f */
        /* <DEDUP_REMOVED lines=9> */
[----:B------:R-:W-:Y:S01]  /*8e60*/  HADD2.F32 R93, -RZ, R187.H1_H1 ;  /* 0x300000bbff5d7230 */ /* 0x000fe20000004100 */
[----:B------:R-:W-:Y:S01]  /*8e70*/  SHF.R.U64 R64, R64, 0x10, R65 ;  /* 0x0000001040407819 */ /* 0x000fe20000001241 */
[----:B--2---:R-:W-:Y:S01]  /*8e80*/  HADD2.F32 R59, -RZ, R49.H0_H0 ;  /* 0x20000031ff3b7230 */ /* 0x004fe20000004100 */
[----:B------:R-:W-:Y:S01]  /*8e90*/  SHF.R.U64 R60, R60, 0x10, R61 ;  /* 0x000000103c3c7819 */ /* 0x000fe2000000123d */
[----:B0-----:R-:W-:Y:S01]  /*8ea0*/  HADD2.F32 R92, -RZ, R45.H0_H0 ;  /* 0x2000002dff5c7230 */ /* 0x001fe20000004100 */
[----:B------:R-:W-:Y:S01]  /*8eb0*/  SHF.R.U64 R66, R66, 0x10, R67 ;  /* 0x0000001042427819 */ /* 0x000fe20000001243 */
[----:B------:R-:W-:Y:S02]  /*8ec0*/  HADD2.F32 R58, -RZ, R187.H0_H0 ;  /* 0x200000bbff3a7230 */ /* 0x000fe40000004100 */
[-C--:B------:R-:W-:Y:S01]  /*8ed0*/  FMUL.FTZ R94, R59, R93.reuse ;  /* 0x0000005d3b5e7220 */ /* 0x080fe20000410000 */
[----:B------:R-:W-:Y:S02]  /*8ee0*/  HADD2.F32 R49, -RZ, R49.H1_H1 ;  /* 0x30000031ff317230 */ /* 0x000fe40000004100 */
[----:B------:R-:W-:Y:S01]  /*8ef0*/  FMUL.FTZ R93, R92, R93 ;  /* 0x0000005d5c5d7220 */ /* 0x000fe20000410000 */
[----:B------:R-:W-:-:S02]  /*8f00*/  HADD2.F32 R95, -RZ, R186.H1_H1 ;  /* 0x300000baff5f7230 */ /* 0x000fc40000004100 */
[-C--:B------:R-:W-:Y:S01]  /*8f10*/  FFMA.FTZ R92, R92, R58.reuse, -R94 ;  /* 0x0000003a5c5c7223 */ /* 0x080fe2000001085e */
[----:B------:R-:W-:Y:S01]  /*8f20*/  SHF.R.U32.HI R94, RZ, 0x10, R61 ;  /* 0x00000010ff5e7819 */ /* 0x000fe2000001163d */
[----:B------:R-:W-:Y:S01]  /*8f30*/  FFMA.FTZ R59, R59, R58, R93 ;  /* 0x0000003a3b3b7223 */ /* 0x000fe2000001005d */
[----:B------:R-:W-:Y:S01]  /*8f40*/  SHF.R.U32.HI R93, RZ, 0x10, R65 ;  /* 0x00000010ff5d7819 */ /* 0x000fe20000011641 */
[----:B------:R-:W-:Y:S01]  /*8f50*/  HADD2.F32 R58, -RZ, R45.H1_H1 ;  /* 0x3000002dff3a7230 */ /* 0x000fe20000004100 */
[----:B------:R-:W-:Y:S01]  /*8f60*/  SHF.R.U64 R62, R62, 0x10, R63 ;  /* 0x000000103e3e7819 */ /* 0x000fe2000000123f */
[----:B------:R-:W-:Y:S02]  /*8f70*/  HADD2.F32 R45, -RZ, R94.H0_H0 ;  /* 0x2000005eff2d7230 */ /* 0x000fe40000004100 */
[----:B------:R-:W-:Y:S02]  /*8f80*/  HADD2.F32 R93, -RZ, R93.H0_H0 ;  /* 0x2000005dff5d7230 */ /* 0x000fe40000004100 */
[----:B------:R-:W-:-:S02]  /*8f90*/  HADD2.F32 R98, -RZ, R185.H1_H1 ;  /* 0x300000b9ff627230 */ /* 0x000fc40000004100 */
[----:B------:R-:W-:Y:S02]  /*8fa0*/  HADD2.F32 R64, -RZ, R64.H0_H0 ;  /* 0x20000040ff407230 */ /* 0x000fe40000004100 */
[CC--:B------:R-:W-:Y:S01]  /*8fb0*/  FMUL.FTZ R94, R49.reuse, R93.reuse ;  /* 0x0000005d315e7220 */ /* 0x0c0fe20000410000 */
[C---:B------:R-:W-:Y:S01]  /*8fc0*/  FMUL.FTZ R93, R58.reuse, R93 ;  /* 0x0000005d3a5d7220 */ /* 0x040fe20000410000 */
[----:B------:R-:W-:Y:S02]  /*8fd0*/  HADD2.F32 R61, -RZ, R48.H1_H1 ;  /* 0x30000030ff3d7230 */ /* 0x000fe40000004100 */
[-C--:B------:R-:W-:Y:S01]  /*8fe0*/  FFMA.FTZ R58, R58, R45.reuse, -R94 ;  /* 0x0000002d3a3a7223 */ /* 0x080fe2000001085e */
[----:B------:R-:W-:Y:S01]  /*8ff0*/  FFMA.FTZ R49, R49, R45, R93 ;  /* 0x0000002d31317223 */ /* 0x000fe2000001005d */
[----:B------:R-:W-:Y:S01]  /*9000*/  MOV R45, R51 ;  /* 0x00000033002d7202 */ /* 0x000fe20000000f00 */
[----:B------:R-:W-:Y:S02]  /*9010*/  HADD2.F32 R51, -RZ, R47.H0_H0 ;  /* 0x2000002fff337230 */ /* 0x000fe40000004100 */
[----:B------:R-:W-:Y:S01]  /*9020*/  HADD2.F32 R94, -RZ, R186.H0_H0 ;  /* 0x200000baff5e7230 */ /* 0x000fe20000004100 */
[----:B------:R-:W-:Y:S01]  /*9030*/  F2FP.F16.F32.PACK_AB R58, R58, R92 ;  /* 0x0000005c3a3a723e */ /* 0x000fe200000000ff */
[--C-:B------:R-:W-:Y:S01]  /*9040*/  HADD2.F32 R93, -RZ, R45.reuse.H0_H0 ;  /* 0x2000002dff5d7230 */ /* 0x100fe20000004100 */
[----:B------:R-:W-:Y:S01]  /*9050*/  F2FP.F16.F32.PACK_AB R49, R49, R59 ;  /* 0x0000003b3131723e */ /* 0x000fe200000000ff */
[----:B------:R-:W-:-:S02]  /*9060*/  HADD2.F32 R45, -RZ, R45.H1_H1 ;  /* 0x3000002dff2d7230 */ /* 0x000fc40000004100 */
[----:B------:R-:W-:Y:S02]  /*9070*/  HADD2.F32 R47, -RZ, R47.H1_H1 ;  /* 0x3000002fff2f7230 */ /* 0x000fe40000004100 */
[-C--:B------:R-:W-:Y:S01]  /*9080*/  FMUL.FTZ R96, R93, R95.reuse ;  /* 0x0000005f5d607220 */ /* 0x080fe20000410000 */
[C---:B------:R-:W-:Y:S01]  /*9090*/  FMUL.FTZ R95, R51.reuse, R95 ;  /* 0x0000005f335f7220 */ /* 0x040fe20000410000 */
[----:B------:R-:W-:Y:S02]  /*90a0*/  HADD2.F32 R65, -RZ, R44.H1_H1 ;  /* 0x3000002cff417230 */ /* 0x000fe40000004100 */
[-C--:B------:R-:W-:Y:S01]  /*90b0*/  FFMA.FTZ R51, R51, R94.reuse, -R96 ;  /* 0x0000005e33337223 */ /* 0x080fe20000010860 */
[----:B------:R-:W-:Y:S01]  /*90c0*/  FFMA.FTZ R95, R93, R94, R95 ;  /* 0x0000005e5d5f7223 */ /* 0x000fe2000001005f */
[----:B------:R-:W-:Y:S01]  /*90d0*/  SHF.R.U32.HI R94, RZ, 0x10, R67 ;  /* 0x00000010ff5e7819 */ /* 0x000fe20000011643 */
[----:B------:R-:W-:Y:S01]  /*90e0*/  HADD2.F32 R60, -RZ, R60.H0_H0 ;  /* 0x2000003cff3c7230 */ /* 0x000fe20000004100 */
        /* <DEDUP_REMOVED lines=10> */
[----:B------:R-:W-:-:S02]  /*9190*/  HADD2.F32 R93, -RZ, R48.H0_H0 ;  /* 0x20000030ff5d7230 */ /* 0x000fc40000004100 */
[----:B------:R-:W-:Y:S02]  /*91a0*/  HADD2.F32 R96, -RZ, R44.H0_H0 ;  /* 0x2000002cff607230 */ /* 0x000fe40000004100 */
[----:B------:R-:W-:Y:S01]  /*91b0*/  FMUL.FTZ R44, R61, R64 ;  /* 0x000000403d2c7220 */ /* 0x000fe20000410000 */
[----:B------:R-:W-:Y:S02]  /*91c0*/  HADD2.F32 R94, -RZ, R185.H0_H0 ;  /* 0x200000b9ff5e7230 */ /* 0x000fe40000004100 */
[----:B------:R-:W-:Y:S01]  /*91d0*/  FMUL.FTZ R97, R93, R98 ;  /* 0x000000625d617220 */ /* 0x000fe20000410000 */
[C---:B------:R-:W-:Y:S01]  /*91e0*/  FMUL.FTZ R64, R65.reuse, R64 ;  /* 0x0000004041407220 */ /* 0x040fe20000410000 */
[----:B------:R-:W-:Y:S01]  /*91f0*/  FMUL.FTZ R98, R96, R98 ;  /* 0x0000006260627220 */ /* 0x000fe20000410000 */
[-C--:B------:R-:W-:Y:S01]  /*9200*/  FFMA.FTZ R44, R65, R60.reuse, -R44 ;  /* 0x0000003c412c7223 */ /* 0x080fe2000001082c */
[----:B------:R-:W-:Y:S02]  /*9210*/  HADD2.F32 R48, -RZ, R184.H0_H0 ;  /* 0x200000b8ff307230 */ /* 0x000fe40000004100 */
[----:B------:R-:W-:Y:S01]  /*9220*/  FFMA.FTZ R61, R61, R60, R64 ;  /* 0x0000003c3d3d7223 */ /* 0x000fe20000010040 */
[----:B------:R-:W-:Y:S01]  /*9230*/  FFMA.FTZ R98, R93, R94, R98 ;  /* 0x0000005e5d627223 */ /* 0x000fe20000010062 */
[----:B------:R-:W-:-:S02]  /*9240*/  HADD2.F32 R65, -RZ, R50.H0_H0 ;  /* 0x20000032ff417230 */ /* 0x000fc40000004100 */
[----:B------:R-:W-:Y:S01]  /*9250*/  FFMA.FTZ R97, R96, R94, -R97 ;  /* 0x0000005e60617223 */ /* 0x000fe20000010861 */
[----:B------:R-:W-:Y:S02]  /*9260*/  HADD2.F32 R93, -RZ, R46.H1_H1 ;  /* 0x3000002eff5d7230 */ /* 0x000fe40000004100 */
[----:B------:R-:W-:Y:S01]  /*9270*/  FMUL.FTZ R46, R67, R66 ;  /* 0x00000042432e7220 */ /* 0x000fe20000410000 */
[----:B------:R-:W-:Y:S02]  /*9280*/  HADD2.F32 R184, -RZ, R184.H1_H1 ;  /* 0x300000b8ffb87230 */ /* 0x000fe40000004100 */
[-C--:B------:R-:W-:Y:S01]  /*9290*/  FMUL.FTZ R60, R65, R48.reuse ;  /* 0x00000030413c7220 */ /* 0x080fe20000410000 */
[----:B------:R-:W-:Y:S02]  /*92a0*/  HADD2.F32 R62, -RZ, R62.H0_H0 ;  /* 0x2000003eff3e7230 */ /* 0x000fe40000004100 */
[----:B------:R-:W-:Y:S01]  /*92b0*/  FMUL.FTZ R48, R63, R48 ;  /* 0x000000303f307220 */ /* 0x000fe20000410000 */
[----:B------:R-:W-:Y:S01]  /*92c0*/  FMUL.FTZ R66, R93, R66 ;  /* 0x000000425d427220 */ /* 0x000fe20000410000 */
[----:B------:R-:W-:Y:S01]  /*92d0*/  FFMA.FTZ R60, R63, R184, -R60 ;  /* 0x000000b83f3c7223 */ /* 0x000fe2000001083c */
[----:B------:R-:W-:Y:S01]  /*92e0*/  F2FP.F16.F32.PACK_AB R98, R61, R98 ;  /* 0x000000623d62723e */ /* 0x000fe200000000ff */
[----:B------:R-:W-:Y:S01]  /*92f0*/  FFMA.FTZ R48, R65, R184, R48 ;  /* 0x000000b841307223 */ /* 0x000fe20000010030 */
[-C--:B------:R-:W-:Y:S01]  /*9300*/  FFMA.FTZ R67, R67, R62.reuse, R66 ;  /* 0x0000003e43437223 */ /* 0x080fe20000010042 */
[----:B------:R-:W-:Y:S01]  /*9310*/  FFMA.FTZ R93, R93, R62, -R46 ;  /* 0x0000003e5d5d7223 */ /* 0x000fe2000001082e */
[----:B------:R-:W-:-:S02]  /*9320*/  F2FP.F16.F32.PACK_AB R47, R47, R51 ;  /* 0x000000332f2f723e */ /* 0x000fc400000000ff */
[----:B------:R-:W-:Y:S01]  /*9330*/  F2FP.F16.F32.PACK_AB R51, R45, R95 ;  /* 0x0000005f2d33723e */ /* 0x000fe200000000ff */
[----:B------:R-:W-:Y:S01]  /*9340*/  IMAD.MOV.U32 R45, RZ, RZ, R58 ;  /* 0x000000ffff2d7224 */ /* 0x000fe200078e003a */
[----:B------:R-:W-:Y:S01]  /*9350*/  F2FP.F16.F32.PACK_AB R50, R67, R48 ;  /* 0x000000304332723e */ /* 0x000fe200000000ff */
[----:B------:R-:W-:Y:S01]  /*9360*/  IMAD.MOV.U32 R48, RZ, RZ, R98 ;  /* 0x000000ffff307224 */ /* 0x000fe200078e0062 */
[----:B------:R-:W-:Y:S02]  /*9370*/  F2FP.F16.F32.PACK_AB R44, R44, R97 ;  /* 0x000000612c2c723e */ /* 0x000fe400000000ff */
[----:B------:R-:W-:-:S07]  /*9380*/  F2FP.F16.F32.PACK_AB R46, R93, R60 ;  /* 0x0000003c5d2e723e */ /* 0x000fce00000000ff */
.L_x_7383:
[----:B------:R-:W-:Y:S05]  /*9390*/  BSYNC B2 ;  /* 0x0000000000027941 */ /* 0x000fea0003800000 */
.L_x_7382:
[----:B------:R-:W-:Y:S01]  /*93a0*/  ISETP.GE.AND P4, PT, R57, R150, PT ;  /* 0x000000963900720c */ /* 0x000fe20003f86270 */
[----:B------:R-:W-:Y:S01]  /*93b0*/  ULDC.64 UR4, c[0x0][0x2e8] ;  /* 0x0000ba0000047ab9 */ /* 0x000fe20000000a00 */
[----:B------:R-:W-:-:S11]  /*93c0*/  ULDC.64 UR6, c[0x0][0x208] ;  /* 0x0000820000067ab9 */ /* 0x000fd60000000a00 */
        /* <DEDUP_REMOVED lines=8> */
[----:B--2---:R0:W-:Y:S04]  /*9450*/  @!P4 STG.E.128 desc[UR6][R54.64], R48 ;  /* 0x000000303600c986 */ /* 0x0041e8000c101d06 */
.L_x_7381:
[----:B------:R-:W-:Y:S05]  /*9460*/  BSYNC B1 ;  /* 0x0000000000017941 */ /* 0x000fea0003800000 */
.L_x_7380:
[----:B0-----:R-:W-:Y:S01]  /*9470*/  VIADD R45, R22, 0x60 ;  /* 0x00000060162d7836 */ /* 0x001fe20000000000 */
[----:B------:R-:W-:Y:S04]  /*9480*/  BSSY B1, `(.L_x_7384) ;  /* 0x0000087000017945 */ /* 0x000fe80003800000 */
[----:B------:R-:W-:-:S13]  /*9490*/  ISETP.GE.OR P4, PT, R45, R4, P0 ;  /* 0x000000042d00720c */ /* 0x000fda0000786670 */
[----:B------:R-:W-:Y:S05]  /*94a0*/  @P4 BRA `(.L_x_7385) ;  /* 0x0000000800104947 */ /* 0x000fea0003800000 */
[----:B------:R-:W3:Y:S04]  /*94b0*/  LDL R44, [R1+0x4] ;  /* 0x00000400012c7983 */ /* 0x000ee80000100800 */
[----:B------:R-:W4:Y:S01]  /*94c0*/  LDL R47, [R1+0x34] ;  /* 0x00003400012f7983 */ /* 0x000f220000100800 */
[----:B--2---:R-:W-:Y:S01]  /*94d0*/  IMAD.WIDE.U32 R52, R45, R138, R136 ;  /* 0x0000008a2d347225 */ /* 0x004fe200078e0088 */
[C---:B------:R-:W-:Y:S01]  /*94e0*/  IADD3 R48, R22.reuse, 0x60, RZ ;  /* 0x0000006016307810 */ /* 0x040fe20007ffe0ff */
[----:B------:R-:W-:Y:S02]  /*94f0*/  BSSY B2, `(.L_x_7386) ;  /* 0x0000073000027945 */ /* 0x000fe40003800000 */
[----:B------:R-:W-:Y:S01]  /*9500*/  VIADD R46, R22, 0x60 ;  /* 0x00000060162e7836 */ /* 0x000fe20000000000 */
[----:B------:R-:W-:Y:S01]  /*9510*/  IADD3 R54, P4, P5, R100, R52, R20 ;  /* 0x0000003464367210 */ /* 0x000fe20007d9e014 */
[----:B------:R-:W-:-:S02]  /*9520*/  IMAD.SHL.U32 R48, R48, 0x40, RZ ;  /* 0x0000004030307824 */ /* 0x000fc400078e00ff */
[----:B------:R-:W-:-:S03]  /*9530*/  IMAD.SHL.U32 R46, R46, 0x40, RZ ;  /* 0x000000402e2e7824 */ /* 0x000fc600078e00ff */
[----:B------:R-:W-:Y:S02]  /*9540*/  LOP3.LUT R48, R48, 0x1c0, RZ, 0xc0, !PT ;  /* 0x000001c030307812 */ /* 0x000fe400078ec0ff */
[----:B------:R-:W-:-:S04]  /*9550*/  LOP3.LUT R46, R46, 0x1c0, RZ, 0xc0, !PT ;  /* 0x000001c02e2e7812 */ /* 0x000fc800078ec0ff */
[----:B------:R-:W-:Y:S02]  /*9560*/  SHF.R.U32.HI R46, RZ, 0x3, R46 ;  /* 0x00000003ff2e7819 */ /* 0x000fe4000001162e */
[----:B---3--:R-:W-:Y:S01]  /*9570*/  LOP3.LUT P6, RZ, R44, 0x1, RZ, 0xc0, !PT ;  /* 0x000000012cff7812 */ /* 0x008fe200078cc0ff */
[----:B------:R-:W-:-:S04]  /*9580*/  IMAD R44, R153, R138, RZ ;  /* 0x0000008a992c7224 */ /* 0x000fc800078e02ff */
[----:B------:R-:W-:Y:S01]  /*9590*/  IMAD R57, R45, R139, R44 ;  /* 0x0000008b2d397224 */ /* 0x000fe200078e022c */
[----:B------:R-:W-:-:S04]  /*95a0*/  SEL R44, R122, R151, !P6 ;  /* 0x000000977a2c7207 */ /* 0x000fc80007000000 */
[----:B------:R-:W-:Y:S02]  /*95b0*/  SHF.R.S32.HI R45, RZ, 0x1f, R44 ;  /* 0x0000001fff2d7819 */ /* 0x000fe4000001142c */
[----:B------:R-:W-:Y:S02]  /*95c0*/  IADD3 R57, R53, R57, RZ ;  /* 0x0000003935397210 */ /* 0x000fe40007ffe0ff */
[----:B------:R-:W-:Y:S02]  /*95d0*/  LEA.HI R45, R45, R44, RZ, 0x4 ;  /* 0x0000002c2d2d7211 */ /* 0x000fe400078f20ff */
[----:B------:R-:W-:Y:S02]  /*95e0*/  IADD3.X R55, R14, R57, R9, P4, P5 ;  /* 0x000000390e377210 */ /* 0x000fe400027ea409 */
[----:B------:R-:W-:-:S04]  /*95f0*/  LEA.HI.SX32 R45, R45, R10, 0x1c ;  /* 0x0000000a2d2d7211 */ /* 0x000fc800078fe2ff */
[----:B------:R-:W-:Y:S01]  /*9600*/  SHF.R.S32.HI R44, RZ, 0x1f, R45 ;  /* 0x0000001fff2c7819 */ /* 0x000fe2000001142d */
[----:B------:R-:W-:-:S03]  /*9610*/  IMAD.SHL.U32 R59, R45, 0x8, RZ ;  /* 0x000000082d3b7824 */ /* 0x000fc600078e00ff */
        /* <DEDUP_REMOVED lines=24> */
[----:B------:R-:W-:Y:S01]  /*97a0*/  HADD2.F32 R67, -RZ, R80.H0_H0 ;  /* 0x20000050ff437230 */ /* 0x000fe20000004100 */
[--C-:B------:R-:W-:Y:S01]  /*97b0*/  SHF.R.U64 R60, R78, 0x10, R79.reuse ;  /* 0x000000104e3c7819 */ /* 0x100fe2000000124f */
[--C-:B------:R-:W-:Y:S01]  /*97c0*/  HADD2.F32 R62, -RZ, R45.reuse.H1_H1 ;  /* 0x3000002dff3e7230 */ /* 0x100fe20000004100 */
[----:B------:R-:W-:Y:S01]  /*97d0*/  SHF.R.U32.HI R78, RZ, 0x10, R79 ;  /* 0x00000010ff4e7819 */ /* 0x000fe2000001164f */
[----:B------:R-:W-:-:S02]  /*97e0*/  HADD2.F32 R47, -RZ, R45.H0_H0 ;  /* 0x2000002dff2f7230 */ /* 0x000fc40000004100 */
[-C--:B------:R-:W-:Y:S01]  /*97f0*/  FMUL.FTZ R77, R64, R67.reuse ;  /* 0x00000043404d7220 */ /* 0x080fe20000410000 */
[----:B------:R-:W-:Y:S02]  /*9800*/  HADD2.F32 R66, -RZ, R181.H1_H1 ;  /* 0x300000b5ff427230 */ /* 0x000fe40000004100 */
[----:B------:R-:W-:Y:S01]  /*9810*/  FMUL.FTZ R67, R62, R67 ;  /* 0x000000433e437220 */ /* 0x000fe20000410000 */
[----:B------:R-:W-:Y:S02]  /*9820*/  HADD2.F32 R65, -RZ, R76.H0_H0 ;  /* 0x2000004cff417230 */ /* 0x000fe40000004100 */
[-C--:B------:R-:W-:Y:S01]  /*9830*/  FMUL.FTZ R76, R63, R92.reuse ;  /* 0x0000005c3f4c7220 */ /* 0x080fe20000410000 */
[C---:B------:R-:W-:Y:S01]  /*9840*/  FMUL.FTZ R92, R47.reuse, R92 ;  /* 0x0000005c2f5c7220 */ /* 0x040fe20000410000 */
[----:B------:R-:W-:Y:S02]  /*9850*/  HADD2.F32 R80, -RZ, R180.H1_H1 ;  /* 0x300000b4ff507230 */ /* 0x000fe40000004100 */
[-C--:B------:R-:W-:Y:S01]  /*9860*/  FFMA.FTZ R45, R47, R66.reuse, -R76 ;  /* 0x000000422f2d7223 */ /* 0x080fe2000001084c */
[----:B------:R-:W-:Y:S01]  /*9870*/  FFMA.FTZ R64, R64, R65, R67 ;  /* 0x0000004140407223 */ /* 0x000fe20000010043 */
[----:B------:R-:W-:Y:S01]  /*9880*/  FFMA.FTZ R47, R63, R66, R92 ;  /* 0x000000423f2f7223 */ /* 0x000fe2000001005c */
[----:B------:R-:W-:-:S02]  /*9890*/  HADD2.F32 R76, -RZ, R51.H1_H1 ;  /* 0x30000033ff4c7230 */ /* 0x000fc40000004100 */
[----:B------:R-:W-:Y:S01]  /*98a0*/  FFMA.FTZ R62, R62, R65, -R77 ;  /* 0x000000413e3e7223 */ /* 0x000fe2000001084d */
[----:B------:R-:W-:Y:S02]  /*98b0*/  HADD2.F32 R67, -RZ, R82.H0_H0 ;  /* 0x20000052ff437230 */ /* 0x000fe40000004100 */
[----:B------:R-:W-:Y:S02]  /*98c0*/  HADD2.F32 R92, -RZ, R182.H1_H1 ;  /* 0x300000b6ff5c7230 */ /* 0x000fe40000004100 */
[----:B------:R-:W-:Y:S02]  /*98d0*/  HADD2.F32 R63, -RZ, R51.H0_H0 ;  /* 0x20000033ff3f7230 */ /* 0x000fe40000004100 */
[----:B------:R-:W-:Y:S01]  /*98e0*/  FMUL.FTZ R77, R76, R67 ;  /* 0x000000434c4d7220 */ /* 0x000fe20000410000 */
[--C-:B------:R-:W-:Y:S01]  /*98f0*/  HADD2.F32 R66, -RZ, R49.reuse.H1_H1 ;  /* 0x30000031ff427230 */ /* 0x100fe20000004100 */
[----:B------:R-:W-:Y:S01]  /*9900*/  F2FP.F16.F32.PACK_AB R45, R62, R45 ;  /* 0x0000002d3e2d723e */ /* 0x000fe200000000ff */
[----:B------:R-:W-:-:S02]  /*9910*/  HADD2.F32 R51, -RZ, R49.H0_H0 ;  /* 0x20000031ff337230 */ /* 0x000fc40000004100 */
[----:B------:R-:W-:Y:S02]  /*9920*/  HADD2.F32 R65, -RZ, R78.H0_H0 ;  /* 0x2000004eff417230 */ /* 0x000fe40000004100 */
[-C--:B------:R-:W-:Y:S01]  /*9930*/  FMUL.FTZ R78, R63, R92.reuse ;  /* 0x0000005c3f4e7220 */ /* 0x080fe20000410000 */
[C---:B------:R-:W-:Y:S01]  /*9940*/  FMUL.FTZ R67, R66.reuse, R67 ;  /* 0x0000004342437220 */ /* 0x040fe20000410000 */
[C---:B------:R-:W-:Y:S01]  /*9950*/  FMUL.FTZ R92, R51.reuse, R92 ;  /* 0x0000005c335c7220 */ /* 0x040fe20000410000 */
[----:B------:R-:W-:Y:S02]  /*9960*/  HADD2.F32 R183, -RZ, R183.H0_H0 ;  /* 0x200000b7ffb77230 */ /* 0x000fe40000004100 */
[-C--:B------:R-:W-:Y:S01]  /*9970*/  FFMA.FTZ R49, R51, R80.reuse, -R78 ;  /* 0x0000005033317223 */ /* 0x080fe2000001084e */
[-C--:B------:R-:W-:Y:S01]  /*9980*/  FFMA.FTZ R66, R66, R65.reuse, -R77 ;  /* 0x0000004142427223 */ /* 0x080fe2000001084d */
[----:B------:R-:W-:Y:S01]  /*9990*/  FFMA.FTZ R76, R76, R65, R67 ;  /* 0x000000414c4c7223 */ /* 0x000fe20000010043 */
[----:B------:R-:W-:Y:S01]  /*99a0*/  FFMA.FTZ R51, R63, R80, R92 ;  /* 0x000000503f337223 */ /* 0x000fe2000001005c */
[----:B------:R-:W-:-:S02]  /*99b0*/  HADD2.F32 R78, -RZ, R58.H0_H0 ;  /* 0x2000003aff4e7230 */ /* 0x000fc40000004100 */
[--C-:B------:R-:W-:Y:S01]  /*99c0*/  HADD2.F32 R65, -RZ, R48.reuse.H0_H0 ;  /* 0x20000030ff417230 */ /* 0x100fe20000004100 */
[----:B------:R-:W-:Y:S01]  /*99d0*/  F2FP.F16.F32.PACK_AB R66, R66, R49 ;  /* 0x000000314242723e */ /* 0x000fe200000000ff */
[----:B------:R-:W-:Y:S01]  /*99e0*/  HADD2.F32 R67, -RZ, R48.H1_H1 ;  /* 0x30000030ff437230 */ /* 0x000fe20000004100 */
[----:B------:R-:W-:Y:S01]  /*99f0*/  F2FP.F16.F32.PACK_AB R49, R64, R47 ;  /* 0x0000002f4031723e */ /* 0x000fe200000000ff */
[--C-:B------:R-:W-:Y:S02]  /*9a00*/  HADD2.F32 R63, -RZ, R44.reuse.H1_H1 ;  /* 0x3000002cff3f7230 */ /* 0x100fe40000004100 */
[----:B------:R-:W-:Y:S01]  /*9a10*/  FMUL.FTZ R77, R65, R183 ;  /* 0x000000b7414d7220 */ /* 0x000fe20000410000 */
[----:B------:R-:W-:Y:S02]  /*9a20*/  HADD2.F32 R181, -RZ, R181.H0_H0 ;  /* 0x200000b5ffb57230 */ /* 0x000fe40000004100 */
[----:B------:R-:W-:Y:S01]  /*9a30*/  FMUL.FTZ R80, R67, R78 ;  /* 0x0000004e43507220 */ /* 0x000fe20000410000 */
[----:B------:R-:W-:-:S02]  /*9a40*/  HADD2.F32 R58, -RZ, R44.H0_H0 ;  /* 0x2000002cff3a7230 */ /* 0x000fc40000004100 */
[C---:B------:R-:W-:Y:S01]  /*9a50*/  FMUL.FTZ R78, R63.reuse, R78 ;  /* 0x0000004e3f4e7220 */ /* 0x040fe20000410000 */
[----:B------:R-:W-:Y:S01]  /*9a60*/  HADD2.F32 R56, -RZ, R56.H0_H0 ;  /* 0x20000038ff387230 */ /* 0x000fe20000004100 */
[----:B------:R-:W-:Y:S01]  /*9a70*/  F2FP.F16.F32.PACK_AB R51, R76, R51 ;  /* 0x000000334c33723e */ /* 0x000fe200000000ff */
[----:B------:R-:W-:Y:S02]  /*9a80*/  IMAD.MOV.U32 R47, RZ, RZ, R66 ;  /* 0x000000ffff2f7224 */ /* 0x000fe400078e0042 */
[C---:B------:R-:W-:Y:S01]  /*9a90*/  FMUL.FTZ R48, R58.reuse, R183 ;  /* 0x000000b73a307220 */ /* 0x040fe20000410000 */
[-C--:B------:R-:W-:Y:S01]  /*9aa0*/  FFMA.FTZ R44, R58, R181.reuse, -R77 ;  /* 0x000000b53a2c7223 */ /* 0x080fe2000001084d */
[-C--:B------:R-:W-:Y:S01]  /*9ab0*/  FFMA.FTZ R63, R63, R56.reuse, -R80 ;  /* 0x000000383f3f7223 */ /* 0x080fe20000010850 */
[----:B------:R-:W-:Y:S01]  /*9ac0*/  FFMA.FTZ R79, R67, R56, R78 ;  /* 0x00000038434f7223 */ /* 0x000fe2000001004e */
[----:B------:R-:W-:Y:S02]  /*9ad0*/  HADD2.F32 R58, -RZ, R50.H0_H0 ;  /* 0x20000032ff3a7230 */ /* 0x000fe40000004100 */
[----:B------:R-:W-:Y:S01]  /*9ae0*/  FFMA.FTZ R48, R65, R181, R48 ;  /* 0x000000b541307223 */ /* 0x000fe20000010030 */
[----:B------:R-:W-:Y:S01]  /*9af0*/  HADD2.F32 R67, -RZ, R182.H0_H0 ;  /* 0x200000b6ff437230 */ /* 0x000fe20000004100 */
[----:B------:R-:W-:Y:S01]  /*9b00*/  F2FP.F16.F32.PACK_AB R44, R63, R44 ;  /* 0x0000002c3f2c723e */ /* 0x000fe200000000ff */
[----:B------:R-:W-:-:S02]  /*9b10*/  HADD2.F32 R77, -RZ, R61.H0_H0 ;  /* 0x2000003dff4d7230 */ /* 0x000fc40000004100 */
[----:B------:R-:W-:Y:S02]  /*9b20*/  HADD2.F32 R56, -RZ, R46.H0_H0 ;  /* 0x2000002eff387230 */ /* 0x000fe40000004100 */
[-C--:B------:R-:W-:Y:S01]  /*9b30*/  FMUL.FTZ R81, R58, R67.reuse ;  /* 0x000000433a517220 */ /* 0x080fe20000410000 */
        /* <DEDUP_REMOVED lines=8> */
[-C--:B------:R-:W-:Y:S01]  /*9bc0*/  FFMA.FTZ R81, R56, R65.reuse, -R81 ;  /* 0x0000004138517223 */ /* 0x080fe20000010851 */
[----:B------:R-:W-:Y:S01]  /*9bd0*/  FFMA.FTZ R67, R58, R65, R67 ;  /* 0x000000413a437223 */ /* 0x000fe20000010043 */
[-C--:B------:R-:W-:Y:S01]  /*9be0*/  FFMA.FTZ R46, R46, R61.reuse, -R83 ;  /* 0x0000003d2e2e7223 */ /* 0x080fe20000010853 */
[----:B------:R-:W-:-:S04]  /*9bf0*/  FFMA.FTZ R50, R50, R61, R77 ;  /* 0x0000003d32327223 */ /* 0x000fc8000001004d */
[----:B------:R-:W-:Y:S02]  /*9c00*/  F2FP.F16.F32.PACK_AB R46, R46, R81 ;  /* 0x000000512e2e723e */ /* 0x000fe400000000ff */
[----:B------:R-:W-:-:S07]  /*9c10*/  F2FP.F16.F32.PACK_AB R50, R50, R67 ;  /* 0x000000433232723e */ /* 0x000fce00000000ff */
.L_x_7387:
[----:B------:R-:W-:Y:S05]  /*9c20*/  BSYNC B2 ;  /* 0x0000000000027941 */ /* 0x000fea0003800000 */
.L_x_7386:
        /* <DEDUP_REMOVED lines=12> */
.L_x_7385:
[----:B------:R-:W-:Y:S05]  /*9cf0*/  BSYNC B1 ;  /* 0x0000000000017941 */ /* 0x000fea0003800000 */
.L_x_7384:
[----:B0-----:R-:W-:Y:S01]  /*9d00*/  IADD3 R45, R22, 0x80, RZ ;  /* 0x00000080162d7810 */ /* 0x001fe20007ffe0ff */
[----:B------:R-:W-:Y:S03]  /*9d10*/  BSSY B1, `(.L_x_7388) ;  /* 0x0000085000017945 */ /* 0x000fe60003800000 */
[----:B------:R-:W-:-:S13]  /*9d20*/  ISETP.GE.OR P4, PT, R45, R4, P0 ;  /* 0x000000042d00720c */ /* 0x000fda0000786670 */
[----:B------:R-:W-:Y:S05]  /*9d30*/  @P4 BRA `(.L_x_7389) ;  /* 0x0000000800084947 */ /* 0x000fea0003800000 */
[----:B------:R-:W3:Y:S04]  /*9d40*/  LDL R44, [R1+0x4] ;  /* 0x00000400012c7983 */ /* 0x000ee80000100800 */
[----:B------:R-:W4:Y:S01]  /*9d50*/  LDL R46, [R1+0x4c] ;  /* 0x00004c00012e7983 */ /* 0x000f220000100800 */
[----:B--2---:R-:W-:Y:S01]  /*9d60*/  IMAD.WIDE.U32 R52, R45, R138, R136 ;  /* 0x0000008a2d347225 */ /* 0x004fe200078e0088 */
[----:B------:R-:W-:Y:S03]  /*9d70*/  BSSY B2, `(.L_x_7390) ;  /* 0x0000072000027945 */ /* 0x000fe60003800000 */
[----:B------:R-:W-:Y:S01]  /*9d80*/  VIADD R47, R22, 0x80 ;  /* 0x00000080162f7836 */ /* 0x000fe20000000000 */
[----:B------:R-:W-:-:S03]  /*9d90*/  IADD3 R54, P4, P5, R100, R52, R20 ;  /* 0x0000003464367210 */ /* 0x000fc60007d9e014 */
[----:B------:R-:W-:-:S05]  /*9da0*/  IMAD.SHL.U32 R47, R47, 0x40, RZ ;  /* 0x000000402f2f7824 */ /* 0x000fca00078e00ff */
[----:B------:R-:W-:Y:S02]  /*9db0*/  LOP3.LUT R47, R47, 0x1c0, RZ, 0xc0, !PT ;  /* 0x000001c02f2f7812 */ /* 0x000fe400078ec0ff */
        /* <DEDUP_REMOVED lines=25> */
[----:B------:R-:W-:Y:S01]  /*9f50*/  IMAD.MOV.U32 R64, RZ, RZ, R51 ;  /* 0x000000ffff407224 */ /* 0x000fe200078e0033 */
[----:B------:R-:W-:Y:S01]  /*9f60*/  SHF.R.U32.HI R67, RZ, 0x10, R73 ;  /* 0x00000010ff437819 */ /* 0x000fe20000011649 */
[----:B------:R-:W-:Y:S01]  /*9f70*/  IMAD.MOV.U32 R63, RZ, RZ, R48 ;  /* 0x000000ffff3f7224 */ /* 0x000fe200078e0030 */
[--C-:B------:R-:W-:Y:S01]  /*9f80*/  SHF.R.U64 R58, R68, 0x10, R69.reuse ;  /* 0x00000010443a7819 */ /* 0x100fe20000001245 */
[--C-:B------:R-:W-:Y:S01]  /*9f90*/  HADD2.F32 R51, -RZ, R62.reuse.H0_H0 ;  /* 0x2000003eff337230 */ /* 0x100fe20000004100 */
[----:B------:R-:W-:Y:S01]  /*9fa0*/  SHF.R.U32.HI R65, RZ, 0x10, R69 ;  /* 0x00000010ff417819 */ /* 0x000fe20000011645 */
[----:B0-----:R-:W-:Y:S01]  /*9fb0*/  IMAD.MOV.U32 R49, RZ, RZ, R47 ;  /* 0x000000ffff317224 */ /* 0x001fe200078e002f */
[----:B------:R-:W-:Y:S01]  /*9fc0*/  SHF.R.U64 R61, R72, 0x10, R73 ;  /* 0x00000010483d7819 */ /* 0x000fe20000001249 */
[----:B------:R-:W-:Y:S01]  /*9fd0*/  HADD2.F32 R68, -RZ, R173.H1_H1 ;  /* 0x300000adff447230 */ /* 0x000fe20000004100 */
[--C-:B------:R-:W-:Y:S01]  /*9fe0*/  SHF.R.U64 R60, R74, 0x10, R75.reuse ;  /* 0x000000104a3c7819 */ /* 0x100fe2000000124b */
[----:B------:R-:W-:Y:S01]  /*9ff0*/  HADD2.F32 R62, -RZ, R62.H1_H1 ;  /* 0x3000003eff3e7230 */ /* 0x000fe20000004100 */
[----:B------:R-:W-:Y:S01]  /*a000*/  SHF.R.U32.HI R74, RZ, 0x10, R75 ;  /* 0x00000010ff4a7819 */ /* 0x000fe2000001164b */
[----:B------:R-:W-:-:S02]  /*a010*/  HADD2.F32 R67, -RZ, R67.H0_H0 ;  /* 0x20000043ff437230 */ /* 0x000fc40000004100 */
[-C--:B------:R-:W-:Y:S01]  /*a020*/  FMUL.FTZ R72, R51, R68.reuse ;  /* 0x0000004433487220 */ /* 0x080fe20000410000 */
[--C-:B------:R-:W-:Y:S01]  /*a030*/  HADD2.F32 R47, -RZ, R45.reuse.H0_H0 ;  /* 0x2000002dff2f7230 */ /* 0x100fe20000004100 */
[--C-:B------:R-:W-:Y:S01]  /*a040*/  SHF.R.U64 R56, R70, 0x10, R71.reuse ;  /* 0x0000001046387819 */ /* 0x100fe20000001247 */
[----:B------:R-:W-:Y:S02]  /*a050*/  HADD2.F32 R48, -RZ, R45.H1_H1 ;  /* 0x3000002dff307230 */ /* 0x000fe40000004100 */
[-C--:B------:R-:W-:Y:S01]  /*a060*/  FMUL.FTZ R69, R62, R67.reuse ;  /* 0x000000433e457220 */ /* 0x080fe20000410000 */
[----:B------:R-:W-:Y:S02]  /*a070*/  HADD2.F32 R66, -RZ, R171.H1_H1 ;  /* 0x300000abff427230 */ /* 0x000fe40000004100 */
[C---:B------:R-:W-:Y:S01]  /*a080*/  FMUL.FTZ R68, R47.reuse, R68 ;  /* 0x000000442f447220 */ /* 0x040fe20000410000 */
[----:B------:R-:W-:Y:S02]  /*a090*/  HADD2.F32 R65, -RZ, R65.H0_H0 ;  /* 0x20000041ff417230 */ /* 0x000fe40000004100 */
[C---:B------:R-:W-:Y:S01]  /*a0a0*/  FMUL.FTZ R67, R48.reuse, R67 ;  /* 0x0000004330437220 */ /* 0x040fe20000410000 */
[----:B------:R-:W-:Y:S01]  /*a0b0*/  SHF.R.U32.HI R70, RZ, 0x10, R71 ;  /* 0x00000010ff467819 */ /* 0x000fe20000011647 */
[-C--:B------:R-:W-:Y:S01]  /*a0c0*/  FFMA.FTZ R45, R47, R66.reuse, -R72 ;  /* 0x000000422f2d7223 */ /* 0x080fe20000010848 */
[----:B------:R-:W-:Y:S01]  /*a0d0*/  FFMA.FTZ R47, R51, R66, R68 ;  /* 0x00000042332f7223 */ /* 0x000fe20000010044 */
[-C--:B------:R-:W-:Y:S01]  /*a0e0*/  FFMA.FTZ R48, R48, R65.reuse, -R69 ;  /* 0x0000004130307223 */ /* 0x080fe20000010845 */
[----:B------:R-:W-:Y:S01]  /*a0f0*/  FFMA.FTZ R62, R62, R65, R67 ;  /* 0x000000413e3e7223 */ /* 0x000fe20000010043 */
[----:B------:R-:W-:-:S02]  /*a100*/  HADD2.F32 R65, -RZ, R64.H0_H0 ;  /* 0x20000040ff417230 */ /* 0x000fc40000004100 */
[----:B------:R-:W-:Y:S01]  /*a110*/  HADD2.F32 R66, -RZ, R64.H1_H1 ;  /* 0x30000040ff427230 */ /* 0x000fe20000004100 */
[----:B------:R-:W-:Y:S01]  /*a120*/  F2FP.F16.F32.PACK_AB R45, R48, R45 ;  /* 0x0000002d302d723e */ /* 0x000fe200000000ff */
[----:B------:R-:W-:Y:S02]  /*a130*/  HADD2.F32 R69, -RZ, R74.H0_H0 ;  /* 0x2000004aff457230 */ /* 0x000fe40000004100 */
[----:B------:R-:W-:Y:S02]  /*a140*/  HADD2.F32 R72, -RZ, R172.H1_H1 ;  /* 0x300000acff487230 */ /* 0x000fe40000004100 */
[--C-:B------:R-:W-:Y:S02]  /*a150*/  HADD2.F32 R64, -RZ, R49.reuse.H1_H1 ;  /* 0x30000031ff407230 */ /* 0x100fe40000004100 */
[----:B------:R-:W-:Y:S01]  /*a160*/  FMUL.FTZ R71, R66, R69 ;  /* 0x0000004542477220 */ /* 0x000fe20000410000 */
[----:B------:R-:W-:Y:S02]  /*a170*/  HADD2.F32 R51, -RZ, R49.H0_H0 ;  /* 0x20000031ff337230 */ /* 0x000fe40000004100 */
[----:B------:R-:W-:-:S02]  /*a180*/  HADD2.F32 R68, -RZ, R170.H1_H1 ;  /* 0x300000aaff447230 */ /* 0x000fc40000004100 */
[C---:B------:R-:W-:Y:S01]  /*a190*/  FMUL.FTZ R69, R64.reuse, R69 ;  /* 0x0000004540457220 */ /* 0x040fe20000410000 */
[----:B------:R-:W-:Y:S02]  /*a1a0*/  HADD2.F32 R67, -RZ, R70.H0_H0 ;  /* 0x20000046ff437230 */ /* 0x000fe40000004100 */
[-C--:B------:R-:W-:Y:S01]  /*a1b0*/  FMUL.FTZ R70, R65, R72.reuse ;  /* 0x0000004841467220 */ /* 0x080fe20000410000 */
[C---:B------:R-:W-:Y:S01]  /*a1c0*/  FMUL.FTZ R72, R51.reuse, R72 ;  /* 0x0000004833487220 */ /* 0x040fe20000410000 */
[----:B------:R-:W-:Y:S02]  /*a1d0*/  HADD2.F32 R58, -RZ, R58.H0_H0 ;  /* 0x2000003aff3a7230 */ /* 0x000fe40000004100 */
[-C--:B------:R-:W-:Y:S01]  /*a1e0*/  FFMA.FTZ R49, R51, R68.reuse, -R70 ;  /* 0x0000004433317223 */ /* 0x080fe20000010846 */
[-C--:B------:R-:W-:Y:S01]  /*a1f0*/  FFMA.FTZ R64, R64, R67.reuse, -R71 ;  /* 0x0000004340407223 */ /* 0x080fe20000010847 */
[----:B------:R-:W-:Y:S01]  /*a200*/  FFMA.FTZ R74, R66, R67, R69 ;  /* 0x00000043424a7223 */ /* 0x000fe20000010045 */
[----:B------:R-:W-:Y:S01]  /*a210*/  FFMA.FTZ R51, R65, R68, R72 ;  /* 0x0000004441337223 */ /* 0x000fe20000010048 */
[----:B------:R-:W-:-:S02]  /*a220*/  HADD2.F32 R67, -RZ, R61.H0_H0 ;  /* 0x2000003dff437230 */ /* 0x000fc40000004100 */
[----:B------:R-:W-:Y:S01]  /*a230*/  HADD2.F32 R65, -RZ, R63.H0_H0 ;  /* 0x2000003fff417230 */ /* 0x000fe20000004100 */
[----:B------:R-:W-:Y:S01]  /*a240*/  F2FP.F16.F32.PACK_AB R64, R64, R49 ;  /* 0x000000314040723e */ /* 0x000fe200000000ff */
[--C-:B------:R-:W-:Y:S01]  /*a250*/  HADD2.F32 R61, -RZ, R44.reuse.H0_H0 ;  /* 0x2000002cff3d7230 */ /* 0x100fe20000004100 */
[----:B------:R-:W-:Y:S01]  /*a260*/  F2FP.F16.F32.PACK_AB R49, R62, R47 ;  /* 0x0000002f3e31723e */ /* 0x000fe200000000ff */
[----:B------:R-:W-:Y:S01]  /*a270*/  HADD2.F32 R68, -RZ, R173.H0_H0 ;  /* 0x200000adff447230 */ /* 0x000fe20000004100 */
[----:B------:R-:W-:Y:S01]  /*a280*/  F2FP.F16.F32.PACK_AB R51, R74, R51 ;  /* 0x000000334a33723e */ /* 0x000fe200000000ff */
[----:B------:R-:W-:Y:S01]  /*a290*/  HADD2.F32 R63, -RZ, R63.H1_H1 ;  /* 0x3000003fff3f7230 */ /* 0x000fe20000004100 */
[----:B------:R-:W-:Y:S01]  /*a2a0*/  MOV R47, R64 ;  /* 0x00000040002f7202 */ /* 0x000fe20000000f00 */
[----:B------:R-:W-:Y:S02]  /*a2b0*/  HADD2.F32 R44, -RZ, R44.H1_H1 ;  /* 0x3000002cff2c7230 */ /* 0x000fe40000004100 */
[----:B------:R-:W-:Y:S01]  /*a2c0*/  FMUL.FTZ R70, R65, R68 ;  /* 0x0000004441467220 */ /* 0x000fe20000410000 */
[----:B------:R-:W-:-:S02]  /*a2d0*/  HADD2.F32 R66, -RZ, R171.H0_H0 ;  /* 0x200000abff427230 */ /* 0x000fc40000004100 */
[-C--:B------:R-:W-:Y:S01]  /*a2e0*/  FMUL.FTZ R69, R63, R67.reuse ;  /* 0x000000433f457220 */ /* 0x080fe20000410000 */
[----:B------:R-:W-:Y:S01]  /*a2f0*/  FMUL.FTZ R68, R61, R68 ;  /* 0x000000443d447220 */ /* 0x000fe20000410000 */
[C---:B------:R-:W-:Y:S01]  /*a300*/  FMUL.FTZ R72, R44.reuse, R67 ;  /* 0x000000432c487220 */ /* 0x040fe20000410000 */
[----:B------:R-:W-:Y:S02]  /*a310*/  HADD2.F32 R67, -RZ, R60.H0_H0 ;  /* 0x2000003cff437230 */ /* 0x000fe40000004100 */
[----:B------:R-:W-:Y:S01]  /*a320*/  FFMA.FTZ R69, R44, R58, -R69 ;  /* 0x0000003a2c457223 */ /* 0x000fe20000010845 */
[----:B------:R-:W-:Y:S01]  /*a330*/  FFMA.FTZ R68, R65, R66, R68 ;  /* 0x0000004241447223 */ /* 0x000fe20000010044 */
[----:B------:R-:W-:Y:S01]  /*a340*/  FFMA.FTZ R71, R63, R58, R72 ;  /* 0x0000003a3f477223 */ /* 0x000fe20000010048 */
        /* <DEDUP_REMOVED lines=16> */
[----:B------:R-:W-:Y:S01]  /*a450*/  FFMA.FTZ R50, R50, R63, R67 ;  /* 0x0000003f32327223 */ /* 0x000fe20000010043 */
[----:B------:R-:W-:-:S03]  /*a460*/  F2FP.F16.F32.PACK_AB R44, R69, R70 ;  /* 0x00000046452c723e */ /* 0x000fc600000000ff */
[----:B------:R-:W-:Y:S02]  /*a470*/  F2FP.F16.F32.PACK_AB R46, R46, R73 ;  /* 0x000000492e2e723e */ /* 0x000fe400000000ff */
[----:B------:R-:W-:-:S07]  /*a480*/  F2FP.F16.F32.PACK_AB R50, R50, R65 ;  /* 0x000000413232723e */ /* 0x000fce00000000ff */
.L_x_7391:
[----:B------:R-:W-:Y:S05]  /*a490*/  BSYNC B2 ;  /* 0x0000000000027941 */ /* 0x000fea0003800000 */
.L_x_7390:
        /* <DEDUP_REMOVED lines=12> */
.L_x_7389:
[----:B------:R-:W-:Y:S05]  /*a560*/  BSYNC B1 ;  /* 0x0000000000017941 */ /* 0x000fea0003800000 */
.L_x_7388:
[----:B0-----:R-:W-:Y:S02]  /*a570*/  VIADD R45, R22, 0xa0 ;  /* 0x000000a0162d7836 */ /* 0x001fe40000000000 */
[-C--:B--2---:R-:W-:Y:S02]  /*a580*/  IMAD R44, R149, R138.reuse, RZ ;  /* 0x0000008a952c7224 */ /* 0x084fe400078e02ff */
[C---:B------:R-:W-:Y:S01]  /*a590*/  IMAD.WIDE.U32 R136, R45.reuse, R138, R136 ;  /* 0x0000008a2d887225 */ /* 0x040fe200078e0088 */
[----:B------:R-:W-:-:S03]  /*a5a0*/  ISETP.GE.OR P4, PT, R45, R4, P0 ;  /* 0x000000042d00720c */ /* 0x000fc60000786670 */
[----:B------:R-:W-:-:S10]  /*a5b0*/  IMAD R57, R45, R139, R44 ;  /* 0x0000008b2d397224 */ /* 0x000fd400078e022c */
[----:B------:R-:W-:Y:S05]  /*a5c0*/  @P4 BRA `(.L_x_7358) ;  /* 0x0000001000684947 */ /* 0x000fea0003800000 */
[----:B------:R-:W2:Y:S01]  /*a5d0*/  LDL R45, [R1+0x4] ;  /* 0x00000400012d7983 */ /* 0x000ea20000100800 */
[----:B------:R-:W0:Y:S03]  /*a5e0*/  LDC.64 R52, c[0x0][0x2e8] ;  /* 0x0000ba00ff347b82 */ /* 0x000e260000000a00 */
[----:B------:R-:W3:Y:S01]  /*a5f0*/  LDL R46, [R1+0x48] ;  /* 0x00004800012e7983 */ /* 0x000ee20000100800 */
[----:B------:R-:W-:Y:S01]  /*a600*/  IMAD.IADD R57, R137, 0x1, R57 ;  /* 0x0000000189397824 */ /* 0x000fe200078e0239 */
[----:B------:R-:W-:Y:S01]  /*a610*/  IADD3 R44, P4, P5, R100, R136, R20 ;  /* 0x00000088642c7210 */ /* 0x000fe20007d9e014 */
[----:B------:R-:W-:Y:S01]  /*a620*/  VIADD R47, R22, 0xa0 ;  /* 0x000000a0162f7836 */ /* 0x000fe20000000000 */
[----:B------:R-:W-:Y:S04]  /*a630*/  BSSY B1, `(.L_x_7392) ;  /* 0x000006f000017945 */ /* 0x000fe80003800000 */
[----:B------:R-:W-:-:S04]  /*a640*/  SHF.L.U32 R47, R47, 0x6, RZ ;  /* 0x000000062f2f7819 */ /* 0x000fc800000006ff */
[----:B------:R-:W-:Y:S02]  /*a650*/  LOP3.LUT R47, R47, 0x1c0, RZ, 0xc0, !PT ;  /* 0x000001c02f2f7812 */ /* 0x000fe400078ec0ff */
[----:B--2---:R-:W-:Y:S02]  /*a660*/  LOP3.LUT P6, RZ, R45, 0x1, RZ, 0xc0, !PT ;  /* 0x000000012dff7812 */ /* 0x004fe400078cc0ff */
[----:B------:R-:W-:Y:S02]  /*a670*/  IADD3.X R45, R14, R57, R9, P4, P5 ;  /* 0x000000390e2d7210 */ /* 0x000fe400027ea409 */
[----:B0-----:R-:W-:Y:S02]  /*a680*/  LEA R54, P4, R44, R52, 0x1 ;  /* 0x000000342c367211 */ /* 0x001fe400078808ff */
[----:B------:R-:W-:Y:S02]  /*a690*/  SEL R151, R122, R151, !P6 ;  /* 0x000000977a977207 */ /* 0x000fe40007000000 */
[----:B------:R-:W-:-:S02]  /*a6a0*/  LEA.HI.X R55, R44, R53, R45, 0x1, P4 ;  /* 0x000000352c377211 */ /* 0x000fc400020f0c2d */
        /* <DEDUP_REMOVED lines=9> */
[----:B---3--:R-:W-:-:S04]  /*a740*/  IMAD R44, R44, 0x2c00, R46 ;  /* 0x00002c002c2c7824 */ /* 0x008fc800078e022e */
        /* <DEDUP_REMOVED lines=10> */
[----:B------:R-:W-:Y:S01]  /*a7f0*/  MOV R63, R51 ;  /* 0x00000033003f7202 */ /* 0x000fe20000000f00 */
[--C-:B------:R-:W-:Y:S01]  /*a800*/  HADD2.F32 R51, -RZ, R49.reuse.H0_H0 ;  /* 0x20000031ff337230 */ /* 0x100fe20000004100 */
[----:B------:R-:W-:Y:S01]  /*a810*/  SHF.R.U32.HI R66, RZ, 0x10, R85 ;  /* 0x00000010ff427819 */ /* 0x000fe20000011655 */
[----:B0-----:R-:W-:Y:S01]  /*a820*/  IMAD.MOV.U32 R48, RZ, RZ, R47 ;  /* 0x000000ffff307224 */ /* 0x001fe200078e002f */
        /* <DEDUP_REMOVED lines=37> */
[-C--:B------:R-:W-:Y:S01]  /*aa80*/  FFMA.FTZ R70, R47, R64.reuse, -R70 ;  /* 0x000000402f467223 */ /* 0x080fe20000010846 */
[----:B------:R-:W-:Y:S02]  /*aa90*/  HADD2.F32 R47, -RZ, R61.H0_H0 ;  /* 0x2000003dff2f7230 */ /* 0x000fe40000004100 */
[----:B------:R-:W-:Y:S01]  /*aaa0*/  FFMA.FTZ R69, R49, R64, R66 ;  /* 0x0000004031457223 */ /* 0x000fe20000010042 */
[----:B------:R-:W-:Y:S02]  /*aab0*/  HADD2.F32 R167, -RZ, R167.H0_H0 ;  /* 0x200000a7ffa77230 */ /* 0x000fe40000004100 */
[----:B------:R-:W-:Y:S01]  /*aac0*/  FMUL.FTZ R64, R48, R169 ;  /* 0x000000a930407220 */ /* 0x000fe20000410000 */
[----:B------:R-:W-:-:S02]  /*aad0*/  HADD2.F32 R49, -RZ, R73.H0_H0 ;  /* 0x20000049ff317230 */ /* 0x000fc40000004100 */
[----:B------:R-:W-:Y:S01]  /*aae0*/  FMUL.FTZ R169, R47, R169 ;  /* 0x000000a92fa97220 */ /* 0x000fe20000410000 */
[----:B------:R-:W-:Y:S02]  /*aaf0*/  HADD2.F32 R62, -RZ, R62.H1_H1 ;  /* 0x3000003eff3e7230 */ /* 0x000fe40000004100 */
[----:B------:R-:W-:Y:S01]  /*ab00*/  FFMA.FTZ R72, R63, R51, R72 ;  /* 0x000000333f487223 */ /* 0x000fe20000010048 */
        /* <DEDUP_REMOVED lines=11> */
[----:B------:R-:W-:Y:S01]  /*abc0*/  HADD2.F32 R50, -RZ, R50.H1_H1 ;  /* 0x30000032ff327230 */ /* 0x000fe20000004100 */
[----:B------:R-:W-:Y:S01]  /*abd0*/  F2FP.F16.F32.PACK_AB R67, R67, R44 ;  /* 0x0000002c4343723e */ /* 0x000fe200000000ff */
[----:B------:R-:W-:Y:S01]  /*abe0*/  HADD2.F32 R168, -RZ, R168.H0_H0 ;  /* 0x200000a8ffa87230 */ /* 0x000fe20000004100 */
[----:B------:R-:W-:Y:S01]  /*abf0*/  F2FP.F16.F32.PACK_AB R44, R61, R64 ;  /* 0x000000403d2c723e */ /* 0x000fe200000000ff */
[----:B------:R-:W-:-:S02]  /*ac00*/  HADD2.F32 R46, -RZ, R46.H1_H1 ;  /* 0x3000002eff2e7230 */ /* 0x000fc40000004100 */
[-C--:B------:R-:W-:Y:S01]  /*ac10*/  FMUL.FTZ R65, R50, R51.reuse ;  /* 0x0000003332417220 */ /* 0x080fe20000410000 */
[----:B------:R-:W-:Y:S02]  /*ac20*/  HADD2.F32 R166, -RZ, R166.H0_H0 ;  /* 0x200000a6ffa67230 */ /* 0x000fe40000004100 */
[CC--:B------:R-:W-:Y:S01]  /*ac30*/  FMUL.FTZ R63, R47.reuse, R168.reuse ;  /* 0x000000a82f3f7220 */ /* 0x0c0fe20000410000 */
[----:B------:R-:W-:Y:S02]  /*ac40*/  HADD2.F32 R49, -RZ, R56.H0_H0 ;  /* 0x20000038ff317230 */ /* 0x000fe40000004100 */
[----:B------:R-:W-:Y:S01]  /*ac50*/  FMUL.FTZ R56, R48, R168 ;  /* 0x000000a830387220 */ /* 0x000fe20000410000 */
[----:B------:R-:W-:Y:S01]  /*ac60*/  FMUL.FTZ R51, R46, R51 ;  /* 0x000000332e337220 */ /* 0x000fe20000410000 */
[-C--:B------:R-:W-:Y:S01]  /*ac70*/  FFMA.FTZ R63, R48, R166.reuse, R63 ;  /* 0x000000a6303f7223 */ /* 0x080fe2000001003f */
[----:B------:R-:W-:Y:S01]  /*ac80*/  F2FP.F16.F32.PACK_AB R48, R60, R169 ;  /* 0x000000a93c30723e */ /* 0x000fe200000000ff */
[----:B------:R-:W-:Y:S01]  /*ac90*/  FFMA.FTZ R56, R47, R166, -R56 ;  /* 0x000000a62f387223 */ /* 0x000fe20000010838 */
[-C--:B------:R-:W-:Y:S01]  /*aca0*/  FFMA.FTZ R65, R46, R49.reuse, -R65 ;  /* 0x000000312e417223 */ /* 0x080fe20000010841 */
[----:B------:R-:W-:Y:S01]  /*acb0*/  FFMA.FTZ R50, R50, R49, R51 ;  /* 0x0000003132327223 */ /* 0x000fe20000010033 */
[----:B------:R-:W-:Y:S01]  /*acc0*/  F2FP.F16.F32.PACK_AB R49, R68, R45 ;  /* 0x0000002d4431723e */ /* 0x000fe200000000ff */
[----:B------:R-:W-:Y:S01]  /*acd0*/  IMAD.MOV.U32 R45, RZ, RZ, R67 ;  /* 0x000000ffff2d7224 */ /* 0x000fe200078e0043 */
[----:B------:R-:W-:-:S02]  /*ace0*/  F2FP.F16.F32.PACK_AB R47, R71, R70 ;  /* 0x00000046472f723e */ /* 0x000fc400000000ff */
[----:B------:R-:W-:Y:S02]  /*acf0*/  F2FP.F16.F32.PACK_AB R51, R72, R69 ;  /* 0x000000454833723e */ /* 0x000fe400000000ff */
[----:B------:R-:W-:Y:S02]  /*ad00*/  F2FP.F16.F32.PACK_AB R46, R65, R56 ;  /* 0x00000038412e723e */ /* 0x000fe400000000ff */
[----:B------:R-:W-:-:S07]  /*ad10*/  F2FP.F16.F32.PACK_AB R50, R50, R63 ;  /* 0x0000003f3232723e */ /* 0x000fce00000000ff */
.L_x_7393:
[----:B------:R-:W-:Y:S05]  /*ad20*/  BSYNC B1 ;  /* 0x0000000000017941 */ /* 0x000fea0003800000 */
.L_x_7392:
[----:B------:R-:W-:Y:S01]  /*ad30*/  ISETP.GE.AND P3, PT, R59, R150, PT ;  /* 0x000000963b00720c */ /* 0x000fe20003f66270 */
[----:B------:R-:W-:Y:S02]  /*ad40*/  ULDC.64 UR4, c[0x0][0x208] ;  /* 0x0000820000047ab9 */ /* 0x000fe40000000a00 */
[----:B0-----:R3:W-:Y:S10]  /*ad50*/  STG.E.128 desc[UR4][R54.64], R44 ;  /* 0x0000002c36007986 */ /* 0x0017f4000c101d04 */
[----:B------:R-:W-:Y:S05]  /*ad60*/  @P3 BRA `(.L_x_7358) ;  /* 0x0000000800803947 */ /* 0x000fea0003800000 */
[--C-:B---3--:R-:W-:Y:S01]  /*ad70*/  SHF.R.S32.HI R44, RZ, 0x1f, R59.reuse ;  /* 0x0000001fff2c7819 */ /* 0x108fe2000001143b */
[----:B------:R-:W-:Y:S01]  /*ad80*/  ULDC.64 UR4, c[0x0][0x208] ;  /* 0x0000820000047ab9 */ /* 0x000fe20000000a00 */
[----:B------:R-:W-:-:S04]  /*ad90*/  IADD3 R59, P3, P4, R100, R136, R59 ;  /* 0x00000088643b7210 */ /* 0x000fc80007c7e03b */
[----:B------:R-:W-:Y:S02]  /*ada0*/  IADD3.X R44, R14, R57, R44, P3, P4 ;  /* 0x000000390e2c7210 */ /* 0x000fe40001fe842c */
[----:B------:R-:W-:-:S04]  /*adb0*/  LEA R52, P3, R59, R52, 0x1 ;  /* 0x000000343b347211 */ /* 0x000fc800078608ff */
[----:B------:R-:W-:-:S05]  /*adc0*/  LEA.HI.X R53, R59, R53, R44, 0x1, P3 ;  /* 0x000000353b357211 */ /* 0x000fca00018f0c2c */
[----:B--2---:R4:W-:Y:S01]  /*add0*/  STG.E.128 desc[UR4][R52.64], R48 ;  /* 0x0000003034007986 */ /* 0x0049e2000c101d04 */
[----:B------:R-:W-:Y:S05]  /*ade0*/  BRA `(.L_x_7358) ;  /* 0x0000000800607947 */ /* 0x000fea0003800000 */
.L_x_7301:
[----:B------:R-:W-:-:S04]  /*adf0*/  ULOP3.LUT UR4, UR60, 0x1, URZ, 0xfc, !UPT ;  /* 0x000000013c047892 */ /* 0x000fc8000f8efc3f */
[----:B------:R-:W-:-:S06]  /*ae00*/  UISETP.NE.AND UP0, UPT, UR4, 0x3, UPT ;  /* 0x000000030400788c */ /* 0x000fcc000bf05270 */
[----:B------:R-:W-:-:S13]  /*ae10*/  PLOP3.LUT P2, PT, PT, PT, UP0, 0x80, 0x0 ;  /* 0x000000000000781c */ /* 0x000fda0003f4f008 */
[----:B------:R-:W-:Y:S05]  /*ae20*/  @!P2 BRA `(.L_x_7394) ;  /* 0x000000000004a947 */ /* 0x000fea0003800000 */
[----:B------:R-:W-:Y:S01]  /*ae30*/  BPT.TRAP 0x1 ;  /* 0x000000040000795c */ /* 0x000fe20000300000 */
.L_x_7394:
[----:B------:R-:W-:Y:S01]  /*ae40*/  IMAD R3, R23, 0x8, R2 ;  /* 0x0000000817037824 */ /* 0x000fe200078e0202 */
[----:B------:R-:W-:Y:S01]  /*ae50*/  SHF.L.U32 R0, R223, 0x1f, RZ ;  /* 0x0000001fdf007819 */ /* 0x000fe200000006ff */
[----:B------:R-:W-:Y:S01]  /*ae60*/  IMAD R4, R24, -0xb0, R25 ;  /* 0xffffff5018047824 */ /* 0x000fe200078e0219 */
[----:B------:R-:W-:Y:S01]  /*ae70*/  BSSY B1, `(.L_x_7395) ;  /* 0x0000006000017945 */ /* 0x000fe20003800000 */
[----:B------:R-:W-:Y:S01]  /*ae80*/  SHF.R.S32.HI R45, RZ, 0x1f, R24 ;  /* 0x0000001fff2d7819 */ /* 0x000fe20000011418 */
[----:B------:R-:W1:Y:S01]  /*ae90*/  SYNCS.PHASECHK.TRANS64.TRYWAIT P3, [R3+URZ+0x34890], R0 ;  /* 0x03489000030075a7 */ /* 0x000e62000806017f */
[----:B------:R-:W-:Y:S01]  /*aea0*/  IMAD R44, R43, R24, RZ ;  /* 0x000000182b2c7224 */ /* 0x000fe200078e02ff */
[----:B------:R-:W-:Y:S01]  /*aeb0*/  VIMNMX R4, R4, 0xb0, PT ;  /* 0x000000b004047848 */ /* 0x000fe20003fe0100 */
[----:B-1----:R-:W-:Y:S06]  /*aec0*/  @!P3 BRA `(.L_x_7396) ;  /* 0x000001c4007cb947 */ /* 0x002fec0003800000 */
.L_x_7671:
[----:B------:R-:W-:Y:S05]  /*aed0*/  BSYNC B1 ;  /* 0x0000000000017941 */ /* 0x000fea0003800000 */
.L_x_7395:
[----:B------:R-:W-:Y:S01]  /*aee0*/  ISETP.GE.AND P3, PT, R22, R4, PT ;  /* 0x000000041600720c */ /* 0x000fe20003f66270 */
[----:B------:R-:W-:Y:S01]  /*aef0*/  IMAD R45, R45, R156, R44 ;  /* 0x0000009c2d2d7224 */ /* 0x000fe200078e022c */
[----:B------:R-:W-:Y:S01]  /*af00*/  BSSY B1, `(.L_x_7397) ;  /* 0x0000013000017945 */ /* 0x000fe20003800000 */
[----:B------:R-:W-:-:S04]  /*af10*/  IMAD.WIDE.U32 R52, R156, R24, RZ ;  /* 0x000000189c347225 */ /* 0x000fc800078e00ff */
[----:B------:R-:W-:-:S06]  /*af20*/  IMAD.IADD R62, R45, 0x1, R53 ;  /* 0x000000012d3e7824 */ /* 0x000fcc00078e0235 */
[----:B------:R-:W-:Y:S05]  /*af30*/  @P3 BRA `(.L_x_7398) ;  /* 0x00000000003c3947 */ /* 0x000fea0003800000 */
[----:B------:R-:W2:Y:S01]  /*af40*/  @!P0 LDC.64 R54, c[0x0][0x2e8] ;  /* 0x0000ba00ff368b82 */ /* 0x000ea20000000a00 */
[----:B------:R-:W3:Y:S01]  /*af50*/  @!P0 LDS.128 R44, [R5+0x1e400] ;  /* 0x01e40000052c8984 */ /* 0x000ee20000000c00 */
[----:B------:R-:W-:Y:S01]  /*af60*/  @!P0 IADD3 R58, P3, R15, R52, RZ ;  /* 0x000000340f3a8210 */ /* 0x000fe20007f7e0ff */
[----:B------:R-:W-:Y:S02]  /*af70*/  ULDC.64 UR4, c[0x0][0x208] ;  /* 0x0000820000047ab9 */ /* 0x000fe40000000a00 */
[----:B0-----:R-:W0:Y:S01]  /*af80*/  @!P1 LDS.128 R48, [R5+0x23c00] ;  /* 0x023c000005309984 */ /* 0x001e220000000c00 */
[----:B------:R-:W-:Y:S02]  /*af90*/  @!P0 IADD3.X R59, R62, R11, RZ, P3, !PT ;  /* 0x0000000b3e3b8210 */ /* 0x000fe40001ffe4ff */
[----:B------:R-:W4:Y:S01]  /*afa0*/  @!P1 LDC.64 R56, c[0x0][0x2e8] ;  /* 0x0000ba00ff389b82 */ /* 0x000f220000000a00 */
[----:B--2---:R-:W-:-:S04]  /*afb0*/  @!P0 LEA R54, P3, R58, R54, 0x1 ;  /* 0x000000363a368211 */ /* 0x004fc800078608ff */
[----:B------:R-:W-:Y:S02]  /*afc0*/  @!P0 LEA.HI.X R55, R58, R55, R59, 0x1, P3 ;  /* 0x000000373a378211 */ /* 0x000fe400018f0c3b */
[----:B------:R-:W-:-:S05]  /*afd0*/  @!P1 IADD3 R58, P3, R12, R52, RZ ;  /* 0x000000340c3a9210 */ /* 0x000fca0007f7e0ff */
[----:B------:R-:W-:Y:S01]  /*afe0*/  @!P1 IMAD.X R59, R62, 0x1, R7, P3 ;  /* 0x000000013e3b9824 */ /* 0x000fe200018e0607 */
[----:B----4-:R-:W-:-:S04]  /*aff0*/  @!P1 LEA R56, P3, R58, R56, 0x1 ;  /* 0x000000383a389211 */ /* 0x010fc800078608ff */
[----:B------:R-:W-:Y:S01]  /*b000*/  @!P1 LEA.HI.X R57, R58, R57, R59, 0x1, P3 ;  /* 0x000000393a399211 */ /* 0x000fe200018f0c3b */
[----:B---3--:R2:W-:Y:S04]  /*b010*/  @!P0 STG.E.128 desc[UR4][R54.64], R44 ;  /* 0x0000002c36008986 */ /* 0x0085e8000c101d04 */
[----:B0-----:R2:W-:Y:S04]  /*b020*/  @!P1 STG.E.128 desc[UR4][R56.64], R48 ;  /* 0x0000003038009986 */ /* 0x0015e8000c101d04 */
.L_x_7398:
[----:B------:R-:W-:Y:S05]  /*b030*/  BSYNC B1 ;  /* 0x0000000000017941 */ /* 0x000fea0003800000 */
.L_x_7397:
[----:B--2---:R-:W-:Y:S01]  /*b040*/  VIADD R44, R22, 0x20 ;  /* 0x00000020162c7836 */ /* 0x004fe20000000000 */
[----:B------:R-:W-:Y:S04]  /*b050*/  BSSY B1, `(.L_x_7399) ;  /* 0x0000014000017945 */ /* 0x000fe80003800000 */
[----:B------:R-:W-:-:S13]  /*b060*/  ISETP.GE.AND P3, PT, R44, R4, PT ;  /* 0x000000042c00720c */ /* 0x000fda0003f66270 */
[----:B------:R-:W-:Y:S05]  /*b070*/  @P3 BRA `(.L_x_7400) ;  /* 0x0000000000443947 */ /* 0x000fea0003800000 */
[----:B------:R-:W2:Y:S01]  /*b080*/  @!P0 LDC.64 R54, c[0x0][0x2e8] ;  /* 0x0000ba00ff368b82 */ /* 0x000ea20000000a00 */
[----:B------:R-:W3:Y:S01]  /*b090*/  @!P0 LDS.128 R44, [R5+0x1f400] ;  /* 0x01f40000052c8984 */ /* 0x000ee20000000c00 */
[----:B------:R-:W-:Y:S01]  /*b0a0*/  IADD3 R60, P3, R116, R52, RZ ;  /* 0x00000034743c7210 */ /* 0x000fe20007f7e0ff */
[----:B------:R-:W-:Y:S02]  /*b0b0*/  ULDC.64 UR4, c[0x0][0x208] ;  /* 0x0000820000047ab9 */ /* 0x000fe40000000a00 */
[----:B0-----:R-:W0:Y:S02]  /*b0c0*/  @!P1 LDS.128 R48, [R5+0x24c00] ;  /* 0x024c000005309984 */ /* 0x001e240000000c00 */
[----:B------:R-:W-:Y:S01]  /*b0d0*/  IMAD.X R64, R62, 0x1, R117, P3 ;  /* 0x000000013e407824 */ /* 0x000fe200018e0675 */
[----:B------:R-:W4:Y:S01]  /*b0e0*/  @!P1 LDC.64 R56, c[0x0][0x2e8] ;  /* 0x0000ba00ff389b82 */ /* 0x000f220000000a00 */
[----:B------:R-:W-:-:S04]  /*b0f0*/  @!P0 IADD3 R58, P3, R60, R15, RZ ;  /* 0x0000000f3c3a8210 */ /* 0x000fc80007f7e0ff */
[----:B------:R-:W-:Y:S02]  /*b100*/  @!P0 IADD3.X R59, R64, R11, RZ, P3, !PT ;  /* 0x0000000b403b8210 */ /* 0x000fe40001ffe4ff */
        /* <DEDUP_REMOVED lines=8> */
.L_x_7400:
[----:B------:R-:W-:Y:S05]  /*b190*/  BSYNC B1 ;  /* 0x0000000000017941 */ /* 0x000fea0003800000 */
.L_x_7399:
[----:B--2---:R-:W-:Y:S01]  /*b1a0*/  VIADD R44, R22, 0x40 ;  /* 0x00000040162c7836 */ /* 0x004fe20000000000 */
[----:B------:R-:W-:Y:S04]  /*b1b0*/  BSSY B1, `(.L_x_7401) ;  /* 0x0000014000017945 */ /* 0x000fe80003800000 */
[----:B------:R-:W-:-:S13]  /*b1c0*/  ISETP.GE.AND P3, PT, R44, R4, PT ;  /* 0x000000042c00720c */ /* 0x000fda0003f66270 */
[----:B------:R-:W-:Y:S05]  /*b1d0*/  @P3 BRA `(.L_x_7402) ;  /* 0x0000000000443947 */ /* 0x000fea0003800000 */
[----:B------:R-:W2:Y:S01]  /*b1e0*/  @!P0 LDC.64 R54, c[0x0][0x2e8] ;  /* 0x0000ba00ff368b82 */ /* 0x000ea20000000a00 */
[----:B------:R-:W3:Y:S01]  /*b1f0*/  @!P0 LDS.128 R44, [R5+0x20400] ;  /* 0x02040000052c8984 */ /* 0x000ee20000000c00 */
[----:B------:R-:W-:Y:S01]  /*b200*/  LEA R60, P3, R42, R52, 0x6 ;  /* 0x000000342a3c7211 */ /* 0x000fe200078630ff */
        /* <DEDUP_REMOVED lines=14> */
.L_x_7402:
[----:B------:R-:W-:Y:S05]  /*b2f0*/  BSYNC B1 ;  /* 0x0000000000017941 */ /* 0x000fea0003800000 */
.L_x_7401:
[----:B--2---:R-:W-:Y:S01]  /*b300*/  VIADD R44, R22, 0x60 ;  /* 0x00000060162c7836 */ /* 0x004fe20000000000 */
[----:B------:R-:W-:Y:S04]  /*b310*/  BSSY B1, `(.L_x_7403) ;  /* 0x0000018000017945 */ /* 0x000fe80003800000 */
[----:B------:R-:W-:-:S13]  /*b320*/  ISETP.GE.AND P3, PT, R44, R4, PT ;  /* 0x000000042c00720c */ /* 0x000fda0003f66270 */
[----:B------:R-:W-:Y:S05]  /*b330*/  @P3 BRA `(.L_x_7404) ;  /* 0x0000000000543947 */ /* 0x000fea0003800000 */
[----:B------:R-:W2:Y:S01]  /*b340*/  LDC.64 R58, c[0x0][0x300] ;  /* 0x0000c000ff3a7b82 */ /* 0x000ea20000000a00 */
[----:B------:R-:W3:Y:S01]  /*b350*/  @!P0 LDS.128 R44, [R5+0x21400] ;  /* 0x02140000052c8984 */ /* 0x000ee20000000c00 */
[----:B------:R-:W-:Y:S01]  /*b360*/  MOV R61, R62 ;  /* 0x0000003e003d7202 */ /* 0x000fe20000000f00 */
[----:B------:R-:W-:Y:S01]  /*b370*/  IMAD.MOV.U32 R60, RZ, RZ, R52 ;  /* 0x000000ffff3c7224 */ /* 0x000fe200078e0034 */
[----:B------:R-:W-:Y:S01]  /*b380*/  ULDC.64 UR4, c[0x0][0x208] ;  /* 0x0000820000047ab9 */ /* 0x000fe20000000a00 */
[----:B0-----:R-:W0:Y:S03]  /*b390*/  @!P1 LDS.128 R48, [R5+0x26c00] ;  /* 0x026c000005309984 */ /* 0x001e260000000c00 */
[----:B------:R-:W4:Y:S08]  /*b3a0*/  @!P0 LDC.64 R54, c[0x0][0x2e8] ;  /* 0x0000ba00ff368b82 */ /* 0x000f300000000a00 */
[----:B------:R-:W5:Y:S01]  /*b3b0*/  @!P1 LDC.64 R56, c[0x0][0x2e8] ;  /* 0x0000ba00ff389b82 */ /* 0x000f620000000a00 */
[----:B--2---:R-:W-:-:S04]  /*b3c0*/  IMAD.WIDE.U32 R60, R58, 0x60, R60 ;  /* 0x000000603a3c7825 */ /* 0x004fc800078e003c */
[----:B------:R-:W-:Y:S01]  /*b3d0*/  IMAD R59, R59, 0x60, RZ ;  /* 0x000000603b3b7824 */ /* 0x000fe200078e02ff */
[----:B------:R-:W-:-:S03]  /*b3e0*/  @!P0 IADD3 R58, P3, R15, R60, RZ ;  /* 0x0000003c0f3a8210 */ /* 0x000fc60007f7e0ff */
[----:B------:R-:W-:-:S04]  /*b3f0*/  IMAD.IADD R64, R61, 0x1, R59 ;  /* 0x000000013d407824 */ /* 0x000fc800078e023b */
[----:B------:R-:W-:Y:S01]  /*b400*/  @!P0 IMAD.X R59, R64, 0x1, R11, P3 ;  /* 0x00000001403b8824 */ /* 0x000fe200018e060b */
[----:B----4-:R-:W-:-:S04]  /*b410*/  @!P0 LEA R54, P3, R58, R54, 0x1 ;  /* 0x000000363a368211 */ /* 0x010fc800078608ff */
[----:B------:R-:W-:Y:S02]  /*b420*/  @!P0 LEA.HI.X R55, R58, R55, R59, 0x1, P3 ;  /* 0x000000373a378211 */ /* 0x000fe400018f0c3b */
[----:B------:R-:W-:-:S03]  /*b430*/  @!P1 IADD3 R60, P3, R12, R60, RZ ;  /* 0x0000003c0c3c9210 */ /* 0x000fc60007f7e0ff */
[----:B---3--:R2:W-:Y:S02]  /*b440*/  @!P0 STG.E.128 desc[UR4][R54.64], R44 ;  /* 0x0000002c36008986 */ /* 0x0085e4000c101d04 */
[----:B------:R-:W-:Y:S01]  /*b450*/  @!P1 IMAD.X R58, R64, 0x1, R7, P3 ;  /* 0x00000001403a9824 */ /* 0x000fe200018e0607 */
[----:B-----5:R-:W-:-:S04]  /*b460*/  @!P1 LEA R56, P3, R60, R56, 0x1 ;  /* 0x000000383c389211 */ /* 0x020fc800078608ff */
[----:B------:R-:W-:-:S05]  /*b470*/  @!P1 LEA.HI.X R57, R60, R57, R58, 0x1, P3 ;  /* 0x000000393c399211 */ /* 0x000fca00018f0c3a */
[----:B0-----:R2:W-:Y:S04]  /*b480*/  @!P1 STG.E.128 desc[UR4][R56.64], R48 ;  /* 0x0000003038009986 */ /* 0x0015e8000c101d04 */
.L_x_7404:
[----:B------:R-:W-:Y:S05]  /*b490*/  BSYNC B1 ;  /* 0x0000000000017941 */ /* 0x000fea0003800000 */
.L_x_7403:
[----:B--2---:R-:W-:Y:S01]  /*b4a0*/  IADD3 R44, R22, 0x80, RZ ;  /* 0x00000080162c7810 */ /* 0x004fe20007ffe0ff */
[----:B------:R-:W-:Y:S03]  /*b4b0*/  BSSY B1, `(.L_x_7405) ;  /* 0x0000014000017945 */ /* 0x000fe60003800000 */
        /* <DEDUP_REMOVED lines=9> */
[----:B------:R-:W-:-:S05]  /*b550*/  @!P0 IADD3 R58, P3, R60, R15, RZ ;  /* 0x0000000f3c3a8210 */ /* 0x000fca0007f7e0ff */
[----:B------:R-:W-:Y:S01]  /*b560*/  @!P0 IMAD.X R59, R64, 0x1, R11, P3 ;  /* 0x00000001403b8824 */ /* 0x000fe200018e060b */
        /* <DEDUP_REMOVED lines=8> */
.L_x_7406:
[----:B------:R-:W-:Y:S05]  /*b5f0*/  BSYNC B1 ;  /* 0x0000000000017941 */ /* 0x000fea0003800000 */
.L_x_7405:
[----:B--2---:R-:W-:-:S04]  /*b600*/  IADD3 R44, R22, 0xa0, RZ ;  /* 0x000000a0162c7810 */ /* 0x004fc80007ffe0ff */
[----:B------:R-:W-:-:S13]  /*b610*/  ISETP.GE.AND P3, PT, R44, R4, PT ;  /* 0x000000042c00720c */ /* 0x000fda0003f66270 */
[----:B------:R-:W-:Y:S05]  /*b620*/  @P3 BRA `(.L_x_7358) ;  /* 0x0000000000503947 */ /* 0x000fea0003800000 */
[----:B------:R-:W2:Y:S01]  /*b630*/  LDC.64 R58, c[0x0][0x300] ;  /* 0x0000c000ff3a7b82 */ /* 0x000ea20000000a00 */
[----:B------:R-:W3:Y:S01]  /*b640*/  @!P0 LDS.128 R44, [R5+0x23400] ;  /* 0x02340000052c8984 */ /* 0x000ee20000000c00 */
[----:B------:R-:W-:Y:S01]  /*b650*/  IMAD.MOV.U32 R53, RZ, RZ, R62 ;  /* 0x000000ffff357224 */ /* 0x000fe200078e003e */
[----:B------:R-:W-:Y:S02]  /*b660*/  ULDC.64 UR4, c[0x0][0x208] ;  /* 0x0000820000047ab9 */ /* 0x000fe40000000a00 */
[----:B0-----:R-:W0:Y:S03]  /*b670*/  @!P1 LDS.128 R48, [R5+0x28c00] ;  /* 0x028c000005309984 */ /* 0x001e260000000c00 */
[----:B------:R-:W4:Y:S08]  /*b680*/  @!P0 LDC.64 R54, c[0x0][0x2e8] ;  /* 0x0000ba00ff368b82 */ /* 0x000f300000000a00 */
[----:B------:R-:W5:Y:S01]  /*b690*/  @!P1 LDC.64 R56, c[0x0][0x2e8] ;  /* 0x0000ba00ff389b82 */ /* 0x000f620000000a00 */
[----:B--2---:R-:W-:-:S04]  /*b6a0*/  IMAD.WIDE.U32 R52, R58, 0xa0, R52 ;  /* 0x000000a03a347825 */ /* 0x004fc800078e0034 */
[----:B------:R-:W-:-:S04]  /*b6b0*/  IMAD R59, R59, 0xa0, RZ ;  /* 0x000000a03b3b7824 */ /* 0x000fc800078e02ff */
[----:B------:R-:W-:Y:S01]  /*b6c0*/  IMAD.IADD R60, R53, 0x1, R59 ;  /* 0x00000001353c7824 */ /* 0x000fe200078e023b */
[----:B------:R-:W-:-:S05]  /*b6d0*/  @!P0 IADD3 R53, P3, R15, R52, RZ ;  /* 0x000000340f358210 */ /* 0x000fca0007f7e0ff */
[----:B------:R-:W-:Y:S01]  /*b6e0*/  @!P0 IMAD.X R58, R60, 0x1, R11, P3 ;  /* 0x000000013c3a8824 */ /* 0x000fe200018e060b */
[----:B----4-:R-:W-:-:S04]  /*b6f0*/  @!P0 LEA R54, P3, R53, R54, 0x1 ;  /* 0x0000003635368211 */ /* 0x010fc800078608ff */
[----:B------:R-:W-:Y:S02]  /*b700*/  @!P0 LEA.HI.X R55, R53, R55, R58, 0x1, P3 ;  /* 0x0000003735378211 */ /* 0x000fe400018f0c3a */
[----:B------:R-:W-:-:S03]  /*b710*/  @!P1 IADD3 R52, P3, R12, R52, RZ ;  /* 0x000000340c349210 */ /* 0x000fc60007f7e0ff */
[----:B---3--:R2:W-:Y:S01]  /*b720*/  @!P0 STG.E.128 desc[UR4][R54.64], R44 ;  /* 0x0000002c36008986 */ /* 0x0085e2000c101d04 */
[----:B------:R-:W-:Y:S02]  /*b730*/  @!P1 IADD3.X R53, R60, R7, RZ, P3, !PT ;  /* 0x000000073c359210 */ /* 0x000fe40001ffe4ff */
[----:B-----5:R-:W-:-:S04]  /*b740*/  @!P1 LEA R56, P3, R52, R56, 0x1 ;  /* 0x0000003834389211 */ /* 0x020fc800078608ff */
[----:B------:R-:W-:-:S05]  /*b750*/  @!P1 LEA.HI.X R57, R52, R57, R53, 0x1, P3 ;  /* 0x0000003934399211 */ /* 0x000fca00018f0c35 */
[----:B0-----:R2:W-:Y:S04]  /*b760*/  @!P1 STG.E.128 desc[UR4][R56.64], R48 ;  /* 0x0000003038009986 */ /* 0x0015e8000c101d04 */
.L_x_7358:
[----:B------:R-:W-:Y:S05]  /*b770*/  BSYNC B0 ;  /* 0x0000000000007941 */ /* 0x000fea0003800000 */
.L_x_7300:
        /* <DEDUP_REMOVED lines=17> */
.L_x_7408:
[----:B------:R-:W-:Y:S05]  /*b890*/  BSYNC B0 ;  /* 0x0000000000007941 */ /* 0x000fea0003800000 */
.L_x_7407:
[----:B------:R-:W2:Y:S01]  /*b8a0*/  SYNCS.PHASECHK.TRANS64.TRYWAIT P2, [R3+URZ+0x348b0], R0 ;  /* 0x0348b000030075a7 */ /* 0x000ea2000804017f */
[----:B------:R-:W-:Y:S01]  /*b8b0*/  ULDC UR61, c[0x0][0x2f4] ;  /* 0x0000bd00003d7ab9 */ /* 0x000fe20000000800 */
[----:B------:R-:W-:Y:S01]  /*b8c0*/  ULDC.64 UR38, c[0x0][0x328] ;  /* 0x0000ca0000267ab9 */ /* 0x000fe20000000a00 */
[----:B------:R-:W-:Y:S01]  /*b8d0*/  ULDC.64 UR36, c[0x0][0x318] ;  /* 0x0000c60000247ab9 */ /* 0x000fe20000000a00 */
[----:B------:R-:W-:Y:S04]  /*b8e0*/  BSSY B0, `(.L_x_7409) ;  /* 0x0000002000007945 */ /* 0x000fe80003800000 */
[----:B--2---:R-:W-:Y:S05]  /*b8f0*/  @!P2 BRA `(.L_x_7410) ;  /* 0x000001bc0004a947 */ /* 0x004fea0003800000 */
.L_x_7672:
[----:B------:R-:W-:Y:S05]  /*b900*/  BSYNC B0 ;  /* 0x0000000000007941 */ /* 0x000fea0003800000 */
.L_x_7409:
[----:B------:R-:W-:Y:S01]  /*b910*/  ISETP.GE.AND P2, PT, R22, R4, PT ;  /* 0x000000041600720c */ /* 0x000fe20003f46270 */
[----:B------:R-:W-:Y:S01]  /*b920*/  BSSY B0, `(.L_x_7411) ;  /* 0x0000012000007945 */ /* 0x000fe20003800000 */
[----:B------:R-:W-:-:S11]  /*b930*/  IMAD.WIDE R48, R24, 0xb0, R118 ;  /* 0x000000b018307825 */ /* 0x000fd600078e0276 */
[----:B------:R-:W-:Y:S05]  /*b940*/  @P2 BRA `(.L_x_7412) ;  /* 0x00000000003c2947 */ /* 0x000fea0003800000 */
[----:B------:R-:W-:Y:S01]  /*b950*/  IMAD R47, R49, UR38, RZ ;  /* 0x00000026312f7c24 */ /* 0x000fe2000f8e02ff */
[----:B------:R-:W-:Y:S01]  /*b960*/  ULDC.64 UR4, c[0x0][0x208] ;  /* 0x0000820000047ab9 */ /* 0x000fe20000000a00 */
[----:B-1----:R-:W-:Y:S02]  /*b970*/  IMAD.MOV.U32 R44, RZ, RZ, R102 ;  /* 0x000000ffff2c7224 */ /* 0x002fe400078e0066 */
[----:B------:R-:W-:Y:S02]  /*b980*/  IMAD.MOV.U32 R45, RZ, RZ, R6 ;  /* 0x000000ffff2d7224 */ /* 0x000fe400078e0006 */
[C---:B------:R-:W-:Y:S02]  /*b990*/  IMAD R47, R48.reuse, UR39, R47 ;  /* 0x00000027302f7c24 */ /* 0x040fe4000f8e022f */
[----:B------:R-:W-:-:S05]  /*b9a0*/  IMAD.WIDE.U32 R44, R48, UR38, R44 ;  /* 0x00000026302c7c25 */ /* 0x000fca000f8e002c */
[----:B------:R-:W-:Y:S02]  /*b9b0*/  IADD3 R45, R45, R47, RZ ;  /* 0x0000002f2d2d7210 */ /* 0x000fe40007ffe0ff */
[----:B------:R-:W-:-:S04]  /*b9c0*/  LEA R50, P2, R44, UR36, 0x1 ;  /* 0x000000242c327c11 */ /* 0x000fc8000f8408ff */
[----:B0-----:R-:W-:Y:S02]  /*b9d0*/  LEA.HI.X R51, R44, UR37, R45, 0x1, P2 ;  /* 0x000000252c337c11 */ /* 0x001fe400090f0c2d */
[----:B------:R-:W-:-:S13]  /*b9e0*/  ISETP.GE.AND P2, PT, R16, UR61, PT ;  /* 0x0000003d10007c0c */ /* 0x000fda000bf46270 */
[----:B------:R-:W0:Y:S04]  /*b9f0*/  @!P2 LDS.128 R44, [R5+0x400] ;  /* 0x00040000052ca984 */ /* 0x000e280000000c00 */
[----:B0-----:R-:W-:Y:S01]  /*ba00*/  @!P2 STG.E.128 desc[UR4][R50.64], R44 ;  /* 0x0000002c3200a986 */ /* 0x001fe2000c101d04 */
[----:B------:R-:W-:-:S13]  /*ba10*/  ISETP.GE.AND P2, PT, R221, UR61, PT ;  /* 0x0000003ddd007c0c */ /* 0x000fda000bf46270 */
[----:B------:R-:W0:Y:S04]  /*ba20*/  @!P2 LDS.128 R44, [R5+0x5c00] ;  /* 0x005c0000052ca984 */ /* 0x000e280000000c00 */
[----:B0-----:R3:W-:Y:S02]  /*ba30*/  @!P2 STG.E.128 desc[UR4][R50.64+0x80], R44 ;  /* 0x0000802c3200a986 */ /* 0x0017e4000c101d04 */
.L_x_7412:
[----:B------:R-:W-:Y:S05]  /*ba40*/  BSYNC B0 ;  /* 0x0000000000007941 */ /* 0x000fea0003800000 */
.L_x_7411:
[----:B0-2---:R-:W-:Y:S01]  /*ba50*/  VIADD R0, R22, 0x20 ;  /* 0x0000002016007836 */ /* 0x005fe20000000000 */
[----:B------:R-:W-:Y:S04]  /*ba60*/  BSSY B0, `(.L_x_7413) ;  /* 0x0000014000007945 */ /* 0x000fe80003800000 */
[----:B------:R-:W-:-:S13]  /*ba70*/  ISETP.GE.AND P2, PT, R0, R4, PT ;  /* 0x000000040000720c */ /* 0x000fda0003f46270 */
[----:B------:R-:W-:Y:S05]  /*ba80*/  @P2 BRA `(.L_x_7414) ;  /* 0x0000000000442947 */ /* 0x000fea0003800000 */
[----:B---3--:R-:W-:Y:S01]  /*ba90*/  IADD3 R47, P2, R48, 0x20, RZ ;  /* 0x00000020302f7810 */ /* 0x008fe20007f5e0ff */
[----:B-1----:R-:W-:Y:S01]  /*baa0*/  IMAD.MOV.U32 R44, RZ, RZ, R102 ;  /* 0x000000ffff2c7224 */ /* 0x002fe200078e0066 */
[----:B------:R-:W-:Y:S01]  /*bab0*/  MOV R45, R6 ;  /* 0x00000006002d7202 */ /* 0x000fe20000000f00 */
[----:B------:R-:W-:Y:S02]  /*bac0*/  ULDC.64 UR4, c[0x0][0x208] ;  /* 0x0000820000047ab9 */ /* 0x000fe40000000a00 */
[----:B------:R-:W-:Y:S02]  /*bad0*/  IMAD.X R0, RZ, RZ, R49, P2 ;  /* 0x000000ffff007224 */ /* 0x000fe400010e0631 */
[----:B------:R-:W-:-:S04]  /*bae0*/  IMAD.WIDE.U32 R44, R47, UR38, R44 ;  /* 0x000000262f2c7c25 */ /* 0x000fc8000f8e002c */
[----:B------:R-:W-:Y:S01]  /*baf0*/  IMAD R0, R0, UR38, RZ ;  /* 0x0000002600007c24 */ /* 0x000fe2000f8e02ff */
[----:B------:R-:W-:-:S03]  /*bb00*/  LEA R50, P2, R44, UR36, 0x1 ;  /* 0x000000242c327c11 */ /* 0x000fc6000f8408ff */
[----:B------:R-:W-:-:S04]  /*bb10*/  IMAD R47, R47, UR39, R0 ;  /* 0x000000272f2f7c24 */ /* 0x000fc8000f8e0200 */
[----:B------:R-:W-:-:S05]  /*bb20*/  IMAD.IADD R45, R45, 0x1, R47 ;  /* 0x000000012d2d7824 */ /* 0x000fca00078e022f */
[----:B------:R-:W-:Y:S02]  /*bb30*/  LEA.HI.X R51, R44, UR37, R45, 0x1, P2 ;  /* 0x000000252c337c11 */ /* 0x000fe400090f0c2d */
[----:B------:R-:W-:-:S13]  /*bb40*/  ISETP.GE.AND P2, PT, R16, UR61, PT ;  /* 0x0000003d10007c0c */ /* 0x000fda000bf46270 */
[----:B------:R-:W0:Y:S04]  /*bb50*/  @!P2 LDS.128 R44, [R5+0x1400] ;  /* 0x00140000052ca984 */ /* 0x000e280000000c00 */
[----:B0-----:R-:W-:Y:S01]  /*bb60*/  @!P2 STG.E.128 desc[UR4][R50.64], R44 ;  /* 0x0000002c3200a986 */ /* 0x001fe2000c101d04 */
[----:B------:R-:W-:-:S13]  /*bb70*/  ISETP.GE.AND P2, PT, R221, UR61, PT ;  /* 0x0000003ddd007c0c */ /* 0x000fda000bf46270 */
[----:B------:R-:W0:Y:S04]  /*bb80*/  @!P2 LDS.128 R44, [R5+0x6c00] ;  /* 0x006c0000052ca984 */ /* 0x000e280000000c00 */
[----:B0-----:R0:W-:Y:S02]  /*bb90*/  @!P2 STG.E.128 desc[UR4][R50.64+0x80], R44 ;  /* 0x0000802c3200a986 */ /* 0x0011e4000c101d04 */
.L_x_7414:
[----:B------:R-:W-:Y:S05]  /*bba0*/  BSYNC B0 ;  /* 0x0000000000007941 */ /* 0x000fea0003800000 */
.L_x_7413:
[----:B------:R-:W-:Y:S01]  /*bbb0*/  VIADD R0, R22, 0x40 ;  /* 0x0000004016007836 */ /* 0x000fe20000000000 */
[----:B------:R-:W-:Y:S04]  /*bbc0*/  BSSY B0, `(.L_x_7415) ;  /* 0x0000014000007945 */ /* 0x000fe80003800000 */
[----:B------:R-:W-:-:S13]  /*bbd0*/  ISETP.GE.AND P2, PT, R0, R4, PT ;  /* 0x000000040000720c */ /* 0x000fda0003f46270 */
[----:B------:R-:W-:Y:S05]  /*bbe0*/  @P2 BRA `(.L_x_7416) ;  /* 0x0000000000442947 */ /* 0x000fea0003800000 */
[----:B0--3--:R-:W-:Y:S01]  /*bbf0*/  IADD3 R47, P2, R48, 0x40, RZ ;  /* 0x00000040302f7810 */ /* 0x009fe20007f5e0ff */
[----:B------:R-:W-:Y:S01]  /*bc00*/  IMAD.MOV.U32 R45, RZ, RZ, R6 ;  /* 0x000000ffff2d7224 */ /* 0x000fe200078e0006 */
[----:B-1----:R-:W-:Y:S01]  /*bc10*/  MOV R44, R102 ;  /* 0x00000066002c7202 */ /* 0x002fe20000000f00 */
        /* <DEDUP_REMOVED lines=14> */
.L_x_7416:
[----:B------:R-:W-:Y:S05]  /*bd00*/  BSYNC B0 ;  /* 0x0000000000007941 */ /* 0x000fea0003800000 */
.L_x_7415:
[----:B------:R-:W-:Y:S01]  /*bd10*/  VIADD R0, R22, 0x60 ;  /* 0x0000006016007836 */ /* 0x000fe20000000000 */
[----:B------:R-:W-:Y:S04]  /*bd20*/  BSSY B0, `(.L_x_7417) ;  /* 0x0000014000007945 */ /* 0x000fe80003800000 */
[----:B------:R-:W-:-:S13]  /*bd30*/  ISETP.GE.AND P2, PT, R0, R4, PT ;  /* 0x000000040000720c */ /* 0x000fda0003f46270 */
[----:B------:R-:W-:Y:S05]  /*bd40*/  @P2 BRA `(.L_x_7418) ;  /* 0x0000000000442947 */ /* 0x000fea0003800000 */
[----:B0-23--:R-:W-:Y:S01]  /*bd50*/  IADD3 R47, P2, R48, 0x60, RZ ;  /* 0x00000060302f7810 */ /* 0x00dfe20007f5e0ff */
[----:B-1----:R-:W-:Y:S01]  /*bd60*/  IMAD.MOV.U32 R44, RZ, RZ, R102 ;  /* 0x000000ffff2c7224 */ /* 0x002fe200078e0066 */
[----:B------:R-:W-:Y:S01]  /*bd70*/  ULDC.64 UR4, c[0x0][0x208] ;  /* 0x0000820000047ab9 */ /* 0x000fe20000000a00 */
[----:B------:R-:W-:Y:S01]  /*bd80*/  IMAD.MOV.U32 R45, RZ, RZ, R6 ;  /* 0x000000ffff2d7224 */ /* 0x000fe200078e0006 */
[----:B------:R-:W-:Y:S01]  /*bd90*/  IADD3.X R0, RZ, R49, RZ, P2, !PT ;  /* 0x00000031ff007210 */ /* 0x000fe200017fe4ff */
        /* <DEDUP_REMOVED lines=12> */
.L_x_7418:
[----:B------:R-:W-:Y:S05]  /*be60*/  BSYNC B0 ;  /* 0x0000000000007941 */ /* 0x000fea0003800000 */
.L_x_7417:
[----:B------:R-:W-:Y:S01]  /*be70*/  IADD3 R0, R22, 0x80, RZ ;  /* 0x0000008016007810 */ /* 0x000fe20007ffe0ff */
[----:B------:R-:W-:Y:S03]  /*be80*/  BSSY B0, `(.L_x_7419) ;  /* 0x0000014000007945 */ /* 0x000fe60003800000 */
[----:B------:R-:W-:-:S13]  /*be90*/  ISETP.GE.AND P2, PT, R0, R4, PT ;  /* 0x000000040000720c */ /* 0x000fda0003f46270 */
[----:B------:R-:W-:Y:S05]  /*bea0*/  @P2 BRA `(.L_x_7420) ;  /* 0x0000000000442947 */ /* 0x000fea0003800000 */
[----:B0-234-:R-:W-:Y:S01]  /*beb0*/  IADD3 R47, P2, R48, 0x80, RZ ;  /* 0x00000080302f7810 */ /* 0x01dfe20007f5e0ff */
[----:B-1----:R-:W-:Y:S01]  /*bec0*/  IMAD.MOV.U32 R44, RZ, RZ, R102 ;  /* 0x000000ffff2c7224 */ /* 0x002fe200078e0066 */
[----:B------:R-:W-:Y:S01]  /*bed0*/  ULDC.64 UR4, c[0x0][0x208] ;  /* 0x0000820000047ab9 */ /* 0x000fe20000000a00 */
[----:B------:R-:W-:Y:S02]  /*bee0*/  IMAD.MOV.U32 R45, RZ, RZ, R6 ;  /* 0x000000ffff2d7224 */ /* 0x000fe400078e0006 */
[----:B------:R-:W-:Y:S02]  /*bef0*/  IMAD.X R0, RZ, RZ, R49, P2 ;  /* 0x000000ffff007224 */ /* 0x000fe400010e0631 */
[----:B------:R-:W-:-:S04]  /*bf00*/  IMAD.WIDE.U32 R44, R47, UR38, R44 ;  /* 0x000000262f2c7c25 */ /* 0x000fc8000f8e002c */
[----:B------:R-:W-:Y:S01]  /*bf10*/  IMAD R0, R0, UR38, RZ ;  /* 0x0000002600007c24 */ /* 0x000fe2000f8e02ff */
[----:B------:R-:W-:-:S03]  /*bf20*/  LEA R50, P2, R44, UR36, 0x1 ;  /* 0x000000242c327c11 */ /* 0x000fc6000f8408ff */
[----:B------:R-:W-:-:S05]  /*bf30*/  IMAD R47, R47, UR39, R0 ;  /* 0x000000272f2f7c24 */ /* 0x000fca000f8e0200 */
[----:B------:R-:W-:-:S04]  /*bf40*/  IADD3 R45, R45, R47, RZ ;  /* 0x0000002f2d2d7210 */ /* 0x000fc80007ffe0ff */
[----:B------:R-:W-:Y:S02]  /*bf50*/  LEA.HI.X R51, R44, UR37, R45, 0x1, P2 ;  /* 0x000000252c337c11 */ /* 0x000fe400090f0c2d */
[----:B------:R-:W-:-:S13]  /*bf60*/  ISETP.GE.AND P2, PT, R16, UR61, PT ;  /* 0x0000003d10007c0c */ /* 0x000fda000bf46270 */
[----:B------:R-:W0:Y:S04]  /*bf70*/  @!P2 LDS.128 R44, [R5+0x4400] ;  /* 0x00440000052ca984 */ /* 0x000e280000000c00 */
[----:B0-----:R-:W-:Y:S01]  /*bf80*/  @!P2 STG.E.128 desc[UR4][R50.64], R44 ;  /* 0x0000002c3200a986 */ /* 0x001fe2000c101d04 */
[----:B------:R-:W-:-:S13]  /*bf90*/  ISETP.GE.AND P2, PT, R221, UR61, PT ;  /* 0x0000003ddd007c0c */ /* 0x000fda000bf46270 */
[----:B------:R-:W0:Y:S04]  /*bfa0*/  @!P2 LDS.128 R44, [R5+0x9c00] ;  /* 0x009c0000052ca984 */ /* 0x000e280000000c00 */
[----:B0-----:R0:W-:Y:S02]  /*bfb0*/  @!P2 STG.E.128 desc[UR4][R50.64+0x80], R44 ;  /* 0x0000802c3200a986 */ /* 0x0011e4000c101d04 */
.L_x_7420:
[----:B------:R-:W-:Y:S05]  /*bfc0*/  BSYNC B0 ;  /* 0x0000000000007941 */ /* 0x000fea0003800000 */
.L_x_7419:
[----:B------:R-:W-:Y:S01]  /*bfd0*/  VIADD R0, R22, 0xa0 ;  /* 0x000000a016007836 */ /* 0x000fe20000000000 */
[----:B------:R-:W-:Y:S04]  /*bfe0*/  BSSY B0, `(.L_x_7421) ;  /* 0x0000014000007945 */ /* 0x000fe80003800000 */
[----:B------:R-:W-:-:S13]  /*bff0*/  ISETP.GE.AND P2, PT, R0, R4, PT ;  /* 0x000000040000720c */ /* 0x000fda0003f46270 */
[----:B------:R-:W-:Y:S05]  /*c000*/  @P2 BRA `(.L_x_7422) ;  /* 0x0000000000442947 */ /* 0x000fea0003800000 */
[----:B0-234-:R-:W-:Y:S01]  /*c010*/  IADD3 R47, P2, R48, 0xa0, RZ ;  /* 0x000000a0302f7810 */ /* 0x01dfe20007f5e0ff */
[----:B-1----:R-:W-:Y:S01]  /*c020*/  IMAD.MOV.U32 R44, RZ, RZ, R102 ;  /* 0x000000ffff2c7224 */ /* 0x002fe200078e0066 */
[----:B------:R-:W-:Y:S01]  /*c030*/  MOV R45, R6 ;  /* 0x00000006002d7202 */ /* 0x000fe20000000f00 */
[----:B------:R-:W-:Y:S02]  /*c040*/  ULDC.64 UR4, c[0x0][0x208] ;  /* 0x0000820000047ab9 */ /* 0x000fe40000000a00 */
[----:B------:R-:W-:Y:S02]  /*c050*/  IMAD.X R48, RZ, RZ, R49, P2 ;  /* 0x000000ffff307224 */ /* 0x000fe400010e0631 */
        /* <DEDUP_REMOVED lines=12> */
.L_x_7422:
[----:B------:R-:W-:Y:S05]  /*c120*/  BSYNC B0 ;  /* 0x0000000000007941 */ /* 0x000fea0003800000 */
.L_x_7421:
[----:B------:R-:W5:Y:S01]  /*c130*/  LDL R0, [R1+0x4] ;  /* 0x0000040001007983 */ /* 0x000f620000100800 */
[----:B------:R-:W-:Y:S02]  /*c140*/  VIADD R23, R23, 0x1 ;  /* 0x0000000117177836 */ /* 0x000fe40000000000 */
[----:B------:R-:W-:Y:S01]  /*c150*/  @!P3 VIADD R3, R3, 0x348c0 ;  /* 0x000348c00303b836 */ /* 0x000fe20000000000 */
[----:B------:R-:W-:Y:S01]  /*c160*/  @!PT LDS RZ, [RZ] ;  /* 0x00000000fffff984 */ /* 0x000fe20000000800 */
[----:B------:R-:W-:Y:S01]  /*c170*/  @!PT LDS RZ, [RZ] ;  /* 0x00000000fffff984 */ /* 0x000fe20000000800 */
[----:B------:R-:W-:Y:S01]  /*c180*/  @!PT LDS RZ, [RZ] ;  /* 0x00000000fffff984 */ /* 0x000fe20000000800 */
[----:B------:R-:W-:Y:S01]  /*c190*/  @!PT LDS RZ, [RZ] ;  /* 0x00000000fffff984 */ /* 0x000fe20000000800 */
[----:B------:R1:W-:Y:S06]  /*c1a0*/  MEMBAR.ALL.CTA ;  /* 0x0000000000007992 */ /* 0x0003ec0000008000 */
[----:B-1----:R-:W1:Y:S02]  /*c1b0*/  FENCE.VIEW.ASYNC.S ;  /* 0x00000000000073c6 */ /* 0x002e640000000000 */
[----:B-1----:R1:W-:Y:S01]  /*c1c0*/  BAR.SYNC.DEFER_BLOCKING R162, 0x80 ;  /* 0x000200a20000751d */ /* 0x0023e20000010000 */
[----:B------:R-:W-:-:S02]  /*c1d0*/  ISETP.NE.AND P2, PT, R23, 0x2, PT ;  /* 0x000000021700780c */ /* 0x000fc40003f45270 */
[----:B------:R-:W-:Y:S02]  /*c1e0*/  @!P3 PRMT R3, RZ, 0x654, R3 ;  /* 0x00000654ff03b816 */ /* 0x000fe40000000003 */
[----:B------:R-:W-:Y:S02]  /*c1f0*/  SEL R23, R23, RZ, P2 ;  /* 0x000000ff17177207 */ /* 0x000fe40001000000 */
[----:B------:R1:W-:Y:S01]  /*c200*/  @!P3 SYNCS.ARRIVE.TRANS64.RED.A1T0 RZ, [R3+URZ], RZ ;  /* 0x000000ff03ffb9a7 */ /* 0x0003e2000810043f */
[----:B-----5:R-:W-:Y:S02]  /*c210*/  LOP3.LUT P4, RZ, R0, 0x10, RZ, 0xc0, !PT ;  /* 0x0000001000ff7812 */ /* 0x020fe4000788c0ff */
[----:B------:R-:W-:-:S04]  /*c220*/  SEL R0, RZ, 0x1, P2 ;  /* 0x00000001ff007807 */ /* 0x000fc80001000000 */
[----:B------:R-:W-:-:S07]  /*c230*/  LOP3.LUT R223, R223, R0, RZ, 0x3c, !PT ;  /* 0x00000000dfdf7212 */ /* 0x000fce00078e3cff */
[----:B-1----:R-:W-:Y:S05]  /*c240*/  @P4 BRA `(.L_x_7423) ;  /* 0xffffff6800204947 */ /* 0x002fea000383ffff */
[----:B------:R-:W1:Y:S01]  /*c250*/  S2R R4, SR_TID.X ;  /* 0x0000000000047919 */ /* 0x000e620000002100 */
[----:B------:R-:W-:Y:S02]  /*c260*/  PLOP3.LUT P0, PT, PT, PT, PT, 0x8, 0x0 ;  /* 0x000000000000781c */ /* 0x000fe40003f0e170 */
[----:B-1----:R-:W-:-:S04]  /*c270*/  SHF.R.U32.HI R4, RZ, 0x7, R4 ;  /* 0x00000007ff047819 */ /* 0x002fc80000011604 */
[----:B------:R-:W-:-:S13]  /*c280*/  ISETP.NE.AND P4, PT, R4, 0x1, PT ;  /* 0x000000010400780c */ /* 0x000fda0003f85270 */
[----:B------:R-:W-:Y:S06]  /*c290*/  @!P4 BAR.ARV 0x9, 0x100 ;  /* 0x024400000000cb1d */ /* 0x000fec0000002000 */
.L_x_7295:
[----:B------:R-:W-:Y:S01]  /*c2a0*/  ISETP.GE.AND P2, PT, R161, 0x1, PT ;  /* 0x00000001a100780c */ /* 0x000fe20003f46270 */
[----:B------:R-:W-:Y:S01]  /*c2b0*/  IMAD.MOV.U32 R3, RZ, RZ, RZ ;  /* 0x000000ffff037224 */ /* 0x000fe200078e00ff */
[----:B------:R-:W-:Y:S01]  /*c2c0*/  PLOP3.LUT P1, PT, PT, PT, PT, 0x80, 0x0 ;  /* 0x000000000000781c */ /* 0x000fe20003f2f070 */
[----:B------:R-:W-:Y:S01]  /*c2d0*/  IMAD.MOV.U32 R87, RZ, RZ, RZ ;  /* 0x000000ffff577224 */ /* 0x000fe200078e00ff */
[----:B------:R-:W-:Y:S02]  /*c2e0*/  MOV R0, RZ ;  /* 0x000000ff00007202 */ /* 0x000fe40000000f00 */
[----:B------:R-:W-:Y:S02]  /*c2f0*/  CS2R R42, SRZ ;  /* 0x00000000002a7805 */ /* 0x000fe4000001ff00 */
[----:B------:R-:W-:Y:S02]  /*c300*/  CS2R R40, SRZ ;  /* 0x0000000000287805 */ /* 0x000fe4000001ff00 */
[----:B0-234-:R-:W-:-:S02]  /*c310*/  CS2R R46, SRZ ;  /* 0x00000000002e7805 */ /* 0x01dfc4000001ff00 */
        /* <DEDUP_REMOVED lines=26> */
[----:B------:R-:W-:Y:S01]  /*c4c0*/  MOV R105, RZ ;  /* 0x000000ff00697202 */ /* 0x000fe20000000f00 */
[----:B------:R-:W-:Y:S02]  /*c4d0*/  IMAD.MOV.U32 R108, RZ, RZ, RZ ;  /* 0x000000ffff6c7224 */ /* 0x000fe400078e00ff */
[----:B------:R-:W-:Y:S02]  /*c4e0*/  IMAD.MOV.U32 R10, RZ, RZ, RZ ;  /* 0x000000ffff0a7224 */ /* 0x000fe400078e00ff */
[----:B------:R-:W-:Y:S01]  /*c4f0*/  IMAD.MOV.U32 R110, RZ, RZ, RZ ;  /* 0x000000ffff6e7224 */ /* 0x000fe200078e00ff */
[----:B------:R-:W-:Y:S06]  /*c500*/  @P0 BRA `(.L_x_7424) ;  /* 0x00000000000c0947 */ /* 0x000fec0003800000 */
[----:B------:R-:W0:Y:S01]  /*c510*/  FENCE.VIEW.ASYNC.G ;  /* 0x00000000000073c6 */ /* 0x000e220000000100 */
[----:B------:R-:W-:Y:S05]  /*c520*/  WARPSYNC.ALL ;  /* 0x0000000000007948 */ /* 0x000fea0003800000 */
[----:B0-----:R-:W-:Y:S06]  /*c530*/  BAR.ARV 0xc, 0x180 ;  /* 0x0306000000007b1d */ /* 0x001fec0000002000 */
.L_x_7424:
[----:B------:R-:W-:Y:S01]  /*c540*/  MOV R104, RZ ;  /* 0x000000ff00687202 */ /* 0x000fe20000000f00 */
[----:B------:R-:W-:Y:S01]  /*c550*/  IMAD.MOV.U32 R11, RZ, RZ, RZ ;  /* 0x000000ffff0b7224 */ /* 0x000fe200078e00ff */
[----:B------:R-:W-:Y:S06]  /*c560*/  @!P2 BRA `(.L_x_7425) ;  /* 0x000001180034a947 */ /* 0x000fec0003800000 */
[----:B------:R-:W-:-:S03]  /*c570*/  UMOV UR4, 0xffffffff ;  /* 0xffffffff00047882 */ /* 0x000fc60000000000 */
[----:B------:R-:W-:Y:S05]  /*c580*/  BRA.DIV UR4, `(.L_x_7426) ;  /* 0x000001ae04f47947 */ /* 0x000fea000b800000 */
[----:B------:R-:W0:Y:S02]  /*c590*/  S2R R3, SR_TID.X ;  /* 0x0000000000037919 */ /* 0x000e240000002100 */
[----:B0-----:R-:W-:-:S05]  /*c5a0*/  VIADD R3, R3, 0xffffff80 ;  /* 0xffffff8003037836 */ /* 0x001fca0000000000 */
[----:B------:R-:W-:-:S04]  /*c5b0*/  SHF.R.S32.HI R0, RZ, 0x1f, R3 ;  /* 0x0000001fff007819 */ /* 0x000fc80000011403 */
[----:B------:R-:W-:-:S04]  /*c5c0*/  LEA.HI R0, R0, R3, RZ, 0x7 ;  /* 0x0000000300007211 */ /* 0x000fc800078f38ff */
[----:B------:R-:W-:-:S06]  /*c5d0*/  SHF.R.S32.HI R0, RZ, 0x7, R0 ;  /* 0x00000007ff007819 */ /* 0x000fcc0000011400 */
[----:B------:R-:W0:Y:S04]  /*c5e0*/  SHFL.IDX PT, R0, R0, RZ, 0x1f ;  /* 0x00001fff00007589 */ /* 0x000e2800000e0000 */
[----:B0-----:R0:W-:Y:S02]  /*c5f0*/  STL [R1], R0 ;  /* 0x0000000001007387 */ /* 0x0011e40000100800 */
.L_x_7675:
[----:B0-----:R-:W2:Y:S04]  /*c600*/  LDL R0, [R1+0x6c] ;  /* 0x00006c0001007983 */ /* 0x001ea80000100800 */
[----:B------:R-:W3:Y:S01]  /*c610*/  LDL R3, [R1] ;  /* 0x0000000001037983 */ /* 0x000ee20000100800 */
[----:B--2---:R-:W-:Y:S02]  /*c620*/  R2UR UR4, R0 ;  /* 0x00000000000472ca */ /* 0x004fe400000e0000 */
[----:B---3--:R-:W-:-:S04]  /*c630*/  LEA.HI R0, R3, R3, RZ, 0x1 ;  /* 0x0000000303007211 */ /* 0x008fc800078f08ff */
[----:B------:R-:W-:-:S07]  /*c640*/  LOP3.LUT R0, R0, 0x1e, RZ, 0xc0, !PT ;  /* 0x0000001e00007812 */ /* 0x000fce00078ec0ff */
[----:B------:R-:W-:Y:S01]  /*c650*/  ULOP3.LUT UP0, URZ, UR4, 0x9f, URZ, 0xc0, !UPT ;  /* 0x0000009f043f7892 */ /* 0x000fe2000f80c03f */
[----:B------:R-:W-:-:S05]  /*c660*/  IMAD.IADD R0, R3, 0x1, -R0 ;  /* 0x0000000103007824 */ /* 0x000fca00078e0a00 */
        /* <DEDUP_REMOVED lines=9> */
[----:B-1----:R0:W1:Y:S01]  /*c700*/  LDC.64 R14, c[0x4][R0] ;  /* 0x01000000000e7b82 */ /* 0x0020620000000a00 */
        /* <DEDUP_REMOVED lines=11> */
.L_x_7427:
        /* <DEDUP_REMOVED lines=8> */
[----:B------:R0:W2:Y:S03]  /*c840*/  SYNCS.PHASECHK.TRANS64.TRYWAIT P0, [R2+URZ+0x34800], R3 ;  /* 0x03480003020075a7 */ /* 0x0000a6000800017f */
[----:B--2---:R-:W-:Y:S05]  /*c850*/  @!P0 NANOSLEEP.SYNCS 0x989680 ;  /* 0x009896800000895d */ /* 0x004fea0003900000 */
[----:B------:R-:W2:Y:S01]  /*c860*/  @!P0 SYNCS.PHASECHK.TRANS64 P0, [R2+URZ+0x34800], R3 ;  /* 0x03480003020085a7 */ /* 0x000ea2000800007f */
[----:B------:R-:W-:Y:S04]  /*c870*/  BSSY B0, `(.L_x_7429) ;  /* 0x0000006000007945 */ /* 0x000fe80003800000 */
[----:B--2---:R-:W-:Y:S05]  /*c880*/  @P0 BRA `(.L_x_7430) ;  /* 0x0000000000100947 */ /* 0x004fea0003800000 */
.L_x_7431:
[----:B--2---:R2:W3:Y:S02]  /*c890*/  SYNCS.PHASECHK.TRANS64.TRYWAIT P0, [R2+URZ+0x34800], R3 ;  /* 0x03480003020075a7 */ /* 0x0044e4000800017f */
[----:B---3--:R-:W-:Y:S05]  /*c8a0*/  @!P0 NANOSLEEP.SYNCS 0x989680 ;  /* 0x009896800000895d */ /* 0x008fea0003900000 */
[----:B------:R-:W3:Y:S02]  /*c8b0*/  @!P0 SYNCS.PHASECHK.TRANS64 P0, [R2+URZ+0x34800], R3 ;  /* 0x03480003020085a7 */ /* 0x000ee4000800007f */
[----:B---3--:R-:W-:Y:S05]  /*c8c0*/  @!P0 BRA `(.L_x_7431) ;  /* 0xfffffffc00f08947 */ /* 0x008fea000383ffff */
.L_x_7430:
[----:B------:R-:W-:Y:S05]  /*c8d0*/  BSYNC B0 ;  /* 0x0000000000007941 */ /* 0x000fea0003800000 */
.L_x_7429:
[----:B------:R-:W-:Y:S05]  /*c8e0*/  BRA `(.L_x_7432) ;  /* 0x0000003c00207947 */ /* 0x000fea0003800000 */
.L_x_7428:
        /* <DEDUP_REMOVED lines=12> */
[----:B------:R-:W-:-:S03]  /*c9b0*/  ULDC.64 UR6, c[0x0][0x400] ;  /* 0x0001000000067ab9 */ /* 0x000fc60000000a00 */
[----:B------:R-:W-:Y:S01]  /*c9c0*/  IMAD.IADD R25, R3, 0x1, R5 ;  /* 0x0000000103197824 */ /* 0x000fe200078e0205 */
[----:B------:R-:W-:Y:S01]  /*c9d0*/  LEA R26, P1, R148, UR6, 0x1 ;  /* 0x00000006941a7c11 */ /* 0x000fe2000f8208ff */
[----:B------:R-:W-:-:S03]  /*c9e0*/  IMAD.IADD R27, R7, 0x1, R149 ;  /* 0x00000001071b7824 */ /* 0x000fc600078e0295 */
        /* <DEDUP_REMOVED lines=22> */
.L_x_7433:
[----:B------:R-:W2:Y:S01]  /*cb50*/  LDL R20, [R1+0x30] ;  /* 0x0000300001147983 */ /* 0x000ea20000100800 */
[----:B------:R-:W-:Y:S01]  /*cb60*/  ULDC.U8 UR4, c[0x0][0x410] ;  /* 0x0001040000047ab9 */ /* 0x000fe20000000000 */
[----:B------:R-:W-:Y:S01]  /*cb70*/  R2UR UR5, R30 ;  /* 0x000000001e0572ca */ /* 0x000fe200000e0000 */
[----:B------:R-:W-:Y:S01]  /*cb80*/  BSSY B0, `(.L_x_7434) ;  /* 0x0000396000007945 */ /* 0x000fe20003800000 */
[----:B------:R-:W-:Y:S01]  /*cb90*/  ISETP.NE.AND P0, PT, RZ, UR4, PT ;  /* 0x00000004ff007c0c */ /* 0x000fe2000bf05270 */
[----:B------:R-:W-:-:S10]  /*cba0*/  IMAD R5, R29, 0x80, R22 ;  /* 0x000000801d057824 */ /* 0x000fd400078e0216 */
[----:B--2---:R-:W-:Y:S02]  /*cbb0*/  LEA R21, R20, UR5, 0x1 ;  /* 0x0000000514157c11 */ /* 0x004fe4000f8e08ff */
[----:B------:R-:W-:Y:S05]  /*cbc0*/  @!P0 BRA `(.L_x_7435) ;  /* 0x0000001800a48947 */ /* 0x000fea0003800000 */
[----:B------:R-:W-:-:S03]  /*cbd0*/  UMOV UR4, 0xffffffff ;  /* 0xffffffff00047882 */ /* 0x000fc60000000000 */
[----:B------:R-:W-:Y:S05]  /*cbe0*/  BRA.DIV UR4, `(.L_x_7436) ;  /* 0x000001aa049c7947 */ /* 0x000fea000b800000 */
[----:B------:R0:W2:Y:S04]  /*cbf0*/  SHFL.IDX PT, R0, R25, RZ, 0x181f ;  /* 0x00181fff19007589 */ /* 0x0000a800000e0000 */
[----:B------:R0:W3:Y:S04]  /*cc00*/  SHFL.IDX PT, R3, R24, RZ, 0x181f ;  /* 0x00181fff18037589 */ /* 0x0000e800000e0000 */
[----:B------:R0:W4:Y:S04]  /*cc10*/  SHFL.IDX PT, R4, R27, RZ, 0x181f ;  /* 0x00181fff1b047589 */ /* 0x00012800000e0000 */
[----:B-1----:R0:W1:Y:S02]  /*cc20*/  SHFL.IDX PT, R14, R26, RZ, 0x181f ;  /* 0x00181fff1a0e7589 */ /* 0x00206400000e0000 */
.L_x_7681:
[----:B------:R-:W5:Y:S01]  /*cc30*/  LDL R7, [R1+0x60] ;  /* 0x0000600001077983 */ /* 0x000f620000100800 */
[----:B------:R-:W-:Y:S01]  /*cc40*/  ULDC UR4, c[0x0][0x448] ;  /* 0x0001120000047ab9 */ /* 0x000fe20000000800 */
[----:B------:R-:W-:Y:S01]  /*cc50*/  BSSY B1, `(.L_x_7437) ;  /* 0x0000024000017945 */ /* 0x000fe20003800000 */
[----:B------:R-:W-:Y:S01]  /*cc60*/  IMAD R160, R160, UR4, RZ ;  /* 0x00000004a0a07c24 */ /* 0x000fe2000f8e02ff */
[----:B------:R-:W-:Y:S02]  /*cc70*/  CS2R R8, SRZ ;  /* 0x0000000000087805 */ /* 0x000fe4000001ff00 */
[----:B------:R-:W-:Y:S02]  /*cc80*/  CS2R R10, SRZ ;  /* 0x00000000000a7805 */ /* 0x000fe4000001ff00 */
[----:B------:R-:W-:Y:S02]  /*cc90*/  CS2R R12, SRZ ;  /* 0x00000000000c7805 */ /* 0x000fe4000001ff00 */
[----:B------:R-:W-:-:S02]  /*cca0*/  ISETP.GE.AND P0, PT, R5, R160, PT ;  /* 0x000000a00500720c */ /* 0x000fc40003f06270 */
[----:B-----5:R-:W-:-:S04]  /*ccb0*/  LEA.HI R6, R7, R7, RZ, 0x1 ;  /* 0x0000000707067211 */ /* 0x020fc800078f08ff */
[----:B------:R-:W-:-:S05]  /*ccc0*/  LOP3.LUT R6, R6, 0xfffffffe, RZ, 0xc0, !PT ;  /* 0xfffffffe06067812 */ /* 0x000fca00078ec0ff */
[----:B------:R-:W-:Y:S01]  /*ccd0*/  IMAD.IADD R5, R7, 0x1, -R6 ;  /* 0x0000000107057824 */ /* 0x000fe200078e0a06 */
[----:B------:R-:W-:-:S04]  /*cce0*/  CS2R R6, SRZ ;  /* 0x0000000000067805 */ /* 0x000fc8000001ff00 */
[----:B------:R-:W-:Y:S01]  /*ccf0*/  SHF.L.U32 R5, R5, 0x1f, RZ ;  /* 0x0000001f05057819 */ /* 0x000fe200000006ff */
[----:B------:R-:W-:Y:S06]  /*cd00*/  @P0 BRA `(.L_x_7438) ;  /* 0x0000000000600947 */ /* 0x000fec0003800000 */
[----:B------:R-:W4:Y:S01]  /*cd10*/  LDL R20, [R1+0x70] ;  /* 0x0000700001147983 */ /* 0x000f220000100800 */
[----:B------:R-:W-:Y:S01]  /*cd20*/  ULDC UR4, c[0x0][0x3f4] ;  /* 0x0000fd0000047ab9 */ /* 0x000fe20000000800 */
[----:B------:R-:W-:Y:S01]  /*cd30*/  IMAD.SHL.U32 R30, R220, 0x2, RZ ;  /* 0x00000002dc1e7824 */ /* 0x000fe200078e00ff */
[----:B------:R-:W-:Y:S02]  /*cd40*/  ISETP.GE.AND P4, PT, R18, UR4, PT ;  /* 0x0000000412007c0c */ /* 0x000fe4000bf86270 */
[----:B------:R-:W-:Y:S02]  /*cd50*/  CS2R R12, SRZ ;  /* 0x00000000000c7805 */ /* 0x000fe4000001ff00 */
[----:B------:R-:W-:Y:S02]  /*cd60*/  ISETP.GE.AND P5, PT, R220, UR4, PT ;  /* 0x00000004dc007c0c */ /* 0x000fe4000bfa6270 */
[----:B------:R-:W-:Y:S02]  /*cd70*/  CS2R R8, SRZ ;  /* 0x0000000000087805 */ /* 0x000fe4000001ff00 */
[----:B------:R-:W-:Y:S01]  /*cd80*/  CS2R R10, SRZ ;  /* 0x00000000000a7805 */ /* 0x000fe2000001ff00 */
[----:B------:R-:W-:-:S04]  /*cd90*/  ULDC.64 UR6, c[0x0][0x208] ;  /* 0x0000820000067ab9 */ /* 0x000fc80000000a00 */
[----:B------:R-:W-:-:S04]  /*cda0*/  @!P4 SHF.L.U32 R15, R18, 0x1, RZ ;  /* 0x00000001120fc819 */ /* 0x000fc800000006ff */
[CC--:B0--3--:R-:W-:Y:S02]  /*cdb0*/  @!P5 IADD3 R26, P2, R3.reuse, R30.reuse, RZ ;  /* 0x0000001e031ad210 */ /* 0x0c9fe40007f5e0ff */
[C---:B-1----:R-:W-:Y:S02]  /*cdc0*/  @!P5 IADD3 R30, P3, R14.reuse, R30, RZ ;  /* 0x0000001e0e1ed210 */ /* 0x042fe40007f7e0ff */
[-C--:B------:R-:W-:Y:S02]  /*cdd0*/  @!P4 IADD3 R24, P0, R3, R15.reuse, RZ ;  /* 0x0000000f0318c210 */ /* 0x080fe40007f1e0ff */
[----:B------:R-:W-:Y:S02]  /*cde0*/  @!P4 IADD3 R14, P1, R14, R15, RZ ;  /* 0x0000000f0e0ec210 */ /* 0x000fe40007f3e0ff */
[----:B------:R-:W-:Y:S02]  /*cdf0*/  @!P4 SHF.L.U64.HI R3, R18, 0x1, R19 ;  /* 0x000000011203c819 */ /* 0x000fe40000010213 */
[----:B------:R-:W-:-:S03]  /*ce00*/  CS2R R6, SRZ ;  /* 0x0000000000067805 */ /* 0x000fc6000001ff00 */
[--C-:B--2---:R-:W-:Y:S02]  /*ce10*/  @!P4 IMAD.X R25, R0, 0x1, R3.reuse, P0 ;  /* 0x000000010019c824 */ /* 0x104fe400000e0603 */
[----:B----4-:R-:W-:-:S03]  /*ce20*/  @!P4 IMAD.X R15, R4, 0x1, R3, P1 ;  /* 0x00000001040fc824 */ /* 0x010fc600008e0603 */
[----:B------:R0:W5:Y:S04]  /*ce30*/  @!P4 LD.E.64 R10, desc[UR6][R24.64] ;  /* 0x00000006180ac980 */ /* 0x000168000c101b00 */
[----:B------:R0:W5:Y:S01]  /*ce40*/  @!P4 LD.E.64 R6, desc[UR6][R14.64] ;  /* 0x000000060e06c980 */ /* 0x000162000c101b00 */
[----:B------:R-:W-:Y:S01]  /*ce50*/  @!P5 IMAD.X R27, R0, 0x1, R20, P2 ;  /* 0x00000001001bd824 */ /* 0x000fe200010e0614 */
[----:B------:R-:W-:-:S04]  /*ce60*/  @!P5 IADD3.X R31, R4, R20, RZ, P3, !PT ;  /* 0x00000014041fd210 */ /* 0x000fc80001ffe4ff */
[----:B------:R0:W5:Y:S04]  /*ce70*/  @!P5 LD.E.64 R12, desc[UR6][R26.64] ;  /* 0x000000061a0cd980 */ /* 0x000168000c101b00 */
[----:B------:R0:W5:Y:S02]  /*ce80*/  @!P5 LD.E.64 R8, desc[UR6][R30.64] ;  /* 0x000000061e08d980 */ /* 0x000164000c101b00 */
.L_x_7438:
[----:B------:R-:W-:Y:S05]  /*ce90*/  BSYNC B1 ;  /* 0x0000000000017941 */ /* 0x000fea0003800000 */
.L_x_7437:
[----:B------:R-:W4:Y:S01]  /*cea0*/  SYNCS.PHASECHK.TRANS64.TRYWAIT P0, [R2+URZ+0x34800], R5 ;  /* 0x03480005020075a7 */ /* 0x000f22000800017f */
[----:B---3--:R-:W-:Y:S01]  /*ceb0*/  IMAD R3, R29, -0x80, R160 ;  /* 0xffffff801d037824 */ /* 0x008fe200078e02a0 */
[----:B0----5:R-:W-:Y:S01]  /*cec0*/  MOV R15, R13 ;  /* 0x0000000d000f7202 */ /* 0x021fe20000000f00 */
[----:B--2---:R-:W-:Y:S01]  /*ced0*/  IMAD.MOV.U32 R0, RZ, RZ, R10 ;  /* 0x000000ffff007224 */ /* 0x004fe200078e000a */
[----:B------:R-:W-:Y:S01]  /*cee0*/  SHF.R.U64 R25, R12, 0x10, R13 ;  /* 0x000000100c197819 */ /* 0x000fe2000000120d */
[----:B-1----:R-:W-:Y:S01]  /*cef0*/  IMAD.MOV.U32 R14, RZ, RZ, R11 ;  /* 0x000000ffff0e7224 */ /* 0x002fe200078e000b */
[----:B------:R-:W-:Y:S01]  /*cf00*/  SHF.R.U32.HI R26, RZ, 0x10, R13 ;  /* 0x00000010ff1a7819 */ /* 0x000fe2000001160d */
[----:B------:R-:W-:Y:S01]  /*cf10*/  IMAD.MOV.U32 R13, RZ, RZ, R6 ;  /* 0x000000ffff0d7224 */ /* 0x000fe200078e0006 */
[----:B------:R-:W-:Y:S01]  /*cf20*/  SHF.R.U64 R20, R10, 0x10, R11 ;  /* 0x000000100a147819 */ /* 0x000fe2000000120b */
[----:B------:R-:W-:Y:S01]  /*cf30*/  IMAD.MOV.U32 R10, RZ, RZ, R12 ;  /* 0x000000ffff0a7224 */ /* 0x000fe200078e000c */
[--C-:B------:R-:W-:Y:S01]  /*cf40*/  SHF.R.U64 R27, R6, 0x10, R7.reuse ;  /* 0x00000010061b7819 */ /* 0x100fe20000001207 */
[--C-:B----4-:R-:W-:Y:S01]  /*cf50*/  IMAD.MOV.U32 R4, RZ, RZ, R7.reuse ;  /* 0x000000ffff047224 */ /* 0x110fe200078e0007 */
[----:B------:R-:W-:Y:S01]  /*cf60*/  SHF.R.U32.HI R29, RZ, 0x10, R7 ;  /* 0x00000010ff1d7819 */ /* 0x000fe20000011607 */
[----:B------:R-:W-:Y:S01]  /*cf70*/  IMAD.MOV.U32 R6, RZ, RZ, R8 ;  /* 0x000000ffff067224 */ /* 0x000fe200078e0008 */
[----:B------:R-:W-:Y:S01]  /*cf80*/  SHF.R.U32.HI R24, RZ, 0x10, R11 ;  /* 0x00000010ff187819 */ /* 0x000fe2000001160b */
[----:B------:R-:W-:Y:S01]  /*cf90*/  BSSY B1, `(.L_x_7439) ;  /* 0x000000e000017945 */ /* 0x000fe20003800000 */
[----:B------:R-:W-:-:S02]  /*cfa0*/  MOV R7, R9 ;  /* 0x0000000900077202 */ /* 0x000fc40000000f00 */
[----:B------:R-:W-:Y:S02]  /*cfb0*/  VIMNMX R3, R3, 0x80, PT ;  /* 0x0000008003037848 */ /* 0x000fe40003fe0100 */
[--C-:B------:R-:W-:Y:S02]  /*cfc0*/  SHF.R.U64 R30, R8, 0x10, R9.reuse ;  /* 0x00000010081e7819 */ /* 0x100fe40000001209 */
[----:B------:R-:W-:Y:S02]  /*cfd0*/  SHF.R.U32.HI R31, RZ, 0x10, R9 ;  /* 0x00000010ff1f7819 */ /* 0x000fe40000011609 */
        /* <DEDUP_REMOVED lines=8> */
[----:B------:R-:W-:Y:S06]  /*d060*/  @!P0 BRA `(.L_x_7440) ;  /* 0x000001a400ec8947 */ /* 0x000fec0003800000 */
.L_x_7682:
[----:B------:R-:W-:Y:S05]  /*d070*/  BSYNC B1 ;  /* 0x0000000000017941 */ /* 0x000fea0003800000 */
.L_x_7439:
[----:B------:R-:W-:Y:S01]  /*d080*/  BSSY B1, `(.L_x_7441) ;  /* 0x0000056000017945 */ /* 0x000fe20003800000 */
[----:B------:R-:W-:-:S03]  /*d090*/  PRMT R10, R30, 0x5410, R31 ;  /* 0x000054101e0a7816 */ /* 0x000fc6000000001f */
[----:B------:R-:W-:Y:S05]  /*d0a0*/  @P1 BRA `(.L_x_7442) ;  /* 0x00000004004c1947 */ /* 0x000fea0003800000 */
[----:B0-----:R-:W0:Y:S01]  /*d0b0*/  LDC R5, c[0x0][0x3f4] ;  /* 0x0000fd00ff057b82 */ /* 0x001e220000000800 */
[----:B------:R-:W-:Y:S01]  /*d0c0*/  BSSY B2, `(.L_x_7443) ;  /* 0x000002a000027945 */ /* 0x000fe20003800000 */
[-C--:B0-----:R-:W-:Y:S02]  /*d0d0*/  ISETP.GE.AND P0, PT, R18, R5.reuse, PT ;  /* 0x000000051200720c */ /* 0x081fe40003f06270 */
[----:B------:R-:W-:-:S11]  /*d0e0*/  ISETP.GE.AND P1, PT, R220, R5, PT ;  /* 0x00000005dc00720c */ /* 0x000fd60003f26270 */
[----:B------:R-:W-:Y:S05]  /*d0f0*/  @P0 BRA `(.L_x_7444) ;  /* 0x0000000000980947 */ /* 0x000fea0003800000 */
        /* <DEDUP_REMOVED lines=9> */
[CC--:B------:R-:W-:Y:S01]  /*d190*/  FMUL.FTZ R32, R4.reuse, R29.reuse ;  /* 0x0000001d04207220 */ /* 0x0c0fe20000410000 */
[----:B------:R-:W-:Y:S01]  /*d1a0*/  FMUL.FTZ R4, R4, R26 ;  /* 0x0000001a04047220 */ /* 0x000fe20000410000 */
[--C-:B------:R-:W-:Y:S02]  /*d1b0*/  HADD2.F32 R24, -RZ, R6.reuse.H0_H0 ;  /* 0x20000006ff187230 */ /* 0x100fe40000004100 */
[----:B------:R-:W-:Y:S02]  /*d1c0*/  HADD2.F32 R25, -RZ, R7.H0_H0 ;  /* 0x20000007ff197230 */ /* 0x000fe40000004100 */
[----:B------:R-:W-:Y:S01]  /*d1d0*/  FMUL.FTZ R31, R5, R30 ;  /* 0x0000001e051f7220 */ /* 0x000fe20000410000 */
        /* <DEDUP_REMOVED lines=20> */
[----:B------:R-:W-:Y:S02]  /*d320*/  F2FP.F16.F32.PACK_AB R5, R20, R31 ;  /* 0x0000001f1405723e */ /* 0x000fe400000000ff */
[----:B------:R-:W-:-:S02]  /*d330*/  F2FP.F16.F32.PACK_AB R6, R15, R6 ;  /* 0x000000060f06723e */ /* 0x000fc400000000ff */
[----:B------:R-:W-:-:S05]  /*d340*/  F2FP.F16.F32.PACK_AB R7, R26, R7 ;  /* 0x000000071a07723e */ /* 0x000fca00000000ff */
[----:B------:R0:W-:Y:S02]  /*d350*/  STS.128 [R21], R4 ;  /* 0x0000000415007388 */ /* 0x0001e40000000c00 */
.L_x_7444:
[----:B------:R-:W-:Y:S05]  /*d360*/  BSYNC B2 ;  /* 0x0000000000027941 */ /* 0x000fea0003800000 */
.L_x_7443:
        /* <DEDUP_REMOVED lines=38> */
[----:B------:R1:W-:Y:S02]  /*d5d0*/  STS.128 [R21+0x4000], R4 ;  /* 0x0040000415007388 */ /* 0x0003e40000000c00 */
.L_x_7442:
[----:B------:R-:W-:Y:S05]  /*d5e0*/  BSYNC B1 ;  /* 0x0000000000017941 */ /* 0x000fea0003800000 */
.L_x_7441:
[----:B01----:R-:W-:Y:S01]  /*d5f0*/  VIADD R4, R22, 0x20 ;  /* 0x0000002016047836 */ /* 0x003fe20000000000 */
[----:B------:R-:W-:Y:S04]  /*d600*/  BSSY B1, `(.L_x_7445) ;  /* 0x0000056000017945 */ /* 0x000fe80003800000 */
[----:B------:R-:W-:-:S13]  /*d610*/  ISETP.GE.AND P0, PT, R4, R3, PT ;  /* 0x000000030400720c */ /* 0x000fda0003f06270 */
[----:B------:R-:W-:Y:S05]  /*d620*/  @P0 BRA `(.L_x_7446) ;  /* 0x00000004004c0947 */ /* 0x000fea0003800000 */
[----:B------:R-:W0:Y:S01]  /*d630*/  LDC R5, c[0x0][0x3f4] ;  /* 0x0000fd00ff057b82 */ /* 0x000e220000000800 */
[----:B------:R-:W-:Y:S01]  /*d640*/  BSSY B2, `(.L_x_7447) ;  /* 0x000002a000027945 */ /* 0x000fe20003800000 */
[-C--:B0-----:R-:W-:Y:S02]  /*d650*/  ISETP.GE.AND P0, PT, R18, R5.reuse, PT ;  /* 0x000000051200720c */ /* 0x081fe40003f06270 */
[----:B------:R-:W-:-:S11]  /*d660*/  ISETP.GE.AND P1, PT, R220, R5, PT ;  /* 0x00000005dc00720c */ /* 0x000fd60003f26270 */
[----:B------:R-:W-:Y:S05]  /*d670*/  @P0 BRA `(.L_x_7448) ;  /* 0x0000000000980947 */ /* 0x000fea0003800000 */
[----:B------:R-:W0:Y:S01]  /*d680*/  LDS.128 R4, [R21+0x1000] ;  /* 0x0010000015047984 */ /* 0x000e220000000c00 */
[----:B------:R-:W-:Y:S02]  /*d690*/  HADD2.F32 R31, -RZ, R13.H0_H0 ;  /* 0x2000000dff1f7230 */ /* 0x000fe40000004100 */
[----:B------:R-:W-:Y:S02]  /*d6a0*/  HADD2.F32 R29, -RZ, R11.H0_H0 ;  /* 0x2000000bff1d7230 */ /* 0x000fe40000004100 */
        /* <DEDUP_REMOVED lines=11> */
[----:B------:R-:W-:Y:S01]  /*d760*/  FMUL.FTZ R27, R34, R5 ;  /* 0x00000005221b7220 */ /* 0x000fe20000410000 */
[----:B------:R-:W-:Y:S01]  /*d770*/  FFMA.FTZ R4, R29, R15, -R26 ;  /* 0x0000000f1d047223 */ /* 0x000fe2000001081a */
[C---:B------:R-:W-:Y:S01]  /*d780*/  FMUL.FTZ R29, R32.reuse, R5 ;  /* 0x00000005201d7220 */ /* 0x040fe20000410000 */
[--C-:B------:R-:W-:Y:S02]  /*d790*/  HADD2.F32 R25, -RZ, R7.reuse.H0_H0 ;  /* 0x20000007ff197230 */ /* 0x100fe40000004100 */
[----:B------:R-:W-:Y:S01]  /*d7a0*/  FFMA.FTZ R15, R31, R15, R30 ;  /* 0x0000000f1f0f7223 */ /* 0x000fe2000001001e */
        /* <DEDUP_REMOVED lines=19> */
.L_x_7448:
[----:B------:R-:W-:Y:S05]  /*d8e0*/  BSYNC B2 ;  /* 0x0000000000027941 */ /* 0x000fea0003800000 */
.L_x_7447:
[----:B------:R-:W-:Y:S05]  /*d8f0*/  @P1 BRA `(.L_x_7446) ;  /* 0x0000000000981947 */ /* 0x000fea0003800000 */
[----:B0-----:R-:W0:Y:S01]  /*d900*/  LDS.128 R4, [R21+0x5000] ;  /* 0x0050000015047984 */ /* 0x001e220000000c00 */
[--C-:B------:R-:W-:Y:S02]  /*d910*/  HADD2.F32 R31, -RZ, R9.reuse.H0_H0 ;  /* 0x20000009ff1f7230 */ /* 0x100fe40000004100 */
        /* <DEDUP_REMOVED lines=36> */
.L_x_7446:
[----:B------:R-:W-:Y:S05]  /*db60*/  BSYNC B1 ;  /* 0x0000000000017941 */ /* 0x000fea0003800000 */
.L_x_7445:
        /* <DEDUP_REMOVED lines=47> */
.L_x_7452:
[----:B------:R-:W-:Y:S05]  /*de60*/  BSYNC B2 ;  /* 0x0000000000027941 */ /* 0x000fea0003800000 */
.L_x_7451:
        /* <DEDUP_REMOVED lines=39> */
.L_x_7450:
[----:B------:R-:W-:Y:S05]  /*e0e0*/  BSYNC B1 ;  /* 0x0000000000017941 */ /* 0x000fea0003800000 */
.L_x_7449:
[----:B01----:R-:W-:-:S05]  /*e0f0*/  VIADD R4, R22, 0x60 ;  /* 0x0000006016047836 */ /* 0x003fca0000000000 */
        /* <DEDUP_REMOVED lines=23> */
[----:B------:R-:W-:Y:S01]  /*e270*/  FMUL.FTZ R26, R27, R5 ;  /* 0x000000051b1a7220 */ /* 0x000fe20000410000 */
[--C-:B------:R-:W-:Y:S02]  /*e280*/  HADD2.F32 R20, -RZ, R6.reuse.H0_H0 ;  /* 0x20000006ff147230 */ /* 0x100fe40000004100 */
[----:B------:R-:W-:Y:S01]  /*e290*/  FFMA.FTZ R3, R29, R3, R30 ;  /* 0x000000031d037223 */ /* 0x000fe2000001001e */
[----:B------:R-:W-:Y:S02]  /*e2a0*/  HADD2.F32 R7, -RZ, R7.H1_H1 ;  /* 0x30000007ff077230 */ /* 0x000fe40000004100 */
[-C--:B------:R-:W-:Y:S01]  /*e2b0*/  FFMA.FTZ R5, R27, R15.reuse, -R32 ;  /* 0x0000000f1b057223 */ /* 0x080fe20000010820 */
[----:B------:R-:W-:Y:S02]  /*e2c0*/  HADD2.F32 R6, -RZ, R6.H1_H1 ;  /* 0x30000006ff067230 */ /* 0x000fe40000004100 */
[----:B------:R-:W-:Y:S01]  /*e2d0*/  FFMA.FTZ R26, R31, R15, R26 ;  /* 0x0000000f1f1a7223 */ /* 0x000fe2000001001a */
[----:B------:R-:W-:-:S02]  /*e2e0*/  HADD2.F32 R32, -RZ, R13.H1_H1 ;  /* 0x3000000dff207230 */ /* 0x000fc40000004100 */
[-C--:B------:R-:W-:Y:S01]  /*e2f0*/  FMUL.FTZ R15, R14, R7.reuse ;  /* 0x000000070e0f7220 */ /* 0x080fe20000410000 */
[----:B------:R-:W-:Y:S02]  /*e300*/  HADD2.F32 R30, -RZ, R11.H1_H1 ;  /* 0x3000000bff1e7230 */ /* 0x000fe40000004100 */
[----:B------:R-:W-:Y:S01]  /*e310*/  FMUL.FTZ R25, R12, R7 ;  /* 0x000000070c197220 */ /* 0x000fe20000410000 */
[----:B------:R-:W-:Y:S01]  /*e320*/  F2FP.F16.F32.PACK_AB R4, R3, R4 ;  /* 0x000000040304723e */ /* 0x000fe200000000ff */
[----:B------:R-:W-:Y:S01]  /*e330*/  FMUL.FTZ R11, R32, R6 ;  /* 0x00000006200b7220 */ /* 0x000fe20000410000 */
[----:B------:R-:W-:Y:S01]  /*e340*/  FFMA.FTZ R7, R12, R24, -R15 ;  /* 0x000000180c077223 */ /* 0x000fe2000001080f */
[----:B------:R-:W-:Y:S01]  /*e350*/  FMUL.FTZ R13, R30, R6 ;  /* 0x000000061e0d7220 */ /* 0x000fe20000410000 */
[----:B------:R-:W-:Y:S01]  /*e360*/  FFMA.FTZ R24, R14, R24, R25 ;  /* 0x000000180e187223 */ /* 0x000fe20000010019 */
[-C--:B------:R-:W-:Y:S01]  /*e370*/  FFMA.FTZ R6, R30, R20.reuse, -R11 ;  /* 0x000000141e067223 */ /* 0x080fe2000001080b */
[----:B------:R-:W-:Y:S01]  /*e380*/  F2FP.F16.F32.PACK_AB R5, R26, R5 ;  /* 0x000000051a05723e */ /* 0x000fe200000000ff */
[----:B------:R-:W-:-:S02]  /*e390*/  FFMA.FTZ R13, R32, R20, R13 ;  /* 0x00000014200d7223 */ /* 0x000fc4000001000d */
[----:B------:R-:W-:-:S03]  /*e3a0*/  F2FP.F16.F32.PACK_AB R7, R24, R7 ;  /* 0x000000071807723e */ /* 0x000fc600000000ff */
[----:B------:R-:W-:-:S05]  /*e3b0*/  F2FP.F16.F32.PACK_AB R6, R13, R6 ;  /* 0x000000060d06723e */ /* 0x000fca00000000ff */
[----:B------:R0:W-:Y:S02]  /*e3c0*/  STS.128 [R21+0x3000], R4 ;  /* 0x0030000415007388 */ /* 0x0001e40000000c00 */
.L_x_7455:
[----:B------:R-:W-:Y:S05]  /*e3d0*/  BSYNC B1 ;  /* 0x0000000000017941 */ /* 0x000fea0003800000 */
.L_x_7454:
        /* <DEDUP_REMOVED lines=11> */
[----:B------:R-:W-:Y:S01]  /*e490*/  FMUL.FTZ R20, R15, R4 ;  /* 0x000000040f147220 */ /* 0x000fe20000410000 */
[----:B------:R-:W-:Y:S02]  /*e4a0*/  HADD2.F32 R12, -RZ, R6.H0_H0 ;  /* 0x20000006ff0c7230 */ /* 0x000fe40000004100 */
[----:B------:R-:W-:Y:S01]  /*e4b0*/  FMUL.FTZ R24, R29, R5 ;  /* 0x000000051d187220 */ /* 0x000fe20000410000 */
[----:B------:R-:W-:Y:S01]  /*e4c0*/  FFMA.FTZ R4, R15, R3, -R14 ;  /* 0x000000030f047223 */ /* 0x000fe2000001080e */
[----:B------:R-:W-:Y:S01]  /*e4d0*/  FMUL.FTZ R14, R25, R5 ;  /* 0x00000005190e7220 */ /* 0x000fe20000410000 */
[----:B------:R-:W-:-:S02]  /*e4e0*/  HADD2.F32 R13, -RZ, R7.H0_H0 ;  /* 0x20000007ff0d7230 */ /* 0x000fc40000004100 */
[----:B------:R-:W-:Y:S01]  /*e4f0*/  FFMA.FTZ R3, R27, R3, R20 ;  /* 0x000000031b037223 */ /* 0x000fe20000010014 */
        /* <DEDUP_REMOVED lines=20> */
[----:B------:R1:W-:Y:S01]  /*e640*/  STS.128 [R21+0x7000], R4 ;  /* 0x0070000415007388 */ /* 0x0003e20000000c00 */
[----:B------:R-:W-:Y:S05]  /*e650*/  BRA `(.L_x_7453) ;  /* 0x0000001c00a07947 */ /* 0x000fea0003800000 */
.L_x_7435:
[----:B------:R-:W-:-:S03]  /*e660*/  UMOV UR4, 0xffffffff ;  /* 0xffffffff00047882 */ /* 0x000fc60000000000 */
[----:B------:R-:W-:Y:S05]  /*e670*/  BRA.DIV UR4, `(.L_x_7456) ;  /* 0x00000192047c7947 */ /* 0x000fea000b800000 */
[----:B------:R0:W2:Y:S04]  /*e680*/  SHFL.IDX PT, R0, R25, RZ, 0x181f ;  /* 0x00181fff19007589 */ /* 0x0000a800000e0000 */
[----:B------:R0:W3:Y:S04]  /*e690*/  SHFL.IDX PT, R3, R24, RZ, 0x181f ;  /* 0x00181fff18037589 */ /* 0x0000e800000e0000 */
[----:B------:R0:W4:Y:S04]  /*e6a0*/  SHFL.IDX PT, R20, R27, RZ, 0x181f ;  /* 0x00181fff1b147589 */ /* 0x00012800000e0000 */
[----:B-1----:R0:W1:Y:S02]  /*e6b0*/  SHFL.IDX PT, R14, R26, RZ, 0x181f ;  /* 0x00181fff1a0e7589 */ /* 0x00206400000e0000 */
.L_x_7688:
[----:B------:R-:W5:Y:S01]  /*e6c0*/  LDL R11, [R1+0x60] ;  /* 0x00006000010b7983 */ /* 0x000f620000100800 */
[----:B------:R-:W-:Y:S01]  /*e6d0*/  ULDC UR4, c[0x0][0x448] ;  /* 0x0001120000047ab9 */ /* 0x000fe20000000800 */
[----:B------:R-:W-:Y:S01]  /*e6e0*/  BSSY B1, `(.L_x_7457) ;  /* 0x0000019000017945 */ /* 0x000fe20003800000 */
[----:B0-----:R-:W-:Y:S01]  /*e6f0*/  IMAD R24, R160, UR4, RZ ;  /* 0x00000004a0187c24 */ /* 0x001fe2000f8e02ff */
[----:B------:R-:W-:Y:S02]  /*e700*/  CS2R R6, SRZ ;  /* 0x0000000000067805 */ /* 0x000fe4000001ff00 */
[----:B------:R-:W-:Y:S02]  /*e710*/  CS2R R8, SRZ ;  /* 0x0000000000087805 */ /* 0x000fe4000001ff00 */
[----:B------:R-:W-:Y:S01]  /*e720*/  ISETP.GE.AND P0, PT, R5, R24, PT ;  /* 0x000000180500720c */ /* 0x000fe20003f06270 */
[----:B------:R-:W-:Y:S01]  /*e730*/  IMAD R24, R29, -0x80, R24 ;  /* 0xffffff801d187824 */ /* 0x000fe200078e0218 */
[----:B-----5:R-:W-:-:S04]  /*e740*/  LEA.HI R4, R11, R11, RZ, 0x1 ;  /* 0x0000000b0b047211 */ /* 0x020fc800078f08ff */
[----:B------:R-:W-:Y:S02]  /*e750*/  LOP3.LUT R10, R4, 0xfffffffe, RZ, 0xc0, !PT ;  /* 0xfffffffe040a7812 */ /* 0x000fe400078ec0ff */
[----:B------:R-:W-:Y:S02]  /*e760*/  CS2R R4, SRZ ;  /* 0x0000000000047805 */ /* 0x000fe4000001ff00 */
[----:B------:R-:W-:Y:S02]  /*e770*/  IADD3 R27, R11, -R10, RZ ;  /* 0x8000000a0b1b7210 */ /* 0x000fe40007ffe0ff */
[----:B------:R-:W-:Y:S01]  /*e780*/  CS2R R10, SRZ ;  /* 0x00000000000a7805 */ /* 0x000fe2000001ff00 */
[----:B------:R-:W-:Y:S06]  /*e790*/  @P0 BRA `(.L_x_7458) ;  /* 0x0000000000340947 */ /* 0x000fec0003800000 */
[----:B------:R-:W-:Y:S01]  /*e7a0*/  ULDC UR4, c[0x0][0x3f4] ;  /* 0x0000fd0000047ab9 */ /* 0x000fe20000000800 */
[C---:B------:R-:W-:Y:S01]  /*e7b0*/  IMAD.SHL.U32 R15, R16.reuse, 0x2, RZ ;  /* 0x00000002100f7824 */ /* 0x040fe200078e00ff */
[C---:B------:R-:W-:Y:S02]  /*e7c0*/  ISETP.GE.AND P2, PT, R16.reuse, UR4, PT ;  /* 0x0000000410007c0c */ /* 0x040fe4000bf46270 */
[----:B------:R-:W-:Y:S02]  /*e7d0*/  SHF.L.U64.HI R5, R16, 0x1, R17 ;  /* 0x0000000110057819 */ /* 0x000fe40000010211 */
[-C--:B---3--:R-:W-:Y:S02]  /*e7e0*/  IADD3 R12, P0, R3, R15.reuse, RZ ;  /* 0x0000000f030c7210 */ /* 0x088fe40007f1e0ff */
[----:B-1----:R-:W-:-:S03]  /*e7f0*/  IADD3 R14, P1, R14, R15, RZ ;  /* 0x0000000f0e0e7210 */ /* 0x002fc60007f3e0ff */
[--C-:B--2---:R-:W-:Y:S02]  /*e800*/  IMAD.X R13, R0, 0x1, R5.reuse, P0 ;  /* 0x00000001000d7824 */ /* 0x104fe400000e0605 */
[----:B----4-:R-:W-:Y:S01]  /*e810*/  IMAD.X R15, R20, 0x1, R5, P1 ;  /* 0x00000001140f7824 */ /* 0x010fe200008e0605 */
[----:B------:R-:W-:Y:S01]  /*e820*/  CS2R R4, SRZ ;  /* 0x0000000000047805 */ /* 0x000fe2000001ff00 */
[----:B------:R-:W-:Y:S06]  /*e830*/  @P2 BRA `(.L_x_7458) ;  /* 0x00000000000c2947 */ /* 0x000fec0003800000 */
[----:B------:R-:W-:Y:S02]  /*e840*/  ULDC.64 UR4, c[0x0][0x208] ;  /* 0x0000820000047ab9 */ /* 0x000fe40000000a00 */
[----:B------:R0:W5:Y:S04]  /*e850*/  LD.E.128 R4, desc[UR4][R12.64] ;  /* 0x000000040c047980 */ /* 0x000168000c101d00 */
[----:B------:R0:W5:Y:S02]  /*e860*/  LD.E.128 R8, desc[UR4][R14.64] ;  /* 0x000000040e087980 */ /* 0x000164000c101d00 */
.L_x_7458:
[----:B------:R-:W-:Y:S05]  /*e870*/  BSYNC B1 ;  /* 0x0000000000017941 */ /* 0x000fea0003800000 */
.L_x_7457:
[----:B------:R-:W-:Y:S01]  /*e880*/  SHF.L.U32 R27, R27, 0x1f, RZ ;  /* 0x0000001f1b1b7819 */ /* 0x000fe200000006ff */
[----:B---3--:R-:W3:Y:S01]  /*e890*/  LDC R3, c[0x0][0x3f4] ;  /* 0x0000fd00ff037b82 */ /* 0x008ee20000000800 */
[--C-:B0----5:R-:W-:Y:S01]  /*e8a0*/  IMAD.MOV.U32 R12, RZ, RZ, R5.reuse ;  /* 0x000000ffff0c7224 */ /* 0x121fe200078e0005 */
[----:B--2---:R-:W-:Y:S01]  /*e8b0*/  MOV R0, R4 ;  /* 0x0000000400007202 */ /* 0x004fe20000000f00 */
[----:B------:R-:W-:Y:S01]  /*e8c0*/  IMAD.MOV.U32 R13, RZ, RZ, R6 ;  /* 0x000000ffff0d7224 */ /* 0x000fe200078e0006 */
[----:B-1----:R-:W-:Y:S01]  /*e8d0*/  SHF.R.U64 R14, R4, 0x10, R5 ;  /* 0x00000010040e7819 */ /* 0x002fe20000001205 */
[----:B------:R-:W-:Y:S01]  /*e8e0*/  IMAD.MOV.U32 R4, RZ, RZ, R7 ;  /* 0x000000ffff047224 */ /* 0x000fe200078e0007 */
[----:B------:R-:W-:Y:S01]  /*e8f0*/  SHF.R.U32.HI R5, RZ, 0x10, R5 ;  /* 0x00000010ff057819 */ /* 0x000fe20000011605 */
[----:B------:R-:W-:Y:S01]  /*e900*/  VIADD R30, R22, 0x40 ;  /* 0x00000040161e7836 */ /* 0x000fe20000000000 */
[----:B------:R-:W0:Y:S01]  /*e910*/  SYNCS.PHASECHK.TRANS64.TRYWAIT P4, [R2+URZ+0x34800], R27 ;  /* 0x0348001b020075a7 */ /* 0x000e22000808017f */
[----:B----4-:R-:W-:Y:S01]  /*e920*/  SHF.R.U64 R20, R6, 0x10, R7 ;  /* 0x0000001006147819 */ /* 0x010fe20000001207 */
[----:B------:R-:W-:Y:S01]  /*e930*/  IMAD.MOV.U32 R6, RZ, RZ, R9 ;  /* 0x000000ffff067224 */ /* 0x000fe200078e0009 */
[----:B------:R-:W-:Y:S01]  /*e940*/  SHF.R.U32.HI R25, RZ, 0x10, R7 ;  /* 0x00000010ff197819 */ /* 0x000fe20000011607 */
[----:B------:R-:W-:Y:S01]  /*e950*/  IMAD.MOV.U32 R7, RZ, RZ, R10 ;  /* 0x000000ffff077224 */ /* 0x000fe200078e000a */
[----:B------:R-:W-:Y:S01]  /*e960*/  PRMT R0, R0, 0x5410, R12 ;  /* 0x0000541000007816 */ /* 0x000fe2000000000c */
[----:B------:R-:W-:Y:S01]  /*e970*/  VIADD R29, R22, 0x60 ;  /* 0x00000060161d7836 */ /* 0x000fe20000000000 */
[----:B------:R-:W-:Y:S01]  /*e980*/  MOV R15, R8 ;  /* 0x00000008000f7202 */ /* 0x000fe20000000f00 */
[----:B------:R-:W-:Y:S01]  /*e990*/  BSSY B1, `(.L_x_7459) ;  /* 0x0000015000017945 */ /* 0x000fe20003800000 */
[----:B------:R-:W-:Y:S01]  /*e9a0*/  SHF.R.U64 R26, R8, 0x10, R9 ;  /* 0x00000010081a7819 */ /* 0x000fe20000001209 */
[----:B------:R-:W-:Y:S01]  /*e9b0*/  IMAD.MOV.U32 R8, RZ, RZ, R11 ;  /* 0x000000ffff087224 */ /* 0x000fe200078e000b */
[----:B------:R-:W-:-:S02]  /*e9c0*/  PRMT R12, R14, 0x5410, R5 ;  /* 0x000054100e0c7816 */ /* 0x000fc40000000005 */
[----:B------:R-:W-:Y:S02]  /*e9d0*/  SHF.R.U64 R10, R10, 0x10, R11 ;  /* 0x000000100a0a7819 */ /* 0x000fe4000000120b */
[----:B------:R-:W-:Y:S02]  /*e9e0*/  VIMNMX R5, R24, 0x80, PT ;  /* 0x0000008018057848 */ /* 0x000fe40003fe0100 */
[----:B---3--:R-:W-:Y:S02]  /*e9f0*/  ISETP.GE.AND P0, PT, R16, R3, PT ;  /* 0x000000031000720c */ /* 0x008fe40003f06270 */
[----:B------:R-:W-:Y:S02]  /*ea00*/  IADD3 R31, R22, 0x20, RZ ;  /* 0x00000020161f7810 */ /* 0x000fe40007ffe0ff */
[----:B------:R-:W-:Y:S02]  /*ea10*/  SHF.R.U32.HI R9, RZ, 0x10, R9 ;  /* 0x00000010ff097819 */ /* 0x000fe40000011609 */
[----:B------:R-:W-:-:S02]  /*ea20*/  SHF.R.U32.HI R11, RZ, 0x10, R11 ;  /* 0x00000010ff0b7819 */ /* 0x000fc4000001160b */
[----:B------:R-:W-:Y:S02]  /*ea30*/  PRMT R14, R20, 0x5410, R25 ;  /* 0x00005410140e7816 */ /* 0x000fe40000000019 */
[-C--:B------:R-:W-:Y:S02]  /*ea40*/  ISETP.GE.OR P3, PT, R22, R5.reuse, P0 ;  /* 0x000000051600720c */ /* 0x080fe40000766670 */
[-C--:B------:R-:W-:Y:S02]  /*ea50*/  ISETP.GE.OR P2, PT, R31, R5.reuse, P0 ;  /* 0x000000051f00720c */ /* 0x080fe40000746670 */
[----:B------:R-:W-:Y:S02]  /*ea60*/  ISETP.GE.OR P1, PT, R30, R5, P0 ;  /* 0x000000051e00720c */ /* 0x000fe40000726670 */
[----:B------:R-:W-:Y:S02]  /*ea70*/  PRMT R13, R13, 0x5410, R4 ;  /* 0x000054100d0d7816 */ /* 0x000fe40000000004 */
[----:B------:R-:W-:-:S02]  /*ea80*/  PRMT R15, R15, 0x5410, R6 ;  /* 0x000054100f0f7816 */ /* 0x000fc40000000006 */
[----:B------:R-:W-:Y:S02]  /*ea90*/  ISETP.GE.OR P0, PT, R29, R5, P0 ;  /* 0x000000051d00720c */ /* 0x000fe40000706670 */
[----:B------:R-:W-:Y:S02]  /*eaa0*/  PRMT R20, R26, 0x5410, R9 ;  /* 0x000054101a147816 */ /* 0x000fe40000000009 */
[----:B------:R-:W-:Y:S02]  /*eab0*/  PRMT R24, R7, 0x5410, R8 ;  /* 0x0000541007187816 */ /* 0x000fe40000000008 */
[----:B------:R-:W-:Y:S01]  /*eac0*/  PRMT R25, R10, 0x5410, R11 ;  /* 0x000054100a197816 */ /* 0x000fe2000000000b */
[----:B0-----:R-:W-:Y:S06]  /*ead0*/  @!P4 BRA `(.L_x_7460) ;  /* 0x0000018c00d4c947 */ /* 0x001fec0003800000 */
.L_x_7689:
[----:B------:R-:W-:Y:S05]  /*eae0*/  BSYNC B1 ;  /* 0x0000000000017941 */ /* 0x000fea0003800000 */
.L_x_7459:
[----:B------:R-:W-:Y:S04]  /*eaf0*/  BSSY B1, `(.L_x_7461) ;  /* 0x0000068000017945 */ /* 0x000fe80003800000 */
[----:B------:R-:W-:Y:S05]  /*eb00*/  @P3 BRA `(.L_x_7462) ;  /* 0x0000000400983947 */ /* 0x000fea0003800000 */
[----:B------:R-:W1:Y:S01]  /*eb10*/  S2R R5, SR_TID.X ;  /* 0x0000000000057919 */ /* 0x000e620000002100 */
[----:B------:R-:W-:Y:S02]  /*eb20*/  IMAD.SHL.U32 R6, R22, 0x40, RZ ;  /* 0x0000004016067824 */ /* 0x000fe400078e00ff */
[----:B------:R-:W-:Y:S01]  /*eb30*/  HADD2.F32 R38, -RZ, R15.H0_H0 ;  /* 0x2000000fff267230 */ /* 0x000fe20000004100 */
[----:B------:R-:W2:Y:S01]  /*eb40*/  S2R R8, SR_TID.X ;  /* 0x0000000000087919 */ /* 0x000ea20000002100 */
[----:B------:R-:W-:Y:S02]  /*eb50*/  HADD2.F32 R36, -RZ, R0.H0_H0 ;  /* 0x20000000ff247230 */ /* 0x000fe40000004100 */
[----:B------:R-:W-:Y:S02]  /*eb60*/  HADD2.F32 R39, -RZ, R20.H0_H0 ;  /* 0x20000014ff277230 */ /* 0x000fe40000004100 */
[----:B------:R-:W-:Y:S02]  /*eb70*/  HADD2.F32 R37, -RZ, R12.H0_H0 ;  /* 0x2000000cff257230 */ /* 0x000fe40000004100 */
[----:B-1----:R-:W-:-:S02]  /*eb80*/  VIADD R5, R5, 0xffffff80 ;  /* 0xffffff8005057836 */ /* 0x002fc40000000000 */
[----:B--2---:R-:W-:-:S03]  /*eb90*/  VIADD R8, R8, 0xffffff80 ;  /* 0xffffff8008087836 */ /* 0x004fc60000000000 */
[----:B------:R-:W-:-:S04]  /*eba0*/  SHF.R.S32.HI R4, RZ, 0x1f, R5 ;  /* 0x0000001fff047819 */ /* 0x000fc80000011405 */
[----:B------:R-:W-:Y:S02]  /*ebb0*/  LEA.HI R4, R4, R5, RZ, 0x3 ;  /* 0x0000000504047211 */ /* 0x000fe400078f18ff */
[----:B------:R-:W-:Y:S02]  /*ebc0*/  SHF.R.S32.HI R10, RZ, 0x1f, R8 ;  /* 0x0000001fff0a7819 */ /* 0x000fe40000011408 */
[----:B------:R-:W-:Y:S02]  /*ebd0*/  LOP3.LUT R4, R4, 0xfffffff8, RZ, 0xc0, !PT ;  /* 0xfffffff804047812 */ /* 0x000fe400078ec0ff */
[----:B------:R-:W-:Y:S02]  /*ebe0*/  LEA.HI R10, R10, R8, RZ, 0x6 ;  /* 0x000000080a0a7211 */ /* 0x000fe400078f30ff */
[----:B------:R-:W-:-:S03]  /*ebf0*/  IADD3 R4, R5, -R4, RZ ;  /* 0x8000000405047210 */ /* 0x000fc60007ffe0ff */
[----:B------:R-:W-:Y:S01]  /*ec00*/  IMAD.SHL.U32 R10, R10, 0x8, RZ ;  /* 0x000000080a0a7824 */ /* 0x000fe200078e00ff */
[----:B------:R-:W-:-:S04]  /*ec10*/  LEA.HI R4, R3, R4, RZ, 0x1d ;  /* 0x0000000403047211 */ /* 0x000fc800078fe8ff */
[----:B------:R-:W-:Y:S01]  /*ec20*/  SHF.R.S32.HI R7, RZ, 0x1f, R4 ;  /* 0x0000001fff077819 */ /* 0x000fe20000011404 */
[----:B------:R-:W-:Y:S01]  /*ec30*/  IMAD.SHL.U32 R5, R4, 0x8, RZ ;  /* 0x0000000804057824 */ /* 0x000fe200078e00ff */
[----:B------:R-:W-:Y:S02]  /*ec40*/  LOP3.LUT R10, R10, 0xfffffe00, RZ, 0xc0, !PT ;  /* 0xfffffe000a0a7812 */ /* 0x000fe400078ec0ff */
[----:B------:R-:W-:Y:S02]  /*ec50*/  LEA.HI R7, R7, R4, RZ, 0x3 ;  /* 0x0000000407077211 */ /* 0x000fe400078f18ff */
[----:B------:R-:W-:Y:S02]  /*ec60*/  LOP3.LUT R5, R5, 0x38, RZ, 0xc0, !PT ;  /* 0x0000003805057812 */ /* 0x000fe400078ec0ff */
[----:B------:R-:W-:Y:S02]  /*ec70*/  SHF.L.U32 R7, R7, 0xa, RZ ;  /* 0x0000000a07077819 */ /* 0x000fe400000006ff */
[----:B------:R-:W-:-:S02]  /*ec80*/  LOP3.LUT R5, R5, 0x1c0, R6, 0xf8, !PT ;  /* 0x000001c005057812 */ /* 0x000fc400078ef806 */
[----:B------:R-:W-:Y:S02]  /*ec90*/  LOP3.LUT R6, R6, 0x1c0, RZ, 0xc0, !PT ;  /* 0x000001c006067812 */ /* 0x000fe400078ec0ff */
[----:B------:R-:W-:Y:S02]  /*eca0*/  LOP3.LUT R8, R7, 0x7fffe000, RZ, 0xc0, !PT ;  /* 0x7fffe00007087812 */ /* 0x000fe400078ec0ff */
[----:B------:R-:W-:-:S04]  /*ecb0*/  SHF.R.U32.HI R6, RZ, 0x3, R6 ;  /* 0x00000003ff067819 */ /* 0x000fc80000011606 */
[----:B------:R-:W-:Y:S02]  /*ecc0*/  LOP3.LUT R9, R5, R6, RZ, 0x3c, !PT ;  /* 0x0000000605097212 */ /* 0x000fe400078e3cff */
        /* <DEDUP_REMOVED lines=12> */
[--C-:B------:R-:W-:Y:S02]  /*ed90*/  HADD2.F32 R33, -RZ, R9.reuse.H0_H0 ;  /* 0x20000009ff217230 */ /* 0x100fe40000004100 */
[C---:B------:R-:W-:Y:S01]  /*eda0*/  FMUL.FTZ R40, R32.reuse, R38 ;  /* 0x0000002620287220 */ /* 0x040fe20000410000 */
[-C--:B------:R-:W-:Y:S01]  /*edb0*/  FMUL.FTZ R32, R32, R36.reuse ;  /* 0x0000002420207220 */ /* 0x080fe20000410000 */
[----:B------:R-:W-:Y:S01]  /*edc0*/  FMUL.FTZ R41, R8, R39 ;  /* 0x0000002708297220 */ /* 0x000fe20000410000 */
[----:B------:R-:W-:Y:S02]  /*edd0*/  HADD2.F32 R9, -RZ, R9.H1_H1 ;  /* 0x30000009ff097230 */ /* 0x000fe40000004100 */
[----:B------:R-:W-:Y:S01]  /*ede0*/  FFMA.FTZ R40, R27, R36, -R40 ;  /* 0x000000241b287223 */ /* 0x000fe20000010828 */
[----:B------:R-:W-:-:S02]  /*edf0*/  HADD2.F32 R36, -RZ, R15.H1_H1 ;  /* 0x3000000fff247230 */ /* 0x000fc40000004100 */
[----:B------:R-:W-:Y:S01]  /*ee00*/  FFMA.FTZ R38, R27, R38, R32 ;  /* 0x000000261b267223 */ /* 0x000fe20000010020 */
[----:B------:R-:W-:Y:S02]  /*ee10*/  HADD2.F32 R32, -RZ, R0.H1_H1 ;  /* 0x30000000ff207230 */ /* 0x000fe40000004100 */
[-C--:B------:R-:W-:Y:S01]  /*ee20*/  FMUL.FTZ R27, R8, R37.reuse ;  /* 0x00000025081b7220 */ /* 0x080fe20000410000 */
[C---:B------:R-:W-:Y:S01]  /*ee30*/  FFMA.FTZ R41, R4.reuse, R37, -R41 ;  /* 0x0000002504297223 */ /* 0x040fe20000010829 */
[C---:B------:R-:W-:Y:S01]  /*ee40*/  FMUL.FTZ R42, R33.reuse, R36 ;  /* 0x00000024212a7220 */ /* 0x040fe20000410000 */
[----:B------:R-:W-:Y:S02]  /*ee50*/  HADD2.F32 R8, -RZ, R20.H1_H1 ;  /* 0x30000014ff087230 */ /* 0x000fe40000004100 */
[-C--:B------:R-:W-:Y:S01]  /*ee60*/  FMUL.FTZ R33, R33, R32.reuse ;  /* 0x0000002021217220 */ /* 0x080fe20000410000 */
[----:B------:R-:W-:Y:S01]  /*ee70*/  FFMA.FTZ R39, R4, R39, R27 ;  /* 0x0000002704277223 */ /* 0x000fe2000001001b */
[----:B------:R-:W-:Y:S01]  /*ee80*/  FFMA.FTZ R42, R29, R32, -R42 ;  /* 0x000000201d2a7223 */ /* 0x000fe2000001082a */
[----:B------:R-:W-:-:S02]  /*ee90*/  HADD2.F32 R4, -RZ, R12.H1_H1 ;  /* 0x3000000cff047230 */ /* 0x000fc40000004100 */
[----:B------:R-:W-:Y:S01]  /*eea0*/  FFMA.FTZ R36, R29, R36, R33 ;  /* 0x000000241d247223 */ /* 0x000fe20000010021 */
[----:B------:R-:W-:Y:S02]  /*eeb0*/  HADD2.F32 R34, -RZ, R10.H0_H0 ;  /* 0x2000000aff227230 */ /* 0x000fe40000004100 */
[C---:B------:R-:W-:Y:S01]  /*eec0*/  FMUL.FTZ R32, R9.reuse, R8 ;  /* 0x0000000809207220 */ /* 0x040fe20000410000 */
[----:B------:R-:W-:Y:S02]  /*eed0*/  HADD2.F32 R29, -RZ, R24.H0_H0 ;  /* 0x20000018ff1d7230 */ /* 0x000fe40000004100 */
[-C--:B------:R-:W-:Y:S01]  /*eee0*/  FMUL.FTZ R44, R9, R4.reuse ;  /* 0x00000004092c7220 */ /* 0x080fe20000410000 */
[----:B------:R-:W-:Y:S02]  /*eef0*/  HADD2.F32 R27, -RZ, R13.H0_H0 ;  /* 0x2000000dff1b7230 */ /* 0x000fe40000004100 */
        /* <DEDUP_REMOVED lines=8> */
[--C-:B------:R-:W-:Y:S02]  /*ef80*/  HADD2.F32 R35, -RZ, R11.reuse.H0_H0 ;  /* 0x2000000bff237230 */ /* 0x100fe40000004100 */
[----:B------:R-:W-:Y:S01]  /*ef90*/  FMUL.FTZ R5, R10, R33 ;  /* 0x000000210a057220 */ /* 0x000fe20000410000 */
[----:B------:R-:W-:Y:S01]  /*efa0*/  FFMA.FTZ R34, R30, R29, R34 ;  /* 0x0000001d1e227223 */ /* 0x000fe20000010022 */
[----:B------:R-:W-:Y:S01]  /*efb0*/  FMUL.FTZ R27, R10, R9 ;  /* 0x000000090a1b7220 */ /* 0x000fe20000410000 */
[----:B------:R-:W-:-:S02]  /*efc0*/  HADD2.F32 R11, -RZ, R11.H1_H1 ;  /* 0x3000000bff0b7230 */ /* 0x000fc40000004100 */
[C---:B------:R-:W-:Y:S01]  /*efd0*/  FFMA.FTZ R32, R6.reuse, R9, -R5 ;  /* 0x0000000906207223 */ /* 0x040fe20000010805 */
[----:B------:R-:W-:Y:S02]  /*efe0*/  HADD2.F32 R10, -RZ, R24.H1_H1 ;  /* 0x30000018ff0a7230 */ /* 0x000fe40000004100 */
[----:B------:R-:W-:Y:S01]  /*eff0*/  FFMA.FTZ R27, R6, R33, R27 ;  /* 0x00000021061b7223 */ /* 0x000fe2000001001b */
[----:B------:R-:W-:Y:S01]  /*f000*/  HADD2.F32 R30, -RZ, R25.H1_H1 ;  /* 0x30000019ff1e7230 */ /* 0x000fe20000004100 */
[----:B------:R-:W-:Y:S01]  /*f010*/  F2FP.F16.F32.PACK_AB R9, R43, R36 ;  /* 0x000000242b09723e */ /* 0x000fe200000000ff */
[----:B------:R-:W-:Y:S02]  /*f020*/  HADD2.F32 R4, -RZ, R13.H1_H1 ;  /* 0x3000000dff047230 */ /* 0x000fe40000004100 */
[----:B------:R-:W-:Y:S01]  /*f030*/  FMUL.FTZ R6, R35, R10 ;  /* 0x0000000a23067220 */ /* 0x000fe20000410000 */
[----:B------:R-:W-:Y:S02]  /*f040*/  HADD2.F32 R8, -RZ, R14.H1_H1 ;  /* 0x3000000eff087230 */ /* 0x000fe40000004100 */
[----:B------:R-:W-:Y:S01]  /*f050*/  FMUL.FTZ R44, R11, R30 ;  /* 0x0000001e0b2c7220 */ /* 0x000fe20000410000 */
[----:B------:R-:W-:-:S02]  /*f060*/  HADD2.F32 R31, -RZ, R7.H0_H0 ;  /* 0x20000007ff1f7230 */ /* 0x000fc40000004100 */
        /* <DEDUP_REMOVED lines=14> */
[----:B------:R-:W-:-:S05]  /*f150*/  F2FP.F16.F32.PACK_AB R11, R30, R35 ;  /* 0x000000231e0b723e */ /* 0x000fca00000000ff */
[----:B------:R1:W-:Y:S02]  /*f160*/  STS.128 [R26+0x16400], R8 ;  /* 0x016400081a007388 */ /* 0x0003e40000000c00 */
.L_x_7462:
[----:B------:R-:W-:Y:S05]  /*f170*/  BSYNC B1 ;  /* 0x0000000000017941 */ /* 0x000fea0003800000 */
.L_x_7461:
[----:B------:R-:W-:Y:S04]  /*f180*/  BSSY B1, `(.L_x_7463) ;  /* 0x0000067000017945 */ /* 0x000fe80003800000 */
[----:B------:R-:W-:Y:S05]  /*f190*/  @P2 BRA `(.L_x_7464) ;  /* 0x0000000400942947 */ /* 0x000fea0003800000 */
[----:B-1----:R-:W2:Y:S04]  /*f1a0*/  LDL R10, [R1+0x3c] ;  /* 0x00003c00010a7983 */ /* 0x002ea80000100800 */
[----:B------:R-:W3:Y:S01]  /*f1b0*/  LDL R46, [R1+0x7c] ;  /* 0x00007c00012e7983 */ /* 0x000ee20000100800 */
[----:B------:R-:W1:Y:S01]  /*f1c0*/  S2R R5, SR_TID.X ;  /* 0x0000000000057919 */ /* 0x000e620000002100 */
[C---:B------:R-:W-:Y:S01]  /*f1d0*/  IADD3 R8, R22.reuse, 0x20, RZ ;  /* 0x0000002016087810 */ /* 0x040fe20007ffe0ff */
[----:B------:R-:W-:-:S04]  /*f1e0*/  VIADD R6, R22, 0x20 ;  /* 0x0000002016067836 */ /* 0x000fc80000000000 */
[----:B------:R-:W-:Y:S02]  /*f1f0*/  IMAD.SHL.U32 R6, R6, 0x40, RZ ;  /* 0x0000004006067824 */ /* 0x000fe400078e00ff */
[----:B-1----:R-:W-:-:S05]  /*f200*/  VIADD R5, R5, 0xffffff80 ;  /* 0xffffff8005057836 */ /* 0x002fca0000000000 */
[----:B------:R-:W-:-:S04]  /*f210*/  SHF.R.S32.HI R4, RZ, 0x1f, R5 ;  /* 0x0000001fff047819 */ /* 0x000fc80000011405 */
[----:B------:R-:W-:-:S04]  /*f220*/  LEA.HI R4, R4, R5, RZ, 0x3 ;  /* 0x0000000504047211 */ /* 0x000fc800078f18ff */
[----:B------:R-:W-:-:S04]  /*f230*/  LOP3.LUT R4, R4, 0xfffffff8, RZ, 0xc0, !PT ;  /* 0xfffffff804047812 */ /* 0x000fc800078ec0ff */
[----:B------:R-:W-:-:S04]  /*f240*/  IADD3 R4, R5, -R4, RZ ;  /* 0x8000000405047210 */ /* 0x000fc80007ffe0ff */
[----:B------:R-:W-:Y:S01]  /*f250*/  LEA.HI R4, R3, R4, RZ, 0x1d ;  /* 0x0000000403047211 */ /* 0x000fe200078fe8ff */
[----:B------:R-:W-:-:S03]  /*f260*/  IMAD.SHL.U32 R8, R8, 0x40, RZ ;  /* 0x0000004008087824 */ /* 0x000fc600078e00ff */
[----:B------:R-:W-:Y:S01]  /*f270*/  SHF.R.S32.HI R7, RZ, 0x1f, R4 ;  /* 0x0000001fff077819 */ /* 0x000fe20000011404 */
[----:B------:R-:W-:Y:S01]  /*f280*/  IMAD.SHL.U32 R5, R4, 0x8, RZ ;  /* 0x0000000804057824 */ /* 0x000fe200078e00ff */
[----:B------:R-:W-:Y:S02]  /*f290*/  LOP3.LUT R8, R8, 0x1c0, RZ, 0xc0, !PT ;  /* 0x000001c008087812 */ /* 0x000fe400078ec0ff */
[----:B------:R-:W-:Y:S02]  /*f2a0*/  LEA.HI R7, R7, R4, RZ, 0x3 ;  /* 0x0000000407077211 */ /* 0x000fe400078f18ff */
[----:B------:R-:W-:Y:S02]  /*f2b0*/  LOP3.LUT R6, R6, 0x1c0, RZ, 0xc0, !PT ;  /* 0x000001c006067812 */ /* 0x000fe400078ec0ff */
[----:B------:R-:W-:Y:S01]  /*f2c0*/  LOP3.LUT R4, R8, 0x38, R5, 0xf8, !PT ;  /* 0x0000003808047812 */ /* 0x000fe200078ef805 */
[----:B------:R-:W-:Y:S01]  /*f2d0*/  IMAD.SHL.U32 R7, R7, 0x400, RZ ;  /* 0x0000040007077824 */ /* 0x000fe200078e00ff */
[----:B------:R-:W-:-:S04]  /*f2e0*/  SHF.R.U32.HI R6, RZ, 0x3, R6 ;  /* 0x00000003ff067819 */ /* 0x000fc80000011606 */
[----:B------:R-:W-:Y:S02]  /*f2f0*/  LOP3.LUT R8, R4, R6, RZ, 0x3c, !PT ;  /* 0x0000000604087212 */ /* 0x000fe400078e3cff */
[----:B------:R-:W-:Y:S01]  /*f300*/  LOP3.LUT R9, R7, 0x7fffe000, RZ, 0xc0, !PT ;  /* 0x7fffe00007097812 */ /* 0x000fe200078ec0ff */
[--C-:B------:R-:W-:Y:S02]  /*f310*/  HADD2.F32 R38, -RZ, R15.reuse.H0_H0 ;  /* 0x2000000fff267230 */ /* 0x100fe40000004100 */
[----:B------:R-:W-:Y:S02]  /*f320*/  HADD2.F32 R36, -RZ, R0.H0_H0 ;  /* 0x20000000ff247230 */ /* 0x000fe40000004100 */
[----:B------:R-:W-:Y:S02]  /*f330*/  HADD2.F32 R40, -RZ, R20.H0_H0 ;  /* 0x20000014ff287230 */ /* 0x000fe40000004100 */
[----:B------:R-:W-:Y:S02]  /*f340*/  HADD2.F32 R43, -RZ, R15.H1_H1 ;  /* 0x3000000fff2b7230 */ /* 0x000fe40000004100 */
[----:B------:R-:W-:-:S02]  /*f350*/  HADD2.F32 R41, -RZ, R0.H1_H1 ;  /* 0x30000000ff297230 */ /* 0x000fc40000004100 */
[----:B------:R-:W-:Y:S02]  /*f360*/  HADD2.F32 R45, -RZ, R20.H1_H1 ;  /* 0x30000014ff2d7230 */ /* 0x000fe40000004100 */
[----:B------:R-:W-:Y:S02]  /*f370*/  HADD2.F32 R44, -RZ, R25.H0_H0 ;  /* 0x20000019ff2c7230 */ /* 0x000fe40000004100 */
[----:B------:R-:W-:Y:S01]  /*f380*/  HADD2.F32 R42, -RZ, R14.H0_H0 ;  /* 0x2000000eff2a7230 */ /* 0x000fe20000004100 */
[----:B--2---:R-:W-:Y:S01]  /*f390*/  IADD3 R9, R8, R9, R10 ;  /* 0x0000000908097210 */ /* 0x004fe20007ffe00a */
[----:B---3--:R-:W1:Y:S04]  /*f3a0*/  LDS.128 R4, [R46] ;  /* 0x000000002e047984 */ /* 0x008e680000000c00 */
[----:B------:R-:W-:-:S05]  /*f3b0*/  IMAD R21, R9, 0x2, R2 ;  /* 0x0000000209157824 */ /* 0x000fca00078e0202 */
[----:B------:R-:W2:Y:S01]  /*f3c0*/  LDS.128 R8, [R21+0x16400] ;  /* 0x0164000015087984 */ /* 0x000ea20000000c00 */
[----:B-1----:R-:W-:Y:S02]  /*f3d0*/  HADD2.F32 R26, -RZ, R4.H0_H0 ;  /* 0x20000004ff1a7230 */ /* 0x002fe40000004100 */
[--C-:B--2---:R-:W-:Y:S02]  /*f3e0*/  HADD2.F32 R31, -RZ, R8.reuse.H0_H0 ;  /* 0x20000008ff1f7230 */ /* 0x104fe40000004100 */
[----:B------:R-:W-:-:S03]  /*f3f0*/  HADD2.F32 R8, -RZ, R8.H1_H1 ;  /* 0x30000008ff087230 */ /* 0x000fc60000004100 */
[-C--:B------:R-:W-:Y:S01]  /*f400*/  FMUL.FTZ R35, R38, R31.reuse ;  /* 0x0000001f26237220 */ /* 0x080fe20000410000 */
[C---:B------:R-:W-:Y:S01]  /*f410*/  FMUL.FTZ R31, R36.reuse, R31 ;  /* 0x0000001f241f7220 */ /* 0x040fe20000410000 */
[----:B------:R-:W-:Y:S02]  /*f420*/  HADD2.F32 R4, -RZ, R4.H1_H1 ;  /* 0x30000004ff047230 */ /* 0x000fe40000004100 */
[----:B------:R-:W-:Y:S01]  /*f430*/  FFMA.FTZ R35, R36, R26, -R35 ;  /* 0x0000001a24237223 */ /* 0x000fe20000010823 */
[----:B------:R-:W-:Y:S02]  /*f440*/  HADD2.F32 R36, -RZ, R12.H0_H0 ;  /* 0x2000000cff247230 */ /* 0x000fe40000004100 */
[----:B------:R-:W-:Y:S01]  /*f450*/  FMUL.FTZ R37, R40, R8 ;  /* 0x0000000828257220 */ /* 0x000fe20000410000 */
[----:B------:R-:W-:Y:S02]  /*f460*/  HADD2.F32 R32, -RZ, R9.H0_H0 ;  /* 0x20000009ff207230 */ /* 0x000fe40000004100 */
[----:B0-----:R-:W-:-:S02]  /*f470*/  HADD2.F32 R27, -RZ, R5.H0_H0 ;  /* 0x20000005ff1b7230 */ /* 0x001fc40000004100 */
[C---:B------:R-:W-:Y:S01]  /*f480*/  FMUL.FTZ R39, R36.reuse, R8 ;  /* 0x0000000824277220 */ /* 0x040fe20000410000 */
[----:B------:R-:W-:Y:S01]  /*f490*/  FFMA.FTZ R8, R36, R4, -R37 ;  /* 0x0000000424087223 */ /* 0x000fe20000010825 */
[----:B------:R-:W-:Y:S02]  /*f4a0*/  HADD2.F32 R9, -RZ, R9.H1_H1 ;  /* 0x30000009ff097230 */ /* 0x000fe40000004100 */
[----:B------:R-:W-:Y:S01]  /*f4b0*/  FMUL.FTZ R36, R43, R32 ;  /* 0x000000202b247220 */ /* 0x000fe20000410000 */
[----:B------:R-:W-:Y:S02]  /*f4c0*/  HADD2.F32 R37, -RZ, R12.H1_H1 ;  /* 0x3000000cff257230 */ /* 0x000fe40000004100 */
[----:B------:R-:W-:Y:S01]  /*f4d0*/  FFMA.FTZ R31, R38, R26, R31 ;  /* 0x0000001a261f7223 */ /* 0x000fe2000001001f */
[----:B------:R-:W-:Y:S02]  /*f4e0*/  HADD2.F32 R5, -RZ, R5.H1_H1 ;  /* 0x30000005ff057230 */ /* 0x000fe40000004100 */
[C---:B------:R-:W-:Y:S01]  /*f4f0*/  FMUL.FTZ R32, R41.reuse, R32 ;  /* 0x0000002029207220 */ /* 0x040fe20000410000 */
[----:B------:R-:W-:Y:S01]  /*f500*/  FFMA.FTZ R26, R40, R4, R39 ;  /* 0x00000004281a7223 */ /* 0x000fe20000010027 */
[----:B------:R-:W-:Y:S01]  /*f510*/  FFMA.FTZ R36, R41, R27, -R36 ;  /* 0x0000001b29247223 */ /* 0x000fe20000010824 */
[----:B------:R-:W-:-:S02]  /*f520*/  HADD2.F32 R33, -RZ, R10.H0_H0 ;  /* 0x2000000aff217230 */ /* 0x000fc40000004100 */
[-C--:B------:R-:W-:Y:S01]  /*f530*/  FMUL.FTZ R4, R45, R9.reuse ;  /* 0x000000092d047220 */ /* 0x080fe20000410000 */
[----:B------:R-:W-:Y:S02]  /*f540*/  HADD2.F32 R39, -RZ, R13.H0_H0 ;  /* 0x2000000dff277230 */ /* 0x000fe40000004100 */
[----:B------:R-:W-:Y:S02]  /*f550*/  HADD2.F32 R41, -RZ, R24.H0_H0 ;  /* 0x20000018ff297230 */ /* 0x000fe40000004100 */
[C---:B------:R-:W-:Y:S01]  /*f560*/  FMUL.FTZ R38, R37.reuse, R9 ;  /* 0x0000000925267220 */ /* 0x040fe20000410000 */
[----:B------:R-:W-:Y:S02]  /*f570*/  HADD2.F32 R10, -RZ, R10.H1_H1 ;  /* 0x3000000aff0a7230 */ /* 0x000fe40000004100 */
[----:B------:R-:W-:Y:S01]  /*f580*/  FFMA.FTZ R9, R37, R5, -R4 ;  /* 0x0000000525097223 */ /* 0x000fe20000010804 */
[--C-:B------:R-:W-:Y:S02]  /*f590*/  HADD2.F32 R29, -RZ, R6.reuse.H0_H0 ;  /* 0x20000006ff1d7230 */ /* 0x100fe40000004100 */
[----:B------:R-:W-:Y:S01]  /*f5a0*/  FFMA.FTZ R32, R43, R27, R32 ;  /* 0x0000001b2b207223 */ /* 0x000fe20000010020 */
[-C--:B------:R-:W-:Y:S01]  /*f5b0*/  FMUL.FTZ R4, R41, R33.reuse ;  /* 0x0000002129047220 */ /* 0x080fe20000410000 */
[----:B------:R-:W-:Y:S01]  /*f5c0*/  FMUL.FTZ R40, R39, R33 ;  /* 0x0000002127287220 */ /* 0x000fe20000410000 */
[----:B------:R-:W-:-:S02]  /*f5d0*/  HADD2.F32 R6, -RZ, R6.H1_H1 ;  /* 0x30000006ff067230 */ /* 0x000fc40000004100 */
[----:B------:R-:W-:Y:S01]  /*f5e0*/  FFMA.FTZ R27, R45, R5, R38 ;  /* 0x000000052d1b7223 */ /* 0x000fe20000010026 */
[-C--:B------:R-:W-:Y:S01]  /*f5f0*/  FMUL.FTZ R5, R44, R10.reuse ;  /* 0x0000000a2c057220 */ /* 0x080fe20000410000 */
[-C--:B------:R-:W-:Y:S01]  /*f600*/  FFMA.FTZ R33, R39, R29.reuse, -R4 ;  /* 0x0000001d27217223 */ /* 0x080fe20000010804 */
[----:B------:R-:W-:Y:S01]  /*f610*/  FFMA.FTZ R40, R41, R29, R40 ;  /* 0x0000001d29287223 */ /* 0x000fe20000010028 */
[C---:B------:R-:W-:Y:S01]  /*f620*/  FMUL.FTZ R29, R42.reuse, R10 ;  /* 0x0000000a2a1d7220 */ /* 0x040fe20000410000 */
[----:B------:R-:W-:Y:S01]  /*f630*/  FFMA.FTZ R10, R42, R6, -R5 ;  /* 0x000000062a0a7223 */ /* 0x000fe20000010805 */
[----:B------:R-:W-:Y:S02]  /*f640*/  HADD2.F32 R34, -RZ, R11.H0_H0 ;  /* 0x2000000bff227230 */ /* 0x000fe40000004100 */
[----:B------:R-:W-:Y:S02]  /*f650*/  HADD2.F32 R42, -RZ, R24.H1_H1 ;  /* 0x30000018ff2a7230 */ /* 0x000fe40000004100 */
[----:B------:R-:W-:-:S02]  /*f660*/  HADD2.F32 R38, -RZ, R13.H1_H1 ;  /* 0x3000000dff267230 */ /* 0x000fc40000004100 */
[----:B------:R-:W-:Y:S02]  /*f670*/  HADD2.F32 R11, -RZ, R11.H1_H1 ;  /* 0x3000000bff0b7230 */ /* 0x000fe40000004100 */
[----:B------:R-:W-:Y:S02]  /*f680*/  HADD2.F32 R41, -RZ, R25.H1_H1 ;  /* 0x30000019ff297230 */ /* 0x000fe40000004100 */
[----:B------:R-:W-:Y:S02]  /*f690*/  HADD2.F32 R39, -RZ, R14.H1_H1 ;  /* 0x3000000eff277230 */ /* 0x000fe40000004100 */
[-C--:B------:R-:W-:Y:S01]  /*f6a0*/  FMUL.FTZ R5, R42, R34.reuse ;  /* 0x000000222a057220 */ /* 0x080fe20000410000 */
[--C-:B------:R-:W-:Y:S02]  /*f6b0*/  HADD2.F32 R30, -RZ, R7.reuse.H0_H0 ;  /* 0x20000007ff1e7230 */ /* 0x100fe40000004100 */
[----:B------:R-:W-:Y:S01]  /*f6c0*/  FMUL.FTZ R37, R38, R34 ;  /* 0x0000002226257220 */ /* 0x000fe20000410000 */
[----:B------:R-:W-:-:S02]  /*f6d0*/  HADD2.F32 R7, -RZ, R7.H1_H1 ;  /* 0x30000007ff077230 */ /* 0x000fc40000004100 */
[----:B------:R-:W-:Y:S01]  /*f6e0*/  FFMA.FTZ R29, R44, R6, R29 ;  /* 0x000000062c1d7223 */ /* 0x000fe2000001001d */
[-C--:B------:R-:W-:Y:S01]  /*f6f0*/  FMUL.FTZ R4, R41, R11.reuse ;  /* 0x0000000b29047220 */ /* 0x080fe20000410000 */
[C---:B------:R-:W-:Y:S01]  /*f700*/  FMUL.FTZ R6, R39.reuse, R11 ;  /* 0x0000000b27067220 */ /* 0x040fe20000410000 */
[-C--:B------:R-:W-:Y:S01]  /*f710*/  FFMA.FTZ R11, R38, R30.reuse, -R5 ;  /* 0x0000001e260b7223 */ /* 0x080fe20000010805 */
[----:B------:R-:W-:Y:S01]  /*f720*/  FFMA.FTZ R37, R42, R30, R37 ;  /* 0x0000001e2a257223 */ /* 0x000fe20000010025 */
[-C--:B------:R-:W-:Y:S01]  /*f730*/  FFMA.FTZ R30, R39, R7.reuse, -R4 ;  /* 0x00000007271e7223 */ /* 0x080fe20000010804 */
[----:B------:R-:W-:Y:S01]  /*f740*/  FFMA.FTZ R34, R41, R7, R6 ;  /* 0x0000000729227223 */ /* 0x000fe20000010006 */
        /* <DEDUP_REMOVED lines=8> */
[----:B------:R2:W-:Y:S04]  /*f7d0*/  STS.128 [R46], R4 ;  /* 0x000000042e007388 */ /* 0x0005e80000000c00 */
[----:B------:R2:W-:Y:S02]  /*f7e0*/  STS.128 [R21+0x16400], R8 ;  /* 0x0164000815007388 */ /* 0x0005e40000000c00 */
.L_x_7464:
[----:B------:R-:W-:Y:S05]  /*f7f0*/  BSYNC B1 ;  /* 0x0000000000017941 */ /* 0x000fea0003800000 */
.L_x_7463:
[----:B------:R-:W-:Y:S04]  /*f800*/  BSSY B1, `(.L_x_7465) ;  /* 0x0000067000017945 */ /* 0x000fe80003800000 */
[----:B------:R-:W-:Y:S05]  /*f810*/  @P1 BRA `(.L_x_7466) ;  /* 0x0000000400941947 */ /* 0x000fea0003800000 */
[----:B-12---:R-:W2:Y:S04]  /*f820*/  LDL R10, [R1+0x38] ;  /* 0x00003800010a7983 */ /* 0x006ea80000100800 */
[----:B------:R-:W3:Y:S01]  /*f830*/  LDL R46, [R1+0x78] ;  /* 0x00007800012e7983 */ /* 0x000ee20000100800 */
[----:B------:R-:W1:Y:S01]  /*f840*/  S2R R5, SR_TID.X ;  /* 0x0000000000057919 */ /* 0x000e620000002100 */
[C---:B------:R-:W-:Y:S02]  /*f850*/  VIADD R6, R22.reuse, 0x40 ;  /* 0x0000004016067836 */ /* 0x040fe40000000000 */
[----:B------:R-:W-:Y:S01]  /*f860*/  VIADD R8, R22, 0x40 ;  /* 0x0000004016087836 */ /* 0x000fe20000000000 */
[----:B-1----:R-:W-:-:S04]  /*f870*/  IADD3 R5, R5, -0x80, RZ ;  /* 0xffffff8005057810 */ /* 0x002fc80007ffe0ff */
[----:B------:R-:W-:-:S04]  /*f880*/  SHF.R.S32.HI R4, RZ, 0x1f, R5 ;  /* 0x0000001fff047819 */ /* 0x000fc80000011405 */
[----:B------:R-:W-:-:S04]  /*f890*/  LEA.HI R4, R4, R5, RZ, 0x3 ;  /* 0x0000000504047211 */ /* 0x000fc800078f18ff */
[----:B------:R-:W-:-:S05]  /*f8a0*/  LOP3.LUT R4, R4, 0xfffffff8, RZ, 0xc0, !PT ;  /* 0xfffffff804047812 */ /* 0x000fca00078ec0ff */
[----:B------:R-:W-:-:S05]  /*f8b0*/  IMAD.IADD R4, R5, 0x1, -R4 ;  /* 0x0000000105047824 */ /* 0x000fca00078e0a04 */
[----:B------:R-:W-:Y:S01]  /*f8c0*/  LEA.HI R4, R3, R4, RZ, 0x1d ;  /* 0x0000000403047211 */ /* 0x000fe200078fe8ff */
[----:B------:R-:W-:Y:S01]  /*f8d0*/  IMAD.SHL.U32 R8, R8, 0x40, RZ ;  /* 0x0000004008087824 */ /* 0x000fe200078e00ff */
[----:B------:R-:W-:Y:S02]  /*f8e0*/  SHF.L.U32 R6, R6, 0x6, RZ ;  /* 0x0000000606067819 */ /* 0x000fe400000006ff */
[----:B------:R-:W-:Y:S01]  /*f8f0*/  SHF.R.S32.HI R7, RZ, 0x1f, R4 ;  /* 0x0000001fff077819 */ /* 0x000fe20000011404 */
[----:B------:R-:W-:Y:S01]  /*f900*/  IMAD.SHL.U32 R5, R4, 0x8, RZ ;  /* 0x0000000804057824 */ /* 0x000fe200078e00ff */
[----:B------:R-:W-:Y:S02]  /*f910*/  LOP3.LUT R8, R8, 0x1c0, RZ, 0xc0, !PT ;  /* 0x000001c008087812 */ /* 0x000fe400078ec0ff */
[----:B------:R-:W-:Y:S02]  /*f920*/  LEA.HI R7, R7, R4, RZ, 0x3 ;  /* 0x0000000407077211 */ /* 0x000fe400078f18ff */
[----:B------:R-:W-:-:S02]  /*f930*/  LOP3.LUT R6, R6, 0x1c0, RZ, 0xc0, !PT ;  /* 0x000001c006067812 */ /* 0x000fc400078ec0ff */
        /* <DEDUP_REMOVED lines=13> */
[----:B--2---:R-:W-:-:S04]  /*fa10*/  IADD3 R9, R8, R9, R10 ;  /* 0x0000000908097210 */ /* 0x004fc80007ffe00a */
[----:B------:R-:W-:Y:S01]  /*fa20*/  LEA R21, R9, R2, 0x1 ;  /* 0x0000000209157211 */ /* 0x000fe200078e08ff */
[----:B---3--:R-:W1:Y:S04]  /*fa30*/  LDS.128 R4, [R46] ;  /* 0x000000002e047984 */ /* 0x008e680000000c00 */
        /* <DEDUP_REMOVED lines=67> */
.L_x_7466:
[----:B------:R-:W-:Y:S05]  /*fe70*/  BSYNC B1 ;  /* 0x0000000000017941 */ /* 0x000fea0003800000 */
.L_x_7465:
[----:B------:R-:W-:Y:S05]  /*fe80*/  @P0 BRA `(.L_x_7453) ;  /* 0x0000000400940947 */ /* 0x000fea0003800000 */
[----:B-123--:R-:W2:Y:S04]  /*fe90*/  LDL R9, [R1+0x34] ;  /* 0x0000340001097983 */ /* 0x00eea80000100800 */
[----:B------:R-:W3:Y:S01]  /*fea0*/  LDL R42, [R1+0x74] ;  /* 0x00007400012a7983 */ /* 0x000ee20000100800 */
[----:B------:R-:W1:Y:S01]  /*feb0*/  S2R R5, SR_TID.X ;  /* 0x0000000000057919 */ /* 0x000e620000002100 */
[----:B------:R-:W-:-:S04]  /*fec0*/  VIADD R7, R22, 0x60 ;  /* 0x0000006016077836 */ /* 0x000fc80000000000 */
[----:B------:R-:W-:Y:S02]  /*fed0*/  IMAD.SHL.U32 R7, R7, 0x40, RZ ;  /* 0x0000004007077824 */ /* 0x000fe400078e00ff */
[----:B-1----:R-:W-:-:S05]  /*fee0*/  VIADD R5, R5, 0xffffff80 ;  /* 0xffffff8005057836 */ /* 0x002fca0000000000 */
[----:B------:R-:W-:-:S04]  /*fef0*/  SHF.R.S32.HI R4, RZ, 0x1f, R5 ;  /* 0x0000001fff047819 */ /* 0x000fc80000011405 */
[----:B------:R-:W-:-:S04]  /*ff00*/  LEA.HI R4, R4, R5, RZ, 0x3 ;  /* 0x0000000504047211 */ /* 0x000fc800078f18ff */
[----:B------:R-:W-:-:S05]  /*ff10*/  LOP3.LUT R4, R4, 0xfffffff8, RZ, 0xc0, !PT ;  /* 0xfffffff804047812 */ /* 0x000fca00078ec0ff */
[----:B------:R-:W-:Y:S01]  /*ff20*/  IMAD.IADD R4, R5, 0x1, -R4 ;  /* 0x0000000105047824 */ /* 0x000fe200078e0a04 */
[----:B------:R-:W-:-:S04]  /*ff30*/  IADD3 R5, R22, 0x60, RZ ;  /* 0x0000006016057810 */ /* 0x000fc80007ffe0ff */
[----:B------:R-:W-:Y:S01]  /*ff40*/  LEA.HI R3, R3, R4, RZ, 0x1d ;  /* 0x0000000403037211 */ /* 0x000fe200078fe8ff */
[----:B------:R-:W-:-:S03]  /*ff50*/  IMAD.SHL.U32 R5, R5, 0x40, RZ ;  /* 0x0000004005057824 */ /* 0x000fc600078e00ff */
[----:B------:R-:W-:Y:S01]  /*ff60*/  SHF.R.S32.HI R6, RZ, 0x1f, R3 ;  /* 0x0000001fff067819 */ /* 0x000fe20000011403 */
[----:B------:R-:W-:Y:S01]  /*ff70*/  IMAD.SHL.U32 R4, R3, 0x8, RZ ;  /* 0x0000000803047824 */ /* 0x000fe200078e00ff */
[----:B------:R-:W-:Y:S02]  /*ff80*/  LOP3.LUT R7, R7, 0x1c0, RZ, 0xc0, !PT ;  /* 0x000001c007077812 */ /* 0x000fe400078ec0ff */
[----:B------:R-:W-:Y:S02]  /*ff90*/  LOP3.LUT R5, R5, 0x1c0, RZ, 0xc0, !PT ;  /* 0x000001c005057812 */ /* 0x000fe400078ec0ff */
[----:B------:R-:W-:Y:S02]  /*ffa0*/  LEA.HI R6, R6, R3, RZ, 0x3 ;  /* 0x0000000306067211 */ /* 0x000fe400078f18ff */
[----:B------:R-:W-:Y:S02]  /*ffb0*/  SHF.R.U32.HI R5, RZ, 0x3, R5 ;  /* 0x00000003ff057819 */ /* 0x000fe40000011605 */
[----:B------:R-:W-:-:S02]  /*ffc0*/  LOP3.LUT R3, R7, 0x38, R4, 0xf8, !PT ;  /* 0x0000003807037812 */ /* 0x000fc400078ef804 */
[----:B------:R-:W-:Y:S02]  /*ffd0*/  SHF.L.U32 R6, R6, 0xa, RZ ;  /* 0x0000000a06067819 */ /* 0x000fe400000006ff */
[----:B------:R-:W-:Y:S02]  /*ffe0*/  LOP3.LUT R3, R3, R5, RZ, 0x3c, !PT ;  /* 0x0000000503037212 */ /* 0x000fe400078e3cff */
[----:B------:R-:W-:Y:S01]  /*fff0*/  LOP3.LUT R8, R6, 0x7fffe000, RZ, 0xc0, !PT ;  /* 0x7fffe00006087812 */ /* 0x000fe200078ec0ff */
[----:B------:R-:W-:Y:S02]  /*10000*/  HADD2.F32 R37, -RZ, R15.H0_H0 ;  /* 0x2000000fff257230 */ /* 0x000fe40000004100 */
[----:B------:R-:W-:Y:S02]  /*10010*/  HADD2.F32 R35, -RZ, R0.H0_H0 ;  /* 0x20000000ff237230 */ /* 0x000fe40000004100 */
[----:B------:R-:W-:Y:S02]  /*10020*/  HADD2.F32 R38, -RZ, R20.H0_H0 ;  /* 0x20000014ff267230 */ /* 0x000fe40000004100 */
[----:B------:R-:W-:-:S02]  /*10030*/  HADD2.F32 R36, -RZ, R12.H0_H0 ;  /* 0x2000000cff247230 */ /* 0x000fc40000004100 */
[----:B------:R-:W-:Y:S02]  /*10040*/  HADD2.F32 R40, -RZ, R15.H1_H1 ;  /* 0x3000000fff287230 */ /* 0x000fe40000004100 */
[----:B------:R-:W-:Y:S02]  /*10050*/  HADD2.F32 R0, -RZ, R0.H1_H1 ;  /* 0x30000000ff007230 */ /* 0x000fe40000004100 */
        /* <DEDUP_REMOVED lines=9> */
[----:B------:R-:W-:Y:S02]  /*100f0*/  HADD2.F32 R8, -RZ, R8.H1_H1 ;  /* 0x30000008ff087230 */ /* 0x000fe40000004100 */
[----:B------:R-:W-:Y:S02]  /*10100*/  HADD2.F32 R31, -RZ, R9.H0_H0 ;  /* 0x20000009ff1f7230 */ /* 0x000fe40000004100 */
[-C--:B------:R-:W-:Y:S01]  /*10110*/  FMUL.FTZ R34, R37, R30.reuse ;  /* 0x0000001e25227220 */ /* 0x080fe20000410000 */
[----:B------:R-:W-:Y:S01]  /*10120*/  FMUL.FTZ R30, R35, R30 ;  /* 0x0000001e231e7220 */ /* 0x000fe20000410000 */
[----:B------:R-:W-:-:S02]  /*10130*/  HADD2.F32 R4, -RZ, R4.H1_H1 ;  /* 0x30000004ff047230 */ /* 0x000fc40000004100 */
[-C--:B------:R-:W-:Y:S01]  /*10140*/  FMUL.FTZ R15, R38, R8.reuse ;  /* 0x00000008260f7220 */ /* 0x080fe20000410000 */
[----:B------:R-:W-:Y:S02]  /*10150*/  HADD2.F32 R26, -RZ, R5.H0_H0 ;  /* 0x20000005ff1a7230 */ /* 0x000fe40000004100 */
[-C--:B------:R-:W-:Y:S01]  /*10160*/  FFMA.FTZ R34, R35, R21.reuse, -R34 ;  /* 0x0000001523227223 */ /* 0x080fe20000010822 */
[----:B------:R-:W-:Y:S01]  /*10170*/  FFMA.FTZ R30, R37, R21, R30 ;  /* 0x00000015251e7223 */ /* 0x000fe2000001001e */
[----:B------:R-:W-:Y:S02]  /*10180*/  HADD2.F32 R9, -RZ, R9.H1_H1 ;  /* 0x30000009ff097230 */ /* 0x000fe40000004100 */
[----:B------:R-:W-:Y:S01]  /*10190*/  FMUL.FTZ R21, R36, R8 ;  /* 0x0000000824157220 */ /* 0x000fe20000410000 */
[----:B------:R-:W-:Y:S01]  /*101a0*/  FMUL.FTZ R35, R40, R31 ;  /* 0x0000001f28237220 */ /* 0x000fe20000410000 */
[----:B------:R-:W-:Y:S02]  /*101b0*/  HADD2.F32 R37, -RZ, R12.H1_H1 ;  /* 0x3000000cff257230 */ /* 0x000fe40000004100 */
[----:B------:R-:W-:Y:S01]  /*101c0*/  FFMA.FTZ R15, R36, R4, -R15 ;  /* 0x00000004240f7223 */ /* 0x000fe2000001080f */
[----:B------:R-:W-:-:S02]  /*101d0*/  HADD2.F32 R32, -RZ, R10.H0_H0 ;  /* 0x2000000aff207230 */ /* 0x000fc40000004100 */
[----:B------:R-:W-:Y:S01]  /*101e0*/  FMUL.FTZ R31, R0, R31 ;  /* 0x0000001f001f7220 */ /* 0x000fe20000410000 */
[----:B------:R-:W-:Y:S02]  /*101f0*/  HADD2.F32 R5, -RZ, R5.H1_H1 ;  /* 0x30000005ff057230 */ /* 0x000fe40000004100 */
[----:B------:R-:W-:Y:S01]  /*10200*/  FFMA.FTZ R21, R38, R4, R21 ;  /* 0x0000000426157223 */ /* 0x000fe20000010015 */
[-C--:B------:R-:W-:Y:S01]  /*10210*/  FFMA.FTZ R35, R0, R26.reuse, -R35 ;  /* 0x0000001a00237223 */ /* 0x080fe20000010823 */
[----:B------:R-:W-:Y:S02]  /*10220*/  HADD2.F32 R10, -RZ, R10.H1_H1 ;  /* 0x3000000aff0a7230 */ /* 0x000fe40000004100 */
[-C--:B------:R-:W-:Y:S01]  /*10230*/  FMUL.FTZ R0, R41, R9.reuse ;  /* 0x0000000929007220 */ /* 0x080fe20000410000 */
[----:B------:R-:W-:Y:S01]  /*10240*/  FMUL.FTZ R4, R37, R9 ;  /* 0x0000000925047220 */ /* 0x000fe20000410000 */
[----:B------:R-:W-:Y:S02]  /*10250*/  HADD2.F32 R36, -RZ, R25.H0_H0 ;  /* 0x20000019ff247230 */ /* 0x000fe40000004100 */
[----:B------:R-:W-:Y:S01]  /*10260*/  FFMA.FTZ R31, R40, R26, R31 ;  /* 0x0000001a281f7223 */ /* 0x000fe2000001001f */
[----:B0-----:R-:W-:-:S02]  /*10270*/  HADD2.F32 R27, -RZ, R6.H0_H0 ;  /* 0x20000006ff1b7230 */ /* 0x001fc40000004100 */
[-C--:B------:R-:W-:Y:S01]  /*10280*/  FMUL.FTZ R8, R43, R32.reuse ;  /* 0x000000202b087220 */ /* 0x080fe20000410000 */
[----:B------:R-:W-:Y:S02]  /*10290*/  HADD2.F32 R6, -RZ, R6.H1_H1 ;  /* 0x30000006ff067230 */ /* 0x000fe40000004100 */
[-C--:B------:R-:W-:Y:S01]  /*102a0*/  FFMA.FTZ R0, R37, R5.reuse, -R0 ;  /* 0x0000000525007223 */ /* 0x080fe20000010800 */
[----:B------:R-:W-:Y:S02]  /*102b0*/  HADD2.F32 R26, -RZ, R14.H0_H0 ;  /* 0x2000000eff1a7230 */ /* 0x000fe40000004100 */
[----:B------:R-:W-:Y:S01]  /*102c0*/  FMUL.FTZ R32, R39, R32 ;  /* 0x0000002027207220 */ /* 0x000fe20000410000 */
[----:B------:R-:W-:Y:S01]  /*102d0*/  FFMA.FTZ R12, R41, R5, R4 ;  /* 0x00000005290c7223 */ /* 0x000fe20000010004 */
[----:B------:R-:W-:Y:S01]  /*102e0*/  FMUL.FTZ R5, R36, R10 ;  /* 0x0000000a24057220 */ /* 0x000fe20000410000 */
[--C-:B------:R-:W-:Y:S02]  /*102f0*/  HADD2.F32 R33, -RZ, R11.reuse.H0_H0 ;  /* 0x2000000bff217230 */ /* 0x100fe40000004100 */
[-C--:B------:R-:W-:Y:S01]  /*10300*/  FFMA.FTZ R20, R39, R27.reuse, -R8 ;  /* 0x0000001b27147223 */ /* 0x080fe20000010808 */
[----:B------:R-:W-:Y:S01]  /*10310*/  FFMA.FTZ R32, R43, R27, R32 ;  /* 0x0000001b2b207223 */ /* 0x000fe20000010020 */
[----:B------:R-:W-:-:S02]  /*10320*/  HADD2.F32 R11, -RZ, R11.H1_H1 ;  /* 0x3000000bff0b7230 */ /* 0x000fc40000004100 */
[C---:B------:R-:W-:Y:S01]  /*10330*/  FFMA.FTZ R27, R26.reuse, R6, -R5 ;  /* 0x000000061a1b7223 */ /* 0x040fe20000010805 */
[----:B------:R-:W-:Y:S02]  /*10340*/  HADD2.F32 R37, -RZ, R24.H1_H1 ;  /* 0x30000018ff257230 */ /* 0x000fe40000004100 */
[----:B------:R-:W-:Y:S01]  /*10350*/  FMUL.FTZ R9, R26, R10 ;  /* 0x0000000a1a097220 */ /* 0x000fe20000410000 */
[----:B------:R-:W-:Y:S02]  /*10360*/  HADD2.F32 R39, -RZ, R25.H1_H1 ;  /* 0x30000019ff277230 */ /* 0x000fe40000004100 */
[----:B------:R-:W-:Y:S02]  /*10370*/  HADD2.F32 R5, -RZ, R13.H1_H1 ;  /* 0x3000000dff057230 */ /* 0x000fe40000004100 */
[----:B------:R-:W-:Y:S02]  /*10380*/  HADD2.F32 R25, -RZ, R14.H1_H1 ;  /* 0x3000000eff197230 */ /* 0x000fe40000004100 */
[----:B------:R-:W-:-:S02]  /*10390*/  HADD2.F32 R29, -RZ, R7.H0_H0 ;  /* 0x20000007ff1d7230 */ /* 0x000fc40000004100 */
[----:B------:R-:W-:Y:S01]  /*103a0*/  FFMA.FTZ R13, R36, R6, R9 ;  /* 0x00000006240d7223 */ /* 0x000fe20000010009 */
[----:B------:R-:W-:Y:S02]  /*103b0*/  HADD2.F32 R7, -RZ, R7.H1_H1 ;  /* 0x30000007ff077230 */ /* 0x000fe40000004100 */
        /* <DEDUP_REMOVED lines=16> */
[----:B------:R4:W-:Y:S04]  /*104c0*/  STS.128 [R42], R4 ;  /* 0x000000042a007388 */ /* 0x0009e80000000c00 */
[----:B------:R4:W-:Y:S02]  /*104d0*/  STS.128 [R3+0x16400], R8 ;  /* 0x0164000803007388 */ /* 0x0009e40000000c00 */
.L_x_7453:
[----:B------:R-:W-:Y:S05]  /*104e0*/  BSYNC B0 ;  /* 0x0000000000007941 */ /* 0x000fea0003800000 */
.L_x_7434:
        /* <DEDUP_REMOVED lines=8> */
.L_x_7432:
[----:B------:R-:W-:-:S06]  /*10570*/  ULOP3.LUT UR4, UR60, 0x1, URZ, 0xfc, !UPT ;  /* 0x000000013c047892 */ /* 0x000fcc000f8efc3f */
[----:B------:R-:W-:-:S05]  /*10580*/  IMAD.U32 R0, RZ, RZ, UR4 ;  /* 0x00000004ff007e24 */ /* 0x000fca000f8e00ff */
[----:B------:R-:W-:-:S13]  /*10590*/  ISETP.NE.AND P0, PT, R0, 0x3, PT ;  /* 0x000000030000780c */ /* 0x000fda0003f05270 */
[----:B------:R-:W-:Y:S05]  /*105a0*/  @!P0 BRA `(.L_x_7467) ;  /* 0x0000000000048947 */ /* 0x000fea0003800000 */
[----:B------:R-:W-:Y:S01]  /*105b0*/  BPT.TRAP 0x1 ;  /* 0x000000040000795c */ /* 0x000fe20000300000 */
.L_x_7467:
[----:B------:R-:W-:Y:S01]  /*105c0*/  IMAD R0, R222, 0x8, R2 ;  /* 0x00000008de007824 */ /* 0x000fe200078e0202 */
[----:B0-2-4-:R-:W-:-:S04]  /*105d0*/  SHF.L.U32 R3, R229, 0x1f, RZ ;  /* 0x0000001fe5037819 */ /* 0x015fc800000006ff */
[----:B------:R0:W2:Y:S01]  /*105e0*/  SYNCS.PHASECHK.TRANS64.TRYWAIT P2, [R0+URZ+0x34830], R3 ;  /* 0x03483003000075a7 */ /* 0x0000a2000804017f */
[----:B------:R-:W-:Y:S05]  /*105f0*/  @!P0 BRA `(.L_x_7468) ;  /* 0x0000000000048947 */ /* 0x000fea0003800000 */
[----:B------:R-:W-:Y:S01]  /*10600*/  BPT.TRAP 0x1 ;  /* 0x000000040000795c */ /* 0x000fe20000300000 */
.L_x_7468:
[----:B-1-3--:R-:W1:Y:S01]  /*10610*/  S2R R4, SR_TID.X ;  /* 0x0000000000047919 */ /* 0x00ae620000002100 */
[----:B------:R-:W-:Y:S02]  /*10620*/  MOV R87, RZ ;  /* 0x000000ff00577202 */ /* 0x000fe40000000f00 */
[----:B-1----:R-:W-:-:S04]  /*10630*/  LOP3.LUT R4, R4, 0x7f, RZ, 0xc0, !PT ;  /* 0x0000007f04047812 */ /* 0x002fc800078ec0ff */
[----:B------:R-:W-:Y:S01]  /*10640*/  ISETP.NE.AND P1, PT, R4, RZ, PT ;  /* 0x000000ff0400720c */ /* 0x000fe20003f25270 */
[----:B--2---:R-:W-:-:S12]  /*10650*/  @P2 BRA `(.L_x_7469) ;  /* 0x0000000000082947 */ /* 0x004fd80003800000 */
[----:B------:R-:W1:Y:S02]  /*10660*/  SYNCS.PHASECHK.TRANS64.TRYWAIT P2, [R0+URZ+0x34830], R3 ;  /* 0x03483003000075a7 */ /* 0x000e64000804017f */
[----:B-1----:R-:W-:Y:S05]  /*10670*/  @!P2 BRA `(.L_x_7470) ;  /* 0x000001740000a947 */ /* 0x002fea0003800000 */
.L_x_7469:
[----:B------:R-:W-:Y:S05]  /*10680*/  WARPSYNC.ALL ;  /* 0x0000000000007948 */ /* 0x000fea0003800000 */
[----:B01----:R-:W-:Y:S01]  /*10690*/  VIADD R3, R2, 0x1e400 ;  /* 0x0001e40002037836 */ /* 0x003fe20000000000 */
[----:B------:R-:W-:Y:S01]  /*106a0*/  R2UR UR56, R28 ;  /* 0x000000001c3872ca */ /* 0x000fe200000e0000 */
[----:B------:R-:W-:Y:S01]  /*106b0*/  WARPGROUP.ARRIVE ;  /* 0x00000000000079c5 */ /* 0x000fe20000000000 */
[----:B------:R-:W-:Y:S01]  /*106c0*/  MOV R5, 0x40000040 ;  /* 0x4000004000057802 */ /* 0x000fe20000000f00 */
[----:B------:R-:W-:Y:S01]  /*106d0*/  UMOV UR9, 0x40000040 ;  /* 0x4000004000097882 */ /* 0x000fe20000000000 */
[----:B------:R-:W-:Y:S01]  /*106e0*/  SHF.R.U32.HI R3, RZ, 0x4, R3 ;  /* 0x00000004ff037819 */ /* 0x000fe20000011603 */
[----:B------:R-:W-:Y:S01]  /*106f0*/  IMAD.MOV.U32 R11, RZ, RZ, 0x40000040 ;  /* 0x40000040ff0b7424 */ /* 0x000fe200078e00ff */
[----:B------:R-:W-:Y:S01]  /*10700*/  R2UR UR11, R5 ;  /* 0x00000000050b72ca */ /* 0x000fe200000e0000 */
[----:B------:R-:W-:Y:S01]  /*10710*/  IMAD.MOV.U32 R13, RZ, RZ, 0x40000040 ;  /* 0x40000040ff0d7424 */ /* 0x000fe200078e00ff */
[----:B------:R-:W-:Y:S01]  /*10720*/  LOP3.LUT R3, R3, 0x3fff, RZ, 0xc0, !PT ;  /* 0x00003fff03037812 */ /* 0x000fe200078ec0ff */
[----:B------:R-:W-:Y:S01]  /*10730*/  IMAD.MOV.U32 R15, RZ, RZ, 0x40000040 ;  /* 0x40000040ff0f7424 */ /* 0x000fe200078e00ff */
[----:B------:R-:W-:Y:S01]  /*10740*/  R2UR UR15, R11 ;  /* 0x000000000b0f72ca */ /* 0x000fe200000e0000 */
[----:B------:R-:W-:Y:S01]  /*10750*/  IMAD.U32 R21, RZ, RZ, UR9 ;  /* 0x00000009ff157e24 */ /* 0x000fe2000f8e00ff */
[----:B------:R-:W-:Y:S01]  /*10760*/  LOP3.LUT R4, R3, 0x10000, RZ, 0xfc, !PT ;  /* 0x0001000003047812 */ /* 0x000fe200078efcff */
[----:B------:R-:W-:Y:S01]  /*10770*/  ULOP3.LUT UR56, UR56, 0x10000, URZ, 0xfc, !UPT ;  /* 0x0001000038387892 */ /* 0x000fe2000f8efc3f */
[----:B------:R-:W-:Y:S01]  /*10780*/  MOV R8, UR37 ;  /* 0x0000002500087c02 */ /* 0x000fe20008000f00 */
[----:B------:R-:W-:Y:S01]  /*10790*/  UMOV UR37, UR9 ;  /* 0x0000000900257c82 */ /* 0x000fe20008000000 */
[----:B------:R-:W-:Y:S01]  /*107a0*/  MOV R9, UR36 ;  /* 0x0000002400097c02 */ /* 0x000fe20008000f00 */
[----:B------:R0:W-:Y:S01]  /*107b0*/  STL [R1+0x18], R4 ;  /* 0x0000180401007387 */ /* 0x0001e20000100800 */
[----:B------:R-:W-:Y:S01]  /*107c0*/  UMOV UR13, UR37 ;  /* 0x00000025000d7c82 */ /* 0x000fe20008000000 */
[----:B------:R-:W-:Y:S01]  /*107d0*/  R2UR UR23, R13 ;  /* 0x000000000d1772ca */ /* 0x000fe200000e0000 */
[----:B------:R-:W-:Y:S01]  /*107e0*/  UMOV UR8, UR56 ;  /* 0x0000003800087c82 */ /* 0x000fe20008000000 */
[----:B------:R-:W-:Y:S01]  /*107f0*/  UMOV UR21, UR37 ;  /* 0x0000002500157c82 */ /* 0x000fe20008000000 */
[----:B------:R-:W-:Y:S01]  /*10800*/  UMOV UR36, UR8 ;  /* 0x0000000800247c82 */ /* 0x000fe20008000000 */
[----:B------:R-:W-:Y:S01]  /*10810*/  R2UR UR55, R15 ;  /* 0x000000000f3772ca */ /* 0x000fe200000e0000 */
[----:B------:R-:W-:Y:S01]  /*10820*/  UMOV UR12, UR36 ;  /* 0x00000024000c7c82 */ /* 0x000fe20008000000 */
[----:B------:R-:W-:Y:S01]  /*10830*/  UMOV UR20, UR36 ;  /* 0x0000002400147c82 */ /* 0x000fe20008000000 */
[----:B------:R-:W-:Y:S01]  /*10840*/  UMOV UR52, UR36 ;  /* 0x0000002400347c82 */ /* 0x000fe20008000000 */
[----:B0-----:R-:W-:Y:S01]  /*10850*/  IMAD R4, R222, 0xb00, R4 ;  /* 0x00000b00de047824 */ /* 0x001fe200078e0204 */
[----:B------:R-:W-:Y:S01]  /*10860*/  UMOV UR53, UR37 ;  /* 0x0000002500357c82 */ /* 0x000fe20008000000 */
[----:B------:R-:W-:Y:S01]  /*10870*/  R2UR UR35, R11 ;  /* 0x000000000b2372ca */ /* 0x000fe200000e0000 */
[----:B------:R-:W-:Y:S01]  /*10880*/  UMOV UR32, UR36 ;  /* 0x0000002400207c82 */ /* 0x000fe20008000000 */
[C---:B------:R-:W-:Y:S01]  /*10890*/  VIADD R10, R4.reuse, 0x80 ;  /* 0x00000080040a7836 */ /* 0x040fe20000000000 */
[C---:B------:R-:W-:Y:S01]  /*108a0*/  R2UR UR10, R4.reuse ;  /* 0x00000000040a72ca */ /* 0x040fe200000e0000 */
[C---:B------:R-:W-:Y:S01]  /*108b0*/  VIADD R12, R4.reuse, 0x100 ;  /* 0x00000100040c7836 */ /* 0x040fe20000000000 */
[----:B------:R-:W-:Y:S01]  /*108c0*/  UMOV UR33, UR37 ;  /* 0x0000002500217c82 */ /* 0x000fe20008000000 */
[----:B------:R-:W-:Y:S01]  /*108d0*/  VIADD R14, R4, 0x180 ;  /* 0x00000180040e7836 */ /* 0x000fe20000000000 */
[----:B------:R-:W-:Y:S01]  /*108e0*/  R2UR UR14, R10 ;  /* 0x000000000a0e72ca */ /* 0x000fe200000e0000 */
[----:B------:R-:W-:Y:S01]  /*108f0*/  UMOV UR28, UR36 ;  /* 0x00000024001c7c82 */ /* 0x000fe20008000000 */
[----:B------:R-:W-:Y:S01]  /*10900*/  R2UR UR22, R12 ;  /* 0x000000000c1672ca */ /* 0x000fe200000e0000 */
[----:B------:R-:W-:Y:S01]  /*10910*/  VIADD R12, R4, 0x280 ;  /* 0x00000280040c7836 */ /* 0x000fe20000000000 */
[----:B------:R-:W-:Y:S01]  /*10920*/  R2UR UR54, R14 ;  /* 0x000000000e3672ca */ /* 0x000fe200000e0000 */
[----:B------:R-:W-:Y:S01]  /*10930*/  UMOV UR29, UR37 ;  /* 0x00000025001d7c82 */ /* 0x000fe20008000000 */
[C---:B------:R-:W-:Y:S01]  /*10940*/  IADD3 R10, R4.reuse, 0x200, RZ ;  /* 0x00000200040a7810 */ /* 0x040fe20007ffe0ff */
[----:B------:R-:W-:Y:S01]  /*10950*/  VIADD R14, R4, 0x300 ;  /* 0x00000300040e7836 */ /* 0x000fe20000000000 */
[----:B------:R-:W-:Y:S01]  /*10960*/  R2UR UR30, R12 ;  /* 0x000000000c1e72ca */ /* 0x000fe200000e0000 */
[----:B------:R-:W-:Y:S01]  /*10970*/  HGMMA.64x16x16.F32 R112, gdesc[UR8], RZ, !UPT, gsb0 ;  /* 0x00200000087079f0 */ /* 0x000fe2000c0008ff */
[----:B------:R-:W-:Y:S01]  /*10980*/  R2UR UR34, R10 ;  /* 0x000000000a2272ca */ /* 0x000fe200000e0000 */
[----:B------:R-:W-:Y:S01]  /*10990*/  UMOV UR44, UR36 ;  /* 0x00000024002c7c82 */ /* 0x000fe20008000000 */
[----:B------:R-:W-:Y:S01]  /*109a0*/  R2UR UR31, R13 ;  /* 0x000000000d1f72ca */ /* 0x000fe200000e0000 */
[----:B------:R-:W-:Y:S01]  /*109b0*/  UMOV UR45, UR37 ;  /* 0x00000025002d7c82 */ /* 0x000fe20008000000 */
[----:B------:R-:W-:Y:S01]  /*109c0*/  R2UR UR46, R14 ;  /* 0x000000000e2e72ca */ /* 0x000fe200000e0000 */
[----:B------:R-:W-:Y:S01]  /*109d0*/  UMOV UR24, UR36 ;  /* 0x0000002400187c82 */ /* 0x000fe20008000000 */
[----:B------:R-:W-:Y:S01]  /*109e0*/  R2UR UR47, R15 ;  /* 0x000000000f2f72ca */ /* 0x000fe200000e0000 */
[----:B------:R-:W-:Y:S01]  /*109f0*/  UMOV UR25, UR37 ;  /* 0x0000002500197c82 */ /* 0x000fe20008000000 */
[C---:B------:R-:W-:Y:S01]  /*10a00*/  IADD3 R10, R4.reuse, 0x380, RZ ;  /* 0x00000380040a7810 */ /* 0x040fe20007ffe0ff */
[----:B------:R-:W-:Y:S01]  /*10a10*/  VIADD R12, R4, 0x400 ;  /* 0x00000400040c7836 */ /* 0x000fe20000000000 */
[----:B------:R-:W-:Y:S01]  /*10a20*/  R2UR UR27, R11 ;  /* 0x000000000b1b72ca */ /* 0x000fe200000e0000 */
[----:B------:R-:W-:Y:S01]  /*10a30*/  UMOV UR16, UR36 ;  /* 0x0000002400107c82 */ /* 0x000fe20008000000 */
[----:B------:R-:W-:Y:S01]  /*10a40*/  R2UR UR26, R10 ;  /* 0x000000000a1a72ca */ /* 0x000fe200000e0000 */
[----:B------:R-:W-:Y:S01]  /*10a50*/  UMOV UR17, UR37 ;  /* 0x0000002500117c82 */ /* 0x000fe20008000000 */
[----:B------:R-:W-:Y:S01]  /*10a60*/  R2UR UR18, R12 ;  /* 0x000000000c1272ca */ /* 0x000fe200000e0000 */
        /* <DEDUP_REMOVED lines=9> */
[----:B------:R-:W-:Y:S01]  /*10b00*/  UMOV UR41, UR37 ;  /* 0x0000002500297c82 */ /* 0x000fe20008000000 */
[----:B------:R-:W-:Y:S01]  /*10b10*/  IMAD.MOV.U32 R11, RZ, RZ, 0x40000040 ;  /* 0x40000040ff0b7424 */ /* 0x000fe200078e00ff */
[----:B------:R-:W-:Y:S01]  /*10b20*/  R2UR UR42, R12 ;  /* 0x000000000c2a72ca */ /* 0x000fe200000e0000 */
[----:B------:R-:W-:Y:S01]  /*10b30*/  IMAD.U32 R20, RZ, RZ, UR8 ;  /* 0x00000008ff147e24 */ /* 0x000fe2000f8e00ff */
[C---:B------:R-:W-:Y:S01]  /*10b40*/  IADD3 R10, R4.reuse, 0x2, RZ ;  /* 0x00000002040a7810 */ /* 0x040fe20007ffe0ff */
[----:B------:R-:W-:Y:S01]  /*10b50*/  UIADD3 UR8, UR56, 0x2, URZ ;  /* 0x0000000238087890 */ /* 0x000fe2000fffe03f */
[----:B------:R-:W-:Y:S01]  /*10b60*/  MOV R6, UR39 ;  /* 0x0000002700067c02 */ /* 0x000fe20008000f00 */
[----:B------:R-:W-:Y:S01]  /*10b70*/  UMOV UR37, 0x40000040 ;  /* 0x4000004000257882 */ /* 0x000fe20000000000 */
[----:B------:R-:W-:Y:S01]  /*10b80*/  MOV R7, UR38 ;  /* 0x0000002600077c02 */ /* 0x000fe20008000f00 */
[----:B------:R-:W-:Y:S01]  /*10b90*/  VIADD R14, R4, 0x82 ;  /* 0x00000082040e7836 */ /* 0x000fe20000000000 */
[----:B------:R-:W-:Y:S01]  /*10ba0*/  R2UR UR38, R10 ;  /* 0x000000000a2672ca */ /* 0x000fe200000e0000 */
[----:B------:R-:W-:Y:S01]  /*10bb0*/  IMAD.MOV.U32 R15, RZ, RZ, 0x40000040 ;  /* 0x40000040ff0f7424 */ /* 0x000fe200078e00ff */
[----:B------:R-:W-:Y:S01]  /*10bc0*/  R2UR UR39, R11 ;  /* 0x000000000b2772ca */ /* 0x000fe200000e0000 */
[----:B------:R-:W-:Y:S01]  /*10bd0*/  UMOV UR36, UR8 ;  /* 0x0000000800247c82 */ /* 0x000fe20008000000 */
[----:B------:R-:W-:Y:S01]  /*10be0*/  R2UR UR10, R14 ;  /* 0x000000000e0a72ca */ /* 0x000fe200000e0000 */
[----:B------:R-:W-:Y:S01]  /*10bf0*/  IMAD.MOV.U32 R13, RZ, RZ, 0x40000040 ;  /* 0x40000040ff0d7424 */ /* 0x000fe200078e00ff */
[----:B------:R-:W-:Y:S01]  /*10c00*/  R2UR UR11, R15 ;  /* 0x000000000f0b72ca */ /* 0x000fe200000e0000 */
[----:B------:R-:W-:Y:S01]  /*10c10*/  IMAD.MOV.U32 R11, RZ, RZ, 0x40000040 ;  /* 0x40000040ff0b7424 */ /* 0x000fe200078e00ff */
[C---:B------:R-:W-:Y:S01]  /*10c20*/  IADD3 R12, R4.reuse, 0x102, RZ ;  /* 0x00000102040c7810 */ /* 0x040fe20007ffe0ff */
[----:B------:R-:W-:Y:S01]  /*10c30*/  VIADD R14, R4, 0x4 ;  /* 0x00000004040e7836 */ /* 0x000fe20000000000 */
[----:B------:R-:W-:Y:S01]  /*10c40*/  R2UR UR51, R13 ;  /* 0x000000000d3372ca */ /* 0x000fe200000e0000 */
[----:B------:R-:W-:Y:S01]  /*10c50*/  IMAD.MOV.U32 R13, RZ, RZ, 0x40000040 ;  /* 0x40000040ff0d7424 */ /* 0x000fe200078e00ff */
[----:B------:R-:W-:Y:S01]  /*10c60*/  R2UR UR50, R12 ;  /* 0x000000000c3272ca */ /* 0x000fe200000e0000 */
[C---:B------:R-:W-:Y:S01]  /*10c70*/  VIADD R12, R4.reuse, 0x202 ;  /* 0x00000202040c7836 */ /* 0x040fe20000000000 */
[----:B------:R-:W-:Y:S01]  /*10c80*/  IADD3 R10, R4, 0x182, RZ ;  /* 0x00000182040a7810 */ /* 0x000fe20007ffe0ff */
[----:B------:R0:W-:Y:S01]  /*10c90*/  STL.64 [R1+0x10], R20 ;  /* 0x0000101401007387 */ /* 0x0001e20000100a00 */
[----:B------:R-:W-:-:S02]  /*10ca0*/  WARPGROUP.DEPBAR.LE gsb0, 0x0 ;  /* 0x00008000000079c5 */ /* 0x000fc40000010000 */
[----:B------:R-:W-:Y:S01]  /*10cb0*/  WARPGROUP.ARRIVE ;  /* 0x00000000000079c5 */ /* 0x000fe20000000000 */
[----:B------:R-:W-:Y:S01]  /*10cc0*/  MOV R15, 0x40000040 ;  /* 0x40000040000f7802 */ /* 0x000fe20000000f00 */
[----:B------:R-:W2:Y:S04]  /*10cd0*/  LDL R120, [R1+0x84] ;  /* 0x0000840001787983 */ /* 0x000ea80000100800 */
[----:B------:R-:W-:Y:S01]  /*10ce0*/  HGMMA.64x16x16.F32 R104, gdesc[UR12], RZ, !UPT, gsb0 ;  /* 0x002000000c6879f0 */ /* 0x000fe2000c0008ff */
[----:B------:R-:W-:Y:S01]  /*10cf0*/  R2UR UR14, R10 ;  /* 0x000000000a0e72ca */ /* 0x000fe200000e0000 */
[----:B0-----:R-:W-:Y:S01]  /*10d00*/  IMAD.U32 R20, RZ, RZ, UR36 ;  /* 0x00000024ff147e24 */ /* 0x001fe2000f8e00ff */
[----:B------:R-:W-:Y:S01]  /*10d10*/  R2UR UR15, R11 ;  /* 0x000000000b0f72ca */ /* 0x000fe200000e0000 */
[----:B------:R-:W-:Y:S01]  /*10d20*/  IMAD.MOV.U32 R11, RZ, RZ, 0x40000040 ;  /* 0x40000040ff0b7424 */ /* 0x000fe200078e00ff */
[----:B------:R-:W-:-:S02]  /*10d30*/  IADD3 R10, R4, 0x282, RZ ;  /* 0x00000282040a7810 */ /* 0x000fc40007ffe0ff */
[----:B------:R-:W-:Y:S01]  /*10d40*/  MOV R21, UR37 ;  /* 0x0000002500157c02 */ /* 0x000fe20008000f00 */
[----:B------:R-:W-:Y:S02]  /*10d50*/  WARPGROUP.DEPBAR.LE gsb0, 0x0 ;  /* 0x00008000000079c5 */ /* 0x000fe40000010000 */
[----:B------:R-:W-:-:S06]  /*10d60*/  WARPGROUP.ARRIVE ;  /* 0x00000000000079c5 */ /* 0x000fcc0000000000 */
[----:B------:R-:W-:Y:S01]  /*10d70*/  HGMMA.64x16x16.F32 R96, gdesc[UR20], RZ, !UPT, gsb0 ;  /* 0x00200000146079f0 */ /* 0x000fe2000c0008ff */
[----:B------:R-:W-:Y:S01]  /*10d80*/  R2UR UR22, R12 ;  /* 0x000000000c1672ca */ /* 0x000fe200000e0000 */
[----:B------:R-:W-:Y:S01]  /*10d90*/  VIADD R12, R4, 0x302 ;  /* 0x00000302040c7836 */ /* 0x000fe20000000000 */
[----:B------:R-:W-:Y:S01]  /*10da0*/  R2UR UR23, R13 ;  /* 0x000000000d1772ca */ /* 0x000fe200000e0000 */
[----:B------:R-:W-:Y:S01]  /*10db0*/  IMAD.MOV.U32 R13, RZ, RZ, 0x40000040 ;  /* 0x40000040ff0d7424 */ /* 0x000fe200078e00ff */
[----:B------:R-:W-:Y:S02]  /*10dc0*/  WARPGROUP.DEPBAR.LE gsb0, 0x0 ;  /* 0x00008000000079c5 */ /* 0x000fe40000010000 */
[----:B------:R-:W-:-:S06]  /*10dd0*/  WARPGROUP.ARRIVE ;  /* 0x00000000000079c5 */ /* 0x000fcc0000000000 */
[----:B------:R-:W-:Y:S03]  /*10de0*/  HGMMA.64x16x16.F32 R88, gdesc[UR52], RZ, !UPT, gsb0 ;  /* 0x00200000345879f0 */ /* 0x000fe6000c0008ff */
[----:B------:R-:W-:Y:S02]  /*10df0*/  WARPGROUP.DEPBAR.LE gsb0, 0x0 ;  /* 0x00008000000079c5 */ /* 0x000fe40000010000 */
[----:B------:R-:W-:-:S06]  /*10e00*/  WARPGROUP.ARRIVE ;  /* 0x00000000000079c5 */ /* 0x000fcc0000000000 */
[----:B------:R-:W-:Y:S01]  /*10e10*/  HGMMA.64x16x16.F32 R72, gdesc[UR32], RZ, !UPT, gsb0 ;  /* 0x00200000204879f0 */ /* 0x000fe2000c0008ff */
        /* <DEDUP_REMOVED lines=17> */
[----:B------:R-:W-:Y:S01]  /*10f30*/  UMOV UR44, UR36 ;  /* 0x00000024002c7c82 */ /* 0x000fe20008000000 */
[----:B------:R-:W-:Y:S01]  /*10f40*/  UMOV UR45, UR37 ;  /* 0x00000025002d7c82 */ /* 0x000fe20008000000 */
[----:B------:R-:W-:Y:S02]  /*10f50*/  R2UR UR26, R10 ;  /* 0x000000000a1a72ca */ /* 0x000fe400000e0000 */
[----:B------:R-:W-:Y:S01]  /*10f60*/  R2UR UR27, R11 ;  /* 0x000000000b1b72ca */ /* 0x000fe200000e0000 */
[----:B------:R-:W-:Y:S02]  /*10f70*/  WARPGROUP.DEPBAR.LE gsb0, 0x0 ;  /* 0x00008000000079c5 */ /* 0x000fe40000010000 */
[----:B------:R-:W-:Y:S01]  /*10f80*/  WARPGROUP.ARRIVE ;  /* 0x00000000000079c5 */ /* 0x000fe20000000000 */
[----:B------:R-:W-:Y:S01]  /*10f90*/  UMOV UR8, UR44 ;  /* 0x0000002c00087c82 */ /* 0x000fe20008000000 */
[----:B------:R-:W-:Y:S01]  /*10fa0*/  UMOV UR9, UR45 ;  /* 0x0000002d00097c82 */ /* 0x000fe20008000000 */
[----:B------:R-:W-:Y:S01]  /*10fb0*/  UMOV UR48, UR44 ;  /* 0x0000002c00307c82 */ /* 0x000fe20008000000 */
[----:B------:R-:W-:Y:S01]  /*10fc0*/  UMOV UR49, UR45 ;  /* 0x0000002d00317c82 */ /* 0x000fe20008000000 */
[----:B------:R-:W-:Y:S01]  /*10fd0*/  UMOV UR12, UR44 ;  /* 0x0000002c000c7c82 */ /* 0x000fe20008000000 */
[----:B------:R-:W-:Y:S01]  /*10fe0*/  HGMMA.64x16x16.F32 R40, gdesc[UR16], RZ, !UPT, gsb0 ;  /* 0x00200000102879f0 */ /* 0x000fe2000c0008ff */
        /* <DEDUP_REMOVED lines=10> */
[----:B------:R-:W-:Y:S01]  /*11090*/  UMOV UR16, UR44 ;  /* 0x0000002c00107c82 */ /* 0x000fe20008000000 */
[----:B------:R-:W-:Y:S01]  /*110a0*/  R2UR UR19, R13 ;  /* 0x000000000d1372ca */ /* 0x000fe200000e0000 */
[----:B------:R-:W-:Y:S01]  /*110b0*/  UMOV UR17, UR45 ;  /* 0x0000002d00117c82 */ /* 0x000fe20008000000 */
[----:B------:R-:W-:Y:S01]  /*110c0*/  IMAD.MOV.U32 R11, RZ, RZ, 0x40000040 ;  /* 0x40000040ff0b7424 */ /* 0x000fe200078e00ff */
[C---:B------:R-:W-:Y:S01]  /*110d0*/  IADD3 R10, R4.reuse, 0x482, RZ ;  /* 0x00000482040a7810 */ /* 0x040fe20007ffe0ff */
[----:B------:R-:W-:Y:S01]  /*110e0*/  VIADD R12, R4, 0x502 ;  /* 0x00000502040c7836 */ /* 0x000fe20000000000 */
[----:B------:R-:W-:-:S02]  /*110f0*/  WARPGROUP.DEPBAR.LE gsb0, 0x0 ;  /* 0x00008000000079c5 */ /* 0x000fc40000010000 */
[----:B------:R-:W-:-:S06]  /*11100*/  WARPGROUP.ARRIVE ;  /* 0x00000000000079c5 */ /* 0x000fcc0000000000 */
[----:B------:R-:W-:Y:S03]  /*11110*/  HGMMA.64x16x16.F32 R32, gdesc[UR4], RZ, !UPT, gsb0 ;  /* 0x00200000042079f0 */ /* 0x000fe6000c0008ff */
[----:B------:R-:W-:Y:S02]  /*11120*/  WARPGROUP.DEPBAR.LE gsb0, 0x0 ;  /* 0x00008000000079c5 */ /* 0x000fe40000010000 */
[----:B------:R-:W-:-:S06]  /*11130*/  WARPGROUP.ARRIVE ;  /* 0x00000000000079c5 */ /* 0x000fcc0000000000 */
[----:B------:R-:W-:Y:S03]  /*11140*/  HGMMA.64x16x16.F32 R24, gdesc[UR40], RZ, !UPT, gsb0 ;  /* 0x00200000281879f0 */ /* 0x000fe6000c0008ff */
        /* <DEDUP_REMOVED lines=35> */
[----:B------:R-:W-:-:S04]  /*11380*/  R2UR UR46, R12 ;  /* 0x000000000c2e72ca */ /* 0x000fc800000e0000 */
[----:B------:R-:W-:Y:S01]  /*11390*/  R2UR UR47, R13 ;  /* 0x000000000d2f72ca */ /* 0x000fe200000e0000 */
[----:B------:R-:W-:Y:S02]  /*113a0*/  WARPGROUP.DEPBAR.LE gsb0, 0x0 ;  /* 0x00008000000079c5 */ /* 0x000fe40000010000 */
[----:B------:R-:W-:-:S10]  /*113b0*/  WARPGROUP.ARRIVE ;  /* 0x00000000000079c5 */ /* 0x000fd40000000000 */
[----:B------:R-:W-:Y:S01]  /*113c0*/  HGMMA.64x16x16.F32 R24, gdesc[UR44], R24, gsb0 ;  /* 0x002000002c1879f0 */ /* 0x000fe20008000818 */
[----:B------:R-:W-:Y:S02]  /*113d0*/  R2UR UR54, R14 ;  /* 0x000000000e3672ca */ /* 0x000fe400000e0000 */
[----:B------:R-:W-:Y:S01]  /*113e0*/  R2UR UR55, R15 ;  /* 0x000000000f3772ca */ /* 0x000fe200000e0000 */
[----:B------:R-:W-:Y:S01]  /*113f0*/  UIADD3 UR4, UR56, 0x4, URZ ;  /* 0x0000000438047890 */ /* 0x000fe2000fffe03f */
[----:B------:R-:W-:-:S06]  /*11400*/  UMOV UR53, 0x40000040 ;  /* 0x4000004000357882 */ /* 0x000fcc0000000000 */
[----:B------:R-:W-:Y:S01]  /*11410*/  UMOV UR52, UR4 ;  /* 0x0000000400347c82 */ /* 0x000fe20008000000 */
[----:B------:R-:W-:Y:S02]  /*11420*/  WARPGROUP.DEPBAR.LE gsb0, 0x0 ;  /* 0x00008000000079c5 */ /* 0x000fe40000010000 */
[----:B------:R-:W-:-:S06]  /*11430*/  WARPGROUP.ARRIVE ;  /* 0x00000000000079c5 */ /* 0x000fcc0000000000 */
        /* <DEDUP_REMOVED lines=404> */
[----:B------:R-:W-:Y:S01]  /*12d80*/  UMOV UR5, 0x40000040 ;  /* 0x4000004000057882 */ /* 0x000fe20000000000 */
        /* <DEDUP_REMOVED lines=64> */
[C---:B------:R-:W-:Y:S01]  /*13190*/  VIADD R6, R4.reuse, 0x984 ;  /* 0x0000098404067836 */ /* 0x040fe20000000000 */
[----:B------:R-:W-:Y:S01]  /*131a0*/  MOV R7, 0x40000040 ;  /* 0x4000004000077802 */ /* 0x000fe20000000f00 */
[----:B------:R-:W-:Y:S01]  /*131b0*/  UMOV UR8, UR4 ;  /* 0x0000000400087c82 */ /* 0x000fe20008000000 */
[----:B------:R-:W-:Y:S01]  /*131c0*/  UMOV UR9, UR5 ;  /* 0x0000000500097c82 */ /* 0x000fe20008000000 */
[----:B------:R-:W-:Y:S01]  /*131d0*/  VIADD R8, R4, 0xa04 ;  /* 0x00000a0404087836 */ /* 0x000fe20000000000 */
[----:B------:R-:W-:Y:S01]  /*131e0*/  R2UR UR10, R6 ;  /* 0x00000000060a72ca */ /* 0x000fe200000e0000 */
[----:B------:R-:W-:Y:S01]  /*131f0*/  IMAD.MOV.U32 R9, RZ, RZ, 0x40000040 ;  /* 0x40000040ff097424 */ /* 0x000fe200078e00ff */
[----:B------:R-:W-:Y:S01]  /*13200*/  R2UR UR11, R7 ;  /* 0x00000000070b72ca */ /* 0x000fe200000e0000 */
[----:B------:R-:W-:Y:S01]  /*13210*/  UMOV UR12, UR4 ;  /* 0x00000004000c7c82 */ /* 0x000fe20008000000 */
[----:B------:R-:W-:Y:S01]  /*13220*/  UMOV UR13, UR5 ;  /* 0x00000005000d7c82 */ /* 0x000fe20008000000 */
[----:B------:R-:W-:Y:S01]  /*13230*/  UMOV UR16, UR4 ;  /* 0x0000000400107c82 */ /* 0x000fe20008000000 */
[----:B------:R-:W-:Y:S01]  /*13240*/  UMOV UR17, UR5 ;  /* 0x0000000500117c82 */ /* 0x000fe20008000000 */
[----:B------:R-:W-:Y:S01]  /*13250*/  UIADD3 UR20, UR56, 0x406, URZ ;  /* 0x0000040638147890 */ /* 0x000fe2000fffe03f */
[----:B------:R-:W-:Y:S01]  /*13260*/  UMOV UR21, 0x40000040 ;  /* 0x4000004000157882 */ /* 0x000fe20000000000 */
[----:B------:R-:W-:Y:S01]  /*13270*/  ULDC UR6, c[0x0][0x9d8] ;  /* 0x0002760000067ab9 */ /* 0x000fe20000000800 */
[----:B------:R0:W-:Y:S01]  /*13280*/  STL.64 [R1+0x8], R20 ;  /* 0x0000081401007387 */ /* 0x0001e20000100a00 */
[----:B------:R-:W-:Y:S01]  /*13290*/  IMAD.MOV.U32 R5, RZ, RZ, 0x40000040 ;  /* 0x40000040ff057424 */ /* 0x000fe200078e00ff */
[----:B------:R-:W-:Y:S01]  /*132a0*/  ULDC UR7, c[0x0][0x988] ;  /* 0x0002620000077ab9 */ /* 0x000fe20000000800 */
        /* <DEDUP_REMOVED lines=84> */
[----:B------:R-:W-:Y:S01]  /*137f0*/  FMUL.FTZ R3, R112, UR6 ;  /* 0x0000000670037c20 */ /* 0x000fe20008410000 */
[----:B------:R-:W-:Y:S01]  /*13800*/  FMUL.FTZ R8, R113, UR6 ;  /* 0x0000000671087c20 */ /* 0x000fe20008410000 */
[----:B------:R-:W-:Y:S02]  /*13810*/  WARPGROUP.DEPBAR.LE gsb0, 0x0 ;  /* 0x00008000000079c5 */ /* 0x000fe40000010000 */
[----:B------:R-:W-:-:S06]  /*13820*/  WARPGROUP.ARRIVE ;  /* 0x00000000000079c5 */ /* 0x000fcc0000000000 */
[----:B------:R-:W-:Y:S01]  /*13830*/  HGMMA.64x16x16.F32 R32, gdesc[UR8], R32, gsb0 ;  /* 0x00200000082079f0 */ /* 0x000fe20008000820 */
[----:B------:R-:W-:Y:S01]  /*13840*/  FMUL.FTZ R10, R117, UR6 ;  /* 0x00000006750a7c20 */ /* 0x000fe20008410000 */
[----:B------:R-:W-:Y:S01]  /*13850*/  FMUL.FTZ R9, R116, UR6 ;  /* 0x0000000674097c20 */ /* 0x000fe20008410000 */
[----:B------:R-:W1:Y:S01]  /*13860*/  MUFU.TANH R3, R3 ;  /* 0x0000000300037308 */ /* 0x000e620000002400 */
[----:B------:R-:W-:Y:S01]  /*13870*/  FMUL.FTZ R11, R114, UR6 ;  /* 0x00000006720b7c20 */ /* 0x000fe20008410000 */
[----:B--2---:R-:W-:Y:S01]  /*13880*/  IADD3 R6, R120, R161, RZ ;  /* 0x000000a178067210 */ /* 0x004fe20007ffe0ff */
[----:B------:R-:W-:-:S05]  /*13890*/  FMUL.FTZ R84, R96, UR6 ;  /* 0x0000000660547c20 */ /* 0x000fca0008410000 */
[----:B------:R-:W2:Y:S01]  /*138a0*/  MUFU.TANH R8, R8 ;  /* 0x0000000800087308 */ /* 0x000ea20000002400 */
[----:B------:R-:W-:Y:S01]  /*138b0*/  FMUL.FTZ R12, R115, UR6 ;  /* 0x00000006730c7c20 */ /* 0x000fe20008410000 */
[----:B------:R-:W-:Y:S01]  /*138c0*/  FMUL.FTZ R96, R88, UR6 ;  /* 0x0000000658607c20 */ /* 0x000fe20008410000 */
[----:B------:R-:W-:Y:S01]  /*138d0*/  FMUL.FTZ R13, R104, UR6 ;  /* 0x00000006680d7c20 */ /* 0x000fe20008410000 */
[----:B------:R-:W-:-:S04]  /*138e0*/  FMUL.FTZ R88, R89, UR6 ;  /* 0x0000000659587c20 */ /* 0x000fc80008410000 */
[----:B------:R-:W3:Y:S01]  /*138f0*/  MUFU.TANH R10, R10 ;  /* 0x0000000a000a7308 */ /* 0x000ee20000002400 */
[----:B------:R-:W-:Y:S01]  /*13900*/  FMUL.FTZ R89, R92, UR6 ;  /* 0x000000065c597c20 */ /* 0x000fe20008410000 */
[----:B------:R-:W-:Y:S01]  /*13910*/  FMUL.FTZ R92, R95, UR6 ;  /* 0x000000065f5c7c20 */ /* 0x000fe20008410000 */
[----:B------:R-:W-:-:S05]  /*13920*/  IMAD R6, R163, -0xb0, R6 ;  /* 0xffffff50a3067824 */ /* 0x000fca00078e0206 */
[----:B------:R-:W-:Y:S01]  /*13930*/  MUFU.TANH R9, R9 ;  /* 0x0000000900097308 */ /* 0x000fe20000002400 */
[----:B0-----:R-:W-:Y:S01]  /*13940*/  FMUL.FTZ R20, R118, UR6 ;  /* 0x0000000676147c20 */ /* 0x001fe20008410000 */
[----:B------:R-:W-:Y:S01]  /*13950*/  FMUL.FTZ R95, R78, UR6 ;  /* 0x000000064e5f7c20 */ /* 0x000fe20008410000 */
[----:B------:R-:W-:Y:S01]  /*13960*/  FMUL.FTZ R14, R105, UR6 ;  /* 0x00000006690e7c20 */ /* 0x000fe20008410000 */
[----:B------:R-:W-:-:S04]  /*13970*/  FMUL.FTZ R78, R79, UR6 ;  /* 0x000000064f4e7c20 */ /* 0x000fc80008410000 */
[----:B------:R-:W0:Y:S01]  /*13980*/  MUFU.TANH R11, R11 ;  /* 0x0000000b000b7308 */ /* 0x000e220000002400 */
[----:B------:R-:W-:Y:S01]  /*13990*/  FMUL.FTZ R79, R66, UR6 ;  /* 0x00000006424f7c20 */ /* 0x000fe20008410000 */
[----:B------:R-:W-:Y:S01]  /*139a0*/  FMUL.FTZ R66, R67, UR6 ;  /* 0x0000000643427c20 */ /* 0x000fe20008410000 */
[----:B------:R-:W-:Y:S01]  /*139b0*/  FMUL.FTZ R15, R119, UR6 ;  /* 0x00000006770f7c20 */ /* 0x000fe20008410000 */
[----:B------:R-:W-:Y:S01]  /*139c0*/  FMUL.FTZ R85, R100, UR6 ;  /* 0x0000000664557c20 */ /* 0x000fe20008410000 */
[----:B------:R-:W-:Y:S01]  /*139d0*/  FMUL.FTZ R67, R69, UR6 ;  /* 0x0000000645437c20 */ /* 0x000fe20008410000 */
[C---:B------:R-:W-:Y:S02]  /*139e0*/  ISETP.GT.AND P2, PT, R6.reuse, RZ, PT ;  /* 0x000000ff0600720c */ /* 0x040fe40003f44270 */
[----:B------:R-:W4:Y:S01]  /*139f0*/  MUFU.TANH R12, R12 ;  /* 0x0000000c000c7308 */ /* 0x000f220000002400 */
[----:B------:R-:W-:Y:S01]  /*13a00*/  ISETP.GT.AND P3, PT, R6, 0x1, PT ;  /* 0x000000010600780c */ /* 0x000fe20003f64270 */
[----:B------:R-:W-:Y:S01]  /*13a10*/  FMUL.FTZ R21, R108, UR6 ;  /* 0x000000066c157c20 */ /* 0x000fe20008410000 */
[----:B------:R-:W-:Y:S01]  /*13a20*/  FMUL.FTZ R100, R102, UR6 ;  /* 0x0000000666647c20 */ /* 0x000fe20008410000 */
[----:B------:R-:W-:Y:S01]  /*13a30*/  FMUL.FTZ R69, R71, UR6 ;  /* 0x0000000647457c20 */ /* 0x000fe20008410000 */
[----:B------:R-:W-:-:S03]  /*13a40*/  FMUL.FTZ R50, R50, UR6 ;  /* 0x0000000632327c20 */ /* 0x000fc60008410000 */
[----:B------:R-:W4:Y:S01]  /*13a50*/  MUFU.TANH R13, R13 ;  /* 0x0000000d000d7308 */ /* 0x000f220000002400 */
[----:B------:R-:W-:Y:S01]  /*13a60*/  FMUL.FTZ R71, R58, UR6 ;  /* 0x000000063a477c20 */ /* 0x000fe20008410000 */
[----:B------:R-:W-:Y:S01]  /*13a70*/  FMUL.FTZ R102, R46, UR6 ;  /* 0x000000062e667c20 */ /* 0x000fe20008410000 */
[----:B------:R-:W-:Y:S02]  /*13a80*/  WARPGROUP.DEPBAR.LE gsb0, 0x0 ;  /* 0x00008000000079c5 */ /* 0x000fe40000010000 */
[----:B------:R-:W-:Y:S01]  /*13a90*/  FMUL.FTZ R58, R61, UR6 ;  /* 0x000000063d3a7c20 */ /* 0x000fe20008410000 */
[----:B------:R-:W-:Y:S01]  /*13aa0*/  FMUL.FTZ R46, R35, UR6 ;  /* 0x00000006232e7c20 */ /* 0x000fe20008410000 */
[----:B------:R-:W-:Y:S01]  /*13ab0*/  ISETP.GT.AND P5, PT, R6, 0x9, PT ;  /* 0x000000090600780c */ /* 0x000fe20003fa4270 */
[----:B------:R-:W4:Y:S01]  /*13ac0*/  MUFU.TANH R20, R20 ;  /* 0x0000001400147308 */ /* 0x000f220000002400 */
[----:B------:R-:W-:Y:S01]  /*13ad0*/  FMUL.FTZ R81, R106, UR6 ;  /* 0x000000066a517c20 */ /* 0x000fe20008410000 */
[----:B------:R-:W-:Y:S01]  /*13ae0*/  FMUL.FTZ R61, R62, UR6 ;  /* 0x000000063e3d7c20 */ /* 0x000fe20008410000 */
[----:B------:R-:W-:Y:S01]  /*13af0*/  FMUL.FTZ R157, R40, UR6 ;  /* 0x00000006289d7c20 */ /* 0x000fe20008410000 */
[----:B------:R-:W-:Y:S01]  /*13b00*/  ISETP.GT.AND P4, PT, R6, 0x8, PT ;  /* 0x000000080600780c */ /* 0x000fe20003f84270 */
[----:B------:R-:W-:Y:S01]  /*13b10*/  FMUL.FTZ R82, R109, UR6 ;  /* 0x000000066d527c20 */ /* 0x000fe20008410000 */
[----:B-1----:R-:W-:-:S02]  /*13b20*/  FSEL R35, R3, -INF , P2 ;  /* 0xff80000003237808 */ /* 0x002fc40001000000 */
[----:B------:R-:W1:Y:S01]  /*13b30*/  MUFU.TANH R14, R14 ;  /* 0x0000000e000e7308 */ /* 0x000e620000002400 */
[----:B--2---:R-:W-:Y:S01]  /*13b40*/  FSEL R8, R8, -INF , P3 ;  /* 0xff80000008087808 */ /* 0x004fe20001800000 */
[----:B------:R-:W-:Y:S01]  /*13b50*/  FMUL.FTZ R62, R32, UR6 ;  /* 0x00000006203e7c20 */ /* 0x000fe20008410000 */
[----:B------:R-:W-:Y:S01]  /*13b60*/  FMUL.FTZ R32, R39, UR6 ;  /* 0x0000000627207c20 */ /* 0x000fe20008410000 */
[----:B---3--:R-:W-:Y:S01]  /*13b70*/  FSEL R39, R10, -INF , P5 ;  /* 0xff8000000a277808 */ /* 0x008fe20002800000 */
[----:B------:R-:W-:-:S03]  /*13b80*/  FMUL.FTZ R80, R107, UR6 ;  /* 0x000000066b507c20 */ /* 0x000fc60008410000 */
[----:B------:R2:W-:Y:S01]  /*13b90*/  MUFU.TANH R40, R50 ;  /* 0x0000003200287308 */ /* 0x0005e20000002400 */
[----:B------:R-:W-:Y:S01]  /*13ba0*/  FMNMX.FTZ R10, R35, R8, !PT ;  /* 0x00000008230a7209 */ /* 0x000fe20007810000 */
[----:B------:R-:W-:Y:S01]  /*13bb0*/  FMUL.FTZ R105, R110, UR6 ;  /* 0x000000066e697c20 */ /* 0x000fe20008410000 */
[----:B0-----:R-:W-:-:S05]  /*13bc0*/  FSEL R11, R11, -INF , P2 ;  /* 0xff8000000b0b7808 */ /* 0x001fca0001000000 */
[----:B------:R-:W0:Y:S01]  /*13bd0*/  MUFU.TANH R15, R15 ;  /* 0x0000000f000f7308 */ /* 0x000e220000002400 */
[----:B--2---:R-:W-:Y:S01]  /*13be0*/  FMUL.FTZ R50, R34, UR6 ;  /* 0x0000000622327c20 */ /* 0x004fe20008410000 */
[----:B------:R-:W-:Y:S01]  /*13bf0*/  FMUL.FTZ R34, R37, UR6 ;  /* 0x0000000625227c20 */ /* 0x000fe20008410000 */
[----:B------:R-:W-:-:S05]  /*13c00*/  FSEL R37, R9, -INF , P4 ;  /* 0xff80000009257808 */ /* 0x000fca0002000000 */
[----:B------:R-:W2:Y:S01]  /*13c10*/  MUFU.TANH R21, R21 ;  /* 0x0000001500157308 */ /* 0x000ea20000002400 */
[----:B------:R-:W-:Y:S01]  /*13c20*/  ISETP.GT.AND P2, PT, R6, 0x10, PT ;  /* 0x000000100600780c */ /* 0x000fe20003f44270 */
[----:B------:R-:W-:Y:S01]  /*13c30*/  FMUL.FTZ R83, R97, UR6 ;  /* 0x0000000661537c20 */ /* 0x000fe20008410000 */
[----:B------:R-:W-:-:S05]  /*13c40*/  FMNMX.FTZ R10, R37, R10, !PT ;  /* 0x0000000a250a7209 */ /* 0x000fca0007810000 */
[----:B------:R-:W3:Y:S01]  /*13c50*/  MUFU.TANH R81, R81 ;  /* 0x0000005100517308 */ /* 0x000ee20000002400 */
[----:B------:R-:W-:Y:S01]  /*13c60*/  FMUL.FTZ R159, R41, UR6 ;  /* 0x00000006299f7c20 */ /* 0x000fe20008410000 */
[----:B----4-:R-:W-:Y:S01]  /*13c70*/  FSEL R12, R12, -INF , P3 ;  /* 0xff8000000c0c7808 */ /* 0x010fe20001800000 */
[----:B------:R-:W-:-:S05]  /*13c80*/  FMUL.FTZ R104, R111, UR6 ;  /* 0x000000066f687c20 */ /* 0x000fca0008410000 */
[----:B------:R-:W-:Y:S01]  /*13c90*/  MUFU.TANH R82, R82 ;  /* 0x0000005200527308 */ /* 0x000fe20000002400 */
[----:B------:R-:W-:Y:S02]  /*13ca0*/  ISETP.GT.AND P3, PT, R6, 0x11, PT ;  /* 0x000000110600780c */ /* 0x000fe40003f64270 */
[----:B------:R-:W-:Y:S02]  /*13cb0*/  FSEL R41, R13, -INF , P2 ;  /* 0xff8000000d297808 */ /* 0x000fe40001000000 */
[----:B------:R-:W-:-:S03]  /*13cc0*/  FMNMX.FTZ R10, R39, R10, !PT ;  /* 0x0000000a270a7209 */ /* 0x000fc60007810000 */
[----:B------:R-:W4:Y:S01]  /*13cd0*/  MUFU.TANH R80, R80 ;  /* 0x0000005000507308 */ /* 0x000f220000002400 */
[----:B------:R-:W-:Y:S01]  /*13ce0*/  FMUL.FTZ R115, R43, UR6 ;  /* 0x000000062b737c20 */ /* 0x000fe20008410000 */
[----:B------:R-:W-:Y:S01]  /*13cf0*/  FSEL R3, R20, -INF , P4 ;  /* 0xff80000014037808 */ /* 0x000fe20002000000 */
[----:B------:R-:W-:-:S05]  /*13d00*/  FMUL.FTZ R98, R98, UR6 ;  /* 0x0000000662627c20 */ /* 0x000fca0008410000 */
[----:B------:R-:W-:Y:S01]  /*13d10*/  MUFU.TANH R84, R84 ;  /* 0x0000005400547308 */ /* 0x000fe20000002400 */
[----:B------:R-:W-:Y:S01]  /*13d20*/  ISETP.GT.AND P4, PT, R6, 0x18, PT ;  /* 0x000000180600780c */ /* 0x000fe20003f84270 */
[----:B------:R-:W-:Y:S01]  /*13d30*/  FMUL.FTZ R86, R101, UR6 ;  /* 0x0000000665567c20 */ /* 0x000fe20008410000 */
[----:B-1----:R-:W-:Y:S02]  /*13d40*/  FSEL R43, R14, -INF , P3 ;  /* 0xff8000000e2b7808 */ /* 0x002fe40001800000 */
[----:B------:R-:W-:-:S03]  /*13d50*/  FMNMX.FTZ R10, R41, R10, !PT ;  /* 0x0000000a290a7209 */ /* 0x000fc60007810000 */
[----:B------:R-:W1:Y:S01]  /*13d60*/  MUFU.TANH R105, R105 ;  /* 0x0000006900697308 */ /* 0x000e620000002400 */
[----:B------:R-:W-:Y:S01]  /*13d70*/  FMUL.FTZ R51, R51, UR6 ;  /* 0x0000000633337c20 */ /* 0x000fe20008410000 */
[----:B------:R-:W-:Y:S01]  /*13d80*/  FMUL.FTZ R167, R45, UR6 ;  /* 0x000000062da77c20 */ /* 0x000fe20008410000 */
[----:B0-----:R-:W-:-:S05]  /*13d90*/  FSEL R15, R15, -INF , P5 ;  /* 0xff8000000f0f7808 */ /* 0x001fca0002800000 */
[----:B------:R-:W0:Y:S01]  /*13da0*/  MUFU.TANH R83, R83 ;  /* 0x0000005300537308 */ /* 0x000e220000002400 */
[----:B------:R-:W-:Y:S01]  /*13db0*/  FMUL.FTZ R97, R99, UR6 ;  /* 0x0000000663617c20 */ /* 0x000fe20008410000 */
[----:B------:R-:W-:Y:S01]  /*13dc0*/  ISETP.GT.AND P5, PT, R6, 0x19, PT ;  /* 0x000000190600780c */ /* 0x000fe20003fa4270 */
[----:B------:R-:W-:Y:S01]  /*13dd0*/  VIADD R4, R4, 0xa86 ;  /* 0x00000a8604047836 */ /* 0x000fe20000000000 */
[----:B--2---:R-:W-:Y:S02]  /*13de0*/  FSEL R45, R21, -INF , P4 ;  /* 0xff800000152d7808 */ /* 0x004fe40002000000 */
[----:B------:R-:W-:Y:S02]  /*13df0*/  FMNMX.FTZ R10, R43, R10, !PT ;  /* 0x0000000a2b0a7209 */ /* 0x000fe40007810000 */
[----:B------:R-:W-:Y:S01]  /*13e00*/  MUFU.TANH R104, R104 ;  /* 0x0000006800687308 */ /* 0x000fe20000002400 */
[----:B------:R-:W-:Y:S01]  /*13e10*/  FMUL.FTZ R113, R42, UR6 ;  /* 0x000000062a717c20 */ /* 0x000fe20008410000 */
[----:B------:R-:W-:Y:S01]  /*13e20*/  FMUL.FTZ R53, R53, UR6 ;  /* 0x0000000635357c20 */ /* 0x000fe20008410000 */
[----:B---3--:R-:W-:-:S05]  /*13e30*/  FSEL R81, R81, -INF , P2 ;  /* 0xff80000051517808 */ /* 0x008fca0001000000 */
[----:B------:R-:W2:Y:S01]  /*13e40*/  MUFU.TANH R85, R85 ;  /* 0x0000005500557308 */ /* 0x000ea20000002400 */
[----:B------:R-:W-:Y:S02]  /*13e50*/  ISETP.GT.AND P2, PT, R6, 0x20, PT ;  /* 0x000000200600780c */ /* 0x000fe40003f44270 */
[----:B------:R-:W-:-:S05]  /*13e60*/  FMNMX.FTZ R10, R45, R10, !PT ;  /* 0x0000000a2d0a7209 */ /* 0x000fca0007810000 */
[----:B------:R-:W3:Y:S01]  /*13e70*/  MUFU.TANH R98, R98 ;  /* 0x0000006200627308 */ /* 0x000ee20000002400 */
[----:B------:R-:W-:Y:S01]  /*13e80*/  R2UR UR22, R4 ;  /* 0x00000000041672ca */ /* 0x000fe200000e0000 */
[----:B------:R-:W-:Y:S01]  /*13e90*/  FMUL.FTZ R101, R90, UR6 ;  /* 0x000000065a657c20 */ /* 0x000fe20008410000 */
[----:B------:R-:W-:-:S05]  /*13ea0*/  R2UR UR23, R5 ;  /* 0x00000000051772ca */ /* 0x000fca00000e0000 */
[----:B------:R-:W3:Y:S01]  /*13eb0*/  MUFU.TANH R86, R86 ;  /* 0x0000005600567308 */ /* 0x000ee20000002400 */
[----:B----4-:R-:W-:Y:S01]  /*13ec0*/  FSEL R5, R80, -INF , P3 ;  /* 0xff80000050057808 */ /* 0x010fe20001800000 */
[----:B------:R-:W-:Y:S01]  /*13ed0*/  FMUL.FTZ R99, R103, UR6 ;  /* 0x0000000667637c20 */ /* 0x000fe20008410000 */
[----:B------:R-:W-:-:S05]  /*13ee0*/  FMUL.FTZ R90, R93, UR6 ;  /* 0x000000065d5a7c20 */ /* 0x000fca0008410000 */
[----:B------:R4:W-:Y:S01]  /*13ef0*/  MUFU.TANH R42, R51 ;  /* 0x00000033002a7308 */ /* 0x0009e20000002400 */
[----:B------:R-:W-:Y:S01]  /*13f00*/  ISETP.GT.AND P3, PT, R6, 0x21, PT ;  /* 0x000000210600780c */ /* 0x000fe20003f64270 */
[----:B------:R-:W-:Y:S01]  /*13f10*/  FMUL.FTZ R93, R74, UR6 ;  /* 0x000000064a5d7c20 */ /* 0x000fe20008410000 */
[----:B------:R-:W-:Y:S01]  /*13f20*/  FMUL.FTZ R74, R76, UR6 ;  /* 0x000000064c4a7c20 */ /* 0x000fe20008410000 */
[----:B----4-:R-:W-:-:S04]  /*13f30*/  FSEL R51, R82, -INF , P5 ;  /* 0xff80000052337808 */ /* 0x010fc80002800000 */
[----:B------:R-:W4:Y:S01]  /*13f40*/  MUFU.TANH R97, R97 ;  /* 0x0000006100617308 */ /* 0x000f220000002400 */
[----:B------:R-:W-:Y:S01]  /*13f50*/  FMUL.FTZ R7, R52, UR6 ;  /* 0x0000000634077c20 */ /* 0x000fe20008410000 */
[----:B------:R-:W-:Y:S01]  /*13f60*/  FMNMX.FTZ R10, R51, R10, !PT ;  /* 0x0000000a330a7209 */ /* 0x000fe20007810000 */
[----:B------:R-:W-:-:S05]  /*13f70*/  FMUL.FTZ R76, R77, UR6 ;  /* 0x000000064d4c7c20 */ /* 0x000fca0008410000 */
[----:B------:R-:W-:Y:S01]  /*13f80*/  MUFU.TANH R96, R96 ;  /* 0x0000006000607308 */ /* 0x000fe20000002400 */
[----:B-1----:R-:W-:Y:S01]  /*13f90*/  FSEL R105, R105, -INF , P4 ;  /* 0xff80000069697808 */ /* 0x002fe20002000000 */
[----:B------:R-:W-:Y:S01]  /*13fa0*/  FMUL.FTZ R77, R64, UR6 ;  /* 0x00000006404d7c20 */ /* 0x000fe20008410000 */
[----:B------:R-:W-:-:S05]  /*13fb0*/  FMUL.FTZ R165, R44, UR6 ;  /* 0x000000062ca57c20 */ /* 0x000fca0008410000 */
[----:B------:R1:W-:Y:S01]  /*13fc0*/  MUFU.TANH R4, R53 ;  /* 0x0000003500047308 */ /* 0x0003e20000002400 */
[----:B------:R-:W-:Y:S01]  /*13fd0*/  ISETP.GT.AND P4, PT, R6, 0x28, PT ;  /* 0x000000280600780c */ /* 0x000fe20003f84270 */
[----:B------:R-:W-:Y:S01]  /*13fe0*/  FMUL.FTZ R64, R65, UR6 ;  /* 0x0000000641407c20 */ /* 0x000fe20008410000 */
[----:B0-----:R-:W-:Y:S01]  /*13ff0*/  FSEL R83, R83, -INF , P3 ;  /* 0xff80000053537808 */ /* 0x001fe20001800000 */
[----:B------:R-:W-:Y:S01]  /*14000*/  FMUL.FTZ R44, R36, UR6 ;  /* 0x00000006242c7c20 */ /* 0x000fe20008410000 */
[----:B-1----:R-:W-:-:S03]  /*14010*/  FSEL R53, R84, -INF , P2 ;  /* 0xff80000054357808 */ /* 0x002fc60001000000 */
[----:B------:R-:W0:Y:S01]  /*14020*/  MUFU.TANH R100, R100 ;  /* 0x0000006400647308 */ /* 0x000e220000002400 */
[----:B------:R-:W-:Y:S01]  /*14030*/  FMUL.FTZ R65, R68, UR6 ;  /* 0x0000000644417c20 */ /* 0x000fe20008410000 */
[----:B------:R-:W-:Y:S01]  /*14040*/  FMNMX.FTZ R10, R53, R10, !PT ;  /* 0x0000000a350a7209 */ /* 0x000fe20007810000 */
[----:B------:R-:W-:-:S05]  /*14050*/  FMUL.FTZ R68, R70, UR6 ;  /* 0x0000000646447c20 */ /* 0x000fca0008410000 */
[----:B------:R-:W1:Y:S01]  /*14060*/  MUFU.TANH R88, R88 ;  /* 0x0000005800587308 */ /* 0x000e620000002400 */
[----:B------:R-:W-:Y:S01]  /*14070*/  FMUL.FTZ R91, R91, UR6 ;  /* 0x000000065b5b7c20 */ /* 0x000fe20008410000 */
[----:B------:R-:W-:Y:S01]  /*14080*/  FMUL.FTZ R70, R59, UR6 ;  /* 0x000000063b467c20 */ /* 0x000fe20008410000 */
[----:B--2---:R-:W-:Y:S01]  /*14090*/  FSEL R85, R85, -INF , P4 ;  /* 0xff80000055557808 */ /* 0x004fe20002000000 */
[----:B------:R-:W-:Y:S01]  /*140a0*/  FMUL.FTZ R72, R72, UR6 ;  /* 0x0000000648487c20 */ /* 0x000fe20008410000 */
[----:B------:R-:W-:-:S03]  /*140b0*/  FMNMX.FTZ R10, R83, R10, !PT ;  /* 0x0000000a530a7209 */ /* 0x000fc60007810000 */
[----:B------:R-:W2:Y:S01]  /*140c0*/  MUFU.TANH R99, R99 ;  /* 0x0000006300637308 */ /* 0x000ea20000002400 */
[----:B------:R-:W-:Y:S01]  /*140d0*/  FMUL.FTZ R59, R60, UR6 ;  /* 0x000000063c3b7c20 */ /* 0x000fe20008410000 */
[----:B------:R-:W-:Y:S01]  /*140e0*/  FMUL.FTZ R60, R63, UR6 ;  /* 0x000000063f3c7c20 */ /* 0x000fe20008410000 */
[----:B------:R-:W-:-:S05]  /*140f0*/  FMUL.FTZ R63, R54, UR6 ;  /* 0x00000006363f7c20 */ /* 0x000fca0008410000 */
[----:B------:R4:W-:Y:S01]  /*14100*/  MUFU.TANH R36, R7 ;  /* 0x0000000700247308 */ /* 0x0009e20000002400 */
[----:B------:R-:W-:Y:S01]  /*14110*/  FMUL.FTZ R111, R55, UR6 ;  /* 0x00000006376f7c20 */ /* 0x000fe20008410000 */
[----:B---3--:R-:W-:Y:S01]  /*14120*/  FSEL R9, R98, -INF , P2 ;  /* 0xff80000062097808 */ /* 0x008fe20001000000 */
[----:B------:R-:W-:-:S05]  /*14130*/  FMUL.FTZ R94, R94, UR6 ;  /* 0x000000065e5e7c20 */ /* 0x000fca0008410000 */
[----:B------:R-:W3:Y:S01]  /*14140*/  MUFU.TANH R89, R89 ;  /* 0x0000005900597308 */ /* 0x000ee20000002400 */
[----:B----4-:R-:W-:Y:S02]  /*14150*/  FSEL R7, R104, -INF , P5 ;  /* 0xff80000068077808 */ /* 0x010fe40002800000 */
[C---:B------:R-:W-:Y:S01]  /*14160*/  ISETP.GT.AND P5, PT, R6.reuse, 0x29, PT ;  /* 0x000000290600780c */ /* 0x040fe20003fa4270 */
[----:B------:R-:W-:Y:S01]  /*14170*/  FMUL.FTZ R73, R73, UR6 ;  /* 0x0000000649497c20 */ /* 0x000fe20008410000 */
[----:B------:R-:W-:-:S03]  /*14180*/  ISETP.GT.AND P2, PT, R6, 0x30, PT ;  /* 0x000000300600780c */ /* 0x000fc60003f44270 */
[----:B------:R-:W4:Y:S01]  /*14190*/  MUFU.TANH R101, R101 ;  /* 0x0000006500657308 */ /* 0x000f220000002400 */
[----:B------:R-:W-:Y:S02]  /*141a0*/  FSEL R55, R86, -INF , P5 ;  /* 0xff80000056377808 */ /* 0x000fe40002800000 */
[----:B------:R-:W-:-:S05]  /*141b0*/  FMNMX.FTZ R10, R85, R10, !PT ;  /* 0x0000000a550a7209 */ /* 0x000fca0007810000 */
[----:B------:R-:W4:Y:S01]  /*141c0*/  MUFU.TANH R90, R90 ;  /* 0x0000005a005a7308 */ /* 0x000f220000002400 */
[----:B------:R-:W-:Y:S02]  /*141d0*/  FSEL R97, R97, -INF , P3 ;  /* 0xff80000061617808 */ /* 0x000fe40001800000 */
[----:B------:R-:W-:Y:S02]  /*141e0*/  ISETP.GT.AND P3, PT, R6, 0x31, PT ;  /* 0x000000310600780c */ /* 0x000fe40003f64270 */
[----:B------:R-:W-:-:S03]  /*141f0*/  FMNMX.FTZ R10, R55, R10, !PT ;  /* 0x0000000a370a7209 */ /* 0x000fc60007810000 */
[----:B------:R-:W4:Y:S01]  /*14200*/  MUFU.TANH R91, R91 ;  /* 0x0000005b005b7308 */ /* 0x000f220000002400 */
[----:B0-----:R-:W-:Y:S02]  /*14210*/  FSEL R13, R100, -INF , P4 ;  /* 0xff800000640d7808 */ /* 0x001fe40002000000 */
[----:B------:R-:W-:-:S05]  /*14220*/  ISETP.GT.AND P4, PT, R6, 0x38, PT ;  /* 0x000000380600780c */ /* 0x000fca0003f84270 */
[----:B------:R-:W0:Y:S01]  /*14230*/  MUFU.TANH R72, R72 ;  /* 0x0000004800487308 */ /* 0x000e220000002400 */
[----:B-1----:R-:W-:-:S07]  /*14240*/  FSEL R103, R88, -INF , P3 ;  /* 0xff80000058677808 */ /* 0x002fce0001800000 */
[----:B------:R1:W-:Y:S01]  /*14250*/  MUFU.TANH R20, R63 ;  /* 0x0000003f00147308 */ /* 0x0003e20000002400 */
[----:B--2---:R-:W-:Y:S02]  /*14260*/  FSEL R99, R99, -INF , P5 ;  /* 0xff80000063637808 */ /* 0x004fe40002800000 */
[----:B-1----:R-:W-:-:S05]  /*14270*/  FSEL R63, R96, -INF , P2 ;  /* 0xff800000603f7808 */ /* 0x002fca0001000000 */
[----:B------:R-:W1:Y:S01]  /*14280*/  MUFU.TANH R94, R94 ;  /* 0x0000005e005e7308 */ /* 0x000e620000002400 */
[----:B------:R-:W-:-:S07]  /*14290*/  FMNMX.FTZ R10, R63, R10, !PT ;  /* 0x0000000a3f0a7209 */ /* 0x000fce0007810000 */
[----:B------:R-:W2:Y:S01]  /*142a0*/  MUFU.TANH R73, R73 ;  /* 0x0000004900497308 */ /* 0x000ea20000002400 */
[----:B------:R-:W-:Y:S01]  /*142b0*/  FMUL.FTZ R75, R75, UR6 ;  /* 0x000000064b4b7c20 */ /* 0x000fe20008410000 */
[C---:B------:R-:W-:Y:S02]  /*142c0*/  ISETP.GT.AND P5, PT, R6.reuse, 0x39, PT ;  /* 0x000000390600780c */ /* 0x040fe40003fa4270 */
[----:B---3--:R-:W-:Y:S02]  /*142d0*/  FSEL R107, R89, -INF , P4 ;  /* 0xff800000596b7808 */ /* 0x008fe40002000000 */
[----:B------:R-:W-:Y:S02]  /*142e0*/  FMNMX.FTZ R10, R103, R10, !PT ;  /* 0x0000000a670a7209 */ /* 0x000fe40007810000 */
[----:B------:R-:W3:Y:S01]  /*142f0*/  MUFU.TANH R92, R92 ;  /* 0x0000005c005c7308 */ /* 0x000ee20000002400 */
[----:B----4-:R-:W-:Y:S02]  /*14300*/  FSEL R101, R101, -INF , P2 ;  /* 0xff80000065657808 */ /* 0x010fe40001000000 */
[----:B------:R-:W-:-:S05]  /*14310*/  ISETP.GT.AND P2, PT, R6, 0x40, PT ;  /* 0x000000400600780c */ /* 0x000fca0003f44270 */
[----:B------:R-:W4:Y:S01]  /*14320*/  MUFU.TANH R74, R74 ;  /* 0x0000004a004a7308 */ /* 0x000f220000002400 */
[----:B------:R-:W-:Y:S02]  /*14330*/  FSEL R109, R90, -INF , P5 ;  /* 0xff8000005a6d7808 */ /* 0x000fe40002800000 */
[----:B------:R-:W-:-:S05]  /*14340*/  FMNMX.FTZ R10, R107, R10, !PT ;  /* 0x0000000a6b0a7209 */ /* 0x000fca0007810000 */
[----:B------:R-:W4:Y:S01]  /*14350*/  MUFU.TANH R93, R93 ;  /* 0x0000005d005d7308 */ /* 0x000f220000002400 */
[----:B------:R-:W-:Y:S02]  /*14360*/  FSEL R91, R91, -INF , P3 ;  /* 0xff8000005b5b7808 */ /* 0x000fe40001800000 */
[----:B------:R-:W-:-:S05]  /*14370*/  ISETP.GT.AND P3, PT, R6, 0x41, PT ;  /* 0x000000410600780c */ /* 0x000fca0003f64270 */
[----:B------:R-:W4:Y:S01]  /*14380*/  MUFU.TANH R76, R76 ;  /* 0x0000004c004c7308 */ /* 0x000f220000002400 */
[----:B0-----:R-:W-:Y:S02]  /*14390*/  FSEL R125, R72, -INF , P2 ;  /* 0xff800000487d7808 */ /* 0x001fe40001000000 */
[----:B------:R-:W-:-:S05]  /*143a0*/  FMNMX.FTZ R10, R109, R10, !PT ;  /* 0x0000000a6d0a7209 */ /* 0x000fca0007810000 */
[----:B------:R-:W0:Y:S01]  /*143b0*/  MUFU.TANH R75, R75 ;  /* 0x0000004b004b7308 */ /* 0x000e220000002400 */
[----:B-1----:R-:W-:Y:S02]  /*143c0*/  FSEL R21, R94, -INF , P4 ;  /* 0xff8000005e157808 */ /* 0x002fe40002000000 */
[----:B------:R-:W-:-:S05]  /*143d0*/  ISETP.GT.AND P4, PT, R6, 0x48, PT ;  /* 0x000000480600780c */ /* 0x000fca0003f84270 */
[----:B------:R-:W1:Y:S01]  /*143e0*/  MUFU.TANH R77, R77 ;  /* 0x0000004d004d7308 */ /* 0x000e620000002400 */
[----:B--2---:R-:W-:Y:S02]  /*143f0*/  FSEL R127, R73, -INF , P3 ;  /* 0xff800000497f7808 */ /* 0x004fe40001800000 */
[----:B------:R-:W-:Y:S01]  /*14400*/  FMNMX.FTZ R10, R125, R10, !PT ;  /* 0x0000000a7d0a7209 */ /* 0x000fe20007810000 */
[----:B------:R-:W-:-:S04]  /*14410*/  FMUL.FTZ R52, R33, UR6 ;  /* 0x0000000621347c20 */ /* 0x000fc80008410000 */
[----:B------:R-:W2:Y:S01]  /*14420*/  MUFU.TANH R95, R95 ;  /* 0x0000005f005f7308 */ /* 0x000ea20000002400 */
[----:B---3--:R-:W-:Y:S01]  /*14430*/  FSEL R33, R92, -INF , P5 ;  /* 0xff8000005c217808 */ /* 0x008fe20002800000 */
[----:B------:R-:W-:Y:S01]  /*14440*/  FMUL.FTZ R56, R56, UR6 ;  /* 0x0000000638387c20 */ /* 0x000fe20008410000 */
[----:B------:R-:W-:-:S05]  /*14450*/  ISETP.GT.AND P5, PT, R6, 0x49, PT ;  /* 0x000000490600780c */ /* 0x000fca0003fa4270 */
[----:B------:R-:W3:Y:S01]  /*14460*/  MUFU.TANH R64, R64 ;  /* 0x0000004000407308 */ /* 0x000ee20000002400 */
[----:B----4-:R-:W-:Y:S02]  /*14470*/  FSEL R129, R74, -INF , P4 ;  /* 0xff8000004a817808 */ /* 0x010fe40002000000 */
[----:B------:R-:W-:-:S05]  /*14480*/  FMNMX.FTZ R10, R127, R10, !PT ;  /* 0x0000000a7f0a7209 */ /* 0x000fca0007810000 */
[----:B------:R-:W4:Y:S01]  /*14490*/  MUFU.TANH R78, R78 ;  /* 0x0000004e004e7308 */ /* 0x000f220000002400 */
[----:B------:R-:W-:Y:S01]  /*144a0*/  FSEL R93, R93, -INF , P2 ;  /* 0xff8000005d5d7808 */ /* 0x000fe20001000000 */
[----:B------:R-:W-:Y:S01]  /*144b0*/  FMUL.FTZ R57, R57, UR6 ;  /* 0x0000000639397c20 */ /* 0x000fe20008410000 */
[----:B------:R-:W-:-:S05]  /*144c0*/  ISETP.GT.AND P2, PT, R6, 0x50, PT ;  /* 0x000000500600780c */ /* 0x000fca0003f44270 */
[----:B------:R-:W4:Y:S01]  /*144d0*/  MUFU.TANH R65, R65 ;  /* 0x0000004100417308 */ /* 0x000f220000002400 */
[----:B------:R-:W-:Y:S02]  /*144e0*/  FSEL R131, R76, -INF , P5 ;  /* 0xff8000004c837808 */ /* 0x000fe40002800000 */
[----:B------:R-:W-:Y:S01]  /*144f0*/  FMNMX.FTZ R10, R129, R10, !PT ;  /* 0x0000000a810a7209 */ /* 0x000fe20007810000 */
[----:B------:R-:W-:-:S04]  /*14500*/  WARPGROUP.ARRIVE ;  /* 0x00000000000079c5 */ /* 0x000fc80000000000 */
[----:B------:R-:W4:Y:S01]  /*14510*/  MUFU.TANH R79, R79 ;  /* 0x0000004f004f7308 */ /* 0x000f220000002400 */
[----:B0-----:R-:W-:Y:S01]  /*14520*/  FSEL R75, R75, -INF , P3 ;  /* 0xff8000004b4b7808 */ /* 0x001fe20001800000 */
[----:B------:R-:W-:Y:S01]  /*14530*/  HGMMA.64x16x16.F32 R24, gdesc[UR20], R24, gsb0 ;  /* 0x00200000141879f0 */ /* 0x000fe20008000818 */
[----:B------:R-:W-:-:S05]  /*14540*/  ISETP.GT.AND P3, PT, R6, 0x51, PT ;  /* 0x000000510600780c */ /* 0x000fca0003f64270 */
[----:B------:R-:W0:Y:S01]  /*14550*/  MUFU.TANH R67, R67 ;  /* 0x0000004300437308 */ /* 0x000e220000002400 */
[----:B-1----:R-:W-:Y:S02]  /*14560*/  FSEL R133, R77, -INF , P2 ;  /* 0xff8000004d857808 */ /* 0x002fe40001000000 */
[----:B------:R-:W-:-:S05]  /*14570*/  FMNMX.FTZ R10, R131, R10, !PT ;  /* 0x0000000a830a7209 */ /* 0x000fca0007810000 */
[----:B------:R-:W1:Y:S01]  /*14580*/  MUFU.TANH R66, R66 ;  /* 0x0000004200427308 */ /* 0x000e620000002400 */
[----:B--2---:R-:W-:Y:S02]  /*14590*/  FSEL R95, R95, -INF , P4 ;  /* 0xff8000005f5f7808 */ /* 0x004fe40002000000 */
[----:B------:R-:W-:-:S05]  /*145a0*/  ISETP.GT.AND P4, PT, R6, 0x58, PT ;  /* 0x000000580600780c */ /* 0x000fca0003f84270 */
[----:B------:R-:W2:Y:S01]  /*145b0*/  MUFU.TANH R56, R56 ;  /* 0x0000003800387308 */ /* 0x000ea20000002400 */
[----:B---3--:R-:W-:Y:S02]  /*145c0*/  FSEL R135, R64, -INF , P3 ;  /* 0xff80000040877808 */ /* 0x008fe40001800000 */
[----:B------:R-:W-:Y:S01]  /*145d0*/  FMNMX.FTZ R10, R133, R10, !PT ;  /* 0x0000000a850a7209 */ /* 0x000fe20007810000 */
[----:B------:R-:W-:-:S04]  /*145e0*/  FMUL.FTZ R54, R47, UR6 ;  /* 0x000000062f367c20 */ /* 0x000fc80008410000 */
[----:B------:R-:W3:Y:S01]  /*145f0*/  MUFU.TANH R68, R68 ;  /* 0x0000004400447308 */ /* 0x000ee20000002400 */
[----:B----4-:R-:W-:Y:S01]  /*14600*/  FSEL R47, R78, -INF , P5 ;  /* 0xff8000004e2f7808 */ /* 0x010fe20002800000 */
[----:B------:R-:W-:Y:S01]  /*14610*/  FMUL.FTZ R48, R48, UR6 ;  /* 0x0000000630307c20 */ /* 0x000fe20008410000 */
[----:B------:R-:W-:-:S05]  /*14620*/  ISETP.GT.AND P5, PT, R6, 0x59, PT ;  /* 0x000000590600780c */ /* 0x000fca0003fa4270 */
[----:B------:R-:W4:Y:S01]  /*14630*/  MUFU.TANH R57, R57 ;  /* 0x0000003900397308 */ /* 0x000f220000002400 */
[----:B------:R-:W-:Y:S02]  /*14640*/  FSEL R137, R65, -INF , P4 ;  /* 0xff80000041897808 */ /* 0x000fe40002000000 */
[----:B------:R-:W-:-:S05]  /*14650*/  FMNMX.FTZ R10, R135, R10, !PT ;  /* 0x0000000a870a7209 */ /* 0x000fca0007810000 */
[----:B------:R-:W4:Y:S01]  /*14660*/  MUFU.TANH R69, R69 ;  /* 0x0000004500457308 */ /* 0x000f220000002400 */
[----:B------:R-:W-:Y:S01]  /*14670*/  FSEL R79, R79, -INF , P2 ;  /* 0xff8000004f4f7808 */ /* 0x000fe20001000000 */
[----:B------:R-:W-:Y:S01]  /*14680*/  FMUL.FTZ R49, R49, UR6 ;  /* 0x0000000631317c20 */ /* 0x000fe20008410000 */
        /* <DEDUP_REMOVED lines=9> */
[----:B------:R-:W-:-:S05]  /*14720*/  FMNMX.FTZ R10, R139, R10, !PT ;  /* 0x0000000a8b0a7209 */ /* 0x000fca0007810000 */
[----:B------:R-:W2:Y:S01]  /*14730*/  MUFU.TANH R70, R70 ;  /* 0x0000004600467308 */ /* 0x000ea20000002400 */
[----:B---3--:R-:W-:Y:S02]  /*14740*/  FSEL R77, R68, -INF , P4 ;  /* 0xff800000444d7808 */ /* 0x008fe40002000000 */
[----:B------:R-:W-:-:S05]  /*14750*/  ISETP.GT.AND P4, PT, R6, 0x68, PT ;  /* 0x000000680600780c */ /* 0x000fca0003f84270 */
[----:B------:R-:W3:Y:S01]  /*14760*/  MUFU.TANH R48, R48 ;  /* 0x0000003000307308 */ /* 0x000ee20000002400 */
[----:B----4-:R-:W-:Y:S02]  /*14770*/  FSEL R143, R57, -INF , P3 ;  /* 0xff800000398f7808 */ /* 0x010fe40001800000 */
[----:B------:R-:W-:-:S05]  /*14780*/  FMNMX.FTZ R10, R141, R10, !PT ;  /* 0x0000000a8d0a7209 */ /* 0x000fca0007810000 */
[----:B------:R-:W4:Y:S01]  /*14790*/  MUFU.TANH R61, R61 ;  /* 0x0000003d003d7308 */ /* 0x000f220000002400 */
[----:B------:R-:W-:Y:S02]  /*147a0*/  FSEL R69, R69, -INF , P5 ;  /* 0xff80000045457808 */ /* 0x000fe40002800000 */
[----:B------:R-:W-:-:S05]  /*147b0*/  ISETP.GT.AND P5, PT, R6, 0x69, PT ;  /* 0x000000690600780c */ /* 0x000fca0003fa4270 */
[----:B------:R-:W4:Y:S01]  /*147c0*/  MUFU.TANH R49, R49 ;  /* 0x0000003100317308 */ /* 0x000f220000002400 */
[----:B------:R-:W-:Y:S02]  /*147d0*/  FSEL R145, R59, -INF , P4 ;  /* 0xff8000003b917808 */ /* 0x000fe40002000000 */
[----:B------:R-:W-:-:S05]  /*147e0*/  FMNMX.FTZ R10, R143, R10, !PT ;  /* 0x0000000a8f0a7209 */ /* 0x000fca0007810000 */
[----:B------:R-:W4:Y:S01]  /*147f0*/  MUFU.TANH R60, R60 ;  /* 0x0000003c003c7308 */ /* 0x000f220000002400 */
[----:B0-----:R-:W-:Y:S02]  /*14800*/  FSEL R71, R71, -INF , P2 ;  /* 0xff80000047477808 */ /* 0x001fe40001000000 */
[----:B------:R-:W-:Y:S02]  /*14810*/  ISETP.GT.AND P2, PT, R6, 0x70, PT ;  /* 0x000000700600780c */ /* 0x000fe40003f44270 */
[----:B-1----:R-:W-:Y:S02]  /*14820*/  FSEL R147, R58, -INF , P5 ;  /* 0xff8000003a937808 */ /* 0x002fe40002800000 */
[----:B------:R-:W-:Y:S01]  /*14830*/  FMNMX.FTZ R10, R145, R10, !PT ;  /* 0x0000000a910a7209 */ /* 0x000fe20007810000 */
[----:B------:R-:W0:Y:S01]  /*14840*/  MUFU.TANH R157, R157 ;  /* 0x0000009d009d7308 */ /* 0x000e220000002400 */
[----:B--2---:R-:W-:Y:S02]  /*14850*/  FSEL R65, R70, -INF , P3 ;  /* 0xff80000046417808 */ /* 0x004fe40001800000 */
[----:B------:R-:W-:-:S02]  /*14860*/  ISETP.GT.AND P3, PT, R6, 0x71, PT ;  /* 0x000000710600780c */ /* 0x000fc40003f64270 */
[----:B---3--:R-:W-:Y:S02]  /*14870*/  FSEL R151, R48, -INF , P2 ;  /* 0xff80000030977808 */ /* 0x008fe40001000000 */
[----:B------:R-:W-:Y:S01]  /*14880*/  FMNMX.FTZ R10, R147, R10, !PT ;  /* 0x0000000a930a7209 */ /* 0x000fe20007810000 */
[----:B------:R-:W1:Y:S01]  /*14890*/  MUFU.TANH R159, R159 ;  /* 0x0000009f009f7308 */ /* 0x000e620000002400 */
[----:B----4-:R-:W-:Y:S02]  /*148a0*/  FSEL R61, R61, -INF , P4 ;  /* 0xff8000003d3d7808 */ /* 0x010fe40002000000 */
[----:B------:R-:W-:Y:S02]  /*148b0*/  ISETP.GT.AND P4, PT, R6, 0x78, PT ;  /* 0x000000780600780c */ /* 0x000fe40003f84270 */
[----:B------:R-:W-:Y:S02]  /*148c0*/  FSEL R149, R49, -INF , P3 ;  /* 0xff80000031957808 */ /* 0x000fe40001800000 */
[----:B------:R-:W-:Y:S01]  /*148d0*/  FMNMX.FTZ R10, R151, R10, !PT ;  /* 0x0000000a970a7209 */ /* 0x000fe20007810000 */
[----:B------:R-:W2:Y:S01]  /*148e0*/  MUFU.TANH R111, R111 ;  /* 0x0000006f006f7308 */ /* 0x000ea20000002400 */
[----:B------:R-:W-:-:S02]  /*148f0*/  FSEL R57, R60, -INF , P5 ;  /* 0xff8000003c397808 */ /* 0x000fc40002800000 */
[----:B------:R-:W-:Y:S02]  /*14900*/  ISETP.GT.AND P5, PT, R6, 0x79, PT ;  /* 0x000000790600780c */ /* 0x000fe40003fa4270 */
[----:B------:R-:W-:Y:S02]  /*14910*/  FSEL R153, R36, -INF , P4 ;  /* 0xff80000024997808 */ /* 0x000fe40002000000 */
[----:B------:R-:W-:Y:S01]  /*14920*/  FMNMX.FTZ R10, R149, R10, !PT ;  /* 0x0000000a950a7209 */ /* 0x000fe20007810000 */
[----:B------:R-:W3:Y:S01]  /*14930*/  MUFU.TANH R165, R165 ;  /* 0x000000a500a57308 */ /* 0x000ee20000002400 */
[----:B------:R-:W-:Y:S02]  /*14940*/  FSEL R59, R40, -INF , P2 ;  /* 0xff800000283b7808 */ /* 0x000fe40001000000 */
[----:B------:R-:W-:Y:S02]  /*14950*/  ISETP.GT.AND P2, PT, R6, 0x80, PT ;  /* 0x000000800600780c */ /* 0x000fe40003f44270 */
[----:B------:R-:W-:-:S03]  /*14960*/  FSEL R155, R4, -INF , P5 ;  /* 0xff800000049b7808 */ /* 0x000fc60002800000 */
[----:B------:R-:W4:Y:S01]  /*14970*/  MUFU.TANH R113, R113 ;  /* 0x0000007100717308 */ /* 0x000f220000002400 */
[----:B------:R-:W-:Y:S02]  /*14980*/  FMNMX.FTZ R10, R153, R10, !PT ;  /* 0x0000000a990a7209 */ /* 0x000fe40007810000 */
[----:B------:R-:W-:-:S05]  /*14990*/  FSEL R67, R42, -INF , P3 ;  /* 0xff8000002a437808 */ /* 0x000fca0001800000 */
[----:B------:R-:W4:Y:S01]  /*149a0*/  MUFU.TANH R167, R167 ;  /* 0x000000a700a77308 */ /* 0x000f220000002400 */
[----:B------:R-:W-:Y:S02]  /*149b0*/  ISETP.GT.AND P3, PT, R6, 0x81, PT ;  /* 0x000000810600780c */ /* 0x000fe40003f64270 */
[----:B0-----:R-:W-:Y:S02]  /*149c0*/  FSEL R157, R157, -INF , P2 ;  /* 0xff8000009d9d7808 */ /* 0x001fe40001000000 */
[----:B------:R-:W-:-:S03]  /*149d0*/  FMNMX.FTZ R10, R155, R10, !PT ;  /* 0x0000000a9b0a7209 */ /* 0x000fc60007810000 */
[----:B------:R-:W0:Y:S01]  /*149e0*/  MUFU.TANH R115, R115 ;  /* 0x0000007300737308 */ /* 0x000e220000002400 */
[----:B------:R-:W-:Y:S02]  /*149f0*/  FSEL R49, R20, -INF , P4 ;  /* 0xff80000014317808 */ /* 0x000fe40002000000 */
[----:B------:R-:W-:-:S05]  /*14a00*/  ISETP.GT.AND P4, PT, R6, 0x88, PT ;  /* 0x000000880600780c */ /* 0x000fca0003f84270 */
[----:B------:R-:W0:Y:S01]  /*14a10*/  MUFU.TANH R62, R62 ;  /* 0x0000003e003e7308 */ /* 0x000e220000002400 */
[----:B-1----:R-:W-:Y:S02]  /*14a20*/  FSEL R159, R159, -INF , P3 ;  /* 0xff8000009f9f7808 */ /* 0x002fe40001800000 */
[----:B------:R-:W-:-:S05]  /*14a30*/  FMNMX.FTZ R10, R157, R10, !PT ;  /* 0x0000000a9d0a7209 */ /* 0x000fca0007810000 */
[----:B------:R-:W1:Y:S01]  /*14a40*/  MUFU.TANH R102, R102 ;  /* 0x0000006600667308 */ /* 0x000e620000002400 */
[----:B--2---:R-:W-:Y:S01]  /*14a50*/  FSEL R111, R111, -INF , P5 ;  /* 0xff8000006f6f7808 */ /* 0x004fe20002800000 */
[----:B------:R-:W-:-:S06]  /*14a60*/  WARPGROUP.DEPBAR.LE gsb0, 0x0 ;  /* 0x00008000000079c5 */ /* 0x000fcc0000010000 */
[----:B------:R-:W2:Y:S01]  /*14a70*/  MUFU.TANH R52, R52 ;  /* 0x0000003400347308 */ /* 0x000ea20000002400 */
[----:B------:R-:W-:Y:S01]  /*14a80*/  ISETP.GT.AND P5, PT, R6, 0x89, PT ;  /* 0x000000890600780c */ /* 0x000fe20003fa4270 */
[----:B------:R-:W-:Y:S01]  /*14a90*/  FMUL.FTZ R24, R24, UR6 ;  /* 0x0000000618187c20 */ /* 0x000fe20008410000 */
[----:B---3--:R-:W-:Y:S02]  /*14aa0*/  FSEL R165, R165, -INF , P4 ;  /* 0xff800000a5a57808 */ /* 0x008fe40002000000 */
[----:B------:R-:W-:-:S03]  /*14ab0*/  FMNMX.FTZ R10, R159, R10, !PT ;  /* 0x0000000a9f0a7209 */ /* 0x000fc60007810000 */
[----:B------:R-:W3:Y:S01]  /*14ac0*/  MUFU.TANH R54, R54 ;  /* 0x0000003600367308 */ /* 0x000ee20000002400 */
[----:B----4-:R-:W-:Y:S01]  /*14ad0*/  FSEL R113, R113, -INF , P2 ;  /* 0xff80000071717808 */ /* 0x010fe20001000000 */
[----:B------:R-:W-:Y:S01]  /*14ae0*/  FMUL.FTZ R38, R38, UR6 ;  /* 0x0000000626267c20 */ /* 0x000fe20008410000 */
[----:B------:R-:W-:-:S05]  /*14af0*/  ISETP.GT.AND P2, PT, R6, 0x90, PT ;  /* 0x000000900600780c */ /* 0x000fca0003f44270 */
[----:B------:R-:W4:Y:S01]  /*14b00*/  MUFU.TANH R44, R44 ;  /* 0x0000002c002c7308 */ /* 0x000f220000002400 */
[----:B------:R-:W-:Y:S01]  /*14b10*/  FSEL R167, R167, -INF , P5 ;  /* 0xff800000a7a77808 */ /* 0x000fe20002800000 */
[----:B------:R-:W-:Y:S01]  /*14b20*/  FMUL.FTZ R4, R25, UR6 ;  /* 0x0000000619047c20 */ /* 0x000fe20008410000 */
[----:B------:R-:W-:-:S05]  /*14b30*/  FMNMX.FTZ R10, R165, R10, !PT ;  /* 0x0000000aa50a7209 */ /* 0x000fca0007810000 */
[----:B------:R-:W4:Y:S01]  /*14b40*/  MUFU.TANH R50, R50 ;  /* 0x0000003200327308 */ /* 0x000f220000002400 */
[----:B0-----:R-:W-:Y:S01]  /*14b50*/  FSEL R115, R115, -INF , P3 ;  /* 0xff80000073737808 */ /* 0x001fe20001800000 */
[----:B------:R-:W-:Y:S01]  /*14b60*/  FMUL.FTZ R28, R28, UR6 ;  /* 0x000000061c1c7c20 */ /* 0x000fe20008410000 */
[----:B------:R-:W-:-:S05]  /*14b70*/  ISETP.GT.AND P3, PT, R6, 0x91, PT ;  /* 0x000000910600780c */ /* 0x000fca0003f64270 */
[----:B------:R-:W0:Y:S01]  /*14b80*/  MUFU.TANH R34, R34 ;  /* 0x0000002200227308 */ /* 0x000e220000002400 */
[----:B------:R-:W-:Y:S02]  /*14b90*/  FSEL R169, R62, -INF , P2 ;  /* 0xff8000003ea97808 */ /* 0x000fe40001000000 */
        /* <DEDUP_REMOVED lines=21> */
[----:B------:R-:W-:Y:S02]  /*14cf0*/  FSEL R121, R46, -INF , P3 ;  /* 0xff8000002e797808 */ /* 0x000fe40001800000 */
[----:B------:R-:W-:Y:S02]  /*14d00*/  ISETP.GT.AND P3, PT, R6, 0xa1, PT ;  /* 0x000000a10600780c */ /* 0x000fe40003f64270 */
[----:B-1----:R-:W-:Y:S02]  /*14d10*/  FSEL R177, R24, -INF , P2 ;  /* 0xff80000018b17808 */ /* 0x002fe40001000000 */
[----:B------:R-:W-:Y:S02]  /*14d20*/  FMNMX.FTZ R14, R175, R14, !PT ;  /* 0x0000000eaf0e7209 */ /* 0x000fe40007810000 */
[----:B--2---:R-:W-:Y:S02]  /*14d30*/  FSEL R123, R38, -INF , P4 ;  /* 0xff800000267b7808 */ /* 0x004fe40002000000 */
[----:B------:R-:W-:-:S02]  /*14d40*/  ISETP.GT.AND P4, PT, R6, 0xa8, PT ;  /* 0x000000a80600780c */ /* 0x000fc40003f84270 */
[----:B---3--:R-:W-:Y:S02]  /*14d50*/  FSEL R179, R4, -INF , P3 ;  /* 0xff80000004b37808 */ /* 0x008fe40001800000 */
[----:B------:R-:W-:Y:S02]  /*14d60*/  FMNMX.FTZ R14, R177, R14, !PT ;  /* 0x0000000eb10e7209 */ /* 0x000fe40007810000 */
[----:B----4-:R-:W-:Y:S02]  /*14d70*/  FSEL R119, R32, -INF , P5 ;  /* 0xff80000020777808 */ /* 0x010fe40002800000 */
[----:B------:R-:W-:Y:S02]  /*14d80*/  ISETP.GT.AND P5, PT, R6, 0xa9, PT ;  /* 0x000000a90600780c */ /* 0x000fe40003fa4270 */
[----:B------:R-:W-:Y:S02]  /*14d90*/  FSEL R183, R28, -INF , P4 ;  /* 0xff8000001cb77808 */ /* 0x000fe40002000000 */
[----:B------:R-:W-:-:S02]  /*14da0*/  FMNMX.FTZ R14, R179, R14, !PT ;  /* 0x0000000eb30e7209 */ /* 0x000fc40007810000 */
[----:B0-----:R-:W-:Y:S02]  /*14db0*/  FSEL R181, R10, -INF , P5 ;  /* 0xff8000000ab57808 */ /* 0x001fe40002800000 */
[----:B------:R-:W-:-:S04]  /*14dc0*/  FMNMX.FTZ R14, R183, R14, !PT ;  /* 0x0000000eb70e7209 */ /* 0x000fc80007810000 */
[----:B------:R-:W-:-:S05]  /*14dd0*/  FMNMX.FTZ R14, R181, R14, !PT ;  /* 0x0000000eb50e7209 */ /* 0x000fca0007810000 */
[----:B------:R-:W0:Y:S02]  /*14de0*/  SHFL.BFLY PT, R89, R14, 0x2, 0x1f ;  /* 0x0c401f000e597f89 */ /* 0x000e2400000e0000 */
[----:B0-----:R-:W-:-:S05]  /*14df0*/  FMNMX.FTZ R20, R14, R89, !PT ;  /* 0x000000590e147209 */ /* 0x001fca0007810000 */
[----:B------:R-:W0:Y:S01]  /*14e00*/  SHFL.BFLY PT, R89, R20, 0x1, 0x1f ;  /* 0x0c201f0014597f89 */ /* 0x000e2200000e0000 */
[----:B------:R-:W-:Y:S02]  /*14e10*/  IMAD.U32 R88, RZ, RZ, UR7 ;  /* 0x00000007ff587e24 */ /* 0x000fe4000f8e00ff */
[----:B------:R-:W-:Y:S01]  /*14e20*/  FMUL.FTZ R10, R27, UR6 ;  /* 0x000000061b0a7c20 */ /* 0x000fe20008410000 */
        /* <DEDUP_REMOVED lines=38> */
[----:B------:R-:W-:-:S04]  /*15090*/  FMNMX.FTZ R8, R115, R8, !PT ;  /* 0x0000000873087209 */ /* 0x000fc80007810000 */
[----:B------:R-:W-:Y:S01]  /*150a0*/  FMNMX.FTZ R8, R25, R8, !PT ;  /* 0x0000000819087209 */ /* 0x000fe20007810000 */
[----:B------:R-:W0:Y:S01]  /*150b0*/  MUFU.TANH R6, R6 ;  /* 0x0000000600067308 */ /* 0x000e220000002400 */
[----:B------:R-:W-:Y:S02]  /*150c0*/  FMUL.FTZ R14, R30, UR6 ;  /* 0x000000061e0e7c20 */ /* 0x000fe40008410000 */
[----:B------:R-:W-:Y:S01]  /*150d0*/  FMNMX.FTZ R8, R117, R8, !PT ;  /* 0x0000000875087209 */ /* 0x000fe20007810000 */
[----:B------:R-:W-:-:S03]  /*150e0*/  FMUL.FTZ R20, R31, UR6 ;  /* 0x000000061f147c20 */ /* 0x000fc60008410000 */
[----:B------:R-:W-:Y:S01]  /*150f0*/  FMNMX.FTZ R8, R29, R8, !PT ;  /* 0x000000081d087209 */ /* 0x000fe20007810000 */
[----:B------:R-:W1:Y:S03]  /*15100*/  MUFU.TANH R10, R10 ;  /* 0x0000000a000a7308 */ /* 0x000e660000002400 */
[----:B------:R-:W-:-:S05]  /*15110*/  FMNMX.FTZ R8, R121, R8, !PT ;  /* 0x0000000879087209 */ /* 0x000fca0007810000 */
[----:B------:R-:W2:Y:S01]  /*15120*/  MUFU.TANH R14, R14 ;  /* 0x0000000e000e7308 */ /* 0x000ea20000002400 */
[----:B------:R-:W-:Y:S01]  /*15130*/  FMNMX.FTZ R8, R123, R8, !PT ;  /* 0x000000087b087209 */ /* 0x000fe20007810000 */
[----:B------:R-:W-:Y:S01]  /*15140*/  FFMA.FTZ R192, R125, R88, -R4 ;  /* 0x000000587dc07223 */ /* 0x000fe20000010804 */
[----:B0-----:R-:W-:-:S05]  /*15150*/  FSEL R125, R6, -INF , P2 ;  /* 0xff800000067d7808 */ /* 0x001fca0001000000 */
[----:B------:R-:W0:Y:S01]  /*15160*/  MUFU.TANH R20, R20 ;  /* 0x0000001400147308 */ /* 0x000e220000002400 */
[----:B------:R-:W-:Y:S01]  /*15170*/  FMNMX.FTZ R8, R119, R8, !PT ;  /* 0x0000000877087209 */ /* 0x000fe20007810000 */
[-CC-:B------:R-:W-:Y:S01]  /*15180*/  FFMA.FTZ R178, R37, R88.reuse, -R4.reuse ;  /* 0x0000005825b27223 */ /* 0x180fe20000010804 */
[-CC-:B------:R-:W-:Y:S01]  /*15190*/  FFMA.FTZ R37, R51, R88.reuse, -R4.reuse ;  /* 0x0000005833257223 */ /* 0x180fe20000010804 */
[--C-:B------:R-:W-:Y:S01]  /*151a0*/  FFMA.FTZ R51, R127, R88, -R4.reuse ;  /* 0x000000587f337223 */ /* 0x100fe20000010804 */
[----:B-1----:R-:W-:Y:S02]  /*151b0*/  FSEL R127, R10, -INF , P3 ;  /* 0xff8000000a7f7808 */ /* 0x002fe40001800000 */
[----:B------:R-:W-:Y:S01]  /*151c0*/  FMNMX.FTZ R8, R125, R8, !PT ;  /* 0x000000087d087209 */ /* 0x000fe20007810000 */
[-CC-:B------:R-:W-:Y:S01]  /*151d0*/  FFMA.FTZ R184, R53, R88.reuse, -R4.reuse ;  /* 0x0000005835b87223 */ /* 0x180fe20000010804 */
[-CC-:B------:R-:W-:Y:S01]  /*151e0*/  FFMA.FTZ R53, R131, R88.reuse, -R4.reuse ;  /* 0x0000005883357223 */ /* 0x180fe20000010804 */
[----:B--2---:R-:W-:Y:S01]  /*151f0*/  FSEL R131, R14, -INF , P4 ;  /* 0xff8000000e837808 */ /* 0x004fe20002000000 */
[--C-:B------:R-:W-:Y:S01]  /*15200*/  FFMA.FTZ R180, R41, R88, -R4.reuse ;  /* 0x0000005829b47223 */ /* 0x100fe20000010804 */
[----:B------:R-:W-:Y:S01]  /*15210*/  FMNMX.FTZ R8, R127, R8, !PT ;  /* 0x000000087f087209 */ /* 0x000fe20007810000 */
[-CC-:B------:R-:W-:Y:S01]  /*15220*/  FFMA.FTZ R41, R55, R88.reuse, -R4.reuse ;  /* 0x0000005837297223 */ /* 0x180fe20000010804 */
[----:B------:R-:W-:-:S02]  /*15230*/  FFMA.FTZ R55, R135, R88, -R4 ;  /* 0x0000005887377223 */ /* 0x000fc40000010804 */
[----:B------:R-:W-:Y:S02]  /*15240*/  FMNMX.FTZ R8, R131, R8, !PT ;  /* 0x0000000883087209 */ /* 0x000fe40007810000 */
[----:B0-----:R-:W-:-:S04]  /*15250*/  FSEL R135, R20, -INF , P5 ;  /* 0xff80000014877808 */ /* 0x001fc80002800000 */
[----:B------:R-:W-:Y:S01]  /*15260*/  FMNMX.FTZ R8, R135, R8, !PT ;  /* 0x0000000887087209 */ /* 0x000fe20007810000 */
[----:B------:R-:W-:-:S04]  /*15270*/  FFMA.FTZ R196, R133, R88, -R4 ;  /* 0x0000005885c47223 */ /* 0x000fc80000010804 */
[----:B------:R-:W0:Y:S01]  /*15280*/  SHFL.BFLY PT, R133, R8, 0x2, 0x1f ;  /* 0x0c401f0008857f89 */ /* 0x000e2200000e0000 */
[-CC-:B------:R-:W-:Y:S01]  /*15290*/  FFMA.FTZ R188, R63, R88.reuse, -R4.reuse ;  /* 0x000000583fbc7223 */ /* 0x180fe20000010804 */
[----:B------:R-:W-:Y:S01]  /*152a0*/  FFMA.FTZ R63, R139, R88, -R4 ;  /* 0x000000588b3f7223 */ /* 0x000fe20000010804 */
[----:B0-----:R-:W-:-:S05]  /*152b0*/  FMNMX.FTZ R6, R8, R133, !PT ;  /* 0x0000008508067209 */ /* 0x001fca0007810000 */
[----:B------:R-:W0:Y:S01]  /*152c0*/  SHFL.BFLY PT, R139, R6, 0x1, 0x1f ;  /* 0x0c201f00068b7f89 */ /* 0x000e2200000e0000 */
[-CC-:B------:R-:W-:Y:S01]  /*152d0*/  FFMA.FTZ R176, R35, R88.reuse, -R4.reuse ;  /* 0x0000005823b07223 */ /* 0x180fe20000010804 */
[----:B------:R-:W-:Y:S01]  /*152e0*/  MUFU.EX2 R27, R27 ;  /* 0x0000001b001b7308 */ /* 0x000fe20000000800 */
[----:B------:R-:W-:-:S07]  /*152f0*/  FFMA.FTZ R31, R39, R88, -R4 ;  /* 0x00000058271f7223 */ /* 0x000fce0000010804 */
[----:B------:R-:W1:Y:S01]  /*15300*/  MUFU.EX2 R176, R176 ;  /* 0x000000b000b07308 */ /* 0x000e620000000800 */
[----:B------:R-:W-:-:S07]  /*15310*/  FFMA.FTZ R35, R43, R88, -R4 ;  /* 0x000000582b237223 */ /* 0x000fce0000010804 */
[----:B------:R-:W2:Y:S01]  /*15320*/  MUFU.EX2 R178, R178 ;  /* 0x000000b200b27308 */ /* 0x000ea20000000800 */
[----:B0-----:R-:W-:-:S07]  /*15330*/  FMNMX.FTZ R92, R6, R139, !PT ;  /* 0x0000008b065c7209 */ /* 0x001fce0007810000 */
[----:B------:R-:W0:Y:S01]  /*15340*/  MUFU.EX2 R31, R31 ;  /* 0x0000001f001f7308 */ /* 0x000e220000000800 */
[C---:B------:R-:W-:Y:S01]  /*15350*/  FSETP.NEU.FTZ.AND P2, PT, R92.reuse, -INF , PT ;  /* 0xff8000005c00780b */ /* 0x040fe20003f5d000 */
[-C--:B------:R-:W-:Y:S01]  /*15360*/  FMUL.FTZ R14, R92, R88.reuse ;  /* 0x000000585c0e7220 */ /* 0x080fe20000410000 */
[-CC-:B------:R-:W-:Y:S01]  /*15370*/  FFMA.FTZ R179, R179, R88.reuse, -R4.reuse ;  /* 0x00000058b3b37223 */ /* 0x180fe20000010804 */
[----:B------:R-:W-:-:S03]  /*15380*/  FFMA.FTZ R182, R45, R88, -R4 ;  /* 0x000000582db67223 */ /* 0x000fc60000010804 */
[----:B------:R-:W-:Y:S01]  /*15390*/  FSEL R14, R14, RZ, P2 ;  /* 0x000000ff0e0e7208 */ /* 0x000fe20001000000 */
[----:B------:R-:W3:Y:S01]  /*153a0*/  MUFU.EX2 R180, R180 ;  /* 0x000000b400b47308 */ /* 0x000ee20000000800 */
[----:B------:R-:W-:-:S07]  /*153b0*/  FFMA.FTZ R39, R83, R88, -R4 ;  /* 0x0000005853277223 */ /* 0x000fce0000010804 */
[----:B------:R4:W-:Y:S01]  /*153c0*/  MUFU.EX2 R139, R179 ;  /* 0x000000b3008b7308 */ /* 0x0009e20000000800 */
[-CC-:B------:R-:W-:Y:S01]  /*153d0*/  FFMA.FTZ R186, R85, R88.reuse, -R4.reuse ;  /* 0x0000005855ba7223 */ /* 0x180fe20000010804 */
[----:B------:R-:W-:-:S06]  /*153e0*/  FFMA.FTZ R43, R103, R88, -R4 ;  /* 0x00000058672b7223 */ /* 0x000fcc0000010804 */
[----:B------:R-:W3:Y:S01]  /*153f0*/  MUFU.EX2 R35, R35 ;  /* 0x0000002300237308 */ /* 0x000ee20000000800 */
[-C--:B----4-:R-:W-:Y:S01]  /*15400*/  FFMA.FTZ R179, R3, R88.reuse, -R14 ;  /* 0x0000005803b37223 */ /* 0x090fe2000001080e */
[----:B-1----:R-:W-:Y:S01]  /*15410*/  FADD.FTZ R3, R176, R27 ;  /* 0x0000001bb0037221 */ /* 0x002fe20000010000 */
[-CC-:B------:R-:W-:Y:S01]  /*15420*/  FFMA.FTZ R190, R107, R88.reuse, -R4.reuse ;  /* 0x000000586bbe7223 */ /* 0x180fe20000010804 */
[-CC-:B------:R-:W-:Y:S01]  /*15430*/  FFMA.FTZ R45, R109, R88.reuse, -R4.reuse ;  /* 0x000000586d2d7223 */ /* 0x180fe20000010804 */
[-CC-:B------:R-:W-:Y:S01]  /*15440*/  FFMA.FTZ R194, R129, R88.reuse, -R4.reuse ;  /* 0x0000005881c27223 */ /* 0x180fe20000010804 */
[----:B--2---:R-:W-:Y:S02]  /*15450*/  FADD.FTZ R34, R178, R3 ;  /* 0x00000003b2227221 */ /* 0x004fe40000010000 */
        /* <DEDUP_REMOVED lines=22> */
[-CC-:B------:R-:W-:Y:S01]  /*155c0*/  FFMA.FTZ R177, R11, R88.reuse, -R14.reuse ;  /* 0x000000580bb17223 */ /* 0x180fe2000001080e */
[-C--:B------:R-:W-:Y:S01]  /*155d0*/  FFMA.FTZ R4, R12, R88.reuse, -R14 ;  /* 0x000000580c047223 */ /* 0x080fe2000001080e */
[----:B0-----:R-:W-:Y:S01]  /*155e0*/  FADD.FTZ R3, R31, R34 ;  /* 0x000000221f037221 */ /* 0x001fe20000010000 */
[----:B------:R-:W-:-:S03]  /*155f0*/  FFMA.FTZ R6, R15, R88, -R14 ;  /* 0x000000580f067223 */ /* 0x000fc6000001080e */
[----:B---3--:R-:W-:Y:S01]  /*15600*/  FADD.FTZ R34, R180, R3 ;  /* 0x00000003b4227221 */ /* 0x008fe20000010000 */
[----:B------:R-:W0:Y:S03]  /*15610*/  MUFU.EX2 R184, R184 ;  /* 0x000000b800b87308 */ /* 0x000e260000000800 */
[----:B------:R-:W-:-:S05]  /*15620*/  FADD.FTZ R3, R35, R34 ;  /* 0x0000002223037221 */ /* 0x000fca0000010000 */
[----:B------:R-:W-:Y:S01]  /*15630*/  MUFU.EX2 R177, R177 ;  /* 0x000000b100b17308 */ /* 0x000fe20000000800 */
[----:B------:R-:W-:-:S07]  /*15640*/  FFMA.FTZ R181, R81, R88, -R14 ;  /* 0x0000005851b57223 */ /* 0x000fce000001080e */
[----:B------:R-:W3:Y:S01]  /*15650*/  MUFU.EX2 R4, R4 ;  /* 0x0000000400047308 */ /* 0x000ee20000000800 */
[----:B-1----:R-:W-:-:S07]  /*15660*/  FADD.FTZ R36, R182, R3 ;  /* 0x00000003b6247221 */ /* 0x002fce0000010000 */
[----:B------:R-:W1:Y:S01]  /*15670*/  MUFU.EX2 R39, R39 ;  /* 0x0000002700277308 */ /* 0x000e620000000800 */
[----:B------:R-:W-:-:S07]  /*15680*/  FFMA.FTZ R8, R5, R88, -R14 ;  /* 0x0000005805087223 */ /* 0x000fce000001080e */
[----:B------:R-:W4:Y:S01]  /*15690*/  MUFU.EX2 R179, R179 ;  /* 0x000000b300b37308 */ /* 0x000f220000000800 */
[----:B--2---:R-:W-:-:S07]  /*156a0*/  FADD.FTZ R3, R37, R36 ;  /* 0x0000002425037221 */ /* 0x004fce0000010000 */
[----:B------:R-:W2:Y:S01]  /*156b0*/  MUFU.EX2 R186, R186 ;  /* 0x000000ba00ba7308 */ /* 0x000ea20000000800 */
[----:B------:R-:W-:-:S07]  /*156c0*/  FFMA.FTZ R183, R105, R88, -R14 ;  /* 0x0000005869b77223 */ /* 0x000fce000001080e */
[----:B------:R-:W2:Y:S01]  /*156d0*/  MUFU.EX2 R6, R6 ;  /* 0x0000000600067308 */ /* 0x000ea20000000800 */
[----:B0-----:R-:W-:-:S07]  /*156e0*/  FADD.FTZ R36, R184, R3 ;  /* 0x00000003b8247221 */ /* 0x001fce0000010000 */
[----:B------:R-:W0:Y:S01]  /*156f0*/  MUFU.EX2 R41, R41 ;  /* 0x0000002900297308 */ /* 0x000e220000000800 */
[----:B---3--:R-:W-:Y:S01]  /*15700*/  FADD.FTZ R38, R177, R4 ;  /* 0x00000004b1267221 */ /* 0x008fe20000010000 */
[----:B------:R-:W-:-:S06]  /*15710*/  FFMA.FTZ R10, R7, R88, -R14 ;  /* 0x00000058070a7223 */ /* 0x000fcc000001080e */
[----:B------:R-:W3:Y:S01]  /*15720*/  MUFU.EX2 R181, R181 ;  /* 0x000000b500b57308 */ /* 0x000ee20000000800 */
[----:B-1----:R-:W-:-:S07]  /*15730*/  FADD.FTZ R5, R39, R36 ;  /* 0x0000002427057221 */ /* 0x002fce0000010000 */
[----:B------:R-:W1:Y:S01]  /*15740*/  MUFU.EX2 R188, R188 ;  /* 0x000000bc00bc7308 */ /* 0x000e620000000800 */
[----:B----4-:R-:W-:Y:S01]  /*15750*/  FADD.FTZ R3, R179, R38 ;  /* 0x00000026b3037221 */ /* 0x010fe20000010000 */
[----:B------:R-:W-:-:S06]  /*15760*/  FFMA.FTZ R185, R9, R88, -R14 ;  /* 0x0000005809b97223 */ /* 0x000fcc000001080e */
[----:B------:R-:W4:Y:S01]  /*15770*/  MUFU.EX2 R8, R8 ;  /* 0x0000000800087308 */ /* 0x000f220000000800 */
[----:B--2---:R-:W-:-:S07]  /*15780*/  FADD.FTZ R40, R186, R5 ;  /* 0x00000005ba287221 */ /* 0x004fce0000010000 */
[----:B------:R-:W2:Y:S01]  /*15790*/  MUFU.EX2 R43, R43 ;  /* 0x0000002b002b7308 */ /* 0x000ea20000000800 */
[----:B------:R-:W-:Y:S01]  /*157a0*/  FADD.FTZ R38, R6, R3 ;  /* 0x0000000306267221 */ /* 0x000fe20000010000 */
[----:B------:R-:W-:-:S06]  /*157b0*/  FFMA.FTZ R12, R97, R88, -R14 ;  /* 0x00000058610c7223 */ /* 0x000fcc000001080e */
        /* <DEDUP_REMOVED lines=26> */
[----:B--2---:R-:W-:Y:S01]  /*15960*/  FADD.FTZ R42, R192, R5 ;  /* 0x00000005c02a7221 */ /* 0x004fe20000010000 */
[----:B------:R-:W-:-:S06]  /*15970*/  FADD.FTZ R40, R12, R3 ;  /* 0x000000030c287221 */ /* 0x000fcc0000010000 */
[----:B------:R-:W2:Y:S01]  /*15980*/  MUFU.EX2 R189, R189 ;  /* 0x000000bd00bd7308 */ /* 0x000ea20000000800 */
[----:B------:R-:W-:Y:S01]  /*15990*/  FFMA.FTZ R26, R33, R88, -R14 ;  /* 0x00000058211a7223 */ /* 0x000fe2000001080e */
[----:B0-----:R-:W-:Y:S01]  /*159a0*/  FADD.FTZ R3, R51, R42 ;  /* 0x0000002a33037221 */ /* 0x001fe20000010000 */
[----:B------:R-:W-:-:S05]  /*159b0*/  @!P1 IADD3 R0, R0, 0x34840, RZ ;  /* 0x0003484000009810 */ /* 0x000fca0007ffe0ff */
[----:B------:R-:W0:Y:S01]  /*159c0*/  MUFU.EX2 R24, R24 ;  /* 0x0000001800187308 */ /* 0x000e220000000800 */
[----:B---3--:R-:W-:Y:S01]  /*159d0*/  FADD.FTZ R5, R187, R40 ;  /* 0x00000028bb057221 */ /* 0x008fe20000010000 */
[----:B------:R-:W-:Y:S01]  /*159e0*/  FFMA.FTZ R193, R93, R88, -R14 ;  /* 0x000000585dc17223 */ /* 0x000fe2000001080e */
[----:B-1----:R-:W-:Y:S01]  /*159f0*/  FADD.FTZ R42, R194, R3 ;  /* 0x00000003c22a7221 */ /* 0x002fe20000010000 */
[----:B------:R-:W-:-:S04]  /*15a00*/  @!P1 PRMT R3, RZ, 0x654, R0 ;  /* 0x00000654ff039816 */ /* 0x000fc80000000000 */
[----:B------:R-:W1:Y:S01]  /*15a10*/  MUFU.EX2 R191, R191 ;  /* 0x000000bf00bf7308 */ /* 0x000e620000000800 */
[----:B----4-:R-:W-:Y:S01]  /*15a20*/  FADD.FTZ R40, R20, R5 ;  /* 0x0000000514287221 */ /* 0x010fe20000010000 */
[-CC-:B------:R-:W-:Y:S01]  /*15a30*/  FFMA.FTZ R28, R75, R88.reuse, -R14.reuse ;  /* 0x000000584b1c7223 */ /* 0x180fe2000001080e */
[----:B------:R2:W-:Y:S05]  /*15a40*/  @!P1 SYNCS.ARRIVE.TRANS64.RED.A1T0 RZ, [R3+URZ], RZ ;  /* 0x000000ff03ff99a7 */ /* 0x0005ea000810043f */
[----:B------:R-:W3:Y:S01]  /*15a50*/  MUFU.EX2 R53, R53 ;  /* 0x0000003500357308 */ /* 0x000ee20000000800 */
[----:B------:R-:W-:Y:S01]  /*15a60*/  FFMA.FTZ R195, R95, R88, -R14 ;  /* 0x000000585fc37223 */ /* 0x000fe2000001080e */
[----:B--2---:R-:W-:-:S06]  /*15a70*/  FADD.FTZ R3, R189, R40 ;  /* 0x00000028bd037221 */ /* 0x004fcc0000010000 */
[----:B------:R-:W2:Y:S08]  /*15a80*/  MUFU.EX2 R26, R26 ;  /* 0x0000001a001a7308 */ /* 0x000eb00000000800 */
[----:B------:R-:W4:Y:S01]  /*15a90*/  MUFU.EX2 R196, R196 ;  /* 0x000000c400c47308 */ /* 0x000f220000000800 */
[----:B0-----:R-:W-:Y:S01]  /*15aa0*/  FADD.FTZ R44, R24, R3 ;  /* 0x00000003182c7221 */ /* 0x001fe20000010000 */
[----:B------:R-:W-:-:S06]  /*15ab0*/  FFMA.FTZ R30, R47, R88, -R14 ;  /* 0x000000582f1e7223 */ /* 0x000fcc000001080e */
[----:B------:R-:W0:Y:S08]  /*15ac0*/  MUFU.EX2 R193, R193 ;  /* 0x000000c100c17308 */ /* 0x000e300000000800 */
[----:B------:R-:W0:Y:S01]  /*15ad0*/  MUFU.EX2 R55, R55 ;  /* 0x0000003700377308 */ /* 0x000e220000000800 */
[----:B-1----:R-:W-:Y:S01]  /*15ae0*/  FADD.FTZ R3, R191, R44 ;  /* 0x0000002cbf037221 */ /* 0x002fe20000010000 */
[----:B------:R-:W-:-:S06]  /*15af0*/  FFMA.FTZ R197, R79, R88, -R14 ;  /* 0x000000584fc57223 */ /* 0x000fcc000001080e */
[----:B------:R-:W1:Y:S01]  /*15b00*/  MUFU.EX2 R28, R28 ;  /* 0x0000001c001c7308 */ /* 0x000e620000000800 */
[----:B---3--:R-:W-:-:S07]  /*15b10*/  FADD.FTZ R5, R53, R42 ;  /* 0x0000002a35057221 */ /* 0x008fce0000010000 */
[----:B------:R-:W3:Y:S01]  /*15b20*/  MUFU.EX2 R198, R198 ;  /* 0x000000c600c67308 */ /* 0x000ee20000000800 */
[----:B--2---:R-:W-:Y:S01]  /*15b30*/  FADD.FTZ R46, R26, R3 ;  /* 0x000000031a2e7221 */ /* 0x004fe20000010000 */
[----:B------:R-:W-:-:S06]  /*15b40*/  FFMA.FTZ R32, R73, R88, -R14 ;  /* 0x0000005849207223 */ /* 0x000fcc000001080e */
[----:B------:R-:W2:Y:S01]  /*15b50*/  MUFU.EX2 R195, R195 ;  /* 0x000000c300c37308 */ /* 0x000ea20000000800 */
[----:B----4-:R-:W-:-:S07]  /*15b60*/  FADD.FTZ R42, R196, R5 ;  /* 0x00000005c42a7221 */ /* 0x010fce0000010000 */
[----:B------:R-:W4:Y:S01]  /*15b70*/  MUFU.EX2 R63, R63 ;  /* 0x0000003f003f7308 */ /* 0x000f220000000800 */
[----:B0-----:R-:W-:Y:S01]  /*15b80*/  FADD.FTZ R3, R193, R46 ;  /* 0x0000002ec1037221 */ /* 0x001fe20000010000 */
[----:B------:R-:W-:-:S06]  /*15b90*/  FFMA.FTZ R199, R77, R88, -R14 ;  /* 0x000000584dc77223 */ /* 0x000fcc000001080e */
[----:B------:R-:W0:Y:S01]  /*15ba0*/  MUFU.EX2 R30, R30 ;  /* 0x0000001e001e7308 */ /* 0x000e220000000800 */
[----:B------:R-:W-:-:S07]  /*15bb0*/  FADD.FTZ R5, R55, R42 ;  /* 0x0000002a37057221 */ /* 0x000fce0000010000 */
        /* <DEDUP_REMOVED lines=21> */
[-CC-:B------:R-:W-:Y:S01]  /*15d10*/  FFMA.FTZ R38, R57, R88.reuse, -R14.reuse ;  /* 0x0000005839267223 */ /* 0x180fe2000001080e */
[-CC-:B------:R-:W-:Y:S01]  /*15d20*/  FFMA.FTZ R205, R59, R88.reuse, -R14.reuse ;  /* 0x000000583bcd7223 */ /* 0x180fe2000001080e */
[-CC-:B------:R-:W-:Y:S01]  /*15d30*/  FFMA.FTZ R67, R67, R88.reuse, -R14.reuse ;  /* 0x0000005843437223 */ /* 0x180fe2000001080e */
[----:B------:R-:W-:-:S04]  /*15d40*/  FFMA.FTZ R207, R49, R88, -R14 ;  /* 0x0000005831cf7223 */ /* 0x000fc8000001080e */
[----:B------:R-:W3:Y:S01]  /*15d50*/  MUFU.EX2 R201, R201 ;  /* 0x000000c900c97308 */ /* 0x000ee20000000800 */
[-CC-:B------:R-:W-:Y:S01]  /*15d60*/  FFMA.FTZ R40, R111, R88.reuse, -R14.reuse ;  /* 0x000000586f287223 */ /* 0x180fe2000001080e */
[-CC-:B------:R-:W-:Y:S01]  /*15d70*/  FFMA.FTZ R209, R113, R88.reuse, -R14.reuse ;  /* 0x0000005871d17223 */ /* 0x180fe2000001080e */
[-CC-:B------:R-:W-:Y:S01]  /*15d80*/  FFMA.FTZ R42, R115, R88.reuse, -R14.reuse ;  /* 0x00000058732a7223 */ /* 0x180fe2000001080e */
[-CC-:B------:R-:W-:Y:S01]  /*15d90*/  FFMA.FTZ R211, R25, R88.reuse, -R14.reuse ;  /* 0x0000005819d37223 */ /* 0x180fe2000001080e */
[----:B------:R-:W-:-:S03]  /*15da0*/  FFMA.FTZ R44, R117, R88, -R14 ;  /* 0x00000058752c7223 */ /* 0x000fc6000001080e */
        /* <DEDUP_REMOVED lines=9> */
[----:B------:R-:W-:Y:S01]  /*15e40*/  FFMA.FTZ R135, R135, R88, -R14 ;  /* 0x0000005887877223 */ /* 0x000fe2000001080e */
[----:B--2---:R-:W-:Y:S01]  /*15e50*/  FADD.FTZ R14, R32, R3 ;  /* 0x00000003200e7221 */ /* 0x004fe20000010000 */
[----:B----4-:R-:W-:-:S05]  /*15e60*/  FADD.FTZ R48, R202, R5 ;  /* 0x00000005ca307221 */ /* 0x010fca0000010000 */
[----:B------:R-:W2:Y:S01]  /*15e70*/  MUFU.EX2 R206, R206 ;  /* 0x000000ce00ce7308 */ /* 0x000ea20000000800 */
[----:B0-----:R-:W-:Y:S01]  /*15e80*/  FADD.FTZ R3, R199, R14 ;  /* 0x0000000ec7037221 */ /* 0x001fe20000010000 */
[----:B------:R-:W-:-:S06]  /*15e90*/  FADD.FTZ R5, R85, R48 ;  /* 0x0000003055057221 */ /* 0x000fcc0000010000 */
[----:B------:R-:W0:Y:S01]  /*15ea0*/  MUFU.EX2 R203, R203 ;  /* 0x000000cb00cb7308 */ /* 0x000e220000000800 */
[----:B-1----:R-:W-:Y:S01]  /*15eb0*/  FADD.FTZ R14, R34, R3 ;  /* 0x00000003220e7221 */ /* 0x002fe20000010000 */
[----:B---3--:R-:W-:-:S06]  /*15ec0*/  FADD.FTZ R46, R204, R5 ;  /* 0x00000005cc2e7221 */ /* 0x008fcc0000010000 */
[----:B------:R-:W1:Y:S01]  /*15ed0*/  MUFU.EX2 R107, R107 ;  /* 0x0000006b006b7308 */ /* 0x000e620000000800 */
[----:B------:R-:W-:Y:S01]  /*15ee0*/  FADD.FTZ R3, R201, R14 ;  /* 0x0000000ec9037221 */ /* 0x000fe20000010000 */
[----:B------:R-:W-:-:S06]  /*15ef0*/  FADD.FTZ R5, R103, R46 ;  /* 0x0000002e67057221 */ /* 0x000fcc0000010000 */
[----:B------:R-:W3:Y:S08]  /*15f00*/  MUFU.EX2 R38, R38 ;  /* 0x0000002600267308 */ /* 0x000ef00000000800 */
[----:B------:R-:W4:Y:S01]  /*15f10*/  MUFU.EX2 R208, R208 ;  /* 0x000000d000d07308 */ /* 0x000f220000000800 */
[----:B------:R-:W-:Y:S01]  /*15f20*/  FADD.FTZ R14, R36, R3 ;  /* 0x00000003240e7221 */ /* 0x000fe20000010000 */
[----:B--2---:R-:W-:-:S06]  /*15f30*/  FADD.FTZ R46, R206, R5 ;  /* 0x00000005ce2e7221 */ /* 0x004fcc0000010000 */
[----:B------:R-:W2:Y:S08]  /*15f40*/  MUFU.EX2 R205, R205 ;  /* 0x000000cd00cd7308 */ /* 0x000eb00000000800 */
[----:B------:R-:W2:Y:S01]  /*15f50*/  MUFU.EX2 R109, R109 ;  /* 0x0000006d006d7308 */ /* 0x000ea20000000800 */
        /* <DEDUP_REMOVED lines=9> */
[----:B------:R-:W-:-:S06]  /*15ff0*/  FADD.FTZ R5, R109, R46 ;  /* 0x0000002e6d057221 */ /* 0x000fcc0000010000 */
        /* <DEDUP_REMOVED lines=20> */
[----:B------:R-:W3:Y:S01]  /*16140*/  MUFU.EX2 R29, R29 ;  /* 0x0000001d001d7308 */ /* 0x000ee20000000800 */
[----:B--2---:R-:W-:Y:S01]  /*16150*/  FADD.FTZ R3, R211, R14 ;  /* 0x0000000ed3037221 */ /* 0x004fe20000010000 */
[----:B------:R-:W-:-:S06]  /*16160*/  FADD.FTZ R5, R137, R50 ;  /* 0x0000003289057221 */ /* 0x000fcc0000010000 */
[----:B------:R-:W2:Y:S01]  /*16170*/  MUFU.EX2 R46, R121 ;  /* 0x00000079002e7308 */ /* 0x000ea20000000800 */
[----:B0-----:R-:W-:Y:S01]  /*16180*/  FADD.FTZ R52, R44, R3 ;  /* 0x000000032c347221 */ /* 0x001fe20000010000 */
[----:B-1----:R-:W-:-:S06]  /*16190*/  FADD.FTZ R50, R216, R5 ;  /* 0x00000005d8327221 */ /* 0x002fcc0000010000 */
[----:B------:R-:W0:Y:S01]  /*161a0*/  MUFU.EX2 R123, R123 ;  /* 0x0000007b007b7308 */ /* 0x000e220000000800 */
[----:B---3--:R-:W-:-:S07]  /*161b0*/  FADD.FTZ R3, R29, R52 ;  /* 0x000000341d037221 */ /* 0x008fce0000010000 */
[----:B------:R-:W1:Y:S01]  /*161c0*/  MUFU.EX2 R48, R119 ;  /* 0x0000007700307308 */ /* 0x000e620000000800 */
[----:B------:R-:W-:Y:S01]  /*161d0*/  FADD.FTZ R5, R139, R50 ;  /* 0x000000328b057221 */ /* 0x000fe20000010000 */
[----:B------:R-:W-:Y:S01]  /*161e0*/  F2FP.F16.F32.PACK_AB R177, R4, R177 ;  /* 0x000000b104b1723e */ /* 0x000fe200000000ff */
[----:B--2---:R-:W-:-:S05]  /*161f0*/  FADD.FTZ R4, R46, R3 ;  /* 0x000000032e047221 */ /* 0x004fca0000010000 */
[----:B------:R-:W2:Y:S01]  /*16200*/  MUFU.EX2 R125, R125 ;  /* 0x0000007d007d7308 */ /* 0x000ea20000000800 */
[----:B0-----:R-:W-:-:S07]  /*16210*/  FADD.FTZ R3, R123, R4 ;  /* 0x000000047b037221 */ /* 0x001fce0000010000 */
[----:B------:R-:W0:Y:S01]  /*16220*/  MUFU.EX2 R50, R127 ;  /* 0x0000007f00327308 */ /* 0x000e220000000800 */
[----:B------:R-:W-:Y:S01]  /*16230*/  F2FP.F16.F32.PACK_AB R179, R6, R179 ;  /* 0x000000b306b3723e */ /* 0x000fe200000000ff */
[----:B-1----:R-:W-:-:S06]  /*16240*/  FADD.FTZ R6, R48, R3 ;  /* 0x0000000330067221 */ /* 0x002fcc0000010000 */
[----:B------:R-:W1:Y:S01]  /*16250*/  MUFU.EX2 R218, R218 ;  /* 0x000000da00da7308 */ /* 0x000e620000000800 */
[----:B------:R-:W-:-:S07]  /*16260*/  ISETP.GE.AND P2, PT, R161, 0xb1, PT ;  /* 0x000000b1a100780c */ /* 0x000fce0003f46270 */
[----:B------:R-:W3:Y:S01]  /*16270*/  MUFU.EX2 R131, R131 ;  /* 0x0000008300837308 */ /* 0x000ee20000000800 */
[----:B--2---:R-:W-:-:S07]  /*16280*/  FADD.FTZ R3, R125, R6 ;  /* 0x000000067d037221 */ /* 0x004fce0000010000 */
[----:B------:R-:W2:Y:S08]  /*16290*/  MUFU.EX2 R141, R141 ;  /* 0x0000008d008d7308 */ /* 0x000eb00000000800 */
[----:B------:R-:W4:Y:S01]  /*162a0*/  MUFU.EX2 R4, R135 ;  /* 0x0000008700047308 */ /* 0x000f220000000800 */
[----:B------:R-:W-:Y:S01]  /*162b0*/  F2FP.F16.F32.PACK_AB R205, R0, R205 ;  /* 0x000000cd00cd723e */ /* 0x000fe200000000ff */
[----:B0-----:R-:W-:Y:S01]  /*162c0*/  FADD.FTZ R0, R50, R3 ;  /* 0x0000000332007221 */ /* 0x001fe20000010000 */
[----:B-1----:R-:W-:Y:S01]  /*162d0*/  FADD.FTZ R14, R218, R5 ;  /* 0x00000005da0e7221 */ /* 0x002fe20000010000 */
[----:B------:R-:W-:Y:S01]  /*162e0*/  MOV R236, UR52 ;  /* 0x0000003400ec7c02 */ /* 0x000fe20008000f00 */
[----:B------:R-:W-:-:S02]  /*162f0*/  IMAD.U32 R237, RZ, RZ, UR53 ;  /* 0x00000035ffed7e24 */ /* 0x000fc4000f8e00ff */
[----:B---3--:R-:W-:Y:S01]  /*16300*/  FADD.FTZ R3, R131, R0 ;  /* 0x0000000083037221 */ /* 0x008fe20000010000 */
[----:B------:R-:W-:Y:S01]  /*16310*/  IMAD.U32 R234, RZ, RZ, UR48 ;  /* 0x00000030ffea7e24 */ /* 0x000fe2000f8e00ff */
[----:B------:R-:W-:Y:S01]  /*16320*/  MOV R233, UR45 ;  /* 0x0000002d00e97c02 */ /* 0x000fe20008000f00 */
[----:B------:R-:W-:Y:S01]  /*16330*/  IMAD.U32 R235, RZ, RZ, UR49 ;  /* 0x00000031ffeb7e24 */ /* 0x000fe2000f8e00ff */
[----:B------:R-:W-:Y:S01]  /*16340*/  MOV R230, UR40 ;  /* 0x0000002800e67c02 */ /* 0x000fe20008000f00 */
[----:B------:R-:W-:Y:S02]  /*16350*/  IMAD.U32 R232, RZ, RZ, UR44 ;  /* 0x0000002cffe87e24 */ /* 0x000fe4000f8e00ff */
[----:B------:R-:W-:Y:S01]  /*16360*/  IMAD.U32 R231, RZ, RZ, UR41 ;  /* 0x00000029ffe77e24 */ /* 0x000fe2000f8e00ff */
[----:B------:R-:W-:Y:S01]  /*16370*/  F2FP.F16.F32.PACK_AB R176, R27, R176 ;  /* 0x000000b01bb0723e */ /* 0x000fe200000000ff */
[----:B--2---:R-:W-:Y:S01]  /*16380*/  FADD.FTZ R14, R141, R14 ;  /* 0x0000000e8d0e7221 */ /* 0x004fe20000010000 */
        /* <DEDUP_REMOVED lines=97> */
[----:B------:R-:W-:Y:S01]  /*169a0*/  IMAD.MOV.U32 R24, RZ, RZ, R87 ;  /* 0x000000ffff187224 */ /* 0x000fe200078e0057 */
[----:B------:R-:W-:-:S02]  /*169b0*/  MOV R47, R87 ;  /* 0x00000057002f7202 */ /* 0x000fc40000000f00 */
[-C--:B------:R-:W-:Y:S02]  /*169c0*/  MOV R43, R87.reuse ;  /* 0x00000057002b7202 */ /* 0x080fe40000000f00 */
[-C--:B------:R-:W-:Y:S02]  /*169d0*/  MOV R39, R87.reuse ;  /* 0x0000005700277202 */ /* 0x080fe40000000f00 */
[-C--:B------:R-:W-:Y:S02]  /*169e0*/  MOV R35, R87.reuse ;  /* 0x0000005700237202 */ /* 0x080fe40000000f00 */
[-C--:B------:R-:W-:Y:S02]  /*169f0*/  MOV R31, R87.reuse ;  /* 0x00000057001f7202 */ /* 0x080fe40000000f00 */
[----:B------:R-:W-:Y:S01]  /*16a00*/  MOV R27, R87 ;  /* 0x00000057001b7202 */ /* 0x000fe20000000f00 */
[----:B------:R-:W-:Y:S06]  /*16a10*/  @!P2 BRA `(.L_x_7471) ;  /* 0x000000680000a947 */ /* 0x000fec0003800000 */
[----:B------:R-:W-:Y:S01]  /*16a20*/  IADD3 R3, R163, -0x2, RZ ;  /* 0xfffffffea3037810 */ /* 0x000fe20007ffe0ff */
[----:B------:R-:W-:Y:S01]  /*16a30*/  IMAD.MOV.U32 R4, RZ, RZ, R92 ;  /* 0x000000ffff047224 */ /* 0x000fe200078e005c */
[----:B------:R-:W-:Y:S01]  /*16a40*/  MOV R7, R222 ;  /* 0x000000de00077202 */ /* 0x000fe20000000f00 */
        /* <DEDUP_REMOVED lines=33> */
[----:B------:R-:W-:-:S07]  /*16c60*/  CS2R R24, SRZ ;  /* 0x0000000000187805 */ /* 0x000fce000001ff00 */
.L_x_7481:
[----:B------:R-:W2:Y:S01]  /*16c70*/  LDL R8, [R1] ;  /* 0x0000000001087983 */ /* 0x000ea20000100800 */
[----:B------:R-:W-:Y:S01]  /*16c80*/  VIADD R222, R7, 0x1 ;  /* 0x0000000107de7836 */ /* 0x000fe20000000000 */
[----:B------:R-:W-:Y:S05]  /*16c90*/  YIELD ;  /* 0x0000000000007946 */ /* 0x000fea0003800000 */
[----:B------:R-:W-:-:S04]  /*16ca0*/  ISETP.NE.AND P3, PT, R222, 0x2, PT ;  /* 0x00000002de00780c */ /* 0x000fc80003f65270 */
[----:B------:R-:W-:Y:S02]  /*16cb0*/  SEL R229, RZ, 0x1, P3 ;  /* 0x00000001ffe57807 */ /* 0x000fe40001800000 */
[----:B------:R-:W-:Y:S02]  /*16cc0*/  SEL R222, R222, RZ, P3 ;  /* 0x000000ffdede7207 */ /* 0x000fe40001800000 */
[----:B------:R-:W-:Y:S02]  /*16cd0*/  LOP3.LUT R229, R6, R229, RZ, 0x3c, !PT ;  /* 0x000000e506e57212 */ /* 0x000fe400078e3cff */
[----:B--2---:R-:W-:-:S13]  /*16ce0*/  ISETP.NE.AND P2, PT, R8, RZ, PT ;  /* 0x000000ff0800720c */ /* 0x004fda0003f45270 */
[----:B------:R-:W-:Y:S05]  /*16cf0*/  @P2 BRA `(.L_x_7472) ;  /* 0x0000000000302947 */ /* 0x000fea0003800000 */
[----:B------:R-:W-:Y:S05]  /*16d00*/  @!P0 BRA `(.L_x_7473) ;  /* 0x0000000000048947 */ /* 0x000fea0003800000 */
[----:B------:R-:W-:Y:S01]  /*16d10*/  BPT.TRAP 0x1 ;  /* 0x000000040000795c */ /* 0x000fe20000300000 */
.L_x_7473:
[----:B------:R-:W-:Y:S01]  /*16d20*/  IMAD R8, R222, 0x8, R2 ;  /* 0x00000008de087824 */ /* 0x000fe200078e0202 */
[----:B------:R-:W-:-:S04]  /*16d30*/  SHF.L.U32 R9, R229, 0x1f, RZ ;  /* 0x0000001fe5097819 */ /* 0x000fc800000006ff */
[----:B------:R0:W1:Y:S01]  /*16d40*/  SYNCS.PHASECHK.TRANS64.TRYWAIT P3, [R8+URZ+0x34830], R9 ;  /* 0x03483009080075a7 */ /* 0x000062000806017f */
[----:B------:R-:W-:Y:S05]  /*16d50*/  @!P0 BRA `(.L_x_7474) ;  /* 0x0000000000048947 */ /* 0x000fea0003800000 */
[----:B------:R-:W-:Y:S01]  /*16d60*/  BPT.TRAP 0x1 ;  /* 0x000000040000795c */ /* 0x000fe20000300000 */
.L_x_7474:
[----:B------:R-:W-:Y:S04]  /*16d70*/  BSSY B0, `(.L_x_7472) ;  /* 0x0000004000007945 */ /* 0x000fe80003800000 */
[----:B-1----:R-:W-:Y:S05]  /*16d80*/  @P3 BRA `(.L_x_7475) ;  /* 0x0000000000083947 */ /* 0x002fea0003800000 */
[----:B------:R-:W1:Y:S02]  /*16d90*/  SYNCS.PHASECHK.TRANS64.TRYWAIT P3, [R8+URZ+0x34830], R9 ;  /* 0x03483009080075a7 */ /* 0x000e64000806017f */
[----:B-1----:R-:W-:Y:S05]  /*16da0*/  @!P3 BRA `(.L_x_7476) ;  /* 0x0000010c0048b947 */ /* 0x002fea0003800000 */
.L_x_7475:
[----:B------:R-:W-:Y:S05]  /*16db0*/  BSYNC B0 ;  /* 0x0000000000007941 */ /* 0x000fea0003800000 */
.L_x_7472:
[----:B01----:R-:W2:Y:S04]  /*16dc0*/  LDL R8, [R1+0x18] ;  /* 0x0000180001087983 */ /* 0x003ea80000100800 */
[----:B------:R-:W3:Y:S01]  /*16dd0*/  LDL.64 R20, [R1+0x10] ;  /* 0x0000100001147983 */ /* 0x000ee20000100a00 */
[----:B------:R-:W0:Y:S01]  /*16de0*/  S2R R10, SR_TID.X ;  /* 0x00000000000a7919 */ /* 0x000e220000002100 */
[----:B------:R-:W-:Y:S05]  /*16df0*/  WARPSYNC.ALL ;  /* 0x0000000000007948 */ /* 0x000fea0003800000 */
[----:B------:R-:W-:Y:S01]  /*16e00*/  IMAD.MOV.U32 R11, RZ, RZ, 0x40000040 ;  /* 0x40000040ff0b7424 */ /* 0x000fe200078e00ff */
[----:B------:R-:W4:Y:S01]  /*16e10*/  LDL.64 R92, [R1+0x8] ;  /* 0x00000800015c7983 */ /* 0x000f220000100a00 */
[----:B0-----:R-:W-:-:S05]  /*16e20*/  SHF.R.U32.HI R10, RZ, 0x7, R10 ;  /* 0x00000007ff0a7819 */ /* 0x001fca000001160a */
[----:B------:R-:W-:-:S05]  /*16e30*/  VIADD R90, R10, 0x8 ;  /* 0x000000080a5a7836 */ /* 0x000fca0000000000 */
[----:B------:R0:W-:Y:S01]  /*16e40*/  BAR.SYNC.DEFER_BLOCKING R90, 0x100 ;  /* 0x0004005a0000751d */ /* 0x0001e20000010000 */
[----:B------:R-:W-:-:S05]  /*16e50*/  R2UR UR55, R11 ;  /* 0x000000000b3772ca */ /* 0x000fca00000e0000 */
[----:B------:R-:W-:Y:S01]  /*16e60*/  WARPGROUP.ARRIVE ;  /* 0x00000000000079c5 */ /* 0x000fe20000000000 */
[----:B------:R-:W-:Y:S02]  /*16e70*/  IMAD.MOV.U32 R13, RZ, RZ, 0x40000040 ;  /* 0x40000040ff0d7424 */ /* 0x000fe400078e00ff */
[----:B------:R-:W-:-:S03]  /*16e80*/  IMAD.MOV.U32 R9, RZ, RZ, 0x40000040 ;  /* 0x40000040ff097424 */ /* 0x000fc600078e00ff */
[----:B------:R-:W-:Y:S02]  /*16e90*/  R2UR UR59, R13 ;  /* 0x000000000d3b72ca */ /* 0x000fe400000e0000 */
[----:B------:R-:W-:-:S11]  /*16ea0*/  R2UR UR7, R9 ;  /* 0x00000000090772ca */ /* 0x000fd600000e0000 */
[----:B------:R-:W-:Y:S02]  /*16eb0*/  MOV R11, UR59 ;  /* 0x0000003b000b7c02 */ /* 0x000fe40008000f00 */
[----:B------:R-:W-:Y:S01]  /*16ec0*/  UMOV UR59, UR7 ;  /* 0x00000007003b7c82 */ /* 0x000fe20008000000 */
[----:B------:R-:W-:Y:S02]  /*16ed0*/  MOV R227, UR38 ;  /* 0x0000002600e37c02 */ /* 0x000fe40008000f00 */
[C---:B------:R-:W-:Y:S02]  /*16ee0*/  R2UR UR7, R9.reuse ;  /* 0x00000000090772ca */ /* 0x040fe400000e0000 */
[C---:B------:R-:W-:Y:S02]  /*16ef0*/  R2UR UR19, R9.reuse ;  /* 0x00000000091372ca */ /* 0x040fe400000e0000 */
[C---:B------:R-:W-:Y:S02]  /*16f00*/  R2UR UR31, R9.reuse ;  /* 0x00000000091f72ca */ /* 0x040fe400000e0000 */
[----:B------:R-:W-:Y:S01]  /*16f10*/  R2UR UR43, R9 ;  /* 0x00000000092b72ca */ /* 0x000fe200000e0000 */
[----:B--2---:R-:W-:Y:S01]  /*16f20*/  IMAD R10, R222, 0xb00, R8 ;  /* 0x00000b00de0a7824 */ /* 0x004fe200078e0208 */
[----:B---3--:R-:W-:-:S02]  /*16f30*/  R2UR UR22, R20 ;  /* 0x00000000141672ca */ /* 0x008fc400000e0000 */
[----:B------:R-:W-:Y:S02]  /*16f40*/  R2UR UR23, R21 ;  /* 0x00000000151772ca */ /* 0x000fe400000e0000 */
[----:B------:R-:W-:-:S09]  /*16f50*/  R2UR UR54, R10 ;  /* 0x000000000a3672ca */ /* 0x000fd200000e0000 */
[----:B------:R-:W-:Y:S02]  /*16f60*/  UMOV UR52, UR22 ;  /* 0x0000001600347c82 */ /* 0x000fe40008000000 */
[----:B------:R-:W-:Y:S02]  /*16f70*/  UMOV UR53, UR23 ;  /* 0x0000001700357c82 */ /* 0x000fe40008000000 */
[----:B------:R-:W-:Y:S01]  /*16f80*/  HGMMA.64x16x16.F32 R168, gdesc[UR52], RZ, !UPT, gsb0 ;  /* 0x0020000034a879f0 */ /* 0x000fe2000c0008ff */
[C---:B------:R-:W-:Y:S01]  /*16f90*/  VIADD R12, R10.reuse, 0x100 ;  /* 0x000001000a0c7836 */ /* 0x040fe20000000000 */
[----:B------:R-:W-:-:S04]  /*16fa0*/  IADD3 R8, R10, 0x80, RZ ;  /* 0x000000800a087810 */ /* 0x000fc80007ffe0ff */
[----:B------:R-:W-:Y:S02]  /*16fb0*/  R2UR UR58, R12 ;  /* 0x000000000c3a72ca */ /* 0x000fe400000e0000 */
[----:B------:R-:W-:Y:S01]  /*16fc0*/  R2UR UR6, R8 ;  /* 0x00000000080672ca */ /* 0x000fe200000e0000 */
[----:B------:R-:W-:Y:S01]  /*16fd0*/  UMOV UR56, UR22 ;  /* 0x0000001600387c82 */ /* 0x000fe20008000000 */
[----:B------:R-:W-:-:S09]  /*16fe0*/  UMOV UR57, UR23 ;  /* 0x0000001700397c82 */ /* 0x000fd20008000000 */
[----:B0-----:R-:W-:Y:S02]  /*16ff0*/  MOV R90, UR58 ;  /* 0x0000003a005a7c02 */ /* 0x001fe40008000f00 */
[----:B------:R-:W-:Y:S01]  /*17000*/  UMOV UR58, UR6 ;  /* 0x00000006003a7c82 */ /* 0x000fe20008000000 */
[----:B------:R-:W-:Y:S02]  /*17010*/  WARPGROUP.DEPBAR.LE gsb0, 0x0 ;  /* 0x00008000000079c5 */ /* 0x000fe40000010000 */
[----:B------:R-:W-:-:S06]  /*17020*/  WARPGROUP.ARRIVE ;  /* 0x00000000000079c5 */ /* 0x000fcc0000000000 */
[----:B------:R-:W-:Y:S01]  /*17030*/  HGMMA.64x16x16.F32 R160, gdesc[UR56], RZ, !UPT, gsb0 ;  /* 0x0020000038a079f0 */ /* 0x000fe2000c0008ff */
[----:B------:R-:W-:Y:S02]  /*17040*/  R2UR UR59, R11 ;  /* 0x000000000b3b72ca */ /* 0x000fe400000e0000 */
[----:B------:R-:W-:Y:S01]  /*17050*/  R2UR UR58, R90 ;  /* 0x000000005a3a72ca */ /* 0x000fe200000e0000 */
[----:B------:R-:W-:Y:S01]  /*17060*/  UMOV UR56, UR22 ;  /* 0x0000001600387c82 */ /* 0x000fe20008000000 */
[----:B------:R-:W-:Y:S01]  /*17070*/  UMOV UR57, UR23 ;  /* 0x0000001700397c82 */ /* 0x000fe20008000000 */
[----:B------:R-:W-:-:S04]  /*17080*/  IADD3 R8, R10, 0x180, RZ ;  /* 0x000001800a087810 */ /* 0x000fc80007ffe0ff */
[----:B------:R-:W-:Y:S01]  /*17090*/  R2UR UR6, R8 ;  /* 0x00000000080672ca */ /* 0x000fe200000e0000 */
[----:B------:R-:W-:-:S05]  /*170a0*/  VIADD R8, R10, 0x300 ;  /* 0x000003000a087836 */ /* 0x000fca0000000000 */
[----:B------:R-:W-:Y:S02]  /*170b0*/  R2UR UR18, R8 ;  /* 0x00000000081272ca */ /* 0x000fe400000e0000 */
[----:B------:R-:W-:Y:S01]  /*170c0*/  IADD3 R8, R10, 0x480, RZ ;  /* 0x000004800a087810 */ /* 0x000fe20007ffe0ff */
[----:B------:R-:W-:Y:S02]  /*170d0*/  WARPGROUP.DEPBAR.LE gsb0, 0x0 ;  /* 0x00008000000079c5 */ /* 0x000fe40000010000 */
[----:B------:R-:W-:-:S06]  /*170e0*/  WARPGROUP.ARRIVE ;  /* 0x00000000000079c5 */ /* 0x000fcc0000000000 */
[----:B------:R-:W-:Y:S01]  /*170f0*/  HGMMA.64x16x16.F32 R152, gdesc[UR56], RZ, !UPT, gsb0 ;  /* 0x00200000389879f0 */ /* 0x000fe2000c0008ff */
[----:B------:R-:W-:Y:S01]  /*17100*/  R2UR UR30, R8 ;  /* 0x00000000081e72ca */ /* 0x000fe200000e0000 */
[C---:B------:R-:W-:Y:S02]  /*17110*/  VIADD R8, R10.reuse, 0x2 ;  /* 0x000000020a087836 */ /* 0x040fe40000000000 */
[----:B------:R-:W-:-:S03]  /*17120*/  VIADD R12, R10, 0x280 ;  /* 0x000002800a0c7836 */ /* 0x000fc60000000000 */
[----:B------:R-:W-:Y:S01]  /*17130*/  R2UR UR42, R8 ;  /* 0x00000000082a72ca */ /* 0x000fe200000e0000 */
[----:B------:R-:W-:Y:S01]  /*17140*/  VIADD R8, R10, 0x182 ;  /* 0x000001820a087836 */ /* 0x000fe20000000000 */
[----:B------:R-:W-:Y:S01]  /*17150*/  R2UR UR14, R12 ;  /* 0x000000000c0e72ca */ /* 0x000fe200000e0000 */
[----:B------:R-:W-:Y:S01]  /*17160*/  VIADD R12, R10, 0x380 ;  /* 0x000003800a0c7836 */ /* 0x000fe20000000000 */
[----:B------:R-:W-:Y:S01]  /*17170*/  R2UR UR55, R9 ;  /* 0x00000000093772ca */ /* 0x000fe200000e0000 */
[----:B------:R-:W-:Y:S01]  /*17180*/  IMAD.MOV.U32 R9, RZ, RZ, 0x40000040 ;  /* 0x40000040ff097424 */ /* 0x000fe200078e00ff */
[----:B------:R-:W-:Y:S01]  /*17190*/  R2UR UR54, R8 ;  /* 0x00000000083672ca */ /* 0x000fe200000e0000 */
[----:B------:R-:W-:Y:S01]  /*171a0*/  VIADD R8, R10, 0x282 ;  /* 0x000002820a087836 */ /* 0x000fe20000000000 */
[----:B------:R-:W-:Y:S01]  /*171b0*/  R2UR UR38, R12 ;  /* 0x000000000c2672ca */ /* 0x000fe200000e0000 */
[----:B------:R-:W-:Y:S01]  /*171c0*/  VIADD R12, R10, 0x500 ;  /* 0x000005000a0c7836 */ /* 0x000fe20000000000 */
[----:B------:R-:W-:-:S02]  /*171d0*/  R2UR UR59, R9 ;  /* 0x00000000093b72ca */ /* 0x000fc400000e0000 */
[----:B------:R-:W-:Y:S02]  /*171e0*/  R2UR UR58, R8 ;  /* 0x00000000083a72ca */ /* 0x000fe400000e0000 */
[----:B------:R-:W-:Y:S02]  /*171f0*/  R2UR UR34, R12 ;  /* 0x000000000c2272ca */ /* 0x000fe400000e0000 */
[----:B------:R-:W-:-:S04]  /*17200*/  IADD3 R12, R10, 0x102, RZ ;  /* 0x000001020a0c7810 */ /* 0x000fc80007ffe0ff */
[----:B------:R-:W-:Y:S01]  /*17210*/  R2UR UR50, R12 ;  /* 0x000000000c3272ca */ /* 0x000fe200000e0000 */
[----:B------:R-:W-:Y:S01]  /*17220*/  VIADD R12, R10, 0x202 ;  /* 0x000002020a0c7836 */ /* 0x000fe20000000000 */
[----:B------:R-:W-:Y:S01]  /*17230*/  MOV R20, UR4 ;  /* 0x0000000400147c02 */ /* 0x000fe20008000f00 */
[----:B------:R-:W-:Y:S01]  /*17240*/  UMOV UR56, UR22 ;  /* 0x0000001600387c82 */ /* 0x000fe20008000000 */
[----:B------:R-:W-:Y:S02]  /*17250*/  MOV R11, UR59 ;  /* 0x0000003b000b7c02 */ /* 0x000fe40008000f00 */
[----:B------:R-:W-:Y:S01]  /*17260*/  R2UR UR4, R12 ;  /* 0x000000000c0472ca */ /* 0x000fe200000e0000 */
[----:B------:R-:W-:Y:S01]  /*17270*/  UMOV UR59, UR7 ;  /* 0x00000007003b7c82 */ /* 0x000fe20008000000 */
[----:B------:R-:W-:Y:S01]  /*17280*/  MOV R12, UR58 ;  /* 0x0000003a000c7c02 */ /* 0x000fe20008000f00 */
[----:B------:R-:W-:Y:S01]  /*17290*/  UMOV UR58, UR6 ;  /* 0x00000006003a7c82 */ /* 0x000fe20008000000 */
[----:B------:R-:W-:Y:S01]  /*172a0*/  UMOV UR57, UR23 ;  /* 0x0000001700397c82 */ /* 0x000fe20008000000 */
[----:B------:R-:W-:-:S02]  /*172b0*/  WARPGROUP.DEPBAR.LE gsb0, 0x0 ;  /* 0x00008000000079c5 */ /* 0x000fc40000010000 */
[----:B-----5:R-:W-:-:S06]  /*172c0*/  WARPGROUP.ARRIVE ;  /* 0x00000000000079c5 */ /* 0x020fcc0000000000 */
[----:B------:R-:W-:Y:S01]  /*172d0*/  HGMMA.64x16x16.F32 R144, gdesc[UR56], RZ, !UPT, gsb0 ;  /* 0x00200000389079f0 */ /* 0x000fe2000c0008ff */
        /* <DEDUP_REMOVED lines=17> */
[----:B------:R-:W-:Y:S02]  /*173f0*/  WARPGROUP.DEPBAR.LE gsb0, 0x0 ;  /* 0x00008000000079c5 */ /* 0x000fe40000010000 */
[----:B------:R-:W-:-:S06]  /*17400*/  WARPGROUP.ARRIVE ;  /* 0x00000000000079c5 */ /* 0x000fcc0000000000 */
[----:B------:R-:W-:Y:S01]  /*17410*/  HGMMA.64x16x16.F32 R120, gdesc[UR16], RZ, !UPT, gsb0 ;  /* 0x00200000107879f0 */ /* 0x000fe2000c0008ff */
[----:B------:R-:W-:Y:S02]  /*17420*/  MOV R228, UR39 ;  /* 0x0000002700e47c02 */ /* 0x000fe40008000f00 */
[----:B------:R-:W-:Y:S02]  /*17430*/  R2UR UR39, R13 ;  /* 0x000000000d2772ca */ /* 0x000fe400000e0000 */
[----:B------:R-:W-:Y:S01]  /*17440*/  MOV R226, UR37 ;  /* 0x0000002500e27c02 */ /* 0x000fe20008000f00 */
[----:B------:R-:W-:Y:S01]  /*17450*/  UMOV UR37, UR23 ;  /* 0x0000001700257c82 */ /* 0x000fe20008000000 */
[----:B------:R-:W-:Y:S01]  /*17460*/  MOV R15, UR36 ;  /* 0x00000024000f7c02 */ /* 0x000fe20008000f00 */
[----:B------:R-:W-:Y:S01]  /*17470*/  UMOV UR36, UR22 ;  /* 0x0000001600247c82 */ /* 0x000fe20008000000 */
[----:B------:R-:W-:Y:S02]  /*17480*/  WARPGROUP.DEPBAR.LE gsb0, 0x0 ;  /* 0x00008000000079c5 */ /* 0x000fe40000010000 */
[----:B------:R-:W-:-:S06]  /*17490*/  WARPGROUP.ARRIVE ;  /* 0x00000000000079c5 */ /* 0x000fcc0000000000 */
[----:B------:R-:W-:Y:S01]  /*174a0*/  HGMMA.64x16x16.F32 R112, gdesc[UR36], RZ, !UPT, gsb0 ;  /* 0x00200000247079f0 */ /* 0x000fe2000c0008ff */
[----:B------:R-:W-:Y:S01]  /*174b0*/  VIADD R88, R10, 0x400 ;  /* 0x000004000a587836 */ /* 0x000fe20000000000 */
[----:B------:R-:W-:-:S04]  /*174c0*/  R2UR UR27, R89 ;  /* 0x00000000591b72ca */ /* 0x000fc800000e0000 */
        /* <DEDUP_REMOVED lines=8> */
[----:B------:R-:W-:Y:S01]  /*17550*/  VIADD R88, R10, 0x82 ;  /* 0x000000820a587836 */ /* 0x000fe20000000000 */
[----:B------:R-:W-:-:S04]  /*17560*/  R2UR UR47, R89 ;  /* 0x00000000592f72ca */ /* 0x000fc800000e0000 */
[----:B------:R-:W-:Y:S01]  /*17570*/  R2UR UR46, R88 ;  /* 0x00000000582e72ca */ /* 0x000fe200000e0000 */
[----:B------:R-:W-:Y:S01]  /*17580*/  VIADD R88, R10, 0x302 ;  /* 0x000003020a587836 */ /* 0x000fe20000000000 */
[----:B------:R-:W-:Y:S02]  /*17590*/  WARPGROUP.DEPBAR.LE gsb0, 0x0 ;  /* 0x00008000000079c5 */ /* 0x000fe40000010000 */
[----:B------:R-:W-:-:S06]  /*175a0*/  WARPGROUP.ARRIVE ;  /* 0x00000000000079c5 */ /* 0x000fcc0000000000 */
[----:B------:R-:W-:Y:S01]  /*175b0*/  HGMMA.64x16x16.F32 R96, gdesc[UR28], RZ, !UPT, gsb0 ;  /* 0x002000001c6079f0 */ /* 0x000fe2000c0008ff */
[----:B------:R-:W-:Y:S02]  /*175c0*/  MOV R89, 0x40000040 ;  /* 0x4000004000597802 */ /* 0x000fe40000000f00 */
[----:B------:R-:W-:Y:S01]  /*175d0*/  R2UR UR6, R88 ;  /* 0x00000000580672ca */ /* 0x000fe200000e0000 */
[----:B------:R-:W-:Y:S01]  /*175e0*/  VIADD R88, R10, 0x402 ;  /* 0x000004020a587836 */ /* 0x000fe20000000000 */
[----:B------:R-:W-:Y:S02]  /*175f0*/  R2UR UR7, R89 ;  /* 0x00000000590772ca */ /* 0x000fe400000e0000 */
[----:B------:R-:W-:Y:S02]  /*17600*/  MOV R89, 0x40000040 ;  /* 0x4000004000597802 */ /* 0x000fe40000000f00 */
[----:B------:R-:W-:Y:S02]  /*17610*/  R2UR UR35, R13 ;  /* 0x000000000d2372ca */ /* 0x000fe400000e0000 */
[----:B------:R-:W-:Y:S01]  /*17620*/  R2UR UR14, R88 ;  /* 0x00000000580e72ca */ /* 0x000fe200000e0000 */
[----:B------:R-:W-:Y:S01]  /*17630*/  VIADD R88, R10, 0x502 ;  /* 0x000005020a587836 */ /* 0x000fe20000000000 */
[----:B------:R-:W-:-:S02]  /*17640*/  R2UR UR15, R89 ;  /* 0x00000000590f72ca */ /* 0x000fc400000e0000 */
[----:B------:R-:W-:Y:S02]  /*17650*/  MOV R89, 0x40000040 ;  /* 0x4000004000597802 */ /* 0x000fe40000000f00 */
[----:B------:R-:W-:Y:S02]  /*17660*/  MOV R225, UR21 ;  /* 0x0000001500e17c02 */ /* 0x000fe40008000f00 */
[----:B------:R-:W-:Y:S02]  /*17670*/  MOV R224, UR20 ;  /* 0x0000001400e07c02 */ /* 0x000fe40008000f00 */
[----:B----4-:R-:W-:Y:S02]  /*17680*/  R2UR UR20, R92 ;  /* 0x000000005c1472ca */ /* 0x010fe400000e0000 */
[----:B------:R-:W-:Y:S02]  /*17690*/  R2UR UR21, R93 ;  /* 0x000000005d1572ca */ /* 0x000fe400000e0000 */
[----:B------:R-:W-:-:S02]  /*176a0*/  R2UR UR38, R88 ;  /* 0x00000000582672ca */ /* 0x000fc400000e0000 */
        /* <DEDUP_REMOVED lines=24> */
[----:B------:R-:W-:Y:S01]  /*17830*/  MOV R13, 0x40000040 ;  /* 0x40000040000d7802 */ /* 0x000fe20000000f00 */
[----:B------:R-:W-:Y:S02]  /*17840*/  WARPGROUP.DEPBAR.LE gsb0, 0x0 ;  /* 0x00008000000079c5 */ /* 0x000fe40000010000 */
[----:B------:R-:W-:-:S06]  /*17850*/  WARPGROUP.ARRIVE ;  /* 0x00000000000079c5 */ /* 0x000fcc0000000000 */
[----:B------:R-:W-:Y:S01]  /*17860*/  HGMMA.64x16x16.F32 R144, gdesc[UR52], R144, gsb0 ;  /* 0x00200000349079f0 */ /* 0x000fe20008000890 */
[----:B------:R-:W-:Y:S02]  /*17870*/  MOV R21, UR5 ;  /* 0x0000000500157c02 */ /* 0x000fe40008000f00 */
[----:B------:R-:W-:Y:S01]  /*17880*/  R2UR UR5, R13 ;  /* 0x000000000d0572ca */ /* 0x000fe200000e0000 */
[----:B------:R-:W-:Y:S01]  /*17890*/  UMOV UR58, UR4 ;  /* 0x00000004003a7c82 */ /* 0x000fe20008000000 */
[----:B------:R-:W-:Y:S01]  /*178a0*/  UMOV UR56, UR20 ;  /* 0x0000001400387c82 */ /* 0x000fe20008000000 */
[----:B------:R-:W-:-:S10]  /*178b0*/  UMOV UR57, UR21 ;  /* 0x0000001500397c82 */ /* 0x000fd40008000000 */
        /* <DEDUP_REMOVED lines=124> */
[----:B------:R-:W-:Y:S01]  /*18080*/  IMAD.MOV.U32 R9, RZ, RZ, 0x40000040 ;  /* 0x40000040ff097424 */ /* 0x000fe200078e00ff */
[----:B------:R-:W-:Y:S02]  /*18090*/  WARPGROUP.DEPBAR.LE gsb0, 0x0 ;  /* 0x00008000000079c5 */ /* 0x000fe40000010000 */
[----:B------:R-:W-:-:S07]  /*180a0*/  WARPGROUP.ARRIVE ;  /* 0x00000000000079c5 */ /* 0x000fce0000000000 */
[----:B------:R-:W-:Y:S01]  /*180b0*/  HGMMA.64x16x16.F32 R104, gdesc[UR56], R104, gsb0 ;  /* 0x00200000386879f0 */ /* 0x000fe20008000868 */
[----:B------:R-:W-:Y:S01]  /*180c0*/  VIADD R8, R10, 0x484 ;  /* 0x000004840a087836 */ /* 0x000fe20000000000 */
[----:B------:R-:W-:Y:S01]  /*180d0*/  R2UR UR7, R9 ;  /* 0x00000000090772ca */ /* 0x000fe200000e0000 */
[----:B------:R-:W-:-:S03]  /*180e0*/  IMAD.MOV.U32 R9, RZ, RZ, 0x40000040 ;  /* 0x40000040ff097424 */ /* 0x000fc600078e00ff */
[----:B------:R-:W-:Y:S02]  /*180f0*/  R2UR UR6, R8 ;  /* 0x00000000080672ca */ /* 0x000fe400000e0000 */
[----:B------:R-:W-:Y:S02]  /*18100*/  IADD3 R8, R10, 0x504, RZ ;  /* 0x000005040a087810 */ /* 0x000fe40007ffe0ff */
[----:B------:R-:W-:Y:S02]  /*18110*/  R2UR UR11, R9 ;  /* 0x00000000090b72ca */ /* 0x000fe400000e0000 */
[----:B------:R-:W-:Y:S01]  /*18120*/  R2UR UR10, R8 ;  /* 0x00000000080a72ca */ /* 0x000fe200000e0000 */
[----:B------:R-:W-:Y:S01]  /*18130*/  UMOV UR8, UR4 ;  /* 0x0000000400087c82 */ /* 0x000fe20008000000 */
[----:B------:R-:W-:-:S09]  /*18140*/  UMOV UR9, UR5 ;  /* 0x0000000500097c82 */ /* 0x000fd20008000000 */
[----:B------:R-:W-:Y:S01]  /*18150*/  MOV R9, UR11 ;  /* 0x0000000b00097c02 */ /* 0x000fe20008000f00 */
[----:B------:R-:W-:Y:S01]  /*18160*/  UMOV UR11, UR7 ;  /* 0x00000007000b7c82 */ /* 0x000fe20008000000 */
[----:B------:R-:W-:Y:S01]  /*18170*/  MOV R8, UR10 ;  /* 0x0000000a00087c02 */ /* 0x000fe20008000f00 */
        /* <DEDUP_REMOVED lines=107> */
[----:B------:R-:W-:Y:S01]  /*18830*/  IMAD.MOV.U32 R9, RZ, RZ, 0x40000040 ;  /* 0x40000040ff097424 */ /* 0x000fe200078e00ff */
[----:B------:R-:W-:-:S04]  /*18840*/  IADD3 R8, R10, 0x680, RZ ;  /* 0x000006800a087810 */ /* 0x000fc80007ffe0ff */
[----:B------:R-:W-:Y:S01]  /*18850*/  R2UR UR11, R9 ;  /* 0x00000000090b72ca */ /* 0x000fe200000e0000 */
[----:B------:R-:W-:Y:S02]  /*18860*/  WARPGROUP.DEPBAR.LE gsb0, 0x0 ;  /* 0x00008000000079c5 */ /* 0x000fe40000010000 */
[----:B------:R-:W-:-:S06]  /*18870*/  WARPGROUP.ARRIVE ;  /* 0x00000000000079c5 */ /* 0x000fcc0000000000 */
[----:B------:R-:W-:Y:S01]  /*18880*/  HGMMA.64x16x16.F32 R88, gdesc[UR20], R88, gsb0 ;  /* 0x00200000145879f0 */ /* 0x000fe20008000858 */
[----:B------:R-:W-:Y:S01]  /*18890*/  IMAD.MOV.U32 R9, RZ, RZ, 0x40000040 ;  /* 0x40000040ff097424 */ /* 0x000fe200078e00ff */
[----:B------:R-:W-:Y:S01]  /*188a0*/  R2UR UR10, R8 ;  /* 0x00000000080a72ca */ /* 0x000fe200000e0000 */
[----:B------:R-:W-:-:S03]  /*188b0*/  VIADD R8, R10, 0x700 ;  /* 0x000007000a087836 */ /* 0x000fc60000000000 */
[----:B------:R-:W-:Y:S01]  /*188c0*/  R2UR UR15, R9 ;  /* 0x00000000090f72ca */ /* 0x000fe200000e0000 */
[----:B------:R-:W-:Y:S01]  /*188d0*/  IMAD.MOV.U32 R9, RZ, RZ, 0x40000040 ;  /* 0x40000040ff097424 */ /* 0x000fe200078e00ff */
[----:B------:R-:W-:Y:S01]  /*188e0*/  IADD3 R12, R10, 0x580, RZ ;  /* 0x000005800a0c7810 */ /* 0x000fe20007ffe0ff */
[----:B------:R-:W-:Y:S01]  /*188f0*/  IMAD.MOV.U32 R13, RZ, RZ, 0x40000040 ;  /* 0x40000040ff0d7424 */ /* 0x000fe200078e00ff */
[----:B------:R-:W-:Y:S02]  /*18900*/  R2UR UR14, R8 ;  /* 0x00000000080e72ca */ /* 0x000fe400000e0000 */
[----:B------:R-:W-:Y:S01]  /*18910*/  R2UR UR19, R9 ;  /* 0x00000000091372ca */ /* 0x000fe200000e0000 */
[----:B------:R-:W-:Y:S01]  /*18920*/  IMAD.MOV.U32 R9, RZ, RZ, 0x40000040 ;  /* 0x40000040ff097424 */ /* 0x000fe200078e00ff */
[----:B------:R-:W-:Y:S02]  /*18930*/  IADD3 R8, R10, 0x780, RZ ;  /* 0x000007800a087810 */ /* 0x000fe40007ffe0ff */
[----:B------:R-:W-:-:S02]  /*18940*/  R2UR UR4, R232 ;  /* 0x00000000e80472ca */ /* 0x000fc400000e0000 */
[----:B------:R-:W-:Y:S02]  /*18950*/  R2UR UR5, R233 ;  /* 0x00000000e90572ca */ /* 0x000fe400000e0000 */
[----:B------:R-:W-:Y:S02]  /*18960*/  R2UR UR58, R12 ;  /* 0x000000000c3a72ca */ /* 0x000fe400000e0000 */
[----:B------:R-:W-:Y:S02]  /*18970*/  R2UR UR59, R13 ;  /* 0x000000000d3b72ca */ /* 0x000fe400000e0000 */
[----:B------:R-:W-:Y:S01]  /*18980*/  R2UR UR18, R8 ;  /* 0x00000000081272ca */ /* 0x000fe200000e0000 */
[----:B------:R-:W-:Y:S01]  /*18990*/  VIADD R8, R10, 0x800 ;  /* 0x000008000a087836 */ /* 0x000fe20000000000 */
[----:B------:R-:W-:Y:S01]  /*189a0*/  R2UR UR39, R9 ;  /* 0x00000000092772ca */ /* 0x000fe200000e0000 */
[----:B------:R-:W-:-:S03]  /*189b0*/  IMAD.MOV.U32 R9, RZ, RZ, 0x40000040 ;  /* 0x40000040ff097424 */ /* 0x000fc600078e00ff */
[----:B------:R-:W-:Y:S02]  /*189c0*/  R2UR UR38, R8 ;  /* 0x00000000082672ca */ /* 0x000fe400000e0000 */
[----:B------:R-:W-:Y:S02]  /*189d0*/  IADD3 R8, R10, 0x880, RZ ;  /* 0x000008800a087810 */ /* 0x000fe40007ffe0ff */
[----:B------:R-:W-:Y:S01]  /*189e0*/  R2UR UR27, R9 ;  /* 0x00000000091b72ca */ /* 0x000fe200000e0000 */
[----:B------:R-:W-:Y:S01]  /*189f0*/  IMAD.MOV.U32 R9, RZ, RZ, 0x40000040 ;  /* 0x40000040ff097424 */ /* 0x000fe200078e00ff */
[----:B------:R-:W-:Y:S01]  /*18a00*/  UMOV UR56, UR4 ;  /* 0x0000000400387c82 */ /* 0x000fe20008000000 */
[----:B------:R-:W-:Y:S01]  /*18a10*/  UMOV UR57, UR5 ;  /* 0x0000000500397c82 */ /* 0x000fe20008000000 */
[----:B------:R-:W-:Y:S01]  /*18a20*/  R2UR UR26, R8 ;  /* 0x00000000081a72ca */ /* 0x000fe200000e0000 */
[----:B------:R-:W-:Y:S01]  /*18a30*/  VIADD R8, R10, 0x900 ;  /* 0x000009000a087836 */ /* 0x000fe20000000000 */
[----:B------:R-:W-:Y:S01]  /*18a40*/  R2UR UR31, R9 ;  /* 0x00000000091f72ca */ /* 0x000fe200000e0000 */
[----:B------:R-:W-:Y:S01]  /*18a50*/  IMAD.MOV.U32 R9, RZ, RZ, 0x40000040 ;  /* 0x40000040ff097424 */ /* 0x000fe200078e00ff */
[----:B------:R-:W-:-:S02]  /*18a60*/  WARPGROUP.DEPBAR.LE gsb0, 0x0 ;  /* 0x00008000000079c5 */ /* 0x000fc40000010000 */
[----:B------:R-:W-:Y:S01]  /*18a70*/  WARPGROUP.ARRIVE ;  /* 0x00000000000079c5 */ /* 0x000fe20000000000 */
[----:B------:R-:W-:-:S05]  /*18a80*/  R2UR UR30, R8 ;  /* 0x00000000081e72ca */ /* 0x000fca00000e0000 */
[----:B------:R-:W-:Y:S01]  /*18a90*/  HGMMA.64x16x16.F32 R168, gdesc[UR56], R168, gsb0 ;  /* 0x0020000038a879f0 */ /* 0x000fe200080008a8 */
[----:B------:R-:W-:Y:S02]  /*18aa0*/  IADD3 R8, R10, 0x980, RZ ;  /* 0x000009800a087810 */ /* 0x000fe40007ffe0ff */
[----:B------:R-:W-:Y:S01]  /*18ab0*/  R2UR UR35, R9 ;  /* 0x00000000092372ca */ /* 0x000fe200000e0000 */
[----:B------:R-:W-:Y:S01]  /*18ac0*/  IMAD.MOV.U32 R9, RZ, RZ, 0x40000040 ;  /* 0x40000040ff097424 */ /* 0x000fe200078e00ff */
[----:B------:R-:W-:Y:S01]  /*18ad0*/  R2UR UR34, R8 ;  /* 0x00000000082272ca */ /* 0x000fe200000e0000 */
[----:B------:R-:W-:-:S03]  /*18ae0*/  VIADD R8, R10, 0xa00 ;  /* 0x00000a000a087836 */ /* 0x000fc60000000000 */
[----:B------:R-:W-:Y:S01]  /*18af0*/  R2UR UR43, R9 ;  /* 0x00000000092b72ca */ /* 0x000fe200000e0000 */
[----:B------:R-:W-:Y:S01]  /*18b00*/  IMAD.MOV.U32 R9, RZ, RZ, 0x40000040 ;  /* 0x40000040ff097424 */ /* 0x000fe200078e00ff */
[----:B------:R-:W-:Y:S02]  /*18b10*/  R2UR UR42, R8 ;  /* 0x00000000082a72ca */ /* 0x000fe400000e0000 */
        /* <DEDUP_REMOVED lines=15> */
[----:B------:R-:W-:Y:S01]  /*18c10*/  R2UR UR20, R8 ;  /* 0x00000000081472ca */ /* 0x000fe200000e0000 */
[C---:B------:R-:W-:Y:S01]  /*18c20*/  VIADD R12, R10.reuse, 0x600 ;  /* 0x000006000a0c7836 */ /* 0x040fe20000000000 */
[----:B------:R-:W-:Y:S01]  /*18c30*/  IADD3 R8, R10, 0x702, RZ ;  /* 0x000007020a087810 */ /* 0x000fe20007ffe0ff */
[----:B------:R-:W-:Y:S01]  /*18c40*/  IMAD.MOV.U32 R13, RZ, RZ, 0x40000040 ;  /* 0x40000040ff0d7424 */ /* 0x000fe200078e00ff */
[----:B------:R-:W-:Y:S02]  /*18c50*/  R2UR UR59, R9 ;  /* 0x00000000093b72ca */ /* 0x000fe400000e0000 */
[----:B------:R-:W-:Y:S02]  /*18c60*/  R2UR UR58, R8 ;  /* 0x00000000083a72ca */ /* 0x000fe400000e0000 */
[----:B------:R-:W-:-:S02]  /*18c70*/  R2UR UR6, R12 ;  /* 0x000000000c0672ca */ /* 0x000fc400000e0000 */
[----:B------:R-:W-:Y:S01]  /*18c80*/  R2UR UR7, R13 ;  /* 0x000000000d0772ca */ /* 0x000fe200000e0000 */
[----:B------:R-:W-:Y:S01]  /*18c90*/  UMOV UR56, UR4 ;  /* 0x0000000400387c82 */ /* 0x000fe20008000000 */
[----:B------:R-:W-:Y:S01]  /*18ca0*/  UMOV UR57, UR5 ;  /* 0x0000000500397c82 */ /* 0x000fe20008000000 */
[----:B------:R-:W-:Y:S02]  /*18cb0*/  WARPGROUP.DEPBAR.LE gsb0, 0x0 ;  /* 0x00008000000079c5 */ /* 0x000fe40000010000 */
[----:B------:R-:W-:Y:S02]  /*18cc0*/  WARPGROUP.ARRIVE ;  /* 0x00000000000079c5 */ /* 0x000fe40000000000 */
[----:B------:R-:W-:Y:S02]  /*18cd0*/  MOV R8, UR59 ;  /* 0x0000003b00087c02 */ /* 0x000fe40008000f00 */
[----:B------:R-:W-:Y:S02]  /*18ce0*/  MOV R9, UR58 ;  /* 0x0000003a00097c02 */ /* 0x000fe40008000f00 */
[----:B------:R-:W-:-:S02]  /*18cf0*/  UMOV UR58, UR6 ;  /* 0x00000006003a7c82 */ /* 0x000fc40008000000 */
[----:B------:R-:W-:Y:S02]  /*18d00*/  UMOV UR59, UR7 ;  /* 0x00000007003b7c82 */ /* 0x000fe40008000000 */
        /* <DEDUP_REMOVED lines=239> */
[----:B------:R-:W-:Y:S01]  /*19c00*/  R2UR UR23, R9 ;  /* 0x00000000091772ca */ /* 0x000fe200000e0000 */
[----:B------:R-:W-:-:S02]  /*19c10*/  WARPGROUP.DEPBAR.LE gsb0, 0x0 ;  /* 0x00008000000079c5 */ /* 0x000fc40000010000 */
        /* <DEDUP_REMOVED lines=93> */
[----:B------:R-:W-:Y:S02]  /*1a1f0*/  R2UR UR38, R227 ;  /* 0x00000000e32672ca */ /* 0x000fe400000e0000 */
[----:B------:R-:W-:Y:S02]  /*1a200*/  R2UR UR37, R226 ;  /* 0x00000000e22572ca */ /* 0x000fe400000e0000 */
[----:B------:R-:W-:Y:S01]  /*1a210*/  R2UR UR36, R15 ;  /* 0x000000000f2472ca */ /* 0x000fe200000e0000 */
[----:B------:R-:W-:Y:S02]  /*1a220*/  WARPGROUP.DEPBAR.LE gsb0, 0x0 ;  /* 0x00008000000079c5 */ /* 0x000fe40000010000 */
[----:B------:R-:W-:-:S12]  /*1a230*/  @P2 BRA `(.L_x_7477) ;  /* 0x0000000000282947 */ /* 0x000fd80003800000 */
[----:B------:R-:W-:Y:S05]  /*1a240*/  @!P0 BRA `(.L_x_7478) ;  /* 0x0000000000048947 */ /* 0x000fea0003800000 */
[----:B------:R-:W-:Y:S01]  /*1a250*/  BPT.TRAP 0x1 ;  /* 0x000000040000795c */ /* 0x000fe20000300000 */
.L_x_7478:
[----:B------:R-:W-:Y:S02]  /*1a260*/  SHF.L.U32 R6, R6, 0x1f, RZ ;  /* 0x0000001f06067819 */ /* 0x000fe400000006ff */
[----:B------:R-:W-:-:S04]  /*1a270*/  LEA R8, R7, R2, 0x3 ;  /* 0x0000000207087211 */ /* 0x000fc800078e18ff */
[----:B------:R0:W1:Y:S01]  /*1a280*/  SYNCS.PHASECHK.TRANS64.TRYWAIT P2, [R8+URZ+0x34850], R6 ;  /* 0x03485006080075a7 */ /* 0x000062000804017f */
[----:B------:R-:W-:Y:S05]  /*1a290*/  @!P0 BRA `(.L_x_7479) ;  /* 0x0000000000048947 */ /* 0x000fea0003800000 */
[----:B------:R-:W-:Y:S01]  /*1a2a0*/  BPT.TRAP 0x1 ;  /* 0x000000040000795c */ /* 0x000fe20000300000 */
.L_x_7479:
[----:B-1----:R-:W-:Y:S05]  /*1a2b0*/  @P2 BRA `(.L_x_7477) ;  /* 0x0000000000082947 */ /* 0x002fea0003800000 */
[----:B------:R-:W1:Y:S02]  /*1a2c0*/  SYNCS.PHASECHK.TRANS64.TRYWAIT P2, [R8+URZ+0x34850], R6 ;  /* 0x03485006080075a7 */ /* 0x000e64000804017f */
[----:B-1----:R-:W-:Y:S05]  /*1a2d0*/  @!P2 BRA `(.L_x_7480) ;  /* 0x000000d80010a947 */ /* 0x002fea0003800000 */
.L_x_7477:
[----:B01----:R-:W-:Y:S01]  /*1a2e0*/  VIADD R6, R2, 0x400 ;  /* 0x0000040002067836 */ /* 0x003fe20000000000 */
[----:B------:R-:W-:Y:S05]  /*1a2f0*/  WARPSYNC.ALL ;  /* 0x0000000000007948 */ /* 0x000fea0003800000 */
[----:B------:R-:W-:Y:S01]  /*1a300*/  SHF.R.U32.HI R6, RZ, 0x4, R6 ;  /* 0x00000004ff067819 */ /* 0x000fe20000011606 */
[----:B------:R-:W-:Y:S01]  /*1a310*/  IMAD.MOV.U32 R9, RZ, RZ, 0x40000040 ;  /* 0x40000040ff097424 */ /* 0x000fe200078e00ff */
[----:B------:R-:W-:Y:S01]  /*1a320*/  WARPGROUP.ARRIVE ;  /* 0x00000000000079c5 */ /* 0x000fe20000000000 */
[----:B------:R-:W-:Y:S01]  /*1a330*/  MOV R11, 0x40000040 ;  /* 0x40000040000b7802 */ /* 0x000fe20000000f00 */
[----:B------:R-:W-:Y:S01]  /*1a340*/  ULDC UR9, c[0x0][0x9d8] ;  /* 0x0002760000097ab9 */ /* 0x000fe20000000800 */
[----:B------:R-:W-:Y:S01]  /*1a350*/  LOP3.LUT R6, R6, 0x3fff, RZ, 0xc0, !PT ;  /* 0x00003fff06067812 */ /* 0x000fe200078ec0ff */
[----:B------:R-:W-:Y:S01]  /*1a360*/  FMUL.FTZ R12, R172, UR9 ;  /* 0x00000009ac0c7c20 */ /* 0x000fe20008410000 */
[----:B------:R-:W-:Y:S01]  /*1a370*/  R2UR UR7, R9 ;  /* 0x00000000090772ca */ /* 0x000fe200000e0000 */
[----:B------:R-:W-:Y:S01]  /*1a380*/  FMUL.FTZ R9, R169, UR9 ;  /* 0x00000009a9097c20 */ /* 0x000fe20008410000 */
[----:B------:R-:W-:Y:S01]  /*1a390*/  LOP3.LUT R6, R6, 0x5800000, RZ, 0xfc, !PT ;  /* 0x0580000006067812 */ /* 0x000fe200078efcff */
[----:B------:R-:W-:Y:S01]  /*1a3a0*/  FMUL.FTZ R13, R173, UR9 ;  /* 0x00000009ad0d7c20 */ /* 0x000fe20008410000 */
[----:B------:R-:W-:Y:S01]  /*1a3b0*/  FMUL.FTZ R21, R160, UR9 ;  /* 0x00000009a0157c20 */ /* 0x000fe20008410000 */
[----:B------:R-:W-:Y:S01]  /*1a3c0*/  MUFU.TANH R12, R12 ;  /* 0x0000000c000c7308 */ /* 0x000fe20000002400 */
[----:B------:R-:W-:Y:S01]  /*1a3d0*/  FMUL.FTZ R160, R161, UR9 ;  /* 0x00000009a1a07c20 */ /* 0x000fe20008410000 */
[----:B------:R-:W-:-:S02]  /*1a3e0*/  IMAD R8, R7, 0xb00, R6 ;  /* 0x00000b0007087824 */ /* 0x000fc400078e0206 */
[----:B------:R-:W-:Y:S01]  /*1a3f0*/  FMUL.FTZ R6, R168, UR9 ;  /* 0x00000009a8067c20 */ /* 0x000fe20008410000 */
[----:B------:R-:W-:Y:S01]  /*1a400*/  FMUL.FTZ R161, R162, UR9 ;  /* 0x00000009a2a17c20 */ /* 0x000fe20008410000 */
        /* <DEDUP_REMOVED lines=15> */
[----:B------:R-:W-:Y:S01]  /*1a500*/  HGMMA.64x128x16.F32 R24, R176, gdesc[UR4].tnspB, R24, gsb0 ;  /* 0x41e00004b0187df0 */ /* 0x000fe20008000818 */
[----:B------:R-:W-:Y:S01]  /*1a510*/  R2UR UR6, R10 ;  /* 0x000000000a0672ca */ /* 0x000fe200000e0000 */
[----:B------:R-:W-:Y:S01]  /*1a520*/  VIADD R10, R8, 0x100 ;  /* 0x00000100080a7836 */ /* 0x000fe20000000000 */
[----:B------:R-:W-:Y:S01]  /*1a530*/  R2UR UR7, R11 ;  /* 0x000000000b0772ca */ /* 0x000fe200000e0000 */
[----:B------:R-:W-:Y:S01]  /*1a540*/  IMAD.MOV.U32 R11, RZ, RZ, 0x40000040 ;  /* 0x40000040ff0b7424 */ /* 0x000fe200078e00ff */
        /* <DEDUP_REMOVED lines=43> */
[----:B------:R-:W-:Y:S01]  /*1a800*/  ULDC UR8, c[0x0][0x988] ;  /* 0x0002620000087ab9 */ /* 0x000fe20000000800 */
        /* <DEDUP_REMOVED lines=51> */
[----:B------:R-:W-:Y:S01]  /*1ab40*/  @!P1 IMAD R7, R7, 0x8, R2 ;  /* 0x0000000807079824 */ /* 0x000fe200078e0202 */
[----:B------:R-:W3:Y:S01]  /*1ab50*/  MUFU.TANH R149, R149 ;  /* 0x0000009500957308 */ /* 0x000ee20000002400 */
[----:B--2---:R-:W-:-:S02]  /*1ab60*/  FMNMX.FTZ R167, R145, R167, !PT ;  /* 0x000000a791a77209 */ /* 0x004fc40007810000 */
[----:B------:R-:W-:Y:S01]  /*1ab70*/  @!P1 VIADD R7, R7, 0x34860 ;  /* 0x0003486007079836 */ /* 0x000fe20000000000 */
[C---:B------:R-:W-:Y:S02]  /*1ab80*/  ISETP.GT.AND P2, PT, R3.reuse, RZ, PT ;  /* 0x000000ff0300720c */ /* 0x040fe40003f44270 */
[----:B------:R-:W-:Y:S02]  /*1ab90*/  IADD3 R3, R3, -0x1, RZ ;  /* 0xffffffff03037810 */ /* 0x000fe40007ffe0ff */
[----:B------:R-:W2:Y:S01]  /*1aba0*/  MUFU.TANH R136, R136 ;  /* 0x0000008800887308 */ /* 0x000ea20000002400 */
[----:B0-----:R-:W-:-:S07]  /*1abb0*/  FMNMX.FTZ R167, R148, R167, !PT ;  /* 0x000000a794a77209 */ /* 0x001fce0007810000 */
[----:B------:R-:W0:Y:S01]  /*1abc0*/  MUFU.TANH R137, R137 ;  /* 0x0000008900897308 */ /* 0x000e220000002400 */
[----:B---3--:R-:W-:-:S07]  /*1abd0*/  FMNMX.FTZ R167, R149, R167, !PT ;  /* 0x000000a795a77209 */ /* 0x008fce0007810000 */
[----:B------:R-:W3:Y:S01]  /*1abe0*/  MUFU.TANH R140, R140 ;  /* 0x0000008c008c7308 */ /* 0x000ee20000002400 */
[----:B--2---:R-:W-:Y:S02]  /*1abf0*/  FMNMX.FTZ R167, R136, R167, !PT ;  /* 0x000000a788a77209 */ /* 0x004fe40007810000 */
[----:B-1----:R-:W-:-:S05]  /*1ac00*/  SHF.R.U32.HI R224, RZ, 0x7, R224 ;  /* 0x00000007ffe07819 */ /* 0x002fca00000116e0 */
[----:B------:R-:W1:Y:S01]  /*1ac10*/  MUFU.TANH R141, R141 ;  /* 0x0000008d008d7308 */ /* 0x000e620000002400 */
[----:B0-----:R-:W-:-:S07]  /*1ac20*/  FMNMX.FTZ R167, R137, R167, !PT ;  /* 0x000000a789a77209 */ /* 0x001fce0007810000 */
[----:B------:R-:W0:Y:S01]  /*1ac30*/  MUFU.TANH R128, R128 ;  /* 0x0000008000807308 */ /* 0x000e220000002400 */
[----:B------:R-:W-:Y:S02]  /*1ac40*/  WARPGROUP.DEPBAR.LE gsb0, 0x0 ;  /* 0x00008000000079c5 */ /* 0x000fe40000010000 */
[----:B------:R-:W-:Y:S01]  /*1ac50*/  WARPGROUP.ARRIVE ;  /* 0x00000000000079c5 */ /* 0x000fe20000000000 */
[----:B---3--:R-:W-:-:S04]  /*1ac60*/  FMNMX.FTZ R167, R140, R167, !PT ;  /* 0x000000a78ca77209 */ /* 0x008fc80007810000 */
[----:B------:R-:W2:Y:S01]  /*1ac70*/  MUFU.TANH R129, R129 ;  /* 0x0000008100817308 */ /* 0x000ea20000002400 */
[----:B------:R-:W-:Y:S01]  /*1ac80*/  HGMMA.64x128x16.F32 R24, R180, gdesc[UR4].tnspB, R24, gsb0 ;  /* 0x41e00004b4187df0 */ /* 0x000fe20008000818 */
[----:B------:R-:W-:Y:S01]  /*1ac90*/  R2UR UR6, R10 ;  /* 0x000000000a0672ca */ /* 0x000fe200000e0000 */
[----:B------:R-:W-:Y:S01]  /*1aca0*/  VIADD R10, R8, 0x180 ;  /* 0x00000180080a7836 */ /* 0x000fe20000000000 */
[----:B------:R-:W-:Y:S02]  /*1acb0*/  R2UR UR7, R11 ;  /* 0x000000000b0772ca */ /* 0x000fe400000e0000 */
[----:B------:R-:W-:Y:S02]  /*1acc0*/  MOV R11, 0x40000040 ;  /* 0x40000040000b7802 */ /* 0x000fe40000000f00 */
[----:B------:R-:W3:Y:S01]  /*1acd0*/  MUFU.TANH R132, R132 ;  /* 0x0000008400847308 */ /* 0x000ee20000002400 */
[----:B-1----:R-:W-:-:S04]  /*1ace0*/  FMNMX.FTZ R167, R141, R167, !PT ;  /* 0x000000a78da77209 */ /* 0x002fc80007810000 */
[----:B0-----:R-:W-:-:S03]  /*1acf0*/  FMNMX.FTZ R167, R128, R167, !PT ;  /* 0x000000a780a77209 */ /* 0x001fc60007810000 */
[----:B------:R-:W0:Y:S01]  /*1ad00*/  MUFU.TANH R133, R133 ;  /* 0x0000008500857308 */ /* 0x000e220000002400 */
[----:B--2---:R-:W-:-:S07]  /*1ad10*/  FMNMX.FTZ R167, R129, R167, !PT ;  /* 0x000000a781a77209 */ /* 0x004fce0007810000 */
[----:B------:R-:W1:Y:S01]  /*1ad20*/  MUFU.TANH R120, R120 ;  /* 0x0000007800787308 */ /* 0x000e620000002400 */
[----:B---3--:R-:W-:-:S07]  /*1ad30*/  FMNMX.FTZ R167, R132, R167, !PT ;  /* 0x000000a784a77209 */ /* 0x008fce0007810000 */
        /* <DEDUP_REMOVED lines=20> */
[----:B------:R-:W0:Y:S08]  /*1ae80*/  MUFU.TANH R109, R109 ;  /* 0x0000006d006d7308 */ /* 0x000e300000002400 */
[----:B------:R-:W3:Y:S08]  /*1ae90*/  MUFU.TANH R96, R96 ;  /* 0x0000006000607308 */ /* 0x000ef00000002400 */
[----:B------:R-:W4:Y:S08]  /*1aea0*/  MUFU.TANH R97, R97 ;  /* 0x0000006100617308 */ /* 0x000f300000002400 */
[----:B------:R1:W-:Y:S01]  /*1aeb0*/  MUFU.TANH R167, R88 ;  /* 0x0000005800a77308 */ /* 0x0003e20000002400 */
[----:B------:R-:W-:-:S02]  /*1aec0*/  WARPGROUP.DEPBAR.LE gsb0, 0x0 ;  /* 0x00008000000079c5 */ /* 0x000fc40000010000 */
[----:B------:R-:W-:Y:S01]  /*1aed0*/  WARPGROUP.ARRIVE ;  /* 0x00000000000079c5 */ /* 0x000fe20000000000 */
[----:B-1----:R-:W-:-:S04]  /*1aee0*/  FMNMX.FTZ R88, R105, R168, !PT ;  /* 0x000000a869587209 */ /* 0x002fc80007810000 */
[----:B------:R-:W1:Y:S01]  /*1aef0*/  MUFU.TANH R100, R100 ;  /* 0x0000006400647308 */ /* 0x000e620000002400 */
[----:B--2---:R-:W-:Y:S01]  /*1af00*/  FMNMX.FTZ R88, R108, R88, !PT ;  /* 0x000000586c587209 */ /* 0x004fe20007810000 */
[----:B------:R-:W-:Y:S01]  /*1af10*/  HGMMA.64x128x16.F32 R24, R184, gdesc[UR4].tnspB, R24, gsb0 ;  /* 0x41e00004b8187df0 */ /* 0x000fe20008000818 */
[----:B------:R-:W-:Y:S01]  /*1af20*/  R2UR UR6, R10 ;  /* 0x000000000a0672ca */ /* 0x000fe200000e0000 */
[----:B------:R-:W-:Y:S01]  /*1af30*/  VIADD R10, R8, 0x200 ;  /* 0x00000200080a7836 */ /* 0x000fe20000000000 */
[----:B------:R-:W-:Y:S01]  /*1af40*/  R2UR UR7, R11 ;  /* 0x000000000b0772ca */ /* 0x000fe200000e0000 */
[----:B------:R-:W-:Y:S02]  /*1af50*/  IMAD.MOV.U32 R11, RZ, RZ, 0x40000040 ;  /* 0x40000040ff0b7424 */ /* 0x000fe400078e00ff */
[----:B------:R-:W2:Y:S01]  /*1af60*/  MUFU.TANH R101, R101 ;  /* 0x0000006500657308 */ /* 0x000ea20000002400 */
[----:B0-----:R-:W-:-:S04]  /*1af70*/  FMNMX.FTZ R88, R109, R88, !PT ;  /* 0x000000586d587209 */ /* 0x001fc80007810000 */
[----:B---3--:R-:W-:-:S03]  /*1af80*/  FMNMX.FTZ R88, R96, R88, !PT ;  /* 0x0000005860587209 */ /* 0x008fc60007810000 */
[----:B------:R2:W0:Y:S01]  /*1af90*/  MUFU.TANH R168, R89 ;  /* 0x0000005900a87308 */ /* 0x0004220000002400 */
[----:B----4-:R-:W-:-:S04]  /*1afa0*/  FMNMX.FTZ R88, R97, R88, !PT ;  /* 0x0000005861587209 */ /* 0x010fc80007810000 */
[----:B-1----:R-:W-:-:S03]  /*1afb0*/  FMNMX.FTZ R88, R100, R88, !PT ;  /* 0x0000005864587209 */ /* 0x002fc60007810000 */
[----:B------:R-:W1:Y:S01]  /*1afc0*/  MUFU.TANH R92, R92 ;  /* 0x0000005c005c7308 */ /* 0x000e620000002400 */
[----:B--2---:R-:W-:Y:S01]  /*1afd0*/  FMNMX.FTZ R89, R101, R88, !PT ;  /* 0x0000005865597209 */ /* 0x004fe20007810000 */
[----:B------:R-:W-:-:S03]  /*1afe0*/  VIADD R88, R8, 0x280 ;  /* 0x0000028008587836 */ /* 0x000fc60000000000 */
[----:B------:R-:W-:-:S03]  /*1aff0*/  FMNMX.FTZ R89, R167, R89, !PT ;  /* 0x00000059a7597209 */ /* 0x000fc60007810000 */
[----:B------:R-:W2:Y:S01]  /*1b000*/  MUFU.TANH R93, R93 ;  /* 0x0000005d005d7308 */ /* 0x000ea20000002400 */
[----:B0-----:R-:W-:Y:S02]  /*1b010*/  FMNMX.FTZ R169, R168, R89, !PT ;  /* 0x00000059a8a97209 */ /* 0x001fe40007810000 */
[----:B------:R-:W-:-:S05]  /*1b020*/  MOV R89, 0x40000040 ;  /* 0x4000004000597802 */ /* 0x000fca0000000f00 */
        /* <DEDUP_REMOVED lines=17> */
[----:B------:R-:W-:Y:S01]  /*1b140*/  HGMMA.64x128x16.F32 R24, R188, gdesc[UR4].tnspB, R24, gsb0 ;  /* 0x41e00004bc187df0 */ /* 0x000fe20008000818 */
[----:B------:R-:W-:Y:S01]  /*1b150*/  R2UR UR6, R10 ;  /* 0x000000000a0672ca */ /* 0x000fe200000e0000 */
[----:B------:R-:W-:Y:S01]  /*1b160*/  FMUL.FTZ R10, R170, UR9 ;  /* 0x00000009aa0a7c20 */ /* 0x000fe20008410000 */
[----:B------:R-:W-:Y:S01]  /*1b170*/  R2UR UR7, R11 ;  /* 0x000000000b0772ca */ /* 0x000fe200000e0000 */
[----:B------:R-:W-:-:S03]  /*1b180*/  FMUL.FTZ R11, R171, UR9 ;  /* 0x00000009ab0b7c20 */ /* 0x000fc60008410000 */
[----:B------:R-:W-:Y:S08]  /*1b190*/  MUFU.TANH R139, R139 ;  /* 0x0000008b008b7308 */ /* 0x000ff00000002400 */
[----:B------:R-:W0:Y:S08]  /*1b1a0*/  MUFU.TANH R10, R10 ;  /* 0x0000000a000a7308 */ /* 0x000e300000002400 */
[----:B------:R-:W3:Y:S08]  /*1b1b0*/  MUFU.TANH R11, R11 ;  /* 0x0000000b000b7308 */ /* 0x000ef00000002400 */
        /* <DEDUP_REMOVED lines=13> */
[----:B------:R-:W5:Y:S01]  /*1b290*/  MUFU.TANH R119, R119 ;  /* 0x0000007700777308 */ /* 0x000f620000002400 */
[----:B------:R-:W-:-:S02]  /*1b2a0*/  WARPGROUP.DEPBAR.LE gsb0, 0x0 ;  /* 0x00008000000079c5 */ /* 0x000fc40000010000 */
[----:B------:R-:W-:-:S05]  /*1b2b0*/  WARPGROUP.ARRIVE ;  /* 0x00000000000079c5 */ /* 0x000fca0000000000 */
[----:B------:R-:W5:Y:S01]  /*1b2c0*/  MUFU.TANH R106, R106 ;  /* 0x0000006a006a7308 */ /* 0x000f620000002400 */
[----:B------:R-:W-:Y:S01]  /*1b2d0*/  HGMMA.64x128x16.F32 R24, R192, gdesc[UR4].tnspB, R24, gsb0 ;  /* 0x41e00004c0187df0 */ /* 0x000fe20008000818 */
[----:B------:R-:W-:Y:S02]  /*1b2e0*/  R2UR UR6, R88 ;  /* 0x00000000580672ca */ /* 0x000fe400000e0000 */
[----:B------:R-:W-:-:S04]  /*1b2f0*/  R2UR UR7, R89 ;  /* 0x00000000590772ca */ /* 0x000fc800000e0000 */
[----:B------:R-:W5:Y:S01]  /*1b300*/  MUFU.TANH R107, R107 ;  /* 0x0000006b006b7308 */ /* 0x000f620000002400 */
[----:B-1----:R-:W-:-:S04]  /*1b310*/  FMNMX.FTZ R88, R92, R169, !PT ;  /* 0x000000a95c587209 */ /* 0x002fc80007810000 */
[----:B--2---:R-:W-:-:S03]  /*1b320*/  FMNMX.FTZ R88, R93, R88, !PT ;  /* 0x000000585d587209 */ /* 0x004fc60007810000 */
[----:B------:R-:W1:Y:S02]  /*1b330*/  MUFU.TANH R110, R110 ;  /* 0x0000006e006e7308 */ /* 0x000e640000002400 */
[----:B------:R-:W2:Y:S06]  /*1b340*/  SHFL.BFLY PT, R89, R88, 0x2, 0x1f ;  /* 0x0c401f0058597f89 */ /* 0x000eac00000e0000 */
[----:B------:R-:W1:Y:S08]  /*1b350*/  MUFU.TANH R111, R111 ;  /* 0x0000006f006f7308 */ /* 0x000e700000002400 */
[----:B------:R-:W1:Y:S08]  /*1b360*/  MUFU.TANH R98, R98 ;  /* 0x0000006200627308 */ /* 0x000e700000002400 */
[----:B------:R-:W1:Y:S01]  /*1b370*/  MUFU.TANH R99, R99 ;  /* 0x0000006300637308 */ /* 0x000e620000002400 */
[----:B--2---:R-:W-:-:S05]  /*1b380*/  FMNMX.FTZ R89, R88, R89, !PT ;  /* 0x0000005958597209 */ /* 0x004fca0007810000 */
[----:B------:R-:W2:Y:S02]  /*1b390*/  SHFL.BFLY PT, R88, R89, 0x1, 0x1f ;  /* 0x0c201f0059587f89 */ /* 0x000ea400000e0000 */
[----:B------:R-:W1:Y:S08]  /*1b3a0*/  MUFU.TANH R102, R102 ;  /* 0x0000006600667308 */ /* 0x000e700000002400 */
[----:B------:R-:W1:Y:S08]  /*1b3b0*/  MUFU.TANH R103, R103 ;  /* 0x0000006700677308 */ /* 0x000e700000002400 */
[----:B------:R-:W1:Y:S01]  /*1b3c0*/  MUFU.TANH R90, R90 ;  /* 0x0000005a005a7308 */ /* 0x000e620000002400 */
[----:B--2---:R-:W-:Y:S01]  /*1b3d0*/  FMNMX.FTZ R89, R89, R88, !PT ;  /* 0x0000005859597209 */ /* 0x004fe20007810000 */
[----:B------:R-:W-:-:S06]  /*1b3e0*/  IMAD.U32 R88, RZ, RZ, UR8 ;  /* 0x00000008ff587e24 */ /* 0x000fcc000f8e00ff */
[----:B------:R-:W2:Y:S01]  /*1b3f0*/  MUFU.TANH R91, R91 ;  /* 0x0000005b005b7308 */ /* 0x000ea20000002400 */
[C---:B------:R-:W-:Y:S01]  /*1b400*/  FMUL.FTZ R169, R89.reuse, R88 ;  /* 0x0000005859a97220 */ /* 0x040fe20000410000 */
[----:B------:R-:W-:-:S03]  /*1b410*/  FADD.FTZ R5, -R89, R5 ;  /* 0x0000000559057221 */ /* 0x000fc60000010100 */
[-CC-:B------:R-:W-:Y:S01]  /*1b420*/  FFMA.FTZ R176, R6, R88.reuse, -R169.reuse ;  /* 0x0000005806b07223 */ /* 0x180fe200000108a9 */
[-CC-:B------:R-:W-:Y:S01]  /*1b430*/  FFMA.FTZ R6, R9, R88.reuse, -R169.reuse ;  /* 0x0000005809067223 */ /* 0x180fe200000108a9 */
[-CC-:B------:R-:W-:Y:S01]  /*1b440*/  FFMA.FTZ R178, R12, R88.reuse, -R169.reuse ;  /* 0x000000580cb27223 */ /* 0x180fe200000108a9 */
[-CC-:B------:R-:W-:Y:S01]  /*1b450*/  FFMA.FTZ R9, R13, R88.reuse, -R169.reuse ;  /* 0x000000580d097223 */ /* 0x180fe200000108a9 */
[----:B------:R-:W-:Y:S01]  /*1b460*/  VIADD R12, R8, 0x300 ;  /* 0x00000300080c7836 */ /* 0x000fe20000000000 */
[----:B------:R-:W2:Y:S01]  /*1b470*/  MUFU.TANH R94, R94 ;  /* 0x0000005e005e7308 */ /* 0x000ea20000002400 */
[----:B------:R-:W-:Y:S02]  /*1b480*/  IMAD.MOV.U32 R13, RZ, RZ, 0x40000040 ;  /* 0x40000040ff0d7424 */ /* 0x000fe400078e00ff */
[-CC-:B------:R-:W-:Y:S01]  /*1b490*/  FFMA.FTZ R93, R93, R88.reuse, -R169.reuse ;  /* 0x000000585d5d7223 */ /* 0x180fe200000108a9 */
[-C--:B------:R-:W-:Y:S01]  /*1b4a0*/  FMUL.FTZ R5, R5, R88.reuse ;  /* 0x0000005805057220 */ /* 0x080fe20000410000 */
[-CC-:B------:R-:W-:Y:S01]  /*1b4b0*/  FFMA.FTZ R180, R21, R88.reuse, -R169.reuse ;  /* 0x0000005815b47223 */ /* 0x180fe200000108a9 */
[-CC-:B------:R-:W-:Y:S01]  /*1b4c0*/  FFMA.FTZ R21, R160, R88.reuse, -R169.reuse ;  /* 0x00000058a0157223 */ /* 0x180fe200000108a9 */
[-CC-:B------:R-:W-:Y:S01]  /*1b4d0*/  FFMA.FTZ R182, R163, R88.reuse, -R169.reuse ;  /* 0x00000058a3b67223 */ /* 0x180fe200000108a9 */
[-CC-:B------:R-:W-:Y:S01]  /*1b4e0*/  FFMA.FTZ R141, R141, R88.reuse, -R169.reuse ;  /* 0x000000588d8d7223 */ /* 0x180fe200000108a9 */
[----:B------:R-:W2:Y:S01]  /*1b4f0*/  MUFU.TANH R95, R95 ;  /* 0x0000005f005f7308 */ /* 0x000ea20000002400 */
        /* <DEDUP_REMOVED lines=11> */
[----:B------:R-:W2:Y:S08]  /*1b5b0*/  MUFU.EX2 R176, R176 ;  /* 0x000000b000b07308 */ /* 0x000eb00000000800 */
[----:B------:R-:W2:Y:S08]  /*1b5c0*/  MUFU.EX2 R6, R6 ;  /* 0x0000000600067308 */ /* 0x000eb00000000800 */
[----:B------:R-:W2:Y:S08]  /*1b5d0*/  MUFU.EX2 R178, R178 ;  /* 0x000000b200b27308 */ /* 0x000eb00000000800 */
[----:B------:R-:W-:Y:S08]  /*1b5e0*/  MUFU.EX2 R9, R9 ;  /* 0x0000000900097308 */ /* 0x000ff00000000800 */
[----:B------:R-:W-:Y:S01]  /*1b5f0*/  MUFU.EX2 R180, R180 ;  /* 0x000000b400b47308 */ /* 0x000fe20000000800 */
[----:B------:R-:W-:-:S02]  /*1b600*/  WARPGROUP.DEPBAR.LE gsb0, 0x0 ;  /* 0x00008000000079c5 */ /* 0x000fc40000010000 */
[----:B------:R-:W-:Y:S01]  /*1b610*/  WARPGROUP.ARRIVE ;  /* 0x00000000000079c5 */ /* 0x000fe20000000000 */
[-CC-:B------:R-:W-:Y:S01]  /*1b620*/  FFMA.FTZ R192, R136, R88.reuse, -R169.reuse ;  /* 0x0000005888c07223 */ /* 0x180fe200000108a9 */
[----:B------:R-:W-:-:S03]  /*1b630*/  FFMA.FTZ R136, R137, R88, -R169 ;  /* 0x0000005889887223 */ /* 0x000fc600000108a9 */
[----:B------:R-:W-:Y:S01]  /*1b640*/  MUFU.EX2 R21, R21 ;  /* 0x0000001500157308 */ /* 0x000fe20000000800 */
[----:B------:R-:W-:Y:S01]  /*1b650*/  FFMA.FTZ R194, R140, R88, -R169 ;  /* 0x000000588cc27223 */ /* 0x000fe200000108a9 */
[----:B------:R-:W-:Y:S01]  /*1b660*/  HGMMA.64x128x16.F32 R24, R196, gdesc[UR4].tnspB, R24, gsb0 ;  /* 0x41e00004c4187df0 */ /* 0x000fe20008000818 */
[----:B------:R-:W-:Y:S02]  /*1b670*/  R2UR UR6, R12 ;  /* 0x000000000c0672ca */ /* 0x000fe400000e0000 */
[----:B------:R-:W-:Y:S02]  /*1b680*/  R2UR UR7, R13 ;  /* 0x000000000d0772ca */ /* 0x000fe400000e0000 */
[----:B0-----:R-:W-:Y:S01]  /*1b690*/  FMNMX.FTZ R12, R10, R4, !PT ;  /* 0x000000040a0c7209 */ /* 0x001fe20007810000 */
[----:B------:R-:W-:Y:S03]  /*1b6a0*/  MUFU.EX2 R182, R182 ;  /* 0x000000b600b67308 */ /* 0x000fe60000000800 */
[----:B---3--:R-:W-:-:S04]  /*1b6b0*/  FMNMX.FTZ R12, R11, R12, !PT ;  /* 0x0000000c0b0c7209 */ /* 0x008fc80007810000 */
        /* <DEDUP_REMOVED lines=17> */
[----:B------:R-:W-:Y:S02]  /*1b7d0*/  FMNMX.FTZ R13, R147, R12, !PT ;  /* 0x0000000c930d7209 */ /* 0x000fe40007810000 */
[----:B------:R-:W-:Y:S02]  /*1b7e0*/  IADD3 R12, R8, 0x380, RZ ;  /* 0x00000380080c7810 */ /* 0x000fe40007ffe0ff */
[----:B------:R-:W-:Y:S01]  /*1b7f0*/  FMNMX.FTZ R13, R150, R13, !PT ;  /* 0x0000000d960d7209 */ /* 0x000fe20007810000 */
[----:B------:R-:W-:Y:S03]  /*1b800*/  MUFU.EX2 R144, R144 ;  /* 0x0000009000907308 */ /* 0x000fe60000000800 */
[----:B------:R-:W-:Y:S01]  /*1b810*/  FMNMX.FTZ R137, R151, R13, !PT ;  /* 0x0000000d97897209 */ /* 0x000fe20007810000 */
[----:B------:R-:W-:-:S03]  /*1b820*/  IMAD.MOV.U32 R13, RZ, RZ, 0x40000040 ;  /* 0x40000040ff0d7424 */ /* 0x000fc600078e00ff */
[----:B------:R-:W-:Y:S01]  /*1b830*/  FMNMX.FTZ R137, R138, R137, !PT ;  /* 0x000000898a897209 */ /* 0x000fe20007810000 */
[----:B------:R-:W-:Y:S03]  /*1b840*/  MUFU.EX2 R190, R190 ;  /* 0x000000be00be7308 */ /* 0x000fe60000000800 */
[----:B------:R-:W-:-:S04]  /*1b850*/  FMNMX.FTZ R137, R139, R137, !PT ;  /* 0x000000898b897209 */ /* 0x000fc80007810000 */
[----:B----4-:R-:W-:Y:S01]  /*1b860*/  FMNMX.FTZ R137, R142, R137, !PT ;  /* 0x000000898e897209 */ /* 0x010fe20007810000 */
        /* <DEDUP_REMOVED lines=9> */
[----:B------:R-:W-:-:S03]  /*1b900*/  FFMA.FTZ R128, R133, R88, -R169 ;  /* 0x0000005885807223 */ /* 0x000fc600000108a9 */
[----:B------:R-:W-:Y:S01]  /*1b910*/  HGMMA.64x128x16.F32 R24, R200, gdesc[UR4].tnspB, R24, gsb0 ;  /* 0x41e00004c8187df0 */ /* 0x000fe20008000818 */
[----:B------:R-:W-:Y:S01]  /*1b920*/  R2UR UR6, R12 ;  /* 0x000000000c0672ca */ /* 0x000fe200000e0000 */
[----:B------:R-:W-:Y:S01]  /*1b930*/  MUFU.EX2 R196, R196 ;  /* 0x000000c400c47308 */ /* 0x000fe20000000800 */
[----:B------:R-:W-:Y:S02]  /*1b940*/  R2UR UR7, R13 ;  /* 0x000000000d0772ca */ /* 0x000fe400000e0000 */
[----:B-----5:R-:W-:-:S04]  /*1b950*/  FMNMX.FTZ R12, R143, R137, !PT ;  /* 0x000000898f0c7209 */ /* 0x020fc80007810000 */
        /* <DEDUP_REMOVED lines=17> */
[----:B-1----:R-:W-:-:S04]  /*1ba70*/  FMNMX.FTZ R12, R110, R12, !PT ;  /* 0x0000000c6e0c7209 */ /* 0x002fc80007810000 */
[----:B------:R-:W-:-:S04]  /*1ba80*/  FMNMX.FTZ R12, R111, R12, !PT ;  /* 0x0000000c6f0c7209 */ /* 0x000fc80007810000 */
[----:B------:R-:W-:-:S04]  /*1ba90*/  FMNMX.FTZ R12, R98, R12, !PT ;  /* 0x0000000c620c7209 */ /* 0x000fc80007810000 */
[----:B------:R-:W-:-:S04]  /*1baa0*/  FMNMX.FTZ R12, R99, R12, !PT ;  /* 0x0000000c630c7209 */ /* 0x000fc80007810000 */
[----:B------:R-:W-:Y:S01]  /*1bab0*/  FMNMX.FTZ R13, R102, R12, !PT ;  /* 0x0000000c660d7209 */ /* 0x000fe20007810000 */
[----:B------:R-:W-:-:S03]  /*1bac0*/  VIADD R12, R8, 0x400 ;  /* 0x00000400080c7836 */ /* 0x000fc60000000000 */
[----:B------:R-:W-:Y:S01]  /*1bad0*/  FMNMX.FTZ R13, R103, R13, !PT ;  /* 0x0000000d670d7209 */ /* 0x000fe20007810000 */
[----:B------:R-:W-:Y:S02]  /*1bae0*/  WARPGROUP.DEPBAR.LE gsb0, 0x0 ;  /* 0x00008000000079c5 */ /* 0x000fe40000010000 */
[----:B------:R-:W-:Y:S01]  /*1baf0*/  WARPGROUP.ARRIVE ;  /* 0x00000000000079c5 */ /* 0x000fe20000000000 */
[-CC-:B------:R-:W-:Y:S01]  /*1bb00*/  FFMA.FTZ R202, R124, R88.reuse, -R169.reuse ;  /* 0x000000587cca7223 */ /* 0x180fe200000108a9 */
[-CC-:B------:R-:W-:Y:S01]  /*1bb10*/  FFMA.FTZ R200, R120, R88.reuse, -R169.reuse ;  /* 0x0000005878c87223 */ /* 0x180fe200000108a9 */
[-CC-:B------:R-:W-:Y:S01]  /*1bb20*/  FFMA.FTZ R120, R121, R88.reuse, -R169.reuse ;  /* 0x0000005879787223 */ /* 0x180fe200000108a9 */
[-CC-:B------:R-:W-:Y:S02]  /*1bb30*/  FFMA.FTZ R121, R125, R88.reuse, -R169.reuse ;  /* 0x000000587d797223 */ /* 0x180fe400000108a9 */
[----:B------:R-:W-:Y:S01]  /*1bb40*/  HGMMA.64x128x16.F32 R24, R204, gdesc[UR4].tnspB, R24, gsb0 ;  /* 0x41e00004cc187df0 */ /* 0x000fe20008000818 */
[----:B------:R-:W-:Y:S01]  /*1bb50*/  R2UR UR6, R12 ;  /* 0x000000000c0672ca */ /* 0x000fe200000e0000 */
[----:B------:R-:W-:Y:S01]  /*1bb60*/  FFMA.FTZ R12, R117, R88, -R169 ;  /* 0x00000058750c7223 */ /* 0x000fe200000108a9 */
[----:B------:R-:W-:Y:S08]  /*1bb70*/  MUFU.EX2 R200, R200 ;  /* 0x000000c800c87308 */ /* 0x000ff00000000800 */
[----:B------:R-:W-:Y:S08]  /*1bb80*/  MUFU.EX2 R120, R120 ;  /* 0x0000007800787308 */ /* 0x000ff00000000800 */
[----:B------:R-:W-:Y:S08]  /*1bb90*/  MUFU.EX2 R202, R202 ;  /* 0x000000ca00ca7308 */ /* 0x000ff00000000800 */
[----:B------:R-:W-:Y:S08]  /*1bba0*/  MUFU.EX2 R121, R121 ;  /* 0x0000007900797308 */ /* 0x000ff00000000800 */
[----:B------:R-:W-:Y:S01]  /*1bbb0*/  MUFU.EX2 R12, R12 ;  /* 0x0000000c000c7308 */ /* 0x000fe20000000800 */
[----:B------:R-:W-:-:S02]  /*1bbc0*/  WARPGROUP.DEPBAR.LE gsb0, 0x0 ;  /* 0x00008000000079c5 */ /* 0x000fc40000010000 */
[-CC-:B------:R-:W-:Y:S01]  /*1bbd0*/  FFMA.FTZ R204, R112, R88.reuse, -R169.reuse ;  /* 0x0000005870cc7223 */ /* 0x180fe200000108a9 */
[-CC-:B------:R-:W-:Y:S01]  /*1bbe0*/  FFMA.FTZ R112, R113, R88.reuse, -R169.reuse ;  /* 0x0000005871707223 */ /* 0x180fe200000108a9 */
[----:B------:R-:W-:Y:S01]  /*1bbf0*/  FMNMX.FTZ R113, R90, R13, !PT ;  /* 0x0000000d5a717209 */ /* 0x000fe20007810000 */
[----:B------:R-:W-:Y:S01]  /*1bc00*/  IMAD.MOV.U32 R13, RZ, RZ, 0x40000040 ;  /* 0x40000040ff0d7424 */ /* 0x000fe200078e00ff */
[----:B------:R-:W-:Y:S01]  /*1bc10*/  WARPGROUP.ARRIVE ;  /* 0x00000000000079c5 */ /* 0x000fe20000000000 */
[-CC-:B------:R-:W-:Y:S01]  /*1bc20*/  FFMA.FTZ R206, R116, R88.reuse, -R169.reuse ;  /* 0x0000005874ce7223 */ /* 0x180fe200000108a9 */
[----:B--2---:R-:W-:Y:S01]  /*1bc30*/  FMNMX.FTZ R113, R91, R113, !PT ;  /* 0x000000715b717209 */ /* 0x004fe20007810000 */
[----:B------:R-:W-:Y:S01]  /*1bc40*/  MUFU.EX2 R204, R204 ;  /* 0x000000cc00cc7308 */ /* 0x000fe20000000800 */
[----:B------:R-:W-:Y:S01]  /*1bc50*/  R2UR UR7, R13 ;  /* 0x000000000d0772ca */ /* 0x000fe200000e0000 */
[-CC-:B------:R-:W-:Y:S01]  /*1bc60*/  FFMA.FTZ R13, R96, R88.reuse, -R169.reuse ;  /* 0x00000058600d7223 */ /* 0x180fe200000108a9 */
[----:B------:R-:W-:Y:S01]  /*1bc70*/  FMNMX.FTZ R113, R94, R113, !PT ;  /* 0x000000715e717209 */ /* 0x000fe20007810000 */
[-CC-:B------:R-:W-:Y:S01]  /*1bc80*/  FFMA.FTZ R96, R97, R88.reuse, -R169.reuse ;  /* 0x0000005861607223 */ /* 0x180fe200000108a9 */
[-CC-:B------:R-:W-:Y:S01]  /*1bc90*/  FFMA.FTZ R97, R100, R88.reuse, -R169.reuse ;  /* 0x0000005864617223 */ /* 0x180fe200000108a9 */
[-CC-:B------:R-:W-:Y:S01]  /*1bca0*/  FFMA.FTZ R100, R101, R88.reuse, -R169.reuse ;  /* 0x0000005865647223 */ /* 0x180fe200000108a9 */
[----:B------:R-:W-:Y:S01]  /*1bcb0*/  FMNMX.FTZ R113, R95, R113, !PT ;  /* 0x000000715f717209 */ /* 0x000fe20007810000 */
[----:B------:R-:W-:Y:S01]  /*1bcc0*/  MUFU.EX2 R112, R112 ;  /* 0x0000007000707308 */ /* 0x000fe20000000800 */
[----:B------:R-:W-:-:S03]  /*1bcd0*/  FFMA.FTZ R101, R167, R88, -R169 ;  /* 0x00000058a7657223 */ /* 0x000fc600000108a9 */
[----:B------:R-:W0:Y:S02]  /*1bce0*/  SHFL.BFLY PT, R116, R113, 0x2, 0x1f ;  /* 0x0c401f0071747f89 */ /* 0x000e2400000e0000 */
[----:B------:R-:W-:Y:S02]  /*1bcf0*/  HGMMA.64x128x16.F32 R24, R208, gdesc[UR4].tnspB, R24, gsb0 ;  /* 0x41e00004d0187df0 */ /* 0x000fe40008000818 */
[----:B------:R-:W-:Y:S08]  /*1bd00*/  MUFU.EX2 R206, R206 ;  /* 0x000000ce00ce7308 */ /* 0x000ff00000000800 */
[----:B------:R-:W-:Y:S08]  /*1bd10*/  MUFU.EX2 R13, R13 ;  /* 0x0000000d000d7308 */ /* 0x000ff00000000800 */
[----:B------:R-:W-:Y:S01]  /*1bd20*/  MUFU.EX2 R96, R96 ;  /* 0x0000006000607308 */ /* 0x000fe20000000800 */
[----:B0-----:R-:W-:Y:S01]  /*1bd30*/  FMNMX.FTZ R113, R113, R116, !PT ;  /* 0x0000007471717209 */ /* 0x001fe20007810000 */
[----:B------:R-:W-:-:S06]  /*1bd40*/  FFMA.FTZ R116, R92, R88, -R169 ;  /* 0x000000585c747223 */ /* 0x000fcc00000108a9 */
[----:B------:R-:W-:Y:S08]  /*1bd50*/  MUFU.EX2 R97, R97 ;  /* 0x0000006100617308 */ /* 0x000ff00000000800 */
[----:B------:R-:W-:Y:S08]  /*1bd60*/  MUFU.EX2 R100, R100 ;  /* 0x0000006400647308 */ /* 0x000ff00000000800 */
[----:B------:R-:W-:Y:S01]  /*1bd70*/  MUFU.EX2 R101, R101 ;  /* 0x0000006500657308 */ /* 0x000fe20000000800 */
[----:B------:R-:W-:-:S02]  /*1bd80*/  WARPGROUP.DEPBAR.LE gsb0, 0x0 ;  /* 0x00008000000079c5 */ /* 0x000fc40000010000 */
[-CC-:B------:R-:W-:Y:S01]  /*1bd90*/  FFMA.FTZ R208, R104, R88.reuse, -R169.reuse ;  /* 0x0000005868d07223 */ /* 0x180fe200000108a9 */
[-CC-:B------:R-:W-:Y:S01]  /*1bda0*/  FFMA.FTZ R104, R105, R88.reuse, -R169.reuse ;  /* 0x0000005869687223 */ /* 0x180fe200000108a9 */
[-CC-:B------:R-:W-:Y:S01]  /*1bdb0*/  FFMA.FTZ R105, R109, R88.reuse, -R169.reuse ;  /* 0x000000586d697223 */ /* 0x180fe200000108a9 */
[----:B------:R-:W-:Y:S01]  /*1bdc0*/  WARPGROUP.ARRIVE ;  /* 0x00000000000079c5 */ /* 0x000fe20000000000 */
[----:B------:R-:W0:Y:S01]  /*1bdd0*/  SHFL.BFLY PT, R109, R113, 0x1, 0x1f ;  /* 0x0c201f00716d7f89 */ /* 0x000e2200000e0000 */
[-CC-:B------:R-:W-:Y:S01]  /*1bde0*/  FFMA.FTZ R210, R108, R88.reuse, -R169.reuse ;  /* 0x000000586cd27223 */ /* 0x180fe200000108a9 */
[----:B------:R-:W-:Y:S01]  /*1bdf0*/  MUFU.EX2 R208, R208 ;  /* 0x000000d000d07308 */ /* 0x000fe20000000800 */
[----:B------:R-:W-:-:S07]  /*1be00*/  FFMA.FTZ R108, R168, R88, -R169 ;  /* 0x00000058a86c7223 */ /* 0x000fce00000108a9 */
[----:B------:R-:W-:Y:S08]  /*1be10*/  MUFU.EX2 R104, R104 ;  /* 0x0000006800687308 */ /* 0x000ff00000000800 */
[----:B------:R-:W-:Y:S01]  /*1be20*/  MUFU.EX2 R210, R210 ;  /* 0x000000d200d27308 */ /* 0x000fe20000000800 */
[----:B0-----:R-:W-:-:S07]  /*1be30*/  FMNMX.FTZ R92, R113, R109, !PT ;  /* 0x0000006d715c7209 */ /* 0x001fce0007810000 */
[----:B------:R-:W-:Y:S01]  /*1be40*/  MUFU.EX2 R109, R116 ;  /* 0x00000074006d7308 */ /* 0x000fe20000000800 */
[----:B------:R-:W-:-:S07]  /*1be50*/  FADD.FTZ R113, -R92, R4 ;  /* 0x000000045c717221 */ /* 0x000fce0000010100 */
[----:B------:R0:W-:Y:S08]  /*1be60*/  MUFU.EX2 R4, R93 ;  /* 0x0000005d00047308 */ /* 0x0001f00000000800 */
[----:B------:R-:W-:Y:S01]  /*1be70*/  MUFU.EX2 R105, R105 ;  /* 0x0000006900697308 */ /* 0x000fe20000000800 */
[-C--:B0-----:R-:W-:Y:S01]  /*1be80*/  FMUL.FTZ R93, R113, R88.reuse ;  /* 0x00000058715d7220 */ /* 0x081fe20000410000 */
[----:B------:R-:W-:-:S04]  /*1be90*/  FMUL.FTZ R113, R92, R88 ;  /* 0x000000585c717220 */ /* 0x000fc80000410000 */
[-CC-:B------:R-:W-:Y:S01]  /*1bea0*/  FFMA.FTZ R116, R11, R88.reuse, -R113.reuse ;  /* 0x000000580b747223 */ /* 0x180fe20000010871 */
[-CC-:B------:R-:W-:Y:S01]  /*1beb0*/  FFMA.FTZ R177, R10, R88.reuse, -R113.reuse ;  /* 0x000000580ab17223 */ /* 0x180fe20000010871 */
[----:B------:R-:W-:Y:S01]  /*1bec0*/  IMAD.MOV.U32 R11, RZ, RZ, 0x40000040 ;  /* 0x40000040ff0b7424 */ /* 0x000fe200078e00ff */
[----:B------:R-:W-:Y:S01]  /*1bed0*/  IADD3 R10, R8, 0x480, RZ ;  /* 0x00000480080a7810 */ /* 0x000fe20007ffe0ff */
[----:B------:R-:W-:Y:S01]  /*1bee0*/  MUFU.EX2 R93, R93 ;  /* 0x0000005d005d7308 */ /* 0x000fe20000000800 */
[-CC-:B------:R-:W-:Y:S01]  /*1bef0*/  FFMA.FTZ R179, R15, R88.reuse, -R113.reuse ;  /* 0x000000580fb37223 */ /* 0x180fe20000010871 */
[----:B------:R-:W-:Y:S01]  /*1bf00*/  FFMA.FTZ R15, R20, R88, -R113 ;  /* 0x00000058140f7223 */ /* 0x000fe20000010871 */
[----:B------:R-:W-:Y:S01]  /*1bf10*/  R2UR UR6, R10 ;  /* 0x000000000a0672ca */ /* 0x000fe200000e0000 */
[----:B------:R-:W-:Y:S01]  /*1bf20*/  VIADD R10, R8, 0x500 ;  /* 0x00000500080a7836 */ /* 0x000fe20000000000 */
[----:B------:R-:W-:Y:S01]  /*1bf30*/  R2UR UR7, R11 ;  /* 0x000000000b0772ca */ /* 0x000fe200000e0000 */
[----:B------:R-:W-:-:S02]  /*1bf40*/  IMAD.MOV.U32 R11, RZ, RZ, 0x40000040 ;  /* 0x40000040ff0b7424 */ /* 0x000fc400078e00ff */
[-CC-:B------:R-:W-:Y:S01]  /*1bf50*/  FFMA.FTZ R181, R161, R88.reuse, -R113.reuse ;  /* 0x00000058a1b57223 */ /* 0x180fe20000010871 */
[----:B------:R-:W0:Y:S01]  /*1bf60*/  MUFU.EX2 R177, R177 ;  /* 0x000000b100b17308 */ /* 0x000e220000000800 */
[-CC-:B------:R-:W-:Y:S01]  /*1bf70*/  FFMA.FTZ R20, R162, R88.reuse, -R113.reuse ;  /* 0x00000058a2147223 */ /* 0x180fe20000010871 */
[-CC-:B------:R-:W-:Y:S01]  /*1bf80*/  FFMA.FTZ R8, R131, R88.reuse, -R113.reuse ;  /* 0x0000005883087223 */ /* 0x180fe20000010871 */
[--C-:B------:R-:W-:Y:S01]  /*1bf90*/  FFMA.FTZ R132, R139, R88, -R113.reuse ;  /* 0x000000588b847223 */ /* 0x100fe20000010871 */
[----:B------:R-:W-:Y:S01]  /*1bfa0*/  FFMA.FTZ R131, R5, R14, R176 ;  /* 0x0000000e05837223 */ /* 0x000fe200000100b0 */
[-CC-:B------:R-:W-:Y:S01]  /*1bfb0*/  FFMA.FTZ R183, R165, R88.reuse, -R113.reuse ;  /* 0x00000058a5b77223 */ /* 0x180fe20000010871 */
[-CC-:B------:R-:W-:Y:S01]  /*1bfc0*/  FFMA.FTZ R141, R166, R88.reuse, -R113.reuse ;  /* 0x00000058a68d7223 */ /* 0x180fe20000010871 */
[-C--:B------:R-:W-:Y:S01]  /*1bfd0*/  FFMA.FTZ R201, R122, R88.reuse, -R113 ;  /* 0x000000587ac97223 */ /* 0x080fe20000010871 */
[----:B------:R-:W1:Y:S01]  /*1bfe0*/  MUFU.EX2 R116, R116 ;  /* 0x0000007400747308 */ /* 0x000e620000000800 */
[----:B------:R-:W-:Y:S01]  /*1bff0*/  FADD.FTZ R131, R6, R131 ;  /* 0x0000008306837221 */ /* 0x000fe20000010000 */
[----:B------:R-:W-:Y:S01]  /*1c000*/  HGMMA.64x128x16.F32 R24, R212, gdesc[UR4].tnspB, R24, gsb0 ;  /* 0x41e00004d4187df0 */ /* 0x000fe20008000818 */
[----:B------:R-:W-:Y:S01]  /*1c010*/  R2UR UR6, R10 ;  /* 0x000000000a0672ca */ /* 0x000fe200000e0000 */
[----:B------:R-:W-:Y:S01]  /*1c020*/  FFMA.FTZ R185, R154, R88, -R113 ;  /* 0x000000589ab97223 */ /* 0x000fe20000010871 */
[----:B------:R-:W-:Y:S01]  /*1c030*/  R2UR UR7, R11 ;  /* 0x000000000b0772ca */ /* 0x000fe200000e0000 */
[----:B------:R-:W-:Y:S01]  /*1c040*/  FADD.FTZ R122, R178, R131 ;  /* 0x00000083b27a7221 */ /* 0x000fe20000010000 */
[----:B------:R-:W-:Y:S01]  /*1c050*/  @!P1 LEA R10, R222, R2, 0x3 ;  /* 0x00000002de0a9211 */ /* 0x000fe200078e18ff */
[----:B------:R-:W2:Y:S01]  /*1c060*/  MUFU.EX2 R179, R179 ;  /* 0x000000b300b37308 */ /* 0x000ea20000000800 */
[----:B0-----:R-:W-:Y:S01]  /*1c070*/  FFMA.FTZ R139, R93, R0, R177 ;  /* 0x000000005d8b7223 */ /* 0x001fe200000100b1 */
[----:B------:R-:W-:Y:S01]  /*1c080*/  IADD3 R11, -R224, 0xb, RZ ;  /* 0x0000000be00b7810 */ /* 0x000fe20007ffe1ff */
[----:B------:R-:W-:Y:S01]  /*1c090*/  FFMA.FTZ R197, R130, R88, -R113 ;  /* 0x0000005882c57223 */ /* 0x000fe20000010871 */
[----:B------:R-:W-:-:S02]  /*1c0a0*/  @!P1 VIADD R10, R10, 0x34840 ;  /* 0x000348400a0a9836 */ /* 0x000fc40000000000 */
[-CC-:B------:R-:W-:Y:S01]  /*1c0b0*/  FFMA.FTZ R117, R155, R88.reuse, -R113.reuse ;  /* 0x000000589b757223 */ /* 0x180fe20000010871 */
[-CC-:B------:R-:W-:Y:S01]  /*1c0c0*/  FFMA.FTZ R187, R158, R88.reuse, -R113.reuse ;  /* 0x000000589ebb7223 */ /* 0x180fe20000010871 */
[-C--:B------:R-:W-:Y:S01]  /*1c0d0*/  FFMA.FTZ R0, R123, R88.reuse, -R113 ;  /* 0x000000587b007223 */ /* 0x080fe20000010871 */
[----:B------:R-:W0:Y:S01]  /*1c0e0*/  MUFU.EX2 R15, R15 ;  /* 0x0000000f000f7308 */ /* 0x000e220000000800 */
[----:B-1----:R-:W-:Y:S01]  /*1c0f0*/  FADD.FTZ R14, R116, R139 ;  /* 0x0000008b740e7221 */ /* 0x002fe20000010000 */
[----:B------:R-:W-:Y:S01]  /*1c100*/  @!P1 PRMT R130, RZ, 0x654, R10 ;  /* 0x00000654ff829816 */ /* 0x000fe2000000000a */
[-CC-:B------:R-:W-:Y:S01]  /*1c110*/  FFMA.FTZ R124, R159, R88.reuse, -R113.reuse ;  /* 0x000000589f7c7223 */ /* 0x180fe20000010871 */
[-CC-:B------:R-:W-:Y:S01]  /*1c120*/  FFMA.FTZ R189, R146, R88.reuse, -R113.reuse ;  /* 0x0000005892bd7223 */ /* 0x180fe20000010871 */
[-CC-:B------:R-:W-:Y:S01]  /*1c130*/  FFMA.FTZ R205, R114, R88.reuse, -R113.reuse ;  /* 0x0000005872cd7223 */ /* 0x180fe20000010871 */
[-CC-:B------:R-:W-:Y:S01]  /*1c140*/  FFMA.FTZ R140, R147, R88.reuse, -R113.reuse ;  /* 0x00000058938c7223 */ /* 0x180fe20000010871 */
[-CC-:B------:R-:W-:Y:S01]  /*1c150*/  FFMA.FTZ R207, R118, R88.reuse, -R113.reuse ;  /* 0x0000005876cf7223 */ /* 0x180fe20000010871 */
[----:B------:R-:W-:Y:S01]  /*1c160*/  MUFU.EX2 R181, R181 ;  /* 0x000000b500b57308 */ /* 0x000fe20000000800 */
[----:B--2---:R-:W-:Y:S01]  /*1c170*/  FADD.FTZ R14, R179, R14 ;  /* 0x0000000eb30e7221 */ /* 0x004fe20000010000 */
        /* <DEDUP_REMOVED lines=23> */
[----:B------:R-:W-:Y:S01]  /*1c2f0*/  FFMA.FTZ R95, R95, R88, -R113 ;  /* 0x000000585f5f7223 */ /* 0x000fe20000010871 */
[----:B------:R-:W-:-:S02]  /*1c300*/  F2FP.F16.F32.PACK_AB R176, R6, R176 ;  /* 0x000000b006b0723e */ /* 0x000fc400000000ff */
[----:B------:R-:W-:Y:S02]  /*1c310*/  F2FP.F16.F32.PACK_AB R178, R9, R178 ;  /* 0x000000b209b2723e */ /* 0x000fe400000000ff */
[----:B------:R-:W-:Y:S02]  /*1c320*/  F2FP.F16.F32.PACK_AB R179, R15, R179 ;  /* 0x000000b30fb3723e */ /* 0x000fe400000000ff */
[----:B------:R-:W-:Y:S01]  /*1c330*/  MUFU.EX2 R185, R185 ;  /* 0x000000b900b97308 */ /* 0x000fe20000000800 */
[----:B------:R-:W-:-:S07]  /*1c340*/  F2FP.F16.F32.PACK_AB R177, R116, R177 ;  /* 0x000000b174b1723e */ /* 0x000fce00000000ff */
        /* <DEDUP_REMOVED lines=37> */
[----:B------:R0:W-:Y:S06]  /*1c5a0*/  BAR.ARV R11, 0x100 ;  /* 0x0004000b0000751d */ /* 0x0001ec0000002000 */
[----:B------:R-:W-:Y:S01]  /*1c5b0*/  @!P1 SYNCS.ARRIVE.TRANS64.RED.A1T0 RZ, [R130+URZ], RZ ;  /* 0x000000ff82ff99a7 */ /* 0x000fe2000810043f */
[----:B------:R-:W-:Y:S01]  /*1c5c0*/  MUFU.EX2 R91, R91 ;  /* 0x0000005b005b7308 */ /* 0x000fe20000000800 */
[----:B0-----:R-:W-:Y:S01]  /*1c5d0*/  @!P1 PRMT R11, RZ, 0x654, R7 ;  /* 0x00000654ff0b9816 */ /* 0x001fe20000000007 */
[----:B------:R-:W-:Y:S01]  /*1c5e0*/  FADD.FTZ R7, R9, R122 ;  /* 0x0000007a09077221 */ /* 0x000fe20000010000 */
[----:B------:R-:W-:Y:S01]  /*1c5f0*/  F2FP.F16.F32.PACK_AB R218, R4, R109 ;  /* 0x0000006d04da723e */ /* 0x000fe200000000ff */
[-C--:B------:R-:W-:Y:S01]  /*1c600*/  FMUL.FTZ R24, R24, R5.reuse ;  /* 0x0000000518187220 */ /* 0x080fe20000410000 */
[-C--:B------:R-:W-:Y:S01]  /*1c610*/  FMUL.FTZ R25, R25, R5.reuse ;  /* 0x0000000519197220 */ /* 0x080fe20000410000 */
[----:B------:R-:W-:Y:S01]  /*1c620*/  FADD.FTZ R122, R180, R7 ;  /* 0x00000007b47a7221 */ /* 0x000fe20000010000 */
[----:B------:R0:W-:Y:S01]  /*1c630*/  @!P1 SYNCS.ARRIVE.TRANS64.RED.A1T0 RZ, [R11+URZ], RZ ;  /* 0x000000ff0bff99a7 */ /* 0x0001e2000810043f */
[-C--:B------:R-:W-:Y:S01]  /*1c640*/  FFMA.FTZ R7, R127, R88.reuse, -R113 ;  /* 0x000000587f077223 */ /* 0x080fe20000010871 */
[----:B------:R-:W-:Y:S01]  /*1c650*/  MUFU.EX2 R94, R94 ;  /* 0x0000005e005e7308 */ /* 0x000fe20000000800 */
[----:B------:R-:W-:Y:S01]  /*1c660*/  FADD.FTZ R123, R21, R122 ;  /* 0x0000007a157b7221 */ /* 0x000fe20000010000 */
[-C--:B------:R-:W-:Y:S01]  /*1c670*/  FMUL.FTZ R28, R28, R5.reuse ;  /* 0x000000051c1c7220 */ /* 0x080fe20000410000 */
[-C--:B------:R-:W-:Y:S01]  /*1c680*/  FMUL.FTZ R29, R29, R5.reuse ;  /* 0x000000051d1d7220 */ /* 0x080fe20000410000 */
[----:B------:R-:W-:Y:S01]  /*1c690*/  FMUL.FTZ R32, R32, R5 ;  /* 0x0000000520207220 */ /* 0x000fe20000410000 */
[----:B------:R-:W-:Y:S01]  /*1c6a0*/  FADD.FTZ R123, R182, R123 ;  /* 0x0000007bb67b7221 */ /* 0x000fe20000010000 */
[----:B0-----:R-:W-:Y:S01]  /*1c6b0*/  FADD.FTZ R11, R181, R14 ;  /* 0x0000000eb50b7221 */ /* 0x001fe20000010000 */
[----:B------:R-:W-:Y:S01]  /*1c6c0*/  F2FP.F16.F32.PACK_AB R181, R20, R181 ;  /* 0x000000b514b5723e */ /* 0x000fe200000000ff */
[----:B------:R-:W0:Y:S01]  /*1c6d0*/  MUFU.EX2 R7, R7 ;  /* 0x0000000700077308 */ /* 0x000e220000000800 */
[----:B------:R-:W-:Y:S01]  /*1c6e0*/  FADD.FTZ R123, R160, R123 ;  /* 0x0000007ba07b7221 */ /* 0x000fe20000010000 */
[----:B------:R-:W-:Y:S01]  /*1c6f0*/  FADD.FTZ R14, R20, R11 ;  /* 0x0000000b140e7221 */ /* 0x000fe20000010000 */
[-C--:B------:R-:W-:Y:S01]  /*1c700*/  FFMA.FTZ R11, R115, R88.reuse, -R113 ;  /* 0x00000058730b7223 */ /* 0x080fe20000010871 */
[-C--:B------:R-:W-:Y:S01]  /*1c710*/  FMUL.FTZ R33, R33, R5.reuse ;  /* 0x0000000521217220 */ /* 0x080fe20000410000 */
[----:B------:R-:W-:Y:S01]  /*1c720*/  FADD.FTZ R118, R184, R123 ;  /* 0x0000007bb8767221 */ /* 0x000fe20000010000 */
[----:B------:R-:W-:Y:S01]  /*1c730*/  FADD.FTZ R14, R183, R14 ;  /* 0x0000000eb70e7221 */ /* 0x000fe20000010000 */
[-C--:B------:R-:W-:Y:S01]  /*1c740*/  FMUL.FTZ R36, R36, R5.reuse ;  /* 0x0000000524247220 */ /* 0x080fe20000410000 */
[----:B------:R-:W-:Y:S01]  /*1c750*/  MUFU.EX2 R95, R95 ;  /* 0x0000005f005f7308 */ /* 0x000fe20000000800 */
[----:B------:R-:W-:Y:S01]  /*1c760*/  FADD.FTZ R115, R153, R118 ;  /* 0x0000007699737221 */ /* 0x000fe20000010000 */
[----:B------:R-:W-:Y:S01]  /*1c770*/  FADD.FTZ R114, R141, R14 ;  /* 0x0000000e8d727221 */ /* 0x000fe20000010000 */
[----:B------:R-:W-:Y:S01]  /*1c780*/  FFMA.FTZ R14, R119, R88, -R113 ;  /* 0x00000058770e7223 */ /* 0x000fe20000010871 */
[-C--:B------:R-:W-:Y:S01]  /*1c790*/  FMUL.FTZ R37, R37, R5.reuse ;  /* 0x0000000525257220 */ /* 0x080fe20000410000 */
[----:B------:R-:W-:Y:S01]  /*1c7a0*/  FADD.FTZ R115, R186, R115 ;  /* 0x00000073ba737221 */ /* 0x000fe20000010000 */
[----:B------:R-:W-:Y:S01]  /*1c7b0*/  FADD.FTZ R114, R185, R114 ;  /* 0x00000072b9727221 */ /* 0x000fe20000010000 */
[-C--:B------:R-:W-:Y:S01]  /*1c7c0*/  FMUL.FTZ R40, R40, R5.reuse ;  /* 0x0000000528287220 */ /* 0x080fe20000410000 */
[----:B------:R-:W1:Y:S01]  /*1c7d0*/  MUFU.EX2 R11, R11 ;  /* 0x0000000b000b7308 */ /* 0x000e620000000800 */
[----:B------:R-:W-:Y:S01]  /*1c7e0*/  FADD.FTZ R115, R152, R115 ;  /* 0x0000007398737221 */ /* 0x000fe20000010000 */
[----:B------:R-:W-:Y:S01]  /*1c7f0*/  FADD.FTZ R114, R117, R114 ;  /* 0x0000007275727221 */ /* 0x000fe20000010000 */
[-C--:B------:R-:W-:Y:S01]  /*1c800*/  FMUL.FTZ R41, R41, R5.reuse ;  /* 0x0000000529297220 */ /* 0x080fe20000410000 */
[-C--:B------:R-:W-:Y:S01]  /*1c810*/  FMUL.FTZ R44, R44, R5.reuse ;  /* 0x000000052c2c7220 */ /* 0x080fe20000410000 */
[----:B------:R-:W-:Y:S01]  /*1c820*/  FADD.FTZ R115, R188, R115 ;  /* 0x00000073bc737221 */ /* 0x000fe20000010000 */
[----:B------:R-:W-:Y:S01]  /*1c830*/  FADD.FTZ R119, R187, R114 ;  /* 0x00000072bb777221 */ /* 0x000fe20000010000 */
[-C--:B------:R-:W-:Y:S01]  /*1c840*/  FMUL.FTZ R45, R45, R5.reuse ;  /* 0x000000052d2d7220 */ /* 0x080fe20000410000 */
[----:B------:R-:W2:Y:S01]  /*1c850*/  MUFU.EX2 R14, R14 ;  /* 0x0000000e000e7308 */ /* 0x000ea20000000800 */
[----:B------:R-:W-:Y:S01]  /*1c860*/  FADD.FTZ R115, R144, R115 ;  /* 0x0000007390737221 */ /* 0x000fe20000010000 */
[----:B------:R-:W-:Y:S01]  /*1c870*/  FADD.FTZ R106, R124, R119 ;  /* 0x000000777c6a7221 */ /* 0x000fe20000010000 */
[-C--:B------:R-:W-:Y:S01]  /*1c880*/  FMUL.FTZ R48, R48, R5.reuse ;  /* 0x0000000530307220 */ /* 0x080fe20000410000 */
[-C--:B------:R-:W-:Y:S01]  /*1c890*/  FMUL.FTZ R49, R49, R5.reuse ;  /* 0x0000000531317220 */ /* 0x080fe20000410000 */
        /* <DEDUP_REMOVED lines=27> */
[----:B------:R-:W3:Y:S01]  /*1ca50*/  MUFU.EX2 R6, R107 ;  /* 0x0000006b00067308 */ /* 0x000ee20000000800 */
[-C--:B------:R-:W-:Y:S01]  /*1ca60*/  FMUL.FTZ R77, R77, R5.reuse ;  /* 0x000000054d4d7220 */ /* 0x080fe20000410000 */
[----:B------:R-:W-:Y:S01]  /*1ca70*/  FADD.FTZ R110, R133, R110 ;  /* 0x0000006e856e7221 */ /* 0x000fe20000010000 */
[----:B------:R-:W-:Y:S01]  /*1ca80*/  FADD.FTZ R15, R129, R20 ;  /* 0x00000014810f7221 */ /* 0x000fe20000010000 */
[-C--:B------:R-:W-:Y:S01]  /*1ca90*/  FMUL.FTZ R80, R80, R5.reuse ;  /* 0x0000000550507220 */ /* 0x080fe20000410000 */
[----:B------:R-:W-:Y:S01]  /*1caa0*/  FMUL.FTZ R81, R81, R5 ;  /* 0x0000000551517220 */ /* 0x000fe20000410000 */
[----:B------:R-:W-:Y:S01]  /*1cab0*/  FADD.FTZ R9, R197, R110 ;  /* 0x0000006ec5097221 */ /* 0x000fe20000010000 */
[----:B------:R-:W-:Y:S01]  /*1cac0*/  FADD.FTZ R15, R198, R15 ;  /* 0x0000000fc60f7221 */ /* 0x000fe20000010000 */
[----:B------:R-:W-:Y:S01]  /*1cad0*/  F2FP.F16.F32.PACK_AB R197, R8, R197 ;  /* 0x000000c508c5723e */ /* 0x000fe200000000ff */
[-C--:B------:R-:W-:Y:S01]  /*1cae0*/  FMUL.FTZ R84, R84, R5.reuse ;  /* 0x0000000554547220 */ /* 0x080fe20000410000 */
[----:B------:R-:W-:Y:S01]  /*1caf0*/  FADD.FTZ R20, R8, R9 ;  /* 0x0000000908147221 */ /* 0x000fe20000010000 */
[----:B------:R-:W-:Y:S01]  /*1cb00*/  FADD.FTZ R15, R128, R15 ;  /* 0x0000000f800f7221 */ /* 0x000fe20000010000 */
[----:B------:R-:W-:Y:S01]  /*1cb10*/  FMUL.FTZ R85, R85, R5 ;  /* 0x0000000555557220 */ /* 0x000fe20000410000 */
[----:B------:R-:W-:Y:S01]  /*1cb20*/  F2FP.F16.F32.PACK_AB R180, R21, R180 ;  /* 0x000000b415b4723e */ /* 0x000fe200000000ff */
[----:B------:R-:W-:Y:S01]  /*1cb30*/  FADD.FTZ R9, R199, R20 ;  /* 0x00000014c7097221 */ /* 0x000fe20000010000 */
[----:B------:R-:W-:Y:S01]  /*1cb40*/  FADD.FTZ R15, R200, R15 ;  /* 0x0000000fc80f7221 */ /* 0x000fe20000010000 */
[----:B------:R-:W-:Y:S01]  /*1cb50*/  F2FP.F16.F32.PACK_AB R182, R160, R182 ;  /* 0x000000b6a0b6723e */ /* 0x000fe200000000ff */
[----:B------:R-:W-:Y:S01]  /*1cb60*/  FMUL.FTZ R26, R26, R93 ;  /* 0x0000005d1a1a7220 */ /* 0x000fe20000410000 */
[----:B------:R-:W-:Y:S01]  /*1cb70*/  FADD.FTZ R20, R10, R9 ;  /* 0x000000090a147221 */ /* 0x000fe20000010000 */
[----:B------:R-:W-:Y:S01]  /*1cb80*/  FADD.FTZ R15, R120, R15 ;  /* 0x0000000f780f7221 */ /* 0x000fe20000010000 */
[----:B------:R-:W-:Y:S01]  /*1cb90*/  F2FP.F16.F32.PACK_AB R183, R141, R183 ;  /* 0x000000b78db7723e */ /* 0x000fe200000000ff */
[----:B------:R-:W-:Y:S01]  /*1cba0*/  FMUL.FTZ R27, R27, R93 ;  /* 0x0000005d1b1b7220 */ /* 0x000fe20000410000 */
[----:B------:R-:W-:Y:S01]  /*1cbb0*/  FADD.FTZ R9, R201, R20 ;  /* 0x00000014c9097221 */ /* 0x000fe20000010000 */
[----:B------:R-:W-:Y:S01]  /*1cbc0*/  FADD.FTZ R106, R202, R15 ;  /* 0x0000000fca6a7221 */ /* 0x000fe20000010000 */
[----:B------:R-:W-:Y:S01]  /*1cbd0*/  F2FP.F16.F32.PACK_AB R201, R0, R201 ;  /* 0x000000c900c9723e */ /* 0x000fe200000000ff */
[-C--:B------:R-:W-:Y:S01]  /*1cbe0*/  FMUL.FTZ R30, R30, R93.reuse ;  /* 0x0000005d1e1e7220 */ /* 0x080fe20000410000 */
[----:B------:R-:W-:Y:S01]  /*1cbf0*/  FADD.FTZ R20, R0, R9 ;  /* 0x0000000900147221 */ /* 0x000fe20000010000 */
[----:B------:R-:W-:Y:S01]  /*1cc00*/  FADD.FTZ R9, R121, R106 ;  /* 0x0000006a79097221 */ /* 0x000fe20000010000 */
[----:B------:R-:W-:Y:S01]  /*1cc10*/  F2FP.F16.F32.PACK_AB R184, R153, R184 ;  /* 0x000000b899b8723e */ /* 0x000fe200000000ff */
[----:B------:R-:W-:Y:S01]  /*1cc20*/  FMUL.FTZ R31, R31, R93 ;  /* 0x0000005d1f1f7220 */ /* 0x000fe20000410000 */
[----:B------:R-:W-:Y:S01]  /*1cc30*/  FADD.FTZ R20, R203, R20 ;  /* 0x00000014cb147221 */ /* 0x000fe20000010000 */
[----:B------:R-:W-:Y:S01]  /*1cc40*/  FADD.FTZ R9, R204, R9 ;  /* 0x00000009cc097221 */ /* 0x000fe20000010000 */
[C---:B0-----:R-:W-:Y:S01]  /*1cc50*/  F2FP.F16.F32.PACK_AB R203, R7.reuse, R203 ;  /* 0x000000cb07cb723e */ /* 0x041fe200000000ff */
        /* <DEDUP_REMOVED lines=9> */
[----:B-1----:R-:W-:Y:S01]  /*1ccf0*/  FADD.FTZ R20, R11, R20 ;  /* 0x000000140b147221 */ /* 0x002fe20000010000 */
[----:B------:R-:W-:Y:S01]  /*1cd00*/  FADD.FTZ R9, R12, R9 ;  /* 0x000000090c097221 */ /* 0x000fe20000010000 */
[----:B------:R-:W-:Y:S01]  /*1cd10*/  F2FP.F16.F32.PACK_AB R187, R124, R187 ;  /* 0x000000bb7cbb723e */ /* 0x000fe200000000ff */
[----:B------:R-:W-:Y:S01]  /*1cd20*/  FMUL.FTZ R39, R39, R93 ;  /* 0x0000005d27277220 */ /* 0x000fe20000410000 */
[----:B------:R-:W-:Y:S01]  /*1cd30*/  FADD.FTZ R15, R207, R20 ;  /* 0x00000014cf0f7221 */ /* 0x000fe20000010000 */
[----:B------:R-:W-:Y:S01]  /*1cd40*/  FADD.FTZ R9, R208, R9 ;  /* 0x00000009d0097221 */ /* 0x000fe20000010000 */
[----:B--2---:R-:W-:Y:S01]  /*1cd50*/  F2FP.F16.F32.PACK_AB R207, R14, R207 ;  /* 0x000000cf0ecf723e */ /* 0x004fe200000000ff */
[-C--:B------:R-:W-:Y:S01]  /*1cd60*/  FMUL.FTZ R42, R42, R93.reuse ;  /* 0x0000005d2a2a7220 */ /* 0x080fe20000410000 */
[----:B------:R-:W-:Y:S01]  /*1cd70*/  FADD.FTZ R8, R14, R15 ;  /* 0x0000000f0e087221 */ /* 0x000fe20000010000 */
[----:B------:R-:W-:Y:S01]  /*1cd80*/  FADD.FTZ R9, R104, R9 ;  /* 0x0000000968097221 */ /* 0x000fe20000010000 */
[----:B------:R-:W-:Y:S01]  /*1cd90*/  F2FP.F16.F32.PACK_AB R188, R144, R188 ;  /* 0x000000bc90bc723e */ /* 0x000fe200000000ff */
[----:B------:R-:W-:Y:S01]  /*1cda0*/  FMUL.FTZ R43, R43, R93 ;  /* 0x0000005d2b2b7220 */ /* 0x000fe20000410000 */
[----:B------:R-:W-:Y:S01]  /*1cdb0*/  FADD.FTZ R15, R209, R8 ;  /* 0x00000008d10f7221 */ /* 0x000fe20000010000 */
[----:B------:R-:W-:Y:S01]  /*1cdc0*/  FADD.FTZ R8, R210, R9 ;  /* 0x00000009d2087221 */ /* 0x000fe20000010000 */
[----:B---3--:R-:W-:Y:S01]  /*1cdd0*/  F2FP.F16.F32.PACK_AB R209, R6, R209 ;  /* 0x000000d106d1723e */ /* 0x008fe200000000ff */
        /* <DEDUP_REMOVED lines=38> */
[----:B------:R-:W-:Y:S01]  /*1d040*/  F2FP.F16.F32.PACK_AB R199, R10, R199 ;  /* 0x000000c70ac7723e */ /* 0x000fe200000000ff */
[-C--:B------:R-:W-:Y:S01]  /*1d050*/  FMUL.FTZ R66, R66, R93.reuse ;  /* 0x0000005d42427220 */ /* 0x080fe20000410000 */
[----:B------:R-:W-:Y:S01]  /*1d060*/  F2FP.F16.F32.PACK_AB R200, R120, R200 ;  /* 0x000000c878c8723e */ /* 0x000fe200000000ff */
[----:B------:R-:W-:Y:S01]  /*1d070*/  FADD.FTZ R0, R95, R7 ;  /* 0x000000075f007221 */ /* 0x000fe20000010000 */
[----:B------:R-:W-:Y:S01]  /*1d080*/  F2FP.F16.F32.PACK_AB R202, R121, R202 ;  /* 0x000000ca79ca723e */ /* 0x000fe200000000ff */
[-C--:B------:R-:W-:Y:S01]  /*1d090*/  FMUL.FTZ R67, R67, R93.reuse ;  /* 0x0000005d43437220 */ /* 0x080fe20000410000 */
        /* <DEDUP_REMOVED lines=18> */
[----:B------:R-:W-:Y:S01]  /*1d1c0*/  FMUL.FTZ R87, R87, R93 ;  /* 0x0000005d57577220 */ /* 0x000fe20000410000 */
[----:B------:R-:W-:Y:S01]  /*1d1d0*/  IMAD.MOV.U32 R6, RZ, RZ, R229 ;  /* 0x000000ffff067224 */ /* 0x000fe200078e00e5 */
[----:B------:R-:W-:Y:S01]  /*1d1e0*/  MOV R5, R89 ;  /* 0x0000005900057202 */ /* 0x000fe20000000f00 */
[----:B------:R-:W-:-:S02]  /*1d1f0*/  IMAD.MOV.U32 R7, RZ, RZ, R222 ;  /* 0x000000ffff077224 */ /* 0x000fc400078e00de */
[----:B------:R-:W-:Y:S01]  /*1d200*/  IMAD.MOV.U32 R4, RZ, RZ, R92 ;  /* 0x000000ffff047224 */ /* 0x000fe200078e005c */
[----:B------:R-:W-:Y:S06]  /*1d210*/  @P2 BRA `(.L_x_7481) ;  /* 0xffffff9800942947 */ /* 0x000fec000383ffff */
.L_x_7471:
[----:B------:R-:W-:Y:S05]  /*1d220*/  WARPSYNC.ALL ;  /* 0x0000000000007948 */ /* 0x000fea0003800000 */
[----:B------:R-:W-:Y:S06]  /*1d230*/  BAR.ARV 0x8, 0x180 ;  /* 0x0206000000007b1d */ /* 0x000fec0000002000 */
[----:B------:R-:W-:Y:S05]  /*1d240*/  @!P0 BRA `(.L_x_7482) ;  /* 0x0000000000048947 */ /* 0x000fea0003800000 */
[----:B------:R-:W-:Y:S01]  /*1d250*/  BPT.TRAP 0x1 ;  /* 0x000000040000795c */ /* 0x000fe20000300000 */
.L_x_7482:
[----:B------:R-:W-:Y:S01]  /*1d260*/  IMAD R10, R222, 0x8, R2 ;  /* 0x00000008de0a7824 */ /* 0x000fe200078e0202 */
[----:B------:R-:W-:-:S04]  /*1d270*/  SHF.L.U32 R3, R229, 0x1f, RZ ;  /* 0x0000001fe5037819 */ /* 0x000fc800000006ff */
[----:B------:R0:W1:Y:S01]  /*1d280*/  SYNCS.PHASECHK.TRANS64.TRYWAIT P2, [R10+URZ+0x34850], R3 ;  /* 0x034850030a0075a7 */ /* 0x000062000804017f */
[----:B------:R-:W-:Y:S05]  /*1d290*/  @!P0 BRA `(.L_x_7483) ;  /* 0x0000000000048947 */ /* 0x000fea0003800000 */
[----:B------:R-:W-:Y:S01]  /*1d2a0*/  BPT.TRAP 0x1 ;  /* 0x000000040000795c */ /* 0x000fe20000300000 */
.L_x_7483:
[----:B------:R-:W-:-:S05]  /*1d2b0*/  VIADD R2, R2, 0x400 ;  /* 0x0000040002027836 */ /* 0x000fca0000000000 */
[----:B------:R-:W-:-:S04]  /*1d2c0*/  SHF.R.U32.HI R2, RZ, 0x4, R2 ;  /* 0x00000004ff027819 */ /* 0x000fc80000011602 */
[----:B------:R-:W-:-:S04]  /*1d2d0*/  LOP3.LUT R2, R2, 0x3fff, RZ, 0xc0, !PT ;  /* 0x00003fff02027812 */ /* 0x000fc800078ec0ff */
[----:B------:R-:W-:Y:S01]  /*1d2e0*/  LOP3.LUT R5, R2, 0x5800000, RZ, 0xfc, !PT ;  /* 0x0580000002057812 */ /* 0x000fe200078efcff */
[----:B-1----:R-:W-:Y:S06]  /*1d2f0*/  @P2 BRA `(.L_x_7484) ;  /* 0x0000000000082947 */ /* 0x002fec0003800000 */
[----:B------:R-:W1:Y:S02]  /*1d300*/  SYNCS.PHASECHK.TRANS64.TRYWAIT P0, [R10+URZ+0x34850], R3 ;  /* 0x034850030a0075a7 */ /* 0x000e64000800017f */
[----:B-1----:R-:W-:Y:S05]  /*1d310*/  @!P0 BRA `(.L_x_7485) ;  /* 0x000000a800148947 */ /* 0x002fea0003800000 */
.L_x_7484:
[----:B------:R-:W-:Y:S01]  /*1d320*/  IMAD R2, R222, 0xb00, R5 ;  /* 0x00000b00de027824 */ /* 0x000fe200078e0205 */
[----:B------:R-:W2:Y:S01]  /*1d330*/  LDL.LU R13, [R1+0x60] ;  /* 0x00006000010d7983 */ /* 0x000ea20000300800 */
[----:B01----:R-:W-:Y:S01]  /*1d340*/  IMAD.MOV.U32 R3, RZ, RZ, 0x40000040 ;  /* 0x40000040ff037424 */ /* 0x003fe200078e00ff */
[----:B------:R-:W-:Y:S05]  /*1d350*/  WARPSYNC.ALL ;  /* 0x0000000000007948 */ /* 0x000fea0003800000 */
[C---:B------:R-:W-:Y:S01]  /*1d360*/  R2UR UR6, R2.reuse ;  /* 0x00000000020672ca */ /* 0x040fe200000e0000 */
[----:B------:R-:W-:Y:S01]  /*1d370*/  WARPGROUP.ARRIVE ;  /* 0x00000000000079c5 */ /* 0x000fe20000000000 */
[----:B------:R-:W-:Y:S01]  /*1d380*/  R2UR UR7, R3 ;  /* 0x00000000030772ca */ /* 0x000fe200000e0000 */
[----:B------:R-:W-:Y:S01]  /*1d390*/  IMAD.MOV.U32 R5, RZ, RZ, 0x40000040 ;  /* 0x40000040ff057424 */ /* 0x000fe200078e00ff */
[----:B------:R-:W-:Y:S01]  /*1d3a0*/  IADD3 R4, R2, 0x80, RZ ;  /* 0x0000008002047810 */ /* 0x000fe20007ffe0ff */
[----:B------:R-:W-:Y:S01]  /*1d3b0*/  IMAD.MOV.U32 R3, RZ, RZ, 0x40000040 ;  /* 0x40000040ff037424 */ /* 0x000fe200078e00ff */
[----:B------:R-:W-:Y:S01]  /*1d3c0*/  MOV R7, RZ ;  /* 0x000000ff00077202 */ /* 0x000fe20000000f00 */
[----:B------:R-:W-:Y:S01]  /*1d3d0*/  @!P1 VIADD R10, R10, 0x34860 ;  /* 0x000348600a0a9836 */ /* 0x000fe20000000000 */
[----:B------:R-:W-:-:S04]  /*1d3e0*/  IADD3 R222, R222, 0x1, RZ ;  /* 0x00000001dede7810 */ /* 0x000fc80007ffe0ff */
[----:B------:R-:W-:Y:S02]  /*1d3f0*/  ISETP.NE.AND P0, PT, R222, 0x2, PT ;  /* 0x00000002de00780c */ /* 0x000fe40003f05270 */
[----:B------:R-:W-:Y:S01]  /*1d400*/  @!P1 PRMT R10, RZ, 0x654, R10 ;  /* 0x00000654ff0a9816 */ /* 0x000fe2000000000a */
[----:B------:R-:W-:Y:S01]  /*1d410*/  HGMMA.64x128x16.F32 R24, R176, gdesc[UR4].tnspB, R24, gsb0 ;  /* 0x41e00004b0187df0 */ /* 0x000fe20008000818 */
[----:B------:R-:W-:Y:S01]  /*1d420*/  R2UR UR6, R4 ;  /* 0x00000000040672ca */ /* 0x000fe200000e0000 */
[----:B------:R-:W-:Y:S01]  /*1d430*/  VIADD R4, R2, 0x100 ;  /* 0x0000010002047836 */ /* 0x000fe20000000000 */
[----:B------:R-:W-:Y:S01]  /*1d440*/  R2UR UR7, R5 ;  /* 0x00000000050772ca */ /* 0x000fe200000e0000 */
[----:B------:R-:W-:Y:S01]  /*1d450*/  IMAD.MOV.U32 R5, RZ, RZ, 0x40000040 ;  /* 0x40000040ff057424 */ /* 0x000fe200078e00ff */
[----:B------:R-:W-:Y:S01]  /*1d460*/  SEL R222, R222, RZ, P0 ;  /* 0x000000ffdede7207 */ /* 0x000fe20000000000 */
[----:B------:R-:W-:Y:S02]  /*1d470*/  WARPGROUP.DEPBAR.LE gsb0, 0x0 ;  /* 0x00008000000079c5 */ /* 0x000fe40000010000 */
[----:B------:R-:W-:-:S08]  /*1d480*/  WARPGROUP.ARRIVE ;  /* 0x00000000000079c5 */ /* 0x000fd00000000000 */
[----:B------:R-:W-:Y:S01]  /*1d490*/  HGMMA.64x128x16.F32 R24, R180, gdesc[UR4].tnspB, R24, gsb0 ;  /* 0x41e00004b4187df0 */ /* 0x000fe20008000818 */
[----:B------:R-:W-:Y:S02]  /*1d4a0*/  R2UR UR6, R4 ;  /* 0x00000000040672ca */ /* 0x000fe400000e0000 */
[----:B------:R-:W-:Y:S01]  /*1d4b0*/  R2UR UR7, R5 ;  /* 0x00000000050772ca */ /* 0x000fe200000e0000 */
[----:B------:R-:W-:Y:S01]  /*1d4c0*/  IMAD.MOV.U32 R5, RZ, RZ, 0x40000040 ;  /* 0x40000040ff057424 */ /* 0x000fe200078e00ff */
[----:B------:R-:W-:Y:S01]  /*1d4d0*/  IADD3 R4, R2, 0x180, RZ ;  /* 0x0000018002047810 */ /* 0x000fe20007ffe0ff */
[----:B--2---:R-:W-:-:S05]  /*1d4e0*/  VIADD R13, R13, 0x1 ;  /* 0x000000010d0d7836 */ /* 0x004fca0000000000 */
[----:B------:R-:W-:Y:S01]  /*1d4f0*/  STL [R1+0x60], R13 ;  /* 0x0000600d01007387 */ /* 0x000fe20000100800 */
[----:B------:R-:W-:Y:S02]  /*1d500*/  WARPGROUP.DEPBAR.LE gsb0, 0x0 ;  /* 0x00008000000079c5 */ /* 0x000fe40000010000 */
[----:B------:R-:W-:-:S06]  /*1d510*/  WARPGROUP.ARRIVE ;  /* 0x00000000000079c5 */ /* 0x000fcc0000000000 */
        /* <DEDUP_REMOVED lines=39> */
[C---:B------:R-:W-:Y:S01]  /*1d790*/  IADD3 R4, R2.reuse, 0x480, RZ ;  /* 0x0000048002047810 */ /* 0x040fe20007ffe0ff */
[----:B------:R-:W-:Y:S01]  /*1d7a0*/  VIADD R2, R2, 0x500 ;  /* 0x0000050002027836 */ /* 0x000fe20000000000 */
[----:B------:R-:W-:Y:S02]  /*1d7b0*/  WARPGROUP.DEPBAR.LE gsb0, 0x0 ;  /* 0x00008000000079c5 */ /* 0x000fe40000010000 */
[----:B------:R-:W-:-:S07]  /*1d7c0*/  WARPGROUP.ARRIVE ;  /* 0x00000000000079c5 */ /* 0x000fce0000000000 */
[----:B------:R-:W-:Y:S01]  /*1d7d0*/  HGMMA.64x128x16.F32 R24, R208, gdesc[UR4].tnspB, R24, gsb0 ;  /* 0x41e00004d0187df0 */ /* 0x000fe20008000818 */
[----:B------:R-:W-:Y:S02]  /*1d7e0*/  R2UR UR6, R4 ;  /* 0x00000000040672ca */ /* 0x000fe400000e0000 */
[----:B------:R-:W-:Y:S02]  /*1d7f0*/  R2UR UR7, R5 ;  /* 0x00000000050772ca */ /* 0x000fe400000e0000 */
[----:B------:R-:W0:Y:S02]  /*1d800*/  SHFL.BFLY PT, R5, R0, 0x2, 0x1f ;  /* 0x0c401f0000057f89 */ /* 0x000e2400000e0000 */
[----:B0-----:R-:W-:Y:S01]  /*1d810*/  FADD.FTZ R5, R5, R0 ;  /* 0x0000000005057221 */ /* 0x001fe20000010000 */
[----:B------:R-:W-:-:S04]  /*1d820*/  SEL R0, RZ, 0x1, P0 ;  /* 0x00000001ff007807 */ /* 0x000fc80000000000 */
[----:B------:R-:W0:Y:S01]  /*1d830*/  SHFL.BFLY PT, R4, R5, 0x1, 0x1f ;  /* 0x0c201f0005047f89 */ /* 0x000e2200000e0000 */
[----:B------:R-:W-:Y:S01]  /*1d840*/  LOP3.LUT R229, R229, R0, RZ, 0x3c, !PT ;  /* 0x00000000e5e57212 */ /* 0x000fe200078e3cff */
[----:B------:R-:W-:Y:S02]  /*1d850*/  IMAD.MOV.U32 R0, RZ, RZ, -0x800000 ;  /* 0xff800000ff007424 */ /* 0x000fe400078e00ff */
[----:B0-----:R-:W-:-:S05]  /*1d860*/  FADD.FTZ R12, R5, R4 ;  /* 0x00000004050c7221 */ /* 0x001fca0000010000 */
[----:B------:R-:W-:-:S13]  /*1d870*/  FSETP.NE.FTZ.AND P3, PT, R12, RZ, PT ;  /* 0x000000ff0c00720b */ /* 0x000fda0003f75000 */
[----:B------:R-:W0:Y:S08]  /*1d880*/  @P3 MUFU.LG2 R8, R12 ;  /* 0x0000000c00083308 */ /* 0x000e300000000c00 */
[----:B------:R-:W-:Y:S01]  /*1d890*/  @P3 MUFU.RCP R7, R12 ;  /* 0x0000000c00073308 */ /* 0x000fe20000001000 */
[----:B0-----:R-:W-:Y:S01]  /*1d8a0*/  @P3 FMUL.FTZ R9, R8, 0.69314718246459960938 ;  /* 0x3f31721808093820 */ /* 0x001fe20000410000 */
[----:B------:R-:W-:-:S02]  /*1d8b0*/  WARPGROUP.DEPBAR.LE gsb0, 0x0 ;  /* 0x00008000000079c5 */ /* 0x000fc40000010000 */
[----:B------:R-:W-:-:S06]  /*1d8c0*/  WARPGROUP.ARRIVE ;  /* 0x00000000000079c5 */ /* 0x000fcc0000000000 */
[----:B------:R-:W-:Y:S01]  /*1d8d0*/  HGMMA.64x128x16.F32 R24, R212, gdesc[UR4].tnspB, R24, gsb0 ;  /* 0x41e00004d4187df0 */ /* 0x000fe20008000818 */
[----:B------:R-:W-:Y:S02]  /*1d8e0*/  R2UR UR6, R2 ;  /* 0x00000000020672ca */ /* 0x000fe400000e0000 */
[----:B------:R-:W-:Y:S02]  /*1d8f0*/  R2UR UR7, R3 ;  /* 0x00000000030772ca */ /* 0x000fe400000e0000 */
[----:B------:R-:W0:Y:S02]  /*1d900*/  SHFL.BFLY PT, R3, R14, 0x2, 0x1f ;  /* 0x0c401f000e037f89 */ /* 0x000e2400000e0000 */
[----:B0-----:R-:W-:-:S05]  /*1d910*/  FADD.FTZ R3, R3, R14 ;  /* 0x0000000e03037221 */ /* 0x001fca0000010000 */
[----:B------:R-:W0:Y:S02]  /*1d920*/  SHFL.BFLY PT, R2, R3, 0x1, 0x1f ;  /* 0x0c201f0003027f89 */ /* 0x000e2400000e0000 */
[----:B0-----:R-:W-:Y:S01]  /*1d930*/  FADD.FTZ R11, R3, R2 ;  /* 0x00000002030b7221 */ /* 0x001fe20000010000 */
[----:B------:R-:W-:Y:S02]  /*1d940*/  IMAD.MOV.U32 R2, RZ, RZ, RZ ;  /* 0x000000ffff027224 */ /* 0x000fe400078e00ff */
[----:B------:R-:W-:Y:S02]  /*1d950*/  IMAD.MOV.U32 R3, RZ, RZ, -0x800000 ;  /* 0xff800000ff037424 */ /* 0x000fe400078e00ff */
[----:B------:R-:W-:-:S13]  /*1d960*/  FSETP.NE.FTZ.AND P2, PT, R11, RZ, PT ;  /* 0x000000ff0b00720b */ /* 0x000fda0003f55000 */
[----:B------:R-:W0:Y:S01]  /*1d970*/  @P2 MUFU.LG2 R6, R11 ;  /* 0x0000000b00062308 */ /* 0x000e220000000c00 */
[C---:B------:R-:W-:Y:S01]  /*1d980*/  @P2 FMUL.FTZ R4, R88.reuse, 0.69314718246459960938 ;  /* 0x3f31721858042820 */ /* 0x040fe20000410000 */
[----:B------:R-:W-:-:S04]  /*1d990*/  @P3 FMUL.FTZ R88, R88, 0.69314718246459960938 ;  /* 0x3f31721858583820 */ /* 0x000fc80000410000 */
[----:B------:R-:W-:Y:S02]  /*1d9a0*/  @P3 FFMA.FTZ R0, R88, R92, R9 ;  /* 0x0000005c58003223 */ /* 0x000fe40000010009 */
[----:B------:R-:W1:Y:S01]  /*1d9b0*/  @P2 MUFU.RCP R2, R11 ;  /* 0x0000000b00022308 */ /* 0x000e620000001000 */
[----:B0-----:R-:W-:-:S04]  /*1d9c0*/  @P2 FMUL.FTZ R5, R6, 0.69314718246459960938 ;  /* 0x3f31721806052820 */ /* 0x001fc80000410000 */
[----:B------:R-:W-:Y:S01]  /*1d9d0*/  @P2 FFMA.FTZ R3, R4, R89, R5 ;  /* 0x0000005904032223 */ /* 0x000fe20000010005 */
[----:B------:R-:W-:Y:S02]  /*1d9e0*/  WARPGROUP.DEPBAR.LE gsb0, 0x0 ;  /* 0x00008000000079c5 */ /* 0x000fe40000010000 */
[----:B------:R-:W-:-:S06]  /*1d9f0*/  WARPGROUP.ARRIVE ;  /* 0x00000000000079c5 */ /* 0x000fcc0000000000 */
[----:B------:R-:W-:Y:S03]  /*1da00*/  HGMMA.64x128x16.F32 R24, R216, gdesc[UR4].tnspB, R24, gsb0 ;  /* 0x41e00004d8187df0 */ /* 0x000fe60008000818 */
[----:B------:R-:W-:Y:S02]  /*1da10*/  WARPGROUP.DEPBAR.LE gsb0, 0x0 ;  /* 0x00008000000079c5 */ /* 0x000fe40000010000 */
        /* <DEDUP_REMOVED lines=45> */
[----:B------:R-:W-:Y:S01]  /*1dcf0*/  FMUL.FTZ R61, R61, R2 ;  /* 0x000000023d3d7220 */ /* 0x000fe20000410000 */
[----:B------:R-:W-:Y:S01]  /*1dd00*/  PLOP3.LUT P1, PT, PT, PT, PT, 0x8, 0x0 ;  /* 0x000000000000781c */ /* 0x000fe20003f2e170 */
        /* <DEDUP_REMOVED lines=19> */
.L_x_7425:
[----:B------:R-:W2:Y:S04]  /*1de40*/  LDL R82, [R1+0x5c] ;  /* 0x00005c0001527983 */ /* 0x000ea80000100800 */
[----:B------:R-:W2:Y:S01]  /*1de50*/  LDL R78, [R1+0x68] ;  /* 0x00006800014e7983 */ /* 0x000ea20000100800 */
[----:B------:R-:W-:Y:S05]  /*1de60*/  WARPSYNC.ALL ;  /* 0x0000000000007948 */ /* 0x000fea0003800000 */
[----:B------:R-:W0:Y:S01]  /*1de70*/  S2UR UR5, SR_CgaCtaId ;  /* 0x00000000000579c3 */ /* 0x000e220000008800 */
[----:B------:R-:W-:Y:S01]  /*1de80*/  UMOV UR4, 0x400 ;  /* 0x0000040000047882 */ /* 0x000fe20000000000 */
[----:B------:R-:W-:Y:S01]  /*1de90*/  BSSY B0, `(.L_x_7486) ;  /* 0x0000228000007945 */ /* 0x000fe20003800000 */
[----:B------:R-:W-:Y:S01]  /*1dea0*/  SHF.R.S32.HI R48, RZ, 0x1f, R221 ;  /* 0x0000001fff307819 */ /* 0x000fe200000114dd */
[----:B0-----:R-:W-:-:S06]  /*1deb0*/  ULEA UR4, UR5, UR4, 0x18 ;  /* 0x0000000405047291 */ /* 0x001fcc000f8ec03f */
[----:B------:R-:W-:Y:S01]  /*1dec0*/  IMAD.U32 R2, RZ, RZ, UR4 ;  /* 0x00000004ff027e24 */ /* 0x000fe2000f8e00ff */
[----:B------:R-:W-:Y:S06]  /*1ded0*/  BAR.SYNC.DEFER_BLOCKING 0x5, 0x180 ;  /* 0x0146000000007b1d */ /* 0x000fec0000010000 */
[----:B------:R0:W1:Y:S02]  /*1dee0*/  LDS.128 R28, [R2+0x348d0] ;  /* 0x0348d000021c7984 */ /* 0x0000640000000c00 */
[----:B------:R-:W-:Y:S06]  /*1def0*/  BAR.ARV 0x4, 0x180 ;  /* 0x0106000000007b1d */ /* 0x000fec0000002000 */
[----:B--2---:R-:W-:Y:S01]  /*1df00*/  SHF.L.U64.HI R74, R82, 0x2, R78 ;  /* 0x00000002524a7819 */ /* 0x004fe2000001024e */
[----:B01----:R-:W-:Y:S06]  /*1df10*/  @P1 BRA `(.L_x_7487) ;  /* 0x00000014006c1947 */ /* 0x003fec0003800000 */
[----:B------:R-:W2:Y:S04]  /*1df20*/  LDL R4, [R1+0x8c] ;  /* 0x00008c0001047983 */ /* 0x000ea80000100800 */
[----:B------:R-:W3:Y:S04]  /*1df30*/  LDL.LU R112, [R1+0x58] ;  /* 0x0000580001707983 */ /* 0x000ee80000300800 */
[----:B------:R-:W4:Y:S04]  /*1df40*/  LDL R111, [R1+0x88] ;  /* 0x00008800016f7983 */ /* 0x000f280000100800 */
[----:B------:R-:W4:Y:S01]  /*1df50*/  LDL R86, [R1+0x64] ;  /* 0x0000640001567983 */ /* 0x000f220000100800 */
[----:B------:R-:W0:Y:S01]  /*1df60*/  S2R R5, SR_SWINHI ;  /* 0x0000000000057919 */ /* 0x000e220000002f00 */
[----:B------:R-:W-:Y:S05]  /*1df70*/  WARPSYNC.ALL ;  /* 0x0000000000007948 */ /* 0x000fea0003800000 */
[----:B------:R-:W-:Y:S01]  /*1df80*/  F2FP.F16.F32.PACK_AB R36, R57, R36 ;  /* 0x000000243924723e */ /* 0x000fe200000000ff */
[----:B------:R-:W-:Y:S01]  /*1df90*/  ULDC.64 UR4, c[0x0][0xc00] ;  /* 0x0003000000047ab9 */ /* 0x000fe20000000a00 */
[----:B------:R-:W1:Y:S01]  /*1dfa0*/  LDC R57, c[0x0][0xbe8] ;  /* 0x0002fa00ff397b82 */ /* 0x000e620000000800 */
[----:B------:R-:W-:-:S02]  /*1dfb0*/  MOV R20, R2 ;  /* 0x0000000200147202 */ /* 0x000fc40000000f00 */
[----:B0-----:R-:W-:Y:S02]  /*1dfc0*/  MOV R21, R5 ;  /* 0x0000000500157202 */ /* 0x001fe40000000f00 */
[----:B------:R-:W-:Y:S02]  /*1dfd0*/  F2FP.F16.F32.PACK_AB R10, R103, R10 ;  /* 0x0000000a670a723e */ /* 0x000fe400000000ff */
[----:B------:R-:W-:Y:S02]  /*1dfe0*/  F2FP.F16.F32.PACK_AB R35, R35, R54 ;  /* 0x000000362323723e */ /* 0x000fe400000000ff */
[----:B------:R-:W-:Y:S01]  /*1dff0*/  F2FP.F16.F32.PACK_AB R39, R39, R50 ;  /* 0x000000322727723e */ /* 0x000fe200000000ff */
[----:B------:R-:W-:Y:S01]  /*1e000*/  IMAD.MOV.U32 R50, RZ, RZ, RZ ;  /* 0x000000ffff327224 */ /* 0x000fe200078e00ff */
[----:B------:R-:W-:Y:S01]  /*1e010*/  ULDC.64 UR6, c[0x0][0x208] ;  /* 0x0000820000067ab9 */ /* 0x000fe20000000a00 */
[----:B------:R-:W-:Y:S01]  /*1e020*/  BAR.SYNC.DEFER_BLOCKING 0x1, 0x100 ;  /* 0x0044000000007b1d */ /* 0x000fe20000010000 */
[----:B--2---:R-:W-:-:S03]  /*1e030*/  IMAD.WIDE R8, R4, 0x2, R20 ;  /* 0x0000000204087825 */ /* 0x004fc600078e0214 */
[C---:B------:R-:W-:Y:S02]  /*1e040*/  IADD3 R63, P5, R8.reuse, 0x20, RZ ;  /* 0x00000020083f7810 */ /* 0x040fe40007fbe0ff */
[C---:B------:R-:W-:Y:S02]  /*1e050*/  LOP3.LUT R33, R8.reuse, 0x380, RZ, 0xc0, !PT ;  /* 0x0000038008217812 */ /* 0x040fe400078ec0ff */
[----:B------:R-:W-:Y:S02]  /*1e060*/  IADD3.X R5, RZ, R9, RZ, P5, !PT ;  /* 0x00000009ff057210 */ /* 0x000fe40002ffe4ff */
[C---:B------:R-:W-:Y:S02]  /*1e070*/  IADD3 R109, P5, R8.reuse, 0x4060, RZ ;  /* 0x00004060086d7810 */ /* 0x040fe40007fbe0ff */
[----:B------:R-:W-:Y:S02]  /*1e080*/  IADD3 R67, P0, R8, 0x40, RZ ;  /* 0x0000004008437810 */ /* 0x000fe40007f1e0ff */
[----:B------:R-:W-:-:S02]  /*1e090*/  LOP3.LUT R28, R109, 0x380, RZ, 0xc0, !PT ;  /* 0x000003806d1c7812 */ /* 0x000fc400078ec0ff */
[----:B------:R-:W-:Y:S02]  /*1e0a0*/  SHF.R.U64 R33, R33, 0x3, RZ ;  /* 0x0000000321217819 */ /* 0x000fe400000012ff */
[C---:B------:R-:W-:Y:S02]  /*1e0b0*/  IADD3 R71, P1, R8.reuse, 0x60, RZ ;  /* 0x0000006008477810 */ /* 0x040fe40007f3e0ff */
[----:B------:R-:W-:Y:S02]  /*1e0c0*/  LOP3.LUT R4, R63, 0x380, RZ, 0xc0, !PT ;  /* 0x000003803f047812 */ /* 0x000fe400078ec0ff */
[----:B------:R-:W-:Y:S02]  /*1e0d0*/  LOP3.LUT R6, R67, 0x380, RZ, 0xc0, !PT ;  /* 0x0000038043067812 */ /* 0x000fe400078ec0ff */
[C---:B------:R-:W-:Y:S02]  /*1e0e0*/  IADD3 R75, P2, R8.reuse, 0x4000, RZ ;  /* 0x00004000084b7810 */ /* 0x040fe40007f5e0ff */
[----:B------:R-:W-:-:S02]  /*1e0f0*/  IADD3 R79, P3, R8, 0x4020, RZ ;  /* 0x00004020084f7810 */ /* 0x000fc40007f7e0ff */
[----:B------:R-:W-:Y:S02]  /*1e100*/  IADD3 R83, P4, R8, 0x4040, RZ ;  /* 0x0000404008537810 */ /* 0x000fe40007f9e0ff */
[----:B------:R-:W-:Y:S02]  /*1e110*/  SHF.R.U64 R28, R28, 0x3, RZ ;  /* 0x000000031c1c7819 */ /* 0x000fe400000012ff */
[----:B------:R-:W-:Y:S02]  /*1e120*/  LOP3.LUT R8, R33, R8, RZ, 0x3c, !PT ;  /* 0x0000000821087212 */ /* 0x000fe400078e3cff */
[----:B------:R-:W-:Y:S02]  /*1e130*/  LOP3.LUT R12, R71, 0x380, RZ, 0xc0, !PT ;  /* 0x00000380470c7812 */ /* 0x000fe400078ec0ff */
[----:B------:R-:W-:Y:S02]  /*1e140*/  SHF.R.U64 R4, R4, 0x3, RZ ;  /* 0x0000000304047819 */ /* 0x000fe400000012ff */
[----:B------:R-:W-:-:S02]  /*1e150*/  SHF.R.U64 R6, R6, 0x3, RZ ;  /* 0x0000000306067819 */ /* 0x000fc400000012ff */
[----:B------:R-:W-:Y:S01]  /*1e160*/  LOP3.LUT R32, R28, R109, RZ, 0x3c, !PT ;  /* 0x0000006d1c207212 */ /* 0x000fe200078e3cff */
[--C-:B------:R-:W-:Y:S01]  /*1e170*/  IMAD.X R7, RZ, RZ, R9.reuse, P0 ;  /* 0x000000ffff077224 */ /* 0x100fe200000e0609 */
[----:B------:R-:W-:Y:S01]  /*1e180*/  MOV R28, R8 ;  /* 0x00000008001c7202 */ /* 0x000fe20000000f00 */
[--C-:B------:R-:W-:Y:S01]  /*1e190*/  IMAD.X R13, RZ, RZ, R9.reuse, P1 ;  /* 0x000000ffff0d7224 */ /* 0x100fe200008e0609 */
[----:B------:R-:W-:Y:S01]  /*1e1a0*/  IADD3.X R25, RZ, R9, RZ, P3, !PT ;  /* 0x00000009ff197210 */ /* 0x000fe20001ffe4ff */
[--C-:B------:R-:W-:Y:S01]  /*1e1b0*/  IMAD.X R15, RZ, RZ, R9.reuse, P2 ;  /* 0x000000ffff0f7224 */ /* 0x100fe200010e0609 */
[----:B------:R-:W-:Y:S01]  /*1e1c0*/  SHF.R.U64 R12, R12, 0x3, RZ ;  /* 0x000000030c0c7819 */ /* 0x000fe200000012ff */
[--C-:B------:R-:W-:Y:S01]  /*1e1d0*/  IMAD.X R27, RZ, RZ, R9.reuse, P4 ;  /* 0x000000ffff1b7224 */ /* 0x100fe200020e0609 */
[----:B------:R-:W-:Y:S01]  /*1e1e0*/  F2FP.F16.F32.PACK_AB R8, R104, R11 ;  /* 0x0000000b6808723e */ /* 0x000fe200000000ff */
[----:B------:R-:W-:Y:S01]  /*1e1f0*/  IMAD.X R33, RZ, RZ, R9, P5 ;  /* 0x000000ffff217224 */ /* 0x000fe200028e0609 */
[----:B------:R-:W-:-:S02]  /*1e200*/  LOP3.LUT R4, R4, R63, RZ, 0x3c, !PT ;  /* 0x0000003f04047212 */ /* 0x000fc400078e3cff */
[----:B------:R-:W-:Y:S02]  /*1e210*/  LOP3.LUT R6, R6, R67, RZ, 0x3c, !PT ;  /* 0x0000004306067212 */ /* 0x000fe400078e3cff */
[----:B------:R-:W-:Y:S02]  /*1e220*/  LOP3.LUT R14, R75, 0x380, RZ, 0xc0, !PT ;  /* 0x000003804b0e7812 */ /* 0x000fe400078ec0ff */
[----:B------:R-:W-:Y:S02]  /*1e230*/  F2FP.F16.F32.PACK_AB R9, R107, R110 ;  /* 0x0000006e6b09723e */ /* 0x000fe400000000ff */
[----:B------:R-:W-:Y:S02]  /*1e240*/  F2FP.F16.F32.PACK_AB R11, R105, R108 ;  /* 0x0000006c690b723e */ /* 0x000fe400000000ff */
[----:B------:R-:W-:Y:S02]  /*1e250*/  LOP3.LUT R24, R79, 0x380, RZ, 0xc0, !PT ;  /* 0x000003804f187812 */ /* 0x000fe400078ec0ff */
[----:B------:R-:W-:-:S02]  /*1e260*/  LOP3.LUT R26, R83, 0x380, RZ, 0xc0, !PT ;  /* 0x00000380531a7812 */ /* 0x000fc400078ec0ff */
[----:B------:R-:W-:Y:S01]  /*1e270*/  LOP3.LUT R12, R12, R71, RZ, 0x3c, !PT ;  /* 0x000000470c0c7212 */ /* 0x000fe200078e3cff */
[----:B------:R0:W-:Y:S01]  /*1e280*/  STSM.16.M88.4 [R28], R8 ;  /* 0x000000081c007844 */ /* 0x0001e20000000200 */
[----:B------:R-:W-:Y:S02]  /*1e290*/  SHF.R.U64 R14, R14, 0x3, RZ ;  /* 0x000000030e0e7819 */ /* 0x000fe400000012ff */
[----:B------:R-:W-:Y:S02]  /*1e2a0*/  MOV R71, R4 ;  /* 0x0000000400477202 */ /* 0x000fe40000000f00 */
[----:B------:R-:W-:Y:S02]  /*1e2b0*/  MOV R70, R6 ;  /* 0x0000000600467202 */ /* 0x000fe40000000f00 */
[----:B------:R-:W-:Y:S02]  /*1e2c0*/  SHF.R.U64 R24, R24, 0x3, RZ ;  /* 0x0000000318187819 */ /* 0x000fe400000012ff */
[----:B------:R-:W-:-:S02]  /*1e2d0*/  SHF.R.U64 R26, R26, 0x3, RZ ;  /* 0x000000031a1a7819 */ /* 0x000fc400000012ff */
[----:B------:R-:W-:Y:S02]  /*1e2e0*/  F2FP.F16.F32.PACK_AB R4, R96, R95 ;  /* 0x0000005f6004723e */ /* 0x000fe400000000ff */
[----:B------:R-:W-:Y:S02]  /*1e2f0*/  F2FP.F16.F32.PACK_AB R5, R85, R106 ;  /* 0x0000006a5505723e */ /* 0x000fe400000000ff */
[----:B------:R-:W-:Y:S02]  /*1e300*/  F2FP.F16.F32.PACK_AB R6, R101, R94 ;  /* 0x0000005e6506723e */ /* 0x000fe400000000ff */
[----:B------:R-:W-:Y:S02]  /*1e310*/  F2FP.F16.F32.PACK_AB R7, R81, R84 ;  /* 0x000000545107723e */ /* 0x000fe400000000ff */
[----:B0-----:R-:W-:Y:S02]  /*1e320*/  F2FP.F16.F32.PACK_AB R8, R102, R93 ;  /* 0x0000005d6608723e */ /* 0x001fe400000000ff */
[----:B------:R-:W-:-:S02]  /*1e330*/  F2FP.F16.F32.PACK_AB R9, R77, R80 ;  /* 0x000000504d09723e */ /* 0x000fc400000000ff */
[----:B------:R-:W-:Y:S02]  /*1e340*/  F2FP.F16.F32.PACK_AB R10, R99, R92 ;  /* 0x0000005c630a723e */ /* 0x000fe400000000ff */
[----:B------:R-:W-:Y:S02]  /*1e350*/  F2FP.F16.F32.PACK_AB R11, R73, R76 ;  /* 0x0000004c490b723e */ /* 0x000fe400000000ff */
[----:B------:R-:W-:Y:S01]  /*1e360*/  LOP3.LUT R14, R14, R75, RZ, 0x3c, !PT ;  /* 0x0000004b0e0e7212 */ /* 0x000fe200078e3cff */
[----:B------:R-:W-:Y:S01]  /*1e370*/  STSM.16.M88.4 [R71], R4 ;  /* 0x0000000447007844 */ /* 0x000fe20000000200 */
[----:B------:R-:W-:Y:S02]  /*1e380*/  LOP3.LUT R24, R24, R79, RZ, 0x3c, !PT ;  /* 0x0000004f18187212 */ /* 0x000fe400078e3cff */
[----:B------:R-:W-:Y:S01]  /*1e390*/  LOP3.LUT R26, R26, R83, RZ, 0x3c, !PT ;  /* 0x000000531a1a7212 */ /* 0x000fe200078e3cff */
[----:B------:R3:W-:Y:S01]  /*1e3a0*/  STSM.16.M88.4 [R70], R8 ;  /* 0x0000000846007844 */ /* 0x0007e20000000200 */
[----:B------:R-:W-:-:S02]  /*1e3b0*/  MOV R67, R12 ;  /* 0x0000000c00437202 */ /* 0x000fc40000000f00 */
[----:B------:R-:W-:Y:S02]  /*1e3c0*/  MOV R66, R14 ;  /* 0x0000000e00427202 */ /* 0x000fe40000000f00 */
[----:B------:R-:W-:Y:S02]  /*1e3d0*/  MOV R28, R32 ;  /* 0x00000020001c7202 */ /* 0x000fe40000000f00 */
[----:B------:R-:W-:Y:S02]  /*1e3e0*/  MOV R63, R24 ;  /* 0x00000018003f7202 */ /* 0x000fe40000000f00 */
[----:B------:R-:W-:Y:S02]  /*1e3f0*/  MOV R62, R26 ;  /* 0x0000001a003e7202 */ /* 0x000fe40000000f00 */
[----:B------:R-:W-:Y:S02]  /*1e400*/  F2FP.F16.F32.PACK_AB R12, R100, R91 ;  /* 0x0000005b640c723e */ /* 0x000fe400000000ff */
[----:B------:R-:W-:-:S02]  /*1e410*/  F2FP.F16.F32.PACK_AB R13, R69, R72 ;  /* 0x00000048450d723e */ /* 0x000fc400000000ff */
[----:B------:R-:W-:Y:S02]  /*1e420*/  F2FP.F16.F32.PACK_AB R14, R97, R90 ;  /* 0x0000005a610e723e */ /* 0x000fe400000000ff */
[----:B---3--:R-:W-:Y:S02]  /*1e430*/  IADD3 R10, P1, R112, UR4, RZ ;  /* 0x00000004700a7c10 */ /* 0x008fe4000ff3e0ff */
[----:B------:R-:W-:Y:S02]  /*1e440*/  F2FP.F16.F32.PACK_AB R15, R65, R68 ;  /* 0x00000044410f723e */ /* 0x000fe400000000ff */
[----:B------:R-:W-:Y:S02]  /*1e450*/  F2FP.F16.F32.PACK_AB R33, R34, R51 ;  /* 0x000000332221723e */ /* 0x000fe400000000ff */
[----:B------:R-:W-:Y:S02]  /*1e460*/  F2FP.F16.F32.PACK_AB R24, R98, R89 ;  /* 0x000000596218723e */ /* 0x000fe400000000ff */
[----:B------:R-:W-:-:S02]  /*1e470*/  F2FP.F16.F32.PACK_AB R25, R59, R64 ;  /* 0x000000403b19723e */ /* 0x000fc400000000ff */
[----:B------:R-:W-:Y:S02]  /*1e480*/  F2FP.F16.F32.PACK_AB R26, R61, R88 ;  /* 0x000000583d1a723e */ /* 0x000fe400000000ff */
[----:B------:R-:W-:Y:S02]  /*1e490*/  F2FP.F16.F32.PACK_AB R27, R55, R58 ;  /* 0x0000003a371b723e */ /* 0x000fe400000000ff */
[----:B------:R-:W-:Y:S02]  /*1e4a0*/  F2FP.F16.F32.PACK_AB R34, R56, R37 ;  /* 0x000000253822723e */ /* 0x000fe400000000ff */
[----:B------:R-:W-:Y:S02]  /*1e4b0*/  ISETP.NE.U32.AND P0, PT, RZ, UR4, PT ;  /* 0x00000004ff007c0c */ /* 0x000fe4000bf05070 */
[----:B------:R-:W-:Y:S02]  /*1e4c0*/  F2FP.F16.F32.PACK_AB R32, R60, R49 ;  /* 0x000000313c20723e */ /* 0x000fe400000000ff */
[----:B------:R-:W-:-:S02]  /*1e4d0*/  F2FP.F16.F32.PACK_AB R37, R38, R47 ;  /* 0x0000002f2625723e */ /* 0x000fc400000000ff */
[----:B------:R-:W-:Y:S02]  /*1e4e0*/  F2FP.F16.F32.PACK_AB R38, R52, R45 ;  /* 0x0000002d3426723e */ /* 0x000fe400000000ff */
[----:B------:R-:W-:Y:S01]  /*1e4f0*/  IADD3.X R11, R74, UR5, RZ, P1, !PT ;  /* 0x000000054a0b7c10 */ /* 0x000fe20008ffe4ff */
[----:B------:R0:W-:Y:S01]  /*1e500*/  STSM.16.M88.4 [R67], R12 ;  /* 0x0000000c43007844 */ /* 0x0001e20000000200 */
[----:B------:R-:W-:Y:S02]  /*1e510*/  F2FP.F16.F32.PACK_AB R4, R53, R44 ;  /* 0x0000002c3504723e */ /* 0x000fe400000000ff */
[----:B------:R-:W-:Y:S02]  /*1e520*/  F2FP.F16.F32.PACK_AB R5, R43, R46 ;  /* 0x0000002e2b05723e */ /* 0x000fe400000000ff */
[----:B------:R-:W-:Y:S02]  /*1e530*/  F2FP.F16.F32.PACK_AB R6, R41, R40 ;  /* 0x000000282906723e */ /* 0x000fe400000000ff */
[----:B------:R-:W-:-:S02]  /*1e540*/  F2FP.F16.F32.PACK_AB R7, R87, R42 ;  /* 0x0000002a5707723e */ /* 0x000fc400000000ff */
[----:B-1----:R-:W-:Y:S01]  /*1e550*/  ISETP.NE.AND P1, PT, R57, 0x1, PT ;  /* 0x000000013900780c */ /* 0x002fe20003f25270 */
[----:B------:R-:W-:Y:S01]  /*1e560*/  STSM.16.M88.4 [R66], R24 ;  /* 0x0000001842007844 */ /* 0x000fe20000000200 */
[----:B------:R-:W-:Y:S01]  /*1e570*/  ISETP.NE.AND.EX P0, PT, RZ, UR5, PT, P0 ;  /* 0x00000005ff007c0c */ /* 0x000fe2000bf05300 */
[----:B------:R-:W-:Y:S02]  /*1e580*/  ULDC.64 UR4, c[0x0][0xc08] ;  /* 0x0003020000047ab9 */ /* 0x000fe40000000a00 */
[----:B------:R-:W-:Y:S01]  /*1e590*/  STSM.16.M88.4 [R63], R32 ;  /* 0x000000203f007844 */ /* 0x000fe20000000200 */
[----:B------:R-:W-:-:S03]  /*1e5a0*/  ISETP.NE.U32.AND P2, PT, RZ, UR4, PT ;  /* 0x00000004ff007c0c */ /* 0x000fc6000bf45070 */
[----:B------:R-:W-:Y:S01]  /*1e5b0*/  STSM.16.M88.4 [R62], R36 ;  /* 0x000000243e007844 */ /* 0x000fe20000000200 */
[----:B------:R-:W-:-:S03]  /*1e5c0*/  ISETP.NE.AND.EX P2, PT, RZ, UR5, PT, P2 ;  /* 0x00000005ff007c0c */ /* 0x000fc6000bf45320 */
[----:B------:R1:W-:Y:S01]  /*1e5d0*/  STSM.16.M88.4 [R28], R4 ;  /* 0x000000041c007844 */ /* 0x0003e20000000200 */
[----:B0-----:R-:W0:Y:S08]  /*1e5e0*/  @P1 LDC R12, c[0x0][0xbec] ;  /* 0x0002fb00ff0c1b82 */ /* 0x001e300000000800 */
[----:B------:R-:W-:Y:S08]  /*1e5f0*/  BAR.SYNC.DEFER_BLOCKING 0x1, 0x100 ;  /* 0x0044000000007b1d */ /* 0x000ff00000010000 */
[----:B------:R-:W2:Y:S01]  /*1e600*/  @P1 LDC R13, c[0x0][0xbf0] ;  /* 0x0002fc00ff0d1b82 */ /* 0x000ea20000000800 */
[----:B------:R-:W-:Y:S01]  /*1e610*/  @P2 IADD3 R8, P3, R112, UR4, RZ ;  /* 0x0000000470082c10 */ /* 0x000fe2000ff7e0ff */
[----:B------:R-:W-:-:S03]  /*1e620*/  ULDC UR4, c[0x0][0xa88] ;  /* 0x0002a20000047ab9 */ /* 0x000fc60000000800 */
[----:B------:R-:W-:Y:S02]  /*1e630*/  @P2 IADD3.X R9, R74, UR5, RZ, P3, !PT ;  /* 0x000000054a092c10 */ /* 0x000fe40009ffe4ff */
[----:B-1----:R-:W-:Y:S01]  /*1e640*/  MOV R6, UR4 ;  /* 0x0000000400067c02 */ /* 0x002fe20008000f00 */
[----:B----4-:R-:W-:Y:S01]  /*1e650*/  IMAD R15, R86, 0x80, R111 ;  /* 0x00000080560f7824 */ /* 0x010fe200078e026f */
[----:B------:R1:W5:Y:S04]  /*1e660*/  @P0 LDG.E R50, desc[UR6][R10.64] ;  /* 0x000000060a320981 */ /* 0x000368000c1e1900 */
[----:B------:R1:W5:Y:S01]  /*1e670*/  @P2 LDG.E R6, desc[UR6][R8.64] ;  /* 0x0000000608062981 */ /* 0x000362000c1e1900 */
[----:B------:R-:W-:Y:S05]  /*1e680*/  @P2 BRA `(.L_x_7488) ;  /* 0x0000000000142947 */ /* 0x000fea0003800000 */
[----:B------:R-:W-:Y:S05]  /*1e690*/  @!P0 BRA `(.L_x_7488) ;  /* 0x0000000000108947 */ /* 0x000fea0003800000 */
[----:B------:R-:W-:Y:S02]  /*1e6a0*/  ULDC.64 UR4, c[0x0][0x208] ;  /* 0x0000820000047ab9 */ /* 0x000fe40000000a00 */
[----:B------:R-:W3:Y:S04]  /*1e6b0*/  LDG.E R5, desc[UR4][R10.64] ;  /* 0x000000040a057981 */ /* 0x000ee8000c1e1900 */
[----:B-----5:R-:W3:Y:S02]  /*1e6c0*/  LDG.E R6, desc[UR4][R10.64+0x4] ;  /* 0x000004040a067981 */ /* 0x020ee4000c1e1900 */
[----:B---3--:R-:W-:-:S07]  /*1e6d0*/  IMAD.IADD R6, R6, 0x1, -R5 ;  /* 0x0000000106067824 */ /* 0x008fce00078e0a05 */
.L_x_7488:
[----:B------:R-:W3:Y:S01]  /*1e6e0*/  LDL.LU R56, [R1+0x50] ;  /* 0x0000500001387983 */ /* 0x000ee20000300800 */
[----:B0-----:R-:W-:Y:S01]  /*1e6f0*/  @P1 IMAD.HI.U32 R4, R15, R12, RZ ;  /* 0x0000000c0f041227 */ /* 0x001fe200078e00ff */
[----:B------:R-:W-:Y:S01]  /*1e700*/  ULDC.64 UR4, c[0x0][0xb90] ;  /* 0x0002e40000047ab9 */ /* 0x000fe20000000a00 */
[----:B-----5:R-:W-:Y:S01]  /*1e710*/  SHF.R.S32.HI R51, RZ, 0x1f, R50 ;  /* 0x0000001fff337819 */ /* 0x020fe20000011432 */
[----:B------:R-:W4:Y:S01]  /*1e720*/  LDL R14, [R1+0x80] ;  /* 0x00008000010e7983 */ /* 0x000f220000100800 */
[----:B------:R-:W-:Y:S01]  /*1e730*/  IMAD.MOV.U32 R7, RZ, RZ, R15 ;  /* 0x000000ffff077224 */ /* 0x000fe200078e000f */
[----:B--2---:R-:W-:Y:S01]  /*1e740*/  @P1 SHF.R.U32.HI R7, RZ, R13, R4 ;  /* 0x0000000dff071219 */ /* 0x004fe20000011604 */
[----:B------:R-:W0:Y:S01]  /*1e750*/  S2R R27, SR_TID.X ;  /* 0x00000000001b7919 */ /* 0x000e220000002100 */
[----:B-1----:R-:W-:Y:S02]  /*1e760*/  SHF.L.U32 R10, R22, 0x6, RZ ;  /* 0x00000006160a7819 */ /* 0x002fe400000006ff */
[----:B------:R-:W-:-:S02]  /*1e770*/  SEL R28, R78, RZ, !P0 ;  /* 0x000000ff4e1c7207 */ /* 0x000fc40004000000 */
[----:B------:R-:W-:Y:S01]  /*1e780*/  SEL R59, R82, RZ, !P0 ;  /* 0x000000ff523b7207 */ /* 0x000fe20004000000 */
[----:B------:R-:W-:-:S04]  /*1e790*/  IMAD.IADD R11, R16, 0x1, R10 ;  /* 0x00000001100b7824 */ /* 0x000fc800078e020a */
[----:B------:R-:W-:Y:S01]  /*1e7a0*/  IMAD.WIDE R20, R11, 0x2, R20 ;  /* 0x000000020b147825 */ /* 0x000fe200078e0214 */
[----:B------:R-:W-:Y:S01]  /*1e7b0*/  SHF.R.S32.HI R11, RZ, 0x1f, R7 ;  /* 0x0000001fff0b7819 */ /* 0x000fe20000011407 */
[----:B------:R-:W1:Y:S02]  /*1e7c0*/  S2R R60, SR_TID.X ;  /* 0x00000000003c7919 */ /* 0x000e640000002100 */
[----:B0-----:R-:W-:-:S05]  /*1e7d0*/  VIADD R27, R27, 0xffffff80 ;  /* 0xffffff801b1b7836 */ /* 0x001fca0000000000 */
[----:B------:R-:W-:-:S04]  /*1e7e0*/  SHF.R.S32.HI R26, RZ, 0x1f, R27 ;  /* 0x0000001fff1a7819 */ /* 0x000fc8000001141b */
[----:B------:R-:W-:-:S04]  /*1e7f0*/  LEA.HI R26, R26, R27, RZ, 0x7 ;  /* 0x0000001b1a1a7211 */ /* 0x000fc800078f38ff */
[----:B------:R-:W-:Y:S01]  /*1e800*/  LOP3.LUT R26, R26, 0xffffff80, RZ, 0xc0, !PT ;  /* 0xffffff801a1a7812 */ /* 0x000fe200078ec0ff */
[----:B------:R-:W-:-:S04]  /*1e810*/  IMAD R61, R6, R57, RZ ;  /* 0x00000039063d7224 */ /* 0x000fc800078e02ff */
[----:B------:R-:W-:Y:S01]  /*1e820*/  IMAD.IADD R26, R27, 0x1, -R26 ;  /* 0x000000011b1a7824 */ /* 0x000fe200078e0a1a */
[C---:B------:R-:W-:Y:S02]  /*1e830*/  IADD3 R33, P3, R20.reuse, 0x4000, RZ ;  /* 0x0000400014217810 */ /* 0x040fe40007f7e0ff */
[----:B------:R-:W-:Y:S02]  /*1e840*/  IADD3 R13, P4, R20, 0x2000, RZ ;  /* 0x00002000140d7810 */ /* 0x000fe40007f9e0ff */
[----:B------:R-:W-:Y:S02]  /*1e850*/  LOP3.LUT R32, R33, 0x380, RZ, 0xc0, !PT ;  /* 0x0000038021207812 */ /* 0x000fe400078ec0ff */
[----:B-1----:R-:W-:Y:S02]  /*1e860*/  IADD3 R60, R60, -0x80, RZ ;  /* 0xffffff803c3c7810 */ /* 0x002fe40007ffe0ff */
[----:B------:R-:W-:Y:S01]  /*1e870*/  SHF.R.U64 R32, R32, 0x3, RZ ;  /* 0x0000000320207819 */ /* 0x000fe200000012ff */
[----:B------:R-:W-:Y:S01]  /*1e880*/  ULDC.64 UR6, c[0x0][0x208] ;  /* 0x0000820000067ab9 */ /* 0x000fe20000000a00 */
[----:B------:R-:W-:-:S02]  /*1e890*/  SHF.R.S32.HI R58, RZ, 0x1f, R60 ;  /* 0x0000001fff3a7819 */ /* 0x000fc4000001143c */
[----:B------:R-:W-:Y:S02]  /*1e8a0*/  LOP3.LUT R32, R32, R33, RZ, 0x3c, !PT ;  /* 0x0000002120207212 */ /* 0x000fe400078e3cff */
[----:B------:R-:W-:Y:S02]  /*1e8b0*/  IADD3.X R33, RZ, R21, RZ, P3, !PT ;  /* 0x00000015ff217210 */ /* 0x000fe40001ffe4ff */
[----:B------:R-:W-:Y:S02]  /*1e8c0*/  IADD3 R37, P5, R20, 0x5000, RZ ;  /* 0x0000500014257810 */ /* 0x000fe40007fbe0ff */
[----:B------:R-:W-:Y:S02]  /*1e8d0*/  LEA.HI R58, R58, R60, RZ, 0x3 ;  /* 0x0000003c3a3a7211 */ /* 0x000fe400078f18ff */
[----:B------:R-:W-:Y:S02]  /*1e8e0*/  LOP3.LUT R36, R37, 0x380, RZ, 0xc0, !PT ;  /* 0x0000038025247812 */ /* 0x000fe400078ec0ff */
[----:B------:R-:W-:-:S02]  /*1e8f0*/  LOP3.LUT R58, R58, 0xfffffff8, RZ, 0xc0, !PT ;  /* 0xfffffff83a3a7812 */ /* 0x000fc400078ec0ff */
[----:B------:R-:W-:-:S03]  /*1e900*/  SHF.R.U64 R36, R36, 0x3, RZ ;  /* 0x0000000324247819 */ /* 0x000fc600000012ff */
[----:B------:R-:W-:Y:S01]  /*1e910*/  IMAD.IADD R58, R60, 0x1, -R58 ;  /* 0x000000013c3a7824 */ /* 0x000fe200078e0a3a */
[----:B------:R-:W-:Y:S01]  /*1e920*/  LOP3.LUT R36, R36, R37, RZ, 0x3c, !PT ;  /* 0x0000002524247212 */ /* 0x000fe200078e3cff */
[----:B------:R-:W-:Y:S01]  /*1e930*/  IMAD.X R37, RZ, RZ, R21, P5 ;  /* 0x000000ffff257224 */ /* 0x000fe200028e0615 */
[----:B------:R-:W-:Y:S01]  /*1e940*/  BSSY B1, `(.L_x_7489) ;  /* 0x0000088000017945 */ /* 0x000fe20003800000 */
[----:B---3--:R-:W-:Y:S01]  /*1e950*/  SHF.R.S32.HI R49, RZ, 0x1f, R56 ;  /* 0x0000001fff317819 */ /* 0x008fe20000011438 */
[----:B------:R-:W-:-:S04]  /*1e960*/  IMAD.WIDE.U32 R4, R56, UR4, R50 ;  /* 0x0000000438047c25 */ /* 0x000fc8000f8e0032 */
[----:B------:R-:W-:-:S04]  /*1e970*/  IMAD R8, R49, UR4, RZ ;  /* 0x0000000431087c24 */ /* 0x000fc8000f8e02ff */
[----:B------:R-:W-:Y:S01]  /*1e980*/  IMAD R9, R56, UR5, R8 ;  /* 0x0000000538097c24 */ /* 0x000fe2000f8e0208 */
[----:B------:R-:W-:Y:S01]  /*1e990*/  ULDC.64 UR4, c[0x0][0xb98] ;  /* 0x0002e60000047ab9 */ /* 0x000fe20000000a00 */
[----:B------:R-:W-:Y:S02]  /*1e9a0*/  IMAD.MOV R8, RZ, RZ, -R7 ;  /* 0x000000ffff087224 */ /* 0x000fe400078e0a07 */
[----:B------:R-:W-:Y:S02]  /*1e9b0*/  IMAD.IADD R5, R5, 0x1, R9 ;  /* 0x0000000105057824 */ /* 0x000fe400078e0209 */
[----:B------:R-:W-:Y:S02]  /*1e9c0*/  IMAD R9, R57, R8, R15 ;  /* 0x0000000839097224 */ /* 0x000fe400078e020f */
[----:B------:R-:W-:Y:S02]  /*1e9d0*/  IMAD R8, R28, UR4, RZ ;  /* 0x000000041c087c24 */ /* 0x000fe4000f8e02ff */
[----:B------:R-:W-:-:S04]  /*1e9e0*/  IMAD.WIDE.U32 R4, R59, UR4, R4 ;  /* 0x000000043b047c25 */ /* 0x000fc8000f8e0004 */
[----:B------:R-:W-:Y:S01]  /*1e9f0*/  IMAD R10, R59, UR5, R8 ;  /* 0x000000053b0a7c24 */ /* 0x000fe2000f8e0208 */
[----:B------:R-:W-:Y:S01]  /*1ea00*/  SHF.R.S32.HI R8, RZ, 0x1f, R9 ;  /* 0x0000001fff087819 */ /* 0x000fe20000011409 */
[----:B------:R-:W-:Y:S01]  /*1ea10*/  ULDC.64 UR4, c[0x0][0xb88] ;  /* 0x0002e20000047ab9 */ /* 0x000fe20000000a00 */
[----:B------:R-:W-:-:S03]  /*1ea20*/  IADD3 R4, P2, R7, R4, RZ ;  /* 0x0000000407047210 */ /* 0x000fc60007f5e0ff */
[----:B------:R-:W-:Y:S01]  /*1ea30*/  IMAD R12, R8, UR4, RZ ;  /* 0x00000004080c7c24 */ /* 0x000fe2000f8e02ff */
[----:B------:R-:W-:-:S03]  /*1ea40*/  IADD3.X R5, R11, R5, R10, P2, !PT ;  /* 0x000000050b057210 */ /* 0x000fc600017fe40a */
[C---:B------:R-:W-:Y:S02]  /*1ea50*/  IMAD R11, R9.reuse, UR5, R12 ;  /* 0x00000005090b7c24 */ /* 0x040fe4000f8e020c */
[----:B------:R-:W-:Y:S01]  /*1ea60*/  IMAD.WIDE.U32 R4, R9, UR4, R4 ;  /* 0x0000000409047c25 */ /* 0x000fe2000f8e0004 */
[----:B------:R-:W-:-:S04]  /*1ea70*/  ULDC.64 UR4, c[0x0][0xb50] ;  /* 0x0002d40000047ab9 */ /* 0x000fc80000000a00 */
[----:B------:R-:W-:Y:S02]  /*1ea80*/  IADD3 R5, R5, R11, RZ ;  /* 0x0000000b05057210 */ /* 0x000fe40007ffe0ff */
[----:B------:R-:W-:-:S04]  /*1ea90*/  LEA R10, P2, R4, UR4, 0x2 ;  /* 0x00000004040a7c11 */ /* 0x000fc8000f8410ff */
[----:B------:R-:W-:Y:S01]  /*1eaa0*/  LEA.HI.X R11, R4, UR5, R5, 0x2, P2 ;  /* 0x00000005040b7c11 */ /* 0x000fe200090f1405 */
[----:B------:R-:W-:Y:S01]  /*1eab0*/  SHFL.IDX PT, R52, R10, RZ, 0x1c1f ;  /* 0x001c1fff0a347589 */ /* 0x000fe200000e0000 */
[C---:B------:R-:W-:Y:S01]  /*1eac0*/  IADD3 R25, P2, R20.reuse, 0x3000, RZ ;  /* 0x0000300014197810 */ /* 0x040fe20007f5e0ff */
[----:B------:R-:W-:Y:S01]  /*1ead0*/  ULDC.64 UR4, c[0x0][0xaa0] ;  /* 0x0002a80000047ab9 */ /* 0x000fe20000000a00 */
[----:B------:R-:W-:Y:S01]  /*1eae0*/  IADD3 R7, P0, R20, 0x1000, RZ ;  /* 0x0000100014077810 */ /* 0x000fe20007f1e0ff */
[----:B------:R-:W0:Y:S01]  /*1eaf0*/  SHFL.IDX PT, R53, R11, RZ, 0x1c1f ;  /* 0x001c1fff0b357589 */ /* 0x000e2200000e0000 */
[----:B------:R-:W-:Y:S02]  /*1eb00*/  LOP3.LUT R24, R25, 0x380, RZ, 0xc0, !PT ;  /* 0x0000038019187812 */ /* 0x000fe400078ec0ff */
[----:B----4-:R-:W-:Y:S01]  /*1eb10*/  LEA R4, R86, R14, 0x7 ;  /* 0x0000000e56047211 */ /* 0x010fe200078e38ff */
[----:B------:R-:W-:Y:S01]  /*1eb20*/  IMAD.X R9, RZ, RZ, R21, P0 ;  /* 0x000000ffff097224 */ /* 0x000fe200000e0615 */
[----:B------:R-:W-:-:S02]  /*1eb30*/  SHF.R.U64 R24, R24, 0x3, RZ ;  /* 0x0000000318187819 */ /* 0x000fc400000012ff */
[----:B------:R-:W-:Y:S02]  /*1eb40*/  LOP3.LUT P0, RZ, R26, 0x3, RZ, 0xc0, !PT ;  /* 0x000000031aff7812 */ /* 0x000fe4000780c0ff */
[----:B------:R-:W-:Y:S01]  /*1eb50*/  LOP3.LUT R24, R24, R25, RZ, 0x3c, !PT ;  /* 0x0000001918187212 */ /* 0x000fe200078e3cff */
[----:B------:R-:W-:Y:S01]  /*1eb60*/  IMAD.X R25, RZ, RZ, R21, P2 ;  /* 0x000000ffff197224 */ /* 0x000fe200010e0615 */
[----:B------:R-:W-:Y:S01]  /*1eb70*/  ISETP.GE.OR P2, PT, R4, R61, P0 ;  /* 0x0000003d0400720c */ /* 0x000fe20000746670 */
[----:B------:R-:W-:Y:S01]  /*1eb80*/  SHFL.IDX PT, R54, R10, 0x1, 0x1c1f ;  /* 0x003c1f000a367f89 */ /* 0x000fe200000e0000 */
[----:B------:R-:W-:-:S03]  /*1eb90*/  LOP3.LUT R12, R13, 0x380, RZ, 0xc0, !PT ;  /* 0x000003800d0c7812 */ /* 0x000fc600078ec0ff */
[----:B------:R-:W1:Y:S01]  /*1eba0*/  SHFL.IDX PT, R55, R11, 0x1, 0x1c1f ;  /* 0x003c1f000b377f89 */ /* 0x000e6200000e0000 */
[----:B------:R-:W-:Y:S01]  /*1ebb0*/  LOP3.LUT R8, R7, 0x380, RZ, 0xc0, !PT ;  /* 0x0000038007087812 */ /* 0x000fe200078ec0ff */
[----:B------:R-:W-:Y:S01]  /*1ebc0*/  VIADD R4, R4, 0x8 ;  /* 0x0000000804047836 */ /* 0x000fe20000000000 */
[----:B------:R-:W-:Y:S02]  /*1ebd0*/  SHF.R.U64 R12, R12, 0x3, RZ ;  /* 0x000000030c0c7819 */ /* 0x000fe400000012ff */
[----:B------:R-:W-:Y:S02]  /*1ebe0*/  SHF.R.U64 R8, R8, 0x3, RZ ;  /* 0x0000000308087819 */ /* 0x000fe400000012ff */
[----:B------:R-:W-:Y:S01]  /*1ebf0*/  LOP3.LUT R12, R12, R13, RZ, 0x3c, !PT ;  /* 0x0000000d0c0c7212 */ /* 0x000fe200078e3cff */
[----:B------:R-:W-:Y:S01]  /*1ec00*/  IMAD.X R13, RZ, RZ, R21, P4 ;  /* 0x000000ffff0d7224 */ /* 0x000fe200020e0615 */
[----:B------:R-:W-:Y:S01]  /*1ec10*/  LOP3.LUT R8, R8, R7, RZ, 0x3c, !PT ;  /* 0x0000000708087212 */ /* 0x000fe200078e3cff */
[----:B0-----:R0:W-:Y:S01]  /*1ec20*/  @!P2 ST.E desc[UR6][R52.64], R3 ;  /* 0x000000033400a985 */ /* 0x0011e2000c101906 */
[----:B------:R-:W-:-:S02]  /*1ec30*/  IADD3 R5, P3, R20, 0x7000, RZ ;  /* 0x0000700014057810 */ /* 0x000fc40007f7e0ff */
[----:B------:R-:W-:Y:S02]  /*1ec40*/  ISETP.GE.OR P0, PT, R4, R61, P0 ;  /* 0x0000003d0400720c */ /* 0x000fe40000706670 */
[C---:B------:R-:W-:Y:S02]  /*1ec50*/  IADD3 R41, P4, R20.reuse, 0x6000, RZ ;  /* 0x0000600014297810 */ /* 0x040fe40007f9e0ff */
[----:B------:R-:W-:Y:S02]  /*1ec60*/  LOP3.LUT R7, R20, 0x380, RZ, 0xc0, !PT ;  /* 0x0000038014077812 */ /* 0x000fe400078ec0ff */
[----:B------:R-:W-:Y:S01]  /*1ec70*/  LOP3.LUT R4, R5, 0x380, RZ, 0xc0, !PT ;  /* 0x0000038005047812 */ /* 0x000fe200078ec0ff */
[----:B0-----:R-:W0:Y:S01]  /*1ec80*/  @P1 LDC R53, c[0x0][0xbec] ;  /* 0x0002fb00ff351b82 */ /* 0x001e220000000800 */
[----:B------:R-:W-:Y:S01]  /*1ec90*/  LOP3.LUT R40, R41, 0x380, RZ, 0xc0, !PT ;  /* 0x0000038029287812 */ /* 0x000fe200078ec0ff */
[----:B------:R-:W-:Y:S01]  /*1eca0*/  IMAD R3, R51, UR4, RZ ;  /* 0x0000000433037c24 */ /* 0x000fe2000f8e02ff */
[----:B------:R-:W-:-:S02]  /*1ecb0*/  SHF.R.U64 R7, R7, 0x3, RZ ;  /* 0x0000000307077819 */ /* 0x000fc400000012ff */
[----:B------:R-:W-:-:S03]  /*1ecc0*/  SHF.R.U64 R4, R4, 0x3, RZ ;  /* 0x0000000304047819 */ /* 0x000fc600000012ff */
[----:B------:R-:W2:Y:S01]  /*1ecd0*/  @P1 LDC R51, c[0x0][0xbf0] ;  /* 0x0002fc00ff331b82 */ /* 0x000ea20000000800 */
[----:B------:R-:W-:Y:S02]  /*1ece0*/  SHF.R.U64 R40, R40, 0x3, RZ ;  /* 0x0000000328287819 */ /* 0x000fe400000012ff */
[----:B------:R-:W-:Y:S01]  /*1ecf0*/  LOP3.LUT R20, R7, R20, RZ, 0x3c, !PT ;  /* 0x0000001407147212 */ /* 0x000fe200078e3cff */
[----:B-1----:R1:W-:Y:S01]  /*1ed00*/  @!P0 ST.E desc[UR6][R54.64], R0 ;  /* 0x0000000036008985 */ /* 0x0023e2000c101906 */
[----:B------:R-:W-:Y:S01]  /*1ed10*/  LOP3.LUT R40, R40, R41, RZ, 0x3c, !PT ;  /* 0x0000002928287212 */ /* 0x000fe200078e3cff */
[--C-:B------:R-:W-:Y:S01]  /*1ed20*/  IMAD.X R41, RZ, RZ, R21.reuse, P4 ;  /* 0x000000ffff297224 */ /* 0x100fe200020e0615 */
[----:B------:R-:W-:Y:S01]  /*1ed30*/  LOP3.LUT R44, R4, R5, RZ, 0x3c, !PT ;  /* 0x00000005042c7212 */ /* 0x000fe200078e3cff */
[----:B------:R-:W-:Y:S01]  /*1ed40*/  IMAD.X R45, RZ, RZ, R21, P3 ;  /* 0x000000ffff2d7224 */ /* 0x000fe200018e0615 */
[----:B------:R3:W5:Y:S01]  /*1ed50*/  LD.E.128 R4, desc[UR6][R20.64] ;  /* 0x0000000614047980 */ /* 0x000762000c101d00 */
[----:B------:R-:W-:-:S03]  /*1ed60*/  IMAD R3, R50, UR5, R3 ;  /* 0x0000000532037c24 */ /* 0x000fc6000f8e0203 */
[----:B------:R-:W5:Y:S01]  /*1ed70*/  LD.E.128 R8, desc[UR6][R8.64] ;  /* 0x0000000608087980 */ /* 0x000f62000c101d00 */
[----:B-1----:R-:W-:-:S03]  /*1ed80*/  IMAD R0, R58, 0x20, R22 ;  /* 0x000000203a007824 */ /* 0x002fc600078e0216 */
[----:B------:R-:W5:Y:S01]  /*1ed90*/  LD.E.128 R12, desc[UR6][R12.64] ;  /* 0x000000060c0c7980 */ /* 0x000f62000c101d00 */
[----:B---3--:R-:W-:Y:S01]  /*1eda0*/  IMAD.WIDE.U32 R20, R50, UR4, RZ ;  /* 0x0000000432147c25 */ /* 0x008fe2000f8e00ff */
[----:B------:R-:W-:Y:S01]  /*1edb0*/  ULDC.64 UR4, c[0x0][0xae8] ;  /* 0x0002ba0000047ab9 */ /* 0x000fe20000000a00 */
[----:B------:R-:W-:Y:S01]  /*1edc0*/  LEA R50, R86, R0, 0x7 ;  /* 0x0000000056327211 */ /* 0x000fe200078e38ff */
[----:B------:R-:W5:Y:S01]  /*1edd0*/  LD.E.128 R24, desc[UR6][R24.64] ;  /* 0x0000000618187980 */ /* 0x000f62000c101d00 */
[----:B------:R-:W-:Y:S02]  /*1ede0*/  IMAD.IADD R21, R21, 0x1, R3 ;  /* 0x0000000115157824 */ /* 0x000fe400078e0203 */
[----:B------:R-:W-:Y:S01]  /*1edf0*/  IMAD R3, R49, UR4, RZ ;  /* 0x0000000431037c24 */ /* 0x000fe2000f8e02ff */
[----:B------:R-:W5:Y:S01]  /*1ee00*/  LD.E.128 R32, desc[UR6][R32.64] ;  /* 0x0000000620207980 */ /* 0x000f62000c101d00 */
[----:B------:R-:W-:-:S03]  /*1ee10*/  IMAD.WIDE.U32 R20, R56, UR4, R20 ;  /* 0x0000000438147c25 */ /* 0x000fc6000f8e0014 */
[----:B------:R-:W5:Y:S01]  /*1ee20*/  LD.E.128 R36, desc[UR6][R36.64] ;  /* 0x0000000624247980 */ /* 0x000f62000c101d00 */
[----:B------:R-:W-:Y:S01]  /*1ee30*/  IMAD R3, R56, UR5, R3 ;  /* 0x0000000538037c24 */ /* 0x000fe2000f8e0203 */
[----:B------:R-:W-:Y:S01]  /*1ee40*/  ULDC.64 UR4, c[0x0][0xaf0] ;  /* 0x0002bc0000047ab9 */ /* 0x000fe20000000a00 */
[----:B0-----:R-:W-:Y:S01]  /*1ee50*/  @P1 IMAD.HI.U32 R0, R50, R53, RZ ;  /* 0x0000003532001227 */ /* 0x001fe200078e00ff */
[----:B------:R-:W5:Y:S03]  /*1ee60*/  LD.E.128 R40, desc[UR6][R40.64] ;  /* 0x0000000628287980 */ /* 0x000f66000c101d00 */
[----:B------:R-:W-:Y:S01]  /*1ee70*/  IMAD.IADD R21, R21, 0x1, R3 ;  /* 0x0000000115157824 */ /* 0x000fe200078e0203 */
[----:B------:R-:W5:Y:S01]  /*1ee80*/  LD.E.128 R44, desc[UR6][R44.64] ;  /* 0x000000062c2c7980 */ /* 0x000f62000c101d00 */
[----:B------:R-:W-:Y:S01]  /*1ee90*/  IMAD.MOV.U32 R3, RZ, RZ, R50 ;  /* 0x000000ffff037224 */ /* 0x000fe200078e0032 */
[----:B--2---:R-:W-:Y:S01]  /*1eea0*/  @P1 SHF.R.U32.HI R3, RZ, R51, R0 ;  /* 0x00000033ff031219 */ /* 0x004fe20000011600 */
[----:B------:R-:W-:Y:S01]  /*1eeb0*/  IMAD R28, R28, UR4, RZ ;  /* 0x000000041c1c7c24 */ /* 0x000fe2000f8e02ff */
[----:B------:R-:W-:Y:S01]  /*1eec0*/  @!PT LDS RZ, [RZ] ;  /* 0x00000000fffff984 */ /* 0x000fe20000000800 */
[----:B------:R-:W-:Y:S01]  /*1eed0*/  @!PT LDS RZ, [RZ] ;  /* 0x00000000fffff984 */ /* 0x000fe20000000800 */
[----:B------:R-:W-:Y:S01]  /*1eee0*/  @!PT LDS RZ, [RZ] ;  /* 0x00000000fffff984 */ /* 0x000fe20000000800 */
[----:B------:R-:W-:Y:S01]  /*1eef0*/  @!PT LDS RZ, [RZ] ;  /* 0x00000000fffff984 */ /* 0x000fe20000000800 */
[----:B------:R0:W-:Y:S06]  /*1ef00*/  MEMBAR.ALL.CTA ;  /* 0x0000000000007992 */ /* 0x0001ec0000008000 */
[----:B0-----:R-:W0:Y:S01]  /*1ef10*/  FENCE.VIEW.ASYNC.S ;  /* 0x00000000000073c6 */ /* 0x001e220000000000 */
[----:B------:R-:W-:Y:S01]  /*1ef20*/  IMAD.WIDE.U32 R20, R59, UR4, R20 ;  /* 0x000000043b147c25 */ /* 0x000fe2000f8e0014 */
[----:B------:R-:W-:-:S03]  /*1ef30*/  SHF.R.S32.HI R0, RZ, 0x1f, R3 ;  /* 0x0000001fff007819 */ /* 0x000fc60000011403 */
[----:B------:R-:W-:Y:S01]  /*1ef40*/  IMAD R49, R59, UR5, R28 ;  /* 0x000000053b317c24 */ /* 0x000fe2000f8e021c */
[----:B------:R-:W-:Y:S01]  /*1ef50*/  ULDC.64 UR4, c[0x0][0xae0] ;  /* 0x0002b80000047ab9 */ /* 0x000fe20000000a00 */
[----:B------:R-:W-:Y:S02]  /*1ef60*/  IMAD.MOV R28, RZ, RZ, -R3 ;  /* 0x000000ffff1c7224 */ /* 0x000fe400078e0a03 */
[----:B------:R-:W-:Y:S01]  /*1ef70*/  IMAD R0, R0, UR4, RZ ;  /* 0x0000000400007c24 */ /* 0x000fe2000f8e02ff */
[----:B------:R-:W-:Y:S01]  /*1ef80*/  IADD3 R21, R21, R49, RZ ;  /* 0x0000003115157210 */ /* 0x000fe20007ffe0ff */
[----:B------:R-:W-:Y:S02]  /*1ef90*/  IMAD R49, R57, R28, R50 ;  /* 0x0000001c39317224 */ /* 0x000fe400078e0232 */
[C---:B------:R-:W-:Y:S02]  /*1efa0*/  IMAD R51, R3.reuse, UR5, R0 ;  /* 0x0000000503337c24 */ /* 0x040fe4000f8e0200 */
[----:B------:R-:W-:Y:S01]  /*1efb0*/  IMAD.WIDE.U32 R20, R3, UR4, R20 ;  /* 0x0000000403147c25 */ /* 0x000fe2000f8e0014 */
[----:B------:R-:W-:Y:S01]  /*1efc0*/  SHF.R.S32.HI R0, RZ, 0x1f, R49 ;  /* 0x0000001fff007819 */ /* 0x000fe20000011431 */
[----:B------:R-:W-:-:S02]  /*1efd0*/  ULDC.64 UR4, c[0x0][0xad8] ;  /* 0x0002b60000047ab9 */ /* 0x000fc40000000a00 */
[----:B------:R-:W-:Y:S02]  /*1efe0*/  IMAD R52, R86, 0x80, R22 ;  /* 0x0000008056347824 */ /* 0x000fe400078e0216 */
[----:B------:R-:W-:Y:S02]  /*1eff0*/  IMAD.IADD R21, R21, 0x1, R51 ;  /* 0x0000000115157824 */ /* 0x000fe400078e0233 */
[----:B------:R-:W-:Y:S02]  /*1f000*/  IMAD R28, R0, UR4, RZ ;  /* 0x00000004001c7c24 */ /* 0x000fe4000f8e02ff */
[C---:B------:R-:W-:Y:S02]  /*1f010*/  VIADD R0, R52.reuse, 0x20 ;  /* 0x0000002034007836 */ /* 0x040fe40000000000 */
[C---:B------:R-:W-:Y:S02]  /*1f020*/  IMAD R51, R49.reuse, UR5, R28 ;  /* 0x0000000531337c24 */ /* 0x040fe4000f8e021c */
[----:B------:R-:W-:Y:S01]  /*1f030*/  IMAD.WIDE.U32 R20, R49, UR4, R20 ;  /* 0x0000000431147c25 */ /* 0x000fe2000f8e0014 */
[----:B------:R-:W-:Y:S01]  /*1f040*/  ISETP.GE.AND P2, PT, R52, R61, PT ;  /* 0x0000003d3400720c */ /* 0x000fe20003f46270 */
[----:B------:R-:W-:-:S02]  /*1f050*/  ULDC.64 UR4, c[0x0][0xa80] ;  /* 0x0002a00000047ab9 */ /* 0x000fc40000000a00 */
[----:B------:R-:W-:Y:S01]  /*1f060*/  VIADD R3, R52, 0x40 ;  /* 0x0000004034037836 */ /* 0x000fe20000000000 */
[-C--:B------:R-:W-:Y:S01]  /*1f070*/  ISETP.GE.AND P0, PT, R0, R61.reuse, PT ;  /* 0x0000003d0000720c */ /* 0x080fe20003f06270 */
[----:B------:R-:W-:Y:S01]  /*1f080*/  IMAD.IADD R21, R21, 0x1, R51 ;  /* 0x0000000115157824 */ /* 0x000fe200078e0233 */
[----:B------:R-:W-:Y:S02]  /*1f090*/  LEA R28, P3, R20, UR4, 0x1 ;  /* 0x00000004141c7c11 */ /* 0x000fe4000f8608ff */
[----:B------:R-:W-:Y:S02]  /*1f0a0*/  IADD3 R0, R2, 0x34820, RZ ;  /* 0x0003482002007810 */ /* 0x000fe40007ffe0ff */
[----:B------:R-:W-:Y:S02]  /*1f0b0*/  ISETP.GE.AND P1, PT, R3, R61, PT ;  /* 0x0000003d0300720c */ /* 0x000fe40003f26270 */
[----:B------:R-:W-:Y:S02]  /*1f0c0*/  LEA.HI.X R3, R20, UR5, R21, 0x1, P3 ;  /* 0x0000000514037c11 */ /* 0x000fe400098f0c15 */
[----:B------:R-:W-:Y:S01]  /*1f0d0*/  PRMT R0, RZ, 0x654, R0 ;  /* 0x00000654ff007816 */ /* 0x000fe20000000000 */
[----:B0-----:R0:W1:Y:S03]  /*1f0e0*/  SHFL.IDX PT, R50, R28, RZ, 0x181f ;  /* 0x00181fff1c327589 */ /* 0x00106600000e0000 */
[----:B------:R0:W-:Y:S01]  /*1f0f0*/  SYNCS.ARRIVE.TRANS64.RED.A1T0 RZ, [R0+URZ], RZ ;  /* 0x000000ff00ff79a7 */ /* 0x0001e2000810043f */
[----:B------:R0:W2:Y:S01]  /*1f100*/  SHFL.IDX PT, R49, R3, RZ, 0x181f ;  /* 0x00181fff03317589 */ /* 0x0000a200000e0000 */
[----:B------:R-:W-:Y:S05]  /*1f110*/  @P2 BRA `(.L_x_7490) ;  /* 0x0000000000282947 */ /* 0x000fea0003800000 */
[----:B------:R-:W-:Y:S01]  /*1f120*/  ULDC UR4, c[0x0][0xac8] ;  /* 0x0002b20000047ab9 */ /* 0x000fe20000000800 */
[----:B------:R-:W-:Y:S01]  /*1f130*/  ULDC.64 UR6, c[0x0][0x208] ;  /* 0x0000820000067ab9 */ /* 0x000fe20000000a00 */
[----:B------:R-:W-:Y:S02]  /*1f140*/  ISETP.GE.AND P2, PT, R16, UR4, PT ;  /* 0x0000000410007c0c */ /* 0x000fe4000bf46270 */
[----:B------:R-:W-:-:S11]  /*1f150*/  ISETP.GE.AND P3, PT, R221, UR4, PT ;  /* 0x00000004dd007c0c */ /* 0x000fd6000bf66270 */
[CC--:B-1----:R-:W-:Y:S02]  /*1f160*/  @!P2 LEA R20, P4, R16.reuse, R50.reuse, 0x1 ;  /* 0x000000321014a211 */ /* 0x0c2fe400078808ff */
[C---:B------:R-:W-:Y:S02]  /*1f170*/  @!P3 LEA R50, P5, R221.reuse, R50, 0x1 ;  /* 0x00000032dd32b211 */ /* 0x040fe400078a08ff */
[-C--:B--2---:R-:W-:Y:S02]  /*1f180*/  @!P2 LEA.HI.X R21, R16, R49.reuse, R17, 0x1, P4 ;  /* 0x000000311015a211 */ /* 0x084fe400020f0c11 */
[----:B------:R-:W-:-:S03]  /*1f190*/  @!P3 LEA.HI.X R51, R221, R49, R48, 0x1, P5 ;  /* 0x00000031dd33b211 */ /* 0x000fc600028f0c30 */
[----:B-----5:R3:W-:Y:S04]  /*1f1a0*/  @!P2 ST.E.128 desc[UR6][R20.64], R4 ;  /* 0x000000041400a985 */ /* 0x0207e8000c101d06 */
[----:B------:R3:W-:Y:S02]  /*1f1b0*/  @!P3 ST.E.128 desc[UR6][R50.64], R32 ;  /* 0x000000203200b985 */ /* 0x0007e4000c101d06 */
.L_x_7490:
[----:B------:R-:W-:Y:S05]  /*1f1c0*/  BSYNC B1 ;  /* 0x0000000000017941 */ /* 0x000fea0003800000 */
.L_x_7489:
[----:B---3-5:R3:W4:Y:S01]  /*1f1d0*/  SHFL.IDX PT, R7, R3, 0x1, 0x181f ;  /* 0x00381f0003077f89 */ /* 0x02872200000e0000 */
[----:B------:R-:W-:Y:S03]  /*1f1e0*/  BSSY B1, `(.L_x_7491) ;  /* 0x000000d000017945 */ /* 0x000fe60003800000 */
[----:B------:R3:W0:Y:S01]  /*1f1f0*/  SHFL.IDX PT, R6, R28, 0x1, 0x181f ;  /* 0x00381f001c067f89 */ /* 0x00062200000e0000 */
[----:B------:R-:W-:Y:S05]  /*1f200*/  @P0 BRA `(.L_x_7492) ;  /* 0x0000000000280947 */ /* 0x000fea0003800000 */
[----:B------:R-:W-:Y:S01]  /*1f210*/  ULDC UR4, c[0x0][0xac8] ;  /* 0x0002b20000047ab9 */ /* 0x000fe20000000800 */
[----:B------:R-:W-:Y:S01]  /*1f220*/  ULDC.64 UR6, c[0x0][0x208] ;  /* 0x0000820000067ab9 */ /* 0x000fe20000000a00 */
[----:B------:R-:W-:Y:S02]  /*1f230*/  ISETP.GE.AND P3, PT, R16, UR4, PT ;  /* 0x0000000410007c0c */ /* 0x000fe4000bf66270 */
[----:B------:R-:W-:-:S11]  /*1f240*/  ISETP.GE.AND P4, PT, R221, UR4, PT ;  /* 0x00000004dd007c0c */ /* 0x000fd6000bf86270 */
[CC--:B0-----:R-:W-:Y:S02]  /*1f250*/  @!P3 LEA R4, P0, R16.reuse, R6.reuse, 0x1 ;  /* 0x000000061004b211 */ /* 0x0c1fe400078008ff */
[C---:B------:R-:W-:Y:S02]  /*1f260*/  @!P4 LEA R6, P2, R221.reuse, R6, 0x1 ;  /* 0x00000006dd06c211 */ /* 0x040fe400078408ff */
[-C--:B----4-:R-:W-:Y:S02]  /*1f270*/  @!P3 LEA.HI.X R5, R16, R7.reuse, R17, 0x1, P0 ;  /* 0x000000071005b211 */ /* 0x090fe400000f0c11 */
[----:B------:R-:W-:-:S03]  /*1f280*/  @!P4 LEA.HI.X R7, R221, R7, R48, 0x1, P2 ;  /* 0x00000007dd07c211 */ /* 0x000fc600010f0c30 */
[----:B------:R0:W-:Y:S04]  /*1f290*/  @!P3 ST.E.128 desc[UR6][R4.64], R8 ;  /* 0x000000080400b985 */ /* 0x0001e8000c101d06 */
[----:B------:R0:W-:Y:S02]  /*1f2a0*/  @!P4 ST.E.128 desc[UR6][R6.64], R36 ;  /* 0x000000240600c985 */ /* 0x0001e4000c101d06 */
.L_x_7492:
[----:B------:R-:W-:Y:S05]  /*1f2b0*/  BSYNC B1 ;  /* 0x0000000000017941 */ /* 0x000fea0003800000 */
.L_x_7491:
[----:B0---4-:R0:W4:Y:S01]  /*1f2c0*/  SHFL.IDX PT, R7, R3, 0x2, 0x181f ;  /* 0x00581f0003077f89 */ /* 0x01112200000e0000 */
        /* <DEDUP_REMOVED lines=13> */
.L_x_7494:
[----:B------:R-:W-:Y:S05]  /*1f3a0*/  BSYNC B1 ;  /* 0x0000000000017941 */ /* 0x000fea0003800000 */
.L_x_7493:
[----:B------:R-:W-:Y:S01]  /*1f3b0*/  VIADD R0, R52, 0x60 ;  /* 0x0000006034007836 */ /* 0x000fe20000000000 */
[----:B0--3--:R-:W0:Y:S04]  /*1f3c0*/  SHFL.IDX PT, R3, R3, 0x3, 0x181f ;  /* 0x00781f0003037f89 */ /* 0x009e2800000e0000 */
[----:B------:R-:W-:Y:S01]  /*1f3d0*/  ISETP.GE.AND P0, PT, R0, R61, PT ;  /* 0x0000003d0000720c */ /* 0x000fe20003f06270 */
[----:B------:R-:W3:-:S12]  /*1f3e0*/  SHFL.IDX PT, R28, R28, 0x3, 0x181f ;  /* 0x00781f001c1c7f89 */ /* 0x000ed800000e0000 */
[----:B------:R-:W-:Y:S05]  /*1f3f0*/  @P0 BRA `(.L_x_7495) ;  /* 0x0000000c00440947 */ /* 0x000fea0003800000 */
[----:B------:R-:W-:Y:S01]  /*1f400*/  ULDC UR4, c[0x0][0xac8] ;  /* 0x0002b20000047ab9 */ /* 0x000fe20000000800 */
[----:B------:R-:W-:Y:S01]  /*1f410*/  ULDC.64 UR6, c[0x0][0x208] ;  /* 0x0000820000067ab9 */ /* 0x000fe20000000a00 */
[----:B------:R-:W-:-:S13]  /*1f420*/  ISETP.GE.AND P1, PT, R16, UR4, PT ;  /* 0x0000000410007c0c */ /* 0x000fda000bf26270 */
[----:B---3--:R-:W-:-:S04]  /*1f430*/  @!P1 LEA R4, P0, R16, R28, 0x1 ;  /* 0x0000001c10049211 */ /* 0x008fc800078008ff */
[----:B0-----:R-:W-:Y:S02]  /*1f440*/  @!P1 LEA.HI.X R5, R16, R3, R17, 0x1, P0 ;  /* 0x0000000310059211 */ /* 0x001fe400000f0c11 */
[----:B------:R-:W-:-:S03]  /*1f450*/  ISETP.GE.AND P0, PT, R221, UR4, PT ;  /* 0x00000004dd007c0c */ /* 0x000fc6000bf06270 */
[----:B------:R0:W-:Y:S10]  /*1f460*/  @!P1 ST.E.128 desc[UR6][R4.64], R24 ;  /* 0x0000001804009985 */ /* 0x0001f4000c101d06 */
[----:B------:R-:W-:Y:S05]  /*1f470*/  @P0 BRA `(.L_x_7495) ;  /* 0x0000000c00240947 */ /* 0x000fea0003800000 */
[----:B0-----:R-:W-:Y:S01]  /*1f480*/  LEA R4, P0, R221, R28, 0x1 ;  /* 0x0000001cdd047211 */ /* 0x001fe200078008ff */
[----:B------:R-:W-:-:S03]  /*1f490*/  ULDC.64 UR4, c[0x0][0x208] ;  /* 0x0000820000047ab9 */ /* 0x000fc60000000a00 */
[----:B------:R-:W-:-:S05]  /*1f4a0*/  LEA.HI.X R5, R221, R3, R48, 0x1, P0 ;  /* 0x00000003dd057211 */ /* 0x000fca00000f0c30 */
[----:B------:R0:W-:Y:S01]  /*1f4b0*/  ST.E.128 desc[UR4][R4.64], R44 ;  /* 0x0000002c04007985 */ /* 0x0001e2000c101d04 */
[----:B------:R-:W-:Y:S05]  /*1f4c0*/  BRA `(.L_x_7495) ;  /* 0x0000000c00107947 */ /* 0x000fea0003800000 */
.L_x_7487:
[----:B------:R-:W2:Y:S01]  /*1f4d0*/  LDL.LU R3, [R1+0x58] ;  /* 0x0000580001037983 */ /* 0x000ea20000300800 */
[----:B------:R-:W-:Y:S01]  /*1f4e0*/  ULDC.64 UR4, c[0x0][0xc00] ;  /* 0x0003000000047ab9 */ /* 0x000fe20000000a00 */
[----:B------:R-:W0:Y:S01]  /*1f4f0*/  LDC R21, c[0x0][0xbe8] ;  /* 0x0002fa00ff157b82 */ /* 0x000e220000000800 */
[----:B------:R-:W-:Y:S01]  /*1f500*/  ISETP.NE.U32.AND P0, PT, RZ, UR4, PT ;  /* 0x00000004ff007c0c */ /* 0x000fe2000bf05070 */
[----:B------:R-:W-:Y:S01]  /*1f510*/  ULDC.64 UR6, c[0x0][0x208] ;  /* 0x0000820000067ab9 */ /* 0x000fe20000000a00 */
[----:B------:R-:W-:Y:S02]  /*1f520*/  MOV R0, RZ ;  /* 0x000000ff00007202 */ /* 0x000fe40000000f00 */
[----:B------:R-:W-:Y:S01]  /*1f530*/  ISETP.NE.AND.EX P0, PT, RZ, UR5, PT, P0 ;  /* 0x00000005ff007c0c */ /* 0x000fe2000bf05300 */
[----:B------:R-:W1:Y:S02]  /*1f540*/  S2R R26, SR_TID.X ;  /* 0x00000000001a7919 */ /* 0x000e640000002100 */
[----:B-1----:R-:W-:-:S05]  /*1f550*/  VIADD R26, R26, 0xffffff80 ;  /* 0xffffff801a1a7836 */ /* 0x002fca0000000000 */
[----:B------:R-:W-:Y:S02]  /*1f560*/  ISETP.GE.AND P3, PT, R26, 0x80, PT ;  /* 0x000000801a00780c */ /* 0x000fe40003f66270 */
[----:B--2---:R-:W-:-:S04]  /*1f570*/  IADD3 R4, P1, R3, UR4, RZ ;  /* 0x0000000403047c10 */ /* 0x004fc8000ff3e0ff */
[----:B------:R-:W-:Y:S01]  /*1f580*/  IADD3.X R5, R74, UR5, RZ, P1, !PT ;  /* 0x000000054a057c10 */ /* 0x000fe20008ffe4ff */
[----:B------:R-:W-:Y:S02]  /*1f590*/  ULDC.64 UR4, c[0x0][0xc08] ;  /* 0x0003020000047ab9 */ /* 0x000fe40000000a00 */
[----:B------:R-:W-:Y:S02]  /*1f5a0*/  ISETP.NE.U32.AND P1, PT, RZ, UR4, PT ;  /* 0x00000004ff007c0c */ /* 0x000fe4000bf25070 */
[----:B------:R1:W5:Y:S02]  /*1f5b0*/  @P0 LDG.E R0, desc[UR6][R4.64] ;  /* 0x0000000604000981 */ /* 0x000364000c1e1900 */
[----:B------:R-:W-:-:S13]  /*1f5c0*/  ISETP.NE.AND.EX P1, PT, RZ, UR5, PT, P1 ;  /* 0x00000005ff007c0c */ /* 0x000fda000bf25310 */
[----:B------:R-:W-:Y:S01]  /*1f5d0*/  @P1 IADD3 R6, P2, R3, UR4, RZ ;  /* 0x0000000403061c10 */ /* 0x000fe2000ff5e0ff */
[----:B------:R-:W-:Y:S02]  /*1f5e0*/  ULDC UR4, c[0x0][0xa88] ;  /* 0x0002a20000047ab9 */ /* 0x000fe40000000800 */
[----:B------:R-:W-:Y:S01]  /*1f5f0*/  IMAD.U32 R8, RZ, RZ, UR4 ;  /* 0x00000004ff087e24 */ /* 0x000fe2000f8e00ff */
[----:B------:R-:W-:Y:S02]  /*1f600*/  @P1 IADD3.X R7, R74, UR5, RZ, P2, !PT ;  /* 0x000000054a071c10 */ /* 0x000fe400097fe4ff */
[----:B0-----:R-:W-:-:S03]  /*1f610*/  ISETP.NE.AND P2, PT, R21, 0x1, PT ;  /* 0x000000011500780c */ /* 0x001fc60003f45270 */
[----:B------:R1:W5:Y:S10]  /*1f620*/  @P1 LDG.E R8, desc[UR6][R6.64] ;  /* 0x0000000606081981 */ /* 0x000374000c1e1900 */
[----:B------:R-:W0:Y:S01]  /*1f630*/  @P2 LDC R25, c[0x0][0xbec] ;  /* 0x0002fb00ff192b82 */ /* 0x000e220000000800 */
[----:B-1----:R-:W-:Y:S05]  /*1f640*/  @P1 BRA `(.L_x_7496) ;  /* 0x0000000000141947 */ /* 0x002fea0003800000 */
[----:B------:R-:W-:Y:S05]  /*1f650*/  @!P0 BRA `(.L_x_7496) ;  /* 0x0000000000108947 */ /* 0x000fea0003800000 */
[----:B------:R-:W-:Y:S02]  /*1f660*/  ULDC.64 UR4, c[0x0][0x208] ;  /* 0x0000820000047ab9 */ /* 0x000fe40000000a00 */
[----:B------:R-:W2:Y:S04]  /*1f670*/  LDG.E R3, desc[UR4][R4.64] ;  /* 0x0000000404037981 */ /* 0x000ea8000c1e1900 */
[----:B-----5:R-:W2:Y:S02]  /*1f680*/  LDG.E R8, desc[UR4][R4.64+0x4] ;  /* 0x0000040404087981 */ /* 0x020ea4000c1e1900 */
[----:B--2---:R-:W-:-:S07]  /*1f690*/  IMAD.IADD R8, R8, 0x1, -R3 ;  /* 0x0000000108087824 */ /* 0x004fce00078e0a03 */
.L_x_7496:
[----:B------:R-:W2:Y:S04]  /*1f6a0*/  LDL R24, [R1+0x50] ;  /* 0x0000500001187983 */ /* 0x000ea80000100800 */
[----:B------:R1:W5:Y:S01]  /*1f6b0*/  LDL R20, [R1+0x64] ;  /* 0x0000640001147983 */ /* 0x0003620000100800 */
[----:B------:R-:W-:Y:S01]  /*1f6c0*/  BSSY B1, `(.L_x_7497) ;  /* 0x000002f000017945 */ /* 0x000fe20003800000 */
[----:B------:R-:W-:Y:S02]  /*1f6d0*/  SEL R13, R82, RZ, !P0 ;  /* 0x000000ff520d7207 */ /* 0x000fe40004000000 */
[----:B------:R-:W-:Y:S02]  /*1f6e0*/  SEL R12, R78, RZ, !P0 ;  /* 0x000000ff4e0c7207 */ /* 0x000fe40004000000 */
[----:B-----5:R-:W-:-:S02]  /*1f6f0*/  SHF.R.S32.HI R11, RZ, 0x1f, R0 ;  /* 0x0000001fff0b7819 */ /* 0x020fc40000011400 */
[----:B--2---:R-:W-:Y:S01]  /*1f700*/  SHF.R.S32.HI R10, RZ, 0x1f, R24 ;  /* 0x0000001fff0a7819 */ /* 0x004fe20000011418 */
[----:B-1----:R-:W-:Y:S06]  /*1f710*/  @P3 BRA `(.L_x_7498) ;  /* 0x0000000000a43947 */ /* 0x002fec0003800000 */
[----:B------:R-:W1:Y:S01]  /*1f720*/  S2R R3, SR_TID.X ;  /* 0x0000000000037919 */ /* 0x000e620000002100 */
[----:B------:R-:W2:Y:S02]  /*1f730*/  LDC R14, c[0x0][0xbe8] ;  /* 0x0002fa00ff0e7b82 */ /* 0x000ea40000000800 */
[----:B--2---:R-:W-:Y:S01]  /*1f740*/  IMAD R4, R8, R14, RZ ;  /* 0x0000000e08047224 */ /* 0x004fe200078e02ff */
[----:B-1----:R-:W-:-:S05]  /*1f750*/  LEA R3, R20, R3, 0x7 ;  /* 0x0000000314037211 */ /* 0x002fca00078e38ff */
[----:B------:R-:W-:-:S05]  /*1f760*/  VIADD R9, R3, 0xffffff80 ;  /* 0xffffff8003097836 */ /* 0x000fca0000000000 */
        /* <DEDUP_REMOVED lines=10> */
[----:B------:R-:W1:Y:S01]  /*1f810*/  @P0 LDC R6, c[0x0][0xbec] ;  /* 0x0002fb00ff060b82 */ /* 0x000e620000000800 */
[----:B------:R-:W-:Y:S01]  /*1f820*/  IMAD R7, R24, UR5, R7 ;  /* 0x0000000518077c24 */ /* 0x000fe2000f8e0207 */
[----:B------:R-:W-:-:S03]  /*1f830*/  ULDC.64 UR4, c[0x0][0xb98] ;  /* 0x0002e60000047ab9 */ /* 0x000fc60000000a00 */
[----:B------:R-:W-:-:S03]  /*1f840*/  IMAD.IADD R5, R5, 0x1, R7 ;  /* 0x0000000105057824 */ /* 0x000fc600078e0207 */
[----:B------:R-:W2:Y:S01]  /*1f850*/  @P0 LDC R15, c[0x0][0xbf0] ;  /* 0x0002fc00ff0f0b82 */ /* 0x000ea20000000800 */
[----:B------:R-:W-:-:S04]  /*1f860*/  IMAD.WIDE.U32 R4, R13, UR4, R4 ;  /* 0x000000040d047c25 */ /* 0x000fc8000f8e0004 */
[----:B-1----:R-:W-:-:S05]  /*1f870*/  @P0 IMAD.HI.U32 R6, R9, R6, RZ ;  /* 0x0000000609060227 */ /* 0x002fca00078e00ff */
[----:B--2---:R-:W-:Y:S01]  /*1f880*/  @P0 SHF.R.U32.HI R3, RZ, R15, R6 ;  /* 0x0000000fff030219 */ /* 0x004fe20000011606 */
[----:B------:R-:W-:-:S03]  /*1f890*/  IMAD R6, R12, UR4, RZ ;  /* 0x000000040c067c24 */ /* 0x000fc6000f8e02ff */
[----:B------:R-:W-:Y:S01]  /*1f8a0*/  IADD3 R4, P0, R3, R4, RZ ;  /* 0x0000000403047210 */ /* 0x000fe20007f1e0ff */
[----:B------:R-:W-:Y:S02]  /*1f8b0*/  IMAD.MOV R7, RZ, RZ, -R3 ;  /* 0x000000ffff077224 */ /* 0x000fe400078e0a03 */
[----:B------:R-:W-:Y:S01]  /*1f8c0*/  IMAD R6, R13, UR5, R6 ;  /* 0x000000050d067c24 */ /* 0x000fe2000f8e0206 */
[----:B------:R-:W-:Y:S01]  /*1f8d0*/  ULDC.64 UR4, c[0x0][0xb88] ;  /* 0x0002e20000047ab9 */ /* 0x000fe20000000a00 */
[----:B------:R-:W-:Y:S01]  /*1f8e0*/  IMAD R7, R14, R7, R9 ;  /* 0x000000070e077224 */ /* 0x000fe200078e0209 */
[----:B------:R-:W-:-:S04]  /*1f8f0*/  SHF.R.S32.HI R9, RZ, 0x1f, R3 ;  /* 0x0000001fff097819 */ /* 0x000fc80000011403 */
        /* <DEDUP_REMOVED lines=11> */
.L_x_7498:
[----:B------:R-:W-:Y:S05]  /*1f9b0*/  BSYNC B1 ;  /* 0x0000000000017941 */ /* 0x000fea0003800000 */
.L_x_7497:
[----:B-1----:R-:W-:Y:S01]  /*1f9c0*/  SHF.R.S32.HI R6, RZ, 0x1f, R26 ;  /* 0x0000001fff067819 */ /* 0x002fe2000001141a */
[----:B------:R-:W1:Y:S01]  /*1f9d0*/  @P2 LDC R9, c[0x0][0xbf0] ;  /* 0x0002fc00ff092b82 */ /* 0x000e620000000800 */
[----:B------:R-:W-:Y:S02]  /*1f9e0*/  ULDC.64 UR4, c[0x0][0xaa0] ;  /* 0x0002a80000047ab9 */ /* 0x000fe40000000a00 */
[----:B------:R-:W-:Y:S01]  /*1f9f0*/  LEA.HI R6, R6, R26, RZ, 0x3 ;  /* 0x0000001a06067211 */ /* 0x000fe200078f18ff */
[----:B------:R-:W-:Y:S02]  /*1fa00*/  IMAD R3, R11, UR4, RZ ;  /* 0x000000040b037c24 */ /* 0x000fe4000f8e02ff */
[----:B------:R-:W-:Y:S01]  /*1fa10*/  IMAD.WIDE.U32 R4, R0, UR4, RZ ;  /* 0x0000000400047c25 */ /* 0x000fe2000f8e00ff */
[----:B------:R-:W-:-:S03]  /*1fa20*/  LOP3.LUT R6, R6, 0xfffffff8, RZ, 0xc0, !PT ;  /* 0xfffffff806067812 */ /* 0x000fc600078ec0ff */
[----:B------:R-:W-:Y:S01]  /*1fa30*/  IMAD R3, R0, UR5, R3 ;  /* 0x0000000500037c24 */ /* 0x000fe2000f8e0203 */
[----:B------:R-:W-:Y:S01]  /*1fa40*/  ULDC.64 UR4, c[0x0][0xae8] ;  /* 0x0002ba0000047ab9 */ /* 0x000fe20000000a00 */
[----:B------:R-:W-:Y:S02]  /*1fa50*/  IMAD.IADD R6, R26, 0x1, -R6 ;  /* 0x000000011a067824 */ /* 0x000fe400078e0a06 */
[----:B------:R-:W-:Y:S02]  /*1fa60*/  IMAD R0, R10, UR4, RZ ;  /* 0x000000040a007c24 */ /* 0x000fe4000f8e02ff */
[----:B------:R-:W-:Y:S02]  /*1fa70*/  IMAD R6, R6, 0x20, R22 ;  /* 0x0000002006067824 */ /* 0x000fe400078e0216 */
[----:B------:R-:W-:Y:S02]  /*1fa80*/  IMAD.IADD R5, R5, 0x1, R3 ;  /* 0x0000000105057824 */ /* 0x000fe400078e0203 */
[----:B------:R-:W-:Y:S01]  /*1fa90*/  IMAD R7, R24, UR5, R0 ;  /* 0x0000000518077c24 */ /* 0x000fe2000f8e0200 */
[----:B------:R-:W-:Y:S01]  /*1faa0*/  LEA R10, R20, R6, 0x7 ;  /* 0x00000006140a7211 */ /* 0x000fe200078e38ff */
[----:B------:R-:W-:Y:S01]  /*1fab0*/  IMAD.WIDE.U32 R4, R24, UR4, R4 ;  /* 0x0000000418047c25 */ /* 0x000fe2000f8e0004 */
[----:B------:R-:W-:-:S03]  /*1fac0*/  ULDC.64 UR4, c[0x0][0xaf0] ;  /* 0x0002bc0000047ab9 */ /* 0x000fc60000000a00 */
[----:B0-----:R-:W-:-:S04]  /*1fad0*/  @P2 IMAD.HI.U32 R0, R10, R25, RZ ;  /* 0x000000190a002227 */ /* 0x001fc800078e00ff */
[----:B------:R-:W-:Y:S01]  /*1fae0*/  IMAD.MOV.U32 R3, RZ, RZ, R10 ;  /* 0x000000ffff037224 */ /* 0x000fe200078e000a */
[----:B-1----:R-:W-:Y:S01]  /*1faf0*/  @P2 SHF.R.U32.HI R3, RZ, R9, R0 ;  /* 0x00000009ff032219 */ /* 0x002fe20000011600 */
[----:B------:R-:W-:Y:S02]  /*1fb00*/  IMAD.IADD R5, R5, 0x1, R7 ;  /* 0x0000000105057824 */ /* 0x000fe400078e0207 */
[----:B------:R-:W-:Y:S01]  /*1fb10*/  IMAD R6, R12, UR4, RZ ;  /* 0x000000040c067c24 */ /* 0x000fe2000f8e02ff */
[--C-:B------:R-:W-:Y:S01]  /*1fb20*/  SHF.R.S32.HI R0, RZ, 0x1f, R3.reuse ;  /* 0x0000001fff007819 */ /* 0x100fe20000011403 */
[----:B------:R-:W-:Y:S02]  /*1fb30*/  IMAD.MOV R7, RZ, RZ, -R3 ;  /* 0x000000ffff077224 */ /* 0x000fe400078e0a03 */
[C---:B------:R-:W-:Y:S02]  /*1fb40*/  IMAD R9, R13.reuse, UR5, R6 ;  /* 0x000000050d097c24 */ /* 0x040fe4000f8e0206 */
[----:B------:R-:W-:Y:S01]  /*1fb50*/  IMAD.WIDE.U32 R4, R13, UR4, R4 ;  /* 0x000000040d047c25 */ /* 0x000fe2000f8e0004 */
[----:B------:R-:W-:-:S03]  /*1fb60*/  ULDC.64 UR4, c[0x0][0xae0] ;  /* 0x0002b80000047ab9 */ /* 0x000fc60000000a00 */
[----:B------:R-:W-:Y:S01]  /*1fb70*/  IMAD R7, R21, R7, R10 ;  /* 0x0000000715077224 */ /* 0x000fe200078e020a */
[----:B------:R-:W-:Y:S01]  /*1fb80*/  IADD3 R5, R5, R9, RZ ;  /* 0x0000000905057210 */ /* 0x000fe20007ffe0ff */
[----:B------:R-:W-:-:S03]  /*1fb90*/  IMAD R6, R0, UR4, RZ ;  /* 0x0000000400067c24 */ /* 0x000fc6000f8e02ff */
[----:B------:R-:W-:Y:S01]  /*1fba0*/  SHF.R.S32.HI R0, RZ, 0x1f, R7 ;  /* 0x0000001fff007819 */ /* 0x000fe20000011407 */
[C---:B------:R-:W-:Y:S02]  /*1fbb0*/  IMAD R9, R3.reuse, UR5, R6 ;  /* 0x0000000503097c24 */ /* 0x040fe4000f8e0206 */
[----:B------:R-:W-:Y:S01]  /*1fbc0*/  IMAD.WIDE.U32 R4, R3, UR4, R4 ;  /* 0x0000000403047c25 */ /* 0x000fe2000f8e0004 */
[----:B------:R-:W-:-:S03]  /*1fbd0*/  ULDC.64 UR4, c[0x0][0xad8] ;  /* 0x0002b60000047ab9 */ /* 0x000fc60000000a00 */
[----:B------:R-:W-:Y:S02]  /*1fbe0*/  IMAD R0, R0, UR4, RZ ;  /* 0x0000000400007c24 */ /* 0x000fe4000f8e02ff */
[----:B------:R-:W-:Y:S02]  /*1fbf0*/  IMAD.IADD R5, R5, 0x1, R9 ;  /* 0x0000000105057824 */ /* 0x000fe400078e0209 */
[C---:B------:R-:W-:Y:S02]  /*1fc00*/  IMAD R3, R7.reuse, UR5, R0 ;  /* 0x0000000507037c24 */ /* 0x040fe4000f8e0200 */
[----:B------:R-:W-:Y:S01]  /*1fc10*/  IMAD.WIDE.U32 R4, R7, UR4, R4 ;  /* 0x0000000407047c25 */ /* 0x000fe2000f8e0004 */
[----:B------:R-:W-:-:S03]  /*1fc20*/  ULDC.64 UR4, c[0x0][0xa80] ;  /* 0x0002a00000047ab9 */ /* 0x000fc60000000a00 */
[----:B------:R-:W-:Y:S01]  /*1fc30*/  IMAD.IADD R5, R5, 0x1, R3 ;  /* 0x0000000105057824 */ /* 0x000fe200078e0203 */
[----:B------:R-:W-:Y:S01]  /*1fc40*/  LEA R3, P0, R4, UR4, 0x1 ;  /* 0x0000000404037c11 */ /* 0x000fe2000f8008ff */
[----:B------:R-:W-:Y:S01]  /*1fc50*/  UMOV UR4, 0xffffffff ;  /* 0xffffffff00047882 */ /* 0x000fe20000000000 */
[----:B------:R-:W-:Y:S02]  /*1fc60*/  IMAD R6, R20, 0x80, R22 ;  /* 0x0000008014067824 */ /* 0x000fe400078e0216 */
[----:B------:R-:W-:Y:S01]  /*1fc70*/  LEA.HI.X R4, R4, UR5, R5, 0x1, P0 ;  /* 0x0000000504047c11 */ /* 0x000fe200080f0c05 */
[----:B------:R-:W-:Y:S08]  /*1fc80*/  BRA.DIV UR4, `(.L_x_7499) ;  /* 0x0000007e04cc7947 */ /* 0x000ff0000b800000 */
[----:B------:R0:W1:Y:S04]  /*1fc90*/  SHFL.IDX PT, R0, R4, RZ, 0x181f ;  /* 0x00181fff04007589 */ /* 0x00006800000e0000 */
[----:B------:R0:W2:Y:S02]  /*1fca0*/  SHFL.IDX PT, R14, R3, RZ, 0x181f ;  /* 0x00181fff030e7589 */ /* 0x0000a400000e0000 */
.L_x_7692:
[----:B------:R-:W-:Y:S01]  /*1fcb0*/  IMAD R8, R8, R21, RZ ;  /* 0x0000001508087224 */ /* 0x000fe200078e02ff */
[----:B------:R-:W-:Y:S04]  /*1fcc0*/  BSSY B1, `(.L_x_7500) ;  /* 0x000000d000017945 */ /* 0x000fe80003800000 */
[----:B------:R-:W-:-:S13]  /*1fcd0*/  ISETP.GE.AND P0, PT, R6, R8, PT ;  /* 0x000000080600720c */ /* 0x000fda0003f06270 */
[----:B------:R-:W-:Y:S05]  /*1fce0*/  @P0 BRA `(.L_x_7501) ;  /* 0x0000000000280947 */ /* 0x000fea0003800000 */
[----:B------:R-:W-:Y:S01]  /*1fcf0*/  ULDC UR4, c[0x0][0xac8] ;  /* 0x0002b20000047ab9 */ /* 0x000fe20000000800 */
[----:B------:R-:W-:Y:S01]  /*1fd00*/  ULDC.64 UR6, c[0x0][0x208] ;  /* 0x0000820000067ab9 */ /* 0x000fe20000000a00 */
[----:B------:R-:W-:Y:S02]  /*1fd10*/  ISETP.GE.AND P2, PT, R16, UR4, PT ;  /* 0x0000000410007c0c */ /* 0x000fe4000bf46270 */
[----:B------:R-:W-:-:S11]  /*1fd20*/  ISETP.GE.AND P3, PT, R221, UR4, PT ;  /* 0x00000004dd007c0c */ /* 0x000fd6000bf66270 */
[CC--:B--2---:R-:W-:Y:S02]  /*1fd30*/  @!P2 LEA R10, P0, R16.reuse, R14.reuse, 0x1 ;  /* 0x0000000e100aa211 */ /* 0x0c4fe400078008ff */
[C---:B------:R-:W-:Y:S02]  /*1fd40*/  @!P3 LEA R14, P1, R221.reuse, R14, 0x1 ;  /* 0x0000000edd0eb211 */ /* 0x040fe400078208ff */
[-C--:B-1----:R-:W-:Y:S02]  /*1fd50*/  @!P2 LEA.HI.X R11, R16, R0.reuse, R17, 0x1, P0 ;  /* 0x00000000100ba211 */ /* 0x082fe400000f0c11 */
[----:B------:R-:W-:-:S03]  /*1fd60*/  @!P3 LEA.HI.X R15, R221, R0, R48, 0x1, P1 ;  /* 0x00000000dd0fb211 */ /* 0x000fc600008f0c30 */
[----:B------:R3:W-:Y:S04]  /*1fd70*/  @!P2 ST.E.128 desc[UR6][R10.64], RZ ;  /* 0x000000ff0a00a985 */ /* 0x0007e8000c101d06 */
[----:B------:R3:W-:Y:S02]  /*1fd80*/  @!P3 ST.E.128 desc[UR6][R14.64], RZ ;  /* 0x000000ff0e00b985 */ /* 0x0007e4000c101d06 */
.L_x_7501:
[----:B------:R-:W-:Y:S05]  /*1fd90*/  BSYNC B1 ;  /* 0x0000000000017941 */ /* 0x000fea0003800000 */
.L_x_7500:
[----:B------:R-:W-:-:S03]  /*1fda0*/  UMOV UR4, 0xffffffff ;  /* 0xffffffff00047882 */ /* 0x000fc60000000000 */
[----:B------:R-:W-:Y:S05]  /*1fdb0*/  BRA.DIV UR4, `(.L_x_7502) ;  /* 0x0000007e04b47947 */ /* 0x000fea000b800000 */
[----:B-1----:R1:W4:Y:S04]  /*1fdc0*/  SHFL.IDX PT, R0, R4, 0x1, 0x181f ;  /* 0x00381f0004007f89 */ /* 0x00232800000e0000 */
[----:B--23--:R1:W2:Y:S02]  /*1fdd0*/  SHFL.IDX PT, R14, R3, 0x1, 0x181f ;  /* 0x00381f00030e7f89 */ /* 0x00c2a400000e0000 */
.L_x_7696:
[----:B------:R-:W-:Y:S01]  /*1fde0*/  IADD3 R5, R6, 0x20, RZ ;  /* 0x0000002006057810 */ /* 0x000fe20007ffe0ff */
[----:B------:R-:W-:Y:S03]  /*1fdf0*/  BSSY B1, `(.L_x_7503) ;  /* 0x000000d000017945 */ /* 0x000fe60003800000 */
        /* <DEDUP_REMOVED lines=8> */
[-C--:B----4-:R-:W-:Y:S02]  /*1fe80*/  @!P2 LEA.HI.X R11, R16, R0.reuse, R17, 0x1, P0 ;  /* 0x00000000100ba211 */ /* 0x090fe400000f0c11 */
[----:B------:R-:W-:-:S03]  /*1fe90*/  @!P3 LEA.HI.X R15, R221, R0, R48, 0x1, P1 ;  /* 0x00000000dd0fb211 */ /* 0x000fc600008f0c30 */
[----:B------:R3:W-:Y:S04]  /*1fea0*/  @!P2 ST.E.128 desc[UR6][R10.64], RZ ;  /* 0x000000ff0a00a985 */ /* 0x0007e8000c101d06 */
[----:B------:R3:W-:Y:S02]  /*1feb0*/  @!P3 ST.E.128 desc[UR6][R14.64], RZ ;  /* 0x000000ff0e00b985 */ /* 0x0007e4000c101d06 */
.L_x_7504:
[----:B------:R-:W-:Y:S05]  /*1fec0*/  BSYNC B1 ;  /* 0x0000000000017941 */ /* 0x000fea0003800000 */
.L_x_7503:
[----:B------:R-:W-:-:S03]  /*1fed0*/  UMOV UR4, 0xffffffff ;  /* 0xffffffff00047882 */ /* 0x000fc60000000000 */
[----:B------:R-:W-:Y:S05]  /*1fee0*/  BRA.DIV UR4, `(.L_x_7505) ;  /* 0x0000007e04b07947 */ /* 0x000fea000b800000 */
[----:B----4-:R4:W0:Y:S04]  /*1fef0*/  SHFL.IDX PT, R0, R4, 0x2, 0x181f ;  /* 0x00581f0004007f89 */ /* 0x01082800000e0000 */
[----:B--23--:R4:W2:Y:S02]  /*1ff00*/  SHFL.IDX PT, R14, R3, 0x2, 0x181f ;  /* 0x00581f00030e7f89 */ /* 0x00c8a400000e0000 */
.L_x_7700:
[----:B------:R-:W-:Y:S01]  /*1ff10*/  VIADD R5, R6, 0x40 ;  /* 0x0000004006057836 */ /* 0x000fe20000000000 */
        /* <DEDUP_REMOVED lines=9> */
[-C--:B0-----:R-:W-:Y:S02]  /*1ffb0*/  @!P2 LEA.HI.X R11, R16, R0.reuse, R17, 0x1, P0 ;  /* 0x00000000100ba211 */ /* 0x081fe400000f0c11 */
[----:B------:R-:W-:-:S03]  /*1ffc0*/  @!P3 LEA.HI.X R15, R221, R0, R48, 0x1, P1 ;  /* 0x00000000dd0fb211 */ /* 0x000fc600008f0c30 */
[----:B------:R3:W-:Y:S04]  /*1ffd0*/  @!P2 ST.E.128 desc[UR6][R10.64], RZ ;  /* 0x000000ff0a00a985 */ /* 0x0007e8000c101d06 */
[----:B------:R3:W-:Y:S02]  /*1ffe0*/  @!P3 ST.E.128 desc[UR6][R14.64], RZ ;  /* 0x000000ff0e00b985 */ /* 0x0007e4000c101d06 */
.L_x_7507:
[----:B------:R-:W-:Y:S05]  /*1fff0*/  BSYNC B1 ;  /* 0x0000000000017941 */ /* 0x000fea0003800000 */
.L_x_7506:
[----:B------:R-:W-:-:S03]  /*20000*/  UMOV UR4, 0xffffffff ;  /* 0xffffffff00047882 */ /* 0x000fc60000000000 */
[----:B------:R-:W-:Y:S05]  /*20010*/  BRA.DIV UR4, `(.L_x_7508) ;  /* 0x0000007e04ac7947 */ /* 0x000fea000b800000 */
[----:B0-----:R0:W0:Y:S04]  /*20020*/  SHFL.IDX PT, R0, R4, 0x3, 0x181f ;  /* 0x00781f0004007f89 */ /* 0x00102800000e0000 */
[----:B--23--:R2:W3:Y:S02]  /*20030*/  SHFL.IDX PT, R14, R3, 0x3, 0x181f ;  /* 0x00781f00030e7f89 */ /* 0x00c4e400000e0000 */
.L_x_7704:
[----:B-12-4-:R-:W-:-:S05]  /*20040*/  VIADD R3, R6, 0x60 ;  /* 0x0000006006037836 */ /* 0x016fca0000000000 */
[----:B------:R-:W-:-:S13]  /*20050*/  ISETP.GE.AND P0, PT, R3, R8, PT ;  /* 0x000000080300720c */ /* 0x000fda0003f06270 */
[----:B------:R-:W-:Y:S05]  /*20060*/  @P0 BRA `(.L_x_7495) ;  /* 0x0000000000280947 */ /* 0x000fea0003800000 */
[----:B------:R-:W-:Y:S01]  /*20070*/  ULDC UR4, c[0x0][0xac8] ;  /* 0x0002b20000047ab9 */ /* 0x000fe20000000800 */
[----:B------:R-:W-:Y:S01]  /*20080*/  ULDC.64 UR6, c[0x0][0x208] ;  /* 0x0000820000067ab9 */ /* 0x000fe20000000a00 */
[----:B------:R-:W-:Y:S02]  /*20090*/  ISETP.GE.AND P2, PT, R16, UR4, PT ;  /* 0x0000000410007c0c */ /* 0x000fe4000bf46270 */
[----:B------:R-:W-:-:S11]  /*200a0*/  ISETP.GE.AND P3, PT, R221, UR4, PT ;  /* 0x00000004dd007c0c */ /* 0x000fd6000bf66270 */
[CC--:B0--3--:R-:W-:Y:S02]  /*200b0*/  @!P2 LEA R4, P0, R16.reuse, R14.reuse, 0x1 ;  /* 0x0000000e1004a211 */ /* 0x0c9fe400078008ff */
[C---:B------:R-:W-:Y:S02]  /*200c0*/  @!P3 LEA R14, P1, R221.reuse, R14, 0x1 ;  /* 0x0000000edd0eb211 */ /* 0x040fe400078208ff */
[-C--:B------:R-:W-:Y:S02]  /*200d0*/  @!P2 LEA.HI.X R5, R16, R0.reuse, R17, 0x1, P0 ;  /* 0x000000001005a211 */ /* 0x080fe400000f0c11 */
[----:B------:R-:W-:-:S03]  /*200e0*/  @!P3 LEA.HI.X R15, R221, R0, R48, 0x1, P1 ;  /* 0x00000000dd0fb211 */ /* 0x000fc600008f0c30 */
[----:B------:R1:W-:Y:S04]  /*200f0*/  @!P2 ST.E.128 desc[UR6][R4.64], RZ ;  /* 0x000000ff0400a985 */ /* 0x0003e8000c101d06 */
[----:B------:R1:W-:Y:S02]  /*20100*/  @!P3 ST.E.128 desc[UR6][R14.64], RZ ;  /* 0x000000ff0e00b985 */ /* 0x0003e4000c101d06 */
.L_x_7495:
[----:B------:R-:W-:Y:S05]  /*20110*/  BSYNC B0 ;  /* 0x0000000000007941 */ /* 0x000fea0003800000 */
.L_x_7486:
[----:B------:R-:W-:Y:S02]  /*20120*/  ULDC UR4, c[0x0][0xc3c] ;  /* 0x00030f0000047ab9 */ /* 0x000fe40000000800 */
[----:B------:R-:W-:-:S13]  /*20130*/  ISETP.GE.AND P0, PT, R31, UR4, PT ;  /* 0x000000041f007c0c */ /* 0x000fda000bf06270 */
[----:B------:R-:W-:Y:S05]  /*20140*/  @!P0 BRA `(.L_x_7509) ;  /* 0xfffffe1000948947 */ /* 0x000fea000383ffff */
[----:B------:R-:W-:Y:S05]  /*20150*/  BRA `(.L_x_7291) ;  /* 0x0000007000a87947 */ /* 0x000fea0003800000 */
.L_x_7289:
        /* <DEDUP_REMOVED lines=18> */
.L_x_7510:
        /* <DEDUP_REMOVED lines=42> */
.L_x_7516:
        /* <DEDUP_REMOVED lines=13> */
.L_x_7515:
[----:B------:R-:W-:Y:S05]  /*205f0*/  BSYNC B0 ;  /* 0x0000000000007941 */ /* 0x000fea0003800000 */
.L_x_7514:
[----:B0----5:R-:W0:Y:S02]  /*20600*/  SHFL.UP PT, R2, R4, 0x1, RZ ;  /* 0x0420000004027989 */ /* 0x021e2400000e00ff */
        /* <DEDUP_REMOVED lines=20> */
.L_x_7512:
        /* <DEDUP_REMOVED lines=12> */
[----:B0-----:R-:W-:Y:S01]  /*20810*/  IADD3 R11, RZ, -R3, RZ ;  /* 0x80000003ff0b7210 */ /* 0x001fe20007ffe0ff */
[----:B------:R-:W-:Y:S06]  /*20820*/  @!P0 BRA `(.L_x_7517) ;  /* 0x0000000000088947 */ /* 0x000fec0003800000 */
[----:B------:R-:W-:-:S05]  /*20830*/  VIADD R9, R19, 0xffffffff ;  /* 0xffffffff13097836 */ /* 0x000fca0000000000 */
[----:B------:R0:W1:Y:S02]  /*20840*/  SHFL.IDX PT, R16, R2, R9, 0x1f ;  /* 0x00001f0902107589 */ /* 0x00006400000e0000 */
.L_x_7517:
[----:B-1----:R-:W-:Y:S02]  /*20850*/  IMAD R16, R16, UR5, R7 ;  /* 0x0000000510107c24 */ /* 0x002fe4000f8e0207 */
[----:B------:R-:W-:Y:S02]  /*20860*/  IMAD R7, R11, R6, RZ ;  /* 0x000000060b077224 */ /* 0x000fe400078e02ff */
[----:B0-----:R-:W-:Y:S01]  /*20870*/  IMAD.MOV.U32 R2, RZ, RZ, RZ ;  /* 0x000000ffff027224 */ /* 0x001fe200078e00ff */
[----:B------:R-:W-:Y:S01]  /*20880*/  IADD3 R9, -R16, UR6, RZ ;  /* 0x0000000610097c10 */ /* 0x000fe2000fffe1ff */
[----:B------:R-:W-:Y:S02]  /*20890*/  VIADD R19, R19, UR4 ;  /* 0x0000000413137c36 */ /* 0x000fe40008000000 */
[----:B------:R-:W-:Y:S01]  /*208a0*/  IMAD.HI.U32 R2, R3, R7, R2 ;  /* 0x0000000703027227 */ /* 0x000fe200078e0002 */
[----:B------:R-:W-:Y:S02]  /*208b0*/  IABS R7, R4 ;  /* 0x0000000400077213 */ /* 0x000fe40000000000 */
[----:B------:R-:W-:-:S03]  /*208c0*/  IABS R3, R9 ;  /* 0x0000000900037213 */ /* 0x000fc60000000000 */
[----:B------:R-:W-:Y:S02]  /*208d0*/  IMAD.MOV R7, RZ, RZ, -R7 ;  /* 0x000000ffff077224 */ /* 0x000fe400078e0a07 */
        /* <DEDUP_REMOVED lines=16> */
.L_x_7513:
[----:B------:R-:W-:Y:S01]  /*209e0*/  IMAD.MOV.U32 R17, RZ, RZ, RZ ;  /* 0x000000ffff117224 */ /* 0x000fe200078e00ff */
[----:B------:R-:W-:Y:S01]  /*209f0*/  MOV R16, UR6 ;  /* 0x0000000600107c02 */ /* 0x000fe20008000f00 */
[----:B------:R-:W-:-:S07]  /*20a00*/  IMAD.MOV.U32 R18, RZ, RZ, RZ ;  /* 0x000000ffff127224 */ /* 0x000fce00078e00ff */
.L_x_7518:
[----:B------:R-:W-:-:S13]  /*20a10*/  ISETP.NE.AND P0, PT, R5, RZ, PT ;  /* 0x000000ff0500720c */ /* 0x000fda0003f05270 */
[----:B------:R-:W0:Y:S01]  /*20a20*/  @!P0 S2R R3, SR_CgaCtaId ;  /* 0x0000000000038919 */ /* 0x000e220000008800 */
[----:B------:R-:W-:-:S04]  /*20a30*/  @!P0 MOV R2, 0x400 ;  /* 0x0000040000028802 */ /* 0x000fc80000000f00 */
[----:B0-----:R-:W-:-:S05]  /*20a40*/  @!P0 LEA R2, R3, R2, 0x18 ;  /* 0x0000000203028211 */ /* 0x001fca00078ec0ff */
[----:B------:R2:W-:Y:S01]  /*20a50*/  @!P0 STS.128 [R2+0x348d0], R16 ;  /* 0x0348d01002008388 */ /* 0x0005e20000000c00 */
[----:B------:R-:W-:Y:S06]  /*20a60*/  BAR.ARV 0x5, 0x180 ;  /* 0x0146000000007b1d */ /* 0x000fec0000002000 */
.L_x_7511:
[----:B--2---:R-:W-:Y:S01]  /*20a70*/  IMAD.MOV.U32 R2, RZ, RZ, 0x1 ;  /* 0x00000001ff027424 */ /* 0x004fe200078e00ff */
        /* <DEDUP_REMOVED lines=12> */
[----:B0-----:R-:W-:Y:S01]  /*20b40*/  LOP3.LUT R3, R2, 0x1f8, RZ, 0xc0, !PT ;  /* 0x000001f802037812 */ /* 0x001fe200078ec0ff */
[----:B------:R-:W-:Y:S01]  /*20b50*/  ULDC.64 UR38, c[0x0][0x198] ;  /* 0x0000660000267ab9 */ /* 0x000fe20000000a00 */
[----:B------:R-:W-:Y:S01]  /*20b60*/  ISETP.NE.AND P1, PT, R7, RZ, PT ;  /* 0x000000ff0700720c */ /* 0x000fe20003f25270 */
[----:B------:R-:W-:Y:S01]  /*20b70*/  ULOP3.LUT UR37, UR60, 0x2, URZ, 0xfc, !UPT ;  /* 0x000000023c257892 */ /* 0x000fe2000f8efc3f */
[----:B------:R-:W-:Y:S01]  /*20b80*/  LOP3.LUT R4, R3, 0x38, R0, 0x78, !PT ;  /* 0x0000003803047812 */ /* 0x000fe200078e7800 */
[----:B------:R-:W-:Y:S01]  /*20b90*/  ULDC UR36, c[0x0][0xc] ;  /* 0x0000030000247ab9 */ /* 0x000fe20000000800 */
[----:B------:R-:W-:-:S02]  /*20ba0*/  SHF.L.U32 R3, R7, 0x3, RZ ;  /* 0x0000000307037819 */ /* 0x000fc400000006ff */
[----:B------:R-:W-:Y:S02]  /*20bb0*/  SHF.R.U32.HI R6, RZ, 0x3, R7 ;  /* 0x00000003ff067819 */ /* 0x000fe40000011607 */
[----:B------:R-:W-:Y:S02]  /*20bc0*/  LOP3.LUT R3, R4, 0x200, R3, 0xf8, !PT ;  /* 0x0000020004037812 */ /* 0x000fe400078ef803 */
[C---:B------:R-:W-:Y:S01]  /*20bd0*/  LOP3.LUT P0, R4, R0.reuse, 0x1f, RZ, 0xc0, !PT ;  /* 0x0000001f00047812 */ /* 0x040fe2000780c0ff */
[----:B------:R-:W-:Y:S01]  /*20be0*/  IMAD.SHL.U32 R0, R0, 0x10, RZ ;  /* 0x0000001000007824 */ /* 0x000fe200078e00ff */
[----:B------:R-:W-:-:S03]  /*20bf0*/  LOP3.LUT R2, R2, 0x38, RZ, 0xc0, !PT ;  /* 0x0000003802027812 */ /* 0x000fc600078ec0ff */
[----:B------:R0:W-:Y:S01]  /*20c00*/  STL [R1+0x2c], R4 ;  /* 0x00002c0401007387 */ /* 0x0001e20000100800 */
[----:B------:R-:W-:Y:S01]  /*20c10*/  LOP3.LUT R6, R6, 0x70, R0, 0xf8, !PT ;  /* 0x0000007006067812 */ /* 0x000fe200078ef800 */
[----:B-1----:R-:W-:-:S06]  /*20c20*/  ULEA UR4, UR5, UR4, 0x18 ;  /* 0x0000000405047291 */ /* 0x002fcc000f8ec03f */
[----:B0-----:R-:W-:-:S04]  /*20c30*/  IMAD.U32 R4, RZ, RZ, UR4 ;  /* 0x00000004ff047e24 */ /* 0x001fc8000f8e00ff */
[----:B------:R-:W-:Y:S01]  /*20c40*/  IMAD R0, R3, 0x2, R4 ;  /* 0x0000000203007824 */ /* 0x000fe200078e0204 */
[----:B------:R-:W-:Y:S04]  /*20c50*/  STL [R1+0x8], R4 ;  /* 0x0000080401007387 */ /* 0x000fe80000100800 */
[----:B------:R0:W-:Y:S04]  /*20c60*/  STL [R1+0x30], R0 ;  /* 0x0000300001007387 */ /* 0x0001e80000100800 */
[----:B------:R-:W-:Y:S01]  /*20c70*/  STL [R1+0x20], RZ ;  /* 0x000020ff01007387 */ /* 0x000fe20000100800 */
[----:B0-----:R-:W-:-:S02]  /*20c80*/  MOV R0, 0x1 ;  /* 0x0000000100007802 */ /* 0x001fc40000000f00 */
        /* <DEDUP_REMOVED lines=13> */
.L_x_7658:
[----:B0-----:R-:W0:Y:S01]  /*20d60*/  LDC.64 R2, c[0x0][0xc88] ;  /* 0x00032200ff027b82 */ /* 0x001e220000000a00 */
        /* <DEDUP_REMOVED lines=13> */
[----:B------:R-:W-:Y:S01]  /*20e40*/  IMAD.MOV.U32 R12, RZ, RZ, RZ ;  /* 0x000000ffff0c7224 */ /* 0x000fe200078e00ff */
[----:B------:R-:W-:Y:S01]  /*20e50*/  ULDC.64 UR8, c[0x0][0xa10] ;  /* 0x0002840000087ab9 */ /* 0x000fe20000000a00 */
[----:B--2---:R-:W-:Y:S01]  /*20e60*/  SHF.R.S32.HI R4, RZ, 0x1f, R15 ;  /* 0x0000001fff047819 */ /* 0x004fe2000001140f */
[----:B------:R-:W-:-:S07]  /*20e70*/  IMAD.SHL.U32 R14, R15, 0x4, RZ ;  /* 0x000000040f0e7824 */ /* 0x000fce00078e00ff */
        /* <DEDUP_REMOVED lines=8> */
[----:B-1----:R1:W5:Y:S01]  /*20f00*/  @P0 LDG.E R0, desc[UR12][R2.64] ;  /* 0x0000000c02000981 */ /* 0x002362000c1e1900 */
        /* <DEDUP_REMOVED lines=20> */
[----:B0-----:R-:W-:Y:S01]  /*21050*/  MOV R12, UR4 ;  /* 0x00000004000c7c02 */ /* 0x001fe20008000f00 */
        /* <DEDUP_REMOVED lines=9> */
[----:B0-----:R-:W-:Y:S02]  /*210f0*/  IMAD.U32 R9, RZ, RZ, UR5 ;  /* 0x00000005ff097e24 */ /* 0x001fe4000f8e00ff */
[----:B------:R-:W-:Y:S01]  /*21100*/  IMAD.U32 R8, RZ, RZ, UR4 ;  /* 0x00000004ff087e24 */ /* 0x000fe2000f8e00ff */
[----:B--2---:R0:W-:Y:S01]  /*21110*/  STL [R1+0x58], R12 ;  /* 0x0000580c01007387 */ /* 0x0041e20000100800 */
[----:B------:R-:W-:Y:S05]  /*21120*/  @P3 BRA `(.L_x_7520) ;  /* 0x0000000000183947 */ /* 0x000fea0003800000 */
[----:B------:R-:W-:Y:S05]  /*21130*/  @!P1 BRA `(.L_x_7520) ;  /* 0x0000000000149947 */ /* 0x000fea0003800000 */
[----:B------:R-:W-:Y:S02]  /*21140*/  ULDC.64 UR4, c[0x0][0x208] ;  /* 0x0000820000047ab9 */ /* 0x000fe40000000a00 */
[----:B0-----:R-:W2:Y:S04]  /*21150*/  LDG.E R12, desc[UR4][R2.64] ;  /* 0x00000004020c7981 */ /* 0x001ea8000c1e1900 */
[----:B------:R-:W2:Y:S02]  /*21160*/  LDG.E R2, desc[UR4][R2.64+0x4] ;  /* 0x0000040402027981 */ /* 0x000ea4000c1e1900 */
[----:B--2---:R-:W-:-:S05]  /*21170*/  IMAD.IADD R2, R2, 0x1, -R12 ;  /* 0x0000000102027824 */ /* 0x004fca00078e0a0c */
[----:B------:R1:W-:Y:S02]  /*21180*/  STL [R1+0x58], R2 ;  /* 0x0000580201007387 */ /* 0x0003e40000100800 */
.L_x_7520:
[----:B0-----:R-:W-:Y:S01]  /*21190*/  IMAD.MOV.U32 R12, RZ, RZ, R15 ;  /* 0x000000ffff0c7224 */ /* 0x001fe200078e000f */
[----:B-1---5:R-:W-:Y:S01]  /*211a0*/  IADD3 R2, R11, R0, RZ ;  /* 0x000000000b027210 */ /* 0x022fe20007ffe0ff */
        /* <DEDUP_REMOVED lines=11> */
.L_x_7521:
[----:B------:R-:W-:Y:S05]  /*21260*/  @!P2 BRA `(.L_x_7522) ;  /* 0x000000000010a947 */ /* 0x000fea0003800000 */
[----:B------:R-:W-:Y:S02]  /*21270*/  ULDC.64 UR4, c[0x0][0x208] ;  /* 0x0000820000047ab9 */ /* 0x000fe40000000a00 */
[----:B------:R-:W2:Y:S04]  /*21280*/  LDG.E R8, desc[UR4][R6.64] ;  /* 0x0000000406087981 */ /* 0x000ea8000c1e1900 */
[----:B------:R-:W2:Y:S02]  /*21290*/  LDG.E R6, desc[UR4][R6.64+0x4] ;  /* 0x0000040406067981 */ /* 0x000ea4000c1e1900 */
[----:B--2---:R-:W-:-:S07]  /*212a0*/  IMAD.IADD R8, R6, 0x1, -R8 ;  /* 0x0000000106087824 */ /* 0x004fce00078e0a08 */
.L_x_7522:
        /* <DEDUP_REMOVED lines=13> */
[--C-:B------:R-:W-:Y:S01]  /*21380*/  IMAD R2, R4, 0xb0, -R0.reuse ;  /* 0x000000b004027824 */ /* 0x100fe200078e0a00 */
[----:B------:R0:W-:Y:S01]  /*21390*/  STL [R1+0x38], R4 ;  /* 0x0000380401007387 */ /* 0x0001e20000100800 */
[----:B------:R-:W-:-:S03]  /*213a0*/  IMAD.MOV R0, RZ, RZ, -R0 ;  /* 0x000000ffff007224 */ /* 0x000fc600078e0a00 */
[----:B------:R-:W-:Y:S02]  /*213b0*/  VIMNMX R9, R2, R9, PT ;  /* 0x0000000902097248 */ /* 0x000fe40003fe0100 */
[----:B------:R-:W-:-:S04]  /*213c0*/  VIMNMX R0, RZ, R0, !PT ;  /* 0x00000000ff007248 */ /* 0x000fc80007fe0100 */
[----:B------:R-:W-:Y:S01]  /*213d0*/  ISETP.GT.AND P1, PT, R9, R0, PT ;  /* 0x000000000900720c */ /* 0x000fe20003f24270 */
[----:B0-----:R-:W-:-:S12]  /*213e0*/  IMAD.WIDE.U32 R4, R0, -0x45d1745d, RZ ;  /* 0xba2e8ba300047825 */ /* 0x001fd800078e00ff */
[----:B------:R-:W-:Y:S02]  /*213f0*/  @P1 IADD3 R2, R9, 0xaf, RZ ;  /* 0x000000af09021810 */ /* 0x000fe40007ffe0ff */
        /* <DEDUP_REMOVED lines=14> */
.L_x_7707:
[----:B-1----:R-:W-:Y:S02]  /*214e0*/  ISETP.NE.AND P0, PT, R14, RZ, PT ;  /* 0x000000ff0e00720c */ /* 0x002fe40003f05270 */
[----:B------:R-:W-:-:S11]  /*214f0*/  PLOP3.LUT P1, PT, PT, PT, PT, 0x8, 0x0 ;  /* 0x000000000000781c */ /* 0x000fd60003f2e170 */
[----:B------:R-:W-:Y:S05]  /*21500*/  @P0 BRA `(.L_x_7526) ;  /* 0x00000000000c0947 */ /* 0x000fea0003800000 */
[----:B------:R-:W-:-:S03]  /*21510*/  UMOV UR4, 0xffffffff ;  /* 0xffffffff00047882 */ /* 0x000fc60000000000 */
[----:B------:R-:W-:Y:S05]  /*21520*/  BRA.DIV UR4, `(.L_x_7527) ;  /* 0x0000006a04e47947 */ /* 0x000fea000b800000 */
[----:B------:R-:W-:-:S13]  /*21530*/  ELECT P1, URZ, PT ;  /* 0x00000000003f782f */ /* 0x000fda0003820000 */
.L_x_7526:
[----:B0-----:R-:W2:Y:S04]  /*21540*/  LDL R2, [R1+0x54] ;  /* 0x0000540001027983 */ /* 0x001ea80000100800 */
[----:B------:R-:W3:Y:S01]  /*21550*/  LDL R4, [R1+0x8] ;  /* 0x0000080001047983 */ /* 0x000ee20000100800 */
        /* <DEDUP_REMOVED lines=8> */
.L_x_7710:
[----:B------:R-:W-:Y:S05]  /*215e0*/  BSYNC B1 ;  /* 0x0000000000017941 */ /* 0x000fea0003800000 */
.L_x_7528:
        /* <DEDUP_REMOVED lines=13> */
.L_x_7711:
[----:B------:R-:W-:Y:S05]  /*216c0*/  BSYNC B2 ;  /* 0x0000000000027941 */ /* 0x000fea0003800000 */
.L_x_7532:
        /* <DEDUP_REMOVED lines=8> */
.L_x_7535:
[----:B------:R-:W-:Y:S05]  /*21750*/  BSYNC B2 ;  /* 0x0000000000027941 */ /* 0x000fea0003800000 */
.L_x_7534:
        /* <DEDUP_REMOVED lines=14> */
.L_x_7536:
        /* <DEDUP_REMOVED lines=16> */
.L_x_7537:
        /* <DEDUP_REMOVED lines=13> */
.L_x_7712:
[----:B------:R-:W-:Y:S05]  /*21a10*/  BSYNC B2 ;  /* 0x0000000000027941 */ /* 0x000fea0003800000 */
.L_x_7538:
        /* <DEDUP_REMOVED lines=10> */
.L_x_7541:
[----:B------:R-:W-:Y:S05]  /*21ac0*/  BSYNC B2 ;  /* 0x0000000000027941 */ /* 0x000fea0003800000 */
.L_x_7540:
        /* <DEDUP_REMOVED lines=8> */
.L_x_7542:
        /* <DEDUP_REMOVED lines=15> */
.L_x_7543:
        /* <DEDUP_REMOVED lines=10> */
.L_x_7531:
[----:B------:R-:W-:Y:S05]  /*21ce0*/  BSYNC B1 ;  /* 0x0000000000017941 */ /* 0x000fea0003800000 */
.L_x_7530:
[----:B------:R-:W0:Y:S04]  /*21cf0*/  LDL.LU R7, [R1+0x20] ;  /* 0x0000200001077983 */ /* 0x000e280000300800 */
[----:B------:R-:W2:Y:S01]  /*21d00*/  LDL.LU R4, [R1+0x24] ;  /* 0x0000240001047983 */ /* 0x000ea20000300800 */
[----:B------:R-:W-:Y:S01]  /*21d10*/  PLOP3.LUT P5, PT, PT, PT, PT, 0x8, 0x0 ;  /* 0x000000000000781c */ /* 0x000fe20003fae170 */
[----:B0-----:R-:W-:Y:S02]  /*21d20*/  VIADD R2, R7, 0x1 ;  /* 0x0000000107027836 */ /* 0x001fe40000000000 */
[----:B------:R-:W-:-:S03]  /*21d30*/  VIADD R7, R6, 0xfffffffe ;  /* 0xfffffffe06077836 */ /* 0x000fc60000000000 */
[----:B------:R-:W-:-:S04]  /*21d40*/  ISETP.NE.AND P0, PT, R2, 0x2, PT ;  /* 0x000000020200780c */ /* 0x000fc80003f05270 */
[----:B------:R-:W-:Y:S02]  /*21d50*/  SEL R3, R2, RZ, P0 ;  /* 0x000000ff02037207 */ /* 0x000fe40000000000 */
[----:B------:R-:W-:Y:S02]  /*21d60*/  SEL R2, RZ, 0x1, P0 ;  /* 0x00000001ff027807 */ /* 0x000fe40000000000 */
[----:B------:R-:W-:Y:S01]  /*21d70*/  ISETP.GE.AND P0, PT, R7, R9, PT ;  /* 0x000000090700720c */ /* 0x000fe20003f06270 */
[----:B------:R0:W-:Y:S01]  /*21d80*/  STL [R1+0x20], R3 ;  /* 0x0000200301007387 */ /* 0x0001e20000100800 */
[----:B--2---:R-:W-:-:S05]  /*21d90*/  LOP3.LUT R4, R4, R2, RZ, 0x3c, !PT ;  /* 0x0000000204047212 */ /* 0x004fca00078e3cff */
[----:B------:R0:W-:Y:S06]  /*21da0*/  STL [R1+0x24], R4 ;  /* 0x0000240401007387 */ /* 0x0001ec0000100800 */
[----:B------:R-:W-:Y:S05]  /*21db0*/  @!P0 BRA `(.L_x_7524) ;  /* 0x0000000400f08947 */ /* 0x000fea0003800000 */
.L_x_7558:
        /* <DEDUP_REMOVED lines=14> */
.L_x_7713:
[----:B------:R-:W-:Y:S05]  /*21ea0*/  BSYNC B2 ;  /* 0x0000000000027941 */ /* 0x000fea0003800000 */
.L_x_7546:
        /* <DEDUP_REMOVED lines=8> */
.L_x_7549:
[----:B------:R-:W-:Y:S05]  /*21f30*/  BSYNC B2 ;  /* 0x0000000000027941 */ /* 0x000fea0003800000 */
.L_x_7548:
        /* <DEDUP_REMOVED lines=9> */
[----:B--2---:R-:W-:-:S02]  /*21fd0*/  IMAD R4, R2, 0xb000, R3 ;  /* 0x0000b00002047824 */ /* 0x004fc400078e0203 */
[----:B------:R-:W-:Y:S02]  /*21fe0*/  IMAD R3, R7, 0xb0, R10 ;  /* 0x000000b007037824 */ /* 0x000fe400078e020a */
[----:B------:R-:W-:Y:S01]  /*21ff0*/  VIADD R2, R6, 0x34890 ;  /* 0x0003489006027836 */ /* 0x000fe20000000000 */
[----:B------:R-:W-:-:S08]  /*22000*/  IADD3 R8, R4, 0x1e400, RZ ;  /* 0x0001e40004087810 */ /* 0x000fd00007ffe0ff */
.L_x_7550:
        /* <DEDUP_REMOVED lines=16> */
.L_x_7551:
        /* <DEDUP_REMOVED lines=13> */
.L_x_7714:
[----:B------:R-:W-:Y:S05]  /*221e0*/  BSYNC B2 ;  /* 0x0000000000027941 */ /* 0x000fea0003800000 */
.L_x_7552:
        /* <DEDUP_REMOVED lines=10> */
.L_x_7555:
[----:B------:R-:W-:Y:S05]  /*22290*/  BSYNC B2 ;  /* 0x0000000000027941 */ /* 0x000fea0003800000 */
.L_x_7554:
        /* <DEDUP_REMOVED lines=8> */
.L_x_7556:
        /* <DEDUP_REMOVED lines=15> */
.L_x_7557:
        /* <DEDUP_REMOVED lines=10> */
.L_x_7545:
[----:B------:R-:W-:Y:S05]  /*224b0*/  BSYNC B1 ;  /* 0x0000000000017941 */ /* 0x000fea0003800000 */
.L_x_7544:
        /* <DEDUP_REMOVED lines=12> */
.L_x_7524:
[----:B------:R-:W-:Y:S05]  /*22580*/  BSYNC B0 ;  /* 0x0000000000007941 */ /* 0x000fea0003800000 */
.L_x_7523:
        /* <DEDUP_REMOVED lines=22> */
[----:B0-----:R-:W-:Y:S01]  /*226f0*/  IADD3 R16, R0, UR36, R7 ;  /* 0x0000002400107c10 */ /* 0x001fe2000fffe007 */
[----:B------:R-:W-:Y:S06]  /*22700*/  BRA `(.L_x_7561) ;  /* 0x0000003c00c07947 */ /* 0x000fec0003800000 */
.L_x_7560:
        /* <DEDUP_REMOVED lines=9> */
[----:B0-----:R-:W-:Y:S01]  /*227a0*/  MOV R4, UR6 ;  /* 0x0000000600047c02 */ /* 0x001fe20008000f00 */
        /* <DEDUP_REMOVED lines=11> */
.L_x_7563:
[----:B------:R-:W-:Y:S05]  /*22860*/  BSYNC B6 ;  /* 0x0000000000067941 */ /* 0x000fea0003800000 */
.L_x_7562:
        /* <DEDUP_REMOVED lines=21> */
.L_x_7566:
        /* <DEDUP_REMOVED lines=16> */
.L_x_7565:
[----:B------:R-:W-:Y:S05]  /*22ac0*/  BSYNC B6 ;  /* 0x0000000000067941 */ /* 0x000fea0003800000 */
.L_x_7564:
        /* <DEDUP_REMOVED lines=12> */
[----:B-----5:R-:W-:Y:S01]  /*22b90*/  IADD3 R9, R0, -0x1, RZ ;  /* 0xffffffff00097810 */ /* 0x020fe20007ffe0ff */
        /* <DEDUP_REMOVED lines=14> */
.L_x_7717:
        /* <DEDUP_REMOVED lines=11> */
.L_x_7720:
[----:B------:R-:W-:Y:S05]  /*22d30*/  @!P6 BRA `(.L_x_7568) ;  /* 0x000000040024e947 */ /* 0x000fea0003800000 */
[----:B------:R1:W-:Y:S01]  /*22d40*/  STL [R1+0x18], R9 ;  /* 0x0000180901007387 */ /* 0x0003e20000100800 */
[----:B------:R-:W-:-:S04]  /*22d50*/  ISETP.NE.U32.AND P0, PT, R2, RZ, PT ;  /* 0x000000ff0200720c */ /* 0x000fc80003f05070 */
[----:B------:R-:W-:-:S13]  /*22d60*/  ISETP.NE.AND.EX P0, PT, R3, RZ, PT, P0 ;  /* 0x000000ff0300720c */ /* 0x000fda0003f05300 */
[----:B-1----:R-:W-:Y:S05]  /*22d70*/  @!P0 BRA `(.L_x_7570) ;  /* 0x0000000000548947 */ /* 0x002fea0003800000 */
[----:B------:R-:W1:Y:S01]  /*22d80*/  LDC R6, c[0x0][0x43c] ;  /* 0x00010f00ff067b82 */ /* 0x000e620000000800 */
[----:B0-----:R-:W-:Y:S01]  /*22d90*/  IMAD.MOV.U32 R0, RZ, RZ, R9 ;  /* 0x000000ffff007224 */ /* 0x001fe200078e0009 */
        /* <DEDUP_REMOVED lines=19> */
.L_x_7570:
[----:B------:R-:W2:Y:S04]  /*22ed0*/  LDL R7, [R1+0x8] ;  /* 0x0000080001077983 */ /* 0x000ea80000100800 */
[----:B01----:R-:W2:Y:S04]  /*22ee0*/  LDL R0, [R1+0xc] ;  /* 0x00000c0001007983 */ /* 0x003ea80000100800 */
[----:B------:R-:W3:Y:S01]  /*22ef0*/  LDL R2, [R1+0x14] ;  /* 0x0000140001027983 */ /* 0x000ee20000100800 */
[----:B--2---:R-:W-:Y:S01]  /*22f00*/  IMAD R0, R0, 0x8, R7 ;  /* 0x0000000800007824 */ /* 0x004fe200078e0207 */
[----:B---3--:R-:W-:-:S04]  /*22f10*/  SHF.L.U32 R2, R2, 0x1f, RZ ;  /* 0x0000001f02027819 */ /* 0x008fc800000006ff */
[----:B------:R-:W0:Y:S02]  /*22f20*/  SYNCS.PHASECHK.TRANS64.TRYWAIT P0, [R0+URZ+0x34840], R2 ;  /* 0x03484002000075a7 */ /* 0x000e24000800017f */
[----:B0-----:R-:W-:Y:S05]  /*22f30*/  @!P0 BRA `(.L_x_7571) ;  /* 0x0000005400408947 */ /* 0x001fea0003800000 */
.L_x_7721:
        /* <DEDUP_REMOVED lines=10> */
.L_x_7572:
[----:B------:R-:W2:Y:S04]  /*22fe0*/  LDL R7, [R1+0x8] ;  /* 0x0000080001077983 */ /* 0x000ea80000100800 */
[----:B------:R-:W2:Y:S04]  /*22ff0*/  LDL R6, [R1+0xc] ;  /* 0x00000c0001067983 */ /* 0x000ea80000100800 */
[----:B------:R-:W3:Y:S04]  /*23000*/  LDL R5, [R1+0x18] ;  /* 0x0000180001057983 */ /* 0x000ee80000100800 */
[----:B------:R-:W4:Y:S04]  /*23010*/  LDL R4, [R1+0x1c] ;  /* 0x00001c0001047983 */ /* 0x000f280000100800 */
[----:B01----:R-:W4:Y:S01]  /*23020*/  LDL R2, [R1] ;  /* 0x0000000001027983 */ /* 0x003f220000100800 */
[----:B------:R-:W-:Y:S01]  /*23030*/  R2UR UR9, R0 ;  /* 0x00000000000972ca */ /* 0x000fe200000e0000 */
[----:B------:R-:W-:Y:S01]  /*23040*/  UIADD3 UR4, UP0, UR38, 0x370, URZ ;  /* 0x0000037026047890 */ /* 0x000fe2000ff1e03f */
[----:B------:R-:W-:Y:S01]  /*23050*/  PLOP3.LUT P0, PT, PT, PT, PT, 0x80, 0x0 ;  /* 0x000000000000781c */ /* 0x000fe20003f0f070 */
[----:B------:R-:W-:Y:S01]  /*23060*/  UMOV UR10, URZ ;  /* 0x0000003f000a7c82 */ /* 0x000fe20008000000 */
[----:B------:R-:W-:Y:S01]  /*23070*/  R2UR UR12, R18 ;  /* 0x00000000120c72ca */ /* 0x000fe200000e0000 */
[----:B------:R-:W-:Y:S01]  /*23080*/  UMOV UR7, 0x14f00000 ;  /* 0x14f0000000077882 */ /* 0x000fe20000000000 */
[----:B-----5:R-:W-:Y:S01]  /*23090*/  LOP3.LUT R3, R3, 0xfffffffb, RZ, 0xc0, !PT ;  /* 0xfffffffb03037812 */ /* 0x020fe200078ec0ff */
[----:B------:R-:W-:-:S06]  /*230a0*/  UMOV UR15, 0x40 ;  /* 0x00000040000f7882 */ /* 0x000fcc0000000000 */
[----:B------:R-:W-:Y:S02]  /*230b0*/  UIADD3 UR9, UR9, 0x34830, URZ ;  /* 0x0003483009097890 */ /* 0x000fe4000fffe03f */
        /* <DEDUP_REMOVED lines=10> */
[----:B------:R-:W-:-:S03]  /*23160*/  UIADD3 UR14, UR6, 0x23c00, URZ ;  /* 0x00023c00060e7890 */ /* 0x000fc6000fffe03f */
[----:B------:R-:W-:-:S04]  /*23170*/  UMOV UR6, 0x0 ;  /* 0x0000000000067882 */ /* 0x000fc80000000000 */
[----:B------:R0:W-:Y:S02]  /*23180*/  UTMALDG.4D [UR8], [UR4], desc[UR6] ;  /* 0x00000608040075b4 */ /* 0x0001e40008019000 */
[----:B0-----:R-:W-:Y:S01]  /*23190*/  UMOV UR8, UR14 ;  /* 0x0000000e00087c82 */ /* 0x001fe20008000000 */
[----:B------:R-:W-:Y:S02]  /*231a0*/  UMOV UR10, UR15 ;  /* 0x0000000f000a7c82 */ /* 0x000fe40008000000 */
[----:B------:R1:W-:Y:S02]  /*231b0*/  UTMALDG.4D [UR8], [UR4], desc[UR6] ;  /* 0x00000608040075b4 */ /* 0x0003e40008019000 */
[----:B-1----:R-:W-:Y:S01]  /*231c0*/  NOP ;  /* 0x0000000000007918 */ /* 0x002fe20000000000 */
.L_x_7568:
        /* <DEDUP_REMOVED lines=22> */
[----:B0-----:R-:W-:Y:S02]  /*23330*/  IADD3 R2, R3, R0, RZ ;  /* 0x0000000003027210 */ /* 0x001fe40007ffe0ff */
        /* <DEDUP_REMOVED lines=12> */
[----:B------:R-:W-:Y:S01]  /*23400*/  MOV R12, 0x1 ;  /* 0x00000001000c7802 */ /* 0x000fe20000000f00 */
[----:B------:R-:W-:Y:S02]  /*23410*/  IMAD.U32 R6, RZ, RZ, UR6 ;  /* 0x00000006ff067e24 */ /* 0x000fe4000f8e00ff */
[----:B------:R-:W-:-:S02]  /*23420*/  IMAD.U32 R10, RZ, RZ, UR8 ;  /* 0x00000008ff0a7e24 */ /* 0x000fc4000f8e00ff */
[----:B------:R-:W-:Y:S02]  /*23430*/  IMAD.U32 R11, RZ, RZ, UR9 ;  /* 0x00000009ff0b7e24 */ /* 0x000fe4000f8e00ff */
[----:B------:R-:W-:Y:S02]  /*23440*/  IMAD.MOV.U32 R8, RZ, RZ, 0x70 ;  /* 0x00000070ff087424 */ /* 0x000fe400078e00ff */
[----:B------:R-:W-:-:S07]  /*23450*/  IMAD.MOV.U32 R13, RZ, RZ, RZ ;  /* 0x000000ffff0d7224 */ /* 0x000fce00078e00ff */
[----:B------:R-:W-:-:S07]  /*23460*/  LEPC R20, `(.L_x_7574) ;  /* 0x000000001014794e */ /* 0x000fce0000000000 */
[----:B0-----:R-:W-:Y:S05]  /*23470*/  CALL.ABS.NOINC R2 ;  /* 0x0000000002007343 */ /* 0x001fea0003c00000 */
.L_x_7574:
[----:B------:R-:W-:Y:S05]  /*23480*/  BSYNC B6 ;  /* 0x0000000000067941 */ /* 0x000fea0003800000 */
.L_x_7573:
[----:B------:R-:W2:Y:S01]  /*23490*/  LDL.LU R6, [R1+0x40] ;  /* 0x0000400001067983 */ /* 0x000ea20000300800 */
[----:B------:R-:W-:Y:S01]  /*234a0*/  ULDC.64 UR4, c[0x0][0x2d8] ;  /* 0x0000b60000047ab9 */ /* 0x000fe20000000a00 */
[----:B------:R-:W0:Y:S02]  /*234b0*/  LDC R7, c[0x0][0x448] ;  /* 0x00011200ff077b82 */ /* 0x000e240000000800 */
[----:B-1----:R-:W2:Y:S04]  /*234c0*/  LDL.LU.64 R2, [R1+0x48] ;  /* 0x0000480001027983 */ /* 0x002ea80000300a00 */
[----:B------:R-:W3:Y:S04]  /*234d0*/  LDL.LU R0, [R1+0x44] ;  /* 0x0000440001007983 */ /* 0x000ee80000300800 */
[----:B------:R-:W4:Y:S04]  /*234e0*/  LDL.LU R5, [R1+0x5c] ;  /* 0x00005c0001057983 */ /* 0x000f280000300800 */
[----:B------:R-:W4:Y:S01]  /*234f0*/  LDL.LU R4, [R1+0x34] ;  /* 0x0000340001047983 */ /* 0x000f220000300800 */
[----:B------:R-:W-:Y:S01]  /*23500*/  IMAD.SHL.U32 R17, R17, 0x80, RZ ;  /* 0x0000008011117824 */ /* 0x000fe200078e00ff */
[----:B------:R-:W1:Y:S01]  /*23510*/  S2R R8, SR_TID.X ;  /* 0x0000000000087919 */ /* 0x000e620000002100 */
[----:B------:R-:W1:Y:S01]  /*23520*/  S2R R9, SR_TID.X ;  /* 0x0000000000097919 */ /* 0x000e620000002100 */
[----:B0-----:R-:W-:Y:S01]  /*23530*/  ISETP.NE.AND P0, PT, R7, 0x1, PT ;  /* 0x000000010700780c */ /* 0x001fe20003f05270 */
[----:B------:R-:W0:Y:S01]  /*23540*/  S2R R10, SR_TID.X ;  /* 0x00000000000a7919 */ /* 0x000e220000002100 */
[----:B-1----:R-:W-:-:S04]  /*23550*/  SHF.L.U32 R8, R8, 0x3, RZ ;  /* 0x0000000308087819 */ /* 0x002fc800000006ff */
[----:B------:R-:W-:Y:S01]  /*23560*/  LOP3.LUT R8, R8, 0x38, RZ, 0xc0, !PT ;  /* 0x0000003808087812 */ /* 0x000fe200078ec0ff */
[----:B------:R-:W-:-:S03]  /*23570*/  IMAD.SHL.U32 R9, R9, 0x8, RZ ;  /* 0x0000000809097824 */ /* 0x000fc600078e00ff */
[----:B------:R-:W-:Y:S02]  /*23580*/  LOP3.LUT R8, R8, 0x40, RZ, 0xfc, !PT ;  /* 0x0000004008087812 */ /* 0x000fe400078efcff */
[----:B------:R-:W-:Y:S02]  /*23590*/  LOP3.LUT R9, R9, 0x38, RZ, 0xc0, !PT ;  /* 0x0000003809097812 */ /* 0x000fe400078ec0ff */
[----:B0-----:R-:W-:Y:S01]  /*235a0*/  LOP3.LUT R10, R10, 0x7f, RZ, 0xc0, !PT ;  /* 0x0000007f0a0a7812 */ /* 0x001fe200078ec0ff */
[----:B--2---:R-:W-:Y:S02]  /*235b0*/  IMAD.MOV.U32 R3, RZ, RZ, R6 ;  /* 0x000000ffff037224 */ /* 0x004fe400078e0006 */
[----:B------:R-:W0:Y:S01]  /*235c0*/  @P0 LDC R6, c[0x0][0x450] ;  /* 0x00011400ff060b82 */ /* 0x000e220000000800 */
[----:B---3--:R-:W-:Y:S02]  /*235d0*/  IMAD R0, R0, UR4, RZ ;  /* 0x0000000400007c24 */ /* 0x008fe4000f8e02ff */
[----:B------:R-:W-:-:S04]  /*235e0*/  IMAD.WIDE.U32 R2, R18, UR4, R2 ;  /* 0x0000000412027c25 */ /* 0x000fc8000f8e0002 */
[----:B------:R-:W-:Y:S01]  /*235f0*/  IMAD R0, R18, UR5, R0 ;  /* 0x0000000512007c24 */ /* 0x000fe2000f8e0200 */
[----:B------:R-:W-:-:S03]  /*23600*/  ULDC.64 UR4, c[0x0][0x2e0] ;  /* 0x0000b80000047ab9 */ /* 0x000fc60000000a00 */
[----:B------:R-:W-:Y:S02]  /*23610*/  IMAD.IADD R3, R3, 0x1, R0 ;  /* 0x0000000103037824 */ /* 0x000fe400078e0200 */
[----:B----4-:R-:W-:Y:S02]  /*23620*/  IMAD R0, R5, UR4, RZ ;  /* 0x0000000405007c24 */ /* 0x010fe4000f8e02ff */
[----:B------:R-:W-:-:S04]  /*23630*/  IMAD.WIDE.U32 R2, R4, UR4, R2 ;  /* 0x0000000404027c25 */ /* 0x000fc8000f8e0002 */
[----:B------:R-:W-:Y:S01]  /*23640*/  IMAD R0, R4, UR5, R0 ;  /* 0x0000000504007c24 */ /* 0x000fe2000f8e0200 */
[----:B------:R-:W-:Y:S01]  /*23650*/  ULDC.64 UR4, c[0x0][0x2d0] ;  /* 0x0000b40000047ab9 */ /* 0x000fe20000000a00 */
[----:B------:R-:W1:Y:S03]  /*23660*/  S2R R4, SR_TID.X ;  /* 0x0000000000047919 */ /* 0x000e660000002100 */
[----:B------:R-:W-:Y:S02]  /*23670*/  IADD3 R3, R3, R0, RZ ;  /* 0x0000000003037210 */ /* 0x000fe40007ffe0ff */
        /* <DEDUP_REMOVED lines=9> */
[----:B0-----:R-:W-:-:S04]  /*23710*/  @P0 SHF.R.U32.HI R0, RZ, R6, R5 ;  /* 0x00000006ff000219 */ /* 0x001fc80000011605 */
[C---:B------:R-:W-:Y:S01]  /*23720*/  IADD3 R5, -R0.reuse, RZ, RZ ;  /* 0x000000ff00057210 */ /* 0x040fe20007ffe1ff */
        /* <DEDUP_REMOVED lines=16> */
[----:B------:R0:W5:Y:S01]  /*23830*/  LDL R8, [R1+0x30] ;  /* 0x0000300001087983 */ /* 0x0001620000100800 */
[----:B------:R-:W-:Y:S02]  /*23840*/  LEA.HI.X R3, R2, UR5, R3, 0x1, P0 ;  /* 0x0000000502037c11 */ /* 0x000fe400080f0c03 */
[----:B------:R-:W-:Y:S01]  /*23850*/  ISETP.GE.AND P0, PT, R9, UR4, PT ;  /* 0x0000000409007c0c */ /* 0x000fe2000bf06270 */
[----:B------:R-:W-:Y:S01]  /*23860*/  UMOV UR4, 0xffffffff ;  /* 0xffffffff00047882 */ /* 0x000fe20000000000 */
[----:B------:R-:W-:-:S02]  /*23870*/  SHF.R.U32.HI R10, RZ, 0x3, R10 ;  /* 0x00000003ff0a7819 */ /* 0x000fc4000001160a */
[----:B------:R-:W-:Y:S09]  /*23880*/  BRA.DIV UR4, `(.L_x_7575) ;  /* 0x0000004e04007947 */ /* 0x000ff2000b800000 */
[----:B------:R-:W2:Y:S01]  /*23890*/  LDL.LU R6, [R1+0x58] ;  /* 0x0000580001067983 */ /* 0x000ea20000300800 */
[----:B------:R-:W-:Y:S01]  /*238a0*/  IMAD.IADD R0, R10, 0x1, R17 ;  /* 0x000000010a007824 */ /* 0x000fe200078e0211 */
[----:B------:R-:W-:-:S03]  /*238b0*/  ULDC.64 UR4, c[0x0][0x208] ;  /* 0x0000820000047ab9 */ /* 0x000fc60000000a00 */
[----:B------:R-:W-:Y:S02]  /*238c0*/  VIADD R5, R0, 0x10 ;  /* 0x0000001000057836 */ /* 0x000fe40000000000 */
[----:B--2---:R-:W-:Y:S02]  /*238d0*/  IMAD R2, R6, R7, RZ ;  /* 0x0000000706027224 */ /* 0x004fe400078e02ff */
[----:B------:R-:W1:Y:S03]  /*238e0*/  SHFL.IDX PT, R7, R4, RZ, 0x181f ;  /* 0x00181fff04077589 */ /* 0x000e6600000e0000 */
[----:B------:R-:W-:Y:S01]  /*238f0*/  ISETP.GE.AND P2, PT, R0, R2, PT ;  /* 0x000000020000720c */ /* 0x000fe20003f46270 */
[----:B------:R-:W2:-:S12]  /*23900*/  SHFL.IDX PT, R6, R3, RZ, 0x181f ;  /* 0x00181fff03067589 */ /* 0x000e9800000e0000 */
[----:B-1----:R-:W-:-:S05]  /*23910*/  @!P2 LEA R7, P3, R9, R7, 0x1 ;  /* 0x000000070907a211 */ /* 0x002fca00078608ff */
[----:B--2---:R-:W-:-:S05]  /*23920*/  @!P2 IMAD.X R6, RZ, RZ, R6, P3 ;  /* 0x000000ffff06a224 */ /* 0x004fca00018e0606 */
[----:B------:R-:W-:-:S04]  /*23930*/  @!P2 LOP3.LUT R7, R7, R6, RZ, 0x3c, !PT ;  /* 0x000000060707a212 */ /* 0x000fc800078e3cff */
[----:B------:R-:W-:-:S04]  /*23940*/  @!P2 LOP3.LUT R6, R7, R6, RZ, 0x3c, !PT ;  /* 0x000000060706a212 */ /* 0x000fc800078e3cff */
[----:B------:R-:W-:-:S05]  /*23950*/  @!P2 LOP3.LUT R7, R7, R6, RZ, 0x3c, !PT ;  /* 0x000000060707a212 */ /* 0x000fca00078e3cff */
[----:B------:R-:W-:Y:S01]  /*23960*/  @!PT LDS RZ, [RZ] ;  /* 0x00000000fffff984 */ /* 0x000fe20000000800 */
[----:B-----5:R-:W-:Y:S04]  /*23970*/  @!P2 LDGSTS.E.BYPASS.LTC128B.128 [R8+0x16400], desc[UR4][R6.64], !P0 ;  /* 0x164000000608afae */ /* 0x020fe8000c101d44 */
[----:B------:R1:W-:Y:S01]  /*23980*/  @!P2 LDGSTS.E.BYPASS.LTC128B.128 [R8+0x1a400], desc[UR4][R6.64+0x80], !P1 ;  /* 0x1a4000800608afae */ /* 0x0003e2000c901d44 */
[----:B------:R-:W-:-:S03]  /*23990*/  ISETP.GE.AND P2, PT, R5, R2, PT ;  /* 0x000000020500720c */ /* 0x000fc60003f46270 */
[----:B------:R-:W2:Y:S04]  /*239a0*/  SHFL.IDX PT, R5, R4, 0x1, 0x181f ;  /* 0x00381f0004057f89 */ /* 0x000ea800000e0000 */
[----:B-1----:R-:W1:Y:S06]  /*239b0*/  SHFL.IDX PT, R6, R3, 0x1, 0x181f ;  /* 0x00381f0003067f89 */ /* 0x002e6c00000e0000 */
[----:B--2---:R-:W-:-:S04]  /*239c0*/  @!P2 LEA R5, P3, R9, R5, 0x1 ;  /* 0x000000050905a211 */ /* 0x004fc800078608ff */
[----:B-1----:R-:W-:-:S05]  /*239d0*/  @!P2 IADD3.X R6, RZ, R6, RZ, P3, !PT ;  /* 0x00000006ff06a210 */ /* 0x002fca0001ffe4ff */
[----:B------:R-:W-:Y:S02]  /*239e0*/  @!P2 IMAD.MOV.U32 R7, RZ, RZ, R6 ;  /* 0x000000ffff07a224 */ /* 0x000fe400078e0006 */
[----:B------:R-:W-:Y:S02]  /*239f0*/  @!P2 IMAD.MOV.U32 R6, RZ, RZ, R5 ;  /* 0x000000ffff06a224 */ /* 0x000fe400078e0005 */
[----:B------:R-:W-:-:S03]  /*23a00*/  VIADD R5, R0, 0x20 ;  /* 0x0000002000057836 */ /* 0x000fc60000000000 */
[----:B------:R-:W-:Y:S04]  /*23a10*/  @!P2 LDGSTS.E.BYPASS.LTC128B.128 [R8+0x16c00], desc[UR4][R6.64], !P0 ;  /* 0x16c000000608afae */ /* 0x000fe8000c101d44 */
        /* <DEDUP_REMOVED lines=48> */
[----:B------:R1:W2:Y:S04]  /*23d20*/  SHFL.IDX PT, R5, R3, 0x7, 0x181f ;  /* 0x00f81f0003057f89 */ /* 0x0002a800000e0000 */
[----:B------:R1:W-:Y:S04]  /*23d30*/  @!P2 LDGSTS.E.BYPASS.LTC128B.128 [R8+0x19400], desc[UR4][R6.64], !P0 ;  /* 0x194000000608afae */ /* 0x0003e8000c101d44 */
[----:B------:R1:W-:Y:S04]  /*23d40*/  @!P2 LDGSTS.E.BYPASS.LTC128B.128 [R8+0x1d400], desc[UR4][R6.64+0x80], !P1 ;  /* 0x1d4000800608afae */ /* 0x0003e8000c901d44 */
[----:B------:R1:W3:Y:S02]  /*23d50*/  SHFL.IDX PT, R3, R4, 0x7, 0x181f ;  /* 0x00f81f0004037f89 */ /* 0x0002e400000e0000 */
.L_x_7738:
[----:B------:R-:W-:Y:S01]  /*23d60*/  VIADD R0, R0, 0x70 ;  /* 0x0000007000007836 */ /* 0x000fe20000000000 */
[----:B------:R-:W-:Y:S04]  /*23d70*/  BSSY B0, `(.L_x_7576) ;  /* 0x000000b000007945 */ /* 0x000fe80003800000 */
[----:B------:R-:W-:-:S13]  /*23d80*/  ISETP.GE.AND P2, PT, R0, R2, PT ;  /* 0x000000020000720c */ /* 0x000fda0003f46270 */
[----:B------:R-:W-:Y:S05]  /*23d90*/  @P2 BRA `(.L_x_7577) ;  /* 0x0000000000202947 */ /* 0x000fea0003800000 */
[----:B---3--:R-:W-:Y:S01]  /*23da0*/  LEA R2, P2, R9, R3, 0x1 ;  /* 0x0000000309027211 */ /* 0x008fe200078408ff */
[----:B------:R-:W-:-:S03]  /*23db0*/  ULDC.64 UR4, c[0x0][0x208] ;  /* 0x0000820000047ab9 */ /* 0x000fc60000000a00 */
[----:B-12---:R-:W-:-:S05]  /*23dc0*/  IADD3.X R3, RZ, R5, RZ, P2, !PT ;  /* 0x00000005ff037210 */ /* 0x006fca00017fe4ff */
[----:B------:R-:W-:Y:S01]  /*23dd0*/  @!PT LDS RZ, [RZ] ;  /* 0x00000000fffff984 */ /* 0x000fe20000000800 */
[----:B------:R-:W-:Y:S01]  /*23de0*/  @!PT LDS RZ, [RZ] ;  /* 0x00000000fffff984 */ /* 0x000fe20000000800 */
[----:B------:R-:W-:Y:S01]  /*23df0*/  @!PT LDS RZ, [RZ] ;  /* 0x00000000fffff984 */ /* 0x000fe20000000800 */
[----:B------:R4:W-:Y:S04]  /*23e00*/  LDGSTS.E.BYPASS.LTC128B.128 [R8+0x19c00], desc[UR4][R2.64], !P0 ;  /* 0x19c0000002087fae */ /* 0x0009e8000c101d44 */
[----:B------:R4:W-:Y:S02]  /*23e10*/  LDGSTS.E.BYPASS.LTC128B.128 [R8+0x1dc00], desc[UR4][R2.64+0x80], !P1 ;  /* 0x1dc0008002087fae */ /* 0x0009e4000c901d44 */
.L_x_7577:
[----:B------:R-:W-:Y:S05]  /*23e20*/  BSYNC B0 ;  /* 0x0000000000007941 */ /* 0x000fea0003800000 */
.L_x_7576:
[----:B-1--4-:R1:W5:Y:S01]  /*23e30*/  LDL R8, [R1+0x8] ;  /* 0x0000080001087983 */ /* 0x0123620000100800 */
[----:B------:R-:W-:Y:S01]  /*23e40*/  PLOP3.LUT P0, PT, PT, PT, PT, 0x80, 0x0 ;  /* 0x000000000000781c */ /* 0x000fe20003f0f070 */
[----:B------:R-:W-:-:S12]  /*23e50*/  NOP ;  /* 0x0000000000007918 */ /* 0x000fd80000000000 */
.L_x_7578:
[----:B------:R-:W4:Y:S01]  /*23e60*/  LDL R2, [R1+0x8] ;  /* 0x0000080001027983 */ /* 0x000f220000100800 */
[----:B------:R-:W-:Y:S02]  /*23e70*/  PLOP3.LUT P1, PT, P1, P0, PT, 0xa2, 0x0 ;  /* 0x000000000000781c */ /* 0x000fe40000f21472 */
[----:B----4-:R-:W-:-:S08]  /*23e80*/  @P0 R2UR P1, UR4, R2 ;  /* 0x00000000020402ca */ /* 0x010fd00000020000 */
        /* <DEDUP_REMOVED lines=14> */
[----:B------:R-:W4:Y:S03]  /*23f70*/  SYNCS.PHASECHK.TRANS64.TRYWAIT P0, [R2+URZ+0x34820], R0 ;  /* 0x03482000020075a7 */ /* 0x000f26000800017f */
[----:B---34-:R-:W-:Y:S05]  /*23f80*/  @!P0 BRA `(.L_x_7580) ;  /* 0x0000005000088947 */ /* 0x018fea0003800000 */
.L_x_7739:
[----:B------:R-:W-:Y:S05]  /*23f90*/  BSYNC B0 ;  /* 0x0000000000007941 */ /* 0x000fea0003800000 */
.L_x_7579:
[----:B---3--:R-:W3:Y:S01]  /*23fa0*/  LDL.LU R2, [R1+0x50] ;  /* 0x0000500001027983 */ /* 0x008ee20000300800 */
[----:B------:R-:W-:Y:S01]  /*23fb0*/  BSSY B0, `(.L_x_7581) ;  /* 0x0000202000007945 */ /* 0x000fe20003800000 */
[----:B---3--:R-:W-:-:S13]  /*23fc0*/  ISETP.GE.AND P0, PT, R2, 0xb1, PT ;  /* 0x000000b10200780c */ /* 0x008fda0003f06270 */
[----:B------:R-:W-:Y:S05]  /*23fd0*/  @!P0 BRA `(.L_x_7582) ;  /* 0x0000001c00fc8947 */ /* 0x000fea0003800000 */
[----:B------:R-:W3:Y:S01]  /*23fe0*/  LDL R2, [R1+0x38] ;  /* 0x0000380001027983 */ /* 0x000ee20000100800 */
[----:B------:R-:W-:Y:S01]  /*23ff0*/  MOV R0, 0x1 ;  /* 0x0000000100007802 */ /* 0x000fe20000000f00 */
[----:B------:R-:W-:Y:S01]  /*24000*/  BSSY B2, `(.L_x_7583) ;  /* 0x00000af000027945 */ /* 0x000fe20003800000 */
[----:B---3-5:R-:W-:-:S05]  /*24010*/  IMAD.MOV R8, RZ, RZ, -R2 ;  /* 0x000000ffff087224 */ /* 0x028fca00078e0a02 */
[----:B------:R-:W-:-:S05]  /*24020*/  VIADDMNMX R8, R8, R0, 0xffffffff, !PT ;  /* 0xffffffff08087446 */ /* 0x000fca0007800100 */
[----:B------:R-:W-:-:S05]  /*24030*/  IMAD.IADD R0, R2, 0x1, R8 ;  /* 0x0000000102007824 */ /* 0x000fca00078e0208 */
[----:B------:R-:W-:-:S04]  /*24040*/  LOP3.LUT R0, R0, 0x1, RZ, 0xc0, !PT ;  /* 0x0000000100007812 */ /* 0x000fc800078ec0ff */
[----:B------:R-:W-:Y:S01]  /*24050*/  ISETP.NE.U32.AND P0, PT, R0, 0x1, PT ;  /* 0x000000010000780c */ /* 0x000fe20003f05070 */
[----:B------:R-:W-:-:S12]  /*24060*/  VIADD R0, R2, 0xfffffffe ;  /* 0xfffffffe02007836 */ /* 0x000fd80000000000 */
[----:B------:R-:W-:Y:S05]  /*24070*/  @P0 BRA `(.L_x_7584) ;  /* 0x00000008009c0947 */ /* 0x000fea0003800000 */
[----:B------:R-:W3:Y:S04]  /*24080*/  LDL R4, [R1+0x4] ;  /* 0x0000040001047983 */ /* 0x000ee80000100800 */
[----:B------:R-:W4:Y:S04]  /*24090*/  LDL R3, [R1+0xc] ;  /* 0x00000c0001037983 */ /* 0x000f280000100800 */
[----:B------:R-:W5:Y:S01]  /*240a0*/  LDL R2, [R1+0x14] ;  /* 0x0000140001027983 */ /* 0x000f620000100800 */
[----:B------:R-:W-:Y:S01]  /*240b0*/  BSSY B1, `(.L_x_7585) ;  /* 0x000009f000017945 */ /* 0x000fe20003800000 */
[----:B---3--:R-:W-:Y:S01]  /*240c0*/  LOP3.LUT P1, RZ, R4, 0x4, RZ, 0xc0, !PT ;  /* 0x0000000404ff7812 */ /* 0x008fe2000782c0ff */
[----:B----4-:R-:W-:-:S05]  /*240d0*/  VIADD R6, R3, 0x1 ;  /* 0x0000000103067836 */ /* 0x010fca0000000000 */
        /* <DEDUP_REMOVED lines=9> */
[----:B---3--:R-:W-:Y:S05]  /*24170*/  @!P0 BRA `(.L_x_7587) ;  /* 0x0000000000508947 */ /* 0x008fea0003800000 */
[----:B------:R-:W3:Y:S01]  /*24180*/  LDL R10, [R1+0x28] ;  /* 0x00002800010a7983 */ /* 0x000ee20000100800 */
[----:B--2---:R-:W2:Y:S01]  /*24190*/  LDC R5, c[0x0][0x43c] ;  /* 0x00010f00ff057b82 */ /* 0x004ea20000000800 */
[----:B------:R-:W-:Y:S02]  /*241a0*/  ULDC.64 UR6, c[0x0][0x428] ;  /* 0x00010a0000067ab9 */ /* 0x000fe40000000a00 */
[----:B------:R-:W4:Y:S01]  /*241b0*/  LDL R7, [R1+0x10] ;  /* 0x0000100001077983 */ /* 0x000f220000100800 */
[----:B------:R-:W-:Y:S01]  /*241c0*/  ULDC.64 UR8, c[0x0][0x208] ;  /* 0x0000820000087ab9 */ /* 0x000fe20000000a00 */
[----:B--2---:R-:W-:-:S13]  /*241d0*/  ISETP.NE.AND P0, PT, R5, 0x1, PT ;  /* 0x000000010500780c */ /* 0x004fda0003f05270 */
[----:B------:R-:W2:Y:S02]  /*241e0*/  @P0 LDC.64 R2, c[0x0][0x440] ;  /* 0x00011000ff020b82 */ /* 0x000ea40000000a00 */
[----:B--2--5:R-:W-:Y:S01]  /*241f0*/  @P0 IMAD.HI.U32 R4, R0, R2, RZ ;  /* 0x0000000200040227 */ /* 0x024fe200078e00ff */
        /* <DEDUP_REMOVED lines=12> */
.L_x_7587:
[----:B------:R-:W4:Y:S01]  /*242c0*/  LDL R2, [R1+0x8] ;  /* 0x0000080001027983 */ /* 0x000f220000100800 */
[----:B------:R-:W-:Y:S01]  /*242d0*/  BSSY B3, `(.L_x_7588) ;  /* 0x0000005000037945 */ /* 0x000fe20003800000 */
[----:B----4-:R-:W-:Y:S01]  /*242e0*/  IMAD R3, R6, 0x8, R2 ;  /* 0x0000000806037824 */ /* 0x010fe200078e0202 */
[----:B------:R-:W-:-:S04]  /*242f0*/  SHF.L.U32 R2, R9, 0x1f, RZ ;  /* 0x0000001f09027819 */ /* 0x000fc800000006ff */
[----:B------:R-:W4:Y:S02]  /*24300*/  SYNCS.PHASECHK.TRANS64.TRYWAIT P0, [R3+URZ+0x34840], R2 ;  /* 0x03484002030075a7 */ /* 0x000f24000800017f */
[----:B----4-:R-:W-:Y:S05]  /*24310*/  @!P0 BRA `(.L_x_7589) ;  /* 0x0000004c003c8947 */ /* 0x010fea0003800000 */
.L_x_7740:
[----:B------:R-:W-:Y:S05]  /*24320*/  BSYNC B3 ;  /* 0x0000000000037941 */ /* 0x000fea0003800000 */
.L_x_7588:
[----:B--23--:R-:W2:Y:S01]  /*24330*/  S2R R5, SR_TID.X ;  /* 0x0000000000057919 */ /* 0x00cea20000002100 */
[----:B------:R-:W-:Y:S01]  /*24340*/  BSSY B3, `(.L_x_7590) ;  /* 0x000000a000037945 */ /* 0x000fe20003800000 */
[----:B--2---:R-:W-:-:S04]  /*24350*/  LOP3.LUT R5, R5, 0x7f, RZ, 0xc0, !PT ;  /* 0x0000007f05057812 */ /* 0x004fc800078ec0ff */
[----:B------:R-:W-:-:S13]  /*24360*/  ISETP.NE.AND P0, PT, R5, RZ, PT ;  /* 0x000000ff0500720c */ /* 0x000fda0003f05270 */
[----:B------:R-:W-:Y:S05]  /*24370*/  @P0 BRA `(.L_x_7591) ;  /* 0x0000000000180947 */ /* 0x000fea0003800000 */
[----:B------:R-:W2:Y:S01]  /*24380*/  LDL R5, [R1+0x4] ;  /* 0x0000040001057983 */ /* 0x000ea20000100800 */
[----:B----4-:R-:W-:-:S04]  /*24390*/  MOV R2, 0xb000 ;  /* 0x0000b00000027802 */ /* 0x010fc80000000f00 */
[----:B------:R3:W-:Y:S01]  /*243a0*/  SYNCS.ARRIVE.TRANS64 RZ, [R3+URZ+0x34830], R2 ;  /* 0x0348300203ff79a7 */ /* 0x0007e2000800003f */
[----:B--2---:R-:W-:-:S13]  /*243b0*/  LOP3.LUT P1, RZ, R5, 0x1, RZ, 0xc0, !PT ;  /* 0x0000000105ff7812 */ /* 0x004fda000782c0ff */
[----:B---3--:R-:W-:Y:S05]  /*243c0*/  @!P1 BRA `(.L_x_7591) ;  /* 0x0000000000049947 */ /* 0x008fea0003800000 */
[----:B------:R-:W-:Y:S01]  /*243d0*/  BPT.TRAP 0x1 ;  /* 0x000000040000795c */ /* 0x000fe20000300000 */
.L_x_7591:
[----:B------:R-:W-:Y:S05]  /*243e0*/  BSYNC B3 ;  /* 0x0000000000037941 */ /* 0x000fea0003800000 */
.L_x_7590:
[----:B------:R-:W2:Y:S04]  /*243f0*/  LDL R5, [R1+0x8] ;  /* 0x0000080001057983 */ /* 0x000ea80000100800 */
[----:B----4-:R-:W3:Y:S01]  /*24400*/  LDL R2, [R1+0x1c] ;  /* 0x00001c0001027983 */ /* 0x010ee20000100800 */
        /* <DEDUP_REMOVED lines=11> */
.L_x_7592:
        /* <DEDUP_REMOVED lines=16> */
.L_x_7593:
        /* <DEDUP_REMOVED lines=11> */
[----:B------:R-:W3:Y:S04]  /*24670*/  LDL R12, [R1+0x8] ;  /* 0x00000800010c7983 */ /* 0x000ee80000100800 */
[----:B------:R-:W3:Y:S01]  /*24680*/  LDL R7, [R1+0xc] ;  /* 0x00000c0001077983 */ /* 0x000ee20000100800 */
[----:B------:R-:W-:Y:S01]  /*24690*/  BSSY B3, `(.L_x_7594) ;  /* 0x0000005000037945 */ /* 0x000fe20003800000 */
[----:B--2---:R-:W-:Y:S01]  /*246a0*/  SHF.L.U32 R3, R13, 0x1f, RZ ;  /* 0x0000001f0d037819 */ /* 0x004fe200000006ff */
[----:B---3--:R-:W-:-:S04]  /*246b0*/  IMAD R2, R7, 0x8, R12 ;  /* 0x0000000807027824 */ /* 0x008fc800078e020c */
[----:B------:R-:W2:Y:S02]  /*246c0*/  SYNCS.PHASECHK.TRANS64.TRYWAIT P0, [R2+URZ+0x34860], R3 ;  /* 0x03486003020075a7 */ /* 0x000ea4000800017f */
[----:B--2---:R-:W-:Y:S05]  /*246d0*/  @!P0 BRA `(.L_x_7595) ;  /* 0x0000004800608947 */ /* 0x004fea0003800000 */
.L_x_7741:
[----:B------:R-:W-:Y:S05]  /*246e0*/  BSYNC B3 ;  /* 0x0000000000037941 */ /* 0x000fea0003800000 */
.L_x_7594:
[----:B------:R-:W3:Y:S01]  /*246f0*/  S2R R5, SR_TID.X ;  /* 0x0000000000057919 */ /* 0x000ee20000002100 */
[----:B------:R-:W-:-:S04]  /*24700*/  UPRMT UR4, UR37, 0x9910, URZ ;  /* 0x0000991025047896 */ /* 0x000fc8000800003f */
[----:B------:R-:W-:Y:S01]  /*24710*/  UISETP.NE.AND UP0, UPT, UR4, 0x2, UPT ;  /* 0x000000020400788c */ /* 0x000fe2000bf05270 */
[----:B---3--:R-:W-:-:S04]  /*24720*/  LOP3.LUT R5, R5, 0x7f, RZ, 0xc0, !PT ;  /* 0x0000007f05057812 */ /* 0x008fc800078ec0ff */
[----:B------:R-:W-:-:S13]  /*24730*/  ISETP.NE.AND P0, PT, R5, RZ, PT ;  /* 0x000000ff0500720c */ /* 0x000fda0003f05270 */
[----:B--2---:R-:W-:-:S04]  /*24740*/  @!P0 IMAD.MOV.U32 R3, RZ, RZ, 0xb000 ;  /* 0x0000b000ff038424 */ /* 0x004fc800078e00ff */
[----:B------:R2:W-:Y:S01]  /*24750*/  @!P0 SYNCS.ARRIVE.TRANS64 RZ, [R2+URZ+0x34850], R3 ;  /* 0x0348500302ff89a7 */ /* 0x0005e2000800003f */
[----:B------:R-:W-:-:S13]  /*24760*/  PLOP3.LUT P0, PT, PT, PT, UP0, 0x80, 0x0 ;  /* 0x000000000000781c */ /* 0x000fda0003f0f008 */
[----:B--2---:R-:W-:Y:S05]  /*24770*/  @P0 BRA `(.L_x_7596) ;  /* 0x0000000000040947 */ /* 0x004fea0003800000 */
[----:B------:R-:W-:Y:S01]  /*24780*/  BPT.TRAP 0x1 ;  /* 0x000000040000795c */ /* 0x000fe20000300000 */
.L_x_7596:
[----:B------:R-:W2:Y:S01]  /*24790*/  LDL R3, [R1+0x4] ;  /* 0x0000040001037983 */ /* 0x000ea20000100800 */
[----:B------:R-:W-:Y:S01]  /*247a0*/  BSSY B3, `(.L_x_7597) ;  /* 0x0000004000037945 */ /* 0x000fe20003800000 */
[----:B--2---:R-:W-:-:S13]  /*247b0*/  LOP3.LUT P0, RZ, R3, 0x8, RZ, 0xc0, !PT ;  /* 0x0000000803ff7812 */ /* 0x004fda000780c0ff */
[----:B------:R-:W-:Y:S05]  /*247c0*/  @P0 BRA `(.L_x_7598) ;  /* 0x0000000000040947 */ /* 0x000fea0003800000 */
[----:B------:R-:W-:Y:S01]  /*247d0*/  BPT.TRAP 0x1 ;  /* 0x000000040000795c */ /* 0x000fe20000300000 */
.L_x_7598:
[----:B------:R-:W-:Y:S05]  /*247e0*/  BSYNC B3 ;  /* 0x0000000000037941 */ /* 0x000fea0003800000 */
.L_x_7597:
        /* <DEDUP_REMOVED lines=14> */
.L_x_7599:
        /* <DEDUP_REMOVED lines=13> */
[----:B------:R-:W-:Y:S01]  /*249a0*/  PLOP3.LUT P0, PT, PT, PT, PT, 0x80, 0x0 ;  /* 0x000000000000781c */ /* 0x000fe20003f0f070 */
[----:B------:R-:W-:Y:S01]  /*249b0*/  UMOV UR6, 0x0 ;  /* 0x0000000000067882 */ /* 0x000fe20000000000 */
[----:B------:R-:W-:-:S11]  /*249c0*/  UMOV UR7, 0x14f00000 ;  /* 0x14f0000000077882 */ /* 0x000fd60000000000 */
.L_x_7600:
        /* <DEDUP_REMOVED lines=11> */
[----:B------:R3:W-:Y:S04]  /*24a80*/  STL [R1], R4 ;  /* 0x0000000401007387 */ /* 0x0007e80000100800 */
[----:B------:R3:W-:Y:S02]  /*24a90*/  STL [R1+0x18], R0 ;  /* 0x0000180001007387 */ /* 0x0007e40000100800 */
.L_x_7586:
[----:B------:R-:W-:Y:S05]  /*24aa0*/  BSYNC B1 ;  /* 0x0000000000017941 */ /* 0x000fea0003800000 */
.L_x_7585:
[----:B---3--:R-:W3:Y:S04]  /*24ab0*/  LDL.LU R0, [R1+0x38] ;  /* 0x0000380001007983 */ /* 0x008ee80000300800 */
[----:B------:R4:W-:Y:S04]  /*24ac0*/  STL [R1+0xc], R6 ;  /* 0x00000c0601007387 */ /* 0x0009e80000100800 */
[----:B------:R4:W-:Y:S02]  /*24ad0*/  STL [R1+0x14], R9 ;  /* 0x0000140901007387 */ /* 0x0009e40000100800 */
[----:B---34-:R-:W-:-:S07]  /*24ae0*/  VIADD R0, R0, 0xfffffffd ;  /* 0xfffffffd00007836 */ /* 0x018fce0000000000 */
.L_x_7584:
[----:B------:R-:W-:Y:S05]  /*24af0*/  BSYNC B2 ;  /* 0x0000000000027941 */ /* 0x000fea0003800000 */
.L_x_7583:
[----:B------:R-:W3:Y:S01]  /*24b00*/  LDL.LU R2, [R1+0x3c] ;  /* 0x00003c0001027983 */ /* 0x000ee20000300800 */
[----:B------:R-:W-:-:S04]  /*24b10*/  IADD3 R8, -R8, RZ, RZ ;  /* 0x000000ff08087210 */ /* 0x000fc80007ffe1ff */
[----:B---3--:R-:W-:-:S13]  /*24b20*/  ISETP.NE.AND P0, PT, R2, R8, PT ;  /* 0x000000080200720c */ /* 0x008fda0003f05270 */
[----:B------:R-:W-:Y:S05]  /*24b30*/  @!P0 BRA `(.L_x_7582) ;  /* 0x0000001400248947 */ /* 0x000fea0003800000 */
[----:B------:R3:W5:Y:S02]  /*24b40*/  LDL R8, [R1] ;  /* 0x0000000001087983 */ /* 0x0007640000100800 */
.L_x_7633:
[----:B----4-:R-:W4:Y:S04]  /*24b50*/  LDL R4, [R1+0x4] ;  /* 0x0000040001047983 */ /* 0x010f280000100800 */
[----:B--2---:R-:W2:Y:S04]  /*24b60*/  LDL R3, [R1+0xc] ;  /* 0x00000c0001037983 */ /* 0x004ea80000100800 */
[----:B---3--:R-:W3:Y:S01]  /*24b70*/  LDL R2, [R1+0x14] ;  /* 0x0000140001027983 */ /* 0x008ee20000100800 */
[----:B------:R-:W-:Y:S05]  /*24b80*/  YIELD ;  /* 0x0000000000007946 */ /* 0x000fea0003800000 */
[----:B------:R-:W-:Y:S01]  /*24b90*/  BSSY B1, `(.L_x_7601) ;  /* 0x000009f000017945 */ /* 0x000fe20003800000 */
[----:B----4-:R-:W-:Y:S01]  /*24ba0*/  LOP3.LUT P1, RZ, R4, 0x4, RZ, 0xc0, !PT ;  /* 0x0000000404ff7812 */ /* 0x010fe2000782c0ff */
[----:B--2---:R-:W-:-:S05]  /*24bb0*/  VIADD R4, R3, 0x1 ;  /* 0x0000000103047836 */ /* 0x004fca0000000000 */
        /* <DEDUP_REMOVED lines=11> */
[----:B------:R-:W3:Y:S01]  /*24c70*/  LDC R7, c[0x0][0x43c] ;  /* 0x00010f00ff077b82 */ /* 0x000ee20000000800 */
        /* <DEDUP_REMOVED lines=8> */
[----:B------:R-:W-:Y:S02]  /*24d00*/  IADD3 R6, -R2, RZ, RZ ;  /* 0x000000ff02067210 */ /* 0x000fe40007ffe1ff */
[----:B------:R-:W-:-:S03]  /*24d10*/  SHF.R.S32.HI R3, RZ, 0x1f, R2 ;  /* 0x0000001fff037819 */ /* 0x000fc60000011402 */
[----:B------:R-:W-:Y:S02]  /*24d20*/  IMAD R6, R7, R6, R0 ;  /* 0x0000000607067224 */ /* 0x000fe400078e0200 */
[----:B--2---:R-:W-:-:S04]  /*24d30*/  IMAD R7, R10, UR6, RZ ;  /* 0x000000060a077c24 */ /* 0x004fc8000f8e02ff */
[C---:B----4-:R-:W-:Y:S02]  /*24d40*/  IMAD R7, R9.reuse, UR7, R7 ;  /* 0x0000000709077c24 */ /* 0x050fe4000f8e0207 */
[----:B------:R-:W-:-:S04]  /*24d50*/  IMAD.WIDE.U32 R2, R9, UR6, R2 ;  /* 0x0000000609027c25 */ /* 0x000fc8000f8e0002 */
[----:B------:R-:W-:Y:S01]  /*24d60*/  IMAD.IADD R3, R7, 0x1, R3 ;  /* 0x0000000107037824 */ /* 0x000fe200078e0203 */
[----:B-----5:R-:W-:-:S04]  /*24d70*/  LEA R8, P0, R2, UR4, 0x2 ;  /* 0x0000000402087c11 */ /* 0x020fc8000f8010ff */
[----:B------:R-:W-:-:S05]  /*24d80*/  LEA.HI.X R9, R2, UR5, R3, 0x2, P0 ;  /* 0x0000000502097c11 */ /* 0x000fca00080f1403 */
[----:B------:R2:W5:Y:S04]  /*24d90*/  LDG.E R8, desc[UR8][R8.64] ;  /* 0x0000000808087981 */ /* 0x000568000c1e1900 */
.L_x_7603:
[----:B------:R-:W3:Y:S01]  /*24da0*/  LDL R2, [R1+0x8] ;  /* 0x0000080001027983 */ /* 0x000ee20000100800 */
[----:B------:R-:W-:Y:S01]  /*24db0*/  BSSY B2, `(.L_x_7604) ;  /* 0x0000005000027945 */ /* 0x000fe20003800000 */
[----:B---3--:R-:W-:Y:S01]  /*24dc0*/  IMAD R3, R4, 0x8, R2 ;  /* 0x0000000804037824 */ /* 0x008fe200078e0202 */
[----:B------:R-:W-:-:S04]  /*24dd0*/  SHF.L.U32 R2, R5, 0x1f, RZ ;  /* 0x0000001f05027819 */ /* 0x000fc800000006ff */
[----:B------:R-:W3:Y:S02]  /*24de0*/  SYNCS.PHASECHK.TRANS64.TRYWAIT P0, [R3+URZ+0x34840], R2 ;  /* 0x03484002030075a7 */ /* 0x000ee4000800017f */
[----:B---3--:R-:W-:Y:S05]  /*24df0*/  @!P0 BRA `(.L_x_7605) ;  /* 0x0000004000ac8947 */ /* 0x008fea0003800000 */
.L_x_7742:
[----:B------:R-:W-:Y:S05]  /*24e00*/  BSYNC B2 ;  /* 0x0000000000027941 */ /* 0x000fea0003800000 */
.L_x_7604:
        /* <DEDUP_REMOVED lines=11> */
.L_x_7607:
[----:B------:R-:W-:Y:S05]  /*24ec0*/  BSYNC B2 ;  /* 0x0000000000027941 */ /* 0x000fea0003800000 */
.L_x_7606:
[----:B---3--:R-:W3:Y:S04]  /*24ed0*/  LDL R2, [R1+0x8] ;  /* 0x0000080001027983 */ /* 0x008ee80000100800 */
[----:B------:R-:W4:Y:S01]  /*24ee0*/  LDL R7, [R1+0x1c] ;  /* 0x00001c0001077983 */ /* 0x000f220000100800 */
        /* <DEDUP_REMOVED lines=9> */
[----:B----4-:R-:W-:Y:S02]  /*24f80*/  IMAD R7, R6, 0xb0, R7 ;  /* 0x000000b006077824 */ /* 0x010fe400078e0207 */
[----:B--2---:R-:W-:-:S07]  /*24f90*/  VIADD R9, R2, 0x1e400 ;  /* 0x0001e40002097836 */ /* 0x004fce0000000000 */
.L_x_7608:
        /* <DEDUP_REMOVED lines=16> */
.L_x_7609:
        /* <DEDUP_REMOVED lines=18> */
.L_x_7743:
[----:B------:R-:W-:Y:S05]  /*251c0*/  BSYNC B2 ;  /* 0x0000000000027941 */ /* 0x000fea0003800000 */
.L_x_7610:
        /* <DEDUP_REMOVED lines=10> */
.L_x_7612:
[----:B------:R-:W2:Y:S01]  /*25270*/  LDL R3, [R1+0x4] ;  /* 0x0000040001037983 */ /* 0x000ea20000100800 */
[----:B------:R-:W-:Y:S01]  /*25280*/  BSSY B2, `(.L_x_7613) ;  /* 0x0000004000027945 */ /* 0x000fe20003800000 */
[----:B--2---:R-:W-:-:S13]  /*25290*/  LOP3.LUT P0, RZ, R3, 0x8, RZ, 0xc0, !PT ;  /* 0x0000000803ff7812 */ /* 0x004fda000780c0ff */
[----:B------:R-:W-:Y:S05]  /*252a0*/  @P0 BRA `(.L_x_7614) ;  /* 0x0000000000040947 */ /* 0x000fea0003800000 */
[----:B------:R-:W-:Y:S01]  /*252b0*/  BPT.TRAP 0x1 ;  /* 0x000000040000795c */ /* 0x000fe20000300000 */
.L_x_7614:
[----:B------:R-:W-:Y:S05]  /*252c0*/  BSYNC B2 ;  /* 0x0000000000027941 */ /* 0x000fea0003800000 */
.L_x_7613:
        /* <DEDUP_REMOVED lines=14> */
.L_x_7615:
        /* <DEDUP_REMOVED lines=16> */
.L_x_7616:
        /* <DEDUP_REMOVED lines=13> */
.L_x_7602:
[----:B------:R-:W-:Y:S05]  /*25580*/  BSYNC B1 ;  /* 0x0000000000017941 */ /* 0x000fea0003800000 */
.L_x_7601:
[----:B------:R-:W3:Y:S01]  /*25590*/  LDL R2, [R1+0x4] ;  /* 0x0000040001027983 */ /* 0x000ee20000100800 */
[----:B------:R-:W-:Y:S01]  /*255a0*/  VIADD R3, R4, 0x1 ;  /* 0x0000000104037836 */ /* 0x000fe20000000000 */
[----:B------:R-:W-:Y:S04]  /*255b0*/  BSSY B1, `(.L_x_7617) ;  /* 0x000009e000017945 */ /* 0x000fe80003800000 */
[----:B------:R-:W-:-:S04]  /*255c0*/  ISETP.NE.AND P0, PT, R3, 0x2, PT ;  /* 0x000000020300780c */ /* 0x000fc80003f05270 */
[----:B------:R-:W-:Y:S02]  /*255d0*/  SEL R11, R3, RZ, P0 ;  /* 0x000000ff030b7207 */ /* 0x000fe40000000000 */
[----:B---3--:R-:W-:Y:S02]  /*255e0*/  LOP3.LUT P1, RZ, R2, 0x4, RZ, 0xc0, !PT ;  /* 0x0000000402ff7812 */ /* 0x008fe4000782c0ff */
        /* <DEDUP_REMOVED lines=11> */
[----:B-----5:R-:W4:Y:S01]  /*256a0*/  LDC R8, c[0x0][0x43c] ;  /* 0x00010f00ff087b82 */ /* 0x020f220000000800 */
[----:B------:R-:W-:Y:S02]  /*256b0*/  ULDC.64 UR6, c[0x0][0x428] ;  /* 0x00010a0000067ab9 */ /* 0x000fe40000000a00 */
[----:B------:R-:W3:Y:S01]  /*256c0*/  LDL R9, [R1+0x10] ;  /* 0x0000100001097983 */ /* 0x000ee20000100800 */
[----:B------:R-:W-:Y:S01]  /*256d0*/  ULDC.64 UR8, c[0x0][0x208] ;  /* 0x0000820000087ab9 */ /* 0x000fe20000000a00 */
[----:B----4-:R-:W-:-:S13]  /*256e0*/  ISETP.NE.AND P0, PT, R8, 0x1, PT ;  /* 0x000000010800780c */ /* 0x010fda0003f05270 */
[----:B------:R-:W4:Y:S02]  /*256f0*/  @P0 LDC.64 R2, c[0x0][0x440] ;  /* 0x00011000ff020b82 */ /* 0x000f240000000a00 */
[----:B----4-:R-:W-:Y:S01]  /*25700*/  @P0 IMAD.HI.U32 R7, R6, R2, RZ ;  /* 0x0000000206070227 */ /* 0x010fe200078e00ff */
        /* <DEDUP_REMOVED lines=12> */
.L_x_7619:
[----:B------:R-:W4:Y:S01]  /*257d0*/  LDL R2, [R1+0x8] ;  /* 0x0000080001027983 */ /* 0x000f220000100800 */
[----:B------:R-:W-:Y:S01]  /*257e0*/  BSSY B2, `(.L_x_7620) ;  /* 0x0000005000027945 */ /* 0x000fe20003800000 */
[----:B----4-:R-:W-:Y:S01]  /*257f0*/  IMAD R3, R11, 0x8, R2 ;  /* 0x000000080b037824 */ /* 0x010fe200078e0202 */
[----:B------:R-:W-:-:S04]  /*25800*/  SHF.L.U32 R2, R10, 0x1f, RZ ;  /* 0x0000001f0a027819 */ /* 0x000fc800000006ff */
[----:B------:R-:W4:Y:S02]  /*25810*/  SYNCS.PHASECHK.TRANS64.TRYWAIT P0, [R3+URZ+0x34840], R2 ;  /* 0x03484002030075a7 */ /* 0x000f24000800017f */
[----:B----4-:R-:W-:Y:S05]  /*25820*/  @!P0 BRA `(.L_x_7621) ;  /* 0x0000003800488947 */ /* 0x010fea0003800000 */
.L_x_7744:
[----:B------:R-:W-:Y:S05]  /*25830*/  BSYNC B2 ;  /* 0x0000000000027941 */ /* 0x000fea0003800000 */
.L_x_7620:
[----:B------:R-:W0:Y:S01]  /*25840*/  S2R R7, SR_TID.X ;  /* 0x0000000000077919 */ /* 0x000e220000002100 */
[----:B------:R-:W-:Y:S01]  /*25850*/  BSSY B2, `(.L_x_7622) ;  /* 0x000000a000027945 */ /* 0x000fe20003800000 */
[----:B0-----:R-:W-:-:S04]  /*25860*/  LOP3.LUT R7, R7, 0x7f, RZ, 0xc0, !PT ;  /* 0x0000007f07077812 */ /* 0x001fc800078ec0ff */
[----:B------:R-:W-:-:S13]  /*25870*/  ISETP.NE.AND P0, PT, R7, RZ, PT ;  /* 0x000000ff0700720c */ /* 0x000fda0003f05270 */
[----:B------:R-:W-:Y:S05]  /*25880*/  @P0 BRA `(.L_x_7623) ;  /* 0x0000000000180947 */ /* 0x000fea0003800000 */
[----:B------:R-:W2:Y:S01]  /*25890*/  LDL R7, [R1+0x4] ;  /* 0x0000040001077983 */ /* 0x000ea20000100800 */
[----:B----4-:R-:W-:-:S04]  /*258a0*/  MOV R2, 0xb000 ;  /* 0x0000b00000027802 */ /* 0x010fc80000000f00 */
[----:B------:R0:W-:Y:S01]  /*258b0*/  SYNCS.ARRIVE.TRANS64 RZ, [R3+URZ+0x34830], R2 ;  /* 0x0348300203ff79a7 */ /* 0x0001e2000800003f */
[----:B--2---:R-:W-:-:S13]  /*258c0*/  LOP3.LUT P1, RZ, R7, 0x1, RZ, 0xc0, !PT ;  /* 0x0000000107ff7812 */ /* 0x004fda000782c0ff */
[----:B0-----:R-:W-:Y:S05]  /*258d0*/  @!P1 BRA `(.L_x_7623) ;  /* 0x0000000000049947 */ /* 0x001fea0003800000 */
[----:B------:R-:W-:Y:S01]  /*258e0*/  BPT.TRAP 0x1 ;  /* 0x000000040000795c */ /* 0x000fe20000300000 */
.L_x_7623:
[----:B------:R-:W-:Y:S05]  /*258f0*/  BSYNC B2 ;  /* 0x0000000000027941 */ /* 0x000fea0003800000 */
.L_x_7622:
[----:B--2---:R-:W2:Y:S04]  /*25900*/  LDL R9, [R1+0x8] ;  /* 0x0000080001097983 */ /* 0x004ea80000100800 */
[----:B----4-:R-:W2:Y:S04]  /*25910*/  LDL R2, [R1+0xc] ;  /* 0x00000c0001027983 */ /* 0x010ea80000100800 */
[----:B------:R-:W4:Y:S01]  /*25920*/  LDL R7, [R1+0x1c] ;  /* 0x00001c0001077983 */ /* 0x000f220000100800 */
[----:B---3--:R-:W-:Y:S01]  /*25930*/  IMAD.MOV.U32 R10, RZ, RZ, RZ ;  /* 0x000000ffff0a7224 */ /* 0x008fe200078e00ff */
        /* <DEDUP_REMOVED lines=8> */
[----:B----4-:R-:W-:Y:S02]  /*259c0*/  IMAD R7, R6, 0xb0, R7 ;  /* 0x000000b006077824 */ /* 0x010fe400078e0207 */
[----:B------:R-:W-:-:S08]  /*259d0*/  VIADD R9, R2, 0x1e400 ;  /* 0x0001e40002097836 */ /* 0x000fd00000000000 */
.L_x_7624:
        /* <DEDUP_REMOVED lines=16> */
.L_x_7625:
        /* <DEDUP_REMOVED lines=16> */
.L_x_7745:
[----:B------:R-:W-:Y:S05]  /*25be0*/  BSYNC B2 ;  /* 0x0000000000027941 */ /* 0x000fea0003800000 */
.L_x_7626:
        /* <DEDUP_REMOVED lines=10> */
.L_x_7628:
[----:B------:R-:W2:Y:S01]  /*25c90*/  LDL R3, [R1+0x4] ;  /* 0x0000040001037983 */ /* 0x000ea20000100800 */
[----:B------:R-:W-:Y:S01]  /*25ca0*/  BSSY B2, `(.L_x_7629) ;  /* 0x0000004000027945 */ /* 0x000fe20003800000 */
[----:B--2---:R-:W-:-:S13]  /*25cb0*/  LOP3.LUT P0, RZ, R3, 0x8, RZ, 0xc0, !PT ;  /* 0x0000000803ff7812 */ /* 0x004fda000780c0ff */
[----:B------:R-:W-:Y:S05]  /*25cc0*/  @P0 BRA `(.L_x_7630) ;  /* 0x0000000000040947 */ /* 0x000fea0003800000 */
[----:B------:R-:W-:Y:S01]  /*25cd0*/  BPT.TRAP 0x1 ;  /* 0x000000040000795c */ /* 0x000fe20000300000 */
.L_x_7630:
[----:B------:R-:W-:Y:S05]  /*25ce0*/  BSYNC B2 ;  /* 0x0000000000027941 */ /* 0x000fea0003800000 */
.L_x_7629:
        /* <DEDUP_REMOVED lines=13> */
.L_x_7631:
        /* <DEDUP_REMOVED lines=16> */
.L_x_7632:
        /* <DEDUP_REMOVED lines=13> */
.L_x_7618:
[----:B------:R-:W-:Y:S05]  /*25f90*/  BSYNC B1 ;  /* 0x0000000000017941 */ /* 0x000fea0003800000 */
.L_x_7617:
[C---:B------:R-:W-:Y:S01]  /*25fa0*/  ISETP.GT.AND P0, PT, R0.reuse, 0x1, PT ;  /* 0x000000010000780c */ /* 0x040fe20003f04270 */
[----:B------:R-:W-:-:S12]  /*25fb0*/  VIADD R0, R0, 0xfffffffe ;  /* 0xfffffffe00007836 */ /* 0x000fd80000000000 */
[----:B------:R-:W-:Y:S05]  /*25fc0*/  @P0 BRA `(.L_x_7633) ;  /* 0xffffffe800e00947 */ /* 0x000fea000383ffff */
.L_x_7582:
[----:B------:R-:W-:Y:S05]  /*25fd0*/  BSYNC B0 ;  /* 0x0000000000007941 */ /* 0x000fea0003800000 */
.L_x_7581:
[----:B------:R-:W0:Y:S01]  /*25fe0*/  S2R R2, SR_TID.X ;  /* 0x0000000000027919 */ /* 0x000e220000002100 */
[----:B------:R-:W-:Y:S01]  /*25ff0*/  BSSY B0, `(.L_x_7634) ;  /* 0x0000011000007945 */ /* 0x000fe20003800000 */
[----:B0-----:R-:W-:-:S04]  /*26000*/  LOP3.LUT R2, R2, 0x7f, RZ, 0xc0, !PT ;  /* 0x0000007f02027812 */ /* 0x001fc800078ec0ff */
[----:B------:R-:W-:-:S13]  /*26010*/  ISETP.NE.AND P0, PT, R2, RZ, PT ;  /* 0x000000ff0200720c */ /* 0x000fda0003f05270 */
[----:B------:R-:W-:Y:S05]  /*26020*/  @P0 BRA `(.L_x_7635) ;  /* 0x0000000000340947 */ /* 0x000fea0003800000 */
[----:B------:R-:W0:Y:S01]  /*26030*/  S2R R2, SR_LANEID ;  /* 0x0000000000027919 */ /* 0x000e220000000000 */
[----:B------:R-:W-:Y:S01]  /*26040*/  VOTEU.ANY UR4, UPT, PT ;  /* 0x0000000000047886 */ /* 0x000fe200038e0100 */
[----:B--2---:R-:W2:Y:S01]  /*26050*/  LDC.64 R4, c[0x0][0xc60] ;  /* 0x00031800ff047b82 */ /* 0x004ea20000000a00 */
[----:B------:R-:W0:Y:S01]  /*26060*/  FLO.U32 R0, UR4 ;  /* 0x0000000400007d00 */ /* 0x000e2200080e0000 */
[----:B------:R-:W-:Y:S01]  /*26070*/  ULDC.64 UR6, c[0x0][0x208] ;  /* 0x0000820000067ab9 */ /* 0x000fe20000000a00 */
[----:B0-----:R-:W-:-:S06]  /*26080*/  ISETP.EQ.U32.AND P0, PT, R0, R2, PT ;  /* 0x000000020000720c */ /* 0x001fcc0003f02070 */
[----:B------:R-:W2:Y:S07]  /*26090*/  POPC R2, UR4 ;  /* 0x0000000400027d09 */ /* 0x000eae0008000000 */
[----:B--2---:R-:W2:Y:S04]  /*260a0*/  @P0 ATOMG.E.ADD.STRONG.GPU PT, R2, desc[UR6][R4.64], R2 ;  /* 0x00000002040209a8 */ /* 0x004ea800081ee1c6 */
[----:B--2---:R0:W2:Y:S02]  /*260b0*/  SHFL.IDX PT, R2, R2, R0, 0x1f ;  /* 0x00001f0002027589 */ /* 0x0040a400000e0000 */
[----:B0-----:R-:W0:Y:S02]  /*260c0*/  S2R R0, SR_LTMASK ;  /* 0x0000000000007919 */ /* 0x001e240000003900 */
[----:B0-----:R-:W-:-:S06]  /*260d0*/  LOP3.LUT R0, R0, UR4, RZ, 0xc0, !PT ;  /* 0x0000000400007c12 */ /* 0x001fcc000f8ec0ff */
[----:B------:R-:W2:Y:S02]  /*260e0*/  POPC R0, R0 ;  /* 0x0000000000007309 */ /* 0x000ea40000000000 */
[----:B--2---:R-:W-:-:S07]  /*260f0*/  IADD3 R16, R2, UR36, R0 ;  /* 0x0000002402107c10 */ /* 0x004fce000fffe000 */
.L_x_7635:
[----:B------:R-:W-:Y:S05]  /*26100*/  BSYNC B0 ;  /* 0x0000000000007941 */ /* 0x000fea0003800000 */
.L_x_7634:
        /* <DEDUP_REMOVED lines=8> */
[----:B--2---:R-:W-:-:S02]  /*26190*/  LEA R2, R2, R3, 0x3 ;  /* 0x0000000302027211 */ /* 0x004fc400078e18ff */
[----:B---3--:R-:W-:-:S04]  /*261a0*/  SHF.L.U32 R0, R0, 0x1f, RZ ;  /* 0x0000001f00007819 */ /* 0x008fc800000006ff */
[----:B------:R-:W0:Y:S02]  /*261b0*/  SYNCS.PHASECHK.TRANS64.TRYWAIT P0, [R2+URZ+0x34860], R0 ;  /* 0x03486000020075a7 */ /* 0x000e24000800017f */
[----:B0-----:R-:W-:Y:S05]  /*261c0*/  @!P0 BRA `(.L_x_7639) ;  /* 0x0000003000088947 */ /* 0x001fea0003800000 */
.L_x_7746:
[----:B------:R-:W-:Y:S05]  /*261d0*/  BSYNC B1 ;  /* 0x0000000000017941 */ /* 0x000fea0003800000 */
.L_x_7638:
        /* <DEDUP_REMOVED lines=10> */
.L_x_7640:
[----:B------:R-:W2:Y:S01]  /*26280*/  LDL R0, [R1+0x4] ;  /* 0x0000040001007983 */ /* 0x000ea20000100800 */
[----:B------:R-:W-:Y:S01]  /*26290*/  BSSY B1, `(.L_x_7641) ;  /* 0x0000004000017945 */ /* 0x000fe20003800000 */
[----:B--2---:R-:W-:-:S13]  /*262a0*/  LOP3.LUT P0, RZ, R0, 0x8, RZ, 0xc0, !PT ;  /* 0x0000000800ff7812 */ /* 0x004fda000780c0ff */
[----:B------:R-:W-:Y:S05]  /*262b0*/  @P0 BRA `(.L_x_7642) ;  /* 0x0000000000040947 */ /* 0x000fea0003800000 */
[----:B------:R-:W-:Y:S01]  /*262c0*/  BPT.TRAP 0x1 ;  /* 0x000000040000795c */ /* 0x000fe20000300000 */
.L_x_7642:
[----:B------:R-:W-:Y:S05]  /*262d0*/  BSYNC B1 ;  /* 0x0000000000017941 */ /* 0x000fea0003800000 */
.L_x_7641:
[----:B------:R-:W2:Y:S04]  /*262e0*/  LDL R5, [R1+0x8] ;  /* 0x0000080001057983 */ /* 0x000ea80000100800 */
[----:B------:R-:W2:Y:S04]  /*262f0*/  LDL R0, [R1+0xc] ;  /* 0x00000c0001007983 */ /* 0x000ea80000100800 */
        /* <DEDUP_REMOVED lines=12> */
.L_x_7643:
        /* <DEDUP_REMOVED lines=16> */
.L_x_7644:
        /* <DEDUP_REMOVED lines=11> */
.L_x_7637:
[----:B------:R-:W-:Y:S05]  /*26570*/  BSYNC B0 ;  /* 0x0000000000007941 */ /* 0x000fea0003800000 */
.L_x_7636:
        /* <DEDUP_REMOVED lines=9> */
.L_x_7561:
[----:B------:R-:W-:Y:S05]  /*26610*/  BSYNC B7 ;  /* 0x0000000000077941 */ /* 0x000fea0003800000 */
.L_x_7559:
[----:B----45:R-:W2:Y:S02]  /*26620*/  LDL R8, [R1+0x4] ;  /* 0x0000040001087983 */ /* 0x030ea40000100800 */
[----:B--2---:R-:W-:-:S13]  /*26630*/  LOP3.LUT P0, RZ, R8, 0x10, RZ, 0xc0, !PT ;  /* 0x0000001008ff7812 */ /* 0x004fda000780c0ff */
[----:B------:R-:W-:Y:S05]  /*26640*/  @!P0 BRA `(.L_x_7645) ;  /* 0x0000000000288947 */ /* 0x000fea0003800000 */
[----:B------:R-:W-:Y:S05]  /*26650*/  WARPSYNC.ALL ;  /* 0x0000000000007948 */ /* 0x000fea0003800000 */
[----:B------:R-:W2:Y:S08]  /*26660*/  S2UR UR5, SR_CgaCtaId ;  /* 0x00000000000579c3 */ /* 0x000eb00000008800 */
[----:B------:R-:W-:Y:S06]  /*26670*/  BAR.SYNC.DEFER_BLOCKING 0x5, 0x180 ;  /* 0x0146000000007b1d */ /* 0x000fec0000010000 */
[----:B------:R-:W-:-:S02]  /*26680*/  UMOV UR4, 0x400 ;  /* 0x0000040000047882 */ /* 0x000fc40000000000 */
[----:B--2---:R-:W-:-:S06]  /*26690*/  ULEA UR4, UR5, UR4, 0x18 ;  /* 0x0000000405047291 */ /* 0x004fcc000f8ec03f */
[----:B0-----:R-:W-:-:S05]  /*266a0*/  IMAD.U32 R0, RZ, RZ, UR4 ;  /* 0x00000004ff007e24 */ /* 0x001fca000f8e00ff */
[----:B------:R2:W3:Y:S04]  /*266b0*/  LDS.128 R16, [R0+0x348d0] ;  /* 0x0348d00000107984 */ /* 0x0004e80000000c00 */
[----:B------:R2:W-:Y:S01]  /*266c0*/  STL [R1+0x8], R0 ;  /* 0x0000080001007387 */ /* 0x0005e20000100800 */
[----:B------:R-:W-:Y:S06]  /*266d0*/  BAR.ARV 0x4, 0x180 ;  /* 0x0106000000007b1d */ /* 0x000fec0000002000 */
[----:B------:R-:W-:Y:S05]  /*266e0*/  BRA `(.L_x_7646) ;  /* 0x00000008004c7947 */ /* 0x000fea0003800000 */
.L_x_7645:
[----:B------:R-:W2:Y:S01]  /*266f0*/  LDL R7, [R1+0x2c] ;  /* 0x00002c0001077983 */ /* 0x000ea20000100800 */
[----:B------:R-:W-:Y:S01]  /*26700*/  UMOV UR4, 0xffffffff ;  /* 0xffffffff00047882 */ /* 0x000fe20000000000 */
[----:B--2---:R-:W-:Y:S02]  /*26710*/  ISETP.NE.AND P5, PT, R7, 0x1f, PT ;  /* 0x0000001f0700780c */ /* 0x004fe40003fa5270 */
[----:B------:R-:W-:Y:S11]  /*26720*/  BRA.DIV UR4, `(.L_x_7647) ;  /* 0x0000002a04c47947 */ /* 0x000ff6000b800000 */
[----:B------:R-:W-:Y:S01]  /*26730*/  IMAD.IADD R5, R19, 0x1, R7 ;  /* 0x0000000113057824 */ /* 0x000fe200078e0207 */
        /* <DEDUP_REMOVED lines=9> */
[----:B------:R-:W-:Y:S01]  /*267d0*/  SHFL.IDX PT, R4, R16, 0x1, 0x1f ;  /* 0x00201f0010047f89 */ /* 0x000fe200000e0000 */
[C---:B------:R-:W-:Y:S02]  /*267e0*/  ISETP.GE.U32.AND P3, PT, R7.reuse, 0x10, PT ;  /* 0x000000100700780c */ /* 0x040fe40003f66070 */
[----:B0-----:R-:W-:Y:S01]  /*267f0*/  MOV R2, RZ ;  /* 0x000000ff00027202 */ /* 0x001fe20000000f00 */
[----:B--2---:R-:W-:Y:S01]  /*26800*/  @!P0 IMAD.MOV.U32 R2, RZ, RZ, R3 ;  /* 0x000000ffff028224 */ /* 0x004fe200078e0003 */
[----:B------:R-:W-:-:S04]  /*26810*/  ISETP.GE.U32.AND P0, PT, R7, 0x2, PT ;  /* 0x000000020700780c */ /* 0x000fc80003f06070 */
        /* <DEDUP_REMOVED lines=15> */
[----:B------:R0:W2:Y:S04]  /*26910*/  SHFL.IDX PT, R0, R16, RZ, 0x1f ;  /* 0x00001fff10007589 */ /* 0x0000a800000e0000 */
[----:B------:R0:W3:Y:S02]  /*26920*/  SHFL.IDX PT, R6, R5, 0x1f, 0x1f ;  /* 0x03e01f0005067f89 */ /* 0x0000e400000e0000 */
.L_x_7756:
[----:B------:R-:W-:Y:S02]  /*26930*/  ULDC UR4, c[0x0][0xc38] ;  /* 0x00030e0000047ab9 */ /* 0x000fe40000000800 */
[----:B0-----:R-:W-:-:S05]  /*26940*/  MOV R16, UR4 ;  /* 0x0000000400107c02 */ /* 0x001fca0008000f00 */
[----:B---3--:R-:W-:-:S04]  /*26950*/  IMAD R6, R6, R16, RZ ;  /* 0x0000001006067224 */ /* 0x008fc800078e02ff */
[----:B------:R-:W-:-:S05]  /*26960*/  IMAD.IADD R4, R4, 0x1, R6 ;  /* 0x0000000104047824 */ /* 0x000fca00078e0206 */
[----:B--2---:R-:W-:-:S13]  /*26970*/  ISETP.GT.AND P4, PT, R4, R0, PT ;  /* 0x000000000400720c */ /* 0x004fda0003f84270 */
[----:B------:R-:W-:Y:S05]  /*26980*/  @P4 BRA `(.L_x_7648) ;  /* 0x0000000000a44947 */ /* 0x000fea0003800000 */
.L_x_7653:
[----:B0-----:R-:W0:Y:S01]  /*26990*/  LDC R2, c[0x0][0xc3c] ;  /* 0x00030f00ff027b82 */ /* 0x001e220000000800 */
[----:B------:R-:W-:-:S05]  /*269a0*/  VIADD R19, R19, 0x1f ;  /* 0x0000001f13137836 */ /* 0x000fca0000000000 */
[----:B0-----:R-:W-:-:S13]  /*269b0*/  ISETP.GE.AND P4, PT, R19, R2, PT ;  /* 0x000000021300720c */ /* 0x001fda0003f86270 */
[----:B------:R-:W-:Y:S05]  /*269c0*/  @P4 BRA `(.L_x_7649) ;  /* 0x00000004004c4947 */ /* 0x000fea0003800000 */
[----:B------:R-:W2:Y:S01]  /*269d0*/  LDL R3, [R1+0x2c] ;  /* 0x00002c0001037983 */ /* 0x000ea20000100800 */
[----:B------:R-:W-:Y:S01]  /*269e0*/  BSSY B0, `(.L_x_7650) ;  /* 0x0000009000007945 */ /* 0x000fe20003800000 */
[----:B--2---:R-:W-:-:S04]  /*269f0*/  IADD3 R5, R19, R3, RZ ;  /* 0x0000000313057210 */ /* 0x004fc80007ffe0ff */
[----:B------:R-:W-:Y:S01]  /*26a00*/  ISETP.GE.OR P4, PT, R5, R2, !P5 ;  /* 0x000000020500720c */ /* 0x000fe20006f86670 */
[----:B------:R-:W-:-:S12]  /*26a10*/  IMAD.MOV.U32 R2, RZ, RZ, RZ ;  /* 0x000000ffff027224 */ /* 0x000fd800078e00ff */
[----:B------:R-:W-:Y:S05]  /*26a20*/  @P4 BRA `(.L_x_7651) ;  /* 0x0000000000104947 */ /* 0x000fea0003800000 */
[----:B------:R-:W0:Y:S01]  /*26a30*/  LDC.64 R2, c[0x0][0xc80] ;  /* 0x00032000ff027b82 */ /* 0x000e220000000a00 */
[----:B------:R-:W-:Y:S01]  /*26a40*/  ULDC.64 UR4, c[0x0][0x208] ;  /* 0x0000820000047ab9 */ /* 0x000fe20000000a00 */
[----:B0-----:R-:W-:-:S06]  /*26a50*/  IMAD.WIDE R2, R5, 0x4, R2 ;  /* 0x0000000405027825 */ /* 0x001fcc00078e0202 */
[----:B------:R0:W5:Y:S02]  /*26a60*/  LDG.E R2, desc[UR4][R2.64] ;  /* 0x0000000402027981 */ /* 0x000164000c1e1900 */
.L_x_7651:
[----:B------:R-:W-:Y:S05]  /*26a70*/  BSYNC B0 ;  /* 0x0000000000007941 */ /* 0x000fea0003800000 */
.L_x_7650:
[----:B------:R-:W-:-:S03]  /*26a80*/  UMOV UR4, 0xffffffff ;  /* 0xffffffff00047882 */ /* 0x000fc60000000000 */
[----:B------:R-:W-:Y:S05]  /*26a90*/  BRA.DIV UR4, `(.L_x_7652) ;  /* 0x0000002e04287947 */ /* 0x000fea000b800000 */
[----:B0-----:R-:W2:Y:S04]  /*26aa0*/  LDL R3, [R1+0x4] ;  /* 0x0000040001037983 */ /* 0x001ea80000100800 */
[----:B-----5:R-:W0:Y:S01]  /*26ab0*/  SHFL.UP PT, R14, R2, 0x1, RZ ;  /* 0x04200000020e7989 */ /* 0x020e2200000e00ff */
[----:B--2---:R-:W-:-:S04]  /*26ac0*/  LOP3.LUT P4, RZ, R3, 0x1, RZ, 0xc0, !PT ;  /* 0x0000000103ff7812 */ /* 0x004fc8000788c0ff */
        /* <DEDUP_REMOVED lines=15> */
.L_x_7764:
[----:B------:R-:W-:Y:S02]  /*26bc0*/  ULDC UR4, c[0x0][0xc38] ;  /* 0x00030e0000047ab9 */ /* 0x000fe40000000800 */
[----:B------:R-:W-:-:S04]  /*26bd0*/  IMAD.U32 R16, RZ, RZ, UR4 ;  /* 0x00000004ff107e24 */ /* 0x000fc8000f8e00ff */
[----:B--2---:R-:W-:-:S04]  /*26be0*/  IMAD R6, R6, R16, RZ ;  /* 0x0000001006067224 */ /* 0x004fc800078e02ff */
[----:B------:R-:W-:-:S05]  /*26bf0*/  IMAD.IADD R4, R6, 0x1, R4 ;  /* 0x0000000106047824 */ /* 0x000fca00078e0204 */
[----:B------:R-:W-:-:S13]  /*26c00*/  ISETP.GT.AND P4, PT, R4, R0, PT ;  /* 0x000000000400720c */ /* 0x000fda0003f84270 */
[----:B------:R-:W-:Y:S05]  /*26c10*/  @!P4 BRA `(.L_x_7653) ;  /* 0xfffffffc005cc947 */ /* 0x000fea000383ffff */
.L_x_7648:
[----:B------:R-:W-:Y:S01]  /*26c20*/  IADD3 R6, -R6, R4, RZ ;  /* 0x0000000406067210 */ /* 0x000fe20007ffe1ff */
[----:B------:R-:W-:-:S04]  /*26c30*/  UMOV UR4, 0xffffffff ;  /* 0xffffffff00047882 */ /* 0x000fc80000000000 */
[----:B------:R-:W-:-:S05]  /*26c40*/  IMAD R3, R5, R16, R6 ;  /* 0x0000001005037224 */ /* 0x000fca00078e0206 */
[----:B------:R-:W-:Y:S01]  /*26c50*/  ISETP.GT.AND P6, PT, R3, R0, PT ;  /* 0x000000000300720c */ /* 0x000fe20003fc4270 */
[----:B------:R-:W-:-:S12]  /*26c60*/  BRA.DIV UR4, `(.L_x_7654) ;  /* 0x0000002e04907947 */ /* 0x000fd8000b800000 */
[----:B------:R-:W-:-:S04]  /*26c70*/  VOTE.ANY R3, PT, !P6 ;  /* 0x0000000000037806 */ /* 0x000fc800070e0100 */
[----:B------:R-:W2:Y:S02]  /*26c80*/  POPC R4, R3 ;  /* 0x0000000300047309 */ /* 0x000ea40000000000 */
[----:B--2---:R2:W3:Y:S02]  /*26c90*/  SHFL.IDX PT, R17, R2, R4, 0x1f ;  /* 0x00001f0402117589 */ /* 0x0044e400000e0000 */
.L_x_7768:
[----:B------:R-:W-:Y:S01]  /*26ca0*/  ISETP.NE.AND P0, PT, R3, RZ, PT ;  /* 0x000000ff0300720c */ /* 0x000fe20003f05270 */
[----:B--2---:R-:W-:-:S12]  /*26cb0*/  IMAD.MOV.U32 R2, RZ, RZ, RZ ;  /* 0x000000ffff027224 */ /* 0x004fd800078e00ff */
[----:B------:R-:W-:Y:S05]  /*26cc0*/  @!P0 BRA `(.L_x_7655) ;  /* 0x0000000000108947 */ /* 0x000fea0003800000 */
[----:B------:R-:W-:Y:S01]  /*26cd0*/  UMOV UR4, 0xffffffff ;  /* 0xffffffff00047882 */ /* 0x000fe20000000000 */
[----:B------:R-:W-:Y:S02]  /*26ce0*/  VIADD R12, R4, 0xffffffff ;  /* 0xffffffff040c7836 */ /* 0x000fe40000000000 */
[----:B------:R-:W-:Y:S05]  /*26cf0*/  BRA.DIV UR4, `(.L_x_7656) ;  /* 0x0000002e04b47947 */ /* 0x000fea000b800000 */
[----:B------:R2:W4:Y:S02]  /*26d00*/  SHFL.IDX PT, R2, R5, R12, 0x1f ;  /* 0x00001f0c05027589 */ /* 0x00052400000e0000 */
.L_x_7655:
[----:B0-23--:R-:W-:Y:S01]  /*26d10*/  IABS R5, R17 ;  /* 0x0000001100057213 */ /* 0x00dfe20000000000 */
[----:B----4-:R-:W-:Y:S02]  /*26d20*/  IMAD R16, R2, R16, R6 ;  /* 0x0000001002107224 */ /* 0x010fe400078e0206 */
        /* <DEDUP_REMOVED lines=29> */
.L_x_7649:
[----:B------:R-:W-:Y:S01]  /*26f00*/  UMOV UR4, URZ ;  /* 0x0000003f00047c82 */ /* 0x000fe20008000000 */
[----:B------:R-:W-:Y:S01]  /*26f10*/  UMOV UR5, URZ ;  /* 0x0000003f00057c82 */ /* 0x000fe20008000000 */
[----:B------:R-:W-:Y:S01]  /*26f20*/  ULDC UR6, c[0x0][0xc3c] ;  /* 0x00030f0000067ab9 */ /* 0x000fe20000000800 */
[----:B------:R-:W-:Y:S01]  /*26f30*/  MOV R16, R0 ;  /* 0x0000000000107202 */ /* 0x000fe20000000f00 */
[----:B------:R-:W-:Y:S01]  /*26f40*/  IMAD.U32 R17, RZ, RZ, UR4 ;  /* 0x00000004ff117e24 */ /* 0x000fe2000f8e00ff */
[----:B------:R-:W-:Y:S01]  /*26f50*/  MOV R19, UR6 ;  /* 0x0000000600137c02 */ /* 0x000fe20008000f00 */
[----:B------:R-:W-:-:S07]  /*26f60*/  IMAD.U32 R18, RZ, RZ, UR5 ;  /* 0x00000005ff127e24 */ /* 0x000fce000f8e00ff */
.L_x_7657:
        /* <DEDUP_REMOVED lines=11> */
.L_x_7646:
[----:B------:R-:W-:Y:S02]  /*27020*/  ULDC UR4, c[0x0][0xc3c] ;  /* 0x00030f0000047ab9 */ /* 0x000fe40000000800 */
[----:B---3--:R-:W-:-:S13]  /*27030*/  ISETP.GE.AND P0, PT, R19, UR4, PT ;  /* 0x0000000413007c0c */ /* 0x008fda000bf06270 */
[----:B------:R-:W-:Y:S05]  /*27040*/  @!P0 BRA `(.L_x_7658) ;  /* 0xffffff9c00448947 */ /* 0x000fea000383ffff */
[----:B------:R-:W-:Y:S05]  /*27050*/  BSYNC B8 ;  /* 0x0000000000087941 */ /* 0x000fea0003800000 */
.L_x_7519:
[----:B--2---:R-:W2:Y:S01]  /*27060*/  LDL.LU R0, [R1+0x54] ;  /* 0x0000540001007983 */ /* 0x004ea20000300800 */
[----:B------:R-:W-:Y:S01]  /*27070*/  BSSY B0, `(.L_x_7659) ;  /* 0x000000b000007945 */ /* 0x000fe20003800000 */
[----:B------:R-:W3:Y:S01]  /*27080*/  S2R R5, SR_CgaCtaId ;  /* 0x0000000000057919 */ /* 0x000ee20000008800 */
[----:B--2---:R-:W-:-:S05]  /*27090*/  VIADD R0, R0, 0x1 ;  /* 0x0000000100007836 */ /* 0x004fca0000000000 */
[----:B------:R-:W-:-:S04]  /*270a0*/  LEA.HI R2, R0, R0, RZ, 0x1 ;  /* 0x0000000000027211 */ /* 0x000fc800078f08ff */
[----:B0-----:R-:W-:-:S05]  /*270b0*/  LOP3.LUT R3, R2, 0xfffffffe, RZ, 0xc0, !PT ;  /* 0xfffffffe02037812 */ /* 0x001fca00078ec0ff */
[----:B------:R-:W-:Y:S01]  /*270c0*/  IMAD.IADD R3, R0, 0x1, -R3 ;  /* 0x0000000100037824 */ /* 0x000fe200078e0a03 */
[----:B------:R-:W-:-:S04]  /*270d0*/  MOV R0, 0x400 ;  /* 0x0000040000007802 */ /* 0x000fc80000000f00 */
[----:B---3--:R-:W-:Y:S02]  /*270e0*/  LEA R0, R5, R0, 0x18 ;  /* 0x0000000005007211 */ /* 0x008fe400078ec0ff */
[----:B------:R-:W-:-:S04]  /*270f0*/  SHF.L.U32 R3, R3, 0x1f, RZ ;  /* 0x0000001f03037819 */ /* 0x000fc800000006ff */
[----:B------:R-:W0:Y:S02]  /*27100*/  SYNCS.PHASECHK.TRANS64.TRYWAIT P0, [R0+URZ+0x34820], R3 ;  /* 0x03482003000075a7 */ /* 0x000e24000800017f */
[----:B0-----:R-:W-:Y:S05]  /*27110*/  @!P0 BRA `(.L_x_7660) ;  /* 0x0000002800d48947 */ /* 0x001fea0003800000 */
.L_x_7771:
[----:B------:R-:W-:Y:S05]  /*27120*/  BSYNC B0 ;  /* 0x0000000000007941 */ /* 0x000fea0003800000 */
.L_x_7659:
[----:B------:R-:W-:-:S03]  /*27130*/  UMOV UR4, 0xffffffff ;  /* 0xffffffff00047882 */ /* 0x000fc60000000000 */
[----:B------:R-:W-:Y:S05]  /*27140*/  BRA.DIV UR4, `(.L_x_7661) ;  /* 0x0000002a04dc7947 */ /* 0x000fea000b800000 */
[----:B------:R-:W2:Y:S02]  /*27150*/  S2R R2, SR_TID.X ;  /* 0x0000000000027919 */ /* 0x000ea40000002100 */
[----:B--2---:R-:W-:-:S04]  /*27160*/  SHF.R.U32.HI R2, RZ, 0x5, R2 ;  /* 0x00000005ff027819 */ /* 0x004fc80000011602 */
[----:B------:R-:W-:-:S05]  /*27170*/  LOP3.LUT R2, R2, 0x3, RZ, 0xc0, !PT ;  /* 0x0000000302027812 */ /* 0x000fca00078ec0ff */
[----:B------:R2:W3:Y:S02]  /*27180*/  SHFL.IDX PT, R14, R2, RZ, 0x1f ;  /* 0x00001fff020e7589 */ /* 0x0004e400000e0000 */
.L_x_7774:
[----:B---3--:R-:W-:-:S13]  /*27190*/  ISETP.NE.AND P0, PT, R14, RZ, PT ;  /* 0x000000ff0e00720c */ /* 0x008fda0003f05270 */
[----:B------:R-:W-:Y:S05]  /*271a0*/  @P0 BRA `(.L_x_7291) ;  /* 0x0000000000940947 */ /* 0x000fea0003800000 */
[----:B------:R-:W-:-:S03]  /*271b0*/  UMOV UR4, 0xffffffff ;  /* 0xffffffff00047882 */ /* 0x000fc60000000000 */
[----:B------:R-:W-:Y:S05]  /*271c0*/  BRA.DIV UR4, `(.L_x_7662) ;  /* 0x0000002a04f07947 */ /* 0x000fea000b800000 */
[----:B------:R-:W-:-:S13]  /*271d0*/  ELECT P6, URZ, PT ;  /* 0x00000000003f782f */ /* 0x000fda00038c0000 */
.L_x_7777:
[----:B------:R-:W-:Y:S05]  /*271e0*/  @!P6 BRA `(.L_x_7291) ;  /* 0x000000000084e947 */ /* 0x000fea0003800000 */
[----:B------:R-:W-:-:S06]  /*271f0*/  ULOP3.LUT UR4, UR60, 0x2, URZ, 0xfc, !UPT ;  /* 0x000000023c047892 */ /* 0x000fcc000f8efc3f */
[----:B--2---:R-:W-:-:S04]  /*27200*/  MOV R2, UR4 ;  /* 0x0000000400027c02 */ /* 0x004fc80008000f00 */
[----:B------:R-:W-:-:S13]  /*27210*/  ISETP.NE.AND P2, PT, R2, 0x3, PT ;  /* 0x000000030200780c */ /* 0x000fda0003f45270 */
[----:B------:R-:W-:Y:S05]  /*27220*/  @!P2 BRA `(.L_x_7663) ;  /* 0x000000000004a947 */ /* 0x000fea0003800000 */
[----:B------:R-:W-:Y:S01]  /*27230*/  BPT.TRAP 0x1 ;  /* 0x000000040000795c */ /* 0x000fe20000300000 */
.L_x_7663:
        /* <DEDUP_REMOVED lines=14> */
.L_x_7778:
[----:B------:R-:W2:Y:S02]  /*27320*/  SYNCS.PHASECHK.TRANS64.TRYWAIT P0, [R7+URZ], R2 ;  /* 0x00000002070075a7 */ /* 0x000ea4000800017f */
[----:B--2---:R-:W-:Y:S05]  /*27330*/  @!P0 BRA `(.L_x_7665) ;  /* 0x0000002800c88947 */ /* 0x004fea0003800000 */
.L_x_7779:
[----:B------:R-:W-:Y:S05]  /*27340*/  @!P2 BRA `(.L_x_7666) ;  /* 0x000000000004a947 */ /* 0x000fea0003800000 */
[----:B------:R-:W-:Y:S01]  /*27350*/  BPT.TRAP 0x1 ;  /* 0x000000040000795c */ /* 0x000fe20000300000 */
.L_x_7666:
[----:B------:R-:W3:Y:S01]  /*27360*/  LDL.LU R4, [R1+0xc] ;  /* 0x00000c0001047983 */ /* 0x000ee20000300800 */
[----:B------:R-:W-:-:S05]  /*27370*/  VIADD R0, R0, 0x34860 ;  /* 0x0003486000007836 */ /* 0x000fca0000000000 */
[----:B---3--:R-:W-:-:S04]  /*27380*/  LEA R4, R4, R0, 0x3 ;  /* 0x0000000004047211 */ /* 0x008fc800078e18ff */
[----:B------:R-:W3:Y:S02]  /*27390*/  SYNCS.PHASECHK.TRANS64.TRYWAIT P0, [R4+URZ], R5 ;  /* 0x00000005040075a7 */ /* 0x000ee4000800017f */
[----:B---3--:R-:W-:Y:S05]  /*273a0*/  @!P0 BRA `(.L_x_7667) ;  /* 0x0000002800c08947 */ /* 0x008fea0003800000 */
.L_x_7780:
[----:B------:R-:W-:-:S07]  /*273b0*/  IMAD R3, R3, 0x8, R0 ;  /* 0x0000000803037824 */ /* 0x000fce00078e0200 */
.L_x_7668:
[----:B----4-:R4:W0:Y:S02]  /*273c0*/  SYNCS.PHASECHK.TRANS64.TRYWAIT P0, [R3+URZ], R2 ;  /* 0x00000002030075a7 */ /* 0x010824000800017f */
[----:B0-----:R-:W-:Y:S05]  /*273d0*/  @!P0 NANOSLEEP.SYNCS 0x989680 ;  /* 0x009896800000895d */ /* 0x001fea0003900000 */
[----:B------:R-:W0:Y:S02]  /*273e0*/  @!P0 SYNCS.PHASECHK.TRANS64 P0, [R3+URZ], R2 ;  /* 0x00000002030085a7 */ /* 0x000e24000800007f */
[----:B0-----:R-:W-:Y:S05]  /*273f0*/  @!P0 BRA `(.L_x_7668) ;  /* 0xfffffffc00f08947 */ /* 0x001fea000383ffff */
.L_x_7291:
[----:B------:R-:W-:Y:S05]  /*27400*/  BSYNC B9 ;  /* 0x0000000000097941 */ /* 0x000fea0003800000 */
.L_x_7288:
[----:B------:R-:W-:Y:S05]  /*27410*/  EXIT ;  /* 0x000000000000794d */ /* 0x000fea0003800000 */
.L_x_7317:
[----:B0-----:R0:W1:Y:S02]  /*27420*/  SYNCS.PHASECHK.TRANS64.TRYWAIT P6, [R3+URZ+0x34890], R0 ;  /* 0x03489000030075a7 */ /* 0x00106400080c017f */
[----:B-1----:R-:W-:Y:S05]  /*27430*/  @!P6 NANOSLEEP.SYNCS 0x989680 ;  /* 0x009896800000e95d */ /* 0x002fea0003900000 */
[----:B------:R-:W1:Y:S02]  /*27440*/  @!P6 SYNCS.PHASECHK.TRANS64 P6, [R3+URZ+0x34890], R0 ;  /* 0x034890000300e5a7 */ /* 0x000e6400080c007f */
[----:B-1----:R-:W-:Y:S05]  /*27450*/  @!P6 BRA `(.L_x_7317) ;  /* 0xfffffffc00f0e947 */ /* 0x002fea000383ffff */
[----:B------:R-:W-:Y:S05]  /*27460*/  BRA `(.L_x_7669) ;  /* 0xfffffdc800a87947 */ /* 0x000fea000383ffff */
.L_x_7371:
[----:B-1----:R1:W3:Y:S02]  /*27470*/  SYNCS.PHASECHK.TRANS64.TRYWAIT P4, [R3+URZ+0x34890], R0 ;  /* 0x03489000030075a7 */ /* 0x0022e4000808017f */
[----:B---3--:R-:W-:Y:S05]  /*27480*/  @!P4 NANOSLEEP.SYNCS 0x989680 ;  /* 0x009896800000c95d */ /* 0x008fea0003900000 */
[----:B------:R-:W3:Y:S02]  /*27490*/  @!P4 SYNCS.PHASECHK.TRANS64 P4, [R3+URZ+0x34890], R0 ;  /* 0x034890000300c5a7 */ /* 0x000ee4000808007f */
[----:B---3--:R-:W-:Y:S05]  /*274a0*/  @!P4 BRA `(.L_x_7371) ;  /* 0xfffffffc00f0c947 */ /* 0x008fea000383ffff */
[----:B------:R-:W-:Y:S05]  /*274b0*/  BRA `(.L_x_7670) ;  /* 0xfffffe0400347947 */ /* 0x000fea000383ffff */
.L_x_7396:
[----:B-1----:R1:W2:Y:S02]  /*274c0*/  SYNCS.PHASECHK.TRANS64.TRYWAIT P3, [R3+URZ+0x34890], R0 ;  /* 0x03489000030075a7 */ /* 0x0022a4000806017f */
[----:B--2---:R-:W-:Y:S05]  /*274d0*/  @!P3 NANOSLEEP.SYNCS 0x989680 ;  /* 0x009896800000b95d */ /* 0x004fea0003900000 */
[----:B------:R-:W2:Y:S02]  /*274e0*/  @!P3 SYNCS.PHASECHK.TRANS64 P3, [R3+URZ+0x34890], R0 ;  /* 0x034890000300b5a7 */ /* 0x000ea4000806007f */
[----:B--2---:R-:W-:Y:S05]  /*274f0*/  @!P3 BRA `(.L_x_7396) ;  /* 0xfffffffc00f0b947 */ /* 0x004fea000383ffff */
[----:B------:R-:W-:Y:S05]  /*27500*/  BRA `(.L_x_7671) ;  /* 0xfffffe3800707947 */ /* 0x000fea000383ffff */
.L_x_7410:
[----:B--2---:R2:W3:Y:S02]  /*27510*/  SYNCS.PHASECHK.TRANS64.TRYWAIT P2, [R3+URZ+0x348b0], R0 ;  /* 0x0348b000030075a7 */ /* 0x0044e4000804017f */
[----:B---3--:R-:W-:Y:S05]  /*27520*/  @!P2 NANOSLEEP.SYNCS 0x989680 ;  /* 0x009896800000a95d */ /* 0x008fea0003900000 */
[----:B------:R-:W3:Y:S02]  /*27530*/  @!P2 SYNCS.PHASECHK.TRANS64 P2, [R3+URZ+0x348b0], R0 ;  /* 0x0348b0000300a5a7 */ /* 0x000ee4000804007f */
[----:B---3--:R-:W-:Y:S05]  /*27540*/  @!P2 BRA `(.L_x_7410) ;  /* 0xfffffffc00f0a947 */ /* 0x008fea000383ffff */
[----:B------:R-:W-:Y:S05]  /*27550*/  BRA `(.L_x_7672) ;  /* 0xfffffe4000e87947 */ /* 0x000fea000383ffff */
.L_x_7426:
[----:B------:R-:W0:Y:S01]  /*27560*/  S2R R5, SR_TID.X ;  /* 0x0000000000057919 */ /* 0x000e220000002100 */
[----:B------:R-:W-:Y:S01]  /*27570*/  BSSY B0, `(.L_x_7673) ;  /* 0x000000c000007945 */ /* 0x000fe20003800000 */
[----:B------:R-:W-:Y:S01]  /*27580*/  IMAD.MOV.U32 R12, RZ, RZ, RZ ;  /* 0x000000ffff0c7224 */ /* 0x000fe200078e00ff */
[----:B------:R-:W-:Y:S01]  /*27590*/  MOV R15, 0xffffffff ;  /* 0xffffffff000f7802 */ /* 0x000fe20000000f00 */
[----:B------:R-:W-:Y:S02]  /*275a0*/  IMAD.MOV.U32 R11, RZ, RZ, 0x1f ;  /* 0x0000001fff0b7424 */ /* 0x000fe400078e00ff */
[----:B0-----:R-:W-:-:S05]  /*275b0*/  VIADD R5, R5, 0xffffff80 ;  /* 0xffffff8005057836 */ /* 0x001fca0000000000 */
[----:B------:R-:W-:-:S04]  /*275c0*/  SHF.R.S32.HI R4, RZ, 0x1f, R5 ;  /* 0x0000001fff047819 */ /* 0x000fc80000011405 */
[----:B------:R-:W-:-:S04]  /*275d0*/  LEA.HI R4, R4, R5, RZ, 0x7 ;  /* 0x0000000504047211 */ /* 0x000fc800078f38ff */
[----:B------:R-:W-:-:S04]  /*275e0*/  SHF.R.S32.HI R4, RZ, 0x7, R4 ;  /* 0x00000007ff047819 */ /* 0x000fc80000011404 */
[----:B------:R-:W-:-:S07]  /*275f0*/  MOV R13, R4 ;  /* 0x00000004000d7202 */ /* 0x000fce0000000f00 */
[----:B-----5:R-:W-:Y:S05]  /*27600*/  WARPSYNC.COLLECTIVE R15, `(.L_x_7674) ;  /* 0x000000000f087348 */ /* 0x020fea0003c00000 */
[----:B------:R0:W1:Y:S02]  /*27610*/  SHFL.IDX P6, R14, R13, R12, R11 ;  /* 0x0000000c0d0e7389 */ /* 0x00006400000c000b */
[----:B01---5:R-:W-:Y:S01]  /*27620*/  ENDCOLLECTIVE ;  /* 0x000000000000791b */ /* 0x023fe20003800000 */
.L_x_7674:
[----:B------:R-:W-:Y:S05]  /*27630*/  BSYNC B0 ;  /* 0x0000000000007941 */ /* 0x000fea0003800000 */
.L_x_7673:
[----:B------:R1:W-:Y:S01]  /*27640*/  STL [R1], R14 ;  /* 0x0000000e01007387 */ /* 0x0003e20000100800 */
[----:B------:R-:W-:Y:S05]  /*27650*/  BRA `(.L_x_7675) ;  /* 0xfffffe4c00e87947 */ /* 0x000fea000383ffff */
.L_x_7436:
[----:B------:R-:W-:Y:S01]  /*27660*/  BSSY B1, `(.L_x_7676) ;  /* 0x0000008000017945 */ /* 0x000fe20003800000 */
[----:B------:R-:W-:Y:S01]  /*27670*/  IMAD.MOV.U32 R13, RZ, RZ, R25 ;  /* 0x000000ffff0d7224 */ /* 0x000fe200078e0019 */
[----:B------:R-:W-:Y:S01]  /*27680*/  MOV R11, 0x181f ;  /* 0x0000181f000b7802 */ /* 0x000fe20000000f00 */
[----:B------:R-:W-:Y:S02]  /*27690*/  IMAD.MOV.U32 R12, RZ, RZ, RZ ;  /* 0x000000ffff0c7224 */ /* 0x000fe400078e00ff */
[----:B------:R-:W-:-:S07]  /*276a0*/  IMAD.MOV.U32 R15, RZ, RZ, -0x1 ;  /* 0xffffffffff0f7424 */ /* 0x000fce00078e00ff */
[----:B-1----:R-:W-:Y:S05]  /*276b0*/  WARPSYNC.COLLECTIVE R15, `(.L_x_7677) ;  /* 0x000000000f087348 */ /* 0x002fea0003c00000 */
[----:B-1----:R0:W1:Y:S02]  /*276c0*/  SHFL.IDX P6, R14, R13, R12, R11 ;  /* 0x0000000c0d0e7389 */ /* 0x00206400000c000b */
[----:B01----:R-:W-:Y:S01]  /*276d0*/  ENDCOLLECTIVE ;  /* 0x000000000000791b */ /* 0x003fe20003800000 */
.L_x_7677:
[----:B------:R-:W-:Y:S05]  /*276e0*/  BSYNC B1 ;  /* 0x0000000000017941 */ /* 0x000fea0003800000 */
.L_x_7676:
        /* <DEDUP_REMOVED lines=8> */
.L_x_7678:
[----:B------:R-:W-:Y:S02]  /*27770*/  IMAD.MOV.U32 R13, RZ, RZ, R27 ;  /* 0x000000ffff0d7224 */ /* 0x000fe400078e001b */
[----:B------:R-:W-:-:S07]  /*27780*/  IMAD.MOV.U32 R3, RZ, RZ, R14 ;  /* 0x000000ffff037224 */ /* 0x000fce00078e000e */
[----:B------:R-:W-:Y:S05]  /*27790*/  WARPSYNC.COLLECTIVE R15, `(.L_x_7679) ;  /* 0x000000000f087348 */ /* 0x000fea0003c00000 */
[----:B------:R0:W1:Y:S02]  /*277a0*/  SHFL.IDX P6, R14, R13, R12, R11 ;  /* 0x0000000c0d0e7389 */ /* 0x00006400000c000b */
[----:B01----:R-:W-:Y:S01]  /*277b0*/  ENDCOLLECTIVE ;  /* 0x000000000000791b */ /* 0x003fe20003800000 */
.L_x_7679:
[----:B------:R-:W-:Y:S01]  /*277c0*/  IMAD.MOV.U32 R13, RZ, RZ, R26 ;  /* 0x000000ffff0d7224 */ /* 0x000fe200078e001a */
[----:B------:R-:W-:-:S07]  /*277d0*/  MOV R4, R14 ;  /* 0x0000000e00047202 */ /* 0x000fce0000000f00 */
[----:B------:R-:W-:Y:S05]  /*277e0*/  WARPSYNC.COLLECTIVE R15, `(.L_x_7680) ;  /* 0x000000000f087348 */ /* 0x000fea0003c00000 */
[----:B------:R0:W1:Y:S02]  /*277f0*/  SHFL.IDX P6, R14, R13, R12, R11 ;  /* 0x0000000c0d0e7389 */ /* 0x00006400000c000b */
[----:B01----:R-:W-:Y:S01]  /*27800*/  ENDCOLLECTIVE ;  /* 0x000000000000791b */ /* 0x003fe20003800000 */
.L_x_7680:
[----:B------:R-:W-:Y:S05]  /*27810*/  BRA `(.L_x_7681) ;  /* 0xfffffe5400047947 */ /* 0x000fea000383ffff */
.L_x_7440:
[----:B0-----:R0:W1:Y:S02]  /*27820*/  SYNCS.PHASECHK.TRANS64.TRYWAIT P0, [R2+URZ+0x34800], R5 ;  /* 0x03480005020075a7 */ /* 0x001064000800017f */
[----:B-1----:R-:W-:Y:S05]  /*27830*/  @!P0 NANOSLEEP.SYNCS 0x989680 ;  /* 0x009896800000895d */ /* 0x002fea0003900000 */
[----:B------:R-:W1:Y:S02]  /*27840*/  @!P0 SYNCS.PHASECHK.TRANS64 P0, [R2+URZ+0x34800], R5 ;  /* 0x03480005020085a7 */ /* 0x000e64000800007f */
[----:B-1----:R-:W-:Y:S05]  /*27850*/  @!P0 BRA `(.L_x_7440) ;  /* 0xfffffffc00f08947 */ /* 0x002fea000383ffff */
[----:B------:R-:W-:Y:S05]  /*27860*/  BRA `(.L_x_7682) ;  /* 0xfffffe5800007947 */ /* 0x000fea000383ffff */
.L_x_7456:
[----:B------:R-:W-:Y:S01]  /*27870*/  BSSY B1, `(.L_x_7683) ;  /* 0x0000008000017945 */ /* 0x000fe20003800000 */
[----:B------:R-:W-:Y:S01]  /*27880*/  IMAD.MOV.U32 R13, RZ, RZ, R25 ;  /* 0x000000ffff0d7224 */ /* 0x000fe200078e0019 */
[----:B------:R-:W-:Y:S01]  /*27890*/  MOV R12, RZ ;  /* 0x000000ff000c7202 */ /* 0x000fe20000000f00 */
[----:B------:R-:W-:Y:S02]  /*278a0*/  IMAD.MOV.U32 R11, RZ, RZ, 0x181f ;  /* 0x0000181fff0b7424 */ /* 0x000fe400078e00ff */
[----:B------:R-:W-:-:S07]  /*278b0*/  IMAD.MOV.U32 R15, RZ, RZ, -0x1 ;  /* 0xffffffffff0f7424 */ /* 0x000fce00078e00ff */
[----:B-1----:R-:W-:Y:S05]  /*278c0*/  WARPSYNC.COLLECTIVE R15, `(.L_x_7684) ;  /* 0x000000000f087348 */ /* 0x002fea0003c00000 */
[----:B-1----:R0:W1:Y:S02]  /*278d0*/  SHFL.IDX P6, R14, R13, R12, R11 ;  /* 0x0000000c0d0e7389 */ /* 0x00206400000c000b */
[----:B01----:R-:W-:Y:S01]  /*278e0*/  ENDCOLLECTIVE ;  /* 0x000000000000791b */ /* 0x003fe20003800000 */
.L_x_7684:
[----:B------:R-:W-:Y:S05]  /*278f0*/  BSYNC B1 ;  /* 0x0000000000017941 */ /* 0x000fea0003800000 */
.L_x_7683:
        /* <DEDUP_REMOVED lines=8> */
.L_x_7685:
[----:B------:R-:W-:Y:S01]  /*27980*/  MOV R13, R27 ;  /* 0x0000001b000d7202 */ /* 0x000fe20000000f00 */
[----:B------:R-:W-:-:S07]  /*27990*/  IMAD.MOV.U32 R3, RZ, RZ, R14 ;  /* 0x000000ffff037224 */ /* 0x000fce00078e000e */
[----:B------:R-:W-:Y:S05]  /*279a0*/  WARPSYNC.COLLECTIVE R15, `(.L_x_7686) ;  /* 0x000000000f087348 */ /* 0x000fea0003c00000 */
[----:B------:R0:W1:Y:S02]  /*279b0*/  SHFL.IDX P6, R14, R13, R12, R11 ;  /* 0x0000000c0d0e7389 */ /* 0x00006400000c000b */
[----:B01----:R-:W-:Y:S01]  /*279c0*/  ENDCOLLECTIVE ;  /* 0x000000000000791b */ /* 0x003fe20003800000 */
.L_x_7686:
[----:B------:R-:W-:Y:S02]  /*279d0*/  IMAD.MOV.U32 R13, RZ, RZ, R26 ;  /* 0x000000ffff0d7224 */ /* 0x000fe400078e001a */
[----:B------:R-:W-:-:S07]  /*279e0*/  IMAD.MOV.U32 R20, RZ, RZ, R14 ;  /* 0x000000ffff147224 */ /* 0x000fce00078e000e */
[----:B------:R-:W-:Y:S05]  /*279f0*/  WARPSYNC.COLLECTIVE R15, `(.L_x_7687) ;  /* 0x000000000f087348 */ /* 0x000fea0003c00000 */
[----:B------:R0:W1:Y:S02]  /*27a00*/  SHFL.IDX P6, R14, R13, R12, R11 ;  /* 0x0000000c0d0e7389 */ /* 0x00006400000c000b */
[----:B01----:R-:W-:Y:S01]  /*27a10*/  ENDCOLLECTIVE ;  /* 0x000000000000791b */ /* 0x003fe20003800000 */
.L_x_7687:
[----:B------:R-:W-:Y:S05]  /*27a20*/  BRA `(.L_x_7688) ;  /* 0xfffffe6c00247947 */ /* 0x000fea000383ffff */
.L_x_7460:
[----:B0-----:R0:W1:Y:S02]  /*27a30*/  SYNCS.PHASECHK.TRANS64.TRYWAIT P4, [R2+URZ+0x34800], R27 ;  /* 0x0348001b020075a7 */ /* 0x001064000808017f */
[----:B-1----:R-:W-:Y:S05]  /*27a40*/  @!P4 NANOSLEEP.SYNCS 0x989680 ;  /* 0x009896800000c95d */ /* 0x002fea0003900000 */
[----:B------:R-:W1:Y:S02]  /*27a50*/  @!P4 SYNCS.PHASECHK.TRANS64 P4, [R2+URZ+0x34800], R27 ;  /* 0x0348001b0200c5a7 */ /* 0x000e64000808007f */
[----:B-1----:R-:W-:Y:S05]  /*27a60*/  @!P4 BRA `(.L_x_7460) ;  /* 0xfffffffc00f0c947 */ /* 0x002fea000383ffff */
[----:B------:R-:W-:Y:S05]  /*27a70*/  BRA `(.L_x_7689) ;  /* 0xfffffe7000187947 */ /* 0x000fea000383ffff */
.L_x_7470:
[----:B-1----:R1:W2:Y:S02]  /*27a80*/  SYNCS.PHASECHK.TRANS64.TRYWAIT P2, [R0+URZ+0x34830], R3 ;  /* 0x03483003000075a7 */ /* 0x0022a4000804017f */
[----:B--2---:R-:W-:Y:S05]  /*27a90*/  @!P2 NANOSLEEP.SYNCS 0x989680 ;  /* 0x009896800000a95d */ /* 0x004fea0003900000 */
[----:B------:R-:W2:Y:S02]  /*27aa0*/  @!P2 SYNCS.PHASECHK.TRANS64 P2, [R0+URZ+0x34830], R3 ;  /* 0x034830030000a5a7 */ /* 0x000ea4000804007f */
[----:B--2---:R-:W-:Y:S05]  /*27ab0*/  @!P2 BRA `(.L_x_7470) ;  /* 0xfffffffc00f0a947 */ /* 0x004fea000383ffff */
[----:B------:R-:W-:Y:S05]  /*27ac0*/  BRA `(.L_x_7469) ;  /* 0xfffffe8800ec7947 */ /* 0x000fea000383ffff */
.L_x_7476:
[----:B-1----:R1:W2:Y:S02]  /*27ad0*/  SYNCS.PHASECHK.TRANS64.TRYWAIT P3, [R8+URZ+0x34830], R9 ;  /* 0x03483009080075a7 */ /* 0x0022a4000806017f */
[----:B--2---:R-:W-:Y:S05]  /*27ae0*/  @!P3 NANOSLEEP.SYNCS 0x989680 ;  /* 0x009896800000b95d */ /* 0x004fea0003900000 */
[----:B------:R-:W2:Y:S02]  /*27af0*/  @!P3 SYNCS.PHASECHK.TRANS64 P3, [R8+URZ+0x34830], R9 ;  /* 0x034830090800b5a7 */ /* 0x000ea4000806007f */
[----:B--2---:R-:W-:Y:S05]  /*27b00*/  @!P3 BRA `(.L_x_7476) ;  /* 0xfffffffc00f0b947 */ /* 0x004fea000383ffff */
[----:B------:R-:W-:Y:S05]  /*27b10*/  BRA `(.L_x_7475) ;  /* 0xfffffef000a47947 */ /* 0x000fea000383ffff */
.L_x_7480:
[----:B-1----:R1:W2:Y:S02]  /*27b20*/  SYNCS.PHASECHK.TRANS64.TRYWAIT P2, [R8+URZ+0x34850], R6 ;  /* 0x03485006080075a7 */ /* 0x0022a4000804017f */
[----:B--2---:R-:W-:Y:S05]  /*27b30*/  @!P2 NANOSLEEP.SYNCS 0x989680 ;  /* 0x009896800000a95d */ /* 0x004fea0003900000 */
[----:B------:R-:W2:Y:S02]  /*27b40*/  @!P2 SYNCS.PHASECHK.TRANS64 P2, [R8+URZ+0x34850], R6 ;  /* 0x034850060800a5a7 */ /* 0x000ea4000804007f */
[----:B--2---:R-:W-:Y:S05]  /*27b50*/  @!P2 BRA `(.L_x_7480) ;  /* 0xfffffffc00f0a947 */ /* 0x004fea000383ffff */
[----:B------:R-:W-:Y:S05]  /*27b60*/  BRA `(.L_x_7477) ;  /* 0xffffff2400dc7947 */ /* 0x000fea000383ffff */
.L_x_7485:
[----:B-1----:R1:W2:Y:S02]  /*27b70*/  SYNCS.PHASECHK.TRANS64.TRYWAIT P0, [R10+URZ+0x34850], R3 ;  /* 0x034850030a0075a7 */ /* 0x0022a4000800017f */
[----:B--2---:R-:W-:Y:S05]  /*27b80*/  @!P0 NANOSLEEP.SYNCS 0x989680 ;  /* 0x009896800000895d */ /* 0x004fea0003900000 */
[----:B------:R-:W2:Y:S02]  /*27b90*/  @!P0 SYNCS.PHASECHK.TRANS64 P0, [R10+URZ+0x34850], R3 ;  /* 0x034850030a0085a7 */ /* 0x000ea4000800007f */
[----:B--2---:R-:W-:Y:S05]  /*27ba0*/  @!P0 BRA `(.L_x_7485) ;  /* 0xfffffffc00f08947 */ /* 0x004fea000383ffff */
[----:B------:R-:W-:Y:S05]  /*27bb0*/  BRA `(.L_x_7484) ;  /* 0xffffff5400d87947 */ /* 0x000fea000383ffff */
.L_x_7499:
[----:B------:R-:W-:Y:S01]  /*27bc0*/  MOV R13, R4 ;  /* 0x00000004000d7202 */ /* 0x000fe20000000f00 */
[----:B------:R-:W-:Y:S01]  /*27bd0*/  IMAD.MOV.U32 R12, RZ, RZ, RZ ;  /* 0x000000ffff0c7224 */ /* 0x000fe200078e00ff */
[----:B------:R-:W-:Y:S01]  /*27be0*/  MOV R15, 0xffffffff ;  /* 0xffffffff000f7802 */ /* 0x000fe20000000f00 */
[----:B------:R-:W-:-:S07]  /*27bf0*/  IMAD.MOV.U32 R11, RZ, RZ, 0x181f ;  /* 0x0000181fff0b7424 */ /* 0x000fce00078e00ff */
[----:B------:R-:W-:Y:S05]  /*27c00*/  WARPSYNC.COLLECTIVE R15, `(.L_x_7690) ;  /* 0x000000000f087348 */ /* 0x000fea0003c00000 */
[----:B------:R0:W1:Y:S02]  /*27c10*/  SHFL.IDX P6, R14, R13, R12, R11 ;  /* 0x0000000c0d0e7389 */ /* 0x00006400000c000b */
[----:B01----:R-:W-:Y:S01]  /*27c20*/  ENDCOLLECTIVE ;  /* 0x000000000000791b */ /* 0x003fe20003800000 */
.L_x_7690:
[----:B------:R-:W-:Y:S02]  /*27c30*/  IMAD.MOV.U32 R13, RZ, RZ, R3 ;  /* 0x000000ffff0d7224 */ /* 0x000fe400078e0003 */
[----:B------:R-:W-:-:S07]  /*27c40*/  IMAD.MOV.U32 R0, RZ, RZ, R14 ;  /* 0x000000ffff007224 */ /* 0x000fce00078e000e */
[----:B------:R-:W-:Y:S05]  /*27c50*/  WARPSYNC.COLLECTIVE R15, `(.L_x_7691) ;  /* 0x000000000f087348 */ /* 0x000fea0003c00000 */
[----:B------:R0:W1:Y:S02]  /*27c60*/  SHFL.IDX P6, R14, R13, R12, R11 ;  /* 0x0000000c0d0e7389 */ /* 0x00006400000c000b */
[----:B01----:R-:W-:Y:S01]  /*27c70*/  ENDCOLLECTIVE ;  /* 0x000000000000791b */ /* 0x003fe20003800000 */
.L_x_7691:
[----:B------:R-:W-:Y:S05]  /*27c80*/  BRA `(.L_x_7692) ;  /* 0xffffff8000087947 */ /* 0x000fea000383ffff */
.L_x_7502:
[----:B------:R-:W-:Y:S01]  /*27c90*/  BSSY B1, `(.L_x_7693) ;  /* 0x0000008000017945 */ /* 0x000fe20003800000 */
[----:B------:R-:W-:Y:S01]  /*27ca0*/  MOV R13, R4 ;  /* 0x00000004000d7202 */ /* 0x000fe20000000f00 */
[----:B------:R-:W-:Y:S01]  /*27cb0*/  IMAD.MOV.U32 R12, RZ, RZ, 0x1 ;  /* 0x00000001ff0c7424 */ /* 0x000fe200078e00ff */
[----:B---3--:R-:W-:Y:S01]  /*27cc0*/  MOV R15, 0xffffffff ;  /* 0xffffffff000f7802 */ /* 0x008fe20000000f00 */
[----:B------:R-:W-:-:S07]  /*27cd0*/  IMAD.MOV.U32 R11, RZ, RZ, 0x181f ;  /* 0x0000181fff0b7424 */ /* 0x000fce00078e00ff */
[----:B012---:R-:W-:Y:S05]  /*27ce0*/  WARPSYNC.COLLECTIVE R15, `(.L_x_7694) ;  /* 0x000000000f087348 */ /* 0x007fea0003c00000 */
[----:B--2---:R2:W3:Y:S02]  /*27cf0*/  SHFL.IDX P6, R14, R13, R12, R11 ;  /* 0x0000000c0d0e7389 */ /* 0x0044e400000c000b */
[----:B0123--:R-:W-:Y:S01]  /*27d00*/  ENDCOLLECTIVE ;  /* 0x000000000000791b */ /* 0x00ffe20003800000 */
.L_x_7694:
[----:B------:R-:W-:Y:S05]  /*27d10*/  BSYNC B1 ;  /* 0x0000000000017941 */ /* 0x000fea0003800000 */
.L_x_7693:
        /* <DEDUP_REMOVED lines=8> */
.L_x_7695:
[----:B------:R-:W-:Y:S05]  /*27da0*/  BRA `(.L_x_7696) ;  /* 0xffffff80000c7947 */ /* 0x000fea000383ffff */
.L_x_7505:
[----:B------:R-:W-:Y:S01]  /*27db0*/  BSSY B1, `(.L_x_7697) ;  /* 0x0000008000017945 */ /* 0x000fe20003800000 */
[----:B------:R-:W-:Y:S01]  /*27dc0*/  MOV R13, R4 ;  /* 0x00000004000d7202 */ /* 0x000fe20000000f00 */
[----:B------:R-:W-:Y:S01]  /*27dd0*/  IMAD.MOV.U32 R12, RZ, RZ, 0x2 ;  /* 0x00000002ff0c7424 */ /* 0x000fe200078e00ff */
[----:B---3--:R-:W-:Y:S01]  /*27de0*/  MOV R15, 0xffffffff ;  /* 0xffffffff000f7802 */ /* 0x008fe20000000f00 */
[----:B------:R-:W-:-:S07]  /*27df0*/  IMAD.MOV.U32 R11, RZ, RZ, 0x181f ;  /* 0x0000181fff0b7424 */ /* 0x000fce00078e00ff */
[----:B012-4-:R-:W-:Y:S05]  /*27e00*/  WARPSYNC.COLLECTIVE R15, `(.L_x_7698) ;  /* 0x000000000f087348 */ /* 0x017fea0003c00000 */
[----:B--2---:R2:W3:Y:S02]  /*27e10*/  SHFL.IDX P6, R14, R13, R12, R11 ;  /* 0x0000000c0d0e7389 */ /* 0x0044e400000c000b */
[----:B01234-:R-:W-:Y:S01]  /*27e20*/  ENDCOLLECTIVE ;  /* 0x000000000000791b */ /* 0x01ffe20003800000 */
.L_x_7698:
[----:B------:R-:W-:Y:S05]  /*27e30*/  BSYNC B1 ;  /* 0x0000000000017941 */ /* 0x000fea0003800000 */
.L_x_7697:
        /* <DEDUP_REMOVED lines=8> */
.L_x_7699:
[----:B------:R-:W-:Y:S05]  /*27ec0*/  BRA `(.L_x_7700) ;  /* 0xffffff8000107947 */ /* 0x000fea000383ffff */
.L_x_7508:
        /* <DEDUP_REMOVED lines=8> */
.L_x_7702:
[----:B------:R-:W-:Y:S05]  /*27f50*/  BSYNC B1 ;  /* 0x0000000000017941 */ /* 0x000fea0003800000 */
.L_x_7701:
        /* <DEDUP_REMOVED lines=8> */
.L_x_7703:
[----:B------:R-:W-:Y:S05]  /*27fe0*/  BRA `(.L_x_7704) ;  /* 0xffffff8000147947 */ /* 0x000fea000383ffff */
.L_x_7525:
[----:B------:R-:W0:Y:S01]  /*27ff0*/  S2R R7, SR_TID.X ;  /* 0x0000000000077919 */ /* 0x000e220000002100 */
[----:B------:R-:W-:Y:S01]  /*28000*/  BSSY B1, `(.L_x_7705) ;  /* 0x000000a000017945 */ /* 0x000fe20003800000 */
[----:B------:R-:W-:Y:S01]  /*28010*/  IMAD.MOV.U32 R12, RZ, RZ, RZ ;  /* 0x000000ffff0c7224 */ /* 0x000fe200078e00ff */
[----:B------:R-:W-:Y:S01]  /*28020*/  MOV R15, 0xffffffff ;  /* 0xffffffff000f7802 */ /* 0x000fe20000000f00 */
[----:B------:R-:W-:Y:S01]  /*28030*/  IMAD.MOV.U32 R11, RZ, RZ, 0x1f ;  /* 0x0000001fff0b7424 */ /* 0x000fe200078e00ff */
[----:B0-----:R-:W-:-:S04]  /*28040*/  SHF.R.U32.HI R7, RZ, 0x5, R7 ;  /* 0x00000005ff077819 */ /* 0x001fc80000011607 */
[----:B------:R-:W-:-:S04]  /*28050*/  LOP3.LUT R7, R7, 0x3, RZ, 0xc0, !PT ;  /* 0x0000000307077812 */ /* 0x000fc800078ec0ff */
[----:B------:R-:W-:-:S07]  /*28060*/  MOV R13, R7 ;  /* 0x00000007000d7202 */ /* 0x000fce0000000f00 */
[----:B------:R-:W-:Y:S05]  /*28070*/  WARPSYNC.COLLECTIVE R15, `(.L_x_7706) ;  /* 0x000000000f087348 */ /* 0x000fea0003c00000 */
[----:B------:R0:W1:Y:S02]  /*28080*/  SHFL.IDX P6, R14, R13, R12, R11 ;  /* 0x0000000c0d0e7389 */ /* 0x00006400000c000b */
[----:B01----:R-:W-:Y:S01]  /*28090*/  ENDCOLLECTIVE ;  /* 0x000000000000791b */ /* 0x003fe20003800000 */
.L_x_7706:
[----:B------:R-:W-:Y:S05]  /*280a0*/  BSYNC B1 ;  /* 0x0000000000017941 */ /* 0x000fea0003800000 */
.L_x_7705:
[----:B------:R-:W-:Y:S05]  /*280b0*/  BRA `(.L_x_7707) ;  /* 0xffffff9400087947 */ /* 0x000fea000383ffff */
.L_x_7527:
[----:B------:R-:W-:Y:S01]  /*280c0*/  BSSY B1, `(.L_x_7708) ;  /* 0x0000006000017945 */ /* 0x000fe20003800000 */
[----:B------:R-:W-:-:S07]  /*280d0*/  IMAD.MOV.U32 R15, RZ, RZ, -0x1 ;  /* 0xffffffffff0f7424 */ /* 0x000fce00078e00ff */
[----:B0-----:R-:W-:Y:S05]  /*280e0*/  WARPSYNC.COLLECTIVE R15, `(.L_x_7709) ;  /* 0x000000000f0c7348 */ /* 0x001fea0003c00000 */
[----:B------:R-:W-:Y:S02]  /*280f0*/  ELECT P6, UR62, PT ;  /* 0x00000000003e782f */ /* 0x000fe400038c0000 */
[----:B------:R-:W-:Y:S01]  /*28100*/  MOV R14, UR62 ;  /* 0x0000003e000e7c02 */ /* 0x000fe20008000f00 */
[----:B0-----:R-:W-:Y:S10]  /*28110*/  ENDCOLLECTIVE ;  /* 0x000000000000791b */ /* 0x001ff40003800000 */
.L_x_7709:
[----:B------:R-:W-:Y:S05]  /*28120*/  BSYNC B1 ;  /* 0x0000000000017941 */ /* 0x000fea0003800000 */
.L_x_7708:
[----:B------:R-:W-:Y:S01]  /*28130*/  PLOP3.LUT P1, PT, P6, PT, PT, 0x80, 0x0 ;  /* 0x000000000000781c */ /* 0x000fe2000372f070 */
[----:B------:R-:W-:-:S12]  /*28140*/  BRA `(.L_x_7526) ;  /* 0xffffff9000fc7947 */ /* 0x000fd8000383ffff */
.L_x_7529:
[----:B0-----:R-:W2:Y:S02]  /*28150*/  LDL R3, [R1+0x8] ;  /* 0x0000080001037983 */ /* 0x001ea40000100800 */
[----:B--2---:R0:W1:Y:S02]  /*28160*/  SYNCS.PHASECHK.TRANS64.TRYWAIT P0, [R3+URZ+0x34820], R2 ;  /* 0x03482002030075a7 */ /* 0x004064000800017f */
[----:B-1----:R-:W-:Y:S05]  /*28170*/  @!P0 NANOSLEEP.SYNCS 0x989680 ;  /* 0x009896800000895d */ /* 0x002fea0003900000 */
[----:B------:R-:W1:Y:S02]  /*28180*/  @!P0 SYNCS.PHASECHK.TRANS64 P0, [R3+URZ+0x34820], R2 ;  /* 0x03482002030085a7 */ /* 0x000e64000800007f */
[----:B-1----:R-:W-:Y:S05]  /*28190*/  @!P0 BRA `(.L_x_7529) ;  /* 0xfffffffc00ec8947 */ /* 0x002fea000383ffff */
[----:B------:R-:W-:Y:S05]  /*281a0*/  BRA `(.L_x_7710) ;  /* 0xffffff94000c7947 */ /* 0x000fea000383ffff */
.L_x_7533:
[----:B0-----:R0:W1:Y:S02]  /*281b0*/  SYNCS.PHASECHK.TRANS64.TRYWAIT P0, [R5+URZ+0x348a0], R8 ;  /* 0x0348a008050075a7 */ /* 0x001064000800017f */
[----:B-1----:R-:W-:Y:S05]  /*281c0*/  @!P0 NANOSLEEP.SYNCS 0x989680 ;  /* 0x009896800000895d */ /* 0x002fea0003900000 */
[----:B------:R-:W1:Y:S02]  /*281d0*/  @!P0 SYNCS.PHASECHK.TRANS64 P0, [R5+URZ+0x348a0], R8 ;  /* 0x0348a008050085a7 */ /* 0x000e64000800007f */
[----:B-1----:R-:W-:Y:S05]  /*281e0*/  @!P0 BRA `(.L_x_7533) ;  /* 0xfffffffc00f08947 */ /* 0x002fea000383ffff */
[----:B------:R-:W-:Y:S05]  /*281f0*/  BRA `(.L_x_7711) ;  /* 0xffffff9400307947 */ /* 0x000fea000383ffff */
.L_x_7539:
[----:B-1----:R1:W2:Y:S02]  /*28200*/  SYNCS.PHASECHK.TRANS64.TRYWAIT P0, [R5+URZ+0x348c0], R8 ;  /* 0x0348c008050075a7 */ /* 0x0022a4000800017f */
[----:B--2---:R-:W-:Y:S05]  /*28210*/  @!P0 NANOSLEEP.SYNCS 0x989680 ;  /* 0x009896800000895d */ /* 0x004fea0003900000 */
[----:B------:R-:W2:Y:S02]  /*28220*/  @!P0 SYNCS.PHASECHK.TRANS64 P0, [R5+URZ+0x348c0], R8 ;  /* 0x0348c008050085a7 */ /* 0x000ea4000800007f */
[----:B--2---:R-:W-:Y:S05]  /*28230*/  @!P0 BRA `(.L_x_7539) ;  /* 0xfffffffc00f08947 */ /* 0x004fea000383ffff */
[----:B------:R-:W-:Y:S05]  /*28240*/  BRA `(.L_x_7712) ;  /* 0xffffff9400f07947 */ /* 0x000fea000383ffff */
.L_x_7547:
[----:B0-----:R0:W1:Y:S02]  /*28250*/  SYNCS.PHASECHK.TRANS64.TRYWAIT P0, [R6+URZ+0x348a0], R5 ;  /* 0x0348a005060075a7 */ /* 0x001064000800017f */
[----:B-1----:R-:W-:Y:S05]  /*28260*/  @!P0 NANOSLEEP.SYNCS 0x989680 ;  /* 0x009896800000895d */ /* 0x002fea0003900000 */
[----:B------:R-:W1:Y:S02]  /*28270*/  @!P0 SYNCS.PHASECHK.TRANS64 P0, [R6+URZ+0x348a0], R5 ;  /* 0x0348a005060085a7 */ /* 0x000e64000800007f */
[----:B-1----:R-:W-:Y:S05]  /*28280*/  @!P0 BRA `(.L_x_7547) ;  /* 0xfffffffc00f08947 */ /* 0x002fea000383ffff */
[----:B------:R-:W-:Y:S05]  /*28290*/  BRA `(.L_x_7713) ;  /* 0xffffff9c00007947 */ /* 0x000fea000383ffff */
.L_x_7553:
[----:B-1----:R1:W2:Y:S02]  /*282a0*/  SYNCS.PHASECHK.TRANS64.TRYWAIT P0, [R6+URZ+0x348c0], R5 ;  /* 0x0348c005060075a7 */ /* 0x0022a4000800017f */
[----:B--2---:R-:W-:Y:S05]  /*282b0*/  @!P0 NANOSLEEP.SYNCS 0x989680 ;  /* 0x009896800000895d */ /* 0x004fea0003900000 */
[----:B------:R-:W2:Y:S02]  /*282c0*/  @!P0 SYNCS.PHASECHK.TRANS64 P0, [R6+URZ+0x348c0], R5 ;  /* 0x0348c005060085a7 */ /* 0x000ea4000800007f */
[----:B--2---:R-:W-:Y:S05]  /*282d0*/  @!P0 BRA `(.L_x_7553) ;  /* 0xfffffffc00f08947 */ /* 0x004fea000383ffff */
[----:B------:R-:W-:Y:S05]  /*282e0*/  BRA `(.L_x_7714) ;  /* 0xffffff9c00bc7947 */ /* 0x000fea000383ffff */
.L_x_7567:
        /* <DEDUP_REMOVED lines=11> */
.L_x_7716:
[----:B------:R-:W-:Y:S05]  /*283a0*/  BSYNC B0 ;  /* 0x0000000000007941 */ /* 0x000fea0003800000 */
.L_x_7715:
[----:B------:R-:W-:Y:S05]  /*283b0*/  BRA `(.L_x_7717) ;  /* 0xffffffa800307947 */ /* 0x000fea000383ffff */
.L_x_7569:
[----:B------:R-:W-:Y:S01]  /*283c0*/  BSSY B0, `(.L_x_7718) ;  /* 0x0000006000007945 */ /* 0x000fe20003800000 */
[----:B------:R-:W-:-:S07]  /*283d0*/  MOV R15, 0xffffffff ;  /* 0xffffffff000f7802 */ /* 0x000fce0000000f00 */
[----:B0-----:R-:W-:Y:S05]  /*283e0*/  WARPSYNC.COLLECTIVE R15, `(.L_x_7719) ;  /* 0x000000000f0c7348 */ /* 0x001fea0003c00000 */
[----:B------:R-:W-:Y:S02]  /*283f0*/  ELECT P6, UR62, PT ;  /* 0x00000000003e782f */ /* 0x000fe400038c0000 */
[----:B------:R-:W-:Y:S01]  /*28400*/  MOV R14, UR62 ;  /* 0x0000003e000e7c02 */ /* 0x000fe20008000f00 */
[----:B0-----:R-:W-:Y:S10]  /*28410*/  ENDCOLLECTIVE ;  /* 0x000000000000791b */ /* 0x001ff40003800000 */
.L_x_7719:
[----:B------:R-:W-:Y:S05]  /*28420*/  BSYNC B0 ;  /* 0x0000000000007941 */ /* 0x000fea0003800000 */
.L_x_7718:
[----:B------:R-:W-:Y:S05]  /*28430*/  BRA `(.L_x_7720) ;  /* 0xffffffa8003c7947 */ /* 0x000fea000383ffff */
.L_x_7571:
[----:B0-----:R0:W1:Y:S02]  /*28440*/  SYNCS.PHASECHK.TRANS64.TRYWAIT P0, [R0+URZ+0x34840], R2 ;  /* 0x03484002000075a7 */ /* 0x001064000800017f */
[----:B-1----:R-:W-:Y:S05]  /*28450*/  @!P0 NANOSLEEP.SYNCS 0x989680 ;  /* 0x009896800000895d */ /* 0x002fea0003900000 */
[----:B------:R-:W1:Y:S02]  /*28460*/  @!P0 SYNCS.PHASECHK.TRANS64 P0, [R0+URZ+0x34840], R2 ;  /* 0x03484002000085a7 */ /* 0x000e64000800007f */
[----:B-1----:R-:W-:Y:S05]  /*28470*/  @!P0 BRA `(.L_x_7571) ;  /* 0xfffffffc00f08947 */ /* 0x002fea000383ffff */
[----:B------:R-:W-:Y:S05]  /*28480*/  BRA `(.L_x_7721) ;  /* 0xffffffa800ac7947 */ /* 0x000fea000383ffff */
.L_x_7575:
[----:B------:R-:W2:Y:S01]  /*28490*/  LDL.LU R11, [R1+0x58] ;  /* 0x00005800010b7983 */ /* 0x000ea20000300800 */
[----:B------:R-:W-:Y:S02]  /*284a0*/  IMAD.MOV.U32 R13, RZ, RZ, R3 ;  /* 0x000000ffff0d7224 */ /* 0x000fe400078e0003 */
[----:B------:R-:W-:Y:S02]  /*284b0*/  IMAD.MOV.U32 R12, RZ, RZ, RZ ;  /* 0x000000ffff0c7224 */ /* 0x000fe400078e00ff */
[----:B------:R-:W-:Y:S02]  /*284c0*/  IMAD.MOV.U32 R15, RZ, RZ, -0x1 ;  /* 0xffffffffff0f7424 */ /* 0x000fe400078e00ff */
[----:B------:R-:W-:-:S04]  /*284d0*/  IMAD.IADD R0, R10, 0x1, R17 ;  /* 0x000000010a007824 */ /* 0x000fc800078e0211 */
[----:B------:R-:W-:Y:S02]  /*284e0*/  VIADD R5, R0, 0x10 ;  /* 0x0000001000057836 */ /* 0x000fe40000000000 */
[----:B--2---:R-:W-:Y:S01]  /*284f0*/  IMAD R2, R11, R7, RZ ;  /* 0x000000070b027224 */ /* 0x004fe200078e02ff */
[----:B------:R-:W-:-:S04]  /*28500*/  MOV R11, 0x181f ;  /* 0x0000181f000b7802 */ /* 0x000fc80000000f00 */
[----:B------:R-:W-:-:S13]  /*28510*/  ISETP.GE.AND P2, PT, R0, R2, PT ;  /* 0x000000020000720c */ /* 0x000fda0003f46270 */
[----:B0----5:R-:W-:Y:S05]  /*28520*/  WARPSYNC.COLLECTIVE R15, `(.L_x_7722) ;  /* 0x000000000f087348 */ /* 0x021fea0003c00000 */
[----:B------:R1:W2:Y:S02]  /*28530*/  SHFL.IDX P6, R14, R13, R12, R11 ;  /* 0x0000000c0d0e7389 */ /* 0x0002a400000c000b */
[----:B012--5:R-:W-:Y:S01]  /*28540*/  ENDCOLLECTIVE ;  /* 0x000000000000791b */ /* 0x027fe20003800000 */
.L_x_7722:
[----:B------:R-:W-:Y:S01]  /*28550*/  MOV R13, R4 ;  /* 0x00000004000d7202 */ /* 0x000fe20000000f00 */
[----:B------:R-:W-:-:S07]  /*28560*/  IMAD.MOV.U32 R6, RZ, RZ, R14 ;  /* 0x000000ffff067224 */ /* 0x000fce00078e000e */
[----:B------:R-:W-:Y:S05]  /*28570*/  WARPSYNC.COLLECTIVE R15, `(.L_x_7723) ;  /* 0x000000000f087348 */ /* 0x000fea0003c00000 */
[----:B------:R0:W1:Y:S02]  /*28580*/  SHFL.IDX P6, R14, R13, R12, R11 ;  /* 0x0000000c0d0e7389 */ /* 0x00006400000c000b */
[----:B01----:R-:W-:Y:S01]  /*28590*/  ENDCOLLECTIVE ;  /* 0x000000000000791b */ /* 0x003fe20003800000 */
.L_x_7723:
[----:B------:R-:W-:Y:S01]  /*285a0*/  ULDC.64 UR4, c[0x0][0x208] ;  /* 0x0000820000047ab9 */ /* 0x000fe20000000a00 */
[----:B------:R-:W-:Y:S01]  /*285b0*/  IMAD.MOV.U32 R13, RZ, RZ, R3 ;  /* 0x000000ffff0d7224 */ /* 0x000fe200078e0003 */
[----:B------:R-:W-:Y:S01]  /*285c0*/  MOV R12, 0x1 ;  /* 0x00000001000c7802 */ /* 0x000fe20000000f00 */
        /* <DEDUP_REMOVED lines=15> */
.L_x_7724:
[----:B------:R-:W-:Y:S02]  /*286c0*/  IMAD.MOV.U32 R13, RZ, RZ, R4 ;  /* 0x000000ffff0d7224 */ /* 0x000fe400078e0004 */
[----:B------:R-:W-:-:S07]  /*286d0*/  IMAD.MOV.U32 R6, RZ, RZ, R14 ;  /* 0x000000ffff067224 */ /* 0x000fce00078e000e */
[----:B------:R-:W-:Y:S05]  /*286e0*/  WARPSYNC.COLLECTIVE R15, `(.L_x_7725) ;  /* 0x000000000f087348 */ /* 0x000fea0003c00000 */
[----:B------:R0:W1:Y:S02]  /*286f0*/  SHFL.IDX P6, R14, R13, R12, R11 ;  /* 0x0000000c0d0e7389 */ /* 0x00006400000c000b */
[----:B01----:R-:W-:Y:S01]  /*28700*/  ENDCOLLECTIVE ;  /* 0x000000000000791b */ /* 0x003fe20003800000 */
.L_x_7725:
[----:B------:R-:W-:Y:S01]  /*28710*/  ULDC.64 UR4, c[0x0][0x208] ;  /* 0x0000820000047ab9 */ /* 0x000fe20000000a00 */
[----:B------:R-:W-:Y:S01]  /*28720*/  IMAD.MOV.U32 R13, RZ, RZ, R3 ;  /* 0x000000ffff0d7224 */ /* 0x000fe200078e0003 */
[----:B------:R-:W-:Y:S02]  /*28730*/  MOV R12, 0x2 ;  /* 0x00000002000c7802 */ /* 0x000fe40000000f00 */
[----:B------:R-:W-:-:S04]  /*28740*/  MOV R5, R14 ;  /* 0x0000000e00057202 */ /* 0x000fc80000000f00 */
        /* <DEDUP_REMOVED lines=14> */
.L_x_7726:
[----:B------:R-:W-:Y:S02]  /*28830*/  IMAD.MOV.U32 R13, RZ, RZ, R4 ;  /* 0x000000ffff0d7224 */ /* 0x000fe400078e0004 */
[----:B------:R-:W-:-:S07]  /*28840*/  IMAD.MOV.U32 R6, RZ, RZ, R14 ;  /* 0x000000ffff067224 */ /* 0x000fce00078e000e */
[----:B------:R-:W-:Y:S05]  /*28850*/  WARPSYNC.COLLECTIVE R15, `(.L_x_7727) ;  /* 0x000000000f087348 */ /* 0x000fea0003c00000 */
[----:B------:R0:W1:Y:S02]  /*28860*/  SHFL.IDX P6, R14, R13, R12, R11 ;  /* 0x0000000c0d0e7389 */ /* 0x00006400000c000b */
[----:B01----:R-:W-:Y:S01]  /*28870*/  ENDCOLLECTIVE ;  /* 0x000000000000791b */ /* 0x003fe20003800000 */
.L_x_7727:
        /* <DEDUP_REMOVED lines=18> */
.L_x_7728:
[----:B------:R-:W-:Y:S02]  /*289a0*/  IMAD.MOV.U32 R13, RZ, RZ, R4 ;  /* 0x000000ffff0d7224 */ /* 0x000fe400078e0004 */
[----:B------:R-:W-:-:S07]  /*289b0*/  IMAD.MOV.U32 R6, RZ, RZ, R14 ;  /* 0x000000ffff067224 */ /* 0x000fce00078e000e */
[----:B------:R-:W-:Y:S05]  /*289c0*/  WARPSYNC.COLLECTIVE R15, `(.L_x_7729) ;  /* 0x000000000f087348 */ /* 0x000fea0003c00000 */
[----:B------:R0:W1:Y:S02]  /*289d0*/  SHFL.IDX P6, R14, R13, R12, R11 ;  /* 0x0000000c0d0e7389 */ /* 0x00006400000c000b */
[----:B01----:R-:W-:Y:S01]  /*289e0*/  ENDCOLLECTIVE ;  /* 0x000000000000791b */ /* 0x003fe20003800000 */
.L_x_7729:
        /* <DEDUP_REMOVED lines=18> */
.L_x_7730:
[----:B------:R-:W-:Y:S02]  /*28b10*/  IMAD.MOV.U32 R13, RZ, RZ, R4 ;  /* 0x000000ffff0d7224 */ /* 0x000fe400078e0004 */
[----:B------:R-:W-:-:S07]  /*28b20*/  IMAD.MOV.U32 R6, RZ, RZ, R14 ;  /* 0x000000ffff067224 */ /* 0x000fce00078e000e */
[----:B------:R-:W-:Y:S05]  /*28b30*/  WARPSYNC.COLLECTIVE R15, `(.L_x_7731) ;  /* 0x000000000f087348 */ /* 0x000fea0003c00000 */
[----:B------:R0:W1:Y:S02]  /*28b40*/  SHFL.IDX P6, R14, R13, R12, R11 ;  /* 0x0000000c0d0e7389 */ /* 0x00006400000c000b */
[----:B01----:R-:W-:Y:S01]  /*28b50*/  ENDCOLLECTIVE ;  /* 0x000000000000791b */ /* 0x003fe20003800000 */
.L_x_7731:
        /* <DEDUP_REMOVED lines=18> */
.L_x_7732:
[----:B------:R-:W-:Y:S02]  /*28c80*/  IMAD.MOV.U32 R13, RZ, RZ, R4 ;  /* 0x000000ffff0d7224 */ /* 0x000fe400078e0004 */
[----:B------:R-:W-:-:S07]  /*28c90*/  IMAD.MOV.U32 R6, RZ, RZ, R14 ;  /* 0x000000ffff067224 */ /* 0x000fce00078e000e */
[----:B------:R-:W-:Y:S05]  /*28ca0*/  WARPSYNC.COLLECTIVE R15, `(.L_x_7733) ;  /* 0x000000000f087348 */ /* 0x000fea0003c00000 */
[----:B------:R0:W1:Y:S02]  /*28cb0*/  SHFL.IDX P6, R14, R13, R12, R11 ;  /* 0x0000000c0d0e7389 */ /* 0x00006400000c000b */
[----:B01----:R-:W-:Y:S01]  /*28cc0*/  ENDCOLLECTIVE ;  /* 0x000000000000791b */ /* 0x003fe20003800000 */
.L_x_7733:
        /* <DEDUP_REMOVED lines=18> */
.L_x_7734:
[----:B------:R-:W-:Y:S02]  /*28df0*/  IMAD.MOV.U32 R13, RZ, RZ, R4 ;  /* 0x000000ffff0d7224 */ /* 0x000fe400078e0004 */
[----:B------:R-:W-:-:S07]  /*28e00*/  IMAD.MOV.U32 R6, RZ, RZ, R14 ;  /* 0x000000ffff067224 */ /* 0x000fce00078e000e */
[----:B------:R-:W-:Y:S05]  /*28e10*/  WARPSYNC.COLLECTIVE R15, `(.L_x_7735) ;  /* 0x000000000f087348 */ /* 0x000fea0003c00000 */
[----:B------:R0:W1:Y:S02]  /*28e20*/  SHFL.IDX P6, R14, R13, R12, R11 ;  /* 0x0000000c0d0e7389 */ /* 0x00006400000c000b */
[----:B01----:R-:W-:Y:S01]  /*28e30*/  ENDCOLLECTIVE ;  /* 0x000000000000791b */ /* 0x003fe20003800000 */
.L_x_7735:
[----:B------:R-:W-:Y:S01]  /*28e40*/  ULDC.64 UR4, c[0x0][0x208] ;  /* 0x0000820000047ab9 */ /* 0x000fe20000000a00 */
[----:B------:R-:W-:Y:S02]  /*28e50*/  IMAD.MOV.U32 R13, RZ, RZ, R3 ;  /* 0x000000ffff0d7224 */ /* 0x000fe400078e0003 */
[----:B------:R-:W-:Y:S01]  /*28e60*/  IMAD.MOV.U32 R12, RZ, RZ, 0x7 ;  /* 0x00000007ff0c7424 */ /* 0x000fe200078e00ff */
[----:B------:R-:W-:-:S04]  /*28e70*/  MOV R5, R14 ;  /* 0x0000000e00057202 */ /* 0x000fc80000000f00 */
[----:B------:R-:W-:-:S05]  /*28e80*/  @!P2 LEA R5, P3, R9, R5, 0x1 ;  /* 0x000000050905a211 */ /* 0x000fca00078608ff */
[----:B------:R-:W-:-:S04]  /*28e90*/  @!P2 IMAD.X R6, RZ, RZ, R6, P3 ;  /* 0x000000ffff06a224 */ /* 0x000fc800018e0606 */
[----:B------:R-:W-:Y:S01]  /*28ea0*/  @!P2 IMAD.MOV.U32 R7, RZ, RZ, R6 ;  /* 0x000000ffff07a224 */ /* 0x000fe200078e0006 */
        /* <DEDUP_REMOVED lines=9> */
.L_x_7736:
[----:B------:R-:W-:Y:S01]  /*28f40*/  IMAD.MOV.U32 R13, RZ, RZ, R4 ;  /* 0x000000ffff0d7224 */ /* 0x000fe200078e0004 */
[----:B------:R-:W-:-:S07]  /*28f50*/  MOV R5, R14 ;  /* 0x0000000e00057202 */ /* 0x000fce0000000f00 */
[----:B------:R-:W-:Y:S05]  /*28f60*/  WARPSYNC.COLLECTIVE R15, `(.L_x_7737) ;  /* 0x000000000f087348 */ /* 0x000fea0003c00000 */
[----:B------:R0:W1:Y:S02]  /*28f70*/  SHFL.IDX P6, R14, R13, R12, R11 ;  /* 0x0000000c0d0e7389 */ /* 0x00006400000c000b */
[----:B01----:R-:W-:Y:S01]  /*28f80*/  ENDCOLLECTIVE ;  /* 0x000000000000791b */ /* 0x003fe20003800000 */
.L_x_7737:
[----:B------:R-:W-:Y:S01]  /*28f90*/  IMAD.MOV.U32 R3, RZ, RZ, R14 ;  /* 0x000000ffff037224 */ /* 0x000fe200078e000e */
[----:B------:R-:W-:Y:S06]  /*28fa0*/  BRA `(.L_x_7738) ;  /* 0xffffffac006c7947 */ /* 0x000fec000383ffff */
.L_x_7580:
[----:B---3--:R-:W3:Y:S02]  /*28fb0*/  LDL R2, [R1+0x8] ;  /* 0x0000080001027983 */ /* 0x008ee40000100800 */
[----:B---3--:R3:W4:Y:S02]  /*28fc0*/  SYNCS.PHASECHK.TRANS64.TRYWAIT P0, [R2+URZ+0x34820], R0 ;  /* 0x03482000020075a7 */ /* 0x008724000800017f */
[----:B----4-:R-:W-:Y:S05]  /*28fd0*/  @!P0 NANOSLEEP.SYNCS 0x989680 ;  /* 0x009896800000895d */ /* 0x010fea0003900000 */
[----:B------:R-:W4:Y:S02]  /*28fe0*/  @!P0 SYNCS.PHASECHK.TRANS64 P0, [R2+URZ+0x34820], R0 ;  /* 0x03482000020085a7 */ /* 0x000f24000800007f */
[----:B----4-:R-:W-:Y:S05]  /*28ff0*/  @!P0 BRA `(.L_x_7580) ;  /* 0xfffffffc00ec8947 */ /* 0x010fea000383ffff */
[----:B------:R-:W-:Y:S05]  /*29000*/  BRA `(.L_x_7739) ;  /* 0xffffffac00e07947 */ /* 0x000fea000383ffff */
.L_x_7589:
[----:B----4-:R4:W0:Y:S02]  /*29010*/  SYNCS.PHASECHK.TRANS64.TRYWAIT P0, [R3+URZ+0x34840], R2 ;  /* 0x03484002030075a7 */ /* 0x010824000800017f */
[----:B0-----:R-:W-:Y:S05]  /*29020*/  @!P0 NANOSLEEP.SYNCS 0x989680 ;  /* 0x009896800000895d */ /* 0x001fea0003900000 */
[----:B------:R-:W0:Y:S02]  /*29030*/  @!P0 SYNCS.PHASECHK.TRANS64 P0, [R3+URZ+0x34840], R2 ;  /* 0x03484002030085a7 */ /* 0x000e24000800007f */
[----:B0-----:R-:W-:Y:S05]  /*29040*/  @!P0 BRA `(.L_x_7589) ;  /* 0xfffffffc00f08947 */ /* 0x001fea000383ffff */
[----:B------:R-:W-:Y:S05]  /*29050*/  BRA `(.L_x_7740) ;  /* 0xffffffb000b07947 */ /* 0x000fea000383ffff */
.L_x_7595:
[----:B--2---:R2:W3:Y:S02]  /*29060*/  SYNCS.PHASECHK.TRANS64.TRYWAIT P0, [R2+URZ+0x34860], R3 ;  /* 0x03486003020075a7 */ /* 0x0044e4000800017f */
[----:B---3--:R-:W-:Y:S05]  /*29070*/  @!P0 NANOSLEEP.SYNCS 0x989680 ;  /* 0x009896800000895d */ /* 0x008fea0003900000 */
[----:B------:R-:W3:Y:S02]  /*29080*/  @!P0 SYNCS.PHASECHK.TRANS64 P0, [R2+URZ+0x34860], R3 ;  /* 0x03486003020085a7 */ /* 0x000ee4000800007f */
[----:B---3--:R-:W-:Y:S05]  /*29090*/  @!P0 BRA `(.L_x_7595) ;  /* 0xfffffffc00f08947 */ /* 0x008fea000383ffff */
[----:B------:R-:W-:Y:S05]  /*290a0*/  BRA `(.L_x_7741) ;  /* 0xffffffb4008c7947 */ /* 0x000fea000383ffff */
.L_x_7605:
[----:B---3--:R3:W4:Y:S02]  /*290b0*/  SYNCS.PHASECHK.TRANS64.TRYWAIT P0, [R3+URZ+0x34840], R2 ;  /* 0x03484002030075a7 */ /* 0x008724000800017f */
[----:B----4-:R-:W-:Y:S05]  /*290c0*/  @!P0 NANOSLEEP.SYNCS 0x989680 ;  /* 0x009896800000895d */ /* 0x010fea0003900000 */
[----:B------:R-:W4:Y:S02]  /*290d0*/  @!P0 SYNCS.PHASECHK.TRANS64 P0, [R3+URZ+0x34840], R2 ;  /* 0x03484002030085a7 */ /* 0x000f24000800007f */
[----:B----4-:R-:W-:Y:S05]  /*290e0*/  @!P0 BRA `(.L_x_7605) ;  /* 0xfffffffc00f08947 */ /* 0x010fea000383ffff */
[----:B------:R-:W-:Y:S05]  /*290f0*/  BRA `(.L_x_7742) ;  /* 0xffffffbc00407947 */ /* 0x000fea000383ffff */
.L_x_7611:
[----:B--2---:R2:W3:Y:S02]  /*29100*/  SYNCS.PHASECHK.TRANS64.TRYWAIT P0, [R2+URZ+0x34860], R3 ;  /* 0x03486003020075a7 */ /* 0x0044e4000800017f */
[----:B---3--:R-:W-:Y:S05]  /*29110*/  @!P0 NANOSLEEP.SYNCS 0x989680 ;  /* 0x009896800000895d */ /* 0x008fea0003900000 */
[----:B------:R-:W3:Y:S02]  /*29120*/  @!P0 SYNCS.PHASECHK.TRANS64 P0, [R2+URZ+0x34860], R3 ;  /* 0x03486003020085a7 */ /* 0x000ee4000800007f */
[----:B---3--:R-:W-:Y:S05]  /*29130*/  @!P0 BRA `(.L_x_7611) ;  /* 0xfffffffc00f08947 */ /* 0x008fea000383ffff */
[----:B------:R-:W-:Y:S05]  /*29140*/  BRA `(.L_x_7743) ;  /* 0xffffffc0001c7947 */ /* 0x000fea000383ffff */
.L_x_7621:
[----:B----4-:R4:W0:Y:S02]  /*29150*/  SYNCS.PHASECHK.TRANS64.TRYWAIT P0, [R3+URZ+0x34840], R2 ;  /* 0x03484002030075a7 */ /* 0x010824000800017f */
[----:B0-----:R-:W-:Y:S05]  /*29160*/  @!P0 NANOSLEEP.SYNCS 0x989680 ;  /* 0x009896800000895d */ /* 0x001fea0003900000 */
[----:B------:R-:W0:Y:S02]  /*29170*/  @!P0 SYNCS.PHASECHK.TRANS64 P0, [R3+URZ+0x34840], R2 ;  /* 0x03484002030085a7 */ /* 0x000e24000800007f */
[----:B0-----:R-:W-:Y:S05]  /*29180*/  @!P0 BRA `(.L_x_7621) ;  /* 0xfffffffc00f08947 */ /* 0x001fea000383ffff */
[----:B------:R-:W-:Y:S05]  /*29190*/  BRA `(.L_x_7744) ;  /* 0xffffffc400a47947 */ /* 0x000fea000383ffff */
.L_x_7627:
[----:B0-----:R0:W2:Y:S02]  /*291a0*/  SYNCS.PHASECHK.TRANS64.TRYWAIT P0, [R2+URZ+0x34860], R5 ;  /* 0x03486005020075a7 */ /* 0x0010a4000800017f */
[----:B--2---:R-:W-:Y:S05]  /*291b0*/  @!P0 NANOSLEEP.SYNCS 0x989680 ;  /* 0x009896800000895d */ /* 0x004fea0003900000 */
[----:B------:R-:W2:Y:S02]  /*291c0*/  @!P0 SYNCS.PHASECHK.TRANS64 P0, [R2+URZ+0x34860], R5 ;  /* 0x03486005020085a7 */ /* 0x000ea4000800007f */
[----:B--2---:R-:W-:Y:S05]  /*291d0*/  @!P0 BRA `(.L_x_7627) ;  /* 0xfffffffc00f08947 */ /* 0x004fea000383ffff */
[----:B------:R-:W-:Y:S05]  /*291e0*/  BRA `(.L_x_7745) ;  /* 0xffffffc8007c7947 */ /* 0x000fea000383ffff */
.L_x_7639:
[----:B0-----:R0:W2:Y:S02]  /*291f0*/  SYNCS.PHASECHK.TRANS64.TRYWAIT P0, [R2+URZ+0x34860], R0 ;  /* 0x03486000020075a7 */ /* 0x0010a4000800017f */
[----:B--2---:R-:W-:Y:S05]  /*29200*/  @!P0 NANOSLEEP.SYNCS 0x989680 ;  /* 0x009896800000895d */ /* 0x004fea0003900000 */
[----:B------:R-:W2:Y:S02]  /*29210*/  @!P0 SYNCS.PHASECHK.TRANS64 P0, [R2+URZ+0x34860], R0 ;  /* 0x03486000020085a7 */ /* 0x000ea4000800007f */
[----:B--2---:R-:W-:Y:S05]  /*29220*/  @!P0 BRA `(.L_x_7639) ;  /* 0xfffffffc00f08947 */ /* 0x004fea000383ffff */
[----:B------:R-:W-:Y:S05]  /*29230*/  BRA `(.L_x_7746) ;  /* 0xffffffcc00e47947 */ /* 0x000fea000383ffff */
.L_x_7647:
[----:B------:R-:W-:Y:S01]  /*29240*/  BSSY B0, `(.L_x_7747) ;  /* 0x0000008000007945 */ /* 0x000fe20003800000 */
[----:B------:R-:W-:Y:S01]  /*29250*/  MOV R13, R16 ;  /* 0x00000010000d7202 */ /* 0x000fe20000000f00 */
[----:B------:R-:W-:Y:S01]  /*29260*/  IMAD.MOV.U32 R12, RZ, RZ, RZ ;  /* 0x000000ffff0c7224 */ /* 0x000fe200078e00ff */
[----:B------:R-:W-:Y:S01]  /*29270*/  MOV R15, 0xffffffff ;  /* 0xffffffff000f7802 */ /* 0x000fe20000000f00 */
[----:B------:R-:W-:-:S07]  /*29280*/  IMAD.MOV.U32 R11, RZ, RZ, 0x1f ;  /* 0x0000001fff0b7424 */ /* 0x000fce00078e00ff */
[----:B01----:R-:W-:Y:S05]  /*29290*/  WARPSYNC.COLLECTIVE R15, `(.L_x_7748) ;  /* 0x000000000f087348 */ /* 0x003fea0003c00000 */
[----:B------:R2:W3:Y:S02]  /*292a0*/  SHFL.IDX P6, R14, R13, R12, R11 ;  /* 0x0000000c0d0e7389 */ /* 0x0004e400000c000b */
[----:B0123--:R-:W-:Y:S01]  /*292b0*/  ENDCOLLECTIVE ;  /* 0x000000000000791b */ /* 0x00ffe20003800000 */
.L_x_7748:
[----:B------:R-:W-:Y:S05]  /*292c0*/  BSYNC B0 ;  /* 0x0000000000007941 */ /* 0x000fea0003800000 */
.L_x_7747:
        /* <DEDUP_REMOVED lines=10> */
.L_x_7749:
[----:B------:R-:W-:Y:S01]  /*29370*/  ULDC UR4, c[0x0][0xc3c] ;  /* 0x00030f0000047ab9 */ /* 0x000fe20000000800 */
[----:B------:R-:W-:Y:S01]  /*29380*/  ULDC.64 UR6, c[0x0][0x208] ;  /* 0x0000820000067ab9 */ /* 0x000fe20000000a00 */
[----:B------:R-:W-:-:S13]  /*29390*/  ISETP.GE.OR P0, PT, R5, UR4, !P5 ;  /* 0x0000000405007c0c */ /* 0x000fda000ef06670 */
[----:B------:R-:W0:Y:S01]  /*293a0*/  @!P0 LDC.64 R2, c[0x0][0xc80] ;  /* 0x00032000ff028b82 */ /* 0x000e220000000a00 */
[----:B------:R-:W-:Y:S01]  /*293b0*/  IMAD.MOV.U32 R11, RZ, RZ, RZ ;  /* 0x000000ffff0b7224 */ /* 0x000fe200078e00ff */
[----:B------:R-:W-:Y:S01]  /*293c0*/  MOV R4, R14 ;  /* 0x0000000e00047202 */ /* 0x000fe20000000f00 */
        /* <DEDUP_REMOVED lines=11> */
.L_x_7750:
[----:B------:R-:W-:Y:S02]  /*29480*/  MOV R12, 0x2 ;  /* 0x00000002000c7802 */ /* 0x000fe40000000f00 */
[----:B------:R-:W-:-:S04]  /*29490*/  MOV R3, R14 ;  /* 0x0000000e00037202 */ /* 0x000fc80000000f00 */
[----:B------:R-:W-:Y:S02]  /*294a0*/  SEL R5, R3, RZ, P1 ;  /* 0x000000ff03057207 */ /* 0x000fe40000800000 */
[----:B------:R-:W-:-:S03]  /*294b0*/  ISETP.GE.U32.AND P1, PT, R7, 0x4, PT ;  /* 0x000000040700780c */ /* 0x000fc60003f26070 */
[----:B------:R-:W-:-:S04]  /*294c0*/  IMAD.IADD R3, R2, 0x1, R5 ;  /* 0x0000000102037824 */ /* 0x000fc800078e0205 */
[----:B------:R-:W-:-:S07]  /*294d0*/  IMAD.MOV.U32 R13, RZ, RZ, R3 ;  /* 0x000000ffff0d7224 */ /* 0x000fce00078e0003 */
[----:B------:R-:W-:Y:S05]  /*294e0*/  WARPSYNC.COLLECTIVE R15, `(.L_x_7751) ;  /* 0x000000000f087348 */ /* 0x000fea0003c00000 */
[----:B------:R0:W1:Y:S02]  /*294f0*/  SHFL.UP P6, R14, R13, R12, R11 ;  /* 0x0400000c0d0e7389 */ /* 0x00006400000c000b */
[----:B01----:R-:W-:Y:S01]  /*29500*/  ENDCOLLECTIVE ;  /* 0x000000000000791b */ /* 0x003fe20003800000 */
.L_x_7751:
        /* <DEDUP_REMOVED lines=8> */
.L_x_7752:
        /* <DEDUP_REMOVED lines=8> */
.L_x_7753:
        /* <DEDUP_REMOVED lines=8> */
.L_x_7754:
        /* <DEDUP_REMOVED lines=9> */
.L_x_7755:
[----:B------:R-:W-:Y:S01]  /*29720*/  MOV R6, R14 ;  /* 0x0000000e00067202 */ /* 0x000fe20000000f00 */
[----:B------:R-:W-:Y:S06]  /*29730*/  BRA `(.L_x_7756) ;  /* 0xffffffd0007c7947 */ /* 0x000fec000383ffff */
.L_x_7652:
[----:B------:R-:W-:Y:S01]  /*29740*/  BSSY B0, `(.L_x_7757) ;  /* 0x0000008000007945 */ /* 0x000fe20003800000 */
[----:B-----5:R-:W-:Y:S01]  /*29750*/  IMAD.MOV.U32 R13, RZ, RZ, R2 ;  /* 0x000000ffff0d7224 */ /* 0x020fe200078e0002 */
[----:B------:R-:W-:Y:S01]  /*29760*/  MOV R11, RZ ;  /* 0x000000ff000b7202 */ /* 0x000fe20000000f00 */
[----:B------:R-:W-:Y:S02]  /*29770*/  IMAD.MOV.U32 R12, RZ, RZ, 0x1 ;  /* 0x00000001ff0c7424 */ /* 0x000fe400078e00ff */
[----:B------:R-:W-:-:S07]  /*29780*/  IMAD.MOV.U32 R15, RZ, RZ, -0x1 ;  /* 0xffffffffff0f7424 */ /* 0x000fce00078e00ff */
[----:B01----:R-:W-:Y:S05]  /*29790*/  WARPSYNC.COLLECTIVE R15, `(.L_x_7758) ;  /* 0x000000000f087348 */ /* 0x003fea0003c00000 */
[----:B------:R2:W3:Y:S02]  /*297a0*/  SHFL.UP P6, R14, R13, R12, R11 ;  /* 0x0400000c0d0e7389 */ /* 0x0004e400000c000b */
[----:B0123--:R-:W-:Y:S01]  /*297b0*/  ENDCOLLECTIVE ;  /* 0x000000000000791b */ /* 0x00ffe20003800000 */
.L_x_7758:
[----:B------:R-:W-:Y:S05]  /*297c0*/  BSYNC B0 ;  /* 0x0000000000007941 */ /* 0x000fea0003800000 */
.L_x_7757:
[----:B------:R-:W2:Y:S01]  /*297d0*/  LDL R3, [R1+0x4] ;  /* 0x0000040001037983 */ /* 0x000ea20000100800 */
[----:B------:R-:W-:Y:S01]  /*297e0*/  IMAD.MOV.U32 R12, RZ, RZ, 0x2 ;  /* 0x00000002ff0c7424 */ /* 0x000fe200078e00ff */
[----:B------:R-:W-:Y:S01]  /*297f0*/  MOV R15, 0xffffffff ;  /* 0xffffffff000f7802 */ /* 0x000fe20000000f00 */
[----:B------:R-:W-:Y:S01]  /*29800*/  IMAD.MOV.U32 R11, RZ, RZ, RZ ;  /* 0x000000ffff0b7224 */ /* 0x000fe200078e00ff */
[----:B--2---:R-:W-:-:S04]  /*29810*/  LOP3.LUT P4, RZ, R3, 0x1, RZ, 0xc0, !PT ;  /* 0x0000000103ff7812 */ /* 0x004fc8000788c0ff */
[----:B------:R-:W-:-:S05]  /*29820*/  SEL R3, R14, RZ, P4 ;  /* 0x000000ff0e037207 */ /* 0x000fca0002000000 */
[----:B------:R-:W-:-:S05]  /*29830*/  IMAD.IADD R3, R2, 0x1, R3 ;  /* 0x0000000102037824 */ /* 0x000fca00078e0203 */
[----:B------:R-:W-:-:S07]  /*29840*/  MOV R13, R3 ;  /* 0x00000003000d7202 */ /* 0x000fce0000000f00 */
[----:B------:R-:W-:Y:S05]  /*29850*/  WARPSYNC.COLLECTIVE R15, `(.L_x_7759) ;  /* 0x000000000f087348 */ /* 0x000fea0003c00000 */
[----:B------:R0:W1:Y:S02]  /*29860*/  SHFL.UP P6, R14, R13, R12, R11 ;  /* 0x0400000c0d0e7389 */ /* 0x00006400000c000b */
[----:B01----:R-:W-:Y:S01]  /*29870*/  ENDCOLLECTIVE ;  /* 0x000000000000791b */ /* 0x003fe20003800000 */
.L_x_7759:
        /* <DEDUP_REMOVED lines=8> */
.L_x_7760:
        /* <DEDUP_REMOVED lines=8> */
.L_x_7761:
        /* <DEDUP_REMOVED lines=8> */
.L_x_7762:
        /* <DEDUP_REMOVED lines=9> */
.L_x_7763:
[----:B------:R-:W-:Y:S01]  /*29a90*/  MOV R6, R14 ;  /* 0x0000000e00067202 */ /* 0x000fe20000000f00 */
[----:B------:R-:W-:Y:S06]  /*29aa0*/  BRA `(.L_x_7764) ;  /* 0xffffffd000447947 */ /* 0x000fec000383ffff */
.L_x_7654:
[----:B------:R-:W-:Y:S01]  /*29ab0*/  BSSY B0, `(.L_x_7765) ;  /* 0x0000006000007945 */ /* 0x000fe20003800000 */
[----:B------:R-:W-:Y:S01]  /*29ac0*/  PLOP3.LUT P6, PT, P6, PT, PT, 0x8, 0x0 ;  /* 0x000000000000781c */ /* 0x000fe200037ce170 */
[----:B------:R-:W-:-:S12]  /*29ad0*/  IMAD.MOV.U32 R15, RZ, RZ, -0x1 ;  /* 0xffffffffff0f7424 */ /* 0x000fd800078e00ff */
[----:B01----:R-:W-:Y:S05]  /*29ae0*/  WARPSYNC.COLLECTIVE R15, `(.L_x_7766) ;  /* 0x000000000f087348 */ /* 0x003fea0003c00000 */
[----:B------:R-:W-:Y:S01]  /*29af0*/  VOTE.ANY R14, PT, P6 ;  /* 0x00000000000e7806 */ /* 0x000fe200030e0100 */
[----:B01----:R-:W-:Y:S06]  /*29b00*/  ENDCOLLECTIVE ;  /* 0x000000000000791b */ /* 0x003fec0003800000 */
.L_x_7766:
[----:B------:R-:W-:Y:S05]  /*29b10*/  BSYNC B0 ;  /* 0x0000000000007941 */ /* 0x000fea0003800000 */
.L_x_7765:
        /* <DEDUP_REMOVED lines=9> */
.L_x_7767:
[----:B------:R-:W-:Y:S01]  /*29bb0*/  IMAD.MOV.U32 R17, RZ, RZ, R14 ;  /* 0x000000ffff117224 */ /* 0x000fe200078e000e */
[----:B------:R-:W-:Y:S06]  /*29bc0*/  BRA `(.L_x_7768) ;  /* 0xffffffd000347947 */ /* 0x000fec000383ffff */
.L_x_7656:
[----:B------:R-:W-:Y:S01]  /*29bd0*/  BSSY B0, `(.L_x_7769) ;  /* 0x0000007000007945 */ /* 0x000fe20003800000 */
[----:B------:R-:W-:Y:S01]  /*29be0*/  IMAD.MOV.U32 R13, RZ, RZ, R5 ;  /* 0x000000ffff0d7224 */ /* 0x000fe200078e0005 */
[----:B------:R-:W-:Y:S01]  /*29bf0*/  MOV R11, 0x1f ;  /* 0x0000001f000b7802 */ /* 0x000fe20000000f00 */
[----:B------:R-:W-:-:S07]  /*29c00*/  IMAD.MOV.U32 R15, RZ, RZ, -0x1 ;  /* 0xffffffffff0f7424 */ /* 0x000fce00078e00ff */
[----:B01-3--:R-:W-:Y:S05]  /*29c10*/  WARPSYNC.COLLECTIVE R15, `(.L_x_7770) ;  /* 0x000000000f087348 */ /* 0x00bfea0003c00000 */
[----:B------:R2:W4:Y:S02]  /*29c20*/  SHFL.IDX P6, R14, R13, R12, R11 ;  /* 0x0000000c0d0e7389 */ /* 0x00052400000c000b */
[----:B01234-:R-:W-:Y:S01]  /*29c30*/  ENDCOLLECTIVE ;  /* 0x000000000000791b */ /* 0x01ffe20003800000 */
.L_x_7770:
[----:B------:R-:W-:Y:S05]  /*29c40*/  BSYNC B0 ;  /* 0x0000000000007941 */ /* 0x000fea0003800000 */
.L_x_7769:
[----:B------:R-:W-:Y:S01]  /*29c50*/  IMAD.MOV.U32 R2, RZ, RZ, R14 ;  /* 0x000000ffff027224 */ /* 0x000fe200078e000e */
[----:B------:R-:W-:Y:S06]  /*29c60*/  BRA `(.L_x_7655) ;  /* 0xffffffd000287947 */ /* 0x000fec000383ffff */
.L_x_7660:
[----:B0-----:R0:W2:Y:S02]  /*29c70*/  SYNCS.PHASECHK.TRANS64.TRYWAIT P0, [R0+URZ+0x34820], R3 ;  /* 0x03482003000075a7 */ /* 0x0010a4000800017f */
[----:B--2---:R-:W-:Y:S05]  /*29c80*/  @!P0 NANOSLEEP.SYNCS 0x989680 ;  /* 0x009896800000895d */ /* 0x004fea0003900000 */
[----:B------:R-:W2:Y:S02]  /*29c90*/  @!P0 SYNCS.PHASECHK.TRANS64 P0, [R0+URZ+0x34820], R3 ;  /* 0x03482003000085a7 */ /* 0x000ea4000800007f */
[----:B--2---:R-:W-:Y:S05]  /*29ca0*/  @!P0 BRA `(.L_x_7660) ;  /* 0xfffffffc00f08947 */ /* 0x004fea000383ffff */
[----:B------:R-:W-:Y:S05]  /*29cb0*/  BRA `(.L_x_7771) ;  /* 0xffffffd400187947 */ /* 0x000fea000383ffff */
.L_x_7661:
[----:B------:R-:W2:Y:S01]  /*29cc0*/  S2R R2, SR_TID.X ;  /* 0x0000000000027919 */ /* 0x000ea20000002100 */
[----:B------:R-:W-:Y:S01]  /*29cd0*/  BSSY B0, `(.L_x_7772) ;  /* 0x000000a000007945 */ /* 0x000fe20003800000 */
[----:B------:R-:W-:Y:S01]  /*29ce0*/  IMAD.MOV.U32 R12, RZ, RZ, RZ ;  /* 0x000000ffff0c7224 */ /* 0x000fe200078e00ff */
[----:B------:R-:W-:Y:S01]  /*29cf0*/  MOV R15, 0xffffffff ;  /* 0xffffffff000f7802 */ /* 0x000fe20000000f00 */
[----:B------:R-:W-:Y:S01]  /*29d00*/  IMAD.MOV.U32 R11, RZ, RZ, 0x1f ;  /* 0x0000001fff0b7424 */ /* 0x000fe200078e00ff */
[----:B--2---:R-:W-:-:S04]  /*29d10*/  SHF.R.U32.HI R2, RZ, 0x5, R2 ;  /* 0x00000005ff027819 */ /* 0x004fc80000011602 */
[----:B------:R-:W-:-:S04]  /*29d20*/  LOP3.LUT R2, R2, 0x3, RZ, 0xc0, !PT ;  /* 0x0000000302027812 */ /* 0x000fc800078ec0ff */
[----:B------:R-:W-:-:S07]  /*29d30*/  MOV R13, R2 ;  /* 0x00000002000d7202 */ /* 0x000fce0000000f00 */
[----:B01----:R-:W-:Y:S05]  /*29d40*/  WARPSYNC.COLLECTIVE R15, `(.L_x_7773) ;  /* 0x000000000f087348 */ /* 0x003fea0003c00000 */
[----:B------:R2:W3:Y:S02]  /*29d50*/  SHFL.IDX P6, R14, R13, R12, R11 ;  /* 0x0000000c0d0e7389 */ /* 0x0004e400000c000b */
[----:B0123--:R-:W-:Y:S01]  /*29d60*/  ENDCOLLECTIVE ;  /* 0x000000000000791b */ /* 0x00ffe20003800000 */
.L_x_7773:
[----:B------:R-:W-:Y:S05]  /*29d70*/  BSYNC B0 ;  /* 0x0000000000007941 */ /* 0x000fea0003800000 */
.L_x_7772:
[----:B------:R-:W-:Y:S05]  /*29d80*/  BRA `(.L_x_7774) ;  /* 0xffffffd400007947 */ /* 0x000fea000383ffff */
.L_x_7662:
[----:B------:R-:W-:Y:S01]  /*29d90*/  BSSY B0, `(.L_x_7775) ;  /* 0x0000006000007945 */ /* 0x000fe20003800000 */
[----:B------:R-:W-:-:S07]  /*29da0*/  IMAD.MOV.U32 R15, RZ, RZ, -0x1 ;  /* 0xffffffffff0f7424 */ /* 0x000fce00078e00ff */
[----:B012---:R-:W-:Y:S05]  /*29db0*/  WARPSYNC.COLLECTIVE R15, `(.L_x_7776) ;  /* 0x000000000f0c7348 */ /* 0x007fea0003c00000 */
[----:B------:R-:W-:Y:S02]  /*29dc0*/  ELECT P6, UR62, PT ;  /* 0x00000000003e782f */ /* 0x000fe400038c0000 */
[----:B------:R-:W-:Y:S01]  /*29dd0*/  MOV R14, UR62 ;  /* 0x0000003e000e7c02 */ /* 0x000fe20008000f00 */
[----:B012---:R-:W-:Y:S10]  /*29de0*/  ENDCOLLECTIVE ;  /* 0x000000000000791b */ /* 0x007ff40003800000 */
.L_x_7776:
[----:B------:R-:W-:Y:S05]  /*29df0*/  BSYNC B0 ;  /* 0x0000000000007941 */ /* 0x000fea0003800000 */
.L_x_7775:
[----:B------:R-:W-:Y:S05]  /*29e00*/  BRA `(.L_x_7777) ;  /* 0xffffffd000f47947 */ /* 0x000fea000383ffff */
.L_x_7664:
[----:B0-----:R0:W2:Y:S02]  /*29e10*/  SYNCS.PHASECHK.TRANS64.TRYWAIT P0, [R6+URZ], R5 ;  /* 0x00000005060075a7 */ /* 0x0010a4000800017f */
[----:B--2---:R-:W-:Y:S05]  /*29e20*/  @!P0 NANOSLEEP.SYNCS 0x989680 ;  /* 0x009896800000895d */ /* 0x004fea0003900000 */
[----:B------:R-:W2:Y:S02]  /*29e30*/  @!P0 SYNCS.PHASECHK.TRANS64 P0, [R6+URZ], R5 ;  /* 0x00000005060085a7 */ /* 0x000ea4000800007f */
[----:B--2---:R-:W-:Y:S05]  /*29e40*/  @!P0 BRA `(.L_x_7664) ;  /* 0xfffffffc00f08947 */ /* 0x004fea000383ffff */
[----:B------:R-:W-:Y:S05]  /*29e50*/  BRA `(.L_x_7778) ;  /* 0xffffffd400307947 */ /* 0x000fea000383ffff */
.L_x_7665:
[----:B--2---:R2:W3:Y:S02]  /*29e60*/  SYNCS.PHASECHK.TRANS64.TRYWAIT P0, [R7+URZ], R2 ;  /* 0x00000002070075a7 */ /* 0x0044e4000800017f */
[----:B---3--:R-:W-:Y:S05]  /*29e70*/  @!P0 NANOSLEEP.SYNCS 0x989680 ;  /* 0x009896800000895d */ /* 0x008fea0003900000 */
[----:B------:R-:W3:Y:S02]  /*29e80*/  @!P0 SYNCS.PHASECHK.TRANS64 P0, [R7+URZ], R2 ;  /* 0x00000002070085a7 */ /* 0x000ee4000800007f */
[----:B---3--:R-:W-:Y:S05]  /*29e90*/  @!P0 BRA `(.L_x_7665) ;  /* 0xfffffffc00f08947 */ /* 0x008fea000383ffff */
[----:B------:R-:W-:Y:S05]  /*29ea0*/  BRA `(.L_x_7779) ;  /* 0xffffffd400247947 */ /* 0x000fea000383ffff */
.L_x_7667:
[----:B---3--:R3:W4:Y:S02]  /*29eb0*/  SYNCS.PHASECHK.TRANS64.TRYWAIT P0, [R4+URZ], R5 ;  /* 0x00000005040075a7 */ /* 0x008724000800017f */
[----:B----4-:R-:W-:Y:S05]  /*29ec0*/  @!P0 NANOSLEEP.SYNCS 0x989680 ;  /* 0x009896800000895d */ /* 0x010fea0003900000 */
[----:B------:R-:W4:Y:S02]  /*29ed0*/  @!P0 SYNCS.PHASECHK.TRANS64 P0, [R4+URZ], R5 ;  /* 0x00000005040085a7 */ /* 0x000f24000800007f */
[----:B----4-:R-:W-:Y:S05]  /*29ee0*/  @!P0 BRA `(.L_x_7667) ;  /* 0xfffffffc00f08947 */ /* 0x010fea000383ffff */
[----:B------:R-:W-:Y:S05]  /*29ef0*/  BRA `(.L_x_7780) ;  /* 0xffffffd4002c7947 */ /* 0x000fea000383ffff */
.L_x_7781:
        /* <DEDUP_REMOVED lines=16> */
.L_x_15316:


//--------------------- .text._ZN7cutlass13device_kernelIN5flash11enable_sm90INS1_16FlashAttnFwdSm90INS1_25CollectiveMainloopFwdSm90ILi2EN4cute5tupleIJNS5_1CILi1EEES8_S8_EEENS6_IJNS7_ILi128EEESA_SA_EEELi128ENS_6half_tEfNS_4arch4Sm90ELb0ELb1ELb1ELb0ELb0ELb0ELb0ELb1ELb1ELb1ELb0ELb0EEENS1_21CollectiveEpilogueFwdISB_S9_SC_SE_Li256ELb0ELb1ELb0ELb0EEENS1_30DynamicPersistentTileSchedulerILi256ELi128ELb0ELb1ELb1EEEEEEEEEvNT_6ParamsE --------------------------
	.section	.text._ZN7cutlass13device_kernelIN5flash11enable_sm90INS1_16FlashAttnFwdSm90INS1_25CollectiveMainloopFwdSm90ILi2EN4cute5tupleIJNS5_1CILi1EEES8_S8_EEENS6_IJNS7_ILi128EEESA_SA_EEELi128ENS_6half_tEfNS_4arch4Sm90ELb0ELb1ELb1ELb0ELb0ELb0ELb0ELb1ELb1ELb1ELb0ELb0EEENS1_21CollectiveEpilogueFwdISB_S9_SC_SE_Li256ELb0ELb1ELb0ELb0EEENS1_30DynamicPersistentTileSchedulerILi256ELi128ELb0ELb1ELb1EEEEEEEEEvNT_6ParamsE,"ax",@progbits
	.align	128
.text._ZN7cutlass13device_kernelIN5flash11enable_sm90INS1_16FlashAttnFwdSm90INS1_25CollectiveMainloopFwdSm90ILi2EN4cute5tupleIJNS5_1CILi1EEES8_S8_EEENS6_IJNS7_ILi128EEESA_SA_EEELi128ENS_6half_tEfNS_4arch4Sm90ELb0ELb1ELb1ELb0ELb0ELb0ELb0ELb1ELb1ELb1ELb0ELb0EEENS1_21CollectiveEpilogueFwdISB_S9_SC_SE_Li256ELb0ELb1ELb0ELb0EEENS1_30DynamicPersistentTileSchedulerILi256ELi128ELb0ELb1ELb1EEEEEEEEEvNT_6ParamsE:
        .type           _ZN7cutlass13device_kernelIN5flash11enable_sm90INS1_16FlashAttnFwdSm90INS1_25CollectiveMainloopFwdSm90ILi2EN4cute5tupleIJNS5_1CILi1EEES8_S8_EEENS6_IJNS7_ILi128EEESA_SA_EEELi128ENS_6half_tEfNS_4arch4Sm90ELb0ELb1ELb1ELb0ELb0ELb0ELb0ELb1ELb1ELb1ELb0ELb0EEENS1_21CollectiveEpilogueFwdISB_S9_SC_SE_Li256ELb0ELb1ELb0ELb0EEENS1_30DynamicPersistentTileSchedulerILi256ELi128ELb0ELb1ELb1EEEEEEEEEvNT_6ParamsE,@function
        .size           _ZN7cutlass13device_kernelIN5flash11enable_sm90INS1_16FlashAttnFwdSm90INS1_25CollectiveMainloopFwdSm90ILi2EN4cute5tupleIJNS5_1CILi1EEES8_S8_EEENS6_IJNS7_ILi128EEESA_SA_EEELi128ENS_6half_tEfNS_4arch4Sm90ELb0ELb1ELb1ELb0ELb0ELb0ELb0ELb1ELb1ELb1ELb0ELb0EEENS1_21CollectiveEpilogueFwdISB_S9_SC_SE_Li256ELb0ELb1ELb0ELb0EEENS1_30DynamicPersistentTileSchedulerILi256ELi128ELb0ELb1ELb1EEEEEEEEEvNT_6ParamsE,(.L_x_15317 - _ZN7cutlass13device_kernelIN5flash11enable_sm90INS1_16FlashAttnFwdSm90INS1_25CollectiveMainloopFwdSm90ILi2EN4cute5tupleIJNS5_1CILi1EEES8_S8_EEENS6_IJNS7_ILi128EEESA_SA_EEELi128ENS_6half_tEfNS_4arch4Sm90ELb0ELb1ELb1ELb0ELb0ELb0ELb0ELb1ELb1ELb1ELb0ELb0EEENS1_21CollectiveEpilogueFwdISB_S9_SC_SE_Li256ELb0ELb1ELb0ELb0EEENS1_30DynamicPersistentTileSchedulerILi256ELi128ELb0ELb1ELb1EEEEEEEEEvNT_6ParamsE)
        .other          _ZN7cutlass13device_kernelIN5flash11enable_sm90INS1_16FlashAttnFwdSm90INS1_25CollectiveMainloopFwdSm90ILi2EN4cute5tupleIJNS5_1CILi1EEES8_S8_EEENS6_IJNS7_ILi128EEESA_SA_EEELi128ENS_6half_tEfNS_4arch4Sm90ELb0ELb1ELb1ELb0ELb0ELb0ELb0ELb1ELb1ELb1ELb0ELb0EEENS1_21CollectiveEpilogueFwdISB_S9_SC_SE_Li256ELb0ELb1ELb0ELb0EEENS1_30DynamicPersistentTileSchedulerILi256ELi128ELb0ELb1ELb1EEEEEEEEEvNT_6ParamsE,@"STO_CUDA_ENTRY STV_DEFAULT"
_ZN7cutlass13device_kernelIN5flash11enable_sm90INS1_16FlashAttnFwdSm90INS1_25CollectiveMainloopFwdSm90ILi2EN4cute5tupleIJNS5_1CILi1EEES8_S8_EEENS6_IJNS7_ILi128EEESA_SA_EEELi128ENS_6half_tEfNS_4arch4Sm90ELb0ELb1ELb1ELb0ELb0ELb0ELb0ELb1ELb1ELb1ELb0ELb0EEENS1_21CollectiveEpilogueFwdISB_S9_SC_SE_Li256ELb0ELb1ELb0ELb0EEENS1_30DynamicPersistentTileSchedulerILi256ELi128ELb0ELb1ELb1EEEEEEEEEvNT_6ParamsE:
        /* <DEDUP_REMOVED lines=18> */
.L_x_7783:
[----:B------:R-:W-:Y:S05]  /*0120*/  BSYNC B0 ;  /* 0x0000000000007941 */ /* 0x000fea0003800000 */
.L_x_7782:
        /* <DEDUP_REMOVED lines=41> */
.L_x_7784:
        /* <DEDUP_REMOVED lines=22> */
.L_x_7785:
        /* <DEDUP_REMOVED lines=18> */
.L_x_7786:
        /* <DEDUP_REMOVED lines=22> */
.L_x_7787:
        /* <DEDUP_REMOVED lines=22> */
.L_x_7788:
[----:B------:R-:W-:Y:S01]  /*0900*/  PLOP3.LUT P0, PT, PT, PT, UP0, 0x80, 0x0 ;  /* 0x000000000000781c */ /* 0x000fe20003f0f008 */
[----:B------:R-:W-:Y:S01]  /*0910*/  UMOV UR38, 0x1 ;  /* 0x0000000100267882 */ /* 0x000fe20000000000 */
[----:B------:R-:W-:Y:S01]  /*0920*/  NOP ;  /* 0x0000000000007918 */ /* 0x000fe20000000000 */
[----:B------:R-:W-:Y:S01]  /*0930*/  USEL UR38, UR38, 0x2, !UP0 ;  /* 0x0000000226267887 */ /* 0x000fe2000c000000 */
[----:B------:R-:W-:Y:S01]  /*0940*/  ULDC.64 UR50, c[0x0][0x208] ;  /* 0x0000820000327ab9 */ /* 0x000fe20000000a00 */
[----:B012-4-:R-:W-:Y:S08]  /*0950*/  BAR.SYNC.DEFER_BLOCKING 0x0 ;  /* 0x0000000000007b1d */ /* 0x017ff00000010000 */
[----:B------:R-:W-:Y:S05]  /*0960*/  @!P0 BRA `(.L_x_7789) ;  /* 0x0000010c00888947 */ /* 0x000fea0003800000 */
.L_x_7790:
[----:B------:R-:W-:-:S08]  /*0970*/  NOP ;  /* 0x0000000000007918 */ /* 0x000fd00000000000 */
[----:B------:R-:W0:Y:S02]  /*0980*/  USETMAXREG.TRY_ALLOC.CTAPOOL UP0, 0xf0 ;  /* 0x000000f0000079c8 */ /* 0x000e240008000600 */
[----:B0-----:R-:W-:-:S13]  /*0990*/  PLOP3.LUT P0, PT, PT, PT, UP0, 0x80, 0x0 ;  /* 0x000000000000781c */ /* 0x001fda0003f0f008 */
[----:B------:R-:W-:Y:S05]  /*09a0*/  @!P0 BRA `(.L_x_7790) ;  /* 0xfffffffc00f08947 */ /* 0x000fea000383ffff */
[----:B------:R-:W0:Y:S01]  /*09b0*/  S2R R2, SR_TID.X ;  /* 0x0000000000027919 */ /* 0x000e220000002100 */
[----:B------:R-:W1:Y:S08]  /*09c0*/  S2UR UR4, SR_CTAID.X ;  /* 0x00000000000479c3 */ /* 0x000e700000002500 */
[----:B------:R-:W-:Y:S08]  /*09d0*/  BAR.ARV 0x4, 0x180 ;  /* 0x0106000000007b1d */ /* 0x000ff00000002000 */
[----:B------:R-:W-:Y:S06]  /*09e0*/  BAR.ARV 0x8, 0x180 ;  /* 0x0206000000007b1d */ /* 0x000fec0000002000 */
[----:B0-----:R-:W-:-:S04]  /*09f0*/  LOP3.LUT R0, R2, 0xffffff80, RZ, 0xc0, !PT ;  /* 0xffffff8002007812 */ /* 0x001fc800078ec0ff */
[----:B------:R-:W-:Y:S02]  /*0a00*/  ISETP.NE.AND P0, PT, R0, 0x80, PT ;  /* 0x000000800000780c */ /* 0x000fe40003f05270 */
[----:B------:R-:W1:Y:S11]  /*0a10*/  LDC R0, c[0x0][0xc38] ;  /* 0x00030e00ff007b82 */ /* 0x000e760000000800 */
[----:B------:R-:W-:Y:S06]  /*0a20*/  @!P0 BAR.ARV 0x9, 0x100 ;  /* 0x0244000000008b1d */ /* 0x000fec0000002000 */
[----:B-1----:R-:W-:-:S13]  /*0a30*/  ISETP.LE.AND P0, PT, R0, UR4, PT ;  /* 0x0000000400007c0c */ /* 0x002fda000bf03270 */
[----:B------:R-:W-:Y:S05]  /*0a40*/  @P0 EXIT ;  /* 0x000000000000094d */ /* 0x000fea0003800000 */
[----:B------:R-:W-:Y:S01]  /*0a50*/  VIADD R191, R2, 0xffffff80 ;  /* 0xffffff8002bf7836 */ /* 0x000fe20000000000 */
[----:B------:R-:W-:Y:S01]  /*0a60*/  ULOP3.LUT UR47, UR38, 0x1, URZ, 0xfc, !UPT ;  /* 0x00000001262f7892 */ /* 0x000fe2000f8efc3f */
[----:B------:R-:W-:Y:S01]  /*0a70*/  UMOV UR46, URZ ;  /* 0x0000003f002e7c82 */ /* 0x000fe20008000000 */
[----:B------:R-:W-:Y:S02]  /*0a80*/  UMOV UR45, URZ ;  /* 0x0000003f002d7c82 */ /* 0x000fe40008000000 */
[----:B------:R-:W-:Y:S01]  /*0a90*/  SHF.R.S32.HI R0, RZ, 0x1f, R191 ;  /* 0x0000001fff007819 */ /* 0x000fe200000114bf */
[----:B------:R-:W-:-:S03]  /*0aa0*/  UMOV UR44, URZ ;  /* 0x0000003f002c7c82 */ /* 0x000fc60008000000 */
[CC--:B------:R-:W-:Y:S02]  /*0ab0*/  LEA.HI R3, R0.reuse, R191.reuse, RZ, 0x7 ;  /* 0x000000bf00037211 */ /* 0x0c0fe400078f38ff */
[-C--:B------:R-:W-:Y:S02]  /*0ac0*/  LEA.HI R4, R0, R191.reuse, RZ, 0x5 ;  /* 0x000000bf00047211 */ /* 0x080fe400078f28ff */
[----:B------:R-:W-:Y:S02]  /*0ad0*/  LOP3.LUT R2, R3, 0xffffff80, RZ, 0xc0, !PT ;  /* 0xffffff8003027812 */ /* 0x000fe400078ec0ff */
[----:B------:R-:W-:Y:S01]  /*0ae0*/  SHF.R.S32.HI R186, RZ, 0x7, R3 ;  /* 0x00000007ffba7819 */ /* 0x000fe20000011403 */
[----:B------:R-:W-:Y:S02]  /*0af0*/  IMAD.SHL.U32 R6, R4, 0x20, RZ ;  /* 0x0000002004067824 */ /* 0x000fe400078e00ff */
[----:B------:R-:W-:Y:S01]  /*0b00*/  IMAD.IADD R185, R191, 0x1, -R2 ;  /* 0x00000001bfb97824 */ /* 0x000fe200078e0a02 */
[----:B------:R-:W-:-:S02]  /*0b10*/  LEA.HI R2, R0, R191, RZ, 0x4 ;  /* 0x000000bf00027211 */ /* 0x000fc400078f20ff */
[----:B------:R-:W-:Y:S02]  /*0b20*/  LOP3.LUT R7, R6, 0xfffffc00, RZ, 0xc0, !PT ;  /* 0xfffffc0006077812 */ /* 0x000fe400078ec0ff */
[----:B------:R-:W-:Y:S02]  /*0b30*/  LOP3.LUT R4, R2, 0x3fffff0, RZ, 0xc0, !PT ;  /* 0x03fffff002047812 */ /* 0x000fe400078ec0ff */
[----:B------:R-:W-:Y:S02]  /*0b40*/  SHF.R.S32.HI R8, RZ, 0x1f, R185 ;  /* 0x0000001fff087819 */ /* 0x000fe400000114b9 */
[----:B------:R-:W-:Y:S01]  /*0b50*/  SHF.R.S32.HI R5, RZ, 0x4, R2 ;  /* 0x00000004ff057819 */ /* 0x000fe20000011402 */
[----:B------:R-:W-:Y:S01]  /*0b60*/  IMAD.IADD R4, R191, 0x1, -R4 ;  /* 0x00000001bf047824 */ /* 0x000fe200078e0a04 */
[----:B------:R-:W-:Y:S02]  /*0b70*/  LEA.HI R9, R8, R185, RZ, 0x2 ;  /* 0x000000b908097211 */ /* 0x000fe400078f10ff */
[----:B------:R-:W-:Y:S01]  /*0b80*/  LEA.HI R2, R2, R5, RZ, 0x1 ;  /* 0x0000000502027211 */ /* 0x000fe200078f08ff */
[----:B------:R-:W-:Y:S01]  /*0b90*/  IMAD R7, R4, 0x40, R7 ;  /* 0x0000004004077824 */ /* 0x000fe200078e0207 */
[----:B------:R-:W-:-:S02]  /*0ba0*/  LEA.HI R4, R0, R191, RZ, 0x2 ;  /* 0x000000bf00047211 */ /* 0x000fc400078f10ff */
[--C-:B------:R-:W-:Y:S02]  /*0bb0*/  SHF.R.S32.HI R6, RZ, 0x2, R9.reuse ;  /* 0x00000002ff067819 */ /* 0x100fe40000011409 */
[----:B------:R-:W-:Y:S02]  /*0bc0*/  SHF.R.S32.HI R11, RZ, 0x1f, R9 ;  /* 0x0000001fff0b7819 */ /* 0x000fe40000011409 */
[----:B------:R-:W-:Y:S02]  /*0bd0*/  LOP3.LUT R2, R2, 0x1ffffffe, RZ, 0xc0, !PT ;  /* 0x1ffffffe02027812 */ /* 0x000fe400078ec0ff */
[----:B------:R-:W-:Y:S02]  /*0be0*/  LOP3.LUT R4, R4, 0xfffffffc, RZ, 0xc0, !PT ;  /* 0xfffffffc04047812 */ /* 0x000fe400078ec0ff */
[----:B------:R-:W-:Y:S01]  /*0bf0*/  LEA.HI R0, R0, R191, RZ, 0x3 ;  /* 0x000000bf00007211 */ /* 0x000fe200078f18ff */
[----:B------:R-:W-:Y:S01]  /*0c00*/  IMAD.IADD R2, R5, 0x1, -R2 ;  /* 0x0000000105027824 */ /* 0x000fe200078e0a02 */
[----:B------:R-:W-:Y:S01]  /*0c10*/  LEA.HI R11, R11, R6, RZ, 0x3 ;  /* 0x000000060b0b7211 */ /* 0x000fe200078f18ff */
        /* <DEDUP_REMOVED lines=11> */
[----:B------:R-:W-:Y:S01]  /*0cd0*/  LOP3.LUT R3, R3, 0x3fffffe, RZ, 0xc0, !PT ;  /* 0x03fffffe03037812 */ /* 0x000fe200078ec0ff */
[----:B------:R-:W-:Y:S01]  /*0ce0*/  VIADD R19, R18, 0x40 ;  /* 0x0000004012137836 */ /* 0x000fe20000000000 */
[----:B------:R-:W-:Y:S01]  /*0cf0*/  LOP3.LUT R5, R2, 0x1ffffffe, RZ, 0xc0, !PT ;  /* 0x1ffffffe02057812 */ /* 0x000fe200078ec0ff */
[----:B------:R-:W-:Y:S01]  /*0d00*/  IMAD R8, R8, 0x10, R11 ;  /* 0x0000001008087824 */ /* 0x000fe200078e020b */
[----:B------:R-:W-:Y:S01]  /*0d10*/  LOP3.LUT R16, R9, 0x7ffffffc, RZ, 0xc0, !PT ;  /* 0x7ffffffc09107812 */ /* 0x000fe200078ec0ff */
[----:B------:R-:W-:Y:S01]  /*0d20*/  IMAD.IADD R3, R186, 0x1, -R3 ;  /* 0x00000001ba037824 */ /* 0x000fe200078e0a03 */
[----:B------:R-:W-:Y:S01]  /*0d30*/  SHF.R.S32.HI R184, RZ, 0x3, R0 ;  /* 0x00000003ffb87819 */ /* 0x000fe20000011400 */
[----:B------:R-:W-:Y:S01]  /*0d40*/  IMAD.IADD R4, R4, 0x1, -R5 ;  /* 0x0000000104047824 */ /* 0x000fe200078e0a05 */
[----:B------:R-:W-:Y:S01]  /*0d50*/  SHF.R.S32.HI R190, RZ, 0x1f, R18 ;  /* 0x0000001fffbe7819 */ /* 0x000fe20000011412 */
[----:B------:R-:W-:Y:S01]  /*0d60*/  IMAD R187, R3, 0x40, R8 ;  /* 0x0000004003bb7824 */ /* 0x000fe200078e0208 */
[----:B------:R-:W-:Y:S01]  /*0d70*/  SHF.R.S32.HI R189, RZ, 0x1f, R19 ;  /* 0x0000001fffbd7819 */ /* 0x000fe20000011413 */
[----:B------:R-:W-:-:S02]  /*0d80*/  IMAD.IADD R16, R185, 0x1, -R16 ;  /* 0x00000001b9107824 */ /* 0x000fc400078e0a10 */
[----:B------:R-:W-:-:S07]  /*0d90*/  IMAD R17, R4, 0x8, R187 ;  /* 0x0000000804117824 */ /* 0x000fce00078e02bb */
.L_x_7887:
        /* <DEDUP_REMOVED lines=21> */
.L_x_7791:
[----:B------:R-:W-:Y:S01]  /*0ef0*/  ULDC UR7, c[0x0][0xc54] ;  /* 0x0003150000077ab9 */ /* 0x000fe20000000800 */
[----:B------:R-:W-:Y:S01]  /*0f00*/  UMOV UR6, UR9 ;  /* 0x0000000900067c82 */ /* 0x000fe20008000000 */
[----:B------:R-:W-:-:S11]  /*0f10*/  UISETP.NE.AND UP0, UPT, UR7, 0x1, UPT ;  /* 0x000000010700788c */ /* 0x000fd6000bf05270 */
[----:B------:R-:W-:Y:S02]  /*0f20*/  @UP0 ULDC.64 UR10, c[0x0][0xc58] ;  /* 0x00031600000a0ab9 */ /* 0x000fe40000000a00 */
[----:B------:R-:W-:-:S04]  /*0f30*/  UIMAD.WIDE.U32 UR4, UR9, UR10, URZ ;  /* 0x0000000a090472a5 */ /* 0x000fc8000f8e003f */
[----:B------:R-:W-:-:S04]  /*0f40*/  @UP0 USHF.R.U32.HI UR6, URZ, UR11, UR5 ;  /* 0x0000000b3f060299 */ /* 0x000fc80008011605 */
[----:B------:R-:W-:-:S12]  /*0f50*/  UIMAD UR4, UR6, UR7, URZ ;  /* 0x00000007060472a4 */ /* 0x000fd8000f8e023f */
.L_x_7792:
[----:B------:R-:W-:Y:S01]  /*0f60*/  ULOP3.LUT UR6, URZ, UR6, URZ, 0x33, !UPT ;  /* 0x000000063f067292 */ /* 0x000fe2000f8e333f */
[----:B------:R-:W-:Y:S01]  /*0f70*/  ULDC UR7, c[0x0][0x448] ;  /* 0x0001120000077ab9 */ /* 0x000fe20000000800 */
[----:B------:R-:W-:Y:S01]  /*0f80*/  ULDC UR5, c[0x0][0xc3c] ;  /* 0x00030f0000057ab9 */ /* 0x000fe20000000800 */
[----:B------:R-:W-:Y:S02]  /*0f90*/  UISETP.NE.AND UP1, UPT, UR7, 0x1, UPT ;  /* 0x000000010700788c */ /* 0x000fe4000bf25270 */
[----:B------:R-:W-:Y:S01]  /*0fa0*/  UIADD3 UR6, UR6, UR5, URZ ;  /* 0x0000000506067290 */ /* 0x000fe2000fffe03f */
[----:B------:R-:W-:Y:S01]  /*0fb0*/  ULDC.64 UR10, c[0x0][0x418] ;  /* 0x00010600000a7ab9 */ /* 0x000fe20000000a00 */
[----:B------:R-:W-:Y:S01]  /*0fc0*/  UIADD3 UR4, UR9, -UR4, URZ ;  /* 0x8000000409047290 */ /* 0x000fe2000fffe03f */
[----:B------:R-:W-:Y:S01]  /*0fd0*/  ULDC UR37, c[0x0][0xc48] ;  /* 0x0003120000257ab9 */ /* 0x000fe20000000800 */
[----:B------:R-:W-:Y:S02]  /*0fe0*/  UISETP.NE.U32.AND UP0, UPT, UR10, URZ, UPT ;  /* 0x0000003f0a00728c */ /* 0x000fe4000bf05070 */
[----:B------:R-:W-:-:S02]  /*0ff0*/  USHF.L.U32 UR36, UR6, 0x7, URZ ;  /* 0x0000000706247899 */ /* 0x000fc4000800063f */
[----:B------:R-:W-:Y:S01]  /*1000*/  UISETP.NE.AND UP2, UPT, UR37, 0x1, UPT ;  /* 0x000000012500788c */ /* 0x000fe2000bf45270 */
[----:B------:R-:W-:Y:S01]  /*1010*/  ULDC UR13, c[0x0][0xc54] ;  /* 0x00031500000d7ab9 */ /* 0x000fe20000000800 */
[----:B------:R-:W-:Y:S02]  /*1020*/  UISETP.NE.AND.EX UP0, UPT, UR11, URZ, UPT, UP0 ;  /* 0x0000003f0b00728c */ /* 0x000fe4000bf05300 */
[----:B------:R-:W-:Y:S02]  /*1030*/  UIADD3 UR10, UR36, 0x7f, URZ ;  /* 0x0000007f240a7890 */ /* 0x000fe4000fffe03f */
[----:B------:R-:W-:Y:S01]  /*1040*/  UIMAD UR13, UR8, UR13, UR4 ;  /* 0x0000000d080d72a4 */ /* 0x000fe2000f8e0204 */
[----:B------:R-:W-:Y:S01]  /*1050*/  ULDC UR42, c[0x0][0x424] ;  /* 0x00010900002a7ab9 */ /* 0x000fe20000000800 */
[----:B------:R-:W-:Y:S01]  /*1060*/  ULDC UR52, c[0x0][0x288] ;  /* 0x0000a20000347ab9 */ /* 0x000fe20000000800 */
[----:B------:R-:W-:Y:S01]  /*1070*/  ULDC.64 UR4, c[0x0][0x9e0] ;  /* 0x0002780000047ab9 */ /* 0x000fe20000000a00 */
[----:B------:R-:W-:Y:S01]  /*1080*/  @UP1 ULDC UR8, c[0x0][0x44c] ;  /* 0x0001130000081ab9 */ /* 0x000fe20000000800 */
[----:B------:R-:W-:-:S02]  /*1090*/  UIADD3 UR11, -UR52, 0x1, URZ ;  /* 0x00000001340b7890 */ /* 0x000fc4000fffe13f */
[----:B------:R-:W-:Y:S02]  /*10a0*/  UISETP.GE.AND UP3, UPT, UR5, 0x1, UPT ;  /* 0x000000010500788c */ /* 0x000fe4000bf66270 */
[----:B------:R-:W-:Y:S02]  /*10b0*/  USEL UR42, UR42, 0x1, UP0 ;  /* 0x000000012a2a7887 */ /* 0x000fe40008000000 */
[----:B------:R-:W-:Y:S01]  /*10c0*/  UIMAD.WIDE.U32 UR8, UR10, UR8, URZ ;  /* 0x000000080a0872a5 */ /* 0x000fe2000f8e003f */
[----:B------:R-:W-:Y:S01]  /*10d0*/  ULDC UR12, c[0x0][0x2f0] ;  /* 0x0000bc00000c7ab9 */ /* 0x000fe20000000800 */
[----:B------:R-:W-:Y:S01]  /*10e0*/  @UP1 ULDC UR15, c[0x0][0x450] ;  /* 0x00011400000f1ab9 */ /* 0x000fe20000000800 */
[----:B------:R-:W-:Y:S01]  /*10f0*/  @UP2 ULDC UR6, c[0x0][0xc4c] ;  /* 0x0003130000062ab9 */ /* 0x000fe20000000800 */
[----:B------:R-:W-:Y:S01]  /*1100*/  UIMAD UR11, UR42, UR12, UR11 ;  /* 0x0000000c2a0b72a4 */ /* 0x000fe2000f8e020b */
[----:B------:R-:W-:Y:S01]  /*1110*/  PLOP3.LUT P1, PT, PT, PT, UP3, 0x80, 0x0 ;  /* 0x000000000000781c */ /* 0x000fe20003f2f038 */
[----:B------:R-:W-:-:S02]  /*1120*/  @UP1 USHF.R.U32.HI UR10, URZ, UR15, UR9 ;  /* 0x0000000f3f0a1299 */ /* 0x000fc40008011609 */
[----:B------:R-:W-:Y:S01]  /*1130*/  UIMAD.WIDE.U32 UR6, UR13, UR6, URZ ;  /* 0x000000060d0672a5 */ /* 0x000fe2000f8e003f */
[----:B------:R-:W-:Y:S01]  /*1140*/  @UP2 ULDC UR14, c[0x0][0xc50] ;  /* 0x00031400000e2ab9 */ /* 0x000fe20000000800 */
[----:B------:R-:W-:Y:S01]  /*1150*/  UIADD3 UR10, UR11, UR10, URZ ;  /* 0x0000000a0b0a7290 */ /* 0x000fe2000fffe03f */
[----:B------:R-:W-:Y:S01]  /*1160*/  UMOV UR43, UR13 ;  /* 0x0000000d002b7c82 */ /* 0x000fe20008000000 */
[----:B------:R-:W-:Y:S02]  /*1170*/  @UP2 USHF.R.U32.HI UR43, URZ, UR14, UR7 ;  /* 0x0000000e3f2b2299 */ /* 0x000fe40008011607 */
[----:B------:R-:W-:Y:S02]  /*1180*/  UIADD3 UR4, UR10, UR4, URZ ;  /* 0x000000040a047290 */ /* 0x000fe4000fffe03f */
[----:B------:R-:W-:-:S04]  /*1190*/  UIADD3 UR6, -UR43, URZ, URZ ;  /* 0x0000003f2b067290 */ /* 0x000fc8000fffe13f */
[----:B------:R-:W-:Y:S01]  /*11a0*/  UIMAD UR37, UR37, UR6, UR13 ;  /* 0x00000006252572a4 */ /* 0x000fe2000f8e020d */
[----:B------:R-:W-:Y:S01]  /*11b0*/  IMAD.U32 R0, RZ, RZ, UR4 ;  /* 0x00000004ff007e24 */ /* 0x000fe2000f8e00ff */
[----:B------:R-:W-:Y:S10]  /*11c0*/  @!P1 BRA `(.L_x_7793) ;  /* 0x0000000000409947 */ /* 0x000ff40003800000 */
        /* <DEDUP_REMOVED lines=10> */
.L_x_7794:
[----:B------:R-:W-:-:S11]  /*1270*/  UISETP.NE.AND UP0, UPT, UR5, 0x1, UPT ;  /* 0x000000010500788c */ /* 0x000fd6000bf05270 */
[----:B------:R-:W-:Y:S02]  /*1280*/  @UP0 ULDC.64 UR8, c[0x0][0x9e8] ;  /* 0x00027a0000080ab9 */ /* 0x000fe40000000a00 */
[----:B------:R-:W-:-:S04]  /*1290*/  UIMAD.WIDE.U32 UR6, UR4, UR8, URZ ;  /* 0x00000008040672a5 */ /* 0x000fc8000f8e003f */
[----:B------:R-:W-:-:S12]  /*12a0*/  @UP0 USHF.R.U32.HI UR4, URZ, UR9, UR7 ;  /* 0x000000093f040299 */ /* 0x000fd80008011607 */
.L_x_7795:
[----:B------:R-:W-:-:S06]  /*12b0*/  UIMAD UR4, UR4, UR5, UR5 ;  /* 0x00000005040472a4 */ /* 0x000fcc000f8e0205 */
[----:B------:R-:W-:-:S07]  /*12c0*/  VIMNMX R0, R0, UR4, PT ;  /* 0x0000000400007c48 */ /* 0x000fce000bfe0100 */
.L_x_7793:
        /* <DEDUP_REMOVED lines=29> */
.L_x_7797:
[----:B------:R-:W-:-:S11]  /*14a0*/  UISETP.NE.AND UP0, UPT, UR5, 0x1, UPT ;  /* 0x000000010500788c */ /* 0x000fd6000bf05270 */
[----:B------:R-:W-:Y:S02]  /*14b0*/  @UP0 ULDC.64 UR10, c[0x0][0x9e8] ;  /* 0x00027a00000a0ab9 */ /* 0x000fe40000000a00 */
[----:B------:R-:W-:-:S04]  /*14c0*/  UIMAD.WIDE.U32 UR6, UR4, UR10, URZ ;  /* 0x0000000a040672a5 */ /* 0x000fc8000f8e003f */
[----:B------:R-:W-:-:S12]  /*14d0*/  @UP0 USHF.R.U32.HI UR4, URZ, UR11, UR7 ;  /* 0x0000000b3f040299 */ /* 0x000fd80008011607 */
.L_x_7798:
[----:B------:R-:W-:-:S04]  /*14e0*/  UIMAD UR4, UR4, UR5, URZ ;  /* 0x00000005040472a4 */ /* 0x000fc8000f8e023f */
[----:B------:R-:W-:-:S04]  /*14f0*/  UISETP.LT.AND UP0, UPT, UR9, UR4, UPT ;  /* 0x000000040900728c */ /* 0x000fc8000bf01270 */
[----:B------:R-:W-:-:S12]  /*1500*/  USEL UR9, UR9, UR4, !UP0 ;  /* 0x0000000409097287 */ /* 0x000fd8000c000000 */
.L_x_7796:
[----:B------:R-:W-:Y:S01]  /*1510*/  USHF.R.S32.HI UR4, URZ, 0x1f, UR9 ;  /* 0x0000001f3f047899 */ /* 0x000fe20008011409 */
[----:B------:R-:W-:Y:S01]  /*1520*/  PLOP3.LUT P0, PT, PT, PT, PT, 0x80, 0x0 ;  /* 0x000000000000781c */ /* 0x000fe20003f0f070 */
[----:B------:R-:W-:Y:S01]  /*1530*/  IMAD.MOV.U32 R0, RZ, RZ, RZ ;  /* 0x000000ffff007224 */ /* 0x000fe200078e00ff */
[----:B------:R-:W-:Y:S01]  /*1540*/  CS2R R150, SRZ ;  /* 0x0000000000967805 */ /* 0x000fe2000001ff00 */
[----:B------:R-:W-:Y:S01]  /*1550*/  ULEA.HI UR4, UR4, UR9, URZ, 0x7 ;  /* 0x0000000904047291 */ /* 0x000fe2000f8f383f */
[----:B------:R-:W-:Y:S01]  /*1560*/  IMAD.MOV.U32 R36, RZ, RZ, RZ ;  /* 0x000000ffff247224 */ /* 0x000fe200078e00ff */
        /* <DEDUP_REMOVED lines=16> */
[----:B------:R-:W-:Y:S02]  /*1670*/  ISETP.GT.AND P1, PT, R88, UR39, PT ;  /* 0x0000002758007c0c */ /* 0x000fe4000bf24270 */
        /* <DEDUP_REMOVED lines=51> */
.L_x_7800:
[----:B------:R-:W-:Y:S01]  /*19b0*/  ULEA.HI UR4, UR46, UR46, URZ, 0x1 ;  /* 0x0000002e2e047291 */ /* 0x000fe2000f8f083f */
[----:B------:R-:W-:-:S03]  /*19c0*/  IMAD.U32 R2, RZ, RZ, UR47 ;  /* 0x0000002fff027e24 */ /* 0x000fc6000f8e00ff */
[----:B------:R-:W-:Y:S02]  /*19d0*/  ULOP3.LUT UR4, UR4, 0xfffffffe, URZ, 0xc0, !UPT ;  /* 0xfffffffe04047892 */ /* 0x000fe4000f8ec03f */
[----:B------:R-:W-:Y:S02]  /*19e0*/  ISETP.NE.AND P0, PT, R2, 0x3, PT ;  /* 0x000000030200780c */ /* 0x000fe40003f05270 */
[----:B------:R-:W-:-:S06]  /*19f0*/  UIADD3 UR4, UR46, -UR4, URZ ;  /* 0x800000042e047290 */ /* 0x000fcc000fffe03f */
[----:B------:R-:W-:-:S05]  /*1a00*/  IMAD.U32 R0, RZ, RZ, UR4 ;  /* 0x00000004ff007e24 */ /* 0x000fca000f8e00ff */
[----:B------:R-:W-:-:S04]  /*1a10*/  SHF.L.U32 R0, R0, 0x1f, RZ ;  /* 0x0000001f00007819 */ /* 0x000fc800000006ff */
[----:B------:R-:W0:Y:S02]  /*1a20*/  SYNCS.PHASECHK.TRANS64.TRYWAIT P1, [UR41+0x28800], R0 ;  /* 0x02880000ff0075a7 */ /* 0x000e240008020169 */
[----:B0-----:R-:W-:Y:S05]  /*1a30*/  @!P1 BRA `(.L_x_7801) ;  /* 0x0000014400b09947 */ /* 0x001fea0003800000 */
.L_x_7994:
[----:B------:R-:W-:Y:S05]  /*1a40*/  @!P0 BRA `(.L_x_7802) ;  /* 0x0000000000048947 */ /* 0x000fea0003800000 */
[----:B------:R-:W-:Y:S01]  /*1a50*/  BPT.TRAP 0x1 ;  /* 0x000000040000795c */ /* 0x000fe20000300000 */
.L_x_7802:
[----:B------:R-:W-:Y:S02]  /*1a60*/  IMAD.U32 R11, RZ, RZ, UR44 ;  /* 0x0000002cff0b7e24 */ /* 0x000fe4000f8e00ff */
[----:B0-----:R-:W-:-:S03]  /*1a70*/  IMAD.U32 R0, RZ, RZ, UR45 ;  /* 0x0000002dff007e24 */ /* 0x001fc6000f8e00ff */
[----:B------:R-:W-:Y:S02]  /*1a80*/  LEA R11, R11, UR41, 0x3 ;  /* 0x000000290b0b7c11 */ /* 0x000fe4000f8e18ff */
[----:B------:R-:W-:-:S04]  /*1a90*/  SHF.L.U32 R0, R0, 0x1f, RZ ;  /* 0x0000001f00007819 */ /* 0x000fc800000006ff */
[----:B------:R0:W1:Y:S01]  /*1aa0*/  SYNCS.PHASECHK.TRANS64.TRYWAIT P2, [R11+URZ+0x28830], R0 ;  /* 0x028830000b0075a7 */ /* 0x000062000804017f */
[----:B------:R-:W-:Y:S05]  /*1ab0*/  @!P0 BRA `(.L_x_7803) ;  /* 0x0000000000048947 */ /* 0x000fea0003800000 */
[----:B------:R-:W-:Y:S01]  /*1ac0*/  BPT.TRAP 0x1 ;  /* 0x000000040000795c */ /* 0x000fe20000300000 */
.L_x_7803:
[----:B------:R-:W2:Y:S02]  /*1ad0*/  S2R R2, SR_TID.X ;  /* 0x0000000000027919 */ /* 0x000ea40000002100 */
[----:B--2---:R-:W-:Y:S01]  /*1ae0*/  LOP3.LUT P1, RZ, R2, 0x7f, RZ, 0xc0, !PT ;  /* 0x0000007f02ff7812 */ /* 0x004fe2000782c0ff */
[----:B-1----:R-:W-:-:S12]  /*1af0*/  @P2 BRA `(.L_x_7804) ;  /* 0x0000000000082947 */ /* 0x002fd80003800000 */
[----:B------:R-:W1:Y:S02]  /*1b00*/  SYNCS.PHASECHK.TRANS64.TRYWAIT P2, [R11+URZ+0x28830], R0 ;  /* 0x028830000b0075a7 */ /* 0x000e64000804017f */
[----:B-1----:R-:W-:Y:S05]  /*1b10*/  @!P2 BRA `(.L_x_7805) ;  /* 0x000001440090a947 */ /* 0x002fea0003800000 */
.L_x_7804:
[----:B------:R-:W-:Y:S05]  /*1b20*/  WARPSYNC.ALL ;  /* 0x0000000000007948 */ /* 0x000fea0003800000 */
[----:B------:R-:W-:Y:S01]  /*1b30*/  UIADD3 UR4, UR41, 0x18400, URZ ;  /* 0x0001840029047890 */ /* 0x000fe2000fffe03f */
[----:B------:R-:W-:Y:S01]  /*1b40*/  WARPGROUP.ARRIVE ;  /* 0x00000000000079c5 */ /* 0x000fe20000000000 */
[----:B------:R-:W-:Y:S01]  /*1b50*/  ULOP3.LUT UR32, UR49, 0x10000, URZ, 0xfc, !UPT ;  /* 0x0001000031207892 */ /* 0x000fe2000f8efc3f */
[----:B------:R-:W-:Y:S01]  /*1b60*/  VIADD R3, R17, UR36 ;  /* 0x0000002411037c36 */ /* 0x000fe20008000000 */
[----:B------:R-:W-:Y:S01]  /*1b70*/  USHF.R.U32.HI UR4, URZ, 0x4, UR4 ;  /* 0x000000043f047899 */ /* 0x000fe20008011604 */
[----:B------:R-:W2:Y:S01]  /*1b80*/  LDC R7, c[0x0][0x2f0] ;  /* 0x0000bc00ff077b82 */ /* 0x000ea20000000800 */
[----:B------:R-:W-:Y:S01]  /*1b90*/  UMOV UR33, 0x40000040 ;  /* 0x4000004000217882 */ /* 0x000fe20000000000 */
[----:B------:R-:W-:Y:S01]  /*1ba0*/  UMOV UR35, 0x40000040 ;  /* 0x4000004000237882 */ /* 0x000fe20000000000 */
[----:B------:R-:W-:Y:S01]  /*1bb0*/  ULOP3.LUT UR4, UR4, 0x3fff, URZ, 0xc0, !UPT ;  /* 0x00003fff04047892 */ /* 0x000fe2000f8ec03f */
[----:B------:R-:W-:Y:S01]  /*1bc0*/  IMAD.MOV.U32 R9, RZ, RZ, -0x80 ;  /* 0xffffff80ff097424 */ /* 0x000fe200078e00ff */
[----:B------:R-:W-:Y:S01]  /*1bd0*/  UMOV UR5, 0x40000040 ;  /* 0x4000004000057882 */ /* 0x000fe20000000000 */
[----:B------:R-:W-:Y:S01]  /*1be0*/  UMOV UR7, 0x40000040 ;  /* 0x4000004000077882 */ /* 0x000fe20000000000 */
[----:B------:R-:W-:Y:S01]  /*1bf0*/  ULOP3.LUT UR48, UR4, 0x10000, URZ, 0xfc, !UPT ;  /* 0x0001000004307892 */ /* 0x000fe2000f8efc3f */
[----:B------:R-:W3:Y:S01]  /*1c00*/  LDC R8, c[0x0][0x288] ;  /* 0x0000a200ff087b82 */ /* 0x000ee20000000800 */
[----:B------:R-:W-:-:S02]  /*1c10*/  UIADD3 UR4, UR32, 0x2, URZ ;  /* 0x0000000220047890 */ /* 0x000fc4000fffe03f */
[----:B------:R-:W-:Y:S02]  /*1c20*/  ULEA UR34, UR44, UR48, 0xb ;  /* 0x000000302c227291 */ /* 0x000fe4000f8e583f */
[----:B------:R-:W-:Y:S02]  /*1c30*/  UIADD3 UR8, UR32, 0x4, URZ ;  /* 0x0000000420087890 */ /* 0x000fe4000fffe03f */
[----:B------:R-:W-:Y:S02]  /*1c40*/  UIADD3 UR6, UR34, 0x2, URZ ;  /* 0x0000000222067890 */ /* 0x000fe4000fffe03f */
[----:B------:R-:W-:Y:S01]  /*1c50*/  UIADD3 UR10, UR34, 0x4, URZ ;  /* 0x00000004220a7890 */ /* 0x000fe2000fffe03f */
[----:B------:R-:W-:Y:S02]  /*1c60*/  UMOV UR9, 0x40000040 ;  /* 0x4000004000097882 */ /* 0x000fe40000000000 */
[----:B------:R-:W-:Y:S01]  /*1c70*/  HGMMA.64x128x16.F32 R24, gdesc[UR32], RZ, !UPT, gsb0 ;  /* 0x01e00000201879f0 */ /* 0x000fe2000c0008ff */
        /* <DEDUP_REMOVED lines=21> */
[----:B------:R-:W-:Y:S02]  /*1dd0*/  ULDC UR49, c[0x0][0x9dc] ;  /* 0x0002770000317ab9 */ /* 0x000fe40000000800 */
[----:B------:R-:W-:Y:S01]  /*1de0*/  ULOP3.LUT UR49, URZ, UR49, URZ, 0x33, !UPT ;  /* 0x000000313f317292 */ /* 0x000fe2000f8e333f */
[----:B------:R-:W-:-:S02]  /*1df0*/  WARPGROUP.DEPBAR.LE gsb0, 0x0 ;  /* 0x00008000000079c5 */ /* 0x000fc40000010000 */
[----:B------:R-:W-:-:S06]  /*1e00*/  WARPGROUP.ARRIVE ;  /* 0x00000000000079c5 */ /* 0x000fcc0000000000 */
[----:B------:R-:W-:Y:S01]  /*1e10*/  HGMMA.64x128x16.F32 R24, gdesc[UR4], R24, gsb0 ;  /* 0x01e00000041879f0 */ /* 0x000fe20008000818 */
[----:B------:R-:W-:Y:S02]  /*1e20*/  ULDC UR6, c[0x0][0x448] ;  /* 0x0001120000067ab9 */ /* 0x000fe40000000800 */
[----:B------:R-:W-:-:S06]  /*1e30*/  UISETP.NE.AND UP0, UPT, UR6, 0x1, UPT ;  /* 0x000000010600788c */ /* 0x000fcc000bf05270 */
[----:B------:R-:W-:Y:S02]  /*1e40*/  PLOP3.LUT P2, PT, PT, PT, UP0, 0x80, 0x0 ;  /* 0x000000000000781c */ /* 0x000fe40003f4f008 */
[----:B------:R-:W-:-:S03]  /*1e50*/  PLOP3.LUT P3, PT, PT, PT, UP0, 0x80, 0x0 ;  /* 0x000000000000781c */ /* 0x000fc60003f6f008 */
[----:B------:R-:W-:-:S08]  /*1e60*/  @UP0 ULDC UR6, c[0x0][0x44c] ;  /* 0x0001130000060ab9 */ /* 0x000fd00000000800 */
[----:B------:R-:W-:Y:S01]  /*1e70*/  @P2 IMAD.HI.U32 R5, R3, UR6, RZ ;  /* 0x0000000603052c27 */ /* 0x000fe2000f8e00ff */
[----:B------:R-:W-:Y:S01]  /*1e80*/  @UP0 ULDC UR6, c[0x0][0x450] ;  /* 0x0001140000060ab9 */ /* 0x000fe20000000800 */
[----:B------:R-:W-:Y:S02]  /*1e90*/  WARPGROUP.DEPBAR.LE gsb0, 0x0 ;  /* 0x00008000000079c5 */ /* 0x000fe40000010000 */
[----:B------:R-:W-:-:S06]  /*1ea0*/  WARPGROUP.ARRIVE ;  /* 0x00000000000079c5 */ /* 0x000fcc0000000000 */
[----:B------:R-:W-:Y:S01]  /*1eb0*/  HGMMA.64x128x16.F32 R24, gdesc[UR8], R24, gsb0 ;  /* 0x01e00000081879f0 */ /* 0x000fe20008000818 */
[----:B------:R-:W-:Y:S02]  /*1ec0*/  ULDC UR10, c[0x0][0x9d8] ;  /* 0x00027600000a7ab9 */ /* 0x000fe40000000800 */
[----:B------:R-:W-:Y:S02]  /*1ed0*/  WARPGROUP.DEPBAR.LE gsb0, 0x0 ;  /* 0x00008000000079c5 */ /* 0x000fe40000010000 */
[----:B------:R-:W-:-:S07]  /*1ee0*/  WARPGROUP.ARRIVE ;  /* 0x00000000000079c5 */ /* 0x000fce0000000000 */
[----:B------:R-:W-:Y:S03]  /*1ef0*/  HGMMA.64x128x16.F32 R24, gdesc[UR12], R24, gsb0 ;  /* 0x01e000000c1879f0 */ /* 0x000fe60008000818 */
        /* <DEDUP_REMOVED lines=13> */
[----:B------:R-:W-:Y:S01]  /*1fd0*/  FMUL.FTZ R28, R28, UR10 ;  /* 0x0000000a1c1c7c20 */ /* 0x000fe20008410000 */
[----:B01----:R-:W-:Y:S01]  /*1fe0*/  FMUL.FTZ R0, R26, UR10 ;  /* 0x0000000a1a007c20 */ /* 0x003fe20008410000 */
        /* <DEDUP_REMOVED lines=10> */
[----:B------:R4:W1:Y:S01]  /*2090*/  MUFU.TANH R67, R70 ;  /* 0x0000004600437308 */ /* 0x0008620000002400 */
[----:B0-----:R-:W-:Y:S01]  /*20a0*/  IMAD.MOV.U32 R28, RZ, RZ, R3 ;  /* 0x000000ffff1c7224 */ /* 0x001fe200078e0003 */
[----:B------:R-:W-:Y:S01]  /*20b0*/  @P3 SHF.R.U32.HI R28, RZ, UR6, R5 ;  /* 0x00000006ff1c3c19 */ /* 0x000fe20008011605 */
[----:B------:R-:W-:Y:S01]  /*20c0*/  FMUL.FTZ R41, R41, UR10 ;  /* 0x0000000a29297c20 */ /* 0x000fe20008410000 */
[----:B------:R-:W-:Y:S01]  /*20d0*/  FMUL.FTZ R45, R45, UR10 ;  /* 0x0000000a2d2d7c20 */ /* 0x000fe20008410000 */
[----:B------:R-:W-:Y:S01]  /*20e0*/  FMUL.FTZ R49, R49, UR10 ;  /* 0x0000000a31317c20 */ /* 0x000fe20008410000 */
[----:B------:R-:W-:Y:S01]  /*20f0*/  FMUL.FTZ R53, R53, UR10 ;  /* 0x0000000a35357c20 */ /* 0x000fe20008410000 */
[----:B------:R-:W0:Y:S01]  /*2100*/  SHFL.IDX PT, R92, R28, RZ, 0x1c1f ;  /* 0x001c1fff1c5c7589 */ /* 0x000e2200000e0000 */
[----:B------:R5:W0:Y:S01]  /*2110*/  MUFU.TANH R89, R25 ;  /* 0x0000001900597308 */ /* 0x000a220000002400 */
[----:B----4-:R-:W-:-:S02]  /*2120*/  IMAD R70, R88, R9, 0x80 ;  /* 0x0000008058467424 */ /* 0x010fc400078e0209 */
[----:B------:R-:W-:Y:S01]  /*2130*/  FMUL.FTZ R57, R57, UR10 ;  /* 0x0000000a39397c20 */ /* 0x000fe20008410000 */
[----:B------:R-:W-:Y:S01]  /*2140*/  ULDC.64 UR6, c[0x0][0x9e0] ;  /* 0x0002780000067ab9 */ /* 0x000fe20000000a00 */
[----:B------:R-:W-:Y:S01]  /*2150*/  @!P1 VIADD R3, R11, 0x28840 ;  /* 0x000288400b039836 */ /* 0x000fe20000000000 */
[----:B------:R-:W-:Y:S01]  /*2160*/  UISETP.GE.AND UP1, UPT, UR7, 0x1, UPT ;  /* 0x000000010700788c */ /* 0x000fe2000bf26270 */
[----:B------:R-:W-:Y:S02]  /*2170*/  VIADD R5, R70, 0x1 ;  /* 0x0000000146057836 */ /* 0x000fe40000000000 */
[----:B------:R-:W-:Y:S01]  /*2180*/  FMUL.FTZ R4, R24, UR10 ;  /* 0x0000000a18047c20 */ /* 0x000fe20008410000 */
[----:B------:R4:W0:Y:S01]  /*2190*/  MUFU.TANH R90, R29 ;  /* 0x0000001d005a7308 */ /* 0x0008220000002400 */
[----:B-----5:R-:W-:Y:S01]  /*21a0*/  FMUL.FTZ R25, R31, UR10 ;  /* 0x0000000a1f197c20 */ /* 0x020fe20008410000 */
[----:B------:R-:W-:Y:S01]  /*21b0*/  FMUL.FTZ R31, R38, UR10 ;  /* 0x0000000a261f7c20 */ /* 0x000fe20008410000 */
[----:B------:R-:W-:Y:S01]  /*21c0*/  FMUL.FTZ R32, R32, UR10 ;  /* 0x0000000a20207c20 */ /* 0x000fe20008410000 */
[----:B------:R-:W-:Y:S01]  /*21d0*/  FMUL.FTZ R36, R36, UR10 ;  /* 0x0000000a24247c20 */ /* 0x000fe20008410000 */
[----:B------:R-:W-:Y:S01]  /*21e0*/  FMUL.FTZ R40, R40, UR10 ;  /* 0x0000000a28287c20 */ /* 0x000fe20008410000 */
[----:B------:R-:W-:Y:S01]  /*21f0*/  FMUL.FTZ R44, R44, UR10 ;  /* 0x0000000a2c2c7c20 */ /* 0x000fe20008410000 */
[----:B------:R-:W-:Y:S01]  /*2200*/  FMUL.FTZ R48, R48, UR10 ;  /* 0x0000000a30307c20 */ /* 0x000fe20008410000 */
[----:B------:R5:W0:Y:S01]  /*2210*/  MUFU.TANH R30, R33 ;  /* 0x00000021001e7308 */ /* 0x000a220000002400 */
[----:B----4-:R-:W-:Y:S01]  /*2220*/  FMUL.FTZ R29, R35, UR10 ;  /* 0x0000000a231d7c20 */ /* 0x010fe20008410000 */
[----:B------:R-:W-:Y:S01]  /*2230*/  FMUL.FTZ R35, R42, UR10 ;  /* 0x0000000a2a237c20 */ /* 0x000fe20008410000 */
[----:B------:R-:W-:Y:S01]  /*2240*/  FMUL.FTZ R52, R52, UR10 ;  /* 0x0000000a34347c20 */ /* 0x000fe20008410000 */
[----:B------:R-:W-:Y:S01]  /*2250*/  FMUL.FTZ R56, R56, UR10 ;  /* 0x0000000a38387c20 */ /* 0x000fe20008410000 */
[----:B------:R-:W-:Y:S01]  /*2260*/  FMUL.FTZ R60, R60, UR10 ;  /* 0x0000000a3c3c7c20 */ /* 0x000fe20008410000 */
[----:B------:R-:W-:Y:S01]  /*2270*/  FMUL.FTZ R61, R61, UR10 ;  /* 0x0000000a3d3d7c20 */ /* 0x000fe20008410000 */
        /* <DEDUP_REMOVED lines=29> */
[----:B------:R-:W-:-:S02]  /*2450*/  IMAD R24, R16, -0x2, R5 ;  /* 0xfffffffe10187824 */ /* 0x000fc400078e0205 */
[----:B------:R-:W-:Y:S01]  /*2460*/  FMUL.FTZ R81, R81, UR10 ;  /* 0x0000000a51517c20 */ /* 0x000fe20008410000 */
[----:B------:R-:W-:Y:S01]  /*2470*/  FMUL.FTZ R85, R85, UR10 ;  /* 0x0000000a55557c20 */ /* 0x000fe20008410000 */
[----:B------:R-:W-:Y:S01]  /*2480*/  PLOP3.LUT P2, PT, PT, PT, UP1, 0x40, 0x0 ;  /* 0x000000000000781c */ /* 0x000fe20003f4e818 */
[----:B------:R4:W0:Y:S01]  /*2490*/  MUFU.TANH R50, R53 ;  /* 0x0000003500327308 */ /* 0x0008220000002400 */
[----:B-----5:R-:W-:Y:S01]  /*24a0*/  FMUL.FTZ R49, R55, UR10 ;  /* 0x0000000a37317c20 */ /* 0x020fe20008410000 */
[----:B------:R-:W-:Y:S01]  /*24b0*/  FMUL.FTZ R55, R62, UR10 ;  /* 0x0000000a3e377c20 */ /* 0x000fe20008410000 */
[----:B------:R-:W-:Y:S01]  /*24c0*/  @!P1 PRMT R3, RZ, 0x654, R3 ;  /* 0x00000654ff039816 */ /* 0x000fe20000000003 */
[----:B--2---:R-:W-:Y:S02]  /*24d0*/  IMAD R5, R7, UR42, R24 ;  /* 0x0000002a07057c24 */ /* 0x004fe4000f8e0218 */
[----:B------:R-:W-:Y:S01]  /*24e0*/  FMUL.FTZ R71, R71, UR10 ;  /* 0x0000000a47477c20 */ /* 0x000fe20008410000 */
[----:B------:R-:W-:Y:S01]  /*24f0*/  FMUL.FTZ R75, R75, UR10 ;  /* 0x0000000a4b4b7c20 */ /* 0x000fe20008410000 */
[----:B------:R2:W-:Y:S01]  /*2500*/  @!P1 SYNCS.ARRIVE.TRANS64.RED.A1T0 RZ, [R3+URZ], RZ ;  /* 0x000000ff03ff99a7 */ /* 0x0005e2000810043f */
[----:B------:R5:W0:Y:S01]  /*2510*/  MUFU.TANH R107, R57 ;  /* 0x00000039006b7308 */ /* 0x000a220000002400 */
[----:B----4-:R-:W-:Y:S01]  /*2520*/  FMUL.FTZ R53, R59, UR10 ;  /* 0x0000000a3b357c20 */ /* 0x010fe20008410000 */
[----:B------:R-:W-:Y:S01]  /*2530*/  FMUL.FTZ R59, R66, UR10 ;  /* 0x0000000a423b7c20 */ /* 0x000fe20008410000 */
[----:B---3--:R-:W-:Y:S01]  /*2540*/  IMAD.IADD R5, R5, 0x1, -R8 ;  /* 0x0000000105057824 */ /* 0x008fe200078e0a08 */
[----:B------:R-:W-:Y:S01]  /*2550*/  LEA R66, R88, 0xffffff80, 0x7 ;  /* 0xffffff8058427811 */ /* 0x000fe200078e38ff */
[----:B--2---:R-:W-:-:S03]  /*2560*/  IMAD R3, R7, UR42, R70 ;  /* 0x0000002a07037c24 */ /* 0x004fc6000f8e0246 */
[----:B------:R-:W2:Y:S01]  /*2570*/  MUFU.TANH R4, R4 ;  /* 0x0000000400047308 */ /* 0x000ea20000002400 */
[----:B-----5:R-:W-:Y:S01]  /*2580*/  FMUL.FTZ R57, R63, UR10 ;  /* 0x0000000a3f397c20 */ /* 0x020fe20008410000 */
[----:B------:R-:W-:-:S06]  /*2590*/  VIADD R82, R5, UR6 ;  /* 0x0000000605527c36 */ /* 0x000fcc0008000000 */
        /* <DEDUP_REMOVED lines=54> */
[----:B--2---:R-:W-:-:S04]  /*2900*/  VIADD R75, R5, UR49 ;  /* 0x00000031054b7c36 */ /* 0x004fc80008000000 */
[----:B------:R-:W-:Y:S01]  /*2910*/  IMAD.IADD R24, R75, 0x1, R92 ;  /* 0x000000014b187824 */ /* 0x000fe200078e025c */
[----:B---34-:R-:W-:Y:S06]  /*2920*/  @P2 BRA `(.L_x_7806) ;  /* 0x00000000005c2947 */ /* 0x018fec0003800000 */
        /* <DEDUP_REMOVED lines=13> */
.L_x_7808:
[----:B------:R-:W-:-:S06]  /*2a00*/  UISETP.NE.AND UP2, UPT, UR7, 0x1, UPT ;  /* 0x000000010700788c */ /* 0x000fcc000bf45270 */
[----:B------:R-:W-:-:S05]  /*2a10*/  PLOP3.LUT P2, PT, PT, PT, UP2, 0x80, 0x0 ;  /* 0x000000000000781c */ /* 0x000fca0003f4f028 */
[----:B------:R-:W-:-:S08]  /*2a20*/  @UP2 ULDC.64 UR10, c[0x0][0x9e8] ;  /* 0x00027a00000a2ab9 */ /* 0x000fd00000000a00 */
[----:B------:R-:W-:-:S05]  /*2a30*/  @P2 IMAD.HI.U32 R5, R3, UR10, RZ ;  /* 0x0000000a03052c27 */ /* 0x000fca000f8e00ff */
[----:B------:R-:W-:-:S07]  /*2a40*/  @P2 SHF.R.U32.HI R3, RZ, UR11, R5 ;  /* 0x0000000bff032c19 */ /* 0x000fce0008011605 */
.L_x_7809:
[----:B------:R-:W-:Y:S05]  /*2a50*/  BSYNC B0 ;  /* 0x0000000000007941 */ /* 0x000fea0003800000 */
.L_x_7807:
[----:B------:R-:W-:-:S04]  /*2a60*/  IMAD R3, R3, UR7, -R66 ;  /* 0x0000000703037c24 */ /* 0x000fc8000f8e0a42 */
[----:B------:R-:W-:-:S05]  /*2a70*/  IMAD R3, R16, -0x2, R3 ;  /* 0xfffffffe10037824 */ /* 0x000fca00078e0203 */
[----:B------:R-:W-:Y:S02]  /*2a80*/  VIMNMX R24, R24, R3, !PT ;  /* 0x0000000318187248 */ /* 0x000fe40007fe0100 */
[----:B------:R-:W-:-:S07]  /*2a90*/  VIADDMNMX R13, R3, UR7, R13, PT ;  /* 0x00000007030d7c46 */ /* 0x000fce000b80010d */
.L_x_7806:
        /* <DEDUP_REMOVED lines=9> */
[----:B------:R-:W-:Y:S02]  /*2b30*/  P2R R92, PR, RZ, 0x20 ;  /* 0x00000020ff5c7803 */ /* 0x000fe40000000000 */
[----:B------:R-:W-:Y:S02]  /*2b40*/  ISETP.LT.OR P3, PT, R13, 0xa, P3 ;  /* 0x0000000a0d00780c */ /* 0x000fe40001f61670 */
[----:B------:R-:W-:Y:S02]  /*2b50*/  ISETP.GT.AND P4, PT, R24, 0x8, !P4 ;  /* 0x000000081800780c */ /* 0x000fe40006784270 */
[----:B------:R-:W-:-:S02]  /*2b60*/  ISETP.GE.AND P5, PT, R70, 0x11, PT ;  /* 0x000000114600780c */ /* 0x000fc40003fa6270 */
[----:B------:R-:W-:Y:S02]  /*2b70*/  FSEL R123, R90, -INF , !P3 ;  /* 0xff8000005a7b7808 */ /* 0x000fe40005800000 */
[----:B------:R-:W-:Y:S02]  /*2b80*/  ISETP.LT.OR P4, PT, R13, 0x9, P4 ;  /* 0x000000090d00780c */ /* 0x000fe40002781670 */
[----:B------:R-:W-:Y:S02]  /*2b90*/  ISETP.GT.AND P3, PT, R24, 0x10, !P5 ;  /* 0x000000101800780c */ /* 0x000fe40006f64270 */
[----:B-1----:R-:W-:Y:S01]  /*2ba0*/  FSEL R121, R26, -INF , !P4 ;  /* 0xff8000001a797808 */ /* 0x002fe20006000000 */
[----:B0-----:R-:W-:Y:S01]  /*2bb0*/  IMAD.IADD R26, R75, 0x1, R28 ;  /* 0x000000014b1a7824 */ /* 0x001fe200078e021c */
        /* <DEDUP_REMOVED lines=137> */
[----:B------:R-:W-:Y:S02]  /*3450*/  ISETP.GT.AND P6, PT, R24, 0x79, !P6 ;  /* 0x000000791800780c */ /* 0x000fe400077c4270 */
[----:B------:R-:W-:Y:S02]  /*3460*/  VIADDMNMX R24, R28, R82, R71, PT ;  /* 0x000000521c187246 */ /* 0x000fe40003800147 */
[----:B------:R-:W-:-:S04]  /*3470*/  ISETP.LT.OR P6, PT, R13, 0x7a, P6 ;  /* 0x0000007a0d00780c */ /* 0x000fc800037c1670 */
        /* <DEDUP_REMOVED lines=17> */
.L_x_7812:
[----:B------:R-:W-:-:S06]  /*3590*/  UISETP.NE.AND UP2, UPT, UR7, 0x1, UPT ;  /* 0x000000010700788c */ /* 0x000fcc000bf45270 */
[----:B------:R-:W-:-:S05]  /*35a0*/  PLOP3.LUT P6, PT, PT, PT, UP2, 0x80, 0x0 ;  /* 0x000000000000781c */ /* 0x000fca0003fcf028 */
[----:B------:R-:W-:-:S08]  /*35b0*/  @UP2 ULDC.64 UR10, c[0x0][0x9e8] ;  /* 0x00027a00000a2ab9 */ /* 0x000fd00000000a00 */
[----:B------:R-:W-:Y:S01]  /*35c0*/  @P6 IMAD.HI.U32 R4, R61, UR10, RZ ;  /* 0x0000000a3d046c27 */ /* 0x000fe2000f8e00ff */
[----:B------:R-:W-:-:S13]  /*35d0*/  PLOP3.LUT P6, PT, PT, PT, UP2, 0x80, 0x0 ;  /* 0x000000000000781c */ /* 0x000fda0003fcf028 */
[----:B------:R-:W-:-:S07]  /*35e0*/  @P6 SHF.R.U32.HI R61, RZ, UR11, R4 ;  /* 0x0000000bff3d6c19 */ /* 0x000fce0008011604 */
.L_x_7813:
[----:B------:R-:W-:Y:S05]  /*35f0*/  BSYNC B0 ;  /* 0x0000000000007941 */ /* 0x000fea0003800000 */
.L_x_7811:
[----:B------:R-:W-:-:S04]  /*3600*/  IMAD R61, R61, UR7, -R66 ;  /* 0x000000073d3d7c24 */ /* 0x000fc8000f8e0a42 */
[----:B------:R-:W-:-:S05]  /*3610*/  IMAD R61, R16, -0x2, R61 ;  /* 0xfffffffe103d7824 */ /* 0x000fca00078e023d */
[----:B------:R-:W-:Y:S02]  /*3620*/  VIMNMX R26, R26, R61, !PT ;  /* 0x0000003d1a1a7248 */ /* 0x000fe40007fe0100 */
[----:B------:R-:W-:-:S07]  /*3630*/  VIADDMNMX R24, R61, UR7, R24, PT ;  /* 0x000000073d187c46 */ /* 0x000fce000b800118 */
.L_x_7810:
[----:B------:R-:W-:Y:S01]  /*3640*/  ISETP.GT.AND P2, PT, R26, 0x1, !P2 ;  /* 0x000000011a00780c */ /* 0x000fe20005744270 */
[----:B------:R-:W-:Y:S01]  /*3650*/  ULDC UR10, c[0x0][0x988] ;  /* 0x00026200000a7ab9 */ /* 0x000fe20000000800 */
[----:B------:R-:W-:Y:S01]  /*3660*/  ISETP.NE.AND P6, PT, R90, RZ, PT ;  /* 0x000000ff5a00720c */ /* 0x000fe20003fc5270 */
[----:B------:R-:W-:Y:S01]  /*3670*/  @UP0 ULDC UR15, c[0x0][0x450] ;  /* 0x00011400000f0ab9 */ /* 0x000fe20000000800 */
[----:B------:R-:W-:Y:S01]  /*3680*/  ISETP.LT.OR P2, PT, R24, 0x2, P2 ;  /* 0x000000021800780c */ /* 0x000fe20001741670 */
[----:B------:R-:W-:Y:S01]  /*3690*/  UMOV UR14, UR36 ;  /* 0x00000024000e7c82 */ /* 0x000fe20008000000 */
        /* <DEDUP_REMOVED lines=16> */
[----:B------:R-:W-:Y:S02]  /*37a0*/  ISETP.GT.AND P2, PT, R26, 0x10, !P6 ;  /* 0x000000101a00780c */ /* 0x000fe40007744270 */
[----:B------:R-:W-:Y:S02]  /*37b0*/  FMNMX.FTZ R4, R117, R4, !PT ;  /* 0x0000000475047209 */ /* 0x000fe40007810000 */
        /* <DEDUP_REMOVED lines=57> */
[----:B------:R-:W-:Y:S02]  /*3b50*/  ISETP.GT.AND P3, PT, R26, 0x70, !P3 ;  /* 0x000000701a00780c */ /* 0x000fe40005f64270 */
[----:B------:R-:W-:Y:S02]  /*3b60*/  FSEL R43, R43, -INF , !P2 ;  /* 0xff8000002b2b7808 */ /* 0x000fe40005000000 */
[----:B------:R-:W-:Y:S02]  /*3b70*/  ISETP.NE.AND P2, PT, R48, RZ, PT ;  /* 0x000000ff3000720c */ /* 0x000fe40003f45270 */
[C---:B------:R-:W-:Y:S02]  /*3b80*/  ISETP.GT.AND P4, PT, R26.reuse, 0x71, !P4 ;  /* 0x000000711a00780c */ /* 0x040fe40006784270 */
[----:B------:R-:W-:Y:S02]  /*3b90*/  ISETP.GT.AND P2, PT, R26, 0x31, !P2 ;  /* 0x000000311a00780c */ /* 0x000fe40005744270 */
[----:B------:R-:W-:-:S02]  /*3ba0*/  ISETP.LT.OR P3, PT, R24, 0x71, P3 ;  /* 0x000000711800780c */ /* 0x000fc40001f61670 */
[----:B------:R-:W-:Y:S02]  /*3bb0*/  ISETP.LT.OR P2, PT, R24, 0x32, P2 ;  /* 0x000000321800780c */ /* 0x000fe40001741670 */
[----:B------:R-:W-:Y:S02]  /*3bc0*/  ISETP.GT.AND P5, PT, R26, 0x78, !P5 ;  /* 0x000000781a00780c */ /* 0x000fe40006fa4270 */
[----:B------:R-:W-:Y:S02]  /*3bd0*/  FSEL R45, R45, -INF , !P2 ;  /* 0xff8000002d2d7808 */ /* 0x000fe40005000000 */
[----:B------:R-:W-:Y:S02]  /*3be0*/  ISETP.NE.AND P2, PT, R46, RZ, PT ;  /* 0x000000ff2e00720c */ /* 0x000fe40003f45270 */
[----:B------:R-:W-:Y:S02]  /*3bf0*/  ISETP.LT.OR P4, PT, R24, 0x72, P4 ;  /* 0x000000721800780c */ /* 0x000fe40002781670 */
[----:B------:R-:W-:-:S02]  /*3c00*/  ISETP.GT.AND P2, PT, R26, 0x38, !P2 ;  /* 0x000000381a00780c */ /* 0x000fc40005744270 */
[C---:B------:R-:W-:Y:S02]  /*3c10*/  ISETP.LT.OR P5, PT, R24.reuse, 0x79, P5 ;  /* 0x000000791800780c */ /* 0x040fe40002fa1670 */
[----:B------:R-:W-:-:S04]  /*3c20*/  ISETP.LT.OR P2, PT, R24, 0x39, P2 ;  /* 0x000000391800780c */ /* 0x000fc80001741670 */
[----:B------:R-:W-:Y:S02]  /*3c30*/  FSEL R47, R47, -INF , !P2 ;  /* 0xff8000002f2f7808 */ /* 0x000fe40005000000 */
[----:B------:R-:W-:Y:S02]  /*3c40*/  ISETP.GT.AND P2, PT, R26, 0x39, !P6 ;  /* 0x000000391a00780c */ /* 0x000fe40007744270 */
[----:B------:R-:W-:Y:S02]  /*3c50*/  ISETP.NE.AND P6, PT, R73, RZ, PT ;  /* 0x000000ff4900720c */ /* 0x000fe40003fc5270 */
[----:B------:R-:W-:Y:S01]  /*3c60*/  ISETP.LT.OR P2, PT, R24, 0x3a, P2 ;  /* 0x0000003a1800780c */ /* 0x000fe20001741670 */
[----:B------:R-:W0:Y:S03]  /*3c70*/  SHFL.BFLY PT, R73, R28, 0x2, 0x1f ;  /* 0x0c401f001c497f89 */ /* 0x000e2600000e0000 */
[----:B------:R-:W-:-:S02]  /*3c80*/  FSEL R49, R49, -INF , !P2 ;  /* 0xff80000031317808 */ /* 0x000fc40005000000 */
[----:B------:R-:W-:-:S04]  /*3c90*/  ISETP.NE.AND P2, PT, R50, RZ, PT ;  /* 0x000000ff3200720c */ /* 0x000fc80003f45270 */
[----:B------:R-:W-:-:S04]  /*3ca0*/  ISETP.GT.AND P2, PT, R26, 0x40, !P2 ;  /* 0x000000401a00780c */ /* 0x000fc80005744270 */
[----:B------:R-:W-:-:S04]  /*3cb0*/  ISETP.LT.OR P2, PT, R24, 0x41, P2 ;  /* 0x000000411800780c */ /* 0x000fc80001741670 */
[----:B------:R-:W-:Y:S02]  /*3cc0*/  FSEL R51, R51, -INF , !P2 ;  /* 0xff80000033337808 */ /* 0x000fe40005000000 */
[----:B------:R-:W-:-:S04]  /*3cd0*/  ISETP.NE.AND P2, PT, R56, RZ, PT ;  /* 0x000000ff3800720c */ /* 0x000fc80003f45270 */
[----:B------:R-:W-:Y:S02]  /*3ce0*/  ISETP.GT.AND P2, PT, R26, 0x41, !P2 ;  /* 0x000000411a00780c */ /* 0x000fe40005744270 */
[----:B0-----:R-:W-:Y:S02]  /*3cf0*/  FMNMX.FTZ R73, R28, R73, !PT ;  /* 0x000000491c497209 */ /* 0x001fe40007810000 */
[----:B------:R-:W-:-:S03]  /*3d00*/  ISETP.LT.OR P2, PT, R24, 0x42, P2 ;  /* 0x000000421800780c */ /* 0x000fc60001741670 */
[----:B------:R-:W0:Y:S01]  /*3d10*/  SHFL.BFLY PT, R4, R73, 0x1, 0x1f ;  /* 0x0c201f0049047f89 */ /* 0x000e2200000e0000 */
[----:B------:R-:W-:Y:S02]  /*3d20*/  FSEL R53, R53, -INF , !P2 ;  /* 0xff80000035357808 */ /* 0x000fe40005000000 */
[----:B------:R-:W-:-:S04]  /*3d30*/  ISETP.NE.AND P2, PT, R96, RZ, PT ;  /* 0x000000ff6000720c */ /* 0x000fc80003f45270 */
[----:B------:R-:W-:-:S04]  /*3d40*/  ISETP.GT.AND P2, PT, R26, 0x48, !P2 ;  /* 0x000000481a00780c */ /* 0x000fc80005744270 */
[----:B------:R-:W-:-:S04]  /*3d50*/  ISETP.LT.OR P2, PT, R24, 0x49, P2 ;  /* 0x000000491800780c */ /* 0x000fc80001741670 */
[----:B------:R-:W-:Y:S02]  /*3d60*/  FSEL R55, R55, -INF , !P2 ;  /* 0xff80000037377808 */ /* 0x000fe40005000000 */
[----:B------:R-:W-:-:S04]  /*3d70*/  ISETP.NE.AND P2, PT, R60, RZ, PT ;  /* 0x000000ff3c00720c */ /* 0x000fc80003f45270 */
[----:B------:R-:W-:Y:S02]  /*3d80*/  ISETP.GT.AND P2, PT, R26, 0x49, !P2 ;  /* 0x000000491a00780c */ /* 0x000fe40005744270 */
[----:B0-----:R-:W-:Y:S02]  /*3d90*/  FMNMX.FTZ R4, R73, R4, !PT ;  /* 0x0000000449047209 */ /* 0x001fe40007810000 */
[----:B------:R-:W-:-:S04]  /*3da0*/  ISETP.LT.OR P2, PT, R24, 0x4a, P2 ;  /* 0x0000004a1800780c */ /* 0x000fc80001741670 */
[----:B------:R-:W-:Y:S02]  /*3db0*/  FSEL R57, R57, -INF , !P2 ;  /* 0xff80000039397808 */ /* 0x000fe40005000000 */
[----:B------:R-:W-:-:S04]  /*3dc0*/  ISETP.NE.AND P2, PT, R98, RZ, PT ;  /* 0x000000ff6200720c */ /* 0x000fc80003f45270 */
[----:B------:R-:W-:-:S04]  /*3dd0*/  ISETP.GT.AND P2, PT, R26, 0x50, !P2 ;  /* 0x000000501a00780c */ /* 0x000fc80005744270 */
[----:B------:R-:W-:-:S04]  /*3de0*/  ISETP.LT.OR P2, PT, R24, 0x51, P2 ;  /* 0x000000511800780c */ /* 0x000fc80001741670 */
[----:B------:R-:W-:Y:S02]  /*3df0*/  FSEL R59, R59, -INF , !P2 ;  /* 0xff8000003b3b7808 */ /* 0x000fe40005000000 */
[----:B------:R-:W-:-:S04]  /*3e00*/  ISETP.NE.AND P2, PT, R64, RZ, PT ;  /* 0x000000ff4000720c */ /* 0x000fc80003f45270 */
[----:B------:R-:W-:-:S04]  /*3e10*/  ISETP.GT.AND P2, PT, R26, 0x51, !P2 ;  /* 0x000000511a00780c */ /* 0x000fc80005744270 */
[----:B------:R-:W-:-:S04]  /*3e20*/  ISETP.LT.OR P2, PT, R24, 0x52, P2 ;  /* 0x000000521800780c */ /* 0x000fc80001741670 */
[----:B------:R-:W-:Y:S01]  /*3e30*/  FSEL R71, R6, -INF , !P2 ;  /* 0xff80000006477808 */ /* 0x000fe20005000000 */
[----:B------:R-:W-:Y:S01]  /*3e40*/  IMAD.U32 R6, RZ, RZ, UR10 ;  /* 0x0000000aff067e24 */ /* 0x000fe2000f8e00ff */
[----:B------:R-:W-:Y:S01]  /*3e50*/  ISETP.NE.AND P2, PT, R65, RZ, PT ;  /* 0x000000ff4100720c */ /* 0x000fe20003f45270 */
[----:B------:R-:W-:Y:S02]  /*3e60*/  @UP0 ULDC UR10, c[0x0][0x44c] ;  /* 0x00011300000a0ab9 */ /* 0x000fe40000000800 */
[----:B------:R-:W-:Y:S01]  /*3e70*/  UIMAD.WIDE.U32 UR10, UR36, UR10, URZ ;  /* 0x0000000a240a72a5 */ /* 0x000fe2000f8e003f */
[----:B------:R-:W-:-:S03]  /*3e80*/  ISETP.GT.AND P2, PT, R26, 0x58, !P2 ;  /* 0x000000581a00780c */ /* 0x000fc60005744270 */
[----:B------:R-:W-:Y:S01]  /*3e90*/  @UP0 USHF.R.U32.HI UR14, URZ, UR15, UR11 ;  /* 0x0000000f3f0e0299 */ /* 0x000fe2000801160b */
[----:B------:R-:W-:-:S03]  /*3ea0*/  ISETP.LT.OR P2, PT, R24, 0x59, P2 ;  /* 0x000000591800780c */ /* 0x000fc60001741670 */
[----:B------:R-:W-:Y:S01]  /*3eb0*/  UIADD3 UR52, UR52, UR14, URZ ;  /* 0x0000000e34347290 */ /* 0x000fe2000fffe03f */
[----:B------:R-:W-:Y:S02]  /*3ec0*/  FSEL R67, R67, -INF , !P2 ;  /* 0xff80000043437808 */ /* 0x000fe40005000000 */
[----:B------:R-:W-:Y:S01]  /*3ed0*/  ISETP.NE.AND P2, PT, R68, RZ, PT ;  /* 0x000000ff4400720c */ /* 0x000fe20003f45270 */
[----:B------:R-:W-:-:S03]  /*3ee0*/  UIADD3 UR6, UR52, UR6, URZ ;  /* 0x0000000634067290 */ /* 0x000fc6000fffe03f */
[----:B------:R-:W-:-:S04]  /*3ef0*/  ISETP.GT.AND P2, PT, R26, 0x59, !P2 ;  /* 0x000000591a00780c */ /* 0x000fc80005744270 */
        /* <DEDUP_REMOVED lines=9> */
[----:B------:R-:W-:Y:S02]  /*3f90*/  FSEL R63, R63, -INF , !P2 ;  /* 0xff8000003f3f7808 */ /* 0x000fe40005000000 */
[----:B------:R-:W-:Y:S02]  /*3fa0*/  ISETP.GT.AND P2, PT, R26, 0x68, !P6 ;  /* 0x000000681a00780c */ /* 0x000fe40007744270 */
[----:B------:R-:W-:Y:S01]  /*3fb0*/  ISETP.NE.AND P6, PT, R30, RZ, PT ;  /* 0x000000ff1e00720c */ /* 0x000fe20003fc5270 */
[----:B------:R-:W-:Y:S01]  /*3fc0*/  FMUL.FTZ R30, R4, R6 ;  /* 0x00000006041e7220 */ /* 0x000fe20000410000 */
[----:B------:R-:W-:-:S04]  /*3fd0*/  ISETP.LT.OR P2, PT, R24, 0x69, P2 ;  /* 0x000000691800780c */ /* 0x000fc80001741670 */
[----:B------:R-:W-:Y:S02]  /*3fe0*/  FSEL R65, R78, -INF , !P2 ;  /* 0xff8000004e417808 */ /* 0x000fe40005000000 */
[----:B------:R-:W-:-:S04]  /*3ff0*/  FSETP.NEU.FTZ.AND P2, PT, R4, -INF , PT ;  /* 0xff8000000400780b */ /* 0x000fc80003f5d000 */
[----:B------:R-:W-:Y:S02]  /*4000*/  FSEL R30, R30, RZ, P2 ;  /* 0x000000ff1e1e7208 */ /* 0x000fe40001000000 */
[----:B------:R-:W-:Y:S02]  /*4010*/  ISETP.GT.AND P2, PT, R26, RZ, !P6 ;  /* 0x000000ff1a00720c */ /* 0x000fe40007744270 */
[----:B------:R-:W-:Y:S01]  /*4020*/  ISETP.NE.AND P6, PT, R58, RZ, PT ;  /* 0x000000ff3a00720c */ /* 0x000fe20003fc5270 */
[-CC-:B------:R-:W-:Y:S01]  /*4030*/  FFMA.FTZ R170, R111, R6.reuse, -R30.reuse ;  /* 0x000000066faa7223 */ /* 0x180fe2000001081e */
[----:B------:R-:W-:Y:S01]  /*4040*/  ISETP.LT.OR P2, PT, R24, 0x1, P2 ;  /* 0x000000011800780c */ /* 0x000fe20001741670 */
[-CC-:B------:R-:W-:Y:S01]  /*4050*/  FFMA.FTZ R164, R109, R6.reuse, -R30.reuse ;  /* 0x000000066da47223 */ /* 0x180fe2000001081e */
[----:B------:R-:W-:Y:S01]  /*4060*/  FSEL R109, R12, -INF , !P3 ;  /* 0xff8000000c6d7808 */ /* 0x000fe20005800000 */
[-CC-:B------:R-:W-:Y:S01]  /*4070*/  FFMA.FTZ R168, R113, R6.reuse, -R30.reuse ;  /* 0x0000000671a87223 */ /* 0x180fe2000001081e */
[----:B------:R-:W-:Y:S01]  /*4080*/  FSEL R0, R0, -INF , !P2 ;  /* 0xff80000000007808 */ /* 0x000fe20005000000 */
[-CC-:B------:R-:W-:Y:S01]  /*4090*/  FFMA.FTZ R174, R115, R6.reuse, -R30.reuse ;  /* 0x0000000673ae7223 */ /* 0x180fe2000001081e */
[----:B------:R-:W-:Y:S01]  /*40a0*/  ISETP.NE.AND P2, PT, R76, RZ, PT ;  /* 0x000000ff4c00720c */ /* 0x000fe20003f45270 */
[-CC-:B------:R-:W-:Y:S01]  /*40b0*/  FFMA.FTZ R172, R117, R6.reuse, -R30.reuse ;  /* 0x0000000675ac7223 */ /* 0x180fe2000001081e */
[----:B------:R-:W-:Y:S01]  /*40c0*/  FMNMX.FTZ R28, R0, R15, !PT ;  /* 0x0000000f001c7209 */ /* 0x000fe20007810000 */
[-CC-:B------:R-:W-:Y:S01]  /*40d0*/  FFMA.FTZ R180, R77, R6.reuse, -R30.reuse ;  /* 0x000000064db47223 */ /* 0x180fe2000001081e */
[----:B------:R-:W-:Y:S01]  /*40e0*/  ISETP.GT.AND P2, PT, R26, 0x69, !P2 ;  /* 0x000000691a00780c */ /* 0x000fe20005744270 */
[--C-:B------:R-:W-:Y:S01]  /*40f0*/  FFMA.FTZ R73, R119, R6, -R30.reuse ;  /* 0x0000000677497223 */ /* 0x100fe2000001081e */
[----:B------:R-:W-:Y:S01]  /*4100*/  FMNMX.FTZ R28, R21, R28, !PT ;  /* 0x0000001c151c7209 */ /* 0x000fe20007810000 */
[--C-:B------:R-:W-:Y:S01]  /*4110*/  FFMA.FTZ R182, R121, R6, -R30.reuse ;  /* 0x0000000679b67223 */ /* 0x100fe2000001081e */
[----:B------:R-:W-:Y:S01]  /*4120*/  ISETP.LT.OR P2, PT, R24, 0x6a, P2 ;  /* 0x0000006a1800780c */ /* 0x000fe20001741670 */
[----:B------:R-:W-:Y:S01]  /*4130*/  MUFU.EX2 R180, R180 ;  /* 0x000000b400b47308 */ /* 0x000fe20000000800 */
[----:B------:R-:W-:Y:S01]  /*4140*/  FMNMX.FTZ R28, R25, R28, !PT ;  /* 0x0000001c191c7209 */ /* 0x000fe20007810000 */
[-CC-:B------:R-:W-:Y:S01]  /*4150*/  FFMA.FTZ R75, R123, R6.reuse, -R30.reuse ;  /* 0x000000067b4b7223 */ /* 0x180fe2000001081e */
[----:B------:R-:W-:Y:S01]  /*4160*/  FSEL R111, R2, -INF , !P2 ;  /* 0xff800000026f7808 */ /* 0x000fe20005000000 */
[--C-:B------:R-:W-:Y:S01]  /*4170*/  FFMA.FTZ R2, R107, R6, -R30.reuse ;  /* 0x000000066b027223 */ /* 0x100fe2000001081e */
[----:B------:R-:W-:Y:S01]  /*4180*/  FMNMX.FTZ R28, R27, R28, !PT ;  /* 0x0000001c1b1c7209 */ /* 0x000fe20007810000 */
[--C-:B------:R-:W-:Y:S01]  /*4190*/  FFMA.FTZ R176, R125, R6, -R30.reuse ;  /* 0x000000067db07223 */ /* 0x100fe2000001081e */
[----:B------:R-:W-:Y:S01]  /*41a0*/  ISETP.GT.AND P6, PT, R26, 0x79, !P6 ;  /* 0x000000791a00780c */ /* 0x000fe200077c4270 */
[----:B------:R-:W-:Y:S01]  /*41b0*/  MUFU.EX2 R117, R2 ;  /* 0x0000000200757308 */ /* 0x000fe20000000800 */
[----:B------:R-:W-:Y:S01]  /*41c0*/  FMNMX.FTZ R28, R29, R28, !PT ;  /* 0x0000001c1d1c7209 */ /* 0x000fe20007810000 */
[-CC-:B------:R-:W-:Y:S01]  /*41d0*/  FFMA.FTZ R77, R127, R6.reuse, -R30.reuse ;  /* 0x000000067f4d7223 */ /* 0x180fe2000001081e */
[----:B------:R-:W-:Y:S01]  /*41e0*/  FSEL R113, R10, -INF , !P4 ;  /* 0xff8000000a717808 */ /* 0x000fe20006000000 */
[--C-:B------:R-:W-:Y:S01]  /*41f0*/  FFMA.FTZ R10, R103, R6, -R30.reuse ;  /* 0x00000006670a7223 */ /* 0x100fe2000001081e */
[----:B------:R-:W-:Y:S01]  /*4200*/  FMNMX.FTZ R28, R31, R28, !PT ;  /* 0x0000001c1f1c7209 */ /* 0x000fe20007810000 */
[--C-:B------:R-:W-:Y:S01]  /*4210*/  FFMA.FTZ R11, R11, R6, -R30.reuse ;  /* 0x000000060b0b7223 */ /* 0x100fe2000001081e */
[----:B------:R-:W-:Y:S01]  /*4220*/  ISETP.LT.OR P6, PT, R24, 0x7a, P6 ;  /* 0x0000007a1800780c */ /* 0x000fe200037c1670 */
[----:B------:R-:W0:Y:S01]  /*4230*/  MUFU.EX2 R73, R73 ;  /* 0x0000004900497308 */ /* 0x000e220000000800 */
[----:B------:R-:W-:Y:S01]  /*4240*/  FMNMX.FTZ R28, R33, R28, !PT ;  /* 0x0000001c211c7209 */ /* 0x000fe20007810000 */
[-CC-:B------:R-:W-:Y:S01]  /*4250*/  FFMA.FTZ R178, R129, R6.reuse, -R30.reuse ;  /* 0x0000000681b27223 */ /* 0x180fe2000001081e */
[----:B------:R-:W-:Y:S01]  /*4260*/  FSEL R107, R14, -INF , !P5 ;  /* 0xff8000000e6b7808 */ /* 0x000fe20006800000 */
[--C-:B------:R-:W-:Y:S01]  /*4270*/  FFMA.FTZ R12, R5, R6, -R30.reuse ;  /* 0x00000006050c7223 */ /* 0x100fe2000001081e */
[----:B------:R-:W-:Y:S01]  /*4280*/  FMNMX.FTZ R28, R35, R28, !PT ;  /* 0x0000001c231c7209 */ /* 0x000fe20007810000 */
[--C-:B------:R-:W-:Y:S01]  /*4290*/  FFMA.FTZ R79, R79, R6, -R30.reuse ;  /* 0x000000064f4f7223 */ /* 0x100fe2000001081e */
[----:B------:R-:W-:Y:S01]  /*42a0*/  FSEL R115, R20, -INF , !P6 ;  /* 0xff80000014737808 */ /* 0x000fe20007000000 */
        /* <DEDUP_REMOVED lines=23> */
[----:B------:R-:W-:Y:S01]  /*4420*/  FFMA.FTZ R3, R3, R6, -R30 ;  /* 0x0000000603037223 */ /* 0x000fe2000001081e */
[----:B------:R-:W4:Y:S01]  /*4430*/  MUFU.EX2 R77, R77 ;  /* 0x0000004d004d7308 */ /* 0x000f220000000800 */
[----:B------:R-:W-:-:S04]  /*4440*/  FMNMX.FTZ R28, R49, R28, !PT ;  /* 0x0000001c311c7209 */ /* 0x000fc80007810000 */
[----:B------:R-:W-:-:S03]  /*4450*/  FMNMX.FTZ R28, R51, R28, !PT ;  /* 0x0000001c331c7209 */ /* 0x000fc60007810000 */
[----:B------:R0:W-:Y:S01]  /*4460*/  MUFU.EX2 R158, R11 ;  /* 0x0000000b009e7308 */ /* 0x0001e20000000800 */
[----:B------:R-:W-:-:S04]  /*4470*/  FMNMX.FTZ R28, R53, R28, !PT ;  /* 0x0000001c351c7209 */ /* 0x000fc80007810000 */
[----:B------:R-:W-:-:S03]  /*4480*/  FMNMX.FTZ R28, R55, R28, !PT ;  /* 0x0000001c371c7209 */ /* 0x000fc60007810000 */
[----:B------:R-:W5:Y:S01]  /*4490*/  MUFU.EX2 R178, R178 ;  /* 0x000000b200b27308 */ /* 0x000f620000000800 */
[----:B------:R-:W-:Y:S01]  /*44a0*/  FMNMX.FTZ R28, R57, R28, !PT ;  /* 0x0000001c391c7209 */ /* 0x000fe20007810000 */
[----:B0-----:R-:W-:Y:S01]  /*44b0*/  FADD.FTZ R11, R180, R73 ;  /* 0x00000049b40b7221 */ /* 0x001fe20000010000 */
[----:B------:R-:W-:Y:S02]  /*44c0*/  F2FP.F16.F32.PACK_AB R180, R73, R180 ;  /* 0x000000b449b4723e */ /* 0x000fe400000000ff */
[----:B------:R-:W-:Y:S01]  /*44d0*/  FMNMX.FTZ R28, R59, R28, !PT ;  /* 0x0000001c3b1c7209 */ /* 0x000fe20007810000 */
[----:B-1----:R-:W-:Y:S01]  /*44e0*/  FADD.FTZ R32, R182, R11 ;  /* 0x0000000bb6207221 */ /* 0x002fe20000010000 */
[----:B--2---:R-:W-:Y:S01]  /*44f0*/  F2FP.F16.F32.PACK_AB R182, R75, R182 ;  /* 0x000000b64bb6723e */ /* 0x004fe200000000ff */
[----:B------:R-:W0:Y:S01]  /*4500*/  MUFU.EX2 R79, R79 ;  /* 0x0000004f004f7308 */ /* 0x000e220000000800 */
[----:B------:R-:W-:Y:S01]  /*4510*/  FMNMX.FTZ R28, R71, R28, !PT ;  /* 0x0000001c471c7209 */ /* 0x000fe20007810000 */
[----:B------:R-:W-:-:S03]  /*4520*/  FADD.FTZ R11, R75, R32 ;  /* 0x000000204b0b7221 */ /* 0x000fc60000010000 */
[----:B------:R-:W-:Y:S01]  /*4530*/  FMNMX.FTZ R28, R67, R28, !PT ;  /* 0x0000001c431c7209 */ /* 0x000fe20007810000 */
[----:B---3--:R-:W-:Y:S01]  /*4540*/  FADD.FTZ R34, R176, R11 ;  /* 0x0000000bb0227221 */ /* 0x008fe20000010000 */
[----:B----4-:R-:W-:Y:S01]  /*4550*/  F2FP.F16.F32.PACK_AB R176, R77, R176 ;  /* 0x000000b04db0723e */ /* 0x010fe200000000ff */
[----:B------:R-:W1:Y:S01]  /*4560*/  MUFU.EX2 R172, R172 ;  /* 0x000000ac00ac7308 */ /* 0x000e620000000800 */
[----:B------:R-:W-:Y:S01]  /*4570*/  FMNMX.FTZ R28, R61, R28, !PT ;  /* 0x0000001c3d1c7209 */ /* 0x000fe20007810000 */
[----:B------:R-:W-:-:S03]  /*4580*/  FADD.FTZ R11, R77, R34 ;  /* 0x000000224d0b7221 */ /* 0x000fc60000010000 */
[----:B------:R-:W-:Y:S01]  /*4590*/  FMNMX.FTZ R28, R69, R28, !PT ;  /* 0x0000001c451c7209 */ /* 0x000fe20007810000 */
[----:B-----5:R-:W-:Y:S02]  /*45a0*/  FADD.FTZ R34, R178, R11 ;  /* 0x0000000bb2227221 */ /* 0x020fe40000010000 */
        /* <DEDUP_REMOVED lines=10> */
[----:B------:R-:W-:Y:S01]  /*4650*/  FMNMX.FTZ R28, R113, R28, !PT ;  /* 0x0000001c711c7209 */ /* 0x000fe20007810000 */
[C---:B--2---:R-:W-:Y:S01]  /*4660*/  FADD.FTZ R11, R81.reuse, R36 ;  /* 0x00000024510b7221 */ /* 0x044fe20000010000 */
[----:B------:R-:W-:Y:S02]  /*4670*/  F2FP.F16.F32.PACK_AB R172, R81, R172 ;  /* 0x000000ac51ac723e */ /* 0x000fe400000000ff */
[----:B------:R-:W-:-:S03]  /*4680*/  FMNMX.FTZ R28, R107, R28, !PT ;  /* 0x0000001c6b1c7209 */ /* 0x000fc60007810000 */
[----:B------:R-:W2:Y:S01]  /*4690*/  MUFU.EX2 R168, R168 ;  /* 0x000000a800a87308 */ /* 0x000ea20000000800 */
[----:B------:R-:W-:Y:S01]  /*46a0*/  FMNMX.FTZ R28, R115, R28, !PT ;  /* 0x0000001c731c7209 */ /* 0x000fe20007810000 */
[----:B0-----:R-:W-:-:S04]  /*46b0*/  FADD.FTZ R38, R174, R11 ;  /* 0x0000000bae267221 */ /* 0x001fc80000010000 */
[----:B------:R-:W0:Y:S02]  /*46c0*/  SHFL.BFLY PT, R103, R28, 0x2, 0x1f ;  /* 0x0c401f001c677f89 */ /* 0x000e2400000e0000 */
[----:B------:R-:W3:Y:S01]  /*46d0*/  MUFU.EX2 R85, R85 ;  /* 0x0000005500557308 */ /* 0x000ee20000000800 */
[----:B-1----:R-:W-:-:S07]  /*46e0*/  F2FP.F16.F32.PACK_AB R174, R83, R174 ;  /* 0x000000ae53ae723e */ /* 0x002fce00000000ff */
[----:B------:R-:W1:Y:S08]  /*46f0*/  MUFU.EX2 R170, R170 ;  /* 0x000000aa00aa7308 */ /* 0x000e700000000800 */
[----:B------:R-:W4:Y:S01]  /*4700*/  MUFU.EX2 R87, R87 ;  /* 0x0000005700577308 */ /* 0x000f220000000800 */
[----:B0-----:R-:W-:-:S07]  /*4710*/  FMNMX.FTZ R103, R28, R103, !PT ;  /* 0x000000671c677209 */ /* 0x001fce0007810000 */
[----:B------:R0:W-:Y:S01]  /*4720*/  MUFU.EX2 R154, R13 ;  /* 0x0000000d009a7308 */ /* 0x0001e20000000800 */
[----:B------:R-:W5:Y:S07]  /*4730*/  SHFL.BFLY PT, R2, R103, 0x1, 0x1f ;  /* 0x0c201f0067027f89 */ /* 0x000f6e00000e0000 */
[----:B------:R-:W5:Y:S01]  /*4740*/  MUFU.EX2 R164, R164 ;  /* 0x000000a400a47308 */ /* 0x000f620000000800 */
[----:B0-----:R-:W-:-:S04]  /*4750*/  FADD.FTZ R13, R83, R38 ;  /* 0x00000026530d7221 */ /* 0x001fc80000010000 */
[----:B--2---:R-:W-:Y:S01]  /*4760*/  FADD.FTZ R40, R168, R13 ;  /* 0x0000000da8287221 */ /* 0x004fe20000010000 */
[C---:B---3--:R-:W-:Y:S02]  /*4770*/  F2FP.F16.F32.PACK_AB R168, R85.reuse, R168 ;  /* 0x000000a855a8723e */ /* 0x048fe400000000ff */
[----:B------:R-:W0:Y:S01]  /*4780*/  MUFU.EX2 R105, R105 ;  /* 0x0000006900697308 */ /* 0x000e220000000800 */
[----:B------:R-:W-:-:S04]  /*4790*/  FADD.FTZ R13, R85, R40 ;  /* 0x00000028550d7221 */ /* 0x000fc80000010000 */
[----:B-1----:R-:W-:Y:S01]  /*47a0*/  FADD.FTZ R40, R170, R13 ;  /* 0x0000000daa287221 */ /* 0x002fe20000010000 */
[C---:B----4-:R-:W-:Y:S02]  /*47b0*/  F2FP.F16.F32.PACK_AB R170, R87.reuse, R170 ;  /* 0x000000aa57aa723e */ /* 0x050fe400000000ff */
[----:B------:R-:W1:Y:S01]  /*47c0*/  MUFU.EX2 R10, R10 ;  /* 0x0000000a000a7308 */ /* 0x000e620000000800 */
[----:B------:R-:W-:Y:S01]  /*47d0*/  FADD.FTZ R13, R87, R40 ;  /* 0x00000028570d7221 */ /* 0x000fe20000010000 */
[----:B-----5:R-:W-:-:S03]  /*47e0*/  FMNMX.FTZ R5, R103, R2, !PT ;  /* 0x0000000267057209 */ /* 0x020fc60007810000 */
[----:B------:R-:W-:Y:S01]  /*47f0*/  FADD.FTZ R42, R164, R13 ;  /* 0x0000000da42a7221 */ /* 0x000fe20000010000 */
[----:B------:R-:W-:Y:S01]  /*4800*/  F2FP.F16.F32.PACK_AB R164, R117, R164 ;  /* 0x000000a475a4723e */ /* 0x000fe200000000ff */
[C---:B------:R-:W-:Y:S01]  /*4810*/  FMUL.FTZ R2, R5.reuse, R6 ;  /* 0x0000000605027220 */ /* 0x040fe20000410000 */
[----:B------:R-:W-:Y:S01]  /*4820*/  FSETP.NEU.FTZ.AND P2, PT, R5, -INF , PT ;  /* 0xff8000000500780b */ /* 0x000fe20003f5d000 */
[----:B------:R-:W2:Y:S01]  /*4830*/  MUFU.EX2 R101, R101 ;  /* 0x0000006500657308 */ /* 0x000ea20000000800 */
[----:B------:R-:W-:Y:S02]  /*4840*/  FADD.FTZ R42, R117, R42 ;  /* 0x0000002a752a7221 */ /* 0x000fe40000010000 */
[----:B------:R-:W-:Y:S02]  /*4850*/  FSEL R2, R2, RZ, P2 ;  /* 0x000000ff02027208 */ /* 0x000fe40001000000 */
[----:B0-----:R-:W-:Y:S01]  /*4860*/  FADD.FTZ R13, R105, R42 ;  /* 0x0000002a690d7221 */ /* 0x001fe20000010000 */
[----:B------:R-:W-:-:S02]  /*4870*/  PLOP3.LUT P2, PT, PT, PT, UP1, 0x40, 0x0 ;  /* 0x000000000000781c */ /* 0x000fc40003f4e818 */
        /* <DEDUP_REMOVED lines=17> */
[----:B-1----:R-:W-:Y:S01]  /*4990*/  FADD.FTZ R42, R10, R13 ;  /* 0x0000000d0a2a7221 */ /* 0x002fe20000010000 */
[-CC-:B------:R-:W-:Y:S01]  /*49a0*/  FFMA.FTZ R49, R49, R6.reuse, -R2.reuse ;  /* 0x0000000631317223 */ /* 0x180fe20000010802 */
[-CC-:B------:R-:W-:Y:S01]  /*49b0*/  FFMA.FTZ R51, R51, R6.reuse, -R2.reuse ;  /* 0x0000000633337223 */ /* 0x180fe20000010802 */
[-C--:B------:R-:W-:Y:S01]  /*49c0*/  FFMA.FTZ R53, R53, R6.reuse, -R2 ;  /* 0x0000000635357223 */ /* 0x080fe20000010802 */
[----:B--2---:R-:W-:Y:S01]  /*49d0*/  FADD.FTZ R13, R101, R42 ;  /* 0x0000002a650d7221 */ /* 0x004fe20000010000 */
        /* <DEDUP_REMOVED lines=15> */
[-C--:B------:R-:W-:Y:S01]  /*4ad0*/  FFMA.FTZ R107, R107, R6.reuse, -R2 ;  /* 0x000000066b6b7223 */ /* 0x080fe20000010802 */
[----:B------:R-:W0:Y:S01]  /*4ae0*/  MUFU.EX2 R27, R27 ;  /* 0x0000001b001b7308 */ /* 0x000e220000000800 */
[----:B-1----:R-:W-:Y:S01]  /*4af0*/  FADD.FTZ R11, R21, R36 ;  /* 0x00000024150b7221 */ /* 0x002fe20000010000 */
[----:B------:R-:W-:Y:S01]  /*4b00*/  FFMA.FTZ R115, R115, R6, -R2 ;  /* 0x0000000673737223 */ /* 0x000fe20000010802 */
[----:B------:R-:W-:-:S02]  /*4b10*/  F2FP.F16.F32.PACK_AB R166, R10, R105 ;  /* 0x000000690aa6723e */ /* 0x000fc400000000ff */
[----:B------:R-:W-:-:S03]  /*4b20*/  F2FP.F16.F32.PACK_AB R181, R15, R0 ;  /* 0x000000000fb5723e */ /* 0x000fc600000000ff */
        /* <DEDUP_REMOVED lines=49> */
[----:B0-----:R-:W-:-:S04]  /*4e40*/  FADD.FTZ R13, R89, R44 ;  /* 0x0000002c590d7221 */ /* 0x001fc80000010000 */
[C---:B------:R-:W-:Y:S01]  /*4e50*/  FADD.FTZ R13, R158.reuse, R13 ;  /* 0x0000000d9e0d7221 */ /* 0x040fe20000010000 */
[----:B------:R-:W-:Y:S02]  /*4e60*/  F2FP.F16.F32.PACK_AB R158, R158, R89 ;  /* 0x000000599e9e723e */ /* 0x000fe400000000ff */
        /* <DEDUP_REMOVED lines=16> */
[----:B-1----:R-:W-:-:S04]  /*4f70*/  FADD.FTZ R13, R3, R44 ;  /* 0x0000002c030d7221 */ /* 0x002fc80000010000 */
[C---:B------:R-:W-:Y:S01]  /*4f80*/  FADD.FTZ R2, R154.reuse, R13 ;  /* 0x0000000d9a027221 */ /* 0x040fe20000010000 */
[----:B------:R-:W-:Y:S02]  /*4f90*/  F2FP.F16.F32.PACK_AB R154, R154, R3 ;  /* 0x000000039a9a723e */ /* 0x000fe400000000ff */
        /* <DEDUP_REMOVED lines=26> */
[----:B------:R-:W-:Y:S01]  /*5140*/  VIADD R3, R88, 0xfffffffe ;  /* 0xfffffffe58037836 */ /* 0x000fe20000000000 */
        /* <DEDUP_REMOVED lines=11> */
.L_x_7815:
[----:B------:R-:W-:-:S11]  /*5200*/  UISETP.NE.AND UP2, UPT, UR7, 0x1, UPT ;  /* 0x000000010700788c */ /* 0x000fd6000bf45270 */
[----:B------:R-:W-:Y:S02]  /*5210*/  @UP2 ULDC.64 UR18, c[0x0][0x9e8] ;  /* 0x00027a0000122ab9 */ /* 0x000fe40000000a00 */
[----:B------:R-:W-:-:S04]  /*5220*/  UIMAD.WIDE.U32 UR10, UR14, UR18, URZ ;  /* 0x000000120e0a72a5 */ /* 0x000fc8000f8e003f */
[----:B------:R-:W-:-:S12]  /*5230*/  @UP2 USHF.R.U32.HI UR14, URZ, UR19, UR11 ;  /* 0x000000133f0e2299 */ /* 0x000fd8000801160b */
.L_x_7816:
[----:B------:R-:W-:-:S04]  /*5240*/  UIMAD UR7, UR14, UR7, UR7 ;  /* 0x000000070e0772a4 */ /* 0x000fc8000f8e0207 */
[----:B------:R-:W-:-:S04]  /*5250*/  UISETP.LT.AND UP2, UPT, UR6, UR7, UPT ;  /* 0x000000070600728c */ /* 0x000fc8000bf41270 */
[----:B------:R-:W-:-:S12]  /*5260*/  USEL UR6, UR6, UR7, UP2 ;  /* 0x0000000706067287 */ /* 0x000fd80009000000 */
.L_x_7814:
[----:B------:R-:W-:Y:S01]  /*5270*/  USHF.R.S32.HI UR7, URZ, 0x1f, UR6 ;  /* 0x0000001f3f077899 */ /* 0x000fe20008011406 */
[----:B------:R-:W-:Y:S02]  /*5280*/  CS2R R150, SRZ ;  /* 0x0000000000967805 */ /* 0x000fe4000001ff00 */
[----:B------:R-:W-:Y:S02]  /*5290*/  CS2R R148, SRZ ;  /* 0x0000000000947805 */ /* 0x000fe4000001ff00 */
[----:B------:R-:W-:Y:S01]  /*52a0*/  CS2R R146, SRZ ;  /* 0x0000000000927805 */ /* 0x000fe2000001ff00 */
        /* <DEDUP_REMOVED lines=35> */
[----:B------:R-:W-:Y:S01]  /*54e0*/  IMAD.MOV.U32 R151, RZ, RZ, RZ ;  /* 0x000000ffff977224 */ /* 0x000fe200078e00ff */
[----:B------:R-:W-:Y:S01]  /*54f0*/  ULDC UR52, c[0x0][0x9e4] ;  /* 0x0002790000347ab9 */ /* 0x000fe20000000800 */
[----:B------:R-:W-:Y:S01]  /*5500*/  ULDC UR54, c[0x0][0x9d8] ;  /* 0x0002760000367ab9 */ /* 0x000fe20000000800 */
[----:B------:R-:W-:-:S05]  /*5510*/  ULDC UR53, c[0x0][0x9e0] ;  /* 0x0002780000357ab9 */ /* 0x000fca0000000800 */
.L_x_7834:
[----:B------:R-:W-:Y:S01]  /*5520*/  UIADD3 UR56, UR44, 0x1, URZ ;  /* 0x000000012c387890 */ /* 0x000fe2000fffe03f */
[----:B------:R-:W-:-:S03]  /*5530*/  ISETP.NE.AND P3, PT, RZ, UR40, PT ;  /* 0x00000028ff007c0c */ /* 0x000fc6000bf65270 */
[----:B------:R-:W-:-:S04]  /*5540*/  UISETP.NE.AND UP2, UPT, UR56, 0x2, UPT ;  /* 0x000000023800788c */ /* 0x000fc8000bf45270 */
[----:B------:R-:W-:Y:S02]  /*5550*/  USEL UR55, URZ, 0x1, UP2 ;  /* 0x000000013f377887 */ /* 0x000fe40009000000 */
[----:B------:R-:W-:Y:S02]  /*5560*/  USEL UR56, UR56, URZ, UP2 ;  /* 0x0000003f38387287 */ /* 0x000fe40009000000 */
[----:B------:R-:W-:Y:S02]  /*5570*/  ULOP3.LUT UR55, UR45, UR55, URZ, 0x3c, !UPT ;  /* 0x000000372d377292 */ /* 0x000fe4000f8e3c3f */
[----:B------:R-:W-:Y:S10]  /*5580*/  @P3 BRA `(.L_x_7818) ;  /* 0x00000000002c3947 */ /* 0x000ff40003800000 */
[----:B------:R-:W-:Y:S05]  /*5590*/  @!P0 BRA `(.L_x_7819) ;  /* 0x0000000000048947 */ /* 0x000fea0003800000 */
[----:B------:R-:W-:Y:S01]  /*55a0*/  BPT.TRAP 0x1 ;  /* 0x000000040000795c */ /* 0x000fe20000300000 */
.L_x_7819:
[----:B------:R-:W-:Y:S01]  /*55b0*/  ULEA UR6, UR56, UR41, 0x3 ;  /* 0x0000002938067291 */ /* 0x000fe2000f8e183f */
[----:B------:R-:W-:-:S05]  /*55c0*/  IMAD.U32 R6, RZ, RZ, UR55 ;  /* 0x00000037ff067e24 */ /* 0x000fca000f8e00ff */
[----:B------:R-:W-:-:S04]  /*55d0*/  SHF.L.U32 R6, R6, 0x1f, RZ ;  /* 0x0000001f06067819 */ /* 0x000fc800000006ff */
[----:B------:R0:W1:Y:S01]  /*55e0*/  SYNCS.PHASECHK.TRANS64.TRYWAIT P2, [UR6+0x28830], R6 ;  /* 0x02883006ff0075a7 */ /* 0x0000620008040146 */
[----:B------:R-:W-:Y:S05]  /*55f0*/  @!P0 BRA `(.L_x_7820) ;  /* 0x0000000000048947 */ /* 0x000fea0003800000 */
[----:B------:R-:W-:Y:S01]  /*5600*/  BPT.TRAP 0x1 ;  /* 0x000000040000795c */ /* 0x000fe20000300000 */
.L_x_7820:
[----:B-1----:R-:W-:Y:S05]  /*5610*/  @P2 BRA `(.L_x_7818) ;  /* 0x0000000000082947 */ /* 0x002fea0003800000 */
[----:B------:R-:W1:Y:S02]  /*5620*/  SYNCS.PHASECHK.TRANS64.TRYWAIT P2, [UR6+0x28830], R6 ;  /* 0x02883006ff0075a7 */ /* 0x000e640008040146 */
[----:B-1----:R-:W-:Y:S05]  /*5630*/  @!P2 BRA `(.L_x_7821) ;  /* 0x0000010800dca947 */ /* 0x002fea0003800000 */
.L_x_7818:
[----:B01----:R-:W-:Y:S01]  /*5640*/  VIADD R6, R23, 0x8 ;  /* 0x0000000817067836 */ /* 0x003fe20000000000 */
[----:B------:R-:W-:Y:S01]  /*5650*/  ULEA UR34, UR56, UR48, 0xb ;  /* 0x0000003038227291 */ /* 0x000fe2000f8e583f */
[----:B------:R-:W-:Y:S01]  /*5660*/  UMOV UR35, 0x40000040 ;  /* 0x4000004000237882 */ /* 0x000fe20000000000 */
[----:B------:R-:W-:Y:S02]  /*5670*/  UMOV UR7, 0x40000040 ;  /* 0x4000004000077882 */ /* 0x000fe40000000000 */
[----:B------:R0:W-:Y:S01]  /*5680*/  BAR.SYNC.DEFER_BLOCKING R6, 0x100 ;  /* 0x000400060000751d */ /* 0x0001e20000010000 */
[----:B------:R-:W-:Y:S02]  /*5690*/  UIADD3 UR6, UR34, 0x2, URZ ;  /* 0x0000000222067890 */ /* 0x000fe4000fffe03f */
[----:B------:R-:W-:Y:S02]  /*56a0*/  UIADD3 UR10, UR34, 0x4, URZ ;  /* 0x00000004220a7890 */ /* 0x000fe4000fffe03f */
[----:B------:R-:W-:Y:S01]  /*56b0*/  UIADD3 UR14, UR34, 0x6, URZ ;  /* 0x00000006220e7890 */ /* 0x000fe2000fffe03f */
        /* <DEDUP_REMOVED lines=10> */
[----:B------:R-:W-:-:S06]  /*5760*/  WARPGROUP.ARRIVE ;  /* 0x00000000000079c5 */ /* 0x000fcc0000000000 */
[----:B------:R-:W-:Y:S03]  /*5770*/  HGMMA.64x128x16.F32 R24, gdesc[UR32], RZ, !UPT, gsb0 ;  /* 0x01e00000201879f0 */ /* 0x000fe6000c0008ff */
        /* <DEDUP_REMOVED lines=22> */
[----:B0-----:R-:W-:Y:S05]  /*58e0*/  @P3 BRA `(.L_x_7822) ;  /* 0x00000000002c3947 */ /* 0x001fea0003800000 */
[----:B------:R-:W-:Y:S05]  /*58f0*/  @!P0 BRA `(.L_x_7823) ;  /* 0x0000000000048947 */ /* 0x000fea0003800000 */
[----:B------:R-:W-:Y:S01]  /*5900*/  BPT.TRAP 0x1 ;  /* 0x000000040000795c */ /* 0x000fe20000300000 */
.L_x_7823:
[----:B------:R-:W-:Y:S01]  /*5910*/  ULEA UR6, UR44, UR41, 0x3 ;  /* 0x000000292c067291 */ /* 0x000fe2000f8e183f */
[----:B------:R-:W-:-:S05]  /*5920*/  IMAD.U32 R6, RZ, RZ, UR45 ;  /* 0x0000002dff067e24 */ /* 0x000fca000f8e00ff */
[----:B------:R-:W-:-:S04]  /*5930*/  SHF.L.U32 R6, R6, 0x1f, RZ ;  /* 0x0000001f06067819 */ /* 0x000fc800000006ff */
[----:B------:R0:W1:Y:S01]  /*5940*/  SYNCS.PHASECHK.TRANS64.TRYWAIT P2, [UR6+0x28850], R6 ;  /* 0x02885006ff0075a7 */ /* 0x0000620008040146 */
[----:B------:R-:W-:Y:S05]  /*5950*/  @!P0 BRA `(.L_x_7824) ;  /* 0x0000000000048947 */ /* 0x000fea0003800000 */
[----:B------:R-:W-:Y:S01]  /*5960*/  BPT.TRAP 0x1 ;  /* 0x000000040000795c */ /* 0x000fe20000300000 */
.L_x_7824:
[----:B-1----:R-:W-:Y:S05]  /*5970*/  @P2 BRA `(.L_x_7822) ;  /* 0x0000000000082947 */ /* 0x002fea0003800000 */
[----:B------:R-:W1:Y:S02]  /*5980*/  SYNCS.PHASECHK.TRANS64.TRYWAIT P2, [UR6+0x28850], R6 ;  /* 0x02885006ff0075a7 */ /* 0x000e640008040146 */
[----:B-1----:R-:W-:Y:S05]  /*5990*/  @!P2 BRA `(.L_x_7825) ;  /* 0x00000108001ca947 */ /* 0x002fea0003800000 */
.L_x_7822:
[----:B------:R-:W-:Y:S01]  /*59a0*/  UIADD3 UR6, UR41, 0x400, URZ ;  /* 0x0000040029067890 */ /* 0x000fe2000fffe03f */
[----:B------:R-:W-:Y:S01]  /*59b0*/  WARPGROUP.ARRIVE ;  /* 0x00000000000079c5 */ /* 0x000fe20000000000 */
[----:B------:R-:W-:Y:S01]  /*59c0*/  UMOV UR7, 0x40000040 ;  /* 0x4000004000077882 */ /* 0x000fe20000000000 */
[----:B------:R-:W-:Y:S01]  /*59d0*/  PLOP3.LUT P2, PT, PT, PT, UP0, 0x80, 0x0 ;  /* 0x000000000000781c */ /* 0x000fe20003f4f008 */
[----:B------:R-:W-:Y:S01]  /*59e0*/  USHF.R.U32.HI UR6, URZ, 0x4, UR6 ;  /* 0x000000043f067899 */ /* 0x000fe20008011606 */
[----:B------:R-:W-:Y:S01]  /*59f0*/  PLOP3.LUT P3, PT, PT, PT, UP0, 0x80, 0x0 ;  /* 0x000000000000781c */ /* 0x000fe20003f6f008 */
[----:B------:R-:W2:Y:S01]  /*5a00*/  LDC R8, c[0x0][0x288] ;  /* 0x0000a200ff087b82 */ /* 0x000ea20000000800 */
[----:B------:R-:W-:Y:S01]  /*5a10*/  FMUL.FTZ R14, R35, UR54 ;  /* 0x00000036230e7c20 */ /* 0x000fe20008410000 */
[----:B------:R-:W-:Y:S01]  /*5a20*/  ULOP3.LUT UR6, UR6, 0x3fff, URZ, 0xc0, !UPT ;  /* 0x00003fff06067892 */ /* 0x000fe2000f8ec03f */
[----:B------:R-:W-:Y:S01]  /*5a30*/  FMUL.FTZ R35, R59, UR54 ;  /* 0x000000363b237c20 */ /* 0x000fe20008410000 */
[----:B------:R-:W-:Y:S01]  /*5a40*/  FMUL.FTZ R10, R27, UR54 ;  /* 0x000000361b0a7c20 */ /* 0x000fe20008410000 */
[----:B------:R-:W-:Y:S01]  /*5a50*/  FMUL.FTZ R59, R65, UR54 ;  /* 0x00000036413b7c20 */ /* 0x000fe20008410000 */
[----:B------:R-:W-:Y:S01]  /*5a60*/  ULOP3.LUT UR6, UR6, 0x4000000, URZ, 0xfc, !UPT ;  /* 0x0400000006067892 */ /* 0x000fe2000f8efc3f */
[----:B------:R-:W-:Y:S01]  /*5a70*/  FMUL.FTZ R27, R51, UR54 ;  /* 0x00000036331b7c20 */ /* 0x000fe20008410000 */
[----:B------:R-:W-:Y:S01]  /*5a80*/  FMUL.FTZ R12, R31, UR54 ;  /* 0x000000361f0c7c20 */ /* 0x000fe20008410000 */
[----:B------:R-:W-:Y:S01]  /*5a90*/  FMUL.FTZ R51, R53, UR54 ;  /* 0x0000003635337c20 */ /* 0x000fe20008410000 */
[----:B------:R-:W-:Y:S01]  /*5aa0*/  ULEA UR10, UR44, UR6, 0xb ;  /* 0x000000062c0a7291 */ /* 0x000fe2000f8e583f */
[----:B------:R-:W-:Y:S01]  /*5ab0*/  FMUL.FTZ R31, R32, UR54 ;  /* 0x00000036201f7c20 */ /* 0x000fe20008410000 */
[----:B------:R-:W-:Y:S01]  /*5ac0*/  FMUL.FTZ R53, R57, UR54 ;  /* 0x0000003639357c20 */ /* 0x000fe20008410000 */
[----:B------:R-:W-:Y:S01]  /*5ad0*/  FMUL.FTZ R9, R26, UR54 ;  /* 0x000000361a097c20 */ /* 0x000fe20008410000 */
[----:B------:R-:W-:Y:S01]  /*5ae0*/  FMUL.FTZ R11, R30, UR54 ;  /* 0x000000361e0b7c20 */ /* 0x000fe20008410000 */
[----:B------:R-:W-:Y:S01]  /*5af0*/  FMUL.FTZ R32, R33, UR54 ;  /* 0x0000003621207c20 */ /* 0x000fe20008410000 */
[----:B01----:R-:W-:Y:S01]  /*5b00*/  FMUL.FTZ R6, R24, UR54 ;  /* 0x0000003618067c20 */ /* 0x003fe20008410000 */
[----:B------:R-:W-:Y:S01]  /*5b10*/  UMOV UR6, UR10 ;  /* 0x0000000a00067c82 */ /* 0x000fe20008000000 */
[----:B------:R-:W-:Y:S01]  /*5b20*/  FMUL.FTZ R13, R34, UR54 ;  /* 0x00000036220d7c20 */ /* 0x000fe20008410000 */
[----:B------:R-:W-:Y:S01]  /*5b30*/  HGMMA.64x128x16.F32 R88, R180, gdesc[UR4].tnspB, R88, gsb0 ;  /* 0x41e00004b4587df0 */ /* 0x000fe20008000858 */
        /* <DEDUP_REMOVED lines=46> */
[----:B------:R-:W-:Y:S01]  /*5e20*/  HGMMA.64x128x16.F32 R88, R176, gdesc[UR4].tnspB, R88, gsb0 ;  /* 0x41e00004b0587df0 */ /* 0x000fe20008000858 */
[----:B------:R-:W-:Y:S01]  /*5e30*/  UIADD3 UR6, UR10, 0x100, URZ ;  /* 0x000001000a067890 */ /* 0x000fe2000fffe03f */
[----:B------:R-:W-:-:S05]  /*5e40*/  UMOV UR7, 0x40000040 ;  /* 0x4000004000077882 */ /* 0x000fca0000000000 */
        /* <DEDUP_REMOVED lines=24> */
[----:B------:R0:W0:Y:S08]  /*5fd0*/  MUFU.TANH R68, R77 ;  /* 0x0000004d00447308 */ /* 0x0000300000002400 */
[----:B------:R-:W0:Y:S08]  /*5fe0*/  MUFU.TANH R80, R80 ;  /* 0x0000005000507308 */ /* 0x000e300000002400 */
[----:B------:R-:W0:Y:S08]  /*5ff0*/  MUFU.TANH R47, R47 ;  /* 0x0000002f002f7308 */ /* 0x000e300000002400 */
[----:B------:R-:W0:Y:S08]  /*6000*/  MUFU.TANH R84, R84 ;  /* 0x0000005400547308 */ /* 0x000e300000002400 */
[----:B------:R0:W0:Y:S01]  /*6010*/  MUFU.TANH R72, R85 ;  /* 0x0000005500487308 */ /* 0x0000220000002400 */
[----:B------:R-:W-:-:S02]  /*6020*/  WARPGROUP.DEPBAR.LE gsb0, 0x0 ;  /* 0x00008000000079c5 */ /* 0x000fc40000010000 */
[----:B------:R-:W-:-:S06]  /*6030*/  WARPGROUP.ARRIVE ;  /* 0x00000000000079c5 */ /* 0x000fcc0000000000 */
[----:B------:R-:W-:Y:S01]  /*6040*/  HGMMA.64x128x16.F32 R88, R168, gdesc[UR4].tnspB, R88, gsb0 ;  /* 0x41e00004a8587df0 */ /* 0x000fe20008000858 */
[----:B------:R-:W-:Y:S01]  /*6050*/  UIADD3 UR6, UR10, 0x200, URZ ;  /* 0x000002000a067890 */ /* 0x000fe2000fffe03f */
[----:B------:R-:W-:Y:S01]  /*6060*/  UMOV UR7, 0x40000040 ;  /* 0x4000004000077882 */ /* 0x000fe20000000000 */
[----:B------:R-:W-:Y:S02]  /*6070*/  WARPGROUP.DEPBAR.LE gsb0, 0x0 ;  /* 0x00008000000079c5 */ /* 0x000fe40000010000 */
[----:B------:R-:W-:Y:S01]  /*6080*/  WARPGROUP.ARRIVE ;  /* 0x00000000000079c5 */ /* 0x000fe20000000000 */
[----:B------:R-:W-:Y:S01]  /*6090*/  FMUL.FTZ R168, R48, UR54 ;  /* 0x0000003630a87c20 */ /* 0x000fe20008410000 */
[----:B------:R-:W-:Y:S02]  /*60a0*/  IMAD.U32 R48, RZ, RZ, UR56 ;  /* 0x00000038ff307e24 */ /* 0x000fe4000f8e00ff */
[----:B------:R-:W-:-:S03]  /*60b0*/  FMUL.FTZ R169, R49, UR54 ;  /* 0x0000003631a97c20 */ /* 0x000fc60008410000 */
[----:B------:R-:W-:Y:S01]  /*60c0*/  HGMMA.64x128x16.F32 R88, R164, gdesc[UR4].tnspB, R88, gsb0 ;  /* 0x41e00004a4587df0 */ /* 0x000fe20008000858 */
[----:B------:R-:W-:Y:S01]  /*60d0*/  UIADD3 UR6, UR10, 0x280, URZ ;  /* 0x000002800a067890 */ /* 0x000fe2000fffe03f */
[----:B------:R-:W-:Y:S01]  /*60e0*/  @!P1 LEA R48, R48, UR41, 0x3 ;  /* 0x0000002930309c11 */ /* 0x000fe2000f8e18ff */
[----:B------:R-:W-:Y:S01]  /*60f0*/  UMOV UR7, 0x40000040 ;  /* 0x4000004000077882 */ /* 0x000fe20000000000 */
[----:B------:R-:W0:Y:S03]  /*6100*/  MUFU.TANH R168, R168 ;  /* 0x000000a800a87308 */ /* 0x000e260000002400 */
[----:B------:R-:W-:-:S05]  /*6110*/  @!P1 VIADD R48, R48, 0x28840 ;  /* 0x0002884030309836 */ /* 0x000fca0000000000 */
[----:B------:R-:W-:Y:S01]  /*6120*/  @!P1 PRMT R49, RZ, 0x654, R48 ;  /* 0x00000654ff319816 */ /* 0x000fe20000000030 */
[----:B------:R-:W0:Y:S08]  /*6130*/  MUFU.TANH R169, R169 ;  /* 0x000000a900a97308 */ /* 0x000e300000002400 */
[----:B------:R0:W0:Y:S01]  /*6140*/  MUFU.TANH R48, R86 ;  /* 0x0000005600307308 */ /* 0x0000220000002400 */
[----:B------:R-:W-:-:S02]  /*6150*/  WARPGROUP.DEPBAR.LE gsb0, 0x0 ;  /* 0x00008000000079c5 */ /* 0x000fc40000010000 */
[----:B------:R-:W-:Y:S01]  /*6160*/  WARPGROUP.ARRIVE ;  /* 0x00000000000079c5 */ /* 0x000fe20000000000 */
[----:B------:R-:W-:Y:S01]  /*6170*/  FMUL.FTZ R164, R25, UR54 ;  /* 0x0000003619a47c20 */ /* 0x000fe20008410000 */
[----:B------:R-:W-:Y:S01]  /*6180*/  FMUL.FTZ R165, R28, UR54 ;  /* 0x000000361ca57c20 */ /* 0x000fe20008410000 */
[----:B------:R-:W-:Y:S01]  /*6190*/  FMUL.FTZ R25, R42, UR54 ;  /* 0x000000362a197c20 */ /* 0x000fe20008410000 */
[----:B------:R-:W-:Y:S01]  /*61a0*/  FMUL.FTZ R28, R50, UR54 ;  /* 0x00000036321c7c20 */ /* 0x000fe20008410000 */
[----:B------:R-:W-:Y:S01]  /*61b0*/  FMUL.FTZ R50, R52, UR54 ;  /* 0x0000003634327c20 */ /* 0x000fe20008410000 */
[----:B------:R-:W-:Y:S01]  /*61c0*/  HGMMA.64x128x16.F32 R88, R160, gdesc[UR4].tnspB, R88, gsb0 ;  /* 0x41e00004a0587df0 */ /* 0x000fe20008000858 */
[----:B------:R-:W-:Y:S01]  /*61d0*/  UIADD3 UR6, UR10, 0x300, URZ ;  /* 0x000003000a067890 */ /* 0x000fe2000fffe03f */
[----:B------:R-:W-:Y:S01]  /*61e0*/  FMUL.FTZ R42, R74, UR54 ;  /* 0x000000364a2a7c20 */ /* 0x000fe20008410000 */
[----:B------:R-:W-:Y:S01]  /*61f0*/  UMOV UR7, 0x40000040 ;  /* 0x4000004000077882 */ /* 0x000fe20000000000 */
[----:B------:R-:W-:Y:S01]  /*6200*/  FMUL.FTZ R52, R56, UR54 ;  /* 0x0000003638347c20 */ /* 0x000fe20008410000 */
[----:B------:R-:W-:Y:S01]  /*6210*/  IMAD.SHL.U32 R74, R3, 0x80, RZ ;  /* 0x00000080034a7824 */ /* 0x000fe200078e00ff */
[----:B------:R-:W-:Y:S01]  /*6220*/  IADD3 R56, -R23, 0xb, RZ ;  /* 0x0000000b17387810 */ /* 0x000fe20007ffe1ff */
[----:B------:R-:W-:Y:S01]  /*6230*/  FMUL.FTZ R166, R29, UR54 ;  /* 0x000000361da67c20 */ /* 0x000fe20008410000 */
[----:B------:R-:W-:Y:S01]  /*6240*/  FMUL.FTZ R167, R37, UR54 ;  /* 0x0000003625a77c20 */ /* 0x000fe20008410000 */
[----:B------:R-:W-:Y:S01]  /*6250*/  FMUL.FTZ R29, R46, UR54 ;  /* 0x000000362e1d7c20 */ /* 0x000fe20008410000 */
[----:B------:R-:W-:Y:S01]  /*6260*/  IADD3 R57, -R74, 0x1, RZ ;  /* 0x000000014a397810 */ /* 0x000fe20007ffe1ff */
[----:B------:R-:W-:Y:S01]  /*6270*/  FMUL.FTZ R37, R71, UR54 ;  /* 0x0000003647257c20 */ /* 0x000fe20008410000 */
[----:B------:R-:W-:Y:S01]  /*6280*/  FMUL.FTZ R46, R82, UR54 ;  /* 0x00000036522e7c20 */ /* 0x000fe20008410000 */
[----:B------:R-:W0:Y:S02]  /*6290*/  MUFU.TANH R164, R164 ;  /* 0x000000a400a47308 */ /* 0x000e240000002400 */
[----:B------:R-:W-:-:S06]  /*62a0*/  IMAD R64, R16, -0x2, R57 ;  /* 0xfffffffe10407824 */ /* 0x000fcc00078e0239 */
        /* <DEDUP_REMOVED lines=15> */
[----:B------:R-:W-:Y:S02]  /*63a0*/  VIADD R62, R17, UR36 ;  /* 0x00000024113e7c36 */ /* 0x000fe40008000000 */
[----:B------:R-:W-:Y:S01]  /*63b0*/  FMUL.FTZ R161, R41, UR54 ;  /* 0x0000003629a17c20 */ /* 0x000fe20008410000 */
        /* <DEDUP_REMOVED lines=16> */
[----:B------:R0:W0:Y:S01]  /*64c0*/  MUFU.TANH R70, R81 ;  /* 0x0000005100467308 */ /* 0x0000220000002400 */
[----:B------:R-:W-:-:S02]  /*64d0*/  WARPGROUP.DEPBAR.LE gsb0, 0x0 ;  /* 0x00008000000079c5 */ /* 0x000fc40000010000 */
[----:B------:R-:W-:-:S06]  /*64e0*/  WARPGROUP.ARRIVE ;  /* 0x00000000000079c5 */ /* 0x000fcc0000000000 */
[----:B------:R-:W-:Y:S01]  /*64f0*/  HGMMA.64x128x16.F32 R88, R152, gdesc[UR4].tnspB, R88, gsb0 ;  /* 0x41e0000498587df0 */ /* 0x000fe20008000858 */
[----:B------:R-:W-:Y:S02]  /*6500*/  @UP0 ULDC UR6, c[0x0][0x44c] ;  /* 0x0001130000060ab9 */ /* 0x000fe40000000800 */
[----:B------:R-:W-:Y:S01]  /*6510*/  @P2 IMAD.HI.U32 R7, R62, UR6, RZ ;  /* 0x000000063e072c27 */ /* 0x000fe2000f8e00ff */
[----:B------:R-:W-:Y:S01]  /*6520*/  @UP0 ULDC UR6, c[0x0][0x450] ;  /* 0x0001140000060ab9 */ /* 0x000fe20000000800 */
[----:B------:R-:W-:-:S03]  /*6530*/  PLOP3.LUT P2, PT, PT, PT, UP1, 0x40, 0x0 ;  /* 0x000000000000781c */ /* 0x000fc60003f4e818 */
[----:B------:R-:W-:Y:S02]  /*6540*/  @P3 SHF.R.U32.HI R62, RZ, UR6, R7 ;  /* 0x00000006ff3e3c19 */ /* 0x000fe40008011607 */
[----:B------:R-:W5:Y:S03]  /*6550*/  LDC R7, c[0x0][0x2f0] ;  /* 0x0000bc00ff077b82 */ /* 0x000f660000000800 */
[----:B------:R-:W1:Y:S01]  /*6560*/  SHFL.IDX PT, R65, R62, RZ, 0x1c1f ;  /* 0x001c1fff3e417589 */ /* 0x000e6200000e0000 */
[----:B-----5:R-:W-:-:S04]  /*6570*/  IMAD R57, R7, UR42, R64 ;  /* 0x0000002a07397c24 */ /* 0x020fc8000f8e0240 */
[----:B--2---:R-:W-:-:S04]  /*6580*/  IMAD.IADD R57, R57, 0x1, -R8 ;  /* 0x0000000139397824 */ /* 0x004fc800078e0a08 */
[C---:B------:R-:W-:Y:S02]  /*6590*/  VIADD R78, R57.reuse, UR53 ;  /* 0x00000035394e7c36 */ /* 0x040fe40008000000 */
[----:B------:R-:W-:Y:S02]  /*65a0*/  VIADD R82, R57, UR49 ;  /* 0x0000003139527c36 */ /* 0x000fe40008000000 */
[--C-:B-1----:R-:W-:Y:S02]  /*65b0*/  IMAD.IADD R64, R78, 0x1, R65.reuse ;  /* 0x000000014e407824 */ /* 0x102fe400078e0241 */
[----:B------:R-:W-:Y:S01]  /*65c0*/  IMAD.IADD R66, R82, 0x1, R65 ;  /* 0x0000000152427824 */ /* 0x000fe200078e0241 */
[----:B------:R-:W-:Y:S02]  /*65d0*/  WARPGROUP.DEPBAR.LE gsb0, 0x0 ;  /* 0x00008000000079c5 */ /* 0x000fe40000010000 */
[----:B------:R1:W-:Y:S06]  /*65e0*/  BAR.ARV R56, 0x100 ;  /* 0x000400380000751d */ /* 0x0003ec0000002000 */
[----:B------:R2:W-:Y:S02]  /*65f0*/  @!P1 SYNCS.ARRIVE.TRANS64.RED.A1T0 RZ, [R49+URZ], RZ ;  /* 0x000000ff31ff99a7 */ /* 0x0005e4000810043f */
[----:B--2---:R-:W-:-:S06]  /*6600*/  FMUL.FTZ R49, R87, UR54 ;  /* 0x0000003657317c20 */ /* 0x004fcc0008410000 */
[----:B------:R-:W2:Y:S01]  /*6610*/  MUFU.TANH R49, R49 ;  /* 0x0000003100317308 */ /* 0x000ea20000002400 */
[----:B01-34-:R-:W-:Y:S05]  /*6620*/  @P2 BRA `(.L_x_7826) ;  /* 0x00000000005c2947 */ /* 0x01bfea0003800000 */
        /* <DEDUP_REMOVED lines=13> */
.L_x_7828:
[----:B------:R-:W-:-:S05]  /*6700*/  IMAD.U32 R69, RZ, RZ, UR52 ;  /* 0x00000034ff457e24 */ /* 0x000fca000f8e00ff */
[----:B------:R-:W-:-:S13]  /*6710*/  ISETP.NE.AND P2, PT, R69, 0x1, PT ;  /* 0x000000014500780c */ /* 0x000fda0003f45270 */
[----:B------:R-:W0:Y:S02]  /*6720*/  @P2 LDC.64 R56, c[0x0][0x9e8] ;  /* 0x00027a00ff382b82 */ /* 0x000e240000000a00 */
[----:B0-----:R-:W-:-:S05]  /*6730*/  @P2 IMAD.HI.U32 R56, R65, R56, RZ ;  /* 0x0000003841382227 */ /* 0x001fca00078e00ff */
[----:B------:R-:W-:-:S07]  /*6740*/  @P2 SHF.R.U32.HI R65, RZ, R57, R56 ;  /* 0x00000039ff412219 */ /* 0x000fce0000011638 */
.L_x_7829:
[----:B------:R-:W-:Y:S05]  /*6750*/  BSYNC B0 ;  /* 0x0000000000007941 */ /* 0x000fea0003800000 */
.L_x_7827:
[----:B------:R-:W-:-:S04]  /*6760*/  IMAD R65, R65, R69, -R74 ;  /* 0x0000004541417224 */ /* 0x000fc800078e0a4a */
[----:B------:R-:W-:-:S05]  /*6770*/  IMAD R65, R16, -0x2, R65 ;  /* 0xfffffffe10417824 */ /* 0x000fca00078e0241 */
[----:B------:R-:W-:Y:S02]  /*6780*/  VIADDMNMX R64, R65, R69, R64, PT ;  /* 0x0000004541407246 */ /* 0x000fe40003800140 */
[----:B------:R-:W-:-:S07]  /*6790*/  VIMNMX R66, R66, R65, !PT ;  /* 0x0000004142427248 */ /* 0x000fce0007fe0100 */
.L_x_7826:
[----:B------:R-:W-:Y:S01]  /*67a0*/  ISETP.GT.AND P2, PT, R3, -0x1, PT ;  /* 0xffffffff0300780c */ /* 0x000fe20003f44270 */
[----:B------:R-:W0:Y:S03]  /*67b0*/  SHFL.IDX PT, R155, R62, 0x1, 0x1c1f ;  /* 0x003c1f003e9b7f89 */ /* 0x000e2600000e0000 */
[C---:B------:R-:W-:Y:S02]  /*67c0*/  ISETP.GT.AND P5, PT, R66.reuse, RZ, P2 ;  /* 0x000000ff4200720c */ /* 0x040fe400017a4270 */
[----:B------:R-:W-:Y:S02]  /*67d0*/  ISETP.GT.AND P3, PT, R66, 0x9, P2 ;  /* 0x000000094200780c */ /* 0x000fe40001764270 */
[C---:B------:R-:W-:Y:S02]  /*67e0*/  ISETP.LT.OR P5, PT, R64.reuse, 0x1, P5 ;  /* 0x000000014000780c */ /* 0x040fe40002fa1670 */
[----:B------:R-:W-:-:S02]  /*67f0*/  ISETP.LT.OR P3, PT, R64, 0xa, P3 ;  /* 0x0000000a4000780c */ /* 0x000fc40001f61670 */
[----:B------:R-:W-:Y:S02]  /*6800*/  FSEL R159, R6, -INF , !P5 ;  /* 0xff800000069f7808 */ /* 0x000fe40006800000 */
[C---:B------:R-:W-:Y:S02]  /*6810*/  ISETP.GT.AND P5, PT, R66.reuse, 0x10, P2 ;  /* 0x000000104200780c */ /* 0x040fe400017a4270 */
[----:B------:R-:W-:Y:S02]  /*6820*/  ISETP.GT.AND P4, PT, R66, 0x1, P2 ;  /* 0x000000014200780c */ /* 0x000fe40001784270 */
[----:B------:R-:W-:Y:S02]  /*6830*/  ISETP.LT.OR P5, PT, R64, 0x11, P5 ;  /* 0x000000114000780c */ /* 0x000fe40002fa1670 */
[----:B------:R-:W-:Y:S02]  /*6840*/  ISETP.GT.AND P6, PT, R66, 0x8, P2 ;  /* 0x000000084200780c */ /* 0x000fe400017c4270 */
[----:B------:R-:W-:-:S02]  /*6850*/  FSEL R183, R166, -INF , !P3 ;  /* 0xff800000a6b77808 */ /* 0x000fc40005800000 */
[C---:B------:R-:W-:Y:S02]  /*6860*/  ISETP.GT.AND P3, PT, R66.reuse, 0x19, P2 ;  /* 0x000000194200780c */ /* 0x040fe40001764270 */
[----:B------:R-:W-:Y:S02]  /*6870*/  FSEL R177, R31, -INF , !P5 ;  /* 0xff8000001fb17808 */ /* 0x000fe40006800000 */
[----:B------:R-:W-:Y:S02]  /*6880*/  ISETP.GT.AND P5, PT, R66, 0x20, P2 ;  /* 0x000000204200780c */ /* 0x000fe400017a4270 */
[C---:B------:R-:W-:Y:S02]  /*6890*/  ISETP.LT.OR P4, PT, R64.reuse, 0x2, P4 ;  /* 0x000000024000780c */ /* 0x040fe40002781670 */
[C---:B------:R-:W-:Y:S02]  /*68a0*/  ISETP.LT.OR P6, PT, R64.reuse, 0x9, P6 ;  /* 0x000000094000780c */ /* 0x040fe400037c1670 */
[----:B------:R-:W-:-:S02]  /*68b0*/  ISETP.LT.OR P3, PT, R64, 0x1a, P3 ;  /* 0x0000001a4000780c */ /* 0x000fc40001f61670 */
[----:B------:R-:W-:Y:S02]  /*68c0*/  ISETP.LT.OR P5, PT, R64, 0x21, P5 ;  /* 0x000000214000780c */ /* 0x000fe40002fa1670 */
[----:B------:R-:W-:Y:S02]  /*68d0*/  FSEL R171, R164, -INF , !P4 ;  /* 0xff800000a4ab7808 */ /* 0x000fe40006000000 */
[----:B------:R-:W-:Y:S02]  /*68e0*/  FSEL R173, R165, -INF , !P6 ;  /* 0xff800000a5ad7808 */ /* 0x000fe40007000000 */
[C---:B------:R-:W-:Y:S02]  /*68f0*/  ISETP.GT.AND P4, PT, R66.reuse, 0x11, P2 ;  /* 0x000000114200780c */ /* 0x040fe40001784270 */
[----:B------:R-:W-:Y:S02]  /*6900*/  ISETP.GT.AND P6, PT, R66, 0x18, P2 ;  /* 0x000000184200780c */ /* 0x000fe400017c4270 */
[----:B------:R-:W-:-:S02]  /*6910*/  FSEL R175, R167, -INF , !P3 ;  /* 0xff800000a7af7808 */ /* 0x000fc40005800000 */
[----:B------:R-:W-:Y:S02]  /*6920*/  FSEL R167, R160, -INF , !P5 ;  /* 0xff800000a0a77808 */ /* 0x000fe40006800000 */
[----:B------:R-:W-:Y:S02]  /*6930*/  ISETP.GT.AND P5, PT, R66, 0x30, P2 ;  /* 0x000000304200780c */ /* 0x000fe400017a4270 */
[C---:B------:R-:W-:Y:S02]  /*6940*/  ISETP.LT.OR P4, PT, R64.reuse, 0x12, P4 ;  /* 0x000000124000780c */ /* 0x040fe40002781670 */
[C---:B------:R-:W-:Y:S02]  /*6950*/  ISETP.LT.OR P6, PT, R64.reuse, 0x19, P6 ;  /* 0x000000194000780c */ /* 0x040fe400037c1670 */
[----:B------:R-:W-:Y:S02]  /*6960*/  ISETP.LT.OR P5, PT, R64, 0x31, P5 ;  /* 0x000000314000780c */ /* 0x000fe40002fa1670 */
        /* <DEDUP_REMOVED lines=17> */
[----:B------:R-:W-:Y:S01]  /*6a80*/  FSEL R81, R52, -INF , !P5 ;  /* 0xff80000034517808 */ /* 0x000fe20006800000 */
[----:B0-----:R-:W-:Y:S01]  /*6a90*/  IMAD.IADD R52, R82, 0x1, R155 ;  /* 0x0000000152347824 */ /* 0x001fe200078e029b */
[----:B------:R-:W-:-:S02]  /*6aa0*/  ISETP.GT.AND P5, PT, R66, 0x50, P2 ;  /* 0x000000504200780c */ /* 0x000fc400017a4270 */
[C---:B------:R-:W-:Y:S02]  /*6ab0*/  ISETP.LT.OR P4, PT, R64.reuse, 0x32, P4 ;  /* 0x000000324000780c */ /* 0x040fe40002781670 */
[C---:B------:R-:W-:Y:S02]  /*6ac0*/  ISETP.LT.OR P6, PT, R64.reuse, 0x39, P6 ;  /* 0x000000394000780c */ /* 0x040fe400037c1670 */
[C---:B------:R-:W-:Y:S02]  /*6ad0*/  ISETP.LT.OR P3, PT, R64.reuse, 0x3a, P3 ;  /* 0x0000003a4000780c */ /* 0x040fe40001f61670 */
[----:B------:R-:W-:Y:S02]  /*6ae0*/  ISETP.LT.OR P5, PT, R64, 0x51, P5 ;  /* 0x000000514000780c */ /* 0x000fe40002fa1670 */
[----:B------:R-:W-:Y:S02]  /*6af0*/  FSEL R169, R169, -INF , !P4 ;  /* 0xff800000a9a97808 */ /* 0x000fe40006000000 */
[----:B------:R-:W-:Y:S01]  /*6b00*/  FSEL R85, R50, -INF , !P6 ;  /* 0xff80000032557808 */ /* 0x000fe20007000000 */
[----:B------:R-:W-:Y:S01]  /*6b10*/  IMAD.IADD R50, R78, 0x1, R155 ;  /* 0x000000014e327824 */ /* 0x000fe200078e029b */
[----:B------:R-:W-:-:S02]  /*6b20*/  FSEL R83, R51, -INF , !P3 ;  /* 0xff80000033537808 */ /* 0x000fc40005800000 */
[C---:B------:R-:W-:Y:S02]  /*6b30*/  ISETP.GT.AND P4, PT, R66.reuse, 0x41, P2 ;  /* 0x000000414200780c */ /* 0x040fe40001784270 */
[C---:B------:R-:W-:Y:S02]  /*6b40*/  ISETP.GT.AND P6, PT, R66.reuse, 0x48, P2 ;  /* 0x000000484200780c */ /* 0x040fe400017c4270 */
[----:B------:R-:W-:Y:S02]  /*6b50*/  ISETP.GT.AND P3, PT, R66, 0x49, P2 ;  /* 0x000000494200780c */ /* 0x000fe40001764270 */
[----:B------:R-:W-:Y:S02]  /*6b60*/  FSEL R65, R58, -INF , !P5 ;  /* 0xff8000003a417808 */ /* 0x000fe40006800000 */
[----:B------:R-:W-:Y:S02]  /*6b70*/  ISETP.GT.AND P5, PT, R66, 0x60, P2 ;  /* 0x000000604200780c */ /* 0x000fe400017a4270 */
[----:B------:R-:W-:-:S02]  /*6b80*/  ISETP.LT.OR P4, PT, R64, 0x42, P4 ;  /* 0x000000424000780c */ /* 0x000fc40002781670 */
        /* <DEDUP_REMOVED lines=8> */
[C---:B------:R-:W-:Y:S02]  /*6c10*/  ISETP.GT.AND P3, PT, R66.reuse, 0x59, P2 ;  /* 0x000000594200780c */ /* 0x040fe40001764270 */
        /* <DEDUP_REMOVED lines=12> */
[----:B------:R-:W-:Y:S02]  /*6ce0*/  FSEL R61, R80, -INF , !P5 ;  /* 0xff800000503d7808 */ /* 0x000fe40006800000 */
[----:B------:R-:W-:Y:S02]  /*6cf0*/  PLOP3.LUT P5, PT, PT, PT, UP1, 0x40, 0x0 ;  /* 0x000000000000781c */ /* 0x000fe40003fae818 */
        /* <DEDUP_REMOVED lines=14> */
[----:B------:R-:W-:Y:S01]  /*6de0*/  FSEL R51, R72, -INF , !P3 ;  /* 0xff80000048337808 */ /* 0x000fe20005800000 */
[----:B------:R-:W-:Y:S06]  /*6df0*/  @P5 BRA `(.L_x_7830) ;  /* 0x00000000005c5947 */ /* 0x000fec0003800000 */
        /* <DEDUP_REMOVED lines=13> */
.L_x_7832:
[----:B------:R-:W-:-:S05]  /*6ed0*/  IMAD.U32 R6, RZ, RZ, UR52 ;  /* 0x00000034ff067e24 */ /* 0x000fca000f8e00ff */
[----:B------:R-:W-:-:S13]  /*6ee0*/  ISETP.NE.AND P3, PT, R6, 0x1, PT ;  /* 0x000000010600780c */ /* 0x000fda0003f65270 */
[----:B------:R-:W0:Y:S02]  /*6ef0*/  @P3 LDC.64 R32, c[0x0][0x9e8] ;  /* 0x00027a00ff203b82 */ /* 0x000e240000000a00 */
[----:B0-----:R-:W-:-:S05]  /*6f00*/  @P3 IMAD.HI.U32 R32, R31, R32, RZ ;  /* 0x000000201f203227 */ /* 0x001fca00078e00ff */
[----:B------:R-:W-:-:S07]  /*6f10*/  @P3 SHF.R.U32.HI R31, RZ, R33, R32 ;  /* 0x00000021ff1f3219 */ /* 0x000fce0000011620 */
.L_x_7833:
[----:B------:R-:W-:Y:S05]  /*6f20*/  BSYNC B0 ;  /* 0x0000000000007941 */ /* 0x000fea0003800000 */
.L_x_7831:
[----:B------:R-:W-:-:S04]  /*6f30*/  IMAD R31, R31, R6, -R74 ;  /* 0x000000061f1f7224 */ /* 0x000fc800078e0a4a */
[----:B------:R-:W-:-:S05]  /*6f40*/  IMAD R31, R16, -0x2, R31 ;  /* 0xfffffffe101f7824 */ /* 0x000fca00078e021f */
[----:B------:R-:W-:Y:S02]  /*6f50*/  VIADDMNMX R50, R31, R6, R50, PT ;  /* 0x000000061f327246 */ /* 0x000fe40003800132 */
[----:B------:R-:W-:-:S07]  /*6f60*/  VIMNMX R52, R52, R31, !PT ;  /* 0x0000001f34347248 */ /* 0x000fce0007fe0100 */
.L_x_7830:
[----:B------:R-:W-:Y:S01]  /*6f70*/  FMNMX.FTZ R6, R159, R4, !PT ;  /* 0x000000049f067209 */ /* 0x000fe20007810000 */
[----:B------:R-:W-:Y:S01]  /*6f80*/  UMOV UR45, UR55 ;  /* 0x00000037002d7c82 */ /* 0x000fe20008000000 */
        /* <DEDUP_REMOVED lines=16> */
[----:B------:R-:W-:-:S02]  /*7090*/  ISETP.GT.AND P3, PT, R52, 0x9, P2 ;  /* 0x000000093400780c */ /* 0x000fc40001764270 */
[----:B------:R-:W-:Y:S02]  /*70a0*/  FMNMX.FTZ R6, R161, R6, !PT ;  /* 0x00000006a1067209 */ /* 0x000fe40007810000 */
[----:B------:R-:W-:Y:S02]  /*70b0*/  FSEL R25, R25, -INF , !P4 ;  /* 0xff80000019197808 */ /* 0x000fe40006000000 */
[----:B------:R-:W-:Y:S02]  /*70c0*/  FMNMX.FTZ R6, R153, R6, !PT ;  /* 0x0000000699067209 */ /* 0x000fe40007810000 */
[----:B------:R-:W-:Y:S02]  /*70d0*/  ISETP.GT.AND P4, PT, R52, RZ, P2 ;  /* 0x000000ff3400720c */ /* 0x000fe40001784270 */
[----:B------:R-:W-:Y:S02]  /*70e0*/  FMNMX.FTZ R6, R163, R6, !PT ;  /* 0x00000006a3067209 */ /* 0x000fe40007810000 */
[----:B------:R-:W-:-:S02]  /*70f0*/  ISETP.LT.OR P3, PT, R50, 0xa, P3 ;  /* 0x0000000a3200780c */ /* 0x000fc40001f61670 */
[----:B------:R-:W-:Y:S02]  /*7100*/  FMNMX.FTZ R6, R87, R6, !PT ;  /* 0x0000000657067209 */ /* 0x000fe40007810000 */
[----:B------:R-:W-:Y:S02]  /*7110*/  ISETP.LT.OR P4, PT, R50, 0x1, P4 ;  /* 0x000000013200780c */ /* 0x000fe40002781670 */
[----:B------:R-:W-:Y:S02]  /*7120*/  FMNMX.FTZ R6, R169, R6, !PT ;  /* 0x00000006a9067209 */ /* 0x000fe40007810000 */
[----:B------:R-:W-:Y:S02]  /*7130*/  FSEL R155, R12, -INF , !P3 ;  /* 0xff8000000c9b7808 */ /* 0x000fe40005800000 */
[----:B------:R-:W-:Y:S02]  /*7140*/  FMNMX.FTZ R6, R85, R6, !PT ;  /* 0x0000000655067209 */ /* 0x000fe40007810000 */
[----:B------:R-:W-:-:S02]  /*7150*/  ISETP.GT.AND P6, PT, R52, 0x8, P2 ;  /* 0x000000083400780c */ /* 0x000fc400017c4270 */
[----:B------:R-:W-:Y:S02]  /*7160*/  FMNMX.FTZ R6, R83, R6, !PT ;  /* 0x0000000653067209 */ /* 0x000fe40007810000 */
[----:B------:R-:W-:Y:S02]  /*7170*/  FSEL R12, R9, -INF , !P4 ;  /* 0xff800000090c7808 */ /* 0x000fe40006000000 */
[----:B------:R-:W-:Y:S02]  /*7180*/  FMNMX.FTZ R6, R81, R6, !PT ;  /* 0x0000000651067209 */ /* 0x000fe40007810000 */
[----:B------:R-:W-:Y:S02]  /*7190*/  ISETP.LT.OR P6, PT, R50, 0x9, P6 ;  /* 0x000000093200780c */ /* 0x000fe400037c1670 */
[----:B------:R-:W-:Y:S02]  /*71a0*/  FMNMX.FTZ R6, R79, R6, !PT ;  /* 0x000000064f067209 */ /* 0x000fe40007810000 */
[----:B------:R-:W-:-:S02]  /*71b0*/  FMNMX.FTZ R14, R12, R5, !PT ;  /* 0x000000050c0e7209 */ /* 0x000fc40007810000 */
[----:B------:R-:W-:Y:S02]  /*71c0*/  FMNMX.FTZ R6, R77, R6, !PT ;  /* 0x000000064d067209 */ /* 0x000fe40007810000 */
[----:B------:R-:W-:Y:S02]  /*71d0*/  ISETP.GT.AND P5, PT, R52, 0x10, P2 ;  /* 0x000000103400780c */ /* 0x000fe400017a4270 */
[----:B------:R-:W-:Y:S02]  /*71e0*/  FMNMX.FTZ R6, R71, R6, !PT ;  /* 0x0000000647067209 */ /* 0x000fe40007810000 */
[----:B------:R-:W-:Y:S02]  /*71f0*/  FMNMX.FTZ R14, R157, R14, !PT ;  /* 0x0000000e9d0e7209 */ /* 0x000fe40007810000 */
[----:B------:R-:W-:Y:S02]  /*7200*/  FMNMX.FTZ R6, R65, R6, !PT ;  /* 0x0000000641067209 */ /* 0x000fe40007810000 */
[----:B------:R-:W-:-:S02]  /*7210*/  ISETP.LT.OR P5, PT, R50, 0x11, P5 ;  /* 0x000000113200780c */ /* 0x000fc40002fa1670 */
[----:B------:R-:W-:Y:S02]  /*7220*/  FMNMX.FTZ R6, R75, R6, !PT ;  /* 0x000000064b067209 */ /* 0x000fe40007810000 */
[C---:B------:R-:W-:Y:S02]  /*7230*/  ISETP.GT.AND P3, PT, R52.reuse, 0x18, P2 ;  /* 0x000000183400780c */ /* 0x040fe40001764270 */
[----:B------:R-:W-:Y:S02]  /*7240*/  FMNMX.FTZ R6, R69, R6, !PT ;  /* 0x0000000645067209 */ /* 0x000fe40007810000 */
[----:B------:R-:W-:Y:S02]  /*7250*/  FSEL R13, R13, -INF , !P5 ;  /* 0xff8000000d0d7808 */ /* 0x000fe40006800000 */
[----:B------:R-:W-:Y:S02]  /*7260*/  FMNMX.FTZ R6, R73, R6, !PT ;  /* 0x0000000649067209 */ /* 0x000fe40007810000 */
[----:B------:R-:W-:-:S02]  /*7270*/  ISETP.GT.AND P5, PT, R52, 0x19, P2 ;  /* 0x000000193400780c */ /* 0x000fc400017a4270 */
[----:B------:R-:W-:Y:S02]  /*7280*/  FMNMX.FTZ R6, R63, R6, !PT ;  /* 0x000000063f067209 */ /* 0x000fe40007810000 */
[C---:B------:R-:W-:Y:S02]  /*7290*/  ISETP.LT.OR P3, PT, R50.reuse, 0x19, P3 ;  /* 0x000000193200780c */ /* 0x040fe40001f61670 */
[----:B------:R-:W-:Y:S02]  /*72a0*/  FMNMX.FTZ R6, R67, R6, !PT ;  /* 0x0000000643067209 */ /* 0x000fe40007810000 */
[----:B------:R-:W-:Y:S02]  /*72b0*/  ISETP.LT.OR P5, PT, R50, 0x1a, P5 ;  /* 0x0000001a3200780c */ /* 0x000fe40002fa1670 */
[----:B------:R-:W-:-:S04]  /*72c0*/  FMNMX.FTZ R6, R59, R6, !PT ;  /* 0x000000063b067209 */ /* 0x000fc80007810000 */
[----:B------:R-:W-:-:S04]  /*72d0*/  FMNMX.FTZ R6, R57, R6, !PT ;  /* 0x0000000639067209 */ /* 0x000fc80007810000 */
[----:B------:R-:W-:-:S04]  /*72e0*/  FMNMX.FTZ R6, R61, R6, !PT ;  /* 0x000000063d067209 */ /* 0x000fc80007810000 */
[----:B------:R-:W-:-:S04]  /*72f0*/  FMNMX.FTZ R6, R55, R6, !PT ;  /* 0x0000000637067209 */ /* 0x000fc80007810000 */
[----:B------:R-:W-:-:S04]  /*7300*/  FMNMX.FTZ R6, R53, R6, !PT ;  /* 0x0000000635067209 */ /* 0x000fc80007810000 */
[----:B------:R-:W-:Y:S02]  /*7310*/  FMNMX.FTZ R32, R51, R6, !PT ;  /* 0x0000000633207209 */ /* 0x000fe40007810000 */
[----:B------:R-:W0:Y:S03]  /*7320*/  LDC R6, c[0x0][0x988] ;  /* 0x00026200ff067b82 */ /* 0x000e260000000800 */
[----:B------:R-:W1:Y:S02]  /*7330*/  SHFL.BFLY PT, R31, R32, 0x2, 0x1f ;  /* 0x0c401f00201f7f89 */ /* 0x000e6400000e0000 */
[----:B-1----:R-:W-:-:S05]  /*7340*/  FMNMX.FTZ R33, R32, R31, !PT ;  /* 0x0000001f20217209 */ /* 0x002fca0007810000 */
[----:B------:R-:W1:Y:S02]  /*7350*/  SHFL.BFLY PT, R54, R33, 0x1, 0x1f ;  /* 0x0c201f0021367f89 */ /* 0x000e6400000e0000 */
[----:B-1----:R-:W-:Y:S02]  /*7360*/  FMNMX.FTZ R31, R33, R54, !PT ;  /* 0x00000036211f7209 */ /* 0x002fe40007810000 */
[----:B------:R-:W-:Y:S02]  /*7370*/  FSEL R33, R11, -INF , !P6 ;  /* 0xff8000000b217808 */ /* 0x000fe40007000000 */
[C---:B------:R-:W-:Y:S01]  /*7380*/  FSETP.NEU.FTZ.AND P6, PT, R31.reuse, -INF , PT ;  /* 0xff8000001f00780b */ /* 0x040fe20003fdd000 */
[----:B0-----:R-:W-:Y:S01]  /*7390*/  FMUL.FTZ R10, R31, R6 ;  /* 0x000000061f0a7220 */ /* 0x001fe20000410000 */
[----:B------:R-:W-:-:S04]  /*73a0*/  FMNMX.FTZ R14, R33, R14, !PT ;  /* 0x0000000e210e7209 */ /* 0x000fc80007810000 */
[----:B------:R-:W-:Y:S02]  /*73b0*/  FMNMX.FTZ R14, R155, R14, !PT ;  /* 0x0000000e9b0e7209 */ /* 0x000fe40007810000 */
[----:B------:R-:W-:Y:S02]  /*73c0*/  FSEL R10, R10, RZ, P6 ;  /* 0x000000ff0a0a7208 */ /* 0x000fe40003000000 */
[----:B------:R-:W-:-:S03]  /*73d0*/  FMNMX.FTZ R14, R13, R14, !PT ;  /* 0x0000000e0d0e7209 */ /* 0x000fc60007810000 */
[-CC-:B------:R-:W-:Y:S01]  /*73e0*/  FFMA.FTZ R11, R159, R6.reuse, -R10.reuse ;  /* 0x000000069f0b7223 */ /* 0x180fe2000001080a */
[----:B------:R-:W-:Y:S01]  /*73f0*/  FSEL R159, R20, -INF , !P3 ;  /* 0xff800000149f7808 */ /* 0x000fe20005800000 */
[--C-:B------:R-:W-:Y:S01]  /*7400*/  FFMA.FTZ R180, R171, R6, -R10.reuse ;  /* 0x00000006abb47223 */ /* 0x100fe2000001080a */
[----:B------:R-:W-:Y:S01]  /*7410*/  FMNMX.FTZ R14, R165, R14, !PT ;  /* 0x0000000ea50e7209 */ /* 0x000fe20007810000 */
[-CC-:B------:R-:W-:Y:S01]  /*7420*/  FFMA.FTZ R182, R173, R6.reuse, -R10.reuse ;  /* 0x00000006adb67223 */ /* 0x180fe2000001080a */
[C---:B------:R-:W-:Y:S01]  /*7430*/  ISETP.GT.AND P3, PT, R52.reuse, 0x21, P2 ;  /* 0x000000213400780c */ /* 0x040fe20001764270 */
[-CC-:B------:R-:W-:Y:S01]  /*7440*/  FFMA.FTZ R176, R177, R6.reuse, -R10.reuse ;  /* 0x00000006b1b07223 */ /* 0x180fe2000001080a */
[----:B------:R-:W-:Y:S01]  /*7450*/  FSEL R171, R15, -INF , !P5 ;  /* 0xff8000000fab7808 */ /* 0x000fe20006800000 */
[--C-:B------:R-:W-:Y:S01]  /*7460*/  FFMA.FTZ R15, R181, R6, -R10.reuse ;  /* 0x00000006b50f7223 */ /* 0x100fe2000001080a */
[----:B------:R-:W-:Y:S01]  /*7470*/  FMNMX.FTZ R14, R159, R14, !PT ;  /* 0x0000000e9f0e7209 */ /* 0x000fe20007810000 */
[-CC-:B------:R-:W-:Y:S01]  /*7480*/  FFMA.FTZ R183, R183, R6.reuse, -R10.reuse ;  /* 0x00000006b7b77223 */ /* 0x180fe2000001080a */
[----:B------:R-:W-:Y:S01]  /*7490*/  ISETP.GT.AND P5, PT, R52, 0x28, P2 ;  /* 0x000000283400780c */ /* 0x000fe200017a4270 */
[--C-:B------:R-:W-:Y:S01]  /*74a0*/  FFMA.FTZ R178, R179, R6, -R10.reuse ;  /* 0x00000006b3b27223 */ /* 0x100fe2000001080a */
[C---:B------:R-:W-:Y:S01]  /*74b0*/  ISETP.LT.OR P3, PT, R50.reuse, 0x22, P3 ;  /* 0x000000223200780c */ /* 0x040fe20001f61670 */
[----:B------:R0:W-:Y:S01]  /*74c0*/  MUFU.EX2 R9, R183 ;  /* 0x000000b700097308 */ /* 0x0001e20000000800 */
[----:B------:R-:W-:Y:S01]  /*74d0*/  FMNMX.FTZ R14, R171, R14, !PT ;  /* 0x0000000eab0e7209 */ /* 0x000fe20007810000 */
[-CC-:B------:R-:W-:Y:S01]  /*74e0*/  FFMA.FTZ R172, R167, R6.reuse, -R10.reuse ;  /* 0x00000006a7ac7223 */ /* 0x180fe2000001080a */
[----:B------:R-:W-:Y:S01]  /*74f0*/  ISETP.LT.OR P5, PT, R50, 0x29, P5 ;  /* 0x000000293200780c */ /* 0x000fe20002fa1670 */
[-CC-:B------:R-:W-:Y:S01]  /*7500*/  FFMA.FTZ R174, R153, R6.reuse, -R10.reuse ;  /* 0x0000000699ae7223 */ /* 0x180fe2000001080a */
[----:B------:R-:W-:Y:S01]  /*7510*/  FSEL R173, R24, -INF , !P3 ;  /* 0xff80000018ad7808 */ /* 0x000fe20005800000 */
[-CC-:B------:R-:W-:Y:S01]  /*7520*/  FFMA.FTZ R168, R87, R6.reuse, -R10.reuse ;  /* 0x0000000657a87223 */ /* 0x180fe2000001080a */
[C---:B------:R-:W-:Y:S01]  /*7530*/  ISETP.GT.AND P3, PT, R52.reuse, 0x29, P2 ;  /* 0x000000293400780c */ /* 0x040fe20001764270 */
[--C-:B------:R-:W-:Y:S01]  /*7540*/  FFMA.FTZ R170, R85, R6, -R10.reuse ;  /* 0x0000000655aa7223 */ /* 0x100fe2000001080a */
[----:B------:R-:W-:Y:S01]  /*7550*/  FMNMX.FTZ R14, R25, R14, !PT ;  /* 0x0000000e190e7209 */ /* 0x000fe20007810000 */
[-CC-:B------:R-:W-:Y:S01]  /*7560*/  FFMA.FTZ R164, R81, R6.reuse, -R10.reuse ;  /* 0x0000000651a47223 */ /* 0x180fe2000001080a */
[----:B------:R-:W-:Y:S01]  /*7570*/  FSEL R29, R29, -INF , !P5 ;  /* 0xff8000001d1d7808 */ /* 0x000fe20006800000 */
[-CC-:B------:R-:W-:Y:S01]  /*7580*/  FFMA.FTZ R20, R79, R6.reuse, -R10.reuse ;  /* 0x000000064f147223 */ /* 0x180fe2000001080a */
[----:B------:R-:W-:Y:S01]  /*7590*/  ISETP.GT.AND P5, PT, R52, 0x30, P2 ;  /* 0x000000303400780c */ /* 0x000fe200017a4270 */
[-CC-:B------:R-:W-:Y:S01]  /*75a0*/  FFMA.FTZ R166, R77, R6.reuse, -R10.reuse ;  /* 0x000000064da67223 */ /* 0x180fe2000001080a */
[----:B------:R-:W-:Y:S01]  /*75b0*/  ISETP.LT.OR P4, PT, R50, 0x2a, P3 ;  /* 0x0000002a3200780c */ /* 0x000fe20001f81670 */
[--C-:B------:R-:W-:Y:S01]  /*75c0*/  FFMA.FTZ R158, R59, R6, -R10.reuse ;  /* 0x000000063b9e7223 */ /* 0x100fe2000001080a */
[----:B------:R-:W-:Y:S01]  /*75d0*/  FMNMX.FTZ R14, R173, R14, !PT ;  /* 0x0000000ead0e7209 */ /* 0x000fe20007810000 */
[----:B------:R-:W-:Y:S01]  /*75e0*/  MUFU.EX2 R11, R11 ;  /* 0x0000000b000b7308 */ /* 0x000fe20000000800 */
[----:B------:R-:W-:Y:S01]  /*75f0*/  ISETP.GT.AND P3, PT, R52, 0x31, P2 ;  /* 0x000000313400780c */ /* 0x000fe20001764270 */
[-CC-:B------:R-:W-:Y:S01]  /*7600*/  FFMA.FTZ R154, R53, R6.reuse, -R10.reuse ;  /* 0x00000006359a7223 */ /* 0x180fe2000001080a */
[----:B------:R-:W-:Y:S01]  /*7610*/  FSEL R21, R21, -INF , !P4 ;  /* 0xff80000015157808 */ /* 0x000fe20006000000 */
[-CC-:B------:R-:W-:Y:S01]  /*7620*/  FFMA.FTZ R156, R63, R6.reuse, -R10.reuse ;  /* 0x000000063f9c7223 */ /* 0x180fe2000001080a */
[----:B------:R-:W-:Y:S01]  /*7630*/  ISETP.LT.OR P5, PT, R50, 0x31, P5 ;  /* 0x000000313200780c */ /* 0x000fe20002fa1670 */
[--C-:B------:R-:W-:Y:S01]  /*7640*/  FFMA.FTZ R160, R65, R6, -R10.reuse ;  /* 0x0000000641a07223 */ /* 0x100fe2000001080a */
[----:B------:R-:W-:Y:S01]  /*7650*/  FMNMX.FTZ R14, R29, R14, !PT ;  /* 0x0000000e1d0e7209 */ /* 0x000fe20007810000 */
[----:B------:R-:W-:Y:S01]  /*7660*/  MUFU.EX2 R180, R180 ;  /* 0x000000b400b47308 */ /* 0x000fe20000000800 */
[----:B------:R-:W-:Y:S01]  /*7670*/  ISETP.GT.AND P4, PT, R52, 0x38, P2 ;  /* 0x000000383400780c */ /* 0x000fe20001784270 */
[-CC-:B------:R-:W-:Y:S01]  /*7680*/  FFMA.FTZ R162, R69, R6.reuse, -R10.reuse ;  /* 0x0000000645a27223 */ /* 0x180fe2000001080a */
[----:B------:R-:W-:Y:S01]  /*7690*/  ISETP.LT.OR P3, PT, R50, 0x32, P3 ;  /* 0x000000323200780c */ /* 0x000fe20001f61670 */
[-CC-:B------:R-:W-:Y:S01]  /*76a0*/  FFMA.FTZ R63, R67, R6.reuse, -R10.reuse ;  /* 0x00000006433f7223 */ /* 0x180fe2000001080a */
[----:B------:R-:W-:Y:S01]  /*76b0*/  FSEL R177, R28, -INF , !P5 ;  /* 0xff8000001cb17808 */ /* 0x000fe20006800000 */
        /* <DEDUP_REMOVED lines=16> */
[----:B------:R-:W-:Y:S01]  /*77c0*/  FFMA.FTZ R51, R51, R6, -R10 ;  /* 0x0000000633337223 */ /* 0x000fe2000001080a */
[----:B------:R-:W-:Y:S01]  /*77d0*/  FMNMX.FTZ R14, R181, R14, !PT ;  /* 0x0000000eb50e7209 */ /* 0x000fe20007810000 */
[----:B------:R-:W-:Y:S01]  /*77e0*/  MUFU.EX2 R15, R15 ;  /* 0x0000000f000f7308 */ /* 0x000fe20000000800 */
[----:B------:R-:W-:-:S02]  /*77f0*/  ISETP.GT.AND P4, PT, R52, 0x41, P2 ;  /* 0x000000413400780c */ /* 0x000fc40001784270 */
[----:B0-----:R-:W-:Y:S02]  /*7800*/  FSEL R183, R26, -INF , !P5 ;  /* 0xff8000001ab77808 */ /* 0x001fe40006800000 */
[----:B------:R-:W-:Y:S02]  /*7810*/  ISETP.LT.OR P3, PT, R50, 0x41, P3 ;  /* 0x000000413200780c */ /* 0x000fe40001f61670 */
[----:B------:R-:W-:Y:S01]  /*7820*/  FMNMX.FTZ R14, R179, R14, !PT ;  /* 0x0000000eb30e7209 */ /* 0x000fe20007810000 */
[----:B------:R-:W-:Y:S01]  /*7830*/  MUFU.EX2 R178, R178 ;  /* 0x000000b200b27308 */ /* 0x000fe20000000800 */
[----:B------:R-:W-:Y:S02]  /*7840*/  ISETP.GT.AND P5, PT, R52, 0x48, P2 ;  /* 0x000000483400780c */ /* 0x000fe400017a4270 */
[----:B------:R-:W-:Y:S02]  /*7850*/  ISETP.LT.OR P4, PT, R50, 0x42, P4 ;  /* 0x000000423200780c */ /* 0x000fe40002781670 */
[----:B------:R-:W-:Y:S01]  /*7860*/  FSEL R175, R34, -INF , !P3 ;  /* 0xff80000022af7808 */ /* 0x000fe20005800000 */
[----:B------:R-:W-:Y:S01]  /*7870*/  IMAD.U32 R34, RZ, RZ, UR44 ;  /* 0x0000002cff227e24 */ /* 0x000fe2000f8e00ff */
[----:B------:R-:W-:Y:S01]  /*7880*/  FMNMX.FTZ R14, R183, R14, !PT ;  /* 0x0000000eb70e7209 */ /* 0x000fe20007810000 */
[----:B------:R-:W-:Y:S01]  /*7890*/  MUFU.EX2 R27, R27 ;  /* 0x0000001b001b7308 */ /* 0x000fe20000000800 */
[----:B------:R-:W-:Y:S01]  /*78a0*/  ISETP.GT.AND P3, PT, R52, 0x49, P2 ;  /* 0x000000493400780c */ /* 0x000fe20001764270 */
[----:B------:R-:W-:Y:S01]  /*78b0*/  UMOV UR44, UR56 ;  /* 0x00000038002c7c82 */ /* 0x000fe20008000000 */
[----:B------:R-:W-:Y:S01]  /*78c0*/  FSEL R167, R35, -INF , !P4 ;  /* 0xff80000023a77808 */ /* 0x000fe20006000000 */
[----:B------:R-:W-:Y:S01]  /*78d0*/  FFMA.FTZ R35, R161, R6, -R10 ;  /* 0x00000006a1237223 */ /* 0x000fe2000001080a */
[----:B------:R-:W-:-:S02]  /*78e0*/  ISETP.LT.OR P5, PT, R50, 0x49, P5 ;  /* 0x000000493200780c */ /* 0x000fc40002fa1670 */
[----:B------:R-:W-:Y:S01]  /*78f0*/  FMNMX.FTZ R14, R175, R14, !PT ;  /* 0x0000000eaf0e7209 */ /* 0x000fe20007810000 */
[----:B------:R-:W-:Y:S01]  /*7900*/  MUFU.EX2 R172, R172 ;  /* 0x000000ac00ac7308 */ /* 0x000fe20000000800 */
[----:B------:R-:W-:Y:S02]  /*7910*/  ISETP.GT.AND P4, PT, R52, 0x50, P2 ;  /* 0x000000503400780c */ /* 0x000fe40001784270 */
[----:B------:R-:W-:Y:S02]  /*7920*/  ISETP.LT.OR P3, PT, R50, 0x4a, P3 ;  /* 0x0000004a3200780c */ /* 0x000fe40001f61670 */
[----:B------:R-:W-:Y:S02]  /*7930*/  FSEL R161, R40, -INF , !P5 ;  /* 0xff80000028a17808 */ /* 0x000fe40006800000 */
[----:B------:R-:W-:Y:S01]  /*7940*/  FMNMX.FTZ R14, R167, R14, !PT ;  /* 0x0000000ea70e7209 */ /* 0x000fe20007810000 */
[----:B------:R-:W-:Y:S01]  /*7950*/  MUFU.EX2 R35, R35 ;  /* 0x0000002300237308 */ /* 0x000fe20000000800 */
[----:B------:R-:W-:-:S02]  /*7960*/  ISETP.GT.AND P5, PT, R52, 0x51, P2 ;  /* 0x000000513400780c */ /* 0x000fc400017a4270 */
[----:B------:R-:W-:Y:S02]  /*7970*/  FSEL R193, R36, -INF , !P3 ;  /* 0xff80000024c17808 */ /* 0x000fe40005800000 */
[----:B------:R-:W-:Y:S02]  /*7980*/  ISETP.LT.OR P4, PT, R50, 0x51, P4 ;  /* 0x000000513200780c */ /* 0x000fe40002781670 */
[----:B------:R-:W-:Y:S01]  /*7990*/  FMNMX.FTZ R14, R161, R14, !PT ;  /* 0x0000000ea10e7209 */ /* 0x000fe20007810000 */
[----:B------:R-:W-:Y:S01]  /*79a0*/  MUFU.EX2 R174, R174 ;  /* 0x000000ae00ae7308 */ /* 0x000fe20000000800 */
[----:B------:R-:W-:Y:S02]  /*79b0*/  ISETP.GT.AND P3, PT, R52, 0x58, P2 ;  /* 0x000000583400780c */ /* 0x000fe40001764270 */
[----:B------:R-:W-:Y:S02]  /*79c0*/  ISETP.LT.OR P5, PT, R50, 0x52, P5 ;  /* 0x000000523200780c */ /* 0x000fe40002fa1670 */
[----:B------:R-:W-:Y:S01]  /*79d0*/  FSEL R153, R39, -INF , !P4 ;  /* 0xff80000027997808 */ /* 0x000fe20006000000 */
[----:B------:R-:W-:Y:S01]  /*79e0*/  FFMA.FTZ R39, R163, R6, -R10 ;  /* 0x00000006a3277223 */ /* 0x000fe2000001080a */
        /* <DEDUP_REMOVED lines=9> */
[----:B------:R-:W-:-:S02]  /*7a80*/  FSEL R41, R41, -INF , !P3 ;  /* 0xff80000029297808 */ /* 0x000fc40005800000 */
[----:B------:R-:W-:Y:S01]  /*7a90*/  FMNMX.FTZ R14, R163, R14, !PT ;  /* 0x0000000ea30e7209 */ /* 0x000fe20007810000 */
[----:B------:R-:W-:Y:S01]  /*7aa0*/  MUFU.EX2 R170, R170 ;  /* 0x000000aa00aa7308 */ /* 0x000fe20000000800 */
[----:B------:R-:W-:Y:S02]  /*7ab0*/  ISETP.GT.AND P3, PT, R52, 0x61, P2 ;  /* 0x000000613400780c */ /* 0x000fe40001764270 */
[----:B------:R-:W-:Y:S01]  /*7ac0*/  FSEL R87, R37, -INF , !P4 ;  /* 0xff80000025577808 */ /* 0x000fe20006000000 */
[----:B------:R-:W-:Y:S01]  /*7ad0*/  FFMA.FTZ R37, R169, R6, -R10 ;  /* 0x00000006a9257223 */ /* 0x000fe2000001080a */
[----:B------:R-:W-:Y:S02]  /*7ae0*/  ISETP.LT.OR P5, PT, R50, 0x61, P5 ;  /* 0x000000613200780c */ /* 0x000fe40002fa1670 */
[----:B------:R-:W-:Y:S01]  /*7af0*/  FMNMX.FTZ R14, R41, R14, !PT ;  /* 0x0000000e290e7209 */ /* 0x000fe20007810000 */
[----:B------:R-:W-:Y:S01]  /*7b00*/  MUFU.EX2 R164, R164 ;  /* 0x000000a400a47308 */ /* 0x000fe20000000800 */
[----:B------:R-:W-:-:S02]  /*7b10*/  ISETP.GT.AND P4, PT, R52, 0x68, P2 ;  /* 0x000000683400780c */ /* 0x000fc40001784270 */
[----:B------:R-:W-:Y:S02]  /*7b20*/  ISETP.LT.OR P3, PT, R50, 0x62, P3 ;  /* 0x000000623200780c */ /* 0x000fe40001f61670 */
[----:B------:R-:W-:Y:S02]  /*7b30*/  FSEL R169, R42, -INF , !P5 ;  /* 0xff8000002aa97808 */ /* 0x000fe40006800000 */
[----:B------:R-:W-:Y:S01]  /*7b40*/  FMNMX.FTZ R14, R87, R14, !PT ;  /* 0x0000000e570e7209 */ /* 0x000fe20007810000 */
[----:B------:R-:W-:Y:S01]  /*7b50*/  MUFU.EX2 R37, R37 ;  /* 0x0000002500257308 */ /* 0x000fe20000000800 */
[----:B------:R-:W-:Y:S02]  /*7b60*/  ISETP.GT.AND P5, PT, R52, 0x69, P2 ;  /* 0x000000693400780c */ /* 0x000fe400017a4270 */
        /* <DEDUP_REMOVED lines=21> */
[C---:B------:R-:W-:Y:S02]  /*7cc0*/  ISETP.LT.OR P5, PT, R50.reuse, 0x79, P5 ;  /* 0x000000793200780c */ /* 0x040fe40002fa1670 */
[----:B------:R-:W-:Y:S02]  /*7cd0*/  FSEL R79, R47, -INF , !P4 ;  /* 0xff8000002f4f7808 */ /* 0x000fe40006000000 */
[----:B------:R-:W-:Y:S01]  /*7ce0*/  FMNMX.FTZ R14, R81, R14, !PT ;  /* 0x0000000e510e7209 */ /* 0x000fe20007810000 */
[----:B------:R-:W-:Y:S01]  /*7cf0*/  MUFU.EX2 R47, R20 ;  /* 0x00000014002f7308 */ /* 0x000fe20000000800 */
[----:B------:R-:W-:-:S02]  /*7d00*/  ISETP.LT.OR P2, PT, R50, 0x7a, P2 ;  /* 0x0000007a3200780c */ /* 0x000fc40001741670 */
[----:B------:R-:W-:Y:S02]  /*7d10*/  FSEL R195, R48, -INF , !P5 ;  /* 0xff80000030c37808 */ /* 0x000fe40006800000 */
[----:B------:R-:W-:Y:S02]  /*7d20*/  FMNMX.FTZ R14, R79, R14, !PT ;  /* 0x0000000e4f0e7209 */ /* 0x000fe40007810000 */
[----:B--2---:R-:W-:Y:S01]  /*7d30*/  FSEL R77, R49, -INF , !P2 ;  /* 0xff800000314d7808 */ /* 0x004fe20005000000 */
[----:B------:R-:W-:Y:S01]  /*7d40*/  FFMA.FTZ R49, R71, R6, -R10 ;  /* 0x0000000647317223 */ /* 0x000fe2000001080a */
[----:B------:R-:W-:Y:S01]  /*7d50*/  FMNMX.FTZ R14, R195, R14, !PT ;  /* 0x0000000ec30e7209 */ /* 0x000fe20007810000 */
[----:B------:R-:W-:Y:S01]  /*7d60*/  MUFU.EX2 R162, R162 ;  /* 0x000000a200a27308 */ /* 0x000fe20000000800 */
[----:B------:R-:W-:Y:S02]  /*7d70*/  FSEL R59, R31, RZ, P6 ;  /* 0x000000ff1f3b7208 */ /* 0x000fe40003000000 */
[----:B------:R-:W-:-:S02]  /*7d80*/  FMNMX.FTZ R14, R77, R14, !PT ;  /* 0x0000000e4d0e7209 */ /* 0x000fc40007810000 */
[----:B------:R-:W-:Y:S01]  /*7d90*/  @!P1 LEA R34, R34, UR41, 0x3 ;  /* 0x0000002922229c11 */ /* 0x000fe2000f8e18ff */
[----:B------:R-:W-:Y:S02]  /*7da0*/  FADD.FTZ R59, -R59, R4 ;  /* 0x000000043b3b7221 */ /* 0x000fe40000010100 */
[----:B------:R-:W0:Y:S01]  /*7db0*/  SHFL.BFLY PT, R71, R14, 0x2, 0x1f ;  /* 0x0c401f000e477f89 */ /* 0x000e2200000e0000 */
[----:B------:R-:W-:Y:S01]  /*7dc0*/  MUFU.EX2 R49, R49 ;  /* 0x0000003100317308 */ /* 0x000fe20000000800 */
[----:B------:R-:W-:-:S07]  /*7dd0*/  FMUL.FTZ R4, R59, R6 ;  /* 0x000000063b047220 */ /* 0x000fce0000410000 */
[----:B------:R-:W1:Y:S08]  /*7de0*/  MUFU.EX2 R4, R4 ;  /* 0x0000000400047308 */ /* 0x000e700000000800 */
[----:B------:R-:W-:Y:S01]  /*7df0*/  MUFU.EX2 R69, R69 ;  /* 0x0000004500457308 */ /* 0x000fe20000000800 */
[----:B0-----:R-:W-:-:S07]  /*7e00*/  FMNMX.FTZ R71, R14, R71, !PT ;  /* 0x000000470e477209 */ /* 0x001fce0007810000 */
[----:B------:R-:W-:Y:S01]  /*7e10*/  MUFU.EX2 R156, R156 ;  /* 0x0000009c009c7308 */ /* 0x000fe20000000800 */
[----:B-1----:R-:W-:Y:S01]  /*7e20*/  FFMA.FTZ R67, R4, R2, R11 ;  /* 0x0000000204437223 */ /* 0x002fe2000001000b */
[-C--:B------:R-:W-:Y:S01]  /*7e30*/  FMUL.FTZ R88, R88, R4.reuse ;  /* 0x0000000458587220 */ /* 0x080fe20000410000 */
[-C--:B------:R-:W-:Y:S01]  /*7e40*/  FMUL.FTZ R89, R89, R4.reuse ;  /* 0x0000000459597220 */ /* 0x080fe20000410000 */
[----:B------:R-:W0:Y:S01]  /*7e50*/  SHFL.BFLY PT, R14, R71, 0x1, 0x1f ;  /* 0x0c201f00470e7f89 */ /* 0x000e2200000e0000 */
[----:B------:R-:W-:Y:S01]  /*7e60*/  FADD.FTZ R67, R180, R67 ;  /* 0x00000043b4437221 */ /* 0x000fe20000010000 */
[-C--:B------:R-:W-:Y:S01]  /*7e70*/  FMUL.FTZ R92, R92, R4.reuse ;  /* 0x000000045c5c7220 */ /* 0x080fe20000410000 */
[----:B------:R-:W-:Y:S01]  /*7e80*/  FMUL.FTZ R93, R93, R4 ;  /* 0x000000045d5d7220 */ /* 0x000fe20000410000 */
[----:B------:R-:W-:Y:S01]  /*7e90*/  MUFU.EX2 R63, R63 ;  /* 0x0000003f003f7308 */ /* 0x000fe20000000800 */
[----:B------:R-:W-:Y:S01]  /*7ea0*/  FADD.FTZ R2, R182, R67 ;  /* 0x00000043b6027221 */ /* 0x000fe20000010000 */
[----:B------:R-:W-:Y:S01]  /*7eb0*/  F2FP.F16.F32.PACK_AB R182, R9, R182 ;  /* 0x000000b609b6723e */ /* 0x000fe200000000ff */
[-C--:B------:R-:W-:Y:S01]  /*7ec0*/  FMUL.FTZ R96, R96, R4.reuse ;  /* 0x0000000460607220 */ /* 0x080fe20000410000 */
[-C--:B------:R-:W-:Y:S01]  /*7ed0*/  FMUL.FTZ R97, R97, R4.reuse ;  /* 0x0000000461617220 */ /* 0x080fe20000410000 */
[-C--:B------:R-:W-:Y:S01]  /*7ee0*/  FMUL.FTZ R100, R100, R4.reuse ;  /* 0x0000000464647220 */ /* 0x080fe20000410000 */
[-C--:B------:R-:W-:Y:S01]  /*7ef0*/  FMUL.FTZ R101, R101, R4.reuse ;  /* 0x0000000465657220 */ /* 0x080fe20000410000 */
[-C--:B------:R-:W-:Y:S01]  /*7f00*/  FMUL.FTZ R104, R104, R4.reuse ;  /* 0x0000000468687220 */ /* 0x080fe20000410000 */
[----:B------:R-:W-:Y:S01]  /*7f10*/  MUFU.EX2 R158, R158 ;  /* 0x0000009e009e7308 */ /* 0x000fe20000000800 */
[-C--:B------:R-:W-:Y:S01]  /*7f20*/  FMUL.FTZ R105, R105, R4.reuse ;  /* 0x0000000469697220 */ /* 0x080fe20000410000 */
[-C--:B------:R-:W-:Y:S01]  /*7f30*/  FMUL.FTZ R108, R108, R4.reuse ;  /* 0x000000046c6c7220 */ /* 0x080fe20000410000 */
        /* <DEDUP_REMOVED lines=8> */
[----:B------:R-:W-:Y:S01]  /*7fc0*/  FMUL.FTZ R124, R124, R4 ;  /* 0x000000047c7c7220 */ /* 0x000fe20000410000 */
[----:B0-----:R-:W-:Y:S01]  /*7fd0*/  FMNMX.FTZ R53, R71, R14, !PT ;  /* 0x0000000e47357209 */ /* 0x001fe20007810000 */
[-C--:B------:R-:W-:Y:S01]  /*7fe0*/  FMUL.FTZ R125, R125, R4.reuse ;  /* 0x000000047d7d7220 */ /* 0x080fe20000410000 */
[-C--:B------:R-:W-:Y:S01]  /*7ff0*/  FMUL.FTZ R128, R128, R4.reuse ;  /* 0x0000000480807220 */ /* 0x080fe20000410000 */
[----:B------:R-:W-:Y:S01]  /*8000*/  FMUL.FTZ R129, R129, R4 ;  /* 0x0000000481817220 */ /* 0x000fe20000410000 */
[C---:B------:R-:W-:Y:S01]  /*8010*/  FSETP.NEU.FTZ.AND P2, PT, R53.reuse, -INF , PT ;  /* 0xff8000003500780b */ /* 0x040fe20003f5d000 */
[----:B------:R-:W-:Y:S01]  /*8020*/  FMUL.FTZ R10, R53, R6 ;  /* 0x00000006350a7220 */ /* 0x000fe20000410000 */
[----:B------:R-:W-:Y:S01]  /*8030*/  MUFU.EX2 R152, R152 ;  /* 0x0000009800987308 */ /* 0x000fe20000000800 */
[-C--:B------:R-:W-:Y:S01]  /*8040*/  FMUL.FTZ R132, R132, R4.reuse ;  /* 0x0000000484847220 */ /* 0x080fe20000410000 */
[-C--:B------:R-:W-:Y:S01]  /*8050*/  FMUL.FTZ R133, R133, R4.reuse ;  /* 0x0000000485857220 */ /* 0x080fe20000410000 */
[-C--:B------:R-:W-:Y:S01]  /*8060*/  FMUL.FTZ R136, R136, R4.reuse ;  /* 0x0000000488887220 */ /* 0x080fe20000410000 */
[----:B------:R-:W-:Y:S01]  /*8070*/  FSEL R36, R10, RZ, P2 ;  /* 0x000000ff0a247208 */ /* 0x000fe20001000000 */
[-C--:B------:R-:W-:Y:S01]  /*8080*/  FMUL.FTZ R137, R137, R4.reuse ;  /* 0x0000000489897220 */ /* 0x080fe20000410000 */
[-C--:B------:R-:W-:Y:S01]  /*8090*/  FMUL.FTZ R140, R140, R4.reuse ;  /* 0x000000048c8c7220 */ /* 0x080fe20000410000 */
[----:B------:R-:W-:Y:S01]  /*80a0*/  FMUL.FTZ R141, R141, R4 ;  /* 0x000000048d8d7220 */ /* 0x000fe20000410000 */
[----:B------:R-:W-:Y:S01]  /*80b0*/  MUFU.EX2 R55, R55 ;  /* 0x0000003700377308 */ /* 0x000fe20000000800 */
[-C--:B------:R-:W-:Y:S01]  /*80c0*/  FFMA.FTZ R26, R21, R6.reuse, -R36 ;  /* 0x00000006151a7223 */ /* 0x080fe20000010824 */
[----:B------:R-:W-:Y:S01]  /*80d0*/  FADD.FTZ R21, R9, R2 ;  /* 0x0000000209157221 */ /* 0x000fe20000010000 */
[-CC-:B------:R-:W-:Y:S01]  /*80e0*/  FFMA.FTZ R24, R25, R6.reuse, -R36.reuse ;  /* 0x0000000619187223 */ /* 0x180fe20000010824 */
[-CC-:B------:R-:W-:Y:S01]  /*80f0*/  FFMA.FTZ R25, R29, R6.reuse, -R36.reuse ;  /* 0x000000061d197223 */ /* 0x180fe20000010824 */
[-CC-:B------:R-:W-:Y:S01]  /*8100*/  FFMA.FTZ R59, R12, R6.reuse, -R36.reuse ;  /* 0x000000060c3b7223 */ /* 0x180fe20000010824 */
[----:B------:R-:W-:Y:S01]  /*8110*/  FADD.FTZ R2, R176, R21 ;  /* 0x00000015b0027221 */ /* 0x000fe20000010000 */
[-CC-:B------:R-:W-:Y:S01]  /*8120*/  FFMA.FTZ R10, R157, R6.reuse, -R36.reuse ;  /* 0x000000069d0a7223 */ /* 0x180fe20000010824 */
[-CC-:B------:R-:W-:Y:S01]  /*8130*/  FFMA.FTZ R12, R33, R6.reuse, -R36.reuse ;  /* 0x00000006210c7223 */ /* 0x180fe20000010824 */
[-C--:B------:R-:W-:Y:S01]  /*8140*/  FFMA.FTZ R33, R155, R6.reuse, -R36 ;  /* 0x000000069b217223 */ /* 0x080fe20000010824 */
[----:B------:R-:W-:Y:S01]  /*8150*/  FADD.FTZ R29, R15, R2 ;  /* 0x000000020f1d7221 */ /* 0x000fe20000010000 */
[----:B------:R-:W-:Y:S01]  /*8160*/  MUFU.EX2 R59, R59 ;  /* 0x0000003b003b7308 */ /* 0x000fe20000000800 */
        /* <DEDUP_REMOVED lines=15> */
[----:B------:R-:W-:Y:S01]  /*8260*/  FSEL R2, R53, RZ, P2 ;  /* 0x000000ff35027208 */ /* 0x000fe20001000000 */
[----:B------:R-:W-:Y:S01]  /*8270*/  MUFU.EX2 R12, R12 ;  /* 0x0000000c000c7308 */ /* 0x000fe20000000800 */
[-CC-:B------:R-:W-:Y:S01]  /*8280*/  FFMA.FTZ R161, R161, R6.reuse, -R36.reuse ;  /* 0x00000006a1a17223 */ /* 0x180fe20000010824 */
[----:B------:R-:W-:Y:S01]  /*8290*/  FADD.FTZ R30, R174, R29 ;  /* 0x0000001dae1e7221 */ /* 0x000fe20000010000 */
[-CC-:B------:R-:W-:Y:S01]  /*82a0*/  FFMA.FTZ R193, R193, R6.reuse, -R36.reuse ;  /* 0x00000006c1c17223 */ /* 0x180fe20000010824 */
[----:B------:R-:W-:Y:S01]  /*82b0*/  FADD.FTZ R5, -R2, R5 ;  /* 0x0000000502057221 */ /* 0x000fe20000010100 */
[----:B------:R-:W-:Y:S01]  /*82c0*/  FFMA.FTZ R153, R153, R6, -R36 ;  /* 0x0000000699997223 */ /* 0x000fe20000010824 */
[----:B------:R-:W-:Y:S01]  /*82d0*/  FADD.FTZ R29, R39, R30 ;  /* 0x0000001e271d7221 */ /* 0x000fe20000010000 */
[----:B------:R-:W-:-:S02]  /*82e0*/  @!P1 VIADD R30, R34, 0x28860 ;  /* 0x00028860221e9836 */ /* 0x000fc40000000000 */
[-C--:B------:R-:W-:Y:S01]  /*82f0*/  FMUL.FTZ R5, R5, R6.reuse ;  /* 0x0000000605057220 */ /* 0x080fe20000410000 */
[----:B------:R-:W-:Y:S01]  /*8300*/  MUFU.EX2 R33, R33 ;  /* 0x0000002100217308 */ /* 0x000fe20000000800 */
[----:B------:R-:W-:Y:S01]  /*8310*/  FADD.FTZ R2, R168, R29 ;  /* 0x0000001da8027221 */ /* 0x000fe20000010000 */
[-C--:B------:R-:W-:Y:S01]  /*8320*/  FFMA.FTZ R34, R167, R6.reuse, -R36 ;  /* 0x00000006a7227223 */ /* 0x080fe20000010824 */
[----:B------:R-:W-:Y:S01]  /*8330*/  @!P1 PRMT R30, RZ, 0x654, R30 ;  /* 0x00000654ff1e9816 */ /* 0x000fe2000000001e */
[-C--:B------:R-:W-:Y:S01]  /*8340*/  FFMA.FTZ R163, R163, R6.reuse, -R36 ;  /* 0x00000006a3a37223 */ /* 0x080fe20000010824 */
[----:B------:R-:W-:Y:S01]  /*8350*/  FADD.FTZ R29, R37, R2 ;  /* 0x00000002251d7221 */ /* 0x000fe20000010000 */
[-CC-:B------:R-:W-:Y:S01]  /*8360*/  FFMA.FTZ R41, R41, R6.reuse, -R36.reuse ;  /* 0x0000000629297223 */ /* 0x180fe20000010824 */
[----:B------:R0:W-:Y:S01]  /*8370*/  @!P1 SYNCS.ARRIVE.TRANS64.RED.A1T0 RZ, [R30+URZ], RZ ;  /* 0x000000ff1eff99a7 */ /* 0x0001e2000810043f */
        /* <DEDUP_REMOVED lines=8> */
[----:B0-----:R0:W1:Y:S01]  /*8400*/  MUFU.EX2 R30, R5 ;  /* 0x00000005001e7308 */ /* 0x0010620000000800 */
[----:B------:R-:W-:Y:S01]  /*8410*/  FADD.FTZ R2, R164, R29 ;  /* 0x0000001da4027221 */ /* 0x000fe20000010000 */
[-CC-:B------:R-:W-:Y:S01]  /*8420*/  FFMA.FTZ R81, R81, R6.reuse, -R36.reuse ;  /* 0x0000000651517223 */ /* 0x180fe20000010824 */
[-CC-:B------:R-:W-:Y:S01]  /*8430*/  FFMA.FTZ R79, R79, R6.reuse, -R36.reuse ;  /* 0x000000064f4f7223 */ /* 0x180fe20000010824 */
[-CC-:B------:R-:W-:Y:S01]  /*8440*/  FFMA.FTZ R195, R195, R6.reuse, -R36.reuse ;  /* 0x00000006c3c37223 */ /* 0x180fe20000010824 */
[----:B------:R-:W-:Y:S01]  /*8450*/  FFMA.FTZ R36, R77, R6, -R36 ;  /* 0x000000064d247223 */ /* 0x000fe20000010824 */
[----:B------:R-:W-:Y:S01]  /*8460*/  ISETP.GT.AND P2, PT, R3, UR57, PT ;  /* 0x0000003903007c0c */ /* 0x000fe2000bf44270 */
[-C--:B------:R-:W-:Y:S01]  /*8470*/  FMUL.FTZ R144, R144, R4.reuse ;  /* 0x0000000490907220 */ /* 0x080fe20000410000 */
[----:B------:R-:W2:Y:S01]  /*8480*/  MUFU.EX2 R14, R14 ;  /* 0x0000000e000e7308 */ /* 0x000ea20000000800 */
[----:B0-----:R-:W-:Y:S01]  /*8490*/  FADD.FTZ R5, R47, R2 ;  /* 0x000000022f057221 */ /* 0x001fe20000010000 */
[-C--:B------:R-:W-:Y:S01]  /*84a0*/  FMUL.FTZ R145, R145, R4.reuse ;  /* 0x0000000491917220 */ /* 0x080fe20000410000 */
[-C--:B------:R-:W-:Y:S01]  /*84b0*/  FMUL.FTZ R148, R148, R4.reuse ;  /* 0x0000000494947220 */ /* 0x080fe20000410000 */
[----:B------:R-:W-:Y:S01]  /*84c0*/  FMUL.FTZ R149, R149, R4 ;  /* 0x0000000495957220 */ /* 0x000fe20000410000 */
[----:B------:R-:W-:Y:S01]  /*84d0*/  FADD.FTZ R2, R166, R5 ;  /* 0x00000005a6027221 */ /* 0x000fe20000010000 */
[----:B------:R-:W-:Y:S01]  /*84e0*/  F2FP.F16.F32.PACK_AB R180, R180, R11 ;  /* 0x0000000bb4b4723e */ /* 0x000fe200000000ff */
[----:B------:R-:W-:Y:S01]  /*84f0*/  VIADD R3, R3, 0xffffffff ;  /* 0xffffffff03037836 */ /* 0x000fe20000000000 */
[----:B------:R-:W0:Y:S01]  /*8500*/  MUFU.EX2 R20, R20 ;  /* 0x0000001400147308 */ /* 0x000e220000000800 */
[----:B-1----:R-:W-:Y:S01]  /*8510*/  FFMA.FTZ R5, R30, R0, R59 ;  /* 0x000000001e057223 */ /* 0x002fe2000001003b */
[----:B------:R-:W-:Y:S01]  /*8520*/  FADD.FTZ R29, R49, R2 ;  /* 0x00000002311d7221 */ /* 0x000fe20000010000 */
[----:B------:R-:W-:Y:S01]  /*8530*/  F2FP.F16.F32.PACK_AB R176, R15, R176 ;  /* 0x000000b00fb0723e */ /* 0x000fe200000000ff */
[----:B------:R-:W-:Y:S01]  /*8540*/  FMUL.FTZ R90, R90, R30 ;  /* 0x0000001e5a5a7220 */ /* 0x000fe20000410000 */
[----:B------:R-:W-:Y:S01]  /*8550*/  FADD.FTZ R5, R10, R5 ;  /* 0x000000050a057221 */ /* 0x000fe20000010000 */
[----:B------:R-:W-:Y:S01]  /*8560*/  FADD.FTZ R2, R160, R29 ;  /* 0x0000001da0027221 */ /* 0x000fe20000010000 */
[----:B------:R-:W-:Y:S01]  /*8570*/  F2FP.F16.F32.PACK_AB R178, R27, R178 ;  /* 0x000000b21bb2723e */ /* 0x000fe200000000ff */
[----:B------:R-:W1:Y:S01]  /*8580*/  MUFU.EX2 R61, R61 ;  /* 0x0000003d003d7308 */ /* 0x000e620000000800 */
[----:B------:R-:W-:Y:S01]  /*8590*/  FADD.FTZ R0, R12, R5 ;  /* 0x000000050c007221 */ /* 0x000fe20000010000 */
[----:B------:R-:W-:Y:S01]  /*85a0*/  FADD.FTZ R5, R65, R2 ;  /* 0x0000000241057221 */ /* 0x000fe20000010000 */
[----:B------:R-:W-:Y:S01]  /*85b0*/  F2FP.F16.F32.PACK_AB R172, R35, R172 ;  /* 0x000000ac23ac723e */ /* 0x000fe200000000ff */
[----:B------:R-:W-:Y:S01]  /*85c0*/  FMUL.FTZ R91, R91, R30 ;  /* 0x0000001e5b5b7220 */ /* 0x000fe20000410000 */
[----:B------:R-:W-:Y:S01]  /*85d0*/  FADD.FTZ R0, R33, R0 ;  /* 0x0000000021007221 */ /* 0x000fe20000010000 */
[----:B------:R-:W-:Y:S01]  /*85e0*/  FADD.FTZ R2, R162, R5 ;  /* 0x00000005a2027221 */ /* 0x000fe20000010000 */
[----:B------:R-:W-:Y:S01]  /*85f0*/  F2FP.F16.F32.PACK_AB R174, R39, R174 ;  /* 0x000000ae27ae723e */ /* 0x000fe200000000ff */
[----:B------:R-:W3:Y:S01]  /*8600*/  MUFU.EX2 R24, R24 ;  /* 0x0000001800187308 */ /* 0x000ee20000000800 */
[----:B------:R-:W-:Y:S01]  /*8610*/  FADD.FTZ R5, R13, R0 ;  /* 0x000000000d057221 */ /* 0x000fe20000010000 */
[----:B------:R-:W-:Y:S01]  /*8620*/  FADD.FTZ R9, R69, R2 ;  /* 0x0000000245097221 */ /* 0x000fe20000010000 */
[----:B------:R-:W-:Y:S01]  /*8630*/  F2FP.F16.F32.PACK_AB R168, R37, R168 ;  /* 0x000000a825a8723e */ /* 0x000fe200000000ff */
[----:B------:R-:W-:Y:S01]  /*8640*/  FMUL.FTZ R94, R94, R30 ;  /* 0x0000001e5e5e7220 */ /* 0x000fe20000410000 */
[----:B--2---:R-:W-:Y:S01]  /*8650*/  FADD.FTZ R5, R14, R5 ;  /* 0x000000050e057221 */ /* 0x004fe20000010000 */
[----:B------:R-:W-:Y:S01]  /*8660*/  FADD.FTZ R2, R156, R9 ;  /* 0x000000099c027221 */ /* 0x000fe20000010000 */
[----:B------:R-:W-:Y:S01]  /*8670*/  F2FP.F16.F32.PACK_AB R170, R43, R170 ;  /* 0x000000aa2baa723e */ /* 0x000fe200000000ff */
[----:B------:R-:W2:Y:S01]  /*8680*/  MUFU.EX2 R173, R173 ;  /* 0x000000ad00ad7308 */ /* 0x000ea20000000800 */
[----:B0-----:R-:W-:Y:S01]  /*8690*/  FADD.FTZ R0, R20, R5 ;  /* 0x0000000514007221 */ /* 0x001fe20000010000 */
[----:B------:R-:W-:Y:S01]  /*86a0*/  FADD.FTZ R9, R63, R2 ;  /* 0x000000023f097221 */ /* 0x000fe20000010000 */
[----:B------:R-:W-:Y:S01]  /*86b0*/  F2FP.F16.F32.PACK_AB R164, R47, R164 ;  /* 0x000000a42fa4723e */ /* 0x000fe200000000ff */
[----:B------:R-:W-:Y:S01]  /*86c0*/  FMUL.FTZ R95, R95, R30 ;  /* 0x0000001e5f5f7220 */ /* 0x000fe20000410000 */
[----:B-1----:R-:W-:Y:S01]  /*86d0*/  FADD.FTZ R5, R61, R0 ;  /* 0x000000003d057221 */ /* 0x002fe20000010000 */
[----:B------:R-:W-:Y:S01]  /*86e0*/  FADD.FTZ R2, R158, R9 ;  /* 0x000000099e027221 */ /* 0x000fe20000010000 */
[----:B------:R-:W-:Y:S01]  /*86f0*/  F2FP.F16.F32.PACK_AB R166, R49, R166 ;  /* 0x000000a631a6723e */ /* 0x000fe200000000ff */
[----:B------:R-:W0:Y:S01]  /*8700*/  MUFU.EX2 R25, R25 ;  /* 0x0000001900197308 */ /* 0x000e220000000800 */
[----:B---3--:R-:W-:Y:S01]  /*8710*/  FADD.FTZ R0, R24, R5 ;  /* 0x0000000518007221 */ /* 0x008fe20000010000 */
[----:B------:R-:W-:Y:S01]  /*8720*/  FADD.FTZ R5, R57, R2 ;  /* 0x0000000239057221 */ /* 0x000fe20000010000 */
[----:B------:R-:W-:Y:S01]  /*8730*/  F2FP.F16.F32.PACK_AB R160, R65, R160 ;  /* 0x000000a041a0723e */ /* 0x000fe200000000ff */
[----:B------:R-:W-:Y:S01]  /*8740*/  FMUL.FTZ R98, R98, R30 ;  /* 0x0000001e62627220 */ /* 0x000fe20000410000 */
[----:B------:R-:W-:Y:S01]  /*8750*/  F2FP.F16.F32.PACK_AB R162, R69, R162 ;  /* 0x000000a245a2723e */ /* 0x000fe200000000ff */
[----:B------:R-:W-:Y:S01]  /*8760*/  FADD.FTZ R2, R152, R5 ;  /* 0x0000000598027221 */ /* 0x000fe20000010000 */
[----:B------:R-:W-:Y:S01]  /*8770*/  F2FP.F16.F32.PACK_AB R156, R63, R156 ;  /* 0x0000009c3f9c723e */ /* 0x000fe200000000ff */
[----:B------:R-:W1:Y:S01]  /*8780*/  MUFU.EX2 R26, R26 ;  /* 0x0000001a001a7308 */ /* 0x000e620000000800 */
[----:B--2---:R-:W-:Y:S01]  /*8790*/  FADD.FTZ R0, R173, R0 ;  /* 0x00000000ad007221 */ /* 0x004fe20000010000 */
[----:B------:R-:W-:Y:S01]  /*87a0*/  FADD.FTZ R9, R55, R2 ;  /* 0x0000000237097221 */ /* 0x000fe20000010000 */
[----:B------:R-:W-:Y:S01]  /*87b0*/  F2FP.F16.F32.PACK_AB R158, R57, R158 ;  /* 0x0000009e399e723e */ /* 0x000fe200000000ff */
[----:B------:R-:W-:Y:S01]  /*87c0*/  FMUL.FTZ R99, R99, R30 ;  /* 0x0000001e63637220 */ /* 0x000fe20000410000 */
[----:B------:R-:W-:Y:S01]  /*87d0*/  F2FP.F16.F32.PACK_AB R152, R55, R152 ;  /* 0x000000983798723e */ /* 0x000fe200000000ff */
[----:B------:R-:W-:Y:S01]  /*87e0*/  FMUL.FTZ R102, R102, R30 ;  /* 0x0000001e66667220 */ /* 0x000fe20000410000 */
[----:B------:R-:W-:Y:S01]  /*87f0*/  F2FP.F16.F32.PACK_AB R181, R10, R59 ;  /* 0x0000003b0ab5723e */ /* 0x000fe200000000ff */
[----:B------:R-:W2:Y:S01]  /*8800*/  MUFU.EX2 R21, R21 ;  /* 0x0000001500157308 */ /* 0x000ea20000000800 */
[----:B0-----:R-:W-:Y:S01]  /*8810*/  FADD.FTZ R5, R25, R0 ;  /* 0x0000000019057221 */ /* 0x001fe20000010000 */
[----:B------:R-:W-:Y:S01]  /*8820*/  F2FP.F16.F32.PACK_AB R183, R33, R12 ;  /* 0x0000000c21b7723e */ /* 0x000fe200000000ff */
[-C--:B------:R-:W-:Y:S01]  /*8830*/  FMUL.FTZ R103, R103, R30.reuse ;  /* 0x0000001e67677220 */ /* 0x080fe20000410000 */
[----:B------:R-:W-:Y:S01]  /*8840*/  F2FP.F16.F32.PACK_AB R177, R14, R13 ;  /* 0x0000000d0eb1723e */ /* 0x000fe200000000ff */
[----:B------:R-:W-:Y:S01]  /*8850*/  FMUL.FTZ R106, R106, R30 ;  /* 0x0000001e6a6a7220 */ /* 0x000fe20000410000 */
[----:B------:R-:W-:Y:S01]  /*8860*/  F2FP.F16.F32.PACK_AB R179, R61, R20 ;  /* 0x000000143db3723e */ /* 0x000fe200000000ff */
[----:B------:R-:W-:Y:S01]  /*8870*/  FMUL.FTZ R107, R107, R30 ;  /* 0x0000001e6b6b7220 */ /* 0x000fe20000410000 */
[----:B------:R-:W0:Y:S01]  /*8880*/  MUFU.EX2 R28, R28 ;  /* 0x0000001c001c7308 */ /* 0x000e220000000800 */
[----:B-1----:R-:W-:Y:S01]  /*8890*/  FADD.FTZ R0, R26, R5 ;  /* 0x000000051a007221 */ /* 0x002fe20000010000 */
[----:B------:R-:W-:Y:S01]  /*88a0*/  F2FP.F16.F32.PACK_AB R173, R173, R24 ;  /* 0x00000018adad723e */ /* 0x000fe200000000ff */
[-C--:B------:R-:W-:Y:S01]  /*88b0*/  FMUL.FTZ R110, R110, R30.reuse ;  /* 0x0000001e6e6e7220 */ /* 0x080fe20000410000 */
[----:B------:R-:W-:Y:S01]  /*88c0*/  F2FP.F16.F32.PACK_AB R175, R26, R25 ;  /* 0x000000191aaf723e */ /* 0x000fe200000000ff */
[-C--:B------:R-:W-:Y:S01]  /*88d0*/  FMUL.FTZ R111, R111, R30.reuse ;  /* 0x0000001e6f6f7220 */ /* 0x080fe20000410000 */
[-C--:B------:R-:W-:Y:S01]  /*88e0*/  FMUL.FTZ R114, R114, R30.reuse ;  /* 0x0000001e72727220 */ /* 0x080fe20000410000 */
[-C--:B------:R-:W-:Y:S01]  /*88f0*/  FMUL.FTZ R115, R115, R30.reuse ;  /* 0x0000001e73737220 */ /* 0x080fe20000410000 */
[----:B------:R-:W1:Y:S01]  /*8900*/  MUFU.EX2 R171, R171 ;  /* 0x000000ab00ab7308 */ /* 0x000e620000000800 */
[----:B--2---:R-:W-:Y:S01]  /*8910*/  FADD.FTZ R5, R21, R0 ;  /* 0x0000000015057221 */ /* 0x004fe20000010000 */
[-C--:B------:R-:W-:Y:S01]  /*8920*/  FMUL.FTZ R118, R118, R30.reuse ;  /* 0x0000001e76767220 */ /* 0x080fe20000410000 */
[-C--:B------:R-:W-:Y:S01]  /*8930*/  FMUL.FTZ R119, R119, R30.reuse ;  /* 0x0000001e77777220 */ /* 0x080fe20000410000 */
[-C--:B------:R-:W-:Y:S01]  /*8940*/  FMUL.FTZ R122, R122, R30.reuse ;  /* 0x0000001e7a7a7220 */ /* 0x080fe20000410000 */
[-C--:B------:R-:W-:Y:S01]  /*8950*/  FMUL.FTZ R123, R123, R30.reuse ;  /* 0x0000001e7b7b7220 */ /* 0x080fe20000410000 */
[-C--:B------:R-:W-:Y:S01]  /*8960*/  FMUL.FTZ R126, R126, R30.reuse ;  /* 0x0000001e7e7e7220 */ /* 0x080fe20000410000 */
[-C--:B------:R-:W-:Y:S01]  /*8970*/  FMUL.FTZ R127, R127, R30.reuse ;  /* 0x0000001e7f7f7220 */ /* 0x080fe20000410000 */
[----:B------:R-:W2:Y:S01]  /*8980*/  MUFU.EX2 R32, R32 ;  /* 0x0000002000207308 */ /* 0x000ea20000000800 */
[----:B0-----:R-:W-:Y:S01]  /*8990*/  FADD.FTZ R0, R28, R5 ;  /* 0x000000051c007221 */ /* 0x001fe20000010000 */
[-C--:B------:R-:W-:Y:S01]  /*89a0*/  FMUL.FTZ R130, R130, R30.reuse ;  /* 0x0000001e82827220 */ /* 0x080fe20000410000 */
[-C--:B------:R-:W-:Y:S01]  /*89b0*/  FMUL.FTZ R131, R131, R30.reuse ;  /* 0x0000001e83837220 */ /* 0x080fe20000410000 */
[-C--:B------:R-:W-:Y:S01]  /*89c0*/  FMUL.FTZ R134, R134, R30.reuse ;  /* 0x0000001e86867220 */ /* 0x080fe20000410000 */
[-C--:B------:R-:W-:Y:S01]  /*89d0*/  FMUL.FTZ R135, R135, R30.reuse ;  /* 0x0000001e87877220 */ /* 0x080fe20000410000 */
[-C--:B------:R-:W-:Y:S01]  /*89e0*/  FMUL.FTZ R138, R138, R30.reuse ;  /* 0x0000001e8a8a7220 */ /* 0x080fe20000410000 */
[-C--:B------:R-:W-:Y:S01]  /*89f0*/  FMUL.FTZ R139, R139, R30.reuse ;  /* 0x0000001e8b8b7220 */ /* 0x080fe20000410000 */
[----:B------:R-:W0:Y:S01]  /*8a00*/  MUFU.EX2 R165, R165 ;  /* 0x000000a500a57308 */ /* 0x000e220000000800 */
[----:B-1----:R-:W-:Y:S01]  /*8a10*/  FADD.FTZ R5, R171, R0 ;  /* 0x00000000ab057221 */ /* 0x002fe20000010000 */
[-C--:B------:R-:W-:Y:S01]  /*8a20*/  FMUL.FTZ R142, R142, R30.reuse ;  /* 0x0000001e8e8e7220 */ /* 0x080fe20000410000 */
[-C--:B------:R-:W-:Y:S01]  /*8a30*/  FMUL.FTZ R143, R143, R30.reuse ;  /* 0x0000001e8f8f7220 */ /* 0x080fe20000410000 */
[-C--:B------:R-:W-:Y:S01]  /*8a40*/  FMUL.FTZ R146, R146, R30.reuse ;  /* 0x0000001e92927220 */ /* 0x080fe20000410000 */
[-C--:B------:R-:W-:Y:S01]  /*8a50*/  FMUL.FTZ R147, R147, R30.reuse ;  /* 0x0000001e93937220 */ /* 0x080fe20000410000 */
[-C--:B------:R-:W-:Y:S01]  /*8a60*/  FMUL.FTZ R150, R150, R30.reuse ;  /* 0x0000001e96967220 */ /* 0x080fe20000410000 */
[----:B------:R-:W-:Y:S01]  /*8a70*/  FMUL.FTZ R151, R151, R30 ;  /* 0x0000001e97977220 */ /* 0x000fe20000410000 */
        /* <DEDUP_REMOVED lines=19> */
[----:B------:R2:W3:Y:S01]  /*8bb0*/  MUFU.EX2 R44, R169 ;  /* 0x000000a9002c7308 */ /* 0x0004e20000000800 */
[----:B0-----:R-:W-:-:S07]  /*8bc0*/  FADD.FTZ R5, R42, R5 ;  /* 0x000000052a057221 */ /* 0x001fce0000010000 */
[----:B------:R-:W0:Y:S01]  /*8bd0*/  MUFU.EX2 R85, R85 ;  /* 0x0000005500557308 */ /* 0x000e220000000800 */
[C---:B-1----:R-:W-:Y:S01]  /*8be0*/  FADD.FTZ R5, R87.reuse, R5 ;  /* 0x0000000557057221 */ /* 0x042fe20000010000 */
[----:B--2---:R-:W-:Y:S02]  /*8bf0*/  F2FP.F16.F32.PACK_AB R169, R28, R21 ;  /* 0x000000151ca9723e */ /* 0x004fe400000000ff */
[----:B------:R-:W-:-:S04]  /*8c00*/  F2FP.F16.F32.PACK_AB R163, R87, R42 ;  /* 0x0000002a57a3723e */ /* 0x000fc800000000ff */
[----:B------:R-:W1:Y:S01]  /*8c10*/  MUFU.EX2 R0, R45 ;  /* 0x0000002d00007308 */ /* 0x000e620000000800 */
[----:B---3--:R-:W-:-:S07]  /*8c20*/  FADD.FTZ R5, R44, R5 ;  /* 0x000000052c057221 */ /* 0x008fce0000010000 */
        /* <DEDUP_REMOVED lines=27> */
.L_x_7817:
[----:B------:R-:W0:Y:S01]  /*8de0*/  LDC R9, c[0x0][0x448] ;  /* 0x00011200ff097b82 */ /* 0x000e220000000800 */
[----:B------:R-:W-:Y:S01]  /*8df0*/  UIADD3 UR6, UR36, 0x7f, URZ ;  /* 0x0000007f24067890 */ /* 0x000fe2000fffe03f */
[----:B------:R-:W-:-:S05]  /*8e00*/  IADD3 R12, -R8, 0x1, RZ ;  /* 0x00000001080c7810 */ /* 0x000fca0007ffe1ff */
[----:B------:R-:W-:Y:S01]  /*8e10*/  IMAD.U32 R8, RZ, RZ, UR6 ;  /* 0x00000006ff087e24 */ /* 0x000fe2000f8e00ff */
[----:B------:R-:W1:Y:S01]  /*8e20*/  LDC R11, c[0x0][0x9e4] ;  /* 0x00027900ff0b7b82 */ /* 0x000e620000000800 */
[----:B------:R-:W-:Y:S01]  /*8e30*/  IMAD R7, R7, UR42, R12 ;  /* 0x0000002a07077c24 */ /* 0x000fe2000f8e020c */
[----:B0-----:R-:W-:Y:S02]  /*8e40*/  ISETP.NE.AND P5, PT, R9, 0x1, PT ;  /* 0x000000010900780c */ /* 0x001fe40003fa5270 */
[----:B-1----:R-:W-:-:S11]  /*8e50*/  ISETP.GE.AND P6, PT, R11, 0x1, PT ;  /* 0x000000010b00780c */ /* 0x002fd60003fc6270 */
[----:B------:R-:W0:Y:S08]  /*8e60*/  @P5 LDC R9, c[0x0][0x44c] ;  /* 0x00011300ff095b82 */ /* 0x000e300000000800 */
[----:B------:R-:W1:Y:S01]  /*8e70*/  @P5 LDC R10, c[0x0][0x450] ;  /* 0x00011400ff0a5b82 */ /* 0x000e620000000800 */
[----:B0-----:R-:W-:Y:S01]  /*8e80*/  @P5 IMAD.HI.U32 R9, R9, UR6, RZ ;  /* 0x0000000609095c27 */ /* 0x001fe2000f8e00ff */
[----:B------:R-:W-:-:S04]  /*8e90*/  ULDC UR6, c[0x0][0x9dc] ;  /* 0x0002770000067ab9 */ /* 0x000fc80000000800 */
        /* <DEDUP_REMOVED lines=13> */
.L_x_7836:
[----:B------:R-:W-:-:S13]  /*8f70*/  ISETP.NE.AND P2, PT, R11, 0x1, PT ;  /* 0x000000010b00780c */ /* 0x000fda0003f45270 */
[----:B------:R-:W0:Y:S02]  /*8f80*/  @P2 LDC.64 R12, c[0x0][0x9e8] ;  /* 0x00027a00ff0c2b82 */ /* 0x000e240000000a00 */
[----:B0-----:R-:W-:-:S05]  /*8f90*/  @P2 IMAD.HI.U32 R10, R8, R12, RZ ;  /* 0x0000000c080a2227 */ /* 0x001fca00078e00ff */
[----:B------:R-:W-:-:S07]  /*8fa0*/  @P2 SHF.R.U32.HI R8, RZ, R13, R10 ;  /* 0x0000000dff082219 */ /* 0x000fce000001160a */
.L_x_7837:
[----:B------:R-:W-:-:S05]  /*8fb0*/  IMAD R8, R8, R11, RZ ;  /* 0x0000000b08087224 */ /* 0x000fca00078e02ff */
[----:B------:R-:W-:-:S07]  /*8fc0*/  VIMNMX R7, R7, R8, !PT ;  /* 0x0000000807077248 */ /* 0x000fce0007fe0100 */
.L_x_7835:
[----:B------:R-:W-:-:S05]  /*8fd0*/  VIADD R7, R7, 0x7f ;  /* 0x0000007f07077836 */ /* 0x000fca0000000000 */
        /* <DEDUP_REMOVED lines=10> */
[----:B------:R-:W-:-:S05]  /*9080*/  ULDC UR52, c[0x0][0x9d8] ;  /* 0x0002760000347ab9 */ /* 0x000fca0000000800 */
.L_x_7847:
        /* <DEDUP_REMOVED lines=9> */
.L_x_7840:
[----:B------:R-:W-:Y:S01]  /*9120*/  ULEA UR6, UR44, UR41, 0x3 ;  /* 0x000000292c067291 */ /* 0x000fe2000f8e183f */
[----:B------:R-:W-:-:S05]  /*9130*/  IMAD.U32 R4, RZ, RZ, UR45 ;  /* 0x0000002dff047e24 */ /* 0x000fca000f8e00ff */
[----:B------:R-:W-:-:S04]  /*9140*/  SHF.L.U32 R4, R4, 0x1f, RZ ;  /* 0x0000001f04047819 */ /* 0x000fc800000006ff */
[----:B------:R0:W1:Y:S01]  /*9150*/  SYNCS.PHASECHK.TRANS64.TRYWAIT P3, [UR6+0x28830], R4 ;  /* 0x02883004ff0075a7 */ /* 0x0000620008060146 */
[----:B------:R-:W-:Y:S05]  /*9160*/  @!P0 BRA `(.L_x_7841) ;  /* 0x0000000000048947 */ /* 0x000fea0003800000 */
[----:B------:R-:W-:Y:S01]  /*9170*/  BPT.TRAP 0x1 ;  /* 0x000000040000795c */ /* 0x000fe20000300000 */
.L_x_7841:
[----:B-1----:R-:W-:Y:S05]  /*9180*/  @P3 BRA `(.L_x_7839) ;  /* 0x0000000000083947 */ /* 0x002fea0003800000 */
[----:B------:R-:W1:Y:S02]  /*9190*/  SYNCS.PHASECHK.TRANS64.TRYWAIT P3, [UR6+0x28830], R4 ;  /* 0x02883004ff0075a7 */ /* 0x000e640008060146 */
[----:B-1----:R-:W-:Y:S05]  /*91a0*/  @!P3 BRA `(.L_x_7842) ;  /* 0x000000d00030b947 */ /* 0x002fea0003800000 */
.L_x_7839:
        /* <DEDUP_REMOVED lines=45> */
.L_x_7844:
[----:B------:R-:W-:Y:S01]  /*9480*/  ULEA UR6, UR53, UR41, 0x3 ;  /* 0x0000002935067291 */ /* 0x000fe2000f8e183f */
[----:B------:R-:W-:-:S05]  /*9490*/  IMAD.U32 R4, RZ, RZ, UR54 ;  /* 0x00000036ff047e24 */ /* 0x000fca000f8e00ff */
[----:B------:R-:W-:-:S04]  /*94a0*/  SHF.L.U32 R4, R4, 0x1f, RZ ;  /* 0x0000001f04047819 */ /* 0x000fc800000006ff */
[----:B------:R0:W1:Y:S01]  /*94b0*/  SYNCS.PHASECHK.TRANS64.TRYWAIT P2, [UR6+0x28850], R4 ;  /* 0x02885004ff0075a7 */ /* 0x0000620008040146 */
[----:B------:R-:W-:Y:S05]  /*94c0*/  @!P0 BRA `(.L_x_7845) ;  /* 0x0000000000048947 */ /* 0x000fea0003800000 */
[----:B------:R-:W-:Y:S01]  /*94d0*/  BPT.TRAP 0x1 ;  /* 0x000000040000795c */ /* 0x000fe20000300000 */
.L_x_7845:
[----:B-1----:R-:W-:Y:S05]  /*94e0*/  @P2 BRA `(.L_x_7843) ;  /* 0x0000000000082947 */ /* 0x002fea0003800000 */
[----:B------:R-:W1:Y:S02]  /*94f0*/  SYNCS.PHASECHK.TRANS64.TRYWAIT P2, [UR6+0x28850], R4 ;  /* 0x02885004ff0075a7 */ /* 0x000e640008040146 */
[----:B-1----:R-:W-:Y:S05]  /*9500*/  @!P2 BRA `(.L_x_7846) ;  /* 0x000000cc0070a947 */ /* 0x002fea0003800000 */
.L_x_7843:
[----:B------:R-:W-:Y:S01]  /*9510*/  UIADD3 UR6, UR41, 0x400, URZ ;  /* 0x0000040029067890 */ /* 0x000fe2000fffe03f */
[----:B------:R-:W-:Y:S01]  /*9520*/  WARPGROUP.ARRIVE ;  /* 0x00000000000079c5 */ /* 0x000fe20000000000 */
[----:B------:R-:W-:Y:S01]  /*9530*/  UMOV UR7, 0x40000040 ;  /* 0x4000004000077882 */ /* 0x000fe20000000000 */
[----:B-1----:R-:W-:Y:S01]  /*9540*/  FMUL.FTZ R5, R24, UR52 ;  /* 0x0000003418057c20 */ /* 0x002fe20008410000 */
        /* <DEDUP_REMOVED lines=12> */
[----:B------:R-:W-:Y:S01]  /*9610*/  ULEA UR10, UR53, UR6, 0xb ;  /* 0x00000006350a7291 */ /* 0x000fe2000f8e583f */
        /* <DEDUP_REMOVED lines=8> */
[----:B------:R-:W-:Y:S01]  /*96a0*/  HGMMA.64x128x16.F32 R88, R180, gdesc[UR4].tnspB, R88, gsb0 ;  /* 0x41e00004b4587df0 */ /* 0x000fe20008000858 */
[----:B------:R-:W-:Y:S01]  /*96b0*/  UIADD3 UR6, UR10, 0x80, URZ ;  /* 0x000000800a067890 */ /* 0x000fe2000fffe03f */
[----:B------:R-:W2:Y:S01]  /*96c0*/  MUFU.TANH R15, R15 ;  /* 0x0000000f000f7308 */ /* 0x000ea20000002400 */
        /* <DEDUP_REMOVED lines=50> */
[----:B------:R-:W0:Y:S01]  /*99f0*/  LDC R6, c[0x0][0x988] ;  /* 0x00026200ff067b82 */ /* 0x000e220000000800 */
[----:B------:R-:W-:Y:S01]  /*9a00*/  FMUL.FTZ R87, R87, UR52 ;  /* 0x0000003457577c20 */ /* 0x000fe20008410000 */
[C---:B------:R-:W-:Y:S01]  /*9a10*/  ISETP.GT.AND P2, PT, R3.reuse, R10, PT ;  /* 0x0000000a0300720c */ /* 0x040fe20003f44270 */
[----:B------:R-:W-:Y:S01]  /*9a20*/  UMOV UR54, UR45 ;  /* 0x0000002d00367c82 */ /* 0x000fe20008000000 */
[----:B------:R-:W-:Y:S01]  /*9a30*/  VIADD R3, R3, 0xffffffff ;  /* 0xffffffff03037836 */ /* 0x000fe20000000000 */
[----:B------:R-:W-:Y:S08]  /*9a40*/  MUFU.TANH R199, R199 ;  /* 0x000000c700c77308 */ /* 0x000ff00000002400 */
[----:B------:R-:W-:Y:S08]  /*9a50*/  MUFU.TANH R201, R201 ;  /* 0x000000c900c97308 */ /* 0x000ff00000002400 */
[----:B------:R-:W-:Y:S08]  /*9a60*/  MUFU.TANH R203, R203 ;  /* 0x000000cb00cb7308 */ /* 0x000ff00000002400 */
[----:B------:R-:W-:Y:S08]  /*9a70*/  MUFU.TANH R205, R205 ;  /* 0x000000cd00cd7308 */ /* 0x000ff00000002400 */
[----:B------:R-:W-:Y:S08]  /*9a80*/  MUFU.TANH R207, R207 ;  /* 0x000000cf00cf7308 */ /* 0x000ff00000002400 */
[----:B------:R-:W-:Y:S08]  /*9a90*/  MUFU.TANH R209, R209 ;  /* 0x000000d100d17308 */ /* 0x000ff00000002400 */
[----:B------:R-:W1:Y:S08]  /*9aa0*/  MUFU.TANH R11, R11 ;  /* 0x0000000b000b7308 */ /* 0x000e700000002400 */
[----:B------:R-:W-:Y:S08]  /*9ab0*/  MUFU.TANH R211, R211 ;  /* 0x000000d300d37308 */ /* 0x000ff00000002400 */
[----:B------:R-:W2:Y:S01]  /*9ac0*/  MUFU.TANH R13, R13 ;  /* 0x0000000d000d7308 */ /* 0x000ea20000002400 */
[----:B-1----:R-:W-:-:S07]  /*9ad0*/  FMNMX.FTZ R14, R11, R8, !PT ;  /* 0x000000080b0e7209 */ /* 0x002fce0007810000 */
[----:B------:R-:W1:Y:S08]  /*9ae0*/  MUFU.TANH R21, R21 ;  /* 0x0000001500157308 */ /* 0x000e700000002400 */
[----:B------:R-:W3:Y:S01]  /*9af0*/  MUFU.TANH R27, R27 ;  /* 0x0000001b001b7308 */ /* 0x000ee20000002400 */
[----:B--2---:R-:W-:Y:S01]  /*9b00*/  FMNMX.FTZ R14, R13, R14, !PT ;  /* 0x0000000e0d0e7209 */ /* 0x004fe20007810000 */
[----:B------:R-:W-:-:S02]  /*9b10*/  WARPGROUP.DEPBAR.LE gsb0, 0x0 ;  /* 0x00008000000079c5 */ /* 0x000fc40000010000 */
[----:B------:R-:W-:Y:S01]  /*9b20*/  WARPGROUP.ARRIVE ;  /* 0x00000000000079c5 */ /* 0x000fe20000000000 */
[----:B------:R-:W-:Y:S01]  /*9b30*/  FMUL.FTZ R183, R36, UR52 ;  /* 0x0000003424b77c20 */ /* 0x000fe20008410000 */
[----:B------:R-:W-:Y:S02]  /*9b40*/  FMUL.FTZ R181, R37, UR52 ;  /* 0x0000003425b57c20 */ /* 0x000fe40008410000 */
[----:B------:R-:W-:Y:S01]  /*9b50*/  MUFU.TANH R213, R213 ;  /* 0x000000d500d57308 */ /* 0x000fe20000002400 */
[----:B------:R-:W-:Y:S01]  /*9b60*/  FMUL.FTZ R37, R38, UR52 ;  /* 0x0000003426257c20 */ /* 0x000fe20008410000 */
[----:B-1----:R-:W-:Y:S01]  /*9b70*/  FMNMX.FTZ R14, R21, R14, !PT ;  /* 0x0000000e150e7209 */ /* 0x002fe20007810000 */
[----:B------:R-:W-:Y:S01]  /*9b80*/  HGMMA.64x128x16.F32 R88, R176, gdesc[UR4].tnspB, R88, gsb0 ;  /* 0x41e00004b0587df0 */ /* 0x000fe20008000858 */
[----:B------:R-:W-:Y:S01]  /*9b90*/  UIADD3 UR6, UR10, 0x100, URZ ;  /* 0x000001000a067890 */ /* 0x000fe2000fffe03f */
[----:B------:R-:W-:-:S03]  /*9ba0*/  UMOV UR7, 0x40000040 ;  /* 0x4000004000077882 */ /* 0x000fc60000000000 */
[----:B------:R-:W1:Y:S01]  /*9bb0*/  MUFU.TANH R183, R183 ;  /* 0x000000b700b77308 */ /* 0x000e620000002400 */
[----:B---3--:R-:W-:-:S07]  /*9bc0*/  FMNMX.FTZ R14, R27, R14, !PT ;  /* 0x0000000e1b0e7209 */ /* 0x008fce0007810000 */
[----:B------:R-:W2:Y:S08]  /*9bd0*/  MUFU.TANH R181, R181 ;  /* 0x000000b500b57308 */ /* 0x000eb00000002400 */
[----:B------:R-:W3:Y:S01]  /*9be0*/  MUFU.TANH R31, R31 ;  /* 0x0000001f001f7308 */ /* 0x000ee20000002400 */
[----:B-1----:R-:W-:-:S07]  /*9bf0*/  FMNMX.FTZ R4, R183, R4, !PT ;  /* 0x00000004b7047209 */ /* 0x002fce0007810000 */
[----:B------:R-:W-:Y:S01]  /*9c00*/  MUFU.TANH R215, R215 ;  /* 0x000000d700d77308 */ /* 0x000fe20000002400 */
[----:B--2---:R-:W-:-:S04]  /*9c10*/  FMNMX.FTZ R4, R181, R4, !PT ;  /* 0x00000004b5047209 */ /* 0x004fc80007810000 */
[----:B------:R-:W-:-:S03]  /*9c20*/  FMNMX.FTZ R4, R193, R4, !PT ;  /* 0x00000004c1047209 */ /* 0x000fc60007810000 */
[----:B------:R-:W1:Y:S01]  /*9c30*/  MUFU.TANH R35, R35 ;  /* 0x0000002300237308 */ /* 0x000e620000002400 */
[----:B------:R-:W-:Y:S02]  /*9c40*/  FMNMX.FTZ R4, R195, R4, !PT ;  /* 0x00000004c3047209 */ /* 0x000fe40007810000 */
[----:B---3--:R-:W-:Y:S02]  /*9c50*/  FMNMX.FTZ R14, R31, R14, !PT ;  /* 0x0000000e1f0e7209 */ /* 0x008fe40007810000 */
[----:B------:R-:W-:-:S03]  /*9c60*/  FMNMX.FTZ R4, R197, R4, !PT ;  /* 0x00000004c5047209 */ /* 0x000fc60007810000 */
[----:B------:R-:W-:Y:S08]  /*9c70*/  MUFU.TANH R217, R217 ;  /* 0x000000d900d97308 */ /* 0x000ff00000002400 */
[----:B------:R-:W2:Y:S01]  /*9c80*/  MUFU.TANH R37, R37 ;  /* 0x0000002500257308 */ /* 0x000ea20000002400 */
[----:B-1----:R-:W-:-:S07]  /*9c90*/  FMNMX.FTZ R14, R35, R14, !PT ;  /* 0x0000000e230e7209 */ /* 0x002fce0007810000 */
[----:B------:R-:W-:Y:S08]  /*9ca0*/  MUFU.TANH R219, R219 ;  /* 0x000000db00db7308 */ /* 0x000ff00000002400 */
[----:B------:R-:W1:Y:S01]  /*9cb0*/  MUFU.TANH R39, R39 ;  /* 0x0000002700277308 */ /* 0x000e620000002400 */
[----:B--2---:R-:W-:-:S07]  /*9cc0*/  FMNMX.FTZ R14, R37, R14, !PT ;  /* 0x0000000e250e7209 */ /* 0x004fce0007810000 */
[----:B------:R-:W-:Y:S08]  /*9cd0*/  MUFU.TANH R221, R221 ;  /* 0x000000dd00dd7308 */ /* 0x000ff00000002400 */
[----:B------:R-:W2:Y:S01]  /*9ce0*/  MUFU.TANH R41, R41 ;  /* 0x0000002900297308 */ /* 0x000ea20000002400 */
[----:B-1----:R-:W-:-:S07]  /*9cf0*/  FMNMX.FTZ R14, R39, R14, !PT ;  /* 0x0000000e270e7209 */ /* 0x002fce0007810000 */
[----:B------:R-:W-:Y:S08]  /*9d00*/  MUFU.TANH R223, R223 ;  /* 0x000000df00df7308 */ /* 0x000ff00000002400 */
[----:B------:R-:W1:Y:S01]  /*9d10*/  MUFU.TANH R43, R43 ;  /* 0x0000002b002b7308 */ /* 0x000e620000002400 */
[----:B--2---:R-:W-:-:S07]  /*9d20*/  FMNMX.FTZ R14, R41, R14, !PT ;  /* 0x0000000e290e7209 */ /* 0x004fce0007810000 */
[----:B------:R-:W-:Y:S08]  /*9d30*/  MUFU.TANH R225, R225 ;  /* 0x000000e100e17308 */ /* 0x000ff00000002400 */
[----:B------:R-:W-:Y:S01]  /*9d40*/  MUFU.TANH R227, R227 ;  /* 0x000000e300e37308 */ /* 0x000fe20000002400 */
[----:B-1----:R-:W-:-:S07]  /*9d50*/  FMNMX.FTZ R14, R43, R14, !PT ;  /* 0x0000000e2b0e7209 */ /* 0x002fce0007810000 */
        /* <DEDUP_REMOVED lines=9> */
[----:B------:R-:W-:Y:S01]  /*9df0*/  HGMMA.64x128x16.F32 R88, R172, gdesc[UR4].tnspB, R88, gsb0 ;  /* 0x41e00004ac587df0 */ /* 0x000fe20008000858 */
[----:B------:R-:W-:Y:S01]  /*9e00*/  UIADD3 UR6, UR10, 0x180, URZ ;  /* 0x000001800a067890 */ /* 0x000fe2000fffe03f */
[----:B------:R-:W-:-:S05]  /*9e10*/  UMOV UR7, 0x40000040 ;  /* 0x4000004000077882 */ /* 0x000fca0000000000 */
[----:B------:R-:W1:Y:S08]  /*9e20*/  MUFU.TANH R177, R177 ;  /* 0x000000b100b17308 */ /* 0x000e700000002400 */
[----:B------:R-:W2:Y:S08]  /*9e30*/  MUFU.TANH R179, R179 ;  /* 0x000000b300b37308 */ /* 0x000eb00000002400 */
[----:B------:R-:W3:Y:S01]  /*9e40*/  MUFU.TANH R45, R45 ;  /* 0x0000002d002d7308 */ /* 0x000ee20000002400 */
[----:B-1----:R-:W-:-:S07]  /*9e50*/  FMNMX.FTZ R4, R177, R4, !PT ;  /* 0x00000004b1047209 */ /* 0x002fce0007810000 */
[----:B------:R-:W1:Y:S01]  /*9e60*/  MUFU.TANH R51, R51 ;  /* 0x0000003300337308 */ /* 0x000e620000002400 */
[----:B--2---:R-:W-:-:S04]  /*9e70*/  FMNMX.FTZ R4, R179, R4, !PT ;  /* 0x00000004b3047209 */ /* 0x004fc80007810000 */
[----:B------:R-:W-:-:S03]  /*9e80*/  FMNMX.FTZ R4, R199, R4, !PT ;  /* 0x00000004c7047209 */ /* 0x000fc60007810000 */
[----:B------:R-:W2:Y:S01]  /*9e90*/  MUFU.TANH R53, R53 ;  /* 0x0000003500357308 */ /* 0x000ea20000002400 */
[----:B------:R-:W-:Y:S02]  /*9ea0*/  FMNMX.FTZ R4, R201, R4, !PT ;  /* 0x00000004c9047209 */ /* 0x000fe40007810000 */
[----:B---3--:R-:W-:Y:S02]  /*9eb0*/  FMNMX.FTZ R14, R45, R14, !PT ;  /* 0x0000000e2d0e7209 */ /* 0x008fe40007810000 */
[----:B------:R-:W-:Y:S02]  /*9ec0*/  FMNMX.FTZ R4, R203, R4, !PT ;  /* 0x00000004cb047209 */ /* 0x000fe40007810000 */
[----:B------:R-:W-:Y:S01]  /*9ed0*/  FMNMX.FTZ R14, R47, R14, !PT ;  /* 0x0000000e2f0e7209 */ /* 0x000fe20007810000 */
[----:B------:R-:W3:Y:S01]  /*9ee0*/  MUFU.TANH R55, R55 ;  /* 0x0000003700377308 */ /* 0x000ee20000002400 */
[----:B------:R-:W-:Y:S02]  /*9ef0*/  FMNMX.FTZ R4, R205, R4, !PT ;  /* 0x00000004cd047209 */ /* 0x000fe40007810000 */
[----:B------:R-:W-:-:S02]  /*9f00*/  FMNMX.FTZ R14, R49, R14, !PT ;  /* 0x0000000e310e7209 */ /* 0x000fc40007810000 */
[----:B------:R-:W-:Y:S02]  /*9f10*/  FMNMX.FTZ R4, R207, R4, !PT ;  /* 0x00000004cf047209 */ /* 0x000fe40007810000 */
[----:B-1----:R-:W-:Y:S01]  /*9f20*/  FMNMX.FTZ R14, R51, R14, !PT ;  /* 0x0000000e330e7209 */ /* 0x002fe20007810000 */
[----:B------:R-:W1:Y:S01]  /*9f30*/  MUFU.TANH R57, R57 ;  /* 0x0000003900397308 */ /* 0x000e620000002400 */
[----:B------:R-:W-:Y:S02]  /*9f40*/  FMNMX.FTZ R4, R209, R4, !PT ;  /* 0x00000004d1047209 */ /* 0x000fe40007810000 */
[----:B--2---:R-:W-:Y:S02]  /*9f50*/  FMNMX.FTZ R14, R53, R14, !PT ;  /* 0x0000000e350e7209 */ /* 0x004fe40007810000 */
[----:B------:R-:W-:-:S03]  /*9f60*/  FMNMX.FTZ R4, R211, R4, !PT ;  /* 0x00000004d3047209 */ /* 0x000fc60007810000 */
[----:B------:R-:W2:Y:S01]  /*9f70*/  MUFU.TANH R59, R59 ;  /* 0x0000003b003b7308 */ /* 0x000ea20000002400 */
[----:B---3--:R-:W-:-:S07]  /*9f80*/  FMNMX.FTZ R14, R55, R14, !PT ;  /* 0x0000000e370e7209 */ /* 0x008fce0007810000 */
[----:B------:R-:W3:Y:S01]  /*9f90*/  MUFU.TANH R61, R61 ;  /* 0x0000003d003d7308 */ /* 0x000ee20000002400 */
[----:B-1----:R-:W-:-:S07]  /*9fa0*/  FMNMX.FTZ R14, R57, R14, !PT ;  /* 0x0000000e390e7209 */ /* 0x002fce0007810000 */
[----:B------:R-:W1:Y:S01]  /*9fb0*/  MUFU.TANH R63, R63 ;  /* 0x0000003f003f7308 */ /* 0x000e620000002400 */
[----:B--2---:R-:W-:-:S07]  /*9fc0*/  FMNMX.FTZ R14, R59, R14, !PT ;  /* 0x0000000e3b0e7209 */ /* 0x004fce0007810000 */
[----:B------:R-:W-:Y:S01]  /*9fd0*/  MUFU.TANH R67, R67 ;  /* 0x0000004300437308 */ /* 0x000fe20000002400 */
[----:B---3--:R-:W-:-:S07]  /*9fe0*/  FMNMX.FTZ R14, R61, R14, !PT ;  /* 0x0000000e3d0e7209 */ /* 0x008fce0007810000 */
[----:B------:R-:W-:Y:S01]  /*9ff0*/  MUFU.TANH R69, R69 ;  /* 0x0000004500457308 */ /* 0x000fe20000002400 */
[----:B-1----:R-:W-:-:S07]  /*a000*/  FMNMX.FTZ R14, R63, R14, !PT ;  /* 0x0000000e3f0e7209 */ /* 0x002fce0007810000 */
        /* <DEDUP_REMOVED lines=18> */
[----:B------:R-:W-:Y:S01]  /*a130*/  MUFU.TANH R87, R87 ;  /* 0x0000005700577308 */ /* 0x000fe20000002400 */
[----:B--2---:R-:W-:-:S04]  /*a140*/  FMNMX.FTZ R4, R175, R4, !PT ;  /* 0x00000004af047209 */ /* 0x004fc80007810000 */
[----:B------:R-:W-:-:S04]  /*a150*/  FMNMX.FTZ R4, R213, R4, !PT ;  /* 0x00000004d5047209 */ /* 0x000fc80007810000 */
[----:B------:R-:W-:Y:S02]  /*a160*/  FMNMX.FTZ R4, R215, R4, !PT ;  /* 0x00000004d7047209 */ /* 0x000fe40007810000 */
[----:B---3--:R-:W-:Y:S02]  /*a170*/  FMNMX.FTZ R14, R65, R14, !PT ;  /* 0x0000000e410e7209 */ /* 0x008fe40007810000 */
        /* <DEDUP_REMOVED lines=12> */
[----:B------:R-:W-:-:S05]  /*a240*/  FMNMX.FTZ R4, R85, R4, !PT ;  /* 0x0000000455047209 */ /* 0x000fca0007810000 */
[----:B------:R-:W1:Y:S02]  /*a250*/  SHFL.BFLY PT, R77, R4, 0x2, 0x1f ;  /* 0x0c401f00044d7f89 */ /* 0x000e6400000e0000 */
[----:B-1----:R-:W-:Y:S01]  /*a260*/  FMNMX.FTZ R12, R4, R77, !PT ;  /* 0x0000004d040c7209 */ /* 0x002fe20007810000 */
[----:B------:R-:W-:-:S06]  /*a270*/  FMUL.FTZ R77, R78, UR52 ;  /* 0x000000344e4d7c20 */ /* 0x000fcc0008410000 */
[----:B------:R-:W1:Y:S02]  /*a280*/  MUFU.TANH R77, R77 ;  /* 0x0000004d004d7308 */ /* 0x000e640000002400 */
[----:B-1----:R-:W-:-:S04]  /*a290*/  FMNMX.FTZ R14, R77, R14, !PT ;  /* 0x0000000e4d0e7209 */ /* 0x002fc80007810000 */
[----:B------:R-:W-:-:S04]  /*a2a0*/  FMNMX.FTZ R14, R79, R14, !PT ;  /* 0x0000000e4f0e7209 */ /* 0x000fc80007810000 */
[----:B------:R-:W-:-:S04]  /*a2b0*/  FMNMX.FTZ R14, R81, R14, !PT ;  /* 0x0000000e510e7209 */ /* 0x000fc80007810000 */
[----:B------:R-:W-:Y:S01]  /*a2c0*/  FMNMX.FTZ R14, R83, R14, !PT ;  /* 0x0000000e530e7209 */ /* 0x000fe20007810000 */
[----:B------:R-:W-:Y:S02]  /*a2d0*/  WARPGROUP.DEPBAR.LE gsb0, 0x0 ;  /* 0x00008000000079c5 */ /* 0x000fe40000010000 */
[----:B------:R-:W-:Y:S01]  /*a2e0*/  WARPGROUP.ARRIVE ;  /* 0x00000000000079c5 */ /* 0x000fe20000000000 */
[----:B------:R-:W1:Y:S01]  /*a2f0*/  SHFL.BFLY PT, R171, R12, 0x1, 0x1f ;  /* 0x0c201f000cab7f89 */ /* 0x000e6200000e0000 */
[----:B------:R-:W-:-:S04]  /*a300*/  FMUL.FTZ R169, R86, UR52 ;  /* 0x0000003456a97c20 */ /* 0x000fc80008410000 */
[----:B------:R-:W-:Y:S01]  /*a310*/  HGMMA.64x128x16.F32 R88, R164, gdesc[UR4].tnspB, R88, gsb0 ;  /* 0x41e00004a4587df0 */ /* 0x000fe20008000858 */
[----:B------:R-:W-:Y:S01]  /*a320*/  UIADD3 UR6, UR10, 0x280, URZ ;  /* 0x000002800a067890 */ /* 0x000fe2000fffe03f */
[----:B------:R-:W2:Y:S01]  /*a330*/  MUFU.TANH R169, R169 ;  /* 0x000000a900a97308 */ /* 0x000ea20000002400 */
[----:B------:R-:W-:Y:S01]  /*a340*/  UMOV UR7, 0x40000040 ;  /* 0x4000004000077882 */ /* 0x000fe20000000000 */
[----:B-1----:R-:W-:Y:S02]  /*a350*/  FMNMX.FTZ R4, R12, R171, !PT ;  /* 0x000000ab0c047209 */ /* 0x002fe40007810000 */
[----:B--2---:R-:W-:-:S03]  /*a360*/  FMNMX.FTZ R14, R169, R14, !PT ;  /* 0x0000000ea90e7209 */ /* 0x004fc60007810000 */
[C---:B0-----:R-:W-:Y:S01]  /*a370*/  FMUL.FTZ R12, R4.reuse, R6 ;  /* 0x00000006040c7220 */ /* 0x041fe20000410000 */
[----:B------:R-:W-:-:S03]  /*a380*/  FADD.FTZ R7, -R4, R7 ;  /* 0x0000000704077221 */ /* 0x000fc60000010100 */
[--C-:B------:R-:W-:Y:S01]  /*a390*/  FFMA.FTZ R180, R5, R6, -R12.reuse ;  /* 0x0000000605b47223 */ /* 0x100fe2000001080c */
[----:B------:R-:W-:Y:S01]  /*a3a0*/  FMNMX.FTZ R5, R87, R14, !PT ;  /* 0x0000000e57057209 */ /* 0x000fe20007810000 */
[-C--:B------:R-:W-:Y:S01]  /*a3b0*/  FMUL.FTZ R7, R7, R6.reuse ;  /* 0x0000000607077220 */ /* 0x080fe20000410000 */
[-CC-:B------:R-:W-:Y:S01]  /*a3c0*/  FFMA.FTZ R176, R29, R6.reuse, -R12.reuse ;  /* 0x000000061db07223 */ /* 0x180fe2000001080c */
[-CC-:B------:R-:W-:Y:S01]  /*a3d0*/  FFMA.FTZ R9, R9, R6.reuse, -R12.reuse ;  /* 0x0000000609097223 */ /* 0x180fe2000001080c */
[-CC-:B------:R-:W-:Y:S01]  /*a3e0*/  FFMA.FTZ R29, R181, R6.reuse, -R12.reuse ;  /* 0x00000006b51d7223 */ /* 0x180fe2000001080c */
[----:B------:R-:W0:Y:S01]  /*a3f0*/  SHFL.BFLY PT, R20, R5, 0x2, 0x1f ;  /* 0x0c401f0005147f89 */ /* 0x000e2200000e0000 */
        /* <DEDUP_REMOVED lines=19> */
[----:B------:R-:W-:Y:S01]  /*a530*/  FFMA.FTZ R85, R85, R6, -R12 ;  /* 0x0000000655557223 */ /* 0x000fe2000001080c */
[----:B0-----:R-:W-:-:S04]  /*a540*/  FMNMX.FTZ R26, R5, R20, !PT ;  /* 0x00000014051a7209 */ /* 0x001fc80007810000 */
[----:B------:R-:W-:Y:S01]  /*a550*/  MUFU.EX2 R182, R182 ;  /* 0x000000b600b67308 */ /* 0x000fe20000000800 */
[----:B-1----:R-:W-:Y:S01]  /*a560*/  FFMA.FTZ R2, R7, R2, R180 ;  /* 0x0000000207027223 */ /* 0x002fe200000100b4 */
[----:B------:R-:W-:Y:S01]  /*a570*/  FFMA.FTZ R20, R221, R6, -R12 ;  /* 0x00000006dd147223 */ /* 0x000fe2000001080c */
[----:B------:R-:W0:Y:S05]  /*a580*/  SHFL.BFLY PT, R5, R26, 0x1, 0x1f ;  /* 0x0c201f001a057f89 */ /* 0x000e2a00000e0000 */
[----:B------:R-:W-:Y:S01]  /*a590*/  MUFU.EX2 R15, R15 ;  /* 0x0000000f000f7308 */ /* 0x000fe20000000800 */
[----:B--2---:R-:W-:-:S07]  /*a5a0*/  F2FP.F16.F32.PACK_AB R180, R9, R180 ;  /* 0x000000b409b4723e */ /* 0x004fce00000000ff */
[----:B------:R-:W-:Y:S08]  /*a5b0*/  MUFU.EX2 R176, R176 ;  /* 0x000000b000b07308 */ /* 0x000ff00000000800 */
[----:B------:R-:W-:Y:S01]  /*a5c0*/  MUFU.EX2 R25, R25 ;  /* 0x0000001900197308 */ /* 0x000fe20000000800 */
[----:B0-----:R-:W-:-:S07]  /*a5d0*/  FMNMX.FTZ R5, R26, R5, !PT ;  /* 0x000000051a057209 */ /* 0x001fce0007810000 */
[----:B------:R-:W-:Y:S01]  /*a5e0*/  MUFU.EX2 R178, R178 ;  /* 0x000000b200b27308 */ /* 0x000fe20000000800 */
[----:B------:R-:W-:-:S04]  /*a5f0*/  FMUL.FTZ R40, R5, R6 ;  /* 0x0000000605287220 */ /* 0x000fc80000410000 */
[-CC-:B------:R-:W-:Y:S01]  /*a600*/  FFMA.FTZ R181, R13, R6.reuse, -R40.reuse ;  /* 0x000000060db57223 */ /* 0x180fe20000010828 */
[----:B------:R-:W-:Y:S02]  /*a610*/  IMAD.U32 R13, RZ, RZ, UR44 ;  /* 0x0000002cff0d7e24 */ /* 0x000fe4000f8e00ff */
[-CC-:B------:R-:W-:Y:S01]  /*a620*/  FFMA.FTZ R183, R21, R6.reuse, -R40.reuse ;  /* 0x0000000615b77223 */ /* 0x180fe20000010828 */
[-CC-:B------:R-:W-:Y:S01]  /*a630*/  FFMA.FTZ R34, R27, R6.reuse, -R40.reuse ;  /* 0x000000061b227223 */ /* 0x180fe20000010828 */
[----:B------:R-:W-:Y:S01]  /*a640*/  IADD3 R27, -R23, 0xb, RZ ;  /* 0x0000000b171b7810 */ /* 0x000fe20007ffe1ff */
[-CC-:B------:R-:W-:Y:S01]  /*a650*/  FFMA.FTZ R36, R35, R6.reuse, -R40.reuse ;  /* 0x0000000623247223 */ /* 0x180fe20000010828 */
[----:B------:R-:W-:Y:S01]  /*a660*/  MUFU.EX2 R181, R181 ;  /* 0x000000b500b57308 */ /* 0x000fe20000000800 */
[----:B------:R-:W-:Y:S01]  /*a670*/  @!P1 LEA R13, R13, UR41, 0x3 ;  /* 0x000000290d0d9c11 */ /* 0x000fe2000f8e18ff */
[-CC-:B------:R-:W-:Y:S01]  /*a680*/  FFMA.FTZ R179, R37, R6.reuse, -R40.reuse ;  /* 0x0000000625b37223 */ /* 0x180fe20000010828 */
[-CC-:B------:R-:W-:Y:S01]  /*a690*/  FFMA.FTZ R38, R39, R6.reuse, -R40.reuse ;  /* 0x0000000627267223 */ /* 0x180fe20000010828 */
[-CC-:B------:R-:W-:Y:S01]  /*a6a0*/  FFMA.FTZ R32, R43, R6.reuse, -R40.reuse ;  /* 0x000000062b207223 */ /* 0x180fe20000010828 */
[----:B------:R-:W-:Y:S01]  /*a6b0*/  FFMA.FTZ R175, R45, R6, -R40 ;  /* 0x000000062daf7223 */ /* 0x000fe20000010828 */
[----:B------:R-:W-:-:S02]  /*a6c0*/  @!P1 VIADD R13, R13, 0x28840 ;  /* 0x000288400d0d9836 */ /* 0x000fc40000000000 */
[-CC-:B------:R-:W-:Y:S01]  /*a6d0*/  FFMA.FTZ R28, R51, R6.reuse, -R40.reuse ;  /* 0x00000006331c7223 */ /* 0x180fe20000010828 */
[----:B------:R-:W-:Y:S01]  /*a6e0*/  MUFU.EX2 R183, R183 ;  /* 0x000000b700b77308 */ /* 0x000fe20000000800 */
[-CC-:B------:R-:W-:Y:S01]  /*a6f0*/  FFMA.FTZ R171, R53, R6.reuse, -R40.reuse ;  /* 0x0000000635ab7223 */ /* 0x180fe20000010828 */
[-CC-:B------:R-:W-:Y:S01]  /*a700*/  FFMA.FTZ R30, R55, R6.reuse, -R40.reuse ;  /* 0x00000006371e7223 */ /* 0x180fe20000010828 */
[----:B------:R-:W-:Y:S01]  /*a710*/  @!P1 PRMT R21, RZ, 0x654, R13 ;  /* 0x00000654ff159816 */ /* 0x000fe2000000000d */
        /* <DEDUP_REMOVED lines=14> */
[----:B------:R-:W-:-:S06]  /*a800*/  FFMA.FTZ R83, R83, R6, -R40 ;  /* 0x0000000653537223 */ /* 0x000fcc0000010828 */
[----:B------:R-:W-:Y:S01]  /*a810*/  MUFU.EX2 R179, R179 ;  /* 0x000000b300b37308 */ /* 0x000fe20000000800 */
[----:B------:R-:W-:Y:S02]  /*a820*/  WARPGROUP.DEPBAR.LE gsb0, 0x0 ;  /* 0x00008000000079c5 */ /* 0x000fe40000010000 */
[----:B------:R-:W-:Y:S01]  /*a830*/  WARPGROUP.ARRIVE ;  /* 0x00000000000079c5 */ /* 0x000fe20000000000 */
[-CC-:B------:R-:W-:Y:S01]  /*a840*/  FFMA.FTZ R164, R205, R6.reuse, -R12.reuse ;  /* 0x00000006cda47223 */ /* 0x180fe2000001080c */
[-C--:B------:R-:W-:Y:S01]  /*a850*/  FFMA.FTZ R165, R177, R6.reuse, -R12 ;  /* 0x00000006b1a57223 */ /* 0x080fe2000001080c */
[-C--:B------:R-:W-:Y:S01]  /*a860*/  FFMA.FTZ R177, R31, R6.reuse, -R40 ;  /* 0x000000061fb17223 */ /* 0x080fe20000010828 */
[----:B------:R-:W-:Y:S01]  /*a870*/  IMAD.U32 R31, RZ, RZ, UR53 ;  /* 0x00000035ff1f7e24 */ /* 0x000fe2000f8e00ff */
[----:B------:R-:W-:Y:S01]  /*a880*/  MUFU.EX2 R29, R29 ;  /* 0x0000001d001d7308 */ /* 0x000fe20000000800 */
[----:B------:R-:W-:Y:S01]  /*a890*/  HGMMA.64x128x16.F32 R88, R160, gdesc[UR4].tnspB, R88, gsb0 ;  /* 0x41e00004a0587df0 */ /* 0x000fe20008000858 */
[----:B------:R-:W-:Y:S01]  /*a8a0*/  UIADD3 UR6, UR10, 0x300, URZ ;  /* 0x000003000a067890 */ /* 0x000fe2000fffe03f */
[-CC-:B------:R-:W-:Y:S01]  /*a8b0*/  FFMA.FTZ R167, R199, R6.reuse, -R12.reuse ;  /* 0x00000006c7a77223 */ /* 0x180fe2000001080c */
[----:B------:R-:W-:Y:S01]  /*a8c0*/  UMOV UR7, 0x40000040 ;  /* 0x4000004000077882 */ /* 0x000fe20000000000 */
[----:B------:R-:W-:Y:S01]  /*a8d0*/  @!P1 LEA R31, R31, UR41, 0x3 ;  /* 0x000000291f1f9c11 */ /* 0x000fe2000f8e18ff */
[-CC-:B------:R-:W-:Y:S01]  /*a8e0*/  FFMA.FTZ R166, R209, R6.reuse, -R12.reuse ;  /* 0x00000006d1a67223 */ /* 0x180fe2000001080c */
[----:B------:R-:W-:Y:S01]  /*a8f0*/  FFMA.FTZ R199, R219, R6, -R12 ;  /* 0x00000006dbc77223 */ /* 0x000fe2000001080c */
[----:B------:R-:W-:Y:S01]  /*a900*/  MUFU.EX2 R177, R177 ;  /* 0x000000b100b17308 */ /* 0x000fe20000000800 */
[----:B------:R-:W-:Y:S01]  /*a910*/  UMOV UR53, UR44 ;  /* 0x0000002c00357c82 */ /* 0x000fe20008000000 */
[----:B------:R-:W-:-:S05]  /*a920*/  @!P1 VIADD R31, R31, 0x28860 ;  /* 0x000288601f1f9836 */ /* 0x000fca0000000000 */
[----:B------:R-:W-:Y:S01]  /*a930*/  @!P1 PRMT R35, RZ, 0x654, R31 ;  /* 0x00000654ff239816 */ /* 0x000fe2000000001f */
        /* <DEDUP_REMOVED lines=18> */
[-C--:B------:R-:W-:Y:S01]  /*aa60*/  FFMA.FTZ R160, R173, R6.reuse, -R12 ;  /* 0x00000006ada07223 */ /* 0x080fe2000001080c */
[-C--:B------:R-:W-:Y:S01]  /*aa70*/  FFMA.FTZ R173, R41, R6.reuse, -R40 ;  /* 0x0000000629ad7223 */ /* 0x080fe20000010828 */
[-CC-:B------:R-:W-:Y:S01]  /*aa80*/  FFMA.FTZ R161, R203, R6.reuse, -R12.reuse ;  /* 0x00000006cba17223 */ /* 0x180fe2000001080c */
[-CC-:B------:R-:W-:Y:S01]  /*aa90*/  FFMA.FTZ R163, R207, R6.reuse, -R12.reuse ;  /* 0x00000006cfa37223 */ /* 0x180fe2000001080c */
[-CC-:B------:R-:W-:Y:S01]  /*aaa0*/  FFMA.FTZ R162, R213, R6.reuse, -R12.reuse ;  /* 0x00000006d5a27223 */ /* 0x180fe2000001080c */
[----:B------:R-:W-:Y:S01]  /*aab0*/  HGMMA.64x128x16.F32 R88, R156, gdesc[UR4].tnspB, R88, gsb0 ;  /* 0x41e000049c587df0 */ /* 0x000fe20008000858 */
[----:B------:R-:W-:Y:S01]  /*aac0*/  UIADD3 UR6, UR10, 0x380, URZ ;  /* 0x000003800a067890 */ /* 0x000fe2000fffe03f */
[----:B------:R-:W-:Y:S01]  /*aad0*/  MUFU.EX2 R173, R173 ;  /* 0x000000ad00ad7308 */ /* 0x000fe20000000800 */
[----:B------:R-:W-:Y:S01]  /*aae0*/  UMOV UR7, 0x40000040 ;  /* 0x4000004000077882 */ /* 0x000fe20000000000 */
[-C--:B------:R-:W-:Y:S01]  /*aaf0*/  FFMA.FTZ R203, R227, R6.reuse, -R12 ;  /* 0x00000006e3cb7223 */ /* 0x080fe2000001080c */
[----:B------:R-:W-:-:S05]  /*ab00*/  FFMA.FTZ R12, R47, R6, -R40 ;  /* 0x000000062f0c7223 */ /* 0x000fca0000010828 */
        /* <DEDUP_REMOVED lines=16> */
[----:B------:R-:W1:Y:S01]  /*ac10*/  MUFU.EX2 R75, R75 ;  /* 0x0000004b004b7308 */ /* 0x000e620000000800 */
[----:B------:R-:W-:-:S02]  /*ac20*/  WARPGROUP.DEPBAR.LE gsb0, 0x0 ;  /* 0x00008000000079c5 */ /* 0x000fc40000010000 */
[----:B------:R-:W-:Y:S01]  /*ac30*/  WARPGROUP.ARRIVE ;  /* 0x00000000000079c5 */ /* 0x000fe20000000000 */
[----:B------:R-:W-:Y:S01]  /*ac40*/  FADD.FTZ R157, -R5, R8 ;  /* 0x00000008059d7221 */ /* 0x000fe20000010100 */
[-CC-:B------:R-:W-:Y:S01]  /*ac50*/  FFMA.FTZ R8, R11, R6.reuse, -R40.reuse ;  /* 0x000000060b087223 */ /* 0x180fe20000010828 */
[-C--:B------:R-:W-:Y:S02]  /*ac60*/  FFMA.FTZ R11, R49, R6.reuse, -R40 ;  /* 0x00000006310b7223 */ /* 0x080fe40000010828 */
[----:B------:R-:W-:Y:S01]  /*ac70*/  MUFU.EX2 R20, R20 ;  /* 0x0000001400147308 */ /* 0x000fe20000000800 */
[----:B------:R-:W-:Y:S01]  /*ac80*/  FMUL.FTZ R157, R157, R6 ;  /* 0x000000069d9d7220 */ /* 0x000fe20000410000 */
[----:B------:R-:W-:Y:S01]  /*ac90*/  HGMMA.64x128x16.F32 R88, R152, gdesc[UR4].tnspB, R88, gsb0 ;  /* 0x41e0000498587df0 */ /* 0x000fe20008000858 */
[----:B0-----:R-:W-:-:S05]  /*aca0*/  F2FP.F16.F32.PACK_AB R156, R199, R14 ;  /* 0x0000000ec79c723e */ /* 0x001fca00000000ff */
[----:B------:R1:W-:Y:S08]  /*acb0*/  MUFU.EX2 R205, R157 ;  /* 0x0000009d00cd7308 */ /* 0x0003f00000000800 */
[----:B------:R-:W0:Y:S01]  /*acc0*/  MUFU.EX2 R8, R8 ;  /* 0x0000000800087308 */ /* 0x000e220000000800 */
[----:B-1----:R-:W-:-:S07]  /*acd0*/  F2FP.F16.F32.PACK_AB R157, R75, R73 ;  /* 0x000000494b9d723e */ /* 0x002fce00000000ff */
[----:B------:R-:W-:Y:S08]  /*ace0*/  MUFU.EX2 R11, R11 ;  /* 0x0000000b000b7308 */ /* 0x000ff00000000800 */
[----:B------:R-:W-:Y:S01]  /*acf0*/  MUFU.EX2 R77, R77 ;  /* 0x0000004d004d7308 */ /* 0x000fe20000000800 */
[----:B0-----:R-:W-:-:S04]  /*ad00*/  FFMA.FTZ R44, R205, R0, R8 ;  /* 0x00000000cd2c7223 */ /* 0x001fc80000010008 */
[C---:B------:R-:W-:Y:S01]  /*ad10*/  FADD.FTZ R44, R181.reuse, R44 ;  /* 0x0000002cb52c7221 */ /* 0x040fe20000010000 */
[----:B------:R-:W-:Y:S02]  /*ad20*/  F2FP.F16.F32.PACK_AB R181, R181, R8 ;  /* 0x00000008b5b5723e */ /* 0x000fe400000000ff */
[----:B------:R-:W-:Y:S08]  /*ad30*/  MUFU.EX2 R0, R61 ;  /* 0x0000003d00007308 */ /* 0x000ff00000000800 */
[----:B------:R-:W0:Y:S08]  /*ad40*/  MUFU.EX2 R201, R201 ;  /* 0x000000c900c97308 */ /* 0x000e300000000800 */
[----:B------:R-:W1:Y:S08]  /*ad50*/  MUFU.EX2 R79, R79 ;  /* 0x0000004f004f7308 */ /* 0x000e700000000800 */
[----:B------:R-:W-:Y:S01]  /*ad60*/  MUFU.EX2 R24, R24 ;  /* 0x0000001800187308 */ /* 0x000fe20000000800 */
[----:B0-----:R-:W-:-:S07]  /*ad70*/  F2FP.F16.F32.PACK_AB R158, R201, R20 ;  /* 0x00000014c99e723e */ /* 0x001fce00000000ff */
[----:B------:R-:W-:Y:S01]  /*ad80*/  MUFU.EX2 R81, R81 ;  /* 0x0000005100517308 */ /* 0x000fe20000000800 */
[----:B-1----:R-:W-:-:S07]  /*ad90*/  F2FP.F16.F32.PACK_AB R159, R79, R77 ;  /* 0x0000004d4f9f723e */ /* 0x002fce00000000ff */
[----:B------:R-:W-:Y:S08]  /*ada0*/  MUFU.EX2 R203, R203 ;  /* 0x000000cb00cb7308 */ /* 0x000ff00000000800 */
[----:B------:R-:W-:Y:S08]  /*adb0*/  MUFU.EX2 R83, R83 ;  /* 0x0000005300537308 */ /* 0x000ff00000000800 */
[----:B------:R-:W-:Y:S08]  /*adc0*/  MUFU.EX2 R26, R229 ;  /* 0x000000e5001a7308 */ /* 0x000ff00000000800 */
[----:B------:R-:W-:Y:S01]  /*add0*/  MUFU.EX2 R85, R85 ;  /* 0x0000005500557308 */ /* 0x000fe20000000800 */
[----:B------:R-:W-:-:S02]  /*ade0*/  WARPGROUP.DEPBAR.LE gsb0, 0x0 ;  /* 0x00008000000079c5 */ /* 0x000fc40000010000 */
[----:B------:R0:W-:Y:S06]  /*adf0*/  BAR.ARV R27, 0x100 ;  /* 0x0004001b0000751d */ /* 0x0001ec0000002000 */
[----:B------:R1:W-:Y:S01]  /*ae00*/  @!P1 SYNCS.ARRIVE.TRANS64.RED.A1T0 RZ, [R21+URZ], RZ ;  /* 0x000000ff15ff99a7 */ /* 0x0003e2000810043f */
[----:B------:R-:W-:Y:S01]  /*ae10*/  FMUL.FTZ R88, R88, R7 ;  /* 0x0000000758587220 */ /* 0x000fe20000410000 */
[----:B0-----:R-:W-:Y:S01]  /*ae20*/  FADD.FTZ R27, R183, R44 ;  /* 0x0000002cb71b7221 */ /* 0x001fe20000010000 */
[----:B------:R-:W-:Y:S01]  /*ae30*/  F2FP.F16.F32.PACK_AB R183, R34, R183 ;  /* 0x000000b722b7723e */ /* 0x000fe200000000ff */
[-C--:B------:R-:W-:Y:S01]  /*ae40*/  FMUL.FTZ R89, R89, R7.reuse ;  /* 0x0000000759597220 */ /* 0x080fe20000410000 */
[-C--:B------:R-:W-:Y:S01]  /*ae50*/  FMUL.FTZ R92, R92, R7.reuse ;  /* 0x000000075c5c7220 */ /* 0x080fe20000410000 */
[-C--:B------:R-:W-:Y:S01]  /*ae60*/  FMUL.FTZ R93, R93, R7.reuse ;  /* 0x000000075d5d7220 */ /* 0x080fe20000410000 */
[-C--:B------:R-:W-:Y:S01]  /*ae70*/  FMUL.FTZ R96, R96, R7.reuse ;  /* 0x0000000760607220 */ /* 0x080fe20000410000 */
[----:B-1----:R-:W-:Y:S01]  /*ae80*/  FADD.FTZ R21, R9, R2 ;  /* 0x0000000209157221 */ /* 0x002fe20000010000 */
[----:B------:R0:W-:Y:S01]  /*ae90*/  @!P1 SYNCS.ARRIVE.TRANS64.RED.A1T0 RZ, [R35+URZ], RZ ;  /* 0x000000ff23ff99a7 */ /* 0x0001e2000810043f */
[-C--:B------:R-:W-:Y:S01]  /*aea0*/  FMUL.FTZ R97, R97, R7.reuse ;  /* 0x0000000761617220 */ /* 0x080fe20000410000 */
[-C--:B------:R-:W-:Y:S01]  /*aeb0*/  FMUL.FTZ R100, R100, R7.reuse ;  /* 0x0000000764647220 */ /* 0x080fe20000410000 */
[----:B------:R-:W-:Y:S01]  /*aec0*/  FADD.FTZ R2, R182, R21 ;  /* 0x00000015b6027221 */ /* 0x000fe20000010000 */
[----:B------:R-:W-:Y:S01]  /*aed0*/  F2FP.F16.F32.PACK_AB R182, R15, R182 ;  /* 0x000000b60fb6723e */ /* 0x000fe200000000ff */
[-C--:B------:R-:W-:Y:S01]  /*aee0*/  FFMA.FTZ R21, R63, R6.reuse, -R40 ;  /* 0x000000063f157223 */ /* 0x080fe20000010828 */
[-C--:B------:R-:W-:Y:S01]  /*aef0*/  FMUL.FTZ R101, R101, R7.reuse ;  /* 0x0000000765657220 */ /* 0x080fe20000410000 */
[----:B------:R-:W-:Y:S01]  /*af00*/  FADD.FTZ R31, R15, R2 ;  /* 0x000000020f1f7221 */ /* 0x000fe20000010000 */
[----:B------:R-:W-:Y:S01]  /*af10*/  FADD.FTZ R2, R34, R27 ;  /* 0x0000001b22027221 */ /* 0x000fe20000010000 */
[-C--:B------:R-:W-:Y:S01]  /*af20*/  FMUL.FTZ R104, R104, R7.reuse ;  /* 0x0000000768687220 */ /* 0x080fe20000410000 */
[-C--:B------:R-:W-:Y:S01]  /*af30*/  FMUL.FTZ R105, R105, R7.reuse ;  /* 0x0000000769697220 */ /* 0x080fe20000410000 */
[----:B------:R-:W-:Y:S01]  /*af40*/  FADD.FTZ R44, R176, R31 ;  /* 0x0000001fb02c7221 */ /* 0x000fe20000010000 */
[----:B------:R-:W-:Y:S01]  /*af50*/  FADD.FTZ R27, R177, R2 ;  /* 0x00000002b11b7221 */ /* 0x000fe20000010000 */
[----:B------:R-:W1:Y:S01]  /*af60*/  MUFU.EX2 R21, R21 ;  /* 0x0000001500157308 */ /* 0x000e620000000800 */
        /* <DEDUP_REMOVED lines=12> */
[----:B------:R-:W-:Y:S01]  /*b030*/  FMUL.FTZ R120, R120, R7 ;  /* 0x0000000778787220 */ /* 0x000fe20000410000 */
[----:B------:R-:W-:Y:S01]  /*b040*/  FADD.FTZ R44, R172, R31 ;  /* 0x0000001fac2c7221 */ /* 0x000fe20000010000 */
[----:B------:R-:W-:Y:S01]  /*b050*/  FADD.FTZ R27, R173, R2 ;  /* 0x00000002ad1b7221 */ /* 0x000fe20000010000 */
[C---:B------:R-:W-:Y:S01]  /*b060*/  F2FP.F16.F32.PACK_AB R173, R32.reuse, R173 ;  /* 0x000000ad20ad723e */ /* 0x040fe200000000ff */
[-C--:B------:R-:W-:Y:S01]  /*b070*/  FMUL.FTZ R121, R121, R7.reuse ;  /* 0x0000000779797220 */ /* 0x080fe20000410000 */
[----:B------:R-:W-:Y:S01]  /*b080*/  FADD.FTZ R31, R33, R44 ;  /* 0x0000002c211f7221 */ /* 0x000fe20000010000 */
[----:B------:R-:W-:Y:S01]  /*b090*/  FADD.FTZ R2, R32, R27 ;  /* 0x0000001b20027221 */ /* 0x000fe20000010000 */
[-C--:B------:R-:W-:Y:S01]  /*b0a0*/  FMUL.FTZ R124, R124, R7.reuse ;  /* 0x000000077c7c7220 */ /* 0x080fe20000410000 */
[-C--:B------:R-:W-:Y:S01]  /*b0b0*/  FMUL.FTZ R125, R125, R7.reuse ;  /* 0x000000077d7d7220 */ /* 0x080fe20000410000 */
[----:B------:R-:W-:Y:S01]  /*b0c0*/  FADD.FTZ R44, R174, R31 ;  /* 0x0000001fae2c7221 */ /* 0x000fe20000010000 */
[----:B------:R-:W-:Y:S01]  /*b0d0*/  FADD.FTZ R27, R175, R2 ;  /* 0x00000002af1b7221 */ /* 0x000fe20000010000 */
[-CC-:B------:R-:W-:Y:S01]  /*b0e0*/  FFMA.FTZ R2, R169, R6.reuse, -R40.reuse ;  /* 0x00000006a9027223 */ /* 0x180fe20000010828 */
[----:B------:R-:W-:Y:S01]  /*b0f0*/  FFMA.FTZ R40, R87, R6, -R40 ;  /* 0x0000000657287223 */ /* 0x000fe20000010828 */
[C---:B------:R-:W-:Y:S01]  /*b100*/  FADD.FTZ R31, R165.reuse, R44 ;  /* 0x0000002ca51f7221 */ /* 0x040fe20000010000 */
[----:B------:R-:W-:Y:S01]  /*b110*/  FADD.FTZ R44, R12, R27 ;  /* 0x0000001b0c2c7221 */ /* 0x000fe20000010000 */
[----:B------:R2:W3:Y:S01]  /*b120*/  MUFU.EX2 R155, R2 ;  /* 0x00000002009b7308 */ /* 0x0004e20000000800 */
[----:B------:R-:W-:Y:S01]  /*b130*/  F2FP.F16.F32.PACK_AB R174, R165, R174 ;  /* 0x000000aea5ae723e */ /* 0x000fe200000000ff */
[----:B------:R-:W-:Y:S01]  /*b140*/  FADD.FTZ R46, R168, R31 ;  /* 0x0000001fa82e7221 */ /* 0x000fe20000010000 */
[----:B------:R-:W-:Y:S01]  /*b150*/  FADD.FTZ R9, R11, R44 ;  /* 0x0000002c0b097221 */ /* 0x000fe20000010000 */
[C---:B------:R-:W-:Y:S01]  /*b160*/  F2FP.F16.F32.PACK_AB R168, R167.reuse, R168 ;  /* 0x000000a8a7a8723e */ /* 0x040fe200000000ff */
[-C--:B------:R-:W-:Y:S01]  /*b170*/  FMUL.FTZ R128, R128, R7.reuse ;  /* 0x0000000780807220 */ /* 0x080fe20000410000 */
[----:B------:R-:W-:Y:S01]  /*b180*/  FADD.FTZ R15, R167, R46 ;  /* 0x0000002ea70f7221 */ /* 0x000fe20000010000 */
[----:B------:R-:W-:Y:S01]  /*b190*/  FADD.FTZ R44, R28, R9 ;  /* 0x000000091c2c7221 */ /* 0x000fe20000010000 */
[----:B-1----:R-:W-:Y:S01]  /*b1a0*/  F2FP.F16.F32.PACK_AB R167, R21, R0 ;  /* 0x0000000015a7723e */ /* 0x002fe200000000ff */
[----:B------:R-:W1:Y:S01]  /*b1b0*/  MUFU.EX2 R40, R40 ;  /* 0x0000002800287308 */ /* 0x000e620000000800 */
[----:B------:R-:W-:Y:S01]  /*b1c0*/  FADD.FTZ R46, R170, R15 ;  /* 0x0000000faa2e7221 */ /* 0x000fe20000010000 */
[----:B------:R-:W-:Y:S01]  /*b1d0*/  FADD.FTZ R9, R171, R44 ;  /* 0x0000002cab097221 */ /* 0x000fe20000010000 */
[----:B------:R-:W-:Y:S01]  /*b1e0*/  F2FP.F16.F32.PACK_AB R170, R161, R170 ;  /* 0x000000aaa1aa723e */ /* 0x000fe200000000ff */
[-C--:B------:R-:W-:Y:S01]  /*b1f0*/  FMUL.FTZ R129, R129, R7.reuse ;  /* 0x0000000781817220 */ /* 0x080fe20000410000 */
[----:B------:R-:W-:Y:S01]  /*b200*/  FADD.FTZ R15, R161, R46 ;  /* 0x0000002ea10f7221 */ /* 0x000fe20000010000 */
[----:B------:R-:W-:Y:S01]  /*b210*/  FADD.FTZ R8, R30, R9 ;  /* 0x000000091e087221 */ /* 0x000fe20000010000 */
[-C--:B------:R-:W-:Y:S01]  /*b220*/  FMUL.FTZ R132, R132, R7.reuse ;  /* 0x0000000784847220 */ /* 0x080fe20000410000 */
[-C--:B------:R-:W-:Y:S01]  /*b230*/  FMUL.FTZ R133, R133, R7.reuse ;  /* 0x0000000785857220 */ /* 0x080fe20000410000 */
        /* <DEDUP_REMOVED lines=56> */
[----:B--2---:R-:W-:Y:S01]  /*b5c0*/  FADD.FTZ R2, R26, R9 ;  /* 0x000000091a027221 */ /* 0x004fe20000010000 */
[----:B---3--:R-:W-:Y:S01]  /*b5d0*/  FADD.FTZ R32, R155, R32 ;  /* 0x000000209b207221 */ /* 0x008fe20000010000 */
[----:B------:R-:W-:Y:S01]  /*b5e0*/  F2FP.F16.F32.PACK_AB R160, R195, R160 ;  /* 0x000000a0c3a0723e */ /* 0x000fe200000000ff */
[----:B------:R-:W-:Y:S01]  /*b5f0*/  FMUL.FTZ R107, R107, R205 ;  /* 0x000000cd6b6b7220 */ /* 0x000fe20000410000 */
[----:B------:R-:W-:Y:S01]  /*b600*/  F2FP.F16.F32.PACK_AB R161, R67, R65 ;  /* 0x0000004143a1723e */ /* 0x000fe200000000ff */
[----:B------:R-:W-:Y:S01]  /*b610*/  FADD.FTZ R2, R85, R2 ;  /* 0x0000000255027221 */ /* 0x000fe20000010000 */
[----:B------:R-:W-:Y:S01]  /*b620*/  F2FP.F16.F32.PACK_AB R162, R197, R162 ;  /* 0x000000a2c5a2723e */ /* 0x000fe200000000ff */
[----:B-1----:R-:W-:Y:S01]  /*b630*/  FADD.FTZ R0, R40, R32 ;  /* 0x0000002028007221 */ /* 0x002fe20000010000 */
[----:B------:R-:W-:Y:S01]  /*b640*/  F2FP.F16.F32.PACK_AB R163, R71, R69 ;  /* 0x0000004547a3723e */ /* 0x000fe200000000ff */
[-C--:B------:R-:W-:Y:S01]  /*b650*/  FMUL.FTZ R110, R110, R205.reuse ;  /* 0x000000cd6e6e7220 */ /* 0x080fe20000410000 */
[----:B------:R-:W-:Y:S01]  /*b660*/  F2FP.F16.F32.PACK_AB R152, R203, R24 ;  /* 0x00000018cb98723e */ /* 0x000fe200000000ff */
[----:B------:R-:W-:Y:S01]  /*b670*/  FMUL.FTZ R111, R111, R205 ;  /* 0x000000cd6f6f7220 */ /* 0x000fe20000410000 */
[----:B------:R-:W-:Y:S01]  /*b680*/  F2FP.F16.F32.PACK_AB R153, R83, R81 ;  /* 0x000000515399723e */ /* 0x000fe200000000ff */
[-C--:B------:R-:W-:Y:S01]  /*b690*/  FMUL.FTZ R114, R114, R205.reuse ;  /* 0x000000cd72727220 */ /* 0x080fe20000410000 */
        /* <DEDUP_REMOVED lines=22> */
[----:B------:R-:W-:Y:S01]  /*b800*/  IMAD.MOV.U32 R7, RZ, RZ, R4 ;  /* 0x000000ffff077224 */ /* 0x000fe200078e0004 */
[----:B0-----:R-:W-:Y:S06]  /*b810*/  @P2 BRA `(.L_x_7847) ;  /* 0xffffffd8001c2947 */ /* 0x001fec000383ffff */
.L_x_7838:
        /* <DEDUP_REMOVED lines=10> */
.L_x_7865:
        /* <DEDUP_REMOVED lines=9> */
.L_x_7850:
[----:B------:R-:W-:Y:S01]  /*b950*/  ULEA UR6, UR44, UR41, 0x3 ;  /* 0x000000292c067291 */ /* 0x000fe2000f8e183f */
[----:B------:R-:W-:-:S05]  /*b960*/  IMAD.U32 R4, RZ, RZ, UR45 ;  /* 0x0000002dff047e24 */ /* 0x000fca000f8e00ff */
[----:B------:R-:W-:-:S04]  /*b970*/  SHF.L.U32 R4, R4, 0x1f, RZ ;  /* 0x0000001f04047819 */ /* 0x000fc800000006ff */
[----:B------:R0:W1:Y:S01]  /*b980*/  SYNCS.PHASECHK.TRANS64.TRYWAIT P3, [UR6+0x28830], R4 ;  /* 0x02883004ff0075a7 */ /* 0x0000620008060146 */
[----:B------:R-:W-:Y:S05]  /*b990*/  @!P0 BRA `(.L_x_7851) ;  /* 0x0000000000048947 */ /* 0x000fea0003800000 */
[----:B------:R-:W-:Y:S01]  /*b9a0*/  BPT.TRAP 0x1 ;  /* 0x000000040000795c */ /* 0x000fe20000300000 */
.L_x_7851:
[----:B-1----:R-:W-:Y:S05]  /*b9b0*/  @P3 BRA `(.L_x_7849) ;  /* 0x0000000000083947 */ /* 0x002fea0003800000 */
[----:B------:R-:W1:Y:S02]  /*b9c0*/  SYNCS.PHASECHK.TRANS64.TRYWAIT P3, [UR6+0x28830], R4 ;  /* 0x02883004ff0075a7 */ /* 0x000e640008060146 */
[----:B-1----:R-:W-:Y:S05]  /*b9d0*/  @!P3 BRA `(.L_x_7852) ;  /* 0x000000a80054b947 */ /* 0x002fea0003800000 */
.L_x_7849:
        /* <DEDUP_REMOVED lines=45> */
.L_x_7854:
[----:B------:R-:W-:Y:S01]  /*bcb0*/  ULEA UR6, UR56, UR41, 0x3 ;  /* 0x0000002938067291 */ /* 0x000fe2000f8e183f */
[----:B------:R-:W-:-:S05]  /*bcc0*/  IMAD.U32 R4, RZ, RZ, UR57 ;  /* 0x00000039ff047e24 */ /* 0x000fca000f8e00ff */
[----:B------:R-:W-:-:S04]  /*bcd0*/  SHF.L.U32 R4, R4, 0x1f, RZ ;  /* 0x0000001f04047819 */ /* 0x000fc800000006ff */
[----:B------:R0:W1:Y:S01]  /*bce0*/  SYNCS.PHASECHK.TRANS64.TRYWAIT P2, [UR6+0x28850], R4 ;  /* 0x02885004ff0075a7 */ /* 0x0000620008040146 */
[----:B------:R-:W-:Y:S05]  /*bcf0*/  @!P0 BRA `(.L_x_7855) ;  /* 0x0000000000048947 */ /* 0x000fea0003800000 */
[----:B------:R-:W-:Y:S01]  /*bd00*/  BPT.TRAP 0x1 ;  /* 0x000000040000795c */ /* 0x000fe20000300000 */
.L_x_7855:
[----:B-1----:R-:W-:Y:S05]  /*bd10*/  @P2 BRA `(.L_x_7853) ;  /* 0x0000000000082947 */ /* 0x002fea0003800000 */
[----:B------:R-:W1:Y:S02]  /*bd20*/  SYNCS.PHASECHK.TRANS64.TRYWAIT P2, [UR6+0x28850], R4 ;  /* 0x02885004ff0075a7 */ /* 0x000e640008040146 */
[----:B-1----:R-:W-:Y:S05]  /*bd30*/  @!P2 BRA `(.L_x_7856) ;  /* 0x000000a40094a947 */ /* 0x002fea0003800000 */
.L_x_7853:
        /* <DEDUP_REMOVED lines=9> */
[----:B------:R-:W1:Y:S01]  /*bdd0*/  @P5 LDC R53, c[0x0][0x44c] ;  /* 0x00011300ff355b82 */ /* 0x000e620000000800 */
[----:B------:R-:W-:Y:S01]  /*bde0*/  FMUL.FTZ R10, R35, UR55 ;  /* 0x00000037230a7c20 */ /* 0x000fe20008410000 */
[----:B------:R-:W-:Y:S01]  /*bdf0*/  FMUL.FTZ R35, R36, UR55 ;  /* 0x0000003724237c20 */ /* 0x000fe20008410000 */
[----:B------:R-:W-:Y:S01]  /*be00*/  ULOP3.LUT UR6, UR6, 0x4000000, URZ, 0xfc, !UPT ;  /* 0x0400000006067892 */ /* 0x000fe2000f8efc3f */
[----:B------:R-:W-:Y:S01]  /*be10*/  FMUL.FTZ R36, R58, UR55 ;  /* 0x000000373a247c20 */ /* 0x000fe20008410000 */
[----:B------:R-:W-:-:S02]  /*be20*/  IMAD.U32 R58, RZ, RZ, UR44 ;  /* 0x0000002cff3a7e24 */ /* 0x000fc4000f8e00ff */
[----:B------:R-:W-:Y:S01]  /*be30*/  FMUL.FTZ R15, R38, UR55 ;  /* 0x00000037260f7c20 */ /* 0x000fe20008410000 */
[----:B------:R-:W-:Y:S01]  /*be40*/  ULEA UR10, UR56, UR6, 0xb ;  /* 0x00000006380a7291 */ /* 0x000fe2000f8e583f */
[----:B------:R-:W-:Y:S01]  /*be50*/  FMUL.FTZ R38, R62, UR55 ;  /* 0x000000373e267c20 */ /* 0x000fe20008410000 */
[----:B------:R-:W-:Y:S01]  /*be60*/  FMUL.FTZ R62, R65, UR55 ;  /* 0x00000037413e7c20 */ /* 0x000fe20008410000 */
[----:B------:R-:W-:Y:S01]  /*be70*/  FMUL.FTZ R21, R43, UR55 ;  /* 0x000000372b157c20 */ /* 0x000fe20008410000 */
[----:B------:R-:W-:Y:S01]  /*be80*/  FMUL.FTZ R43, R45, UR55 ;  /* 0x000000372d2b7c20 */ /* 0x000fe20008410000 */
[----:B------:R-:W-:Y:S01]  /*be90*/  FMUL.FTZ R12, R24, UR55 ;  /* 0x00000037180c7c20 */ /* 0x000fe20008410000 */
[----:B------:R-:W-:Y:S01]  /*bea0*/  FMUL.FTZ R13, R25, UR55 ;  /* 0x00000037190d7c20 */ /* 0x000fe20008410000 */
[----:B------:R-:W-:Y:S01]  /*beb0*/  UMOV UR6, UR10 ;  /* 0x0000000a00067c82 */ /* 0x000fe20008000000 */
[----:B0-----:R-:W-:Y:S01]  /*bec0*/  FMUL.FTZ R4, R27, UR55 ;  /* 0x000000371b047c20 */ /* 0x001fe20008410000 */
        /* <DEDUP_REMOVED lines=79> */
[----:B------:R0:W0:Y:S08]  /*c3c0*/  MUFU.TANH R74, R77 ;  /* 0x0000004d004a7308 */ /* 0x0000300000002400 */
[----:B------:R-:W0:Y:S08]  /*c3d0*/  MUFU.TANH R46, R46 ;  /* 0x0000002e002e7308 */ /* 0x000e300000002400 */
[----:B------:R-:W0:Y:S08]  /*c3e0*/  MUFU.TANH R47, R47 ;  /* 0x0000002f002f7308 */ /* 0x000e300000002400 */
[----:B------:R-:W0:Y:S08]  /*c3f0*/  MUFU.TANH R80, R80 ;  /* 0x0000005000507308 */ /* 0x000e300000002400 */
        /* <DEDUP_REMOVED lines=16> */
[----:B------:R-:W-:Y:S01]  /*c500*/  WARPGROUP.ARRIVE ;  /* 0x00000000000079c5 */ /* 0x000fe20000000000 */
[----:B------:R-:W-:Y:S01]  /*c510*/  FMUL.FTZ R165, R29, UR55 ;  /* 0x000000371da57c20 */ /* 0x000fe20008410000 */
[----:B------:R-:W-:Y:S01]  /*c520*/  FMUL.FTZ R29, R54, UR55 ;  /* 0x00000037361d7c20 */ /* 0x000fe20008410000 */
[----:B------:R-:W-:Y:S01]  /*c530*/  FMUL.FTZ R167, R33, UR55 ;  /* 0x0000003721a77c20 */ /* 0x000fe20008410000 */
[----:B------:R-:W5:Y:S01]  /*c540*/  @P5 LDC R54, c[0x0][0x450] ;  /* 0x00011400ff365b82 */ /* 0x000f620000000800 */
[----:B------:R-:W-:-:S02]  /*c550*/  FMUL.FTZ R33, R63, UR55 ;  /* 0x000000373f217c20 */ /* 0x000fc40008410000 */
[----:B------:R-:W-:Y:S01]  /*c560*/  HGMMA.64x128x16.F32 R88, R160, gdesc[UR4].tnspB, R88, gsb0 ;  /* 0x41e00004a0587df0 */ /* 0x000fe20008000858 */
[----:B------:R-:W-:Y:S01]  /*c570*/  UIADD3 UR6, UR10, 0x300, URZ ;  /* 0x000003000a067890 */ /* 0x000fe2000fffe03f */
[----:B------:R-:W-:Y:S01]  /*c580*/  FMUL.FTZ R63, R68, UR55 ;  /* 0x00000037443f7c20 */ /* 0x000fe20008410000 */
[----:B------:R-:W-:Y:S01]  /*c590*/  UMOV UR7, 0x40000040 ;  /* 0x4000004000077882 */ /* 0x000fe20000000000 */
[----:B------:R-:W-:Y:S02]  /*c5a0*/  VIADD R68, R17, UR36 ;  /* 0x0000002411447c36 */ /* 0x000fe40008000000 */
[----:B------:R-:W-:Y:S01]  /*c5b0*/  FMUL.FTZ R164, R28, UR55 ;  /* 0x000000371ca47c20 */ /* 0x000fe20008410000 */
[----:B------:R-:W-:Y:S01]  /*c5c0*/  FMUL.FTZ R28, R55, UR55 ;  /* 0x00000037371c7c20 */ /* 0x000fe20008410000 */
[----:B------:R-:W-:Y:S01]  /*c5d0*/  FMUL.FTZ R55, R56, UR55 ;  /* 0x0000003738377c20 */ /* 0x000fe20008410000 */
[----:B-1----:R-:W-:-:S04]  /*c5e0*/  @P5 IMAD.HI.U32 R53, R68, R53, RZ ;  /* 0x0000003544355227 */ /* 0x002fc800078e00ff */
        /* <DEDUP_REMOVED lines=8> */
[----:B-----5:R-:W-:Y:S01]  /*c670*/  @P5 SHF.R.U32.HI R68, RZ, R54, R53 ;  /* 0x00000036ff445219 */ /* 0x020fe20000011635 */
[----:B------:R-:W-:Y:S01]  /*c680*/  FMUL.FTZ R53, R86, UR55 ;  /* 0x0000003756357c20 */ /* 0x000fe20008410000 */
[----:B------:R-:W-:Y:S01]  /*c690*/  @!P1 LEA R54, R58, UR41, 0x3 ;  /* 0x000000293a369c11 */ /* 0x000fe2000f8e18ff */
[----:B------:R-:W-:Y:S01]  /*c6a0*/  IMAD.SHL.U32 R86, R3, 0x80, RZ ;  /* 0x0000008003567824 */ /* 0x000fe200078e00ff */
[----:B------:R-:W-:Y:S01]  /*c6b0*/  IADD3 R58, -R23, 0xb, RZ ;  /* 0x0000000b173a7810 */ /* 0x000fe20007ffe1ff */
[----:B------:R-:W5:Y:S02]  /*c6c0*/  SHFL.IDX PT, R65, R68, RZ, 0x1c1f ;  /* 0x001c1fff44417589 */ /* 0x000f6400000e0000 */
        /* <DEDUP_REMOVED lines=21> */
[----:B------:R-:W-:-:S03]  /*c820*/  IADD3 R59, -R86, 0x1, RZ ;  /* 0x00000001563b7810 */ /* 0x000fc60007ffe1ff */
[----:B------:R-:W-:Y:S01]  /*c830*/  HGMMA.64x128x16.F32 R88, R156, gdesc[UR4].tnspB, R88, gsb0 ;  /* 0x41e000049c587df0 */ /* 0x000fe20008000858 */
[----:B------:R-:W-:Y:S01]  /*c840*/  UIADD3 UR6, UR10, 0x380, URZ ;  /* 0x000003800a067890 */ /* 0x000fe2000fffe03f */
[----:B------:R-:W-:Y:S01]  /*c850*/  IMAD R59, R16, -0x2, R59 ;  /* 0xfffffffe103b7824 */ /* 0x000fe200078e023b */
[----:B------:R-:W-:Y:S01]  /*c860*/  UMOV UR7, 0x40000040 ;  /* 0x4000004000077882 */ /* 0x000fe20000000000 */
[----:B------:R-:W0:Y:S08]  /*c870*/  MUFU.TANH R160, R160 ;  /* 0x000000a000a07308 */ /* 0x000e300000002400 */
[----:B------:R-:W0:Y:S01]  /*c880*/  MUFU.TANH R37, R37 ;  /* 0x0000002500257308 */ /* 0x000e220000002400 */
[----:B------:R-:W-:-:S02]  /*c890*/  WARPGROUP.DEPBAR.LE gsb0, 0x0 ;  /* 0x00008000000079c5 */ /* 0x000fc40000010000 */
[----:B------:R-:W-:Y:S01]  /*c8a0*/  WARPGROUP.ARRIVE ;  /* 0x00000000000079c5 */ /* 0x000fe20000000000 */
[----:B------:R-:W2:Y:S05]  /*c8b0*/  LDC R156, c[0x0][0x2f0] ;  /* 0x0000bc00ff9c7b82 */ /* 0x000eaa0000000800 */
[----:B------:R-:W-:Y:S01]  /*c8c0*/  HGMMA.64x128x16.F32 R88, R152, gdesc[UR4].tnspB, R88, gsb0 ;  /* 0x41e0000498587df0 */ /* 0x000fe20008000858 */
[----:B--2---:R-:W-:-:S04]  /*c8d0*/  IMAD R59, R156, UR42, R59 ;  /* 0x0000002a9c3b7c24 */ /* 0x004fc8000f8e023b */
[----:B------:R-:W-:Y:S01]  /*c8e0*/  VIADD R59, R59, -UR54 ;  /* 0x800000363b3b7c36 */ /* 0x000fe20008000000 */
[----:B------:R-:W-:Y:S02]  /*c8f0*/  WARPGROUP.DEPBAR.LE gsb0, 0x0 ;  /* 0x00008000000079c5 */ /* 0x000fe40000010000 */
[----:B------:R2:W-:Y:S06]  /*c900*/  BAR.ARV R58, 0x100 ;  /* 0x0004003a0000751d */ /* 0x0005ec0000002000 */
[----:B------:R3:W-:Y:S01]  /*c910*/  @!P1 SYNCS.ARRIVE.TRANS64.RED.A1T0 RZ, [R54+URZ], RZ ;  /* 0x000000ff36ff99a7 */ /* 0x0007e2000810043f */
[----:B------:R-:W-:-:S02]  /*c920*/  VIADD R152, R59, UR53 ;  /* 0x000000353b987c36 */ /* 0x000fc40008000000 */
[----:B------:R-:W-:Y:S02]  /*c930*/  VIADD R154, R59, UR49 ;  /* 0x000000313b9a7c36 */ /* 0x000fe40008000000 */
[--C-:B-----5:R-:W-:Y:S02]  /*c940*/  IMAD.IADD R70, R152, 0x1, R65.reuse ;  /* 0x0000000198467824 */ /* 0x120fe400078e0241 */
[----:B------:R-:W-:Y:S02]  /*c950*/  IMAD.IADD R72, R154, 0x1, R65 ;  /* 0x000000019a487824 */ /* 0x000fe400078e0241 */
[----:B---3--:R-:W-:-:S06]  /*c960*/  FMUL.FTZ R54, R87, UR55 ;  /* 0x0000003757367c20 */ /* 0x008fcc0008410000 */
[----:B------:R-:W3:Y:S01]  /*c970*/  MUFU.TANH R54, R54 ;  /* 0x0000003600367308 */ /* 0x000ee20000002400 */
[----:B012-4-:R-:W-:Y:S05]  /*c980*/  @!P6 BRA `(.L_x_7857) ;  /* 0x00000000005ce947 */ /* 0x017fea0003800000 */
        /* <DEDUP_REMOVED lines=13> */
.L_x_7859:
[----:B------:R-:W-:-:S05]  /*ca60*/  IMAD.U32 R69, RZ, RZ, UR52 ;  /* 0x00000034ff457e24 */ /* 0x000fca000f8e00ff */
[----:B------:R-:W-:-:S13]  /*ca70*/  ISETP.NE.AND P2, PT, R69, 0x1, PT ;  /* 0x000000014500780c */ /* 0x000fda0003f45270 */
[----:B------:R-:W0:Y:S02]  /*ca80*/  @P2 LDC.64 R58, c[0x0][0x9e8] ;  /* 0x00027a00ff3a2b82 */ /* 0x000e240000000a00 */
[----:B0-----:R-:W-:-:S05]  /*ca90*/  @P2 IMAD.HI.U32 R58, R65, R58, RZ ;  /* 0x0000003a413a2227 */ /* 0x001fca00078e00ff */
[----:B------:R-:W-:-:S07]  /*caa0*/  @P2 SHF.R.U32.HI R65, RZ, R59, R58 ;  /* 0x0000003bff412219 */ /* 0x000fce000001163a */
.L_x_7860:
[----:B------:R-:W-:Y:S05]  /*cab0*/  BSYNC B0 ;  /* 0x0000000000007941 */ /* 0x000fea0003800000 */
.L_x_7858:
[----:B------:R-:W-:-:S04]  /*cac0*/  IMAD R65, R65, R69, -R86 ;  /* 0x0000004541417224 */ /* 0x000fc800078e0a56 */
[----:B------:R-:W-:-:S05]  /*cad0*/  IMAD R65, R16, -0x2, R65 ;  /* 0xfffffffe10417824 */ /* 0x000fca00078e0241 */
[----:B------:R-:W-:Y:S02]  /*cae0*/  VIADDMNMX R70, R65, R69, R70, PT ;  /* 0x0000004541467246 */ /* 0x000fe40003800146 */
[----:B------:R-:W-:-:S07]  /*caf0*/  VIMNMX R72, R72, R65, !PT ;  /* 0x0000004148487248 */ /* 0x000fce0007fe0100 */
.L_x_7857:
[----:B------:R-:W-:-:S04]  /*cb00*/  ISETP.GT.AND P2, PT, R3, -0x1, PT ;  /* 0xffffffff0300780c */ /* 0x000fc80003f44270 */
[C---:B------:R-:W-:Y:S02]  /*cb10*/  ISETP.GT.AND P4, PT, R72.reuse, RZ, P2 ;  /* 0x000000ff4800720c */ /* 0x040fe40001784270 */
[----:B------:R-:W-:Y:S02]  /*cb20*/  ISETP.GT.AND P3, PT, R72, 0x1, P2 ;  /* 0x000000014800780c */ /* 0x000fe40001764270 */
[C---:B------:R-:W-:Y:S02]  /*cb30*/  ISETP.LT.OR P4, PT, R70.reuse, 0x1, P4 ;  /* 0x000000014600780c */ /* 0x040fe40002781670 */
[----:B------:R-:W-:Y:S02]  /*cb40*/  ISETP.LT.OR P3, PT, R70, 0x2, P3 ;  /* 0x000000024600780c */ /* 0x000fe40001f61670 */
[----:B------:R-:W-:Y:S02]  /*cb50*/  FSEL R58, R12, -INF , !P4 ;  /* 0xff8000000c3a7808 */ /* 0x000fe40006000000 */
[----:B------:R-:W-:-:S02]  /*cb60*/  FSEL R179, R13, -INF , !P3 ;  /* 0xff8000000db37808 */ /* 0x000fc40005800000 */
[C---:B------:R-:W-:Y:S01]  /*cb70*/  ISETP.GT.AND P4, PT, R72.reuse, 0x8, P2 ;  /* 0x000000084800780c */ /* 0x040fe20001784270 */
[----:B------:R-:W0:Y:S01]  /*cb80*/  SHFL.IDX PT, R13, R68, 0x1, 0x1c1f ;  /* 0x003c1f00440d7f89 */ /* 0x000e2200000e0000 */
[----:B------:R-:W-:Y:S02]  /*cb90*/  ISETP.GT.AND P3, PT, R72, 0x9, P2 ;  /* 0x000000094800780c */ /* 0x000fe40001764270 */
[C---:B------:R-:W-:Y:S02]  /*cba0*/  ISETP.LT.OR P4, PT, R70.reuse, 0x9, P4 ;  /* 0x000000094600780c */ /* 0x040fe40002781670 */
[----:B------:R-:W-:Y:S02]  /*cbb0*/  ISETP.LT.OR P3, PT, R70, 0xa, P3 ;  /* 0x0000000a4600780c */ /* 0x000fe40001f61670 */
[----:B------:R-:W-:Y:S02]  /*cbc0*/  FSEL R181, R164, -INF , !P4 ;  /* 0xff800000a4b57808 */ /* 0x000fe40006000000 */
[----:B------:R-:W-:-:S02]  /*cbd0*/  FSEL R195, R165, -INF , !P3 ;  /* 0xff800000a5c37808 */ /* 0x000fc40005800000 */
[C---:B------:R-:W-:Y:S02]  /*cbe0*/  ISETP.GT.AND P4, PT, R72.reuse, 0x10, P2 ;  /* 0x000000104800780c */ /* 0x040fe40001784270 */
        /* <DEDUP_REMOVED lines=15> */
[----:B------:R-:W-:Y:S01]  /*cce0*/  FSEL R155, R40, -INF , !P4 ;  /* 0xff800000289b7808 */ /* 0x000fe20006000000 */
[----:B0-----:R-:W-:Y:S01]  /*ccf0*/  IMAD.IADD R40, R152, 0x1, R13 ;  /* 0x0000000198287824 */ /* 0x001fe200078e020d */
[----:B------:R-:W-:-:S02]  /*cd00*/  FSEL R153, R41, -INF , !P3 ;  /* 0xff80000029997808 */ /* 0x000fc40005800000 */
[C---:B------:R-:W-:Y:S02]  /*cd10*/  ISETP.GT.AND P4, PT, R72.reuse, 0x28, P2 ;  /* 0x000000284800780c */ /* 0x040fe40001784270 */
[----:B------:R-:W-:Y:S02]  /*cd20*/  ISETP.GT.AND P3, PT, R72, 0x29, P2 ;  /* 0x000000294800780c */ /* 0x000fe40001764270 */
[C---:B------:R-:W-:Y:S02]  /*cd30*/  ISETP.LT.OR P4, PT, R70.reuse, 0x29, P4 ;  /* 0x000000294600780c */ /* 0x040fe40002781670 */
[----:B------:R-:W-:Y:S02]  /*cd40*/  ISETP.LT.OR P3, PT, R70, 0x2a, P3 ;  /* 0x0000002a4600780c */ /* 0x000fe40001f61670 */
[----:B------:R-:W-:Y:S01]  /*cd50*/  FSEL R87, R42, -INF , !P4 ;  /* 0xff8000002a577808 */ /* 0x000fe20006000000 */
[----:B------:R-:W-:Y:S01]  /*cd60*/  IMAD.IADD R42, R154, 0x1, R13 ;  /* 0x000000019a2a7824 */ /* 0x000fe200078e020d */
        /* <DEDUP_REMOVED lines=75> */
.L_x_7863:
[----:B------:R-:W-:-:S05]  /*d220*/  IMAD.U32 R48, RZ, RZ, UR52 ;  /* 0x00000034ff307e24 */ /* 0x000fca000f8e00ff */
[----:B------:R-:W-:-:S13]  /*d230*/  ISETP.NE.AND P3, PT, R48, 0x1, PT ;  /* 0x000000013000780c */ /* 0x000fda0003f65270 */
[----:B------:R-:W0:Y:S02]  /*d240*/  @P3 LDC.64 R12, c[0x0][0x9e8] ;  /* 0x00027a00ff0c3b82 */ /* 0x000e240000000a00 */
[----:B0-----:R-:W-:-:S05]  /*d250*/  @P3 IMAD.HI.U32 R12, R159, R12, RZ ;  /* 0x0000000c9f0c3227 */ /* 0x001fca00078e00ff */
[----:B------:R-:W-:-:S07]  /*d260*/  @P3 SHF.R.U32.HI R159, RZ, R13, R12 ;  /* 0x0000000dff9f3219 */ /* 0x000fce000001160c */
.L_x_7864:
[----:B------:R-:W-:Y:S05]  /*d270*/  BSYNC B0 ;  /* 0x0000000000007941 */ /* 0x000fea0003800000 */
.L_x_7862:
[----:B------:R-:W-:-:S04]  /*d280*/  IMAD R159, R159, R48, -R86 ;  /* 0x000000309f9f7224 */ /* 0x000fc800078e0a56 */
[----:B------:R-:W-:-:S05]  /*d290*/  IMAD R159, R16, -0x2, R159 ;  /* 0xfffffffe109f7824 */ /* 0x000fca00078e029f */
[----:B------:R-:W-:Y:S02]  /*d2a0*/  VIADDMNMX R40, R159, R48, R40, PT ;  /* 0x000000309f287246 */ /* 0x000fe40003800128 */
[----:B------:R-:W-:-:S07]  /*d2b0*/  VIMNMX R42, R42, R159, !PT ;  /* 0x0000009f2a2a7248 */ /* 0x000fce0007fe0100 */
.L_x_7861:
[----:B------:R-:W-:Y:S01]  /*d2c0*/  FMNMX.FTZ R12, R58, R7, !PT ;  /* 0x000000073a0c7209 */ /* 0x000fe20007810000 */
[----:B------:R-:W-:Y:S01]  /*d2d0*/  UMOV UR57, UR45 ;  /* 0x0000002d00397c82 */ /* 0x000fe20008000000 */
        /* <DEDUP_REMOVED lines=8> */
[----:B------:R-:W-:Y:S02]  /*d360*/  ISETP.GT.AND P3, PT, R42, 0x10, P2 ;  /* 0x000000102a00780c */ /* 0x000fe40001764270 */
        /* <DEDUP_REMOVED lines=18> */
[----:B------:R-:W-:Y:S01]  /*d490*/  FMNMX.FTZ R12, R81, R12, !PT ;  /* 0x0000000c510c7209 */ /* 0x000fe20007810000 */
[----:B------:R-:W0:Y:S01]  /*d4a0*/  LDC R6, c[0x0][0x988] ;  /* 0x00026200ff067b82 */ /* 0x000e220000000800 */
        /* <DEDUP_REMOVED lines=35> */
[----:B------:R-:W-:Y:S01]  /*d6e0*/  ISETP.GT.AND P4, PT, R42, 0x29, P2 ;  /* 0x000000292a00780c */ /* 0x000fe20001784270 */
[----:B------:R-:W1:Y:S01]  /*d6f0*/  SHFL.BFLY PT, R13, R12, 0x2, 0x1f ;  /* 0x0c401f000c0d7f89 */ /* 0x000e6200000e0000 */
[----:B------:R-:W-:-:S02]  /*d700*/  FSEL R27, R27, -INF , !P3 ;  /* 0xff8000001b1b7808 */ /* 0x000fc40005800000 */
[----:B------:R-:W-:Y:S02]  /*d710*/  ISETP.GT.AND P3, PT, R42, 0x38, P2 ;  /* 0x000000382a00780c */ /* 0x000fe40001764270 */
[C---:B------:R-:W-:Y:S02]  /*d720*/  ISETP.LT.OR P4, PT, R40.reuse, 0x2a, P4 ;  /* 0x0000002a2800780c */ /* 0x040fe40002781670 */
[----:B------:R-:W-:Y:S02]  /*d730*/  ISETP.LT.OR P3, PT, R40, 0x39, P3 ;  /* 0x000000392800780c */ /* 0x000fe40001f61670 */
[----:B------:R-:W-:Y:S02]  /*d740*/  FSEL R21, R24, -INF , !P4 ;  /* 0xff80000018157808 */ /* 0x000fe40006000000 */
[----:B------:R-:W-:Y:S02]  /*d750*/  ISETP.GT.AND P4, PT, R42, 0x31, P2 ;  /* 0x000000312a00780c */ /* 0x000fe40001784270 */
[----:B------:R-:W-:-:S02]  /*d760*/  FSEL R29, R29, -INF , !P3 ;  /* 0xff8000001d1d7808 */ /* 0x000fc40005800000 */
[----:B------:R-:W-:Y:S02]  /*d770*/  ISETP.GT.AND P3, PT, R42, 0x40, P2 ;  /* 0x000000402a00780c */ /* 0x000fe40001764270 */
[C---:B------:R-:W-:Y:S02]  /*d780*/  ISETP.LT.OR P4, PT, R40.reuse, 0x32, P4 ;  /* 0x000000322800780c */ /* 0x040fe40002781670 */
[----:B------:R-:W-:Y:S02]  /*d790*/  ISETP.LT.OR P3, PT, R40, 0x41, P3 ;  /* 0x000000412800780c */ /* 0x000fe40001f61670 */
[----:B------:R-:W-:Y:S02]  /*d7a0*/  FSEL R25, R26, -INF , !P4 ;  /* 0xff8000001a197808 */ /* 0x000fe40006000000 */
[----:B------:R-:W-:Y:S02]  /*d7b0*/  ISETP.GT.AND P4, PT, R42, 0x39, P2 ;  /* 0x000000392a00780c */ /* 0x000fe40001784270 */
[----:B-1----:R-:W-:-:S02]  /*d7c0*/  FMNMX.FTZ R13, R12, R13, !PT ;  /* 0x0000000d0c0d7209 */ /* 0x002fc40007810000 */
[----:B------:R-:W-:Y:S02]  /*d7d0*/  FSEL R9, R36, -INF , !P3 ;  /* 0xff80000024097808 */ /* 0x000fe40005800000 */
[----:B------:R-:W-:Y:S01]  /*d7e0*/  ISETP.GT.AND P3, PT, R42, 0x41, P2 ;  /* 0x000000412a00780c */ /* 0x000fe20001764270 */
[----:B------:R-:W1:Y:S01]  /*d7f0*/  SHFL.BFLY PT, R4, R13, 0x1, 0x1f ;  /* 0x0c201f000d047f89 */ /* 0x000e6200000e0000 */
[C---:B------:R-:W-:Y:S02]  /*d800*/  ISETP.LT.OR P4, PT, R40.reuse, 0x3a, P4 ;  /* 0x0000003a2800780c */ /* 0x040fe40002781670 */
[----:B------:R-:W-:-:S04]  /*d810*/  ISETP.LT.OR P3, PT, R40, 0x42, P3 ;  /* 0x000000422800780c */ /* 0x000fc80001f61670 */
[----:B------:R-:W-:Y:S02]  /*d820*/  FSEL R37, R37, -INF , !P3 ;  /* 0xff80000025257808 */ /* 0x000fe40005800000 */
[----:B------:R-:W-:-:S04]  /*d830*/  ISETP.GT.AND P3, PT, R42, 0x48, P2 ;  /* 0x000000482a00780c */ /* 0x000fc80001764270 */
[----:B------:R-:W-:Y:S02]  /*d840*/  ISETP.LT.OR P3, PT, R40, 0x49, P3 ;  /* 0x000000492800780c */ /* 0x000fe40001f61670 */
[----:B-1----:R-:W-:Y:S02]  /*d850*/  FMNMX.FTZ R4, R13, R4, !PT ;  /* 0x000000040d047209 */ /* 0x002fe40007810000 */
[----:B------:R-:W-:Y:S02]  /*d860*/  FSEL R13, R28, -INF , !P4 ;  /* 0xff8000001c0d7808 */ /* 0x000fe40006000000 */
[C---:B------:R-:W-:Y:S01]  /*d870*/  FSETP.NEU.FTZ.AND P4, PT, R4.reuse, -INF , PT ;  /* 0xff8000000400780b */ /* 0x040fe20003f9d000 */
[----:B0-----:R-:W-:-:S03]  /*d880*/  FMUL.FTZ R10, R4, R6 ;  /* 0x00000006040a7220 */ /* 0x001fc60000410000 */
[----:B------:R-:W-:Y:S02]  /*d890*/  FSEL R14, R4, RZ, P4 ;  /* 0x000000ff040e7208 */ /* 0x000fe40002000000 */
[----:B------:R-:W-:-:S05]  /*d8a0*/  FSEL R10, R10, RZ, P4 ;  /* 0x000000ff0a0a7208 */ /* 0x000fca0002000000 */
[-CC-:B------:R-:W-:Y:S01]  /*d8b0*/  FFMA.FTZ R180, R179, R6.reuse, -R10.reuse ;  /* 0x00000006b3b47223 */ /* 0x180fe2000001080a */
[----:B------:R-:W-:Y:S01]  /*d8c0*/  FSEL R179, R38, -INF , !P3 ;  /* 0xff80000026b37808 */ /* 0x000fe20005800000 */
[-CC-:B------:R-:W-:Y:S01]  /*d8d0*/  FFMA.FTZ R182, R181, R6.reuse, -R10.reuse ;  /* 0x00000006b5b67223 */ /* 0x180fe2000001080a */
[----:B------:R-:W-:Y:S01]  /*d8e0*/  ISETP.GT.AND P3, PT, R42, RZ, P2 ;  /* 0x000000ff2a00720c */ /* 0x000fe20001764270 */
[-CC-:B------:R-:W-:Y:S01]  /*d8f0*/  FFMA.FTZ R181, R195, R6.reuse, -R10.reuse ;  /* 0x00000006c3b57223 */ /* 0x180fe2000001080a */
[-CC-:B------:R-:W-:Y:S01]  /*d900*/  FFMA.FTZ R176, R193, R6.reuse, -R10.reuse ;  /* 0x00000006c1b07223 */ /* 0x180fe2000001080a */
[-CC-:B------:R-:W-:Y:S01]  /*d910*/  FFMA.FTZ R178, R177, R6.reuse, -R10.reuse ;  /* 0x00000006b1b27223 */ /* 0x180fe2000001080a */
[----:B------:R-:W-:Y:S01]  /*d920*/  ISETP.LT.OR P3, PT, R40, 0x1, P3 ;  /* 0x000000012800780c */ /* 0x000fe20001f61670 */
[-CC-:B------:R-:W-:Y:S01]  /*d930*/  FFMA.FTZ R172, R155, R6.reuse, -R10.reuse ;  /* 0x000000069bac7223 */ /* 0x180fe2000001080a */
[-CC-:B------:R-:W-:Y:S01]  /*d940*/  FFMA.FTZ R174, R87, R6.reuse, -R10.reuse ;  /* 0x0000000657ae7223 */ /* 0x180fe2000001080a */
[-CC-:B------:R-:W-:Y:S01]  /*d950*/  FFMA.FTZ R168, R83, R6.reuse, -R10.reuse ;  /* 0x0000000653a87223 */ /* 0x180fe2000001080a */
[----:B------:R-:W-:Y:S01]  /*d960*/  FSEL R195, R5, -INF , !P3 ;  /* 0xff80000005c37808 */ /* 0x000fe20005800000 */
[-CC-:B------:R-:W-:Y:S01]  /*d970*/  FFMA.FTZ R170, R81, R6.reuse, -R10.reuse ;  /* 0x0000000651aa7223 */ /* 0x180fe2000001080a */
[----:B------:R-:W-:Y:S01]  /*d980*/  ISETP.GT.AND P3, PT, R42, 0x49, P2 ;  /* 0x000000492a00780c */ /* 0x000fe20001764270 */
[--C-:B------:R-:W-:Y:S01]  /*d990*/  FFMA.FTZ R164, R75, R6, -R10.reuse ;  /* 0x000000064ba47223 */ /* 0x100fe2000001080a */
[----:B------:R-:W-:Y:S01]  /*d9a0*/  FMNMX.FTZ R12, R195, R8, !PT ;  /* 0x00000008c30c7209 */ /* 0x000fe20007810000 */
[-CC-:B------:R-:W-:Y:S01]  /*d9b0*/  FFMA.FTZ R166, R71, R6.reuse, -R10.reuse ;  /* 0x0000000647a67223 */ /* 0x180fe2000001080a */
[----:B------:R-:W-:Y:S01]  /*d9c0*/  ISETP.LT.OR P3, PT, R40, 0x4a, P3 ;  /* 0x0000004a2800780c */ /* 0x000fe20001f61670 */
[--C-:B------:R-:W-:Y:S01]  /*d9d0*/  FFMA.FTZ R154, R43, R6, -R10.reuse ;  /* 0x000000062b9a7223 */ /* 0x100fe2000001080a */
[----:B------:R-:W-:Y:S01]  /*d9e0*/  FMNMX.FTZ R12, R175, R12, !PT ;  /* 0x0000000caf0c7209 */ /* 0x000fe20007810000 */
[----:B------:R-:W-:Y:S01]  /*d9f0*/  FADD.FTZ R43, -R14, R7 ;  /* 0x000000070e2b7221 */ /* 0x000fe20000010100 */
[----:B------:R-:W-:Y:S01]  /*da00*/  FSEL R193, R33, -INF , !P3 ;  /* 0xff80000021c17808 */ /* 0x000fe20005800000 */
[--C-:B------:R-:W-:Y:S01]  /*da10*/  FFMA.FTZ R33, R183, R6, -R10.reuse ;  /* 0x00000006b7217223 */ /* 0x100fe2000001080a */
[----:B------:R-:W-:Y:S01]  /*da20*/  FMNMX.FTZ R12, R163, R12, !PT ;  /* 0x0000000ca30c7209 */ /* 0x000fe20007810000 */
        /* <DEDUP_REMOVED lines=30> */
[----:B------:R-:W-:Y:S01]  /*dc10*/  FFMA.FTZ R7, R35, R6, -R10 ;  /* 0x0000000623077223 */ /* 0x000fe2000001080a */
[----:B------:R-:W-:Y:S01]  /*dc20*/  FMNMX.FTZ R12, R165, R12, !PT ;  /* 0x0000000ca50c7209 */ /* 0x000fe20007810000 */
[----:B------:R-:W-:Y:S01]  /*dc30*/  MUFU.EX2 R11, R11 ;  /* 0x0000000b000b7308 */ /* 0x000fe20000000800 */
[----:B------:R-:W-:-:S02]  /*dc40*/  FSEL R157, R32, -INF , !P3 ;  /* 0xff800000209d7808 */ /* 0x000fc40005800000 */
[----:B------:R-:W-:Y:S02]  /*dc50*/  FMNMX.FTZ R12, R21, R12, !PT ;  /* 0x0000000c150c7209 */ /* 0x000fe40007810000 */
[----:B------:R-:W-:Y:S02]  /*dc60*/  ISETP.GT.AND P3, PT, R42, 0x59, P2 ;  /* 0x000000592a00780c */ /* 0x000fe40001764270 */
[----:B------:R-:W-:Y:S01]  /*dc70*/  FMNMX.FTZ R12, R27, R12, !PT ;  /* 0x0000000c1b0c7209 */ /* 0x000fe20007810000 */
[----:B------:R-:W-:Y:S01]  /*dc80*/  MUFU.EX2 R180, R180 ;  /* 0x000000b400b47308 */ /* 0x000fe20000000800 */
[----:B------:R-:W-:Y:S02]  /*dc90*/  ISETP.LT.OR P3, PT, R40, 0x5a, P3 ;  /* 0x0000005a2800780c */ /* 0x000fe40001f61670 */
[----:B------:R-:W-:Y:S02]  /*dca0*/  FMNMX.FTZ R12, R25, R12, !PT ;  /* 0x0000000c190c7209 */ /* 0x000fe40007810000 */
[----:B------:R-:W-:-:S02]  /*dcb0*/  FSEL R155, R30, -INF , !P3 ;  /* 0xff8000001e9b7808 */ /* 0x000fc40005800000 */
[----:B------:R-:W-:Y:S01]  /*dcc0*/  ISETP.GT.AND P3, PT, R42, 0x60, P2 ;  /* 0x000000602a00780c */ /* 0x000fe20001764270 */
[----:B------:R-:W-:Y:S01]  /*dcd0*/  MUFU.EX2 R182, R182 ;  /* 0x000000b600b67308 */ /* 0x000fe20000000800 */
[----:B------:R-:W-:Y:S02]  /*dce0*/  FMNMX.FTZ R12, R29, R12, !PT ;  /* 0x0000000c1d0c7209 */ /* 0x000fe40007810000 */
[----:B------:R-:W-:Y:S02]  /*dcf0*/  ISETP.LT.OR P3, PT, R40, 0x61, P3 ;  /* 0x000000612800780c */ /* 0x000fe40001f61670 */
[----:B------:R-:W-:Y:S02]  /*dd00*/  FMNMX.FTZ R12, R13, R12, !PT ;  /* 0x0000000c0d0c7209 */ /* 0x000fe40007810000 */
[----:B------:R-:W-:Y:S01]  /*dd10*/  FSEL R87, R34, -INF , !P3 ;  /* 0xff80000022577808 */ /* 0x000fe20005800000 */
[----:B------:R-:W-:Y:S01]  /*dd20*/  MUFU.EX2 R181, R181 ;  /* 0x000000b500b57308 */ /* 0x000fe20000000800 */
[----:B------:R-:W-:-:S02]  /*dd30*/  ISETP.GT.AND P3, PT, R42, 0x61, P2 ;  /* 0x000000612a00780c */ /* 0x000fc40001764270 */
[----:B------:R-:W-:Y:S02]  /*dd40*/  FMNMX.FTZ R12, R9, R12, !PT ;  /* 0x0000000c090c7209 */ /* 0x000fe40007810000 */
[----:B------:R-:W-:Y:S02]  /*dd50*/  ISETP.LT.OR P3, PT, R40, 0x62, P3 ;  /* 0x000000622800780c */ /* 0x000fe40001f61670 */
[----:B------:R-:W-:Y:S01]  /*dd60*/  FMNMX.FTZ R12, R37, R12, !PT ;  /* 0x0000000c250c7209 */ /* 0x000fe20007810000 */
[----:B------:R-:W-:Y:S01]  /*dd70*/  MUFU.EX2 R176, R176 ;  /* 0x000000b000b07308 */ /* 0x000fe20000000800 */
[----:B------:R-:W-:Y:S02]  /*dd80*/  FSEL R183, R44, -INF , !P3 ;  /* 0xff8000002cb77808 */ /* 0x000fe40005800000 */
[----:B------:R-:W-:Y:S02]  /*dd90*/  ISETP.GT.AND P3, PT, R42, 0x68, P2 ;  /* 0x000000682a00780c */ /* 0x000fe40001764270 */
[----:B------:R-:W-:-:S02]  /*dda0*/  FMNMX.FTZ R12, R179, R12, !PT ;  /* 0x0000000cb30c7209 */ /* 0x000fc40007810000 */
[----:B------:R-:W-:Y:S01]  /*ddb0*/  ISETP.LT.OR P3, PT, R40, 0x69, P3 ;  /* 0x000000692800780c */ /* 0x000fe20001f61670 */
[----:B------:R-:W-:Y:S01]  /*ddc0*/  MUFU.EX2 R33, R33 ;  /* 0x0000002100217308 */ /* 0x000fe20000000800 */
[----:B------:R-:W-:Y:S02]  /*ddd0*/  FMNMX.FTZ R12, R193, R12, !PT ;  /* 0x0000000cc10c7209 */ /* 0x000fe40007810000 */
[----:B------:R-:W-:Y:S02]  /*dde0*/  FSEL R83, R46, -INF , !P3 ;  /* 0xff8000002e537808 */ /* 0x000fe40005800000 */
[----:B------:R-:W-:Y:S02]  /*ddf0*/  FMNMX.FTZ R12, R39, R12, !PT ;  /* 0x0000000c270c7209 */ /* 0x000fe40007810000 */
[----:B------:R-:W-:Y:S01]  /*de00*/  ISETP.GT.AND P3, PT, R42, 0x69, P2 ;  /* 0x000000692a00780c */ /* 0x000fe20001764270 */
[----:B------:R-:W-:Y:S01]  /*de10*/  MUFU.EX2 R178, R178 ;  /* 0x000000b200b27308 */ /* 0x000fe20000000800 */
[----:B------:R-:W-:-:S02]  /*de20*/  FMNMX.FTZ R12, R177, R12, !PT ;  /* 0x0000000cb10c7209 */ /* 0x000fc40007810000 */
[----:B------:R-:W-:Y:S02]  /*de30*/  ISETP.LT.OR P3, PT, R40, 0x6a, P3 ;  /* 0x0000006a2800780c */ /* 0x000fe40001f61670 */
[----:B------:R-:W-:Y:S02]  /*de40*/  FMNMX.FTZ R12, R157, R12, !PT ;  /* 0x0000000c9d0c7209 */ /* 0x000fe40007810000 */
[----:B------:R-:W-:Y:S01]  /*de50*/  FSEL R81, R47, -INF , !P3 ;  /* 0xff8000002f517808 */ /* 0x000fe20005800000 */
[----:B------:R-:W-:Y:S01]  /*de60*/  FFMA.FTZ R47, R77, R6, -R10 ;  /* 0x000000064d2f7223 */ /* 0x000fe2000001080a */
[----:B------:R-:W-:Y:S01]  /*de70*/  ISETP.GT.AND P3, PT, R42, 0x70, P2 ;  /* 0x000000702a00780c */ /* 0x000fe20001764270 */
[----:B------:R-:W-:Y:S01]  /*de80*/  MUFU.EX2 R31, R31 ;  /* 0x0000001f001f7308 */ /* 0x000fe20000000800 */
[----:B------:R-:W-:Y:S02]  /*de90*/  FMNMX.FTZ R12, R155, R12, !PT ;  /* 0x0000000c9b0c7209 */ /* 0x000fe40007810000 */
[----:B------:R-:W-:-:S02]  /*dea0*/  ISETP.LT.OR P3, PT, R40, 0x71, P3 ;  /* 0x000000712800780c */ /* 0x000fc40001f61670 */
[----:B------:R-:W-:Y:S02]  /*deb0*/  FMNMX.FTZ R12, R87, R12, !PT ;  /* 0x0000000c570c7209 */ /* 0x000fe40007810000 */
[----:B------:R-:W-:Y:S01]  /*dec0*/  FSEL R77, R50, -INF , !P3 ;  /* 0xff800000324d7808 */ /* 0x000fe20005800000 */
[----:B------:R-:W-:Y:S01]  /*ded0*/  MUFU.EX2 R172, R172 ;  /* 0x000000ac00ac7308 */ /* 0x000fe20000000800 */
[----:B------:R-:W-:Y:S02]  /*dee0*/  ISETP.GT.AND P3, PT, R42, 0x71, P2 ;  /* 0x000000712a00780c */ /* 0x000fe40001764270 */
[----:B------:R-:W-:Y:S02]  /*def0*/  FMNMX.FTZ R12, R183, R12, !PT ;  /* 0x0000000cb70c7209 */ /* 0x000fe40007810000 */
[----:B------:R-:W-:Y:S02]  /*df00*/  ISETP.LT.OR P3, PT, R40, 0x72, P3 ;  /* 0x000000722800780c */ /* 0x000fe40001f61670 */
[----:B------:R-:W-:Y:S01]  /*df10*/  FMNMX.FTZ R12, R83, R12, !PT ;  /* 0x0000000c530c7209 */ /* 0x000fe20007810000 */
[----:B------:R-:W-:Y:S01]  /*df20*/  MUFU.EX2 R153, R153 ;  /* 0x0000009900997308 */ /* 0x000fe20000000800 */
[----:B------:R-:W-:Y:S01]  /*df30*/  FSEL R75, R49, -INF , !P3 ;  /* 0xff800000314b7808 */ /* 0x000fe20005800000 */
[----:B------:R-:W-:Y:S01]  /*df40*/  FFMA.FTZ R49, R73, R6, -R10 ;  /* 0x0000000649317223 */ /* 0x000fe2000001080a */
[----:B------:R-:W-:-:S02]  /*df50*/  ISETP.GT.AND P3, PT, R42, 0x78, P2 ;  /* 0x000000782a00780c */ /* 0x000fc40001764270 */
[----:B------:R-:W-:Y:S02]  /*df60*/  FMNMX.FTZ R12, R81, R12, !PT ;  /* 0x0000000c510c7209 */ /* 0x000fe40007810000 */
[----:B------:R-:W-:Y:S01]  /*df70*/  ISETP.GT.AND P2, PT, R42, 0x79, P2 ;  /* 0x000000792a00780c */ /* 0x000fe20001744270 */
[----:B------:R-:W-:Y:S01]  /*df80*/  MUFU.EX2 R174, R174 ;  /* 0x000000ae00ae7308 */ /* 0x000fe20000000800 */
[C---:B------:R-:W-:Y:S02]  /*df90*/  ISETP.LT.OR P3, PT, R40.reuse, 0x79, P3 ;  /* 0x000000792800780c */ /* 0x040fe40001f61670 */
[----:B------:R-:W-:Y:S02]  /*dfa0*/  FMNMX.FTZ R12, R77, R12, !PT ;  /* 0x0000000c4d0c7209 */ /* 0x000fe40007810000 */
[----:B------:R-:W-:Y:S02]  /*dfb0*/  ISETP.LT.OR P2, PT, R40, 0x7a, P2 ;  /* 0x0000007a2800780c */ /* 0x000fe40001741670 */
[----:B------:R-:W-:Y:S01]  /*dfc0*/  FSEL R73, R53, -INF , !P3 ;  /* 0xff80000035497808 */ /* 0x000fe20005800000 */
[----:B------:R-:W-:Y:S01]  /*dfd0*/  FFMA.FTZ R53, R65, R6, -R10 ;  /* 0x0000000641357223 */ /* 0x000fe2000001080a */
[----:B------:R-:W-:Y:S01]  /*dfe0*/  FMNMX.FTZ R12, R75, R12, !PT ;  /* 0x0000000c4b0c7209 */ /* 0x000fe20007810000 */
[----:B------:R-:W-:Y:S01]  /*dff0*/  FMUL.FTZ R10, R43, R6 ;  /* 0x000000062b0a7220 */ /* 0x000fe20000410000 */
[----:B---3--:R-:W-:Y:S01]  /*e000*/  FSEL R71, R54, -INF , !P2 ;  /* 0xff80000036477808 */ /* 0x008fe20005000000 */
[----:B------:R-:W-:Y:S01]  /*e010*/  MUFU.EX2 R85, R85 ;  /* 0x0000005500557308 */ /* 0x000fe20000000800 */
[----:B------:R-:W-:-:S04]  /*e020*/  FMNMX.FTZ R12, R73, R12, !PT ;  /* 0x0000000c490c7209 */ /* 0x000fc80007810000 */
[----:B------:R-:W-:-:S03]  /*e030*/  FMNMX.FTZ R12, R71, R12, !PT ;  /* 0x0000000c470c7209 */ /* 0x000fc60007810000 */
[----:B------:R-:W0:Y:S02]  /*e040*/  MUFU.EX2 R10, R10 ;  /* 0x0000000a000a7308 */ /* 0x000e240000000800 */
[----:B------:R-:W1:Y:S06]  /*e050*/  SHFL.BFLY PT, R5, R12, 0x2, 0x1f ;  /* 0x0c401f000c057f89 */ /* 0x000e6c00000e0000 */
[----:B------:R-:W2:Y:S08]  /*e060*/  MUFU.EX2 R168, R168 ;  /* 0x000000a800a87308 */ /* 0x000eb00000000800 */
[----:B------:R-:W3:Y:S01]  /*e070*/  MUFU.EX2 R79, R79 ;  /* 0x0000004f004f7308 */ /* 0x000ee20000000800 */
[----:B0-----:R-:W-:Y:S01]  /*e080*/  FFMA.FTZ R55, R10, R2, R11 ;  /* 0x000000020a377223 */ /* 0x001fe2000001000b */
[-C--:B------:R-:W-:Y:S01]  /*e090*/  FMUL.FTZ R88, R88, R10.reuse ;  /* 0x0000000a58587220 */ /* 0x080fe20000410000 */
[-C--:B------:R-:W-:Y:S01]  /*e0a0*/  FMUL.FTZ R89, R89, R10.reuse ;  /* 0x0000000a59597220 */ /* 0x080fe20000410000 */
[-C--:B------:R-:W-:Y:S01]  /*e0b0*/  FMUL.FTZ R92, R92, R10.reuse ;  /* 0x0000000a5c5c7220 */ /* 0x080fe20000410000 */
[C---:B------:R-:W-:Y:S01]  /*e0c0*/  FADD.FTZ R55, R180.reuse, R55 ;  /* 0x00000037b4377221 */ /* 0x040fe20000010000 */
[----:B------:R-:W-:Y:S01]  /*e0d0*/  F2FP.F16.F32.PACK_AB R180, R180, R11 ;  /* 0x0000000bb4b4723e */ /* 0x000fe200000000ff */
[-C--:B------:R-:W-:Y:S01]  /*e0e0*/  FMUL.FTZ R93, R93, R10.reuse ;  /* 0x0000000a5d5d7220 */ /* 0x080fe20000410000 */
[----:B------:R-:W0:Y:S01]  /*e0f0*/  MUFU.EX2 R170, R170 ;  /* 0x000000aa00aa7308 */ /* 0x000e220000000800 */
[----:B------:R-:W-:Y:S01]  /*e100*/  FADD.FTZ R2, R182, R55 ;  /* 0x00000037b6027221 */ /* 0x000fe20000010000 */
[----:B-1----:R-:W-:Y:S01]  /*e110*/  FMNMX.FTZ R5, R12, R5, !PT ;  /* 0x000000050c057209 */ /* 0x002fe20007810000 */
[----:B------:R-:W-:Y:S01]  /*e120*/  FMUL.FTZ R96, R96, R10 ;  /* 0x0000000a60607220 */ /* 0x000fe20000410000 */
[----:B------:R-:W-:Y:S01]  /*e130*/  F2FP.F16.F32.PACK_AB R182, R181, R182 ;  /* 0x000000b6b5b6723e */ /* 0x000fe200000000ff */
[-C--:B------:R-:W-:Y:S01]  /*e140*/  FMUL.FTZ R97, R97, R10.reuse ;  /* 0x0000000a61617220 */ /* 0x080fe20000410000 */
[-C--:B------:R-:W-:Y:S01]  /*e150*/  FMUL.FTZ R100, R100, R10.reuse ;  /* 0x0000000a64647220 */ /* 0x080fe20000410000 */
[----:B------:R-:W1:Y:S01]  /*e160*/  SHFL.BFLY PT, R12, R5, 0x1, 0x1f ;  /* 0x0c201f00050c7f89 */ /* 0x000e6200000e0000 */
[----:B------:R-:W4:Y:S01]  /*e170*/  MUFU.EX2 R47, R47 ;  /* 0x0000002f002f7308 */ /* 0x000f220000000800 */
[-C--:B------:R-:W-:Y:S01]  /*e180*/  FMUL.FTZ R101, R101, R10.reuse ;  /* 0x0000000a65657220 */ /* 0x080fe20000410000 */
[-C--:B------:R-:W-:Y:S01]  /*e190*/  FMUL.FTZ R104, R104, R10.reuse ;  /* 0x0000000a68687220 */ /* 0x080fe20000410000 */
[-C--:B------:R-:W-:Y:S01]  /*e1a0*/  FMUL.FTZ R105, R105, R10.reuse ;  /* 0x0000000a69697220 */ /* 0x080fe20000410000 */
[-C--:B------:R-:W-:Y:S01]  /*e1b0*/  FMUL.FTZ R108, R108, R10.reuse ;  /* 0x0000000a6c6c7220 */ /* 0x080fe20000410000 */
[-C--:B------:R-:W-:Y:S01]  /*e1c0*/  FMUL.FTZ R109, R109, R10.reuse ;  /* 0x0000000a6d6d7220 */ /* 0x080fe20000410000 */
[-C--:B------:R-:W-:Y:S01]  /*e1d0*/  FMUL.FTZ R112, R112, R10.reuse ;  /* 0x0000000a70707220 */ /* 0x080fe20000410000 */
[-C--:B------:R-:W-:Y:S01]  /*e1e0*/  FMUL.FTZ R113, R113, R10.reuse ;  /* 0x0000000a71717220 */ /* 0x080fe20000410000 */
[----:B------:R-:W5:Y:S01]  /*e1f0*/  MUFU.EX2 R164, R164 ;  /* 0x000000a400a47308 */ /* 0x000f620000000800 */
        /* <DEDUP_REMOVED lines=13> */
[----:B------:R-:W-:Y:S01]  /*e2d0*/  FMUL.FTZ R140, R140, R10 ;  /* 0x0000000a8c8c7220 */ /* 0x000fe20000410000 */
[----:B-1----:R-:W-:Y:S01]  /*e2e0*/  FMNMX.FTZ R5, R5, R12, !PT ;  /* 0x0000000c05057209 */ /* 0x002fe20007810000 */
[----:B------:R-:W1:Y:S01]  /*e2f0*/  MUFU.EX2 R166, R166 ;  /* 0x000000a600a67308 */ /* 0x000e620000000800 */
[-C--:B------:R-:W-:Y:S01]  /*e300*/  FMUL.FTZ R141, R141, R10.reuse ;  /* 0x0000000a8d8d7220 */ /* 0x080fe20000410000 */
[----:B------:R-:W-:Y:S01]  /*e310*/  FMUL.FTZ R144, R144, R10 ;  /* 0x0000000a90907220 */ /* 0x000fe20000410000 */
[C---:B------:R-:W-:Y:S01]  /*e320*/  FSETP.NEU.FTZ.AND P2, PT, R5.reuse, -INF , PT ;  /* 0xff8000000500780b */ /* 0x040fe20003f5d000 */
[----:B------:R-:W-:Y:S01]  /*e330*/  FMUL.FTZ R12, R5, R6 ;  /* 0x00000006050c7220 */ /* 0x000fe20000410000 */
[-C--:B------:R-:W-:Y:S01]  /*e340*/  FMUL.FTZ R145, R145, R10.reuse ;  /* 0x0000000a91917220 */ /* 0x080fe20000410000 */
[-C--:B------:R-:W-:Y:S01]  /*e350*/  FMUL.FTZ R148, R148, R10.reuse ;  /* 0x0000000a94947220 */ /* 0x080fe20000410000 */
[----:B------:R-:W-:Y:S01]  /*e360*/  FMUL.FTZ R149, R149, R10 ;  /* 0x0000000a95957220 */ /* 0x000fe20000410000 */
[----:B------:R-:W1:Y:S01]  /*e370*/  MUFU.EX2 R53, R53 ;  /* 0x0000003500357308 */ /* 0x000e620000000800 */
[----:B------:R-:W-:-:S05]  /*e380*/  FSEL R36, R12, RZ, P2 ;  /* 0x000000ff0c247208 */ /* 0x000fca0001000000 */
        /* <DEDUP_REMOVED lines=30> */
[----:B------:R-:W-:Y:S01]  /*e570*/  FSEL R21, R5, RZ, P2 ;  /* 0x000000ff05157208 */ /* 0x000fe20001000000 */
[-CC-:B------:R-:W-:Y:S01]  /*e580*/  FFMA.FTZ R193, R193, R6.reuse, -R36.reuse ;  /* 0x00000006c1c17223 */ /* 0x180fe20000010824 */
[-C--:B------:R-:W-:Y:S01]  /*e590*/  FFMA.FTZ R39, R39, R6.reuse, -R36 ;  /* 0x0000000627277223 */ /* 0x080fe20000010824 */
[----:B------:R-:W-:Y:S01]  /*e5a0*/  FADD.FTZ R13, R85, R2 ;  /* 0x00000002550d7221 */ /* 0x000fe20000010000 */
[----:B------:R-:W-:Y:S01]  /*e5b0*/  MUFU.EX2 R14, R14 ;  /* 0x0000000e000e7308 */ /* 0x000fe20000000800 */
[----:B------:R-:W-:Y:S01]  /*e5c0*/  FADD.FTZ R21, -R21, R8 ;  /* 0x0000000815157221 */ /* 0x000fe20000010100 */
[-CC-:B------:R-:W-:Y:S01]  /*e5d0*/  FFMA.FTZ R177, R177, R6.reuse, -R36.reuse ;  /* 0x00000006b1b17223 */ /* 0x180fe20000010824 */
[----:B--2---:R-:W-:Y:S01]  /*e5e0*/  FADD.FTZ R2, R168, R13 ;  /* 0x0000000da8027221 */ /* 0x004fe20000010000 */
[-CC-:B------:R-:W-:Y:S01]  /*e5f0*/  FFMA.FTZ R157, R157, R6.reuse, -R36.reuse ;  /* 0x000000069d9d7223 */ /* 0x180fe20000010824 */
[-C--:B------:R-:W-:Y:S01]  /*e600*/  FMUL.FTZ R8, R21, R6.reuse ;  /* 0x0000000615087220 */ /* 0x080fe20000410000 */
[-C--:B------:R-:W-:Y:S01]  /*e610*/  FFMA.FTZ R155, R155, R6.reuse, -R36 ;  /* 0x000000069b9b7223 */ /* 0x080fe20000010824 */
[----:B---3--:R-:W-:Y:S01]  /*e620*/  FADD.FTZ R13, R79, R2 ;  /* 0x000000024f0d7221 */ /* 0x008fe20000010000 */
[----:B------:R-:W-:Y:S01]  /*e630*/  MUFU.EX2 R59, R59 ;  /* 0x0000003b003b7308 */ /* 0x000fe20000000800 */
[-CC-:B------:R-:W-:Y:S01]  /*e640*/  FFMA.FTZ R87, R87, R6.reuse, -R36.reuse ;  /* 0x0000000657577223 */ /* 0x180fe20000010824 */
[-CC-:B------:R-:W-:Y:S01]  /*e650*/  FFMA.FTZ R183, R183, R6.reuse, -R36.reuse ;  /* 0x00000006b7b77223 */ /* 0x180fe20000010824 */
[----:B0-----:R-:W-:Y:S01]  /*e660*/  FADD.FTZ R2, R170, R13 ;  /* 0x0000000daa027221 */ /* 0x001fe20000010000 */
[-CC-:B------:R-:W-:Y:S01]  /*e670*/  FFMA.FTZ R83, R83, R6.reuse, -R36.reuse ;  /* 0x0000000653537223 */ /* 0x180fe20000010824 */
[-CC-:B------:R-:W-:Y:S01]  /*e680*/  FFMA.FTZ R81, R81, R6.reuse, -R36.reuse ;  /* 0x0000000651517223 */ /* 0x180fe20000010824 */
[-C--:B------:R-:W-:Y:S01]  /*e690*/  FFMA.FTZ R77, R77, R6.reuse, -R36 ;  /* 0x000000064d4d7223 */ /* 0x080fe20000010824 */
[----:B----4-:R-:W-:Y:S01]  /*e6a0*/  FADD.FTZ R9, R47, R2 ;  /* 0x000000022f097221 */ /* 0x010fe20000010000 */
[----:B------:R-:W0:Y:S01]  /*e6b0*/  MUFU.EX2 R8, R8 ;  /* 0x0000000800087308 */ /* 0x000e220000000800 */
[-CC-:B------:R-:W-:Y:S01]  /*e6c0*/  FFMA.FTZ R75, R75, R6.reuse, -R36.reuse ;  /* 0x000000064b4b7223 */ /* 0x180fe20000010824 */
[-CC-:B------:R-:W-:Y:S01]  /*e6d0*/  FFMA.FTZ R73, R73, R6.reuse, -R36.reuse ;  /* 0x0000000649497223 */ /* 0x180fe20000010824 */
[----:B-----5:R-:W-:Y:S01]  /*e6e0*/  FADD.FTZ R2, R164, R9 ;  /* 0x00000009a4027221 */ /* 0x020fe20000010000 */
[----:B------:R-:W-:Y:S01]  /*e6f0*/  FFMA.FTZ R36, R71, R6, -R36 ;  /* 0x0000000647247223 */ /* 0x000fe20000010824 */
[----:B------:R-:W-:Y:S01]  /*e700*/  IMAD.U32 R25, RZ, RZ, UR56 ;  /* 0x00000038ff197e24 */ /* 0x000fe2000f8e00ff */
[----:B------:R-:W-:Y:S01]  /*e710*/  ISETP.GT.AND P2, PT, R3, UR39, PT ;  /* 0x0000002703007c0c */ /* 0x000fe2000bf44270 */
[----:B------:R-:W-:Y:S01]  /*e720*/  FADD.FTZ R9, R49, R2 ;  /* 0x0000000231097221 */ /* 0x000fe20000010000 */
[----:B------:R-:W2:Y:S01]  /*e730*/  MUFU.EX2 R43, R43 ;  /* 0x0000002b002b7308 */ /* 0x000ea20000000800 */
[----:B------:R-:W-:Y:S01]  /*e740*/  UMOV UR56, UR44 ;  /* 0x0000002c00387c82 */ /* 0x000fe20008000000 */
[----:B------:R-:W-:Y:S01]  /*e750*/  @!P1 LEA R25, R25, UR41, 0x3 ;  /* 0x0000002919199c11 */ /* 0x000fe2000f8e18ff */
[----:B-1----:R-:W-:Y:S01]  /*e760*/  FADD.FTZ R2, R166, R9 ;  /* 0x00000009a6027221 */ /* 0x002fe20000010000 */
[----:B------:R-:W-:Y:S01]  /*e770*/  F2FP.F16.F32.PACK_AB R172, R153, R172 ;  /* 0x000000ac99ac723e */ /* 0x000fe200000000ff */
[----:B------:R-:W-:Y:S01]  /*e780*/  VIADD R3, R3, 0xffffffff ;  /* 0xffffffff03037836 */ /* 0x000fe20000000000 */
[----:B------:R-:W-:Y:S01]  /*e790*/  F2FP.F16.F32.PACK_AB R176, R33, R176 ;  /* 0x000000b021b0723e */ /* 0x000fe200000000ff */
[----:B------:R-:W-:Y:S01]  /*e7a0*/  FADD.FTZ R13, R53, R2 ;  /* 0x00000002350d7221 */ /* 0x000fe20000010000 */
[----:B------:R-:W1:Y:S01]  /*e7b0*/  MUFU.EX2 R162, R162 ;  /* 0x000000a200a27308 */ /* 0x000e620000000800 */
[----:B0-----:R-:W-:Y:S01]  /*e7c0*/  FFMA.FTZ R9, R8, R0, R35 ;  /* 0x0000000008097223 */ /* 0x001fe20000010023 */
[----:B------:R-:W-:-:S02]  /*e7d0*/  @!P1 VIADD R25, R25, 0x28860 ;  /* 0x0002886019199836 */ /* 0x000fc40000000000 */
[----:B------:R-:W-:Y:S01]  /*e7e0*/  FADD.FTZ R2, R160, R13 ;  /* 0x0000000da0027221 */ /* 0x000fe20000010000 */
[-C--:B------:R-:W-:Y:S01]  /*e7f0*/  FMUL.FTZ R90, R90, R8.reuse ;  /* 0x000000085a5a7220 */ /* 0x080fe20000410000 */
[----:B------:R-:W-:Y:S01]  /*e800*/  FADD.FTZ R9, R12, R9 ;  /* 0x000000090c097221 */ /* 0x000fe20000010000 */
[-C--:B------:R-:W-:Y:S01]  /*e810*/  FMUL.FTZ R91, R91, R8.reuse ;  /* 0x000000085b5b7220 */ /* 0x080fe20000410000 */
[----:B------:R-:W-:Y:S01]  /*e820*/  FADD.FTZ R13, R59, R2 ;  /* 0x000000023b0d7221 */ /* 0x000fe20000010000 */
[----:B------:R-:W0:Y:S01]  /*e830*/  MUFU.EX2 R20, R20 ;  /* 0x0000001400147308 */ /* 0x000e220000000800 */
[----:B------:R-:W-:Y:S01]  /*e840*/  FADD.FTZ R0, R14, R9 ;  /* 0x000000090e007221 */ /* 0x000fe20000010000 */
[----:B------:R-:W-:Y:S01]  /*e850*/  @!P1 PRMT R25, RZ, 0x654, R25 ;  /* 0x00000654ff199816 */ /* 0x000fe20000000019 */
[-C--:B------:R-:W-:Y:S01]  /*e860*/  FMUL.FTZ R94, R94, R8.reuse ;  /* 0x000000085e5e7220 */ /* 0x080fe20000410000 */
[-C--:B------:R-:W-:Y:S01]  /*e870*/  FMUL.FTZ R95, R95, R8.reuse ;  /* 0x000000085f5f7220 */ /* 0x080fe20000410000 */
[----:B--2---:R-:W-:Y:S01]  /*e880*/  FADD.FTZ R9, R43, R0 ;  /* 0x000000002b097221 */ /* 0x004fe20000010000 */
[----:B------:R2:W-:Y:S01]  /*e890*/  @!P1 SYNCS.ARRIVE.TRANS64.RED.A1T0 RZ, [R25+URZ], RZ ;  /* 0x000000ff19ff99a7 */ /* 0x0005e2000810043f */
[-C--:B------:R-:W-:Y:S01]  /*e8a0*/  FMUL.FTZ R98, R98, R8.reuse ;  /* 0x0000000862627220 */ /* 0x080fe20000410000 */
[----:B------:R-:W3:Y:S01]  /*e8b0*/  MUFU.EX2 R63, R63 ;  /* 0x0000003f003f7308 */ /* 0x000ee20000000800 */
[----:B-1----:R-:W-:Y:S01]  /*e8c0*/  FADD.FTZ R2, R162, R13 ;  /* 0x0000000da2027221 */ /* 0x002fe20000010000 */
[-C--:B------:R-:W-:Y:S01]  /*e8d0*/  FMUL.FTZ R99, R99, R8.reuse ;  /* 0x0000000863637220 */ /* 0x080fe20000410000 */
[-C--:B------:R-:W-:Y:S01]  /*e8e0*/  FMUL.FTZ R102, R102, R8.reuse ;  /* 0x0000000866667220 */ /* 0x080fe20000410000 */
[-C--:B------:R-:W-:Y:S01]  /*e8f0*/  FMUL.FTZ R103, R103, R8.reuse ;  /* 0x0000000867677220 */ /* 0x080fe20000410000 */
[-C--:B------:R-:W-:Y:S01]  /*e900*/  FMUL.FTZ R106, R106, R8.reuse ;  /* 0x000000086a6a7220 */ /* 0x080fe20000410000 */
[-C--:B------:R-:W-:Y:S01]  /*e910*/  FMUL.FTZ R107, R107, R8.reuse ;  /* 0x000000086b6b7220 */ /* 0x080fe20000410000 */
[-C--:B------:R-:W-:Y:S01]  /*e920*/  FMUL.FTZ R110, R110, R8.reuse ;  /* 0x000000086e6e7220 */ /* 0x080fe20000410000 */
[----:B------:R-:W1:Y:S01]  /*e930*/  MUFU.EX2 R45, R45 ;  /* 0x0000002d002d7308 */ /* 0x000e620000000800 */
        /* <DEDUP_REMOVED lines=8> */
[----:B---3--:R-:W-:Y:S01]  /*e9c0*/  FADD.FTZ R9, R63, R2 ;  /* 0x000000023f097221 */ /* 0x008fe20000010000 */
[-C--:B------:R-:W-:Y:S01]  /*e9d0*/  FMUL.FTZ R123, R123, R8.reuse ;  /* 0x000000087b7b7220 */ /* 0x080fe20000410000 */
[-C--:B------:R-:W-:Y:S01]  /*e9e0*/  FMUL.FTZ R126, R126, R8.reuse ;  /* 0x000000087e7e7220 */ /* 0x080fe20000410000 */
[-C--:B------:R-:W-:Y:S01]  /*e9f0*/  FMUL.FTZ R127, R127, R8.reuse ;  /* 0x000000087f7f7220 */ /* 0x080fe20000410000 */
[-C--:B------:R-:W-:Y:S01]  /*ea00*/  FMUL.FTZ R130, R130, R8.reuse ;  /* 0x0000000882827220 */ /* 0x080fe20000410000 */
[-C--:B------:R-:W-:Y:S01]  /*ea10*/  FMUL.FTZ R131, R131, R8.reuse ;  /* 0x0000000883837220 */ /* 0x080fe20000410000 */
        /* <DEDUP_REMOVED lines=13> */
[----:B------:R-:W-:Y:S01]  /*eaf0*/  FMUL.FTZ R151, R151, R8 ;  /* 0x0000000897977220 */ /* 0x000fe20000410000 */
[----:B------:R-:W-:Y:S01]  /*eb00*/  F2FP.F16.F32.PACK_AB R178, R31, R178 ;  /* 0x000000b21fb2723e */ /* 0x000fe200000000ff */
[----:B------:R-:W-:Y:S01]  /*eb10*/  IMAD.MOV.U32 R8, RZ, RZ, R5 ;  /* 0x000000ffff087224 */ /* 0x000fe200078e0005 */
[----:B------:R-:W-:Y:S01]  /*eb20*/  F2FP.F16.F32.PACK_AB R174, R85, R174 ;  /* 0x000000ae55ae723e */ /* 0x000fe200000000ff */
[----:B------:R-:W0:Y:S01]  /*eb30*/  MUFU.EX2 R57, R57 ;  /* 0x0000003900397308 */ /* 0x000e220000000800 */
[----:B---3--:R-:W-:Y:S01]  /*eb40*/  FADD.FTZ R9, R15, R0 ;  /* 0x000000000f097221 */ /* 0x008fe20000010000 */
[----:B------:R-:W-:-:S02]  /*eb50*/  F2FP.F16.F32.PACK_AB R168, R79, R168 ;  /* 0x000000a84fa8723e */ /* 0x000fc400000000ff */
[----:B------:R-:W-:Y:S02]  /*eb60*/  F2FP.F16.F32.PACK_AB R170, R47, R170 ;  /* 0x000000aa2faa723e */ /* 0x000fe400000000ff */
[----:B------:R-:W-:Y:S02]  /*eb70*/  F2FP.F16.F32.PACK_AB R164, R49, R164 ;  /* 0x000000a431a4723e */ /* 0x000fe400000000ff */
[----:B------:R-:W3:Y:S01]  /*eb80*/  MUFU.EX2 R173, R173 ;  /* 0x000000ad00ad7308 */ /* 0x000ee20000000800 */
[----:B-1----:R-:W-:Y:S01]  /*eb90*/  FADD.FTZ R0, R24, R9 ;  /* 0x0000000918007221 */ /* 0x002fe20000010000 */
[----:B------:R-:W-:Y:S02]  /*eba0*/  F2FP.F16.F32.PACK_AB R166, R53, R166 ;  /* 0x000000a635a6723e */ /* 0x000fe400000000ff */
[----:B------:R-:W-:Y:S02]  /*ebb0*/  F2FP.F16.F32.PACK_AB R160, R59, R160 ;  /* 0x000000a03ba0723e */ /* 0x000fe400000000ff */
[----:B------:R-:W-:-:S02]  /*ebc0*/  F2FP.F16.F32.PACK_AB R162, R63, R162 ;  /* 0x000000a23fa2723e */ /* 0x000fc400000000ff */
[----:B------:R-:W1:Y:S01]  /*ebd0*/  MUFU.EX2 R158, R158 ;  /* 0x0000009e009e7308 */ /* 0x000e620000000800 */
[C---:B0-----:R-:W-:Y:S01]  /*ebe0*/  FADD.FTZ R11, R57.reuse, R2 ;  /* 0x00000002390b7221 */ /* 0x041fe20000010000 */
[----:B------:R-:W-:Y:S02]  /*ebf0*/  F2FP.F16.F32.PACK_AB R156, R57, R156 ;  /* 0x0000009c399c723e */ /* 0x000fe400000000ff */
[----:B------:R-:W-:-:S04]  /*ec00*/  F2FP.F16.F32.PACK_AB R181, R12, R35 ;  /* 0x000000230cb5723e */ /* 0x000fc800000000ff */
[----:B------:R-:W0:Y:S01]  /*ec10*/  MUFU.EX2 R26, R26 ;  /* 0x0000001a001a7308 */ /* 0x000e220000000800 */
[----:B---3--:R-:W-:-:S07]  /*ec20*/  FADD.FTZ R9, R173, R0 ;  /* 0x00000000ad097221 */ /* 0x008fce0000010000 */
[----:B------:R-:W3:Y:S01]  /*ec30*/  MUFU.EX2 R51, R51 ;  /* 0x0000003300337308 */ /* 0x000ee20000000800 */
[----:B-1----:R-:W-:-:S07]  /*ec40*/  FADD.FTZ R2, R158, R11 ;  /* 0x0000000b9e027221 */ /* 0x002fce0000010000 */
[----:B------:R-:W1:Y:S01]  /*ec50*/  MUFU.EX2 R175, R175 ;  /* 0x000000af00af7308 */ /* 0x000e620000000800 */
[C---:B0-----:R-:W-:Y:S01]  /*ec60*/  FADD.FTZ R0, R26.reuse, R9 ;  /* 0x000000091a007221 */ /* 0x041fe20000010000 */
[----:B------:R-:W-:-:S06]  /*ec70*/  F2FP.F16.F32.PACK_AB R173, R26, R173 ;  /* 0x000000ad1aad723e */ /* 0x000fcc00000000ff */
[----:B------:R-:W0:Y:S01]  /*ec80*/  MUFU.EX2 R152, R152 ;  /* 0x0000009800987308 */ /* 0x000e220000000800 */
[C---:B---3--:R-:W-:Y:S01]  /*ec90*/  FADD.FTZ R11, R51.reuse, R2 ;  /* 0x00000002330b7221 */ /* 0x048fe20000010000 */
[----:B------:R-:W-:-:S06]  /*eca0*/  F2FP.F16.F32.PACK_AB R158, R51, R158 ;  /* 0x0000009e339e723e */ /* 0x000fcc00000000ff */
[----:B------:R-:W3:Y:S01]  /*ecb0*/  MUFU.EX2 R28, R28 ;  /* 0x0000001c001c7308 */ /* 0x000ee20000000800 */
[----:B-1----:R-:W-:-:S07]  /*ecc0*/  FADD.FTZ R9, R175, R0 ;  /* 0x00000000af097221 */ /* 0x002fce0000010000 */
[----:B------:R-:W1:Y:S01]  /*ecd0*/  MUFU.EX2 R41, R41 ;  /* 0x0000002900297308 */ /* 0x000e620000000800 */
[----:B0-----:R-:W-:-:S07]  /*ece0*/  FADD.FTZ R2, R152, R11 ;  /* 0x0000000b98027221 */ /* 0x001fce0000010000 */
[----:B------:R-:W0:Y:S01]  /*ecf0*/  MUFU.EX2 R169, R169 ;  /* 0x000000a900a97308 */ /* 0x000e220000000800 */
[C---:B---3--:R-:W-:Y:S01]  /*ed00*/  FADD.FTZ R0, R28.reuse, R9 ;  /* 0x000000091c007221 */ /* 0x048fe20000010000 */
[----:B------:R-:W-:-:S06]  /*ed10*/  F2FP.F16.F32.PACK_AB R175, R28, R175 ;  /* 0x000000af1caf723e */ /* 0x000fcc00000000ff */
[----:B------:R-:W3:Y:S01]  /*ed20*/  MUFU.EX2 R154, R154 ;  /* 0x0000009a009a7308 */ /* 0x000ee20000000800 */
[C---:B-1----:R-:W-:Y:S01]  /*ed30*/  FADD.FTZ R11, R41.reuse, R2 ;  /* 0x00000002290b7221 */ /* 0x042fe20000010000 */
[----:B------:R-:W-:-:S06]  /*ed40*/  F2FP.F16.F32.PACK_AB R152, R41, R152 ;  /* 0x000000982998723e */ /* 0x000fcc00000000ff */
[----:B------:R-:W1:Y:S01]  /*ed50*/  MUFU.EX2 R30, R30 ;  /* 0x0000001e001e7308 */ /* 0x000e620000000800 */
[----:B0-----:R-:W-:-:S07]  /*ed60*/  FADD.FTZ R9, R169, R0 ;  /* 0x00000000a9097221 */ /* 0x001fce0000010000 */
[----:B------:R-:W0:Y:S01]  /*ed70*/  MUFU.EX2 R7, R7 ;  /* 0x0000000700077308 */ /* 0x000e220000000800 */
[----:B---3--:R-:W-:-:S07]  /*ed80*/  FADD.FTZ R2, R154, R11 ;  /* 0x0000000b9a027221 */ /* 0x008fce0000010000 */
        /* <DEDUP_REMOVED lines=9> */
[C---:B-1----:R-:W-:Y:S01]  /*ee20*/  FADD.FTZ R0, R32.reuse, R7 ;  /* 0x0000000720007221 */ /* 0x042fe20000010000 */
[----:B------:R-:W-:-:S06]  /*ee30*/  F2FP.F16.F32.PACK_AB R171, R32, R171 ;  /* 0x000000ab20ab723e */ /* 0x000fcc00000000ff */
[----:B------:R1:W4:Y:S01]  /*ee40*/  MUFU.EX2 R38, R179 ;  /* 0x000000b300267308 */ /* 0x0003220000000800 */
[----:B0-----:R-:W-:-:S07]  /*ee50*/  FADD.FTZ R7, R165, R0 ;  /* 0x00000000a5077221 */ /* 0x001fce0000010000 */
[----:B------:R-:W0:Y:S01]  /*ee60*/  MUFU.EX2 R167, R193 ;  /* 0x000000c100a77308 */ /* 0x000e220000000800 */
[----:B---3--:R-:W-:Y:S01]  /*ee70*/  FADD.FTZ R7, R34, R7 ;  /* 0x0000000722077221 */ /* 0x008fe20000010000 */
[----:B-1----:R-:W-:Y:S02]  /*ee80*/  F2FP.F16.F32.PACK_AB R179, R24, R15 ;  /* 0x0000000f18b3723e */ /* 0x002fe400000000ff */
[----:B------:R-:W-:-:S04]  /*ee90*/  F2FP.F16.F32.PACK_AB R165, R34, R165 ;  /* 0x000000a522a5723e */ /* 0x000fc800000000ff */
[----:B------:R-:W1:Y:S01]  /*eea0*/  MUFU.EX2 R40, R39 ;  /* 0x0000002700287308 */ /* 0x000e620000000800 */
[----:B----4-:R-:W-:-:S07]  /*eeb0*/  FADD.FTZ R7, R38, R7 ;  /* 0x0000000726077221 */ /* 0x010fce0000010000 */
[----:B------:R3:W4:Y:S01]  /*eec0*/  MUFU.EX2 R161, R177 ;  /* 0x000000b100a17308 */ /* 0x0007220000000800 */
[C---:B0-----:R-:W-:Y:S01]  /*eed0*/  FADD.FTZ R7, R167.reuse, R7 ;  /* 0x00000007a7077221 */ /* 0x041fe20000010000 */
[----:B------:R-:W-:-:S06]  /*eee0*/  F2FP.F16.F32.PACK_AB R167, R167, R38 ;  /* 0x00000026a7a7723e */ /* 0x000fcc00000000ff */
[----:B------:R-:W0:Y:S01]  /*eef0*/  MUFU.EX2 R42, R157 ;  /* 0x0000009d002a7308 */ /* 0x000e220000000800 */
[----:B-1----:R-:W-:Y:S01]  /*ef00*/  FADD.FTZ R7, R40, R7 ;  /* 0x0000000728077221 */ /* 0x002fe20000010000 */
[----:B---3--:R-:W-:-:S06]  /*ef10*/  F2FP.F16.F32.PACK_AB R177, R45, R20 ;  /* 0x000000142db1723e */ /* 0x008fcc00000000ff */
[----:B------:R-:W1:Y:S01]  /*ef20*/  MUFU.EX2 R155, R155 ;  /* 0x0000009b009b7308 */ /* 0x000e620000000800 */
[C---:B----4-:R-:W-:Y:S01]  /*ef30*/  FADD.FTZ R7, R161.reuse, R7 ;  /* 0x00000007a1077221 */ /* 0x050fe20000010000 */
[----:B------:R-:W-:-:S06]  /*ef40*/  F2FP.F16.F32.PACK_AB R161, R161, R40 ;  /* 0x00000028a1a1723e */ /* 0x000fcc00000000ff */
        /* <DEDUP_REMOVED lines=9> */
[C---:B----4-:R-:W-:Y:S01]  /*efe0*/  FADD.FTZ R7, R157.reuse, R7 ;  /* 0x000000079d077221 */ /* 0x050fe20000010000 */
[----:B------:R-:W-:-:S06]  /*eff0*/  F2FP.F16.F32.PACK_AB R157, R157, R44 ;  /* 0x0000002c9d9d723e */ /* 0x000fcc00000000ff */
[----:B------:R-:W3:Y:S01]  /*f000*/  MUFU.EX2 R46, R77 ;  /* 0x0000004d002e7308 */ /* 0x000ee20000000800 */
[----:B-1----:R-:W-:-:S07]  /*f010*/  FADD.FTZ R7, R0, R7 ;  /* 0x0000000700077221 */ /* 0x002fce0000010000 */
[----:B------:R-:W1:Y:S01]  /*f020*/  MUFU.EX2 R75, R75 ;  /* 0x0000004b004b7308 */ /* 0x000e620000000800 */
[C---:B0-----:R-:W-:Y:S01]  /*f030*/  FADD.FTZ R7, R81.reuse, R7 ;  /* 0x0000000751077221 */ /* 0x041fe20000010000 */
[----:B------:R-:W-:-:S06]  /*f040*/  F2FP.F16.F32.PACK_AB R159, R81, R0 ;  /* 0x00000000519f723e */ /* 0x000fcc00000000ff */
[----:B------:R-:W0:Y:S01]  /*f050*/  MUFU.EX2 R48, R73 ;  /* 0x0000004900307308 */ /* 0x000e220000000800 */
[----:B---3--:R-:W-:-:S07]  /*f060*/  FADD.FTZ R7, R46, R7 ;  /* 0x000000072e077221 */ /* 0x008fce0000010000 */
[----:B------:R-:W3:Y:S01]  /*f070*/  MUFU.EX2 R36, R36 ;  /* 0x0000002400247308 */ /* 0x000ee20000000800 */
[C---:B-1----:R-:W-:Y:S01]  /*f080*/  FADD.FTZ R7, R75.reuse, R7 ;  /* 0x000000074b077221 */ /* 0x042fe20000010000 */
[----:B------:R-:W-:-:S03]  /*f090*/  F2FP.F16.F32.PACK_AB R153, R75, R46 ;  /* 0x0000002e4b99723e */ /* 0x000fc600000000ff */
[----:B0-----:R-:W-:-:S04]  /*f0a0*/  FADD.FTZ R7, R48, R7 ;  /* 0x0000000730077221 */ /* 0x001fc80000010000 */
[C---:B---3--:R-:W-:Y:S01]  /*f0b0*/  FADD.FTZ R0, R36.reuse, R7 ;  /* 0x0000000724007221 */ /* 0x048fe20000010000 */
[----:B------:R-:W-:Y:S01]  /*f0c0*/  F2FP.F16.F32.PACK_AB R155, R36, R48 ;  /* 0x00000030249b723e */ /* 0x000fe200000000ff */
[----:B------:R-:W-:Y:S01]  /*f0d0*/  IMAD.MOV.U32 R7, RZ, RZ, R4 ;  /* 0x000000ffff077224 */ /* 0x000fe200078e0004 */
[----:B--2---:R-:W-:Y:S06]  /*f0e0*/  @P2 BRA `(.L_x_7865) ;  /* 0xffffffc400f42947 */ /* 0x004fec000383ffff */
.L_x_7848:
[----:B------:R-:W-:Y:S06]  /*f0f0*/  BAR.ARV 0x8, 0x180 ;  /* 0x0206000000007b1d */ /* 0x000fec0000002000 */
[----:B------:R-:W-:Y:S05]  /*f100*/  @!P0 BRA `(.L_x_7866) ;  /* 0x0000000000048947 */ /* 0x000fea0003800000 */
[----:B------:R-:W-:Y:S01]  /*f110*/  BPT.TRAP 0x1 ;  /* 0x000000040000795c */ /* 0x000fe20000300000 */
.L_x_7866:
[----:B------:R-:W-:Y:S01]  /*f120*/  ULEA UR5, UR44, UR41, 0x3 ;  /* 0x000000292c057291 */ /* 0x000fe2000f8e183f */
[----:B------:R-:W-:-:S05]  /*f130*/  IMAD.U32 R3, RZ, RZ, UR45 ;  /* 0x0000002dff037e24 */ /* 0x000fca000f8e00ff */
[----:B------:R-:W-:-:S04]  /*f140*/  SHF.L.U32 R3, R3, 0x1f, RZ ;  /* 0x0000001f03037819 */ /* 0x000fc800000006ff */
[----:B------:R0:W1:Y:S01]  /*f150*/  SYNCS.PHASECHK.TRANS64.TRYWAIT P2, [UR5+0x28850], R3 ;  /* 0x02885003ff0075a7 */ /* 0x0000620008040145 */
[----:B------:R-:W-:Y:S05]  /*f160*/  @!P0 BRA `(.L_x_7867) ;  /* 0x0000000000048947 */ /* 0x000fea0003800000 */
[----:B------:R-:W-:Y:S01]  /*f170*/  BPT.TRAP 0x1 ;  /* 0x000000040000795c */ /* 0x000fe20000300000 */
.L_x_7867:
[----:B-1----:R-:W-:Y:S05]  /*f180*/  @P2 BRA `(.L_x_7868) ;  /* 0x0000000000082947 */ /* 0x002fea0003800000 */
[----:B------:R-:W1:Y:S02]  /*f190*/  SYNCS.PHASECHK.TRANS64.TRYWAIT P0, [UR5+0x28850], R3 ;  /* 0x02885003ff0075a7 */ /* 0x000e640008000145 */
[----:B-1----:R-:W-:Y:S05]  /*f1a0*/  @!P0 BRA `(.L_x_7869) ;  /* 0x0000007000908947 */ /* 0x002fea0003800000 */
.L_x_7868:
[----:B------:R-:W-:Y:S01]  /*f1b0*/  UIADD3 UR41, UR41, 0x400, URZ ;  /* 0x0000040029297890 */ /* 0x000fe2000fffe03f */
[----:B------:R-:W-:Y:S01]  /*f1c0*/  WARPGROUP.ARRIVE ;  /* 0x00000000000079c5 */ /* 0x000fe20000000000 */
[----:B------:R-:W-:Y:S01]  /*f1d0*/  UMOV UR7, 0x40000040 ;  /* 0x4000004000077882 */ /* 0x000fe20000000000 */
[----:B01----:R-:W0:Y:S01]  /*f1e0*/  SHFL.BFLY PT, R3, R2, 0x2, 0x1f ;  /* 0x0c401f0002037f89 */ /* 0x003e2200000e0000 */
[----:B------:R-:W-:Y:S01]  /*f1f0*/  USHF.R.U32.HI UR41, URZ, 0x4, UR41 ;  /* 0x000000043f297899 */ /* 0x000fe20008011629 */
[----:B------:R-:W-:Y:S01]  /*f200*/  IMAD.U32 R13, RZ, RZ, UR5 ;  /* 0x00000005ff0d7e24 */ /* 0x000fe2000f8e00ff */
[----:B------:R-:W-:Y:S01]  /*f210*/  UIADD3 UR46, UR46, 0x1, URZ ;  /* 0x000000012e2e7890 */ /* 0x000fe2000fffe03f */
[----:B------:R-:W1:Y:S01]  /*f220*/  SHFL.BFLY PT, R7, R0, 0x2, 0x1f ;  /* 0x0c401f0000077f89 */ /* 0x000e6200000e0000 */
[----:B------:R-:W-:Y:S01]  /*f230*/  ULOP3.LUT UR41, UR41, 0x3fff, URZ, 0xc0, !UPT ;  /* 0x00003fff29297892 */ /* 0x000fe2000f8ec03f */
[----:B------:R-:W-:Y:S02]  /*f240*/  IMAD.MOV.U32 R36, RZ, RZ, -0x800000 ;  /* 0xff800000ff247424 */ /* 0x000fe400078e00ff */
[----:B------:R-:W-:Y:S01]  /*f250*/  IMAD.MOV.U32 R9, RZ, RZ, RZ ;  /* 0x000000ffff097224 */ /* 0x000fe200078e00ff */
[----:B------:R-:W-:-:S04]  /*f260*/  ULOP3.LUT UR4, UR41, 0x4000000, URZ, 0xfc, !UPT ;  /* 0x0400000029047892 */ /* 0x000fc8000f8efc3f */
[----:B------:R-:W-:Y:S02]  /*f270*/  ULEA UR4, UR44, UR4, 0xb ;  /* 0x000000042c047291 */ /* 0x000fe4000f8e583f */
[----:B------:R-:W-:-:S04]  /*f280*/  UIADD3 UR44, UR44, 0x1, URZ ;  /* 0x000000012c2c7890 */ /* 0x000fc8000fffe03f */
[----:B------:R-:W-:Y:S01]  /*f290*/  UISETP.NE.AND UP0, UPT, UR44, 0x2, UPT ;  /* 0x000000022c00788c */ /* 0x000fe2000bf05270 */
[----:B------:R-:W-:Y:S02]  /*f2a0*/  UMOV UR6, UR4 ;  /* 0x0000000400067c82 */ /* 0x000fe40008000000 */
[----:B------:R-:W-:Y:S01]  /*f2b0*/  HGMMA.64x128x16.F32 R88, R180, gdesc[UR4].tnspB, R88, gsb0 ;  /* 0x41e00004b4587df0 */ /* 0x000fe20008000858 */
[----:B------:R-:W-:Y:S01]  /*f2c0*/  UIADD3 UR6, UR4, 0x80, URZ ;  /* 0x0000008004067890 */ /* 0x000fe2000fffe03f */
[----:B0-----:R-:W-:Y:S01]  /*f2d0*/  FADD.FTZ R3, R3, R2 ;  /* 0x0000000203037221 */ /* 0x001fe20000010000 */
[----:B------:R-:W-:Y:S01]  /*f2e0*/  UMOV UR7, 0x40000040 ;  /* 0x4000004000077882 */ /* 0x000fe20000000000 */
[----:B------:R-:W-:Y:S02]  /*f2f0*/  IMAD.MOV.U32 R2, RZ, RZ, RZ ;  /* 0x000000ffff027224 */ /* 0x000fe400078e00ff */
[----:B-1----:R-:W-:Y:S01]  /*f300*/  FADD.FTZ R7, R7, R0 ;  /* 0x0000000007077221 */ /* 0x002fe20000010000 */
[----:B------:R-:W-:Y:S01]  /*f310*/  IMAD.MOV.U32 R0, RZ, RZ, -0x800000 ;  /* 0xff800000ff007424 */ /* 0x000fe200078e00ff */
[----:B------:R-:W0:Y:S01]  /*f320*/  SHFL.BFLY PT, R8, R3, 0x1, 0x1f ;  /* 0x0c201f0003087f89 */ /* 0x000e2200000e0000 */
[----:B------:R-:W-:-:S03]  /*f330*/  USEL UR44, UR44, URZ, UP0 ;  /* 0x0000003f2c2c7287 */ /* 0x000fc60008000000 */
[----:B------:R-:W1:Y:S01]  /*f340*/  SHFL.BFLY PT, R10, R7, 0x1, 0x1f ;  /* 0x0c201f00070a7f89 */ /* 0x000e6200000e0000 */
[----:B0-----:R-:W-:Y:S01]  /*f350*/  FADD.FTZ R11, R3, R8 ;  /* 0x00000008030b7221 */ /* 0x001fe20000010000 */
[----:B-1----:R-:W-:-:S04]  /*f360*/  FADD.FTZ R12, R7, R10 ;  /* 0x0000000a070c7221 */ /* 0x002fc80000010000 */
[----:B------:R-:W-:Y:S02]  /*f370*/  FSETP.NE.FTZ.AND P0, PT, R11, RZ, PT ;  /* 0x000000ff0b00720b */ /* 0x000fe40003f15000 */
[----:B------:R-:W-:-:S11]  /*f380*/  FSETP.NE.FTZ.AND P2, PT, R12, RZ, PT ;  /* 0x000000ff0c00720b */ /* 0x000fd60003f55000 */
[----:B------:R-:W0:Y:S01]  /*f390*/  @P0 MUFU.LG2 R8, R11 ;  /* 0x0000000b00080308 */ /* 0x000e220000000c00 */
[C---:B------:R-:W-:Y:S01]  /*f3a0*/  @P0 FMUL.FTZ R3, R6.reuse, 0.69314718246459960938 ;  /* 0x3f31721806030820 */ /* 0x040fe20000410000 */
[----:B------:R-:W-:Y:S01]  /*f3b0*/  @P2 FMUL.FTZ R7, R6, 0.69314718246459960938 ;  /* 0x3f31721806072820 */ /* 0x000fe20000410000 */
[----:B------:R-:W-:-:S05]  /*f3c0*/  @!P1 VIADD R6, R13, 0x28860 ;  /* 0x000288600d069836 */ /* 0x000fca0000000000 */
        /* <DEDUP_REMOVED lines=40> */
[----:B------:R-:W-:-:S04]  /*f650*/  USEL UR4, URZ, 0x1, UP0 ;  /* 0x000000013f047887 */ /* 0x000fc80008000000 */
[----:B------:R-:W-:Y:S01]  /*f660*/  ULOP3.LUT UR45, UR45, UR4, URZ, 0x3c, !UPT ;  /* 0x000000042d2d7292 */ /* 0x000fe2000f8e3c3f */
[----:B------:R-:W-:Y:S02]  /*f670*/  WARPGROUP.DEPBAR.LE gsb0, 0x0 ;  /* 0x00008000000079c5 */ /* 0x000fe40000010000 */
[----:B------:R-:W-:-:S06]  /*f680*/  WARPGROUP.ARRIVE ;  /* 0x00000000000079c5 */ /* 0x000fcc0000000000 */
[----:B------:R-:W-:Y:S03]  /*f690*/  HGMMA.64x128x16.F32 R88, R152, gdesc[UR4].tnspB, R88, gsb0 ;  /* 0x41e0000498587df0 */ /* 0x000fe60008000858 */
        /* <DEDUP_REMOVED lines=66> */
.L_x_7799:
        /* <DEDUP_REMOVED lines=11> */
[----:B------:R-:W1:Y:S01]  /*fb70*/  LDC R44, c[0x0][0xbe8] ;  /* 0x0002fa00ff2c7b82 */ /* 0x000e620000000800 */
[----:B------:R-:W-:Y:S01]  /*fb80*/  F2FP.F16.F32.PACK_AB R6, R93, R6 ;  /* 0x000000065d06723e */ /* 0x000fe200000000ff */
[----:B------:R-:W-:Y:S01]  /*fb90*/  USHF.R.S32.HI UR12, URZ, 0x1f, UR37 ;  /* 0x0000001f3f0c7899 */ /* 0x000fe20008011425 */
[----:B------:R-:W-:Y:S01]  /*fba0*/  F2FP.F16.F32.PACK_AB R136, R137, R136 ;  /* 0x000000888988723e */ /* 0x000fe200000000ff */
[----:B------:R-:W-:Y:S01]  /*fbb0*/  ULDC.64 UR8, c[0x0][0xb90] ;  /* 0x0002e40000087ab9 */ /* 0x000fe20000000a00 */
[----:B------:R-:W-:Y:S01]  /*fbc0*/  USHF.R.S32.HI UR13, URZ, 0x1f, UR43 ;  /* 0x0000001f3f0d7899 */ /* 0x000fe2000801142b */
[----:B------:R-:W-:Y:S01]  /*fbd0*/  F2FP.F16.F32.PACK_AB R137, R139, R138 ;  /* 0x0000008a8b89723e */ /* 0x000fe200000000ff */
[----:B------:R-:W-:Y:S01]  /*fbe0*/  UIMAD UR5, UR12, UR8, URZ ;  /* 0x000000080c0572a4 */ /* 0x000fe2000f8e023f */
[----:B------:R-:W-:Y:S01]  /*fbf0*/  F2FP.F16.F32.PACK_AB R144, R145, R144 ;  /* 0x000000909190723e */ /* 0x000fe200000000ff */
[----:B------:R-:W-:Y:S01]  /*fc00*/  UIMAD.WIDE.U32 UR6, UR37, UR8, URZ ;  /* 0x00000008250672a5 */ /* 0x000fe2000f8e003f */
[----:B------:R-:W-:Y:S01]  /*fc10*/  F2FP.F16.F32.PACK_AB R138, R141, R140 ;  /* 0x0000008c8d8a723e */ /* 0x000fe200000000ff */
[----:B------:R-:W-:Y:S01]  /*fc20*/  UIMAD UR5, UR37, UR9, UR5 ;  /* 0x00000009250572a4 */ /* 0x000fe2000f8e0205 */
[----:B------:R-:W-:Y:S01]  /*fc30*/  F2FP.F16.F32.PACK_AB R139, R143, R142 ;  /* 0x0000008e8f8b723e */ /* 0x000fe200000000ff */
[----:B------:R-:W-:Y:S01]  /*fc40*/  ULDC.64 UR10, c[0x0][0xb98] ;  /* 0x0002e600000a7ab9 */ /* 0x000fe20000000a00 */
[----:B------:R-:W-:Y:S01]  /*fc50*/  F2FP.F16.F32.PACK_AB R145, R147, R146 ;  /* 0x000000929391723e */ /* 0x000fe200000000ff */
[----:B------:R-:W-:Y:S01]  /*fc60*/  UIMAD UR8, UR13, UR10, URZ ;  /* 0x0000000a0d0872a4 */ /* 0x000fe2000f8e023f */
[----:B------:R-:W-:Y:S01]  /*fc70*/  F2FP.F16.F32.PACK_AB R146, R149, R148 ;  /* 0x000000949592723e */ /* 0x000fe200000000ff */
[----:B------:R-:W-:Y:S01]  /*fc80*/  UIADD3 UR7, UR7, UR5, URZ ;  /* 0x0000000507077290 */ /* 0x000fe2000fffe03f */
[----:B------:R-:W-:Y:S01]  /*fc90*/  F2FP.F16.F32.PACK_AB R147, R151, R150 ;  /* 0x000000969793723e */ /* 0x000fe200000000ff */
[----:B------:R-:W-:-:S02]  /*fca0*/  UIMAD UR8, UR43, UR11, UR8 ;  /* 0x0000000b2b0872a4 */ /* 0x000fc4000f8e0208 */
[----:B------:R-:W-:Y:S01]  /*fcb0*/  UIMAD.WIDE.U32 UR6, UR43, UR10, UR6 ;  /* 0x0000000a2b0672a5 */ /* 0x000fe2000f8e0006 */
[----:B------:R-:W-:Y:S02]  /*fcc0*/  ULDC UR5, c[0x0][0xa88] ;  /* 0x0002a20000057ab9 */ /* 0x000fe40000000800 */
[----:B------:R-:W-:Y:S01]  /*fcd0*/  ULDC.64 UR10, c[0x0][0xaf0] ;  /* 0x0002bc00000a7ab9 */ /* 0x000fe20000000a00 */
[----:B------:R-:W-:Y:S02]  /*fce0*/  MOV R34, R37 ;  /* 0x0000002500227202 */ /* 0x000fe40000000f00 */
[----:B0-----:R-:W-:-:S03]  /*fcf0*/  MOV R35, R2 ;  /* 0x0000000200237202 */ /* 0x001fc60000000f00 */
[----:B------:R-:W-:-:S04]  /*fd00*/  IMAD.WIDE R4, R188, 0x2, R34 ;  /* 0x00000002bc047825 */ /* 0x000fc800078e0222 */
[----:B------:R-:W-:Y:S01]  /*fd10*/  IMAD.WIDE R34, R3, 0x2, R34 ;  /* 0x0000000203227825 */ /* 0x000fe200078e0222 */
[C---:B------:R-:W-:Y:S02]  /*fd20*/  LOP3.LUT R3, R4.reuse, 0x380, RZ, 0xc0, !PT ;  /* 0x0000038004037812 */ /* 0x040fe400078ec0ff */
[C---:B------:R-:W-:Y:S02]  /*fd30*/  IADD3 R29, P1, R4.reuse, 0x4040, RZ ;  /* 0x00004040041d7810 */ /* 0x040fe40007f3e0ff */
[C---:B------:R-:W-:Y:S02]  /*fd40*/  IADD3 R21, P6, R4.reuse, 0x20, RZ ;  /* 0x0000002004157810 */ /* 0x040fe40007fde0ff */
[----:B------:R-:W-:Y:S01]  /*fd50*/  SHF.R.U64 R3, R3, 0x3, RZ ;  /* 0x0000000303037819 */ /* 0x000fe200000012ff */
        /* <DEDUP_REMOVED lines=8> */
[----:B------:R-:W-:Y:S02]  /*fde0*/  IADD3 R25, P5, R4, 0x40, RZ ;  /* 0x0000004004197810 */ /* 0x000fe40007fbe0ff */
[----:B------:R-:W-:Y:S01]  /*fdf0*/  LOP3.LUT R4, R3, R4, RZ, 0x3c, !PT ;  /* 0x0000000403047212 */ /* 0x000fe200078e3cff */
[--C-:B------:R-:W-:Y:S01]  /*fe00*/  IMAD.X R11, RZ, RZ, R5.reuse, P4 ;  /* 0x000000ffff0b7224 */ /* 0x100fe200020e0605 */
[----:B------:R-:W-:Y:S01]  /*fe10*/  LOP3.LUT R14, R29, 0x380, RZ, 0xc0, !PT ;  /* 0x000003801d0e7812 */ /* 0x000fe200078ec0ff */
[----:B------:R-:W-:Y:S01]  /*fe20*/  IMAD.X R9, RZ, RZ, R5, P5 ;  /* 0x000000ffff097224 */ /* 0x000fe200028e0605 */
[----:B------:R-:W-:-:S02]  /*fe30*/  LOP3.LUT R12, R27, 0x380, RZ, 0xc0, !PT ;  /* 0x000003801b0c7812 */ /* 0x000fc400078ec0ff */
[----:B------:R-:W-:Y:S02]  /*fe40*/  LOP3.LUT R3, R10, 0x380, RZ, 0xc0, !PT ;  /* 0x000003800a037812 */ /* 0x000fe400078ec0ff */
[----:B------:R-:W-:Y:S02]  /*fe50*/  LOP3.LUT R2, R21, 0x380, RZ, 0xc0, !PT ;  /* 0x0000038015027812 */ /* 0x000fe400078ec0ff */
[----:B------:R-:W-:Y:S02]  /*fe60*/  IADD3 R33, P6, R34, 0x1000, RZ ;  /* 0x0000100022217810 */ /* 0x000fe40007fde0ff */
[----:B------:R-:W-:Y:S02]  /*fe70*/  SHF.R.U64 R14, R14, 0x3, RZ ;  /* 0x000000030e0e7819 */ /* 0x000fe400000012ff */
[----:B------:R-:W-:Y:S02]  /*fe80*/  SHF.R.U64 R12, R12, 0x3, RZ ;  /* 0x000000030c0c7819 */ /* 0x000fe400000012ff */
[----:B------:R-:W-:-:S02]  /*fe90*/  SHF.R.U64 R3, R3, 0x3, RZ ;  /* 0x0000000303037819 */ /* 0x000fc400000012ff */
[----:B------:R-:W-:Y:S02]  /*fea0*/  SHF.R.U64 R2, R2, 0x3, RZ ;  /* 0x0000000302027819 */ /* 0x000fe400000012ff */
[----:B------:R-:W-:Y:S02]  /*feb0*/  LOP3.LUT R32, R33, 0x380, RZ, 0xc0, !PT ;  /* 0x0000038021207812 */ /* 0x000fe400078ec0ff */
[----:B------:R-:W-:Y:S02]  /*fec0*/  LOP3.LUT R40, R14, R29, RZ, 0x3c, !PT ;  /* 0x0000001d0e287212 */ /* 0x000fe400078e3cff */
[----:B------:R-:W-:Y:S02]  /*fed0*/  LOP3.LUT R38, R12, R27, RZ, 0x3c, !PT ;  /* 0x0000001b0c267212 */ /* 0x000fe400078e3cff */
[----:B------:R-:W-:Y:S02]  /*fee0*/  LOP3.LUT R14, R3, R10, RZ, 0x3c, !PT ;  /* 0x0000000a030e7212 */ /* 0x000fe400078e3cff */
[----:B------:R-:W-:-:S02]  /*fef0*/  LOP3.LUT R12, R2, R21, RZ, 0x3c, !PT ;  /* 0x00000015020c7212 */ /* 0x000fc400078e3cff */
[----:B------:R-:W-:Y:S02]  /*ff00*/  LOP3.LUT R3, R8, 0x380, RZ, 0xc0, !PT ;  /* 0x0000038008037812 */ /* 0x000fe400078ec0ff */
[----:B------:R-:W-:Y:S02]  /*ff10*/  SHF.R.U64 R32, R32, 0x3, RZ ;  /* 0x0000000320207819 */ /* 0x000fe400000012ff */
[----:B------:R-:W-:Y:S02]  /*ff20*/  LOP3.LUT R2, R25, 0x380, RZ, 0xc0, !PT ;  /* 0x0000038019027812 */ /* 0x000fe400078ec0ff */
[----:B-1----:R-:W-:Y:S02]  /*ff30*/  ISETP.NE.AND P1, PT, R44, 0x1, PT ;  /* 0x000000012c00780c */ /* 0x002fe40003f25270 */
[----:B------:R-:W-:Y:S02]  /*ff40*/  SHF.R.U64 R3, R3, 0x3, RZ ;  /* 0x0000000303037819 */ /* 0x000fe400000012ff */
[----:B------:R-:W-:Y:S01]  /*ff50*/  LOP3.LUT R32, R32, R33, RZ, 0x3c, !PT ;  /* 0x0000002120207212 */ /* 0x000fe200078e3cff */
[----:B------:R-:W-:Y:S01]  /*ff60*/  IMAD.X R33, RZ, RZ, R35, P6 ;  /* 0x000000ffff217224 */ /* 0x000fe200030e0623 */
[----:B------:R-:W-:-:S02]  /*ff70*/  SHF.R.U64 R2, R2, 0x3, RZ ;  /* 0x0000000302027819 */ /* 0x000fc400000012ff */
[----:B------:R-:W-:Y:S02]  /*ff80*/  IADD3 R45, P6, R34, 0x7000, RZ ;  /* 0x00007000222d7810 */ /* 0x000fe40007fde0ff */
[----:B------:R-:W-:Y:S02]  /*ff90*/  LOP3.LUT R10, R3, R8, RZ, 0x3c, !PT ;  /* 0x00000008030a7212 */ /* 0x000fe400078e3cff */
[----:B------:R-:W-:Y:S01]  /*ffa0*/  LOP3.LUT R8, R2, R25, RZ, 0x3c, !PT ;  /* 0x0000001902087212 */ /* 0x000fe200078e3cff */
[----:B------:R-:W0:Y:S01]  /*ffb0*/  @P1 LDC R47, c[0x0][0xbec] ;  /* 0x0002fb00ff2f1b82 */ /* 0x000e220000000800 */
[----:B------:R-:W-:Y:S02]  /*ffc0*/  LOP3.LUT R2, R45, 0x380, RZ, 0xc0, !PT ;  /* 0x000003802d027812 */ /* 0x000fe400078ec0ff */
[----:B------:R-:W-:Y:S02]  /*ffd0*/  LOP3.LUT R42, R43, 0x380, RZ, 0xc0, !PT ;  /* 0x000003802b2a7812 */ /* 0x000fe400078ec0ff */
[----:B------:R-:W-:-:S02]  /*ffe0*/  SHF.R.U64 R2, R2, 0x3, RZ ;  /* 0x0000000302027819 */ /* 0x000fc400000012ff */
[----:B------:R-:W-:Y:S02]  /*fff0*/  SHF.R.U64 R42, R42, 0x3, RZ ;  /* 0x000000032a2a7819 */ /* 0x000fe400000012ff */
[----:B------:R-:W-:Y:S02]  /*10000*/  LOP3.LUT R2, R2, R45, RZ, 0x3c, !PT ;  /* 0x0000002d02027212 */ /* 0x000fe400078e3cff */
[----:B------:R-:W-:Y:S02]  /*10010*/  MOV R45, R4 ;  /* 0x00000004002d7202 */ /* 0x000fe40000000f00 */
[----:B------:R-:W-:Y:S02]  /*10020*/  F2FP.F16.F32.PACK_AB R4, R46, R7 ;  /* 0x000000072e04723e */ /* 0x000fe400000000ff */
[----:B------:R-:W1:Y:S01]  /*10030*/  @P1 LDC R46, c[0x0][0xbf0] ;  /* 0x0002fc00ff2e1b82 */ /* 0x000e620000000800 */
[----:B------:R-:W-:Y:S01]  /*10040*/  LOP3.LUT R42, R42, R43, RZ, 0x3c, !PT ;  /* 0x0000002b2a2a7212 */ /* 0x000fe200078e3cff */
[----:B------:R-:W-:Y:S01]  /*10050*/  IMAD.X R43, RZ, RZ, R5, P0 ;  /* 0x000000ffff2b7224 */ /* 0x000fe200000e0605 */
[----:B------:R-:W-:-:S02]  /*10060*/  F2FP.F16.F32.PACK_AB R5, R91, R90 ;  /* 0x0000005a5b05723e */ /* 0x000fc400000000ff */
[----:B------:R-:W-:-:S03]  /*10070*/  F2FP.F16.F32.PACK_AB R7, R95, R94 ;  /* 0x0000005e5f07723e */ /* 0x000fc600000000ff */
[----:B------:R-:W-:Y:S01]  /*10080*/  BAR.SYNC.DEFER_BLOCKING 0x1, 0x100 ;  /* 0x0044000000007b1d */ /* 0x000fe20000010000 */
[----:B------:R-:W-:Y:S01]  /*10090*/  MOV R65, R40 ;  /* 0x0000002800417202 */ /* 0x000fe20000000f00 */
[----:B------:R-:W-:Y:S01]  /*100a0*/  VIADD R40, R17, UR36 ;  /* 0x0000002411287c36 */ /* 0x000fe20008000000 */
[----:B------:R-:W-:Y:S02]  /*100b0*/  IADD3 R21, P0, R34, 0x6000, RZ ;  /* 0x0000600022157810 */ /* 0x000fe40007f1e0ff */
[----:B------:R-:W-:Y:S02]  /*100c0*/  MOV R58, R10 ;  /* 0x0000000a003a7202 */ /* 0x000fe40000000f00 */
[----:B------:R-:W-:Y:S02]  /*100d0*/  LOP3.LUT R20, R21, 0x380, RZ, 0xc0, !PT ;  /* 0x0000038015147812 */ /* 0x000fe400078ec0ff */
[----:B------:R-:W-:Y:S02]  /*100e0*/  MOV R57, R14 ;  /* 0x0000000e00397202 */ /* 0x000fe40000000f00 */
[----:B------:R-:W-:-:S02]  /*100f0*/  SHF.R.U64 R20, R20, 0x3, RZ ;  /* 0x0000000314147819 */ /* 0x000fc400000012ff */
[----:B------:R-:W-:Y:S02]  /*10100*/  MOV R15, R12 ;  /* 0x0000000c000f7202 */ /* 0x000fe40000000f00 */
[----:B------:R-:W-:Y:S01]  /*10110*/  LOP3.LUT R20, R20, R21, RZ, 0x3c, !PT ;  /* 0x0000001514147212 */ /* 0x000fe200078e3cff */
[----:B------:R-:W-:Y:S01]  /*10120*/  IMAD.X R21, RZ, RZ, R35, P0 ;  /* 0x000000ffff157224 */ /* 0x000fe200000e0623 */
[C---:B------:R-:W-:Y:S02]  /*10130*/  IADD3 R27, P3, R34.reuse, 0x4000, RZ ;  /* 0x00004000221b7810 */ /* 0x040fe40007f7e0ff */
[----:B------:R-:W-:Y:S02]  /*10140*/  IADD3 R25, P2, R34, 0x5000, RZ ;  /* 0x0000500022197810 */ /* 0x000fe40007f5e0ff */
[----:B------:R-:W-:Y:S02]  /*10150*/  LOP3.LUT R26, R27, 0x380, RZ, 0xc0, !PT ;  /* 0x000003801b1a7812 */ /* 0x000fe400078ec0ff */
[----:B------:R-:W-:Y:S01]  /*10160*/  LOP3.LUT R24, R25, 0x380, RZ, 0xc0, !PT ;  /* 0x0000038019187812 */ /* 0x000fe200078ec0ff */
[----:B------:R0:W-:Y:S01]  /*10170*/  STSM.16.M88.4 [R45], R4 ;  /* 0x000000042d007844 */ /* 0x0001e20000000200 */
[----:B------:R-:W-:-:S02]  /*10180*/  SHF.R.U64 R26, R26, 0x3, RZ ;  /* 0x000000031a1a7819 */ /* 0x000fc400000012ff */
[----:B------:R-:W-:Y:S01]  /*10190*/  MOV R56, R38 ;  /* 0x0000002600387202 */ /* 0x000fe20000000f00 */
[----:B------:R-:W-:Y:S01]  /*101a0*/  VIADD R38, R187, UR36 ;  /* 0x00000024bb267c36 */ /* 0x000fe20008000000 */
[----:B------:R-:W-:Y:S02]  /*101b0*/  SHF.R.U64 R24, R24, 0x3, RZ ;  /* 0x0000000318187819 */ /* 0x000fe400000012ff */
[----:B------:R-:W-:Y:S01]  /*101c0*/  LOP3.LUT R26, R26, R27, RZ, 0x3c, !PT ;  /* 0x0000001b1a1a7212 */ /* 0x000fe200078e3cff */
[----:B------:R-:W-:Y:S01]  /*101d0*/  IMAD.X R27, RZ, RZ, R35, P3 ;  /* 0x000000ffff1b7224 */ /* 0x000fe200018e0623 */
[----:B------:R-:W-:Y:S02]  /*101e0*/  MOV R14, R8 ;  /* 0x00000008000e7202 */ /* 0x000fe40000000f00 */
[----:B------:R-:W-:Y:S02]  /*101f0*/  F2FP.F16.F32.PACK_AB R8, R105, R104 ;  /* 0x000000686908723e */ /* 0x000fe400000000ff */
[----:B------:R-:W-:-:S02]  /*10200*/  F2FP.F16.F32.PACK_AB R9, R107, R106 ;  /* 0x0000006a6b09723e */ /* 0x000fc400000000ff */
[----:B------:R-:W-:Y:S01]  /*10210*/  LOP3.LUT R24, R24, R25, RZ, 0x3c, !PT ;  /* 0x0000001918187212 */ /* 0x000fe200078e3cff */
[----:B0-----:R-:W-:Y:S01]  /*10220*/  @P1 IMAD.HI.U32 R5, R40, R47, RZ ;  /* 0x0000002f28051227 */ /* 0x001fe200078e00ff */
[----:B------:R-:W-:Y:S02]  /*10230*/  MOV R64, R42 ;  /* 0x0000002a00407202 */ /* 0x000fe40000000f00 */
[----:B------:R-:W-:Y:S01]  /*10240*/  IADD3 R31, P5, R34, 0x2000, RZ ;  /* 0x00002000221f7810 */ /* 0x000fe20007fbe0ff */
[----:B------:R-:W-:Y:S01]  /*10250*/  IMAD.MOV.U32 R4, RZ, RZ, R40 ;  /* 0x000000ffff047224 */ /* 0x000fe200078e0028 */
[----:B-1----:R-:W-:Y:S01]  /*10260*/  @P1 SHF.R.U32.HI R4, RZ, R46, R5 ;  /* 0x0000002eff041219 */ /* 0x002fe20000011605 */
[----:B------:R-:W-:Y:S01]  /*10270*/  IMAD.U32 R6, RZ, RZ, UR8 ;  /* 0x00000008ff067e24 */ /* 0x000fe2000f8e00ff */
[----:B------:R-:W-:Y:S01]  /*10280*/  ULDC.64 UR8, c[0x0][0xae8] ;  /* 0x0002ba0000087ab9 */ /* 0x000fe20000000a00 */
[----:B------:R-:W-:Y:S01]  /*10290*/  IMAD R45, R44, UR5, RZ ;  /* 0x000000052c2d7c24 */ /* 0x000fe2000f8e02ff */
[--C-:B------:R-:W-:Y:S01]  /*102a0*/  SHF.R.S32.HI R5, RZ, 0x1f, R4.reuse ;  /* 0x0000001fff057819 */ /* 0x100fe20000011404 */
[----:B------:R-:W-:Y:S01]  /*102b0*/  IMAD.MOV R7, RZ, RZ, -R4 ;  /* 0x000000ffff077224 */ /* 0x000fe200078e0a04 */
[----:B------:R-:W-:Y:S01]  /*102c0*/  IADD3 R12, P0, R4, UR6, RZ ;  /* 0x00000006040c7c10 */ /* 0x000fe2000ff1e0ff */
[----:B------:R-:W-:Y:S01]  /*102d0*/  IMAD.X R25, RZ, RZ, R35, P2 ;  /* 0x000000ffff197224 */ /* 0x000fe200010e0623 */
[----:B------:R-:W-:Y:S01]  /*102e0*/  F2FP.F16.F32.PACK_AB R4, R97, R96 ;  /* 0x000000606104723e */ /* 0x000fe200000000ff */
[----:B------:R-:W-:Y:S01]  /*102f0*/  IMAD R11, R44, R7, R40 ;  /* 0x000000072c0b7224 */ /* 0x000fe200078e0228 */
[----:B------:R-:W-:Y:S01]  /*10300*/  IADD3.X R13, R5, UR7, R6, P0, !PT ;  /* 0x00000007050d7c10 */ /* 0x000fe200087fe406 */
[----:B------:R-:W-:Y:S01]  /*10310*/  ULDC.64 UR6, c[0x0][0xb88] ;  /* 0x0002e20000067ab9 */ /* 0x000fe20000000a00 */
[----:B------:R-:W-:-:S02]  /*10320*/  F2FP.F16.F32.PACK_AB R5, R99, R98 ;  /* 0x000000626305723e */ /* 0x000fc400000000ff */
[----:B------:R-:W-:Y:S01]  /*10330*/  SHF.R.S32.HI R10, RZ, 0x1f, R11 ;  /* 0x0000001fff0a7819 */ /* 0x000fe2000001140b */
[----:B------:R-:W-:Y:S01]  /*10340*/  IMAD.WIDE.U32 R12, R11, UR6, R12 ;  /* 0x000000060b0c7c25 */ /* 0x000fe2000f8e000c */
[----:B------:R-:W-:Y:S02]  /*10350*/  F2FP.F16.F32.PACK_AB R6, R101, R100 ;  /* 0x000000646506723e */ /* 0x000fe400000000ff */
[----:B------:R-:W-:Y:S01]  /*10360*/  F2FP.F16.F32.PACK_AB R7, R103, R102 ;  /* 0x000000666707723e */ /* 0x000fe200000000ff */
[----:B------:R-:W-:Y:S01]  /*10370*/  IMAD R10, R10, UR6, RZ ;  /* 0x000000060a0a7c24 */ /* 0x000fe2000f8e02ff */
[----:B------:R-:W-:Y:S02]  /*10380*/  LOP3.LUT P0, RZ, R185, 0x3, RZ, 0xc0, !PT ;  /* 0x00000003b9ff7812 */ /* 0x000fe4000780c0ff */
[----:B------:R-:W-:Y:S01]  /*10390*/  IADD3 R29, P4, R34, 0x3000, RZ ;  /* 0x00003000221d7810 */ /* 0x000fe20007f9e0ff */
[----:B------:R-:W-:Y:S01]  /*103a0*/  IMAD R39, R11, UR7, R10 ;  /* 0x000000070b277c24 */ /* 0x000fe2000f8e020a */
[----:B------:R0:W-:Y:S01]  /*103b0*/  STSM.16.M88.4 [R15], R4 ;  /* 0x000000040f007844 */ /* 0x0001e20000000200 */
[----:B------:R-:W-:Y:S01]  /*103c0*/  ULDC.64 UR6, c[0x0][0xb50] ;  /* 0x0002d40000067ab9 */ /* 0x000fe20000000a00 */
[----:B------:R-:W-:-:S02]  /*103d0*/  F2FP.F16.F32.PACK_AB R10, R109, R108 ;  /* 0x0000006c6d0a723e */ /* 0x000fc400000000ff */
[----:B------:R-:W-:Y:S02]  /*103e0*/  F2FP.F16.F32.PACK_AB R11, R111, R110 ;  /* 0x0000006e6f0b723e */ /* 0x000fe400000000ff */
[----:B------:R-:W-:Y:S02]  /*103f0*/  LEA R40, P3, R12, UR6, 0x2 ;  /* 0x000000060c287c11 */ /* 0x000fe4000f8610ff */
[-C--:B------:R-:W-:Y:S01]  /*10400*/  ISETP.GE.OR P2, PT, R38, R45.reuse, P0 ;  /* 0x0000002d2600720c */ /* 0x080fe20000746670 */
[----:B------:R1:W-:Y:S01]  /*10410*/  STSM.16.M88.4 [R14], R8 ;  /* 0x000000080e007844 */ /* 0x0003e20000000200 */
[----:B------:R-:W-:Y:S01]  /*10420*/  UIMAD UR5, UR12, UR8, URZ ;  /* 0x000000080c0572a4 */ /* 0x000fe2000f8e023f */
[----:B------:R-:W-:Y:S02]  /*10430*/  LOP3.LUT R3, R34, 0x380, RZ, 0xc0, !PT ;  /* 0x0000038022037812 */ /* 0x000fe400078ec0ff */
[----:B------:R-:W-:Y:S01]  /*10440*/  SHFL.IDX PT, R46, R40, 0x1, 0x1c1f ;  /* 0x003c1f00282e7f89 */ /* 0x000fe200000e0000 */
[----:B------:R-:W-:Y:S01]  /*10450*/  LOP3.LUT R30, R31, 0x380, RZ, 0xc0, !PT ;  /* 0x000003801f1e7812 */ /* 0x000fe200078ec0ff */
[----:B0-----:R-:W-:Y:S01]  /*10460*/  VIADD R4, R38, 0x8 ;  /* 0x0000000826047836 */ /* 0x001fe20000000000 */
[----:B------:R-:W-:Y:S01]  /*10470*/  F2FP.F16.F32.PACK_AB R6, R117, R116 ;  /* 0x000000747506723e */ /* 0x000fe200000000ff */
[----:B------:R-:W-:Y:S01]  /*10480*/  IMAD.IADD R5, R13, 0x1, R39 ;  /* 0x000000010d057824 */ /* 0x000fe200078e0227 */
[----:B------:R-:W-:Y:S01]  /*10490*/  F2FP.F16.F32.PACK_AB R7, R119, R118 ;  /* 0x000000767707723e */ /* 0x000fe200000000ff */
[----:B------:R-:W-:Y:S01]  /*104a0*/  SHFL.IDX PT, R38, R40, RZ, 0x1c1f ;  /* 0x001c1fff28267589 */ /* 0x000fe200000e0000 */
[----:B------:R-:W-:-:S02]  /*104b0*/  ISETP.GE.OR P0, PT, R4, R45, P0 ;  /* 0x0000002d0400720c */ /* 0x000fc40000706670 */
[----:B------:R-:W-:Y:S02]  /*104c0*/  LEA.HI.X R41, R12, UR7, R5, 0x2, P3 ;  /* 0x000000070c297c11 */ /* 0x000fe400098f1405 */
[----:B------:R-:W-:Y:S02]  /*104d0*/  F2FP.F16.F32.PACK_AB R4, R113, R112 ;  /* 0x000000707104723e */ /* 0x000fe400000000ff */
[----:B------:R-:W-:Y:S01]  /*104e0*/  F2FP.F16.F32.PACK_AB R5, R115, R114 ;  /* 0x000000727305723e */ /* 0x000fe200000000ff */
[----:B------:R-:W0:Y:S01]  /*104f0*/  SHFL.IDX PT, R39, R41, RZ, 0x1c1f ;  /* 0x001c1fff29277589 */ /* 0x000e2200000e0000 */
[----:B------:R-:W-:Y:S02]  /*10500*/  F2FP.F16.F32.PACK_AB R12, R121, R120 ;  /* 0x00000078790c723e */ /* 0x000fe400000000ff */
[----:B------:R-:W-:Y:S01]  /*10510*/  F2FP.F16.F32.PACK_AB R13, R123, R122 ;  /* 0x0000007a7b0d723e */ /* 0x000fe200000000ff */
[----:B------:R-:W-:Y:S01]  /*10520*/  STSM.16.M88.4 [R58], R4 ;  /* 0x000000043a007844 */ /* 0x000fe20000000200 */
[----:B-1----:R-:W-:-:S02]  /*10530*/  F2FP.F16.F32.PACK_AB R14, R125, R124 ;  /* 0x0000007c7d0e723e */ /* 0x002fc400000000ff */
[----:B------:R-:W-:Y:S01]  /*10540*/  F2FP.F16.F32.PACK_AB R15, R127, R126 ;  /* 0x0000007e7f0f723e */ /* 0x000fe200000000ff */
[----:B------:R-:W1:Y:S01]  /*10550*/  SHFL.IDX PT, R47, R41, 0x1, 0x1c1f ;  /* 0x003c1f00292f7f89 */ /* 0x000e6200000e0000 */
[----:B------:R-:W-:Y:S02]  /*10560*/  F2FP.F16.F32.PACK_AB R8, R129, R128 ;  /* 0x000000808108723e */ /* 0x000fe400000000ff */
[----:B------:R-:W-:Y:S01]  /*10570*/  F2FP.F16.F32.PACK_AB R9, R131, R130 ;  /* 0x000000828309723e */ /* 0x000fe200000000ff */
[----:B------:R-:W-:Y:S01]  /*10580*/  STSM.16.M88.4 [R57], R12 ;  /* 0x0000000c39007844 */ /* 0x000fe20000000200 */
[----:B------:R-:W-:Y:S02]  /*10590*/  F2FP.F16.F32.PACK_AB R10, R133, R132 ;  /* 0x00000084850a723e */ /* 0x000fe400000000ff */
[----:B------:R-:W-:Y:S01]  /*105a0*/  F2FP.F16.F32.PACK_AB R11, R135, R134 ;  /* 0x00000086870b723e */ /* 0x000fe200000000ff */
[----:B------:R-:W-:Y:S01]  /*105b0*/  UIMAD UR5, UR37, UR9, UR5 ;  /* 0x00000009250572a4 */ /* 0x000fe2000f8e0205 */
[----:B------:R-:W-:-:S02]  /*105c0*/  LOP3.LUT R28, R29, 0x380, RZ, 0xc0, !PT ;  /* 0x000003801d1c7812 */ /* 0x000fc400078ec0ff */
[----:B------:R-:W-:Y:S01]  /*105d0*/  SHF.R.U64 R3, R3, 0x3, RZ ;  /* 0x0000000303037819 */ /* 0x000fe200000012ff */
[----:B------:R-:W-:Y:S01]  /*105e0*/  STSM.16.M88.4 [R56], R8 ;  /* 0x0000000838007844 */ /* 0x000fe20000000200 */
[----:B------:R-:W-:Y:S01]  /*105f0*/  UIMAD.WIDE.U32 UR6, UR37, UR8, URZ ;  /* 0x00000008250672a5 */ /* 0x000fe2000f8e003f */
[----:B------:R-:W-:Y:S02]  /*10600*/  SHF.R.U64 R30, R30, 0x3, RZ ;  /* 0x000000031e1e7819 */ /* 0x000fe400000012ff */
[----:B------:R2:W-:Y:S01]  /*10610*/  STSM.16.M88.4 [R65], R136 ;  /* 0x0000008841007844 */ /* 0x0005e20000000200 */
[----:B------:R-:W-:Y:S01]  /*10620*/  UIMAD UR8, UR13, UR10, URZ ;  /* 0x0000000a0d0872a4 */ /* 0x000fe2000f8e023f */
[----:B------:R-:W-:Y:S02]  /*10630*/  SHF.R.U64 R28, R28, 0x3, RZ ;  /* 0x000000031c1c7819 */ /* 0x000fe400000012ff */
[----:B------:R-:W-:Y:S01]  /*10640*/  STSM.16.M88.4 [R64], R144 ;  /* 0x0000009040007844 */ /* 0x000fe20000000200 */
[----:B------:R-:W-:Y:S01]  /*10650*/  UIADD3 UR7, UR7, UR5, URZ ;  /* 0x0000000507077290 */ /* 0x000fe2000fffe03f */
[----:B------:R-:W-:Y:S01]  /*10660*/  LOP3.LUT R34, R3, R34, RZ, 0x3c, !PT ;  /* 0x0000002203227212 */ /* 0x000fe200078e3cff */
[----:B------:R-:W-:Y:S01]  /*10670*/  BAR.SYNC.DEFER_BLOCKING 0x1, 0x100 ;  /* 0x0044000000007b1d */ /* 0x000fe20000010000 */
[----:B------:R-:W-:-:S07]  /*10680*/  LOP3.LUT R30, R30, R31, RZ, 0x3c, !PT ;  /* 0x0000001f1e1e7212 */ /* 0x000fce00078e3cff */
[----:B--2---:R-:W2:Y:S01]  /*10690*/  @P1 LDC R65, c[0x0][0xbec] ;  /* 0x0002fb00ff411b82 */ /* 0x004ea20000000800 */
[----:B------:R-:W-:Y:S01]  /*106a0*/  UIMAD UR5, UR43, UR11, UR8 ;  /* 0x0000000b2b0572a4 */ /* 0x000fe2000f8e0208 */
[--C-:B------:R-:W-:Y:S01]  /*106b0*/  IMAD.X R3, RZ, RZ, R35.reuse, P6 ;  /* 0x000000ffff037224 */ /* 0x100fe200030e0623 */
[----:B------:R-:W-:Y:S01]  /*106c0*/  UIMAD.WIDE.U32 UR6, UR43, UR10, UR6 ;  /* 0x0000000a2b0672a5 */ /* 0x000fe2000f8e0006 */
[----:B------:R-:W-:Y:S01]  /*106d0*/  LOP3.LUT R28, R28, R29, RZ, 0x3c, !PT ;  /* 0x0000001d1c1c7212 */ /* 0x000fe200078e3cff */
[--C-:B------:R-:W-:Y:S01]  /*106e0*/  IMAD.X R31, RZ, RZ, R35.reuse, P5 ;  /* 0x000000ffff1f7224 */ /* 0x100fe200028e0623 */
[----:B------:R-:W-:Y:S01]  /*106f0*/  ULDC.64 UR8, c[0x0][0xae0] ;  /* 0x0002b80000087ab9 */ /* 0x000fe20000000a00 */
[----:B0-----:R0:W-:Y:S01]  /*10700*/  @!P2 ST.E desc[UR50][R38.64], R36 ;  /* 0x000000242600a985 */ /* 0x0011e2000c101932 */
[----:B------:R-:W-:Y:S01]  /*10710*/  UIADD3 UR5, UR7, UR5, URZ ;  /* 0x0000000507057290 */ /* 0x000fe2000fffe03f */
[----:B------:R-:W-:Y:S02]  /*10720*/  IMAD.X R29, RZ, RZ, R35, P4 ;  /* 0x000000ffff1d7224 */ /* 0x000fe400020e0623 */
[----:B-1----:R1:W-:Y:S04]  /*10730*/  @!P0 ST.E desc[UR50][R46.64], R0 ;  /* 0x000000002e008985 */ /* 0x0023e8000c101932 */
[----:B------:R3:W5:Y:S01]  /*10740*/  LD.E.128 R12, desc[UR50][R20.64] ;  /* 0x00000032140c7980 */ /* 0x000762000c101d00 */
[----:B0-----:R-:W0:Y:S03]  /*10750*/  @P1 LDC R39, c[0x0][0xbf0] ;  /* 0x0002fc00ff271b82 */ /* 0x001e260000000800 */
[----:B------:R4:W5:Y:S01]  /*10760*/  LD.E.128 R56, desc[UR50][R24.64] ;  /* 0x0000003218387980 */ /* 0x000962000c101d00 */
[----:B-1----:R-:W-:-:S03]  /*10770*/  IMAD R0, R22, 0x20, R184 ;  /* 0x0000002016007824 */ /* 0x002fc600078e02b8 */
[----:B------:R1:W5:Y:S01]  /*10780*/  LD.E.128 R8, desc[UR50][R2.64] ;  /* 0x0000003202087980 */ /* 0x000362000c101d00 */
[----:B---3--:R-:W-:-:S03]  /*10790*/  VIADD R20, R0, UR36 ;  /* 0x0000002400147c36 */ /* 0x008fc60008000000 */
[----:B------:R-:W5:Y:S01]  /*107a0*/  LD.E.128 R52, desc[UR50][R34.64] ;  /* 0x0000003222347980 */ /* 0x000f62000c101d00 */
[----:B--2---:R-:W-:-:S03]  /*107b0*/  @P1 IMAD.HI.U32 R0, R20, R65, RZ ;  /* 0x0000004114001227 */ /* 0x004fc600078e00ff */
[----:B------:R-:W5:Y:S01]  /*107c0*/  LD.E.128 R48, desc[UR50][R32.64] ;  /* 0x0000003220307980 */ /* 0x000f62000c101d00 */
[----:B------:R-:W-:-:S03]  /*107d0*/  IMAD.MOV.U32 R21, RZ, RZ, R20 ;  /* 0x000000ffff157224 */ /* 0x000fc600078e0014 */
[----:B------:R-:W5:Y:S04]  /*107e0*/  LD.E.128 R40, desc[UR50][R30.64] ;  /* 0x000000321e287980 */ /* 0x000f68000c101d00 */
[----:B------:R-:W5:Y:S01]  /*107f0*/  LD.E.128 R4, desc[UR50][R28.64] ;  /* 0x000000321c047980 */ /* 0x000f62000c101d00 */
[----:B0-----:R-:W-:-:S03]  /*10800*/  @P1 SHF.R.U32.HI R21, RZ, R39, R0 ;  /* 0x00000027ff151219 */ /* 0x001fc60000011600 */
[----:B------:R0:W5:Y:S01]  /*10810*/  LD.E.128 R60, desc[UR50][R26.64] ;  /* 0x000000321a3c7980 */ /* 0x000162000c101d00 */
[--C-:B------:R-:W-:Y:S01]  /*10820*/  SHF.R.S32.HI R0, RZ, 0x1f, R21.reuse ;  /* 0x0000001fff007819 */ /* 0x100fe20000011415 */
[----:B----4-:R-:W-:Y:S01]  /*10830*/  IMAD.MOV R25, RZ, RZ, -R21 ;  /* 0x000000ffff197224 */ /* 0x010fe200078e0a15 */
[----:B------:R-:W-:Y:S01]  /*10840*/  @!PT LDS RZ, [RZ] ;  /* 0x00000000fffff984 */ /* 0x000fe20000000800 */
[----:B------:R-:W-:Y:S01]  /*10850*/  @!PT LDS RZ, [RZ] ;  /* 0x00000000fffff984 */ /* 0x000fe20000000800 */
[----:B------:R-:W-:Y:S01]  /*10860*/  @!PT LDS RZ, [RZ] ;  /* 0x00000000fffff984 */ /* 0x000fe20000000800 */
[----:B------:R-:W-:Y:S01]  /*10870*/  @!PT LDS RZ, [RZ] ;  /* 0x00000000fffff984 */ /* 0x000fe20000000800 */
[----:B------:R2:W-:Y:S06]  /*10880*/  MEMBAR.ALL.CTA ;  /* 0x0000000000007992 */ /* 0x0005ec0000008000 */
[----:B--2---:R-:W2:Y:S01]  /*10890*/  FENCE.VIEW.ASYNC.S ;  /* 0x00000000000073c6 */ /* 0x004ea20000000000 */
[----:B-1----:R-:W-:-:S02]  /*108a0*/  IMAD.U32 R3, RZ, RZ, UR7 ;  /* 0x00000007ff037e24 */ /* 0x002fc4000f8e00ff */
[----:B------:R-:W-:Y:S02]  /*108b0*/  IMAD R0, R0, UR8, RZ ;  /* 0x0000000800007c24 */ /* 0x000fe4000f8e02ff */
[----:B------:R-:W-:Y:S02]  /*108c0*/  IMAD R25, R44, R25, R20 ;  /* 0x000000192c197224 */ /* 0x000fe400078e0214 */
[----:B------:R-:W-:Y:S01]  /*108d0*/  IMAD.U32 R2, RZ, RZ, UR6 ;  /* 0x00000006ff027e24 */ /* 0x000fe2000f8e00ff */
[----:B------:R-:W-:Y:S01]  /*108e0*/  ULDC.64 UR6, c[0x0][0xad8] ;  /* 0x0002b60000067ab9 */ /* 0x000fe20000000a00 */
[----:B------:R-:W-:Y:S02]  /*108f0*/  IMAD.U32 R3, RZ, RZ, UR5 ;  /* 0x00000005ff037e24 */ /* 0x000fe4000f8e00ff */
[C---:B0-----:R-:W-:Y:S01]  /*10900*/  IMAD R27, R21.reuse, UR9, R0 ;  /* 0x00000009151b7c24 */ /* 0x041fe2000f8e0200 */
        /* <DEDUP_REMOVED lines=17> */
[----:B--2---:R0:W1:Y:S01]  /*10a20*/  SHFL.IDX PT, R20, R24, RZ, 0x181f ;  /* 0x00181fff18147589 */ /* 0x00406200000e0000 */
[----:B------:R-:W-:Y:S01]  /*10a30*/  ISETP.GE.AND P1, PT, R0, R45, PT ;  /* 0x0000002d0000720c */ /* 0x000fe20003f26270 */
[----:B------:R-:W-:Y:S01]  /*10a40*/  BSSY B1, `(.L_x_7872) ;  /* 0x000000d000017945 */ /* 0x000fe20003800000 */
[----:B------:R0:W-:Y:S01]  /*10a50*/  SYNCS.ARRIVE.TRANS64.RED.A1T0 RZ, [R37+URZ], RZ ;  /* 0x000000ff25ff79a7 */ /* 0x0001e2000810043f */
[----:B------:R0:W2:Y:S02]  /*10a60*/  SHFL.IDX PT, R0, R25, RZ, 0x181f ;  /* 0x00181fff19007589 */ /* 0x0000a400000e0000 */
[----:B------:R-:W-:Y:S08]  /*10a70*/  @P2 BRA `(.L_x_7873) ;  /* 0x0000000000242947 */ /* 0x000ff00003800000 */
[----:B------:R-:W-:Y:S02]  /*10a80*/  ULDC UR5, c[0x0][0xac8] ;  /* 0x0002b20000057ab9 */ /* 0x000fe40000000800 */
        /* <DEDUP_REMOVED lines=8> */
.L_x_7873:
[----:B------:R-:W-:Y:S05]  /*10b10*/  BSYNC B1 ;  /* 0x0000000000017941 */ /* 0x000fea0003800000 */
.L_x_7872:
[----:B--2---:R2:W4:Y:S01]  /*10b20*/  SHFL.IDX PT, R0, R25, 0x1, 0x181f ;  /* 0x00381f0019007f89 */ /* 0x00452200000e0000 */
[----:B------:R-:W-:Y:S03]  /*10b30*/  BSSY B1, `(.L_x_7874) ;  /* 0x000000c000017945 */ /* 0x000fe60003800000 */
[----:B-1-3--:R2:W1:Y:S01]  /*10b40*/  SHFL.IDX PT, R20, R24, 0x1, 0x181f ;  /* 0x00381f0018147f89 */ /* 0x00a46200000e0000 */
[----:B------:R-:W-:Y:S05]  /*10b50*/  @P0 BRA `(.L_x_7875) ;  /* 0x0000000000240947 */ /* 0x000fea0003800000 */
[----:B------:R-:W-:Y:S02]  /*10b60*/  ULDC UR5, c[0x0][0xac8] ;  /* 0x0002b20000057ab9 */ /* 0x000fe40000000800 */
[----:B------:R-:W-:Y:S02]  /*10b70*/  ISETP.GE.AND P3, PT, R18, UR5, PT ;  /* 0x0000000512007c0c */ /* 0x000fe4000bf66270 */
[----:B------:R-:W-:-:S11]  /*10b80*/  ISETP.GE.AND P4, PT, R19, UR5, PT ;  /* 0x0000000513007c0c */ /* 0x000fd6000bf86270 */
[CC--:B-1----:R-:W-:Y:S02]  /*10b90*/  @!P3 LEA R2, P0, R18.reuse, R20.reuse, 0x1 ;  /* 0x000000141202b211 */ /* 0x0c2fe400078008ff */
[C---:B------:R-:W-:Y:S02]  /*10ba0*/  @!P4 LEA R20, P2, R19.reuse, R20, 0x1 ;  /* 0x000000141314c211 */ /* 0x040fe400078408ff */
[-C--:B----4-:R-:W-:Y:S02]  /*10bb0*/  @!P3 LEA.HI.X R3, R18, R0.reuse, R190, 0x1, P0 ;  /* 0x000000001203b211 */ /* 0x090fe400000f0cbe */
[----:B------:R-:W-:-:S03]  /*10bc0*/  @!P4 LEA.HI.X R21, R19, R0, R189, 0x1, P2 ;  /* 0x000000001315c211 */ /* 0x000fc600010f0cbd */
[----:B-----5:R3:W-:Y:S04]  /*10bd0*/  @!P3 ST.E.128 desc[UR50][R2.64], R48 ;  /* 0x000000300200b985 */ /* 0x0207e8000c101d32 */
[----:B------:R3:W-:Y:S02]  /*10be0*/  @!P4 ST.E.128 desc[UR50][R20.64], R56 ;  /* 0x000000381400c985 */ /* 0x0007e4000c101d32 */
.L_x_7875:
[----:B------:R-:W-:Y:S05]  /*10bf0*/  BSYNC B1 ;  /* 0x0000000000017941 */ /* 0x000fea0003800000 */
.L_x_7874:
[----:B----4-:R4:W0:Y:S01]  /*10c00*/  SHFL.IDX PT, R0, R25, 0x2, 0x181f ;  /* 0x00581f0019007f89 */ /* 0x01082200000e0000 */
        /* <DEDUP_REMOVED lines=8> */
[-C--:B0-----:R-:W-:Y:S02]  /*10c90*/  @!P2 LEA.HI.X R3, R18, R0.reuse, R190, 0x1, P0 ;  /* 0x000000001203a211 */ /* 0x081fe400000f0cbe */
[----:B------:R-:W-:-:S03]  /*10ca0*/  @!P3 LEA.HI.X R21, R19, R0, R189, 0x1, P1 ;  /* 0x000000001315b211 */ /* 0x000fc600008f0cbd */
[----:B-----5:R3:W-:Y:S04]  /*10cb0*/  @!P2 ST.E.128 desc[UR50][R2.64], R40 ;  /* 0x000000280200a985 */ /* 0x0207e8000c101d32 */
[----:B------:R3:W-:Y:S02]  /*10cc0*/  @!P3 ST.E.128 desc[UR50][R20.64], R12 ;  /* 0x0000000c1400b985 */ /* 0x0007e4000c101d32 */
.L_x_7877:
[----:B------:R-:W-:Y:S05]  /*10cd0*/  BSYNC B1 ;  /* 0x0000000000017941 */ /* 0x000fea0003800000 */
.L_x_7876:
[----:B0-----:R-:W-:Y:S01]  /*10ce0*/  VIADD R0, R26, 0x60 ;  /* 0x000000601a007836 */ /* 0x001fe20000000000 */
[----:B--2-4-:R-:W0:Y:S04]  /*10cf0*/  SHFL.IDX PT, R25, R25, 0x3, 0x181f ;  /* 0x00781f0019197f89 */ /* 0x014e2800000e0000 */
[----:B------:R-:W-:Y:S01]  /*10d00*/  ISETP.GE.AND P0, PT, R0, R45, PT ;  /* 0x0000002d0000720c */ /* 0x000fe20003f06270 */
[----:B------:R-:W2:-:S12]  /*10d10*/  SHFL.IDX PT, R24, R24, 0x3, 0x181f ;  /* 0x00781f0018187f89 */ /* 0x000e9800000e0000 */
[----:B------:R-:W-:Y:S05]  /*10d20*/  @P0 BRA `(.L_x_7878) ;  /* 0x0000000800800947 */ /* 0x000fea0003800000 */
[----:B------:R-:W-:Y:S02]  /*10d30*/  ULDC UR5, c[0x0][0xac8] ;  /* 0x0002b20000057ab9 */ /* 0x000fe40000000800 */
[----:B------:R-:W-:-:S13]  /*10d40*/  ISETP.GE.AND P1, PT, R18, UR5, PT ;  /* 0x0000000512007c0c */ /* 0x000fda000bf26270 */
[----:B--23--:R-:W-:-:S04]  /*10d50*/  @!P1 LEA R2, P0, R18, R24, 0x1 ;  /* 0x0000001812029211 */ /* 0x00cfc800078008ff */
[----:B0-----:R-:W-:Y:S02]  /*10d60*/  @!P1 LEA.HI.X R3, R18, R25, R190, 0x1, P0 ;  /* 0x0000001912039211 */ /* 0x001fe400000f0cbe */
[----:B------:R-:W-:-:S03]  /*10d70*/  ISETP.GE.AND P0, PT, R19, UR5, PT ;  /* 0x0000000513007c0c */ /* 0x000fc6000bf06270 */
[----:B-----5:R0:W-:Y:S10]  /*10d80*/  @!P1 ST.E.128 desc[UR50][R2.64], R4 ;  /* 0x0000000402009985 */ /* 0x0201f4000c101d32 */
[----:B------:R-:W-:Y:S05]  /*10d90*/  @P0 BRA `(.L_x_7878) ;  /* 0x0000000800640947 */ /* 0x000fea0003800000 */
[----:B0-----:R-:W-:-:S04]  /*10da0*/  LEA R2, P0, R19, R24, 0x1 ;  /* 0x0000001813027211 */ /* 0x001fc800078008ff */
[----:B------:R-:W-:-:S05]  /*10db0*/  LEA.HI.X R3, R19, R25, R189, 0x1, P0 ;  /* 0x0000001913037211 */ /* 0x000fca00000f0cbd */
[----:B------:R0:W-:Y:S01]  /*10dc0*/  ST.E.128 desc[UR50][R2.64], R8 ;  /* 0x0000000802007985 */ /* 0x0001e2000c101d32 */
[----:B------:R-:W-:Y:S05]  /*10dd0*/  BRA `(.L_x_7878) ;  /* 0x0000000800547947 */ /* 0x000fea0003800000 */
.L_x_7871:
[----:B------:R-:W0:Y:S01]  /*10de0*/  LDC R8, c[0x0][0xbe8] ;  /* 0x0002fa00ff087b82 */ /* 0x000e220000000800 */
[----:B------:R-:W-:Y:S01]  /*10df0*/  ISETP.GE.AND P0, PT, R191, 0x80, PT ;  /* 0x00000080bf00780c */ /* 0x000fe20003f06270 */
[----:B------:R-:W-:Y:S01]  /*10e00*/  USHF.R.S32.HI UR8, URZ, 0x1f, UR37 ;  /* 0x0000001f3f087899 */ /* 0x000fe20008011425 */
[----:B------:R-:W-:Y:S01]  /*10e10*/  BSSY B1, `(.L_x_7879) ;  /* 0x000002f000017945 */ /* 0x000fe20003800000 */
[----:B------:R-:W-:Y:S01]  /*10e20*/  USHF.R.S32.HI UR9, URZ, 0x1f, UR43 ;  /* 0x0000001f3f097899 */ /* 0x000fe2000801142b */
[----:B------:R-:W-:Y:S01]  /*10e30*/  IMAD R6, R22, 0x20, R184 ;  /* 0x0000002016067824 */ /* 0x000fe200078e02b8 */
        /* <DEDUP_REMOVED lines=14> */
[----:B------:R-:W-:Y:S01]  /*10f20*/  IMAD.MOV.U32 R2, RZ, RZ, R4 ;  /* 0x000000ffff027224 */ /* 0x000fe200078e0004 */
[----:B------:R-:W-:Y:S02]  /*10f30*/  UIMAD UR5, UR8, UR10, URZ ;  /* 0x0000000a080572a4 */ /* 0x000fe4000f8e023f */
[----:B------:R-:W-:Y:S02]  /*10f40*/  UIMAD.WIDE.U32 UR6, UR37, UR10, URZ ;  /* 0x0000000a250672a5 */ /* 0x000fe4000f8e003f */
[----:B------:R-:W-:-:S03]  /*10f50*/  UIMAD UR5, UR37, UR11, UR5 ;  /* 0x0000000b250572a4 */ /* 0x000fc6000f8e0205 */
[----:B------:R-:W-:Y:S01]  /*10f60*/  ULDC.64 UR10, c[0x0][0xb98] ;  /* 0x0002e600000a7ab9 */ /* 0x000fe20000000a00 */
[----:B------:R-:W-:Y:S02]  /*10f70*/  UIADD3 UR7, UR7, UR5, URZ ;  /* 0x0000000507077290 */ /* 0x000fe4000fffe03f */
[----:B------:R-:W2:Y:S01]  /*10f80*/  @P0 LDC R5, c[0x0][0xbec] ;  /* 0x0002fb00ff050b82 */ /* 0x000ea20000000800 */
[----:B------:R-:W-:Y:S02]  /*10f90*/  UIMAD UR5, UR9, UR10, URZ ;  /* 0x0000000a090572a4 */ /* 0x000fe4000f8e023f */
[----:B------:R-:W-:Y:S02]  /*10fa0*/  UIMAD.WIDE.U32 UR6, UR43, UR10, UR6 ;  /* 0x0000000a2b0672a5 */ /* 0x000fe4000f8e0006 */
[----:B------:R-:W-:-:S03]  /*10fb0*/  UIMAD UR5, UR43, UR11, UR5 ;  /* 0x0000000b2b0572a4 */ /* 0x000fc6000f8e0205 */
[----:B------:R-:W3:Y:S01]  /*10fc0*/  @P0 LDC R7, c[0x0][0xbf0] ;  /* 0x0002fc00ff070b82 */ /* 0x000ee20000000800 */
        /* <DEDUP_REMOVED lines=19> */
.L_x_7880:
[----:B------:R-:W-:Y:S05]  /*11100*/  BSYNC B1 ;  /* 0x0000000000017941 */ /* 0x000fea0003800000 */
.L_x_7879:
[----:B------:R-:W-:Y:S01]  /*11110*/  ULDC.64 UR10, c[0x0][0xae8] ;  /* 0x0002ba00000a7ab9 */ /* 0x000fe20000000a00 */
[----:B------:R-:W-:Y:S01]  /*11120*/  VIADD R6, R6, UR36 ;  /* 0x0000002406067c36 */ /* 0x000fe20008000000 */
[----:B------:R-:W-:Y:S01]  /*11130*/  UIMAD UR5, UR8, UR10, URZ ;  /* 0x0000000a080572a4 */ /* 0x000fe2000f8e023f */
[----:B------:R-:W-:Y:S01]  /*11140*/  BSSY B1, `(.L_x_7881) ;  /* 0x0000034000017945 */ /* 0x000fe20003800000 */
[----:B------:R-:W-:Y:S01]  /*11150*/  UIMAD.WIDE.U32 UR6, UR37, UR10, URZ ;  /* 0x0000000a250672a5 */ /* 0x000fe2000f8e003f */
[----:B0-----:R-:W-:Y:S01]  /*11160*/  @P1 IMAD.HI.U32 R0, R6, R9, RZ ;  /* 0x0000000906001227 */ /* 0x001fe200078e00ff */
[----:B------:R-:W-:-:S03]  /*11170*/  UIMAD UR5, UR37, UR11, UR5 ;  /* 0x0000000b250572a4 */ /* 0x000fc6000f8e0205 */
[----:B------:R-:W-:Y:S01]  /*11180*/  ULDC.64 UR10, c[0x0][0xaf0] ;  /* 0x0002bc00000a7ab9 */ /* 0x000fe20000000a00 */
[----:B------:R-:W-:Y:S01]  /*11190*/  UIADD3 UR7, UR7, UR5, URZ ;  /* 0x0000000507077290 */ /* 0x000fe2000fffe03f */
[----:B--2---:R-:W-:Y:S01]  /*111a0*/  IMAD.MOV.U32 R5, RZ, RZ, R6 ;  /* 0x000000ffff057224 */ /* 0x004fe200078e0006 */
[----:B------:R-:W-:Y:S01]  /*111b0*/  UIMAD UR5, UR9, UR10, URZ ;  /* 0x0000000a090572a4 */ /* 0x000fe2000f8e023f */
[----:B-1----:R-:W-:Y:S01]  /*111c0*/  @P1 SHF.R.U32.HI R5, RZ, R11, R0 ;  /* 0x0000000bff051219 */ /* 0x002fe20000011600 */
        /* <DEDUP_REMOVED lines=34> */
[----:B------:R-:W-:Y:S02]  /*113f0*/  ULDC UR5, c[0x0][0xac8] ;  /* 0x0002b20000057ab9 */ /* 0x000fe40000000800 */
[----:B------:R-:W-:Y:S02]  /*11400*/  ISETP.GE.AND P4, PT, R18, UR5, PT ;  /* 0x0000000512007c0c */ /* 0x000fe4000bf86270 */
[----:B------:R-:W-:-:S11]  /*11410*/  ISETP.GE.AND P5, PT, R19, UR5, PT ;  /* 0x0000000513007c0c */ /* 0x000fd6000bfa6270 */
[CC--:B-1----:R-:W-:Y:S02]  /*11420*/  @!P4 LEA R10, P2, R18.reuse, R2.reuse, 0x1 ;  /* 0x00000002120ac211 */ /* 0x0c2fe400078408ff */
[C---:B------:R-:W-:Y:S02]  /*11430*/  @!P5 LEA R2, P3, R19.reuse, R2, 0x1 ;  /* 0x000000021302d211 */ /* 0x040fe400078608ff */
[-C--:B--2---:R-:W-:Y:S02]  /*11440*/  @!P4 LEA.HI.X R11, R18, R0.reuse, R190, 0x1, P2 ;  /* 0x00000000120bc211 */ /* 0x084fe400010f0cbe */
[----:B------:R-:W-:-:S03]  /*11450*/  @!P5 LEA.HI.X R3, R19, R0, R189, 0x1, P3 ;  /* 0x000000001303d211 */ /* 0x000fc600018f0cbd */
[----:B------:R3:W-:Y:S04]  /*11460*/  @!P4 ST.E.128 desc[UR50][R10.64], RZ ;  /* 0x000000ff0a00c985 */ /* 0x0007e8000c101d32 */
[----:B------:R3:W-:Y:S02]  /*11470*/  @!P5 ST.E.128 desc[UR50][R2.64], RZ ;  /* 0x000000ff0200d985 */ /* 0x0007e4000c101d32 */
.L_x_7882:
[----:B------:R-:W-:Y:S05]  /*11480*/  BSYNC B1 ;  /* 0x0000000000017941 */ /* 0x000fea0003800000 */
.L_x_7881:
        /* <DEDUP_REMOVED lines=11> */
[----:B------:R3:W-:Y:S04]  /*11540*/  @!P3 ST.E.128 desc[UR50][R10.64], RZ ;  /* 0x000000ff0a00b985 */ /* 0x0007e8000c101d32 */
[----:B------:R3:W-:Y:S02]  /*11550*/  @!P4 ST.E.128 desc[UR50][R2.64], RZ ;  /* 0x000000ff0200c985 */ /* 0x0007e4000c101d32 */
.L_x_7884:
[----:B------:R-:W-:Y:S05]  /*11560*/  BSYNC B1 ;  /* 0x0000000000017941 */ /* 0x000fea0003800000 */
.L_x_7883:
        /* <DEDUP_REMOVED lines=11> */
[----:B------:R3:W-:Y:S04]  /*11620*/  @!P2 ST.E.128 desc[UR50][R10.64], RZ ;  /* 0x000000ff0a00a985 */ /* 0x0007e8000c101d32 */
[----:B------:R3:W-:Y:S02]  /*11630*/  @!P3 ST.E.128 desc[UR50][R2.64], RZ ;  /* 0x000000ff0200b985 */ /* 0x0007e4000c101d32 */
.L_x_7886:
[----:B------:R-:W-:Y:S05]  /*11640*/  BSYNC B1 ;  /* 0x0000000000017941 */ /* 0x000fea0003800000 */
.L_x_7885:
[----:B---3--:R-:W-:Y:S01]  /*11650*/  VIADD R3, R6, 0x60 ;  /* 0x0000006006037836 */ /* 0x008fe20000000000 */
[----:B0-----:R0:W3:Y:S04]  /*11660*/  SHFL.IDX PT, R0, R5, 0x3, 0x181f ;  /* 0x00781f0005007f89 */ /* 0x0010e800000e0000 */
[----:B------:R-:W-:Y:S01]  /*11670*/  ISETP.GE.AND P0, PT, R3, R9, PT ;  /* 0x000000090300720c */ /* 0x000fe20003f06270 */
[----:B-1----:R0:W1:-:S12]  /*11680*/  SHFL.IDX PT, R2, R4, 0x3, 0x181f ;  /* 0x00781f0004027f89 */ /* 0x00205800000e0000 */
[----:B0-----:R-:W-:Y:S05]  /*11690*/  @P0 BRA `(.L_x_7878) ;  /* 0x0000000000240947 */ /* 0x001fea0003800000 */
[----:B------:R-:W-:Y:S02]  /*116a0*/  ULDC UR5, c[0x0][0xac8] ;  /* 0x0002b20000057ab9 */ /* 0x000fe40000000800 */
[----:B------:R-:W-:Y:S02]  /*116b0*/  ISETP.GE.AND P2, PT, R18, UR5, PT ;  /* 0x0000000512007c0c */ /* 0x000fe4000bf46270 */
[----:B------:R-:W-:-:S11]  /*116c0*/  ISETP.GE.AND P3, PT, R19, UR5, PT ;  /* 0x0000000513007c0c */ /* 0x000fd6000bf66270 */
[CC--:B-12-4-:R-:W-:Y:S02]  /*116d0*/  @!P2 LEA R4, P0, R18.reuse, R2.reuse, 0x1 ;  /* 0x000000021204a211 */ /* 0x0d6fe400078008ff */
[C---:B------:R-:W-:Y:S02]  /*116e0*/  @!P3 LEA R2, P1, R19.reuse, R2, 0x1 ;  /* 0x000000021302b211 */ /* 0x040fe400078208ff */
[-C--:B---3--:R-:W-:Y:S02]  /*116f0*/  @!P2 LEA.HI.X R5, R18, R0.reuse, R190, 0x1, P0 ;  /* 0x000000001205a211 */ /* 0x088fe400000f0cbe */
[----:B------:R-:W-:-:S03]  /*11700*/  @!P3 LEA.HI.X R3, R19, R0, R189, 0x1, P1 ;  /* 0x000000001303b211 */ /* 0x000fc600008f0cbd */
[----:B------:R0:W-:Y:S04]  /*11710*/  @!P2 ST.E.128 desc[UR50][R4.64], RZ ;  /* 0x000000ff0400a985 */ /* 0x0001e8000c101d32 */
[----:B------:R0:W-:Y:S02]  /*11720*/  @!P3 ST.E.128 desc[UR50][R2.64], RZ ;  /* 0x000000ff0200b985 */ /* 0x0001e4000c101d32 */
.L_x_7878:
[----:B------:R-:W-:Y:S05]  /*11730*/  BSYNC B0 ;  /* 0x0000000000007941 */ /* 0x000fea0003800000 */
.L_x_7870:
[----:B------:R-:W-:Y:S02]  /*11740*/  ULDC UR5, c[0x0][0xc38] ;  /* 0x00030e0000057ab9 */ /* 0x000fe40000000800 */
[----:B------:R-:W-:-:S06]  /*11750*/  UISETP.GE.AND UP0, UPT, UR4, UR5, UPT ;  /* 0x000000050400728c */ /* 0x000fcc000bf06270 */
[----:B------:R-:W-:-:S13]  /*11760*/  PLOP3.LUT P0, PT, PT, PT, UP0, 0x80, 0x0 ;  /* 0x000000000000781c */ /* 0x000fda0003f0f008 */
[----:B------:R-:W-:Y:S05]  /*11770*/  @!P0 BRA `(.L_x_7887) ;  /* 0xfffffef400888947 */ /* 0x000fea000383ffff */
[----:B------:R-:W-:Y:S05]  /*11780*/  EXIT ;  /* 0x000000000000794d */ /* 0x000fea0003800000 */
.L_x_7789:
[----:B------:R-:W-:-:S08]  /*11790*/  NOP ;  /* 0x0000000000007918 */ /* 0x000fd00000000000 */
[----:B------:R-:W0:-:S00]  /*117a0*/  USETMAXREG.DEALLOC.CTAPOOL 0x18 ;  /* 0x00000018000079c8 */ /* 0x000e0000080e0500 */
        /* <DEDUP_REMOVED lines=27> */
[----:B------:R-:W-:Y:S01]  /*11960*/  IMAD.SHL.U32 R2, R5, 0x8, RZ ;  /* 0x0000000805027824 */ /* 0x000fe200078e00ff */
[----:B------:R-:W-:-:S04]  /*11970*/  LOP3.LUT R0, R0, 0x40, RZ, 0xfc, !PT ;  /* 0x0000004000007812 */ /* 0x000fc800078efcff */
[----:B------:R-:W-:Y:S01]  /*11980*/  LOP3.LUT R4, R3, 0x200, R2, 0xf8, !PT ;  /* 0x0000020003047812 */ /* 0x000fe200078ef802 */
[----:B------:R-:W-:Y:S01]  /*11990*/  IMAD.SHL.U32 R2, R6, 0x10, RZ ;  /* 0x0000001006027824 */ /* 0x000fe200078e00ff */
[----:B------:R-:W-:-:S03]  /*119a0*/  SHF.R.U32.HI R3, RZ, 0x3, R5 ;  /* 0x00000003ff037819 */ /* 0x000fc60000011605 */
[----:B------:R-:W-:Y:S01]  /*119b0*/  IMAD R4, R4, 0x2, R17 ;  /* 0x0000000204047824 */ /* 0x000fe200078e0211 */
[----:B------:R-:W-:Y:S01]  /*119c0*/  LOP3.LUT R2, R3, 0x70, R2, 0xf8, !PT ;  /* 0x0000007003027812 */ /* 0x000fe200078ef802 */
[----:B------:R-:W-:Y:S02]  /*119d0*/  IMAD.U32 R3, RZ, RZ, UR6 ;  /* 0x00000006ff037e24 */ /* 0x000fe4000f8e00ff */
[----:B------:R-:W-:Y:S01]  /*119e0*/  IMAD.MOV.U32 R2, RZ, RZ, 0x1 ;  /* 0x00000001ff027424 */ /* 0x000fe200078e00ff */
[----:B------:R0:W-:Y:S04]  /*119f0*/  STL [R1+0x10], R4 ;  /* 0x0000100401007387 */ /* 0x0001e80000100800 */
[----:B------:R0:W-:Y:S04]  /*11a00*/  STL [R1+0x14], R3 ;  /* 0x0000140301007387 */ /* 0x0001e80000100800 */
[----:B------:R0:W-:Y:S04]  /*11a10*/  STL [R1+0x18], RZ ;  /* 0x000018ff01007387 */ /* 0x0001e80000100800 */
[----:B------:R0:W-:Y:S02]  /*11a20*/  STL [R1+0x8], R2 ;  /* 0x0000080201007387 */ /* 0x0001e40000100800 */
.L_x_7981:
        /* <DEDUP_REMOVED lines=14> */
[----:B---34-:R-:W-:Y:S05]  /*11b10*/  @!P0 BRA `(.L_x_7889) ;  /* 0x0000000000208947 */ /* 0x018fea0003800000 */
        /* <DEDUP_REMOVED lines=8> */
.L_x_7889:
[----:B------:R-:W-:Y:S01]  /*11ba0*/  ULDC UR9, c[0x0][0xc54] ;  /* 0x0003150000097ab9 */ /* 0x000fe20000000800 */
[----:B------:R-:W-:Y:S01]  /*11bb0*/  UMOV UR6, UR8 ;  /* 0x0000000800067c82 */ /* 0x000fe20008000000 */
[----:B------:R-:W-:-:S11]  /*11bc0*/  UISETP.NE.AND UP0, UPT, UR9, 0x1, UPT ;  /* 0x000000010900788c */ /* 0x000fd6000bf05270 */
[----:B------:R-:W-:Y:S02]  /*11bd0*/  @UP0 ULDC.64 UR10, c[0x0][0xc58] ;  /* 0x00031600000a0ab9 */ /* 0x000fe40000000a00 */
[----:B------:R-:W-:-:S04]  /*11be0*/  UIMAD.WIDE.U32 UR4, UR8, UR10, URZ ;  /* 0x0000000a080472a5 */ /* 0x000fc8000f8e003f */
[----:B------:R-:W-:-:S04]  /*11bf0*/  @UP0 USHF.R.U32.HI UR6, URZ, UR11, UR5 ;  /* 0x0000000b3f060299 */ /* 0x000fc80008011605 */
[----:B------:R-:W-:-:S12]  /*11c00*/  UIMAD UR4, UR6, UR9, URZ ;  /* 0x00000009060472a4 */ /* 0x000fd8000f8e023f */
.L_x_7890:
        /* <DEDUP_REMOVED lines=48> */
.L_x_7892:
[----:B------:R-:W-:-:S11]  /*11f10*/  UISETP.NE.AND UP0, UPT, UR5, 0x1, UPT ;  /* 0x000000010500788c */ /* 0x000fd6000bf05270 */
[----:B------:R-:W-:Y:S02]  /*11f20*/  @UP0 ULDC.64 UR12, c[0x0][0x9e8] ;  /* 0x00027a00000c0ab9 */ /* 0x000fe40000000a00 */
[----:B------:R-:W-:-:S04]  /*11f30*/  UIMAD.WIDE.U32 UR8, UR10, UR12, URZ ;  /* 0x0000000c0a0872a5 */ /* 0x000fc8000f8e003f */
[----:B------:R-:W-:-:S12]  /*11f40*/  @UP0 USHF.R.U32.HI UR10, URZ, UR13, UR9 ;  /* 0x0000000d3f0a0299 */ /* 0x000fd80008011609 */
.L_x_7893:
[----:B------:R-:W-:-:S04]  /*11f50*/  UIMAD UR10, UR10, UR5, UR5 ;  /* 0x000000050a0a72a4 */ /* 0x000fc8000f8e0205 */
[----:B------:R-:W-:-:S04]  /*11f60*/  UISETP.LT.AND UP0, UPT, UR4, UR10, UPT ;  /* 0x0000000a0400728c */ /* 0x000fc8000bf01270 */
[----:B------:R-:W-:-:S12]  /*11f70*/  USEL UR4, UR4, UR10, UP0 ;  /* 0x0000000a04047287 */ /* 0x000fd80008000000 */
.L_x_7891:
        /* <DEDUP_REMOVED lines=30> */
.L_x_7895:
[----:B------:R-:W-:-:S11]  /*12160*/  UISETP.NE.AND UP0, UPT, UR5, 0x1, UPT ;  /* 0x000000010500788c */ /* 0x000fd6000bf05270 */
[----:B------:R-:W-:Y:S02]  /*12170*/  @UP0 ULDC.64 UR10, c[0x0][0x9e8] ;  /* 0x00027a00000a0ab9 */ /* 0x000fe40000000a00 */
[----:B------:R-:W-:-:S04]  /*12180*/  UIMAD.WIDE.U32 UR6, UR4, UR10, URZ ;  /* 0x0000000a040672a5 */ /* 0x000fc8000f8e003f */
[----:B------:R-:W-:-:S12]  /*12190*/  @UP0 USHF.R.U32.HI UR4, URZ, UR11, UR7 ;  /* 0x0000000b3f040299 */ /* 0x000fd80008011607 */
.L_x_7896:
[----:B------:R-:W-:-:S04]  /*121a0*/  UIMAD UR4, UR4, UR5, URZ ;  /* 0x00000005040472a4 */ /* 0x000fc8000f8e023f */
[----:B------:R-:W-:-:S04]  /*121b0*/  UISETP.LT.AND UP0, UPT, UR8, UR4, UPT ;  /* 0x000000040800728c */ /* 0x000fc8000bf01270 */
[----:B------:R-:W-:-:S12]  /*121c0*/  USEL UR8, UR8, UR4, !UP0 ;  /* 0x0000000408087287 */ /* 0x000fd8000c000000 */
.L_x_7894:
        /* <DEDUP_REMOVED lines=9> */
[----:B------:R-:W1:Y:S02]  /*12260*/  S2R R0, SR_TID.X ;  /* 0x0000000000007919 */ /* 0x000e640000002100 */
[----:B-1----:R-:W-:-:S04]  /*12270*/  LOP3.LUT R0, R0, 0x7f, RZ, 0xc0, !PT ;  /* 0x0000007f00007812 */ /* 0x002fc800078ec0ff */
[----:B------:R-:W-:-:S13]  /*12280*/  ISETP.NE.AND P1, PT, R0, RZ, PT ;  /* 0x000000ff0000720c */ /* 0x000fda0003f25270 */
[----:B------:R-:W-:Y:S05]  /*12290*/  @P1 BRA `(.L_x_7899) ;  /* 0x0000003800381947 */ /* 0x000fea0003800000 */
[----:B------:R-:W1:Y:S01]  /*122a0*/  S2R R5, SR_LANEID ;  /* 0x0000000000057919 */ /* 0x000e620000000000 */
[----:B------:R-:W-:Y:S01]  /*122b0*/  VOTEU.ANY UR4, UPT, PT ;  /* 0x0000000000047886 */ /* 0x000fe200038e0100 */
[----:B0-----:R-:W0:Y:S01]  /*122c0*/  LDC.64 R2, c[0x0][0xc80] ;  /* 0x00032000ff027b82 */ /* 0x001e220000000a00 */
[----:B------:R-:W1:Y:S02]  /*122d0*/  FLO.U32 R0, UR4 ;  /* 0x0000000400007d00 */ /* 0x000e6400080e0000 */
[----:B-1----:R-:W-:-:S06]  /*122e0*/  ISETP.EQ.U32.AND P0, PT, R0, R5, PT ;  /* 0x000000050000720c */ /* 0x002fcc0003f02070 */
[----:B------:R-:W0:Y:S07]  /*122f0*/  POPC R5, UR4 ;  /* 0x0000000400057d09 */ /* 0x000e2e0008000000 */
[----:B0-----:R-:W2:Y:S01]  /*12300*/  @P0 ATOMG.E.ADD.STRONG.GPU PT, R3, desc[UR50][R2.64], R5 ;  /* 0x00000005020309a8 */ /* 0x001ea200081ee1f2 */
[----:B------:R-:W0:Y:S02]  /*12310*/  S2R R4, SR_LTMASK ;  /* 0x0000000000047919 */ /* 0x000e240000003900 */
[----:B0-----:R-:W-:-:S04]  /*12320*/  LOP3.LUT R4, R4, UR4, RZ, 0xc0, !PT ;  /* 0x0000000404047c12 */ /* 0x001fc8000f8ec0ff */
[----:B------:R-:W0:Y:S01]  /*12330*/  POPC R7, R4 ;  /* 0x0000000400077309 */ /* 0x000e220000000000 */
[----:B--2---:R-:W0:Y:S02]  /*12340*/  SHFL.IDX PT, R0, R3, R0, 0x1f ;  /* 0x00001f0003007589 */ /* 0x004e2400000e0000 */
[----:B0-----:R-:W-:-:S05]  /*12350*/  IADD3 R0, R0, UR42, R7 ;  /* 0x0000002a00007c10 */ /* 0x001fca000fffe007 */
[----:B------:R1:W-:Y:S01]  /*12360*/  STL [R1+0x14], R0 ;  /* 0x0000140001007387 */ /* 0x0003e20000100800 */
[----:B------:R-:W-:Y:S05]  /*12370*/  BRA `(.L_x_7899) ;  /* 0x0000003800007947 */ /* 0x000fea0003800000 */
.L_x_7898:
[----:B------:R-:W-:Y:S01]  /*12380*/  VIADD R0, R17, 0x18400 ;  /* 0x0001840011007836 */ /* 0x000fe20000000000 */
[----:B------:R-:W-:Y:S04]  /*12390*/  BSSY B6, `(.L_x_7900) ;  /* 0x0000013000067945 */ /* 0x000fe80003800000 */
[----:B------:R-:W-:-:S13]  /*123a0*/  LOP3.LUT P0, RZ, R0, 0x3ff, RZ, 0xc0, !PT ;  /* 0x000003ff00ff7812 */ /* 0x000fda000780c0ff */
[----:B------:R-:W-:Y:S05]  /*123b0*/  @!P0 BRA `(.L_x_7901) ;  /* 0x0000000000408947 */ /* 0x000fea0003800000 */
[----:B0-----:R-:W-:Y:S01]  /*123c0*/  MOV R2, 0x0 ;  /* 0x0000000000027802 */ /* 0x001fe20000000f00 */
        /* <DEDUP_REMOVED lines=15> */
.L_x_7901:
[----:B------:R-:W-:Y:S05]  /*124c0*/  BSYNC B6 ;  /* 0x0000000000067941 */ /* 0x000fea0003800000 */
.L_x_7900:
        /* <DEDUP_REMOVED lines=8> */
[----:B0-----:R0:W1:Y:S01]  /*12550*/  LDC.64 R2, c[0x4][R16] ;  /* 0x0100000010027b82 */ /* 0x0010620000000a00 */
        /* <DEDUP_REMOVED lines=11> */
.L_x_7904:
        /* <DEDUP_REMOVED lines=15> */
.L_x_7903:
[----:B------:R-:W-:Y:S05]  /*12700*/  BSYNC B6 ;  /* 0x0000000000067941 */ /* 0x000fea0003800000 */
.L_x_7902:
[----:B------:R-:W-:Y:S01]  /*12710*/  ULDC.64 UR4, c[0x0][0x9f8] ;  /* 0x00027e0000047ab9 */ /* 0x000fe20000000a00 */
[----:B------:R-:W-:Y:S01]  /*12720*/  IMAD.U32 R7, RZ, RZ, UR43 ;  /* 0x0000002bff077e24 */ /* 0x000fe2000f8e00ff */
[----:B------:R-:W-:-:S04]  /*12730*/  UISETP.NE.U32.AND UP0, UPT, UR4, URZ, UPT ;  /* 0x0000003f0400728c */ /* 0x000fc8000bf05070 */
[----:B------:R-:W-:-:S06]  /*12740*/  UISETP.NE.AND.EX UP0, UPT, UR5, URZ, UPT, UP0 ;  /* 0x0000003f0500728c */ /* 0x000fcc000bf05300 */
[----:B------:R-:W-:-:S05]  /*12750*/  PLOP3.LUT P0, PT, PT, PT, UP0, 0x80, 0x0 ;  /* 0x000000000000781c */ /* 0x000fca0003f0f008 */
[----:B------:R-:W-:Y:S02]  /*12760*/  @UP0 ULDC.64 UR4, c[0x0][0x9f8] ;  /* 0x00027e0000040ab9 */ /* 0x000fe40000000a00 */
[----:B------:R-:W-:-:S06]  /*12770*/  @UP0 UIMAD.WIDE UR4, UR43, 0x4, UR4 ;  /* 0x000000042b0408a5 */ /* 0x000fcc000f8e0204 */
[----:B0-----:R-:W-:Y:S02]  /*12780*/  IMAD.U32 R2, RZ, RZ, UR4 ;  /* 0x00000004ff027e24 */ /* 0x001fe4000f8e00ff */
        /* <DEDUP_REMOVED lines=19> */
.L_x_7996:
        /* <DEDUP_REMOVED lines=9> */
.L_x_7999:
[----:B------:R-:W-:Y:S05]  /*12950*/  @!P6 BRA `(.L_x_7906) ;  /* 0x0000000000fce947 */ /* 0x000fea0003800000 */
[----:B------:R-:W-:Y:S01]  /*12960*/  IMAD.MOV.U32 R16, RZ, RZ, R7 ;  /* 0x000000ffff107224 */ /* 0x000fe200078e0007 */
[----:B------:R-:W-:Y:S06]  /*12970*/  @!P1 BRA `(.L_x_7908) ;  /* 0x00000000004c9947 */ /* 0x000fec0003800000 */
[----:B------:R-:W2:Y:S01]  /*12980*/  LDC R6, c[0x0][0x43c] ;  /* 0x00010f00ff067b82 */ /* 0x000ea20000000800 */
[----:B------:R-:W-:Y:S01]  /*12990*/  IMAD.MOV.U32 R9, RZ, RZ, R0 ;  /* 0x000000ffff097224 */ /* 0x000fe200078e0000 */
        /* <DEDUP_REMOVED lines=17> */
.L_x_7908:
[----:B------:R-:W3:Y:S01]  /*12ab0*/  LDL R0, [R1+0x8] ;  /* 0x0000080001007983 */ /* 0x000ee20000100800 */
[----:B--2---:R-:W-:Y:S01]  /*12ac0*/  IMAD R3, R18, 0x8, R17 ;  /* 0x0000000812037824 */ /* 0x004fe200078e0211 */
[----:B---3--:R-:W-:-:S04]  /*12ad0*/  SHF.L.U32 R0, R0, 0x1f, RZ ;  /* 0x0000001f00007819 */ /* 0x008fc800000006ff */
[----:B------:R-:W2:Y:S02]  /*12ae0*/  SYNCS.PHASECHK.TRANS64.TRYWAIT P0, [R3+URZ+0x28840], R0 ;  /* 0x02884000030075a7 */ /* 0x000ea4000800017f */
[----:B--2---:R-:W-:Y:S05]  /*12af0*/  @!P0 BRA `(.L_x_7909) ;  /* 0x0000003800948947 */ /* 0x004fea0003800000 */
.L_x_8000:
        /* <DEDUP_REMOVED lines=11> */
.L_x_7910:
[----:B------:R-:W3:Y:S01]  /*12bb0*/  LDL R2, [R1] ;  /* 0x0000000001027983 */ /* 0x000ee20000100800 */
[----:B--2---:R-:W-:Y:S01]  /*12bc0*/  IMAD R0, R18, 0x8000, R17 ;  /* 0x0000800012007824 */ /* 0x004fe200078e0211 */
        /* <DEDUP_REMOVED lines=10> */
[----:B------:R-:W-:Y:S01]  /*12c70*/  UMOV UR12, UR36 ;  /* 0x00000024000c7c82 */ /* 0x000fe20008000000 */
[----:B------:R-:W-:-:S02]  /*12c80*/  LOP3.LUT R19, R19, 0xfffffffd, RZ, 0xc0, !PT ;  /* 0xfffffffd13137812 */ /* 0x000fc400078ec0ff */
[----:B------:R-:W-:Y:S02]  /*12c90*/  UIADD3 UR33, UR33, 0x28830, URZ ;  /* 0x0002883021217890 */ /* 0x000fe4000fffe03f */
[----:B------:R-:W-:Y:S02]  /*12ca0*/  UMOV UR13, UR37 ;  /* 0x00000025000d7c82 */ /* 0x000fe40008000000 */
[----:B------:R-:W-:Y:S02]  /*12cb0*/  UIADD3 UR32, UR8, 0x18400, URZ ;  /* 0x0001840008207890 */ /* 0x000fe4000fffe03f */
[----:B------:R-:W-:Y:S01]  /*12cc0*/  UIADD3 UR8, UR8, 0x1c400, URZ ;  /* 0x0001c40008087890 */ /* 0x000fe2000fffe03f */
[----:B------:R-:W-:Y:S01]  /*12cd0*/  @P0 LOP3.LUT R19, R19, 0x2, RZ, 0xfc, !PT ;  /* 0x0000000213130812 */ /* 0x000fe200078efcff */
[----:B------:R-:W-:Y:S01]  /*12ce0*/  UMOV UR9, UR33 ;  /* 0x0000002100097c82 */ /* 0x000fe20008000000 */
[----:B---3--:R-:W-:-:S13]  /*12cf0*/  R2UR UR35, R2 ;  /* 0x00000000022372ca */ /* 0x008fda00000e0000 */
[----:B------:R-:W-:-:S07]  /*12d00*/  USHF.L.U32 UR35, UR35, 0x7, URZ ;  /* 0x0000000723237899 */ /* 0x000fce000800063f */
[----:B------:R-:W-:Y:S02]  /*12d10*/  UMOV UR11, UR35 ;  /* 0x00000023000b7c82 */ /* 0x000fe40008000000 */
[----:B------:R2:W-:Y:S01]  /*12d20*/  UTMALDG.4D [UR32], [UR4], desc[UR6] ;  /* 0x00000620040075b4 */ /* 0x0005e20008019000 */
[----:B------:R2:W-:Y:S02]  /*12d30*/  UTMALDG.4D [UR8], [UR4], desc[UR6] ;  /* 0x00000608040075b4 */ /* 0x0005e40008019000 */
[----:B--2---:R-:W-:Y:S01]  /*12d40*/  NOP ;  /* 0x0000000000007918 */ /* 0x004fe20000000000 */
.L_x_7906:
        /* <DEDUP_REMOVED lines=22> */
.L_x_7912:
[----:B------:R-:W-:Y:S05]  /*12eb0*/  BSYNC B6 ;  /* 0x0000000000067941 */ /* 0x000fea0003800000 */
.L_x_7911:
        /* <DEDUP_REMOVED lines=30> */
[----:B------:R-:W-:Y:S02]  /*130a0*/  LOP3.LUT R9, R9, 0x40, RZ, 0xfc, !PT ;  /* 0x0000004009097812 */ /* 0x000fe400078efcff */
[----:B------:R-:W-:Y:S01]  /*130b0*/  IMAD.MOV.U32 R6, RZ, RZ, R2 ;  /* 0x000000ffff067224 */ /* 0x000fe200078e0002 */
        /* <DEDUP_REMOVED lines=28> */
[----:B------:R-:W-:Y:S02]  /*13280*/  ULDC UR4, c[0x0][0x288] ;  /* 0x0000a20000047ab9 */ /* 0x000fe40000000800 */
[----:B------:R-:W-:Y:S01]  /*13290*/  IMAD R3, R7, UR4, RZ ;  /* 0x0000000407037c24 */ /* 0x000fe2000f8e02ff */
[----:B------:R-:W1:Y:S04]  /*132a0*/  SHFL.IDX PT, R6, R0, RZ, 0x181f ;  /* 0x00181fff00067589 */ /* 0x000e6800000e0000 */
[----:B------:R-:W-:Y:S01]  /*132b0*/  SHFL.IDX PT, R8, R0, 0x1, 0x181f ;  /* 0x00381f0000087f89 */ /* 0x000fe200000e0000 */
[----:B0-----:R-:W-:-:S04]  /*132c0*/  LOP3.LUT R5, R5, 0x7f, RZ, 0xc0, !PT ;  /* 0x0000007f05057812 */ /* 0x001fc800078ec0ff */
[----:B------:R-:W-:-:S05]  /*132d0*/  SHF.R.U32.HI R5, RZ, 0x3, R5 ;  /* 0x00000003ff057819 */ /* 0x000fca0000011605 */
[----:B------:R-:W-:-:S04]  /*132e0*/  VIADD R2, R5, UR41 ;  /* 0x0000002905027c36 */ /* 0x000fc80008000000 */
[C---:B------:R-:W-:Y:S01]  /*132f0*/  VIADD R5, R2.reuse, 0x10 ;  /* 0x0000001002057836 */ /* 0x040fe20000000000 */
[----:B------:R-:W-:-:S04]  /*13300*/  ISETP.GE.AND P3, PT, R2, R3, PT ;  /* 0x000000030200720c */ /* 0x000fc80003f66270 */
[----:B------:R-:W-:Y:S02]  /*13310*/  ISETP.GE.AND P2, PT, R5, R3, PT ;  /* 0x000000030500720c */ /* 0x000fe40003f46270 */
[----:B------:R-:W0:Y:S07]  /*13320*/  SHFL.IDX PT, R5, R4, RZ, 0x181f ;  /* 0x00181fff04057589 */ /* 0x000e2e00000e0000 */
[----:B-1----:R-:W-:-:S05]  /*13330*/  @!P3 LEA R6, P4, R10, R6, 0x1 ;  /* 0x000000060a06b211 */ /* 0x002fca00078808ff */
[----:B0-----:R-:W-:Y:S01]  /*13340*/  @!P3 IMAD.X R7, RZ, RZ, R5, P4 ;  /* 0x000000ffff07b224 */ /* 0x001fe200020e0605 */
[----:B------:R-:W-:Y:S01]  /*13350*/  @!P2 LEA R8, P4, R10, R8, 0x1 ;  /* 0x000000080a08a211 */ /* 0x000fe200078808ff */
[----:B------:R-:W0:Y:S04]  /*13360*/  SHFL.IDX PT, R5, R4, 0x1, 0x181f ;  /* 0x00381f0004057f89 */ /* 0x000e2800000e0000 */
[----:B-----5:R-:W-:Y:S04]  /*13370*/  @!P3 LDGSTS.E.BYPASS.LTC128B.128 [R9+0x10400], desc[UR50][R6.64], !P1 ;  /* 0x104000000609bfae */ /* 0x020fe8000c901d72 */
[----:B------:R1:W-:Y:S02]  /*13380*/  @!P3 LDGSTS.E.BYPASS.LTC128B.128 [R9+0x14400], desc[UR50][R6.64+0x80], !P0 ;  /* 0x144000800609bfae */ /* 0x0003e4000c101d72 */
[----:B-1----:R-:W-:-:S02]  /*13390*/  @!P2 IMAD.MOV.U32 R6, RZ, RZ, R8 ;  /* 0x000000ffff06a224 */ /* 0x002fc400078e0008 */
[----:B0-----:R-:W-:-:S04]  /*133a0*/  @!P2 IMAD.X R5, RZ, RZ, R5, P4 ;  /* 0x000000ffff05a224 */ /* 0x001fc800020e0605 */
        /* <DEDUP_REMOVED lines=38> */
[----:B------:R-:W-:Y:S02]  /*13610*/  @!P2 LDGSTS.E.BYPASS.LTC128B.128 [R9+0x12c00], desc[UR50][R6.64], !P1 ;  /* 0x12c000000609afae */ /* 0x000fe4000c901d72 */
[----:B------:R-:W-:Y:S02]  /*13620*/  ISETP.GE.AND P3, PT, R5, R3, PT ;  /* 0x000000030500720c */ /* 0x000fe40003f66270 */
[----:B------:R0:W-:Y:S04]  /*13630*/  @!P2 LDGSTS.E.BYPASS.LTC128B.128 [R9+0x16c00], desc[UR50][R6.64+0x80], !P0 ;  /* 0x16c000800609afae */ /* 0x0001e8000c101d72 */
[----:B------:R-:W-:Y:S04]  /*13640*/  SHFL.IDX PT, R5, R4, 0x6, 0x181f ;  /* 0x00d81f0004057f89 */ /* 0x000fe800000e0000 */
[----:B------:R-:W-:Y:S04]  /*13650*/  SHFL.IDX PT, R4, R4, 0x7, 0x181f ;  /* 0x00f81f0004047f89 */ /* 0x000fe800000e0000 */
[----:B0-----:R-:W0:Y:S04]  /*13660*/  SHFL.IDX PT, R6, R0, 0x6, 0x181f ;  /* 0x00d81f0000067f89 */ /* 0x001e2800000e0000 */
[----:B------:R-:W1:Y:S01]  /*13670*/  SHFL.IDX PT, R0, R0, 0x7, 0x181f ;  /* 0x00f81f0000007f89 */ /* 0x000e6200000e0000 */
[----:B0-----:R-:W-:-:S05]  /*13680*/  @!P3 LEA R6, P2, R10, R6, 0x1 ;  /* 0x000000060a06b211 */ /* 0x001fca00078408ff */
[----:B------:R-:W-:-:S04]  /*13690*/  @!P3 IMAD.X R5, RZ, RZ, R5, P2 ;  /* 0x000000ffff05b224 */ /* 0x000fc800010e0605 */
[----:B------:R-:W-:-:S05]  /*136a0*/  @!P3 IMAD.MOV.U32 R7, RZ, RZ, R5 ;  /* 0x000000ffff07b224 */ /* 0x000fca00078e0005 */
[----:B------:R0:W-:Y:S04]  /*136b0*/  @!P3 LDGSTS.E.BYPASS.LTC128B.128 [R9+0x13400], desc[UR50][R6.64], !P1 ;  /* 0x134000000609bfae */ /* 0x0001e8000c901d72 */
[----:B-1----:R0:W-:Y:S02]  /*136c0*/  @!P3 LDGSTS.E.BYPASS.LTC128B.128 [R9+0x17400], desc[UR50][R6.64+0x80], !P0 ;  /* 0x174000800609bfae */ /* 0x0021e4000c101d72 */
.L_x_8017:
[----:B------:R-:W-:Y:S01]  /*136d0*/  VIADD R2, R2, 0x70 ;  /* 0x0000007002027836 */ /* 0x000fe20000000000 */
[----:B------:R-:W-:Y:S04]  /*136e0*/  BSSY B0, `(.L_x_7914) ;  /* 0x000000a000007945 */ /* 0x000fe80003800000 */
[----:B------:R-:W-:-:S13]  /*136f0*/  ISETP.GE.AND P2, PT, R2, R3, PT ;  /* 0x000000030200720c */ /* 0x000fda0003f46270 */
[----:B------:R-:W-:Y:S05]  /*13700*/  @P2 BRA `(.L_x_7915) ;  /* 0x00000000001c2947 */ /* 0x000fea0003800000 */
[----:B------:R-:W-:-:S05]  /*13710*/  LEA R2, P2, R10, R0, 0x1 ;  /* 0x000000000a027211 */ /* 0x000fca00078408ff */
[----:B------:R-:W-:-:S05]  /*13720*/  IMAD.X R3, RZ, RZ, R4, P2 ;  /* 0x000000ffff037224 */ /* 0x000fca00010e0604 */
[----:B------:R-:W-:Y:S01]  /*13730*/  @!PT LDS RZ, [RZ] ;  /* 0x00000000fffff984 */ /* 0x000fe20000000800 */
[----:B------:R-:W-:Y:S01]  /*13740*/  @!PT LDS RZ, [RZ] ;  /* 0x00000000fffff984 */ /* 0x000fe20000000800 */
[----:B------:R-:W-:Y:S01]  /*13750*/  @!PT LDS RZ, [RZ] ;  /* 0x00000000fffff984 */ /* 0x000fe20000000800 */
[----:B------:R1:W-:Y:S04]  /*13760*/  LDGSTS.E.BYPASS.LTC128B.128 [R9+0x13c00], desc[UR50][R2.64], !P1 ;  /* 0x13c0000002097fae */ /* 0x0003e8000c901d72 */
[----:B------:R1:W-:Y:S02]  /*13770*/  LDGSTS.E.BYPASS.LTC128B.128 [R9+0x17c00], desc[UR50][R2.64+0x80], !P0 ;  /* 0x17c0008002097fae */ /* 0x0003e4000c101d72 */
.L_x_7915:
[----:B------:R-:W-:Y:S05]  /*13780*/  BSYNC B0 ;  /* 0x0000000000007941 */ /* 0x000fea0003800000 */
.L_x_7914:
[----:B------:R-:W-:Y:S01]  /*13790*/  NOP ;  /* 0x0000000000007918 */ /* 0x000fe20000000000 */
[----:B------:R-:W-:Y:S01]  /*137a0*/  PLOP3.LUT P0, PT, PT, PT, PT, 0x80, 0x0 ;  /* 0x000000000000781c */ /* 0x000fe20003f0f070 */
[----:B0-----:R-:W-:-:S12]  /*137b0*/  VIADD R6, R17, 0x28800 ;  /* 0x0002880011067836 */ /* 0x001fd80000000000 */
.L_x_7916:
        /* <DEDUP_REMOVED lines=18> */
.L_x_8018:
[----:B------:R-:W-:Y:S05]  /*138e0*/  BSYNC B0 ;  /* 0x0000000000007941 */ /* 0x000fea0003800000 */
.L_x_7917:
        /* <DEDUP_REMOVED lines=45> */
.L_x_7923:
[----:B------:R-:W-:Y:S01]  /*13bc0*/  IMAD R7, R0, 0x8, R17 ;  /* 0x0000000800077824 */ /* 0x000fe200078e0211 */
[----:B0-----:R-:W-:Y:S01]  /*13bd0*/  SHF.L.U32 R3, R10, 0x1f, RZ ;  /* 0x0000001f0a037819 */ /* 0x001fe200000006ff */
[----:B------:R-:W-:Y:S03]  /*13be0*/  BSSY B1, `(.L_x_7924) ;  /* 0x0000003000017945 */ /* 0x000fe60003800000 */
[----:B------:R-:W0:Y:S02]  /*13bf0*/  SYNCS.PHASECHK.TRANS64.TRYWAIT P0, [R7+URZ+0x28840], R3 ;  /* 0x02884003070075a7 */ /* 0x000e24000800017f */
[----:B0-----:R-:W-:Y:S05]  /*13c00*/  @!P0 BRA `(.L_x_7925) ;  /* 0x00000034000c8947 */ /* 0x001fea0003800000 */
.L_x_8019:
[----:B------:R-:W-:Y:S05]  /*13c10*/  BSYNC B1 ;  /* 0x0000000000017941 */ /* 0x000fea0003800000 */
.L_x_7924:
        /* <DEDUP_REMOVED lines=12> */
.L_x_7927:
[----:B------:R-:W-:Y:S05]  /*13ce0*/  BSYNC B1 ;  /* 0x0000000000017941 */ /* 0x000fea0003800000 */
.L_x_7926:
[----:B------:R-:W-:Y:S01]  /*13cf0*/  IMAD.MOV.U32 R11, RZ, RZ, RZ ;  /* 0x000000ffff0b7224 */ /* 0x000fe200078e00ff */
[----:B------:R-:W-:Y:S01]  /*13d00*/  UIADD3 UR4, UP0, UR44, 0x370, URZ ;  /* 0x000003702c047890 */ /* 0x000fe2000ff1e03f */
[----:B0-----:R-:W-:Y:S01]  /*13d10*/  IMAD R3, R0, 0x8000, R17 ;  /* 0x0000800000037824 */ /* 0x001fe200078e0211 */
[----:B------:R-:W-:Y:S01]  /*13d20*/  PLOP3.LUT P0, PT, PT, PT, PT, 0x80, 0x0 ;  /* 0x000000000000781c */ /* 0x000fe20003f0f070 */
[----:B------:R-:W-:Y:S01]  /*13d30*/  VIADD R7, R7, 0x28830 ;  /* 0x0002883007077836 */ /* 0x000fe20000000000 */
[----:B------:R-:W-:Y:S01]  /*13d40*/  R2UR UR10, R11 ;  /* 0x000000000b0a72ca */ /* 0x000fe200000e0000 */
[----:B------:R-:W-:Y:S01]  /*13d50*/  IMAD.SHL.U32 R8, R4, 0x80, RZ ;  /* 0x0000008004087824 */ /* 0x000fe200078e00ff */
[----:B------:R-:W-:Y:S01]  /*13d60*/  UIADD3.X UR5, URZ, UR45, URZ, UP0, !UPT ;  /* 0x0000002d3f057290 */ /* 0x000fe200087fe43f */
[----:B------:R-:W-:Y:S01]  /*13d70*/  VIADD R9, R3, 0x18400 ;  /* 0x0001840003097836 */ /* 0x000fe20000000000 */
[----:B------:R-:W-:Y:S01]  /*13d80*/  UMOV UR6, 0x0 ;  /* 0x0000000000067882 */ /* 0x000fe20000000000 */
[----:B------:R-:W-:-:S10]  /*13d90*/  UMOV UR7, 0x14f00000 ;  /* 0x14f0000000077882 */ /* 0x000fd40000000000 */
.L_x_7928:
        /* <DEDUP_REMOVED lines=16> */
.L_x_7929:
        /* <DEDUP_REMOVED lines=16> */
.L_x_8020:
[----:B------:R-:W-:Y:S05]  /*13fa0*/  BSYNC B1 ;  /* 0x0000000000017941 */ /* 0x000fea0003800000 */
.L_x_7930:
        /* <DEDUP_REMOVED lines=12> */
.L_x_7933:
[----:B------:R-:W-:Y:S05]  /*14070*/  BSYNC B1 ;  /* 0x0000000000017941 */ /* 0x000fea0003800000 */
.L_x_7932:
        /* <DEDUP_REMOVED lines=12> */
.L_x_7934:
        /* <DEDUP_REMOVED lines=15> */
.L_x_7935:
        /* <DEDUP_REMOVED lines=12> */
.L_x_7922:
[----:B------:R-:W-:Y:S05]  /*142f0*/  BSYNC B0 ;  /* 0x0000000000007941 */ /* 0x000fea0003800000 */
.L_x_7921:
[----:B------:R1:W-:Y:S01]  /*14300*/  STL [R1+0x8], R10 ;  /* 0x0000080a01007387 */ /* 0x0003e20000100800 */
[----:B------:R-:W-:Y:S01]  /*14310*/  UIADD3 UR4, UR40, -0x3, URZ ;  /* 0xfffffffd28047890 */ /* 0x000fe2000fffe03f */
[----:B------:R-:W-:-:S05]  /*14320*/  IMAD.MOV.U32 R18, RZ, RZ, R0 ;  /* 0x000000ffff127224 */ /* 0x000fca00078e0000 */
[----:B0-----:R-:W-:-:S07]  /*14330*/  IMAD.U32 R4, RZ, RZ, UR4 ;  /* 0x00000004ff047e24 */ /* 0x001fce000f8e00ff */
.L_x_7920:
[----:B------:R-:W-:Y:S01]  /*14340*/  ULOP3.LUT UR4, URZ, UR40, URZ, 0x33, !UPT ;  /* 0x000000283f047292 */ /* 0x000fe2000f8e333f */
[----:B------:R-:W-:Y:S01]  /*14350*/  VIADD R5, R5, 0xfffffffe ;  /* 0xfffffffe05057836 */ /* 0x000fe20000000000 */
[----:B------:R-:W-:Y:S04]  /*14360*/  BSSY B0, `(.L_x_7919) ;  /* 0x000012d000007945 */ /* 0x000fe80003800000 */
[----:B------:R-:W-:-:S13]  /*14370*/  ISETP.NE.AND P0, PT, R5, UR4, PT ;  /* 0x0000000405007c0c */ /* 0x000fda000bf05270 */
[----:B------:R-:W-:Y:S05]  /*14380*/  @!P0 BRA `(.L_x_7936) ;  /* 0x0000001000a88947 */ /* 0x000fea0003800000 */
[----:B------:R-:W-:-:S07]  /*14390*/  IMAD.MOV.U32 R8, RZ, RZ, R16 ;  /* 0x000000ffff087224 */ /* 0x000fce00078e0010 */
.L_x_7967:
        /* <DEDUP_REMOVED lines=33> */
.L_x_7939:
[----:B------:R-:W-:Y:S01]  /*145b0*/  IMAD R3, R0, 0x8, R17 ;  /* 0x0000000800037824 */ /* 0x000fe200078e0211 */
[----:B------:R-:W-:Y:S01]  /*145c0*/  SHF.L.U32 R2, R5, 0x1f, RZ ;  /* 0x0000001f05027819 */ /* 0x000fe200000006ff */
[----:B------:R-:W-:Y:S03]  /*145d0*/  BSSY B2, `(.L_x_7940) ;  /* 0x0000003000027945 */ /* 0x000fe60003800000 */
[----:B------:R-:W2:Y:S02]  /*145e0*/  SYNCS.PHASECHK.TRANS64.TRYWAIT P0, [R3+URZ+0x28840], R2 ;  /* 0x02884002030075a7 */ /* 0x000ea4000800017f */
[----:B--2---:R-:W-:Y:S05]  /*145f0*/  @!P0 BRA `(.L_x_7941) ;  /* 0x0000002800b88947 */ /* 0x004fea0003800000 */
.L_x_8021:
[----:B------:R-:W-:Y:S05]  /*14600*/  BSYNC B2 ;  /* 0x0000000000027941 */ /* 0x000fea0003800000 */
.L_x_7940:
        /* <DEDUP_REMOVED lines=12> */
.L_x_7943:
[----:B------:R-:W-:Y:S05]  /*146d0*/  BSYNC B2 ;  /* 0x0000000000027941 */ /* 0x000fea0003800000 */
.L_x_7942:
[----:B------:R-:W-:Y:S01]  /*146e0*/  IMAD.MOV.U32 R12, RZ, RZ, RZ ;  /* 0x000000ffff0c7224 */ /* 0x000fe200078e00ff */
[----:B------:R-:W-:Y:S01]  /*146f0*/  UIADD3 UR4, UP0, UR44, 0x370, URZ ;  /* 0x000003702c047890 */ /* 0x000fe2000ff1e03f */
[----:B--2---:R-:W-:Y:S01]  /*14700*/  IMAD R2, R0, 0x8000, R17 ;  /* 0x0000800000027824 */ /* 0x004fe200078e0211 */
[----:B------:R-:W-:Y:S01]  /*14710*/  PLOP3.LUT P0, PT, PT, PT, PT, 0x80, 0x0 ;  /* 0x000000000000781c */ /* 0x000fe20003f0f070 */
[----:B------:R-:W-:Y:S01]  /*14720*/  VIADD R3, R3, 0x28830 ;  /* 0x0002883003037836 */ /* 0x000fe20000000000 */
[----:B------:R-:W-:Y:S01]  /*14730*/  R2UR UR10, R12 ;  /* 0x000000000c0a72ca */ /* 0x000fe200000e0000 */
[----:B------:R-:W-:Y:S01]  /*14740*/  IMAD.SHL.U32 R9, R7, 0x80, RZ ;  /* 0x0000008007097824 */ /* 0x000fe200078e00ff */
[----:B------:R-:W-:Y:S01]  /*14750*/  UIADD3.X UR5, URZ, UR45, URZ, UP0, !UPT ;  /* 0x0000002d3f057290 */ /* 0x000fe200087fe43f */
[----:B-1----:R-:W-:Y:S01]  /*14760*/  VIADD R10, R2, 0x18400 ;  /* 0x00018400020a7836 */ /* 0x002fe20000000000 */
[----:B------:R-:W-:Y:S01]  /*14770*/  UMOV UR6, 0x0 ;  /* 0x0000000000067882 */ /* 0x000fe20000000000 */
[----:B------:R-:W-:-:S10]  /*14780*/  UMOV UR7, 0x14f00000 ;  /* 0x14f0000000077882 */ /* 0x000fd40000000000 */
.L_x_7944:
        /* <DEDUP_REMOVED lines=16> */
.L_x_7945:
        /* <DEDUP_REMOVED lines=16> */
.L_x_8022:
[----:B------:R-:W-:Y:S05]  /*14990*/  BSYNC B2 ;  /* 0x0000000000027941 */ /* 0x000fea0003800000 */
.L_x_7946:
        /* <DEDUP_REMOVED lines=11> */
.L_x_7949:
[----:B------:R-:W-:Y:S05]  /*14a50*/  BSYNC B2 ;  /* 0x0000000000027941 */ /* 0x000fea0003800000 */
.L_x_7948:
[----:B0-----:R-:W2:Y:S01]  /*14a60*/  LDL.LU R3, [R1] ;  /* 0x0000000001037983 */ /* 0x001ea20000300800 */
        /* <DEDUP_REMOVED lines=10> */
.L_x_7950:
        /* <DEDUP_REMOVED lines=15> */
.L_x_7951:
        /* <DEDUP_REMOVED lines=12> */
.L_x_7938:
[----:B------:R-:W-:Y:S05]  /*14cc0*/  BSYNC B1 ;  /* 0x0000000000017941 */ /* 0x000fea0003800000 */
.L_x_7937:
        /* <DEDUP_REMOVED lines=33> */
.L_x_7954:
[----:B------:R-:W-:Y:S01]  /*14ee0*/  IMAD R2, R18, 0x8, R17 ;  /* 0x0000000812027824 */ /* 0x000fe200078e0211 */
[----:B------:R-:W-:Y:S01]  /*14ef0*/  SHF.L.U32 R3, R11, 0x1f, RZ ;  /* 0x0000001f0b037819 */ /* 0x000fe200000006ff */
[----:B------:R-:W-:Y:S03]  /*14f00*/  BSSY B2, `(.L_x_7955) ;  /* 0x0000003000027945 */ /* 0x000fe60003800000 */
[----:B------:R-:W2:Y:S02]  /*14f10*/  SYNCS.PHASECHK.TRANS64.TRYWAIT P0, [R2+URZ+0x28840], R3 ;  /* 0x02884003020075a7 */ /* 0x000ea4000800017f */
[----:B--2---:R-:W-:Y:S05]  /*14f20*/  @!P0 BRA `(.L_x_7956) ;  /* 0x0000002000948947 */ /* 0x004fea0003800000 */
.L_x_8023:
[----:B------:R-:W-:Y:S05]  /*14f30*/  BSYNC B2 ;  /* 0x0000000000027941 */ /* 0x000fea0003800000 */
.L_x_7955:
        /* <DEDUP_REMOVED lines=12> */
.L_x_7958:
[----:B------:R-:W-:Y:S05]  /*15000*/  BSYNC B2 ;  /* 0x0000000000027941 */ /* 0x000fea0003800000 */
.L_x_7957:
        /* <DEDUP_REMOVED lines=12> */
.L_x_7959:
        /* <DEDUP_REMOVED lines=16> */
.L_x_7960:
        /* <DEDUP_REMOVED lines=15> */
.L_x_8024:
[----:B------:R-:W-:Y:S05]  /*152c0*/  BSYNC B2 ;  /* 0x0000000000027941 */ /* 0x000fea0003800000 */
.L_x_7961:
        /* <DEDUP_REMOVED lines=11> */
.L_x_7964:
[----:B------:R-:W-:Y:S05]  /*15380*/  BSYNC B2 ;  /* 0x0000000000027941 */ /* 0x000fea0003800000 */
.L_x_7963:
        /* <DEDUP_REMOVED lines=11> */
.L_x_7965:
        /* <DEDUP_REMOVED lines=15> */
.L_x_7966:
        /* <DEDUP_REMOVED lines=12> */
.L_x_7953:
[----:B------:R-:W-:Y:S05]  /*155f0*/  BSYNC B1 ;  /* 0x0000000000017941 */ /* 0x000fea0003800000 */
.L_x_7952:
[----:B------:R-:W-:Y:S01]  /*15600*/  ISETP.GT.AND P0, PT, R7, UR39, PT ;  /* 0x0000002707007c0c */ /* 0x000fe2000bf04270 */
[----:B------:R-:W-:-:S12]  /*15610*/  VIADD R4, R4, 0xfffffffe ;  /* 0xfffffffe04047836 */ /* 0x000fd80000000000 */
[----:B------:R-:W-:Y:S05]  /*15620*/  @P0 BRA `(.L_x_7967) ;  /* 0xffffffec005c0947 */ /* 0x000fea000383ffff */
.L_x_7936:
[----:B------:R-:W-:Y:S05]  /*15630*/  BSYNC B0 ;  /* 0x0000000000007941 */ /* 0x000fea0003800000 */
.L_x_7919:
        /* <DEDUP_REMOVED lines=8> */
[----:B------:R-:W0:Y:S02]  /*156c0*/  FLO.U32 R0, UR4 ;  /* 0x0000000400007d00 */ /* 0x000e2400080e0000 */
[----:B0-----:R-:W-:-:S06]  /*156d0*/  ISETP.EQ.U32.AND P0, PT, R0, R5, PT ;  /* 0x000000050000720c */ /* 0x001fcc0003f02070 */
[----:B------:R-:W3:Y:S07]  /*156e0*/  POPC R5, UR4 ;  /* 0x0000000400057d09 */ /* 0x000eee0008000000 */
[----:B---3--:R-:W3:Y:S01]  /*156f0*/  @P0 ATOMG.E.ADD.STRONG.GPU PT, R3, desc[UR50][R2.64], R5 ;  /* 0x00000005020309a8 */ /* 0x008ee200081ee1f2 */
[----:B------:R-:W0:Y:S02]  /*15700*/  S2R R4, SR_LTMASK ;  /* 0x0000000000047919 */ /* 0x000e240000003900 */
[----:B0-----:R-:W-:-:S04]  /*15710*/  LOP3.LUT R4, R4, UR4, RZ, 0xc0, !PT ;  /* 0x0000000404047c12 */ /* 0x001fc8000f8ec0ff */
[----:B------:R-:W0:Y:S01]  /*15720*/  POPC R7, R4 ;  /* 0x0000000400077309 */ /* 0x000e220000000000 */
[----:B---3--:R-:W0:Y:S02]  /*15730*/  SHFL.IDX PT, R0, R3, R0, 0x1f ;  /* 0x00001f0003007589 */ /* 0x008e2400000e0000 */
[----:B0-----:R-:W-:-:S05]  /*15740*/  IADD3 R0, R0, UR42, R7 ;  /* 0x0000002a00007c10 */ /* 0x001fca000fffe007 */
[----:B------:R0:W-:Y:S02]  /*15750*/  STL [R1+0x14], R0 ;  /* 0x0000140001007387 */ /* 0x0001e40000100800 */
.L_x_7969:
[----:B------:R-:W-:Y:S05]  /*15760*/  BSYNC B0 ;  /* 0x0000000000007941 */ /* 0x000fea0003800000 */
.L_x_7968:
[----:B------:R-:W-:Y:S01]  /*15770*/  LOP3.LUT P0, RZ, R19, 0x2, RZ, 0xc0, !PT ;  /* 0x0000000213ff7812 */ /* 0x000fe2000780c0ff */
[----:B------:R-:W-:-:S12]  /*15780*/  BSSY B0, `(.L_x_7970) ;  /* 0x0000038000007945 */ /* 0x000fd80003800000 */
[----:B------:R-:W-:Y:S05]  /*15790*/  @!P0 BRA `(.L_x_7971) ;  /* 0x0000000000d88947 */ /* 0x000fea0003800000 */
[----:B0-----:R-:W3:Y:S01]  /*157a0*/  LDL R0, [R1+0x8] ;  /* 0x0000080001007983 */ /* 0x001ee20000100800 */
[----:B------:R-:W-:Y:S01]  /*157b0*/  IMAD R3, R18, 0x8, R17 ;  /* 0x0000000812037824 */ /* 0x000fe200078e0211 */
[----:B------:R-:W-:Y:S01]  /*157c0*/  BSSY B1, `(.L_x_7972) ;  /* 0x0000005000017945 */ /* 0x000fe20003800000 */
[----:B------:R-:W-:Y:S02]  /*157d0*/  ISETP.NE.AND P2, PT, R6, RZ, PT ;  /* 0x000000ff0600720c */ /* 0x000fe40003f45270 */
[----:B---3--:R-:W-:-:S04]  /*157e0*/  SHF.L.U32 R0, R0, 0x1f, RZ ;  /* 0x0000001f00007819 */ /* 0x008fc800000006ff */
[----:B------:R-:W0:Y:S02]  /*157f0*/  SYNCS.PHASECHK.TRANS64.TRYWAIT P0, [R3+URZ+0x28860], R0 ;  /* 0x02886000030075a7 */ /* 0x000e24000800017f */
[----:B0-----:R-:W-:Y:S05]  /*15800*/  @!P0 BRA `(.L_x_7973) ;  /* 0x0000001800848947 */ /* 0x001fea0003800000 */
.L_x_8025:
[----:B------:R-:W-:Y:S05]  /*15810*/  BSYNC B1 ;  /* 0x0000000000017941 */ /* 0x000fea0003800000 */
.L_x_7972:
        /* <DEDUP_REMOVED lines=9> */
.L_x_7975:
[----:B------:R-:W-:Y:S05]  /*158b0*/  BSYNC B1 ;  /* 0x0000000000017941 */ /* 0x000fea0003800000 */
.L_x_7974:
[----:B0-----:R-:W3:Y:S01]  /*158c0*/  LDL.LU R0, [R1] ;  /* 0x0000000001007983 */ /* 0x001ee20000300800 */
[----:B------:R-:W-:Y:S01]  /*158d0*/  UIADD3 UR4, UP0, UR44, 0x470, URZ ;  /* 0x000004702c047890 */ /* 0x000fe2000ff1e03f */
[----:B------:R-:W-:Y:S01]  /*158e0*/  PLOP3.LUT P0, PT, PT, PT, PT, 0x80, 0x0 ;  /* 0x000000000000781c */ /* 0x000fe20003f0f070 */
[----:B------:R-:W-:Y:S01]  /*158f0*/  VIADD R3, R3, 0x28850 ;  /* 0x0002885003037836 */ /* 0x000fe20000000000 */
[----:B------:R-:W-:Y:S01]  /*15900*/  UMOV UR6, 0x0 ;  /* 0x0000000000067882 */ /* 0x000fe20000000000 */
[----:B------:R-:W-:Y:S01]  /*15910*/  UIADD3.X UR5, URZ, UR45, URZ, UP0, !UPT ;  /* 0x0000002d3f057290 */ /* 0x000fe200087fe43f */
[----:B------:R-:W-:Y:S01]  /*15920*/  UMOV UR7, 0x14f00000 ;  /* 0x14f0000000077882 */ /* 0x000fe20000000000 */
[----:B------:R-:W-:Y:S01]  /*15930*/  UMOV UR10, URZ ;  /* 0x0000003f000a7c82 */ /* 0x000fe20008000000 */
[----:B---3--:R-:W-:Y:S02]  /*15940*/  IMAD.SHL.U32 R2, R0, 0x80, RZ ;  /* 0x0000008000027824 */ /* 0x008fe400078e00ff */
[----:B------:R-:W-:-:S04]  /*15950*/  IMAD R0, R18, 0x8000, R17 ;  /* 0x0000800012007824 */ /* 0x000fc800078e0211 */
[----:B------:R-:W-:-:S07]  /*15960*/  VIADD R4, R0, 0x400 ;  /* 0x0000040000047836 */ /* 0x000fce0000000000 */
.L_x_7976:
        /* <DEDUP_REMOVED lines=15> */
.L_x_7977:
        /* <DEDUP_REMOVED lines=10> */
.L_x_7971:
[----:B------:R-:W-:Y:S05]  /*15b00*/  BSYNC B0 ;  /* 0x0000000000007941 */ /* 0x000fea0003800000 */
.L_x_7970:
[----:B------:R-:W3:Y:S01]  /*15b10*/  LDL.LU R4, [R1+0x8] ;  /* 0x0000080001047983 */ /* 0x000ee20000300800 */
[----:B------:R-:W-:-:S05]  /*15b20*/  VIADD R18, R18, 0x1 ;  /* 0x0000000112127836 */ /* 0x000fca0000000000 */
[----:B------:R-:W-:-:S04]  /*15b30*/  ISETP.NE.AND P0, PT, R18, 0x2, PT ;  /* 0x000000021200780c */ /* 0x000fc80003f05270 */
[----:B0-----:R-:W-:Y:S02]  /*15b40*/  SEL R0, RZ, 0x1, P0 ;  /* 0x00000001ff007807 */ /* 0x001fe40000000000 */
[----:B------:R-:W-:Y:S02]  /*15b50*/  SEL R18, R18, RZ, P0 ;  /* 0x000000ff12127207 */ /* 0x000fe40000000000 */
[----:B---3--:R-:W-:-:S05]  /*15b60*/  LOP3.LUT R4, R4, R0, RZ, 0x3c, !PT ;  /* 0x0000000004047212 */ /* 0x008fca00078e3cff */
[----:B------:R3:W-:Y:S02]  /*15b70*/  STL [R1+0x8], R4 ;  /* 0x0000080401007387 */ /* 0x0007e40000100800 */
.L_x_7899:
[----:B------:R-:W-:Y:S05]  /*15b80*/  BSYNC B7 ;  /* 0x0000000000077941 */ /* 0x000fea0003800000 */
.L_x_7897:
[----:B0-----:R0:W5:Y:S01]  /*15b90*/  LDL R2, [R1+0x14] ;  /* 0x0000140001027983 */ /* 0x0011620000100800 */
[----:B------:R-:W-:-:S13]  /*15ba0*/  LOP3.LUT P0, RZ, R19, 0x4, RZ, 0xc0, !PT ;  /* 0x0000000413ff7812 */ /* 0x000fda000780c0ff */
        /* <DEDUP_REMOVED lines=11> */
.L_x_7978:
[----:B------:R-:W-:-:S03]  /*15c60*/  UMOV UR4, 0xffffffff ;  /* 0xffffffff00047882 */ /* 0x000fc60000000000 */
[----:B------:R-:W-:Y:S05]  /*15c70*/  BRA.DIV UR4, `(.L_x_7980) ;  /* 0x00000016047c7947 */ /* 0x000fea000b800000 */
[----:B-----5:R0:W4:Y:S02]  /*15c80*/  SHFL.IDX PT, R14, R2, RZ, 0x1f ;  /* 0x00001fff020e7589 */ /* 0x02012400000e0000 */
.L_x_8028:
[----:B------:R-:W5:Y:S01]  /*15c90*/  @!P1 S2R R3, SR_CgaCtaId ;  /* 0x0000000000039919 */ /* 0x000f620000008800 */
[----:B------:R-:W-:Y:S05]  /*15ca0*/  WARPSYNC.ALL ;  /* 0x0000000000007948 */ /* 0x000fea0003800000 */
[----:B------:R-:W-:Y:S01]  /*15cb0*/  BAR.SYNC.DEFER_BLOCKING 0x4, 0x180 ;  /* 0x0106000000007b1d */ /* 0x000fe20000010000 */
[----:B-1----:R-:W-:-:S05]  /*15cc0*/  @!P1 MOV R0, 0x400 ;  /* 0x0000040000009802 */ /* 0x002fca0000000f00 */
[----:B----4-:R1:W-:Y:S01]  /*15cd0*/  STL [R1+0x14], R14 ;  /* 0x0000140e01007387 */ /* 0x0103e20000100800 */
[----:B-----5:R-:W-:-:S05]  /*15ce0*/  @!P1 LEA R17, R3, R0, 0x18 ;  /* 0x0000000003119211 */ /* 0x020fca00078ec0ff */
[----:B------:R1:W-:Y:S01]  /*15cf0*/  @!P1 STS [R17+0x288d0], R2 ;  /* 0x0288d00211009388 */ /* 0x0003e20000000800 */
[----:B------:R-:W-:Y:S06]  /*15d00*/  BAR.ARV 0x5, 0x180 ;  /* 0x0146000000007b1d */ /* 0x000fec0000002000 */
.L_x_7979:
[----:B-1----:R-:W5:Y:S01]  /*15d10*/  LDL R0, [R1+0x14] ;  /* 0x0000140001007983 */ /* 0x002f620000100800 */
[----:B------:R-:W-:Y:S02]  /*15d20*/  ULDC UR4, c[0x0][0xc38] ;  /* 0x00030e0000047ab9 */ /* 0x000fe40000000800 */
[----:B-----5:R-:W-:-:S13]  /*15d30*/  ISETP.GE.AND P0, PT, R0, UR4, PT ;  /* 0x0000000400007c0c */ /* 0x020fda000bf06270 */
[----:B------:R-:W-:Y:S05]  /*15d40*/  @!P0 BRA `(.L_x_7981) ;  /* 0xffffffbc00388947 */ /* 0x000fea000383ffff */
.L_x_7888:
[----:B0-----:R-:W5:Y:S01]  /*15d50*/  LDL.LU R0, [R1+0x18] ;  /* 0x0000180001007983 */ /* 0x001f620000300800 */
[----:B------:R-:W-:Y:S01]  /*15d60*/  BSSY B0, `(.L_x_7982) ;  /* 0x000000b000007945 */ /* 0x000fe20003800000 */
[----:B------:R-:W0:Y:S01]  /*15d70*/  S2R R5, SR_CgaCtaId ;  /* 0x0000000000057919 */ /* 0x000e220000008800 */
[----:B-----5:R-:W-:-:S05]  /*15d80*/  VIADD R0, R0, 0x1 ;  /* 0x0000000100007836 */ /* 0x020fca0000000000 */
        /* <DEDUP_REMOVED lines=8> */
.L_x_8029:
[----:B------:R-:W-:Y:S05]  /*15e10*/  BSYNC B0 ;  /* 0x0000000000007941 */ /* 0x000fea0003800000 */
.L_x_7982:
[----:B------:R-:W-:-:S03]  /*15e20*/  UMOV UR4, 0xffffffff ;  /* 0xffffffff00047882 */ /* 0x000fc60000000000 */
[----:B------:R-:W-:Y:S05]  /*15e30*/  BRA.DIV UR4, `(.L_x_7984) ;  /* 0x0000001604487947 */ /* 0x000fea000b800000 */
[----:B------:R-:W1:Y:S02]  /*15e40*/  S2R R2, SR_TID.X ;  /* 0x0000000000027919 */ /* 0x000e640000002100 */
[----:B-1----:R-:W-:-:S04]  /*15e50*/  SHF.R.U32.HI R2, RZ, 0x5, R2 ;  /* 0x00000005ff027819 */ /* 0x002fc80000011602 */
[----:B------:R-:W-:-:S05]  /*15e60*/  LOP3.LUT R2, R2, 0x3, RZ, 0xc0, !PT ;  /* 0x0000000302027812 */ /* 0x000fca00078ec0ff */
[----:B------:R1:W4:Y:S02]  /*15e70*/  SHFL.IDX PT, R14, R2, RZ, 0x1f ;  /* 0x00001fff020e7589 */ /* 0x00032400000e0000 */
.L_x_8032:
[----:B----4-:R-:W-:Y:S01]  /*15e80*/  ISETP.NE.AND P0, PT, R14, RZ, PT ;  /* 0x000000ff0e00720c */ /* 0x010fe20003f05270 */
[----:B------:R-:W-:-:S12]  /*15e90*/  BSSY B0, `(.L_x_7985) ;  /* 0x0000025000007945 */ /* 0x000fd80003800000 */
[----:B------:R-:W-:Y:S05]  /*15ea0*/  @P0 BRA `(.L_x_7986) ;  /* 0x00000000008c0947 */ /* 0x000fea0003800000 */
[----:B------:R-:W-:-:S03]  /*15eb0*/  UMOV UR4, 0xffffffff ;  /* 0xffffffff00047882 */ /* 0x000fc60000000000 */
[----:B------:R-:W-:Y:S05]  /*15ec0*/  BRA.DIV UR4, `(.L_x_7987) ;  /* 0x0000001604587947 */ /* 0x000fea000b800000 */
[----:B------:R-:W-:-:S13]  /*15ed0*/  ELECT P6, URZ, PT ;  /* 0x00000000003f782f */ /* 0x000fda00038c0000 */
.L_x_8035:
[----:B------:R-:W-:Y:S05]  /*15ee0*/  @!P6 BRA `(.L_x_7986) ;  /* 0x00000000007ce947 */ /* 0x000fea0003800000 */
[----:B------:R-:W-:-:S06]  /*15ef0*/  ULOP3.LUT UR4, UR38, 0x2, URZ, 0xfc, !UPT ;  /* 0x0000000226047892 */ /* 0x000fcc000f8efc3f */
[----:B-1----:R-:W-:-:S05]  /*15f00*/  IMAD.U32 R2, RZ, RZ, UR4 ;  /* 0x00000004ff027e24 */ /* 0x002fca000f8e00ff */
[----:B------:R-:W-:-:S13]  /*15f10*/  ISETP.NE.AND P2, PT, R2, 0x3, PT ;  /* 0x000000030200780c */ /* 0x000fda0003f45270 */
[----:B------:R-:W-:Y:S05]  /*15f20*/  @!P2 BRA `(.L_x_7988) ;  /* 0x000000000004a947 */ /* 0x000fea0003800000 */
[----:B------:R-:W-:Y:S01]  /*15f30*/  BPT.TRAP 0x1 ;  /* 0x000000040000795c */ /* 0x000fe20000300000 */
.L_x_7988:
[----:B------:R-:W4:Y:S01]  /*15f40*/  LDL.LU R7, [R1+0x8] ;  /* 0x0000080001077983 */ /* 0x000f220000300800 */
[----:B0-----:R-:W-:Y:S02]  /*15f50*/  VIADD R3, R0, 0x28840 ;  /* 0x0002884000037836 */ /* 0x001fe40000000000 */
[C---:B------:R-:W-:Y:S02]  /*15f60*/  VIADD R2, R18.reuse, 0x1 ;  /* 0x0000000112027836 */ /* 0x040fe40000000000 */
[----:B------:R-:W-:-:S03]  /*15f70*/  IMAD R6, R18, 0x8, R3 ;  /* 0x0000000812067824 */ /* 0x000fc600078e0203 */
[----:B------:R-:W-:-:S04]  /*15f80*/  ISETP.NE.AND P1, PT, R2, 0x2, PT ;  /* 0x000000020200780c */ /* 0x000fc80003f25270 */
[----:B---3--:R-:W-:Y:S02]  /*15f90*/  SEL R4, RZ, 0x1, P1 ;  /* 0x00000001ff047807 */ /* 0x008fe40000800000 */
[C---:B----4-:R-:W-:Y:S02]  /*15fa0*/  SHF.L.U32 R5, R7.reuse, 0x1f, RZ ;  /* 0x0000001f07057819 */ /* 0x050fe400000006ff */
[----:B------:R-:W-:Y:S02]  /*15fb0*/  LOP3.LUT R7, R7, R4, RZ, 0x3c, !PT ;  /* 0x0000000407077212 */ /* 0x000fe400078e3cff */
[----:B------:R-:W0:Y:S01]  /*15fc0*/  SYNCS.PHASECHK.TRANS64.TRYWAIT P0, [R6+URZ], R5 ;  /* 0x00000005060075a7 */ /* 0x000e22000800017f */
[----:B------:R-:W-:Y:S02]  /*15fd0*/  SEL R4, R2, RZ, P1 ;  /* 0x000000ff02047207 */ /* 0x000fe40000800000 */
[----:B------:R-:W-:-:S03]  /*15fe0*/  SHF.L.U32 R2, R7, 0x1f, RZ ;  /* 0x0000001f07027819 */ /* 0x000fc600000006ff */
[----:B------:R-:W-:Y:S01]  /*15ff0*/  IMAD R3, R4, 0x8, R3 ;  /* 0x0000000804037824 */ /* 0x000fe200078e0203 */
[----:B0-----:R-:W-:Y:S06]  /*16000*/  @!P0 BRA `(.L_x_7989) ;  /* 0x0000001400288947 */ /* 0x001fec0003800000 */
.L_x_8036:
[----:B------:R-:W1:Y:S02]  /*16010*/  SYNCS.PHASECHK.TRANS64.TRYWAIT P0, [R3+URZ], R2 ;  /* 0x00000002030075a7 */ /* 0x000e64000800017f */
[----:B-1----:R-:W-:Y:S05]  /*16020*/  @!P0 BRA `(.L_x_7990) ;  /* 0x0000001400348947 */ /* 0x002fea0003800000 */
.L_x_8037:
[----:B------:R-:W-:Y:S05]  /*16030*/  @!P2 BRA `(.L_x_7991) ;  /* 0x000000000004a947 */ /* 0x000fea0003800000 */
[----:B------:R-:W-:Y:S01]  /*16040*/  BPT.TRAP 0x1 ;  /* 0x000000040000795c */ /* 0x000fe20000300000 */
.L_x_7991:
[----:B-1----:R-:W-:-:S04]  /*16050*/  VIADD R3, R0, 0x28860 ;  /* 0x0002886000037836 */ /* 0x002fc80000000000 */
[----:B------:R-:W-:-:S04]  /*16060*/  IMAD R18, R18, 0x8, R3 ;  /* 0x0000000812127824 */ /* 0x000fc800078e0203 */
[----:B------:R-:W1:Y:S02]  /*16070*/  SYNCS.PHASECHK.TRANS64.TRYWAIT P0, [R18+URZ], R5 ;  /* 0x00000005120075a7 */ /* 0x000e64000800017f */
[----:B-1----:R-:W-:Y:S05]  /*16080*/  @!P0 BRA `(.L_x_7992) ;  /* 0x0000001400308947 */ /* 0x002fea0003800000 */
.L_x_8038:
[----:B------:R-:W-:-:S07]  /*16090*/  IMAD R3, R4, 0x8, R3 ;  /* 0x0000000804037824 */ /* 0x000fce00078e0203 */
.L_x_7993:
[----:B---3--:R3:W4:Y:S02]  /*160a0*/  SYNCS.PHASECHK.TRANS64.TRYWAIT P0, [R3+URZ], R2 ;  /* 0x00000002030075a7 */ /* 0x008724000800017f */
[----:B----4-:R-:W-:Y:S05]  /*160b0*/  @!P0 NANOSLEEP.SYNCS 0x989680 ;  /* 0x009896800000895d */ /* 0x010fea0003900000 */
[----:B------:R-:W4:Y:S02]  /*160c0*/  @!P0 SYNCS.PHASECHK.TRANS64 P0, [R3+URZ], R2 ;  /* 0x00000002030085a7 */ /* 0x000f24000800007f */
[----:B----4-:R-:W-:Y:S05]  /*160d0*/  @!P0 BRA `(.L_x_7993) ;  /* 0xfffffffc00f08947 */ /* 0x010fea000383ffff */
.L_x_7986:
[----:B------:R-:W-:Y:S05]  /*160e0*/  BSYNC B0 ;  /* 0x0000000000007941 */ /* 0x000fea0003800000 */
.L_x_7985:
[----:B------:R-:W-:Y:S05]  /*160f0*/  EXIT ;  /* 0x000000000000794d */ /* 0x000fea0003800000 */
.L_x_7801:
[----:B0-----:R-:W-:-:S04]  /*16100*/  IMAD.U32 R3, RZ, RZ, UR41 ;  /* 0x00000029ff037e24 */ /* 0x001fc8000f8e00ff */
[----:B------:R0:W1:Y:S03]  /*16110*/  SYNCS.PHASECHK.TRANS64.TRYWAIT P1, [R3+URZ+0x28800], R0 ;  /* 0x02880000030075a7 */ /* 0x000066000802017f */
[----:B-1----:R-:W-:Y:S05]  /*16120*/  @!P1 NANOSLEEP.SYNCS 0x989680 ;  /* 0x009896800000995d */ /* 0x002fea0003900000 */
[----:B------:R-:W1:Y:S02]  /*16130*/  @!P1 SYNCS.PHASECHK.TRANS64 P1, [R3+URZ+0x28800], R0 ;  /* 0x02880000030095a7 */ /* 0x000e64000802007f */
[----:B-1----:R-:W-:Y:S05]  /*16140*/  @!P1 BRA `(.L_x_7801) ;  /* 0xfffffffc00ec9947 */ /* 0x002fea000383ffff */
[----:B------:R-:W-:Y:S05]  /*16150*/  BRA `(.L_x_7994) ;  /* 0xfffffeb800387947 */ /* 0x000fea000383ffff */
.L_x_7805:
[----:B-1----:R1:W2:Y:S02]  /*16160*/  SYNCS.PHASECHK.TRANS64.TRYWAIT P2, [R11+URZ+0x28830], R0 ;  /* 0x028830000b0075a7 */ /* 0x0022a4000804017f */
[----:B--2---:R-:W-:Y:S05]  /*16170*/  @!P2 NANOSLEEP.SYNCS 0x989680 ;  /* 0x009896800000a95d */ /* 0x004fea0003900000 */
[----:B------:R-:W2:Y:S02]  /*16180*/  @!P2 SYNCS.PHASECHK.TRANS64 P2, [R11+URZ+0x28830], R0 ;  /* 0x028830000b00a5a7 */ /* 0x000ea4000804007f */
[----:B--2---:R-:W-:Y:S05]  /*16190*/  @!P2 BRA `(.L_x_7805) ;  /* 0xfffffffc00f0a947 */ /* 0x004fea000383ffff */
[----:B------:R-:W-:Y:S05]  /*161a0*/  BRA `(.L_x_7804) ;  /* 0xfffffeb8005c7947 */ /* 0x000fea000383ffff */
.L_x_7821:
[----:B-1----:R-:W-:-:S04]  /*161b0*/  IMAD.U32 R7, RZ, RZ, UR6 ;  /* 0x00000006ff077e24 */ /* 0x002fc8000f8e00ff */
[----:B------:R1:W2:Y:S03]  /*161c0*/  SYNCS.PHASECHK.TRANS64.TRYWAIT P2, [R7+URZ+0x28830], R6 ;  /* 0x02883006070075a7 */ /* 0x0002a6000804017f */
[----:B--2---:R-:W-:Y:S05]  /*161d0*/  @!P2 NANOSLEEP.SYNCS 0x989680 ;  /* 0x009896800000a95d */ /* 0x004fea0003900000 */
[----:B------:R-:W2:Y:S02]  /*161e0*/  @!P2 SYNCS.PHASECHK.TRANS64 P2, [R7+URZ+0x28830], R6 ;  /* 0x028830060700a5a7 */ /* 0x000ea4000804007f */
[----:B--2---:R-:W-:Y:S05]  /*161f0*/  @!P2 BRA `(.L_x_7821) ;  /* 0xfffffffc00eca947 */ /* 0x004fea000383ffff */
[----:B------:R-:W-:Y:S05]  /*16200*/  BRA `(.L_x_7818) ;  /* 0xfffffef4000c7947 */ /* 0x000fea000383ffff */
.L_x_7825:
[----:B-1----:R-:W-:-:S04]  /*16210*/  IMAD.U32 R7, RZ, RZ, UR6 ;  /* 0x00000006ff077e24 */ /* 0x002fc8000f8e00ff */
[----:B------:R1:W2:Y:S03]  /*16220*/  SYNCS.PHASECHK.TRANS64.TRYWAIT P2, [R7+URZ+0x28850], R6 ;  /* 0x02885006070075a7 */ /* 0x0002a6000804017f */
[----:B--2---:R-:W-:Y:S05]  /*16230*/  @!P2 NANOSLEEP.SYNCS 0x989680 ;  /* 0x009896800000a95d */ /* 0x004fea0003900000 */
[----:B------:R-:W2:Y:S02]  /*16240*/  @!P2 SYNCS.PHASECHK.TRANS64 P2, [R7+URZ+0x28850], R6 ;  /* 0x028850060700a5a7 */ /* 0x000ea4000804007f */
[----:B--2---:R-:W-:Y:S05]  /*16250*/  @!P2 BRA `(.L_x_7825) ;  /* 0xfffffffc00eca947 */ /* 0x004fea000383ffff */
[----:B------:R-:W-:Y:S05]  /*16260*/  BRA `(.L_x_7822) ;  /* 0xfffffef400cc7947 */ /* 0x000fea000383ffff */
.L_x_7842:
[----:B-1----:R-:W-:-:S04]  /*16270*/  IMAD.U32 R5, RZ, RZ, UR6 ;  /* 0x00000006ff057e24 */ /* 0x002fc8000f8e00ff */
[----:B------:R1:W2:Y:S03]  /*16280*/  SYNCS.PHASECHK.TRANS64.TRYWAIT P3, [R5+URZ+0x28830], R4 ;  /* 0x02883004050075a7 */ /* 0x0002a6000806017f */
[----:B--2---:R-:W-:Y:S05]  /*16290*/  @!P3 NANOSLEEP.SYNCS 0x989680 ;  /* 0x009896800000b95d */ /* 0x004fea0003900000 */
[----:B------:R-:W2:Y:S02]  /*162a0*/  @!P3 SYNCS.PHASECHK.TRANS64 P3, [R5+URZ+0x28830], R4 ;  /* 0x028830040500b5a7 */ /* 0x000ea4000806007f */
[----:B--2---:R-:W-:Y:S05]  /*162b0*/  @!P3 BRA `(.L_x_7842) ;  /* 0xfffffffc00ecb947 */ /* 0x004fea000383ffff */
[----:B------:R-:W-:Y:S05]  /*162c0*/  BRA `(.L_x_7839) ;  /* 0xffffff2c00b87947 */ /* 0x000fea000383ffff */
.L_x_7846:
[----:B-1----:R-:W-:-:S04]  /*162d0*/  IMAD.U32 R5, RZ, RZ, UR6 ;  /* 0x00000006ff057e24 */ /* 0x002fc8000f8e00ff */
[----:B------:R1:W2:Y:S03]  /*162e0*/  SYNCS.PHASECHK.TRANS64.TRYWAIT P2, [R5+URZ+0x28850], R4 ;  /* 0x02885004050075a7 */ /* 0x0002a6000804017f */
[----:B--2---:R-:W-:Y:S05]  /*162f0*/  @!P2 NANOSLEEP.SYNCS 0x989680 ;  /* 0x009896800000a95d */ /* 0x004fea0003900000 */
[----:B------:R-:W2:Y:S02]  /*16300*/  @!P2 SYNCS.PHASECHK.TRANS64 P2, [R5+URZ+0x28850], R4 ;  /* 0x028850040500a5a7 */ /* 0x000ea4000804007f */
[----:B--2---:R-:W-:Y:S05]  /*16310*/  @!P2 BRA `(.L_x_7846) ;  /* 0xfffffffc00eca947 */ /* 0x004fea000383ffff */
[----:B------:R-:W-:Y:S05]  /*16320*/  BRA `(.L_x_7843) ;  /* 0xffffff3000787947 */ /* 0x000fea000383ffff */
.L_x_7852:
[----:B-1----:R-:W-:-:S04]  /*16330*/  IMAD.U32 R5, RZ, RZ, UR6 ;  /* 0x00000006ff057e24 */ /* 0x002fc8000f8e00ff */
[----:B------:R1:W2:Y:S03]  /*16340*/  SYNCS.PHASECHK.TRANS64.TRYWAIT P3, [R5+URZ+0x28830], R4 ;  /* 0x02883004050075a7 */ /* 0x0002a6000806017f */
[----:B--2---:R-:W-:Y:S05]  /*16350*/  @!P3 NANOSLEEP.SYNCS 0x989680 ;  /* 0x009896800000b95d */ /* 0x004fea0003900000 */
[----:B------:R-:W2:Y:S02]  /*16360*/  @!P3 SYNCS.PHASECHK.TRANS64 P3, [R5+URZ+0x28830], R4 ;  /* 0x028830040500b5a7 */ /* 0x000ea4000806007f */
[----:B--2---:R-:W-:Y:S05]  /*16370*/  @!P3 BRA `(.L_x_7852) ;  /* 0xfffffffc00ecb947 */ /* 0x004fea000383ffff */
[----:B------:R-:W-:Y:S05]  /*16380*/  BRA `(.L_x_7849) ;  /* 0xffffff5400947947 */ /* 0x000fea000383ffff */
.L_x_7856:
[----:B-1----:R-:W-:-:S04]  /*16390*/  IMAD.U32 R5, RZ, RZ, UR6 ;  /* 0x00000006ff057e24 */ /* 0x002fc8000f8e00ff */
[----:B------:R1:W2:Y:S03]  /*163a0*/  SYNCS.PHASECHK.TRANS64.TRYWAIT P2, [R5+URZ+0x28850], R4 ;  /* 0x02885004050075a7 */ /* 0x0002a6000804017f */
[----:B--2---:R-:W-:Y:S05]  /*163b0*/  @!P2 NANOSLEEP.SYNCS 0x989680 ;  /* 0x009896800000a95d */ /* 0x004fea0003900000 */
[----:B------:R-:W2:Y:S02]  /*163c0*/  @!P2 SYNCS.PHASECHK.TRANS64 P2, [R5+URZ+0x28850], R4 ;  /* 0x028850040500a5a7 */ /* 0x000ea4000804007f */
[----:B--2---:R-:W-:Y:S05]  /*163d0*/  @!P2 BRA `(.L_x_7856) ;  /* 0xfffffffc00eca947 */ /* 0x004fea000383ffff */
[----:B------:R-:W-:Y:S05]  /*163e0*/  BRA `(.L_x_7853) ;  /* 0xffffff5800547947 */ /* 0x000fea000383ffff */
.L_x_7869:
[----:B-1----:R-:W-:-:S04]  /*163f0*/  IMAD.U32 R8, RZ, RZ, UR5 ;  /* 0x00000005ff087e24 */ /* 0x002fc8000f8e00ff */
[----:B------:R1:W2:Y:S03]  /*16400*/  SYNCS.PHASECHK.TRANS64.TRYWAIT P0, [R8+URZ+0x28850], R3 ;  /* 0x02885003080075a7 */ /* 0x0002a6000800017f */
[----:B--2---:R-:W-:Y:S05]  /*16410*/  @!P0 NANOSLEEP.SYNCS 0x989680 ;  /* 0x009896800000895d */ /* 0x004fea0003900000 */
[----:B------:R-:W2:Y:S02]  /*16420*/  @!P0 SYNCS.PHASECHK.TRANS64 P0, [R8+URZ+0x28850], R3 ;  /* 0x02885003080085a7 */ /* 0x000ea4000800007f */
[----:B--2---:R-:W-:Y:S05]  /*16430*/  @!P0 BRA `(.L_x_7869) ;  /* 0xfffffffc00ec8947 */ /* 0x004fea000383ffff */
[----:B------:R-:W-:Y:S05]  /*16440*/  BRA `(.L_x_7868) ;  /* 0xffffff8c00587947 */ /* 0x000fea000383ffff */
.L_x_7905:
[----:B------:R-:W-:Y:S02]  /*16450*/  IMAD.MOV.U32 R13, RZ, RZ, R4 ;  /* 0x000000ffff0d7224 */ /* 0x000fe400078e0004 */
[----:B------:R-:W-:Y:S02]  /*16460*/  IMAD.MOV.U32 R12, RZ, RZ, RZ ;  /* 0x000000ffff0c7224 */ /* 0x000fe400078e00ff */
[----:B------:R-:W-:Y:S02]  /*16470*/  IMAD.MOV.U32 R11, RZ, RZ, 0x1f ;  /* 0x0000001fff0b7424 */ /* 0x000fe400078e00ff */
[----:B------:R-:W-:-:S07]  /*16480*/  IMAD.MOV.U32 R15, RZ, RZ, -0x1 ;  /* 0xffffffffff0f7424 */ /* 0x000fce00078e00ff */
[----:B0-----:R-:W-:Y:S05]  /*16490*/  WARPSYNC.COLLECTIVE R15, `(.L_x_7995) ;  /* 0x000000000f087348 */ /* 0x001fea0003c00000 */
[----:B------:R1:W2:Y:S02]  /*164a0*/  SHFL.IDX P6, R14, R13, R12, R11 ;  /* 0x0000000c0d0e7389 */ /* 0x0002a400000c000b */
[----:B012---:R-:W-:Y:S01]  /*164b0*/  ENDCOLLECTIVE ;  /* 0x000000000000791b */ /* 0x007fe20003800000 */
.L_x_7995:
[----:B------:R-:W-:Y:S05]  /*164c0*/  BRA `(.L_x_7996) ;  /* 0xffffffc000fc7947 */ /* 0x000fea000383ffff */
.L_x_7907:
[----:B------:R-:W-:Y:S01]  /*164d0*/  BSSY B0, `(.L_x_7997) ;  /* 0x0000006000007945 */ /* 0x000fe20003800000 */
[----:B------:R-:W-:-:S07]  /*164e0*/  IMAD.MOV.U32 R15, RZ, RZ, -0x1 ;  /* 0xffffffffff0f7424 */ /* 0x000fce00078e00ff */
[----:B01----:R-:W-:Y:S05]  /*164f0*/  WARPSYNC.COLLECTIVE R15, `(.L_x_7998) ;  /* 0x000000000f0c7348 */ /* 0x003fea0003c00000 */
[----:B------:R-:W-:Y:S02]  /*16500*/  ELECT P6, UR62, PT ;  /* 0x00000000003e782f */ /* 0x000fe400038c0000 */
[----:B------:R-:W-:Y:S01]  /*16510*/  MOV R14, UR62 ;  /* 0x0000003e000e7c02 */ /* 0x000fe20008000f00 */
[----:B01----:R-:W-:Y:S10]  /*16520*/  ENDCOLLECTIVE ;  /* 0x000000000000791b */ /* 0x003ff40003800000 */
.L_x_7998:
[----:B------:R-:W-:Y:S05]  /*16530*/  BSYNC B0 ;  /* 0x0000000000007941 */ /* 0x000fea0003800000 */
.L_x_7997:
[----:B------:R-:W-:Y:S05]  /*16540*/  BRA `(.L_x_7999) ;  /* 0xffffffc400007947 */ /* 0x000fea000383ffff */
.L_x_7909:
[----:B--2---:R2:W3:Y:S02]  /*16550*/  SYNCS.PHASECHK.TRANS64.TRYWAIT P0, [R3+URZ+0x28840], R0 ;  /* 0x02884000030075a7 */ /* 0x0044e4000800017f */
[----:B---3--:R-:W-:Y:S05]  /*16560*/  @!P0 NANOSLEEP.SYNCS 0x989680 ;  /* 0x009896800000895d */ /* 0x008fea0003900000 */
[----:B------:R-:W3:Y:S02]  /*16570*/  @!P0 SYNCS.PHASECHK.TRANS64 P0, [R3+URZ+0x28840], R0 ;  /* 0x02884000030085a7 */ /* 0x000ee4000800007f */
[----:B---3--:R-:W-:Y:S05]  /*16580*/  @!P0 BRA `(.L_x_7909) ;  /* 0xfffffffc00f08947 */ /* 0x008fea000383ffff */
[----:B------:R-:W-:Y:S05]  /*16590*/  BRA `(.L_x_8000) ;  /* 0xffffffc400587947 */ /* 0x000fea000383ffff */
.L_x_7913:
        /* <DEDUP_REMOVED lines=10> */
.L_x_8001:
[----:B------:R-:W-:Y:S02]  /*16640*/  IMAD.MOV.U32 R13, RZ, RZ, R0 ;  /* 0x000000ffff0d7224 */ /* 0x000fe400078e0000 */
[----:B------:R-:W-:-:S07]  /*16650*/  IMAD.MOV.U32 R5, RZ, RZ, R14 ;  /* 0x000000ffff057224 */ /* 0x000fce00078e000e */
[----:B------:R-:W-:Y:S05]  /*16660*/  WARPSYNC.COLLECTIVE R15, `(.L_x_8002) ;  /* 0x000000000f087348 */ /* 0x000fea0003c00000 */
[----:B------:R0:W1:Y:S02]  /*16670*/  SHFL.IDX P6, R14, R13, R12, R11 ;  /* 0x0000000c0d0e7389 */ /* 0x00006400000c000b */
[----:B01----:R-:W-:Y:S01]  /*16680*/  ENDCOLLECTIVE ;  /* 0x000000000000791b */ /* 0x003fe20003800000 */
.L_x_8002:
[----:B------:R-:W-:Y:S02]  /*16690*/  ULDC UR4, c[0x0][0x288] ;  /* 0x0000a20000047ab9 */ /* 0x000fe40000000800 */
[----:B------:R-:W-:-:S05]  /*166a0*/  IMAD R3, R7, UR4, RZ ;  /* 0x0000000407037c24 */ /* 0x000fca000f8e02ff */
[----:B------:R-:W-:Y:S01]  /*166b0*/  ISETP.GE.AND P2, PT, R2, R3, PT ;  /* 0x000000030200720c */ /* 0x000fe20003f46270 */
[----:B------:R-:W-:Y:S02]  /*166c0*/  IMAD.MOV.U32 R13, RZ, RZ, R4 ;  /* 0x000000ffff0d7224 */ /* 0x000fe400078e0004 */
[----:B------:R-:W-:Y:S02]  /*166d0*/  IMAD.MOV.U32 R12, RZ, RZ, 0x1 ;  /* 0x00000001ff0c7424 */ /* 0x000fe400078e00ff */
[----:B------:R-:W-:-:S08]  /*166e0*/  IMAD.MOV.U32 R6, RZ, RZ, R14 ;  /* 0x000000ffff067224 */ /* 0x000fd000078e000e */
[----:B------:R-:W-:Y:S05]  /*166f0*/  WARPSYNC.COLLECTIVE R15, `(.L_x_8003) ;  /* 0x000000000f087348 */ /* 0x000fea0003c00000 */
[----:B------:R0:W1:Y:S02]  /*16700*/  SHFL.IDX P6, R14, R13, R12, R11 ;  /* 0x0000000c0d0e7389 */ /* 0x00006400000c000b */
[----:B01----:R-:W-:Y:S01]  /*16710*/  ENDCOLLECTIVE ;  /* 0x000000000000791b */ /* 0x003fe20003800000 */
.L_x_8003:
[----:B------:R-:W-:-:S05]  /*16720*/  @!P2 LEA R6, P4, R10, R6, 0x1 ;  /* 0x000000060a06a211 */ /* 0x000fca00078808ff */
[----:B------:R-:W-:Y:S02]  /*16730*/  @!P2 IMAD.X R7, RZ, RZ, R5, P4 ;  /* 0x000000ffff07a224 */ /* 0x000fe400020e0605 */
[----:B------:R-:W-:-:S03]  /*16740*/  VIADD R5, R2, 0x10 ;  /* 0x0000001002057836 */ /* 0x000fc60000000000 */
[----:B------:R-:W-:Y:S01]  /*16750*/  @!PT LDS RZ, [RZ] ;  /* 0x00000000fffff984 */ /* 0x000fe20000000800 */
[----:B------:R-:W-:Y:S01]  /*16760*/  @!PT LDS RZ, [RZ] ;  /* 0x00000000fffff984 */ /* 0x000fe20000000800 */
[----:B------:R-:W-:Y:S01]  /*16770*/  @!PT LDS RZ, [RZ] ;  /* 0x00000000fffff984 */ /* 0x000fe20000000800 */
[----:B------:R0:W-:Y:S01]  /*16780*/  @!P2 LDGSTS.E.BYPASS.LTC128B.128 [R9+0x10400], desc[UR50][R6.64], !P1 ;  /* 0x104000000609afae */ /* 0x0001e2000c901d72 */
[----:B------:R-:W-:-:S03]  /*16790*/  IMAD.MOV.U32 R13, RZ, RZ, R0 ;  /* 0x000000ffff0d7224 */ /* 0x000fc600078e0000 */
[----:B------:R0:W-:Y:S01]  /*167a0*/  @!P2 LDGSTS.E.BYPASS.LTC128B.128 [R9+0x14400], desc[UR50][R6.64+0x80], !P0 ;  /* 0x144000800609afae */ /* 0x0001e2000c101d72 */
[----:B------:R-:W-:Y:S01]  /*167b0*/  ISETP.GE.AND P2, PT, R5, R3, PT ;  /* 0x000000030500720c */ /* 0x000fe20003f46270 */
[----:B------:R-:W-:-:S12]  /*167c0*/  IMAD.MOV.U32 R5, RZ, RZ, R14 ;  /* 0x000000ffff057224 */ /* 0x000fd800078e000e */
[----:B0-----:R-:W-:Y:S05]  /*167d0*/  WARPSYNC.COLLECTIVE R15, `(.L_x_8004) ;  /* 0x000000000f087348 */ /* 0x001fea0003c00000 */
[----:B------:R1:W2:Y:S02]  /*167e0*/  SHFL.IDX P6, R14, R13, R12, R11 ;  /* 0x0000000c0d0e7389 */ /* 0x0002a400000c000b */
[----:B012---:R-:W-:Y:S01]  /*167f0*/  ENDCOLLECTIVE ;  /* 0x000000000000791b */ /* 0x007fe20003800000 */
.L_x_8004:
[----:B------:R-:W-:Y:S02]  /*16800*/  IMAD.MOV.U32 R13, RZ, RZ, R4 ;  /* 0x000000ffff0d7224 */ /* 0x000fe400078e0004 */
[----:B------:R-:W-:Y:S02]  /*16810*/  IMAD.MOV.U32 R12, RZ, RZ, 0x2 ;  /* 0x00000002ff0c7424 */ /* 0x000fe400078e00ff */
[----:B------:R-:W-:-:S07]  /*16820*/  IMAD.MOV.U32 R8, RZ, RZ, R14 ;  /* 0x000000ffff087224 */ /* 0x000fce00078e000e */
[----:B------:R-:W-:Y:S05]  /*16830*/  WARPSYNC.COLLECTIVE R15, `(.L_x_8005) ;  /* 0x000000000f087348 */ /* 0x000fea0003c00000 */
[----:B------:R0:W1:Y:S02]  /*16840*/  SHFL.IDX P6, R14, R13, R12, R11 ;  /* 0x0000000c0d0e7389 */ /* 0x00006400000c000b */
[----:B01----:R-:W-:Y:S01]  /*16850*/  ENDCOLLECTIVE ;  /* 0x000000000000791b */ /* 0x003fe20003800000 */
.L_x_8005:
[----:B------:R-:W-:-:S05]  /*16860*/  @!P2 LEA R8, P4, R10, R8, 0x1 ;  /* 0x000000080a08a211 */ /* 0x000fca00078808ff */
[----:B------:R-:W-:Y:S02]  /*16870*/  @!P2 IMAD.X R5, RZ, RZ, R5, P4 ;  /* 0x000000ffff05a224 */ /* 0x000fe400020e0605 */
[----:B------:R-:W-:Y:S02]  /*16880*/  @!P2 IMAD.MOV.U32 R6, RZ, RZ, R8 ;  /* 0x000000ffff06a224 */ /* 0x000fe400078e0008 */
[----:B------:R-:W-:Y:S02]  /*16890*/  @!P2 IMAD.MOV.U32 R7, RZ, RZ, R5 ;  /* 0x000000ffff07a224 */ /* 0x000fe400078e0005 */
[C---:B------:R-:W-:Y:S02]  /*168a0*/  VIADD R5, R2.reuse, 0x20 ;  /* 0x0000002002057836 */ /* 0x040fe40000000000 */
[----:B------:R-:W-:Y:S01]  /*168b0*/  IMAD.MOV.U32 R13, RZ, RZ, R0 ;  /* 0x000000ffff0d7224 */ /* 0x000fe200078e0000 */
[----:B------:R-:W-:Y:S01]  /*168c0*/  @!PT LDS RZ, [RZ] ;  /* 0x00000000fffff984 */ /* 0x000fe20000000800 */
[----:B------:R-:W-:Y:S01]  /*168d0*/  @!PT LDS RZ, [RZ] ;  /* 0x00000000fffff984 */ /* 0x000fe20000000800 */
[----:B------:R-:W-:Y:S01]  /*168e0*/  @!PT LDS RZ, [RZ] ;  /* 0x00000000fffff984 */ /* 0x000fe20000000800 */
[----:B------:R0:W-:Y:S01]  /*168f0*/  @!P2 LDGSTS.E.BYPASS.LTC128B.128 [R9+0x10c00], desc[UR50][R6.64], !P1 ;  /* 0x10c000000609afae */ /* 0x0001e2000c901d72 */
[----:B------:R-:W-:-:S03]  /*16900*/  VIADD R8, R2, 0x60 ;  /* 0x0000006002087836 */ /* 0x000fc60000000000 */
[----:B------:R0:W-:Y:S01]  /*16910*/  @!P2 LDGSTS.E.BYPASS.LTC128B.128 [R9+0x14c00], desc[UR50][R6.64+0x80], !P0 ;  /* 0x14c000800609afae */ /* 0x0001e2000c101d72 */
[----:B------:R-:W-:Y:S01]  /*16920*/  ISETP.GE.AND P2, PT, R5, R3, PT ;  /* 0x000000030500720c */ /* 0x000fe20003f46270 */
[----:B------:R-:W-:-:S12]  /*16930*/  IMAD.MOV.U32 R5, RZ, RZ, R14 ;  /* 0x000000ffff057224 */ /* 0x000fd800078e000e */
[----:B0-----:R-:W-:Y:S05]  /*16940*/  WARPSYNC.COLLECTIVE R15, `(.L_x_8006) ;  /* 0x000000000f087348 */ /* 0x001fea0003c00000 */
[----:B------:R1:W2:Y:S02]  /*16950*/  SHFL.IDX P6, R14, R13, R12, R11 ;  /* 0x0000000c0d0e7389 */ /* 0x0002a400000c000b */
[----:B012---:R-:W-:Y:S01]  /*16960*/  ENDCOLLECTIVE ;  /* 0x000000000000791b */ /* 0x007fe20003800000 */
.L_x_8006:
[----:B------:R-:W-:Y:S02]  /*16970*/  IMAD.MOV.U32 R13, RZ, RZ, R4 ;  /* 0x000000ffff0d7224 */ /* 0x000fe400078e0004 */
[----:B------:R-:W-:Y:S02]  /*16980*/  IMAD.MOV.U32 R12, RZ, RZ, 0x3 ;  /* 0x00000003ff0c7424 */ /* 0x000fe400078e00ff */
[----:B------:R-:W-:-:S07]  /*16990*/  IMAD.MOV.U32 R6, RZ, RZ, R14 ;  /* 0x000000ffff067224 */ /* 0x000fce00078e000e */
[----:B------:R-:W-:Y:S05]  /*169a0*/  WARPSYNC.COLLECTIVE R15, `(.L_x_8007) ;  /* 0x000000000f087348 */ /* 0x000fea0003c00000 */
[----:B------:R0:W1:Y:S02]  /*169b0*/  SHFL.IDX P6, R14, R13, R12, R11 ;  /* 0x0000000c0d0e7389 */ /* 0x00006400000c000b */
[----:B01----:R-:W-:Y:S01]  /*169c0*/  ENDCOLLECTIVE ;  /* 0x000000000000791b */ /* 0x003fe20003800000 */
.L_x_8007:
        /* <DEDUP_REMOVED lines=9> */
[----:B------:R0:W-:Y:S01]  /*16a60*/  @!P2 LDGSTS.E.BYPASS.LTC128B.128 [R9+0x15400], desc[UR50][R6.64+0x80], !P0 ;  /* 0x154000800609afae */ /* 0x0001e2000c101d72 */
[----:B------:R-:W-:Y:S01]  /*16a70*/  ISETP.GE.AND P2, PT, R5, R3, PT ;  /* 0x000000030500720c */ /* 0x000fe20003f46270 */
[----:B------:R-:W-:-:S12]  /*16a80*/  IMAD.MOV.U32 R5, RZ, RZ, R14 ;  /* 0x000000ffff057224 */ /* 0x000fd800078e000e */
[----:B0-----:R-:W-:Y:S05]  /*16a90*/  WARPSYNC.COLLECTIVE R15, `(.L_x_8008) ;  /* 0x000000000f087348 */ /* 0x001fea0003c00000 */
[----:B------:R1:W2:Y:S02]  /*16aa0*/  SHFL.IDX P6, R14, R13, R12, R11 ;  /* 0x0000000c0d0e7389 */ /* 0x0002a400000c000b */
[----:B012---:R-:W-:Y:S01]  /*16ab0*/  ENDCOLLECTIVE ;  /* 0x000000000000791b */ /* 0x007fe20003800000 */
.L_x_8008:
[----:B------:R-:W-:Y:S02]  /*16ac0*/  IMAD.MOV.U32 R13, RZ, RZ, R4 ;  /* 0x000000ffff0d7224 */ /* 0x000fe400078e0004 */
[----:B------:R-:W-:Y:S02]  /*16ad0*/  IMAD.MOV.U32 R12, RZ, RZ, 0x4 ;  /* 0x00000004ff0c7424 */ /* 0x000fe400078e00ff */
[----:B------:R-:W-:-:S07]  /*16ae0*/  IMAD.MOV.U32 R6, RZ, RZ, R14 ;  /* 0x000000ffff067224 */ /* 0x000fce00078e000e */
[----:B------:R-:W-:Y:S05]  /*16af0*/  WARPSYNC.COLLECTIVE R15, `(.L_x_8009) ;  /* 0x000000000f087348 */ /* 0x000fea0003c00000 */
[----:B------:R0:W1:Y:S02]  /*16b00*/  SHFL.IDX P6, R14, R13, R12, R11 ;  /* 0x0000000c0d0e7389 */ /* 0x00006400000c000b */
[----:B01----:R-:W-:Y:S01]  /*16b10*/  ENDCOLLECTIVE ;  /* 0x000000000000791b */ /* 0x003fe20003800000 */
.L_x_8009:
        /* <DEDUP_REMOVED lines=15> */
.L_x_8010:
[----:B------:R-:W-:Y:S02]  /*16c10*/  IMAD.MOV.U32 R13, RZ, RZ, R4 ;  /* 0x000000ffff0d7224 */ /* 0x000fe400078e0004 */
[----:B------:R-:W-:Y:S02]  /*16c20*/  IMAD.MOV.U32 R12, RZ, RZ, 0x5 ;  /* 0x00000005ff0c7424 */ /* 0x000fe400078e00ff */
[----:B------:R-:W-:-:S07]  /*16c30*/  IMAD.MOV.U32 R6, RZ, RZ, R14 ;  /* 0x000000ffff067224 */ /* 0x000fce00078e000e */
[----:B------:R-:W-:Y:S05]  /*16c40*/  WARPSYNC.COLLECTIVE R15, `(.L_x_8011) ;  /* 0x000000000f087348 */ /* 0x000fea0003c00000 */
[----:B------:R0:W1:Y:S02]  /*16c50*/  SHFL.IDX P6, R14, R13, R12, R11 ;  /* 0x0000000c0d0e7389 */ /* 0x00006400000c000b */
[----:B01----:R-:W-:Y:S01]  /*16c60*/  ENDCOLLECTIVE ;  /* 0x000000000000791b */ /* 0x003fe20003800000 */
.L_x_8011:
        /* <DEDUP_REMOVED lines=15> */
.L_x_8012:
[----:B------:R-:W-:Y:S02]  /*16d60*/  IMAD.MOV.U32 R13, RZ, RZ, R4 ;  /* 0x000000ffff0d7224 */ /* 0x000fe400078e0004 */
[----:B------:R-:W-:Y:S02]  /*16d70*/  IMAD.MOV.U32 R12, RZ, RZ, 0x6 ;  /* 0x00000006ff0c7424 */ /* 0x000fe400078e00ff */
[----:B------:R-:W-:-:S07]  /*16d80*/  IMAD.MOV.U32 R6, RZ, RZ, R14 ;  /* 0x000000ffff067224 */ /* 0x000fce00078e000e */
[----:B------:R-:W-:Y:S05]  /*16d90*/  WARPSYNC.COLLECTIVE R15, `(.L_x_8013) ;  /* 0x000000000f087348 */ /* 0x000fea0003c00000 */
[----:B------:R0:W1:Y:S02]  /*16da0*/  SHFL.IDX P6, R14, R13, R12, R11 ;  /* 0x0000000c0d0e7389 */ /* 0x00006400000c000b */
[----:B01----:R-:W-:Y:S01]  /*16db0*/  ENDCOLLECTIVE ;  /* 0x000000000000791b */ /* 0x003fe20003800000 */
.L_x_8013:
        /* <DEDUP_REMOVED lines=14> */
.L_x_8014:
[----:B------:R-:W-:Y:S02]  /*16ea0*/  IMAD.MOV.U32 R13, RZ, RZ, R4 ;  /* 0x000000ffff0d7224 */ /* 0x000fe400078e0004 */
[----:B------:R-:W-:Y:S02]  /*16eb0*/  IMAD.MOV.U32 R12, RZ, RZ, 0x7 ;  /* 0x00000007ff0c7424 */ /* 0x000fe400078e00ff */
[----:B------:R-:W-:-:S07]  /*16ec0*/  IMAD.MOV.U32 R6, RZ, RZ, R14 ;  /* 0x000000ffff067224 */ /* 0x000fce00078e000e */
[----:B------:R-:W-:Y:S05]  /*16ed0*/  WARPSYNC.COLLECTIVE R15, `(.L_x_8015) ;  /* 0x000000000f087348 */ /* 0x000fea0003c00000 */
[----:B------:R0:W1:Y:S02]  /*16ee0*/  SHFL.IDX P6, R14, R13, R12, R11 ;  /* 0x0000000c0d0e7389 */ /* 0x00006400000c000b */
[----:B01----:R-:W-:Y:S01]  /*16ef0*/  ENDCOLLECTIVE ;  /* 0x000000000000791b */ /* 0x003fe20003800000 */
.L_x_8015:
[----:B------:R-:W-:-:S05]  /*16f00*/  @!P3 LEA R6, P2, R10, R6, 0x1 ;  /* 0x000000060a06b211 */ /* 0x000fca00078408ff */
[----:B------:R-:W-:-:S04]  /*16f10*/  @!P3 IMAD.X R5, RZ, RZ, R5, P2 ;  /* 0x000000ffff05b224 */ /* 0x000fc800010e0605 */
        /* <DEDUP_REMOVED lines=11> */
.L_x_8016:
[----:B------:R-:W-:Y:S01]  /*16fd0*/  IMAD.MOV.U32 R0, RZ, RZ, R14 ;  /* 0x000000ffff007224 */ /* 0x000fe200078e000e */
[----:B------:R-:W-:Y:S06]  /*16fe0*/  BRA `(.L_x_8017) ;  /* 0xffffffc400b87947 */ /* 0x000fec000383ffff */
.L_x_7918:
[----:B0-----:R0:W1:Y:S02]  /*16ff0*/  SYNCS.PHASECHK.TRANS64.TRYWAIT P0, [R17+URZ+0x28820], R0 ;  /* 0x02882000110075a7 */ /* 0x001064000800017f */
[----:B-1----:R-:W-:Y:S05]  /*17000*/  @!P0 NANOSLEEP.SYNCS 0x989680 ;  /* 0x009896800000895d */ /* 0x002fea0003900000 */
[----:B------:R-:W1:Y:S02]  /*17010*/  @!P0 SYNCS.PHASECHK.TRANS64 P0, [R17+URZ+0x28820], R0 ;  /* 0x02882000110085a7 */ /* 0x000e64000800007f */
[----:B-1----:R-:W-:Y:S05]  /*17020*/  @!P0 BRA `(.L_x_7918) ;  /* 0xfffffffc00f08947 */ /* 0x002fea000383ffff */
[----:B------:R-:W-:Y:S05]  /*17030*/  BRA `(.L_x_8018) ;  /* 0xffffffc800287947 */ /* 0x000fea000383ffff */
.L_x_7925:
[----:B0-----:R0:W1:Y:S02]  /*17040*/  SYNCS.PHASECHK.TRANS64.TRYWAIT P0, [R7+URZ+0x28840], R3 ;  /* 0x02884003070075a7 */ /* 0x001064000800017f */
[----:B-1----:R-:W-:Y:S05]  /*17050*/  @!P0 NANOSLEEP.SYNCS 0x989680 ;  /* 0x009896800000895d */ /* 0x002fea0003900000 */
[----:B------:R-:W1:Y:S02]  /*17060*/  @!P0 SYNCS.PHASECHK.TRANS64 P0, [R7+URZ+0x28840], R3 ;  /* 0x02884003070085a7 */ /* 0x000e64000800007f */
[----:B-1----:R-:W-:Y:S05]  /*17070*/  @!P0 BRA `(.L_x_7925) ;  /* 0xfffffffc00f08947 */ /* 0x002fea000383ffff */
[----:B------:R-:W-:Y:S05]  /*17080*/  BRA `(.L_x_8019) ;  /* 0xffffffc800e07947 */ /* 0x000fea000383ffff */
.L_x_7931:
[----:B0-----:R0:W1:Y:S02]  /*17090*/  SYNCS.PHASECHK.TRANS64.TRYWAIT P0, [R7+URZ+0x60], R3 ;  /* 0x00006003070075a7 */ /* 0x001064000800017f */
[----:B-1----:R-:W-:Y:S05]  /*170a0*/  @!P0 NANOSLEEP.SYNCS 0x989680 ;  /* 0x009896800000895d */ /* 0x002fea0003900000 */
[----:B------:R-:W1:Y:S02]  /*170b0*/  @!P0 SYNCS.PHASECHK.TRANS64 P0, [R7+URZ+0x60], R3 ;  /* 0x00006003070085a7 */ /* 0x000e64000800007f */
[----:B-1----:R-:W-:Y:S05]  /*170c0*/  @!P0 BRA `(.L_x_7931) ;  /* 0xfffffffc00f08947 */ /* 0x002fea000383ffff */
[----:B------:R-:W-:Y:S05]  /*170d0*/  BRA `(.L_x_8020) ;  /* 0xffffffcc00b07947 */ /* 0x000fea000383ffff */
.L_x_7941:
[----:B--2---:R2:W3:Y:S02]  /*170e0*/  SYNCS.PHASECHK.TRANS64.TRYWAIT P0, [R3+URZ+0x28840], R2 ;  /* 0x02884002030075a7 */ /* 0x0044e4000800017f */
[----:B---3--:R-:W-:Y:S05]  /*170f0*/  @!P0 NANOSLEEP.SYNCS 0x989680 ;  /* 0x009896800000895d */ /* 0x008fea0003900000 */
[----:B------:R-:W3:Y:S02]  /*17100*/  @!P0 SYNCS.PHASECHK.TRANS64 P0, [R3+URZ+0x28840], R2 ;  /* 0x02884002030085a7 */ /* 0x000ee4000800007f */
[----:B---3--:R-:W-:Y:S05]  /*17110*/  @!P0 BRA `(.L_x_7941) ;  /* 0xfffffffc00f08947 */ /* 0x008fea000383ffff */
[----:B------:R-:W-:Y:S05]  /*17120*/  BRA `(.L_x_8021) ;  /* 0xffffffd400347947 */ /* 0x000fea000383ffff */
.L_x_7947:
[----:B0-----:R0:W1:Y:S02]  /*17130*/  SYNCS.PHASECHK.TRANS64.TRYWAIT P0, [R2+URZ+0x60], R3 ;  /* 0x00006003020075a7 */ /* 0x001064000800017f */
[----:B-1----:R-:W-:Y:S05]  /*17140*/  @!P0 NANOSLEEP.SYNCS 0x989680 ;  /* 0x009896800000895d */ /* 0x002fea0003900000 */
[----:B------:R-:W1:Y:S02]  /*17150*/  @!P0 SYNCS.PHASECHK.TRANS64 P0, [R2+URZ+0x60], R3 ;  /* 0x00006003020085a7 */ /* 0x000e64000800007f */
[----:B-1----:R-:W-:Y:S05]  /*17160*/  @!P0 BRA `(.L_x_7947) ;  /* 0xfffffffc00f08947 */ /* 0x002fea000383ffff */
[----:B------:R-:W-:Y:S05]  /*17170*/  BRA `(.L_x_8022) ;  /* 0xffffffd800047947 */ /* 0x000fea000383ffff */
.L_x_7956:
[----:B--2---:R2:W3:Y:S02]  /*17180*/  SYNCS.PHASECHK.TRANS64.TRYWAIT P0, [R2+URZ+0x28840], R3 ;  /* 0x02884003020075a7 */ /* 0x0044e4000800017f */
[----:B---3--:R-:W-:Y:S05]  /*17190*/  @!P0 NANOSLEEP.SYNCS 0x989680 ;  /* 0x009896800000895d */ /* 0x008fea0003900000 */
[----:B------:R-:W3:Y:S02]  /*171a0*/  @!P0 SYNCS.PHASECHK.TRANS64 P0, [R2+URZ+0x28840], R3 ;  /* 0x02884003020085a7 */ /* 0x000ee4000800007f */
[----:B---3--:R-:W-:Y:S05]  /*171b0*/  @!P0 BRA `(.L_x_7956) ;  /* 0xfffffffc00f08947 */ /* 0x008fea000383ffff */
[----:B------:R-:W-:Y:S05]  /*171c0*/  BRA `(.L_x_8023) ;  /* 0xffffffdc00587947 */ /* 0x000fea000383ffff */
.L_x_7962:
[----:B0-----:R0:W1:Y:S02]  /*171d0*/  SYNCS.PHASECHK.TRANS64.TRYWAIT P0, [R2+URZ+0x60], R5 ;  /* 0x00006005020075a7 */ /* 0x001064000800017f */
[----:B-1----:R-:W-:Y:S05]  /*171e0*/  @!P0 NANOSLEEP.SYNCS 0x989680 ;  /* 0x009896800000895d */ /* 0x002fea0003900000 */
[----:B------:R-:W1:Y:S02]  /*171f0*/  @!P0 SYNCS.PHASECHK.TRANS64 P0, [R2+URZ+0x60], R5 ;  /* 0x00006005020085a7 */ /* 0x000e64000800007f */
[----:B-1----:R-:W-:Y:S05]  /*17200*/  @!P0 BRA `(.L_x_7962) ;  /* 0xfffffffc00f08947 */ /* 0x002fea000383ffff */
[----:B------:R-:W-:Y:S05]  /*17210*/  BRA `(.L_x_8024) ;  /* 0xffffffe000287947 */ /* 0x000fea000383ffff */
.L_x_7973:
[----:B0-----:R0:W3:Y:S02]  /*17220*/  SYNCS.PHASECHK.TRANS64.TRYWAIT P0, [R3+URZ+0x28860], R0 ;  /* 0x02886000030075a7 */ /* 0x0010e4000800017f */
[----:B---3--:R-:W-:Y:S05]  /*17230*/  @!P0 NANOSLEEP.SYNCS 0x989680 ;  /* 0x009896800000895d */ /* 0x008fea0003900000 */
[----:B------:R-:W3:Y:S02]  /*17240*/  @!P0 SYNCS.PHASECHK.TRANS64 P0, [R3+URZ+0x28860], R0 ;  /* 0x02886000030085a7 */ /* 0x000ee4000800007f */
[----:B---3--:R-:W-:Y:S05]  /*17250*/  @!P0 BRA `(.L_x_7973) ;  /* 0xfffffffc00f08947 */ /* 0x008fea000383ffff */
[----:B------:R-:W-:Y:S05]  /*17260*/  BRA `(.L_x_8025) ;  /* 0xffffffe400687947 */ /* 0x000fea000383ffff */
.L_x_7980:
[----:B------:R-:W-:Y:S01]  /*17270*/  BSSY B0, `(.L_x_8026) ;  /* 0x0000008000007945 */ /* 0x000fe20003800000 */
[----:B-----5:R-:W-:Y:S02]  /*17280*/  IMAD.MOV.U32 R13, RZ, RZ, R2 ;  /* 0x000000ffff0d7224 */ /* 0x020fe400078e0002 */
[----:B------:R-:W-:Y:S02]  /*17290*/  IMAD.MOV.U32 R12, RZ, RZ, RZ ;  /* 0x000000ffff0c7224 */ /* 0x000fe400078e00ff */
[----:B------:R-:W-:Y:S02]  /*172a0*/  IMAD.MOV.U32 R11, RZ, RZ, 0x1f ;  /* 0x0000001fff0b7424 */ /* 0x000fe400078e00ff */
[----:B------:R-:W-:-:S07]  /*172b0*/  IMAD.MOV.U32 R15, RZ, RZ, -0x1 ;  /* 0xffffffffff0f7424 */ /* 0x000fce00078e00ff */
[----:B-123--:R-:W-:Y:S05]  /*172c0*/  WARPSYNC.COLLECTIVE R15, `(.L_x_8027) ;  /* 0x000000000f087348 */ /* 0x00efea0003c00000 */
[----:B------:R0:W4:Y:S02]  /*172d0*/  SHFL.IDX P6, R14, R13, R12, R11 ;  /* 0x0000000c0d0e7389 */ /* 0x00012400000c000b */
[----:B01234-:R-:W-:Y:S01]  /*172e0*/  ENDCOLLECTIVE ;  /* 0x000000000000791b */ /* 0x01ffe20003800000 */
.L_x_8027:
[----:B------:R-:W-:Y:S05]  /*172f0*/  BSYNC B0 ;  /* 0x0000000000007941 */ /* 0x000fea0003800000 */
.L_x_8026:
[----:B------:R-:W-:Y:S05]  /*17300*/  BRA `(.L_x_8028) ;  /* 0xffffffe800607947 */ /* 0x000fea000383ffff */
.L_x_7983:
[----:B0-----:R0:W1:Y:S02]  /*17310*/  SYNCS.PHASECHK.TRANS64.TRYWAIT P0, [R0+URZ+0x28820], R3 ;  /* 0x02882003000075a7 */ /* 0x001064000800017f */
[----:B-1----:R-:W-:Y:S05]  /*17320*/  @!P0 NANOSLEEP.SYNCS 0x989680 ;  /* 0x009896800000895d */ /* 0x002fea0003900000 */
[----:B------:R-:W1:Y:S02]  /*17330*/  @!P0 SYNCS.PHASECHK.TRANS64 P0, [R0+URZ+0x28820], R3 ;  /* 0x02882003000085a7 */ /* 0x000e64000800007f */
[----:B-1----:R-:W-:Y:S05]  /*17340*/  @!P0 BRA `(.L_x_7983) ;  /* 0xfffffffc00f08947 */ /* 0x002fea000383ffff */
[----:B------:R-:W-:Y:S05]  /*17350*/  BRA `(.L_x_8029) ;  /* 0xffffffe800ac7947 */ /* 0x000fea000383ffff */
.L_x_7984:
        /* <DEDUP_REMOVED lines=8> */
[----:B0-23--:R-:W-:Y:S05]  /*173e0*/  WARPSYNC.COLLECTIVE R15, `(.L_x_8031) ;  /* 0x000000000f087348 */ /* 0x00dfea0003c00000 */
[----:B------:R1:W4:Y:S02]  /*173f0*/  SHFL.IDX P6, R14, R13, R12, R11 ;  /* 0x0000000c0d0e7389 */ /* 0x00032400000c000b */
[----:B01234-:R-:W-:Y:S01]  /*17400*/  ENDCOLLECTIVE ;  /* 0x000000000000791b */ /* 0x01ffe20003800000 */
.L_x_8031:
[----:B------:R-:W-:Y:S05]  /*17410*/  BSYNC B0 ;  /* 0x0000000000007941 */ /* 0x000fea0003800000 */
.L_x_8030:
[----:B------:R-:W-:Y:S05]  /*17420*/  BRA `(.L_x_8032) ;  /* 0xffffffe800947947 */ /* 0x000fea000383ffff */
.L_x_7987:
[----:B------:R-:W-:Y:S01]  /*17430*/  BSSY B1, `(.L_x_8033) ;  /* 0x0000006000017945 */ /* 0x000fe20003800000 */
[----:B------:R-:W-:-:S07]  /*17440*/  IMAD.MOV.U32 R15, RZ, RZ, -0x1 ;  /* 0xffffffffff0f7424 */ /* 0x000fce00078e00ff */
[----:B0123--:R-:W-:Y:S05]  /*17450*/  WARPSYNC.COLLECTIVE R15, `(.L_x_8034) ;  /* 0x000000000f0c7348 */ /* 0x00ffea0003c00000 */
[----:B------:R-:W-:Y:S02]  /*17460*/  ELECT P6, UR62, PT ;  /* 0x00000000003e782f */ /* 0x000fe400038c0000 */
[----:B------:R-:W-:Y:S01]  /*17470*/  MOV R14, UR62 ;  /* 0x0000003e000e7c02 */ /* 0x000fe20008000f00 */
[----:B0123--:R-:W-:Y:S10]  /*17480*/  ENDCOLLECTIVE ;  /* 0x000000000000791b */ /* 0x00fff40003800000 */
.L_x_8034:
[----:B------:R-:W-:Y:S05]  /*17490*/  BSYNC B1 ;  /* 0x0000000000017941 */ /* 0x000fea0003800000 */
.L_x_8033:
[----:B------:R-:W-:Y:S05]  /*174a0*/  BRA `(.L_x_8035) ;  /* 0xffffffe8008c7947 */ /* 0x000fea000383ffff */
.L_x_7989:
[----:B0-----:R0:W1:Y:S02]  /*174b0*/  SYNCS.PHASECHK.TRANS64.TRYWAIT P0, [R6+URZ], R5 ;  /* 0x00000005060075a7 */ /* 0x001064000800017f */
[----:B-1----:R-:W-:Y:S05]  /*174c0*/  @!P0 NANOSLEEP.SYNCS 0x989680 ;  /* 0x009896800000895d */ /* 0x002fea0003900000 */
[----:B------:R-:W1:Y:S02]  /*174d0*/  @!P0 SYNCS.PHASECHK.TRANS64 P0, [R6+URZ], R5 ;  /* 0x00000005060085a7 */ /* 0x000e64000800007f */
[----:B-1----:R-:W-:Y:S05]  /*174e0*/  @!P0 BRA `(.L_x_7989) ;  /* 0xfffffffc00f08947 */ /* 0x002fea000383ffff */
[----:B------:R-:W-:Y:S05]  /*174f0*/  BRA `(.L_x_8036) ;  /* 0xffffffe800c47947 */ /* 0x000fea000383ffff */
.L_x_7990:
[----:B-1----:R1:W3:Y:S02]  /*17500*/  SYNCS.PHASECHK.TRANS64.TRYWAIT P0, [R3+URZ], R2 ;  /* 0x00000002030075a7 */ /* 0x0022e4000800017f */
[----:B---3--:R-:W-:Y:S05]  /*17510*/  @!P0 NANOSLEEP.SYNCS 0x989680 ;  /* 0x009896800000895d */ /* 0x008fea0003900000 */
[----:B------:R-:W3:Y:S02]  /*17520*/  @!P0 SYNCS.PHASECHK.TRANS64 P0, [R3+URZ], R2 ;  /* 0x00000002030085a7 */ /* 0x000ee4000800007f */
[----:B---3--:R-:W-:Y:S05]  /*17530*/  @!P0 BRA `(.L_x_7990) ;  /* 0xfffffffc00f08947 */ /* 0x008fea000383ffff */
[----:B------:R-:W-:Y:S05]  /*17540*/  BRA `(.L_x_8037) ;  /* 0xffffffe800b87947 */ /* 0x000fea000383ffff */
.L_x_7992:
[----:B-1----:R1:W3:Y:S02]  /*17550*/  SYNCS.PHASECHK.TRANS64.TRYWAIT P0, [R18+URZ], R5 ;  /* 0x00000005120075a7 */ /* 0x0022e4000800017f */
[----:B---3--:R-:W-:Y:S05]  /*17560*/  @!P0 NANOSLEEP.SYNCS 0x989680 ;  /* 0x009896800000895d */ /* 0x008fea0003900000 */
[----:B------:R-:W3:Y:S02]  /*17570*/  @!P0 SYNCS.PHASECHK.TRANS64 P0, [R18+URZ], R5 ;  /* 0x00000005120085a7 */ /* 0x000ee4000800007f */
[----:B---3--:R-:W-:Y:S05]  /*17580*/  @!P0 BRA `(.L_x_7992) ;  /* 0xfffffffc00f08947 */ /* 0x008fea000383ffff */
[----:B------:R-:W-:Y:S05]  /*17590*/  BRA `(.L_x_8038) ;  /* 0xffffffe800bc7947 */ /* 0x000fea000383ffff */
.L_x_8039:
        /* <DEDUP_REMOVED lines=14> */
.L_x_15317:


//--------------------- .text._ZN7cutlass13device_kernelIN5flash11enable_sm90INS1_16FlashAttnFwdSm90INS1_25CollectiveMainloopFwdSm90ILi2EN4cute5tupleIJNS5_1CILi1EEES8_S8_EEENS6_IJNS7_ILi128EEESA_SA_EEELi128ENS_6half_tEfNS_4arch4Sm90ELb0ELb1ELb1ELb1ELb0ELb0ELb0ELb1ELb1ELb1ELb0ELb0EEENS1_21CollectiveEpilogueFwdISB_S9_SC_SE_Li256ELb1ELb1ELb0ELb0EEENS1_36VarlenDynamicPersistentTileSchedulerILi128ELi128ELi256ELi128ELb0ELb1ELb1ELb1ELb0ELb1EEEEEEEEEvNT_6ParamsE --------------------------
	.section	.text._ZN7cutlass13device_kernelIN5flash11enable_sm90INS1_16FlashAttnFwdSm90INS1_25CollectiveMainloopFwdSm90ILi2EN4cute5tupleIJNS5_1CILi1EEES8_S8_EEENS6_IJNS7_ILi128EEESA_SA_EEELi128ENS_6half_tEfNS_4arch4Sm90ELb0ELb1ELb1ELb1ELb0ELb0ELb0ELb1ELb1ELb1ELb0ELb0EEENS1_21CollectiveEpilogueFwdISB_S9_SC_SE_Li256ELb1ELb1ELb0ELb0EEENS1_36VarlenDynamicPersistentTileSchedulerILi128ELi128ELi256ELi128ELb0ELb1ELb1ELb1ELb0ELb1EEEEEEEEEvNT_6ParamsE,"ax",@progbits
	.align	128
.text._ZN7cutlass13device_kernelIN5flash11enable_sm90INS1_16FlashAttnFwdSm90INS1_25CollectiveMainloopFwdSm90ILi2EN4cute5tupleIJNS5_1CILi1EEES8_S8_EEENS6_IJNS7_ILi128EEESA_SA_EEELi128ENS_6half_tEfNS_4arch4Sm90ELb0ELb1ELb1ELb1ELb0ELb0ELb0ELb1ELb1ELb1ELb0ELb0EEENS1_21CollectiveEpilogueFwdISB_S9_SC_SE_Li256ELb1ELb1ELb0ELb0EEENS1_36VarlenDynamicPersistentTileSchedulerILi128ELi128ELi256ELi128ELb0ELb1ELb1ELb1ELb0ELb1EEEEEEEEEvNT_6ParamsE:
        .type           _ZN7cutlass13device_kernelIN5flash11enable_sm90INS1_16FlashAttnFwdSm90INS1_25CollectiveMainloopFwdSm90ILi2EN4cute5tupleIJNS5_1CILi1EEES8_S8_EEENS6_IJNS7_ILi128EEESA_SA_EEELi128ENS_6half_tEfNS_4arch4Sm90ELb0ELb1ELb1ELb1ELb0ELb0ELb0ELb1ELb1ELb1ELb0ELb0EEENS1_21CollectiveEpilogueFwdISB_S9_SC_SE_Li256ELb1ELb1ELb0ELb0EEENS1_36VarlenDynamicPersistentTileSchedulerILi128ELi128ELi256ELi128ELb0ELb1ELb1ELb1ELb0ELb1EEEEEEEEEvNT_6ParamsE,@function
        .size           _ZN7cutlass13device_kernelIN5flash11enable_sm90INS1_16FlashAttnFwdSm90INS1_25CollectiveMainloopFwdSm90ILi2EN4cute5tupleIJNS5_1CILi1EEES8_S8_EEENS6_IJNS7_ILi128EEESA_SA_EEELi128ENS_6half_tEfNS_4arch4Sm90ELb0ELb1ELb1ELb1ELb0ELb0ELb0ELb1ELb1ELb1ELb0ELb0EEENS1_21CollectiveEpilogueFwdISB_S9_SC_SE_Li256ELb1ELb1ELb0ELb0EEENS1_36VarlenDynamicPersistentTileSchedulerILi128ELi128ELi256ELi128ELb0ELb1ELb1ELb1ELb0ELb1EEEEEEEEEvNT_6ParamsE,(.L_x_15318 - _ZN7cutlass13device_kernelIN5flash11enable_sm90INS1_16FlashAttnFwdSm90INS1_25CollectiveMainloopFwdSm90ILi2EN4cute5tupleIJNS5_1CILi1EEES8_S8_EEENS6_IJNS7_ILi128EEESA_SA_EEELi128ENS_6half_tEfNS_4arch4Sm90ELb0ELb1ELb1ELb1ELb0ELb0ELb0ELb1ELb1ELb1ELb0ELb0EEENS1_21CollectiveEpilogueFwdISB_S9_SC_SE_Li256ELb1ELb1ELb0ELb0EEENS1_36VarlenDynamicPersistentTileSchedulerILi128ELi128ELi256ELi128ELb0ELb1ELb1ELb1ELb0ELb1EEEEEEEEEvNT_6ParamsE)
        .other          _ZN7cutlass13device_kernelIN5flash11enable_sm90INS1_16FlashAttnFwdSm90INS1_25CollectiveMainloopFwdSm90ILi2EN4cute5tupleIJNS5_1CILi1EEES8_S8_EEENS6_IJNS7_ILi128EEESA_SA_EEELi128ENS_6half_tEfNS_4arch4Sm90ELb0ELb1ELb1ELb1ELb0ELb0ELb0ELb1ELb1ELb1ELb0ELb0EEENS1_21CollectiveEpilogueFwdISB_S9_SC_SE_Li256ELb1ELb1ELb0ELb0EEENS1_36VarlenDynamicPersistentTileSchedulerILi128ELi128ELi256ELi128ELb0ELb1ELb1ELb1ELb0ELb1EEEEEEEEEvNT_6ParamsE,@"STO_CUDA_ENTRY STV_DEFAULT"
_ZN7cutlass13device_kernelIN5flash11enable_sm90INS1_16FlashAttnFwdSm90INS1_25CollectiveMainloopFwdSm90ILi2EN4cute5tupleIJNS5_1CILi1EEES8_S8_EEENS6_IJNS7_ILi128EEESA_SA_EEELi128ENS_6half_tEfNS_4arch4Sm90ELb0ELb1ELb1ELb1ELb0ELb0ELb0ELb1ELb1ELb1ELb0ELb0EEENS1_21CollectiveEpilogueFwdISB_S9_SC_SE_Li256ELb1ELb1ELb0ELb0EEENS1_36VarlenDynamicPersistentTileSchedulerILi128ELi128ELi256ELi128ELb0ELb1ELb1ELb1ELb0ELb1EEEEEEEEEvNT_6ParamsE:
        /* <DEDUP_REMOVED lines=18> */
.L_x_8041:
[----:B------:R-:W-:Y:S05]  /*0120*/  BSYNC B0 ;  /* 0x0000000000007941 */ /* 0x000fea0003800000 */
.L_x_8040:
        /* <DEDUP_REMOVED lines=41> */
.L_x_8042:
        /* <DEDUP_REMOVED lines=22> */
.L_x_8043:
        /* <DEDUP_REMOVED lines=18> */
.L_x_8044:
        /* <DEDUP_REMOVED lines=22> */
.L_x_8045:
        /* <DEDUP_REMOVED lines=22> */
.L_x_8046:
[----:B------:R-:W-:Y:S01]  /*0900*/  PLOP3.LUT P0, PT, PT, PT, UP0, 0x80, 0x0 ;  /* 0x000000000000781c */ /* 0x000fe20003f0f008 */
[----:B------:R-:W-:Y:S01]  /*0910*/  UMOV UR36, 0x1 ;  /* 0x0000000100247882 */ /* 0x000fe20000000000 */
[----:B------:R-:W-:Y:S01]  /*0920*/  NOP ;  /* 0x0000000000007918 */ /* 0x000fe20000000000 */
[----:B------:R-:W-:Y:S01]  /*0930*/  USEL UR36, UR36, 0x2, !UP0 ;  /* 0x0000000224247887 */ /* 0x000fe2000c000000 */
[----:B------:R-:W-:Y:S01]  /*0940*/  ULDC.64 UR50, c[0x0][0x208] ;  /* 0x0000820000327ab9 */ /* 0x000fe20000000a00 */
[----:B012-4-:R-:W-:Y:S08]  /*0950*/  BAR.SYNC.DEFER_BLOCKING 0x0 ;  /* 0x0000000000007b1d */ /* 0x017ff00000010000 */
[----:B------:R-:W-:Y:S05]  /*0960*/  @!P0 BRA `(.L_x_8047) ;  /* 0x0000011400088947 */ /* 0x000fea0003800000 */
.L_x_8048:
[----:B------:R-:W-:-:S08]  /*0970*/  NOP ;  /* 0x0000000000007918 */ /* 0x000fd00000000000 */
[----:B------:R-:W0:Y:S02]  /*0980*/  USETMAXREG.TRY_ALLOC.CTAPOOL UP0, 0xf0 ;  /* 0x000000f0000079c8 */ /* 0x000e240008000600 */
[----:B0-----:R-:W-:-:S13]  /*0990*/  PLOP3.LUT P0, PT, PT, PT, UP0, 0x80, 0x0 ;  /* 0x000000000000781c */ /* 0x001fda0003f0f008 */
[----:B------:R-:W-:Y:S05]  /*09a0*/  @!P0 BRA `(.L_x_8048) ;  /* 0xfffffffc00f08947 */ /* 0x000fea000383ffff */
[----:B------:R-:W0:Y:S01]  /*09b0*/  S2R R2, SR_TID.X ;  /* 0x0000000000027919 */ /* 0x000e220000002100 */
        /* <DEDUP_REMOVED lines=13> */
[----:B------:R-:W-:Y:S01]  /*0a90*/  VIADD R191, R2, 0xffffff80 ;  /* 0xffffff8002bf7836 */ /* 0x000fe20000000000 */
[----:B------:R-:W-:Y:S01]  /*0aa0*/  R2UR UR7, R6 ;  /* 0x00000000060772ca */ /* 0x000fe200000e0000 */
[----:B------:R-:W-:Y:S01]  /*0ab0*/  ULOP3.LUT UR48, UR36, 0x1, URZ, 0xfc, !UPT ;  /* 0x0000000124307892 */ /* 0x000fe2000f8efc3f */
[----:B------:R-:W-:Y:S01]  /*0ac0*/  R2UR UR6, R7 ;  /* 0x00000000070672ca */ /* 0x000fe200000e0000 */
[----:B------:R-:W-:Y:S01]  /*0ad0*/  UMOV UR47, URZ ;  /* 0x0000003f002f7c82 */ /* 0x000fe20008000000 */
[----:B------:R-:W-:Y:S01]  /*0ae0*/  SHF.R.S32.HI R0, RZ, 0x1f, R191 ;  /* 0x0000001fff007819 */ /* 0x000fe200000114bf */
[----:B------:R-:W-:Y:S01]  /*0af0*/  UMOV UR46, URZ ;  /* 0x0000003f002e7c82 */ /* 0x000fe20008000000 */
[----:B------:R-:W-:Y:S01]  /*0b00*/  R2UR UR5, R5 ;  /* 0x00000000050572ca */ /* 0x000fe200000e0000 */
[----:B------:R-:W-:Y:S01]  /*0b10*/  UMOV UR45, URZ ;  /* 0x0000003f002d7c82 */ /* 0x000fe20008000000 */
[CC--:B------:R-:W-:Y:S02]  /*0b20*/  LEA.HI R3, R0.reuse, R191.reuse, RZ, 0x7 ;  /* 0x000000bf00037211 */ /* 0x0c0fe400078f38ff */
[----:B------:R-:W-:-:S02]  /*0b30*/  LEA.HI R4, R0, R191, RZ, 0x5 ;  /* 0x000000bf00047211 */ /* 0x000fc400078f28ff */
[----:B------:R-:W-:Y:S02]  /*0b40*/  LOP3.LUT R2, R3, 0xffffff80, RZ, 0xc0, !PT ;  /* 0xffffff8003027812 */ /* 0x000fe400078ec0ff */
[----:B------:R-:W-:Y:S01]  /*0b50*/  SHF.R.S32.HI R186, RZ, 0x7, R3 ;  /* 0x00000007ffba7819 */ /* 0x000fe20000011403 */
[----:B------:R-:W-:Y:S02]  /*0b60*/  IMAD.SHL.U32 R6, R4, 0x20, RZ ;  /* 0x0000002004067824 */ /* 0x000fe400078e00ff */
[----:B------:R-:W-:Y:S01]  /*0b70*/  IMAD.IADD R185, R191, 0x1, -R2 ;  /* 0x00000001bfb97824 */ /* 0x000fe200078e0a02 */
[----:B------:R-:W-:Y:S02]  /*0b80*/  LEA.HI R2, R0, R191, RZ, 0x4 ;  /* 0x000000bf00027211 */ /* 0x000fe400078f20ff */
[----:B------:R-:W-:Y:S02]  /*0b90*/  LOP3.LUT R7, R6, 0xfffffc00, RZ, 0xc0, !PT ;  /* 0xfffffc0006077812 */ /* 0x000fe400078ec0ff */
[----:B------:R-:W-:-:S02]  /*0ba0*/  SHF.R.S32.HI R8, RZ, 0x1f, R185 ;  /* 0x0000001fff087819 */ /* 0x000fc400000114b9 */
[----:B------:R-:W-:Y:S02]  /*0bb0*/  LEA.HI R6, R0, R191, RZ, 0x2 ;  /* 0x000000bf00067211 */ /* 0x000fe400078f10ff */
[----:B------:R-:W-:Y:S02]  /*0bc0*/  LEA.HI R9, R8, R185, RZ, 0x2 ;  /* 0x000000b908097211 */ /* 0x000fe400078f10ff */
[----:B------:R-:W-:Y:S02]  /*0bd0*/  SHF.R.S32.HI R5, RZ, 0x4, R2 ;  /* 0x00000004ff057819 */ /* 0x000fe40000011402 */
[--C-:B------:R-:W-:Y:S02]  /*0be0*/  SHF.R.S32.HI R10, RZ, 0x2, R9.reuse ;  /* 0x00000002ff0a7819 */ /* 0x100fe40000011409 */
[----:B------:R-:W-:Y:S02]  /*0bf0*/  SHF.R.S32.HI R11, RZ, 0x1f, R9 ;  /* 0x0000001fff0b7819 */ /* 0x000fe40000011409 */
[----:B------:R-:W-:-:S02]  /*0c00*/  LOP3.LUT R4, R2, 0x3fffff0, RZ, 0xc0, !PT ;  /* 0x03fffff002047812 */ /* 0x000fc400078ec0ff */
[----:B------:R-:W-:Y:S02]  /*0c10*/  LOP3.LUT R6, R6, 0xfffffffc, RZ, 0xc0, !PT ;  /* 0xfffffffc06067812 */ /* 0x000fe400078ec0ff */
[----:B------:R-:W-:Y:S01]  /*0c20*/  LEA.HI R0, R0, R191, RZ, 0x3 ;  /* 0x000000bf00007211 */ /* 0x000fe200078f18ff */
[----:B------:R-:W-:Y:S01]  /*0c30*/  IMAD.IADD R4, R191, 0x1, -R4 ;  /* 0x00000001bf047824 */ /* 0x000fe200078e0a04 */
[----:B------:R-:W-:Y:S01]  /*0c40*/  LEA.HI R11, R11, R10, RZ, 0x3 ;  /* 0x0000000a0b0b7211 */ /* 0x000fe200078f18ff */
[----:B------:R-:W-:Y:S01]  /*0c50*/  IMAD.IADD R6, R191, 0x1, -R6 ;  /* 0x00000001bf067824 */ /* 0x000fe200078e0a06 */
[----:B------:R-:W-:Y:S01]  /*0c60*/  LEA.HI R2, R2, R5, RZ, 0x1 ;  /* 0x0000000502027211 */ /* 0x000fe200078f08ff */
[----:B------:R-:W-:Y:S01]  /*0c70*/  IMAD R7, R4, 0x40, R7 ;  /* 0x0000004004077824 */ /* 0x000fe200078e0207 */
[----:B------:R-:W-:Y:S02]  /*0c80*/  LOP3.LUT R22, R0, 0xfffffff8, RZ, 0xc0, !PT ;  /* 0xfffffff800167812 */ /* 0x000fe400078ec0ff */
[----:B------:R-:W-:-:S02]  /*0c90*/  LOP3.LUT R11, R11, 0xfffffff8, RZ, 0xc0, !PT ;  /* 0xfffffff80b0b7812 */ /* 0x000fc400078ec0ff */
[----:B------:R-:W-:Y:S01]  /*0ca0*/  LEA.HI R8, R8, R185, RZ, 0x5 ;  /* 0x000000b908087211 */ /* 0x000fe200078f28ff */
[----:B------:R-:W-:Y:S01]  /*0cb0*/  IMAD.IADD R22, R191, 0x1, -R22 ;  /* 0x00000001bf167824 */ /* 0x000fe200078e0a16 */
[----:B------:R-:W-:Y:S01]  /*0cc0*/  LEA.HI R3, R3, R186, RZ, 0x1 ;  /* 0x000000ba03037211 */ /* 0x000fe200078f08ff */
[----:B------:R-:W-:Y:S01]  /*0cd0*/  IMAD.IADD R11, R10, 0x1, -R11 ;  /* 0x000000010a0b7824 */ /* 0x000fe200078e0a0b */
[----:B------:R-:W-:Y:S01]  /*0ce0*/  LOP3.LUT R2, R2, 0x1ffffffe, RZ, 0xc0, !PT ;  /* 0x1ffffffe02027812 */ /* 0x000fe200078ec0ff */
[----:B------:R-:W-:Y:S01]  /*0cf0*/  IMAD.SHL.U32 R18, R22, 0x8, RZ ;  /* 0x0000000816127824 */ /* 0x000fe200078e00ff */
[----:B------:R-:W-:Y:S02]  /*0d00*/  SHF.R.S32.HI R8, RZ, 0x5, R8 ;  /* 0x00000005ff087819 */ /* 0x000fe40000011408 */
        /* <DEDUP_REMOVED lines=16> */
.L_x_8148:
[----:B------:R-:W-:Y:S01]  /*0e10*/  ULDC.64 UR8, c[0x0][0xa28] ;  /* 0x00028a0000087ab9 */ /* 0x000fe20000000a00 */
[----:B------:R-:W-:Y:S01]  /*0e20*/  ULDC UR4, c[0x0][0x424] ;  /* 0x0001090000047ab9 */ /* 0x000fe20000000800 */
[----:B------:R-:W-:-:S04]  /*0e30*/  UISETP.NE.U32.AND UP0, UPT, UR8, URZ, UPT ;  /* 0x0000003f0800728c */ /* 0x000fc8000bf05070 */
        /* <DEDUP_REMOVED lines=9> */
[----:B0-2-4-:R-:W-:Y:S02]  /*0ed0*/  IMAD.U32 R2, RZ, RZ, UR8 ;  /* 0x00000008ff027e24 */ /* 0x015fe4000f8e00ff */
[----:B------:R-:W-:Y:S01]  /*0ee0*/  IMAD.U32 R3, RZ, RZ, UR9 ;  /* 0x00000009ff037e24 */ /* 0x000fe2000f8e00ff */
[----:B------:R-:W-:-:S04]  /*0ef0*/  @UP1 UIMAD.WIDE UR8, UR6, 0x4, UR10 ;  /* 0x00000004060818a5 */ /* 0x000fc8000f8e020a */
[----:B------:R-:W2:Y:S02]  /*0f00*/  @P0 LDG.E R2, desc[UR50][R2.64] ;  /* 0x0000003202020981 */ /* 0x000ea4000c1e1900 */
[----:B------:R-:W-:Y:S02]  /*0f10*/  IMAD.U32 R4, RZ, RZ, UR8 ;  /* 0x00000008ff047e24 */ /* 0x000fe4000f8e00ff */
[----:B------:R-:W-:Y:S01]  /*0f20*/  IMAD.U32 R5, RZ, RZ, UR9 ;  /* 0x00000009ff057e24 */ /* 0x000fe2000f8e00ff */
[----:B------:R-:W-:-:S04]  /*0f30*/  ULDC.64 UR8, c[0x0][0x418] ;  /* 0x0001060000087ab9 */ /* 0x000fc80000000a00 */
[----:B---3--:R-:W3:Y:S01]  /*0f40*/  @P2 LDG.E R4, desc[UR50][R4.64] ;  /* 0x0000003204042981 */ /* 0x008ee2000c1e1900 */
[----:B------:R-:W-:Y:S01]  /*0f50*/  UISETP.NE.U32.AND UP0, UPT, UR8, URZ, UPT ;  /* 0x0000003f0800728c */ /* 0x000fe2000bf05070 */
[----:B------:R-:W-:Y:S01]  /*0f60*/  UMOV UR39, URZ ;  /* 0x0000003f00277c82 */ /* 0x000fe20008000000 */
[----:B------:R-:W-:Y:S02]  /*0f70*/  ULDC UR44, c[0x0][0x288] ;  /* 0x0000a200002c7ab9 */ /* 0x000fe40000000800 */
[----:B------:R-:W-:Y:S01]  /*0f80*/  UISETP.NE.AND.EX UP0, UPT, UR9, URZ, UPT, UP0 ;  /* 0x0000003f0900728c */ /* 0x000fe2000bf05300 */
[----:B------:R-:W-:Y:S02]  /*0f90*/  UMOV UR42, UR7 ;  /* 0x00000007002a7c82 */ /* 0x000fe40008000000 */
[----:B------:R-:W-:Y:S01]  /*0fa0*/  ULDC.64 UR8, c[0x0][0xa20] ;  /* 0x0002880000087ab9 */ /* 0x000fe20000000a00 */
[----:B------:R-:W-:Y:S01]  /*0fb0*/  USEL UR4, UR4, 0x1, UP0 ;  /* 0x0000000104047887 */ /* 0x000fe20008000000 */
[----:B------:R-:W-:Y:S01]  /*0fc0*/  ISETP.NE.U32.AND P1, PT, RZ, UR8, PT ;  /* 0x00000008ff007c0c */ /* 0x000fe2000bf25070 */
[----:B------:R-:W-:-:S02]  /*0fd0*/  ULDC UR8, c[0x0][0x2f0] ;  /* 0x0000bc0000087ab9 */ /* 0x000fc40000000800 */
[----:B------:R-:W-:Y:S01]  /*0fe0*/  UIMAD UR4, UR4, UR8, URZ ;  /* 0x00000008040472a4 */ /* 0x000fe2000f8e023f */
[----:B------:R-:W-:Y:S02]  /*0ff0*/  ISETP.NE.AND.EX P1, PT, RZ, UR9, PT, P1 ;  /* 0x00000009ff007c0c */ /* 0x000fe4000bf25310 */
[----:B--2---:R-:W-:Y:S02]  /*1000*/  @P0 R2UR UR39, R2 ;  /* 0x00000000022702ca */ /* 0x004fe400000e0000 */
[----:B---3--:R-:W-:Y:S01]  /*1010*/  @P2 R2UR UR44, R4 ;  /* 0x00000000042c22ca */ /* 0x008fe200000e0000 */
[----:B-1----:R-:W-:-:S14]  /*1020*/  @P2 BRA `(.L_x_8049) ;  /* 0x0000000000342947 */ /* 0x002fdc0003800000 */
[----:B------:R-:W-:Y:S02]  /*1030*/  ULDC.64 UR8, c[0x0][0xa00] ;  /* 0x0002800000087ab9 */ /* 0x000fe40000000a00 */
[----:B------:R-:W-:-:S04]  /*1040*/  ISETP.NE.U32.AND P0, PT, RZ, UR8, PT ;  /* 0x00000008ff007c0c */ /* 0x000fc8000bf05070 */
[----:B------:R-:W-:-:S13]  /*1050*/  ISETP.NE.AND.EX P0, PT, RZ, UR9, PT, P0 ;  /* 0x00000009ff007c0c */ /* 0x000fda000bf05300 */
[----:B------:R-:W-:Y:S05]  /*1060*/  @!P0 BRA `(.L_x_8049) ;  /* 0x0000000000248947 */ /* 0x000fea0003800000 */
[----:B------:R-:W-:Y:S02]  /*1070*/  ULDC.64 UR8, c[0x0][0xa00] ;  /* 0x0002800000087ab9 */ /* 0x000fe40000000a00 */
        /* <DEDUP_REMOVED lines=8> */
.L_x_8049:
[----:B------:R-:W-:Y:S01]  /*1100*/  UMOV UR37, UR6 ;  /* 0x0000000600257c82 */ /* 0x000fe20008000000 */
[----:B------:R-:W-:Y:S05]  /*1110*/  @!P1 BRA `(.L_x_8050) ;  /* 0x00000000001c9947 */ /* 0x000fea0003800000 */
[----:B------:R-:W-:Y:S02]  /*1120*/  ULDC.64 UR8, c[0x0][0xa20] ;  /* 0x0002880000087ab9 */ /* 0x000fe40000000a00 */
[----:B------:R-:W-:-:S06]  /*1130*/  UIMAD.WIDE UR6, UR6, 0x4, UR8 ;  /* 0x00000004060678a5 */ /* 0x000fcc000f8e0208 */
[----:B------:R-:W-:Y:S02]  /*1140*/  IMAD.U32 R2, RZ, RZ, UR6 ;  /* 0x00000006ff027e24 */ /* 0x000fe4000f8e00ff */
[----:B------:R-:W-:-:S05]  /*1150*/  IMAD.U32 R3, RZ, RZ, UR7 ;  /* 0x00000007ff037e24 */ /* 0x000fca000f8e00ff */
[----:B------:R-:W2:Y:S02]  /*1160*/  LDG.E R2, desc[UR50][R2.64] ;  /* 0x0000003202027981 */ /* 0x000ea4000c1e1900 */
[----:B--2---:R-:W-:Y:S01]  /*1170*/  R2UR UR4, R2 ;  /* 0x00000000020472ca */ /* 0x004fe200000e0000 */
[----:B------:R-:W-:-:S14]  /*1180*/  BRA `(.L_x_8051) ;  /* 0x0000000000347947 */ /* 0x000fdc0003800000 */
.L_x_8050:
        /* <DEDUP_REMOVED lines=13> */
.L_x_8051:
[----:B------:R-:W-:Y:S01]  /*1260*/  ULDC UR6, c[0x0][0x448] ;  /* 0x0001120000067ab9 */ /* 0x000fe20000000800 */
[----:B------:R-:W-:Y:S02]  /*1270*/  USHF.L.U32 UR38, UR5, 0x7, URZ ;  /* 0x0000000705267899 */ /* 0x000fe4000800063f */
[----:B------:R-:W-:Y:S02]  /*1280*/  UISETP.NE.AND UP0, UPT, UR6, 0x1, UPT ;  /* 0x000000010600788c */ /* 0x000fe4000bf05270 */
[----:B------:R-:W-:Y:S02]  /*1290*/  UIADD3 UR8, UR38, 0x7f, URZ ;  /* 0x0000007f26087890 */ /* 0x000fe4000fffe03f */
[----:B------:R-:W-:-:S03]  /*12a0*/  UIADD3 UR39, -UR39, UR4, URZ ;  /* 0x0000000427277290 */ /* 0x000fc6000fffe13f */
[----:B------:R-:W-:Y:S01]  /*12b0*/  ULDC.64 UR4, c[0x0][0x9e0] ;  /* 0x0002780000047ab9 */ /* 0x000fe20000000a00 */
[----:B------:R-:W-:Y:S02]  /*12c0*/  UIADD3 UR9, UR39, 0x1, -UR44 ;  /* 0x0000000127097890 */ /* 0x000fe4000fffe82c */
[----:B------:R-:W-:Y:S01]  /*12d0*/  UISETP.GE.AND UP1, UPT, UR5, 0x1, UPT ;  /* 0x000000010500788c */ /* 0x000fe2000bf26270 */
[----:B------:R-:W-:Y:S01]  /*12e0*/  @UP0 ULDC UR6, c[0x0][0x44c] ;  /* 0x0001130000060ab9 */ /* 0x000fe20000000800 */
[----:B------:R-:W-:Y:S01]  /*12f0*/  @UP0 ULDC UR10, c[0x0][0x450] ;  /* 0x00011400000a0ab9 */ /* 0x000fe20000000800 */
[----:B------:R-:W-:-:S03]  /*1300*/  UIMAD.WIDE.U32 UR6, UR8, UR6, URZ ;  /* 0x00000006080672a5 */ /* 0x000fc6000f8e003f */
[----:B------:R-:W-:Y:S01]  /*1310*/  PLOP3.LUT P1, PT, PT, PT, UP1, 0x80, 0x0 ;  /* 0x000000000000781c */ /* 0x000fe20003f2f018 */
[----:B------:R-:W-:-:S04]  /*1320*/  @UP0 USHF.R.U32.HI UR8, URZ, UR10, UR7 ;  /* 0x0000000a3f080299 */ /* 0x000fc80008011607 */
        /* <DEDUP_REMOVED lines=14> */
.L_x_8053:
[----:B------:R-:W-:-:S11]  /*1410*/  UISETP.NE.AND UP1, UPT, UR5, 0x1, UPT ;  /* 0x000000010500788c */ /* 0x000fd6000bf25270 */
[----:B------:R-:W-:Y:S02]  /*1420*/  @UP1 ULDC.64 UR8, c[0x0][0x9e8] ;  /* 0x00027a0000081ab9 */ /* 0x000fe40000000a00 */
[----:B------:R-:W-:-:S04]  /*1430*/  UIMAD.WIDE.U32 UR6, UR4, UR8, URZ ;  /* 0x00000008040672a5 */ /* 0x000fc8000f8e003f */
[----:B------:R-:W-:-:S12]  /*1440*/  @UP1 USHF.R.U32.HI UR4, URZ, UR9, UR7 ;  /* 0x000000093f041299 */ /* 0x000fd80008011607 */
.L_x_8054:
[----:B------:R-:W-:-:S06]  /*1450*/  UIMAD UR4, UR4, UR5, UR5 ;  /* 0x00000005040472a4 */ /* 0x000fcc000f8e0205 */
[----:B------:R-:W-:-:S07]  /*1460*/  VIMNMX R0, R0, UR4, PT ;  /* 0x0000000400007c48 */ /* 0x000fce000bfe0100 */
.L_x_8052:
[----:B------:R-:W-:Y:S01]  /*1470*/  UIADD3 UR4, UR39, 0x7f, URZ ;  /* 0x0000007f27047890 */ /* 0x000fe2000fffe03f */
        /* <DEDUP_REMOVED lines=10> */
[----:B------:R-:W-:-:S02]  /*1520*/  UIADD3 UR53, UR39, -UR44, URZ ;  /* 0x8000002c27357290 */ /* 0x000fc4000fffe03f */
        /* <DEDUP_REMOVED lines=17> */
.L_x_8056:
[----:B------:R-:W-:-:S11]  /*1640*/  UISETP.NE.AND UP0, UPT, UR5, 0x1, UPT ;  /* 0x000000010500788c */ /* 0x000fd6000bf05270 */
[----:B------:R-:W-:Y:S02]  /*1650*/  @UP0 ULDC.64 UR10, c[0x0][0x9e8] ;  /* 0x00027a00000a0ab9 */ /* 0x000fe40000000a00 */
[----:B------:R-:W-:-:S04]  /*1660*/  UIMAD.WIDE.U32 UR6, UR4, UR10, URZ ;  /* 0x0000000a040672a5 */ /* 0x000fc8000f8e003f */
[----:B------:R-:W-:-:S12]  /*1670*/  @UP0 USHF.R.U32.HI UR4, URZ, UR11, UR7 ;  /* 0x0000000b3f040299 */ /* 0x000fd80008011607 */
.L_x_8057:
[----:B------:R-:W-:-:S04]  /*1680*/  UIMAD UR4, UR4, UR5, URZ ;  /* 0x00000005040472a4 */ /* 0x000fc8000f8e023f */
[----:B------:R-:W-:-:S04]  /*1690*/  UISETP.LT.AND UP0, UPT, UR9, UR4, UPT ;  /* 0x000000040900728c */ /* 0x000fc8000bf01270 */
[----:B------:R-:W-:-:S12]  /*16a0*/  USEL UR9, UR9, UR4, !UP0 ;  /* 0x0000000409097287 */ /* 0x000fd8000c000000 */
.L_x_8055:
        /* <DEDUP_REMOVED lines=74> */
.L_x_8059:
        /* <DEDUP_REMOVED lines=9> */
.L_x_8278:
[----:B------:R-:W-:Y:S05]  /*1be0*/  @!P0 BRA `(.L_x_8061) ;  /* 0x0000000000048947 */ /* 0x000fea0003800000 */
[----:B------:R-:W-:Y:S01]  /*1bf0*/  BPT.TRAP 0x1 ;  /* 0x000000040000795c */ /* 0x000fe20000300000 */
.L_x_8061:
[----:B------:R-:W-:Y:S02]  /*1c00*/  IMAD.U32 R7, RZ, RZ, UR45 ;  /* 0x0000002dff077e24 */ /* 0x000fe4000f8e00ff */
[----:B0-----:R-:W-:-:S03]  /*1c10*/  IMAD.U32 R0, RZ, RZ, UR46 ;  /* 0x0000002eff007e24 */ /* 0x001fc6000f8e00ff */
[----:B------:R-:W-:Y:S02]  /*1c20*/  LEA R7, R7, UR41, 0x3 ;  /* 0x0000002907077c11 */ /* 0x000fe4000f8e18ff */
[----:B------:R-:W-:-:S04]  /*1c30*/  SHF.L.U32 R0, R0, 0x1f, RZ ;  /* 0x0000001f00007819 */ /* 0x000fc800000006ff */
[----:B------:R0:W1:Y:S01]  /*1c40*/  SYNCS.PHASECHK.TRANS64.TRYWAIT P2, [R7+URZ+0x28830], R0 ;  /* 0x02883000070075a7 */ /* 0x000062000804017f */
[----:B------:R-:W-:Y:S05]  /*1c50*/  @!P0 BRA `(.L_x_8062) ;  /* 0x0000000000048947 */ /* 0x000fea0003800000 */
[----:B------:R-:W-:Y:S01]  /*1c60*/  BPT.TRAP 0x1 ;  /* 0x000000040000795c */ /* 0x000fe20000300000 */
.L_x_8062:
[----:B------:R-:W2:Y:S02]  /*1c70*/  S2R R2, SR_TID.X ;  /* 0x0000000000027919 */ /* 0x000ea40000002100 */
[----:B--2---:R-:W-:Y:S01]  /*1c80*/  LOP3.LUT P1, RZ, R2, 0x7f, RZ, 0xc0, !PT ;  /* 0x0000007f02ff7812 */ /* 0x004fe2000782c0ff */
[----:B-1----:R-:W-:-:S12]  /*1c90*/  @P2 BRA `(.L_x_8063) ;  /* 0x0000000000082947 */ /* 0x002fd80003800000 */
[----:B------:R-:W1:Y:S02]  /*1ca0*/  SYNCS.PHASECHK.TRANS64.TRYWAIT P2, [R7+URZ+0x28830], R0 ;  /* 0x02883000070075a7 */ /* 0x000e64000804017f */
[----:B-1----:R-:W-:Y:S05]  /*1cb0*/  @!P2 BRA `(.L_x_8064) ;  /* 0x000001640048a947 */ /* 0x002fea0003800000 */
.L_x_8063:
[----:B------:R-:W-:Y:S05]  /*1cc0*/  WARPSYNC.ALL ;  /* 0x0000000000007948 */ /* 0x000fea0003800000 */
[----:B------:R-:W-:Y:S01]  /*1cd0*/  UIADD3 UR4, UR41, 0x18400, URZ ;  /* 0x0001840029047890 */ /* 0x000fe2000fffe03f */
[----:B------:R-:W-:Y:S01]  /*1ce0*/  WARPGROUP.ARRIVE ;  /* 0x00000000000079c5 */ /* 0x000fe20000000000 */
[----:B------:R-:W-:Y:S01]  /*1cf0*/  ULOP3.LUT UR32, UR52, 0x10000, URZ, 0xfc, !UPT ;  /* 0x0001000034207892 */ /* 0x000fe2000f8efc3f */
[----:B------:R-:W-:Y:S01]  /*1d00*/  VIADD R3, R17, UR38 ;  /* 0x0000002611037c36 */ /* 0x000fe20008000000 */
[----:B------:R-:W-:Y:S01]  /*1d10*/  USHF.R.U32.HI UR4, URZ, 0x4, UR4 ;  /* 0x000000043f047899 */ /* 0x000fe20008011604 */
[----:B------:R-:W-:Y:S01]  /*1d20*/  IMAD.U32 R20, RZ, RZ, UR44 ;  /* 0x0000002cff147e24 */ /* 0x000fe2000f8e00ff */
[----:B------:R-:W-:Y:S01]  /*1d30*/  UMOV UR33, 0x40000040 ;  /* 0x4000004000217882 */ /* 0x000fe20000000000 */
[----:B------:R-:W-:Y:S01]  /*1d40*/  UMOV UR35, 0x40000040 ;  /* 0x4000004000237882 */ /* 0x000fe20000000000 */
[----:B------:R-:W-:Y:S01]  /*1d50*/  ULOP3.LUT UR4, UR4, 0x3fff, URZ, 0xc0, !UPT ;  /* 0x00003fff04047892 */ /* 0x000fe2000f8ec03f */
[----:B------:R-:W-:Y:S01]  /*1d60*/  IMAD.MOV.U32 R6, RZ, RZ, R3 ;  /* 0x000000ffff067224 */ /* 0x000fe200078e0003 */
[----:B------:R-:W-:Y:S01]  /*1d70*/  UMOV UR5, 0x40000040 ;  /* 0x4000004000057882 */ /* 0x000fe20000000000 */
[----:B------:R-:W-:Y:S01]  /*1d80*/  UMOV UR7, 0x40000040 ;  /* 0x4000004000077882 */ /* 0x000fe20000000000 */
[----:B------:R-:W-:-:S02]  /*1d90*/  ULOP3.LUT UR49, UR4, 0x10000, URZ, 0xfc, !UPT ;  /* 0x0001000004317892 */ /* 0x000fc4000f8efc3f */
[----:B------:R-:W-:Y:S02]  /*1da0*/  UIADD3 UR4, UR32, 0x2, URZ ;  /* 0x0000000220047890 */ /* 0x000fe4000fffe03f */
        /* <DEDUP_REMOVED lines=42> */
[----:B------:R-:W-:Y:S02]  /*2050*/  ULDC.64 UR6, c[0x0][0x9e0] ;  /* 0x0002780000067ab9 */ /* 0x000fe40000000a00 */
[----:B------:R-:W-:Y:S01]  /*2060*/  @!P1 PRMT R3, RZ, 0x654, R3 ;  /* 0x00000654ff039816 */ /* 0x000fe20000000003 */
[----:B------:R-:W-:-:S06]  /*2070*/  UISETP.GE.AND UP1, UPT, UR7, 0x1, UPT ;  /* 0x000000010700788c */ /* 0x000fcc000bf26270 */
[----:B------:R-:W-:Y:S01]  /*2080*/  PLOP3.LUT P2, PT, PT, PT, UP1, 0x40, 0x0 ;  /* 0x000000000000781c */ /* 0x000fe20003f4e818 */
        /* <DEDUP_REMOVED lines=33> */
[----:B------:R4:W3:Y:S01]  /*22a0*/  MUFU.TANH R63, R74 ;  /* 0x0000004a003f7308 */ /* 0x0008e20000002400 */
[----:B--2---:R-:W-:Y:S01]  /*22b0*/  FMUL.FTZ R37, R50, UR10 ;  /* 0x0000000a32257c20 */ /* 0x004fe20008410000 */
[----:B------:R-:W-:Y:S01]  /*22c0*/  FMUL.FTZ R45, R45, UR10 ;  /* 0x0000000a2d2d7c20 */ /* 0x000fe20008410000 */
[----:B------:R-:W-:Y:S01]  /*22d0*/  FMUL.FTZ R49, R49, UR10 ;  /* 0x0000000a31317c20 */ /* 0x000fe20008410000 */
[----:B------:R-:W-:Y:S01]  /*22e0*/  FMUL.FTZ R4, R24, UR10 ;  /* 0x0000000a18047c20 */ /* 0x000fe20008410000 */
[----:B01----:R-:W-:Y:S01]  /*22f0*/  FMUL.FTZ R0, R26, UR10 ;  /* 0x0000000a1a007c20 */ /* 0x003fe20008410000 */
[----:B------:R-:W-:Y:S01]  /*2300*/  FMUL.FTZ R11, R30, UR10 ;  /* 0x0000000a1e0b7c20 */ /* 0x000fe20008410000 */
[----:B------:R-:W-:Y:S01]  /*2310*/  FMUL.FTZ R13, R31, UR10 ;  /* 0x0000000a1f0d7c20 */ /* 0x000fe20008410000 */
[----:B------:R0:W1:Y:S01]  /*2320*/  MUFU.TANH R50, R75 ;  /* 0x0000004b00327308 */ /* 0x0000620000002400 */
[----:B----4-:R-:W-:-:S02]  /*2330*/  IMAD R74, R88, R5, 0x80 ;  /* 0x00000080584a7424 */ /* 0x010fc400078e0205 */
[----:B------:R-:W-:Y:S01]  /*2340*/  FMUL.FTZ R21, R35, UR10 ;  /* 0x0000000a23157c20 */ /* 0x000fe20008410000 */
[----:B------:R-:W-:Y:S01]  /*2350*/  FMUL.FTZ R31, R43, UR10 ;  /* 0x0000000a2b1f7c20 */ /* 0x000fe20008410000 */
[----:B------:R2:W-:Y:S01]  /*2360*/  @!P1 SYNCS.ARRIVE.TRANS64.RED.A1T0 RZ, [R3+URZ], RZ ;  /* 0x000000ff03ff99a7 */ /* 0x0005e2000810043f */
[----:B------:R-:W-:Y:S01]  /*2370*/  FMUL.FTZ R35, R47, UR10 ;  /* 0x0000000a2f237c20 */ /* 0x000fe20008410000 */
[----:B------:R-:W-:Y:S01]  /*2380*/  FMUL.FTZ R43, R55, UR10 ;  /* 0x0000000a372b7c20 */ /* 0x000fe20008410000 */
[----:B------:R-:W-:Y:S01]  /*2390*/  FMUL.FTZ R28, R28, UR10 ;  /* 0x0000000a1c1c7c20 */ /* 0x000fe20008410000 */
[----:B------:R4:W1:Y:S01]  /*23a0*/  MUFU.TANH R24, R25 ;  /* 0x0000001900187308 */ /* 0x0008620000002400 */
[----:B0-----:R-:W0:Y:S01]  /*23b0*/  SHFL.IDX PT, R75, R6, RZ, 0x1c1f ;  /* 0x001c1fff064b7589 */ /* 0x001e2200000e0000 */
[----:B------:R-:W-:Y:S01]  /*23c0*/  FMUL.FTZ R32, R32, UR10 ;  /* 0x0000000a20207c20 */ /* 0x000fe20008410000 */
[----:B------:R-:W-:Y:S01]  /*23d0*/  FMUL.FTZ R36, R36, UR10 ;  /* 0x0000000a24247c20 */ /* 0x000fe20008410000 */
[----:B--2---:R-:W-:-:S02]  /*23e0*/  VIADD R3, R74, 0x1 ;  /* 0x000000014a037836 */ /* 0x004fc40000000000 */
        /* <DEDUP_REMOVED lines=12> */
[----:B--2---:R-:W-:Y:S01]  /*24b0*/  FMUL.FTZ R29, R42, UR10 ;  /* 0x0000000a2a1d7c20 */ /* 0x004fe20008410000 */
        /* <DEDUP_REMOVED lines=28> */
[----:B------:R-:W-:-:S02]  /*2680*/  IMAD R5, R16, -0x2, R3 ;  /* 0xfffffffe10057824 */ /* 0x000fc400078e0203 */
[----:B------:R-:W-:Y:S01]  /*2690*/  FMUL.FTZ R78, R78, UR10 ;  /* 0x0000000a4e4e7c20 */ /* 0x000fe20008410000 */
[----:B------:R-:W4:Y:S01]  /*26a0*/  MUFU.TANH R4, R4 ;  /* 0x0000000400047308 */ /* 0x000f220000002400 */
[----:B--2---:R-:W-:Y:S01]  /*26b0*/  FMUL.FTZ R49, R62, UR10 ;  /* 0x0000000a3e317c20 */ /* 0x004fe20008410000 */
[----:B------:R-:W-:Y:S01]  /*26c0*/  VIADD R3, R74, UR39 ;  /* 0x000000274a037c36 */ /* 0x000fe20008000000 */
[----:B------:R-:W-:Y:S02]  /*26d0*/  IADD3 R5, -R20, UR39, R5 ;  /* 0x0000002714057c10 */ /* 0x000fe4000fffe105 */
[----:B------:R-:W-:-:S03]  /*26e0*/  LEA R66, R88, 0xffffff80, 0x7 ;  /* 0xffffff8058427811 */ /* 0x000fc600078e38ff */
[----:B------:R-:W2:Y:S01]  /*26f0*/  MUFU.TANH R0, R0 ;  /* 0x0000000000007308 */ /* 0x000ea20000002400 */
[C---:B------:R-:W-:Y:S02]  /*2700*/  VIADD R117, R5.reuse, UR6 ;  /* 0x0000000605757c36 */ /* 0x040fe40008000000 */
[----:B------:R-:W-:-:S04]  /*2710*/  VIADD R82, R5, UR52 ;  /* 0x0000003405527c36 */ /* 0x000fc80008000000 */
[----:B0-----:R-:W-:Y:S01]  /*2720*/  IMAD.IADD R20, R82, 0x1, R75 ;  /* 0x0000000152147824 */ /* 0x001fe200078e024b */
        /* <DEDUP_REMOVED lines=53> */
[----:B-----5:R-:W-:-:S05]  /*2a80*/  IMAD R78, R16, -0x2, R3 ;  /* 0xfffffffe104e7824 */ /* 0x020fca00078e0203 */
[----:B------:R-:W-:Y:S01]  /*2a90*/  VIADDMNMX R7, R75, R117, R78, PT ;  /* 0x000000754b077246 */ /* 0x000fe2000380014e */
[----:B-1234-:R-:W-:Y:S06]  /*2aa0*/  @P2 BRA `(.L_x_8065) ;  /* 0x00000000005c2947 */ /* 0x01efec0003800000 */
        /* <DEDUP_REMOVED lines=13> */
.L_x_8067:
[----:B------:R-:W-:-:S06]  /*2b80*/  UISETP.NE.AND UP2, UPT, UR7, 0x1, UPT ;  /* 0x000000010700788c */ /* 0x000fcc000bf45270 */
[----:B------:R-:W-:-:S05]  /*2b90*/  PLOP3.LUT P2, PT, PT, PT, UP2, 0x80, 0x0 ;  /* 0x000000000000781c */ /* 0x000fca0003f4f028 */
[----:B------:R-:W-:-:S08]  /*2ba0*/  @UP2 ULDC.64 UR10, c[0x0][0x9e8] ;  /* 0x00027a00000a2ab9 */ /* 0x000fd00000000a00 */
[----:B------:R-:W-:-:S05]  /*2bb0*/  @P2 IMAD.HI.U32 R5, R3, UR10, RZ ;  /* 0x0000000a03052c27 */ /* 0x000fca000f8e00ff */
[----:B------:R-:W-:-:S07]  /*2bc0*/  @P2 SHF.R.U32.HI R3, RZ, UR11, R5 ;  /* 0x0000000bff032c19 */ /* 0x000fce0008011605 */
.L_x_8068:
[----:B------:R-:W-:Y:S05]  /*2bd0*/  BSYNC B0 ;  /* 0x0000000000007941 */ /* 0x000fea0003800000 */
.L_x_8066:
[----:B------:R-:W-:-:S04]  /*2be0*/  IMAD R3, R3, UR7, -R66 ;  /* 0x0000000703037c24 */ /* 0x000fc8000f8e0a42 */
[----:B------:R-:W-:-:S05]  /*2bf0*/  IMAD R3, R16, -0x2, R3 ;  /* 0xfffffffe10037824 */ /* 0x000fca00078e0203 */
[----:B------:R-:W-:Y:S02]  /*2c00*/  VIMNMX R20, R20, R3, !PT ;  /* 0x0000000314147248 */ /* 0x000fe40007fe0100 */
[----:B------:R-:W-:-:S07]  /*2c10*/  VIADDMNMX R7, R3, UR7, R7, PT ;  /* 0x0000000703077c46 */ /* 0x000fce000b800107 */
.L_x_8065:
        /* <DEDUP_REMOVED lines=13> */
[C---:B------:R-:W-:Y:S02]  /*2cf0*/  ISETP.LT.OR P4, PT, R7.reuse, 0x9, P4 ;  /* 0x000000090700780c */ /* 0x040fe40002781670 */
[----:B------:R-:W-:Y:S02]  /*2d00*/  ISETP.GT.AND P3, PT, R20, 0x10, !P5 ;  /* 0x000000101400780c */ /* 0x000fe40006f64270 */
[----:B0-----:R-:W-:Y:S02]  /*2d10*/  FSEL R121, R28, -INF , !P4 ;  /* 0xff8000001c797808 */ /* 0x001fe40006000000 */
        /* <DEDUP_REMOVED lines=58> */
[----:B------:R-:W-:Y:S01]  /*30c0*/  ISETP.GT.AND P3, PT, R20, 0x40, !P4 ;  /* 0x000000401400780c */ /* 0x000fe20006764270 */
[----:B------:R-:W0:Y:S01]  /*30d0*/  SHFL.IDX PT, R53, R6, 0x1, 0x1c1f ;  /* 0x003c1f0006357f89 */ /* 0x000e2200000e0000 */
        /* <DEDUP_REMOVED lines=11> */
[----:B------:R-:W-:Y:S01]  /*3190*/  ISETP.LT.OR P3, PT, R7, 0x49, P3 ;  /* 0x000000490700780c */ /* 0x000fe20001f61670 */
[----:B0-----:R-:W-:Y:S01]  /*31a0*/  IMAD.IADD R24, R82, 0x1, R53 ;  /* 0x0000000152187824 */ /* 0x001fe200078e0235 */
        /* <DEDUP_REMOVED lines=86> */
.L_x_8071:
[----:B------:R-:W-:-:S06]  /*3710*/  UISETP.NE.AND UP2, UPT, UR7, 0x1, UPT ;  /* 0x000000010700788c */ /* 0x000fcc000bf45270 */
[----:B------:R-:W-:-:S05]  /*3720*/  PLOP3.LUT P6, PT, PT, PT, UP2, 0x80, 0x0 ;  /* 0x000000000000781c */ /* 0x000fca0003fcf028 */
[----:B------:R-:W-:-:S08]  /*3730*/  @UP2 ULDC.64 UR10, c[0x0][0x9e8] ;  /* 0x00027a00000a2ab9 */ /* 0x000fd00000000a00 */
[----:B------:R-:W-:Y:S01]  /*3740*/  @P6 IMAD.HI.U32 R6, R4, UR10, RZ ;  /* 0x0000000a04066c27 */ /* 0x000fe2000f8e00ff */
[----:B------:R-:W-:-:S13]  /*3750*/  PLOP3.LUT P6, PT, PT, PT, UP2, 0x80, 0x0 ;  /* 0x000000000000781c */ /* 0x000fda0003fcf028 */
[----:B------:R-:W-:-:S07]  /*3760*/  @P6 SHF.R.U32.HI R4, RZ, UR11, R6 ;  /* 0x0000000bff046c19 */ /* 0x000fce0008011606 */
.L_x_8072:
[----:B------:R-:W-:Y:S05]  /*3770*/  BSYNC B0 ;  /* 0x0000000000007941 */ /* 0x000fea0003800000 */
.L_x_8070:
[----:B------:R-:W-:-:S04]  /*3780*/  IMAD R53, R4, UR7, -R66 ;  /* 0x0000000704357c24 */ /* 0x000fc8000f8e0a42 */
[----:B------:R-:W-:-:S05]  /*3790*/  IMAD R53, R16, -0x2, R53 ;  /* 0xfffffffe10357824 */ /* 0x000fca00078e0235 */
[----:B------:R-:W-:Y:S02]  /*37a0*/  VIMNMX R24, R24, R53, !PT ;  /* 0x0000003518187248 */ /* 0x000fe40007fe0100 */
[----:B------:R-:W-:-:S07]  /*37b0*/  VIADDMNMX R20, R53, UR7, R20, PT ;  /* 0x0000000735147c46 */ /* 0x000fce000b800114 */
.L_x_8069:
[----:B------:R-:W-:Y:S01]  /*37c0*/  ISETP.GT.AND P2, PT, R24, 0x1, !P2 ;  /* 0x000000011800780c */ /* 0x000fe20005744270 */
[----:B------:R-:W-:Y:S01]  /*37d0*/  ULDC UR10, c[0x0][0x988] ;  /* 0x00026200000a7ab9 */ /* 0x000fe20000000800 */
[----:B------:R-:W-:Y:S01]  /*37e0*/  ISETP.NE.AND P6, PT, R28, RZ, PT ;  /* 0x000000ff1c00720c */ /* 0x000fe20003fc5270 */
[----:B------:R-:W-:Y:S01]  /*37f0*/  IMAD.U32 R6, RZ, RZ, UR10 ;  /* 0x0000000aff067e24 */ /* 0x000fe2000f8e00ff */
[----:B------:R-:W-:Y:S01]  /*3800*/  ISETP.LT.OR P2, PT, R20, 0x2, P2 ;  /* 0x000000021400780c */ /* 0x000fe20001741670 */
[----:B------:R-:W-:Y:S01]  /*3810*/  @UP0 ULDC UR10, c[0x0][0x44c] ;  /* 0x00011300000a0ab9 */ /* 0x000fe20000000800 */
[----:B------:R-:W-:Y:S01]  /*3820*/  FMNMX.FTZ R4, R69, R119, !PT ;  /* 0x0000007745047209 */ /* 0x000fe20007810000 */
[----:B------:R-:W-:Y:S01]  /*3830*/  UIMAD.WIDE.U32 UR10, UR38, UR10, URZ ;  /* 0x0000000a260a72a5 */ /* 0x000fe2000f8e003f */
[----:B------:R-:W-:Y:S01]  /*3840*/  FSEL R9, R9, -INF , !P2 ;  /* 0xff80000009097808 */ /* 0x000fe20005000000 */
[----:B------:R-:W-:Y:S01]  /*3850*/  @UP0 ULDC UR15, c[0x0][0x450] ;  /* 0x00011400000f0ab9 */ /* 0x000fe20000000800 */
[----:B------:R-:W-:Y:S01]  /*3860*/  ISETP.NE.AND P2, PT, R86, RZ, PT ;  /* 0x000000ff5600720c */ /* 0x000fe20003f45270 */
[----:B------:R-:W-:Y:S01]  /*3870*/  UMOV UR14, UR38 ;  /* 0x00000026000e7c82 */ /* 0x000fe20008000000 */
[----:B------:R-:W-:Y:S01]  /*3880*/  FMNMX.FTZ R4, R121, R4, !PT ;  /* 0x0000000479047209 */ /* 0x000fe20007810000 */
[----:B------:R-:W-:Y:S01]  /*3890*/  @UP0 USHF.R.U32.HI UR14, URZ, UR15, UR11 ;  /* 0x0000000f3f0e0299 */ /* 0x000fe2000801160b */
[----:B------:R-:W-:-:S02]  /*38a0*/  ISETP.GT.AND P2, PT, R24, 0x8, !P2 ;  /* 0x000000081800780c */ /* 0x000fc40005744270 */
[----:B------:R-:W-:Y:S01]  /*38b0*/  FMNMX.FTZ R4, R123, R4, !PT ;  /* 0x000000047b047209 */ /* 0x000fe20007810000 */
[----:B------:R-:W-:Y:S01]  /*38c0*/  UIADD3 UR53, UR53, UR14, URZ ;  /* 0x0000000e35357290 */ /* 0x000fe2000fffe03f */
[----:B------:R-:W-:Y:S02]  /*38d0*/  ISETP.LT.OR P2, PT, R20, 0x9, P2 ;  /* 0x000000091400780c */ /* 0x000fe40001741670 */
[----:B------:R-:W-:Y:S01]  /*38e0*/  FMNMX.FTZ R4, R125, R4, !PT ;  /* 0x000000047d047209 */ /* 0x000fe20007810000 */
[----:B------:R-:W-:Y:S01]  /*38f0*/  UIADD3 UR6, UR53, UR6, URZ ;  /* 0x0000000635067290 */ /* 0x000fe2000fffe03f */
        /* <DEDUP_REMOVED lines=9> */
[----:B------:R-:W-:Y:S02]  /*3990*/  ISETP.NE.AND P6, PT, R52, RZ, PT ;  /* 0x000000ff3400720c */ /* 0x000fe40003fc5270 */
        /* <DEDUP_REMOVED lines=68> */
[----:B------:R-:W-:-:S04]  /*3de0*/  ISETP.GT.AND P2, PT, R24, 0x38, !P2 ;  /* 0x000000381800780c */ /* 0x000fc80005744270 */
[----:B------:R-:W-:-:S04]  /*3df0*/  ISETP.LT.OR P2, PT, R20, 0x39, P2 ;  /* 0x000000391400780c */ /* 0x000fc80001741670 */
[----:B------:R-:W-:Y:S02]  /*3e00*/  FSEL R41, R41, -INF , !P2 ;  /* 0xff80000029297808 */ /* 0x000fe40005000000 */
[----:B------:R-:W-:Y:S02]  /*3e10*/  ISETP.GT.AND P2, PT, R24, 0x39, !P6 ;  /* 0x000000391800780c */ /* 0x000fe40007744270 */
[----:B------:R-:W-:Y:S02]  /*3e20*/  ISETP.NE.AND P6, PT, R65, RZ, PT ;  /* 0x000000ff4100720c */ /* 0x000fe40003fc5270 */
        /* <DEDUP_REMOVED lines=43> */
[----:B------:R-:W-:Y:S02]  /*40e0*/  ISETP.NE.AND P6, PT, R26, RZ, PT ;  /* 0x000000ff1a00720c */ /* 0x000fe40003fc5270 */
[----:B------:R-:W-:Y:S02]  /*40f0*/  FMNMX.FTZ R26, R7, R4, !PT ;  /* 0x00000004071a7209 */ /* 0x000fe40007810000 */
[----:B------:R-:W-:-:S03]  /*4100*/  ISETP.LT.OR P2, PT, R20, 0x69, P2 ;  /* 0x000000691400780c */ /* 0x000fc60001741670 */
[----:B------:R-:W0:Y:S01]  /*4110*/  SHFL.BFLY PT, R67, R26, 0x2, 0x1f ;  /* 0x0c401f001a437f89 */ /* 0x000e2200000e0000 */
[----:B------:R-:W-:Y:S02]  /*4120*/  FSEL R59, R59, -INF , !P2 ;  /* 0xff8000003b3b7808 */ /* 0x000fe40005000000 */
[----:B0-----:R-:W-:-:S05]  /*4130*/  FMNMX.FTZ R67, R26, R67, !PT ;  /* 0x000000431a437209 */ /* 0x001fca0007810000 */
[----:B------:R-:W0:Y:S02]  /*4140*/  SHFL.BFLY PT, R4, R67, 0x1, 0x1f ;  /* 0x0c201f0043047f89 */ /* 0x000e2400000e0000 */
[----:B0-----:R-:W-:-:S04]  /*4150*/  FMNMX.FTZ R4, R67, R4, !PT ;  /* 0x0000000443047209 */ /* 0x001fc80007810000 */
[C---:B------:R-:W-:Y:S01]  /*4160*/  FSETP.NEU.FTZ.AND P2, PT, R4.reuse, -INF , PT ;  /* 0xff8000000400780b */ /* 0x040fe20003f5d000 */
[----:B------:R-:W-:-:S05]  /*4170*/  FMUL.FTZ R28, R4, R6 ;  /* 0x00000006041c7220 */ /* 0x000fca0000410000 */
        /* <DEDUP_REMOVED lines=105> */
[----:B------:R-:W-:Y:S01]  /*4810*/  MUFU.EX2 R168, R168 ;  /* 0x000000a800a87308 */ /* 0x000fe20000000800 */
[----:B------:R-:W-:Y:S01]  /*4820*/  FMNMX.FTZ R26, R113, R26, !PT ;  /* 0x0000001a711a7209 */ /* 0x000fe20007810000 */
[----:B0-----:R-:W-:-:S04]  /*4830*/  FADD.FTZ R36, R174, R7 ;  /* 0x00000007ae247221 */ /* 0x001fc80000010000 */
[----:B------:R-:W0:Y:S02]  /*4840*/  SHFL.BFLY PT, R101, R26, 0x2, 0x1f ;  /* 0x0c401f001a657f89 */ /* 0x000e2400000e0000 */
[----:B------:R-:W-:Y:S01]  /*4850*/  MUFU.EX2 R79, R79 ;  /* 0x0000004f004f7308 */ /* 0x000fe20000000800 */
[----:B-1----:R-:W-:-:S07]  /*4860*/  F2FP.F16.F32.PACK_AB R174, R77, R174 ;  /* 0x000000ae4dae723e */ /* 0x002fce00000000ff */
[----:B------:R-:W-:Y:S08]  /*4870*/  MUFU.EX2 R170, R170 ;  /* 0x000000aa00aa7308 */ /* 0x000ff00000000800 */
[----:B------:R-:W-:Y:S01]  /*4880*/  MUFU.EX2 R81, R81 ;  /* 0x0000005100517308 */ /* 0x000fe20000000800 */
[----:B0-----:R-:W-:-:S07]  /*4890*/  FMNMX.FTZ R101, R26, R101, !PT ;  /* 0x000000651a657209 */ /* 0x001fce0007810000 */
[----:B------:R-:W-:Y:S01]  /*48a0*/  MUFU.EX2 R164, R164 ;  /* 0x000000a400a47308 */ /* 0x000fe20000000800 */
[----:B------:R-:W0:Y:S07]  /*48b0*/  SHFL.BFLY PT, R2, R101, 0x1, 0x1f ;  /* 0x0c201f0065027f89 */ /* 0x000e2e00000e0000 */
[----:B------:R-:W-:Y:S08]  /*48c0*/  MUFU.EX2 R103, R103 ;  /* 0x0000006700677308 */ /* 0x000ff00000000800 */
[----:B------:R-:W1:Y:S08]  /*48d0*/  MUFU.EX2 R8, R8 ;  /* 0x0000000800087308 */ /* 0x000e700000000800 */
[----:B------:R-:W-:Y:S01]  /*48e0*/  MUFU.EX2 R99, R99 ;  /* 0x0000006300637308 */ /* 0x000fe20000000800 */
[----:B0-----:R-:W-:-:S04]  /*48f0*/  FMNMX.FTZ R5, R101, R2, !PT ;  /* 0x0000000265057209 */ /* 0x001fc80007810000 */
[C---:B------:R-:W-:Y:S01]  /*4900*/  FSETP.NEU.FTZ.AND P2, PT, R5.reuse, -INF , PT ;  /* 0xff8000000500780b */ /* 0x040fe20003f5d000 */
[----:B------:R-:W-:Y:S02]  /*4910*/  FMUL.FTZ R2, R5, R6 ;  /* 0x0000000605027220 */ /* 0x000fe40000410000 */
[----:B------:R-:W-:Y:S01]  /*4920*/  MUFU.EX2 R160, R97 ;  /* 0x0000006100a07308 */ /* 0x000fe20000000800 */
[----:B-1----:R-:W-:Y:S02]  /*4930*/  F2FP.F16.F32.PACK_AB R166, R8, R103 ;  /* 0x0000006708a6723e */ /* 0x002fe400000000ff */
        /* <DEDUP_REMOVED lines=35> */
[----:B0-----:R-:W-:Y:S01]  /*4b70*/  FADD.FTZ R34, R0, R9 ;  /* 0x0000000900227221 */ /* 0x001fe20000010000 */
[-CC-:B------:R-:W-:Y:S01]  /*4b80*/  FFMA.FTZ R107, R107, R6.reuse, -R2.reuse ;  /* 0x000000066b6b7223 */ /* 0x180fe20000010802 */
[-CC-:B------:R-:W-:Y:S01]  /*4b90*/  FFMA.FTZ R111, R111, R6.reuse, -R2.reuse ;  /* 0x000000066f6f7223 */ /* 0x180fe20000010802 */
[-CC-:B------:R-:W-:Y:S01]  /*4ba0*/  FFMA.FTZ R105, R105, R6.reuse, -R2.reuse ;  /* 0x0000000669697223 */ /* 0x180fe20000010802 */
[----:B------:R-:W-:Y:S01]  /*4bb0*/  FFMA.FTZ R113, R113, R6, -R2 ;  /* 0x0000000671717223 */ /* 0x000fe20000010802 */
[----:B------:R-:W-:-:S02]  /*4bc0*/  F2FP.F16.F32.PACK_AB R181, R9, R0 ;  /* 0x0000000009b5723e */ /* 0x000fc400000000ff */
[----:B------:R-:W0:Y:S01]  /*4bd0*/  MUFU.EX2 R15, R15 ;  /* 0x0000000f000f7308 */ /* 0x000e220000000800 */
[----:B--2---:R-:W-:Y:S01]  /*4be0*/  FADD.FTZ R13, R77, R36 ;  /* 0x000000244d0d7221 */ /* 0x004fe20000010000 */
[----:B-1----:R-:W-:-:S03]  /*4bf0*/  FADD.FTZ R7, R11, R34 ;  /* 0x000000220b077221 */ /* 0x002fc60000010000 */
[----:B------:R-:W-:Y:S01]  /*4c00*/  FADD.FTZ R38, R168, R13 ;  /* 0x0000000da8267221 */ /* 0x000fe20000010000 */
[C---:B------:R-:W-:Y:S02]  /*4c10*/  F2FP.F16.F32.PACK_AB R168, R79.reuse, R168 ;  /* 0x000000a84fa8723e */ /* 0x040fe400000000ff */
        /* <DEDUP_REMOVED lines=17> */
[----:B--2---:R-:W-:Y:S01]  /*4d30*/  FADD.FTZ R7, R25, R36 ;  /* 0x0000002419077221 */ /* 0x004fe20000010000 */
[----:B------:R-:W-:-:S04]  /*4d40*/  FADD.FTZ R40, R8, R13 ;  /* 0x0000000d08287221 */ /* 0x000fc80000010000 */
[----:B------:R-:W-:Y:S02]  /*4d50*/  FADD.FTZ R13, R99, R40 ;  /* 0x00000028630d7221 */ /* 0x000fe40000010000 */
[----:B------:R-:W2:Y:S01]  /*4d60*/  MUFU.EX2 R24, R31 ;  /* 0x0000001f00187308 */ /* 0x000ea20000000800 */
[----:B0-----:R-:W-:Y:S01]  /*4d70*/  FADD.FTZ R38, R20, R7 ;  /* 0x0000000714267221 */ /* 0x001fe20000010000 */
[C---:B------:R-:W-:Y:S01]  /*4d80*/  FADD.FTZ R2, R160.reuse, R13 ;  /* 0x0000000da0027221 */ /* 0x040fe20000010000 */
[----:B------:R-:W-:Y:S02]  /*4d90*/  F2FP.F16.F32.PACK_AB R160, R160, R99 ;  /* 0x00000063a0a0723e */ /* 0x000fe400000000ff */
[----:B------:R-:W-:Y:S01]  /*4da0*/  F2FP.F16.F32.PACK_AB R179, R20, R25 ;  /* 0x0000001914b3723e */ /* 0x000fe200000000ff */
[----:B------:R-:W-:Y:S02]  /*4db0*/  FADD.FTZ R13, R95, R2 ;  /* 0x000000025f0d7221 */ /* 0x000fe40000010000 */
        /* <DEDUP_REMOVED lines=76> */
[----:B------:R-:W-:-:S03]  /*5280*/  F2FP.F16.F32.PACK_AB R153, R0, R107 ;  /* 0x0000006b0099723e */ /* 0x000fc600000000ff */
[----:B-1----:R-:W-:-:S04]  /*5290*/  FADD.FTZ R3, R105, R12 ;  /* 0x0000000c69037221 */ /* 0x002fc80000010000 */
[C---:B--2---:R-:W-:Y:S01]  /*52a0*/  FADD.FTZ R0, R10.reuse, R3 ;  /* 0x000000030a007221 */ /* 0x044fe20000010000 */
        /* <DEDUP_REMOVED lines=13> */
.L_x_8074:
[----:B------:R-:W-:-:S11]  /*5380*/  UISETP.NE.AND UP2, UPT, UR7, 0x1, UPT ;  /* 0x000000010700788c */ /* 0x000fd6000bf45270 */
[----:B------:R-:W-:Y:S02]  /*5390*/  @UP2 ULDC.64 UR10, c[0x0][0x9e8] ;  /* 0x00027a00000a2ab9 */ /* 0x000fe40000000a00 */
[----:B------:R-:W-:-:S04]  /*53a0*/  UIMAD.WIDE.U32 UR14, UR18, UR10, URZ ;  /* 0x0000000a120e72a5 */ /* 0x000fc8000f8e003f */
[----:B------:R-:W-:-:S12]  /*53b0*/  @UP2 USHF.R.U32.HI UR18, URZ, UR11, UR15 ;  /* 0x0000000b3f122299 */ /* 0x000fd8000801160f */
.L_x_8075:
[----:B------:R-:W-:-:S04]  /*53c0*/  UIMAD UR7, UR18, UR7, UR7 ;  /* 0x00000007120772a4 */ /* 0x000fc8000f8e0207 */
[----:B------:R-:W-:-:S04]  /*53d0*/  UISETP.LT.AND UP2, UPT, UR6, UR7, UPT ;  /* 0x000000070600728c */ /* 0x000fc8000bf41270 */
[----:B------:R-:W-:-:S12]  /*53e0*/  USEL UR6, UR6, UR7, UP2 ;  /* 0x0000000706067287 */ /* 0x000fd80009000000 */
.L_x_8073:
        /* <DEDUP_REMOVED lines=43> */
.L_x_8093:
        /* <DEDUP_REMOVED lines=9> */
.L_x_8078:
[----:B------:R-:W-:Y:S01]  /*5730*/  ULEA UR6, UR57, UR41, 0x3 ;  /* 0x0000002939067291 */ /* 0x000fe2000f8e183f */
[----:B------:R-:W-:-:S05]  /*5740*/  IMAD.U32 R6, RZ, RZ, UR56 ;  /* 0x00000038ff067e24 */ /* 0x000fca000f8e00ff */
[----:B------:R-:W-:-:S04]  /*5750*/  SHF.L.U32 R6, R6, 0x1f, RZ ;  /* 0x0000001f06067819 */ /* 0x000fc800000006ff */
[----:B------:R0:W1:Y:S01]  /*5760*/  SYNCS.PHASECHK.TRANS64.TRYWAIT P2, [UR6+0x28830], R6 ;  /* 0x02883006ff0075a7 */ /* 0x0000620008040146 */
[----:B------:R-:W-:Y:S05]  /*5770*/  @!P0 BRA `(.L_x_8079) ;  /* 0x0000000000048947 */ /* 0x000fea0003800000 */
[----:B------:R-:W-:Y:S01]  /*5780*/  BPT.TRAP 0x1 ;  /* 0x000000040000795c */ /* 0x000fe20000300000 */
.L_x_8079:
[----:B-1----:R-:W-:Y:S05]  /*5790*/  @P2 BRA `(.L_x_8077) ;  /* 0x0000000000082947 */ /* 0x002fea0003800000 */
[----:B------:R-:W1:Y:S02]  /*57a0*/  SYNCS.PHASECHK.TRANS64.TRYWAIT P2, [UR6+0x28830], R6 ;  /* 0x02883006ff0075a7 */ /* 0x000e640008040146 */
[----:B-1----:R-:W-:Y:S05]  /*57b0*/  @!P2 BRA `(.L_x_8080) ;  /* 0x00000128009ca947 */ /* 0x002fea0003800000 */
.L_x_8077:
        /* <DEDUP_REMOVED lines=45> */
.L_x_8082:
[----:B------:R-:W-:Y:S01]  /*5a90*/  ULEA UR6, UR45, UR41, 0x3 ;  /* 0x000000292d067291 */ /* 0x000fe2000f8e183f */
[----:B------:R-:W-:-:S05]  /*5aa0*/  IMAD.U32 R6, RZ, RZ, UR46 ;  /* 0x0000002eff067e24 */ /* 0x000fca000f8e00ff */
[----:B------:R-:W-:-:S04]  /*5ab0*/  SHF.L.U32 R6, R6, 0x1f, RZ ;  /* 0x0000001f06067819 */ /* 0x000fc800000006ff */
[----:B------:R0:W1:Y:S01]  /*5ac0*/  SYNCS.PHASECHK.TRANS64.TRYWAIT P2, [UR6+0x28850], R6 ;  /* 0x02885006ff0075a7 */ /* 0x0000620008040146 */
[----:B------:R-:W-:Y:S05]  /*5ad0*/  @!P0 BRA `(.L_x_8083) ;  /* 0x0000000000048947 */ /* 0x000fea0003800000 */
[----:B------:R-:W-:Y:S01]  /*5ae0*/  BPT.TRAP 0x1 ;  /* 0x000000040000795c */ /* 0x000fe20000300000 */
.L_x_8083:
[----:B-1----:R-:W-:Y:S05]  /*5af0*/  @P2 BRA `(.L_x_8081) ;  /* 0x0000000000082947 */ /* 0x002fea0003800000 */
[----:B------:R-:W1:Y:S02]  /*5b00*/  SYNCS.PHASECHK.TRANS64.TRYWAIT P2, [UR6+0x28850], R6 ;  /* 0x02885006ff0075a7 */ /* 0x000e640008040146 */
[----:B-1----:R-:W-:Y:S05]  /*5b10*/  @!P2 BRA `(.L_x_8084) ;  /* 0x0000012400dca947 */ /* 0x002fea0003800000 */
.L_x_8081:
[----:B------:R-:W-:Y:S01]  /*5b20*/  UIADD3 UR6, UR41, 0x400, URZ ;  /* 0x0000040029067890 */ /* 0x000fe2000fffe03f */
[----:B------:R-:W-:Y:S01]  /*5b30*/  WARPGROUP.ARRIVE ;  /* 0x00000000000079c5 */ /* 0x000fe20000000000 */
[----:B------:R-:W-:Y:S01]  /*5b40*/  UMOV UR7, 0x40000040 ;  /* 0x4000004000077882 */ /* 0x000fe20000000000 */
[----:B------:R-:W-:Y:S01]  /*5b50*/  PLOP3.LUT P2, PT, PT, PT, UP0, 0x80, 0x0 ;  /* 0x000000000000781c */ /* 0x000fe20003f4f008 */
[----:B------:R-:W-:Y:S01]  /*5b60*/  USHF.R.U32.HI UR6, URZ, 0x4, UR6 ;  /* 0x000000043f067899 */ /* 0x000fe20008011606 */
[----:B------:R-:W-:Y:S01]  /*5b70*/  PLOP3.LUT P3, PT, PT, PT, UP0, 0x80, 0x0 ;  /* 0x000000000000781c */ /* 0x000fe20003f6f008 */
[----:B------:R-:W-:Y:S01]  /*5b80*/  FMUL.FTZ R8, R27, UR55 ;  /* 0x000000371b087c20 */ /* 0x000fe20008410000 */
[----:B------:R-:W-:Y:S01]  /*5b90*/  FMUL.FTZ R13, R25, UR55 ;  /* 0x00000037190d7c20 */ /* 0x000fe20008410000 */
[----:B------:R-:W-:Y:S01]  /*5ba0*/  ULOP3.LUT UR6, UR6, 0x3fff, URZ, 0xc0, !UPT ;  /* 0x00003fff06067892 */ /* 0x000fe2000f8ec03f */
[----:B------:R-:W-:Y:S01]  /*5bb0*/  FMUL.FTZ R27, R55, UR55 ;  /* 0x00000037371b7c20 */ /* 0x000fe20008410000 */
[----:B------:R-:W-:Y:S01]  /*5bc0*/  FMUL.FTZ R25, R50, UR55 ;  /* 0x0000003732197c20 */ /* 0x000fe20008410000 */
[----:B------:R-:W-:Y:S01]  /*5bd0*/  FMUL.FTZ R55, R61, UR55 ;  /* 0x000000373d377c20 */ /* 0x000fe20008410000 */
[----:B------:R-:W-:Y:S01]  /*5be0*/  ULOP3.LUT UR6, UR6, 0x4000000, URZ, 0xfc, !UPT ;  /* 0x0400000006067892 */ /* 0x000fe2000f8efc3f */
[----:B------:R-:W-:-:S02]  /*5bf0*/  VIADD R61, R17, UR38 ;  /* 0x00000026113d7c36 */ /* 0x000fc40008000000 */
[----:B-1----:R-:W-:Y:S01]  /*5c00*/  FMUL.FTZ R7, R26, UR55 ;  /* 0x000000371a077c20 */ /* 0x002fe20008410000 */
[----:B------:R-:W-:Y:S01]  /*5c10*/  IMAD.U32 R50, RZ, RZ, UR57 ;  /* 0x00000039ff327e24 */ /* 0x000fe2000f8e00ff */
[----:B------:R-:W-:Y:S01]  /*5c20*/  ULEA UR10, UR45, UR6, 0xb ;  /* 0x000000062d0a7291 */ /* 0x000fe2000f8e583f */
[----:B------:R-:W-:Y:S01]  /*5c30*/  FMUL.FTZ R26, R51, UR55 ;  /* 0x00000037331a7c20 */ /* 0x000fe20008410000 */
[----:B0-----:R-:W-:Y:S01]  /*5c40*/  FMUL.FTZ R6, R24, UR55 ;  /* 0x0000003718067c20 */ /* 0x001fe20008410000 */
[----:B------:R-:W-:Y:S01]  /*5c50*/  FMUL.FTZ R10, R30, UR55 ;  /* 0x000000371e0a7c20 */ /* 0x000fe20008410000 */
[----:B------:R-:W-:Y:S01]  /*5c60*/  @!P1 LEA R50, R50, UR41, 0x3 ;  /* 0x0000002932329c11 */ /* 0x000fe2000f8e18ff */
[----:B------:R-:W-:Y:S01]  /*5c70*/  FMUL.FTZ R24, R43, UR55 ;  /* 0x000000372b187c20 */ /* 0x000fe20008410000 */
[----:B------:R-:W-:Y:S01]  /*5c80*/  FMUL.FTZ R30, R63, UR55 ;  /* 0x000000373f1e7c20 */ /* 0x000fe20008410000 */
[----:B------:R-:W-:Y:S01]  /*5c90*/  UMOV UR6, UR10 ;  /* 0x0000000a00067c82 */ /* 0x000fe20008000000 */
[----:B------:R-:W-:Y:S01]  /*5ca0*/  FMUL.FTZ R43, R78, UR55 ;  /* 0x000000374e2b7c20 */ /* 0x000fe20008410000 */
[----:B------:R-:W-:Y:S01]  /*5cb0*/  HGMMA.64x128x16.F32 R88, R180, gdesc[UR4].tnspB, R88, gsb0 ;  /* 0x41e00004b4587df0 */ /* 0x000fe20008000858 */
[----:B------:R-:W-:Y:S01]  /*5cc0*/  UIADD3 UR6, UR10, 0x80, URZ ;  /* 0x000000800a067890 */ /* 0x000fe2000fffe03f */
[----:B------:R-:W-:Y:S01]  /*5cd0*/  @!P1 VIADD R50, R50, 0x28840 ;  /* 0x0002884032329836 */ /* 0x000fe20000000000 */
[----:B------:R-:W-:Y:S01]  /*5ce0*/  UMOV UR7, 0x40000040 ;  /* 0x4000004000077882 */ /* 0x000fe20000000000 */
        /* <DEDUP_REMOVED lines=79> */
[----:B------:R0:W0:Y:S08]  /*61e0*/  MUFU.TANH R70, R81 ;  /* 0x0000005100467308 */ /* 0x0000300000002400 */
[----:B------:R-:W0:Y:S01]  /*61f0*/  MUFU.TANH R84, R84 ;  /* 0x0000005400547308 */ /* 0x000e220000002400 */
        /* <DEDUP_REMOVED lines=8> */
[----:B------:R-:W-:-:S05]  /*6280*/  FMUL.FTZ R36, R71, UR55 ;  /* 0x0000003747247c20 */ /* 0x000fca0008410000 */
[----:B------:R-:W-:Y:S01]  /*6290*/  HGMMA.64x128x16.F32 R88, R164, gdesc[UR4].tnspB, R88, gsb0 ;  /* 0x41e00004a4587df0 */ /* 0x000fe20008000858 */
[----:B------:R-:W-:Y:S01]  /*62a0*/  UIADD3 UR6, UR10, 0x280, URZ ;  /* 0x000002800a067890 */ /* 0x000fe2000fffe03f */
[----:B------:R-:W0:Y:S01]  /*62b0*/  MUFU.TANH R168, R168 ;  /* 0x000000a800a87308 */ /* 0x000e220000002400 */
[----:B------:R-:W-:-:S07]  /*62c0*/  UMOV UR7, 0x40000040 ;  /* 0x4000004000077882 */ /* 0x000fce0000000000 */
[----:B------:R-:W0:Y:S01]  /*62d0*/  MUFU.TANH R36, R36 ;  /* 0x0000002400247308 */ /* 0x000e220000002400 */
[----:B------:R-:W-:Y:S02]  /*62e0*/  WARPGROUP.DEPBAR.LE gsb0, 0x0 ;  /* 0x00008000000079c5 */ /* 0x000fe40000010000 */
        /* <DEDUP_REMOVED lines=8> */
[----:B------:R-:W-:Y:S01]  /*6370*/  IADD3 R56, -R23, 0xb, RZ ;  /* 0x0000000b17387810 */ /* 0x000fe20007ffe1ff */
        /* <DEDUP_REMOVED lines=10> */
[----:B------:R-:W-:Y:S01]  /*6420*/  IMAD.U32 R62, RZ, RZ, UR44 ;  /* 0x0000002cff3e7e24 */ /* 0x000fe2000f8e00ff */
[----:B------:R-:W0:Y:S04]  /*6430*/  MUFU.TANH R164, R164 ;  /* 0x000000a400a47308 */ /* 0x000e280000002400 */
[----:B------:R-:W-:-:S04]  /*6440*/  IADD3 R57, -R62, UR39, R57 ;  /* 0x000000273e397c10 */ /* 0x000fc8000fffe139 */
        /* <DEDUP_REMOVED lines=24> */
[----:B------:R-:W0:Y:S01]  /*65d0*/  MUFU.TANH R160, R160 ;  /* 0x000000a000a07308 */ /* 0x000e220000002400 */
[----:B------:R-:W-:-:S07]  /*65e0*/  VIADD R82, R57, UR54 ;  /* 0x0000003639527c36 */ /* 0x000fce0008000000 */
        /* <DEDUP_REMOVED lines=14> */
[----:B------:R-:W-:Y:S02]  /*66d0*/  @!P1 PRMT R51, RZ, 0x654, R50 ;  /* 0x00000654ff339816 */ /* 0x000fe40000000032 */
[----:B------:R0:W0:Y:S01]  /*66e0*/  MUFU.TANH R50, R86 ;  /* 0x0000005600327308 */ /* 0x0000220000002400 */
[----:B------:R-:W5:Y:S02]  /*66f0*/  SHFL.IDX PT, R63, R61, RZ, 0x1c1f ;  /* 0x001c1fff3d3f7589 */ /* 0x000f6400000e0000 */
[----:B-----5:R-:W-:Y:S01]  /*6700*/  IMAD.IADD R62, R82, 0x1, R63 ;  /* 0x00000001523e7824 */ /* 0x020fe200078e023f */
[----:B------:R-:W-:Y:S02]  /*6710*/  WARPGROUP.DEPBAR.LE gsb0, 0x0 ;  /* 0x00008000000079c5 */ /* 0x000fe40000010000 */
[----:B------:R0:W-:Y:S06]  /*6720*/  BAR.ARV R56, 0x100 ;  /* 0x000400380000751d */ /* 0x0001ec0000002000 */
[----:B------:R5:W-:Y:S01]  /*6730*/  @!P1 SYNCS.ARRIVE.TRANS64.RED.A1T0 RZ, [R51+URZ], RZ ;  /* 0x000000ff33ff99a7 */ /* 0x000be2000810043f */
[----:B------:R-:W-:-:S04]  /*6740*/  VIADD R152, R57, UR52 ;  /* 0x0000003439987c36 */ /* 0x000fc80008000000 */
[----:B------:R-:W-:Y:S02]  /*6750*/  IMAD.IADD R64, R152, 0x1, R63 ;  /* 0x0000000198407824 */ /* 0x000fe400078e023f */
[----:B-----5:R-:W-:-:S06]  /*6760*/  FMUL.FTZ R51, R87, UR55 ;  /* 0x0000003757337c20 */ /* 0x020fcc0008410000 */
[----:B------:R-:W0:Y:S01]  /*6770*/  MUFU.TANH R51, R51 ;  /* 0x0000003300337308 */ /* 0x000e220000002400 */
[----:B-1234-:R-:W-:Y:S05]  /*6780*/  @P2 BRA `(.L_x_8085) ;  /* 0x00000000005c2947 */ /* 0x01efea0003800000 */
[----:B0-----:R-:W-:Y:S01]  /*6790*/  IMAD.U32 R56, RZ, RZ, UR44 ;  /* 0x0000002cff387e24 */ /* 0x001fe2000f8e00ff */
        /* <DEDUP_REMOVED lines=12> */
.L_x_8087:
[----:B------:R-:W-:-:S05]  /*6860*/  IMAD.U32 R65, RZ, RZ, UR53 ;  /* 0x00000035ff417e24 */ /* 0x000fca000f8e00ff */
[----:B------:R-:W-:-:S13]  /*6870*/  ISETP.NE.AND P2, PT, R65, 0x1, PT ;  /* 0x000000014100780c */ /* 0x000fda0003f45270 */
[----:B------:R-:W0:Y:S02]  /*6880*/  @P2 LDC.64 R56, c[0x0][0x9e8] ;  /* 0x00027a00ff382b82 */ /* 0x000e240000000a00 */
[----:B0-----:R-:W-:-:S05]  /*6890*/  @P2 IMAD.HI.U32 R56, R63, R56, RZ ;  /* 0x000000383f382227 */ /* 0x001fca00078e00ff */
[----:B------:R-:W-:-:S07]  /*68a0*/  @P2 SHF.R.U32.HI R63, RZ, R57, R56 ;  /* 0x00000039ff3f2219 */ /* 0x000fce0000011638 */
.L_x_8088:
[----:B------:R-:W-:Y:S05]  /*68b0*/  BSYNC B0 ;  /* 0x0000000000007941 */ /* 0x000fea0003800000 */
.L_x_8086:
[----:B------:R-:W-:-:S04]  /*68c0*/  IMAD R63, R63, R65, -R78 ;  /* 0x000000413f3f7224 */ /* 0x000fc800078e0a4e */
[----:B------:R-:W-:-:S05]  /*68d0*/  IMAD R63, R16, -0x2, R63 ;  /* 0xfffffffe103f7824 */ /* 0x000fca00078e023f */
[----:B------:R-:W-:Y:S02]  /*68e0*/  VIADDMNMX R62, R63, R65, R62, PT ;  /* 0x000000413f3e7246 */ /* 0x000fe4000380013e */
[----:B------:R-:W-:-:S07]  /*68f0*/  VIMNMX R64, R64, R63, !PT ;  /* 0x0000003f40407248 */ /* 0x000fce0007fe0100 */
.L_x_8085:
[----:B------:R-:W-:Y:S01]  /*6900*/  ISETP.GT.AND P2, PT, R3, -0x1, PT ;  /* 0xffffffff0300780c */ /* 0x000fe20003f44270 */
[----:B------:R-:W1:Y:S03]  /*6910*/  SHFL.IDX PT, R155, R61, 0x1, 0x1c1f ;  /* 0x003c1f003d9b7f89 */ /* 0x000e6600000e0000 */
[C---:B------:R-:W-:Y:S02]  /*6920*/  ISETP.GT.AND P5, PT, R64.reuse, RZ, P2 ;  /* 0x000000ff4000720c */ /* 0x040fe400017a4270 */
[----:B------:R-:W-:Y:S02]  /*6930*/  ISETP.GT.AND P4, PT, R64, 0x1, P2 ;  /* 0x000000014000780c */ /* 0x000fe40001784270 */
[----:B------:R-:W-:Y:S02]  /*6940*/  ISETP.LT.OR P5, PT, R62, 0x1, P5 ;  /* 0x000000013e00780c */ /* 0x000fe40002fa1670 */
[----:B------:R-:W-:-:S02]  /*6950*/  ISETP.GT.AND P6, PT, R64, 0x8, P2 ;  /* 0x000000084000780c */ /* 0x000fc400017c4270 */
[----:B0-----:R-:W-:Y:S02]  /*6960*/  FSEL R163, R6, -INF , !P5 ;  /* 0xff80000006a37808 */ /* 0x001fe40006800000 */
[C---:B------:R-:W-:Y:S02]  /*6970*/  ISETP.GT.AND P5, PT, R64.reuse, 0x10, P2 ;  /* 0x000000104000780c */ /* 0x040fe400017a4270 */
[----:B------:R-:W-:Y:S02]  /*6980*/  ISETP.GT.AND P3, PT, R64, 0x9, P2 ;  /* 0x000000094000780c */ /* 0x000fe40001764270 */
[C---:B------:R-:W-:Y:S02]  /*6990*/  ISETP.LT.OR P5, PT, R62.reuse, 0x11, P5 ;  /* 0x000000113e00780c */ /* 0x040fe40002fa1670 */
[----:B------:R-:W-:Y:S02]  /*69a0*/  ISETP.LT.OR P4, PT, R62, 0x2, P4 ;  /* 0x000000023e00780c */ /* 0x000fe40002781670 */
[----:B------:R-:W-:-:S02]  /*69b0*/  FSEL R183, R166, -INF , !P5 ;  /* 0xff800000a6b77808 */ /* 0x000fc40006800000 */
        /* <DEDUP_REMOVED lines=23> */
[----:B-1----:R-:W-:Y:S01]  /*6b30*/  IMAD.IADD R46, R82, 0x1, R155 ;  /* 0x00000001522e7824 */ /* 0x002fe200078e029b */
        /* <DEDUP_REMOVED lines=79> */
.L_x_8091:
[----:B------:R-:W-:-:S05]  /*7030*/  IMAD.U32 R6, RZ, RZ, UR53 ;  /* 0x00000035ff067e24 */ /* 0x000fca000f8e00ff */
[----:B------:R-:W-:-:S13]  /*7040*/  ISETP.NE.AND P3, PT, R6, 0x1, PT ;  /* 0x000000010600780c */ /* 0x000fda0003f65270 */
[----:B------:R-:W0:Y:S02]  /*7050*/  @P3 LDC.64 R40, c[0x0][0x9e8] ;  /* 0x00027a00ff283b82 */ /* 0x000e240000000a00 */
[----:B0-----:R-:W-:-:S05]  /*7060*/  @P3 IMAD.HI.U32 R40, R13, R40, RZ ;  /* 0x000000280d283227 */ /* 0x001fca00078e00ff */
[----:B------:R-:W-:-:S07]  /*7070*/  @P3 SHF.R.U32.HI R13, RZ, R41, R40 ;  /* 0x00000029ff0d3219 */ /* 0x000fce0000011628 */
.L_x_8092:
[----:B------:R-:W-:Y:S05]  /*7080*/  BSYNC B0 ;  /* 0x0000000000007941 */ /* 0x000fea0003800000 */
.L_x_8090:
[----:B------:R-:W-:-:S04]  /*7090*/  IMAD R13, R13, R6, -R78 ;  /* 0x000000060d0d7224 */ /* 0x000fc800078e0a4e */
[----:B------:R-:W-:-:S05]  /*70a0*/  IMAD R13, R16, -0x2, R13 ;  /* 0xfffffffe100d7824 */ /* 0x000fca00078e020d */
[----:B------:R-:W-:Y:S02]  /*70b0*/  VIADDMNMX R46, R13, R6, R46, PT ;  /* 0x000000060d2e7246 */ /* 0x000fe4000380012e */
[----:B------:R-:W-:-:S07]  /*70c0*/  VIMNMX R48, R48, R13, !PT ;  /* 0x0000000d30307248 */ /* 0x000fce0007fe0100 */
.L_x_8089:
[----:B------:R-:W-:Y:S01]  /*70d0*/  FMNMX.FTZ R6, R163, R4, !PT ;  /* 0x00000004a3067209 */ /* 0x000fe20007810000 */
[----:B------:R-:W-:Y:S01]  /*70e0*/  UMOV UR46, UR56 ;  /* 0x00000038002e7c82 */ /* 0x000fe20008000000 */
[C---:B------:R-:W-:Y:S02]  /*70f0*/  ISETP.GT.AND P4, PT, R48.reuse, 0x1, P2 ;  /* 0x000000013000780c */ /* 0x040fe40001784270 */
        /* <DEDUP_REMOVED lines=25> */
[----:B------:R-:W-:Y:S02]  /*7290*/  ISETP.GT.AND P3, PT, R48, 0x18, P2 ;  /* 0x000000183000780c */ /* 0x000fe40001764270 */
[----:B------:R-:W-:Y:S02]  /*72a0*/  FMNMX.FTZ R6, R83, R6, !PT ;  /* 0x0000000653067209 */ /* 0x000fe40007810000 */
[----:B------:R-:W-:-:S02]  /*72b0*/  ISETP.LT.OR P3, PT, R46, 0x19, P3 ;  /* 0x000000192e00780c */ /* 0x000fc40001f61670 */
        /* <DEDUP_REMOVED lines=25> */
[----:B------:R-:W-:-:S04]  /*7450*/  ISETP.GT.AND P5, PT, R48, 0x19, P2 ;  /* 0x000000193000780c */ /* 0x000fc800017a4270 */
[----:B------:R-:W-:Y:S02]  /*7460*/  FSEL R8, R8, RZ, P6 ;  /* 0x000000ff08087208 */ /* 0x000fe40003000000 */
[----:B------:R-:W-:-:S03]  /*7470*/  ISETP.LT.OR P5, PT, R46, 0x1a, P5 ;  /* 0x0000001a2e00780c */ /* 0x000fc60002fa1670 */
[-CC-:B------:R-:W-:Y:S01]  /*7480*/  FFMA.FTZ R9, R163, R6.reuse, -R8.reuse ;  /* 0x00000006a3097223 */ /* 0x180fe20000010808 */
[----:B------:R-:W-:Y:S01]  /*7490*/  FSEL R163, R11, -INF , !P4 ;  /* 0xff8000000ba37808 */ /* 0x000fe20006000000 */
[-CC-:B------:R-:W-:Y:S01]  /*74a0*/  FFMA.FTZ R180, R171, R6.reuse, -R8.reuse ;  /* 0x00000006abb47223 */ /* 0x180fe20000010808 */
[----:B------:R-:W-:Y:S01]  /*74b0*/  ISETP.GT.AND P4, PT, R48, 0x20, P2 ;  /* 0x000000203000780c */ /* 0x000fe20001784270 */
[-CC-:B------:R-:W-:Y:S01]  /*74c0*/  FFMA.FTZ R182, R169, R6.reuse, -R8.reuse ;  /* 0x00000006a9b67223 */ /* 0x180fe20000010808 */
[----:B------:R-:W-:Y:S01]  /*74d0*/  FSEL R11, R20, -INF , !P3 ;  /* 0xff800000140b7808 */ /* 0x000fe20005800000 */
[-CC-:B------:R-:W-:Y:S01]  /*74e0*/  FFMA.FTZ R178, R181, R6.reuse, -R8.reuse ;  /* 0x00000006b5b27223 */ /* 0x180fe20000010808 */
[----:B------:R-:W-:Y:S01]  /*74f0*/  ISETP.LT.OR P4, PT, R46, 0x21, P4 ;  /* 0x000000212e00780c */ /* 0x000fe20002781670 */
[-CC-:B------:R-:W-:Y:S01]  /*7500*/  FFMA.FTZ R172, R173, R6.reuse, -R8.reuse ;  /* 0x00000006adac7223 */ /* 0x180fe20000010808 */
[C---:B------:R-:W-:Y:S01]  /*7510*/  ISETP.GT.AND P3, PT, R48.reuse, 0x21, P2 ;  /* 0x000000213000780c */ /* 0x040fe20001764270 */
[-CC-:B------:R-:W-:Y:S01]  /*7520*/  FFMA.FTZ R174, R161, R6.reuse, -R8.reuse ;  /* 0x00000006a1ae7223 */ /* 0x180fe20000010808 */
[----:B------:R-:W-:Y:S01]  /*7530*/  FSEL R21, R21, -INF , !P4 ;  /* 0xff80000015157808 */ /* 0x000fe20006000000 */
[-CC-:B------:R-:W-:Y:S01]  /*7540*/  FFMA.FTZ R168, R87, R6.reuse, -R8.reuse ;  /* 0x0000000657a87223 */ /* 0x180fe20000010808 */
[----:B------:R-:W-:Y:S01]  /*7550*/  ISETP.GT.AND P4, PT, R48, RZ, P2 ;  /* 0x000000ff3000720c */ /* 0x000fe20001784270 */
[-CC-:B------:R-:W-:Y:S01]  /*7560*/  FFMA.FTZ R176, R183, R6.reuse, -R8.reuse ;  /* 0x00000006b7b07223 */ /* 0x180fe20000010808 */
[----:B------:R-:W-:Y:S01]  /*7570*/  FSEL R167, R15, -INF , !P5 ;  /* 0xff8000000fa77808 */ /* 0x000fe20006800000 */
[-CC-:B------:R-:W-:Y:S01]  /*7580*/  FFMA.FTZ R15, R175, R6.reuse, -R8.reuse ;  /* 0x00000006af0f7223 */ /* 0x180fe20000010808 */
[----:B------:R-:W-:Y:S01]  /*7590*/  ISETP.LT.OR P4, PT, R46, 0x1, P4 ;  /* 0x000000012e00780c */ /* 0x000fe20002781670 */
[-CC-:B------:R-:W-:Y:S01]  /*75a0*/  FFMA.FTZ R170, R83, R6.reuse, -R8.reuse ;  /* 0x0000000653aa7223 */ /* 0x180fe20000010808 */
[----:B------:R-:W-:Y:S01]  /*75b0*/  ISETP.GT.AND P5, PT, R48, 0x28, P2 ;  /* 0x000000283000780c */ /* 0x000fe200017a4270 */
[-CC-:B------:R-:W-:Y:S01]  /*75c0*/  FFMA.FTZ R164, R79, R6.reuse, -R8.reuse ;  /* 0x000000064fa47223 */ /* 0x180fe20000010808 */
[----:B------:R-:W-:Y:S01]  /*75d0*/  FSEL R10, R7, -INF , !P4 ;  /* 0xff800000070a7808 */ /* 0x000fe20006000000 */
[-CC-:B------:R-:W-:Y:S01]  /*75e0*/  FFMA.FTZ R166, R75, R6.reuse, -R8.reuse ;  /* 0x000000064ba67223 */ /* 0x180fe20000010808 */
[----:B------:R-:W-:Y:S01]  /*75f0*/  ISETP.LT.OR P3, PT, R46, 0x22, P3 ;  /* 0x000000222e00780c */ /* 0x000fe20001f61670 */
[----:B------:R0:W-:Y:S01]  /*7600*/  MUFU.EX2 R7, R15 ;  /* 0x0000000f00077308 */ /* 0x0001e20000000800 */
[----:B------:R-:W-:Y:S01]  /*7610*/  FMNMX.FTZ R12, R10, R5, !PT ;  /* 0x000000050a0c7209 */ /* 0x000fe20007810000 */
[-CC-:B------:R-:W-:Y:S01]  /*7620*/  FFMA.FTZ R158, R57, R6.reuse, -R8.reuse ;  /* 0x00000006399e7223 */ /* 0x180fe20000010808 */
[----:B------:R-:W-:Y:S01]  /*7630*/  ISETP.LT.OR P5, PT, R46, 0x29, P5 ;  /* 0x000000292e00780c */ /* 0x000fe20002fa1670 */
[--C-:B------:R-:W-:Y:S01]  /*7640*/  FFMA.FTZ R156, R63, R6, -R8.reuse ;  /* 0x000000063f9c7223 */ /* 0x100fe20000010808 */
[----:B------:R-:W-:Y:S01]  /*7650*/  FMNMX.FTZ R12, R159, R12, !PT ;  /* 0x0000000c9f0c7209 */ /* 0x000fe20007810000 */
[--C-:B------:R-:W-:Y:S01]  /*7660*/  FFMA.FTZ R154, R49, R6, -R8.reuse ;  /* 0x00000006319a7223 */ /* 0x100fe20000010808 */
[----:B------:R-:W-:Y:S01]  /*7670*/  FSEL R171, R24, -INF , !P3 ;  /* 0xff80000018ab7808 */ /* 0x000fe20005800000 */
[----:B------:R-:W-:Y:S01]  /*7680*/  MUFU.EX2 R9, R9 ;  /* 0x0000000900097308 */ /* 0x000fe20000000800 */
[----:B------:R-:W-:Y:S01]  /*7690*/  FMNMX.FTZ R12, R155, R12, !PT ;  /* 0x0000000c9b0c7209 */ /* 0x000fe20007810000 */
[-CC-:B0-----:R-:W-:Y:S01]  /*76a0*/  FFMA.FTZ R15, R179, R6.reuse, -R8.reuse ;  /* 0x00000006b30f7223 */ /* 0x181fe20000010808 */
[----:B------:R-:W-:Y:S01]  /*76b0*/  ISETP.GT.AND P3, PT, R48, 0x29, P2 ;  /* 0x000000293000780c */ /* 0x000fe20001764270 */
[--C-:B------:R-:W-:Y:S01]  /*76c0*/  FFMA.FTZ R160, R65, R6, -R8.reuse ;  /* 0x0000000641a07223 */ /* 0x100fe20000010808 */
[----:B------:R-:W-:Y:S01]  /*76d0*/  FMNMX.FTZ R12, R157, R12, !PT ;  /* 0x0000000c9d0c7209 */ /* 0x000fe20007810000 */
[--C-:B------:R-:W-:Y:S01]  /*76e0*/  FFMA.FTZ R162, R67, R6, -R8.reuse ;  /* 0x0000000643a27223 */ /* 0x100fe20000010808 */
[----:B------:R-:W-:Y:S01]  /*76f0*/  FSEL R169, R28, -INF , !P5 ;  /* 0xff8000001ca97808 */ /* 0x000fe20006800000 */
[----:B------:R-:W-:Y:S01]  /*7700*/  MUFU.EX2 R180, R180 ;  /* 0x000000b400b47308 */ /* 0x000fe20000000800 */
[----:B------:R-:W-:Y:S01]  /*7710*/  FMNMX.FTZ R12, R41, R12, !PT ;  /* 0x0000000c290c7209 */ /* 0x000fe20007810000 */
[-CC-:B------:R-:W-:Y:S01]  /*7720*/  FFMA.FTZ R85, R85, R6.reuse, -R8.reuse ;  /* 0x0000000655557223 */ /* 0x180fe20000010808 */
[----:B------:R-:W-:Y:S01]  /*7730*/  ISETP.GT.AND P5, PT, R48, 0x30, P2 ;  /* 0x000000303000780c */ /* 0x000fe200017a4270 */
[--C-:B------:R-:W-:Y:S01]  /*7740*/  FFMA.FTZ R65, R73, R6, -R8.reuse ;  /* 0x0000000649417223 */ /* 0x100fe20000010808 */
[----:B------:R-:W-:Y:S01]  /*7750*/  FMNMX.FTZ R12, R163, R12, !PT ;  /* 0x0000000ca30c7209 */ /* 0x000fe20007810000 */
[--C-:B------:R-:W-:Y:S01]  /*7760*/  FFMA.FTZ R67, R71, R6, -R8.reuse ;  /* 0x0000000647437223 */ /* 0x100fe20000010808 */
[----:B------:R-:W-:Y:S01]  /*7770*/  ISETP.LT.OR P4, PT, R46, 0x2a, P3 ;  /* 0x0000002a2e00780c */ /* 0x000fe20001f81670 */
[----:B------:R-:W-:Y:S01]  /*7780*/  MUFU.EX2 R182, R182 ;  /* 0x000000b600b67308 */ /* 0x000fe20000000800 */
[----:B------:R-:W-:Y:S01]  /*7790*/  FMNMX.FTZ R12, R11, R12, !PT ;  /* 0x0000000c0b0c7209 */ /* 0x000fe20007810000 */
[-CC-:B------:R-:W-:Y:S01]  /*77a0*/  FFMA.FTZ R61, R61, R6.reuse, -R8.reuse ;  /* 0x000000063d3d7223 */ /* 0x180fe20000010808 */
[----:B------:R-:W-:Y:S01]  /*77b0*/  ISETP.GT.AND P3, PT, R48, 0x31, P2 ;  /* 0x000000313000780c */ /* 0x000fe20001764270 */
[--C-:B------:R-:W-:Y:S01]  /*77c0*/  FFMA.FTZ R55, R55, R6, -R8.reuse ;  /* 0x0000000637377223 */ /* 0x100fe20000010808 */
[----:B------:R-:W-:Y:S01]  /*77d0*/  FMNMX.FTZ R12, R167, R12, !PT ;  /* 0x0000000ca70c7209 */ /* 0x000fe20007810000 */
[-CC-:B------:R-:W-:Y:S01]  /*77e0*/  FFMA.FTZ R152, R59, R6.reuse, -R8.reuse ;  /* 0x000000063b987223 */ /* 0x180fe20000010808 */
[----:B------:R-:W-:Y:S01]  /*77f0*/  FSEL R175, R14, -INF , !P4 ;  /* 0xff8000000eaf7808 */ /* 0x000fe20006000000 */
[--C-:B------:R-:W-:Y:S01]  /*7800*/  FFMA.FTZ R14, R153, R6, -R8.reuse ;  /* 0x00000006990e7223 */ /* 0x100fe20000010808 */
[----:B------:R-:W-:Y:S01]  /*7810*/  FMNMX.FTZ R12, R21, R12, !PT ;  /* 0x0000000c150c7209 */ /* 0x000fe20007810000 */
[----:B------:R-:W-:Y:S01]  /*7820*/  MUFU.EX2 R176, R176 ;  /* 0x000000b000b07308 */ /* 0x000fe20000000800 */
[----:B------:R-:W-:Y:S01]  /*7830*/  ISETP.LT.OR P5, PT, R46, 0x31, P5 ;  /* 0x000000312e00780c */ /* 0x000fe20002fa1670 */
[--C-:B------:R-:W-:Y:S01]  /*7840*/  FFMA.FTZ R53, R53, R6, -R8.reuse ;  /* 0x0000000635357223 */ /* 0x100fe20000010808 */
[----:B------:R-:W-:Y:S01]  /*7850*/  FMNMX.FTZ R12, R171, R12, !PT ;  /* 0x0000000cab0c7209 */ /* 0x000fe20007810000 */
[----:B------:R-:W-:Y:S01]  /*7860*/  FFMA.FTZ R47, R47, R6, -R8 ;  /* 0x000000062f2f7223 */ /* 0x000fe20000010808 */
[----:B------:R-:W-:Y:S01]  /*7870*/  ISETP.GT.AND P4, PT, R48, 0x38, P2 ;  /* 0x000000383000780c */ /* 0x000fe20001784270 */
[----:B------:R-:W-:Y:S01]  /*7880*/  IMAD.U32 R28, RZ, RZ, UR45 ;  /* 0x0000002dff1c7e24 */ /* 0x000fe2000f8e00ff */
[----:B------:R-:W-:Y:S01]  /*7890*/  FMNMX.FTZ R12, R169, R12, !PT ;  /* 0x0000000ca90c7209 */ /* 0x000fe20007810000 */
[----:B------:R-:W-:Y:S01]  /*78a0*/  MUFU.EX2 R15, R15 ;  /* 0x0000000f000f7308 */ /* 0x000fe20000000800 */
[----:B------:R-:W-:Y:S01]  /*78b0*/  ISETP.LT.OR P3, PT, R46, 0x32, P3 ;  /* 0x000000322e00780c */ /* 0x000fe20001f61670 */
[----:B------:R-:W-:Y:S01]  /*78c0*/  UMOV UR45, UR57 ;  /* 0x00000039002d7c82 */ /* 0x000fe20008000000 */
[----:B------:R-:W-:-:S02]  /*78d0*/  FSEL R25, R25, -INF , !P5 ;  /* 0xff80000019197808 */ /* 0x000fc40006800000 */
[----:B------:R-:W-:Y:S02]  /*78e0*/  FMNMX.FTZ R12, R175, R12, !PT ;  /* 0x0000000caf0c7209 */ /* 0x000fe40007810000 */
[----:B------:R-:W-:Y:S01]  /*78f0*/  ISETP.GT.AND P5, PT, R48, 0x39, P2 ;  /* 0x000000393000780c */ /* 0x000fe200017a4270 */
[----:B------:R-:W-:Y:S01]  /*7900*/  MUFU.EX2 R178, R178 ;  /* 0x000000b200b27308 */ /* 0x000fe20000000800 */
[----:B------:R-:W-:Y:S02]  /*7910*/  FSEL R179, R26, -INF , !P3 ;  /* 0xff8000001ab37808 */ /* 0x000fe40005800000 */
[----:B------:R-:W-:Y:S02]  /*7920*/  ISETP.LT.OR P4, PT, R46, 0x39, P4 ;  /* 0x000000392e00780c */ /* 0x000fe40002781670 */
[----:B------:R-:W-:Y:S02]  /*7930*/  FMNMX.FTZ R12, R25, R12, !PT ;  /* 0x0000000c190c7209 */ /* 0x000fe40007810000 */
[----:B------:R-:W-:Y:S01]  /*7940*/  ISETP.GT.AND P3, PT, R48, 0x40, P2 ;  /* 0x000000403000780c */ /* 0x000fe20001764270 */
[----:B------:R-:W-:Y:S01]  /*7950*/  MUFU.EX2 R172, R172 ;  /* 0x000000ac00ac7308 */ /* 0x000fe20000000800 */
[----:B------:R-:W-:-:S02]  /*7960*/  ISETP.LT.OR P5, PT, R46, 0x3a, P5 ;  /* 0x0000003a2e00780c */ /* 0x000fc40002fa1670 */
[----:B------:R-:W-:Y:S02]  /*7970*/  FSEL R29, R29, -INF , !P4 ;  /* 0xff8000001d1d7808 */ /* 0x000fe40006000000 */
[----:B------:R-:W-:Y:S02]  /*7980*/  FMNMX.FTZ R12, R179, R12, !PT ;  /* 0x0000000cb30c7209 */ /* 0x000fe40007810000 */
[----:B------:R-:W-:Y:S01]  /*7990*/  ISETP.GT.AND P4, PT, R48, 0x41, P2 ;  /* 0x000000413000780c */ /* 0x000fe20001784270 */
[----:B------:R-:W-:Y:S01]  /*79a0*/  MUFU.EX2 R174, R174 ;  /* 0x000000ae00ae7308 */ /* 0x000fe20000000800 */
[----:B------:R-:W-:Y:S01]  /*79b0*/  FSEL R181, R27, -INF , !P5 ;  /* 0xff8000001bb57808 */ /* 0x000fe20006800000 */
[----:B------:R-:W-:Y:S01]  /*79c0*/  FFMA.FTZ R27, R177, R6, -R8 ;  /* 0x00000006b11b7223 */ /* 0x000fe20000010808 */
[----:B------:R-:W-:Y:S02]  /*79d0*/  ISETP.LT.OR P3, PT, R46, 0x41, P3 ;  /* 0x000000412e00780c */ /* 0x000fe40001f61670 */
[----:B------:R-:W-:-:S02]  /*79e0*/  FMNMX.FTZ R12, R29, R12, !PT ;  /* 0x0000000c1d0c7209 */ /* 0x000fc40007810000 */
[----:B------:R-:W-:Y:S01]  /*79f0*/  ISETP.GT.AND P5, PT, R48, 0x48, P2 ;  /* 0x000000483000780c */ /* 0x000fe200017a4270 */
[----:B------:R-:W-:Y:S01]  /*7a00*/  MUFU.EX2 R27, R27 ;  /* 0x0000001b001b7308 */ /* 0x000fe20000000800 */
[----:B------:R-:W-:Y:S02]  /*7a10*/  ISETP.LT.OR P4, PT, R46, 0x42, P4 ;  /* 0x000000422e00780c */ /* 0x000fe40002781670 */
[----:B------:R-:W-:Y:S02]  /*7a20*/  FSEL R177, R32, -INF , !P3 ;  /* 0xff80000020b17808 */ /* 0x000fe40005800000 */
[----:B------:R-:W-:Y:S02]  /*7a30*/  FMNMX.FTZ R12, R181, R12, !PT ;  /* 0x0000000cb50c7209 */ /* 0x000fe40007810000 */
[----:B------:R-:W-:Y:S01]  /*7a40*/  ISETP.GT.AND P3, PT, R48, 0x49, P2 ;  /* 0x000000493000780c */ /* 0x000fe20001764270 */
[----:B------:R-:W-:Y:S01]  /*7a50*/  MUFU.EX2 R168, R168 ;  /* 0x000000a800a87308 */ /* 0x000fe20000000800 */
[----:B------:R-:W-:Y:S01]  /*7a60*/  FSEL R173, R31, -INF , !P4 ;  /* 0xff8000001fad7808 */ /* 0x000fe20006000000 */
[----:B------:R-:W-:Y:S01]  /*7a70*/  FFMA.FTZ R31, R165, R6, -R8 ;  /* 0x00000006a51f7223 */ /* 0x000fe20000010808 */
[----:B------:R-:W-:-:S02]  /*7a80*/  ISETP.LT.OR P5, PT, R46, 0x49, P5 ;  /* 0x000000492e00780c */ /* 0x000fc40002fa1670 */
[----:B------:R-:W-:Y:S02]  /*7a90*/  FMNMX.FTZ R12, R177, R12, !PT ;  /* 0x0000000cb10c7209 */ /* 0x000fe40007810000 */
[----:B------:R-:W-:Y:S01]  /*7aa0*/  ISETP.GT.AND P4, PT, R48, 0x50, P2 ;  /* 0x000000503000780c */ /* 0x000fe20001784270 */
[----:B------:R-:W-:Y:S01]  /*7ab0*/  MUFU.EX2 R31, R31 ;  /* 0x0000001f001f7308 */ /* 0x000fe20000000800 */
[----:B------:R-:W-:Y:S02]  /*7ac0*/  ISETP.LT.OR P3, PT, R46, 0x4a, P3 ;  /* 0x0000004a2e00780c */ /* 0x000fe40001f61670 */
[----:B------:R-:W-:Y:S02]  /*7ad0*/  FSEL R33, R33, -INF , !P5 ;  /* 0xff80000021217808 */ /* 0x000fe40006800000 */
[----:B------:R-:W-:Y:S02]  /*7ae0*/  FMNMX.FTZ R12, R173, R12, !PT ;  /* 0x0000000cad0c7209 */ /* 0x000fe40007810000 */
[----:B------:R-:W-:Y:S01]  /*7af0*/  ISETP.GT.AND P5, PT, R48, 0x51, P2 ;  /* 0x000000513000780c */ /* 0x000fe200017a4270 */
[----:B------:R-:W-:Y:S01]  /*7b00*/  MUFU.EX2 R85, R85 ;  /* 0x0000005500557308 */ /* 0x000fe20000000800 */
[----:B------:R-:W-:-:S02]  /*7b10*/  FSEL R165, R30, -INF , !P3 ;  /* 0xff8000001ea57808 */ /* 0x000fc40005800000 */
[----:B------:R-:W-:Y:S02]  /*7b20*/  ISETP.LT.OR P4, PT, R46, 0x51, P4 ;  /* 0x000000512e00780c */ /* 0x000fe40002781670 */
[----:B------:R-:W-:Y:S02]  /*7b30*/  FMNMX.FTZ R12, R33, R12, !PT ;  /* 0x0000000c210c7209 */ /* 0x000fe40007810000 */
[----:B------:R-:W-:Y:S01]  /*7b40*/  ISETP.GT.AND P3, PT, R48, 0x58, P2 ;  /* 0x000000583000780c */ /* 0x000fe20001764270 */
[----:B------:R-:W-:Y:S01]  /*7b50*/  MUFU.EX2 R170, R170 ;  /* 0x000000aa00aa7308 */ /* 0x000fe20000000800 */
[----:B------:R-:W-:Y:S02]  /*7b60*/  ISETP.LT.OR P5, PT, R46, 0x52, P5 ;  /* 0x000000522e00780c */ /* 0x000fe40002fa1670 */
[----:B------:R-:W-:Y:S02]  /*7b70*/  FSEL R161, R34, -INF , !P4 ;  /* 0xff80000022a17808 */ /* 0x000fe40006000000 */
[----:B------:R-:W-:-:S02]  /*7b80*/  FMNMX.FTZ R12, R165, R12, !PT ;  /* 0x0000000ca50c7209 */ /* 0x000fc40007810000 */
[----:B------:R-:W-:Y:S01]  /*7b90*/  ISETP.GT.AND P4, PT, R48, 0x59, P2 ;  /* 0x000000593000780c */ /* 0x000fe20001784270 */
[----:B------:R-:W-:Y:S01]  /*7ba0*/  MUFU.EX2 R164, R164 ;  /* 0x000000a400a47308 */ /* 0x000fe20000000800 */
[----:B------:R-:W-:Y:S02]  /*7bb0*/  FSEL R153, R35, -INF , !P5 ;  /* 0xff80000023997808 */ /* 0x000fe40006800000 */
[----:B------:R-:W-:Y:S02]  /*7bc0*/  ISETP.LT.OR P3, PT, R46, 0x59, P3 ;  /* 0x000000592e00780c */ /* 0x000fe40001f61670 */
[----:B------:R-:W-:Y:S02]  /*7bd0*/  FMNMX.FTZ R12, R161, R12, !PT ;  /* 0x0000000ca10c7209 */ /* 0x000fe40007810000 */
[----:B------:R-:W-:Y:S01]  /*7be0*/  ISETP.GT.AND P5, PT, R48, 0x60, P2 ;  /* 0x000000603000780c */ /* 0x000fe200017a4270 */
[----:B------:R0:W-:Y:S01]  /*7bf0*/  MUFU.EX2 R35, R14 ;  /* 0x0000000e00237308 */ /* 0x0001e20000000800 */
[----:B------:R-:W-:-:S02]  /*7c00*/  ISETP.LT.OR P4, PT, R46, 0x5a, P4 ;  /* 0x0000005a2e00780c */ /* 0x000fc40002781670 */
[----:B------:R-:W-:Y:S02]  /*7c10*/  FSEL R87, R38, -INF , !P3 ;  /* 0xff80000026577808 */ /* 0x000fe40005800000 */
[----:B------:R-:W-:Y:S02]  /*7c20*/  FMNMX.FTZ R12, R153, R12, !PT ;  /* 0x0000000c990c7209 */ /* 0x000fe40007810000 */
[----:B------:R-:W-:Y:S01]  /*7c30*/  ISETP.GT.AND P3, PT, R48, 0x61, P2 ;  /* 0x000000613000780c */ /* 0x000fe20001764270 */
[----:B------:R-:W-:Y:S01]  /*7c40*/  MUFU.EX2 R166, R166 ;  /* 0x000000a600a67308 */ /* 0x000fe20000000800 */
[----:B------:R-:W-:Y:S01]  /*7c50*/  FSEL R183, R36, -INF , !P4 ;  /* 0xff80000024b77808 */ /* 0x000fe20006000000 */
[----:B0-----:R-:W-:Y:S01]  /*7c60*/  FFMA.FTZ R14, R77, R6, -R8 ;  /* 0x000000064d0e7223 */ /* 0x001fe20000010808 */
        /* <DEDUP_REMOVED lines=30> */
[C---:B------:R-:W-:Y:S02]  /*7e50*/  ISETP.LT.OR P5, PT, R46.reuse, 0x79, P5 ;  /* 0x000000792e00780c */ /* 0x040fe40002fa1670 */
[----:B------:R-:W-:Y:S02]  /*7e60*/  FSEL R77, R45, -INF , !P4 ;  /* 0xff8000002d4d7808 */ /* 0x000fe40006000000 */
[----:B------:R-:W-:Y:S02]  /*7e70*/  FMNMX.FTZ R12, R79, R12, !PT ;  /* 0x0000000c4f0c7209 */ /* 0x000fe40007810000 */
[----:B------:R-:W-:Y:S01]  /*7e80*/  ISETP.LT.OR P2, PT, R46, 0x7a, P2 ;  /* 0x0000007a2e00780c */ /* 0x000fe20001741670 */
[----:B------:R-:W-:Y:S01]  /*7e90*/  MUFU.EX2 R45, R14 ;  /* 0x0000000e002d7308 */ /* 0x000fe20000000800 */
[----:B------:R-:W-:-:S02]  /*7ea0*/  FSEL R193, R50, -INF , !P5 ;  /* 0xff80000032c17808 */ /* 0x000fc40006800000 */
[----:B------:R-:W-:Y:S02]  /*7eb0*/  FMNMX.FTZ R12, R77, R12, !PT ;  /* 0x0000000c4d0c7209 */ /* 0x000fe40007810000 */
[----:B------:R-:W-:Y:S01]  /*7ec0*/  FSEL R75, R51, -INF , !P2 ;  /* 0xff800000334b7808 */ /* 0x000fe20005000000 */
[----:B------:R-:W-:Y:S01]  /*7ed0*/  FFMA.FTZ R51, R69, R6, -R8 ;  /* 0x0000000645337223 */ /* 0x000fe20000010808 */
[----:B------:R-:W-:Y:S01]  /*7ee0*/  FMNMX.FTZ R12, R193, R12, !PT ;  /* 0x0000000cc10c7209 */ /* 0x000fe20007810000 */
[----:B------:R-:W-:Y:S01]  /*7ef0*/  MUFU.EX2 R61, R61 ;  /* 0x0000003d003d7308 */ /* 0x000fe20000000800 */
[----:B------:R-:W-:Y:S02]  /*7f00*/  FSEL R57, R13, RZ, P6 ;  /* 0x000000ff0d397208 */ /* 0x000fe40003000000 */
[----:B------:R-:W-:-:S03]  /*7f10*/  FMNMX.FTZ R12, R75, R12, !PT ;  /* 0x0000000c4b0c7209 */ /* 0x000fc60007810000 */
        /* <DEDUP_REMOVED lines=20> */
[----:B------:R-:W-:Y:S01]  /*8060*/  FADD.FTZ R63, R7, R2 ;  /* 0x00000002073f7221 */ /* 0x000fe20000010000 */
[-C--:B------:R-:W-:Y:S01]  /*8070*/  FMUL.FTZ R100, R100, R4.reuse ;  /* 0x0000000464647220 */ /* 0x080fe20000410000 */
[-C--:B------:R-:W-:Y:S01]  /*8080*/  FMUL.FTZ R101, R101, R4.reuse ;  /* 0x0000000465657220 */ /* 0x080fe20000410000 */
[----:B------:R-:W-:Y:S01]  /*8090*/  MUFU.EX2 R53, R53 ;  /* 0x0000003500357308 */ /* 0x000fe20000000800 */
[----:B------:R-:W-:Y:S01]  /*80a0*/  FADD.FTZ R2, R176, R63 ;  /* 0x0000003fb0027221 */ /* 0x000fe20000010000 */
        /* <DEDUP_REMOVED lines=23> */
[-C--:B------:R-:W-:Y:S01]  /*8220*/  FMUL.FTZ R137, R137, R4.reuse ;  /* 0x0000000489897220 */ /* 0x080fe20000410000 */
[----:B------:R-:W-:Y:S01]  /*8230*/  FMUL.FTZ R140, R140, R4 ;  /* 0x000000048c8c7220 */ /* 0x000fe20000410000 */
[-CC-:B------:R-:W-:Y:S01]  /*8240*/  FFMA.FTZ R24, R169, R6.reuse, -R34.reuse ;  /* 0x00000006a9187223 */ /* 0x180fe20000010822 */
[-C--:B------:R-:W-:Y:S01]  /*8250*/  FFMA.FTZ R169, R25, R6.reuse, -R34 ;  /* 0x0000000619a97223 */ /* 0x080fe20000010822 */
[----:B------:R-:W-:Y:S01]  /*8260*/  FADD.FTZ R25, R15, R2 ;  /* 0x000000020f197221 */ /* 0x000fe20000010000 */
[-CC-:B------:R-:W-:Y:S01]  /*8270*/  FFMA.FTZ R20, R21, R6.reuse, -R34.reuse ;  /* 0x0000000615147223 */ /* 0x180fe20000010822 */
[-CC-:B------:R-:W-:Y:S01]  /*8280*/  FFMA.FTZ R21, R171, R6.reuse, -R34.reuse ;  /* 0x00000006ab157223 */ /* 0x180fe20000010822 */
[-CC-:B------:R-:W-:Y:S01]  /*8290*/  FFMA.FTZ R171, R29, R6.reuse, -R34.reuse ;  /* 0x000000061dab7223 */ /* 0x180fe20000010822 */
[----:B------:R-:W-:Y:S01]  /*82a0*/  FADD.FTZ R2, R178, R25 ;  /* 0x00000019b2027221 */ /* 0x000fe20000010000 */
[----:B------:R-:W-:Y:S01]  /*82b0*/  @!P1 LEA R29, R28, UR41, 0x3 ;  /* 0x000000291c1d9c11 */ /* 0x000fe2000f8e18ff */
[-CC-:B------:R-:W-:Y:S01]  /*82c0*/  FFMA.FTZ R57, R10, R6.reuse, -R34.reuse ;  /* 0x000000060a397223 */ /* 0x180fe20000010822 */
[-C--:B------:R-:W-:Y:S01]  /*82d0*/  FFMA.FTZ R8, R159, R6.reuse, -R34 ;  /* 0x000000069f087223 */ /* 0x080fe20000010822 */
[----:B------:R-:W-:Y:S01]  /*82e0*/  FADD.FTZ R25, R27, R2 ;  /* 0x000000021b197221 */ /* 0x000fe20000010000 */
[-CC-:B------:R-:W-:Y:S01]  /*82f0*/  FFMA.FTZ R10, R155, R6.reuse, -R34.reuse ;  /* 0x000000069b0a7223 */ /* 0x180fe20000010822 */
[-CC-:B------:R-:W-:Y:S01]  /*8300*/  FFMA.FTZ R59, R157, R6.reuse, -R34.reuse ;  /* 0x000000069d3b7223 */ /* 0x180fe20000010822 */
[-CC-:B------:R-:W-:Y:S01]  /*8310*/  FFMA.FTZ R12, R41, R6.reuse, -R34.reuse ;  /* 0x00000006290c7223 */ /* 0x180fe20000010822 */
[----:B------:R-:W-:Y:S01]  /*8320*/  FADD.FTZ R2, R172, R25 ;  /* 0x00000019ac027221 */ /* 0x000fe20000010000 */
[----:B------:R-:W-:Y:S01]  /*8330*/  MUFU.EX2 R57, R57 ;  /* 0x0000003900397308 */ /* 0x000fe20000000800 */
[-CC-:B------:R-:W-:Y:S01]  /*8340*/  FFMA.FTZ R41, R163, R6.reuse, -R34.reuse ;  /* 0x00000006a3297223 */ /* 0x180fe20000010822 */
[-C--:B------:R-:W-:Y:S01]  /*8350*/  FFMA.FTZ R11, R11, R6.reuse, -R34 ;  /* 0x000000060b0b7223 */ /* 0x080fe20000010822 */
[----:B------:R-:W-:Y:S01]  /*8360*/  FADD.FTZ R25, R31, R2 ;  /* 0x000000021f197221 */ /* 0x000fe20000010000 */
[----:B------:R-:W-:Y:S01]  /*8370*/  FSEL R2, R49, RZ, P2 ;  /* 0x000000ff31027208 */ /* 0x000fe20001000000 */
[-CC-:B------:R-:W-:Y:S01]  /*8380*/  FFMA.FTZ R14, R167, R6.reuse, -R34.reuse ;  /* 0x00000006a70e7223 */ /* 0x180fe20000010822 */
[-CC-:B------:R-:W-:Y:S01]  /*8390*/  FFMA.FTZ R175, R175, R6.reuse, -R34.reuse ;  /* 0x00000006afaf7223 */ /* 0x180fe20000010822 */
[----:B------:R-:W-:Y:S01]  /*83a0*/  FADD.FTZ R28, R174, R25 ;  /* 0x00000019ae1c7221 */ /* 0x000fe20000010000 */
[----:B------:R-:W-:Y:S01]  /*83b0*/  MUFU.EX2 R8, R8 ;  /* 0x0000000800087308 */ /* 0x000fe20000000800 */
[----:B------:R-:W-:Y:S01]  /*83c0*/  FADD.FTZ R5, -R2, R5 ;  /* 0x0000000502057221 */ /* 0x000fe20000010100 */
[----:B------:R-:W-:Y:S01]  /*83d0*/  FFMA.FTZ R26, R179, R6, -R34 ;  /* 0x00000006b31a7223 */ /* 0x000fe20000010822 */
[----:B------:R-:W-:Y:S01]  /*83e0*/  FADD.FTZ R25, R35, R28 ;  /* 0x0000001c23197221 */ /* 0x000fe20000010000 */
[----:B------:R-:W-:-:S02]  /*83f0*/  @!P1 VIADD R28, R29, 0x28860 ;  /* 0x000288601d1c9836 */ /* 0x000fc40000000000 */
[-C--:B------:R-:W-:Y:S01]  /*8400*/  FMUL.FTZ R5, R5, R6.reuse ;  /* 0x0000000605057220 */ /* 0x080fe20000410000 */
[-C--:B------:R-:W-:Y:S01]  /*8410*/  FFMA.FTZ R30, R181, R6.reuse, -R34 ;  /* 0x00000006b51e7223 */ /* 0x080fe20000010822 */
[----:B------:R-:W-:Y:S01]  /*8420*/  FADD.FTZ R2, R168, R25 ;  /* 0x00000019a8027221 */ /* 0x000fe20000010000 */
[----:B------:R-:W-:Y:S01]  /*8430*/  MUFU.EX2 R10, R10 ;  /* 0x0000000a000a7308 */ /* 0x000fe20000000800 */
[----:B------:R-:W-:Y:S01]  /*8440*/  @!P1 PRMT R28, RZ, 0x654, R28 ;  /* 0x00000654ff1c9816 */ /* 0x000fe2000000001c */
[-C--:B------:R-:W-:Y:S01]  /*8450*/  FFMA.FTZ R177, R177, R6.reuse, -R34 ;  /* 0x00000006b1b17223 */ /* 0x080fe20000010822 */
[----:B------:R-:W-:Y:S01]  /*8460*/  FADD.FTZ R25, R85, R2 ;  /* 0x0000000255197221 */ /* 0x000fe20000010000 */
[-CC-:B------:R-:W-:Y:S01]  /*8470*/  FFMA.FTZ R2, R165, R6.reuse, -R34.reuse ;  /* 0x00000006a5027223 */ /* 0x180fe20000010822 */
[----:B------:R0:W-:Y:S01]  /*8480*/  @!P1 SYNCS.ARRIVE.TRANS64.RED.A1T0 RZ, [R28+URZ], RZ ;  /* 0x000000ff1cff99a7 */ /* 0x0001e2000810043f */
[-CC-:B------:R-:W-:Y:S01]  /*8490*/  FFMA.FTZ R32, R173, R6.reuse, -R34.reuse ;  /* 0x00000006ad207223 */ /* 0x180fe20000010822 */
[----:B------:R-:W-:Y:S01]  /*84a0*/  FADD.FTZ R36, R170, R25 ;  /* 0x00000019aa247221 */ /* 0x000fe20000010000 */
[----:B------:R-:W-:Y:S01]  /*84b0*/  MUFU.EX2 R59, R59 ;  /* 0x0000003b003b7308 */ /* 0x000fe20000000800 */
[-CC-:B------:R-:W-:Y:S01]  /*84c0*/  FFMA.FTZ R33, R33, R6.reuse, -R34.reuse ;  /* 0x0000000621217223 */ /* 0x180fe20000010822 */
[-C--:B------:R-:W-:Y:S01]  /*84d0*/  FFMA.FTZ R161, R161, R6.reuse, -R34 ;  /* 0x00000006a1a17223 */ /* 0x080fe20000010822 */
[----:B------:R-:W-:Y:S01]  /*84e0*/  FADD.FTZ R25, R39, R36 ;  /* 0x0000002427197221 */ /* 0x000fe20000010000 */
[-CC-:B------:R-:W-:Y:S01]  /*84f0*/  FFMA.FTZ R153, R153, R6.reuse, -R34.reuse ;  /* 0x0000000699997223 */ /* 0x180fe20000010822 */
[-CC-:B------:R-:W-:Y:S01]  /*8500*/  FFMA.FTZ R87, R87, R6.reuse, -R34.reuse ;  /* 0x0000000657577223 */ /* 0x180fe20000010822 */
[-CC-:B------:R-:W-:Y:S01]  /*8510*/  FFMA.FTZ R183, R183, R6.reuse, -R34.reuse ;  /* 0x00000006b7b77223 */ /* 0x180fe20000010822 */
[----:B------:R-:W-:Y:S01]  /*8520*/  FADD.FTZ R36, R164, R25 ;  /* 0x00000019a4247221 */ /* 0x000fe20000010000 */
[----:B0-----:R0:W1:Y:S01]  /*8530*/  MUFU.EX2 R28, R5 ;  /* 0x00000005001c7308 */ /* 0x0010620000000800 */
        /* <DEDUP_REMOVED lines=9> */
[----:B------:R-:W-:Y:S01]  /*85d0*/  FFMA.FTZ R34, R75, R6, -R34 ;  /* 0x000000064b227223 */ /* 0x000fe20000010822 */
[----:B------:R-:W-:Y:S01]  /*85e0*/  ISETP.GT.AND P2, PT, R3, UR58, PT ;  /* 0x0000003a03007c0c */ /* 0x000fe2000bf44270 */
[-C--:B------:R-:W-:Y:S01]  /*85f0*/  FMUL.FTZ R141, R141, R4.reuse ;  /* 0x000000048d8d7220 */ /* 0x080fe20000410000 */
[----:B------:R-:W-:Y:S01]  /*8600*/  FADD.FTZ R36, R166, R5 ;  /* 0x00000005a6247221 */ /* 0x000fe20000010000 */
[-C--:B------:R-:W-:Y:S01]  /*8610*/  FMUL.FTZ R144, R144, R4.reuse ;  /* 0x0000000490907220 */ /* 0x080fe20000410000 */
[----:B------:R-:W-:Y:S01]  /*8620*/  FMUL.FTZ R145, R145, R4 ;  /* 0x0000000491917220 */ /* 0x000fe20000410000 */
[----:B------:R-:W0:Y:S01]  /*8630*/  MUFU.EX2 R41, R41 ;  /* 0x0000002900297308 */ /* 0x000e220000000800 */
[----:B-1----:R-:W-:Y:S01]  /*8640*/  FFMA.FTZ R5, R28, R0, R57 ;  /* 0x000000001c057223 */ /* 0x002fe20000010039 */
[----:B------:R-:W-:Y:S01]  /*8650*/  FADD.FTZ R25, R51, R36 ;  /* 0x0000002433197221 */ /* 0x000fe20000010000 */
[-C--:B------:R-:W-:Y:S01]  /*8660*/  FMUL.FTZ R148, R148, R4.reuse ;  /* 0x0000000494947220 */ /* 0x080fe20000410000 */
        /* <DEDUP_REMOVED lines=8> */
[----:B------:R-:W-:-:S02]  /*86f0*/  VIADD R3, R3, 0xffffffff ;  /* 0xffffffff03037836 */ /* 0x000fc40000000000 */
[----:B------:R-:W-:Y:S01]  /*8700*/  FADD.FTZ R5, R59, R0 ;  /* 0x000000003b057221 */ /* 0x000fe20000010000 */
[----:B------:R-:W-:Y:S01]  /*8710*/  FADD.FTZ R36, R162, R25 ;  /* 0x00000019a2247221 */ /* 0x000fe20000010000 */
[----:B------:R-:W-:Y:S01]  /*8720*/  F2FP.F16.F32.PACK_AB R178, R27, R178 ;  /* 0x000000b21bb2723e */ /* 0x000fe200000000ff */
[----:B------:R-:W3:Y:S01]  /*8730*/  MUFU.EX2 R14, R14 ;  /* 0x0000000e000e7308 */ /* 0x000ee20000000800 */
[----:B--2---:R-:W-:Y:S01]  /*8740*/  FADD.FTZ R0, R12, R5 ;  /* 0x000000050c007221 */ /* 0x004fe20000010000 */
[----:B------:R-:W-:Y:S01]  /*8750*/  FADD.FTZ R5, R67, R36 ;  /* 0x0000002443057221 */ /* 0x000fe20000010000 */
[----:B------:R-:W-:Y:S01]  /*8760*/  F2FP.F16.F32.PACK_AB R172, R31, R172 ;  /* 0x000000ac1fac723e */ /* 0x000fe200000000ff */
[----:B------:R-:W-:Y:S01]  /*8770*/  FMUL.FTZ R90, R90, R28 ;  /* 0x0000001c5a5a7220 */ /* 0x000fe20000410000 */
[----:B0-----:R-:W-:Y:S01]  /*8780*/  FADD.FTZ R0, R41, R0 ;  /* 0x0000000029007221 */ /* 0x001fe20000010000 */
[----:B------:R-:W-:Y:S01]  /*8790*/  FADD.FTZ R36, R156, R5 ;  /* 0x000000059c247221 */ /* 0x000fe20000010000 */
[----:B------:R-:W-:Y:S01]  /*87a0*/  F2FP.F16.F32.PACK_AB R174, R35, R174 ;  /* 0x000000ae23ae723e */ /* 0x000fe200000000ff */
[----:B------:R-:W0:Y:S01]  /*87b0*/  MUFU.EX2 R20, R20 ;  /* 0x0000001400147308 */ /* 0x000e220000000800 */
[----:B-1----:R-:W-:Y:S01]  /*87c0*/  FADD.FTZ R5, R11, R0 ;  /* 0x000000000b057221 */ /* 0x002fe20000010000 */
[----:B------:R-:W-:Y:S01]  /*87d0*/  FADD.FTZ R7, R61, R36 ;  /* 0x000000243d077221 */ /* 0x000fe20000010000 */
[----:B------:R-:W-:Y:S01]  /*87e0*/  F2FP.F16.F32.PACK_AB R168, R85, R168 ;  /* 0x000000a855a8723e */ /* 0x000fe200000000ff */
[----:B------:R-:W-:Y:S01]  /*87f0*/  FMUL.FTZ R91, R91, R28 ;  /* 0x0000001c5b5b7220 */ /* 0x000fe20000410000 */
[----:B------:R-:W-:Y:S01]  /*8800*/  F2FP.F16.F32.PACK_AB R170, R39, R170 ;  /* 0x000000aa27aa723e */ /* 0x000fe200000000ff */
[----:B------:R-:W-:Y:S01]  /*8810*/  FMUL.FTZ R94, R94, R28 ;  /* 0x0000001c5e5e7220 */ /* 0x000fe20000410000 */
[----:B------:R-:W-:Y:S01]  /*8820*/  F2FP.F16.F32.PACK_AB R164, R45, R164 ;  /* 0x000000a42da4723e */ /* 0x000fe200000000ff */
[----:B------:R-:W1:Y:S01]  /*8830*/  MUFU.EX2 R21, R21 ;  /* 0x0000001500157308 */ /* 0x000e620000000800 */
[----:B---3--:R-:W-:Y:S01]  /*8840*/  FADD.FTZ R5, R14, R5 ;  /* 0x000000050e057221 */ /* 0x008fe20000010000 */
[----:B------:R-:W-:Y:S01]  /*8850*/  F2FP.F16.F32.PACK_AB R166, R51, R166 ;  /* 0x000000a633a6723e */ /* 0x000fe200000000ff */
[----:B------:R-:W-:Y:S01]  /*8860*/  FMUL.FTZ R95, R95, R28 ;  /* 0x0000001c5f5f7220 */ /* 0x000fe20000410000 */
[----:B------:R-:W-:Y:S01]  /*8870*/  F2FP.F16.F32.PACK_AB R160, R65, R160 ;  /* 0x000000a041a0723e */ /* 0x000fe200000000ff */
[----:B------:R-:W-:Y:S01]  /*8880*/  FMUL.FTZ R98, R98, R28 ;  /* 0x0000001c62627220 */ /* 0x000fe20000410000 */
[----:B------:R-:W-:Y:S01]  /*8890*/  F2FP.F16.F32.PACK_AB R162, R67, R162 ;  /* 0x000000a243a2723e */ /* 0x000fe200000000ff */
[----:B------:R-:W-:Y:S01]  /*88a0*/  FMUL.FTZ R99, R99, R28 ;  /* 0x0000001c63637220 */ /* 0x000fe20000410000 */
[----:B------:R-:W2:Y:S01]  /*88b0*/  MUFU.EX2 R24, R24 ;  /* 0x0000001800187308 */ /* 0x000ea20000000800 */
[----:B0-----:R-:W-:Y:S01]  /*88c0*/  FADD.FTZ R0, R20, R5 ;  /* 0x0000000514007221 */ /* 0x001fe20000010000 */
[----:B------:R-:W-:Y:S01]  /*88d0*/  F2FP.F16.F32.PACK_AB R156, R61, R156 ;  /* 0x0000009c3d9c723e */ /* 0x000fe200000000ff */
[-C--:B------:R-:W-:Y:S01]  /*88e0*/  FMUL.FTZ R102, R102, R28.reuse ;  /* 0x0000001c66667220 */ /* 0x080fe20000410000 */
[----:B------:R-:W-:Y:S01]  /*88f0*/  F2FP.F16.F32.PACK_AB R181, R8, R57 ;  /* 0x0000003908b5723e */ /* 0x000fe200000000ff */
[-C--:B------:R-:W-:Y:S01]  /*8900*/  FMUL.FTZ R103, R103, R28.reuse ;  /* 0x0000001c67677220 */ /* 0x080fe20000410000 */
[----:B------:R-:W-:Y:S01]  /*8910*/  F2FP.F16.F32.PACK_AB R179, R14, R11 ;  /* 0x0000000b0eb3723e */ /* 0x000fe200000000ff */
[----:B------:R-:W-:Y:S01]  /*8920*/  FMUL.FTZ R106, R106, R28 ;  /* 0x0000001c6a6a7220 */ /* 0x000fe20000410000 */
[----:B------:R-:W0:Y:S01]  /*8930*/  MUFU.EX2 R175, R175 ;  /* 0x000000af00af7308 */ /* 0x000e220000000800 */
[C---:B-1----:R-:W-:Y:S01]  /*8940*/  FADD.FTZ R5, R21.reuse, R0 ;  /* 0x0000000015057221 */ /* 0x042fe20000010000 */
[----:B------:R-:W-:Y:S01]  /*8950*/  F2FP.F16.F32.PACK_AB R173, R21, R20 ;  /* 0x0000001415ad723e */ /* 0x000fe200000000ff */
[-C--:B------:R-:W-:Y:S01]  /*8960*/  FMUL.FTZ R107, R107, R28.reuse ;  /* 0x0000001c6b6b7220 */ /* 0x080fe20000410000 */
[-C--:B------:R-:W-:Y:S01]  /*8970*/  FMUL.FTZ R110, R110, R28.reuse ;  /* 0x0000001c6e6e7220 */ /* 0x080fe20000410000 */
[-C--:B------:R-:W-:Y:S01]  /*8980*/  FMUL.FTZ R111, R111, R28.reuse ;  /* 0x0000001c6f6f7220 */ /* 0x080fe20000410000 */
[-C--:B------:R-:W-:Y:S01]  /*8990*/  FMUL.FTZ R114, R114, R28.reuse ;  /* 0x0000001c72727220 */ /* 0x080fe20000410000 */
[-C--:B------:R-:W-:Y:S01]  /*89a0*/  FMUL.FTZ R115, R115, R28.reuse ;  /* 0x0000001c73737220 */ /* 0x080fe20000410000 */
[----:B------:R1:W-:Y:S01]  /*89b0*/  MUFU.EX2 R167, R2 ;  /* 0x0000000200a77308 */ /* 0x0003e20000000800 */
[----:B--2---:R-:W-:Y:S01]  /*89c0*/  FADD.FTZ R0, R24, R5 ;  /* 0x0000000518007221 */ /* 0x004fe20000010000 */
[-C--:B------:R-:W-:Y:S01]  /*89d0*/  FMUL.FTZ R118, R118, R28.reuse ;  /* 0x0000001c76767220 */ /* 0x080fe20000410000 */
[-C--:B------:R-:W-:Y:S01]  /*89e0*/  FMUL.FTZ R119, R119, R28.reuse ;  /* 0x0000001c77777220 */ /* 0x080fe20000410000 */
[-C--:B------:R-:W-:Y:S01]  /*89f0*/  FMUL.FTZ R122, R122, R28.reuse ;  /* 0x0000001c7a7a7220 */ /* 0x080fe20000410000 */
[-C--:B------:R-:W-:Y:S01]  /*8a00*/  FMUL.FTZ R123, R123, R28.reuse ;  /* 0x0000001c7b7b7220 */ /* 0x080fe20000410000 */
[-C--:B------:R-:W-:Y:S01]  /*8a10*/  FMUL.FTZ R126, R126, R28.reuse ;  /* 0x0000001c7e7e7220 */ /* 0x080fe20000410000 */
[----:B------:R-:W-:Y:S01]  /*8a20*/  FMUL.FTZ R127, R127, R28 ;  /* 0x0000001c7f7f7220 */ /* 0x000fe20000410000 */
[----:B------:R-:W2:Y:S01]  /*8a30*/  MUFU.EX2 R169, R169 ;  /* 0x000000a900a97308 */ /* 0x000ea20000000800 */
[----:B-1----:R-:W-:Y:S01]  /*8a40*/  FADD.FTZ R2, R158, R7 ;  /* 0x000000079e027221 */ /* 0x002fe20000010000 */
[----:B0-----:R-:W-:Y:S01]  /*8a50*/  FADD.FTZ R0, R175, R0 ;  /* 0x00000000af007221 */ /* 0x001fe20000010000 */
[C---:B------:R-:W-:Y:S01]  /*8a60*/  F2FP.F16.F32.PACK_AB R158, R55.reuse, R158 ;  /* 0x0000009e379e723e */ /* 0x040fe200000000ff */
[----:B------:R-:W-:Y:S01]  /*8a70*/  FMUL.FTZ R130, R130, R28 ;  /* 0x0000001c82827220 */ /* 0x000fe20000410000 */
[----:B------:R-:W-:Y:S01]  /*8a80*/  FADD.FTZ R7, R55, R2 ;  /* 0x0000000237077221 */ /* 0x000fe20000010000 */
[----:B------:R-:W-:Y:S01]  /*8a90*/  F2FP.F16.F32.PACK_AB R175, R175, R24 ;  /* 0x00000018afaf723e */ /* 0x000fe200000000ff */
[----:B------:R-:W-:Y:S01]  /*8aa0*/  FMUL.FTZ R131, R131, R28 ;  /* 0x0000001c83837220 */ /* 0x000fe20000410000 */
[----:B------:R-:W0:Y:S01]  /*8ab0*/  MUFU.EX2 R26, R26 ;  /* 0x0000001a001a7308 */ /* 0x000e220000000800 */
[----:B------:R-:W-:Y:S01]  /*8ac0*/  FADD.FTZ R2, R152, R7 ;  /* 0x0000000798027221 */ /* 0x000fe20000010000 */
[----:B------:R-:W-:Y:S01]  /*8ad0*/  F2FP.F16.F32.PACK_AB R152, R53, R152 ;  /* 0x000000983598723e */ /* 0x000fe200000000ff */
[-C--:B------:R-:W-:Y:S01]  /*8ae0*/  FMUL.FTZ R134, R134, R28.reuse ;  /* 0x0000001c86867220 */ /* 0x080fe20000410000 */
[-C--:B------:R-:W-:Y:S01]  /*8af0*/  FMUL.FTZ R135, R135, R28.reuse ;  /* 0x0000001c87877220 */ /* 0x080fe20000410000 */
[----:B------:R-:W-:Y:S01]  /*8b00*/  FADD.FTZ R5, R53, R2 ;  /* 0x0000000235057221 */ /* 0x000fe20000010000 */
[-C--:B------:R-:W-:Y:S01]  /*8b10*/  FMUL.FTZ R138, R138, R28.reuse ;  /* 0x0000001c8a8a7220 */ /* 0x080fe20000410000 */
[----:B------:R-:W-:Y:S01]  /*8b20*/  FMUL.FTZ R139, R139, R28 ;  /* 0x0000001c8b8b7220 */ /* 0x000fe20000410000 */
[----:B------:R-:W1:Y:S01]  /*8b30*/  MUFU.EX2 R171, R171 ;  /* 0x000000ab00ab7308 */ /* 0x000e620000000800 */
[----:B------:R-:W-:Y:S01]  /*8b40*/  FADD.FTZ R2, R154, R5 ;  /* 0x000000059a027221 */ /* 0x000fe20000010000 */
[----:B--2---:R-:W-:Y:S01]  /*8b50*/  FADD.FTZ R5, R169, R0 ;  /* 0x00000000a9057221 */ /* 0x004fe20000010000 */
[C---:B------:R-:W-:Y:S01]  /*8b60*/  F2FP.F16.F32.PACK_AB R154, R47.reuse, R154 ;  /* 0x0000009a2f9a723e */ /* 0x040fe200000000ff */
[-C--:B------:R-:W-:Y:S01]  /*8b70*/  FMUL.FTZ R142, R142, R28.reuse ;  /* 0x0000001c8e8e7220 */ /* 0x080fe20000410000 */
[----:B------:R-:W-:Y:S01]  /*8b80*/  FADD.FTZ R2, R47, R2 ;  /* 0x000000022f027221 */ /* 0x000fe20000010000 */
[-C--:B------:R-:W-:Y:S01]  /*8b90*/  FMUL.FTZ R143, R143, R28.reuse ;  /* 0x0000001c8f8f7220 */ /* 0x080fe20000410000 */
[-C--:B------:R-:W-:Y:S01]  /*8ba0*/  FMUL.FTZ R146, R146, R28.reuse ;  /* 0x0000001c92927220 */ /* 0x080fe20000410000 */
[----:B------:R-:W2:Y:S01]  /*8bb0*/  MUFU.EX2 R30, R30 ;  /* 0x0000001e001e7308 */ /* 0x000ea20000000800 */
[C---:B0-----:R-:W-:Y:S01]  /*8bc0*/  FADD.FTZ R0, R26.reuse, R5 ;  /* 0x000000051a007221 */ /* 0x041fe20000010000 */
[----:B------:R-:W-:Y:S01]  /*8bd0*/  F2FP.F16.F32.PACK_AB R169, R26, R169 ;  /* 0x000000a91aa9723e */ /* 0x000fe200000000ff */
[-C--:B------:R-:W-:Y:S01]  /*8be0*/  FMUL.FTZ R147, R147, R28.reuse ;  /* 0x0000001c93937220 */ /* 0x080fe20000410000 */
[-C--:B------:R-:W-:Y:S01]  /*8bf0*/  FMUL.FTZ R150, R150, R28.reuse ;  /* 0x0000001c96967220 */ /* 0x080fe20000410000 */
[----:B------:R-:W-:Y:S01]  /*8c00*/  FMUL.FTZ R151, R151, R28 ;  /* 0x0000001c97977220 */ /* 0x000fe20000410000 */
[----:B------:R-:W-:-:S02]  /*8c10*/  IMAD.MOV.U32 R4, RZ, RZ, R13 ;  /* 0x000000ffff047224 */ /* 0x000fc400078e000d */
[----:B------:R0:W3:Y:S01]  /*8c20*/  MUFU.EX2 R165, R177 ;  /* 0x000000b100a57308 */ /* 0x0000e20000000800 */
[----:B-1----:R-:W-:-:S07]  /*8c30*/  FADD.FTZ R5, R171, R0 ;  /* 0x00000000ab057221 */ /* 0x002fce0000010000 */
[----:B------:R-:W1:Y:S01]  /*8c40*/  MUFU.EX2 R32, R32 ;  /* 0x0000002000207308 */ /* 0x000e620000000800 */
[C---:B--2---:R-:W-:Y:S01]  /*8c50*/  FADD.FTZ R0, R30.reuse, R5 ;  /* 0x000000051e007221 */ /* 0x044fe20000010000 */
[----:B0-----:R-:W-:Y:S02]  /*8c60*/  F2FP.F16.F32.PACK_AB R177, R41, R12 ;  /* 0x0000000c29b1723e */ /* 0x001fe400000000ff */
[----:B------:R-:W-:-:S04]  /*8c70*/  F2FP.F16.F32.PACK_AB R171, R30, R171 ;  /* 0x000000ab1eab723e */ /* 0x000fc800000000ff */
[----:B------:R-:W0:Y:S01]  /*8c80*/  MUFU.EX2 R38, R33 ;  /* 0x0000002100267308 */ /* 0x000e220000000800 */
[----:B---3--:R-:W-:-:S07]  /*8c90*/  FADD.FTZ R5, R165, R0 ;  /* 0x00000000a5057221 */ /* 0x008fce0000010000 */
[----:B------:R-:W2:Y:S01]  /*8ca0*/  MUFU.EX2 R40, R161 ;  /* 0x000000a100287308 */ /* 0x000ea20000000800 */
[C---:B-1----:R-:W-:Y:S01]  /*8cb0*/  FADD.FTZ R5, R32.reuse, R5 ;  /* 0x0000000520057221 */ /* 0x042fe20000010000 */
[----:B------:R-:W-:-:S06]  /*8cc0*/  F2FP.F16.F32.PACK_AB R165, R32, R165 ;  /* 0x000000a520a5723e */ /* 0x000fcc00000000ff */
[----:B------:R-:W1:Y:S01]  /*8cd0*/  MUFU.EX2 R153, R153 ;  /* 0x0000009900997308 */ /* 0x000e620000000800 */
[----:B0-----:R-:W-:-:S04]  /*8ce0*/  FADD.FTZ R5, R38, R5 ;  /* 0x0000000526057221 */ /* 0x001fc80000010000 */
[C---:B------:R-:W-:Y:S01]  /*8cf0*/  FADD.FTZ R5, R167.reuse, R5 ;  /* 0x00000005a7057221 */ /* 0x040fe20000010000 */
[----:B------:R-:W-:Y:S02]  /*8d00*/  F2FP.F16.F32.PACK_AB R167, R167, R38 ;  /* 0x00000026a7a7723e */ /* 0x000fe400000000ff */
[----:B------:R-:W0:Y:S01]  /*8d10*/  MUFU.EX2 R36, R87 ;  /* 0x0000005700247308 */ /* 0x000e220000000800 */
[----:B--2---:R-:W-:-:S07]  /*8d20*/  FADD.FTZ R5, R40, R5 ;  /* 0x0000000528057221 */ /* 0x004fce0000010000 */
[----:B------:R2:W3:Y:S01]  /*8d30*/  MUFU.EX2 R163, R183 ;  /* 0x000000b700a37308 */ /* 0x0004e20000000800 */
[C---:B-1----:R-:W-:Y:S01]  /*8d40*/  FADD.FTZ R5, R153.reuse, R5 ;  /* 0x0000000599057221 */ /* 0x042fe20000010000 */
[----:B------:R-:W-:-:S06]  /*8d50*/  F2FP.F16.F32.PACK_AB R161, R153, R40 ;  /* 0x0000002899a1723e */ /* 0x000fcc00000000ff */
[----:B------:R-:W1:Y:S01]  /*8d60*/  MUFU.EX2 R42, R37 ;  /* 0x00000025002a7308 */ /* 0x000e620000000800 */
[----:B0-----:R-:W-:Y:S01]  /*8d70*/  FADD.FTZ R5, R36, R5 ;  /* 0x0000000524057221 */ /* 0x001fe20000010000 */
[----:B--2---:R-:W-:-:S06]  /*8d80*/  F2FP.F16.F32.PACK_AB R183, R59, R10 ;  /* 0x0000000a3bb7723e */ /* 0x004fcc00000000ff */
[----:B------:R-:W0:Y:S01]  /*8d90*/  MUFU.EX2 R83, R83 ;  /* 0x0000005300537308 */ /* 0x000e220000000800 */
[C---:B---3--:R-:W-:Y:S01]  /*8da0*/  FADD.FTZ R5, R163.reuse, R5 ;  /* 0x00000005a3057221 */ /* 0x048fe20000010000 */
        /* <DEDUP_REMOVED lines=19> */
[----:B------:R-:W-:Y:S01]  /*8ee0*/  IMAD.MOV.U32 R5, RZ, RZ, R49 ;  /* 0x000000ffff057224 */ /* 0x000fe200078e0031 */
[----:B------:R-:W-:Y:S06]  /*8ef0*/  @P2 BRA `(.L_x_8093) ;  /* 0xffffffc400e82947 */ /* 0x000fec000383ffff */
[----:B------:R-:W-:Y:S01]  /*8f00*/  IMAD.MOV.U32 R5, RZ, RZ, R49 ;  /* 0x000000ffff057224 */ /* 0x000fe200078e0031 */
[----:B------:R-:W-:Y:S01]  /*8f10*/  UMOV UR45, UR57 ;  /* 0x00000039002d7c82 */ /* 0x000fe20008000000 */
[----:B------:R-:W-:Y:S01]  /*8f20*/  IMAD.MOV.U32 R4, RZ, RZ, R13 ;  /* 0x000000ffff047224 */ /* 0x000fe200078e000d */
[----:B------:R-:W-:-:S06]  /*8f30*/  UMOV UR46, UR56 ;  /* 0x00000038002e7c82 */ /* 0x000fcc0008000000 */
.L_x_8076:
[----:B------:R-:W-:Y:S01]  /*8f40*/  ULDC UR6, c[0x0][0x448] ;  /* 0x0001120000067ab9 */ /* 0x000fe20000000800 */
[----:B------:R-:W-:Y:S01]  /*8f50*/  ULDC UR18, c[0x0][0x9e4] ;  /* 0x0002790000127ab9 */ /* 0x000fe20000000800 */
[----:B------:R-:W-:Y:S02]  /*8f60*/  UISETP.NE.AND UP0, UPT, UR6, 0x1, UPT ;  /* 0x000000010600788c */ /* 0x000fe4000bf05270 */
[----:B------:R-:W-:Y:S02]  /*8f70*/  UISETP.GE.AND UP1, UPT, UR18, 0x1, UPT ;  /* 0x000000011200788c */ /* 0x000fe4000bf26270 */
[----:B------:R-:W-:Y:S02]  /*8f80*/  UIADD3 UR10, UR38, 0x7f, URZ ;  /* 0x0000007f260a7890 */ /* 0x000fe4000fffe03f */
[----:B------:R-:W-:Y:S02]  /*8f90*/  UIADD3 UR11, UR39, 0x1, -UR44 ;  /* 0x00000001270b7890 */ /* 0x000fe4000fffe82c */
[----:B------:R-:W-:Y:S01]  /*8fa0*/  PLOP3.LUT P6, PT, PT, PT, UP1, 0x80, 0x0 ;  /* 0x000000000000781c */ /* 0x000fe20003fcf018 */
[----:B------:R-:W-:-:S02]  /*8fb0*/  ULDC UR15, c[0x0][0x9dc] ;  /* 0x00027700000f7ab9 */ /* 0x000fc40000000800 */
[----:B------:R-:W-:Y:S01]  /*8fc0*/  @UP0 ULDC UR6, c[0x0][0x44c] ;  /* 0x0001130000060ab9 */ /* 0x000fe20000000800 */
[----:B------:R-:W-:Y:S01]  /*8fd0*/  @UP0 ULDC UR14, c[0x0][0x450] ;  /* 0x00011400000e0ab9 */ /* 0x000fe20000000800 */
[----:B------:R-:W-:-:S04]  /*8fe0*/  UIMAD.WIDE.U32 UR6, UR10, UR6, URZ ;  /* 0x000000060a0672a5 */ /* 0x000fc8000f8e003f */
[----:B------:R-:W-:-:S04]  /*8ff0*/  @UP0 USHF.R.U32.HI UR10, URZ, UR14, UR7 ;  /* 0x0000000e3f0a0299 */ /* 0x000fc80008011607 */
        /* <DEDUP_REMOVED lines=14> */
.L_x_8095:
[----:B------:R-:W-:-:S11]  /*90e0*/  UISETP.NE.AND UP1, UPT, UR18, 0x1, UPT ;  /* 0x000000011200788c */ /* 0x000fd6000bf25270 */
[----:B------:R-:W-:Y:S02]  /*90f0*/  @UP1 ULDC.64 UR6, c[0x0][0x9e8] ;  /* 0x00027a0000061ab9 */ /* 0x000fe40000000a00 */
[----:B------:R-:W-:-:S04]  /*9100*/  UIMAD.WIDE.U32 UR10, UR14, UR6, URZ ;  /* 0x000000060e0a72a5 */ /* 0x000fc8000f8e003f */
[----:B------:R-:W-:-:S12]  /*9110*/  @UP1 USHF.R.U32.HI UR14, URZ, UR7, UR11 ;  /* 0x000000073f0e1299 */ /* 0x000fd8000801160b */
.L_x_8096:
[----:B------:R-:W-:-:S04]  /*9120*/  UIMAD UR14, UR14, UR18, URZ ;  /* 0x000000120e0e72a4 */ /* 0x000fc8000f8e023f */
[----:B------:R-:W-:-:S04]  /*9130*/  UISETP.LT.AND UP1, UPT, UR15, UR14, UPT ;  /* 0x0000000e0f00728c */ /* 0x000fc8000bf21270 */
[----:B------:R-:W-:-:S12]  /*9140*/  USEL UR15, UR15, UR14, !UP1 ;  /* 0x0000000e0f0f7287 */ /* 0x000fd8000c800000 */
.L_x_8094:
[----:B------:R-:W-:-:S04]  /*9150*/  UIADD3 UR15, UR15, 0x7f, URZ ;  /* 0x0000007f0f0f7890 */ /* 0x000fc8000fffe03f */
        /* <DEDUP_REMOVED lines=12> */
.L_x_8106:
        /* <DEDUP_REMOVED lines=9> */
.L_x_8099:
[----:B------:R-:W-:Y:S01]  /*92b0*/  ULEA UR6, UR45, UR41, 0x3 ;  /* 0x000000292d067291 */ /* 0x000fe2000f8e183f */
[----:B------:R-:W-:-:S05]  /*92c0*/  IMAD.U32 R4, RZ, RZ, UR46 ;  /* 0x0000002eff047e24 */ /* 0x000fca000f8e00ff */
[----:B------:R-:W-:-:S04]  /*92d0*/  SHF.L.U32 R4, R4, 0x1f, RZ ;  /* 0x0000001f04047819 */ /* 0x000fc800000006ff */
[----:B------:R0:W1:Y:S01]  /*92e0*/  SYNCS.PHASECHK.TRANS64.TRYWAIT P2, [UR6+0x28830], R4 ;  /* 0x02883004ff0075a7 */ /* 0x0000620008040146 */
[----:B------:R-:W-:Y:S05]  /*92f0*/  @!P0 BRA `(.L_x_8100) ;  /* 0x0000000000048947 */ /* 0x000fea0003800000 */
[----:B------:R-:W-:Y:S01]  /*9300*/  BPT.TRAP 0x1 ;  /* 0x000000040000795c */ /* 0x000fe20000300000 */
.L_x_8100:
[----:B-1----:R-:W-:Y:S05]  /*9310*/  @P2 BRA `(.L_x_8098) ;  /* 0x0000000000082947 */ /* 0x002fea0003800000 */
[----:B------:R-:W1:Y:S02]  /*9320*/  SYNCS.PHASECHK.TRANS64.TRYWAIT P2, [UR6+0x28830], R4 ;  /* 0x02883004ff0075a7 */ /* 0x000e640008040146 */
[----:B-1----:R-:W-:Y:S05]  /*9330*/  @!P2 BRA `(.L_x_8101) ;  /* 0x000000ec00eca947 */ /* 0x002fea0003800000 */
.L_x_8098:
        /* <DEDUP_REMOVED lines=45> */
.L_x_8103:
[----:B------:R-:W-:Y:S01]  /*9610*/  ULEA UR6, UR55, UR41, 0x3 ;  /* 0x0000002937067291 */ /* 0x000fe2000f8e183f */
[----:B------:R-:W-:-:S05]  /*9620*/  IMAD.U32 R4, RZ, RZ, UR56 ;  /* 0x00000038ff047e24 */ /* 0x000fca000f8e00ff */
[----:B------:R-:W-:-:S04]  /*9630*/  SHF.L.U32 R4, R4, 0x1f, RZ ;  /* 0x0000001f04047819 */ /* 0x000fc800000006ff */
[----:B------:R0:W1:Y:S01]  /*9640*/  SYNCS.PHASECHK.TRANS64.TRYWAIT P2, [UR6+0x28850], R4 ;  /* 0x02885004ff0075a7 */ /* 0x0000620008040146 */
[----:B------:R-:W-:Y:S05]  /*9650*/  @!P0 BRA `(.L_x_8104) ;  /* 0x0000000000048947 */ /* 0x000fea0003800000 */
[----:B------:R-:W-:Y:S01]  /*9660*/  BPT.TRAP 0x1 ;  /* 0x000000040000795c */ /* 0x000fe20000300000 */
.L_x_8104:
[----:B-1----:R-:W-:Y:S05]  /*9670*/  @P2 BRA `(.L_x_8102) ;  /* 0x0000000000082947 */ /* 0x002fea0003800000 */
[----:B------:R-:W1:Y:S02]  /*9680*/  SYNCS.PHASECHK.TRANS64.TRYWAIT P2, [UR6+0x28850], R4 ;  /* 0x02885004ff0075a7 */ /* 0x000e640008040146 */
[----:B-1----:R-:W-:Y:S05]  /*9690*/  @!P2 BRA `(.L_x_8105) ;  /* 0x000000ec002ca947 */ /* 0x002fea0003800000 */
.L_x_8102:
        /* <DEDUP_REMOVED lines=77> */
[----:B------:R-:W0:Y:S01]  /*9b70*/  LDC R6, c[0x0][0x988] ;  /* 0x00026200ff067b82 */ /* 0x000e220000000800 */
[----:B------:R-:W-:Y:S01]  /*9b80*/  FMUL.FTZ R87, R87, UR53 ;  /* 0x0000003557577c20 */ /* 0x000fe20008410000 */
[C---:B------:R-:W-:Y:S01]  /*9b90*/  ISETP.GT.AND P2, PT, R3.reuse, UR54, PT ;  /* 0x0000003603007c0c */ /* 0x040fe2000bf44270 */
[----:B------:R-:W-:Y:S01]  /*9ba0*/  UMOV UR56, UR46 ;  /* 0x0000002e00387c82 */ /* 0x000fe20008000000 */
[----:B------:R-:W-:-:S02]  /*9bb0*/  VIADD R3, R3, 0xffffffff ;  /* 0xffffffff03037836 */ /* 0x000fc40000000000 */
        /* <DEDUP_REMOVED lines=110> */
[----:B-1----:R-:W-:-:S04]  /*a2a0*/  FMNMX.FTZ R4, R173, R4, !PT ;  /* 0x00000004ad047209 */ /* 0x002fc80007810000 */
        /* <DEDUP_REMOVED lines=19> */
[----:B------:R-:W-:-:S04]  /*a3e0*/  FMUL.FTZ R77, R78, UR53 ;  /* 0x000000354e4d7c20 */ /* 0x000fc80008410000 */
[----:B------:R-:W1:Y:S02]  /*a3f0*/  SHFL.BFLY PT, R229, R10, 0x1, 0x1f ;  /* 0x0c201f000ae57f89 */ /* 0x000e6400000e0000 */
[----:B------:R-:W2:Y:S02]  /*a400*/  MUFU.TANH R77, R77 ;  /* 0x0000004d004d7308 */ /* 0x000ea40000002400 */
[----:B--2---:R-:W-:-:S04]  /*a410*/  FMNMX.FTZ R12, R77, R12, !PT ;  /* 0x0000000c4d0c7209 */ /* 0x004fc80007810000 */
[----:B------:R-:W-:Y:S02]  /*a420*/  FMNMX.FTZ R12, R79, R12, !PT ;  /* 0x0000000c4f0c7209 */ /* 0x000fe40007810000 */
[----:B-1----:R-:W-:-:S05]  /*a430*/  FMNMX.FTZ R4, R10, R229, !PT ;  /* 0x000000e50a047209 */ /* 0x002fca0007810000 */
[C---:B0-----:R-:W-:Y:S01]  /*a440*/  FMUL.FTZ R10, R4.reuse, R6 ;  /* 0x00000006040a7220 */ /* 0x041fe20000410000 */
[----:B------:R-:W-:-:S03]  /*a450*/  FADD.FTZ R7, -R4, R7 ;  /* 0x0000000704077221 */ /* 0x000fc60000010100 */
[-CC-:B------:R-:W-:Y:S01]  /*a460*/  FFMA.FTZ R180, R5, R6.reuse, -R10.reuse ;  /* 0x0000000605b47223 */ /* 0x180fe2000001080a */
[-C--:B------:R-:W-:Y:S01]  /*a470*/  FMUL.FTZ R7, R7, R6.reuse ;  /* 0x0000000607077220 */ /* 0x080fe20000410000 */
[-CC-:B------:R-:W-:Y:S01]  /*a480*/  FFMA.FTZ R9, R9, R6.reuse, -R10.reuse ;  /* 0x0000000609097223 */ /* 0x180fe2000001080a */
[----:B------:R-:W-:Y:S02]  /*a490*/  WARPGROUP.DEPBAR.LE gsb0, 0x0 ;  /* 0x00008000000079c5 */ /* 0x000fe40000010000 */
[----:B------:R-:W-:Y:S01]  /*a4a0*/  WARPGROUP.ARRIVE ;  /* 0x00000000000079c5 */ /* 0x000fe20000000000 */
[----:B------:R-:W-:Y:S01]  /*a4b0*/  FMUL.FTZ R169, R82, UR53 ;  /* 0x0000003552a97c20 */ /* 0x000fe20008410000 */
[----:B------:R-:W-:Y:S01]  /*a4c0*/  FMUL.FTZ R171, R86, UR53 ;  /* 0x0000003556ab7c20 */ /* 0x000fe20008410000 */
[-CC-:B------:R-:W-:Y:S01]  /*a4d0*/  FFMA.FTZ R176, R29, R6.reuse, -R10.reuse ;  /* 0x000000061db07223 */ /* 0x180fe2000001080a */
[-CC-:B------:R-:W-:Y:S01]  /*a4e0*/  FFMA.FTZ R178, R181, R6.reuse, -R10.reuse ;  /* 0x00000006b5b27223 */ /* 0x180fe2000001080a */
[-CC-:B------:R-:W-:Y:S01]  /*a4f0*/  FFMA.FTZ R29, R183, R6.reuse, -R10.reuse ;  /* 0x00000006b71d7223 */ /* 0x180fe2000001080a */
[----:B------:R-:W-:Y:S01]  /*a500*/  HGMMA.64x128x16.F32 R88, R164, gdesc[UR4].tnspB, R88, gsb0 ;  /* 0x41e00004a4587df0 */ /* 0x000fe20008000858 */
[----:B------:R-:W-:Y:S01]  /*a510*/  UIADD3 UR6, UR10, 0x280, URZ ;  /* 0x000002800a067890 */ /* 0x000fe2000fffe03f */
[----:B------:R-:W0:Y:S01]  /*a520*/  MUFU.TANH R169, R169 ;  /* 0x000000a900a97308 */ /* 0x000e220000002400 */
[----:B------:R-:W-:Y:S01]  /*a530*/  UMOV UR7, 0x40000040 ;  /* 0x4000004000077882 */ /* 0x000fe20000000000 */
[-CC-:B------:R-:W-:Y:S01]  /*a540*/  FFMA.FTZ R182, R15, R6.reuse, -R10.reuse ;  /* 0x000000060fb67223 */ /* 0x180fe2000001080a */
[-CC-:B------:R-:W-:Y:S01]  /*a550*/  FFMA.FTZ R15, R25, R6.reuse, -R10.reuse ;  /* 0x00000006190f7223 */ /* 0x180fe2000001080a */
[-CC-:B------:R-:W-:Y:S01]  /*a560*/  FFMA.FTZ R25, R33, R6.reuse, -R10.reuse ;  /* 0x0000000621197223 */ /* 0x180fe2000001080a */
[-CC-:B------:R-:W-:Y:S01]  /*a570*/  FFMA.FTZ R168, R179, R6.reuse, -R10.reuse ;  /* 0x00000006b3a87223 */ /* 0x180fe2000001080a */
[-CC-:B------:R-:W-:Y:S01]  /*a580*/  FFMA.FTZ R172, R193, R6.reuse, -R10.reuse ;  /* 0x00000006c1ac7223 */ /* 0x180fe2000001080a */
[-CC-:B------:R-:W-:Y:S01]  /*a590*/  FFMA.FTZ R33, R195, R6.reuse, -R10.reuse ;  /* 0x00000006c3217223 */ /* 0x180fe2000001080a */
[----:B------:R-:W1:Y:S01]  /*a5a0*/  MUFU.TANH R171, R171 ;  /* 0x000000ab00ab7308 */ /* 0x000e620000002400 */
[-CC-:B------:R-:W-:Y:S01]  /*a5b0*/  FFMA.FTZ R174, R197, R6.reuse, -R10.reuse ;  /* 0x00000006c5ae7223 */ /* 0x180fe2000001080a */
[-CC-:B------:R-:W-:Y:S01]  /*a5c0*/  FFMA.FTZ R195, R175, R6.reuse, -R10.reuse ;  /* 0x00000006afc37223 */ /* 0x180fe2000001080a */
[-CC-:B------:R-:W-:Y:S01]  /*a5d0*/  FFMA.FTZ R170, R201, R6.reuse, -R10.reuse ;  /* 0x00000006c9aa7223 */ /* 0x180fe2000001080a */
[-CC-:B------:R-:W-:Y:S01]  /*a5e0*/  FFMA.FTZ R193, R211, R6.reuse, -R10.reuse ;  /* 0x00000006d3c17223 */ /* 0x180fe2000001080a */
[-CC-:B------:R-:W-:Y:S01]  /*a5f0*/  FFMA.FTZ R197, R215, R6.reuse, -R10.reuse ;  /* 0x00000006d7c57223 */ /* 0x180fe2000001080a */
[-CC-:B------:R-:W-:Y:S01]  /*a600*/  FFMA.FTZ R201, R223, R6.reuse, -R10.reuse ;  /* 0x00000006dfc97223 */ /* 0x180fe2000001080a */
[--C-:B------:R-:W-:Y:S01]  /*a610*/  FFMA.FTZ R20, R225, R6, -R10.reuse ;  /* 0x00000006e1147223 */ /* 0x100fe2000001080a */
[----:B------:R-:W-:Y:S01]  /*a620*/  MUFU.EX2 R7, R7 ;  /* 0x0000000700077308 */ /* 0x000fe20000000800 */
[----:B0-----:R-:W-:Y:S01]  /*a630*/  FMNMX.FTZ R12, R169, R12, !PT ;  /* 0x0000000ca90c7209 */ /* 0x001fe20007810000 */
[-CC-:B------:R-:W-:Y:S01]  /*a640*/  FFMA.FTZ R81, R81, R6.reuse, -R10.reuse ;  /* 0x0000000651517223 */ /* 0x180fe2000001080a */
[-CC-:B------:R-:W-:Y:S01]  /*a650*/  FFMA.FTZ R227, R227, R6.reuse, -R10.reuse ;  /* 0x00000006e3e37223 */ /* 0x180fe2000001080a */
[----:B------:R-:W-:Y:S01]  /*a660*/  FFMA.FTZ R85, R85, R6, -R10 ;  /* 0x0000000655557223 */ /* 0x000fe2000001080a */
[----:B------:R-:W-:-:S03]  /*a670*/  FMNMX.FTZ R12, R83, R12, !PT ;  /* 0x0000000c530c7209 */ /* 0x000fc60007810000 */
[----:B------:R-:W0:Y:S01]  /*a680*/  MUFU.EX2 R180, R180 ;  /* 0x000000b400b47308 */ /* 0x000e220000000800 */
[----:B-1----:R-:W-:-:S04]  /*a690*/  FMNMX.FTZ R12, R171, R12, !PT ;  /* 0x0000000cab0c7209 */ /* 0x002fc80007810000 */
[----:B------:R-:W-:Y:S01]  /*a6a0*/  FMNMX.FTZ R5, R87, R12, !PT ;  /* 0x0000000c57057209 */ /* 0x000fe20007810000 */
[----:B------:R-:W-:Y:S02]  /*a6b0*/  FFMA.FTZ R12, R217, R6, -R10 ;  /* 0x00000006d90c7223 */ /* 0x000fe4000001080a */
[----:B------:R-:W1:Y:S02]  /*a6c0*/  MUFU.EX2 R9, R9 ;  /* 0x0000000900097308 */ /* 0x000e640000000800 */
[----:B------:R-:W2:Y:S06]  /*a6d0*/  SHFL.BFLY PT, R14, R5, 0x2, 0x1f ;  /* 0x0c401f00050e7f89 */ /* 0x000eac00000e0000 */
[----:B------:R-:W-:Y:S01]  /*a6e0*/  MUFU.EX2 R182, R182 ;  /* 0x000000b600b67308 */ /* 0x000fe20000000800 */
[----:B0-----:R-:W-:-:S07]  /*a6f0*/  FFMA.FTZ R2, R7, R2, R180 ;  /* 0x0000000207027223 */ /* 0x001fce00000100b4 */
[----:B------:R-:W-:Y:S01]  /*a700*/  MUFU.EX2 R15, R15 ;  /* 0x0000000f000f7308 */ /* 0x000fe20000000800 */
[----:B-1----:R-:W-:-:S07]  /*a710*/  F2FP.F16.F32.PACK_AB R180, R9, R180 ;  /* 0x000000b409b4723e */ /* 0x002fce00000000ff */
[----:B------:R-:W-:Y:S01]  /*a720*/  MUFU.EX2 R176, R176 ;  /* 0x000000b000b07308 */ /* 0x000fe20000000800 */
[----:B--2---:R-:W-:Y:S01]  /*a730*/  FMNMX.FTZ R24, R5, R14, !PT ;  /* 0x0000000e05187209 */ /* 0x004fe20007810000 */
[----:B------:R-:W-:-:S04]  /*a740*/  FFMA.FTZ R14, R221, R6, -R10 ;  /* 0x00000006dd0e7223 */ /* 0x000fc8000001080a */
[----:B------:R-:W0:Y:S02]  /*a750*/  SHFL.BFLY PT, R5, R24, 0x1, 0x1f ;  /* 0x0c201f0018057f89 */ /* 0x000e2400000e0000 */
[----:B------:R-:W-:Y:S08]  /*a760*/  MUFU.EX2 R25, R25 ;  /* 0x0000001900197308 */ /* 0x000ff00000000800 */
[----:B------:R-:W-:Y:S08]  /*a770*/  MUFU.EX2 R178, R178 ;  /* 0x000000b200b27308 */ /* 0x000ff00000000800 */
[----:B------:R-:W-:Y:S01]  /*a780*/  MUFU.EX2 R29, R29 ;  /* 0x0000001d001d7308 */ /* 0x000fe20000000800 */
[----:B0-----:R-:W-:-:S07]  /*a790*/  FMNMX.FTZ R5, R24, R5, !PT ;  /* 0x0000000518057209 */ /* 0x001fce0007810000 */
[----:B------:R-:W-:Y:S01]  /*a7a0*/  MUFU.EX2 R172, R172 ;  /* 0x000000ac00ac7308 */ /* 0x000fe20000000800 */
[----:B------:R-:W-:-:S04]  /*a7b0*/  FMUL.FTZ R38, R5, R6 ;  /* 0x0000000605267220 */ /* 0x000fc80000410000 */
[-CC-:B------:R-:W-:Y:S01]  /*a7c0*/  FFMA.FTZ R181, R13, R6.reuse, -R38.reuse ;  /* 0x000000060db57223 */ /* 0x180fe20000010826 */
[-CC-:B------:R-:W-:Y:S01]  /*a7d0*/  FFMA.FTZ R183, R21, R6.reuse, -R38.reuse ;  /* 0x0000000615b77223 */ /* 0x180fe20000010826 */
[----:B------:R-:W-:Y:S02]  /*a7e0*/  IMAD.U32 R21, RZ, RZ, UR45 ;  /* 0x0000002dff157e24 */ /* 0x000fe4000f8e00ff */
[-CC-:B------:R-:W-:Y:S01]  /*a7f0*/  FFMA.FTZ R32, R27, R6.reuse, -R38.reuse ;  /* 0x000000061b207223 */ /* 0x180fe20000010826 */
[-CC-:B------:R-:W-:Y:S01]  /*a800*/  FFMA.FTZ R34, R35, R6.reuse, -R38.reuse ;  /* 0x0000000623227223 */ /* 0x180fe20000010826 */
[----:B------:R-:W-:Y:S01]  /*a810*/  IMAD.U32 R35, RZ, RZ, UR55 ;  /* 0x00000037ff237e24 */ /* 0x000fe2000f8e00ff */
[----:B------:R-:W-:Y:S01]  /*a820*/  MUFU.EX2 R181, R181 ;  /* 0x000000b500b57308 */ /* 0x000fe20000000800 */
[----:B------:R-:W-:Y:S01]  /*a830*/  @!P1 LEA R21, R21, UR41, 0x3 ;  /* 0x0000002915159c11 */ /* 0x000fe2000f8e18ff */
[-CC-:B------:R-:W-:Y:S01]  /*a840*/  FFMA.FTZ R179, R37, R6.reuse, -R38.reuse ;  /* 0x0000000625b37223 */ /* 0x180fe20000010826 */
[-CC-:B------:R-:W-:Y:S01]  /*a850*/  FFMA.FTZ R36, R39, R6.reuse, -R38.reuse ;  /* 0x0000000627247223 */ /* 0x180fe20000010826 */
[----:B------:R-:W-:Y:S01]  /*a860*/  @!P1 LEA R35, R35, UR41, 0x3 ;  /* 0x0000002923239c11 */ /* 0x000fe2000f8e18ff */
        /* <DEDUP_REMOVED lines=23> */
[----:B------:R-:W-:-:S04]  /*a9e0*/  UMOV UR55, UR45 ;  /* 0x0000002d00377c82 */ /* 0x000fc80008000000 */
[----:B------:R-:W-:Y:S01]  /*a9f0*/  MUFU.EX2 R179, R179 ;  /* 0x000000b300b37308 */ /* 0x000fe20000000800 */
[----:B------:R-:W-:Y:S02]  /*aa00*/  WARPGROUP.DEPBAR.LE gsb0, 0x0 ;  /* 0x00008000000079c5 */ /* 0x000fe40000010000 */
[----:B------:R-:W-:Y:S01]  /*aa10*/  WARPGROUP.ARRIVE ;  /* 0x00000000000079c5 */ /* 0x000fe20000000000 */
[-C--:B------:R-:W-:Y:S01]  /*aa20*/  FFMA.FTZ R165, R177, R6.reuse, -R10 ;  /* 0x00000006b1a57223 */ /* 0x080fe2000001080a */
[-C--:B------:R-:W-:Y:S01]  /*aa30*/  FFMA.FTZ R177, R31, R6.reuse, -R38 ;  /* 0x000000061fb17223 */ /* 0x080fe20000010826 */
[----:B------:R-:W-:Y:S02]  /*aa40*/  IADD3 R31, -R23, 0xb, RZ ;  /* 0x0000000b171f7810 */ /* 0x000fe40007ffe1ff */
[----:B------:R-:W-:Y:S01]  /*aa50*/  MUFU.EX2 R36, R36 ;  /* 0x0000002400247308 */ /* 0x000fe20000000800 */
[-CC-:B------:R-:W-:Y:S01]  /*aa60*/  FFMA.FTZ R167, R199, R6.reuse, -R10.reuse ;  /* 0x00000006c7a77223 */ /* 0x180fe2000001080a */
[----:B------:R-:W-:Y:S01]  /*aa70*/  HGMMA.64x128x16.F32 R88, R160, gdesc[UR4].tnspB, R88, gsb0 ;  /* 0x41e00004a0587df0 */ /* 0x000fe20008000858 */
[----:B------:R-:W-:Y:S01]  /*aa80*/  UIADD3 UR6, UR10, 0x300, URZ ;  /* 0x000003000a067890 */ /* 0x000fe2000fffe03f */
[-CC-:B------:R-:W-:Y:S01]  /*aa90*/  FFMA.FTZ R164, R205, R6.reuse, -R10.reuse ;  /* 0x00000006cda47223 */ /* 0x180fe2000001080a */
[----:B------:R-:W-:Y:S01]  /*aaa0*/  UMOV UR7, 0x40000040 ;  /* 0x4000004000077882 */ /* 0x000fe20000000000 */
[-CC-:B------:R-:W-:Y:S01]  /*aab0*/  FFMA.FTZ R166, R209, R6.reuse, -R10.reuse ;  /* 0x00000006d1a67223 */ /* 0x180fe2000001080a */
[----:B------:R-:W-:Y:S01]  /*aac0*/  FFMA.FTZ R199, R219, R6, -R10 ;  /* 0x00000006dbc77223 */ /* 0x000fe2000001080a */
        /* <DEDUP_REMOVED lines=21> */
[-C--:B------:R-:W-:Y:S01]  /*ac20*/  FFMA.FTZ R173, R41, R6.reuse, -R38 ;  /* 0x0000000629ad7223 */ /* 0x080fe20000010826 */
[-CC-:B------:R-:W-:Y:S01]  /*ac30*/  FFMA.FTZ R163, R207, R6.reuse, -R10.reuse ;  /* 0x00000006cfa37223 */ /* 0x180fe2000001080a */
[-C--:B------:R-:W-:Y:S01]  /*ac40*/  FFMA.FTZ R162, R213, R6.reuse, -R10 ;  /* 0x00000006d5a27223 */ /* 0x080fe2000001080a */
[----:B------:R-:W-:Y:S01]  /*ac50*/  HGMMA.64x128x16.F32 R88, R156, gdesc[UR4].tnspB, R88, gsb0 ;  /* 0x41e000049c587df0 */ /* 0x000fe20008000858 */
[----:B------:R-:W-:Y:S01]  /*ac60*/  UIADD3 UR6, UR10, 0x380, URZ ;  /* 0x000003800a067890 */ /* 0x000fe2000fffe03f */
[----:B------:R-:W-:Y:S01]  /*ac70*/  FFMA.FTZ R10, R49, R6, -R38 ;  /* 0x00000006310a7223 */ /* 0x000fe20000010826 */
[----:B------:R-:W-:Y:S01]  /*ac80*/  UMOV UR7, 0x40000040 ;  /* 0x4000004000077882 */ /* 0x000fe20000000000 */
        /* <DEDUP_REMOVED lines=16> */
[----:B------:R-:W1:Y:S08]  /*ad90*/  MUFU.EX2 R75, R75 ;  /* 0x0000004b004b7308 */ /* 0x000e700000000800 */
[----:B------:R-:W-:Y:S01]  /*ada0*/  MUFU.EX2 R14, R14 ;  /* 0x0000000e000e7308 */ /* 0x000fe20000000800 */
[----:B------:R-:W-:-:S02]  /*adb0*/  WARPGROUP.DEPBAR.LE gsb0, 0x0 ;  /* 0x00008000000079c5 */ /* 0x000fc40000010000 */
[----:B------:R-:W-:Y:S01]  /*adc0*/  WARPGROUP.ARRIVE ;  /* 0x00000000000079c5 */ /* 0x000fe20000000000 */
[----:B------:R-:W-:Y:S01]  /*add0*/  FADD.FTZ R157, -R5, R8 ;  /* 0x00000008059d7221 */ /* 0x000fe20000010100 */
[-CC-:B------:R-:W-:Y:S01]  /*ade0*/  FFMA.FTZ R8, R11, R6.reuse, -R38.reuse ;  /* 0x000000060b087223 */ /* 0x180fe20000010826 */
[-C--:B------:R-:W-:Y:S02]  /*adf0*/  FFMA.FTZ R11, R53, R6.reuse, -R38 ;  /* 0x00000006350b7223 */ /* 0x080fe40000010826 */
[----:B------:R-:W2:Y:S01]  /*ae00*/  MUFU.EX2 R201, R201 ;  /* 0x000000c900c97308 */ /* 0x000ea20000000800 */
[----:B------:R-:W-:Y:S01]  /*ae10*/  FMUL.FTZ R157, R157, R6 ;  /* 0x000000069d9d7220 */ /* 0x000fe20000410000 */
[----:B------:R-:W-:Y:S01]  /*ae20*/  HGMMA.64x128x16.F32 R88, R152, gdesc[UR4].tnspB, R88, gsb0 ;  /* 0x41e0000498587df0 */ /* 0x000fe20008000858 */
[----:B0-----:R-:W-:-:S05]  /*ae30*/  F2FP.F16.F32.PACK_AB R156, R199, R12 ;  /* 0x0000000cc79c723e */ /* 0x001fca00000000ff */
[----:B------:R1:W-:Y:S08]  /*ae40*/  MUFU.EX2 R203, R157 ;  /* 0x0000009d00cb7308 */ /* 0x0003f00000000800 */
[----:B------:R-:W0:Y:S01]  /*ae50*/  MUFU.EX2 R8, R8 ;  /* 0x0000000800087308 */ /* 0x000e220000000800 */
[----:B-1----:R-:W-:Y:S02]  /*ae60*/  F2FP.F16.F32.PACK_AB R157, R75, R50 ;  /* 0x000000324b9d723e */ /* 0x002fe400000000ff */
[----:B--2---:R-:W-:-:S05]  /*ae70*/  F2FP.F16.F32.PACK_AB R158, R201, R14 ;  /* 0x0000000ec99e723e */ /* 0x004fca00000000ff */
[----:B------:R-:W1:Y:S08]  /*ae80*/  MUFU.EX2 R11, R11 ;  /* 0x0000000b000b7308 */ /* 0x000e700000000800 */
[----:B------:R-:W-:Y:S01]  /*ae90*/  MUFU.EX2 R79, R79 ;  /* 0x0000004f004f7308 */ /* 0x000fe20000000800 */
[----:B0-----:R-:W-:-:S04]  /*aea0*/  FFMA.FTZ R42, R203, R0, R8 ;  /* 0x00000000cb2a7223 */ /* 0x001fc80000010008 */
[C---:B------:R-:W-:Y:S01]  /*aeb0*/  FADD.FTZ R42, R181.reuse, R42 ;  /* 0x0000002ab52a7221 */ /* 0x040fe20000010000 */
[----:B------:R-:W-:Y:S02]  /*aec0*/  F2FP.F16.F32.PACK_AB R181, R181, R8 ;  /* 0x00000008b5b5723e */ /* 0x000fe400000000ff */
[----:B------:R-:W0:Y:S08]  /*aed0*/  MUFU.EX2 R0, R61 ;  /* 0x0000003d00007308 */ /* 0x000e300000000800 */
        /* <DEDUP_REMOVED lines=9> */
[----:B--2---:R-:W-:Y:S02]  /*af70*/  @!P1 VIADD R31, R35, 0x28860 ;  /* 0x00028860231f9836 */ /* 0x004fe40000000000 */
[-C--:B------:R-:W-:Y:S01]  /*af80*/  FMUL.FTZ R89, R89, R7.reuse ;  /* 0x0000000759597220 */ /* 0x080fe20000410000 */
[-C--:B------:R-:W-:Y:S01]  /*af90*/  FMUL.FTZ R92, R92, R7.reuse ;  /* 0x000000075c5c7220 */ /* 0x080fe20000410000 */
[-C--:B------:R-:W-:Y:S01]  /*afa0*/  FMUL.FTZ R93, R93, R7.reuse ;  /* 0x000000075d5d7220 */ /* 0x080fe20000410000 */
[-C--:B------:R-:W-:Y:S01]  /*afb0*/  FMUL.FTZ R96, R96, R7.reuse ;  /* 0x0000000760607220 */ /* 0x080fe20000410000 */
[----:B------:R-:W-:Y:S01]  /*afc0*/  @!P1 PRMT R35, RZ, 0x654, R31 ;  /* 0x00000654ff239816 */ /* 0x000fe2000000001f */
[----:B---3--:R-:W-:Y:S01]  /*afd0*/  FADD.FTZ R27, R9, R2 ;  /* 0x00000002091b7221 */ /* 0x008fe20000010000 */
[-C--:B------:R-:W-:Y:S01]  /*afe0*/  FMUL.FTZ R97, R97, R7.reuse ;  /* 0x0000000761617220 */ /* 0x080fe20000410000 */
[-C--:B------:R-:W-:Y:S01]  /*aff0*/  FMUL.FTZ R100, R100, R7.reuse ;  /* 0x0000000764647220 */ /* 0x080fe20000410000 */
[----:B------:R2:W-:Y:S01]  /*b000*/  @!P1 SYNCS.ARRIVE.TRANS64.RED.A1T0 RZ, [R35+URZ], RZ ;  /* 0x000000ff23ff99a7 */ /* 0x0005e2000810043f */
[----:B------:R-:W-:Y:S01]  /*b010*/  FADD.FTZ R2, R182, R27 ;  /* 0x0000001bb6027221 */ /* 0x000fe20000010000 */
[----:B------:R-:W-:Y:S01]  /*b020*/  FADD.FTZ R27, R183, R42 ;  /* 0x0000002ab71b7221 */ /* 0x000fe20000010000 */
[----:B------:R-:W-:Y:S01]  /*b030*/  F2FP.F16.F32.PACK_AB R182, R15, R182 ;  /* 0x000000b60fb6723e */ /* 0x000fe200000000ff */
[----:B------:R-:W-:Y:S01]  /*b040*/  FMUL.FTZ R101, R101, R7 ;  /* 0x0000000765657220 */ /* 0x000fe20000410000 */
[----:B------:R-:W-:Y:S01]  /*b050*/  FADD.FTZ R31, R15, R2 ;  /* 0x000000020f1f7221 */ /* 0x000fe20000010000 */
[C---:B------:R-:W-:Y:S01]  /*b060*/  FADD.FTZ R2, R32.reuse, R27 ;  /* 0x0000001b20027221 */ /* 0x040fe20000010000 */
        /* <DEDUP_REMOVED lines=20> */
[----:B------:R-:W-:Y:S01]  /*b1b0*/  FFMA.FTZ R2, R169, R6, -R38 ;  /* 0x00000006a9027223 */ /* 0x000fe20000010826 */
[----:B------:R-:W-:Y:S01]  /*b1c0*/  F2FP.F16.F32.PACK_AB R169, R13, R10 ;  /* 0x0000000a0da9723e */ /* 0x000fe200000000ff */
[----:B------:R-:W-:Y:S01]  /*b1d0*/  FADD.FTZ R31, R33, R42 ;  /* 0x0000002a211f7221 */ /* 0x000fe20000010000 */
[----:B------:R-:W-:Y:S01]  /*b1e0*/  FADD.FTZ R42, R30, R27 ;  /* 0x0000001b1e2a7221 */ /* 0x000fe20000010000 */
[-C--:B------:R-:W-:Y:S01]  /*b1f0*/  FFMA.FTZ R27, R171, R6.reuse, -R38 ;  /* 0x00000006ab1b7223 */ /* 0x080fe20000010826 */
[----:B-1----:R-:W-:Y:S01]  /*b200*/  F2FP.F16.F32.PACK_AB R171, R26, R11 ;  /* 0x0000000b1aab723e */ /* 0x002fe200000000ff */
[----:B------:R-:W-:Y:S01]  /*b210*/  FADD.FTZ R44, R174, R31 ;  /* 0x0000001fae2c7221 */ /* 0x000fe20000010000 */
[----:B------:R-:W-:Y:S01]  /*b220*/  FADD.FTZ R31, R175, R42 ;  /* 0x0000002aaf1f7221 */ /* 0x000fe20000010000 */
[----:B------:R-:W-:Y:S01]  /*b230*/  FFMA.FTZ R38, R87, R6, -R38 ;  /* 0x0000000657267223 */ /* 0x000fe20000010826 */
[C---:B------:R-:W-:Y:S01]  /*b240*/  F2FP.F16.F32.PACK_AB R174, R165.reuse, R174 ;  /* 0x000000aea5ae723e */ /* 0x040fe200000000ff */
[----:B--2---:R-:W-:Y:S01]  /*b250*/  FADD.FTZ R35, R165, R44 ;  /* 0x0000002ca5237221 */ /* 0x004fe20000010000 */
[----:B------:R-:W-:Y:S01]  /*b260*/  FADD.FTZ R31, R28, R31 ;  /* 0x0000001f1c1f7221 */ /* 0x000fe20000010000 */
[-C--:B------:R-:W-:Y:S01]  /*b270*/  FMUL.FTZ R121, R121, R7.reuse ;  /* 0x0000000779797220 */ /* 0x080fe20000410000 */
[-C--:B------:R-:W-:Y:S01]  /*b280*/  FMUL.FTZ R124, R124, R7.reuse ;  /* 0x000000077c7c7220 */ /* 0x080fe20000410000 */
[----:B------:R-:W-:Y:S01]  /*b290*/  FADD.FTZ R42, R168, R35 ;  /* 0x00000023a82a7221 */ /* 0x000fe20000010000 */
[----:B------:R-:W-:Y:S01]  /*b2a0*/  FADD.FTZ R44, R10, R31 ;  /* 0x0000001f0a2c7221 */ /* 0x000fe20000010000 */
[C---:B------:R-:W-:Y:S01]  /*b2b0*/  F2FP.F16.F32.PACK_AB R168, R167.reuse, R168 ;  /* 0x000000a8a7a8723e */ /* 0x040fe200000000ff */
[----:B------:R1:W-:Y:S01]  /*b2c0*/  MUFU.EX2 R10, R2 ;  /* 0x00000002000a7308 */ /* 0x0003e20000000800 */
[----:B------:R-:W-:Y:S01]  /*b2d0*/  FADD.FTZ R9, R167, R42 ;  /* 0x0000002aa7097221 */ /* 0x000fe20000010000 */
[----:B------:R-:W-:Y:S01]  /*b2e0*/  FADD.FTZ R44, R13, R44 ;  /* 0x0000002c0d2c7221 */ /* 0x000fe20000010000 */
[----:B0-----:R-:W-:Y:S01]  /*b2f0*/  F2FP.F16.F32.PACK_AB R167, R63, R0 ;  /* 0x000000003fa7723e */ /* 0x001fe200000000ff */
[-C--:B------:R-:W-:Y:S01]  /*b300*/  FMUL.FTZ R125, R125, R7.reuse ;  /* 0x000000077d7d7220 */ /* 0x080fe20000410000 */
[----:B------:R-:W-:Y:S01]  /*b310*/  FADD.FTZ R42, R170, R9 ;  /* 0x00000009aa2a7221 */ /* 0x000fe20000010000 */
[----:B------:R-:W-:Y:S01]  /*b320*/  FADD.FTZ R9, R11, R44 ;  /* 0x0000002c0b097221 */ /* 0x000fe20000010000 */
[C---:B------:R-:W-:Y:S01]  /*b330*/  F2FP.F16.F32.PACK_AB R170, R161.reuse, R170 ;  /* 0x000000aaa1aa723e */ /* 0x040fe200000000ff */
[----:B------:R-:W-:Y:S01]  /*b340*/  MUFU.EX2 R38, R38 ;  /* 0x0000002600267308 */ /* 0x000fe20000000800 */
        /* <DEDUP_REMOVED lines=10> */
[----:B------:R-:W0:Y:S01]  /*b3f0*/  MUFU.EX2 R32, R77 ;  /* 0x0000004d00207308 */ /* 0x000e220000000800 */
        /* <DEDUP_REMOVED lines=20> */
[----:B------:R-:W-:Y:S01]  /*b540*/  FMUL.FTZ R90, R90, R203 ;  /* 0x000000cb5a5a7220 */ /* 0x000fe20000410000 */
[----:B------:R-:W-:Y:S01]  /*b550*/  FADD.FTZ R11, R197, R8 ;  /* 0x00000008c50b7221 */ /* 0x000fe20000010000 */
[----:B------:R-:W-:Y:S01]  /*b560*/  FADD.FTZ R9, R71, R9 ;  /* 0x0000000947097221 */ /* 0x000fe20000010000 */
[----:B------:R-:W2:Y:S01]  /*b570*/  MUFU.EX2 R8, R27 ;  /* 0x0000001b00087308 */ /* 0x000ea20000000800 */
[----:B------:R-:W-:Y:S01]  /*b580*/  F2FP.F16.F32.PACK_AB R177, R34, R177 ;  /* 0x000000b122b1723e */ /* 0x000fe200000000ff */
[----:B-1----:R-:W-:Y:S01]  /*b590*/  FADD.FTZ R2, R12, R11 ;  /* 0x0000000b0c027221 */ /* 0x002fe20000010000 */
        /* <DEDUP_REMOVED lines=8> */
[----:B0-----:R-:W-:Y:S01]  /*b620*/  FADD.FTZ R9, R32, R9 ;  /* 0x0000000920097221 */ /* 0x001fe20000010000 */
        /* <DEDUP_REMOVED lines=8> */
[----:B--2---:R-:W-:Y:S01]  /*b6b0*/  F2FP.F16.F32.PACK_AB R155, R38, R8 ;  /* 0x00000008269b723e */ /* 0x004fe200000000ff */
        /* <DEDUP_REMOVED lines=9> */
[----:B------:R-:W-:Y:S01]  /*b750*/  F2FP.F16.F32.PACK_AB R166, R193, R166 ;  /* 0x000000a6c1a6723e */ /* 0x000fe200000000ff */
[----:B------:R-:W-:Y:S01]  /*b760*/  FADD.FTZ R2, R85, R2 ;  /* 0x0000000255027221 */ /* 0x000fe20000010000 */
[----:B------:R-:W-:Y:S01]  /*b770*/  F2FP.F16.F32.PACK_AB R160, R195, R160 ;  /* 0x000000a0c3a0723e */ /* 0x000fe200000000ff */
[----:B------:R-:W-:Y:S01]  /*b780*/  FADD.FTZ R0, R38, R9 ;  /* 0x0000000926007221 */ /* 0x000fe20000010000 */
        /* <DEDUP_REMOVED lines=33> */
[----:B------:R-:W-:Y:S06]  /*b9a0*/  @P2 BRA `(.L_x_8106) ;  /* 0xffffffd8001c2947 */ /* 0x000fec000383ffff */
.L_x_8097:
        /* <DEDUP_REMOVED lines=9> */
.L_x_8124:
        /* <DEDUP_REMOVED lines=9> */
.L_x_8109:
[----:B------:R-:W-:Y:S01]  /*bad0*/  ULEA UR6, UR45, UR41, 0x3 ;  /* 0x000000292d067291 */ /* 0x000fe2000f8e183f */
[----:B------:R-:W-:-:S05]  /*bae0*/  IMAD.U32 R4, RZ, RZ, UR46 ;  /* 0x0000002eff047e24 */ /* 0x000fca000f8e00ff */
[----:B------:R-:W-:-:S04]  /*baf0*/  SHF.L.U32 R4, R4, 0x1f, RZ ;  /* 0x0000001f04047819 */ /* 0x000fc800000006ff */
[----:B------:R0:W1:Y:S01]  /*bb00*/  SYNCS.PHASECHK.TRANS64.TRYWAIT P2, [UR6+0x28830], R4 ;  /* 0x02883004ff0075a7 */ /* 0x0000620008040146 */
[----:B------:R-:W-:Y:S05]  /*bb10*/  @!P0 BRA `(.L_x_8110) ;  /* 0x0000000000048947 */ /* 0x000fea0003800000 */
[----:B------:R-:W-:Y:S01]  /*bb20*/  BPT.TRAP 0x1 ;  /* 0x000000040000795c */ /* 0x000fe20000300000 */
.L_x_8110:
[----:B-1----:R-:W-:Y:S05]  /*bb30*/  @P2 BRA `(.L_x_8108) ;  /* 0x0000000000082947 */ /* 0x002fea0003800000 */
[----:B------:R-:W1:Y:S02]  /*bb40*/  SYNCS.PHASECHK.TRANS64.TRYWAIT P2, [UR6+0x28830], R4 ;  /* 0x02883004ff0075a7 */ /* 0x000e640008040146 */
[----:B-1----:R-:W-:Y:S05]  /*bb50*/  @!P2 BRA `(.L_x_8111) ;  /* 0x000000c80014a947 */ /* 0x002fea0003800000 */
.L_x_8108:
        /* <DEDUP_REMOVED lines=45> */
.L_x_8113:
[----:B------:R-:W-:Y:S01]  /*be30*/  ULEA UR6, UR56, UR41, 0x3 ;  /* 0x0000002938067291 */ /* 0x000fe2000f8e183f */
[----:B------:R-:W-:-:S05]  /*be40*/  IMAD.U32 R4, RZ, RZ, UR57 ;  /* 0x00000039ff047e24 */ /* 0x000fca000f8e00ff */
[----:B------:R-:W-:-:S04]  /*be50*/  SHF.L.U32 R4, R4, 0x1f, RZ ;  /* 0x0000001f04047819 */ /* 0x000fc800000006ff */
[----:B------:R0:W1:Y:S01]  /*be60*/  SYNCS.PHASECHK.TRANS64.TRYWAIT P2, [UR6+0x28850], R4 ;  /* 0x02885004ff0075a7 */ /* 0x0000620008040146 */
[----:B------:R-:W-:Y:S05]  /*be70*/  @!P0 BRA `(.L_x_8114) ;  /* 0x0000000000048947 */ /* 0x000fea0003800000 */
[----:B------:R-:W-:Y:S01]  /*be80*/  BPT.TRAP 0x1 ;  /* 0x000000040000795c */ /* 0x000fe20000300000 */
.L_x_8114:
[----:B-1----:R-:W-:Y:S05]  /*be90*/  @P2 BRA `(.L_x_8112) ;  /* 0x0000000000082947 */ /* 0x002fea0003800000 */
[----:B------:R-:W1:Y:S02]  /*bea0*/  SYNCS.PHASECHK.TRANS64.TRYWAIT P2, [UR6+0x28850], R4 ;  /* 0x02885004ff0075a7 */ /* 0x000e640008040146 */
[----:B-1----:R-:W-:Y:S05]  /*beb0*/  @!P2 BRA `(.L_x_8115) ;  /* 0x000000c40054a947 */ /* 0x002fea0003800000 */
.L_x_8112:
[----:B------:R-:W-:Y:S01]  /*bec0*/  UIADD3 UR6, UR41, 0x400, URZ ;  /* 0x0000040029067890 */ /* 0x000fe2000fffe03f */
[----:B------:R-:W-:Y:S01]  /*bed0*/  WARPGROUP.ARRIVE ;  /* 0x00000000000079c5 */ /* 0x000fe20000000000 */
[----:B------:R-:W-:Y:S01]  /*bee0*/  UMOV UR7, 0x40000040 ;  /* 0x4000004000077882 */ /* 0x000fe20000000000 */
[----:B------:R-:W-:Y:S01]  /*bef0*/  PLOP3.LUT P2, PT, PT, PT, UP0, 0x80, 0x0 ;  /* 0x000000000000781c */ /* 0x000fe20003f4f008 */
[----:B------:R-:W-:Y:S01]  /*bf00*/  USHF.R.U32.HI UR6, URZ, 0x4, UR6 ;  /* 0x000000043f067899 */ /* 0x000fe20008011606 */
[----:B------:R-:W-:Y:S01]  /*bf10*/  FMUL.FTZ R15, R55, UR55 ;  /* 0x00000037370f7c20 */ /* 0x000fe20008410000 */
        /* <DEDUP_REMOVED lines=18> */
[----:B------:R-:W-:Y:S01]  /*c040*/  IADD3 R58, -R23, 0xb, RZ ;  /* 0x0000000b173a7810 */ /* 0x000fe20007ffe1ff */
[----:B------:R-:W-:Y:S01]  /*c050*/  HGMMA.64x128x16.F32 R88, R180, gdesc[UR4].tnspB, R88, gsb0 ;  /* 0x41e00004b4587df0 */ /* 0x000fe20008000858 */
[----:B------:R-:W-:Y:S01]  /*c060*/  UIADD3 UR6, UR10, 0x80, URZ ;  /* 0x000000800a067890 */ /* 0x000fe2000fffe03f */
[----:B-1----:R-:W-:Y:S01]  /*c070*/  FMUL.FTZ R5, R26, UR55 ;  /* 0x000000371a057c20 */ /* 0x002fe20008410000 */
[----:B------:R-:W-:Y:S01]  /*c080*/  UMOV UR7, 0x40000040 ;  /* 0x4000004000077882 */ /* 0x000fe20000000000 */
[----:B------:R-:W-:Y:S01]  /*c090*/  FMUL.FTZ R10, R31, UR55 ;  /* 0x000000371f0a7c20 */ /* 0x000fe20008410000 */
[----:B------:R-:W-:Y:S01]  /*c0a0*/  FMUL.FTZ R26, R42, UR55 ;  /* 0x000000372a1a7c20 */ /* 0x000fe20008410000 */
[----:B------:R-:W-:Y:S01]  /*c0b0*/  FMUL.FTZ R14, R47, UR55 ;  /* 0x000000372f0e7c20 */ /* 0x000fe20008410000 */
[----:B0-----:R-:W-:Y:S01]  /*c0c0*/  FMUL.FTZ R4, R24, UR55 ;  /* 0x0000003718047c20 */ /* 0x001fe20008410000 */
        /* <DEDUP_REMOVED lines=81> */
[----:B------:R0:W0:Y:S08]  /*c5e0*/  MUFU.TANH R70, R73 ;  /* 0x0000004900467308 */ /* 0x0000300000002400 */
        /* <DEDUP_REMOVED lines=23> */
[----:B------:R-:W-:Y:S02]  /*c760*/  IMAD.U32 R54, RZ, RZ, UR45 ;  /* 0x0000002dff367e24 */ /* 0x000fe4000f8e00ff */
[----:B------:R-:W-:Y:S01]  /*c770*/  FMUL.FTZ R165, R29, UR55 ;  /* 0x000000371da57c20 */ /* 0x000fe20008410000 */
[----:B------:R-:W-:Y:S01]  /*c780*/  FMUL.FTZ R166, R36, UR55 ;  /* 0x0000003724a67c20 */ /* 0x000fe20008410000 */
[----:B------:R-:W-:Y:S01]  /*c790*/  HGMMA.64x128x16.F32 R88, R160, gdesc[UR4].tnspB, R88, gsb0 ;  /* 0x41e00004a0587df0 */ /* 0x000fe20008000858 */
[----:B------:R-:W-:Y:S01]  /*c7a0*/  UIADD3 UR6, UR10, 0x300, URZ ;  /* 0x000003000a067890 */ /* 0x000fe2000fffe03f */
[----:B------:R-:W-:Y:S01]  /*c7b0*/  @!P1 LEA R54, R54, UR41, 0x3 ;  /* 0x0000002936369c11 */ /* 0x000fe2000f8e18ff */
[----:B------:R-:W-:Y:S01]  /*c7c0*/  UMOV UR7, 0x40000040 ;  /* 0x4000004000077882 */ /* 0x000fe20000000000 */
[----:B------:R-:W-:Y:S01]  /*c7d0*/  FMUL.FTZ R29, R46, UR55 ;  /* 0x000000372e1d7c20 */ /* 0x000fe20008410000 */
[----:B------:R-:W-:Y:S01]  /*c7e0*/  FMUL.FTZ R36, R67, UR55 ;  /* 0x0000003743247c20 */ /* 0x000fe20008410000 */
[----:B------:R-:W-:Y:S01]  /*c7f0*/  FMUL.FTZ R67, R68, UR55 ;  /* 0x0000003744437c20 */ /* 0x000fe20008410000 */
[----:B------:R-:W-:-:S02]  /*c800*/  @!P1 VIADD R54, R54, 0x28840 ;  /* 0x0002884036369836 */ /* 0x000fc40000000000 */
[----:B------:R-:W-:Y:S01]  /*c810*/  FMUL.FTZ R46, R79, UR55 ;  /* 0x000000374f2e7c20 */ /* 0x000fe20008410000 */
[----:B------:R-:W0:Y:S02]  /*c820*/  MUFU.TANH R164, R164 ;  /* 0x000000a400a47308 */ /* 0x000e240000002400 */
[----:B------:R-:W-:-:S06]  /*c830*/  @!P1 PRMT R54, RZ, 0x654, R54 ;  /* 0x00000654ff369816 */ /* 0x000fcc0000000036 */
        /* <DEDUP_REMOVED lines=12> */
[----:B------:R-:W-:Y:S02]  /*c900*/  FMUL.FTZ R40, R74, UR55 ;  /* 0x000000374a287c20 */ /* 0x000fe40008410000 */
[----:B------:R-:W-:Y:S01]  /*c910*/  HGMMA.64x128x16.F32 R88, R156, gdesc[UR4].tnspB, R88, gsb0 ;  /* 0x41e000049c587df0 */ /* 0x000fe20008000858 */
[----:B------:R-:W-:Y:S01]  /*c920*/  UIADD3 UR6, UR10, 0x380, URZ ;  /* 0x000003800a067890 */ /* 0x000fe2000fffe03f */
[----:B------:R-:W0:Y:S01]  /*c930*/  MUFU.TANH R160, R160 ;  /* 0x000000a000a07308 */ /* 0x000e220000002400 */
[----:B------:R-:W-:-:S07]  /*c940*/  UMOV UR7, 0x40000040 ;  /* 0x4000004000077882 */ /* 0x000fce0000000000 */
        /* <DEDUP_REMOVED lines=9> */
[----:B------:R-:W-:-:S04]  /*c9e0*/  @UP0 ULDC UR6, c[0x0][0x450] ;  /* 0x0001140000060ab9 */ /* 0x000fc80000000800 */
[----:B------:R-:W-:Y:S01]  /*c9f0*/  @P2 SHF.R.U32.HI R64, RZ, UR6, R53 ;  /* 0x00000006ff402c19 */ /* 0x000fe20008011635 */
[----:B------:R-:W-:Y:S01]  /*ca00*/  FMUL.FTZ R53, R86, UR55 ;  /* 0x0000003756357c20 */ /* 0x000fe20008410000 */
[----:B------:R-:W-:-:S03]  /*ca10*/  IMAD.SHL.U32 R86, R3, 0x80, RZ ;  /* 0x0000008003567824 */ /* 0x000fc600078e00ff */
[----:B------:R-:W5:Y:S02]  /*ca20*/  SHFL.IDX PT, R65, R64, RZ, 0x1c1f ;  /* 0x001c1fff40417589 */ /* 0x000f6400000e0000 */
[----:B------:R-:W-:Y:S01]  /*ca30*/  IADD3 R59, -R86, 0x1, RZ ;  /* 0x00000001563b7810 */ /* 0x000fe20007ffe1ff */
[----:B------:R-:W0:Y:S04]  /*ca40*/  MUFU.TANH R53, R53 ;  /* 0x0000003500357308 */ /* 0x000e280000002400 */
[----:B------:R-:W-:-:S05]  /*ca50*/  IMAD R59, R16, -0x2, R59 ;  /* 0xfffffffe103b7824 */ /* 0x000fca00078e023b */
[----:B------:R-:W-:Y:S01]  /*ca60*/  IADD3 R59, -R66, UR39, R59 ;  /* 0x00000027423b7c10 */ /* 0x000fe2000fffe13b */
[----:B------:R-:W-:Y:S02]  /*ca70*/  WARPGROUP.DEPBAR.LE gsb0, 0x0 ;  /* 0x00008000000079c5 */ /* 0x000fe40000010000 */
[----:B------:R0:W-:Y:S06]  /*ca80*/  BAR.ARV R58, 0x100 ;  /* 0x0004003a0000751d */ /* 0x0001ec0000002000 */
[----:B------:R1:W-:Y:S01]  /*ca90*/  @!P1 SYNCS.ARRIVE.TRANS64.RED.A1T0 RZ, [R54+URZ], RZ ;  /* 0x000000ff36ff99a7 */ /* 0x0003e2000810043f */
[----:B------:R-:W-:-:S02]  /*caa0*/  VIADD R152, R59, UR54 ;  /* 0x000000363b987c36 */ /* 0x000fc40008000000 */
[----:B------:R-:W-:Y:S02]  /*cab0*/  VIADD R154, R59, UR52 ;  /* 0x000000343b9a7c36 */ /* 0x000fe40008000000 */
[--C-:B-----5:R-:W-:Y:S02]  /*cac0*/  IMAD.IADD R66, R152, 0x1, R65.reuse ;  /* 0x0000000198427824 */ /* 0x120fe400078e0241 */
[----:B------:R-:W-:Y:S02]  /*cad0*/  IMAD.IADD R68, R154, 0x1, R65 ;  /* 0x000000019a447824 */ /* 0x000fe400078e0241 */
[----:B-1----:R-:W-:-:S06]  /*cae0*/  FMUL.FTZ R54, R87, UR55 ;  /* 0x0000003757367c20 */ /* 0x002fcc0008410000 */
[----:B------:R-:W1:Y:S01]  /*caf0*/  MUFU.TANH R54, R54 ;  /* 0x0000003600367308 */ /* 0x000e620000002400 */
[----:B0-234-:R-:W-:Y:S05]  /*cb00*/  @!P6 BRA `(.L_x_8116) ;  /* 0x00000000005ce947 */ /* 0x01dfea0003800000 */
        /* <DEDUP_REMOVED lines=13> */
.L_x_8118:
[----:B------:R-:W-:-:S05]  /*cbe0*/  IMAD.U32 R69, RZ, RZ, UR53 ;  /* 0x00000035ff457e24 */ /* 0x000fca000f8e00ff */
[----:B------:R-:W-:-:S13]  /*cbf0*/  ISETP.NE.AND P2, PT, R69, 0x1, PT ;  /* 0x000000014500780c */ /* 0x000fda0003f45270 */
[----:B------:R-:W0:Y:S02]  /*cc00*/  @P2 LDC.64 R58, c[0x0][0x9e8] ;  /* 0x00027a00ff3a2b82 */ /* 0x000e240000000a00 */
[----:B0-----:R-:W-:-:S05]  /*cc10*/  @P2 IMAD.HI.U32 R58, R65, R58, RZ ;  /* 0x0000003a413a2227 */ /* 0x001fca00078e00ff */
[----:B------:R-:W-:-:S07]  /*cc20*/  @P2 SHF.R.U32.HI R65, RZ, R59, R58 ;  /* 0x0000003bff412219 */ /* 0x000fce000001163a */
.L_x_8119:
[----:B------:R-:W-:Y:S05]  /*cc30*/  BSYNC B0 ;  /* 0x0000000000007941 */ /* 0x000fea0003800000 */
.L_x_8117:
[----:B------:R-:W-:-:S04]  /*cc40*/  IMAD R65, R65, R69, -R86 ;  /* 0x0000004541417224 */ /* 0x000fc800078e0a56 */
[----:B------:R-:W-:-:S05]  /*cc50*/  IMAD R65, R16, -0x2, R65 ;  /* 0xfffffffe10417824 */ /* 0x000fca00078e0241 */
[----:B------:R-:W-:Y:S02]  /*cc60*/  VIADDMNMX R66, R65, R69, R66, PT ;  /* 0x0000004541427246 */ /* 0x000fe40003800142 */
[----:B------:R-:W-:-:S07]  /*cc70*/  VIMNMX R68, R68, R65, !PT ;  /* 0x0000004144447248 */ /* 0x000fce0007fe0100 */
.L_x_8116:
[----:B------:R-:W-:Y:S01]  /*cc80*/  ISETP.GT.AND P2, PT, R3, -0x1, PT ;  /* 0xffffffff0300780c */ /* 0x000fe20003f44270 */
[----:B------:R-:W0:Y:S03]  /*cc90*/  SHFL.IDX PT, R159, R64, 0x1, 0x1c1f ;  /* 0x003c1f00409f7f89 */ /* 0x000e2600000e0000 */
[C---:B------:R-:W-:Y:S02]  /*cca0*/  ISETP.GT.AND P4, PT, R68.reuse, RZ, P2 ;  /* 0x000000ff4400720c */ /* 0x040fe40001784270 */
[----:B------:R-:W-:Y:S02]  /*ccb0*/  ISETP.GT.AND P5, PT, R68, 0x1, P2 ;  /* 0x000000014400780c */ /* 0x000fe400017a4270 */
[C---:B------:R-:W-:Y:S02]  /*ccc0*/  ISETP.LT.OR P4, PT, R66.reuse, 0x1, P4 ;  /* 0x000000014200780c */ /* 0x040fe40002781670 */
[----:B------:R-:W-:-:S02]  /*ccd0*/  ISETP.LT.OR P5, PT, R66, 0x2, P5 ;  /* 0x000000024200780c */ /* 0x000fc40002fa1670 */
[----:B------:R-:W-:Y:S02]  /*cce0*/  ISETP.GT.AND P3, PT, R68, 0x8, P2 ;  /* 0x000000084400780c */ /* 0x000fe40001764270 */
[----:B------:R-:W-:Y:S02]  /*ccf0*/  FSEL R169, R4, -INF , !P4 ;  /* 0xff80000004a97808 */ /* 0x000fe40006000000 */
[----:B------:R-:W-:Y:S02]  /*cd00*/  FSEL R167, R6, -INF , !P5 ;  /* 0xff80000006a77808 */ /* 0x000fe40006800000 */
[C---:B------:R-:W-:Y:S02]  /*cd10*/  ISETP.GT.AND P4, PT, R68.reuse, 0x9, P2 ;  /* 0x000000094400780c */ /* 0x040fe40001784270 */
[----:B------:R-:W-:Y:S02]  /*cd20*/  ISETP.GT.AND P5, PT, R68, 0x10, P2 ;  /* 0x000000104400780c */ /* 0x000fe400017a4270 */
[----:B------:R-:W-:-:S02]  /*cd30*/  ISETP.LT.OR P3, PT, R66, 0x9, P3 ;  /* 0x000000094200780c */ /* 0x000fc40001f61670 */
[C---:B------:R-:W-:Y:S02]  /*cd40*/  ISETP.LT.OR P4, PT, R66.reuse, 0xa, P4 ;  /* 0x0000000a4200780c */ /* 0x040fe40002781670 */
[----:B------:R-:W-:Y:S02]  /*cd50*/  ISETP.LT.OR P5, PT, R66, 0x11, P5 ;  /* 0x000000114200780c */ /* 0x000fe40002fa1670 */
[----:B------:R-:W-:Y:S02]  /*cd60*/  FSEL R183, R164, -INF , !P3 ;  /* 0xff800000a4b77808 */ /* 0x000fe40005800000 */
[----:B------:R-:W-:Y:S02]  /*cd70*/  ISETP.GT.AND P3, PT, R68, 0x11, P2 ;  /* 0x000000114400780c */ /* 0x000fe40001764270 */
[----:B------:R-:W-:Y:S02]  /*cd80*/  FSEL R173, R165, -INF , !P4 ;  /* 0xff800000a5ad7808 */ /* 0x000fe40006000000 */
[----:B------:R-:W-:-:S02]  /*cd90*/  FSEL R181, R32, -INF , !P5 ;  /* 0xff80000020b57808 */ /* 0x000fc40006800000 */
[C---:B------:R-:W-:Y:S02]  /*cda0*/  ISETP.GT.AND P4, PT, R68.reuse, 0x18, P2 ;  /* 0x000000184400780c */ /* 0x040fe40001784270 */
[----:B------:R-:W-:Y:S02]  /*cdb0*/  ISETP.GT.AND P5, PT, R68, 0x19, P2 ;  /* 0x000000194400780c */ /* 0x000fe400017a4270 */
[C---:B------:R-:W-:Y:S02]  /*cdc0*/  ISETP.LT.OR P3, PT, R66.reuse, 0x12, P3 ;  /* 0x000000124200780c */ /* 0x040fe40001f61670 */
[C---:B------:R-:W-:Y:S02]  /*cdd0*/  ISETP.LT.OR P4, PT, R66.reuse, 0x19, P4 ;  /* 0x000000194200780c */ /* 0x040fe40002781670 */
[----:B------:R-:W-:Y:S02]  /*cde0*/  ISETP.LT.OR P5, PT, R66, 0x1a, P5 ;  /* 0x0000001a4200780c */ /* 0x000fe40002fa1670 */
[----:B------:R-:W-:-:S02]  /*cdf0*/  FSEL R179, R33, -INF , !P3 ;  /* 0xff80000021b37808 */ /* 0x000fc40005800000 */
        /* <DEDUP_REMOVED lines=11> */
[----:B------:R-:W-:Y:S01]  /*ceb0*/  FSEL R155, R42, -INF , !P5 ;  /* 0xff8000002a9b7808 */ /* 0x000fe20006800000 */
[----:B0-----:R-:W-:Y:S01]  /*cec0*/  IMAD.IADD R42, R152, 0x1, R159 ;  /* 0x00000001982a7824 */ /* 0x001fe200078e029f */
[----:B------:R-:W-:-:S02]  /*ced0*/  ISETP.GT.AND P4, PT, R68, 0x30, P2 ;  /* 0x000000304400780c */ /* 0x000fc40001784270 */
[----:B------:R-:W-:Y:S02]  /*cee0*/  ISETP.GT.AND P5, PT, R68, 0x31, P2 ;  /* 0x000000314400780c */ /* 0x000fe400017a4270 */
[C---:B------:R-:W-:Y:S02]  /*cef0*/  ISETP.LT.OR P3, PT, R66.reuse, 0x2a, P3 ;  /* 0x0000002a4200780c */ /* 0x040fe40001f61670 */
[C---:B------:R-:W-:Y:S02]  /*cf00*/  ISETP.LT.OR P4, PT, R66.reuse, 0x31, P4 ;  /* 0x000000314200780c */ /* 0x040fe40002781670 */
[----:B------:R-:W-:Y:S02]  /*cf10*/  ISETP.LT.OR P5, PT, R66, 0x32, P5 ;  /* 0x000000324200780c */ /* 0x000fe40002fa1670 */
[----:B------:R-:W-:Y:S01]  /*cf20*/  FSEL R153, R44, -INF , !P3 ;  /* 0xff8000002c997808 */ /* 0x000fe20005800000 */
[----:B------:R-:W-:Y:S01]  /*cf30*/  IMAD.IADD R44, R154, 0x1, R159 ;  /* 0x000000019a2c7824 */ /* 0x000fe200078e029f */
[----:B------:R-:W-:-:S02]  /*cf40*/  ISETP.GT.AND P3, PT, R68, 0x38, P2 ;  /* 0x000000384400780c */ /* 0x000fc40001764270 */
[----:B------:R-:W-:Y:S02]  /*cf50*/  FSEL R87, R47, -INF , !P4 ;  /* 0xff8000002f577808 */ /* 0x000fe40006000000 */
[----:B------:R-:W-:Y:S02]  /*cf60*/  FSEL R85, R48, -INF , !P5 ;  /* 0xff80000030557808 */ /* 0x000fe40006800000 */
[C---:B------:R-:W-:Y:S02]  /*cf70*/  ISETP.GT.AND P4, PT, R68.reuse, 0x39, P2 ;  /* 0x000000394400780c */ /* 0x040fe40001784270 */
[----:B------:R-:W-:Y:S02]  /*cf80*/  ISETP.GT.AND P5, PT, R68, 0x40, P2 ;  /* 0x000000404400780c */ /* 0x000fe400017a4270 */
[C---:B------:R-:W-:Y:S02]  /*cf90*/  ISETP.LT.OR P3, PT, R66.reuse, 0x39, P3 ;  /* 0x000000394200780c */ /* 0x040fe40001f61670 */
[----:B------:R-:W-:-:S02]  /*cfa0*/  ISETP.LT.OR P4, PT, R66, 0x3a, P4 ;  /* 0x0000003a4200780c */ /* 0x000fc40002781670 */
[----:B------:R-:W-:Y:S02]  /*cfb0*/  ISETP.LT.OR P5, PT, R66, 0x41, P5 ;  /* 0x000000414200780c */ /* 0x000fe40002fa1670 */
[----:B------:R-:W-:Y:S02]  /*cfc0*/  FSEL R83, R51, -INF , !P3 ;  /* 0xff80000033537808 */ /* 0x000fe40005800000 */
[----:B------:R-:W-:Y:S02]  /*cfd0*/  ISETP.GT.AND P3, PT, R68, 0x41, P2 ;  /* 0x000000414400780c */ /* 0x000fe40001764270 */
[----:B------:R-:W-:Y:S02]  /*cfe0*/  FSEL R81, R52, -INF , !P4 ;  /* 0xff80000034517808 */ /* 0x000fe40006000000 */
[----:B------:R-:W-:Y:S02]  /*cff0*/  FSEL R79, R55, -INF , !P5 ;  /* 0xff800000374f7808 */ /* 0x000fe40006800000 */
[----:B------:R-:W-:-:S02]  /*d000*/  ISETP.GT.AND P4, PT, R68, 0x48, P2 ;  /* 0x000000484400780c */ /* 0x000fc40001784270 */
[----:B------:R-:W-:Y:S02]  /*d010*/  ISETP.GT.AND P5, PT, R68, 0x49, P2 ;  /* 0x000000494400780c */ /* 0x000fe400017a4270 */
[C---:B------:R-:W-:Y:S02]  /*d020*/  ISETP.LT.OR P3, PT, R66.reuse, 0x42, P3 ;  /* 0x000000424200780c */ /* 0x040fe40001f61670 */
[C---:B------:R-:W-:Y:S02]  /*d030*/  ISETP.LT.OR P4, PT, R66.reuse, 0x49, P4 ;  /* 0x000000494200780c */ /* 0x040fe40002781670 */
[----:B------:R-:W-:Y:S02]  /*d040*/  ISETP.LT.OR P5, PT, R66, 0x4a, P5 ;  /* 0x0000004a4200780c */ /* 0x000fe40002fa1670 */
[----:B------:R-:W-:Y:S02]  /*d050*/  FSEL R77, R56, -INF , !P3 ;  /* 0xff800000384d7808 */ /* 0x000fe40005800000 */
        /* <DEDUP_REMOVED lines=23> */
[C---:B------:R-:W-:Y:S02]  /*d1d0*/  ISETP.LT.OR P3, PT, R66.reuse, 0x69, P3 ;  /* 0x000000694200780c */ /* 0x040fe40001f61670 */
[----:B------:R-:W-:-:S02]  /*d1e0*/  ISETP.LT.OR P4, PT, R66, 0x6a, P4 ;  /* 0x0000006a4200780c */ /* 0x000fc40002781670 */
[----:B------:R-:W-:Y:S02]  /*d1f0*/  ISETP.LT.OR P5, PT, R66, 0x71, P5 ;  /* 0x000000714200780c */ /* 0x000fe40002fa1670 */
[----:B------:R-:W-:Y:S02]  /*d200*/  FSEL R59, R76, -INF , !P3 ;  /* 0xff8000004c3b7808 */ /* 0x000fe40005800000 */
[----:B------:R-:W-:Y:S02]  /*d210*/  FSEL R57, R74, -INF , !P4 ;  /* 0xff8000004a397808 */ /* 0x000fe40006000000 */
[----:B------:R-:W-:Y:S02]  /*d220*/  FSEL R51, R80, -INF , !P5 ;  /* 0xff80000050337808 */ /* 0x000fe40006800000 */
[C---:B------:R-:W-:Y:S02]  /*d230*/  ISETP.GT.AND P3, PT, R68.reuse, 0x71, P2 ;  /* 0x000000714400780c */ /* 0x040fe40001764270 */
[----:B------:R-:W-:-:S02]  /*d240*/  ISETP.GT.AND P4, PT, R68, 0x78, P2 ;  /* 0x000000784400780c */ /* 0x000fc40001784270 */
[----:B------:R-:W-:Y:S02]  /*d250*/  ISETP.GT.AND P5, PT, R68, 0x79, P2 ;  /* 0x000000794400780c */ /* 0x000fe400017a4270 */
[C---:B------:R-:W-:Y:S02]  /*d260*/  ISETP.LT.OR P3, PT, R66.reuse, 0x72, P3 ;  /* 0x000000724200780c */ /* 0x040fe40001f61670 */
[C---:B------:R-:W-:Y:S02]  /*d270*/  ISETP.LT.OR P4, PT, R66.reuse, 0x79, P4 ;  /* 0x000000794200780c */ /* 0x040fe40002781670 */
[----:B------:R-:W-:Y:S02]  /*d280*/  ISETP.LT.OR P5, PT, R66, 0x7a, P5 ;  /* 0x0000007a4200780c */ /* 0x000fe40002fa1670 */
[----:B------:R-:W-:Y:S02]  /*d290*/  FSEL R55, R78, -INF , !P3 ;  /* 0xff8000004e377808 */ /* 0x000fe40005800000 */
[----:B------:R-:W-:-:S02]  /*d2a0*/  FSEL R47, R84, -INF , !P4 ;  /* 0xff800000542f7808 */ /* 0x000fc40006000000 */
        /* <DEDUP_REMOVED lines=15> */
.L_x_8122:
[----:B------:R-:W-:-:S05]  /*d3a0*/  IMAD.U32 R4, RZ, RZ, UR53 ;  /* 0x00000035ff047e24 */ /* 0x000fca000f8e00ff */
[----:B------:R-:W-:-:S13]  /*d3b0*/  ISETP.NE.AND P3, PT, R4, 0x1, PT ;  /* 0x000000010400780c */ /* 0x000fda0003f65270 */
[----:B------:R-:W0:Y:S02]  /*d3c0*/  @P3 LDC.64 R32, c[0x0][0x9e8] ;  /* 0x00027a00ff203b82 */ /* 0x000e240000000a00 */
[----:B0-----:R-:W-:-:S05]  /*d3d0*/  @P3 IMAD.HI.U32 R32, R159, R32, RZ ;  /* 0x000000209f203227 */ /* 0x001fca00078e00ff */
[----:B------:R-:W-:-:S07]  /*d3e0*/  @P3 SHF.R.U32.HI R159, RZ, R33, R32 ;  /* 0x00000021ff9f3219 */ /* 0x000fce0000011620 */
.L_x_8123:
[----:B------:R-:W-:Y:S05]  /*d3f0*/  BSYNC B0 ;  /* 0x0000000000007941 */ /* 0x000fea0003800000 */
.L_x_8121:
[----:B------:R-:W-:-:S04]  /*d400*/  IMAD R159, R159, R4, -R86 ;  /* 0x000000049f9f7224 */ /* 0x000fc800078e0a56 */
[----:B------:R-:W-:-:S05]  /*d410*/  IMAD R159, R16, -0x2, R159 ;  /* 0xfffffffe109f7824 */ /* 0x000fca00078e029f */
[----:B------:R-:W-:Y:S02]  /*d420*/  VIADDMNMX R42, R159, R4, R42, PT ;  /* 0x000000049f2a7246 */ /* 0x000fe4000380012a */
[----:B------:R-:W-:-:S07]  /*d430*/  VIMNMX R44, R44, R159, !PT ;  /* 0x0000009f2c2c7248 */ /* 0x000fce0007fe0100 */
.L_x_8120:
[----:B------:R-:W-:Y:S01]  /*d440*/  FMNMX.FTZ R4, R169, R7, !PT ;  /* 0x00000007a9047209 */ /* 0x000fe20007810000 */
[----:B------:R-:W0:Y:S01]  /*d450*/  LDC R6, c[0x0][0x988] ;  /* 0x00026200ff067b82 */ /* 0x000e220000000800 */
        /* <DEDUP_REMOVED lines=9> */
[----:B------:R-:W-:Y:S02]  /*d4f0*/  ISETP.GT.AND P3, PT, R44, 0x9, P2 ;  /* 0x000000092c00780c */ /* 0x000fe40001764270 */
[----:B------:R-:W-:Y:S02]  /*d500*/  FMNMX.FTZ R4, R179, R4, !PT ;  /* 0x00000004b3047209 */ /* 0x000fe40007810000 */
[----:B------:R-:W-:-:S02]  /*d510*/  FSEL R163, R9, -INF , !P5 ;  /* 0xff80000009a37808 */ /* 0x000fc40006800000 */
[----:B------:R-:W-:Y:S02]  /*d520*/  FMNMX.FTZ R4, R177, R4, !PT ;  /* 0x00000004b1047209 */ /* 0x000fe40007810000 */
[----:B------:R-:W-:Y:S02]  /*d530*/  ISETP.GT.AND P5, PT, R44, 0x10, P2 ;  /* 0x000000102c00780c */ /* 0x000fe400017a4270 */
[----:B------:R-:W-:Y:S02]  /*d540*/  FMNMX.FTZ R4, R175, R4, !PT ;  /* 0x00000004af047209 */ /* 0x000fe40007810000 */
[C---:B------:R-:W-:Y:S02]  /*d550*/  ISETP.LT.OR P3, PT, R42.reuse, 0xa, P3 ;  /* 0x0000000a2a00780c */ /* 0x040fe40001f61670 */
[----:B------:R-:W-:Y:S02]  /*d560*/  FMNMX.FTZ R4, R171, R4, !PT ;  /* 0x00000004ab047209 */ /* 0x000fe40007810000 */
[----:B------:R-:W-:-:S02]  /*d570*/  ISETP.LT.OR P5, PT, R42, 0x11, P5 ;  /* 0x000000112a00780c */ /* 0x000fc40002fa1670 */
[----:B------:R-:W-:Y:S02]  /*d580*/  FMNMX.FTZ R4, R157, R4, !PT ;  /* 0x000000049d047209 */ /* 0x000fe40007810000 */
[----:B------:R-:W-:Y:S02]  /*d590*/  FSEL R161, R10, -INF , !P3 ;  /* 0xff8000000aa17808 */ /* 0x000fe40005800000 */
        /* <DEDUP_REMOVED lines=28> */
[----:B------:R-:W2:Y:S02]  /*d760*/  SHFL.BFLY PT, R33, R32, 0x2, 0x1f ;  /* 0x0c401f0020217f89 */ /* 0x000ea400000e0000 */
[----:B--2---:R-:W-:-:S05]  /*d770*/  FMNMX.FTZ R48, R32, R33, !PT ;  /* 0x0000002120307209 */ /* 0x004fca0007810000 */
[----:B------:R-:W2:Y:S02]  /*d780*/  SHFL.BFLY PT, R33, R48, 0x1, 0x1f ;  /* 0x0c201f0030217f89 */ /* 0x000ea400000e0000 */
[----:B--2---:R-:W-:Y:S02]  /*d790*/  FMNMX.FTZ R4, R48, R33, !PT ;  /* 0x0000002130047209 */ /* 0x004fe40007810000 */
[----:B------:R-:W-:Y:S02]  /*d7a0*/  FSEL R33, R11, -INF , !P4 ;  /* 0xff8000000b217808 */ /* 0x000fe40006000000 */
[----:B------:R-:W-:Y:S01]  /*d7b0*/  ISETP.GT.AND P4, PT, R44, 0x11, P2 ;  /* 0x000000112c00780c */ /* 0x000fe20001784270 */
[C---:B0-----:R-:W-:Y:S01]  /*d7c0*/  FMUL.FTZ R10, R4.reuse, R6 ;  /* 0x00000006040a7220 */ /* 0x041fe20000410000 */
[----:B------:R-:W-:Y:S02]  /*d7d0*/  FSETP.NEU.FTZ.AND P5, PT, R4, -INF , PT ;  /* 0xff8000000400780b */ /* 0x000fe40003fbd000 */
[----:B------:R-:W-:-:S02]  /*d7e0*/  ISETP.LT.OR P4, PT, R42, 0x12, P4 ;  /* 0x000000122a00780c */ /* 0x000fc40002781670 */
[----:B------:R-:W-:Y:S02]  /*d7f0*/  FSEL R10, R10, RZ, P5 ;  /* 0x000000ff0a0a7208 */ /* 0x000fe40002800000 */
[----:B------:R-:W-:Y:S02]  /*d800*/  FSEL R159, R12, -INF , !P4 ;  /* 0xff8000000c9f7808 */ /* 0x000fe40006000000 */
[----:B------:R-:W-:Y:S01]  /*d810*/  ISETP.GT.AND P4, PT, R44, 0x19, P2 ;  /* 0x000000192c00780c */ /* 0x000fe20001784270 */
[-CC-:B------:R-:W-:Y:S01]  /*d820*/  FFMA.FTZ R9, R169, R6.reuse, -R10.reuse ;  /* 0x00000006a9097223 */ /* 0x180fe2000001080a */
[-CC-:B------:R-:W-:Y:S01]  /*d830*/  FFMA.FTZ R182, R183, R6.reuse, -R10.reuse ;  /* 0x00000006b7b67223 */ /* 0x180fe2000001080a */
[-CC-:B------:R-:W-:Y:S01]  /*d840*/  FFMA.FTZ R180, R167, R6.reuse, -R10.reuse ;  /* 0x00000006a7b47223 */ /* 0x180fe2000001080a */
[----:B------:R-:W-:Y:S01]  /*d850*/  ISETP.LT.OR P4, PT, R42, 0x1a, P4 ;  /* 0x0000001a2a00780c */ /* 0x000fe20002781670 */
[-CC-:B------:R-:W-:Y:S01]  /*d860*/  FFMA.FTZ R11, R173, R6.reuse, -R10.reuse ;  /* 0x00000006ad0b7223 */ /* 0x180fe2000001080a */
[----:B------:R-:W-:Y:S01]  /*d870*/  FSEL R167, R26, -INF , !P3 ;  /* 0xff8000001aa77808 */ /* 0x000fe20005800000 */
[-CC-:B------:R-:W-:Y:S01]  /*d880*/  FFMA.FTZ R176, R181, R6.reuse, -R10.reuse ;  /* 0x00000006b5b07223 */ /* 0x180fe2000001080a */
[----:B------:R-:W-:Y:S01]  /*d890*/  FSEL R165, R24, -INF , !P4 ;  /* 0xff80000018a57808 */ /* 0x000fe20006000000 */
[-CC-:B------:R-:W-:Y:S01]  /*d8a0*/  FFMA.FTZ R178, R177, R6.reuse, -R10.reuse ;  /* 0x00000006b1b27223 */ /* 0x180fe2000001080a */
[C---:B------:R-:W-:Y:S01]  /*d8b0*/  ISETP.GT.AND P4, PT, R44.reuse, 0x21, P2 ;  /* 0x000000212c00780c */ /* 0x040fe20001784270 */
[-CC-:B------:R-:W-:Y:S01]  /*d8c0*/  FFMA.FTZ R172, R171, R6.reuse, -R10.reuse ;  /* 0x00000006abac7223 */ /* 0x180fe2000001080a */
[----:B------:R-:W-:Y:S01]  /*d8d0*/  ISETP.GT.AND P3, PT, R44, 0x28, P2 ;  /* 0x000000282c00780c */ /* 0x000fe20001764270 */
[-CC-:B------:R-:W-:Y:S01]  /*d8e0*/  FFMA.FTZ R174, R155, R6.reuse, -R10.reuse ;  /* 0x000000069bae7223 */ /* 0x180fe2000001080a */
[C---:B------:R-:W-:Y:S01]  /*d8f0*/  ISETP.LT.OR P4, PT, R42.reuse, 0x22, P4 ;  /* 0x000000222a00780c */ /* 0x040fe20002781670 */
[-CC-:B------:R-:W-:Y:S01]  /*d900*/  FFMA.FTZ R168, R87, R6.reuse, -R10.reuse ;  /* 0x0000000657a87223 */ /* 0x180fe2000001080a */
[----:B------:R-:W-:Y:S01]  /*d910*/  ISETP.LT.OR P3, PT, R42, 0x29, P3 ;  /* 0x000000292a00780c */ /* 0x000fe20001f61670 */
        /* <DEDUP_REMOVED lines=13> */
[----:B------:R-:W-:Y:S01]  /*d9f0*/  ISETP.GT.AND P4, PT, R44, 0x30, P2 ;  /* 0x000000302c00780c */ /* 0x000fe20001784270 */
[--C-:B------:R-:W-:Y:S01]  /*da00*/  FFMA.FTZ R152, R51, R6, -R10.reuse ;  /* 0x0000000633987223 */ /* 0x100fe2000001080a */
[----:B------:R-:W-:Y:S01]  /*da10*/  FMNMX.FTZ R12, R183, R8, !PT ;  /* 0x00000008b70c7209 */ /* 0x000fe20007810000 */
[-CC-:B------:R-:W-:Y:S01]  /*da20*/  FFMA.FTZ R153, R153, R6.reuse, -R10.reuse ;  /* 0x0000000699997223 */ /* 0x180fe2000001080a */
[C---:B------:R-:W-:Y:S01]  /*da30*/  ISETP.LT.OR P3, PT, R42.reuse, 0x2a, P3 ;  /* 0x0000002a2a00780c */ /* 0x040fe20001f61670 */
        /* <DEDUP_REMOVED lines=20> */
[C---:B------:R-:W-:Y:S02]  /*db80*/  ISETP.LT.OR P3, PT, R42.reuse, 0x32, P3 ;  /* 0x000000322a00780c */ /* 0x040fe40001f61670 */
[----:B------:R-:W-:Y:S02]  /*db90*/  FMNMX.FTZ R12, R165, R12, !PT ;  /* 0x0000000ca50c7209 */ /* 0x000fe40007810000 */
[----:B------:R-:W-:-:S02]  /*dba0*/  ISETP.LT.OR P4, PT, R42, 0x39, P4 ;  /* 0x000000392a00780c */ /* 0x000fc40002781670 */
[----:B------:R-:W-:Y:S01]  /*dbb0*/  FMNMX.FTZ R12, R167, R12, !PT ;  /* 0x0000000ca70c7209 */ /* 0x000fe20007810000 */
[----:B------:R-:W-:Y:S01]  /*dbc0*/  MUFU.EX2 R182, R182 ;  /* 0x000000b600b67308 */ /* 0x000fe20000000800 */
[----:B------:R-:W-:Y:S02]  /*dbd0*/  FSEL R179, R20, -INF , !P3 ;  /* 0xff80000014b37808 */ /* 0x000fe40005800000 */
[----:B------:R-:W-:Y:S02]  /*dbe0*/  FMNMX.FTZ R12, R169, R12, !PT ;  /* 0x0000000ca90c7209 */ /* 0x000fe40007810000 */
[----:B------:R-:W-:Y:S02]  /*dbf0*/  ISETP.GT.AND P3, PT, R44, 0x39, P2 ;  /* 0x000000392c00780c */ /* 0x000fe40001764270 */
[----:B------:R-:W-:Y:S01]  /*dc00*/  FMNMX.FTZ R12, R29, R12, !PT ;  /* 0x0000000c1d0c7209 */ /* 0x000fe20007810000 */
[----:B------:R-:W-:Y:S01]  /*dc10*/  MUFU.EX2 R11, R11 ;  /* 0x0000000b000b7308 */ /* 0x000fe20000000800 */
[----:B------:R-:W-:-:S02]  /*dc20*/  FSEL R181, R28, -INF , !P4 ;  /* 0xff8000001cb57808 */ /* 0x000fc40006000000 */
[----:B------:R-:W-:Y:S02]  /*dc30*/  FMNMX.FTZ R12, R173, R12, !PT ;  /* 0x0000000cad0c7209 */ /* 0x000fe40007810000 */
[----:B------:R-:W-:Y:S02]  /*dc40*/  ISETP.GT.AND P4, PT, R44, 0x40, P2 ;  /* 0x000000402c00780c */ /* 0x000fe40001784270 */
[C---:B------:R-:W-:Y:S01]  /*dc50*/  ISETP.LT.OR P3, PT, R42.reuse, 0x3a, P3 ;  /* 0x0000003a2a00780c */ /* 0x040fe20001f61670 */
[----:B------:R-:W-:Y:S01]  /*dc60*/  MUFU.EX2 R176, R176 ;  /* 0x000000b000b07308 */ /* 0x000fe20000000800 */
[----:B------:R-:W-:Y:S02]  /*dc70*/  FMNMX.FTZ R12, R27, R12, !PT ;  /* 0x0000000c1b0c7209 */ /* 0x000fe40007810000 */
[----:B------:R-:W-:Y:S02]  /*dc80*/  ISETP.LT.OR P4, PT, R42, 0x41, P4 ;  /* 0x000000412a00780c */ /* 0x000fe40002781670 */
[----:B------:R-:W-:Y:S01]  /*dc90*/  FSEL R177, R15, -INF , !P3 ;  /* 0xff8000000fb17808 */ /* 0x000fe20005800000 */
[----:B------:R-:W-:Y:S01]  /*dca0*/  FFMA.FTZ R15, R175, R6, -R10 ;  /* 0x00000006af0f7223 */ /* 0x000fe2000001080a */
[----:B------:R-:W-:Y:S01]  /*dcb0*/  ISETP.GT.AND P3, PT, R44, 0x41, P2 ;  /* 0x000000412c00780c */ /* 0x000fe20001764270 */
[----:B------:R-:W-:Y:S01]  /*dcc0*/  MUFU.EX2 R21, R21 ;  /* 0x0000001500157308 */ /* 0x000fe20000000800 */
[----:B------:R-:W-:-:S02]  /*dcd0*/  FMNMX.FTZ R12, R179, R12, !PT ;  /* 0x0000000cb30c7209 */ /* 0x000fc40007810000 */
[----:B------:R-:W-:Y:S02]  /*dce0*/  FSEL R35, R35, -INF , !P4 ;  /* 0xff80000023237808 */ /* 0x000fe40006000000 */
        /* <DEDUP_REMOVED lines=10> */
[----:B------:R-:W-:Y:S01]  /*dd90*/  FSEL R175, R34, -INF , !P4 ;  /* 0xff80000022af7808 */ /* 0x000fe20006000000 */
[----:B------:R-:W-:Y:S01]  /*dda0*/  IMAD.U32 R34, RZ, RZ, UR56 ;  /* 0x00000038ff227e24 */ /* 0x000fe2000f8e00ff */
[----:B------:R-:W-:Y:S01]  /*ddb0*/  ISETP.GT.AND P4, PT, R44, 0x50, P2 ;  /* 0x000000502c00780c */ /* 0x000fe20001784270 */
[----:B------:R-:W-:Y:S01]  /*ddc0*/  UMOV UR56, UR45 ;  /* 0x0000002d00387c82 */ /* 0x000fe20008000000 */
[C---:B------:R-:W-:Y:S01]  /*ddd0*/  ISETP.LT.OR P3, PT, R42.reuse, 0x4a, P3 ;  /* 0x0000004a2a00780c */ /* 0x040fe20001f61670 */
[----:B------:R-:W-:Y:S01]  /*dde0*/  MUFU.EX2 R172, R172 ;  /* 0x000000ac00ac7308 */ /* 0x000fe20000000800 */
[----:B------:R-:W-:Y:S02]  /*ddf0*/  FMNMX.FTZ R12, R35, R12, !PT ;  /* 0x0000000c230c7209 */ /* 0x000fe40007810000 */
[----:B------:R-:W-:Y:S02]  /*de00*/  ISETP.LT.OR P4, PT, R42, 0x51, P4 ;  /* 0x000000512a00780c */ /* 0x000fe40002781670 */
[----:B------:R-:W-:-:S02]  /*de10*/  FSEL R157, R30, -INF , !P3 ;  /* 0xff8000001e9d7808 */ /* 0x000fc40005800000 */
[----:B------:R-:W-:Y:S01]  /*de20*/  ISETP.GT.AND P3, PT, R44, 0x51, P2 ;  /* 0x000000512c00780c */ /* 0x000fe20001764270 */
[----:B------:R-:W-:Y:S01]  /*de30*/  MUFU.EX2 R31, R31 ;  /* 0x0000001f001f7308 */ /* 0x000fe20000000800 */
[----:B------:R-:W-:Y:S02]  /*de40*/  FMNMX.FTZ R12, R171, R12, !PT ;  /* 0x0000000cab0c7209 */ /* 0x000fe40007810000 */
[----:B------:R-:W-:Y:S02]  /*de50*/  FSEL R155, R38, -INF , !P4 ;  /* 0xff800000269b7808 */ /* 0x000fe40006000000 */
[----:B------:R-:W-:Y:S02]  /*de60*/  ISETP.GT.AND P4, PT, R44, 0x58, P2 ;  /* 0x000000582c00780c */ /* 0x000fe40001784270 */
[----:B------:R-:W-:Y:S01]  /*de70*/  ISETP.LT.OR P3, PT, R42, 0x52, P3 ;  /* 0x000000522a00780c */ /* 0x000fe20001f61670 */
[----:B------:R-:W-:Y:S01]  /*de80*/  MUFU.EX2 R174, R174 ;  /* 0x000000ae00ae7308 */ /* 0x000fe20000000800 */
[----:B------:R-:W-:-:S02]  /*de90*/  FMNMX.FTZ R12, R175, R12, !PT ;  /* 0x0000000caf0c7209 */ /* 0x000fc40007810000 */
[----:B------:R-:W-:Y:S02]  /*dea0*/  ISETP.LT.OR P4, PT, R42, 0x59, P4 ;  /* 0x000000592a00780c */ /* 0x000fe40002781670 */
[----:B------:R-:W-:Y:S02]  /*deb0*/  FSEL R193, R36, -INF , !P3 ;  /* 0xff80000024c17808 */ /* 0x000fe40005800000 */
[----:B------:R-:W-:Y:S01]  /*dec0*/  FMNMX.FTZ R12, R157, R12, !PT ;  /* 0x0000000c9d0c7209 */ /* 0x000fe20007810000 */
[----:B------:R-:W-:Y:S01]  /*ded0*/  MUFU.EX2 R153, R153 ;  /* 0x0000009900997308 */ /* 0x000fe20000000800 */
[----:B------:R-:W-:Y:S02]  /*dee0*/  ISETP.GT.AND P3, PT, R44, 0x59, P2 ;  /* 0x000000592c00780c */ /* 0x000fe40001764270 */
[----:B------:R-:W-:Y:S02]  /*def0*/  FSEL R39, R39, -INF , !P4 ;  /* 0xff80000027277808 */ /* 0x000fe40006000000 */
[----:B------:R-:W-:-:S02]  /*df00*/  FMNMX.FTZ R12, R155, R12, !PT ;  /* 0x0000000c9b0c7209 */ /* 0x000fc40007810000 */
[----:B------:R-:W-:Y:S01]  /*df10*/  ISETP.GT.AND P4, PT, R44, 0x60, P2 ;  /* 0x000000602c00780c */ /* 0x000fe20001784270 */
[----:B------:R-:W-:Y:S01]  /*df20*/  MUFU.EX2 R168, R168 ;  /* 0x000000a800a87308 */ /* 0x000fe20000000800 */
[C---:B------:R-:W-:Y:S02]  /*df30*/  ISETP.LT.OR P3, PT, R42.reuse, 0x5a, P3 ;  /* 0x0000005a2a00780c */ /* 0x040fe40001f61670 */
        /* <DEDUP_REMOVED lines=24> */
[----:B------:R-:W-:-:S02]  /*e0c0*/  FSEL R81, R46, -INF , !P3 ;  /* 0xff8000002e517808 */ /* 0x000fc40005800000 */
[C---:B------:R-:W-:Y:S01]  /*e0d0*/  ISETP.GT.AND P3, PT, R44.reuse, 0x71, P2 ;  /* 0x000000712c00780c */ /* 0x040fe20001764270 */
[----:B------:R-:W-:Y:S01]  /*e0e0*/  MUFU.EX2 R166, R166 ;  /* 0x000000a600a67308 */ /* 0x000fe20000000800 */
[----:B------:R-:W-:Y:S02]  /*e0f0*/  FMNMX.FTZ R12, R45, R12, !PT ;  /* 0x0000000c2d0c7209 */ /* 0x000fe40007810000 */
[----:B------:R-:W-:Y:S01]  /*e100*/  FSEL R79, R49, -INF , !P4 ;  /* 0xff800000314f7808 */ /* 0x000fe20006000000 */
[----:B------:R-:W-:Y:S01]  /*e110*/  FFMA.FTZ R49, R77, R6, -R10 ;  /* 0x000000064d317223 */ /* 0x000fe2000001080a */
[----:B------:R-:W-:Y:S02]  /*e120*/  ISETP.GT.AND P4, PT, R44, 0x78, P2 ;  /* 0x000000782c00780c */ /* 0x000fe40001784270 */
[----:B------:R-:W-:Y:S01]  /*e130*/  ISETP.LT.OR P3, PT, R42, 0x72, P3 ;  /* 0x000000722a00780c */ /* 0x000fe20001f61670 */
[----:B------:R-:W-:Y:S01]  /*e140*/  MUFU.EX2 R160, R160 ;  /* 0x000000a000a07308 */ /* 0x000fe20000000800 */
[----:B------:R-:W-:-:S02]  /*e150*/  FMNMX.FTZ R12, R81, R12, !PT ;  /* 0x0000000c510c7209 */ /* 0x000fc40007810000 */
[----:B------:R-:W-:Y:S02]  /*e160*/  ISETP.GT.AND P2, PT, R44, 0x79, P2 ;  /* 0x000000792c00780c */ /* 0x000fe40001744270 */
[----:B------:R-:W-:Y:S02]  /*e170*/  ISETP.LT.OR P4, PT, R42, 0x79, P4 ;  /* 0x000000792a00780c */ /* 0x000fe40002781670 */
[----:B------:R-:W-:Y:S01]  /*e180*/  FSEL R77, R50, -INF , !P3 ;  /* 0xff800000324d7808 */ /* 0x000fe20005800000 */
[----:B------:R-:W-:Y:S01]  /*e190*/  MUFU.EX2 R49, R49 ;  /* 0x0000003100317308 */ /* 0x000fe20000000800 */
[----:B------:R-:W-:Y:S02]  /*e1a0*/  FMNMX.FTZ R12, R79, R12, !PT ;  /* 0x0000000c4f0c7209 */ /* 0x000fe40007810000 */
[----:B------:R-:W-:Y:S02]  /*e1b0*/  ISETP.LT.OR P2, PT, R42, 0x7a, P2 ;  /* 0x0000007a2a00780c */ /* 0x000fe40001741670 */
[----:B------:R-:W-:Y:S01]  /*e1c0*/  FSEL R195, R53, -INF , !P4 ;  /* 0xff80000035c37808 */ /* 0x000fe20006000000 */
[----:B------:R-:W-:Y:S01]  /*e1d0*/  FFMA.FTZ R53, R69, R6, -R10 ;  /* 0x0000000645357223 */ /* 0x000fe2000001080a */
[----:B------:R-:W-:Y:S01]  /*e1e0*/  FMNMX.FTZ R12, R77, R12, !PT ;  /* 0x0000000c4d0c7209 */ /* 0x000fe20007810000 */
[----:B------:R-:W-:Y:S01]  /*e1f0*/  MUFU.EX2 R65, R65 ;  /* 0x0000004100417308 */ /* 0x000fe20000000800 */
[----:B-1----:R-:W-:-:S02]  /*e200*/  FSEL R73, R54, -INF , !P2 ;  /* 0xff80000036497808 */ /* 0x002fc40005000000 */
[----:B------:R-:W-:Y:S02]  /*e210*/  FMNMX.FTZ R12, R195, R12, !PT ;  /* 0x0000000cc30c7209 */ /* 0x000fe40007810000 */
[----:B------:R-:W-:Y:S02]  /*e220*/  FSEL R14, R4, RZ, P5 ;  /* 0x000000ff040e7208 */ /* 0x000fe40002800000 */
[----:B------:R-:W-:Y:S01]  /*e230*/  FMNMX.FTZ R12, R73, R12, !PT ;  /* 0x0000000c490c7209 */ /* 0x000fe20007810000 */
[----:B------:R-:W-:Y:S01]  /*e240*/  MUFU.EX2 R53, R53 ;  /* 0x0000003500357308 */ /* 0x000fe20000000800 */
[----:B------:R-:W-:Y:S01]  /*e250*/  @!P1 LEA R34, R34, UR41, 0x3 ;  /* 0x0000002922229c11 */ /* 0x000fe2000f8e18ff */
[----:B------:R-:W-:Y:S01]  /*e260*/  FADD.FTZ R47, -R14, R7 ;  /* 0x000000070e2f7221 */ /* 0x000fe20000010100 */
[-C--:B------:R-:W-:Y:S01]  /*e270*/  FFMA.FTZ R7, R41, R6.reuse, -R10 ;  /* 0x0000000629077223 */ /* 0x080fe2000001080a */
[----:B------:R-:W0:Y:S02]  /*e280*/  SHFL.BFLY PT, R5, R12, 0x2, 0x1f ;  /* 0x0c401f000c057f89 */ /* 0x000e2400000e0000 */
[----:B------:R-:W-:Y:S01]  /*e290*/  FMUL.FTZ R10, R47, R6 ;  /* 0x000000062f0a7220 */ /* 0x000fe20000410000 */
[----:B------:R-:W-:Y:S01]  /*e2a0*/  @!P1 VIADD R34, R34, 0x28860 ;  /* 0x0002886022229836 */ /* 0x000fe20000000000 */
[----:B------:R-:W-:Y:S04]  /*e2b0*/  MUFU.EX2 R162, R162 ;  /* 0x000000a200a27308 */ /* 0x000fe80000000800 */
[----:B------:R-:W-:-:S04]  /*e2c0*/  @!P1 PRMT R34, RZ, 0x654, R34 ;  /* 0x00000654ff229816 */ /* 0x000fc80000000022 */
[----:B------:R-:W1:Y:S01]  /*e2d0*/  MUFU.EX2 R10, R10 ;  /* 0x0000000a000a7308 */ /* 0x000e620000000800 */
[----:B------:R2:W-:Y:S07]  /*e2e0*/  @!P1 SYNCS.ARRIVE.TRANS64.RED.A1T0 RZ, [R34+URZ], RZ ;  /* 0x000000ff22ff99a7 */ /* 0x0005ee000810043f */
[----:B------:R-:W-:Y:S01]  /*e2f0*/  MUFU.EX2 R67, R67 ;  /* 0x0000004300437308 */ /* 0x000fe20000000800 */
[----:B0-----:R-:W-:-:S07]  /*e300*/  FMNMX.FTZ R5, R12, R5, !PT ;  /* 0x000000050c057209 */ /* 0x001fce0007810000 */
[----:B------:R-:W-:Y:S01]  /*e310*/  MUFU.EX2 R156, R156 ;  /* 0x0000009c009c7308 */ /* 0x000fe20000000800 */
[----:B------:R-:W0:Y:S01]  /*e320*/  SHFL.BFLY PT, R12, R5, 0x1, 0x1f ;  /* 0x0c201f00050c7f89 */ /* 0x000e2200000e0000 */
[----:B-1----:R-:W-:Y:S01]  /*e330*/  FFMA.FTZ R47, R10, R2, R9 ;  /* 0x000000020a2f7223 */ /* 0x002fe20000010009 */
[-C--:B------:R-:W-:Y:S01]  /*e340*/  FMUL.FTZ R88, R88, R10.reuse ;  /* 0x0000000a58587220 */ /* 0x080fe20000410000 */
[-C--:B------:R-:W-:Y:S01]  /*e350*/  FMUL.FTZ R89, R89, R10.reuse ;  /* 0x0000000a59597220 */ /* 0x080fe20000410000 */
[-C--:B------:R-:W-:Y:S01]  /*e360*/  FMUL.FTZ R92, R92, R10.reuse ;  /* 0x0000000a5c5c7220 */ /* 0x080fe20000410000 */
[C---:B------:R-:W-:Y:S01]  /*e370*/  FADD.FTZ R47, R180.reuse, R47 ;  /* 0x0000002fb42f7221 */ /* 0x040fe20000010000 */
[----:B------:R-:W-:Y:S01]  /*e380*/  F2FP.F16.F32.PACK_AB R180, R180, R9 ;  /* 0x00000009b4b4723e */ /* 0x000fe200000000ff */
[----:B------:R-:W-:Y:S01]  /*e390*/  MUFU.EX2 R61, R61 ;  /* 0x0000003d003d7308 */ /* 0x000fe20000000800 */
[----:B------:R-:W-:Y:S01]  /*e3a0*/  FMUL.FTZ R93, R93, R10 ;  /* 0x0000000a5d5d7220 */ /* 0x000fe20000410000 */
[----:B------:R-:W-:Y:S01]  /*e3b0*/  FADD.FTZ R2, R182, R47 ;  /* 0x0000002fb6027221 */ /* 0x000fe20000010000 */
[----:B------:R-:W-:Y:S01]  /*e3c0*/  F2FP.F16.F32.PACK_AB R182, R11, R182 ;  /* 0x000000b60bb6723e */ /* 0x000fe200000000ff */
[-C--:B------:R-:W-:Y:S01]  /*e3d0*/  FMUL.FTZ R96, R96, R10.reuse ;  /* 0x0000000a60607220 */ /* 0x080fe20000410000 */
[-C--:B------:R-:W-:Y:S01]  /*e3e0*/  FMUL.FTZ R97, R97, R10.reuse ;  /* 0x0000000a61617220 */ /* 0x080fe20000410000 */
[----:B------:R-:W-:Y:S01]  /*e3f0*/  FADD.FTZ R47, R11, R2 ;  /* 0x000000020b2f7221 */ /* 0x000fe20000010000 */
[-C--:B------:R-:W-:Y:S01]  /*e400*/  FMUL.FTZ R100, R100, R10.reuse ;  /* 0x0000000a64647220 */ /* 0x080fe20000410000 */
[----:B------:R-:W-:Y:S01]  /*e410*/  MUFU.EX2 R158, R158 ;  /* 0x0000009e009e7308 */ /* 0x000fe20000000800 */
[----:B------:R-:W-:Y:S01]  /*e420*/  FMUL.FTZ R101, R101, R10 ;  /* 0x0000000a65657220 */ /* 0x000fe20000410000 */
[----:B------:R-:W-:Y:S01]  /*e430*/  FADD.FTZ R2, R176, R47 ;  /* 0x0000002fb0027221 */ /* 0x000fe20000010000 */
[----:B------:R-:W-:Y:S01]  /*e440*/  F2FP.F16.F32.PACK_AB R176, R21, R176 ;  /* 0x000000b015b0723e */ /* 0x000fe200000000ff */
[-C--:B------:R-:W-:Y:S01]  /*e450*/  FMUL.FTZ R104, R104, R10.reuse ;  /* 0x0000000a68687220 */ /* 0x080fe20000410000 */
[-C--:B------:R-:W-:Y:S01]  /*e460*/  FMUL.FTZ R105, R105, R10.reuse ;  /* 0x0000000a69697220 */ /* 0x080fe20000410000 */
[-C--:B------:R-:W-:Y:S01]  /*e470*/  FMUL.FTZ R108, R108, R10.reuse ;  /* 0x0000000a6c6c7220 */ /* 0x080fe20000410000 */
[----:B------:R-:W-:Y:S01]  /*e480*/  FMUL.FTZ R109, R109, R10 ;  /* 0x0000000a6d6d7220 */ /* 0x000fe20000410000 */
[----:B------:R-:W-:Y:S01]  /*e490*/  MUFU.EX2 R57, R57 ;  /* 0x0000003900397308 */ /* 0x000fe20000000800 */
[----:B0-----:R-:W-:Y:S01]  /*e4a0*/  FMNMX.FTZ R5, R5, R12, !PT ;  /* 0x0000000c05057209 */ /* 0x001fe20007810000 */
[-C--:B------:R-:W-:Y:S01]  /*e4b0*/  FMUL.FTZ R112, R112, R10.reuse ;  /* 0x0000000a70707220 */ /* 0x080fe20000410000 */
[-C--:B------:R-:W-:Y:S01]  /*e4c0*/  FMUL.FTZ R113, R113, R10.reuse ;  /* 0x0000000a71717220 */ /* 0x080fe20000410000 */
[----:B------:R-:W-:Y:S01]  /*e4d0*/  FMUL.FTZ R116, R116, R10 ;  /* 0x0000000a74747220 */ /* 0x000fe20000410000 */
[C---:B------:R-:W-:Y:S01]  /*e4e0*/  FSETP.NEU.FTZ.AND P2, PT, R5.reuse, -INF , PT ;  /* 0xff8000000500780b */ /* 0x040fe20003f5d000 */
[----:B------:R-:W-:Y:S01]  /*e4f0*/  FMUL.FTZ R12, R5, R6 ;  /* 0x00000006050c7220 */ /* 0x000fe20000410000 */
[-C--:B------:R-:W-:Y:S01]  /*e500*/  FMUL.FTZ R117, R117, R10.reuse ;  /* 0x0000000a75757220 */ /* 0x080fe20000410000 */
[----:B------:R-:W-:Y:S01]  /*e510*/  MUFU.EX2 R152, R152 ;  /* 0x0000009800987308 */ /* 0x000fe20000000800 */
        /* <DEDUP_REMOVED lines=8> */
[-CC-:B------:R-:W-:Y:S01]  /*e5a0*/  FFMA.FTZ R183, R33, R6.reuse, -R36.reuse ;  /* 0x0000000621b77223 */ /* 0x180fe20000010824 */
[-CC-:B------:R-:W-:Y:S01]  /*e5b0*/  FFMA.FTZ R33, R169, R6.reuse, -R36.reuse ;  /* 0x00000006a9217223 */ /* 0x180fe20000010824 */
[-C--:B------:R-:W-:Y:S01]  /*e5c0*/  FFMA.FTZ R169, R27, R6.reuse, -R36 ;  /* 0x000000061ba97223 */ /* 0x080fe20000010824 */
        /* <DEDUP_REMOVED lines=21> */
[----:B------:R-:W-:Y:S01]  /*e720*/  FSEL R47, R5, RZ, P2 ;  /* 0x000000ff052f7208 */ /* 0x000fe20001000000 */
[-CC-:B------:R-:W-:Y:S01]  /*e730*/  FFMA.FTZ R32, R177, R6.reuse, -R36.reuse ;  /* 0x00000006b1207223 */ /* 0x180fe20000010824 */
[-C--:B--2---:R-:W-:Y:S01]  /*e740*/  FFMA.FTZ R34, R171, R6.reuse, -R36 ;  /* 0x00000006ab227223 */ /* 0x084fe20000010824 */
[----:B------:R-:W-:Y:S01]  /*e750*/  FADD.FTZ R55, R153, R2 ;  /* 0x0000000299377221 */ /* 0x000fe20000010000 */
[-C--:B------:R-:W-:Y:S01]  /*e760*/  FFMA.FTZ R175, R175, R6.reuse, -R36 ;  /* 0x00000006afaf7223 */ /* 0x080fe20000010824 */
[----:B------:R-:W-:Y:S01]  /*e770*/  FADD.FTZ R47, -R47, R8 ;  /* 0x000000082f2f7221 */ /* 0x000fe20000010100 */
[----:B------:R-:W-:Y:S01]  /*e780*/  MUFU.EX2 R14, R14 ;  /* 0x0000000e000e7308 */ /* 0x000fe20000000800 */
[----:B------:R-:W-:Y:S01]  /*e790*/  FADD.FTZ R2, R168, R55 ;  /* 0x00000037a8027221 */ /* 0x000fe20000010000 */
[-CC-:B------:R-:W-:Y:S01]  /*e7a0*/  FFMA.FTZ R157, R157, R6.reuse, -R36.reuse ;  /* 0x000000069d9d7223 */ /* 0x180fe20000010824 */
[-C--:B------:R-:W-:Y:S01]  /*e7b0*/  FMUL.FTZ R8, R47, R6.reuse ;  /* 0x000000062f087220 */ /* 0x080fe20000410000 */
[-C--:B------:R-:W-:Y:S01]  /*e7c0*/  FFMA.FTZ R155, R155, R6.reuse, -R36 ;  /* 0x000000069b9b7223 */ /* 0x080fe20000010824 */
[----:B------:R-:W-:Y:S01]  /*e7d0*/  FADD.FTZ R47, R37, R2 ;  /* 0x00000002252f7221 */ /* 0x000fe20000010000 */
[-CC-:B------:R-:W-:Y:S01]  /*e7e0*/  FFMA.FTZ R193, R193, R6.reuse, -R36.reuse ;  /* 0x00000006c1c17223 */ /* 0x180fe20000010824 */
[-CC-:B------:R-:W-:Y:S01]  /*e7f0*/  FFMA.FTZ R39, R39, R6.reuse, -R36.reuse ;  /* 0x0000000627277223 */ /* 0x180fe20000010824 */
        /* <DEDUP_REMOVED lines=14> */
[----:B------:R-:W-:Y:S01]  /*e8e0*/  FFMA.FTZ R36, R73, R6, -R36 ;  /* 0x0000000649247223 */ /* 0x000fe20000010824 */
[----:B------:R-:W-:Y:S01]  /*e8f0*/  ISETP.GT.AND P2, PT, R3, UR40, PT ;  /* 0x0000002803007c0c */ /* 0x000fe2000bf44270 */
[----:B------:R-:W1:Y:S01]  /*e900*/  MUFU.EX2 R20, R20 ;  /* 0x0000001400147308 */ /* 0x000e620000000800 */
[----:B------:R-:W-:Y:S01]  /*e910*/  FADD.FTZ R2, R166, R35 ;  /* 0x00000023a6027221 */ /* 0x000fe20000010000 */
[----:B------:R-:W-:Y:S01]  /*e920*/  F2FP.F16.F32.PACK_AB R174, R153, R174 ;  /* 0x000000ae99ae723e */ /* 0x000fe200000000ff */
[----:B------:R-:W-:Y:S01]  /*e930*/  FMUL.FTZ R132, R132, R10 ;  /* 0x0000000a84847220 */ /* 0x000fe20000410000 */
[----:B------:R-:W-:Y:S01]  /*e940*/  F2FP.F16.F32.PACK_AB R178, R15, R178 ;  /* 0x000000b20fb2723e */ /* 0x000fe200000000ff */
[----:B------:R-:W-:Y:S01]  /*e950*/  FADD.FTZ R47, R53, R2 ;  /* 0x00000002352f7221 */ /* 0x000fe20000010000 */
[----:B------:R-:W-:Y:S01]  /*e960*/  F2FP.F16.F32.PACK_AB R172, R31, R172 ;  /* 0x000000ac1fac723e */ /* 0x000fe200000000ff */
[----:B------:R-:W-:Y:S01]  /*e970*/  FMUL.FTZ R133, R133, R10 ;  /* 0x0000000a85857220 */ /* 0x000fe20000410000 */
[----:B------:R-:W2:Y:S01]  /*e980*/  MUFU.EX2 R24, R24 ;  /* 0x0000001800187308 */ /* 0x000ea20000000800 */
[----:B0-----:R-:W-:Y:S01]  /*e990*/  FFMA.FTZ R35, R8, R0, R41 ;  /* 0x0000000008237223 */ /* 0x001fe20000010029 */
[----:B------:R-:W-:Y:S01]  /*e9a0*/  FADD.FTZ R2, R160, R47 ;  /* 0x0000002fa0027221 */ /* 0x000fe20000010000 */
[-C--:B------:R-:W-:Y:S01]  /*e9b0*/  FMUL.FTZ R90, R90, R8.reuse ;  /* 0x000000085a5a7220 */ /* 0x080fe20000410000 */
[-C--:B------:R-:W-:Y:S01]  /*e9c0*/  FMUL.FTZ R91, R91, R8.reuse ;  /* 0x000000085b5b7220 */ /* 0x080fe20000410000 */
[----:B------:R-:W-:Y:S01]  /*e9d0*/  FADD.FTZ R0, R12, R35 ;  /* 0x000000230c007221 */ /* 0x000fe20000010000 */
[----:B------:R-:W-:Y:S01]  /*e9e0*/  FADD.FTZ R47, R65, R2 ;  /* 0x00000002412f7221 */ /* 0x000fe20000010000 */
[-C--:B------:R-:W-:Y:S01]  /*e9f0*/  FMUL.FTZ R94, R94, R8.reuse ;  /* 0x000000085e5e7220 */ /* 0x080fe20000410000 */
[----:B------:R-:W0:Y:S01]  /*ea00*/  MUFU.EX2 R25, R25 ;  /* 0x0000001900197308 */ /* 0x000e220000000800 */
[----:B------:R-:W-:Y:S01]  /*ea10*/  FADD.FTZ R35, R183, R0 ;  /* 0x00000000b7237221 */ /* 0x000fe20000010000 */
[----:B------:R-:W-:Y:S01]  /*ea20*/  FADD.FTZ R2, R162, R47 ;  /* 0x0000002fa2027221 */ /* 0x000fe20000010000 */
[-C--:B------:R-:W-:Y:S01]  /*ea30*/  FMUL.FTZ R95, R95, R8.reuse ;  /* 0x000000085f5f7220 */ /* 0x080fe20000410000 */
[-C--:B------:R-:W-:Y:S01]  /*ea40*/  FMUL.FTZ R98, R98, R8.reuse ;  /* 0x0000000862627220 */ /* 0x080fe20000410000 */
[----:B------:R-:W-:Y:S01]  /*ea50*/  FADD.FTZ R0, R14, R35 ;  /* 0x000000230e007221 */ /* 0x000fe20000010000 */
[----:B------:R-:W-:Y:S01]  /*ea60*/  FADD.FTZ R11, R67, R2 ;  /* 0x00000002430b7221 */ /* 0x000fe20000010000 */
[-C--:B------:R-:W-:Y:S01]  /*ea70*/  FMUL.FTZ R99, R99, R8.reuse ;  /* 0x0000000863637220 */ /* 0x080fe20000410000 */
[----:B------:R-:W3:Y:S01]  /*ea80*/  MUFU.EX2 R26, R26 ;  /* 0x0000001a001a7308 */ /* 0x000ee20000000800 */
[----:B------:R-:W-:Y:S01]  /*ea90*/  FADD.FTZ R9, R13, R0 ;  /* 0x000000000d097221 */ /* 0x000fe20000010000 */
[----:B------:R-:W-:Y:S01]  /*eaa0*/  FADD.FTZ R2, R156, R11 ;  /* 0x0000000b9c027221 */ /* 0x000fe20000010000 */
[-C--:B------:R-:W-:Y:S01]  /*eab0*/  FMUL.FTZ R102, R102, R8.reuse ;  /* 0x0000000866667220 */ /* 0x080fe20000410000 */
[-C--:B------:R-:W-:Y:S01]  /*eac0*/  FMUL.FTZ R103, R103, R8.reuse ;  /* 0x0000000867677220 */ /* 0x080fe20000410000 */
[----:B-1----:R-:W-:Y:S01]  /*ead0*/  FADD.FTZ R9, R20, R9 ;  /* 0x0000000914097221 */ /* 0x002fe20000010000 */
[----:B------:R-:W-:Y:S01]  /*eae0*/  FADD.FTZ R11, R61, R2 ;  /* 0x000000023d0b7221 */ /* 0x000fe20000010000 */
[-C--:B------:R-:W-:Y:S01]  /*eaf0*/  FMUL.FTZ R106, R106, R8.reuse ;  /* 0x000000086a6a7220 */ /* 0x080fe20000410000 */
[----:B------:R-:W1:Y:S01]  /*eb00*/  MUFU.EX2 R33, R33 ;  /* 0x0000002100217308 */ /* 0x000e620000000800 */
[----:B--2---:R-:W-:Y:S01]  /*eb10*/  FADD.FTZ R0, R24, R9 ;  /* 0x0000000918007221 */ /* 0x004fe20000010000 */
[----:B------:R-:W-:Y:S01]  /*eb20*/  FADD.FTZ R2, R158, R11 ;  /* 0x0000000b9e027221 */ /* 0x000fe20000010000 */
[-C--:B------:R-:W-:Y:S01]  /*eb30*/  FMUL.FTZ R107, R107, R8.reuse ;  /* 0x000000086b6b7220 */ /* 0x080fe20000410000 */
[-C--:B------:R-:W-:Y:S01]  /*eb40*/  FMUL.FTZ R110, R110, R8.reuse ;  /* 0x000000086e6e7220 */ /* 0x080fe20000410000 */
[----:B0-----:R-:W-:Y:S01]  /*eb50*/  FADD.FTZ R9, R25, R0 ;  /* 0x0000000019097221 */ /* 0x001fe20000010000 */
[----:B------:R-:W-:Y:S01]  /*eb60*/  FADD.FTZ R11, R57, R2 ;  /* 0x00000002390b7221 */ /* 0x000fe20000010000 */
[-C--:B------:R-:W-:Y:S01]  /*eb70*/  FMUL.FTZ R111, R111, R8.reuse ;  /* 0x000000086f6f7220 */ /* 0x080fe20000410000 */
[----:B------:R-:W0:Y:S01]  /*eb80*/  MUFU.EX2 R28, R28 ;  /* 0x0000001c001c7308 */ /* 0x000e220000000800 */
[----:B---3--:R-:W-:Y:S01]  /*eb90*/  FADD.FTZ R0, R26, R9 ;  /* 0x000000091a007221 */ /* 0x008fe20000010000 */
[----:B------:R-:W-:Y:S01]  /*eba0*/  FADD.FTZ R2, R152, R11 ;  /* 0x0000000b98027221 */ /* 0x000fe20000010000 */
[-C--:B------:R-:W-:Y:S01]  /*ebb0*/  FMUL.FTZ R114, R114, R8.reuse ;  /* 0x0000000872727220 */ /* 0x080fe20000410000 */
[-C--:B------:R-:W-:Y:S01]  /*ebc0*/  FMUL.FTZ R115, R115, R8.reuse ;  /* 0x0000000873737220 */ /* 0x080fe20000410000 */
[-C--:B------:R-:W-:Y:S01]  /*ebd0*/  FMUL.FTZ R118, R118, R8.reuse ;  /* 0x0000000876767220 */ /* 0x080fe20000410000 */
[-C--:B------:R-:W-:Y:S01]  /*ebe0*/  FMUL.FTZ R119, R119, R8.reuse ;  /* 0x0000000877777220 */ /* 0x080fe20000410000 */
[-C--:B------:R-:W-:Y:S01]  /*ebf0*/  FMUL.FTZ R122, R122, R8.reuse ;  /* 0x000000087a7a7220 */ /* 0x080fe20000410000 */
[----:B------:R-:W2:Y:S01]  /*ec00*/  MUFU.EX2 R51, R51 ;  /* 0x0000003300337308 */ /* 0x000ea20000000800 */
        /* <DEDUP_REMOVED lines=16> */
[----:B--2---:R-:W-:Y:S01]  /*ed10*/  FADD.FTZ R9, R51, R2 ;  /* 0x0000000233097221 */ /* 0x004fe20000010000 */
[-C--:B------:R-:W-:Y:S01]  /*ed20*/  FMUL.FTZ R147, R147, R8.reuse ;  /* 0x0000000893937220 */ /* 0x080fe20000410000 */
[-C--:B------:R-:W-:Y:S01]  /*ed30*/  FMUL.FTZ R150, R150, R8.reuse ;  /* 0x0000000896967220 */ /* 0x080fe20000410000 */
[----:B------:R-:W-:Y:S01]  /*ed40*/  FMUL.FTZ R151, R151, R8 ;  /* 0x0000000897977220 */ /* 0x000fe20000410000 */
[----:B------:R-:W-:Y:S01]  /*ed50*/  F2FP.F16.F32.PACK_AB R168, R37, R168 ;  /* 0x000000a825a8723e */ /* 0x000fe200000000ff */
[----:B------:R-:W-:Y:S01]  /*ed60*/  FMUL.FTZ R136, R136, R10 ;  /* 0x0000000a88887220 */ /* 0x000fe20000410000 */
[----:B------:R-:W-:Y:S01]  /*ed70*/  F2FP.F16.F32.PACK_AB R170, R43, R170 ;  /* 0x000000aa2baa723e */ /* 0x000fe200000000ff */
[----:B------:R-:W2:Y:S01]  /*ed80*/  MUFU.EX2 R169, R169 ;  /* 0x000000a900a97308 */ /* 0x000ea20000000800 */
[----:B-1----:R-:W-:Y:S01]  /*ed90*/  FADD.FTZ R0, R29, R0 ;  /* 0x000000001d007221 */ /* 0x002fe20000010000 */
[----:B------:R-:W-:Y:S01]  /*eda0*/  F2FP.F16.F32.PACK_AB R164, R49, R164 ;  /* 0x000000a431a4723e */ /* 0x000fe200000000ff */
[----:B------:R-:W-:Y:S01]  /*edb0*/  FMUL.FTZ R137, R137, R10 ;  /* 0x0000000a89897220 */ /* 0x000fe20000410000 */
[----:B------:R-:W-:Y:S01]  /*edc0*/  F2FP.F16.F32.PACK_AB R166, R53, R166 ;  /* 0x000000a635a6723e */ /* 0x000fe200000000ff */
[----:B------:R-:W-:Y:S01]  /*edd0*/  FMUL.FTZ R140, R140, R10 ;  /* 0x0000000a8c8c7220 */ /* 0x000fe20000410000 */
[----:B------:R-:W-:Y:S01]  /*ede0*/  F2FP.F16.F32.PACK_AB R160, R65, R160 ;  /* 0x000000a041a0723e */ /* 0x000fe200000000ff */
[----:B------:R-:W-:Y:S01]  /*edf0*/  FMUL.FTZ R141, R141, R10 ;  /* 0x0000000a8d8d7220 */ /* 0x000fe20000410000 */
[----:B------:R-:W1:Y:S01]  /*ee00*/  MUFU.EX2 R30, R30 ;  /* 0x0000001e001e7308 */ /* 0x000e620000000800 */
[----:B0-----:R-:W-:Y:S01]  /*ee10*/  FADD.FTZ R2, R154, R9 ;  /* 0x000000099a027221 */ /* 0x001fe20000010000 */
[----:B------:R-:W-:Y:S01]  /*ee20*/  F2FP.F16.F32.PACK_AB R162, R67, R162 ;  /* 0x000000a243a2723e */ /* 0x000fe200000000ff */
[----:B------:R-:W-:Y:S01]  /*ee30*/  FMUL.FTZ R144, R144, R10 ;  /* 0x0000000a90907220 */ /* 0x000fe20000410000 */
[----:B------:R-:W-:Y:S01]  /*ee40*/  F2FP.F16.F32.PACK_AB R156, R61, R156 ;  /* 0x0000009c3d9c723e */ /* 0x000fe200000000ff */
[----:B------:R-:W-:Y:S01]  /*ee50*/  FMUL.FTZ R145, R145, R10 ;  /* 0x0000000a91917220 */ /* 0x000fe20000410000 */
[----:B------:R-:W-:Y:S01]  /*ee60*/  F2FP.F16.F32.PACK_AB R158, R57, R158 ;  /* 0x0000009e399e723e */ /* 0x000fe200000000ff */
[----:B------:R-:W-:Y:S01]  /*ee70*/  FMUL.FTZ R148, R148, R10 ;  /* 0x0000000a94947220 */ /* 0x000fe20000410000 */
[----:B------:R-:W0:Y:S01]  /*ee80*/  MUFU.EX2 R7, R7 ;  /* 0x0000000700077308 */ /* 0x000e220000000800 */
[----:B--2---:R-:W-:Y:S01]  /*ee90*/  FADD.FTZ R9, R169, R0 ;  /* 0x00000000a9097221 */ /* 0x004fe20000010000 */
[----:B------:R-:W-:Y:S01]  /*eea0*/  F2FP.F16.F32.PACK_AB R152, R51, R152 ;  /* 0x000000983398723e */ /* 0x000fe200000000ff */
[----:B------:R-:W-:Y:S01]  /*eeb0*/  FMUL.FTZ R149, R149, R10 ;  /* 0x0000000a95957220 */ /* 0x000fe20000410000 */
[----:B------:R-:W-:Y:S01]  /*eec0*/  F2FP.F16.F32.PACK_AB R181, R12, R41 ;  /* 0x000000290cb5723e */ /* 0x000fe200000000ff */
[----:B------:R-:W-:Y:S01]  /*eed0*/  VIADD R3, R3, 0xffffffff ;  /* 0xffffffff03037836 */ /* 0x000fe20000000000 */
[----:B------:R-:W-:Y:S01]  /*eee0*/  F2FP.F16.F32.PACK_AB R183, R14, R183 ;  /* 0x000000b70eb7723e */ /* 0x000fe200000000ff */
[----:B------:R-:W-:Y:S01]  /*eef0*/  IMAD.MOV.U32 R8, RZ, RZ, R5 ;  /* 0x000000ffff087224 */ /* 0x000fe200078e0005 */
[----:B------:R-:W2:Y:S01]  /*ef00*/  MUFU.EX2 R27, R27 ;  /* 0x0000001b001b7308 */ /* 0x000ea20000000800 */
[----:B-1----:R-:W-:Y:S01]  /*ef10*/  FADD.FTZ R0, R30, R9 ;  /* 0x000000091e007221 */ /* 0x002fe20000010000 */
[----:B------:R-:W-:-:S02]  /*ef20*/  F2FP.F16.F32.PACK_AB R177, R20, R13 ;  /* 0x0000000d14b1723e */ /* 0x000fc400000000ff */
[----:B------:R-:W-:Y:S02]  /*ef30*/  F2FP.F16.F32.PACK_AB R179, R25, R24 ;  /* 0x0000001819b3723e */ /* 0x000fe400000000ff */
[----:B------:R-:W-:Y:S02]  /*ef40*/  F2FP.F16.F32.PACK_AB R173, R33, R26 ;  /* 0x0000001a21ad723e */ /* 0x000fe400000000ff */
[----:B------:R-:W1:Y:S01]  /*ef50*/  MUFU.EX2 R32, R32 ;  /* 0x0000002000207308 */ /* 0x000e620000000800 */
[C---:B0-----:R-:W-:Y:S01]  /*ef60*/  FADD.FTZ R2, R7.reuse, R2 ;  /* 0x0000000207027221 */ /* 0x041fe20000010000 */
[----:B------:R-:W-:Y:S02]  /*ef70*/  F2FP.F16.F32.PACK_AB R154, R7, R154 ;  /* 0x0000009a079a723e */ /* 0x000fe400000000ff */
[----:B------:R-:W-:-:S04]  /*ef80*/  F2FP.F16.F32.PACK_AB R169, R30, R169 ;  /* 0x000000a91ea9723e */ /* 0x000fc800000000ff */
[----:B------:R-:W0:Y:S01]  /*ef90*/  MUFU.EX2 R165, R165 ;  /* 0x000000a500a57308 */ /* 0x000e220000000800 */
[----:B--2---:R-:W-:-:S07]  /*efa0*/  FADD.FTZ R7, R27, R0 ;  /* 0x000000001b077221 */ /* 0x004fce0000010000 */
[----:B------:R-:W2:Y:S01]  /*efb0*/  MUFU.EX2 R34, R34 ;  /* 0x0000002200227308 */ /* 0x000ea20000000800 */
[C---:B-1----:R-:W-:Y:S01]  /*efc0*/  FADD.FTZ R0, R32.reuse, R7 ;  /* 0x0000000720007221 */ /* 0x042fe20000010000 */
[----:B------:R-:W-:-:S06]  /*efd0*/  F2FP.F16.F32.PACK_AB R171, R32, R27 ;  /* 0x0000001b20ab723e */ /* 0x000fcc00000000ff */
[----:B------:R1:W3:Y:S01]  /*efe0*/  MUFU.EX2 R38, R175 ;  /* 0x000000af00267308 */ /* 0x0002e20000000800 */
[----:B0-----:R-:W-:-:S07]  /*eff0*/  FADD.FTZ R7, R165, R0 ;  /* 0x00000000a5077221 */ /* 0x001fce0000010000 */
[----:B------:R-:W0:Y:S01]  /*f000*/  MUFU.EX2 R157, R157 ;  /* 0x0000009d009d7308 */ /* 0x000e220000000800 */
[C---:B--2---:R-:W-:Y:S01]  /*f010*/  FADD.FTZ R7, R34.reuse, R7 ;  /* 0x0000000722077221 */ /* 0x044fe20000010000 */
[----:B-1----:R-:W-:Y:S02]  /*f020*/  F2FP.F16.F32.PACK_AB R175, R29, R28 ;  /* 0x0000001c1daf723e */ /* 0x002fe400000000ff */
        /* <DEDUP_REMOVED lines=34> */
[----:B------:R-:W-:Y:S01]  /*f250*/  IMAD.MOV.U32 R7, RZ, RZ, R4 ;  /* 0x000000ffff077224 */ /* 0x000fe200078e0004 */
[----:B------:R-:W-:Y:S06]  /*f260*/  @P2 BRA `(.L_x_8124) ;  /* 0xffffffc400f42947 */ /* 0x000fec000383ffff */
.L_x_8107:
[----:B------:R-:W-:Y:S06]  /*f270*/  BAR.ARV 0x8, 0x180 ;  /* 0x0206000000007b1d */ /* 0x000fec0000002000 */
[----:B------:R-:W-:Y:S05]  /*f280*/  @!P0 BRA `(.L_x_8125) ;  /* 0x0000000000048947 */ /* 0x000fea0003800000 */
[----:B------:R-:W-:Y:S01]  /*f290*/  BPT.TRAP 0x1 ;  /* 0x000000040000795c */ /* 0x000fe20000300000 */
.L_x_8125:
[----:B------:R-:W-:Y:S01]  /*f2a0*/  ULEA UR5, UR45, UR41, 0x3 ;  /* 0x000000292d057291 */ /* 0x000fe2000f8e183f */
[----:B------:R-:W-:-:S05]  /*f2b0*/  IMAD.U32 R3, RZ, RZ, UR46 ;  /* 0x0000002eff037e24 */ /* 0x000fca000f8e00ff */
[----:B------:R-:W-:-:S04]  /*f2c0*/  SHF.L.U32 R3, R3, 0x1f, RZ ;  /* 0x0000001f03037819 */ /* 0x000fc800000006ff */
[----:B------:R0:W1:Y:S01]  /*f2d0*/  SYNCS.PHASECHK.TRANS64.TRYWAIT P2, [UR5+0x28850], R3 ;  /* 0x02885003ff0075a7 */ /* 0x0000620008040145 */
[----:B------:R-:W-:Y:S05]  /*f2e0*/  @!P0 BRA `(.L_x_8126) ;  /* 0x0000000000048947 */ /* 0x000fea0003800000 */
[----:B------:R-:W-:Y:S01]  /*f2f0*/  BPT.TRAP 0x1 ;  /* 0x000000040000795c */ /* 0x000fe20000300000 */
.L_x_8126:
[----:B-1----:R-:W-:Y:S05]  /*f300*/  @P2 BRA `(.L_x_8127) ;  /* 0x0000000000082947 */ /* 0x002fea0003800000 */
[----:B------:R-:W1:Y:S02]  /*f310*/  SYNCS.PHASECHK.TRANS64.TRYWAIT P0, [UR5+0x28850], R3 ;  /* 0x02885003ff0075a7 */ /* 0x000e640008000145 */
[----:B-1----:R-:W-:Y:S05]  /*f320*/  @!P0 BRA `(.L_x_8128) ;  /* 0x0000009000508947 */ /* 0x002fea0003800000 */
.L_x_8127:
[----:B------:R-:W-:Y:S01]  /*f330*/  UIADD3 UR41, UR41, 0x400, URZ ;  /* 0x0000040029297890 */ /* 0x000fe2000fffe03f */
[----:B------:R-:W-:Y:S01]  /*f340*/  WARPGROUP.ARRIVE ;  /* 0x00000000000079c5 */ /* 0x000fe20000000000 */
[----:B------:R-:W-:Y:S01]  /*f350*/  UMOV UR7, 0x40000040 ;  /* 0x4000004000077882 */ /* 0x000fe20000000000 */
[----:B01----:R-:W0:Y:S01]  /*f360*/  SHFL.BFLY PT, R3, R2, 0x2, 0x1f ;  /* 0x0c401f0002037f89 */ /* 0x003e2200000e0000 */
[----:B------:R-:W-:Y:S01]  /*f370*/  USHF.R.U32.HI UR41, URZ, 0x4, UR41 ;  /* 0x000000043f297899 */ /* 0x000fe20008011629 */
[----:B------:R-:W-:Y:S01]  /*f380*/  IMAD.MOV.U32 R9, RZ, RZ, RZ ;  /* 0x000000ffff097224 */ /* 0x000fe200078e00ff */
[----:B------:R-:W-:Y:S01]  /*f390*/  UIADD3 UR47, UR47, 0x1, URZ ;  /* 0x000000012f2f7890 */ /* 0x000fe2000fffe03f */
[----:B------:R-:W1:Y:S01]  /*f3a0*/  SHFL.BFLY PT, R7, R0, 0x2, 0x1f ;  /* 0x0c401f0000077f89 */ /* 0x000e6200000e0000 */
[----:B------:R-:W-:-:S04]  /*f3b0*/  ULOP3.LUT UR41, UR41, 0x3fff, URZ, 0xc0, !UPT ;  /* 0x00003fff29297892 */ /* 0x000fc8000f8ec03f */
        /* <DEDUP_REMOVED lines=9> */
[----:B------:R-:W-:Y:S02]  /*f450*/  IMAD.MOV.U32 R2, RZ, RZ, -0x800000 ;  /* 0xff800000ff027424 */ /* 0x000fe400078e00ff */
[----:B-1----:R-:W-:Y:S01]  /*f460*/  FADD.FTZ R7, R7, R0 ;  /* 0x0000000007077221 */ /* 0x002fe20000010000 */
[----:B------:R-:W-:Y:S01]  /*f470*/  IMAD.MOV.U32 R0, RZ, RZ, -0x800000 ;  /* 0xff800000ff007424 */ /* 0x000fe200078e00ff */
[----:B------:R-:W0:Y:S01]  /*f480*/  SHFL.BFLY PT, R8, R3, 0x1, 0x1f ;  /* 0x0c201f0003087f89 */ /* 0x000e2200000e0000 */
[----:B------:R-:W-:-:S03]  /*f490*/  USEL UR45, UR45, URZ, UP0 ;  /* 0x0000003f2d2d7287 */ /* 0x000fc60008000000 */
[----:B------:R-:W1:Y:S01]  /*f4a0*/  SHFL.BFLY PT, R10, R7, 0x1, 0x1f ;  /* 0x0c201f00070a7f89 */ /* 0x000e6200000e0000 */
[----:B0-----:R-:W-:Y:S01]  /*f4b0*/  FADD.FTZ R12, R3, R8 ;  /* 0x00000008030c7221 */ /* 0x001fe20000010000 */
[----:B-1----:R-:W-:-:S04]  /*f4c0*/  FADD.FTZ R13, R7, R10 ;  /* 0x0000000a070d7221 */ /* 0x002fc80000010000 */
[----:B------:R-:W-:Y:S01]  /*f4d0*/  FSETP.NE.FTZ.AND P0, PT, R12, RZ, PT ;  /* 0x000000ff0c00720b */ /* 0x000fe20003f15000 */
[----:B------:R-:W-:Y:S02]  /*f4e0*/  IMAD.U32 R7, RZ, RZ, UR5 ;  /* 0x00000005ff077e24 */ /* 0x000fe4000f8e00ff */
[----:B------:R-:W-:Y:S01]  /*f4f0*/  IMAD.MOV.U32 R10, RZ, RZ, RZ ;  /* 0x000000ffff0a7224 */ /* 0x000fe200078e00ff */
[----:B------:R-:W-:Y:S01]  /*f500*/  FSETP.NE.FTZ.AND P2, PT, R13, RZ, PT ;  /* 0x000000ff0d00720b */ /* 0x000fe20003f55000 */
[----:B------:R-:W-:-:S05]  /*f510*/  @!P1 VIADD R7, R7, 0x28860 ;  /* 0x0002886007079836 */ /* 0x000fca0000000000 */
[----:B------:R-:W-:-:S03]  /*f520*/  @!P1 PRMT R7, RZ, 0x654, R7 ;  /* 0x00000654ff079816 */ /* 0x000fc60000000007 */
        /* <DEDUP_REMOVED lines=113> */
.L_x_8058:
        /* <DEDUP_REMOVED lines=17> */
[----:B------:R-:W1:Y:S01]  /*fd50*/  LDC R49, c[0x0][0xbe8] ;  /* 0x0002fa00ff317b82 */ /* 0x000e620000000800 */
[----:B------:R-:W-:Y:S01]  /*fd60*/  F2FP.F16.F32.PACK_AB R122, R125, R124 ;  /* 0x0000007c7d7a723e */ /* 0x000fe200000000ff */
[----:B------:R-:W-:Y:S01]  /*fd70*/  UISETP.NE.AND.EX UP0, UPT, UR9, URZ, UPT, UP0 ;  /* 0x0000003f0900728c */ /* 0x000fe2000bf05300 */
[----:B------:R-:W-:Y:S02]  /*fd80*/  F2FP.F16.F32.PACK_AB R123, R127, R126 ;  /* 0x0000007e7f7b723e */ /* 0x000fe400000000ff */
[----:B------:R-:W-:Y:S01]  /*fd90*/  F2FP.F16.F32.PACK_AB R129, R131, R130 ;  /* 0x000000828381723e */ /* 0x000fe200000000ff */
[----:B------:R-:W-:Y:S01]  /*fda0*/  ULDC.64 UR8, c[0x0][0xc00] ;  /* 0x0003000000087ab9 */ /* 0x000fe20000000a00 */
[----:B------:R-:W-:Y:S01]  /*fdb0*/  F2FP.F16.F32.PACK_AB R136, R137, R136 ;  /* 0x000000888988723e */ /* 0x000fe200000000ff */
[----:B------:R-:W-:Y:S01]  /*fdc0*/  UIMAD.WIDE UR8, UR37, 0x4, UR8 ;  /* 0x00000004250878a5 */ /* 0x000fe2000f8e0208 */
        /* <DEDUP_REMOVED lines=9> */
[----:B------:R-:W-:Y:S02]  /*fe60*/  MOV R20, R3 ;  /* 0x0000000300147202 */ /* 0x000fe40000000f00 */
[----:B0-----:R-:W-:-:S03]  /*fe70*/  MOV R21, R4 ;  /* 0x0000000400157202 */ /* 0x001fc60000000f00 */
[----:B------:R-:W-:-:S03]  /*fe80*/  IMAD.WIDE R4, R188, 0x2, R20 ;  /* 0x00000002bc047825 */ /* 0x000fc600078e0214 */
[C---:B------:R-:W-:Y:S02]  /*fe90*/  LOP3.LUT R7, R4.reuse, 0x380, RZ, 0xc0, !PT ;  /* 0x0000038004077812 */ /* 0x040fe400078ec0ff */
[C---:B------:R-:W-:Y:S02]  /*fea0*/  IADD3 R31, P6, R4.reuse, 0x20, RZ ;  /* 0x00000020041f7810 */ /* 0x040fe40007fde0ff */
[----:B------:R-:W-:Y:S02]  /*feb0*/  SHF.R.U64 R7, R7, 0x3, RZ ;  /* 0x0000000307077819 */ /* 0x000fe400000012ff */
        /* <DEDUP_REMOVED lines=15> */
[----:B------:R-:W-:-:S02]  /*ffb0*/  MOV R32, R4 ;  /* 0x0000000400207202 */ /* 0x000fc40000000f00 */
[----:B------:R-:W-:Y:S02]  /*ffc0*/  F2FP.F16.F32.PACK_AB R4, R89, R8 ;  /* 0x000000085904723e */ /* 0x000fe400000000ff */
[----:B------:R-:W-:Y:S02]  /*ffd0*/  LOP3.LUT R6, R31, 0x380, RZ, 0xc0, !PT ;  /* 0x000003801f067812 */ /* 0x000fe400078ec0ff */
[----:B------:R-:W-:Y:S02]  /*ffe0*/  LOP3.LUT R8, R37, 0x380, RZ, 0xc0, !PT ;  /* 0x0000038025087812 */ /* 0x000fe400078ec0ff */
[----:B------:R-:W-:Y:S02]  /*fff0*/  LOP3.LUT R24, R39, 0x380, RZ, 0xc0, !PT ;  /* 0x0000038027187812 */ /* 0x000fe400078ec0ff */
[----:B------:R-:W-:Y:S02]  /*10000*/  LOP3.LUT R12, R33, 0x380, RZ, 0xc0, !PT ;  /* 0x00000380210c7812 */ /* 0x000fe400078ec0ff */
[----:B------:R-:W-:-:S02]  /*10010*/  LOP3.LUT R14, R35, 0x380, RZ, 0xc0, !PT ;  /* 0x00000380230e7812 */ /* 0x000fc400078ec0ff */
[----:B------:R-:W-:Y:S02]  /*10020*/  SHF.R.U64 R7, R7, 0x3, RZ ;  /* 0x0000000307077819 */ /* 0x000fe400000012ff */
[----:B------:R-:W-:Y:S02]  /*10030*/  LOP3.LUT R30, R41, 0x380, RZ, 0xc0, !PT ;  /* 0x00000380291e7812 */ /* 0x000fe400078ec0ff */
[----:B------:R-:W-:Y:S02]  /*10040*/  SHF.R.U64 R6, R6, 0x3, RZ ;  /* 0x0000000306067819 */ /* 0x000fe400000012ff */
[----:B------:R-:W-:Y:S02]  /*10050*/  SHF.R.U64 R8, R8, 0x3, RZ ;  /* 0x0000000308087819 */ /* 0x000fe400000012ff */
[----:B------:R-:W-:Y:S02]  /*10060*/  SHF.R.U64 R24, R24, 0x3, RZ ;  /* 0x0000000318187819 */ /* 0x000fe400000012ff */
[----:B------:R-:W-:-:S02]  /*10070*/  SHF.R.U64 R12, R12, 0x3, RZ ;  /* 0x000000030c0c7819 */ /* 0x000fc400000012ff */
[----:B------:R-:W-:Y:S02]  /*10080*/  SHF.R.U64 R14, R14, 0x3, RZ ;  /* 0x000000030e0e7819 */ /* 0x000fe400000012ff */
[----:B------:R-:W-:Y:S02]  /*10090*/  LOP3.LUT R26, R7, R10, RZ, 0x3c, !PT ;  /* 0x0000000a071a7212 */ /* 0x000fe400078e3cff */
[----:B------:R-:W-:Y:S02]  /*100a0*/  SHF.R.U64 R30, R30, 0x3, RZ ;  /* 0x000000031e1e7819 */ /* 0x000fe400000012ff */
[----:B------:R-:W-:Y:S02]  /*100b0*/  LOP3.LUT R28, R6, R31, RZ, 0x3c, !PT ;  /* 0x0000001f061c7212 */ /* 0x000fe400078e3cff */
[----:B------:R-:W-:Y:S02]  /*100c0*/  LOP3.LUT R10, R8, R37, RZ, 0x3c, !PT ;  /* 0x00000025080a7212 */ /* 0x000fe400078e3cff */
[----:B------:R-:W-:-:S02]  /*100d0*/  F2FP.F16.F32.PACK_AB R5, R91, R90 ;  /* 0x0000005a5b05723e */ /* 0x000fc400000000ff */
[----:B------:R-:W-:Y:S02]  /*100e0*/  F2FP.F16.F32.PACK_AB R6, R93, R92 ;  /* 0x0000005c5d06723e */ /* 0x000fe400000000ff */
[----:B------:R-:W-:Y:S01]  /*100f0*/  F2FP.F16.F32.PACK_AB R7, R95, R94 ;  /* 0x0000005e5f07723e */ /* 0x000fe200000000ff */
[----:B------:R-:W-:Y:S01]  /*10100*/  BAR.SYNC.DEFER_BLOCKING 0x1, 0x100 ;  /* 0x0044000000007b1d */ /* 0x000fe20000010000 */
[----:B------:R-:W-:Y:S02]  /*10110*/  LOP3.LUT R8, R24, R39, RZ, 0x3c, !PT ;  /* 0x0000002718087212 */ /* 0x000fe400078e3cff */
[----:B------:R-:W-:Y:S02]  /*10120*/  LOP3.LUT R12, R12, R33, RZ, 0x3c, !PT ;  /* 0x000000210c0c7212 */ /* 0x000fe400078e3cff */
[----:B------:R-:W-:Y:S02]  /*10130*/  LOP3.LUT R14, R14, R35, RZ, 0x3c, !PT ;  /* 0x000000230e0e7212 */ /* 0x000fe400078e3cff */
[----:B------:R-:W-:-:S02]  /*10140*/  LOP3.LUT R24, R30, R41, RZ, 0x3c, !PT ;  /* 0x000000291e187212 */ /* 0x000fc400078e3cff */
[----:B------:R-:W-:Y:S02]  /*10150*/  MOV R30, R26 ;  /* 0x0000001a001e7202 */ /* 0x000fe40000000f00 */
[----:B------:R-:W-:Y:S02]  /*10160*/  MOV R27, R10 ;  /* 0x0000000a001b7202 */ /* 0x000fe40000000f00 */
[----:B------:R-:W-:Y:S02]  /*10170*/  MOV R26, R8 ;  /* 0x00000008001a7202 */ /* 0x000fe40000000f00 */
[----:B------:R-:W-:Y:S02]  /*10180*/  MOV R31, R28 ;  /* 0x0000001c001f7202 */ /* 0x000fe40000000f00 */
[----:B------:R-:W-:Y:S02]  /*10190*/  F2FP.F16.F32.PACK_AB R8, R97, R96 ;  /* 0x000000606108723e */ /* 0x000fe400000000ff */
[----:B------:R-:W-:-:S02]  /*101a0*/  F2FP.F16.F32.PACK_AB R9, R99, R98 ;  /* 0x000000626309723e */ /* 0x000fc400000000ff */
[----:B------:R-:W-:Y:S02]  /*101b0*/  F2FP.F16.F32.PACK_AB R10, R101, R100 ;  /* 0x00000064650a723e */ /* 0x000fe400000000ff */
[----:B------:R-:W-:Y:S01]  /*101c0*/  F2FP.F16.F32.PACK_AB R11, R103, R102 ;  /* 0x00000066670b723e */ /* 0x000fe200000000ff */
[----:B------:R0:W-:Y:S01]  /*101d0*/  STSM.16.M88.4 [R32], R4 ;  /* 0x0000000420007844 */ /* 0x0001e20000000200 */
[----:B------:R-:W-:Y:S02]  /*101e0*/  MOV R29, R12 ;  /* 0x0000000c001d7202 */ /* 0x000fe40000000f00 */
[----:B------:R-:W-:Y:S01]  /*101f0*/  MOV R28, R14 ;  /* 0x0000000e001c7202 */ /* 0x000fe20000000f00 */
[----:B------:R-:W-:Y:S01]  /*10200*/  STSM.16.M88.4 [R31], R8 ;  /* 0x000000081f007844 */ /* 0x000fe20000000200 */
[----:B------:R-:W-:Y:S02]  /*10210*/  F2FP.F16.F32.PACK_AB R12, R113, R112 ;  /* 0x00000070710c723e */ /* 0x000fe400000000ff */
[----:B------:R-:W-:-:S02]  /*10220*/  F2FP.F16.F32.PACK_AB R13, R115, R114 ;  /* 0x00000072730d723e */ /* 0x000fc400000000ff */
[----:B------:R-:W-:Y:S02]  /*10230*/  F2FP.F16.F32.PACK_AB R14, R117, R116 ;  /* 0x00000074750e723e */ /* 0x000fe400000000ff */
[----:B------:R-:W-:Y:S02]  /*10240*/  F2FP.F16.F32.PACK_AB R15, R119, R118 ;  /* 0x00000076770f723e */ /* 0x000fe400000000ff */
[----:B------:R-:W-:Y:S02]  /*10250*/  MOV R24, R24 ;  /* 0x0000001800187202 */ /* 0x000fe40000000f00 */
[----:B------:R-:W-:Y:S02]  /*10260*/  PLOP3.LUT P0, PT, PT, PT, UP0, 0x80, 0x0 ;  /* 0x000000000000781c */ /* 0x000fe40003f0f008 */
[----:B0-----:R-:W-:Y:S02]  /*10270*/  F2FP.F16.F32.PACK_AB R4, R105, R104 ;  /* 0x000000686904723e */ /* 0x001fe400000000ff */
[----:B------:R-:W-:-:S02]  /*10280*/  F2FP.F16.F32.PACK_AB R5, R107, R106 ;  /* 0x0000006a6b05723e */ /* 0x000fc400000000ff */
[----:B------:R-:W-:Y:S02]  /*10290*/  F2FP.F16.F32.PACK_AB R6, R109, R108 ;  /* 0x0000006c6d06723e */ /* 0x000fe400000000ff */
[----:B------:R-:W-:-:S05]  /*102a0*/  F2FP.F16.F32.PACK_AB R7, R111, R110 ;  /* 0x0000006e6f07723e */ /* 0x000fca00000000ff */
[----:B------:R0:W-:Y:S04]  /*102b0*/  STSM.16.M88.4 [R30], R4 ;  /* 0x000000041e007844 */ /* 0x0001e80000000200 */
[----:B------:R2:W-:Y:S04]  /*102c0*/  STSM.16.M88.4 [R29], R12 ;  /* 0x0000000c1d007844 */ /* 0x0005e80000000200 */
[----:B------:R2:W-:Y:S04]  /*102d0*/  STSM.16.M88.4 [R28], R120 ;  /* 0x000000781c007844 */ /* 0x0005e80000000200 */
[----:B------:R2:W-:Y:S04]  /*102e0*/  STSM.16.M88.4 [R27], R128 ;  /* 0x000000801b007844 */ /* 0x0005e80000000200 */
[----:B------:R2:W-:Y:S01]  /*102f0*/  STSM.16.M88.4 [R26], R136 ;  /* 0x000000881a007844 */ /* 0x0005e20000000200 */
[----:B0-----:R-:W-:-:S02]  /*10300*/  IMAD.U32 R4, RZ, RZ, UR8 ;  /* 0x00000008ff047e24 */ /* 0x001fc4000f8e00ff */
[----:B------:R-:W-:Y:S01]  /*10310*/  IMAD.U32 R5, RZ, RZ, UR9 ;  /* 0x00000009ff057e24 */ /* 0x000fe2000f8e00ff */
[----:B------:R2:W-:Y:S01]  /*10320*/  STSM.16.M88.4 [R24], R144 ;  /* 0x0000009018007844 */ /* 0x0005e20000000200 */
[----:B------:R-:W-:Y:S01]  /*10330*/  ULDC.64 UR8, c[0x0][0xc08] ;  /* 0x0003020000087ab9 */ /* 0x000fe20000000a00 */
[----:B------:R-:W-:Y:S06]  /*10340*/  BAR.SYNC.DEFER_BLOCKING 0x1, 0x100 ;  /* 0x0044000000007b1d */ /* 0x000fec0000010000 */
[----:B------:R-:W3:Y:S01]  /*10350*/  @P0 LDG.E R6, desc[UR50][R4.64] ;  /* 0x0000003204060981 */ /* 0x000ee2000c1e1900 */
[----:B------:R-:W-:Y:S01]  /*10360*/  UISETP.NE.U32.AND UP1, UPT, UR8, URZ, UPT ;  /* 0x0000003f0800728c */ /* 0x000fe2000bf25070 */
[----:B-1----:R-:W-:Y:S01]  /*10370*/  ISETP.NE.AND P1, PT, R49, 0x1, PT ;  /* 0x000000013100780c */ /* 0x002fe20003f25270 */
[----:B------:R-:W-:Y:S01]  /*10380*/  ULDC UR10, c[0x0][0xa88] ;  /* 0x0002a200000a7ab9 */ /* 0x000fe20000000800 */
[----:B------:R-:W-:Y:S01]  /*10390*/  UMOV UR4, URZ ;  /* 0x0000003f00047c82 */ /* 0x000fe20008000000 */
[----:B------:R-:W-:-:S06]  /*103a0*/  UISETP.NE.AND.EX UP1, UPT, UR9, URZ, UPT, UP1 ;  /* 0x0000003f0900728c */ /* 0x000fcc000bf25310 */
[----:B------:R-:W-:-:S04]  /*103b0*/  PLOP3.LUT P2, PT, PT, PT, UP1, 0x80, 0x0 ;  /* 0x000000000000781c */ /* 0x000fc80003f4f018 */
[----:B------:R-:W0:Y:S01]  /*103c0*/  @P1 LDC R7, c[0x0][0xbec] ;  /* 0x0002fb00ff071b82 */ /* 0x000e220000000800 */
[----:B------:R-:W-:Y:S02]  /*103d0*/  @UP1 ULDC.64 UR8, c[0x0][0xc08] ;  /* 0x0003020000081ab9 */ /* 0x000fe40000000a00 */
[----:B------:R-:W-:-:S05]  /*103e0*/  @UP1 UIMAD.WIDE UR8, UR37, 0x4, UR8 ;  /* 0x00000004250818a5 */ /* 0x000fca000f8e0208 */
[----:B------:R-:W1:Y:S01]  /*103f0*/  @P1 LDC R8, c[0x0][0xbf0] ;  /* 0x0002fc00ff081b82 */ /* 0x000e620000000800 */
[----:B------:R-:W-:Y:S02]  /*10400*/  IMAD.U32 R10, RZ, RZ, UR8 ;  /* 0x00000008ff0a7e24 */ /* 0x000fe4000f8e00ff */
[----:B------:R-:W-:Y:S01]  /*10410*/  IMAD.U32 R11, RZ, RZ, UR9 ;  /* 0x00000009ff0b7e24 */ /* 0x000fe2000f8e00ff */
[----:B---3--:R-:W-:Y:S01]  /*10420*/  @P0 R2UR UR4, R6 ;  /* 0x00000000060402ca */ /* 0x008fe200000e0000 */
[----:B------:R-:W-:-:S06]  /*10430*/  IMAD.U32 R6, RZ, RZ, UR10 ;  /* 0x0000000aff067e24 */ /* 0x000fcc000f8e00ff */
[----:B------:R2:W5:Y:S01]  /*10440*/  @P2 LDG.E R6, desc[UR50][R10.64] ;  /* 0x000000320a062981 */ /* 0x000562000c1e1900 */
[----:B01----:R-:W-:Y:S07]  /*10450*/  @P2 BRA `(.L_x_8131) ;  /* 0x0000000000102947 */ /* 0x003fee0003800000 */
[----:B------:R-:W-:Y:S05]  /*10460*/  @!P0 BRA `(.L_x_8131) ;  /* 0x00000000000c8947 */ /* 0x000fea0003800000 */
[----:B------:R-:W3:Y:S04]  /*10470*/  LDG.E R9, desc[UR50][R4.64] ;  /* 0x0000003204097981 */ /* 0x000ee8000c1e1900 */
[----:B-----5:R-:W3:Y:S02]  /*10480*/  LDG.E R6, desc[UR50][R4.64+0x4] ;  /* 0x0000043204067981 */ /* 0x020ee4000c1e1900 */
[----:B---3--:R-:W-:-:S07]  /*10490*/  IMAD.IADD R6, R6, 0x1, -R9 ;  /* 0x0000000106067824 */ /* 0x008fce00078e0a09 */
.L_x_8131:
[----:B------:R-:W-:Y:S01]  /*104a0*/  USHF.R.S32.HI UR9, URZ, 0x1f, UR4 ;  /* 0x0000001f3f097899 */ /* 0x000fe20008011404 */
[----:B--2---:R-:W-:Y:S01]  /*104b0*/  VIADD R10, R17, UR38 ;  /* 0x00000026110a7c36 */ /* 0x004fe20008000000 */
[----:B------:R-:W-:Y:S01]  /*104c0*/  USHF.R.S32.HI UR16, URZ, 0x1f, UR42 ;  /* 0x0000001f3f107899 */ /* 0x000fe2000801142a */
[----:B------:R-:W-:Y:S01]  /*104d0*/  VIADD R24, R187, UR38 ;  /* 0x00000026bb187c36 */ /* 0x000fe20008000000 */
[----:B------:R-:W-:Y:S01]  /*104e0*/  ULDC.64 UR14, c[0x0][0xb90] ;  /* 0x0002e400000e7ab9 */ /* 0x000fe20000000a00 */
[----:B------:R-:W-:Y:S01]  /*104f0*/  UMOV UR8, UR4 ;  /* 0x0000000400087c82 */ /* 0x000fe20008000000 */
[----:B------:R-:W-:Y:S01]  /*10500*/  UIMAD UR12, UR16, UR14, URZ ;  /* 0x0000000e100c72a4 */ /* 0x000fe2000f8e023f */
[----:B------:R-:W-:Y:S01]  /*10510*/  @P1 IMAD.HI.U32 R5, R10, R7, RZ ;  /* 0x000000070a051227 */ /* 0x000fe200078e00ff */
[----:B------:R-:W-:Y:S01]  /*10520*/  UIMAD.WIDE.U32 UR10, UR42, UR14, UR8 ;  /* 0x0000000e2a0a72a5 */ /* 0x000fe2000f8e0008 */
[----:B------:R-:W0:Y:S01]  /*10530*/  @P1 LDC R53, c[0x0][0xbec] ;  /* 0x0002fb00ff351b82 */ /* 0x000e220000000800 */
[----:B------:R-:W-:Y:S01]  /*10540*/  USHF.R.S32.HI UR8, URZ, 0x1f, UR37 ;  /* 0x0000001f3f087899 */ /* 0x000fe20008011425 */
[----:B------:R-:W-:Y:S01]  /*10550*/  IMAD.MOV.U32 R4, RZ, RZ, R10 ;  /* 0x000000ffff047224 */ /* 0x000fe200078e000a */
[----:B------:R-:W-:Y:S01]  /*10560*/  UIMAD UR12, UR42, UR15, UR12 ;  /* 0x0000000f2a0c72a4 */ /* 0x000fe2000f8e020c */
[----:B------:R-:W-:Y:S01]  /*10570*/  @P1 SHF.R.U32.HI R4, RZ, R8, R5 ;  /* 0x00000008ff041219 */ /* 0x000fe20000011605 */
[----:B------:R-:W-:Y:S01]  /*10580*/  USEL UR18, UR8, URZ, !UP0 ;  /* 0x0000003f08127287 */ /* 0x000fe2000c000000 */
[----:B------:R-:W-:Y:S01]  /*10590*/  IMAD R5, R184, 0x40, R18 ;  /* 0x00000040b8057824 */ /* 0x000fe200078e0212 */
[----:B------:R-:W-:Y:S01]  /*105a0*/  ULDC.64 UR14, c[0x0][0xb98] ;  /* 0x0002e600000e7ab9 */ /* 0x000fe20000000a00 */
[----:B------:R-:W-:Y:S01]  /*105b0*/  USEL UR17, UR37, URZ, !UP0 ;  /* 0x0000003f25117287 */ /* 0x000fe2000c000000 */
[----:B------:R-:W-:Y:S01]  /*105c0*/  IMAD.MOV R8, RZ, RZ, -R4 ;  /* 0x000000ffff087224 */ /* 0x000fe200078e0a04 */
[----:B------:R-:W-:Y:S01]  /*105d0*/  UIMAD UR8, UR18, UR14, URZ ;  /* 0x0000000e120872a4 */ /* 0x000fe2000f8e023f */
[----:B------:R-:W-:Y:S01]  /*105e0*/  IMAD.WIDE R20, R5, 0x2, R20 ;  /* 0x0000000205147825 */ /* 0x000fe200078e0214 */
[----:B------:R-:W-:Y:S01]  /*105f0*/  UIADD3 UR11, UR11, UR12, URZ ;  /* 0x0000000c0b0b7290 */ /* 0x000fe2000fffe03f */
[----:B------:R-:W-:Y:S01]  /*10600*/  SHF.R.S32.HI R5, RZ, 0x1f, R4 ;  /* 0x0000001fff057819 */ /* 0x000fe20000011404 */
[----:B------:R-:W-:Y:S01]  /*10610*/  UIMAD UR8, UR17, UR15, UR8 ;  /* 0x0000000f110872a4 */ /* 0x000fe2000f8e0208 */
[----:B------:R-:W-:Y:S01]  /*10620*/  IMAD R7, R49, R8, R10 ;  /* 0x0000000831077224 */ /* 0x000fe200078e020a */
[----:B------:R-:W-:Y:S01]  /*10630*/  UIMAD.WIDE.U32 UR10, UR17, UR14, UR10 ;  /* 0x0000000e110a72a5 */ /* 0x000fe2000f8e000a */
[----:B------:R-:W-:Y:S01]  /*10640*/  IADD3 R11, P3, R20, 0x2000, RZ ;  /* 0x00002000140b7810 */ /* 0x000fe20007f7e0ff */
[----:B-----5:R-:W-:Y:S01]  /*10650*/  IMAD R51, R6, R49, RZ ;  /* 0x0000003106337224 */ /* 0x020fe200078e02ff */
[----:B------:R-:W-:Y:S01]  /*10660*/  IADD3 R13, P0, R20, 0x1000, RZ ;  /* 0x00001000140d7810 */ /* 0x000fe20007f1e0ff */
[----:B------:R-:W-:Y:S01]  /*10670*/  IMAD.U32 R10, RZ, RZ, UR8 ;  /* 0x00000008ff0a7e24 */ /* 0x000fe2000f8e00ff */
[----:B------:R-:W-:Y:S01]  /*10680*/  SHF.R.S32.HI R8, RZ, 0x1f, R7 ;  /* 0x0000001fff087819 */ /* 0x000fe20000011407 */
[----:B------:R-:W-:Y:S01]  /*10690*/  ULDC.64 UR12, c[0x0][0xaa0] ;  /* 0x0002a800000c7ab9 */ /* 0x000fe20000000a00 */
[----:B------:R-:W-:-:S02]  /*106a0*/  IADD3 R4, P2, R4, UR10, RZ ;  /* 0x0000000a04047c10 */ /* 0x000fc4000ff5e0ff */
[----:B------:R-:W-:Y:S02]  /*106b0*/  LOP3.LUT R9, R11, 0x380, RZ, 0xc0, !PT ;  /* 0x000003800b097812 */ /* 0x000fe400078ec0ff */
[----:B------:R-:W-:Y:S01]  /*106c0*/  IADD3.X R5, R5, UR11, R10, P2, !PT ;  /* 0x0000000b05057c10 */ /* 0x000fe200097fe40a */
[----:B------:R-:W-:Y:S01]  /*106d0*/  ULDC.64 UR10, c[0x0][0xb88] ;  /* 0x0002e200000a7ab9 */ /* 0x000fe20000000a00 */
[----:B------:R-:W-:Y:S01]  /*106e0*/  LOP3.LUT R12, R13, 0x380, RZ, 0xc0, !PT ;  /* 0x000003800d0c7812 */ /* 0x000fe200078ec0ff */
[----:B------:R-:W-:Y:S01]  /*106f0*/  IMAD R10, R8, UR10, RZ ;  /* 0x0000000a080a7c24 */ /* 0x000fe2000f8e02ff */
[----:B------:R-:W-:Y:S01]  /*10700*/  SHF.R.U64 R8, R9, 0x3, RZ ;  /* 0x0000000309087819 */ /* 0x000fe200000012ff */
[C---:B------:R-:W-:Y:S01]  /*10710*/  IMAD.WIDE.U32 R4, R7.reuse, UR10, R4 ;  /* 0x0000000a07047c25 */ /* 0x040fe2000f8e0004 */
[----:B------:R-:W-:Y:S02]  /*10720*/  SHF.R.U64 R12, R12, 0x3, RZ ;  /* 0x000000030c0c7819 */ /* 0x000fe400000012ff */
[C---:B------:R-:W-:Y:S01]  /*10730*/  IADD3 R41, P6, R20.reuse, 0x4000, RZ ;  /* 0x0000400014297810 */ /* 0x040fe20007fde0ff */
[----:B------:R-:W-:Y:S01]  /*10740*/  IMAD R9, R7, UR11, R10 ;  /* 0x0000000b07097c24 */ /* 0x000fe2000f8e020a */
[----:B------:R-:W-:Y:S01]  /*10750*/  ULDC.64 UR10, c[0x0][0xb50] ;  /* 0x0002d400000a7ab9 */ /* 0x000fe20000000a00 */
[----:B------:R-:W-:-:S02]  /*10760*/  IADD3 R7, P2, R20, 0x3000, RZ ;  /* 0x0000300014077810 */ /* 0x000fc40007f5e0ff */
[----:B------:R-:W-:Y:S01]  /*10770*/  IMAD.IADD R9, R5, 0x1, R9 ;  /* 0x0000000105097824 */ /* 0x000fe200078e0209 */
[C---:B------:R-:W-:Y:S02]  /*10780*/  LEA R10, P4, R4.reuse, UR10, 0x2 ;  /* 0x0000000a040a7c11 */ /* 0x040fe4000f8810ff */
[----:B------:R-:W-:Y:S02]  /*10790*/  LOP3.LUT R5, R7, 0x380, RZ, 0xc0, !PT ;  /* 0x0000038007057812 */ /* 0x000fe400078ec0ff */
[----:B------:R-:W-:Y:S01]  /*107a0*/  LEA.HI.X R14, R4, UR11, R9, 0x2, P4 ;  /* 0x0000000b040e7c11 */ /* 0x000fe2000a0f1409 */
[----:B------:R-:W-:Y:S01]  /*107b0*/  SHFL.IDX PT, R44, R10, RZ, 0x1c1f ;  /* 0x001c1fff0a2c7589 */ /* 0x000fe200000e0000 */
[----:B------:R-:W-:Y:S01]  /*107c0*/  SHF.R.U64 R4, R5, 0x3, RZ ;  /* 0x0000000305047819 */ /* 0x000fe200000012ff */
[--C-:B------:R-:W-:Y:S01]  /*107d0*/  IMAD.X R5, RZ, RZ, R21.reuse, P2 ;  /* 0x000000ffff057224 */ /* 0x100fe200010e0615 */
[----:B------:R-:W-:Y:S01]  /*107e0*/  LOP3.LUT R12, R12, R13, RZ, 0x3c, !PT ;  /* 0x0000000d0c0c7212 */ /* 0x000fe200078e3cff */
[----:B------:R-:W1:Y:S01]  /*107f0*/  SHFL.IDX PT, R45, R14, RZ, 0x1c1f ;  /* 0x001c1fff0e2d7589 */ /* 0x000e6200000e0000 */
[----:B------:R-:W-:Y:S01]  /*10800*/  LOP3.LUT R4, R4, R7, RZ, 0x3c, !PT ;  /* 0x0000000704047212 */ /* 0x000fe200078e3cff */
[--C-:B------:R-:W-:Y:S01]  /*10810*/  IMAD.X R13, RZ, RZ, R21.reuse, P0 ;  /* 0x000000ffff0d7224 */ /* 0x100fe200000e0615 */
[----:B------:R-:W-:Y:S01]  /*10820*/  LOP3.LUT P0, RZ, R185, 0x3, RZ, 0xc0, !PT ;  /* 0x00000003b9ff7812 */ /* 0x000fe2000780c0ff */
[----:B------:R-:W-:Y:S01]  /*10830*/  SHFL.IDX PT, R46, R10, 0x1, 0x1c1f ;  /* 0x003c1f000a2e7f89 */ /* 0x000fe200000e0000 */
[----:B------:R-:W-:Y:S01]  /*10840*/  VIADD R7, R24, 0x8 ;  /* 0x0000000818077836 */ /* 0x000fe20000000000 */
[----:B------:R-:W-:Y:S01]  /*10850*/  IADD3 R37, P5, R20, 0x5000, RZ ;  /* 0x0000500014257810 */ /* 0x000fe20007fbe0ff */
[----:B------:R-:W-:Y:S01]  /*10860*/  IMAD.X R9, RZ, RZ, R21, P3 ;  /* 0x000000ffff097224 */ /* 0x000fe200018e0615 */
[----:B------:R-:W2:Y:S01]  /*10870*/  SHFL.IDX PT, R47, R14, 0x1, 0x1c1f ;  /* 0x003c1f000e2f7f89 */ /* 0x000ea200000e0000 */
[----:B------:R-:W-:-:S02]  /*10880*/  ISETP.GE.OR P2, PT, R24, R51, P0 ;  /* 0x000000331800720c */ /* 0x000fc40000746670 */
[----:B------:R-:W-:Y:S02]  /*10890*/  ISETP.GE.OR P0, PT, R7, R51, P0 ;  /* 0x000000330700720c */ /* 0x000fe40000706670 */
[C---:B------:R-:W-:Y:S02]  /*108a0*/  IADD3 R33, P4, R20.reuse, 0x6000, RZ ;  /* 0x0000600014217810 */ /* 0x040fe40007f9e0ff */
[----:B------:R-:W-:Y:S02]  /*108b0*/  LOP3.LUT R15, R20, 0x380, RZ, 0xc0, !PT ;  /* 0x00000380140f7812 */ /* 0x000fe400078ec0ff */
[----:B------:R-:W-:Y:S02]  /*108c0*/  LOP3.LUT R40, R41, 0x380, RZ, 0xc0, !PT ;  /* 0x0000038029287812 */ /* 0x000fe400078ec0ff */
[----:B------:R-:W-:Y:S02]  /*108d0*/  LOP3.LUT R36, R37, 0x380, RZ, 0xc0, !PT ;  /* 0x0000038025247812 */ /* 0x000fe400078ec0ff */
[----:B------:R-:W-:-:S02]  /*108e0*/  LOP3.LUT R32, R33, 0x380, RZ, 0xc0, !PT ;  /* 0x0000038021207812 */ /* 0x000fc400078ec0ff */
[----:B------:R-:W-:Y:S01]  /*108f0*/  SHF.R.U64 R15, R15, 0x3, RZ ;  /* 0x000000030f0f7819 */ /* 0x000fe200000012ff */
[----:B-1----:R-:W-:Y:S01]  /*10900*/  @!P2 ST.E desc[UR50][R44.64], R2 ;  /* 0x000000022c00a985 */ /* 0x002fe2000c101932 */
[----:B------:R-:W-:Y:S02]  /*10910*/  LOP3.LUT R8, R8, R11, RZ, 0x3c, !PT ;  /* 0x0000000b08087212 */ /* 0x000fe400078e3cff */
[----:B------:R-:W-:Y:S02]  /*10920*/  IADD3 R11, P3, R20, 0x7000, RZ ;  /* 0x00007000140b7810 */ /* 0x000fe40007f7e0ff */
[----:B------:R-:W-:Y:S02]  /*10930*/  SHF.R.U64 R40, R40, 0x3, RZ ;  /* 0x0000000328287819 */ /* 0x000fe400000012ff */
[----:B------:R-:W-:Y:S01]  /*10940*/  SHF.R.U64 R36, R36, 0x3, RZ ;  /* 0x0000000324247819 */ /* 0x000fe200000012ff */
[----:B--2---:R1:W-:Y:S01]  /*10950*/  @!P0 ST.E desc[UR50][R46.64], R0 ;  /* 0x000000002e008985 */ /* 0x0043e2000c101932 */
[----:B------:R-:W-:Y:S01]  /*10960*/  SHF.R.U64 R32, R32, 0x3, RZ ;  /* 0x0000000320207819 */ /* 0x000fe200000012ff */
[----:B------:R-:W-:Y:S01]  /*10970*/  IMAD.X R25, RZ, RZ, R21, P3 ;  /* 0x000000ffff197224 */ /* 0x000fe200018e0615 */
[----:B------:R-:W-:-:S02]  /*10980*/  LOP3.LUT R20, R15, R20, RZ, 0x3c, !PT ;  /* 0x000000140f147212 */ /* 0x000fc400078e3cff */
[----:B------:R-:W-:Y:S01]  /*10990*/  LOP3.LUT R40, R40, R41, RZ, 0x3c, !PT ;  /* 0x0000002928287212 */ /* 0x000fe200078e3cff */
[--C-:B------:R-:W-:Y:S01]  /*109a0*/  IMAD.X R41, RZ, RZ, R21.reuse, P6 ;  /* 0x000000ffff297224 */ /* 0x100fe200030e0615 */
[----:B------:R-:W-:Y:S01]  /*109b0*/  LOP3.LUT R36, R36, R37, RZ, 0x3c, !PT ;  /* 0x0000002524247212 */ /* 0x000fe200078e3cff */
[--C-:B------:R-:W-:Y:S01]  /*109c0*/  IMAD.X R37, RZ, RZ, R21.reuse, P5 ;  /* 0x000000ffff257224 */ /* 0x100fe200028e0615 */
[----:B------:R-:W-:Y:S01]  /*109d0*/  LOP3.LUT R32, R32, R33, RZ, 0x3c, !PT ;  /* 0x0000002120207212 */ /* 0x000fe200078e3cff */
[----:B------:R-:W-:Y:S01]  /*109e0*/  IMAD.X R33, RZ, RZ, R21, P4 ;  /* 0x000000ffff217224 */ /* 0x000fe200020e0615 */
[----:B------:R2:W5:Y:S01]  /*109f0*/  LD.E.128 R28, desc[UR50][R20.64] ;  /* 0x00000032141c7980 */ /* 0x000562000c101d00 */
[----:B------:R-:W-:Y:S01]  /*10a00*/  UIMAD UR10, UR9, UR12, URZ ;  /* 0x0000000c090a72a4 */ /* 0x000fe2000f8e023f */
[----:B-1----:R-:W-:Y:S01]  /*10a10*/  IMAD R0, R22, 0x20, R184 ;  /* 0x0000002016007824 */ /* 0x002fe200078e02b8 */
[----:B------:R-:W-:Y:S01]  /*10a20*/  LOP3.LUT R6, R11, 0x380, RZ, 0xc0, !PT ;  /* 0x000003800b067812 */ /* 0x000fe200078ec0ff */
[----:B------:R-:W5:Y:S04]  /*10a30*/  LD.E.128 R12, desc[UR50][R12.64] ;  /* 0x000000320c0c7980 */ /* 0x000f68000c101d00 */
[----:B------:R-:W5:Y:S01]  /*10a40*/  LD.E.128 R40, desc[UR50][R40.64] ;  /* 0x0000003228287980 */ /* 0x000f62000c101d00 */
[----:B--2---:R-:W1:Y:S01]  /*10a50*/  @P1 LDC R21, c[0x0][0xbf0] ;  /* 0x0002fc00ff151b82 */ /* 0x004e620000000800 */
[----:B------:R-:W-:-:S02]  /*10a60*/  UIMAD.WIDE.U32 UR8, UR4, UR12, URZ ;  /* 0x0000000c040872a5 */ /* 0x000fc4000f8e003f */
[----:B------:R-:W5:Y:S01]  /*10a70*/  LD.E.128 R36, desc[UR50][R36.64] ;  /* 0x0000003224247980 */ /* 0x000f62000c101d00 */
[----:B------:R-:W-:Y:S01]  /*10a80*/  UIMAD UR10, UR4, UR13, UR10 ;  /* 0x0000000d040a72a4 */ /* 0x000fe2000f8e020a */
[----:B------:R-:W-:Y:S01]  /*10a90*/  VIADD R44, R0, UR38 ;  /* 0x00000026002c7c36 */ /* 0x000fe20008000000 */
[----:B------:R-:W-:Y:S01]  /*10aa0*/  SHF.R.U64 R6, R6, 0x3, RZ ;  /* 0x0000000306067819 */ /* 0x000fe200000012ff */
[----:B------:R-:W-:Y:S01]  /*10ab0*/  ULDC.64 UR12, c[0x0][0xae8] ;  /* 0x0002ba00000c7ab9 */ /* 0x000fe20000000a00 */
[----:B------:R-:W-:Y:S01]  /*10ac0*/  UIADD3 UR9, UR9, UR10, URZ ;  /* 0x0000000a09097290 */ /* 0x000fe2000fffe03f */
[----:B------:R-:W5:Y:S01]  /*10ad0*/  LD.E.128 R32, desc[UR50][R32.64] ;  /* 0x0000003220207980 */ /* 0x000f62000c101d00 */
[----:B------:R-:W-:Y:S01]  /*10ae0*/  UIMAD UR4, UR16, UR12, URZ ;  /* 0x0000000c100472a4 */ /* 0x000fe2000f8e023f */
[----:B0-----:R-:W-:Y:S01]  /*10af0*/  @P1 IMAD.HI.U32 R0, R44, R53, RZ ;  /* 0x000000352c001227 */ /* 0x001fe200078e00ff */
[----:B------:R-:W-:Y:S01]  /*10b00*/  UIMAD.WIDE.U32 UR8, UR42, UR12, UR8 ;  /* 0x0000000c2a0872a5 */ /* 0x000fe2000f8e0008 */
[----:B------:R-:W-:Y:S01]  /*10b10*/  LOP3.LUT R24, R6, R11, RZ, 0x3c, !PT ;  /* 0x0000000b06187212 */ /* 0x000fe200078e3cff */
[----:B------:R-:W-:Y:S01]  /*10b20*/  UIMAD UR4, UR42, UR13, UR4 ;  /* 0x0000000d2a0472a4 */ /* 0x000fe2000f8e0204 */
[----:B------:R-:W-:Y:S01]  /*10b30*/  IMAD.MOV.U32 R45, RZ, RZ, R44 ;  /* 0x000000ffff2d7224 */ /* 0x000fe200078e002c */
[----:B------:R-:W-:Y:S01]  /*10b40*/  ULDC.64 UR10, c[0x0][0xaf0] ;  /* 0x0002bc00000a7ab9 */ /* 0x000fe20000000a00 */
[----:B------:R-:W5:Y:S01]  /*10b50*/  LD.E.128 R8, desc[UR50][R8.64] ;  /* 0x0000003208087980 */ /* 0x000f62000c101d00 */
[----:B------:R-:W-:-:S02]  /*10b60*/  UIADD3 UR9, UR9, UR4, URZ ;  /* 0x0000000409097290 */ /* 0x000fc4000fffe03f */
[----:B------:R-:W-:Y:S01]  /*10b70*/  UIMAD UR4, UR18, UR10, URZ ;  /* 0x0000000a120472a4 */ /* 0x000fe2000f8e023f */
[----:B------:R-:W5:Y:S01]  /*10b80*/  LD.E.128 R4, desc[UR50][R4.64] ;  /* 0x0000003204047980 */ /* 0x000f62000c101d00 */
[----:B------:R-:W-:Y:S02]  /*10b90*/  UIMAD.WIDE.U32 UR8, UR17, UR10, UR8 ;  /* 0x0000000a110872a5 */ /* 0x000fe4000f8e0008 */
[----:B------:R-:W-:Y:S01]  /*10ba0*/  UIMAD UR4, UR17, UR11, UR4 ;  /* 0x0000000b110472a4 */ /* 0x000fe2000f8e0204 */
[----:B-1----:R-:W-:Y:S01]  /*10bb0*/  @P1 SHF.R.U32.HI R45, RZ, R21, R0 ;  /* 0x00000015ff2d1219 */ /* 0x002fe20000011600 */
[----:B------:R-:W5:Y:S01]  /*10bc0*/  LD.E.128 R24, desc[UR50][R24.64] ;  /* 0x0000003218187980 */ /* 0x000f62000c101d00 */
[----:B------:R-:W-:Y:S01]  /*10bd0*/  ULDC.64 UR10, c[0x0][0xae0] ;  /* 0x0002b800000a7ab9 */ /* 0x000fe20000000a00 */
[----:B------:R-:W-:Y:S01]  /*10be0*/  UIADD3 UR4, UR9, UR4, URZ ;  /* 0x0000000409047290 */ /* 0x000fe2000fffe03f */
[--C-:B------:R-:W-:Y:S01]  /*10bf0*/  SHF.R.S32.HI R0, RZ, 0x1f, R45.reuse ;  /* 0x0000001fff007819 */ /* 0x100fe2000001142d */
[----:B------:R-:W-:Y:S01]  /*10c00*/  IMAD.MOV R2, RZ, RZ, -R45 ;  /* 0x000000ffff027224 */ /* 0x000fe200078e0a2d */
[----:B------:R-:W-:Y:S01]  /*10c10*/  @!PT LDS RZ, [RZ] ;  /* 0x00000000fffff984 */ /* 0x000fe20000000800 */
[----:B------:R-:W-:Y:S01]  /*10c20*/  @!PT LDS RZ, [RZ] ;  /* 0x00000000fffff984 */ /* 0x000fe20000000800 */
[----:B------:R-:W-:Y:S01]  /*10c30*/  @!PT LDS RZ, [RZ] ;  /* 0x00000000fffff984 */ /* 0x000fe20000000800 */
[----:B------:R-:W-:Y:S01]  /*10c40*/  @!PT LDS RZ, [RZ] ;  /* 0x00000000fffff984 */ /* 0x000fe20000000800 */
[----:B------:R0:W-:Y:S06]  /*10c50*/  MEMBAR.ALL.CTA ;  /* 0x0000000000007992 */ /* 0x0001ec0000008000 */
[----:B0-----:R-:W0:Y:S01]  /*10c60*/  FENCE.VIEW.ASYNC.S ;  /* 0x00000000000073c6 */ /* 0x001e220000000000 */
        /* <DEDUP_REMOVED lines=35> */
[-C--:B0-2---:R-:W-:Y:S02]  /*10ea0*/  @!P2 LEA.HI.X R3, R18, R0.reuse, R190, 0x1, P4 ;  /* 0x000000001203a211 */ /* 0x085fe400020f0cbe */
[----:B------:R-:W-:-:S03]  /*10eb0*/  @!P3 LEA.HI.X R21, R19, R0, R189, 0x1, P5 ;  /* 0x000000001315b211 */ /* 0x000fc600028f0cbd */
[----:B-----5:R3:W-:Y:S04]  /*10ec0*/  @!P2 ST.E.128 desc[UR50][R2.64], R28 ;  /* 0x0000001c0200a985 */ /* 0x0207e8000c101d32 */
[----:B------:R3:W-:Y:S02]  /*10ed0*/  @!P3 ST.E.128 desc[UR50][R20.64], R40 ;  /* 0x000000281400b985 */ /* 0x0007e4000c101d32 */
.L_x_8133:
[----:B------:R-:W-:Y:S05]  /*10ee0*/  BSYNC B1 ;  /* 0x0000000000017941 */ /* 0x000fea0003800000 */
.L_x_8132:
        /* <DEDUP_REMOVED lines=9> */
[-C--:B0---4-:R-:W-:Y:S02]  /*10f80*/  @!P3 LEA.HI.X R3, R18, R0.reuse, R190, 0x1, P0 ;  /* 0x000000001203b211 */ /* 0x091fe400000f0cbe */
[----:B------:R-:W-:-:S03]  /*10f90*/  @!P4 LEA.HI.X R21, R19, R0, R189, 0x1, P2 ;  /* 0x000000001315c211 */ /* 0x000fc600010f0cbd */
[----:B-----5:R3:W-:Y:S04]  /*10fa0*/  @!P3 ST.E.128 desc[UR50][R2.64], R12 ;  /* 0x0000000c0200b985 */ /* 0x0207e8000c101d32 */
[----:B------:R3:W-:Y:S02]  /*10fb0*/  @!P4 ST.E.128 desc[UR50][R20.64], R36 ;  /* 0x000000241400c985 */ /* 0x0007e4000c101d32 */
.L_x_8135:
[----:B------:R-:W-:Y:S05]  /*10fc0*/  BSYNC B1 ;  /* 0x0000000000017941 */ /* 0x000fea0003800000 */
.L_x_8134:
[----:B----4-:R4:W0:Y:S01]  /*10fd0*/  SHFL.IDX PT, R0, R45, 0x2, 0x181f ;  /* 0x00581f002d007f89 */ /* 0x01082200000e0000 */
[----:B------:R-:W-:Y:S03]  /*10fe0*/  BSSY B1, `(.L_x_8136) ;  /* 0x000000c000017945 */ /* 0x000fe60003800000 */
[----:B---3-5:R4:W3:Y:S01]  /*10ff0*/  SHFL.IDX PT, R12, R44, 0x2, 0x181f ;  /* 0x00581f002c0c7f89 */ /* 0x0288e200000e0000 */
[----:B------:R-:W-:Y:S05]  /*11000*/  @P1 BRA `(.L_x_8137) ;  /* 0x0000000000241947 */ /* 0x000fea0003800000 */
[----:B------:R-:W-:Y:S02]  /*11010*/  ULDC UR4, c[0x0][0xac8] ;  /* 0x0002b20000047ab9 */ /* 0x000fe40000000800 */
[----:B------:R-:W-:Y:S02]  /*11020*/  ISETP.GE.AND P2, PT, R18, UR4, PT ;  /* 0x0000000412007c0c */ /* 0x000fe4000bf46270 */
[----:B------:R-:W-:-:S11]  /*11030*/  ISETP.GE.AND P3, PT, R19, UR4, PT ;  /* 0x0000000413007c0c */ /* 0x000fd6000bf66270 */
[CC--:B---3--:R-:W-:Y:S02]  /*11040*/  @!P2 LEA R2, P0, R18.reuse, R12.reuse, 0x1 ;  /* 0x0000000c1202a211 */ /* 0x0c8fe400078008ff */
[C---:B------:R-:W-:Y:S02]  /*11050*/  @!P3 LEA R12, P1, R19.reuse, R12, 0x1 ;  /* 0x0000000c130cb211 */ /* 0x040fe400078208ff */
[-C--:B0-----:R-:W-:Y:S02]  /*11060*/  @!P2 LEA.HI.X R3, R18, R0.reuse, R190, 0x1, P0 ;  /* 0x000000001203a211 */ /* 0x081fe400000f0cbe */
[----:B------:R-:W-:-:S03]  /*11070*/  @!P3 LEA.HI.X R13, R19, R0, R189, 0x1, P1 ;  /* 0x00000000130db211 */ /* 0x000fc600008f0cbd */
[----:B------:R0:W-:Y:S04]  /*11080*/  @!P2 ST.E.128 desc[UR50][R2.64], R8 ;  /* 0x000000080200a985 */ /* 0x0001e8000c101d32 */
[----:B------:R0:W-:Y:S02]  /*11090*/  @!P3 ST.E.128 desc[UR50][R12.64], R32 ;  /* 0x000000200c00b985 */ /* 0x0001e4000c101d32 */
.L_x_8137:
[----:B------:R-:W-:Y:S05]  /*110a0*/  BSYNC B1 ;  /* 0x0000000000017941 */ /* 0x000fea0003800000 */
.L_x_8136:
[----:B0-----:R-:W-:Y:S01]  /*110b0*/  VIADD R0, R46, 0x60 ;  /* 0x000000602e007836 */ /* 0x001fe20000000000 */
[----:B--2-4-:R-:W0:Y:S04]  /*110c0*/  SHFL.IDX PT, R45, R45, 0x3, 0x181f ;  /* 0x00781f002d2d7f89 */ /* 0x014e2800000e0000 */
[----:B------:R-:W-:Y:S01]  /*110d0*/  ISETP.GE.AND P0, PT, R0, R51, PT ;  /* 0x000000330000720c */ /* 0x000fe20003f06270 */
[----:B------:R-:W2:-:S12]  /*110e0*/  SHFL.IDX PT, R44, R44, 0x3, 0x181f ;  /* 0x00781f002c2c7f89 */ /* 0x000e9800000e0000 */
[----:B------:R-:W-:Y:S05]  /*110f0*/  @P0 BRA `(.L_x_8138) ;  /* 0x0000000c000c0947 */ /* 0x000fea0003800000 */
[----:B------:R-:W-:Y:S02]  /*11100*/  ULDC UR4, c[0x0][0xac8] ;  /* 0x0002b20000047ab9 */ /* 0x000fe40000000800 */
[----:B------:R-:W-:-:S13]  /*11110*/  ISETP.GE.AND P1, PT, R18, UR4, PT ;  /* 0x0000000412007c0c */ /* 0x000fda000bf26270 */
[----:B--2---:R-:W-:-:S04]  /*11120*/  @!P1 LEA R2, P0, R18, R44, 0x1 ;  /* 0x0000002c12029211 */ /* 0x004fc800078008ff */
[----:B0-----:R-:W-:Y:S02]  /*11130*/  @!P1 LEA.HI.X R3, R18, R45, R190, 0x1, P0 ;  /* 0x0000002d12039211 */ /* 0x001fe400000f0cbe */
[----:B------:R-:W-:-:S03]  /*11140*/  ISETP.GE.AND P0, PT, R19, UR4, PT ;  /* 0x0000000413007c0c */ /* 0x000fc6000bf06270 */
[----:B------:R4:W-:Y:S10]  /*11150*/  @!P1 ST.E.128 desc[UR50][R2.64], R4 ;  /* 0x0000000402009985 */ /* 0x0009f4000c101d32 */
[----:B------:R-:W-:Y:S05]  /*11160*/  @P0 BRA `(.L_x_8138) ;  /* 0x0000000800f00947 */ /* 0x000fea0003800000 */
[----:B----4-:R-:W-:-:S04]  /*11170*/  LEA R2, P0, R19, R44, 0x1 ;  /* 0x0000002c13027211 */ /* 0x010fc800078008ff */
[----:B------:R-:W-:-:S05]  /*11180*/  LEA.HI.X R3, R19, R45, R189, 0x1, P0 ;  /* 0x0000002d13037211 */ /* 0x000fca00000f0cbd */
[----:B------:R0:W-:Y:S01]  /*11190*/  ST.E.128 desc[UR50][R2.64], R24 ;  /* 0x0000001802007985 */ /* 0x0001e2000c101d32 */
[----:B------:R-:W-:Y:S05]  /*111a0*/  BRA `(.L_x_8138) ;  /* 0x0000000800e07947 */ /* 0x000fea0003800000 */
.L_x_8130:
[----:B------:R-:W-:Y:S01]  /*111b0*/  ULDC.64 UR8, c[0x0][0xc00] ;  /* 0x0003000000087ab9 */ /* 0x000fe20000000a00 */
[----:B------:R-:W-:Y:S01]  /*111c0*/  ULDC UR4, c[0x0][0xa88] ;  /* 0x0002a20000047ab9 */ /* 0x000fe20000000800 */
[----:B------:R-:W-:Y:S01]  /*111d0*/  UISETP.NE.U32.AND UP0, UPT, UR8, URZ, UPT ;  /* 0x0000003f0800728c */ /* 0x000fe2000bf05070 */
[----:B------:R-:W0:Y:S03]  /*111e0*/  LDC R11, c[0x0][0xbe8] ;  /* 0x0002fa00ff0b7b82 */ /* 0x000e260000000800 */
[----:B------:R-:W-:-:S03]  /*111f0*/  UISETP.NE.AND.EX UP0, UPT, UR9, URZ, UPT, UP0 ;  /* 0x0000003f0900728c */ /* 0x000fc6000bf05300 */
[----:B------:R-:W-:Y:S02]  /*11200*/  ULDC.64 UR8, c[0x0][0xc00] ;  /* 0x0003000000087ab9 */ /* 0x000fe40000000a00 */
[----:B------:R-:W-:Y:S01]  /*11210*/  UIMAD.WIDE UR8, UR37, 0x4, UR8 ;  /* 0x00000004250878a5 */ /* 0x000fe2000f8e0208 */
[----:B------:R-:W-:-:S05]  /*11220*/  PLOP3.LUT P2, PT, PT, PT, UP0, 0x80, 0x0 ;  /* 0x000000000000781c */ /* 0x000fca0003f4f008 */
[----:B------:R-:W-:Y:S02]  /*11230*/  IMAD.U32 R2, RZ, RZ, UR8 ;  /* 0x00000008ff027e24 */ /* 0x000fe4000f8e00ff */
[----:B------:R-:W-:Y:S01]  /*11240*/  IMAD.U32 R3, RZ, RZ, UR9 ;  /* 0x00000009ff037e24 */ /* 0x000fe2000f8e00ff */
[----:B------:R-:W-:Y:S02]  /*11250*/  ULDC.64 UR8, c[0x0][0xc08] ;  /* 0x0003020000087ab9 */ /* 0x000fe40000000a00 */
[----:B------:R-:W-:Y:S01]  /*11260*/  UISETP.NE.U32.AND UP1, UPT, UR8, URZ, UPT ;  /* 0x0000003f0800728c */ /* 0x000fe2000bf25070 */
[----:B------:R-:W-:Y:S02]  /*11270*/  IMAD.U32 R0, RZ, RZ, UR4 ;  /* 0x00000004ff007e24 */ /* 0x000fe4000f8e00ff */
[----:B------:R-:W2:Y:S01]  /*11280*/  @P2 LDG.E R6, desc[UR50][R2.64] ;  /* 0x0000003202062981 */ /* 0x000ea2000c1e1900 */
[----:B------:R-:W-:-:S06]  /*11290*/  UISETP.NE.AND.EX UP1, UPT, UR9, URZ, UPT, UP1 ;  /* 0x0000003f0900728c */ /* 0x000fcc000bf25310 */
[----:B------:R-:W-:-:S05]  /*112a0*/  PLOP3.LUT P3, PT, PT, PT, UP1, 0x80, 0x0 ;  /* 0x000000000000781c */ /* 0x000fca0003f6f018 */
[----:B------:R-:W-:Y:S02]  /*112b0*/  @UP1 ULDC.64 UR8, c[0x0][0xc08] ;  /* 0x0003020000081ab9 */ /* 0x000fe40000000a00 */
[----:B------:R-:W-:-:S06]  /*112c0*/  @UP1 UIMAD.WIDE UR8, UR37, 0x4, UR8 ;  /* 0x00000004250818a5 */ /* 0x000fcc000f8e0208 */
[----:B------:R-:W-:Y:S02]  /*112d0*/  IMAD.U32 R4, RZ, RZ, UR8 ;  /* 0x00000008ff047e24 */ /* 0x000fe4000f8e00ff */
[----:B------:R-:W-:-:S05]  /*112e0*/  IMAD.U32 R5, RZ, RZ, UR9 ;  /* 0x00000009ff057e24 */ /* 0x000fca000f8e00ff */
[----:B------:R1:W5:Y:S01]  /*112f0*/  @P3 LDG.E R0, desc[UR50][R4.64] ;  /* 0x0000003204003981 */ /* 0x000362000c1e1900 */
[----:B0-----:R-:W-:Y:S01]  /*11300*/  ISETP.NE.AND P0, PT, R11, 0x1, PT ;  /* 0x000000010b00780c */ /* 0x001fe20003f05270 */
[----:B------:R-:W-:Y:S01]  /*11310*/  UMOV UR4, URZ ;  /* 0x0000003f00047c82 */ /* 0x000fe20008000000 */
[----:B------:R-:W-:Y:S01]  /*11320*/  USHF.R.S32.HI UR12, URZ, 0x1f, UR42 ;  /* 0x0000001f3f0c7899 */ /* 0x000fe2000801142a */
[----:B------:R-:W-:-:S10]  /*11330*/  ISETP.GE.AND P1, PT, R191, 0x80, PT ;  /* 0x00000080bf00780c */ /* 0x000fd40003f26270 */
[----:B------:R-:W0:Y:S01]  /*11340*/  @P0 LDC R9, c[0x0][0xbec] ;  /* 0x0002fb00ff090b82 */ /* 0x000e220000000800 */
[----:B--2---:R-:W-:Y:S01]  /*11350*/  @P2 R2UR UR4, R6 ;  /* 0x00000000060422ca */ /* 0x004fe200000e0000 */
[----:B01----:R-:W-:-:S14]  /*11360*/  @P3 BRA `(.L_x_8139) ;  /* 0x0000000000103947 */ /* 0x003fdc0003800000 */
[----:B------:R-:W-:Y:S05]  /*11370*/  @!P2 BRA `(.L_x_8139) ;  /* 0x00000000000ca947 */ /* 0x000fea0003800000 */
[----:B------:R-:W2:Y:S04]  /*11380*/  LDG.E R5, desc[UR50][R2.64] ;  /* 0x0000003202057981 */ /* 0x000ea8000c1e1900 */
[----:B-----5:R-:W2:Y:S02]  /*11390*/  LDG.E R0, desc[UR50][R2.64+0x4] ;  /* 0x0000043202007981 */ /* 0x020ea4000c1e1900 */
[----:B--2---:R-:W-:-:S07]  /*113a0*/  IMAD.IADD R0, R0, 0x1, -R5 ;  /* 0x0000000100007824 */ /* 0x004fce00078e0a05 */
.L_x_8139:
[----:B------:R-:W-:Y:S01]  /*113b0*/  USHF.R.S32.HI UR8, URZ, 0x1f, UR37 ;  /* 0x0000001f3f087899 */ /* 0x000fe20008011425 */
[----:B------:R-:W-:Y:S01]  /*113c0*/  BSSY B1, `(.L_x_8140) ;  /* 0x000002e000017945 */ /* 0x000fe20003800000 */
[----:B------:R-:W-:Y:S02]  /*113d0*/  USHF.R.S32.HI UR11, URZ, 0x1f, UR4 ;  /* 0x0000001f3f0b7899 */ /* 0x000fe40008011404 */
        /* <DEDUP_REMOVED lines=12> */
[----:B------:R-:W-:Y:S01]  /*114a0*/  UMOV UR8, UR4 ;  /* 0x0000000400087c82 */ /* 0x000fe20008000000 */
[----:B------:R-:W-:Y:S01]  /*114b0*/  UIMAD UR10, UR12, UR16, URZ ;  /* 0x000000100c0a72a4 */ /* 0x000fe2000f8e023f */
[----:B------:R-:W-:Y:S01]  /*114c0*/  IMAD.MOV.U32 R2, RZ, RZ, R4 ;  /* 0x000000ffff027224 */ /* 0x000fe200078e0004 */
[----:B------:R-:W-:Y:S02]  /*114d0*/  UMOV UR9, UR11 ;  /* 0x0000000b00097c82 */ /* 0x000fe40008000000 */
[----:B------:R-:W-:Y:S02]  /*114e0*/  UIMAD.WIDE.U32 UR8, UR42, UR16, UR8 ;  /* 0x000000102a0872a5 */ /* 0x000fe4000f8e0008 */
[----:B------:R-:W-:-:S03]  /*114f0*/  UIMAD UR10, UR42, UR17, UR10 ;  /* 0x000000112a0a72a4 */ /* 0x000fc6000f8e020a */
[----:B------:R-:W-:Y:S01]  /*11500*/  ULDC.64 UR16, c[0x0][0xb98] ;  /* 0x0002e60000107ab9 */ /* 0x000fe20000000a00 */
[----:B------:R-:W0:Y:S01]  /*11510*/  @P1 LDC R3, c[0x0][0xbec] ;  /* 0x0002fb00ff031b82 */ /* 0x000e220000000800 */
[----:B------:R-:W-:Y:S02]  /*11520*/  UIADD3 UR9, UR9, UR10, URZ ;  /* 0x0000000a09097290 */ /* 0x000fe4000fffe03f */
[----:B------:R-:W-:Y:S02]  /*11530*/  UIMAD UR10, UR14, UR16, URZ ;  /* 0x000000100e0a72a4 */ /* 0x000fe4000f8e023f */
[----:B------:R-:W-:Y:S02]  /*11540*/  UIMAD.WIDE.U32 UR8, UR13, UR16, UR8 ;  /* 0x000000100d0872a5 */ /* 0x000fe4000f8e0008 */
[----:B------:R-:W-:Y:S01]  /*11550*/  UIMAD UR10, UR13, UR17, UR10 ;  /* 0x000000110d0a72a4 */ /* 0x000fe2000f8e020a */
[----:B------:R-:W1:Y:S02]  /*11560*/  @P1 LDC R6, c[0x0][0xbf0] ;  /* 0x0002fc00ff061b82 */ /* 0x000e640000000800 */
        /* <DEDUP_REMOVED lines=19> */
.L_x_8141:
[----:B------:R-:W-:Y:S05]  /*116a0*/  BSYNC B1 ;  /* 0x0000000000017941 */ /* 0x000fea0003800000 */
.L_x_8140:
[----:B0-----:R-:W0:Y:S01]  /*116b0*/  @P0 LDC R3, c[0x0][0xbf0] ;  /* 0x0002fc00ff030b82 */ /* 0x001e220000000800 */
[----:B------:R-:W-:Y:S01]  /*116c0*/  ULDC.64 UR16, c[0x0][0xaa0] ;  /* 0x0002a80000107ab9 */ /* 0x000fe20000000a00 */
[----:B------:R-:W-:Y:S01]  /*116d0*/  IMAD R2, R22, 0x20, R184 ;  /* 0x0000002016027824 */ /* 0x000fe200078e02b8 */
[----:B------:R-:W-:Y:S01]  /*116e0*/  UIMAD UR10, UR11, UR16, URZ ;  /* 0x000000100b0a72a4 */ /* 0x000fe2000f8e023f */
[----:B------:R-:W-:Y:S01]  /*116f0*/  BSSY B1, `(.L_x_8142) ;  /* 0x0000039000017945 */ /* 0x000fe20003800000 */
[----:B------:R-:W-:Y:S01]  /*11700*/  UIMAD.WIDE.U32 UR8, UR4, UR16, URZ ;  /* 0x00000010040872a5 */ /* 0x000fe2000f8e003f */
[----:B------:R-:W-:Y:S01]  /*11710*/  VIADD R6, R2, UR38 ;  /* 0x0000002602067c36 */ /* 0x000fe20008000000 */
[----:B------:R-:W-:-:S03]  /*11720*/  UIMAD UR10, UR4, UR17, UR10 ;  /* 0x00000011040a72a4 */ /* 0x000fc6000f8e020a */
[----:B------:R-:W-:Y:S01]  /*11730*/  ULDC.64 UR16, c[0x0][0xae8] ;  /* 0x0002ba0000107ab9 */ /* 0x000fe20000000a00 */
[----:B------:R-:W-:Y:S01]  /*11740*/  UIADD3 UR9, UR9, UR10, URZ ;  /* 0x0000000a09097290 */ /* 0x000fe2000fffe03f */
[----:B------:R-:W-:Y:S01]  /*11750*/  @P0 IMAD.HI.U32 R2, R6, R9, RZ ;  /* 0x0000000906020227 */ /* 0x000fe200078e00ff */
[----:B------:R-:W-:Y:S02]  /*11760*/  UIMAD UR4, UR12, UR16, URZ ;  /* 0x000000100c0472a4 */ /* 0x000fe4000f8e023f */
        /* <DEDUP_REMOVED lines=49> */
.L_x_8143:
[----:B------:R-:W-:Y:S05]  /*11a80*/  BSYNC B1 ;  /* 0x0000000000017941 */ /* 0x000fea0003800000 */
.L_x_8142:
        /* <DEDUP_REMOVED lines=13> */
.L_x_8145:
[----:B------:R-:W-:Y:S05]  /*11b60*/  BSYNC B1 ;  /* 0x0000000000017941 */ /* 0x000fea0003800000 */
.L_x_8144:
        /* <DEDUP_REMOVED lines=13> */
.L_x_8147:
[----:B------:R-:W-:Y:S05]  /*11c40*/  BSYNC B1 ;  /* 0x0000000000017941 */ /* 0x000fea0003800000 */
.L_x_8146:
[----:B0-----:R-:W-:Y:S01]  /*11c50*/  VIADD R0, R6, 0x60 ;  /* 0x0000006006007836 */ /* 0x001fe20000000000 */
[----:B--2-4-:R-:W0:Y:S04]  /*11c60*/  SHFL.IDX PT, R5, R5, 0x3, 0x181f ;  /* 0x00781f0005057f89 */ /* 0x014e2800000e0000 */
[----:B------:R-:W-:Y:S01]  /*11c70*/  ISETP.GE.AND P0, PT, R0, R11, PT ;  /* 0x0000000b0000720c */ /* 0x000fe20003f06270 */
[----:B-1-3--:R1:W2:-:S12]  /*11c80*/  SHFL.IDX PT, R2, R4, 0x3, 0x181f ;  /* 0x00781f0004027f89 */ /* 0x00a29800000e0000 */
[----:B-1----:R-:W-:Y:S05]  /*11c90*/  @P0 BRA `(.L_x_8138) ;  /* 0x0000000000240947 */ /* 0x002fea0003800000 */
[----:B------:R-:W-:Y:S02]  /*11ca0*/  ULDC UR4, c[0x0][0xac8] ;  /* 0x0002b20000047ab9 */ /* 0x000fe40000000800 */
        /* <DEDUP_REMOVED lines=8> */
.L_x_8138:
[----:B------:R-:W-:Y:S05]  /*11d30*/  BSYNC B0 ;  /* 0x0000000000007941 */ /* 0x000fea0003800000 */
.L_x_8129:
[----:B------:R-:W-:Y:S02]  /*11d40*/  ULDC UR4, c[0x0][0xc3c] ;  /* 0x00030f0000047ab9 */ /* 0x000fe40000000800 */
[----:B------:R-:W-:-:S06]  /*11d50*/  UISETP.GE.AND UP0, UPT, UR6, UR4, UPT ;  /* 0x000000040600728c */ /* 0x000fcc000bf06270 */
[----:B------:R-:W-:-:S13]  /*11d60*/  PLOP3.LUT P0, PT, PT, PT, UP0, 0x80, 0x0 ;  /* 0x000000000000781c */ /* 0x000fda0003f0f008 */
[----:B------:R-:W-:Y:S05]  /*11d70*/  @!P0 BRA `(.L_x_8148) ;  /* 0xfffffef000248947 */ /* 0x000fea000383ffff */
[----:B------:R-:W-:Y:S05]  /*11d80*/  EXIT ;  /* 0x000000000000794d */ /* 0x000fea0003800000 */
.L_x_8047:
        /* <DEDUP_REMOVED lines=18> */
.L_x_8149:
[----:B------:R-:W1:Y:S01]  /*11eb0*/  S2R R0, SR_TID.X ;  /* 0x0000000000007919 */ /* 0x000e620000002100 */
[----:B------:R-:W-:Y:S01]  /*11ec0*/  ULDC UR4, c[0x0][0xc3c] ;  /* 0x00030f0000047ab9 */ /* 0x000fe20000000800 */
[----:B------:R-:W2:Y:S01]  /*11ed0*/  S2UR UR6, SR_CTAID.X ;  /* 0x00000000000679c3 */ /* 0x000ea20000002500 */
[----:B------:R-:W-:Y:S01]  /*11ee0*/  ULDC UR5, c[0x0][0xc38] ;  /* 0x00030e0000057ab9 */ /* 0x000fe20000000800 */
[----:B-1----:R-:W-:-:S04]  /*11ef0*/  LOP3.LUT R0, R0, 0x1f, RZ, 0xc0, !PT ;  /* 0x0000001f00007812 */ /* 0x002fc800078ec0ff */
[----:B------:R-:W-:-:S04]  /*11f00*/  ISETP.NE.AND P0, PT, R0, 0x1f, PT ;  /* 0x0000001f0000780c */ /* 0x000fc80003f05270 */
[----:B------:R-:W-:-:S13]  /*11f10*/  ISETP.GE.OR P1, PT, R0, UR4, !P0 ;  /* 0x0000000400007c0c */ /* 0x000fda000c726670 */
[----:B0-----:R-:W0:Y:S02]  /*11f20*/  @!P1 LDC.64 R2, c[0x0][0xc80] ;  /* 0x00032000ff029b82 */ /* 0x001e240000000a00 */
[----:B0-----:R-:W-:-:S05]  /*11f30*/  @!P1 IMAD.WIDE.U32 R2, R0, 0x4, R2 ;  /* 0x0000000400029825 */ /* 0x001fca00078e0002 */
[----:B------:R-:W3:Y:S01]  /*11f40*/  @!P1 LDG.E R4, desc[UR50][R2.64] ;  /* 0x0000003202049981 */ /* 0x000ee2000c1e1900 */
[C---:B------:R-:W-:Y:S01]  /*11f50*/  ISETP.NE.AND P1, PT, R0.reuse, RZ, PT ;  /* 0x000000ff0000720c */ /* 0x040fe20003f25270 */
[----:B------:R-:W-:Y:S01]  /*11f60*/  UMOV UR4, URZ ;  /* 0x0000003f00047c82 */ /* 0x000fe20008000000 */
[C---:B------:R-:W-:Y:S01]  /*11f70*/  ISETP.GE.U32.AND P2, PT, R0.reuse, 0x2, PT ;  /* 0x000000020000780c */ /* 0x040fe20003f46070 */
[----:B------:R-:W-:Y:S01]  /*11f80*/  IMAD.MOV.U32 R16, RZ, RZ, RZ ;  /* 0x000000ffff107224 */ /* 0x000fe200078e00ff */
[C---:B------:R-:W-:Y:S02]  /*11f90*/  ISETP.GE.U32.AND P3, PT, R0.reuse, 0x4, PT ;  /* 0x000000040000780c */ /* 0x040fe40003f66070 */
[C---:B------:R-:W-:Y:S02]  /*11fa0*/  ISETP.GE.U32.AND P4, PT, R0.reuse, 0x8, PT ;  /* 0x000000080000780c */ /* 0x040fe40003f86070 */
[----:B------:R-:W-:Y:S01]  /*11fb0*/  ISETP.GE.U32.AND P5, PT, R0, 0x10, PT ;  /* 0x000000100000780c */ /* 0x000fe20003fa6070 */
[----:B---3--:R-:W0:Y:S02]  /*11fc0*/  SHFL.UP PT, R5, R4, 0x1, RZ ;  /* 0x0420000004057989 */ /* 0x008e2400000e00ff */
        /* <DEDUP_REMOVED lines=17> */
[----:B--2---:R-:W-:-:S13]  /*120e0*/  ISETP.GT.AND P6, PT, R6, UR6, PT ;  /* 0x0000000606007c0c */ /* 0x004fda000bfc4270 */
[----:B------:R-:W-:Y:S05]  /*120f0*/  @P6 BRA `(.L_x_8151) ;  /* 0x00000000009c6947 */ /* 0x000fea0003800000 */
[----:B------:R-:W0:Y:S01]  /*12100*/  LDC R5, c[0x0][0xc3c] ;  /* 0x00030f00ff057b82 */ /* 0x000e220000000800 */
[----:B------:R-:W-:Y:S01]  /*12110*/  IMAD.MOV.U32 R6, RZ, RZ, R3 ;  /* 0x000000ffff067224 */ /* 0x000fe200078e0003 */
[----:B------:R-:W-:Y:S01]  /*12120*/  UMOV UR4, URZ ;  /* 0x0000003f00047c82 */ /* 0x000fe20008000000 */
[----:B------:R-:W-:Y:S01]  /*12130*/  ULDC UR7, c[0x0][0xc3c] ;  /* 0x00030f0000077ab9 */ /* 0x000fe20000000800 */
[----:B------:R-:W-:-:S05]  /*12140*/  ULDC UR5, c[0x0][0xc38] ;  /* 0x00030e0000057ab9 */ /* 0x000fca0000000800 */
.L_x_8155:
        /* <DEDUP_REMOVED lines=12> */
.L_x_8154:
[----:B------:R-:W-:Y:S05]  /*12210*/  BSYNC B0 ;  /* 0x0000000000007941 */ /* 0x000fea0003800000 */
.L_x_8153:
        /* <DEDUP_REMOVED lines=21> */
.L_x_8151:
        /* <DEDUP_REMOVED lines=20> */
.L_x_8156:
[--C-:B-12---:R-:W-:Y:S02]  /*124b0*/  IMAD.MOV R5, RZ, RZ, -R3.reuse ;  /* 0x000000ffff057224 */ /* 0x106fe400078e0a03 */
[----:B---3--:R-:W-:Y:S01]  /*124c0*/  IMAD R16, R16, UR5, R6 ;  /* 0x0000000510107c24 */ /* 0x008fe2000f8e0206 */
[----:B------:R-:W-:Y:S01]  /*124d0*/  IABS R6, R8 ;  /* 0x0000000800067213 */ /* 0x000fe20000000000 */
        /* <DEDUP_REMOVED lines=22> */
[----:B------:R-:W-:-:S04]  /*12640*/  VIADDMNMX R9, R10, UR5, R9, PT ;  /* 0x000000050a097c46 */ /* 0x000fc8000b800109 */
[-C--:B------:R-:W-:Y:S02]  /*12650*/  IABS R7, R9.reuse ;  /* 0x0000000900077213 */ /* 0x080fe40000000000 */
[----:B------:R-:W-:Y:S02]  /*12660*/  IABS R8, R9 ;  /* 0x0000000900087213 */ /* 0x000fe40000000000 */
[----:B------:R-:W1:Y:S03]  /*12670*/  I2F.RP R10, R7 ;  /* 0x00000007000a7306 */ /* 0x000e660000209400 */
[----:B------:R-:W-:-:S05]  /*12680*/  IMAD.MOV R8, RZ, RZ, -R8 ;  /* 0x000000ffff087224 */ /* 0x000fca00078e0a08 */
[----:B-1----:R-:W1:Y:S02]  /*12690*/  MUFU.RCP R10, R10 ;  /* 0x0000000a000a7308 */ /* 0x002e640000001000 */
[----:B-1----:R-:W-:-:S06]  /*126a0*/  VIADD R3, R10, 0xffffffe ;  /* 0x0ffffffe0a037836 */ /* 0x002fcc0000000000 */
[----:B------:R-:W1:Y:S02]  /*126b0*/  F2I.FTZ.U32.TRUNC.NTZ R3, R3 ;  /* 0x0000000300037305 */ /* 0x000e64000021f000 */
[----:B-1----:R-:W-:-:S04]  /*126c0*/  IMAD.MOV R2, RZ, RZ, -R3 ;  /* 0x000000ffff027224 */ /* 0x002fc800078e0a03 */
[----:B------:R-:W-:Y:S02]  /*126d0*/  IMAD R11, R2, R7, RZ ;  /* 0x00000007020b7224 */ /* 0x000fe400078e02ff */
[----:B------:R-:W-:-:S04]  /*126e0*/  IMAD.MOV.U32 R2, RZ, RZ, RZ ;  /* 0x000000ffff027224 */ /* 0x000fc800078e00ff */
[----:B------:R-:W-:Y:S01]  /*126f0*/  IMAD.HI.U32 R2, R3, R11, R2 ;  /* 0x0000000b03027227 */ /* 0x000fe200078e0002 */
[----:B------:R-:W-:Y:S02]  /*12700*/  IABS R11, R5 ;  /* 0x00000005000b7213 */ /* 0x000fe40000000000 */
[C---:B------:R-:W-:Y:S01]  /*12710*/  LOP3.LUT R3, R5.reuse, R9, RZ, 0x3c, !PT ;  /* 0x0000000905037212 */ /* 0x040fe200078e3cff */
[----:B------:R-:W-:Y:S02]  /*12720*/  IMAD.IADD R5, R5, 0x1, R6 ;  /* 0x0000000105057824 */ /* 0x000fe400078e0206 */
        /* <DEDUP_REMOVED lines=16> */
.L_x_8152:
[----:B------:R-:W-:Y:S02]  /*12830*/  IMAD.MOV.U32 R17, RZ, RZ, RZ ;  /* 0x000000ffff117224 */ /* 0x000fe400078e00ff */
[----:B------:R-:W-:Y:S02]  /*12840*/  IMAD.U32 R16, RZ, RZ, UR6 ;  /* 0x00000006ff107e24 */ /* 0x000fe4000f8e00ff */
[----:B------:R-:W-:-:S07]  /*12850*/  IMAD.MOV.U32 R18, RZ, RZ, RZ ;  /* 0x000000ffff127224 */ /* 0x000fce00078e00ff */
.L_x_8157:
[----:B------:R-:W-:-:S13]  /*12860*/  ISETP.NE.AND P0, PT, R0, RZ, PT ;  /* 0x000000ff0000720c */ /* 0x000fda0003f05270 */
[----:B------:R-:W1:Y:S01]  /*12870*/  @!P0 S2R R3, SR_CgaCtaId ;  /* 0x0000000000038919 */ /* 0x000e620000008800 */
[----:B------:R-:W-:-:S04]  /*12880*/  @!P0 MOV R0, 0x400 ;  /* 0x0000040000008802 */ /* 0x000fc80000000f00 */
[----:B-1----:R-:W-:-:S05]  /*12890*/  @!P0 LEA R0, R3, R0, 0x18 ;  /* 0x0000000003008211 */ /* 0x002fca00078ec0ff */
[----:B------:R1:W-:Y:S01]  /*128a0*/  @!P0 STS.128 [R0+0x288d0], R16 ;  /* 0x0288d01000008388 */ /* 0x0003e20000000c00 */
[----:B------:R-:W-:Y:S06]  /*128b0*/  BAR.ARV 0x5, 0x180 ;  /* 0x0146000000007b1d */ /* 0x000fec0000002000 */
.L_x_8150:
        /* <DEDUP_REMOVED lines=27> */
[----:B------:R0:W-:Y:S01]  /*12a70*/  STL [R1], R4 ;  /* 0x0000000401007387 */ /* 0x0001e20000100800 */
[----:B------:R-:W-:-:S03]  /*12a80*/  IMAD.MOV.U32 R2, RZ, RZ, 0x1 ;  /* 0x00000001ff027424 */ /* 0x000fc600078e00ff */
[----:B------:R0:W-:Y:S04]  /*12a90*/  STL [R1+0x24], R3 ;  /* 0x0000240301007387 */ /* 0x0001e80000100800 */
[----:B------:R0:W-:Y:S04]  /*12aa0*/  STL [R1+0x3c], RZ ;  /* 0x00003cff01007387 */ /* 0x0001e80000100800 */
[----:B------:R0:W-:Y:S04]  /*12ab0*/  STL [R1+0x10], R2 ;  /* 0x0000100201007387 */ /* 0x0001e80000100800 */
[----:B------:R0:W-:Y:S02]  /*12ac0*/  STL [R1+0x4], RZ ;  /* 0x000004ff01007387 */ /* 0x0001e40000100800 */
.L_x_8265:
[----:B------:R-:W-:Y:S05]  /*12ad0*/  YIELD ;  /* 0x0000000000007946 */ /* 0x000fea0003800000 */
[----:B------:R-:W-:Y:S01]  /*12ae0*/  ULDC.64 UR4, c[0x0][0xa28] ;  /* 0x00028a0000047ab9 */ /* 0x000fe20000000a00 */
[----:B--2---:R-:W-:Y:S01]  /*12af0*/  IMAD.MOV.U32 R0, RZ, RZ, RZ ;  /* 0x000000ffff007224 */ /* 0x004fe200078e00ff */
[----:B------:R-:W-:Y:S01]  /*12b00*/  ISETP.NE.U32.AND P0, PT, RZ, UR4, PT ;  /* 0x00000004ff007c0c */ /* 0x000fe2000bf05070 */
[----:B0-----:R-:W0:Y:S01]  /*12b10*/  LDC.64 R4, c[0x0][0xa00] ;  /* 0x00028000ff047b82 */ /* 0x001e220000000a00 */
[----:B-1----:R-:W-:Y:S01]  /*12b20*/  CS2R R8, SRZ ;  /* 0x0000000000087805 */ /* 0x002fe2000001ff00 */
[----:B------:R-:W-:Y:S01]  /*12b30*/  ULDC.64 UR6, c[0x0][0xa08] ;  /* 0x0002820000067ab9 */ /* 0x000fe20000000a00 */
[----:B------:R-:W-:Y:S01]  /*12b40*/  ISETP.NE.AND.EX P0, PT, RZ, UR5, PT, P0 ;  /* 0x00000005ff007c0c */ /* 0x000fe2000bf05300 */
[----:B------:R-:W-:-:S12]  /*12b50*/  ULDC.64 UR4, c[0x0][0xa18] ;  /* 0x0002860000047ab9 */ /* 0x000fd80000000a00 */
        /* <DEDUP_REMOVED lines=12> */
[----:B---3--:R-:W1:Y:S08]  /*12c20*/  @P2 LDC.64 R6, c[0x0][0xa18] ;  /* 0x00028600ff062b82 */ /* 0x008e700000000a00 */
        /* <DEDUP_REMOVED lines=19> */
[----:B------:R-:W0:Y:S04]  /*12d60*/  LDG.E R7, desc[UR50][R4.64] ;  /* 0x0000003204077981 */ /* 0x000e28000c1e1900 */
[----:B------:R-:W0:Y:S02]  /*12d70*/  LDG.E R4, desc[UR50][R4.64+0x4] ;  /* 0x0000043204047981 */ /* 0x000e24000c1e1900 */
[----:B0-----:R-:W-:-:S05]  /*12d80*/  IMAD.IADD R9, R4, 0x1, -R7 ;  /* 0x0000000104097824 */ /* 0x001fca00078e0a07 */
[----:B------:R1:W-:Y:S02]  /*12d90*/  STL [R1+0x30], R9 ;  /* 0x0000300901007387 */ /* 0x0003e40000100800 */
.L_x_8159:
[----:B-----5:R-:W-:Y:S01]  /*12da0*/  IMAD.IADD R4, R8, 0x1, R0 ;  /* 0x0000000108047824 */ /* 0x020fe200078e0200 */
[----:B------:R-:W-:Y:S02]  /*12db0*/  ULDC.64 UR4, c[0x0][0xa20] ;  /* 0x0002880000047ab9 */ /* 0x000fe40000000a00 */
[----:B------:R-:W-:Y:S02]  /*12dc0*/  ISETP.NE.U32.AND P0, PT, RZ, UR4, PT ;  /* 0x00000004ff007c0c */ /* 0x000fe4000bf05070 */
[----:B------:R2:W-:Y:S02]  /*12dd0*/  STL [R1+0x14], R4 ;  /* 0x0000140401007387 */ /* 0x0005e40000100800 */
[----:B------:R-:W-:-:S13]  /*12de0*/  ISETP.NE.AND.EX P0, PT, RZ, UR5, PT, P0 ;  /* 0x00000005ff007c0c */ /* 0x000fda000bf05300 */
[----:B--2---:R-:W-:Y:S05]  /*12df0*/  @!P0 BRA `(.L_x_8160) ;  /* 0x0000000000108947 */ /* 0x004fea0003800000 */
[----:B------:R-:W2:Y:S02]  /*12e00*/  LDC.64 R2, c[0x0][0xa20] ;  /* 0x00028800ff027b82 */ /* 0x000ea40000000a00 */
[----:B--2---:R-:W-:-:S05]  /*12e10*/  IMAD.WIDE R2, R19, 0x4, R2 ;  /* 0x0000000413027825 */ /* 0x004fca00078e0202 */
[----:B------:R2:W5:Y:S01]  /*12e20*/  LDG.E R6, desc[UR50][R2.64] ;  /* 0x0000003202067981 */ /* 0x000562000c1e1900 */
[----:B------:R-:W-:Y:S05]  /*12e30*/  BRA `(.L_x_8161) ;  /* 0x0000000000107947 */ /* 0x000fea0003800000 */
.L_x_8160:
[----:B------:R-:W-:Y:S05]  /*12e40*/  @!P1 BRA `(.L_x_8161) ;  /* 0x00000000000c9947 */ /* 0x000fea0003800000 */
[----:B------:R-:W2:Y:S04]  /*12e50*/  LDG.E R6, desc[UR50][R2.64] ;  /* 0x0000003202067981 */ /* 0x000ea8000c1e1900 */
[----:B------:R-:W2:Y:S02]  /*12e60*/  LDG.E R2, desc[UR50][R2.64+0x4] ;  /* 0x0000043202027981 */ /* 0x000ea4000c1e1900 */
[----:B--2---:R-:W-:-:S07]  /*12e70*/  IMAD.IADD R6, R2, 0x1, -R6 ;  /* 0x0000000102067824 */ /* 0x004fce00078e0a06 */
.L_x_8161:
        /* <DEDUP_REMOVED lines=28> */
.L_x_8164:
[----:B------:R-:W-:-:S13]  /*13040*/  ISETP.NE.AND P0, PT, R3, 0x1, PT ;  /* 0x000000010300780c */ /* 0x000fda0003f05270 */
[----:B------:R-:W2:Y:S02]  /*13050*/  @P0 LDC.64 R4, c[0x0][0x9e8] ;  /* 0x00027a00ff040b82 */ /* 0x000ea40000000a00 */
[----:B--2---:R-:W-:-:S05]  /*13060*/  @P0 IMAD.HI.U32 R4, R7, R4, RZ ;  /* 0x0000000407040227 */ /* 0x004fca00078e00ff */
[----:B------:R-:W-:-:S07]  /*13070*/  @P0 SHF.R.U32.HI R7, RZ, R5, R4 ;  /* 0x00000005ff070219 */ /* 0x000fce0000011604 */
.L_x_8165:
[----:B------:R-:W-:Y:S05]  /*13080*/  BSYNC B0 ;  /* 0x0000000000007941 */ /* 0x000fea0003800000 */
.L_x_8163:
[----:B------:R-:W-:-:S05]  /*13090*/  IMAD R7, R7, R3, R3 ;  /* 0x0000000307077224 */ /* 0x000fca00078e0203 */
[----:B------:R-:W-:-:S07]  /*130a0*/  VIMNMX R2, R2, R7, PT ;  /* 0x0000000702027248 */ /* 0x000fce0003fe0100 */
.L_x_8162:
[----:B------:R-:W2:Y:S01]  /*130b0*/  @P1 LDC R5, c[0x0][0x44c] ;  /* 0x00011300ff051b82 */ /* 0x000ea20000000800 */
[----:B------:R-:W-:Y:S01]  /*130c0*/  IMAD.MOV.U32 R6, RZ, RZ, R8 ;  /* 0x000000ffff067224 */ /* 0x000fe200078e0008 */
[----:B------:R-:W-:-:S06]  /*130d0*/  ULDC UR4, c[0x0][0x9dc] ;  /* 0x0002770000047ab9 */ /* 0x000fcc0000000800 */
[----:B------:R-:W3:Y:S01]  /*130e0*/  @P1 LDC R4, c[0x0][0x450] ;  /* 0x00011400ff041b82 */ /* 0x000ee20000000800 */
[----:B--2---:R-:W-:-:S05]  /*130f0*/  @P1 IMAD.HI.U32 R5, R8, R5, RZ ;  /* 0x0000000508051227 */ /* 0x004fca00078e00ff */
        /* <DEDUP_REMOVED lines=24> */
.L_x_8168:
[----:B------:R-:W-:-:S13]  /*13280*/  ISETP.NE.AND P0, PT, R3, 0x1, PT ;  /* 0x000000010300780c */ /* 0x000fda0003f05270 */
[----:B------:R-:W3:Y:S02]  /*13290*/  @P0 LDC.64 R4, c[0x0][0x9e8] ;  /* 0x00027a00ff040b82 */ /* 0x000ee40000000a00 */
[----:B---3--:R-:W-:-:S05]  /*132a0*/  @P0 IMAD.HI.U32 R4, R2, R4, RZ ;  /* 0x0000000402040227 */ /* 0x008fca00078e00ff */
[----:B------:R-:W-:-:S07]  /*132b0*/  @P0 SHF.R.U32.HI R2, RZ, R5, R4 ;  /* 0x00000005ff020219 */ /* 0x000fce0000011604 */
.L_x_8169:
[----:B------:R-:W-:Y:S05]  /*132c0*/  BSYNC B0 ;  /* 0x0000000000007941 */ /* 0x000fea0003800000 */
.L_x_8167:
[----:B------:R-:W-:-:S05]  /*132d0*/  IMAD R2, R2, R3, RZ ;  /* 0x0000000302027224 */ /* 0x000fca00078e02ff */
[----:B------:R-:W-:-:S07]  /*132e0*/  VIMNMX R0, R0, R2, !PT ;  /* 0x0000000200007248 */ /* 0x000fce0007fe0100 */
.L_x_8166:
        /* <DEDUP_REMOVED lines=15> */
[----:B------:R-:W3:Y:S02]  /*133e0*/  FLO.U32 R0, UR4 ;  /* 0x0000000400007d00 */ /* 0x000ee400080e0000 */
        /* <DEDUP_REMOVED lines=9> */
.L_x_8171:
        /* <DEDUP_REMOVED lines=21> */
.L_x_8174:
[----:B------:R-:W-:Y:S05]  /*135d0*/  BSYNC B6 ;  /* 0x0000000000067941 */ /* 0x000fea0003800000 */
.L_x_8173:
        /* <DEDUP_REMOVED lines=20> */
.L_x_8177:
        /* <DEDUP_REMOVED lines=15> */
.L_x_8176:
[----:B------:R-:W-:Y:S05]  /*13810*/  BSYNC B6 ;  /* 0x0000000000067941 */ /* 0x000fea0003800000 */
.L_x_8175:
[----:B------:R-:W-:Y:S01]  /*13820*/  ULDC.64 UR4, c[0x0][0x9f8] ;  /* 0x00027e0000047ab9 */ /* 0x000fe20000000a00 */
[----:B------:R-:W3:Y:S01]  /*13830*/  LDL R17, [R1+0x28] ;  /* 0x0000280001117983 */ /* 0x000ee20000100800 */
[----:B------:R-:W-:Y:S01]  /*13840*/  ISETP.NE.U32.AND P0, PT, RZ, UR4, PT ;  /* 0x00000004ff007c0c */ /* 0x000fe2000bf05070 */
[----:B--2---:R-:W-:-:S03]  /*13850*/  IMAD.MOV.U32 R7, RZ, RZ, R19 ;  /* 0x000000ffff077224 */ /* 0x004fc600078e0013 */
        /* <DEDUP_REMOVED lines=19> */
.L_x_8281:
        /* <DEDUP_REMOVED lines=11> */
.L_x_8284:
[----:B------:R-:W-:Y:S05]  /*13a40*/  @!P6 BRA `(.L_x_8179) ;  /* 0x000000040020e947 */ /* 0x000fea0003800000 */
[----:B------:R-:W-:-:S04]  /*13a50*/  ISETP.NE.U32.AND P0, PT, R2, RZ, PT ;  /* 0x000000ff0200720c */ /* 0x000fc80003f05070 */
[----:B------:R-:W-:-:S13]  /*13a60*/  ISETP.NE.AND.EX P0, PT, R3, RZ, PT, P0 ;  /* 0x000000ff0300720c */ /* 0x000fda0003f05300 */
[----:B------:R-:W-:Y:S05]  /*13a70*/  @!P0 BRA `(.L_x_8181) ;  /* 0x0000000000508947 */ /* 0x000fea0003800000 */
[----:B------:R-:W3:Y:S01]  /*13a80*/  LDC R6, c[0x0][0x43c] ;  /* 0x00010f00ff067b82 */ /* 0x000ee20000000800 */
[----:B01----:R-:W-:Y:S01]  /*13a90*/  IMAD.MOV.U32 R9, RZ, RZ, R0 ;  /* 0x000000ffff097224 */ /* 0x003fe200078e0000 */
[----:B------:R-:W-:-:S03]  /*13aa0*/  ULDC.64 UR4, c[0x0][0x428] ;  /* 0x00010a0000047ab9 */ /* 0x000fc60000000a00 */
        /* <DEDUP_REMOVED lines=17> */
.L_x_8181:
[----:B--2---:R-:W2:Y:S04]  /*13bc0*/  LDL R7, [R1] ;  /* 0x0000000001077983 */ /* 0x004ea80000100800 */
[----:B----4-:R-:W2:Y:S04]  /*13bd0*/  LDL R0, [R1+0x4] ;  /* 0x0000040001007983 */ /* 0x010ea80000100800 */
[----:B---3--:R-:W3:Y:S01]  /*13be0*/  LDL R2, [R1+0x10] ;  /* 0x0000100001027983 */ /* 0x008ee20000100800 */
[----:B--2---:R-:W-:Y:S01]  /*13bf0*/  IMAD R0, R0, 0x8, R7 ;  /* 0x0000000800007824 */ /* 0x004fe200078e0207 */
[----:B---3--:R-:W-:-:S04]  /*13c00*/  SHF.L.U32 R2, R2, 0x1f, RZ ;  /* 0x0000001f02027819 */ /* 0x008fc800000006ff */
[----:B------:R-:W2:Y:S02]  /*13c10*/  SYNCS.PHASECHK.TRANS64.TRYWAIT P0, [R0+URZ+0x28840], R2 ;  /* 0x02884002000075a7 */ /* 0x000ea4000800017f */
[----:B--2---:R-:W-:Y:S05]  /*13c20*/  @!P0 BRA `(.L_x_8182) ;  /* 0x00000048007c8947 */ /* 0x004fea0003800000 */
.L_x_8285:
        /* <DEDUP_REMOVED lines=11> */
.L_x_8183:
[----:B------:R-:W3:Y:S04]  /*13ce0*/  LDL R5, [R1] ;  /* 0x0000000001057983 */ /* 0x000ee80000100800 */
[----:B------:R-:W3:Y:S04]  /*13cf0*/  LDL R4, [R1+0x4] ;  /* 0x0000040001047983 */ /* 0x000ee80000100800 */
[----:B------:R-:W4:Y:S04]  /*13d00*/  LDL R6, [R1+0x8] ;  /* 0x0000080001067983 */ /* 0x000f280000100800 */
[----:B------:R-:W4:Y:S04]  /*13d10*/  LDL R3, [R1+0x14] ;  /* 0x0000140001037983 */ /* 0x000f280000100800 */
[----:B--2---:R-:W2:Y:S01]  /*13d20*/  LDL.LU R2, [R1+0x18] ;  /* 0x0000180001027983 */ /* 0x004ea20000300800 */
[----:B------:R-:W-:-:S02]  /*13d30*/  R2UR UR9, R0 ;  /* 0x00000000000972ca */ /* 0x000fc400000e0000 */
[----:B------:R-:W-:Y:S01]  /*13d40*/  PLOP3.LUT P0, PT, PT, PT, PT, 0x80, 0x0 ;  /* 0x000000000000781c */ /* 0x000fe20003f0f070 */
[----:B------:R-:W-:Y:S01]  /*13d50*/  UIADD3 UR4, UP0, UR38, 0x370, URZ ;  /* 0x0000037026047890 */ /* 0x000fe2000ff1e03f */
[----:B------:R-:W-:Y:S02]  /*13d60*/  R2UR UR12, R18 ;  /* 0x00000000120c72ca */ /* 0x000fe400000e0000 */
[----:B-----5:R-:W-:-:S07]  /*13d70*/  R2UR UR13, R17 ;  /* 0x00000000110d72ca */ /* 0x020fce00000e0000 */
[----:B------:R-:W-:Y:S01]  /*13d80*/  UIADD3 UR9, UR9, 0x28830, URZ ;  /* 0x0002883009097890 */ /* 0x000fe2000fffe03f */
[----:B------:R-:W-:Y:S01]  /*13d90*/  UMOV UR10, URZ ;  /* 0x0000003f000a7c82 */ /* 0x000fe20008000000 */
[----:B------:R-:W-:Y:S01]  /*13da0*/  UMOV UR7, 0x14f00000 ;  /* 0x14f0000000077882 */ /* 0x000fe20000000000 */
[----:B------:R-:W-:Y:S01]  /*13db0*/  UMOV UR15, 0x40 ;  /* 0x00000040000f7882 */ /* 0x000fe20000000000 */
[----:B---3--:R-:W-:Y:S01]  /*13dc0*/  IMAD R0, R4, 0x8000, R5 ;  /* 0x0000800004007824 */ /* 0x008fe200078e0205 */
[----:B----4-:R-:W-:-:S04]  /*13dd0*/  R2UR UR11, R6 ;  /* 0x00000000060b72ca */ /* 0x010fc800000e0000 */
[----:B------:R-:W-:Y:S02]  /*13de0*/  R2UR UR6, R0 ;  /* 0x00000000000672ca */ /* 0x000fe400000e0000 */
[----:B------:R-:W-:Y:S02]  /*13df0*/  R2UR UR5, R3 ;  /* 0x00000000030572ca */ /* 0x000fe400000e0000 */
[----:B--2---:R-:W-:-:S09]  /*13e00*/  LOP3.LUT R2, R2, 0xfffffffe, RZ, 0xc0, !PT ;  /* 0xfffffffe02027812 */ /* 0x004fd200078ec0ff */
[----:B------:R-:W-:Y:S02]  /*13e10*/  UIADD3 UR8, UR6, 0x18400, URZ ;  /* 0x0001840006087890 */ /* 0x000fe4000fffe03f */
[----:B------:R-:W-:Y:S02]  /*13e20*/  ULEA UR11, UR11, UR5, 0x7 ;  /* 0x000000050b0b7291 */ /* 0x000fe4000f8e383f */
[----:B------:R-:W-:Y:S02]  /*13e30*/  UIADD3.X UR5, URZ, UR39, URZ, UP0, !UPT ;  /* 0x000000273f057290 */ /* 0x000fe400087fe43f */
[----:B------:R-:W-:Y:S01]  /*13e40*/  UIADD3 UR14, UR6, 0x1c400, URZ ;  /* 0x0001c400060e7890 */ /* 0x000fe2000fffe03f */
[----:B------:R-:W-:Y:S02]  /*13e50*/  @P0 LOP3.LUT R2, R2, 0x1, RZ, 0xfc, !PT ;  /* 0x0000000102020812 */ /* 0x000fe400078efcff */
[----:B------:R-:W-:-:S04]  /*13e60*/  UMOV UR6, 0x0 ;  /* 0x0000000000067882 */ /* 0x000fc80000000000 */
[----:B------:R2:W-:Y:S01]  /*13e70*/  UTMALDG.4D [UR8], [UR4], desc[UR6] ;  /* 0x00000608040075b4 */ /* 0x0005e20008019000 */
[----:B------:R3:W-:Y:S01]  /*13e80*/  STL [R1+0x18], R2 ;  /* 0x0000180201007387 */ /* 0x0007e20000100800 */
[----:B--2---:R-:W-:Y:S01]  /*13e90*/  UMOV UR8, UR14 ;  /* 0x0000000e00087c82 */ /* 0x004fe20008000000 */
[----:B------:R-:W-:Y:S02]  /*13ea0*/  UMOV UR10, UR15 ;  /* 0x0000000f000a7c82 */ /* 0x000fe40008000000 */
[----:B------:R3:W-:Y:S01]  /*13eb0*/  UTMALDG.4D [UR8], [UR4], desc[UR6] ;  /* 0x00000608040075b4 */ /* 0x0007e20008019000 */
[----:B------:R-:W-:Y:S02]  /*13ec0*/  NOP ;  /* 0x0000000000007918 */ /* 0x000fe40000000000 */
.L_x_8179:
[----:B----4-:R-:W4:Y:S04]  /*13ed0*/  LDL R0, [R1] ;  /* 0x0000000001007983 */ /* 0x010f280000100800 */
[----:B------:R-:W5:Y:S01]  /*13ee0*/  LDL.LU R3, [R1+0x34] ;  /* 0x0000340001037983 */ /* 0x000f620000300800 */
[----:B------:R-:W-:Y:S05]  /*13ef0*/  WARPSYNC.ALL ;  /* 0x0000000000007948 */ /* 0x000fea0003800000 */
[----:B---3--:R-:W-:Y:S01]  /*13f00*/  ULDC.64 UR4, c[0x0][0x298] ;  /* 0x0000a60000047ab9 */ /* 0x008fe20000000a00 */
[----:B------:R-:W-:Y:S01]  /*13f10*/  BSSY B6, `(.L_x_8184) ;  /* 0x000001c000067945 */ /* 0x000fe20003800000 */
[----:B------:R-:W-:Y:S01]  /*13f20*/  BAR.SYNC.DEFER_BLOCKING 0x8, 0x180 ;  /* 0x0206000000007b1d */ /* 0x000fe20000010000 */
[----:B----4-:R-:W-:Y:S01]  /*13f30*/  VIADD R0, R0, 0x10400 ;  /* 0x0001040000007836 */ /* 0x010fe20000000000 */
[----:B-----5:R-:W-:Y:S01]  /*13f40*/  SHF.R.S32.HI R2, RZ, 0x1f, R3 ;  /* 0x0000001fff027819 */ /* 0x020fe20000011403 */
        /* <DEDUP_REMOVED lines=24> */
.L_x_8185:
[----:B------:R-:W-:Y:S05]  /*140d0*/  BSYNC B6 ;  /* 0x0000000000067941 */ /* 0x000fea0003800000 */
.L_x_8184:
[----:B---3--:R-:W3:Y:S01]  /*140e0*/  LDL.LU R0, [R1+0x34] ;  /* 0x0000340001007983 */ /* 0x008ee20000300800 */
[----:B--2---:R-:W2:Y:S01]  /*140f0*/  LDC R7, c[0x0][0x448] ;  /* 0x00011200ff077b82 */ /* 0x004ea20000000800 */
[----:B------:R-:W-:Y:S01]  /*14100*/  ULDC.64 UR4, c[0x0][0x2d8] ;  /* 0x0000b60000047ab9 */ /* 0x000fe20000000a00 */
[----:B------:R-:W-:Y:S01]  /*14110*/  ULDC.64 UR6, c[0x0][0x280] ;  /* 0x0000a00000067ab9 */ /* 0x000fe20000000a00 */
[----:B------:R-:W3:Y:S04]  /*14120*/  LDL.LU.64 R2, [R1+0x40] ;  /* 0x0000400001027983 */ /* 0x000ee80000300a00 */
[----:B------:R-:W4:Y:S01]  /*14130*/  LDL R8, [R1+0x2c] ;  /* 0x00002c0001087983 */ /* 0x000f220000100800 */
[----:B------:R-:W0:Y:S01]  /*14140*/  S2R R5, SR_TID.X ;  /* 0x0000000000057919 */ /* 0x000e220000002100 */
[----:B------:R-:W1:Y:S01]  /*14150*/  S2R R6, SR_TID.X ;  /* 0x0000000000067919 */ /* 0x000e620000002100 */
[----:B0-----:R-:W-:-:S04]  /*14160*/  LOP3.LUT R5, R5, 0x7f, RZ, 0xc0, !PT ;  /* 0x0000007f05057812 */ /* 0x001fc800078ec0ff */
[----:B------:R-:W-:Y:S01]  /*14170*/  SHF.R.U32.HI R5, RZ, 0x3, R5 ;  /* 0x00000003ff057819 */ /* 0x000fe20000011605 */
[----:B-1----:R-:W-:-:S05]  /*14180*/  IMAD.SHL.U32 R9, R6, 0x10, RZ ;  /* 0x0000001006097824 */ /* 0x002fca00078e00ff */
        /* <DEDUP_REMOVED lines=16> */
[----:B------:R-:W0:Y:S01]  /*14290*/  @P0 LDC R5, c[0x0][0x44c] ;  /* 0x00011300ff050b82 */ /* 0x000e220000000800 */
[----:B------:R-:W-:-:S07]  /*142a0*/  IMAD.WIDE.U32 R2, R0, UR4, R2 ;  /* 0x0000000400027c25 */ /* 0x000fce000f8e0002 */
[----:B------:R-:W1:Y:S01]  /*142b0*/  @P0 LDC R6, c[0x0][0x450] ;  /* 0x00011400ff060b82 */ /* 0x000e620000000800 */
[----:B------:R-:W-:Y:S01]  /*142c0*/  IMAD R0, R0, UR5, R4 ;  /* 0x0000000500007c24 */ /* 0x000fe2000f8e0204 */
[----:B------:R-:W-:Y:S01]  /*142d0*/  ULDC.64 UR4, c[0x0][0x2d0] ;  /* 0x0000b40000047ab9 */ /* 0x000fe20000000a00 */
[----:B----4-:R-:W-:Y:S02]  /*142e0*/  IMAD.IADD R4, R9, 0x1, R8 ;  /* 0x0000000109047824 */ /* 0x010fe400078e0208 */
[----:B------:R-:W2:Y:S01]  /*142f0*/  S2R R9, SR_TID.X ;  /* 0x0000000000097919 */ /* 0x000ea20000002100 */
[----:B------:R-:W-:Y:S02]  /*14300*/  IMAD.IADD R3, R3, 0x1, R0 ;  /* 0x0000000103037824 */ /* 0x000fe400078e0200 */
[----:B------:R-:W-:Y:S02]  /*14310*/  IMAD.MOV.U32 R0, RZ, RZ, R4 ;  /* 0x000000ffff007224 */ /* 0x000fe400078e0004 */
[----:B0-----:R-:W-:-:S05]  /*14320*/  @P0 IMAD.HI.U32 R5, R4, R5, RZ ;  /* 0x0000000504050227 */ /* 0x001fca00078e00ff */
[----:B-1----:R-:W-:-:S05]  /*14330*/  @P0 SHF.R.U32.HI R0, RZ, R6, R5 ;  /* 0x00000006ff000219 */ /* 0x002fca0000011605 */
[----:B------:R-:W-:-:S04]  /*14340*/  IMAD.MOV R5, RZ, RZ, -R0 ;  /* 0x000000ffff057224 */ /* 0x000fc800078e0a00 */
[----:B------:R-:W-:Y:S01]  /*14350*/  IMAD R4, R7, R5, R4 ;  /* 0x0000000507047224 */ /* 0x000fe200078e0204 */
[----:B------:R-:W-:Y:S01]  /*14360*/  SHF.R.S32.HI R5, RZ, 0x1f, R0 ;  /* 0x0000001fff057819 */ /* 0x000fe20000011400 */
[----:B------:R-:W-:-:S04]  /*14370*/  IMAD.WIDE.U32 R2, R0, UR4, R2 ;  /* 0x0000000400027c25 */ /* 0x000fc8000f8e0002 */
[----:B------:R-:W-:Y:S02]  /*14380*/  IMAD R5, R5, UR4, RZ ;  /* 0x0000000405057c24 */ /* 0x000fe4000f8e02ff */
[----:B--2---:R-:W-:Y:S02]  /*14390*/  IMAD.SHL.U32 R9, R9, 0x8, RZ ;  /* 0x0000000809097824 */ /* 0x004fe400078e00ff */
[----:B------:R-:W-:Y:S01]  /*143a0*/  IMAD R0, R0, UR5, R5 ;  /* 0x0000000500007c24 */ /* 0x000fe2000f8e0205 */
[----:B------:R-:W-:Y:S02]  /*143b0*/  ULDC.64 UR4, c[0x0][0x2c8] ;  /* 0x0000b20000047ab9 */ /* 0x000fe40000000a00 */
[----:B------:R-:W-:Y:S01]  /*143c0*/  LOP3.LUT R9, R9, 0x38, RZ, 0xc0, !PT ;  /* 0x0000003809097812 */ /* 0x000fe200078ec0ff */
[----:B------:R-:W-:Y:S01]  /*143d0*/  IMAD.IADD R3, R3, 0x1, R0 ;  /* 0x0000000103037824 */ /* 0x000fe200078e0200 */
[----:B------:R-:W-:Y:S02]  /*143e0*/  SHF.R.S32.HI R0, RZ, 0x1f, R4 ;  /* 0x0000001fff007819 */ /* 0x000fe40000011404 */
[----:B------:R-:W-:Y:S01]  /*143f0*/  LOP3.LUT R9, R9, 0x40, RZ, 0xfc, !PT ;  /* 0x0000004009097812 */ /* 0x000fe200078efcff */
        /* <DEDUP_REMOVED lines=8> */
[----:B------:R-:W-:-:S05]  /*14480*/  IMAD.IADD R0, R3, 0x1, R0 ;  /* 0x0000000103007824 */ /* 0x000fca00078e0200 */
        /* <DEDUP_REMOVED lines=10> */
[----:B------:R-:W3:Y:S03]  /*14530*/  LDL.LU R5, [R1+0x30] ;  /* 0x0000300001057983 */ /* 0x000ee60000300800 */
[----:B--2---:R-:W-:Y:S02]  /*14540*/  IMAD.IADD R0, R6, 0x1, R8 ;  /* 0x0000000106007824 */ /* 0x004fe400078e0208 */
[----:B------:R-:W-:Y:S01]  /*14550*/  SHFL.IDX PT, R6, R3, RZ, 0x181f ;  /* 0x00181fff03067589 */ /* 0x000fe200000e0000 */
[----:B---3--:R-:W-:-:S03]  /*14560*/  IMAD R2, R5, R7, RZ ;  /* 0x0000000705027224 */ /* 0x008fc600078e02ff */
[----:B------:R-:W0:Y:S02]  /*14570*/  SHFL.IDX PT, R7, R4, RZ, 0x181f ;  /* 0x00181fff04077589 */ /* 0x000e2400000e0000 */
[C---:B------:R-:W-:Y:S01]  /*14580*/  ISETP.GE.AND P4, PT, R0.reuse, R2, PT ;  /* 0x000000020000720c */ /* 0x040fe20003f86270 */
[----:B------:R-:W-:-:S05]  /*14590*/  VIADD R5, R0, 0x10 ;  /* 0x0000001000057836 */ /* 0x000fca0000000000 */
[----:B------:R-:W-:Y:S02]  /*145a0*/  ISETP.GE.AND P2, PT, R5, R2, PT ;  /* 0x000000020500720c */ /* 0x000fe40003f46270 */
[----:B------:R-:W1:Y:S04]  /*145b0*/  SHFL.IDX PT, R5, R4, 0x1, 0x181f ;  /* 0x00381f0004057f89 */ /* 0x000e6800000e0000 */
[----:B------:R-:W2:Y:S01]  /*145c0*/  SHFL.IDX PT, R8, R3, 0x1, 0x181f ;  /* 0x00381f0003087f89 */ /* 0x000ea200000e0000 */
[----:B0-----:R-:W-:-:S05]  /*145d0*/  @!P4 LEA R7, P3, R10, R7, 0x1 ;  /* 0x000000070a07c211 */ /* 0x001fca00078608ff */
[----:B------:R-:W-:-:S05]  /*145e0*/  @!P4 IMAD.X R6, RZ, RZ, R6, P3 ;  /* 0x000000ffff06c224 */ /* 0x000fca00018e0606 */
[----:B------:R-:W-:-:S04]  /*145f0*/  @!P4 LOP3.LUT R7, R7, R6, RZ, 0x3c, !PT ;  /* 0x000000060707c212 */ /* 0x000fc800078e3cff */
[----:B------:R-:W-:-:S04]  /*14600*/  @!P4 LOP3.LUT R6, R7, R6, RZ, 0x3c, !PT ;  /* 0x000000060706c212 */ /* 0x000fc800078e3cff */
[----:B------:R-:W-:-:S05]  /*14610*/  @!P4 LOP3.LUT R7, R7, R6, RZ, 0x3c, !PT ;  /* 0x000000060707c212 */ /* 0x000fca00078e3cff */
[----:B-----5:R-:W-:Y:S04]  /*14620*/  @!P4 LDGSTS.E.BYPASS.LTC128B.128 [R9+0x10400], desc[UR50][R6.64], !P0 ;  /* 0x104000000609cfae */ /* 0x020fe8000c101d72 */
[----:B------:R1:W-:Y:S02]  /*14630*/  @!P4 LDGSTS.E.BYPASS.LTC128B.128 [R9+0x14400], desc[UR50][R6.64+0x80], !P1 ;  /* 0x144000800609cfae */ /* 0x0003e4000c901d72 */
[----:B-1----:R-:W-:-:S05]  /*14640*/  @!P2 LEA R7, P3, R10, R5, 0x1 ;  /* 0x000000050a07a211 */ /* 0x002fca00078608ff */
[----:B--2---:R-:W-:-:S05]  /*14650*/  @!P2 IMAD.X R6, RZ, RZ, R8, P3 ;  /* 0x000000ffff06a224 */ /* 0x004fca00018e0608 */
[----:B------:R-:W-:-:S04]  /*14660*/  @!P2 LOP3.LUT R7, R7, R6, RZ, 0x3c, !PT ;  /* 0x000000060707a212 */ /* 0x000fc800078e3cff */
[----:B------:R-:W-:Y:S01]  /*14670*/  @!P2 LOP3.LUT R6, R7, R6, RZ, 0x3c, !PT ;  /* 0x000000060706a212 */ /* 0x000fe200078e3cff */
[----:B------:R-:W-:-:S03]  /*14680*/  VIADD R5, R0, 0x20 ;  /* 0x0000002000057836 */ /* 0x000fc60000000000 */
[----:B------:R-:W-:-:S05]  /*14690*/  @!P2 LOP3.LUT R7, R7, R6, RZ, 0x3c, !PT ;  /* 0x000000060707a212 */ /* 0x000fca00078e3cff */
        /* <DEDUP_REMOVED lines=49> */
[----:B------:R-:W0:Y:S04]  /*149b0*/  SHFL.IDX PT, R3, R3, 0x7, 0x181f ;  /* 0x00f81f0003037f89 */ /* 0x000e2800000e0000 */
[----:B------:R1:W-:Y:S04]  /*149c0*/  @!P2 LDGSTS.E.BYPASS.LTC128B.128 [R9+0x13400], desc[UR50][R6.64], !P0 ;  /* 0x134000000609afae */ /* 0x0003e8000c101d72 */
[----:B------:R1:W-:Y:S04]  /*149d0*/  @!P2 LDGSTS.E.BYPASS.LTC128B.128 [R9+0x17400], desc[UR50][R6.64+0x80], !P1 ;  /* 0x174000800609afae */ /* 0x0003e8000c901d72 */
[----:B------:R-:W2:Y:S02]  /*149e0*/  SHFL.IDX PT, R4, R4, 0x7, 0x181f ;  /* 0x00f81f0004047f89 */ /* 0x000ea400000e0000 */
.L_x_8302:
[----:B------:R-:W-:Y:S01]  /*149f0*/  VIADD R0, R0, 0x70 ;  /* 0x0000007000007836 */ /* 0x000fe20000000000 */
[----:B------:R-:W-:Y:S04]  /*14a00*/  BSSY B0, `(.L_x_8187) ;  /* 0x000000a000007945 */ /* 0x000fe80003800000 */
[----:B------:R-:W-:-:S13]  /*14a10*/  ISETP.GE.AND P2, PT, R0, R2, PT ;  /* 0x000000020000720c */ /* 0x000fda0003f46270 */
[----:B------:R-:W-:Y:S05]  /*14a20*/  @P2 BRA `(.L_x_8188) ;  /* 0x00000000001c2947 */ /* 0x000fea0003800000 */
[----:B--2---:R-:W-:-:S05]  /*14a30*/  LEA R2, P2, R10, R4, 0x1 ;  /* 0x000000040a027211 */ /* 0x004fca00078408ff */
[----:B0-----:R-:W-:-:S05]  /*14a40*/  IMAD.X R3, RZ, RZ, R3, P2 ;  /* 0x000000ffff037224 */ /* 0x001fca00010e0603 */
[----:B------:R-:W-:Y:S01]  /*14a50*/  @!PT LDS RZ, [RZ] ;  /* 0x00000000fffff984 */ /* 0x000fe20000000800 */
[----:B------:R-:W-:Y:S01]  /*14a60*/  @!PT LDS RZ, [RZ] ;  /* 0x00000000fffff984 */ /* 0x000fe20000000800 */
[----:B------:R-:W-:Y:S01]  /*14a70*/  @!PT LDS RZ, [RZ] ;  /* 0x00000000fffff984 */ /* 0x000fe20000000800 */
[----:B------:R3:W-:Y:S04]  /*14a80*/  LDGSTS.E.BYPASS.LTC128B.128 [R9+0x13c00], desc[UR50][R2.64], !P0 ;  /* 0x13c0000002097fae */ /* 0x0007e8000c101d72 */
[----:B------:R3:W-:Y:S02]  /*14a90*/  LDGSTS.E.BYPASS.LTC128B.128 [R9+0x17c00], desc[UR50][R2.64+0x80], !P1 ;  /* 0x17c0008002097fae */ /* 0x0007e4000c901d72 */
.L_x_8188:
[----:B------:R-:W-:Y:S05]  /*14aa0*/  BSYNC B0 ;  /* 0x0000000000007941 */ /* 0x000fea0003800000 */
.L_x_8187:
[----:B-1-3--:R-:W3:Y:S01]  /*14ab0*/  LDL R9, [R1] ;  /* 0x0000000001097983 */ /* 0x00aee20000100800 */
[----:B------:R-:W-:Y:S01]  /*14ac0*/  PLOP3.LUT P0, PT, PT, PT, PT, 0x80, 0x0 ;  /* 0x000000000000781c */ /* 0x000fe20003f0f070 */
[----:B------:R-:W-:Y:S01]  /*14ad0*/  NOP ;  /* 0x0000000000007918 */ /* 0x000fe20000000000 */
[----:B---3--:R-:W-:-:S11]  /*14ae0*/  VIADD R10, R9, 0x28800 ;  /* 0x00028800090a7836 */ /* 0x008fd60000000000 */
.L_x_8189:
[----:B------:R-:W3:Y:S01]  /*14af0*/  LDL R2, [R1] ;  /* 0x0000000001027983 */ /* 0x000ee20000100800 */
[----:B------:R-:W-:Y:S02]  /*14b00*/  PLOP3.LUT P1, PT, P1, P0, PT, 0xa2, 0x0 ;  /* 0x000000000000781c */ /* 0x000fe40000f21472 */
[----:B---3--:R-:W-:-:S08]  /*14b10*/  @P0 R2UR P1, UR4, R2 ;  /* 0x00000000020402ca */ /* 0x008fd00000020000 */
[----:B------:R-:W-:-:S05]  /*14b20*/  @P0 PLOP3.LUT P0, PT, P1, PT, PT, 0x80, 0x0 ;  /* 0x000000000000081c */ /* 0x000fca0000f0f070 */
[----:B------:R-:W-:Y:S01]  /*14b30*/  @!P1 SYNCS.ARRIVE.TRANS64.RED.A0T1 RZ, [UR4+0x28800], RZ ;  /* 0x028800ffffff99a7 */ /* 0x000fe20008200404 */
[----:B------:R-:W-:Y:S07]  /*14b40*/  @!P1 ARRIVES.LDGSTSBAR.64.TRANSCNT [UR4+0x28800] ;  /* 0x02880000ff0099b0 */ /* 0x000fee0008000a84 */
[----:B------:R-:W-:Y:S05]  /*14b50*/  @P0 BRA.U.ANY `(.L_x_8189) ;  /* 0xfffffffd00e40947 */ /* 0x000fea000393ffff */
[----:B0-----:R-:W3:Y:S02]  /*14b60*/  LDL.LU R3, [R1+0x3c] ;  /* 0x00003c0001037983 */ /* 0x001ee40000300800 */
        /* <DEDUP_REMOVED lines=11> */
.L_x_8303:
[----:B------:R-:W-:Y:S05]  /*14c20*/  BSYNC B0 ;  /* 0x0000000000007941 */ /* 0x000fea0003800000 */
.L_x_8190:
[----:B------:R-:W3:Y:S04]  /*14c30*/  LDL R3, [R1+0x28] ;  /* 0x0000280001037983 */ /* 0x000ee80000100800 */
[----:B0-----:R-:W4:Y:S01]  /*14c40*/  LDL R2, [R1+0x20] ;  /* 0x0000200001027983 */ /* 0x001f220000100800 */
[----:B------:R-:W-:Y:S01]  /*14c50*/  BSSY B0, `(.L_x_8192) ;  /* 0x00001f3000007945 */ /* 0x000fe20003800000 */
[----:B---3--:R-:W-:-:S05]  /*14c60*/  VIADD R0, R3, 0xfffffffe ;  /* 0xfffffffe03007836 */ /* 0x008fca0000000000 */
[----:B----4-:R-:W-:-:S13]  /*14c70*/  ISETP.GE.AND P0, PT, R0, R2, PT ;  /* 0x000000020000720c */ /* 0x010fda0003f06270 */
        /* <DEDUP_REMOVED lines=9> */
[----:B------:R-:W3:Y:S04]  /*14d10*/  LDL R5, [R1+0x18] ;  /* 0x0000180001057983 */ /* 0x000ee80000100800 */
[----:B--2---:R-:W2:Y:S04]  /*14d20*/  LDL R4, [R1+0x4] ;  /* 0x0000040001047983 */ /* 0x004ea80000100800 */
[----:B------:R-:W4:Y:S01]  /*14d30*/  LDL R3, [R1+0x10] ;  /* 0x0000100001037983 */ /* 0x000f220000100800 */
[----:B------:R-:W-:Y:S01]  /*14d40*/  BSSY B1, `(.L_x_8196) ;  /* 0x000009b000017945 */ /* 0x000fe20003800000 */
[----:B---3--:R-:W-:Y:S01]  /*14d50*/  LOP3.LUT P1, RZ, R5, 0x1, RZ, 0xc0, !PT ;  /* 0x0000000105ff7812 */ /* 0x008fe2000782c0ff */
[----:B--2---:R-:W-:-:S05]  /*14d60*/  VIADD R6, R4, 0x1 ;  /* 0x0000000104067836 */ /* 0x004fca0000000000 */
        /* <DEDUP_REMOVED lines=29> */
.L_x_8198:
[----:B------:R-:W2:Y:S01]  /*14f40*/  LDL R2, [R1] ;  /* 0x0000000001027983 */ /* 0x000ea20000100800 */
[----:B------:R-:W-:Y:S01]  /*14f50*/  BSSY B3, `(.L_x_8199) ;  /* 0x0000005000037945 */ /* 0x000fe20003800000 */
[----:B--2---:R-:W-:Y:S01]  /*14f60*/  IMAD R3, R6, 0x8, R2 ;  /* 0x0000000806037824 */ /* 0x004fe200078e0202 */
[----:B------:R-:W-:-:S04]  /*14f70*/  SHF.L.U32 R2, R9, 0x1f, RZ ;  /* 0x0000001f09027819 */ /* 0x000fc800000006ff */
[----:B------:R-:W1:Y:S02]  /*14f80*/  SYNCS.PHASECHK.TRANS64.TRYWAIT P0, [R3+URZ+0x28840], R2 ;  /* 0x02884002030075a7 */ /* 0x000e64000800017f */
[----:B-1----:R-:W-:Y:S05]  /*14f90*/  @!P0 BRA `(.L_x_8200) ;  /* 0x0000004000848947 */ /* 0x002fea0003800000 */
.L_x_8304:
[----:B------:R-:W-:Y:S05]  /*14fa0*/  BSYNC B3 ;  /* 0x0000000000037941 */ /* 0x000fea0003800000 */
.L_x_8199:
        /* <DEDUP_REMOVED lines=12> */
.L_x_8202:
[----:B------:R-:W-:Y:S05]  /*15070*/  BSYNC B3 ;  /* 0x0000000000037941 */ /* 0x000fea0003800000 */
.L_x_8201:
        /* <DEDUP_REMOVED lines=13> */
.L_x_8203:
        /* <DEDUP_REMOVED lines=16> */
.L_x_8204:
        /* <DEDUP_REMOVED lines=17> */
.L_x_8305:
[----:B------:R-:W-:Y:S05]  /*15360*/  BSYNC B3 ;  /* 0x0000000000037941 */ /* 0x000fea0003800000 */
.L_x_8205:
[----:B------:R1:W5:Y:S01]  /*15370*/  LDL R15, [R1+0x4] ;  /* 0x00000400010f7983 */ /* 0x0003620000100800 */
[----:B------:R-:W-:Y:S01]  /*15380*/  BSSY B3, `(.L_x_8207) ;  /* 0x000000d000037945 */ /* 0x000fe20003800000 */
[----:B------:R-:W-:Y:S02]  /*15390*/  IMAD.MOV.U32 R12, RZ, RZ, 0x0 ;  /* 0x00000000ff0c7424 */ /* 0x000fe400078e00ff */
[----:B------:R-:W-:Y:S01]  /*153a0*/  IMAD.MOV.U32 R13, RZ, RZ, 0x14f00000 ;  /* 0x14f00000ff0d7424 */ /* 0x000fe200078e00ff */
[----:B------:R-:W-:Y:S06]  /*153b0*/  @P1 BRA `(.L_x_8208) ;  /* 0x0000000000241947 */ /* 0x000fec0003800000 */
[----:B------:R-:W2:Y:S01]  /*153c0*/  LDL R7, [R1] ;  /* 0x0000000001077983 */ /* 0x000ea20000100800 */
        /* <DEDUP_REMOVED lines=8> */
.L_x_8208:
[----:B------:R-:W-:Y:S05]  /*15450*/  BSYNC B3 ;  /* 0x0000000000037941 */ /* 0x000fea0003800000 */
.L_x_8207:
[----:B0-2---:R-:W2:Y:S04]  /*15460*/  LDL R2, [R1] ;  /* 0x0000000001027983 */ /* 0x005ea80000100800 */
        /* <DEDUP_REMOVED lines=13> */
.L_x_8209:
        /* <DEDUP_REMOVED lines=15> */
.L_x_8210:
        /* <DEDUP_REMOVED lines=12> */
.L_x_8197:
[----:B------:R-:W-:Y:S05]  /*156f0*/  BSYNC B1 ;  /* 0x0000000000017941 */ /* 0x000fea0003800000 */
.L_x_8196:
[----:B0-----:R-:W2:Y:S04]  /*15700*/  LDL R0, [R1+0x28] ;  /* 0x0000280001007983 */ /* 0x001ea80000100800 */
[----:B------:R0:W-:Y:S04]  /*15710*/  STL [R1+0x4], R6 ;  /* 0x0000040601007387 */ /* 0x0001e80000100800 */
[----:B------:R0:W-:Y:S02]  /*15720*/  STL [R1+0x10], R9 ;  /* 0x0000100901007387 */ /* 0x0001e40000100800 */
[----:B0-2---:R-:W-:-:S07]  /*15730*/  VIADD R0, R0, 0xfffffffd ;  /* 0xfffffffd00007836 */ /* 0x005fce0000000000 */
.L_x_8195:
[----:B------:R-:W-:Y:S05]  /*15740*/  BSYNC B2 ;  /* 0x0000000000027941 */ /* 0x000fea0003800000 */
.L_x_8194:
[----:B------:R-:W3:Y:S01]  /*15750*/  LDL.LU R2, [R1+0x28] ;  /* 0x0000280001027983 */ /* 0x000ee20000300800 */
[----:B------:R-:W-:Y:S01]  /*15760*/  VIADD R8, R8, 0xfffffffe ;  /* 0xfffffffe08087836 */ /* 0x000fe20000000000 */
[----:B---3--:R-:W-:-:S04]  /*15770*/  LOP3.LUT R2, RZ, R2, RZ, 0x33, !PT ;  /* 0x00000002ff027212 */ /* 0x008fc800078e33ff */
[----:B------:R-:W-:-:S13]  /*15780*/  ISETP.NE.AND P0, PT, R8, R2, PT ;  /* 0x000000020800720c */ /* 0x000fda0003f05270 */
[----:B------:R-:W-:Y:S05]  /*15790*/  @!P0 BRA `(.L_x_8193) ;  /* 0x0000001000f88947 */ /* 0x000fea0003800000 */
[----:B------:R-:W-:-:S07]  /*157a0*/  IMAD.MOV.U32 R9, RZ, RZ, R17 ;  /* 0x000000ffff097224 */ /* 0x000fce00078e0011 */
.L_x_8241:
        /* <DEDUP_REMOVED lines=11> */
[----:B0-----:R-:W-:Y:S06]  /*15860*/  @!P1 BRA `(.L_x_8212) ;  /* 0x0000000800409947 */ /* 0x001fec0003800000 */
        /* <DEDUP_REMOVED lines=24> */
.L_x_8213:
[----:B------:R-:W2:Y:S01]  /*159f0*/  LDL R2, [R1] ;  /* 0x0000000001027983 */ /* 0x000ea20000100800 */
[----:B------:R-:W-:Y:S01]  /*15a00*/  BSSY B2, `(.L_x_8214) ;  /* 0x0000005000027945 */ /* 0x000fe20003800000 */
[----:B--2---:R-:W-:Y:S01]  /*15a10*/  IMAD R3, R4, 0x8, R2 ;  /* 0x0000000804037824 */ /* 0x004fe200078e0202 */
[----:B------:R-:W-:-:S04]  /*15a20*/  SHF.L.U32 R2, R5, 0x1f, RZ ;  /* 0x0000001f05027819 */ /* 0x000fc800000006ff */
[----:B------:R-:W2:Y:S02]  /*15a30*/  SYNCS.PHASECHK.TRANS64.TRYWAIT P0, [R3+URZ+0x28840], R2 ;  /* 0x02884002030075a7 */ /* 0x000ea4000800017f */
[----:B--2---:R-:W-:Y:S05]  /*15a40*/  @!P0 BRA `(.L_x_8215) ;  /* 0x0000003800008947 */ /* 0x004fea0003800000 */
.L_x_8306:
[----:B------:R-:W-:Y:S05]  /*15a50*/  BSYNC B2 ;  /* 0x0000000000027941 */ /* 0x000fea0003800000 */
.L_x_8214:
        /* <DEDUP_REMOVED lines=12> */
.L_x_8217:
[----:B------:R-:W-:Y:S05]  /*15b20*/  BSYNC B2 ;  /* 0x0000000000027941 */ /* 0x000fea0003800000 */
.L_x_8216:
[----:B--2---:R-:W2:Y:S04]  /*15b30*/  LDL R2, [R1] ;  /* 0x0000000001027983 */ /* 0x004ea80000100800 */
        /* <DEDUP_REMOVED lines=12> */
.L_x_8218:
        /* <DEDUP_REMOVED lines=16> */
.L_x_8219:
        /* <DEDUP_REMOVED lines=17> */
.L_x_8307:
[----:B------:R-:W-:Y:S05]  /*15e10*/  BSYNC B2 ;  /* 0x0000000000027941 */ /* 0x000fea0003800000 */
.L_x_8220:
[----:B------:R-:W-:Y:S01]  /*15e20*/  BSSY B2, `(.L_x_8222) ;  /* 0x000000b000027945 */ /* 0x000fe20003800000 */
[----:B------:R-:W-:Y:S02]  /*15e30*/  IMAD.MOV.U32 R12, RZ, RZ, 0x0 ;  /* 0x00000000ff0c7424 */ /* 0x000fe400078e00ff */
[----:B------:R-:W-:Y:S01]  /*15e40*/  IMAD.MOV.U32 R13, RZ, RZ, 0x14f00000 ;  /* 0x14f00000ff0d7424 */ /* 0x000fe200078e00ff */
[----:B------:R-:W-:Y:S06]  /*15e50*/  @P1 BRA `(.L_x_8223) ;  /* 0x00000000001c1947 */ /* 0x000fec0003800000 */
[----:B------:R-:W2:Y:S01]  /*15e60*/  S2R R6, SR_TID.X ;  /* 0x0000000000067919 */ /* 0x000ea20000002100 */
[----:B0-----:R-:W-:-:S04]  /*15e70*/  IMAD.MOV.U32 R3, RZ, RZ, 0x8000 ;  /* 0x00008000ff037424 */ /* 0x001fc800078e00ff */
[----:B------:R3:W-:Y:S01]  /*15e80*/  SYNCS.ARRIVE.TRANS64 RZ, [R2+URZ+0x50], R3 ;  /* 0x0000500302ff79a7 */ /* 0x0007e2000800003f */
[----:B--2---:R-:W-:-:S04]  /*15e90*/  LOP3.LUT R6, R6, 0x1f, RZ, 0xc0, !PT ;  /* 0x0000001f06067812 */ /* 0x004fc800078ec0ff */
[----:B------:R-:W-:-:S13]  /*15ea0*/  ISETP.NE.AND P0, PT, R6, RZ, PT ;  /* 0x000000ff0600720c */ /* 0x000fda0003f05270 */
[----:B---3--:R-:W-:Y:S05]  /*15eb0*/  @!P0 BRA `(.L_x_8223) ;  /* 0x0000000000048947 */ /* 0x008fea0003800000 */
[----:B------:R-:W-:Y:S01]  /*15ec0*/  BPT.TRAP 0x1 ;  /* 0x000000040000795c */ /* 0x000fe20000300000 */
.L_x_8223:
[----:B------:R-:W-:Y:S05]  /*15ed0*/  BSYNC B2 ;  /* 0x0000000000027941 */ /* 0x000fea0003800000 */
.L_x_8222:
[----:B------:R-:W2:Y:S04]  /*15ee0*/  LDL R15, [R1] ;  /* 0x00000000010f7983 */ /* 0x000ea80000100800 */
[----:B0-----:R-:W2:Y:S04]  /*15ef0*/  LDL.LU R3, [R1+0x4] ;  /* 0x0000040001037983 */ /* 0x001ea80000300800 */
[----:B------:R-:W3:Y:S04]  /*15f00*/  LDL R7, [R1+0x14] ;  /* 0x0000140001077983 */ /* 0x000ee80000100800 */
        /* <DEDUP_REMOVED lines=11> */
.L_x_8224:
        /* <DEDUP_REMOVED lines=15> */
.L_x_8225:
        /* <DEDUP_REMOVED lines=12> */
.L_x_8212:
[----:B------:R-:W-:Y:S05]  /*16170*/  BSYNC B1 ;  /* 0x0000000000017941 */ /* 0x000fea0003800000 */
.L_x_8211:
        /* <DEDUP_REMOVED lines=17> */
[----:B------:R-:W3:Y:S01]  /*16290*/  LDL R14, [R1+0x1c] ;  /* 0x00001c00010e7983 */ /* 0x000ee20000100800 */
[----:B0-----:R-:W0:Y:S01]  /*162a0*/  LDC R8, c[0x0][0x43c] ;  /* 0x00010f00ff087b82 */ /* 0x001e220000000800 */
[----:B------:R-:W-:Y:S02]  /*162b0*/  ULDC.64 UR6, c[0x0][0x428] ;  /* 0x00010a0000067ab9 */ /* 0x000fe40000000a00 */
[----:B------:R-:W4:Y:S01]  /*162c0*/  LDL R13, [R1+0xc] ;  /* 0x00000c00010d7983 */ /* 0x000f220000100800 */
        /* <DEDUP_REMOVED lines=8> */
[----:B---3--:R-:W-:-:S04]  /*16350*/  IMAD R8, R14, UR6, RZ ;  /* 0x000000060e087c24 */ /* 0x008fc8000f8e02ff */
[C---:B----4-:R-:W-:Y:S02]  /*16360*/  IMAD R8, R13.reuse, UR7, R8 ;  /* 0x000000070d087c24 */ /* 0x050fe4000f8e0208 */
[----:B------:R-:W-:-:S04]  /*16370*/  IMAD.WIDE.U32 R2, R13, UR6, R2 ;  /* 0x000000060d027c25 */ /* 0x000fc8000f8e0002 */
[----:B------:R-:W-:Y:S01]  /*16380*/  IMAD.IADD R3, R8, 0x1, R3 ;  /* 0x0000000108037824 */ /* 0x000fe200078e0203 */
[----:B------:R-:W-:-:S04]  /*16390*/  LEA R8, P0, R2, UR4, 0x2 ;  /* 0x0000000402087c11 */ /* 0x000fc8000f8010ff */
[----:B------:R-:W-:-:S06]  /*163a0*/  LEA.HI.X R9, R2, UR5, R3, 0x2, P0 ;  /* 0x0000000502097c11 */ /* 0x000fcc00080f1403 */
[----:B------:R3:W5:Y:S03]  /*163b0*/  LDG.E R9, desc[UR50][R8.64] ;  /* 0x0000003208097981 */ /* 0x000766000c1e1900 */
.L_x_8228:
[----:B------:R-:W4:Y:S01]  /*163c0*/  LDL R2, [R1] ;  /* 0x0000000001027983 */ /* 0x000f220000100800 */
[----:B------:R-:W-:Y:S01]  /*163d0*/  SHF.L.U32 R3, R11, 0x1f, RZ ;  /* 0x0000001f0b037819 */ /* 0x000fe200000006ff */
[----:B------:R-:W-:Y:S01]  /*163e0*/  BSSY B2, `(.L_x_8229) ;  /* 0x0000004000027945 */ /* 0x000fe20003800000 */
[----:B----4-:R-:W-:-:S04]  /*163f0*/  IMAD R2, R12, 0x8, R2 ;  /* 0x000000080c027824 */ /* 0x010fc800078e0202 */
[----:B------:R-:W4:Y:S02]  /*16400*/  SYNCS.PHASECHK.TRANS64.TRYWAIT P0, [R2+URZ+0x28840], R3 ;  /* 0x02884003020075a7 */ /* 0x000f24000800017f */
[----:B----4-:R-:W-:Y:S05]  /*16410*/  @!P0 BRA `(.L_x_8230) ;  /* 0x0000002c00b48947 */ /* 0x010fea0003800000 */
.L_x_8308:
[----:B------:R-:W-:Y:S05]  /*16420*/  BSYNC B2 ;  /* 0x0000000000027941 */ /* 0x000fea0003800000 */
.L_x_8229:
[----:B0--3--:R-:W0:Y:S01]  /*16430*/  S2R R8, SR_TID.X ;  /* 0x0000000000087919 */ /* 0x009e220000002100 */
[----:B------:R-:W-:Y:S01]  /*16440*/  BSSY B2, `(.L_x_8231) ;  /* 0x000000b000027945 */ /* 0x000fe20003800000 */
[----:B0-----:R-:W-:-:S04]  /*16450*/  LOP3.LUT R8, R8, 0x7f, RZ, 0xc0, !PT ;  /* 0x0000007f08087812 */ /* 0x001fc800078ec0ff */
[----:B------:R-:W-:-:S13]  /*16460*/  ISETP.NE.AND P1, PT, R8, RZ, PT ;  /* 0x000000ff0800720c */ /* 0x000fda0003f25270 */
[----:B------:R-:W-:Y:S05]  /*16470*/  @P1 BRA `(.L_x_8232) ;  /* 0x00000000001c1947 */ /* 0x000fea0003800000 */
[----:B------:R-:W0:Y:S01]  /*16480*/  S2R R8, SR_TID.X ;  /* 0x0000000000087919 */ /* 0x000e220000002100 */
[----:B----4-:R-:W-:-:S04]  /*16490*/  IMAD.MOV.U32 R3, RZ, RZ, 0x8000 ;  /* 0x00008000ff037424 */ /* 0x010fc800078e00ff */
[----:B------:R3:W-:Y:S01]  /*164a0*/  SYNCS.ARRIVE.TRANS64 RZ, [R2+URZ+0x28830], R3 ;  /* 0x0288300302ff79a7 */ /* 0x0007e2000800003f */
[----:B0-----:R-:W-:-:S04]  /*164b0*/  LOP3.LUT R8, R8, 0x1f, RZ, 0xc0, !PT ;  /* 0x0000001f08087812 */ /* 0x001fc800078ec0ff */
[----:B------:R-:W-:-:S13]  /*164c0*/  ISETP.NE.AND P0, PT, R8, RZ, PT ;  /* 0x000000ff0800720c */ /* 0x000fda0003f05270 */
[----:B---3--:R-:W-:Y:S05]  /*164d0*/  @!P0 BRA `(.L_x_8232) ;  /* 0x0000000000048947 */ /* 0x008fea0003800000 */
[----:B------:R-:W-:Y:S01]  /*164e0*/  BPT.TRAP 0x1 ;  /* 0x000000040000795c */ /* 0x000fe20000300000 */
.L_x_8232:
[----:B------:R-:W-:Y:S05]  /*164f0*/  BSYNC B2 ;  /* 0x0000000000027941 */ /* 0x000fea0003800000 */
.L_x_8231:
[----:B----4-:R-:W3:Y:S04]  /*16500*/  LDL R2, [R1+0x4] ;  /* 0x0000040001027983 */ /* 0x010ee80000100800 */
[----:B--2---:R-:W2:Y:S04]  /*16510*/  LDL R11, [R1] ;  /* 0x00000000010b7983 */ /* 0x004ea80000100800 */
        /* <DEDUP_REMOVED lines=8> */
[C---:B---3--:R-:W-:Y:S02]  /*165a0*/  IMAD R3, R2.reuse, 0x8, R10 ;  /* 0x0000000802037824 */ /* 0x048fe400078e020a */
[----:B--2---:R-:W-:Y:S02]  /*165b0*/  IMAD R2, R2, 0x8000, R11 ;  /* 0x0000800002027824 */ /* 0x004fe400078e020b */
[----:B------:R-:W-:-:S02]  /*165c0*/  VIADD R3, R3, 0x30 ;  /* 0x0000003003037836 */ /* 0x000fc40000000000 */
[----:B----4-:R-:W-:Y:S02]  /*165d0*/  IMAD R8, R7, 0x80, R8 ;  /* 0x0000008007087824 */ /* 0x010fe400078e0208 */
[----:B------:R-:W-:-:S07]  /*165e0*/  VIADD R11, R2, 0x18400 ;  /* 0x00018400020b7836 */ /* 0x000fce0000000000 */
.L_x_8233:
        /* <DEDUP_REMOVED lines=16> */
.L_x_8234:
        /* <DEDUP_REMOVED lines=15> */
.L_x_8309:
[----:B------:R-:W-:Y:S05]  /*167e0*/  BSYNC B2 ;  /* 0x0000000000027941 */ /* 0x000fea0003800000 */
.L_x_8235:
        /* <DEDUP_REMOVED lines=11> */
.L_x_8238:
[----:B------:R-:W-:Y:S05]  /*168a0*/  BSYNC B2 ;  /* 0x0000000000027941 */ /* 0x000fea0003800000 */
.L_x_8237:
        /* <DEDUP_REMOVED lines=13> */
.L_x_8239:
        /* <DEDUP_REMOVED lines=15> */
.L_x_8240:
        /* <DEDUP_REMOVED lines=12> */
.L_x_8227:
[----:B------:R-:W-:Y:S05]  /*16b30*/  BSYNC B1 ;  /* 0x0000000000017941 */ /* 0x000fea0003800000 */
.L_x_8226:
[----:B------:R-:W4:Y:S01]  /*16b40*/  LDL R2, [R1+0x20] ;  /* 0x0000200001027983 */ /* 0x000f220000100800 */
[----:B------:R-:W-:Y:S01]  /*16b50*/  VIADD R0, R0, 0xfffffffe ;  /* 0xfffffffe00007836 */ /* 0x000fe20000000000 */
[----:B----4-:R-:W-:-:S13]  /*16b60*/  ISETP.GT.AND P0, PT, R6, R2, PT ;  /* 0x000000020600720c */ /* 0x010fda0003f04270 */
[----:B------:R-:W-:Y:S05]  /*16b70*/  @P0 BRA `(.L_x_8241) ;  /* 0xffffffec000c0947 */ /* 0x000fea000383ffff */
.L_x_8193:
[----:B------:R-:W-:Y:S05]  /*16b80*/  BSYNC B0 ;  /* 0x0000000000007941 */ /* 0x000fea0003800000 */
.L_x_8192:
[----:B------:R-:W4:Y:S01]  /*16b90*/  S2R R2, SR_TID.X ;  /* 0x0000000000027919 */ /* 0x000f220000002100 */
[----:B------:R-:W-:Y:S01]  /*16ba0*/  BSSY B0, `(.L_x_8242) ;  /* 0x0000010000007945 */ /* 0x000fe20003800000 */
[----:B----4-:R-:W-:-:S04]  /*16bb0*/  LOP3.LUT R6, R2, 0x7f, RZ, 0xc0, !PT ;  /* 0x0000007f02067812 */ /* 0x010fc800078ec0ff */
[----:B------:R-:W-:-:S13]  /*16bc0*/  ISETP.NE.AND P0, PT, R6, RZ, PT ;  /* 0x000000ff0600720c */ /* 0x000fda0003f05270 */
[----:B------:R-:W-:Y:S05]  /*16bd0*/  @P0 BRA `(.L_x_8243) ;  /* 0x0000000000300947 */ /* 0x000fea0003800000 */
[----:B------:R-:W4:Y:S01]  /*16be0*/  S2R R3, SR_LANEID ;  /* 0x0000000000037919 */ /* 0x000f220000000000 */
[----:B------:R-:W-:Y:S01]  /*16bf0*/  VOTEU.ANY UR4, UPT, PT ;  /* 0x0000000000047886 */ /* 0x000fe200038e0100 */
[----:B--2---:R-:W2:Y:S01]  /*16c00*/  LDC.64 R4, c[0x0][0xc60] ;  /* 0x00031800ff047b82 */ /* 0x004ea20000000a00 */
[----:B------:R-:W4:Y:S08]  /*16c10*/  FLO.U32 R0, UR4 ;  /* 0x0000000400007d00 */ /* 0x000f3000080e0000 */
[----:B------:R-:W2:Y:S01]  /*16c20*/  POPC R2, UR4 ;  /* 0x0000000400027d09 */ /* 0x000ea20008000000 */
[----:B----4-:R-:W-:-:S13]  /*16c30*/  ISETP.EQ.U32.AND P0, PT, R0, R3, PT ;  /* 0x000000030000720c */ /* 0x010fda0003f02070 */
[----:B--2---:R-:W2:Y:S01]  /*16c40*/  @P0 ATOMG.E.ADD.STRONG.GPU PT, R5, desc[UR50][R4.64], R2 ;  /* 0x00000002040509a8 */ /* 0x004ea200081ee1f2 */
[----:B------:R-:W4:Y:S02]  /*16c50*/  S2R R3, SR_LTMASK ;  /* 0x0000000000037919 */ /* 0x000f240000003900 */
[----:B----4-:R-:W-:-:S06]  /*16c60*/  LOP3.LUT R3, R3, UR4, RZ, 0xc0, !PT ;  /* 0x0000000403037c12 */ /* 0x010fcc000f8ec0ff */
[----:B------:R-:W4:Y:S01]  /*16c70*/  POPC R3, R3 ;  /* 0x0000000300037309 */ /* 0x000f220000000000 */
[----:B--2---:R-:W4:Y:S02]  /*16c80*/  SHFL.IDX PT, R0, R5, R0, 0x1f ;  /* 0x00001f0005007589 */ /* 0x004f2400000e0000 */
[----:B----4-:R-:W-:-:S07]  /*16c90*/  IADD3 R16, R0, UR37, R3 ;  /* 0x0000002500107c10 */ /* 0x010fce000fffe003 */
.L_x_8243:
[----:B------:R-:W-:Y:S05]  /*16ca0*/  BSYNC B0 ;  /* 0x0000000000007941 */ /* 0x000fea0003800000 */
.L_x_8242:
[----:B------:R-:W4:Y:S01]  /*16cb0*/  LDL R0, [R1+0x18] ;  /* 0x0000180001007983 */ /* 0x000f220000100800 */
[----:B------:R-:W-:Y:S01]  /*16cc0*/  BSSY B0, `(.L_x_8244) ;  /* 0x000003e000007945 */ /* 0x000fe20003800000 */
[----:B----4-:R-:W-:-:S13]  /*16cd0*/  LOP3.LUT P0, RZ, R0, 0x1, RZ, 0xc0, !PT ;  /* 0x0000000100ff7812 */ /* 0x010fda000780c0ff */
[----:B------:R-:W-:Y:S05]  /*16ce0*/  @!P0 BRA `(.L_x_8245) ;  /* 0x0000000000ec8947 */ /* 0x000fea0003800000 */
[----:B------:R-:W4:Y:S04]  /*16cf0*/  LDL R3, [R1] ;  /* 0x0000000001037983 */ /* 0x000f280000100800 */
[----:B------:R-:W4:Y:S04]  /*16d00*/  LDL R0, [R1+0x4] ;  /* 0x0000040001007983 */ /* 0x000f280000100800 */
[----:B------:R-:W5:Y:S01]  /*16d10*/  LDL R2, [R1+0x10] ;  /* 0x0000100001027983 */ /* 0x000f620000100800 */
[----:B------:R-:W-:Y:S01]  /*16d20*/  BSSY B1, `(.L_x_8246) ;  /* 0x0000006000017945 */ /* 0x000fe20003800000 */
[----:B------:R-:W-:Y:S01]  /*16d30*/  ISETP.NE.AND P1, PT, R6, RZ, PT ;  /* 0x000000ff0600720c */ /* 0x000fe20003f25270 */
[----:B----4-:R-:W-:Y:S01]  /*16d40*/  IMAD R0, R0, 0x8, R3 ;  /* 0x0000000800007824 */ /* 0x010fe200078e0203 */
[----:B-----5:R-:W-:-:S04]  /*16d50*/  SHF.L.U32 R3, R2, 0x1f, RZ ;  /* 0x0000001f02037819 */ /* 0x020fc800000006ff */
[----:B------:R-:W4:Y:S02]  /*16d60*/  SYNCS.PHASECHK.TRANS64.TRYWAIT P0, [R0+URZ+0x28860], R3 ;  /* 0x02886003000075a7 */ /* 0x000f24000800017f */
[----:B----4-:R-:W-:Y:S05]  /*16d70*/  @!P0 BRA `(.L_x_8247) ;  /* 0x0000002400848947 */ /* 0x010fea0003800000 */
.L_x_8310:
[----:B------:R-:W-:Y:S05]  /*16d80*/  BSYNC B1 ;  /* 0x0000000000017941 */ /* 0x000fea0003800000 */
.L_x_8246:
[----:B------:R-:W-:Y:S04]  /*16d90*/  BSSY B1, `(.L_x_8248) ;  /* 0x0000009000017945 */ /* 0x000fe80003800000 */
[----:B------:R-:W-:Y:S05]  /*16da0*/  @P1 BRA `(.L_x_8249) ;  /* 0x00000000001c1947 */ /* 0x000fea0003800000 */
[----:B------:R-:W5:Y:S01]  /*16db0*/  S2R R2, SR_TID.X ;  /* 0x0000000000027919 */ /* 0x000f620000002100 */
[----:B----4-:R-:W-:-:S04]  /*16dc0*/  IMAD.MOV.U32 R3, RZ, RZ, 0x8000 ;  /* 0x00008000ff037424 */ /* 0x010fc800078e00ff */
[----:B------:R4:W-:Y:S01]  /*16dd0*/  SYNCS.ARRIVE.TRANS64 RZ, [R0+URZ+0x28850], R3 ;  /* 0x0288500300ff79a7 */ /* 0x0009e2000800003f */
[----:B-----5:R-:W-:-:S04]  /*16de0*/  LOP3.LUT R2, R2, 0x1f, RZ, 0xc0, !PT ;  /* 0x0000001f02027812 */ /* 0x020fc800078ec0ff */
[----:B------:R-:W-:-:S13]  /*16df0*/  ISETP.NE.AND P0, PT, R2, RZ, PT ;  /* 0x000000ff0200720c */ /* 0x000fda0003f05270 */
[----:B----4-:R-:W-:Y:S05]  /*16e00*/  @!P0 BRA `(.L_x_8249) ;  /* 0x0000000000048947 */ /* 0x010fea0003800000 */
[----:B------:R-:W-:Y:S01]  /*16e10*/  BPT.TRAP 0x1 ;  /* 0x000000040000795c */ /* 0x000fe20000300000 */
.L_x_8249:
[----:B------:R-:W-:Y:S05]  /*16e20*/  BSYNC B1 ;  /* 0x0000000000017941 */ /* 0x000fea0003800000 */
.L_x_8248:
[----:B------:R-:W5:Y:S04]  /*16e30*/  LDL.LU R5, [R1+0x14] ;  /* 0x0000140001057983 */ /* 0x000f680000300800 */
[----:B------:R-:W5:Y:S04]  /*16e40*/  LDL.LU R2, [R1+0x8] ;  /* 0x0000080001027983 */ /* 0x000f680000300800 */
[----:B--2---:R-:W2:Y:S04]  /*16e50*/  LDL R4, [R1] ;  /* 0x0000000001047983 */ /* 0x004ea80000100800 */
[----:B----4-:R-:W2:Y:S01]  /*16e60*/  LDL R3, [R1+0x4] ;  /* 0x0000040001037983 */ /* 0x010ea20000100800 */
[----:B------:R-:W-:Y:S01]  /*16e70*/  UIADD3 UR4, UP0, UR38, 0x470, URZ ;  /* 0x0000047026047890 */ /* 0x000fe2000ff1e03f */
[----:B------:R-:W-:Y:S01]  /*16e80*/  PLOP3.LUT P0, PT, PT, PT, PT, 0x80, 0x0 ;  /* 0x000000000000781c */ /* 0x000fe20003f0f070 */
[----:B------:R-:W-:Y:S01]  /*16e90*/  VIADD R0, R0, 0x28850 ;  /* 0x0002885000007836 */ /* 0x000fe20000000000 */
[----:B------:R-:W-:Y:S01]  /*16ea0*/  UMOV UR6, 0x0 ;  /* 0x0000000000067882 */ /* 0x000fe20000000000 */
[----:B------:R-:W-:Y:S01]  /*16eb0*/  UIADD3.X UR5, URZ, UR39, URZ, UP0, !UPT ;  /* 0x000000273f057290 */ /* 0x000fe200087fe43f */
[----:B------:R-:W-:Y:S01]  /*16ec0*/  UMOV UR7, 0x14f00000 ;  /* 0x14f0000000077882 */ /* 0x000fe20000000000 */
[----:B------:R-:W-:Y:S01]  /*16ed0*/  UMOV UR10, URZ ;  /* 0x0000003f000a7c82 */ /* 0x000fe20008000000 */
[----:B-----5:R-:W-:-:S02]  /*16ee0*/  IMAD R2, R2, 0x80, R5 ;  /* 0x0000008002027824 */ /* 0x020fc400078e0205 */
[----:B--2---:R-:W-:-:S04]  /*16ef0*/  IMAD R3, R3, 0x8000, R4 ;  /* 0x0000800003037824 */ /* 0x004fc800078e0204 */
[----:B------:R-:W-:-:S07]  /*16f00*/  VIADD R4, R3, 0x400 ;  /* 0x0000040003047836 */ /* 0x000fce0000000000 */
.L_x_8250:
        /* <DEDUP_REMOVED lines=15> */
.L_x_8251:
        /* <DEDUP_REMOVED lines=9> */
[----:B----4-:R-:W-:Y:S05]  /*17090*/  @P0 BRA.U.ANY `(.L_x_8251) ;  /* 0xfffffffd00d80947 */ /* 0x010fea000393ffff */
.L_x_8245:
[----:B------:R-:W-:Y:S05]  /*170a0*/  BSYNC B0 ;  /* 0x0000000000007941 */ /* 0x000fea0003800000 */
.L_x_8244:
[----:B------:R-:W4:Y:S04]  /*170b0*/  LDL.LU R5, [R1+0x4] ;  /* 0x0000040001057983 */ /* 0x000f280000300800 */
[----:B--2---:R-:W2:Y:S01]  /*170c0*/  LDL.LU R4, [R1+0x10] ;  /* 0x0000100001047983 */ /* 0x004ea20000300800 */
[----:B----4-:R-:W-:-:S05]  /*170d0*/  VIADD R0, R5, 0x1 ;  /* 0x0000000105007836 */ /* 0x010fca0000000000 */
[----:B------:R-:W-:-:S04]  /*170e0*/  ISETP.NE.AND P0, PT, R0, 0x2, PT ;  /* 0x000000020000780c */ /* 0x000fc80003f05270 */
[----:B------:R-:W-:Y:S02]  /*170f0*/  SEL R2, RZ, 0x1, P0 ;  /* 0x00000001ff027807 */ /* 0x000fe40000000000 */
[----:B------:R-:W-:Y:S02]  /*17100*/  SEL R0, R0, RZ, P0 ;  /* 0x000000ff00007207 */ /* 0x000fe40000000000 */
[----:B--2---:R-:W-:-:S03]  /*17110*/  LOP3.LUT R4, R4, R2, RZ, 0x3c, !PT ;  /* 0x0000000204047212 */ /* 0x004fc600078e3cff */
[----:B------:R2:W-:Y:S04]  /*17120*/  STL [R1+0x4], R0 ;  /* 0x0000040001007387 */ /* 0x0005e80000100800 */
[----:B------:R2:W-:Y:S02]  /*17130*/  STL [R1+0x10], R4 ;  /* 0x0000100401007387 */ /* 0x0005e40000100800 */
.L_x_8172:
[----:B------:R-:W-:Y:S05]  /*17140*/  BSYNC B7 ;  /* 0x0000000000077941 */ /* 0x000fea0003800000 */
.L_x_8170:
[----:B--2---:R-:W2:Y:S02]  /*17150*/  LDL R0, [R1+0x18] ;  /* 0x0000180001007983 */ /* 0x004ea40000100800 */
[----:B--2---:R-:W-:-:S13]  /*17160*/  LOP3.LUT P0, RZ, R0, 0x2, RZ, 0xc0, !PT ;  /* 0x0000000200ff7812 */ /* 0x004fda000780c0ff */
[----:B------:R-:W-:Y:S05]  /*17170*/  @!P0 BRA `(.L_x_8252) ;  /* 0x0000000000288947 */ /* 0x000fea0003800000 */
[----:B------:R-:W-:Y:S05]  /*17180*/  WARPSYNC.ALL ;  /* 0x0000000000007948 */ /* 0x000fea0003800000 */
[----:B------:R-:W2:Y:S08]  /*17190*/  S2UR UR5, SR_CgaCtaId ;  /* 0x00000000000579c3 */ /* 0x000eb00000008800 */
[----:B------:R-:W-:Y:S06]  /*171a0*/  BAR.SYNC.DEFER_BLOCKING 0x5, 0x180 ;  /* 0x0146000000007b1d */ /* 0x000fec0000010000 */
[----:B------:R-:W-:-:S02]  /*171b0*/  UMOV UR4, 0x400 ;  /* 0x0000040000047882 */ /* 0x000fc40000000000 */
[----:B--2---:R-:W-:-:S06]  /*171c0*/  ULEA UR4, UR5, UR4, 0x18 ;  /* 0x0000000405047291 */ /* 0x004fcc000f8ec03f */
[----:B------:R-:W-:-:S05]  /*171d0*/  IMAD.U32 R0, RZ, RZ, UR4 ;  /* 0x00000004ff007e24 */ /* 0x000fca000f8e00ff */
[----:B------:R2:W4:Y:S04]  /*171e0*/  LDS.128 R16, [R0+0x288d0] ;  /* 0x0288d00000107984 */ /* 0x0005280000000c00 */
[----:B------:R2:W-:Y:S01]  /*171f0*/  STL [R1], R0 ;  /* 0x0000000001007387 */ /* 0x0005e20000100800 */
[----:B------:R-:W-:Y:S06]  /*17200*/  BAR.ARV 0x4, 0x180 ;  /* 0x0106000000007b1d */ /* 0x000fec0000002000 */
[----:B------:R-:W-:Y:S05]  /*17210*/  BRA `(.L_x_8253) ;  /* 0x0000000800d47947 */ /* 0x000fea0003800000 */
.L_x_8252:
[----:B------:R-:W2:Y:S01]  /*17220*/  S2R R0, SR_TID.X ;  /* 0x0000000000007919 */ /* 0x000ea20000002100 */
[----:B------:R-:W-:Y:S01]  /*17230*/  UMOV UR4, 0xffffffff ;  /* 0xffffffff00047882 */ /* 0x000fe20000000000 */
[----:B--2---:R-:W-:-:S04]  /*17240*/  LOP3.LUT R4, R0, 0x1f, RZ, 0xc0, !PT ;  /* 0x0000001f00047812 */ /* 0x004fc800078ec0ff */
[----:B------:R-:W-:Y:S01]  /*17250*/  ISETP.NE.AND P0, PT, R4, 0x1f, PT ;  /* 0x0000001f0400780c */ /* 0x000fe20003f05270 */
[----:B------:R-:W-:-:S12]  /*17260*/  BRA.DIV UR4, `(.L_x_8254) ;  /* 0x00000022045c7947 */ /* 0x000fd8000b800000 */
[----:B------:R-:W-:Y:S01]  /*17270*/  IMAD.IADD R5, R19, 0x1, R4 ;  /* 0x0000000113057824 */ /* 0x000fe200078e0204 */
[----:B------:R-:W-:-:S04]  /*17280*/  ULDC UR4, c[0x0][0xc3c] ;  /* 0x00030f0000047ab9 */ /* 0x000fc80000000800 */
[----:B------:R-:W-:-:S13]  /*17290*/  ISETP.GE.OR P1, PT, R5, UR4, !P0 ;  /* 0x0000000405007c0c */ /* 0x000fda000c726670 */
[----:B------:R-:W2:Y:S02]  /*172a0*/  @!P1 LDC.64 R2, c[0x0][0xc80] ;  /* 0x00032000ff029b82 */ /* 0x000ea40000000a00 */
[----:B--2---:R-:W-:-:S06]  /*172b0*/  @!P1 IMAD.WIDE R2, R5, 0x4, R2 ;  /* 0x0000000405029825 */ /* 0x004fcc00078e0202 */
[----:B------:R2:W4:Y:S01]  /*172c0*/  @!P1 LDG.E R3, desc[UR50][R2.64] ;  /* 0x0000003202039981 */ /* 0x000522000c1e1900 */
[C---:B------:R-:W-:Y:S02]  /*172d0*/  ISETP.GE.U32.AND P2, PT, R4.reuse, 0x2, PT ;  /* 0x000000020400780c */ /* 0x040fe40003f46070 */
[C---:B------:R-:W-:Y:S01]  /*172e0*/  ISETP.GE.U32.AND P3, PT, R4.reuse, 0x4, PT ;  /* 0x000000040400780c */ /* 0x040fe20003f66070 */
[----:B------:R-:W-:Y:S01]  /*172f0*/  SHFL.IDX PT, R0, R16, RZ, 0x1f ;  /* 0x00001fff10007589 */ /* 0x000fe200000e0000 */
[C---:B------:R-:W-:Y:S02]  /*17300*/  ISETP.GE.U32.AND P4, PT, R4.reuse, 0x8, PT ;  /* 0x000000080400780c */ /* 0x040fe40003f86070 */
[C---:B------:R-:W-:Y:S01]  /*17310*/  ISETP.GE.U32.AND P5, PT, R4.reuse, 0x10, PT ;  /* 0x000000100400780c */ /* 0x040fe20003fa6070 */
[----:B--2---:R-:W-:Y:S02]  /*17320*/  IMAD.MOV.U32 R2, RZ, RZ, RZ ;  /* 0x000000ffff027224 */ /* 0x004fe400078e00ff */
[----:B----4-:R-:W-:Y:S01]  /*17330*/  @!P1 IMAD.MOV.U32 R2, RZ, RZ, R3 ;  /* 0x000000ffff029224 */ /* 0x010fe200078e0003 */
[----:B------:R-:W-:-:S04]  /*17340*/  ISETP.NE.AND P1, PT, R4, RZ, PT ;  /* 0x000000ff0400720c */ /* 0x000fc80003f25270 */
[----:B------:R-:W2:Y:S02]  /*17350*/  SHFL.UP PT, R14, R2, 0x1, RZ ;  /* 0x04200000020e7989 */ /* 0x000ea400000e00ff */
[----:B--2---:R-:W-:-:S05]  /*17360*/  SEL R5, R14, RZ, P1 ;  /* 0x000000ff0e057207 */ /* 0x004fca0000800000 */
[----:B------:R-:W-:Y:S02]  /*17370*/  IMAD.IADD R3, R2, 0x1, R5 ;  /* 0x0000000102037824 */ /* 0x000fe400078e0205 */
[----:B------:R-:W-:Y:S04]  /*17380*/  SHFL.IDX PT, R5, R16, 0x1, 0x1f ;  /* 0x00201f0010057f89 */ /* 0x000fe800000e0000 */
        /* <DEDUP_REMOVED lines=12> */
[----:B------:R2:W4:Y:S02]  /*17450*/  SHFL.IDX PT, R14, R3, 0x1f, 0x1f ;  /* 0x03e01f00030e7f89 */ /* 0x00052400000e0000 */
.L_x_8320:
[----:B------:R-:W-:Y:S02]  /*17460*/  ULDC UR4, c[0x0][0xc38] ;  /* 0x00030e0000047ab9 */ /* 0x000fe40000000800 */
[----:B------:R-:W-:-:S04]  /*17470*/  IMAD.U32 R4, RZ, RZ, UR4 ;  /* 0x00000004ff047e24 */ /* 0x000fc8000f8e00ff */
[----:B----4-:R-:W-:-:S04]  /*17480*/  IMAD R16, R14, R4, RZ ;  /* 0x000000040e107224 */ /* 0x010fc800078e02ff */
[----:B------:R-:W-:-:S05]  /*17490*/  IMAD.IADD R5, R5, 0x1, R16 ;  /* 0x0000000105057824 */ /* 0x000fca00078e0210 */
[----:B------:R-:W-:-:S13]  /*174a0*/  ISETP.GT.AND P6, PT, R5, R0, PT ;  /* 0x000000000500720c */ /* 0x000fda0003fc4270 */
[----:B------:R-:W-:Y:S05]  /*174b0*/  @P6 BRA `(.L_x_8255) ;  /* 0x00000000009c6947 */ /* 0x000fea0003800000 */
.L_x_8260:
[----:B------:R-:W4:Y:S01]  /*174c0*/  LDC R4, c[0x0][0xc3c] ;  /* 0x00030f00ff047b82 */ /* 0x000f220000000800 */
[----:B------:R-:W-:-:S05]  /*174d0*/  VIADD R19, R19, 0x1f ;  /* 0x0000001f13137836 */ /* 0x000fca0000000000 */
[----:B----4-:R-:W-:-:S13]  /*174e0*/  ISETP.GE.AND P6, PT, R19, R4, PT ;  /* 0x000000041300720c */ /* 0x010fda0003fc6270 */
[----:B------:R-:W-:Y:S05]  /*174f0*/  @P6 BRA `(.L_x_8256) ;  /* 0x0000000400d06947 */ /* 0x000fea0003800000 */
[----:B------:R-:W4:Y:S01]  /*17500*/  S2R R2, SR_TID.X ;  /* 0x0000000000027919 */ /* 0x000f220000002100 */
[----:B------:R-:W-:Y:S01]  /*17510*/  BSSY B0, `(.L_x_8257) ;  /* 0x0000009000007945 */ /* 0x000fe20003800000 */
[----:B----4-:R-:W-:-:S05]  /*17520*/  LOP3.LUT R2, R2, 0x1f, RZ, 0xc0, !PT ;  /* 0x0000001f02027812 */ /* 0x010fca00078ec0ff */
[----:B---3--:R-:W-:Y:S02]  /*17530*/  IMAD.IADD R7, R19, 0x1, R2 ;  /* 0x0000000113077824 */ /* 0x008fe400078e0202 */
[----:B------:R-:W-:-:S03]  /*17540*/  IMAD.MOV.U32 R2, RZ, RZ, RZ ;  /* 0x000000ffff027224 */ /* 0x000fc600078e00ff */
[----:B------:R-:W-:-:S13]  /*17550*/  ISETP.GE.OR P6, PT, R7, R4, !P0 ;  /* 0x000000040700720c */ /* 0x000fda00047c6670 */
[----:B------:R-:W-:Y:S05]  /*17560*/  @P6 BRA `(.L_x_8258) ;  /* 0x00000000000c6947 */ /* 0x000fea0003800000 */
[----:B--2---:R-:W2:Y:S02]  /*17570*/  LDC.64 R2, c[0x0][0xc80] ;  /* 0x00032000ff027b82 */ /* 0x004ea40000000a00 */
[----:B--2---:R-:W-:-:S06]  /*17580*/  IMAD.WIDE R2, R7, 0x4, R2 ;  /* 0x0000000407027825 */ /* 0x004fcc00078e0202 */
[----:B------:R3:W5:Y:S02]  /*17590*/  LDG.E R2, desc[UR50][R2.64] ;  /* 0x0000003202027981 */ /* 0x000764000c1e1900 */
.L_x_8258:
[----:B------:R-:W-:Y:S05]  /*175a0*/  BSYNC B0 ;  /* 0x0000000000007941 */ /* 0x000fea0003800000 */
.L_x_8257:
[----:B------:R-:W-:-:S03]  /*175b0*/  UMOV UR4, 0xffffffff ;  /* 0xffffffff00047882 */ /* 0x000fc60000000000 */
[----:B------:R-:W-:Y:S05]  /*175c0*/  BRA.DIV UR4, `(.L_x_8259) ;  /* 0x0000002204a87947 */ /* 0x000fea000b800000 */
[----:B-----5:R-:W2:Y:S02]  /*175d0*/  SHFL.UP PT, R14, R2, 0x1, RZ ;  /* 0x04200000020e7989 */ /* 0x020ea400000e00ff */
[----:B--23--:R-:W-:-:S05]  /*175e0*/  SEL R3, R14, RZ, P1 ;  /* 0x000000ff0e037207 */ /* 0x00cfca0000800000 */
        /* <DEDUP_REMOVED lines=14> */
.L_x_8328:
[----:B------:R-:W-:Y:S02]  /*176d0*/  ULDC UR4, c[0x0][0xc38] ;  /* 0x00030e0000047ab9 */ /* 0x000fe40000000800 */
[----:B------:R-:W-:-:S04]  /*176e0*/  IMAD.U32 R4, RZ, RZ, UR4 ;  /* 0x00000004ff047e24 */ /* 0x000fc8000f8e00ff */
[----:B---3--:R-:W-:-:S04]  /*176f0*/  IMAD R16, R14, R4, RZ ;  /* 0x000000040e107224 */ /* 0x008fc800078e02ff */
[----:B------:R-:W-:-:S05]  /*17700*/  IMAD.IADD R5, R16, 0x1, R5 ;  /* 0x0000000110057824 */ /* 0x000fca00078e0205 */
[----:B------:R-:W-:-:S13]  /*17710*/  ISETP.GT.AND P6, PT, R5, R0, PT ;  /* 0x000000000500720c */ /* 0x000fda0003fc4270 */
[----:B------:R-:W-:Y:S05]  /*17720*/  @!P6 BRA `(.L_x_8260) ;  /* 0xfffffffc0064e947 */ /* 0x000fea000383ffff */
.L_x_8255:
        /* <DEDUP_REMOVED lines=8> */
.L_x_8332:
[----:B------:R-:W-:Y:S01]  /*177b0*/  ISETP.NE.AND P0, PT, R5, RZ, PT ;  /* 0x000000ff0500720c */ /* 0x000fe20003f05270 */
[----:B------:R-:W-:-:S12]  /*177c0*/  IMAD.MOV.U32 R5, RZ, RZ, RZ ;  /* 0x000000ffff057224 */ /* 0x000fd800078e00ff */
[----:B------:R-:W-:Y:S05]  /*177d0*/  @!P0 BRA `(.L_x_8262) ;  /* 0x0000000000108947 */ /* 0x000fea0003800000 */
[----:B------:R-:W-:Y:S01]  /*177e0*/  UMOV UR4, 0xffffffff ;  /* 0xffffffff00047882 */ /* 0x000fe20000000000 */
[----:B------:R-:W-:Y:S02]  /*177f0*/  VIADD R12, R6, 0xffffffff ;  /* 0xffffffff060c7836 */ /* 0x000fe40000000000 */
[----:B------:R-:W-:Y:S05]  /*17800*/  BRA.DIV UR4, `(.L_x_8263) ;  /* 0x0000002604207947 */ /* 0x000fea000b800000 */
[----:B------:R0:W0:Y:S02]  /*17810*/  SHFL.IDX PT, R5, R3, R12, 0x1f ;  /* 0x00001f0c03057589 */ /* 0x00002400000e0000 */
.L_x_8262:
[----:B0-2-4-:R-:W0:Y:S01]  /*17820*/  LDC.64 R2, c[0x0][0xc90] ;  /* 0x00032400ff027b82 */ /* 0x015e220000000a00 */
[----:B------:R-:W-:-:S04]  /*17830*/  IMAD.IADD R19, R6, 0x1, R19 ;  /* 0x0000000106137824 */ /* 0x000fc800078e0213 */
[----:B0-----:R-:W-:-:S05]  /*17840*/  IMAD.WIDE R2, R19, 0x4, R2 ;  /* 0x0000000413027825 */ /* 0x001fca00078e0202 */
[----:B---3--:R-:W2:Y:S01]  /*17850*/  LDG.E R7, desc[UR50][R2.64] ;  /* 0x0000003202077981 */ /* 0x008ea2000c1e1900 */
        /* <DEDUP_REMOVED lines=62> */
.L_x_8256:
[----:B------:R-:W-:Y:S01]  /*17c40*/  UMOV UR4, URZ ;  /* 0x0000003f00047c82 */ /* 0x000fe20008000000 */
[----:B------:R-:W-:Y:S01]  /*17c50*/  UMOV UR5, URZ ;  /* 0x0000003f00057c82 */ /* 0x000fe20008000000 */
[----:B------:R-:W-:Y:S01]  /*17c60*/  ULDC UR6, c[0x0][0xc3c] ;  /* 0x00030f0000067ab9 */ /* 0x000fe20000000800 */
[----:B------:R-:W-:Y:S02]  /*17c70*/  IMAD.MOV.U32 R16, RZ, RZ, R0 ;  /* 0x000000ffff107224 */ /* 0x000fe400078e0000 */
[----:B------:R-:W-:Y:S02]  /*17c80*/  IMAD.U32 R17, RZ, RZ, UR4 ;  /* 0x00000004ff117e24 */ /* 0x000fe4000f8e00ff */
[----:B------:R-:W-:Y:S02]  /*17c90*/  IMAD.U32 R18, RZ, RZ, UR5 ;  /* 0x00000005ff127e24 */ /* 0x000fe4000f8e00ff */
[----:B------:R-:W-:-:S07]  /*17ca0*/  IMAD.U32 R19, RZ, RZ, UR6 ;  /* 0x00000006ff137e24 */ /* 0x000fce000f8e00ff */
.L_x_8264:
[----:B------:R4:W5:Y:S01]  /*17cb0*/  LDL R2, [R1] ;  /* 0x0000000001027983 */ /* 0x0009620000100800 */
[----:B------:R-:W0:Y:S01]  /*17cc0*/  S2R R0, SR_TID.X ;  /* 0x0000000000007919 */ /* 0x000e220000002100 */
[----:B------:R-:W-:Y:S05]  /*17cd0*/  WARPSYNC.ALL ;  /* 0x0000000000007948 */ /* 0x000fea0003800000 */
[----:B0-----:R-:W-:Y:S01]  /*17ce0*/  LOP3.LUT R0, R0, 0x1f, RZ, 0xc0, !PT ;  /* 0x0000001f00007812 */ /* 0x001fe200078ec0ff */
[----:B------:R-:W-:Y:S03]  /*17cf0*/  BAR.SYNC.DEFER_BLOCKING 0x4, 0x180 ;  /* 0x0106000000007b1d */ /* 0x000fe60000010000 */
[----:B------:R-:W-:-:S13]  /*17d00*/  ISETP.NE.AND P0, PT, R0, RZ, PT ;  /* 0x000000ff0000720c */ /* 0x000fda0003f05270 */
[----:B--2---:R-:W5:Y:S01]  /*17d10*/  @!P0 S2R R3, SR_CgaCtaId ;  /* 0x0000000000038919 */ /* 0x004f620000008800 */
[----:B------:R-:W-:-:S04]  /*17d20*/  @!P0 MOV R0, 0x400 ;  /* 0x0000040000008802 */ /* 0x000fc80000000f00 */
[----:B-----5:R-:W-:-:S05]  /*17d30*/  @!P0 LEA R2, R3, R0, 0x18 ;  /* 0x0000000003028211 */ /* 0x020fca00078ec0ff */
[----:B------:R4:W-:Y:S04]  /*17d40*/  @!P0 STS.128 [R2+0x288d0], R16 ;  /* 0x0288d01002008388 */ /* 0x0009e80000000c00 */
[----:B------:R4:W-:Y:S01]  /*17d50*/  @!P0 STL [R1], R2 ;  /* 0x0000000201008387 */ /* 0x0009e20000100800 */
[----:B------:R-:W-:Y:S06]  /*17d60*/  BAR.ARV 0x5, 0x180 ;  /* 0x0146000000007b1d */ /* 0x000fec0000002000 */
.L_x_8253:
[----:B------:R-:W-:Y:S02]  /*17d70*/  ULDC UR4, c[0x0][0xc3c] ;  /* 0x00030f0000047ab9 */ /* 0x000fe40000000800 */
[----:B----4-:R-:W-:-:S13]  /*17d80*/  ISETP.GE.AND P0, PT, R19, UR4, PT ;  /* 0x0000000413007c0c */ /* 0x010fda000bf06270 */
[----:B------:R-:W-:Y:S05]  /*17d90*/  @!P0 BRA `(.L_x_8265) ;  /* 0xffffffac004c8947 */ /* 0x000fea000383ffff */
[----:B------:R-:W-:Y:S05]  /*17da0*/  BSYNC B8 ;  /* 0x0000000000087941 */ /* 0x000fea0003800000 */
.L_x_8158:
        /* <DEDUP_REMOVED lines=12> */
.L_x_8335:
[----:B------:R-:W-:Y:S05]  /*17e70*/  BSYNC B0 ;  /* 0x0000000000007941 */ /* 0x000fea0003800000 */
.L_x_8266:
[----:B------:R-:W-:-:S03]  /*17e80*/  UMOV UR4, 0xffffffff ;  /* 0xffffffff00047882 */ /* 0x000fc60000000000 */
[----:B------:R-:W-:Y:S05]  /*17e90*/  BRA.DIV UR4, `(.L_x_8268) ;  /* 0x0000001e04b87947 */ /* 0x000fea000b800000 */
[----:B------:R-:W2:Y:S02]  /*17ea0*/  S2R R2, SR_TID.X ;  /* 0x0000000000027919 */ /* 0x000ea40000002100 */
[----:B--2---:R-:W-:-:S04]  /*17eb0*/  SHF.R.U32.HI R2, RZ, 0x5, R2 ;  /* 0x00000005ff027819 */ /* 0x004fc80000011602 */
[----:B------:R-:W-:-:S05]  /*17ec0*/  LOP3.LUT R2, R2, 0x3, RZ, 0xc0, !PT ;  /* 0x0000000302027812 */ /* 0x000fca00078ec0ff */
[----:B------:R2:W4:Y:S02]  /*17ed0*/  SHFL.IDX PT, R14, R2, RZ, 0x1f ;  /* 0x00001fff020e7589 */ /* 0x00052400000e0000 */
.L_x_8338:
[----:B----4-:R-:W-:Y:S01]  /*17ee0*/  ISETP.NE.AND P0, PT, R14, RZ, PT ;  /* 0x000000ff0e00720c */ /* 0x010fe20003f05270 */
[----:B------:R-:W-:-:S12]  /*17ef0*/  BSSY B0, `(.L_x_8269) ;  /* 0x0000027000007945 */ /* 0x000fd80003800000 */
[----:B------:R-:W-:Y:S05]  /*17f00*/  @P0 BRA `(.L_x_8270) ;  /* 0x0000000000940947 */ /* 0x000fea0003800000 */
[----:B------:R-:W-:-:S03]  /*17f10*/  UMOV UR4, 0xffffffff ;  /* 0xffffffff00047882 */ /* 0x000fc60000000000 */
[----:B------:R-:W-:Y:S05]  /*17f20*/  BRA.DIV UR4, `(.L_x_8271) ;  /* 0x0000001e04c87947 */ /* 0x000fea000b800000 */
[----:B------:R-:W-:-:S13]  /*17f30*/  ELECT P6, URZ, PT ;  /* 0x00000000003f782f */ /* 0x000fda00038c0000 */
.L_x_8341:
[----:B------:R-:W-:Y:S05]  /*17f40*/  @!P6 BRA `(.L_x_8270) ;  /* 0x000000000084e947 */ /* 0x000fea0003800000 */
[----:B------:R-:W-:-:S06]  /*17f50*/  ULOP3.LUT UR4, UR36, 0x2, URZ, 0xfc, !UPT ;  /* 0x0000000224047892 */ /* 0x000fcc000f8efc3f */
[----:B--2---:R-:W-:-:S05]  /*17f60*/  IMAD.U32 R2, RZ, RZ, UR4 ;  /* 0x00000004ff027e24 */ /* 0x004fca000f8e00ff */
[----:B------:R-:W-:-:S13]  /*17f70*/  ISETP.NE.AND P2, PT, R2, 0x3, PT ;  /* 0x000000030200780c */ /* 0x000fda0003f45270 */
[----:B------:R-:W-:Y:S05]  /*17f80*/  @!P2 BRA `(.L_x_8272) ;  /* 0x000000000004a947 */ /* 0x000fea0003800000 */
[----:B------:R-:W-:Y:S01]  /*17f90*/  BPT.TRAP 0x1 ;  /* 0x000000040000795c */ /* 0x000fe20000300000 */
.L_x_8272:
[----:B0-----:R-:W2:Y:S04]  /*17fa0*/  LDL R3, [R1+0x4] ;  /* 0x0000040001037983 */ /* 0x001ea80000100800 */
[----:B---3--:R-:W3:Y:S01]  /*17fb0*/  LDL.LU R7, [R1+0x10] ;  /* 0x0000100001077983 */ /* 0x008ee20000300800 */
        /* <DEDUP_REMOVED lines=12> */
.L_x_8342:
[----:B------:R-:W2:Y:S02]  /*18080*/  SYNCS.PHASECHK.TRANS64.TRYWAIT P0, [R7+URZ], R2 ;  /* 0x00000002070075a7 */ /* 0x000ea4000800017f */
[----:B--2---:R-:W-:Y:S05]  /*18090*/  @!P0 BRA `(.L_x_8274) ;  /* 0x0000001c00a08947 */ /* 0x004fea0003800000 */
.L_x_8343:
[----:B------:R-:W-:Y:S05]  /*180a0*/  @!P2 BRA `(.L_x_8275) ;  /* 0x000000000004a947 */ /* 0x000fea0003800000 */
[----:B------:R-:W-:Y:S01]  /*180b0*/  BPT.TRAP 0x1 ;  /* 0x000000040000795c */ /* 0x000fe20000300000 */
.L_x_8275:
[----:B------:R-:W3:Y:S01]  /*180c0*/  LDL.LU R4, [R1+0x4] ;  /* 0x0000040001047983 */ /* 0x000ee20000300800 */
[----:B------:R-:W-:-:S04]  /*180d0*/  VIADD R0, R0, 0x28860 ;  /* 0x0002886000007836 */ /* 0x000fc80000000000 */
[----:B---3--:R-:W-:-:S04]  /*180e0*/  IMAD R4, R4, 0x8, R0 ;  /* 0x0000000804047824 */ /* 0x008fc800078e0200 */
[----:B------:R-:W3:Y:S02]  /*180f0*/  SYNCS.PHASECHK.TRANS64.TRYWAIT P0, [R4+URZ], R5 ;  /* 0x00000005040075a7 */ /* 0x000ee4000800017f */
[----:B---3--:R-:W-:Y:S05]  /*18100*/  @!P0 BRA `(.L_x_8276) ;  /* 0x0000001c00988947 */ /* 0x008fea0003800000 */
.L_x_8344:
[----:B------:R-:W-:-:S07]  /*18110*/  IMAD R3, R3, 0x8, R0 ;  /* 0x0000000803037824 */ /* 0x000fce00078e0200 */
.L_x_8277:
[----:B----4-:R4:W0:Y:S02]  /*18120*/  SYNCS.PHASECHK.TRANS64.TRYWAIT P0, [R3+URZ], R2 ;  /* 0x00000002030075a7 */ /* 0x010824000800017f */
[----:B0-----:R-:W-:Y:S05]  /*18130*/  @!P0 NANOSLEEP.SYNCS 0x989680 ;  /* 0x009896800000895d */ /* 0x001fea0003900000 */
[----:B------:R-:W0:Y:S02]  /*18140*/  @!P0 SYNCS.PHASECHK.TRANS64 P0, [R3+URZ], R2 ;  /* 0x00000002030085a7 */ /* 0x000e24000800007f */
[----:B0-----:R-:W-:Y:S05]  /*18150*/  @!P0 BRA `(.L_x_8277) ;  /* 0xfffffffc00f08947 */ /* 0x001fea000383ffff */
.L_x_8270:
[----:B------:R-:W-:Y:S05]  /*18160*/  BSYNC B0 ;  /* 0x0000000000007941 */ /* 0x000fea0003800000 */
.L_x_8269:
[----:B------:R-:W-:Y:S05]  /*18170*/  EXIT ;  /* 0x000000000000794d */ /* 0x000fea0003800000 */
.L_x_8060:
[----:B0-----:R-:W-:-:S04]  /*18180*/  IMAD.U32 R3, RZ, RZ, UR41 ;  /* 0x00000029ff037e24 */ /* 0x001fc8000f8e00ff */
[----:B------:R0:W1:Y:S03]  /*18190*/  SYNCS.PHASECHK.TRANS64.TRYWAIT P1, [R3+URZ+0x28800], R0 ;  /* 0x02880000030075a7 */ /* 0x000066000802017f */
[----:B-1----:R-:W-:Y:S05]  /*181a0*/  @!P1 NANOSLEEP.SYNCS 0x989680 ;  /* 0x009896800000995d */ /* 0x002fea0003900000 */
[----:B------:R-:W1:Y:S02]  /*181b0*/  @!P1 SYNCS.PHASECHK.TRANS64 P1, [R3+URZ+0x28800], R0 ;  /* 0x02880000030095a7 */ /* 0x000e64000802007f */
[----:B-1----:R-:W-:Y:S05]  /*181c0*/  @!P1 BRA `(.L_x_8060) ;  /* 0xfffffffc00ec9947 */ /* 0x002fea000383ffff */
[----:B------:R-:W-:Y:S05]  /*181d0*/  BRA `(.L_x_8278) ;  /* 0xfffffe9800807947 */ /* 0x000fea000383ffff */
.L_x_8064:
[----:B-1----:R1:W2:Y:S02]  /*181e0*/  SYNCS.PHASECHK.TRANS64.TRYWAIT P2, [R7+URZ+0x28830], R0 ;  /* 0x02883000070075a7 */ /* 0x0022a4000804017f */
[----:B--2---:R-:W-:Y:S05]  /*181f0*/  @!P2 NANOSLEEP.SYNCS 0x989680 ;  /* 0x009896800000a95d */ /* 0x004fea0003900000 */
[----:B------:R-:W2:Y:S02]  /*18200*/  @!P2 SYNCS.PHASECHK.TRANS64 P2, [R7+URZ+0x28830], R0 ;  /* 0x028830000700a5a7 */ /* 0x000ea4000804007f */
[----:B--2---:R-:W-:Y:S05]  /*18210*/  @!P2 BRA `(.L_x_8064) ;  /* 0xfffffffc00f0a947 */ /* 0x004fea000383ffff */
[----:B------:R-:W-:Y:S05]  /*18220*/  BRA `(.L_x_8063) ;  /* 0xfffffe9800a47947 */ /* 0x000fea000383ffff */
.L_x_8080:
[----:B-1----:R-:W-:-:S04]  /*18230*/  IMAD.U32 R7, RZ, RZ, UR6 ;  /* 0x00000006ff077e24 */ /* 0x002fc8000f8e00ff */
[----:B------:R1:W2:Y:S03]  /*18240*/  SYNCS.PHASECHK.TRANS64.TRYWAIT P2, [R7+URZ+0x28830], R6 ;  /* 0x02883006070075a7 */ /* 0x0002a6000804017f */
[----:B--2---:R-:W-:Y:S05]  /*18250*/  @!P2 NANOSLEEP.SYNCS 0x989680 ;  /* 0x009896800000a95d */ /* 0x004fea0003900000 */
[----:B------:R-:W2:Y:S02]  /*18260*/  @!P2 SYNCS.PHASECHK.TRANS64 P2, [R7+URZ+0x28830], R6 ;  /* 0x028830060700a5a7 */ /* 0x000ea4000804007f */
[----:B--2---:R-:W-:Y:S05]  /*18270*/  @!P2 BRA `(.L_x_8080) ;  /* 0xfffffffc00eca947 */ /* 0x004fea000383ffff */
[----:B------:R-:W-:Y:S05]  /*18280*/  BRA `(.L_x_8077) ;  /* 0xfffffed4004c7947 */ /* 0x000fea000383ffff */
.L_x_8084:
[----:B-1----:R-:W-:-:S04]  /*18290*/  IMAD.U32 R7, RZ, RZ, UR6 ;  /* 0x00000006ff077e24 */ /* 0x002fc8000f8e00ff */
[----:B------:R1:W2:Y:S03]  /*182a0*/  SYNCS.PHASECHK.TRANS64.TRYWAIT P2, [R7+URZ+0x28850], R6 ;  /* 0x02885006070075a7 */ /* 0x0002a6000804017f */
[----:B--2---:R-:W-:Y:S05]  /*182b0*/  @!P2 NANOSLEEP.SYNCS 0x989680 ;  /* 0x009896800000a95d */ /* 0x004fea0003900000 */
[----:B------:R-:W2:Y:S02]  /*182c0*/  @!P2 SYNCS.PHASECHK.TRANS64 P2, [R7+URZ+0x28850], R6 ;  /* 0x028850060700a5a7 */ /* 0x000ea4000804007f */
[----:B--2---:R-:W-:Y:S05]  /*182d0*/  @!P2 BRA `(.L_x_8084) ;  /* 0xfffffffc00eca947 */ /* 0x004fea000383ffff */
[----:B------:R-:W-:Y:S05]  /*182e0*/  BRA `(.L_x_8081) ;  /* 0xfffffed8000c7947 */ /* 0x000fea000383ffff */
.L_x_8101:
[----:B-1----:R-:W-:-:S04]  /*182f0*/  IMAD.U32 R5, RZ, RZ, UR6 ;  /* 0x00000006ff057e24 */ /* 0x002fc8000f8e00ff */
[----:B------:R1:W2:Y:S03]  /*18300*/  SYNCS.PHASECHK.TRANS64.TRYWAIT P2, [R5+URZ+0x28830], R4 ;  /* 0x02883004050075a7 */ /* 0x0002a6000804017f */
[----:B--2---:R-:W-:Y:S05]  /*18310*/  @!P2 NANOSLEEP.SYNCS 0x989680 ;  /* 0x009896800000a95d */ /* 0x004fea0003900000 */
[----:B------:R-:W2:Y:S02]  /*18320*/  @!P2 SYNCS.PHASECHK.TRANS64 P2, [R5+URZ+0x28830], R4 ;  /* 0x028830040500a5a7 */ /* 0x000ea4000804007f */
[----:B--2---:R-:W-:Y:S05]  /*18330*/  @!P2 BRA `(.L_x_8101) ;  /* 0xfffffffc00eca947 */ /* 0x004fea000383ffff */
[----:B------:R-:W-:Y:S05]  /*18340*/  BRA `(.L_x_8098) ;  /* 0xffffff0c00fc7947 */ /* 0x000fea000383ffff */
.L_x_8105:
[----:B-1----:R-:W-:-:S04]  /*18350*/  IMAD.U32 R5, RZ, RZ, UR6 ;  /* 0x00000006ff057e24 */ /* 0x002fc8000f8e00ff */
[----:B------:R1:W2:Y:S03]  /*18360*/  SYNCS.PHASECHK.TRANS64.TRYWAIT P2, [R5+URZ+0x28850], R4 ;  /* 0x02885004050075a7 */ /* 0x0002a6000804017f */
[----:B--2---:R-:W-:Y:S05]  /*18370*/  @!P2 NANOSLEEP.SYNCS 0x989680 ;  /* 0x009896800000a95d */ /* 0x004fea0003900000 */
[----:B------:R-:W2:Y:S02]  /*18380*/  @!P2 SYNCS.PHASECHK.TRANS64 P2, [R5+URZ+0x28850], R4 ;  /* 0x028850040500a5a7 */ /* 0x000ea4000804007f */
[----:B--2---:R-:W-:Y:S05]  /*18390*/  @!P2 BRA `(.L_x_8105) ;  /* 0xfffffffc00eca947 */ /* 0x004fea000383ffff */
[----:B------:R-:W-:Y:S05]  /*183a0*/  BRA `(.L_x_8102) ;  /* 0xffffff1000bc7947 */ /* 0x000fea000383ffff */
.L_x_8111:
[----:B-1----:R-:W-:-:S04]  /*183b0*/  IMAD.U32 R5, RZ, RZ, UR6 ;  /* 0x00000006ff057e24 */ /* 0x002fc8000f8e00ff */
[----:B------:R1:W2:Y:S03]  /*183c0*/  SYNCS.PHASECHK.TRANS64.TRYWAIT P2, [R5+URZ+0x28830], R4 ;  /* 0x02883004050075a7 */ /* 0x0002a6000804017f */
[----:B--2---:R-:W-:Y:S05]  /*183d0*/  @!P2 NANOSLEEP.SYNCS 0x989680 ;  /* 0x009896800000a95d */ /* 0x004fea0003900000 */
[----:B------:R-:W2:Y:S02]  /*183e0*/  @!P2 SYNCS.PHASECHK.TRANS64 P2, [R5+URZ+0x28830], R4 ;  /* 0x028830040500a5a7 */ /* 0x000ea4000804007f */
[----:B--2---:R-:W-:Y:S05]  /*183f0*/  @!P2 BRA `(.L_x_8111) ;  /* 0xfffffffc00eca947 */ /* 0x004fea000383ffff */
[----:B------:R-:W-:Y:S05]  /*18400*/  BRA `(.L_x_8108) ;  /* 0xffffff3400d47947 */ /* 0x000fea000383ffff */
.L_x_8115:
[----:B-1----:R-:W-:-:S04]  /*18410*/  IMAD.U32 R5, RZ, RZ, UR6 ;  /* 0x00000006ff057e24 */ /* 0x002fc8000f8e00ff */
[----:B------:R1:W2:Y:S03]  /*18420*/  SYNCS.PHASECHK.TRANS64.TRYWAIT P2, [R5+URZ+0x28850], R4 ;  /* 0x02885004050075a7 */ /* 0x0002a6000804017f */
[----:B--2---:R-:W-:Y:S05]  /*18430*/  @!P2 NANOSLEEP.SYNCS 0x989680 ;  /* 0x009896800000a95d */ /* 0x004fea0003900000 */
[----:B------:R-:W2:Y:S02]  /*18440*/  @!P2 SYNCS.PHASECHK.TRANS64 P2, [R5+URZ+0x28850], R4 ;  /* 0x028850040500a5a7 */ /* 0x000ea4000804007f */
[----:B--2---:R-:W-:Y:S05]  /*18450*/  @!P2 BRA `(.L_x_8115) ;  /* 0xfffffffc00eca947 */ /* 0x004fea000383ffff */
[----:B------:R-:W-:Y:S05]  /*18460*/  BRA `(.L_x_8112) ;  /* 0xffffff3800947947 */ /* 0x000fea000383ffff */
.L_x_8128:
[----:B-1----:R-:W-:-:S04]  /*18470*/  IMAD.U32 R8, RZ, RZ, UR5 ;  /* 0x00000005ff087e24 */ /* 0x002fc8000f8e00ff */
[----:B------:R1:W2:Y:S03]  /*18480*/  SYNCS.PHASECHK.TRANS64.TRYWAIT P0, [R8+URZ+0x28850], R3 ;  /* 0x02885003080075a7 */ /* 0x0002a6000800017f */
[----:B--2---:R-:W-:Y:S05]  /*18490*/  @!P0 NANOSLEEP.SYNCS 0x989680 ;  /* 0x009896800000895d */ /* 0x004fea0003900000 */
[----:B------:R-:W2:Y:S02]  /*184a0*/  @!P0 SYNCS.PHASECHK.TRANS64 P0, [R8+URZ+0x28850], R3 ;  /* 0x02885003080085a7 */ /* 0x000ea4000800007f */
[----:B--2---:R-:W-:Y:S05]  /*184b0*/  @!P0 BRA `(.L_x_8128) ;  /* 0xfffffffc00ec8947 */ /* 0x004fea000383ffff */
[----:B------:R-:W-:Y:S05]  /*184c0*/  BRA `(.L_x_8127) ;  /* 0xffffff6c00987947 */ /* 0x000fea000383ffff */
.L_x_8178:
        /* <DEDUP_REMOVED lines=11> */
.L_x_8280:
[----:B------:R-:W-:Y:S05]  /*18580*/  BSYNC B0 ;  /* 0x0000000000007941 */ /* 0x000fea0003800000 */
.L_x_8279:
[----:B------:R-:W-:Y:S05]  /*18590*/  BRA `(.L_x_8281) ;  /* 0xffffffb000fc7947 */ /* 0x000fea000383ffff */
.L_x_8180:
[----:B------:R-:W-:Y:S01]  /*185a0*/  BSSY B0, `(.L_x_8282) ;  /* 0x0000006000007945 */ /* 0x000fe20003800000 */
[----:B------:R-:W-:-:S07]  /*185b0*/  IMAD.MOV.U32 R15, RZ, RZ, -0x1 ;  /* 0xffffffffff0f7424 */ /* 0x000fce00078e00ff */
[----:B012-4-:R-:W-:Y:S05]  /*185c0*/  WARPSYNC.COLLECTIVE R15, `(.L_x_8283) ;  /* 0x000000000f0c7348 */ /* 0x017fea0003c00000 */
[----:B------:R-:W-:Y:S02]  /*185d0*/  ELECT P6, UR62, PT ;  /* 0x00000000003e782f */ /* 0x000fe400038c0000 */
[----:B------:R-:W-:Y:S01]  /*185e0*/  MOV R14, UR62 ;  /* 0x0000003e000e7c02 */ /* 0x000fe20008000f00 */
[----:B012-4-:R-:W-:Y:S10]  /*185f0*/  ENDCOLLECTIVE ;  /* 0x000000000000791b */ /* 0x017ff40003800000 */
.L_x_8283:
[----:B------:R-:W-:Y:S05]  /*18600*/  BSYNC B0 ;  /* 0x0000000000007941 */ /* 0x000fea0003800000 */
.L_x_8282:
[----:B------:R-:W-:Y:S05]  /*18610*/  BRA `(.L_x_8284) ;  /* 0xffffffb400087947 */ /* 0x000fea000383ffff */
.L_x_8182:
[----:B--2---:R2:W3:Y:S02]  /*18620*/  SYNCS.PHASECHK.TRANS64.TRYWAIT P0, [R0+URZ+0x28840], R2 ;  /* 0x02884002000075a7 */ /* 0x0044e4000800017f */
[----:B---3--:R-:W-:Y:S05]  /*18630*/  @!P0 NANOSLEEP.SYNCS 0x989680 ;  /* 0x009896800000895d */ /* 0x008fea0003900000 */
[----:B------:R-:W3:Y:S02]  /*18640*/  @!P0 SYNCS.PHASECHK.TRANS64 P0, [R0+URZ+0x28840], R2 ;  /* 0x02884002000085a7 */ /* 0x000ee4000800007f */
[----:B---3--:R-:W-:Y:S05]  /*18650*/  @!P0 BRA `(.L_x_8182) ;  /* 0xfffffffc00f08947 */ /* 0x008fea000383ffff */
[----:B------:R-:W-:Y:S05]  /*18660*/  BRA `(.L_x_8285) ;  /* 0xffffffb400707947 */ /* 0x000fea000383ffff */
.L_x_8186:
        /* <DEDUP_REMOVED lines=14> */
.L_x_8286:
[----:B------:R-:W-:Y:S02]  /*18750*/  IMAD.MOV.U32 R13, RZ, RZ, R4 ;  /* 0x000000ffff0d7224 */ /* 0x000fe400078e0004 */
[----:B------:R-:W-:-:S07]  /*18760*/  IMAD.MOV.U32 R6, RZ, RZ, R14 ;  /* 0x000000ffff067224 */ /* 0x000fce00078e000e */
[----:B------:R-:W-:Y:S05]  /*18770*/  WARPSYNC.COLLECTIVE R15, `(.L_x_8287) ;  /* 0x000000000f087348 */ /* 0x000fea0003c00000 */
[----:B------:R0:W1:Y:S02]  /*18780*/  SHFL.IDX P6, R14, R13, R12, R11 ;  /* 0x0000000c0d0e7389 */ /* 0x00006400000c000b */
[----:B01----:R-:W-:Y:S01]  /*18790*/  ENDCOLLECTIVE ;  /* 0x000000000000791b */ /* 0x003fe20003800000 */
.L_x_8287:
[----:B------:R-:W-:Y:S02]  /*187a0*/  IMAD.MOV.U32 R13, RZ, RZ, R3 ;  /* 0x000000ffff0d7224 */ /* 0x000fe400078e0003 */
[----:B------:R-:W-:Y:S02]  /*187b0*/  IMAD.MOV.U32 R12, RZ, RZ, 0x1 ;  /* 0x00000001ff0c7424 */ /* 0x000fe400078e00ff */
[----:B------:R-:W-:-:S07]  /*187c0*/  IMAD.MOV.U32 R7, RZ, RZ, R14 ;  /* 0x000000ffff077224 */ /* 0x000fce00078e000e */
[----:B------:R-:W-:Y:S05]  /*187d0*/  WARPSYNC.COLLECTIVE R15, `(.L_x_8288) ;  /* 0x000000000f087348 */ /* 0x000fea0003c00000 */
[----:B------:R0:W1:Y:S02]  /*187e0*/  SHFL.IDX P6, R14, R13, R12, R11 ;  /* 0x0000000c0d0e7389 */ /* 0x00006400000c000b */
[----:B01----:R-:W-:Y:S01]  /*187f0*/  ENDCOLLECTIVE ;  /* 0x000000000000791b */ /* 0x003fe20003800000 */
.L_x_8288:
[----:B------:R-:W-:-:S05]  /*18800*/  @!P2 LEA R7, P3, R10, R7, 0x1 ;  /* 0x000000070a07a211 */ /* 0x000fca00078608ff */
[----:B------:R-:W-:-:S05]  /*18810*/  @!P2 IMAD.X R6, RZ, RZ, R6, P3 ;  /* 0x000000ffff06a224 */ /* 0x000fca00018e0606 */
[----:B------:R-:W-:Y:S01]  /*18820*/  @!P2 LOP3.LUT R7, R7, R6, RZ, 0x3c, !PT ;  /* 0x000000060707a212 */ /* 0x000fe200078e3cff */
[----:B------:R-:W-:-:S03]  /*18830*/  IMAD.MOV.U32 R13, RZ, RZ, R4 ;  /* 0x000000ffff0d7224 */ /* 0x000fc600078e0004 */
[----:B------:R-:W-:-:S04]  /*18840*/  @!P2 LOP3.LUT R6, R7, R6, RZ, 0x3c, !PT ;  /* 0x000000060706a212 */ /* 0x000fc800078e3cff */
[----:B------:R-:W-:Y:S01]  /*18850*/  @!P2 LOP3.LUT R7, R7, R6, RZ, 0x3c, !PT ;  /* 0x000000060707a212 */ /* 0x000fe200078e3cff */
[----:B------:R-:W-:-:S07]  /*18860*/  IMAD.MOV.U32 R8, RZ, RZ, R14 ;  /* 0x000000ffff087224 */ /* 0x000fce00078e000e */
[----:B------:R-:W-:Y:S05]  /*18870*/  WARPSYNC.COLLECTIVE R15, `(.L_x_8289) ;  /* 0x000000000f087348 */ /* 0x000fea0003c00000 */
[----:B------:R0:W1:Y:S02]  /*18880*/  SHFL.IDX P6, R14, R13, R12, R11 ;  /* 0x0000000c0d0e7389 */ /* 0x00006400000c000b */
[----:B01----:R-:W-:Y:S01]  /*18890*/  ENDCOLLECTIVE ;  /* 0x000000000000791b */ /* 0x003fe20003800000 */
.L_x_8289:
[----:B------:R-:W-:Y:S01]  /*188a0*/  @!PT LDS RZ, [RZ] ;  /* 0x00000000fffff984 */ /* 0x000fe20000000800 */
[----:B------:R-:W-:Y:S01]  /*188b0*/  @!PT LDS RZ, [RZ] ;  /* 0x00000000fffff984 */ /* 0x000fe20000000800 */
[----:B------:R-:W-:Y:S01]  /*188c0*/  @!PT LDS RZ, [RZ] ;  /* 0x00000000fffff984 */ /* 0x000fe20000000800 */
[----:B------:R0:W-:Y:S04]  /*188d0*/  @!P2 LDGSTS.E.BYPASS.LTC128B.128 [R9+0x10400], desc[UR50][R6.64], !P0 ;  /* 0x104000000609afae */ /* 0x0001e8000c101d72 */
[----:B------:R0:W-:Y:S01]  /*188e0*/  @!P2 LDGSTS.E.BYPASS.LTC128B.128 [R9+0x14400], desc[UR50][R6.64+0x80], !P1 ;  /* 0x144000800609afae */ /* 0x0001e2000c901d72 */
[----:B------:R-:W-:Y:S01]  /*188f0*/  ISETP.GE.AND P2, PT, R5, R2, PT ;  /* 0x000000020500720c */ /* 0x000fe20003f46270 */
[----:B------:R-:W-:Y:S02]  /*18900*/  IMAD.MOV.U32 R13, RZ, RZ, R3 ;  /* 0x000000ffff0d7224 */ /* 0x000fe400078e0003 */
[----:B------:R-:W-:Y:S02]  /*18910*/  IMAD.MOV.U32 R12, RZ, RZ, 0x2 ;  /* 0x00000002ff0c7424 */ /* 0x000fe400078e00ff */
[----:B------:R-:W-:-:S08]  /*18920*/  IMAD.MOV.U32 R5, RZ, RZ, R14 ;  /* 0x000000ffff057224 */ /* 0x000fd000078e000e */
[----:B0-----:R-:W-:Y:S05]  /*18930*/  WARPSYNC.COLLECTIVE R15, `(.L_x_8290) ;  /* 0x000000000f087348 */ /* 0x001fea0003c00000 */
[----:B------:R1:W2:Y:S02]  /*18940*/  SHFL.IDX P6, R14, R13, R12, R11 ;  /* 0x0000000c0d0e7389 */ /* 0x0002a400000c000b */
[----:B012---:R-:W-:Y:S01]  /*18950*/  ENDCOLLECTIVE ;  /* 0x000000000000791b */ /* 0x007fe20003800000 */
.L_x_8290:
[----:B------:R-:W-:Y:S01]  /*18960*/  @!P2 LEA R7, P3, R10, R5, 0x1 ;  /* 0x000000050a07a211 */ /* 0x000fe200078608ff */
[----:B------:R-:W-:-:S04]  /*18970*/  VIADD R5, R0, 0x20 ;  /* 0x0000002000057836 */ /* 0x000fc80000000000 */
        /* <DEDUP_REMOVED lines=9> */
[----:B------:R0:W-:Y:S01]  /*18a10*/  @!P2 LDGSTS.E.BYPASS.LTC128B.128 [R9+0x14c00], desc[UR50][R6.64+0x80], !P1 ;  /* 0x14c000800609afae */ /* 0x0001e2000c901d72 */
[----:B------:R-:W-:Y:S01]  /*18a20*/  ISETP.GE.AND P2, PT, R5, R2, PT ;  /* 0x000000020500720c */ /* 0x000fe20003f46270 */
[----:B0-----:R-:W-:-:S12]  /*18a30*/  IMAD.MOV.U32 R6, RZ, RZ, R14 ;  /* 0x000000ffff067224 */ /* 0x001fd800078e000e */
[----:B------:R-:W-:Y:S05]  /*18a40*/  WARPSYNC.COLLECTIVE R15, `(.L_x_8291) ;  /* 0x000000000f087348 */ /* 0x000fea0003c00000 */
[----:B------:R0:W1:Y:S02]  /*18a50*/  SHFL.IDX P6, R14, R13, R12, R11 ;  /* 0x0000000c0d0e7389 */ /* 0x00006400000c000b */
[----:B01----:R-:W-:Y:S01]  /*18a60*/  ENDCOLLECTIVE ;  /* 0x000000000000791b */ /* 0x003fe20003800000 */
.L_x_8291:
[----:B------:R-:W-:Y:S02]  /*18a70*/  IMAD.MOV.U32 R13, RZ, RZ, R3 ;  /* 0x000000ffff0d7224 */ /* 0x000fe400078e0003 */
[----:B------:R-:W-:Y:S02]  /*18a80*/  IMAD.MOV.U32 R12, RZ, RZ, 0x3 ;  /* 0x00000003ff0c7424 */ /* 0x000fe400078e00ff */
[----:B------:R-:W-:-:S07]  /*18a90*/  IMAD.MOV.U32 R5, RZ, RZ, R14 ;  /* 0x000000ffff057224 */ /* 0x000fce00078e000e */
[----:B------:R-:W-:Y:S05]  /*18aa0*/  WARPSYNC.COLLECTIVE R15, `(.L_x_8292) ;  /* 0x000000000f087348 */ /* 0x000fea0003c00000 */
[----:B------:R0:W1:Y:S02]  /*18ab0*/  SHFL.IDX P6, R14, R13, R12, R11 ;  /* 0x0000000c0d0e7389 */ /* 0x00006400000c000b */
[----:B01----:R-:W-:Y:S01]  /*18ac0*/  ENDCOLLECTIVE ;  /* 0x000000000000791b */ /* 0x003fe20003800000 */
.L_x_8292:
        /* <DEDUP_REMOVED lines=16> */
.L_x_8293:
[----:B------:R-:W-:Y:S02]  /*18bd0*/  IMAD.MOV.U32 R13, RZ, RZ, R3 ;  /* 0x000000ffff0d7224 */ /* 0x000fe400078e0003 */
[----:B------:R-:W-:Y:S02]  /*18be0*/  IMAD.MOV.U32 R12, RZ, RZ, 0x4 ;  /* 0x00000004ff0c7424 */ /* 0x000fe400078e00ff */
[----:B------:R-:W-:-:S07]  /*18bf0*/  IMAD.MOV.U32 R5, RZ, RZ, R14 ;  /* 0x000000ffff057224 */ /* 0x000fce00078e000e */
[----:B------:R-:W-:Y:S05]  /*18c00*/  WARPSYNC.COLLECTIVE R15, `(.L_x_8294) ;  /* 0x000000000f087348 */ /* 0x000fea0003c00000 */
[----:B------:R0:W1:Y:S02]  /*18c10*/  SHFL.IDX P6, R14, R13, R12, R11 ;  /* 0x0000000c0d0e7389 */ /* 0x00006400000c000b */
[----:B01----:R-:W-:Y:S01]  /*18c20*/  ENDCOLLECTIVE ;  /* 0x000000000000791b */ /* 0x003fe20003800000 */
.L_x_8294:
        /* <DEDUP_REMOVED lines=16> */
.L_x_8295:
[----:B------:R-:W-:Y:S02]  /*18d30*/  IMAD.MOV.U32 R13, RZ, RZ, R3 ;  /* 0x000000ffff0d7224 */ /* 0x000fe400078e0003 */
[----:B------:R-:W-:Y:S02]  /*18d40*/  IMAD.MOV.U32 R12, RZ, RZ, 0x5 ;  /* 0x00000005ff0c7424 */ /* 0x000fe400078e00ff */
[----:B------:R-:W-:-:S07]  /*18d50*/  IMAD.MOV.U32 R5, RZ, RZ, R14 ;  /* 0x000000ffff057224 */ /* 0x000fce00078e000e */
[----:B------:R-:W-:Y:S05]  /*18d60*/  WARPSYNC.COLLECTIVE R15, `(.L_x_8296) ;  /* 0x000000000f087348 */ /* 0x000fea0003c00000 */
[----:B------:R0:W1:Y:S02]  /*18d70*/  SHFL.IDX P6, R14, R13, R12, R11 ;  /* 0x0000000c0d0e7389 */ /* 0x00006400000c000b */
[----:B01----:R-:W-:Y:S01]  /*18d80*/  ENDCOLLECTIVE ;  /* 0x000000000000791b */ /* 0x003fe20003800000 */
.L_x_8296:
        /* <DEDUP_REMOVED lines=16> */
.L_x_8297:
[----:B------:R-:W-:Y:S02]  /*18e90*/  IMAD.MOV.U32 R13, RZ, RZ, R3 ;  /* 0x000000ffff0d7224 */ /* 0x000fe400078e0003 */
[----:B------:R-:W-:Y:S02]  /*18ea0*/  IMAD.MOV.U32 R12, RZ, RZ, 0x6 ;  /* 0x00000006ff0c7424 */ /* 0x000fe400078e00ff */
[----:B------:R-:W-:-:S07]  /*18eb0*/  IMAD.MOV.U32 R5, RZ, RZ, R14 ;  /* 0x000000ffff057224 */ /* 0x000fce00078e000e */
[----:B------:R-:W-:Y:S05]  /*18ec0*/  WARPSYNC.COLLECTIVE R15, `(.L_x_8298) ;  /* 0x000000000f087348 */ /* 0x000fea0003c00000 */
[----:B------:R0:W1:Y:S02]  /*18ed0*/  SHFL.IDX P6, R14, R13, R12, R11 ;  /* 0x0000000c0d0e7389 */ /* 0x00006400000c000b */
[----:B01----:R-:W-:Y:S01]  /*18ee0*/  ENDCOLLECTIVE ;  /* 0x000000000000791b */ /* 0x003fe20003800000 */
.L_x_8298:
[----:B------:R-:W-:-:S05]  /*18ef0*/  @!P2 LEA R5, P3, R10, R5, 0x1 ;  /* 0x000000050a05a211 */ /* 0x000fca00078608ff */
[----:B------:R-:W-:-:S04]  /*18f00*/  @!P2 IMAD.X R6, RZ, RZ, R6, P3 ;  /* 0x000000ffff06a224 */ /* 0x000fc800018e0606 */
[----:B------:R-:W-:Y:S02]  /*18f10*/  @!P2 IMAD.MOV.U32 R7, RZ, RZ, R6 ;  /* 0x000000ffff07a224 */ /* 0x000fe400078e0006 */
[----:B------:R-:W-:Y:S02]  /*18f20*/  @!P2 IMAD.MOV.U32 R6, RZ, RZ, R5 ;  /* 0x000000ffff06a224 */ /* 0x000fe400078e0005 */
[----:B------:R-:W-:-:S03]  /*18f30*/  IMAD.MOV.U32 R13, RZ, RZ, R4 ;  /* 0x000000ffff0d7224 */ /* 0x000fc600078e0004 */
[----:B------:R-:W-:Y:S01]  /*18f40*/  @!PT LDS RZ, [RZ] ;  /* 0x00000000fffff984 */ /* 0x000fe20000000800 */
[----:B------:R-:W-:Y:S01]  /*18f50*/  @!PT LDS RZ, [RZ] ;  /* 0x00000000fffff984 */ /* 0x000fe20000000800 */
[----:B------:R-:W-:Y:S01]  /*18f60*/  @!PT LDS RZ, [RZ] ;  /* 0x00000000fffff984 */ /* 0x000fe20000000800 */
[----:B------:R-:W-:Y:S04]  /*18f70*/  @!P2 LDGSTS.E.BYPASS.LTC128B.128 [R9+0x12c00], desc[UR50][R6.64], !P0 ;  /* 0x12c000000609afae */ /* 0x000fe8000c101d72 */
[----:B------:R0:W-:Y:S02]  /*18f80*/  @!P2 LDGSTS.E.BYPASS.LTC128B.128 [R9+0x16c00], desc[UR50][R6.64+0x80], !P1 ;  /* 0x16c000800609afae */ /* 0x0001e4000c901d72 */
[----:B0-----:R-:W-:-:S07]  /*18f90*/  IMAD.MOV.U32 R6, RZ, RZ, R14 ;  /* 0x000000ffff067224 */ /* 0x001fce00078e000e */
[----:B------:R-:W-:Y:S05]  /*18fa0*/  WARPSYNC.COLLECTIVE R15, `(.L_x_8299) ;  /* 0x000000000f087348 */ /* 0x000fea0003c00000 */
[----:B------:R0:W1:Y:S02]  /*18fb0*/  SHFL.IDX P6, R14, R13, R12, R11 ;  /* 0x0000000c0d0e7389 */ /* 0x00006400000c000b */
[----:B01----:R-:W-:Y:S01]  /*18fc0*/  ENDCOLLECTIVE ;  /* 0x000000000000791b */ /* 0x003fe20003800000 */
.L_x_8299:
[----:B------:R-:W-:-:S05]  /*18fd0*/  VIADD R7, R0, 0x60 ;  /* 0x0000006000077836 */ /* 0x000fca0000000000 */
[----:B------:R-:W-:Y:S01]  /*18fe0*/  ISETP.GE.AND P2, PT, R7, R2, PT ;  /* 0x000000020700720c */ /* 0x000fe20003f46270 */
[----:B------:R-:W-:Y:S02]  /*18ff0*/  IMAD.MOV.U32 R13, RZ, RZ, R3 ;  /* 0x000000ffff0d7224 */ /* 0x000fe400078e0003 */
[----:B------:R-:W-:Y:S02]  /*19000*/  IMAD.MOV.U32 R12, RZ, RZ, 0x7 ;  /* 0x00000007ff0c7424 */ /* 0x000fe400078e00ff */
[----:B------:R-:W-:-:S08]  /*19010*/  IMAD.MOV.U32 R5, RZ, RZ, R14 ;  /* 0x000000ffff057224 */ /* 0x000fd000078e000e */
[----:B------:R-:W-:Y:S05]  /*19020*/  WARPSYNC.COLLECTIVE R15, `(.L_x_8300) ;  /* 0x000000000f087348 */ /* 0x000fea0003c00000 */
[----:B------:R0:W1:Y:S02]  /*19030*/  SHFL.IDX P6, R14, R13, R12, R11 ;  /* 0x0000000c0d0e7389 */ /* 0x00006400000c000b */
[----:B01----:R-:W-:Y:S01]  /*19040*/  ENDCOLLECTIVE ;  /* 0x000000000000791b */ /* 0x003fe20003800000 */
.L_x_8300:
        /* <DEDUP_REMOVED lines=14> */
.L_x_8301:
[----:B------:R-:W-:Y:S01]  /*19130*/  IMAD.MOV.U32 R4, RZ, RZ, R14 ;  /* 0x000000ffff047224 */ /* 0x000fe200078e000e */
[----:B------:R-:W-:Y:S06]  /*19140*/  BRA `(.L_x_8302) ;  /* 0xffffffb800287947 */ /* 0x000fec000383ffff */
.L_x_8191:
[----:B0-----:R-:W3:Y:S02]  /*19150*/  LDL R2, [R1] ;  /* 0x0000000001027983 */ /* 0x001ee40000100800 */
[----:B---3--:R0:W1:Y:S02]  /*19160*/  SYNCS.PHASECHK.TRANS64.TRYWAIT P0, [R2+URZ+0x28820], R0 ;  /* 0x02882000020075a7 */ /* 0x008064000800017f */
[----:B-1----:R-:W-:Y:S05]  /*19170*/  @!P0 NANOSLEEP.SYNCS 0x989680 ;  /* 0x009896800000895d */ /* 0x002fea0003900000 */
[----:B------:R-:W1:Y:S02]  /*19180*/  @!P0 SYNCS.PHASECHK.TRANS64 P0, [R2+URZ+0x28820], R0 ;  /* 0x02882000020085a7 */ /* 0x000e64000800007f */
[----:B-1----:R-:W-:Y:S05]  /*19190*/  @!P0 BRA `(.L_x_8191) ;  /* 0xfffffffc00ec8947 */ /* 0x002fea000383ffff */
[----:B------:R-:W-:Y:S05]  /*191a0*/  BRA `(.L_x_8303) ;  /* 0xffffffb8009c7947 */ /* 0x000fea000383ffff */
.L_x_8200:
[----:B-1----:R1:W2:Y:S02]  /*191b0*/  SYNCS.PHASECHK.TRANS64.TRYWAIT P0, [R3+URZ+0x28840], R2 ;  /* 0x02884002030075a7 */ /* 0x0022a4000800017f */
[----:B--2---:R-:W-:Y:S05]  /*191c0*/  @!P0 NANOSLEEP.SYNCS 0x989680 ;  /* 0x009896800000895d */ /* 0x004fea0003900000 */
[----:B------:R-:W2:Y:S02]  /*191d0*/  @!P0 SYNCS.PHASECHK.TRANS64 P0, [R3+URZ+0x28840], R2 ;  /* 0x02884002030085a7 */ /* 0x000ea4000800007f */
[----:B--2---:R-:W-:Y:S05]  /*191e0*/  @!P0 BRA `(.L_x_8200) ;  /* 0xfffffffc00f08947 */ /* 0x004fea000383ffff */
[----:B------:R-:W-:Y:S05]  /*191f0*/  BRA `(.L_x_8304) ;  /* 0xffffffbc00687947 */ /* 0x000fea000383ffff */
.L_x_8206:
[----:B0-----:R0:W1:Y:S02]  /*19200*/  SYNCS.PHASECHK.TRANS64.TRYWAIT P0, [R3+URZ+0x60], R2 ;  /* 0x00006002030075a7 */ /* 0x001064000800017f */
[----:B-1----:R-:W-:Y:S05]  /*19210*/  @!P0 NANOSLEEP.SYNCS 0x989680 ;  /* 0x009896800000895d */ /* 0x002fea0003900000 */
[----:B------:R-:W1:Y:S02]  /*19220*/  @!P0 SYNCS.PHASECHK.TRANS64 P0, [R3+URZ+0x60], R2 ;  /* 0x00006002030085a7 */ /* 0x000e64000800007f */
[----:B-1----:R-:W-:Y:S05]  /*19230*/  @!P0 BRA `(.L_x_8206) ;  /* 0xfffffffc00f08947 */ /* 0x002fea000383ffff */
[----:B------:R-:W-:Y:S05]  /*19240*/  BRA `(.L_x_8305) ;  /* 0xffffffc000447947 */ /* 0x000fea000383ffff */
.L_x_8215:
[----:B--2---:R2:W3:Y:S02]  /*19250*/  SYNCS.PHASECHK.TRANS64.TRYWAIT P0, [R3+URZ+0x28840], R2 ;  /* 0x02884002030075a7 */ /* 0x0044e4000800017f */
[----:B---3--:R-:W-:Y:S05]  /*19260*/  @!P0 NANOSLEEP.SYNCS 0x989680 ;  /* 0x009896800000895d */ /* 0x008fea0003900000 */
[----:B------:R-:W3:Y:S02]  /*19270*/  @!P0 SYNCS.PHASECHK.TRANS64 P0, [R3+URZ+0x28840], R2 ;  /* 0x02884002030085a7 */ /* 0x000ee4000800007f */
[----:B---3--:R-:W-:Y:S05]  /*19280*/  @!P0 BRA `(.L_x_8215) ;  /* 0xfffffffc00f08947 */ /* 0x008fea000383ffff */
[----:B------:R-:W-:Y:S05]  /*19290*/  BRA `(.L_x_8306) ;  /* 0xffffffc400ec7947 */ /* 0x000fea000383ffff */
.L_x_8221:
[----:B0-----:R0:W2:Y:S02]  /*192a0*/  SYNCS.PHASECHK.TRANS64.TRYWAIT P0, [R2+URZ+0x60], R3 ;  /* 0x00006003020075a7 */ /* 0x0010a4000800017f */
[----:B--2---:R-:W-:Y:S05]  /*192b0*/  @!P0 NANOSLEEP.SYNCS 0x989680 ;  /* 0x009896800000895d */ /* 0x004fea0003900000 */
[----:B------:R-:W2:Y:S02]  /*192c0*/  @!P0 SYNCS.PHASECHK.TRANS64 P0, [R2+URZ+0x60], R3 ;  /* 0x00006003020085a7 */ /* 0x000ea4000800007f */
[----:B--2---:R-:W-:Y:S05]  /*192d0*/  @!P0 BRA `(.L_x_8221) ;  /* 0xfffffffc00f08947 */ /* 0x004fea000383ffff */
[----:B------:R-:W-:Y:S05]  /*192e0*/  BRA `(.L_x_8307) ;  /* 0xffffffc800c87947 */ /* 0x000fea000383ffff */
.L_x_8230:
[----:B----4-:R4:W0:Y:S02]  /*192f0*/  SYNCS.PHASECHK.TRANS64.TRYWAIT P0, [R2+URZ+0x28840], R3 ;  /* 0x02884003020075a7 */ /* 0x010824000800017f */
[----:B0-----:R-:W-:Y:S05]  /*19300*/  @!P0 NANOSLEEP.SYNCS 0x989680 ;  /* 0x009896800000895d */ /* 0x001fea0003900000 */
[----:B------:R-:W0:Y:S02]  /*19310*/  @!P0 SYNCS.PHASECHK.TRANS64 P0, [R2+URZ+0x28840], R3 ;  /* 0x02884003020085a7 */ /* 0x000e24000800007f */
[----:B0-----:R-:W-:Y:S05]  /*19320*/  @!P0 BRA `(.L_x_8230) ;  /* 0xfffffffc00f08947 */ /* 0x001fea000383ffff */
[----:B------:R-:W-:Y:S05]  /*19330*/  BRA `(.L_x_8308) ;  /* 0xffffffd000387947 */ /* 0x000fea000383ffff */
.L_x_8236:
[----:B0-----:R0:W2:Y:S02]  /*19340*/  SYNCS.PHASECHK.TRANS64.TRYWAIT P0, [R2+URZ+0x60], R5 ;  /* 0x00006005020075a7 */ /* 0x0010a4000800017f */
[----:B--2---:R-:W-:Y:S05]  /*19350*/  @!P0 NANOSLEEP.SYNCS 0x989680 ;  /* 0x009896800000895d */ /* 0x004fea0003900000 */
[----:B------:R-:W2:Y:S02]  /*19360*/  @!P0 SYNCS.PHASECHK.TRANS64 P0, [R2+URZ+0x60], R5 ;  /* 0x00006005020085a7 */ /* 0x000ea4000800007f */
[----:B--2---:R-:W-:Y:S05]  /*19370*/  @!P0 BRA `(.L_x_8236) ;  /* 0xfffffffc00f08947 */ /* 0x004fea000383ffff */
[----:B------:R-:W-:Y:S05]  /*19380*/  BRA `(.L_x_8309) ;  /* 0xffffffd400147947 */ /* 0x000fea000383ffff */
.L_x_8247:
[----:B----4-:R4:W0:Y:S02]  /*19390*/  SYNCS.PHASECHK.TRANS64.TRYWAIT P0, [R0+URZ+0x28860], R3 ;  /* 0x02886003000075a7 */ /* 0x010824000800017f */
[----:B0-----:R-:W-:Y:S05]  /*193a0*/  @!P0 NANOSLEEP.SYNCS 0x989680 ;  /* 0x009896800000895d */ /* 0x001fea0003900000 */
[----:B------:R-:W0:Y:S02]  /*193b0*/  @!P0 SYNCS.PHASECHK.TRANS64 P0, [R0+URZ+0x28860], R3 ;  /* 0x02886003000085a7 */ /* 0x000e24000800007f */
[----:B0-----:R-:W-:Y:S05]  /*193c0*/  @!P0 BRA `(.L_x_8247) ;  /* 0xfffffffc00f08947 */ /* 0x001fea000383ffff */
[----:B------:R-:W-:Y:S05]  /*193d0*/  BRA `(.L_x_8310) ;  /* 0xffffffd800687947 */ /* 0x000fea000383ffff */
.L_x_8254:
[----:B------:R-:W-:Y:S01]  /*193e0*/  BSSY B0, `(.L_x_8311) ;  /* 0x0000008000007945 */ /* 0x000fe20003800000 */
[----:B------:R-:W-:Y:S02]  /*193f0*/  IMAD.MOV.U32 R13, RZ, RZ, R16 ;  /* 0x000000ffff0d7224 */ /* 0x000fe400078e0010 */
[----:B------:R-:W-:Y:S02]  /*19400*/  IMAD.MOV.U32 R12, RZ, RZ, RZ ;  /* 0x000000ffff0c7224 */ /* 0x000fe400078e00ff */
[----:B------:R-:W-:Y:S02]  /*19410*/  IMAD.MOV.U32 R11, RZ, RZ, 0x1f ;  /* 0x0000001fff0b7424 */ /* 0x000fe400078e00ff */
[----:B------:R-:W-:-:S07]  /*19420*/  IMAD.MOV.U32 R15, RZ, RZ, -0x1 ;  /* 0xffffffffff0f7424 */ /* 0x000fce00078e00ff */
[----:B01-3--:R-:W-:Y:S05]  /*19430*/  WARPSYNC.COLLECTIVE R15, `(.L_x_8312) ;  /* 0x000000000f087348 */ /* 0x00bfea0003c00000 */
[----:B------:R2:W4:Y:S02]  /*19440*/  SHFL.IDX P6, R14, R13, R12, R11 ;  /* 0x0000000c0d0e7389 */ /* 0x00052400000c000b */
[----:B01234-:R-:W-:Y:S01]  /*19450*/  ENDCOLLECTIVE ;  /* 0x000000000000791b */ /* 0x01ffe20003800000 */
.L_x_8312:
[----:B------:R-:W-:Y:S05]  /*19460*/  BSYNC B0 ;  /* 0x0000000000007941 */ /* 0x000fea0003800000 */
.L_x_8311:
        /* <DEDUP_REMOVED lines=9> */
.L_x_8313:
        /* <DEDUP_REMOVED lines=18> */
.L_x_8314:
[----:B------:R-:W-:Y:S01]  /*19620*/  IMAD.MOV.U32 R12, RZ, RZ, 0x2 ;  /* 0x00000002ff0c7424 */ /* 0x000fe200078e00ff */
[----:B------:R-:W-:-:S05]  /*19630*/  SEL R7, R14, RZ, P1 ;  /* 0x000000ff0e077207 */ /* 0x000fca0000800000 */
[----:B------:R-:W-:-:S04]  /*19640*/  IMAD.IADD R3, R2, 0x1, R7 ;  /* 0x0000000102037824 */ /* 0x000fc800078e0207 */
[----:B------:R-:W-:-:S07]  /*19650*/  IMAD.MOV.U32 R13, RZ, RZ, R3 ;  /* 0x000000ffff0d7224 */ /* 0x000fce00078e0003 */
[----:B------:R-:W-:Y:S05]  /*19660*/  WARPSYNC.COLLECTIVE R15, `(.L_x_8315) ;  /* 0x000000000f087348 */ /* 0x000fea0003c00000 */
[----:B------:R0:W1:Y:S02]  /*19670*/  SHFL.UP P6, R14, R13, R12, R11 ;  /* 0x0400000c0d0e7389 */ /* 0x00006400000c000b */
[----:B01----:R-:W-:Y:S01]  /*19680*/  ENDCOLLECTIVE ;  /* 0x000000000000791b */ /* 0x003fe20003800000 */
.L_x_8315:
[----:B------:R-:W-:Y:S01]  /*19690*/  IMAD.MOV.U32 R12, RZ, RZ, 0x4 ;  /* 0x00000004ff0c7424 */ /* 0x000fe200078e00ff */
[----:B------:R-:W-:-:S05]  /*196a0*/  SEL R14, R14, RZ, P2 ;  /* 0x000000ff0e0e7207 */ /* 0x000fca0001000000 */
[----:B------:R-:W-:-:S04]  /*196b0*/  IMAD.IADD R3, R3, 0x1, R14 ;  /* 0x0000000103037824 */ /* 0x000fc800078e020e */
[----:B------:R-:W-:-:S07]  /*196c0*/  IMAD.MOV.U32 R13, RZ, RZ, R3 ;  /* 0x000000ffff0d7224 */ /* 0x000fce00078e0003 */
[----:B------:R-:W-:Y:S05]  /*196d0*/  WARPSYNC.COLLECTIVE R15, `(.L_x_8316) ;  /* 0x000000000f087348 */ /* 0x000fea0003c00000 */
[----:B------:R0:W1:Y:S02]  /*196e0*/  SHFL.UP P6, R14, R13, R12, R11 ;  /* 0x0400000c0d0e7389 */ /* 0x00006400000c000b */
[----:B01----:R-:W-:Y:S01]  /*196f0*/  ENDCOLLECTIVE ;  /* 0x000000000000791b */ /* 0x003fe20003800000 */
.L_x_8316:
[----:B------:R-:W-:Y:S01]  /*19700*/  IMAD.MOV.U32 R12, RZ, RZ, 0x8 ;  /* 0x00000008ff0c7424 */ /* 0x000fe200078e00ff */
[----:B------:R-:W-:-:S05]  /*19710*/  SEL R14, R14, RZ, P3 ;  /* 0x000000ff0e0e7207 */ /* 0x000fca0001800000 */
[----:B------:R-:W-:-:S04]  /*19720*/  IMAD.IADD R3, R3, 0x1, R14 ;  /* 0x0000000103037824 */ /* 0x000fc800078e020e */
[----:B------:R-:W-:-:S07]  /*19730*/  IMAD.MOV.U32 R13, RZ, RZ, R3 ;  /* 0x000000ffff0d7224 */ /* 0x000fce00078e0003 */
[----:B------:R-:W-:Y:S05]  /*19740*/  WARPSYNC.COLLECTIVE R15, `(.L_x_8317) ;  /* 0x000000000f087348 */ /* 0x000fea0003c00000 */
[----:B------:R0:W1:Y:S02]  /*19750*/  SHFL.UP P6, R14, R13, R12, R11 ;  /* 0x0400000c0d0e7389 */ /* 0x00006400000c000b */
[----:B01----:R-:W-:Y:S01]  /*19760*/  ENDCOLLECTIVE ;  /* 0x000000000000791b */ /* 0x003fe20003800000 */
.L_x_8317:
[----:B------:R-:W-:Y:S01]  /*19770*/  IMAD.MOV.U32 R12, RZ, RZ, 0x10 ;  /* 0x00000010ff0c7424 */ /* 0x000fe200078e00ff */
[----:B------:R-:W-:-:S05]  /*19780*/  SEL R14, R14, RZ, P4 ;  /* 0x000000ff0e0e7207 */ /* 0x000fca0002000000 */
[----:B------:R-:W-:-:S04]  /*19790*/  IMAD.IADD R3, R3, 0x1, R14 ;  /* 0x0000000103037824 */ /* 0x000fc800078e020e */
[----:B------:R-:W-:-:S07]  /*197a0*/  IMAD.MOV.U32 R13, RZ, RZ, R3 ;  /* 0x000000ffff0d7224 */ /* 0x000fce00078e0003 */
[----:B------:R-:W-:Y:S05]  /*197b0*/  WARPSYNC.COLLECTIVE R15, `(.L_x_8318) ;  /* 0x000000000f087348 */ /* 0x000fea0003c00000 */
[----:B------:R0:W1:Y:S02]  /*197c0*/  SHFL.UP P6, R14, R13, R12, R11 ;  /* 0x0400000c0d0e7389 */ /* 0x00006400000c000b */
[----:B01----:R-:W-:Y:S01]  /*197d0*/  ENDCOLLECTIVE ;  /* 0x000000000000791b */ /* 0x003fe20003800000 */
.L_x_8318:
        /* <DEDUP_REMOVED lines=8> */
.L_x_8319:
[----:B------:R-:W-:Y:S05]  /*19860*/  BRA `(.L_x_8320) ;  /* 0xffffffd800fc7947 */ /* 0x000fea000383ffff */
.L_x_8259:
        /* <DEDUP_REMOVED lines=8> */
.L_x_8322:
[----:B------:R-:W-:Y:S05]  /*198f0*/  BSYNC B0 ;  /* 0x0000000000007941 */ /* 0x000fea0003800000 */
.L_x_8321:
        /* <DEDUP_REMOVED lines=9> */
.L_x_8323:
[----:B------:R-:W-:Y:S01]  /*19990*/  IMAD.MOV.U32 R12, RZ, RZ, 0x4 ;  /* 0x00000004ff0c7424 */ /* 0x000fe200078e00ff */
[----:B------:R-:W-:-:S05]  /*199a0*/  SEL R14, R14, RZ, P2 ;  /* 0x000000ff0e0e7207 */ /* 0x000fca0001000000 */
[----:B------:R-:W-:-:S04]  /*199b0*/  IMAD.IADD R3, R3, 0x1, R14 ;  /* 0x0000000103037824 */ /* 0x000fc800078e020e */
[----:B------:R-:W-:-:S07]  /*199c0*/  IMAD.MOV.U32 R13, RZ, RZ, R3 ;  /* 0x000000ffff0d7224 */ /* 0x000fce00078e0003 */
[----:B------:R-:W-:Y:S05]  /*199d0*/  WARPSYNC.COLLECTIVE R15, `(.L_x_8324) ;  /* 0x000000000f087348 */ /* 0x000fea0003c00000 */
[----:B------:R0:W1:Y:S02]  /*199e0*/  SHFL.UP P6, R14, R13, R12, R11 ;  /* 0x0400000c0d0e7389 */ /* 0x00006400000c000b */
[----:B01----:R-:W-:Y:S01]  /*199f0*/  ENDCOLLECTIVE ;  /* 0x000000000000791b */ /* 0x003fe20003800000 */
.L_x_8324:
[----:B------:R-:W-:Y:S01]  /*19a00*/  IMAD.MOV.U32 R12, RZ, RZ, 0x8 ;  /* 0x00000008ff0c7424 */ /* 0x000fe200078e00ff */
[----:B------:R-:W-:-:S05]  /*19a10*/  SEL R14, R14, RZ, P3 ;  /* 0x000000ff0e0e7207 */ /* 0x000fca0001800000 */
[----:B------:R-:W-:-:S04]  /*19a20*/  IMAD.IADD R3, R3, 0x1, R14 ;  /* 0x0000000103037824 */ /* 0x000fc800078e020e */
[----:B------:R-:W-:-:S07]  /*19a30*/  IMAD.MOV.U32 R13, RZ, RZ, R3 ;  /* 0x000000ffff0d7224 */ /* 0x000fce00078e0003 */
[----:B------:R-:W-:Y:S05]  /*19a40*/  WARPSYNC.COLLECTIVE R15, `(.L_x_8325) ;  /* 0x000000000f087348 */ /* 0x000fea0003c00000 */
[----:B------:R0:W1:Y:S02]  /*19a50*/  SHFL.UP P6, R14, R13, R12, R11 ;  /* 0x0400000c0d0e7389 */ /* 0x00006400000c000b */
[----:B01----:R-:W-:Y:S01]  /*19a60*/  ENDCOLLECTIVE ;  /* 0x000000000000791b */ /* 0x003fe20003800000 */
.L_x_8325:
[----:B------:R-:W-:Y:S01]  /*19a70*/  IMAD.MOV.U32 R12, RZ, RZ, 0x10 ;  /* 0x00000010ff0c7424 */ /* 0x000fe200078e00ff */
[----:B------:R-:W-:-:S05]  /*19a80*/  SEL R14, R14, RZ, P4 ;  /* 0x000000ff0e0e7207 */ /* 0x000fca0002000000 */
[----:B------:R-:W-:-:S04]  /*19a90*/  IMAD.IADD R3, R3, 0x1, R14 ;  /* 0x0000000103037824 */ /* 0x000fc800078e020e */
[----:B------:R-:W-:-:S07]  /*19aa0*/  IMAD.MOV.U32 R13, RZ, RZ, R3 ;  /* 0x000000ffff0d7224 */ /* 0x000fce00078e0003 */
[----:B------:R-:W-:Y:S05]  /*19ab0*/  WARPSYNC.COLLECTIVE R15, `(.L_x_8326) ;  /* 0x000000000f087348 */ /* 0x000fea0003c00000 */
[----:B------:R0:W1:Y:S02]  /*19ac0*/  SHFL.UP P6, R14, R13, R12, R11 ;  /* 0x0400000c0d0e7389 */ /* 0x00006400000c000b */
[----:B01----:R-:W-:Y:S01]  /*19ad0*/  ENDCOLLECTIVE ;  /* 0x000000000000791b */ /* 0x003fe20003800000 */
.L_x_8326:
        /* <DEDUP_REMOVED lines=8> */
.L_x_8327:
[----:B------:R-:W-:Y:S05]  /*19b60*/  BRA `(.L_x_8328) ;  /* 0xffffffd800d87947 */ /* 0x000fea000383ffff */
.L_x_8261:
[----:B------:R-:W-:Y:S01]  /*19b70*/  BSSY B0, `(.L_x_8329) ;  /* 0x0000006000007945 */ /* 0x000fe20003800000 */
[----:B------:R-:W-:Y:S01]  /*19b80*/  PLOP3.LUT P6, PT, P6, PT, PT, 0x8, 0x0 ;  /* 0x000000000000781c */ /* 0x000fe200037ce170 */
[----:B------:R-:W-:-:S12]  /*19b90*/  IMAD.MOV.U32 R15, RZ, RZ, -0x1 ;  /* 0xffffffffff0f7424 */ /* 0x000fd800078e00ff */
[----:B0123--:R-:W-:Y:S05]  /*19ba0*/  WARPSYNC.COLLECTIVE R15, `(.L_x_8330) ;  /* 0x000000000f087348 */ /* 0x00ffea0003c00000 */
[----:B------:R-:W-:Y:S01]  /*19bb0*/  VOTE.ANY R14, PT, P6 ;  /* 0x00000000000e7806 */ /* 0x000fe200030e0100 */
[----:B0123--:R-:W-:Y:S06]  /*19bc0*/  ENDCOLLECTIVE ;  /* 0x000000000000791b */ /* 0x00ffec0003800000 */
.L_x_8330:
[----:B------:R-:W-:Y:S05]  /*19bd0*/  BSYNC B0 ;  /* 0x0000000000007941 */ /* 0x000fea0003800000 */
.L_x_8329:
        /* <DEDUP_REMOVED lines=9> */
.L_x_8331:
[----:B------:R-:W-:Y:S01]  /*19c70*/  IMAD.MOV.U32 R17, RZ, RZ, R14 ;  /* 0x000000ffff117224 */ /* 0x000fe200078e000e */
[----:B------:R-:W-:Y:S06]  /*19c80*/  BRA `(.L_x_8332) ;  /* 0xffffffd800c87947 */ /* 0x000fec000383ffff */
.L_x_8263:
[----:B------:R-:W-:Y:S01]  /*19c90*/  BSSY B0, `(.L_x_8333) ;  /* 0x0000007000007945 */ /* 0x000fe20003800000 */
[----:B------:R-:W-:Y:S02]  /*19ca0*/  IMAD.MOV.U32 R13, RZ, RZ, R3 ;  /* 0x000000ffff0d7224 */ /* 0x000fe400078e0003 */
[----:B------:R-:W-:Y:S02]  /*19cb0*/  IMAD.MOV.U32 R11, RZ, RZ, 0x1f ;  /* 0x0000001fff0b7424 */ /* 0x000fe400078e00ff */
[----:B------:R-:W-:-:S07]  /*19cc0*/  IMAD.MOV.U32 R15, RZ, RZ, -0x1 ;  /* 0xffffffffff0f7424 */ /* 0x000fce00078e00ff */
[----:B01234-:R-:W-:Y:S05]  /*19cd0*/  WARPSYNC.COLLECTIVE R15, `(.L_x_8334) ;  /* 0x000000000f087348 */ /* 0x01ffea0003c00000 */
[----:B------:R0:W0:Y:S02]  /*19ce0*/  SHFL.IDX P6, R14, R13, R12, R11 ;  /* 0x0000000c0d0e7389 */ /* 0x00002400000c000b */
[----:B01234-:R-:W-:Y:S01]  /*19cf0*/  ENDCOLLECTIVE ;  /* 0x000000000000791b */ /* 0x01ffe20003800000 */
.L_x_8334:
[----:B------:R-:W-:Y:S05]  /*19d00*/  BSYNC B0 ;  /* 0x0000000000007941 */ /* 0x000fea0003800000 */
.L_x_8333:
[----:B------:R-:W-:Y:S01]  /*19d10*/  IMAD.MOV.U32 R5, RZ, RZ, R14 ;  /* 0x000000ffff057224 */ /* 0x000fe200078e000e */
[----:B------:R-:W-:Y:S06]  /*19d20*/  BRA `(.L_x_8262) ;  /* 0xffffffd800bc7947 */ /* 0x000fec000383ffff */
.L_x_8267:
[----:B0-----:R0:W2:Y:S02]  /*19d30*/  SYNCS.PHASECHK.TRANS64.TRYWAIT P0, [R0+URZ+0x28820], R3 ;  /* 0x02882003000075a7 */ /* 0x0010a4000800017f */
[----:B--2---:R-:W-:Y:S05]  /*19d40*/  @!P0 NANOSLEEP.SYNCS 0x989680 ;  /* 0x009896800000895d */ /* 0x004fea0003900000 */
[----:B------:R-:W2:Y:S02]  /*19d50*/  @!P0 SYNCS.PHASECHK.TRANS64 P0, [R0+URZ+0x28820], R3 ;  /* 0x02882003000085a7 */ /* 0x000ea4000800007f */
[----:B--2---:R-:W-:Y:S05]  /*19d60*/  @!P0 BRA `(.L_x_8267) ;  /* 0xfffffffc00f08947 */ /* 0x004fea000383ffff */
[----:B------:R-:W-:Y:S05]  /*19d70*/  BRA `(.L_x_8335) ;  /* 0xffffffe0003c7947 */ /* 0x000fea000383ffff */
.L_x_8268:
        /* <DEDUP_REMOVED lines=8> */
[----:B01-3--:R-:W-:Y:S05]  /*19e00*/  WARPSYNC.COLLECTIVE R15, `(.L_x_8337) ;  /* 0x000000000f087348 */ /* 0x00bfea0003c00000 */
[----:B------:R2:W4:Y:S02]  /*19e10*/  SHFL.IDX P6, R14, R13, R12, R11 ;  /* 0x0000000c0d0e7389 */ /* 0x00052400000c000b */
[----:B01234-:R-:W-:Y:S01]  /*19e20*/  ENDCOLLECTIVE ;  /* 0x000000000000791b */ /* 0x01ffe20003800000 */
.L_x_8337:
[----:B------:R-:W-:Y:S05]  /*19e30*/  BSYNC B0 ;  /* 0x0000000000007941 */ /* 0x000fea0003800000 */
.L_x_8336:
[----:B------:R-:W-:Y:S05]  /*19e40*/  BRA `(.L_x_8338) ;  /* 0xffffffe000247947 */ /* 0x000fea000383ffff */
.L_x_8271:
[----:B------:R-:W-:Y:S01]  /*19e50*/  BSSY B1, `(.L_x_8339) ;  /* 0x0000006000017945 */ /* 0x000fe20003800000 */
[----:B------:R-:W-:-:S07]  /*19e60*/  IMAD.MOV.U32 R15, RZ, RZ, -0x1 ;  /* 0xffffffffff0f7424 */ /* 0x000fce00078e00ff */
[----:B0123--:R-:W-:Y:S05]  /*19e70*/  WARPSYNC.COLLECTIVE R15, `(.L_x_8340) ;  /* 0x000000000f0c7348 */ /* 0x00ffea0003c00000 */
[----:B------:R-:W-:Y:S02]  /*19e80*/  ELECT P6, UR62, PT ;  /* 0x00000000003e782f */ /* 0x000fe400038c0000 */
[----:B------:R-:W-:Y:S01]  /*19e90*/  MOV R14, UR62 ;  /* 0x0000003e000e7c02 */ /* 0x000fe20008000f00 */
[----:B0123--:R-:W-:Y:S10]  /*19ea0*/  ENDCOLLECTIVE ;  /* 0x000000000000791b */ /* 0x00fff40003800000 */
.L_x_8340:
[----:B------:R-:W-:Y:S05]  /*19eb0*/  BSYNC B1 ;  /* 0x0000000000017941 */ /* 0x000fea0003800000 */
.L_x_8339:
[----:B------:R-:W-:Y:S05]  /*19ec0*/  BRA `(.L_x_8341) ;  /* 0xffffffe0001c7947 */ /* 0x000fea000383ffff */
.L_x_8273:
[----:B0-----:R0:W2:Y:S02]  /*19ed0*/  SYNCS.PHASECHK.TRANS64.TRYWAIT P0, [R6+URZ], R5 ;  /* 0x00000005060075a7 */ /* 0x0010a4000800017f */
[----:B--2---:R-:W-:Y:S05]  /*19ee0*/  @!P0 NANOSLEEP.SYNCS 0x989680 ;  /* 0x009896800000895d */ /* 0x004fea0003900000 */
[----:B------:R-:W2:Y:S02]  /*19ef0*/  @!P0 SYNCS.PHASECHK.TRANS64 P0, [R6+URZ], R5 ;  /* 0x00000005060085a7 */ /* 0x000ea4000800007f */
[----:B--2---:R-:W-:Y:S05]  /*19f00*/  @!P0 BRA `(.L_x_8273) ;  /* 0xfffffffc00f08947 */ /* 0x004fea000383ffff */
[----:B------:R-:W-:Y:S05]  /*19f10*/  BRA `(.L_x_8342) ;  /* 0xffffffe000587947 */ /* 0x000fea000383ffff */
.L_x_8274:
[----:B--2---:R2:W3:Y:S02]  /*19f20*/  SYNCS.PHASECHK.TRANS64.TRYWAIT P0, [R7+URZ], R2 ;  /* 0x00000002070075a7 */ /* 0x0044e4000800017f */
[----:B---3--:R-:W-:Y:S05]  /*19f30*/  @!P0 NANOSLEEP.SYNCS 0x989680 ;  /* 0x009896800000895d */ /* 0x008fea0003900000 */
[----:B------:R-:W3:Y:S02]  /*19f40*/  @!P0 SYNCS.PHASECHK.TRANS64 P0, [R7+URZ], R2 ;  /* 0x00000002070085a7 */ /* 0x000ee4000800007f */
[----:B---3--:R-:W-:Y:S05]  /*19f50*/  @!P0 BRA `(.L_x_8274) ;  /* 0xfffffffc00f08947 */ /* 0x008fea000383ffff */
[----:B------:R-:W-:Y:S05]  /*19f60*/  BRA `(.L_x_8343) ;  /* 0xffffffe0004c7947 */ /* 0x000fea000383ffff */
.L_x_8276:
[----:B---3--:R3:W4:Y:S02]  /*19f70*/  SYNCS.PHASECHK.TRANS64.TRYWAIT P0, [R4+URZ], R5 ;  /* 0x00000005040075a7 */ /* 0x008724000800017f */
[----:B----4-:R-:W-:Y:S05]  /*19f80*/  @!P0 NANOSLEEP.SYNCS 0x989680 ;  /* 0x009896800000895d */ /* 0x010fea0003900000 */
[----:B------:R-:W4:Y:S02]  /*19f90*/  @!P0 SYNCS.PHASECHK.TRANS64 P0, [R4+URZ], R5 ;  /* 0x00000005040085a7 */ /* 0x000f24000800007f */
[----:B----4-:R-:W-:Y:S05]  /*19fa0*/  @!P0 BRA `(.L_x_8276) ;  /* 0xfffffffc00f08947 */ /* 0x010fea000383ffff */
[----:B------:R-:W-:Y:S05]  /*19fb0*/  BRA `(.L_x_8344) ;  /* 0xffffffe000547947 */ /* 0x000fea000383ffff */
.L_x_8345:
        /* <DEDUP_REMOVED lines=12> */
.L_x_15318:


//--------------------- .text._ZN7cutlass13device_kernelIN5flash11enable_sm90INS1_16FlashAttnFwdSm90INS1_25CollectiveMainloopFwdSm90ILi2EN4cute5tupleIJNS5_1CILi1EEES8_S8_EEENS6_IJNS7_ILi128EEESA_SA_EEELi128ENS_6half_tEfNS_4arch4Sm90ELb0ELb1ELb1ELb1ELb0ELb1ELb0ELb1ELb1ELb1ELb0ELb0EEENS1_21CollectiveEpilogueFwdISB_S9_SC_SE_Li256ELb1ELb1ELb0ELb0EEENS1_36VarlenDynamicPersistentTileSchedulerILi128ELi128ELi256ELi128ELb0ELb1ELb1ELb1ELb0ELb1EEEEEEEEEvNT_6ParamsE --------------------------
	.section	.text._ZN7cutlass13device_kernelIN5flash11enable_sm90INS1_16FlashAttnFwdSm90INS1_25CollectiveMainloopFwdSm90ILi2EN4cute5tupleIJNS5_1CILi1EEES8_S8_EEENS6_IJNS7_ILi128EEESA_SA_EEELi128ENS_6half_tEfNS_4arch4Sm90ELb0ELb1ELb1ELb1ELb0ELb1ELb0ELb1ELb1ELb1ELb0ELb0EEENS1_21CollectiveEpilogueFwdISB_S9_SC_SE_Li256ELb1ELb1ELb0ELb0EEENS1_36VarlenDynamicPersistentTileSchedulerILi128ELi128ELi256ELi128ELb0ELb1ELb1ELb1ELb0ELb1EEEEEEEEEvNT_6ParamsE,"ax",@progbits
	.align	128
.text._ZN7cutlass13device_kernelIN5flash11enable_sm90INS1_16FlashAttnFwdSm90INS1_25CollectiveMainloopFwdSm90ILi2EN4cute5tupleIJNS5_1CILi1EEES8_S8_EEENS6_IJNS7_ILi128EEESA_SA_EEELi128ENS_6half_tEfNS_4arch4Sm90ELb0ELb1ELb1ELb1ELb0ELb1ELb0ELb1ELb1ELb1ELb0ELb0EEENS1_21CollectiveEpilogueFwdISB_S9_SC_SE_Li256ELb1ELb1ELb0ELb0EEENS1_36VarlenDynamicPersistentTileSchedulerILi128ELi128ELi256ELi128ELb0ELb1ELb1ELb1ELb0ELb1EEEEEEEEEvNT_6ParamsE:
        .type           _ZN7cutlass13device_kernelIN5flash11enable_sm90INS1_16FlashAttnFwdSm90INS1_25CollectiveMainloopFwdSm90ILi2EN4cute5tupleIJNS5_1CILi1EEES8_S8_EEENS6_IJNS7_ILi128EEESA_SA_EEELi128ENS_6half_tEfNS_4arch4Sm90ELb0ELb1ELb1ELb1ELb0ELb1ELb0ELb1ELb1ELb1ELb0ELb0EEENS1_21CollectiveEpilogueFwdISB_S9_SC_SE_Li256ELb1ELb1ELb0ELb0EEENS1_36VarlenDynamicPersistentTileSchedulerILi128ELi128ELi256ELi128ELb0ELb1ELb1ELb1ELb0ELb1EEEEEEEEEvNT_6ParamsE,@function
        .size           _ZN7cutlass13device_kernelIN5flash11enable_sm90INS1_16FlashAttnFwdSm90INS1_25CollectiveMainloopFwdSm90ILi2EN4cute5tupleIJNS5_1CILi1EEES8_S8_EEENS6_IJNS7_ILi128EEESA_SA_EEELi128ENS_6half_tEfNS_4arch4Sm90ELb0ELb1ELb1ELb1ELb0ELb1ELb0ELb1ELb1ELb1ELb0ELb0EEENS1_21CollectiveEpilogueFwdISB_S9_SC_SE_Li256ELb1ELb1ELb0ELb0EEENS1_36VarlenDynamicPersistentTileSchedulerILi128ELi128ELi256ELi128ELb0ELb1ELb1ELb1ELb0ELb1EEEEEEEEEvNT_6ParamsE,(.L_x_15319 - _ZN7cutlass13device_kernelIN5flash11enable_sm90INS1_16FlashAttnFwdSm90INS1_25CollectiveMainloopFwdSm90ILi2EN4cute5tupleIJNS5_1CILi1EEES8_S8_EEENS6_IJNS7_ILi128EEESA_SA_EEELi128ENS_6half_tEfNS_4arch4Sm90ELb0ELb1ELb1ELb1ELb0ELb1ELb0ELb1ELb1ELb1ELb0ELb0EEENS1_21CollectiveEpilogueFwdISB_S9_SC_SE_Li256ELb1ELb1ELb0ELb0EEENS1_36VarlenDynamicPersistentTileSchedulerILi128ELi128ELi256ELi128ELb0ELb1ELb1ELb1ELb0ELb1EEEEEEEEEvNT_6ParamsE)
        .other          _ZN7cutlass13device_kernelIN5flash11enable_sm90INS1_16FlashAttnFwdSm90INS1_25CollectiveMainloopFwdSm90ILi2EN4cute5tupleIJNS5_1CILi1EEES8_S8_EEENS6_IJNS7_ILi128EEESA_SA_EEELi128ENS_6half_tEfNS_4arch4Sm90ELb0ELb1ELb1ELb1ELb0ELb1ELb0ELb1ELb1ELb1ELb0ELb0EEENS1_21CollectiveEpilogueFwdISB_S9_SC_SE_Li256ELb1ELb1ELb0ELb0EEENS1_36VarlenDynamicPersistentTileSchedulerILi128ELi128ELi256ELi128ELb0ELb1ELb1ELb1ELb0ELb1EEEEEEEEEvNT_6ParamsE,@"STO_CUDA_ENTRY STV_DEFAULT"
_ZN7cutlass13device_kernelIN5flash11enable_sm90INS1_16FlashAttnFwdSm90INS1_25CollectiveMainloopFwdSm90ILi2EN4cute5tupleIJNS5_1CILi1EEES8_S8_EEENS6_IJNS7_ILi128EEESA_SA_EEELi128ENS_6half_tEfNS_4arch4Sm90ELb0ELb1ELb1ELb1ELb0ELb1ELb0ELb1ELb1ELb1ELb0ELb0EEENS1_21CollectiveEpilogueFwdISB_S9_SC_SE_Li256ELb1ELb1ELb0ELb0EEENS1_36VarlenDynamicPersistentTileSchedulerILi128ELi128ELi256ELi128ELb0ELb1ELb1ELb1ELb0ELb1EEEEEEEEEvNT_6ParamsE:
        /* <DEDUP_REMOVED lines=23> */
.L_x_8347:
[----:B------:R-:W-:Y:S05]  /*0170*/  BSYNC B0 ;  /* 0x0000000000007941 */ /* 0x000fea0003800000 */
.L_x_8346:
        /* <DEDUP_REMOVED lines=40> */
.L_x_8348:
        /* <DEDUP_REMOVED lines=22> */
.L_x_8349:
        /* <DEDUP_REMOVED lines=18> */
.L_x_8350:
        /* <DEDUP_REMOVED lines=22> */
.L_x_8351:
        /* <DEDUP_REMOVED lines=22> */
.L_x_8352:
[----:B--2---:R-:W-:Y:S01]  /*0940*/  ISETP.NE.AND P0, PT, R2, RZ, PT ;  /* 0x000000ff0200720c */ /* 0x004fe20003f05270 */
[----:B------:R-:W-:Y:S01]  /*0950*/  IMAD.MOV.U32 R2, RZ, RZ, 0x1 ;  /* 0x00000001ff027424 */ /* 0x000fe200078e00ff */
[----:B------:R-:W-:Y:S01]  /*0960*/  NOP ;  /* 0x0000000000007918 */ /* 0x000fe20000000000 */
[----:B------:R-:W-:Y:S01]  /*0970*/  ULDC.64 UR38, c[0x0][0x208] ;  /* 0x0000820000267ab9 */ /* 0x000fe20000000a00 */
[----:B------:R-:W-:Y:S02]  /*0980*/  BSSY B9, `(.L_x_8353) ;  /* 0x00025ae000097945 */ /* 0x000fe40003800000 */
[----:B------:R-:W-:-:S05]  /*0990*/  SEL R2, R2, 0x2, !P0 ;  /* 0x0000000202027807 */ /* 0x000fca0004000000 */
[----:B------:R2:W-:Y:S01]  /*09a0*/  STL [R1+0x50], R2 ;  /* 0x0000500201007387 */ /* 0x0005e20000100800 */
[----:B01-34-:R-:W-:Y:S06]  /*09b0*/  BAR.SYNC.DEFER_BLOCKING 0x0 ;  /* 0x0000000000007b1d */ /* 0x01bfec0000010000 */
[----:B------:R-:W-:Y:S05]  /*09c0*/  @!P0 BRA `(.L_x_8354) ;  /* 0x000001dc00748947 */ /* 0x000fea0003800000 */
.L_x_8355:
[----:B------:R-:W-:-:S08]  /*09d0*/  NOP ;  /* 0x0000000000007918 */ /* 0x000fd00000000000 */
[----:B------:R-:W0:Y:S02]  /*09e0*/  USETMAXREG.TRY_ALLOC.CTAPOOL UP0, 0xf0 ;  /* 0x000000f0000079c8 */ /* 0x000e240008000600 */
[----:B0-----:R-:W-:-:S13]  /*09f0*/  PLOP3.LUT P0, PT, PT, PT, UP0, 0x80, 0x0 ;  /* 0x000000000000781c */ /* 0x001fda0003f0f008 */
[----:B------:R-:W-:Y:S05]  /*0a00*/  @!P0 BRA `(.L_x_8355) ;  /* 0xfffffffc00f08947 */ /* 0x000fea000383ffff */
[----:B------:R-:W-:Y:S01]  /*0a10*/  SHF.R.U32.HI R0, RZ, 0x7, R4 ;  /* 0x00000007ff007819 */ /* 0x000fe20000011604 */
[----:B------:R-:W0:Y:S08]  /*0a20*/  S2UR UR5, SR_CgaCtaId ;  /* 0x00000000000579c3 */ /* 0x000e300000008800 */
[----:B------:R-:W-:Y:S06]  /*0a30*/  BAR.ARV 0x8, 0x180 ;  /* 0x0206000000007b1d */ /* 0x000fec0000002000 */
[----:B------:R-:W-:Y:S01]  /*0a40*/  ISETP.NE.AND P0, PT, R0, 0x1, PT ;  /* 0x000000010000780c */ /* 0x000fe20003f05270 */
[----:B------:R-:W-:-:S12]  /*0a50*/  UMOV UR4, 0x400 ;  /* 0x0000040000047882 */ /* 0x000fd80000000000 */
[----:B------:R-:W-:Y:S06]  /*0a60*/  @!P0 BAR.ARV 0x9, 0x100 ;  /* 0x0244000000008b1d */ /* 0x000fec0000002000 */
[----:B0-----:R-:W-:Y:S02]  /*0a70*/  ULEA UR4, UR5, UR4, 0x18 ;  /* 0x0000000405047291 */ /* 0x001fe4000f8ec03f */
[----:B------:R-:W-:Y:S04]  /*0a80*/  BAR.SYNC.DEFER_BLOCKING 0x5, 0x180 ;  /* 0x0146000000007b1d */ /* 0x000fe80000010000 */
[----:B--2---:R-:W-:-:S02]  /*0a90*/  IMAD.U32 R2, RZ, RZ, UR4 ;  /* 0x00000004ff027e24 */ /* 0x004fc4000f8e00ff */
[----:B------:R-:W-:-:S03]  /*0aa0*/  ULDC UR4, c[0x0][0xc3c] ;  /* 0x00030f0000047ab9 */ /* 0x000fc60000000800 */
[----:B------:R-:W0:Y:S01]  /*0ab0*/  LDS.128 R28, [R2+0x288d0] ;  /* 0x0288d000021c7984 */ /* 0x000e220000000c00 */
[----:B------:R-:W-:Y:S06]  /*0ac0*/  BAR.ARV 0x4, 0x180 ;  /* 0x0106000000007b1d */ /* 0x000fec0000002000 */
[----:B0-----:R-:W-:-:S13]  /*0ad0*/  ISETP.GE.AND P0, PT, R31, UR4, PT ;  /* 0x000000041f007c0c */ /* 0x001fda000bf06270 */
[----:B------:R-:W-:Y:S05]  /*0ae0*/  @P0 BRA `(.L_x_8356) ;  /* 0x00000258005c0947 */ /* 0x000fea0003800000 */
[----:B------:R-:W2:Y:S01]  /*0af0*/  LDL.LU R13, [R1+0x50] ;  /* 0x00005000010d7983 */ /* 0x000ea20000300800 */
[----:B------:R-:W-:Y:S01]  /*0b00*/  VIADD R229, R4, 0xffffff80 ;  /* 0xffffff8004e57836 */ /* 0x000fe20000000000 */
[----:B------:R-:W-:Y:S01]  /*0b10*/  MOV R186, RZ ;  /* 0x000000ff00ba7202 */ /* 0x000fe20000000f00 */
[----:B------:R-:W-:Y:S02]  /*0b20*/  VIADD R217, R2, 0x10400 ;  /* 0x0001040002d97836 */ /* 0x000fe40000000000 */
[----:B------:R-:W-:Y:S01]  /*0b30*/  IMAD.MOV.U32 R213, RZ, RZ, RZ ;  /* 0x000000ffffd57224 */ /* 0x000fe200078e00ff */
[----:B------:R-:W-:Y:S01]  /*0b40*/  SHF.R.S32.HI R0, RZ, 0x1f, R229 ;  /* 0x0000001fff007819 */ /* 0x000fe200000114e5 */
[----:B------:R-:W-:Y:S02]  /*0b50*/  IMAD.MOV.U32 R184, RZ, RZ, RZ ;  /* 0x000000ffffb87224 */ /* 0x000fe400078e00ff */
[----:B------:R-:W-:Y:S01]  /*0b60*/  IMAD.MOV.U32 R192, RZ, RZ, RZ ;  /* 0x000000ffffc07224 */ /* 0x000fe200078e00ff */
[CC--:B------:R-:W-:Y:S01]  /*0b70*/  LEA.HI R3, R0.reuse, R229.reuse, RZ, 0x7 ;  /* 0x000000e500037211 */ /* 0x0c0fe200078f38ff */
[----:B------:R-:W-:Y:S01]  /*0b80*/  IMAD.MOV.U32 R22, RZ, RZ, RZ ;  /* 0x000000ffff167224 */ /* 0x000fe200078e00ff */
[----:B------:R-:W-:-:S02]  /*0b90*/  LEA.HI R5, R0, R229, RZ, 0x5 ;  /* 0x000000e500057211 */ /* 0x000fc400078f28ff */
[----:B------:R-:W-:Y:S02]  /*0ba0*/  LOP3.LUT R218, R3, 0xffffff80, RZ, 0xc0, !PT ;  /* 0xffffff8003da7812 */ /* 0x000fe400078ec0ff */
[----:B------:R-:W-:Y:S01]  /*0bb0*/  LEA.HI R4, R0, R229, RZ, 0x4 ;  /* 0x000000e500047211 */ /* 0x000fe200078f20ff */
[----:B------:R-:W-:Y:S01]  /*0bc0*/  IMAD.SHL.U32 R5, R5, 0x20, RZ ;  /* 0x0000002005057824 */ /* 0x000fe200078e00ff */
[----:B------:R-:W-:Y:S01]  /*0bd0*/  SHF.R.S32.HI R222, RZ, 0x7, R3 ;  /* 0x00000007ffde7819 */ /* 0x000fe20000011403 */
[----:B------:R-:W-:Y:S01]  /*0be0*/  IMAD.IADD R218, R229, 0x1, -R218 ;  /* 0x00000001e5da7824 */ /* 0x000fe200078e0ada */
[----:B------:R-:W-:Y:S02]  /*0bf0*/  LOP3.LUT R6, R4, 0x3fffff0, RZ, 0xc0, !PT ;  /* 0x03fffff004067812 */ /* 0x000fe400078ec0ff */
[----:B------:R-:W-:Y:S02]  /*0c00*/  LOP3.LUT R5, R5, 0xfffffc00, RZ, 0xc0, !PT ;  /* 0xfffffc0005057812 */ /* 0x000fe400078ec0ff */
[----:B------:R-:W-:-:S02]  /*0c10*/  SHF.R.S32.HI R9, RZ, 0x1f, R218 ;  /* 0x0000001fff097819 */ /* 0x000fc400000114da */
[----:B------:R-:W-:Y:S02]  /*0c20*/  IADD3 R6, R229, -R6, RZ ;  /* 0x80000006e5067210 */ /* 0x000fe40007ffe0ff */
[CC--:B------:R-:W-:Y:S02]  /*0c30*/  LEA.HI R8, R9.reuse, R218.reuse, RZ, 0x2 ;  /* 0x000000da09087211 */ /* 0x0c0fe400078f10ff */
[----:B------:R-:W-:Y:S02]  /*0c40*/  LEA.HI R9, R9, R218, RZ, 0x5 ;  /* 0x000000da09097211 */ /* 0x000fe400078f28ff */
[--C-:B------:R-:W-:Y:S02]  /*0c50*/  SHF.R.S32.HI R10, RZ, 0x2, R8.reuse ;  /* 0x00000002ff0a7819 */ /* 0x100fe40000011408 */
[----:B------:R-:W-:Y:S02]  /*0c60*/  SHF.R.S32.HI R7, RZ, 0x1f, R8 ;  /* 0x0000001fff077819 */ /* 0x000fe40000011408 */
[----:B------:R-:W-:-:S02]  /*0c70*/  LEA.HI R3, R3, R222, RZ, 0x1 ;  /* 0x000000de03037211 */ /* 0x000fc400078f08ff */
[----:B------:R-:W-:Y:S02]  /*0c80*/  LEA.HI R7, R7, R10, RZ, 0x3 ;  /* 0x0000000a07077211 */ /* 0x000fe400078f18ff */
[----:B------:R-:W-:Y:S02]  /*0c90*/  LEA.HI R12, R0, R229, RZ, 0x2 ;  /* 0x000000e5000c7211 */ /* 0x000fe400078f10ff */
[----:B------:R-:W-:Y:S01]  /*0ca0*/  LOP3.LUT R11, R7, 0xfffffff8, RZ, 0xc0, !PT ;  /* 0xfffffff8070b7812 */ /* 0x000fe200078ec0ff */
[----:B------:R-:W-:Y:S01]  /*0cb0*/  IMAD R7, R6, 0x40, R5 ;  /* 0x0000004006077824 */ /* 0x000fe200078e0205 */
[----:B------:R-:W-:Y:S02]  /*0cc0*/  SHF.R.S32.HI R9, RZ, 0x5, R9 ;  /* 0x00000005ff097819 */ /* 0x000fe40000011409 */
[----:B------:R-:W-:Y:S01]  /*0cd0*/  LOP3.LUT R3, R3, 0x3fffffe, RZ, 0xc0, !PT ;  /* 0x03fffffe03037812 */ /* 0x000fe200078ec0ff */
[----:B------:R-:W-:Y:S01]  /*0ce0*/  IMAD.IADD R10, R10, 0x1, -R11 ;  /* 0x000000010a0a7824 */ /* 0x000fe200078e0a0b */
[----:B------:R-:W-:-:S02]  /*0cf0*/  SHF.R.S32.HI R5, RZ, 0x4, R4 ;  /* 0x00000004ff057819 */ /* 0x000fc40000011404 */
[----:B------:R-:W-:Y:S01]  /*0d00*/  LOP3.LUT R12, R12, 0xfffffffc, RZ, 0xc0, !PT ;  /* 0xfffffffc0c0c7812 */ /* 0x000fe200078ec0ff */
[----:B------:R-:W-:Y:S01]  /*0d10*/  IMAD R10, R9, 0x10, R10 ;  /* 0x00000010090a7824 */ /* 0x000fe200078e020a */
[----:B------:R-:W-:Y:S01]  /*0d20*/  LEA.HI R4, R4, R5, RZ, 0x1 ;  /* 0x0000000504047211 */ /* 0x000fe200078f08ff */
[----:B------:R-:W-:Y:S01]  /*0d30*/  IMAD.IADD R3, R222, 0x1, -R3 ;  /* 0x00000001de037824 */ /* 0x000fe200078e0a03 */
[-C--:B------:R-:W-:Y:S01]  /*0d40*/  LEA.HI R23, R0, R229.reuse, RZ, 0x3 ;  /* 0x000000e500177211 */ /* 0x080fe200078f18ff */
[----:B------:R-:W-:Y:S01]  /*0d50*/  IMAD.IADD R12, R229, 0x1, -R12 ;  /* 0x00000001e50c7824 */ /* 0x000fe200078e0a0c */
[----:B------:R-:W-:Y:S01]  /*0d60*/  LOP3.LUT R4, R4, 0x1ffffffe, RZ, 0xc0, !PT ;  /* 0x1ffffffe04047812 */ /* 0x000fe200078ec0ff */
[----:B------:R-:W-:Y:S01]  /*0d70*/  IMAD R223, R3, 0x40, R10 ;  /* 0x0000004003df7824 */ /* 0x000fe200078e020a */
[----:B------:R-:W-:Y:S02]  /*0d80*/  LEA.HI R3, R0, R229, RZ, 0x6 ;  /* 0x000000e500037211 */ /* 0x000fe400078f30ff */
[----:B------:R-:W-:Y:S01]  /*0d90*/  LOP3.LUT R0, R23, 0xfffffff8, RZ, 0xc0, !PT ;  /* 0xfffffff817007812 */ /* 0x000fe200078ec0ff */
[----:B------:R-:W-:Y:S01]  /*0da0*/  IMAD.IADD R4, R5, 0x1, -R4 ;  /* 0x0000000105047824 */ /* 0x000fe200078e0a04 */
[----:B------:R-:W-:Y:S01]  /*0db0*/  LEA.HI R6, R12, R12, RZ, 0x1 ;  /* 0x0000000c0c067211 */ /* 0x000fe200078f08ff */
[----:B------:R-:W-:Y:S01]  /*0dc0*/  IMAD.SHL.U32 R3, R3, 0x8, RZ ;  /* 0x0000000803037824 */ /* 0x000fe200078e00ff */
[----:B------:R-:W-:Y:S01]  /*0dd0*/  SHF.R.S32.HI R23, RZ, 0x3, R23 ;  /* 0x00000003ff177819 */ /* 0x000fe20000011417 */
[----:B------:R-:W-:Y:S01]  /*0de0*/  IMAD.IADD R207, R229, 0x1, -R0 ;  /* 0x00000001e5cf7824 */ /* 0x000fe200078e0a00 */
[----:B------:R-:W-:-:S02]  /*0df0*/  LOP3.LUT R5, R6, 0x1ffffffe, RZ, 0xc0, !PT ;  /* 0x1ffffffe06057812 */ /* 0x000fc400078ec0ff */
[C---:B------:R-:W-:Y:S01]  /*0e00*/  IADD3 R210, R23.reuse, 0x60, RZ ;  /* 0x0000006017d27810 */ /* 0x040fe20007ffe0ff */
[C---:B------:R-:W-:Y:S01]  /*0e10*/  VIADD R212, R23.reuse, 0x20 ;  /* 0x0000002017d47836 */ /* 0x040fe20000000000 */
[----:B------:R-:W-:Y:S01]  /*0e20*/  LEA R224, R4, R7, 0x3 ;  /* 0x0000000704e07211 */ /* 0x000fe200078e18ff */
[C---:B------:R-:W-:Y:S01]  /*0e30*/  VIADD R211, R23.reuse, 0x40 ;  /* 0x0000004017d37836 */ /* 0x040fe20000000000 */
[----:B------:R-:W-:Y:S01]  /*0e40*/  SHF.R.S32.HI R7, RZ, 0x1f, R210 ;  /* 0x0000001fff077819 */ /* 0x000fe200000114d2 */
[----:B------:R-:W-:Y:S01]  /*0e50*/  IMAD.IADD R12, R12, 0x1, -R5 ;  /* 0x000000010c0c7824 */ /* 0x000fe200078e0a05 */
[----:B------:R-:W-:Y:S01]  /*0e60*/  SHF.R.S32.HI R5, RZ, 0x1f, R212 ;  /* 0x0000001fff057819 */ /* 0x000fe200000114d4 */
[----:B------:R-:W-:Y:S01]  /*0e70*/  IMAD.SHL.U32 R225, R23, 0x40, RZ ;  /* 0x0000004017e17824 */ /* 0x000fe200078e00ff */
[----:B------:R-:W-:Y:S01]  /*0e80*/  SHF.R.S32.HI R0, RZ, 0x1f, R211 ;  /* 0x0000001fff007819 */ /* 0x000fe200000114d3 */
[----:B------:R-:W-:Y:S01]  /*0e90*/  IMAD.SHL.U32 R199, R212, 0x40, RZ ;  /* 0x00000040d4c77824 */ /* 0x000fe200078e00ff */
[----:B------:R-:W-:Y:S01]  /*0ea0*/  LEA.HI R5, R5, R212, RZ, 0x3 ;  /* 0x000000d405057211 */ /* 0x000fe200078f18ff */
[----:B------:R-:W-:Y:S01]  /*0eb0*/  IMAD.SHL.U32 R197, R210, 0x40, RZ ;  /* 0x00000040d2c57824 */ /* 0x000fe200078e00ff */
[----:B------:R-:W-:Y:S01]  /*0ec0*/  LEA.HI R7, R7, R210, RZ, 0x3 ;  /* 0x000000d207077211 */ /* 0x000fe200078f18ff */
[----:B------:R-:W-:Y:S01]  /*0ed0*/  IMAD.SHL.U32 R198, R211, 0x40, RZ ;  /* 0x00000040d3c67824 */ /* 0x000fe200078e00ff */
[----:B------:R-:W-:Y:S01]  /*0ee0*/  LEA.HI R0, R0, R211, RZ, 0x3 ;  /* 0x000000d300007211 */ /* 0x000fe200078f18ff */
[----:B------:R-:W-:Y:S01]  /*0ef0*/  IMAD.SHL.U32 R16, R207, 0x8, RZ ;  /* 0x00000008cf107824 */ /* 0x000fe200078e00ff */
[----:B------:R-:W-:Y:S01]  /*0f00*/  LOP3.LUT R204, R3, 0xfffffe00, RZ, 0xc0, !PT ;  /* 0xfffffe0003cc7812 */ /* 0x000fe200078ec0ff */
        /* <DEDUP_REMOVED lines=8> */
[----:B------:R-:W-:Y:S01]  /*0f90*/  IMAD R195, R12, 0x8, R223 ;  /* 0x000000080cc37824 */ /* 0x000fe200078e02df */
[----:B------:R-:W-:Y:S01]  /*0fa0*/  SHF.R.U32.HI R203, RZ, 0x3, R3 ;  /* 0x00000003ffcb7819 */ /* 0x000fe20000011603 */
[----:B------:R-:W-:Y:S01]  /*0fb0*/  VIADD R185, R18, 0x20 ;  /* 0x0000002012b97836 */ /* 0x000fe20000000000 */
[----:B------:R-:W-:-:S02]  /*0fc0*/  LOP3.LUT R206, R3, 0x38, R16, 0xf8, !PT ;  /* 0x0000003803ce7812 */ /* 0x000fc400078ef810 */
[----:B------:R-:W-:Y:S02]  /*0fd0*/  SHF.R.U32.HI R228, RZ, 0x3, R199 ;  /* 0x00000003ffe47819 */ /* 0x000fe400000116c7 */
[--C-:B------:R-:W-:Y:S02]  /*0fe0*/  LOP3.LUT R3, R199, 0x38, R16.reuse, 0xf8, !PT ;  /* 0x00000038c7037812 */ /* 0x100fe400078ef810 */
[----:B------:R-:W-:Y:S02]  /*0ff0*/  SHF.R.U32.HI R226, RZ, 0x3, R197 ;  /* 0x00000003ffe27819 */ /* 0x000fe400000116c5 */
[----:B------:R-:W-:Y:S02]  /*1000*/  LOP3.LUT R9, R197, 0x38, R16, 0xf8, !PT ;  /* 0x00000038c5097812 */ /* 0x000fe400078ef810 */
[----:B------:R-:W-:Y:S02]  /*1010*/  LOP3.LUT R202, R5, 0xfffffe00, RZ, 0xc0, !PT ;  /* 0xfffffe0005ca7812 */ /* 0x000fe400078ec0ff */
[----:B------:R-:W-:-:S02]  /*1020*/  LOP3.LUT R200, R7, 0xfffffe00, RZ, 0xc0, !PT ;  /* 0xfffffe0007c87812 */ /* 0x000fc400078ec0ff */
[----:B------:R-:W-:Y:S02]  /*1030*/  SHF.R.U32.HI R227, RZ, 0x3, R198 ;  /* 0x00000003ffe37819 */ /* 0x000fe400000116c6 */
[----:B------:R-:W-:Y:S02]  /*1040*/  LOP3.LUT R4, R198, 0x38, R16, 0xf8, !PT ;  /* 0x00000038c6047812 */ /* 0x000fe400078ef810 */
[----:B------:R-:W-:Y:S02]  /*1050*/  LOP3.LUT R201, R0, 0xfffffe00, RZ, 0xc0, !PT ;  /* 0xfffffe0000c97812 */ /* 0x000fe400078ec0ff */
[----:B------:R-:W-:Y:S02]  /*1060*/  LOP3.LUT R189, R8, 0x7ffffffc, RZ, 0xc0, !PT ;  /* 0x7ffffffc08bd7812 */ /* 0x000fe400078ec0ff */
[----:B------:R-:W-:Y:S02]  /*1070*/  LOP3.LUT R206, R204, R206, R203, 0xf6, !PT ;  /* 0x000000ceccce7212 */ /* 0x000fe400078ef6cb */
[----:B------:R-:W-:Y:S01]  /*1080*/  LOP3.LUT R0, R202, R3, R228, 0xf6, !PT ;  /* 0x00000003ca007212 */ /* 0x000fe200078ef6e4 */
[----:B------:R-:W-:Y:S01]  /*1090*/  IMAD.IADD R189, R218, 0x1, -R189 ;  /* 0x00000001dabd7824 */ /* 0x000fe200078e0abd */
[----:B------:R-:W-:Y:S01]  /*10a0*/  LOP3.LUT R6, R200, R9, R226, 0xf6, !PT ;  /* 0x00000009c8067212 */ /* 0x000fe200078ef6e2 */
[--C-:B------:R-:W-:Y:S01]  /*10b0*/  IMAD R205, R206, 0x2, R217.reuse ;  /* 0x00000002cecd7824 */ /* 0x100fe200078e02d9 */
[----:B------:R-:W-:Y:S01]  /*10c0*/  IADD3 R190, R16, 0x40, RZ ;  /* 0x0000004010be7810 */ /* 0x000fe20007ffe0ff */
[----:B------:R-:W-:Y:S01]  /*10d0*/  IMAD R221, R0, 0x2, R217 ;  /* 0x0000000200dd7824 */ /* 0x000fe200078e02d9 */
[----:B------:R-:W-:Y:S01]  /*10e0*/  LOP3.LUT R4, R201, R4, R227, 0xf6, !PT ;  /* 0x00000004c9047212 */ /* 0x000fe200078ef6e3 */
[----:B------:R-:W-:Y:S01]  /*10f0*/  IMAD R219, R6, 0x2, R217 ;  /* 0x0000000206db7824 */ /* 0x000fe200078e02d9 */
[----:B------:R-:W-:-:S02]  /*1100*/  SHF.R.S32.HI R215, RZ, 0x1f, R23 ;  /* 0x0000001fffd77819 */ /* 0x000fc40000011417 */
[----:B------:R-:W-:Y:S02]  /*1110*/  SHF.R.S32.HI R17, RZ, 0x1f, R16 ;  /* 0x0000001fff117819 */ /* 0x000fe40000011410 */
[----:B------:R-:W-:Y:S02]  /*1120*/  SHF.R.S32.HI R19, RZ, 0x1f, R18 ;  /* 0x0000001fff137819 */ /* 0x000fe40000011412 */
[----:B------:R-:W-:Y:S02]  /*1130*/  SHF.R.S32.HI R216, RZ, 0x1f, R185 ;  /* 0x0000001fffd87819 */ /* 0x000fe400000114b9 */
[----:B------:R-:W-:Y:S02]  /*1140*/  SHF.R.S32.HI R214, RZ, 0x1f, R190 ;  /* 0x0000001fffd67819 */ /* 0x000fe400000114be */
[----:B------:R-:W-:Y:S02]  /*1150*/  LEA R220, R4, R217, 0x1 ;  /* 0x000000d904dc7211 */ /* 0x000fe400078e08ff */
[----:B--2---:R-:W-:-:S07]  /*1160*/  LOP3.LUT R191, R13, 0x1, RZ, 0xfc, !PT ;  /* 0x000000010dbf7812 */ /* 0x004fce00078efcff */
.L_x_8618:
[----:B------:R-:W-:Y:S05]  /*1170*/  YIELD ;  /* 0x0000000000007946 */ /* 0x000fea0003800000 */
[----:B------:R-:W-:Y:S01]  /*1180*/  ULDC.64 UR4, c[0x0][0xa28] ;  /* 0x00028a0000047ab9 */ /* 0x000fe20000000a00 */
[----:B0---4-:R-:W0:Y:S01]  /*1190*/  LDC.64 R6, c[0x0][0xa08] ;  /* 0x00028200ff067b82 */ /* 0x011e220000000a00 */
[----:B------:R-:W-:Y:S01]  /*11a0*/  ISETP.NE.U32.AND P1, PT, RZ, UR4, PT ;  /* 0x00000004ff007c0c */ /* 0x000fe2000bf25070 */
[----:B------:R-:W-:Y:S02]  /*11b0*/  IMAD.MOV.U32 R0, RZ, RZ, RZ ;  /* 0x000000ffff007224 */ /* 0x000fe400078e00ff */
[----:B------:R-:W-:Y:S01]  /*11c0*/  IMAD.MOV.U32 R28, RZ, RZ, RZ ;  /* 0x000000ffff1c7224 */ /* 0x000fe200078e00ff */
[----:B------:R-:W-:Y:S01]  /*11d0*/  ISETP.NE.AND.EX P1, PT, RZ, UR5, PT, P1 ;  /* 0x00000005ff007c0c */ /* 0x000fe2000bf25310 */
[----:B------:R-:W-:-:S02]  /*11e0*/  ULDC.64 UR4, c[0x0][0xa18] ;  /* 0x0002860000047ab9 */ /* 0x000fc40000000a00 */
[----:B------:R-:W-:-:S04]  /*11f0*/  ISETP.NE.U32.AND P2, PT, RZ, UR4, PT ;  /* 0x00000004ff007c0c */ /* 0x000fc8000bf45070 */
[----:B------:R-:W-:Y:S01]  /*1200*/  ISETP.NE.AND.EX P2, PT, RZ, UR5, PT, P2 ;  /* 0x00000005ff007c0c */ /* 0x000fe2000bf45320 */
[----:B------:R-:W-:Y:S02]  /*1210*/  ULDC.64 UR4, c[0x0][0xa08] ;  /* 0x0002820000047ab9 */ /* 0x000fe40000000a00 */
[----:B------:R-:W-:-:S03]  /*1220*/  ISETP.NE.U32.AND P0, PT, RZ, UR4, PT ;  /* 0x00000004ff007c0c */ /* 0x000fc6000bf05070 */
[----:B------:R-:W1:Y:S01]  /*1230*/  @P1 LDC.64 R4, c[0x0][0xa28] ;  /* 0x00028a00ff041b82 */ /* 0x000e620000000a00 */
[----:B------:R-:W-:Y:S01]  /*1240*/  ISETP.NE.AND.EX P0, PT, RZ, UR5, PT, P0 ;  /* 0x00000005ff007c0c */ /* 0x000fe2000bf05300 */
[----:B0-----:R-:W-:-:S06]  /*1250*/  IMAD.WIDE R10, R31, 0x4, R6 ;  /* 0x000000041f0a7825 */ /* 0x001fcc00078e0206 */
[----:B------:R-:W0:Y:S01]  /*1260*/  @P2 LDC.64 R8, c[0x0][0xa18] ;  /* 0x00028600ff082b82 */ /* 0x000e220000000a00 */
[----:B------:R-:W-:Y:S02]  /*1270*/  ULDC UR4, c[0x0][0x288] ;  /* 0x0000a20000047ab9 */ /* 0x000fe40000000800 */
[----:B------:R-:W-:Y:S01]  /*1280*/  IMAD.U32 R187, RZ, RZ, UR4 ;  /* 0x00000004ffbb7e24 */ /* 0x000fe2000f8e00ff */
[----:B------:R-:W-:Y:S02]  /*1290*/  ULDC.64 UR4, c[0x0][0x418] ;  /* 0x0001060000047ab9 */ /* 0x000fe40000000a00 */
[----:B--2---:R2:W5:Y:S01]  /*12a0*/  @P0 LDG.E R28, desc[UR38][R10.64] ;  /* 0x000000260a1c0981 */ /* 0x004562000c1e1900 */
[----:B-1----:R-:W-:-:S05]  /*12b0*/  @P1 IMAD.WIDE R4, R31, 0x4, R4 ;  /* 0x000000041f041825 */ /* 0x002fca00078e0204 */
[----:B------:R2:W5:Y:S01]  /*12c0*/  @P1 LDG.E R0, desc[UR38][R4.64] ;  /* 0x0000002604001981 */ /* 0x000562000c1e1900 */
[----:B0-----:R-:W-:-:S05]  /*12d0*/  @P2 IMAD.WIDE R6, R31, 0x4, R8 ;  /* 0x000000041f062825 */ /* 0x001fca00078e0208 */
[----:B------:R2:W5:Y:S01]  /*12e0*/  @P2 LDG.E R187, desc[UR38][R6.64] ;  /* 0x0000002606bb2981 */ /* 0x000562000c1e1900 */
[----:B------:R-:W-:-:S03]  /*12f0*/  UISETP.NE.U32.AND UP0, UPT, UR4, URZ, UPT ;  /* 0x0000003f0400728c */ /* 0x000fc6000bf05070 */
[----:B------:R-:W-:Y:S01]  /*1300*/  ULDC UR4, c[0x0][0x424] ;  /* 0x0001090000047ab9 */ /* 0x000fe20000000800 */
[----:B------:R-:W-:-:S03]  /*1310*/  UISETP.NE.AND.EX UP0, UPT, UR5, URZ, UPT, UP0 ;  /* 0x0000003f0500728c */ /* 0x000fc6000bf05300 */
[----:B------:R-:W-:Y:S01]  /*1320*/  ULDC UR5, c[0x0][0x2f0] ;  /* 0x0000bc0000057ab9 */ /* 0x000fe20000000800 */
[----:B------:R-:W-:-:S04]  /*1330*/  USEL UR4, UR4, 0x1, UP0 ;  /* 0x0000000104047887 */ /* 0x000fc80008000000 */
[----:B------:R-:W-:-:S03]  /*1340*/  UIMAD UR4, UR4, UR5, URZ ;  /* 0x00000005040472a4 */ /* 0x000fc6000f8e023f */
[----:B------:R-:W-:Y:S02]  /*1350*/  ULDC UR5, c[0x0][0x348] ;  /* 0x0000d20000057ab9 */ /* 0x000fe40000000800 */
[----:B------:R-:W-:Y:S01]  /*1360*/  IMAD.U32 R24, RZ, RZ, UR5 ;  /* 0x00000005ff187e24 */ /* 0x000fe2000f8e00ff */
[----:B------:R-:W-:Y:S01]  /*1370*/  MOV R27, UR4 ;  /* 0x00000004001b7c02 */ /* 0x000fe20008000f00 */
[----:B--23--:R-:W-:Y:S06]  /*1380*/  @P2 BRA `(.L_x_8357) ;  /* 0x0000000000242947 */ /* 0x00cfec0003800000 */
        /* <DEDUP_REMOVED lines=9> */
.L_x_8357:
[----:B------:R-:W-:Y:S01]  /*1420*/  ULDC.64 UR4, c[0x0][0xa20] ;  /* 0x0002880000047ab9 */ /* 0x000fe20000000a00 */
[----:B------:R-:W-:Y:S01]  /*1430*/  IMAD.MOV.U32 R208, RZ, RZ, R30 ;  /* 0x000000ffffd07224 */ /* 0x000fe200078e001e */
[----:B------:R-:W-:Y:S01]  /*1440*/  ISETP.NE.U32.AND P1, PT, RZ, UR4, PT ;  /* 0x00000004ff007c0c */ /* 0x000fe2000bf25070 */
[----:B------:R-:W-:-:S03]  /*1450*/  IMAD.MOV.U32 R209, RZ, RZ, R31 ;  /* 0x000000ffffd17224 */ /* 0x000fc600078e001f */
[----:B------:R-:W-:-:S13]  /*1460*/  ISETP.NE.AND.EX P1, PT, RZ, UR5, PT, P1 ;  /* 0x00000005ff007c0c */ /* 0x000fda000bf25310 */
[----:B------:R-:W-:Y:S05]  /*1470*/  @!P1 BRA `(.L_x_8358) ;  /* 0x0000000000109947 */ /* 0x000fea0003800000 */
[----:B------:R-:W0:Y:S02]  /*1480*/  LDC.64 R4, c[0x0][0xa20] ;  /* 0x00028800ff047b82 */ /* 0x000e240000000a00 */
[----:B0-----:R-:W-:-:S05]  /*1490*/  IMAD.WIDE R4, R31, 0x4, R4 ;  /* 0x000000041f047825 */ /* 0x001fca00078e0204 */
[----:B------:R0:W5:Y:S01]  /*14a0*/  LDG.E R27, desc[UR38][R4.64] ;  /* 0x00000026041b7981 */ /* 0x000162000c1e1900 */
[----:B------:R-:W-:Y:S05]  /*14b0*/  BRA `(.L_x_8359) ;  /* 0x0000000000107947 */ /* 0x000fea0003800000 */
.L_x_8358:
[----:B------:R-:W-:Y:S05]  /*14c0*/  @!P0 BRA `(.L_x_8359) ;  /* 0x00000000000c8947 */ /* 0x000fea0003800000 */
[----:B------:R-:W2:Y:S04]  /*14d0*/  LDG.E R4, desc[UR38][R10.64] ;  /* 0x000000260a047981 */ /* 0x000ea8000c1e1900 */
[----:B------:R-:W2:Y:S02]  /*14e0*/  LDG.E R27, desc[UR38][R10.64+0x4] ;  /* 0x000004260a1b7981 */ /* 0x000ea4000c1e1900 */
[----:B--2---:R-:W-:-:S07]  /*14f0*/  IMAD.IADD R27, R27, 0x1, -R4 ;  /* 0x000000011b1b7824 */ /* 0x004fce00078e0a04 */
.L_x_8359:
        /* <DEDUP_REMOVED lines=17> */
[----:B------:R-:W-:Y:S01]  /*1610*/  IMAD.SHL.U32 R193, R29, 0x80, RZ ;  /* 0x000000801dc17824 */ /* 0x000fe200078e00ff */
[----:B--2---:R-:W-:Y:S01]  /*1620*/  ISETP.GE.AND P2, PT, R13, 0x1, PT ;  /* 0x000000010d00780c */ /* 0x004fe20003f46270 */
[----:B------:R-:W-:Y:S02]  /*1630*/  IMAD.IADD R11, R27, 0x1, -R0 ;  /* 0x000000011b0b7824 */ /* 0x000fe400078e0a00 */
[----:B------:R-:W-:-:S04]  /*1640*/  VIADD R0, R193, 0x7f ;  /* 0x0000007fc1007836 */ /* 0x000fc80000000000 */
[----:B0-----:R-:W-:-:S04]  /*1650*/  IMAD.MOV.U32 R4, RZ, RZ, R0 ;  /* 0x000000ffff047224 */ /* 0x001fc800078e0000 */
[----:B------:R-:W0:Y:S08]  /*1660*/  @P1 LDC R9, c[0x0][0x44c] ;  /* 0x00011300ff091b82 */ /* 0x000e300000000800 */
[----:B------:R-:W1:Y:S01]  /*1670*/  @P1 LDC R10, c[0x0][0x450] ;  /* 0x00011400ff0a1b82 */ /* 0x000e620000000800 */
[----:B----4-:R-:W-:Y:S01]  /*1680*/  @P0 IADD3 R24, -R3, R8, RZ ;  /* 0x0000000803180210 */ /* 0x010fe20007ffe1ff */
[----:B0-----:R-:W-:-:S04]  /*1690*/  @P1 IMAD.HI.U32 R3, R0, R9, RZ ;  /* 0x0000000900031227 */ /* 0x001fc800078e00ff */
[----:B------:R-:W-:Y:S01]  /*16a0*/  IMAD.IADD R188, R11, 0x1, R24 ;  /* 0x000000010bbc7824 */ /* 0x000fe200078e0218 */
[----:B-1----:R-:W-:-:S03]  /*16b0*/  @P1 SHF.R.U32.HI R4, RZ, R10, R3 ;  /* 0x0000000aff041219 */ /* 0x002fc60000011603 */
[C---:B------:R-:W-:Y:S01]  /*16c0*/  VIADD R0, R188.reuse, 0x7f ;  /* 0x0000007fbc007836 */ /* 0x040fe20000000000 */
[----:B------:R-:W-:-:S04]  /*16d0*/  IADD3 R5, R188, 0x1, -R187 ;  /* 0x00000001bc057810 */ /* 0x000fc80007ffe8bb */
[----:B------:R-:W-:Y:S01]  /*16e0*/  SHF.R.S32.HI R3, RZ, 0x1f, R0 ;  /* 0x0000001fff037819 */ /* 0x000fe20000011400 */
[----:B---3--:R-:W-:-:S03]  /*16f0*/  IMAD.IADD R7, R5, 0x1, R4 ;  /* 0x0000000105077824 */ /* 0x008fc600078e0204 */
[----:B------:R-:W-:Y:S02]  /*1700*/  LEA.HI R3, R3, R0, RZ, 0x7 ;  /* 0x0000000003037211 */ /* 0x000fe400078f38ff */
[----:B------:R-:W-:Y:S02]  /*1710*/  IADD3 R0, R7, R12, RZ ;  /* 0x0000000c07007210 */ /* 0x000fe40007ffe0ff */
[----:B------:R-:W-:Y:S01]  /*1720*/  SHF.R.S32.HI R129, RZ, 0x7, R3 ;  /* 0x00000007ff817819 */ /* 0x000fe20000011403 */
        /* <DEDUP_REMOVED lines=12> */
.L_x_8362:
[----:B------:R-:W-:-:S13]  /*17f0*/  ISETP.NE.AND P0, PT, R13, 0x1, PT ;  /* 0x000000010d00780c */ /* 0x000fda0003f05270 */
[----:B------:R-:W0:Y:S02]  /*1800*/  @P0 LDC.64 R4, c[0x0][0x9e8] ;  /* 0x00027a00ff040b82 */ /* 0x000e240000000a00 */
[----:B0-----:R-:W-:-:S05]  /*1810*/  @P0 IMAD.HI.U32 R4, R3, R4, RZ ;  /* 0x0000000403040227 */ /* 0x001fca00078e00ff */
[----:B------:R-:W-:-:S07]  /*1820*/  @P0 SHF.R.U32.HI R3, RZ, R5, R4 ;  /* 0x00000005ff030219 */ /* 0x000fce0000011604 */
.L_x_8363:
[----:B------:R-:W-:Y:S05]  /*1830*/  BSYNC B0 ;  /* 0x0000000000007941 */ /* 0x000fea0003800000 */
.L_x_8361:
[----:B------:R-:W-:-:S05]  /*1840*/  IMAD R3, R3, R13, R13 ;  /* 0x0000000d03037224 */ /* 0x000fca00078e020d */
[----:B------:R-:W-:-:S07]  /*1850*/  VIMNMX R0, R0, R3, PT ;  /* 0x0000000300007248 */ /* 0x000fce0003fe0100 */
.L_x_8360:
[----:B------:R-:W0:Y:S01]  /*1860*/  @P1 LDC R4, c[0x0][0x44c] ;  /* 0x00011300ff041b82 */ /* 0x000e220000000800 */
[----:B------:R-:W-:Y:S01]  /*1870*/  IMAD.IADD R127, R188, 0x1, -R187 ;  /* 0x00000001bc7f7824 */ /* 0x000fe200078e0abb */
        /* <DEDUP_REMOVED lines=18> */
.L_x_8366:
[----:B------:R-:W-:-:S13]  /*19a0*/  ISETP.NE.AND P0, PT, R13, 0x1, PT ;  /* 0x000000010d00780c */ /* 0x000fda0003f05270 */
[----:B------:R-:W0:Y:S02]  /*19b0*/  @P0 LDC.64 R6, c[0x0][0x9e8] ;  /* 0x00027a00ff060b82 */ /* 0x000e240000000a00 */
[----:B0-----:R-:W-:-:S05]  /*19c0*/  @P0 IMAD.HI.U32 R6, R3, R6, RZ ;  /* 0x0000000603060227 */ /* 0x001fca00078e00ff */
[----:B------:R-:W-:-:S07]  /*19d0*/  @P0 SHF.R.U32.HI R3, RZ, R7, R6 ;  /* 0x00000007ff030219 */ /* 0x000fce0000011606 */
.L_x_8367:
[----:B------:R-:W-:Y:S05]  /*19e0*/  BSYNC B0 ;  /* 0x0000000000007941 */ /* 0x000fea0003800000 */
.L_x_8365:
[----:B------:R-:W-:-:S05]  /*19f0*/  IMAD R3, R3, R13, RZ ;  /* 0x0000000d03037224 */ /* 0x000fca00078e02ff */
[----:B------:R-:W-:-:S07]  /*1a00*/  VIMNMX R4, R4, R3, !PT ;  /* 0x0000000304047248 */ /* 0x000fce0007fe0100 */
.L_x_8364:
        /* <DEDUP_REMOVED lines=42> */
[----:B-1---5:R-:W-:Y:S05]  /*1cb0*/  CALL.ABS.NOINC R14 ;  /* 0x000000000e007343 */ /* 0x022fea0003c00000 */
.L_x_8370:
[----:B------:R-:W-:Y:S05]  /*1cc0*/  BSYNC B6 ;  /* 0x0000000000067941 */ /* 0x000fea0003800000 */
.L_x_8369:
        /* <DEDUP_REMOVED lines=20> */
.L_x_8372:
[----:B------:R-:W-:Y:S05]  /*1e10*/  BSYNC B6 ;  /* 0x0000000000067941 */ /* 0x000fea0003800000 */
.L_x_8371:
[----:B------:R-:W-:Y:S01]  /*1e20*/  ULDC.64 UR4, c[0x0][0x9f8] ;  /* 0x00027e0000047ab9 */ /* 0x000fe20000000a00 */
[----:B------:R-:W0:Y:S01]  /*1e30*/  S2R R29, SR_TID.X ;  /* 0x00000000001d7919 */ /* 0x000e220000002100 */
[----:B------:R-:W-:Y:S01]  /*1e40*/  ISETP.NE.U32.AND P0, PT, RZ, UR4, PT ;  /* 0x00000004ff007c0c */ /* 0x000fe2000bf05070 */
[----:B------:R-:W1:Y:S01]  /*1e50*/  LDC.64 R98, c[0x0][0x300] ;  /* 0x0000c000ff627b82 */ /* 0x000e620000000a00 */
[----:B------:R-:W-:Y:S01]  /*1e60*/  IMAD.IADD R42, R28, 0x1, R27 ;  /* 0x000000011c2a7824 */ /* 0x000fe200078e021b */
[----:B------:R-:W-:Y:S01]  /*1e70*/  ULDC.64 UR6, c[0x0][0xa08] ;  /* 0x0002820000067ab9 */ /* 0x000fe20000000a00 */
[----:B------:R-:W-:Y:S01]  /*1e80*/  ISETP.NE.AND.EX P0, PT, RZ, UR5, PT, P0 ;  /* 0x00000005ff007c0c */ /* 0x000fe2000bf05300 */
[----:B------:R-:W-:Y:S01]  /*1e90*/  ULDC.64 UR4, c[0x0][0x308] ;  /* 0x0000c20000047ab9 */ /* 0x000fe20000000a00 */
[----:B------:R-:W-:-:S03]  /*1ea0*/  SHF.R.S32.HI R8, RZ, 0x1f, R30 ;  /* 0x0000001fff087819 */ /* 0x000fc6000001141e */
[----:B------:R-:W2:Y:S08]  /*1eb0*/  LDC R113, c[0x0][0x3f4] ;  /* 0x0000fd00ff717b82 */ /* 0x000eb00000000800 */
[----:B------:R-:W3:Y:S08]  /*1ec0*/  @P0 LDC.64 R4, c[0x0][0x9f8] ;  /* 0x00027e00ff040b82 */ /* 0x000ef00000000a00 */
[----:B------:R-:W4:Y:S01]  /*1ed0*/  LDC.64 R12, c[0x0][0x3f8] ;  /* 0x0000fe00ff0c7b82 */ /* 0x000f220000000a00 */
[----:B---3--:R-:W-:-:S05]  /*1ee0*/  @P0 IMAD.WIDE R4, R31, 0x4, R4 ;  /* 0x000000041f040825 */ /* 0x008fca00078e0204 */
[----:B------:R3:W3:Y:S01]  /*1ef0*/  @P0 LDG.E R31, desc[UR38][R4.64] ;  /* 0x00000026041f0981 */ /* 0x0006e2000c1e1900 */
[----:B------:R-:W-:Y:S01]  /*1f00*/  SHF.R.S32.HI R32, RZ, 0x1f, R42 ;  /* 0x0000001fff207819 */ /* 0x000fe2000001142a */
[-C--:B-1----:R-:W-:Y:S01]  /*1f10*/  IMAD.WIDE.U32 R6, R42, R98.reuse, RZ ;  /* 0x000000622a067225 */ /* 0x082fe200078e00ff */
[----:B------:R-:W-:Y:S02]  /*1f20*/  ISETP.NE.U32.AND P0, PT, RZ, UR6, PT ;  /* 0x00000006ff007c0c */ /* 0x000fe4000bf05070 */
[----:B0-----:R-:W-:Y:S01]  /*1f30*/  SHF.R.U32.HI R29, RZ, 0x7, R29 ;  /* 0x00000007ff1d7819 */ /* 0x001fe2000001161d */
[----:B------:R-:W-:Y:S01]  /*1f40*/  IMAD R0, R32, R98, RZ ;  /* 0x0000006220007224 */ /* 0x000fe200078e02ff */
[----:B------:R-:W-:Y:S01]  /*1f50*/  ISETP.NE.AND.EX P0, PT, RZ, UR7, PT, P0 ;  /* 0x00000007ff007c0c */ /* 0x000fe2000bf05300 */
[-C--:B----4-:R-:W-:Y:S01]  /*1f60*/  IMAD.WIDE.U32 R10, R23, R12.reuse, R16 ;  /* 0x0000000c170a7225 */ /* 0x090fe200078e0010 */
[----:B------:R-:W-:Y:S02]  /*1f70*/  ISETP.NE.AND P6, PT, R29, 0x1, PT ;  /* 0x000000011d00780c */ /* 0x000fe40003fc5270 */
[----:B--2---:R-:W-:Y:S01]  /*1f80*/  ISETP.GE.AND P1, PT, R16, R113, PT ;  /* 0x000000711000720c */ /* 0x004fe20003f26270 */
[----:B------:R-:W-:Y:S01]  /*1f90*/  IMAD R3, R42, R99, R0 ;  /* 0x000000632a037224 */ /* 0x000fe200078e0200 */
[----:B-----5:R-:W-:Y:S01]  /*1fa0*/  SHF.R.S32.HI R27, RZ, 0x1f, R115 ;  /* 0x0000001fff1b7819 */ /* 0x020fe20000011473 */
[C---:B------:R-:W-:Y:S01]  /*1fb0*/  IMAD.SHL.U32 R88, R98.reuse, 0x20, RZ ;  /* 0x0000002062587824 */ /* 0x040fe200078e00ff */
[----:B------:R-:W-:Y:S01]  /*1fc0*/  SHF.L.U64.HI R89, R98, 0x5, R99 ;  /* 0x0000000562597819 */ /* 0x000fe20000010263 */
[----:B------:R-:W-:Y:S01]  /*1fd0*/  IMAD.IADD R7, R7, 0x1, R3 ;  /* 0x0000000107077824 */ /* 0x000fe200078e0203 */
[----:B------:R-:W-:Y:S01]  /*1fe0*/  SHF.L.U64.HI R21, R12, 0x5, R13 ;  /* 0x000000050c157819 */ /* 0x000fe2000001020d */
[----:B------:R-:W-:Y:S01]  /*1ff0*/  IMAD R3, R8, UR4, RZ ;  /* 0x0000000408037c24 */ /* 0x000fe2000f8e02ff */
[----:B------:R-:W-:Y:S01]  /*2000*/  SHF.R.S32.HI R118, RZ, 0x1f, R212 ;  /* 0x0000001fff767819 */ /* 0x000fe200000114d4 */
[C---:B---3--:R-:W-:Y:S01]  /*2010*/  IMAD.WIDE.U32 R4, R30.reuse, UR4, R6 ;  /* 0x000000041e047c25 */ /* 0x048fe2000f8e0006 */
[----:B------:R-:W-:Y:S01]  /*2020*/  SHF.R.S32.HI R117, RZ, 0x1f, R211 ;  /* 0x0000001fff757819 */ /* 0x000fe200000114d3 */
[----:B------:R-:W0:Y:S01]  /*2030*/  LDC.64 R6, c[0x0][0x408] ;  /* 0x00010200ff067b82 */ /* 0x000e220000000a00 */
[----:B------:R-:W-:Y:S01]  /*2040*/  SHF.R.S32.HI R116, RZ, 0x1f, R210 ;  /* 0x0000001fff747819 */ /* 0x000fe200000114d2 */
[----:B------:R-:W-:Y:S01]  /*2050*/  IMAD R3, R30, UR5, R3 ;  /* 0x000000051e037c24 */ /* 0x000fe2000f8e0203 */
[----:B------:R-:W-:Y:S01]  /*2060*/  ULDC.64 UR4, c[0x0][0x310] ;  /* 0x0000c40000047ab9 */ /* 0x000fe20000000a00 */
[----:B------:R-:W-:-:S02]  /*2070*/  IMAD R28, R27, R12, RZ ;  /* 0x0000000c1b1c7224 */ /* 0x000fc400078e02ff */
[----:B------:R-:W-:Y:S02]  /*2080*/  IMAD.IADD R5, R5, 0x1, R3 ;  /* 0x0000000105057824 */ /* 0x000fe400078e0203 */
[----:B------:R-:W-:Y:S02]  /*2090*/  IMAD R33, R115, R13, R28 ;  /* 0x0000000d73217224 */ /* 0x000fe400078e021c */
[-C--:B------:R-:W-:Y:S02]  /*20a0*/  IMAD R28, R215, R98.reuse, RZ ;  /* 0x00000062d71c7224 */ /* 0x080fe400078e02ff */
[----:B------:R-:W-:-:S04]  /*20b0*/  IMAD.WIDE.U32 R130, R23, R98, R88 ;  /* 0x0000006217827225 */ /* 0x000fc800078e0058 */
[----:B------:R-:W-:-:S04]  /*20c0*/  IMAD.WIDE.U32 R40, R23, R98, R16 ;  /* 0x0000006217287225 */ /* 0x000fc800078e0010 */
[----:B------:R-:W-:Y:S02]  /*20d0*/  VIADD R126, R29, 0x8 ;  /* 0x000000081d7e7836 */ /* 0x000fe40000000000 */
[----:B------:R-:W-:Y:S02]  /*20e0*/  IMAD.SHL.U32 R128, R98, 0x80, RZ ;  /* 0x0000008062807824 */ /* 0x000fe400078e00ff */
[----:B0-----:R-:W-:-:S04]  /*20f0*/  IMAD R14, R215, R6, RZ ;  /* 0x00000006d70e7224 */ /* 0x001fc800078e02ff */
[----:B------:R-:W-:Y:S01]  /*2100*/  IMAD R85, R23, R7, R14 ;  /* 0x0000000717557224 */ /* 0x000fe200078e020e */
[----:B------:R-:W-:Y:S02]  /*2110*/  SHF.R.S32.HI R0, RZ, 0x1f, R31 ;  /* 0x0000001fff007819 */ /* 0x000fe4000001141f */
[----:B------:R-:W-:Y:S02]  /*2120*/  SEL R31, R31, RZ, !P0 ;  /* 0x000000ff1f1f7207 */ /* 0x000fe40004000000 */
[----:B------:R-:W-:Y:S02]  /*2130*/  SEL R9, R0, RZ, !P0 ;  /* 0x000000ff00097207 */ /* 0x000fe40004000000 */
[----:B------:R-:W-:Y:S01]  /*2140*/  IADD3 R42, P0, R23, R42, RZ ;  /* 0x0000002a172a7210 */ /* 0x000fe20007f1e0ff */
[----:B------:R-:W-:-:S03]  /*2150*/  IMAD.WIDE.U32 R96, R31, UR4, R4 ;  /* 0x000000041f607c25 */ /* 0x000fc6000f8e0004 */
[----:B------:R-:W-:Y:S01]  /*2160*/  IADD3.X R43, R215, R32, RZ, P0, !PT ;  /* 0x00000020d72b7210 */ /* 0x000fe200007fe4ff */
[----:B------:R-:W-:Y:S01]  /*2170*/  IMAD R0, R9, UR4, RZ ;  /* 0x0000000409007c24 */ /* 0x000fe2000f8e02ff */
[C---:B------:R-:W-:Y:S02]  /*2180*/  IADD3 R36, P0, R96.reuse, R40, RZ ;  /* 0x0000002860247210 */ /* 0x040fe40007f1e0ff */
[----:B------:R-:W-:Y:S01]  /*2190*/  IADD3 R38, P3, R96, 0x40, RZ ;  /* 0x0000004060267810 */ /* 0x000fe20007f7e0ff */
[----:B------:R-:W-:Y:S01]  /*21a0*/  IMAD R35, R31, UR5, R0 ;  /* 0x000000051f237c24 */ /* 0x000fe2000f8e0200 */
[----:B------:R-:W-:Y:S05]  /*21b0*/  @!P6 WARPSYNC.ALL ;  /* 0x000000000000e948 */ /* 0x000fea0003800000 */
[----:B------:R-:W-:Y:S01]  /*21c0*/  ULDC.64 UR4, c[0x0][0x330] ;  /* 0x0000cc0000047ab9 */ /* 0x000fe20000000a00 */
[----:B------:R-:W-:-:S02]  /*21d0*/  IMAD.IADD R35, R97, 0x1, R35 ;  /* 0x0000000161237824 */ /* 0x000fc400078e0223 */
[----:B------:R-:W-:Y:S02]  /*21e0*/  IMAD R3, R8, UR4, RZ ;  /* 0x0000000408037c24 */ /* 0x000fe4000f8e02ff */
[----:B------:R-:W-:-:S04]  /*21f0*/  IMAD.WIDE.U32 R4, R30, UR4, R16 ;  /* 0x000000041e047c25 */ /* 0x000fc8000f8e0010 */
[----:B------:R-:W-:Y:S01]  /*2200*/  IMAD R3, R30, UR5, R3 ;  /* 0x000000051e037c24 */ /* 0x000fe2000f8e0203 */
[----:B------:R-:W-:Y:S01]  /*2210*/  ULDC.64 UR4, c[0x0][0x338] ;  /* 0x0000ce0000047ab9 */ /* 0x000fe20000000a00 */
[----:B------:R-:W-:Y:S02]  /*2220*/  IMAD.X R103, RZ, RZ, R35, P3 ;  /* 0x000000ffff677224 */ /* 0x000fe400018e0623 */
[----:B------:R-:W-:Y:S01]  /*2230*/  IMAD R0, R9, UR4, RZ ;  /* 0x0000000409007c24 */ /* 0x000fe2000f8e02ff */
[----:B------:R-:W-:Y:S01]  /*2240*/  IADD3 R5, R5, R3, RZ ;  /* 0x0000000305057210 */ /* 0x000fe20007ffe0ff */
[----:B------:R-:W-:Y:S01]  /*2250*/  IMAD.WIDE.U32 R8, R23, R6, R18 ;  /* 0x0000000617087225 */ /* 0x000fe200078e0012 */
[----:B------:R-:W-:-:S03]  /*2260*/  SEL R3, R113, RZ, P1 ;  /* 0x000000ff71037207 */ /* 0x000fc60000800000 */
[----:B------:R-:W-:Y:S02]  /*2270*/  IMAD R105, R31, UR5, R0 ;  /* 0x000000051f697c24 */ /* 0x000fe4000f8e0200 */
[----:B------:R-:W-:Y:S02]  /*2280*/  IMAD.IADD R3, R16, 0x1, R3 ;  /* 0x0000000110037824 */ /* 0x000fe400078e0203 */
[-C--:B------:R-:W-:Y:S02]  /*2290*/  IMAD R0, R215, R12.reuse, RZ ;  /* 0x0000000cd7007224 */ /* 0x080fe400078e02ff */
[----:B------:R-:W-:Y:S01]  /*22a0*/  IMAD.WIDE.U32 R94, R31, UR4, R4 ;  /* 0x000000041f5e7c25 */ /* 0x000fe2000f8e0004 */
[----:B------:R-:W-:Y:S01]  /*22b0*/  SHF.R.S32.HI R20, RZ, 0x1f, R3 ;  /* 0x0000001fff147819 */ /* 0x000fe20000011403 */
[----:B------:R-:W-:Y:S02]  /*22c0*/  ULDC UR4, c[0x0][0x2f4] ;  /* 0x0000bd0000047ab9 */ /* 0x000fe40000000800 */
[----:B------:R-:W-:Y:S01]  /*22d0*/  IMAD.WIDE.U32 R4, R23, R12, R18 ;  /* 0x0000000c17047225 */ /* 0x000fe200078e0012 */
[----:B------:R-:W-:-:S02]  /*22e0*/  LEA.HI R44, R20, R3, RZ, 0x3 ;  /* 0x00000003142c7211 */ /* 0x000fc400078f18ff */
[----:B------:R-:W-:Y:S01]  /*22f0*/  ISETP.GE.AND P2, PT, R16, UR4, PT ;  /* 0x0000000410007c0c */ /* 0x000fe2000bf46270 */
[----:B------:R-:W-:Y:S01]  /*2300*/  IMAD R15, R23, R13, R0 ;  /* 0x0000000d170f7224 */ /* 0x000fe200078e0200 */
[----:B------:R-:W-:Y:S01]  /*2310*/  P2R R0, PR, RZ, 0x2 ;  /* 0x00000002ff007803 */ /* 0x000fe20000000000 */
[----:B------:R-:W-:Y:S01]  /*2320*/  IMAD.MOV.U32 R86, RZ, RZ, R8 ;  /* 0x000000ffff567224 */ /* 0x000fe200078e0008 */
[----:B------:R-:W-:Y:S01]  /*2330*/  LEA.HI R8, R20, R3, RZ, 0x6 ;  /* 0x0000000314087211 */ /* 0x000fe200078f30ff */
[----:B------:R-:W-:Y:S01]  /*2340*/  IMAD.IADD R5, R5, 0x1, R15 ;  /* 0x0000000105057824 */ /* 0x000fe200078e020f */
[----:B------:R-:W-:Y:S01]  /*2350*/  LOP3.LUT R37, R44, 0xfffffff8, RZ, 0xc0, !PT ;  /* 0xfffffff82c257812 */ /* 0x000fe200078ec0ff */
[----:B------:R-:W-:Y:S01]  /*2360*/  IMAD.IADD R11, R15, 0x1, R11 ;  /* 0x000000010f0b7824 */ /* 0x000fe200078e020b */
[----:B------:R-:W-:Y:S01]  /*2370*/  SHF.L.U64.HI R20, R12, 0x6, R13 ;  /* 0x000000060c147819 */ /* 0x000fe2000001020d */
[----:B------:R-:W-:Y:S01]  /*2380*/  IMAD.WIDE.U32 R14, R23, R6, R16 ;  /* 0x00000006170e7225 */ /* 0x000fe200078e0010 */
[----:B------:R-:W-:-:S02]  /*2390*/  SHF.R.S32.HI R101, RZ, 0x3, R44 ;  /* 0x00000003ff657819 */ /* 0x000fc4000001142c */
[----:B------:R-:W-:Y:S01]  /*23a0*/  SHF.R.S32.HI R102, RZ, 0x1f, R37 ;  /* 0x0000001fff667819 */ /* 0x000fe20000011425 */
[----:B------:R-:W-:Y:S01]  /*23b0*/  IMAD.SHL.U32 R3, R8, 0x80, RZ ;  /* 0x0000008008037824 */ /* 0x000fe200078e00ff */
[----:B------:R-:W-:Y:S01]  /*23c0*/  LOP3.LUT R8, R44, 0x38, RZ, 0xc0, !PT ;  /* 0x000000382c087812 */ /* 0x000fe200078ec0ff */
[----:B------:R-:W-:Y:S01]  /*23d0*/  IMAD.WIDE.U32 R92, R115, R12, R4 ;  /* 0x0000000c735c7225 */ /* 0x000fe200078e0004 */
[----:B------:R-:W-:Y:S02]  /*23e0*/  MOV R84, R14 ;  /* 0x0000000e00547202 */ /* 0x000fe40000000f00 */
[--C-:B------:R-:W-:Y:S01]  /*23f0*/  LOP3.LUT R14, R198, 0x38, R44.reuse, 0xf8, !PT ;  /* 0x00000038c60e7812 */ /* 0x100fe200078ef82c */
[----:B------:R-:W-:Y:S01]  /*2400*/  IMAD.IADD R87, R9, 0x1, R85 ;  /* 0x0000000109577824 */ /* 0x000fe200078e0255 */
[--C-:B------:R-:W-:Y:S01]  /*2410*/  LOP3.LUT R9, R199, 0x38, R44.reuse, 0xf8, !PT ;  /* 0x00000038c7097812 */ /* 0x100fe200078ef82c */
[----:B------:R-:W-:Y:S01]  /*2420*/  IMAD R4, R27, R6, RZ ;  /* 0x000000061b047224 */ /* 0x000fe200078e02ff */
[----:B------:R-:W-:Y:S01]  /*2430*/  LOP3.LUT R8, R8, 0x1c0, R225, 0xf8, !PT ;  /* 0x000001c008087812 */ /* 0x000fe200078ef8e1 */
[----:B------:R-:W-:Y:S01]  /*2440*/  IMAD.IADD R85, R85, 0x1, R15 ;  /* 0x0000000155557824 */ /* 0x000fe200078e020f */
[----:B------:R-:W-:Y:S01]  /*2450*/  LOP3.LUT R15, R197, 0x38, R44, 0xf8, !PT ;  /* 0x00000038c50f7812 */ /* 0x000fe200078ef82c */
[----:B------:R-:W-:Y:S01]  /*2460*/  IMAD R31, R23, R99, R28 ;  /* 0x00000063171f7224 */ /* 0x000fe200078e021c */
[----:B------:R-:W-:Y:S01]  /*2470*/  LOP3.LUT R3, R3, 0xffffe000, RZ, 0xc0, !PT ;  /* 0xffffe00003037812 */ /* 0x000fe200078ec0ff */
[----:B------:R-:W-:Y:S01]  /*2480*/  IMAD R45, R115, R7, R4 ;  /* 0x00000007732d7224 */ /* 0x000fe200078e0204 */
[----:B------:R-:W-:Y:S01]  /*2490*/  IADD3 R4, P1, R88, R130, RZ ;  /* 0x0000008258047210 */ /* 0x000fe20007f3e0ff */
[----:B------:R-:W-:Y:S01]  /*24a0*/  IMAD.IADD R5, R31, 0x1, R131 ;  /* 0x000000011f057824 */ /* 0x000fe200078e0283 */
[----:B------:R-:W-:Y:S01]  /*24b0*/  LOP3.LUT R9, R9, R228, RZ, 0x3c, !PT ;  /* 0x000000e409097212 */ /* 0x000fe200078e3cff */
[----:B------:R-:W-:Y:S01]  /*24c0*/  IMAD.IADD R30, R41, 0x1, R31 ;  /* 0x00000001291e7824 */ /* 0x000fe200078e021f */
[----:B------:R-:W-:Y:S01]  /*24d0*/  LOP3.LUT R14, R14, R227, RZ, 0x3c, !PT ;  /* 0x000000e30e0e7212 */ /* 0x000fe200078e3cff */
[----:B------:R-:W-:Y:S01]  /*24e0*/  IMAD.X R28, R5, 0x1, R89, P1 ;  /* 0x00000001051c7824 */ /* 0x000fe200008e0659 */
[----:B------:R-:W-:Y:S01]  /*24f0*/  LOP3.LUT R15, R15, R226, RZ, 0x3c, !PT ;  /* 0x000000e20f0f7212 */ /* 0x000fe200078e3cff */
[----:B------:R-:W-:Y:S01]  /*2500*/  IMAD.WIDE.U32 R90, R115, R12, R10 ;  /* 0x0000000c735a7225 */ /* 0x000fe200078e000a */
[----:B------:R-:W-:-:S02]  /*2510*/  LOP3.LUT R8, R8, R203, RZ, 0x3c, !PT ;  /* 0x000000cb08087212 */ /* 0x000fc400078e3cff */
[-C--:B------:R-:W-:Y:S01]  /*2520*/  IADD3 R110, R9, R3.reuse, R202 ;  /* 0x00000003096e7210 */ /* 0x080fe20007ffe0ca */
[-C--:B------:R-:W-:Y:S01]  /*2530*/  IMAD.WIDE.U32 R86, R115, R6.reuse, R86 ;  /* 0x0000000673567225 */ /* 0x080fe200078e0056 */
[-C--:B------:R-:W-:Y:S02]  /*2540*/  IADD3 R109, R14, R3.reuse, R201 ;  /* 0x000000030e6d7210 */ /* 0x080fe40007ffe0c9 */
[-C--:B------:R-:W-:Y:S01]  /*2550*/  IADD3 R108, R15, R3.reuse, R200 ;  /* 0x000000030f6c7210 */ /* 0x080fe20007ffe0c8 */
[----:B------:R-:W-:Y:S01]  /*2560*/  IMAD.WIDE.U32 R84, R115, R6, R84 ;  /* 0x0000000673547225 */ /* 0x000fe200078e0054 */
[----:B------:R-:W-:Y:S02]  /*2570*/  IADD3 R112, R8, R3, R204 ;  /* 0x0000000308707210 */ /* 0x000fe40007ffe0cc */
[--C-:B------:R-:W-:Y:S01]  /*2580*/  SHF.L.U64.HI R3, R98, 0x7, R99.reuse ;  /* 0x0000000762037819 */ /* 0x100fe20000010263 */
[----:B------:R-:W-:Y:S01]  /*2590*/  IMAD.SHL.U32 R14, R12, 0x20, RZ ;  /* 0x000000200c0e7824 */ /* 0x000fe200078e00ff */
[----:B------:R-:W-:Y:S01]  /*25a0*/  SHF.L.U64.HI R27, R98, 0x6, R99 ;  /* 0x00000006621b7819 */ /* 0x000fe20000010263 */
[----:B------:R-:W-:Y:S01]  /*25b0*/  IMAD.SHL.U32 R8, R6, 0x20, RZ ;  /* 0x0000002006087824 */ /* 0x000fe200078e00ff */
[----:B------:R-:W-:Y:S01]  /*25c0*/  IADD3 R29, P1, R4, R88, RZ ;  /* 0x00000058041d7210 */ /* 0x000fe20007f3e0ff */
[----:B------:R-:W-:Y:S01]  /*25d0*/  IMAD.IADD R32, R93, 0x1, R33 ;  /* 0x000000015d207824 */ /* 0x000fe200078e0221 */
[----:B------:R-:W-:Y:S01]  /*25e0*/  IADD3.X R39, R30, R35, RZ, P0, !PT ;  /* 0x000000231e277210 */ /* 0x000fe200007fe4ff */
[----:B------:R-:W-:Y:S01]  /*25f0*/  IMAD.SHL.U32 R113, R113, 0x2, RZ ;  /* 0x0000000271717824 */ /* 0x000fe200078e00ff */
[----:B------:R-:W-:Y:S01]  /*2600*/  IADD3 R99, P0, R36, 0x40, RZ ;  /* 0x0000004024637810 */ /* 0x000fe20007f1e0ff */
[----:B------:R-:W-:Y:S01]  /*2610*/  IMAD.X R31, R28, 0x1, R89, P1 ;  /* 0x000000011c1f7824 */ /* 0x000fe200008e0659 */
[C---:B------:R-:W-:Y:S01]  /*2620*/  SHF.L.U64.HI R15, R12.reuse, 0x7, R13 ;  /* 0x000000070c0f7819 */ /* 0x040fe2000001020d */
[----:B------:R-:W-:Y:S01]  /*2630*/  IMAD.SHL.U32 R13, R12, 0x40, RZ ;  /* 0x000000400c0d7824 */ /* 0x000fe200078e00ff */
[--C-:B------:R-:W-:Y:S01]  /*2640*/  SHF.L.U64.HI R11, R6, 0x5, R7.reuse ;  /* 0x00000005060b7819 */ /* 0x100fe20000010207 */
[----:B------:R-:W-:Y:S01]  /*2650*/  IMAD.SHL.U32 R12, R12, 0x80, RZ ;  /* 0x000000800c0c7824 */ /* 0x000fe200078e00ff */
[C---:B------:R-:W-:Y:S01]  /*2660*/  SHF.L.U64.HI R10, R6.reuse, 0x6, R7 ;  /* 0x00000006060a7819 */ /* 0x040fe20000010207 */
[----:B------:R-:W-:Y:S01]  /*2670*/  IMAD.IADD R33, R33, 0x1, R91 ;  /* 0x0000000121217824 */ /* 0x000fe200078e025b */
[C---:B------:R-:W-:Y:S01]  /*2680*/  SHF.L.U64.HI R9, R6.reuse, 0x7, R7 ;  /* 0x0000000706097819 */ /* 0x040fe20000010207 */
[----:B------:R-:W-:Y:S01]  /*2690*/  IMAD.IADD R34, R87, 0x1, R45 ;  /* 0x0000000157227824 */ /* 0x000fe200078e022d */
[C---:B------:R-:W-:Y:S01]  /*26a0*/  SHF.L.U32 R7, R6.reuse, 0x6, RZ ;  /* 0x0000000606077819 */ /* 0x040fe200000006ff */
[----:B------:R-:W-:Y:S01]  /*26b0*/  IMAD.SHL.U32 R6, R6, 0x80, RZ ;  /* 0x0000008006067824 */ /* 0x000fe200078e00ff */
[----:B------:R-:W-:Y:S01]  /*26c0*/  @!P6 BAR.SYNC.DEFER_BLOCKING 0x9, 0x100 ;  /* 0x024400000000eb1d */ /* 0x000fe20000010000 */
[----:B------:R-:W-:Y:S01]  /*26d0*/  ISETP.GE.AND P1, PT, R190, UR4, PT ;  /* 0x00000004be007c0c */ /* 0x000fe2000bf26270 */
[----:B------:R-:W-:-:S02]  /*26e0*/  IMAD.IADD R100, R45, 0x1, R85 ;  /* 0x000000012d647824 */ /* 0x000fc400078e0255 */
[----:B------:R-:W-:Y:S02]  /*26f0*/  IMAD.X R104, RZ, RZ, R39, P0 ;  /* 0x000000ffff687224 */ /* 0x000fe400000e0627 */
[----:B------:R-:W-:-:S08]  /*2700*/  IMAD.IADD R105, R95, 0x1, R105 ;  /* 0x000000015f697824 */ /* 0x000fd000078e0269 */
.L_x_8458:
[----:B0-----:R-:W0:Y:S01]  /*2710*/  LDC R123, c[0x0][0x3f4] ;  /* 0x0000fd00ff7b7b82 */ /* 0x001e220000000800 */
[----:B------:R-:W-:Y:S01]  /*2720*/  VIADD R26, R26, 0xffffffff ;  /* 0xffffffff1a1a7836 */ /* 0x000fe20000000000 */
[----:B------:R-:W-:Y:S05]  /*2730*/  YIELD ;  /* 0x0000000000007946 */ /* 0x000fea0003800000 */
[----:B------:R-:W-:Y:S01]  /*2740*/  IMAD R111, R184, 0x4000, R206 ;  /* 0x00004000b86f7824 */ /* 0x000fe200078e02ce */
[----:B------:R-:W-:Y:S01]  /*2750*/  ISETP.GT.AND P3, PT, R26, R25, PT ;  /* 0x000000191a00720c */ /* 0x000fe20003f64270 */
[----:B------:R-:W-:Y:S03]  /*2760*/  BSSY B0, `(.L_x_8373) ;  /* 0x0000588000007945 */ /* 0x000fe60003800000 */
[----:B------:R-:W-:-:S02]  /*2770*/  LEA R111, R111, R2, 0x1 ;  /* 0x000000026f6f7211 */ /* 0x000fc400078e08ff */
[----:B------:R-:W-:Y:S02]  /*2780*/  P2R R107, PR, RZ, 0x8 ;  /* 0x00000008ff6b7803 */ /* 0x000fe40000000000 */
[----:B0-----:R-:W-:-:S13]  /*2790*/  ISETP.GE.AND P0, PT, R123, 0x1, PT ;  /* 0x000000017b00780c */ /* 0x001fda0003f06270 */
        /* <DEDUP_REMOVED lines=10> */
[----:B------:R-:W-:Y:S02]  /*2840*/  IMAD R45, R45, R6, R48 ;  /* 0x000000062d2d7224 */ /* 0x000fe400078e0230 */
[----:B------:R-:W-:Y:S01]  /*2850*/  IMAD.WIDE.U32 R120, R128, R26, RZ ;  /* 0x0000001a80787225 */ /* 0x000fe200078e00ff */
[----:B------:R-:W-:-:S03]  /*2860*/  VIMNMX R114, R114, 0x80, PT ;  /* 0x0000008072727848 */ /* 0x000fc60003fe0100 */
[----:B------:R-:W-:-:S04]  /*2870*/  IMAD.WIDE.U32 R78, R12, R26, RZ ;  /* 0x0000001a0c4e7225 */ /* 0x000fc800078e00ff */
[----:B------:R-:W-:-:S04]  /*2880*/  IMAD.WIDE.U32 R76, R6, R26, RZ ;  /* 0x0000001a064c7225 */ /* 0x000fc800078e00ff */
[----:B------:R-:W-:Y:S02]  /*2890*/  IMAD.IADD R122, R121, 0x1, R47 ;  /* 0x00000001797a7824 */ /* 0x000fe400078e022f */
        /* <DEDUP_REMOVED lines=15> */
[----:B------:R-:W-:Y:S01]  /*2990*/  IMAD.X R46, R119, 0x1, R32, P0 ;  /* 0x00000001772e7824 */ /* 0x000fe200000e0620 */
        /* <DEDUP_REMOVED lines=15> */
.L_x_8377:
[----:B------:R-:W-:Y:S05]  /*2a90*/  BSYNC B1 ;  /* 0x0000000000017941 */ /* 0x000fea0003800000 */
.L_x_8376:
[----:B------:R-:W-:Y:S01]  /*2aa0*/  ISETP.GE.AND P4, PT, R212, R114, PT ;  /* 0x00000072d400720c */ /* 0x000fe20003f86270 */
[----:B0----5:R-:W-:Y:S01]  /*2ab0*/  IMAD.MOV.U32 R44, RZ, RZ, R72 ;  /* 0x000000ffff2c7224 */ /* 0x021fe200078e0048 */
[----:B------:R-:W-:Y:S01]  /*2ac0*/  MOV R45, R73 ;  /* 0x00000049002d7202 */ /* 0x000fe20000000f00 */
        /* <DEDUP_REMOVED lines=9> */
[----:B------:R-:W-:Y:S01]  /*2b60*/  CS2R R68, SRZ ;  /* 0x0000000000447805 */ /* 0x000fe2000001ff00 */
[----:B------:R-:W-:Y:S01]  /*2b70*/  IMAD.MOV.U32 R47, RZ, RZ, R83 ;  /* 0x000000ffff2f7224 */ /* 0x000fe200078e0053 */
[----:B------:R-:W-:-:S02]  /*2b80*/  PRMT R137, R44, 0x5410, R45 ;  /* 0x000054102c897816 */ /* 0x000fc4000000002d */
[----:B------:R-:W-:Y:S02]  /*2b90*/  CS2R R66, SRZ ;  /* 0x0000000000427805 */ /* 0x000fe4000001ff00 */
[----:B------:R-:W-:Y:S02]  /*2ba0*/  PRMT R147, R46, 0x7610, R147 ;  /* 0x000076102e937816 */ /* 0x000fe40000000093 */
[----:B------:R-:W-:Y:S02]  /*2bb0*/  CS2R R70, SRZ ;  /* 0x0000000000467805 */ /* 0x000fe4000001ff00 */
[----:B------:R-:W-:Y:S01]  /*2bc0*/  PRMT R145, R145, 0x5410, R47 ;  /* 0x0000541091917816 */ /* 0x000fe2000000002f */
        /* <DEDUP_REMOVED lines=21> */
.L_x_8379:
[----:B------:R-:W-:Y:S05]  /*2d20*/  BSYNC B1 ;  /* 0x0000000000017941 */ /* 0x000fea0003800000 */
.L_x_8378:
        /* <DEDUP_REMOVED lines=18> */
[----:B------:R-:W-:-:S02]  /*2e50*/  CS2R R62, SRZ ;  /* 0x00000000003e7805 */ /* 0x000fc4000001ff00 */
[----:B------:R-:W-:Y:S02]  /*2e60*/  CS2R R52, SRZ ;  /* 0x0000000000347805 */ /* 0x000fe4000001ff00 */
[----:B------:R-:W-:Y:S02]  /*2e70*/  CS2R R50, SRZ ;  /* 0x0000000000327805 */ /* 0x000fe4000001ff00 */
[----:B------:R-:W-:Y:S02]  /*2e80*/  CS2R R54, SRZ ;  /* 0x0000000000367805 */ /* 0x000fe4000001ff00 */
[----:B------:R-:W-:Y:S01]  /*2e90*/  P2R R138, PR, RZ, 0x1 ;  /* 0x00000001ff8a7803 */ /* 0x000fe20000000000 */
        /* <DEDUP_REMOVED lines=21> */
.L_x_8381:
[----:B------:R-:W-:Y:S05]  /*2ff0*/  BSYNC B1 ;  /* 0x0000000000017941 */ /* 0x000fea0003800000 */
.L_x_8380:
[----:B------:R-:W-:Y:S01]  /*3000*/  ISETP.GE.AND P5, PT, R210, R114, PT ;  /* 0x00000072d200720c */ /* 0x000fe20003fa6270 */
[----:B------:R-:W-:-:S12]  /*3010*/  BSSY B1, `(.L_x_8382) ;  /* 0x000001e000017945 */ /* 0x000fd80003800000 */
[----:B------:R-:W-:Y:S05]  /*3020*/  @P5 BRA `(.L_x_8383) ;  /* 0x0000000000705947 */ /* 0x000fea0003800000 */
[----:B0-----:R-:W0:Y:S01]  /*3030*/  LDC.64 R44, c[0x0][0x3f8] ;  /* 0x0000fe00ff2c7b82 */ /* 0x001e220000000a00 */
[----:B------:R-:W-:Y:S01]  /*3040*/  IMAD.MOV.U32 R79, RZ, RZ, R119 ;  /* 0x000000ffff4f7224 */ /* 0x000fe200078e0077 */
[----:B------:R-:W-:Y:S01]  /*3050*/  ULDC.64 UR4, c[0x0][0x3e8] ;  /* 0x0000fa0000047ab9 */ /* 0x000fe20000000a00 */
[----:B------:R-:W-:Y:S01]  /*3060*/  IMAD.MOV.U32 R77, RZ, RZ, R106 ;  /* 0x000000ffff4d7224 */ /* 0x000fe200078e006a */
[----:B------:R-:W-:Y:S02]  /*3070*/  CS2R R52, SRZ ;  /* 0x0000000000347805 */ /* 0x000fe4000001ff00 */
[----:B------:R-:W-:Y:S01]  /*3080*/  CS2R R54, SRZ ;  /* 0x0000000000367805 */ /* 0x000fe2000001ff00 */
        /* <DEDUP_REMOVED lines=22> */
.L_x_8383:
[----:B------:R-:W-:Y:S05]  /*31f0*/  BSYNC B1 ;  /* 0x0000000000017941 */ /* 0x000fea0003800000 */
.L_x_8382:
[----:B01---5:R-:W-:Y:S01]  /*3200*/  IMAD.MOV.U32 R44, RZ, RZ, R56 ;  /* 0x000000ffff2c7224 */ /* 0x023fe200078e0038 */
[----:B------:R-:W-:Y:S01]  /*3210*/  ISETP.NE.AND P0, PT, R191, 0x3, PT ;  /* 0x00000003bf00780c */ /* 0x000fe20003f05270 */
[----:B------:R-:W-:Y:S02]  /*3220*/  IMAD.MOV.U32 R45, RZ, RZ, R57 ;  /* 0x000000ffff2d7224 */ /* 0x000fe400078e0039 */
        /* <DEDUP_REMOVED lines=22> */
[----:B------:R-:W-:Y:S06]  /*3390*/  @!P0 BRA `(.L_x_8384) ;  /* 0x0000000000048947 */ /* 0x000fec0003800000 */
[----:B------:R-:W-:Y:S01]  /*33a0*/  BPT.TRAP 0x1 ;  /* 0x000000040000795c */ /* 0x000fe20000300000 */
.L_x_8384:
[----:B------:R-:W-:Y:S01]  /*33b0*/  IMAD R106, R184, 0x8, R2 ;  /* 0x00000008b86a7824 */ /* 0x000fe200078e0202 */
[----:B------:R-:W-:Y:S01]  /*33c0*/  SHF.L.U32 R119, R192, 0x1f, RZ ;  /* 0x0000001fc0777819 */ /* 0x000fe200000006ff */
[----:B------:R-:W-:Y:S03]  /*33d0*/  BSSY B1, `(.L_x_8385) ;  /* 0x0000003000017945 */ /* 0x000fe60003800000 */
[----:B------:R-:W0:Y:S02]  /*33e0*/  SYNCS.PHASECHK.TRANS64.TRYWAIT P6, [R106+URZ+0x28890], R119 ;  /* 0x028890776a0075a7 */ /* 0x000e2400080c017f */
[----:B0-----:R-:W-:Y:S05]  /*33f0*/  @!P6 BRA `(.L_x_8386) ;  /* 0x000002300020e947 */ /* 0x001fea0003800000 */
.L_x_8794:
[----:B------:R-:W-:Y:S05]  /*3400*/  BSYNC B1 ;  /* 0x0000000000017941 */ /* 0x000fea0003800000 */
.L_x_8385:
[----:B------:R-:W-:Y:S04]  /*3410*/  BSSY B1, `(.L_x_8387) ;  /* 0x0000070000017945 */ /* 0x000fe80003800000 */
[----:B------:R-:W-:Y:S05]  /*3420*/  @P3 BRA `(.L_x_8388) ;  /* 0x0000000400b83947 */ /* 0x000fea0003800000 */
[----:B------:R-:W-:Y:S01]  /*3430*/  IADD3 R143, P3, R40, R120, RZ ;  /* 0x00000078288f7210 */ /* 0x000fe20007f7e0ff */
[----:B------:R-:W-:Y:S04]  /*3440*/  BSSY B2, `(.L_x_8389) ;  /* 0x0000037000027945 */ /* 0x000fe80003800000 */
[----:B------:R-:W-:Y:S01]  /*3450*/  IMAD.X R144, R122, 0x1, R30, P3 ;  /* 0x000000017a907824 */ /* 0x000fe200018e061e */
[----:B------:R-:W-:Y:S07]  /*3460*/  @P2 BRA `(.L_x_8390) ;  /* 0x0000000000d02947 */ /* 0x000fee0003800000 */
[----:B------:R1:W2:Y:S01]  /*3470*/  LDS.128 R44, [R111+0x18400] ;  /* 0x018400006f2c7984 */ /* 0x0002a20000000c00 */
[----:B------:R-:W-:Y:S01]  /*3480*/  IADD3 R77, P3, R143, R96, RZ ;  /* 0x000000608f4d7210 */ /* 0x000fe20007f7e0ff */
[----:B------:R-:W-:Y:S03]  /*3490*/  BSSY B3, `(.L_x_8391) ;  /* 0x000002d000037945 */ /* 0x000fe60003800000 */
[----:B------:R-:W-:Y:S02]  /*34a0*/  IADD3.X R146, R144, R35, RZ, P3, !PT ;  /* 0x0000002390927210 */ /* 0x000fe40001ffe4ff */
[----:B------:R-:W-:-:S13]  /*34b0*/  ISETP.GE.AND P3, PT, R18, R123, PT ;  /* 0x0000007b1200720c */ /* 0x000fda0003f66270 */
[----:B-1----:R-:W-:Y:S05]  /*34c0*/  @P3 BRA `(.L_x_8392) ;  /* 0x0000000000a43947 */ /* 0x002fea0003800000 */
[----:B------:R-:W-:Y:S01]  /*34d0*/  SHF.R.U64 R150, R80, 0x10, R81 ;  /* 0x0000001050967819 */ /* 0x000fe20000001251 */
[----:B--2---:R-:W-:Y:S01]  /*34e0*/  IMAD.MOV.U32 R76, RZ, RZ, R46 ;  /* 0x000000ffff4c7224 */ /* 0x004fe200078e002e */
[--C-:B------:R-:W-:Y:S01]  /*34f0*/  SHF.R.U64 R80, R82, 0x10, R83.reuse ;  /* 0x0000001052507819 */ /* 0x100fe20000001253 */
[--C-:B------:R-:W-:Y:S01]  /*3500*/  HADD2.F32 R46, -RZ, R45.reuse.H1_H1 ;  /* 0x3000002dff2e7230 */ /* 0x100fe20000004100 */
[----:B------:R-:W-:Y:S01]  /*3510*/  SHF.R.U32.HI R148, RZ, 0x10, R83 ;  /* 0x00000010ff947819 */ /* 0x000fe20000011653 */
[----:B------:R-:W-:Y:S01]  /*3520*/  HADD2.F32 R45, -RZ, R45.H0_H0 ;  /* 0x2000002dff2d7230 */ /* 0x000fe20000004100 */
[----:B------:R-:W-:Y:S01]  /*3530*/  SHF.R.U32.HI R149, RZ, 0x10, R81 ;  /* 0x00000010ff957819 */ /* 0x000fe20000011651 */
[----:B------:R-:W-:Y:S02]  /*3540*/  HADD2.F32 R83, -RZ, R80.H0_H0 ;  /* 0x20000050ff537230 */ /* 0x000fe40000004100 */
[----:B------:R-:W-:Y:S02]  /*3550*/  HADD2.F32 R148, -RZ, R148.H0_H0 ;  /* 0x20000094ff947230 */ /* 0x000fe40000004100 */
[----:B------:R-:W-:-:S02]  /*3560*/  HADD2.F32 R80, -RZ, R47.H1_H1 ;  /* 0x3000002fff507230 */ /* 0x000fc40000004100 */
[----:B------:R-:W-:Y:S02]  /*3570*/  HADD2.F32 R81, -RZ, R150.H0_H0 ;  /* 0x20000096ff517230 */ /* 0x000fe40000004100 */
[-C--:B------:R-:W-:Y:S01]  /*3580*/  FMUL.FTZ R150, R46, R83.reuse ;  /* 0x000000532e967220 */ /* 0x080fe20000410000 */
[----:B------:R-:W-:Y:S02]  /*3590*/  HADD2.F32 R47, -RZ, R47.H0_H0 ;  /* 0x2000002fff2f7230 */ /* 0x000fe40000004100 */
[-C--:B------:R-:W-:Y:S01]  /*35a0*/  FMUL.FTZ R152, R80, R148.reuse ;  /* 0x0000009450987220 */ /* 0x080fe20000410000 */
[----:B------:R-:W-:Y:S02]  /*35b0*/  HADD2.F32 R82, -RZ, R149.H0_H0 ;  /* 0x20000095ff527230 */ /* 0x000fe40000004100 */
[C---:B------:R-:W-:Y:S01]  /*35c0*/  FMUL.FTZ R83, R45.reuse, R83 ;  /* 0x000000532d537220 */ /* 0x040fe20000410000 */
[----:B------:R-:W-:Y:S01]  /*35d0*/  FFMA.FTZ R150, R45, R81, -R150 ;  /* 0x000000512d967223 */ /* 0x000fe20000010896 */
[----:B------:R-:W-:Y:S01]  /*35e0*/  FMUL.FTZ R151, R47, R148 ;  /* 0x000000942f977220 */ /* 0x000fe20000410000 */
[----:B------:R-:W-:-:S02]  /*35f0*/  HADD2.F32 R45, -RZ, R44.H1_H1 ;  /* 0x3000002cff2d7230 */ /* 0x000fc40000004100 */
[-C--:B------:R-:W-:Y:S01]  /*3600*/  FFMA.FTZ R152, R47, R82.reuse, -R152 ;  /* 0x000000522f987223 */ /* 0x080fe20000010898 */
[--C-:B------:R-:W-:Y:S02]  /*3610*/  HADD2.F32 R47, -RZ, R147.reuse.H1_H1 ;  /* 0x30000093ff2f7230 */ /* 0x100fe40000004100 */
[----:B------:R-:W-:Y:S01]  /*3620*/  FFMA.FTZ R149, R46, R81, R83 ;  /* 0x000000512e957223 */ /* 0x000fe20000010053 */
[----:B------:R-:W-:Y:S02]  /*3630*/  HADD2.F32 R147, -RZ, R147.H0_H0 ;  /* 0x20000093ff937230 */ /* 0x000fe40000004100 */
[----:B------:R-:W-:Y:S01]  /*3640*/  FFMA.FTZ R151, R80, R82, R151 ;  /* 0x0000005250977223 */ /* 0x000fe20000010097 */
        /* <DEDUP_REMOVED lines=12> */
[-C--:B------:R-:W-:Y:S01]  /*3710*/  FFMA.FTZ R147, R76, R145.reuse, -R147 ;  /* 0x000000914c937223 */ /* 0x080fe20000010893 */
[----:B------:R-:W-:Y:S01]  /*3720*/  F2FP.F16.F32.PACK_AB R47, R151, R152 ;  /* 0x00000098972f723e */ /* 0x000fe200000000ff */
[----:B------:R-:W-:Y:S01]  /*3730*/  FFMA.FTZ R46, R46, R145, R81 ;  /* 0x000000912e2e7223 */ /* 0x000fe20000010051 */
[----:B------:R-:W-:-:S04]  /*3740*/  F2FP.F16.F32.PACK_AB R44, R80, R83 ;  /* 0x00000053502c723e */ /* 0x000fc800000000ff */
[----:B------:R-:W-:-:S07]  /*3750*/  F2FP.F16.F32.PACK_AB R46, R46, R147 ;  /* 0x000000932e2e723e */ /* 0x000fce00000000ff */
.L_x_8392:
[----:B------:R-:W-:Y:S05]  /*3760*/  BSYNC B3 ;  /* 0x0000000000037941 */ /* 0x000fea0003800000 */
.L_x_8391:
[----:B------:R-:W-:Y:S02]  /*3770*/  ULDC.64 UR4, c[0x0][0x2e8] ;  /* 0x0000ba0000047ab9 */ /* 0x000fe40000000a00 */
[----:B------:R-:W-:-:S04]  /*3780*/  LEA R76, P3, R77, UR4, 0x1 ;  /* 0x000000044d4c7c11 */ /* 0x000fc8000f8608ff */
[----:B------:R-:W-:-:S05]  /*3790*/  LEA.HI.X R77, R77, UR5, R146, 0x1, P3 ;  /* 0x000000054d4d7c11 */ /* 0x000fca00098f0c92 */
[----:B--2---:R1:W-:Y:S04]  /*37a0*/  STG.E.128 desc[UR38][R76.64], R44 ;  /* 0x0000002c4c007986 */ /* 0x0043e8000c101d26 */
.L_x_8390:
[----:B------:R-:W-:Y:S05]  /*37b0*/  BSYNC B2 ;  /* 0x0000000000027941 */ /* 0x000fea0003800000 */
.L_x_8389:
[----:B------:R-:W-:Y:S05]  /*37c0*/  @P1 BRA `(.L_x_8388) ;  /* 0x0000000000d01947 */ /* 0x000fea0003800000 */
[----:B-1----:R1:W2:Y:S01]  /*37d0*/  LDS.128 R44, [R111+0x1c400] ;  /* 0x01c400006f2c7984 */ /* 0x0022a20000000c00 */
        /* <DEDUP_REMOVED lines=46> */
.L_x_8394:
[----:B------:R-:W-:Y:S05]  /*3ac0*/  BSYNC B2 ;  /* 0x0000000000027941 */ /* 0x000fea0003800000 */
.L_x_8393:
[----:B------:R-:W-:Y:S02]  /*3ad0*/  ULDC.64 UR4, c[0x0][0x2e8] ;  /* 0x0000ba0000047ab9 */ /* 0x000fe40000000a00 */
[----:B------:R-:W-:-:S04]  /*3ae0*/  LEA R72, P3, R143, UR4, 0x1 ;  /* 0x000000048f487c11 */ /* 0x000fc8000f8608ff */
[----:B------:R-:W-:-:S05]  /*3af0*/  LEA.HI.X R73, R143, UR5, R144, 0x1, P3 ;  /* 0x000000058f497c11 */ /* 0x000fca00098f0c90 */
[----:B--2---:R2:W-:Y:S04]  /*3b00*/  STG.E.128 desc[UR38][R72.64], R44 ;  /* 0x0000002c48007986 */ /* 0x0045e8000c101d26 */
.L_x_8388:
[----:B------:R-:W-:Y:S05]  /*3b10*/  BSYNC B1 ;  /* 0x0000000000017941 */ /* 0x000fea0003800000 */
.L_x_8387:
        /* <DEDUP_REMOVED lines=53> */
.L_x_8400:
[----:B------:R-:W-:Y:S05]  /*3e70*/  BSYNC B3 ;  /* 0x0000000000037941 */ /* 0x000fea0003800000 */
.L_x_8399:
[----:B------:R-:W-:Y:S02]  /*3e80*/  ULDC.64 UR4, c[0x0][0x2e8] ;  /* 0x0000ba0000047ab9 */ /* 0x000fe40000000a00 */
[----:B------:R-:W-:-:S04]  /*3e90*/  LEA R68, P3, R74, UR4, 0x1 ;  /* 0x000000044a447c11 */ /* 0x000fc8000f8608ff */
[----:B------:R-:W-:-:S05]  /*3ea0*/  LEA.HI.X R69, R74, UR5, R75, 0x1, P3 ;  /* 0x000000054a457c11 */ /* 0x000fca00098f0c4b */
[----:B--2---:R2:W-:Y:S04]  /*3eb0*/  STG.E.128 desc[UR38][R68.64], R44 ;  /* 0x0000002c44007986 */ /* 0x0045e8000c101d26 */
.L_x_8398:
[----:B------:R-:W-:Y:S05]  /*3ec0*/  BSYNC B2 ;  /* 0x0000000000027941 */ /* 0x000fea0003800000 */
.L_x_8397:
[----:B------:R-:W-:Y:S05]  /*3ed0*/  @P1 BRA `(.L_x_8396) ;  /* 0x0000000000d01947 */ /* 0x000fea0003800000 */
[----:B-12---:R1:W2:Y:S01]  /*3ee0*/  LDS.128 R44, [R111+0x1d400] ;  /* 0x01d400006f2c7984 */ /* 0x0062a20000000c00 */
        /* <DEDUP_REMOVED lines=46> */
.L_x_8402:
[----:B------:R-:W-:Y:S05]  /*41d0*/  BSYNC B2 ;  /* 0x0000000000027941 */ /* 0x000fea0003800000 */
.L_x_8401:
[----:B------:R-:W-:Y:S02]  /*41e0*/  ULDC.64 UR4, c[0x0][0x2e8] ;  /* 0x0000ba0000047ab9 */ /* 0x000fe40000000a00 */
[----:B------:R-:W-:-:S04]  /*41f0*/  LEA R64, P3, R75, UR4, 0x1 ;  /* 0x000000044b407c11 */ /* 0x000fc8000f8608ff */
[----:B------:R-:W-:-:S05]  /*4200*/  LEA.HI.X R65, R75, UR5, R76, 0x1, P3 ;  /* 0x000000054b417c11 */ /* 0x000fca00098f0c4c */
[----:B--2---:R3:W-:Y:S04]  /*4210*/  STG.E.128 desc[UR38][R64.64], R44 ;  /* 0x0000002c40007986 */ /* 0x0047e8000c101d26 */
.L_x_8396:
[----:B------:R-:W-:Y:S05]  /*4220*/  BSYNC B1 ;  /* 0x0000000000017941 */ /* 0x000fea0003800000 */
.L_x_8395:
[----:B------:R-:W-:Y:S01]  /*4230*/  ISETP.NE.AND P3, PT, R138, RZ, PT ;  /* 0x000000ff8a00720c */ /* 0x000fe20003f65270 */
[----:B------:R-:W-:-:S12]  /*4240*/  BSSY B1, `(.L_x_8403) ;  /* 0x0000070000017945 */ /* 0x000fd80003800000 */
[----:B------:R-:W-:Y:S05]  /*4250*/  @P3 BRA `(.L_x_8404) ;  /* 0x0000000400b83947 */ /* 0x000fea0003800000 */
[----:B--2---:R-:W-:Y:S01]  /*4260*/  IADD3 R73, P3, P4, R4, R120, R16 ;  /* 0x0000007804497210 */ /* 0x004fe20007c7e010 */
[----:B------:R-:W-:Y:S03]  /*4270*/  BSSY B2, `(.L_x_8405) ;  /* 0x0000037000027945 */ /* 0x000fe60003800000 */
[----:B------:R-:W-:Y:S01]  /*4280*/  IADD3.X R74, R28, R122, R17, P3, P4 ;  /* 0x0000007a1c4a7210 */ /* 0x000fe20001fe8411 */
[----:B------:R-:W-:Y:S08]  /*4290*/  @P2 BRA `(.L_x_8406) ;  /* 0x0000000000d02947 */ /* 0x000ff00003800000 */
[----:B-1-3--:R1:W2:Y:S01]  /*42a0*/  LDS.128 R44, [R111+0x1a400] ;  /* 0x01a400006f2c7984 */ /* 0x00a2a20000000c00 */
        /* <DEDUP_REMOVED lines=46> */
.L_x_8408:
[----:B------:R-:W-:Y:S05]  /*4590*/  BSYNC B3 ;  /* 0x0000000000037941 */ /* 0x000fea0003800000 */
.L_x_8407:
[----:B------:R-:W-:Y:S02]  /*45a0*/  ULDC.64 UR4, c[0x0][0x2e8] ;  /* 0x0000ba0000047ab9 */ /* 0x000fe40000000a00 */
[----:B------:R-:W-:-:S04]  /*45b0*/  LEA R60, P3, R71, UR4, 0x1 ;  /* 0x00000004473c7c11 */ /* 0x000fc8000f8608ff */
[----:B------:R-:W-:-:S05]  /*45c0*/  LEA.HI.X R61, R71, UR5, R72, 0x1, P3 ;  /* 0x00000005473d7c11 */ /* 0x000fca00098f0c48 */
[----:B--2---:R2:W-:Y:S04]  /*45d0*/  STG.E.128 desc[UR38][R60.64], R44 ;  /* 0x0000002c3c007986 */ /* 0x0045e8000c101d26 */
.L_x_8406:
[----:B------:R-:W-:Y:S05]  /*45e0*/  BSYNC B2 ;  /* 0x0000000000027941 */ /* 0x000fea0003800000 */
.L_x_8405:
[----:B------:R-:W-:Y:S05]  /*45f0*/  @P1 BRA `(.L_x_8404) ;  /* 0x0000000000d01947 */ /* 0x000fea0003800000 */
[----:B-123--:R1:W2:Y:S01]  /*4600*/  LDS.128 R44, [R111+0x1e400] ;  /* 0x01e400006f2c7984 */ /* 0x00e2a20000000c00 */
        /* <DEDUP_REMOVED lines=46> */
.L_x_8410:
[----:B------:R-:W-:Y:S05]  /*48f0*/  BSYNC B2 ;  /* 0x0000000000027941 */ /* 0x000fea0003800000 */
.L_x_8409:
[----:B------:R-:W-:Y:S02]  /*4900*/  ULDC.64 UR4, c[0x0][0x2e8] ;  /* 0x0000ba0000047ab9 */ /* 0x000fe40000000a00 */
[----:B------:R-:W-:-:S04]  /*4910*/  LEA R56, P3, R67, UR4, 0x1 ;  /* 0x0000000443387c11 */ /* 0x000fc8000f8608ff */
[----:B------:R-:W-:-:S05]  /*4920*/  LEA.HI.X R57, R67, UR5, R68, 0x1, P3 ;  /* 0x0000000543397c11 */ /* 0x000fca00098f0c44 */
[----:B--2---:R4:W-:Y:S04]  /*4930*/  STG.E.128 desc[UR38][R56.64], R44 ;  /* 0x0000002c38007986 */ /* 0x0049e8000c101d26 */
.L_x_8404:
[----:B------:R-:W-:Y:S05]  /*4940*/  BSYNC B1 ;  /* 0x0000000000017941 */ /* 0x000fea0003800000 */
.L_x_8403:
[----:B------:R-:W-:Y:S05]  /*4950*/  @P5 BRA `(.L_x_8411) ;  /* 0x0000003400a05947 */ /* 0x000fea0003800000 */
[----:B------:R-:W-:Y:S01]  /*4960*/  IADD3 R121, P3, P4, R29, R120, R16 ;  /* 0x000000781d797210 */ /* 0x000fe20007c7e010 */
[----:B------:R-:W-:Y:S03]  /*4970*/  BSSY B1, `(.L_x_8412) ;  /* 0x0000037000017945 */ /* 0x000fe60003800000 */
[----:B------:R-:W-:Y:S01]  /*4980*/  IADD3.X R122, R31, R122, R17, P3, P4 ;  /* 0x0000007a1f7a7210 */ /* 0x000fe20001fe8411 */
[----:B------:R-:W-:Y:S08]  /*4990*/  @P2 BRA `(.L_x_8413) ;  /* 0x0000000000d02947 */ /* 0x000ff00003800000 */
        /* <DEDUP_REMOVED lines=46> */
.L_x_8415:
[----:B------:R-:W-:Y:S05]  /*4c80*/  BSYNC B2 ;  /* 0x0000000000027941 */ /* 0x000fea0003800000 */
.L_x_8414:
[----:B------:R-:W-:Y:S01]  /*4c90*/  ULDC.64 UR4, c[0x0][0x2e8] ;  /* 0x0000ba0000047ab9 */ /* 0x000fe20000000a00 */
[----:B------:R-:W-:Y:S01]  /*4ca0*/  IMAD.X R54, R122, 0x1, R35, P3 ;  /* 0x000000017a367824 */ /* 0x000fe200018e0623 */
[----:B------:R-:W-:-:S04]  /*4cb0*/  LEA R52, P3, R63, UR4, 0x1 ;  /* 0x000000043f347c11 */ /* 0x000fc8000f8608ff */
[----:B------:R-:W-:-:S05]  /*4cc0*/  LEA.HI.X R53, R63, UR5, R54, 0x1, P3 ;  /* 0x000000053f357c11 */ /* 0x000fca00098f0c36 */
[----:B--2---:R1:W-:Y:S04]  /*4cd0*/  STG.E.128 desc[UR38][R52.64], R44 ;  /* 0x0000002c34007986 */ /* 0x0043e8000c101d26 */
.L_x_8413:
[----:B------:R-:W-:Y:S05]  /*4ce0*/  BSYNC B1 ;  /* 0x0000000000017941 */ /* 0x000fea0003800000 */
.L_x_8412:
[----:B------:R-:W-:Y:S05]  /*4cf0*/  @P1 BRA `(.L_x_8411) ;  /* 0x0000003000b81947 */ /* 0x000fea0003800000 */
[----:B-1234-:R1:W2:Y:S01]  /*4d00*/  LDS.128 R44, [R111+0x1f400] ;  /* 0x01f400006f2c7984 */ /* 0x01e2a20000000c00 */
[----:B------:R-:W-:Y:S01]  /*4d10*/  ISETP.GE.AND P4, PT, R185, R123, PT ;  /* 0x0000007bb900720c */ /* 0x000fe20003f86270 */
[----:B------:R-:W-:Y:S01]  /*4d20*/  BSSY B1, `(.L_x_8416) ;  /* 0x000002c000017945 */ /* 0x000fe20003800000 */
[----:B------:R-:W-:-:S11]  /*4d30*/  IADD3 R59, P3, R121, R38, RZ ;  /* 0x00000026793b7210 */ /* 0x000fd60007f7e0ff */
        /* <DEDUP_REMOVED lines=42> */
.L_x_8417:
[----:B------:R-:W-:Y:S05]  /*4fe0*/  BSYNC B1 ;  /* 0x0000000000017941 */ /* 0x000fea0003800000 */
.L_x_8416:
[----:B------:R-:W-:Y:S01]  /*4ff0*/  ULDC.64 UR4, c[0x0][0x2e8] ;  /* 0x0000ba0000047ab9 */ /* 0x000fe20000000a00 */
[----:B------:R-:W-:Y:S01]  /*5000*/  IMAD.X R122, R122, 0x1, R103, P3 ;  /* 0x000000017a7a7824 */ /* 0x000fe200018e0667 */
[----:B------:R-:W-:-:S04]  /*5010*/  LEA R48, P3, R59, UR4, 0x1 ;  /* 0x000000043b307c11 */ /* 0x000fc8000f8608ff */
[----:B------:R-:W-:-:S05]  /*5020*/  LEA.HI.X R49, R59, UR5, R122, 0x1, P3 ;  /* 0x000000053b317c11 */ /* 0x000fca00098f0c7a */
[----:B--2---:R1:W-:Y:S01]  /*5030*/  STG.E.128 desc[UR38][R48.64], R44 ;  /* 0x0000002c30007986 */ /* 0x0043e2000c101d26 */
[----:B------:R-:W-:Y:S05]  /*5040*/  BRA `(.L_x_8411) ;  /* 0x0000002c00e47947 */ /* 0x000fea0003800000 */
.L_x_8375:
[----:B------:R-:W-:Y:S02]  /*5050*/  ISETP.GE.AND P3, PT, R212, R114, PT ;  /* 0x00000072d400720c */ /* 0x000fe40003f66270 */
[----:B------:R-:W-:Y:S02]  /*5060*/  CS2R R50, SRZ ;  /* 0x0000000000327805 */ /* 0x000fe4000001ff00 */
[----:B------:R-:W-:-:S13]  /*5070*/  ISETP.GE.OR P3, PT, R16, R123, P3 ;  /* 0x0000007b1000720c */ /* 0x000fda0001f66670 */
[----:B------:R-:W-:Y:S01]  /*5080*/  @!P3 IADD3 R46, P0, P4, R90, R78, R14 ;  /* 0x0000004e5a2eb210 */ /* 0x000fe20007c1e00e */
[----:B------:R-:W0:Y:S03]  /*5090*/  @!P3 LDC.64 R60, c[0x0][0x3e8] ;  /* 0x0000fa00ff3cbb82 */ /* 0x000e260000000a00 */
[----:B------:R-:W-:Y:S02]  /*50a0*/  @!P3 IADD3.X R47, R33, R119, R21, P0, P4 ;  /* 0x00000077212fb210 */ /* 0x000fe400007e8415 */
[----:B------:R-:W-:-:S03]  /*50b0*/  @!P3 IADD3 R44, P0, P4, R84, R76, R8 ;  /* 0x0000004c542cb210 */ /* 0x000fc60007c1e008 */
[----:B------:R-:W1:Y:S01]  /*50c0*/  @!P3 LDC.64 R62, c[0x0][0x400] ;  /* 0x00010000ff3ebb82 */ /* 0x000e620000000a00 */
        /* <DEDUP_REMOVED lines=11> */
[----:B------:R-:W4:Y:S01]  /*5180*/  @!P4 LDC.64 R52, c[0x0][0x3e8] ;  /* 0x0000fa00ff34cb82 */ /* 0x000f220000000a00 */
[----:B------:R-:W-:-:S05]  /*5190*/  @!P4 IADD3 R48, P5, R90, R78, RZ ;  /* 0x0000004e5a30c210 */ /* 0x000fca0007fbe0ff */
[----:B------:R-:W-:Y:S02]  /*51a0*/  @!P4 IMAD.X R49, R119, 0x1, R33, P5 ;  /* 0x000000017731c824 */ /* 0x000fe400028e0621 */
[----:B------:R-:W0:Y:S01]  /*51b0*/  @!P4 LDC.64 R54, c[0x0][0x400] ;  /* 0x00010000ff36cb82 */ /* 0x000e220000000a00 */
[----:B----4-:R-:W-:-:S04]  /*51c0*/  @!P4 LEA R52, P5, R48, R52, 0x1 ;  /* 0x000000343034c211 */ /* 0x010fc800078a08ff */
[----:B------:R-:W-:Y:S02]  /*51d0*/  @!P4 LEA.HI.X R53, R48, R53, R49, 0x1, P5 ;  /* 0x000000353035c211 */ /* 0x000fe400028f0c31 */
[----:B------:R-:W-:-:S05]  /*51e0*/  @!P4 IADD3 R48, P5, R84, R76, RZ ;  /* 0x0000004c5430c210 */ /* 0x000fca0007fbe0ff */
[----:B------:R-:W-:Y:S01]  /*51f0*/  @!P4 IMAD.X R49, R106, 0x1, R100, P5 ;  /* 0x000000016a31c824 */ /* 0x000fe200028e0664 */
[----:B0-----:R-:W-:-:S04]  /*5200*/  @!P4 LEA R54, P5, R48, R54, 0x1 ;  /* 0x000000363036c211 */ /* 0x001fc800078a08ff */
[----:B------:R-:W-:Y:S02]  /*5210*/  @!P4 LEA.HI.X R55, R48, R55, R49, 0x1, P5 ;  /* 0x000000373037c211 */ /* 0x000fe400028f0c31 */
[----:B------:R-:W-:Y:S02]  /*5220*/  CS2R R48, SRZ ;  /* 0x0000000000307805 */ /* 0x000fe4000001ff00 */
[----:B------:R-:W-:-:S04]  /*5230*/  @!P3 LEA R60, P5, R46, R60, 0x1 ;  /* 0x0000003c2e3cb211 */ /* 0x000fc800078a08ff */
[----:B------:R-:W-:Y:S02]  /*5240*/  @!P3 LEA.HI.X R61, R46, R61, R47, 0x1, P5 ;  /* 0x0000003d2e3db211 */ /* 0x000fe400028f0c2f */
[----:B------:R-:W-:Y:S02]  /*5250*/  CS2R R46, SRZ ;  /* 0x00000000002e7805 */ /* 0x000fe4000001ff00 */
[C---:B-1----:R-:W-:Y:S01]  /*5260*/  @!P3 LEA R62, P5, R44.reuse, R62, 0x1 ;  /* 0x0000003e2c3eb211 */ /* 0x042fe200078a08ff */
[----:B------:R0:W5:Y:S03]  /*5270*/  @!P4 LDG.E.128 R48, desc[UR38][R54.64] ;  /* 0x000000263630c981 */ /* 0x000166000c1e1d00 */
[----:B------:R-:W-:Y:S02]  /*5280*/  @!P3 LEA.HI.X R63, R44, R63, R45, 0x1, P5 ;  /* 0x0000003f2c3fb211 */ /* 0x000fe400028f0c2d */
[----:B------:R-:W-:-:S02]  /*5290*/  CS2R R44, SRZ ;  /* 0x00000000002c7805 */ /* 0x000fc4000001ff00 */
[----:B------:R-:W-:Y:S02]  /*52a0*/  CS2R R58, SRZ ;  /* 0x00000000003a7805 */ /* 0x000fe4000001ff00 */
[----:B------:R-:W-:Y:S02]  /*52b0*/  CS2R R56, SRZ ;  /* 0x0000000000387805 */ /* 0x000fe4000001ff00 */
[----:B------:R1:W5:Y:S01]  /*52c0*/  @!P4 LDG.E.128 R44, desc[UR38][R52.64] ;  /* 0x00000026342cc981 */ /* 0x000362000c1e1d00 */
[----:B0-----:R-:W-:-:S03]  /*52d0*/  CS2R R54, SRZ ;  /* 0x0000000000367805 */ /* 0x001fc6000001ff00 */
[----:B------:R0:W5:Y:S01]  /*52e0*/  @!P3 LDG.E.128 R56, desc[UR38][R62.64] ;  /* 0x000000263e38b981 */ /* 0x000162000c1e1d00 */
[----:B-1----:R-:W-:-:S06]  /*52f0*/  CS2R R52, SRZ ;  /* 0x0000000000347805 */ /* 0x002fcc000001ff00 */
[----:B------:R1:W5:Y:S01]  /*5300*/  @!P3 LDG.E.128 R52, desc[UR38][R60.64] ;  /* 0x000000263c34b981 */ /* 0x000362000c1e1d00 */
[----:B--2---:R-:W-:-:S04]  /*5310*/  @!P0 LEA R68, P3, R66, R68, 0x1 ;  /* 0x0000004442448211 */ /* 0x004fc800078608ff */
[----:B------:R-:W-:Y:S02]  /*5320*/  @!P0 LEA.HI.X R69, R66, R69, R67, 0x1, P3 ;  /* 0x0000004542458211 */ /* 0x000fe400018f0c43 */
[C---:B---3--:R-:W-:Y:S02]  /*5330*/  @!P0 LEA R70, P3, R64.reuse, R70, 0x1 ;  /* 0x0000004640468211 */ /* 0x048fe400078608ff */
[----:B0-----:R-:W-:Y:S02]  /*5340*/  CS2R R62, SRZ ;  /* 0x00000000003e7805 */ /* 0x001fe4000001ff00 */
[----:B------:R-:W-:Y:S02]  /*5350*/  CS2R R66, SRZ ;  /* 0x0000000000427805 */ /* 0x000fe4000001ff00 */
[----:B-1----:R-:W-:Y:S02]  /*5360*/  CS2R R60, SRZ ;  /* 0x00000000003c7805 */ /* 0x002fe4000001ff00 */
[----:B------:R-:W-:-:S02]  /*5370*/  @!P0 LEA.HI.X R71, R64, R71, R65, 0x1, P3 ;  /* 0x0000004740478211 */ /* 0x000fc400018f0c41 */
[----:B------:R-:W-:Y:S02]  /*5380*/  CS2R R64, SRZ ;  /* 0x0000000000407805 */ /* 0x000fe4000001ff00 */
[----:B------:R0:W5:Y:S04]  /*5390*/  @!P0 LDG.E.128 R60, desc[UR38][R68.64] ;  /* 0x00000026443c8981 */ /* 0x000168000c1e1d00 */
[----:B------:R1:W5:Y:S01]  /*53a0*/  @!P0 LDG.E.128 R64, desc[UR38][R70.64] ;  /* 0x0000002646408981 */ /* 0x000362000c1e1d00 */
[----:B------:R-:W-:-:S04]  /*53b0*/  ISETP.GE.AND P0, PT, R210, R114, PT ;  /* 0x00000072d200720c */ /* 0x000fc80003f06270 */
[CC--:B------:R-:W-:Y:S01]  /*53c0*/  ISETP.GE.OR P0, PT, R16.reuse, R123.reuse, P0 ;  /* 0x0000007b1000720c */ /* 0x0c0fe20000706670 */
[----:B------:R-:W-:Y:S01]  /*53d0*/  BSSY B1, `(.L_x_8418) ;  /* 0x000001c000017945 */ /* 0x000fe20003800000 */
[----:B------:R-:W-:Y:S02]  /*53e0*/  ISETP.GE.AND P3, PT, R16, R123, PT ;  /* 0x0000007b1000720c */ /* 0x000fe40003f66270 */
[----:B0-----:R-:W-:Y:S02]  /*53f0*/  CS2R R68, SRZ ;  /* 0x0000000000447805 */ /* 0x001fe4000001ff00 */
[----:B------:R-:W-:Y:S02]  /*5400*/  CS2R R74, SRZ ;  /* 0x00000000004a7805 */ /* 0x000fe4000001ff00 */
[----:B-1----:R-:W-:Y:S02]  /*5410*/  CS2R R70, SRZ ;  /* 0x0000000000467805 */ /* 0x002fe4000001ff00 */
[----:B------:R-:W-:-:S03]  /*5420*/  CS2R R72, SRZ ;  /* 0x0000000000487805 */ /* 0x000fc6000001ff00 */
[----:B------:R-:W-:Y:S05]  /*5430*/  @P0 BRA `(.L_x_8419) ;  /* 0x0000000000540947 */ /* 0x000fea0003800000 */
[----:B------:R-:W0:Y:S01]  /*5440*/  LDC.64 R68, c[0x0][0x3f8] ;  /* 0x0000fe00ff447b82 */ /* 0x000e220000000a00 */
[----:B------:R-:W-:Y:S01]  /*5450*/  IMAD.MOV.U32 R72, RZ, RZ, R78 ;  /* 0x000000ffff487224 */ /* 0x000fe200078e004e */
[----:B------:R-:W-:Y:S01]  /*5460*/  ULDC.64 UR4, c[0x0][0x3e8] ;  /* 0x0000fa0000047ab9 */ /* 0x000fe20000000a00 */
[----:B------:R-:W-:Y:S01]  /*5470*/  IMAD.MOV.U32 R73, RZ, RZ, R119 ;  /* 0x000000ffff497224 */ /* 0x000fe200078e0077 */
[----:B------:R-:W-:Y:S01]  /*5480*/  ULDC.64 UR6, c[0x0][0x400] ;  /* 0x0001000000067ab9 */ /* 0x000fe20000000a00 */
[----:B------:R-:W-:-:S03]  /*5490*/  IMAD.MOV.U32 R77, RZ, RZ, R106 ;  /* 0x000000ffff4d7224 */ /* 0x000fc600078e006a */
        /* <DEDUP_REMOVED lines=15> */
.L_x_8419:
[----:B------:R-:W-:Y:S05]  /*5590*/  BSYNC B1 ;  /* 0x0000000000017941 */ /* 0x000fea0003800000 */
.L_x_8418:
[----:B-----5:R-:W-:Y:S01]  /*55a0*/  IMAD.MOV.U32 R77, RZ, RZ, R71 ;  /* 0x000000ffff4d7224 */ /* 0x020fe200078e0047 */
[----:B------:R-:W-:Y:S01]  /*55b0*/  MOV R76, R70 ;  /* 0x00000046004c7202 */ /* 0x000fe20000000f00 */
[----:B------:R-:W-:Y:S01]  /*55c0*/  IMAD.MOV.U32 R78, RZ, RZ, R68 ;  /* 0x000000ffff4e7224 */ /* 0x000fe200078e0044 */
[----:B------:R-:W-:Y:S01]  /*55d0*/  ISETP.NE.AND P0, PT, R191, 0x3, PT ;  /* 0x00000003bf00780c */ /* 0x000fe20003f05270 */
        /* <DEDUP_REMOVED lines=53> */
.L_x_8420:
[----:B------:R-:W-:Y:S01]  /*5930*/  IMAD R106, R184, 0x8, R2 ;  /* 0x00000008b86a7824 */ /* 0x000fe200078e0202 */
[----:B------:R-:W-:Y:S01]  /*5940*/  SHF.L.U32 R119, R192, 0x1f, RZ ;  /* 0x0000001fc0777819 */ /* 0x000fe200000006ff */
[----:B------:R-:W0:Y:S01]  /*5950*/  LDC R132, c[0x0][0x2f4] ;  /* 0x0000bd00ff847b82 */ /* 0x000e220000000800 */
[----:B------:R-:W-:Y:S01]  /*5960*/  IMAD.MOV.U32 R121, RZ, RZ, R122 ;  /* 0x000000ffff797224 */ /* 0x000fe200078e007a */
[----:B------:R-:W-:Y:S01]  /*5970*/  BSSY B1, `(.L_x_8421) ;  /* 0x0000005000017945 */ /* 0x000fe20003800000 */
[----:B------:R-:W1:Y:S05]  /*5980*/  SYNCS.PHASECHK.TRANS64.TRYWAIT P4, [R106+URZ+0x28890], R119 ;  /* 0x028890776a0075a7 */ /* 0x000e6a000808017f */
[----:B------:R-:W2:Y:S01]  /*5990*/  LDC.64 R122, c[0x0][0x300] ;  /* 0x0000c000ff7a7b82 */ /* 0x000ea20000000a00 */
[----:B0-----:R-:W-:Y:S01]  /*59a0*/  IMAD.IADD R134, R132, 0x1, -R113 ;  /* 0x0000000184867824 */ /* 0x001fe200078e0a71 */
[----:B-1----:R-:W-:Y:S06]  /*59b0*/  @!P4 BRA `(.L_x_8422) ;  /* 0x0000020800c4c947 */ /* 0x002fec0003800000 */
.L_x_8795:
[----:B------:R-:W-:Y:S05]  /*59c0*/  BSYNC B1 ;  /* 0x0000000000017941 */ /* 0x000fea0003800000 */
.L_x_8421:
[----:B------:R-:W-:Y:S01]  /*59d0*/  ISETP.GE.OR P4, PT, R23, R114, P2 ;  /* 0x000000721700720c */ /* 0x000fe20001786670 */
[----:B------:R-:W-:-:S12]  /*59e0*/  BSSY B1, `(.L_x_8423) ;  /* 0x000007c000017945 */ /* 0x000fd80003800000 */
[----:B------:R-:W-:Y:S05]  /*59f0*/  @P4 BRA `(.L_x_8424) ;  /* 0x0000000400e84947 */ /* 0x000fea0003800000 */
[-C--:B--2---:R-:W-:Y:S01]  /*5a00*/  IMAD R76, R215, R122.reuse, RZ ;  /* 0x0000007ad74c7224 */ /* 0x084fe200078e02ff */
[----:B------:R-:W-:Y:S01]  /*5a10*/  ISETP.NE.AND P6, PT, R0, RZ, PT ;  /* 0x000000ff0000720c */ /* 0x000fe20003fc5270 */
[C---:B------:R-:W-:Y:S01]  /*5a20*/  IMAD.WIDE.U32 R124, R23.reuse, R122, R120 ;  /* 0x0000007a177c7225 */ /* 0x040fe200078e0078 */
[----:B------:R-:W-:Y:S03]  /*5a30*/  BSSY B2, `(.L_x_8425) ;  /* 0x000006b000027945 */ /* 0x000fe60003800000 */
[----:B------:R-:W-:Y:S01]  /*5a40*/  IMAD R77, R23, R123, R76 ;  /* 0x0000007b174d7224 */ /* 0x000fe200078e024c */
[----:B------:R-:W-:Y:S02]  /*5a50*/  SEL R76, R113, R134, !P6 ;  /* 0x00000086714c7207 */ /* 0x000fe40007000000 */
[----:B------:R-:W-:Y:S02]  /*5a60*/  IADD3 R146, P4, P5, R96, R124, R37 ;  /* 0x0000007c60927210 */ /* 0x000fe40007d9e025 */
[----:B------:R-:W-:-:S02]  /*5a70*/  IADD3 R148, R77, R125, RZ ;  /* 0x0000007d4d947210 */ /* 0x000fc40007ffe0ff */
[----:B------:R-:W-:Y:S02]  /*5a80*/  SHF.R.S32.HI R77, RZ, 0x1f, R76 ;  /* 0x0000001fff4d7819 */ /* 0x000fe4000001144c */
[----:B------:R-:W-:Y:S02]  /*5a90*/  IADD3.X R147, R35, R148, R102, P4, P5 ;  /* 0x0000009423937210 */ /* 0x000fe400027ea466 */
[----:B------:R-:W-:-:S04]  /*5aa0*/  LEA.HI R76, R77, R76, RZ, 0x4 ;  /* 0x0000004c4d4c7211 */ /* 0x000fc800078f20ff */
[----:B------:R-:W-:-:S04]  /*5ab0*/  LEA.HI.SX32 R76, R76, R101, 0x1c ;  /* 0x000000654c4c7211 */ /* 0x000fc800078fe2ff */
[----:B------:R-:W-:Y:S01]  /*5ac0*/  SHF.R.S32.HI R77, RZ, 0x1f, R76 ;  /* 0x0000001fff4d7819 */ /* 0x000fe2000001144c */
[----:B------:R-:W-:-:S03]  /*5ad0*/  IMAD.SHL.U32 R149, R76, 0x8, RZ ;  /* 0x000000084c957824 */ /* 0x000fc600078e00ff */
[----:B------:R-:W-:Y:S02]  /*5ae0*/  LEA.HI R77, R77, R76, RZ, 0x3 ;  /* 0x0000004c4d4d7211 */ /* 0x000fe400078f18ff */
[----:B------:R-:W-:-:S03]  /*5af0*/  LOP3.LUT R76, R149, 0x38, RZ, 0xc0, !PT ;  /* 0x00000038954c7812 */ /* 0x000fc600078ec0ff */
[----:B------:R-:W-:Y:S01]  /*5b00*/  IMAD.SHL.U32 R77, R77, 0x400, RZ ;  /* 0x000004004d4d7824 */ /* 0x000fe200078e00ff */
[----:B------:R-:W-:-:S04]  /*5b10*/  LOP3.LUT R76, R76, 0x1c0, R225, 0xf8, !PT ;  /* 0x000001c04c4c7812 */ /* 0x000fc800078ef8e1 */
[----:B------:R-:W-:Y:S02]  /*5b20*/  LOP3.LUT R77, R77, 0x7fffe000, RZ, 0xc0, !PT ;  /* 0x7fffe0004d4d7812 */ /* 0x000fe400078ec0ff */
[----:B------:R-:W-:-:S04]  /*5b30*/  LOP3.LUT R76, R76, R203, RZ, 0x3c, !PT ;  /* 0x000000cb4c4c7212 */ /* 0x000fc800078e3cff */
[----:B------:R-:W-:Y:S01]  /*5b40*/  IADD3 R79, R76, R77, R204 ;  /* 0x0000004d4c4f7210 */ /* 0x000fe20007ffe0cc */
[----:B------:R-:W-:-:S04]  /*5b50*/  IMAD R77, R184, 0x4000, R112 ;  /* 0x00004000b84d7824 */ /* 0x000fc800078e0270 */
[----:B------:R-:W-:Y:S02]  /*5b60*/  IMAD R79, R184, 0x4000, R79 ;  /* 0x00004000b84f7824 */ /* 0x000fe400078e024f */
[--C-:B------:R-:W-:Y:S02]  /*5b70*/  IMAD R77, R77, 0x2, R2.reuse ;  /* 0x000000024d4d7824 */ /* 0x100fe400078e0202 */
[----:B------:R-:W-:-:S04]  /*5b80*/  IMAD R80, R79, 0x2, R2 ;  /* 0x000000024f507824 */ /* 0x000fc800078e0202 */
[----:B------:R-:W1:Y:S04]  /*5b90*/  LDS.128 R76, [R77+0x18400] ;  /* 0x018400004d4c7984 */ /* 0x000e680000000c00 */
[----:B------:R-:W2:Y:S01]  /*5ba0*/  LDS.128 R80, [R80+0x18400] ;  /* 0x0184000050507984 */ /* 0x000ea20000000c00 */
[----:B------:R-:W-:Y:S05]  /*5bb0*/  @P3 BRA `(.L_x_8426) ;  /* 0x0000000400483947 */ /* 0x000fea0003800000 */
[----:B------:R-:W-:Y:S01]  /*5bc0*/  SHF.R.U32.HI R158, RZ, 0x10, R49 ;  /* 0x00000010ff9e7819 */ /* 0x000fe20000011631 */
[--C-:B------:R-:W-:Y:S01]  /*5bd0*/  HADD2.F32 R155, -RZ, R152.reuse.H0_H0 ;  /* 0x20000098ff9b7230 */ /* 0x100fe20000004100 */
[--C-:B------:R-:W-:Y:S01]  /*5be0*/  SHF.R.U64 R44, R44, 0x10, R45.reuse ;  /* 0x000000102c2c7819 */ /* 0x100fe2000000122d */
[----:B------:R-:W-:Y:S01]  /*5bf0*/  HADD2.F32 R152, -RZ, R152.H1_H1 ;  /* 0x30000098ff987230 */ /* 0x000fe20000004100 */
[----:B------:R-:W-:Y:S01]  /*5c00*/  SHF.R.U32.HI R156, RZ, 0x10, R45 ;  /* 0x00000010ff9c7819 */ /* 0x000fe2000001162d */
[----:B------:R-:W-:Y:S01]  /*5c10*/  HADD2.F32 R158, -RZ, R158.H0_H0 ;  /* 0x2000009eff9e7230 */ /* 0x000fe20000004100 */
[----:B------:R-:W-:Y:S02]  /*5c20*/  SHF.R.U64 R48, R48, 0x10, R49 ;  /* 0x0000001030307819 */ /* 0x000fe40000001231 */
[--C-:B------:R-:W-:Y:S01]  /*5c30*/  SHF.R.U64 R45, R46, 0x10, R47.reuse ;  /* 0x000000102e2d7819 */ /* 0x100fe2000000122f */
[----:B------:R-:W-:Y:S01]  /*5c40*/  HADD2.F32 R156, -RZ, R156.H0_H0 ;  /* 0x2000009cff9c7230 */ /* 0x000fe20000004100 */
[----:B------:R-:W-:Y:S01]  /*5c50*/  SHF.R.U32.HI R49, RZ, 0x10, R47 ;  /* 0x00000010ff317819 */ /* 0x000fe2000001162f */
[----:B-1----:R-:W-:Y:S01]  /*5c60*/  HADD2.F32 R47, -RZ, R77.H0_H0 ;  /* 0x2000004dff2f7230 */ /* 0x002fe20000004100 */
[--C-:B------:R-:W-:Y:S01]  /*5c70*/  SHF.R.U64 R46, R50, 0x10, R51.reuse ;  /* 0x00000010322e7819 */ /* 0x100fe20000001233 */
[--C-:B--2---:R-:W-:Y:S01]  /*5c80*/  HADD2.F32 R50, -RZ, R81.reuse.H0_H0 ;  /* 0x20000051ff327230 */ /* 0x104fe20000004100 */
[----:B------:R-:W-:Y:S01]  /*5c90*/  SHF.R.U32.HI R153, RZ, 0x10, R51 ;  /* 0x00000010ff997819 */ /* 0x000fe20000011633 */
[----:B------:R-:W-:-:S02]  /*5ca0*/  HADD2.F32 R51, -RZ, R81.H1_H1 ;  /* 0x30000051ff337230 */ /* 0x000fc40000004100 */
[-C--:B------:R-:W-:Y:S01]  /*5cb0*/  FMUL.FTZ R81, R47, R152.reuse ;  /* 0x000000982f517220 */ /* 0x080fe20000410000 */
[----:B------:R-:W-:Y:S02]  /*5cc0*/  HADD2.F32 R77, -RZ, R77.H1_H1 ;  /* 0x3000004dff4d7230 */ /* 0x000fe40000004100 */
[C---:B------:R-:W-:Y:S01]  /*5cd0*/  FMUL.FTZ R160, R50.reuse, R152 ;  /* 0x0000009832a07220 */ /* 0x040fe20000410000 */
[----:B------:R-:W-:Y:S02]  /*5ce0*/  HADD2.F32 R45, -RZ, R45.H0_H0 ;  /* 0x2000002dff2d7230 */ /* 0x000fe40000004100 */
[-C--:B------:R-:W-:Y:S01]  /*5cf0*/  FMUL.FTZ R152, R51, R158.reuse ;  /* 0x0000009e33987220 */ /* 0x080fe20000410000 */
[-C--:B------:R-:W-:Y:S01]  /*5d00*/  FFMA.FTZ R50, R50, R155.reuse, R81 ;  /* 0x0000009b32327223 */ /* 0x080fe20000010051 */
[C---:B------:R-:W-:Y:S01]  /*5d10*/  FMUL.FTZ R158, R77.reuse, R158 ;  /* 0x0000009e4d9e7220 */ /* 0x040fe20000410000 */
[----:B------:R-:W-:Y:S02]  /*5d20*/  HADD2.F32 R81, -RZ, R83.H0_H0 ;  /* 0x20000053ff517230 */ /* 0x000fe40000004100 */
[-C--:B------:R-:W-:Y:S01]  /*5d30*/  FFMA.FTZ R152, R77, R156.reuse, -R152 ;  /* 0x0000009c4d987223 */ /* 0x080fe20000010898 */
[----:B------:R-:W-:Y:S01]  /*5d40*/  FFMA.FTZ R47, R47, R155, -R160 ;  /* 0x0000009b2f2f7223 */ /* 0x000fe200000108a0 */
        /* <DEDUP_REMOVED lines=8> */
[----:B------:R-:W-:Y:S02]  /*5dd0*/  HADD2.F32 R160, -RZ, R153.H0_H0 ;  /* 0x20000099ffa07230 */ /* 0x000fe40000004100 */
[----:B------:R-:W-:Y:S01]  /*5de0*/  FMUL.FTZ R154, R77, R154 ;  /* 0x0000009a4d9a7220 */ /* 0x000fe20000410000 */
[----:B------:R-:W-:-:S02]  /*5df0*/  HADD2.F32 R79, -RZ, R79.H1_H1 ;  /* 0x3000004fff4f7230 */ /* 0x000fc40000004100 */
[----:B------:R-:W-:Y:S02]  /*5e00*/  HADD2.F32 R158, -RZ, R49.H0_H0 ;  /* 0x20000031ff9e7230 */ /* 0x000fe40000004100 */
[----:B------:R-:W-:Y:S01]  /*5e10*/  FMUL.FTZ R164, R83, R160 ;  /* 0x000000a053a47220 */ /* 0x000fe20000410000 */
[-C--:B------:R-:W-:Y:S01]  /*5e20*/  FFMA.FTZ R49, R77, R156.reuse, -R162 ;  /* 0x0000009c4d317223 */ /* 0x080fe200000108a2 */
[----:B------:R-:W-:Y:S01]  /*5e30*/  FFMA.FTZ R77, R81, R156, R154 ;  /* 0x0000009c514d7223 */ /* 0x000fe2000001009a */
[C---:B------:R-:W-:Y:S01]  /*5e40*/  FMUL.FTZ R160, R79.reuse, R160 ;  /* 0x000000a04fa07220 */ /* 0x040fe20000410000 */
[-C--:B------:R-:W-:Y:S01]  /*5e50*/  FFMA.FTZ R154, R79, R158.reuse, -R164 ;  /* 0x0000009e4f9a7223 */ /* 0x080fe200000108a4 */
[--C-:B------:R-:W-:Y:S02]  /*5e60*/  HADD2.F32 R81, -RZ, R151.reuse.H1_H1 ;  /* 0x30000097ff517230 */ /* 0x100fe40000004100 */
[----:B------:R-:W-:Y:S02]  /*5e70*/  HADD2.F32 R153, -RZ, R48.H0_H0 ;  /* 0x20000030ff997230 */ /* 0x000fe40000004100 */
[----:B------:R-:W-:Y:S01]  /*5e80*/  FFMA.FTZ R156, R83, R158, R160 ;  /* 0x0000009e539c7223 */ /* 0x000fe200000100a0 */
[----:B------:R-:W-:-:S02]  /*5e90*/  HADD2.F32 R151, -RZ, R151.H0_H0 ;  /* 0x20000097ff977230 */ /* 0x000fc40000004100 */
[----:B------:R-:W-:Y:S02]  /*5ea0*/  HADD2.F32 R79, -RZ, R80.H0_H0 ;  /* 0x20000050ff4f7230 */ /* 0x000fe40000004100 */
[----:B------:R-:W-:Y:S02]  /*5eb0*/  HADD2.F32 R48, -RZ, R76.H0_H0 ;  /* 0x2000004cff307230 */ /* 0x000fe40000004100 */
[----:B------:R-:W-:Y:S02]  /*5ec0*/  HADD2.F32 R80, -RZ, R80.H1_H1 ;  /* 0x30000050ff507230 */ /* 0x000fe40000004100 */
[CC--:B------:R-:W-:Y:S01]  /*5ed0*/  FMUL.FTZ R155, R79.reuse, R151.reuse ;  /* 0x000000974f9b7220 */ /* 0x0c0fe20000410000 */
        /* <DEDUP_REMOVED lines=12> */
[----:B------:R-:W-:Y:S01]  /*5fa0*/  HADD2.F32 R81, -RZ, R150.H1_H1 ;  /* 0x30000096ff517230 */ /* 0x000fe20000004100 */
[----:B------:R-:W-:Y:S01]  /*5fb0*/  F2FP.F16.F32.PACK_AB R80, R153, R48 ;  /* 0x000000309950723e */ /* 0x000fe200000000ff */
[----:B------:R-:W-:Y:S02]  /*5fc0*/  HADD2.F32 R44, -RZ, R78.H0_H0 ;  /* 0x2000004eff2c7230 */ /* 0x000fe40000004100 */
[----:B------:R-:W-:Y:S02]  /*5fd0*/  HADD2.F32 R82, -RZ, R82.H1_H1 ;  /* 0x30000052ff527230 */ /* 0x000fe40000004100 */
[-C--:B------:R-:W-:Y:S01]  /*5fe0*/  FMUL.FTZ R151, R46, R81.reuse ;  /* 0x000000512e977220 */ /* 0x080fe20000410000 */
[----:B------:R-:W-:Y:S02]  /*5ff0*/  HADD2.F32 R78, -RZ, R78.H1_H1 ;  /* 0x3000004eff4e7230 */ /* 0x000fe40000004100 */
[----:B------:R-:W-:Y:S01]  /*6000*/  FMUL.FTZ R81, R44, R81 ;  /* 0x000000512c517220 */ /* 0x000fe20000410000 */
[----:B------:R-:W-:-:S02]  /*6010*/  HADD2.F32 R79, -RZ, R150.H0_H0 ;  /* 0x20000096ff4f7230 */ /* 0x000fc40000004100 */
[-C--:B------:R-:W-:Y:S01]  /*6020*/  FMUL.FTZ R157, R82, R83.reuse ;  /* 0x00000053529d7220 */ /* 0x080fe20000410000 */
[----:B------:R-:W-:Y:S02]  /*6030*/  FMUL.FTZ R83, R78, R83 ;  /* 0x000000534e537220 */ /* 0x000fe40000410000 */
[-C--:B------:R-:W-:Y:S01]  /*6040*/  FFMA.FTZ R81, R46, R79.reuse, R81 ;  /* 0x0000004f2e517223 */ /* 0x080fe20000010051 */
[----:B------:R-:W-:Y:S01]  /*6050*/  FFMA.FTZ R151, R44, R79, -R151 ;  /* 0x0000004f2c977223 */ /* 0x000fe20000010897 */
[-C--:B------:R-:W-:Y:S01]  /*6060*/  FFMA.FTZ R82, R82, R45.reuse, R83 ;  /* 0x0000002d52527223 */ /* 0x080fe20000010053 */
[----:B------:R-:W-:Y:S01]  /*6070*/  FFMA.FTZ R78, R78, R45, -R157 ;  /* 0x0000002d4e4e7223 */ /* 0x000fe2000001089d */
[----:B------:R-:W-:Y:S02]  /*6080*/  F2FP.F16.F32.PACK_AB R83, R156, R77 ;  /* 0x0000004d9c53723e */ /* 0x000fe400000000ff */
[----:B------:R-:W-:Y:S02]  /*6090*/  F2FP.F16.F32.PACK_AB R79, R154, R49 ;  /* 0x000000319a4f723e */ /* 0x000fe400000000ff */
[----:B------:R-:W-:Y:S01]  /*60a0*/  F2FP.F16.F32.PACK_AB R82, R82, R81 ;  /* 0x000000515252723e */ /* 0x000fe200000000ff */
[----:B------:R-:W-:Y:S01]  /*60b0*/  IMAD.MOV.U32 R81, RZ, RZ, R50 ;  /* 0x000000ffff517224 */ /* 0x000fe200078e0032 */
[----:B------:R-:W-:-:S02]  /*60c0*/  F2FP.F16.F32.PACK_AB R78, R78, R151 ;  /* 0x000000974e4e723e */ /* 0x000fc400000000ff */
[----:B------:R-:W-:-:S07]  /*60d0*/  MOV R77, R47 ;  /* 0x0000002f004d7202 */ /* 0x000fce0000000f00 */
.L_x_8426:
[----:B------:R-:W-:Y:S05]  /*60e0*/  BSYNC B2 ;  /* 0x0000000000027941 */ /* 0x000fea0003800000 */
.L_x_8425:
[----:B------:R-:W-:Y:S01]  /*60f0*/  ISETP.GE.AND P4, PT, R149, R132, PT ;  /* 0x000000849500720c */ /* 0x000fe20003f86270 */
[----:B------:R-:W-:-:S12]  /*6100*/  ULDC.64 UR4, c[0x0][0x2e8] ;  /* 0x0000ba0000047ab9 */ /* 0x000fd80000000a00 */
[--C-:B------:R-:W-:Y:S02]  /*6110*/  @!P4 SHF.R.S32.HI R44, RZ, 0x1f, R149.reuse ;  /* 0x0000001fff2cc819 */ /* 0x100fe40000011495 */
[----:B------:R-:W-:-:S04]  /*6120*/  @!P4 IADD3 R124, P5, P6, R96, R124, R149 ;  /* 0x0000007c607cc210 */ /* 0x000fc80007ebe095 */
[----:B------:R-:W-:Y:S02]  /*6130*/  @!P4 IADD3.X R47, R35, R148, R44, P5, P6 ;  /* 0x00000094232fc210 */ /* 0x000fe40002fec42c */
[----:B------:R-:W-:-:S04]  /*6140*/  LEA R44, P5, R146, UR4, 0x1 ;  /* 0x00000004922c7c11 */ /* 0x000fc8000f8a08ff */
[----:B------:R-:W-:Y:S02]  /*6150*/  LEA.HI.X R45, R146, UR5, R147, 0x1, P5 ;  /* 0x00000005922d7c11 */ /* 0x000fe4000a8f0c93 */
[----:B------:R-:W-:-:S03]  /*6160*/  @!P4 LEA R46, P5, R124, UR4, 0x1 ;  /* 0x000000047c2ecc11 */ /* 0x000fc6000f8a08ff */
[----:B-1----:R1:W-:Y:S01]  /*6170*/  STG.E.128 desc[UR38][R44.64], R76 ;  /* 0x0000004c2c007986 */ /* 0x0023e2000c101d26 */
[----:B------:R-:W-:-:S05]  /*6180*/  @!P4 LEA.HI.X R47, R124, UR5, R47, 0x1, P5 ;  /* 0x000000057c2fcc11 */ /* 0x000fca000a8f0c2f */
[----:B--2---:R1:W-:Y:S04]  /*6190*/  @!P4 STG.E.128 desc[UR38][R46.64], R80 ;  /* 0x000000502e00c986 */ /* 0x0043e8000c101d26 */
.L_x_8424:
[----:B------:R-:W-:Y:S05]  /*61a0*/  BSYNC B1 ;  /* 0x0000000000017941 */ /* 0x000fea0003800000 */
.L_x_8423:
[----:B------:R-:W-:Y:S01]  /*61b0*/  ISETP.GE.OR P4, PT, R212, R114, P2 ;  /* 0x00000072d400720c */ /* 0x000fe20001786670 */
[----:B------:R-:W-:-:S12]  /*61c0*/  BSSY B1, `(.L_x_8427) ;  /* 0x0000080000017945 */ /* 0x000fd80003800000 */
[----:B------:R-:W-:Y:S05]  /*61d0*/  @P4 BRA `(.L_x_8428) ;  /* 0x0000000400f84947 */ /* 0x000fea0003800000 */
[-C--:B-12---:R-:W-:Y:S01]  /*61e0*/  IMAD R44, R118, R122.reuse, RZ ;  /* 0x0000007a762c7224 */ /* 0x086fe200078e02ff */
[----:B------:R-:W-:Y:S01]  /*61f0*/  ISETP.NE.AND P6, PT, R0, RZ, PT ;  /* 0x000000ff0000720c */ /* 0x000fe20003fc5270 */
[C---:B------:R-:W-:Y:S01]  /*6200*/  IMAD.WIDE.U32 R76, R212.reuse, R122, R120 ;  /* 0x0000007ad44c7225 */ /* 0x040fe200078e0078 */
[----:B------:R-:W-:Y:S03]  /*6210*/  BSSY B2, `(.L_x_8429) ;  /* 0x000006f000027945 */ /* 0x000fe60003800000 */
[----:B------:R-:W-:Y:S01]  /*6220*/  IMAD R45, R212, R123, R44 ;  /* 0x0000007bd42d7224 */ /* 0x000fe200078e022c */
[----:B------:R-:W-:Y:S02]  /*6230*/  SEL R44, R113, R134, !P6 ;  /* 0x00000086712c7207 */ /* 0x000fe40007000000 */
[----:B------:R-:W-:Y:S01]  /*6240*/  IADD3 R78, P4, P5, R96, R76, R37 ;  /* 0x0000004c604e7210 */ /* 0x000fe20007d9e025 */
[----:B------:R-:W-:Y:S01]  /*6250*/  IMAD.IADD R80, R77, 0x1, R45 ;  /* 0x000000014d507824 */ /* 0x000fe200078e022d */
[----:B------:R-:W-:-:S04]  /*6260*/  SHF.R.S32.HI R45, RZ, 0x1f, R44 ;  /* 0x0000001fff2d7819 */ /* 0x000fc8000001142c */
[----:B------:R-:W-:Y:S02]  /*6270*/  LEA.HI R44, R45, R44, RZ, 0x4 ;  /* 0x0000002c2d2c7211 */ /* 0x000fe400078f20ff */
[----:B------:R-:W-:Y:S02]  /*6280*/  IADD3.X R79, R35, R80, R102, P4, P5 ;  /* 0x00000050234f7210 */ /* 0x000fe400027ea466 */
[----:B------:R-:W-:-:S04]  /*6290*/  LEA.HI.SX32 R44, R44, R101, 0x1c ;  /* 0x000000652c2c7211 */ /* 0x000fc800078fe2ff */
[----:B------:R-:W-:Y:S01]  /*62a0*/  SHF.R.S32.HI R45, RZ, 0x1f, R44 ;  /* 0x0000001fff2d7819 */ /* 0x000fe2000001142c */
[----:B------:R-:W-:-:S03]  /*62b0*/  IMAD.SHL.U32 R81, R44, 0x8, RZ ;  /* 0x000000082c517824 */ /* 0x000fc600078e00ff */
[----:B------:R-:W-:Y:S02]  /*62c0*/  LEA.HI R44, R45, R44, RZ, 0x3 ;  /* 0x0000002c2d2c7211 */ /* 0x000fe400078f18ff */
[----:B------:R-:W-:-:S03]  /*62d0*/  LOP3.LUT R45, R199, 0x38, R81, 0xf8, !PT ;  /* 0x00000038c72d7812 */ /* 0x000fc600078ef851 */
[----:B------:R-:W-:Y:S01]  /*62e0*/  IMAD.SHL.U32 R44, R44, 0x400, RZ ;  /* 0x000004002c2c7824 */ /* 0x000fe200078e00ff */
[----:B------:R-:W-:-:S04]  /*62f0*/  LOP3.LUT R45, R45, R228, RZ, 0x3c, !PT ;  /* 0x000000e42d2d7212 */ /* 0x000fc800078e3cff */
[----:B------:R-:W-:-:S04]  /*6300*/  LOP3.LUT R44, R44, 0x7fffe000, RZ, 0xc0, !PT ;  /* 0x7fffe0002c2c7812 */ /* 0x000fc800078ec0ff */
[----:B------:R-:W-:Y:S01]  /*6310*/  IADD3 R47, R45, R44, R202 ;  /* 0x0000002c2d2f7210 */ /* 0x000fe20007ffe0ca */
[----:B------:R-:W-:-:S04]  /*6320*/  IMAD R45, R184, 0x4000, R110 ;  /* 0x00004000b82d7824 */ /* 0x000fc800078e026e */
[----:B------:R-:W-:Y:S01]  /*6330*/  IMAD R47, R184, 0x4000, R47 ;  /* 0x00004000b82f7824 */ /* 0x000fe200078e022f */
[----:B------:R-:W-:-:S03]  /*6340*/  LEA R45, R45, R2, 0x1 ;  /* 0x000000022d2d7211 */ /* 0x000fc600078e08ff */
[----:B------:R-:W-:-:S03]  /*6350*/  IMAD R48, R47, 0x2, R2 ;  /* 0x000000022f307824 */ /* 0x000fc600078e0202 */
[----:B------:R-:W1:Y:S04]  /*6360*/  LDS.128 R44, [R45+0x18400] ;  /* 0x018400002d2c7984 */ /* 0x000e680000000c00 */
[----:B------:R-:W2:Y:S01]  /*6370*/  LDS.128 R48, [R48+0x18400] ;  /* 0x0184000030307984 */ /* 0x000ea20000000c00 */
[----:B------:R-:W-:Y:S05]  /*6380*/  @P3 BRA `(.L_x_8430) ;  /* 0x00000004005c3947 */ /* 0x000fea0003800000 */
[----:B------:R-:W-:Y:S02]  /*6390*/  SHF.R.U64 R82, R52, 0x10, R53 ;  /* 0x0000001034527819 */ /* 0x000fe40000001235 */
[----:B------:R-:W-:Y:S01]  /*63a0*/  SHF.R.U64 R52, R54, 0x10, R55 ;  /* 0x0000001036347819 */ /* 0x000fe20000001237 */
[----:B-1----:R-:W-:Y:S01]  /*63b0*/  IMAD.MOV.U32 R54, RZ, RZ, R44 ;  /* 0x000000ffff367224 */ /* 0x002fe200078e002c */
[----:B------:R-:W-:Y:S01]  /*63c0*/  SHF.R.U32.HI R124, RZ, 0x10, R57 ;  /* 0x00000010ff7c7819 */ /* 0x000fe20000011639 */
[----:B--2---:R-:W-:Y:S01]  /*63d0*/  IMAD.MOV.U32 R44, RZ, RZ, R49 ;  /* 0x000000ffff2c7224 */ /* 0x004fe200078e0031 */
[----:B------:R-:W-:Y:S01]  /*63e0*/  SHF.R.U32.HI R83, RZ, 0x10, R53 ;  /* 0x00000010ff537819 */ /* 0x000fe20000011635 */
[----:B------:R-:W-:Y:S01]  /*63f0*/  IMAD.MOV.U32 R49, RZ, RZ, R47 ;  /* 0x000000ffff317224 */ /* 0x000fe200078e002f */
[----:B------:R-:W-:Y:S01]  /*6400*/  SHF.R.U64 R56, R56, 0x10, R57 ;  /* 0x0000001038387819 */ /* 0x000fe20000001239 */
[----:B------:R-:W-:Y:S01]  /*6410*/  IMAD.MOV.U32 R57, RZ, RZ, R51 ;  /* 0x000000ffff397224 */ /* 0x000fe200078e0033 */
[----:B------:R-:W-:Y:S01]  /*6420*/  SHF.R.U32.HI R147, RZ, 0x10, R55 ;  /* 0x00000010ff937819 */ /* 0x000fe20000011637 */
[----:B------:R-:W-:Y:S01]  /*6430*/  IMAD.MOV.U32 R55, RZ, RZ, R48 ;  /* 0x000000ffff377224 */ /* 0x000fe200078e0030 */
[--C-:B------:R-:W-:Y:S01]  /*6440*/  SHF.R.U64 R53, R58, 0x10, R59.reuse ;  /* 0x000000103a357819 */ /* 0x100fe2000000123b */
[----:B------:R-:W-:Y:S01]  /*6450*/  HADD2.F32 R48, -RZ, R44.H0_H0 ;  /* 0x2000002cff307230 */ /* 0x000fe20000004100 */
[----:B------:R-:W-:Y:S01]  /*6460*/  SHF.R.U32.HI R125, RZ, 0x10, R59 ;  /* 0x00000010ff7d7819 */ /* 0x000fe2000001163b */
[----:B------:R-:W-:-:S02]  /*6470*/  HADD2.F32 R59, -RZ, R145.H0_H0 ;  /* 0x20000091ff3b7230 */ /* 0x000fc40000004100 */
[----:B------:R-:W-:Y:S02]  /*6480*/  HADD2.F32 R145, -RZ, R145.H1_H1 ;  /* 0x30000091ff917230 */ /* 0x000fe40000004100 */
[----:B------:R-:W-:Y:S02]  /*6490*/  HADD2.F32 R51, -RZ, R44.H1_H1 ;  /* 0x3000002cff337230 */ /* 0x000fe40000004100 */
[--C-:B------:R-:W-:Y:S02]  /*64a0*/  HADD2.F32 R44, -RZ, R45.reuse.H0_H0 ;  /* 0x2000002dff2c7230 */ /* 0x100fe40000004100 */
[----:B------:R-:W-:Y:S02]  /*64b0*/  HADD2.F32 R124, -RZ, R124.H0_H0 ;  /* 0x2000007cff7c7230 */ /* 0x000fe40000004100 */
[----:B------:R-:W-:Y:S02]  /*64c0*/  HADD2.F32 R47, -RZ, R45.H1_H1 ;  /* 0x3000002dff2f7230 */ /* 0x000fe40000004100 */
[----:B------:R-:W-:Y:S01]  /*64d0*/  FMUL.FTZ R45, R48, R145 ;  /* 0x00000091302d7220 */ /* 0x000fe20000410000 */
[----:B------:R-:W-:-:S02]  /*64e0*/  HADD2.F32 R58, -RZ, R83.H0_H0 ;  /* 0x20000053ff3a7230 */ /* 0x000fc40000004100 */
[C---:B------:R-:W-:Y:S01]  /*64f0*/  FMUL.FTZ R145, R44.reuse, R145 ;  /* 0x000000912c917220 */ /* 0x040fe20000410000 */
[-C--:B------:R-:W-:Y:S01]  /*6500*/  FMUL.FTZ R146, R51, R124.reuse ;  /* 0x0000007c33927220 */ /* 0x080fe20000410000 */
[C---:B------:R-:W-:Y:S01]  /*6510*/  FMUL.FTZ R124, R47.reuse, R124 ;  /* 0x0000007c2f7c7220 */ /* 0x040fe20000410000 */
[-C--:B------:R-:W-:Y:S01]  /*6520*/  FFMA.FTZ R44, R44, R59.reuse, -R45 ;  /* 0x0000003b2c2c7223 */ /* 0x080fe2000001082d */
[----:B------:R-:W-:Y:S01]  /*6530*/  FFMA.FTZ R45, R48, R59, R145 ;  /* 0x0000003b302d7223 */ /* 0x000fe20000010091 */
[-C--:B------:R-:W-:Y:S01]  /*6540*/  FFMA.FTZ R47, R47, R58.reuse, -R146 ;  /* 0x0000003a2f2f7223 */ /* 0x080fe20000010892 */
[----:B------:R-:W-:Y:S01]  /*6550*/  FFMA.FTZ R48, R51, R58, R124 ;  /* 0x0000003a33307223 */ /* 0x000fe2000001007c */
[----:B------:R-:W-:Y:S02]  /*6560*/  HADD2.F32 R83, -RZ, R144.H1_H1 ;  /* 0x30000090ff537230 */ /* 0x000fe40000004100 */
[--C-:B------:R-:W-:Y:S01]  /*6570*/  HADD2.F32 R58, -RZ, R57.reuse.H0_H0 ;  /* 0x20000039ff3a7230 */ /* 0x100fe20000004100 */
[----:B------:R-:W-:Y:S01]  /*6580*/  F2FP.F16.F32.PACK_AB R47, R47, R44 ;  /* 0x0000002c2f2f723e */ /* 0x000fe200000000ff */
[----:B------:R-:W-:-:S02]  /*6590*/  HADD2.F32 R57, -RZ, R57.H1_H1 ;  /* 0x30000039ff397230 */ /* 0x000fc40000004100 */
[----:B------:R-:W-:Y:S02]  /*65a0*/  HADD2.F32 R146, -RZ, R125.H0_H0 ;  /* 0x2000007dff927230 */ /* 0x000fe40000004100 */
[----:B------:R-:W-:Y:S01]  /*65b0*/  FMUL.FTZ R148, R58, R83 ;  /* 0x000000533a947220 */ /* 0x000fe20000410000 */
[----:B------:R-:W-:Y:S02]  /*65c0*/  HADD2.F32 R59, -RZ, R142.H1_H1 ;  /* 0x3000008eff3b7230 */ /* 0x000fe40000004100 */
[--C-:B------:R-:W-:Y:S02]  /*65d0*/  HADD2.F32 R51, -RZ, R49.reuse.H0_H0 ;  /* 0x20000031ff337230 */ /* 0x100fe40000004100 */
[----:B------:R-:W-:Y:S01]  /*65e0*/  FMUL.FTZ R150, R57, R146 ;  /* 0x0000009239967220 */ /* 0x000fe20000410000 */
[----:B------:R-:W-:Y:S02]  /*65f0*/  HADD2.F32 R49, -RZ, R49.H1_H1 ;  /* 0x30000031ff317230 */ /* 0x000fe40000004100 */
[----:B------:R-:W-:-:S02]  /*6600*/  HADD2.F32 R124, -RZ, R147.H0_H0 ;  /* 0x20000093ff7c7230 */ /* 0x000fc40000004100 */
[C---:B------:R-:W-:Y:S01]  /*6610*/  FMUL.FTZ R83, R51.reuse, R83 ;  /* 0x0000005333537220 */ /* 0x040fe20000410000 */
[-C--:B------:R-:W-:Y:S01]  /*6620*/  FFMA.FTZ R148, R51, R59.reuse, -R148 ;  /* 0x0000003b33947223 */ /* 0x080fe20000010894 */
[C---:B------:R-:W-:Y:S01]  /*6630*/  FMUL.FTZ R146, R49.reuse, R146 ;  /* 0x0000009231927220 */ /* 0x040fe20000410000 */
[----:B------:R-:W-:Y:S02]  /*6640*/  HADD2.F32 R144, -RZ, R144.H0_H0 ;  /* 0x20000090ff907230 */ /* 0x000fe40000004100 */
[-C--:B------:R-:W-:Y:S01]  /*6650*/  FFMA.FTZ R145, R49, R124.reuse, -R150 ;  /* 0x0000007c31917223 */ /* 0x080fe20000010896 */
[----:B------:R-:W-:Y:S02]  /*6660*/  HADD2.F32 R51, -RZ, R55.H0_H0 ;  /* 0x20000037ff337230 */ /* 0x000fe40000004100 */
[----:B------:R-:W-:Y:S01]  /*6670*/  FFMA.FTZ R125, R58, R59, R83 ;  /* 0x0000003b3a7d7223 */ /* 0x000fe20000010053 */
[----:B------:R-:W-:Y:S02]  /*6680*/  HADD2.F32 R56, -RZ, R56.H0_H0 ;  /* 0x20000038ff387230 */ /* 0x000fe40000004100 */
[----:B------:R-:W-:Y:S01]  /*6690*/  FFMA.FTZ R146, R57, R124, R146 ;  /* 0x0000007c39927223 */ /* 0x000fe20000010092 */
[----:B------:R-:W-:-:S02]  /*66a0*/  HADD2.F32 R49, -RZ, R54.H0_H0 ;  /* 0x20000036ff317230 */ /* 0x000fc40000004100 */
[----:B------:R-:W-:Y:S01]  /*66b0*/  FMUL.FTZ R58, R51, R144 ;  /* 0x00000090333a7220 */ /* 0x000fe20000410000 */
        /* <DEDUP_REMOVED lines=8> */
[-C--:B------:R-:W-:Y:S01]  /*6740*/  FFMA.FTZ R144, R51, R142.reuse, R144 ;  /* 0x0000008e33907223 */ /* 0x080fe20000010090 */
[----:B------:R-:W-:-:S02]  /*6750*/  FFMA.FTZ R58, R49, R142, -R58 ;  /* 0x0000008e313a7223 */ /* 0x000fc4000001083a */
[-C--:B------:R-:W-:Y:S01]  /*6760*/  FFMA.FTZ R59, R55, R82.reuse, R56 ;  /* 0x00000052373b7223 */ /* 0x080fe20000010038 */
[----:B------:R-:W-:Y:S02]  /*6770*/  HADD2.F32 R51, -RZ, R50.H0_H0 ;  /* 0x20000032ff337230 */ /* 0x000fe40000004100 */
[----:B------:R-:W-:Y:S01]  /*6780*/  FFMA.FTZ R57, R54, R82, -R57 ;  /* 0x0000005236397223 */ /* 0x000fe20000010839 */
[----:B------:R-:W-:Y:S02]  /*6790*/  HADD2.F32 R56, -RZ, R143.H1_H1 ;  /* 0x3000008fff387230 */ /* 0x000fe40000004100 */
[----:B------:R-:W-:Y:S02]  /*67a0*/  HADD2.F32 R55, -RZ, R53.H0_H0 ;  /* 0x20000035ff377230 */ /* 0x000fe40000004100 */
[----:B------:R-:W-:Y:S01]  /*67b0*/  HADD2.F32 R49, -RZ, R46.H0_H0 ;  /* 0x2000002eff317230 */ /* 0x000fe20000004100 */
[----:B------:R-:W-:Y:S01]  /*67c0*/  F2FP.F16.F32.PACK_AB R44, R57, R58 ;  /* 0x0000003a392c723e */ /* 0x000fe200000000ff */
[----:B------:R-:W-:-:S02]  /*67d0*/  HADD2.F32 R50, -RZ, R50.H1_H1 ;  /* 0x30000032ff327230 */ /* 0x000fc40000004100 */
        /* <DEDUP_REMOVED lines=18> */
.L_x_8430:
[----:B------:R-:W-:Y:S05]  /*6900*/  BSYNC B2 ;  /* 0x0000000000027941 */ /* 0x000fea0003800000 */
.L_x_8429:
        /* <DEDUP_REMOVED lines=11> */
.L_x_8428:
[----:B------:R-:W-:Y:S05]  /*69c0*/  BSYNC B1 ;  /* 0x0000000000017941 */ /* 0x000fea0003800000 */
.L_x_8427:
[----:B------:R-:W-:Y:S01]  /*69d0*/  ISETP.GE.OR P4, PT, R211, R114, P2 ;  /* 0x00000072d300720c */ /* 0x000fe20001786670 */
[----:B------:R-:W-:-:S12]  /*69e0*/  BSSY B1, `(.L_x_8431) ;  /* 0x000007f000017945 */ /* 0x000fd80003800000 */
[----:B------:R-:W-:Y:S05]  /*69f0*/  @P4 BRA `(.L_x_8432) ;  /* 0x0000000400f44947 */ /* 0x000fea0003800000 */
[-C--:B-123--:R-:W-:Y:S01]  /*6a00*/  IMAD R44, R117, R122.reuse, RZ ;  /* 0x0000007a752c7224 */ /* 0x08efe200078e02ff */
        /* <DEDUP_REMOVED lines=26> */
[--C-:B------:R-:W-:Y:S02]  /*6bb0*/  SHF.R.U64 R81, R64, 0x10, R65.reuse ;  /* 0x0000001040517819 */ /* 0x100fe40000001241 */
[----:B------:R-:W-:Y:S01]  /*6bc0*/  SHF.R.U32.HI R64, RZ, 0x10, R65 ;  /* 0x00000010ff407819 */ /* 0x000fe20000011641 */
[--C-:B------:R-:W-:Y:S01]  /*6bd0*/  HADD2.F32 R65, -RZ, R138.reuse.H0_H0 ;  /* 0x2000008aff417230 */ /* 0x100fe20000004100 */
[--C-:B------:R-:W-:Y:S01]  /*6be0*/  SHF.R.U64 R60, R60, 0x10, R61.reuse ;  /* 0x000000103c3c7819 */ /* 0x100fe2000000123d */
[----:B------:R-:W-:Y:S01]  /*6bf0*/  HADD2.F32 R138, -RZ, R138.H1_H1 ;  /* 0x3000008aff8a7230 */ /* 0x000fe20000004100 */
[----:B------:R-:W-:Y:S01]  /*6c00*/  SHF.R.U32.HI R76, RZ, 0x10, R61 ;  /* 0x00000010ff4c7819 */ /* 0x000fe2000001163d */
[----:B--2---:R-:W-:Y:S01]  /*6c10*/  IMAD.MOV.U32 R61, RZ, RZ, R48 ;  /* 0x000000ffff3d7224 */ /* 0x004fe200078e0030 */
[----:B------:R-:W-:Y:S01]  /*6c20*/  SHF.R.U64 R58, R62, 0x10, R63 ;  /* 0x000000103e3a7819 */ /* 0x000fe2000000123f */
[----:B------:R-:W-:Y:S01]  /*6c30*/  IMAD.MOV.U32 R62, RZ, RZ, R50 ;  /* 0x000000ffff3e7224 */ /* 0x000fe200078e0032 */
[----:B------:R-:W-:Y:S01]  /*6c40*/  SHF.R.U64 R59, R66, 0x10, R67 ;  /* 0x00000010423b7819 */ /* 0x000fe20000001243 */
[----:B-1----:R-:W-:Y:S01]  /*6c50*/  IMAD.MOV.U32 R48, RZ, RZ, R47 ;  /* 0x000000ffff307224 */ /* 0x002fe200078e002f */
[----:B------:R-:W-:Y:S01]  /*6c60*/  SHF.R.U32.HI R79, RZ, 0x10, R63 ;  /* 0x00000010ff4f7819 */ /* 0x000fe2000001163f */
[--C-:B------:R-:W-:Y:S01]  /*6c70*/  HADD2.F32 R50, -RZ, R49.reuse.H0_H0 ;  /* 0x20000031ff327230 */ /* 0x100fe20000004100 */
[----:B------:R-:W-:Y:S01]  /*6c80*/  SHF.R.U32.HI R77, RZ, 0x10, R67 ;  /* 0x00000010ff4d7819 */ /* 0x000fe20000011643 */
[----:B------:R-:W-:-:S02]  /*6c90*/  HADD2.F32 R49, -RZ, R49.H1_H1 ;  /* 0x30000031ff317230 */ /* 0x000fc40000004100 */
[--C-:B------:R-:W-:Y:S02]  /*6ca0*/  HADD2.F32 R47, -RZ, R45.reuse.H0_H0 ;  /* 0x2000002dff2f7230 */ /* 0x100fe40000004100 */
[----:B------:R-:W-:Y:S02]  /*6cb0*/  HADD2.F32 R66, -RZ, R64.H0_H0 ;  /* 0x20000040ff427230 */ /* 0x000fe40000004100 */
[----:B------:R-:W-:Y:S02]  /*6cc0*/  HADD2.F32 R45, -RZ, R45.H1_H1 ;  /* 0x3000002dff2d7230 */ /* 0x000fe40000004100 */
[----:B------:R-:W-:Y:S02]  /*6cd0*/  HADD2.F32 R63, -RZ, R140.H0_H0 ;  /* 0x2000008cff3f7230 */ /* 0x000fe40000004100 */
[-C--:B------:R-:W-:Y:S01]  /*6ce0*/  FMUL.FTZ R78, R49, R66.reuse ;  /* 0x00000042314e7220 */ /* 0x080fe20000410000 */
[----:B------:R-:W-:Y:S02]  /*6cf0*/  HADD2.F32 R64, -RZ, R76.H0_H0 ;  /* 0x2000004cff407230 */ /* 0x000fe40000004100 */
[-C--:B------:R-:W-:Y:S01]  /*6d00*/  FMUL.FTZ R76, R50, R65.reuse ;  /* 0x00000041324c7220 */ /* 0x080fe20000410000 */
[----:B------:R-:W-:Y:S01]  /*6d10*/  FMUL.FTZ R66, R45, R66 ;  /* 0x000000422d427220 */ /* 0x000fe20000410000 */
[----:B------:R-:W-:Y:S01]  /*6d20*/  FMUL.FTZ R65, R47, R65 ;  /* 0x000000412f417220 */ /* 0x000fe20000410000 */
[----:B------:R-:W-:-:S02]  /*6d30*/  HADD2.F32 R140, -RZ, R140.H1_H1 ;  /* 0x3000008cff8c7230 */ /* 0x000fc40000004100 */
[-C--:B------:R-:W-:Y:S01]  /*6d40*/  FFMA.FTZ R76, R47, R63.reuse, -R76 ;  /* 0x0000003f2f4c7223 */ /* 0x080fe2000001084c */
[-C--:B------:R-:W-:Y:S01]  /*6d50*/  FFMA.FTZ R67, R45, R64.reuse, -R78 ;  /* 0x000000402d437223 */ /* 0x080fe2000001084e */
[----:B------:R-:W-:Y:S01]  /*6d60*/  FFMA.FTZ R66, R49, R64, R66 ;  /* 0x0000004031427223 */ /* 0x000fe20000010042 */
[----:B------:R-:W-:Y:S02]  /*6d70*/  HADD2.F32 R64, -RZ, R139.H0_H0 ;  /* 0x2000008bff407230 */ /* 0x000fe40000004100 */
[----:B------:R-:W-:Y:S01]  /*6d80*/  FFMA.FTZ R65, R50, R63, R65 ;  /* 0x0000003f32417223 */ /* 0x000fe20000010041 */
[--C-:B------:R-:W-:Y:S02]  /*6d90*/  HADD2.F32 R47, -RZ, R51.reuse.H0_H0 ;  /* 0x20000033ff2f7230 */ /* 0x100fe40000004100 */
[----:B------:R-:W-:Y:S02]  /*6da0*/  HADD2.F32 R45, -RZ, R48.H0_H0 ;  /* 0x20000030ff2d7230 */ /* 0x000fe40000004100 */
[----:B------:R-:W-:-:S02]  /*6db0*/  HADD2.F32 R51, -RZ, R51.H1_H1 ;  /* 0x30000033ff337230 */ /* 0x000fc40000004100 */
[-C--:B------:R-:W-:Y:S01]  /*6dc0*/  FMUL.FTZ R78, R47, R64.reuse ;  /* 0x000000402f4e7220 */ /* 0x080fe20000410000 */
[----:B------:R-:W-:Y:S02]  /*6dd0*/  HADD2.F32 R63, -RZ, R77.H0_H0 ;  /* 0x2000004dff3f7230 */ /* 0x000fe40000004100 */
[----:B------:R-:W-:Y:S01]  /*6de0*/  FMUL.FTZ R64, R45, R64 ;  /* 0x000000402d407220 */ /* 0x000fe20000410000 */
[----:B------:R-:W-:Y:S01]  /*6df0*/  HADD2.F32 R50, -RZ, R141.H0_H0 ;  /* 0x2000008dff327230 */ /* 0x000fe20000004100 */
[----:B------:R-:W-:Y:S01]  /*6e00*/  F2FP.F16.F32.PACK_AB R65, R66, R65 ;  /* 0x000000414241723e */ /* 0x000fe200000000ff */
[----:B------:R-:W-:Y:S02]  /*6e10*/  HADD2.F32 R48, -RZ, R48.H1_H1 ;  /* 0x30000030ff307230 */ /* 0x000fe40000004100 */
[----:B------:R-:W-:Y:S01]  /*6e20*/  FMUL.FTZ R77, R51, R63 ;  /* 0x0000003f334d7220 */ /* 0x000fe20000410000 */
[----:B------:R-:W-:Y:S02]  /*6e30*/  HADD2.F32 R49, -RZ, R79.H0_H0 ;  /* 0x2000004fff317230 */ /* 0x000fe40000004100 */
[----:B------:R-:W-:Y:S01]  /*6e40*/  FFMA.FTZ R64, R47, R50, R64 ;  /* 0x000000322f407223 */ /* 0x000fe20000010040 */
[----:B------:R-:W-:-:S02]  /*6e50*/  HADD2.F32 R47, -RZ, R61.H0_H0 ;  /* 0x2000003dff2f7230 */ /* 0x000fc40000004100 */
[C---:B------:R-:W-:Y:S01]  /*6e60*/  FMUL.FTZ R80, R48.reuse, R63 ;  /* 0x0000003f30507220 */ /* 0x040fe20000410000 */
[----:B------:R-:W-:Y:S02]  /*6e70*/  HADD2.F32 R61, -RZ, R61.H1_H1 ;  /* 0x3000003dff3d7230 */ /* 0x000fe40000004100 */
[-C--:B------:R-:W-:Y:S01]  /*6e80*/  FFMA.FTZ R77, R48, R49.reuse, -R77 ;  /* 0x00000031304d7223 */ /* 0x080fe2000001084d */
[----:B------:R-:W-:Y:S02]  /*6e90*/  HADD2.F32 R48, -RZ, R81.H0_H0 ;  /* 0x20000051ff307230 */ /* 0x000fe40000004100 */
[----:B------:R-:W-:Y:S01]  /*6ea0*/  FFMA.FTZ R78, R45, R50, -R78 ;  /* 0x000000322d4e7223 */ /* 0x000fe2000001084e */
[--C-:B------:R-:W-:Y:S02]  /*6eb0*/  HADD2.F32 R45, -RZ, R44.reuse.H0_H0 ;  /* 0x2000002cff2d7230 */ /* 0x100fe40000004100 */
[----:B------:R-:W-:Y:S01]  /*6ec0*/  FFMA.FTZ R79, R51, R49, R80 ;  /* 0x00000031334f7223 */ /* 0x000fe20000010050 */
[----:B------:R-:W-:-:S02]  /*6ed0*/  HADD2.F32 R44, -RZ, R44.H1_H1 ;  /* 0x3000002cff2c7230 */ /* 0x000fc40000004100 */
[----:B------:R-:W-:Y:S01]  /*6ee0*/  FMUL.FTZ R50, R47, R138 ;  /* 0x0000008a2f327220 */ /* 0x000fe20000410000 */
[----:B------:R-:W-:Y:S02]  /*6ef0*/  HADD2.F32 R60, -RZ, R60.H0_H0 ;  /* 0x2000003cff3c7230 */ /* 0x000fe40000004100 */
[----:B------:R-:W-:Y:S01]  /*6f00*/  FMUL.FTZ R49, R61, R48 ;  /* 0x000000303d317220 */ /* 0x000fe20000410000 */
[C---:B------:R-:W-:Y:S01]  /*6f10*/  FMUL.FTZ R138, R45.reuse, R138 ;  /* 0x0000008a2d8a7220 */ /* 0x040fe20000410000 */
[----:B------:R-:W-:Y:S01]  /*6f20*/  FFMA.FTZ R50, R45, R140, -R50 ;  /* 0x0000008c2d327223 */ /* 0x000fe20000010832 */
[C---:B------:R-:W-:Y:S01]  /*6f30*/  FMUL.FTZ R48, R44.reuse, R48 ;  /* 0x000000302c307220 */ /* 0x040fe20000410000 */
[----:B------:R-:W-:Y:S01]  /*6f40*/  FFMA.FTZ R49, R44, R60, -R49 ;  /* 0x0000003c2c317223 */ /* 0x000fe20000010831 */
[----:B------:R-:W-:Y:S02]  /*6f50*/  HADD2.F32 R45, -RZ, R62.H0_H0 ;  /* 0x2000003eff2d7230 */ /* 0x000fe40000004100 */
[----:B------:R-:W-:Y:S01]  /*6f60*/  FFMA.FTZ R138, R47, R140, R138 ;  /* 0x0000008c2f8a7223 */ /* 0x000fe2000001008a */
[----:B------:R-:W-:-:S02]  /*6f70*/  HADD2.F32 R59, -RZ, R59.H0_H0 ;  /* 0x2000003bff3b7230 */ /* 0x000fc40000004100 */
[----:B------:R-:W-:Y:S01]  /*6f80*/  FFMA.FTZ R61, R61, R60, R48 ;  /* 0x0000003c3d3d7223 */ /* 0x000fe20000010030 */
[----:B------:R-:W-:Y:S01]  /*6f90*/  HADD2.F32 R44, -RZ, R46.H0_H0 ;  /* 0x2000002eff2c7230 */ /* 0x000fe20000004100 */
[----:B------:R-:W-:Y:S01]  /*6fa0*/  F2FP.F16.F32.PACK_AB R79, R79, R64 ;  /* 0x000000404f4f723e */ /* 0x000fe200000000ff */
[----:B------:R-:W-:Y:S02]  /*6fb0*/  HADD2.F32 R62, -RZ, R62.H1_H1 ;  /* 0x3000003eff3e7230 */ /* 0x000fe40000004100 */
[----:B------:R-:W-:Y:S01]  /*6fc0*/  HADD2.F32 R139, -RZ, R139.H1_H1 ;  /* 0x3000008bff8b7230 */ /* 0x000fe20000004100 */
[----:B------:R-:W-:Y:S01]  /*6fd0*/  F2FP.F16.F32.PACK_AB R64, R61, R138 ;  /* 0x0000008a3d40723e */ /* 0x000fe200000000ff */
[----:B------:R-:W-:Y:S02]  /*6fe0*/  HADD2.F32 R46, -RZ, R46.H1_H1 ;  /* 0x3000002eff2e7230 */ /* 0x000fe40000004100 */
[----:B------:R-:W-:Y:S01]  /*6ff0*/  FMUL.FTZ R63, R62, R59 ;  /* 0x0000003b3e3f7220 */ /* 0x000fe20000410000 */
[----:B------:R-:W-:-:S02]  /*7000*/  HADD2.F32 R141, -RZ, R141.H1_H1 ;  /* 0x3000008dff8d7230 */ /* 0x000fc40000004100 */
[-C--:B------:R-:W-:Y:S01]  /*7010*/  FMUL.FTZ R51, R45, R139.reuse ;  /* 0x0000008b2d337220 */ /* 0x080fe20000410000 */
[----:B------:R-:W-:Y:S02]  /*7020*/  HADD2.F32 R47, -RZ, R58.H0_H0 ;  /* 0x2000003aff2f7230 */ /* 0x000fe40000004100 */
[----:B------:R-:W-:Y:S01]  /*7030*/  FMUL.FTZ R48, R44, R139 ;  /* 0x0000008b2c307220 */ /* 0x000fe20000410000 */
[----:B------:R-:W-:Y:S01]  /*7040*/  FMUL.FTZ R59, R46, R59 ;  /* 0x0000003b2e3b7220 */ /* 0x000fe20000410000 */
[-C--:B------:R-:W-:Y:S01]  /*7050*/  FFMA.FTZ R51, R44, R141.reuse, -R51 ;  /* 0x0000008d2c337223 */ /* 0x080fe20000010833 */
[----:B------:R-:W-:Y:S01]  /*7060*/  F2FP.F16.F32.PACK_AB R44, R49, R50 ;  /* 0x00000032312c723e */ /* 0x000fe200000000ff */
[----:B------:R-:W-:Y:S01]  /*7070*/  FFMA.FTZ R48, R45, R141, R48 ;  /* 0x0000008d2d307223 */ /* 0x000fe20000010030 */
[-C--:B------:R-:W-:Y:S01]  /*7080*/  FFMA.FTZ R46, R46, R47.reuse, -R63 ;  /* 0x0000002f2e2e7223 */ /* 0x080fe2000001083f */
[----:B------:R-:W-:Y:S01]  /*7090*/  FFMA.FTZ R59, R62, R47, R59 ;  /* 0x0000002f3e3b7223 */ /* 0x000fe2000001003b */
[----:B------:R-:W-:Y:S01]  /*70a0*/  F2FP.F16.F32.PACK_AB R45, R67, R76 ;  /* 0x0000004c432d723e */ /* 0x000fe200000000ff */
[----:B------:R-:W-:Y:S01]  /*70b0*/  IMAD.MOV.U32 R49, RZ, RZ, R65 ;  /* 0x000000ffff317224 */ /* 0x000fe200078e0041 */
[----:B------:R-:W-:-:S02]  /*70c0*/  F2FP.F16.F32.PACK_AB R47, R77, R78 ;  /* 0x0000004e4d2f723e */ /* 0x000fc400000000ff */
[----:B------:R-:W-:Y:S02]  /*70d0*/  F2FP.F16.F32.PACK_AB R46, R46, R51 ;  /* 0x000000332e2e723e */ /* 0x000fe400000000ff */
[----:B------:R-:W-:Y:S01]  /*70e0*/  F2FP.F16.F32.PACK_AB R50, R59, R48 ;  /* 0x000000303b32723e */ /* 0x000fe200000000ff */
[----:B------:R-:W-:Y:S01]  /*70f0*/  IMAD.MOV.U32 R48, RZ, RZ, R64 ;  /* 0x000000ffff307224 */ /* 0x000fe200078e0040 */
[----:B------:R-:W-:-:S07]  /*7100*/  MOV R51, R79 ;  /* 0x0000004f00337202 */ /* 0x000fce0000000f00 */
.L_x_8434:
[----:B------:R-:W-:Y:S05]  /*7110*/  BSYNC B2 ;  /* 0x0000000000027941 */ /* 0x000fea0003800000 */
.L_x_8433:
        /* <DEDUP_REMOVED lines=11> */
.L_x_8432:
[----:B------:R-:W-:Y:S05]  /*71d0*/  BSYNC B1 ;  /* 0x0000000000017941 */ /* 0x000fea0003800000 */
.L_x_8431:
[----:B------:R-:W-:Y:S01]  /*71e0*/  ISETP.GE.OR P4, PT, R210, R114, P2 ;  /* 0x00000072d200720c */ /* 0x000fe20001786670 */
[-C--:B-1234-:R-:W-:Y:S02]  /*71f0*/  IMAD R44, R116, R122.reuse, RZ ;  /* 0x0000007a742c7224 */ /* 0x09efe400078e02ff */
[----:B------:R-:W-:-:S04]  /*7200*/  IMAD.WIDE.U32 R120, R210, R122, R120 ;  /* 0x0000007ad2787225 */ /* 0x000fc800078e0078 */
[----:B------:R-:W-:-:S06]  /*7210*/  IMAD R123, R210, R123, R44 ;  /* 0x0000007bd27b7224 */ /* 0x000fcc00078e022c */
[----:B------:R-:W-:Y:S05]  /*7220*/  @P4 BRA `(.L_x_8411) ;  /* 0x0000000c006c4947 */ /* 0x000fea0003800000 */
[----:B------:R-:W1:Y:S01]  /*7230*/  LDC.64 R52, c[0x0][0x2e8] ;  /* 0x0000ba00ff347b82 */ /* 0x000e620000000a00 */
[----:B------:R-:W-:Y:S01]  /*7240*/  IMAD.IADD R56, R121, 0x1, R123 ;  /* 0x0000000179387824 */ /* 0x000fe200078e027b */
[----:B------:R-:W-:Y:S01]  /*7250*/  IADD3 R44, P4, P5, R96, R120, R37 ;  /* 0x00000078602c7210 */ /* 0x000fe20007d9e025 */
[----:B------:R-:W-:Y:S01]  /*7260*/  BSSY B1, `(.L_x_8435) ;  /* 0x000006e000017945 */ /* 0x000fe20003800000 */
[----:B------:R-:W-:Y:S02]  /*7270*/  ISETP.NE.AND P6, PT, R0, RZ, PT ;  /* 0x000000ff0000720c */ /* 0x000fe40003fc5270 */
[----:B------:R-:W-:Y:S02]  /*7280*/  IADD3.X R45, R35, R56, R102, P4, P5 ;  /* 0x00000038232d7210 */ /* 0x000fe400027ea466 */
[----:B------:R-:W-:Y:S02]  /*7290*/  SEL R134, R113, R134, !P6 ;  /* 0x0000008671867207 */ /* 0x000fe40007000000 */
[----:B-1----:R-:W-:-:S04]  /*72a0*/  LEA R54, P4, R44, R52, 0x1 ;  /* 0x000000342c367211 */ /* 0x002fc800078808ff */
[----:B------:R-:W-:Y:S02]  /*72b0*/  LEA.HI.X R55, R44, R53, R45, 0x1, P4 ;  /* 0x000000352c377211 */ /* 0x000fe400020f0c2d */
[----:B------:R-:W-:-:S04]  /*72c0*/  SHF.R.S32.HI R45, RZ, 0x1f, R134 ;  /* 0x0000001fff2d7819 */ /* 0x000fc80000011486 */
[----:B------:R-:W-:-:S04]  /*72d0*/  LEA.HI R134, R45, R134, RZ, 0x4 ;  /* 0x000000862d867211 */ /* 0x000fc800078f20ff */
        /* <DEDUP_REMOVED lines=10> */
[----:B------:R-:W-:Y:S02]  /*7380*/  IMAD R47, R184, 0x4000, R47 ;  /* 0x00004000b82f7824 */ /* 0x000fe400078e022f */
[----:B------:R-:W-:-:S03]  /*7390*/  IMAD R45, R45, 0x2, R2 ;  /* 0x000000022d2d7824 */ /* 0x000fc600078e0202 */
[----:B------:R-:W-:-:S03]  /*73a0*/  LEA R48, R47, R2, 0x1 ;  /* 0x000000022f307211 */ /* 0x000fc600078e08ff */
[----:B------:R-:W1:Y:S04]  /*73b0*/  LDS.128 R44, [R45+0x18400] ;  /* 0x018400002d2c7984 */ /* 0x000e680000000c00 */
[----:B------:R-:W2:Y:S01]  /*73c0*/  LDS.128 R48, [R48+0x18400] ;  /* 0x0184000030307984 */ /* 0x000ea20000000c00 */
[----:B------:R-:W-:Y:S05]  /*73d0*/  @P3 BRA `(.L_x_8436) ;  /* 0x0000000400583947 */ /* 0x000fea0003800000 */
[----:B------:R-:W-:Y:S01]  /*73e0*/  SHF.R.U32.HI R62, RZ, 0x10, R73 ;  /* 0x00000010ff3e7819 */ /* 0x000fe20000011649 */
[----:B--2---:R-:W-:Y:S01]  /*73f0*/  IMAD.MOV.U32 R58, RZ, RZ, R48 ;  /* 0x000000ffff3a7224 */ /* 0x004fe200078e0030 */
[----:B------:R-:W-:Y:S01]  /*7400*/  SHF.R.U32.HI R60, RZ, 0x10, R69 ;  /* 0x00000010ff3c7819 */ /* 0x000fe20000011645 */
[----:B------:R-:W-:Y:S01]  /*7410*/  IMAD.MOV.U32 R59, RZ, RZ, R50 ;  /* 0x000000ffff3b7224 */ /* 0x000fe200078e0032 */
[----:B------:R-:W-:Y:S01]  /*7420*/  SHF.R.U64 R72, R72, 0x10, R73 ;  /* 0x0000001048487819 */ /* 0x000fe20000001249 */
[----:B-1----:R-:W-:Y:S01]  /*7430*/  IMAD.MOV.U32 R48, RZ, RZ, R46 ;  /* 0x000000ffff307224 */ /* 0x002fe200078e002e */
[--C-:B------:R-:W-:Y:S01]  /*7440*/  SHF.R.U64 R73, R70, 0x10, R71.reuse ;  /* 0x0000001046497819 */ /* 0x100fe20000001247 */
[--C-:B------:R-:W-:Y:S01]  /*7450*/  HADD2.F32 R50, -RZ, R49.reuse.H0_H0 ;  /* 0x20000031ff327230 */ /* 0x100fe20000004100 */
[----:B------:R-:W-:Y:S01]  /*7460*/  SHF.R.U32.HI R70, RZ, 0x10, R71 ;  /* 0x00000010ff467819 */ /* 0x000fe20000011647 */
[----:B------:R-:W-:Y:S01]  /*7470*/  HADD2.F32 R49, -RZ, R49.H1_H1 ;  /* 0x30000031ff317230 */ /* 0x000fe20000004100 */
[--C-:B------:R-:W-:Y:S01]  /*7480*/  SHF.R.U64 R71, R74, 0x10, R75.reuse ;  /* 0x000000104a477819 */ /* 0x100fe2000000124b */
[--C-:B------:R-:W-:Y:S01]  /*7490*/  HADD2.F32 R46, -RZ, R45.reuse.H0_H0 ;  /* 0x2000002dff2e7230 */ /* 0x100fe20000004100 */
[----:B------:R-:W-:Y:S01]  /*74a0*/  SHF.R.U32.HI R74, RZ, 0x10, R75 ;  /* 0x00000010ff4a7819 */ /* 0x000fe2000001164b */
[----:B------:R-:W-:Y:S01]  /*74b0*/  HADD2.F32 R62, -RZ, R62.H0_H0 ;  /* 0x2000003eff3e7230 */ /* 0x000fe20000004100 */
[----:B------:R-:W-:Y:S01]  /*74c0*/  SHF.R.U64 R76, R68, 0x10, R69 ;  /* 0x00000010444c7819 */ /* 0x000fe20000001245 */
[----:B------:R-:W-:-:S02]  /*74d0*/  HADD2.F32 R45, -RZ, R45.H1_H1 ;  /* 0x3000002dff2d7230 */ /* 0x000fc40000004100 */
[----:B------:R-:W-:Y:S02]  /*74e0*/  HADD2.F32 R63, -RZ, R137.H1_H1 ;  /* 0x30000089ff3f7230 */ /* 0x000fe40000004100 */
        /* <DEDUP_REMOVED lines=11> */
[----:B------:R-:W-:Y:S02]  /*75a0*/  HADD2.F32 R45, -RZ, R47.H0_H0 ;  /* 0x2000002fff2d7230 */ /* 0x000fe40000004100 */
[--C-:B------:R-:W-:Y:S02]  /*75b0*/  HADD2.F32 R46, -RZ, R51.reuse.H0_H0 ;  /* 0x20000033ff2e7230 */ /* 0x100fe40000004100 */
[----:B------:R-:W-:Y:S02]  /*75c0*/  HADD2.F32 R51, -RZ, R51.H1_H1 ;  /* 0x30000033ff337230 */ /* 0x000fe40000004100 */
[-C--:B------:R-:W-:Y:S01]  /*75d0*/  FMUL.FTZ R61, R45, R60.reuse ;  /* 0x0000003c2d3d7220 */ /* 0x080fe20000410000 */
[----:B------:R-:W-:Y:S02]  /*75e0*/  HADD2.F32 R62, -RZ, R74.H0_H0 ;  /* 0x2000004aff3e7230 */ /* 0x000fe40000004100 */
[----:B------:R-:W-:Y:S01]  /*75f0*/  FMUL.FTZ R68, R46, R60 ;  /* 0x0000003c2e447220 */ /* 0x000fe20000410000 */
[----:B------:R-:W-:Y:S01]  /*7600*/  HADD2.F32 R47, -RZ, R47.H1_H1 ;  /* 0x3000002fff2f7230 */ /* 0x000fe20000004100 */
[----:B------:R-:W-:Y:S01]  /*7610*/  F2FP.F16.F32.PACK_AB R63, R66, R63 ;  /* 0x0000003f423f723e */ /* 0x000fe200000000ff */
[----:B------:R-:W-:-:S02]  /*7620*/  HADD2.F32 R49, -RZ, R133.H1_H1 ;  /* 0x30000085ff317230 */ /* 0x000fc40000004100 */
[-C--:B------:R-:W-:Y:S01]  /*7630*/  FMUL.FTZ R60, R51, R62.reuse ;  /* 0x0000003e333c7220 */ /* 0x080fe20000410000 */
[----:B------:R-:W-:Y:S02]  /*7640*/  HADD2.F32 R50, -RZ, R70.H0_H0 ;  /* 0x20000046ff327230 */ /* 0x000fe40000004100 */
[----:B------:R-:W-:Y:S01]  /*7650*/  FMUL.FTZ R70, R47, R62 ;  /* 0x0000003e2f467220 */ /* 0x000fe20000410000 */
[----:B------:R-:W-:Y:S02]  /*7660*/  HADD2.F32 R137, -RZ, R137.H0_H0 ;  /* 0x20000089ff897230 */ /* 0x000fe40000004100 */
[-C--:B------:R-:W-:Y:S01]  /*7670*/  FFMA.FTZ R62, R46, R49.reuse, R61 ;  /* 0x000000312e3e7223 */ /* 0x080fe2000001003d */
[----:B------:R-:W-:Y:S01]  /*7680*/  FFMA.FTZ R68, R45, R49, -R68 ;  /* 0x000000312d447223 */ /* 0x000fe20000010844 */
[----:B------:R-:W-:Y:S02]  /*7690*/  HADD2.F32 R46, -RZ, R58.H0_H0 ;  /* 0x2000003aff2e7230 */ /* 0x000fe40000004100 */
[----:B------:R-:W-:Y:S01]  /*76a0*/  FFMA.FTZ R67, R47, R50, -R60 ;  /* 0x000000322f437223 */ /* 0x000fe2000001083c */
[----:B------:R-:W-:-:S02]  /*76b0*/  HADD2.F32 R49, -RZ, R72.H0_H0 ;  /* 0x20000048ff317230 */ /* 0x000fc40000004100 */
[----:B------:R-:W-:Y:S01]  /*76c0*/  FFMA.FTZ R69, R51, R50, R70 ;  /* 0x0000003233457223 */ /* 0x000fe20000010046 */
        /* <DEDUP_REMOVED lines=8> */
[C---:B------:R-:W-:Y:S01]  /*7750*/  FMUL.FTZ R49, R44.reuse, R49 ;  /* 0x000000312c317220 */ /* 0x040fe20000410000 */
[----:B------:R-:W-:Y:S02]  /*7760*/  HADD2.F32 R136, -RZ, R136.H0_H0 ;  /* 0x20000088ff887230 */ /* 0x000fe40000004100 */
[----:B------:R-:W-:Y:S01]  /*7770*/  FFMA.FTZ R50, R45, R135, -R50 ;  /* 0x000000872d327223 */ /* 0x000fe20000010832 */
[----:B------:R-:W-:Y:S02]  /*7780*/  HADD2.F32 R45, -RZ, R59.H0_H0 ;  /* 0x2000003bff2d7230 */ /* 0x000fe40000004100 */
[-C--:B------:R-:W-:Y:S01]  /*7790*/  FFMA.FTZ R51, R44, R47.reuse, -R51 ;  /* 0x0000002f2c337223 */ /* 0x080fe20000010833 */
        /* <DEDUP_REMOVED lines=26> */
.L_x_8436:
[----:B------:R-:W-:Y:S05]  /*7940*/  BSYNC B1 ;  /* 0x0000000000017941 */ /* 0x000fea0003800000 */
.L_x_8435:
[----:B-1----:R1:W-:Y:S01]  /*7950*/  STG.E.128 desc[UR38][R54.64], R44 ;  /* 0x0000002c36007986 */ /* 0x0023e2000c101d26 */
[----:B------:R-:W-:-:S13]  /*7960*/  ISETP.GE.AND P3, PT, R57, R132, PT ;  /* 0x000000843900720c */ /* 0x000fda0003f66270 */
[----:B------:R-:W-:Y:S05]  /*7970*/  @P3 BRA `(.L_x_8411) ;  /* 0x0000000400983947 */ /* 0x000fea0003800000 */
[--C-:B-1----:R-:W-:Y:S02]  /*7980*/  SHF.R.S32.HI R44, RZ, 0x1f, R57.reuse ;  /* 0x0000001fff2c7819 */ /* 0x102fe40000011439 */
[----:B------:R-:W-:-:S04]  /*7990*/  IADD3 R57, P3, P4, R96, R120, R57 ;  /* 0x0000007860397210 */ /* 0x000fc80007c7e039 */
[----:B------:R-:W-:Y:S02]  /*79a0*/  IADD3.X R56, R35, R56, R44, P3, P4 ;  /* 0x0000003823387210 */ /* 0x000fe40001fe842c */
[----:B------:R-:W-:-:S04]  /*79b0*/  LEA R52, P3, R57, R52, 0x1 ;  /* 0x0000003439347211 */ /* 0x000fc800078608ff */
[----:B------:R-:W-:-:S05]  /*79c0*/  LEA.HI.X R53, R57, R53, R56, 0x1, P3 ;  /* 0x0000003539357211 */ /* 0x000fca00018f0c38 */
[----:B--2---:R1:W-:Y:S01]  /*79d0*/  STG.E.128 desc[UR38][R52.64], R48 ;  /* 0x0000003034007986 */ /* 0x0043e2000c101d26 */
[----:B------:R-:W-:Y:S05]  /*79e0*/  BRA `(.L_x_8411) ;  /* 0x00000004007c7947 */ /* 0x000fea0003800000 */
.L_x_8374:
[----:B------:R-:W-:-:S13]  /*79f0*/  ISETP.NE.AND P0, PT, R191, 0x3, PT ;  /* 0x00000003bf00780c */ /* 0x000fda0003f05270 */
[----:B------:R-:W-:Y:S05]  /*7a00*/  @!P0 BRA `(.L_x_8437) ;  /* 0x0000000000048947 */ /* 0x000fea0003800000 */
[----:B------:R-:W-:Y:S01]  /*7a10*/  BPT.TRAP 0x1 ;  /* 0x000000040000795c */ /* 0x000fe20000300000 */
.L_x_8437:
[----:B------:R-:W-:Y:S01]  /*7a20*/  LEA R106, R184, R2, 0x3 ;  /* 0x00000002b86a7211 */ /* 0x000fe200078e18ff */
[----:B------:R-:W-:Y:S01]  /*7a30*/  IMAD R114, R26, -0x80, R24 ;  /* 0xffffff801a727824 */ /* 0x000fe200078e0218 */
[----:B------:R-:W-:Y:S01]  /*7a40*/  SHF.L.U32 R119, R192, 0x1f, RZ ;  /* 0x0000001fc0777819 */ /* 0x000fe200000006ff */
[----:B------:R-:W-:Y:S01]  /*7a50*/  BSSY B1, `(.L_x_8438) ;  /* 0x0000006000017945 */ /* 0x000fe20003800000 */
[----:B------:R-:W-:Y:S01]  /*7a60*/  SHF.R.S32.HI R45, RZ, 0x1f, R26 ;  /* 0x0000001fff2d7819 */ /* 0x000fe2000001141a */
[----:B------:R-:W-:Y:S01]  /*7a70*/  IMAD R44, R3, R26, RZ ;  /* 0x0000001a032c7224 */ /* 0x000fe200078e02ff */
[----:B------:R-:W0:Y:S01]  /*7a80*/  SYNCS.PHASECHK.TRANS64.TRYWAIT P3, [R106+URZ+0x28890], R119 ;  /* 0x028890776a0075a7 */ /* 0x000e22000806017f */
[----:B------:R-:W-:Y:S01]  /*7a90*/  VIMNMX R114, R114, 0x80, PT ;  /* 0x0000008072727848 */ /* 0x000fe20003fe0100 */
[----:B0-----:R-:W-:Y:S06]  /*7aa0*/  @!P3 BRA `(.L_x_8439) ;  /* 0x000001e8009cb947 */ /* 0x001fec0003800000 */
.L_x_8796:
[----:B------:R-:W-:Y:S05]  /*7ab0*/  BSYNC B1 ;  /* 0x0000000000017941 */ /* 0x000fea0003800000 */
.L_x_8438:
[----:B------:R-:W-:Y:S01]  /*7ac0*/  ISETP.GE.AND P3, PT, R23, R114, PT ;  /* 0x000000721700720c */ /* 0x000fe20003f66270 */
[----:B------:R-:W-:Y:S01]  /*7ad0*/  IMAD R45, R45, R128, R44 ;  /* 0x000000802d2d7224 */ /* 0x000fe200078e022c */
[----:B------:R-:W-:Y:S01]  /*7ae0*/  BSSY B1, `(.L_x_8440) ;  /* 0x0000012000017945 */ /* 0x000fe20003800000 */
[----:B------:R-:W-:-:S04]  /*7af0*/  IMAD.WIDE.U32 R52, R128, R26, RZ ;  /* 0x0000001a80347225 */ /* 0x000fc800078e00ff */
[----:B------:R-:W-:-:S06]  /*7b00*/  IMAD.IADD R61, R45, 0x1, R53 ;  /* 0x000000012d3d7824 */ /* 0x000fcc00078e0235 */
[----:B------:R-:W-:Y:S05]  /*7b10*/  @P3 BRA `(.L_x_8441) ;  /* 0x0000000000383947 */ /* 0x000fea0003800000 */
[----:B------:R-:W1:Y:S01]  /*7b20*/  @!P2 LDC.64 R54, c[0x0][0x2e8] ;  /* 0x0000ba00ff36ab82 */ /* 0x000e620000000a00 */
[----:B------:R-:W2:Y:S01]  /*7b30*/  @!P2 LDS.128 R44, [R111+0x18400] ;  /* 0x018400006f2ca984 */ /* 0x000ea20000000c00 */
[----:B------:R-:W-:-:S03]  /*7b40*/  @!P2 IADD3 R58, P3, R36, R52, RZ ;  /* 0x00000034243aa210 */ /* 0x000fc60007f7e0ff */
[----:B------:R-:W3:Y:S02]  /*7b50*/  @!P1 LDS.128 R48, [R111+0x1c400] ;  /* 0x01c400006f309984 */ /* 0x000ee40000000c00 */
[----:B------:R-:W-:Y:S01]  /*7b60*/  @!P2 IMAD.X R59, R61, 0x1, R39, P3 ;  /* 0x000000013d3ba824 */ /* 0x000fe200018e0627 */
[----:B------:R-:W4:Y:S01]  /*7b70*/  @!P1 LDC.64 R56, c[0x0][0x2e8] ;  /* 0x0000ba00ff389b82 */ /* 0x000f220000000a00 */
[----:B-1----:R-:W-:-:S04]  /*7b80*/  @!P2 LEA R54, P3, R58, R54, 0x1 ;  /* 0x000000363a36a211 */ /* 0x002fc800078608ff */
[----:B------:R-:W-:Y:S02]  /*7b90*/  @!P2 LEA.HI.X R55, R58, R55, R59, 0x1, P3 ;  /* 0x000000373a37a211 */ /* 0x000fe400018f0c3b */
[----:B------:R-:W-:-:S05]  /*7ba0*/  @!P1 IADD3 R58, P3, R99, R52, RZ ;  /* 0x00000034633a9210 */ /* 0x000fca0007f7e0ff */
[----:B------:R-:W-:Y:S01]  /*7bb0*/  @!P1 IMAD.X R59, R61, 0x1, R104, P3 ;  /* 0x000000013d3b9824 */ /* 0x000fe200018e0668 */
[----:B----4-:R-:W-:-:S04]  /*7bc0*/  @!P1 LEA R56, P3, R58, R56, 0x1 ;  /* 0x000000383a389211 */ /* 0x010fc800078608ff */
[----:B------:R-:W-:Y:S01]  /*7bd0*/  @!P1 LEA.HI.X R57, R58, R57, R59, 0x1, P3 ;  /* 0x000000393a399211 */ /* 0x000fe200018f0c3b */
[----:B--2---:R1:W-:Y:S04]  /*7be0*/  @!P2 STG.E.128 desc[UR38][R54.64], R44 ;  /* 0x0000002c3600a986 */ /* 0x0043e8000c101d26 */
[----:B---3--:R1:W-:Y:S04]  /*7bf0*/  @!P1 STG.E.128 desc[UR38][R56.64], R48 ;  /* 0x0000003038009986 */ /* 0x0083e8000c101d26 */
.L_x_8441:
[----:B------:R-:W-:Y:S05]  /*7c00*/  BSYNC B1 ;  /* 0x0000000000017941 */ /* 0x000fea0003800000 */
.L_x_8440:
[----:B------:R-:W-:Y:S01]  /*7c10*/  ISETP.GE.AND P3, PT, R212, R114, PT ;  /* 0x00000072d400720c */ /* 0x000fe20003f66270 */
[----:B------:R-:W-:-:S12]  /*7c20*/  BSSY B1, `(.L_x_8442) ;  /* 0x0000012000017945 */ /* 0x000fd80003800000 */
[----:B------:R-:W-:Y:S05]  /*7c30*/  @P3 BRA `(.L_x_8443) ;  /* 0x0000000000403947 */ /* 0x000fea0003800000 */
[----:B-1----:R-:W1:Y:S01]  /*7c40*/  @!P2 LDC.64 R54, c[0x0][0x2e8] ;  /* 0x0000ba00ff36ab82 */ /* 0x002e620000000a00 */
[----:B------:R-:W2:Y:S01]  /*7c50*/  @!P2 LDS.128 R44, [R111+0x19400] ;  /* 0x019400006f2ca984 */ /* 0x000ea20000000c00 */
[----:B------:R-:W-:-:S03]  /*7c60*/  IADD3 R60, P3, R88, R52, RZ ;  /* 0x00000034583c7210 */ /* 0x000fc60007f7e0ff */
[----:B------:R-:W3:Y:S02]  /*7c70*/  @!P1 LDS.128 R48, [R111+0x1d400] ;  /* 0x01d400006f309984 */ /* 0x000ee40000000c00 */
[----:B------:R-:W-:Y:S01]  /*7c80*/  IMAD.X R62, R61, 0x1, R89, P3 ;  /* 0x000000013d3e7824 */ /* 0x000fe200018e0659 */
[----:B------:R-:W4:Y:S01]  /*7c90*/  @!P1 LDC.64 R56, c[0x0][0x2e8] ;  /* 0x0000ba00ff389b82 */ /* 0x000f220000000a00 */
[----:B------:R-:W-:-:S05]  /*7ca0*/  @!P2 IADD3 R58, P3, R60, R36, RZ ;  /* 0x000000243c3aa210 */ /* 0x000fca0007f7e0ff */
[----:B------:R-:W-:Y:S01]  /*7cb0*/  @!P2 IMAD.X R59, R62, 0x1, R39, P3 ;  /* 0x000000013e3ba824 */ /* 0x000fe200018e0627 */
        /* <DEDUP_REMOVED lines=8> */
.L_x_8443:
[----:B------:R-:W-:Y:S05]  /*7d40*/  BSYNC B1 ;  /* 0x0000000000017941 */ /* 0x000fea0003800000 */
.L_x_8442:
[----:B------:R-:W-:Y:S01]  /*7d50*/  ISETP.GE.AND P3, PT, R211, R114, PT ;  /* 0x00000072d300720c */ /* 0x000fe20003f66270 */
[----:B------:R-:W-:-:S12]  /*7d60*/  BSSY B1, `(.L_x_8444) ;  /* 0x0000012000017945 */ /* 0x000fd80003800000 */
[----:B------:R-:W-:Y:S05]  /*7d70*/  @P3 BRA `(.L_x_8445) ;  /* 0x0000000000403947 */ /* 0x000fea0003800000 */
[----:B-12---:R-:W1:Y:S01]  /*7d80*/  @!P2 LDC.64 R54, c[0x0][0x2e8] ;  /* 0x0000ba00ff36ab82 */ /* 0x006e620000000a00 */
[----:B------:R-:W2:Y:S01]  /*7d90*/  @!P2 LDS.128 R44, [R111+0x1a400] ;  /* 0x01a400006f2ca984 */ /* 0x000ea20000000c00 */
[----:B------:R-:W-:-:S03]  /*7da0*/  LEA R60, P3, R98, R52, 0x6 ;  /* 0x00000034623c7211 */ /* 0x000fc600078630ff */
[----:B------:R-:W3:Y:S01]  /*7db0*/  @!P1 LDS.128 R48, [R111+0x1e400] ;  /* 0x01e400006f309984 */ /* 0x000ee20000000c00 */
[----:B------:R-:W-:Y:S02]  /*7dc0*/  IADD3.X R62, R61, R27, RZ, P3, !PT ;  /* 0x0000001b3d3e7210 */ /* 0x000fe40001ffe4ff */
        /* <DEDUP_REMOVED lines=11> */
.L_x_8445:
[----:B------:R-:W-:Y:S05]  /*7e80*/  BSYNC B1 ;  /* 0x0000000000017941 */ /* 0x000fea0003800000 */
.L_x_8444:
[----:B------:R-:W-:-:S13]  /*7e90*/  ISETP.GE.AND P3, PT, R210, R114, PT ;  /* 0x00000072d200720c */ /* 0x000fda0003f66270 */
[----:B------:R-:W-:Y:S05]  /*7ea0*/  @P3 BRA `(.L_x_8411) ;  /* 0x00000000004c3947 */ /* 0x000fea0003800000 */
[----:B------:R-:W3:Y:S01]  /*7eb0*/  LDC.64 R58, c[0x0][0x300] ;  /* 0x0000c000ff3a7b82 */ /* 0x000ee20000000a00 */
[----:B-12-4-:R-:W1:Y:S01]  /*7ec0*/  @!P2 LDS.128 R44, [R111+0x1b400] ;  /* 0x01b400006f2ca984 */ /* 0x016e620000000c00 */
[----:B------:R-:W-:-:S03]  /*7ed0*/  IMAD.MOV.U32 R53, RZ, RZ, R61 ;  /* 0x000000ffff357224 */ /* 0x000fc600078e003d */
[----:B------:R-:W2:Y:S03]  /*7ee0*/  @!P1 LDS.128 R48, [R111+0x1f400] ;  /* 0x01f400006f309984 */ /* 0x000ea60000000c00 */
[----:B------:R-:W4:Y:S08]  /*7ef0*/  @!P2 LDC.64 R54, c[0x0][0x2e8] ;  /* 0x0000ba00ff36ab82 */ /* 0x000f300000000a00 */
[----:B------:R-:W5:Y:S01]  /*7f00*/  @!P1 LDC.64 R56, c[0x0][0x2e8] ;  /* 0x0000ba00ff389b82 */ /* 0x000f620000000a00 */
[----:B---3--:R-:W-:-:S04]  /*7f10*/  IMAD.WIDE.U32 R52, R58, 0x60, R52 ;  /* 0x000000603a347825 */ /* 0x008fc800078e0034 */
[----:B------:R-:W-:-:S04]  /*7f20*/  IMAD R59, R59, 0x60, RZ ;  /* 0x000000603b3b7824 */ /* 0x000fc800078e02ff */
[----:B------:R-:W-:Y:S01]  /*7f30*/  IMAD.IADD R59, R53, 0x1, R59 ;  /* 0x00000001353b7824 */ /* 0x000fe200078e023b */
[----:B------:R-:W-:-:S05]  /*7f40*/  @!P2 IADD3 R53, P3, R36, R52, RZ ;  /* 0x000000342435a210 */ /* 0x000fca0007f7e0ff */
[----:B------:R-:W-:Y:S01]  /*7f50*/  @!P2 IMAD.X R58, R59, 0x1, R39, P3 ;  /* 0x000000013b3aa824 */ /* 0x000fe200018e0627 */
[----:B----4-:R-:W-:-:S04]  /*7f60*/  @!P2 LEA R54, P3, R53, R54, 0x1 ;  /* 0x000000363536a211 */ /* 0x010fc800078608ff */
[----:B------:R-:W-:Y:S02]  /*7f70*/  @!P2 LEA.HI.X R55, R53, R55, R58, 0x1, P3 ;  /* 0x000000373537a211 */ /* 0x000fe400018f0c3a */
[----:B------:R-:W-:-:S03]  /*7f80*/  @!P1 IADD3 R52, P3, R99, R52, RZ ;  /* 0x0000003463349210 */ /* 0x000fc60007f7e0ff */
[----:B-1----:R1:W-:Y:S02]  /*7f90*/  @!P2 STG.E.128 desc[UR38][R54.64], R44 ;  /* 0x0000002c3600a986 */ /* 0x0023e4000c101d26 */
[----:B------:R-:W-:Y:S01]  /*7fa0*/  @!P1 IMAD.X R53, R59, 0x1, R104, P3 ;  /* 0x000000013b359824 */ /* 0x000fe200018e0668 */
[----:B-----5:R-:W-:-:S04]  /*7fb0*/  @!P1 LEA R56, P3, R52, R56, 0x1 ;  /* 0x0000003834389211 */ /* 0x020fc800078608ff */
[----:B------:R-:W-:-:S05]  /*7fc0*/  @!P1 LEA.HI.X R57, R52, R57, R53, 0x1, P3 ;  /* 0x0000003934399211 */ /* 0x000fca00018f0c35 */
[----:B--2---:R1:W-:Y:S04]  /*7fd0*/  @!P1 STG.E.128 desc[UR38][R56.64], R48 ;  /* 0x0000003038009986 */ /* 0x0043e8000c101d26 */
.L_x_8411:
[----:B------:R-:W-:Y:S05]  /*7fe0*/  BSYNC B0 ;  /* 0x0000000000007941 */ /* 0x000fea0003800000 */
.L_x_8373:
        /* <DEDUP_REMOVED lines=12> */
[----:B------:R-:W-:-:S04]  /*80b0*/  @!P3 IADD3 R44, R106, 0x288a0, RZ ;  /* 0x000288a06a2cb810 */ /* 0x000fc80007ffe0ff */
[----:B------:R-:W-:-:S04]  /*80c0*/  @!P3 PRMT R44, RZ, 0x654, R44 ;  /* 0x00000654ff2cb816 */ /* 0x000fc8000000002c */
[----:B------:R1:W-:Y:S01]  /*80d0*/  @!P3 SYNCS.ARRIVE.TRANS64.RED.A1T0 RZ, [R44+URZ], RZ ;  /* 0x000000ff2cffb9a7 */ /* 0x0003e2000810043f */
[----:B------:R-:W-:Y:S05]  /*80e0*/  @!P0 BRA `(.L_x_8447) ;  /* 0x0000000000048947 */ /* 0x000fea0003800000 */
[----:B------:R-:W-:Y:S01]  /*80f0*/  BPT.TRAP 0x1 ;  /* 0x000000040000795c */ /* 0x000fe20000300000 */
.L_x_8447:
[----:B------:R-:W-:Y:S05]  /*8100*/  BSYNC B0 ;  /* 0x0000000000007941 */ /* 0x000fea0003800000 */
.L_x_8446:
[----:B------:R-:W2:Y:S01]  /*8110*/  SYNCS.PHASECHK.TRANS64.TRYWAIT P0, [R106+URZ+0x288b0], R119 ;  /* 0x0288b0776a0075a7 */ /* 0x000ea2000800017f */
[----:B------:R-:W-:Y:S01]  /*8120*/  ULDC UR36, c[0x0][0x2f4] ;  /* 0x0000bd0000247ab9 */ /* 0x000fe20000000800 */
[----:B------:R-:W-:Y:S01]  /*8130*/  ULDC.64 UR40, c[0x0][0x328] ;  /* 0x0000ca0000287ab9 */ /* 0x000fe20000000a00 */
[----:B------:R-:W-:Y:S01]  /*8140*/  ULDC.64 UR42, c[0x0][0x318] ;  /* 0x0000c600002a7ab9 */ /* 0x000fe20000000a00 */
[----:B------:R-:W-:Y:S04]  /*8150*/  BSSY B0, `(.L_x_8448) ;  /* 0x0000002000007945 */ /* 0x000fe80003800000 */
[----:B--2---:R-:W-:Y:S05]  /*8160*/  @!P0 BRA `(.L_x_8449) ;  /* 0x000001e400008947 */ /* 0x004fea0003800000 */
.L_x_8797:
[----:B------:R-:W-:Y:S05]  /*8170*/  BSYNC B0 ;  /* 0x0000000000007941 */ /* 0x000fea0003800000 */
.L_x_8448:
[----:B------:R-:W-:Y:S01]  /*8180*/  ISETP.GE.AND P0, PT, R23, R114, PT ;  /* 0x000000721700720c */ /* 0x000fe20003f06270 */
[----:B------:R-:W-:Y:S01]  /*8190*/  BSSY B0, `(.L_x_8450) ;  /* 0x0000011000007945 */ /* 0x000fe20003800000 */
[----:B------:R-:W-:-:S11]  /*81a0*/  IMAD.WIDE R48, R26, 0x80, R42 ;  /* 0x000000801a307825 */ /* 0x000fd600078e022a */
[----:B------:R-:W-:Y:S05]  /*81b0*/  @P0 BRA `(.L_x_8451) ;  /* 0x0000000000380947 */ /* 0x000fea0003800000 */
[----:B------:R-:W-:Y:S02]  /*81c0*/  IMAD R47, R49, UR40, RZ ;  /* 0x00000028312f7c24 */ /* 0x000fe4000f8e02ff */
[----:B-1----:R-:W-:Y:S02]  /*81d0*/  IMAD.MOV.U32 R44, RZ, RZ, R94 ;  /* 0x000000ffff2c7224 */ /* 0x002fe400078e005e */
[----:B------:R-:W-:Y:S02]  /*81e0*/  IMAD.MOV.U32 R45, RZ, RZ, R105 ;  /* 0x000000ffff2d7224 */ /* 0x000fe400078e0069 */
[C---:B------:R-:W-:Y:S02]  /*81f0*/  IMAD R47, R48.reuse, UR41, R47 ;  /* 0x00000029302f7c24 */ /* 0x040fe4000f8e022f */
[----:B------:R-:W-:-:S04]  /*8200*/  IMAD.WIDE.U32 R44, R48, UR40, R44 ;  /* 0x00000028302c7c25 */ /* 0x000fc8000f8e002c */
[----:B------:R-:W-:Y:S01]  /*8210*/  IMAD.IADD R45, R45, 0x1, R47 ;  /* 0x000000012d2d7824 */ /* 0x000fe200078e022f */
[----:B------:R-:W-:-:S04]  /*8220*/  LEA R50, P0, R44, UR42, 0x1 ;  /* 0x0000002a2c327c11 */ /* 0x000fc8000f8008ff */
[----:B------:R-:W-:Y:S02]  /*8230*/  LEA.HI.X R51, R44, UR43, R45, 0x1, P0 ;  /* 0x0000002b2c337c11 */ /* 0x000fe400080f0c2d */
[----:B------:R-:W-:-:S13]  /*8240*/  ISETP.GE.AND P0, PT, R16, UR36, PT ;  /* 0x0000002410007c0c */ /* 0x000fda000bf06270 */
[----:B------:R-:W1:Y:S04]  /*8250*/  @!P0 LDS.128 R44, [R111+0x400] ;  /* 0x000400006f2c8984 */ /* 0x000e680000000c00 */
[----:B-1----:R-:W-:Y:S01]  /*8260*/  @!P0 STG.E.128 desc[UR38][R50.64], R44 ;  /* 0x0000002c32008986 */ /* 0x002fe2000c101d26 */
[----:B------:R-:W-:-:S13]  /*8270*/  ISETP.GE.AND P0, PT, R190, UR36, PT ;  /* 0x00000024be007c0c */ /* 0x000fda000bf06270 */
[----:B------:R-:W1:Y:S04]  /*8280*/  @!P0 LDS.128 R44, [R111+0x4400] ;  /* 0x004400006f2c8984 */ /* 0x000e680000000c00 */
[----:B-1----:R3:W-:Y:S02]  /*8290*/  @!P0 STG.E.128 desc[UR38][R50.64+0x80], R44 ;  /* 0x0000802c32008986 */ /* 0x0027e4000c101d26 */
.L_x_8451:
[----:B------:R-:W-:Y:S05]  /*82a0*/  BSYNC B0 ;  /* 0x0000000000007941 */ /* 0x000fea0003800000 */
.L_x_8450:
[----:B------:R-:W-:Y:S01]  /*82b0*/  ISETP.GE.AND P0, PT, R212, R114, PT ;  /* 0x00000072d400720c */ /* 0x000fe20003f06270 */
[----:B------:R-:W-:-:S12]  /*82c0*/  BSSY B0, `(.L_x_8452) ;  /* 0x0000012000007945 */ /* 0x000fd80003800000 */
[----:B------:R-:W-:Y:S05]  /*82d0*/  @P0 BRA `(.L_x_8453) ;  /* 0x0000000000400947 */ /* 0x000fea0003800000 */
[----:B---3--:R-:W-:Y:S01]  /*82e0*/  IADD3 R47, P0, R48, 0x20, RZ ;  /* 0x00000020302f7810 */ /* 0x008fe20007f1e0ff */
[----:B------:R-:W-:-:S04]  /*82f0*/  IMAD.MOV.U32 R45, RZ, RZ, R105 ;  /* 0x000000ffff2d7224 */ /* 0x000fc800078e0069 */
[----:B-1----:R-:W-:-:S04]  /*8300*/  IMAD.X R44, RZ, RZ, R49, P0 ;  /* 0x000000ffff2c7224 */ /* 0x002fc800000e0631 */
[----:B------:R-:W-:Y:S02]  /*8310*/  IMAD R46, R44, UR40, RZ ;  /* 0x000000282c2e7c24 */ /* 0x000fe4000f8e02ff */
[----:B------:R-:W-:-:S04]  /*8320*/  IMAD.MOV.U32 R44, RZ, RZ, R94 ;  /* 0x000000ffff2c7224 */ /* 0x000fc800078e005e */
[----:B------:R-:W-:-:S04]  /*8330*/  IMAD.WIDE.U32 R44, R47, UR40, R44 ;  /* 0x000000282f2c7c25 */ /* 0x000fc8000f8e002c */
[----:B------:R-:W-:Y:S01]  /*8340*/  IMAD R47, R47, UR41, R46 ;  /* 0x000000292f2f7c24 */ /* 0x000fe2000f8e022e */
[----:B------:R-:W-:-:S04]  /*8350*/  LEA R50, P0, R44, UR42, 0x1 ;  /* 0x0000002a2c327c11 */ /* 0x000fc8000f8008ff */
[----:B------:R-:W-:-:S04]  /*8360*/  IADD3 R45, R45, R47, RZ ;  /* 0x0000002f2d2d7210 */ /* 0x000fc80007ffe0ff */
[----:B------:R-:W-:Y:S02]  /*8370*/  LEA.HI.X R51, R44, UR43, R45, 0x1, P0 ;  /* 0x0000002b2c337c11 */ /* 0x000fe400080f0c2d */
[----:B------:R-:W-:-:S13]  /*8380*/  ISETP.GE.AND P0, PT, R16, UR36, PT ;  /* 0x0000002410007c0c */ /* 0x000fda000bf06270 */
[----:B------:R-:W1:Y:S04]  /*8390*/  @!P0 LDS.128 R44, [R111+0x1400] ;  /* 0x001400006f2c8984 */ /* 0x000e680000000c00 */
[----:B-1----:R-:W-:Y:S01]  /*83a0*/  @!P0 STG.E.128 desc[UR38][R50.64], R44 ;  /* 0x0000002c32008986 */ /* 0x002fe2000c101d26 */
[----:B------:R-:W-:-:S13]  /*83b0*/  ISETP.GE.AND P0, PT, R190, UR36, PT ;  /* 0x00000024be007c0c */ /* 0x000fda000bf06270 */
[----:B------:R-:W1:Y:S04]  /*83c0*/  @!P0 LDS.128 R44, [R111+0x5400] ;  /* 0x005400006f2c8984 */ /* 0x000e680000000c00 */
[----:B-1----:R4:W-:Y:S02]  /*83d0*/  @!P0 STG.E.128 desc[UR38][R50.64+0x80], R44 ;  /* 0x0000802c32008986 */ /* 0x0029e4000c101d26 */
.L_x_8453:
[----:B------:R-:W-:Y:S05]  /*83e0*/  BSYNC B0 ;  /* 0x0000000000007941 */ /* 0x000fea0003800000 */
.L_x_8452:
[----:B------:R-:W-:Y:S01]  /*83f0*/  ISETP.GE.AND P0, PT, R211, R114, PT ;  /* 0x00000072d300720c */ /* 0x000fe20003f06270 */
[----:B------:R-:W-:-:S12]  /*8400*/  BSSY B0, `(.L_x_8454) ;  /* 0x0000012000007945 */ /* 0x000fd80003800000 */
[----:B------:R-:W-:Y:S05]  /*8410*/  @P0 BRA `(.L_x_8455) ;  /* 0x0000000000400947 */ /* 0x000fea0003800000 */
[----:B---34-:R-:W-:Y:S01]  /*8420*/  IADD3 R47, P0, R48, 0x40, RZ ;  /* 0x00000040302f7810 */ /* 0x018fe20007f1e0ff */
[----:B------:R-:W-:-:S04]  /*8430*/  IMAD.MOV.U32 R45, RZ, RZ, R105 ;  /* 0x000000ffff2d7224 */ /* 0x000fc800078e0069 */
[----:B-1----:R-:W-:-:S04]  /*8440*/  IMAD.X R44, RZ, RZ, R49, P0 ;  /* 0x000000ffff2c7224 */ /* 0x002fc800000e0631 */
[----:B------:R-:W-:Y:S02]  /*8450*/  IMAD R46, R44, UR40, RZ ;  /* 0x000000282c2e7c24 */ /* 0x000fe4000f8e02ff */
[----:B------:R-:W-:-:S04]  /*8460*/  IMAD.MOV.U32 R44, RZ, RZ, R94 ;  /* 0x000000ffff2c7224 */ /* 0x000fc800078e005e */
[----:B------:R-:W-:-:S04]  /*8470*/  IMAD.WIDE.U32 R44, R47, UR40, R44 ;  /* 0x000000282f2c7c25 */ /* 0x000fc8000f8e002c */
[----:B------:R-:W-:Y:S01]  /*8480*/  IMAD R47, R47, UR41, R46 ;  /* 0x000000292f2f7c24 */ /* 0x000fe2000f8e022e */
[----:B------:R-:W-:-:S03]  /*8490*/  LEA R50, P0, R44, UR42, 0x1 ;  /* 0x0000002a2c327c11 */ /* 0x000fc6000f8008ff */
[----:B------:R-:W-:-:S05]  /*84a0*/  IMAD.IADD R45, R45, 0x1, R47 ;  /* 0x000000012d2d7824 */ /* 0x000fca00078e022f */
[----:B------:R-:W-:Y:S02]  /*84b0*/  LEA.HI.X R51, R44, UR43, R45, 0x1, P0 ;  /* 0x0000002b2c337c11 */ /* 0x000fe400080f0c2d */
[----:B------:R-:W-:-:S13]  /*84c0*/  ISETP.GE.AND P0, PT, R16, UR36, PT ;  /* 0x0000002410007c0c */ /* 0x000fda000bf06270 */
[----:B------:R-:W1:Y:S04]  /*84d0*/  @!P0 LDS.128 R44, [R111+0x2400] ;  /* 0x002400006f2c8984 */ /* 0x000e680000000c00 */
[----:B-1----:R-:W-:Y:S01]  /*84e0*/  @!P0 STG.E.128 desc[UR38][R50.64], R44 ;  /* 0x0000002c32008986 */ /* 0x002fe2000c101d26 */
[----:B------:R-:W-:-:S13]  /*84f0*/  ISETP.GE.AND P0, PT, R190, UR36, PT ;  /* 0x00000024be007c0c */ /* 0x000fda000bf06270 */
[----:B------:R-:W1:Y:S04]  /*8500*/  @!P0 LDS.128 R44, [R111+0x6400] ;  /* 0x006400006f2c8984 */ /* 0x000e680000000c00 */
[----:B-1----:R1:W-:Y:S02]  /*8510*/  @!P0 STG.E.128 desc[UR38][R50.64+0x80], R44 ;  /* 0x0000802c32008986 */ /* 0x0023e4000c101d26 */
.L_x_8455:
[----:B------:R-:W-:Y:S05]  /*8520*/  BSYNC B0 ;  /* 0x0000000000007941 */ /* 0x000fea0003800000 */
.L_x_8454:
[----:B------:R-:W-:Y:S01]  /*8530*/  ISETP.GE.AND P0, PT, R210, R114, PT ;  /* 0x00000072d200720c */ /* 0x000fe20003f06270 */
[----:B------:R-:W-:-:S12]  /*8540*/  BSSY B0, `(.L_x_8456) ;  /* 0x0000012000007945 */ /* 0x000fd80003800000 */
[----:B------:R-:W-:Y:S05]  /*8550*/  @P0 BRA `(.L_x_8457) ;  /* 0x0000000000400947 */ /* 0x000fea0003800000 */
[----:B-1-34-:R-:W-:Y:S01]  /*8560*/  IADD3 R47, P0, R48, 0x60, RZ ;  /* 0x00000060302f7810 */ /* 0x01afe20007f1e0ff */
[----:B------:R-:W-:Y:S01]  /*8570*/  IMAD.MOV.U32 R44, RZ, RZ, R94 ;  /* 0x000000ffff2c7224 */ /* 0x000fe200078e005e */
[----:B------:R-:W-:-:S03]  /*8580*/  MOV R45, R105 ;  /* 0x00000069002d7202 */ /* 0x000fc60000000f00 */
        /* <DEDUP_REMOVED lines=13> */
.L_x_8457:
[----:B------:R-:W-:Y:S05]  /*8660*/  BSYNC B0 ;  /* 0x0000000000007941 */ /* 0x000fea0003800000 */
.L_x_8456:
[----:B------:R-:W-:Y:S01]  /*8670*/  @!PT LDS RZ, [RZ] ;  /* 0x00000000fffff984 */ /* 0x000fe20000000800 */
[----:B------:R-:W-:Y:S01]  /*8680*/  @!PT LDS RZ, [RZ] ;  /* 0x00000000fffff984 */ /* 0x000fe20000000800 */
[----:B------:R-:W-:Y:S01]  /*8690*/  @!PT LDS RZ, [RZ] ;  /* 0x00000000fffff984 */ /* 0x000fe20000000800 */
[----:B------:R-:W-:Y:S01]  /*86a0*/  @!PT LDS RZ, [RZ] ;  /* 0x00000000fffff984 */ /* 0x000fe20000000800 */
[----:B------:R5:W-:Y:S06]  /*86b0*/  MEMBAR.ALL.CTA ;  /* 0x0000000000007992 */ /* 0x000bec0000008000 */
[----:B-----5:R-:W5:Y:S02]  /*86c0*/  FENCE.VIEW.ASYNC.S ;  /* 0x00000000000073c6 */ /* 0x020f640000000000 */
[----:B-----5:R1:W-:Y:S01]  /*86d0*/  BAR.SYNC.DEFER_BLOCKING R126, 0x80 ;  /* 0x0002007e0000751d */ /* 0x0203e20000010000 */
[----:B------:R-:W-:Y:S01]  /*86e0*/  ISETP.NE.AND P4, PT, R107, RZ, PT ;  /* 0x000000ff6b00720c */ /* 0x000fe20003f85270 */
[----:B------:R-:W-:-:S02]  /*86f0*/  VIADD R184, R184, 0x1 ;  /* 0x00000001b8b87836 */ /* 0x000fc40000000000 */
[----:B0-2---:R-:W-:-:S03]  /*8700*/  @!P3 VIADD R106, R106, 0x288c0 ;  /* 0x000288c06a6ab836 */ /* 0x005fc60000000000 */
[C---:B------:R-:W-:Y:S02]  /*8710*/  ISETP.NE.AND P0, PT, R184.reuse, 0x2, PT ;  /* 0x00000002b800780c */ /* 0x040fe40003f05270 */
[----:B------:R-:W-:Y:S02]  /*8720*/  @!P3 PRMT R106, RZ, 0x654, R106 ;  /* 0x00000654ff6ab816 */ /* 0x000fe4000000006a */
[----:B-1-34-:R-:W-:Y:S02]  /*8730*/  SEL R45, RZ, 0x1, P0 ;  /* 0x00000001ff2d7807 */ /* 0x01afe40000000000 */
[----:B------:R-:W-:Y:S02]  /*8740*/  SEL R184, R184, RZ, P0 ;  /* 0x000000ffb8b87207 */ /* 0x000fe40000000000 */
[----:B------:R-:W-:Y:S01]  /*8750*/  LOP3.LUT R192, R192, R45, RZ, 0x3c, !PT ;  /* 0x0000002dc0c07212 */ /* 0x000fe200078e3cff */
[----:B------:R0:W-:Y:S01]  /*8760*/  @!P3 SYNCS.ARRIVE.TRANS64.RED.A1T0 RZ, [R106+URZ], RZ ;  /* 0x000000ff6affb9a7 */ /* 0x0001e2000810043f */
[----:B------:R-:W-:Y:S05]  /*8770*/  @P4 BRA `(.L_x_8458) ;  /* 0xffffff9c00e44947 */ /* 0x000fea000383ffff */
[----:B------:R-:W1:Y:S01]  /*8780*/  S2R R44, SR_TID.X ;  /* 0x00000000002c7919 */ /* 0x000e620000002100 */
[----:B------:R-:W-:Y:S02]  /*8790*/  PLOP3.LUT P0, PT, PT, PT, PT, 0x8, 0x0 ;  /* 0x000000000000781c */ /* 0x000fe40003f0e170 */
[----:B-1----:R-:W-:-:S04]  /*87a0*/  SHF.R.U32.HI R44, RZ, 0x7, R44 ;  /* 0x00000007ff2c7819 */ /* 0x002fc8000001162c */
[----:B------:R-:W-:-:S13]  /*87b0*/  ISETP.NE.AND P4, PT, R44, 0x1, PT ;  /* 0x000000012c00780c */ /* 0x000fda0003f85270 */
[----:B------:R-:W-:Y:S06]  /*87c0*/  @!P4 BAR.ARV 0x9, 0x100 ;  /* 0x024400000000cb1d */ /* 0x000fec0000002000 */
.L_x_8368:
[----:B------:R-:W1:Y:S01]  /*87d0*/  LDC R0, c[0x0][0x448] ;  /* 0x00011200ff007b82 */ /* 0x000e620000000800 */
[----:B------:R-:W-:-:S07]  /*87e0*/  IADD3 R5, R188, 0x1, -R187 ;  /* 0x00000001bc057810 */ /* 0x000fce0007ffe8bb */
[----:B------:R-:W2:Y:S01]  /*87f0*/  LDC.64 R6, c[0x0][0x9e0] ;  /* 0x00027800ff067b82 */ /* 0x000ea20000000a00 */
[----:B-1----:R-:W-:Y:S01]  /*8800*/  ISETP.NE.AND P1, PT, R0, 0x1, PT ;  /* 0x000000010000780c */ /* 0x002fe20003f25270 */
[----:B------:R-:W-:Y:S01]  /*8810*/  VIADD R0, R193, 0x7f ;  /* 0x0000007fc1007836 */ /* 0x000fe20000000000 */
[----:B--2---:R-:W-:-:S11]  /*8820*/  ISETP.GE.AND P2, PT, R7, 0x1, PT ;  /* 0x000000010700780c */ /* 0x004fd60003f46270 */
[----:B------:R-:W1:Y:S08]  /*8830*/  @P1 LDC R3, c[0x0][0x44c] ;  /* 0x00011300ff031b82 */ /* 0x000e700000000800 */
[----:B------:R-:W2:Y:S01]  /*8840*/  @P1 LDC R4, c[0x0][0x450] ;  /* 0x00011400ff041b82 */ /* 0x000ea20000000800 */
[----:B-1----:R-:W-:-:S05]  /*8850*/  @P1 IMAD.HI.U32 R3, R0, R3, RZ ;  /* 0x0000000300031227 */ /* 0x002fca00078e00ff */
[----:B--2---:R-:W-:-:S05]  /*8860*/  @P1 SHF.R.U32.HI R0, RZ, R4, R3 ;  /* 0x00000004ff001219 */ /* 0x004fca0000011603 */
[----:B------:R-:W-:Y:S01]  /*8870*/  IMAD.IADD R5, R5, 0x1, R0 ;  /* 0x0000000105057824 */ /* 0x000fe200078e0200 */
[----:B------:R-:W-:Y:S06]  /*8880*/  @P0 BRA `(.L_x_8459) ;  /* 0x00000000000c0947 */ /* 0x000fec0003800000 */
[----:B------:R-:W1:Y:S01]  /*8890*/  FENCE.VIEW.ASYNC.G ;  /* 0x00000000000073c6 */ /* 0x000e620000000100 */
[----:B------:R-:W-:Y:S05]  /*88a0*/  WARPSYNC.ALL ;  /* 0x0000000000007948 */ /* 0x000fea0003800000 */
[----:B-1----:R-:W-:Y:S06]  /*88b0*/  BAR.ARV 0xc, 0x180 ;  /* 0x0306000000007b1d */ /* 0x002fec0000002000 */
.L_x_8459:
[----:B------:R-:W-:Y:S01]  /*88c0*/  IMAD.IADD R0, R5, 0x1, R6 ;  /* 0x0000000105007824 */ /* 0x000fe200078e0206 */
[----:B------:R-:W-:Y:S06]  /*88d0*/  @!P2 BRA `(.L_x_8460) ;  /* 0x000000000048a947 */ /* 0x000fec0003800000 */
[C---:B------:R-:W-:Y:S01]  /*88e0*/  ISETP.GT.AND P0, PT, R5.reuse, RZ, PT ;  /* 0x000000ff0500720c */ /* 0x040fe20003f04270 */
[----:B------:R-:W-:Y:S01]  /*88f0*/  BSSY B0, `(.L_x_8461) ;  /* 0x000000e000007945 */ /* 0x000fe20003800000 */
[----:B------:R-:W-:-:S11]  /*8900*/  IADD3 R3, R5, -0x1, RZ ;  /* 0xffffffff05037810 */ /* 0x000fd60007ffe0ff */
        /* <DEDUP_REMOVED lines=8> */
.L_x_8462:
[----:B------:R-:W-:-:S13]  /*8990*/  ISETP.NE.AND P0, PT, R7, 0x1, PT ;  /* 0x000000010700780c */ /* 0x000fda0003f05270 */
[----:B------:R-:W1:Y:S02]  /*89a0*/  @P0 LDC.64 R4, c[0x0][0x9e8] ;  /* 0x00027a00ff040b82 */ /* 0x000e640000000a00 */
[----:B-1----:R-:W-:-:S05]  /*89b0*/  @P0 IMAD.HI.U32 R4, R3, R4, RZ ;  /* 0x0000000403040227 */ /* 0x002fca00078e00ff */
[----:B------:R-:W-:-:S07]  /*89c0*/  @P0 SHF.R.U32.HI R3, RZ, R5, R4 ;  /* 0x00000005ff030219 */ /* 0x000fce0000011604 */
.L_x_8463:
[----:B------:R-:W-:Y:S05]  /*89d0*/  BSYNC B0 ;  /* 0x0000000000007941 */ /* 0x000fea0003800000 */
.L_x_8461:
[----:B------:R-:W-:-:S05]  /*89e0*/  IMAD R3, R3, R7, R7 ;  /* 0x0000000703037224 */ /* 0x000fca00078e0207 */
[----:B------:R-:W-:-:S07]  /*89f0*/  VIMNMX R0, R0, R3, PT ;  /* 0x0000000300007248 */ /* 0x000fce0003fe0100 */
.L_x_8460:
[----:B------:R-:W1:Y:S01]  /*8a00*/  @P1 LDC R4, c[0x0][0x44c] ;  /* 0x00011300ff041b82 */ /* 0x000e620000000800 */
[----:B------:R-:W-:Y:S01]  /*8a10*/  VIADD R0, R0, 0x7f ;  /* 0x0000007f00007836 */ /* 0x000fe20000000000 */
[----:B------:R-:W-:-:S04]  /*8a20*/  ULDC UR4, c[0x0][0x9dc] ;  /* 0x0002770000047ab9 */ /* 0x000fc80000000800 */
[----:B------:R-:W-:Y:S02]  /*8a30*/  SHF.R.S32.HI R3, RZ, 0x1f, R0 ;  /* 0x0000001fff037819 */ /* 0x000fe40000011400 */
[----:B------:R-:W2:Y:S02]  /*8a40*/  @P1 LDC R6, c[0x0][0x450] ;  /* 0x00011400ff061b82 */ /* 0x000ea40000000800 */
[----:B------:R-:W-:-:S04]  /*8a50*/  LEA.HI R3, R3, R0, RZ, 0x7 ;  /* 0x0000000003037211 */ /* 0x000fc800078f38ff */
[----:B------:R-:W-:-:S04]  /*8a60*/  SHF.R.S32.HI R0, RZ, 0x7, R3 ;  /* 0x00000007ff007819 */ /* 0x000fc80000011403 */
[----:B------:R-:W-:Y:S01]  /*8a70*/  VIMNMX R129, R129, R0, PT ;  /* 0x0000000081817248 */ /* 0x000fe20003fe0100 */
[----:B-1----:R-:W-:-:S04]  /*8a80*/  @P1 IMAD.HI.U32 R5, R193, R4, RZ ;  /* 0x00000004c1051227 */ /* 0x002fc800078e00ff */
[----:B------:R-:W-:Y:S01]  /*8a90*/  IMAD.MOV.U32 R4, RZ, RZ, R193 ;  /* 0x000000ffff047224 */ /* 0x000fe200078e00c1 */
        /* <DEDUP_REMOVED lines=14> */
.L_x_8466:
[----:B------:R-:W-:-:S13]  /*8b80*/  ISETP.NE.AND P0, PT, R7, 0x1, PT ;  /* 0x000000010700780c */ /* 0x000fda0003f05270 */
[----:B------:R-:W1:Y:S02]  /*8b90*/  @P0 LDC.64 R8, c[0x0][0x9e8] ;  /* 0x00027a00ff080b82 */ /* 0x000e640000000a00 */
[----:B-1----:R-:W-:-:S05]  /*8ba0*/  @P0 IMAD.HI.U32 R0, R3, R8, RZ ;  /* 0x0000000803000227 */ /* 0x002fca00078e00ff */
[----:B------:R-:W-:-:S07]  /*8bb0*/  @P0 SHF.R.U32.HI R3, RZ, R9, R0 ;  /* 0x00000009ff030219 */ /* 0x000fce0000011600 */
.L_x_8467:
[----:B------:R-:W-:Y:S05]  /*8bc0*/  BSYNC B0 ;  /* 0x0000000000007941 */ /* 0x000fea0003800000 */
.L_x_8465:
[----:B------:R-:W-:-:S05]  /*8bd0*/  IMAD R3, R3, R7, RZ ;  /* 0x0000000703037224 */ /* 0x000fca00078e02ff */
[----:B------:R-:W-:-:S07]  /*8be0*/  VIMNMX R4, R4, R3, !PT ;  /* 0x0000000304047248 */ /* 0x000fce0007fe0100 */
.L_x_8464:
[----:B------:R-:W-:Y:S01]  /*8bf0*/  SHF.R.S32.HI R3, RZ, 0x1f, R4 ;  /* 0x0000001fff037819 */ /* 0x000fe20000011404 */
[----:B------:R-:W-:Y:S01]  /*8c00*/  IMAD.MOV.U32 R0, RZ, RZ, RZ ;  /* 0x000000ffff007224 */ /* 0x000fe200078e00ff */
[----:B------:R-:W-:Y:S02]  /*8c10*/  PLOP3.LUT P0, PT, PT, PT, PT, 0x80, 0x0 ;  /* 0x000000000000781c */ /* 0x000fe40003f0f070 */
[----:B------:R-:W-:Y:S02]  /*8c20*/  CS2R R150, SRZ ;  /* 0x0000000000967805 */ /* 0x000fe4000001ff00 */
[----:B------:R-:W-:Y:S02]  /*8c30*/  LEA.HI R4, R3, R4, RZ, 0x7 ;  /* 0x0000000403047211 */ /* 0x000fe400078f38ff */
[----:B------:R-:W-:Y:S02]  /*8c40*/  CS2R R148, SRZ ;  /* 0x0000000000947805 */ /* 0x000fe4000001ff00 */
[----:B------:R-:W-:-:S02]  /*8c50*/  MOV R3, RZ ;  /* 0x000000ff00037202 */ /* 0x000fc40000000f00 */
[----:B------:R-:W-:Y:S02]  /*8c60*/  CS2R R146, SRZ ;  /* 0x0000000000927805 */ /* 0x000fe4000001ff00 */
[----:B------:R-:W-:Y:S02]  /*8c70*/  SHF.R.S32.HI R4, RZ, 0x7, R4 ;  /* 0x00000007ff047819 */ /* 0x000fe40000011404 */
[----:B------:R-:W-:Y:S02]  /*8c80*/  CS2R R144, SRZ ;  /* 0x0000000000907805 */ /* 0x000fe4000001ff00 */
[----:B------:R-:W-:Y:S01]  /*8c90*/  CS2R R38, SRZ ;  /* 0x0000000000267805 */ /* 0x000fe2000001ff00 */
[----:B------:R-:W-:Y:S01]  /*8ca0*/  IMAD.MOV.U32 R142, RZ, RZ, RZ ;  /* 0x000000ffff8e7224 */ /* 0x000fe200078e00ff */
[----:B------:R-:W-:Y:S01]  /*8cb0*/  VIMNMX R196, RZ, R4, !PT ;  /* 0x00000004ffc47248 */ /* 0x000fe20007fe0100 */
[----:B------:R-:W-:Y:S01]  /*8cc0*/  IMAD.MOV.U32 R141, RZ, RZ, RZ ;  /* 0x000000ffff8d7224 */ /* 0x000fe200078e00ff */
[----:B------:R-:W-:Y:S01]  /*8cd0*/  CS2R R36, SRZ ;  /* 0x0000000000247805 */ /* 0x000fe2000001ff00 */
[----:B------:R-:W-:Y:S01]  /*8ce0*/  IMAD.MOV.U32 R138, RZ, RZ, RZ ;  /* 0x000000ffff8a7224 */ /* 0x000fe200078e00ff */
[----:B------:R-:W-:Y:S01]  /*8cf0*/  ISETP.GT.AND P1, PT, R129, R196, PT ;  /* 0x000000c48100720c */ /* 0x000fe20003f24270 */
[----:B------:R-:W-:Y:S01]  /*8d00*/  IMAD.MOV.U32 R137, RZ, RZ, RZ ;  /* 0x000000ffff897224 */ /* 0x000fe200078e00ff */
[----:B------:R-:W-:Y:S01]  /*8d10*/  CS2R R134, SRZ ;  /* 0x0000000000867805 */ /* 0x000fe2000001ff00 */
[----:B------:R-:W-:Y:S01]  /*8d20*/  IMAD.MOV.U32 R133, RZ, RZ, RZ ;  /* 0x000000ffff857224 */ /* 0x000fe200078e00ff */
        /* <DEDUP_REMOVED lines=13> */
[----:B0-----:R-:W-:-:S02]  /*8e00*/  CS2R R106, SRZ ;  /* 0x00000000006a7805 */ /* 0x001fc4000001ff00 */
[----:B------:R-:W-:Y:S02]  /*8e10*/  CS2R R104, SRZ ;  /* 0x0000000000687805 */ /* 0x000fe4000001ff00 */
[----:B------:R-:W-:Y:S02]  /*8e20*/  CS2R R102, SRZ ;  /* 0x0000000000667805 */ /* 0x000fe4000001ff00 */
[----:B------:R-:W-:Y:S02]  /*8e30*/  CS2R R100, SRZ ;  /* 0x0000000000647805 */ /* 0x000fe4000001ff00 */
[----:B------:R-:W-:Y:S02]  /*8e40*/  CS2R R98, SRZ ;  /* 0x0000000000627805 */ /* 0x000fe4000001ff00 */
[----:B------:R-:W-:Y:S02]  /*8e50*/  CS2R R96, SRZ ;  /* 0x0000000000607805 */ /* 0x000fe4000001ff00 */
[----:B------:R-:W-:-:S02]  /*8e60*/  CS2R R6, SRZ ;  /* 0x0000000000067805 */ /* 0x000fc4000001ff00 */
[----:B------:R-:W-:Y:S01]  /*8e70*/  MOV R94, RZ ;  /* 0x000000ff005e7202 */ /* 0x000fe20000000f00 */
[----:B------:R-:W-:Y:S01]  /*8e80*/  IMAD.MOV.U32 R93, RZ, RZ, RZ ;  /* 0x000000ffff5d7224 */ /* 0x000fe200078e00ff */
[----:B------:R-:W-:Y:S02]  /*8e90*/  CS2R R90, SRZ ;  /* 0x00000000005a7805 */ /* 0x000fe4000001ff00 */
[----:B------:R-:W-:Y:S01]  /*8ea0*/  CS2R R88, SRZ ;  /* 0x0000000000587805 */ /* 0x000fe2000001ff00 */
[----:B------:R-:W-:Y:S06]  /*8eb0*/  @!P1 BRA `(.L_x_8468) ;  /* 0x0000013800289947 */ /* 0x000fec0003800000 */
[----:B------:R-:W-:-:S03]  /*8ec0*/  UMOV UR4, 0xffffffff ;  /* 0xffffffff00047882 */ /* 0x000fc60000000000 */
[----:B------:R-:W-:Y:S05]  /*8ed0*/  BRA.DIV UR4, `(.L_x_8469) ;  /* 0x000001d604b87947 */ /* 0x000fea000b800000 */
[----:B------:R0:W1:Y:S02]  /*8ee0*/  SHFL.IDX PT, R194, R222, RZ, 0x1f ;  /* 0x00001fffdec27589 */ /* 0x00006400000e0000 */
.L_x_8800:
[----:B-1----:R-:W-:Y:S02]  /*8ef0*/  LEA.HI R0, R194, R194, RZ, 0x1 ;  /* 0x000000c2c2007211 */ /* 0x002fe400078f08ff */
[----:B------:R-:W-:Y:S02]  /*8f00*/  LOP3.LUT P0, RZ, R217, 0x3ff, RZ, 0xc0, !PT ;  /* 0x000003ffd9ff7812 */ /* 0x000fe4000780c0ff */
[----:B------:R-:W-:Y:S02]  /*8f10*/  LOP3.LUT R3, R0, 0x1e, RZ, 0xc0, !PT ;  /* 0x0000001e00037812 */ /* 0x000fe400078ec0ff */
[----:B------:R-:W-:-:S03]  /*8f20*/  P2R R24, PR, RZ, 0x1 ;  /* 0x00000001ff187803 */ /* 0x000fc60000000000 */
[----:B------:R-:W-:-:S04]  /*8f30*/  IMAD.IADD R0, R194, 0x1, -R3 ;  /* 0x00000001c2007824 */ /* 0x000fc800078e0a03 */
[----:B------:R-:W-:-:S05]  /*8f40*/  IMAD R0, R0, 0x2000, R217 ;  /* 0x0000200000007824 */ /* 0x000fca00078e02d9 */
[----:B------:R-:W-:-:S04]  /*8f50*/  SHF.R.U32.HI R0, RZ, 0x4, R0 ;  /* 0x00000004ff007819 */ /* 0x000fc80000011600 */
[----:B------:R-:W-:Y:S01]  /*8f60*/  LOP3.LUT R42, R0, 0x3fff, RZ, 0xc0, !PT ;  /* 0x00003fff002a7812 */ /* 0x000fe200078ec0ff */
[----:B------:R-:W-:Y:S06]  /*8f70*/  @!P0 BRA `(.L_x_8470) ;  /* 0x0000000000408947 */ /* 0x000fec0003800000 */
[----:B------:R-:W-:Y:S01]  /*8f80*/  MOV R0, 0x0 ;  /* 0x0000000000007802 */ /* 0x000fe20000000f00 */
[----:B------:R-:W-:Y:S01]  /*8f90*/  ULDC.64 UR4, c[0x4][0x1b8] ;  /* 0x01006e0000047ab9 */ /* 0x000fe20000000a00 */
[----:B------:R-:W-:Y:S01]  /*8fa0*/  ULDC.64 UR6, c[0x4][0x1c0] ;  /* 0x0100700000067ab9 */ /* 0x000fe20000000a00 */
[----:B------:R-:W-:Y:S01]  /*8fb0*/  IMAD.U32 R4, RZ, RZ, UR4 ;  /* 0x00000004ff047e24 */ /* 0x000fe2000f8e00ff */
[----:B------:R1:W2:Y:S01]  /*8fc0*/  LDC.64 R14, c[0x4][R0] ;  /* 0x01000000000e7b82 */ /* 0x0002a20000000a00 */
        /* <DEDUP_REMOVED lines=8> */
[----:B-1----:R-:W-:-:S07]  /*9050*/  IMAD.MOV.U32 R13, RZ, RZ, RZ ;  /* 0x000000ffff0d7224 */ /* 0x002fce00078e00ff */
[----:B------:R-:W-:-:S07]  /*9060*/  LEPC R20, `(.L_x_8470) ;  /* 0x000000001014794e */ /* 0x000fce0000000000 */
[----:B0-2--5:R-:W-:Y:S05]  /*9070*/  CALL.ABS.NOINC R14 ;  /* 0x000000000e007343 */ /* 0x025fea0003c00000 */
.L_x_8470:
[----:B------:R-:W-:Y:S02]  /*9080*/  ULDC UR4, c[0x0][0x3f4] ;  /* 0x0000fd0000047ab9 */ /* 0x000fe40000000800 */
[----:B------:R-:W-:-:S13]  /*9090*/  ISETP.LT.AND P0, PT, RZ, UR4, PT ;  /* 0x00000004ff007c0c */ /* 0x000fda000bf01270 */
[----:B------:R-:W-:Y:S05]  /*90a0*/  @P0 BRA `(.L_x_8471) ;  /* 0x00000000003c0947 */ /* 0x000fea0003800000 */
[----:B------:R-:W-:-:S04]  /*90b0*/  LEA.HI R0, R213, R213, RZ, 0x1 ;  /* 0x000000d5d5007211 */ /* 0x000fc800078f08ff */
        /* <DEDUP_REMOVED lines=8> */
.L_x_8474:
[----:B--2---:R2:W3:Y:S02]  /*9140*/  SYNCS.PHASECHK.TRANS64.TRYWAIT P0, [R2+URZ+0x28800], R3 ;  /* 0x02880003020075a7 */ /* 0x0044e4000800017f */
[----:B---3--:R-:W-:Y:S05]  /*9150*/  @!P0 NANOSLEEP.SYNCS 0x989680 ;  /* 0x009896800000895d */ /* 0x008fea0003900000 */
[----:B------:R-:W3:Y:S02]  /*9160*/  @!P0 SYNCS.PHASECHK.TRANS64 P0, [R2+URZ+0x28800], R3 ;  /* 0x02880003020085a7 */ /* 0x000ee4000800007f */
[----:B---3--:R-:W-:Y:S05]  /*9170*/  @!P0 BRA `(.L_x_8474) ;  /* 0xfffffffc00f08947 */ /* 0x008fea000383ffff */
.L_x_8473:
[----:B------:R-:W-:Y:S05]  /*9180*/  BSYNC B0 ;  /* 0x0000000000007941 */ /* 0x000fea0003800000 */
.L_x_8472:
[----:B------:R-:W-:Y:S05]  /*9190*/  BRA `(.L_x_8475) ;  /* 0x0000004c00907947 */ /* 0x000fea0003800000 */
.L_x_8471:
[----:B------:R-:W-:Y:S01]  /*91a0*/  ISETP.NE.AND P0, PT, R24, RZ, PT ;  /* 0x000000ff1800720c */ /* 0x000fe20003f05270 */
[----:B------:R-:W-:Y:S01]  /*91b0*/  ULDC.64 UR4, c[0x0][0x3f8] ;  /* 0x0000fe0000047ab9 */ /* 0x000fe20000000a00 */
[----:B-----5:R-:W-:Y:S01]  /*91c0*/  SHF.R.S32.HI R0, RZ, 0x1f, R115 ;  /* 0x0000001fff007819 */ /* 0x020fe20000011473 */
[----:B------:R-:W-:Y:S01]  /*91d0*/  ULDC.64 UR6, c[0x0][0x408] ;  /* 0x0001020000067ab9 */ /* 0x000fe20000000a00 */
[----:B------:R-:W-:-:S04]  /*91e0*/  IMAD.WIDE.U32 R24, R115, UR4, RZ ;  /* 0x0000000473187c25 */ /* 0x000fc8000f8e00ff */
[C---:B------:R-:W-:Y:S02]  /*91f0*/  IMAD R4, R0.reuse, UR4, RZ ;  /* 0x0000000400047c24 */ /* 0x040fe4000f8e02ff */
[----:B------:R-:W-:Y:S02]  /*9200*/  IMAD R0, R0, UR6, RZ ;  /* 0x0000000600007c24 */ /* 0x000fe4000f8e02ff */
[C---:B------:R-:W-:Y:S02]  /*9210*/  IMAD R29, R115.reuse, UR5, R4 ;  /* 0x00000005731d7c24 */ /* 0x040fe4000f8e0204 */
[C---:B------:R-:W-:Y:S02]  /*9220*/  IMAD R31, R115.reuse, UR7, R0 ;  /* 0x00000007731f7c24 */ /* 0x040fe4000f8e0200 */
[----:B------:R-:W-:Y:S01]  /*9230*/  IMAD.WIDE.U32 R26, R115, UR6, RZ ;  /* 0x00000006731a7c25 */ /* 0x000fe2000f8e00ff */
[----:B------:R-:W-:-:S03]  /*9240*/  IADD3 R29, R29, R25, RZ ;  /* 0x000000191d1d7210 */ /* 0x000fc60007ffe0ff */
[----:B------:R-:W-:Y:S01]  /*9250*/  IMAD.IADD R31, R31, 0x1, R27 ;  /* 0x000000011f1f7824 */ /* 0x000fe200078e021b */
        /* <DEDUP_REMOVED lines=16> */
[----:B0-2---:R-:W-:Y:S05]  /*9360*/  CALL.ABS.NOINC R14 ;  /* 0x000000000e007343 */ /* 0x005fea0003c00000 */
.L_x_8476:
[----:B------:R-:W-:Y:S01]  /*9370*/  ULDC.U8 UR4, c[0x0][0x410] ;  /* 0x0001040000047ab9 */ /* 0x000fe20000000000 */
[----:B------:R-:W-:Y:S01]  /*9380*/  IMAD.IADD R55, R23, 0x1, R193 ;  /* 0x0000000117377824 */ /* 0x000fe200078e02c1 */
[----:B------:R-:W-:Y:S01]  /*9390*/  ISETP.NE.AND P0, PT, RZ, UR4, PT ;  /* 0x00000004ff007c0c */ /* 0x000fe2000bf05270 */
[----:B------:R-:W-:Y:S02]  /*93a0*/  BSSY B0, `(.L_x_8477) ;  /* 0x00004bb000007945 */ /* 0x000fe40003800000 */
[----:B------:R-:W-:-:S10]  /*93b0*/  IMAD R3, R207, 0x20, R55 ;  /* 0x00000020cf037824 */ /* 0x000fd400078e0237 */
[----:B------:R-:W-:Y:S05]  /*93c0*/  @!P0 BRA `(.L_x_8478) ;  /* 0x0000002400b48947 */ /* 0x000fea0003800000 */
[----:B------:R-:W1:Y:S01]  /*93d0*/  LDC R64, c[0x0][0x448] ;  /* 0x00011200ff407b82 */ /* 0x000e620000000800 */
[----:B------:R-:W-:Y:S01]  /*93e0*/  ULDC.64 UR4, c[0x0][0x3f8] ;  /* 0x0000fe0000047ab9 */ /* 0x000fe20000000a00 */
[----:B------:R-:W-:Y:S01]  /*93f0*/  MOV R7, R29 ;  /* 0x0000001d00077202 */ /* 0x000fe20000000f00 */
[----:B------:R-:W-:Y:S01]  /*9400*/  ULDC.64 UR6, c[0x0][0x408] ;  /* 0x0001020000067ab9 */ /* 0x000fe20000000a00 */
[----:B------:R-:W-:Y:S02]  /*9410*/  IMAD.MOV.U32 R6, RZ, RZ, R24 ;  /* 0x000000ffff067224 */ /* 0x000fe400078e0018 */
[----:B------:R-:W-:Y:S02]  /*9420*/  IMAD.MOV.U32 R8, RZ, RZ, R26 ;  /* 0x000000ffff087224 */ /* 0x000fe400078e001a */
[----:B------:R-:W-:Y:S01]  /*9430*/  IMAD.MOV.U32 R9, RZ, RZ, R31 ;  /* 0x000000ffff097224 */ /* 0x000fe200078e001f */
[----:B-1----:R-:W-:-:S13]  /*9440*/  ISETP.NE.AND P0, PT, R64, 0x1, PT ;  /* 0x000000014000780c */ /* 0x002fda0003f05270 */
[----:B------:R-:W1:Y:S08]  /*9450*/  @P0 LDC R0, c[0x0][0x44c] ;  /* 0x00011300ff000b82 */ /* 0x000e700000000800 */
[----:B------:R-:W2:Y:S01]  /*9460*/  @P0 LDC R5, c[0x0][0x450] ;  /* 0x00011400ff050b82 */ /* 0x000ea20000000800 */
[----:B-1----:R-:W-:-:S05]  /*9470*/  @P0 IMAD.HI.U32 R0, R3, R0, RZ ;  /* 0x0000000003000227 */ /* 0x002fca00078e00ff */
[----:B--2---:R-:W-:-:S04]  /*9480*/  @P0 SHF.R.U32.HI R3, RZ, R5, R0 ;  /* 0x00000005ff030219 */ /* 0x004fc80000011600 */
        /* <DEDUP_REMOVED lines=17> */
[----:B------:R1:W2:Y:S04]  /*95a0*/  SHFL.IDX PT, R0, R6, RZ, 0x181f ;  /* 0x00181fff06007589 */ /* 0x0002a800000e0000 */
[----:B------:R1:W3:Y:S04]  /*95b0*/  SHFL.IDX PT, R3, R5, RZ, 0x181f ;  /* 0x00181fff05037589 */ /* 0x0002e800000e0000 */
[----:B------:R1:W4:Y:S04]  /*95c0*/  SHFL.IDX PT, R4, R8, RZ, 0x181f ;  /* 0x00181fff08047589 */ /* 0x00032800000e0000 */
[----:B------:R1:W0:Y:S02]  /*95d0*/  SHFL.IDX PT, R14, R7, RZ, 0x181f ;  /* 0x00181fff070e7589 */ /* 0x00022400000e0000 */
.L_x_8806:
[----:B------:R-:W-:Y:S01]  /*95e0*/  IMAD R64, R187, R64, RZ ;  /* 0x00000040bb407224 */ /* 0x000fe200078e02ff */
[----:B------:R-:W-:Y:S01]  /*95f0*/  BSSY B1, `(.L_x_8480) ;  /* 0x000001e000017945 */ /* 0x000fe20003800000 */
[----:B------:R-:W-:Y:S02]  /*9600*/  CS2R R48, SRZ ;  /* 0x0000000000307805 */ /* 0x000fe4000001ff00 */
[----:B------:R-:W-:Y:S02]  /*9610*/  CS2R R44, SRZ ;  /* 0x00000000002c7805 */ /* 0x000fe4000001ff00 */
[----:B------:R-:W-:Y:S02]  /*9620*/  CS2R R46, SRZ ;  /* 0x00000000002e7805 */ /* 0x000fe4000001ff00 */
[----:B------:R-:W-:Y:S02]  /*9630*/  ISETP.GE.AND P0, PT, R55, R64, PT ;  /* 0x000000403700720c */ /* 0x000fe40003f06270 */
[----:B------:R-:W-:-:S11]  /*9640*/  CS2R R40, SRZ ;  /* 0x0000000000287805 */ /* 0x000fd6000001ff00 */
[----:B------:R-:W-:Y:S05]  /*9650*/  @P0 BRA `(.L_x_8481) ;  /* 0x00000000005c0947 */ /* 0x000fea0003800000 */
[----:B------:R-:W-:Y:S01]  /*9660*/  ULDC UR4, c[0x0][0x3f4] ;  /* 0x0000fd0000047ab9 */ /* 0x000fe20000000800 */
[----:B------:R-:W-:Y:S02]  /*9670*/  CS2R R40, SRZ ;  /* 0x0000000000287805 */ /* 0x000fe4000001ff00 */
[----:B------:R-:W-:Y:S02]  /*9680*/  ISETP.GE.AND P4, PT, R18, UR4, PT ;  /* 0x0000000412007c0c */ /* 0x000fe4000bf86270 */
[----:B------:R-:W-:Y:S02]  /*9690*/  CS2R R44, SRZ ;  /* 0x00000000002c7805 */ /* 0x000fe4000001ff00 */
[----:B------:R-:W-:-:S09]  /*96a0*/  ISETP.GE.AND P5, PT, R185, UR4, PT ;  /* 0x00000004b9007c0c */ /* 0x000fd2000bfa6270 */
[C---:B------:R-:W-:Y:S01]  /*96b0*/  @!P4 IMAD.SHL.U32 R12, R18.reuse, 0x2, RZ ;  /* 0x00000002120cc824 */ /* 0x040fe200078e00ff */
[----:B------:R-:W-:-:S03]  /*96c0*/  @!P4 SHF.L.U64.HI R13, R18, 0x1, R19 ;  /* 0x00000001120dc819 */ /* 0x000fc60000010213 */
[C---:B------:R-:W-:Y:S01]  /*96d0*/  @!P5 IMAD.SHL.U32 R15, R185.reuse, 0x2, RZ ;  /* 0x00000002b90fd824 */ /* 0x040fe200078e00ff */
[----:B------:R-:W-:Y:S02]  /*96e0*/  @!P5 SHF.L.U64.HI R9, R185, 0x1, R216 ;  /* 0x00000001b909d819 */ /* 0x000fe400000102d8 */
[CC--:B---3--:R-:W-:Y:S02]  /*96f0*/  @!P4 IADD3 R10, P0, R3.reuse, R12.reuse, RZ ;  /* 0x0000000c030ac210 */ /* 0x0c8fe40007f1e0ff */
[C---:B0-----:R-:W-:Y:S02]  /*9700*/  @!P4 IADD3 R12, P1, R14.reuse, R12, RZ ;  /* 0x0000000c0e0cc210 */ /* 0x041fe40007f3e0ff */
[-C--:B------:R-:W-:Y:S01]  /*9710*/  @!P5 IADD3 R14, P3, R14, R15.reuse, RZ ;  /* 0x0000000f0e0ed210 */ /* 0x080fe20007f7e0ff */
[----:B--2---:R-:W-:Y:S01]  /*9720*/  @!P4 IMAD.X R11, R0, 0x1, R13, P0 ;  /* 0x00000001000bc824 */ /* 0x004fe200000e060d */
[----:B------:R-:W-:Y:S02]  /*9730*/  @!P5 IADD3 R20, P2, R3, R15, RZ ;  /* 0x0000000f0314d210 */ /* 0x000fe40007f5e0ff */
[----:B------:R-:W-:-:S02]  /*9740*/  CS2R R46, SRZ ;  /* 0x00000000002e7805 */ /* 0x000fc4000001ff00 */
[----:B------:R-:W-:Y:S01]  /*9750*/  CS2R R48, SRZ ;  /* 0x0000000000307805 */ /* 0x000fe2000001ff00 */
[----:B----4-:R-:W-:Y:S01]  /*9760*/  @!P4 IMAD.X R13, R4, 0x1, R13, P1 ;  /* 0x00000001040dc824 */ /* 0x010fe200008e060d */
[----:B------:R-:W-:Y:S01]  /*9770*/  @!P5 IADD3.X R21, R0, R9, RZ, P2, !PT ;  /* 0x000000090015d210 */ /* 0x000fe200017fe4ff */
[----:B------:R-:W-:Y:S01]  /*9780*/  @!P5 IMAD.X R15, R4, 0x1, R9, P3 ;  /* 0x00000001040fd824 */ /* 0x000fe200018e0609 */
[----:B------:R0:W5:Y:S04]  /*9790*/  @!P4 LD.E.64 R46, desc[UR38][R10.64] ;  /* 0x000000260a2ec980 */ /* 0x000168000c101b00 */
[----:B------:R0:W5:Y:S04]  /*97a0*/  @!P5 LD.E.64 R40, desc[UR38][R20.64] ;  /* 0x000000261428d980 */ /* 0x000168000c101b00 */
[----:B------:R0:W5:Y:S04]  /*97b0*/  @!P5 LD.E.64 R44, desc[UR38][R14.64] ;  /* 0x000000260e2cd980 */ /* 0x000168000c101b00 */
[----:B------:R0:W5:Y:S02]  /*97c0*/  @!P4 LD.E.64 R48, desc[UR38][R12.64] ;  /* 0x000000260c30c980 */ /* 0x000164000c101b00 */
.L_x_8481:
[----:B------:R-:W-:Y:S05]  /*97d0*/  BSYNC B1 ;  /* 0x0000000000017941 */ /* 0x000fea0003800000 */
.L_x_8480:
[----:B--2--5:R-:W-:Y:S01]  /*97e0*/  IMAD.MOV.U32 R0, RZ, RZ, R48 ;  /* 0x000000ffff007224 */ /* 0x024fe200078e0030 */
[----:B------:R-:W-:Y:S01]  /*97f0*/  MOV R9, R45 ;  /* 0x0000002d00097202 */ /* 0x000fe20000000f00 */
[----:B---3--:R-:W-:Y:S01]  /*9800*/  IMAD.MOV.U32 R3, RZ, RZ, R49 ;  /* 0x000000ffff037224 */ /* 0x008fe200078e0031 */
[----:B------:R-:W-:Y:S01]  /*9810*/  UMOV UR4, 0xffffffff ;  /* 0xffffffff00047882 */ /* 0x000fe20000000000 */
[----:B----4-:R-:W-:Y:S01]  /*9820*/  IMAD.MOV.U32 R4, RZ, RZ, R44 ;  /* 0x000000ffff047224 */ /* 0x010fe200078e002c */
        /* <DEDUP_REMOVED lines=11> */
[----:B------:R-:W-:Y:S02]  /*98e0*/  PRMT R59, R59, 0x5410, R4 ;  /* 0x000054103b3b7816 */ /* 0x000fe40000000004 */
[----:B------:R-:W-:Y:S01]  /*98f0*/  PRMT R58, R58, 0x5410, R9 ;  /* 0x000054103a3a7816 */ /* 0x000fe20000000009 */
[----:B------:R-:W-:Y:S06]  /*9900*/  BRA.DIV UR4, `(.L_x_8482) ;  /* 0x000001ce04c87947 */ /* 0x000fec000b800000 */
[----:B------:R2:W3:Y:S04]  /*9910*/  SHFL.IDX PT, R0, R6, 0x1, 0x181f ;  /* 0x00381f0006007f89 */ /* 0x0004e800000e0000 */
[----:B------:R2:W4:Y:S04]  /*9920*/  SHFL.IDX PT, R3, R5, 0x1, 0x181f ;  /* 0x00381f0005037f89 */ /* 0x00052800000e0000 */
[----:B------:R2:W1:Y:S04]  /*9930*/  SHFL.IDX PT, R4, R8, 0x1, 0x181f ;  /* 0x00381f0008047f89 */ /* 0x00046800000e0000 */
[----:B0-----:R2:W0:Y:S02]  /*9940*/  SHFL.IDX PT, R14, R7, 0x1, 0x181f ;  /* 0x00381f00070e7f89 */ /* 0x00142400000e0000 */
.L_x_8812:
[----:B------:R-:W-:Y:S01]  /*9950*/  VIADD R9, R55, 0x20 ;  /* 0x0000002037097836 */ /* 0x000fe20000000000 */
[----:B------:R-:W-:Y:S01]  /*9960*/  BSSY B1, `(.L_x_8483) ;  /* 0x000001d000017945 */ /* 0x000fe20003800000 */
[----:B------:R-:W-:Y:S02]  /*9970*/  CS2R R34, SRZ ;  /* 0x0000000000227805 */ /* 0x000fe4000001ff00 */
[----:B------:R-:W-:Y:S02]  /*9980*/  CS2R R36, SRZ ;  /* 0x0000000000247805 */ /* 0x000fe4000001ff00 */
[----:B------:R-:W-:Y:S02]  /*9990*/  CS2R R32, SRZ ;  /* 0x0000000000207805 */ /* 0x000fe4000001ff00 */
[----:B------:R-:W-:-:S13]  /*99a0*/  ISETP.GE.AND P0, PT, R9, R64, PT ;  /* 0x000000400900720c */ /* 0x000fda0003f06270 */
        /* <DEDUP_REMOVED lines=8> */
[----:B------:R-:W-:Y:S02]  /*9a30*/  @!P5 SHF.L.U32 R11, R185, 0x1, RZ ;  /* 0x00000001b90bd819 */ /* 0x000fe400000006ff */
[-C--:B----4-:R-:W-:Y:S02]  /*9a40*/  @!P4 IADD3 R10, P0, R3, R12.reuse, RZ ;  /* 0x0000000c030ac210 */ /* 0x090fe40007f1e0ff */
[----:B------:R-:W-:Y:S02]  /*9a50*/  @!P5 SHF.L.U64.HI R15, R185, 0x1, R216 ;  /* 0x00000001b90fd819 */ /* 0x000fe400000102d8 */
[-C--:B------:R-:W-:Y:S02]  /*9a60*/  @!P5 IADD3 R20, P2, R3, R11.reuse, RZ ;  /* 0x0000000b0314d210 */ /* 0x080fe40007f5e0ff */
[C---:B0-----:R-:W-:Y:S02]  /*9a70*/  @!P4 IADD3 R12, P1, R14.reuse, R12, RZ ;  /* 0x0000000c0e0cc210 */ /* 0x041fe40007f3e0ff */
[----:B------:R-:W-:Y:S01]  /*9a80*/  @!P5 IADD3 R14, P3, R14, R11, RZ ;  /* 0x0000000b0e0ed210 */ /* 0x000fe20007f7e0ff */
[----:B---3--:R-:W-:Y:S01]  /*9a90*/  @!P5 IMAD.X R21, R0, 0x1, R15, P2 ;  /* 0x000000010015d824 */ /* 0x008fe200010e060f */
[----:B------:R-:W-:-:S02]  /*9aa0*/  CS2R R36, SRZ ;  /* 0x0000000000247805 */ /* 0x000fc4000001ff00 */
[----:B------:R-:W-:Y:S01]  /*9ab0*/  CS2R R38, SRZ ;  /* 0x0000000000267805 */ /* 0x000fe2000001ff00 */
[--C-:B------:R-:W-:Y:S02]  /*9ac0*/  @!P4 IMAD.X R11, R0, 0x1, R9.reuse, P0 ;  /* 0x00000001000bc824 */ /* 0x100fe400000e0609 */
[C---:B-1----:R-:W-:Y:S01]  /*9ad0*/  @!P4 IMAD.X R13, R4.reuse, 0x1, R9, P1 ;  /* 0x00000001040dc824 */ /* 0x042fe200008e0609 */
[----:B------:R0:W5:Y:S01]  /*9ae0*/  @!P5 LD.E.64 R32, desc[UR38][R20.64] ;  /* 0x000000261420d980 */ /* 0x000162000c101b00 */
[----:B------:R-:W-:-:S03]  /*9af0*/  @!P5 IMAD.X R15, R4, 0x1, R15, P3 ;  /* 0x00000001040fd824 */ /* 0x000fc600018e060f */
[----:B------:R0:W5:Y:S04]  /*9b00*/  @!P4 LD.E.64 R36, desc[UR38][R10.64] ;  /* 0x000000260a24c980 */ /* 0x000168000c101b00 */
[----:B------:R0:W5:Y:S04]  /*9b10*/  @!P5 LD.E.64 R34, desc[UR38][R14.64] ;  /* 0x000000260e22d980 */ /* 0x000168000c101b00 */
[----:B------:R0:W5:Y:S02]  /*9b20*/  @!P4 LD.E.64 R38, desc[UR38][R12.64] ;  /* 0x000000260c26c980 */ /* 0x000164000c101b00 */
.L_x_8484:
[----:B------:R-:W-:Y:S05]  /*9b30*/  BSYNC B1 ;  /* 0x0000000000017941 */ /* 0x000fea0003800000 */
.L_x_8483:
[----:B---3-5:R-:W-:Y:S01]  /*9b40*/  IMAD.MOV.U32 R0, RZ, RZ, R38 ;  /* 0x000000ffff007224 */ /* 0x028fe200078e0026 */
[----:B-1----:R-:W-:Y:S01]  /*9b50*/  MOV R4, R34 ;  /* 0x0000002200047202 */ /* 0x002fe20000000f00 */
[----:B----4-:R-:W-:Y:S01]  /*9b60*/  IMAD.MOV.U32 R3, RZ, RZ, R39 ;  /* 0x000000ffff037224 */ /* 0x010fe200078e0027 */
        /* <DEDUP_REMOVED lines=10> */
[----:B------:R-:W-:-:S04]  /*9c10*/  PRMT R56, R3, 0x7610, R56 ;  /* 0x0000761003387816 */ /* 0x000fc80000000038 */
[----:B------:R-:W-:Y:S01]  /*9c20*/  PRMT R52, R4, 0x5410, R9 ;  /* 0x0000541004347816 */ /* 0x000fe20000000009 */
[----:B------:R-:W-:Y:S06]  /*9c30*/  BRA.DIV UR4, `(.L_x_8485) ;  /* 0x000001ce046c7947 */ /* 0x000fec000b800000 */
[----:B------:R1:W3:Y:S04]  /*9c40*/  SHFL.IDX PT, R0, R6, 0x2, 0x181f ;  /* 0x00581f0006007f89 */ /* 0x0002e800000e0000 */
[----:B------:R1:W4:Y:S04]  /*9c50*/  SHFL.IDX PT, R3, R5, 0x2, 0x181f ;  /* 0x00581f0005037f89 */ /* 0x00032800000e0000 */
[----:B------:R1:W1:Y:S04]  /*9c60*/  SHFL.IDX PT, R4, R8, 0x2, 0x181f ;  /* 0x00581f0008047f89 */ /* 0x00026800000e0000 */
[----:B0-----:R0:W0:Y:S02]  /*9c70*/  SHFL.IDX PT, R14, R7, 0x2, 0x181f ;  /* 0x00581f00070e7f89 */ /* 0x00102400000e0000 */
.L_x_8818:
[----:B------:R-:W-:Y:S01]  /*9c80*/  VIADD R9, R55, 0x40 ;  /* 0x0000004037097836 */ /* 0x000fe20000000000 */
        /* <DEDUP_REMOVED lines=11> */
[----:B------:R-:W-:Y:S02]  /*9d40*/  ISETP.GE.AND P5, PT, R185, UR4, PT ;  /* 0x00000004b9007c0c */ /* 0x000fe4000bfa6270 */
[----:B------:R-:W-:-:S07]  /*9d50*/  CS2R R28, SRZ ;  /* 0x00000000001c7805 */ /* 0x000fce000001ff00 */
[----:B------:R-:W-:-:S04]  /*9d60*/  @!P4 SHF.L.U32 R12, R18, 0x1, RZ ;  /* 0x00000001120cc819 */ /* 0x000fc800000006ff */
[C---:B------:R-:W-:Y:S01]  /*9d70*/  @!P5 IMAD.SHL.U32 R11, R185.reuse, 0x2, RZ ;  /* 0x00000002b90bd824 */ /* 0x040fe200078e00ff */
[----:B------:R-:W-:Y:S02]  /*9d80*/  @!P5 SHF.L.U64.HI R15, R185, 0x1, R216 ;  /* 0x00000001b90fd819 */ /* 0x000fe400000102d8 */
[CC--:B----4-:R-:W-:Y:S02]  /*9d90*/  @!P4 IADD3 R10, P0, R3.reuse, R12.reuse, RZ ;  /* 0x0000000c030ac210 */ /* 0x0d0fe40007f1e0ff */
[-C--:B------:R-:W-:Y:S02]  /*9da0*/  @!P5 IADD3 R26, P2, R3, R11.reuse, RZ ;  /* 0x0000000b031ad210 */ /* 0x080fe40007f5e0ff */
[----:B0-----:R-:W-:Y:S02]  /*9db0*/  @!P4 IADD3 R12, P1, R14, R12, RZ ;  /* 0x0000000c0e0cc210 */ /* 0x001fe40007f3e0ff */
[----:B------:R-:W-:Y:S01]  /*9dc0*/  @!P4 SHF.L.U64.HI R9, R18, 0x1, R19 ;  /* 0x000000011209c819 */ /* 0x000fe20000010213 */
[----:B---3--:R-:W-:Y:S01]  /*9dd0*/  @!P5 IMAD.X R27, R0, 0x1, R15, P2 ;  /* 0x00000001001bd824 */ /* 0x008fe200010e060f */
[----:B------:R-:W-:-:S02]  /*9de0*/  @!P5 IADD3 R14, P3, R14, R11, RZ ;  /* 0x0000000b0e0ed210 */ /* 0x000fc40007f7e0ff */
[----:B------:R-:W-:Y:S01]  /*9df0*/  CS2R R30, SRZ ;  /* 0x00000000001e7805 */ /* 0x000fe2000001ff00 */
[--C-:B------:R-:W-:Y:S01]  /*9e00*/  @!P4 IMAD.X R11, R0, 0x1, R9.reuse, P0 ;  /* 0x00000001000bc824 */ /* 0x100fe200000e0609 */
[----:B------:R0:W5:Y:S01]  /*9e10*/  @!P5 LD.E.64 R24, desc[UR38][R26.64] ;  /* 0x000000261a18d980 */ /* 0x000162000c101b00 */
[C---:B-1----:R-:W-:Y:S02]  /*9e20*/  @!P4 IMAD.X R13, R4.reuse, 0x1, R9, P1 ;  /* 0x00000001040dc824 */ /* 0x042fe400008e0609 */
[----:B------:R-:W-:Y:S01]  /*9e30*/  @!P5 IMAD.X R15, R4, 0x1, R15, P3 ;  /* 0x00000001040fd824 */ /* 0x000fe200018e060f */
[----:B------:R0:W5:Y:S04]  /*9e40*/  @!P4 LD.E.64 R28, desc[UR38][R10.64] ;  /* 0x000000260a1cc980 */ /* 0x000168000c101b00 */
[----:B------:R0:W5:Y:S04]  /*9e50*/  @!P5 LD.E.64 R20, desc[UR38][R14.64] ;  /* 0x000000260e14d980 */ /* 0x000168000c101b00 */
[----:B------:R0:W5:Y:S02]  /*9e60*/  @!P4 LD.E.64 R30, desc[UR38][R12.64] ;  /* 0x000000260c1ec980 */ /* 0x000164000c101b00 */
.L_x_8487:
[----:B------:R-:W-:Y:S05]  /*9e70*/  BSYNC B1 ;  /* 0x0000000000017941 */ /* 0x000fea0003800000 */
.L_x_8486:
[----:B---3-5:R-:W-:Y:S01]  /*9e80*/  IMAD.MOV.U32 R0, RZ, RZ, R30 ;  /* 0x000000ffff007224 */ /* 0x028fe200078e001e */
[----:B----4-:R-:W-:Y:S01]  /*9e90*/  MOV R3, R31 ;  /* 0x0000001f00037202 */ /* 0x010fe20000000f00 */
[----:B-1----:R-:W-:Y:S01]  /*9ea0*/  IMAD.MOV.U32 R4, RZ, RZ, R20 ;  /* 0x000000ffff047224 */ /* 0x002fe200078e0014 */
[----:B------:R-:W-:Y:S01]  /*9eb0*/  UMOV UR4, 0xffffffff ;  /* 0xffffffff00047882 */ /* 0x000fe20000000000 */
[----:B------:R-:W-:Y:S01]  /*9ec0*/  IMAD.MOV.U32 R9, RZ, RZ, R21 ;  /* 0x000000ffff097224 */ /* 0x000fe200078e0015 */
[----:B------:R-:W-:Y:S01]  /*9ed0*/  PRMT R53, R0, 0x5410, R3 ;  /* 0x0000541000357816 */ /* 0x000fe20000000003 */
[----:B------:R-:W-:Y:S01]  /*9ee0*/  IMAD.MOV.U32 R0, RZ, RZ, R28 ;  /* 0x000000ffff007224 */ /* 0x000fe200078e001c */
[----:B0-----:R-:W-:Y:S01]  /*9ef0*/  CS2R R26, SRZ ;  /* 0x00000000001a7805 */ /* 0x001fe2000001ff00 */
[----:B------:R-:W-:Y:S01]  /*9f00*/  IMAD.MOV.U32 R3, RZ, RZ, R29 ;  /* 0x000000ffff037224 */ /* 0x000fe200078e001d */
[----:B------:R-:W-:Y:S01]  /*9f10*/  PRMT R43, R4, 0x5410, R9 ;  /* 0x00005410042b7816 */ /* 0x000fe20000000009 */
[----:B------:R-:W-:-:S02]  /*9f20*/  IMAD.MOV.U32 R4, RZ, RZ, R24 ;  /* 0x000000ffff047224 */ /* 0x000fc400078e0018 */
[----:B------:R-:W-:Y:S01]  /*9f30*/  IMAD.MOV.U32 R9, RZ, RZ, R25 ;  /* 0x000000ffff097224 */ /* 0x000fe200078e0019 */
[----:B------:R-:W-:-:S04]  /*9f40*/  PRMT R54, R0, 0x5410, R3 ;  /* 0x0000541000367816 */ /* 0x000fc80000000003 */
[----:B------:R-:W-:Y:S01]  /*9f50*/  PRMT R50, R4, 0x5410, R9 ;  /* 0x0000541004327816 */ /* 0x000fe20000000009 */
[----:B------:R-:W-:Y:S06]  /*9f60*/  BRA.DIV UR4, `(.L_x_8488) ;  /* 0x000001ce04107947 */ /* 0x000fec000b800000 */
[----:B------:R0:W1:Y:S04]  /*9f70*/  SHFL.IDX PT, R0, R6, 0x3, 0x181f ;  /* 0x00781f0006007f89 */ /* 0x00006800000e0000 */
[----:B------:R0:W3:Y:S04]  /*9f80*/  SHFL.IDX PT, R3, R5, 0x3, 0x181f ;  /* 0x00781f0005037f89 */ /* 0x0000e800000e0000 */
[----:B------:R0:W4:Y:S04]  /*9f90*/  SHFL.IDX PT, R4, R8, 0x3, 0x181f ;  /* 0x00781f0008047f89 */ /* 0x00012800000e0000 */
[----:B------:R0:W0:Y:S02]  /*9fa0*/  SHFL.IDX PT, R14, R7, 0x3, 0x181f ;  /* 0x00781f00070e7f89 */ /* 0x00002400000e0000 */
.L_x_8824:
[----:B------:R-:W-:Y:S01]  /*9fb0*/  IADD3 R55, R55, 0x60, RZ ;  /* 0x0000006037377810 */ /* 0x000fe20007ffe0ff */
[----:B------:R-:W-:Y:S01]  /*9fc0*/  BSSY B1, `(.L_x_8489) ;  /* 0x0000021000017945 */ /* 0x000fe20003800000 */
[----:B0-2---:R-:W-:Y:S02]  /*9fd0*/  LEA.HI R5, R213, R213, RZ, 0x1 ;  /* 0x000000d5d5057211 */ /* 0x005fe400078f08ff */
[----:B------:R-:W-:Y:S02]  /*9fe0*/  CS2R R10, SRZ ;  /* 0x00000000000a7805 */ /* 0x000fe4000001ff00 */
[----:B------:R-:W-:Y:S02]  /*9ff0*/  ISETP.GE.AND P0, PT, R55, R64, PT ;  /* 0x000000403700720c */ /* 0x000fe40003f06270 */
[----:B------:R-:W-:Y:S02]  /*a000*/  CS2R R12, SRZ ;  /* 0x00000000000c7805 */ /* 0x000fe4000001ff00 */
[----:B------:R-:W-:-:S02]  /*a010*/  LOP3.LUT R6, R5, 0xfffffffe, RZ, 0xc0, !PT ;  /* 0xfffffffe05067812 */ /* 0x000fc400078ec0ff */
[----:B------:R-:W-:-:S03]  /*a020*/  CS2R R8, SRZ ;  /* 0x0000000000087805 */ /* 0x000fc6000001ff00 */
[----:B------:R-:W-:-:S05]  /*a030*/  IMAD.IADD R5, R213, 0x1, -R6 ;  /* 0x00000001d5057824 */ /* 0x000fca00078e0a06 */
[----:B------:R-:W-:Y:S01]  /*a040*/  SHF.L.U32 R5, R5, 0x1f, RZ ;  /* 0x0000001f05057819 */ /* 0x000fe200000006ff */
[----:B------:R-:W-:Y:S06]  /*a050*/  @P0 BRA `(.L_x_8490) ;  /* 0x00000000005c0947 */ /* 0x000fec0003800000 */
[----:B------:R-:W-:Y:S01]  /*a060*/  ULDC UR4, c[0x0][0x3f4] ;  /* 0x0000fd0000047ab9 */ /* 0x000fe20000000800 */
[----:B------:R-:W-:Y:S02]  /*a070*/  CS2R R8, SRZ ;  /* 0x0000000000087805 */ /* 0x000fe4000001ff00 */
[----:B------:R-:W-:Y:S02]  /*a080*/  ISETP.GE.AND P4, PT, R18, UR4, PT ;  /* 0x0000000412007c0c */ /* 0x000fe4000bf86270 */
[----:B------:R-:W-:-:S11]  /*a090*/  ISETP.GE.AND P5, PT, R185, UR4, PT ;  /* 0x00000004b9007c0c */ /* 0x000fd6000bfa6270 */
[C---:B------:R-:W-:Y:S01]  /*a0a0*/  @!P4 IMAD.SHL.U32 R60, R18.reuse, 0x2, RZ ;  /* 0x00000002123cc824 */ /* 0x040fe200078e00ff */
[----:B------:R-:W-:Y:S01]  /*a0b0*/  @!P4 SHF.L.U64.HI R11, R18, 0x1, R19 ;  /* 0x00000001120bc819 */ /* 0x000fe20000010213 */
[C---:B------:R-:W-:Y:S01]  /*a0c0*/  @!P5 IMAD.SHL.U32 R15, R185.reuse, 0x2, RZ ;  /* 0x00000002b90fd824 */ /* 0x040fe200078e00ff */
[----:B------:R-:W-:Y:S02]  /*a0d0*/  @!P5 SHF.L.U64.HI R13, R185, 0x1, R216 ;  /* 0x00000001b90dd819 */ /* 0x000fe400000102d8 */
[CC--:B---3--:R-:W-:Y:S02]  /*a0e0*/  @!P4 IADD3 R6, P0, R3.reuse, R60.reuse, RZ ;  /* 0x0000003c0306c210 */ /* 0x0c8fe40007f1e0ff */
[-C--:B------:R-:W-:Y:S02]  /*a0f0*/  @!P5 IADD3 R62, P2, R3, R15.reuse, RZ ;  /* 0x0000000f033ed210 */ /* 0x080fe40007f5e0ff */
[----:B------:R-:W-:Y:S01]  /*a100*/  @!P4 IADD3 R60, P1, R14, R60, RZ ;  /* 0x0000003c0e3cc210 */ /* 0x000fe20007f3e0ff */
[----:B-1----:R-:W-:Y:S01]  /*a110*/  @!P4 IMAD.X R7, R0, 0x1, R11, P0 ;  /* 0x000000010007c824 */ /* 0x002fe200000e060b */
[----:B------:R-:W-:Y:S01]  /*a120*/  @!P5 IADD3 R14, P3, R14, R15, RZ ;  /* 0x0000000f0e0ed210 */ /* 0x000fe20007f7e0ff */
[----:B------:R-:W-:Y:S01]  /*a130*/  @!P5 IMAD.X R63, R0, 0x1, R13, P2 ;  /* 0x00000001003fd824 */ /* 0x000fe200010e060d */
[----:B------:R-:W-:Y:S01]  /*a140*/  CS2R R26, SRZ ;  /* 0x00000000001a7805 */ /* 0x000fe2000001ff00 */
[C---:B----4-:R-:W-:Y:S01]  /*a150*/  @!P4 IMAD.X R61, R4.reuse, 0x1, R11, P1 ;  /* 0x00000001043dc824 */ /* 0x050fe200008e060b */
[----:B------:R-:W-:-:S02]  /*a160*/  @!P5 IADD3.X R15, R4, R13, RZ, P3, !PT ;  /* 0x0000000d040fd210 */ /* 0x000fc40001ffe4ff */
[----:B------:R-:W-:Y:S02]  /*a170*/  CS2R R10, SRZ ;  /* 0x00000000000a7805 */ /* 0x000fe4000001ff00 */
[----:B------:R-:W-:Y:S01]  /*a180*/  CS2R R12, SRZ ;  /* 0x00000000000c7805 */ /* 0x000fe2000001ff00 */
[----:B------:R0:W5:Y:S04]  /*a190*/  @!P5 LD.E.64 R8, desc[UR38][R62.64] ;  /* 0x000000263e08d980 */ /* 0x000168000c101b00 */
[----:B------:R0:W5:Y:S04]  /*a1a0*/  @!P5 LD.E.64 R10, desc[UR38][R14.64] ;  /* 0x000000260e0ad980 */ /* 0x000168000c101b00 */
[----:B------:R0:W5:Y:S04]  /*a1b0*/  @!P4 LD.E.64 R12, desc[UR38][R6.64] ;  /* 0x00000026060cc980 */ /* 0x000168000c101b00 */
[----:B------:R0:W5:Y:S02]  /*a1c0*/  @!P4 LD.E.64 R26, desc[UR38][R60.64] ;  /* 0x000000263c1ac980 */ /* 0x000164000c101b00 */
.L_x_8490:
[----:B------:R-:W-:Y:S05]  /*a1d0*/  BSYNC B1 ;  /* 0x0000000000017941 */ /* 0x000fea0003800000 */
.L_x_8489:
[----:B------:R-:W2:Y:S01]  /*a1e0*/  SYNCS.PHASECHK.TRANS64.TRYWAIT P0, [R2+URZ+0x28800], R5 ;  /* 0x02880005020075a7 */ /* 0x000ea2000800017f */
[----:B---3-5:R-:W-:Y:S01]  /*a1f0*/  IMAD.MOV.U32 R3, RZ, RZ, R26 ;  /* 0x000000ffff037224 */ /* 0x028fe200078e001a */
[----:B-1----:R-:W-:Y:S01]  /*a200*/  VIADDMNMX R0, R64, -R193, 0x80, PT ;  /* 0x0000008040007446 */ /* 0x002fe200038009c1 */
[----:B----4-:R-:W-:Y:S01]  /*a210*/  IMAD.MOV.U32 R4, RZ, RZ, R27 ;  /* 0x000000ffff047224 */ /* 0x010fe200078e001b */
[----:B------:R-:W-:Y:S01]  /*a220*/  BSSY B1, `(.L_x_8491) ;  /* 0x000000c000017945 */ /* 0x000fe20003800000 */
[----:B0-----:R-:W-:Y:S01]  /*a230*/  IMAD.MOV.U32 R6, RZ, RZ, R12 ;  /* 0x000000ffff067224 */ /* 0x001fe200078e000c */
[----:B------:R-:W-:Y:S01]  /*a240*/  ISETP.GE.AND P1, PT, R23, R0, PT ;  /* 0x000000001700720c */ /* 0x000fe20003f26270 */
[----:B------:R-:W-:Y:S01]  /*a250*/  IMAD.MOV.U32 R7, RZ, RZ, R13 ;  /* 0x000000ffff077224 */ /* 0x000fe200078e000d */
[----:B------:R-:W-:Y:S01]  /*a260*/  PRMT R15, R3, 0x5410, R4 ;  /* 0x00005410030f7816 */ /* 0x000fe20000000004 */
[----:B------:R-:W-:Y:S02]  /*a270*/  IMAD.MOV.U32 R3, RZ, RZ, R10 ;  /* 0x000000ffff037224 */ /* 0x000fe400078e000a */
[----:B------:R-:W-:Y:S01]  /*a280*/  IMAD.MOV.U32 R4, RZ, RZ, R11 ;  /* 0x000000ffff047224 */ /* 0x000fe200078e000b */
[----:B------:R-:W-:Y:S01]  /*a290*/  PRMT R55, R6, 0x5410, R7 ;  /* 0x0000541006377816 */ /* 0x000fe20000000007 */
[----:B------:R-:W-:-:S03]  /*a2a0*/  IMAD.MOV.U32 R6, RZ, RZ, R9 ;  /* 0x000000ffff067224 */ /* 0x000fc600078e0009 */
[----:B------:R-:W-:Y:S02]  /*a2b0*/  PRMT R3, R3, 0x5410, R4 ;  /* 0x0000541003037816 */ /* 0x000fe40000000004 */
[----:B------:R-:W-:Y:S01]  /*a2c0*/  MOV R4, R8 ;  /* 0x0000000800047202 */ /* 0x000fe20000000f00 */
[----:B--2---:R-:W-:Y:S06]  /*a2d0*/  @!P0 BRA `(.L_x_8492) ;  /* 0x000001c800a48947 */ /* 0x004fec0003800000 */
.L_x_8825:
[----:B------:R-:W-:Y:S05]  /*a2e0*/  BSYNC B1 ;  /* 0x0000000000017941 */ /* 0x000fea0003800000 */
.L_x_8491:
[----:B------:R-:W-:Y:S01]  /*a2f0*/  BSSY B1, `(.L_x_8493) ;  /* 0x000005e000017945 */ /* 0x000fe20003800000 */
[----:B------:R-:W-:-:S03]  /*a300*/  PRMT R14, R4, 0x5410, R6 ;  /* 0x00005410040e7816 */ /* 0x000fc60000000006 */
[----:B------:R-:W-:Y:S05]  /*a310*/  @P1 BRA `(.L_x_8494) ;  /* 0x00000004006c1947 */ /* 0x000fea0003800000 */
[----:B------:R-:W1:Y:S01]  /*a320*/  LDC R4, c[0x0][0x3f4] ;  /* 0x0000fd00ff047b82 */ /* 0x000e620000000800 */
[----:B------:R-:W-:Y:S01]  /*a330*/  BSSY B2, `(.L_x_8495) ;  /* 0x000002e000027945 */ /* 0x000fe20003800000 */
[-C--:B-1----:R-:W-:Y:S02]  /*a340*/  ISETP.GE.AND P0, PT, R18, R4.reuse, PT ;  /* 0x000000041200720c */ /* 0x082fe40003f06270 */
[----:B------:R-:W-:-:S11]  /*a350*/  ISETP.GE.AND P1, PT, R185, R4, PT ;  /* 0x00000004b900720c */ /* 0x000fd60003f26270 */
[----:B------:R-:W-:Y:S05]  /*a360*/  @P0 BRA `(.L_x_8496) ;  /* 0x0000000000a80947 */ /* 0x000fea0003800000 */
[----:B0-----:R-:W0:Y:S01]  /*a370*/  LDS.128 R4, [R205] ;  /* 0x00000000cd047984 */ /* 0x001e220000000c00 */
[----:B------:R-:W-:Y:S01]  /*a380*/  SHF.R.U32.HI R61, RZ, 0x10, R47 ;  /* 0x00000010ff3d7819 */ /* 0x000fe2000001162f */
[--C-:B------:R-:W-:Y:S01]  /*a390*/  HADD2.F32 R62, -RZ, R65.reuse.H0_H0 ;  /* 0x20000041ff3e7230 */ /* 0x100fe20000004100 */
[--C-:B------:R-:W-:Y:S01]  /*a3a0*/  SHF.R.U32.HI R63, RZ, 0x10, R49.reuse ;  /* 0x00000010ff3f7819 */ /* 0x100fe20000011631 */
[----:B------:R-:W-:Y:S01]  /*a3b0*/  HADD2.F32 R60, -RZ, R65.H1_H1 ;  /* 0x30000041ff3c7230 */ /* 0x000fe20000004100 */
[----:B------:R-:W-:Y:S01]  /*a3c0*/  SHF.R.U64 R67, R48, 0x10, R49 ;  /* 0x0000001030437819 */ /* 0x000fe20000001231 */
[----:B------:R-:W-:Y:S01]  /*a3d0*/  HADD2.F32 R61, -RZ, R61.H0_H0 ;  /* 0x2000003dff3d7230 */ /* 0x000fe20000004100 */
[----:B------:R-:W-:Y:S01]  /*a3e0*/  SHF.R.U64 R69, R46, 0x10, R47 ;  /* 0x000000102e457819 */ /* 0x000fe2000000122f */
[----:B------:R-:W-:Y:S02]  /*a3f0*/  HADD2.F32 R63, -RZ, R63.H0_H0 ;  /* 0x2000003fff3f7230 */ /* 0x000fe40000004100 */
[----:B0-----:R-:W-:-:S02]  /*a400*/  HADD2.F32 R48, -RZ, R7.H0_H0 ;  /* 0x20000007ff307230 */ /* 0x001fc40000004100 */
[----:B------:R-:W-:Y:S02]  /*a410*/  HADD2.F32 R49, -RZ, R7.H1_H1 ;  /* 0x30000007ff317230 */ /* 0x000fe40000004100 */
[--C-:B------:R-:W-:Y:S02]  /*a420*/  HADD2.F32 R7, -RZ, R4.reuse.H0_H0 ;  /* 0x20000004ff077230 */ /* 0x100fe40000004100 */
[----:B------:R-:W-:Y:S02]  /*a430*/  HADD2.F32 R4, -RZ, R4.H1_H1 ;  /* 0x30000004ff047230 */ /* 0x000fe40000004100 */
[C---:B------:R-:W-:Y:S01]  /*a440*/  FMUL.FTZ R66, R49.reuse, R61 ;  /* 0x0000003d31427220 */ /* 0x040fe20000410000 */
[-C--:B------:R-:W-:Y:S01]  /*a450*/  FMUL.FTZ R65, R49, R63.reuse ;  /* 0x0000003f31417220 */ /* 0x080fe20000410000 */
[--C-:B------:R-:W-:Y:S02]  /*a460*/  HADD2.F32 R46, -RZ, R6.reuse.H0_H0 ;  /* 0x20000006ff2e7230 */ /* 0x100fe40000004100 */
[----:B------:R-:W-:Y:S01]  /*a470*/  FMUL.FTZ R64, R4, R62 ;  /* 0x0000003e04407220 */ /* 0x000fe20000410000 */
[----:B------:R-:W-:Y:S01]  /*a480*/  FFMA.FTZ R68, R48, R63, R66 ;  /* 0x0000003f30447223 */ /* 0x000fe20000010042 */
[----:B------:R-:W-:-:S02]  /*a490*/  HADD2.F32 R47, -RZ, R6.H1_H1 ;  /* 0x30000006ff2f7230 */ /* 0x000fc40000004100 */
[-C--:B------:R-:W-:Y:S01]  /*a4a0*/  FMUL.FTZ R66, R4, R60.reuse ;  /* 0x0000003c04427220 */ /* 0x080fe20000410000 */
[C---:B------:R-:W-:Y:S01]  /*a4b0*/  FFMA.FTZ R64, R7.reuse, R60, -R64 ;  /* 0x0000003c07407223 */ /* 0x040fe20000010840 */
[--C-:B------:R-:W-:Y:S02]  /*a4c0*/  HADD2.F32 R6, -RZ, R5.reuse.H0_H0 ;  /* 0x20000005ff067230 */ /* 0x100fe40000004100 */
[----:B------:R-:W-:Y:S01]  /*a4d0*/  FFMA.FTZ R65, R48, R61, -R65 ;  /* 0x0000003d30417223 */ /* 0x000fe20000010841 */
[--C-:B------:R-:W-:Y:S02]  /*a4e0*/  HADD2.F32 R60, -RZ, R70.reuse.H0_H0 ;  /* 0x20000046ff3c7230 */ /* 0x100fe40000004100 */
[----:B------:R-:W-:Y:S01]  /*a4f0*/  FFMA.FTZ R61, R7, R62, R66 ;  /* 0x0000003e073d7223 */ /* 0x000fe20000010042 */
[----:B------:R-:W-:Y:S02]  /*a500*/  HADD2.F32 R5, -RZ, R5.H1_H1 ;  /* 0x30000005ff057230 */ /* 0x000fe40000004100 */
[----:B------:R-:W-:-:S02]  /*a510*/  HADD2.F32 R48, -RZ, R70.H1_H1 ;  /* 0x30000046ff307230 */ /* 0x000fc40000004100 */
[C---:B------:R-:W-:Y:S01]  /*a520*/  FMUL.FTZ R63, R47.reuse, R60 ;  /* 0x0000003c2f3f7220 */ /* 0x040fe20000410000 */
[----:B------:R-:W-:Y:S02]  /*a530*/  HADD2.F32 R49, -RZ, R67.H0_H0 ;  /* 0x20000043ff317230 */ /* 0x000fe40000004100 */
[----:B------:R-:W-:Y:S02]  /*a540*/  HADD2.F32 R4, -RZ, R69.H0_H0 ;  /* 0x20000045ff047230 */ /* 0x000fe40000004100 */
[-C--:B------:R-:W-:Y:S01]  /*a550*/  FMUL.FTZ R47, R47, R48.reuse ;  /* 0x000000302f2f7220 */ /* 0x080fe20000410000 */
[C---:B------:R-:W-:Y:S01]  /*a560*/  FFMA.FTZ R63, R46.reuse, R48, -R63 ;  /* 0x000000302e3f7223 */ /* 0x040fe2000001083f */
[C---:B------:R-:W-:Y:S01]  /*a570*/  FMUL.FTZ R7, R5.reuse, R49 ;  /* 0x0000003105077220 */ /* 0x040fe20000410000 */
[----:B------:R-:W-:Y:S01]  /*a580*/  FMUL.FTZ R62, R5, R4 ;  /* 0x00000004053e7220 */ /* 0x000fe20000410000 */
[----:B------:R-:W-:Y:S02]  /*a590*/  FFMA.FTZ R46, R46, R60, R47 ;  /* 0x0000003c2e2e7223 */ /* 0x000fe4000001002f */
[----:B------:R-:W-:Y:S01]  /*a5a0*/  FFMA.FTZ R5, R6, R4, -R7 ;  /* 0x0000000406057223 */ /* 0x000fe20000010807 */
[----:B------:R-:W-:Y:S01]  /*a5b0*/  F2FP.F16.F32.PACK_AB R7, R68, R65 ;  /* 0x000000414407723e */ /* 0x000fe200000000ff */
[----:B------:R-:W-:Y:S01]  /*a5c0*/  FFMA.FTZ R62, R6, R49, R62 ;  /* 0x00000031063e7223 */ /* 0x000fe2000001003e */
[----:B------:R-:W-:-:S02]  /*a5d0*/  F2FP.F16.F32.PACK_AB R4, R61, R64 ;  /* 0x000000403d04723e */ /* 0x000fc400000000ff */
[----:B------:R-:W-:Y:S02]  /*a5e0*/  F2FP.F16.F32.PACK_AB R6, R46, R63 ;  /* 0x0000003f2e06723e */ /* 0x000fe400000000ff */
[----:B------:R-:W-:-:S05]  /*a5f0*/  F2FP.F16.F32.PACK_AB R5, R62, R5 ;  /* 0x000000053e05723e */ /* 0x000fca00000000ff */
[----:B------:R1:W-:Y:S02]  /*a600*/  STS.128 [R205], R4 ;  /* 0x00000004cd007388 */ /* 0x0003e40000000c00 */
.L_x_8496:
[----:B------:R-:W-:Y:S05]  /*a610*/  BSYNC B2 ;  /* 0x0000000000027941 */ /* 0x000fea0003800000 */
.L_x_8495:
[----:B------:R-:W-:Y:S05]  /*a620*/  @P1 BRA `(.L_x_8494) ;  /* 0x0000000000a81947 */ /* 0x000fea0003800000 */
[----:B01----:R-:W0:Y:S01]  /*a630*/  LDS.128 R4, [R205+0x4000] ;  /* 0x00400000cd047984 */ /* 0x003e220000000c00 */
        /* <DEDUP_REMOVED lines=41> */
.L_x_8494:
[----:B------:R-:W-:Y:S05]  /*a8d0*/  BSYNC B1 ;  /* 0x0000000000017941 */ /* 0x000fea0003800000 */
.L_x_8493:
[----:B------:R-:W-:Y:S01]  /*a8e0*/  ISETP.GE.AND P0, PT, R212, R0, PT ;  /* 0x00000000d400720c */ /* 0x000fe20003f06270 */
[----:B------:R-:W-:-:S12]  /*a8f0*/  BSSY B1, `(.L_x_8497) ;  /* 0x000005d000017945 */ /* 0x000fd80003800000 */
[----:B------:R-:W-:Y:S05]  /*a900*/  @P0 BRA `(.L_x_8498) ;  /* 0x00000004006c0947 */ /* 0x000fea0003800000 */
[----:B-12---:R-:W1:Y:S01]  /*a910*/  LDC R4, c[0x0][0x3f4] ;  /* 0x0000fd00ff047b82 */ /* 0x006e620000000800 */
[----:B------:R-:W-:Y:S01]  /*a920*/  BSSY B2, `(.L_x_8499) ;  /* 0x000002e000027945 */ /* 0x000fe20003800000 */
[-C--:B-1----:R-:W-:Y:S02]  /*a930*/  ISETP.GE.AND P0, PT, R18, R4.reuse, PT ;  /* 0x000000041200720c */ /* 0x082fe40003f06270 */
[----:B------:R-:W-:-:S11]  /*a940*/  ISETP.GE.AND P1, PT, R185, R4, PT ;  /* 0x00000004b900720c */ /* 0x000fd60003f26270 */
[----:B------:R-:W-:Y:S05]  /*a950*/  @P0 BRA `(.L_x_8500) ;  /* 0x0000000000a80947 */ /* 0x000fea0003800000 */
[----:B0-----:R-:W0:Y:S01]  /*a960*/  LDS.128 R4, [R205+0x1000] ;  /* 0x00100000cd047984 */ /* 0x001e220000000c00 */
        /* <DEDUP_REMOVED lines=41> */
.L_x_8500:
[----:B------:R-:W-:Y:S05]  /*ac00*/  BSYNC B2 ;  /* 0x0000000000027941 */ /* 0x000fea0003800000 */
.L_x_8499:
[----:B------:R-:W-:Y:S05]  /*ac10*/  @P1 BRA `(.L_x_8498) ;  /* 0x0000000000a81947 */ /* 0x000fea0003800000 */
[----:B01----:R-:W0:Y:S01]  /*ac20*/  LDS.128 R4, [R205+0x5000] ;  /* 0x00500000cd047984 */ /* 0x003e220000000c00 */
        /* <DEDUP_REMOVED lines=41> */
.L_x_8498:
[----:B------:R-:W-:Y:S05]  /*aec0*/  BSYNC B1 ;  /* 0x0000000000017941 */ /* 0x000fea0003800000 */
.L_x_8497:
[----:B------:R-:W-:Y:S01]  /*aed0*/  ISETP.GE.AND P0, PT, R211, R0, PT ;  /* 0x00000000d300720c */ /* 0x000fe20003f06270 */
[----:B------:R-:W-:-:S12]  /*aee0*/  BSSY B1, `(.L_x_8501) ;  /* 0x000005d000017945 */ /* 0x000fd80003800000 */
[----:B------:R-:W-:Y:S05]  /*aef0*/  @P0 BRA `(.L_x_8502) ;  /* 0x00000004006c0947 */ /* 0x000fea0003800000 */
[----:B-123--:R-:W1:Y:S01]  /*af00*/  LDC R4, c[0x0][0x3f4] ;  /* 0x0000fd00ff047b82 */ /* 0x00ee620000000800 */
[----:B------:R-:W-:Y:S01]  /*af10*/  BSSY B2, `(.L_x_8503) ;  /* 0x000002e000027945 */ /* 0x000fe20003800000 */
[-C--:B-1----:R-:W-:Y:S02]  /*af20*/  ISETP.GE.AND P0, PT, R18, R4.reuse, PT ;  /* 0x000000041200720c */ /* 0x082fe40003f06270 */
[----:B------:R-:W-:-:S11]  /*af30*/  ISETP.GE.AND P1, PT, R185, R4, PT ;  /* 0x00000004b900720c */ /* 0x000fd60003f26270 */
[----:B------:R-:W-:Y:S05]  /*af40*/  @P0 BRA `(.L_x_8504) ;  /* 0x0000000000a80947 */ /* 0x000fea0003800000 */
[----:B0-----:R-:W0:Y:S01]  /*af50*/  LDS.128 R4, [R205+0x2000] ;  /* 0x00200000cd047984 */ /* 0x001e220000000c00 */
        /* <DEDUP_REMOVED lines=41> */
.L_x_8504:
[----:B------:R-:W-:Y:S05]  /*b1f0*/  BSYNC B2 ;  /* 0x0000000000027941 */ /* 0x000fea0003800000 */
.L_x_8503:
        /* <DEDUP_REMOVED lines=43> */
.L_x_8502:
[----:B------:R-:W-:Y:S05]  /*b4b0*/  BSYNC B1 ;  /* 0x0000000000017941 */ /* 0x000fea0003800000 */
.L_x_8501:
[----:B------:R-:W-:-:S13]  /*b4c0*/  ISETP.GE.AND P0, PT, R210, R0, PT ;  /* 0x00000000d200720c */ /* 0x000fda0003f06270 */
[----:B------:R-:W-:Y:S05]  /*b4d0*/  @P0 BRA `(.L_x_8505) ;  /* 0x00000028009c0947 */ /* 0x000fea0003800000 */
[----:B------:R-:W5:Y:S01]  /*b4e0*/  LDC R0, c[0x0][0x3f4] ;  /* 0x0000fd00ff007b82 */ /* 0x000f620000000800 */
[----:B------:R-:W-:Y:S01]  /*b4f0*/  BSSY B1, `(.L_x_8506) ;  /* 0x000002e000017945 */ /* 0x000fe20003800000 */
[-C--:B-----5:R-:W-:Y:S02]  /*b500*/  ISETP.GE.AND P0, PT, R18, R0.reuse, PT ;  /* 0x000000001200720c */ /* 0x0a0fe40003f06270 */
[----:B------:R-:W-:-:S11]  /*b510*/  ISETP.GE.AND P1, PT, R185, R0, PT ;  /* 0x00000000b900720c */ /* 0x000fd60003f26270 */
[----:B------:R-:W-:Y:S05]  /*b520*/  @P0 BRA `(.L_x_8507) ;  /* 0x0000000000a80947 */ /* 0x000fea0003800000 */
[----:B01234-:R-:W0:Y:S01]  /*b530*/  LDS.128 R4, [R205+0x3000] ;  /* 0x00300000cd047984 */ /* 0x01fe220000000c00 */
[----:B------:R-:W-:Y:S01]  /*b540*/  SHF.R.U32.HI R24, RZ, 0x10, R13 ;  /* 0x00000010ff187819 */ /* 0x000fe2000001160d */
[----:B------:R-:W-:Y:S01]  /*b550*/  HADD2.F32 R21, -RZ, R55.H0_H0 ;  /* 0x20000037ff157230 */ /* 0x000fe20000004100 */
[--C-:B------:R-:W-:Y:S01]  /*b560*/  SHF.R.U64 R30, R26, 0x10, R27.reuse ;  /* 0x000000101a1e7819 */ /* 0x100fe2000000121b */
[--C-:B------:R-:W-:Y:S01]  /*b570*/  HADD2.F32 R25, -RZ, R15.reuse.H0_H0 ;  /* 0x2000000fff197230 */ /* 0x100fe20000004100 */
        /* <DEDUP_REMOVED lines=13> */
[C---:B------:R-:W-:Y:S01]  /*b650*/  FFMA.FTZ R31, R13.reuse, R26, R29 ;  /* 0x0000001a0d1f7223 */ /* 0x040fe2000001001d */
[----:B------:R-:W-:Y:S02]  /*b660*/  HADD2.F32 R12, -RZ, R6.H1_H1 ;  /* 0x30000006ff0c7230 */ /* 0x000fe40000004100 */
[C---:B------:R-:W-:Y:S01]  /*b670*/  FMUL.FTZ R27, R4.reuse, R25 ;  /* 0x00000019041b7220 */ /* 0x040fe20000410000 */
[--C-:B------:R-:W-:Y:S02]  /*b680*/  HADD2.F32 R6, -RZ, R5.reuse.H0_H0 ;  /* 0x20000005ff067230 */ /* 0x100fe40000004100 */
[----:B------:R-:W-:Y:S01]  /*b690*/  FFMA.FTZ R28, R13, R24, -R28 ;  /* 0x000000180d1c7223 */ /* 0x000fe2000001081c */
[-C--:B------:R-:W-:Y:S01]  /*b6a0*/  FMUL.FTZ R29, R4, R21.reuse ;  /* 0x00000015041d7220 */ /* 0x080fe20000410000 */
[----:B------:R-:W-:Y:S02]  /*b6b0*/  HADD2.F32 R5, -RZ, R5.H1_H1 ;  /* 0x30000005ff057230 */ /* 0x000fe40000004100 */
[----:B------:R-:W-:Y:S01]  /*b6c0*/  FFMA.FTZ R27, R0, R21, -R27 ;  /* 0x00000015001b7223 */ /* 0x000fe2000001081b */
[----:B------:R-:W-:-:S02]  /*b6d0*/  HADD2.F32 R13, -RZ, R30.H0_H0 ;  /* 0x2000001eff0d7230 */ /* 0x000fc40000004100 */
[C---:B------:R-:W-:Y:S01]  /*b6e0*/  FMUL.FTZ R20, R12.reuse, R15 ;  /* 0x0000000f0c147220 */ /* 0x040fe20000410000 */
[----:B------:R-:W-:Y:S02]  /*b6f0*/  HADD2.F32 R4, -RZ, R32.H0_H0 ;  /* 0x20000020ff047230 */ /* 0x000fe40000004100 */
[----:B------:R-:W-:Y:S01]  /*b700*/  FMUL.FTZ R24, R12, R55 ;  /* 0x000000370c187220 */ /* 0x000fe20000410000 */
[----:B------:R-:W-:Y:S01]  /*b710*/  FFMA.FTZ R0, R0, R25, R29 ;  /* 0x0000001900007223 */ /* 0x000fe2000001001d */
[----:B------:R-:W-:Y:S01]  /*b720*/  FMUL.FTZ R21, R5, R13 ;  /* 0x0000000d05157220 */ /* 0x000fe20000410000 */
[----:B------:R-:W-:Y:S01]  /*b730*/  FFMA.FTZ R20, R7, R55, -R20 ;  /* 0x0000003707147223 */ /* 0x000fe20000010814 */
[-C--:B------:R-:W-:Y:S01]  /*b740*/  FMUL.FTZ R12, R5, R4.reuse ;  /* 0x00000004050c7220 */ /* 0x080fe20000410000 */
[----:B------:R-:W-:Y:S01]  /*b750*/  FFMA.FTZ R15, R7, R15, R24 ;  /* 0x0000000f070f7223 */ /* 0x000fe20000010018 */
[C---:B------:R-:W-:Y:S01]  /*b760*/  FFMA.FTZ R5, R6.reuse, R4, -R21 ;  /* 0x0000000406057223 */ /* 0x040fe20000010815 */
[----:B------:R-:W-:Y:S01]  /*b770*/  F2FP.F16.F32.PACK_AB R7, R31, R28 ;  /* 0x0000001c1f07723e */ /* 0x000fe200000000ff */
[----:B------:R-:W-:Y:S01]  /*b780*/  FFMA.FTZ R12, R6, R13, R12 ;  /* 0x0000000d060c7223 */ /* 0x000fe2000001000c */
[----:B------:R-:W-:-:S02]  /*b790*/  F2FP.F16.F32.PACK_AB R4, R0, R27 ;  /* 0x0000001b0004723e */ /* 0x000fc400000000ff */
[----:B------:R-:W-:Y:S02]  /*b7a0*/  F2FP.F16.F32.PACK_AB R6, R15, R20 ;  /* 0x000000140f06723e */ /* 0x000fe400000000ff */
[----:B------:R-:W-:-:S05]  /*b7b0*/  F2FP.F16.F32.PACK_AB R5, R12, R5 ;  /* 0x000000050c05723e */ /* 0x000fca00000000ff */
[----:B------:R0:W-:Y:S02]  /*b7c0*/  STS.128 [R205+0x3000], R4 ;  /* 0x00300004cd007388 */ /* 0x0001e40000000c00 */
.L_x_8507:
[----:B------:R-:W-:Y:S05]  /*b7d0*/  BSYNC B1 ;  /* 0x0000000000017941 */ /* 0x000fea0003800000 */
.L_x_8506:
[----:B------:R-:W-:Y:S05]  /*b7e0*/  @P1 BRA `(.L_x_8505) ;  /* 0x0000002400d81947 */ /* 0x000fea0003800000 */
[----:B01234-:R-:W0:Y:S01]  /*b7f0*/  LDS.128 R4, [R205+0x7000] ;  /* 0x00700000cd047984 */ /* 0x01fe220000000c00 */
[----:B------:R-:W-:Y:S01]  /*b800*/  SHF.R.U32.HI R15, RZ, 0x10, R11 ;  /* 0x00000010ff0f7819 */ /* 0x000fe2000001160b */
[----:B------:R-:W-:Y:S01]  /*b810*/  HADD2.F32 R13, -RZ, R3.H0_H0 ;  /* 0x20000003ff0d7230 */ /* 0x000fe20000004100 */
[----:B------:R-:W-:Y:S02]  /*b820*/  SHF.R.U32.HI R12, RZ, 0x10, R9 ;  /* 0x00000010ff0c7819 */ /* 0x000fe40000011609 */
[----:B------:R-:W-:Y:S01]  /*b830*/  SHF.R.U64 R24, R10, 0x10, R11 ;  /* 0x000000100a187819 */ /* 0x000fe2000000120b */
[----:B------:R-:W-:Y:S01]  /*b840*/  HADD2.F32 R15, -RZ, R15.H0_H0 ;  /* 0x2000000fff0f7230 */ /* 0x000fe20000004100 */
        /* <DEDUP_REMOVED lines=8> */
[----:B------:R-:W-:Y:S01]  /*b8d0*/  FMUL.FTZ R10, R10, R12 ;  /* 0x0000000c0a0a7220 */ /* 0x000fe20000410000 */
[----:B------:R-:W-:-:S02]  /*b8e0*/  HADD2.F32 R4, -RZ, R4.H1_H1 ;  /* 0x30000004ff047230 */ /* 0x000fc40000004100 */
[C---:B------:R-:W-:Y:S01]  /*b8f0*/  FFMA.FTZ R20, R9.reuse, R12, -R20 ;  /* 0x0000000c09147223 */ /* 0x040fe20000010814 */
[----:B------:R-:W-:Y:S01]  /*b900*/  FFMA.FTZ R25, R9, R15, R10 ;  /* 0x0000000f09197223 */ /* 0x000fe2000001000a */
[--C-:B------:R-:W-:Y:S02]  /*b910*/  HADD2.F32 R7, -RZ, R6.reuse.H0_H0 ;  /* 0x20000006ff077230 */ /* 0x100fe40000004100 */
[C---:B------:R-:W-:Y:S01]  /*b920*/  FMUL.FTZ R21, R4.reuse, R13 ;  /* 0x0000000d04157220 */ /* 0x040fe20000410000 */
[----:B------:R-:W-:Y:S02]  /*b930*/  HADD2.F32 R8, -RZ, R6.H1_H1 ;  /* 0x30000006ff087230 */ /* 0x000fe40000004100 */
[-C--:B------:R-:W-:Y:S01]  /*b940*/  FMUL.FTZ R15, R4, R11.reuse ;  /* 0x0000000b040f7220 */ /* 0x080fe20000410000 */
[----:B------:R-:W-:Y:S02]  /*b950*/  HADD2.F32 R9, -RZ, R3.H1_H1 ;  /* 0x30000003ff097230 */ /* 0x000fe40000004100 */
[----:B------:R-:W-:Y:S01]  /*b960*/  FFMA.FTZ R21, R0, R11, -R21 ;  /* 0x0000000b00157223 */ /* 0x000fe20000010815 */
[----:B------:R-:W-:-:S02]  /*b970*/  HADD2.F32 R6, -RZ, R5.H0_H0 ;  /* 0x20000005ff067230 */ /* 0x000fc40000004100 */
[----:B------:R-:W-:Y:S01]  /*b980*/  FFMA.FTZ R0, R0, R13, R15 ;  /* 0x0000000d00007223 */ /* 0x000fe2000001000f */
[----:B------:R-:W-:Y:S02]  /*b990*/  HADD2.F32 R5, -RZ, R5.H1_H1 ;  /* 0x30000005ff057230 */ /* 0x000fe40000004100 */
[CC--:B------:R-:W-:Y:S01]  /*b9a0*/  FMUL.FTZ R10, R8.reuse, R9.reuse ;  /* 0x00000009080a7220 */ /* 0x0c0fe20000410000 */
[----:B------:R-:W-:Y:S02]  /*b9b0*/  HADD2.F32 R4, -RZ, R24.H0_H0 ;  /* 0x20000018ff047230 */ /* 0x000fe40000004100 */
[-C--:B------:R-:W-:Y:S01]  /*b9c0*/  FMUL.FTZ R8, R8, R14.reuse ;  /* 0x0000000e08087220 */ /* 0x080fe20000410000 */
[----:B------:R-:W-:Y:S02]  /*b9d0*/  HADD2.F32 R3, -RZ, R26.H0_H0 ;  /* 0x2000001aff037230 */ /* 0x000fe40000004100 */
[----:B------:R-:W-:Y:S01]  /*b9e0*/  FFMA.FTZ R10, R7, R14, -R10 ;  /* 0x0000000e070a7223 */ /* 0x000fe2000001080a */
[----:B------:R-:W-:Y:S01]  /*b9f0*/  FMUL.FTZ R11, R5, R4 ;  /* 0x00000004050b7220 */ /* 0x000fe20000410000 */
[----:B------:R-:W-:Y:S01]  /*ba00*/  FFMA.FTZ R9, R7, R9, R8 ;  /* 0x0000000907097223 */ /* 0x000fe20000010008 */
[-C--:B------:R-:W-:Y:S01]  /*ba10*/  FMUL.FTZ R13, R5, R3.reuse ;  /* 0x00000003050d7220 */ /* 0x080fe20000410000 */
[----:B------:R-:W-:Y:S01]  /*ba20*/  F2FP.F16.F32.PACK_AB R7, R25, R20 ;  /* 0x000000141907723e */ /* 0x000fe200000000ff */
[----:B------:R-:W-:-:S02]  /*ba30*/  FFMA.FTZ R5, R6, R3, -R11 ;  /* 0x0000000306057223 */ /* 0x000fc4000001080b */
[----:B------:R-:W-:Y:S01]  /*ba40*/  FFMA.FTZ R8, R6, R4, R13 ;  /* 0x0000000406087223 */ /* 0x000fe2000001000d */
[----:B------:R-:W-:Y:S02]  /*ba50*/  F2FP.F16.F32.PACK_AB R6, R9, R10 ;  /* 0x0000000a0906723e */ /* 0x000fe400000000ff */
[----:B------:R-:W-:Y:S02]  /*ba60*/  F2FP.F16.F32.PACK_AB R4, R0, R21 ;  /* 0x000000150004723e */ /* 0x000fe400000000ff */
[----:B------:R-:W-:-:S05]  /*ba70*/  F2FP.F16.F32.PACK_AB R5, R8, R5 ;  /* 0x000000050805723e */ /* 0x000fca00000000ff */
[----:B------:R0:W-:Y:S01]  /*ba80*/  STS.128 [R205+0x7000], R4 ;  /* 0x00700004cd007388 */ /* 0x0001e20000000c00 */
[----:B------:R-:W-:Y:S05]  /*ba90*/  BRA `(.L_x_8505) ;  /* 0x00000024002c7947 */ /* 0x000fea0003800000 */
.L_x_8478:
[----:B------:R-:W1:Y:S01]  /*baa0*/  LDC R0, c[0x0][0x448] ;  /* 0x00011200ff007b82 */ /* 0x000e620000000800 */
[----:B------:R-:W-:Y:S01]  /*bab0*/  ULDC.64 UR4, c[0x0][0x3f8] ;  /* 0x0000fe0000047ab9 */ /* 0x000fe20000000a00 */
[----:B------:R-:W-:Y:S01]  /*bac0*/  ULDC.64 UR6, c[0x0][0x408] ;  /* 0x0001020000067ab9 */ /* 0x000fe20000000a00 */
        /* <DEDUP_REMOVED lines=24> */
[----:B------:R-:W1:Y:S01]  /*bc50*/  LDC R54, c[0x0][0x3f4] ;  /* 0x0000fd00ff367b82 */ /* 0x000e620000000800 */
[----:B------:R-:W2:Y:S01]  /*bc60*/  SHFL.IDX PT, R4, R32, RZ, 0x181f ;  /* 0x00181fff20047589 */ /* 0x000ea200000e0000 */
[----:B------:R-:W-:-:S03]  /*bc70*/  IMAD R0, R187, R0, RZ ;  /* 0x00000000bb007224 */ /* 0x000fc600078e02ff */
[----:B------:R-:W3:Y:S04]  /*bc80*/  SHFL.IDX PT, R3, R35, RZ, 0x181f ;  /* 0x00181fff23037589 */ /* 0x000ee800000e0000 */
[----:B------:R-:W4:Y:S04]  /*bc90*/  SHFL.IDX PT, R14, R34, RZ, 0x181f ;  /* 0x00181fff220e7589 */ /* 0x000f2800000e0000 */
[----:B------:R-:W5:Y:S01]  /*bca0*/  SHFL.IDX PT, R5, R33, RZ, 0x181f ;  /* 0x00181fff21057589 */ /* 0x000f6200000e0000 */
[----:B-1----:R-:W-:-:S04]  /*bcb0*/  ISETP.GE.AND P0, PT, R16, R54, PT ;  /* 0x000000361000720c */ /* 0x002fc80003f06270 */
[----:B------:R-:W-:-:S13]  /*bcc0*/  ISETP.GE.OR P1, PT, R55, R0, P0 ;  /* 0x000000003700720c */ /* 0x000fda0000726670 */
[C---:B------:R-:W-:Y:S01]  /*bcd0*/  @!P1 IMAD.SHL.U32 R7, R16.reuse, 0x2, RZ ;  /* 0x0000000210079824 */ /* 0x040fe200078e00ff */
[----:B------:R-:W-:-:S04]  /*bce0*/  @!P1 SHF.L.U64.HI R6, R16, 0x1, R17 ;  /* 0x0000000110069819 */ /* 0x000fc80000010211 */
[----:B--2---:R-:W-:-:S04]  /*bcf0*/  @!P1 IADD3 R4, P2, R4, R7, RZ ;  /* 0x0000000704049210 */ /* 0x004fc80007f5e0ff */
[----:B---3--:R-:W-:Y:S01]  /*bd00*/  @!P1 IADD3.X R3, R3, R6, RZ, P2, !PT ;  /* 0x0000000603039210 */ /* 0x008fe200017fe4ff */
[----:B------:R-:W-:-:S04]  /*bd10*/  @!P1 IMAD.MOV.U32 R24, RZ, RZ, R4 ;  /* 0x000000ffff189224 */ /* 0x000fc800078e0004 */
[----:B------:R-:W-:-:S06]  /*bd20*/  @!P1 IMAD.MOV.U32 R25, RZ, RZ, R3 ;  /* 0x000000ffff199224 */ /* 0x000fcc00078e0003 */
[----:B------:R-:W2:Y:S01]  /*bd30*/  @!P1 LD.E.128 R24, desc[UR38][R24.64] ;  /* 0x0000002618189980 */ /* 0x000ea2000c101d00 */
[----:B----4-:R-:W-:-:S05]  /*bd40*/  @!P1 IADD3 R14, P2, R14, R7, RZ ;  /* 0x000000070e0e9210 */ /* 0x010fca0007f5e0ff */
[----:B-----5:R-:W-:Y:S02]  /*bd50*/  @!P1 IMAD.X R5, R5, 0x1, R6, P2 ;  /* 0x0000000105059824 */ /* 0x020fe400010e0606 */
[----:B------:R-:W-:-:S06]  /*bd60*/  @!P1 IMAD.MOV.U32 R4, RZ, RZ, R14 ;  /* 0x000000ffff049224 */ /* 0x000fcc00078e000e */
[----:B------:R-:W3:Y:S01]  /*bd70*/  @!P1 LD.E.128 R4, desc[UR38][R4.64] ;  /* 0x0000002604049980 */ /* 0x000ee2000c101d00 */
[----:B------:R-:W-:Y:S02]  /*bd80*/  CS2R R46, SRZ ;  /* 0x00000000002e7805 */ /* 0x000fe4000001ff00 */
[----:B------:R-:W-:Y:S02]  /*bd90*/  CS2R R20, SRZ ;  /* 0x0000000000147805 */ /* 0x000fe4000001ff00 */
[----:B------:R-:W-:Y:S01]  /*bda0*/  CS2R R48, SRZ ;  /* 0x0000000000307805 */ /* 0x000fe2000001ff00 */
[----:B------:R1:W4:Y:S01]  /*bdb0*/  SHFL.IDX PT, R9, R33, 0x1, 0x181f ;  /* 0x00381f0021097f89 */ /* 0x00032200000e0000 */
[----:B------:R-:W-:-:S03]  /*bdc0*/  CS2R R36, SRZ ;  /* 0x0000000000247805 */ /* 0x000fc6000001ff00 */
[----:B------:R1:W0:Y:S01]  /*bdd0*/  SHFL.IDX PT, R14, R34, 0x1, 0x181f ;  /* 0x00381f00220e7f89 */ /* 0x00022200000e0000 */
[----:B--2---:R-:W-:Y:S02]  /*bde0*/  @!P1 IMAD.MOV.U32 R46, RZ, RZ, R24 ;  /* 0x000000ffff2e9224 */ /* 0x004fe400078e0018 */
[----:B------:R-:W-:Y:S01]  /*bdf0*/  @!P1 IMAD.MOV.U32 R47, RZ, RZ, R25 ;  /* 0x000000ffff2f9224 */ /* 0x000fe200078e0019 */
[----:B------:R-:W-:Y:S01]  /*be00*/  CS2R R24, SRZ ;  /* 0x0000000000187805 */ /* 0x000fe2000001ff00 */
[----:B------:R-:W-:Y:S01]  /*be10*/  @!P1 IMAD.MOV.U32 R48, RZ, RZ, R26 ;  /* 0x000000ffff309224 */ /* 0x000fe200078e001a */
[----:B------:R-:W-:Y:S01]  /*be20*/  MOV R3, R46 ;  /* 0x0000002e00037202 */ /* 0x000fe20000000f00 */
[----:B------:R-:W-:Y:S02]  /*be30*/  IMAD.MOV.U32 R8, RZ, RZ, R47 ;  /* 0x000000ffff087224 */ /* 0x000fe400078e002f */
[----:B------:R-:W-:Y:S01]  /*be40*/  @!P1 IMAD.MOV.U32 R49, RZ, RZ, R27 ;  /* 0x000000ffff319224 */ /* 0x000fe200078e001b */
[----:B------:R-:W-:Y:S01]  /*be50*/  PRMT R64, R3, 0x7610, R64 ;  /* 0x0000761003407816 */ /* 0x000fe20000000040 */
[----:B------:R-:W-:Y:S01]  /*be60*/  IMAD.MOV.U32 R10, RZ, RZ, R48 ;  /* 0x000000ffff0a7224 */ /* 0x000fe200078e0030 */
[----:B------:R-:W-:Y:S01]  /*be70*/  PRMT R66, R8, 0x7610, R66 ;  /* 0x0000761008427816 */ /* 0x000fe20000000042 */
[----:B------:R1:W2:Y:S01]  /*be80*/  SHFL.IDX PT, R3, R35, 0x1, 0x181f ;  /* 0x00381f0023037f89 */ /* 0x0002a200000e0000 */
[----:B------:R-:W-:Y:S01]  /*be90*/  IMAD.MOV.U32 R11, RZ, RZ, R49 ;  /* 0x000000ffff0b7224 */ /* 0x000fe200078e0031 */
[----:B---3--:R-:W-:Y:S01]  /*bea0*/  @!P1 MOV R21, R5 ;  /* 0x0000000500159202 */ /* 0x008fe20000000f00 */
[----:B------:R-:W-:Y:S01]  /*beb0*/  @!P1 IMAD.MOV.U32 R20, RZ, RZ, R4 ;  /* 0x000000ffff149224 */ /* 0x000fe200078e0004 */
[----:B------:R1:W3:Y:S01]  /*bec0*/  SHFL.IDX PT, R8, R32, 0x1, 0x181f ;  /* 0x00381f0020087f89 */ /* 0x0002e200000e0000 */
[----:B------:R-:W-:Y:S01]  /*bed0*/  @!P1 IMAD.MOV.U32 R36, RZ, RZ, R6 ;  /* 0x000000ffff249224 */ /* 0x000fe200078e0006 */
[----:B------:R-:W-:Y:S01]  /*bee0*/  PRMT R43, R10, 0x5410, R11 ;  /* 0x000054100a2b7816 */ /* 0x000fe2000000000b */
[----:B------:R-:W-:-:S02]  /*bef0*/  @!P1 IMAD.MOV.U32 R37, RZ, RZ, R7 ;  /* 0x000000ffff259224 */ /* 0x000fc400078e0007 */
[----:B------:R-:W-:Y:S02]  /*bf00*/  IMAD.MOV.U32 R4, RZ, RZ, R20 ;  /* 0x000000ffff047224 */ /* 0x000fe400078e0014 */
[----:B------:R-:W-:Y:S02]  /*bf10*/  IMAD.MOV.U32 R5, RZ, RZ, R21 ;  /* 0x000000ffff057224 */ /* 0x000fe400078e0015 */
[----:B------:R-:W-:Y:S02]  /*bf20*/  IMAD.MOV.U32 R6, RZ, RZ, R36 ;  /* 0x000000ffff067224 */ /* 0x000fe400078e0024 */
[----:B------:R-:W-:Y:S01]  /*bf30*/  IMAD.MOV.U32 R7, RZ, RZ, R37 ;  /* 0x000000ffff077224 */ /* 0x000fe200078e0025 */
[----:B------:R-:W-:Y:S02]  /*bf40*/  PRMT R68, R5, 0x7610, R68 ;  /* 0x0000761005447816 */ /* 0x000fe40000000044 */
[----:B------:R-:W-:Y:S02]  /*bf50*/  PRMT R65, R6, 0x5410, R4 ;  /* 0x0000541006417816 */ /* 0x000fe40000000004 */
[----:B01--4-:R-:W-:-:S07]  /*bf60*/  PRMT R64, R64, 0x5410, R7 ;  /* 0x0000541040407816 */ /* 0x013fce0000000007 */
.L_x_8835:
[----:B------:R-:W-:Y:S01]  /*bf70*/  IADD3 R5, R55, 0x20, RZ ;  /* 0x0000002037057810 */ /* 0x000fe20007ffe0ff */
[----:B------:R-:W-:Y:S01]  /*bf80*/  BSSY B1, `(.L_x_8509) ;  /* 0x0000012000017945 */ /* 0x000fe20003800000 */
[----:B------:R-:W-:Y:S02]  /*bf90*/  CS2R R26, SRZ ;  /* 0x00000000001a7805 */ /* 0x000fe4000001ff00 */
[----:B------:R-:W-:Y:S02]  /*bfa0*/  CS2R R6, SRZ ;  /* 0x0000000000067805 */ /* 0x000fe4000001ff00 */
[----:B------:R-:W-:Y:S02]  /*bfb0*/  ISETP.GE.AND P1, PT, R5, R0, PT ;  /* 0x000000000500720c */ /* 0x000fe40003f26270 */
[----:B------:R-:W-:-:S11]  /*bfc0*/  CS2R R4, SRZ ;  /* 0x0000000000047805 */ /* 0x000fd6000001ff00 */
[----:B------:R-:W-:Y:S05]  /*bfd0*/  @P1 BRA `(.L_x_8510) ;  /* 0x0000000000301947 */ /* 0x000fea0003800000 */
[----:B------:R-:W-:Y:S02]  /*bfe0*/  CS2R R26, SRZ ;  /* 0x00000000001a7805 */ /* 0x000fe4000001ff00 */
[----:B------:R-:W-:Y:S02]  /*bff0*/  CS2R R4, SRZ ;  /* 0x0000000000047805 */ /* 0x000fe4000001ff00 */
[----:B------:R-:W-:Y:S01]  /*c000*/  CS2R R6, SRZ ;  /* 0x0000000000067805 */ /* 0x000fe2000001ff00 */
[----:B------:R-:W-:Y:S06]  /*c010*/  @P0 BRA `(.L_x_8510) ;  /* 0x0000000000200947 */ /* 0x000fec0003800000 */
[C---:B------:R-:W-:Y:S01]  /*c020*/  IMAD.SHL.U32 R15, R16.reuse, 0x2, RZ ;  /* 0x00000002100f7824 */ /* 0x040fe200078e00ff */
[----:B------:R-:W-:-:S04]  /*c030*/  SHF.L.U64.HI R6, R16, 0x1, R17 ;  /* 0x0000000110067819 */ /* 0x000fc80000010211 */
[-C--:B---3--:R-:W-:Y:S02]  /*c040*/  IADD3 R4, P1, R8, R15.reuse, RZ ;  /* 0x0000000f08047210 */ /* 0x088fe40007f3e0ff */
[----:B------:R-:W-:-:S03]  /*c050*/  IADD3 R14, P2, R14, R15, RZ ;  /* 0x0000000f0e0e7210 */ /* 0x000fc60007f5e0ff */
[--C-:B--2---:R-:W-:Y:S02]  /*c060*/  IMAD.X R5, R3, 0x1, R6.reuse, P1 ;  /* 0x0000000103057824 */ /* 0x104fe400008e0606 */
[----:B------:R-:W-:-:S04]  /*c070*/  IMAD.X R15, R9, 0x1, R6, P2 ;  /* 0x00000001090f7824 */ /* 0x000fc800010e0606 */
[----:B------:R-:W5:Y:S04]  /*c080*/  LD.E.128 R4, desc[UR38][R4.64] ;  /* 0x0000002604047980 */ /* 0x000f68000c101d00 */
[----:B------:R0:W5:Y:S02]  /*c090*/  LD.E.128 R24, desc[UR38][R14.64] ;  /* 0x000000260e187980 */ /* 0x000164000c101d00 */
.L_x_8510:
[----:B------:R-:W-:Y:S05]  /*c0a0*/  BSYNC B1 ;  /* 0x0000000000017941 */ /* 0x000fea0003800000 */
.L_x_8509:
[----:B--2--5:R-:W-:Y:S01]  /*c0b0*/  IMAD.MOV.U32 R3, RZ, RZ, R24 ;  /* 0x000000ffff037224 */ /* 0x024fe200078e0018 */
[----:B------:R-:W-:Y:S01]  /*c0c0*/  MOV R10, R27 ;  /* 0x0000001b000a7202 */ /* 0x000fe20000000f00 */
[----:B---3--:R-:W-:Y:S01]  /*c0d0*/  IMAD.MOV.U32 R8, RZ, RZ, R25 ;  /* 0x000000ffff087224 */ /* 0x008fe200078e0019 */
        /* <DEDUP_REMOVED lines=10> */
[----:B------:R-:W-:Y:S06]  /*c180*/  BRA.DIV UR4, `(.L_x_8511) ;  /* 0x000001b204747947 */ /* 0x000fec000b800000 */
[----:B------:R-:W1:Y:S01]  /*c190*/  SHFL.IDX PT, R8, R32, 0x2, 0x181f ;  /* 0x00581f0020087f89 */ /* 0x000e6200000e0000 */
[----:B------:R-:W-:-:S03]  /*c1a0*/  VIADD R9, R55, 0x40 ;  /* 0x0000004037097836 */ /* 0x000fc60000000000 */
[----:B------:R-:W2:Y:S02]  /*c1b0*/  SHFL.IDX PT, R3, R35, 0x2, 0x181f ;  /* 0x00581f0023037f89 */ /* 0x000ea400000e0000 */
[----:B------:R-:W-:Y:S02]  /*c1c0*/  ISETP.GE.OR P1, PT, R9, R0, P0 ;  /* 0x000000000900720c */ /* 0x000fe40000726670 */
[----:B0-----:R-:W0:Y:S04]  /*c1d0*/  SHFL.IDX PT, R14, R34, 0x2, 0x181f ;  /* 0x00581f00220e7f89 */ /* 0x001e2800000e0000 */
[----:B------:R-:W3:Y:S07]  /*c1e0*/  SHFL.IDX PT, R28, R33, 0x2, 0x181f ;  /* 0x00581f00211c7f89 */ /* 0x000eee00000e0000 */
[C---:B------:R-:W-:Y:S01]  /*c1f0*/  @!P1 IMAD.SHL.U32 R31, R16.reuse, 0x2, RZ ;  /* 0x00000002101f9824 */ /* 0x040fe200078e00ff */
[----:B------:R-:W-:-:S04]  /*c200*/  @!P1 SHF.L.U64.HI R29, R16, 0x1, R17 ;  /* 0x00000001101d9819 */ /* 0x000fc80000010211 */
[----:B-1----:R-:W-:-:S04]  /*c210*/  @!P1 IADD3 R8, P2, R8, R31, RZ ;  /* 0x0000001f08089210 */ /* 0x002fc80007f5e0ff */
[----:B--2---:R-:W-:-:S06]  /*c220*/  @!P1 IADD3.X R9, R3, R29, RZ, P2, !PT ;  /* 0x0000001d03099210 */ /* 0x004fcc00017fe4ff */
[----:B------:R-:W2:Y:S01]  /*c230*/  @!P1 LD.E.128 R8, desc[UR38][R8.64] ;  /* 0x0000002608089980 */ /* 0x000ea2000c101d00 */
[----:B0-----:R-:W-:-:S05]  /*c240*/  @!P1 IADD3 R14, P2, R14, R31, RZ ;  /* 0x0000001f0e0e9210 */ /* 0x001fca0007f5e0ff */
[----:B---3--:R-:W-:-:S04]  /*c250*/  @!P1 IMAD.X R3, R28, 0x1, R29, P2 ;  /* 0x000000011c039824 */ /* 0x008fc800010e061d */
[----:B------:R-:W-:-:S05]  /*c260*/  @!P1 IMAD.MOV.U32 R15, RZ, RZ, R3 ;  /* 0x000000ffff0f9224 */ /* 0x000fca00078e0003 */
[----:B------:R-:W3:Y:S01]  /*c270*/  @!P1 LD.E.128 R28, desc[UR38][R14.64] ;  /* 0x000000260e1c9980 */ /* 0x000ee2000c101d00 */
[----:B------:R-:W-:Y:S02]  /*c280*/  CS2R R50, SRZ ;  /* 0x0000000000327805 */ /* 0x000fe4000001ff00 */
[----:B------:R-:W-:Y:S02]  /*c290*/  CS2R R52, SRZ ;  /* 0x0000000000347805 */ /* 0x000fe4000001ff00 */
[----:B------:R-:W-:Y:S01]  /*c2a0*/  CS2R R38, SRZ ;  /* 0x0000000000267805 */ /* 0x000fe2000001ff00 */
[----:B------:R-:W0:Y:S01]  /*c2b0*/  SHFL.IDX PT, R32, R32, 0x3, 0x181f ;  /* 0x00781f0020207f89 */ /* 0x000e2200000e0000 */
[----:B------:R-:W-:-:S03]  /*c2c0*/  CS2R R40, SRZ ;  /* 0x0000000000287805 */ /* 0x000fc6000001ff00 */
[----:B------:R-:W1:Y:S04]  /*c2d0*/  SHFL.IDX PT, R34, R34, 0x3, 0x181f ;  /* 0x00781f0022227f89 */ /* 0x000e6800000e0000 */
[----:B------:R-:W4:Y:S01]  /*c2e0*/  SHFL.IDX PT, R33, R33, 0x3, 0x181f ;  /* 0x00781f0021217f89 */ /* 0x000f2200000e0000 */
[----:B--2---:R-:W-:Y:S01]  /*c2f0*/  @!P1 IMAD.MOV.U32 R50, RZ, RZ, R8 ;  /* 0x000000ffff329224 */ /* 0x004fe200078e0008 */
[----:B------:R-:W-:Y:S01]  /*c300*/  @!P1 MOV R52, R10 ;  /* 0x0000000a00349202 */ /* 0x000fe20000000f00 */
[----:B------:R-:W-:Y:S02]  /*c310*/  @!P1 IMAD.MOV.U32 R51, RZ, RZ, R9 ;  /* 0x000000ffff339224 */ /* 0x000fe400078e0009 */
[----:B------:R-:W-:Y:S02]  /*c320*/  IMAD.MOV.U32 R3, RZ, RZ, R50 ;  /* 0x000000ffff037224 */ /* 0x000fe400078e0032 */
[----:B------:R-:W-:-:S02]  /*c330*/  IMAD.MOV.U32 R12, RZ, RZ, R51 ;  /* 0x000000ffff0c7224 */ /* 0x000fc400078e0033 */
[----:B------:R-:W-:Y:S02]  /*c340*/  @!P1 IMAD.MOV.U32 R53, RZ, RZ, R11 ;  /* 0x000000ffff359224 */ /* 0x000fe400078e000b */
[----:B------:R-:W-:Y:S01]  /*c350*/  IMAD.MOV.U32 R8, RZ, RZ, R52 ;  /* 0x000000ffff087224 */ /* 0x000fe200078e0034 */
[----:B------:R-:W-:Y:S01]  /*c360*/  PRMT R59, R3, 0x5410, R12 ;  /* 0x00005410033b7816 */ /* 0x000fe2000000000c */
[----:B------:R-:W-:Y:S01]  /*c370*/  IMAD.MOV.U32 R9, RZ, RZ, R53 ;  /* 0x000000ffff097224 */ /* 0x000fe200078e0035 */
[----:B------:R2:W0:Y:S01]  /*c380*/  SHFL.IDX PT, R3, R35, 0x3, 0x181f ;  /* 0x00781f0023037f89 */ /* 0x00042200000e0000 */
[----:B---3--:R-:W-:Y:S01]  /*c390*/  @!P1 IMAD.MOV.U32 R38, RZ, RZ, R28 ;  /* 0x000000ffff269224 */ /* 0x008fe200078e001c */
[----:B------:R-:W-:Y:S01]  /*c3a0*/  @!P1 MOV R41, R31 ;  /* 0x0000001f00299202 */ /* 0x000fe20000000f00 */
        /* <DEDUP_REMOVED lines=8> */
[----:B------:R-:W-:Y:S02]  /*c430*/  CS2R R8, SRZ ;  /* 0x0000000000087805 */ /* 0x000fe4000001ff00 */
[----:B-12-4-:R-:W-:-:S07]  /*c440*/  PRMT R63, R10, 0x5410, R11 ;  /* 0x000054100a3f7816 */ /* 0x016fce000000000b */
.L_x_8845:
[----:B------:R-:W-:Y:S01]  /*c450*/  VIADD R55, R55, 0x60 ;  /* 0x0000006037377836 */ /* 0x000fe20000000000 */
[----:B------:R-:W-:Y:S01]  /*c460*/  LEA.HI R10, R213, R213, RZ, 0x1 ;  /* 0x000000d5d50a7211 */ /* 0x000fe200078f08ff */
[----:B------:R-:W-:Y:S01]  /*c470*/  BSSY B1, `(.L_x_8512) ;  /* 0x0000015000017945 */ /* 0x000fe20003800000 */
[----:B------:R-:W-:Y:S02]  /*c480*/  CS2R R12, SRZ ;  /* 0x00000000000c7805 */ /* 0x000fe4000001ff00 */
[----:B------:R-:W-:Y:S02]  /*c490*/  CS2R R14, SRZ ;  /* 0x00000000000e7805 */ /* 0x000fe4000001ff00 */
[----:B------:R-:W-:Y:S02]  /*c4a0*/  ISETP.GE.AND P1, PT, R55, R0, PT ;  /* 0x000000003700720c */ /* 0x000fe40003f26270 */
[----:B------:R-:W-:-:S05]  /*c4b0*/  LOP3.LUT R10, R10, 0xfffffffe, RZ, 0xc0, !PT ;  /* 0xfffffffe0a0a7812 */ /* 0x000fca00078ec0ff */
[----:B------:R-:W-:Y:S01]  /*c4c0*/  IMAD.IADD R29, R213, 0x1, -R10 ;  /* 0x00000001d51d7824 */ /* 0x000fe200078e0a0a */
[----:B------:R-:W-:-:S04]  /*c4d0*/  CS2R R10, SRZ ;  /* 0x00000000000a7805 */ /* 0x000fc8000001ff00 */
[----:B------:R-:W-:Y:S01]  /*c4e0*/  SHF.L.U32 R29, R29, 0x1f, RZ ;  /* 0x0000001f1d1d7819 */ /* 0x000fe200000006ff */
[----:B------:R-:W-:Y:S06]  /*c4f0*/  @P1 BRA `(.L_x_8513) ;  /* 0x0000000000301947 */ /* 0x000fec0003800000 */
[----:B------:R-:W-:Y:S02]  /*c500*/  CS2R R10, SRZ ;  /* 0x00000000000a7805 */ /* 0x000fe4000001ff00 */
[----:B------:R-:W-:Y:S02]  /*c510*/  CS2R R12, SRZ ;  /* 0x00000000000c7805 */ /* 0x000fe4000001ff00 */
[----:B------:R-:W-:Y:S01]  /*c520*/  CS2R R14, SRZ ;  /* 0x00000000000e7805 */ /* 0x000fe2000001ff00 */
[----:B------:R-:W-:Y:S06]  /*c530*/  @P0 BRA `(.L_x_8513) ;  /* 0x0000000000200947 */ /* 0x000fec0003800000 */
[C---:B------:R-:W-:Y:S02]  /*c540*/  SHF.L.U32 R9, R16.reuse, 0x1, RZ ;  /* 0x0000000110097819 */ /* 0x040fe400000006ff */
[----:B------:R-:W-:Y:S02]  /*c550*/  SHF.L.U64.HI R10, R16, 0x1, R17 ;  /* 0x00000001100a7819 */ /* 0x000fe40000010211 */
[-C--:B0-----:R-:W-:Y:S02]  /*c560*/  IADD3 R12, P1, R32, R9.reuse, RZ ;  /* 0x00000009200c7210 */ /* 0x081fe40007f3e0ff */
[----:B------:R-:W-:-:S03]  /*c570*/  IADD3 R8, P2, R34, R9, RZ ;  /* 0x0000000922087210 */ /* 0x000fc60007f5e0ff */
[--C-:B------:R-:W-:Y:S02]  /*c580*/  IMAD.X R13, R3, 0x1, R10.reuse, P1 ;  /* 0x00000001030d7824 */ /* 0x100fe400008e060a */
[----:B------:R-:W-:-:S04]  /*c590*/  IMAD.X R9, R33, 0x1, R10, P2 ;  /* 0x0000000121097824 */ /* 0x000fc800010e060a */
[----:B------:R-:W5:Y:S04]  /*c5a0*/  LD.E.128 R12, desc[UR38][R12.64] ;  /* 0x000000260c0c7980 */ /* 0x000f68000c101d00 */
[----:B------:R-:W5:Y:S02]  /*c5b0*/  LD.E.128 R8, desc[UR38][R8.64] ;  /* 0x0000002608087980 */ /* 0x000f64000c101d00 */
.L_x_8513:
[----:B------:R-:W-:Y:S05]  /*c5c0*/  BSYNC B1 ;  /* 0x0000000000017941 */ /* 0x000fea0003800000 */
.L_x_8512:
[----:B------:R-:W1:Y:S01]  /*c5d0*/  SYNCS.PHASECHK.TRANS64.TRYWAIT P4, [R2+URZ+0x28800], R29 ;  /* 0x0288001d020075a7 */ /* 0x000e62000808017f */
[----:B------:R-:W-:Y:S01]  /*c5e0*/  VIADDMNMX R0, R0, -R193, 0x80, PT ;  /* 0x0000008000007446 */ /* 0x000fe200038009c1 */
[----:B0----5:R-:W-:Y:S01]  /*c5f0*/  IMAD.MOV.U32 R3, RZ, RZ, R8 ;  /* 0x000000ffff037224 */ /* 0x021fe200078e0008 */
[----:B------:R-:W-:Y:S01]  /*c600*/  BSSY B1, `(.L_x_8514) ;  /* 0x0000010000017945 */ /* 0x000fe20003800000 */
[----:B------:R-:W-:Y:S01]  /*c610*/  IMAD.MOV.U32 R28, RZ, RZ, R9 ;  /* 0x000000ffff1c7224 */ /* 0x000fe200078e0009 */
[-C--:B------:R-:W-:Y:S01]  /*c620*/  ISETP.GE.OR P3, PT, R23, R0.reuse, P0 ;  /* 0x000000001700720c */ /* 0x080fe20000766670 */
[----:B------:R-:W-:Y:S01]  /*c630*/  IMAD.MOV.U32 R30, RZ, RZ, R13 ;  /* 0x000000ffff1e7224 */ /* 0x000fe200078e000d */
[-C--:B------:R-:W-:Y:S02]  /*c640*/  ISETP.GE.OR P2, PT, R212, R0.reuse, P0 ;  /* 0x00000000d400720c */ /* 0x080fe40000746670 */
[-C--:B------:R-:W-:Y:S02]  /*c650*/  ISETP.GE.OR P1, PT, R211, R0.reuse, P0 ;  /* 0x00000000d300720c */ /* 0x080fe40000726670 */
[----:B------:R-:W-:Y:S01]  /*c660*/  ISETP.GE.OR P0, PT, R210, R0, P0 ;  /* 0x00000000d200720c */ /* 0x000fe20000706670 */
        /* <DEDUP_REMOVED lines=8> */
[----:B-1----:R-:W-:Y:S06]  /*c6f0*/  @!P4 BRA `(.L_x_8515) ;  /* 0x000001b00074c947 */ /* 0x002fec0003800000 */
.L_x_8846:
[----:B------:R-:W-:Y:S05]  /*c700*/  BSYNC B1 ;  /* 0x0000000000017941 */ /* 0x000fea0003800000 */
.L_x_8514:
[----:B------:R-:W-:Y:S04]  /*c710*/  BSSY B1, `(.L_x_8516) ;  /* 0x0000061000017945 */ /* 0x000fe80003800000 */
[----:B------:R-:W-:Y:S05]  /*c720*/  @P3 BRA `(.L_x_8517) ;  /* 0x00000004007c3947 */ /* 0x000fea0003800000 */
[----:B------:R-:W-:Y:S01]  /*c730*/  LEA.HI R28, R54, R207, RZ, 0x1d ;  /* 0x000000cf361c7211 */ /* 0x000fe200078fe8ff */
[----:B------:R-:W-:Y:S01]  /*c740*/  HADD2.F32 R68, -RZ, R68.H0_H0 ;  /* 0x20000044ff447230 */ /* 0x000fe20000004100 */
[----:B------:R-:W-:Y:S01]  /*c750*/  SHF.R.U64 R80, R46, 0x10, R47 ;  /* 0x000000102e507819 */ /* 0x000fe2000000122f */
[----:B------:R-:W-:Y:S01]  /*c760*/  HADD2.F32 R66, -RZ, R66.H0_H0 ;  /* 0x20000042ff427230 */ /* 0x000fe20000004100 */
[----:B------:R-:W-:Y:S01]  /*c770*/  SHF.R.S32.HI R31, RZ, 0x1f, R28 ;  /* 0x0000001fff1f7819 */ /* 0x000fe2000001141c */
[----:B0-----:R-:W-:Y:S01]  /*c780*/  IMAD.SHL.U32 R29, R28, 0x8, RZ ;  /* 0x000000081c1d7824 */ /* 0x001fe200078e00ff */
[----:B------:R-:W-:Y:S02]  /*c790*/  SHF.R.U64 R77, R20, 0x10, R21 ;  /* 0x00000010144d7819 */ /* 0x000fe40000001215 */
[----:B------:R-:W-:Y:S02]  /*c7a0*/  LEA.HI R31, R31, R28, RZ, 0x3 ;  /* 0x0000001c1f1f7211 */ /* 0x000fe400078f18ff */
[----:B------:R-:W-:-:S02]  /*c7b0*/  LOP3.LUT R30, R29, 0x38, RZ, 0xc0, !PT ;  /* 0x000000381d1e7812 */ /* 0x000fc400078ec0ff */
[----:B------:R-:W-:Y:S01]  /*c7c0*/  SHF.R.U32.HI R70, RZ, 0x10, R21 ;  /* 0x00000010ff467819 */ /* 0x000fe20000011615 */
[----:B------:R-:W-:Y:S01]  /*c7d0*/  IMAD.SHL.U32 R31, R31, 0x400, RZ ;  /* 0x000004001f1f7824 */ /* 0x000fe200078e00ff */
[----:B------:R-:W-:Y:S02]  /*c7e0*/  LOP3.LUT R30, R30, 0x1c0, R225, 0xf8, !PT ;  /* 0x000001c01e1e7812 */ /* 0x000fe400078ef8e1 */
[----:B------:R-:W-:Y:S01]  /*c7f0*/  SHF.R.U32.HI R69, RZ, 0x10, R47 ;  /* 0x00000010ff457819 */ /* 0x000fe2000001162f */
[----:B------:R-:W-:Y:S01]  /*c800*/  HADD2.F32 R70, -RZ, R70.H0_H0 ;  /* 0x20000046ff467230 */ /* 0x000fe20000004100 */
[----:B------:R-:W-:Y:S02]  /*c810*/  LOP3.LUT R32, R30, R203, RZ, 0x3c, !PT ;  /* 0x000000cb1e207212 */ /* 0x000fe400078e3cff */
[----:B------:R-:W-:Y:S02]  /*c820*/  LOP3.LUT R33, R31, 0x7fffe000, RZ, 0xc0, !PT ;  /* 0x7fffe0001f217812 */ /* 0x000fe400078ec0ff */
[----:B------:R-:W0:Y:S01]  /*c830*/  LDS.128 R28, [R205] ;  /* 0x00000000cd1c7984 */ /* 0x000e220000000c00 */
[----:B------:R-:W-:-:S02]  /*c840*/  SHF.R.U64 R79, R48, 0x10, R49 ;  /* 0x00000010304f7819 */ /* 0x000fc40000001231 */
        /* <DEDUP_REMOVED lines=21> */
[--C-:B------:R-:W-:Y:S02]  /*c9a0*/  HADD2.F32 R66, -RZ, R65.reuse.H1_H1 ;  /* 0x30000041ff427230 */ /* 0x100fe40000004100 */
[----:B------:R-:W-:Y:S01]  /*c9b0*/  FFMA.FTZ R74, R21, R68, R74 ;  /* 0x00000044154a7223 */ /* 0x000fe2000001004a */
[----:B------:R-:W-:Y:S02]  /*c9c0*/  HADD2.F32 R21, -RZ, R64.H0_H0 ;  /* 0x20000040ff157230 */ /* 0x000fe40000004100 */
[----:B------:R-:W-:Y:S01]  /*c9d0*/  FMUL.FTZ R68, R47, R46 ;  /* 0x0000002e2f447220 */ /* 0x000fe20000410000 */
[----:B------:R-:W-:Y:S02]  /*c9e0*/  HADD2.F32 R48, -RZ, R34.H0_H0 ;  /* 0x20000022ff307230 */ /* 0x000fe40000004100 */
[----:B------:R-:W-:Y:S01]  /*c9f0*/  FMUL.FTZ R47, R33, R66 ;  /* 0x00000042212f7220 */ /* 0x000fe20000410000 */
[----:B------:R-:W-:-:S02]  /*ca00*/  HADD2.F32 R65, -RZ, R65.H0_H0 ;  /* 0x20000041ff417230 */ /* 0x000fc40000004100 */
[-C--:B------:R-:W-:Y:S01]  /*ca10*/  FMUL.FTZ R33, R33, R21.reuse ;  /* 0x0000001521217220 */ /* 0x080fe20000410000 */
[----:B------:R-:W-:Y:S02]  /*ca20*/  HADD2.F32 R49, -RZ, R35.H0_H0 ;  /* 0x20000023ff317230 */ /* 0x000fe40000004100 */
[C---:B------:R-:W-:Y:S01]  /*ca30*/  FFMA.FTZ R47, R20.reuse, R21, -R47 ;  /* 0x00000015142f7223 */ /* 0x040fe2000001082f */
[--C-:B------:R-:W-:Y:S02]  /*ca40*/  HADD2.F32 R21, -RZ, R43.reuse.H0_H0 ;  /* 0x2000002bff157230 */ /* 0x100fe40000004100 */
[C---:B------:R-:W-:Y:S01]  /*ca50*/  FFMA.FTZ R69, R29.reuse, R46, -R76 ;  /* 0x0000002e1d457223 */ /* 0x040fe2000001084c */
[----:B------:R-:W-:Y:S02]  /*ca60*/  HADD2.F32 R64, -RZ, R64.H1_H1 ;  /* 0x30000040ff407230 */ /* 0x000fe40000004100 */
[----:B------:R-:W-:Y:S01]  /*ca70*/  FFMA.FTZ R71, R29, R70, R68 ;  /* 0x000000461d477223 */ /* 0x000fe20000010044 */
[----:B------:R-:W-:Y:S01]  /*ca80*/  FFMA.FTZ R66, R20, R66, R33 ;  /* 0x0000004214427223 */ /* 0x000fe20000010021 */
[----:B------:R-:W-:Y:S01]  /*ca90*/  FMUL.FTZ R29, R48, R65 ;  /* 0x00000041301d7220 */ /* 0x000fe20000410000 */
[----:B------:R-:W-:-:S02]  /*caa0*/  HADD2.F32 R20, -RZ, R43.H1_H1 ;  /* 0x3000002bff147230 */ /* 0x000fc40000004100 */
[-C--:B------:R-:W-:Y:S01]  /*cab0*/  FMUL.FTZ R33, R48, R21.reuse ;  /* 0x0000001530217220 */ /* 0x080fe20000410000 */
[----:B------:R-:W-:Y:S02]  /*cac0*/  HADD2.F32 R35, -RZ, R35.H1_H1 ;  /* 0x30000023ff237230 */ /* 0x000fe40000004100 */
[C---:B------:R-:W-:Y:S01]  /*cad0*/  FMUL.FTZ R68, R49.reuse, R64 ;  /* 0x0000004031447220 */ /* 0x040fe20000410000 */
[----:B------:R-:W-:Y:S02]  /*cae0*/  HADD2.F32 R48, -RZ, R73.H0_H0 ;  /* 0x20000049ff307230 */ /* 0x000fe40000004100 */
[C---:B------:R-:W-:Y:S01]  /*caf0*/  FFMA.FTZ R43, R36.reuse, R21, -R29 ;  /* 0x00000015242b7223 */ /* 0x040fe2000001081d */
[----:B------:R-:W-:Y:S02]  /*cb00*/  HADD2.F32 R46, -RZ, R78.H0_H0 ;  /* 0x2000004eff2e7230 */ /* 0x000fe40000004100 */
[-C--:B------:R-:W-:Y:S01]  /*cb10*/  FMUL.FTZ R49, R49, R20.reuse ;  /* 0x0000001431317220 */ /* 0x080fe20000410000 */
        /* <DEDUP_REMOVED lines=32> */
.L_x_8517:
[----:B------:R-:W-:Y:S05]  /*cd20*/  BSYNC B1 ;  /* 0x0000000000017941 */ /* 0x000fea0003800000 */
.L_x_8516:
[----:B------:R-:W-:Y:S04]  /*cd30*/  BSSY B1, `(.L_x_8518) ;  /* 0x0000060000017945 */ /* 0x000fe80003800000 */
[----:B------:R-:W-:Y:S05]  /*cd40*/  @P2 BRA `(.L_x_8519) ;  /* 0x0000000400782947 */ /* 0x000fea0003800000 */
[----:B------:R-:W-:Y:S01]  /*cd50*/  LEA.HI R20, R54, R207, RZ, 0x1d ;  /* 0x000000cf36147211 */ /* 0x000fe200078fe8ff */
[--C-:B------:R-:W-:Y:S01]  /*cd60*/  HADD2.F32 R36, -RZ, R45.reuse.H1_H1 ;  /* 0x3000002dff247230 */ /* 0x100fe20000004100 */
[----:B------:R-:W-:Y:S01]  /*cd70*/  SHF.R.U32.HI R46, RZ, 0x10, R25 ;  /* 0x00000010ff2e7819 */ /* 0x000fe20000011619 */
[----:B------:R-:W-:Y:S01]  /*cd80*/  HADD2.F32 R45, -RZ, R45.H0_H0 ;  /* 0x2000002dff2d7230 */ /* 0x000fe20000004100 */
[----:B------:R-:W-:Y:S02]  /*cd90*/  SHF.R.S32.HI R21, RZ, 0x1f, R20 ;  /* 0x0000001fff157819 */ /* 0x000fe40000011414 */
[----:B-1----:R-:W-:Y:S01]  /*cda0*/  SHF.L.U32 R28, R20, 0x3, RZ ;  /* 0x00000003141c7819 */ /* 0x002fe200000006ff */
[----:B------:R-:W-:Y:S01]  /*cdb0*/  HADD2.F32 R46, -RZ, R46.H0_H0 ;  /* 0x2000002eff2e7230 */ /* 0x000fe20000004100 */
[----:B------:R-:W-:Y:S02]  /*cdc0*/  LEA.HI R20, R21, R20, RZ, 0x3 ;  /* 0x0000001415147211 */ /* 0x000fe400078f18ff */
[----:B------:R-:W-:-:S02]  /*cdd0*/  LOP3.LUT R21, R199, 0x38, R28, 0xf8, !PT ;  /* 0x00000038c7157812 */ /* 0x000fc400078ef81c */
[----:B0-----:R-:W0:Y:S01]  /*cde0*/  LDS.128 R28, [R221] ;  /* 0x00000000dd1c7984 */ /* 0x001e220000000c00 */
[----:B------:R-:W-:Y:S01]  /*cdf0*/  IMAD.SHL.U32 R20, R20, 0x400, RZ ;  /* 0x0000040014147824 */ /* 0x000fe200078e00ff */
[----:B------:R-:W-:Y:S02]  /*ce00*/  LOP3.LUT R21, R21, R228, RZ, 0x3c, !PT ;  /* 0x000000e415157212 */ /* 0x000fe400078e3cff */
[----:B------:R-:W-:Y:S02]  /*ce10*/  SHF.R.U64 R49, R24, 0x10, R25 ;  /* 0x0000001018317819 */ /* 0x000fe40000001219 */
[----:B------:R-:W-:Y:S02]  /*ce20*/  LOP3.LUT R20, R20, 0x7fffe000, RZ, 0xc0, !PT ;  /* 0x7fffe00014147812 */ /* 0x000fe400078ec0ff */
[----:B------:R-:W-:Y:S02]  /*ce30*/  SHF.R.U64 R47, R26, 0x10, R27 ;  /* 0x000000101a2f7819 */ /* 0x000fe4000000121b */
[----:B------:R-:W-:-:S02]  /*ce40*/  IADD3 R21, R21, R20, R202 ;  /* 0x0000001415157210 */ /* 0x000fc40007ffe0ca */
[----:B------:R-:W-:Y:S01]  /*ce50*/  SHF.R.U32.HI R43, RZ, 0x10, R27 ;  /* 0x00000010ff2b7819 */ /* 0x000fe2000001161b */
[--C-:B------:R-:W-:Y:S01]  /*ce60*/  HADD2.F32 R27, -RZ, R57.reuse.H1_H1 ;  /* 0x30000039ff1b7230 */ /* 0x100fe20000004100 */
[--C-:B------:R-:W-:Y:S01]  /*ce70*/  SHF.R.U32.HI R37, RZ, 0x10, R5.reuse ;  /* 0x00000010ff257819 */ /* 0x100fe20000011605 */
[----:B------:R-:W-:Y:S01]  /*ce80*/  IMAD R21, R21, 0x2, R2 ;  /* 0x0000000215157824 */ /* 0x000fe200078e0202 */
[----:B------:R-:W-:Y:S01]  /*ce90*/  SHF.R.U64 R68, R4, 0x10, R5 ;  /* 0x0000001004447819 */ /* 0x000fe20000001205 */
[----:B------:R-:W-:Y:S01]  /*cea0*/  HADD2.F32 R57, -RZ, R57.H0_H0 ;  /* 0x20000039ff397230 */ /* 0x000fe20000004100 */
[--C-:B------:R-:W-:Y:S02]  /*ceb0*/  SHF.R.U64 R67, R6, 0x10, R7.reuse ;  /* 0x0000001006437819 */ /* 0x100fe40000001207 */
[----:B------:R-:W1:Y:S01]  /*cec0*/  LDS.128 R32, [R21+0x10400] ;  /* 0x0104000015207984 */ /* 0x000e620000000c00 */
[----:B------:R-:W-:Y:S01]  /*ced0*/  SHF.R.U32.HI R65, RZ, 0x10, R7 ;  /* 0x00000010ff417819 */ /* 0x000fe20000011607 */
[----:B0-----:R-:W-:-:S02]  /*cee0*/  HADD2.F32 R5, -RZ, R29.H0_H0 ;  /* 0x2000001dff057230 */ /* 0x001fc40000004100 */
[----:B------:R-:W-:Y:S02]  /*cef0*/  HADD2.F32 R29, -RZ, R29.H1_H1 ;  /* 0x3000001dff1d7230 */ /* 0x000fe40000004100 */
[----:B------:R-:W-:Y:S02]  /*cf00*/  HADD2.F32 R4, -RZ, R28.H0_H0 ;  /* 0x2000001cff047230 */ /* 0x000fe40000004100 */
[----:B------:R-:W-:Y:S02]  /*cf10*/  HADD2.F32 R6, -RZ, R30.H0_H0 ;  /* 0x2000001eff067230 */ /* 0x000fe40000004100 */
[--C-:B------:R-:W-:Y:S02]  /*cf20*/  HADD2.F32 R7, -RZ, R31.reuse.H0_H0 ;  /* 0x2000001fff077230 */ /* 0x100fe40000004100 */
[----:B------:R-:W-:Y:S02]  /*cf30*/  HADD2.F32 R31, -RZ, R31.H1_H1 ;  /* 0x3000001fff1f7230 */ /* 0x000fe40000004100 */
        /* <DEDUP_REMOVED lines=11> */
[C---:B------:R-:W-:Y:S01]  /*cff0*/  FMUL.FTZ R5, R20.reuse, R45 ;  /* 0x0000002d14057220 */ /* 0x040fe20000410000 */
[-C--:B------:R-:W-:Y:S01]  /*d000*/  FMUL.FTZ R36, R33, R24.reuse ;  /* 0x0000001821247220 */ /* 0x080fe20000410000 */
[----:B------:R-:W-:Y:S01]  /*d010*/  FFMA.FTZ R33, R29, R24, -R66 ;  /* 0x000000181d217223 */ /* 0x000fe20000010842 */
[----:B------:R-:W-:Y:S02]  /*d020*/  HADD2.F32 R25, -RZ, R34.H0_H0 ;  /* 0x20000022ff197230 */ /* 0x000fe40000004100 */
[-C--:B------:R-:W-:Y:S01]  /*d030*/  FMUL.FTZ R20, R20, R57.reuse ;  /* 0x0000003914147220 */ /* 0x080fe20000410000 */
[----:B------:R-:W-:Y:S02]  /*d040*/  HADD2.F32 R24, -RZ, R56.H0_H0 ;  /* 0x20000038ff187230 */ /* 0x000fe40000004100 */
[----:B------:R-:W-:Y:S01]  /*d050*/  FFMA.FTZ R57, R4, R57, -R5 ;  /* 0x0000003904397223 */ /* 0x000fe20000010805 */
[----:B------:R-:W-:-:S02]  /*d060*/  HADD2.F32 R5, -RZ, R58.H0_H0 ;  /* 0x2000003aff057230 */ /* 0x000fc40000004100 */
[----:B------:R-:W-:Y:S01]  /*d070*/  FFMA.FTZ R37, R29, R46, R36 ;  /* 0x0000002e1d257223 */ /* 0x000fe20000010024 */
[--C-:B------:R-:W-:Y:S02]  /*d080*/  HADD2.F32 R26, -RZ, R35.reuse.H0_H0 ;  /* 0x20000023ff1a7230 */ /* 0x100fe40000004100 */
[C---:B------:R-:W-:Y:S01]  /*d090*/  FMUL.FTZ R27, R25.reuse, R24 ;  /* 0x00000018191b7220 */ /* 0x040fe20000410000 */
[----:B------:R-:W-:Y:S02]  /*d0a0*/  HADD2.F32 R58, -RZ, R58.H1_H1 ;  /* 0x3000003aff3a7230 */ /* 0x000fe40000004100 */
[----:B------:R-:W-:Y:S01]  /*d0b0*/  FFMA.FTZ R45, R4, R45, R20 ;  /* 0x0000002d042d7223 */ /* 0x000fe20000010014 */
[----:B------:R-:W-:Y:S02]  /*d0c0*/  HADD2.F32 R56, -RZ, R56.H1_H1 ;  /* 0x30000038ff387230 */ /* 0x000fe40000004100 */
[----:B------:R-:W-:Y:S01]  /*d0d0*/  FMUL.FTZ R25, R25, R5 ;  /* 0x0000000519197220 */ /* 0x000fe20000410000 */
[----:B------:R-:W-:-:S02]  /*d0e0*/  HADD2.F32 R35, -RZ, R35.H1_H1 ;  /* 0x30000023ff237230 */ /* 0x000fc40000004100 */
[----:B------:R-:W-:Y:S01]  /*d0f0*/  FFMA.FTZ R36, R6, R5, -R27 ;  /* 0x0000000506247223 */ /* 0x000fe2000001081b */
[----:B------:R-:W-:Y:S02]  /*d100*/  HADD2.F32 R20, -RZ, R43.H0_H0 ;  /* 0x2000002bff147230 */ /* 0x000fe40000004100 */
[C---:B------:R-:W-:Y:S01]  /*d110*/  FMUL.FTZ R46, R26.reuse, R56 ;  /* 0x000000381a2e7220 */ /* 0x040fe20000410000 */
[----:B------:R-:W-:Y:S02]  /*d120*/  HADD2.F32 R4, -RZ, R65.H0_H0 ;  /* 0x20000041ff047230 */ /* 0x000fe40000004100 */
[----:B------:R-:W-:Y:S01]  /*d130*/  FMUL.FTZ R5, R26, R58 ;  /* 0x0000003a1a057220 */ /* 0x000fe20000410000 */
[----:B------:R-:W-:Y:S01]  /*d140*/  FFMA.FTZ R26, R6, R24, R25 ;  /* 0x00000018061a7223 */ /* 0x000fe20000010019 */
[----:B------:R-:W-:Y:S02]  /*d150*/  HADD2.F32 R32, -RZ, R32.H1_H1 ;  /* 0x30000020ff207230 */ /* 0x000fe40000004100 */
[----:B------:R-:W-:Y:S01]  /*d160*/  FMUL.FTZ R6, R35, R20 ;  /* 0x0000001423067220 */ /* 0x000fe20000410000 */
[----:B------:R-:W-:-:S02]  /*d170*/  HADD2.F32 R34, -RZ, R34.H1_H1 ;  /* 0x30000022ff227230 */ /* 0x000fc40000004100 */
[C---:B------:R-:W-:Y:S01]  /*d180*/  FFMA.FTZ R46, R7.reuse, R58, -R46 ;  /* 0x0000003a072e7223 */ /* 0x040fe2000001082e */
        /* <DEDUP_REMOVED lines=26> */
.L_x_8519:
[----:B------:R-:W-:Y:S05]  /*d330*/  BSYNC B1 ;  /* 0x0000000000017941 */ /* 0x000fea0003800000 */
.L_x_8518:
[----:B------:R-:W-:Y:S04]  /*d340*/  BSSY B1, `(.L_x_8520) ;  /* 0x0000060000017945 */ /* 0x000fe80003800000 */
[----:B------:R-:W-:Y:S05]  /*d350*/  @P1 BRA `(.L_x_8521) ;  /* 0x0000000400781947 */ /* 0x000fea0003800000 */
[----:B--2---:R-:W-:Y:S01]  /*d360*/  LEA.HI R4, R54, R207, RZ, 0x1d ;  /* 0x000000cf36047211 */ /* 0x004fe200078fe8ff */
[----:B-1----:R-:W-:Y:S01]  /*d370*/  HADD2.F32 R35, -RZ, R59.H1_H1 ;  /* 0x3000003bff237230 */ /* 0x002fe20000004100 */
[--C-:B------:R-:W-:Y:S01]  /*d380*/  SHF.R.U64 R56, R50, 0x10, R51.reuse ;  /* 0x0000001032387819 */ /* 0x100fe20000001233 */
[--C-:B------:R-:W-:Y:S01]  /*d390*/  HADD2.F32 R36, -RZ, R62.reuse.H1_H1 ;  /* 0x3000003eff247230 */ /* 0x100fe20000004100 */
[----:B------:R-:W-:Y:S01]  /*d3a0*/  SHF.R.S32.HI R7, RZ, 0x1f, R4 ;  /* 0x0000001fff077819 */ /* 0x000fe20000011404 */
[----:B------:R-:W-:Y:S01]  /*d3b0*/  IMAD.SHL.U32 R5, R4, 0x8, RZ ;  /* 0x0000000804057824 */ /* 0x000fe200078e00ff */
[----:B------:R-:W-:Y:S01]  /*d3c0*/  SHF.R.U32.HI R50, RZ, 0x10, R51 ;  /* 0x00000010ff327819 */ /* 0x000fe20000011633 */
[----:B------:R-:W-:Y:S01]  /*d3d0*/  HADD2.F32 R62, -RZ, R62.H0_H0 ;  /* 0x2000003eff3e7230 */ /* 0x000fe20000004100 */
[----:B------:R-:W-:Y:S02]  /*d3e0*/  LEA.HI R7, R7, R4, RZ, 0x3 ;  /* 0x0000000407077211 */ /* 0x000fe400078f18ff */
[----:B------:R-:W-:-:S02]  /*d3f0*/  LOP3.LUT R4, R198, 0x38, R5, 0xf8, !PT ;  /* 0x00000038c6047812 */ /* 0x000fc400078ef805 */
[--C-:B------:R-:W-:Y:S01]  /*d400*/  SHF.R.U64 R48, R38, 0x10, R39.reuse ;  /* 0x0000001026307819 */ /* 0x100fe20000001227 */
[----:B------:R-:W-:Y:S01]  /*d410*/  IMAD.SHL.U32 R7, R7, 0x400, RZ ;  /* 0x0000040007077824 */ /* 0x000fe200078e00ff */
[----:B------:R-:W-:Y:S02]  /*d420*/  LOP3.LUT R20, R4, R227, RZ, 0x3c, !PT ;  /* 0x000000e304147212 */ /* 0x000fe400078e3cff */
[----:B------:R-:W-:Y:S02]  /*d430*/  SHF.R.U32.HI R37, RZ, 0x10, R39 ;  /* 0x00000010ff257819 */ /* 0x000fe40000011627 */
[----:B------:R-:W-:Y:S02]  /*d440*/  LOP3.LUT R21, R7, 0x7fffe000, RZ, 0xc0, !PT ;  /* 0x7fffe00007157812 */ /* 0x000fe400078ec0ff */
[----:B------:R-:W1:Y:S01]  /*d450*/  LDS.128 R4, [R220] ;  /* 0x00000000dc047984 */ /* 0x000e620000000c00 */
[----:B------:R-:W-:Y:S01]  /*d460*/  SHF.R.U64 R47, R40, 0x10, R41 ;  /* 0x00000010282f7819 */ /* 0x000fe20000001229 */
[----:B------:R-:W-:Y:S01]  /*d470*/  HADD2.F32 R37, -RZ, R37.H0_H0 ;  /* 0x20000025ff257230 */ /* 0x000fe20000004100 */
[----:B------:R-:W-:-:S02]  /*d480*/  IADD3 R21, R20, R21, R201 ;  /* 0x0000001514157210 */ /* 0x000fc40007ffe0c9 */
[----:B------:R-:W-:Y:S02]  /*d490*/  SHF.R.U32.HI R45, RZ, 0x10, R41 ;  /* 0x00000010ff2d7819 */ /* 0x000fe40000011629 */
[--C-:B------:R-:W-:Y:S01]  /*d4a0*/  SHF.R.U64 R49, R52, 0x10, R53.reuse ;  /* 0x0000001034317819 */ /* 0x100fe20000001235 */
[----:B------:R-:W-:Y:S01]  /*d4b0*/  IMAD R21, R21, 0x2, R2 ;  /* 0x0000000215157824 */ /* 0x000fe200078e0202 */
[----:B------:R-:W-:-:S04]  /*d4c0*/  SHF.R.U32.HI R52, RZ, 0x10, R53 ;  /* 0x00000010ff347819 */ /* 0x000fc80000011635 */
[----:B------:R-:W2:Y:S01]  /*d4d0*/  LDS.128 R24, [R21+0x10400] ;  /* 0x0104000015187984 */ /* 0x000ea20000000c00 */
[--C-:B-1----:R-:W-:Y:S02]  /*d4e0*/  HADD2.F32 R20, -RZ, R5.reuse.H0_H0 ;  /* 0x20000005ff147230 */ /* 0x102fe40000004100 */
[----:B------:R-:W-:Y:S02]  /*d4f0*/  HADD2.F32 R28, -RZ, R5.H1_H1 ;  /* 0x30000005ff1c7230 */ /* 0x000fe40000004100 */
[----:B------:R-:W-:Y:S02]  /*d500*/  HADD2.F32 R5, -RZ, R4.H0_H0 ;  /* 0x20000004ff057230 */ /* 0x000fe40000004100 */
[----:B0-----:R-:W-:Y:S02]  /*d510*/  HADD2.F32 R29, -RZ, R6.H0_H0 ;  /* 0x20000006ff1d7230 */ /* 0x001fe40000004100 */
[--C-:B------:R-:W-:Y:S02]  /*d520*/  HADD2.F32 R30, -RZ, R7.reuse.H0_H0 ;  /* 0x20000007ff1e7230 */ /* 0x100fe40000004100 */
[----:B------:R-:W-:-:S02]  /*d530*/  HADD2.F32 R7, -RZ, R7.H1_H1 ;  /* 0x30000007ff077230 */ /* 0x000fc40000004100 */
[----:B------:R-:W-:Y:S02]  /*d540*/  HADD2.F32 R4, -RZ, R4.H1_H1 ;  /* 0x30000004ff047230 */ /* 0x000fe40000004100 */
[--C-:B--2---:R-:W-:Y:S02]  /*d550*/  HADD2.F32 R31, -RZ, R25.reuse.H0_H0 ;  /* 0x20000019ff1f7230 */ /* 0x104fe40000004100 */
[----:B------:R-:W-:Y:S02]  /*d560*/  HADD2.F32 R32, -RZ, R25.H1_H1 ;  /* 0x30000019ff207230 */ /* 0x000fe40000004100 */
[----:B------:R-:W-:Y:S02]  /*d570*/  HADD2.F32 R25, -RZ, R24.H0_H0 ;  /* 0x20000018ff197230 */ /* 0x000fe40000004100 */
[C---:B------:R-:W-:Y:S01]  /*d580*/  FMUL.FTZ R39, R31.reuse, R36 ;  /* 0x000000241f277220 */ /* 0x040fe20000410000 */
[----:B------:R-:W-:Y:S01]  /*d590*/  FMUL.FTZ R41, R31, R35 ;  /* 0x000000231f297220 */ /* 0x000fe20000410000 */
[----:B------:R-:W-:-:S02]  /*d5a0*/  HADD2.F32 R31, -RZ, R50.H0_H0 ;  /* 0x20000032ff1f7230 */ /* 0x000fc40000004100 */
[C---:B------:R-:W-:Y:S01]  /*d5b0*/  FFMA.FTZ R39, R20.reuse, R35, -R39 ;  /* 0x0000002314277223 */ /* 0x040fe20000010827 */
[----:B------:R-:W-:Y:S01]  /*d5c0*/  FFMA.FTZ R41, R20, R36, R41 ;  /* 0x0000002414297223 */ /* 0x000fe20000010029 */
[----:B------:R-:W-:Y:S02]  /*d5d0*/  HADD2.F32 R20, -RZ, R59.H0_H0 ;  /* 0x2000003bff147230 */ /* 0x000fe40000004100 */
[C---:B------:R-:W-:Y:S01]  /*d5e0*/  FMUL.FTZ R35, R32.reuse, R37 ;  /* 0x0000002520237220 */ /* 0x040fe20000410000 */
[----:B------:R-:W-:Y:S01]  /*d5f0*/  FMUL.FTZ R43, R32, R31 ;  /* 0x0000001f202b7220 */ /* 0x000fe20000410000 */
[C---:B------:R-:W-:Y:S01]  /*d600*/  FMUL.FTZ R36, R25.reuse, R62 ;  /* 0x0000003e19247220 */ /* 0x040fe20000410000 */
[----:B------:R-:W-:Y:S02]  /*d610*/  HADD2.F32 R33, -RZ, R26.H0_H0 ;  /* 0x2000001aff217230 */ /* 0x000fe40000004100 */
[----:B------:R-:W-:Y:S01]  /*d620*/  FMUL.FTZ R25, R25, R20 ;  /* 0x0000001419197220 */ /* 0x000fe20000410000 */
[----:B------:R-:W-:-:S02]  /*d630*/  HADD2.F32 R32, -RZ, R63.H0_H0 ;  /* 0x2000003fff207230 */ /* 0x000fc40000004100 */
[C---:B------:R-:W-:Y:S01]  /*d640*/  FFMA.FTZ R36, R5.reuse, R20, -R36 ;  /* 0x0000001405247223 */ /* 0x040fe20000010824 */
[----:B------:R-:W-:Y:S02]  /*d650*/  HADD2.F32 R34, -RZ, R27.H0_H0 ;  /* 0x2000001bff227230 */ /* 0x000fe40000004100 */
[C---:B------:R-:W-:Y:S01]  /*d660*/  FFMA.FTZ R38, R28.reuse, R31, -R35 ;  /* 0x0000001f1c267223 */ /* 0x040fe20000010823 */
[----:B------:R-:W-:Y:S01]  /*d670*/  FFMA.FTZ R40, R28, R37, R43 ;  /* 0x000000251c287223 */ /* 0x000fe2000001002b */
[--C-:B------:R-:W-:Y:S02]  /*d680*/  HADD2.F32 R20, -RZ, R44.reuse.H0_H0 ;  /* 0x2000002cff147230 */ /* 0x100fe40000004100 */
[----:B------:R-:W-:Y:S01]  /*d690*/  FFMA.FTZ R62, R5, R62, R25 ;  /* 0x0000003e053e7223 */ /* 0x000fe20000010019 */
[----:B------:R-:W-:Y:S02]  /*d6a0*/  HADD2.F32 R63, -RZ, R63.H1_H1 ;  /* 0x3000003fff3f7230 */ /* 0x000fe40000004100 */
[----:B------:R-:W-:Y:S01]  /*d6b0*/  FMUL.FTZ R28, R33, R32 ;  /* 0x00000020211c7220 */ /* 0x000fe20000410000 */
[----:B------:R-:W-:-:S02]  /*d6c0*/  HADD2.F32 R5, -RZ, R44.H1_H1 ;  /* 0x3000002cff057230 */ /* 0x000fc40000004100 */
[-C--:B------:R-:W-:Y:S01]  /*d6d0*/  FMUL.FTZ R44, R33, R20.reuse ;  /* 0x00000014212c7220 */ /* 0x080fe20000410000 */
[----:B------:R-:W-:Y:S02]  /*d6e0*/  HADD2.F32 R27, -RZ, R27.H1_H1 ;  /* 0x3000001bff1b7230 */ /* 0x000fe40000004100 */
        /* <DEDUP_REMOVED lines=8> */
[C---:B------:R-:W-:Y:S01]  /*d770*/  FMUL.FTZ R46, R27.reuse, R28 ;  /* 0x0000001c1b2e7220 */ /* 0x040fe20000410000 */
[----:B------:R-:W-:Y:S01]  /*d780*/  FMUL.FTZ R30, R27, R20 ;  /* 0x000000141b1e7220 */ /* 0x000fe20000410000 */
[----:B------:R-:W-:-:S02]  /*d790*/  HADD2.F32 R24, -RZ, R24.H1_H1 ;  /* 0x30000018ff187230 */ /* 0x000fc40000004100 */
        /* <DEDUP_REMOVED lines=26> */
.L_x_8521:
[----:B------:R-:W-:Y:S05]  /*d940*/  BSYNC B1 ;  /* 0x0000000000017941 */ /* 0x000fea0003800000 */
.L_x_8520:
[----:B-1----:R-:W-:Y:S01]  /*d950*/  PRMT R32, R0, 0x5410, R3 ;  /* 0x0000541000207816 */ /* 0x002fe20000000003 */
[----:B------:R-:W-:Y:S06]  /*d960*/  @P0 BRA `(.L_x_8505) ;  /* 0x0000000400780947 */ /* 0x000fec0003800000 */
[----:B------:R-:W-:Y:S01]  /*d970*/  LEA.HI R54, R54, R207, RZ, 0x1d ;  /* 0x000000cf36367211 */ /* 0x000fe200078fe8ff */
[----:B--23--:R-:W1:Y:S01]  /*d980*/  LDS.128 R4, [R219] ;  /* 0x00000000db047984 */ /* 0x00ce620000000c00 */
[----:B------:R-:W-:Y:S01]  /*d990*/  SHF.R.U32.HI R20, RZ, 0x10, R9 ;  /* 0x00000010ff147819 */ /* 0x000fe20000011609 */
[--C-:B------:R-:W-:Y:S01]  /*d9a0*/  HADD2.F32 R21, -RZ, R55.reuse.H1_H1 ;  /* 0x30000037ff157230 */ /* 0x100fe20000004100 */
[----:B------:R-:W-:Y:S01]  /*d9b0*/  SHF.R.S32.HI R3, RZ, 0x1f, R54 ;  /* 0x0000001fff037819 */ /* 0x000fe20000011436 */
[----:B------:R-:W-:Y:S01]  /*d9c0*/  IMAD.SHL.U32 R0, R54, 0x8, RZ ;  /* 0x0000000836007824 */ /* 0x000fe200078e00ff */
[----:B------:R-:W-:Y:S01]  /*d9d0*/  SHF.R.U64 R38, R12, 0x10, R13 ;  /* 0x000000100c267819 */ /* 0x000fe2000000120d */
[----:B------:R-:W-:Y:S01]  /*d9e0*/  HADD2.F32 R20, -RZ, R20.H0_H0 ;  /* 0x20000014ff147230 */ /* 0x000fe20000004100 */
[----:B------:R-:W-:Y:S01]  /*d9f0*/  LEA.HI R54, R3, R54, RZ, 0x3 ;  /* 0x0000003603367211 */ /* 0x000fe200078f18ff */
[----:B------:R-:W-:Y:S01]  /*da00*/  HADD2.F32 R55, -RZ, R55.H0_H0 ;  /* 0x20000037ff377230 */ /* 0x000fe20000004100 */
[----:B------:R-:W-:-:S02]  /*da10*/  LOP3.LUT R3, R197, 0x38, R0, 0xf8, !PT ;  /* 0x00000038c5037812 */ /* 0x000fc400078ef800 */
[----:B------:R-:W-:Y:S02]  /*da20*/  SHF.L.U32 R54, R54, 0xa, RZ ;  /* 0x0000000a36367819 */ /* 0x000fe400000006ff */
[----:B------:R-:W-:Y:S02]  /*da30*/  LOP3.LUT R3, R3, R226, RZ, 0x3c, !PT ;  /* 0x000000e203037212 */ /* 0x000fe400078e3cff */
[----:B------:R-:W-:Y:S02]  /*da40*/  LOP3.LUT R54, R54, 0x7fffe000, RZ, 0xc0, !PT ;  /* 0x7fffe00036367812 */ /* 0x000fe400078ec0ff */
[--C-:B------:R-:W-:Y:S02]  /*da50*/  SHF.R.U64 R37, R14, 0x10, R15.reuse ;  /* 0x000000100e257819 */ /* 0x100fe4000000120f */
[----:B------:R-:W-:Y:S02]  /*da60*/  IADD3 R3, R3, R54, R200 ;  /* 0x0000003603037210 */ /* 0x000fe40007ffe0c8 */
[----:B------:R-:W-:Y:S01]  /*da70*/  SHF.R.U32.HI R34, RZ, 0x10, R15 ;  /* 0x00000010ff227819 */ /* 0x000fe2000001160f */
[--C-:B------:R-:W-:Y:S01]  /*da80*/  HADD2.F32 R15, -RZ, R61.reuse.H1_H1 ;  /* 0x3000003dff0f7230 */ /* 0x100fe20000004100 */
[----:B------:R-:W-:Y:S01]  /*da90*/  SHF.R.U32.HI R28, RZ, 0x10, R13 ;  /* 0x00000010ff1c7819 */ /* 0x000fe2000001160d */
[----:B------:R-:W-:Y:S01]  /*daa0*/  IMAD R3, R3, 0x2, R2 ;  /* 0x0000000203037824 */ /* 0x000fe200078e0202 */
[----:B------:R-:W-:Y:S01]  /*dab0*/  SHF.R.U64 R36, R8, 0x10, R9 ;  /* 0x0000001008247819 */ /* 0x000fe20000001209 */
[----:B------:R-:W-:Y:S01]  /*dac0*/  HADD2.F32 R61, -RZ, R61.H0_H0 ;  /* 0x2000003dff3d7230 */ /* 0x000fe20000004100 */
[----:B------:R-:W-:-:S02]  /*dad0*/  SHF.R.U64 R35, R10, 0x10, R11 ;  /* 0x000000100a237819 */ /* 0x000fc4000000120b */
[----:B------:R-:W2:Y:S01]  /*dae0*/  LDS.128 R24, [R3+0x10400] ;  /* 0x0104000003187984 */ /* 0x000ea20000000c00 */
[----:B------:R-:W-:Y:S01]  /*daf0*/  SHF.R.U32.HI R33, RZ, 0x10, R11 ;  /* 0x00000010ff217819 */ /* 0x000fe2000001160b */
[--C-:B-1----:R-:W-:Y:S02]  /*db00*/  HADD2.F32 R8, -RZ, R5.reuse.H0_H0 ;  /* 0x20000005ff087230 */ /* 0x102fe40000004100 */
[----:B------:R-:W-:Y:S02]  /*db10*/  HADD2.F32 R5, -RZ, R5.H1_H1 ;  /* 0x30000005ff057230 */ /* 0x000fe40000004100 */
[----:B------:R-:W-:Y:S02]  /*db20*/  HADD2.F32 R0, -RZ, R4.H0_H0 ;  /* 0x20000004ff007230 */ /* 0x000fe40000004100 */
[----:B------:R-:W-:Y:S02]  /*db30*/  HADD2.F32 R9, -RZ, R6.H0_H0 ;  /* 0x20000006ff097230 */ /* 0x000fe40000004100 */
[----:B------:R-:W-:-:S02]  /*db40*/  HADD2.F32 R10, -RZ, R7.H0_H0 ;  /* 0x20000007ff0a7230 */ /* 0x000fc40000004100 */
[----:B------:R-:W-:Y:S02]  /*db50*/  HADD2.F32 R7, -RZ, R7.H1_H1 ;  /* 0x30000007ff077230 */ /* 0x000fe40000004100 */
[----:B------:R-:W-:Y:S02]  /*db60*/  HADD2.F32 R4, -RZ, R4.H1_H1 ;  /* 0x30000004ff047230 */ /* 0x000fe40000004100 */
[----:B------:R-:W-:Y:S02]  /*db70*/  HADD2.F32 R6, -RZ, R6.H1_H1 ;  /* 0x30000006ff067230 */ /* 0x000fe40000004100 */
[--C-:B--2---:R-:W-:Y:S02]  /*db80*/  HADD2.F32 R12, -RZ, R25.reuse.H0_H0 ;  /* 0x20000019ff0c7230 */ /* 0x104fe40000004100 */
[----:B------:R-:W-:Y:S02]  /*db90*/  HADD2.F32 R25, -RZ, R25.H1_H1 ;  /* 0x30000019ff197230 */ /* 0x000fe40000004100 */
[----:B------:R-:W-:-:S02]  /*dba0*/  HADD2.F32 R11, -RZ, R24.H0_H0 ;  /* 0x20000018ff0b7230 */ /* 0x000fc40000004100 */
[C---:B0-----:R-:W-:Y:S01]  /*dbb0*/  FMUL.FTZ R29, R12.reuse, R21 ;  /* 0x000000150c1d7220 */ /* 0x041fe20000410000 */
[-C--:B------:R-:W-:Y:S01]  /*dbc0*/  FMUL.FTZ R31, R12, R15.reuse ;  /* 0x0000000f0c1f7220 */ /* 0x080fe20000410000 */
[----:B------:R-:W-:Y:S02]  /*dbd0*/  HADD2.F32 R12, -RZ, R28.H0_H0 ;  /* 0x2000001cff0c7230 */ /* 0x000fe40000004100 */
[C---:B------:R-:W-:Y:S01]  /*dbe0*/  FMUL.FTZ R28, R25.reuse, R20 ;  /* 0x00000014191c7220 */ /* 0x040fe20000410000 */
[C---:B------:R-:W-:Y:S01]  /*dbf0*/  FFMA.FTZ R29, R8.reuse, R15, -R29 ;  /* 0x0000000f081d7223 */ /* 0x040fe2000001081d */
[----:B------:R-:W-:Y:S01]  /*dc00*/  FFMA.FTZ R31, R8, R21, R31 ;  /* 0x00000015081f7223 */ /* 0x000fe2000001001f */
[----:B------:R-:W-:Y:S02]  /*dc10*/  HADD2.F32 R13, -RZ, R26.H0_H0 ;  /* 0x2000001aff0d7230 */ /* 0x000fe40000004100 */
        /* <DEDUP_REMOVED lines=8> */
[----:B------:R-:W-:Y:S02]  /*dca0*/  HADD2.F32 R14, -RZ, R27.H0_H0 ;  /* 0x2000001bff0e7230 */ /* 0x000fe40000004100 */
        /* <DEDUP_REMOVED lines=42> */
.L_x_8505:
[----:B------:R-:W-:Y:S05]  /*df50*/  BSYNC B0 ;  /* 0x0000000000007941 */ /* 0x000fea0003800000 */
.L_x_8477:
        /* <DEDUP_REMOVED lines=8> */
.L_x_8475:
[----:B------:R-:W-:-:S13]  /*dfe0*/  ISETP.NE.AND P0, PT, R191, 0x3, PT ;  /* 0x00000003bf00780c */ /* 0x000fda0003f05270 */
[----:B------:R-:W-:Y:S05]  /*dff0*/  @!P0 BRA `(.L_x_8522) ;  /* 0x0000000000048947 */ /* 0x000fea0003800000 */
[----:B------:R-:W-:Y:S01]  /*e000*/  BPT.TRAP 0x1 ;  /* 0x000000040000795c */ /* 0x000fe20000300000 */
.L_x_8522:
[----:B-1----:R-:W-:Y:S01]  /*e010*/  IMAD R8, R22, 0x8, R2 ;  /* 0x0000000816087824 */ /* 0x002fe200078e0202 */
[----:B--2---:R-:W-:-:S04]  /*e020*/  SHF.L.U32 R3, R186, 0x1f, RZ ;  /* 0x0000001fba037819 */ /* 0x004fc800000006ff */
[----:B------:R1:W2:Y:S01]  /*e030*/  SYNCS.PHASECHK.TRANS64.TRYWAIT P2, [R8+URZ+0x28830], R3 ;  /* 0x02883003080075a7 */ /* 0x0002a2000804017f */
[----:B------:R-:W-:Y:S05]  /*e040*/  @!P0 BRA `(.L_x_8523) ;  /* 0x0000000000048947 */ /* 0x000fea0003800000 */
[----:B------:R-:W-:Y:S01]  /*e050*/  BPT.TRAP 0x1 ;  /* 0x000000040000795c */ /* 0x000fe20000300000 */
.L_x_8523:
[----:B------:R-:W0:Y:S02]  /*e060*/  S2R R0, SR_TID.X ;  /* 0x0000000000007919 */ /* 0x000e240000002100 */
[----:B0-----:R-:W-:-:S04]  /*e070*/  LOP3.LUT R0, R0, 0x7f, RZ, 0xc0, !PT ;  /* 0x0000007f00007812 */ /* 0x001fc800078ec0ff */
[----:B------:R-:W-:Y:S01]  /*e080*/  ISETP.NE.AND P1, PT, R0, RZ, PT ;  /* 0x000000ff0000720c */ /* 0x000fe20003f25270 */
[----:B--2---:R-:W-:-:S12]  /*e090*/  @P2 BRA `(.L_x_8524) ;  /* 0x0000000000082947 */ /* 0x004fd80003800000 */
[----:B------:R-:W0:Y:S02]  /*e0a0*/  SYNCS.PHASECHK.TRANS64.TRYWAIT P2, [R8+URZ+0x28830], R3 ;  /* 0x02883003080075a7 */ /* 0x000e24000804017f */
[----:B0-----:R-:W-:Y:S05]  /*e0b0*/  @!P2 BRA `(.L_x_8525) ;  /* 0x000001980018a947 */ /* 0x001fea0003800000 */
.L_x_8524:
[----:B------:R-:W-:Y:S05]  /*e0c0*/  WARPSYNC.ALL ;  /* 0x0000000000007948 */ /* 0x000fea0003800000 */
[----:B------:R-:W-:Y:S01]  /*e0d0*/  VIADD R0, R2, 0x18400 ;  /* 0x0001840002007836 */ /* 0x000fe20000000000 */
[----:B------:R-:W-:Y:S01]  /*e0e0*/  R2UR UR44, R42 ;  /* 0x000000002a2c72ca */ /* 0x000fe200000e0000 */
[----:B---34-:R-:W-:Y:S01]  /*e0f0*/  IMAD.MOV.U32 R7, RZ, RZ, 0x40000040 ;  /* 0x40000040ff077424 */ /* 0x018fe200078e00ff */
[----:B------:R-:W-:Y:S01]  /*e100*/  WARPGROUP.ARRIVE ;  /* 0x00000000000079c5 */ /* 0x000fe20000000000 */
[----:B------:R-:W-:Y:S01]  /*e110*/  UMOV UR45, 0x40000040 ;  /* 0x40000040002d7882 */ /* 0x000fe20000000000 */
[----:B------:R-:W-:Y:S01]  /*e120*/  SHF.R.U32.HI R0, RZ, 0x4, R0 ;  /* 0x00000004ff007819 */ /* 0x000fe20000011600 */
[----:B------:R-:W-:Y:S01]  /*e130*/  UMOV UR9, 0x40000040 ;  /* 0x4000004000097882 */ /* 0x000fe20000000000 */
[----:B------:R-:W-:Y:S01]  /*e140*/  R2UR UR47, R7 ;  /* 0x00000000072f72ca */ /* 0x000fe200000e0000 */
[----:B------:R-:W-:Y:S01]  /*e150*/  UMOV UR13, 0x40000040 ;  /* 0x40000040000d7882 */ /* 0x000fe20000000000 */
[----:B------:R-:W-:Y:S01]  /*e160*/  LOP3.LUT R0, R0, 0x3fff, RZ, 0xc0, !PT ;  /* 0x00003fff00007812 */ /* 0x000fe200078ec0ff */
[----:B------:R-:W-:Y:S01]  /*e170*/  UMOV UR17, 0x40000040 ;  /* 0x4000004000117882 */ /* 0x000fe20000000000 */
[----:B------:R-:W-:Y:S01]  /*e180*/  MOV R11, 0x40000040 ;  /* 0x40000040000b7802 */ /* 0x000fe20000000f00 */
[----:B------:R-:W-:Y:S01]  /*e190*/  UMOV UR21, 0x40000040 ;  /* 0x4000004000157882 */ /* 0x000fe20000000000 */
[----:B------:R-:W-:Y:S01]  /*e1a0*/  LOP3.LUT R5, R0, 0x10000, RZ, 0xfc, !PT ;  /* 0x0001000000057812 */ /* 0x000fe200078efcff */
[----:B------:R-:W-:Y:S01]  /*e1b0*/  ULOP3.LUT UR44, UR44, 0x10000, URZ, 0xfc, !UPT ;  /* 0x000100002c2c7892 */ /* 0x000fe2000f8efc3f */
[----:B------:R-:W-:Y:S01]  /*e1c0*/  R2UR UR11, R11 ;  /* 0x000000000b0b72ca */ /* 0x000fe200000e0000 */
[----:B------:R-:W-:Y:S01]  /*e1d0*/  IMAD.MOV.U32 R11, RZ, RZ, 0x40000040 ;  /* 0x40000040ff0b7424 */ /* 0x000fe200078e00ff */
[----:B------:R-:W-:Y:S01]  /*e1e0*/  UMOV UR25, 0x40000040 ;  /* 0x4000004000197882 */ /* 0x000fe20000000000 */
[----:B------:R-:W-:Y:S01]  /*e1f0*/  IMAD R6, R22, 0x800, R5 ;  /* 0x0000080016067824 */ /* 0x000fe200078e0205 */
[----:B------:R-:W-:Y:S01]  /*e200*/  UIADD3 UR8, UR44, 0x2, URZ ;  /* 0x000000022c087890 */ /* 0x000fe2000fffe03f */
[----:B------:R-:W-:Y:S01]  /*e210*/  IMAD.MOV.U32 R7, RZ, RZ, 0x40000040 ;  /* 0x40000040ff077424 */ /* 0x000fe200078e00ff */
[----:B------:R-:W-:Y:S01]  /*e220*/  R2UR UR15, R11 ;  /* 0x000000000b0f72ca */ /* 0x000fe200000e0000 */
[C---:B------:R-:W-:Y:S01]  /*e230*/  VIADD R10, R6.reuse, 0x2 ;  /* 0x00000002060a7836 */ /* 0x040fe20000000000 */
[----:B------:R-:W-:Y:S01]  /*e240*/  R2UR UR46, R6 ;  /* 0x00000000062e72ca */ /* 0x000fe200000e0000 */
[----:B------:R-:W-:Y:S01]  /*e250*/  UIADD3 UR12, UR44, 0x4, URZ ;  /* 0x000000042c0c7890 */ /* 0x000fe2000fffe03f */
[----:B------:R-:W-:Y:S01]  /*e260*/  IMAD.MOV.U32 R11, RZ, RZ, 0x40000040 ;  /* 0x40000040ff0b7424 */ /* 0x000fe200078e00ff */
[----:B------:R-:W-:Y:S01]  /*e270*/  UIADD3 UR16, UR44, 0x6, URZ ;  /* 0x000000062c107890 */ /* 0x000fe2000fffe03f */
[----:B------:R-:W-:Y:S01]  /*e280*/  R2UR UR10, R10 ;  /* 0x000000000a0a72ca */ /* 0x000fe200000e0000 */
[----:B------:R-:W-:Y:S01]  /*e290*/  VIADD R10, R6, 0x4 ;  /* 0x00000004060a7836 */ /* 0x000fe20000000000 */
[----:B------:R-:W-:Y:S01]  /*e2a0*/  UIADD3 UR20, UR44, 0x400, URZ ;  /* 0x000004002c147890 */ /* 0x000fe2000fffe03f */
[----:B------:R-:W-:Y:S01]  /*e2b0*/  R2UR UR19, R11 ;  /* 0x000000000b1372ca */ /* 0x000fe200000e0000 */
[----:B------:R-:W-:Y:S01]  /*e2c0*/  IMAD.MOV.U32 R11, RZ, RZ, 0x40000040 ;  /* 0x40000040ff0b7424 */ /* 0x000fe200078e00ff */
[----:B------:R-:W-:Y:S01]  /*e2d0*/  UIADD3 UR24, UR44, 0x402, URZ ;  /* 0x000004022c187890 */ /* 0x000fe2000fffe03f */
[----:B------:R-:W-:Y:S01]  /*e2e0*/  R2UR UR14, R10 ;  /* 0x000000000a0e72ca */ /* 0x000fe200000e0000 */
[----:B------:R-:W-:Y:S01]  /*e2f0*/  VIADD R10, R6, 0x6 ;  /* 0x00000006060a7836 */ /* 0x000fe20000000000 */
[----:B------:R-:W-:-:S02]  /*e300*/  UIADD3 UR28, UR44, 0x404, URZ ;  /* 0x000004042c1c7890 */ /* 0x000fc4000fffe03f */
[----:B------:R-:W-:Y:S01]  /*e310*/  HGMMA.64x128x16.F32 R24, gdesc[UR44], RZ, !UPT, gsb0 ;  /* 0x01e000002c1879f0 */ /* 0x000fe2000c0008ff */
[----:B------:R-:W-:Y:S01]  /*e320*/  R2UR UR23, R11 ;  /* 0x000000000b1772ca */ /* 0x000fe200000e0000 */
[----:B------:R-:W-:Y:S01]  /*e330*/  IMAD.MOV.U32 R11, RZ, RZ, 0x40000040 ;  /* 0x40000040ff0b7424 */ /* 0x000fe200078e00ff */
[----:B------:R-:W-:Y:S01]  /*e340*/  R2UR UR18, R10 ;  /* 0x000000000a1272ca */ /* 0x000fe200000e0000 */
[----:B------:R-:W-:Y:S01]  /*e350*/  VIADD R10, R6, 0x400 ;  /* 0x00000400060a7836 */ /* 0x000fe20000000000 */
[----:B------:R-:W-:Y:S01]  /*e360*/  UMOV UR29, 0x40000040 ;  /* 0x40000040001d7882 */ /* 0x000fe20000000000 */
[----:B------:R-:W-:Y:S01]  /*e370*/  R2UR UR35, R7 ;  /* 0x00000000072372ca */ /* 0x000fe200000e0000 */
[----:B------:R-:W-:Y:S01]  /*e380*/  UIADD3 UR32, UR44, 0x406, URZ ;  /* 0x000004062c207890 */ /* 0x000fe2000fffe03f */
[----:B------:R-:W-:Y:S01]  /*e390*/  R2UR UR27, R11 ;  /* 0x000000000b1b72ca */ /* 0x000fe200000e0000 */
[----:B------:R-:W-:Y:S01]  /*e3a0*/  IMAD.MOV.U32 R11, RZ, RZ, 0x40000040 ;  /* 0x40000040ff0b7424 */ /* 0x000fe200078e00ff */
[----:B------:R-:W-:Y:S01]  /*e3b0*/  R2UR UR22, R10 ;  /* 0x000000000a1672ca */ /* 0x000fe200000e0000 */
[----:B------:R-:W-:Y:S01]  /*e3c0*/  UMOV UR33, 0x40000040 ;  /* 0x4000004000217882 */ /* 0x000fe20000000000 */
[----:B------:R-:W-:Y:S01]  /*e3d0*/  IADD3 R10, R6, 0x402, RZ ;  /* 0x00000402060a7810 */ /* 0x000fe20007ffe0ff */
[----:B------:R-:W-:Y:S01]  /*e3e0*/  ULDC UR4, c[0x0][0x9d8] ;  /* 0x0002760000047ab9 */ /* 0x000fe20000000800 */
[----:B------:R-:W-:Y:S01]  /*e3f0*/  R2UR UR31, R11 ;  /* 0x000000000b1f72ca */ /* 0x000fe200000e0000 */
[----:B01----:R-:W-:Y:S01]  /*e400*/  @!P1 VIADD R8, R8, 0x28840 ;  /* 0x0002884008089836 */ /* 0x003fe20000000000 */
[----:B------:R-:W-:Y:S01]  /*e410*/  R2UR UR26, R10 ;  /* 0x000000000a1a72ca */ /* 0x000fe200000e0000 */
[C---:B------:R-:W-:Y:S01]  /*e420*/  VIADD R10, R6.reuse, 0x404 ;  /* 0x00000404060a7836 */ /* 0x040fe20000000000 */
[----:B------:R-:W-:Y:S01]  /*e430*/  ULDC UR50, c[0x0][0x9dc] ;  /* 0x0002770000327ab9 */ /* 0x000fe20000000800 */
[----:B------:R-:W-:Y:S01]  /*e440*/  VIADD R6, R6, 0x406 ;  /* 0x0000040606067836 */ /* 0x000fe20000000000 */
[----:B------:R-:W-:Y:S01]  /*e450*/  @!P1 PRMT R8, RZ, 0x654, R8 ;  /* 0x00000654ff089816 */ /* 0x000fe20000000008 */
[----:B------:R-:W-:Y:S01]  /*e460*/  ULOP3.LUT UR50, URZ, UR50, URZ, 0x33, !UPT ;  /* 0x000000323f327292 */ /* 0x000fe2000f8e333f */
[----:B------:R-:W-:-:S02]  /*e470*/  R2UR UR30, R10 ;  /* 0x000000000a1e72ca */ /* 0x000fc400000e0000 */
[----:B------:R-:W-:Y:S02]  /*e480*/  R2UR UR34, R6 ;  /* 0x00000000062272ca */ /* 0x000fe400000e0000 */
[----:B------:R-:W0:Y:S02]  /*e490*/  LDC R6, c[0x0][0x448] ;  /* 0x00011200ff067b82 */ /* 0x000e240000000800 */
[----:B0-----:R-:W-:Y:S01]  /*e4a0*/  ISETP.NE.AND P2, PT, R6, 0x1, PT ;  /* 0x000000010600780c */ /* 0x001fe20003f45270 */
[----:B------:R-:W-:-:S12]  /*e4b0*/  IMAD.IADD R6, R195, 0x1, R193 ;  /* 0x00000001c3067824 */ /* 0x000fd800078e02c1 */
[----:B------:R-:W0:Y:S02]  /*e4c0*/  @P2 LDC R7, c[0x0][0x44c] ;  /* 0x00011300ff072b82 */ /* 0x000e240000000800 */
[----:B0-----:R-:W-:Y:S01]  /*e4d0*/  @P2 IMAD.HI.U32 R7, R6, R7, RZ ;  /* 0x0000000706072227 */ /* 0x001fe200078e00ff */
[----:B------:R-:W-:Y:S02]  /*e4e0*/  WARPGROUP.DEPBAR.LE gsb0, 0x0 ;  /* 0x00008000000079c5 */ /* 0x000fe40000010000 */
[----:B------:R-:W-:-:S06]  /*e4f0*/  WARPGROUP.ARRIVE ;  /* 0x00000000000079c5 */ /* 0x000fcc0000000000 */
        /* <DEDUP_REMOVED lines=22> */
[----:B------:R-:W0:Y:S01]  /*e660*/  @P2 LDC R42, c[0x0][0x450] ;  /* 0x00011400ff2a2b82 */ /* 0x000e220000000800 */
[----:B------:R-:W-:Y:S01]  /*e670*/  MOV R49, R6 ;  /* 0x0000000600317202 */ /* 0x000fe20000000f00 */
        /* <DEDUP_REMOVED lines=22> */
[----:B0-----:R-:W-:Y:S01]  /*e7e0*/  @P2 SHF.R.U32.HI R49, RZ, R42, R7 ;  /* 0x0000002aff312219 */ /* 0x001fe20000011607 */
[----:B------:R-:W-:Y:S01]  /*e7f0*/  IMAD.MOV.U32 R42, RZ, RZ, -0x80 ;  /* 0xffffff80ff2a7424 */ /* 0x000fe200078e00ff */
[----:B------:R-:W0:Y:S01]  /*e800*/  LDC.64 R6, c[0x0][0x9e0] ;  /* 0x00027800ff067b82 */ /* 0x000e220000000a00 */
[----:B------:R-:W-:Y:S01]  /*e810*/  FMUL.FTZ R29, R29, UR4 ;  /* 0x000000041d1d7c20 */ /* 0x000fe20008410000 */
[----:B------:R-:W-:Y:S01]  /*e820*/  FMUL.FTZ R32, R32, UR4 ;  /* 0x0000000420207c20 */ /* 0x000fe20008410000 */
[----:B------:R-:W1:Y:S01]  /*e830*/  SHFL.IDX PT, R48, R49, RZ, 0x1c1f ;  /* 0x001c1fff31307589 */ /* 0x000e6200000e0000 */
[----:B------:R-:W-:-:S02]  /*e840*/  IMAD R55, R129, R42, 0x80 ;  /* 0x0000008081377424 */ /* 0x000fc400078e022a */
        /* <DEDUP_REMOVED lines=39> */
[----:B0-----:R-:W-:Y:S01]  /*eac0*/  ISETP.GE.AND P3, PT, R7, 0x1, PT ;  /* 0x000000010700780c */ /* 0x001fe20003f66270 */
[----:B------:R-:W0:Y:S01]  /*ead0*/  MUFU.TANH R4, R4 ;  /* 0x0000000400047308 */ /* 0x000e220000002400 */
[----:B------:R2:W-:Y:S01]  /*eae0*/  @!P1 SYNCS.ARRIVE.TRANS64.RED.A1T0 RZ, [R8+URZ], RZ ;  /* 0x000000ff08ff99a7 */ /* 0x0005e2000810043f */
[----:B------:R-:W-:Y:S01]  /*eaf0*/  FMUL.FTZ R68, R68, UR4 ;  /* 0x0000000444447c20 */ /* 0x000fe20008410000 */
[----:B------:R-:W-:-:S05]  /*eb00*/  IADD3 R45, -R187, R44, R188 ;  /* 0x0000002cbb2d7210 */ /* 0x000fca0007ffe1bc */
[----:B------:R-:W3:Y:S01]  /*eb10*/  MUFU.TANH R9, R9 ;  /* 0x0000000900097308 */ /* 0x000ee20000002400 */
[----:B--2---:R-:W-:Y:S02]  /*eb20*/  IMAD.IADD R8, R188, 0x1, R55 ;  /* 0x00000001bc087824 */ /* 0x004fe400078e0237 */
[----:B------:R-:W-:Y:S02]  /*eb30*/  VIADD R59, R45, UR50 ;  /* 0x000000322d3b7c36 */ /* 0x000fe40008000000 */
[----:B------:R-:W-:Y:S02]  /*eb40*/  IMAD R106, R189, -0x2, R8 ;  /* 0xfffffffebd6a7824 */ /* 0x000fe400078e0208 */
[----:B------:R-:W-:Y:S01]  /*eb50*/  IMAD.IADD R57, R45, 0x1, R6 ;  /* 0x000000012d397824 */ /* 0x000fe200078e0206 */
[----:B------:R-:W2:Y:S01]  /*eb60*/  MUFU.TANH R0, R0 ;  /* 0x0000000000007308 */ /* 0x000ea20000002400 */
[----:B-1----:R-:W-:-:S03]  /*eb70*/  IADD3 R51, R59, R48, RZ ;  /* 0x000000303b337210 */ /* 0x002fc60007ffe0ff */
[----:B------:R-:W-:-:S04]  /*eb80*/  VIADDMNMX R8, R48, R57, R106, PT ;  /* 0x0000003930087246 */ /* 0x000fc8000380016a */
[----:B------:R-:W1:Y:S08]  /*eb90*/  MUFU.TANH R3, R3 ;  /* 0x0000000300037308 */ /* 0x000e700000002400 */
        /* <DEDUP_REMOVED lines=60> */
[----:B---3--:R-:W-:Y:S01]  /*ef60*/  LEA R68, R129, 0xffffff80, 0x7 ;  /* 0xffffff8081447811 */ /* 0x008fe200078e38ff */
[----:B-12-4-:R-:W-:Y:S06]  /*ef70*/  @!P3 BRA `(.L_x_8526) ;  /* 0x000000000050b947 */ /* 0x016fec0003800000 */
        /* <DEDUP_REMOVED lines=11> */
.L_x_8528:
[----:B------:R-:W-:-:S13]  /*f030*/  ISETP.NE.AND P4, PT, R7, 0x1, PT ;  /* 0x000000010700780c */ /* 0x000fda0003f85270 */
[----:B------:R-:W1:Y:S02]  /*f040*/  @P4 LDC.64 R44, c[0x0][0x9e8] ;  /* 0x00027a00ff2c4b82 */ /* 0x000e640000000a00 */
[----:B-1----:R-:W-:-:S05]  /*f050*/  @P4 IMAD.HI.U32 R44, R48, R44, RZ ;  /* 0x0000002c302c4227 */ /* 0x002fca00078e00ff */
[----:B------:R-:W-:-:S07]  /*f060*/  @P4 SHF.R.U32.HI R48, RZ, R45, R44 ;  /* 0x0000002dff304219 */ /* 0x000fce000001162c */
.L_x_8529:
[----:B------:R-:W-:Y:S05]  /*f070*/  BSYNC B0 ;  /* 0x0000000000007941 */ /* 0x000fea0003800000 */
.L_x_8527:
[----:B------:R-:W-:-:S04]  /*f080*/  IMAD R48, R48, R7, -R68 ;  /* 0x0000000730307224 */ /* 0x000fc800078e0a44 */
[----:B------:R-:W-:-:S05]  /*f090*/  IMAD R48, R189, -0x2, R48 ;  /* 0xfffffffebd307824 */ /* 0x000fca00078e0230 */
[----:B------:R-:W-:Y:S02]  /*f0a0*/  VIMNMX R51, R51, R48, !PT ;  /* 0x0000003033337248 */ /* 0x000fe40007fe0100 */
[----:B------:R-:W-:-:S07]  /*f0b0*/  VIADDMNMX R8, R48, R7, R8, PT ;  /* 0x0000000730087246 */ /* 0x000fce0003800108 */
.L_x_8526:
[C---:B------:R-:W-:Y:S02]  /*f0c0*/  ISETP.GE.AND P4, PT, R55.reuse, 0x2, PT ;  /* 0x000000023700780c */ /* 0x040fe40003f86270 */
[----:B------:R-:W-:Y:S02]  /*f0d0*/  ISETP.GE.AND P6, PT, R55, 0x9, PT ;  /* 0x000000093700780c */ /* 0x000fe40003fc6270 */
[----:B------:R-:W-:Y:S02]  /*f0e0*/  ISETP.GT.AND P5, PT, R51, 0x1, !P4 ;  /* 0x000000013300780c */ /* 0x000fe400067a4270 */
[----:B------:R-:W-:Y:S02]  /*f0f0*/  P2R R53, PR, RZ, 0x40 ;  /* 0x00000040ff357803 */ /* 0x000fe40000000000 */
[----:B------:R-:W-:-:S04]  /*f100*/  ISETP.LT.OR P5, PT, R8, 0x2, P5 ;  /* 0x000000020800780c */ /* 0x000fc80002fa1670 */
        /* <DEDUP_REMOVED lines=10> */
[----:B0-----:R-:W-:Y:S02]  /*f1b0*/  FSEL R132, R29, -INF , !P5 ;  /* 0xff8000001d847808 */ /* 0x001fe40006800000 */
[----:B------:R-:W-:-:S02]  /*f1c0*/  ISETP.GT.AND P5, PT, R51, 0x10, !P6 ;  /* 0x000000103300780c */ /* 0x000fc400077a4270 */
[----:B------:R-:W-:Y:S02]  /*f1d0*/  ISETP.GE.AND P6, PT, R55, 0x12, PT ;  /* 0x000000123700780c */ /* 0x000fe40003fc6270 */
[----:B------:R-:W-:Y:S02]  /*f1e0*/  ISETP.LT.OR P5, PT, R8, 0x11, P5 ;  /* 0x000000110800780c */ /* 0x000fe40002fa1670 */
[----:B------:R-:W-:Y:S02]  /*f1f0*/  P2R R65, PR, RZ, 0x40 ;  /* 0x00000040ff417803 */ /* 0x000fe40000000000 */
[----:B------:R-:W-:Y:S02]  /*f200*/  FSEL R130, R32, -INF , !P5 ;  /* 0xff80000020827808 */ /* 0x000fe40006800000 */
[----:B------:R-:W-:Y:S02]  /*f210*/  ISETP.GT.AND P5, PT, R51, 0x11, !P6 ;  /* 0x000000113300780c */ /* 0x000fe400077a4270 */
[----:B------:R-:W-:-:S02]  /*f220*/  ISETP.GE.AND P6, PT, R55, 0x19, PT ;  /* 0x000000193700780c */ /* 0x000fc40003fc6270 */
[C---:B------:R-:W-:Y:S02]  /*f230*/  ISETP.LT.OR P5, PT, R8.reuse, 0x12, P5 ;  /* 0x000000120800780c */ /* 0x040fe40002fa1670 */
        /* <DEDUP_REMOVED lines=135> */
[----:B0-----:R-:W-:Y:S01]  /*fab0*/  VIADDMNMX R106, R8, R57, R106, PT ;  /* 0x00000039086a7246 */ /* 0x001fe2000380016a */
[----:B------:R-:W-:Y:S01]  /*fac0*/  IMAD.IADD R29, R59, 0x1, R8 ;  /* 0x000000013b1d7824 */ /* 0x000fe200078e0208 */
[----:B------:R-:W-:Y:S06]  /*fad0*/  @!P3 BRA `(.L_x_8530) ;  /* 0x000000000050b947 */ /* 0x000fec0003800000 */
        /* <DEDUP_REMOVED lines=11> */
.L_x_8532:
[----:B------:R-:W-:-:S13]  /*fb90*/  ISETP.NE.AND P6, PT, R7, 0x1, PT ;  /* 0x000000010700780c */ /* 0x000fda0003fc5270 */
[----:B------:R-:W0:Y:S02]  /*fba0*/  @P6 LDC.64 R8, c[0x0][0x9e8] ;  /* 0x00027a00ff086b82 */ /* 0x000e240000000a00 */
[----:B0-----:R-:W-:-:S05]  /*fbb0*/  @P6 IMAD.HI.U32 R8, R37, R8, RZ ;  /* 0x0000000825086227 */ /* 0x001fca00078e00ff */
[----:B------:R-:W-:-:S07]  /*fbc0*/  @P6 SHF.R.U32.HI R37, RZ, R9, R8 ;  /* 0x00000009ff256219 */ /* 0x000fce0000011608 */
.L_x_8533:
[----:B------:R-:W-:Y:S05]  /*fbd0*/  BSYNC B0 ;  /* 0x0000000000007941 */ /* 0x000fea0003800000 */
.L_x_8531:
[----:B------:R-:W-:-:S04]  /*fbe0*/  IMAD R8, R37, R7, -R68 ;  /* 0x0000000725087224 */ /* 0x000fc800078e0a44 */
[----:B------:R-:W-:-:S05]  /*fbf0*/  IMAD R8, R189, -0x2, R8 ;  /* 0xfffffffebd087824 */ /* 0x000fca00078e0208 */
[----:B------:R-:W-:Y:S02]  /*fc00*/  VIMNMX R29, R29, R8, !PT ;  /* 0x000000081d1d7248 */ /* 0x000fe40007fe0100 */
[----:B------:R-:W-:-:S07]  /*fc10*/  VIADDMNMX R106, R8, R7, R106, PT ;  /* 0x00000007086a7246 */ /* 0x000fce000380016a */
.L_x_8530:
[----:B------:R-:W-:Y:S01]  /*fc20*/  ISETP.GT.AND P4, PT, R29, 0x1, !P4 ;  /* 0x000000011d00780c */ /* 0x000fe20006784270 */
[----:B------:R-:W-:Y:S01]  /*fc30*/  ULDC UR4, c[0x0][0x988] ;  /* 0x0002620000047ab9 */ /* 0x000fe20000000800 */
[----:B------:R-:W-:Y:S01]  /*fc40*/  ISETP.NE.AND P6, PT, R69, RZ, PT ;  /* 0x000000ff4500720c */ /* 0x000fe20003fc5270 */
[----:B------:R-:W-:Y:S01]  /*fc50*/  IMAD.U32 R59, RZ, RZ, UR4 ;  /* 0x00000004ff3b7e24 */ /* 0x000fe2000f8e00ff */
[----:B------:R-:W-:Y:S02]  /*fc60*/  ISETP.LT.OR P4, PT, R106, 0x2, P4 ;  /* 0x000000026a00780c */ /* 0x000fe40002781670 */
[----:B------:R-:W-:Y:S02]  /*fc70*/  ISETP.GT.AND P5, PT, R29, 0x78, !P5 ;  /* 0x000000781d00780c */ /* 0x000fe40006fa4270 */
[----:B------:R-:W-:Y:S02]  /*fc80*/  FSEL R86, R3, -INF , !P4 ;  /* 0xff80000003567808 */ /* 0x000fe40006000000 */
[----:B------:R-:W-:-:S02]  /*fc90*/  ISETP.NE.AND P4, PT, R53, RZ, PT ;  /* 0x000000ff3500720c */ /* 0x000fc40003f85270 */
[----:B------:R-:W-:Y:S01]  /*fca0*/  FMNMX.FTZ R3, R33, R136, !PT ;  /* 0x0000008821037209 */ /* 0x000fe20007810000 */
[----:B------:R-:W0:Y:S01]  /*fcb0*/  @P2 LDC R53, c[0x0][0x450] ;  /* 0x00011400ff352b82 */ /* 0x000e220000000800 */
        /* <DEDUP_REMOVED lines=34> */
[----:B------:R-:W-:-:S02]  /*fee0*/  ISETP.NE.AND P6, PT, R78, RZ, PT ;  /* 0x000000ff4e00720c */ /* 0x000fc40003fc5270 */
        /* <DEDUP_REMOVED lines=38> */
[----:B------:R-:W-:Y:S01]  /*10150*/  ISETP.NE.AND P4, PT, R79, RZ, PT ;  /* 0x000000ff4f00720c */ /* 0x000fe20003f85270 */
[----:B------:R-:W1:Y:S01]  /*10160*/  SHFL.BFLY PT, R10, R3, 0x2, 0x1f ;  /* 0x0c401f00030a7f89 */ /* 0x000e6200000e0000 */
[----:B------:R-:W-:Y:S02]  /*10170*/  ISETP.LT.OR P5, PT, R106, 0x79, P5 ;  /* 0x000000796a00780c */ /* 0x000fe40002fa1670 */
[----:B------:R-:W-:Y:S02]  /*10180*/  ISETP.GT.AND P4, PT, R29, 0x31, !P4 ;  /* 0x000000311d00780c */ /* 0x000fe40006784270 */
[----:B------:R-:W-:-:S02]  /*10190*/  FSEL R42, R42, -INF , !P5 ;  /* 0xff8000002a2a7808 */ /* 0x000fc40006800000 */
[----:B------:R-:W-:-:S04]  /*101a0*/  ISETP.LT.OR P4, PT, R106, 0x32, P4 ;  /* 0x000000326a00780c */ /* 0x000fc80002781670 */
[----:B------:R-:W-:Y:S02]  /*101b0*/  FSEL R74, R27, -INF , !P4 ;  /* 0xff8000001b4a7808 */ /* 0x000fe40006000000 */
[----:B------:R-:W-:-:S04]  /*101c0*/  ISETP.NE.AND P4, PT, R83, RZ, PT ;  /* 0x000000ff5300720c */ /* 0x000fc80003f85270 */
[----:B------:R-:W-:-:S04]  /*101d0*/  ISETP.GT.AND P4, PT, R29, 0x38, !P4 ;  /* 0x000000381d00780c */ /* 0x000fc80006784270 */
[----:B------:R-:W-:Y:S02]  /*101e0*/  ISETP.LT.OR P4, PT, R106, 0x39, P4 ;  /* 0x000000396a00780c */ /* 0x000fe40002781670 */
[----:B-1----:R-:W-:Y:S02]  /*101f0*/  FMNMX.FTZ R10, R3, R10, !PT ;  /* 0x0000000a030a7209 */ /* 0x002fe40007810000 */
[----:B------:R-:W-:Y:S02]  /*10200*/  FSEL R30, R30, -INF , !P4 ;  /* 0xff8000001e1e7808 */ /* 0x000fe40006000000 */
[----:B------:R-:W-:Y:S01]  /*10210*/  ISETP.NE.AND P4, PT, R87, RZ, PT ;  /* 0x000000ff5700720c */ /* 0x000fe20003f85270 */
[----:B------:R-:W1:Y:S03]  /*10220*/  SHFL.BFLY PT, R11, R10, 0x1, 0x1f ;  /* 0x0c201f000a0b7f89 */ /* 0x000e6600000e0000 */
[----:B------:R-:W-:-:S04]  /*10230*/  ISETP.GT.AND P4, PT, R29, 0x39, !P4 ;  /* 0x000000391d00780c */ /* 0x000fc80006784270 */
        /* <DEDUP_REMOVED lines=8> */
[----:B------:R-:W-:-:S03]  /*102c0*/  FMUL.FTZ R9, R11, R59 ;  /* 0x0000003b0b097220 */ /* 0x000fc60000410000 */
        /* <DEDUP_REMOVED lines=58> */
[-CC-:B------:R-:W-:Y:S01]  /*10670*/  FFMA.FTZ R182, R134, R59.reuse, -R49.reuse ;  /* 0x0000003b86b67223 */ /* 0x180fe20000010831 */
[-CC-:B------:R-:W-:Y:S01]  /*10680*/  FFMA.FTZ R9, R132, R59.reuse, -R49.reuse ;  /* 0x0000003b84097223 */ /* 0x180fe20000010831 */
[----:B------:R-:W-:Y:S01]  /*10690*/  FSEL R47, R0, -INF , !P4 ;  /* 0xff800000002f7808 */ /* 0x000fe20006000000 */
[----:B------:R-:W-:Y:S01]  /*106a0*/  MUFU.EX2 R180, R180 ;  /* 0x000000b400b47308 */ /* 0x000fe20000000800 */
[----:B------:R-:W-:Y:S01]  /*106b0*/  ISETP.GT.AND P4, PT, R29, 0x79, !P6 ;  /* 0x000000791d00780c */ /* 0x000fe20007784270 */
[-CC-:B------:R-:W-:Y:S01]  /*106c0*/  FFMA.FTZ R154, R28, R59.reuse, -R49.reuse ;  /* 0x0000003b1c9a7223 */ /* 0x180fe20000010831 */
[----:B------:R-:W-:Y:S01]  /*106d0*/  FMNMX.FTZ R13, R47, R86, !PT ;  /* 0x000000562f0d7209 */ /* 0x000fe20007810000 */
[-CC-:B------:R-:W-:Y:S01]  /*106e0*/  FFMA.FTZ R176, R130, R59.reuse, -R49.reuse ;  /* 0x0000003b82b07223 */ /* 0x180fe20000010831 */
[----:B------:R-:W-:Y:S01]  /*106f0*/  ISETP.LT.OR P4, PT, R106, 0x7a, P4 ;  /* 0x0000007a6a00780c */ /* 0x000fe20002781670 */
[--C-:B------:R-:W-:Y:S01]  /*10700*/  FFMA.FTZ R128, R128, R59, -R49.reuse ;  /* 0x0000003b80807223 */ /* 0x100fe20000010831 */
[----:B------:R-:W-:Y:S01]  /*10710*/  FMNMX.FTZ R13, R8, R13, !PT ;  /* 0x0000000d080d7209 */ /* 0x000fe20007810000 */
[----:B------:R-:W1:Y:S01]  /*10720*/  MUFU.EX2 R3, R3 ;  /* 0x0000000300037308 */ /* 0x000e620000000800 */
[----:B------:R-:W-:Y:S01]  /*10730*/  FSEL R0, R43, -INF , !P4 ;  /* 0xff8000002b007808 */ /* 0x000fe20006000000 */
        /* <DEDUP_REMOVED lines=12> */
[--C-:B------:R-:W-:Y:S01]  /*10800*/  FFMA.FTZ R170, R92, R59, -R49.reuse ;  /* 0x0000003b5caa7223 */ /* 0x100fe20000010831 */
[----:B------:R-:W-:Y:S01]  /*10810*/  FMNMX.FTZ R15, R14, R15, !PT ;  /* 0x0000000f0e0f7209 */ /* 0x000fe20007810000 */
[----:B------:R-:W3:Y:S01]  /*10820*/  MUFU.EX2 R9, R9 ;  /* 0x0000000900097308 */ /* 0x000ee20000000800 */
        /* <DEDUP_REMOVED lines=18> */
[----:B------:R-:W-:Y:S01]  /*10950*/  FMNMX.FTZ R21, R76, R21, !PT ;  /* 0x000000154c157209 */ /* 0x000fe20007810000 */
[----:B------:R-:W0:Y:S03]  /*10960*/  @P2 LDC R44, c[0x0][0x44c] ;  /* 0x00011300ff2c2b82 */ /* 0x000e260000000800 */
[----:B------:R-:W-:-:S03]  /*10970*/  FMNMX.FTZ R25, R26, R21, !PT ;  /* 0x000000151a197209 */ /* 0x000fc60007810000 */
[----:B------:R-:W4:Y:S01]  /*10980*/  MUFU.EX2 R13, R128 ;  /* 0x00000080000d7308 */ /* 0x000f220000000800 */
[----:B------:R-:W-:-:S04]  /*10990*/  FMNMX.FTZ R25, R74, R25, !PT ;  /* 0x000000194a197209 */ /* 0x000fc80007810000 */
[----:B------:R-:W-:-:S03]  /*109a0*/  FMNMX.FTZ R25, R30, R25, !PT ;  /* 0x000000191e197209 */ /* 0x000fc60007810000 */
[----:B------:R-:W4:Y:S01]  /*109b0*/  MUFU.EX2 R178, R178 ;  /* 0x000000b200b27308 */ /* 0x000f220000000800 */
[----:B------:R-:W-:-:S04]  /*109c0*/  FMNMX.FTZ R25, R72, R25, !PT ;  /* 0x0000001948197209 */ /* 0x000fc80007810000 */
[----:B------:R-:W-:-:S03]  /*109d0*/  FMNMX.FTZ R27, R70, R25, !PT ;  /* 0x00000019461b7209 */ /* 0x000fc60007810000 */
[----:B------:R-:W4:Y:S01]  /*109e0*/  MUFU.EX2 R15, R124 ;  /* 0x0000007c000f7308 */ /* 0x000f220000000800 */
[----:B------:R-:W-:Y:S01]  /*109f0*/  FMNMX.FTZ R27, R12, R27, !PT ;  /* 0x0000001b0c1b7209 */ /* 0x000fe20007810000 */
[----:B0-----:R-:W-:-:S03]  /*10a00*/  @P2 IMAD.HI.U32 R44, R193, R44, RZ ;  /* 0x0000002cc12c2227 */ /* 0x001fc600078e00ff */
[----:B------:R-:W-:-:S03]  /*10a10*/  FMNMX.FTZ R27, R38, R27, !PT ;  /* 0x0000001b261b7209 */ /* 0x000fc60007810000 */
[----:B------:R-:W0:Y:S01]  /*10a20*/  MUFU.EX2 R172, R172 ;  /* 0x000000ac00ac7308 */ /* 0x000e220000000800 */
        /* <DEDUP_REMOVED lines=18> */
[----:B------:R-:W-:Y:S01]  /*10b50*/  FMNMX.FTZ R10, R0, R33, !PT ;  /* 0x00000021000a7209 */ /* 0x000fe20007810000 */
[----:B------:R-:W-:-:S04]  /*10b60*/  FFMA.FTZ R33, R58, R59, -R49 ;  /* 0x0000003b3a217223 */ /* 0x000fc80000010831 */
[----:B------:R-:W1:Y:S02]  /*10b70*/  SHFL.BFLY PT, R39, R10, 0x2, 0x1f ;  /* 0x0c401f000a277f89 */ /* 0x000e6400000e0000 */
[----:B------:R-:W-:Y:S08]  /*10b80*/  MUFU.EX2 R31, R66 ;  /* 0x00000042001f7308 */ /* 0x000ff00000000800 */
[----:B------:R-:W-:Y:S08]  /*10b90*/  MUFU.EX2 R164, R164 ;  /* 0x000000a400a47308 */ /* 0x000ff00000000800 */
[----:B------:R-:W-:Y:S01]  /*10ba0*/  MUFU.EX2 R29, R29 ;  /* 0x0000001d001d7308 */ /* 0x000fe20000000800 */
[----:B-1----:R-:W-:Y:S01]  /*10bb0*/  FMNMX.FTZ R45, R10, R39, !PT ;  /* 0x000000270a2d7209 */ /* 0x002fe20007810000 */
[----:B------:R-:W-:-:S06]  /*10bc0*/  FFMA.FTZ R39, R48, R59, -R49 ;  /* 0x0000003b30277223 */ /* 0x000fcc0000010831 */
[----:B------:R-:W-:Y:S01]  /*10bd0*/  MUFU.EX2 R166, R166 ;  /* 0x000000a600a67308 */ /* 0x000fe20000000800 */
[----:B------:R-:W1:Y:S07]  /*10be0*/  SHFL.BFLY PT, R10, R45, 0x1, 0x1f ;  /* 0x0c201f002d0a7f89 */ /* 0x000e6e00000e0000 */
[----:B------:R-:W-:Y:S08]  /*10bf0*/  MUFU.EX2 R33, R33 ;  /* 0x0000002100217308 */ /* 0x000ff00000000800 */
[----:B------:R-:W-:Y:S08]  /*10c00*/  MUFU.EX2 R160, R160 ;  /* 0x000000a000a07308 */ /* 0x000ff00000000800 */
[----:B------:R-:W-:Y:S01]  /*10c10*/  MUFU.EX2 R35, R35 ;  /* 0x0000002300237308 */ /* 0x000fe20000000800 */
[----:B-1----:R-:W-:Y:S01]  /*10c20*/  FMNMX.FTZ R10, R45, R10, !PT ;  /* 0x0000000a2d0a7209 */ /* 0x002fe20007810000 */
[----:B------:R-:W-:-:S03]  /*10c30*/  FFMA.FTZ R45, R4, R59, -R49 ;  /* 0x0000003b042d7223 */ /* 0x000fc60000010831 */
[C---:B------:R-:W-:Y:S01]  /*10c40*/  FSETP.NEU.FTZ.AND P4, PT, R10.reuse, -INF , PT ;  /* 0xff8000000a00780b */ /* 0x040fe20003f9d000 */
[----:B------:R-:W-:Y:S02]  /*10c50*/  FMUL.FTZ R28, R10, R59 ;  /* 0x0000003b0a1c7220 */ /* 0x000fe40000410000 */
[----:B------:R-:W-:Y:S03]  /*10c60*/  MUFU.EX2 R162, R162 ;  /* 0x000000a200a27308 */ /* 0x000fe60000000800 */
[----:B------:R-:W-:-:S05]  /*10c70*/  FSEL R49, R28, RZ, P4 ;  /* 0x000000ff1c317208 */ /* 0x000fca0002000000 */
[----:B------:R-:W-:Y:S01]  /*10c80*/  MUFU.EX2 R37, R37 ;  /* 0x0000002500257308 */ /* 0x000fe20000000800 */
[-CC-:B------:R-:W-:Y:S01]  /*10c90*/  FFMA.FTZ R181, R47, R59.reuse, -R49.reuse ;  /* 0x0000003b2fb57223 */ /* 0x180fe20000010831 */
[-C--:B------:R-:W-:Y:S01]  /*10ca0*/  FFMA.FTZ R4, R86, R59.reuse, -R49 ;  /* 0x0000003b56047223 */ /* 0x080fe20000010831 */
[----:B------:R-:W-:Y:S01]  /*10cb0*/  FADD.FTZ R47, R180, R3 ;  /* 0x00000003b42f7221 */ /* 0x000fe20000010000 */
[-CC-:B------:R-:W-:Y:S01]  /*10cc0*/  FFMA.FTZ R183, R8, R59.reuse, -R49.reuse ;  /* 0x0000003b08b77223 */ /* 0x180fe20000010831 */
[-CC-:B------:R-:W-:Y:S01]  /*10cd0*/  FFMA.FTZ R8, R84, R59.reuse, -R49.reuse ;  /* 0x0000003b54087223 */ /* 0x180fe20000010831 */
[-C--:B------:R-:W-:Y:S01]  /*10ce0*/  FFMA.FTZ R177, R68, R59.reuse, -R49 ;  /* 0x0000003b44b17223 */ /* 0x080fe20000010831 */
[----:B--2---:R-:W-:Y:S01]  /*10cf0*/  FADD.FTZ R32, R182, R47 ;  /* 0x0000002fb6207221 */ /* 0x004fe20000010000 */
[----:B------:R-:W-:Y:S01]  /*10d00*/  MUFU.EX2 R181, R181 ;  /* 0x000000b500b57308 */ /* 0x000fe20000000800 */
[-CC-:B------:R-:W-:Y:S01]  /*10d10*/  FFMA.FTZ R28, R82, R59.reuse, -R49.reuse ;  /* 0x0000003b521c7223 */ /* 0x180fe20000010831 */
[-CC-:B------:R-:W-:Y:S01]  /*10d20*/  FFMA.FTZ R179, R14, R59.reuse, -R49.reuse ;  /* 0x0000003b0eb37223 */ /* 0x180fe20000010831 */
[----:B---3--:R-:W-:Y:S01]  /*10d30*/  FADD.FTZ R47, R9, R32 ;  /* 0x00000020092f7221 */ /* 0x008fe20000010000 */
[-CC-:B------:R-:W-:Y:S01]  /*10d40*/  FFMA.FTZ R14, R80, R59.reuse, -R49.reuse ;  /* 0x0000003b500e7223 */ /* 0x180fe20000010831 */
[-CC-:B------:R-:W-:Y:S01]  /*10d50*/  FFMA.FTZ R173, R20, R59.reuse, -R49.reuse ;  /* 0x0000003b14ad7223 */ /* 0x180fe20000010831 */
[-C--:B------:R-:W-:Y:S01]  /*10d60*/  FFMA.FTZ R20, R78, R59.reuse, -R49 ;  /* 0x0000003b4e147223 */ /* 0x080fe20000010831 */
[----:B----4-:R-:W-:Y:S01]  /*10d70*/  FADD.FTZ R32, R176, R47 ;  /* 0x0000002fb0207221 */ /* 0x010fe20000010000 */
[----:B------:R-:W1:Y:S01]  /*10d80*/  MUFU.EX2 R4, R4 ;  /* 0x0000000400047308 */ /* 0x000e620000000800 */
[-CC-:B------:R-:W-:Y:S01]  /*10d90*/  FFMA.FTZ R175, R24, R59.reuse, -R49.reuse ;  /* 0x0000003b18af7223 */ /* 0x180fe20000010831 */
[-CC-:B------:R-:W-:Y:S01]  /*10da0*/  FFMA.FTZ R24, R76, R59.reuse, -R49.reuse ;  /* 0x0000003b4c187223 */ /* 0x180fe20000010831 */
[----:B------:R-:W-:Y:S01]  /*10db0*/  FADD.FTZ R47, R13, R32 ;  /* 0x000000200d2f7221 */ /* 0x000fe20000010000 */
[-CC-:B------:R-:W-:Y:S01]  /*10dc0*/  FFMA.FTZ R169, R26, R59.reuse, -R49.reuse ;  /* 0x0000003b1aa97223 */ /* 0x180fe20000010831 */
[-CC-:B------:R-:W-:Y:S01]  /*10dd0*/  FFMA.FTZ R26, R74, R59.reuse, -R49.reuse ;  /* 0x0000003b4a1a7223 */ /* 0x180fe20000010831 */
[-C--:B------:R-:W-:Y:S01]  /*10de0*/  FFMA.FTZ R171, R30, R59.reuse, -R49 ;  /* 0x0000003b1eab7223 */ /* 0x080fe20000010831 */
[----:B------:R-:W-:Y:S01]  /*10df0*/  FADD.FTZ R36, R178, R47 ;  /* 0x0000002fb2247221 */ /* 0x000fe20000010000 */
[----:B------:R-:W2:Y:S01]  /*10e00*/  MUFU.EX2 R183, R183 ;  /* 0x000000b700b77308 */ /* 0x000ea20000000800 */
[-CC-:B------:R-:W-:Y:S01]  /*10e10*/  FFMA.FTZ R30, R72, R59.reuse, -R49.reuse ;  /* 0x0000003b481e7223 */ /* 0x180fe20000010831 */
[-CC-:B------:R-:W-:Y:S01]  /*10e20*/  FFMA.FTZ R165, R70, R59.reuse, -R49.reuse ;  /* 0x0000003b46a57223 */ /* 0x180fe20000010831 */
[----:B------:R-:W-:Y:S01]  /*10e30*/  FADD.FTZ R51, R15, R36 ;  /* 0x000000240f337221 */ /* 0x000fe20000010000 */
[-CC-:B------:R-:W-:Y:S01]  /*10e40*/  FFMA.FTZ R12, R12, R59.reuse, -R49.reuse ;  /* 0x0000003b0c0c7223 */ /* 0x180fe20000010831 */
[-CC-:B------:R-:W-:Y:S01]  /*10e50*/  FFMA.FTZ R167, R38, R59.reuse, -R49.reuse ;  /* 0x0000003b26a77223 */ /* 0x180fe20000010831 */
[-C--:B------:R-:W-:Y:S01]  /*10e60*/  FFMA.FTZ R34, R34, R59.reuse, -R49 ;  /* 0x0000003b22227223 */ /* 0x080fe20000010831 */
[----:B0-----:R-:W-:Y:S01]  /*10e70*/  FADD.FTZ R36, R172, R51 ;  /* 0x00000033ac247221 */ /* 0x001fe20000010000 */
[----:B------:R-:W0:Y:S01]  /*10e80*/  MUFU.EX2 R8, R8 ;  /* 0x0000000800087308 */ /* 0x000e220000000800 */
[----:B-1----:R-:W-:Y:S01]  /*10e90*/  FADD.FTZ R32, R181, R4 ;  /* 0x00000004b5207221 */ /* 0x002fe20000010000 */
[-CC-:B------:R-:W-:Y:S01]  /*10ea0*/  FFMA.FTZ R40, R40, R59.reuse, -R49.reuse ;  /* 0x0000003b28287223 */ /* 0x180fe20000010831 */
[----:B------:R-:W-:Y:S01]  /*10eb0*/  FADD.FTZ R51, R21, R36 ;  /* 0x0000002415337221 */ /* 0x000fe20000010000 */
[-CC-:B------:R-:W-:Y:S01]  /*10ec0*/  FFMA.FTZ R90, R90, R59.reuse, -R49.reuse ;  /* 0x0000003b5a5a7223 */ /* 0x180fe20000010831 */
[----:B------:R-:W-:Y:S01]  /*10ed0*/  F2FP.F16.F32.PACK_AB R180, R3, R180 ;  /* 0x000000b403b4723e */ /* 0x000fe200000000ff */
[-C--:B------:R-:W-:Y:S01]  /*10ee0*/  FFMA.FTZ R94, R94, R59.reuse, -R49 ;  /* 0x0000003b5e5e7223 */ /* 0x080fe20000010831 */
[----:B------:R-:W-:Y:S01]  /*10ef0*/  FADD.FTZ R36, R174, R51 ;  /* 0x00000033ae247221 */ /* 0x000fe20000010000 */
[----:B------:R-:W1:Y:S01]  /*10f00*/  MUFU.EX2 R177, R177 ;  /* 0x000000b100b17308 */ /* 0x000e620000000800 */
[----:B--2---:R-:W-:Y:S01]  /*10f10*/  FADD.FTZ R47, R183, R32 ;  /* 0x00000020b72f7221 */ /* 0x004fe20000010000 */
[----:B------:R-:W-:Y:S01]  /*10f20*/  F2FP.F16.F32.PACK_AB R182, R9, R182 ;  /* 0x000000b609b6723e */ /* 0x000fe200000000ff */
[----:B------:R-:W-:Y:S01]  /*10f30*/  FADD.FTZ R51, R25, R36 ;  /* 0x0000002419337221 */ /* 0x000fe20000010000 */
[-CC-:B------:R-:W-:Y:S01]  /*10f40*/  FFMA.FTZ R96, R96, R59.reuse, -R49.reuse ;  /* 0x0000003b60607223 */ /* 0x180fe20000010831 */
[-CC-:B------:R-:W-:Y:S01]  /*10f50*/  FFMA.FTZ R98, R98, R59.reuse, -R49.reuse ;  /* 0x0000003b62627223 */ /* 0x180fe20000010831 */
[-C--:B------:R-:W-:Y:S01]  /*10f60*/  FFMA.FTZ R100, R100, R59.reuse, -R49 ;  /* 0x0000003b64647223 */ /* 0x080fe20000010831 */
[----:B------:R-:W-:Y:S01]  /*10f70*/  FADD.FTZ R36, R168, R51 ;  /* 0x00000033a8247221 */ /* 0x000fe20000010000 */
[----:B------:R-:W2:Y:S01]  /*10f80*/  MUFU.EX2 R28, R28 ;  /* 0x0000001c001c7308 */ /* 0x000ea20000000800 */
[----:B0-----:R-:W-:Y:S01]  /*10f90*/  FADD.FTZ R32, R8, R47 ;  /* 0x0000002f08207221 */ /* 0x001fe20000010000 */
[-CC-:B------:R-:W-:Y:S01]  /*10fa0*/  FFMA.FTZ R104, R104, R59.reuse, -R49.reuse ;  /* 0x0000003b68687223 */ /* 0x180fe20000010831 */
[----:B------:R-:W-:Y:S01]  /*10fb0*/  FADD.FTZ R51, R27, R36 ;  /* 0x000000241b337221 */ /* 0x000fe20000010000 */
[-CC-:B------:R-:W-:Y:S01]  /*10fc0*/  FFMA.FTZ R108, R108, R59.reuse, -R49.reuse ;  /* 0x0000003b6c6c7223 */ /* 0x180fe20000010831 */
[-CC-:B------:R-:W-:Y:S01]  /*10fd0*/  FFMA.FTZ R110, R110, R59.reuse, -R49.reuse ;  /* 0x0000003b6e6e7223 */ /* 0x180fe20000010831 */
[-C--:B------:R-:W-:Y:S01]  /*10fe0*/  FFMA.FTZ R112, R112, R59.reuse, -R49 ;  /* 0x0000003b70707223 */ /* 0x080fe20000010831 */
[----:B------:R-:W-:Y:S01]  /*10ff0*/  FADD.FTZ R36, R170, R51 ;  /* 0x00000033aa247221 */ /* 0x000fe20000010000 */
[----:B------:R-:W0:Y:S01]  /*11000*/  MUFU.EX2 R179, R179 ;  /* 0x000000b300b37308 */ /* 0x000e220000000800 */
[----:B-1----:R-:W-:Y:S01]  /*11010*/  FADD.FTZ R47, R177, R32 ;  /* 0x00000020b12f7221 */ /* 0x002fe20000010000 */
[-CC-:B------:R-:W-:Y:S01]  /*11020*/  FFMA.FTZ R42, R42, R59.reuse, -R49.reuse ;  /* 0x0000003b2a2a7223 */ /* 0x180fe20000010831 */
[----:B------:R-:W-:Y:S01]  /*11030*/  FADD.FTZ R51, R31, R36 ;  /* 0x000000241f337221 */ /* 0x000fe20000010000 */
[----:B------:R-:W-:Y:S01]  /*11040*/  FFMA.FTZ R0, R0, R59, -R49 ;  /* 0x0000003b00007223 */ /* 0x000fe20000010831 */
[----:B------:R-:W-:Y:S01]  /*11050*/  F2FP.F16.F32.PACK_AB R181, R4, R181 ;  /* 0x000000b504b5723e */ /* 0x000fe200000000ff */
[----:B------:R-:W-:-:S02]  /*11060*/  IMAD.MOV.U32 R38, RZ, RZ, R193 ;  /* 0x000000ffff267224 */ /* 0x000fc400078e00c1 */
[----:B------:R-:W-:Y:S01]  /*11070*/  FADD.FTZ R36, R164, R51 ;  /* 0x00000033a4247221 */ /* 0x000fe20000010000 */
[----:B------:R-:W1:Y:S01]  /*11080*/  MUFU.EX2 R14, R14 ;  /* 0x0000000e000e7308 */ /* 0x000e620000000800 */
[----:B--2---:R-:W-:Y:S01]  /*11090*/  FADD.FTZ R32, R28, R47 ;  /* 0x0000002f1c207221 */ /* 0x004fe20000010000 */
[----:B------:R-:W-:Y:S01]  /*110a0*/  @P2 SHF.R.U32.HI R38, RZ, R53, R44 ;  /* 0x00000035ff262219 */ /* 0x000fe2000001162c */
[----:B------:R-:W-:Y:S01]  /*110b0*/  FADD.FTZ R51, R29, R36 ;  /* 0x000000241d337221 */ /* 0x000fe20000010000 */
[----:B------:R-:W-:Y:S02]  /*110c0*/  F2FP.F16.F32.PACK_AB R176, R13, R176 ;  /* 0x000000b00db0723e */ /* 0x000fe400000000ff */
[----:B------:R-:W-:Y:S01]  /*110d0*/  F2FP.F16.F32.PACK_AB R178, R15, R178 ;  /* 0x000000b20fb2723e */ /* 0x000fe200000000ff */
[----:B------:R-:W-:Y:S01]  /*110e0*/  FADD.FTZ R36, R166, R51 ;  /* 0x00000033a6247221 */ /* 0x000fe20000010000 */
[----:B------:R-:W2:Y:S01]  /*110f0*/  MUFU.EX2 R173, R173 ;  /* 0x000000ad00ad7308 */ /* 0x000ea20000000800 */
[----:B0-----:R-:W-:Y:S01]  /*11100*/  FADD.FTZ R47, R179, R32 ;  /* 0x00000020b32f7221 */ /* 0x001fe20000010000 */
[----:B------:R-:W-:-:S02]  /*11110*/  IMAD.IADD R127, R127, 0x1, R38 ;  /* 0x000000017f7f7824 */ /* 0x000fc400078e0226 */
[----:B------:R-:W-:Y:S01]  /*11120*/  FADD.FTZ R51, R33, R36 ;  /* 0x0000002421337221 */ /* 0x000fe20000010000 */
[----:B------:R-:W-:Y:S02]  /*11130*/  F2FP.F16.F32.PACK_AB R172, R21, R172 ;  /* 0x000000ac15ac723e */ /* 0x000fe400000000ff */
[----:B------:R-:W-:Y:S01]  /*11140*/  F2FP.F16.F32.PACK_AB R174, R25, R174 ;  /* 0x000000ae19ae723e */ /* 0x000fe200000000ff */
[----:B------:R-:W-:Y:S01]  /*11150*/  FADD.FTZ R36, R160, R51 ;  /* 0x00000033a0247221 */ /* 0x000fe20000010000 */
[----:B------:R-:W0:Y:S01]  /*11160*/  MUFU.EX2 R20, R20 ;  /* 0x0000001400147308 */ /* 0x000e220000000800 */
[----:B-1----:R-:W-:Y:S01]  /*11170*/  FADD.FTZ R32, R14, R47 ;  /* 0x0000002f0e207221 */ /* 0x002fe20000010000 */
[----:B------:R-:W-:Y:S01]  /*11180*/  F2FP.F16.F32.PACK_AB R168, R27, R168 ;  /* 0x000000a81ba8723e */ /* 0x000fe200000000ff */
[----:B------:R-:W-:Y:S01]  /*11190*/  IMAD.IADD R6, R127, 0x1, R6 ;  /* 0x000000017f067824 */ /* 0x000fe200078e0206 */
[----:B------:R-:W-:Y:S02]  /*111a0*/  F2FP.F16.F32.PACK_AB R170, R31, R170 ;  /* 0x000000aa1faa723e */ /* 0x000fe400000000ff */
[----:B------:R-:W-:-:S02]  /*111b0*/  F2FP.F16.F32.PACK_AB R164, R29, R164 ;  /* 0x000000a41da4723e */ /* 0x000fc400000000ff */
[----:B------:R-:W1:Y:S01]  /*111c0*/  MUFU.EX2 R175, R175 ;  /* 0x000000af00af7308 */ /* 0x000e620000000800 */
[----:B--2---:R-:W-:Y:S01]  /*111d0*/  FADD.FTZ R47, R173, R32 ;  /* 0x00000020ad2f7221 */ /* 0x004fe20000010000 */
[----:B------:R-:W-:Y:S02]  /*111e0*/  F2FP.F16.F32.PACK_AB R166, R33, R166 ;  /* 0x000000a621a6723e */ /* 0x000fe400000000ff */
[----:B------:R-:W-:Y:S02]  /*111f0*/  F2FP.F16.F32.PACK_AB R160, R35, R160 ;  /* 0x000000a023a0723e */ /* 0x000fe400000000ff */
[----:B------:R-:W-:Y:S02]  /*11200*/  F2FP.F16.F32.PACK_AB R183, R8, R183 ;  /* 0x000000b708b7723e */ /* 0x000fe400000000ff */
[----:B------:R-:W2:Y:S01]  /*11210*/  MUFU.EX2 R24, R24 ;  /* 0x0000001800187308 */ /* 0x000ea20000000800 */
[----:B0-----:R-:W-:Y:S01]  /*11220*/  FADD.FTZ R32, R20, R47 ;  /* 0x0000002f14207221 */ /* 0x001fe20000010000 */
[----:B------:R-:W-:-:S02]  /*11230*/  F2FP.F16.F32.PACK_AB R177, R28, R177 ;  /* 0x000000b11cb1723e */ /* 0x000fc400000000ff */
[----:B------:R-:W-:Y:S02]  /*11240*/  F2FP.F16.F32.PACK_AB R179, R14, R179 ;  /* 0x000000b30eb3723e */ /* 0x000fe400000000ff */
[----:B------:R-:W-:Y:S02]  /*11250*/  F2FP.F16.F32.PACK_AB R173, R20, R173 ;  /* 0x000000ad14ad723e */ /* 0x000fe400000000ff */
        /* <DEDUP_REMOVED lines=14> */
[----:B------:R-:W-:Y:S01]  /*11340*/  FADD.FTZ R47, R35, R36 ;  /* 0x00000024232f7221 */ /* 0x000fe20000010000 */
[----:B------:R-:W-:-:S03]  /*11350*/  F2FP.F16.F32.PACK_AB R171, R30, R171 ;  /* 0x000000ab1eab723e */ /* 0x000fc600000000ff */
[----:B------:R-:W-:Y:S01]  /*11360*/  FADD.FTZ R36, R162, R47 ;  /* 0x0000002fa2247221 */ /* 0x000fe20000010000 */
[----:B------:R-:W-:Y:S01]  /*11370*/  F2FP.F16.F32.PACK_AB R162, R37, R162 ;  /* 0x000000a225a2723e */ /* 0x000fe200000000ff */
[----:B------:R-:W0:Y:S01]  /*11380*/  MUFU.EX2 R167, R167 ;  /* 0x000000a700a77308 */ /* 0x000e220000000800 */
[----:B-1----:R-:W-:Y:S01]  /*11390*/  FADD.FTZ R3, R165, R32 ;  /* 0x00000020a5037221 */ /* 0x002fe20000010000 */
[----:B------:R-:W-:-:S06]  /*113a0*/  FADD.FTZ R9, R37, R36 ;  /* 0x0000002425097221 */ /* 0x000fcc0000010000 */
        /* <DEDUP_REMOVED lines=47> */
[----:B------:R1:W2:Y:S01]  /*116a0*/  MUFU.EX2 R155, R0 ;  /* 0x00000000009b7308 */ /* 0x0002a20000000800 */
[C---:B0-----:R-:W-:Y:S01]  /*116b0*/  FADD.FTZ R9, R153.reuse, R4 ;  /* 0x0000000499097221 */ /* 0x041fe20000010000 */
[----:B------:R-:W-:Y:S01]  /*116c0*/  F2FP.F16.F32.PACK_AB R153, R153, R110 ;  /* 0x0000006e9999723e */ /* 0x000fe200000000ff */
[----:B------:R-:W-:-:S05]  /*116d0*/  VIADD R4, R129, 0xfffffffe ;  /* 0xfffffffe81047836 */ /* 0x000fca0000000000 */
[----:B------:R-:W0:Y:S01]  /*116e0*/  MUFU.EX2 R45, R45 ;  /* 0x0000002d002d7308 */ /* 0x000e220000000800 */
[----:B-1----:R-:W-:-:S04]  /*116f0*/  FADD.FTZ R0, R42, R9 ;  /* 0x000000092a007221 */ /* 0x002fc80000010000 */
[C---:B--2---:R-:W-:Y:S01]  /*11700*/  FADD.FTZ R0, R155.reuse, R0 ;  /* 0x000000009b007221 */ /* 0x044fe20000010000 */
[----:B------:R-:W-:Y:S01]  /*11710*/  F2FP.F16.F32.PACK_AB R155, R155, R42 ;  /* 0x0000002a9b9b723e */ /* 0x000fe200000000ff */
[C---:B0-----:R-:W-:Y:S01]  /*11720*/  FADD.FTZ R3, R45.reuse, R36 ;  /* 0x000000242d037221 */ /* 0x041fe20000010000 */
[----:B------:R-:W-:Y:S01]  /*11730*/  F2FP.F16.F32.PACK_AB R154, R45, R154 ;  /* 0x0000009a2d9a723e */ /* 0x000fe200000000ff */
[----:B------:R-:W-:Y:S06]  /*11740*/  @!P3 BRA `(.L_x_8534) ;  /* 0x000000000048b947 */ /* 0x000fec0003800000 */
[C---:B------:R-:W-:Y:S01]  /*11750*/  ISETP.GT.AND P4, PT, R127.reuse, RZ, PT ;  /* 0x000000ff7f00720c */ /* 0x040fe20003f84270 */
[----:B------:R-:W-:Y:S01]  /*11760*/  BSSY B0, `(.L_x_8535) ;  /* 0x000000e000007945 */ /* 0x000fe20003800000 */
[----:B------:R-:W-:-:S11]  /*11770*/  IADD3 R8, R127, -0x1, RZ ;  /* 0xffffffff7f087810 */ /* 0x000fd60007ffe0ff */
        /* <DEDUP_REMOVED lines=8> */
.L_x_8536:
[----:B------:R-:W-:-:S13]  /*11800*/  ISETP.NE.AND P4, PT, R7, 0x1, PT ;  /* 0x000000010700780c */ /* 0x000fda0003f85270 */
[----:B------:R-:W0:Y:S02]  /*11810*/  @P4 LDC.64 R12, c[0x0][0x9e8] ;  /* 0x00027a00ff0c4b82 */ /* 0x000e240000000a00 */
[----:B0-----:R-:W-:-:S05]  /*11820*/  @P4 IMAD.HI.U32 R12, R8, R12, RZ ;  /* 0x0000000c080c4227 */ /* 0x001fca00078e00ff */
[----:B------:R-:W-:-:S07]  /*11830*/  @P4 SHF.R.U32.HI R8, RZ, R13, R12 ;  /* 0x0000000dff084219 */ /* 0x000fce000001160c */
.L_x_8537:
[----:B------:R-:W-:Y:S05]  /*11840*/  BSYNC B0 ;  /* 0x0000000000007941 */ /* 0x000fea0003800000 */
.L_x_8535:
[----:B------:R-:W-:-:S05]  /*11850*/  IMAD R7, R8, R7, R7 ;  /* 0x0000000708077224 */ /* 0x000fca00078e0207 */
[----:B------:R-:W-:-:S07]  /*11860*/  VIMNMX R6, R6, R7, PT ;  /* 0x0000000706067248 */ /* 0x000fce0003fe0100 */
.L_x_8534:
[----:B------:R-:W-:Y:S01]  /*11870*/  SHF.R.S32.HI R7, RZ, 0x1f, R6 ;  /* 0x0000001fff077819 */ /* 0x000fe20000011406 */
[----:B------:R-:W-:Y:S01]  /*11880*/  ULDC UR4, c[0x0][0x9e4] ;  /* 0x0002790000047ab9 */ /* 0x000fe20000000800 */
[----:B------:R-:W-:Y:S01]  /*11890*/  ULDC UR5, c[0x0][0x9e4] ;  /* 0x0002790000057ab9 */ /* 0x000fe20000000800 */
[----:B------:R-:W-:Y:S01]  /*118a0*/  ULDC UR7, c[0x0][0x9d8] ;  /* 0x0002760000077ab9 */ /* 0x000fe20000000800 */
[----:B------:R-:W-:Y:S01]  /*118b0*/  LEA.HI R7, R7, R6, RZ, 0x7 ;  /* 0x0000000607077211 */ /* 0x000fe200078f38ff */
[----:B------:R-:W-:Y:S01]  /*118c0*/  ULDC UR49, c[0x0][0x9d8] ;  /* 0x0002760000317ab9 */ /* 0x000fe20000000800 */
[----:B------:R-:W-:Y:S01]  /*118d0*/  ULDC UR37, c[0x0][0x9d8] ;  /* 0x0002760000257ab9 */ /* 0x000fe20000000800 */
[----:B------:R-:W-:Y:S01]  /*118e0*/  ULDC UR48, c[0x0][0x9e0] ;  /* 0x0002780000307ab9 */ /* 0x000fe20000000800 */
[----:B------:R-:W-:Y:S01]  /*118f0*/  SHF.R.S32.HI R7, RZ, 0x7, R7 ;  /* 0x00000007ff077819 */ /* 0x000fe20000011407 */
[----:B------:R-:W-:Y:S01]  /*11900*/  ULDC UR6, c[0x0][0x9e0] ;  /* 0x0002780000067ab9 */ /* 0x000fe20000000800 */
[----:B------:R-:W-:-:S02]  /*11910*/  CS2R R150, SRZ ;  /* 0x0000000000967805 */ /* 0x000fc4000001ff00 */
[----:B------:R-:W-:Y:S02]  /*11920*/  CS2R R148, SRZ ;  /* 0x0000000000947805 */ /* 0x000fe4000001ff00 */
[----:B------:R-:W-:Y:S02]  /*11930*/  VIMNMX R12, R196, R7, !PT ;  /* 0x00000007c40c7248 */ /* 0x000fe40007fe0100 */
[----:B------:R-:W-:Y:S02]  /*11940*/  CS2R R146, SRZ ;  /* 0x0000000000927805 */ /* 0x000fe4000001ff00 */
[----:B------:R-:W-:Y:S02]  /*11950*/  CS2R R144, SRZ ;  /* 0x0000000000907805 */ /* 0x000fe4000001ff00 */
[----:B------:R-:W-:Y:S02]  /*11960*/  CS2R R142, SRZ ;  /* 0x00000000008e7805 */ /* 0x000fe4000001ff00 */
[----:B------:R-:W-:-:S02]  /*11970*/  ISETP.GE.AND P4, PT, R4, R12, PT ;  /* 0x0000000c0400720c */ /* 0x000fc40003f86270 */
        /* <DEDUP_REMOVED lines=13> */
[----:B-----5:R-:W-:Y:S02]  /*11a50*/  CS2R R114, SRZ ;  /* 0x0000000000727805 */ /* 0x020fe4000001ff00 */
        /* <DEDUP_REMOVED lines=13> */
[----:B------:R-:W-:Y:S06]  /*11b30*/  @!P4 BRA `(.L_x_8538) ;  /* 0x0000003800a0c947 */ /* 0x000fec0003800000 */
[----:B------:R-:W-:-:S07]  /*11b40*/  IMAD.MOV.U32 R151, RZ, RZ, RZ ;  /* 0x000000ffff977224 */ /* 0x000fce00078e00ff */
.L_x_8556:
[----:B------:R-:W-:Y:S01]  /*11b50*/  VIADD R13, R22, 0x1 ;  /* 0x00000001160d7836 */ /* 0x000fe20000000000 */
[----:B------:R-:W-:Y:S05]  /*11b60*/  YIELD ;  /* 0x0000000000007946 */ /* 0x000fea0003800000 */
[----:B------:R-:W-:-:S04]  /*11b70*/  ISETP.NE.AND P4, PT, R13, 0x2, PT ;  /* 0x000000020d00780c */ /* 0x000fc80003f85270 */
[----:B------:R-:W-:Y:S02]  /*11b80*/  SEL R7, RZ, 0x1, P4 ;  /* 0x00000001ff077807 */ /* 0x000fe40002000000 */
[----:B------:R-:W-:Y:S02]  /*11b90*/  SEL R13, R13, RZ, P4 ;  /* 0x000000ff0d0d7207 */ /* 0x000fe40002000000 */
[----:B------:R-:W-:Y:S02]  /*11ba0*/  ISETP.NE.AND P4, PT, R194, RZ, PT ;  /* 0x000000ffc200720c */ /* 0x000fe40003f85270 */
[----:B------:R-:W-:-:S11]  /*11bb0*/  LOP3.LUT R14, R186, R7, RZ, 0x3c, !PT ;  /* 0x00000007ba0e7212 */ /* 0x000fd600078e3cff */
[----:B------:R-:W-:Y:S05]  /*11bc0*/  @P4 BRA `(.L_x_8539) ;  /* 0x0000000000304947 */ /* 0x000fea0003800000 */
[----:B------:R-:W-:Y:S05]  /*11bd0*/  @!P0 BRA `(.L_x_8540) ;  /* 0x0000000000048947 */ /* 0x000fea0003800000 */
[----:B------:R-:W-:Y:S01]  /*11be0*/  BPT.TRAP 0x1 ;  /* 0x000000040000795c */ /* 0x000fe20000300000 */
.L_x_8540:
[----:B------:R-:W-:Y:S01]  /*11bf0*/  IMAD R7, R13, 0x8, R2 ;  /* 0x000000080d077824 */ /* 0x000fe200078e0202 */
[----:B------:R-:W-:-:S04]  /*11c00*/  SHF.L.U32 R6, R14, 0x1f, RZ ;  /* 0x0000001f0e067819 */ /* 0x000fc800000006ff */
[----:B------:R0:W1:Y:S01]  /*11c10*/  SYNCS.PHASECHK.TRANS64.TRYWAIT P5, [R7+URZ+0x28830], R6 ;  /* 0x02883006070075a7 */ /* 0x00006200080a017f */
[----:B------:R-:W-:Y:S05]  /*11c20*/  @!P0 BRA `(.L_x_8541) ;  /* 0x0000000000048947 */ /* 0x000fea0003800000 */
[----:B------:R-:W-:Y:S01]  /*11c30*/  BPT.TRAP 0x1 ;  /* 0x000000040000795c */ /* 0x000fe20000300000 */
.L_x_8541:
[----:B------:R-:W-:Y:S04]  /*11c40*/  BSSY B0, `(.L_x_8539) ;  /* 0x0000004000007945 */ /* 0x000fe80003800000 */
[----:B-1----:R-:W-:Y:S05]  /*11c50*/  @P5 BRA `(.L_x_8542) ;  /* 0x0000000000085947 */ /* 0x002fea0003800000 */
[----:B------:R-:W1:Y:S02]  /*11c60*/  SYNCS.PHASECHK.TRANS64.TRYWAIT P5, [R7+URZ+0x28830], R6 ;  /* 0x02883006070075a7 */ /* 0x000e6400080a017f */
[----:B-1----:R-:W-:Y:S05]  /*11c70*/  @!P5 BRA `(.L_x_8543) ;  /* 0x0000015c003cd947 */ /* 0x002fea0003800000 */
.L_x_8542:
[----:B------:R-:W-:Y:S05]  /*11c80*/  BSYNC B0 ;  /* 0x0000000000007941 */ /* 0x000fea0003800000 */
.L_x_8539:
[----:B------:R-:W2:Y:S01]  /*11c90*/  S2R R8, SR_TID.X ;  /* 0x0000000000087919 */ /* 0x000ea20000002100 */
[----:B01----:R-:W-:Y:S01]  /*11ca0*/  IMAD.MOV.U32 R7, RZ, RZ, 0x40000040 ;  /* 0x40000040ff077424 */ /* 0x003fe200078e00ff */
[----:B------:R-:W-:Y:S05]  /*11cb0*/  WARPSYNC.ALL ;  /* 0x0000000000007948 */ /* 0x000fea0003800000 */
[----:B------:R-:W-:Y:S01]  /*11cc0*/  R2UR UR47, R7 ;  /* 0x00000000072f72ca */ /* 0x000fe200000e0000 */
[----:B------:R-:W-:Y:S02]  /*11cd0*/  IMAD R6, R13, 0x800, R5 ;  /* 0x000008000d067824 */ /* 0x000fe400078e0205 */
[----:B------:R-:W-:-:S03]  /*11ce0*/  IMAD.MOV.U32 R9, RZ, RZ, 0x40000040 ;  /* 0x40000040ff097424 */ /* 0x000fc600078e00ff */
[----:B------:R-:W-:Y:S02]  /*11cf0*/  R2UR UR46, R6 ;  /* 0x00000000062e72ca */ /* 0x000fe400000e0000 */
[----:B------:R-:W-:Y:S01]  /*11d00*/  R2UR UR11, R9 ;  /* 0x00000000090b72ca */ /* 0x000fe200000e0000 */
[----:B------:R-:W-:-:S05]  /*11d10*/  IMAD.MOV.U32 R9, RZ, RZ, 0x40000040 ;  /* 0x40000040ff097424 */ /* 0x000fca00078e00ff */
[----:B------:R-:W-:Y:S01]  /*11d20*/  R2UR UR15, R9 ;  /* 0x00000000090f72ca */ /* 0x000fe200000e0000 */
[----:B------:R-:W-:-:S05]  /*11d30*/  IMAD.MOV.U32 R9, RZ, RZ, 0x40000040 ;  /* 0x40000040ff097424 */ /* 0x000fca00078e00ff */
[----:B------:R-:W-:Y:S01]  /*11d40*/  R2UR UR19, R9 ;  /* 0x00000000091372ca */ /* 0x000fe200000e0000 */
[----:B------:R-:W-:Y:S01]  /*11d50*/  IMAD.MOV.U32 R9, RZ, RZ, 0x40000040 ;  /* 0x40000040ff097424 */ /* 0x000fe200078e00ff */
[----:B--2---:R-:W-:-:S04]  /*11d60*/  SHF.R.U32.HI R8, RZ, 0x7, R8 ;  /* 0x00000007ff087819 */ /* 0x004fc80000011608 */
[----:B------:R-:W-:Y:S01]  /*11d70*/  R2UR UR23, R9 ;  /* 0x00000000091772ca */ /* 0x000fe200000e0000 */
[----:B------:R-:W-:Y:S01]  /*11d80*/  IMAD.MOV.U32 R9, RZ, RZ, 0x40000040 ;  /* 0x40000040ff097424 */ /* 0x000fe200078e00ff */
[----:B------:R-:W-:Y:S01]  /*11d90*/  IADD3 R7, R8, 0x8, RZ ;  /* 0x0000000808077810 */ /* 0x000fe20007ffe0ff */
[----:B------:R-:W-:-:S03]  /*11da0*/  VIADD R8, R6, 0x2 ;  /* 0x0000000206087836 */ /* 0x000fc60000000000 */
[----:B------:R-:W-:Y:S01]  /*11db0*/  R2UR UR27, R9 ;  /* 0x00000000091b72ca */ /* 0x000fe200000e0000 */
[----:B------:R0:W-:Y:S01]  /*11dc0*/  BAR.SYNC.DEFER_BLOCKING R7, 0x100 ;  /* 0x000400070000751d */ /* 0x0001e20000010000 */
[----:B------:R-:W-:Y:S01]  /*11dd0*/  R2UR UR10, R8 ;  /* 0x00000000080a72ca */ /* 0x000fe200000e0000 */
[----:B------:R-:W-:Y:S02]  /*11de0*/  VIADD R8, R6, 0x4 ;  /* 0x0000000406087836 */ /* 0x000fe40000000000 */
[----:B------:R-:W-:-:S03]  /*11df0*/  IMAD.MOV.U32 R9, RZ, RZ, 0x40000040 ;  /* 0x40000040ff097424 */ /* 0x000fc600078e00ff */
[----:B------:R-:W-:Y:S01]  /*11e00*/  R2UR UR14, R8 ;  /* 0x00000000080e72ca */ /* 0x000fe200000e0000 */
[----:B------:R-:W-:Y:S01]  /*11e10*/  VIADD R8, R6, 0x6 ;  /* 0x0000000606087836 */ /* 0x000fe20000000000 */
[----:B------:R-:W-:Y:S02]  /*11e20*/  R2UR UR31, R9 ;  /* 0x00000000091f72ca */ /* 0x000fe400000e0000 */
[----:B0-----:R-:W-:Y:S02]  /*11e30*/  MOV R7, 0x40000040 ;  /* 0x4000004000077802 */ /* 0x001fe40000000f00 */
[----:B------:R-:W-:Y:S02]  /*11e40*/  R2UR UR18, R8 ;  /* 0x00000000081272ca */ /* 0x000fe400000e0000 */
[----:B------:R-:W-:Y:S02]  /*11e50*/  IADD3 R8, R6, 0x400, RZ ;  /* 0x0000040006087810 */ /* 0x000fe40007ffe0ff */
[----:B------:R-:W-:-:S02]  /*11e60*/  R2UR UR35, R7 ;  /* 0x00000000072372ca */ /* 0x000fc400000e0000 */
[----:B------:R-:W-:Y:S01]  /*11e70*/  R2UR UR22, R8 ;  /* 0x00000000081672ca */ /* 0x000fe200000e0000 */
[----:B------:R-:W-:Y:S01]  /*11e80*/  VIADD R8, R6, 0x402 ;  /* 0x0000040206087836 */ /* 0x000fe20000000000 */
[----:B------:R-:W-:-:S04]  /*11e90*/  WARPGROUP.ARRIVE ;  /* 0x00000000000079c5 */ /* 0x000fc80000000000 */
[----:B------:R-:W-:Y:S01]  /*11ea0*/  R2UR UR26, R8 ;  /* 0x00000000081a72ca */ /* 0x000fe200000e0000 */
[C---:B------:R-:W-:Y:S02]  /*11eb0*/  VIADD R8, R6.reuse, 0x404 ;  /* 0x0000040406087836 */ /* 0x040fe40000000000 */
[----:B------:R-:W-:Y:S01]  /*11ec0*/  VIADD R6, R6, 0x406 ;  /* 0x0000040606067836 */ /* 0x000fe20000000000 */
[----:B------:R-:W-:Y:S02]  /*11ed0*/  HGMMA.64x128x16.F32 R24, gdesc[UR44], RZ, !UPT, gsb0 ;  /* 0x01e000002c1879f0 */ /* 0x000fe4000c0008ff */
[----:B------:R-:W-:Y:S02]  /*11ee0*/  R2UR UR30, R8 ;  /* 0x00000000081e72ca */ /* 0x000fe400000e0000 */
[----:B------:R-:W-:Y:S01]  /*11ef0*/  R2UR UR34, R6 ;  /* 0x00000000062272ca */ /* 0x000fe200000e0000 */
        /* <DEDUP_REMOVED lines=22> */
[----:B------:R-:W-:Y:S05]  /*12060*/  @P4 BRA `(.L_x_8544) ;  /* 0x0000000000284947 */ /* 0x000fea0003800000 */
[----:B------:R-:W-:Y:S05]  /*12070*/  @!P0 BRA `(.L_x_8545) ;  /* 0x0000000000048947 */ /* 0x000fea0003800000 */
[----:B------:R-:W-:Y:S01]  /*12080*/  BPT.TRAP 0x1 ;  /* 0x000000040000795c */ /* 0x000fe20000300000 */
.L_x_8545:
[----:B------:R-:W-:Y:S01]  /*12090*/  SHF.L.U32 R6, R186, 0x1f, RZ ;  /* 0x0000001fba067819 */ /* 0x000fe200000006ff */
[----:B------:R-:W-:-:S04]  /*120a0*/  IMAD R7, R22, 0x8, R2 ;  /* 0x0000000816077824 */ /* 0x000fc800078e0202 */
[----:B------:R0:W1:Y:S01]  /*120b0*/  SYNCS.PHASECHK.TRANS64.TRYWAIT P4, [R7+URZ+0x28850], R6 ;  /* 0x02885006070075a7 */ /* 0x000062000808017f */
[----:B------:R-:W-:Y:S05]  /*120c0*/  @!P0 BRA `(.L_x_8546) ;  /* 0x0000000000048947 */ /* 0x000fea0003800000 */
[----:B------:R-:W-:Y:S01]  /*120d0*/  BPT.TRAP 0x1 ;  /* 0x000000040000795c */ /* 0x000fe20000300000 */
.L_x_8546:
[----:B-1----:R-:W-:Y:S05]  /*120e0*/  @P4 BRA `(.L_x_8544) ;  /* 0x0000000000084947 */ /* 0x002fea0003800000 */
[----:B------:R-:W1:Y:S02]  /*120f0*/  SYNCS.PHASECHK.TRANS64.TRYWAIT P4, [R7+URZ+0x28850], R6 ;  /* 0x02885006070075a7 */ /* 0x000e64000808017f */
[----:B-1----:R-:W-:Y:S05]  /*12100*/  @!P4 BRA `(.L_x_8547) ;  /* 0x00000158002cc947 */ /* 0x002fea0003800000 */
.L_x_8544:
[----:B01----:R-:W-:Y:S01]  /*12110*/  VIADD R6, R2, 0x400 ;  /* 0x0000040002067836 */ /* 0x003fe20000000000 */
[----:B------:R-:W-:Y:S05]  /*12120*/  WARPSYNC.ALL ;  /* 0x0000000000007948 */ /* 0x000fea0003800000 */
[----:B------:R-:W-:Y:S01]  /*12130*/  SHF.R.U32.HI R6, RZ, 0x4, R6 ;  /* 0x00000004ff067819 */ /* 0x000fe20000011606 */
[----:B------:R-:W-:Y:S01]  /*12140*/  WARPGROUP.ARRIVE ;  /* 0x00000000000079c5 */ /* 0x000fe20000000000 */
[----:B------:R-:W-:Y:S02]  /*12150*/  IMAD.MOV.U32 R9, RZ, RZ, 0x40000040 ;  /* 0x40000040ff097424 */ /* 0x000fe400078e00ff */
        /* <DEDUP_REMOVED lines=10> */
[----:B------:R-:W-:Y:S01]  /*12200*/  IMAD R6, R22, 0x800, R7 ;  /* 0x0000080016067824 */ /* 0x000fe200078e0207 */
[----:B------:R-:W0:Y:S01]  /*12210*/  S2R R186, SR_TID.X ;  /* 0x0000000000ba7919 */ /* 0x000e220000002100 */
[----:B------:R-:W-:-:S02]  /*12220*/  IMAD.MOV.U32 R7, RZ, RZ, 0x40000040 ;  /* 0x40000040ff077424 */ /* 0x000fc400078e00ff */
[----:B------:R-:W-:Y:S01]  /*12230*/  FMUL.FTZ R41, R46, UR49 ;  /* 0x000000312e297c20 */ /* 0x000fe20008410000 */
[C---:B------:R-:W-:Y:S01]  /*12240*/  VIADD R8, R6.reuse, 0x80 ;  /* 0x0000008006087836 */ /* 0x040fe20000000000 */
[----:B------:R-:W-:Y:S01]  /*12250*/  R2UR UR10, R6 ;  /* 0x00000000060a72ca */ /* 0x000fe200000e0000 */
[----:B------:R-:W-:Y:S01]  /*12260*/  FMUL.FTZ R46, R51, UR49 ;  /* 0x00000031332e7c20 */ /* 0x000fe20008410000 */
[----:B------:R-:W-:Y:S01]  /*12270*/  R2UR UR11, R7 ;  /* 0x00000000070b72ca */ /* 0x000fe200000e0000 */
[----:B------:R-:W-:Y:S02]  /*12280*/  IMAD.MOV.U32 R7, RZ, RZ, 0x40000040 ;  /* 0x40000040ff077424 */ /* 0x000fe400078e00ff */
        /* <DEDUP_REMOVED lines=11> */
[----:B------:R-:W-:Y:S01]  /*12340*/  HGMMA.64x128x16.F32 R88, R180, gdesc[UR8].tnspB, R88, gsb0 ;  /* 0x41e00008b4587df0 */ /* 0x000fe20008000858 */
[----:B------:R-:W-:Y:S01]  /*12350*/  R2UR UR10, R8 ;  /* 0x00000000080a72ca */ /* 0x000fe200000e0000 */
[----:B------:R-:W-:Y:S01]  /*12360*/  FMUL.FTZ R25, R30, UR49 ;  /* 0x000000311e197c20 */ /* 0x000fe20008410000 */
[----:B------:R-:W-:Y:S01]  /*12370*/  R2UR UR11, R9 ;  /* 0x00000000090b72ca */ /* 0x000fe200000e0000 */
[----:B------:R-:W-:Y:S01]  /*12380*/  IMAD.MOV.U32 R9, RZ, RZ, 0x40000040 ;  /* 0x40000040ff097424 */ /* 0x000fe200078e00ff */
[----:B------:R-:W-:Y:S01]  /*12390*/  IADD3 R8, R6, 0x100, RZ ;  /* 0x0000010006087810 */ /* 0x000fe20007ffe0ff */
        /* <DEDUP_REMOVED lines=21> */
[----:B0-----:R-:W-:Y:S01]  /*124f0*/  SHF.R.U32.HI R186, RZ, 0x7, R186 ;  /* 0x00000007ffba7819 */ /* 0x001fe200000116ba */
        /* <DEDUP_REMOVED lines=19> */
[----:B------:R-:W-:Y:S01]  /*12630*/  R2UR UR10, R8 ;  /* 0x00000000080a72ca */ /* 0x000fe200000e0000 */
[----:B------:R-:W-:Y:S01]  /*12640*/  VIADD R8, R6, 0x180 ;  /* 0x0000018006087836 */ /* 0x000fe20000000000 */
[----:B------:R-:W-:Y:S01]  /*12650*/  R2UR UR11, R9 ;  /* 0x00000000090b72ca */ /* 0x000fe200000e0000 */
[----:B------:R-:W-:-:S03]  /*12660*/  IMAD.MOV.U32 R9, RZ, RZ, 0x40000040 ;  /* 0x40000040ff097424 */ /* 0x000fc600078e00ff */
        /* <DEDUP_REMOVED lines=20> */
[----:B------:R-:W-:-:S03]  /*127b0*/  FMUL.FTZ R176, R81, UR49 ;  /* 0x0000003151b07c20 */ /* 0x000fc60008410000 */
        /* <DEDUP_REMOVED lines=19> */
[----:B------:R-:W-:-:S04]  /*128f0*/  FMUL.FTZ R172, R84, UR49 ;  /* 0x0000003154ac7c20 */ /* 0x000fc80008410000 */
[----:B------:R-:W-:Y:S01]  /*12900*/  HGMMA.64x128x16.F32 R88, R168, gdesc[UR8].tnspB, R88, gsb0 ;  /* 0x41e00008a8587df0 */ /* 0x000fe20008000858 */
[----:B------:R-:W-:Y:S01]  /*12910*/  R2UR UR10, R8 ;  /* 0x00000000080a72ca */ /* 0x000fe200000e0000 */
[----:B------:R-:W-:Y:S01]  /*12920*/  VIADD R8, R6, 0x280 ;  /* 0x0000028006087836 */ /* 0x000fe20000000000 */
[----:B------:R-:W-:Y:S01]  /*12930*/  R2UR UR11, R9 ;  /* 0x00000000090b72ca */ /* 0x000fe200000e0000 */
[----:B------:R-:W0:Y:S01]  /*12940*/  MUFU.TANH R174, R174 ;  /* 0x000000ae00ae7308 */ /* 0x000e220000002400 */
[----:B------:R-:W-:-:S07]  /*12950*/  MOV R9, 0x40000040 ;  /* 0x4000004000097802 */ /* 0x000fce0000000f00 */
[----:B------:R-:W0:Y:S01]  /*12960*/  MUFU.TANH R172, R172 ;  /* 0x000000ac00ac7308 */ /* 0x000e220000002400 */
[----:B------:R-:W-:Y:S02]  /*12970*/  WARPGROUP.DEPBAR.LE gsb0, 0x0 ;  /* 0x00008000000079c5 */ /* 0x000fe40000010000 */
[----:B------:R-:W-:Y:S01]  /*12980*/  WARPGROUP.ARRIVE ;  /* 0x00000000000079c5 */ /* 0x000fe20000000000 */
[----:B------:R-:W-:Y:S01]  /*12990*/  FMUL.FTZ R168, R76, UR49 ;  /* 0x000000314ca87c20 */ /* 0x000fe20008410000 */
[----:B------:R-:W-:-:S04]  /*129a0*/  FMUL.FTZ R170, R85, UR49 ;  /* 0x0000003155aa7c20 */ /* 0x000fc80008410000 */
[----:B------:R-:W-:Y:S01]  /*129b0*/  HGMMA.64x128x16.F32 R88, R164, gdesc[UR8].tnspB, R88, gsb0 ;  /* 0x41e00008a4587df0 */ /* 0x000fe20008000858 */
[----:B------:R-:W-:Y:S01]  /*129c0*/  R2UR UR10, R8 ;  /* 0x00000000080a72ca */ /* 0x000fe200000e0000 */
[C---:B------:R-:W-:Y:S01]  /*129d0*/  VIADD R8, R6.reuse, 0x300 ;  /* 0x0000030006087836 */ /* 0x040fe20000000000 */
[----:B------:R-:W-:Y:S01]  /*129e0*/  R2UR UR11, R9 ;  /* 0x00000000090b72ca */ /* 0x000fe200000e0000 */
[----:B------:R-:W-:Y:S01]  /*129f0*/  IMAD.MOV.U32 R9, RZ, RZ, 0x40000040 ;  /* 0x40000040ff097424 */ /* 0x000fe200078e00ff */
[----:B------:R-:W0:Y:S01]  /*12a00*/  MUFU.TANH R168, R168 ;  /* 0x000000a800a87308 */ /* 0x000e220000002400 */
[----:B------:R-:W-:-:S07]  /*12a10*/  VIADD R6, R6, 0x380 ;  /* 0x0000038006067836 */ /* 0x000fce0000000000 */
[----:B------:R-:W0:Y:S01]  /*12a20*/  MUFU.TANH R170, R170 ;  /* 0x000000aa00aa7308 */ /* 0x000e220000002400 */
[----:B------:R-:W-:Y:S02]  /*12a30*/  WARPGROUP.DEPBAR.LE gsb0, 0x0 ;  /* 0x00008000000079c5 */ /* 0x000fe40000010000 */
[----:B------:R-:W-:Y:S01]  /*12a40*/  WARPGROUP.ARRIVE ;  /* 0x00000000000079c5 */ /* 0x000fe20000000000 */
[----:B------:R-:W-:Y:S01]  /*12a50*/  FMUL.FTZ R166, R73, UR49 ;  /* 0x0000003149a67c20 */ /* 0x000fe20008410000 */
[----:B------:R-:W-:Y:S02]  /*12a60*/  IMAD.SHL.U32 R73, R4, 0x80, RZ ;  /* 0x0000008004497824 */ /* 0x000fe400078e00ff */
[----:B------:R-:W-:Y:S01]  /*12a70*/  FMUL.FTZ R164, R72, UR49 ;  /* 0x0000003148a47c20 */ /* 0x000fe20008410000 */
[----:B------:R-:W-:Y:S01]  /*12a80*/  FMUL.FTZ R72, R87, UR49 ;  /* 0x0000003157487c20 */ /* 0x000fe20008410000 */
[----:B------:R-:W-:Y:S01]  /*12a90*/  HGMMA.64x128x16.F32 R88, R160, gdesc[UR8].tnspB, R88, gsb0 ;  /* 0x41e00008a0587df0 */ /* 0x000fe20008000858 */
[----:B------:R-:W-:Y:S01]  /*12aa0*/  R2UR UR10, R8 ;  /* 0x00000000080a72ca */ /* 0x000fe200000e0000 */
[----:B------:R-:W-:Y:S01]  /*12ab0*/  FMUL.FTZ R8, R55, UR49 ;  /* 0x0000003137087c20 */ /* 0x000fe20008410000 */
[----:B------:R-:W-:Y:S01]  /*12ac0*/  R2UR UR11, R9 ;  /* 0x00000000090b72ca */ /* 0x000fe200000e0000 */
[----:B------:R-:W-:Y:S01]  /*12ad0*/  FMUL.FTZ R55, R62, UR49 ;  /* 0x000000313e377c20 */ /* 0x000fe20008410000 */
[----:B------:R-:W-:Y:S01]  /*12ae0*/  FMUL.FTZ R62, R64, UR49 ;  /* 0x00000031403e7c20 */ /* 0x000fe20008410000 */
[----:B------:R-:W-:Y:S01]  /*12af0*/  FMUL.FTZ R64, R71, UR49 ;  /* 0x0000003147407c20 */ /* 0x000fe20008410000 */
[----:B------:R-:W-:Y:S01]  /*12b00*/  FMUL.FTZ R9, R56, UR49 ;  /* 0x0000003138097c20 */ /* 0x000fe20008410000 */
[----:B------:R-:W5:Y:S01]  /*12b10*/  @P2 LDC R71, c[0x0][0x450] ;  /* 0x00011400ff472b82 */ /* 0x000f620000000800 */
[----:B------:R-:W-:Y:S01]  /*12b20*/  FMUL.FTZ R56, R63, UR49 ;  /* 0x000000313f387c20 */ /* 0x000fe20008410000 */
[----:B------:R-:W-:Y:S01]  /*12b30*/  FMUL.FTZ R63, R70, UR49 ;  /* 0x00000031463f7c20 */ /* 0x000fe20008410000 */
[----:B------:R-:W-:Y:S01]  /*12b40*/  IADD3 R74, -R73, 0x1, RZ ;  /* 0x00000001494a7810 */ /* 0x000fe20007ffe1ff */
[----:B------:R-:W-:Y:S01]  /*12b50*/  FMUL.FTZ R70, R82, UR49 ;  /* 0x0000003152467c20 */ /* 0x000fe20008410000 */
[----:B------:R-:W0:Y:S03]  /*12b60*/  MUFU.TANH R8, R8 ;  /* 0x0000000800087308 */ /* 0x000e260000002400 */
[----:B------:R-:W-:-:S05]  /*12b70*/  IMAD R74, R189, -0x2, R74 ;  /* 0xfffffffebd4a7824 */ /* 0x000fca00078e024a */
[----:B------:R-:W0:Y:S01]  /*12b80*/  MUFU.TANH R9, R9 ;  /* 0x0000000900097308 */ /* 0x000e220000002400 */
[----:B------:R-:W-:-:S05]  /*12b90*/  IADD3 R74, -R187, R74, R188 ;  /* 0x0000004abb4a7210 */ /* 0x000fca0007ffe1bc */
        /* <DEDUP_REMOVED lines=12> */
[----:B------:R-:W-:Y:S01]  /*12c60*/  HGMMA.64x128x16.F32 R88, R156, gdesc[UR8].tnspB, R88, gsb0 ;  /* 0x41e000089c587df0 */ /* 0x000fe20008000858 */
[----:B------:R-:W-:Y:S02]  /*12c70*/  R2UR UR10, R6 ;  /* 0x00000000060a72ca */ /* 0x000fe400000e0000 */
[----:B------:R-:W-:Y:S01]  /*12c80*/  R2UR UR11, R7 ;  /* 0x00000000070b72ca */ /* 0x000fe200000e0000 */
[----:B------:R-:W1:Y:S01]  /*12c90*/  @P2 LDC R6, c[0x0][0x44c] ;  /* 0x00011300ff062b82 */ /* 0x000e620000000800 */
[----:B------:R-:W-:-:S05]  /*12ca0*/  @!P1 IMAD R7, R13, 0x8, R2 ;  /* 0x000000080d079824 */ /* 0x000fca00078e0202 */
[----:B------:R-:W-:-:S04]  /*12cb0*/  @!P1 IADD3 R7, R7, 0x28840, RZ ;  /* 0x0002884007079810 */ /* 0x000fc80007ffe0ff */
[----:B------:R-:W-:Y:S01]  /*12cc0*/  @!P1 PRMT R7, RZ, 0x654, R7 ;  /* 0x00000654ff079816 */ /* 0x000fe20000000007 */
[----:B-1----:R-:W-:-:S05]  /*12cd0*/  @P2 IMAD.HI.U32 R6, R75, R6, RZ ;  /* 0x000000064b062227 */ /* 0x002fca00078e00ff */
[----:B-----5:R-:W-:Y:S01]  /*12ce0*/  @P2 SHF.R.U32.HI R75, RZ, R71, R6 ;  /* 0x00000047ff4b2219 */ /* 0x020fe20000011606 */
[----:B------:R-:W-:Y:S01]  /*12cf0*/  FMUL.FTZ R71, R86, UR49 ;  /* 0x0000003156477c20 */ /* 0x000fe20008410000 */
[----:B------:R-:W-:-:S03]  /*12d00*/  IADD3 R6, -R186, 0xb, RZ ;  /* 0x0000000bba067810 */ /* 0x000fc60007ffe1ff */
[----:B------:R-:W1:Y:S02]  /*12d10*/  SHFL.IDX PT, R76, R75, RZ, 0x1c1f ;  /* 0x001c1fff4b4c7589 */ /* 0x000e6400000e0000 */
[----:B------:R-:W0:Y:S01]  /*12d20*/  MUFU.TANH R71, R71 ;  /* 0x0000004700477308 */ /* 0x000e220000002400 */
[--C-:B-1----:R-:W-:Y:S01]  /*12d30*/  IMAD.IADD R81, R77, 0x1, R76.reuse ;  /* 0x000000014d517824 */ /* 0x102fe200078e024c */
[----:B------:R-:W-:Y:S02]  /*12d40*/  WARPGROUP.DEPBAR.LE gsb0, 0x0 ;  /* 0x00008000000079c5 */ /* 0x000fe40000010000 */
[----:B------:R-:W-:Y:S01]  /*12d50*/  WARPGROUP.ARRIVE ;  /* 0x00000000000079c5 */ /* 0x000fe20000000000 */
[----:B------:R-:W-:Y:S01]  /*12d60*/  FMUL.FTZ R158, R68, UR49 ;  /* 0x00000031449e7c20 */ /* 0x000fe20008410000 */
[----:B------:R-:W-:Y:S01]  /*12d70*/  FMUL.FTZ R157, R69, UR49 ;  /* 0x00000031459d7c20 */ /* 0x000fe20008410000 */
[----:B------:R-:W-:Y:S01]  /*12d80*/  FMUL.FTZ R68, R79, UR49 ;  /* 0x000000314f447c20 */ /* 0x000fe20008410000 */
[----:B------:R-:W-:Y:S01]  /*12d90*/  FMUL.FTZ R69, R83, UR49 ;  /* 0x0000003153457c20 */ /* 0x000fe20008410000 */
[----:B------:R-:W-:Y:S01]  /*12da0*/  VIADD R79, R74, UR50 ;  /* 0x000000324a4f7c36 */ /* 0x000fe20008000000 */
[----:B------:R-:W-:Y:S01]  /*12db0*/  HGMMA.64x128x16.F32 R88, R152, gdesc[UR8].tnspB, R88, gsb0 ;  /* 0x41e0000898587df0 */ /* 0x000fe20008000858 */
[----:B------:R-:W1:Y:S02]  /*12dc0*/  MUFU.TANH R158, R158 ;  /* 0x0000009e009e7308 */ /* 0x000e640000002400 */
[----:B------:R-:W-:-:S06]  /*12dd0*/  IMAD.IADD R83, R79, 0x1, R76 ;  /* 0x000000014f537824 */ /* 0x000fcc00078e024c */
[----:B------:R-:W0:Y:S08]  /*12de0*/  MUFU.TANH R157, R157 ;  /* 0x0000009d009d7308 */ /* 0x000e300000002400 */
[----:B------:R-:W0:Y:S08]  /*12df0*/  MUFU.TANH R68, R68 ;  /* 0x0000004400447308 */ /* 0x000e300000002400 */
[----:B------:R-:W0:Y:S01]  /*12e00*/  MUFU.TANH R69, R69 ;  /* 0x0000004500457308 */ /* 0x000e220000002400 */
[----:B------:R-:W-:-:S02]  /*12e10*/  WARPGROUP.DEPBAR.LE gsb0, 0x0 ;  /* 0x00008000000079c5 */ /* 0x000fc40000010000 */
[----:B------:R0:W-:Y:S06]  /*12e20*/  BAR.ARV R6, 0x100 ;  /* 0x000400060000751d */ /* 0x0001ec0000002000 */
[----:B------:R0:W-:Y:S01]  /*12e30*/  @!P1 SYNCS.ARRIVE.TRANS64.RED.A1T0 RZ, [R7+URZ], RZ ;  /* 0x000000ff07ff99a7 */ /* 0x0001e2000810043f */
[----:B-1234-:R-:W-:Y:S05]  /*12e40*/  @!P3 BRA `(.L_x_8548) ;  /* 0x000000000058b947 */ /* 0x01efea0003800000 */
        /* <DEDUP_REMOVED lines=12> */
.L_x_8550:
[----:B------:R-:W-:-:S04]  /*12f10*/  MOV R76, UR4 ;  /* 0x00000004004c7c02 */ /* 0x000fc80008000f00 */
[----:B------:R-:W-:-:S13]  /*12f20*/  ISETP.NE.AND P4, PT, R76, 0x1, PT ;  /* 0x000000014c00780c */ /* 0x000fda0003f85270 */
[----:B0-----:R-:W0:Y:S02]  /*12f30*/  @P4 LDC.64 R6, c[0x0][0x9e8] ;  /* 0x00027a00ff064b82 */ /* 0x001e240000000a00 */
[----:B0-----:R-:W-:-:S05]  /*12f40*/  @P4 IMAD.HI.U32 R6, R74, R6, RZ ;  /* 0x000000064a064227 */ /* 0x001fca00078e00ff */
[----:B------:R-:W-:-:S07]  /*12f50*/  @P4 SHF.R.U32.HI R74, RZ, R7, R6 ;  /* 0x00000007ff4a4219 */ /* 0x000fce0000011606 */
.L_x_8551:
[----:B------:R-:W-:Y:S05]  /*12f60*/  BSYNC B0 ;  /* 0x0000000000007941 */ /* 0x000fea0003800000 */
.L_x_8549:
[----:B------:R-:W-:-:S04]  /*12f70*/  IMAD R74, R74, R76, -R73 ;  /* 0x0000004c4a4a7224 */ /* 0x000fc800078e0a49 */
[----:B------:R-:W-:-:S05]  /*12f80*/  IMAD R74, R189, -0x2, R74 ;  /* 0xfffffffebd4a7824 */ /* 0x000fca00078e024a */
[----:B------:R-:W-:Y:S02]  /*12f90*/  VIADDMNMX R81, R74, R76, R81, PT ;  /* 0x0000004c4a517246 */ /* 0x000fe40003800151 */
[----:B------:R-:W-:-:S07]  /*12fa0*/  VIMNMX R83, R83, R74, !PT ;  /* 0x0000004a53537248 */ /* 0x000fce0007fe0100 */
.L_x_8548:
[----:B------:R-:W-:Y:S01]  /*12fb0*/  ISETP.GT.AND P4, PT, R4, -0x1, PT ;  /* 0xffffffff0400780c */ /* 0x000fe20003f84270 */
[----:B0-----:R-:W0:Y:S03]  /*12fc0*/  SHFL.IDX PT, R6, R75, 0x1, 0x1c1f ;  /* 0x003c1f004b067f89 */ /* 0x001e2600000e0000 */
[----:B------:R-:W-:-:S04]  /*12fd0*/  ISETP.GT.AND P5, PT, R83, RZ, P4 ;  /* 0x000000ff5300720c */ /* 0x000fc800027a4270 */
[----:B------:R-:W-:-:S04]  /*12fe0*/  ISETP.LT.OR P5, PT, R81, 0x1, P5 ;  /* 0x000000015100780c */ /* 0x000fc80002fa1670 */
[----:B------:R-:W-:Y:S02]  /*12ff0*/  FSEL R74, R21, -INF , !P5 ;  /* 0xff800000154a7808 */ /* 0x000fe40006800000 */
[----:B------:R-:W-:-:S04]  /*13000*/  ISETP.GT.AND P5, PT, R83, 0x1, P4 ;  /* 0x000000015300780c */ /* 0x000fc800027a4270 */
[----:B------:R-:W-:-:S04]  /*13010*/  ISETP.LT.OR P5, PT, R81, 0x2, P5 ;  /* 0x000000025100780c */ /* 0x000fc80002fa1670 */
[----:B------:R-:W-:Y:S02]  /*13020*/  FSEL R24, R24, -INF , !P5 ;  /* 0xff80000018187808 */ /* 0x000fe40006800000 */
[----:B------:R-:W-:Y:S01]  /*13030*/  ISETP.GT.AND P5, PT, R83, 0x8, P4 ;  /* 0x000000085300780c */ /* 0x000fe200027a4270 */
[----:B0-----:R-:W-:-:S03]  /*13040*/  IMAD.IADD R21, R77, 0x1, R6 ;  /* 0x000000014d157824 */ /* 0x001fc600078e0206 */
[----:B------:R-:W-:-:S04]  /*13050*/  ISETP.LT.OR P5, PT, R81, 0x9, P5 ;  /* 0x000000095100780c */ /* 0x000fc80002fa1670 */
[----:B------:R-:W-:Y:S02]  /*13060*/  FSEL R76, R27, -INF , !P5 ;  /* 0xff8000001b4c7808 */ /* 0x000fe40006800000 */
[----:B------:R-:W-:-:S04]  /*13070*/  ISETP.GT.AND P5, PT, R83, 0x9, P4 ;  /* 0x000000095300780c */ /* 0x000fc800027a4270 */
        /* <DEDUP_REMOVED lines=40> */
[----:B------:R-:W-:Y:S01]  /*13300*/  FSEL R154, R9, -INF , !P5 ;  /* 0xff800000099a7808 */ /* 0x000fe20006800000 */
[----:B------:R-:W-:Y:S01]  /*13310*/  IMAD.IADD R9, R79, 0x1, R6 ;  /* 0x000000014f097824 */ /* 0x000fe200078e0206 */
        /* <DEDUP_REMOVED lines=45> */
[----:B------:R-:W-:Y:S08]  /*135f0*/  @!P3 BRA `(.L_x_8552) ;  /* 0x000000000058b947 */ /* 0x000ff00003800000 */
        /* <DEDUP_REMOVED lines=12> */
.L_x_8554:
[----:B------:R-:W-:-:S05]  /*136c0*/  IMAD.U32 R180, RZ, RZ, UR4 ;  /* 0x00000004ffb47e24 */ /* 0x000fca000f8e00ff */
[----:B------:R-:W-:-:S13]  /*136d0*/  ISETP.NE.AND P5, PT, R180, 0x1, PT ;  /* 0x00000001b400780c */ /* 0x000fda0003fa5270 */
[----:B------:R-:W0:Y:S02]  /*136e0*/  @P5 LDC.64 R6, c[0x0][0x9e8] ;  /* 0x00027a00ff065b82 */ /* 0x000e240000000a00 */
[----:B0-----:R-:W-:-:S05]  /*136f0*/  @P5 IMAD.HI.U32 R6, R27, R6, RZ ;  /* 0x000000061b065227 */ /* 0x001fca00078e00ff */
[----:B------:R-:W-:-:S07]  /*13700*/  @P5 SHF.R.U32.HI R27, RZ, R7, R6 ;  /* 0x00000007ff1b5219 */ /* 0x000fce0000011606 */
.L_x_8555:
[----:B------:R-:W-:Y:S05]  /*13710*/  BSYNC B0 ;  /* 0x0000000000007941 */ /* 0x000fea0003800000 */
.L_x_8553:
[----:B------:R-:W-:-:S04]  /*13720*/  IMAD R6, R27, R180, -R73 ;  /* 0x000000b41b067224 */ /* 0x000fc800078e0a49 */
[----:B------:R-:W-:-:S05]  /*13730*/  IMAD R6, R189, -0x2, R6 ;  /* 0xfffffffebd067824 */ /* 0x000fca00078e0206 */
[----:B------:R-:W-:Y:S02]  /*13740*/  VIADDMNMX R21, R6, R180, R21, PT ;  /* 0x000000b406157246 */ /* 0x000fe40003800115 */
[----:B------:R-:W-:-:S07]  /*13750*/  VIMNMX R9, R9, R6, !PT ;  /* 0x0000000609097248 */ /* 0x000fce0007fe0100 */
.L_x_8552:
[----:B------:R-:W-:Y:S01]  /*13760*/  ISETP.GT.AND P5, PT, R9, 0x1, P4 ;  /* 0x000000010900780c */ /* 0x000fe200027a4270 */
[----:B------:R-:W-:Y:S01]  /*13770*/  @!P1 IMAD R61, R22, 0x8, R2 ;  /* 0x00000008163d9824 */ /* 0x000fe200078e0202 */
[----:B------:R-:W-:Y:S02]  /*13780*/  FMNMX.FTZ R7, R74, R11, !PT ;  /* 0x0000000b4a077209 */ /* 0x000fe40007810000 */
[----:B------:R-:W-:Y:S02]  /*13790*/  ISETP.LT.OR P5, PT, R21, 0x2, P5 ;  /* 0x000000021500780c */ /* 0x000fe40002fa1670 */
[----:B------:R-:W-:Y:S02]  /*137a0*/  FMNMX.FTZ R7, R24, R7, !PT ;  /* 0x0000000718077209 */ /* 0x000fe40007810000 */
[----:B------:R-:W-:Y:S02]  /*137b0*/  FSEL R20, R20, -INF , !P5 ;  /* 0xff80000014147808 */ /* 0x000fe40006800000 */
[----:B------:R-:W-:-:S02]  /*137c0*/  ISETP.GT.AND P5, PT, R9, 0x8, P4 ;  /* 0x000000080900780c */ /* 0x000fc400027a4270 */
[----:B------:R-:W-:Y:S02]  /*137d0*/  FMNMX.FTZ R7, R76, R7, !PT ;  /* 0x000000074c077209 */ /* 0x000fe40007810000 */
[----:B------:R-:W-:Y:S02]  /*137e0*/  ISETP.LT.OR P5, PT, R21, 0x9, P5 ;  /* 0x000000091500780c */ /* 0x000fe40002fa1670 */
[----:B------:R-:W-:Y:S02]  /*137f0*/  FMNMX.FTZ R7, R28, R7, !PT ;  /* 0x000000071c077209 */ /* 0x000fe40007810000 */
[----:B------:R-:W-:Y:S02]  /*13800*/  FSEL R180, R25, -INF , !P5 ;  /* 0xff80000019b47808 */ /* 0x000fe40006800000 */
[----:B------:R-:W-:Y:S02]  /*13810*/  ISETP.GT.AND P5, PT, R9, 0x9, P4 ;  /* 0x000000090900780c */ /* 0x000fe400027a4270 */
[----:B------:R-:W-:-:S02]  /*13820*/  FMNMX.FTZ R7, R78, R7, !PT ;  /* 0x000000074e077209 */ /* 0x000fc40007810000 */
[----:B------:R-:W-:Y:S02]  /*13830*/  ISETP.LT.OR P5, PT, R21, 0xa, P5 ;  /* 0x0000000a1500780c */ /* 0x000fe40002fa1670 */
[----:B------:R-:W-:Y:S02]  /*13840*/  FMNMX.FTZ R7, R32, R7, !PT ;  /* 0x0000000720077209 */ /* 0x000fe40007810000 */
[----:B------:R-:W-:Y:S02]  /*13850*/  FSEL R26, R26, -INF , !P5 ;  /* 0xff8000001a1a7808 */ /* 0x000fe40006800000 */
[----:B------:R-:W-:Y:S02]  /*13860*/  ISETP.GT.AND P5, PT, R9, 0x10, P4 ;  /* 0x000000100900780c */ /* 0x000fe400027a4270 */
[----:B------:R-:W-:Y:S02]  /*13870*/  FMNMX.FTZ R7, R34, R7, !PT ;  /* 0x0000000722077209 */ /* 0x000fe40007810000 */
[----:B------:R-:W-:-:S02]  /*13880*/  ISETP.LT.OR P5, PT, R21, 0x11, P5 ;  /* 0x000000111500780c */ /* 0x000fc40002fa1670 */
[----:B------:R-:W-:Y:S02]  /*13890*/  FMNMX.FTZ R7, R80, R7, !PT ;  /* 0x0000000750077209 */ /* 0x000fe40007810000 */
[----:B------:R-:W-:Y:S02]  /*138a0*/  FSEL R182, R29, -INF , !P5 ;  /* 0xff8000001db67808 */ /* 0x000fe40006800000 */
[----:B------:R-:W-:Y:S02]  /*138b0*/  ISETP.GT.AND P5, PT, R9, 0x11, P4 ;  /* 0x000000110900780c */ /* 0x000fe400027a4270 */
[----:B------:R-:W-:Y:S02]  /*138c0*/  FMNMX.FTZ R7, R82, R7, !PT ;  /* 0x0000000752077209 */ /* 0x000fe40007810000 */
[----:B------:R-:W-:Y:S02]  /*138d0*/  ISETP.LT.OR P5, PT, R21, 0x12, P5 ;  /* 0x000000121500780c */ /* 0x000fe40002fa1670 */
[----:B------:R-:W-:-:S02]  /*138e0*/  FMNMX.FTZ R7, R40, R7, !PT ;  /* 0x0000000728077209 */ /* 0x000fc40007810000 */
[----:B------:R-:W-:Y:S02]  /*138f0*/  FSEL R30, R30, -INF , !P5 ;  /* 0xff8000001e1e7808 */ /* 0x000fe40006800000 */
[----:B------:R-:W-:Y:S02]  /*13900*/  ISETP.GT.AND P5, PT, R9, 0x18, P4 ;  /* 0x000000180900780c */ /* 0x000fe400027a4270 */
[----:B------:R-:W-:Y:S02]  /*13910*/  FMNMX.FTZ R7, R84, R7, !PT ;  /* 0x0000000754077209 */ /* 0x000fe40007810000 */
[----:B------:R-:W-:Y:S02]  /*13920*/  ISETP.LT.OR P5, PT, R21, 0x19, P5 ;  /* 0x000000191500780c */ /* 0x000fe40002fa1670 */
[----:B------:R-:W-:Y:S02]  /*13930*/  FMNMX.FTZ R7, R44, R7, !PT ;  /* 0x000000072c077209 */ /* 0x000fe40007810000 */
[----:B------:R-:W-:-:S02]  /*13940*/  FSEL R186, R33, -INF , !P5 ;  /* 0xff80000021ba7808 */ /* 0x000fc40006800000 */
[----:B------:R-:W-:Y:S02]  /*13950*/  ISETP.GT.AND P5, PT, R9, 0x19, P4 ;  /* 0x000000190900780c */ /* 0x000fe400027a4270 */
        /* <DEDUP_REMOVED lines=49> */
[----:B------:R-:W-:Y:S01]  /*13c70*/  ISETP.GT.AND P5, PT, R9, 0x41, P4 ;  /* 0x000000410900780c */ /* 0x000fe200027a4270 */
[----:B------:R-:W0:Y:S03]  /*13c80*/  SHFL.BFLY PT, R6, R25, 0x2, 0x1f ;  /* 0x0c401f0019067f89 */ /* 0x000e2600000e0000 */
[----:B------:R-:W-:-:S04]  /*13c90*/  ISETP.LT.OR P5, PT, R21, 0x42, P5 ;  /* 0x000000421500780c */ /* 0x000fc80002fa1670 */
[----:B------:R-:W-:Y:S02]  /*13ca0*/  FSEL R53, R53, -INF , !P5 ;  /* 0xff80000035357808 */ /* 0x000fe40006800000 */
[----:B------:R-:W-:-:S04]  /*13cb0*/  ISETP.GT.AND P5, PT, R9, 0x48, P4 ;  /* 0x000000480900780c */ /* 0x000fc800027a4270 */
[----:B------:R-:W-:-:S04]  /*13cc0*/  ISETP.LT.OR P5, PT, R21, 0x49, P5 ;  /* 0x000000491500780c */ /* 0x000fc80002fa1670 */
[----:B------:R-:W-:Y:S02]  /*13cd0*/  FSEL R55, R55, -INF , !P5 ;  /* 0xff80000037377808 */ /* 0x000fe40006800000 */
[----:B------:R-:W-:-:S04]  /*13ce0*/  ISETP.GT.AND P5, PT, R9, 0x49, P4 ;  /* 0x000000490900780c */ /* 0x000fc800027a4270 */
[----:B------:R-:W-:Y:S02]  /*13cf0*/  ISETP.LT.OR P5, PT, R21, 0x4a, P5 ;  /* 0x0000004a1500780c */ /* 0x000fe40002fa1670 */
[----:B0-----:R-:W-:Y:S02]  /*13d00*/  FMNMX.FTZ R27, R25, R6, !PT ;  /* 0x00000006191b7209 */ /* 0x001fe40007810000 */
[----:B------:R-:W-:Y:S02]  /*13d10*/  FSEL R56, R56, -INF , !P5 ;  /* 0xff80000038387808 */ /* 0x000fe40006800000 */
[----:B------:R-:W-:Y:S01]  /*13d20*/  ISETP.GT.AND P5, PT, R9, 0x50, P4 ;  /* 0x000000500900780c */ /* 0x000fe200027a4270 */
[----:B------:R-:W0:Y:S03]  /*13d30*/  SHFL.BFLY PT, R6, R27, 0x1, 0x1f ;  /* 0x0c201f001b067f89 */ /* 0x000e2600000e0000 */
[----:B------:R-:W-:-:S04]  /*13d40*/  ISETP.LT.OR P5, PT, R21, 0x51, P5 ;  /* 0x000000511500780c */ /* 0x000fc80002fa1670 */
[----:B------:R-:W-:Y:S02]  /*13d50*/  FSEL R7, R59, -INF , !P5 ;  /* 0xff8000003b077808 */ /* 0x000fe40006800000 */
[----:B------:R-:W-:Y:S01]  /*13d60*/  ISETP.GT.AND P5, PT, R9, 0x51, P4 ;  /* 0x000000510900780c */ /* 0x000fe200027a4270 */
[----:B------:R-:W1:Y:S03]  /*13d70*/  LDC R59, c[0x0][0x988] ;  /* 0x00026200ff3b7b82 */ /* 0x000e660000000800 */
[----:B------:R-:W-:-:S04]  /*13d80*/  ISETP.LT.OR P5, PT, R21, 0x52, P5 ;  /* 0x000000521500780c */ /* 0x000fc80002fa1670 */
[----:B------:R-:W-:Y:S02]  /*13d90*/  FSEL R60, R60, -INF , !P5 ;  /* 0xff8000003c3c7808 */ /* 0x000fe40006800000 */
[----:B------:R-:W-:-:S04]  /*13da0*/  ISETP.GT.AND P5, PT, R9, 0x58, P4 ;  /* 0x000000580900780c */ /* 0x000fc800027a4270 */
[----:B------:R-:W-:Y:S02]  /*13db0*/  ISETP.LT.OR P5, PT, R21, 0x59, P5 ;  /* 0x000000591500780c */ /* 0x000fe40002fa1670 */
[----:B0-----:R-:W-:Y:S02]  /*13dc0*/  FMNMX.FTZ R6, R27, R6, !PT ;  /* 0x000000061b067209 */ /* 0x001fe40007810000 */
[----:B------:R-:W-:Y:S02]  /*13dd0*/  FSEL R63, R63, -INF , !P5 ;  /* 0xff8000003f3f7808 */ /* 0x000fe40006800000 */
[----:B------:R-:W-:-:S04]  /*13de0*/  ISETP.GT.AND P5, PT, R9, 0x59, P4 ;  /* 0x000000590900780c */ /* 0x000fc800027a4270 */
[----:B------:R-:W-:Y:S01]  /*13df0*/  ISETP.LT.OR P5, PT, R21, 0x5a, P5 ;  /* 0x0000005a1500780c */ /* 0x000fe20002fa1670 */
[----:B-1----:R-:W-:-:S03]  /*13e00*/  FMUL.FTZ R49, R6, R59 ;  /* 0x0000003b06317220 */ /* 0x002fc60000410000 */
        /* <DEDUP_REMOVED lines=22> */
[C---:B------:R-:W-:Y:S02]  /*13f70*/  ISETP.GT.AND P5, PT, R9.reuse, RZ, P4 ;  /* 0x000000ff0900720c */ /* 0x040fe400027a4270 */
[----:B------:R-:W-:Y:S02]  /*13f80*/  ISETP.GT.AND P4, PT, R9, 0x79, P4 ;  /* 0x000000790900780c */ /* 0x000fe40002784270 */
[C---:B------:R-:W-:Y:S02]  /*13f90*/  ISETP.LT.OR P5, PT, R21.reuse, 0x1, P5 ;  /* 0x000000011500780c */ /* 0x040fe40002fa1670 */
[----:B------:R-:W-:Y:S02]  /*13fa0*/  ISETP.LT.OR P4, PT, R21, 0x7a, P4 ;  /* 0x0000007a1500780c */ /* 0x000fe40002781670 */
[----:B------:R-:W-:-:S02]  /*13fb0*/  FSEL R51, R15, -INF , !P5 ;  /* 0xff8000000f337808 */ /* 0x000fc40006800000 */
[----:B------:R-:W-:Y:S02]  /*13fc0*/  FSETP.NEU.FTZ.AND P5, PT, R6, -INF , PT ;  /* 0xff8000000600780b */ /* 0x000fe40003fbd000 */
[----:B------:R-:W-:Y:S02]  /*13fd0*/  FMNMX.FTZ R27, R51, R10, !PT ;  /* 0x0000000a331b7209 */ /* 0x000fe40007810000 */
[----:B------:R-:W-:Y:S02]  /*13fe0*/  FSEL R49, R49, RZ, P5 ;  /* 0x000000ff31317208 */ /* 0x000fe40002800000 */
[----:B------:R-:W-:Y:S02]  /*13ff0*/  FMNMX.FTZ R29, R20, R27, !PT ;  /* 0x0000001b141d7209 */ /* 0x000fe40007810000 */
[----:B------:R-:W-:Y:S01]  /*14000*/  FSEL R72, R72, -INF , !P4 ;  /* 0xff80000048487808 */ /* 0x000fe20006000000 */
        /* <DEDUP_REMOVED lines=44> */
[----:B------:R-:W-:Y:S02]  /*142d0*/  FMNMX.FTZ R35, R8, R35, !PT ;  /* 0x0000002308237209 */ /* 0x000fe40007810000 */
[----:B------:R-:W1:Y:S02]  /*142e0*/  MUFU.EX2 R32, R32 ;  /* 0x0000002000207308 */ /* 0x000e640000000800 */
[----:B0-----:R-:W-:Y:S01]  /*142f0*/  FMNMX.FTZ R24, R52, R35, !PT ;  /* 0x0000002334187209 */ /* 0x001fe20007810000 */
[----:B------:R-:W-:-:S03]  /*14300*/  FFMA.FTZ R35, R86, R59, -R49 ;  /* 0x0000003b56237223 */ /* 0x000fc60000010831 */
[----:B------:R-:W-:Y:S02]  /*14310*/  FMNMX.FTZ R24, R53, R24, !PT ;  /* 0x0000001835187209 */ /* 0x000fe40007810000 */
[----:B------:R-:W0:Y:S02]  /*14320*/  MUFU.EX2 R34, R34 ;  /* 0x0000002200227308 */ /* 0x000e240000000800 */
[----:B------:R-:W-:-:S04]  /*14330*/  FMNMX.FTZ R37, R55, R24, !PT ;  /* 0x0000001837257209 */ /* 0x000fc80007810000 */
[----:B------:R-:W-:Y:S02]  /*14340*/  FMNMX.FTZ R24, R56, R37, !PT ;  /* 0x0000002538187209 */ /* 0x000fe40007810000 */
[----:B------:R-:W-:Y:S01]  /*14350*/  MUFU.EX2 R31, R82 ;  /* 0x00000052001f7308 */ /* 0x000fe20000000800 */
[----:B-1----:R-:W-:Y:S02]  /*14360*/  F2FP.F16.F32.PACK_AB R176, R32, R27 ;  /* 0x0000001b20b0723e */ /* 0x002fe400000000ff */
[----:B------:R-:W-:-:S04]  /*14370*/  FMNMX.FTZ R37, R7, R24, !PT ;  /* 0x0000001807257209 */ /* 0x000fc80007810000 */
[----:B------:R-:W-:Y:S01]  /*14380*/  FMNMX.FTZ R24, R60, R37, !PT ;  /* 0x000000253c187209 */ /* 0x000fe20007810000 */
[----:B------:R-:W-:Y:S01]  /*14390*/  MUFU.EX2 R40, R40 ;  /* 0x0000002800287308 */ /* 0x000fe20000000800 */
[----:B0-----:R-:W-:Y:S02]  /*143a0*/  F2FP.F16.F32.PACK_AB R178, R34, R29 ;  /* 0x0000001d22b2723e */ /* 0x001fe400000000ff */
        /* <DEDUP_REMOVED lines=9> */
[----:B------:R-:W-:Y:S01]  /*14440*/  FMNMX.FTZ R24, R70, R41, !PT ;  /* 0x0000002946187209 */ /* 0x000fe20007810000 */
[-CC-:B------:R-:W-:Y:S01]  /*14450*/  FFMA.FTZ R41, R158, R59.reuse, -R49.reuse ;  /* 0x0000003b9e297223 */ /* 0x180fe20000010831 */
[----:B------:R-:W-:Y:S02]  /*14460*/  FFMA.FTZ R158, R168, R59, -R49 ;  /* 0x0000003ba89e7223 */ /* 0x000fe40000010831 */
[----:B------:R-:W-:Y:S01]  /*14470*/  FMNMX.FTZ R24, R69, R24, !PT ;  /* 0x0000001845187209 */ /* 0x000fe20007810000 */
[----:B------:R-:W-:Y:S03]  /*14480*/  MUFU.EX2 R35, R35 ;  /* 0x0000002300237308 */ /* 0x000fe60000000800 */
[----:B------:R-:W-:-:S04]  /*14490*/  FMNMX.FTZ R21, R71, R24, !PT ;  /* 0x0000001847157209 */ /* 0x000fc80007810000 */
[----:B------:R-:W-:Y:S01]  /*144a0*/  FMNMX.FTZ R24, R72, R21, !PT ;  /* 0x0000001548187209 */ /* 0x000fe20007810000 */
[----:B------:R-:W-:Y:S01]  /*144b0*/  FFMA.FTZ R21, R62, R59, -R49 ;  /* 0x0000003b3e157223 */ /* 0x000fe20000010831 */
[----:B------:R-:W-:Y:S01]  /*144c0*/  FSEL R62, R6, RZ, P5 ;  /* 0x000000ff063e7208 */ /* 0x000fe20002800000 */
[----:B------:R-:W1:Y:S01]  /*144d0*/  MUFU.EX2 R48, R48 ;  /* 0x0000003000307308 */ /* 0x000e620000000800 */
[----:B0-----:R-:W-:Y:S01]  /*144e0*/  F2FP.F16.F32.PACK_AB R174, R44, R33 ;  /* 0x000000212cae723e */ /* 0x001fe200000000ff */
[----:B------:R-:W0:Y:S02]  /*144f0*/  SHFL.BFLY PT, R43, R24, 0x2, 0x1f ;  /* 0x0c401f00182b7f89 */ /* 0x000e2400000e0000 */
[----:B------:R-:W-:-:S04]  /*14500*/  FADD.FTZ R62, -R62, R11 ;  /* 0x0000000b3e3e7221 */ /* 0x000fc80000010100 */
[----:B------:R-:W-:Y:S01]  /*14510*/  FMUL.FTZ R11, R62, R59 ;  /* 0x0000003b3e0b7220 */ /* 0x000fe20000410000 */
[----:B------:R-:W-:Y:S08]  /*14520*/  MUFU.EX2 R50, R50 ;  /* 0x0000003200327308 */ /* 0x000ff00000000800 */
[----:B------:R-:W2:Y:S01]  /*14530*/  MUFU.EX2 R11, R11 ;  /* 0x0000000b000b7308 */ /* 0x000ea20000000800 */
[----:B-1----:R-:W-:-:S07]  /*14540*/  F2FP.F16.F32.PACK_AB R168, R48, R35 ;  /* 0x0000002330a8723e */ /* 0x002fce00000000ff */
[----:B------:R1:W3:Y:S01]  /*14550*/  MUFU.EX2 R39, R154 ;  /* 0x0000009a00277308 */ /* 0x0002e20000000800 */
[----:B0-----:R-:W-:Y:S01]  /*14560*/  FMNMX.FTZ R57, R24, R43, !PT ;  /* 0x0000002b18397209 */ /* 0x001fe20007810000 */
[----:B------:R-:W-:-:S04]  /*14570*/  FFMA.FTZ R43, R166, R59, -R49 ;  /* 0x0000003ba62b7223 */ /* 0x000fc80000010831 */
[----:B------:R-:W0:Y:S02]  /*14580*/  SHFL.BFLY PT, R24, R57, 0x1, 0x1f ;  /* 0x0c201f0039187f89 */ /* 0x000e2400000e0000 */
[----:B------:R-:W4:Y:S01]  /*14590*/  MUFU.EX2 R54, R54 ;  /* 0x0000003600367308 */ /* 0x000f220000000800 */
[----:B--2---:R-:W-:Y:S01]  /*145a0*/  FFMA.FTZ R62, R11, R3, R74 ;  /* 0x000000030b3e7223 */ /* 0x004fe2000001004a */
[-CC-:B-1----:R-:W-:Y:S01]  /*145b0*/  FFMA.FTZ R154, R172, R59.reuse, -R49.reuse ;  /* 0x0000003bac9a7223 */ /* 0x182fe20000010831 */
[----:B------:R-:W-:Y:S01]  /*145c0*/  FFMA.FTZ R49, R170, R59, -R49 ;  /* 0x0000003baa317223 */ /* 0x000fe20000010831 */
[----:B------:R-:W-:Y:S01]  /*145d0*/  F2FP.F16.F32.PACK_AB R172, R40, R31 ;  /* 0x0000001f28ac723e */ /* 0x000fe200000000ff */
        /* <DEDUP_REMOVED lines=17> */
[----:B0-----:R-:W-:Y:S01]  /*146f0*/  FMNMX.FTZ R24, R57, R24, !PT ;  /* 0x0000001839187209 */ /* 0x001fe20007810000 */
[----:B------:R-:W-:Y:S01]  /*14700*/  FMUL.FTZ R108, R108, R11 ;  /* 0x0000000b6c6c7220 */ /* 0x000fe20000410000 */
[----:B------:R-:W-:Y:S01]  /*14710*/  MUFU.EX2 R21, R21 ;  /* 0x0000001500157308 */ /* 0x000fe20000000800 */
[----:B------:R-:W-:Y:S01]  /*14720*/  FADD.FTZ R3, R29, R62 ;  /* 0x0000003e1d037221 */ /* 0x000fe20000010000 */
[C---:B------:R-:W-:Y:S01]  /*14730*/  FSETP.NEU.FTZ.AND P4, PT, R24.reuse, -INF , PT ;  /* 0xff8000001800780b */ /* 0x040fe20003f9d000 */
[----:B------:R-:W-:Y:S01]  /*14740*/  FMUL.FTZ R57, R24, R59 ;  /* 0x0000003b18397220 */ /* 0x000fe20000410000 */
[-C--:B------:R-:W-:Y:S01]  /*14750*/  FMUL.FTZ R109, R109, R11.reuse ;  /* 0x0000000b6d6d7220 */ /* 0x080fe20000410000 */
[----:B------:R-:W-:Y:S01]  /*14760*/  FADD.FTZ R62, R34, R3 ;  /* 0x00000003223e7221 */ /* 0x000fe20000010000 */
[-C--:B------:R-:W-:Y:S01]  /*14770*/  FMUL.FTZ R112, R112, R11.reuse ;  /* 0x0000000b70707220 */ /* 0x080fe20000410000 */
[-C--:B------:R-:W-:Y:S01]  /*14780*/  FMUL.FTZ R113, R113, R11.reuse ;  /* 0x0000000b71717220 */ /* 0x080fe20000410000 */
[----:B------:R-:W-:Y:S01]  /*14790*/  FSEL R57, R57, RZ, P4 ;  /* 0x000000ff39397208 */ /* 0x000fe20002000000 */
[----:B------:R-:W-:Y:S01]  /*147a0*/  FADD.FTZ R3, R31, R62 ;  /* 0x0000003e1f037221 */ /* 0x000fe20000010000 */
[----:B------:R-:W-:Y:S01]  /*147b0*/  MUFU.EX2 R160, R160 ;  /* 0x000000a000a07308 */ /* 0x000fe20000000800 */
[-C--:B------:R-:W-:Y:S01]  /*147c0*/  FMUL.FTZ R116, R116, R11.reuse ;  /* 0x0000000b74747220 */ /* 0x080fe20000410000 */
[----:B------:R-:W-:Y:S01]  /*147d0*/  FMUL.FTZ R117, R117, R11 ;  /* 0x0000000b75757220 */ /* 0x000fe20000410000 */
[----:B------:R-:W-:Y:S01]  /*147e0*/  FADD.FTZ R62, R40, R3 ;  /* 0x00000003283e7221 */ /* 0x000fe20000010000 */
[-CC-:B------:R-:W-:Y:S01]  /*147f0*/  FFMA.FTZ R181, R51, R59.reuse, -R57.reuse ;  /* 0x0000003b33b57223 */ /* 0x180fe20000010839 */
[----:B------:R-:W-:Y:S01]  /*14800*/  FSEL R3, R24, RZ, P4 ;  /* 0x000000ff18037208 */ /* 0x000fe20002000000 */
[-CC-:B------:R-:W-:Y:S01]  /*14810*/  FFMA.FTZ R22, R8, R59.reuse, -R57.reuse ;  /* 0x0000003b08167223 */ /* 0x180fe20000010839 */
[----:B------:R-:W-:Y:S01]  /*14820*/  FADD.FTZ R51, R33, R62 ;  /* 0x0000003e21337221 */ /* 0x000fe20000010000 */
[-CC-:B------:R-:W-:Y:S01]  /*14830*/  FFMA.FTZ R20, R20, R59.reuse, -R57.reuse ;  /* 0x0000003b14147223 */ /* 0x180fe20000010839 */
[-C--:B------:R-:W-:Y:S01]  /*14840*/  FFMA.FTZ R183, R180, R59.reuse, -R57 ;  /* 0x0000003bb4b77223 */ /* 0x080fe20000010839 */
[----:B------:R-:W-:Y:S01]  /*14850*/  FADD.FTZ R8, -R3, R10 ;  /* 0x0000000a03087221 */ /* 0x000fe20000010100 */
[----:B------:R-:W-:Y:S01]  /*14860*/  FADD.FTZ R62, R44, R51 ;  /* 0x000000332c3e7221 */ /* 0x000fe20000010000 */
[----:B------:R-:W-:Y:S01]  /*14870*/  MUFU.EX2 R181, R181 ;  /* 0x000000b500b57308 */ /* 0x000fe20000000800 */
[-CC-:B------:R-:W-:Y:S01]  /*14880*/  FFMA.FTZ R26, R26, R59.reuse, -R57.reuse ;  /* 0x0000003b1a1a7223 */ /* 0x180fe20000010839 */
[-C--:B------:R-:W-:Y:S01]  /*14890*/  FMUL.FTZ R8, R8, R59.reuse ;  /* 0x0000003b08087220 */ /* 0x080fe20000410000 */
[----:B------:R-:W-:Y:S01]  /*148a0*/  FADD.FTZ R3, R35, R62 ;  /* 0x0000003e23037221 */ /* 0x000fe20000010000 */
[-CC-:B------:R-:W-:Y:S01]  /*148b0*/  FFMA.FTZ R177, R182, R59.reuse, -R57.reuse ;  /* 0x0000003bb6b17223 */ /* 0x180fe20000010839 */
[-CC-:B------:R-:W-:Y:S01]  /*148c0*/  FFMA.FTZ R165, R52, R59.reuse, -R57.reuse ;  /* 0x0000003b34a57223 */ /* 0x180fe20000010839 */
[-C--:B------:R-:W-:Y:S01]  /*148d0*/  FFMA.FTZ R30, R30, R59.reuse, -R57 ;  /* 0x0000003b1e1e7223 */ /* 0x080fe20000010839 */
[----:B------:R-:W-:Y:S01]  /*148e0*/  FADD.FTZ R62, R48, R3 ;  /* 0x00000003303e7221 */ /* 0x000fe20000010000 */
[----:B------:R-:W0:Y:S01]  /*148f0*/  MUFU.EX2 R8, R8 ;  /* 0x0000000800087308 */ /* 0x000e220000000800 */
[-CC-:B------:R-:W-:Y:S01]  /*14900*/  FFMA.FTZ R161, R7, R59.reuse, -R57.reuse ;  /* 0x0000003b07a17223 */ /* 0x180fe20000010839 */
[-CC-:B------:R-:W-:Y:S01]  /*14910*/  FFMA.FTZ R179, R186, R59.reuse, -R57.reuse ;  /* 0x0000003bbab37223 */ /* 0x180fe20000010839 */
[----:B------:R-:W-:Y:S01]  /*14920*/  FADD.FTZ R3, R37, R62 ;  /* 0x0000003e25037221 */ /* 0x000fe20000010000 */
[-CC-:B------:R-:W-:Y:S01]  /*14930*/  FFMA.FTZ R36, R36, R59.reuse, -R57.reuse ;  /* 0x0000003b24247223 */ /* 0x180fe20000010839 */
[-CC-:B------:R-:W-:Y:S01]  /*14940*/  FFMA.FTZ R173, R230, R59.reuse, -R57.reuse ;  /* 0x0000003be6ad7223 */ /* 0x180fe20000010839 */
[-CC-:B------:R-:W-:Y:S01]  /*14950*/  FFMA.FTZ R38, R38, R59.reuse, -R57.reuse ;  /* 0x0000003b26267223 */ /* 0x180fe20000010839 */
[--C-:B------:R-:W-:Y:S01]  /*14960*/  FFMA.FTZ R175, R232, R59, -R57.reuse ;  /* 0x0000003be8af7223 */ /* 0x100fe20000010839 */
[----:B------:R1:W-:Y:S01]  /*14970*/  MUFU.EX2 R10, R22 ;  /* 0x00000016000a7308 */ /* 0x0003e20000000800 */
[----:B------:R-:W-:Y:S01]  /*14980*/  F2FP.F16.F32.PACK_AB R182, R28, R25 ;  /* 0x000000191cb6723e */ /* 0x000fe200000000ff */
[-CC-:B------:R-:W-:Y:S01]  /*14990*/  FFMA.FTZ R42, R42, R59.reuse, -R57.reuse ;  /* 0x0000003b2a2a7223 */ /* 0x180fe20000010839 */
[-CC-:B------:R-:W-:Y:S01]  /*149a0*/  FFMA.FTZ R169, R234, R59.reuse, -R57.reuse ;  /* 0x0000003beaa97223 */ /* 0x180fe20000010839 */
[-CC-:B------:R-:W-:Y:S01]  /*149b0*/  FFMA.FTZ R46, R46, R59.reuse, -R57.reuse ;  /* 0x0000003b2e2e7223 */ /* 0x180fe20000010839 */
[-CC-:B------:R-:W-:Y:S01]  /*149c0*/  FFMA.FTZ R171, R236, R59.reuse, -R57.reuse ;  /* 0x0000003becab7223 */ /* 0x180fe20000010839 */
[-CC-:B------:R-:W-:Y:S01]  /*149d0*/  FFMA.FTZ R53, R53, R59.reuse, -R57.reuse ;  /* 0x0000003b35357223 */ /* 0x180fe20000010839 */
[-C--:B------:R-:W-:Y:S01]  /*149e0*/  FFMA.FTZ R167, R55, R59.reuse, -R57 ;  /* 0x0000003b37a77223 */ /* 0x080fe20000010839 */
[----:B------:R-:W2:Y:S01]  /*149f0*/  MUFU.EX2 R20, R20 ;  /* 0x0000001400147308 */ /* 0x000ea20000000800 */
[----:B-1----:R-:W-:Y:S01]  /*14a00*/  FADD.FTZ R22, R50, R3 ;  /* 0x0000000332167221 */ /* 0x002fe20000010000 */
        /* <DEDUP_REMOVED lines=8> */
[----:B0-----:R-:W-:Y:S01]  /*14a90*/  FFMA.FTZ R3, R8, R0, R181 ;  /* 0x0000000008037223 */ /* 0x001fe200000100b5 */
[-CC-:B------:R-:W-:Y:S01]  /*14aa0*/  FFMA.FTZ R66, R66, R59.reuse, -R57.reuse ;  /* 0x0000003b42427223 */ /* 0x180fe20000010839 */
[-CC-:B------:R-:W-:Y:S01]  /*14ab0*/  FFMA.FTZ R67, R67, R59.reuse, -R57.reuse ;  /* 0x0000003b43437223 */ /* 0x180fe20000010839 */
[----:B------:R-:W-:Y:S01]  /*14ac0*/  FADD.FTZ R7, R9, R52 ;  /* 0x0000003409077221 */ /* 0x000fe20000010000 */
[-CC-:B------:R-:W-:Y:S01]  /*14ad0*/  FFMA.FTZ R68, R68, R59.reuse, -R57.reuse ;  /* 0x0000003b44447223 */ /* 0x180fe20000010839 */
[-C--:B------:R-:W-:Y:S01]  /*14ae0*/  FFMA.FTZ R70, R70, R59.reuse, -R57 ;  /* 0x0000003b46467223 */ /* 0x080fe20000010839 */
[----:B------:R-:W0:Y:S01]  /*14af0*/  MUFU.EX2 R26, R26 ;  /* 0x0000001a001a7308 */ /* 0x000e220000000800 */
[----:B------:R-:W-:Y:S01]  /*14b00*/  FADD.FTZ R52, R58, R7 ;  /* 0x000000073a347221 */ /* 0x000fe20000010000 */
[----:B--2---:R-:W-:Y:S01]  /*14b10*/  FADD.FTZ R0, R20, R3 ;  /* 0x0000000314007221 */ /* 0x004fe20000010000 */
[-CC-:B------:R-:W-:Y:S01]  /*14b20*/  FFMA.FTZ R69, R69, R59.reuse, -R57.reuse ;  /* 0x0000003b45457223 */ /* 0x180fe20000010839 */
[-CC-:B------:R-:W-:Y:S01]  /*14b30*/  FFMA.FTZ R71, R71, R59.reuse, -R57.reuse ;  /* 0x0000003b47477223 */ /* 0x180fe20000010839 */
[----:B------:R-:W-:Y:S01]  /*14b40*/  FADD.FTZ R7, R21, R52 ;  /* 0x0000003415077221 */ /* 0x000fe20000010000 */
[----:B------:R-:W-:Y:S01]  /*14b50*/  FFMA.FTZ R57, R72, R59, -R57 ;  /* 0x0000003b48397223 */ /* 0x000fe20000010839 */
[----:B------:R-:W-:Y:S01]  /*14b60*/  ISETP.GT.AND P4, PT, R4, R12, PT ;  /* 0x0000000c0400720c */ /* 0x000fe20003f84270 */
[----:B------:R-:W2:Y:S01]  /*14b70*/  MUFU.EX2 R41, R41 ;  /* 0x0000002900297308 */ /* 0x000ea20000000800 */
[----:B-1----:R-:W-:Y:S01]  /*14b80*/  FADD.FTZ R3, R183, R0 ;  /* 0x00000000b7037221 */ /* 0x002fe20000010000 */
[----:B------:R-:W-:Y:S01]  /*14b90*/  FADD.FTZ R62, R160, R7 ;  /* 0x00000007a03e7221 */ /* 0x000fe20000010000 */
[----:B------:R-:W-:-:S02]  /*14ba0*/  @!P1 VIADD R51, R61, 0x28860 ;  /* 0x000288603d339836 */ /* 0x000fc40000000000 */
[-C--:B------:R-:W-:Y:S01]  /*14bb0*/  FMUL.FTZ R120, R120, R11.reuse ;  /* 0x0000000b78787220 */ /* 0x080fe20000410000 */
[-C--:B------:R-:W-:Y:S01]  /*14bc0*/  FMUL.FTZ R121, R121, R11.reuse ;  /* 0x0000000b79797220 */ /* 0x080fe20000410000 */
[-C--:B------:R-:W-:Y:S01]  /*14bd0*/  FMUL.FTZ R124, R124, R11.reuse ;  /* 0x0000000b7c7c7220 */ /* 0x080fe20000410000 */
[-C--:B------:R-:W-:Y:S01]  /*14be0*/  FMUL.FTZ R125, R125, R11.reuse ;  /* 0x0000000b7d7d7220 */ /* 0x080fe20000410000 */
[----:B------:R-:W1:Y:S01]  /*14bf0*/  MUFU.EX2 R177, R177 ;  /* 0x000000b100b17308 */ /* 0x000e620000000800 */
[----:B0-----:R-:W-:Y:S01]  /*14c00*/  FADD.FTZ R52, R26, R3 ;  /* 0x000000031a347221 */ /* 0x001fe20000010000 */
[----:B------:R-:W-:Y:S01]  /*14c10*/  @!P1 PRMT R51, RZ, 0x654, R51 ;  /* 0x00000654ff339816 */ /* 0x000fe20000000033 */
[-C--:B------:R-:W-:Y:S01]  /*14c20*/  FMUL.FTZ R128, R128, R11.reuse ;  /* 0x0000000b80807220 */ /* 0x080fe20000410000 */
[-C--:B------:R-:W-:Y:S01]  /*14c30*/  FMUL.FTZ R129, R129, R11.reuse ;  /* 0x0000000b81817220 */ /* 0x080fe20000410000 */
[-C--:B------:R-:W-:Y:S01]  /*14c40*/  FMUL.FTZ R132, R132, R11.reuse ;  /* 0x0000000b84847220 */ /* 0x080fe20000410000 */
[----:B------:R0:W-:Y:S01]  /*14c50*/  @!P1 SYNCS.ARRIVE.TRANS64.RED.A1T0 RZ, [R51+URZ], RZ ;  /* 0x000000ff33ff99a7 */ /* 0x0001e2000810043f */
[-C--:B------:R-:W-:Y:S01]  /*14c60*/  FMUL.FTZ R133, R133, R11.reuse ;  /* 0x0000000b85857220 */ /* 0x080fe20000410000 */
[----:B------:R-:W3:Y:S01]  /*14c70*/  MUFU.EX2 R162, R162 ;  /* 0x000000a200a27308 */ /* 0x000ee20000000800 */
        /* <DEDUP_REMOVED lines=10> */
[----:B------:R-:W-:Y:S01]  /*14d20*/  FMUL.FTZ R149, R149, R11 ;  /* 0x0000000b95957220 */ /* 0x000fe20000410000 */
[----:B------:R-:W-:Y:S01]  /*14d30*/  F2FP.F16.F32.PACK_AB R180, R15, R74 ;  /* 0x0000004a0fb4723e */ /* 0x000fe200000000ff */
[-C--:B------:R-:W-:Y:S01]  /*14d40*/  FMUL.FTZ R90, R90, R8.reuse ;  /* 0x000000085a5a7220 */ /* 0x080fe20000410000 */
[----:B------:R-:W-:Y:S01]  /*14d50*/  F2FP.F16.F32.PACK_AB R170, R50, R37 ;  /* 0x0000002532aa723e */ /* 0x000fe200000000ff */
[-C--:B------:R-:W-:Y:S01]  /*14d60*/  FMUL.FTZ R91, R91, R8.reuse ;  /* 0x000000085b5b7220 */ /* 0x080fe20000410000 */
[----:B------:R-:W1:Y:S01]  /*14d70*/  MUFU.EX2 R156, R156 ;  /* 0x0000009c009c7308 */ /* 0x000e620000000800 */
[----:B---3--:R-:W-:Y:S01]  /*14d80*/  FADD.FTZ R7, R162, R7 ;  /* 0x00000007a2077221 */ /* 0x008fe20000010000 */
[----:B------:R-:W-:Y:S01]  /*14d90*/  F2FP.F16.F32.PACK_AB R164, R54, R39 ;  /* 0x0000002736a4723e */ /* 0x000fe200000000ff */
[-C--:B------:R-:W-:Y:S01]  /*14da0*/  FMUL.FTZ R94, R94, R8.reuse ;  /* 0x000000085e5e7220 */ /* 0x080fe20000410000 */
[----:B------:R-:W-:Y:S01]  /*14db0*/  F2FP.F16.F32.PACK_AB R166, R58, R9 ;  /* 0x000000093aa6723e */ /* 0x000fe200000000ff */
[-C--:B------:R-:W-:Y:S01]  /*14dc0*/  FMUL.FTZ R95, R95, R8.reuse ;  /* 0x000000085f5f7220 */ /* 0x080fe20000410000 */
[----:B------:R-:W-:Y:S01]  /*14dd0*/  F2FP.F16.F32.PACK_AB R160, R160, R21 ;  /* 0x00000015a0a0723e */ /* 0x000fe200000000ff */
[-C--:B------:R-:W-:Y:S01]  /*14de0*/  FMUL.FTZ R98, R98, R8.reuse ;  /* 0x0000000862627220 */ /* 0x080fe20000410000 */
[----:B------:R-:W3:Y:S01]  /*14df0*/  MUFU.EX2 R179, R179 ;  /* 0x000000b300b37308 */ /* 0x000ee20000000800 */
[----:B--2---:R-:W-:Y:S01]  /*14e00*/  FADD.FTZ R28, R30, R3 ;  /* 0x000000031e1c7221 */ /* 0x004fe20000010000 */
[----:B------:R-:W-:Y:S01]  /*14e10*/  F2FP.F16.F32.PACK_AB R162, R162, R41 ;  /* 0x00000029a2a2723e */ /* 0x000fe200000000ff */
[-C--:B------:R-:W-:Y:S01]  /*14e20*/  FMUL.FTZ R99, R99, R8.reuse ;  /* 0x0000000863637220 */ /* 0x080fe20000410000 */
[----:B------:R-:W-:Y:S01]  /*14e30*/  F2FP.F16.F32.PACK_AB R181, R20, R181 ;  /* 0x000000b514b5723e */ /* 0x000fe200000000ff */
[-C--:B------:R-:W-:Y:S01]  /*14e40*/  FMUL.FTZ R102, R102, R8.reuse ;  /* 0x0000000866667220 */ /* 0x080fe20000410000 */
[----:B------:R-:W-:Y:S01]  /*14e50*/  F2FP.F16.F32.PACK_AB R183, R26, R183 ;  /* 0x000000b71ab7723e */ /* 0x000fe200000000ff */
[-C--:B------:R-:W-:Y:S01]  /*14e60*/  FMUL.FTZ R103, R103, R8.reuse ;  /* 0x0000000867677220 */ /* 0x080fe20000410000 */
[----:B------:R-:W2:Y:S01]  /*14e70*/  MUFU.EX2 R43, R43 ;  /* 0x0000002b002b7308 */ /* 0x000ea20000000800 */
[----:B-1----:R-:W-:Y:S01]  /*14e80*/  FADD.FTZ R32, R156, R7 ;  /* 0x000000079c207221 */ /* 0x002fe20000010000 */
[----:B------:R-:W-:Y:S01]  /*14e90*/  F2FP.F16.F32.PACK_AB R177, R30, R177 ;  /* 0x000000b11eb1723e */ /* 0x000fe200000000ff */
[-C--:B------:R-:W-:Y:S01]  /*14ea0*/  FMUL.FTZ R106, R106, R8.reuse ;  /* 0x000000086a6a7220 */ /* 0x080fe20000410000 */
[----:B------:R-:W-:Y:S01]  /*14eb0*/  IADD3 R4, R4, -0x1, RZ ;  /* 0xffffffff04047810 */ /* 0x000fe20007ffe0ff */
[-C--:B------:R-:W-:Y:S01]  /*14ec0*/  FMUL.FTZ R107, R107, R8.reuse ;  /* 0x000000086b6b7220 */ /* 0x080fe20000410000 */
[-C--:B------:R-:W-:Y:S01]  /*14ed0*/  FMUL.FTZ R110, R110, R8.reuse ;  /* 0x000000086e6e7220 */ /* 0x080fe20000410000 */
[-C--:B------:R-:W-:Y:S01]  /*14ee0*/  FMUL.FTZ R111, R111, R8.reuse ;  /* 0x000000086f6f7220 */ /* 0x080fe20000410000 */
[----:B------:R-:W1:Y:S01]  /*14ef0*/  MUFU.EX2 R36, R36 ;  /* 0x0000002400247308 */ /* 0x000e620000000800 */
[----:B---3--:R-:W-:Y:S01]  /*14f00*/  FADD.FTZ R3, R179, R28 ;  /* 0x0000001cb3037221 */ /* 0x008fe20000010000 */
[-C--:B------:R-:W-:Y:S01]  /*14f10*/  FMUL.FTZ R114, R114, R8.reuse ;  /* 0x0000000872727220 */ /* 0x080fe20000410000 */
[-C--:B------:R-:W-:Y:S01]  /*14f20*/  FMUL.FTZ R115, R115, R8.reuse ;  /* 0x0000000873737220 */ /* 0x080fe20000410000 */
[-C--:B------:R-:W-:Y:S01]  /*14f30*/  FMUL.FTZ R118, R118, R8.reuse ;  /* 0x0000000876767220 */ /* 0x080fe20000410000 */
[-C--:B------:R-:W-:Y:S01]  /*14f40*/  FMUL.FTZ R119, R119, R8.reuse ;  /* 0x0000000877777220 */ /* 0x080fe20000410000 */
[-C--:B------:R-:W-:Y:S01]  /*14f50*/  FMUL.FTZ R122, R122, R8.reuse ;  /* 0x000000087a7a7220 */ /* 0x080fe20000410000 */
[----:B------:R-:W-:Y:S01]  /*14f60*/  FMUL.FTZ R123, R123, R8 ;  /* 0x000000087b7b7220 */ /* 0x000fe20000410000 */
[----:B------:R-:W3:Y:S01]  /*14f70*/  MUFU.EX2 R158, R158 ;  /* 0x0000009e009e7308 */ /* 0x000ee20000000800 */
[C---:B--2---:R-:W-:Y:S01]  /*14f80*/  FADD.FTZ R7, R43.reuse, R32 ;  /* 0x000000202b077221 */ /* 0x044fe20000010000 */
[----:B------:R-:W-:Y:S01]  /*14f90*/  F2FP.F16.F32.PACK_AB R156, R43, R156 ;  /* 0x0000009c2b9c723e */ /* 0x000fe200000000ff */
[-C--:B------:R-:W-:Y:S01]  /*14fa0*/  FMUL.FTZ R126, R126, R8.reuse ;  /* 0x000000087e7e7220 */ /* 0x080fe20000410000 */
[-C--:B------:R-:W-:Y:S01]  /*14fb0*/  FMUL.FTZ R127, R127, R8.reuse ;  /* 0x000000087f7f7220 */ /* 0x080fe20000410000 */
[-C--:B------:R-:W-:Y:S01]  /*14fc0*/  FMUL.FTZ R130, R130, R8.reuse ;  /* 0x0000000882827220 */ /* 0x080fe20000410000 */
[-C--:B------:R-:W-:Y:S01]  /*14fd0*/  FMUL.FTZ R131, R131, R8.reuse ;  /* 0x0000000883837220 */ /* 0x080fe20000410000 */
[-C--:B------:R-:W-:Y:S01]  /*14fe0*/  FMUL.FTZ R134, R134, R8.reuse ;  /* 0x0000000886867220 */ /* 0x080fe20000410000 */
[----:B------:R-:W2:Y:S01]  /*14ff0*/  MUFU.EX2 R173, R173 ;  /* 0x000000ad00ad7308 */ /* 0x000ea20000000800 */
[C---:B-1----:R-:W-:Y:S01]  /*15000*/  FADD.FTZ R32, R36.reuse, R3 ;  /* 0x0000000324207221 */ /* 0x042fe20000010000 */
[----:B------:R-:W-:Y:S01]  /*15010*/  F2FP.F16.F32.PACK_AB R179, R36, R179 ;  /* 0x000000b324b3723e */ /* 0x000fe200000000ff */
[-C--:B------:R-:W-:Y:S01]  /*15020*/  FMUL.FTZ R135, R135, R8.reuse ;  /* 0x0000000887877220 */ /* 0x080fe20000410000 */
[-C--:B------:R-:W-:Y:S01]  /*15030*/  FMUL.FTZ R138, R138, R8.reuse ;  /* 0x000000088a8a7220 */ /* 0x080fe20000410000 */
        /* <DEDUP_REMOVED lines=8> */
[----:B------:R-:W-:Y:S01]  /*150c0*/  FMUL.FTZ R151, R151, R8 ;  /* 0x0000000897977220 */ /* 0x000fe20000410000 */
[----:B------:R-:W-:-:S02]  /*150d0*/  IMAD.MOV.U32 R186, RZ, RZ, R14 ;  /* 0x000000ffffba7224 */ /* 0x000fc400078e000e */
[----:B------:R-:W3:Y:S01]  /*150e0*/  MUFU.EX2 R38, R38 ;  /* 0x0000002600267308 */ /* 0x000ee20000000800 */
[----:B--2---:R-:W-:Y:S01]  /*150f0*/  FADD.FTZ R3, R173, R32 ;  /* 0x00000020ad037221 */ /* 0x004fe20000010000 */
[----:B------:R-:W-:-:S06]  /*15100*/  IMAD.MOV.U32 R11, RZ, RZ, R6 ;  /* 0x000000ffff0b7224 */ /* 0x000fcc00078e0006 */
        /* <DEDUP_REMOVED lines=24> */
[----:B-1----:R-:W-:Y:S01]  /*15290*/  FADD.FTZ R7, R171, R32 ;  /* 0x00000020ab077221 */ /* 0x002fe20000010000 */
[----:B------:R-:W-:-:S03]  /*152a0*/  F2FP.F16.F32.PACK_AB R171, R10, R171 ;  /* 0x000000ab0aab723e */ /* 0x000fc600000000ff */
[----:B------:R-:W-:Y:S01]  /*152b0*/  FADD.FTZ R32, R10, R7 ;  /* 0x000000070a207221 */ /* 0x000fe20000010000 */
[----:B------:R-:W-:Y:S02]  /*152c0*/  IMAD.MOV.U32 R10, RZ, RZ, R24 ;  /* 0x000000ffff0a7224 */ /* 0x000fe400078e0018 */
[----:B------:R-:W1:Y:S01]  /*152d0*/  MUFU.EX2 R167, R167 ;  /* 0x000000a700a77308 */ /* 0x000e620000000800 */
[----:B---3--:R-:W-:-:S07]  /*152e0*/  FADD.FTZ R7, R165, R32 ;  /* 0x00000020a5077221 */ /* 0x008fce0000010000 */
[----:B------:R-:W3:Y:S01]  /*152f0*/  MUFU.EX2 R0, R56 ;  /* 0x0000003800007308 */ /* 0x000ee20000000800 */
[C---:B--2---:R-:W-:Y:S01]  /*15300*/  FADD.FTZ R32, R22.reuse, R7 ;  /* 0x0000000716207221 */ /* 0x044fe20000010000 */
[----:B------:R-:W-:Y:S01]  /*15310*/  F2FP.F16.F32.PACK_AB R165, R22, R165 ;  /* 0x000000a516a5723e */ /* 0x000fe200000000ff */
[----:B------:R-:W-:-:S05]  /*15320*/  IMAD.MOV.U32 R22, RZ, RZ, R13 ;  /* 0x000000ffff167224 */ /* 0x000fca00078e000d */
        /* <DEDUP_REMOVED lines=32> */
[----:B------:R-:W-:-:S03]  /*15530*/  F2FP.F16.F32.PACK_AB R153, R69, R70 ;  /* 0x000000464599723e */ /* 0x000fc600000000ff */
[----:B---3--:R-:W-:-:S04]  /*15540*/  FADD.FTZ R7, R32, R7 ;  /* 0x0000000720077221 */ /* 0x008fc80000010000 */
[C---:B--2---:R-:W-:Y:S01]  /*15550*/  FADD.FTZ R0, R57.reuse, R7 ;  /* 0x0000000739007221 */ /* 0x044fe20000010000 */
[----:B------:R-:W-:Y:S01]  /*15560*/  F2FP.F16.F32.PACK_AB R155, R57, R32 ;  /* 0x00000020399b723e */ /* 0x000fe200000000ff */
[----:B0-----:R-:W-:Y:S06]  /*15570*/  @P4 BRA `(.L_x_8556) ;  /* 0xffffffc400744947 */ /* 0x001fec000383ffff */
[----:B------:R-:W-:Y:S01]  /*15580*/  IMAD.MOV.U32 R10, RZ, RZ, R24 ;  /* 0x000000ffff0a7224 */ /* 0x000fe200078e0018 */
[----:B------:R-:W-:Y:S01]  /*15590*/  MOV R22, R13 ;  /* 0x0000000d00167202 */ /* 0x000fe20000000f00 */
[----:B------:R-:W-:Y:S02]  /*155a0*/  IMAD.MOV.U32 R11, RZ, RZ, R6 ;  /* 0x000000ffff0b7224 */ /* 0x000fe400078e0006 */
[----:B------:R-:W-:-:S07]  /*155b0*/  IMAD.MOV.U32 R186, RZ, RZ, R14 ;  /* 0x000000ffffba7224 */ /* 0x000fce00078e000e */
.L_x_8538:
[----:B------:R-:W0:Y:S01]  /*155c0*/  LDC R6, c[0x0][0x448] ;  /* 0x00011200ff067b82 */ /* 0x000e220000000800 */
[----:B------:R-:W-:Y:S01]  /*155d0*/  IADD3 R9, R188, 0x1, -R187 ;  /* 0x00000001bc097810 */ /* 0x000fe20007ffe8bb */
[----:B------:R-:W-:-:S06]  /*155e0*/  ULDC UR10, c[0x0][0x9dc] ;  /* 0x00027700000a7ab9 */ /* 0x000fcc0000000800 */
[----:B------:R-:W1:Y:S01]  /*155f0*/  LDC R13, c[0x0][0x9e4] ;  /* 0x00027900ff0d7b82 */ /* 0x000e620000000800 */
[----:B0-----:R-:W-:Y:S01]  /*15600*/  ISETP.NE.AND P4, PT, R6, 0x1, PT ;  /* 0x000000010600780c */ /* 0x001fe20003f85270 */
[----:B------:R-:W-:Y:S01]  /*15610*/  VIADD R6, R193, 0x7f ;  /* 0x0000007fc1067836 */ /* 0x000fe20000000000 */
[----:B-1----:R-:W-:-:S11]  /*15620*/  ISETP.GE.AND P5, PT, R13, 0x1, PT ;  /* 0x000000010d00780c */ /* 0x002fd60003fa6270 */
[----:B------:R-:W0:Y:S08]  /*15630*/  @P4 LDC R7, c[0x0][0x44c] ;  /* 0x00011300ff074b82 */ /* 0x000e300000000800 */
        /* <DEDUP_REMOVED lines=16> */
.L_x_8559:
[----:B------:R-:W-:-:S13]  /*15740*/  ISETP.NE.AND P2, PT, R13, 0x1, PT ;  /* 0x000000010d00780c */ /* 0x000fda0003f45270 */
[----:B------:R-:W0:Y:S02]  /*15750*/  @P2 LDC.64 R8, c[0x0][0x9e8] ;  /* 0x00027a00ff082b82 */ /* 0x000e240000000a00 */
[----:B0-----:R-:W-:-:S05]  /*15760*/  @P2 IMAD.HI.U32 R8, R6, R8, RZ ;  /* 0x0000000806082227 */ /* 0x001fca00078e00ff */
[----:B------:R-:W-:-:S07]  /*15770*/  @P2 SHF.R.U32.HI R6, RZ, R9, R8 ;  /* 0x00000009ff062219 */ /* 0x000fce0000011608 */
.L_x_8560:
[----:B------:R-:W-:Y:S05]  /*15780*/  BSYNC B0 ;  /* 0x0000000000007941 */ /* 0x000fea0003800000 */
.L_x_8558:
[----:B------:R-:W-:-:S05]  /*15790*/  IMAD R6, R6, R13, RZ ;  /* 0x0000000d06067224 */ /* 0x000fca00078e02ff */
[----:B------:R-:W-:-:S07]  /*157a0*/  VIMNMX R7, R7, R6, !PT ;  /* 0x0000000607077248 */ /* 0x000fce0007fe0100 */
.L_x_8557:
[----:B------:R-:W-:-:S05]  /*157b0*/  VIADD R7, R7, 0x7f ;  /* 0x0000007f07077836 */ /* 0x000fca0000000000 */
[----:B------:R-:W-:-:S04]  /*157c0*/  SHF.R.S32.HI R6, RZ, 0x1f, R7 ;  /* 0x0000001fff067819 */ /* 0x000fc80000011407 */
[----:B------:R-:W-:-:S04]  /*157d0*/  LEA.HI R6, R6, R7, RZ, 0x7 ;  /* 0x0000000706067211 */ /* 0x000fc800078f38ff */
[----:B------:R-:W-:-:S04]  /*157e0*/  SHF.R.S32.HI R7, RZ, 0x7, R6 ;  /* 0x00000007ff077819 */ /* 0x000fc80000011406 */
[----:B------:R-:W-:-:S04]  /*157f0*/  VIMNMX R14, R196, R7, !PT ;  /* 0x00000007c40e7248 */ /* 0x000fc80007fe0100 */
[----:B------:R-:W-:-:S13]  /*15800*/  ISETP.GE.AND P2, PT, R4, R14, PT ;  /* 0x0000000e0400720c */ /* 0x000fda0003f46270 */
[----:B------:R-:W-:Y:S05]  /*15810*/  @!P2 BRA `(.L_x_8561) ;  /* 0x000000280084a947 */ /* 0x000fea0003800000 */
[----:B------:R-:W-:Y:S01]  /*15820*/  IMAD.MOV.U32 R13, RZ, RZ, R10 ;  /* 0x000000ffff0d7224 */ /* 0x000fe200078e000a */
[----:B------:R-:W-:Y:S01]  /*15830*/  MOV R12, R11 ;  /* 0x0000000b000c7202 */ /* 0x000fe20000000f00 */
[----:B------:R-:W-:Y:S02]  /*15840*/  IMAD.MOV.U32 R20, RZ, RZ, R186 ;  /* 0x000000ffff147224 */ /* 0x000fe400078e00ba */
[----:B------:R-:W-:-:S07]  /*15850*/  IMAD.MOV.U32 R15, RZ, RZ, R22 ;  /* 0x000000ffff0f7224 */ /* 0x000fce00078e0016 */
.L_x_8571:
        /* <DEDUP_REMOVED lines=10> */
.L_x_8563:
[----:B------:R-:W-:Y:S01]  /*15900*/  IMAD R6, R22, 0x8, R2 ;  /* 0x0000000816067824 */ /* 0x000fe200078e0202 */
[----:B------:R-:W-:-:S04]  /*15910*/  SHF.L.U32 R7, R186, 0x1f, RZ ;  /* 0x0000001fba077819 */ /* 0x000fc800000006ff */
[----:B------:R0:W1:Y:S01]  /*15920*/  SYNCS.PHASECHK.TRANS64.TRYWAIT P3, [R6+URZ+0x28830], R7 ;  /* 0x02883007060075a7 */ /* 0x000062000806017f */
[----:B------:R-:W-:Y:S05]  /*15930*/  @!P0 BRA `(.L_x_8564) ;  /* 0x0000000000048947 */ /* 0x000fea0003800000 */
[----:B------:R-:W-:Y:S01]  /*15940*/  BPT.TRAP 0x1 ;  /* 0x000000040000795c */ /* 0x000fe20000300000 */
.L_x_8564:
[----:B------:R-:W-:Y:S04]  /*15950*/  BSSY B0, `(.L_x_8562) ;  /* 0x0000004000007945 */ /* 0x000fe80003800000 */
[----:B-1----:R-:W-:Y:S05]  /*15960*/  @P3 BRA `(.L_x_8565) ;  /* 0x0000000000083947 */ /* 0x002fea0003800000 */
[----:B------:R-:W1:Y:S02]  /*15970*/  SYNCS.PHASECHK.TRANS64.TRYWAIT P3, [R6+URZ+0x28830], R7 ;  /* 0x02883007060075a7 */ /* 0x000e64000806017f */
[----:B-1----:R-:W-:Y:S05]  /*15980*/  @!P3 BRA `(.L_x_8566) ;  /* 0x000001200020b947 */ /* 0x002fea0003800000 */
.L_x_8565:
[----:B------:R-:W-:Y:S05]  /*15990*/  BSYNC B0 ;  /* 0x0000000000007941 */ /* 0x000fea0003800000 */
.L_x_8562:
        /* <DEDUP_REMOVED lines=64> */
.L_x_8568:
[----:B------:R-:W-:Y:S01]  /*15da0*/  SHF.L.U32 R6, R20, 0x1f, RZ ;  /* 0x0000001f14067819 */ /* 0x000fe200000006ff */
[----:B------:R-:W-:-:S04]  /*15db0*/  IMAD R7, R15, 0x8, R2 ;  /* 0x000000080f077824 */ /* 0x000fc800078e0202 */
[----:B------:R0:W1:Y:S01]  /*15dc0*/  SYNCS.PHASECHK.TRANS64.TRYWAIT P2, [R7+URZ+0x28850], R6 ;  /* 0x02885006070075a7 */ /* 0x000062000804017f */
[----:B------:R-:W-:Y:S05]  /*15dd0*/  @!P0 BRA `(.L_x_8569) ;  /* 0x0000000000048947 */ /* 0x000fea0003800000 */
[----:B------:R-:W-:Y:S01]  /*15de0*/  BPT.TRAP 0x1 ;  /* 0x000000040000795c */ /* 0x000fe20000300000 */
.L_x_8569:
[----:B-1----:R-:W-:Y:S05]  /*15df0*/  @P2 BRA `(.L_x_8567) ;  /* 0x0000000000082947 */ /* 0x002fea0003800000 */
[----:B------:R-:W1:Y:S02]  /*15e00*/  SYNCS.PHASECHK.TRANS64.TRYWAIT P2, [R7+URZ+0x28850], R6 ;  /* 0x02885006070075a7 */ /* 0x000e64000804017f */
[----:B-1----:R-:W-:Y:S05]  /*15e10*/  @!P2 BRA `(.L_x_8570) ;  /* 0x0000011c0010a947 */ /* 0x002fea0003800000 */
.L_x_8567:
[----:B01----:R-:W-:Y:S01]  /*15e20*/  VIADD R6, R2, 0x400 ;  /* 0x0000040002067836 */ /* 0x003fe20000000000 */
[----:B------:R-:W-:Y:S05]  /*15e30*/  WARPSYNC.ALL ;  /* 0x0000000000007948 */ /* 0x000fea0003800000 */
[----:B------:R-:W-:-:S04]  /*15e40*/  SHF.R.U32.HI R6, RZ, 0x4, R6 ;  /* 0x00000004ff067819 */ /* 0x000fc80000011606 */
[----:B------:R-:W-:-:S04]  /*15e50*/  LOP3.LUT R6, R6, 0x3fff, RZ, 0xc0, !PT ;  /* 0x00003fff06067812 */ /* 0x000fc800078ec0ff */
[----:B------:R-:W-:-:S05]  /*15e60*/  LOP3.LUT R6, R6, 0x4000000, RZ, 0xfc, !PT ;  /* 0x0400000006067812 */ /* 0x000fca00078efcff */
[----:B------:R-:W-:Y:S01]  /*15e70*/  IMAD R6, R15, 0x800, R6 ;  /* 0x000008000f067824 */ /* 0x000fe200078e0206 */
[----:B------:R-:W-:Y:S01]  /*15e80*/  WARPGROUP.ARRIVE ;  /* 0x00000000000079c5 */ /* 0x000fe20000000000 */
[----:B------:R-:W-:Y:S02]  /*15e90*/  IMAD.MOV.U32 R7, RZ, RZ, 0x40000040 ;  /* 0x40000040ff077424 */ /* 0x000fe400078e00ff */
[----:B------:R-:W-:Y:S01]  /*15ea0*/  FMUL.FTZ R21, R24, UR37 ;  /* 0x0000002518157c20 */ /* 0x000fe20008410000 */
[C---:B------:R-:W-:Y:S01]  /*15eb0*/  VIADD R8, R6.reuse, 0x80 ;  /* 0x0000008006087836 */ /* 0x040fe20000000000 */
[----:B------:R-:W-:Y:S01]  /*15ec0*/  R2UR UR10, R6 ;  /* 0x00000000060a72ca */ /* 0x000fe200000e0000 */
[----:B------:R-:W-:Y:S01]  /*15ed0*/  IMAD.MOV.U32 R9, RZ, RZ, 0x40000040 ;  /* 0x40000040ff097424 */ /* 0x000fe200078e00ff */
[----:B------:R-:W-:Y:S01]  /*15ee0*/  R2UR UR11, R7 ;  /* 0x00000000070b72ca */ /* 0x000fe200000e0000 */
        /* <DEDUP_REMOVED lines=18> */
[----:B------:R-:W2:Y:S01]  /*16010*/  MUFU.TANH R10, R10 ;  /* 0x0000000a000a7308 */ /* 0x000ea20000002400 */
[----:B------:R-:W-:Y:S01]  /*16020*/  FMUL.FTZ R25, R30, UR37 ;  /* 0x000000251e197c20 */ /* 0x000fe20008410000 */
[----:B------:R-:W-:Y:S01]  /*16030*/  FMUL.FTZ R47, R49, UR37 ;  /* 0x00000025312f7c20 */ /* 0x000fe20008410000 */
[----:B------:R-:W-:Y:S01]  /*16040*/  FMUL.FTZ R30, R33, UR37 ;  /* 0x00000025211e7c20 */ /* 0x000fe20008410000 */
[----:B------:R-:W-:Y:S01]  /*16050*/  FMUL.FTZ R49, R55, UR37 ;  /* 0x0000002537317c20 */ /* 0x000fe20008410000 */
[----:B------:R-:W-:Y:S01]  /*16060*/  FMUL.FTZ R55, R57, UR37 ;  /* 0x0000002539377c20 */ /* 0x000fe20008410000 */
[----:B------:R-:W-:Y:S01]  /*16070*/  FMUL.FTZ R57, R60, UR37 ;  /* 0x000000253c397c20 */ /* 0x000fe20008410000 */
[----:B0-----:R-:W-:Y:S01]  /*16080*/  FMNMX.FTZ R60, R21, R12, !PT ;  /* 0x0000000c153c7209 */ /* 0x001fe20007810000 */
[----:B------:R-:W0:Y:S01]  /*16090*/  MUFU.TANH R26, R26 ;  /* 0x0000001a001a7308 */ /* 0x000e220000002400 */
[----:B------:R-:W-:Y:S01]  /*160a0*/  FMUL.FTZ R32, R36, UR37 ;  /* 0x0000002524207c20 */ /* 0x000fe20008410000 */
[----:B------:R-:W-:Y:S01]  /*160b0*/  FMUL.FTZ R33, R38, UR37 ;  /* 0x0000002526217c20 */ /* 0x000fe20008410000 */
[----:B-1----:R-:W-:Y:S01]  /*160c0*/  FMNMX.FTZ R11, R7, R60, !PT ;  /* 0x0000003c070b7209 */ /* 0x002fe20007810000 */
        /* <DEDUP_REMOVED lines=34> */
[----:B------:R-:W2:Y:S01]  /*162f0*/  LDC R59, c[0x0][0x988] ;  /* 0x00026200ff3b7b82 */ /* 0x000ea20000000800 */
        /* <DEDUP_REMOVED lines=10> */
[----:B------:R-:W5:Y:S01]  /*163a0*/  S2R R231, SR_TID.X ;  /* 0x0000000000e77919 */ /* 0x000f620000002100 */
[----:B------:R-:W-:-:S02]  /*163b0*/  @!P1 LEA R15, R15, R2, 0x3 ;  /* 0x000000020f0f9211 */ /* 0x000fc400078e18ff */
[C---:B------:R-:W-:Y:S01]  /*163c0*/  ISETP.GT.AND P2, PT, R4.reuse, R14, PT ;  /* 0x0000000e0400720c */ /* 0x040fe20003f44270 */
[----:B------:R-:W-:Y:S02]  /*163d0*/  VIADD R4, R4, 0xffffffff ;  /* 0xffffffff04047836 */ /* 0x000fe40000000000 */
[----:B------:R-:W-:Y:S01]  /*163e0*/  @!P1 VIADD R15, R15, 0x28860 ;  /* 0x000288600f0f9836 */ /* 0x000fe20000000000 */
[----:B------:R-:W4:Y:S04]  /*163f0*/  MUFU.TANH R41, R41 ;  /* 0x0000002900297308 */ /* 0x000f280000002400 */
[----:B------:R-:W-:-:S04]  /*16400*/  @!P1 PRMT R15, RZ, 0x654, R15 ;  /* 0x00000654ff0f9816 */ /* 0x000fc8000000000f */
[----:B------:R-:W2:Y:S08]  /*16410*/  MUFU.TANH R42, R42 ;  /* 0x0000002a002a7308 */ /* 0x000eb00000002400 */
[----:B------:R-:W2:Y:S08]  /*16420*/  MUFU.TANH R46, R46 ;  /* 0x0000002e002e7308 */ /* 0x000eb00000002400 */
[----:B------:R-:W2:Y:S01]  /*16430*/  MUFU.TANH R47, R47 ;  /* 0x0000002f002f7308 */ /* 0x000ea20000002400 */
[----:B-----5:R-:W-:-:S07]  /*16440*/  SHF.R.U32.HI R231, RZ, 0x7, R231 ;  /* 0x00000007ffe77819 */ /* 0x020fce00000116e7 */
        /* <DEDUP_REMOVED lines=8> */
[----:B------:R-:W-:Y:S01]  /*164d0*/  FMUL.FTZ R180, R63, UR37 ;  /* 0x000000253fb47c20 */ /* 0x000fe20008410000 */
[----:B------:R-:W-:Y:S01]  /*164e0*/  FMUL.FTZ R182, R75, UR37 ;  /* 0x000000254bb67c20 */ /* 0x000fe20008410000 */
[----:B------:R-:W-:Y:S01]  /*164f0*/  HGMMA.64x128x16.F32 R88, R176, gdesc[UR8].tnspB, R88, gsb0 ;  /* 0x41e00008b0587df0 */ /* 0x000fe20008000858 */
[----:B------:R-:W-:Y:S02]  /*16500*/  R2UR UR10, R8 ;  /* 0x00000000080a72ca */ /* 0x000fe400000e0000 */
[----:B------:R-:W-:Y:S02]  /*16510*/  R2UR UR11, R9 ;  /* 0x00000000090b72ca */ /* 0x000fe400000e0000 */
[----:B------:R-:W5:Y:S01]  /*16520*/  MUFU.TANH R60, R60 ;  /* 0x0000003c003c7308 */ /* 0x000f620000002400 */
[----:B0-----:R-:W-:-:S04]  /*16530*/  FMNMX.FTZ R8, R32, R11, !PT ;  /* 0x0000000b20087209 */ /* 0x001fc80007810000 */
[----:B-1----:R-:W-:-:S03]  /*16540*/  FMNMX.FTZ R9, R35, R8, !PT ;  /* 0x0000000823097209 */ /* 0x002fc60007810000 */
[----:B------:R-:W0:Y:S01]  /*16550*/  MUFU.TANH R62, R62 ;  /* 0x0000003e003e7308 */ /* 0x000e220000002400 */
[----:B---3--:R-:W-:-:S04]  /*16560*/  FMNMX.FTZ R8, R38, R9, !PT ;  /* 0x0000000926087209 */ /* 0x008fc80007810000 */
[----:B----4-:R-:W-:-:S03]  /*16570*/  FMNMX.FTZ R8, R39, R8, !PT ;  /* 0x0000000827087209 */ /* 0x010fc60007810000 */
[----:B------:R-:W1:Y:S01]  /*16580*/  MUFU.TANH R64, R64 ;  /* 0x0000004000407308 */ /* 0x000e620000002400 */
[----:B------:R-:W-:-:S04]  /*16590*/  FMNMX.FTZ R9, R41, R8, !PT ;  /* 0x0000000829097209 */ /* 0x000fc80007810000 */
[----:B--2---:R-:W-:-:S03]  /*165a0*/  FMNMX.FTZ R9, R42, R9, !PT ;  /* 0x000000092a097209 */ /* 0x004fc60007810000 */
[----:B------:R-:W2:Y:S01]  /*165b0*/  MUFU.TANH R68, R68 ;  /* 0x0000004400447308 */ /* 0x000ea20000002400 */
[----:B------:R-:W-:-:S04]  /*165c0*/  FMNMX.FTZ R8, R46, R9, !PT ;  /* 0x000000092e087209 */ /* 0x000fc80007810000 */
[----:B------:R-:W-:-:S03]  /*165d0*/  FMNMX.FTZ R9, R47, R8, !PT ;  /* 0x000000082f097209 */ /* 0x000fc60007810000 */
[----:B------:R-:W3:Y:S01]  /*165e0*/  MUFU.TANH R72, R72 ;  /* 0x0000004800487308 */ /* 0x000ee20000002400 */
[----:B-----5:R-:W-:-:S04]  /*165f0*/  FMNMX.FTZ R8, R50, R9, !PT ;  /* 0x0000000932087209 */ /* 0x020fc80007810000 */
[----:B------:R-:W-:-:S03]  /*16600*/  FMNMX.FTZ R9, R51, R8, !PT ;  /* 0x0000000833097209 */ /* 0x000fc60007810000 */
[----:B------:R-:W-:Y:S01]  /*16610*/  MUFU.TANH R76, R76 ;  /* 0x0000004c004c7308 */ /* 0x000fe20000002400 */
[----:B------:R-:W-:-:S04]  /*16620*/  FMNMX.FTZ R8, R54, R9, !PT ;  /* 0x0000000936087209 */ /* 0x000fc80007810000 */
[----:B------:R-:W-:-:S03]  /*16630*/  FMNMX.FTZ R8, R55, R8, !PT ;  /* 0x0000000837087209 */ /* 0x000fc60007810000 */
[----:B------:R-:W-:Y:S01]  /*16640*/  MUFU.TANH R20, R20 ;  /* 0x0000001400147308 */ /* 0x000fe20000002400 */
[----:B------:R-:W-:Y:S01]  /*16650*/  FMNMX.FTZ R9, R57, R8, !PT ;  /* 0x0000000839097209 */ /* 0x000fe20007810000 */
[----:B------:R-:W-:-:S03]  /*16660*/  VIADD R8, R6, 0x180 ;  /* 0x0000018006087836 */ /* 0x000fc60000000000 */
[----:B------:R-:W-:-:S03]  /*16670*/  FMNMX.FTZ R9, R58, R9, !PT ;  /* 0x000000093a097209 */ /* 0x000fc60007810000 */
[----:B------:R-:W-:Y:S01]  /*16680*/  MUFU.TANH R24, R24 ;  /* 0x0000001800187308 */ /* 0x000fe20000002400 */
[----:B------:R-:W-:-:S04]  /*16690*/  FMNMX.FTZ R9, R60, R9, !PT ;  /* 0x000000093c097209 */ /* 0x000fc80007810000 */
[----:B0-----:R-:W-:-:S03]  /*166a0*/  FMNMX.FTZ R9, R62, R9, !PT ;  /* 0x000000093e097209 */ /* 0x001fc60007810000 */
[----:B------:R-:W-:Y:S01]  /*166b0*/  MUFU.TANH R25, R25 ;  /* 0x0000001900197308 */ /* 0x000fe20000002400 */
[----:B-1----:R-:W-:-:S04]  /*166c0*/  FMNMX.FTZ R9, R64, R9, !PT ;  /* 0x0000000940097209 */ /* 0x002fc80007810000 */
[----:B--2---:R-:W-:-:S03]  /*166d0*/  FMNMX.FTZ R9, R68, R9, !PT ;  /* 0x0000000944097209 */ /* 0x004fc60007810000 */
[----:B------:R-:W-:Y:S01]  /*166e0*/  MUFU.TANH R27, R27 ;  /* 0x0000001b001b7308 */ /* 0x000fe20000002400 */
[----:B---3--:R-:W-:-:S07]  /*166f0*/  FMNMX.FTZ R9, R72, R9, !PT ;  /* 0x0000000948097209 */ /* 0x008fce0007810000 */
        /* <DEDUP_REMOVED lines=15> */
[----:B------:R-:W-:Y:S01]  /*167f0*/  HGMMA.64x128x16.F32 R88, R172, gdesc[UR8].tnspB, R88, gsb0 ;  /* 0x41e00008ac587df0 */ /* 0x000fe20008000858 */
[----:B------:R-:W-:-:S06]  /*16800*/  R2UR UR10, R8 ;  /* 0x00000000080a72ca */ /* 0x000fcc00000e0000 */
        /* <DEDUP_REMOVED lines=18> */
[----:B------:R-:W-:Y:S01]  /*16930*/  FMUL.FTZ R172, R73, UR37 ;  /* 0x0000002549ac7c20 */ /* 0x000fe20008410000 */
[----:B------:R-:W-:Y:S01]  /*16940*/  FMUL.FTZ R174, R77, UR37 ;  /* 0x000000254dae7c20 */ /* 0x000fe20008410000 */
[----:B------:R-:W-:-:S03]  /*16950*/  WARPGROUP.ARRIVE ;  /* 0x00000000000079c5 */ /* 0x000fc60000000000 */
[----:B------:R-:W-:Y:S08]  /*16960*/  MUFU.TANH R82, R82 ;  /* 0x0000005200527308 */ /* 0x000ff00000002400 */
[----:B------:R-:W0:Y:S08]  /*16970*/  MUFU.TANH R172, R172 ;  /* 0x000000ac00ac7308 */ /* 0x000e300000002400 */
[----:B------:R-:W1:Y:S08]  /*16980*/  MUFU.TANH R174, R174 ;  /* 0x000000ae00ae7308 */ /* 0x000e700000002400 */
[----:B------:R-:W-:Y:S01]  /*16990*/  MUFU.TANH R232, R232 ;  /* 0x000000e800e87308 */ /* 0x000fe20000002400 */
[----:B0-----:R-:W-:-:S04]  /*169a0*/  FMNMX.FTZ R9, R172, R9, !PT ;  /* 0x00000009ac097209 */ /* 0x001fc80007810000 */
[----:B------:R-:W-:Y:S01]  /*169b0*/  FMNMX.FTZ R11, R76, R9, !PT ;  /* 0x000000094c0b7209 */ /* 0x000fe20007810000 */
[----:B------:R-:W-:Y:S02]  /*169c0*/  IMAD.MOV.U32 R9, RZ, RZ, 0x40000040 ;  /* 0x40000040ff097424 */ /* 0x000fe400078e00ff */
[----:B------:R-:W-:Y:S01]  /*169d0*/  MUFU.TANH R86, R86 ;  /* 0x0000005600567308 */ /* 0x000fe20000002400 */
[----:B-1----:R-:W-:Y:S02]  /*169e0*/  FMNMX.FTZ R11, R174, R11, !PT ;  /* 0x0000000bae0b7209 */ /* 0x002fe40007810000 */
[----:B------:R-:W-:Y:S01]  /*169f0*/  R2UR UR11, R9 ;  /* 0x00000000090b72ca */ /* 0x000fe200000e0000 */
[----:B------:R-:W-:Y:S01]  /*16a00*/  IMAD.MOV.U32 R9, RZ, RZ, 0x40000040 ;  /* 0x40000040ff097424 */ /* 0x000fe200078e00ff */
[----:B------:R-:W-:-:S03]  /*16a10*/  FMNMX.FTZ R11, R176, R11, !PT ;  /* 0x0000000bb00b7209 */ /* 0x000fc60007810000 */
[----:B------:R-:W-:Y:S01]  /*16a20*/  MUFU.TANH R234, R234 ;  /* 0x000000ea00ea7308 */ /* 0x000fe20000002400 */
[----:B------:R-:W-:-:S04]  /*16a30*/  FMNMX.FTZ R11, R80, R11, !PT ;  /* 0x0000000b500b7209 */ /* 0x000fc80007810000 */
[----:B------:R-:W-:-:S03]  /*16a40*/  FMNMX.FTZ R11, R178, R11, !PT ;  /* 0x0000000bb20b7209 */ /* 0x000fc60007810000 */
[----:B------:R-:W-:Y:S01]  /*16a50*/  HGMMA.64x128x16.F32 R88, R168, gdesc[UR8].tnspB, R88, gsb0 ;  /* 0x41e00008a8587df0 */ /* 0x000fe20008000858 */
[----:B------:R-:W-:Y:S02]  /*16a60*/  FMNMX.FTZ R11, R84, R11, !PT ;  /* 0x0000000b540b7209 */ /* 0x000fe40007810000 */
[----:B------:R-:W-:Y:S02]  /*16a70*/  R2UR UR11, R9 ;  /* 0x00000000090b72ca */ /* 0x000fe400000e0000 */
[----:B------:R-:W-:Y:S01]  /*16a80*/  MOV R9, 0x40000040 ;  /* 0x4000004000097802 */ /* 0x000fe20000000f00 */
[----:B------:R-:W0:Y:S02]  /*16a90*/  SHFL.BFLY PT, R8, R11, 0x2, 0x1f ;  /* 0x0c401f000b087f89 */ /* 0x000e2400000e0000 */
[----:B0-----:R-:W-:-:S05]  /*16aa0*/  FMNMX.FTZ R8, R11, R8, !PT ;  /* 0x000000080b087209 */ /* 0x001fca0007810000 */
[----:B------:R-:W0:Y:S02]  /*16ab0*/  SHFL.BFLY PT, R11, R8, 0x1, 0x1f ;  /* 0x0c201f00080b7f89 */ /* 0x000e2400000e0000 */
[----:B0-----:R-:W-:-:S05]  /*16ac0*/  FMNMX.FTZ R11, R8, R11, !PT ;  /* 0x0000000b080b7209 */ /* 0x001fca0007810000 */
[C---:B------:R-:W-:Y:S01]  /*16ad0*/  FADD.FTZ R8, -R11.reuse, R12 ;  /* 0x0000000c0b087221 */ /* 0x040fe20000010100 */
[----:B------:R-:W-:-:S03]  /*16ae0*/  FMUL.FTZ R61, R11, R59 ;  /* 0x0000003b0b3d7220 */ /* 0x000fc60000410000 */
[-C--:B------:R-:W-:Y:S01]  /*16af0*/  FMUL.FTZ R12, R8, R59.reuse ;  /* 0x0000003b080c7220 */ /* 0x080fe20000410000 */
[----:B------:R-:W-:Y:S02]  /*16b00*/  VIADD R8, R6, 0x200 ;  /* 0x0000020006087836 */ /* 0x000fe40000000000 */
[--C-:B------:R-:W-:Y:S01]  /*16b10*/  FFMA.FTZ R236, R7, R59, -R61.reuse ;  /* 0x0000003b07ec7223 */ /* 0x100fe2000001083d */
[----:B------:R-:W-:Y:S01]  /*16b20*/  FMNMX.FTZ R7, R20, R13, !PT ;  /* 0x0000000d14077209 */ /* 0x000fe20007810000 */
[-CC-:B------:R-:W-:Y:S01]  /*16b30*/  FFMA.FTZ R63, R10, R59.reuse, -R61.reuse ;  /* 0x0000003b0a3f7223 */ /* 0x180fe2000001083d */
[-CC-:B------:R-:W-:Y:S01]  /*16b40*/  FFMA.FTZ R65, R32, R59.reuse, -R61.reuse ;  /* 0x0000003b20417223 */ /* 0x180fe2000001083d */
[----:B------:R-:W-:Y:S01]  /*16b50*/  R2UR UR10, R8 ;  /* 0x00000000080a72ca */ /* 0x000fe200000e0000 */
[--C-:B------:R-:W-:Y:S01]  /*16b60*/  FFMA.FTZ R32, R38, R59, -R61.reuse ;  /* 0x0000003b26207223 */ /* 0x100fe2000001083d */
[----:B------:R-:W-:Y:S01]  /*16b70*/  FMNMX.FTZ R8, R24, R7, !PT ;  /* 0x0000000718087209 */ /* 0x000fe20007810000 */
[-CC-:B------:R-:W-:Y:S01]  /*16b80*/  FFMA.FTZ R38, R50, R59.reuse, -R61.reuse ;  /* 0x0000003b32267223 */ /* 0x180fe2000001083d */
        /* <DEDUP_REMOVED lines=19> */
[----:B------:R-:W-:Y:S01]  /*16cc0*/  FMNMX.FTZ R8, R40, R7, !PT ;  /* 0x0000000728087209 */ /* 0x000fe20007810000 */
[----:B0-----:R-:W-:-:S03]  /*16cd0*/  FFMA.FTZ R3, R12, R3, R21 ;  /* 0x000000030c037223 */ /* 0x001fc60000010015 */
        /* <DEDUP_REMOVED lines=10> */
[----:B------:R-:W-:Y:S01]  /*16d80*/  VIADD R8, R6, 0x280 ;  /* 0x0000028006087836 */ /* 0x000fe20000000000 */
[----:B------:R-:W-:Y:S02]  /*16d90*/  WARPGROUP.DEPBAR.LE gsb0, 0x0 ;  /* 0x00008000000079c5 */ /* 0x000fe40000010000 */
[----:B------:R-:W-:Y:S01]  /*16da0*/  WARPGROUP.ARRIVE ;  /* 0x00000000000079c5 */ /* 0x000fe20000000000 */
[----:B------:R-:W-:Y:S01]  /*16db0*/  FMUL.FTZ R168, R67, UR37 ;  /* 0x0000002543a87c20 */ /* 0x000fe20008410000 */
[----:B------:R-:W-:Y:S01]  /*16dc0*/  FMUL.FTZ R170, R71, UR37 ;  /* 0x0000002547aa7c20 */ /* 0x000fe20008410000 */
[----:B------:R-:W-:Y:S01]  /*16dd0*/  FMNMX.FTZ R7, R56, R7, !PT ;  /* 0x0000000738077209 */ /* 0x000fe20007810000 */
[-CC-:B------:R-:W-:Y:S01]  /*16de0*/  FFMA.FTZ R67, R28, R59.reuse, -R61.reuse ;  /* 0x0000003b1c437223 */ /* 0x180fe2000001083d */
[--C-:B------:R-:W-:Y:S01]  /*16df0*/  FFMA.FTZ R28, R46, R59, -R61.reuse ;  /* 0x0000003b2e1c7223 */ /* 0x100fe2000001083d */
[----:B------:R-:W-:Y:S01]  /*16e00*/  HGMMA.64x128x16.F32 R88, R164, gdesc[UR8].tnspB, R88, gsb0 ;  /* 0x41e00008a4587df0 */ /* 0x000fe20008000858 */
[----:B------:R-:W-:Y:S01]  /*16e10*/  R2UR UR10, R8 ;  /* 0x00000000080a72ca */ /* 0x000fe200000e0000 */
[----:B------:R-:W0:Y:S01]  /*16e20*/  MUFU.TANH R168, R168 ;  /* 0x000000a800a87308 */ /* 0x000e220000002400 */
[----:B------:R-:W-:Y:S01]  /*16e30*/  R2UR UR11, R9 ;  /* 0x00000000090b72ca */ /* 0x000fe200000e0000 */
[----:B------:R-:W-:Y:S01]  /*16e40*/  IMAD.MOV.U32 R9, RZ, RZ, 0x40000040 ;  /* 0x40000040ff097424 */ /* 0x000fe200078e00ff */
[----:B------:R-:W-:Y:S01]  /*16e50*/  FMNMX.FTZ R7, R180, R7, !PT ;  /* 0x00000007b4077209 */ /* 0x000fe20007810000 */
[-CC-:B------:R-:W-:Y:S01]  /*16e60*/  FFMA.FTZ R46, R54, R59.reuse, -R61.reuse ;  /* 0x0000003b362e7223 */ /* 0x180fe2000001083d */
[-CC-:B------:R-:W-:Y:S01]  /*16e70*/  FFMA.FTZ R71, R68, R59.reuse, -R61.reuse ;  /* 0x0000003b44477223 */ /* 0x180fe2000001083d */
[----:B------:R-:W-:Y:S01]  /*16e80*/  FFMA.FTZ R54, R76, R59, -R61 ;  /* 0x0000003b4c367223 */ /* 0x000fe2000001083d */
[----:B------:R-:W-:Y:S01]  /*16e90*/  FMNMX.FTZ R7, R66, R7, !PT ;  /* 0x0000000742077209 */ /* 0x000fe20007810000 */
[----:B------:R-:W1:Y:S08]  /*16ea0*/  MUFU.TANH R170, R170 ;  /* 0x000000aa00aa7308 */ /* 0x000e700000002400 */
[----:B------:R-:W-:Y:S01]  /*16eb0*/  MUFU.EX2 R67, R67 ;  /* 0x0000004300437308 */ /* 0x000fe20000000800 */
[----:B0-----:R-:W-:-:S04]  /*16ec0*/  FMNMX.FTZ R7, R168, R7, !PT ;  /* 0x00000007a8077209 */ /* 0x001fc80007810000 */
[----:B------:R-:W-:-:S03]  /*16ed0*/  FMNMX.FTZ R7, R70, R7, !PT ;  /* 0x0000000746077209 */ /* 0x000fc60007810000 */
[----:B------:R-:W0:Y:S01]  /*16ee0*/  MUFU.EX2 R39, R39 ;  /* 0x0000002700277308 */ /* 0x000e220000000800 */
[----:B-1----:R-:W-:-:S04]  /*16ef0*/  FMNMX.FTZ R7, R170, R7, !PT ;  /* 0x00000007aa077209 */ /* 0x002fc80007810000 */
[----:B------:R-:W-:-:S03]  /*16f00*/  FMNMX.FTZ R7, R74, R7, !PT ;  /* 0x000000074a077209 */ /* 0x000fc60007810000 */
[----:B------:R-:W-:Y:S01]  /*16f10*/  MUFU.EX2 R28, R28 ;  /* 0x0000001c001c7308 */ /* 0x000fe20000000800 */
[----:B------:R-:W-:-:S04]  /*16f20*/  FMNMX.FTZ R7, R182, R7, !PT ;  /* 0x00000007b6077209 */ /* 0x000fc80007810000 */
[----:B------:R-:W-:-:S03]  /*16f30*/  FMNMX.FTZ R7, R78, R7, !PT ;  /* 0x000000074e077209 */ /* 0x000fc60007810000 */
[----:B------:R-:W-:Y:S01]  /*16f40*/  MUFU.EX2 R38, R38 ;  /* 0x0000002600267308 */ /* 0x000fe20000000800 */
[----:B------:R-:W-:Y:S02]  /*16f50*/  FMNMX.FTZ R7, R230, R7, !PT ;  /* 0x00000007e6077209 */ /* 0x000fe40007810000 */
[----:B0-----:R-:W-:Y:S02]  /*16f60*/  F2FP.F16.F32.PACK_AB R172, R39, R32 ;  /* 0x0000002027ac723e */ /* 0x001fe400000000ff */
[----:B------:R-:W-:-:S03]  /*16f70*/  FMNMX.FTZ R7, R82, R7, !PT ;  /* 0x0000000752077209 */ /* 0x000fc60007810000 */
[----:B------:R-:W-:Y:S01]  /*16f80*/  MUFU.EX2 R46, R46 ;  /* 0x0000002e002e7308 */ /* 0x000fe20000000800 */
[----:B------:R-:W-:-:S04]  /*16f90*/  FMNMX.FTZ R7, R232, R7, !PT ;  /* 0x00000007e8077209 */ /* 0x000fc80007810000 */
[----:B------:R-:W-:-:S03]  /*16fa0*/  FMNMX.FTZ R7, R86, R7, !PT ;  /* 0x0000000756077209 */ /* 0x000fc60007810000 */
[----:B------:R-:W-:Y:S01]  /*16fb0*/  MUFU.EX2 R71, R71 ;  /* 0x0000004700477308 */ /* 0x000fe20000000800 */
[----:B------:R-:W-:-:S05]  /*16fc0*/  FMNMX.FTZ R7, R234, R7, !PT ;  /* 0x00000007ea077209 */ /* 0x000fca0007810000 */
[----:B------:R-:W0:Y:S02]  /*16fd0*/  SHFL.BFLY PT, R8, R7, 0x2, 0x1f ;  /* 0x0c401f0007087f89 */ /* 0x000e2400000e0000 */
[----:B------:R-:W-:Y:S08]  /*16fe0*/  MUFU.EX2 R50, R50 ;  /* 0x0000003200327308 */ /* 0x000ff00000000800 */
[----:B------:R-:W-:Y:S08]  /*16ff0*/  MUFU.EX2 R69, R69 ;  /* 0x0000004500457308 */ /* 0x000ff00000000800 */
[----:B------:R-:W-:Y:S01]  /*17000*/  MUFU.EX2 R54, R54 ;  /* 0x0000003600367308 */ /* 0x000fe20000000800 */
[----:B0-----:R-:W-:Y:S01]  /*17010*/  FMNMX.FTZ R10, R7, R8, !PT ;  /* 0x00000008070a7209 */ /* 0x001fe20007810000 */
[----:B------:R-:W-:-:S06]  /*17020*/  VIADD R8, R6, 0x300 ;  /* 0x0000030006087836 */ /* 0x000fcc0000000000 */
[----:B------:R-:W-:Y:S01]  /*17030*/  MUFU.EX2 R73, R73 ;  /* 0x0000004900497308 */ /* 0x000fe20000000800 */
[----:B------:R-:W-:Y:S01]  /*17040*/  VIADD R6, R6, 0x380 ;  /* 0x0000038006067836 */ /* 0x000fe20000000000 */
[----:B------:R-:W0:Y:S06]  /*17050*/  SHFL.BFLY PT, R7, R10, 0x1, 0x1f ;  /* 0x0c201f000a077f89 */ /* 0x000e2c00000e0000 */
[----:B------:R-:W-:Y:S01]  /*17060*/  MUFU.EX2 R75, R75 ;  /* 0x0000004b004b7308 */ /* 0x000fe20000000800 */
[----:B0-----:R-:W-:Y:S01]  /*17070*/  FMNMX.FTZ R10, R10, R7, !PT ;  /* 0x000000070a0a7209 */ /* 0x001fe20007810000 */
[----:B------:R-:W-:Y:S01]  /*17080*/  IMAD.MOV.U32 R7, RZ, RZ, 0x40000040 ;  /* 0x40000040ff077424 */ /* 0x000fe200078e00ff */
[----:B------:R-:W-:-:S02]  /*17090*/  WARPGROUP.DEPBAR.LE gsb0, 0x0 ;  /* 0x00008000000079c5 */ /* 0x000fc40000010000 */
[----:B------:R-:W-:Y:S01]  /*170a0*/  WARPGROUP.ARRIVE ;  /* 0x00000000000079c5 */ /* 0x000fe20000000000 */
[-CC-:B------:R-:W-:Y:S01]  /*170b0*/  FFMA.FTZ R164, R30, R59.reuse, -R61.reuse ;  /* 0x0000003b1ea47223 */ /* 0x180fe2000001083d */
[-CC-:B------:R-:W-:Y:S01]  /*170c0*/  FFMA.FTZ R30, R41, R59.reuse, -R61.reuse ;  /* 0x0000003b291e7223 */ /* 0x180fe2000001083d */
[-CC-:B------:R-:W-:Y:S01]  /*170d0*/  FFMA.FTZ R41, R47, R59.reuse, -R61.reuse ;  /* 0x0000003b2f297223 */ /* 0x180fe2000001083d */
[-CC-:B------:R-:W-:Y:S01]  /*170e0*/  FFMA.FTZ R166, R35, R59.reuse, -R61.reuse ;  /* 0x0000003b23a67223 */ /* 0x180fe2000001083d */
[-CC-:B------:R-:W-:Y:S01]  /*170f0*/  FFMA.FTZ R47, R51, R59.reuse, -R61.reuse ;  /* 0x0000003b332f7223 */ /* 0x180fe2000001083d */
[----:B------:R-:W-:Y:S01]  /*17100*/  HGMMA.64x128x16.F32 R88, R160, gdesc[UR8].tnspB, R88, gsb0 ;  /* 0x41e00008a0587df0 */ /* 0x000fe20008000858 */
[----:B------:R-:W-:Y:S01]  /*17110*/  R2UR UR10, R8 ;  /* 0x00000000080a72ca */ /* 0x000fe200000e0000 */
[-CC-:B------:R-:W-:Y:S01]  /*17120*/  FFMA.FTZ R35, R42, R59.reuse, -R61.reuse ;  /* 0x0000003b2a237223 */ /* 0x180fe2000001083d */
[----:B------:R-:W-:Y:S01]  /*17130*/  R2UR UR11, R9 ;  /* 0x00000000090b72ca */ /* 0x000fe200000e0000 */
[-CC-:B------:R-:W-:Y:S01]  /*17140*/  FFMA.FTZ R51, R55, R59.reuse, -R61.reuse ;  /* 0x0000003b37337223 */ /* 0x180fe2000001083d */
[-CC-:B------:R-:W-:Y:S01]  /*17150*/  FFMA.FTZ R42, R57, R59.reuse, -R61.reuse ;  /* 0x0000003b392a7223 */ /* 0x180fe2000001083d */
[-CC-:B------:R-:W-:Y:S01]  /*17160*/  FFMA.FTZ R55, R58, R59.reuse, -R61.reuse ;  /* 0x0000003b3a377223 */ /* 0x180fe2000001083d */
[-CC-:B------:R-:W-:Y:S01]  /*17170*/  FFMA.FTZ R57, R62, R59.reuse, -R61.reuse ;  /* 0x0000003b3e397223 */ /* 0x180fe2000001083d */
[-CC-:B------:R-:W-:Y:S01]  /*17180*/  FFMA.FTZ R58, R176, R59.reuse, -R61.reuse ;  /* 0x0000003bb03a7223 */ /* 0x180fe2000001083d */
[-CC-:B------:R-:W-:Y:S01]  /*17190*/  FFMA.FTZ R8, R178, R59.reuse, -R61.reuse ;  /* 0x0000003bb2087223 */ /* 0x180fe2000001083d */
[----:B------:R-:W-:Y:S01]  /*171a0*/  FFMA.FTZ R9, R84, R59, -R61 ;  /* 0x0000003b54097223 */ /* 0x000fe2000001083d */
[----:B------:R-:W0:Y:S08]  /*171b0*/  MUFU.EX2 R164, R164 ;  /* 0x000000a400a47308 */ /* 0x000e300000000800 */
[----:B------:R-:W1:Y:S08]  /*171c0*/  MUFU.EX2 R166, R166 ;  /* 0x000000a600a67308 */ /* 0x000e700000000800 */
[----:B------:R-:W-:Y:S01]  /*171d0*/  MUFU.EX2 R30, R30 ;  /* 0x0000001e001e7308 */ /* 0x000fe20000000800 */
[----:B0-----:R-:W-:-:S07]  /*171e0*/  F2FP.F16.F32.PACK_AB R176, R164, R67 ;  /* 0x00000043a4b0723e */ /* 0x001fce00000000ff */
[----:B------:R-:W0:Y:S01]  /*171f0*/  MUFU.EX2 R35, R35 ;  /* 0x0000002300237308 */ /* 0x000e220000000800 */
[----:B-1----:R-:W-:-:S07]  /*17200*/  F2FP.F16.F32.PACK_AB R178, R166, R65 ;  /* 0x00000041a6b2723e */ /* 0x002fce00000000ff */
        /* <DEDUP_REMOVED lines=14> */
[C---:B------:R-:W-:Y:S01]  /*172f0*/  FADD.FTZ R60, -R10.reuse, R13 ;  /* 0x0000000d0a3c7221 */ /* 0x040fe20000010100 */
[-C--:B------:R-:W-:Y:S02]  /*17300*/  FMUL.FTZ R61, R10, R59.reuse ;  /* 0x0000003b0a3d7220 */ /* 0x080fe40000410000 */
[----:B------:R-:W-:Y:S01]  /*17310*/  HGMMA.64x128x16.F32 R88, R156, gdesc[UR8].tnspB, R88, gsb0 ;  /* 0x41e000089c587df0 */ /* 0x000fe20008000858 */
[----:B------:R-:W-:Y:S01]  /*17320*/  R2UR UR10, R6 ;  /* 0x00000000060a72ca */ /* 0x000fe200000e0000 */
[-C--:B------:R-:W-:Y:S01]  /*17330*/  FMUL.FTZ R13, R60, R59.reuse ;  /* 0x0000003b3c0d7220 */ /* 0x080fe20000410000 */
[----:B------:R-:W-:Y:S01]  /*17340*/  R2UR UR11, R7 ;  /* 0x00000000070b72ca */ /* 0x000fe200000e0000 */
[-CC-:B------:R-:W-:Y:S01]  /*17350*/  FFMA.FTZ R20, R20, R59.reuse, -R61.reuse ;  /* 0x0000003b14147223 */ /* 0x180fe2000001083d */
[-CC-:B------:R-:W-:Y:S01]  /*17360*/  FFMA.FTZ R181, R24, R59.reuse, -R61.reuse ;  /* 0x0000003b18b57223 */ /* 0x180fe2000001083d */
[-CC-:B------:R-:W-:Y:S01]  /*17370*/  FFMA.FTZ R183, R25, R59.reuse, -R61.reuse ;  /* 0x0000003b19b77223 */ /* 0x180fe2000001083d */
[-CC-:B------:R-:W-:Y:S01]  /*17380*/  FFMA.FTZ R24, R27, R59.reuse, -R61.reuse ;  /* 0x0000003b1b187223 */ /* 0x180fe2000001083d */
[----:B------:R-:W-:Y:S01]  /*17390*/  MUFU.EX2 R13, R13 ;  /* 0x0000000d000d7308 */ /* 0x000fe20000000800 */
[----:B------:R-:W-:Y:S01]  /*173a0*/  FFMA.FTZ R177, R29, R59, -R61 ;  /* 0x0000003b1db17223 */ /* 0x000fe2000001083d */
[----:B------:R-:W-:-:S02]  /*173b0*/  @!P1 IMAD R7, R22, 0x8, R2 ;  /* 0x0000000816079824 */ /* 0x000fc400078e0202 */
[-CC-:B------:R-:W-:Y:S01]  /*173c0*/  FFMA.FTZ R60, R31, R59.reuse, -R61.reuse ;  /* 0x0000003b1f3c7223 */ /* 0x180fe2000001083d */
[-CC-:B------:R-:W-:Y:S01]  /*173d0*/  FFMA.FTZ R179, R33, R59.reuse, -R61.reuse ;  /* 0x0000003b21b37223 */ /* 0x180fe2000001083d */
[----:B------:R-:W-:Y:S01]  /*173e0*/  IADD3 R25, -R231, 0xb, RZ ;  /* 0x0000000be7197810 */ /* 0x000fe20007ffe1ff */
[----:B------:R-:W-:Y:S02]  /*173f0*/  @!P1 VIADD R7, R7, 0x28840 ;  /* 0x0002884007079836 */ /* 0x000fe40000000000 */
[-CC-:B------:R-:W-:Y:S01]  /*17400*/  FFMA.FTZ R165, R52, R59.reuse, -R61.reuse ;  /* 0x0000003b34a57223 */ /* 0x180fe2000001083d */
[----:B------:R-:W0:Y:S01]  /*17410*/  MUFU.EX2 R20, R20 ;  /* 0x0000001400147308 */ /* 0x000e220000000800 */
[-C--:B------:R-:W-:Y:S01]  /*17420*/  FFMA.FTZ R167, R56, R59.reuse, -R61 ;  /* 0x0000003b38a77223 */ /* 0x080fe2000001083d */
[----:B------:R-:W-:Y:S01]  /*17430*/  FADD.FTZ R52, R236, R3 ;  /* 0x00000003ec347221 */ /* 0x000fe20000010000 */
[----:B------:R-:W-:Y:S01]  /*17440*/  @!P1 PRMT R7, RZ, 0x654, R7 ;  /* 0x00000654ff079816 */ /* 0x000fe20000000007 */
        /* <DEDUP_REMOVED lines=10> */
[----:B------:R-:W-:Y:S01]  /*174f0*/  FADD.FTZ R3, R67, R52 ;  /* 0x0000003443037221 */ /* 0x000fe20000010000 */
[-CC-:B------:R-:W-:Y:S01]  /*17500*/  FFMA.FTZ R171, R48, R59.reuse, -R61.reuse ;  /* 0x0000003b30ab7223 */ /* 0x180fe2000001083d */
[----:B------:R-:W2:Y:S01]  /*17510*/  MUFU.EX2 R183, R183 ;  /* 0x000000b700b77308 */ /* 0x000ea20000000800 */
[----:B0-----:R-:W-:Y:S01]  /*17520*/  FFMA.FTZ R0, R13, R0, R20 ;  /* 0x000000000d007223 */ /* 0x001fe20000010014 */
[-CC-:B------:R-:W-:Y:S01]  /*17530*/  FFMA.FTZ R6, R49, R59.reuse, -R61.reuse ;  /* 0x0000003b31067223 */ /* 0x180fe2000001083d */
[-CC-:B------:R-:W-:Y:S01]  /*17540*/  FFMA.FTZ R48, R53, R59.reuse, -R61.reuse ;  /* 0x0000003b35307223 */ /* 0x180fe2000001083d */
[-CC-:B------:R-:W-:Y:S01]  /*17550*/  FFMA.FTZ R161, R66, R59.reuse, -R61.reuse ;  /* 0x0000003b42a17223 */ /* 0x180fe2000001083d */
[-CC-:B------:R-:W-:Y:S01]  /*17560*/  FFMA.FTZ R52, R168, R59.reuse, -R61.reuse ;  /* 0x0000003ba8347223 */ /* 0x180fe2000001083d */
[-CC-:B------:R-:W-:Y:S01]  /*17570*/  FFMA.FTZ R163, R70, R59.reuse, -R61.reuse ;  /* 0x0000003b46a37223 */ /* 0x180fe2000001083d */
[-CC-:B------:R-:W-:Y:S01]  /*17580*/  FFMA.FTZ R78, R78, R59.reuse, -R61.reuse ;  /* 0x0000003b4e4e7223 */ /* 0x180fe2000001083d */
[----:B------:R-:W0:Y:S01]  /*17590*/  MUFU.EX2 R24, R24 ;  /* 0x0000001800187308 */ /* 0x000e220000000800 */
[C---:B-1----:R-:W-:Y:S01]  /*175a0*/  FADD.FTZ R56, R181.reuse, R0 ;  /* 0x00000000b5387221 */ /* 0x042fe20000010000 */
[-CC-:B------:R-:W-:Y:S01]  /*175b0*/  FFMA.FTZ R0, R180, R59.reuse, -R61.reuse ;  /* 0x0000003bb4007223 */ /* 0x180fe2000001083d */
[----:B------:R-:W-:Y:S01]  /*175c0*/  F2FP.F16.F32.PACK_AB R181, R181, R20 ;  /* 0x00000014b5b5723e */ /* 0x000fe200000000ff */
[-CC-:B------:R-:W-:Y:S01]  /*175d0*/  FFMA.FTZ R230, R230, R59.reuse, -R61.reuse ;  /* 0x0000003be6e67223 */ /* 0x180fe2000001083d */
[-CC-:B------:R-:W-:Y:S01]  /*175e0*/  FFMA.FTZ R82, R82, R59.reuse, -R61.reuse ;  /* 0x0000003b52527223 */ /* 0x180fe2000001083d */
[-CC-:B------:R-:W-:Y:S01]  /*175f0*/  FFMA.FTZ R232, R232, R59.reuse, -R61.reuse ;  /* 0x0000003be8e87223 */ /* 0x180fe2000001083d */
[----:B------:R-:W-:Y:S01]  /*17600*/  FFMA.FTZ R86, R86, R59, -R61 ;  /* 0x0000003b56567223 */ /* 0x000fe2000001083d */
[----:B------:R-:W1:Y:S01]  /*17610*/  MUFU.EX2 R177, R177 ;  /* 0x000000b100b17308 */ /* 0x000e620000000800 */
[----:B------:R-:W-:-:S02]  /*17620*/  F2FP.F16.F32.PACK_AB R180, R236, R21 ;  /* 0x00000015ecb4723e */ /* 0x000fc400000000ff */
[----:B------:R-:W-:-:S05]  /*17630*/  F2FP.F16.F32.PACK_AB R168, R41, R28 ;  /* 0x0000001c29a8723e */ /* 0x000fca00000000ff */
[----:B------:R-:W3:Y:S08]  /*17640*/  MUFU.EX2 R60, R60 ;  /* 0x0000003c003c7308 */ /* 0x000ef00000000800 */
[----:B------:R-:W4:Y:S08]  /*17650*/  MUFU.EX2 R179, R179 ;  /* 0x000000b300b37308 */ /* 0x000f300000000800 */
[----:B------:R-:W5:Y:S08]  /*17660*/  MUFU.EX2 R34, R34 ;  /* 0x0000002200227308 */ /* 0x000f700000000800 */
[----:B------:R-:W5:Y:S08]  /*17670*/  MUFU.EX2 R173, R173 ;  /* 0x000000ad00ad7308 */ /* 0x000f700000000800 */
[----:B------:R-:W5:Y:S08]  /*17680*/  MUFU.EX2 R36, R36 ;  /* 0x0000002400247308 */ /* 0x000f700000000800 */
[----:B------:R-:W5:Y:S08]  /*17690*/  MUFU.EX2 R175, R175 ;  /* 0x000000af00af7308 */ /* 0x000f700000000800 */
[----:B------:R-:W5:Y:S08]  /*176a0*/  MUFU.EX2 R40, R40 ;  /* 0x0000002800287308 */ /* 0x000f700000000800 */
[----:B------:R-:W5:Y:S08]  /*176b0*/  MUFU.EX2 R169, R169 ;  /* 0x000000a900a97308 */ /* 0x000f700000000800 */
[----:B------:R-:W5:Y:S08]  /*176c0*/  MUFU.EX2 R44, R44 ;  /* 0x0000002c002c7308 */ /* 0x000f700000000800 */
[----:B------:R-:W5:Y:S08]  /*176d0*/  MUFU.EX2 R171, R171 ;  /* 0x000000ab00ab7308 */ /* 0x000f700000000800 */
[----:B------:R-:W5:Y:S01]  /*176e0*/  MUFU.EX2 R6, R6 ;  /* 0x0000000600067308 */ /* 0x000f620000000800 */
[----:B------:R-:W-:-:S02]  /*176f0*/  WARPGROUP.DEPBAR.LE gsb0, 0x0 ;  /* 0x00008000000079c5 */ /* 0x000fc40000010000 */
[----:B------:R-:W-:-:S05]  /*17700*/  WARPGROUP.ARRIVE ;  /* 0x00000000000079c5 */ /* 0x000fca0000000000 */
[----:B------:R-:W5:Y:S01]  /*17710*/  MUFU.EX2 R165, R165 ;  /* 0x000000a500a57308 */ /* 0x000f620000000800 */
[----:B------:R-:W-:Y:S01]  /*17720*/  FFMA.FTZ R157, R74, R59, -R61 ;  /* 0x0000003b4a9d7223 */ /* 0x000fe2000001083d */
[----:B------:R-:W-:Y:S02]  /*17730*/  F2FP.F16.F32.PACK_AB R156, R69, R50 ;  /* 0x00000032459c723e */ /* 0x000fe400000000ff */
[----:B------:R-:W-:Y:S01]  /*17740*/  F2FP.F16.F32.PACK_AB R158, R73, R54 ;  /* 0x00000036499e723e */ /* 0x000fe200000000ff */
[----:B------:R-:W-:Y:S03]  /*17750*/  HGMMA.64x128x16.F32 R88, R152, gdesc[UR8].tnspB, R88, gsb0 ;  /* 0x41e0000898587df0 */ /* 0x000fe60008000858 */
        /* <DEDUP_REMOVED lines=16> */
[----:B------:R-:W-:Y:S01]  /*17860*/  MUFU.EX2 R153, R232 ;  /* 0x000000e800997308 */ /* 0x000fe20000000800 */
[-C--:B------:R-:W-:Y:S01]  /*17870*/  FMUL.FTZ R88, R88, R12.reuse ;  /* 0x0000000c58587220 */ /* 0x080fe20000410000 */
[-C--:B------:R-:W-:Y:S01]  /*17880*/  FMUL.FTZ R89, R89, R12.reuse ;  /* 0x0000000c59597220 */ /* 0x080fe20000410000 */
[-C--:B------:R-:W-:Y:S01]  /*17890*/  FMUL.FTZ R92, R92, R12.reuse ;  /* 0x0000000c5c5c7220 */ /* 0x080fe20000410000 */
[-C--:B------:R-:W-:Y:S01]  /*178a0*/  FMUL.FTZ R93, R93, R12.reuse ;  /* 0x0000000c5d5d7220 */ /* 0x080fe20000410000 */
[-C--:B------:R-:W-:Y:S01]  /*178b0*/  FMUL.FTZ R96, R96, R12.reuse ;  /* 0x0000000c60607220 */ /* 0x080fe20000410000 */
[-C--:B------:R-:W-:Y:S01]  /*178c0*/  FMUL.FTZ R97, R97, R12.reuse ;  /* 0x0000000c61617220 */ /* 0x080fe20000410000 */
[----:B--2---:R-:W-:Y:S01]  /*178d0*/  FADD.FTZ R7, R183, R56 ;  /* 0x00000038b7077221 */ /* 0x004fe20000010000 */
[----:B------:R2:W-:Y:S01]  /*178e0*/  @!P1 SYNCS.ARRIVE.TRANS64.RED.A1T0 RZ, [R15+URZ], RZ ;  /* 0x000000ff0fff99a7 */ /* 0x0005e2000810043f */
[----:B0-----:R-:W-:Y:S01]  /*178f0*/  F2FP.F16.F32.PACK_AB R183, R24, R183 ;  /* 0x000000b718b7723e */ /* 0x001fe200000000ff */
[-C--:B------:R-:W-:Y:S01]  /*17900*/  FMUL.FTZ R100, R100, R12.reuse ;  /* 0x0000000c64647220 */ /* 0x080fe20000410000 */
[----:B------:R-:W-:Y:S01]  /*17910*/  FADD.FTZ R56, R24, R7 ;  /* 0x0000000718387221 */ /* 0x000fe20000010000 */
[-C--:B------:R-:W-:Y:S01]  /*17920*/  FMUL.FTZ R101, R101, R12.reuse ;  /* 0x0000000c65657220 */ /* 0x080fe20000410000 */
[-C--:B------:R-:W-:Y:S01]  /*17930*/  FMUL.FTZ R104, R104, R12.reuse ;  /* 0x0000000c68687220 */ /* 0x080fe20000410000 */
[-C--:B------:R-:W-:Y:S01]  /*17940*/  FMUL.FTZ R105, R105, R12.reuse ;  /* 0x0000000c69697220 */ /* 0x080fe20000410000 */
[----:B-1----:R-:W-:Y:S01]  /*17950*/  FADD.FTZ R7, R177, R56 ;  /* 0x00000038b1077221 */ /* 0x002fe20000010000 */
[----:B------:R-:W-:Y:S01]  /*17960*/  FADD.FTZ R56, R164, R3 ;  /* 0x00000003a4387221 */ /* 0x000fe20000010000 */
[-C--:B------:R-:W-:Y:S01]  /*17970*/  FMUL.FTZ R108, R108, R12.reuse ;  /* 0x0000000c6c6c7220 */ /* 0x080fe20000410000 */
[-C--:B------:R-:W-:Y:S01]  /*17980*/  FMUL.FTZ R109, R109, R12.reuse ;  /* 0x0000000c6d6d7220 */ /* 0x080fe20000410000 */
[----:B---3--:R-:W-:Y:S01]  /*17990*/  FADD.FTZ R62, R60, R7 ;  /* 0x000000073c3e7221 */ /* 0x008fe20000010000 */
[----:B------:R-:W-:Y:S01]  /*179a0*/  FADD.FTZ R3, R65, R56 ;  /* 0x0000003841037221 */ /* 0x000fe20000010000 */
[-C--:B------:R-:W-:Y:S01]  /*179b0*/  FFMA.FTZ R56, R170, R59.reuse, -R61 ;  /* 0x0000003baa387223 */ /* 0x080fe2000001083d */
[-C--:B------:R-:W-:Y:S01]  /*179c0*/  FMUL.FTZ R112, R112, R12.reuse ;  /* 0x0000000c70707220 */ /* 0x080fe20000410000 */
[----:B----4-:R-:W-:Y:S01]  /*179d0*/  FADD.FTZ R7, R179, R62 ;  /* 0x0000003eb3077221 */ /* 0x010fe20000010000 */
[----:B--2---:R-:W-:Y:S01]  /*179e0*/  FADD.FTZ R15, R166, R3 ;  /* 0x00000003a60f7221 */ /* 0x004fe20000010000 */
[----:B------:R-:W-:Y:S01]  /*179f0*/  FFMA.FTZ R3, R182, R59, -R61 ;  /* 0x0000003bb6037223 */ /* 0x000fe2000001083d */
[----:B------:R-:W-:Y:S01]  /*17a00*/  F2FP.F16.F32.PACK_AB R182, R26, R63 ;  /* 0x0000003f1ab6723e */ /* 0x000fe200000000ff */
[----:B-----5:R-:W-:Y:S01]  /*17a10*/  FADD.FTZ R62, R34, R7 ;  /* 0x00000007223e7221 */ /* 0x020fe20000010000 */
[----:B------:R-:W-:Y:S01]  /*17a20*/  FADD.FTZ R64, R32, R15 ;  /* 0x0000000f20407221 */ /* 0x000fe20000010000 */
[----:B------:R-:W0:Y:S01]  /*17a30*/  MUFU.EX2 R56, R56 ;  /* 0x0000003800387308 */ /* 0x000e220000000800 */
[----:B------:R-:W-:Y:S01]  /*17a40*/  FFMA.FTZ R61, R234, R59, -R61 ;  /* 0x0000003bea3d7223 */ /* 0x000fe2000001083d */
[----:B------:R-:W-:Y:S01]  /*17a50*/  FADD.FTZ R7, R173, R62 ;  /* 0x0000003ead077221 */ /* 0x000fe20000010000 */
[----:B------:R-:W-:Y:S01]  /*17a60*/  FADD.FTZ R15, R39, R64 ;  /* 0x00000040270f7221 */ /* 0x000fe20000010000 */
[-C--:B------:R-:W-:Y:S01]  /*17a70*/  FMUL.FTZ R113, R113, R12.reuse ;  /* 0x0000000c71717220 */ /* 0x080fe20000410000 */
[-C--:B------:R-:W-:Y:S01]  /*17a80*/  FMUL.FTZ R116, R116, R12.reuse ;  /* 0x0000000c74747220 */ /* 0x080fe20000410000 */
[----:B------:R-:W-:Y:S01]  /*17a90*/  FADD.FTZ R62, R36, R7 ;  /* 0x00000007243e7221 */ /* 0x000fe20000010000 */
[----:B------:R-:W-:Y:S01]  /*17aa0*/  FADD.FTZ R64, R30, R15 ;  /* 0x0000000f1e407221 */ /* 0x000fe20000010000 */
[----:B------:R-:W-:Y:S01]  /*17ab0*/  MUFU.EX2 R61, R61 ;  /* 0x0000003d003d7308 */ /* 0x000fe20000000800 */
        /* <DEDUP_REMOVED lines=20> */
[----:B------:R1:W2:Y:S01]  /*17c00*/  MUFU.EX2 R20, R3 ;  /* 0x0000000300147308 */ /* 0x0002a20000000800 */
        /* <DEDUP_REMOVED lines=12> */
[----:B-1----:R-:W-:Y:S01]  /*17cd0*/  FADD.FTZ R3, R167, R24 ;  /* 0x00000018a7037221 */ /* 0x002fe20000010000 */
[----:B------:R-:W-:Y:S01]  /*17ce0*/  FADD.FTZ R7, R55, R26 ;  /* 0x0000001a37077221 */ /* 0x000fe20000010000 */
[----:B------:R-:W-:Y:S01]  /*17cf0*/  F2FP.F16.F32.PACK_AB R167, R0, R167 ;  /* 0x000000a700a7723e */ /* 0x000fe200000000ff */
[-C--:B------:R-:W-:Y:S01]  /*17d00*/  FMUL.FTZ R148, R148, R12.reuse ;  /* 0x0000000c94947220 */ /* 0x080fe20000410000 */
[----:B------:R-:W-:Y:S01]  /*17d10*/  FADD.FTZ R24, R0, R3 ;  /* 0x0000000300187221 */ /* 0x000fe20000010000 */
[----:B------:R-:W-:Y:S01]  /*17d20*/  FADD.FTZ R26, R160, R7 ;  /* 0x00000007a01a7221 */ /* 0x000fe20000010000 */
[----:B------:R-:W-:Y:S01]  /*17d30*/  FMUL.FTZ R149, R149, R12 ;  /* 0x0000000c95957220 */ /* 0x000fe20000410000 */
        /* <DEDUP_REMOVED lines=13> */
[----:B0-----:R-:W-:Y:S01]  /*17e10*/  FADD.FTZ R6, R56, R3 ;  /* 0x0000000338067221 */ /* 0x001fe20000010000 */
[----:B------:R-:W-:Y:S01]  /*17e20*/  FADD.FTZ R24, R50, R7 ;  /* 0x0000000732187221 */ /* 0x000fe20000010000 */
[-C--:B------:R-:W-:Y:S01]  /*17e30*/  FMUL.FTZ R103, R103, R13.reuse ;  /* 0x0000000d67677220 */ /* 0x080fe20000410000 */
[----:B------:R-:W-:Y:S01]  /*17e40*/  FMUL.FTZ R106, R106, R13 ;  /* 0x0000000d6a6a7220 */ /* 0x000fe20000410000 */
[----:B------:R-:W-:Y:S01]  /*17e50*/  FADD.FTZ R3, R157, R6 ;  /* 0x000000069d037221 */ /* 0x000fe20000010000 */
[----:B------:R-:W-:Y:S01]  /*17e60*/  FADD.FTZ R7, R69, R24 ;  /* 0x0000001845077221 */ /* 0x000fe20000010000 */
[C---:B--2---:R-:W-:Y:S01]  /*17e70*/  F2FP.F16.F32.PACK_AB R157, R20.reuse, R157 ;  /* 0x0000009d149d723e */ /* 0x044fe200000000ff */
        /* <DEDUP_REMOVED lines=38> */
[----:B------:R-:W-:Y:S01]  /*180e0*/  IMAD.MOV.U32 R20, RZ, RZ, R186 ;  /* 0x000000ffff147224 */ /* 0x000fe200078e00ba */
[----:B------:R-:W-:Y:S01]  /*180f0*/  F2FP.F16.F32.PACK_AB R173, R36, R173 ;  /* 0x000000ad24ad723e */ /* 0x000fe200000000ff */
[----:B------:R-:W-:Y:S01]  /*18100*/  IMAD.MOV.U32 R15, RZ, RZ, R22 ;  /* 0x000000ffff0f7224 */ /* 0x000fe200078e0016 */
        /* <DEDUP_REMOVED lines=17> */
[----:B------:R-:W-:Y:S06]  /*18220*/  @P2 BRA `(.L_x_8571) ;  /* 0xffffffd4008c2947 */ /* 0x000fec000383ffff */
.L_x_8561:
[----:B------:R-:W-:-:S13]  /*18230*/  ISETP.GE.AND P2, PT, R4, R196, PT ;  /* 0x000000c40400720c */ /* 0x000fda0003f46270 */
[----:B------:R-:W-:Y:S05]  /*18240*/  @!P2 BRA `(.L_x_8572) ;  /* 0x00000038009ca947 */ /* 0x000fea0003800000 */
[----:B------:R-:W-:Y:S01]  /*18250*/  MOV R12, R10 ;  /* 0x0000000a000c7202 */ /* 0x000fe20000000f00 */
[----:B------:R-:W-:Y:S02]  /*18260*/  IMAD.MOV.U32 R13, RZ, RZ, R11 ;  /* 0x000000ffff0d7224 */ /* 0x000fe400078e000b */
[----:B------:R-:W-:Y:S02]  /*18270*/  IMAD.MOV.U32 R15, RZ, RZ, R186 ;  /* 0x000000ffff0f7224 */ /* 0x000fe400078e00ba */
[----:B------:R-:W-:-:S07]  /*18280*/  IMAD.MOV.U32 R14, RZ, RZ, R22 ;  /* 0x000000ffff0e7224 */ /* 0x000fce00078e0016 */
.L_x_8590:
        /* <DEDUP_REMOVED lines=10> */
.L_x_8574:
[----:B------:R-:W-:Y:S01]  /*18330*/  IMAD R6, R22, 0x8, R2 ;  /* 0x0000000816067824 */ /* 0x000fe200078e0202 */
[----:B------:R-:W-:-:S04]  /*18340*/  SHF.L.U32 R7, R186, 0x1f, RZ ;  /* 0x0000001fba077819 */ /* 0x000fc800000006ff */
[----:B------:R0:W1:Y:S01]  /*18350*/  SYNCS.PHASECHK.TRANS64.TRYWAIT P3, [R6+URZ+0x28830], R7 ;  /* 0x02883007060075a7 */ /* 0x000062000806017f */
[----:B------:R-:W-:Y:S05]  /*18360*/  @!P0 BRA `(.L_x_8575) ;  /* 0x0000000000048947 */ /* 0x000fea0003800000 */
[----:B------:R-:W-:Y:S01]  /*18370*/  BPT.TRAP 0x1 ;  /* 0x000000040000795c */ /* 0x000fe20000300000 */
.L_x_8575:
[----:B------:R-:W-:Y:S04]  /*18380*/  BSSY B0, `(.L_x_8573) ;  /* 0x0000004000007945 */ /* 0x000fe80003800000 */
[----:B-1----:R-:W-:Y:S05]  /*18390*/  @P3 BRA `(.L_x_8576) ;  /* 0x0000000000083947 */ /* 0x002fea0003800000 */
[----:B------:R-:W1:Y:S02]  /*183a0*/  SYNCS.PHASECHK.TRANS64.TRYWAIT P3, [R6+URZ+0x28830], R7 ;  /* 0x02883007060075a7 */ /* 0x000e64000806017f */
[----:B-1----:R-:W-:Y:S05]  /*183b0*/  @!P3 BRA `(.L_x_8577) ;  /* 0x000000f400bcb947 */ /* 0x002fea0003800000 */
.L_x_8576:
[----:B------:R-:W-:Y:S05]  /*183c0*/  BSYNC B0 ;  /* 0x0000000000007941 */ /* 0x000fea0003800000 */
.L_x_8573:
[----:B------:R-:W2:Y:S01]  /*183d0*/  S2R R8, SR_TID.X ;  /* 0x0000000000087919 */ /* 0x000ea20000002100 */
[----:B01----:R-:W-:Y:S01]  /*183e0*/  MOV R7, 0x40000040 ;  /* 0x4000004000077802 */ /* 0x003fe20000000f00 */
[----:B------:R-:W-:Y:S05]  /*183f0*/  WARPSYNC.ALL ;  /* 0x0000000000007948 */ /* 0x000fea0003800000 */
[----:B------:R-:W-:Y:S01]  /*18400*/  R2UR UR47, R7 ;  /* 0x00000000072f72ca */ /* 0x000fe200000e0000 */
[----:B------:R-:W-:Y:S02]  /*18410*/  IMAD R6, R22, 0x800, R5 ;  /* 0x0000080016067824 */ /* 0x000fe400078e0205 */
[----:B------:R-:W-:-:S03]  /*18420*/  IMAD.MOV.U32 R9, RZ, RZ, 0x40000040 ;  /* 0x40000040ff097424 */ /* 0x000fc600078e00ff */
[----:B------:R-:W-:Y:S02]  /*18430*/  R2UR UR46, R6 ;  /* 0x00000000062e72ca */ /* 0x000fe400000e0000 */
[----:B------:R-:W-:Y:S01]  /*18440*/  R2UR UR11, R9 ;  /* 0x00000000090b72ca */ /* 0x000fe200000e0000 */
[----:B------:R-:W-:-:S05]  /*18450*/  IMAD.MOV.U32 R9, RZ, RZ, 0x40000040 ;  /* 0x40000040ff097424 */ /* 0x000fca00078e00ff */
[----:B------:R-:W-:Y:S02]  /*18460*/  R2UR UR15, R9 ;  /* 0x00000000090f72ca */ /* 0x000fe400000e0000 */
[----:B------:R-:W-:-:S04]  /*18470*/  MOV R9, 0x40000040 ;  /* 0x4000004000097802 */ /* 0x000fc80000000f00 */
[----:B------:R-:W-:Y:S01]  /*18480*/  R2UR UR19, R9 ;  /* 0x00000000091372ca */ /* 0x000fe200000e0000 */
[----:B------:R-:W-:Y:S01]  /*18490*/  IMAD.MOV.U32 R9, RZ, RZ, 0x40000040 ;  /* 0x40000040ff097424 */ /* 0x000fe200078e00ff */
[----:B--2---:R-:W-:-:S04]  /*184a0*/  SHF.R.U32.HI R8, RZ, 0x7, R8 ;  /* 0x00000007ff087819 */ /* 0x004fc80000011608 */
[----:B------:R-:W-:Y:S01]  /*184b0*/  R2UR UR23, R9 ;  /* 0x00000000091772ca */ /* 0x000fe200000e0000 */
[----:B------:R-:W-:Y:S02]  /*184c0*/  IMAD.MOV.U32 R9, RZ, RZ, 0x40000040 ;  /* 0x40000040ff097424 */ /* 0x000fe400078e00ff */
[----:B------:R-:W-:Y:S02]  /*184d0*/  VIADD R7, R8, 0x8 ;  /* 0x0000000808077836 */ /* 0x000fe40000000000 */
[----:B------:R-:W-:Y:S01]  /*184e0*/  VIADD R8, R6, 0x2 ;  /* 0x0000000206087836 */ /* 0x000fe20000000000 */
[----:B------:R-:W-:Y:S01]  /*184f0*/  R2UR UR27, R9 ;  /* 0x00000000091b72ca */ /* 0x000fe200000e0000 */
[----:B------:R-:W-:Y:S01]  /*18500*/  IMAD.MOV.U32 R9, RZ, RZ, 0x40000040 ;  /* 0x40000040ff097424 */ /* 0x000fe200078e00ff */
[----:B------:R0:W-:Y:S02]  /*18510*/  BAR.SYNC.DEFER_BLOCKING R7, 0x100 ;  /* 0x000400070000751d */ /* 0x0001e40000010000 */
[----:B------:R-:W-:Y:S01]  /*18520*/  R2UR UR10, R8 ;  /* 0x00000000080a72ca */ /* 0x000fe200000e0000 */
[----:B------:R-:W-:Y:S01]  /*18530*/  VIADD R8, R6, 0x4 ;  /* 0x0000000406087836 */ /* 0x000fe20000000000 */
[----:B------:R-:W-:-:S04]  /*18540*/  R2UR UR31, R9 ;  /* 0x00000000091f72ca */ /* 0x000fc800000e0000 */
[----:B------:R-:W-:Y:S01]  /*18550*/  R2UR UR14, R8 ;  /* 0x00000000080e72ca */ /* 0x000fe200000e0000 */
[----:B------:R-:W-:Y:S02]  /*18560*/  VIADD R8, R6, 0x6 ;  /* 0x0000000606087836 */ /* 0x000fe40000000000 */
[----:B0-----:R-:W-:-:S03]  /*18570*/  IMAD.MOV.U32 R7, RZ, RZ, 0x40000040 ;  /* 0x40000040ff077424 */ /* 0x001fc600078e00ff */
[----:B------:R-:W-:Y:S01]  /*18580*/  R2UR UR18, R8 ;  /* 0x00000000081272ca */ /* 0x000fe200000e0000 */
[----:B------:R-:W-:Y:S01]  /*18590*/  VIADD R8, R6, 0x400 ;  /* 0x0000040006087836 */ /* 0x000fe20000000000 */
[----:B------:R-:W-:-:S04]  /*185a0*/  R2UR UR35, R7 ;  /* 0x00000000072372ca */ /* 0x000fc800000e0000 */
[----:B------:R-:W-:Y:S01]  /*185b0*/  R2UR UR22, R8 ;  /* 0x00000000081672ca */ /* 0x000fe200000e0000 */
[----:B------:R-:W-:Y:S01]  /*185c0*/  VIADD R8, R6, 0x402 ;  /* 0x0000040206087836 */ /* 0x000fe20000000000 */
[----:B------:R-:W-:-:S04]  /*185d0*/  WARPGROUP.ARRIVE ;  /* 0x00000000000079c5 */ /* 0x000fc80000000000 */
[----:B------:R-:W-:Y:S01]  /*185e0*/  R2UR UR26, R8 ;  /* 0x00000000081a72ca */ /* 0x000fe200000e0000 */
[C---:B------:R-:W-:Y:S01]  /*185f0*/  VIADD R8, R6.reuse, 0x404 ;  /* 0x0000040406087836 */ /* 0x040fe20000000000 */
[----:B------:R-:W-:Y:S01]  /*18600*/  IADD3 R6, R6, 0x406, RZ ;  /* 0x0000040606067810 */ /* 0x000fe20007ffe0ff */
[----:B------:R-:W-:Y:S03]  /*18610*/  HGMMA.64x128x16.F32 R24, gdesc[UR44], RZ, !UPT, gsb0 ;  /* 0x01e000002c1879f0 */ /* 0x000fe6000c0008ff */
        /* <DEDUP_REMOVED lines=27> */
.L_x_8579:
[----:B------:R-:W-:Y:S01]  /*187d0*/  SHF.L.U32 R6, R15, 0x1f, RZ ;  /* 0x0000001f0f067819 */ /* 0x000fe200000006ff */
[----:B------:R-:W-:-:S04]  /*187e0*/  IMAD R7, R14, 0x8, R2 ;  /* 0x000000080e077824 */ /* 0x000fc800078e0202 */
[----:B------:R0:W1:Y:S01]  /*187f0*/  SYNCS.PHASECHK.TRANS64.TRYWAIT P2, [R7+URZ+0x28850], R6 ;  /* 0x02885006070075a7 */ /* 0x000062000804017f */
[----:B------:R-:W-:Y:S05]  /*18800*/  @!P0 BRA `(.L_x_8580) ;  /* 0x0000000000048947 */ /* 0x000fea0003800000 */
[----:B------:R-:W-:Y:S01]  /*18810*/  BPT.TRAP 0x1 ;  /* 0x000000040000795c */ /* 0x000fe20000300000 */
.L_x_8580:
[----:B-1----:R-:W-:Y:S05]  /*18820*/  @P2 BRA `(.L_x_8578) ;  /* 0x0000000000082947 */ /* 0x002fea0003800000 */
[----:B------:R-:W1:Y:S02]  /*18830*/  SYNCS.PHASECHK.TRANS64.TRYWAIT P2, [R7+URZ+0x28850], R6 ;  /* 0x02885006070075a7 */ /* 0x000e64000804017f */
[----:B-1----:R-:W-:Y:S05]  /*18840*/  @!P2 BRA `(.L_x_8581) ;  /* 0x000000f000aca947 */ /* 0x002fea0003800000 */
.L_x_8578:
[----:B01----:R-:W-:Y:S01]  /*18850*/  VIADD R6, R2, 0x400 ;  /* 0x0000040002067836 */ /* 0x003fe20000000000 */
[----:B------:R-:W-:Y:S05]  /*18860*/  WARPSYNC.ALL ;  /* 0x0000000000007948 */ /* 0x000fea0003800000 */
[----:B------:R-:W-:Y:S01]  /*18870*/  SHF.R.U32.HI R6, RZ, 0x4, R6 ;  /* 0x00000004ff067819 */ /* 0x000fe20000011606 */
[----:B------:R-:W-:Y:S01]  /*18880*/  WARPGROUP.ARRIVE ;  /* 0x00000000000079c5 */ /* 0x000fe20000000000 */
[----:B------:R-:W-:-:S05]  /*18890*/  MOV R9, 0x40000040 ;  /* 0x4000004000097802 */ /* 0x000fca0000000f00 */
[----:B------:R-:W0:Y:S01]  /*188a0*/  S2R R230, SR_TID.X ;  /* 0x0000000000e67919 */ /* 0x000e220000002100 */
        /* <DEDUP_REMOVED lines=11> */
[----:B------:R-:W-:Y:S02]  /*18960*/  IMAD.MOV.U32 R7, RZ, RZ, 0x40000040 ;  /* 0x40000040ff077424 */ /* 0x000fe400078e00ff */
        /* <DEDUP_REMOVED lines=22> */
[----:B0-----:R-:W-:Y:S01]  /*18ad0*/  SHF.R.U32.HI R230, RZ, 0x7, R230 ;  /* 0x00000007ffe67819 */ /* 0x001fe200000116e6 */
[----:B------:R-:W-:Y:S01]  /*18ae0*/  FMUL.FTZ R60, R71, UR7 ;  /* 0x00000007473c7c20 */ /* 0x000fe20008410000 */
[----:B------:R-:W-:Y:S01]  /*18af0*/  FMUL.FTZ R29, R32, UR7 ;  /* 0x00000007201d7c20 */ /* 0x000fe20008410000 */
[----:B------:R-:W-:Y:S01]  /*18b00*/  FMUL.FTZ R27, R34, UR7 ;  /* 0x00000007221b7c20 */ /* 0x000fe20008410000 */
[----:B------:R-:W-:Y:S01]  /*18b10*/  FMUL.FTZ R31, R38, UR7 ;  /* 0x00000007261f7c20 */ /* 0x000fe20008410000 */
        /* <DEDUP_REMOVED lines=84> */
[----:B------:R-:W0:Y:S01]  /*19060*/  MUFU.TANH R174, R174 ;  /* 0x000000ae00ae7308 */ /* 0x000e220000002400 */
[----:B------:R-:W-:Y:S01]  /*19070*/  R2UR UR11, R9 ;  /* 0x00000000090b72ca */ /* 0x000fe200000e0000 */
[----:B------:R-:W-:Y:S01]  /*19080*/  IMAD.MOV.U32 R9, RZ, RZ, 0x40000040 ;  /* 0x40000040ff097424 */ /* 0x000fe200078e00ff */
[----:B------:R-:W-:-:S05]  /*19090*/  IADD3 R8, R6, 0x280, RZ ;  /* 0x0000028006087810 */ /* 0x000fca0007ffe0ff */
        /* <DEDUP_REMOVED lines=16> */
[----:B------:R-:W-:Y:S02]  /*191a0*/  IMAD.IADD R73, R195, 0x1, R193 ;  /* 0x00000001c3497824 */ /* 0x000fe400078e02c1 */
[----:B------:R-:W-:Y:S02]  /*191b0*/  FMUL.FTZ R164, R76, UR7 ;  /* 0x000000074ca47c20 */ /* 0x000fe40008410000 */
        /* <DEDUP_REMOVED lines=25> */
[----:B------:R-:W5:Y:S06]  /*19350*/  @P4 LDC R6, c[0x0][0x44c] ;  /* 0x00011300ff064b82 */ /* 0x000f6c0000000800 */
[----:B------:R-:W0:Y:S02]  /*19360*/  MUFU.TANH R162, R162 ;  /* 0x000000a200a27308 */ /* 0x000e240000002400 */
[----:B------:R-:W1:Y:S01]  /*19370*/  @P4 LDC R7, c[0x0][0x450] ;  /* 0x00011400ff074b82 */ /* 0x000e620000000800 */
[----:B-----5:R-:W-:-:S05]  /*19380*/  @P4 IMAD.HI.U32 R6, R73, R6, RZ ;  /* 0x0000000649064227 */ /* 0x020fca00078e00ff */
[----:B-1----:R-:W-:Y:S02]  /*19390*/  @P4 SHF.R.U32.HI R73, RZ, R7, R6 ;  /* 0x00000007ff494219 */ /* 0x002fe40000011606 */
[----:B------:R-:W-:Y:S02]  /*193a0*/  @!P1 LEA R6, R22, R2, 0x3 ;  /* 0x0000000216069211 */ /* 0x000fe400078e18ff */
[----:B------:R-:W-:Y:S01]  /*193b0*/  IADD3 R7, -R230, 0xb, RZ ;  /* 0x0000000be6077810 */ /* 0x000fe20007ffe1ff */
[----:B------:R-:W1:Y:S01]  /*193c0*/  SHFL.IDX PT, R70, R73, RZ, 0x1c1f ;  /* 0x001c1fff49467589 */ /* 0x000e6200000e0000 */
[----:B------:R-:W-:Y:S02]  /*193d0*/  WARPGROUP.DEPBAR.LE gsb0, 0x0 ;  /* 0x00008000000079c5 */ /* 0x000fe40000010000 */
[----:B------:R-:W-:Y:S01]  /*193e0*/  WARPGROUP.ARRIVE ;  /* 0x00000000000079c5 */ /* 0x000fe20000000000 */
[----:B------:R-:W-:Y:S01]  /*193f0*/  FMUL.FTZ R158, R68, UR7 ;  /* 0x00000007449e7c20 */ /* 0x000fe20008410000 */
[----:B------:R-:W-:-:S02]  /*19400*/  @!P1 VIADD R68, R6, 0x28840 ;  /* 0x0002884006449836 */ /* 0x000fc40000000000 */
[----:B------:R-:W-:Y:S01]  /*19410*/  FMUL.FTZ R157, R64, UR7 ;  /* 0x00000007409d7c20 */ /* 0x000fe20008410000 */
[----:B------:R-:W-:Y:S01]  /*19420*/  FMUL.FTZ R156, R65, UR7 ;  /* 0x00000007419c7c20 */ /* 0x000fe20008410000 */
[----:B------:R-:W-:Y:S01]  /*19430*/  IADD3 R6, -R71, 0x1, RZ ;  /* 0x0000000147067810 */ /* 0x000fe20007ffe1ff */
[----:B------:R-:W-:Y:S01]  /*19440*/  HGMMA.64x128x16.F32 R88, R152, gdesc[UR8].tnspB, R88, gsb0 ;  /* 0x41e0000898587df0 */ /* 0x000fe20008000858 */
[----:B------:R-:W-:Y:S01]  /*19450*/  @!P1 PRMT R68, RZ, 0x654, R68 ;  /* 0x00000654ff449816 */ /* 0x000fe20000000044 */
[----:B------:R-:W-:Y:S01]  /*19460*/  FMUL.FTZ R64, R79, UR7 ;  /* 0x000000074f407c20 */ /* 0x000fe20008410000 */
[----:B------:R-:W-:Y:S01]  /*19470*/  FMUL.FTZ R65, R83, UR7 ;  /* 0x0000000753417c20 */ /* 0x000fe20008410000 */
[----:B------:R-:W-:Y:S01]  /*19480*/  IMAD R6, R189, -0x2, R6 ;  /* 0xfffffffebd067824 */ /* 0x000fe200078e0206 */
[----:B------:R-:W0:Y:S04]  /*19490*/  MUFU.TANH R157, R157 ;  /* 0x0000009d009d7308 */ /* 0x000e280000002400 */
[----:B------:R-:W-:-:S04]  /*194a0*/  IADD3 R6, -R187, R6, R188 ;  /* 0x00000006bb067210 */ /* 0x000fc80007ffe1bc */
[----:B------:R-:W0:Y:S01]  /*194b0*/  MUFU.TANH R156, R156 ;  /* 0x0000009c009c7308 */ /* 0x000e220000002400 */
[C---:B------:R-:W-:Y:S02]  /*194c0*/  VIADD R75, R6.reuse, UR6 ;  /* 0x00000006064b7c36 */ /* 0x040fe40008000000 */
[----:B------:R-:W-:Y:S02]  /*194d0*/  VIADD R77, R6, UR50 ;  /* 0x00000032064d7c36 */ /* 0x000fe40008000000 */
[--C-:B-1----:R-:W-:Y:S02]  /*194e0*/  IMAD.IADD R79, R75, 0x1, R70.reuse ;  /* 0x000000014b4f7824 */ /* 0x102fe400078e0246 */
[----:B------:R-:W-:Y:S01]  /*194f0*/  IMAD.IADD R81, R77, 0x1, R70 ;  /* 0x000000014d517824 */ /* 0x000fe200078e0246 */
[----:B------:R-:W1:Y:S08]  /*19500*/  MUFU.TANH R158, R158 ;  /* 0x0000009e009e7308 */ /* 0x000e700000002400 */
[----:B------:R-:W0:Y:S08]  /*19510*/  MUFU.TANH R64, R64 ;  /* 0x0000004000407308 */ /* 0x000e300000002400 */
[----:B------:R-:W0:Y:S01]  /*19520*/  MUFU.TANH R65, R65 ;  /* 0x0000004100417308 */ /* 0x000e220000002400 */
[----:B------:R-:W-:-:S02]  /*19530*/  WARPGROUP.DEPBAR.LE gsb0, 0x0 ;  /* 0x00008000000079c5 */ /* 0x000fc40000010000 */
[----:B------:R0:W-:Y:S06]  /*19540*/  BAR.ARV R7, 0x100 ;  /* 0x000400070000751d */ /* 0x0001ec0000002000 */
[----:B------:R5:W-:Y:S02]  /*19550*/  @!P1 SYNCS.ARRIVE.TRANS64.RED.A1T0 RZ, [R68+URZ], RZ ;  /* 0x000000ff44ff99a7 */ /* 0x000be4000810043f */
[----:B-----5:R-:W-:-:S06]  /*19560*/  FMUL.FTZ R68, R87, UR7 ;  /* 0x0000000757447c20 */ /* 0x020fcc0008410000 */
[----:B------:R-:W0:Y:S01]  /*19570*/  MUFU.TANH R68, R68 ;  /* 0x0000004400447308 */ /* 0x000e220000002400 */
[----:B-1234-:R-:W-:Y:S05]  /*19580*/  @!P5 BRA `(.L_x_8582) ;  /* 0x000000000058d947 */ /* 0x01efea0003800000 */
[----:B------:R-:W-:Y:S01]  /*19590*/  IADD3 R70, -R187, R188, R70 ;  /* 0x000000bcbb467210 */ /* 0x000fe20007ffe146 */
[----:B------:R-:W-:Y:S03]  /*195a0*/  BSSY B0, `(.L_x_8583) ;  /* 0x0000010000007945 */ /* 0x000fe60003800000 */
[----:B------:R-:W-:-:S13]  /*195b0*/  ISETP.GT.AND P2, PT, R70, -0x1, PT ;  /* 0xffffffff4600780c */ /* 0x000fda0003f44270 */
[----:B------:R-:W-:Y:S05]  /*195c0*/  @P2 BRA `(.L_x_8584) ;  /* 0x0000000000202947 */ /* 0x000fea0003800000 */
[----:B------:R-:W-:Y:S02]  /*195d0*/  MOV R72, UR5 ;  /* 0x0000000500487c02 */ /* 0x000fe40008000f00 */
[----:B------:R-:W-:Y:S02]  /*195e0*/  LOP3.LUT R83, RZ, R70, RZ, 0x33, !PT ;  /* 0x00000046ff537212 */ /* 0x000fe400078e33ff */
[----:B------:R-:W-:-:S13]  /*195f0*/  ISETP.NE.AND P2, PT, R72, 0x1, PT ;  /* 0x000000014800780c */ /* 0x000fda0003f45270 */
[----:B0-----:R-:W0:Y:S02]  /*19600*/  @P2 LDC.64 R6, c[0x0][0x9e8] ;  /* 0x00027a00ff062b82 */ /* 0x001e240000000a00 */
[----:B0-----:R-:W-:-:S05]  /*19610*/  @P2 IMAD.HI.U32 R6, R83, R6, RZ ;  /* 0x0000000653062227 */ /* 0x001fca00078e00ff */
[----:B------:R-:W-:-:S04]  /*19620*/  @P2 SHF.R.U32.HI R83, RZ, R7, R6 ;  /* 0x00000007ff532219 */ /* 0x000fc80000011606 */
[----:B------:R-:W-:Y:S01]  /*19630*/  LOP3.LUT R70, RZ, R83, RZ, 0x33, !PT ;  /* 0x00000053ff467212 */ /* 0x000fe200078e33ff */
[----:B------:R-:W-:Y:S06]  /*19640*/  BRA `(.L_x_8585) ;  /* 0x0000000000147947 */ /* 0x000fec0003800000 */
.L_x_8584:
[----:B------:R-:W-:-:S05]  /*19650*/  IMAD.U32 R72, RZ, RZ, UR5 ;  /* 0x00000005ff487e24 */ /* 0x000fca000f8e00ff */
[----:B------:R-:W-:-:S13]  /*19660*/  ISETP.NE.AND P2, PT, R72, 0x1, PT ;  /* 0x000000014800780c */ /* 0x000fda0003f45270 */
[----:B0-----:R-:W0:Y:S02]  /*19670*/  @P2 LDC.64 R6, c[0x0][0x9e8] ;  /* 0x00027a00ff062b82 */ /* 0x001e240000000a00 */
[----:B0-----:R-:W-:-:S05]  /*19680*/  @P2 IMAD.HI.U32 R6, R70, R6, RZ ;  /* 0x0000000646062227 */ /* 0x001fca00078e00ff */
[----:B------:R-:W-:-:S07]  /*19690*/  @P2 SHF.R.U32.HI R70, RZ, R7, R6 ;  /* 0x00000007ff462219 */ /* 0x000fce0000011606 */
.L_x_8585:
[----:B------:R-:W-:Y:S05]  /*196a0*/  BSYNC B0 ;  /* 0x0000000000007941 */ /* 0x000fea0003800000 */
.L_x_8583:
[----:B------:R-:W-:-:S04]  /*196b0*/  IMAD R70, R70, R72, -R71 ;  /* 0x0000004846467224 */ /* 0x000fc800078e0a47 */
[----:B------:R-:W-:-:S05]  /*196c0*/  IMAD R70, R189, -0x2, R70 ;  /* 0xfffffffebd467824 */ /* 0x000fca00078e0246 */
[----:B------:R-:W-:Y:S02]  /*196d0*/  VIADDMNMX R79, R70, R72, R79, PT ;  /* 0x00000048464f7246 */ /* 0x000fe4000380014f */
[----:B------:R-:W-:-:S07]  /*196e0*/  VIMNMX R81, R81, R70, !PT ;  /* 0x0000004651517248 */ /* 0x000fce0007fe0100 */
.L_x_8582:
[----:B------:R-:W-:Y:S01]  /*196f0*/  ISETP.GT.AND P2, PT, R4, -0x1, PT ;  /* 0xffffffff0400780c */ /* 0x000fe20003f44270 */
[----:B------:R-:W1:Y:S03]  /*19700*/  SHFL.IDX PT, R6, R73, 0x1, 0x1c1f ;  /* 0x003c1f0049067f89 */ /* 0x000e6600000e0000 */
[----:B------:R-:W-:-:S04]  /*19710*/  ISETP.GT.AND P3, PT, R81, RZ, P2 ;  /* 0x000000ff5100720c */ /* 0x000fc80001764270 */
[----:B------:R-:W-:-:S04]  /*19720*/  ISETP.LT.OR P3, PT, R79, 0x1, P3 ;  /* 0x000000014f00780c */ /* 0x000fc80001f61670 */
[----:B0-----:R-:W-:Y:S02]  /*19730*/  FSEL R70, R15, -INF , !P3 ;  /* 0xff8000000f467808 */ /* 0x001fe40005800000 */
[----:B------:R-:W-:-:S04]  /*19740*/  ISETP.GT.AND P3, PT, R81, 0x1, P2 ;  /* 0x000000015100780c */ /* 0x000fc80001764270 */
[----:B------:R-:W-:-:S04]  /*19750*/  ISETP.LT.OR P3, PT, R79, 0x2, P3 ;  /* 0x000000024f00780c */ /* 0x000fc80001f61670 */
[----:B------:R-:W-:Y:S02]  /*19760*/  FSEL R20, R20, -INF , !P3 ;  /* 0xff80000014147808 */ /* 0x000fe40005800000 */
[----:B------:R-:W-:Y:S01]  /*19770*/  ISETP.GT.AND P3, PT, R81, 0x8, P2 ;  /* 0x000000085100780c */ /* 0x000fe20001764270 */
[----:B-1----:R-:W-:-:S03]  /*19780*/  IMAD.IADD R15, R75, 0x1, R6 ;  /* 0x000000014b0f7824 */ /* 0x002fc600078e0206 */
        /* <DEDUP_REMOVED lines=103> */
.L_x_8588:
[----:B------:R-:W-:-:S05]  /*19e00*/  IMAD.U32 R176, RZ, RZ, UR5 ;  /* 0x00000005ffb07e24 */ /* 0x000fca000f8e00ff */
[----:B------:R-:W-:-:S13]  /*19e10*/  ISETP.NE.AND P3, PT, R176, 0x1, PT ;  /* 0x00000001b000780c */ /* 0x000fda0003f65270 */
[----:B------:R-:W0:Y:S02]  /*19e20*/  @P3 LDC.64 R6, c[0x0][0x9e8] ;  /* 0x00027a00ff063b82 */ /* 0x000e240000000a00 */
[----:B0-----:R-:W-:-:S05]  /*19e30*/  @P3 IMAD.HI.U32 R6, R25, R6, RZ ;  /* 0x0000000619063227 */ /* 0x001fca00078e00ff */
[----:B------:R-:W-:-:S07]  /*19e40*/  @P3 SHF.R.U32.HI R25, RZ, R7, R6 ;  /* 0x00000007ff193219 */ /* 0x000fce0000011606 */
.L_x_8589:
[----:B------:R-:W-:Y:S05]  /*19e50*/  BSYNC B0 ;  /* 0x0000000000007941 */ /* 0x000fea0003800000 */
.L_x_8587:
[----:B------:R-:W-:-:S04]  /*19e60*/  IMAD R6, R25, R176, -R71 ;  /* 0x000000b019067224 */ /* 0x000fc800078e0a47 */
[----:B------:R-:W-:-:S05]  /*19e70*/  IMAD R6, R189, -0x2, R6 ;  /* 0xfffffffebd067824 */ /* 0x000fca00078e0206 */
[----:B------:R-:W-:Y:S02]  /*19e80*/  VIADDMNMX R15, R6, R176, R15, PT ;  /* 0x000000b0060f7246 */ /* 0x000fe4000380010f */
[----:B------:R-:W-:-:S07]  /*19e90*/  VIMNMX R9, R9, R6, !PT ;  /* 0x0000000609097248 */ /* 0x000fce0007fe0100 */
.L_x_8586:
        /* <DEDUP_REMOVED lines=104> */
[----:B------:R-:W0:Y:S03]  /*1a520*/  LDC R59, c[0x0][0x988] ;  /* 0x00026200ff3b7b82 */ /* 0x000e260000000800 */
[----:B------:R-:W-:-:S04]  /*1a530*/  ISETP.LT.OR P3, PT, R15, 0x5a, P3 ;  /* 0x0000005a0f00780c */ /* 0x000fc80001f61670 */
[----:B------:R-:W-:Y:S02]  /*1a540*/  FSEL R60, R60, -INF , !P3 ;  /* 0xff8000003c3c7808 */ /* 0x000fe40005800000 */
[----:B------:R-:W-:-:S04]  /*1a550*/  ISETP.GT.AND P3, PT, R9, 0x60, P2 ;  /* 0x000000600900780c */ /* 0x000fc80001764270 */
[----:B------:R-:W-:-:S04]  /*1a560*/  ISETP.LT.OR P3, PT, R15, 0x61, P3 ;  /* 0x000000610f00780c */ /* 0x000fc80001f61670 */
[----:B------:R-:W-:Y:S02]  /*1a570*/  FSEL R61, R61, -INF , !P3 ;  /* 0xff8000003d3d7808 */ /* 0x000fe40005800000 */
[----:B------:R-:W-:-:S04]  /*1a580*/  ISETP.GT.AND P3, PT, R9, 0x61, P2 ;  /* 0x000000610900780c */ /* 0x000fc80001764270 */
[----:B------:R-:W-:Y:S01]  /*1a590*/  ISETP.LT.OR P3, PT, R15, 0x62, P3 ;  /* 0x000000620f00780c */ /* 0x000fe20001f61670 */
[----:B0-----:R-:W-:-:S03]  /*1a5a0*/  FMUL.FTZ R49, R11, R59 ;  /* 0x0000003b0b317220 */ /* 0x001fc60000410000 */
        /* <DEDUP_REMOVED lines=24> */
[----:B------:R-:W-:-:S03]  /*1a730*/  FMNMX.FTZ R27, R6, R27, !PT ;  /* 0x0000001b061b7209 */ /* 0x000fc60007810000 */
[--C-:B------:R-:W-:Y:S01]  /*1a740*/  FFMA.FTZ R10, R30, R59, -R49.reuse ;  /* 0x0000003b1e0a7223 */ /* 0x100fe20000010831 */
[----:B------:R-:W-:Y:S01]  /*1a750*/  FMNMX.FTZ R27, R176, R27, !PT ;  /* 0x0000001bb01b7209 */ /* 0x000fe20007810000 */
[-CC-:B------:R-:W-:Y:S01]  /*1a760*/  FFMA.FTZ R21, R20, R59.reuse, -R49.reuse ;  /* 0x0000003b14157223 */ /* 0x180fe20000010831 */
[-CC-:B------:R-:W-:Y:S01]  /*1a770*/  FFMA.FTZ R20, R72, R59.reuse, -R49.reuse ;  /* 0x0000003b48147223 */ /* 0x180fe20000010831 */
[----:B------:R-:W-:Y:S01]  /*1a780*/  FSEL R72, R68, -INF , !P2 ;  /* 0xff80000044487808 */ /* 0x000fe20005000000 */
[--C-:B------:R-:W-:Y:S01]  /*1a790*/  FFMA.FTZ R25, R26, R59, -R49.reuse ;  /* 0x0000003b1a197223 */ /* 0x100fe20000010831 */
[----:B------:R-:W-:Y:S01]  /*1a7a0*/  FMNMX.FTZ R29, R24, R27, !PT ;  /* 0x0000001b181d7209 */ /* 0x000fe20007810000 */
[-CC-:B------:R-:W-:Y:S01]  /*1a7b0*/  FFMA.FTZ R26, R74, R59.reuse, -R49.reuse ;  /* 0x0000003b4a1a7223 */ /* 0x180fe20000010831 */
[----:B------:R-:W-:Y:S01]  /*1a7c0*/  MUFU.EX2 R27, R10 ;  /* 0x0000000a001b7308 */ /* 0x000fe20000000800 */
[----:B------:R-:W-:Y:S01]  /*1a7d0*/  FSEL R74, R11, RZ, P3 ;  /* 0x000000ff0b4a7208 */ /* 0x000fe20001800000 */
[--C-:B------:R-:W-:Y:S01]  /*1a7e0*/  FFMA.FTZ R70, R70, R59, -R49.reuse ;  /* 0x0000003b46467223 */ /* 0x100fe20000010831 */
[----:B------:R-:W-:Y:S01]  /*1a7f0*/  FMNMX.FTZ R29, R178, R29, !PT ;  /* 0x0000001db21d7209 */ /* 0x000fe20007810000 */
[-CC-:B------:R-:W-:Y:S01]  /*1a800*/  FFMA.FTZ R32, R32, R59.reuse, -R49.reuse ;  /* 0x0000003b20207223 */ /* 0x180fe20000010831 */
[----:B------:R-:W-:Y:S01]  /*1a810*/  FFMA.FTZ R30, R34, R59, -R49 ;  /* 0x0000003b221e7223 */ /* 0x000fe20000010831 */
[----:B------:R-:W-:Y:S01]  /*1a820*/  FADD.FTZ R74, -R74, R13 ;  /* 0x0000000d4a4a7221 */ /* 0x000fe20000010100 */
[----:B------:R-:W-:Y:S01]  /*1a830*/  FMNMX.FTZ R31, R28, R29, !PT ;  /* 0x0000001d1c1f7209 */ /* 0x000fe20007810000 */
[----:B------:R-:W-:Y:S01]  /*1a840*/  MUFU.EX2 R70, R70 ;  /* 0x0000004600467308 */ /* 0x000fe20000000800 */
[-CC-:B------:R-:W-:Y:S01]  /*1a850*/  FFMA.FTZ R76, R76, R59.reuse, -R49.reuse ;  /* 0x0000003b4c4c7223 */ /* 0x180fe20000010831 */
[----:B------:R-:W-:Y:S01]  /*1a860*/  FMUL.FTZ R13, R74, R59 ;  /* 0x0000003b4a0d7220 */ /* 0x000fe20000410000 */
        /* <DEDUP_REMOVED lines=25> */
[-C--:B0-----:R-:W-:Y:S01]  /*1aa00*/  FMUL.FTZ R88, R88, R13.reuse ;  /* 0x0000000d58587220 */ /* 0x081fe20000410000 */
[-C--:B------:R-:W-:Y:S01]  /*1aa10*/  FMUL.FTZ R89, R89, R13.reuse ;  /* 0x0000000d59597220 */ /* 0x080fe20000410000 */
[----:B------:R-:W-:Y:S01]  /*1aa20*/  FMUL.FTZ R92, R92, R13 ;  /* 0x0000000d5c5c7220 */ /* 0x000fe20000410000 */
[----:B------:R-:W-:Y:S01]  /*1aa30*/  FMNMX.FTZ R35, R44, R33, !PT ;  /* 0x000000212c237209 */ /* 0x000fe20007810000 */
[----:B------:R-:W-:Y:S01]  /*1aa40*/  MUFU.EX2 R25, R25 ;  /* 0x0000001900197308 */ /* 0x000fe20000000800 */
[-C--:B------:R-:W-:Y:S01]  /*1aa50*/  FMUL.FTZ R93, R93, R13.reuse ;  /* 0x0000000d5d5d7220 */ /* 0x080fe20000410000 */
[----:B------:R-:W-:Y:S01]  /*1aa60*/  FMUL.FTZ R96, R96, R13 ;  /* 0x0000000d60607220 */ /* 0x000fe20000410000 */
[----:B------:R-:W-:Y:S01]  /*1aa70*/  FMNMX.FTZ R35, R236, R35, !PT ;  /* 0x00000023ec237209 */ /* 0x000fe20007810000 */
[-C--:B------:R-:W-:Y:S01]  /*1aa80*/  FMUL.FTZ R97, R97, R13.reuse ;  /* 0x0000000d61617220 */ /* 0x080fe20000410000 */
[-C--:B------:R-:W-:Y:S01]  /*1aa90*/  FMUL.FTZ R100, R100, R13.reuse ;  /* 0x0000000d64647220 */ /* 0x080fe20000410000 */
[----:B------:R-:W-:Y:S01]  /*1aaa0*/  FMUL.FTZ R101, R101, R13 ;  /* 0x0000000d65657220 */ /* 0x000fe20000410000 */
[----:B------:R-:W-:Y:S01]  /*1aab0*/  FMNMX.FTZ R10, R48, R35, !PT ;  /* 0x00000023300a7209 */ /* 0x000fe20007810000 */
[----:B------:R-:W-:Y:S01]  /*1aac0*/  MUFU.EX2 R26, R26 ;  /* 0x0000001a001a7308 */ /* 0x000fe20000000800 */
[-C--:B------:R-:W-:Y:S01]  /*1aad0*/  FMUL.FTZ R104, R104, R13.reuse ;  /* 0x0000000d68687220 */ /* 0x080fe20000410000 */
[-C--:B------:R-:W-:Y:S01]  /*1aae0*/  FMUL.FTZ R105, R105, R13.reuse ;  /* 0x0000000d69697220 */ /* 0x080fe20000410000 */
        /* <DEDUP_REMOVED lines=29> */
[----:B------:R0:W1:Y:S01]  /*1acc0*/  MUFU.EX2 R32, R38 ;  /* 0x0000002600207308 */ /* 0x0000620000000800 */
[-C--:B------:R-:W-:Y:S01]  /*1acd0*/  FMUL.FTZ R144, R144, R13.reuse ;  /* 0x0000000d90907220 */ /* 0x080fe20000410000 */
[-C--:B------:R-:W-:Y:S01]  /*1ace0*/  FMUL.FTZ R145, R145, R13.reuse ;  /* 0x0000000d91917220 */ /* 0x080fe20000410000 */
[----:B------:R-:W-:Y:S01]  /*1acf0*/  FMNMX.FTZ R39, R61, R10, !PT ;  /* 0x0000000a3d277209 */ /* 0x000fe20007810000 */
[-C--:B------:R-:W-:Y:S01]  /*1ad00*/  FMUL.FTZ R148, R148, R13.reuse ;  /* 0x0000000d94947220 */ /* 0x080fe20000410000 */
[----:B------:R-:W-:-:S02]  /*1ad10*/  FMUL.FTZ R149, R149, R13 ;  /* 0x0000000d95957220 */ /* 0x000fc40000410000 */
[----:B------:R-:W-:Y:S01]  /*1ad20*/  FMNMX.FTZ R10, R62, R39, !PT ;  /* 0x000000273e0a7209 */ /* 0x000fe20007810000 */
[----:B------:R-:W-:Y:S01]  /*1ad30*/  MUFU.EX2 R33, R78 ;  /* 0x0000004e00217308 */ /* 0x000fe20000000800 */
[-CC-:B0-----:R-:W-:Y:S01]  /*1ad40*/  FFMA.FTZ R38, R46, R59.reuse, -R49.reuse ;  /* 0x0000003b2e267223 */ /* 0x181fe20000010831 */
[-CC-:B------:R-:W-:Y:S01]  /*1ad50*/  FFMA.FTZ R46, R56, R59.reuse, -R49.reuse ;  /* 0x0000003b382e7223 */ /* 0x180fe20000010831 */
[----:B------:R-:W-:Y:S01]  /*1ad60*/  FMNMX.FTZ R39, R63, R10, !PT ;  /* 0x0000000a3f277209 */ /* 0x000fe20007810000 */
[-CC-:B------:R-:W-:Y:S01]  /*1ad70*/  FFMA.FTZ R56, R154, R59.reuse, -R49.reuse ;  /* 0x0000003b9a387223 */ /* 0x180fe20000010831 */
[----:B------:R-:W-:Y:S02]  /*1ad80*/  FFMA.FTZ R154, R168, R59, -R49 ;  /* 0x0000003ba89a7223 */ /* 0x000fe40000010831 */
[----:B------:R-:W-:Y:S01]  /*1ad90*/  FMNMX.FTZ R39, R64, R39, !PT ;  /* 0x0000002740277209 */ /* 0x000fe20007810000 */
[----:B------:R-:W0:Y:S01]  /*1ada0*/  MUFU.EX2 R34, R34 ;  /* 0x0000002200227308 */ /* 0x000e220000000800 */
[----:B-1----:R-:W-:-:S02]  /*1adb0*/  F2FP.F16.F32.PACK_AB R172, R32, R31 ;  /* 0x0000001f20ac723e */ /* 0x002fc400000000ff */
[----:B------:R-:W-:-:S04]  /*1adc0*/  FMNMX.FTZ R10, R66, R39, !PT ;  /* 0x00000027420a7209 */ /* 0x000fc80007810000 */
[----:B------:R-:W-:Y:S01]  /*1add0*/  FMNMX.FTZ R10, R65, R10, !PT ;  /* 0x0000000a410a7209 */ /* 0x000fe20007810000 */
[----:B------:R-:W-:Y:S03]  /*1ade0*/  MUFU.EX2 R35, R80 ;  /* 0x0000005000237308 */ /* 0x000fe60000000800 */
[----:B------:R-:W-:-:S04]  /*1adf0*/  FMNMX.FTZ R39, R67, R10, !PT ;  /* 0x0000000a43277209 */ /* 0x000fc80007810000 */
[----:B------:R-:W-:Y:S01]  /*1ae00*/  FMNMX.FTZ R10, R72, R39, !PT ;  /* 0x00000027480a7209 */ /* 0x000fe20007810000 */
[----:B------:R-:W1:Y:S01]  /*1ae10*/  MUFU.EX2 R38, R38 ;  /* 0x0000002600267308 */ /* 0x000e620000000800 */
[-CC-:B------:R-:W-:Y:S01]  /*1ae20*/  FFMA.FTZ R39, R152, R59.reuse, -R49.reuse ;  /* 0x0000003b98277223 */ /* 0x180fe20000010831 */
[----:B------:R-:W-:Y:S01]  /*1ae30*/  FFMA.FTZ R152, R170, R59, -R49 ;  /* 0x0000003baa987223 */ /* 0x000fe20000010831 */
[----:B0-----:R-:W-:Y:S01]  /*1ae40*/  F2FP.F16.F32.PACK_AB R174, R34, R33 ;  /* 0x0000002122ae723e */ /* 0x001fe200000000ff */
[----:B------:R-:W0:Y:S04]  /*1ae50*/  SHFL.BFLY PT, R43, R10, 0x2, 0x1f ;  /* 0x0c401f000a2b7f89 */ /* 0x000e2800000e0000 */
[----:B------:R-:W-:Y:S08]  /*1ae60*/  MUFU.EX2 R37, R82 ;  /* 0x0000005200257308 */ /* 0x000ff00000000800 */
[----:B------:R-:W2:Y:S01]  /*1ae70*/  MUFU.EX2 R42, R42 ;  /* 0x0000002a002a7308 */ /* 0x000ea20000000800 */
[----:B-1----:R-:W-:-:S07]  /*1ae80*/  F2FP.F16.F32.PACK_AB R168, R38, R35 ;  /* 0x0000002326a8723e */ /* 0x002fce00000000ff */
[----:B------:R-:W-:Y:S01]  /*1ae90*/  MUFU.EX2 R8, R8 ;  /* 0x0000000800087308 */ /* 0x000fe20000000800 */
[----:B0-----:R-:W-:Y:S01]  /*1aea0*/  FMNMX.FTZ R68, R10, R43, !PT ;  /* 0x0000002b0a447209 */ /* 0x001fe20007810000 */
[-CC-:B------:R-:W-:Y:S01]  /*1aeb0*/  FFMA.FTZ R43, R166, R59.reuse, -R49.reuse ;  /* 0x0000003ba62b7223 */ /* 0x180fe20000010831 */
[----:B------:R-:W-:-:S05]  /*1aec0*/  FFMA.FTZ R49, R162, R59, -R49 ;  /* 0x0000003ba2317223 */ /* 0x000fca0000010831 */
[----:B------:R-:W0:Y:S01]  /*1aed0*/  MUFU.EX2 R9, R84 ;  /* 0x0000005400097308 */ /* 0x000e220000000800 */
[----:B------:R-:W1:Y:S01]  /*1aee0*/  SHFL.BFLY PT, R69, R68, 0x1, 0x1f ;  /* 0x0c201f0044457f89 */ /* 0x000e6200000e0000 */
[----:B--2---:R-:W-:-:S06]  /*1aef0*/  F2FP.F16.F32.PACK_AB R170, R42, R37 ;  /* 0x000000252aaa723e */ /* 0x004fcc00000000ff */
[----:B------:R-:W-:Y:S08]  /*1af00*/  MUFU.EX2 R15, R15 ;  /* 0x0000000f000f7308 */ /* 0x000ff00000000800 */
[----:B------:R-:W2:Y:S01]  /*1af10*/  MUFU.EX2 R46, R46 ;  /* 0x0000002e002e7308 */ /* 0x000ea20000000800 */
[----:B0-----:R-:W-:-:S07]  /*1af20*/  F2FP.F16.F32.PACK_AB R164, R9, R8 ;  /* 0x0000000809a4723e */ /* 0x001fce00000000ff */
[----:B------:R-:W-:Y:S01]  /*1af30*/  MUFU.EX2 R39, R39 ;  /* 0x0000002700277308 */ /* 0x000fe20000000800 */
[----:B-1----:R-:W-:-:S04]  /*1af40*/  FMNMX.FTZ R10, R68, R69, !PT ;  /* 0x00000045440a7209 */ /* 0x002fc80007810000 */
[C---:B------:R-:W-:Y:S01]  /*1af50*/  FSETP.NEU.FTZ.AND P2, PT, R10.reuse, -INF , PT ;  /* 0xff8000000a00780b */ /* 0x040fe20003f5d000 */
[----:B------:R-:W-:Y:S02]  /*1af60*/  FMUL.FTZ R69, R10, R59 ;  /* 0x0000003b0a457220 */ /* 0x000fe40000410000 */
[----:B------:R-:W0:Y:S01]  /*1af70*/  MUFU.EX2 R50, R50 ;  /* 0x0000003200327308 */ /* 0x000e220000000800 */
[----:B--2---:R-:W-:Y:S02]  /*1af80*/  F2FP.F16.F32.PACK_AB R166, R46, R15 ;  /* 0x0000000f2ea6723e */ /* 0x004fe400000000ff */
[----:B------:R-:W-:-:S05]  /*1af90*/  FSEL R69, R69, RZ, P2 ;  /* 0x000000ff45457208 */ /* 0x000fca0001000000 */
[--C-:B------:R-:W-:Y:S01]  /*1afa0*/  FFMA.FTZ R68, R6, R59, -R69.reuse ;  /* 0x0000003b06447223 */ /* 0x100fe20000010845 */
[----:B------:R-:W-:Y:S01]  /*1afb0*/  FFMA.FTZ R6, R13, R3, R70 ;  /* 0x000000030d067223 */ /* 0x000fe20000010046 */
        /* <DEDUP_REMOVED lines=17> */
[----:B------:R-:W-:Y:S01]  /*1b0d0*/  F2FP.F16.F32.PACK_AB R180, R21, R70 ;  /* 0x0000004615b4723e */ /* 0x000fe200000000ff */
[-CC-:B------:R-:W-:Y:S01]  /*1b0e0*/  FFMA.FTZ R175, R232, R59.reuse, -R69.reuse ;  /* 0x0000003be8af7223 */ /* 0x180fe20000010845 */
[----:B------:R-:W-:Y:S01]  /*1b0f0*/  FADD.FTZ R6, R27, R6 ;  /* 0x000000061b067221 */ /* 0x000fe20000010000 */
[----:B------:R-:W-:Y:S01]  /*1b100*/  MUFU.EX2 R183, R183 ;  /* 0x000000b700b77308 */ /* 0x000fe20000000800 */
[----:B------:R-:W-:Y:S01]  /*1b110*/  F2FP.F16.F32.PACK_AB R182, R25, R20 ;  /* 0x0000001419b6723e */ /* 0x000fe200000000ff */
[-CC-:B------:R-:W-:Y:S01]  /*1b120*/  FFMA.FTZ R40, R40, R59.reuse, -R69.reuse ;  /* 0x0000003b28287223 */ /* 0x180fe20000010845 */
[----:B------:R-:W-:Y:S01]  /*1b130*/  FADD.FTZ R3, R29, R6 ;  /* 0x000000061d037221 */ /* 0x000fe20000010000 */
[----:B------:R-:W-:Y:S01]  /*1b140*/  F2FP.F16.F32.PACK_AB R176, R27, R26 ;  /* 0x0000001a1bb0723e */ /* 0x000fe200000000ff */
[-CC-:B------:R-:W-:Y:S01]  /*1b150*/  FFMA.FTZ R169, R234, R59.reuse, -R69.reuse ;  /* 0x0000003beaa97223 */ /* 0x180fe20000010845 */
[-C--:B------:R-:W-:Y:S01]  /*1b160*/  FFMA.FTZ R44, R44, R59.reuse, -R69 ;  /* 0x0000003b2c2c7223 */ /* 0x080fe20000010845 */
[----:B------:R-:W-:Y:S01]  /*1b170*/  FADD.FTZ R6, R30, R3 ;  /* 0x000000031e067221 */ /* 0x000fe20000010000 */
[----:B------:R-:W-:Y:S01]  /*1b180*/  MUFU.EX2 R24, R24 ;  /* 0x0000001800187308 */ /* 0x000fe20000000800 */
[--C-:B------:R-:W-:Y:S01]  /*1b190*/  FFMA.FTZ R171, R236, R59, -R69.reuse ;  /* 0x0000003becab7223 */ /* 0x100fe20000010845 */
[----:B------:R-:W-:Y:S01]  /*1b1a0*/  F2FP.F16.F32.PACK_AB R178, R30, R29 ;  /* 0x0000001d1eb2723e */ /* 0x000fe200000000ff */
        /* <DEDUP_REMOVED lines=11> */
[-C--:B------:R-:W-:Y:S01]  /*1b260*/  FFMA.FTZ R60, R60, R59.reuse, -R69 ;  /* 0x0000003b3c3c7223 */ /* 0x080fe20000010845 */
[----:B------:R-:W-:Y:S01]  /*1b270*/  FADD.FTZ R14, R34, R55 ;  /* 0x00000037220e7221 */ /* 0x000fe20000010000 */
[-CC-:B------:R-:W-:Y:S01]  /*1b280*/  FFMA.FTZ R61, R61, R59.reuse, -R69.reuse ;  /* 0x0000003b3d3d7223 */ /* 0x180fe20000010845 */
[-C--:B------:R-:W-:Y:S01]  /*1b290*/  FMUL.FTZ R6, R6, R59.reuse ;  /* 0x0000003b06067220 */ /* 0x080fe20000410000 */
[----:B------:R1:W-:Y:S01]  /*1b2a0*/  MUFU.EX2 R12, R48 ;  /* 0x00000030000c7308 */ /* 0x0003e20000000800 */
[----:B------:R-:W-:Y:S01]  /*1b2b0*/  FADD.FTZ R3, R35, R14 ;  /* 0x0000000e23037221 */ /* 0x000fe20000010000 */
[-CC-:B------:R-:W-:Y:S01]  /*1b2c0*/  FFMA.FTZ R62, R62, R59.reuse, -R69.reuse ;  /* 0x0000003b3e3e7223 */ /* 0x180fe20000010845 */
[-CC-:B------:R-:W-:Y:S01]  /*1b2d0*/  FFMA.FTZ R63, R63, R59.reuse, -R69.reuse ;  /* 0x0000003b3f3f7223 */ /* 0x180fe20000010845 */
[-C--:B------:R-:W-:Y:S01]  /*1b2e0*/  FFMA.FTZ R64, R64, R59.reuse, -R69 ;  /* 0x0000003b40407223 */ /* 0x080fe20000010845 */
[----:B------:R-:W-:Y:S01]  /*1b2f0*/  FADD.FTZ R14, R38, R3 ;  /* 0x00000003260e7221 */ /* 0x000fe20000010000 */
[-CC-:B------:R-:W-:Y:S01]  /*1b300*/  FFMA.FTZ R66, R66, R59.reuse, -R69.reuse ;  /* 0x0000003b42427223 */ /* 0x180fe20000010845 */
[-CC-:B------:R-:W-:Y:S01]  /*1b310*/  FFMA.FTZ R65, R65, R59.reuse, -R69.reuse ;  /* 0x0000003b41417223 */ /* 0x180fe20000010845 */
[----:B------:R-:W2:Y:S01]  /*1b320*/  MUFU.EX2 R6, R6 ;  /* 0x0000000600067308 */ /* 0x000ea20000000800 */
[----:B------:R-:W-:Y:S01]  /*1b330*/  FADD.FTZ R3, R37, R14 ;  /* 0x0000000e25037221 */ /* 0x000fe20000010000 */
[-CC-:B------:R-:W-:Y:S01]  /*1b340*/  FFMA.FTZ R14, R52, R59.reuse, -R69.reuse ;  /* 0x0000003b340e7223 */ /* 0x180fe20000010845 */
[-CC-:B------:R-:W-:Y:S01]  /*1b350*/  FFMA.FTZ R67, R67, R59.reuse, -R69.reuse ;  /* 0x0000003b43437223 */ /* 0x180fe20000010845 */
[----:B------:R-:W-:Y:S01]  /*1b360*/  FFMA.FTZ R69, R72, R59, -R69 ;  /* 0x0000003b48457223 */ /* 0x000fe20000010845 */
[----:B------:R-:W-:Y:S01]  /*1b370*/  FADD.FTZ R3, R42, R3 ;  /* 0x000000032a037221 */ /* 0x000fe20000010000 */
[C---:B------:R-:W-:Y:S01]  /*1b380*/  ISETP.GT.AND P2, PT, R4.reuse, R196, PT ;  /* 0x000000c40400720c */ /* 0x040fe20003f44270 */
[----:B------:R-:W-:Y:S01]  /*1b390*/  VIADD R4, R4, 0xffffffff ;  /* 0xffffffff04047836 */ /* 0x000fe20000000000 */
[----:B------:R-:W3:Y:S01]  /*1b3a0*/  MUFU.EX2 R177, R177 ;  /* 0x000000b100b17308 */ /* 0x000ee20000000800 */
[----:B-1----:R-:W-:Y:S01]  /*1b3b0*/  FADD.FTZ R48, R8, R3 ;  /* 0x0000000308307221 */ /* 0x002fe20000010000 */
[----:B------:R-:W-:Y:S01]  /*1b3c0*/  @!P1 IADD3 R55, R71, 0x28860, RZ ;  /* 0x0002886047379810 */ /* 0x000fe20007ffe0ff */
[----:B------:R-:W-:Y:S01]  /*1b3d0*/  IMAD.MOV.U32 R13, RZ, RZ, R11 ;  /* 0x000000ffff0d7224 */ /* 0x000fe200078e000b */
[----:B0-----:R-:W-:Y:S01]  /*1b3e0*/  F2FP.F16.F32.PACK_AB R160, R50, R39 ;  /* 0x0000002732a0723e */ /* 0x001fe200000000ff */
[----:B------:R-:W-:Y:S01]  /*1b3f0*/  FADD.FTZ R48, R9, R48 ;  /* 0x0000003009307221 */ /* 0x000fe20000010000 */
[----:B------:R-:W-:-:S02]  /*1b400*/  @!P1 PRMT R55, RZ, 0x654, R55 ;  /* 0x00000654ff379816 */ /* 0x000fc40000000037 */
[----:B------:R-:W0:Y:S01]  /*1b410*/  MUFU.EX2 R56, R56 ;  /* 0x0000003800387308 */ /* 0x000e220000000800 */
[----:B------:R-:W-:Y:S01]  /*1b420*/  FADD.FTZ R51, R15, R48 ;  /* 0x000000300f337221 */ /* 0x000fe20000010000 */
[----:B--2---:R-:W-:Y:S01]  /*1b430*/  FFMA.FTZ R3, R6, R0, R181 ;  /* 0x0000000006037223 */ /* 0x004fe200000100b5 */
[----:B------:R1:W-:Y:S01]  /*1b440*/  @!P1 SYNCS.ARRIVE.TRANS64.RED.A1T0 RZ, [R55+URZ], RZ ;  /* 0x000000ff37ff99a7 */ /* 0x0003e2000810043f */
[----:B------:R-:W-:Y:S01]  /*1b450*/  F2FP.F16.F32.PACK_AB R181, R68, R181 ;  /* 0x000000b544b5723e */ /* 0x000fe200000000ff */
[----:B------:R-:W-:Y:S01]  /*1b460*/  FADD.FTZ R48, R46, R51 ;  /* 0x000000332e307221 */ /* 0x000fe20000010000 */
[----:B------:R-:W-:Y:S01]  /*1b470*/  FADD.FTZ R0, R68, R3 ;  /* 0x0000000344007221 */ /* 0x000fe20000010000 */
[-C--:B------:R-:W-:Y:S01]  /*1b480*/  FMUL.FTZ R90, R90, R6.reuse ;  /* 0x000000065a5a7220 */ /* 0x080fe20000410000 */
[----:B------:R-:W2:Y:S01]  /*1b490*/  MUFU.EX2 R28, R28 ;  /* 0x0000001c001c7308 */ /* 0x000ea20000000800 */
[----:B------:R-:W-:Y:S01]  /*1b4a0*/  FADD.FTZ R51, R39, R48 ;  /* 0x0000003027337221 */ /* 0x000fe20000010000 */
[----:B------:R-:W-:Y:S01]  /*1b4b0*/  FADD.FTZ R3, R183, R0 ;  /* 0x00000000b7037221 */ /* 0x000fe20000010000 */
[----:B------:R-:W-:Y:S01]  /*1b4c0*/  F2FP.F16.F32.PACK_AB R183, R24, R183 ;  /* 0x000000b718b7723e */ /* 0x000fe200000000ff */
[-C--:B------:R-:W-:Y:S01]  /*1b4d0*/  FMUL.FTZ R91, R91, R6.reuse ;  /* 0x000000065b5b7220 */ /* 0x080fe20000410000 */
[----:B------:R-:W-:Y:S01]  /*1b4e0*/  FADD.FTZ R52, R50, R51 ;  /* 0x0000003332347221 */ /* 0x000fe20000010000 */
[----:B------:R-:W-:Y:S01]  /*1b4f0*/  FADD.FTZ R48, R24, R3 ;  /* 0x0000000318307221 */ /* 0x000fe20000010000 */
[-C--:B------:R-:W-:Y:S01]  /*1b500*/  FMUL.FTZ R94, R94, R6.reuse ;  /* 0x000000065e5e7220 */ /* 0x080fe20000410000 */
[----:B------:R-:W4:Y:S01]  /*1b510*/  MUFU.EX2 R156, R156 ;  /* 0x0000009c009c7308 */ /* 0x000f220000000800 */
[----:B------:R-:W-:Y:S01]  /*1b520*/  FADD.FTZ R21, R41, R52 ;  /* 0x0000003429157221 */ /* 0x000fe20000010000 */
[----:B---3--:R-:W-:Y:S01]  /*1b530*/  FADD.FTZ R3, R177, R48 ;  /* 0x00000030b1037221 */ /* 0x008fe20000010000 */
[C---:B0-----:R-:W-:Y:S01]  /*1b540*/  F2FP.F16.F32.PACK_AB R162, R56.reuse, R41 ;  /* 0x0000002938a2723e */ /* 0x041fe200000000ff */
[-C--:B------:R-:W-:Y:S01]  /*1b550*/  FMUL.FTZ R95, R95, R6.reuse ;  /* 0x000000065f5f7220 */ /* 0x080fe20000410000 */
[----:B------:R-:W-:Y:S01]  /*1b560*/  FADD.FTZ R21, R56, R21 ;  /* 0x0000001538157221 */ /* 0x000fe20000010000 */
[-C--:B------:R-:W-:Y:S01]  /*1b570*/  FMUL.FTZ R98, R98, R6.reuse ;  /* 0x0000000662627220 */ /* 0x080fe20000410000 */
[-C--:B------:R-:W-:Y:S01]  /*1b580*/  FMUL.FTZ R99, R99, R6.reuse ;  /* 0x0000000663637220 */ /* 0x080fe20000410000 */
[----:B------:R-:W0:Y:S01]  /*1b590*/  MUFU.EX2 R179, R179 ;  /* 0x000000b300b37308 */ /* 0x000e220000000800 */
        /* <DEDUP_REMOVED lines=8> */
[----:B----4-:R-:W-:Y:S01]  /*1b620*/  FADD.FTZ R26, R156, R21 ;  /* 0x000000159c1a7221 */ /* 0x010fe20000010000 */
[-C--:B------:R-:W-:Y:S01]  /*1b630*/  FMUL.FTZ R111, R111, R6.reuse ;  /* 0x000000066f6f7220 */ /* 0x080fe20000410000 */
[-C--:B------:R-:W-:Y:S01]  /*1b640*/  FMUL.FTZ R114, R114, R6.reuse ;  /* 0x0000000672727220 */ /* 0x080fe20000410000 */
[-C--:B------:R-:W-:Y:S01]  /*1b650*/  FMUL.FTZ R115, R115, R6.reuse ;  /* 0x0000000673737220 */ /* 0x080fe20000410000 */
[-C--:B------:R-:W-:Y:S01]  /*1b660*/  FMUL.FTZ R118, R118, R6.reuse ;  /* 0x0000000676767220 */ /* 0x080fe20000410000 */
[-C--:B------:R-:W-:Y:S01]  /*1b670*/  FMUL.FTZ R119, R119, R6.reuse ;  /* 0x0000000677777220 */ /* 0x080fe20000410000 */
[-C--:B------:R-:W-:Y:S01]  /*1b680*/  FMUL.FTZ R122, R122, R6.reuse ;  /* 0x000000067a7a7220 */ /* 0x080fe20000410000 */
[----:B------:R-:W3:Y:S01]  /*1b690*/  MUFU.EX2 R74, R74 ;  /* 0x0000004a004a7308 */ /* 0x000ee20000000800 */
[----:B0-----:R-:W-:Y:S01]  /*1b6a0*/  FADD.FTZ R3, R179, R20 ;  /* 0x00000014b3037221 */ /* 0x001fe20000010000 */
[-C--:B------:R-:W-:Y:S01]  /*1b6b0*/  FMUL.FTZ R123, R123, R6.reuse ;  /* 0x000000067b7b7220 */ /* 0x080fe20000410000 */
[-C--:B------:R-:W-:Y:S01]  /*1b6c0*/  FMUL.FTZ R126, R126, R6.reuse ;  /* 0x000000067e7e7220 */ /* 0x080fe20000410000 */
[-C--:B------:R-:W-:Y:S01]  /*1b6d0*/  FMUL.FTZ R127, R127, R6.reuse ;  /* 0x000000067f7f7220 */ /* 0x080fe20000410000 */
[-C--:B------:R-:W-:Y:S01]  /*1b6e0*/  FMUL.FTZ R130, R130, R6.reuse ;  /* 0x0000000682827220 */ /* 0x080fe20000410000 */
[-C--:B------:R-:W-:Y:S01]  /*1b6f0*/  FMUL.FTZ R131, R131, R6.reuse ;  /* 0x0000000683837220 */ /* 0x080fe20000410000 */
[----:B------:R-:W-:Y:S01]  /*1b700*/  FMUL.FTZ R134, R134, R6 ;  /* 0x0000000686867220 */ /* 0x000fe20000410000 */
        /* <DEDUP_REMOVED lines=9> */
[C---:B---3--:R-:W-:Y:S01]  /*1b7a0*/  FADD.FTZ R26, R74.reuse, R3 ;  /* 0x000000034a1a7221 */ /* 0x048fe20000010000 */
[----:B------:R-:W-:Y:S01]  /*1b7b0*/  F2FP.F16.F32.PACK_AB R179, R74, R179 ;  /* 0x000000b34ab3723e */ /* 0x000fe200000000ff */
[-C--:B------:R-:W-:Y:S01]  /*1b7c0*/  FMUL.FTZ R146, R146, R6.reuse ;  /* 0x0000000692927220 */ /* 0x080fe20000410000 */
[-C--:B------:R-:W-:Y:S01]  /*1b7d0*/  FMUL.FTZ R147, R147, R6.reuse ;  /* 0x0000000693937220 */ /* 0x080fe20000410000 */
[-C--:B------:R-:W-:Y:S01]  /*1b7e0*/  FMUL.FTZ R150, R150, R6.reuse ;  /* 0x0000000696967220 */ /* 0x080fe20000410000 */
[----:B------:R-:W-:Y:S01]  /*1b7f0*/  FMUL.FTZ R151, R151, R6 ;  /* 0x0000000697977220 */ /* 0x000fe20000410000 */
[----:B------:R-:W-:Y:S01]  /*1b800*/  IMAD.MOV.U32 R15, RZ, RZ, R186 ;  /* 0x000000ffff0f7224 */ /* 0x000fe200078e00ba */
        /* <DEDUP_REMOVED lines=9> */
[----:B------:R-:W0:Y:S01]  /*1b8a0*/  MUFU.EX2 R169, R169 ;  /* 0x000000a900a97308 */ /* 0x000e220000000800 */
[C---:B--2---:R-:W-:Y:S01]  /*1b8b0*/  FADD.FTZ R8, R40.reuse, R3 ;  /* 0x0000000328087221 */ /* 0x044fe20000010000 */
[----:B------:R-:W-:-:S06]  /*1b8c0*/  F2FP.F16.F32.PACK_AB R175, R40, R175 ;  /* 0x000000af28af723e */ /* 0x000fcc00000000ff */
[----:B------:R-:W2:Y:S01]  /*1b8d0*/  MUFU.EX2 R44, R44 ;  /* 0x0000002c002c7308 */ /* 0x000ea20000000800 */
[C---:B---3--:R-:W-:Y:S01]  /*1b8e0*/  FADD.FTZ R9, R45.reuse, R30 ;  /* 0x0000001e2d097221 */ /* 0x048fe20000010000 */
[----:B------:R-:W-:-:S06]  /*1b8f0*/  F2FP.F16.F32.PACK_AB R158, R45, R158 ;  /* 0x0000009e2d9e723e */ /* 0x000fcc00000000ff */
[----:B------:R-:W3:Y:S08]  /*1b900*/  MUFU.EX2 R171, R171 ;  /* 0x000000ab00ab7308 */ /* 0x000ef00000000800 */
[----:B------:R-:W4:Y:S08]  /*1b910*/  MUFU.EX2 R165, R165 ;  /* 0x000000a500a57308 */ /* 0x000f300000000800 */
[----:B------:R0:W-:Y:S08]  /*1b920*/  MUFU.EX2 R30, R7 ;  /* 0x00000007001e7308 */ /* 0x0001f00000000800 */
[----:B------:R-:W5:Y:S01]  /*1b930*/  MUFU.EX2 R152, R152 ;  /* 0x0000009800987308 */ /* 0x000f620000000800 */
[----:B0-----:R-:W-:Y:S01]  /*1b940*/  FADD.FTZ R7, R169, R8 ;  /* 0x00000008a9077221 */ /* 0x001fe20000010000 */
[----:B--2---:R-:W-:-:S03]  /*1b950*/  F2FP.F16.F32.PACK_AB R169, R44, R169 ;  /* 0x000000a92ca9723e */ /* 0x004fc600000000ff */
[----:B------:R-:W-:-:S03]  /*1b960*/  FADD.FTZ R8, R44, R7 ;  /* 0x000000072c087221 */ /* 0x000fc60000010000 */
[----:B------:R-:W0:Y:S01]  /*1b970*/  MUFU.EX2 R14, R14 ;  /* 0x0000000e000e7308 */ /* 0x000e220000000800 */
[----:B---3--:R-:W-:Y:S01]  /*1b980*/  FADD.FTZ R7, R171, R8 ;  /* 0x00000008ab077221 */ /* 0x008fe20000010000 */
[----:B------:R-:W-:-:S03]  /*1b990*/  F2FP.F16.F32.PACK_AB R171, R12, R171 ;  /* 0x000000ab0cab723e */ /* 0x000fc600000000ff */
[----:B------:R-:W-:Y:S01]  /*1b9a0*/  FADD.FTZ R8, R12, R7 ;  /* 0x000000070c087221 */ /* 0x000fe20000010000 */
[----:B------:R-:W-:Y:S02]  /*1b9b0*/  IMAD.MOV.U32 R12, RZ, RZ, R10 ;  /* 0x000000ffff0c7224 */ /* 0x000fe400078e000a */
[----:B------:R-:W2:Y:S01]  /*1b9c0*/  MUFU.EX2 R47, R47 ;  /* 0x0000002f002f7308 */ /* 0x000ea20000000800 */
[----:B----4-:R-:W-:Y:S01]  /*1b9d0*/  FADD.FTZ R7, R165, R8 ;  /* 0x00000008a5077221 */ /* 0x010fe20000010000 */
[----:B-----5:R-:W-:-:S06]  /*1b9e0*/  FADD.FTZ R26, R152, R9 ;  /* 0x00000009981a7221 */ /* 0x020fcc0000010000 */
[----:B------:R-:W3:Y:S01]  /*1b9f0*/  MUFU.EX2 R167, R167 ;  /* 0x000000a700a77308 */ /* 0x000ee20000000800 */
[C---:B0-----:R-:W-:Y:S01]  /*1ba00*/  FADD.FTZ R8, R14.reuse, R7 ;  /* 0x000000070e087221 */ /* 0x041fe20000010000 */
[----:B------:R-:W-:Y:S01]  /*1ba10*/  F2FP.F16.F32.PACK_AB R165, R14, R165 ;  /* 0x000000a50ea5723e */ /* 0x000fe200000000ff */
[----:B------:R-:W-:-:S05]  /*1ba20*/  IMAD.MOV.U32 R14, RZ, RZ, R22 ;  /* 0x000000ffff0e7224 */ /* 0x000fca00078e0016 */
        /* <DEDUP_REMOVED lines=13> */
[----:B------:R-:W3:Y:S01]  /*1bb00*/  MUFU.EX2 R60, R60 ;  /* 0x0000003c003c7308 */ /* 0x000ee20000000800 */
[----:B0-----:R-:W-:-:S07]  /*1bb10*/  FADD.FTZ R7, R161, R8 ;  /* 0x00000008a1077221 */ /* 0x001fce0000010000 */
[----:B------:R-:W0:Y:S01]  /*1bb20*/  MUFU.EX2 R26, R61 ;  /* 0x0000003d001a7308 */ /* 0x000e220000000800 */
[C---:B--2---:R-:W-:Y:S01]  /*1bb30*/  FADD.FTZ R7, R20.reuse, R7 ;  /* 0x0000000714077221 */ /* 0x044fe20000010000 */
[----:B------:R-:W-:-:S03]  /*1bb40*/  F2FP.F16.F32.PACK_AB R161, R20, R161 ;  /* 0x000000a114a1723e */ /* 0x000fc600000000ff */
[----:B------:R-:W-:-:S03]  /*1bb50*/  FADD.FTZ R7, R30, R7 ;  /* 0x000000071e077221 */ /* 0x000fc60000010000 */
        /* <DEDUP_REMOVED lines=17> */
[----:B------:R-:W-:-:S03]  /*1bc70*/  F2FP.F16.F32.PACK_AB R153, R65, R66 ;  /* 0x000000424199723e */ /* 0x000fc600000000ff */
[----:B0-----:R-:W-:-:S04]  /*1bc80*/  FADD.FTZ R7, R8, R7 ;  /* 0x0000000708077221 */ /* 0x001fc80000010000 */
[C---:B--2---:R-:W-:Y:S01]  /*1bc90*/  FADD.FTZ R0, R69.reuse, R7 ;  /* 0x0000000745007221 */ /* 0x044fe20000010000 */
[----:B------:R-:W-:Y:S01]  /*1bca0*/  F2FP.F16.F32.PACK_AB R155, R69, R8 ;  /* 0x00000008459b723e */ /* 0x000fe200000000ff */
[----:B-1----:R-:W-:Y:S06]  /*1bcb0*/  @P2 BRA `(.L_x_8590) ;  /* 0xffffffc400742947 */ /* 0x002fec000383ffff */
.L_x_8572:
[----:B------:R-:W-:Y:S05]  /*1bcc0*/  WARPSYNC.ALL ;  /* 0x0000000000007948 */ /* 0x000fea0003800000 */
[----:B------:R-:W-:Y:S06]  /*1bcd0*/  BAR.ARV 0x8, 0x180 ;  /* 0x0206000000007b1d */ /* 0x000fec0000002000 */
[----:B------:R-:W-:Y:S05]  /*1bce0*/  @!P0 BRA `(.L_x_8591) ;  /* 0x0000000000048947 */ /* 0x000fea0003800000 */
[----:B------:R-:W-:Y:S01]  /*1bcf0*/  BPT.TRAP 0x1 ;  /* 0x000000040000795c */ /* 0x000fe20000300000 */
.L_x_8591:
[----:B------:R-:W-:Y:S01]  /*1bd00*/  IMAD R9, R22, 0x8, R2 ;  /* 0x0000000816097824 */ /* 0x000fe200078e0202 */
[----:B------:R-:W-:-:S04]  /*1bd10*/  SHF.L.U32 R4, R186, 0x1f, RZ ;  /* 0x0000001fba047819 */ /* 0x000fc800000006ff */
[----:B------:R0:W1:Y:S01]  /*1bd20*/  SYNCS.PHASECHK.TRANS64.TRYWAIT P2, [R9+URZ+0x28850], R4 ;  /* 0x02885004090075a7 */ /* 0x000062000804017f */
[----:B------:R-:W-:Y:S05]  /*1bd30*/  @!P0 BRA `(.L_x_8592) ;  /* 0x0000000000048947 */ /* 0x000fea0003800000 */
[----:B------:R-:W-:Y:S01]  /*1bd40*/  BPT.TRAP 0x1 ;  /* 0x000000040000795c */ /* 0x000fe20000300000 */
.L_x_8592:
[----:B------:R-:W-:-:S04]  /*1bd50*/  IADD3 R2, R2, 0x400, RZ ;  /* 0x0000040002027810 */ /* 0x000fc80007ffe0ff */
[----:B------:R-:W-:-:S04]  /*1bd60*/  SHF.R.U32.HI R2, RZ, 0x4, R2 ;  /* 0x00000004ff027819 */ /* 0x000fc80000011602 */
[----:B------:R-:W-:-:S04]  /*1bd70*/  LOP3.LUT R2, R2, 0x3fff, RZ, 0xc0, !PT ;  /* 0x00003fff02027812 */ /* 0x000fc800078ec0ff */
[----:B------:R-:W-:Y:S01]  /*1bd80*/  LOP3.LUT R5, R2, 0x4000000, RZ, 0xfc, !PT ;  /* 0x0400000002057812 */ /* 0x000fe200078efcff */
[----:B-1----:R-:W-:Y:S06]  /*1bd90*/  @P2 BRA `(.L_x_8593) ;  /* 0x0000000000082947 */ /* 0x002fec0003800000 */
[----:B------:R-:W1:Y:S02]  /*1bda0*/  SYNCS.PHASECHK.TRANS64.TRYWAIT P0, [R9+URZ+0x28850], R4 ;  /* 0x02885004090075a7 */ /* 0x000e64000800017f */
[----:B-1----:R-:W-:Y:S05]  /*1bdb0*/  @!P0 BRA `(.L_x_8594) ;  /* 0x000000bc00648947 */ /* 0x002fea0003800000 */
.L_x_8593:
[----:B01----:R-:W-:Y:S01]  /*1bdc0*/  IMAD R4, R22, 0x800, R5 ;  /* 0x0000080016047824 */ /* 0x003fe200078e0205 */
[----:B------:R-:W-:Y:S05]  /*1bdd0*/  WARPSYNC.ALL ;  /* 0x0000000000007948 */ /* 0x000fea0003800000 */
[----:B------:R-:W-:Y:S01]  /*1bde0*/  IMAD.MOV.U32 R5, RZ, RZ, 0x40000040 ;  /* 0x40000040ff057424 */ /* 0x000fe200078e00ff */
[C---:B------:R-:W-:Y:S01]  /*1bdf0*/  R2UR UR6, R4.reuse ;  /* 0x00000000040672ca */ /* 0x040fe200000e0000 */
[----:B------:R-:W-:Y:S01]  /*1be00*/  WARPGROUP.ARRIVE ;  /* 0x00000000000079c5 */ /* 0x000fe20000000000 */
[----:B------:R-:W-:Y:S01]  /*1be10*/  VIADD R6, R4, 0x80 ;  /* 0x0000008004067836 */ /* 0x000fe20000000000 */
[----:B------:R-:W0:Y:S01]  /*1be20*/  SHFL.BFLY PT, R2, R3, 0x2, 0x1f ;  /* 0x0c401f0003027f89 */ /* 0x000e2200000e0000 */
[----:B------:R-:W-:Y:S01]  /*1be30*/  R2UR UR7, R5 ;  /* 0x00000000050772ca */ /* 0x000fe200000e0000 */
[----:B------:R-:W-:Y:S01]  /*1be40*/  IMAD.MOV.U32 R7, RZ, RZ, 0x40000040 ;  /* 0x40000040ff077424 */ /* 0x000fe200078e00ff */
[----:B------:R-:W-:Y:S01]  /*1be50*/  IADD3 R213, R213, 0x1, RZ ;  /* 0x00000001d5d57810 */ /* 0x000fe20007ffe0ff */
[----:B------:R-:W-:-:S02]  /*1be60*/  IMAD.MOV.U32 R5, RZ, RZ, 0x40000040 ;  /* 0x40000040ff057424 */ /* 0x000fc400078e00ff */
[----:B------:R-:W-:Y:S02]  /*1be70*/  @!P1 VIADD R12, R9, 0x28860 ;  /* 0x00028860090c9836 */ /* 0x000fe40000000000 */
[----:B------:R-:W-:-:S03]  /*1be80*/  VIADD R22, R22, 0x1 ;  /* 0x0000000116167836 */ /* 0x000fc60000000000 */
[----:B------:R-:W-:Y:S02]  /*1be90*/  @!P1 PRMT R12, RZ, 0x654, R12 ;  /* 0x00000654ff0c9816 */ /* 0x000fe4000000000c */
[----:B------:R-:W-:Y:S01]  /*1bea0*/  ISETP.NE.AND P2, PT, R22, 0x2, PT ;  /* 0x000000021600780c */ /* 0x000fe20003f45270 */
[----:B------:R-:W-:Y:S01]  /*1beb0*/  HGMMA.64x128x16.F32 R88, R180, gdesc[UR4].tnspB, R88, gsb0 ;  /* 0x41e00004b4587df0 */ /* 0x000fe20008000858 */
[----:B------:R-:W-:Y:S01]  /*1bec0*/  R2UR UR6, R6 ;  /* 0x00000000060672ca */ /* 0x000fe200000e0000 */
[----:B------:R-:W-:Y:S01]  /*1bed0*/  VIADD R6, R4, 0x100 ;  /* 0x0000010004067836 */ /* 0x000fe20000000000 */
[----:B------:R-:W-:Y:S01]  /*1bee0*/  R2UR UR7, R7 ;  /* 0x00000000070772ca */ /* 0x000fe200000e0000 */
[----:B------:R-:W-:Y:S01]  /*1bef0*/  IMAD.MOV.U32 R7, RZ, RZ, 0x40000040 ;  /* 0x40000040ff077424 */ /* 0x000fe200078e00ff */
[----:B------:R-:W-:Y:S01]  /*1bf00*/  SEL R22, R22, RZ, P2 ;  /* 0x000000ff16167207 */ /* 0x000fe20001000000 */
[----:B0-----:R-:W-:Y:S01]  /*1bf10*/  FADD.FTZ R2, R2, R3 ;  /* 0x0000000302027221 */ /* 0x001fe20000010000 */
[----:B------:R-:W-:-:S04]  /*1bf20*/  SEL R3, RZ, 0x1, P2 ;  /* 0x00000001ff037807 */ /* 0x000fc80001000000 */
[----:B------:R-:W-:Y:S01]  /*1bf30*/  LOP3.LUT R186, R186, R3, RZ, 0x3c, !PT ;  /* 0x00000003baba7212 */ /* 0x000fe200078e3cff */
[----:B------:R-:W-:Y:S01]  /*1bf40*/  IMAD.MOV.U32 R3, RZ, RZ, -0x800000 ;  /* 0xff800000ff037424 */ /* 0x000fe200078e00ff */
[----:B------:R-:W-:Y:S02]  /*1bf50*/  WARPGROUP.DEPBAR.LE gsb0, 0x0 ;  /* 0x00008000000079c5 */ /* 0x000fe40000010000 */
[----:B------:R-:W-:-:S06]  /*1bf60*/  WARPGROUP.ARRIVE ;  /* 0x00000000000079c5 */ /* 0x000fcc0000000000 */
        /* <DEDUP_REMOVED lines=23> */
[C---:B------:R-:W-:Y:S01]  /*1c0e0*/  VIADD R6, R4.reuse, 0x300 ;  /* 0x0000030004067836 */ /* 0x040fe20000000000 */
[----:B------:R-:W-:Y:S01]  /*1c0f0*/  R2UR UR7, R7 ;  /* 0x00000000070772ca */ /* 0x000fe200000e0000 */
[----:B------:R-:W-:Y:S01]  /*1c100*/  VIADD R4, R4, 0x380 ;  /* 0x0000038004047836 */ /* 0x000fe20000000000 */
[----:B------:R-:W-:Y:S01]  /*1c110*/  MOV R7, 0x40000040 ;  /* 0x4000004000077802 */ /* 0x000fe20000000f00 */
[----:B------:R-:W-:Y:S02]  /*1c120*/  WARPGROUP.DEPBAR.LE gsb0, 0x0 ;  /* 0x00008000000079c5 */ /* 0x000fe40000010000 */
[----:B------:R-:W-:-:S08]  /*1c130*/  WARPGROUP.ARRIVE ;  /* 0x00000000000079c5 */ /* 0x000fd00000000000 */
[----:B------:R-:W-:Y:S01]  /*1c140*/  HGMMA.64x128x16.F32 R88, R160, gdesc[UR4].tnspB, R88, gsb0 ;  /* 0x41e00004a0587df0 */ /* 0x000fe20008000858 */
[----:B------:R-:W-:Y:S02]  /*1c150*/  R2UR UR6, R6 ;  /* 0x00000000060672ca */ /* 0x000fe400000e0000 */
[----:B------:R-:W-:Y:S01]  /*1c160*/  R2UR UR7, R7 ;  /* 0x00000000070772ca */ /* 0x000fe200000e0000 */
[----:B------:R-:W-:Y:S02]  /*1c170*/  WARPGROUP.DEPBAR.LE gsb0, 0x0 ;  /* 0x00008000000079c5 */ /* 0x000fe40000010000 */
[----:B------:R-:W-:-:S10]  /*1c180*/  WARPGROUP.ARRIVE ;  /* 0x00000000000079c5 */ /* 0x000fd40000000000 */
[----:B------:R-:W-:Y:S01]  /*1c190*/  HGMMA.64x128x16.F32 R88, R156, gdesc[UR4].tnspB, R88, gsb0 ;  /* 0x41e000049c587df0 */ /* 0x000fe20008000858 */
[----:B------:R-:W-:Y:S02]  /*1c1a0*/  R2UR UR6, R4 ;  /* 0x00000000040672ca */ /* 0x000fe400000e0000 */
[----:B------:R-:W-:Y:S02]  /*1c1b0*/  R2UR UR7, R5 ;  /* 0x00000000050772ca */ /* 0x000fe400000e0000 */
[----:B------:R-:W0:Y:S02]  /*1c1c0*/  SHFL.BFLY PT, R5, R0, 0x2, 0x1f ;  /* 0x0c401f0000057f89 */ /* 0x000e2400000e0000 */
[----:B0-----:R-:W-:Y:S01]  /*1c1d0*/  FADD.FTZ R4, R5, R0 ;  /* 0x0000000005047221 */ /* 0x001fe20000010000 */
[----:B------:R-:W-:Y:S01]  /*1c1e0*/  IMAD.MOV.U32 R0, RZ, RZ, -0x800000 ;  /* 0xff800000ff007424 */ /* 0x000fe200078e00ff */
[----:B------:R-:W0:Y:S04]  /*1c1f0*/  SHFL.BFLY PT, R5, R2, 0x1, 0x1f ;  /* 0x0c201f0002057f89 */ /* 0x000e2800000e0000 */
[----:B------:R-:W1:Y:S01]  /*1c200*/  SHFL.BFLY PT, R7, R4, 0x1, 0x1f ;  /* 0x0c201f0004077f89 */ /* 0x000e6200000e0000 */
[----:B0-----:R-:W-:Y:S01]  /*1c210*/  FADD.FTZ R13, R2, R5 ;  /* 0x00000005020d7221 */ /* 0x001fe20000010000 */
[----:B-1----:R-:W-:-:S04]  /*1c220*/  FADD.FTZ R14, R4, R7 ;  /* 0x00000007040e7221 */ /* 0x002fc80000010000 */
[----:B------:R-:W-:Y:S02]  /*1c230*/  FSETP.NE.FTZ.AND P0, PT, R13, RZ, PT ;  /* 0x000000ff0d00720b */ /* 0x000fe40003f15000 */
[----:B------:R-:W-:Y:S02]  /*1c240*/  CS2R R4, SRZ ;  /* 0x0000000000047805 */ /* 0x000fe4000001ff00 */
        /* <DEDUP_REMOVED lines=81> */
.L_x_8468:
[----:B------:R-:W-:Y:S05]  /*1c760*/  WARPSYNC.ALL ;  /* 0x0000000000007948 */ /* 0x000fea0003800000 */
        /* <DEDUP_REMOVED lines=9> */
[----:B------:R-:W2:Y:S01]  /*1c800*/  S2R R5, SR_SWINHI ;  /* 0x0000000000057919 */ /* 0x000ea20000002f00 */
[----:B------:R-:W-:Y:S05]  /*1c810*/  WARPSYNC.ALL ;  /* 0x0000000000007948 */ /* 0x000fea0003800000 */
[----:B------:R-:W-:Y:S01]  /*1c820*/  BAR.SYNC.DEFER_BLOCKING 0x1, 0x100 ;  /* 0x0044000000007b1d */ /* 0x000fe20000010000 */
[----:B------:R-:W-:Y:S02]  /*1c830*/  F2FP.F16.F32.PACK_AB R6, R93, R6 ;  /* 0x000000065d06723e */ /* 0x000fe400000000ff */
[----:B------:R-:W-:Y:S02]  /*1c840*/  F2FP.F16.F32.PACK_AB R7, R7, R94 ;  /* 0x0000005e0707723e */ /* 0x000fe400000000ff */
[----:B------:R-:W-:Y:S01]  /*1c850*/  F2FP.F16.F32.PACK_AB R34, R133, R34 ;  /* 0x000000228522723e */ /* 0x000fe200000000ff */
[----:B------:R-:W-:Y:S01]  /*1c860*/  ULDC.64 UR4, c[0x0][0xc00] ;  /* 0x0003000000047ab9 */ /* 0x000fe20000000a00 */
[----:B------:R-:W-:-:S02]  /*1c870*/  F2FP.F16.F32.PACK_AB R36, R137, R36 ;  /* 0x000000248924723e */ /* 0x000fc400000000ff */
[----:B------:R-:W-:Y:S02]  /*1c880*/  F2FP.F16.F32.PACK_AB R37, R37, R138 ;  /* 0x0000008a2525723e */ /* 0x000fe400000000ff */
[----:B------:R-:W-:Y:S02]  /*1c890*/  F2FP.F16.F32.PACK_AB R38, R141, R38 ;  /* 0x000000268d26723e */ /* 0x000fe400000000ff */
[----:B------:R-:W-:Y:S02]  /*1c8a0*/  F2FP.F16.F32.PACK_AB R39, R39, R142 ;  /* 0x0000008e2727723e */ /* 0x000fe400000000ff */
[----:B------:R-:W-:Y:S02]  /*1c8b0*/  MOV R20, R2 ;  /* 0x0000000200147202 */ /* 0x000fe40000000f00 */
[----:B--2---:R-:W-:-:S03]  /*1c8c0*/  MOV R21, R5 ;  /* 0x0000000500157202 */ /* 0x004fc60000000f00 */
[----:B------:R-:W-:-:S03]  /*1c8d0*/  IMAD.WIDE R4, R224, 0x2, R20 ;  /* 0x00000002e0047825 */ /* 0x000fc600078e0214 */
[C---:B------:R-:W-:Y:S02]  /*1c8e0*/  IADD3 R47, P0, R4.reuse, 0x40, RZ ;  /* 0x00000040042f7810 */ /* 0x040fe40007f1e0ff */
[C---:B------:R-:W-:Y:S02]  /*1c8f0*/  IADD3 R45, P5, R4.reuse, 0x20, RZ ;  /* 0x00000020042d7810 */ /* 0x040fe40007fbe0ff */
[C---:B------:R-:W-:Y:S01]  /*1c900*/  LOP3.LUT R33, R4.reuse, 0x380, RZ, 0xc0, !PT ;  /* 0x0000038004217812 */ /* 0x040fe200078ec0ff */
[--C-:B------:R-:W-:Y:S01]  /*1c910*/  IMAD.X R11, RZ, RZ, R5.reuse, P0 ;  /* 0x000000ffff0b7224 */ /* 0x100fe200000e0605 */
[----:B------:R-:W-:Y:S01]  /*1c920*/  ISETP.NE.U32.AND P0, PT, RZ, UR4, PT ;  /* 0x00000004ff007c0c */ /* 0x000fe2000bf05070 */
[----:B------:R-:W-:Y:S01]  /*1c930*/  IMAD.X R9, RZ, RZ, R5, P5 ;  /* 0x000000ffff097224 */ /* 0x000fe200028e0605 */
[C---:B------:R-:W-:Y:S02]  /*1c940*/  IADD3 R51, P2, R4.reuse, 0x4000, RZ ;  /* 0x0000400004337810 */ /* 0x040fe40007f5e0ff */
[----:B------:R-:W-:-:S02]  /*1c950*/  IADD3 R49, P1, R4, 0x60, RZ ;  /* 0x0000006004317810 */ /* 0x000fc40007f3e0ff */
[----:B------:R-:W-:Y:S01]  /*1c960*/  SHF.R.U64 R33, R33, 0x3, RZ ;  /* 0x0000000321217819 */ /* 0x000fe200000012ff */
[--C-:B------:R-:W-:Y:S01]  /*1c970*/  IMAD.X R15, RZ, RZ, R5.reuse, P2 ;  /* 0x000000ffff0f7224 */ /* 0x100fe200010e0605 */
[C---:B------:R-:W-:Y:S01]  /*1c980*/  IADD3 R53, P3, R4.reuse, 0x4020, RZ ;  /* 0x0000402004357810 */ /* 0x040fe20007f7e0ff */
[--C-:B------:R-:W-:Y:S01]  /*1c990*/  IMAD.X R13, RZ, RZ, R5.reuse, P1 ;  /* 0x000000ffff0d7224 */ /* 0x100fe200008e0605 */
[C---:B------:R-:W-:Y:S02]  /*1c9a0*/  IADD3 R55, P4, R4.reuse, 0x4040, RZ ;  /* 0x0000404004377810 */ /* 0x040fe40007f9e0ff */
[----:B------:R-:W-:Y:S01]  /*1c9b0*/  IADD3 R57, P5, R4, 0x4060, RZ ;  /* 0x0000406004397810 */ /* 0x000fe20007fbe0ff */
[----:B------:R-:W-:Y:S01]  /*1c9c0*/  IMAD.X R25, RZ, RZ, R5, P3 ;  /* 0x000000ffff197224 */ /* 0x000fe200018e0605 */
[----:B------:R-:W-:Y:S02]  /*1c9d0*/  LOP3.LUT R8, R45, 0x380, RZ, 0xc0, !PT ;  /* 0x000003802d087812 */ /* 0x000fe400078ec0ff */
[----:B------:R-:W-:-:S02]  /*1c9e0*/  LOP3.LUT R10, R47, 0x380, RZ, 0xc0, !PT ;  /* 0x000003802f0a7812 */ /* 0x000fc400078ec0ff */
[----:B------:R-:W-:Y:S01]  /*1c9f0*/  ISETP.NE.AND.EX P0, PT, RZ, UR5, PT, P0 ;  /* 0x00000005ff007c0c */ /* 0x000fe2000bf05300 */
[----:B------:R-:W-:Y:S01]  /*1ca00*/  ULDC.64 UR4, c[0x0][0xc08] ;  /* 0x0003020000047ab9 */ /* 0x000fe20000000a00 */
[----:B------:R-:W-:Y:S02]  /*1ca10*/  LOP3.LUT R12, R49, 0x380, RZ, 0xc0, !PT ;  /* 0x00000380310c7812 */ /* 0x000fe400078ec0ff */
[----:B------:R-:W-:Y:S01]  /*1ca20*/  LOP3.LUT R4, R33, R4, RZ, 0x3c, !PT ;  /* 0x0000000421047212 */ /* 0x000fe200078e3cff */
[----:B------:R-:W-:Y:S01]  /*1ca30*/  IMAD.X R33, RZ, RZ, R5, P5 ;  /* 0x000000ffff217224 */ /* 0x000fe200028e0605 */
[----:B------:R-:W-:Y:S02]  /*1ca40*/  LOP3.LUT R14, R51, 0x380, RZ, 0xc0, !PT ;  /* 0x00000380330e7812 */ /* 0x000fe400078ec0ff */
[----:B------:R-:W-:Y:S02]  /*1ca50*/  SHF.R.U64 R8, R8, 0x3, RZ ;  /* 0x0000000308087819 */ /* 0x000fe400000012ff */
[----:B------:R-:W-:-:S02]  /*1ca60*/  SHF.R.U64 R10, R10, 0x3, RZ ;  /* 0x000000030a0a7819 */ /* 0x000fc400000012ff */
[----:B------:R-:W-:Y:S02]  /*1ca70*/  LOP3.LUT R24, R53, 0x380, RZ, 0xc0, !PT ;  /* 0x0000038035187812 */ /* 0x000fe400078ec0ff */
[----:B------:R-:W-:Y:S02]  /*1ca80*/  LOP3.LUT R26, R55, 0x380, RZ, 0xc0, !PT ;  /* 0x00000380371a7812 */ /* 0x000fe400078ec0ff */
[----:B-1----:R-:W-:Y:S02]  /*1ca90*/  LOP3.LUT R28, R57, 0x380, RZ, 0xc0, !PT ;  /* 0x00000380391c7812 */ /* 0x002fe400078ec0ff */
[----:B------:R-:W-:Y:S02]  /*1caa0*/  ISETP.NE.U32.AND P2, PT, RZ, UR4, PT ;  /* 0x00000004ff007c0c */ /* 0x000fe4000bf45070 */
[----:B------:R-:W-:Y:S02]  /*1cab0*/  IADD3.X R27, RZ, R5, RZ, P4, !PT ;  /* 0x00000005ff1b7210 */ /* 0x000fe400027fe4ff */
[----:B------:R-:W-:-:S02]  /*1cac0*/  SHF.R.U64 R12, R12, 0x3, RZ ;  /* 0x000000030c0c7819 */ /* 0x000fc400000012ff */
[----:B------:R-:W-:Y:S02]  /*1cad0*/  SHF.R.U64 R14, R14, 0x3, RZ ;  /* 0x000000030e0e7819 */ /* 0x000fe400000012ff */
[----:B------:R-:W-:Y:S02]  /*1cae0*/  MOV R50, R4 ;  /* 0x0000000400327202 */ /* 0x000fe40000000f00 */
[----:B------:R-:W-:Y:S02]  /*1caf0*/  LOP3.LUT R8, R8, R45, RZ, 0x3c, !PT ;  /* 0x0000002d08087212 */ /* 0x000fe400078e3cff */
[----:B------:R-:W-:Y:S02]  /*1cb00*/  LOP3.LUT R10, R10, R47, RZ, 0x3c, !PT ;  /* 0x0000002f0a0a7212 */ /* 0x000fe400078e3cff */
[----:B------:R-:W-:Y:S02]  /*1cb10*/  SHF.R.U64 R24, R24, 0x3, RZ ;  /* 0x0000000318187819 */ /* 0x000fe400000012ff */
[----:B------:R-:W-:-:S02]  /*1cb20*/  SHF.R.U64 R26, R26, 0x3, RZ ;  /* 0x000000031a1a7819 */ /* 0x000fc400000012ff */
[----:B------:R-:W-:Y:S02]  /*1cb30*/  SHF.R.U64 R28, R28, 0x3, RZ ;  /* 0x000000031c1c7819 */ /* 0x000fe400000012ff */
[----:B------:R-:W-:Y:S02]  /*1cb40*/  F2FP.F16.F32.PACK_AB R4, R89, R88 ;  /* 0x000000585904723e */ /* 0x000fe400000000ff */
[----:B------:R-:W-:Y:S02]  /*1cb50*/  F2FP.F16.F32.PACK_AB R5, R91, R90 ;  /* 0x0000005a5b05723e */ /* 0x000fe400000000ff */
[----:B------:R-:W-:Y:S02]  /*1cb60*/  ISETP.NE.AND.EX P2, PT, RZ, UR5, PT, P2 ;  /* 0x00000005ff007c0c */ /* 0x000fe4000bf45320 */
[----:B------:R-:W-:Y:S01]  /*1cb70*/  LOP3.LUT R12, R12, R49, RZ, 0x3c, !PT ;  /* 0x000000310c0c7212 */ /* 0x000fe200078e3cff */
[----:B------:R1:W-:Y:S01]  /*1cb80*/  STSM.16.M88.4 [R50], R4 ;  /* 0x0000000432007844 */ /* 0x0003e20000000200 */
[----:B------:R-:W-:-:S02]  /*1cb90*/  LOP3.LUT R14, R14, R51, RZ, 0x3c, !PT ;  /* 0x000000330e0e7212 */ /* 0x000fc400078e3cff */
[----:B------:R-:W-:Y:S02]  /*1cba0*/  LOP3.LUT R24, R24, R53, RZ, 0x3c, !PT ;  /* 0x0000003518187212 */ /* 0x000fe400078e3cff */
[----:B------:R-:W-:Y:S02]  /*1cbb0*/  LOP3.LUT R26, R26, R55, RZ, 0x3c, !PT ;  /* 0x000000371a1a7212 */ /* 0x000fe400078e3cff */
[----:B------:R-:W-:Y:S01]  /*1cbc0*/  LOP3.LUT R32, R28, R57, RZ, 0x3c, !PT ;  /* 0x000000391c207212 */ /* 0x000fe200078e3cff */
[----:B------:R-:W-:Y:S01]  /*1cbd0*/  ULDC UR4, c[0x0][0xa88] ;  /* 0x0002a20000047ab9 */ /* 0x000fe20000000800 */
[----:B------:R-:W-:Y:S01]  /*1cbe0*/  MOV R49, R8 ;  /* 0x0000000800317202 */ /* 0x000fe20000000f00 */
[----:B------:R-:W2:Y:S01]  /*1cbf0*/  LDC R55, c[0x0][0xbe8] ;  /* 0x0002fa00ff377b82 */ /* 0x000ea20000000800 */
[----:B------:R-:W-:Y:S02]  /*1cc00*/  MOV R48, R10 ;  /* 0x0000000a00307202 */ /* 0x000fe40000000f00 */
[----:B------:R-:W-:-:S02]  /*1cc10*/  F2FP.F16.F32.PACK_AB R8, R97, R96 ;  /* 0x000000606108723e */ /* 0x000fc400000000ff */
[----:B------:R-:W-:Y:S02]  /*1cc20*/  F2FP.F16.F32.PACK_AB R9, R99, R98 ;  /* 0x000000626309723e */ /* 0x000fe400000000ff */
[----:B------:R-:W-:Y:S02]  /*1cc30*/  F2FP.F16.F32.PACK_AB R10, R101, R100 ;  /* 0x00000064650a723e */ /* 0x000fe400000000ff */
[----:B------:R-:W-:Y:S02]  /*1cc40*/  F2FP.F16.F32.PACK_AB R11, R103, R102 ;  /* 0x00000066670b723e */ /* 0x000fe400000000ff */
[----:B-1----:R-:W-:Y:S02]  /*1cc50*/  F2FP.F16.F32.PACK_AB R4, R105, R104 ;  /* 0x000000686904723e */ /* 0x002fe400000000ff */
[----:B------:R-:W-:Y:S01]  /*1cc60*/  F2FP.F16.F32.PACK_AB R5, R107, R106 ;  /* 0x0000006a6b05723e */ /* 0x000fe200000000ff */
[----:B------:R1:W-:Y:S01]  /*1cc70*/  STSM.16.M88.4 [R49], R8 ;  /* 0x0000000831007844 */ /* 0x0003e20000000200 */
[----:B------:R-:W-:-:S02]  /*1cc80*/  F2FP.F16.F32.PACK_AB R6, R109, R108 ;  /* 0x0000006c6d06723e */ /* 0x000fc400000000ff */
[----:B------:R-:W-:Y:S02]  /*1cc90*/  F2FP.F16.F32.PACK_AB R7, R111, R110 ;  /* 0x0000006e6f07723e */ /* 0x000fe400000000ff */
[----:B------:R-:W-:Y:S02]  /*1cca0*/  MOV R47, R12 ;  /* 0x0000000c002f7202 */ /* 0x000fe40000000f00 */
[----:B------:R-:W-:Y:S01]  /*1ccb0*/  MOV R46, R14 ;  /* 0x0000000e002e7202 */ /* 0x000fe20000000f00 */
[----:B------:R3:W-:Y:S01]  /*1ccc0*/  STSM.16.M88.4 [R48], R4 ;  /* 0x0000000430007844 */ /* 0x0007e20000000200 */
[----:B------:R-:W-:Y:S02]  /*1ccd0*/  MOV R45, R24 ;  /* 0x00000018002d7202 */ /* 0x000fe40000000f00 */
[----:B------:R-:W-:Y:S02]  /*1cce0*/  MOV R44, R26 ;  /* 0x0000001a002c7202 */ /* 0x000fe40000000f00 */
[----:B------:R-:W-:-:S02]  /*1ccf0*/  MOV R28, R32 ;  /* 0x00000020001c7202 */ /* 0x000fc40000000f00 */
[----:B------:R-:W-:Y:S01]  /*1cd00*/  F2FP.F16.F32.PACK_AB R12, R113, R112 ;  /* 0x00000070710c723e */ /* 0x000fe200000000ff */
[----:B-1----:R-:W1:Y:S01]  /*1cd10*/  @P2 LDC.64 R8, c[0x0][0xc08] ;  /* 0x00030200ff082b82 */ /* 0x002e620000000a00 */
[----:B------:R-:W-:Y:S02]  /*1cd20*/  F2FP.F16.F32.PACK_AB R13, R40, R41 ;  /* 0x00000029280d723e */ /* 0x000fe400000000ff */
[----:B------:R-:W-:Y:S02]  /*1cd30*/  F2FP.F16.F32.PACK_AB R14, R117, R116 ;  /* 0x00000074750e723e */ /* 0x000fe400000000ff */
[----:B------:R-:W-:Y:S02]  /*1cd40*/  F2FP.F16.F32.PACK_AB R15, R119, R118 ;  /* 0x00000076770f723e */ /* 0x000fe400000000ff */
[----:B------:R-:W-:Y:S01]  /*1cd50*/  F2FP.F16.F32.PACK_AB R24, R121, R120 ;  /* 0x000000787918723e */ /* 0x000fe200000000ff */
[----:B------:R-:W4:Y:S01]  /*1cd60*/  LDC.64 R40, c[0x0][0xc00] ;  /* 0x00030000ff287b82 */ /* 0x000f220000000a00 */
[----:B------:R-:W-:Y:S01]  /*1cd70*/  F2FP.F16.F32.PACK_AB R25, R123, R122 ;  /* 0x0000007a7b19723e */ /* 0x000fe200000000ff */
[----:B------:R-:W-:Y:S01]  /*1cd80*/  STSM.16.M88.4 [R47], R12 ;  /* 0x0000000c2f007844 */ /* 0x000fe20000000200 */
[----:B------:R-:W-:Y:S01]  /*1cd90*/  F2FP.F16.F32.PACK_AB R26, R125, R124 ;  /* 0x0000007c7d1a723e */ /* 0x000fe200000000ff */
[----:B---3--:R-:W-:Y:S01]  /*1cda0*/  IMAD.MOV.U32 R48, RZ, RZ, RZ ;  /* 0x000000ffff307224 */ /* 0x008fe200078e00ff */
[----:B------:R-:W-:-:S02]  /*1cdb0*/  F2FP.F16.F32.PACK_AB R27, R42, R43 ;  /* 0x0000002b2a1b723e */ /* 0x000fc400000000ff */
        /* <DEDUP_REMOVED lines=8> */
[----:B------:R-:W-:Y:S01]  /*1ce40*/  F2FP.F16.F32.PACK_AB R7, R151, R150 ;  /* 0x000000969707723e */ /* 0x000fe200000000ff */
[----:B------:R-:W-:Y:S04]  /*1ce50*/  STSM.16.M88.4 [R44], R36 ;  /* 0x000000242c007844 */ /* 0x000fe80000000200 */
[----:B------:R3:W-:Y:S01]  /*1ce60*/  STSM.16.M88.4 [R28], R4 ;  /* 0x000000041c007844 */ /* 0x0007e20000000200 */
[----:B----4-:R-:W-:Y:S01]  /*1ce70*/  IMAD.WIDE R40, R209, 0x4, R40 ;  /* 0x00000004d1287825 */ /* 0x010fe200078e0228 */
[----:B------:R-:W-:Y:S03]  /*1ce80*/  BAR.SYNC.DEFER_BLOCKING 0x1, 0x100 ;  /* 0x0044000000007b1d */ /* 0x000fe60000010000 */
[----:B---3--:R-:W-:-:S02]  /*1ce90*/  IMAD.U32 R6, RZ, RZ, UR4 ;  /* 0x00000004ff067e24 */ /* 0x008fc4000f8e00ff */
[----:B-1----:R-:W-:Y:S01]  /*1cea0*/  @P2 IMAD.WIDE R4, R209, 0x4, R8 ;  /* 0x00000004d1042825 */ /* 0x002fe200078e0208 */
[----:B------:R1:W5:Y:S01]  /*1ceb0*/  @P0 LDG.E R48, desc[UR38][R40.64] ;  /* 0x0000002628300981 */ /* 0x000362000c1e1900 */
[----:B--2---:R-:W-:Y:S02]  /*1cec0*/  ISETP.NE.AND P1, PT, R55, 0x1, PT ;  /* 0x000000013700780c */ /* 0x004fe40003f25270 */
[----:B------:R-:W-:Y:S01]  /*1ced0*/  IMAD.IADD R13, R195, 0x1, R193 ;  /* 0x00000001c30d7824 */ /* 0x000fe200078e02c1 */
[----:B------:R1:W5:Y:S10]  /*1cee0*/  @P2 LDG.E R6, desc[UR38][R4.64] ;  /* 0x0000002604062981 */ /* 0x000374000c1e1900 */
[----:B------:R-:W2:Y:S08]  /*1cef0*/  @P1 LDC R10, c[0x0][0xbec] ;  /* 0x0002fb00ff0a1b82 */ /* 0x000eb00000000800 */
[----:B------:R-:W3:Y:S01]  /*1cf00*/  @P1 LDC R11, c[0x0][0xbf0] ;  /* 0x0002fc00ff0b1b82 */ /* 0x000ee20000000800 */
[----:B-1----:R-:W-:Y:S05]  /*1cf10*/  @P2 BRA `(.L_x_8597) ;  /* 0x0000000000102947 */ /* 0x002fea0003800000 */
[----:B------:R-:W-:Y:S05]  /*1cf20*/  @!P0 BRA `(.L_x_8597) ;  /* 0x00000000000c8947 */ /* 0x000fea0003800000 */
[----:B------:R-:W4:Y:S04]  /*1cf30*/  LDG.E R5, desc[UR38][R40.64] ;  /* 0x0000002628057981 */ /* 0x000f28000c1e1900 */
[----:B-----5:R-:W4:Y:S02]  /*1cf40*/  LDG.E R6, desc[UR38][R40.64+0x4] ;  /* 0x0000042628067981 */ /* 0x020f24000c1e1900 */
[----:B----4-:R-:W-:-:S07]  /*1cf50*/  IMAD.IADD R6, R6, 0x1, -R5 ;  /* 0x0000000106067824 */ /* 0x010fce00078e0a05 */
.L_x_8597:
[----:B------:R-:W-:Y:S01]  /*1cf60*/  SHF.R.S32.HI R54, RZ, 0x1f, R208 ;  /* 0x0000001fff367819 */ /* 0x000fe200000114d0 */
[----:B--2---:R-:W-:Y:S01]  /*1cf70*/  @P1 IMAD.HI.U32 R4, R13, R10, RZ ;  /* 0x0000000a0d041227 */ /* 0x004fe200078e00ff */
[----:B------:R-:W-:Y:S01]  /*1cf80*/  ULDC.64 UR4, c[0x0][0xb90] ;  /* 0x0002e40000047ab9 */ /* 0x000fe20000000a00 */
[----:B-----5:R-:W-:Y:S02]  /*1cf90*/  SHF.R.S32.HI R49, RZ, 0x1f, R48 ;  /* 0x0000001fff317819 */ /* 0x020fe40000011430 */
[----:B------:R-:W-:Y:S01]  /*1cfa0*/  IMAD R9, R54, UR4, RZ ;  /* 0x0000000436097c24 */ /* 0x000fe2000f8e02ff */
[----:B------:R-:W-:Y:S01]  /*1cfb0*/  SHF.R.S32.HI R8, RZ, 0x1f, R209 ;  /* 0x0000001fff087819 */ /* 0x000fe200000114d1 */
[----:B------:R-:W-:Y:S01]  /*1cfc0*/  IMAD.MOV.U32 R7, RZ, RZ, R13 ;  /* 0x000000ffff077224 */ /* 0x000fe200078e000d */
[----:B---3--:R-:W-:Y:S01]  /*1cfd0*/  @P1 SHF.R.U32.HI R7, RZ, R11, R4 ;  /* 0x0000000bff071219 */ /* 0x008fe20000011604 */
[----:B------:R-:W-:Y:S01]  /*1cfe0*/  IMAD.WIDE.U32 R4, R208, UR4, R48 ;  /* 0x00000004d0047c25 */ /* 0x000fe2000f8e0030 */
[----:B------:R-:W-:-:S02]  /*1cff0*/  SEL R28, R8, RZ, !P0 ;  /* 0x000000ff081c7207 */ /* 0x000fc40004000000 */
[----:B------:R-:W-:Y:S01]  /*1d000*/  SEL R57, R209, RZ, !P0 ;  /* 0x000000ffd1397207 */ /* 0x000fe20004000000 */
[----:B------:R-:W-:Y:S01]  /*1d010*/  IMAD R9, R208, UR5, R9 ;  /* 0x00000005d0097c24 */ /* 0x000fe2000f8e0209 */
[----:B------:R-:W-:Y:S01]  /*1d020*/  ULDC.64 UR4, c[0x0][0xb98] ;  /* 0x0002e60000047ab9 */ /* 0x000fe20000000a00 */
[----:B------:R-:W-:Y:S01]  /*1d030*/  IMAD.MOV R10, RZ, RZ, -R7 ;  /* 0x000000ffff0a7224 */ /* 0x000fe200078e0a07 */
[----:B------:R-:W-:Y:S01]  /*1d040*/  IADD3 R11, R16, R225, RZ ;  /* 0x000000e1100b7210 */ /* 0x000fe20007ffe0ff */
[----:B------:R-:W-:Y:S02]  /*1d050*/  IMAD.IADD R5, R5, 0x1, R9 ;  /* 0x0000000105057824 */ /* 0x000fe400078e0209 */
[----:B------:R-:W-:Y:S02]  /*1d060*/  IMAD R9, R55, R10, R13 ;  /* 0x0000000a37097224 */ /* 0x000fe400078e020d */
[----:B------:R-:W-:Y:S02]  /*1d070*/  IMAD R8, R28, UR4, RZ ;  /* 0x000000041c087c24 */ /* 0x000fe4000f8e02ff */
[----:B------:R-:W-:-:S04]  /*1d080*/  IMAD.WIDE.U32 R4, R57, UR4, R4 ;  /* 0x0000000439047c25 */ /* 0x000fc8000f8e0004 */
[----:B------:R-:W-:Y:S01]  /*1d090*/  IMAD.WIDE R20, R11, 0x2, R20 ;  /* 0x000000020b147825 */ /* 0x000fe200078e0214 */
[----:B------:R-:W-:Y:S02]  /*1d0a0*/  SHF.R.S32.HI R11, RZ, 0x1f, R7 ;  /* 0x0000001fff0b7819 */ /* 0x000fe40000011407 */
[----:B------:R-:W-:Y:S01]  /*1d0b0*/  IADD3 R4, P2, R7, R4, RZ ;  /* 0x0000000407047210 */ /* 0x000fe20007f5e0ff */
[----:B------:R-:W-:Y:S01]  /*1d0c0*/  IMAD R10, R57, UR5, R8 ;  /* 0x00000005390a7c24 */ /* 0x000fe2000f8e0208 */
[----:B------:R-:W-:Y:S01]  /*1d0d0*/  SHF.R.S32.HI R8, RZ, 0x1f, R9 ;  /* 0x0000001fff087819 */ /* 0x000fe20000011409 */
[----:B------:R-:W-:Y:S01]  /*1d0e0*/  ULDC.64 UR4, c[0x0][0xb88] ;  /* 0x0002e20000047ab9 */ /* 0x000fe20000000a00 */
[----:B------:R-:W-:Y:S01]  /*1d0f0*/  IADD3 R7, P0, R20, 0x1000, RZ ;  /* 0x0000100014077810 */ /* 0x000fe20007f1e0ff */
[----:B------:R-:W-:Y:S01]  /*1d100*/  IMAD R59, R6, R55, RZ ;  /* 0x00000037063b7224 */ /* 0x000fe200078e02ff */
[----:B------:R-:W-:Y:S01]  /*1d110*/  IADD3.X R5, R11, R5, R10, P2, !PT ;  /* 0x000000050b057210 */ /* 0x000fe200017fe40a */
[----:B------:R-:W-:Y:S01]  /*1d120*/  IMAD R12, R8, UR4, RZ ;  /* 0x00000004080c7c24 */ /* 0x000fe2000f8e02ff */
[----:B------:R-:W-:-:S02]  /*1d130*/  IADD3 R33, P3, R20, 0x4000, RZ ;  /* 0x0000400014217810 */ /* 0x000fc40007f7e0ff */
[----:B------:R-:W-:Y:S01]  /*1d140*/  IADD3 R13, P4, R20, 0x2000, RZ ;  /* 0x00002000140d7810 */ /* 0x000fe20007f9e0ff */
[----:B------:R-:W-:Y:S01]  /*1d150*/  IMAD R11, R9, UR5, R12 ;  /* 0x00000005090b7c24 */ /* 0x000fe2000f8e020c */
[----:B------:R-:W-:Y:S01]  /*1d160*/  LOP3.LUT R32, R33, 0x380, RZ, 0xc0, !PT ;  /* 0x0000038021207812 */ /* 0x000fe200078ec0ff */
[----:B------:R-:W-:Y:S01]  /*1d170*/  IMAD.WIDE.U32 R4, R9, UR4, R4 ;  /* 0x0000000409047c25 */ /* 0x000fe2000f8e0004 */
[----:B------:R-:W-:Y:S01]  /*1d180*/  ULDC.64 UR4, c[0x0][0xb50] ;  /* 0x0002d40000047ab9 */ /* 0x000fe20000000a00 */
[----:B------:R-:W-:Y:S02]  /*1d190*/  LOP3.LUT R12, R13, 0x380, RZ, 0xc0, !PT ;  /* 0x000003800d0c7812 */ /* 0x000fe400078ec0ff */
[----:B------:R-:W-:Y:S01]  /*1d1a0*/  IMAD.IADD R5, R5, 0x1, R11 ;  /* 0x0000000105057824 */ /* 0x000fe200078e020b */
[----:B------:R-:W-:Y:S01]  /*1d1b0*/  LEA R10, P2, R4, UR4, 0x2 ;  /* 0x00000004040a7c11 */ /* 0x000fe2000f8410ff */
[----:B------:R-:W-:Y:S01]  /*1d1c0*/  IMAD.X R9, RZ, RZ, R21, P0 ;  /* 0x000000ffff097224 */ /* 0x000fe200000e0615 */
[----:B------:R-:W-:-:S02]  /*1d1d0*/  LOP3.LUT P0, RZ, R218, 0x3, RZ, 0xc0, !PT ;  /* 0x00000003daff7812 */ /* 0x000fc4000780c0ff */
[----:B------:R-:W-:Y:S01]  /*1d1e0*/  LEA.HI.X R11, R4, UR5, R5, 0x2, P2 ;  /* 0x00000005040b7c11 */ /* 0x000fe200090f1405 */
[----:B------:R-:W-:Y:S01]  /*1d1f0*/  SHFL.IDX PT, R50, R10, RZ, 0x1c1f ;  /* 0x001c1fff0a327589 */ /* 0x000fe200000e0000 */
[----:B------:R-:W-:Y:S01]  /*1d200*/  IADD3 R25, P2, R20, 0x3000, RZ ;  /* 0x0000300014197810 */ /* 0x000fe20007f5e0ff */
[----:B------:R-:W-:Y:S01]  /*1d210*/  IMAD.IADD R4, R223, 0x1, R193 ;  /* 0x00000001df047824 */ /* 0x000fe200078e02c1 */
[----:B------:R-:W-:Y:S01]  /*1d220*/  LOP3.LUT R8, R7, 0x380, RZ, 0xc0, !PT ;  /* 0x0000038007087812 */ /* 0x000fe200078ec0ff */
[----:B------:R-:W1:Y:S01]  /*1d230*/  SHFL.IDX PT, R51, R11, RZ, 0x1c1f ;  /* 0x001c1fff0b337589 */ /* 0x000e6200000e0000 */
[----:B------:R-:W-:Y:S01]  /*1d240*/  LOP3.LUT R24, R25, 0x380, RZ, 0xc0, !PT ;  /* 0x0000038019187812 */ /* 0x000fe200078ec0ff */
[----:B------:R-:W-:Y:S01]  /*1d250*/  ULDC.64 UR4, c[0x0][0xaa0] ;  /* 0x0002a80000047ab9 */ /* 0x000fe20000000a00 */
[----:B------:R-:W-:Y:S01]  /*1d260*/  SHF.R.U64 R32, R32, 0x3, RZ ;  /* 0x0000000320207819 */ /* 0x000fe200000012ff */
[----:B------:R-:W-:Y:S01]  /*1d270*/  SHFL.IDX PT, R52, R10, 0x1, 0x1c1f ;  /* 0x003c1f000a347f89 */ /* 0x000fe200000e0000 */
[----:B------:R-:W-:-:S02]  /*1d280*/  SHF.R.U64 R24, R24, 0x3, RZ ;  /* 0x0000000318187819 */ /* 0x000fc400000012ff */
[----:B------:R-:W-:Y:S01]  /*1d290*/  SHF.R.U64 R12, R12, 0x3, RZ ;  /* 0x000000030c0c7819 */ /* 0x000fe200000012ff */
[----:B------:R-:W2:Y:S01]  /*1d2a0*/  SHFL.IDX PT, R53, R11, 0x1, 0x1c1f ;  /* 0x003c1f000b357f89 */ /* 0x000ea200000e0000 */
[----:B------:R-:W-:Y:S02]  /*1d2b0*/  LOP3.LUT R24, R24, R25, RZ, 0x3c, !PT ;  /* 0x0000001918187212 */ /* 0x000fe400078e3cff */
[----:B------:R-:W-:Y:S02]  /*1d2c0*/  IADD3.X R25, RZ, R21, RZ, P2, !PT ;  /* 0x00000015ff197210 */ /* 0x000fe400017fe4ff */
[C---:B------:R-:W-:Y:S01]  /*1d2d0*/  ISETP.GE.OR P2, PT, R4.reuse, R59, P0 ;  /* 0x0000003b0400720c */ /* 0x040fe20000746670 */
[----:B------:R-:W-:Y:S01]  /*1d2e0*/  VIADD R4, R4, 0x8 ;  /* 0x0000000804047836 */ /* 0x000fe20000000000 */
[----:B------:R-:W-:Y:S02]  /*1d2f0*/  SHF.R.U64 R8, R8, 0x3, RZ ;  /* 0x0000000308087819 */ /* 0x000fe400000012ff */
[----:B------:R-:W-:Y:S01]  /*1d300*/  LOP3.LUT R32, R32, R33, RZ, 0x3c, !PT ;  /* 0x0000002120207212 */ /* 0x000fe200078e3cff */
[--C-:B------:R-:W-:Y:S01]  /*1d310*/  IMAD.X R33, RZ, RZ, R21.reuse, P3 ;  /* 0x000000ffff217224 */ /* 0x100fe200018e0615 */
[----:B------:R-:W-:Y:S01]  /*1d320*/  LOP3.LUT R12, R12, R13, RZ, 0x3c, !PT ;  /* 0x0000000d0c0c7212 */ /* 0x000fe200078e3cff */
[----:B------:R-:W-:Y:S01]  /*1d330*/  IMAD.X R13, RZ, RZ, R21, P4 ;  /* 0x000000ffff0d7224 */ /* 0x000fe200020e0615 */
[----:B------:R-:W-:-:S02]  /*1d340*/  LOP3.LUT R8, R8, R7, RZ, 0x3c, !PT ;  /* 0x0000000708087212 */ /* 0x000fc400078e3cff */
[----:B------:R-:W-:Y:S02]  /*1d350*/  IADD3 R5, P3, R20, 0x7000, RZ ;  /* 0x0000700014057810 */ /* 0x000fe40007f7e0ff */
[----:B------:R-:W-:Y:S01]  /*1d360*/  ISETP.GE.OR P0, PT, R4, R59, P0 ;  /* 0x0000003b0400720c */ /* 0x000fe20000706670 */
[----:B-1----:R1:W-:Y:S01]  /*1d370*/  @!P2 ST.E desc[UR38][R50.64], R3 ;  /* 0x000000033200a985 */ /* 0x0023e2000c101926 */
[C---:B------:R-:W-:Y:S01]  /*1d380*/  IADD3 R37, P5, R20.reuse, 0x5000, RZ ;  /* 0x0000500014257810 */ /* 0x040fe20007fbe0ff */
[----:B------:R-:W-:Y:S01]  /*1d390*/  IMAD.X R45, RZ, RZ, R21, P3 ;  /* 0x000000ffff2d7224 */ /* 0x000fe200018e0615 */
[C---:B------:R-:W-:Y:S02]  /*1d3a0*/  IADD3 R41, P4, R20.reuse, 0x6000, RZ ;  /* 0x0000600014297810 */ /* 0x040fe40007f9e0ff */
[----:B------:R-:W-:Y:S02]  /*1d3b0*/  LOP3.LUT R7, R20, 0x380, RZ, 0xc0, !PT ;  /* 0x0000038014077812 */ /* 0x000fe400078ec0ff */
[----:B------:R-:W-:-:S02]  /*1d3c0*/  LOP3.LUT R4, R5, 0x380, RZ, 0xc0, !PT ;  /* 0x0000038005047812 */ /* 0x000fc400078ec0ff */
[----:B------:R-:W-:Y:S02]  /*1d3d0*/  LOP3.LUT R36, R37, 0x380, RZ, 0xc0, !PT ;  /* 0x0000038025247812 */ /* 0x000fe400078ec0ff */
[----:B------:R-:W-:Y:S01]  /*1d3e0*/  LOP3.LUT R40, R41, 0x380, RZ, 0xc0, !PT ;  /* 0x0000038029287812 */ /* 0x000fe200078ec0ff */
[----:B-1----:R-:W1:Y:S01]  /*1d3f0*/  @P1 LDC R51, c[0x0][0xbec] ;  /* 0x0002fb00ff331b82 */ /* 0x002e620000000800 */
[----:B------:R-:W-:Y:S01]  /*1d400*/  SHF.R.U64 R7, R7, 0x3, RZ ;  /* 0x0000000307077819 */ /* 0x000fe200000012ff */
[----:B------:R-:W-:Y:S01]  /*1d410*/  IMAD R3, R49, UR4, RZ ;  /* 0x0000000431037c24 */ /* 0x000fe2000f8e02ff */
[----:B------:R-:W-:Y:S01]  /*1d420*/  SHF.R.U64 R4, R4, 0x3, RZ ;  /* 0x0000000304047819 */ /* 0x000fe200000012ff */
[----:B--2---:R2:W-:Y:S01]  /*1d430*/  @!P0 ST.E desc[UR38][R52.64], R0 ;  /* 0x0000000034008985 */ /* 0x0045e2000c101926 */
[----:B------:R-:W-:Y:S02]  /*1d440*/  SHF.R.U64 R36, R36, 0x3, RZ ;  /* 0x0000000324247819 */ /* 0x000fe400000012ff */
[----:B------:R-:W-:Y:S01]  /*1d450*/  SHF.R.U64 R40, R40, 0x3, RZ ;  /* 0x0000000328287819 */ /* 0x000fe200000012ff */
[----:B------:R-:W3:Y:S01]  /*1d460*/  @P1 LDC R49, c[0x0][0xbf0] ;  /* 0x0002fc00ff311b82 */ /* 0x000ee20000000800 */
[----:B------:R-:W-:Y:S01]  /*1d470*/  LOP3.LUT R20, R7, R20, RZ, 0x3c, !PT ;  /* 0x0000001407147212 */ /* 0x000fe200078e3cff */
[----:B------:R-:W-:Y:S01]  /*1d480*/  IMAD R3, R48, UR5, R3 ;  /* 0x0000000530037c24 */ /* 0x000fe2000f8e0203 */
[----:B------:R-:W-:Y:S01]  /*1d490*/  LOP3.LUT R36, R36, R37, RZ, 0x3c, !PT ;  /* 0x0000002524247212 */ /* 0x000fe200078e3cff */
[--C-:B------:R-:W-:Y:S01]  /*1d4a0*/  IMAD.X R37, RZ, RZ, R21.reuse, P5 ;  /* 0x000000ffff257224 */ /* 0x100fe200028e0615 */
[----:B------:R-:W-:Y:S01]  /*1d4b0*/  LOP3.LUT R40, R40, R41, RZ, 0x3c, !PT ;  /* 0x0000002928287212 */ /* 0x000fe200078e3cff */
[----:B------:R-:W-:Y:S01]  /*1d4c0*/  IMAD.X R41, RZ, RZ, R21, P4 ;  /* 0x000000ffff297224 */ /* 0x000fe200020e0615 */
[----:B------:R-:W-:Y:S01]  /*1d4d0*/  LOP3.LUT R44, R4, R5, RZ, 0x3c, !PT ;  /* 0x00000005042c7212 */ /* 0x000fe200078e3cff */
[----:B------:R-:W5:Y:S01]  /*1d4e0*/  LD.E.128 R8, desc[UR38][R8.64] ;  /* 0x0000002608087980 */ /* 0x000f62000c101d00 */
[----:B--2---:R-:W-:-:S03]  /*1d4f0*/  LEA R0, R207, R23, 0x5 ;  /* 0x00000017cf007211 */ /* 0x004fc600078e28ff */
[----:B------:R2:W5:Y:S04]  /*1d500*/  LD.E.128 R4, desc[UR38][R20.64] ;  /* 0x0000002614047980 */ /* 0x000568000c101d00 */
[----:B------:R-:W5:Y:S04]  /*1d510*/  LD.E.128 R12, desc[UR38][R12.64] ;  /* 0x000000260c0c7980 */ /* 0x000f68000c101d00 */
[----:B------:R-:W5:Y:S01]  /*1d520*/  LD.E.128 R24, desc[UR38][R24.64] ;  /* 0x0000002618187980 */ /* 0x000f62000c101d00 */
[----:B--2---:R-:W-:Y:S01]  /*1d530*/  IMAD.WIDE.U32 R20, R48, UR4, RZ ;  /* 0x0000000430147c25 */ /* 0x004fe2000f8e00ff */
[----:B------:R-:W-:-:S02]  /*1d540*/  ULDC.64 UR4, c[0x0][0xae8] ;  /* 0x0002ba0000047ab9 */ /* 0x000fc40000000a00 */
[----:B------:R-:W5:Y:S01]  /*1d550*/  LD.E.128 R32, desc[UR38][R32.64] ;  /* 0x0000002620207980 */ /* 0x000f62000c101d00 */
[----:B------:R-:W-:Y:S02]  /*1d560*/  IMAD.IADD R21, R21, 0x1, R3 ;  /* 0x0000000115157824 */ /* 0x000fe400078e0203 */
[----:B------:R-:W-:Y:S01]  /*1d570*/  IMAD R3, R54, UR4, RZ ;  /* 0x0000000436037c24 */ /* 0x000fe2000f8e02ff */
[----:B------:R-:W5:Y:S01]  /*1d580*/  LD.E.128 R36, desc[UR38][R36.64] ;  /* 0x0000002624247980 */ /* 0x000f62000c101d00 */
[----:B------:R-:W-:Y:S02]  /*1d590*/  IMAD.IADD R48, R193, 0x1, R0 ;  /* 0x00000001c1307824 */ /* 0x000fe400078e0200 */
[C---:B------:R-:W-:Y:S01]  /*1d5a0*/  IMAD R3, R208.reuse, UR5, R3 ;  /* 0x00000005d0037c24 */ /* 0x040fe2000f8e0203 */
[----:B------:R-:W5:Y:S01]  /*1d5b0*/  LD.E.128 R40, desc[UR38][R40.64] ;  /* 0x0000002628287980 */ /* 0x000f62000c101d00 */
[----:B------:R-:W-:Y:S01]  /*1d5c0*/  IMAD.WIDE.U32 R20, R208, UR4, R20 ;  /* 0x00000004d0147c25 */ /* 0x000fe2000f8e0014 */
[----:B------:R-:W-:-:S02]  /*1d5d0*/  ULDC.64 UR4, c[0x0][0xaf0] ;  /* 0x0002bc0000047ab9 */ /* 0x000fc40000000a00 */
[----:B------:R-:W5:Y:S01]  /*1d5e0*/  LD.E.128 R44, desc[UR38][R44.64] ;  /* 0x000000262c2c7980 */ /* 0x000f62000c101d00 */
[----:B-1----:R-:W-:Y:S01]  /*1d5f0*/  @P1 IMAD.HI.U32 R0, R48, R51, RZ ;  /* 0x0000003330001227 */ /* 0x002fe200078e00ff */
[----:B------:R-:W-:Y:S01]  /*1d600*/  @!PT LDS RZ, [RZ] ;  /* 0x00000000fffff984 */ /* 0x000fe20000000800 */
[----:B------:R-:W-:Y:S01]  /*1d610*/  @!PT LDS RZ, [RZ] ;  /* 0x00000000fffff984 */ /* 0x000fe20000000800 */
[----:B------:R-:W-:Y:S01]  /*1d620*/  @!PT LDS RZ, [RZ] ;  /* 0x00000000fffff984 */ /* 0x000fe20000000800 */
[----:B------:R-:W-:Y:S01]  /*1d630*/  @!PT LDS RZ, [RZ] ;  /* 0x00000000fffff984 */ /* 0x000fe20000000800 */
[----:B------:R1:W-:Y:S06]  /*1d640*/  MEMBAR.ALL.CTA ;  /* 0x0000000000007992 */ /* 0x0003ec0000008000 */
[----:B-1----:R-:W1:Y:S01]  /*1d650*/  FENCE.VIEW.ASYNC.S ;  /* 0x00000000000073c6 */ /* 0x002e620000000000 */
[----:B------:R-:W-:Y:S02]  /*1d660*/  IMAD.IADD R21, R21, 0x1, R3 ;  /* 0x0000000115157824 */ /* 0x000fe400078e0203 */
[----:B------:R-:W-:Y:S01]  /*1d670*/  IMAD.MOV.U32 R3, RZ, RZ, R48 ;  /* 0x000000ffff037224 */ /* 0x000fe200078e0030 */
[----:B---3--:R-:W-:Y:S01]  /*1d680*/  @P1 SHF.R.U32.HI R3, RZ, R49, R0 ;  /* 0x00000031ff031219 */ /* 0x008fe20000011600 */
[----:B------:R-:W-:-:S02]  /*1d690*/  IMAD R28, R28, UR4, RZ ;  /* 0x000000041c1c7c24 */ /* 0x000fc4000f8e02ff */
        /* <DEDUP_REMOVED lines=12> */
[----:B------:R-:W-:Y:S01]  /*1d760*/  IMAD.IADD R50, R23, 0x1, R193 ;  /* 0x0000000117327824 */ /* 0x000fe200078e02c1 */
[----:B------:R-:W-:Y:S01]  /*1d770*/  IADD3 R21, R21, R51, RZ ;  /* 0x0000003315157210 */ /* 0x000fe20007ffe0ff */
[----:B------:R-:W-:Y:S02]  /*1d780*/  IMAD R28, R0, UR4, RZ ;  /* 0x00000004001c7c24 */ /* 0x000fe4000f8e02ff */
[----:B------:R-:W-:Y:S02]  /*1d790*/  VIADD R0, R50, 0x20 ;  /* 0x0000002032007836 */ /* 0x000fe40000000000 */
[----:B------:R-:W-:-:S02]  /*1d7a0*/  IMAD R51, R49, UR5, R28 ;  /* 0x0000000531337c24 */ /* 0x000fc4000f8e021c */
[----:B------:R-:W-:Y:S01]  /*1d7b0*/  IMAD.WIDE.U32 R20, R49, UR4, R20 ;  /* 0x0000000431147c25 */ /* 0x000fe2000f8e0014 */
[-C--:B------:R-:W-:Y:S01]  /*1d7c0*/  ISETP.GE.AND P2, PT, R50, R59.reuse, PT ;  /* 0x0000003b3200720c */ /* 0x080fe20003f46270 */
[----:B------:R-:W-:Y:S01]  /*1d7d0*/  ULDC.64 UR4, c[0x0][0xa80] ;  /* 0x0002a00000047ab9 */ /* 0x000fe20000000a00 */
[-C--:B------:R-:W-:Y:S01]  /*1d7e0*/  ISETP.GE.AND P0, PT, R0, R59.reuse, PT ;  /* 0x0000003b0000720c */ /* 0x080fe20003f06270 */
[----:B------:R-:W-:Y:S01]  /*1d7f0*/  VIADD R3, R50, 0x40 ;  /* 0x0000004032037836 */ /* 0x000fe20000000000 */
[----:B------:R-:W-:Y:S01]  /*1d800*/  LEA R28, P3, R20, UR4, 0x1 ;  /* 0x00000004141c7c11 */ /* 0x000fe2000f8608ff */
[----:B------:R-:W-:Y:S02]  /*1d810*/  IMAD.IADD R21, R21, 0x1, R51 ;  /* 0x0000000115157824 */ /* 0x000fe400078e0233 */
[----:B------:R-:W-:Y:S01]  /*1d820*/  VIADD R0, R2, 0x28820 ;  /* 0x0002882002007836 */ /* 0x000fe20000000000 */
[----:B------:R-:W-:Y:S02]  /*1d830*/  ISETP.GE.AND P1, PT, R3, R59, PT ;  /* 0x0000003b0300720c */ /* 0x000fe40003f26270 */
[----:B------:R-:W-:-:S02]  /*1d840*/  LEA.HI.X R3, R20, UR5, R21, 0x1, P3 ;  /* 0x0000000514037c11 */ /* 0x000fc400098f0c15 */
[----:B------:R-:W-:Y:S01]  /*1d850*/  PRMT R0, RZ, 0x654, R0 ;  /* 0x00000654ff007816 */ /* 0x000fe20000000000 */
[----:B-1----:R1:W2:Y:S01]  /*1d860*/  SHFL.IDX PT, R21, R28, RZ, 0x181f ;  /* 0x00181fff1c157589 */ /* 0x0022a200000e0000 */
[----:B------:R-:W-:Y:S02]  /*1d870*/  BSSY B1, `(.L_x_8598) ;  /* 0x000000d000017945 */ /* 0x000fe40003800000 */
[----:B------:R1:W-:Y:S01]  /*1d880*/  SYNCS.ARRIVE.TRANS64.RED.A1T0 RZ, [R0+URZ], RZ ;  /* 0x000000ff00ff79a7 */ /* 0x0003e2000810043f */
[----:B------:R1:W3:Y:S01]  /*1d890*/  SHFL.IDX PT, R49, R3, RZ, 0x181f ;  /* 0x00181fff03317589 */ /* 0x0002e200000e0000 */
[----:B------:R-:W-:Y:S05]  /*1d8a0*/  @P2 BRA `(.L_x_8599) ;  /* 0x0000000000242947 */ /* 0x000fea0003800000 */
[----:B------:R-:W-:Y:S02]  /*1d8b0*/  ULDC UR4, c[0x0][0xac8] ;  /* 0x0002b20000047ab9 */ /* 0x000fe40000000800 */
[----:B------:R-:W-:Y:S02]  /*1d8c0*/  ISETP.GE.AND P2, PT, R16, UR4, PT ;  /* 0x0000000410007c0c */ /* 0x000fe4000bf46270 */
[----:B------:R-:W-:-:S11]  /*1d8d0*/  ISETP.GE.AND P3, PT, R190, UR4, PT ;  /* 0x00000004be007c0c */ /* 0x000fd6000bf66270 */
[-C--:B--2---:R-:W-:Y:S02]  /*1d8e0*/  @!P2 LEA R20, P4, R16, R21.reuse, 0x1 ;  /* 0x000000151014a211 */ /* 0x084fe400078808ff */
[----:B------:R-:W-:Y:S02]  /*1d8f0*/  @!P3 LEA R48, P5, R190, R21, 0x1 ;  /* 0x00000015be30b211 */ /* 0x000fe400078a08ff */
[-C--:B---3--:R-:W-:Y:S02]  /*1d900*/  @!P2 LEA.HI.X R21, R16, R49.reuse, R17, 0x1, P4 ;  /* 0x000000311015a211 */ /* 0x088fe400020f0c11 */
[----:B------:R-:W-:-:S03]  /*1d910*/  @!P3 LEA.HI.X R49, R190, R49, R214, 0x1, P5 ;  /* 0x00000031be31b211 */ /* 0x000fc600028f0cd6 */
[----:B-----5:R4:W-:Y:S04]  /*1d920*/  @!P2 ST.E.128 desc[UR38][R20.64], R4 ;  /* 0x000000041400a985 */ /* 0x0209e8000c101d26 */
[----:B------:R4:W-:Y:S02]  /*1d930*/  @!P3 ST.E.128 desc[UR38][R48.64], R32 ;  /* 0x000000203000b985 */ /* 0x0009e4000c101d26 */
.L_x_8599:
[----:B------:R-:W-:Y:S05]  /*1d940*/  BSYNC B1 ;  /* 0x0000000000017941 */ /* 0x000fea0003800000 */
.L_x_8598:
[----:B----45:R4:W0:Y:S01]  /*1d950*/  SHFL.IDX PT, R7, R3, 0x1, 0x181f ;  /* 0x00381f0003077f89 */ /* 0x03082200000e0000 */
[----:B------:R-:W-:Y:S03]  /*1d960*/  BSSY B1, `(.L_x_8600) ;  /* 0x000000c000017945 */ /* 0x000fe60003800000 */
[----:B------:R4:W0:Y:S01]  /*1d970*/  SHFL.IDX PT, R5, R28, 0x1, 0x181f ;  /* 0x00381f001c057f89 */ /* 0x00082200000e0000 */
[----:B------:R-:W-:Y:S05]  /*1d980*/  @P0 BRA `(.L_x_8601) ;  /* 0x0000000000240947 */ /* 0x000fea0003800000 */
[----:B------:R-:W-:Y:S02]  /*1d990*/  ULDC UR4, c[0x0][0xac8] ;  /* 0x0002b20000047ab9 */ /* 0x000fe40000000800 */
[----:B------:R-:W-:Y:S02]  /*1d9a0*/  ISETP.GE.AND P3, PT, R16, UR4, PT ;  /* 0x0000000410007c0c */ /* 0x000fe4000bf66270 */
[----:B------:R-:W-:-:S11]  /*1d9b0*/  ISETP.GE.AND P4, PT, R190, UR4, PT ;  /* 0x00000004be007c0c */ /* 0x000fd6000bf86270 */
[-C--:B0-----:R-:W-:Y:S02]  /*1d9c0*/  @!P3 LEA R4, P0, R16, R5.reuse, 0x1 ;  /* 0x000000051004b211 */ /* 0x081fe400078008ff */
[----:B------:R-:W-:Y:S02]  /*1d9d0*/  @!P4 LEA R6, P2, R190, R5, 0x1 ;  /* 0x00000005be06c211 */ /* 0x000fe400078408ff */
[-C--:B------:R-:W-:Y:S02]  /*1d9e0*/  @!P3 LEA.HI.X R5, R16, R7.reuse, R17, 0x1, P0 ;  /* 0x000000071005b211 */ /* 0x080fe400000f0c11 */
[----:B------:R-:W-:-:S03]  /*1d9f0*/  @!P4 LEA.HI.X R7, R190, R7, R214, 0x1, P2 ;  /* 0x00000007be07c211 */ /* 0x000fc600010f0cd6 */
[----:B------:R0:W-:Y:S04]  /*1da00*/  @!P3 ST.E.128 desc[UR38][R4.64], R8 ;  /* 0x000000080400b985 */ /* 0x0001e8000c101d26 */
[----:B------:R0:W-:Y:S02]  /*1da10*/  @!P4 ST.E.128 desc[UR38][R6.64], R36 ;  /* 0x000000240600c985 */ /* 0x0001e4000c101d26 */
.L_x_8601:
[----:B------:R-:W-:Y:S05]  /*1da20*/  BSYNC B1 ;  /* 0x0000000000017941 */ /* 0x000fea0003800000 */
.L_x_8600:
[----:B0-----:R0:W0:Y:S01]  /*1da30*/  SHFL.IDX PT, R7, R3, 0x2, 0x181f ;  /* 0x00581f0003077f89 */ /* 0x00102200000e0000 */
        /* <DEDUP_REMOVED lines=12> */
.L_x_8603:
[----:B------:R-:W-:Y:S05]  /*1db00*/  BSYNC B1 ;  /* 0x0000000000017941 */ /* 0x000fea0003800000 */
.L_x_8602:
[----:B-1----:R-:W-:Y:S01]  /*1db10*/  VIADD R0, R50, 0x60 ;  /* 0x0000006032007836 */ /* 0x002fe20000000000 */
[----:B0---4-:R-:W0:Y:S04]  /*1db20*/  SHFL.IDX PT, R3, R3, 0x3, 0x181f ;  /* 0x00781f0003037f89 */ /* 0x011e2800000e0000 */
[----:B------:R-:W-:Y:S01]  /*1db30*/  ISETP.GE.AND P0, PT, R0, R59, PT ;  /* 0x0000003b0000720c */ /* 0x000fe20003f06270 */
[----:B------:R1:W4:-:S12]  /*1db40*/  SHFL.IDX PT, R7, R28, 0x3, 0x181f ;  /* 0x00781f001c077f89 */ /* 0x00031800000e0000 */
[----:B-1----:R-:W-:Y:S05]  /*1db50*/  @P0 BRA `(.L_x_8604) ;  /* 0x0000000800fc0947 */ /* 0x002fea0003800000 */
[----:B------:R-:W-:Y:S02]  /*1db60*/  ULDC UR4, c[0x0][0xac8] ;  /* 0x0002b20000047ab9 */ /* 0x000fe40000000800 */
[----:B------:R-:W-:-:S13]  /*1db70*/  ISETP.GE.AND P1, PT, R16, UR4, PT ;  /* 0x0000000410007c0c */ /* 0x000fda000bf26270 */
[----:B----4-:R-:W-:-:S04]  /*1db80*/  @!P1 LEA R4, P0, R16, R7, 0x1 ;  /* 0x0000000710049211 */ /* 0x010fc800078008ff */
[----:B0-----:R-:W-:Y:S02]  /*1db90*/  @!P1 LEA.HI.X R5, R16, R3, R17, 0x1, P0 ;  /* 0x0000000310059211 */ /* 0x001fe400000f0c11 */
[----:B------:R-:W-:-:S03]  /*1dba0*/  ISETP.GE.AND P0, PT, R190, UR4, PT ;  /* 0x00000004be007c0c */ /* 0x000fc6000bf06270 */
[----:B------:R1:W-:Y:S10]  /*1dbb0*/  @!P1 ST.E.128 desc[UR38][R4.64], R24 ;  /* 0x0000001804009985 */ /* 0x0003f4000c101d26 */
[----:B------:R-:W-:Y:S05]  /*1dbc0*/  @P0 BRA `(.L_x_8604) ;  /* 0x0000000800e00947 */ /* 0x000fea0003800000 */
[----:B-1----:R-:W-:-:S04]  /*1dbd0*/  LEA R4, P0, R190, R7, 0x1 ;  /* 0x00000007be047211 */ /* 0x002fc800078008ff */
[----:B------:R-:W-:-:S05]  /*1dbe0*/  LEA.HI.X R5, R190, R3, R214, 0x1, P0 ;  /* 0x00000003be057211 */ /* 0x000fca00000f0cd6 */
[----:B------:R0:W-:Y:S01]  /*1dbf0*/  ST.E.128 desc[UR38][R4.64], R44 ;  /* 0x0000002c04007985 */ /* 0x0001e2000c101d26 */
[----:B------:R-:W-:Y:S05]  /*1dc00*/  BRA `(.L_x_8604) ;  /* 0x0000000800d07947 */ /* 0x000fea0003800000 */
.L_x_8596:
        /* <DEDUP_REMOVED lines=16> */
[----:B---3--:R-:W-:Y:S02]  /*1dd10*/  ISETP.NE.AND P2, PT, R25, 0x1, PT ;  /* 0x000000011900780c */ /* 0x008fe40003f45270 */
[----:B------:R-:W-:Y:S02]  /*1dd20*/  ISETP.GE.AND P3, PT, R229, 0x80, PT ;  /* 0x00000080e500780c */ /* 0x000fe40003f66270 */
[----:B------:R-:W-:-:S09]  /*1dd30*/  SHF.R.S32.HI R9, RZ, 0x1f, R209 ;  /* 0x0000001fff097819 */ /* 0x000fd200000114d1 */
[----:B------:R-:W2:Y:S01]  /*1dd40*/  @P2 LDC R27, c[0x0][0xbec] ;  /* 0x0002fb00ff1b2b82 */ /* 0x000ea20000000800 */
[----:B----4-:R-:W-:Y:S05]  /*1dd50*/  @P1 BRA `(.L_x_8605) ;  /* 0x0000000000101947 */ /* 0x010fea0003800000 */
[----:B------:R-:W-:Y:S05]  /*1dd60*/  @!P0 BRA `(.L_x_8605) ;  /* 0x00000000000c8947 */ /* 0x000fea0003800000 */
[----:B------:R-:W3:Y:S04]  /*1dd70*/  LDG.E R3, desc[UR38][R4.64] ;  /* 0x0000002604037981 */ /* 0x000ee8000c1e1900 */
[----:B-----5:R-:W3:Y:S02]  /*1dd80*/  LDG.E R8, desc[UR38][R4.64+0x4] ;  /* 0x0000042604087981 */ /* 0x020ee4000c1e1900 */
[----:B---3--:R-:W-:-:S07]  /*1dd90*/  IMAD.IADD R8, R8, 0x1, -R3 ;  /* 0x0000000108087824 */ /* 0x008fce00078e0a03 */
.L_x_8605:
[----:B------:R-:W-:Y:S01]  /*1dda0*/  BSSY B1, `(.L_x_8606) ;  /* 0x000002d000017945 */ /* 0x000fe20003800000 */
[----:B------:R-:W-:Y:S02]  /*1ddb0*/  SHF.R.S32.HI R12, RZ, 0x1f, R208 ;  /* 0x0000001fff0c7819 */ /* 0x000fe400000114d0 */
[----:B------:R-:W-:Y:S02]  /*1ddc0*/  SEL R13, R209, RZ, !P0 ;  /* 0x000000ffd10d7207 */ /* 0x000fe40004000000 */
[----:B------:R-:W-:Y:S02]  /*1ddd0*/  SEL R14, R9, RZ, !P0 ;  /* 0x000000ff090e7207 */ /* 0x000fe40004000000 */
[----:B-----5:R-:W-:Y:S01]  /*1dde0*/  SHF.R.S32.HI R11, RZ, 0x1f, R0 ;  /* 0x0000001fff0b7819 */ /* 0x020fe20000011400 */
[----:B------:R-:W-:Y:S06]  /*1ddf0*/  @P3 BRA `(.L_x_8607) ;  /* 0x00000000009c3947 */ /* 0x000fec0003800000 */
[----:B------:R-:W3:Y:S01]  /*1de00*/  S2R R10, SR_TID.X ;  /* 0x00000000000a7919 */ /* 0x000ee20000002100 */
[----:B------:R-:W4:Y:S02]  /*1de10*/  LDC R9, c[0x0][0xbe8] ;  /* 0x0002fa00ff097b82 */ /* 0x000f240000000800 */
[----:B----4-:R-:W-:Y:S01]  /*1de20*/  IMAD R3, R8, R9, RZ ;  /* 0x0000000908037224 */ /* 0x010fe200078e02ff */
[----:B---3--:R-:W-:-:S04]  /*1de30*/  IADD3 R10, R193, -0x80, R10 ;  /* 0xffffff80c10a7810 */ /* 0x008fc80007ffe00a */
        /* <DEDUP_REMOVED lines=9> */
[----:B------:R-:W3:Y:S01]  /*1ded0*/  @P0 LDC R15, c[0x0][0xbec] ;  /* 0x0002fb00ff0f0b82 */ /* 0x000ee20000000800 */
[----:B------:R-:W-:Y:S01]  /*1dee0*/  IMAD R7, R208, UR5, R7 ;  /* 0x00000005d0077c24 */ /* 0x000fe2000f8e0207 */
[----:B------:R-:W-:-:S03]  /*1def0*/  ULDC.64 UR4, c[0x0][0xb98] ;  /* 0x0002e60000047ab9 */ /* 0x000fc60000000a00 */
[----:B------:R-:W-:-:S03]  /*1df00*/  IMAD.IADD R5, R5, 0x1, R7 ;  /* 0x0000000105057824 */ /* 0x000fc600078e0207 */
[----:B------:R-:W4:Y:S01]  /*1df10*/  @P0 LDC R21, c[0x0][0xbf0] ;  /* 0x0002fc00ff150b82 */ /* 0x000f220000000800 */
[----:B------:R-:W-:-:S04]  /*1df20*/  IMAD.WIDE.U32 R4, R13, UR4, R4 ;  /* 0x000000040d047c25 */ /* 0x000fc8000f8e0004 */
[----:B---3--:R-:W-:-:S05]  /*1df30*/  @P0 IMAD.HI.U32 R6, R10, R15, RZ ;  /* 0x0000000f0a060227 */ /* 0x008fca00078e00ff */
[----:B----4-:R-:W-:Y:S01]  /*1df40*/  @P0 SHF.R.U32.HI R3, RZ, R21, R6 ;  /* 0x00000015ff030219 */ /* 0x010fe20000011606 */
[----:B------:R-:W-:-:S03]  /*1df50*/  IMAD R6, R14, UR4, RZ ;  /* 0x000000040e067c24 */ /* 0x000fc6000f8e02ff */
[----:B------:R-:W-:Y:S01]  /*1df60*/  IADD3 R4, P0, R3, R4, RZ ;  /* 0x0000000403047210 */ /* 0x000fe20007f1e0ff */
[--C-:B------:R-:W-:Y:S02]  /*1df70*/  IMAD.MOV R7, RZ, RZ, -R3.reuse ;  /* 0x000000ffff077224 */ /* 0x100fe400078e0a03 */
        /* <DEDUP_REMOVED lines=15> */
.L_x_8607:
[----:B------:R-:W-:Y:S05]  /*1e070*/  BSYNC B1 ;  /* 0x0000000000017941 */ /* 0x000fea0003800000 */
.L_x_8606:
[----:B------:R-:W4:Y:S01]  /*1e080*/  @P2 LDC R9, c[0x0][0xbf0] ;  /* 0x0002fc00ff092b82 */ /* 0x000f220000000800 */
[----:B------:R-:W-:Y:S02]  /*1e090*/  ULDC.64 UR4, c[0x0][0xaa0] ;  /* 0x0002a80000047ab9 */ /* 0x000fe40000000a00 */
[----:B---3--:R-:W-:Y:S02]  /*1e0a0*/  IMAD R3, R11, UR4, RZ ;  /* 0x000000040b037c24 */ /* 0x008fe4000f8e02ff */
[----:B------:R-:W-:-:S04]  /*1e0b0*/  IMAD.WIDE.U32 R4, R0, UR4, RZ ;  /* 0x0000000400047c25 */ /* 0x000fc8000f8e00ff */
[----:B------:R-:W-:Y:S01]  /*1e0c0*/  IMAD R3, R0, UR5, R3 ;  /* 0x0000000500037c24 */ /* 0x000fe2000f8e0203 */
[----:B------:R-:W-:Y:S01]  /*1e0d0*/  ULDC.64 UR4, c[0x0][0xae8] ;  /* 0x0002ba0000047ab9 */ /* 0x000fe20000000a00 */
[----:B------:R-:W-:Y:S02]  /*1e0e0*/  IMAD R0, R207, 0x20, R23 ;  /* 0x00000020cf007824 */ /* 0x000fe400078e0217 */
[----:B------:R-:W-:Y:S02]  /*1e0f0*/  IMAD.IADD R5, R5, 0x1, R3 ;  /* 0x0000000105057824 */ /* 0x000fe400078e0203 */
[----:B------:R-:W-:Y:S02]  /*1e100*/  IMAD.IADD R10, R193, 0x1, R0 ;  /* 0x00000001c10a7824 */ /* 0x000fe400078e0200 */
[----:B------:R-:W-:Y:S02]  /*1e110*/  IMAD R3, R12, UR4, RZ ;  /* 0x000000040c037c24 */ /* 0x000fe4000f8e02ff */
[----:B--2---:R-:W-:-:S04]  /*1e120*/  @P2 IMAD.HI.U32 R0, R10, R27, RZ ;  /* 0x0000001b0a002227 */ /* 0x004fc800078e00ff */
[C---:B------:R-:W-:Y:S02]  /*1e130*/  IMAD R7, R208.reuse, UR5, R3 ;  /* 0x00000005d0077c24 */ /* 0x040fe4000f8e0203 */
[----:B------:R-:W-:Y:S01]  /*1e140*/  IMAD.WIDE.U32 R4, R208, UR4, R4 ;  /* 0x00000004d0047c25 */ /* 0x000fe2000f8e0004 */
[----:B------:R-:W-:-:S03]  /*1e150*/  ULDC.64 UR4, c[0x0][0xaf0] ;  /* 0x0002bc0000047ab9 */ /* 0x000fc60000000a00 */
[----:B------:R-:W-:Y:S01]  /*1e160*/  IMAD.MOV.U32 R3, RZ, RZ, R10 ;  /* 0x000000ffff037224 */ /* 0x000fe200078e000a */
[----:B----4-:R-:W-:Y:S01]  /*1e170*/  @P2 SHF.R.U32.HI R3, RZ, R9, R0 ;  /* 0x00000009ff032219 */ /* 0x010fe20000011600 */
[----:B------:R-:W-:Y:S02]  /*1e180*/  IMAD.IADD R5, R5, 0x1, R7 ;  /* 0x0000000105057824 */ /* 0x000fe400078e0207 */
[----:B------:R-:W-:Y:S01]  /*1e190*/  IMAD R6, R14, UR4, RZ ;  /* 0x000000040e067c24 */ /* 0x000fe2000f8e02ff */
[----:B------:R-:W-:Y:S01]  /*1e1a0*/  IADD3 R7, -R3, RZ, RZ ;  /* 0x000000ff03077210 */ /* 0x000fe20007ffe1ff */
[----:B------:R-:W-:Y:S01]  /*1e1b0*/  IMAD.WIDE.U32 R4, R13, UR4, R4 ;  /* 0x000000040d047c25 */ /* 0x000fe2000f8e0004 */
[----:B------:R-:W-:-:S03]  /*1e1c0*/  SHF.R.S32.HI R0, RZ, 0x1f, R3 ;  /* 0x0000001fff007819 */ /* 0x000fc60000011403 */
[----:B------:R-:W-:Y:S01]  /*1e1d0*/  IMAD R9, R13, UR5, R6 ;  /* 0x000000050d097c24 */ /* 0x000fe2000f8e0206 */
[----:B------:R-:W-:Y:S01]  /*1e1e0*/  ULDC.64 UR4, c[0x0][0xae0] ;  /* 0x0002b80000047ab9 */ /* 0x000fe20000000a00 */
[----:B------:R-:W-:Y:S02]  /*1e1f0*/  IMAD R7, R25, R7, R10 ;  /* 0x0000000719077224 */ /* 0x000fe400078e020a */
[----:B------:R-:W-:Y:S02]  /*1e200*/  IMAD R6, R0, UR4, RZ ;  /* 0x0000000400067c24 */ /* 0x000fe4000f8e02ff */
[----:B------:R-:W-:Y:S01]  /*1e210*/  IMAD.IADD R5, R5, 0x1, R9 ;  /* 0x0000000105057824 */ /* 0x000fe200078e0209 */
        /* <DEDUP_REMOVED lines=10> */
[C---:B------:R-:W-:Y:S01]  /*1e2c0*/  LEA R0, P0, R4.reuse, UR4, 0x1 ;  /* 0x0000000404007c11 */ /* 0x040fe2000f8008ff */
[----:B------:R-:W-:Y:S01]  /*1e2d0*/  UMOV UR4, 0xffffffff ;  /* 0xffffffff00047882 */ /* 0x000fe20000000000 */
[----:B------:R-:W-:Y:S02]  /*1e2e0*/  IMAD.IADD R193, R23, 0x1, R193 ;  /* 0x0000000117c17824 */ /* 0x000fe400078e02c1 */
[----:B------:R-:W-:Y:S01]  /*1e2f0*/  LEA.HI.X R4, R4, UR5, R3, 0x1, P0 ;  /* 0x0000000504047c11 */ /* 0x000fe200080f0c03 */
[----:B------:R-:W-:Y:S08]  /*1e300*/  BRA.DIV UR4, `(.L_x_8608) ;  /* 0x0000009a04247947 */ /* 0x000ff0000b800000 */
[----:B------:R2:W3:Y:S04]  /*1e310*/  SHFL.IDX PT, R3, R4, RZ, 0x181f ;  /* 0x00181fff04037589 */ /* 0x0004e800000e0000 */
[----:B------:R2:W4:Y:S02]  /*1e320*/  SHFL.IDX PT, R14, R0, RZ, 0x181f ;  /* 0x00181fff000e7589 */ /* 0x00052400000e0000 */
.L_x_8849:
[----:B------:R-:W-:Y:S01]  /*1e330*/  IMAD R8, R8, R25, RZ ;  /* 0x0000001908087224 */ /* 0x000fe200078e02ff */
[----:B------:R-:W-:Y:S04]  /*1e340*/  BSSY B1, `(.L_x_8609) ;  /* 0x000000c000017945 */ /* 0x000fe80003800000 */
[----:B------:R-:W-:-:S13]  /*1e350*/  ISETP.GE.AND P0, PT, R193, R8, PT ;  /* 0x00000008c100720c */ /* 0x000fda0003f06270 */
[----:B------:R-:W-:Y:S05]  /*1e360*/  @P0 BRA `(.L_x_8610) ;  /* 0x0000000000240947 */ /* 0x000fea0003800000 */
[----:B------:R-:W-:Y:S02]  /*1e370*/  ULDC UR4, c[0x0][0xac8] ;  /* 0x0002b20000047ab9 */ /* 0x000fe40000000800 */
[----:B------:R-:W-:Y:S02]  /*1e380*/  ISETP.GE.AND P2, PT, R16, UR4, PT ;  /* 0x0000000410007c0c */ /* 0x000fe4000bf46270 */
[----:B------:R-:W-:-:S11]  /*1e390*/  ISETP.GE.AND P3, PT, R190, UR4, PT ;  /* 0x00000004be007c0c */ /* 0x000fd6000bf66270 */
[-C--:B----4-:R-:W-:Y:S02]  /*1e3a0*/  @!P2 LEA R6, P0, R16, R14.reuse, 0x1 ;  /* 0x0000000e1006a211 */ /* 0x090fe400078008ff */
[----:B------:R-:W-:Y:S02]  /*1e3b0*/  @!P3 LEA R14, P1, R190, R14, 0x1 ;  /* 0x0000000ebe0eb211 */ /* 0x000fe400078208ff */
[-C--:B---3--:R-:W-:Y:S02]  /*1e3c0*/  @!P2 LEA.HI.X R7, R16, R3.reuse, R17, 0x1, P0 ;  /* 0x000000031007a211 */ /* 0x088fe400000f0c11 */
[----:B------:R-:W-:-:S03]  /*1e3d0*/  @!P3 LEA.HI.X R15, R190, R3, R214, 0x1, P1 ;  /* 0x00000003be0fb211 */ /* 0x000fc600008f0cd6 */
[----:B------:R3:W-:Y:S04]  /*1e3e0*/  @!P2 ST.E.128 desc[UR38][R6.64], RZ ;  /* 0x000000ff0600a985 */ /* 0x0007e8000c101d26 */
[----:B------:R3:W-:Y:S02]  /*1e3f0*/  @!P3 ST.E.128 desc[UR38][R14.64], RZ ;  /* 0x000000ff0e00b985 */ /* 0x0007e4000c101d26 */
.L_x_8610:
[----:B------:R-:W-:Y:S05]  /*1e400*/  BSYNC B1 ;  /* 0x0000000000017941 */ /* 0x000fea0003800000 */
.L_x_8609:
[----:B------:R-:W-:-:S03]  /*1e410*/  UMOV UR4, 0xffffffff ;  /* 0xffffffff00047882 */ /* 0x000fc60000000000 */
[----:B------:R-:W-:Y:S05]  /*1e420*/  BRA.DIV UR4, `(.L_x_8611) ;  /* 0x0000009a04107947 */ /* 0x000fea000b800000 */
[----:B---3--:R3:W0:Y:S04]  /*1e430*/  SHFL.IDX PT, R3, R4, 0x1, 0x181f ;  /* 0x00381f0004037f89 */ /* 0x00862800000e0000 */
[----:B----4-:R3:W4:Y:S02]  /*1e440*/  SHFL.IDX PT, R14, R0, 0x1, 0x181f ;  /* 0x00381f00000e7f89 */ /* 0x01072400000e0000 */
.L_x_8853:
[----:B------:R-:W-:Y:S01]  /*1e450*/  VIADD R5, R193, 0x20 ;  /* 0x00000020c1057836 */ /* 0x000fe20000000000 */
        /* <DEDUP_REMOVED lines=8> */
[-C--:B0-----:R-:W-:Y:S02]  /*1e4e0*/  @!P2 LEA.HI.X R7, R16, R3.reuse, R17, 0x1, P0 ;  /* 0x000000031007a211 */ /* 0x081fe400000f0c11 */
[----:B------:R-:W-:-:S03]  /*1e4f0*/  @!P3 LEA.HI.X R15, R190, R3, R214, 0x1, P1 ;  /* 0x00000003be0fb211 */ /* 0x000fc600008f0cd6 */
[----:B------:R0:W-:Y:S04]  /*1e500*/  @!P2 ST.E.128 desc[UR38][R6.64], RZ ;  /* 0x000000ff0600a985 */ /* 0x0001e8000c101d26 */
[----:B------:R0:W-:Y:S02]  /*1e510*/  @!P3 ST.E.128 desc[UR38][R14.64], RZ ;  /* 0x000000ff0e00b985 */ /* 0x0001e4000c101d26 */
.L_x_8613:
[----:B------:R-:W-:Y:S05]  /*1e520*/  BSYNC B1 ;  /* 0x0000000000017941 */ /* 0x000fea0003800000 */
.L_x_8612:
[----:B------:R-:W-:-:S03]  /*1e530*/  UMOV UR4, 0xffffffff ;  /* 0xffffffff00047882 */ /* 0x000fc60000000000 */
[----:B------:R-:W-:Y:S05]  /*1e540*/  BRA.DIV UR4, `(.L_x_8614) ;  /* 0x0000009a04107947 */ /* 0x000fea000b800000 */
[----:B0-----:R0:W0:Y:S04]  /*1e550*/  SHFL.IDX PT, R3, R4, 0x2, 0x181f ;  /* 0x00581f0004037f89 */ /* 0x00102800000e0000 */
[----:B----4-:R4:W0:Y:S02]  /*1e560*/  SHFL.IDX PT, R14, R0, 0x2, 0x181f ;  /* 0x00581f00000e7f89 */ /* 0x01082400000e0000 */
.L_x_8857:
[----:B------:R-:W-:Y:S01]  /*1e570*/  VIADD R5, R193, 0x40 ;  /* 0x00000040c1057836 */ /* 0x000fe20000000000 */
[----:B------:R-:W-:Y:S04]  /*1e580*/  BSSY B1, `(.L_x_8615) ;  /* 0x000000c000017945 */ /* 0x000fe80003800000 */
[----:B------:R-:W-:-:S13]  /*1e590*/  ISETP.GE.AND P0, PT, R5, R8, PT ;  /* 0x000000080500720c */ /* 0x000fda0003f06270 */
        /* <DEDUP_REMOVED lines=10> */
.L_x_8616:
[----:B------:R-:W-:Y:S05]  /*1e640*/  BSYNC B1 ;  /* 0x0000000000017941 */ /* 0x000fea0003800000 */
.L_x_8615:
[----:B------:R-:W-:-:S03]  /*1e650*/  UMOV UR4, 0xffffffff ;  /* 0xffffffff00047882 */ /* 0x000fc60000000000 */
[----:B------:R-:W-:Y:S05]  /*1e660*/  BRA.DIV UR4, `(.L_x_8617) ;  /* 0x0000009a04107947 */ /* 0x000fea000b800000 */
[----:B0-----:R0:W0:Y:S04]  /*1e670*/  SHFL.IDX PT, R3, R4, 0x3, 0x181f ;  /* 0x00781f0004037f89 */ /* 0x00102800000e0000 */
[----:B------:R0:W0:Y:S02]  /*1e680*/  SHFL.IDX PT, R14, R0, 0x3, 0x181f ;  /* 0x00781f00000e7f89 */ /* 0x00002400000e0000 */
.L_x_8861:
[----:B0-234-:R-:W-:-:S04]  /*1e690*/  IADD3 R0, R193, 0x60, RZ ;  /* 0x00000060c1007810 */ /* 0x01dfc80007ffe0ff */
[----:B------:R-:W-:-:S13]  /*1e6a0*/  ISETP.GE.AND P0, PT, R0, R8, PT ;  /* 0x000000080000720c */ /* 0x000fda0003f06270 */
[----:B------:R-:W-:Y:S05]  /*1e6b0*/  @P0 BRA `(.L_x_8604) ;  /* 0x0000000000240947 */ /* 0x000fea0003800000 */
[----:B------:R-:W-:Y:S02]  /*1e6c0*/  ULDC UR4, c[0x0][0xac8] ;  /* 0x0002b20000047ab9 */ /* 0x000fe40000000800 */
[----:B------:R-:W-:Y:S02]  /*1e6d0*/  ISETP.GE.AND P2, PT, R16, UR4, PT ;  /* 0x0000000410007c0c */ /* 0x000fe4000bf46270 */
[----:B------:R-:W-:-:S11]  /*1e6e0*/  ISETP.GE.AND P3, PT, R190, UR4, PT ;  /* 0x00000004be007c0c */ /* 0x000fd6000bf66270 */
[-C--:B------:R-:W-:Y:S02]  /*1e6f0*/  @!P2 LEA R4, P0, R16, R14.reuse, 0x1 ;  /* 0x0000000e1004a211 */ /* 0x080fe400078008ff */
[----:B------:R-:W-:Y:S02]  /*1e700*/  @!P3 LEA R14, P1, R190, R14, 0x1 ;  /* 0x0000000ebe0eb211 */ /* 0x000fe400078208ff */
[-C--:B------:R-:W-:Y:S02]  /*1e710*/  @!P2 LEA.HI.X R5, R16, R3.reuse, R17, 0x1, P0 ;  /* 0x000000031005a211 */ /* 0x080fe400000f0c11 */
[----:B------:R-:W-:-:S03]  /*1e720*/  @!P3 LEA.HI.X R15, R190, R3, R214, 0x1, P1 ;  /* 0x00000003be0fb211 */ /* 0x000fc600008f0cd6 */
[----:B------:R0:W-:Y:S04]  /*1e730*/  @!P2 ST.E.128 desc[UR38][R4.64], RZ ;  /* 0x000000ff0400a985 */ /* 0x0001e8000c101d26 */
[----:B------:R0:W-:Y:S02]  /*1e740*/  @!P3 ST.E.128 desc[UR38][R14.64], RZ ;  /* 0x000000ff0e00b985 */ /* 0x0001e4000c101d26 */
.L_x_8604:
[----:B------:R-:W-:Y:S05]  /*1e750*/  BSYNC B0 ;  /* 0x0000000000007941 */ /* 0x000fea0003800000 */
.L_x_8595:
[----:B------:R-:W-:Y:S02]  /*1e760*/  ULDC UR4, c[0x0][0xc3c] ;  /* 0x00030f0000047ab9 */ /* 0x000fe40000000800 */
[----:B-1----:R-:W-:-:S13]  /*1e770*/  ISETP.GE.AND P0, PT, R31, UR4, PT ;  /* 0x000000041f007c0c */ /* 0x002fda000bf06270 */
[----:B------:R-:W-:Y:S05]  /*1e780*/  @!P0 BRA `(.L_x_8618) ;  /* 0xfffffe2800788947 */ /* 0x000fea000383ffff */
[----:B------:R-:W-:Y:S05]  /*1e790*/  BRA `(.L_x_8356) ;  /* 0x0000007c00307947 */ /* 0x000fea0003800000 */
.L_x_8354:
[----:B------:R-:W-:-:S08]  /*1e7a0*/  NOP ;  /* 0x0000000000007918 */ /* 0x000fd00000000000 */
[----:B--2---:R-:W0:-:S00]  /*1e7b0*/  USETMAXREG.DEALLOC.CTAPOOL 0x18 ;  /* 0x00000018000079c8 */ /* 0x004e0000080e0500 */
        /* <DEDUP_REMOVED lines=16> */
.L_x_8619:
        /* <DEDUP_REMOVED lines=11> */
[C---:B------:R-:W-:Y:S02]  /*1e970*/  ISETP.GE.U32.AND P2, PT, R0.reuse, 0x2, PT ;  /* 0x000000020000780c */ /* 0x040fe40003f46070 */
[C---:B------:R-:W-:Y:S02]  /*1e980*/  ISETP.GE.U32.AND P3, PT, R0.reuse, 0x4, PT ;  /* 0x000000040000780c */ /* 0x040fe40003f66070 */
[C---:B------:R-:W-:Y:S02]  /*1e990*/  ISETP.GE.U32.AND P4, PT, R0.reuse, 0x8, PT ;  /* 0x000000080000780c */ /* 0x040fe40003f86070 */
[----:B------:R-:W-:Y:S02]  /*1e9a0*/  ISETP.GE.U32.AND P5, PT, R0, 0x10, PT ;  /* 0x000000100000780c */ /* 0x000fe40003fa6070 */
[----:B------:R-:W-:Y:S01]  /*1e9b0*/  MOV R16, RZ ;  /* 0x000000ff00107202 */ /* 0x000fe20000000f00 */
        /* <DEDUP_REMOVED lines=25> */
.L_x_8625:
        /* <DEDUP_REMOVED lines=12> */
.L_x_8624:
[----:B------:R-:W-:Y:S05]  /*1ec10*/  BSYNC B0 ;  /* 0x0000000000007941 */ /* 0x000fea0003800000 */
.L_x_8623:
        /* <DEDUP_REMOVED lines=21> */
.L_x_8621:
[----:B------:R-:W-:-:S04]  /*1ed70*/  IMAD.IADD R8, R7, 0x1, -R8 ;  /* 0x0000000107087824 */ /* 0x000fc800078e0a08 */
[----:B------:R-:W-:-:S05]  /*1ed80*/  IMAD R2, R5, UR5, R8 ;  /* 0x0000000505027c24 */ /* 0x000fca000f8e0208 */
[----:B------:R-:W-:Y:S02]  /*1ed90*/  ISETP.GT.AND P0, PT, R2, UR6, PT ;  /* 0x0000000602007c0c */ /* 0x000fe4000bf04270 */
[----:B------:R-:W0:Y:S11]  /*1eda0*/  LDC.64 R2, c[0x0][0xc90] ;  /* 0x00032400ff027b82 */ /* 0x000e360000000a00 */
[----:B------:R-:W-:-:S04]  /*1edb0*/  VOTE.ANY R12, PT, !P0 ;  /* 0x00000000000c7806 */ /* 0x000fc800040e0100 */
[----:B------:R-:W1:Y:S02]  /*1edc0*/  POPC R7, R12 ;  /* 0x0000000c00077309 */ /* 0x000e640000000000 */
[----:B-1----:R-:W-:-:S05]  /*1edd0*/  IADD3 R19, R7, UR4, RZ ;  /* 0x0000000407137c10 */ /* 0x002fca000fffe0ff */
        /* <DEDUP_REMOVED lines=13> */
.L_x_8626:
        /* <DEDUP_REMOVED lines=50> */
[----:B------:R-:W-:Y:S02]  /*1f1d0*/  @!P1 LOP3.LUT R2, RZ, R11, RZ, 0x33, !PT ;  /* 0x0000000bff029212 */ /* 0x000fe400078e33ff */
[----:B------:R-:W-:Y:S02]  /*1f1e0*/  IADD3 R11, -R11, RZ, RZ ;  /* 0x000000ff0b0b7210 */ /* 0x000fe40007ffe1ff */
[----:B------:R-:W-:-:S03]  /*1f1f0*/  LOP3.LUT R17, RZ, R2, RZ, 0x33, !PT ;  /* 0x00000002ff117212 */ /* 0x000fc600078e33ff */
[----:B------:R-:W-:Y:S02]  /*1f200*/  IMAD R18, R2, R11, R5 ;  /* 0x0000000b02127224 */ /* 0x000fe400078e0205 */
[----:B------:R-:W-:Y:S01]  /*1f210*/  IMAD.IADD R17, R6, 0x1, R17 ;  /* 0x0000000106117824 */ /* 0x000fe200078e0211 */
[----:B------:R-:W-:Y:S06]  /*1f220*/  BRA `(.L_x_8627) ;  /* 0x00000000000c7947 */ /* 0x000fec0003800000 */
.L_x_8622:
[----:B------:R-:W-:Y:S02]  /*1f230*/  IMAD.MOV.U32 R17, RZ, RZ, RZ ;  /* 0x000000ffff117224 */ /* 0x000fe400078e00ff */
[----:B------:R-:W-:Y:S02]  /*1f240*/  IMAD.U32 R16, RZ, RZ, UR6 ;  /* 0x00000006ff107e24 */ /* 0x000fe4000f8e00ff */
[----:B------:R-:W-:-:S07]  /*1f250*/  IMAD.MOV.U32 R18, RZ, RZ, RZ ;  /* 0x000000ffff127224 */ /* 0x000fce00078e00ff */
.L_x_8627:
[----:B------:R-:W-:-:S13]  /*1f260*/  ISETP.NE.AND P0, PT, R0, RZ, PT ;  /* 0x000000ff0000720c */ /* 0x000fda0003f05270 */
[----:B------:R-:W1:Y:S01]  /*1f270*/  @!P0 S2R R3, SR_CgaCtaId ;  /* 0x0000000000038919 */ /* 0x000e620000008800 */
[----:B------:R-:W-:-:S04]  /*1f280*/  @!P0 MOV R0, 0x400 ;  /* 0x0000040000008802 */ /* 0x000fc80000000f00 */
[----:B-1----:R-:W-:-:S05]  /*1f290*/  @!P0 LEA R0, R3, R0, 0x18 ;  /* 0x0000000003008211 */ /* 0x002fca00078ec0ff */
[----:B------:R1:W-:Y:S01]  /*1f2a0*/  @!P0 STS.128 [R0+0x288d0], R16 ;  /* 0x0288d01000008388 */ /* 0x0003e20000000c00 */
[----:B------:R-:W-:Y:S06]  /*1f2b0*/  BAR.ARV 0x5, 0x180 ;  /* 0x0146000000007b1d */ /* 0x000fec0000002000 */
.L_x_8620:
        /* <DEDUP_REMOVED lines=15> */
[----:B------:R-:W-:Y:S01]  /*1f3b0*/  ULDC.64 UR40, c[0x0][0x198] ;  /* 0x0000660000287ab9 */ /* 0x000fe20000000a00 */
[----:B------:R-:W-:Y:S01]  /*1f3c0*/  ISETP.NE.AND P1, PT, R8, RZ, PT ;  /* 0x000000ff0800720c */ /* 0x000fe20003f25270 */
[----:B------:R-:W-:Y:S01]  /*1f3d0*/  ULDC UR36, c[0x0][0xc] ;  /* 0x0000030000247ab9 */ /* 0x000fe20000000800 */
[----:B------:R-:W-:-:S02]  /*1f3e0*/  LOP3.LUT R3, R3, 0x38, R4, 0x78, !PT ;  /* 0x0000003803037812 */ /* 0x000fc400078e7804 */
[----:B0-----:R-:W-:Y:S02]  /*1f3f0*/  SHF.L.U32 R2, R8, 0x3, RZ ;  /* 0x0000000308027819 */ /* 0x001fe400000006ff */
[----:B------:R-:W-:Y:S02]  /*1f400*/  LOP3.LUT R0, R0, 0x38, RZ, 0xc0, !PT ;  /* 0x0000003800007812 */ /* 0x000fe400078ec0ff */
[----:B------:R-:W-:Y:S02]  /*1f410*/  LOP3.LUT R2, R3, 0x200, R2, 0xf8, !PT ;  /* 0x0000020003027812 */ /* 0x000fe400078ef802 */
[C---:B------:R-:W-:Y:S01]  /*1f420*/  LOP3.LUT P0, R3, R4.reuse, 0x1f, RZ, 0xc0, !PT ;  /* 0x0000001f04037812 */ /* 0x040fe2000780c0ff */
[----:B------:R-:W-:Y:S01]  /*1f430*/  IMAD.SHL.U32 R4, R4, 0x10, RZ ;  /* 0x0000001004047824 */ /* 0x000fe200078e00ff */
[----:B------:R-:W-:Y:S02]  /*1f440*/  SHF.R.U32.HI R7, RZ, 0x3, R8 ;  /* 0x00000003ff077819 */ /* 0x000fe40000011608 */
[----:B------:R-:W-:Y:S01]  /*1f450*/  LOP3.LUT R0, R0, 0x40, RZ, 0xfc, !PT ;  /* 0x0000004000007812 */ /* 0x000fe200078efcff */
[----:B------:R0:W-:Y:S01]  /*1f460*/  STL [R1+0x28], R3 ;  /* 0x0000280301007387 */ /* 0x0001e20000100800 */
[----:B------:R-:W-:Y:S01]  /*1f470*/  LOP3.LUT R4, R7, 0x70, R4, 0xf8, !PT ;  /* 0x0000007007047812 */ /* 0x000fe200078ef804 */
        /* <DEDUP_REMOVED lines=13> */
[----:B------:R-:W-:-:S11]  /*1f550*/  LOP3.LUT R6, R6, 0xfffffff7, RZ, 0xc0, !PT ;  /* 0xfffffff706067812 */ /* 0x000fd600078ec0ff */
[----:B------:R-:W-:-:S05]  /*1f560*/  @P0 LOP3.LUT R6, R6, 0x8, RZ, 0xfc, !PT ;  /* 0x0000000806060812 */ /* 0x000fca00078efcff */
[----:B------:R0:W-:Y:S04]  /*1f570*/  STL [R1+0x4], R6 ;  /* 0x0000040601007387 */ /* 0x0001e80000100800 */
[----:B------:R0:W-:Y:S04]  /*1f580*/  STL [R1+0x54], RZ ;  /* 0x000054ff01007387 */ /* 0x0001e80000100800 */
[----:B------:R0:W-:Y:S04]  /*1f590*/  STL [R1+0x20], R2 ;  /* 0x0000200201007387 */ /* 0x0001e80000100800 */
[----:B------:R0:W-:Y:S04]  /*1f5a0*/  STL [R1+0x1c], RZ ;  /* 0x00001cff01007387 */ /* 0x0001e80000100800 */
[----:B------:R0:W-:Y:S04]  /*1f5b0*/  STL [R1+0x8], RZ ;  /* 0x000008ff01007387 */ /* 0x0001e80000100800 */
[----:B------:R0:W-:Y:S02]  /*1f5c0*/  STL [R1+0x14], R2 ;  /* 0x0000140201007387 */ /* 0x0001e40000100800 */
.L_x_8783:
[----:B-1----:R-:W1:Y:S01]  /*1f5d0*/  LDC.64 R12, c[0x0][0xa00] ;  /* 0x00028000ff0c7b82 */ /* 0x002e620000000a00 */
[----:B------:R-:W-:Y:S05]  /*1f5e0*/  YIELD ;  /* 0x0000000000007946 */ /* 0x000fea0003800000 */
[----:B------:R-:W-:Y:S01]  /*1f5f0*/  ULDC.64 UR4, c[0x0][0xa28] ;  /* 0x00028a0000047ab9 */ /* 0x000fe20000000a00 */
[----:B0-----:R-:W-:Y:S02]  /*1f600*/  CS2R R6, SRZ ;  /* 0x0000000000067805 */ /* 0x001fe4000001ff00 */
[----:B------:R-:W-:Y:S01]  /*1f610*/  ISETP.NE.U32.AND P0, PT, RZ, UR4, PT ;  /* 0x00000004ff007c0c */ /* 0x000fe2000bf05070 */
[----:B------:R-:W-:Y:S01]  /*1f620*/  ULDC.64 UR8, c[0x0][0xa18] ;  /* 0x0002860000087ab9 */ /* 0x000fe20000000a00 */
[----:B------:R-:W0:Y:S01]  /*1f630*/  LDC.64 R4, c[0x0][0xa08] ;  /* 0x00028200ff047b82 */ /* 0x000e220000000a00 */
[----:B------:R-:W-:Y:S01]  /*1f640*/  ULDC.64 UR6, c[0x0][0xa08] ;  /* 0x0002820000067ab9 */ /* 0x000fe20000000a00 */
[----:B------:R-:W-:Y:S01]  /*1f650*/  ISETP.NE.AND.EX P0, PT, RZ, UR5, PT, P0 ;  /* 0x00000005ff007c0c */ /* 0x000fe2000bf05300 */
[----:B------:R-:W-:-:S02]  /*1f660*/  ULDC.64 UR4, c[0x0][0xa00] ;  /* 0x0002800000047ab9 */ /* 0x000fc40000000a00 */
[----:B------:R-:W-:-:S04]  /*1f670*/  ISETP.NE.U32.AND P1, PT, RZ, UR4, PT ;  /* 0x00000004ff007c0c */ /* 0x000fc8000bf25070 */
[----:B------:R-:W-:Y:S01]  /*1f680*/  ISETP.NE.AND.EX P1, PT, RZ, UR5, PT, P1 ;  /* 0x00000005ff007c0c */ /* 0x000fe2000bf25310 */
[----:B------:R-:W-:Y:S01]  /*1f690*/  ULDC.64 UR4, c[0x0][0xa10] ;  /* 0x0002840000047ab9 */ /* 0x000fe20000000a00 */
[----:B-1----:R-:W-:-:S04]  /*1f6a0*/  IMAD.WIDE R12, R19, 0x4, R12 ;  /* 0x00000004130c7825 */ /* 0x002fc800078e020c */
[----:B---3--:R-:W1:Y:S07]  /*1f6b0*/  @P0 LDC.64 R2, c[0x0][0xa28] ;  /* 0x00028a00ff020b82 */ /* 0x008e6e0000000a00 */
[----:B------:R-:W2:Y:S01]  /*1f6c0*/  @P1 LDG.E R7, desc[UR38][R12.64] ;  /* 0x000000260c071981 */ /* 0x000ea2000c1e1900 */
[----:B------:R-:W-:-:S04]  /*1f6d0*/  ISETP.NE.U32.AND P3, PT, RZ, UR8, PT ;  /* 0x00000008ff007c0c */ /* 0x000fc8000bf65070 */
[----:B------:R-:W-:Y:S01]  /*1f6e0*/  ISETP.NE.AND.EX P3, PT, RZ, UR9, PT, P3 ;  /* 0x00000009ff007c0c */ /* 0x000fe2000bf65330 */
[----:B-1----:R-:W-:-:S12]  /*1f6f0*/  @P0 IMAD.WIDE R2, R19, 0x4, R2 ;  /* 0x0000000413020825 */ /* 0x002fd800078e0202 */
[----:B------:R-:W1:Y:S01]  /*1f700*/  @P3 LDC.64 R10, c[0x0][0xa18] ;  /* 0x00028600ff0a3b82 */ /* 0x000e620000000a00 */
[----:B-----5:R3:W5:Y:S01]  /*1f710*/  @P0 LDG.E R6, desc[UR38][R2.64] ;  /* 0x0000002602060981 */ /* 0x020762000c1e1900 */
[----:B------:R-:W-:Y:S01]  /*1f720*/  ISETP.NE.U32.AND P2, PT, RZ, UR6, PT ;  /* 0x00000006ff007c0c */ /* 0x000fe2000bf45070 */
[----:B------:R-:W-:Y:S01]  /*1f730*/  IMAD.MOV.U32 R8, RZ, RZ, RZ ;  /* 0x000000ffff087224 */ /* 0x000fe200078e00ff */
[----:B------:R-:W-:Y:S01]  /*1f740*/  ISETP.NE.U32.AND P0, PT, RZ, UR4, PT ;  /* 0x00000004ff007c0c */ /* 0x000fe2000bf05070 */
[----:B------:R-:W-:Y:S02]  /*1f750*/  IMAD.MOV.U32 R0, RZ, RZ, RZ ;  /* 0x000000ffff007224 */ /* 0x000fe400078e00ff */
[----:B0-----:R-:W-:Y:S01]  /*1f760*/  IMAD.WIDE R4, R19, 0x4, R4 ;  /* 0x0000000413047825 */ /* 0x001fe200078e0204 */
[----:B---3--:R-:W0:Y:S01]  /*1f770*/  LDC.64 R2, c[0x0][0xa10] ;  /* 0x00028400ff027b82 */ /* 0x008e220000000a00 */
[----:B------:R-:W-:Y:S01]  /*1f780*/  ULDC UR4, c[0x0][0x288] ;  /* 0x0000a20000047ab9 */ /* 0x000fe20000000800 */
[----:B------:R-:W-:-:S02]  /*1f790*/  ISETP.NE.AND.EX P2, PT, RZ, UR7, PT, P2 ;  /* 0x00000007ff007c0c */ /* 0x000fc4000bf45320 */
[----:B------:R-:W-:Y:S01]  /*1f7a0*/  ISETP.NE.AND.EX P0, PT, RZ, UR5, PT, P0 ;  /* 0x00000005ff007c0c */ /* 0x000fe2000bf05300 */
[----:B-1----:R-:W-:-:S10]  /*1f7b0*/  @P3 IMAD.WIDE R10, R19, 0x4, R10 ;  /* 0x00000004130a3825 */ /* 0x002fd400078e020a */
[----:B------:R-:W5:Y:S01]  /*1f7c0*/  @P2 LDG.E R8, desc[UR38][R4.64] ;  /* 0x0000002604082981 */ /* 0x000f62000c1e1900 */
[----:B0-----:R-:W-:-:S05]  /*1f7d0*/  IMAD.WIDE R2, R19, 0x4, R2 ;  /* 0x0000000413027825 */ /* 0x001fca00078e0202 */
        /* <DEDUP_REMOVED lines=14> */
[----:B------:R-:W-:Y:S02]  /*1f8c0*/  IMAD.MOV.U32 R11, RZ, RZ, R7 ;  /* 0x000000ffff0b7224 */ /* 0x000fe400078e0007 */
[----:B0-----:R-:W-:Y:S01]  /*1f8d0*/  IMAD.U32 R7, RZ, RZ, UR4 ;  /* 0x00000004ff077e24 */ /* 0x001fe2000f8e00ff */
[----:B------:R-:W-:Y:S06]  /*1f8e0*/  @P3 BRA `(.L_x_8629) ;  /* 0x0000000000143947 */ /* 0x000fec0003800000 */
[----:B------:R-:W-:Y:S05]  /*1f8f0*/  @!P1 BRA `(.L_x_8629) ;  /* 0x0000000000109947 */ /* 0x000fea0003800000 */
[----:B------:R-:W2:Y:S04]  /*1f900*/  LDG.E R9, desc[UR38][R12.64] ;  /* 0x000000260c097981 */ /* 0x000ea8000c1e1900 */
[----:B------:R-:W2:Y:S02]  /*1f910*/  LDG.E R12, desc[UR38][R12.64+0x4] ;  /* 0x000004260c0c7981 */ /* 0x000ea4000c1e1900 */
[----:B--2---:R-:W-:-:S05]  /*1f920*/  IMAD.IADD R11, R12, 0x1, -R9 ;  /* 0x000000010c0b7824 */ /* 0x004fca00078e0a09 */
[----:B------:R0:W-:Y:S02]  /*1f930*/  STL [R1+0x40], R11 ;  /* 0x0000400b01007387 */ /* 0x0001e40000100800 */
.L_x_8629:
        /* <DEDUP_REMOVED lines=10> */
.L_x_8630:
[----:B------:R-:W-:Y:S05]  /*1f9e0*/  @!P2 BRA `(.L_x_8631) ;  /* 0x00000000000ca947 */ /* 0x000fea0003800000 */
[----:B------:R-:W2:Y:S04]  /*1f9f0*/  LDG.E R7, desc[UR38][R4.64] ;  /* 0x0000002604077981 */ /* 0x000ea8000c1e1900 */
[----:B------:R-:W2:Y:S02]  /*1fa00*/  LDG.E R4, desc[UR38][R4.64+0x4] ;  /* 0x0000042604047981 */ /* 0x000ea4000c1e1900 */
[----:B--2---:R-:W-:-:S07]  /*1fa10*/  IMAD.IADD R7, R4, 0x1, -R7 ;  /* 0x0000000104077824 */ /* 0x004fce00078e0a07 */
.L_x_8631:
        /* <DEDUP_REMOVED lines=10> */
[----:B--2---:R-:W-:Y:S01]  /*1fac0*/  @P0 IADD3 R10, -R4, R2, RZ ;  /* 0x00000002040a0210 */ /* 0x004fe20007ffe1ff */
[----:B-1----:R-:W-:-:S04]  /*1fad0*/  @P1 IMAD.HI.U32 R2, R6, R3, RZ ;  /* 0x0000000306021227 */ /* 0x002fc800078e00ff */
[----:B------:R-:W-:Y:S01]  /*1fae0*/  IMAD.IADD R7, R9, 0x1, R10 ;  /* 0x0000000109077824 */ /* 0x000fe200078e020a */
[----:B----4-:R-:W-:-:S03]  /*1faf0*/  @P1 SHF.R.U32.HI R6, RZ, R5, R2 ;  /* 0x00000005ff061219 */ /* 0x010fc60000011602 */
[C---:B------:R-:W-:Y:S01]  /*1fb00*/  VIADD R2, R7.reuse, 0x7f ;  /* 0x0000007f07027836 */ /* 0x040fe20000000000 */
[----:B------:R-:W-:-:S04]  /*1fb10*/  IADD3 R17, R7, 0x1, -R11 ;  /* 0x0000000107117810 */ /* 0x000fc80007ffe80b */
[----:B------:R-:W-:Y:S01]  /*1fb20*/  SHF.R.S32.HI R3, RZ, 0x1f, R2 ;  /* 0x0000001fff037819 */ /* 0x000fe20000011402 */
[----:B------:R-:W-:-:S03]  /*1fb30*/  IMAD.IADD R6, R17, 0x1, R6 ;  /* 0x0000000111067824 */ /* 0x000fc600078e0206 */
[----:B------:R-:W-:Y:S02]  /*1fb40*/  LEA.HI R21, R3, R2, RZ, 0x7 ;  /* 0x0000000203157211 */ /* 0x000fe400078f38ff */
[----:B------:R-:W1:Y:S02]  /*1fb50*/  LDC.64 R2, c[0x0][0x9e0] ;  /* 0x00027800ff027b82 */ /* 0x000e640000000a00 */
[----:B------:R-:W-:Y:S02]  /*1fb60*/  SHF.R.S32.HI R21, RZ, 0x7, R21 ;  /* 0x00000007ff157819 */ /* 0x000fe40000011415 */
[----:B-1----:R-:W-:Y:S02]  /*1fb70*/  ISETP.GE.AND P2, PT, R3, 0x1, PT ;  /* 0x000000010300780c */ /* 0x002fe40003f46270 */
[----:B------:R-:W-:-:S11]  /*1fb80*/  IADD3 R8, R6, R2, RZ ;  /* 0x0000000206087210 */ /* 0x000fd60007ffe0ff */
[----:B---3--:R-:W-:Y:S05]  /*1fb90*/  @!P2 BRA `(.L_x_8632) ;  /* 0x000000000048a947 */ /* 0x008fea0003800000 */
        /* <DEDUP_REMOVED lines=11> */
.L_x_8634:
[----:B------:R-:W-:-:S13]  /*1fc50*/  ISETP.NE.AND P3, PT, R3, 0x1, PT ;  /* 0x000000010300780c */ /* 0x000fda0003f65270 */
[----:B------:R-:W1:Y:S02]  /*1fc60*/  @P3 LDC.64 R4, c[0x0][0x9e8] ;  /* 0x00027a00ff043b82 */ /* 0x000e640000000a00 */
[----:B-1----:R-:W-:-:S05]  /*1fc70*/  @P3 IMAD.HI.U32 R4, R2, R4, RZ ;  /* 0x0000000402043227 */ /* 0x002fca00078e00ff */
[----:B------:R-:W-:-:S07]  /*1fc80*/  @P3 SHF.R.U32.HI R2, RZ, R5, R4 ;  /* 0x00000005ff023219 */ /* 0x000fce0000011604 */
.L_x_8635:
[----:B------:R-:W-:Y:S05]  /*1fc90*/  BSYNC B0 ;  /* 0x0000000000007941 */ /* 0x000fea0003800000 */
.L_x_8633:
[----:B------:R-:W-:-:S05]  /*1fca0*/  IMAD R2, R2, R3, R3 ;  /* 0x0000000302027224 */ /* 0x000fca00078e0203 */
[----:B------:R-:W-:-:S07]  /*1fcb0*/  VIMNMX R8, R8, R2, PT ;  /* 0x0000000208087248 */ /* 0x000fce0003fe0100 */
.L_x_8632:
        /* <DEDUP_REMOVED lines=20> */
.L_x_8638:
[----:B------:R-:W-:-:S13]  /*1fe00*/  ISETP.NE.AND P1, PT, R3, 0x1, PT ;  /* 0x000000010300780c */ /* 0x000fda0003f25270 */
[----:B------:R-:W1:Y:S02]  /*1fe10*/  @P1 LDC.64 R4, c[0x0][0x9e8] ;  /* 0x00027a00ff041b82 */ /* 0x000e640000000a00 */
[----:B-1----:R-:W-:-:S05]  /*1fe20*/  @P1 IMAD.HI.U32 R4, R6, R4, RZ ;  /* 0x0000000406041227 */ /* 0x002fca00078e00ff */
[----:B------:R-:W-:-:S07]  /*1fe30*/  @P1 SHF.R.U32.HI R6, RZ, R5, R4 ;  /* 0x00000005ff061219 */ /* 0x000fce0000011604 */
.L_x_8639:
[----:B------:R-:W-:Y:S05]  /*1fe40*/  BSYNC B0 ;  /* 0x0000000000007941 */ /* 0x000fea0003800000 */
.L_x_8637:
[----:B------:R-:W-:-:S05]  /*1fe50*/  IMAD R3, R6, R3, RZ ;  /* 0x0000000306037224 */ /* 0x000fca00078e02ff */
[----:B------:R-:W-:-:S07]  /*1fe60*/  VIMNMX R2, R2, R3, !PT ;  /* 0x0000000302027248 */ /* 0x000fce0007fe0100 */
.L_x_8636:
[----:B------:R-:W-:Y:S01]  /*1fe70*/  IADD3 R8, R8, 0x7f, RZ ;  /* 0x0000007f08087810 */ /* 0x000fe20007ffe0ff */
[----:B------:R-:W-:Y:S01]  /*1fe80*/  BSSY B0, `(.L_x_8640) ;  /* 0x000012b000007945 */ /* 0x000fe20003800000 */
[----:B------:R-:W-:Y:S02]  /*1fe90*/  PLOP3.LUT P5, PT, PT, PT, PT, 0x80, 0x0 ;  /* 0x000000000000781c */ /* 0x000fe40003faf070 */
        /* <DEDUP_REMOVED lines=8> */
[--C-:B------:R-:W-:Y:S02]  /*1ff20*/  IMAD R3, R3, 0x80, -R9.reuse ;  /* 0x0000008003037824 */ /* 0x100fe400078e0a09 */
[----:B------:R-:W-:-:S03]  /*1ff30*/  IMAD R2, R2, 0x80, -R9 ;  /* 0x0000008002027824 */ /* 0x000fc600078e0a09 */
[----:B------:R-:W-:Y:S02]  /*1ff40*/  VIMNMX R3, RZ, R3, !PT ;  /* 0x00000003ff037248 */ /* 0x000fe40007fe0100 */
[----:B------:R-:W-:-:S04]  /*1ff50*/  VIMNMX R2, R2, R10, PT ;  /* 0x0000000a02027248 */ /* 0x000fc80003fe0100 */
        /* <DEDUP_REMOVED lines=16> */
.L_x_8864:
[----:B--2---:R-:W-:Y:S02]  /*20060*/  ISETP.NE.AND P0, PT, R14, RZ, PT ;  /* 0x000000ff0e00720c */ /* 0x004fe40003f05270 */
[----:B------:R-:W-:-:S11]  /*20070*/  PLOP3.LUT P1, PT, PT, PT, PT, 0x8, 0x0 ;  /* 0x000000000000781c */ /* 0x000fd60003f2e170 */
[----:B------:R-:W-:Y:S05]  /*20080*/  @P0 BRA `(.L_x_8643) ;  /* 0x00000000000c0947 */ /* 0x000fea0003800000 */
[----:B------:R-:W-:-:S03]  /*20090*/  UMOV UR4, 0xffffffff ;  /* 0xffffffff00047882 */ /* 0x000fc60000000000 */
[----:B------:R-:W-:Y:S05]  /*200a0*/  BRA.DIV UR4, `(.L_x_8644) ;  /* 0x0000007e04fc7947 */ /* 0x000fea000b800000 */
[----:B------:R-:W-:-:S13]  /*200b0*/  ELECT P1, URZ, PT ;  /* 0x00000000003f782f */ /* 0x000fda0003820000 */
.L_x_8643:
[----:B-1----:R-:W2:Y:S04]  /*200c0*/  LDL R5, [R1+0x54] ;  /* 0x0000540001057983 */ /* 0x002ea80000100800 */
[----:B------:R-:W3:Y:S01]  /*200d0*/  LDL R7, [R1] ;  /* 0x0000000001077983 */ /* 0x000ee20000100800 */
        /* <DEDUP_REMOVED lines=8> */
.L_x_8867:
[----:B------:R-:W-:Y:S05]  /*20160*/  BSYNC B1 ;  /* 0x0000000000017941 */ /* 0x000fea0003800000 */
.L_x_8645:
[----:B------:R-:W-:Y:S04]  /*20170*/  BSSY B1, `(.L_x_8647) ;  /* 0x0000072000017945 */ /* 0x000fe80003800000 */
[----:B------:R-:W-:Y:S05]  /*20180*/  @!P1 BRA `(.L_x_8648) ;  /* 0x0000000400c09947 */ /* 0x000fea0003800000 */
[----:B------:R-:W2:Y:S04]  /*20190*/  LDL R9, [R1] ;  /* 0x0000000001097983 */ /* 0x000ea80000100800 */
        /* <DEDUP_REMOVED lines=10> */
.L_x_8868:
[----:B------:R-:W-:Y:S05]  /*20240*/  BSYNC B2 ;  /* 0x0000000000027941 */ /* 0x000fea0003800000 */
.L_x_8649:
        /* <DEDUP_REMOVED lines=8> */
.L_x_8652:
[----:B------:R-:W-:Y:S05]  /*202d0*/  BSYNC B2 ;  /* 0x0000000000027941 */ /* 0x000fea0003800000 */
.L_x_8651:
[----:B------:R-:W3:Y:S04]  /*202e0*/  LDL R8, [R1] ;  /* 0x0000000001087983 */ /* 0x000ee80000100800 */
        /* <DEDUP_REMOVED lines=11> */
[----:B0-----:R-:W-:Y:S01]  /*203a0*/  IMAD.SHL.U32 R11, R5, 0x4000, RZ ;  /* 0x00004000050b7824 */ /* 0x001fe200078e00ff */
[----:B------:R-:W-:Y:S01]  /*203b0*/  IADD3 R5, R7, 0x28890, RZ ;  /* 0x0002889007057810 */ /* 0x000fe20007ffe0ff */
[----:B------:R-:W-:-:S07]  /*203c0*/  VIADD R8, R9, 0x18400 ;  /* 0x0001840009087836 */ /* 0x000fce0000000000 */
.L_x_8653:
        /* <DEDUP_REMOVED lines=16> */
.L_x_8654:
        /* <DEDUP_REMOVED lines=10> */
[----:B------:R-:W0:Y:S01]  /*20570*/  SYNCS.PHASECHK.TRANS64.TRYWAIT P0, [R7+URZ+0x288c0], R10 ;  /* 0x0288c00a070075a7 */ /* 0x000e22000800017f */
[----:B------:R-:W-:Y:S04]  /*20580*/  BSSY B2, `(.L_x_8655) ;  /* 0x0000002000027945 */ /* 0x000fe80003800000 */
[----:B0-----:R-:W-:Y:S05]  /*20590*/  @!P0 BRA `(.L_x_8656) ;  /* 0x0000007c00108947 */ /* 0x001fea0003800000 */
.L_x_8869:
[----:B------:R-:W-:Y:S05]  /*205a0*/  BSYNC B2 ;  /* 0x0000000000027941 */ /* 0x000fea0003800000 */
.L_x_8655:
[----:B------:R-:W-:Y:S01]  /*205b0*/  BSSY B2, `(.L_x_8657) ;  /* 0x000000a000027945 */ /* 0x000fe20003800000 */
[----:B------:R-:W-:Y:S02]  /*205c0*/  IMAD.MOV.U32 R12, RZ, RZ, 0x0 ;  /* 0x00000000ff0c7424 */ /* 0x000fe400078e00ff */
[----:B------:R-:W-:Y:S01]  /*205d0*/  IMAD.MOV.U32 R13, RZ, RZ, 0x12f00000 ;  /* 0x12f00000ff0d7424 */ /* 0x000fe200078e00ff */
[----:B------:R-:W-:Y:S06]  /*205e0*/  @P4 BRA `(.L_x_8658) ;  /* 0x0000000000184947 */ /* 0x000fec0003800000 */
[----:B------:R-:W2:Y:S02]  /*205f0*/  LDL R5, [R1+0x4] ;  /* 0x0000040001057983 */ /* 0x000ea40000100800 */
[----:B--2---:R-:W-:Y:S01]  /*20600*/  LOP3.LUT P0, RZ, R5, 0x1, RZ, 0xc0, !PT ;  /* 0x0000000105ff7812 */ /* 0x004fe2000780c0ff */
[----:B------:R-:W-:-:S04]  /*20610*/  IMAD.MOV.U32 R5, RZ, RZ, 0x8000 ;  /* 0x00008000ff057424 */ /* 0x000fc800078e00ff */
[----:B------:R2:W-:Y:S08]  /*20620*/  SYNCS.ARRIVE.TRANS64 RZ, [R7+URZ+0x288b0], R5 ;  /* 0x0288b00507ff79a7 */ /* 0x0005f0000800003f */
[----:B------:R-:W-:Y:S05]  /*20630*/  @!P0 BRA `(.L_x_8658) ;  /* 0x0000000000048947 */ /* 0x000fea0003800000 */
[----:B------:R-:W-:Y:S01]  /*20640*/  BPT.TRAP 0x1 ;  /* 0x000000040000795c */ /* 0x000fe20000300000 */
.L_x_8658:
[----:B------:R-:W-:Y:S05]  /*20650*/  BSYNC B2 ;  /* 0x0000000000027941 */ /* 0x000fea0003800000 */
.L_x_8657:
[----:B--2---:R-:W2:Y:S01]  /*20660*/  LDL R5, [R1] ;  /* 0x0000000001057983 */ /* 0x004ea20000100800 */
[----:B------:R-:W-:Y:S01]  /*20670*/  R2UR UR10, R14 ;  /* 0x000000000e0a72ca */ /* 0x000fe200000e0000 */
[----:B------:R-:W-:Y:S01]  /*20680*/  UIADD3 UR4, UP0, UR40, 0x670, URZ ;  /* 0x0000067028047890 */ /* 0x000fe2000ff1e03f */
[----:B------:R-:W-:Y:S01]  /*20690*/  R2UR UR6, R12 ;  /* 0x000000000c0672ca */ /* 0x000fe200000e0000 */
[----:B01----:R-:W-:Y:S01]  /*206a0*/  VIADD R7, R7, 0x288b0 ;  /* 0x000288b007077836 */ /* 0x003fe20000000000 */
[----:B------:R-:W-:Y:S01]  /*206b0*/  R2UR UR7, R13 ;  /* 0x000000000d0772ca */ /* 0x000fe200000e0000 */
[----:B------:R-:W-:Y:S01]  /*206c0*/  UIADD3.X UR5, URZ, UR41, URZ, UP0, !UPT ;  /* 0x000000293f057290 */ /* 0x000fe200087fe43f */
[----:B------:R-:W-:Y:S02]  /*206d0*/  PLOP3.LUT P0, PT, PT, PT, PT, 0x80, 0x0 ;  /* 0x000000000000781c */ /* 0x000fe40003f0f070 */
[----:B--2---:R-:W-:-:S05]  /*206e0*/  LEA R8, R11, R5, 0x1 ;  /* 0x000000050b087211 */ /* 0x004fca00078e08ff */
[----:B------:R-:W-:-:S07]  /*206f0*/  VIADD R5, R8, 0x400 ;  /* 0x0000040008057836 */ /* 0x000fce0000000000 */
.L_x_8659:
        /* <DEDUP_REMOVED lines=15> */
.L_x_8660:
        /* <DEDUP_REMOVED lines=10> */
.L_x_8648:
[----:B------:R-:W-:Y:S05]  /*20890*/  BSYNC B1 ;  /* 0x0000000000017941 */ /* 0x000fea0003800000 */
.L_x_8647:
[----:B------:R-:W1:Y:S04]  /*208a0*/  LDL.LU R9, [R1+0x1c] ;  /* 0x00001c0001097983 */ /* 0x000e680000300800 */
[----:B------:R-:W2:Y:S01]  /*208b0*/  LDL.LU R8, [R1+0x20] ;  /* 0x0000200001087983 */ /* 0x000ea20000300800 */
[----:B------:R-:W-:Y:S01]  /*208c0*/  PLOP3.LUT P5, PT, PT, PT, PT, 0x8, 0x0 ;  /* 0x000000000000781c */ /* 0x000fe20003fae170 */
[----:B-1----:R-:W-:Y:S02]  /*208d0*/  VIADD R5, R9, 0x1 ;  /* 0x0000000109057836 */ /* 0x002fe40000000000 */
[----:B------:R-:W-:-:S03]  /*208e0*/  VIADD R9, R4, 0xfffffffe ;  /* 0xfffffffe04097836 */ /* 0x000fc60000000000 */
        /* <DEDUP_REMOVED lines=8> */
.L_x_8675:
[----:B------:R-:W-:Y:S05]  /*20970*/  YIELD ;  /* 0x0000000000007946 */ /* 0x000fea0003800000 */
[----:B------:R-:W-:Y:S04]  /*20980*/  BSSY B1, `(.L_x_8661) ;  /* 0x000006e000017945 */ /* 0x000fe80003800000 */
[----:B--2---:R-:W-:Y:S05]  /*20990*/  @!P1 BRA `(.L_x_8662) ;  /* 0x0000000400b09947 */ /* 0x004fea0003800000 */
[----:B------:R-:W2:Y:S04]  /*209a0*/  LDL R7, [R1] ;  /* 0x0000000001077983 */ /* 0x000ea80000100800 */
        /* <DEDUP_REMOVED lines=10> */
.L_x_8870:
[----:B------:R-:W-:Y:S05]  /*20a50*/  BSYNC B2 ;  /* 0x0000000000027941 */ /* 0x000fea0003800000 */
.L_x_8663:
        /* <DEDUP_REMOVED lines=8> */
.L_x_8666:
[----:B------:R-:W-:Y:S05]  /*20ae0*/  BSYNC B2 ;  /* 0x0000000000027941 */ /* 0x000fea0003800000 */
.L_x_8665:
[----:B------:R-:W3:Y:S04]  /*20af0*/  LDL R5, [R1] ;  /* 0x0000000001057983 */ /* 0x000ee80000100800 */
        /* <DEDUP_REMOVED lines=12> */
.L_x_8667:
        /* <DEDUP_REMOVED lines=16> */
.L_x_8668:
        /* <DEDUP_REMOVED lines=13> */
.L_x_8871:
[----:B------:R-:W-:Y:S05]  /*20d90*/  BSYNC B2 ;  /* 0x0000000000027941 */ /* 0x000fea0003800000 */
.L_x_8669:
[----:B------:R-:W-:Y:S01]  /*20da0*/  BSSY B2, `(.L_x_8671) ;  /* 0x000000a000027945 */ /* 0x000fe20003800000 */
[----:B------:R-:W-:Y:S02]  /*20db0*/  IMAD.MOV.U32 R10, RZ, RZ, 0x0 ;  /* 0x00000000ff0a7424 */ /* 0x000fe400078e00ff */
[----:B0-----:R-:W-:Y:S01]  /*20dc0*/  IMAD.MOV.U32 R11, RZ, RZ, 0x12f00000 ;  /* 0x12f00000ff0b7424 */ /* 0x001fe200078e00ff */
[----:B------:R-:W-:Y:S06]  /*20dd0*/  @P2 BRA `(.L_x_8672) ;  /* 0x0000000000182947 */ /* 0x000fec0003800000 */
[----:B------:R-:W3:Y:S02]  /*20de0*/  LDL R4, [R1+0x4] ;  /* 0x0000040001047983 */ /* 0x000ee40000100800 */
[----:B---3--:R-:W-:Y:S01]  /*20df0*/  LOP3.LUT P0, RZ, R4, 0x1, RZ, 0xc0, !PT ;  /* 0x0000000104ff7812 */ /* 0x008fe2000780c0ff */
[----:B------:R-:W-:-:S04]  /*20e00*/  IMAD.MOV.U32 R4, RZ, RZ, 0x8000 ;  /* 0x00008000ff047424 */ /* 0x000fc800078e00ff */
[----:B------:R0:W-:Y:S08]  /*20e10*/  SYNCS.ARRIVE.TRANS64 RZ, [R8+URZ+0x288b0], R4 ;  /* 0x0288b00408ff79a7 */ /* 0x0001f0000800003f */
[----:B------:R-:W-:Y:S05]  /*20e20*/  @!P0 BRA `(.L_x_8672) ;  /* 0x0000000000048947 */ /* 0x000fea0003800000 */
[----:B------:R-:W-:Y:S01]  /*20e30*/  BPT.TRAP 0x1 ;  /* 0x000000040000795c */ /* 0x000fe20000300000 */
.L_x_8672:
[----:B------:R-:W-:Y:S05]  /*20e40*/  BSYNC B2 ;  /* 0x0000000000027941 */ /* 0x000fea0003800000 */
.L_x_8671:
        /* <DEDUP_REMOVED lines=8> */
.L_x_8673:
        /* <DEDUP_REMOVED lines=15> */
.L_x_8674:
        /* <DEDUP_REMOVED lines=10> */
.L_x_8662:
[----:B------:R-:W-:Y:S05]  /*21060*/  BSYNC B1 ;  /* 0x0000000000017941 */ /* 0x000fea0003800000 */
.L_x_8661:
        /* <DEDUP_REMOVED lines=12> */
.L_x_8641:
[----:B------:R-:W-:Y:S05]  /*21130*/  BSYNC B0 ;  /* 0x0000000000007941 */ /* 0x000fea0003800000 */
.L_x_8640:
        /* <DEDUP_REMOVED lines=26> */
.L_x_8678:
[----:B------:R-:W-:-:S13]  /*212e0*/  ISETP.NE.AND P2, PT, R3, 0x1, PT ;  /* 0x000000010300780c */ /* 0x000fda0003f45270 */
[----:B-1----:R-:W1:Y:S02]  /*212f0*/  @P2 LDC.64 R4, c[0x0][0x9e8] ;  /* 0x00027a00ff042b82 */ /* 0x002e640000000a00 */
[----:B-1----:R-:W-:-:S05]  /*21300*/  @P2 IMAD.HI.U32 R4, R6, R4, RZ ;  /* 0x0000000406042227 */ /* 0x002fca00078e00ff */
[----:B------:R-:W-:-:S07]  /*21310*/  @P2 SHF.R.U32.HI R6, RZ, R5, R4 ;  /* 0x00000005ff062219 */ /* 0x000fce0000011604 */
.L_x_8679:
[----:B------:R-:W-:Y:S05]  /*21320*/  BSYNC B0 ;  /* 0x0000000000007941 */ /* 0x000fea0003800000 */
.L_x_8677:
[----:B------:R-:W-:-:S05]  /*21330*/  IMAD R6, R6, R3, R3 ;  /* 0x0000000306067224 */ /* 0x000fca00078e0203 */
[----:B------:R-:W-:-:S07]  /*21340*/  VIMNMX R2, R2, R6, PT ;  /* 0x0000000602027248 */ /* 0x000fce0003fe0100 */
.L_x_8676:
[----:B------:R-:W-:Y:S01]  /*21350*/  IADD3 R2, R2, 0x7f, RZ ;  /* 0x0000007f02027810 */ /* 0x000fe20007ffe0ff */
[----:B-1----:R-:W1:Y:S01]  /*21360*/  @P0 LDC R4, c[0x0][0x450] ;  /* 0x00011400ff040b82 */ /* 0x002e620000000800 */
[----:B------:R-:W-:Y:S02]  /*21370*/  ULDC UR4, c[0x0][0x9dc] ;  /* 0x0002770000047ab9 */ /* 0x000fe40000000800 */
[----:B------:R-:W-:-:S04]  /*21380*/  SHF.R.S32.HI R0, RZ, 0x1f, R2 ;  /* 0x0000001fff007819 */ /* 0x000fc80000011402 */
[----:B------:R-:W-:Y:S02]  /*21390*/  LEA.HI R0, R0, R2, RZ, 0x7 ;  /* 0x0000000200007211 */ /* 0x000fe400078f38ff */
[----:B------:R-:W2:Y:S02]  /*213a0*/  @P0 LDC R2, c[0x0][0x44c] ;  /* 0x00011300ff020b82 */ /* 0x000ea40000000800 */
[----:B------:R-:W-:-:S04]  /*213b0*/  SHF.R.S32.HI R0, RZ, 0x7, R0 ;  /* 0x00000007ff007819 */ /* 0x000fc80000011400 */
[----:B------:R-:W-:Y:S01]  /*213c0*/  VIMNMX R6, R21, R0, PT ;  /* 0x0000000015067248 */ /* 0x000fe20003fe0100 */
[----:B------:R-:W-:-:S04]  /*213d0*/  IMAD.MOV.U32 R0, RZ, RZ, R7 ;  /* 0x000000ffff007224 */ /* 0x000fc800078e0007 */
[----:B------:R3:W-:Y:S01]  /*213e0*/  STL [R1+0x38], R6 ;  /* 0x0000380601007387 */ /* 0x0007e20000100800 */
[----:B--2---:R-:W-:-:S05]  /*213f0*/  @P0 IMAD.HI.U32 R2, R7, R2, RZ ;  /* 0x0000000207020227 */ /* 0x004fca00078e00ff */
[----:B-1----:R-:W-:-:S05]  /*21400*/  @P0 SHF.R.U32.HI R0, RZ, R4, R2 ;  /* 0x00000004ff000219 */ /* 0x002fca0000011602 */
[----:B------:R-:W-:-:S04]  /*21410*/  IMAD.IADD R2, R20, 0x1, R0 ;  /* 0x0000000114027824 */ /* 0x000fc800078e0200 */
[----:B------:R-:W-:Y:S01]  /*21420*/  VIADD R0, R2, -UR4 ;  /* 0x8000000402007c36 */ /* 0x000fe20008000000 */
        /* <DEDUP_REMOVED lines=11> */
.L_x_8682:
[----:B------:R-:W-:-:S13]  /*214e0*/  ISETP.NE.AND P0, PT, R3, 0x1, PT ;  /* 0x000000010300780c */ /* 0x000fda0003f05270 */
[----:B------:R-:W1:Y:S02]  /*214f0*/  @P0 LDC.64 R4, c[0x0][0x9e8] ;  /* 0x00027a00ff040b82 */ /* 0x000e640000000a00 */
[----:B-1----:R-:W-:-:S05]  /*21500*/  @P0 IMAD.HI.U32 R4, R2, R4, RZ ;  /* 0x0000000402040227 */ /* 0x002fca00078e00ff */
[----:B------:R-:W-:-:S07]  /*21510*/  @P0 SHF.R.U32.HI R2, RZ, R5, R4 ;  /* 0x00000005ff020219 */ /* 0x000fce0000011604 */
.L_x_8683:
[----:B------:R-:W-:Y:S05]  /*21520*/  BSYNC B0 ;  /* 0x0000000000007941 */ /* 0x000fea0003800000 */
.L_x_8681:
[----:B------:R-:W-:-:S05]  /*21530*/  IMAD R2, R2, R3, RZ ;  /* 0x0000000302027224 */ /* 0x000fca00078e02ff */
[----:B------:R-:W-:-:S07]  /*21540*/  VIMNMX R0, R0, R2, !PT ;  /* 0x0000000200007248 */ /* 0x000fce0007fe0100 */
.L_x_8680:
[----:B------:R-:W-:Y:S01]  /*21550*/  SHF.R.S32.HI R2, RZ, 0x1f, R0 ;  /* 0x0000001fff027819 */ /* 0x000fe20000011400 */
[----:B------:R-:W-:Y:S03]  /*21560*/  BSSY B7, `(.L_x_8684) ;  /* 0x00003ee000077945 */ /* 0x000fe60003800000 */
[----:B------:R-:W-:-:S04]  /*21570*/  LEA.HI R2, R2, R0, RZ, 0x7 ;  /* 0x0000000002027211 */ /* 0x000fc800078f38ff */
[----:B------:R-:W-:-:S04]  /*21580*/  SHF.R.S32.HI R2, RZ, 0x7, R2 ;  /* 0x00000007ff027819 */ /* 0x000fc80000011402 */
        /* <DEDUP_REMOVED lines=11> */
[----:B------:R-:W1:Y:S08]  /*21640*/  FLO.U32 R0, UR4 ;  /* 0x0000000400007d00 */ /* 0x000e7000080e0000 */
        /* <DEDUP_REMOVED lines=9> */
.L_x_8685:
        /* <DEDUP_REMOVED lines=12> */
[----:B------:R-:W-:Y:S02]  /*217a0*/  IMAD.U32 R5, RZ, RZ, UR7 ;  /* 0x00000007ff057e24 */ /* 0x000fe4000f8e00ff */
[----:B------:R-:W-:Y:S02]  /*217b0*/  IMAD.U32 R7, RZ, RZ, UR9 ;  /* 0x00000009ff077e24 */ /* 0x000fe4000f8e00ff */
[----:B------:R-:W-:-:S02]  /*217c0*/  IMAD.U32 R10, RZ, RZ, UR4 ;  /* 0x00000004ff0a7e24 */ /* 0x000fc4000f8e00ff */
[----:B0-----:R-:W-:Y:S02]  /*217d0*/  IMAD.U32 R11, RZ, RZ, UR5 ;  /* 0x00000005ff0b7e24 */ /* 0x001fe4000f8e00ff */
[----:B------:R-:W-:Y:S02]  /*217e0*/  IMAD.MOV.U32 R8, RZ, RZ, 0x70 ;  /* 0x00000070ff087424 */ /* 0x000fe400078e00ff */
[----:B------:R-:W-:Y:S02]  /*217f0*/  IMAD.MOV.U32 R12, RZ, RZ, 0x1 ;  /* 0x00000001ff0c7424 */ /* 0x000fe400078e00ff */
[----:B------:R-:W-:-:S07]  /*21800*/  IMAD.MOV.U32 R13, RZ, RZ, RZ ;  /* 0x000000ffff0d7224 */ /* 0x000fce00078e00ff */
[----:B------:R-:W-:-:S07]  /*21810*/  LEPC R20, `(.L_x_8688) ;  /* 0x000000001014794e */ /* 0x000fce0000000000 */
[----:B-1----:R-:W-:Y:S05]  /*21820*/  CALL.ABS.NOINC R2 ;  /* 0x0000000002007343 */ /* 0x002fea0003c00000 */
.L_x_8688:
[----:B------:R-:W-:Y:S05]  /*21830*/  BSYNC B6 ;  /* 0x0000000000067941 */ /* 0x000fea0003800000 */
.L_x_8687:
[----:B------:R-:W-:Y:S01]  /*21840*/  IADD3 R0, R17, 0x400, RZ ;  /* 0x0000040011007810 */ /* 0x000fe20007ffe0ff */
[----:B------:R-:W-:Y:S03]  /*21850*/  BSSY B6, `(.L_x_8689) ;  /* 0x0000022000067945 */ /* 0x000fe60003800000 */
        /* <DEDUP_REMOVED lines=8> */
[----:B------:R-:W-:Y:S01]  /*218e0*/  MOV R8, 0x70 ;  /* 0x0000007000087802 */ /* 0x000fe20000000f00 */
[----:B------:R-:W-:Y:S02]  /*218f0*/  IMAD.U32 R5, RZ, RZ, UR7 ;  /* 0x00000007ff057e24 */ /* 0x000fe4000f8e00ff */
[----:B------:R-:W-:Y:S02]  /*21900*/  IMAD.U32 R6, RZ, RZ, UR8 ;  /* 0x00000008ff067e24 */ /* 0x000fe4000f8e00ff */
[----:B------:R-:W-:-:S02]  /*21910*/  IMAD.U32 R7, RZ, RZ, UR9 ;  /* 0x00000009ff077e24 */ /* 0x000fc4000f8e00ff */
[----:B------:R-:W-:Y:S02]  /*21920*/  IMAD.U32 R10, RZ, RZ, UR4 ;  /* 0x00000004ff0a7e24 */ /* 0x000fe4000f8e00ff */
[----:B0-----:R-:W-:Y:S02]  /*21930*/  IMAD.U32 R11, RZ, RZ, UR5 ;  /* 0x00000005ff0b7e24 */ /* 0x001fe4000f8e00ff */
[----:B------:R-:W-:Y:S02]  /*21940*/  IMAD.MOV.U32 R12, RZ, RZ, 0x1 ;  /* 0x00000001ff0c7424 */ /* 0x000fe400078e00ff */
[----:B-1----:R-:W-:-:S07]  /*21950*/  IMAD.MOV.U32 R13, RZ, RZ, RZ ;  /* 0x000000ffff0d7224 */ /* 0x002fce00078e00ff */
[----:B------:R-:W-:-:S07]  /*21960*/  LEPC R20, `(.L_x_8691) ;  /* 0x000000001014794e */ /* 0x000fce0000000000 */
[----:B--2---:R-:W-:Y:S05]  /*21970*/  CALL.ABS.NOINC R2 ;  /* 0x0000000002007343 */ /* 0x004fea0003c00000 */
.L_x_8691:
        /* <DEDUP_REMOVED lines=15> */
.L_x_8690:
[----:B------:R-:W-:Y:S05]  /*21a70*/  BSYNC B6 ;  /* 0x0000000000067941 */ /* 0x000fea0003800000 */
.L_x_8689:
[----:B------:R-:W-:Y:S01]  /*21a80*/  ULDC.64 UR4, c[0x0][0x9f8] ;  /* 0x00027e0000047ab9 */ /* 0x000fe20000000a00 */
[----:B------:R-:W2:Y:S01]  /*21a90*/  LDL R17, [R1+0x38] ;  /* 0x0000380001117983 */ /* 0x000ea20000100800 */
[----:B------:R-:W-:Y:S01]  /*21aa0*/  ISETP.NE.U32.AND P0, PT, RZ, UR4, PT ;  /* 0x00000004ff007c0c */ /* 0x000fe2000bf05070 */
[----:B------:R-:W-:-:S03]  /*21ab0*/  IMAD.MOV.U32 R7, RZ, RZ, R19 ;  /* 0x000000ffff077224 */ /* 0x000fc600078e0013 */
        /* <DEDUP_REMOVED lines=19> */
.L_x_8874:
[----:B--2---:R-:W2:Y:S01]  /*21bf0*/  LDL.LU R4, [R1+0x4] ;  /* 0x0000040001047983 */ /* 0x004ea20000300800 */
[----:B------:R-:W-:Y:S02]  /*21c00*/  PLOP3.LUT P1, PT, PT, PT, PT, 0x8, 0x0 ;  /* 0x000000000000781c */ /* 0x000fe40003f2e170 */
[----:B---3--:R-:W-:Y:S01]  /*21c10*/  ISETP.NE.AND P0, PT, R14, RZ, PT ;  /* 0x000000ff0e00720c */ /* 0x008fe20003f05270 */
[----:B------:R3:W-:Y:S01]  /*21c20*/  STL [R1+0xc], R0 ;  /* 0x00000c0001007387 */ /* 0x0007e20000100800 */
[----:B--2---:R-:W-:-:S09]  /*21c30*/  LOP3.LUT R4, R4, 0xfffffffb, RZ, 0xc0, !PT ;  /* 0xfffffffb04047812 */ /* 0x004fd200078ec0ff */
[----:B------:R-:W-:-:S05]  /*21c40*/  @P1 LOP3.LUT R4, R4, 0x4, RZ, 0xfc, !PT ;  /* 0x0000000404041812 */ /* 0x000fca00078efcff */
[----:B------:R3:W-:Y:S01]  /*21c50*/  STL [R1+0x4], R4 ;  /* 0x0000040401007387 */ /* 0x0007e20000100800 */
[----:B------:R-:W-:Y:S05]  /*21c60*/  @P0 BRA `(.L_x_8693) ;  /* 0x0000000400280947 */ /* 0x000fea0003800000 */
[----:B------:R-:W-:-:S03]  /*21c70*/  UMOV UR4, 0xffffffff ;  /* 0xffffffff00047882 */ /* 0x000fc60000000000 */
[----:B------:R-:W-:Y:S05]  /*21c80*/  BRA.DIV UR4, `(.L_x_8694) ;  /* 0x0000006604c47947 */ /* 0x000fea000b800000 */
[----:B------:R-:W-:-:S13]  /*21c90*/  ELECT P6, URZ, PT ;  /* 0x00000000003f782f */ /* 0x000fda00038c0000 */
.L_x_8877:
[----:B------:R-:W-:Y:S05]  /*21ca0*/  @!P6 BRA `(.L_x_8693) ;  /* 0x000000040018e947 */ /* 0x000fea0003800000 */
[----:B------:R-:W-:-:S04]  /*21cb0*/  ISETP.NE.U32.AND P0, PT, R2, RZ, PT ;  /* 0x000000ff0200720c */ /* 0x000fc80003f05070 */
[----:B------:R-:W-:-:S13]  /*21cc0*/  ISETP.NE.AND.EX P0, PT, R3, RZ, PT, P0 ;  /* 0x000000ff0300720c */ /* 0x000fda0003f05300 */
[----:B------:R-:W-:Y:S05]  /*21cd0*/  @!P0 BRA `(.L_x_8695) ;  /* 0x0000000000508947 */ /* 0x000fea0003800000 */
[----:B------:R-:W2:Y:S01]  /*21ce0*/  LDC R6, c[0x0][0x43c] ;  /* 0x00010f00ff067b82 */ /* 0x000ea20000000800 */
[----:B------:R-:W-:Y:S01]  /*21cf0*/  MOV R9, R0 ;  /* 0x0000000000097202 */ /* 0x000fe20000000f00 */
[----:B------:R-:W-:-:S04]  /*21d00*/  ULDC.64 UR4, c[0x0][0x428] ;  /* 0x00010a0000047ab9 */ /* 0x000fc80000000a00 */
[----:B---3--:R-:W-:Y:S01]  /*21d10*/  IMAD.MOV.U32 R0, RZ, RZ, R9 ;  /* 0x000000ffff007224 */ /* 0x008fe200078e0009 */
[----:B--2---:R-:W-:-:S13]  /*21d20*/  ISETP.NE.AND P0, PT, R6, 0x1, PT ;  /* 0x000000010600780c */ /* 0x004fda0003f05270 */
[----:B------:R-:W2:Y:S02]  /*21d30*/  @P0 LDC.64 R4, c[0x0][0x440] ;  /* 0x00011000ff040b82 */ /* 0x000ea40000000a00 */
[----:B--2---:R-:W-:-:S05]  /*21d40*/  @P0 IMAD.HI.U32 R4, R9, R4, RZ ;  /* 0x0000000409040227 */ /* 0x004fca00078e00ff */
        /* <DEDUP_REMOVED lines=13> */
.L_x_8695:
[----:B-1----:R-:W4:Y:S04]  /*21e20*/  LDL R7, [R1] ;  /* 0x0000000001077983 */ /* 0x002f280000100800 */
[----:B---3--:R-:W4:Y:S04]  /*21e30*/  LDL R0, [R1+0x8] ;  /* 0x0000080001007983 */ /* 0x008f280000100800 */
[----:B--2---:R-:W2:Y:S01]  /*21e40*/  LDL R2, [R1+0x14] ;  /* 0x0000140001027983 */ /* 0x004ea20000100800 */
[----:B----4-:R-:W-:Y:S01]  /*21e50*/  IMAD R0, R0, 0x8, R7 ;  /* 0x0000000800007824 */ /* 0x010fe200078e0207 */
[----:B--2---:R-:W-:-:S04]  /*21e60*/  SHF.L.U32 R2, R2, 0x1f, RZ ;  /* 0x0000001f02027819 */ /* 0x004fc800000006ff */
[----:B------:R-:W1:Y:S02]  /*21e70*/  SYNCS.PHASECHK.TRANS64.TRYWAIT P0, [R0+URZ+0x28840], R2 ;  /* 0x02884002000075a7 */ /* 0x000e64000800017f */
[----:B-1----:R-:W-:Y:S05]  /*21e80*/  @!P0 BRA `(.L_x_8696) ;  /* 0x0000006400648947 */ /* 0x002fea0003800000 */
.L_x_8878:
        /* <DEDUP_REMOVED lines=10> */
.L_x_8697:
[----:B------:R-:W3:Y:S04]  /*21f30*/  LDL R5, [R1] ;  /* 0x0000000001057983 */ /* 0x000ee80000100800 */
[----:B------:R-:W3:Y:S04]  /*21f40*/  LDL R4, [R1+0x8] ;  /* 0x0000080001047983 */ /* 0x000ee80000100800 */
[----:B------:R-:W4:Y:S04]  /*21f50*/  LDL R6, [R1+0xc] ;  /* 0x00000c0001067983 */ /* 0x000f280000100800 */
[----:B-12---:R-:W2:Y:S01]  /*21f60*/  LDL R2, [R1+0x18] ;  /* 0x0000180001027983 */ /* 0x006ea20000100800 */
[----:B------:R-:W-:-:S02]  /*21f70*/  R2UR UR9, R0 ;  /* 0x00000000000972ca */ /* 0x000fc400000e0000 */
[----:B------:R-:W-:Y:S01]  /*21f80*/  PLOP3.LUT P0, PT, PT, PT, PT, 0x80, 0x0 ;  /* 0x000000000000781c */ /* 0x000fe20003f0f070 */
[----:B------:R-:W-:Y:S01]  /*21f90*/  UIADD3 UR4, UP0, UR40, 0x370, URZ ;  /* 0x0000037028047890 */ /* 0x000fe2000ff1e03f */
[----:B------:R-:W-:Y:S02]  /*21fa0*/  R2UR UR12, R18 ;  /* 0x00000000120c72ca */ /* 0x000fe400000e0000 */
[----:B-----5:R-:W-:Y:S02]  /*21fb0*/  R2UR UR13, R17 ;  /* 0x00000000110d72ca */ /* 0x020fe400000e0000 */
[----:B------:R-:W-:-:S05]  /*21fc0*/  LOP3.LUT R3, R3, 0xfffffffb, RZ, 0xc0, !PT ;  /* 0xfffffffb03037812 */ /* 0x000fca00078ec0ff */
[----:B------:R-:W-:Y:S01]  /*21fd0*/  UIADD3 UR9, UR9, 0x28830, URZ ;  /* 0x0002883009097890 */ /* 0x000fe2000fffe03f */
[----:B------:R-:W-:Y:S01]  /*21fe0*/  UMOV UR10, URZ ;  /* 0x0000003f000a7c82 */ /* 0x000fe20008000000 */
[----:B------:R-:W-:Y:S01]  /*21ff0*/  UMOV UR7, 0x14f00000 ;  /* 0x14f0000000077882 */ /* 0x000fe20000000000 */
[----:B------:R-:W-:Y:S01]  /*22000*/  @P0 LOP3.LUT R3, R3, 0x4, RZ, 0xfc, !PT ;  /* 0x0000000403030812 */ /* 0x000fe200078efcff */
[----:B------:R-:W-:-:S04]  /*22010*/  UMOV UR15, 0x40 ;  /* 0x00000040000f7882 */ /* 0x000fc80000000000 */
[----:B------:R1:W-:Y:S01]  /*22020*/  STL [R1+0x4], R3 ;  /* 0x0000040301007387 */ /* 0x0003e20000100800 */
[----:B---3--:R-:W-:Y:S02]  /*22030*/  LEA R0, R4, R5, 0xf ;  /* 0x0000000504007211 */ /* 0x008fe400078e78ff */
[----:B----4-:R-:W-:Y:S02]  /*22040*/  R2UR UR11, R6 ;  /* 0x00000000060b72ca */ /* 0x010fe400000e0000 */
[----:B------:R-:W-:Y:S02]  /*22050*/  R2UR UR6, R0 ;  /* 0x00000000000672ca */ /* 0x000fe400000e0000 */
[----:B--2---:R-:W-:-:S11]  /*22060*/  R2UR UR5, R2 ;  /* 0x00000000020572ca */ /* 0x004fd600000e0000 */
[----:B------:R-:W-:Y:S02]  /*22070*/  UIADD3 UR8, UR6, 0x18400, URZ ;  /* 0x0001840006087890 */ /* 0x000fe4000fffe03f */
[----:B------:R-:W-:Y:S02]  /*22080*/  ULEA UR11, UR11, UR5, 0x7 ;  /* 0x000000050b0b7291 */ /* 0x000fe4000f8e383f */
[----:B------:R-:W-:Y:S02]  /*22090*/  UIADD3.X UR5, URZ, UR41, URZ, UP0, !UPT ;  /* 0x000000293f057290 */ /* 0x000fe400087fe43f */
[----:B------:R-:W-:-:S03]  /*220a0*/  UIADD3 UR14, UR6, 0x1c400, URZ ;  /* 0x0001c400060e7890 */ /* 0x000fc6000fffe03f */
[----:B------:R-:W-:-:S04]  /*220b0*/  UMOV UR6, 0x0 ;  /* 0x0000000000067882 */ /* 0x000fc80000000000 */
[----:B------:R2:W-:Y:S02]  /*220c0*/  UTMALDG.4D [UR8], [UR4], desc[UR6] ;  /* 0x00000608040075b4 */ /* 0x0005e40008019000 */
[----:B--2---:R-:W-:Y:S01]  /*220d0*/  UMOV UR8, UR14 ;  /* 0x0000000e00087c82 */ /* 0x004fe20008000000 */
[----:B------:R-:W-:Y:S02]  /*220e0*/  UMOV UR10, UR15 ;  /* 0x0000000f000a7c82 */ /* 0x000fe40008000000 */
[----:B------:R1:W-:Y:S02]  /*220f0*/  UTMALDG.4D [UR8], [UR4], desc[UR6] ;  /* 0x00000608040075b4 */ /* 0x0003e40008019000 */
[----:B-1----:R-:W-:Y:S01]  /*22100*/  NOP ;  /* 0x0000000000007918 */ /* 0x002fe20000000000 */
.L_x_8693:
[----:B---3--:R-:W2:Y:S04]  /*22110*/  LDL R4, [R1] ;  /* 0x0000000001047983 */ /* 0x008ea80000100800 */
        /* <DEDUP_REMOVED lines=31> */
.L_x_8699:
[----:B------:R-:W-:Y:S05]  /*22310*/  BSYNC B6 ;  /* 0x0000000000067941 */ /* 0x000fea0003800000 */
.L_x_8698:
[----:B--2---:R-:W2:Y:S01]  /*22320*/  LDL.LU R0, [R1+0x44] ;  /* 0x0000440001007983 */ /* 0x004ea20000300800 */
[----:B-1----:R-:W1:Y:S01]  /*22330*/  LDC R7, c[0x0][0x448] ;  /* 0x00011200ff077b82 */ /* 0x002e620000000800 */
[----:B------:R-:W-:Y:S02]  /*22340*/  ULDC.64 UR4, c[0x0][0x2d8] ;  /* 0x0000b60000047ab9 */ /* 0x000fe40000000a00 */
[----:B------:R-:W2:Y:S04]  /*22350*/  LDL.LU.64 R2, [R1+0x48] ;  /* 0x0000480001027983 */ /* 0x000ea80000300a00 */
[----:B------:R-:W3:Y:S01]  /*22360*/  LDL R12, [R1+0x34] ;  /* 0x00003400010c7983 */ /* 0x000ee20000100800 */
[----:B------:R-:W4:Y:S01]  /*22370*/  S2R R5, SR_TID.X ;  /* 0x0000000000057919 */ /* 0x000f220000002100 */
[----:B------:R-:W0:Y:S01]  /*22380*/  S2R R8, SR_TID.X ;  /* 0x0000000000087919 */ /* 0x000e220000002100 */
[----:B----4-:R-:W-:-:S04]  /*22390*/  LOP3.LUT R5, R5, 0x7f, RZ, 0xc0, !PT ;  /* 0x0000007f05057812 */ /* 0x010fc800078ec0ff */
[----:B------:R-:W-:Y:S01]  /*223a0*/  SHF.R.U32.HI R5, RZ, 0x3, R5 ;  /* 0x00000003ff057819 */ /* 0x000fe20000011605 */
[----:B0-----:R-:W-:-:S05]  /*223b0*/  IMAD.SHL.U32 R8, R8, 0x10, RZ ;  /* 0x0000001008087824 */ /* 0x001fca00078e00ff */
[----:B------:R-:W-:Y:S01]  /*223c0*/  LOP3.LUT R8, R5, 0x70, R8, 0xf8, !PT ;  /* 0x0000007005087812 */ /* 0x000fe200078ef808 */
[----:B--2---:R-:W-:Y:S01]  /*223d0*/  IMAD.MOV.U32 R3, RZ, RZ, R0 ;  /* 0x000000ffff037224 */ /* 0x004fe200078e0000 */
        /* <DEDUP_REMOVED lines=20> */
[----:B------:R-:W2:Y:S01]  /*22520*/  S2R R8, SR_TID.X ;  /* 0x0000000000087919 */ /* 0x000ea20000002100 */
[----:B------:R-:W-:Y:S01]  /*22530*/  IADD3 R3, R3, R0, RZ ;  /* 0x0000000003037210 */ /* 0x000fe20007ffe0ff */
        /* <DEDUP_REMOVED lines=17> */
[----:B------:R-:W-:Y:S01]  /*22650*/  ULDC.64 UR4, c[0x0][0x280] ;  /* 0x0000a00000047ab9 */ /* 0x000fe20000000a00 */
[----:B------:R-:W-:Y:S02]  /*22660*/  LOP3.LUT R8, R8, 0x40, RZ, 0xfc, !PT ;  /* 0x0000004008087812 */ /* 0x000fe400078efcff */
[----:B------:R-:W-:Y:S01]  /*22670*/  IMAD.IADD R3, R3, 0x1, R4 ;  /* 0x0000000103037824 */ /* 0x000fe200078e0204 */
[----:B------:R-:W-:Y:S01]  /*22680*/  LEA R4, P0, R2, UR4, 0x1 ;  /* 0x0000000402047c11 */ /* 0x000fe2000f8008ff */
[----:B------:R-:W-:Y:S02]  /*22690*/  ULDC UR4, c[0x0][0x2b8] ;  /* 0x0000ae0000047ab9 */ /* 0x000fe40000000800 */
[----:B------:R-:W-:Y:S02]  /*226a0*/  ISETP.GE.AND P1, PT, R8, UR4, PT ;  /* 0x0000000408007c0c */ /* 0x000fe4000bf26270 */
[----:B------:R0:W5:Y:S01]  /*226b0*/  LDL R8, [R1+0x30] ;  /* 0x0000300001087983 */ /* 0x0001620000100800 */
[----:B------:R-:W1:Y:S01]  /*226c0*/  S2R R9, SR_TID.X ;  /* 0x0000000000097919 */ /* 0x000e620000002100 */
[----:B------:R-:W2:Y:S01]  /*226d0*/  S2R R10, SR_TID.X ;  /* 0x00000000000a7919 */ /* 0x000ea20000002100 */
[----:B------:R-:W-:-:S02]  /*226e0*/  LEA.HI.X R3, R2, UR5, R3, 0x1, P0 ;  /* 0x0000000502037c11 */ /* 0x000fc400080f0c03 */
[----:B-1----:R-:W-:-:S04]  /*226f0*/  SHF.L.U32 R9, R9, 0x3, RZ ;  /* 0x0000000309097819 */ /* 0x002fc800000006ff */
[----:B------:R-:W-:Y:S02]  /*22700*/  LOP3.LUT R9, R9, 0x38, RZ, 0xc0, !PT ;  /* 0x0000003809097812 */ /* 0x000fe400078ec0ff */
[----:B--2---:R-:W-:Y:S02]  /*22710*/  LOP3.LUT R10, R10, 0x7f, RZ, 0xc0, !PT ;  /* 0x0000007f0a0a7812 */ /* 0x004fe400078ec0ff */
[----:B------:R-:W-:Y:S01]  /*22720*/  ISETP.GE.AND P0, PT, R9, UR4, PT ;  /* 0x0000000409007c0c */ /* 0x000fe2000bf06270 */
[----:B------:R-:W-:Y:S01]  /*22730*/  UMOV UR4, 0xffffffff ;  /* 0xffffffff00047882 */ /* 0x000fe20000000000 */
[----:B------:R-:W-:Y:S02]  /*22740*/  SHF.R.U32.HI R10, RZ, 0x3, R10 ;  /* 0x00000003ff0a7819 */ /* 0x000fe4000001160a */
[----:B0-----:R-:W-:Y:S09]  /*22750*/  BRA.DIV UR4, `(.L_x_8700) ;  /* 0x0000005e04447947 */ /* 0x001ff2000b800000 */
[----:B------:R-:W2:Y:S04]  /*22760*/  LDL.LU R6, [R1+0x40] ;  /* 0x0000400001067983 */ /* 0x000ea80000300800 */
[----:B------:R-:W3:Y:S01]  /*22770*/  LDL.LU R11, [R1+0x34] ;  /* 0x00003400010b7983 */ /* 0x000ee20000300800 */
        /* <DEDUP_REMOVED lines=71> */
[----:B------:R0:W1:Y:S04]  /*22bf0*/  SHFL.IDX PT, R5, R3, 0x7, 0x181f ;  /* 0x00f81f0003057f89 */ /* 0x00006800000e0000 */
[----:B------:R0:W-:Y:S04]  /*22c00*/  @!P2 LDGSTS.E.BYPASS.LTC128B.128 [R8+0x13400], desc[UR38][R6.64], !P0 ;  /* 0x134000000608afae */ /* 0x0001e8000c101d66 */
[----:B------:R0:W-:Y:S04]  /*22c10*/  @!P2 LDGSTS.E.BYPASS.LTC128B.128 [R8+0x17400], desc[UR38][R6.64+0x80], !P1 ;  /* 0x174000800608afae */ /* 0x0001e8000c901d66 */
[----:B------:R0:W2:Y:S02]  /*22c20*/  SHFL.IDX PT, R3, R4, 0x7, 0x181f ;  /* 0x00f81f0004037f89 */ /* 0x0000a400000e0000 */
.L_x_8895:
[----:B------:R-:W-:Y:S01]  /*22c30*/  IADD3 R0, R0, 0x70, RZ ;  /* 0x0000007000007810 */ /* 0x000fe20007ffe0ff */
[----:B------:R-:W-:Y:S03]  /*22c40*/  BSSY B0, `(.L_x_8701) ;  /* 0x000000a000007945 */ /* 0x000fe60003800000 */
[----:B------:R-:W-:-:S13]  /*22c50*/  ISETP.GE.AND P2, PT, R0, R2, PT ;  /* 0x000000020000720c */ /* 0x000fda0003f46270 */
[----:B------:R-:W-:Y:S05]  /*22c60*/  @P2 BRA `(.L_x_8702) ;  /* 0x00000000001c2947 */ /* 0x000fea0003800000 */
[----:B--2---:R-:W-:-:S05]  /*22c70*/  LEA R2, P2, R9, R3, 0x1 ;  /* 0x0000000309027211 */ /* 0x004fca00078408ff */
[----:B01----:R-:W-:-:S05]  /*22c80*/  IMAD.X R3, RZ, RZ, R5, P2 ;  /* 0x000000ffff037224 */ /* 0x003fca00010e0605 */
[----:B------:R-:W-:Y:S01]  /*22c90*/  @!PT LDS RZ, [RZ] ;  /* 0x00000000fffff984 */ /* 0x000fe20000000800 */
[----:B------:R-:W-:Y:S01]  /*22ca0*/  @!PT LDS RZ, [RZ] ;  /* 0x00000000fffff984 */ /* 0x000fe20000000800 */
[----:B------:R-:W-:Y:S01]  /*22cb0*/  @!PT LDS RZ, [RZ] ;  /* 0x00000000fffff984 */ /* 0x000fe20000000800 */
[----:B------:R3:W-:Y:S04]  /*22cc0*/  LDGSTS.E.BYPASS.LTC128B.128 [R8+0x13c00], desc[UR38][R2.64], !P0 ;  /* 0x13c0000002087fae */ /* 0x0007e8000c101d66 */
[----:B------:R3:W-:Y:S02]  /*22cd0*/  LDGSTS.E.BYPASS.LTC128B.128 [R8+0x17c00], desc[UR38][R2.64+0x80], !P1 ;  /* 0x17c0008002087fae */ /* 0x0007e4000c901d66 */
.L_x_8702:
[----:B------:R-:W-:Y:S05]  /*22ce0*/  BSYNC B0 ;  /* 0x0000000000007941 */ /* 0x000fea0003800000 */
.L_x_8701:
[----:B0--3--:R0:W5:Y:S01]  /*22cf0*/  LDL R8, [R1] ;  /* 0x0000000001087983 */ /* 0x0091620000100800 */
[----:B------:R-:W-:Y:S01]  /*22d00*/  PLOP3.LUT P0, PT, PT, PT, PT, 0x80, 0x0 ;  /* 0x000000000000781c */ /* 0x000fe20003f0f070 */
[----:B------:R-:W-:-:S12]  /*22d10*/  NOP ;  /* 0x0000000000007918 */ /* 0x000fd80000000000 */
.L_x_8703:
[----:B------:R-:W3:Y:S01]  /*22d20*/  LDL R2, [R1] ;  /* 0x0000000001027983 */ /* 0x000ee20000100800 */
[----:B------:R-:W-:Y:S02]  /*22d30*/  PLOP3.LUT P1, PT, P1, P0, PT, 0xa2, 0x0 ;  /* 0x000000000000781c */ /* 0x000fe40000f21472 */
[----:B---3--:R-:W-:-:S08]  /*22d40*/  @P0 R2UR P1, UR4, R2 ;  /* 0x00000000020402ca */ /* 0x008fd00000020000 */
[----:B------:R-:W-:-:S05]  /*22d50*/  @P0 PLOP3.LUT P0, PT, P1, PT, PT, 0x80, 0x0 ;  /* 0x000000000000081c */ /* 0x000fca0000f0f070 */
[----:B------:R-:W-:Y:S01]  /*22d60*/  @!P1 SYNCS.ARRIVE.TRANS64.RED.A0T1 RZ, [UR4+0x28800], RZ ;  /* 0x028800ffffff99a7 */ /* 0x000fe20008200404 */
[----:B------:R-:W-:Y:S07]  /*22d70*/  @!P1 ARRIVES.LDGSTSBAR.64.TRANSCNT [UR4+0x28800] ;  /* 0x02880000ff0099b0 */ /* 0x000fee0008000a84 */
[----:B------:R-:W-:Y:S05]  /*22d80*/  @P0 BRA.U.ANY `(.L_x_8703) ;  /* 0xfffffffd00e40947 */ /* 0x000fea000393ffff */
[----:B--2---:R-:W2:Y:S02]  /*22d90*/  LDL.LU R3, [R1+0x54] ;  /* 0x0000540001037983 */ /* 0x004ea40000300800 */
        /* <DEDUP_REMOVED lines=10> */
[----:B--23--:R-:W-:Y:S05]  /*22e40*/  @!P0 BRA `(.L_x_8705) ;  /* 0x0000006000388947 */ /* 0x00cfea0003800000 */
.L_x_8896:
[----:B------:R-:W-:Y:S05]  /*22e50*/  BSYNC B0 ;  /* 0x0000000000007941 */ /* 0x000fea0003800000 */
.L_x_8704:
[----:B------:R-:W3:Y:S04]  /*22e60*/  LDL R3, [R1+0x38] ;  /* 0x0000380001037983 */ /* 0x000ee80000100800 */
[----:B--2---:R-:W2:Y:S01]  /*22e70*/  LDL R2, [R1+0x2c] ;  /* 0x00002c0001027983 */ /* 0x004ea20000100800 */
[----:B------:R-:W-:Y:S01]  /*22e80*/  BSSY B0, `(.L_x_8706) ;  /* 0x00001fb000007945 */ /* 0x000fe20003800000 */
[----:B---3--:R-:W-:-:S05]  /*22e90*/  VIADD R0, R3, 0xfffffffe ;  /* 0xfffffffe03007836 */ /* 0x008fca0000000000 */
[----:B--2---:R-:W-:-:S13]  /*22ea0*/  ISETP.GE.AND P0, PT, R0, R2, PT ;  /* 0x000000020000720c */ /* 0x004fda0003f06270 */
        /* <DEDUP_REMOVED lines=9> */
[----:B-1----:R-:W2:Y:S04]  /*22f40*/  LDL R5, [R1+0x4] ;  /* 0x0000040001057983 */ /* 0x002ea80000100800 */
[----:B------:R-:W3:Y:S04]  /*22f50*/  LDL R4, [R1+0x8] ;  /* 0x0000080001047983 */ /* 0x000ee80000100800 */
[----:B------:R-:W4:Y:S01]  /*22f60*/  LDL R3, [R1+0x14] ;  /* 0x0000140001037983 */ /* 0x000f220000100800 */
[----:B------:R-:W-:Y:S01]  /*22f70*/  BSSY B1, `(.L_x_8710) ;  /* 0x000009c000017945 */ /* 0x000fe20003800000 */
[----:B--2---:R-:W-:-:S02]  /*22f80*/  LOP3.LUT P1, RZ, R5, 0x4, RZ, 0xc0, !PT ;  /* 0x0000000405ff7812 */ /* 0x004fc4000782c0ff */
[----:B---3--:R-:W-:-:S04]  /*22f90*/  IADD3 R6, R4, 0x1, RZ ;  /* 0x0000000104067810 */ /* 0x008fc80007ffe0ff */
        /* <DEDUP_REMOVED lines=29> */
.L_x_8712:
[----:B------:R-:W2:Y:S01]  /*23170*/  LDL R2, [R1] ;  /* 0x0000000001027983 */ /* 0x000ea20000100800 */
[----:B------:R-:W-:Y:S01]  /*23180*/  BSSY B3, `(.L_x_8713) ;  /* 0x0000005000037945 */ /* 0x000fe20003800000 */
[----:B--2---:R-:W-:Y:S01]  /*23190*/  IMAD R3, R6, 0x8, R2 ;  /* 0x0000000806037824 */ /* 0x004fe200078e0202 */
[----:B------:R-:W-:-:S04]  /*231a0*/  SHF.L.U32 R2, R9, 0x1f, RZ ;  /* 0x0000001f09027819 */ /* 0x000fc800000006ff */
[----:B------:R-:W2:Y:S02]  /*231b0*/  SYNCS.PHASECHK.TRANS64.TRYWAIT P0, [R3+URZ+0x28840], R2 ;  /* 0x02884002030075a7 */ /* 0x000ea4000800017f */
[----:B--2---:R-:W-:Y:S05]  /*231c0*/  @!P0 BRA `(.L_x_8714) ;  /* 0x0000005c00708947 */ /* 0x004fea0003800000 */
.L_x_8897:
[----:B------:R-:W-:Y:S05]  /*231d0*/  BSYNC B3 ;  /* 0x0000000000037941 */ /* 0x000fea0003800000 */
.L_x_8713:
        /* <DEDUP_REMOVED lines=11> */
.L_x_8716:
[----:B------:R-:W-:Y:S05]  /*23290*/  BSYNC B3 ;  /* 0x0000000000037941 */ /* 0x000fea0003800000 */
.L_x_8715:
[----:B------:R-:W3:Y:S04]  /*232a0*/  LDL R5, [R1] ;  /* 0x0000000001057983 */ /* 0x000ee80000100800 */
        /* <DEDUP_REMOVED lines=12> */
.L_x_8717:
        /* <DEDUP_REMOVED lines=16> */
.L_x_8718:
        /* <DEDUP_REMOVED lines=11> */
[----:B------:R-:W3:Y:S04]  /*23520*/  LDL R12, [R1] ;  /* 0x00000000010c7983 */ /* 0x000ee80000100800 */
[----:B------:R-:W3:Y:S01]  /*23530*/  LDL R7, [R1+0x8] ;  /* 0x0000080001077983 */ /* 0x000ee20000100800 */
[----:B------:R-:W-:Y:S01]  /*23540*/  BSSY B3, `(.L_x_8719) ;  /* 0x0000005000037945 */ /* 0x000fe20003800000 */
[----:B--2---:R-:W-:-:S02]  /*23550*/  SHF.L.U32 R3, R13, 0x1f, RZ ;  /* 0x0000001f0d037819 */ /* 0x004fc400000006ff */
[----:B---3--:R-:W-:-:S04]  /*23560*/  LEA R2, R7, R12, 0x3 ;  /* 0x0000000c07027211 */ /* 0x008fc800078e18ff */
[----:B------:R-:W1:Y:S02]  /*23570*/  SYNCS.PHASECHK.TRANS64.TRYWAIT P0, [R2+URZ+0x28860], R3 ;  /* 0x02886003020075a7 */ /* 0x000e64000800017f */
[----:B-1----:R-:W-:Y:S05]  /*23580*/  @!P0 BRA `(.L_x_8720) ;  /* 0x0000005800948947 */ /* 0x002fea0003800000 */
.L_x_8898:
[----:B------:R-:W-:Y:S05]  /*23590*/  BSYNC B3 ;  /* 0x0000000000037941 */ /* 0x000fea0003800000 */
.L_x_8719:
[----:B------:R-:W2:Y:S01]  /*235a0*/  LDL R5, [R1+0x3c] ;  /* 0x00003c0001057983 */ /* 0x000ea20000100800 */
[----:B------:R-:W3:Y:S02]  /*235b0*/  S2R R7, SR_TID.X ;  /* 0x0000000000077919 */ /* 0x000ee40000002100 */
[----:B---3--:R-:W-:-:S04]  /*235c0*/  LOP3.LUT R7, R7, 0x7f, RZ, 0xc0, !PT ;  /* 0x0000007f07077812 */ /* 0x008fc800078ec0ff */
[----:B------:R-:W-:-:S13]  /*235d0*/  ISETP.NE.AND P0, PT, R7, RZ, PT ;  /* 0x000000ff0700720c */ /* 0x000fda0003f05270 */
[----:B-1----:R-:W-:-:S04]  /*235e0*/  @!P0 IMAD.MOV.U32 R3, RZ, RZ, 0x8000 ;  /* 0x00008000ff038424 */ /* 0x002fc800078e00ff */
[----:B------:R2:W-:Y:S02]  /*235f0*/  @!P0 SYNCS.ARRIVE.TRANS64 RZ, [R2+URZ+0x28850], R3 ;  /* 0x0288500302ff89a7 */ /* 0x0005e4000800003f */
[----:B--2---:R-:W-:-:S04]  /*23600*/  PRMT R3, R5, 0x9910, RZ ;  /* 0x0000991005037816 */ /* 0x004fc800000000ff */
[----:B------:R-:W-:-:S13]  /*23610*/  ISETP.NE.AND P0, PT, R3, 0x2, PT ;  /* 0x000000020300780c */ /* 0x000fda0003f05270 */
[----:B------:R-:W-:Y:S05]  /*23620*/  @P0 BRA `(.L_x_8721) ;  /* 0x0000000000040947 */ /* 0x000fea0003800000 */
[----:B------:R-:W-:Y:S01]  /*23630*/  BPT.TRAP 0x1 ;  /* 0x000000040000795c */ /* 0x000fe20000300000 */
.L_x_8721:
[----:B------:R-:W2:Y:S01]  /*23640*/  LDL R3, [R1+0x4] ;  /* 0x0000040001037983 */ /* 0x000ea20000100800 */
[----:B------:R-:W-:Y:S01]  /*23650*/  BSSY B3, `(.L_x_8722) ;  /* 0x0000004000037945 */ /* 0x000fe20003800000 */
[----:B--2---:R-:W-:-:S13]  /*23660*/  LOP3.LUT P0, RZ, R3, 0x8, RZ, 0xc0, !PT ;  /* 0x0000000803ff7812 */ /* 0x004fda000780c0ff */
[----:B------:R-:W-:Y:S05]  /*23670*/  @P0 BRA `(.L_x_8723) ;  /* 0x0000000000040947 */ /* 0x000fea0003800000 */
[----:B------:R-:W-:Y:S01]  /*23680*/  BPT.TRAP 0x1 ;  /* 0x000000040000795c */ /* 0x000fe20000300000 */
.L_x_8723:
[----:B------:R-:W-:Y:S05]  /*23690*/  BSYNC B3 ;  /* 0x0000000000037941 */ /* 0x000fea0003800000 */
.L_x_8722:
        /* <DEDUP_REMOVED lines=14> */
.L_x_8724:
        /* <DEDUP_REMOVED lines=10> */
[----:B------:R-:W-:Y:S01]  /*23820*/  R2UR UR10, R11 ;  /* 0x000000000b0a72ca */ /* 0x000fe200000e0000 */
[----:B------:R-:W-:Y:S01]  /*23830*/  VIADD R5, R7, 0x4400 ;  /* 0x0000440007057836 */ /* 0x000fe20000000000 */
[----:B------:R-:W-:Y:S01]  /*23840*/  PLOP3.LUT P0, PT, PT, PT, PT, 0x80, 0x0 ;  /* 0x000000000000781c */ /* 0x000fe20003f0f070 */
[----:B------:R-:W-:Y:S01]  /*23850*/  UMOV UR6, 0x0 ;  /* 0x0000000000067882 */ /* 0x000fe20000000000 */
[----:B------:R-:W-:-:S11]  /*23860*/  UMOV UR7, 0x14f00000 ;  /* 0x14f0000000077882 */ /* 0x000fd60000000000 */
.L_x_8725:
        /* <DEDUP_REMOVED lines=10> */
[----:B------:R1:W-:Y:S01]  /*23910*/  STL [R1+0xc], R0 ;  /* 0x00000c0001007387 */ /* 0x0003e20000100800 */
[----:B------:R-:W-:-:S07]  /*23920*/  MOV R17, R4 ;  /* 0x0000000400117202 */ /* 0x000fce0000000f00 */
.L_x_8711:
[----:B------:R-:W-:Y:S05]  /*23930*/  BSYNC B1 ;  /* 0x0000000000017941 */ /* 0x000fea0003800000 */
.L_x_8710:
[----:B-1----:R-:W2:Y:S04]  /*23940*/  LDL R0, [R1+0x38] ;  /* 0x0000380001007983 */ /* 0x002ea80000100800 */
[----:B------:R3:W-:Y:S04]  /*23950*/  STL [R1+0x8], R6 ;  /* 0x0000080601007387 */ /* 0x0007e80000100800 */
[----:B------:R3:W-:Y:S02]  /*23960*/  STL [R1+0x14], R9 ;  /* 0x0000140901007387 */ /* 0x0007e40000100800 */
[----:B--23--:R-:W-:-:S07]  /*23970*/  VIADD R0, R0, 0xfffffffd ;  /* 0xfffffffd00007836 */ /* 0x00cfce0000000000 */
.L_x_8709:
[----:B------:R-:W-:Y:S05]  /*23980*/  BSYNC B2 ;  /* 0x0000000000027941 */ /* 0x000fea0003800000 */
.L_x_8708:
[----:B------:R-:W2:Y:S01]  /*23990*/  LDL.LU R2, [R1+0x38] ;  /* 0x0000380001027983 */ /* 0x000ea20000300800 */
[----:B------:R-:W-:Y:S01]  /*239a0*/  VIADD R8, R8, 0xfffffffe ;  /* 0xfffffffe08087836 */ /* 0x000fe20000000000 */
[----:B--2---:R-:W-:-:S04]  /*239b0*/  LOP3.LUT R2, RZ, R2, RZ, 0x33, !PT ;  /* 0x00000002ff027212 */ /* 0x004fc800078e33ff */
[----:B------:R-:W-:-:S13]  /*239c0*/  ISETP.NE.AND P0, PT, R8, R2, PT ;  /* 0x000000020800720c */ /* 0x000fda0003f05270 */
[----:B------:R-:W-:Y:S05]  /*239d0*/  @!P0 BRA `(.L_x_8707) ;  /* 0x0000001400148947 */ /* 0x000fea0003800000 */
[----:B------:R-:W-:-:S07]  /*239e0*/  IMAD.MOV.U32 R8, RZ, RZ, R17 ;  /* 0x000000ffff087224 */ /* 0x000fce00078e0011 */
.L_x_8758:
        /* <DEDUP_REMOVED lines=26> */
[----:B------:R-:W-:Y:S02]  /*23b90*/  IADD3 R6, -R2, RZ, RZ ;  /* 0x000000ff02067210 */ /* 0x000fe40007ffe1ff */
[----:B------:R-:W-:-:S03]  /*23ba0*/  SHF.R.S32.HI R3, RZ, 0x1f, R2 ;  /* 0x0000001fff037819 */ /* 0x000fc60000011402 */
        /* <DEDUP_REMOVED lines=8> */
.L_x_8728:
[----:B------:R-:W2:Y:S01]  /*23c30*/  LDL R2, [R1] ;  /* 0x0000000001027983 */ /* 0x000ea20000100800 */
[----:B------:R-:W-:Y:S01]  /*23c40*/  BSSY B2, `(.L_x_8729) ;  /* 0x0000005000027945 */ /* 0x000fe20003800000 */
[----:B--2---:R-:W-:Y:S01]  /*23c50*/  IMAD R3, R4, 0x8, R2 ;  /* 0x0000000804037824 */ /* 0x004fe200078e0202 */
[----:B------:R-:W-:-:S04]  /*23c60*/  SHF.L.U32 R2, R5, 0x1f, RZ ;  /* 0x0000001f05027819 */ /* 0x000fc800000006ff */
[----:B------:R-:W2:Y:S02]  /*23c70*/  SYNCS.PHASECHK.TRANS64.TRYWAIT P0, [R3+URZ+0x28840], R2 ;  /* 0x02884002030075a7 */ /* 0x000ea4000800017f */
[----:B--2---:R-:W-:Y:S05]  /*23c80*/  @!P0 BRA `(.L_x_8730) ;  /* 0x0000005000e88947 */ /* 0x004fea0003800000 */
.L_x_8899:
[----:B------:R-:W-:Y:S05]  /*23c90*/  BSYNC B2 ;  /* 0x0000000000027941 */ /* 0x000fea0003800000 */
.L_x_8729:
        /* <DEDUP_REMOVED lines=11> */
.L_x_8732:
[----:B------:R-:W-:Y:S05]  /*23d50*/  BSYNC B2 ;  /* 0x0000000000027941 */ /* 0x000fea0003800000 */
.L_x_8731:
        /* <DEDUP_REMOVED lines=10> */
[----:B--2---:R-:W-:Y:S01]  /*23e00*/  IMAD R2, R4, 0x8000, R2 ;  /* 0x0000800004027824 */ /* 0x004fe200078e0202 */
[----:B---3--:R-:W-:-:S03]  /*23e10*/  LEA R7, R6, R7, 0x7 ;  /* 0x0000000706077211 */ /* 0x008fc600078e38ff */
[----:B-1----:R-:W-:-:S08]  /*23e20*/  VIADD R9, R2, 0x18400 ;  /* 0x0001840002097836 */ /* 0x002fd00000000000 */
.L_x_8733:
        /* <DEDUP_REMOVED lines=16> */
.L_x_8734:
        /* <DEDUP_REMOVED lines=14> */
[----:B--2---:R-:W-:Y:S01]  /*24010*/  SHF.L.U32 R3, R13, 0x1f, RZ ;  /* 0x0000001f0d037819 */ /* 0x004fe200000006ff */
[----:B---3--:R-:W-:-:S04]  /*24020*/  IMAD R2, R9, 0x8, R12 ;  /* 0x0000000809027824 */ /* 0x008fc800078e020c */
[----:B------:R-:W1:Y:S02]  /*24030*/  SYNCS.PHASECHK.TRANS64.TRYWAIT P0, [R2+URZ+0x28860], R3 ;  /* 0x02886003020075a7 */ /* 0x000e64000800017f */
[----:B-1----:R-:W-:Y:S05]  /*24040*/  @!P0 BRA `(.L_x_8736) ;  /* 0x00000050000c8947 */ /* 0x002fea0003800000 */
.L_x_8900:
[----:B------:R-:W-:Y:S05]  /*24050*/  BSYNC B2 ;  /* 0x0000000000027941 */ /* 0x000fea0003800000 */
.L_x_8735:
        /* <DEDUP_REMOVED lines=10> */
.L_x_8737:
[----:B------:R-:W2:Y:S01]  /*24100*/  LDL R3, [R1+0x4] ;  /* 0x0000040001037983 */ /* 0x000ea20000100800 */
[----:B------:R-:W-:Y:S01]  /*24110*/  BSSY B2, `(.L_x_8738) ;  /* 0x0000004000027945 */ /* 0x000fe20003800000 */
[----:B--2---:R-:W-:-:S13]  /*24120*/  LOP3.LUT P0, RZ, R3, 0x8, RZ, 0xc0, !PT ;  /* 0x0000000803ff7812 */ /* 0x004fda000780c0ff */
[----:B------:R-:W-:Y:S05]  /*24130*/  @P0 BRA `(.L_x_8739) ;  /* 0x0000000000040947 */ /* 0x000fea0003800000 */
[----:B------:R-:W-:Y:S01]  /*24140*/  BPT.TRAP 0x1 ;  /* 0x000000040000795c */ /* 0x000fe20000300000 */
.L_x_8739:
[----:B------:R-:W-:Y:S05]  /*24150*/  BSYNC B2 ;  /* 0x0000000000027941 */ /* 0x000fea0003800000 */
.L_x_8738:
        /* <DEDUP_REMOVED lines=14> */
.L_x_8740:
        /* <DEDUP_REMOVED lines=15> */
.L_x_8741:
        /* <DEDUP_REMOVED lines=11> */
[----:B------:R-:W-:-:S07]  /*243e0*/  IMAD.MOV.U32 R17, RZ, RZ, R8 ;  /* 0x000000ffff117224 */ /* 0x000fce00078e0008 */
.L_x_8727:
[----:B------:R-:W-:Y:S05]  /*243f0*/  BSYNC B1 ;  /* 0x0000000000017941 */ /* 0x000fea0003800000 */
.L_x_8726:
[----:B------:R-:W2:Y:S01]  /*24400*/  LDL R2, [R1+0x4] ;  /* 0x0000040001027983 */ /* 0x000ea20000100800 */
[----:B------:R-:W-:Y:S01]  /*24410*/  VIADD R3, R4, 0x1 ;  /* 0x0000000104037836 */ /* 0x000fe20000000000 */
[----:B------:R-:W-:Y:S01]  /*24420*/  BSSY B1, `(.L_x_8742) ;  /* 0x000009c000017945 */ /* 0x000fe20003800000 */
[----:B-1----:R-:W-:-:S03]  /*24430*/  VIADD R6, R0, 0xffffffff ;  /* 0xffffffff00067836 */ /* 0x002fc60000000000 */
        /* <DEDUP_REMOVED lines=9> */
[----:B------:R-:W-:Y:S02]  /*244d0*/  MOV R7, R6 ;  /* 0x0000000600077202 */ /* 0x000fe40000000f00 */
[----:B------:R-:W-:-:S04]  /*244e0*/  ISETP.NE.U32.AND P0, PT, RZ, UR4, PT ;  /* 0x00000004ff007c0c */ /* 0x000fc8000bf05070 */
[----:B------:R-:W-:-:S13]  /*244f0*/  ISETP.NE.AND.EX P0, PT, RZ, UR5, PT, P0 ;  /* 0x00000005ff007c0c */ /* 0x000fda000bf05300 */
[----:B------:R-:W-:Y:S05]  /*24500*/  @!P0 BRA `(.L_x_8744) ;  /* 0x00000000004c8947 */ /* 0x000fea0003800000 */
[----:B------:R-:W2:Y:S01]  /*24510*/  LDL R12, [R1+0x24] ;  /* 0x00002400010c7983 */ /* 0x000ea20000100800 */
[----:B------:R-:W3:Y:S01]  /*24520*/  LDC R8, c[0x0][0x43c] ;  /* 0x00010f00ff087b82 */ /* 0x000ee20000000800 */
        /* <DEDUP_REMOVED lines=17> */
.L_x_8744:
[----:B------:R-:W3:Y:S01]  /*24640*/  LDL R2, [R1] ;  /* 0x0000000001027983 */ /* 0x000ee20000100800 */
[----:B------:R-:W-:Y:S01]  /*24650*/  SHF.L.U32 R3, R10, 0x1f, RZ ;  /* 0x0000001f0a037819 */ /* 0x000fe200000006ff */
[----:B------:R-:W-:Y:S01]  /*24660*/  BSSY B2, `(.L_x_8745) ;  /* 0x0000004000027945 */ /* 0x000fe20003800000 */
[----:B---3--:R-:W-:-:S04]  /*24670*/  IMAD R2, R11, 0x8, R2 ;  /* 0x000000080b027824 */ /* 0x008fc800078e0202 */
[----:B------:R-:W3:Y:S02]  /*24680*/  SYNCS.PHASECHK.TRANS64.TRYWAIT P0, [R2+URZ+0x28840], R3 ;  /* 0x02884003020075a7 */ /* 0x000ee4000800017f */
[----:B---3--:R-:W-:Y:S05]  /*24690*/  @!P0 BRA `(.L_x_8746) ;  /* 0x00000048008c8947 */ /* 0x008fea0003800000 */
.L_x_8901:
[----:B------:R-:W-:Y:S05]  /*246a0*/  BSYNC B2 ;  /* 0x0000000000027941 */ /* 0x000fea0003800000 */
.L_x_8745:
[----:B--2---:R-:W2:Y:S01]  /*246b0*/  S2R R9, SR_TID.X ;  /* 0x0000000000097919 */ /* 0x004ea20000002100 */
[----:B------:R-:W-:Y:S01]  /*246c0*/  BSSY B2, `(.L_x_8747) ;  /* 0x000000a000027945 */ /* 0x000fe20003800000 */
[----:B--2---:R-:W-:-:S04]  /*246d0*/  LOP3.LUT R9, R9, 0x7f, RZ, 0xc0, !PT ;  /* 0x0000007f09097812 */ /* 0x004fc800078ec0ff */
[----:B------:R-:W-:-:S13]  /*246e0*/  ISETP.NE.AND P0, PT, R9, RZ, PT ;  /* 0x000000ff0900720c */ /* 0x000fda0003f05270 */
[----:B------:R-:W-:Y:S05]  /*246f0*/  @P0 BRA `(.L_x_8748) ;  /* 0x0000000000180947 */ /* 0x000fea0003800000 */
[----:B------:R-:W2:Y:S01]  /*24700*/  LDL R9, [R1+0x4] ;  /* 0x0000040001097983 */ /* 0x000ea20000100800 */
[----:B---3--:R-:W-:-:S04]  /*24710*/  IMAD.MOV.U32 R3, RZ, RZ, 0x8000 ;  /* 0x00008000ff037424 */ /* 0x008fc800078e00ff */
[----:B------:R4:W-:Y:S01]  /*24720*/  SYNCS.ARRIVE.TRANS64 RZ, [R2+URZ+0x28830], R3 ;  /* 0x0288300302ff79a7 */ /* 0x0009e2000800003f */
[----:B--2---:R-:W-:-:S13]  /*24730*/  LOP3.LUT P1, RZ, R9, 0x1, RZ, 0xc0, !PT ;  /* 0x0000000109ff7812 */ /* 0x004fda000782c0ff */
[----:B----4-:R-:W-:Y:S05]  /*24740*/  @!P1 BRA `(.L_x_8748) ;  /* 0x0000000000049947 */ /* 0x010fea0003800000 */
[----:B------:R-:W-:Y:S01]  /*24750*/  BPT.TRAP 0x1 ;  /* 0x000000040000795c */ /* 0x000fe20000300000 */
.L_x_8748:
[----:B------:R-:W-:Y:S05]  /*24760*/  BSYNC B2 ;  /* 0x0000000000027941 */ /* 0x000fea0003800000 */
.L_x_8747:
[----:B-1----:R-:W2:Y:S04]  /*24770*/  LDL R10, [R1] ;  /* 0x00000000010a7983 */ /* 0x002ea80000100800 */
        /* <DEDUP_REMOVED lines=10> */
[----:B--2---:R-:W-:Y:S01]  /*24820*/  LEA R10, R9, R10, 0xf ;  /* 0x0000000a090a7211 */ /* 0x004fe200078e78ff */
[----:B---3--:R-:W-:-:S04]  /*24830*/  IMAD R3, R7, 0x80, R3 ;  /* 0x0000008007037824 */ /* 0x008fc800078e0203 */
[----:B------:R-:W-:-:S07]  /*24840*/  VIADD R9, R10, 0x18400 ;  /* 0x000184000a097836 */ /* 0x000fce0000000000 */
.L_x_8749:
        /* <DEDUP_REMOVED lines=16> */
.L_x_8750:
        /* <DEDUP_REMOVED lines=10> */
[----:B------:R-:W2:Y:S01]  /*249f0*/  LDL R12, [R1] ;  /* 0x00000000010c7983 */ /* 0x000ea20000100800 */
[----:B------:R-:W-:Y:S01]  /*24a00*/  SHF.L.U32 R5, R5, 0x1f, RZ ;  /* 0x0000001f05057819 */ /* 0x000fe200000006ff */
[----:B------:R-:W-:Y:S01]  /*24a10*/  BSSY B2, `(.L_x_8751) ;  /* 0x0000004000027945 */ /* 0x000fe20003800000 */
[----:B--2---:R-:W-:-:S04]  /*24a20*/  IMAD R2, R4, 0x8, R12 ;  /* 0x0000000804027824 */ /* 0x004fc800078e020c */
[----:B------:R-:W1:Y:S02]  /*24a30*/  SYNCS.PHASECHK.TRANS64.TRYWAIT P0, [R2+URZ+0x28860], R5 ;  /* 0x02886005020075a7 */ /* 0x000e64000800017f */
[----:B-1----:R-:W-:Y:S05]  /*24a40*/  @!P0 BRA `(.L_x_8752) ;  /* 0x0000004400b48947 */ /* 0x002fea0003800000 */
.L_x_8902:
[----:B------:R-:W-:Y:S05]  /*24a50*/  BSYNC B2 ;  /* 0x0000000000027941 */ /* 0x000fea0003800000 */
.L_x_8751:
[----:B------:R-:W2:Y:S01]  /*24a60*/  LDL R10, [R1+0x3c] ;  /* 0x00003c00010a7983 */ /* 0x000ea20000100800 */
[----:B------:R-:W3:Y:S02]  /*24a70*/  S2R R3, SR_TID.X ;  /* 0x0000000000037919 */ /* 0x000ee40000002100 */
[----:B---3--:R-:W-:-:S04]  /*24a80*/  LOP3.LUT R3, R3, 0x7f, RZ, 0xc0, !PT ;  /* 0x0000007f03037812 */ /* 0x008fc800078ec0ff */
[----:B------:R-:W-:-:S13]  /*24a90*/  ISETP.NE.AND P0, PT, R3, RZ, PT ;  /* 0x000000ff0300720c */ /* 0x000fda0003f05270 */
[----:B------:R-:W-:-:S04]  /*24aa0*/  @!P0 MOV R3, 0x8000 ;  /* 0x0000800000038802 */ /* 0x000fc80000000f00 */
[----:B------:R2:W-:Y:S02]  /*24ab0*/  @!P0 SYNCS.ARRIVE.TRANS64 RZ, [R2+URZ+0x28850], R3 ;  /* 0x0288500302ff89a7 */ /* 0x0005e4000800003f */
[----:B--2---:R-:W-:-:S04]  /*24ac0*/  PRMT R3, R10, 0x9910, RZ ;  /* 0x000099100a037816 */ /* 0x004fc800000000ff */
[----:B------:R-:W-:-:S13]  /*24ad0*/  ISETP.NE.AND P0, PT, R3, 0x2, PT ;  /* 0x000000020300780c */ /* 0x000fda0003f05270 */
[----:B------:R-:W-:Y:S05]  /*24ae0*/  @P0 BRA `(.L_x_8753) ;  /* 0x0000000000040947 */ /* 0x000fea0003800000 */
[----:B------:R-:W-:Y:S01]  /*24af0*/  BPT.TRAP 0x1 ;  /* 0x000000040000795c */ /* 0x000fe20000300000 */
.L_x_8753:
[----:B------:R-:W2:Y:S01]  /*24b00*/  LDL R3, [R1+0x4] ;  /* 0x0000040001037983 */ /* 0x000ea20000100800 */
[----:B------:R-:W-:Y:S01]  /*24b10*/  BSSY B2, `(.L_x_8754) ;  /* 0x0000004000027945 */ /* 0x000fe20003800000 */
[----:B--2---:R-:W-:-:S13]  /*24b20*/  LOP3.LUT P0, RZ, R3, 0x8, RZ, 0xc0, !PT ;  /* 0x0000000803ff7812 */ /* 0x004fda000780c0ff */
[----:B------:R-:W-:Y:S05]  /*24b30*/  @P0 BRA `(.L_x_8755) ;  /* 0x0000000000040947 */ /* 0x000fea0003800000 */
[----:B------:R-:W-:Y:S01]  /*24b40*/  BPT.TRAP 0x1 ;  /* 0x000000040000795c */ /* 0x000fe20000300000 */
.L_x_8755:
[----:B------:R-:W-:Y:S05]  /*24b50*/  BSYNC B2 ;  /* 0x0000000000027941 */ /* 0x000fea0003800000 */
.L_x_8754:
[----:B------:R-:W2:Y:S04]  /*24b60*/  LDL R10, [R1] ;  /* 0x00000000010a7983 */ /* 0x000ea80000100800 */
        /* <DEDUP_REMOVED lines=12> */
.L_x_8756:
        /* <DEDUP_REMOVED lines=15> */
.L_x_8757:
        /* <DEDUP_REMOVED lines=12> */
.L_x_8743:
[----:B------:R-:W-:Y:S05]  /*24de0*/  BSYNC B1 ;  /* 0x0000000000017941 */ /* 0x000fea0003800000 */
.L_x_8742:
[----:B------:R-:W3:Y:S01]  /*24df0*/  LDL R2, [R1+0x2c] ;  /* 0x00002c0001027983 */ /* 0x000ee20000100800 */
[----:B------:R-:W-:Y:S02]  /*24e00*/  IADD3 R0, R0, -0x2, RZ ;  /* 0xfffffffe00007810 */ /* 0x000fe40007ffe0ff */
[----:B---3--:R-:W-:-:S13]  /*24e10*/  ISETP.GT.AND P0, PT, R6, R2, PT ;  /* 0x000000020600720c */ /* 0x008fda0003f04270 */
[----:B------:R-:W-:Y:S05]  /*24e20*/  @P0 BRA `(.L_x_8758) ;  /* 0xffffffe800f00947 */ /* 0x000fea000383ffff */
.L_x_8707:
[----:B------:R-:W-:Y:S05]  /*24e30*/  BSYNC B0 ;  /* 0x0000000000007941 */ /* 0x000fea0003800000 */
.L_x_8706:
[----:B------:R-:W3:Y:S01]  /*24e40*/  S2R R2, SR_TID.X ;  /* 0x0000000000027919 */ /* 0x000ee20000002100 */
[----:B------:R-:W-:Y:S01]  /*24e50*/  BSSY B0, `(.L_x_8759) ;  /* 0x0000010000007945 */ /* 0x000fe20003800000 */
[----:B---3--:R-:W-:-:S04]  /*24e60*/  LOP3.LUT R2, R2, 0x7f, RZ, 0xc0, !PT ;  /* 0x0000007f02027812 */ /* 0x008fc800078ec0ff */
[----:B------:R-:W-:-:S13]  /*24e70*/  ISETP.NE.AND P0, PT, R2, RZ, PT ;  /* 0x000000ff0200720c */ /* 0x000fda0003f05270 */
[----:B------:R-:W-:Y:S05]  /*24e80*/  @P0 BRA `(.L_x_8760) ;  /* 0x0000000000300947 */ /* 0x000fea0003800000 */
[----:B------:R-:W3:Y:S01]  /*24e90*/  S2R R2, SR_LANEID ;  /* 0x0000000000027919 */ /* 0x000ee20000000000 */
[----:B------:R-:W-:Y:S01]  /*24ea0*/  VOTEU.ANY UR4, UPT, PT ;  /* 0x0000000000047886 */ /* 0x000fe200038e0100 */
[----:B-1----:R-:W1:Y:S01]  /*24eb0*/  LDC.64 R4, c[0x0][0xc60] ;  /* 0x00031800ff047b82 */ /* 0x002e620000000a00 */
[----:B------:R-:W3:Y:S02]  /*24ec0*/  FLO.U32 R0, UR4 ;  /* 0x0000000400007d00 */ /* 0x000ee400080e0000 */
[----:B---3--:R-:W-:-:S06]  /*24ed0*/  ISETP.EQ.U32.AND P0, PT, R0, R2, PT ;  /* 0x000000020000720c */ /* 0x008fcc0003f02070 */
[----:B------:R-:W1:Y:S07]  /*24ee0*/  POPC R2, UR4 ;  /* 0x0000000400027d09 */ /* 0x000e6e0008000000 */
[----:B-1----:R-:W3:Y:S04]  /*24ef0*/  @P0 ATOMG.E.ADD.STRONG.GPU PT, R2, desc[UR38][R4.64], R2 ;  /* 0x00000002040209a8 */ /* 0x002ee800081ee1e6 */
[----:B---3--:R1:W3:Y:S02]  /*24f00*/  SHFL.IDX PT, R2, R2, R0, 0x1f ;  /* 0x00001f0002027589 */ /* 0x0082e400000e0000 */
[----:B-1----:R-:W1:Y:S02]  /*24f10*/  S2R R0, SR_LTMASK ;  /* 0x0000000000007919 */ /* 0x002e640000003900 */
[----:B-1----:R-:W-:-:S06]  /*24f20*/  LOP3.LUT R0, R0, UR4, RZ, 0xc0, !PT ;  /* 0x0000000400007c12 */ /* 0x002fcc000f8ec0ff */
[----:B------:R-:W3:Y:S02]  /*24f30*/  POPC R0, R0 ;  /* 0x0000000000007309 */ /* 0x000ee40000000000 */
[----:B---3--:R-:W-:-:S07]  /*24f40*/  IADD3 R16, R2, UR36, R0 ;  /* 0x0000002402107c10 */ /* 0x008fce000fffe000 */
.L_x_8760:
[----:B------:R-:W-:Y:S05]  /*24f50*/  BSYNC B0 ;  /* 0x0000000000007941 */ /* 0x000fea0003800000 */
.L_x_8759:
        /* <DEDUP_REMOVED lines=12> */
.L_x_8903:
[----:B------:R-:W-:Y:S05]  /*25020*/  BSYNC B1 ;  /* 0x0000000000017941 */ /* 0x000fea0003800000 */
.L_x_8763:
        /* <DEDUP_REMOVED lines=10> */
.L_x_8765:
[----:B------:R-:W3:Y:S01]  /*250d0*/  LDL R2, [R1+0x4] ;  /* 0x0000040001027983 */ /* 0x000ee20000100800 */
[----:B------:R-:W-:Y:S01]  /*250e0*/  BSSY B1, `(.L_x_8766) ;  /* 0x0000004000017945 */ /* 0x000fe20003800000 */
[----:B---3--:R-:W-:-:S13]  /*250f0*/  LOP3.LUT P0, RZ, R2, 0x8, RZ, 0xc0, !PT ;  /* 0x0000000802ff7812 */ /* 0x008fda000780c0ff */
[----:B------:R-:W-:Y:S05]  /*25100*/  @P0 BRA `(.L_x_8767) ;  /* 0x0000000000040947 */ /* 0x000fea0003800000 */
[----:B------:R-:W-:Y:S01]  /*25110*/  BPT.TRAP 0x1 ;  /* 0x000000040000795c */ /* 0x000fe20000300000 */
.L_x_8767:
[----:B------:R-:W-:Y:S05]  /*25120*/  BSYNC B1 ;  /* 0x0000000000017941 */ /* 0x000fea0003800000 */
.L_x_8766:
[----:B-1----:R-:W3:Y:S04]  /*25130*/  LDL.LU R5, [R1+0x18] ;  /* 0x0000180001057983 */ /* 0x002ee80000300800 */
[----:B------:R-:W3:Y:S04]  /*25140*/  LDL.LU R3, [R1+0xc] ;  /* 0x00000c0001037983 */ /* 0x000ee80000300800 */
[----:B------:R-:W4:Y:S04]  /*25150*/  LDL R4, [R1] ;  /* 0x0000000001047983 */ /* 0x000f280000100800 */
        /* <DEDUP_REMOVED lines=8> */
[----:B---3--:R-:W-:-:S02]  /*251e0*/  IMAD R3, R3, 0x80, R5 ;  /* 0x0000008003037824 */ /* 0x008fc400078e0205 */
[----:B----4-:R-:W-:-:S04]  /*251f0*/  IMAD R2, R2, 0x8000, R4 ;  /* 0x0000800002027824 */ /* 0x010fc800078e0204 */
[----:B------:R-:W-:-:S07]  /*25200*/  VIADD R4, R2, 0x400 ;  /* 0x0000040002047836 */ /* 0x000fce0000000000 */
.L_x_8768:
        /* <DEDUP_REMOVED lines=15> */
.L_x_8769:
        /* <DEDUP_REMOVED lines=10> */
.L_x_8762:
[----:B------:R-:W-:Y:S05]  /*253a0*/  BSYNC B0 ;  /* 0x0000000000007941 */ /* 0x000fea0003800000 */
.L_x_8761:
[----:B-1----:R-:W3:Y:S04]  /*253b0*/  LDL.LU R5, [R1+0x8] ;  /* 0x0000080001057983 */ /* 0x002ee80000300800 */
        /* <DEDUP_REMOVED lines=8> */
.L_x_8686:
[----:B------:R-:W-:Y:S05]  /*25440*/  BSYNC B7 ;  /* 0x0000000000077941 */ /* 0x000fea0003800000 */
.L_x_8684:
        /* <DEDUP_REMOVED lines=9> */
[----:B------:R1:W2:Y:S04]  /*254e0*/  LDS.128 R16, [R0+0x288d0] ;  /* 0x0288d00000107984 */ /* 0x0002a80000000c00 */
[----:B------:R1:W-:Y:S01]  /*254f0*/  STL [R1], R0 ;  /* 0x0000000001007387 */ /* 0x0003e20000100800 */
[----:B------:R-:W-:Y:S06]  /*25500*/  BAR.ARV 0x4, 0x180 ;  /* 0x0106000000007b1d */ /* 0x000fec0000002000 */
[----:B------:R-:W-:Y:S05]  /*25510*/  BRA `(.L_x_8771) ;  /* 0x0000000800d87947 */ /* 0x000fea0003800000 */
.L_x_8770:
[----:B------:R-:W2:Y:S01]  /*25520*/  LDL R6, [R1+0x28] ;  /* 0x0000280001067983 */ /* 0x000ea20000100800 */
[----:B------:R-:W-:Y:S01]  /*25530*/  UMOV UR4, 0xffffffff ;  /* 0xffffffff00047882 */ /* 0x000fe20000000000 */
[----:B--2---:R-:W-:Y:S02]  /*25540*/  ISETP.NE.AND P5, PT, R6, 0x1f, PT ;  /* 0x0000001f0600780c */ /* 0x004fe40003fa5270 */
[----:B------:R-:W-:Y:S11]  /*25550*/  BRA.DIV UR4, `(.L_x_8772) ;  /* 0x0000003e04187947 */ /* 0x000ff6000b800000 */
[----:B-1----:R-:W-:Y:S01]  /*25560*/  IMAD.IADD R0, R19, 0x1, R6 ;  /* 0x0000000113007824 */ /* 0x002fe200078e0206 */
[----:B------:R-:W-:Y:S01]  /*25570*/  ULDC UR4, c[0x0][0xc3c] ;  /* 0x00030f0000047ab9 */ /* 0x000fe20000000800 */
[----:B------:R-:W-:-:S03]  /*25580*/  LOP3.LUT P4, RZ, R7, 0x1, RZ, 0xc0, !PT ;  /* 0x0000000107ff7812 */ /* 0x000fc6000788c0ff */
[----:B------:R-:W-:-:S13]  /*25590*/  ISETP.GE.OR P0, PT, R0, UR4, !P5 ;  /* 0x0000000400007c0c */ /* 0x000fda000ef06670 */
[----:B------:R-:W1:Y:S02]  /*255a0*/  @!P0 LDC.64 R2, c[0x0][0xc80] ;  /* 0x00032000ff028b82 */ /* 0x000e640000000a00 */
[----:B-1----:R-:W-:-:S06]  /*255b0*/  @!P0 IMAD.WIDE R2, R0, 0x4, R2 ;  /* 0x0000000400028825 */ /* 0x002fcc00078e0202 */
[----:B------:R1:W2:Y:S01]  /*255c0*/  @!P0 LDG.E R3, desc[UR38][R2.64] ;  /* 0x0000002602038981 */ /* 0x0002a2000c1e1900 */
[C---:B------:R-:W-:Y:S02]  /*255d0*/  ISETP.GE.U32.AND P1, PT, R6.reuse, 0x4, PT ;  /* 0x000000040600780c */ /* 0x040fe40003f26070 */
[C---:B------:R-:W-:Y:S01]  /*255e0*/  ISETP.GE.U32.AND P2, PT, R6.reuse, 0x8, PT ;  /* 0x000000080600780c */ /* 0x040fe20003f46070 */
[----:B------:R-:W-:Y:S01]  /*255f0*/  SHFL.IDX PT, R0, R16, RZ, 0x1f ;  /* 0x00001fff10007589 */ /* 0x000fe200000e0000 */
[C---:B------:R-:W-:Y:S01]  /*25600*/  ISETP.GE.U32.AND P3, PT, R6.reuse, 0x10, PT ;  /* 0x000000100600780c */ /* 0x040fe20003f66070 */
[----:B-1----:R-:W-:Y:S02]  /*25610*/  IMAD.MOV.U32 R2, RZ, RZ, RZ ;  /* 0x000000ffff027224 */ /* 0x002fe400078e00ff */
[----:B--2---:R-:W-:Y:S01]  /*25620*/  @!P0 IMAD.MOV.U32 R2, RZ, RZ, R3 ;  /* 0x000000ffff028224 */ /* 0x004fe200078e0003 */
[----:B------:R-:W-:-:S04]  /*25630*/  ISETP.GE.U32.AND P0, PT, R6, 0x2, PT ;  /* 0x000000020600780c */ /* 0x000fc80003f06070 */
[----:B------:R-:W1:Y:S02]  /*25640*/  SHFL.UP PT, R3, R2, 0x1, RZ ;  /* 0x0420000002037989 */ /* 0x000e6400000e00ff */
[----:B-1----:R-:W-:-:S05]  /*25650*/  SEL R5, R3, RZ, P4 ;  /* 0x000000ff03057207 */ /* 0x002fca0002000000 */
[----:B------:R-:W-:Y:S02]  /*25660*/  IMAD.IADD R3, R2, 0x1, R5 ;  /* 0x0000000102037824 */ /* 0x000fe400078e0205 */
[----:B------:R-:W-:Y:S04]  /*25670*/  SHFL.IDX PT, R5, R16, 0x1, 0x1f ;  /* 0x00201f0010057f89 */ /* 0x000fe800000e0000 */
        /* <DEDUP_REMOVED lines=13> */
.L_x_8913:
[----:B------:R-:W-:Y:S02]  /*25750*/  ULDC UR4, c[0x0][0xc38] ;  /* 0x00030e0000047ab9 */ /* 0x000fe40000000800 */
[----:B------:R-:W-:-:S04]  /*25760*/  IMAD.U32 R4, RZ, RZ, UR4 ;  /* 0x00000004ff047e24 */ /* 0x000fc8000f8e00ff */
[----:B--2---:R-:W-:-:S04]  /*25770*/  IMAD R16, R16, R4, RZ ;  /* 0x0000000410107224 */ /* 0x004fc800078e02ff */
[----:B------:R-:W-:-:S05]  /*25780*/  IMAD.IADD R5, R5, 0x1, R16 ;  /* 0x0000000105057824 */ /* 0x000fca00078e0210 */
[----:B------:R-:W-:-:S13]  /*25790*/  ISETP.GT.AND P4, PT, R5, R0, PT ;  /* 0x000000000500720c */ /* 0x000fda0003f84270 */
[----:B------:R-:W-:Y:S05]  /*257a0*/  @P4 BRA `(.L_x_8773) ;  /* 0x0000000000a04947 */ /* 0x000fea0003800000 */
.L_x_8778:
[----:B------:R-:W2:Y:S01]  /*257b0*/  LDC R2, c[0x0][0xc3c] ;  /* 0x00030f00ff027b82 */ /* 0x000ea20000000800 */
[----:B------:R-:W-:-:S05]  /*257c0*/  VIADD R19, R19, 0x1f ;  /* 0x0000001f13137836 */ /* 0x000fca0000000000 */
[----:B--2---:R-:W-:-:S13]  /*257d0*/  ISETP.GE.AND P4, PT, R19, R2, PT ;  /* 0x000000021300720c */ /* 0x004fda0003f86270 */
[----:B------:R-:W-:Y:S05]  /*257e0*/  @P4 BRA `(.L_x_8774) ;  /* 0x0000000400dc4947 */ /* 0x000fea0003800000 */
[----:B-1----:R-:W2:Y:S01]  /*257f0*/  LDL R3, [R1+0x28] ;  /* 0x0000280001037983 */ /* 0x002ea20000100800 */
[----:B------:R-:W-:Y:S01]  /*25800*/  BSSY B0, `(.L_x_8775) ;  /* 0x0000008000007945 */ /* 0x000fe20003800000 */
[----:B--2---:R-:W-:-:S04]  /*25810*/  IADD3 R4, R19, R3, RZ ;  /* 0x0000000313047210 */ /* 0x004fc80007ffe0ff */
[----:B------:R-:W-:Y:S01]  /*25820*/  ISETP.GE.OR P4, PT, R4, R2, !P5 ;  /* 0x000000020400720c */ /* 0x000fe20006f86670 */
[----:B------:R-:W-:-:S12]  /*25830*/  IMAD.MOV.U32 R2, RZ, RZ, RZ ;  /* 0x000000ffff027224 */ /* 0x000fd800078e00ff */
[----:B------:R-:W-:Y:S05]  /*25840*/  @P4 BRA `(.L_x_8776) ;  /* 0x00000000000c4947 */ /* 0x000fea0003800000 */
[----:B------:R-:W1:Y:S02]  /*25850*/  LDC.64 R2, c[0x0][0xc80] ;  /* 0x00032000ff027b82 */ /* 0x000e640000000a00 */
[----:B-1----:R-:W-:-:S06]  /*25860*/  IMAD.WIDE R2, R4, 0x4, R2 ;  /* 0x0000000404027825 */ /* 0x002fcc00078e0202 */
[----:B------:R1:W5:Y:S02]  /*25870*/  LDG.E R2, desc[UR38][R2.64] ;  /* 0x0000002602027981 */ /* 0x000364000c1e1900 */
.L_x_8776:
[----:B------:R-:W-:Y:S05]  /*25880*/  BSYNC B0 ;  /* 0x0000000000007941 */ /* 0x000fea0003800000 */
.L_x_8775:
[----:B------:R-:W-:-:S03]  /*25890*/  UMOV UR4, 0xffffffff ;  /* 0xffffffff00047882 */ /* 0x000fc60000000000 */
[----:B------:R-:W-:Y:S05]  /*258a0*/  BRA.DIV UR4, `(.L_x_8777) ;  /* 0x0000003e04807947 */ /* 0x000fea000b800000 */
[----:B------:R-:W2:Y:S04]  /*258b0*/  LDL R4, [R1+0x4] ;  /* 0x0000040001047983 */ /* 0x000ea80000100800 */
[----:B-1---5:R-:W1:Y:S01]  /*258c0*/  SHFL.UP PT, R3, R2, 0x1, RZ ;  /* 0x0420000002037989 */ /* 0x022e6200000e00ff */
[----:B--2---:R-:W-:-:S04]  /*258d0*/  LOP3.LUT P4, RZ, R4, 0x1, RZ, 0xc0, !PT ;  /* 0x0000000104ff7812 */ /* 0x004fc8000788c0ff */
        /* <DEDUP_REMOVED lines=15> */
.L_x_8921:
[----:B------:R-:W-:Y:S02]  /*259d0*/  ULDC UR4, c[0x0][0xc38] ;  /* 0x00030e0000047ab9 */ /* 0x000fe40000000800 */
[----:B------:R-:W-:-:S05]  /*259e0*/  MOV R4, UR4 ;  /* 0x0000000400047c02 */ /* 0x000fca0008000f00 */
[----:B--2---:R-:W-:-:S04]  /*259f0*/  IMAD R16, R16, R4, RZ ;  /* 0x0000000410107224 */ /* 0x004fc800078e02ff */
[----:B------:R-:W-:-:S05]  /*25a00*/  IMAD.IADD R5, R16, 0x1, R5 ;  /* 0x0000000110057824 */ /* 0x000fca00078e0205 */
[----:B------:R-:W-:-:S13]  /*25a10*/  ISETP.GT.AND P4, PT, R5, R0, PT ;  /* 0x000000000500720c */ /* 0x000fda0003f84270 */
[----:B------:R-:W-:Y:S05]  /*25a20*/  @!P4 BRA `(.L_x_8778) ;  /* 0xfffffffc0060c947 */ /* 0x000fea000383ffff */
.L_x_8773:
        /* <DEDUP_REMOVED lines=8> */
.L_x_8925:
[----:B------:R-:W-:Y:S01]  /*25ab0*/  ISETP.NE.AND P0, PT, R6, RZ, PT ;  /* 0x000000ff0600720c */ /* 0x000fe20003f05270 */
[----:B------:R-:W-:-:S12]  /*25ac0*/  IMAD.MOV.U32 R6, RZ, RZ, RZ ;  /* 0x000000ffff067224 */ /* 0x000fd800078e00ff */
[----:B------:R-:W-:Y:S05]  /*25ad0*/  @!P0 BRA `(.L_x_8780) ;  /* 0x0000000000148947 */ /* 0x000fea0003800000 */
[----:B------:R-:W-:Y:S01]  /*25ae0*/  UMOV UR4, 0xffffffff ;  /* 0xffffffff00047882 */ /* 0x000fe20000000000 */
[----:B------:R-:W-:Y:S02]  /*25af0*/  VIADD R12, R5, 0xffffffff ;  /* 0xffffffff050c7836 */ /* 0x000fe40000000000 */
[----:B------:R-:W-:Y:S05]  /*25b00*/  BRA.DIV UR4, `(.L_x_8781) ;  /* 0x0000004204107947 */ /* 0x000fea000b800000 */
[----:B-1----:R1:W4:Y:S02]  /*25b10*/  SHFL.IDX PT, R3, R3, R12, 0x1f ;  /* 0x00001f0c03037589 */ /* 0x00232400000e0000 */
.L_x_8928:
[----:B----4-:R-:W-:-:S07]  /*25b20*/  IMAD.MOV.U32 R6, RZ, RZ, R3 ;  /* 0x000000ffff067224 */ /* 0x010fce00078e0003 */
.L_x_8780:
[----:B-12---:R-:W1:Y:S01]  /*25b30*/  LDC.64 R2, c[0x0][0xc90] ;  /* 0x00032400ff027b82 */ /* 0x006e620000000a00 */
[----:B------:R-:W-:-:S04]  /*25b40*/  IMAD.IADD R19, R5, 0x1, R19 ;  /* 0x0000000105137824 */ /* 0x000fc800078e0213 */
[----:B-1----:R-:W-:-:S05]  /*25b50*/  IMAD.WIDE R2, R19, 0x4, R2 ;  /* 0x0000000413027825 */ /* 0x002fca00078e0202 */
[----:B------:R-:W3:Y:S01]  /*25b60*/  LDG.E R7, desc[UR38][R2.64] ;  /* 0x0000002602077981 */ /* 0x000ee2000c1e1900 */
[----:B------:R-:W-:-:S04]  /*25b70*/  IMAD R16, R6, R4, R16 ;  /* 0x0000000406107224 */ /* 0x000fc800078e0210 */
[----:B------:R-:W-:Y:S02]  /*25b80*/  IMAD.IADD R0, R0, 0x1, -R16 ;  /* 0x0000000100007824 */ /* 0x000fe400078e0a10 */
[----:B---3--:R-:W-:-:S05]  /*25b90*/  IMAD R5, R17, R7, RZ ;  /* 0x0000000711057224 */ /* 0x008fca00078e02ff */
[----:B-----5:R-:W-:-:S04]  /*25ba0*/  IABS R8, R5 ;  /* 0x0000000500087213 */ /* 0x020fc80000000000 */
[----:B------:R-:W1:Y:S08]  /*25bb0*/  I2F.RP R2, R8 ;  /* 0x0000000800027306 */ /* 0x000e700000209400 */
[----:B-1----:R-:W1:Y:S02]  /*25bc0*/  MUFU.RCP R2, R2 ;  /* 0x0000000200027308 */ /* 0x002e640000001000 */
[----:B-1----:R-:W-:-:S06]  /*25bd0*/  IADD3 R2, R2, 0xffffffe, RZ ;  /* 0x0ffffffe02027810 */ /* 0x002fcc0007ffe0ff */
[----:B------:R-:W1:Y:S02]  /*25be0*/  F2I.FTZ.U32.TRUNC.NTZ R3, R2 ;  /* 0x0000000200037305 */ /* 0x000e64000021f000 */
[----:B-1----:R-:W-:-:S04]  /*25bf0*/  IMAD.MOV R2, RZ, RZ, -R3 ;  /* 0x000000ffff027224 */ /* 0x002fc800078e0a03 */
        /* <DEDUP_REMOVED lines=25> */
[----:B------:R-:W1:Y:S08]  /*25d90*/  I2F.RP R3, R7 ;  /* 0x0000000700037306 */ /* 0x000e700000209400 */
[----:B-1----:R-:W1:Y:S02]  /*25da0*/  MUFU.RCP R3, R3 ;  /* 0x0000000300037308 */ /* 0x002e640000001000 */
[----:B-1----:R-:W-:-:S06]  /*25db0*/  VIADD R3, R3, 0xffffffe ;  /* 0x0ffffffe03037836 */ /* 0x002fcc0000000000 */
[----:B------:R-:W1:Y:S02]  /*25dc0*/  F2I.FTZ.U32.TRUNC.NTZ R3, R3 ;  /* 0x0000000300037305 */ /* 0x000e64000021f000 */
[----:B-1----:R-:W-:-:S04]  /*25dd0*/  IMAD.MOV R2, RZ, RZ, -R3 ;  /* 0x000000ffff027224 */ /* 0x002fc800078e0a03 */
        /* <DEDUP_REMOVED lines=18> */
[----:B------:R-:W-:Y:S02]  /*25f00*/  @!P2 LOP3.LUT R2, RZ, R4, RZ, 0x33, !PT ;  /* 0x00000004ff02a212 */ /* 0x000fe400078e33ff */
[----:B------:R-:W-:-:S05]  /*25f10*/  IADD3 R4, -R4, RZ, RZ ;  /* 0x000000ff04047210 */ /* 0x000fca0007ffe1ff */
[----:B------:R-:W-:Y:S01]  /*25f20*/  IMAD R18, R2, R4, R0 ;  /* 0x0000000402127224 */ /* 0x000fe200078e0200 */
[----:B------:R-:W-:-:S05]  /*25f30*/  LOP3.LUT R2, RZ, R2, RZ, 0x33, !PT ;  /* 0x00000002ff027212 */ /* 0x000fca00078e33ff */
[----:B------:R-:W-:Y:S01]  /*25f40*/  IMAD.IADD R17, R17, 0x1, R2 ;  /* 0x0000000111117824 */ /* 0x000fe200078e0202 */
[----:B------:R-:W-:Y:S06]  /*25f50*/  BRA `(.L_x_8782) ;  /* 0x00000000001c7947 */ /* 0x000fec0003800000 */
.L_x_8774:
[----:B------:R-:W-:Y:S01]  /*25f60*/  UMOV UR4, URZ ;  /* 0x0000003f00047c82 */ /* 0x000fe20008000000 */
[----:B------:R-:W-:Y:S01]  /*25f70*/  UMOV UR5, URZ ;  /* 0x0000003f00057c82 */ /* 0x000fe20008000000 */
[----:B------:R-:W-:Y:S01]  /*25f80*/  ULDC UR6, c[0x0][0xc3c] ;  /* 0x00030f0000067ab9 */ /* 0x000fe20000000800 */
[----:B------:R-:W-:Y:S02]  /*25f90*/  IMAD.MOV.U32 R16, RZ, RZ, R0 ;  /* 0x000000ffff107224 */ /* 0x000fe400078e0000 */
[----:B------:R-:W-:Y:S02]  /*25fa0*/  IMAD.U32 R17, RZ, RZ, UR4 ;  /* 0x00000004ff117e24 */ /* 0x000fe4000f8e00ff */
[----:B------:R-:W-:Y:S02]  /*25fb0*/  IMAD.U32 R18, RZ, RZ, UR5 ;  /* 0x00000005ff127e24 */ /* 0x000fe4000f8e00ff */
[----:B------:R-:W-:-:S07]  /*25fc0*/  IMAD.U32 R19, RZ, RZ, UR6 ;  /* 0x00000006ff137e24 */ /* 0x000fce000f8e00ff */
.L_x_8782:
[----:B------:R-:W2:Y:S04]  /*25fd0*/  LDL R0, [R1+0x28] ;  /* 0x0000280001007983 */ /* 0x000ea80000100800 */
[----:B-1----:R3:W4:Y:S01]  /*25fe0*/  LDL R3, [R1] ;  /* 0x0000000001037983 */ /* 0x0027220000100800 */
        /* <DEDUP_REMOVED lines=9> */
.L_x_8771:
[----:B------:R-:W-:Y:S02]  /*26080*/  ULDC UR4, c[0x0][0xc3c] ;  /* 0x00030f0000047ab9 */ /* 0x000fe40000000800 */
[----:B--2---:R-:W-:-:S13]  /*26090*/  ISETP.GE.AND P0, PT, R19, UR4, PT ;  /* 0x0000000413007c0c */ /* 0x004fda000bf06270 */
[----:B------:R-:W-:Y:S05]  /*260a0*/  @!P0 BRA `(.L_x_8783) ;  /* 0xffffff9400488947 */ /* 0x000fea000383ffff */
[----:B------:R-:W-:Y:S05]  /*260b0*/  BSYNC B8 ;  /* 0x0000000000087941 */ /* 0x000fea0003800000 */
.L_x_8628:
[----:B-1----:R-:W2:Y:S01]  /*260c0*/  LDL.LU R0, [R1+0x54] ;  /* 0x0000540001007983 */ /* 0x002ea20000300800 */
[----:B------:R-:W-:Y:S01]  /*260d0*/  BSSY B0, `(.L_x_8784) ;  /* 0x000000b000007945 */ /* 0x000fe20003800000 */
[----:B------:R-:W1:Y:S01]  /*260e0*/  S2R R5, SR_CgaCtaId ;  /* 0x0000000000057919 */ /* 0x000e620000008800 */
[----:B--2---:R-:W-:-:S05]  /*260f0*/  VIADD R0, R0, 0x1 ;  /* 0x0000000100007836 */ /* 0x004fca0000000000 */
[----:B0-----:R-:W-:-:S04]  /*26100*/  LEA.HI R2, R0, R0, RZ, 0x1 ;  /* 0x0000000000027211 */ /* 0x001fc800078f08ff */
[----:B---3--:R-:W-:-:S04]  /*26110*/  LOP3.LUT R3, R2, 0xfffffffe, RZ, 0xc0, !PT ;  /* 0xfffffffe02037812 */ /* 0x008fc800078ec0ff */
[----:B------:R-:W-:Y:S02]  /*26120*/  IADD3 R3, R0, -R3, RZ ;  /* 0x8000000300037210 */ /* 0x000fe40007ffe0ff */
[----:B------:R-:W-:Y:S02]  /*26130*/  MOV R0, 0x400 ;  /* 0x0000040000007802 */ /* 0x000fe40000000f00 */
[----:B------:R-:W-:Y:S02]  /*26140*/  SHF.L.U32 R3, R3, 0x1f, RZ ;  /* 0x0000001f03037819 */ /* 0x000fe400000006ff */
[----:B-1----:R-:W-:-:S04]  /*26150*/  LEA R0, R5, R0, 0x18 ;  /* 0x0000000005007211 */ /* 0x002fc800078ec0ff */
[----:B------:R-:W0:Y:S02]  /*26160*/  SYNCS.PHASECHK.TRANS64.TRYWAIT P0, [R0+URZ+0x28820], R3 ;  /* 0x02882003000075a7 */ /* 0x000e24000800017f */
[----:B0-----:R-:W-:Y:S05]  /*26170*/  @!P0 BRA `(.L_x_8785) ;  /* 0x00000038009c8947 */ /* 0x001fea0003800000 */
.L_x_8929:
[----:B------:R-:W-:Y:S05]  /*26180*/  BSYNC B0 ;  /* 0x0000000000007941 */ /* 0x000fea0003800000 */
.L_x_8784:
[----:B------:R-:W-:-:S03]  /*26190*/  UMOV UR4, 0xffffffff ;  /* 0xffffffff00047882 */ /* 0x000fc60000000000 */
[----:B------:R-:W-:Y:S05]  /*261a0*/  BRA.DIV UR4, `(.L_x_8786) ;  /* 0x0000003a04a47947 */ /* 0x000fea000b800000 */
[----:B------:R-:W1:Y:S02]  /*261b0*/  S2R R2, SR_TID.X ;  /* 0x0000000000027919 */ /* 0x000e640000002100 */
[----:B-1----:R-:W-:-:S04]  /*261c0*/  SHF.R.U32.HI R2, RZ, 0x5, R2 ;  /* 0x00000005ff027819 */ /* 0x002fc80000011602 */
[----:B------:R-:W-:-:S05]  /*261d0*/  LOP3.LUT R2, R2, 0x3, RZ, 0xc0, !PT ;  /* 0x0000000302027812 */ /* 0x000fca00078ec0ff */
[----:B------:R1:W2:Y:S02]  /*261e0*/  SHFL.IDX PT, R14, R2, RZ, 0x1f ;  /* 0x00001fff020e7589 */ /* 0x0002a400000e0000 */
.L_x_8932:
[----:B--2---:R-:W-:-:S13]  /*261f0*/  ISETP.NE.AND P0, PT, R14, RZ, PT ;  /* 0x000000ff0e00720c */ /* 0x004fda0003f05270 */
[----:B------:R-:W-:Y:S05]  /*26200*/  @P0 BRA `(.L_x_8356) ;  /* 0x0000000000940947 */ /* 0x000fea0003800000 */
[----:B------:R-:W-:-:S03]  /*26210*/  UMOV UR4, 0xffffffff ;  /* 0xffffffff00047882 */ /* 0x000fc60000000000 */
[----:B------:R-:W-:Y:S05]  /*26220*/  BRA.DIV UR4, `(.L_x_8787) ;  /* 0x0000003a04b87947 */ /* 0x000fea000b800000 */
[----:B------:R-:W-:-:S13]  /*26230*/  ELECT P6, URZ, PT ;  /* 0x00000000003f782f */ /* 0x000fda00038c0000 */
.L_x_8935:
[----:B------:R-:W-:Y:S05]  /*26240*/  @!P6 BRA `(.L_x_8356) ;  /* 0x000000000084e947 */ /* 0x000fea0003800000 */
[----:B-1----:R-:W2:Y:S02]  /*26250*/  LDL.LU R2, [R1+0x50] ;  /* 0x0000500001027983 */ /* 0x002ea40000300800 */
[----:B--2---:R-:W-:-:S04]  /*26260*/  LOP3.LUT R2, R2, 0x2, RZ, 0xfc, !PT ;  /* 0x0000000202027812 */ /* 0x004fc800078efcff */
[----:B------:R-:W-:-:S13]  /*26270*/  ISETP.NE.AND P2, PT, R2, 0x3, PT ;  /* 0x000000030200780c */ /* 0x000fda0003f45270 */
[----:B------:R-:W-:Y:S05]  /*26280*/  @!P2 BRA `(.L_x_8788) ;  /* 0x000000000004a947 */ /* 0x000fea0003800000 */
[----:B------:R-:W-:Y:S01]  /*26290*/  BPT.TRAP 0x1 ;  /* 0x000000040000795c */ /* 0x000fe20000300000 */
.L_x_8788:
        /* <DEDUP_REMOVED lines=14> */
.L_x_8936:
[----:B------:R-:W1:Y:S02]  /*26380*/  SYNCS.PHASECHK.TRANS64.TRYWAIT P0, [R7+URZ], R2 ;  /* 0x00000002070075a7 */ /* 0x000e64000800017f */
[----:B-1----:R-:W-:Y:S05]  /*26390*/  @!P0 BRA `(.L_x_8790) ;  /* 0x0000003800908947 */ /* 0x002fea0003800000 */
.L_x_8937:
[----:B------:R-:W-:Y:S05]  /*263a0*/  @!P2 BRA `(.L_x_8791) ;  /* 0x000000000004a947 */ /* 0x000fea0003800000 */
[----:B------:R-:W-:Y:S01]  /*263b0*/  BPT.TRAP 0x1 ;  /* 0x000000040000795c */ /* 0x000fe20000300000 */
.L_x_8791:
[----:B------:R-:W2:Y:S01]  /*263c0*/  LDL.LU R4, [R1+0x8] ;  /* 0x0000080001047983 */ /* 0x000ea20000300800 */
[----:B------:R-:W-:-:S04]  /*263d0*/  VIADD R0, R0, 0x28860 ;  /* 0x0002886000007836 */ /* 0x000fc80000000000 */
[----:B--2---:R-:W-:-:S04]  /*263e0*/  IMAD R4, R4, 0x8, R0 ;  /* 0x0000000804047824 */ /* 0x004fc800078e0200 */
[----:B------:R-:W2:Y:S02]  /*263f0*/  SYNCS.PHASECHK.TRANS64.TRYWAIT P0, [R4+URZ], R5 ;  /* 0x00000005040075a7 */ /* 0x000ea4000800017f */
[----:B--2---:R-:W-:Y:S05]  /*26400*/  @!P0 BRA `(.L_x_8792) ;  /* 0x0000003800888947 */ /* 0x004fea0003800000 */
.L_x_8938:
[----:B------:R-:W-:-:S07]  /*26410*/  LEA R3, R3, R0, 0x3 ;  /* 0x0000000003037211 */ /* 0x000fce00078e18ff */
.L_x_8793:
[----:B---3--:R3:W4:Y:S02]  /*26420*/  SYNCS.PHASECHK.TRANS64.TRYWAIT P0, [R3+URZ], R2 ;  /* 0x00000002030075a7 */ /* 0x008724000800017f */
[----:B----4-:R-:W-:Y:S05]  /*26430*/  @!P0 NANOSLEEP.SYNCS 0x989680 ;  /* 0x009896800000895d */ /* 0x010fea0003900000 */
[----:B------:R-:W4:Y:S02]  /*26440*/  @!P0 SYNCS.PHASECHK.TRANS64 P0, [R3+URZ], R2 ;  /* 0x00000002030085a7 */ /* 0x000f24000800007f */
[----:B----4-:R-:W-:Y:S05]  /*26450*/  @!P0 BRA `(.L_x_8793) ;  /* 0xfffffffc00f08947 */ /* 0x010fea000383ffff */
.L_x_8356:
[----:B------:R-:W-:Y:S05]  /*26460*/  BSYNC B9 ;  /* 0x0000000000097941 */ /* 0x000fea0003800000 */
.L_x_8353:
[----:B------:R-:W-:Y:S05]  /*26470*/  EXIT ;  /* 0x000000000000794d */ /* 0x000fea0003800000 */
.L_x_8386:
[----:B0-----:R0:W1:Y:S02]  /*26480*/  SYNCS.PHASECHK.TRANS64.TRYWAIT P6, [R106+URZ+0x28890], R119 ;  /* 0x028890776a0075a7 */ /* 0x00106400080c017f */
[----:B-1----:R-:W-:Y:S05]  /*26490*/  @!P6 NANOSLEEP.SYNCS 0x989680 ;  /* 0x009896800000e95d */ /* 0x002fea0003900000 */
[----:B------:R-:W1:Y:S02]  /*264a0*/  @!P6 SYNCS.PHASECHK.TRANS64 P6, [R106+URZ+0x28890], R119 ;  /* 0x028890776a00e5a7 */ /* 0x000e6400080c007f */
[----:B-1----:R-:W-:Y:S05]  /*264b0*/  @!P6 BRA `(.L_x_8386) ;  /* 0xfffffffc00f0e947 */ /* 0x002fea000383ffff */
[----:B------:R-:W-:Y:S05]  /*264c0*/  BRA `(.L_x_8794) ;  /* 0xfffffdcc00cc7947 */ /* 0x000fea000383ffff */
.L_x_8422:
[----:B0-----:R0:W1:Y:S02]  /*264d0*/  SYNCS.PHASECHK.TRANS64.TRYWAIT P4, [R106+URZ+0x28890], R119 ;  /* 0x028890776a0075a7 */ /* 0x001064000808017f */
[----:B-1----:R-:W-:Y:S05]  /*264e0*/  @!P4 NANOSLEEP.SYNCS 0x989680 ;  /* 0x009896800000c95d */ /* 0x002fea0003900000 */
[----:B------:R-:W1:Y:S02]  /*264f0*/  @!P4 SYNCS.PHASECHK.TRANS64 P4, [R106+URZ+0x28890], R119 ;  /* 0x028890776a00c5a7 */ /* 0x000e64000808007f */
[----:B-1----:R-:W-:Y:S05]  /*26500*/  @!P4 BRA `(.L_x_8422) ;  /* 0xfffffffc00f0c947 */ /* 0x002fea000383ffff */
[----:B------:R-:W-:Y:S05]  /*26510*/  BRA `(.L_x_8795) ;  /* 0xfffffdf400287947 */ /* 0x000fea000383ffff */
.L_x_8439:
[----:B0-----:R0:W1:Y:S02]  /*26520*/  SYNCS.PHASECHK.TRANS64.TRYWAIT P3, [R106+URZ+0x28890], R119 ;  /* 0x028890776a0075a7 */ /* 0x001064000806017f */
[----:B-1----:R-:W-:Y:S05]  /*26530*/  @!P3 NANOSLEEP.SYNCS 0x989680 ;  /* 0x009896800000b95d */ /* 0x002fea0003900000 */
[----:B------:R-:W1:Y:S02]  /*26540*/  @!P3 SYNCS.PHASECHK.TRANS64 P3, [R106+URZ+0x28890], R119 ;  /* 0x028890776a00b5a7 */ /* 0x000e64000806007f */
[----:B-1----:R-:W-:Y:S05]  /*26550*/  @!P3 BRA `(.L_x_8439) ;  /* 0xfffffffc00f0b947 */ /* 0x002fea000383ffff */
[----:B------:R-:W-:Y:S05]  /*26560*/  BRA `(.L_x_8796) ;  /* 0xfffffe1400507947 */ /* 0x000fea000383ffff */
.L_x_8449:
[----:B--2---:R2:W3:Y:S02]  /*26570*/  SYNCS.PHASECHK.TRANS64.TRYWAIT P0, [R106+URZ+0x288b0], R119 ;  /* 0x0288b0776a0075a7 */ /* 0x0044e4000800017f */
[----:B---3--:R-:W-:Y:S05]  /*26580*/  @!P0 NANOSLEEP.SYNCS 0x989680 ;  /* 0x009896800000895d */ /* 0x008fea0003900000 */
[----:B------:R-:W3:Y:S02]  /*26590*/  @!P0 SYNCS.PHASECHK.TRANS64 P0, [R106+URZ+0x288b0], R119 ;  /* 0x0288b0776a0085a7 */ /* 0x000ee4000800007f */
[----:B---3--:R-:W-:Y:S05]  /*265a0*/  @!P0 BRA `(.L_x_8449) ;  /* 0xfffffffc00f08947 */ /* 0x008fea000383ffff */
[----:B------:R-:W-:Y:S05]  /*265b0*/  BRA `(.L_x_8797) ;  /* 0xfffffe1800ec7947 */ /* 0x000fea000383ffff */
.L_x_8469:
        /* <DEDUP_REMOVED lines=8> */
.L_x_8799:
[----:B------:R-:W-:Y:S05]  /*26640*/  BSYNC B0 ;  /* 0x0000000000007941 */ /* 0x000fea0003800000 */
.L_x_8798:
[----:B------:R-:W-:Y:S01]  /*26650*/  IMAD.MOV.U32 R194, RZ, RZ, R14 ;  /* 0x000000ffffc27224 */ /* 0x000fe200078e000e */
[----:B------:R-:W-:Y:S06]  /*26660*/  BRA `(.L_x_8800) ;  /* 0xfffffe2800207947 */ /* 0x000fec000383ffff */
.L_x_8479:
[----:B------:R-:W-:Y:S01]  /*26670*/  BSSY B1, `(.L_x_8801) ;  /* 0x0000008000017945 */ /* 0x000fe20003800000 */
[----:B------:R-:W-:Y:S01]  /*26680*/  IMAD.MOV.U32 R13, RZ, RZ, R6 ;  /* 0x000000ffff0d7224 */ /* 0x000fe200078e0006 */
[----:B------:R-:W-:Y:S01]  /*26690*/  MOV R12, RZ ;  /* 0x000000ff000c7202 */ /* 0x000fe20000000f00 */
[----:B------:R-:W-:Y:S02]  /*266a0*/  IMAD.MOV.U32 R11, RZ, RZ, 0x181f ;  /* 0x0000181fff0b7424 */ /* 0x000fe400078e00ff */
[----:B------:R-:W-:-:S07]  /*266b0*/  IMAD.MOV.U32 R15, RZ, RZ, -0x1 ;  /* 0xffffffffff0f7424 */ /* 0x000fce00078e00ff */
[----:B0-----:R-:W-:Y:S05]  /*266c0*/  WARPSYNC.COLLECTIVE R15, `(.L_x_8802) ;  /* 0x000000000f087348 */ /* 0x001fea0003c00000 */
[----:B------:R1:W2:Y:S02]  /*266d0*/  SHFL.IDX P6, R14, R13, R12, R11 ;  /* 0x0000000c0d0e7389 */ /* 0x0002a400000c000b */
[----:B012---:R-:W-:Y:S01]  /*266e0*/  ENDCOLLECTIVE ;  /* 0x000000000000791b */ /* 0x007fe20003800000 */
.L_x_8802:
[----:B------:R-:W-:Y:S05]  /*266f0*/  BSYNC B1 ;  /* 0x0000000000017941 */ /* 0x000fea0003800000 */
.L_x_8801:
        /* <DEDUP_REMOVED lines=8> */
.L_x_8803:
[----:B------:R-:W-:Y:S02]  /*26780*/  IMAD.MOV.U32 R13, RZ, RZ, R8 ;  /* 0x000000ffff0d7224 */ /* 0x000fe400078e0008 */
[----:B------:R-:W-:-:S07]  /*26790*/  IMAD.MOV.U32 R3, RZ, RZ, R14 ;  /* 0x000000ffff037224 */ /* 0x000fce00078e000e */
[----:B------:R-:W-:Y:S05]  /*267a0*/  WARPSYNC.COLLECTIVE R15, `(.L_x_8804) ;  /* 0x000000000f087348 */ /* 0x000fea0003c00000 */
[----:B------:R0:W1:Y:S02]  /*267b0*/  SHFL.IDX P6, R14, R13, R12, R11 ;  /* 0x0000000c0d0e7389 */ /* 0x00006400000c000b */
[----:B01----:R-:W-:Y:S01]  /*267c0*/  ENDCOLLECTIVE ;  /* 0x000000000000791b */ /* 0x003fe20003800000 */
.L_x_8804:
[----:B------:R-:W-:Y:S02]  /*267d0*/  IMAD.MOV.U32 R13, RZ, RZ, R7 ;  /* 0x000000ffff0d7224 */ /* 0x000fe400078e0007 */
[----:B------:R-:W-:-:S07]  /*267e0*/  IMAD.MOV.U32 R4, RZ, RZ, R14 ;  /* 0x000000ffff047224 */ /* 0x000fce00078e000e */
[----:B------:R-:W-:Y:S05]  /*267f0*/  WARPSYNC.COLLECTIVE R15, `(.L_x_8805) ;  /* 0x000000000f087348 */ /* 0x000fea0003c00000 */
[----:B------:R0:W1:Y:S02]  /*26800*/  SHFL.IDX P6, R14, R13, R12, R11 ;  /* 0x0000000c0d0e7389 */ /* 0x00006400000c000b */
[----:B01----:R-:W-:Y:S01]  /*26810*/  ENDCOLLECTIVE ;  /* 0x000000000000791b */ /* 0x003fe20003800000 */
.L_x_8805:
[----:B------:R-:W-:Y:S05]  /*26820*/  BRA `(.L_x_8806) ;  /* 0xfffffe2c006c7947 */ /* 0x000fea000383ffff */
.L_x_8482:
[----:B------:R-:W-:Y:S01]  /*26830*/  BSSY B1, `(.L_x_8807) ;  /* 0x0000008000017945 */ /* 0x000fe20003800000 */
[----:B0-----:R-:W-:Y:S01]  /*26840*/  IMAD.MOV.U32 R13, RZ, RZ, R6 ;  /* 0x000000ffff0d7224 */ /* 0x001fe200078e0006 */
[----:B------:R-:W-:Y:S01]  /*26850*/  MOV R11, 0x181f ;  /* 0x0000181f000b7802 */ /* 0x000fe20000000f00 */
[----:B------:R-:W-:Y:S02]  /*26860*/  IMAD.MOV.U32 R12, RZ, RZ, 0x1 ;  /* 0x00000001ff0c7424 */ /* 0x000fe400078e00ff */
[----:B------:R-:W-:-:S07]  /*26870*/  IMAD.MOV.U32 R15, RZ, RZ, -0x1 ;  /* 0xffffffffff0f7424 */ /* 0x000fce00078e00ff */
[----:B-1----:R-:W-:Y:S05]  /*26880*/  WARPSYNC.COLLECTIVE R15, `(.L_x_8808) ;  /* 0x000000000f087348 */ /* 0x002fea0003c00000 */
[----:B------:R0:W2:Y:S02]  /*26890*/  SHFL.IDX P6, R14, R13, R12, R11 ;  /* 0x0000000c0d0e7389 */ /* 0x0000a400000c000b */
[----:B012---:R-:W-:Y:S01]  /*268a0*/  ENDCOLLECTIVE ;  /* 0x000000000000791b */ /* 0x007fe20003800000 */
.L_x_8808:
[----:B------:R-:W-:Y:S05]  /*268b0*/  BSYNC B1 ;  /* 0x0000000000017941 */ /* 0x000fea0003800000 */
.L_x_8807:
[----:B------:R-:W-:Y:S02]  /*268c0*/  IMAD.MOV.U32 R13, RZ, RZ, R5 ;  /* 0x000000ffff0d7224 */ /* 0x000fe400078e0005 */
[----:B------:R-:W-:Y:S02]  /*268d0*/  IMAD.MOV.U32 R12, RZ, RZ, 0x1 ;  /* 0x00000001ff0c7424 */ /* 0x000fe400078e00ff */
[----:B------:R-:W-:Y:S02]  /*268e0*/  IMAD.MOV.U32 R11, RZ, RZ, 0x181f ;  /* 0x0000181fff0b7424 */ /* 0x000fe400078e00ff */
[----:B------:R-:W-:Y:S02]  /*268f0*/  IMAD.MOV.U32 R15, RZ, RZ, -0x1 ;  /* 0xffffffffff0f7424 */ /* 0x000fe400078e00ff */
[----:B------:R-:W-:-:S07]  /*26900*/  IMAD.MOV.U32 R0, RZ, RZ, R14 ;  /* 0x000000ffff007224 */ /* 0x000fce00078e000e */
[----:B------:R-:W-:Y:S05]  /*26910*/  WARPSYNC.COLLECTIVE R15, `(.L_x_8809) ;  /* 0x000000000f087348 */ /* 0x000fea0003c00000 */
[----:B------:R0:W1:Y:S02]  /*26920*/  SHFL.IDX P6, R14, R13, R12, R11 ;  /* 0x0000000c0d0e7389 */ /* 0x00006400000c000b */
[----:B01----:R-:W-:Y:S01]  /*26930*/  ENDCOLLECTIVE ;  /* 0x000000000000791b */ /* 0x003fe20003800000 */
.L_x_8809:
[----:B------:R-:W-:Y:S01]  /*26940*/  IMAD.MOV.U32 R13, RZ, RZ, R8 ;  /* 0x000000ffff0d7224 */ /* 0x000fe200078e0008 */
[----:B------:R-:W-:-:S07]  /*26950*/  MOV R3, R14 ;  /* 0x0000000e00037202 */ /* 0x000fce0000000f00 */
[----:B------:R-:W-:Y:S05]  /*26960*/  WARPSYNC.COLLECTIVE R15, `(.L_x_8810) ;  /* 0x000000000f087348 */ /* 0x000fea0003c00000 */
[----:B------:R0:W1:Y:S02]  /*26970*/  SHFL.IDX P6, R14, R13, R12, R11 ;  /* 0x0000000c0d0e7389 */ /* 0x00006400000c000b */
[----:B01----:R-:W-:Y:S01]  /*26980*/  ENDCOLLECTIVE ;  /* 0x000000000000791b */ /* 0x003fe20003800000 */
.L_x_8810:
[----:B------:R-:W-:Y:S02]  /*26990*/  IMAD.MOV.U32 R13, RZ, RZ, R7 ;  /* 0x000000ffff0d7224 */ /* 0x000fe400078e0007 */
[----:B------:R-:W-:-:S07]  /*269a0*/  IMAD.MOV.U32 R4, RZ, RZ, R14 ;  /* 0x000000ffff047224 */ /* 0x000fce00078e000e */
[----:B------:R-:W-:Y:S05]  /*269b0*/  WARPSYNC.COLLECTIVE R15, `(.L_x_8811) ;  /* 0x000000000f087348 */ /* 0x000fea0003c00000 */
[----:B------:R0:W1:Y:S02]  /*269c0*/  SHFL.IDX P6, R14, R13, R12, R11 ;  /* 0x0000000c0d0e7389 */ /* 0x00006400000c000b */
[----:B01----:R-:W-:Y:S01]  /*269d0*/  ENDCOLLECTIVE ;  /* 0x000000000000791b */ /* 0x003fe20003800000 */
.L_x_8811:
[----:B------:R-:W-:Y:S05]  /*269e0*/  BRA `(.L_x_8812) ;  /* 0xfffffe2c00d87947 */ /* 0x000fea000383ffff */
.L_x_8485:
[----:B------:R-:W-:Y:S01]  /*269f0*/  BSSY B1, `(.L_x_8813) ;  /* 0x0000008000017945 */ /* 0x000fe20003800000 */
[----:B0-----:R-:W-:Y:S01]  /*26a00*/  IMAD.MOV.U32 R13, RZ, RZ, R6 ;  /* 0x000000ffff0d7224 */ /* 0x001fe200078e0006 */
[----:B------:R-:W-:Y:S01]  /*26a10*/  MOV R15, 0xffffffff ;  /* 0xffffffff000f7802 */ /* 0x000fe20000000f00 */
[----:B------:R-:W-:Y:S02]  /*26a20*/  IMAD.MOV.U32 R12, RZ, RZ, 0x2 ;  /* 0x00000002ff0c7424 */ /* 0x000fe400078e00ff */
[----:B------:R-:W-:-:S07]  /*26a30*/  IMAD.MOV.U32 R11, RZ, RZ, 0x181f ;  /* 0x0000181fff0b7424 */ /* 0x000fce00078e00ff */
[----:B--2---:R-:W-:Y:S05]  /*26a40*/  WARPSYNC.COLLECTIVE R15, `(.L_x_8814) ;  /* 0x000000000f087348 */ /* 0x004fea0003c00000 */
[----:B------:R0:W1:Y:S02]  /*26a50*/  SHFL.IDX P6, R14, R13, R12, R11 ;  /* 0x0000000c0d0e7389 */ /* 0x00006400000c000b */
[----:B012---:R-:W-:Y:S01]  /*26a60*/  ENDCOLLECTIVE ;  /* 0x000000000000791b */ /* 0x007fe20003800000 */
.L_x_8814:
[----:B------:R-:W-:Y:S05]  /*26a70*/  BSYNC B1 ;  /* 0x0000000000017941 */ /* 0x000fea0003800000 */
.L_x_8813:
        /* <DEDUP_REMOVED lines=8> */
.L_x_8815:
[----:B------:R-:W-:Y:S01]  /*26b00*/  MOV R13, R8 ;  /* 0x00000008000d7202 */ /* 0x000fe20000000f00 */
[----:B------:R-:W-:-:S07]  /*26b10*/  IMAD.MOV.U32 R3, RZ, RZ, R14 ;  /* 0x000000ffff037224 */ /* 0x000fce00078e000e */
[----:B------:R-:W-:Y:S05]  /*26b20*/  WARPSYNC.COLLECTIVE R15, `(.L_x_8816) ;  /* 0x000000000f087348 */ /* 0x000fea0003c00000 */
[----:B------:R0:W1:Y:S02]  /*26b30*/  SHFL.IDX P6, R14, R13, R12, R11 ;  /* 0x0000000c0d0e7389 */ /* 0x00006400000c000b */
[----:B01----:R-:W-:Y:S01]  /*26b40*/  ENDCOLLECTIVE ;  /* 0x000000000000791b */ /* 0x003fe20003800000 */
.L_x_8816:
[----:B------:R-:W-:Y:S02]  /*26b50*/  IMAD.MOV.U32 R13, RZ, RZ, R7 ;  /* 0x000000ffff0d7224 */ /* 0x000fe400078e0007 */
[----:B------:R-:W-:-:S07]  /*26b60*/  IMAD.MOV.U32 R4, RZ, RZ, R14 ;  /* 0x000000ffff047224 */ /* 0x000fce00078e000e */
[----:B------:R-:W-:Y:S05]  /*26b70*/  WARPSYNC.COLLECTIVE R15, `(.L_x_8817) ;  /* 0x000000000f087348 */ /* 0x000fea0003c00000 */
[----:B------:R0:W1:Y:S02]  /*26b80*/  SHFL.IDX P6, R14, R13, R12, R11 ;  /* 0x0000000c0d0e7389 */ /* 0x00006400000c000b */
[----:B01----:R-:W-:Y:S01]  /*26b90*/  ENDCOLLECTIVE ;  /* 0x000000000000791b */ /* 0x003fe20003800000 */
.L_x_8817:
[----:B------:R-:W-:Y:S05]  /*26ba0*/  BRA `(.L_x_8818) ;  /* 0xfffffe3000347947 */ /* 0x000fea000383ffff */
.L_x_8488:
[----:B------:R-:W-:Y:S01]  /*26bb0*/  BSSY B1, `(.L_x_8819) ;  /* 0x0000008000017945 */ /* 0x000fe20003800000 */
[----:B------:R-:W-:Y:S02]  /*26bc0*/  IMAD.MOV.U32 R13, RZ, RZ, R6 ;  /* 0x000000ffff0d7224 */ /* 0x000fe400078e0006 */
[----:B------:R-:W-:Y:S02]  /*26bd0*/  IMAD.MOV.U32 R12, RZ, RZ, 0x3 ;  /* 0x00000003ff0c7424 */ /* 0x000fe400078e00ff */
[----:B------:R-:W-:Y:S02]  /*26be0*/  IMAD.MOV.U32 R11, RZ, RZ, 0x181f ;  /* 0x0000181fff0b7424 */ /* 0x000fe400078e00ff */
[----:B------:R-:W-:-:S07]  /*26bf0*/  IMAD.MOV.U32 R15, RZ, RZ, -0x1 ;  /* 0xffffffffff0f7424 */ /* 0x000fce00078e00ff */
[----:B--2---:R-:W-:Y:S05]  /*26c00*/  WARPSYNC.COLLECTIVE R15, `(.L_x_8820) ;  /* 0x000000000f087348 */ /* 0x004fea0003c00000 */
[----:B------:R0:W1:Y:S02]  /*26c10*/  SHFL.IDX P6, R14, R13, R12, R11 ;  /* 0x0000000c0d0e7389 */ /* 0x00006400000c000b */
[----:B012---:R-:W-:Y:S01]  /*26c20*/  ENDCOLLECTIVE ;  /* 0x000000000000791b */ /* 0x007fe20003800000 */
.L_x_8820:
[----:B------:R-:W-:Y:S05]  /*26c30*/  BSYNC B1 ;  /* 0x0000000000017941 */ /* 0x000fea0003800000 */
.L_x_8819:
[----:B------:R-:W-:Y:S01]  /*26c40*/  IMAD.MOV.U32 R13, RZ, RZ, R5 ;  /* 0x000000ffff0d7224 */ /* 0x000fe200078e0005 */
[----:B------:R-:W-:Y:S01]  /*26c50*/  MOV R0, R14 ;  /* 0x0000000e00007202 */ /* 0x000fe20000000f00 */
[----:B------:R-:W-:Y:S02]  /*26c60*/  IMAD.MOV.U32 R12, RZ, RZ, 0x3 ;  /* 0x00000003ff0c7424 */ /* 0x000fe400078e00ff */
[----:B------:R-:W-:Y:S02]  /*26c70*/  IMAD.MOV.U32 R11, RZ, RZ, 0x181f ;  /* 0x0000181fff0b7424 */ /* 0x000fe400078e00ff */
[----:B------:R-:W-:-:S07]  /*26c80*/  IMAD.MOV.U32 R15, RZ, RZ, -0x1 ;  /* 0xffffffffff0f7424 */ /* 0x000fce00078e00ff */
[----:B------:R-:W-:Y:S05]  /*26c90*/  WARPSYNC.COLLECTIVE R15, `(.L_x_8821) ;  /* 0x000000000f087348 */ /* 0x000fea0003c00000 */
[----:B------:R0:W1:Y:S02]  /*26ca0*/  SHFL.IDX P6, R14, R13, R12, R11 ;  /* 0x0000000c0d0e7389 */ /* 0x00006400000c000b */
[----:B01----:R-:W-:Y:S01]  /*26cb0*/  ENDCOLLECTIVE ;  /* 0x000000000000791b */ /* 0x003fe20003800000 */
.L_x_8821:
[----:B------:R-:W-:Y:S02]  /*26cc0*/  IMAD.MOV.U32 R13, RZ, RZ, R8 ;  /* 0x000000ffff0d7224 */ /* 0x000fe400078e0008 */
[----:B------:R-:W-:-:S07]  /*26cd0*/  IMAD.MOV.U32 R3, RZ, RZ, R14 ;  /* 0x000000ffff037224 */ /* 0x000fce00078e000e */
[----:B------:R-:W-:Y:S05]  /*26ce0*/  WARPSYNC.COLLECTIVE R15, `(.L_x_8822) ;  /* 0x000000000f087348 */ /* 0x000fea0003c00000 */
[----:B------:R0:W1:Y:S02]  /*26cf0*/  SHFL.IDX P6, R14, R13, R12, R11 ;  /* 0x0000000c0d0e7389 */ /* 0x00006400000c000b */
[----:B01----:R-:W-:Y:S01]  /*26d00*/  ENDCOLLECTIVE ;  /* 0x000000000000791b */ /* 0x003fe20003800000 */
.L_x_8822:
[----:B------:R-:W-:Y:S01]  /*26d10*/  IMAD.MOV.U32 R13, RZ, RZ, R7 ;  /* 0x000000ffff0d7224 */ /* 0x000fe200078e0007 */
[----:B------:R-:W-:-:S07]  /*26d20*/  MOV R4, R14 ;  /* 0x0000000e00047202 */ /* 0x000fce0000000f00 */
[----:B------:R-:W-:Y:S05]  /*26d30*/  WARPSYNC.COLLECTIVE R15, `(.L_x_8823) ;  /* 0x000000000f087348 */ /* 0x000fea0003c00000 */
[----:B------:R0:W1:Y:S02]  /*26d40*/  SHFL.IDX P6, R14, R13, R12, R11 ;  /* 0x0000000c0d0e7389 */ /* 0x00006400000c000b */
[----:B01----:R-:W-:Y:S01]  /*26d50*/  ENDCOLLECTIVE ;  /* 0x000000000000791b */ /* 0x003fe20003800000 */
.L_x_8823:
[----:B------:R-:W-:Y:S05]  /*26d60*/  BRA `(.L_x_8824) ;  /* 0xfffffe3000907947 */ /* 0x000fea000383ffff */
.L_x_8492:
[----:B0-----:R0:W1:Y:S02]  /*26d70*/  SYNCS.PHASECHK.TRANS64.TRYWAIT P0, [R2+URZ+0x28800], R5 ;  /* 0x02880005020075a7 */ /* 0x001064000800017f */
[----:B-1----:R-:W-:Y:S05]  /*26d80*/  @!P0 NANOSLEEP.SYNCS 0x989680 ;  /* 0x009896800000895d */ /* 0x002fea0003900000 */
[----:B------:R-:W1:Y:S02]  /*26d90*/  @!P0 SYNCS.PHASECHK.TRANS64 P0, [R2+URZ+0x28800], R5 ;  /* 0x02880005020085a7 */ /* 0x000e64000800007f */
[----:B-1----:R-:W-:Y:S05]  /*26da0*/  @!P0 BRA `(.L_x_8492) ;  /* 0xfffffffc00f08947 */ /* 0x002fea000383ffff */
[----:B------:R-:W-:Y:S05]  /*26db0*/  BRA `(.L_x_8825) ;  /* 0xfffffe3400487947 */ /* 0x000fea000383ffff */
.L_x_8508:
[----:B------:R-:W1:Y:S01]  /*26dc0*/  LDC R54, c[0x0][0x3f4] ;  /* 0x0000fd00ff367b82 */ /* 0x000e620000000800 */
[----:B------:R-:W-:Y:S01]  /*26dd0*/  BSSY B1, `(.L_x_8826) ;  /* 0x0000008000017945 */ /* 0x000fe20003800000 */
[----:B------:R-:W-:Y:S02]  /*26de0*/  IMAD.MOV.U32 R13, RZ, RZ, R35 ;  /* 0x000000ffff0d7224 */ /* 0x000fe400078e0023 */
[----:B------:R-:W-:Y:S02]  /*26df0*/  IMAD.MOV.U32 R12, RZ, RZ, RZ ;  /* 0x000000ffff0c7224 */ /* 0x000fe400078e00ff */
[----:B------:R-:W-:Y:S02]  /*26e00*/  IMAD.MOV.U32 R11, RZ, RZ, 0x181f ;  /* 0x0000181fff0b7424 */ /* 0x000fe400078e00ff */
[----:B------:R-:W-:-:S07]  /*26e10*/  IMAD.MOV.U32 R15, RZ, RZ, -0x1 ;  /* 0xffffffffff0f7424 */ /* 0x000fce00078e00ff */
[----:B01----:R-:W-:Y:S05]  /*26e20*/  WARPSYNC.COLLECTIVE R15, `(.L_x_8827) ;  /* 0x000000000f087348 */ /* 0x003fea0003c00000 */
[----:B------:R2:W3:Y:S02]  /*26e30*/  SHFL.IDX P6, R14, R13, R12, R11 ;  /* 0x0000000c0d0e7389 */ /* 0x0004e400000c000b */
[----:B0123--:R-:W-:Y:S01]  /*26e40*/  ENDCOLLECTIVE ;  /* 0x000000000000791b */ /* 0x00ffe20003800000 */
.L_x_8827:
[----:B------:R-:W-:Y:S05]  /*26e50*/  BSYNC B1 ;  /* 0x0000000000017941 */ /* 0x000fea0003800000 */
.L_x_8826:
[----:B------:R-:W-:Y:S01]  /*26e60*/  MOV R13, R32 ;  /* 0x00000020000d7202 */ /* 0x000fe20000000f00 */
[----:B------:R-:W-:Y:S01]  /*26e70*/  IMAD.MOV.U32 R12, RZ, RZ, RZ ;  /* 0x000000ffff0c7224 */ /* 0x000fe200078e00ff */
[----:B------:R-:W-:Y:S01]  /*26e80*/  ISETP.GE.AND P0, PT, R16, R54, PT ;  /* 0x000000361000720c */ /* 0x000fe20003f06270 */
[----:B------:R-:W-:Y:S02]  /*26e90*/  IMAD.MOV.U32 R11, RZ, RZ, 0x181f ;  /* 0x0000181fff0b7424 */ /* 0x000fe400078e00ff */
[----:B------:R-:W-:Y:S02]  /*26ea0*/  IMAD.MOV.U32 R15, RZ, RZ, -0x1 ;  /* 0xffffffffff0f7424 */ /* 0x000fe400078e00ff */
[----:B------:R-:W-:Y:S02]  /*26eb0*/  IMAD.MOV.U32 R3, RZ, RZ, R14 ;  /* 0x000000ffff037224 */ /* 0x000fe400078e000e */
[----:B------:R-:W-:-:S07]  /*26ec0*/  IMAD R0, R187, R0, RZ ;  /* 0x00000000bb007224 */ /* 0x000fce00078e02ff */
[----:B------:R-:W-:Y:S05]  /*26ed0*/  WARPSYNC.COLLECTIVE R15, `(.L_x_8828) ;  /* 0x000000000f087348 */ /* 0x000fea0003c00000 */
[----:B------:R0:W1:Y:S02]  /*26ee0*/  SHFL.IDX P6, R14, R13, R12, R11 ;  /* 0x0000000c0d0e7389 */ /* 0x00006400000c000b */
[----:B01----:R-:W-:Y:S01]  /*26ef0*/  ENDCOLLECTIVE ;  /* 0x000000000000791b */ /* 0x003fe20003800000 */
.L_x_8828:
[----:B------:R-:W-:Y:S01]  /*26f00*/  ISETP.GE.OR P1, PT, R55, R0, P0 ;  /* 0x000000003700720c */ /* 0x000fe20000726670 */
[----:B------:R-:W-:-:S12]  /*26f10*/  IMAD.MOV.U32 R13, RZ, RZ, R33 ;  /* 0x000000ffff0d7224 */ /* 0x000fd800078e0021 */
[C---:B------:R-:W-:Y:S01]  /*26f20*/  @!P1 IMAD.SHL.U32 R7, R16.reuse, 0x2, RZ ;  /* 0x0000000210079824 */ /* 0x040fe200078e00ff */
[----:B------:R-:W-:Y:S01]  /*26f30*/  @!P1 SHF.L.U64.HI R6, R16, 0x1, R17 ;  /* 0x0000000110069819 */ /* 0x000fe20000010211 */
[----:B------:R-:W-:-:S07]  /*26f40*/  IMAD.MOV.U32 R4, RZ, RZ, R14 ;  /* 0x000000ffff047224 */ /* 0x000fce00078e000e */
[----:B------:R-:W-:Y:S05]  /*26f50*/  WARPSYNC.COLLECTIVE R15, `(.L_x_8829) ;  /* 0x000000000f087348 */ /* 0x000fea0003c00000 */
[----:B------:R0:W1:Y:S02]  /*26f60*/  SHFL.IDX P6, R14, R13, R12, R11 ;  /* 0x0000000c0d0e7389 */ /* 0x00006400000c000b */
[----:B01----:R-:W-:Y:S01]  /*26f70*/  ENDCOLLECTIVE ;  /* 0x000000000000791b */ /* 0x003fe20003800000 */
.L_x_8829:
[----:B------:R-:W-:-:S05]  /*26f80*/  @!P1 IADD3 R4, P2, R4, R7, RZ ;  /* 0x0000000704049210 */ /* 0x000fca0007f5e0ff */
[----:B------:R-:W-:Y:S02]  /*26f90*/  @!P1 IMAD.X R3, R3, 0x1, R6, P2 ;  /* 0x0000000103039824 */ /* 0x000fe400010e0606 */
[----:B------:R-:W-:Y:S02]  /*26fa0*/  @!P1 IMAD.MOV.U32 R24, RZ, RZ, R4 ;  /* 0x000000ffff189224 */ /* 0x000fe400078e0004 */
[----:B------:R-:W-:Y:S01]  /*26fb0*/  @!P1 IMAD.MOV.U32 R25, RZ, RZ, R3 ;  /* 0x000000ffff199224 */ /* 0x000fe200078e0003 */
[----:B------:R-:W-:-:S05]  /*26fc0*/  MOV R13, R34 ;  /* 0x00000022000d7202 */ /* 0x000fca0000000f00 */
[----:B------:R-:W5:Y:S01]  /*26fd0*/  @!P1 LD.E.128 R24, desc[UR38][R24.64] ;  /* 0x0000002618189980 */ /* 0x000f62000c101d00 */
[----:B------:R-:W-:-:S07]  /*26fe0*/  IMAD.MOV.U32 R5, RZ, RZ, R14 ;  /* 0x000000ffff057224 */ /* 0x000fce00078e000e */
[----:B-----5:R-:W-:Y:S05]  /*26ff0*/  WARPSYNC.COLLECTIVE R15, `(.L_x_8830) ;  /* 0x000000000f087348 */ /* 0x020fea0003c00000 */
[----:B------:R0:W1:Y:S02]  /*27000*/  SHFL.IDX P6, R14, R13, R12, R11 ;  /* 0x0000000c0d0e7389 */ /* 0x00006400000c000b */
[----:B01---5:R-:W-:Y:S01]  /*27010*/  ENDCOLLECTIVE ;  /* 0x000000000000791b */ /* 0x023fe20003800000 */
.L_x_8830:
[----:B------:R-:W-:-:S05]  /*27020*/  @!P1 IADD3 R14, P2, R14, R7, RZ ;  /* 0x000000070e0e9210 */ /* 0x000fca0007f5e0ff */
[----:B------:R-:W-:Y:S02]  /*27030*/  @!P1 IMAD.X R5, R5, 0x1, R6, P2 ;  /* 0x0000000105059824 */ /* 0x000fe400010e0606 */
[----:B------:R-:W-:-:S06]  /*27040*/  @!P1 IMAD.MOV.U32 R4, RZ, RZ, R14 ;  /* 0x000000ffff049224 */ /* 0x000fcc00078e000e */
[----:B------:R-:W5:Y:S01]  /*27050*/  @!P1 LD.E.128 R4, desc[UR38][R4.64] ;  /* 0x0000002604049980 */ /* 0x000f62000c101d00 */
[----:B------:R-:W-:Y:S01]  /*27060*/  IMAD.MOV.U32 R13, RZ, RZ, R35 ;  /* 0x000000ffff0d7224 */ /* 0x000fe200078e0023 */
[----:B------:R-:W-:-:S07]  /*27070*/  MOV R12, 0x1 ;  /* 0x00000001000c7802 */ /* 0x000fce0000000f00 */
[----:B-----5:R-:W-:Y:S05]  /*27080*/  WARPSYNC.COLLECTIVE R15, `(.L_x_8831) ;  /* 0x000000000f087348 */ /* 0x020fea0003c00000 */
[----:B------:R0:W1:Y:S02]  /*27090*/  SHFL.IDX P6, R14, R13, R12, R11 ;  /* 0x0000000c0d0e7389 */ /* 0x00006400000c000b */
[----:B01---5:R-:W-:Y:S01]  /*270a0*/  ENDCOLLECTIVE ;  /* 0x000000000000791b */ /* 0x023fe20003800000 */
.L_x_8831:
[----:B------:R-:W-:Y:S01]  /*270b0*/  CS2R R46, SRZ ;  /* 0x00000000002e7805 */ /* 0x000fe2000001ff00 */
[----:B------:R-:W-:Y:S01]  /*270c0*/  IMAD.MOV.U32 R13, RZ, RZ, R32 ;  /* 0x000000ffff0d7224 */ /* 0x000fe200078e0020 */
[----:B------:R-:W-:Y:S02]  /*270d0*/  CS2R R48, SRZ ;  /* 0x0000000000307805 */ /* 0x000fe4000001ff00 */
[----:B------:R-:W-:Y:S02]  /*270e0*/  CS2R R20, SRZ ;  /* 0x0000000000147805 */ /* 0x000fe4000001ff00 */
[----:B------:R-:W-:Y:S02]  /*270f0*/  CS2R R36, SRZ ;  /* 0x0000000000247805 */ /* 0x000fe4000001ff00 */
[----:B------:R-:W-:-:S05]  /*27100*/  @!P1 MOV R46, R24 ;  /* 0x00000018002e9202 */ /* 0x000fca0000000f00 */
[----:B------:R-:W-:-:S05]  /*27110*/  IMAD.MOV.U32 R3, RZ, RZ, R46 ;  /* 0x000000ffff037224 */ /* 0x000fca00078e002e */
[----:B------:R-:W-:Y:S01]  /*27120*/  PRMT R64, R3, 0x7610, R64 ;  /* 0x0000761003407816 */ /* 0x000fe20000000040 */
[----:B------:R-:W-:-:S07]  /*27130*/  IMAD.MOV.U32 R3, RZ, RZ, R14 ;  /* 0x000000ffff037224 */ /* 0x000fce00078e000e */
[----:B------:R-:W-:Y:S05]  /*27140*/  WARPSYNC.COLLECTIVE R15, `(.L_x_8832) ;  /* 0x000000000f087348 */ /* 0x000fea0003c00000 */
[----:B------:R0:W1:Y:S02]  /*27150*/  SHFL.IDX P6, R14, R13, R12, R11 ;  /* 0x0000000c0d0e7389 */ /* 0x00006400000c000b */
[----:B01----:R-:W-:Y:S01]  /*27160*/  ENDCOLLECTIVE ;  /* 0x000000000000791b */ /* 0x003fe20003800000 */
.L_x_8832:
[----:B------:R-:W-:-:S04]  /*27170*/  @!P1 IMAD.MOV.U32 R47, RZ, RZ, R25 ;  /* 0x000000ffff2f9224 */ /* 0x000fc800078e0019 */
[----:B------:R-:W-:-:S05]  /*27180*/  IMAD.MOV.U32 R8, RZ, RZ, R47 ;  /* 0x000000ffff087224 */ /* 0x000fca00078e002f */
[----:B------:R-:W-:Y:S01]  /*27190*/  PRMT R66, R8, 0x7610, R66 ;  /* 0x0000761008427816 */ /* 0x000fe20000000042 */
[----:B------:R-:W-:Y:S02]  /*271a0*/  IMAD.MOV.U32 R13, RZ, RZ, R33 ;  /* 0x000000ffff0d7224 */ /* 0x000fe400078e0021 */
[----:B------:R-:W-:-:S07]  /*271b0*/  IMAD.MOV.U32 R8, RZ, RZ, R14 ;  /* 0x000000ffff087224 */ /* 0x000fce00078e000e */
[----:B------:R-:W-:Y:S05]  /*271c0*/  WARPSYNC.COLLECTIVE R15, `(.L_x_8833) ;  /* 0x000000000f087348 */ /* 0x000fea0003c00000 */
[----:B------:R0:W1:Y:S02]  /*271d0*/  SHFL.IDX P6, R14, R13, R12, R11 ;  /* 0x0000000c0d0e7389 */ /* 0x00006400000c000b */
[----:B01----:R-:W-:Y:S01]  /*271e0*/  ENDCOLLECTIVE ;  /* 0x000000000000791b */ /* 0x003fe20003800000 */
.L_x_8833:
[----:B------:R-:W-:Y:S02]  /*271f0*/  IMAD.MOV.U32 R13, RZ, RZ, R34 ;  /* 0x000000ffff0d7224 */ /* 0x000fe400078e0022 */
[----:B------:R-:W-:-:S07]  /*27200*/  IMAD.MOV.U32 R9, RZ, RZ, R14 ;  /* 0x000000ffff097224 */ /* 0x000fce00078e000e */
[----:B------:R-:W-:Y:S05]  /*27210*/  WARPSYNC.COLLECTIVE R15, `(.L_x_8834) ;  /* 0x000000000f087348 */ /* 0x000fea0003c00000 */
[----:B------:R0:W1:Y:S02]  /*27220*/  SHFL.IDX P6, R14, R13, R12, R11 ;  /* 0x0000000c0d0e7389 */ /* 0x00006400000c000b */
[----:B01----:R-:W-:Y:S01]  /*27230*/  ENDCOLLECTIVE ;  /* 0x000000000000791b */ /* 0x003fe20003800000 */
.L_x_8834:
[----:B------:R-:W-:Y:S02]  /*27240*/  @!P1 IMAD.MOV.U32 R48, RZ, RZ, R26 ;  /* 0x000000ffff309224 */ /* 0x000fe400078e001a */
[----:B------:R-:W-:Y:S02]  /*27250*/  @!P1 IMAD.MOV.U32 R49, RZ, RZ, R27 ;  /* 0x000000ffff319224 */ /* 0x000fe400078e001b */
[----:B------:R-:W-:Y:S02]  /*27260*/  @!P1 IMAD.MOV.U32 R20, RZ, RZ, R4 ;  /* 0x000000ffff149224 */ /* 0x000fe400078e0004 */
[----:B------:R-:W-:Y:S02]  /*27270*/  @!P1 IMAD.MOV.U32 R21, RZ, RZ, R5 ;  /* 0x000000ffff159224 */ /* 0x000fe400078e0005 */
[----:B------:R-:W-:Y:S02]  /*27280*/  @!P1 IMAD.MOV.U32 R36, RZ, RZ, R6 ;  /* 0x000000ffff249224 */ /* 0x000fe400078e0006 */
[----:B------:R-:W-:Y:S01]  /*27290*/  @!P1 IMAD.MOV.U32 R37, RZ, RZ, R7 ;  /* 0x000000ffff259224 */ /* 0x000fe200078e0007 */
[----:B------:R-:W-:Y:S01]  /*272a0*/  MOV R10, R48 ;  /* 0x00000030000a7202 */ /* 0x000fe20000000f00 */
[----:B------:R-:W-:Y:S01]  /*272b0*/  IMAD.MOV.U32 R25, RZ, RZ, R49 ;  /* 0x000000ffff197224 */ /* 0x000fe200078e0031 */
[----:B------:R-:W-:Y:S01]  /*272c0*/  MOV R5, R21 ;  /* 0x0000001500057202 */ /* 0x000fe20000000f00 */
[----:B------:R-:W-:-:S02]  /*272d0*/  IMAD.MOV.U32 R4, RZ, RZ, R20 ;  /* 0x000000ffff047224 */ /* 0x000fc400078e0014 */
[----:B------:R-:W-:Y:S02]  /*272e0*/  IMAD.MOV.U32 R6, RZ, RZ, R36 ;  /* 0x000000ffff067224 */ /* 0x000fe400078e0024 */
[----:B------:R-:W-:Y:S01]  /*272f0*/  IMAD.MOV.U32 R7, RZ, RZ, R37 ;  /* 0x000000ffff077224 */ /* 0x000fe200078e0025 */
[----:B------:R-:W-:Y:S02]  /*27300*/  PRMT R43, R10, 0x5410, R25 ;  /* 0x000054100a2b7816 */ /* 0x000fe40000000019 */
[----:B------:R-:W-:Y:S02]  /*27310*/  CS2R R24, SRZ ;  /* 0x0000000000187805 */ /* 0x000fe4000001ff00 */
[----:B------:R-:W-:Y:S02]  /*27320*/  PRMT R65, R6, 0x5410, R4 ;  /* 0x0000541006417816 */ /* 0x000fe40000000004 */
[----:B------:R-:W-:Y:S02]  /*27330*/  PRMT R68, R5, 0x7610, R68 ;  /* 0x0000761005447816 */ /* 0x000fe40000000044 */
[----:B------:R-:W-:Y:S01]  /*27340*/  PRMT R64, R64, 0x5410, R7 ;  /* 0x0000541040407816 */ /* 0x000fe20000000007 */
[----:B------:R-:W-:Y:S06]  /*27350*/  BRA `(.L_x_8835) ;  /* 0xfffffe4c00047947 */ /* 0x000fec000383ffff */
.L_x_8511:
[----:B------:R-:W-:Y:S01]  /*27360*/  BSSY B1, `(.L_x_8836) ;  /* 0x0000008000017945 */ /* 0x000fe20003800000 */
[----:B------:R-:W-:Y:S02]  /*27370*/  IMAD.MOV.U32 R13, RZ, RZ, R35 ;  /* 0x000000ffff0d7224 */ /* 0x000fe400078e0023 */
[----:B------:R-:W-:Y:S02]  /*27380*/  IMAD.MOV.U32 R12, RZ, RZ, 0x2 ;  /* 0x00000002ff0c7424 */ /* 0x000fe400078e00ff */
[----:B------:R-:W-:Y:S02]  /*27390*/  IMAD.MOV.U32 R11, RZ, RZ, 0x181f ;  /* 0x0000181fff0b7424 */ /* 0x000fe400078e00ff */
[----:B0-----:R-:W-:-:S07]  /*273a0*/  IMAD.MOV.U32 R15, RZ, RZ, -0x1 ;  /* 0xffffffffff0f7424 */ /* 0x001fce00078e00ff */
[----:B------:R-:W-:Y:S05]  /*273b0*/  WARPSYNC.COLLECTIVE R15, `(.L_x_8837) ;  /* 0x000000000f087348 */ /* 0x000fea0003c00000 */
[----:B------:R0:W1:Y:S02]  /*273c0*/  SHFL.IDX P6, R14, R13, R12, R11 ;  /* 0x0000000c0d0e7389 */ /* 0x00006400000c000b */
[----:B01----:R-:W-:Y:S01]  /*273d0*/  ENDCOLLECTIVE ;  /* 0x000000000000791b */ /* 0x003fe20003800000 */
.L_x_8837:
[----:B------:R-:W-:Y:S05]  /*273e0*/  BSYNC B1 ;  /* 0x0000000000017941 */ /* 0x000fea0003800000 */
.L_x_8836:
[----:B------:R-:W-:Y:S01]  /*273f0*/  IMAD.MOV.U32 R13, RZ, RZ, R32 ;  /* 0x000000ffff0d7224 */ /* 0x000fe200078e0020 */
[----:B------:R-:W-:Y:S01]  /*27400*/  MOV R3, R14 ;  /* 0x0000000e00037202 */ /* 0x000fe20000000f00 */
[----:B------:R-:W-:Y:S02]  /*27410*/  IMAD.MOV.U32 R12, RZ, RZ, 0x2 ;  /* 0x00000002ff0c7424 */ /* 0x000fe400078e00ff */
[----:B------:R-:W-:Y:S02]  /*27420*/  IMAD.MOV.U32 R11, RZ, RZ, 0x181f ;  /* 0x0000181fff0b7424 */ /* 0x000fe400078e00ff */
[----:B------:R-:W-:Y:S02]  /*27430*/  IMAD.MOV.U32 R15, RZ, RZ, -0x1 ;  /* 0xffffffffff0f7424 */ /* 0x000fe400078e00ff */
[----:B------:R-:W-:-:S07]  /*27440*/  VIADD R9, R55, 0x40 ;  /* 0x0000004037097836 */ /* 0x000fce0000000000 */
[----:B------:R-:W-:Y:S05]  /*27450*/  WARPSYNC.COLLECTIVE R15, `(.L_x_8838) ;  /* 0x000000000f087348 */ /* 0x000fea0003c00000 */
[----:B------:R0:W1:Y:S02]  /*27460*/  SHFL.IDX P6, R14, R13, R12, R11 ;  /* 0x0000000c0d0e7389 */ /* 0x00006400000c000b */
[----:B01----:R-:W-:Y:S01]  /*27470*/  ENDCOLLECTIVE ;  /* 0x000000000000791b */ /* 0x003fe20003800000 */
.L_x_8838:
[----:B------:R-:W-:Y:S02]  /*27480*/  ISETP.GE.OR P1, PT, R9, R0, P0 ;  /* 0x000000000900720c */ /* 0x000fe40000726670 */
[----:B------:R-:W-:-:S11]  /*27490*/  MOV R13, R33 ;  /* 0x00000021000d7202 */ /* 0x000fd60000000f00 */
[C---:B------:R-:W-:Y:S01]  /*274a0*/  @!P1 IMAD.SHL.U32 R31, R16.reuse, 0x2, RZ ;  /* 0x00000002101f9824 */ /* 0x040fe200078e00ff */
[----:B------:R-:W-:Y:S01]  /*274b0*/  @!P1 SHF.L.U64.HI R29, R16, 0x1, R17 ;  /* 0x00000001101d9819 */ /* 0x000fe20000010211 */
[----:B------:R-:W-:-:S07]  /*274c0*/  IMAD.MOV.U32 R8, RZ, RZ, R14 ;  /* 0x000000ffff087224 */ /* 0x000fce00078e000e */
[----:B------:R-:W-:Y:S05]  /*274d0*/  WARPSYNC.COLLECTIVE R15, `(.L_x_8839) ;  /* 0x000000000f087348 */ /* 0x000fea0003c00000 */
[----:B------:R0:W1:Y:S02]  /*274e0*/  SHFL.IDX P6, R14, R13, R12, R11 ;  /* 0x0000000c0d0e7389 */ /* 0x00006400000c000b */
[----:B01----:R-:W-:Y:S01]  /*274f0*/  ENDCOLLECTIVE ;  /* 0x000000000000791b */ /* 0x003fe20003800000 */
.L_x_8839:
[----:B------:R-:W-:-:S05]  /*27500*/  @!P1 IADD3 R8, P2, R8, R31, RZ ;  /* 0x0000001f08089210 */ /* 0x000fca0007f5e0ff */
[----:B------:R-:W-:Y:S02]  /*27510*/  @!P1 IMAD.X R9, R3, 0x1, R29, P2 ;  /* 0x0000000103099824 */ /* 0x000fe400010e061d */
[----:B------:R-:W-:Y:S02]  /*27520*/  IMAD.MOV.U32 R13, RZ, RZ, R34 ;  /* 0x000000ffff0d7224 */ /* 0x000fe400078e0022 */
[----:B------:R-:W-:-:S07]  /*27530*/  IMAD.MOV.U32 R28, RZ, RZ, R14 ;  /* 0x000000ffff1c7224 */ /* 0x000fce00078e000e */
[----:B------:R-:W-:Y:S05]  /*27540*/  WARPSYNC.COLLECTIVE R15, `(.L_x_8840) ;  /* 0x000000000f087348 */ /* 0x000fea0003c00000 */
[----:B------:R0:W1:Y:S02]  /*27550*/  SHFL.IDX P6, R14, R13, R12, R11 ;  /* 0x0000000c0d0e7389 */ /* 0x00006400000c000b */
[----:B01----:R-:W-:Y:S01]  /*27560*/  ENDCOLLECTIVE ;  /* 0x000000000000791b */ /* 0x003fe20003800000 */
.L_x_8840:
[----:B------:R-:W2:Y:S01]  /*27570*/  @!P1 LD.E.128 R8, desc[UR38][R8.64] ;  /* 0x0000002608089980 */ /* 0x000ea2000c101d00 */
[----:B------:R-:W-:-:S05]  /*27580*/  @!P1 IADD3 R14, P2, R14, R31, RZ ;  /* 0x0000001f0e0e9210 */ /* 0x000fca0007f5e0ff */
[----:B------:R-:W-:-:S04]  /*27590*/  @!P1 IMAD.X R3, R28, 0x1, R29, P2 ;  /* 0x000000011c039824 */ /* 0x000fc800010e061d */
[----:B------:R-:W-:-:S05]  /*275a0*/  @!P1 IMAD.MOV.U32 R15, RZ, RZ, R3 ;  /* 0x000000ffff0f9224 */ /* 0x000fca00078e0003 */
[----:B------:R0:W5:Y:S01]  /*275b0*/  @!P1 LD.E.128 R28, desc[UR38][R14.64] ;  /* 0x000000260e1c9980 */ /* 0x000162000c101d00 */
[----:B------:R-:W-:Y:S02]  /*275c0*/  CS2R R50, SRZ ;  /* 0x0000000000327805 */ /* 0x000fe4000001ff00 */
[----:B------:R-:W-:Y:S01]  /*275d0*/  CS2R R52, SRZ ;  /* 0x0000000000347805 */ /* 0x000fe2000001ff00 */
[----:B------:R-:W-:Y:S01]  /*275e0*/  IMAD.MOV.U32 R13, RZ, RZ, R35 ;  /* 0x000000ffff0d7224 */ /* 0x000fe200078e0023 */
[----:B------:R-:W-:Y:S02]  /*275f0*/  CS2R R38, SRZ ;  /* 0x0000000000267805 */ /* 0x000fe4000001ff00 */
[----:B------:R-:W-:Y:S01]  /*27600*/  CS2R R40, SRZ ;  /* 0x0000000000287805 */ /* 0x000fe2000001ff00 */
[----:B0-----:R-:W-:Y:S01]  /*27610*/  IMAD.MOV.U32 R15, RZ, RZ, -0x1 ;  /* 0xffffffffff0f7424 */ /* 0x001fe200078e00ff */
[----:B--2---:R-:W-:Y:S01]  /*27620*/  @!P1 MOV R50, R8 ;  /* 0x0000000800329202 */ /* 0x004fe20000000f00 */
[----:B------:R-:W-:-:S02]  /*27630*/  @!P1 IMAD.MOV.U32 R51, RZ, RZ, R9 ;  /* 0x000000ffff339224 */ /* 0x000fc400078e0009 */
[----:B------:R-:W-:Y:S02]  /*27640*/  @!P1 IMAD.MOV.U32 R53, RZ, RZ, R11 ;  /* 0x000000ffff359224 */ /* 0x000fe400078e000b */
[----:B------:R-:W-:Y:S02]  /*27650*/  IMAD.MOV.U32 R3, RZ, RZ, R50 ;  /* 0x000000ffff037224 */ /* 0x000fe400078e0032 */
[----:B------:R-:W-:Y:S02]  /*27660*/  IMAD.MOV.U32 R12, RZ, RZ, R51 ;  /* 0x000000ffff0c7224 */ /* 0x000fe400078e0033 */
[----:B------:R-:W-:Y:S02]  /*27670*/  IMAD.MOV.U32 R11, RZ, RZ, 0x181f ;  /* 0x0000181fff0b7424 */ /* 0x000fe400078e00ff */
[----:B------:R-:W-:Y:S01]  /*27680*/  @!P1 IMAD.MOV.U32 R52, RZ, RZ, R10 ;  /* 0x000000ffff349224 */ /* 0x000fe200078e000a */
[----:B------:R-:W-:Y:S01]  /*27690*/  PRMT R59, R3, 0x5410, R12 ;  /* 0x00005410033b7816 */ /* 0x000fe2000000000c */
[----:B------:R-:W-:Y:S01]  /*276a0*/  IMAD.MOV.U32 R9, RZ, RZ, R53 ;  /* 0x000000ffff097224 */ /* 0x000fe200078e0035 */
[----:B------:R-:W-:Y:S01]  /*276b0*/  MOV R12, 0x3 ;  /* 0x00000003000c7802 */ /* 0x000fe20000000f00 */
[----:B------:R-:W-:-:S07]  /*276c0*/  IMAD.MOV.U32 R8, RZ, RZ, R52 ;  /* 0x000000ffff087224 */ /* 0x000fce00078e0034 */
[----:B-----5:R-:W-:Y:S05]  /*276d0*/  WARPSYNC.COLLECTIVE R15, `(.L_x_8841) ;  /* 0x000000000f087348 */ /* 0x020fea0003c00000 */
[----:B------:R0:W1:Y:S02]  /*276e0*/  SHFL.IDX P6, R14, R13, R12, R11 ;  /* 0x0000000c0d0e7389 */ /* 0x00006400000c000b */
[----:B01---5:R-:W-:Y:S01]  /*276f0*/  ENDCOLLECTIVE ;  /* 0x000000000000791b */ /* 0x023fe20003800000 */
.L_x_8841:
[----:B------:R-:W-:Y:S01]  /*27700*/  PRMT R44, R8, 0x5410, R9 ;  /* 0x00005410082c7816 */ /* 0x000fe20000000009 */
[----:B------:R-:W-:Y:S01]  /*27710*/  @!P1 IMAD.MOV.U32 R38, RZ, RZ, R28 ;  /* 0x000000ffff269224 */ /* 0x000fe200078e001c */
[----:B------:R-:W-:Y:S01]  /*27720*/  @!P1 MOV R40, R30 ;  /* 0x0000001e00289202 */ /* 0x000fe20000000f00 */
[----:B------:R-:W-:Y:S02]  /*27730*/  @!P1 IMAD.MOV.U32 R39, RZ, RZ, R29 ;  /* 0x000000ffff279224 */ /* 0x000fe400078e001d */
[----:B------:R-:W-:Y:S02]  /*27740*/  @!P1 IMAD.MOV.U32 R41, RZ, RZ, R31 ;  /* 0x000000ffff299224 */ /* 0x000fe400078e001f */
[----:B------:R-:W-:Y:S02]  /*27750*/  IMAD.MOV.U32 R8, RZ, RZ, R38 ;  /* 0x000000ffff087224 */ /* 0x000fe400078e0026 */
[----:B------:R-:W-:Y:S02]  /*27760*/  IMAD.MOV.U32 R9, RZ, RZ, R39 ;  /* 0x000000ffff097224 */ /* 0x000fe400078e0027 */
[----:B------:R-:W-:-:S02]  /*27770*/  IMAD.MOV.U32 R13, RZ, RZ, R32 ;  /* 0x000000ffff0d7224 */ /* 0x000fc400078e0020 */
[----:B------:R-:W-:Y:S01]  /*27780*/  IMAD.MOV.U32 R10, RZ, RZ, R40 ;  /* 0x000000ffff0a7224 */ /* 0x000fe200078e0028 */
[----:B------:R-:W-:Y:S02]  /*27790*/  PRMT R62, R8, 0x5410, R9 ;  /* 0x00005410083e7816 */ /* 0x000fe40000000009 */
[----:B------:R-:W-:Y:S01]  /*277a0*/  CS2R R8, SRZ ;  /* 0x0000000000087805 */ /* 0x000fe2000001ff00 */
[----:B------:R-:W-:-:S07]  /*277b0*/  IMAD.MOV.U32 R3, RZ, RZ, R14 ;  /* 0x000000ffff037224 */ /* 0x000fce00078e000e */
[----:B------:R-:W-:Y:S05]  /*277c0*/  WARPSYNC.COLLECTIVE R15, `(.L_x_8842) ;  /* 0x000000000f087348 */ /* 0x000fea0003c00000 */
[----:B------:R0:W1:Y:S02]  /*277d0*/  SHFL.IDX P6, R14, R13, R12, R11 ;  /* 0x0000000c0d0e7389 */ /* 0x00006400000c000b */
[----:B01----:R-:W-:Y:S01]  /*277e0*/  ENDCOLLECTIVE ;  /* 0x000000000000791b */ /* 0x003fe20003800000 */
.L_x_8842:
[----:B------:R-:W-:Y:S02]  /*277f0*/  IMAD.MOV.U32 R13, RZ, RZ, R33 ;  /* 0x000000ffff0d7224 */ /* 0x000fe400078e0021 */
[----:B------:R-:W-:-:S07]  /*27800*/  IMAD.MOV.U32 R32, RZ, RZ, R14 ;  /* 0x000000ffff207224 */ /* 0x000fce00078e000e */
[----:B------:R-:W-:Y:S05]  /*27810*/  WARPSYNC.COLLECTIVE R15, `(.L_x_8843) ;  /* 0x000000000f087348 */ /* 0x000fea0003c00000 */
[----:B------:R0:W1:Y:S02]  /*27820*/  SHFL.IDX P6, R14, R13, R12, R11 ;  /* 0x0000000c0d0e7389 */ /* 0x00006400000c000b */
[----:B01----:R-:W-:Y:S01]  /*27830*/  ENDCOLLECTIVE ;  /* 0x000000000000791b */ /* 0x003fe20003800000 */
.L_x_8843:
[----:B------:R-:W-:Y:S01]  /*27840*/  IMAD.MOV.U32 R13, RZ, RZ, R34 ;  /* 0x000000ffff0d7224 */ /* 0x000fe200078e0022 */
[----:B------:R-:W-:-:S07]  /*27850*/  MOV R33, R14 ;  /* 0x0000000e00217202 */ /* 0x000fce0000000f00 */
[----:B------:R-:W-:Y:S05]  /*27860*/  WARPSYNC.COLLECTIVE R15, `(.L_x_8844) ;  /* 0x000000000f087348 */ /* 0x000fea0003c00000 */
[----:B------:R0:W1:Y:S02]  /*27870*/  SHFL.IDX P6, R14, R13, R12, R11 ;  /* 0x0000000c0d0e7389 */ /* 0x00006400000c000b */
[----:B01----:R-:W-:Y:S01]  /*27880*/  ENDCOLLECTIVE ;  /* 0x000000000000791b */ /* 0x003fe20003800000 */
.L_x_8844:
[----:B------:R-:W-:-:S05]  /*27890*/  IMAD.MOV.U32 R11, RZ, RZ, R41 ;  /* 0x000000ffff0b7224 */ /* 0x000fca00078e0029 */
[----:B------:R-:W-:Y:S01]  /*278a0*/  PRMT R63, R10, 0x5410, R11 ;  /* 0x000054100a3f7816 */ /* 0x000fe2000000000b */
[----:B------:R-:W-:Y:S01]  /*278b0*/  IMAD.MOV.U32 R34, RZ, RZ, R14 ;  /* 0x000000ffff227224 */ /* 0x000fe200078e000e */
[----:B------:R-:W-:Y:S06]  /*278c0*/  BRA `(.L_x_8845) ;  /* 0xfffffe4800e07947 */ /* 0x000fec000383ffff */
.L_x_8515:
[----:B0-----:R0:W1:Y:S02]  /*278d0*/  SYNCS.PHASECHK.TRANS64.TRYWAIT P4, [R2+URZ+0x28800], R29 ;  /* 0x0288001d020075a7 */ /* 0x001064000808017f */
[----:B-1----:R-:W-:Y:S05]  /*278e0*/  @!P4 NANOSLEEP.SYNCS 0x989680 ;  /* 0x009896800000c95d */ /* 0x002fea0003900000 */
[----:B------:R-:W1:Y:S02]  /*278f0*/  @!P4 SYNCS.PHASECHK.TRANS64 P4, [R2+URZ+0x28800], R29 ;  /* 0x0288001d0200c5a7 */ /* 0x000e64000808007f */
[----:B-1----:R-:W-:Y:S05]  /*27900*/  @!P4 BRA `(.L_x_8515) ;  /* 0xfffffffc00f0c947 */ /* 0x002fea000383ffff */
[----:B------:R-:W-:Y:S05]  /*27910*/  BRA `(.L_x_8846) ;  /* 0xfffffe4c00787947 */ /* 0x000fea000383ffff */
.L_x_8525:
[----:B0-----:R0:W2:Y:S02]  /*27920*/  SYNCS.PHASECHK.TRANS64.TRYWAIT P2, [R8+URZ+0x28830], R3 ;  /* 0x02883003080075a7 */ /* 0x0010a4000804017f */
[----:B--2---:R-:W-:Y:S05]  /*27930*/  @!P2 NANOSLEEP.SYNCS 0x989680 ;  /* 0x009896800000a95d */ /* 0x004fea0003900000 */
[----:B------:R-:W2:Y:S02]  /*27940*/  @!P2 SYNCS.PHASECHK.TRANS64 P2, [R8+URZ+0x28830], R3 ;  /* 0x028830030800a5a7 */ /* 0x000ea4000804007f */
[----:B--2---:R-:W-:Y:S05]  /*27950*/  @!P2 BRA `(.L_x_8525) ;  /* 0xfffffffc00f0a947 */ /* 0x004fea000383ffff */
[----:B------:R-:W-:Y:S05]  /*27960*/  BRA `(.L_x_8524) ;  /* 0xfffffe6400d47947 */ /* 0x000fea000383ffff */
.L_x_8543:
[----:B-1----:R1:W2:Y:S02]  /*27970*/  SYNCS.PHASECHK.TRANS64.TRYWAIT P5, [R7+URZ+0x28830], R6 ;  /* 0x02883006070075a7 */ /* 0x0022a400080a017f */
[----:B--2---:R-:W-:Y:S05]  /*27980*/  @!P5 NANOSLEEP.SYNCS 0x989680 ;  /* 0x009896800000d95d */ /* 0x004fea0003900000 */
[----:B------:R-:W2:Y:S02]  /*27990*/  @!P5 SYNCS.PHASECHK.TRANS64 P5, [R7+URZ+0x28830], R6 ;  /* 0x028830060700d5a7 */ /* 0x000ea400080a007f */
[----:B--2---:R-:W-:Y:S05]  /*279a0*/  @!P5 BRA `(.L_x_8543) ;  /* 0xfffffffc00f0d947 */ /* 0x004fea000383ffff */
[----:B------:R-:W-:Y:S05]  /*279b0*/  BRA `(.L_x_8542) ;  /* 0xfffffea000b07947 */ /* 0x000fea000383ffff */
.L_x_8547:
[----:B-1----:R1:W2:Y:S02]  /*279c0*/  SYNCS.PHASECHK.TRANS64.TRYWAIT P4, [R7+URZ+0x28850], R6 ;  /* 0x02885006070075a7 */ /* 0x0022a4000808017f */
[----:B--2---:R-:W-:Y:S05]  /*279d0*/  @!P4 NANOSLEEP.SYNCS 0x989680 ;  /* 0x009896800000c95d */ /* 0x004fea0003900000 */
[----:B------:R-:W2:Y:S02]  /*279e0*/  @!P4 SYNCS.PHASECHK.TRANS64 P4, [R7+URZ+0x28850], R6 ;  /* 0x028850060700c5a7 */ /* 0x000ea4000808007f */
[----:B--2---:R-:W-:Y:S05]  /*279f0*/  @!P4 BRA `(.L_x_8547) ;  /* 0xfffffffc00f0c947 */ /* 0x004fea000383ffff */
[----:B------:R-:W-:Y:S05]  /*27a00*/  BRA `(.L_x_8544) ;  /* 0xfffffea400c07947 */ /* 0x000fea000383ffff */
.L_x_8566:
[----:B-1----:R1:W2:Y:S02]  /*27a10*/  SYNCS.PHASECHK.TRANS64.TRYWAIT P3, [R6+URZ+0x28830], R7 ;  /* 0x02883007060075a7 */ /* 0x0022a4000806017f */
[----:B--2---:R-:W-:Y:S05]  /*27a20*/  @!P3 NANOSLEEP.SYNCS 0x989680 ;  /* 0x009896800000b95d */ /* 0x004fea0003900000 */
[----:B------:R-:W2:Y:S02]  /*27a30*/  @!P3 SYNCS.PHASECHK.TRANS64 P3, [R6+URZ+0x28830], R7 ;  /* 0x028830070600b5a7 */ /* 0x000ea4000806007f */
[----:B--2---:R-:W-:Y:S05]  /*27a40*/  @!P3 BRA `(.L_x_8566) ;  /* 0xfffffffc00f0b947 */ /* 0x004fea000383ffff */
[----:B------:R-:W-:Y:S05]  /*27a50*/  BRA `(.L_x_8565) ;  /* 0xfffffedc00cc7947 */ /* 0x000fea000383ffff */
.L_x_8570:
[----:B-1----:R1:W2:Y:S02]  /*27a60*/  SYNCS.PHASECHK.TRANS64.TRYWAIT P2, [R7+URZ+0x28850], R6 ;  /* 0x02885006070075a7 */ /* 0x0022a4000804017f */
[----:B--2---:R-:W-:Y:S05]  /*27a70*/  @!P2 NANOSLEEP.SYNCS 0x989680 ;  /* 0x009896800000a95d */ /* 0x004fea0003900000 */
[----:B------:R-:W2:Y:S02]  /*27a80*/  @!P2 SYNCS.PHASECHK.TRANS64 P2, [R7+URZ+0x28850], R6 ;  /* 0x028850060700a5a7 */ /* 0x000ea4000804007f */
[----:B--2---:R-:W-:Y:S05]  /*27a90*/  @!P2 BRA `(.L_x_8570) ;  /* 0xfffffffc00f0a947 */ /* 0x004fea000383ffff */
[----:B------:R-:W-:Y:S05]  /*27aa0*/  BRA `(.L_x_8567) ;  /* 0xfffffee000dc7947 */ /* 0x000fea000383ffff */
.L_x_8577:
[----:B-1----:R1:W2:Y:S02]  /*27ab0*/  SYNCS.PHASECHK.TRANS64.TRYWAIT P3, [R6+URZ+0x28830], R7 ;  /* 0x02883007060075a7 */ /* 0x0022a4000806017f */
[----:B--2---:R-:W-:Y:S05]  /*27ac0*/  @!P3 NANOSLEEP.SYNCS 0x989680 ;  /* 0x009896800000b95d */ /* 0x004fea0003900000 */
[----:B------:R-:W2:Y:S02]  /*27ad0*/  @!P3 SYNCS.PHASECHK.TRANS64 P3, [R6+URZ+0x28830], R7 ;  /* 0x028830070600b5a7 */ /* 0x000ea4000806007f */
[----:B--2---:R-:W-:Y:S05]  /*27ae0*/  @!P3 BRA `(.L_x_8577) ;  /* 0xfffffffc00f0b947 */ /* 0x004fea000383ffff */
[----:B------:R-:W-:Y:S05]  /*27af0*/  BRA `(.L_x_8576) ;  /* 0xffffff0800307947 */ /* 0x000fea000383ffff */
.L_x_8581:
[----:B-1----:R1:W2:Y:S02]  /*27b00*/  SYNCS.PHASECHK.TRANS64.TRYWAIT P2, [R7+URZ+0x28850], R6 ;  /* 0x02885006070075a7 */ /* 0x0022a4000804017f */
[----:B--2---:R-:W-:Y:S05]  /*27b10*/  @!P2 NANOSLEEP.SYNCS 0x989680 ;  /* 0x009896800000a95d */ /* 0x004fea0003900000 */
[----:B------:R-:W2:Y:S02]  /*27b20*/  @!P2 SYNCS.PHASECHK.TRANS64 P2, [R7+URZ+0x28850], R6 ;  /* 0x028850060700a5a7 */ /* 0x000ea4000804007f */
[----:B--2---:R-:W-:Y:S05]  /*27b30*/  @!P2 BRA `(.L_x_8581) ;  /* 0xfffffffc00f0a947 */ /* 0x004fea000383ffff */
[----:B------:R-:W-:Y:S05]  /*27b40*/  BRA `(.L_x_8578) ;  /* 0xffffff0c00407947 */ /* 0x000fea000383ffff */
.L_x_8594:
[----:B-1----:R1:W2:Y:S02]  /*27b50*/  SYNCS.PHASECHK.TRANS64.TRYWAIT P0, [R9+URZ+0x28850], R4 ;  /* 0x02885004090075a7 */ /* 0x0022a4000800017f */
[----:B--2---:R-:W-:Y:S05]  /*27b60*/  @!P0 NANOSLEEP.SYNCS 0x989680 ;  /* 0x009896800000895d */ /* 0x004fea0003900000 */
[----:B------:R-:W2:Y:S02]  /*27b70*/  @!P0 SYNCS.PHASECHK.TRANS64 P0, [R9+URZ+0x28850], R4 ;  /* 0x02885004090085a7 */ /* 0x000ea4000800007f */
[----:B--2---:R-:W-:Y:S05]  /*27b80*/  @!P0 BRA `(.L_x_8594) ;  /* 0xfffffffc00f08947 */ /* 0x004fea000383ffff */
[----:B------:R-:W-:Y:S05]  /*27b90*/  BRA `(.L_x_8593) ;  /* 0xffffff4000887947 */ /* 0x000fea000383ffff */
.L_x_8608:
[----:B------:R-:W-:Y:S01]  /*27ba0*/  IMAD.MOV.U32 R13, RZ, RZ, R4 ;  /* 0x000000ffff0d7224 */ /* 0x000fe200078e0004 */
[----:B------:R-:W-:Y:S01]  /*27bb0*/  MOV R12, RZ ;  /* 0x000000ff000c7202 */ /* 0x000fe20000000f00 */
[----:B------:R-:W-:Y:S02]  /*27bc0*/  IMAD.MOV.U32 R11, RZ, RZ, 0x181f ;  /* 0x0000181fff0b7424 */ /* 0x000fe400078e00ff */
[----:B------:R-:W-:-:S07]  /*27bd0*/  IMAD.MOV.U32 R15, RZ, RZ, -0x1 ;  /* 0xffffffffff0f7424 */ /* 0x000fce00078e00ff */
[----:B01----:R-:W-:Y:S05]  /*27be0*/  WARPSYNC.COLLECTIVE R15, `(.L_x_8847) ;  /* 0x000000000f087348 */ /* 0x003fea0003c00000 */
[----:B------:R2:W3:Y:S02]  /*27bf0*/  SHFL.IDX P6, R14, R13, R12, R11 ;  /* 0x0000000c0d0e7389 */ /* 0x0004e400000c000b */
[----:B0123--:R-:W-:Y:S01]  /*27c00*/  ENDCOLLECTIVE ;  /* 0x000000000000791b */ /* 0x00ffe20003800000 */
.L_x_8847:
[----:B------:R-:W-:Y:S02]  /*27c10*/  IMAD.MOV.U32 R13, RZ, RZ, R0 ;  /* 0x000000ffff0d7224 */ /* 0x000fe400078e0000 */
[----:B------:R-:W-:-:S07]  /*27c20*/  IMAD.MOV.U32 R3, RZ, RZ, R14 ;  /* 0x000000ffff037224 */ /* 0x000fce00078e000e */
[----:B------:R-:W-:Y:S05]  /*27c30*/  WARPSYNC.COLLECTIVE R15, `(.L_x_8848) ;  /* 0x000000000f087348 */ /* 0x000fea0003c00000 */
[----:B------:R0:W1:Y:S02]  /*27c40*/  SHFL.IDX P6, R14, R13, R12, R11 ;  /* 0x0000000c0d0e7389 */ /* 0x00006400000c000b */
[----:B01----:R-:W-:Y:S01]  /*27c50*/  ENDCOLLECTIVE ;  /* 0x000000000000791b */ /* 0x003fe20003800000 */
.L_x_8848:
[----:B------:R-:W-:Y:S05]  /*27c60*/  BRA `(.L_x_8849) ;  /* 0xffffff6400b07947 */ /* 0x000fea000383ffff */
.L_x_8611:
[----:B------:R-:W-:Y:S01]  /*27c70*/  BSSY B1, `(.L_x_8850) ;  /* 0x0000008000017945 */ /* 0x000fe20003800000 */
[----:B------:R-:W-:Y:S01]  /*27c80*/  IMAD.MOV.U32 R13, RZ, RZ, R4 ;  /* 0x000000ffff0d7224 */ /* 0x000fe200078e0004 */
[----:B------:R-:W-:Y:S01]  /*27c90*/  MOV R11, 0x181f ;  /* 0x0000181f000b7802 */ /* 0x000fe20000000f00 */
[----:B------:R-:W-:Y:S02]  /*27ca0*/  IMAD.MOV.U32 R12, RZ, RZ, 0x1 ;  /* 0x00000001ff0c7424 */ /* 0x000fe400078e00ff */
[----:B---3--:R-:W-:-:S07]  /*27cb0*/  IMAD.MOV.U32 R15, RZ, RZ, -0x1 ;  /* 0xffffffffff0f7424 */ /* 0x008fce00078e00ff */
[----:B012-4-:R-:W-:Y:S05]  /*27cc0*/  WARPSYNC.COLLECTIVE R15, `(.L_x_8851) ;  /* 0x000000000f087348 */ /* 0x017fea0003c00000 */
[----:B----4-:R3:W4:Y:S02]  /*27cd0*/  SHFL.IDX P6, R14, R13, R12, R11 ;  /* 0x0000000c0d0e7389 */ /* 0x01072400000c000b */
[----:B01234-:R-:W-:Y:S01]  /*27ce0*/  ENDCOLLECTIVE ;  /* 0x000000000000791b */ /* 0x01ffe20003800000 */
.L_x_8851:
[----:B------:R-:W-:Y:S05]  /*27cf0*/  BSYNC B1 ;  /* 0x0000000000017941 */ /* 0x000fea0003800000 */
.L_x_8850:
        /* <DEDUP_REMOVED lines=8> */
.L_x_8852:
[----:B------:R-:W-:Y:S05]  /*27d80*/  BRA `(.L_x_8853) ;  /* 0xffffff6400b07947 */ /* 0x000fea000383ffff */
.L_x_8614:
[----:B------:R-:W-:Y:S01]  /*27d90*/  BSSY B1, `(.L_x_8854) ;  /* 0x0000008000017945 */ /* 0x000fe20003800000 */
[----:B------:R-:W-:Y:S01]  /*27da0*/  MOV R13, R4 ;  /* 0x00000004000d7202 */ /* 0x000fe20000000f00 */
[----:B------:R-:W-:Y:S02]  /*27db0*/  IMAD.MOV.U32 R12, RZ, RZ, 0x2 ;  /* 0x00000002ff0c7424 */ /* 0x000fe400078e00ff */
[----:B------:R-:W-:Y:S02]  /*27dc0*/  IMAD.MOV.U32 R11, RZ, RZ, 0x181f ;  /* 0x0000181fff0b7424 */ /* 0x000fe400078e00ff */
[----:B0-----:R-:W-:-:S07]  /*27dd0*/  IMAD.MOV.U32 R15, RZ, RZ, -0x1 ;  /* 0xffffffffff0f7424 */ /* 0x001fce00078e00ff */
[----:B-1234-:R-:W-:Y:S05]  /*27de0*/  WARPSYNC.COLLECTIVE R15, `(.L_x_8855) ;  /* 0x000000000f087348 */ /* 0x01efea0003c00000 */
[----:B----4-:R0:W4:Y:S02]  /*27df0*/  SHFL.IDX P6, R14, R13, R12, R11 ;  /* 0x0000000c0d0e7389 */ /* 0x01012400000c000b */
[----:B01234-:R-:W-:Y:S01]  /*27e00*/  ENDCOLLECTIVE ;  /* 0x000000000000791b */ /* 0x01ffe20003800000 */
.L_x_8855:
[----:B------:R-:W-:Y:S05]  /*27e10*/  BSYNC B1 ;  /* 0x0000000000017941 */ /* 0x000fea0003800000 */
.L_x_8854:
        /* <DEDUP_REMOVED lines=8> */
.L_x_8856:
[----:B------:R-:W-:Y:S05]  /*27ea0*/  BRA `(.L_x_8857) ;  /* 0xffffff6400b07947 */ /* 0x000fea000383ffff */
.L_x_8617:
[----:B------:R-:W-:Y:S01]  /*27eb0*/  BSSY B1, `(.L_x_8858) ;  /* 0x0000008000017945 */ /* 0x000fe20003800000 */
[----:B------:R-:W-:Y:S02]  /*27ec0*/  IMAD.MOV.U32 R13, RZ, RZ, R4 ;  /* 0x000000ffff0d7224 */ /* 0x000fe400078e0004 */
[----:B------:R-:W-:Y:S02]  /*27ed0*/  IMAD.MOV.U32 R12, RZ, RZ, 0x3 ;  /* 0x00000003ff0c7424 */ /* 0x000fe400078e00ff */
[----:B------:R-:W-:Y:S02]  /*27ee0*/  IMAD.MOV.U32 R11, RZ, RZ, 0x181f ;  /* 0x0000181fff0b7424 */ /* 0x000fe400078e00ff */
[----:B0-----:R-:W-:-:S07]  /*27ef0*/  IMAD.MOV.U32 R15, RZ, RZ, -0x1 ;  /* 0xffffffffff0f7424 */ /* 0x001fce00078e00ff */
[----:B-1234-:R-:W-:Y:S05]  /*27f00*/  WARPSYNC.COLLECTIVE R15, `(.L_x_8859) ;  /* 0x000000000f087348 */ /* 0x01efea0003c00000 */
[----:B------:R0:W0:Y:S02]  /*27f10*/  SHFL.IDX P6, R14, R13, R12, R11 ;  /* 0x0000000c0d0e7389 */ /* 0x00002400000c000b */
[----:B01234-:R-:W-:Y:S01]  /*27f20*/  ENDCOLLECTIVE ;  /* 0x000000000000791b */ /* 0x01ffe20003800000 */
.L_x_8859:
[----:B------:R-:W-:Y:S05]  /*27f30*/  BSYNC B1 ;  /* 0x0000000000017941 */ /* 0x000fea0003800000 */
.L_x_8858:
        /* <DEDUP_REMOVED lines=8> */
.L_x_8860:
[----:B------:R-:W-:Y:S05]  /*27fc0*/  BRA `(.L_x_8861) ;  /* 0xffffff6400b07947 */ /* 0x000fea000383ffff */
.L_x_8642:
[----:B------:R-:W1:Y:S01]  /*27fd0*/  S2R R5, SR_TID.X ;  /* 0x0000000000057919 */ /* 0x000e620000002100 */
[----:B------:R-:W-:Y:S01]  /*27fe0*/  BSSY B1, `(.L_x_8862) ;  /* 0x000000a000017945 */ /* 0x000fe20003800000 */
[----:B------:R-:W-:Y:S01]  /*27ff0*/  IMAD.MOV.U32 R12, RZ, RZ, RZ ;  /* 0x000000ffff0c7224 */ /* 0x000fe200078e00ff */
[----:B------:R-:W-:Y:S01]  /*28000*/  MOV R15, 0xffffffff ;  /* 0xffffffff000f7802 */ /* 0x000fe20000000f00 */
[----:B0-----:R-:W-:Y:S01]  /*28010*/  IMAD.MOV.U32 R11, RZ, RZ, 0x1f ;  /* 0x0000001fff0b7424 */ /* 0x001fe200078e00ff */
[----:B-1----:R-:W-:-:S04]  /*28020*/  SHF.R.U32.HI R5, RZ, 0x5, R5 ;  /* 0x00000005ff057819 */ /* 0x002fc80000011605 */
[----:B------:R-:W-:-:S05]  /*28030*/  LOP3.LUT R5, R5, 0x3, RZ, 0xc0, !PT ;  /* 0x0000000305057812 */ /* 0x000fca00078ec0ff */
[----:B------:R-:W-:-:S07]  /*28040*/  IMAD.MOV.U32 R13, RZ, RZ, R5 ;  /* 0x000000ffff0d7224 */ /* 0x000fce00078e0005 */
[----:B------:R-:W-:Y:S05]  /*28050*/  WARPSYNC.COLLECTIVE R15, `(.L_x_8863) ;  /* 0x000000000f087348 */ /* 0x000fea0003c00000 */
[----:B------:R0:W1:Y:S02]  /*28060*/  SHFL.IDX P6, R14, R13, R12, R11 ;  /* 0x0000000c0d0e7389 */ /* 0x00006400000c000b */
[----:B01----:R-:W-:Y:S01]  /*28070*/  ENDCOLLECTIVE ;  /* 0x000000000000791b */ /* 0x003fe20003800000 */
.L_x_8863:
[----:B------:R-:W-:Y:S05]  /*28080*/  BSYNC B1 ;  /* 0x0000000000017941 */ /* 0x000fea0003800000 */
.L_x_8862:
[----:B------:R-:W-:Y:S05]  /*28090*/  BRA `(.L_x_8864) ;  /* 0xffffff7c00f07947 */ /* 0x000fea000383ffff */
.L_x_8644:
[----:B------:R-:W-:Y:S01]  /*280a0*/  BSSY B1, `(.L_x_8865) ;  /* 0x0000006000017945 */ /* 0x000fe20003800000 */
[----:B------:R-:W-:-:S07]  /*280b0*/  IMAD.MOV.U32 R15, RZ, RZ, -0x1 ;  /* 0xffffffffff0f7424 */ /* 0x000fce00078e00ff */
[----:B01----:R-:W-:Y:S05]  /*280c0*/  WARPSYNC.COLLECTIVE R15, `(.L_x_8866) ;  /* 0x000000000f0c7348 */ /* 0x003fea0003c00000 */
[----:B------:R-:W-:Y:S02]  /*280d0*/  ELECT P6, UR62, PT ;  /* 0x00000000003e782f */ /* 0x000fe400038c0000 */
[----:B------:R-:W-:Y:S01]  /*280e0*/  MOV R14, UR62 ;  /* 0x0000003e000e7c02 */ /* 0x000fe20008000f00 */
[----:B01----:R-:W-:Y:S10]  /*280f0*/  ENDCOLLECTIVE ;  /* 0x000000000000791b */ /* 0x003ff40003800000 */
.L_x_8866:
[----:B------:R-:W-:Y:S05]  /*28100*/  BSYNC B1 ;  /* 0x0000000000017941 */ /* 0x000fea0003800000 */
.L_x_8865:
[----:B------:R-:W-:Y:S01]  /*28110*/  PLOP3.LUT P1, PT, P6, PT, PT, 0x80, 0x0 ;  /* 0x000000000000781c */ /* 0x000fe2000372f070 */
[----:B------:R-:W-:-:S12]  /*28120*/  BRA `(.L_x_8643) ;  /* 0xffffff7c00e47947 */ /* 0x000fd8000383ffff */
.L_x_8646:
[----:B-1----:R-:W2:Y:S02]  /*28130*/  LDL R6, [R1] ;  /* 0x0000000001067983 */ /* 0x002ea40000100800 */
[----:B--2---:R1:W2:Y:S02]  /*28140*/  SYNCS.PHASECHK.TRANS64.TRYWAIT P0, [R6+URZ+0x28820], R5 ;  /* 0x02882005060075a7 */ /* 0x0042a4000800017f */
[----:B--2---:R-:W-:Y:S05]  /*28150*/  @!P0 NANOSLEEP.SYNCS 0x989680 ;  /* 0x009896800000895d */ /* 0x004fea0003900000 */
[----:B------:R-:W2:Y:S02]  /*28160*/  @!P0 SYNCS.PHASECHK.TRANS64 P0, [R6+URZ+0x28820], R5 ;  /* 0x02882005060085a7 */ /* 0x000ea4000800007f */
[----:B--2---:R-:W-:Y:S05]  /*28170*/  @!P0 BRA `(.L_x_8646) ;  /* 0xfffffffc00ec8947 */ /* 0x004fea000383ffff */
[----:B------:R-:W-:Y:S05]  /*28180*/  BRA `(.L_x_8867) ;  /* 0xffffff7c00f47947 */ /* 0x000fea000383ffff */
.L_x_8650:
[----:B-1----:R1:W2:Y:S02]  /*28190*/  SYNCS.PHASECHK.TRANS64.TRYWAIT P0, [R7+URZ+0x288a0], R10 ;  /* 0x0288a00a070075a7 */ /* 0x0022a4000800017f */
[----:B--2---:R-:W-:Y:S05]  /*281a0*/  @!P0 NANOSLEEP.SYNCS 0x989680 ;  /* 0x009896800000895d */ /* 0x004fea0003900000 */
[----:B------:R-:W2:Y:S02]  /*281b0*/  @!P0 SYNCS.PHASECHK.TRANS64 P0, [R7+URZ+0x288a0], R10 ;  /* 0x0288a00a070085a7 */ /* 0x000ea4000800007f */
[----:B--2---:R-:W-:Y:S05]  /*281c0*/  @!P0 BRA `(.L_x_8650) ;  /* 0xfffffffc00f08947 */ /* 0x004fea000383ffff */
[----:B------:R-:W-:Y:S05]  /*281d0*/  BRA `(.L_x_8868) ;  /* 0xffffff8000187947 */ /* 0x000fea000383ffff */
.L_x_8656:
[----:B0-----:R0:W2:Y:S02]  /*281e0*/  SYNCS.PHASECHK.TRANS64.TRYWAIT P0, [R7+URZ+0x288c0], R10 ;  /* 0x0288c00a070075a7 */ /* 0x0010a4000800017f */
[----:B--2---:R-:W-:Y:S05]  /*281f0*/  @!P0 NANOSLEEP.SYNCS 0x989680 ;  /* 0x009896800000895d */ /* 0x004fea0003900000 */
[----:B------:R-:W2:Y:S02]  /*28200*/  @!P0 SYNCS.PHASECHK.TRANS64 P0, [R7+URZ+0x288c0], R10 ;  /* 0x0288c00a070085a7 */ /* 0x000ea4000800007f */
[----:B--2---:R-:W-:Y:S05]  /*28210*/  @!P0 BRA `(.L_x_8656) ;  /* 0xfffffffc00f08947 */ /* 0x004fea000383ffff */
[----:B------:R-:W-:Y:S05]  /*28220*/  BRA `(.L_x_8869) ;  /* 0xffffff8000dc7947 */ /* 0x000fea000383ffff */
.L_x_8664:
[----:B-1----:R1:W2:Y:S02]  /*28230*/  SYNCS.PHASECHK.TRANS64.TRYWAIT P0, [R8+URZ+0x288a0], R7 ;  /* 0x0288a007080075a7 */ /* 0x0022a4000800017f */
[----:B--2---:R-:W-:Y:S05]  /*28240*/  @!P0 NANOSLEEP.SYNCS 0x989680 ;  /* 0x009896800000895d */ /* 0x004fea0003900000 */
[----:B------:R-:W2:Y:S02]  /*28250*/  @!P0 SYNCS.PHASECHK.TRANS64 P0, [R8+URZ+0x288a0], R7 ;  /* 0x0288a007080085a7 */ /* 0x000ea4000800007f */
[----:B--2---:R-:W-:Y:S05]  /*28260*/  @!P0 BRA `(.L_x_8664) ;  /* 0xfffffffc00f08947 */ /* 0x004fea000383ffff */
[----:B------:R-:W-:Y:S05]  /*28270*/  BRA `(.L_x_8870) ;  /* 0xffffff8400f47947 */ /* 0x000fea000383ffff */
.L_x_8670:
[----:B--2---:R2:W3:Y:S02]  /*28280*/  SYNCS.PHASECHK.TRANS64.TRYWAIT P0, [R8+URZ+0x288c0], R7 ;  /* 0x0288c007080075a7 */ /* 0x0044e4000800017f */
[----:B---3--:R-:W-:Y:S05]  /*28290*/  @!P0 NANOSLEEP.SYNCS 0x989680 ;  /* 0x009896800000895d */ /* 0x008fea0003900000 */
[----:B------:R-:W3:Y:S02]  /*282a0*/  @!P0 SYNCS.PHASECHK.TRANS64 P0, [R8+URZ+0x288c0], R7 ;  /* 0x0288c007080085a7 */ /* 0x000ee4000800007f */
[----:B---3--:R-:W-:Y:S05]  /*282b0*/  @!P0 BRA `(.L_x_8670) ;  /* 0xfffffffc00f08947 */ /* 0x008fea000383ffff */
[----:B------:R-:W-:Y:S05]  /*282c0*/  BRA `(.L_x_8871) ;  /* 0xffffff8800b07947 */ /* 0x000fea000383ffff */
.L_x_8692:
[----:B------:R-:W2:Y:S01]  /*282d0*/  S2R R4, SR_TID.X ;  /* 0x0000000000047919 */ /* 0x000ea20000002100 */
[----:B------:R-:W-:Y:S01]  /*282e0*/  BSSY B0, `(.L_x_8872) ;  /* 0x000000a000007945 */ /* 0x000fe20003800000 */
[----:B------:R-:W-:Y:S02]  /*282f0*/  IMAD.MOV.U32 R12, RZ, RZ, RZ ;  /* 0x000000ffff0c7224 */ /* 0x000fe400078e00ff */
        /* <DEDUP_REMOVED lines=8> */
.L_x_8873:
[----:B------:R-:W-:Y:S05]  /*28380*/  BSYNC B0 ;  /* 0x0000000000007941 */ /* 0x000fea0003800000 */
.L_x_8872:
[----:B------:R-:W-:Y:S05]  /*28390*/  BRA `(.L_x_8874) ;  /* 0xffffff9800147947 */ /* 0x000fea000383ffff */
.L_x_8694:
[----:B------:R-:W-:Y:S01]  /*283a0*/  BSSY B0, `(.L_x_8875) ;  /* 0x0000006000007945 */ /* 0x000fe20003800000 */
[----:B------:R-:W-:-:S07]  /*283b0*/  IMAD.MOV.U32 R15, RZ, RZ, -0x1 ;  /* 0xffffffffff0f7424 */ /* 0x000fce00078e00ff */
[----:B01-3--:R-:W-:Y:S05]  /*283c0*/  WARPSYNC.COLLECTIVE R15, `(.L_x_8876) ;  /* 0x000000000f0c7348 */ /* 0x00bfea0003c00000 */
[----:B------:R-:W-:Y:S02]  /*283d0*/  ELECT P6, UR62, PT ;  /* 0x00000000003e782f */ /* 0x000fe400038c0000 */
[----:B------:R-:W-:Y:S01]  /*283e0*/  MOV R14, UR62 ;  /* 0x0000003e000e7c02 */ /* 0x000fe20008000f00 */
[----:B01-3--:R-:W-:Y:S10]  /*283f0*/  ENDCOLLECTIVE ;  /* 0x000000000000791b */ /* 0x00bff40003800000 */
.L_x_8876:
[----:B------:R-:W-:Y:S05]  /*28400*/  BSYNC B0 ;  /* 0x0000000000007941 */ /* 0x000fea0003800000 */
.L_x_8875:
[----:B------:R-:W-:Y:S05]  /*28410*/  BRA `(.L_x_8877) ;  /* 0xffffff9800207947 */ /* 0x000fea000383ffff */
.L_x_8696:
[----:B-1----:R1:W2:Y:S02]  /*28420*/  SYNCS.PHASECHK.TRANS64.TRYWAIT P0, [R0+URZ+0x28840], R2 ;  /* 0x02884002000075a7 */ /* 0x0022a4000800017f */
[----:B--2---:R-:W-:Y:S05]  /*28430*/  @!P0 NANOSLEEP.SYNCS 0x989680 ;  /* 0x009896800000895d */ /* 0x004fea0003900000 */
[----:B------:R-:W2:Y:S02]  /*28440*/  @!P0 SYNCS.PHASECHK.TRANS64 P0, [R0+URZ+0x28840], R2 ;  /* 0x02884002000085a7 */ /* 0x000ea4000800007f */
[----:B--2---:R-:W-:Y:S05]  /*28450*/  @!P0 BRA `(.L_x_8696) ;  /* 0xfffffffc00f08947 */ /* 0x004fea000383ffff */
[----:B------:R-:W-:Y:S05]  /*28460*/  BRA `(.L_x_8878) ;  /* 0xffffff9800887947 */ /* 0x000fea000383ffff */
.L_x_8700:
[----:B------:R-:W2:Y:S01]  /*28470*/  LDL.LU R11, [R1+0x40] ;  /* 0x00004000010b7983 */ /* 0x000ea20000300800 */
[----:B------:R-:W-:Y:S01]  /*28480*/  MOV R5, R12 ;  /* 0x0000000c00057202 */ /* 0x000fe20000000f00 */
[----:B------:R-:W-:Y:S02]  /*28490*/  IMAD.MOV.U32 R13, RZ, RZ, R3 ;  /* 0x000000ffff0d7224 */ /* 0x000fe400078e0003 */
[----:B------:R-:W-:Y:S02]  /*284a0*/  IMAD.MOV.U32 R12, RZ, RZ, RZ ;  /* 0x000000ffff0c7224 */ /* 0x000fe400078e00ff */
[----:B------:R-:W-:Y:S02]  /*284b0*/  IMAD.MOV.U32 R15, RZ, RZ, -0x1 ;  /* 0xffffffffff0f7424 */ /* 0x000fe400078e00ff */
        /* <DEDUP_REMOVED lines=8> */
.L_x_8879:
[----:B------:R-:W-:Y:S02]  /*28540*/  IMAD.MOV.U32 R13, RZ, RZ, R4 ;  /* 0x000000ffff0d7224 */ /* 0x000fe400078e0004 */
[----:B------:R-:W-:-:S07]  /*28550*/  IMAD.MOV.U32 R6, RZ, RZ, R14 ;  /* 0x000000ffff067224 */ /* 0x000fce00078e000e */
[----:B------:R-:W-:Y:S05]  /*28560*/  WARPSYNC.COLLECTIVE R15, `(.L_x_8880) ;  /* 0x000000000f087348 */ /* 0x000fea0003c00000 */
[----:B------:R0:W1:Y:S02]  /*28570*/  SHFL.IDX P6, R14, R13, R12, R11 ;  /* 0x0000000c0d0e7389 */ /* 0x00006400000c000b */
[----:B01----:R-:W-:Y:S01]  /*28580*/  ENDCOLLECTIVE ;  /* 0x000000000000791b */ /* 0x003fe20003800000 */
.L_x_8880:
[----:B------:R-:W-:Y:S02]  /*28590*/  IMAD.MOV.U32 R13, RZ, RZ, R3 ;  /* 0x000000ffff0d7224 */ /* 0x000fe400078e0003 */
[----:B------:R-:W-:Y:S01]  /*285a0*/  IMAD.MOV.U32 R12, RZ, RZ, 0x1 ;  /* 0x00000001ff0c7424 */ /* 0x000fe200078e00ff */
[----:B------:R-:W-:-:S07]  /*285b0*/  MOV R7, R14 ;  /* 0x0000000e00077202 */ /* 0x000fce0000000f00 */
[----:B------:R-:W-:Y:S05]  /*285c0*/  WARPSYNC.COLLECTIVE R15, `(.L_x_8881) ;  /* 0x000000000f087348 */ /* 0x000fea0003c00000 */
[----:B------:R0:W1:Y:S02]  /*285d0*/  SHFL.IDX P6, R14, R13, R12, R11 ;  /* 0x0000000c0d0e7389 */ /* 0x00006400000c000b */
[----:B01----:R-:W-:Y:S01]  /*285e0*/  ENDCOLLECTIVE ;  /* 0x000000000000791b */ /* 0x003fe20003800000 */
.L_x_8881:
        /* <DEDUP_REMOVED lines=11> */
[----:B------:R-:W-:Y:S02]  /*286a0*/  ISETP.GE.AND P2, PT, R5, R2, PT ;  /* 0x000000020500720c */ /* 0x000fe40003f46270 */
[----:B0-----:R-:W-:-:S11]  /*286b0*/  MOV R6, R14 ;  /* 0x0000000e00067202 */ /* 0x001fd60000000f00 */
[----:B------:R-:W-:Y:S05]  /*286c0*/  WARPSYNC.COLLECTIVE R15, `(.L_x_8882) ;  /* 0x000000000f087348 */ /* 0x000fea0003c00000 */
[----:B------:R0:W1:Y:S02]  /*286d0*/  SHFL.IDX P6, R14, R13, R12, R11 ;  /* 0x0000000c0d0e7389 */ /* 0x00006400000c000b */
[----:B01----:R-:W-:Y:S01]  /*286e0*/  ENDCOLLECTIVE ;  /* 0x000000000000791b */ /* 0x003fe20003800000 */
.L_x_8882:
[----:B------:R-:W-:Y:S02]  /*286f0*/  IMAD.MOV.U32 R13, RZ, RZ, R3 ;  /* 0x000000ffff0d7224 */ /* 0x000fe400078e0003 */
[----:B------:R-:W-:Y:S02]  /*28700*/  IMAD.MOV.U32 R12, RZ, RZ, 0x2 ;  /* 0x00000002ff0c7424 */ /* 0x000fe400078e00ff */
[----:B------:R-:W-:-:S07]  /*28710*/  IMAD.MOV.U32 R5, RZ, RZ, R14 ;  /* 0x000000ffff057224 */ /* 0x000fce00078e000e */
[----:B------:R-:W-:Y:S05]  /*28720*/  WARPSYNC.COLLECTIVE R15, `(.L_x_8883) ;  /* 0x000000000f087348 */ /* 0x000fea0003c00000 */
[----:B------:R0:W1:Y:S02]  /*28730*/  SHFL.IDX P6, R14, R13, R12, R11 ;  /* 0x0000000c0d0e7389 */ /* 0x00006400000c000b */
[----:B01----:R-:W-:Y:S01]  /*28740*/  ENDCOLLECTIVE ;  /* 0x000000000000791b */ /* 0x003fe20003800000 */
.L_x_8883:
        /* <DEDUP_REMOVED lines=16> */
.L_x_8884:
[----:B------:R-:W-:Y:S02]  /*28850*/  IMAD.MOV.U32 R13, RZ, RZ, R3 ;  /* 0x000000ffff0d7224 */ /* 0x000fe400078e0003 */
[----:B------:R-:W-:Y:S02]  /*28860*/  IMAD.MOV.U32 R12, RZ, RZ, 0x3 ;  /* 0x00000003ff0c7424 */ /* 0x000fe400078e00ff */
[----:B------:R-:W-:-:S07]  /*28870*/  IMAD.MOV.U32 R5, RZ, RZ, R14 ;  /* 0x000000ffff057224 */ /* 0x000fce00078e000e */
[----:B------:R-:W-:Y:S05]  /*28880*/  WARPSYNC.COLLECTIVE R15, `(.L_x_8885) ;  /* 0x000000000f087348 */ /* 0x000fea0003c00000 */
[----:B------:R0:W1:Y:S02]  /*28890*/  SHFL.IDX P6, R14, R13, R12, R11 ;  /* 0x0000000c0d0e7389 */ /* 0x00006400000c000b */
[----:B01----:R-:W-:Y:S01]  /*288a0*/  ENDCOLLECTIVE ;  /* 0x000000000000791b */ /* 0x003fe20003800000 */
.L_x_8885:
        /* <DEDUP_REMOVED lines=11> */
[----:B------:R-:W-:-:S02]  /*28960*/  ISETP.GE.AND P2, PT, R5, R2, PT ;  /* 0x000000020500720c */ /* 0x000fc40003f46270 */
[----:B0-----:R-:W-:-:S11]  /*28970*/  MOV R6, R14 ;  /* 0x0000000e00067202 */ /* 0x001fd60000000f00 */
[----:B------:R-:W-:Y:S05]  /*28980*/  WARPSYNC.COLLECTIVE R15, `(.L_x_8886) ;  /* 0x000000000f087348 */ /* 0x000fea0003c00000 */
[----:B------:R0:W1:Y:S02]  /*28990*/  SHFL.IDX P6, R14, R13, R12, R11 ;  /* 0x0000000c0d0e7389 */ /* 0x00006400000c000b */
[----:B01----:R-:W-:Y:S01]  /*289a0*/  ENDCOLLECTIVE ;  /* 0x000000000000791b */ /* 0x003fe20003800000 */
.L_x_8886:
[----:B------:R-:W-:Y:S02]  /*289b0*/  IMAD.MOV.U32 R13, RZ, RZ, R3 ;  /* 0x000000ffff0d7224 */ /* 0x000fe400078e0003 */
[----:B------:R-:W-:Y:S02]  /*289c0*/  IMAD.MOV.U32 R12, RZ, RZ, 0x4 ;  /* 0x00000004ff0c7424 */ /* 0x000fe400078e00ff */
[----:B------:R-:W-:-:S07]  /*289d0*/  IMAD.MOV.U32 R5, RZ, RZ, R14 ;  /* 0x000000ffff057224 */ /* 0x000fce00078e000e */
[----:B------:R-:W-:Y:S05]  /*289e0*/  WARPSYNC.COLLECTIVE R15, `(.L_x_8887) ;  /* 0x000000000f087348 */ /* 0x000fea0003c00000 */
[----:B------:R0:W1:Y:S02]  /*289f0*/  SHFL.IDX P6, R14, R13, R12, R11 ;  /* 0x0000000c0d0e7389 */ /* 0x00006400000c000b */
[----:B01----:R-:W-:Y:S01]  /*28a00*/  ENDCOLLECTIVE ;  /* 0x000000000000791b */ /* 0x003fe20003800000 */
.L_x_8887:
        /* <DEDUP_REMOVED lines=16> */
.L_x_8888:
[----:B------:R-:W-:Y:S02]  /*28b10*/  IMAD.MOV.U32 R13, RZ, RZ, R3 ;  /* 0x000000ffff0d7224 */ /* 0x000fe400078e0003 */
[----:B------:R-:W-:Y:S02]  /*28b20*/  IMAD.MOV.U32 R12, RZ, RZ, 0x5 ;  /* 0x00000005ff0c7424 */ /* 0x000fe400078e00ff */
[----:B------:R-:W-:-:S07]  /*28b30*/  IMAD.MOV.U32 R5, RZ, RZ, R14 ;  /* 0x000000ffff057224 */ /* 0x000fce00078e000e */
[----:B------:R-:W-:Y:S05]  /*28b40*/  WARPSYNC.COLLECTIVE R15, `(.L_x_8889) ;  /* 0x000000000f087348 */ /* 0x000fea0003c00000 */
[----:B------:R0:W1:Y:S02]  /*28b50*/  SHFL.IDX P6, R14, R13, R12, R11 ;  /* 0x0000000c0d0e7389 */ /* 0x00006400000c000b */
[----:B01----:R-:W-:Y:S01]  /*28b60*/  ENDCOLLECTIVE ;  /* 0x000000000000791b */ /* 0x003fe20003800000 */
.L_x_8889:
        /* <DEDUP_REMOVED lines=16> */
.L_x_8890:
[----:B------:R-:W-:Y:S02]  /*28c70*/  IMAD.MOV.U32 R13, RZ, RZ, R3 ;  /* 0x000000ffff0d7224 */ /* 0x000fe400078e0003 */
[----:B------:R-:W-:Y:S02]  /*28c80*/  IMAD.MOV.U32 R12, RZ, RZ, 0x6 ;  /* 0x00000006ff0c7424 */ /* 0x000fe400078e00ff */
[----:B------:R-:W-:-:S07]  /*28c90*/  IMAD.MOV.U32 R5, RZ, RZ, R14 ;  /* 0x000000ffff057224 */ /* 0x000fce00078e000e */
[----:B------:R-:W-:Y:S05]  /*28ca0*/  WARPSYNC.COLLECTIVE R15, `(.L_x_8891) ;  /* 0x000000000f087348 */ /* 0x000fea0003c00000 */
[----:B------:R0:W1:Y:S02]  /*28cb0*/  SHFL.IDX P6, R14, R13, R12, R11 ;  /* 0x0000000c0d0e7389 */ /* 0x00006400000c000b */
[----:B01----:R-:W-:Y:S01]  /*28cc0*/  ENDCOLLECTIVE ;  /* 0x000000000000791b */ /* 0x003fe20003800000 */
.L_x_8891:
        /* <DEDUP_REMOVED lines=16> */
.L_x_8892:
[----:B------:R-:W-:Y:S02]  /*28dd0*/  IMAD.MOV.U32 R13, RZ, RZ, R3 ;  /* 0x000000ffff0d7224 */ /* 0x000fe400078e0003 */
[----:B------:R-:W-:Y:S02]  /*28de0*/  IMAD.MOV.U32 R12, RZ, RZ, 0x7 ;  /* 0x00000007ff0c7424 */ /* 0x000fe400078e00ff */
[----:B------:R-:W-:-:S07]  /*28df0*/  IMAD.MOV.U32 R5, RZ, RZ, R14 ;  /* 0x000000ffff057224 */ /* 0x000fce00078e000e */
[----:B------:R-:W-:Y:S05]  /*28e00*/  WARPSYNC.COLLECTIVE R15, `(.L_x_8893) ;  /* 0x000000000f087348 */ /* 0x000fea0003c00000 */
[----:B------:R0:W1:Y:S02]  /*28e10*/  SHFL.IDX P6, R14, R13, R12, R11 ;  /* 0x0000000c0d0e7389 */ /* 0x00006400000c000b */
[----:B01----:R-:W-:Y:S01]  /*28e20*/  ENDCOLLECTIVE ;  /* 0x000000000000791b */ /* 0x003fe20003800000 */
.L_x_8893:
        /* <DEDUP_REMOVED lines=14> */
.L_x_8894:
[----:B------:R-:W-:Y:S01]  /*28f10*/  IMAD.MOV.U32 R3, RZ, RZ, R14 ;  /* 0x000000ffff037224 */ /* 0x000fe200078e000e */
[----:B------:R-:W-:Y:S06]  /*28f20*/  BRA `(.L_x_8895) ;  /* 0xffffff9c00407947 */ /* 0x000fec000383ffff */
.L_x_8705:
[----:B--2---:R-:W2:Y:S02]  /*28f30*/  LDL R2, [R1] ;  /* 0x0000000001027983 */ /* 0x004ea40000100800 */
[----:B--2---:R2:W3:Y:S02]  /*28f40*/  SYNCS.PHASECHK.TRANS64.TRYWAIT P0, [R2+URZ+0x28820], R0 ;  /* 0x02882000020075a7 */ /* 0x0044e4000800017f */
[----:B---3--:R-:W-:Y:S05]  /*28f50*/  @!P0 NANOSLEEP.SYNCS 0x989680 ;  /* 0x009896800000895d */ /* 0x008fea0003900000 */
[----:B------:R-:W3:Y:S02]  /*28f60*/  @!P0 SYNCS.PHASECHK.TRANS64 P0, [R2+URZ+0x28820], R0 ;  /* 0x02882000020085a7 */ /* 0x000ee4000800007f */
[----:B---3--:R-:W-:Y:S05]  /*28f70*/  @!P0 BRA `(.L_x_8705) ;  /* 0xfffffffc00ec8947 */ /* 0x008fea000383ffff */
[----:B------:R-:W-:Y:S05]  /*28f80*/  BRA `(.L_x_8896) ;  /* 0xffffff9c00b07947 */ /* 0x000fea000383ffff */
.L_x_8714:
[----:B--2---:R2:W3:Y:S02]  /*28f90*/  SYNCS.PHASECHK.TRANS64.TRYWAIT P0, [R3+URZ+0x28840], R2 ;  /* 0x02884002030075a7 */ /* 0x0044e4000800017f */
[----:B---3--:R-:W-:Y:S05]  /*28fa0*/  @!P0 NANOSLEEP.SYNCS 0x989680 ;  /* 0x009896800000895d */ /* 0x008fea0003900000 */
[----:B------:R-:W3:Y:S02]  /*28fb0*/  @!P0 SYNCS.PHASECHK.TRANS64 P0, [R3+URZ+0x28840], R2 ;  /* 0x02884002030085a7 */ /* 0x000ee4000800007f */
[----:B---3--:R-:W-:Y:S05]  /*28fc0*/  @!P0 BRA `(.L_x_8714) ;  /* 0xfffffffc00f08947 */ /* 0x008fea000383ffff */
[----:B------:R-:W-:Y:S05]  /*28fd0*/  BRA `(.L_x_8897) ;  /* 0xffffffa0007c7947 */ /* 0x000fea000383ffff */
.L_x_8720:
[----:B-1----:R1:W2:Y:S02]  /*28fe0*/  SYNCS.PHASECHK.TRANS64.TRYWAIT P0, [R2+URZ+0x28860], R3 ;  /* 0x02886003020075a7 */ /* 0x0022a4000800017f */
[----:B--2---:R-:W-:Y:S05]  /*28ff0*/  @!P0 NANOSLEEP.SYNCS 0x989680 ;  /* 0x009896800000895d */ /* 0x004fea0003900000 */
[----:B------:R-:W2:Y:S02]  /*29000*/  @!P0 SYNCS.PHASECHK.TRANS64 P0, [R2+URZ+0x28860], R3 ;  /* 0x02886003020085a7 */ /* 0x000ea4000800007f */
[----:B--2---:R-:W-:Y:S05]  /*29010*/  @!P0 BRA `(.L_x_8720) ;  /* 0xfffffffc00f08947 */ /* 0x004fea000383ffff */
[----:B------:R-:W-:Y:S05]  /*29020*/  BRA `(.L_x_8898) ;  /* 0xffffffa400587947 */ /* 0x000fea000383ffff */
.L_x_8730:
[----:B--2---:R2:W3:Y:S02]  /*29030*/  SYNCS.PHASECHK.TRANS64.TRYWAIT P0, [R3+URZ+0x28840], R2 ;  /* 0x02884002030075a7 */ /* 0x0044e4000800017f */
[----:B---3--:R-:W-:Y:S05]  /*29040*/  @!P0 NANOSLEEP.SYNCS 0x989680 ;  /* 0x009896800000895d */ /* 0x008fea0003900000 */
[----:B------:R-:W3:Y:S02]  /*29050*/  @!P0 SYNCS.PHASECHK.TRANS64 P0, [R3+URZ+0x28840], R2 ;  /* 0x02884002030085a7 */ /* 0x000ee4000800007f */
[----:B---3--:R-:W-:Y:S05]  /*29060*/  @!P0 BRA `(.L_x_8730) ;  /* 0xfffffffc00f08947 */ /* 0x008fea000383ffff */
[----:B------:R-:W-:Y:S05]  /*29070*/  BRA `(.L_x_8899) ;  /* 0xffffffac00047947 */ /* 0x000fea000383ffff */
.L_x_8736:
[----:B-1----:R1:W2:Y:S02]  /*29080*/  SYNCS.PHASECHK.TRANS64.TRYWAIT P0, [R2+URZ+0x28860], R3 ;  /* 0x02886003020075a7 */ /* 0x0022a4000800017f */
[----:B--2---:R-:W-:Y:S05]  /*29090*/  @!P0 NANOSLEEP.SYNCS 0x989680 ;  /* 0x009896800000895d */ /* 0x004fea0003900000 */
[----:B------:R-:W2:Y:S02]  /*290a0*/  @!P0 SYNCS.PHASECHK.TRANS64 P0, [R2+URZ+0x28860], R3 ;  /* 0x02886003020085a7 */ /* 0x000ea4000800007f */
[----:B--2---:R-:W-:Y:S05]  /*290b0*/  @!P0 BRA `(.L_x_8736) ;  /* 0xfffffffc00f08947 */ /* 0x004fea000383ffff */
[----:B------:R-:W-:Y:S05]  /*290c0*/  BRA `(.L_x_8900) ;  /* 0xffffffac00e07947 */ /* 0x000fea000383ffff */
.L_x_8746:
[----:B---3--:R3:W4:Y:S02]  /*290d0*/  SYNCS.PHASECHK.TRANS64.TRYWAIT P0, [R2+URZ+0x28840], R3 ;  /* 0x02884003020075a7 */ /* 0x008724000800017f */
[----:B----4-:R-:W-:Y:S05]  /*290e0*/  @!P0 NANOSLEEP.SYNCS 0x989680 ;  /* 0x009896800000895d */ /* 0x010fea0003900000 */
[----:B------:R-:W4:Y:S02]  /*290f0*/  @!P0 SYNCS.PHASECHK.TRANS64 P0, [R2+URZ+0x28840], R3 ;  /* 0x02884003020085a7 */ /* 0x000f24000800007f */
[----:B----4-:R-:W-:Y:S05]  /*29100*/  @!P0 BRA `(.L_x_8746) ;  /* 0xfffffffc00f08947 */ /* 0x010fea000383ffff */
[----:B------:R-:W-:Y:S05]  /*29110*/  BRA `(.L_x_8901) ;  /* 0xffffffb400607947 */ /* 0x000fea000383ffff */
.L_x_8752:
[----:B-1----:R1:W2:Y:S02]  /*29120*/  SYNCS.PHASECHK.TRANS64.TRYWAIT P0, [R2+URZ+0x28860], R5 ;  /* 0x02886005020075a7 */ /* 0x0022a4000800017f */
[----:B--2---:R-:W-:Y:S05]  /*29130*/  @!P0 NANOSLEEP.SYNCS 0x989680 ;  /* 0x009896800000895d */ /* 0x004fea0003900000 */
[----:B------:R-:W2:Y:S02]  /*29140*/  @!P0 SYNCS.PHASECHK.TRANS64 P0, [R2+URZ+0x28860], R5 ;  /* 0x02886005020085a7 */ /* 0x000ea4000800007f */
[----:B--2---:R-:W-:Y:S05]  /*29150*/  @!P0 BRA `(.L_x_8752) ;  /* 0xfffffffc00f08947 */ /* 0x004fea000383ffff */
[----:B------:R-:W-:Y:S05]  /*29160*/  BRA `(.L_x_8902) ;  /* 0xffffffb800387947 */ /* 0x000fea000383ffff */
.L_x_8764:
[----:B---3--:R3:W4:Y:S02]  /*29170*/  SYNCS.PHASECHK.TRANS64.TRYWAIT P0, [R0+URZ+0x28860], R2 ;  /* 0x02886002000075a7 */ /* 0x008724000800017f */
[----:B----4-:R-:W-:Y:S05]  /*29180*/  @!P0 NANOSLEEP.SYNCS 0x989680 ;  /* 0x009896800000895d */ /* 0x010fea0003900000 */
[----:B------:R-:W4:Y:S02]  /*29190*/  @!P0 SYNCS.PHASECHK.TRANS64 P0, [R0+URZ+0x28860], R2 ;  /* 0x02886002000085a7 */ /* 0x000f24000800007f */
[----:B----4-:R-:W-:Y:S05]  /*291a0*/  @!P0 BRA `(.L_x_8764) ;  /* 0xfffffffc00f08947 */ /* 0x010fea000383ffff */
[----:B------:R-:W-:Y:S05]  /*291b0*/  BRA `(.L_x_8903) ;  /* 0xffffffbc00987947 */ /* 0x000fea000383ffff */
.L_x_8772:
[----:B------:R-:W-:Y:S01]  /*291c0*/  BSSY B0, `(.L_x_8904) ;  /* 0x0000008000007945 */ /* 0x000fe20003800000 */
[----:B------:R-:W-:Y:S02]  /*291d0*/  IMAD.MOV.U32 R13, RZ, RZ, R16 ;  /* 0x000000ffff0d7224 */ /* 0x000fe400078e0010 */
[----:B------:R-:W-:Y:S02]  /*291e0*/  IMAD.MOV.U32 R12, RZ, RZ, RZ ;  /* 0x000000ffff0c7224 */ /* 0x000fe400078e00ff */
[----:B0-----:R-:W-:Y:S02]  /*291f0*/  IMAD.MOV.U32 R11, RZ, RZ, 0x1f ;  /* 0x0000001fff0b7424 */ /* 0x001fe400078e00ff */
[----:B------:R-:W-:-:S07]  /*29200*/  IMAD.MOV.U32 R15, RZ, RZ, -0x1 ;  /* 0xffffffffff0f7424 */ /* 0x000fce00078e00ff */
[----:B-1---5:R-:W-:Y:S05]  /*29210*/  WARPSYNC.COLLECTIVE R15, `(.L_x_8905) ;  /* 0x000000000f087348 */ /* 0x022fea0003c00000 */
[----:B------:R0:W2:Y:S02]  /*29220*/  SHFL.IDX P6, R14, R13, R12, R11 ;  /* 0x0000000c0d0e7389 */ /* 0x0000a400000c000b */
[----:B012--5:R-:W-:Y:S01]  /*29230*/  ENDCOLLECTIVE ;  /* 0x000000000000791b */ /* 0x027fe20003800000 */
.L_x_8905:
[----:B------:R-:W-:Y:S05]  /*29240*/  BSYNC B0 ;  /* 0x0000000000007941 */ /* 0x000fea0003800000 */
.L_x_8904:
[----:B------:R-:W-:Y:S01]  /*29250*/  IMAD.MOV.U32 R13, RZ, RZ, R16 ;  /* 0x000000ffff0d7224 */ /* 0x000fe200078e0010 */
[----:B------:R-:W-:Y:S01]  /*29260*/  MOV R0, R14 ;  /* 0x0000000e00007202 */ /* 0x000fe20000000f00 */
[----:B------:R-:W-:Y:S01]  /*29270*/  IMAD.MOV.U32 R12, RZ, RZ, 0x1 ;  /* 0x00000001ff0c7424 */ /* 0x000fe200078e00ff */
[----:B------:R-:W-:Y:S01]  /*29280*/  IADD3 R4, R19, R6, RZ ;  /* 0x0000000613047210 */ /* 0x000fe20007ffe0ff */
[----:B------:R-:W-:Y:S01]  /*29290*/  IMAD.MOV.U32 R11, RZ, RZ, 0x1f ;  /* 0x0000001fff0b7424 */ /* 0x000fe200078e00ff */
[----:B------:R-:W-:Y:S01]  /*292a0*/  LOP3.LUT P1, RZ, R7, 0x1, RZ, 0xc0, !PT ;  /* 0x0000000107ff7812 */ /* 0x000fe2000782c0ff */
[----:B------:R-:W-:-:S12]  /*292b0*/  IMAD.MOV.U32 R15, RZ, RZ, -0x1 ;  /* 0xffffffffff0f7424 */ /* 0x000fd800078e00ff */
[----:B------:R-:W-:Y:S05]  /*292c0*/  WARPSYNC.COLLECTIVE R15, `(.L_x_8906) ;  /* 0x000000000f087348 */ /* 0x000fea0003c00000 */
[----:B------:R0:W1:Y:S02]  /*292d0*/  SHFL.IDX P6, R14, R13, R12, R11 ;  /* 0x0000000c0d0e7389 */ /* 0x00006400000c000b */
[----:B01----:R-:W-:Y:S01]  /*292e0*/  ENDCOLLECTIVE ;  /* 0x000000000000791b */ /* 0x003fe20003800000 */
.L_x_8906:
        /* <DEDUP_REMOVED lines=16> */
.L_x_8907:
        /* <DEDUP_REMOVED lines=9> */
.L_x_8908:
        /* <DEDUP_REMOVED lines=8> */
.L_x_8909:
        /* <DEDUP_REMOVED lines=8> */
.L_x_8910:
        /* <DEDUP_REMOVED lines=8> */
.L_x_8911:
        /* <DEDUP_REMOVED lines=9> */
.L_x_8912:
[----:B------:R-:W-:Y:S01]  /*29690*/  IMAD.MOV.U32 R16, RZ, RZ, R14 ;  /* 0x000000ffff107224 */ /* 0x000fe200078e000e */
[----:B------:R-:W-:Y:S06]  /*296a0*/  BRA `(.L_x_8913) ;  /* 0xffffffc000287947 */ /* 0x000fec000383ffff */
.L_x_8777:
[----:B------:R-:W-:Y:S01]  /*296b0*/  BSSY B0, `(.L_x_8914) ;  /* 0x0000008000007945 */ /* 0x000fe20003800000 */
[----:B-----5:R-:W-:Y:S01]  /*296c0*/  IMAD.MOV.U32 R13, RZ, RZ, R2 ;  /* 0x000000ffff0d7224 */ /* 0x020fe200078e0002 */
[----:B------:R-:W-:Y:S01]  /*296d0*/  MOV R15, 0xffffffff ;  /* 0xffffffff000f7802 */ /* 0x000fe20000000f00 */
[----:B------:R-:W-:Y:S02]  /*296e0*/  IMAD.MOV.U32 R12, RZ, RZ, 0x1 ;  /* 0x00000001ff0c7424 */ /* 0x000fe400078e00ff */
[----:B0-----:R-:W-:-:S07]  /*296f0*/  IMAD.MOV.U32 R11, RZ, RZ, RZ ;  /* 0x000000ffff0b7224 */ /* 0x001fce00078e00ff */
[----:B-1----:R-:W-:Y:S05]  /*29700*/  WARPSYNC.COLLECTIVE R15, `(.L_x_8915) ;  /* 0x000000000f087348 */ /* 0x002fea0003c00000 */
[----:B------:R0:W2:Y:S02]  /*29710*/  SHFL.UP P6, R14, R13, R12, R11 ;  /* 0x0400000c0d0e7389 */ /* 0x0000a400000c000b */
[----:B012---:R-:W-:Y:S01]  /*29720*/  ENDCOLLECTIVE ;  /* 0x000000000000791b */ /* 0x007fe20003800000 */
.L_x_8915:
[----:B------:R-:W-:Y:S05]  /*29730*/  BSYNC B0 ;  /* 0x0000000000007941 */ /* 0x000fea0003800000 */
.L_x_8914:
[----:B------:R-:W2:Y:S01]  /*29740*/  LDL R3, [R1+0x4] ;  /* 0x0000040001037983 */ /* 0x000ea20000100800 */
[----:B------:R-:W-:Y:S01]  /*29750*/  IMAD.MOV.U32 R12, RZ, RZ, 0x2 ;  /* 0x00000002ff0c7424 */ /* 0x000fe200078e00ff */
[----:B------:R-:W-:Y:S01]  /*29760*/  MOV R15, 0xffffffff ;  /* 0xffffffff000f7802 */ /* 0x000fe20000000f00 */
[----:B------:R-:W-:Y:S01]  /*29770*/  IMAD.MOV.U32 R11, RZ, RZ, RZ ;  /* 0x000000ffff0b7224 */ /* 0x000fe200078e00ff */
[----:B--2---:R-:W-:Y:S01]  /*29780*/  LOP3.LUT P4, RZ, R3, 0x1, RZ, 0xc0, !PT ;  /* 0x0000000103ff7812 */ /* 0x004fe2000788c0ff */
[----:B------:R-:W-:-:S05]  /*29790*/  IMAD.MOV.U32 R3, RZ, RZ, R14 ;  /* 0x000000ffff037224 */ /* 0x000fca00078e000e */
[----:B------:R-:W-:-:S05]  /*297a0*/  SEL R3, R3, RZ, P4 ;  /* 0x000000ff03037207 */ /* 0x000fca0002000000 */
[----:B------:R-:W-:-:S04]  /*297b0*/  IMAD.IADD R3, R2, 0x1, R3 ;  /* 0x0000000102037824 */ /* 0x000fc800078e0203 */
[----:B------:R-:W-:-:S07]  /*297c0*/  IMAD.MOV.U32 R13, RZ, RZ, R3 ;  /* 0x000000ffff0d7224 */ /* 0x000fce00078e0003 */
[----:B------:R-:W-:Y:S05]  /*297d0*/  WARPSYNC.COLLECTIVE R15, `(.L_x_8916) ;  /* 0x000000000f087348 */ /* 0x000fea0003c00000 */
[----:B------:R0:W1:Y:S02]  /*297e0*/  SHFL.UP P6, R14, R13, R12, R11 ;  /* 0x0400000c0d0e7389 */ /* 0x00006400000c000b */
[----:B01----:R-:W-:Y:S01]  /*297f0*/  ENDCOLLECTIVE ;  /* 0x000000000000791b */ /* 0x003fe20003800000 */
.L_x_8916:
        /* <DEDUP_REMOVED lines=8> */
.L_x_8917:
        /* <DEDUP_REMOVED lines=8> */
.L_x_8918:
        /* <DEDUP_REMOVED lines=8> */
.L_x_8919:
        /* <DEDUP_REMOVED lines=9> */
.L_x_8920:
[----:B------:R-:W-:Y:S01]  /*29a10*/  MOV R16, R14 ;  /* 0x0000000e00107202 */ /* 0x000fe20000000f00 */
[----:B------:R-:W-:Y:S06]  /*29a20*/  BRA `(.L_x_8921) ;  /* 0xffffffbc00e87947 */ /* 0x000fec000383ffff */
.L_x_8779:
[----:B------:R-:W-:Y:S01]  /*29a30*/  BSSY B0, `(.L_x_8922) ;  /* 0x0000006000007945 */ /* 0x000fe20003800000 */
[----:B------:R-:W-:Y:S01]  /*29a40*/  PLOP3.LUT P6, PT, P6, PT, PT, 0x8, 0x0 ;  /* 0x000000000000781c */ /* 0x000fe200037ce170 */
[----:B------:R-:W-:-:S12]  /*29a50*/  IMAD.MOV.U32 R15, RZ, RZ, -0x1 ;  /* 0xffffffffff0f7424 */ /* 0x000fd800078e00ff */
[----:B01---5:R-:W-:Y:S05]  /*29a60*/  WARPSYNC.COLLECTIVE R15, `(.L_x_8923) ;  /* 0x000000000f087348 */ /* 0x023fea0003c00000 */
[----:B------:R-:W-:Y:S01]  /*29a70*/  VOTE.ANY R14, PT, P6 ;  /* 0x00000000000e7806 */ /* 0x000fe200030e0100 */
[----:B01---5:R-:W-:Y:S06]  /*29a80*/  ENDCOLLECTIVE ;  /* 0x000000000000791b */ /* 0x023fec0003800000 */
.L_x_8923:
[----:B------:R-:W-:Y:S05]  /*29a90*/  BSYNC B0 ;  /* 0x0000000000007941 */ /* 0x000fea0003800000 */
.L_x_8922:
[----:B------:R-:W-:Y:S01]  /*29aa0*/  IMAD.MOV.U32 R6, RZ, RZ, R14 ;  /* 0x000000ffff067224 */ /* 0x000fe200078e000e */
[----:B------:R-:W-:Y:S01]  /*29ab0*/  MOV R15, 0xffffffff ;  /* 0xffffffff000f7802 */ /* 0x000fe20000000f00 */
[----:B------:R-:W-:Y:S02]  /*29ac0*/  IMAD.MOV.U32 R13, RZ, RZ, R2 ;  /* 0x000000ffff0d7224 */ /* 0x000fe400078e0002 */
[----:B------:R-:W0:Y:S01]  /*29ad0*/  POPC R5, R6 ;  /* 0x0000000600057309 */ /* 0x000e220000000000 */
[----:B------:R-:W-:Y:S02]  /*29ae0*/  IMAD.MOV.U32 R11, RZ, RZ, 0x1f ;  /* 0x0000001fff0b7424 */ /* 0x000fe400078e00ff */
[----:B0-----:R-:W-:-:S07]  /*29af0*/  IMAD.MOV.U32 R12, RZ, RZ, R5 ;  /* 0x000000ffff0c7224 */ /* 0x001fce00078e0005 */
[----:B------:R-:W-:Y:S05]  /*29b00*/  WARPSYNC.COLLECTIVE R15, `(.L_x_8924) ;  /* 0x000000000f087348 */ /* 0x000fea0003c00000 */
[----:B------:R0:W1:Y:S02]  /*29b10*/  SHFL.IDX P6, R14, R13, R12, R11 ;  /* 0x0000000c0d0e7389 */ /* 0x00006400000c000b */
[----:B01----:R-:W-:Y:S01]  /*29b20*/  ENDCOLLECTIVE ;  /* 0x000000000000791b */ /* 0x003fe20003800000 */
.L_x_8924:
[----:B------:R-:W-:Y:S01]  /*29b30*/  IMAD.MOV.U32 R17, RZ, RZ, R14 ;  /* 0x000000ffff117224 */ /* 0x000fe200078e000e */
[----:B------:R-:W-:Y:S06]  /*29b40*/  BRA `(.L_x_8925) ;  /* 0xffffffbc00d87947 */ /* 0x000fec000383ffff */
.L_x_8781:
[----:B------:R-:W-:Y:S01]  /*29b50*/  BSSY B0, `(.L_x_8926) ;  /* 0x0000007000007945 */ /* 0x000fe20003800000 */
[----:B------:R-:W-:Y:S02]  /*29b60*/  IMAD.MOV.U32 R13, RZ, RZ, R3 ;  /* 0x000000ffff0d7224 */ /* 0x000fe400078e0003 */
[----:B0-----:R-:W-:Y:S02]  /*29b70*/  IMAD.MOV.U32 R11, RZ, RZ, 0x1f ;  /* 0x0000001fff0b7424 */ /* 0x001fe400078e00ff */
[----:B------:R-:W-:-:S07]  /*29b80*/  IMAD.MOV.U32 R15, RZ, RZ, -0x1 ;  /* 0xffffffffff0f7424 */ /* 0x000fce00078e00ff */
[----:B-123-5:R-:W-:Y:S05]  /*29b90*/  WARPSYNC.COLLECTIVE R15, `(.L_x_8927) ;  /* 0x000000000f087348 */ /* 0x02efea0003c00000 */
[----:B------:R0:W4:Y:S02]  /*29ba0*/  SHFL.IDX P6, R14, R13, R12, R11 ;  /* 0x0000000c0d0e7389 */ /* 0x00012400000c000b */
[----:B012345:R-:W-:Y:S01]  /*29bb0*/  ENDCOLLECTIVE ;  /* 0x000000000000791b */ /* 0x03ffe20003800000 */
.L_x_8927:
[----:B------:R-:W-:Y:S05]  /*29bc0*/  BSYNC B0 ;  /* 0x0000000000007941 */ /* 0x000fea0003800000 */
.L_x_8926:
[----:B------:R-:W-:Y:S01]  /*29bd0*/  IMAD.MOV.U32 R3, RZ, RZ, R14 ;  /* 0x000000ffff037224 */ /* 0x000fe200078e000e */
[----:B------:R-:W-:Y:S06]  /*29be0*/  BRA `(.L_x_8928) ;  /* 0xffffffbc00cc7947 */ /* 0x000fec000383ffff */
.L_x_8785:
[----:B0-----:R0:W1:Y:S02]  /*29bf0*/  SYNCS.PHASECHK.TRANS64.TRYWAIT P0, [R0+URZ+0x28820], R3 ;  /* 0x02882003000075a7 */ /* 0x001064000800017f */
[----:B-1----:R-:W-:Y:S05]  /*29c00*/  @!P0 NANOSLEEP.SYNCS 0x989680 ;  /* 0x009896800000895d */ /* 0x002fea0003900000 */
[----:B------:R-:W1:Y:S02]  /*29c10*/  @!P0 SYNCS.PHASECHK.TRANS64 P0, [R0+URZ+0x28820], R3 ;  /* 0x02882003000085a7 */ /* 0x000e64000800007f */
[----:B-1----:R-:W-:Y:S05]  /*29c20*/  @!P0 BRA `(.L_x_8785) ;  /* 0xfffffffc00f08947 */ /* 0x002fea000383ffff */
[----:B------:R-:W-:Y:S05]  /*29c30*/  BRA `(.L_x_8929) ;  /* 0xffffffc400507947 */ /* 0x000fea000383ffff */
.L_x_8786:
        /* <DEDUP_REMOVED lines=8> */
[----:B0----5:R-:W-:Y:S05]  /*29cc0*/  WARPSYNC.COLLECTIVE R15, `(.L_x_8931) ;  /* 0x000000000f087348 */ /* 0x021fea0003c00000 */
[----:B------:R1:W2:Y:S02]  /*29cd0*/  SHFL.IDX P6, R14, R13, R12, R11 ;  /* 0x0000000c0d0e7389 */ /* 0x0002a400000c000b */
[----:B012--5:R-:W-:Y:S01]  /*29ce0*/  ENDCOLLECTIVE ;  /* 0x000000000000791b */ /* 0x027fe20003800000 */
.L_x_8931:
[----:B------:R-:W-:Y:S05]  /*29cf0*/  BSYNC B0 ;  /* 0x0000000000007941 */ /* 0x000fea0003800000 */
.L_x_8930:
[----:B------:R-:W-:Y:S05]  /*29d00*/  BRA `(.L_x_8932) ;  /* 0xffffffc400387947 */ /* 0x000fea000383ffff */
.L_x_8787:
[----:B------:R-:W-:Y:S01]  /*29d10*/  BSSY B0, `(.L_x_8933) ;  /* 0x0000006000007945 */ /* 0x000fe20003800000 */
[----:B------:R-:W-:-:S07]  /*29d20*/  IMAD.MOV.U32 R15, RZ, RZ, -0x1 ;  /* 0xffffffffff0f7424 */ /* 0x000fce00078e00ff */
[----:B01---5:R-:W-:Y:S05]  /*29d30*/  WARPSYNC.COLLECTIVE R15, `(.L_x_8934) ;  /* 0x000000000f0c7348 */ /* 0x023fea0003c00000 */
[----:B------:R-:W-:Y:S02]  /*29d40*/  ELECT P6, UR62, PT ;  /* 0x00000000003e782f */ /* 0x000fe400038c0000 */
[----:B------:R-:W-:Y:S01]  /*29d50*/  MOV R14, UR62 ;  /* 0x0000003e000e7c02 */ /* 0x000fe20008000f00 */
[----:B01---5:R-:W-:Y:S10]  /*29d60*/  ENDCOLLECTIVE ;  /* 0x000000000000791b */ /* 0x023ff40003800000 */
.L_x_8934:
[----:B------:R-:W-:Y:S05]  /*29d70*/  BSYNC B0 ;  /* 0x0000000000007941 */ /* 0x000fea0003800000 */
.L_x_8933:
[----:B------:R-:W-:Y:S05]  /*29d80*/  BRA `(.L_x_8935) ;  /* 0xffffffc4002c7947 */ /* 0x000fea000383ffff */
.L_x_8789:
[----:B0-----:R0:W1:Y:S02]  /*29d90*/  SYNCS.PHASECHK.TRANS64.TRYWAIT P0, [R6+URZ], R5 ;  /* 0x00000005060075a7 */ /* 0x001064000800017f */
[----:B-1----:R-:W-:Y:S05]  /*29da0*/  @!P0 NANOSLEEP.SYNCS 0x989680 ;  /* 0x009896800000895d */ /* 0x002fea0003900000 */
[----:B------:R-:W1:Y:S02]  /*29db0*/  @!P0 SYNCS.PHASECHK.TRANS64 P0, [R6+URZ], R5 ;  /* 0x00000005060085a7 */ /* 0x000e64000800007f */
[----:B-1----:R-:W-:Y:S05]  /*29dc0*/  @!P0 BRA `(.L_x_8789) ;  /* 0xfffffffc00f08947 */ /* 0x002fea000383ffff */
[----:B------:R-:W-:Y:S05]  /*29dd0*/  BRA `(.L_x_8936) ;  /* 0xffffffc400687947 */ /* 0x000fea000383ffff */
.L_x_8790:
[----:B-1----:R1:W2:Y:S02]  /*29de0*/  SYNCS.PHASECHK.TRANS64.TRYWAIT P0, [R7+URZ], R2 ;  /* 0x00000002070075a7 */ /* 0x0022a4000800017f */
[----:B--2---:R-:W-:Y:S05]  /*29df0*/  @!P0 NANOSLEEP.SYNCS 0x989680 ;  /* 0x009896800000895d */ /* 0x004fea0003900000 */
[----:B------:R-:W2:Y:S02]  /*29e00*/  @!P0 SYNCS.PHASECHK.TRANS64 P0, [R7+URZ], R2 ;  /* 0x00000002070085a7 */ /* 0x000ea4000800007f */
[----:B--2---:R-:W-:Y:S05]  /*29e10*/  @!P0 BRA `(.L_x_8790) ;  /* 0xfffffffc00f08947 */ /* 0x004fea000383ffff */
[----:B------:R-:W-:Y:S05]  /*29e20*/  BRA `(.L_x_8937) ;  /* 0xffffffc4005c7947 */ /* 0x000fea000383ffff */
.L_x_8792:
[----:B--2---:R2:W3:Y:S02]  /*29e30*/  SYNCS.PHASECHK.TRANS64.TRYWAIT P0, [R4+URZ], R5 ;  /* 0x00000005040075a7 */ /* 0x0044e4000800017f */
[----:B---3--:R-:W-:Y:S05]  /*29e40*/  @!P0 NANOSLEEP.SYNCS 0x989680 ;  /* 0x009896800000895d */ /* 0x008fea0003900000 */
[----:B------:R-:W3:Y:S02]  /*29e50*/  @!P0 SYNCS.PHASECHK.TRANS64 P0, [R4+URZ], R5 ;  /* 0x00000005040085a7 */ /* 0x000ee4000800007f */
[----:B---3--:R-:W-:Y:S05]  /*29e60*/  @!P0 BRA `(.L_x_8792) ;  /* 0xfffffffc00f08947 */ /* 0x008fea000383ffff */
[----:B------:R-:W-:Y:S05]  /*29e70*/  BRA `(.L_x_8938) ;  /* 0xffffffc400647947 */ /* 0x000fea000383ffff */
.L_x_8939:
        /* <DEDUP_REMOVED lines=16> */
.L_x_15319:


//--------------------- .text._ZN7cutlass13device_kernelIN5flash11enable_sm90INS1_16FlashAttnFwdSm90INS1_25CollectiveMainloopFwdSm90ILi2EN4cute5tupleIJNS5_1CILi1EEES8_S8_EEENS6_IJNS7_ILi128EEESA_SA_EEELi128ENS_6half_tEfNS_4arch4Sm90ELb1ELb0ELb1ELb0ELb0ELb0ELb0ELb1ELb1ELb1ELb0ELb0EEENS1_21CollectiveEpilogueFwdISB_S9_SC_SE_Li256ELb0ELb1ELb0ELb0EEENS1_30DynamicPersistentTileSchedulerILi256ELi128ELb0ELb1ELb1EEEEEEEEEvNT_6ParamsE --------------------------
	.section	.text._ZN7cutlass13device_kernelIN5flash11enable_sm90INS1_16FlashAttnFwdSm90INS1_25CollectiveMainloopFwdSm90ILi2EN4cute5tupleIJNS5_1CILi1EEES8_S8_EEENS6_IJNS7_ILi128EEESA_SA_EEELi128ENS_6half_tEfNS_4arch4Sm90ELb1ELb0ELb1ELb0ELb0ELb0ELb0ELb1ELb1ELb1ELb0ELb0EEENS1_21CollectiveEpilogueFwdISB_S9_SC_SE_Li256ELb0ELb1ELb0ELb0EEENS1_30DynamicPersistentTileSchedulerILi256ELi128ELb0ELb1ELb1EEEEEEEEEvNT_6ParamsE,"ax",@progbits
	.align	128
.text._ZN7cutlass13device_kernelIN5flash11enable_sm90INS1_16FlashAttnFwdSm90INS1_25CollectiveMainloopFwdSm90ILi2EN4cute5tupleIJNS5_1CILi1EEES8_S8_EEENS6_IJNS7_ILi128EEESA_SA_EEELi128ENS_6half_tEfNS_4arch4Sm90ELb1ELb0ELb1ELb0ELb0ELb0ELb0ELb1ELb1ELb1ELb0ELb0EEENS1_21CollectiveEpilogueFwdISB_S9_SC_SE_Li256ELb0ELb1ELb0ELb0EEENS1_30DynamicPersistentTileSchedulerILi256ELi128ELb0ELb1ELb1EEEEEEEEEvNT_6ParamsE:
        .type           _ZN7cutlass13device_kernelIN5flash11enable_sm90INS1_16FlashAttnFwdSm90INS1_25CollectiveMainloopFwdSm90ILi2EN4cute5tupleIJNS5_1CILi1EEES8_S8_EEENS6_IJNS7_ILi128EEESA_SA_EEELi128ENS_6half_tEfNS_4arch4Sm90ELb1ELb0ELb1ELb0ELb0ELb0ELb0ELb1ELb1ELb1ELb0ELb0EEENS1_21CollectiveEpilogueFwdISB_S9_SC_SE_Li256ELb0ELb1ELb0ELb0EEENS1_30DynamicPersistentTileSchedulerILi256ELi128ELb0ELb1ELb1EEEEEEEEEvNT_6ParamsE,@function
        .size           _ZN7cutlass13device_kernelIN5flash11enable_sm90INS1_16FlashAttnFwdSm90INS1_25CollectiveMainloopFwdSm90ILi2EN4cute5tupleIJNS5_1CILi1EEES8_S8_EEENS6_IJNS7_ILi128EEESA_SA_EEELi128ENS_6half_tEfNS_4arch4Sm90ELb1ELb0ELb1ELb0ELb0ELb0ELb0ELb1ELb1ELb1ELb0ELb0EEENS1_21CollectiveEpilogueFwdISB_S9_SC_SE_Li256ELb0ELb1ELb0ELb0EEENS1_30DynamicPersistentTileSchedulerILi256ELi128ELb0ELb1ELb1EEEEEEEEEvNT_6ParamsE,(.L_x_15320 - _ZN7cutlass13device_kernelIN5flash11enable_sm90INS1_16FlashAttnFwdSm90INS1_25CollectiveMainloopFwdSm90ILi2EN4cute5tupleIJNS5_1CILi1EEES8_S8_EEENS6_IJNS7_ILi128EEESA_SA_EEELi128ENS_6half_tEfNS_4arch4Sm90ELb1ELb0ELb1ELb0ELb0ELb0ELb0ELb1ELb1ELb1ELb0ELb0EEENS1_21CollectiveEpilogueFwdISB_S9_SC_SE_Li256ELb0ELb1ELb0ELb0EEENS1_30DynamicPersistentTileSchedulerILi256ELi128ELb0ELb1ELb1EEEEEEEEEvNT_6ParamsE)
        .other          _ZN7cutlass13device_kernelIN5flash11enable_sm90INS1_16FlashAttnFwdSm90INS1_25CollectiveMainloopFwdSm90ILi2EN4cute5tupleIJNS5_1CILi1EEES8_S8_EEENS6_IJNS7_ILi128EEESA_SA_EEELi128ENS_6half_tEfNS_4arch4Sm90ELb1ELb0ELb1ELb0ELb0ELb0ELb0ELb1ELb1ELb1ELb0ELb0EEENS1_21CollectiveEpilogueFwdISB_S9_SC_SE_Li256ELb0ELb1ELb0ELb0EEENS1_30DynamicPersistentTileSchedulerILi256ELi128ELb0ELb1ELb1EEEEEEEEEvNT_6ParamsE,@"STO_CUDA_ENTRY STV_DEFAULT"
_ZN7cutlass13device_kernelIN5flash11enable_sm90INS1_16FlashAttnFwdSm90INS1_25CollectiveMainloopFwdSm90ILi2EN4cute5tupleIJNS5_1CILi1EEES8_S8_EEENS6_IJNS7_ILi128EEESA_SA_EEELi128ENS_6half_tEfNS_4arch4Sm90ELb1ELb0ELb1ELb0ELb0ELb0ELb0ELb1ELb1ELb1ELb0ELb0EEENS1_21CollectiveEpilogueFwdISB_S9_SC_SE_Li256ELb0ELb1ELb0ELb0EEENS1_30DynamicPersistentTileSchedulerILi256ELi128ELb0ELb1ELb1EEEEEEEEEvNT_6ParamsE:
        /* <DEDUP_REMOVED lines=18> */
.L_x_8941:
[----:B------:R-:W-:Y:S05]  /*0120*/  BSYNC B0 ;  /* 0x0000000000007941 */ /* 0x000fea0003800000 */
.L_x_8940:
        /* <DEDUP_REMOVED lines=41> */
.L_x_8942:
        /* <DEDUP_REMOVED lines=22> */
.L_x_8943:
        /* <DEDUP_REMOVED lines=18> */
.L_x_8944:
        /* <DEDUP_REMOVED lines=22> */
.L_x_8945:
        /* <DEDUP_REMOVED lines=22> */
.L_x_8946:
[----:B------:R-:W-:Y:S01]  /*0900*/  PLOP3.LUT P0, PT, PT, PT, UP0, 0x80, 0x0 ;  /* 0x000000000000781c */ /* 0x000fe20003f0f008 */
[----:B------:R-:W-:Y:S01]  /*0910*/  UMOV UR38, 0x1 ;  /* 0x0000000100267882 */ /* 0x000fe20000000000 */
[----:B------:R-:W-:Y:S01]  /*0920*/  NOP ;  /* 0x0000000000007918 */ /* 0x000fe20000000000 */
[----:B------:R-:W-:Y:S01]  /*0930*/  USEL UR38, UR38, 0x2, !UP0 ;  /* 0x0000000226267887 */ /* 0x000fe2000c000000 */
[----:B------:R-:W-:Y:S01]  /*0940*/  ULDC.64 UR46, c[0x0][0x208] ;  /* 0x00008200002e7ab9 */ /* 0x000fe20000000a00 */
[----:B012-4-:R-:W-:Y:S08]  /*0950*/  BAR.SYNC.DEFER_BLOCKING 0x0 ;  /* 0x0000000000007b1d */ /* 0x017ff00000010000 */
[----:B------:R-:W-:Y:S05]  /*0960*/  @!P0 BRA `(.L_x_8947) ;  /* 0x000000b8007c8947 */ /* 0x000fea0003800000 */
.L_x_8948:
        /* <DEDUP_REMOVED lines=21> */
[CC--:B------:R-:W-:Y:S02]  /*0ac0*/  LEA.HI R4, R3.reuse, R190.reuse, RZ, 0x5 ;  /* 0x000000be03047211 */ /* 0x0c0fe400078f28ff */
[----:B------:R-:W-:Y:S02]  /*0ad0*/  LOP3.LUT R5, R0, 0xffffff80, RZ, 0xc0, !PT ;  /* 0xffffff8000057812 */ /* 0x000fe400078ec0ff */
[----:B------:R-:W-:Y:S01]  /*0ae0*/  LEA.HI R2, R3, R190, RZ, 0x4 ;  /* 0x000000be03027211 */ /* 0x000fe200078f20ff */
[----:B------:R-:W-:Y:S01]  /*0af0*/  IMAD.SHL.U32 R4, R4, 0x20, RZ ;  /* 0x0000002004047824 */ /* 0x000fe200078e00ff */
[----:B------:R-:W-:Y:S01]  /*0b00*/  SHF.R.S32.HI R185, RZ, 0x7, R0 ;  /* 0x00000007ffb97819 */ /* 0x000fe20000011400 */
[----:B------:R-:W-:Y:S01]  /*0b10*/  IMAD.IADD R184, R190, 0x1, -R5 ;  /* 0x00000001beb87824 */ /* 0x000fe200078e0a05 */
[----:B------:R-:W-:-:S02]  /*0b20*/  SHF.R.S32.HI R7, RZ, 0x4, R2 ;  /* 0x00000004ff077819 */ /* 0x000fc40000011402 */
[----:B------:R-:W-:Y:S02]  /*0b30*/  LOP3.LUT R5, R2, 0x3fffff0, RZ, 0xc0, !PT ;  /* 0x03fffff002057812 */ /* 0x000fe400078ec0ff */
[----:B------:R-:W-:Y:S02]  /*0b40*/  LOP3.LUT R4, R4, 0xfffffc00, RZ, 0xc0, !PT ;  /* 0xfffffc0004047812 */ /* 0x000fe400078ec0ff */
[----:B------:R-:W-:Y:S01]  /*0b50*/  LEA.HI R2, R2, R7, RZ, 0x1 ;  /* 0x0000000702027211 */ /* 0x000fe200078f08ff */
[----:B------:R-:W-:Y:S01]  /*0b60*/  IMAD.IADD R5, R190, 0x1, -R5 ;  /* 0x00000001be057824 */ /* 0x000fe200078e0a05 */
[----:B------:R-:W-:Y:S02]  /*0b70*/  SHF.R.S32.HI R9, RZ, 0x1f, R184 ;  /* 0x0000001fff097819 */ /* 0x000fe400000114b8 */
[----:B------:R-:W-:Y:S01]  /*0b80*/  LOP3.LUT R2, R2, 0x1ffffffe, RZ, 0xc0, !PT ;  /* 0x1ffffffe02027812 */ /* 0x000fe200078ec0ff */
[----:B------:R-:W-:Y:S01]  /*0b90*/  IMAD R5, R5, 0x40, R4 ;  /* 0x0000004005057824 */ /* 0x000fe200078e0204 */
[----:B------:R-:W-:-:S02]  /*0ba0*/  LEA.HI R4, R3, R190, RZ, 0x2 ;  /* 0x000000be03047211 */ /* 0x000fc400078f10ff */
[----:B------:R-:W-:Y:S01]  /*0bb0*/  LEA.HI R6, R9, R184, RZ, 0x2 ;  /* 0x000000b809067211 */ /* 0x000fe200078f10ff */
[----:B------:R-:W-:Y:S01]  /*0bc0*/  IMAD.IADD R2, R7, 0x1, -R2 ;  /* 0x0000000107027824 */ /* 0x000fe200078e0a02 */
[----:B------:R-:W-:Y:S02]  /*0bd0*/  LOP3.LUT R7, R4, 0xfffffffc, RZ, 0xc0, !PT ;  /* 0xfffffffc04077812 */ /* 0x000fe400078ec0ff */
[--C-:B------:R-:W-:Y:S01]  /*0be0*/  SHF.R.S32.HI R8, RZ, 0x2, R6.reuse ;  /* 0x00000002ff087819 */ /* 0x100fe20000011406 */
[----:B------:R-:W-:Y:S01]  /*0bf0*/  IMAD R187, R2, 0x8, R5 ;  /* 0x0000000802bb7824 */ /* 0x000fe200078e0205 */
[----:B------:R-:W-:Y:S01]  /*0c00*/  SHF.R.S32.HI R11, RZ, 0x1f, R6 ;  /* 0x0000001fff0b7819 */ /* 0x000fe20000011406 */
[----:B------:R-:W-:Y:S01]  /*0c10*/  IMAD.IADD R7, R190, 0x1, -R7 ;  /* 0x00000001be077824 */ /* 0x000fe200078e0a07 */
[----:B------:R-:W-:Y:S02]  /*0c20*/  LEA.HI R3, R3, R190, RZ, 0x3 ;  /* 0x000000be03037211 */ /* 0x000fe400078f18ff */
[----:B------:R-:W-:-:S02]  /*0c30*/  LEA.HI R11, R11, R8, RZ, 0x3 ;  /* 0x000000080b0b7211 */ /* 0x000fc400078f18ff */
[----:B------:R-:W-:Y:S02]  /*0c40*/  LEA.HI R2, R7, R7, RZ, 0x1 ;  /* 0x0000000707027211 */ /* 0x000fe400078f08ff */
[----:B------:R-:W-:Y:S02]  /*0c50*/  LOP3.LUT R19, R3, 0xfffffff8, RZ, 0xc0, !PT ;  /* 0xfffffff803137812 */ /* 0x000fe400078ec0ff */
[----:B------:R-:W-:Y:S02]  /*0c60*/  LOP3.LUT R11, R11, 0xfffffff8, RZ, 0xc0, !PT ;  /* 0xfffffff80b0b7812 */ /* 0x000fe400078ec0ff */
[----:B------:R-:W-:Y:S01]  /*0c70*/  LEA.HI R9, R9, R184, RZ, 0x5 ;  /* 0x000000b809097211 */ /* 0x000fe200078f28ff */
[----:B------:R-:W-:Y:S01]  /*0c80*/  IMAD.IADD R19, R190, 0x1, -R19 ;  /* 0x00000001be137824 */ /* 0x000fe200078e0a13 */
[----:B------:R-:W-:Y:S01]  /*0c90*/  LEA.HI R0, R0, R185, RZ, 0x1 ;  /* 0x000000b900007211 */ /* 0x000fe200078f08ff */
[----:B------:R-:W-:Y:S01]  /*0ca0*/  IMAD.IADD R8, R8, 0x1, -R11 ;  /* 0x0000000108087824 */ /* 0x000fe200078e0a0b */
[----:B------:R-:W-:-:S02]  /*0cb0*/  LOP3.LUT R2, R2, 0x1ffffffe, RZ, 0xc0, !PT ;  /* 0x1ffffffe02027812 */ /* 0x000fc400078ec0ff */
[----:B------:R-:W-:Y:S02]  /*0cc0*/  SHF.R.S32.HI R9, RZ, 0x5, R9 ;  /* 0x00000005ff097819 */ /* 0x000fe40000011409 */
[----:B------:R-:W-:Y:S01]  /*0cd0*/  LOP3.LUT R0, R0, 0x3fffffe, RZ, 0xc0, !PT ;  /* 0x03fffffe00007812 */ /* 0x000fe200078ec0ff */
[----:B------:R-:W-:Y:S01]  /*0ce0*/  IMAD.IADD R17, R7, 0x1, -R2 ;  /* 0x0000000107117824 */ /* 0x000fe200078e0a02 */
[----:B------:R-:W-:Y:S01]  /*0cf0*/  LOP3.LUT R5, R6, 0x7ffffffc, RZ, 0xc0, !PT ;  /* 0x7ffffffc06057812 */ /* 0x000fe200078ec0ff */
[----:B------:R-:W-:Y:S01]  /*0d00*/  IMAD.SHL.U32 R2, R19, 0x8, RZ ;  /* 0x0000000813027824 */ /* 0x000fe200078e00ff */
[----:B------:R-:W-:Y:S01]  /*0d10*/  SHF.R.S32.HI R22, RZ, 0x3, R3 ;  /* 0x00000003ff167819 */ /* 0x000fe20000011403 */
[----:B------:R-:W-:Y:S02]  /*0d20*/  IMAD R9, R9, 0x10, R8 ;  /* 0x0000001009097824 */ /* 0x000fe400078e0208 */
[----:B------:R-:W-:Y:S01]  /*0d30*/  IMAD.IADD R0, R185, 0x1, -R0 ;  /* 0x00000001b9007824 */ /* 0x000fe200078e0a00 */
[----:B------:R-:W-:Y:S01]  /*0d40*/  SHF.R.S32.HI R189, RZ, 0x1f, R2 ;  /* 0x0000001fffbd7819 */ /* 0x000fe20000011402 */
[----:B------:R-:W-:-:S02]  /*0d50*/  VIADD R18, R2, 0x40 ;  /* 0x0000004002127836 */ /* 0x000fc40000000000 */
[----:B------:R-:W-:Y:S02]  /*0d60*/  IMAD R186, R0, 0x40, R9 ;  /* 0x0000004000ba7824 */ /* 0x000fe400078e0209 */
[----:B------:R-:W-:Y:S01]  /*0d70*/  IMAD.IADD R16, R184, 0x1, -R5 ;  /* 0x00000001b8107824 */ /* 0x000fe200078e0a05 */
[----:B------:R-:W-:Y:S01]  /*0d80*/  SHF.R.S32.HI R188, RZ, 0x1f, R18 ;  /* 0x0000001fffbc7819 */ /* 0x000fe20000011412 */
[----:B------:R-:W-:-:S07]  /*0d90*/  IMAD R17, R17, 0x8, R186 ;  /* 0x0000000811117824 */ /* 0x000fce00078e02ba */
.L_x_8999:
        /* <DEDUP_REMOVED lines=21> */
.L_x_8949:
[----:B------:R-:W-:Y:S01]  /*0ef0*/  ULDC UR7, c[0x0][0xc54] ;  /* 0x0003150000077ab9 */ /* 0x000fe20000000800 */
[----:B------:R-:W-:Y:S01]  /*0f00*/  UMOV UR6, UR9 ;  /* 0x0000000900067c82 */ /* 0x000fe20008000000 */
[----:B------:R-:W-:-:S11]  /*0f10*/  UISETP.NE.AND UP0, UPT, UR7, 0x1, UPT ;  /* 0x000000010700788c */ /* 0x000fd6000bf05270 */
[----:B------:R-:W-:Y:S02]  /*0f20*/  @UP0 ULDC.64 UR10, c[0x0][0xc58] ;  /* 0x00031600000a0ab9 */ /* 0x000fe40000000a00 */
[----:B------:R-:W-:-:S04]  /*0f30*/  UIMAD.WIDE.U32 UR4, UR9, UR10, URZ ;  /* 0x0000000a090472a5 */ /* 0x000fc8000f8e003f */
[----:B------:R-:W-:-:S04]  /*0f40*/  @UP0 USHF.R.U32.HI UR6, URZ, UR11, UR5 ;  /* 0x0000000b3f060299 */ /* 0x000fc80008011605 */
[----:B------:R-:W-:-:S12]  /*0f50*/  UIMAD UR4, UR6, UR7, URZ ;  /* 0x00000007060472a4 */ /* 0x000fd8000f8e023f */
.L_x_8950:
[----:B------:R-:W-:Y:S01]  /*0f60*/  ULDC.64 UR10, c[0x0][0x418] ;  /* 0x00010600000a7ab9 */ /* 0x000fe20000000a00 */
[----:B------:R-:W-:Y:S01]  /*0f70*/  ULOP3.LUT UR6, URZ, UR6, URZ, 0x33, !UPT ;  /* 0x000000063f067292 */ /* 0x000fe2000f8e333f */
[----:B------:R-:W-:Y:S01]  /*0f80*/  PLOP3.LUT P0, PT, PT, PT, PT, 0x80, 0x0 ;  /* 0x000000000000781c */ /* 0x000fe20003f0f070 */
[----:B------:R-:W-:Y:S01]  /*0f90*/  UISETP.NE.U32.AND UP0, UPT, UR10, URZ, UPT ;  /* 0x0000003f0a00728c */ /* 0x000fe2000bf05070 */
[----:B------:R-:W-:Y:S01]  /*0fa0*/  IMAD.MOV.U32 R0, RZ, RZ, RZ ;  /* 0x000000ffff007224 */ /* 0x000fe200078e00ff */
[----:B------:R-:W-:Y:S01]  /*0fb0*/  ULDC UR5, c[0x0][0xc3c] ;  /* 0x00030f0000057ab9 */ /* 0x000fe20000000800 */
[----:B------:R-:W-:Y:S01]  /*0fc0*/  UIADD3 UR4, UR9, -UR4, URZ ;  /* 0x8000000409047290 */ /* 0x000fe2000fffe03f */
[----:B------:R-:W-:Y:S01]  /*0fd0*/  IMAD.MOV.U32 R3, RZ, RZ, RZ ;  /* 0x000000ffff037224 */ /* 0x000fe200078e00ff */
[----:B------:R-:W-:Y:S01]  /*0fe0*/  UISETP.NE.AND.EX UP0, UPT, UR11, URZ, UPT, UP0 ;  /* 0x0000003f0b00728c */ /* 0x000fe2000bf05300 */
[----:B------:R-:W-:Y:S01]  /*0ff0*/  CS2R R150, SRZ ;  /* 0x0000000000967805 */ /* 0x000fe2000001ff00 */
[----:B------:R-:W-:Y:S01]  /*1000*/  UIADD3 UR6, UR6, UR5, URZ ;  /* 0x0000000506067290 */ /* 0x000fe2000fffe03f */
[----:B------:R-:W-:Y:S01]  /*1010*/  CS2R R148, SRZ ;  /* 0x0000000000947805 */ /* 0x000fe2000001ff00 */
[----:B------:R-:W-:Y:S01]  /*1020*/  ULDC UR11, c[0x0][0x448] ;  /* 0x00011200000b7ab9 */ /* 0x000fe20000000800 */
[----:B------:R-:W-:Y:S01]  /*1030*/  ULDC UR10, c[0x0][0xc54] ;  /* 0x00031500000a7ab9 */ /* 0x000fe20000000800 */
[----:B------:R-:W-:Y:S01]  /*1040*/  UISETP.NE.AND UP2, UPT, UR11, 0x1, UPT ;  /* 0x000000010b00788c */ /* 0x000fe2000bf45270 */
[----:B------:R-:W-:Y:S01]  /*1050*/  CS2R R146, SRZ ;  /* 0x0000000000927805 */ /* 0x000fe2000001ff00 */
[----:B------:R-:W-:Y:S01]  /*1060*/  USHF.L.U32 UR36, UR6, 0x7, URZ ;  /* 0x0000000706247899 */ /* 0x000fe2000800063f */
[----:B------:R-:W-:Y:S01]  /*1070*/  CS2R R144, SRZ ;  /* 0x0000000000907805 */ /* 0x000fe2000001ff00 */
[----:B------:R-:W-:Y:S01]  /*1080*/  UIMAD UR10, UR8, UR10, UR4 ;  /* 0x0000000a080a72a4 */ /* 0x000fe2000f8e0204 */
[----:B------:R-:W-:Y:S01]  /*1090*/  CS2R R142, SRZ ;  /* 0x00000000008e7805 */ /* 0x000fe2000001ff00 */
[----:B------:R-:W-:Y:S01]  /*10a0*/  UIADD3 UR6, UR36, 0x7f, URZ ;  /* 0x0000007f24067890 */ /* 0x000fe2000fffe03f */
[----:B------:R-:W-:Y:S01]  /*10b0*/  CS2R R140, SRZ ;  /* 0x00000000008c7805 */ /* 0x000fe2000001ff00 */
[----:B------:R-:W-:Y:S01]  /*10c0*/  ULDC UR49, c[0x0][0x424] ;  /* 0x0001090000317ab9 */ /* 0x000fe20000000800 */
[----:B------:R-:W-:Y:S01]  /*10d0*/  ULDC UR7, c[0x0][0x288] ;  /* 0x0000a20000077ab9 */ /* 0x000fe20000000800 */
[----:B------:R-:W-:Y:S01]  /*10e0*/  USEL UR49, UR49, 0x1, UP0 ;  /* 0x0000000131317887 */ /* 0x000fe20008000000 */
[----:B------:R-:W-:Y:S01]  /*10f0*/  CS2R R138, SRZ ;  /* 0x00000000008a7805 */ /* 0x000fe2000001ff00 */
[----:B------:R-:W-:Y:S01]  /*1100*/  @UP2 ULDC UR4, c[0x0][0x44c] ;  /* 0x0001130000042ab9 */ /* 0x000fe20000000800 */
[----:B------:R-:W-:Y:S01]  /*1110*/  UIADD3 UR7, -UR7, 0x80, URZ ;  /* 0x0000008007077890 */ /* 0x000fe2000fffe13f */
[----:B------:R-:W-:Y:S01]  /*1120*/  CS2R R136, SRZ ;  /* 0x0000000000887805 */ /* 0x000fe2000001ff00 */
[----:B------:R-:W-:Y:S01]  /*1130*/  UIMAD.WIDE.U32 UR4, UR6, UR4, URZ ;  /* 0x00000004060472a5 */ /* 0x000fe2000f8e003f */
[----:B------:R-:W-:Y:S01]  /*1140*/  CS2R R134, SRZ ;  /* 0x0000000000867805 */ /* 0x000fe2000001ff00 */
[----:B------:R-:W-:Y:S01]  /*1150*/  ULDC UR9, c[0x0][0x2f0] ;  /* 0x0000bc0000097ab9 */ /* 0x000fe20000000800 */
[----:B------:R-:W-:Y:S01]  /*1160*/  @UP2 ULDC UR11, c[0x0][0x450] ;  /* 0x00011400000b2ab9 */ /* 0x000fe20000000800 */
[----:B------:R-:W-:Y:S01]  /*1170*/  UIMAD UR7, UR49, UR9, UR7 ;  /* 0x00000009310772a4 */ /* 0x000fe2000f8e0207 */
[----:B------:R-:W-:Y:S01]  /*1180*/  CS2R R132, SRZ ;  /* 0x0000000000847805 */ /* 0x000fe2000001ff00 */
[----:B------:R-:W-:Y:S01]  /*1190*/  @UP2 USHF.R.U32.HI UR6, URZ, UR11, UR5 ;  /* 0x0000000b3f062299 */ /* 0x000fe20008011605 */
[----:B------:R-:W-:Y:S01]  /*11a0*/  CS2R R130, SRZ ;  /* 0x0000000000827805 */ /* 0x000fe2000001ff00 */
[----:B------:R-:W-:Y:S01]  /*11b0*/  UIMAD UR4, UR49, UR9, 0x7f ;  /* 0x0000007f310474a4 */ /* 0x000fe2000f8e0209 */
[----:B------:R-:W-:Y:S01]  /*11c0*/  CS2R R128, SRZ ;  /* 0x0000000000807805 */ /* 0x000fe2000001ff00 */
[----:B------:R-:W-:Y:S01]  /*11d0*/  UIADD3 UR6, UR7, UR6, URZ ;  /* 0x0000000607067290 */ /* 0x000fe2000fffe03f */
[----:B------:R-:W-:Y:S01]  /*11e0*/  CS2R R126, SRZ ;  /* 0x00000000007e7805 */ /* 0x000fe2000001ff00 */
[----:B------:R-:W-:Y:S01]  /*11f0*/  USHF.R.S32.HI UR5, URZ, 0x1f, UR4 ;  /* 0x0000001f3f057899 */ /* 0x000fe20008011404 */
[----:B------:R-:W-:Y:S01]  /*1200*/  CS2R R124, SRZ ;  /* 0x00000000007c7805 */ /* 0x000fe2000001ff00 */
[----:B------:R-:W-:Y:S01]  /*1210*/  USHF.R.S32.HI UR7, URZ, 0x1f, UR6 ;  /* 0x0000001f3f077899 */ /* 0x000fe20008011406 */
[----:B------:R-:W-:Y:S01]  /*1220*/  CS2R R122, SRZ ;  /* 0x00000000007a7805 */ /* 0x000fe2000001ff00 */
[----:B------:R-:W-:Y:S01]  /*1230*/  ULEA.HI UR5, UR5, UR4, URZ, 0x7 ;  /* 0x0000000405057291 */ /* 0x000fe2000f8f383f */
[----:B------:R-:W-:Y:S01]  /*1240*/  CS2R R120, SRZ ;  /* 0x0000000000787805 */ /* 0x000fe2000001ff00 */
[----:B------:R-:W-:Y:S01]  /*1250*/  ULEA.HI UR7, UR7, UR6, URZ, 0x7 ;  /* 0x0000000607077291 */ /* 0x000fe2000f8f383f */
[----:B------:R-:W-:Y:S01]  /*1260*/  CS2R R118, SRZ ;  /* 0x0000000000767805 */ /* 0x000fe2000001ff00 */
[----:B------:R-:W-:Y:S01]  /*1270*/  USHF.R.S32.HI UR54, URZ, 0x7, UR5 ;  /* 0x000000073f367899 */ /* 0x000fe20008011405 */
[----:B------:R-:W-:Y:S01]  /*1280*/  CS2R R116, SRZ ;  /* 0x0000000000747805 */ /* 0x000fe2000001ff00 */
[----:B------:R-:W-:Y:S01]  /*1290*/  USHF.R.S32.HI UR7, URZ, 0x7, UR7 ;  /* 0x000000073f077899 */ /* 0x000fe20008011407 */
[----:B------:R-:W-:Y:S01]  /*12a0*/  CS2R R114, SRZ ;  /* 0x0000000000727805 */ /* 0x000fe2000001ff00 */
[----:B------:R-:W-:Y:S01]  /*12b0*/  ULDC UR39, c[0x0][0xc48] ;  /* 0x0003120000277ab9 */ /* 0x000fe20000000800 */
[----:B------:R-:W-:Y:S01]  /*12c0*/  UMOV UR37, UR10 ;  /* 0x0000000a00257c82 */ /* 0x000fe20008000000 */
[----:B------:R-:W-:Y:S01]  /*12d0*/  UISETP.LT.AND UP0, UPT, UR54, UR7, UPT ;  /* 0x000000073600728c */ /* 0x000fe2000bf01270 */
[----:B------:R-:W-:Y:S01]  /*12e0*/  CS2R R112, SRZ ;  /* 0x0000000000707805 */ /* 0x000fe2000001ff00 */
[----:B------:R-:W-:Y:S01]  /*12f0*/  UISETP.NE.AND UP1, UPT, UR39, 0x1, UPT ;  /* 0x000000012700788c */ /* 0x000fe2000bf25270 */
        /* <DEDUP_REMOVED lines=9> */
[----:B------:R-:W-:Y:S01]  /*1390*/  CS2R R96, SRZ ;  /* 0x0000000000607805 */ /* 0x000fe2000001ff00 */
[----:B------:R-:W-:Y:S01]  /*13a0*/  @UP1 ULDC UR8, c[0x0][0xc4c] ;  /* 0x0003130000081ab9 */ /* 0x000fe20000000800 */
[----:B------:R-:W-:Y:S01]  /*13b0*/  PLOP3.LUT P1, PT, PT, PT, UP0, 0x80, 0x0 ;  /* 0x000000000000781c */ /* 0x000fe20003f2f008 */
[----:B------:R-:W-:Y:S01]  /*13c0*/  UIMAD.WIDE.U32 UR4, UR10, UR8, URZ ;  /* 0x000000080a0472a5 */ /* 0x000fe2000f8e003f */
[----:B------:R-:W-:Y:S01]  /*13d0*/  CS2R R6, SRZ ;  /* 0x0000000000067805 */ /* 0x000fe2000001ff00 */
[----:B------:R-:W-:Y:S01]  /*13e0*/  @UP1 ULDC UR6, c[0x0][0xc50] ;  /* 0x0003140000061ab9 */ /* 0x000fe20000000800 */
[----:B------:R-:W-:Y:S01]  /*13f0*/  IMAD.MOV.U32 R94, RZ, RZ, RZ ;  /* 0x000000ffff5e7224 */ /* 0x000fe200078e00ff */
[----:B------:R-:W-:Y:S01]  /*1400*/  @UP1 USHF.R.U32.HI UR37, URZ, UR6, UR5 ;  /* 0x000000063f251299 */ /* 0x000fe20008011605 */
[----:B------:R-:W-:Y:S01]  /*1410*/  IMAD.MOV.U32 R93, RZ, RZ, RZ ;  /* 0x000000ffff5d7224 */ /* 0x000fe200078e00ff */
[----:B------:R-:W-:-:S02]  /*1420*/  CS2R R90, SRZ ;  /* 0x00000000005a7805 */ /* 0x000fc4000001ff00 */
[----:B------:R-:W-:Y:S01]  /*1430*/  CS2R R88, SRZ ;  /* 0x0000000000587805 */ /* 0x000fe2000001ff00 */
[----:B------:R-:W-:-:S04]  /*1440*/  UIADD3 UR4, -UR37, URZ, URZ ;  /* 0x0000003f25047290 */ /* 0x000fc8000fffe13f */
[----:B------:R-:W-:Y:S01]  /*1450*/  UIMAD UR39, UR39, UR4, UR10 ;  /* 0x00000004272772a4 */ /* 0x000fe2000f8e020a */
[----:B------:R-:W-:Y:S11]  /*1460*/  @!P1 BRA `(.L_x_8951) ;  /* 0x0000009000889947 */ /* 0x000ff60003800000 */
        /* <DEDUP_REMOVED lines=31> */
.L_x_8952:
        /* <DEDUP_REMOVED lines=9> */
.L_x_9100:
[----:B------:R-:W-:Y:S05]  /*16f0*/  @!P0 BRA `(.L_x_8954) ;  /* 0x0000000000048947 */ /* 0x000fea0003800000 */
[----:B------:R-:W-:Y:S01]  /*1700*/  BPT.TRAP 0x1 ;  /* 0x000000040000795c */ /* 0x000fe20000300000 */
.L_x_8954:
[----:B0-----:R-:W-:Y:S02]  /*1710*/  IMAD.U32 R0, RZ, RZ, UR42 ;  /* 0x0000002aff007e24 */ /* 0x001fe4000f8e00ff */
[----:B------:R-:W-:-:S03]  /*1720*/  IMAD.U32 R3, RZ, RZ, UR43 ;  /* 0x0000002bff037e24 */ /* 0x000fc6000f8e00ff */
[----:B------:R-:W-:Y:S02]  /*1730*/  LEA R0, R0, UR41, 0x3 ;  /* 0x0000002900007c11 */ /* 0x000fe4000f8e18ff */
[----:B------:R-:W-:-:S04]  /*1740*/  SHF.L.U32 R3, R3, 0x1f, RZ ;  /* 0x0000001f03037819 */ /* 0x000fc800000006ff */
[----:B------:R0:W1:Y:S01]  /*1750*/  SYNCS.PHASECHK.TRANS64.TRYWAIT P2, [R0+URZ+0x28830], R3 ;  /* 0x02883003000075a7 */ /* 0x000062000804017f */
[----:B------:R-:W-:Y:S05]  /*1760*/  @!P0 BRA `(.L_x_8955) ;  /* 0x0000000000048947 */ /* 0x000fea0003800000 */
[----:B------:R-:W-:Y:S01]  /*1770*/  BPT.TRAP 0x1 ;  /* 0x000000040000795c */ /* 0x000fe20000300000 */
.L_x_8955:
[----:B------:R-:W2:Y:S02]  /*1780*/  S2R R4, SR_TID.X ;  /* 0x0000000000047919 */ /* 0x000ea40000002100 */
[----:B--2---:R-:W-:Y:S01]  /*1790*/  LOP3.LUT P1, RZ, R4, 0x7f, RZ, 0xc0, !PT ;  /* 0x0000007f04ff7812 */ /* 0x004fe2000782c0ff */
[----:B-1----:R-:W-:-:S12]  /*17a0*/  @P2 BRA `(.L_x_8956) ;  /* 0x0000000000082947 */ /* 0x002fd80003800000 */
[----:B------:R-:W1:Y:S02]  /*17b0*/  SYNCS.PHASECHK.TRANS64.TRYWAIT P2, [R0+URZ+0x28830], R3 ;  /* 0x02883003000075a7 */ /* 0x000e64000804017f */
[----:B-1----:R-:W-:Y:S05]  /*17c0*/  @!P2 BRA `(.L_x_8957) ;  /* 0x000000f0006ca947 */ /* 0x002fea0003800000 */
.L_x_8956:
[----:B------:R-:W-:Y:S05]  /*17d0*/  WARPSYNC.ALL ;  /* 0x0000000000007948 */ /* 0x000fea0003800000 */
[----:B------:R-:W-:Y:S01]  /*17e0*/  UIADD3 UR4, UR41, 0x18400, URZ ;  /* 0x0001840029047890 */ /* 0x000fe2000fffe03f */
[----:B------:R-:W-:Y:S01]  /*17f0*/  WARPGROUP.ARRIVE ;  /* 0x00000000000079c5 */ /* 0x000fe20000000000 */
[----:B------:R-:W-:Y:S01]  /*1800*/  ULOP3.LUT UR32, UR50, 0x10000, URZ, 0xfc, !UPT ;  /* 0x0001000032207892 */ /* 0x000fe2000f8efc3f */
[----:B------:R-:W-:Y:S01]  /*1810*/  VIADD R4, R17, UR36 ;  /* 0x0000002411047c36 */ /* 0x000fe20008000000 */
[----:B------:R-:W-:Y:S01]  /*1820*/  USHF.R.U32.HI UR4, URZ, 0x4, UR4 ;  /* 0x000000043f047899 */ /* 0x000fe20008011604 */
[----:B01----:R-:W-:Y:S01]  /*1830*/  @!P1 VIADD R0, R0, 0x28840 ;  /* 0x0002884000009836 */ /* 0x003fe20000000000 */
[----:B------:R-:W-:Y:S01]  /*1840*/  UMOV UR33, 0x40000040 ;  /* 0x4000004000217882 */ /* 0x000fe20000000000 */
[----:B------:R-:W-:Y:S01]  /*1850*/  UMOV UR35, 0x40000040 ;  /* 0x4000004000237882 */ /* 0x000fe20000000000 */
[----:B------:R-:W-:Y:S01]  /*1860*/  ULOP3.LUT UR4, UR4, 0x3fff, URZ, 0xc0, !UPT ;  /* 0x00003fff04047892 */ /* 0x000fe2000f8ec03f */
[----:B------:R-:W-:Y:S01]  /*1870*/  CS2R R150, SRZ ;  /* 0x0000000000967805 */ /* 0x000fe2000001ff00 */
[----:B------:R-:W-:Y:S01]  /*1880*/  UMOV UR5, 0x40000040 ;  /* 0x4000004000057882 */ /* 0x000fe20000000000 */
[----:B------:R-:W-:Y:S01]  /*1890*/  UMOV UR7, 0x40000040 ;  /* 0x4000004000077882 */ /* 0x000fe20000000000 */
[----:B------:R-:W-:Y:S01]  /*18a0*/  ULOP3.LUT UR48, UR4, 0x10000, URZ, 0xfc, !UPT ;  /* 0x0001000004307892 */ /* 0x000fe2000f8efc3f */
[----:B------:R-:W-:Y:S01]  /*18b0*/  @!P1 PRMT R0, RZ, 0x654, R0 ;  /* 0x00000654ff009816 */ /* 0x000fe20000000000 */
[----:B------:R-:W-:Y:S01]  /*18c0*/  UIADD3 UR4, UR32, 0x2, URZ ;  /* 0x0000000220047890 */ /* 0x000fe2000fffe03f */
[----:B------:R-:W-:Y:S01]  /*18d0*/  CS2R R148, SRZ ;  /* 0x0000000000947805 */ /* 0x000fe2000001ff00 */
[----:B------:R-:W-:Y:S01]  /*18e0*/  ULEA UR34, UR42, UR48, 0xb ;  /* 0x000000302a227291 */ /* 0x000fe2000f8e583f */
        /* <DEDUP_REMOVED lines=8> */
[----:B------:R-:W-:Y:S01]  /*1970*/  HGMMA.64x128x16.F32 R24, gdesc[UR32], RZ, !UPT, gsb0 ;  /* 0x01e00000201879f0 */ /* 0x000fe2000c0008ff */
[----:B------:R-:W-:Y:S01]  /*1980*/  UMOV UR11, 0x40000040 ;  /* 0x40000040000b7882 */ /* 0x000fe20000000000 */
[----:B------:R-:W-:Y:S01]  /*1990*/  UIADD3 UR12, UR32, 0x6, URZ ;  /* 0x00000006200c7890 */ /* 0x000fe2000fffe03f */
[----:B------:R-:W-:Y:S01]  /*19a0*/  CS2R R138, SRZ ;  /* 0x00000000008a7805 */ /* 0x000fe2000001ff00 */
[----:B------:R-:W-:Y:S01]  /*19b0*/  UIADD3 UR14, UR34, 0x6, URZ ;  /* 0x00000006220e7890 */ /* 0x000fe2000fffe03f */
[----:B------:R-:W-:Y:S01]  /*19c0*/  CS2R R136, SRZ ;  /* 0x0000000000887805 */ /* 0x000fe2000001ff00 */
[----:B------:R-:W-:Y:S01]  /*19d0*/  UMOV UR13, 0x40000040 ;  /* 0x40000040000d7882 */ /* 0x000fe20000000000 */
        /* <DEDUP_REMOVED lines=25> */
[----:B------:R-:W-:-:S02]  /*1b70*/  CS2R R118, SRZ ;  /* 0x0000000000767805 */ /* 0x000fc4000001ff00 */
[----:B------:R-:W-:Y:S02]  /*1b80*/  CS2R R116, SRZ ;  /* 0x0000000000747805 */ /* 0x000fe4000001ff00 */
[----:B------:R-:W-:Y:S02]  /*1b90*/  CS2R R114, SRZ ;  /* 0x0000000000727805 */ /* 0x000fe4000001ff00 */
[----:B------:R-:W-:Y:S01]  /*1ba0*/  CS2R R112, SRZ ;  /* 0x0000000000707805 */ /* 0x000fe2000001ff00 */
[----:B------:R-:W-:Y:S02]  /*1bb0*/  WARPGROUP.DEPBAR.LE gsb0, 0x0 ;  /* 0x00008000000079c5 */ /* 0x000fe40000010000 */
[----:B------:R-:W-:-:S06]  /*1bc0*/  WARPGROUP.ARRIVE ;  /* 0x00000000000079c5 */ /* 0x000fcc0000000000 */
[----:B------:R-:W-:Y:S01]  /*1bd0*/  HGMMA.64x128x16.F32 R24, gdesc[UR4], R24, gsb0 ;  /* 0x01e00000041879f0 */ /* 0x000fe20008000818 */
[----:B------:R-:W-:Y:S02]  /*1be0*/  ULDC UR6, c[0x0][0x448] ;  /* 0x0001120000067ab9 */ /* 0x000fe40000000800 */
[----:B------:R-:W-:-:S06]  /*1bf0*/  UISETP.NE.AND UP0, UPT, UR6, 0x1, UPT ;  /* 0x000000010600788c */ /* 0x000fcc000bf05270 */
[----:B------:R-:W-:-:S05]  /*1c00*/  PLOP3.LUT P2, PT, PT, PT, UP0, 0x80, 0x0 ;  /* 0x000000000000781c */ /* 0x000fca0003f4f008 */
[----:B------:R-:W-:-:S08]  /*1c10*/  @UP0 ULDC UR6, c[0x0][0x44c] ;  /* 0x0001130000060ab9 */ /* 0x000fd00000000800 */
[----:B------:R-:W-:Y:S01]  /*1c20*/  @P2 IMAD.HI.U32 R7, R4, UR6, RZ ;  /* 0x0000000604072c27 */ /* 0x000fe2000f8e00ff */
[----:B------:R-:W-:Y:S01]  /*1c30*/  @UP0 ULDC UR6, c[0x0][0x450] ;  /* 0x0001140000060ab9 */ /* 0x000fe20000000800 */
[----:B------:R-:W-:Y:S02]  /*1c40*/  WARPGROUP.DEPBAR.LE gsb0, 0x0 ;  /* 0x00008000000079c5 */ /* 0x000fe40000010000 */
[----:B------:R-:W-:-:S06]  /*1c50*/  WARPGROUP.ARRIVE ;  /* 0x00000000000079c5 */ /* 0x000fcc0000000000 */
[----:B------:R-:W-:Y:S01]  /*1c60*/  HGMMA.64x128x16.F32 R24, gdesc[UR8], R24, gsb0 ;  /* 0x01e00000081879f0 */ /* 0x000fe20008000818 */
[----:B------:R-:W-:Y:S01]  /*1c70*/  ULDC UR10, c[0x0][0x9d8] ;  /* 0x00027600000a7ab9 */ /* 0x000fe20000000800 */
[----:B------:R-:W-:Y:S01]  /*1c80*/  ULDC UR11, c[0x0][0x2f0] ;  /* 0x0000bc00000b7ab9 */ /* 0x000fe20000000800 */
[----:B------:R-:W-:Y:S02]  /*1c90*/  WARPGROUP.DEPBAR.LE gsb0, 0x0 ;  /* 0x00008000000079c5 */ /* 0x000fe40000010000 */
[----:B------:R-:W-:-:S07]  /*1ca0*/  WARPGROUP.ARRIVE ;  /* 0x00000000000079c5 */ /* 0x000fce0000000000 */
        /* <DEDUP_REMOVED lines=22> */
[----:B------:R-:W-:-:S02]  /*1e10*/  IMAD.U32 R33, RZ, RZ, UR11 ;  /* 0x0000000bff217e24 */ /* 0x000fc4000f8e00ff */
[----:B------:R-:W-:Y:S01]  /*1e20*/  FMUL.FTZ R21, R24, UR10 ;  /* 0x0000000a18157c20 */ /* 0x000fe20008410000 */
[----:B------:R-:W-:Y:S01]  /*1e30*/  FMUL.FTZ R24, R32, UR10 ;  /* 0x0000000a20187c20 */ /* 0x000fe20008410000 */
[----:B------:R-:W-:Y:S01]  /*1e40*/  FMUL.FTZ R30, R30, UR10 ;  /* 0x0000000a1e1e7c20 */ /* 0x000fe20008410000 */
[----:B------:R-:W-:Y:S01]  /*1e50*/  FMUL.FTZ R31, R31, UR10 ;  /* 0x0000000a1f1f7c20 */ /* 0x000fe20008410000 */
[----:B------:R-:W2:Y:S01]  /*1e60*/  MUFU.TANH R27, R27 ;  /* 0x0000001b001b7308 */ /* 0x000ea20000002400 */
[----:B0-----:R-:W-:Y:S01]  /*1e70*/  IMAD.MOV.U32 R26, RZ, RZ, R4 ;  /* 0x000000ffff1a7224 */ /* 0x001fe200078e0004 */
[----:B------:R-:W-:Y:S01]  /*1e80*/  @P2 SHF.R.U32.HI R26, RZ, UR6, R7 ;  /* 0x00000006ff1a2c19 */ /* 0x000fe20008011607 */
[----:B------:R-:W-:Y:S01]  /*1e90*/  UMOV UR6, 0xffffff80 ;  /* 0xffffff8000067882 */ /* 0x000fe20000000000 */
[----:B------:R-:W-:Y:S01]  /*1ea0*/  FMUL.FTZ R34, R34, UR10 ;  /* 0x0000000a22227c20 */ /* 0x000fe20008410000 */
[----:B------:R-:W-:Y:S01]  /*1eb0*/  UIMAD UR6, UR54, UR6, 0x80 ;  /* 0x00000080360674a4 */ /* 0x000fe2000f8e0206 */
[----:B------:R-:W-:Y:S01]  /*1ec0*/  FMUL.FTZ R35, R35, UR10 ;  /* 0x0000000a23237c20 */ /* 0x000fe20008410000 */
[----:B------:R-:W0:Y:S01]  /*1ed0*/  SHFL.IDX PT, R7, R26, 0x1, 0x1c1f ;  /* 0x003c1f001a077f89 */ /* 0x000e2200000e0000 */
[----:B------:R3:W4:Y:S01]  /*1ee0*/  MUFU.TANH R95, R30 ;  /* 0x0000001e005f7308 */ /* 0x0007220000002400 */
[----:B------:R-:W-:Y:S01]  /*1ef0*/  UIADD3 UR7, UR6, 0x1, URZ ;  /* 0x0000000106077890 */ /* 0x000fe2000fffe03f */
[----:B------:R-:W-:Y:S01]  /*1f00*/  FMUL.FTZ R38, R38, UR10 ;  /* 0x0000000a26267c20 */ /* 0x000fe20008410000 */
[----:B------:R-:W-:Y:S01]  /*1f10*/  UIMAD UR6, UR49, UR11, UR6 ;  /* 0x0000000b310672a4 */ /* 0x000fe2000f8e0206 */
[----:B------:R-:W-:Y:S01]  /*1f20*/  FMUL.FTZ R39, R39, UR10 ;  /* 0x0000000a27277c20 */ /* 0x000fe20008410000 */
[----:B------:R-:W-:Y:S01]  /*1f30*/  FMUL.FTZ R42, R42, UR10 ;  /* 0x0000000a2a2a7c20 */ /* 0x000fe20008410000 */
[----:B------:R-:W-:Y:S01]  /*1f40*/  FMUL.FTZ R43, R43, UR10 ;  /* 0x0000000a2b2b7c20 */ /* 0x000fe20008410000 */
[----:B------:R-:W-:Y:S01]  /*1f50*/  IMAD.U32 R29, RZ, RZ, UR7 ;  /* 0x00000007ff1d7e24 */ /* 0x000fe2000f8e00ff */
[----:B------:R-:W5:Y:S01]  /*1f60*/  MUFU.TANH R31, R31 ;  /* 0x0000001f001f7308 */ /* 0x000f620000002400 */
[----:B------:R-:W-:Y:S01]  /*1f70*/  FMUL.FTZ R46, R46, UR10 ;  /* 0x0000000a2e2e7c20 */ /* 0x000fe20008410000 */
[----:B------:R-:W-:Y:S01]  /*1f80*/  FMUL.FTZ R47, R47, UR10 ;  /* 0x0000000a2f2f7c20 */ /* 0x000fe20008410000 */
[----:B------:R-:W-:-:S02]  /*1f90*/  IMAD R4, R16, -0x2, R29 ;  /* 0xfffffffe10047824 */ /* 0x000fc400078e021d */
[----:B------:R-:W-:Y:S01]  /*1fa0*/  FMUL.FTZ R50, R50, UR10 ;  /* 0x0000000a32327c20 */ /* 0x000fe20008410000 */
[----:B------:R-:W-:Y:S02]  /*1fb0*/  IMAD.U32 R29, RZ, RZ, UR6 ;  /* 0x00000006ff1d7e24 */ /* 0x000fe4000f8e00ff */
[----:B------:R-:W-:Y:S01]  /*1fc0*/  FMUL.FTZ R51, R51, UR10 ;  /* 0x0000000a33337c20 */ /* 0x000fe20008410000 */
[----:B------:R-:W-:Y:S01]  /*1fd0*/  IMAD R32, R33, UR49, R4 ;  /* 0x0000003121207c24 */ /* 0x000fe2000f8e0204 */
[----:B------:R2:W5:Y:S01]  /*1fe0*/  MUFU.TANH R99, R34 ;  /* 0x0000002200637308 */ /* 0x0005620000002400 */
[----:B---3--:R-:W-:Y:S02]  /*1ff0*/  IMAD R30, R16, -0x2, R29 ;  /* 0xfffffffe101e7824 */ /* 0x008fe400078e021d */
[----:B------:R-:W-:Y:S01]  /*2000*/  FMUL.FTZ R54, R54, UR10 ;  /* 0x0000000a36367c20 */ /* 0x000fe20008410000 */
[----:B------:R-:W-:Y:S01]  /*2010*/  FMUL.FTZ R20, R36, UR10 ;  /* 0x0000000a24147c20 */ /* 0x000fe20008410000 */
[----:B------:R-:W-:Y:S01]  /*2020*/  FMUL.FTZ R55, R55, UR10 ;  /* 0x0000000a37377c20 */ /* 0x000fe20008410000 */
[----:B------:R-:W-:Y:S01]  /*2030*/  FMUL.FTZ R58, R58, UR10 ;  /* 0x0000000a3a3a7c20 */ /* 0x000fe20008410000 */
[----:B------:R-:W-:Y:S01]  /*2040*/  FMUL.FTZ R5, R57, UR10 ;  /* 0x0000000a39057c20 */ /* 0x000fe20008410000 */
[----:B0-----:R-:W-:Y:S01]  /*2050*/  IADD3 R7, R7, -UR14, R32 ;  /* 0x8000000e07077c10 */ /* 0x001fe2000fffe020 */
[----:B------:R-:W0:Y:S01]  /*2060*/  MUFU.TANH R35, R35 ;  /* 0x0000002300237308 */ /* 0x000e220000002400 */
[----:B------:R-:W-:Y:S01]  /*2070*/  FMUL.FTZ R59, R59, UR10 ;  /* 0x0000000a3b3b7c20 */ /* 0x000fe20008410000 */
[----:B------:R-:W-:Y:S01]  /*2080*/  FMUL.FTZ R67, R67, UR10 ;  /* 0x0000000a43437c20 */ /* 0x000fe20008410000 */
[----:B------:R-:W-:Y:S01]  /*2090*/  VIMNMX R7, R30, R7, PT ;  /* 0x000000071e077248 */ /* 0x000fe20003fe0100 */
[----:B------:R-:W-:Y:S01]  /*20a0*/  FMUL.FTZ R62, R62, UR10 ;  /* 0x0000000a3e3e7c20 */ /* 0x000fe20008410000 */
[----:B------:R-:W-:Y:S01]  /*20b0*/  FMUL.FTZ R6, R53, UR10 ;  /* 0x0000000a35067c20 */ /* 0x000fe20008410000 */
[----:B------:R-:W-:Y:S01]  /*20c0*/  FMUL.FTZ R63, R63, UR10 ;  /* 0x0000000a3f3f7c20 */ /* 0x000fe20008410000 */
[C---:B------:R-:W-:Y:S01]  /*20d0*/  ISETP.GT.AND P3, PT, R7.reuse, RZ, PT ;  /* 0x000000ff0700720c */ /* 0x040fe20003f64270 */
[----:B------:R-:W3:Y:S01]  /*20e0*/  MUFU.TANH R38, R38 ;  /* 0x0000002600267308 */ /* 0x000ee20000002400 */
[----:B------:R-:W-:Y:S01]  /*20f0*/  ISETP.GT.AND P4, PT, R7, 0x1, PT ;  /* 0x000000010700780c */ /* 0x000fe20003f84270 */
[----:B------:R-:W-:Y:S01]  /*2100*/  FMUL.FTZ R11, R45, UR10 ;  /* 0x0000000a2d0b7c20 */ /* 0x000fe20008410000 */
[----:B------:R-:W-:Y:S01]  /*2110*/  ISETP.GT.AND P5, PT, R7, 0x8, PT ;  /* 0x000000080700780c */ /* 0x000fe20003fa4270 */
[----:B------:R-:W-:Y:S01]  /*2120*/  FMUL.FTZ R66, R66, UR10 ;  /* 0x0000000a42427c20 */ /* 0x000fe20008410000 */
[----:B-1----:R-:W-:Y:S01]  /*2130*/  FSEL R93, R93, -INF , P3 ;  /* 0xff8000005d5d7808 */ /* 0x002fe20001800000 */
[----:B------:R-:W-:Y:S01]  /*2140*/  FMUL.FTZ R70, R70, UR10 ;  /* 0x0000000a46467c20 */ /* 0x000fe20008410000 */
[----:B--2---:R-:W-:Y:S01]  /*2150*/  FSEL R34, R27, -INF , P4 ;  /* 0xff8000001b227808 */ /* 0x004fe20002000000 */
[----:B------:R-:W1:Y:S01]  /*2160*/  MUFU.TANH R39, R39 ;  /* 0x0000002700277308 */ /* 0x000e620000002400 */
[----:B------:R-:W-:Y:S01]  /*2170*/  ISETP.GT.AND P3, PT, R7, 0x9, PT ;  /* 0x000000090700780c */ /* 0x000fe20003f64270 */
[----:B------:R-:W-:Y:S01]  /*2180*/  FMUL.FTZ R10, R49, UR10 ;  /* 0x0000000a310a7c20 */ /* 0x000fe20008410000 */
[----:B----4-:R-:W-:Y:S01]  /*2190*/  FSEL R95, R95, -INF , P5 ;  /* 0xff8000005f5f7808 */ /* 0x010fe20002800000 */
[----:B------:R-:W-:Y:S01]  /*21a0*/  FMUL.FTZ R74, R74, UR10 ;  /* 0x0000000a4a4a7c20 */ /* 0x000fe20008410000 */
[----:B------:R-:W-:Y:S01]  /*21b0*/  FMNMX.FTZ R4, R93, R34, !PT ;  /* 0x000000225d047209 */ /* 0x000fe20007810000 */
[----:B------:R-:W-:Y:S01]  /*21c0*/  FMUL.FTZ R75, R75, UR10 ;  /* 0x0000000a4b4b7c20 */ /* 0x000fe20008410000 */
[----:B------:R-:W-:Y:S01]  /*21d0*/  ISETP.GT.AND P4, PT, R7, 0x10, PT ;  /* 0x000000100700780c */ /* 0x000fe20003f84270 */
[----:B------:R-:W2:Y:S01]  /*21e0*/  MUFU.TANH R42, R42 ;  /* 0x0000002a002a7308 */ /* 0x000ea20000002400 */
[----:B-----5:R-:W-:Y:S01]  /*21f0*/  FSEL R97, R31, -INF , P3 ;  /* 0xff8000001f617808 */ /* 0x020fe20001800000 */
[----:B------:R-:W-:Y:S01]  /*2200*/  FMUL.FTZ R14, R41, UR10 ;  /* 0x0000000a290e7c20 */ /* 0x000fe20008410000 */
[----:B------:R-:W-:Y:S01]  /*2210*/  FMNMX.FTZ R4, R95, R4, !PT ;  /* 0x000000045f047209 */ /* 0x000fe20007810000 */
[----:B------:R-:W-:Y:S01]  /*2220*/  FMUL.FTZ R78, R78, UR10 ;  /* 0x0000000a4e4e7c20 */ /* 0x000fe20008410000 */
[----:B------:R-:W-:Y:S01]  /*2230*/  ISETP.GT.AND P3, PT, R7, 0x11, PT ;  /* 0x000000110700780c */ /* 0x000fe20003f64270 */
[----:B------:R-:W-:Y:S01]  /*2240*/  FMUL.FTZ R79, R79, UR10 ;  /* 0x0000000a4f4f7c20 */ /* 0x000fe20008410000 */
[----:B------:R-:W-:Y:S01]  /*2250*/  FSEL R99, R99, -INF , P4 ;  /* 0xff80000063637808 */ /* 0x000fe20002000000 */
[----:B------:R-:W4:Y:S01]  /*2260*/  MUFU.TANH R43, R43 ;  /* 0x0000002b002b7308 */ /* 0x000f220000002400 */
[----:B------:R-:W-:Y:S01]  /*2270*/  FMNMX.FTZ R4, R97, R4, !PT ;  /* 0x0000000461047209 */ /* 0x000fe20007810000 */
[----:B------:R-:W-:Y:S01]  /*2280*/  FMUL.FTZ R82, R82, UR10 ;  /* 0x0000000a52527c20 */ /* 0x000fe20008410000 */
[----:B------:R-:W-:Y:S01]  /*2290*/  ISETP.GT.AND P4, PT, R7, 0x18, PT ;  /* 0x000000180700780c */ /* 0x000fe20003f84270 */
[----:B------:R-:W-:Y:S01]  /*22a0*/  FMUL.FTZ R83, R83, UR10 ;  /* 0x0000000a53537c20 */ /* 0x000fe20008410000 */
[----:B0-----:R-:W-:Y:S01]  /*22b0*/  FSEL R101, R35, -INF , P3 ;  /* 0xff80000023657808 */ /* 0x001fe20001800000 */
[----:B------:R-:W-:Y:S01]  /*22c0*/  FMUL.FTZ R15, R37, UR10 ;  /* 0x0000000a250f7c20 */ /* 0x000fe20008410000 */
[----:B------:R-:W-:Y:S01]  /*22d0*/  FMNMX.FTZ R4, R99, R4, !PT ;  /* 0x0000000463047209 */ /* 0x000fe20007810000 */
[----:B------:R-:W0:Y:S01]  /*22e0*/  MUFU.TANH R46, R46 ;  /* 0x0000002e002e7308 */ /* 0x000e220000002400 */
[----:B------:R-:W-:Y:S01]  /*22f0*/  ISETP.GT.AND P3, PT, R7, 0x19, PT ;  /* 0x000000190700780c */ /* 0x000fe20003f64270 */
[----:B------:R-:W-:Y:S01]  /*2300*/  FMUL.FTZ R86, R86, UR10 ;  /* 0x0000000a56567c20 */ /* 0x000fe20008410000 */
[----:B---3--:R-:W-:Y:S01]  /*2310*/  FSEL R103, R38, -INF , P4 ;  /* 0xff80000026677808 */ /* 0x008fe20002000000 */
[----:B------:R-:W-:Y:S01]  /*2320*/  FMUL.FTZ R87, R87, UR10 ;  /* 0x0000000a57577c20 */ /* 0x000fe20008410000 */
[----:B------:R-:W-:Y:S01]  /*2330*/  FMNMX.FTZ R4, R101, R4, !PT ;  /* 0x0000000465047209 */ /* 0x000fe20007810000 */
[----:B------:R-:W3:Y:S01]  /*2340*/  SHFL.IDX PT, R26, R26, RZ, 0x1c1f ;  /* 0x001c1fff1a1a7589 */ /* 0x000ee200000e0000 */
[----:B------:R-:W-:Y:S01]  /*2350*/  ISETP.GT.AND P4, PT, R7, 0x20, PT ;  /* 0x000000200700780c */ /* 0x000fe20003f84270 */
[----:B------:R-:W5:Y:S01]  /*2360*/  MUFU.TANH R47, R47 ;  /* 0x0000002f002f7308 */ /* 0x000f620000002400 */
[----:B-1----:R-:W-:Y:S01]  /*2370*/  FSEL R105, R39, -INF , P3 ;  /* 0xff80000027697808 */ /* 0x002fe20001800000 */
[----:B------:R-:W-:Y:S01]  /*2380*/  FMUL.FTZ R61, R61, UR10 ;  /* 0x0000000a3d3d7c20 */ /* 0x000fe20008410000 */
[----:B------:R-:W-:Y:S01]  /*2390*/  FMNMX.FTZ R4, R103, R4, !PT ;  /* 0x0000000467047209 */ /* 0x000fe20007810000 */
[----:B------:R-:W-:Y:S01]  /*23a0*/  ULDC UR6, c[0x0][0x988] ;  /* 0x0002620000067ab9 */ /* 0x000fe20000000800 */
[----:B------:R-:W-:Y:S01]  /*23b0*/  ISETP.GT.AND P3, PT, R7, 0x21, PT ;  /* 0x000000210700780c */ /* 0x000fe20003f64270 */
[----:B------:R-:W-:Y:S01]  /*23c0*/  FMUL.FTZ R65, R65, UR10 ;  /* 0x0000000a41417c20 */ /* 0x000fe20008410000 */
[----:B--2---:R-:W-:Y:S01]  /*23d0*/  FSEL R107, R42, -INF , P4 ;  /* 0xff8000002a6b7808 */ /* 0x004fe20002000000 */
[----:B------:R-:W1:Y:S01]  /*23e0*/  MUFU.TANH R50, R50 ;  /* 0x0000003200327308 */ /* 0x000e620000002400 */
[----:B------:R-:W-:Y:S01]  /*23f0*/  FMNMX.FTZ R4, R105, R4, !PT ;  /* 0x0000000469047209 */ /* 0x000fe20007810000 */
[----:B------:R-:W-:Y:S01]  /*2400*/  FMUL.FTZ R13, R40, UR10 ;  /* 0x0000000a280d7c20 */ /* 0x000fe20008410000 */
[----:B------:R-:W-:Y:S01]  /*2410*/  ISETP.GT.AND P4, PT, R7, 0x28, PT ;  /* 0x000000280700780c */ /* 0x000fe20003f84270 */
[----:B------:R-:W-:Y:S01]  /*2420*/  FMUL.FTZ R69, R69, UR10 ;  /* 0x0000000a45457c20 */ /* 0x000fe20008410000 */
[----:B----4-:R-:W-:Y:S01]  /*2430*/  FSEL R109, R43, -INF , P3 ;  /* 0xff8000002b6d7808 */ /* 0x010fe20001800000 */
[----:B------:R-:W-:Y:S01]  /*2440*/  FMUL.FTZ R73, R73, UR10 ;  /* 0x0000000a49497c20 */ /* 0x000fe20008410000 */
[----:B------:R-:W-:Y:S01]  /*2450*/  FMNMX.FTZ R36, R107, R4, !PT ;  /* 0x000000046b247209 */ /* 0x000fe20007810000 */
[----:B------:R-:W2:Y:S01]  /*2460*/  MUFU.TANH R51, R51 ;  /* 0x0000003300337308 */ /* 0x000ea20000002400 */
[----:B------:R-:W-:Y:S01]  /*2470*/  ISETP.GT.AND P3, PT, R7, 0x29, PT ;  /* 0x000000290700780c */ /* 0x000fe20003f64270 */
[----:B------:R-:W-:Y:S01]  /*2480*/  FMUL.FTZ R4, R71, UR10 ;  /* 0x0000000a47047c20 */ /* 0x000fe20008410000 */
[----:B0-----:R-:W-:Y:S01]  /*2490*/  FSEL R111, R46, -INF , P4 ;  /* 0xff8000002e6f7808 */ /* 0x001fe20002000000 */
[----:B------:R-:W-:Y:S01]  /*24a0*/  FMUL.FTZ R12, R44, UR10 ;  /* 0x0000000a2c0c7c20 */ /* 0x000fe20008410000 */
[----:B------:R-:W-:Y:S01]  /*24b0*/  FMNMX.FTZ R36, R109, R36, !PT ;  /* 0x000000246d247209 */ /* 0x000fe20007810000 */
[----:B------:R-:W-:Y:S01]  /*24c0*/  FMUL.FTZ R9, R48, UR10 ;  /* 0x0000000a30097c20 */ /* 0x000fe20008410000 */
[----:B------:R-:W-:Y:S01]  /*24d0*/  ISETP.GT.AND P4, PT, R7, 0x30, PT ;  /* 0x000000300700780c */ /* 0x000fe20003f84270 */
[----:B------:R-:W-:Y:S01]  /*24e0*/  MUFU.TANH R54, R54 ;  /* 0x0000003600367308 */ /* 0x000fe20000002400 */
[----:B-----5:R-:W-:Y:S01]  /*24f0*/  FSEL R91, R47, -INF , P3 ;  /* 0xff8000002f5b7808 */ /* 0x020fe20001800000 */
[----:B------:R-:W-:Y:S01]  /*2500*/  FMUL.FTZ R77, R77, UR10 ;  /* 0x0000000a4d4d7c20 */ /* 0x000fe20008410000 */
[----:B------:R-:W-:Y:S01]  /*2510*/  FMNMX.FTZ R36, R111, R36, !PT ;  /* 0x000000246f247209 */ /* 0x000fe20007810000 */
[----:B------:R-:W-:Y:S01]  /*2520*/  FMUL.FTZ R8, R52, UR10 ;  /* 0x0000000a34087c20 */ /* 0x000fe20008410000 */
[----:B------:R-:W-:Y:S01]  /*2530*/  ISETP.GT.AND P3, PT, R7, 0x31, PT ;  /* 0x000000310700780c */ /* 0x000fe20003f64270 */
[----:B------:R-:W-:Y:S01]  /*2540*/  FMUL.FTZ R3, R56, UR10 ;  /* 0x0000000a38037c20 */ /* 0x000fe20008410000 */
[----:B-1----:R-:W-:Y:S01]  /*2550*/  FSEL R71, R50, -INF , P4 ;  /* 0xff80000032477808 */ /* 0x002fe20002000000 */
[----:B------:R-:W0:Y:S01]  /*2560*/  MUFU.TANH R55, R55 ;  /* 0x0000003700377308 */ /* 0x000e220000002400 */
[----:B------:R-:W-:Y:S01]  /*2570*/  FMNMX.FTZ R36, R91, R36, !PT ;  /* 0x000000245b247209 */ /* 0x000fe20007810000 */
[----:B------:R-:W-:Y:S01]  /*2580*/  FMUL.FTZ R81, R81, UR10 ;  /* 0x0000000a51517c20 */ /* 0x000fe20008410000 */
[----:B------:R-:W-:Y:S01]  /*2590*/  ISETP.GT.AND P4, PT, R7, 0x38, PT ;  /* 0x000000380700780c */ /* 0x000fe20003f84270 */
        /* <DEDUP_REMOVED lines=10> */
[----:B------:R1:W-:Y:S01]  /*2640*/  @!P1 SYNCS.ARRIVE.TRANS64.RED.A1T0 RZ, [R0+URZ], RZ ;  /* 0x000000ff00ff99a7 */ /* 0x0003e2000810043f */
[----:B------:R-:W-:Y:S01]  /*2650*/  UIMAD UR11, UR49, UR11, -UR14 ;  /* 0x0000000b310b72a4 */ /* 0x000fe2000f8e0a0e */
[----:B------:R-:W4:Y:S01]  /*2660*/  MUFU.TANH R29, R59 ;  /* 0x0000003b001d7308 */ /* 0x000f220000002400 */
[----:B------:R-:W-:Y:S01]  /*2670*/  UMOV UR10, UR36 ;  /* 0x00000024000a7c82 */ /* 0x000fe20008000000 */
[----:B------:R-:W-:-:S06]  /*2680*/  UIADD3 UR54, UR54, -0x2, URZ ;  /* 0xfffffffe36367890 */ /* 0x000fcc000fffe03f */
[----:B------:R2:W-:Y:S08]  /*2690*/  MUFU.TANH R53, R67 ;  /* 0x0000004300357308 */ /* 0x0005f00000002400 */
[----:B------:R-:W5:Y:S01]  /*26a0*/  MUFU.TANH R62, R62 ;  /* 0x0000003e003e7308 */ /* 0x000f620000002400 */
[----:B--2---:R-:W-:Y:S02]  /*26b0*/  FSEL R67, R51, -INF , P3 ;  /* 0xff80000033437808 */ /* 0x004fe40001800000 */
[----:B------:R-:W-:-:S02]  /*26c0*/  ISETP.GT.AND P3, PT, R7, 0x39, PT ;  /* 0x000000390700780c */ /* 0x000fc40003f64270 */
[----:B------:R-:W-:Y:S02]  /*26d0*/  FMNMX.FTZ R36, R67, R36, !PT ;  /* 0x0000002443247209 */ /* 0x000fe40007810000 */
[----:B0-----:R-:W-:Y:S01]  /*26e0*/  FSEL R59, R55, -INF , P3 ;  /* 0xff800000373b7808 */ /* 0x001fe20001800000 */
[----:B------:R0:W2:Y:S01]  /*26f0*/  MUFU.TANH R45, R63 ;  /* 0x0000003f002d7308 */ /* 0x0000a20000002400 */
[----:B------:R-:W-:-:S04]  /*2700*/  ISETP.GT.AND P3, PT, R7, 0x41, PT ;  /* 0x000000410700780c */ /* 0x000fc80003f64270 */
[----:B----4-:R-:W-:Y:S02]  /*2710*/  FSEL R55, R29, -INF , P3 ;  /* 0xff8000001d377808 */ /* 0x010fe40001800000 */
[C---:B------:R-:W-:Y:S01]  /*2720*/  ISETP.GT.AND P3, PT, R7.reuse, 0x49, PT ;  /* 0x000000490700780c */ /* 0x040fe20003f64270 */
[----:B------:R-:W4:Y:S01]  /*2730*/  MUFU.TANH R66, R66 ;  /* 0x0000004200427308 */ /* 0x000f220000002400 */
[----:B0-----:R-:W-:Y:S02]  /*2740*/  FSEL R63, R54, -INF , P4 ;  /* 0xff800000363f7808 */ /* 0x001fe40002000000 */
[----:B------:R-:W-:Y:S02]  /*2750*/  ISETP.GT.AND P4, PT, R7, 0x40, PT ;  /* 0x000000400700780c */ /* 0x000fe40003f84270 */
[----:B------:R-:W-:Y:S02]  /*2760*/  FMNMX.FTZ R36, R63, R36, !PT ;  /* 0x000000243f247209 */ /* 0x000fe40007810000 */
[----:B------:R-:W-:Y:S01]  /*2770*/  FSEL R57, R57, -INF , P4 ;  /* 0xff80000039397808 */ /* 0x000fe20002000000 */
[----:B------:R-:W0:Y:S01]  /*2780*/  MUFU.TANH R49, R70 ;  /* 0x0000004600317308 */ /* 0x000e220000002400 */
[----:B------:R-:W-:-:S02]  /*2790*/  FMNMX.FTZ R36, R59, R36, !PT ;  /* 0x000000243b247209 */ /* 0x000fc40007810000 */
[----:B------:R-:W-:Y:S02]  /*27a0*/  ISETP.GT.AND P4, PT, R7, 0x48, PT ;  /* 0x000000480700780c */ /* 0x000fe40003f84270 */
[----:B------:R-:W-:Y:S02]  /*27b0*/  FMNMX.FTZ R36, R57, R36, !PT ;  /* 0x0000002439247209 */ /* 0x000fe40007810000 */
[----:B-----5:R-:W-:Y:S01]  /*27c0*/  FSEL R43, R62, -INF , P4 ;  /* 0xff8000003e2b7808 */ /* 0x020fe20002000000 */
[----:B------:R-:W5:Y:S01]  /*27d0*/  MUFU.TANH R4, R4 ;  /* 0x0000000400047308 */ /* 0x000f620000002400 */
[----:B------:R-:W-:Y:S02]  /*27e0*/  FMNMX.FTZ R36, R55, R36, !PT ;  /* 0x0000002437247209 */ /* 0x000fe40007810000 */
[----:B------:R-:W-:Y:S02]  /*27f0*/  ISETP.GT.AND P4, PT, R7, 0x50, PT ;  /* 0x000000500700780c */ /* 0x000fe40003f84270 */
[----:B--2---:R-:W-:-:S02]  /*2800*/  FSEL R45, R45, -INF , P3 ;  /* 0xff8000002d2d7808 */ /* 0x004fc40001800000 */
[----:B------:R-:W-:Y:S01]  /*2810*/  FMNMX.FTZ R36, R43, R36, !PT ;  /* 0x000000242b247209 */ /* 0x000fe20007810000 */
[----:B------:R-:W2:Y:S01]  /*2820*/  MUFU.TANH R41, R74 ;  /* 0x0000004a00297308 */ /* 0x000ea20000002400 */
[----:B------:R-:W-:Y:S02]  /*2830*/  ISETP.GT.AND P3, PT, R7, 0x51, PT ;  /* 0x000000510700780c */ /* 0x000fe40003f64270 */
[----:B----4-:R-:W-:Y:S02]  /*2840*/  FSEL R47, R66, -INF , P4 ;  /* 0xff800000422f7808 */ /* 0x010fe40002000000 */
[----:B------:R-:W-:Y:S02]  /*2850*/  FMNMX.FTZ R36, R45, R36, !PT ;  /* 0x000000242d247209 */ /* 0x000fe40007810000 */
[----:B------:R-:W-:Y:S01]  /*2860*/  ISETP.GT.AND P4, PT, R7, 0x58, PT ;  /* 0x000000580700780c */ /* 0x000fe20003f84270 */
[----:B------:R-:W4:Y:S01]  /*2870*/  MUFU.TANH R75, R75 ;  /* 0x0000004b004b7308 */ /* 0x000f220000002400 */
[----:B------:R-:W-:-:S02]  /*2880*/  FSEL R53, R53, -INF , P3 ;  /* 0xff80000035357808 */ /* 0x000fc40001800000 */
[----:B------:R-:W-:Y:S02]  /*2890*/  FMNMX.FTZ R36, R47, R36, !PT ;  /* 0x000000242f247209 */ /* 0x000fe40007810000 */
[----:B------:R-:W-:Y:S02]  /*28a0*/  ISETP.GT.AND P3, PT, R7, 0x59, PT ;  /* 0x000000590700780c */ /* 0x000fe40003f64270 */
[----:B0-----:R-:W-:Y:S01]  /*28b0*/  FSEL R49, R49, -INF , P4 ;  /* 0xff80000031317808 */ /* 0x001fe20002000000 */
[----:B------:R-:W0:Y:S01]  /*28c0*/  MUFU.TANH R35, R78 ;  /* 0x0000004e00237308 */ /* 0x000e220000002400 */
[----:B------:R-:W-:Y:S02]  /*28d0*/  FMNMX.FTZ R36, R53, R36, !PT ;  /* 0x0000002435247209 */ /* 0x000fe40007810000 */
[----:B------:R-:W-:Y:S02]  /*28e0*/  ISETP.GT.AND P4, PT, R7, 0x60, PT ;  /* 0x000000600700780c */ /* 0x000fe40003f84270 */
[----:B-----5:R-:W-:-:S02]  /*28f0*/  FSEL R51, R4, -INF , P3 ;  /* 0xff80000004337808 */ /* 0x020fc40001800000 */
[----:B------:R-:W-:Y:S01]  /*2900*/  FMNMX.FTZ R36, R49, R36, !PT ;  /* 0x0000002431247209 */ /* 0x000fe20007810000 */
[----:B------:R-:W5:Y:S01]  /*2910*/  MUFU.TANH R39, R79 ;  /* 0x0000004f00277308 */ /* 0x000f620000002400 */
[----:B------:R-:W-:Y:S02]  /*2920*/  ISETP.GT.AND P3, PT, R7, 0x61, PT ;  /* 0x000000610700780c */ /* 0x000fe40003f64270 */
[----:B--2---:R-:W-:Y:S02]  /*2930*/  FSEL R41, R41, -INF , P4 ;  /* 0xff80000029297808 */ /* 0x004fe40002000000 */
[----:B------:R-:W-:Y:S02]  /*2940*/  FMNMX.FTZ R36, R51, R36, !PT ;  /* 0x0000002433247209 */ /* 0x000fe40007810000 */
[----:B------:R-:W-:Y:S01]  /*2950*/  ISETP.GT.AND P4, PT, R7, 0x68, PT ;  /* 0x000000680700780c */ /* 0x000fe20003f84270 */
[----:B------:R-:W2:Y:S01]  /*2960*/  MUFU.TANH R31, R82 ;  /* 0x00000052001f7308 */ /* 0x000ea20000002400 */
[----:B----4-:R-:W-:-:S02]  /*2970*/  FSEL R29, R75, -INF , P3 ;  /* 0xff8000004b1d7808 */ /* 0x010fc40001800000 */
        /* <DEDUP_REMOVED lines=8> */
[----:B------:R-:W4:Y:S01]  /*2a00*/  MUFU.TANH R33, R86 ;  /* 0x0000005600217308 */ /* 0x000f220000002400 */
[----:B------:R-:W-:Y:S02]  /*2a10*/  ISETP.GT.AND P3, PT, R7, 0x71, PT ;  /* 0x000000710700780c */ /* 0x000fe40003f64270 */
[----:B--2---:R-:W-:Y:S02]  /*2a20*/  FSEL R31, R31, -INF , P4 ;  /* 0xff8000001f1f7808 */ /* 0x004fe40002000000 */
[----:B------:R-:W-:Y:S02]  /*2a30*/  FMNMX.FTZ R36, R39, R36, !PT ;  /* 0x0000002427247209 */ /* 0x000fe40007810000 */
[----:B------:R-:W-:Y:S01]  /*2a40*/  ISETP.GT.AND P4, PT, R7, 0x78, PT ;  /* 0x000000780700780c */ /* 0x000fe20003f84270 */
[----:B------:R-:W2:Y:S01]  /*2a50*/  MUFU.TANH R27, R87 ;  /* 0x00000057001b7308 */ /* 0x000ea20000002400 */
[----:B0-----:R-:W-:-:S02]  /*2a60*/  FSEL R37, R37, -INF , P3 ;  /* 0xff80000025257808 */ /* 0x001fc40001800000 */
[----:B------:R-:W-:Y:S02]  /*2a70*/  FMNMX.FTZ R36, R31, R36, !PT ;  /* 0x000000241f247209 */ /* 0x000fe40007810000 */
[----:B------:R-:W-:Y:S02]  /*2a80*/  ISETP.GT.AND P3, PT, R7, 0x79, PT ;  /* 0x000000790700780c */ /* 0x000fe40003f64270 */
[----:B------:R-:W-:Y:S01]  /*2a90*/  FMNMX.FTZ R36, R37, R36, !PT ;  /* 0x0000002425247209 */ /* 0x000fe20007810000 */
[----:B------:R-:W-:Y:S01]  /*2aa0*/  MUFU.TANH R21, R21 ;  /* 0x0000001500157308 */ /* 0x000fe20000002400 */
[----:B----4-:R-:W-:-:S04]  /*2ab0*/  FSEL R33, R33, -INF , P4 ;  /* 0xff80000021217808 */ /* 0x010fc80002000000 */
[----:B------:R-:W-:-:S03]  /*2ac0*/  FMNMX.FTZ R36, R33, R36, !PT ;  /* 0x0000002421247209 */ /* 0x000fc60007810000 */
[----:B------:R-:W0:Y:S01]  /*2ad0*/  MUFU.TANH R88, R88 ;  /* 0x0000005800587308 */ /* 0x000e220000002400 */
[----:B--2---:R-:W-:-:S04]  /*2ae0*/  FSEL R27, R27, -INF , P3 ;  /* 0xff8000001b1b7808 */ /* 0x004fc80001800000 */
[----:B------:R-:W-:-:S03]  /*2af0*/  FMNMX.FTZ R36, R27, R36, !PT ;  /* 0x000000241b247209 */ /* 0x000fc60007810000 */
[----:B------:R2:W-:Y:S02]  /*2b00*/  MUFU.TANH R38, R61 ;  /* 0x0000003d00267308 */ /* 0x0005e40000002400 */
[----:B------:R-:W4:Y:S06]  /*2b10*/  SHFL.BFLY PT, R7, R36, 0x2, 0x1f ;  /* 0x0c401f0024077f89 */ /* 0x000f2c00000e0000 */
[----:B------:R-:W5:Y:S01]  /*2b20*/  MUFU.TANH R89, R89 ;  /* 0x0000005900597308 */ /* 0x000f620000002400 */
[----:B--2---:R-:W-:Y:S01]  /*2b30*/  VIADD R61, R32, -UR14 ;  /* 0x8000000e203d7c36 */ /* 0x004fe20008000000 */
[----:B------:R-:W-:-:S04]  /*2b40*/  @UP0 ULDC UR14, c[0x0][0x450] ;  /* 0x00011400000e0ab9 */ /* 0x000fc80000000800 */
[----:B---3--:R-:W-:Y:S02]  /*2b50*/  VIADDMNMX R61, R26, R61, R30, PT ;  /* 0x0000003d1a3d7246 */ /* 0x008fe4000380011e */
[----:B------:R-:W2:Y:S02]  /*2b60*/  MUFU.TANH R28, R28 ;  /* 0x0000001c001c7308 */ /* 0x000ea40000002400 */
[C---:B------:R-:W-:Y:S02]  /*2b70*/  ISETP.GT.AND P4, PT, R61.reuse, 0x1, PT ;  /* 0x000000013d00780c */ /* 0x040fe40003f84270 */
[----:B------:R-:W-:Y:S02]  /*2b80*/  ISETP.GT.AND P5, PT, R61, 0x8, PT ;  /* 0x000000083d00780c */ /* 0x000fe40003fa4270 */
[----:B0-----:R-:W-:Y:S02]  /*2b90*/  FSEL R88, R88, -INF , P4 ;  /* 0xff80000058587808 */ /* 0x001fe40002000000 */
[----:B------:R-:W-:Y:S01]  /*2ba0*/  MUFU.TANH R24, R24 ;  /* 0x0000001800187308 */ /* 0x000fe20000002400 */
[----:B-----5:R-:W-:-:S02]  /*2bb0*/  FSEL R89, R89, -INF , P5 ;  /* 0xff80000059597808 */ /* 0x020fc40002800000 */
[----:B----4-:R-:W-:Y:S02]  /*2bc0*/  FMNMX.FTZ R4, R36, R7, !PT ;  /* 0x0000000724047209 */ /* 0x010fe40007810000 */
[----:B------:R-:W-:-:S03]  /*2bd0*/  ISETP.GT.AND P4, PT, R61, 0x10, PT ;  /* 0x000000103d00780c */ /* 0x000fc60003f84270 */
[----:B------:R-:W0:Y:S01]  /*2be0*/  SHFL.BFLY PT, R7, R4, 0x1, 0x1f ;  /* 0x0c201f0004077f89 */ /* 0x000e2200000e0000 */
[----:B------:R-:W3:Y:S08]  /*2bf0*/  MUFU.TANH R25, R25 ;  /* 0x0000001900197308 */ /* 0x000ef00000002400 */
[----:B------:R4:W-:Y:S08]  /*2c00*/  MUFU.TANH R40, R65 ;  /* 0x0000004100287308 */ /* 0x0009f00000002400 */
[----:B------:R-:W5:Y:S01]  /*2c10*/  MUFU.TANH R20, R20 ;  /* 0x0000001400147308 */ /* 0x000f620000002400 */
[----:B0-----:R-:W-:Y:S01]  /*2c20*/  FMNMX.FTZ R7, R4, R7, !PT ;  /* 0x0000000704077209 */ /* 0x001fe20007810000 */
[----:B------:R-:W-:-:S06]  /*2c30*/  IMAD.U32 R4, RZ, RZ, UR6 ;  /* 0x00000006ff047e24 */ /* 0x000fcc000f8e00ff */
[----:B------:R-:W0:Y:S01]  /*2c40*/  MUFU.TANH R15, R15 ;  /* 0x0000000f000f7308 */ /* 0x000e220000002400 */
[----:B------:R-:W-:Y:S01]  /*2c50*/  @UP0 ULDC UR6, c[0x0][0x44c] ;  /* 0x0001130000060ab9 */ /* 0x000fe20000000800 */
[C---:B------:R-:W-:Y:S01]  /*2c60*/  FSETP.NEU.FTZ.AND P3, PT, R7.reuse, -INF , PT ;  /* 0xff8000000700780b */ /* 0x040fe20003f7d000 */
[----:B------:R-:W-:Y:S01]  /*2c70*/  FMUL.FTZ R36, R7, R4 ;  /* 0x0000000407247220 */ /* 0x000fe20000410000 */
[----:B------:R-:W-:-:S04]  /*2c80*/  UIMAD.WIDE.U32 UR6, UR36, UR6, URZ ;  /* 0x00000006240672a5 */ /* 0x000fc8000f8e003f */
[----:B------:R-:W-:Y:S01]  /*2c90*/  FSEL R36, R36, RZ, P3 ;  /* 0x000000ff24247208 */ /* 0x000fe20001800000 */
[----:B------:R2:W-:Y:S01]  /*2ca0*/  MUFU.TANH R42, R69 ;  /* 0x00000045002a7308 */ /* 0x0005e20000002400 */
[----:B------:R-:W-:Y:S01]  /*2cb0*/  ISETP.GT.AND P3, PT, R61, RZ, PT ;  /* 0x000000ff3d00720c */ /* 0x000fe20003f64270 */
[----:B------:R-:W-:Y:S02]  /*2cc0*/  @UP0 USHF.R.U32.HI UR10, URZ, UR14, UR7 ;  /* 0x0000000e3f0a0299 */ /* 0x000fe40008011607 */
[-CC-:B------:R-:W-:Y:S01]  /*2cd0*/  FFMA.FTZ R181, R93, R4.reuse, -R36.reuse ;  /* 0x000000045db57223 */ /* 0x180fe20000010824 */
[----:B----4-:R-:W-:Y:S01]  /*2ce0*/  FSEL R65, R21, -INF , P3 ;  /* 0xff80000015417808 */ /* 0x010fe20001800000 */
[--C-:B------:R-:W-:Y:S01]  /*2cf0*/  FFMA.FTZ R169, R71, R4, -R36.reuse ;  /* 0x0000000447a97223 */ /* 0x100fe20000010824 */
[----:B------:R-:W-:Y:S01]  /*2d00*/  ISETP.GT.AND P3, PT, R61, 0x9, PT ;  /* 0x000000093d00780c */ /* 0x000fe20003f64270 */
[----:B------:R-:W4:Y:S01]  /*2d10*/  MUFU.TANH R13, R13 ;  /* 0x0000000d000d7308 */ /* 0x000f220000002400 */
[----:B------:R-:W-:Y:S01]  /*2d20*/  FMNMX.FTZ R30, R65, R88, !PT ;  /* 0x00000058411e7209 */ /* 0x000fe20007810000 */
[-CC-:B------:R-:W-:Y:S01]  /*2d30*/  FFMA.FTZ R183, R95, R4.reuse, -R36.reuse ;  /* 0x000000045fb77223 */ /* 0x180fe20000010824 */
[----:B--2---:R-:W-:Y:S01]  /*2d40*/  FSEL R69, R28, -INF , P3 ;  /* 0xff8000001c457808 */ /* 0x004fe20001800000 */
[--C-:B------:R-:W-:Y:S01]  /*2d50*/  FFMA.FTZ R97, R97, R4, -R36.reuse ;  /* 0x0000000461617223 */ /* 0x100fe20000010824 */
[----:B------:R-:W-:Y:S01]  /*2d60*/  FMNMX.FTZ R30, R89, R30, !PT ;  /* 0x0000001e591e7209 */ /* 0x000fe20007810000 */
[--C-:B------:R-:W-:Y:S01]  /*2d70*/  FFMA.FTZ R171, R63, R4, -R36.reuse ;  /* 0x000000043fab7223 */ /* 0x100fe20000010824 */
[----:B------:R-:W-:Y:S01]  /*2d80*/  ISETP.GT.AND P3, PT, R61, 0x11, PT ;  /* 0x000000113d00780c */ /* 0x000fe20003f64270 */
[----:B------:R2:W-:Y:S01]  /*2d90*/  MUFU.TANH R44, R73 ;  /* 0x00000049002c7308 */ /* 0x0005e20000002400 */
[----:B------:R-:W-:Y:S01]  /*2da0*/  FMNMX.FTZ R30, R69, R30, !PT ;  /* 0x0000001e451e7209 */ /* 0x000fe20007810000 */
[-CC-:B------:R-:W-:Y:S01]  /*2db0*/  FFMA.FTZ R177, R99, R4.reuse, -R36.reuse ;  /* 0x0000000463b17223 */ /* 0x180fe20000010824 */
[----:B---3--:R-:W-:Y:S01]  /*2dc0*/  FSEL R25, R25, -INF , P3 ;  /* 0xff80000019197808 */ /* 0x008fe20001800000 */
[-CC-:B------:R-:W-:Y:S01]  /*2dd0*/  FFMA.FTZ R153, R57, R4.reuse, -R36.reuse ;  /* 0x0000000439997223 */ /* 0x180fe20000010824 */
[----:B------:R-:W-:Y:S01]  /*2de0*/  ISETP.GT.AND P3, PT, R61, 0x19, PT ;  /* 0x000000193d00780c */ /* 0x000fe20003f64270 */
[-CC-:B------:R-:W-:Y:S01]  /*2df0*/  FFMA.FTZ R34, R34, R4.reuse, -R36.reuse ;  /* 0x0000000422227223 */ /* 0x180fe20000010824 */
[-CC-:B------:R-:W-:Y:S01]  /*2e00*/  FFMA.FTZ R179, R103, R4.reuse, -R36.reuse ;  /* 0x0000000467b37223 */ /* 0x180fe20000010824 */
[----:B------:R-:W-:Y:S01]  /*2e10*/  MUFU.TANH R14, R14 ;  /* 0x0000000e000e7308 */ /* 0x000fe20000002400 */
[----:B--2---:R-:W-:Y:S01]  /*2e20*/  FSEL R73, R24, -INF , P4 ;  /* 0xff80000018497808 */ /* 0x004fe20002000000 */
[-CC-:B------:R-:W-:Y:S01]  /*2e30*/  FFMA.FTZ R24, R55, R4.reuse, -R36.reuse ;  /* 0x0000000437187223 */ /* 0x180fe20000010824 */
[----:B------:R-:W-:Y:S01]  /*2e40*/  ISETP.GT.AND P4, PT, R61, 0x18, PT ;  /* 0x000000183d00780c */ /* 0x000fe20003f84270 */
[--C-:B------:R-:W-:Y:S01]  /*2e50*/  FFMA.FTZ R173, R107, R4, -R36.reuse ;  /* 0x000000046bad7223 */ /* 0x100fe20000010824 */
[----:B------:R-:W-:Y:S01]  /*2e60*/  FMNMX.FTZ R30, R73, R30, !PT ;  /* 0x0000001e491e7209 */ /* 0x000fe20007810000 */
[--C-:B------:R-:W-:Y:S01]  /*2e70*/  FFMA.FTZ R109, R109, R4, -R36.reuse ;  /* 0x000000046d6d7223 */ /* 0x100fe20000010824 */
[----:B-----5:R-:W-:Y:S01]  /*2e80*/  FSEL R75, R20, -INF , P4 ;  /* 0xff800000144b7808 */ /* 0x020fe20002000000 */
[----:B------:R-:W2:Y:S01]  /*2e90*/  MUFU.TANH R12, R12 ;  /* 0x0000000c000c7308 */ /* 0x000ea20000002400 */
[----:B------:R-:W-:Y:S01]  /*2ea0*/  FMNMX.FTZ R30, R25, R30, !PT ;  /* 0x0000001e191e7209 */ /* 0x000fe20007810000 */
[-CC-:B------:R-:W-:Y:S01]  /*2eb0*/  FFMA.FTZ R20, R101, R4.reuse, -R36.reuse ;  /* 0x0000000465147223 */ /* 0x180fe20000010824 */
[----:B------:R-:W-:Y:S01]  /*2ec0*/  ISETP.GT.AND P4, PT, R61, 0x20, PT ;  /* 0x000000203d00780c */ /* 0x000fe20003f84270 */
[-CC-:B------:R-:W-:Y:S01]  /*2ed0*/  FFMA.FTZ R175, R111, R4.reuse, -R36.reuse ;  /* 0x000000046faf7223 */ /* 0x180fe20000010824 */
[----:B0-----:R-:W-:Y:S01]  /*2ee0*/  FSEL R15, R15, -INF , P3 ;  /* 0xff8000000f0f7808 */ /* 0x001fe20001800000 */
[--C-:B------:R-:W-:Y:S01]  /*2ef0*/  FFMA.FTZ R43, R43, R4, -R36.reuse ;  /* 0x000000042b2b7223 */ /* 0x100fe20000010824 */
[----:B------:R-:W-:Y:S01]  /*2f00*/  FMNMX.FTZ R30, R75, R30, !PT ;  /* 0x0000001e4b1e7209 */ /* 0x000fe20007810000 */
[----:B------:R-:W-:Y:S01]  /*2f10*/  MUFU.TANH R11, R11 ;  /* 0x0000000b000b7308 */ /* 0x000fe20000002400 */
[----:B------:R-:W-:Y:S01]  /*2f20*/  ISETP.GT.AND P3, PT, R61, 0x21, PT ;  /* 0x000000213d00780c */ /* 0x000fe20003f64270 */
[-CC-:B------:R-:W-:Y:S01]  /*2f30*/  FFMA.FTZ R45, R45, R4.reuse, -R36.reuse ;  /* 0x000000042d2d7223 */ /* 0x180fe20000010824 */
[----:B----4-:R-:W-:Y:S01]  /*2f40*/  FSEL R13, R13, -INF , P4 ;  /* 0xff8000000d0d7808 */ /* 0x010fe20002000000 */
[--C-:B------:R-:W-:Y:S01]  /*2f50*/  FFMA.FTZ R47, R47, R4, -R36.reuse ;  /* 0x000000042f2f7223 */ /* 0x100fe20000010824 */
[----:B------:R-:W-:Y:S01]  /*2f60*/  FMNMX.FTZ R30, R15, R30, !PT ;  /* 0x0000001e0f1e7209 */ /* 0x000fe20007810000 */
[--C-:B------:R-:W-:Y:S01]  /*2f70*/  FFMA.FTZ R53, R53, R4, -R36.reuse ;  /* 0x0000000435357223 */ /* 0x100fe20000010824 */
[----:B------:R-:W-:Y:S01]  /*2f80*/  ISETP.GT.AND P4, PT, R61, 0x28, PT ;  /* 0x000000283d00780c */ /* 0x000fe20003f84270 */
[----:B------:R-:W0:Y:S01]  /*2f90*/  MUFU.TANH R9, R9 ;  /* 0x0000000900097308 */ /* 0x000e220000002400 */
[----:B------:R-:W-:Y:S01]  /*2fa0*/  FMNMX.FTZ R30, R13, R30, !PT ;  /* 0x0000001e0d1e7209 */ /* 0x000fe20007810000 */
[-CC-:B------:R-:W-:Y:S01]  /*2fb0*/  FFMA.FTZ R49, R49, R4.reuse, -R36.reuse ;  /* 0x0000000431317223 */ /* 0x180fe20000010824 */
[----:B--2---:R-:W-:Y:S01]  /*2fc0*/  FSEL R79, R12, -INF , P4 ;  /* 0xff8000000c4f7808 */ /* 0x004fe20002000000 */
[-CC-:B------:R-:W-:Y:S01]  /*2fd0*/  FFMA.FTZ R12, R105, R4.reuse, -R36.reuse ;  /* 0x00000004690c7223 */ /* 0x180fe20000010824 */
[----:B------:R-:W-:Y:S01]  /*2fe0*/  ISETP.GT.AND P4, PT, R61, 0x30, PT ;  /* 0x000000303d00780c */ /* 0x000fe20003f84270 */
        /* <DEDUP_REMOVED lines=9> */
[----:B------:R-:W-:Y:S01]  /*3080*/  UIADD3 UR11, UR11, UR10, URZ ;  /* 0x0000000a0b0b7290 */ /* 0x000fe2000fffe03f */
[----:B------:R2:W-:Y:S01]  /*3090*/  MUFU.TANH R46, R77 ;  /* 0x0000004d002e7308 */ /* 0x0005e20000002400 */
[----:B0-----:R-:W-:Y:S01]  /*30a0*/  FSEL R9, R9, -INF , P4 ;  /* 0xff80000009097808 */ /* 0x001fe20002000000 */
[----:B------:R-:W-:Y:S01]  /*30b0*/  FFMA.FTZ R27, R27, R4, -R36 ;  /* 0x000000041b1b7223 */ /* 0x000fe20000010824 */
[----:B------:R-:W-:Y:S01]  /*30c0*/  ISETP.GT.AND P4, PT, R61, 0x38, PT ;  /* 0x000000383d00780c */ /* 0x000fe20003f84270 */
[----:B------:R-:W-:Y:S01]  /*30d0*/  USHF.R.S32.HI UR6, URZ, 0x1f, UR11 ;  /* 0x0000001f3f067899 */ /* 0x000fe2000801140b */
[----:B------:R-:W-:-:S02]  /*30e0*/  CS2R R110, SRZ ;  /* 0x00000000006e7805 */ /* 0x000fc4000001ff00 */
[----:B------:R-:W-:Y:S02]  /*30f0*/  CS2R R106, SRZ ;  /* 0x00000000006a7805 */ /* 0x000fe4000001ff00 */
[----:B------:R-:W-:Y:S01]  /*3100*/  CS2R R104, SRZ ;  /* 0x0000000000687805 */ /* 0x000fe2000001ff00 */
[----:B------:R-:W0:Y:S01]  /*3110*/  MUFU.TANH R8, R8 ;  /* 0x0000000800087308 */ /* 0x000e220000002400 */
[----:B--2---:R-:W-:Y:S01]  /*3120*/  FSEL R77, R14, -INF , P3 ;  /* 0xff8000000e4d7808 */ /* 0x004fe20001800000 */
[----:B------:R-:W-:Y:S01]  /*3130*/  FFMA.FTZ R14, R59, R4, -R36 ;  /* 0x000000043b0e7223 */ /* 0x000fe20000010824 */
[----:B------:R-:W-:Y:S01]  /*3140*/  ISETP.GT.AND P3, PT, R61, 0x29, PT ;  /* 0x000000293d00780c */ /* 0x000fe20003f64270 */
[----:B------:R-:W-:Y:S01]  /*3150*/  ULEA.HI UR6, UR6, UR11, URZ, 0x7 ;  /* 0x0000000b06067291 */ /* 0x000fe2000f8f383f */
[----:B------:R-:W-:Y:S02]  /*3160*/  FMNMX.FTZ R30, R77, R30, !PT ;  /* 0x0000001e4d1e7209 */ /* 0x000fe40007810000 */
[----:B------:R-:W-:-:S02]  /*3170*/  CS2R R102, SRZ ;  /* 0x0000000000667805 */ /* 0x000fc4000001ff00 */
[----:B------:R-:W-:Y:S01]  /*3180*/  FSEL R11, R11, -INF , P3 ;  /* 0xff8000000b0b7808 */ /* 0x000fe20001800000 */
[----:B------:R-:W-:Y:S01]  /*3190*/  MUFU.TANH R6, R6 ;  /* 0x0000000600067308 */ /* 0x000fe20000002400 */
[----:B------:R-:W-:Y:S01]  /*31a0*/  FMNMX.FTZ R30, R79, R30, !PT ;  /* 0x0000001e4f1e7209 */ /* 0x000fe20007810000 */
[----:B------:R-:W-:Y:S01]  /*31b0*/  USHF.R.S32.HI UR6, URZ, 0x7, UR6 ;  /* 0x000000073f067899 */ /* 0x000fe20008011406 */
[----:B------:R-:W-:Y:S02]  /*31c0*/  ISETP.GT.AND P3, PT, R61, 0x31, PT ;  /* 0x000000313d00780c */ /* 0x000fe40003f64270 */
[----:B------:R-:W-:Y:S01]  /*31d0*/  FMNMX.FTZ R30, R11, R30, !PT ;  /* 0x0000001e0b1e7209 */ /* 0x000fe20007810000 */
[----:B------:R-:W-:Y:S02]  /*31e0*/  UISETP.LT.AND UP1, UPT, URZ, UR6, UPT ;  /* 0x000000063f00728c */ /* 0x000fe4000bf21270 */
[----:B------:R-:W2:Y:S01]  /*31f0*/  MUFU.TANH R3, R3 ;  /* 0x0000000300037308 */ /* 0x000ea20000002400 */
[----:B------:R-:W-:Y:S01]  /*3200*/  FMNMX.FTZ R30, R9, R30, !PT ;  /* 0x0000001e091e7209 */ /* 0x000fe20007810000 */
[----:B------:R-:W-:Y:S01]  /*3210*/  USEL UR52, URZ, UR6, !UP1 ;  /* 0x000000063f347287 */ /* 0x000fe2000c800000 */
[----:B0-----:R-:W-:Y:S01]  /*3220*/  FSEL R83, R8, -INF , P4 ;  /* 0xff80000008537808 */ /* 0x001fe20002000000 */
[----:B------:R-:W-:Y:S01]  /*3230*/  FFMA.FTZ R8, R91, R4, -R36 ;  /* 0x000000045b087223 */ /* 0x000fe20000010824 */
[----:B------:R-:W-:Y:S01]  /*3240*/  ISETP.GT.AND P4, PT, R61, 0x40, PT ;  /* 0x000000403d00780c */ /* 0x000fe20003f84270 */
[----:B------:R-:W-:-:S02]  /*3250*/  UISETP.GE.AND UP1, UPT, UR54, UR52, UPT ;  /* 0x000000343600728c */ /* 0x000fc4000bf26270 */
[----:B------:R-:W0:Y:S08]  /*3260*/  MUFU.TANH R5, R5 ;  /* 0x0000000500057308 */ /* 0x000e300000002400 */
[----:B------:R3:W-:Y:S01]  /*3270*/  MUFU.TANH R48, R81 ;  /* 0x0000005100307308 */ /* 0x0007e20000002400 */
[----:B--2---:R-:W-:Y:S02]  /*3280*/  FSEL R3, R3, -INF , P4 ;  /* 0xff80000003037808 */ /* 0x004fe40002000000 */
[----:B------:R-:W-:-:S05]  /*3290*/  ISETP.GT.AND P4, PT, R61, 0x48, PT ;  /* 0x000000483d00780c */ /* 0x000fca0003f84270 */
[----:B------:R-:W2:Y:S01]  /*32a0*/  MUFU.TANH R60, R60 ;  /* 0x0000003c003c7308 */ /* 0x000ea20000002400 */
[----:B---3--:R-:W-:Y:S01]  /*32b0*/  FSEL R81, R10, -INF , P3 ;  /* 0xff8000000a517808 */ /* 0x008fe20001800000 */
[----:B------:R-:W-:Y:S01]  /*32c0*/  FFMA.FTZ R10, R67, R4, -R36 ;  /* 0x00000004430a7223 */ /* 0x000fe20000010824 */
[----:B------:R-:W-:Y:S02]  /*32d0*/  ISETP.GT.AND P3, PT, R61, 0x39, PT ;  /* 0x000000393d00780c */ /* 0x000fe40003f64270 */
[----:B------:R-:W-:-:S03]  /*32e0*/  FMNMX.FTZ R30, R81, R30, !PT ;  /* 0x0000001e511e7209 */ /* 0x000fc60007810000 */
[----:B------:R3:W-:Y:S01]  /*32f0*/  MUFU.TANH R50, R85 ;  /* 0x0000005500327308 */ /* 0x0007e20000002400 */
[----:B------:R-:W-:-:S07]  /*3300*/  FMNMX.FTZ R30, R83, R30, !PT ;  /* 0x0000001e531e7209 */ /* 0x000fce0007810000 */
[----:B------:R-:W4:Y:S01]  /*3310*/  MUFU.TANH R64, R64 ;  /* 0x0000004000407308 */ /* 0x000f220000002400 */
[----:B---3--:R-:W-:Y:S02]  /*3320*/  FSEL R85, R6, -INF , P3 ;  /* 0xff80000006557808 */ /* 0x008fe40001800000 */
[----:B------:R-:W-:Y:S02]  /*3330*/  ISETP.GT.AND P3, PT, R61, 0x41, PT ;  /* 0x000000413d00780c */ /* 0x000fe40003f64270 */
[----:B------:R-:W-:Y:S02]  /*3340*/  FMNMX.FTZ R30, R85, R30, !PT ;  /* 0x0000001e551e7209 */ /* 0x000fe40007810000 */
[----:B0-----:R-:W-:Y:S01]  /*3350*/  FSEL R5, R5, -INF , P3 ;  /* 0xff80000005057808 */ /* 0x001fe20001800000 */
[----:B------:R-:W0:Y:S01]  /*3360*/  MUFU.TANH R68, R68 ;  /* 0x0000004400447308 */ /* 0x000e220000002400 */
[----:B------:R-:W-:Y:S02]  /*3370*/  FMNMX.FTZ R30, R3, R30, !PT ;  /* 0x0000001e031e7209 */ /* 0x000fe40007810000 */
[----:B------:R-:W-:-:S02]  /*3380*/  ISETP.GT.AND P3, PT, R61, 0x49, PT ;  /* 0x000000493d00780c */ /* 0x000fc40003f64270 */
[----:B--2---:R-:W-:Y:S02]  /*3390*/  FSEL R87, R60, -INF , P4 ;  /* 0xff8000003c577808 */ /* 0x004fe40002000000 */
[----:B------:R-:W-:Y:S01]  /*33a0*/  FMNMX.FTZ R30, R5, R30, !PT ;  /* 0x0000001e051e7209 */ /* 0x000fe20007810000 */
[----:B------:R-:W2:Y:S01]  /*33b0*/  MUFU.TANH R72, R72 ;  /* 0x0000004800487308 */ /* 0x000ea20000002400 */
[----:B------:R-:W-:Y:S02]  /*33c0*/  ISETP.GT.AND P4, PT, R61, 0x50, PT ;  /* 0x000000503d00780c */ /* 0x000fe40003f84270 */
[----:B------:R-:W-:Y:S02]  /*33d0*/  FSEL R91, R38, -INF , P3 ;  /* 0xff800000265b7808 */ /* 0x000fe40001800000 */
[----:B------:R-:W-:Y:S02]  /*33e0*/  FMNMX.FTZ R30, R87, R30, !PT ;  /* 0x0000001e571e7209 */ /* 0x000fe40007810000 */
[----:B------:R-:W-:Y:S01]  /*33f0*/  ISETP.GT.AND P3, PT, R61, 0x51, PT ;  /* 0x000000513d00780c */ /* 0x000fe20003f64270 */
[----:B------:R-:W3:Y:S01]  /*3400*/  MUFU.TANH R76, R76 ;  /* 0x0000004c004c7308 */ /* 0x000ee20000002400 */
[----:B----4-:R-:W-:-:S02]  /*3410*/  FSEL R93, R64, -INF , P4 ;  /* 0xff800000405d7808 */ /* 0x010fc40002000000 */
[----:B------:R-:W-:Y:S02]  /*3420*/  FMNMX.FTZ R30, R91, R30, !PT ;  /* 0x0000001e5b1e7209 */ /* 0x000fe40007810000 */
[----:B------:R-:W-:Y:S02]  /*3430*/  ISETP.GT.AND P4, PT, R61, 0x58, PT ;  /* 0x000000583d00780c */ /* 0x000fe40003f84270 */
[----:B------:R-:W-:Y:S01]  /*3440*/  FSEL R71, R40, -INF , P3 ;  /* 0xff80000028477808 */ /* 0x000fe20001800000 */
[----:B------:R-:W4:Y:S01]  /*3450*/  MUFU.TANH R80, R80 ;  /* 0x0000005000507308 */ /* 0x000f220000002400 */
[----:B------:R-:W-:Y:S02]  /*3460*/  FMNMX.FTZ R30, R93, R30, !PT ;  /* 0x0000001e5d1e7209 */ /* 0x000fe40007810000 */
[----:B------:R-:W-:Y:S02]  /*3470*/  ISETP.GT.AND P3, PT, R61, 0x59, PT ;  /* 0x000000593d00780c */ /* 0x000fe40003f64270 */
[----:B0-----:R-:W-:-:S02]  /*3480*/  FSEL R95, R68, -INF , P4 ;  /* 0xff800000445f7808 */ /* 0x001fc40002000000 */
[----:B------:R-:W-:Y:S01]  /*3490*/  FMNMX.FTZ R30, R71, R30, !PT ;  /* 0x0000001e471e7209 */ /* 0x000fe20007810000 */
[----:B------:R2:W-:Y:S01]  /*34a0*/  MUFU.EX2 R28, R97 ;  /* 0x00000061001c7308 */ /* 0x0005e20000000800 */
[----:B------:R-:W-:Y:S02]  /*34b0*/  ISETP.GT.AND P4, PT, R61, 0x60, PT ;  /* 0x000000603d00780c */ /* 0x000fe40003f84270 */
[----:B------:R-:W-:Y:S02]  /*34c0*/  FSEL R67, R42, -INF , P3 ;  /* 0xff8000002a437808 */ /* 0x000fe40001800000 */
[----:B------:R-:W-:Y:S02]  /*34d0*/  FMNMX.FTZ R30, R95, R30, !PT ;  /* 0x0000001e5f1e7209 */ /* 0x000fe40007810000 */
[----:B------:R-:W-:Y:S01]  /*34e0*/  ISETP.GT.AND P3, PT, R61, 0x61, PT ;  /* 0x000000613d00780c */ /* 0x000fe20003f64270 */
[----:B------:R-:W0:Y:S01]  /*34f0*/  MUFU.TANH R84, R84 ;  /* 0x0000005400547308 */ /* 0x000e220000002400 */
[----:B--2---:R-:W-:-:S02]  /*3500*/  FSEL R97, R72, -INF , P4 ;  /* 0xff80000048617808 */ /* 0x004fc40002000000 */
[----:B------:R-:W-:Y:S02]  /*3510*/  FMNMX.FTZ R30, R67, R30, !PT ;  /* 0x0000001e431e7209 */ /* 0x000fe40007810000 */
[----:B------:R-:W-:Y:S02]  /*3520*/  ISETP.GT.AND P4, PT, R61, 0x68, PT ;  /* 0x000000683d00780c */ /* 0x000fe40003f84270 */
[----:B------:R-:W-:Y:S01]  /*3530*/  FSEL R63, R44, -INF , P3 ;  /* 0xff8000002c3f7808 */ /* 0x000fe20001800000 */
[----:B------:R-:W-:Y:S01]  /*3540*/  MUFU.EX2 R32, R24 ;  /* 0x0000001800207308 */ /* 0x000fe20000000800 */
[----:B------:R-:W-:Y:S02]  /*3550*/  FMNMX.FTZ R30, R97, R30, !PT ;  /* 0x0000001e611e7209 */ /* 0x000fe40007810000 */
[----:B------:R-:W-:Y:S02]  /*3560*/  ISETP.GT.AND P3, PT, R61, 0x69, PT ;  /* 0x000000693d00780c */ /* 0x000fe40003f64270 */
[----:B---3--:R-:W-:-:S02]  /*3570*/  FSEL R99, R76, -INF , P4 ;  /* 0xff8000004c637808 */ /* 0x008fc40002000000 */
[----:B------:R-:W-:Y:S01]  /*3580*/  FMNMX.FTZ R30, R63, R30, !PT ;  /* 0x0000001e3f1e7209 */ /* 0x000fe20007810000 */
[----:B------:R-:W-:Y:S01]  /*3590*/  MUFU.EX2 R181, R181 ;  /* 0x000000b500b57308 */ /* 0x000fe20000000800 */
[----:B------:R-:W-:Y:S02]  /*35a0*/  ISETP.GT.AND P4, PT, R61, 0x70, PT ;  /* 0x000000703d00780c */ /* 0x000fe40003f84270 */
[----:B------:R-:W-:Y:S02]  /*35b0*/  FSEL R59, R46, -INF , P3 ;  /* 0xff8000002e3b7808 */ /* 0x000fe40001800000 */
[----:B------:R-:W-:Y:S02]  /*35c0*/  FMNMX.FTZ R30, R99, R30, !PT ;  /* 0x0000001e631e7209 */ /* 0x000fe40007810000 */
[----:B------:R-:W-:Y:S01]  /*35d0*/  ISETP.GT.AND P3, PT, R61, 0x71, PT ;  /* 0x000000713d00780c */ /* 0x000fe20003f64270 */
[----:B------:R-:W2:Y:S01]  /*35e0*/  MUFU.EX2 R26, R34 ;  /* 0x00000022001a7308 */ /* 0x000ea20000000800 */
[----:B----4-:R-:W-:-:S02]  /*35f0*/  FSEL R101, R80, -INF , P4 ;  /* 0xff80000050657808 */ /* 0x010fc40002000000 */
[----:B------:R-:W-:Y:S02]  /*3600*/  FMNMX.FTZ R30, R59, R30, !PT ;  /* 0x0000001e3b1e7209 */ /* 0x000fe40007810000 */
[----:B------:R-:W-:Y:S02]  /*3610*/  ISETP.GT.AND P4, PT, R61, 0x78, PT ;  /* 0x000000783d00780c */ /* 0x000fe40003f84270 */
[----:B------:R-:W-:Y:S01]  /*3620*/  FSEL R57, R48, -INF , P3 ;  /* 0xff80000030397808 */ /* 0x000fe20001800000 */
[----:B------:R-:W3:Y:S01]  /*3630*/  MUFU.EX2 R183, R183 ;  /* 0x000000b700b77308 */ /* 0x000ee20000000800 */
[----:B------:R-:W-:Y:S02]  /*3640*/  FMNMX.FTZ R30, R101, R30, !PT ;  /* 0x0000001e651e7209 */ /* 0x000fe40007810000 */
[----:B------:R-:W-:Y:S02]  /*3650*/  ISETP.GT.AND P3, PT, R61, 0x79, PT ;  /* 0x000000793d00780c */ /* 0x000fe40003f64270 */
[----:B0-----:R-:W-:-:S02]  /*3660*/  FSEL R61, R84, -INF , P4 ;  /* 0xff800000543d7808 */ /* 0x001fc40002000000 */
[----:B------:R-:W-:Y:S01]  /*3670*/  FMNMX.FTZ R30, R57, R30, !PT ;  /* 0x0000001e391e7209 */ /* 0x000fe20007810000 */
[----:B------:R-:W0:Y:S01]  /*3680*/  MUFU.EX2 R177, R177 ;  /* 0x000000b100b17308 */ /* 0x000e220000000800 */
[----:B------:R-:W-:Y:S01]  /*3690*/  FSEL R55, R50, -INF , P3 ;  /* 0xff80000032377808 */ /* 0x000fe20001800000 */
[----:B--2---:R-:W-:Y:S01]  /*36a0*/  FADD.FTZ R46, R181, R26 ;  /* 0x0000001ab52e7221 */ /* 0x004fe20000010000 */
[----:B------:R-:W-:Y:S02]  /*36b0*/  FMNMX.FTZ R30, R61, R30, !PT ;  /* 0x0000001e3d1e7209 */ /* 0x000fe40007810000 */
[----:B------:R-:W-:Y:S02]  /*36c0*/  F2FP.F16.F32.PACK_AB R181, R26, R181 ;  /* 0x000000b51ab5723e */ /* 0x000fe400000000ff */
[----:B------:R-:W-:Y:S01]  /*36d0*/  FMNMX.FTZ R30, R55, R30, !PT ;  /* 0x0000001e371e7209 */ /* 0x000fe20007810000 */
[----:B------:R-:W2:Y:S04]  /*36e0*/  MUFU.EX2 R20, R20 ;  /* 0x0000001400147308 */ /* 0x000ea80000000800 */
[----:B------:R-:W4:Y:S04]  /*36f0*/  SHFL.BFLY PT, R21, R30, 0x2, 0x1f ;  /* 0x0c401f001e157f89 */ /* 0x000f2800000e0000 */
[----:B------:R-:W5:Y:S08]  /*3700*/  MUFU.EX2 R179, R179 ;  /* 0x000000b300b37308 */ /* 0x000f700000000800 */
[----:B------:R-:W1:Y:S08]  /*3710*/  MUFU.EX2 R12, R12 ;  /* 0x0000000c000c7308 */ /* 0x000e700000000800 */
[----:B------:R-:W-:Y:S01]  /*3720*/  MUFU.EX2 R173, R173 ;  /* 0x000000ad00ad7308 */ /* 0x000fe20000000800 */
[----:B----4-:R-:W-:-:S07]  /*3730*/  FMNMX.FTZ R24, R30, R21, !PT ;  /* 0x000000151e187209 */ /* 0x010fce0007810000 */
[----:B------:R4:W-:Y:S01]  /*3740*/  MUFU.EX2 R6, R109 ;  /* 0x0000006d00067308 */ /* 0x0009e20000000800 */
[----:B------:R-:W3:Y:S07]  /*3750*/  SHFL.BFLY PT, R21, R24, 0x1, 0x1f ;  /* 0x0c201f0018157f89 */ /* 0x000eee00000e0000 */
[----:B------:R-:W-:Y:S01]  /*3760*/  MUFU.EX2 R175, R175 ;  /* 0x000000af00af7308 */ /* 0x000fe20000000800 */
[----:B----4-:R-:W-:-:S07]  /*3770*/  CS2R R108, SRZ ;  /* 0x00000000006c7805 */ /* 0x010fce000001ff00 */
[----:B------:R-:W-:Y:S08]  /*3780*/  MUFU.EX2 R8, R8 ;  /* 0x0000000800087308 */ /* 0x000ff00000000800 */
[----:B------:R-:W-:Y:S01]  /*3790*/  MUFU.EX2 R169, R169 ;  /* 0x000000a900a97308 */ /* 0x000fe20000000800 */
[----:B---3--:R-:W-:-:S04]  /*37a0*/  FMNMX.FTZ R21, R24, R21, !PT ;  /* 0x0000001518157209 */ /* 0x008fc80007810000 */
[C---:B------:R-:W-:Y:S01]  /*37b0*/  FSETP.NEU.FTZ.AND P3, PT, R21.reuse, -INF , PT ;  /* 0xff8000001500780b */ /* 0x040fe20003f7d000 */
[----:B------:R-:W-:Y:S02]  /*37c0*/  FMUL.FTZ R24, R21, R4 ;  /* 0x0000000415187220 */ /* 0x000fe40000410000 */
[----:B------:R-:W-:Y:S03]  /*37d0*/  MUFU.EX2 R10, R10 ;  /* 0x0000000a000a7308 */ /* 0x000fe60000000800 */
[----:B------:R-:W-:Y:S02]  /*37e0*/  FSEL R24, R24, RZ, P3 ;  /* 0x000000ff18187208 */ /* 0x000fe40001800000 */
[----:B------:R-:W-:-:S03]  /*37f0*/  PLOP3.LUT P3, PT, PT, PT, UP1, 0x80, 0x0 ;  /* 0x000000000000781c */ /* 0x000fc60003f6f018 */
        /* <DEDUP_REMOVED lines=13> */
[-C--:B------:R-:W-:Y:S01]  /*38d0*/  FFMA.FTZ R79, R79, R4.reuse, -R24 ;  /* 0x000000044f4f7223 */ /* 0x080fe20000010818 */
[----:B------:R-:W-:Y:S01]  /*38e0*/  MUFU.EX2 R65, R65 ;  /* 0x0000004100417308 */ /* 0x000fe20000000800 */
[----:B---3--:R-:W-:Y:S01]  /*38f0*/  FADD.FTZ R11, R183, R46 ;  /* 0x0000002eb70b7221 */ /* 0x008fe20000010000 */
[-CC-:B------:R-:W-:Y:S01]  /*3900*/  FFMA.FTZ R9, R9, R4.reuse, -R24.reuse ;  /* 0x0000000409097223 */ /* 0x180fe20000010818 */
[-CC-:B------:R-:W-:Y:S01]  /*3910*/  FFMA.FTZ R81, R81, R4.reuse, -R24.reuse ;  /* 0x0000000451517223 */ /* 0x180fe20000010818 */
[-CC-:B------:R-:W-:Y:S01]  /*3920*/  FFMA.FTZ R83, R83, R4.reuse, -R24.reuse ;  /* 0x0000000453537223 */ /* 0x180fe20000010818 */
[----:B------:R-:W-:Y:S01]  /*3930*/  FADD.FTZ R46, R28, R11 ;  /* 0x0000000b1c2e7221 */ /* 0x000fe20000010000 */
[-CC-:B------:R-:W-:Y:S01]  /*3940*/  FFMA.FTZ R85, R85, R4.reuse, -R24.reuse ;  /* 0x0000000455557223 */ /* 0x180fe20000010818 */
[-C--:B------:R-:W-:Y:S01]  /*3950*/  FFMA.FTZ R3, R3, R4.reuse, -R24 ;  /* 0x0000000403037223 */ /* 0x080fe20000010818 */
[----:B------:R-:W3:Y:S01]  /*3960*/  MUFU.EX2 R88, R88 ;  /* 0x0000005800587308 */ /* 0x000ee20000000800 */
[----:B0-----:R-:W-:Y:S01]  /*3970*/  FADD.FTZ R11, R177, R46 ;  /* 0x0000002eb10b7221 */ /* 0x001fe20000010000 */
[-CC-:B------:R-:W-:Y:S01]  /*3980*/  FFMA.FTZ R87, R87, R4.reuse, -R24.reuse ;  /* 0x0000000457577223 */ /* 0x180fe20000010818 */
[-CC-:B------:R-:W-:Y:S01]  /*3990*/  FFMA.FTZ R91, R91, R4.reuse, -R24.reuse ;  /* 0x000000045b5b7223 */ /* 0x180fe20000010818 */
[-CC-:B------:R-:W-:Y:S01]  /*39a0*/  FFMA.FTZ R93, R93, R4.reuse, -R24.reuse ;  /* 0x000000045d5d7223 */ /* 0x180fe20000010818 */
[C---:B--2---:R-:W-:Y:S01]  /*39b0*/  FADD.FTZ R46, R20.reuse, R11 ;  /* 0x0000000b142e7221 */ /* 0x044fe20000010000 */
[-CC-:B------:R-:W-:Y:S01]  /*39c0*/  FFMA.FTZ R71, R71, R4.reuse, -R24.reuse ;  /* 0x0000000447477223 */ /* 0x180fe20000010818 */
[-C--:B------:R-:W-:Y:S01]  /*39d0*/  FFMA.FTZ R95, R95, R4.reuse, -R24 ;  /* 0x000000045f5f7223 */ /* 0x080fe20000010818 */
[----:B------:R-:W0:Y:S01]  /*39e0*/  MUFU.EX2 R89, R89 ;  /* 0x0000005900597308 */ /* 0x000e220000000800 */
[----:B-----5:R-:W-:Y:S01]  /*39f0*/  FADD.FTZ R11, R179, R46 ;  /* 0x0000002eb30b7221 */ /* 0x020fe20000010000 */
[----:B------:R-:W-:Y:S01]  /*3a00*/  F2FP.F16.F32.PACK_AB R177, R20, R177 ;  /* 0x000000b114b1723e */ /* 0x000fe200000000ff */
[-CC-:B------:R-:W-:Y:S01]  /*3a10*/  FFMA.FTZ R67, R67, R4.reuse, -R24.reuse ;  /* 0x0000000443437223 */ /* 0x180fe20000010818 */
[-CC-:B------:R-:W-:Y:S01]  /*3a20*/  FFMA.FTZ R97, R97, R4.reuse, -R24.reuse ;  /* 0x0000000461617223 */ /* 0x180fe20000010818 */
[----:B-1----:R-:W-:Y:S01]  /*3a30*/  FADD.FTZ R48, R12, R11 ;  /* 0x0000000b0c307221 */ /* 0x002fe20000010000 */
[-CC-:B------:R-:W-:Y:S01]  /*3a40*/  FFMA.FTZ R63, R63, R4.reuse, -R24.reuse ;  /* 0x000000043f3f7223 */ /* 0x180fe20000010818 */
[-C--:B------:R-:W-:Y:S01]  /*3a50*/  FFMA.FTZ R99, R99, R4.reuse, -R24 ;  /* 0x0000000463637223 */ /* 0x080fe20000010818 */
[----:B------:R-:W1:Y:S01]  /*3a60*/  MUFU.EX2 R182, R69 ;  /* 0x0000004500b67308 */ /* 0x000e620000000800 */
[----:B---3--:R-:W-:Y:S01]  /*3a70*/  FADD.FTZ R46, R65, R88 ;  /* 0x00000058412e7221 */ /* 0x008fe20000010000 */
        /* <DEDUP_REMOVED lines=8> */
[----:B------:R-:W-:-:S02]  /*3b00*/  F2FP.F16.F32.PACK_AB R183, R28, R183 ;  /* 0x000000b71cb7723e */ /* 0x000fc400000000ff */
[----:B------:R-:W-:-:S04]  /*3b10*/  F2FP.F16.F32.PACK_AB R179, R12, R179 ;  /* 0x000000b30cb3723e */ /* 0x000fc800000000ff */
[----:B------:R-:W0:Y:S01]  /*3b20*/  MUFU.EX2 R176, R25 ;  /* 0x0000001900b07308 */ /* 0x000e220000000800 */
[C---:B-1----:R-:W-:Y:S01]  /*3b30*/  FADD.FTZ R46, R182.reuse, R11 ;  /* 0x0000000bb62e7221 */ /* 0x042fe20000010000 */
[----:B------:R-:W-:Y:S02]  /*3b40*/  F2FP.F16.F32.PACK_AB R182, R182, R89 ;  /* 0x00000059b6b6723e */ /* 0x000fe400000000ff */
[----:B------:R-:W-:-:S04]  /*3b50*/  CS2R R88, SRZ ;  /* 0x0000000000587805 */ /* 0x000fc8000001ff00 */
[----:B------:R-:W1:Y:S08]  /*3b60*/  MUFU.EX2 R75, R75 ;  /* 0x0000004b004b7308 */ /* 0x000e700000000800 */
[----:B------:R3:W4:Y:S08]  /*3b70*/  MUFU.EX2 R178, R15 ;  /* 0x0000000f00b27308 */ /* 0x0007300000000800 */
[----:B------:R-:W5:Y:S01]  /*3b80*/  MUFU.EX2 R13, R13 ;  /* 0x0000000d000d7308 */ /* 0x000f620000000800 */
[----:B---3--:R-:W-:Y:S01]  /*3b90*/  FADD.FTZ R15, R173, R48 ;  /* 0x00000030ad0f7221 */ /* 0x008fe20000010000 */
[----:B------:R-:W-:-:S03]  /*3ba0*/  F2FP.F16.F32.PACK_AB R173, R6, R173 ;  /* 0x000000ad06ad723e */ /* 0x000fc600000000ff */
[----:B------:R-:W-:-:S03]  /*3bb0*/  FADD.FTZ R48, R6, R15 ;  /* 0x0000000f06307221 */ /* 0x000fc60000010000 */
[----:B------:R2:W-:Y:S01]  /*3bc0*/  MUFU.EX2 R152, R5 ;  /* 0x0000000500987308 */ /* 0x0005e20000000800 */
[----:B------:R-:W-:Y:S01]  /*3bd0*/  FADD.FTZ R11, R175, R48 ;  /* 0x00000030af0b7221 */ /* 0x000fe20000010000 */
[----:B------:R-:W-:-:S03]  /*3be0*/  F2FP.F16.F32.PACK_AB R175, R8, R175 ;  /* 0x000000af08af723e */ /* 0x000fc600000000ff */
[----:B------:R-:W-:-:S03]  /*3bf0*/  FADD.FTZ R48, R8, R11 ;  /* 0x0000000b08307221 */ /* 0x000fc60000010000 */
[----:B------:R-:W3:Y:S01]  /*3c00*/  MUFU.EX2 R171, R171 ;  /* 0x000000ab00ab7308 */ /* 0x000ee20000000800 */
[----:B--2---:R-:W-:Y:S01]  /*3c10*/  FADD.FTZ R5, R73, R46 ;  /* 0x0000002e49057221 */ /* 0x004fe20000010000 */
[----:B------:R-:W-:Y:S01]  /*3c20*/  FADD.FTZ R11, R169, R48 ;  /* 0x00000030a90b7221 */ /* 0x000fe20000010000 */
[----:B------:R-:W-:Y:S02]  /*3c30*/  F2FP.F16.F32.PACK_AB R169, R10, R169 ;  /* 0x000000a90aa9723e */ /* 0x000fe400000000ff */
[----:B0-----:R-:W-:Y:S01]  /*3c40*/  FADD.FTZ R46, R176, R5 ;  /* 0x00000005b02e7221 */ /* 0x001fe20000010000 */
[----:B------:R-:W-:Y:S01]  /*3c50*/  FADD.FTZ R48, R10, R11 ;  /* 0x0000000b0a307221 */ /* 0x000fe20000010000 */
[----:B------:R-:W-:Y:S01]  /*3c60*/  F2FP.F16.F32.PACK_AB R176, R176, R73 ;  /* 0x00000049b0b0723e */ /* 0x000fe200000000ff */
[----:B------:R-:W0:Y:S01]  /*3c70*/  MUFU.EX2 R172, R77 ;  /* 0x0000004d00ac7308 */ /* 0x000e220000000800 */
[----:B-1----:R-:W-:-:S04]  /*3c80*/  FADD.FTZ R5, R75, R46 ;  /* 0x0000002e4b057221 */ /* 0x002fc80000010000 */
[C---:B----4-:R-:W-:Y:S01]  /*3c90*/  FADD.FTZ R46, R178.reuse, R5 ;  /* 0x00000005b22e7221 */ /* 0x050fe20000010000 */
[----:B------:R-:W-:Y:S02]  /*3ca0*/  F2FP.F16.F32.PACK_AB R178, R178, R75 ;  /* 0x0000004bb2b2723e */ /* 0x000fe400000000ff */
[----:B------:R-:W1:Y:S01]  /*3cb0*/  MUFU.EX2 R14, R14 ;  /* 0x0000000e000e7308 */ /* 0x000e620000000800 */
[----:B-----5:R-:W-:Y:S01]  /*3cc0*/  FADD.FTZ R5, R13, R46 ;  /* 0x0000002e0d057221 */ /* 0x020fe20000010000 */
[----:B---3--:R-:W-:-:S06]  /*3cd0*/  FADD.FTZ R11, R171, R48 ;  /* 0x00000030ab0b7221 */ /* 0x008fcc0000010000 */
[----:B------:R-:W2:Y:S01]  /*3ce0*/  MUFU.EX2 R79, R79 ;  /* 0x0000004f004f7308 */ /* 0x000ea20000000800 */
[C---:B0-----:R-:W-:Y:S01]  /*3cf0*/  FADD.FTZ R0, R172.reuse, R5 ;  /* 0x00000005ac007221 */ /* 0x041fe20000010000 */
[----:B------:R-:W-:-:S06]  /*3d00*/  F2FP.F16.F32.PACK_AB R172, R172, R13 ;  /* 0x0000000dacac723e */ /* 0x000fcc00000000ff */
[----:B------:R-:W0:Y:S01]  /*3d10*/  MUFU.EX2 R153, R153 ;  /* 0x0000009900997308 */ /* 0x000e220000000800 */
[C---:B-1----:R-:W-:Y:S01]  /*3d20*/  FADD.FTZ R46, R14.reuse, R11 ;  /* 0x0000000b0e2e7221 */ /* 0x042fe20000010000 */
[----:B------:R-:W-:-:S06]  /*3d30*/  F2FP.F16.F32.PACK_AB R171, R14, R171 ;  /* 0x000000ab0eab723e */ /* 0x000fcc00000000ff */
[----:B------:R-:W1:Y:S01]  /*3d40*/  MUFU.EX2 R9, R9 ;  /* 0x0000000900097308 */ /* 0x000e620000000800 */
[----:B--2---:R-:W-:-:S04]  /*3d50*/  FADD.FTZ R5, R79, R0 ;  /* 0x000000004f057221 */ /* 0x004fc80000010000 */
[C---:B------:R-:W-:Y:S01]  /*3d60*/  FADD.FTZ R0, R174.reuse, R5 ;  /* 0x00000005ae007221 */ /* 0x040fe20000010000 */
[----:B------:R-:W-:Y:S02]  /*3d70*/  F2FP.F16.F32.PACK_AB R174, R174, R79 ;  /* 0x0000004faeae723e */ /* 0x000fe400000000ff */
[----:B------:R-:W2:Y:S01]  /*3d80*/  MUFU.EX2 R43, R43 ;  /* 0x0000002b002b7308 */ /* 0x000ea20000000800 */
[----:B0-----:R-:W-:Y:S01]  /*3d90*/  FADD.FTZ R11, R153, R46 ;  /* 0x0000002e990b7221 */ /* 0x001fe20000010000 */
[----:B------:R-:W-:-:S03]  /*3da0*/  F2FP.F16.F32.PACK_AB R153, R32, R153 ;  /* 0x000000992099723e */ /* 0x000fc600000000ff */
[----:B------:R-:W-:-:S03]  /*3db0*/  FADD.FTZ R46, R32, R11 ;  /* 0x0000000b202e7221 */ /* 0x000fc60000010000 */
        /* <DEDUP_REMOVED lines=21> */
[----:B0-----:R-:W-:-:S04]  /*3f10*/  FADD.FTZ R5, R3, R0 ;  /* 0x0000000003057221 */ /* 0x001fc80000010000 */
[C---:B------:R-:W-:Y:S01]  /*3f20*/  FADD.FTZ R0, R152.reuse, R5 ;  /* 0x0000000598007221 */ /* 0x040fe20000010000 */
[----:B------:R-:W-:Y:S02]  /*3f30*/  F2FP.F16.F32.PACK_AB R152, R152, R3 ;  /* 0x000000039898723e */ /* 0x000fe400000000ff */
        /* <DEDUP_REMOVED lines=8> */
[----:B-1----:R-:W-:Y:S01]  /*3fc0*/  FADD.FTZ R11, R41, R20 ;  /* 0x00000014290b7221 */ /* 0x002fe20000010000 */
[----:B--2---:R-:W-:-:S06]  /*3fd0*/  CS2R R90, SRZ ;  /* 0x00000000005a7805 */ /* 0x004fcc000001ff00 */
        /* <DEDUP_REMOVED lines=49> */
[----:B-1----:R-:W-:Y:S01]  /*42f0*/  FADD.FTZ R3, R61, R6 ;  /* 0x000000063d037221 */ /* 0x002fe20000010000 */
[C---:B--2---:R-:W-:Y:S01]  /*4300*/  FADD.FTZ R0, R36.reuse, R11 ;  /* 0x0000000b24007221 */ /* 0x044fe20000010000 */
[----:B------:R-:W-:Y:S02]  /*4310*/  F2FP.F16.F32.PACK_AB R167, R36, R33 ;  /* 0x0000002124a7723e */ /* 0x000fe400000000ff */
[C---:B0-----:R-:W-:Y:S01]  /*4320*/  FADD.FTZ R3, R24.reuse, R3 ;  /* 0x0000000318037221 */ /* 0x041fe20000010000 */
[----:B------:R-:W-:Y:S01]  /*4330*/  F2FP.F16.F32.PACK_AB R166, R24, R61 ;  /* 0x0000003d18a6723e */ /* 0x000fe200000000ff */
[----:B------:R-:W-:Y:S06]  /*4340*/  @!P3 BRA `(.L_x_8958) ;  /* 0x000000300058b947 */ /* 0x000fec0003800000 */
[----:B------:R-:W-:Y:S01]  /*4350*/  IMAD.MOV.U32 R6, RZ, RZ, R7 ;  /* 0x000000ffff067224 */ /* 0x000fe200078e0007 */
[----:B------:R-:W-:Y:S01]  /*4360*/  UMOV UR55, UR43 ;  /* 0x0000002b00377c82 */ /* 0x000fe20008000000 */
[----:B------:R-:W-:Y:S01]  /*4370*/  IMAD.MOV.U32 R5, RZ, RZ, R21 ;  /* 0x000000ffff057224 */ /* 0x000fe200078e0015 */
[----:B------:R-:W-:Y:S01]  /*4380*/  UMOV UR53, UR42 ;  /* 0x0000002a00357c82 */ /* 0x000fe20008000000 */
[----:B------:R-:W-:Y:S01]  /*4390*/  IMAD.MOV.U32 R151, RZ, RZ, RZ ;  /* 0x000000ffff977224 */ /* 0x000fe200078e00ff */
[----:B------:R-:W-:Y:S01]  /*43a0*/  ULDC UR50, c[0x0][0x288] ;  /* 0x0000a20000327ab9 */ /* 0x000fe20000000800 */
[----:B------:R-:W-:-:S05]  /*43b0*/  ULDC UR51, c[0x0][0x9d8] ;  /* 0x0002760000337ab9 */ /* 0x000fca0000000800 */
.L_x_8967:
        /* <DEDUP_REMOVED lines=9> */
.L_x_8960:
[----:B------:R-:W-:Y:S01]  /*4450*/  ULEA UR6, UR42, UR41, 0x3 ;  /* 0x000000292a067291 */ /* 0x000fe2000f8e183f */
[----:B------:R-:W-:-:S05]  /*4460*/  IMAD.U32 R4, RZ, RZ, UR43 ;  /* 0x0000002bff047e24 */ /* 0x000fca000f8e00ff */
[----:B------:R-:W-:-:S04]  /*4470*/  SHF.L.U32 R4, R4, 0x1f, RZ ;  /* 0x0000001f04047819 */ /* 0x000fc800000006ff */
[----:B------:R0:W1:Y:S01]  /*4480*/  SYNCS.PHASECHK.TRANS64.TRYWAIT P3, [UR6+0x28830], R4 ;  /* 0x02883004ff0075a7 */ /* 0x0000620008060146 */
[----:B------:R-:W-:Y:S05]  /*4490*/  @!P0 BRA `(.L_x_8961) ;  /* 0x0000000000048947 */ /* 0x000fea0003800000 */
[----:B------:R-:W-:Y:S01]  /*44a0*/  BPT.TRAP 0x1 ;  /* 0x000000040000795c */ /* 0x000fe20000300000 */
.L_x_8961:
[----:B-1----:R-:W-:Y:S05]  /*44b0*/  @P3 BRA `(.L_x_8959) ;  /* 0x0000000000083947 */ /* 0x002fea0003800000 */
[----:B------:R-:W1:Y:S02]  /*44c0*/  SYNCS.PHASECHK.TRANS64.TRYWAIT P3, [UR6+0x28830], R4 ;  /* 0x02883004ff0075a7 */ /* 0x000e640008060146 */
[----:B-1----:R-:W-:Y:S05]  /*44d0*/  @!P3 BRA `(.L_x_8962) ;  /* 0x000000c4003cb947 */ /* 0x002fea0003800000 */
.L_x_8959:
        /* <DEDUP_REMOVED lines=45> */
.L_x_8964:
[----:B------:R-:W-:Y:S01]  /*47b0*/  ULEA UR6, UR53, UR41, 0x3 ;  /* 0x0000002935067291 */ /* 0x000fe2000f8e183f */
[----:B------:R-:W-:-:S05]  /*47c0*/  IMAD.U32 R4, RZ, RZ, UR55 ;  /* 0x00000037ff047e24 */ /* 0x000fca000f8e00ff */
[----:B------:R-:W-:-:S04]  /*47d0*/  SHF.L.U32 R4, R4, 0x1f, RZ ;  /* 0x0000001f04047819 */ /* 0x000fc800000006ff */
[----:B------:R0:W1:Y:S01]  /*47e0*/  SYNCS.PHASECHK.TRANS64.TRYWAIT P3, [UR6+0x28850], R4 ;  /* 0x02885004ff0075a7 */ /* 0x0000620008060146 */
[----:B------:R-:W-:Y:S05]  /*47f0*/  @!P0 BRA `(.L_x_8965) ;  /* 0x0000000000048947 */ /* 0x000fea0003800000 */
[----:B------:R-:W-:Y:S01]  /*4800*/  BPT.TRAP 0x1 ;  /* 0x000000040000795c */ /* 0x000fe20000300000 */
.L_x_8965:
[----:B-1----:R-:W-:Y:S05]  /*4810*/  @P3 BRA `(.L_x_8963) ;  /* 0x0000000000083947 */ /* 0x002fea0003800000 */
[----:B------:R-:W1:Y:S02]  /*4820*/  SYNCS.PHASECHK.TRANS64.TRYWAIT P3, [UR6+0x28850], R4 ;  /* 0x02885004ff0075a7 */ /* 0x000e640008060146 */
[----:B-1----:R-:W-:Y:S05]  /*4830*/  @!P3 BRA `(.L_x_8966) ;  /* 0x000000c0007cb947 */ /* 0x002fea0003800000 */
.L_x_8963:
[----:B------:R-:W-:Y:S01]  /*4840*/  UIADD3 UR6, UR41, 0x400, URZ ;  /* 0x0000040029067890 */ /* 0x000fe2000fffe03f */
[----:B------:R-:W-:Y:S01]  /*4850*/  WARPGROUP.ARRIVE ;  /* 0x00000000000079c5 */ /* 0x000fe20000000000 */
[----:B------:R-:W-:Y:S01]  /*4860*/  UMOV UR7, 0x40000040 ;  /* 0x4000004000077882 */ /* 0x000fe20000000000 */
[----:B------:R-:W-:Y:S01]  /*4870*/  FMUL.FTZ R43, R43, UR51 ;  /* 0x000000332b2b7c20 */ /* 0x000fe20008410000 */
[----:B------:R-:W-:Y:S01]  /*4880*/  USHF.R.U32.HI UR6, URZ, 0x4, UR6 ;  /* 0x000000043f067899 */ /* 0x000fe20008011606 */
[----:B------:R-:W-:Y:S01]  /*4890*/  FMUL.FTZ R10, R25, UR51 ;  /* 0x00000033190a7c20 */ /* 0x000fe20008410000 */
[----:B------:R-:W2:Y:S01]  /*48a0*/  LDC R14, c[0x0][0x2f0] ;  /* 0x0000bc00ff0e7b82 */ /* 0x000ea20000000800 */
[----:B------:R3:W-:Y:S01]  /*48b0*/  MUFU.TANH R11, R43 ;  /* 0x0000002b000b7308 */ /* 0x0007e20000002400 */
[----:B------:R-:W-:Y:S01]  /*48c0*/  ULOP3.LUT UR6, UR6, 0x3fff, URZ, 0xc0, !UPT ;  /* 0x00003fff06067892 */ /* 0x000fe2000f8ec03f */
[----:B------:R-:W-:Y:S01]  /*48d0*/  FMUL.FTZ R192, R26, UR51 ;  /* 0x000000331ac07c20 */ /* 0x000fe20008410000 */
[----:B------:R-:W-:Y:S01]  /*48e0*/  FMUL.FTZ R38, R38, UR51 ;  /* 0x0000003326267c20 */ /* 0x000fe20008410000 */
[----:B------:R-:W-:Y:S01]  /*48f0*/  FMUL.FTZ R39, R39, UR51 ;  /* 0x0000003327277c20 */ /* 0x000fe20008410000 */
[----:B------:R-:W-:Y:S01]  /*4900*/  ULOP3.LUT UR6, UR6, 0x4000000, URZ, 0xfc, !UPT ;  /* 0x0400000006067892 */ /* 0x000fe2000f8efc3f */
[----:B------:R-:W-:Y:S01]  /*4910*/  FMUL.FTZ R42, R42, UR51 ;  /* 0x000000332a2a7c20 */ /* 0x000fe20008410000 */
[----:B------:R-:W-:Y:S01]  /*4920*/  FMUL.FTZ R46, R46, UR51 ;  /* 0x000000332e2e7c20 */ /* 0x000fe20008410000 */
[----:B------:R-:W4:Y:S01]  /*4930*/  MUFU.TANH R192, R192 ;  /* 0x000000c000c07308 */ /* 0x000f220000002400 */
[----:B------:R-:W-:Y:S01]  /*4940*/  ULEA UR10, UR53, UR6, 0xb ;  /* 0x00000006350a7291 */ /* 0x000fe2000f8e583f */
[----:B---3--:R-:W-:-:S02]  /*4950*/  VIADD R43, R17, UR36 ;  /* 0x00000024112b7c36 */ /* 0x008fc40008000000 */
[----:B------:R-:W-:Y:S01]  /*4960*/  FMUL.FTZ R47, R47, UR51 ;  /* 0x000000332f2f7c20 */ /* 0x000fe20008410000 */
[----:B------:R-:W-:Y:S01]  /*4970*/  FMUL.FTZ R50, R50, UR51 ;  /* 0x0000003332327c20 */ /* 0x000fe20008410000 */
[----:B------:R-:W-:Y:S01]  /*4980*/  FMUL.FTZ R51, R51, UR51 ;  /* 0x0000003333337c20 */ /* 0x000fe20008410000 */
[----:B------:R-:W-:Y:S01]  /*4990*/  FMUL.FTZ R54, R54, UR51 ;  /* 0x0000003336367c20 */ /* 0x000fe20008410000 */
[----:B------:R-:W-:Y:S01]  /*49a0*/  FMUL.FTZ R55, R55, UR51 ;  /* 0x0000003337377c20 */ /* 0x000fe20008410000 */
[----:B------:R-:W-:Y:S01]  /*49b0*/  UMOV UR6, UR10 ;  /* 0x0000000a00067c82 */ /* 0x000fe20008000000 */
[----:B------:R-:W-:Y:S01]  /*49c0*/  MUFU.TANH R38, R38 ;  /* 0x0000002600267308 */ /* 0x000fe20000002400 */
[----:B------:R-:W-:Y:S01]  /*49d0*/  HGMMA.64x128x16.F32 R88, R180, gdesc[UR4].tnspB, R88, gsb0 ;  /* 0x41e00004b4587df0 */ /* 0x000fe20008000858 */
[----:B------:R-:W-:Y:S01]  /*49e0*/  UIADD3 UR6, UR10, 0x80, URZ ;  /* 0x000000800a067890 */ /* 0x000fe2000fffe03f */
[----:B------:R-:W-:Y:S01]  /*49f0*/  FMUL.FTZ R58, R58, UR51 ;  /* 0x000000333a3a7c20 */ /* 0x000fe20008410000 */
[----:B------:R-:W-:Y:S01]  /*4a00*/  UMOV UR7, 0x40000040 ;  /* 0x4000004000077882 */ /* 0x000fe20000000000 */
        /* <DEDUP_REMOVED lines=12> */
[----:B---3--:R-:W-:Y:S01]  /*4ad0*/  FMUL.FTZ R39, R56, UR51 ;  /* 0x0000003338277c20 */ /* 0x008fe20008410000 */
        /* <DEDUP_REMOVED lines=16> */
[----:B------:R-:W-:Y:S01]  /*4be0*/  UISETP.GT.AND UP1, UPT, UR54, UR52, UPT ;  /* 0x000000343600728c */ /* 0x000fe2000bf24270 */
[----:B------:R-:W-:-:S05]  /*4bf0*/  UMOV UR55, UR43 ;  /* 0x0000002b00377c82 */ /* 0x000fca0008000000 */
        /* <DEDUP_REMOVED lines=22> */
[----:B------:R-:W3:Y:S01]  /*4d60*/  MUFU.TANH R182, R182 ;  /* 0x000000b600b67308 */ /* 0x000ee20000002400 */
[----:B------:R-:W-:Y:S01]  /*4d70*/  UMOV UR7, 0x40000040 ;  /* 0x4000004000077882 */ /* 0x000fe20000000000 */
[----:B------:R-:W-:Y:S01]  /*4d80*/  FMUL.FTZ R41, R57, UR51 ;  /* 0x0000003339297c20 */ /* 0x000fe20008410000 */
[----:B------:R-:W-:-:S05]  /*4d90*/  FMUL.FTZ R57, R68, UR51 ;  /* 0x0000003344397c20 */ /* 0x000fca0008410000 */
[----:B------:R-:W5:Y:S08]  /*4da0*/  MUFU.TANH R180, R180 ;  /* 0x000000b400b47308 */ /* 0x000f700000002400 */
[----:B------:R0:W-:Y:S08]  /*4db0*/  MUFU.TANH R44, R67 ;  /* 0x00000043002c7308 */ /* 0x0001f00000002400 */
[----:B------:R-:W-:Y:S01]  /*4dc0*/  MUFU.TANH R10, R10 ;  /* 0x0000000a000a7308 */ /* 0x000fe20000002400 */
[----:B0-----:R-:W-:-:S07]  /*4dd0*/  FMUL.FTZ R67, R80, UR51 ;  /* 0x0000003350437c20 */ /* 0x001fce0008410000 */
        /* <DEDUP_REMOVED lines=20> */
[----:B------:R0:W-:Y:S01]  /*4f20*/  MUFU.TANH R40, R71 ;  /* 0x0000004700287308 */ /* 0x0001e20000002400 */
[----:B------:R-:W-:Y:S01]  /*4f30*/  HGMMA.64x128x16.F32 R88, R172, gdesc[UR4].tnspB, R88, gsb0 ;  /* 0x41e00004ac587df0 */ /* 0x000fe20008000858 */
[----:B------:R-:W-:Y:S01]  /*4f40*/  UIADD3 UR6, UR10, 0x180, URZ ;  /* 0x000001800a067890 */ /* 0x000fe2000fffe03f */
[----:B------:R-:W-:-:S05]  /*4f50*/  UMOV UR7, 0x40000040 ;  /* 0x4000004000077882 */ /* 0x000fca0000000000 */
[----:B------:R-:W5:Y:S01]  /*4f60*/  MUFU.TANH R178, R178 ;  /* 0x000000b200b27308 */ /* 0x000f620000002400 */
[----:B0-----:R-:W-:-:S07]  /*4f70*/  FMUL.FTZ R71, R85, UR51 ;  /* 0x0000003355477c20 */ /* 0x001fce0008410000 */
[----:B------:R-:W0:Y:S08]  /*4f80*/  MUFU.TANH R176, R176 ;  /* 0x000000b000b07308 */ /* 0x000e300000002400 */
        /* <DEDUP_REMOVED lines=9> */
[----:B------:R4:W-:Y:S01]  /*5020*/  MUFU.TANH R48, R63 ;  /* 0x0000003f00307308 */ /* 0x0009e20000002400 */
[----:B------:R-:W-:Y:S01]  /*5030*/  HGMMA.64x128x16.F32 R88, R168, gdesc[UR4].tnspB, R88, gsb0 ;  /* 0x41e00004a8587df0 */ /* 0x000fe20008000858 */
[----:B------:R-:W-:Y:S01]  /*5040*/  @UP0 ULDC UR6, c[0x0][0x44c] ;  /* 0x0001130000060ab9 */ /* 0x000fe20000000800 */
[----:B------:R-:W-:Y:S01]  /*5050*/  UMOV UR7, 0x40000040 ;  /* 0x4000004000077882 */ /* 0x000fe20000000000 */
[----:B-1----:R-:W-:Y:S01]  /*5060*/  @P2 IMAD.HI.U32 R4, R43, UR6, RZ ;  /* 0x000000062b042c27 */ /* 0x002fe2000f8e00ff */
[----:B------:R-:W-:-:S03]  /*5070*/  @UP0 ULDC UR6, c[0x0][0x450] ;  /* 0x0001140000060ab9 */ /* 0x000fc60000000800 */
[----:B------:R-:W1:Y:S01]  /*5080*/  MUFU.TANH R174, R174 ;  /* 0x000000ae00ae7308 */ /* 0x000e620000002400 */
[----:B----4-:R-:W-:Y:S01]  /*5090*/  FMUL.FTZ R63, R77, UR51 ;  /* 0x000000334d3f7c20 */ /* 0x010fe20008410000 */
[----:B------:R-:W-:Y:S01]  /*50a0*/  @P2 SHF.R.U32.HI R43, RZ, UR6, R4 ;  /* 0x00000006ff2b2c19 */ /* 0x000fe20008011604 */
[----:B------:R-:W-:Y:S02]  /*50b0*/  UMOV UR6, 0xffffff80 ;  /* 0xffffff8000067882 */ /* 0x000fe40000000000 */
[----:B------:R-:W-:Y:S02]  /*50c0*/  UIMAD UR6, UR54, UR6, 0x1 ;  /* 0x00000001360674a4 */ /* 0x000fe4000f8e0206 */
[----:B------:R-:W4:Y:S01]  /*50d0*/  SHFL.IDX PT, R4, R43, 0x1, 0x1c1f ;  /* 0x003c1f002b047f89 */ /* 0x000f2200000e0000 */
[----:B------:R-:W-:Y:S01]  /*50e0*/  MUFU.TANH R35, R35 ;  /* 0x0000002300237308 */ /* 0x000fe20000002400 */
[----:B------:R-:W-:Y:S02]  /*50f0*/  UIADD3 UR54, UR54, -0x1, URZ ;  /* 0xffffffff36367890 */ /* 0x000fe4000fffe03f */
[----:B------:R-:W-:Y:S01]  /*5100*/  IMAD.U32 R25, RZ, RZ, UR6 ;  /* 0x00000006ff197e24 */ /* 0x000fe2000f8e00ff */
[----:B------:R-:W-:-:S03]  /*5110*/  UIADD3 UR6, UR10, 0x200, URZ ;  /* 0x000002000a067890 */ /* 0x000fc6000fffe03f */
[----:B------:R-:W-:Y:S01]  /*5120*/  IMAD R25, R16, -0x2, R25 ;  /* 0xfffffffe10197824 */ /* 0x000fe200078e0219 */
[----:B------:R-:W-:Y:S03]  /*5130*/  MUFU.TANH R63, R63 ;  /* 0x0000003f003f7308 */ /* 0x000fe60000002400 */
[----:B--2---:R-:W-:-:S05]  /*5140*/  IMAD R25, R14, UR49, R25 ;  /* 0x000000310e197c24 */ /* 0x004fca000f8e0219 */
[----:B------:R-:W-:Y:S01]  /*5150*/  MUFU.TANH R14, R78 ;  /* 0x0000004e000e7308 */ /* 0x000fe20000002400 */
[----:B----4-:R-:W-:-:S04]  /*5160*/  IADD3 R4, R4, -UR50, R25 ;  /* 0x8000003204047c10 */ /* 0x010fc8000fffe019 */
[C---:B------:R-:W-:Y:S02]  /*5170*/  ISETP.GT.AND P3, PT, R4.reuse, RZ, PT ;  /* 0x000000ff0400720c */ /* 0x040fe40003f64270 */
[----:B------:R-:W-:Y:S02]  /*5180*/  ISETP.GT.AND P4, PT, R4, 0x1, PT ;  /* 0x000000010400780c */ /* 0x000fe40003f84270 */
[----:B------:R-:W-:Y:S02]  /*5190*/  FSEL R192, R192, -INF , P3 ;  /* 0xff800000c0c07808 */ /* 0x000fe40001800000 */
[----:B------:R-:W-:Y:S02]  /*51a0*/  ISETP.GT.AND P3, PT, R4, 0x8, PT ;  /* 0x000000080400780c */ /* 0x000fe40003f64270 */
[----:B---3--:R-:W-:Y:S02]  /*51b0*/  FSEL R182, R182, -INF , P4 ;  /* 0xff800000b6b67808 */ /* 0x008fe40002000000 */
[----:B------:R-:W-:-:S02]  /*51c0*/  FMNMX.FTZ R7, R192, R6, !PT ;  /* 0x00000006c0077209 */ /* 0x000fc40007810000 */
[----:B------:R-:W-:Y:S02]  /*51d0*/  ISETP.GT.AND P4, PT, R4, 0x9, PT ;  /* 0x000000090400780c */ /* 0x000fe40003f84270 */
[----:B-----5:R-:W-:Y:S02]  /*51e0*/  FSEL R180, R180, -INF , P3 ;  /* 0xff800000b4b47808 */ /* 0x020fe40001800000 */
[----:B------:R-:W-:Y:S02]  /*51f0*/  FMNMX.FTZ R7, R182, R7, !PT ;  /* 0x00000007b6077209 */ /* 0x000fe40007810000 */
[----:B------:R-:W-:Y:S02]  /*5200*/  ISETP.GT.AND P3, PT, R4, 0x10, PT ;  /* 0x000000100400780c */ /* 0x000fe40003f64270 */
[----:B------:R-:W-:Y:S02]  /*5210*/  FSEL R178, R178, -INF , P4 ;  /* 0xff800000b2b27808 */ /* 0x000fe40002000000 */
[----:B------:R-:W-:-:S02]  /*5220*/  FMNMX.FTZ R7, R180, R7, !PT ;  /* 0x00000007b4077209 */ /* 0x000fc40007810000 */
[----:B------:R-:W-:Y:S02]  /*5230*/  ISETP.GT.AND P4, PT, R4, 0x11, PT ;  /* 0x000000110400780c */ /* 0x000fe40003f84270 */
[----:B0-----:R-:W-:Y:S02]  /*5240*/  FSEL R176, R176, -INF , P3 ;  /* 0xff800000b0b07808 */ /* 0x001fe40001800000 */
[----:B------:R-:W-:Y:S02]  /*5250*/  FMNMX.FTZ R7, R178, R7, !PT ;  /* 0x00000007b2077209 */ /* 0x000fe40007810000 */
[----:B------:R-:W-:Y:S02]  /*5260*/  ISETP.GT.AND P3, PT, R4, 0x18, PT ;  /* 0x000000180400780c */ /* 0x000fe40003f64270 */
[----:B-1----:R-:W-:Y:S02]  /*5270*/  FSEL R174, R174, -INF , P4 ;  /* 0xff800000aeae7808 */ /* 0x002fe40002000000 */
[----:B------:R-:W-:-:S02]  /*5280*/  FMNMX.FTZ R7, R176, R7, !PT ;  /* 0x00000007b0077209 */ /* 0x000fc40007810000 */
[----:B------:R-:W-:Y:S02]  /*5290*/  ISETP.GT.AND P4, PT, R4, 0x19, PT ;  /* 0x000000190400780c */ /* 0x000fe40003f84270 */
[----:B------:R-:W-:Y:S02]  /*52a0*/  FSEL R172, R38, -INF , P3 ;  /* 0xff80000026ac7808 */ /* 0x000fe40001800000 */
[----:B------:R-:W-:Y:S01]  /*52b0*/  FMNMX.FTZ R7, R174, R7, !PT ;  /* 0x00000007ae077209 */ /* 0x000fe20007810000 */
[----:B------:R0:W-:Y:S01]  /*52c0*/  MUFU.TANH R38, R74 ;  /* 0x0000004a00267308 */ /* 0x0001e20000002400 */
[----:B------:R-:W-:Y:S01]  /*52d0*/  ISETP.GT.AND P3, PT, R4, 0x20, PT ;  /* 0x000000200400780c */ /* 0x000fe20003f64270 */
[----:B0-----:R-:W-:Y:S01]  /*52e0*/  FMUL.FTZ R74, R60, UR51 ;  /* 0x000000333c4a7c20 */ /* 0x001fe20008410000 */
[----:B------:R-:W-:Y:S02]  /*52f0*/  FMUL.FTZ R60, R72, UR51 ;  /* 0x00000033483c7c20 */ /* 0x000fe40008410000 */
[----:B------:R-:W0:Y:S03]  /*5300*/  SHFL.IDX PT, R72, R43, RZ, 0x1c1f ;  /* 0x001c1fff2b487589 */ /* 0x000e2600000e0000 */
[----:B------:R-:W-:Y:S08]  /*5310*/  MUFU.TANH R74, R74 ;  /* 0x0000004a004a7308 */ /* 0x000ff00000002400 */
[----:B------:R-:W-:Y:S01]  /*5320*/  MUFU.TANH R60, R60 ;  /* 0x0000003c003c7308 */ /* 0x000fe20000002400 */
[----:B0-----:R-:W-:-:S04]  /*5330*/  IADD3 R72, R72, -UR50, R25 ;  /* 0x8000003248487c10 */ /* 0x001fc8000fffe019 */
        /* <DEDUP_REMOVED lines=8> */
[----:B------:R-:W-:Y:S01]  /*53c0*/  FMNMX.FTZ R9, R172, R7, !PT ;  /* 0x00000007ac097209 */ /* 0x000fe20007810000 */
[----:B------:R-:W-:Y:S01]  /*53d0*/  FMUL.FTZ R7, R70, UR51 ;  /* 0x0000003346077c20 */ /* 0x000fe20008410000 */
[----:B------:R-:W-:Y:S01]  /*53e0*/  ISETP.GT.AND P4, PT, R4, 0x21, PT ;  /* 0x000000210400780c */ /* 0x000fe20003f84270 */
[----:B------:R-:W-:Y:S01]  /*53f0*/  HGMMA.64x128x16.F32 R88, R152, gdesc[UR4].tnspB, R88, gsb0 ;  /* 0x41e0000498587df0 */ /* 0x000fe20008000858 */
[----:B------:R-:W-:Y:S01]  /*5400*/  FSEL R168, R42, -INF , P3 ;  /* 0xff8000002aa87808 */ /* 0x000fe20001800000 */
[----:B------:R-:W-:Y:S01]  /*5410*/  UIADD3 UR6, UR10, 0x280, URZ ;  /* 0x000002800a067890 */ /* 0x000fe2000fffe03f */
[----:B------:R-:W-:Y:S01]  /*5420*/  FMNMX.FTZ R9, R170, R9, !PT ;  /* 0x00000009aa097209 */ /* 0x000fe20007810000 */
[----:B------:R-:W0:Y:S01]  /*5430*/  MUFU.TANH R7, R7 ;  /* 0x0000000700077308 */ /* 0x000e220000002400 */
[----:B------:R-:W-:Y:S01]  /*5440*/  ISETP.GT.AND P3, PT, R4, 0x28, PT ;  /* 0x000000280400780c */ /* 0x000fe20003f64270 */
[----:B------:R-:W-:Y:S01]  /*5450*/  UMOV UR7, 0x40000040 ;  /* 0x4000004000077882 */ /* 0x000fe20000000000 */
[----:B------:R-:W-:Y:S01]  /*5460*/  FMNMX.FTZ R9, R168, R9, !PT ;  /* 0x00000009a8097209 */ /* 0x000fe20007810000 */
[----:B------:R-:W-:-:S02]  /*5470*/  WARPGROUP.DEPBAR.LE gsb0, 0x0 ;  /* 0x00008000000079c5 */ /* 0x000fc40000010000 */
[----:B------:R-:W-:Y:S01]  /*5480*/  FSEL R154, R11, -INF , P4 ;  /* 0xff8000000b9a7808 */ /* 0x000fe20002000000 */
[----:B------:R-:W-:Y:S01]  /*5490*/  WARPGROUP.ARRIVE ;  /* 0x00000000000079c5 */ /* 0x000fe20000000000 */
[----:B------:R-:W-:Y:S01]  /*54a0*/  ISETP.GT.AND P4, PT, R4, 0x29, PT ;  /* 0x000000290400780c */ /* 0x000fe20003f84270 */
[----:B------:R-:W1:Y:S01]  /*54b0*/  MUFU.TANH R11, R86 ;  /* 0x00000056000b7308 */ /* 0x000e620000002400 */
[----:B------:R-:W-:Y:S02]  /*54c0*/  FSEL R152, R46, -INF , P3 ;  /* 0xff8000002e987808 */ /* 0x000fe40001800000 */
[----:B------:R-:W-:Y:S01]  /*54d0*/  FMNMX.FTZ R9, R154, R9, !PT ;  /* 0x000000099a097209 */ /* 0x000fe20007810000 */
[----:B------:R-:W-:Y:S01]  /*54e0*/  HGMMA.64x128x16.F32 R88, R156, gdesc[UR4].tnspB, R88, gsb0 ;  /* 0x41e000049c587df0 */ /* 0x000fe20008000858 */
[----:B------:R-:W-:Y:S01]  /*54f0*/  ISETP.GT.AND P3, PT, R4, 0x30, PT ;  /* 0x000000300400780c */ /* 0x000fe20003f64270 */
[----:B------:R-:W-:Y:S01]  /*5500*/  UIADD3 UR6, UR10, 0x300, URZ ;  /* 0x000003000a067890 */ /* 0x000fe2000fffe03f */
[----:B------:R-:W-:Y:S01]  /*5510*/  FSEL R70, R47, -INF , P4 ;  /* 0xff8000002f467808 */ /* 0x000fe20002000000 */
[----:B------:R-:W-:Y:S01]  /*5520*/  UMOV UR7, 0x40000040 ;  /* 0x4000004000077882 */ /* 0x000fe20000000000 */
[----:B------:R-:W-:-:S02]  /*5530*/  FMNMX.FTZ R9, R152, R9, !PT ;  /* 0x0000000998097209 */ /* 0x000fc40007810000 */
[----:B------:R-:W-:Y:S02]  /*5540*/  ISETP.GT.AND P4, PT, R4, 0x31, PT ;  /* 0x000000310400780c */ /* 0x000fe40003f84270 */
[----:B------:R-:W-:Y:S02]  /*5550*/  FSEL R66, R50, -INF , P3 ;  /* 0xff80000032427808 */ /* 0x000fe40001800000 */
[----:B------:R-:W-:Y:S02]  /*5560*/  FMNMX.FTZ R9, R70, R9, !PT ;  /* 0x0000000946097209 */ /* 0x000fe40007810000 */
[----:B------:R-:W-:Y:S02]  /*5570*/  ISETP.GT.AND P3, PT, R4, 0x38, PT ;  /* 0x000000380400780c */ /* 0x000fe40003f64270 */
[----:B------:R-:W-:Y:S01]  /*5580*/  FSEL R62, R51, -INF , P4 ;  /* 0xff800000333e7808 */ /* 0x000fe20002000000 */
[----:B------:R-:W-:Y:S01]  /*5590*/  FMUL.FTZ R51, R65, UR51 ;  /* 0x0000003341337c20 */ /* 0x000fe20008410000 */
[----:B------:R-:W-:-:S02]  /*55a0*/  FMNMX.FTZ R9, R66, R9, !PT ;  /* 0x0000000942097209 */ /* 0x000fc40007810000 */
[----:B------:R-:W-:Y:S02]  /*55b0*/  ISETP.GT.AND P4, PT, R4, 0x39, PT ;  /* 0x000000390400780c */ /* 0x000fe40003f84270 */
[----:B------:R-:W-:Y:S01]  /*55c0*/  FSEL R58, R54, -INF , P3 ;  /* 0xff800000363a7808 */ /* 0x000fe20001800000 */
[----:B------:R-:W-:Y:S01]  /*55d0*/  MUFU.TANH R51, R51 ;  /* 0x0000003300337308 */ /* 0x000fe20000002400 */
        /* <DEDUP_REMOVED lines=20> */
[----:B------:R-:W-:Y:S01]  /*5720*/  FMNMX.FTZ R9, R48, R9, !PT ;  /* 0x0000000930097209 */ /* 0x000fe20007810000 */
[----:B------:R-:W2:Y:S01]  /*5730*/  MUFU.TANH R13, R87 ;  /* 0x00000057000d7308 */ /* 0x000ea20000002400 */
[----:B------:R-:W-:Y:S02]  /*5740*/  ISETP.GT.AND P3, PT, R4, 0x58, PT ;  /* 0x000000580400780c */ /* 0x000fe40003f64270 */
[----:B------:R-:W-:Y:S02]  /*5750*/  FSEL R44, R44, -INF , P4 ;  /* 0xff8000002c2c7808 */ /* 0x000fe40002000000 */
[----:B------:R-:W-:-:S02]  /*5760*/  FMNMX.FTZ R9, R46, R9, !PT ;  /* 0x000000092e097209 */ /* 0x000fc40007810000 */
[----:B------:R-:W-:Y:S02]  /*5770*/  ISETP.GT.AND P4, PT, R4, 0x59, PT ;  /* 0x000000590400780c */ /* 0x000fe40003f84270 */
[----:B0-----:R-:W-:Y:S02]  /*5780*/  FSEL R42, R7, -INF , P3 ;  /* 0xff800000072a7808 */ /* 0x001fe40001800000 */
        /* <DEDUP_REMOVED lines=10> */
[----:B------:R-:W-:Y:S01]  /*5830*/  FMNMX.FTZ R9, R38, R9, !PT ;  /* 0x0000000926097209 */ /* 0x000fe20007810000 */
[----:B------:R-:W-:Y:S01]  /*5840*/  FMUL.FTZ R61, R76, UR51 ;  /* 0x000000334c3d7c20 */ /* 0x000fe20008410000 */
[----:B------:R-:W-:-:S02]  /*5850*/  ISETP.GT.AND P4, PT, R4, 0x69, PT ;  /* 0x000000690400780c */ /* 0x000fc40003f84270 */
[----:B------:R-:W-:Y:S01]  /*5860*/  FSEL R14, R14, -INF , P3 ;  /* 0xff8000000e0e7808 */ /* 0x000fe20001800000 */
[----:B------:R-:W0:Y:S01]  /*5870*/  MUFU.TANH R75, R75 ;  /* 0x0000004b004b7308 */ /* 0x000e220000002400 */
[----:B------:R-:W-:Y:S02]  /*5880*/  FMNMX.FTZ R9, R12, R9, !PT ;  /* 0x000000090c097209 */ /* 0x000fe40007810000 */
[----:B------:R-:W-:Y:S02]  /*5890*/  ISETP.GT.AND P3, PT, R4, 0x70, PT ;  /* 0x000000700400780c */ /* 0x000fe40003f64270 */
[----:B------:R-:W-:Y:S02]  /*58a0*/  FSEL R21, R21, -INF , P4 ;  /* 0xff80000015157808 */ /* 0x000fe40002000000 */
[----:B------:R-:W-:Y:S01]  /*58b0*/  FMNMX.FTZ R78, R14, R9, !PT ;  /* 0x000000090e4e7209 */ /* 0x000fe20007810000 */
[----:B------:R-:W-:Y:S01]  /*58c0*/  MUFU.TANH R61, R61 ;  /* 0x0000003d003d7308 */ /* 0x000fe20000002400 */
[----:B------:R-:W-:-:S02]  /*58d0*/  ISETP.GT.AND P4, PT, R4, 0x71, PT ;  /* 0x000000710400780c */ /* 0x000fc40003f84270 */
[----:B------:R-:W-:Y:S02]  /*58e0*/  FSEL R15, R15, -INF , P3 ;  /* 0xff8000000f0f7808 */ /* 0x000fe40001800000 */
[----:B------:R-:W-:Y:S02]  /*58f0*/  FMNMX.FTZ R78, R21, R78, !PT ;  /* 0x0000004e154e7209 */ /* 0x000fe40007810000 */
[C---:B------:R-:W-:Y:S02]  /*5900*/  ISETP.GT.AND P3, PT, R4.reuse, 0x78, PT ;  /* 0x000000780400780c */ /* 0x040fe40003f64270 */
[----:B------:R-:W-:Y:S02]  /*5910*/  FSEL R9, R83, -INF , P4 ;  /* 0xff80000053097808 */ /* 0x000fe40002000000 */
[----:B------:R-:W-:Y:S02]  /*5920*/  FMNMX.FTZ R78, R15, R78, !PT ;  /* 0x0000004e0f4e7209 */ /* 0x000fe40007810000 */
[----:B------:R-:W-:-:S02]  /*5930*/  ISETP.GT.AND P4, PT, R4, 0x79, PT ;  /* 0x000000790400780c */ /* 0x000fc40003f84270 */
[----:B-1----:R-:W-:Y:S02]  /*5940*/  FSEL R11, R11, -INF , P3 ;  /* 0xff8000000b0b7808 */ /* 0x002fe40001800000 */
[----:B------:R-:W-:Y:S02]  /*5950*/  FMNMX.FTZ R78, R9, R78, !PT ;  /* 0x0000004e094e7209 */ /* 0x000fe40007810000 */
[----:B--2---:R-:W-:Y:S02]  /*5960*/  FSEL R13, R13, -INF , P4 ;  /* 0xff8000000d0d7808 */ /* 0x004fe40002000000 */
[----:B------:R-:W-:Y:S01]  /*5970*/  FMNMX.FTZ R4, R11, R78, !PT ;  /* 0x0000004e0b047209 */ /* 0x000fe20007810000 */
[----:B------:R-:W-:Y:S01]  /*5980*/  FMUL.FTZ R78, R64, UR51 ;  /* 0x00000033404e7c20 */ /* 0x000fe20008410000 */
[----:B------:R-:W-:Y:S01]  /*5990*/  ISETP.GT.AND P4, PT, R72, RZ, PT ;  /* 0x000000ff4800720c */ /* 0x000fe20003f84270 */
[----:B------:R-:W-:Y:S01]  /*59a0*/  FMUL.FTZ R64, R81, UR51 ;  /* 0x0000003351407c20 */ /* 0x000fe20008410000 */
[----:B------:R-:W-:-:S02]  /*59b0*/  FMNMX.FTZ R4, R13, R4, !PT ;  /* 0x000000040d047209 */ /* 0x000fc40007810000 */
[----:B------:R-:W-:Y:S01]  /*59c0*/  FSEL R55, R26, -INF , P5 ;  /* 0xff8000001a377808 */ /* 0x000fe20002800000 */
[----:B------:R-:W1:Y:S01]  /*59d0*/  MUFU.TANH R78, R78 ;  /* 0x0000004e004e7308 */ /* 0x000e620000002400 */
[----:B------:R-:W-:Y:S01]  /*59e0*/  ISETP.GT.AND P5, PT, R72, 0x19, PT ;  /* 0x000000194800780c */ /* 0x000fe20003fa4270 */
[----:B------:R-:W2:Y:S03]  /*59f0*/  SHFL.BFLY PT, R7, R4, 0x2, 0x1f ;  /* 0x0c401f0004077f89 */ /* 0x000ea600000e0000 */
[----:B------:R-:W-:Y:S02]  /*5a00*/  FSEL R65, R28, -INF , P5 ;  /* 0xff8000001c417808 */ /* 0x000fe40002800000 */
[----:B------:R-:W-:Y:S01]  /*5a10*/  ISETP.GT.AND P5, PT, R72, 0x21, PT ;  /* 0x000000214800780c */ /* 0x000fe20003fa4270 */
[----:B------:R-:W3:Y:S03]  /*5a20*/  MUFU.TANH R64, R64 ;  /* 0x0000004000407308 */ /* 0x000ee60000002400 */
[----:B------:R-:W-:Y:S01]  /*5a30*/  FSEL R69, R30, -INF , P5 ;  /* 0xff8000001e457808 */ /* 0x000fe20002800000 */
[----:B------:R-:W-:-:S02]  /*5a40*/  WARPGROUP.DEPBAR.LE gsb0, 0x0 ;  /* 0x00008000000079c5 */ /* 0x000fc40000010000 */
[----:B------:R-:W-:Y:S01]  /*5a50*/  WARPGROUP.ARRIVE ;  /* 0x00000000000079c5 */ /* 0x000fe20000000000 */
[----:B------:R-:W-:-:S04]  /*5a60*/  ISETP.GT.AND P5, PT, R72, 0x29, PT ;  /* 0x000000294800780c */ /* 0x000fc80003fa4270 */
[----:B------:R-:W-:Y:S01]  /*5a70*/  FSEL R33, R33, -INF , P5 ;  /* 0xff80000021217808 */ /* 0x000fe20002800000 */
[----:B------:R-:W-:Y:S01]  /*5a80*/  HGMMA.64x128x16.F32 R88, R160, gdesc[UR4].tnspB, R88, gsb0 ;  /* 0x41e00004a0587df0 */ /* 0x000fe20008000858 */
[----:B------:R-:W-:Y:S01]  /*5a90*/  ISETP.GT.AND P5, PT, R72, 0x31, PT ;  /* 0x000000314800780c */ /* 0x000fe20003fa4270 */
[----:B------:R-:W-:Y:S01]  /*5aa0*/  UIADD3 UR6, UR10, 0x380, URZ ;  /* 0x000003800a067890 */ /* 0x000fe2000fffe03f */
[----:B------:R-:W-:Y:S02]  /*5ab0*/  UMOV UR7, 0x40000040 ;  /* 0x4000004000077882 */ /* 0x000fe40000000000 */
[----:B------:R-:W-:Y:S02]  /*5ac0*/  FSEL R77, R34, -INF , P5 ;  /* 0xff800000224d7808 */ /* 0x000fe40002800000 */
[----:B--2---:R-:W-:Y:S02]  /*5ad0*/  FMNMX.FTZ R7, R4, R7, !PT ;  /* 0x0000000704077209 */ /* 0x004fe40007810000 */
[----:B------:R-:W2:Y:S01]  /*5ae0*/  LDC R4, c[0x0][0x988] ;  /* 0x00026200ff047b82 */ /* 0x000ea20000000800 */
[----:B------:R-:W-:-:S02]  /*5af0*/  ISETP.GT.AND P5, PT, R72, 0x39, PT ;  /* 0x000000394800780c */ /* 0x000fc40003fa4270 */
[----:B------:R-:W4:Y:S02]  /*5b00*/  SHFL.BFLY PT, R68, R7, 0x1, 0x1f ;  /* 0x0c201f0007447f89 */ /* 0x000f2400000e0000 */
[----:B------:R-:W-:Y:S02]  /*5b10*/  FSEL R81, R36, -INF , P5 ;  /* 0xff80000024517808 */ /* 0x000fe40002800000 */
[----:B------:R-:W-:-:S04]  /*5b20*/  ISETP.GT.AND P5, PT, R72, 0x41, PT ;  /* 0x000000414800780c */ /* 0x000fc80003fa4270 */
[----:B------:R-:W-:Y:S02]  /*5b30*/  FSEL R41, R41, -INF , P5 ;  /* 0xff80000029297808 */ /* 0x000fe40002800000 */
[----:B------:R-:W-:-:S04]  /*5b40*/  ISETP.GT.AND P5, PT, R72, 0x49, PT ;  /* 0x000000494800780c */ /* 0x000fc80003fa4270 */
[----:B0-----:R-:W-:Y:S02]  /*5b50*/  FSEL R75, R75, -INF , P5 ;  /* 0xff8000004b4b7808 */ /* 0x001fe40002800000 */
[----:B------:R-:W-:-:S04]  /*5b60*/  ISETP.GT.AND P5, PT, R72, 0x51, PT ;  /* 0x000000514800780c */ /* 0x000fc80003fa4270 */
[----:B------:R-:W-:Y:S02]  /*5b70*/  FSEL R51, R51, -INF , P5 ;  /* 0xff80000033337808 */ /* 0x000fe40002800000 */
[----:B------:R-:W-:Y:S02]  /*5b80*/  ISETP.GT.AND P5, PT, R72, 0x59, PT ;  /* 0x000000594800780c */ /* 0x000fe40003fa4270 */
[----:B----4-:R-:W-:Y:S01]  /*5b90*/  FMNMX.FTZ R7, R7, R68, !PT ;  /* 0x0000004407077209 */ /* 0x010fe20007810000 */
[----:B------:R-:W-:Y:S01]  /*5ba0*/  FMUL.FTZ R68, R84, UR51 ;  /* 0x0000003354447c20 */ /* 0x000fe20008410000 */
[----:B------:R-:W-:Y:S02]  /*5bb0*/  FSEL R53, R53, -INF , P5 ;  /* 0xff80000035357808 */ /* 0x000fe40002800000 */
[C---:B------:R-:W-:Y:S01]  /*5bc0*/  FSETP.NEU.FTZ.AND P3, PT, R7.reuse, -INF , PT ;  /* 0xff8000000700780b */ /* 0x040fe20003f7d000 */
[----:B--2---:R-:W-:Y:S01]  /*5bd0*/  FMUL.FTZ R45, R7, R4 ;  /* 0x00000004072d7220 */ /* 0x004fe20000410000 */
[----:B------:R-:W-:Y:S01]  /*5be0*/  ISETP.GT.AND P5, PT, R72, 0x61, PT ;  /* 0x000000614800780c */ /* 0x000fe20003fa4270 */
[----:B------:R-:W0:Y:S03]  /*5bf0*/  MUFU.TANH R68, R68 ;  /* 0x0000004400447308 */ /* 0x000e260000002400 */
[----:B------:R-:W-:-:S02]  /*5c00*/  FSEL R25, R45, RZ, P3 ;  /* 0x000000ff2d197208 */ /* 0x000fc40001800000 */
[----:B------:R-:W-:Y:S02]  /*5c10*/  FSEL R45, R8, -INF , P4 ;  /* 0xff800000082d7808 */ /* 0x000fe40002000000 */
[----:B------:R-:W-:Y:S01]  /*5c20*/  ISETP.GT.AND P4, PT, R72, 0x8, PT ;  /* 0x000000084800780c */ /* 0x000fe20003f84270 */
[-CC-:B------:R-:W-:Y:S01]  /*5c30*/  FFMA.FTZ R153, R54, R4.reuse, -R25.reuse ;  /* 0x0000000436997223 */ /* 0x180fe20000010819 */
        /* <DEDUP_REMOVED lines=9> */
[--C-:B------:R-:W-:Y:S01]  /*5cd0*/  FFMA.FTZ R8, R182, R4, -R25.reuse ;  /* 0x00000004b6087223 */ /* 0x100fe20000010819 */
[----:B------:R-:W-:Y:S01]  /*5ce0*/  FSEL R27, R27, -INF , P4 ;  /* 0xff8000001b1b7808 */ /* 0x000fe20002000000 */
[----:B------:R-:W-:Y:S01]  /*5cf0*/  MUFU.EX2 R181, R181 ;  /* 0x000000b500b57308 */ /* 0x000fe20000000800 */
        /* <DEDUP_REMOVED lines=53> */
[----:B------:R-:W-:Y:S01]  /*6050*/  FFMA.FTZ R13, R13, R4, -R25 ;  /* 0x000000040d0d7223 */ /* 0x000fe20000010819 */
[----:B------:R-:W-:Y:S01]  /*6060*/  FSEL R39, R74, -INF , P4 ;  /* 0xff8000004a277808 */ /* 0x000fe20002000000 */
[----:B------:R2:W-:Y:S01]  /*6070*/  MUFU.EX2 R26, R154 ;  /* 0x0000009a001a7308 */ /* 0x0005e20000000800 */
[----:B------:R-:W-:-:S02]  /*6080*/  FMNMX.FTZ R28, R41, R28, !PT ;  /* 0x0000001c291c7209 */ /* 0x000fc40007810000 */
[----:B------:R-:W-:Y:S02]  /*6090*/  ISETP.GT.AND P4, PT, R72, 0x50, PT ;  /* 0x000000504800780c */ /* 0x000fe40003f84270 */
[----:B------:R-:W-:Y:S02]  /*60a0*/  FMNMX.FTZ R28, R39, R28, !PT ;  /* 0x0000001c271c7209 */ /* 0x000fe40007810000 */
[----:B-1----:R-:W-:Y:S01]  /*60b0*/  FSEL R79, R78, -INF , P4 ;  /* 0xff8000004e4f7808 */ /* 0x002fe20002000000 */
[----:B------:R1:W-:Y:S01]  /*60c0*/  MUFU.EX2 R24, R170 ;  /* 0x000000aa00187308 */ /* 0x0003e20000000800 */
[----:B------:R-:W-:Y:S02]  /*60d0*/  FMNMX.FTZ R28, R75, R28, !PT ;  /* 0x0000001c4b1c7209 */ /* 0x000fe40007810000 */
[----:B------:R-:W-:Y:S02]  /*60e0*/  ISETP.GT.AND P4, PT, R72, 0x58, PT ;  /* 0x000000584800780c */ /* 0x000fe40003f84270 */
[----:B------:R-:W-:-:S02]  /*60f0*/  FMNMX.FTZ R30, R79, R28, !PT ;  /* 0x0000001c4f1e7209 */ /* 0x000fc40007810000 */
[----:B------:R-:W-:Y:S01]  /*6100*/  FSEL R57, R57, -INF , P4 ;  /* 0xff80000039397808 */ /* 0x000fe20002000000 */
[----:B------:R-:W-:Y:S01]  /*6110*/  MUFU.EX2 R173, R173 ;  /* 0x000000ad00ad7308 */ /* 0x000fe20000000800 */
[----:B------:R-:W-:Y:S02]  /*6120*/  FMNMX.FTZ R30, R51, R30, !PT ;  /* 0x0000001e331e7209 */ /* 0x000fe40007810000 */
[----:B------:R-:W-:Y:S02]  /*6130*/  ISETP.GT.AND P4, PT, R72, 0x60, PT ;  /* 0x000000604800780c */ /* 0x000fe40003f84270 */
[----:B------:R-:W-:Y:S02]  /*6140*/  FMNMX.FTZ R30, R57, R30, !PT ;  /* 0x0000001e391e7209 */ /* 0x000fe40007810000 */
[----:B------:R-:W-:Y:S01]  /*6150*/  FSEL R85, R60, -INF , P4 ;  /* 0xff8000003c557808 */ /* 0x000fe20002000000 */
[----:B------:R-:W-:Y:S02]  /*6160*/  WARPGROUP.DEPBAR.LE gsb0, 0x0 ;  /* 0x00008000000079c5 */ /* 0x000fe40000010000 */
[----:B------:R-:W-:Y:S01]  /*6170*/  FMNMX.FTZ R30, R53, R30, !PT ;  /* 0x0000001e351e7209 */ /* 0x000fe20007810000 */
[----:B------:R-:W-:Y:S01]  /*6180*/  WARPGROUP.ARRIVE ;  /* 0x00000000000079c5 */ /* 0x000fe20000000000 */
[----:B------:R-:W-:Y:S01]  /*6190*/  ISETP.GT.AND P4, PT, R72, 0x68, PT ;  /* 0x000000684800780c */ /* 0x000fe20003f84270 */
[----:B------:R-:W-:Y:S01]  /*61a0*/  MUFU.EX2 R175, R175 ;  /* 0x000000af00af7308 */ /* 0x000fe20000000800 */
[----:B------:R-:W-:-:S02]  /*61b0*/  FSEL R59, R59, -INF , P5 ;  /* 0xff8000003b3b7808 */ /* 0x000fc40002800000 */
[----:B------:R-:W-:Y:S01]  /*61c0*/  FMNMX.FTZ R32, R85, R30, !PT ;  /* 0x0000001e55207209 */ /* 0x000fe20007810000 */
[----:B------:R-:W-:Y:S01]  /*61d0*/  HGMMA.64x128x16.F32 R88, R164, gdesc[UR4].tnspB, R88, gsb0 ;  /* 0x41e00004a4587df0 */ /* 0x000fe20008000858 */
[C---:B------:R-:W-:Y:S02]  /*61e0*/  ISETP.GT.AND P5, PT, R72.reuse, 0x69, PT ;  /* 0x000000694800780c */ /* 0x040fe40003fa4270 */
[----:B------:R-:W-:Y:S01]  /*61f0*/  FSEL R61, R61, -INF , P4 ;  /* 0xff8000003d3d7808 */ /* 0x000fe20002000000 */
[----:B------:R-:W-:Y:S01]  /*6200*/  MUFU.EX2 R28, R70 ;  /* 0x00000046001c7308 */ /* 0x000fe20000000800 */
[----:B------:R-:W-:Y:S02]  /*6210*/  FMNMX.FTZ R32, R59, R32, !PT ;  /* 0x000000203b207209 */ /* 0x000fe40007810000 */
[----:B------:R-:W-:Y:S02]  /*6220*/  ISETP.GT.AND P4, PT, R72, 0x70, PT ;  /* 0x000000704800780c */ /* 0x000fe40003f84270 */
        /* <DEDUP_REMOVED lines=8> */
[----:B---3--:R-:W-:-:S02]  /*62b0*/  FSEL R191, R64, -INF , P5 ;  /* 0xff80000040bf7808 */ /* 0x008fc40002800000 */
[----:B------:R-:W-:Y:S02]  /*62c0*/  FMNMX.FTZ R34, R87, R32, !PT ;  /* 0x0000002057227209 */ /* 0x000fe40007810000 */
[----:B------:R-:W-:Y:S02]  /*62d0*/  ISETP.GT.AND P5, PT, R72, 0x79, PT ;  /* 0x000000794800780c */ /* 0x000fe40003fa4270 */
[----:B0-----:R-:W-:Y:S01]  /*62e0*/  FSEL R193, R68, -INF , P4 ;  /* 0xff80000044c17808 */ /* 0x001fe20002000000 */
[----:B------:R-:W-:Y:S01]  /*62f0*/  MUFU.EX2 R171, R171 ;  /* 0x000000ab00ab7308 */ /* 0x000fe20000000800 */
[----:B------:R-:W-:Y:S02]  /*6300*/  FMNMX.FTZ R34, R191, R34, !PT ;  /* 0x00000022bf227209 */ /* 0x000fe40007810000 */
[----:B------:R-:W-:Y:S01]  /*6310*/  FSEL R195, R71, -INF , P5 ;  /* 0xff80000047c37808 */ /* 0x000fe20002800000 */
[----:B------:R-:W-:Y:S01]  /*6320*/  FFMA.FTZ R71, R21, R4, -R25 ;  /* 0x0000000415477223 */ /* 0x000fe20000010819 */
[----:B------:R-:W-:-:S02]  /*6330*/  FMNMX.FTZ R34, R193, R34, !PT ;  /* 0x00000022c1227209 */ /* 0x000fc40007810000 */
[----:B------:R-:W-:Y:S01]  /*6340*/  IADD3 R44, -R23, 0xb, RZ ;  /* 0x0000000b172c7810 */ /* 0x000fe20007ffe1ff */
[----:B------:R-:W-:Y:S01]  /*6350*/  MUFU.EX2 R32, R56 ;  /* 0x0000003800207308 */ /* 0x000fe20000000800 */
[----:B------:R-:W-:Y:S01]  /*6360*/  FMNMX.FTZ R54, R195, R34, !PT ;  /* 0x00000022c3367209 */ /* 0x000fe20007810000 */
[----:B------:R-:W-:-:S04]  /*6370*/  FFMA.FTZ R34, R50, R4, -R25 ;  /* 0x0000000432227223 */ /* 0x000fc80000010819 */
[----:B------:R-:W0:Y:S02]  /*6380*/  SHFL.BFLY PT, R67, R54, 0x2, 0x1f ;  /* 0x0c401f0036437f89 */ /* 0x000e2400000e0000 */
        /* <DEDUP_REMOVED lines=26> */
[-C--:B------:R-:W-:Y:S01]  /*6530*/  FFMA.FTZ R27, R55, R4.reuse, -R42 ;  /* 0x00000004371b7223 */ /* 0x080fe2000001082a */
[----:B------:R-:W-:Y:S01]  /*6540*/  FMUL.FTZ R46, R45, R4 ;  /* 0x000000042d2e7220 */ /* 0x000fe20000410000 */
[----:B------:R-:W-:-:S02]  /*6550*/  IMAD.U32 R45, RZ, RZ, UR42 ;  /* 0x0000002aff2d7e24 */ /* 0x000fc4000f8e00ff */
[----:B------:R-:W-:Y:S01]  /*6560*/  FADD.FTZ R5, -R6, R5 ;  /* 0x0000000506057221 */ /* 0x000fe20000010100 */
[-CC-:B--2---:R-:W-:Y:S01]  /*6570*/  FFMA.FTZ R154, R39, R4.reuse, -R42.reuse ;  /* 0x00000004279a7223 */ /* 0x184fe2000001082a */
[-CC-:B------:R-:W-:Y:S01]  /*6580*/  FFMA.FTZ R178, R29, R4.reuse, -R42.reuse ;  /* 0x000000041db27223 */ /* 0x180fe2000001082a */
[-CC-:B------:R-:W-:Y:S01]  /*6590*/  FFMA.FTZ R29, R65, R4.reuse, -R42.reuse ;  /* 0x00000004411d7223 */ /* 0x180fe2000001082a */
[-C--:B------:R-:W-:Y:S01]  /*65a0*/  FMUL.FTZ R5, R5, R4.reuse ;  /* 0x0000000405057220 */ /* 0x080fe20000410000 */
[----:B------:R-:W0:Y:S01]  /*65b0*/  MUFU.EX2 R6, R46 ;  /* 0x0000002e00067308 */ /* 0x000e220000000800 */
[----:B------:R-:W-:Y:S01]  /*65c0*/  @!P1 LEA R45, R45, UR41, 0x3 ;  /* 0x000000292d2d9c11 */ /* 0x000fe2000f8e18ff */
[-CC-:B------:R-:W-:Y:S01]  /*65d0*/  FFMA.FTZ R172, R31, R4.reuse, -R42.reuse ;  /* 0x000000041fac7223 */ /* 0x180fe2000001082a */
[-CC-:B------:R-:W-:Y:S01]  /*65e0*/  FFMA.FTZ R31, R69, R4.reuse, -R42.reuse ;  /* 0x00000004451f7223 */ /* 0x180fe2000001082a */
[-CC-:B------:R-:W-:Y:S01]  /*65f0*/  FFMA.FTZ R174, R73, R4.reuse, -R42.reuse ;  /* 0x0000000449ae7223 */ /* 0x180fe2000001082a */
[----:B------:R-:W-:Y:S01]  /*6600*/  FFMA.FTZ R33, R33, R4, -R42 ;  /* 0x0000000421217223 */ /* 0x000fe2000001082a */
[----:B------:R-:W-:-:S02]  /*6610*/  @!P1 VIADD R45, R45, 0x28840 ;  /* 0x000288402d2d9836 */ /* 0x000fc40000000000 */
[-CC-:B------:R-:W-:Y:S01]  /*6620*/  FFMA.FTZ R168, R35, R4.reuse, -R42.reuse ;  /* 0x0000000423a87223 */ /* 0x180fe2000001082a */
[----:B------:R-:W2:Y:S01]  /*6630*/  MUFU.EX2 R5, R5 ;  /* 0x0000000500057308 */ /* 0x000ea20000000800 */
[-CC-:B------:R-:W-:Y:S01]  /*6640*/  FFMA.FTZ R35, R77, R4.reuse, -R42.reuse ;  /* 0x000000044d237223 */ /* 0x180fe2000001082a */
[-CC-:B-1----:R-:W-:Y:S01]  /*6650*/  FFMA.FTZ R170, R37, R4.reuse, -R42.reuse ;  /* 0x0000000425aa7223 */ /* 0x182fe2000001082a */
[----:B------:R-:W-:Y:S01]  /*6660*/  @!P1 PRMT R45, RZ, 0x654, R45 ;  /* 0x00000654ff2d9816 */ /* 0x000fe2000000002d */
[-CC-:B------:R-:W-:Y:S01]  /*6670*/  FFMA.FTZ R37, R81, R4.reuse, -R42.reuse ;  /* 0x0000000451257223 */ /* 0x180fe2000001082a */
[-CC-:B------:R-:W-:Y:S01]  /*6680*/  FFMA.FTZ R152, R83, R4.reuse, -R42.reuse ;  /* 0x0000000453987223 */ /* 0x180fe2000001082a */
[----:B------:R-:W-:Y:S01]  /*6690*/  FFMA.FTZ R41, R41, R4, -R42 ;  /* 0x0000000429297223 */ /* 0x000fe2000001082a */
[----:B------:R-:W-:Y:S02]  /*66a0*/  WARPGROUP.DEPBAR.LE gsb0, 0x0 ;  /* 0x00008000000079c5 */ /* 0x000fe40000010000 */
[----:B------:R-:W1:Y:S01]  /*66b0*/  MUFU.EX2 R15, R15 ;  /* 0x0000000f000f7308 */ /* 0x000e620000000800 */
[----:B0-----:R-:W-:Y:S01]  /*66c0*/  FFMA.FTZ R39, R6, R0, R181 ;  /* 0x0000000006277223 */ /* 0x001fe200000100b5 */
[----:B------:R0:W-:Y:S06]  /*66d0*/  BAR.ARV R44, 0x100 ;  /* 0x0004002c0000751d */ /* 0x0001ec0000002000 */
[----:B------:R-:W0:Y:S01]  /*66e0*/  MUFU.EX2 R182, R182 ;  /* 0x000000b600b67308 */ /* 0x000e220000000800 */
[----:B--2---:R-:W-:Y:S01]  /*66f0*/  FFMA.FTZ R46, R5, R3, R180 ;  /* 0x00000003052e7223 */ /* 0x004fe200000100b4 */
[----:B------:R2:W-:Y:S01]  /*6700*/  @!P1 SYNCS.ARRIVE.TRANS64.RED.A1T0 RZ, [R45+URZ], RZ ;  /* 0x000000ff2dff99a7 */ /* 0x0005e2000810043f */
[C---:B------:R-:W-:Y:S01]  /*6710*/  FADD.FTZ R0, R8.reuse, R39 ;  /* 0x0000002708007221 */ /* 0x040fe20000010000 */
[-CC-:B------:R-:W-:Y:S01]  /*6720*/  FFMA.FTZ R3, R75, R4.reuse, -R42.reuse ;  /* 0x000000044b037223 */ /* 0x180fe2000001082a */
[----:B------:R-:W-:Y:S01]  /*6730*/  F2FP.F16.F32.PACK_AB R181, R8, R181 ;  /* 0x000000b508b5723e */ /* 0x000fe200000000ff */
[----:B------:R-:W-:Y:S01]  /*6740*/  FFMA.FTZ R156, R79, R4, -R42 ;  /* 0x000000044f9c7223 */ /* 0x000fe2000001082a */
[----:B------:R-:W-:Y:S01]  /*6750*/  FADD.FTZ R39, R183, R0 ;  /* 0x00000000b7277221 */ /* 0x000fe20000010000 */
[----:B------:R-:W3:Y:S01]  /*6760*/  MUFU.EX2 R43, R43 ;  /* 0x0000002b002b7308 */ /* 0x000ee20000000800 */
[C---:B-1----:R-:W-:Y:S01]  /*6770*/  F2FP.F16.F32.PACK_AB R180, R15.reuse, R180 ;  /* 0x000000b40fb4723e */ /* 0x042fe200000000ff */
[----:B--2---:R-:W-:Y:S01]  /*6780*/  FADD.FTZ R45, R15, R46 ;  /* 0x0000002e0f2d7221 */ /* 0x004fe20000010000 */
[----:B------:R-:W-:Y:S01]  /*6790*/  FADD.FTZ R0, R10, R39 ;  /* 0x000000270a007221 */ /* 0x000fe20000010000 */
[-CC-:B------:R-:W-:Y:S01]  /*67a0*/  FFMA.FTZ R51, R51, R4.reuse, -R42.reuse ;  /* 0x0000000433337223 */ /* 0x180fe2000001082a */
[-CC-:B------:R-:W-:Y:S01]  /*67b0*/  FFMA.FTZ R57, R57, R4.reuse, -R42.reuse ;  /* 0x0000000439397223 */ /* 0x180fe2000001082a */
[-C--:B------:R-:W-:Y:S01]  /*67c0*/  FFMA.FTZ R53, R53, R4.reuse, -R42 ;  /* 0x0000000435357223 */ /* 0x080fe2000001082a */
[----:B------:R-:W-:Y:S01]  /*67d0*/  FADD.FTZ R39, R177, R0 ;  /* 0x00000000b1277221 */ /* 0x000fe20000010000 */
[----:B------:R-:W1:Y:S01]  /*67e0*/  MUFU.EX2 R176, R176 ;  /* 0x000000b000b07308 */ /* 0x000e620000000800 */
[----:B0-----:R-:W-:Y:S01]  /*67f0*/  FADD.FTZ R44, R182, R45 ;  /* 0x0000002db62c7221 */ /* 0x001fe20000010000 */
[-CC-:B------:R-:W-:Y:S01]  /*6800*/  FFMA.FTZ R85, R85, R4.reuse, -R42.reuse ;  /* 0x0000000455557223 */ /* 0x180fe2000001082a */
[----:B------:R-:W-:Y:S01]  /*6810*/  FADD.FTZ R0, R20, R39 ;  /* 0x0000002714007221 */ /* 0x000fe20000010000 */
[-CC-:B------:R-:W-:Y:S01]  /*6820*/  FFMA.FTZ R59, R59, R4.reuse, -R42.reuse ;  /* 0x000000043b3b7223 */ /* 0x180fe2000001082a */
[-CC-:B------:R-:W-:Y:S01]  /*6830*/  FFMA.FTZ R61, R61, R4.reuse, -R42.reuse ;  /* 0x000000043d3d7223 */ /* 0x180fe2000001082a */
[-CC-:B------:R-:W-:Y:S01]  /*6840*/  FFMA.FTZ R63, R63, R4.reuse, -R42.reuse ;  /* 0x000000043f3f7223 */ /* 0x180fe2000001082a */
[-C--:B------:R-:W-:Y:S01]  /*6850*/  FFMA.FTZ R87, R87, R4.reuse, -R42 ;  /* 0x0000000457577223 */ /* 0x080fe2000001082a */
[----:B------:R-:W0:Y:S01]  /*6860*/  MUFU.EX2 R27, R27 ;  /* 0x0000001b001b7308 */ /* 0x000e220000000800 */
[----:B---3--:R-:W-:Y:S01]  /*6870*/  FADD.FTZ R45, R43, R44 ;  /* 0x0000002c2b2d7221 */ /* 0x008fe20000010000 */
[-CC-:B------:R-:W-:Y:S01]  /*6880*/  FFMA.FTZ R191, R191, R4.reuse, -R42.reuse ;  /* 0x00000004bfbf7223 */ /* 0x180fe2000001082a */
[-CC-:B------:R-:W-:Y:S01]  /*6890*/  FFMA.FTZ R193, R193, R4.reuse, -R42.reuse ;  /* 0x00000004c1c17223 */ /* 0x180fe2000001082a */
[----:B------:R-:W-:Y:S01]  /*68a0*/  FFMA.FTZ R42, R195, R4, -R42 ;  /* 0x00000004c32a7223 */ /* 0x000fe2000001082a */
[----:B------:R-:W-:Y:S01]  /*68b0*/  IMAD.U32 R47, RZ, RZ, UR53 ;  /* 0x00000035ff2f7e24 */ /* 0x000fe2000f8e00ff */
[----:B------:R-:W-:Y:S01]  /*68c0*/  PLOP3.LUT P3, PT, PT, PT, UP1, 0x80, 0x0 ;  /* 0x000000000000781c */ /* 0x000fe20003f6f018 */
[----:B------:R-:W-:Y:S01]  /*68d0*/  UMOV UR53, UR42 ;  /* 0x0000002a00357c82 */ /* 0x000fe20008000000 */
[----:B------:R-:W2:Y:S01]  /*68e0*/  MUFU.EX2 R178, R178 ;  /* 0x000000b200b27308 */ /* 0x000ea20000000800 */
[----:B-1----:R-:W-:Y:S01]  /*68f0*/  FADD.FTZ R44, R176, R45 ;  /* 0x0000002db02c7221 */ /* 0x002fe20000010000 */
[----:B------:R-:W-:Y:S01]  /*6900*/  @!P1 LEA R47, R47, UR41, 0x3 ;  /* 0x000000292f2f9c11 */ /* 0x000fe2000f8e18ff */
[-C--:B------:R-:W-:Y:S01]  /*6910*/  FMUL.FTZ R88, R88, R5.reuse ;  /* 0x0000000558587220 */ /* 0x080fe20000410000 */
[-C--:B------:R-:W-:Y:S01]  /*6920*/  FMUL.FTZ R89, R89, R5.reuse ;  /* 0x0000000559597220 */ /* 0x080fe20000410000 */
[-C--:B------:R-:W-:Y:S01]  /*6930*/  FMUL.FTZ R92, R92, R5.reuse ;  /* 0x000000055c5c7220 */ /* 0x080fe20000410000 */
[-C--:B------:R-:W-:Y:S01]  /*6940*/  FMUL.FTZ R93, R93, R5.reuse ;  /* 0x000000055d5d7220 */ /* 0x080fe20000410000 */
[----:B------:R-:W-:Y:S01]  /*6950*/  @!P1 VIADD R46, R47, 0x28860 ;  /* 0x000288602f2e9836 */ /* 0x000fe20000000000 */
[----:B------:R-:W1:Y:S01]  /*6960*/  MUFU.EX2 R29, R29 ;  /* 0x0000001d001d7308 */ /* 0x000e620000000800 */
[----:B0-----:R-:W-:Y:S01]  /*6970*/  FADD.FTZ R25, R27, R44 ;  /* 0x0000002c1b197221 */ /* 0x001fe20000010000 */
[-C--:B------:R-:W-:Y:S01]  /*6980*/  FMUL.FTZ R96, R96, R5.reuse ;  /* 0x0000000560607220 */ /* 0x080fe20000410000 */
[-C--:B------:R-:W-:Y:S01]  /*6990*/  FMUL.FTZ R97, R97, R5.reuse ;  /* 0x0000000561617220 */ /* 0x080fe20000410000 */
[----:B------:R-:W-:Y:S01]  /*69a0*/  @!P1 PRMT R46, RZ, 0x654, R46 ;  /* 0x00000654ff2e9816 */ /* 0x000fe2000000002e */
[-C--:B------:R-:W-:Y:S01]  /*69b0*/  FMUL.FTZ R100, R100, R5.reuse ;  /* 0x0000000564647220 */ /* 0x080fe20000410000 */
[-C--:B------:R-:W-:Y:S01]  /*69c0*/  FMUL.FTZ R101, R101, R5.reuse ;  /* 0x0000000565657220 */ /* 0x080fe20000410000 */
[-C--:B------:R-:W-:Y:S01]  /*69d0*/  FMUL.FTZ R104, R104, R5.reuse ;  /* 0x0000000568687220 */ /* 0x080fe20000410000 */
[----:B------:R-:W0:Y:S01]  /*69e0*/  MUFU.EX2 R172, R172 ;  /* 0x000000ac00ac7308 */ /* 0x000e220000000800 */
[----:B--2---:R-:W-:Y:S01]  /*69f0*/  FADD.FTZ R44, R178, R25 ;  /* 0x00000019b22c7221 */ /* 0x004fe20000010000 */
[----:B------:R-:W-:Y:S01]  /*6a00*/  FADD.FTZ R25, R179, R0 ;  /* 0x00000000b3197221 */ /* 0x000fe20000010000 */
[----:B------:R2:W-:Y:S01]  /*6a10*/  @!P1 SYNCS.ARRIVE.TRANS64.RED.A1T0 RZ, [R46+URZ], RZ ;  /* 0x000000ff2eff99a7 */ /* 0x0005e2000810043f */
[-C--:B------:R-:W-:Y:S01]  /*6a20*/  FMUL.FTZ R105, R105, R5.reuse ;  /* 0x0000000569697220 */ /* 0x080fe20000410000 */
[-C--:B------:R-:W-:Y:S01]  /*6a30*/  FMUL.FTZ R108, R108, R5.reuse ;  /* 0x000000056c6c7220 */ /* 0x080fe20000410000 */
[----:B------:R-:W-:Y:S01]  /*6a40*/  FADD.FTZ R0, R24, R25 ;  /* 0x0000001918007221 */ /* 0x000fe20000010000 */
[-C--:B------:R-:W-:Y:S01]  /*6a50*/  FMUL.FTZ R109, R109, R5.reuse ;  /* 0x000000056d6d7220 */ /* 0x080fe20000410000 */
[----:B------:R-:W3:Y:S01]  /*6a60*/  MUFU.EX2 R31, R31 ;  /* 0x0000001f001f7308 */ /* 0x000ee20000000800 */
[----:B-1----:R-:W-:Y:S01]  /*6a70*/  FADD.FTZ R39, R29, R44 ;  /* 0x0000002c1d277221 */ /* 0x002fe20000010000 */
[----:B------:R-:W-:Y:S01]  /*6a80*/  FADD.FTZ R25, R173, R0 ;  /* 0x00000000ad197221 */ /* 0x000fe20000010000 */
[-C--:B------:R-:W-:Y:S01]  /*6a90*/  FMUL.FTZ R112, R112, R5.reuse ;  /* 0x0000000570707220 */ /* 0x080fe20000410000 */
[-C--:B------:R-:W-:Y:S01]  /*6aa0*/  FMUL.FTZ R113, R113, R5.reuse ;  /* 0x0000000571717220 */ /* 0x080fe20000410000 */
[-C--:B------:R-:W-:Y:S01]  /*6ab0*/  FMUL.FTZ R116, R116, R5.reuse ;  /* 0x0000000574747220 */ /* 0x080fe20000410000 */
[----:B------:R-:W-:Y:S01]  /*6ac0*/  FADD.FTZ R0, R26, R25 ;  /* 0x000000191a007221 */ /* 0x000fe20000010000 */
[-C--:B------:R-:W-:Y:S01]  /*6ad0*/  FMUL.FTZ R117, R117, R5.reuse ;  /* 0x0000000575757220 */ /* 0x080fe20000410000 */
[----:B------:R-:W1:Y:S01]  /*6ae0*/  MUFU.EX2 R174, R174 ;  /* 0x000000ae00ae7308 */ /* 0x000e620000000800 */
[----:B0-----:R-:W-:Y:S01]  /*6af0*/  FADD.FTZ R44, R172, R39 ;  /* 0x00000027ac2c7221 */ /* 0x001fe20000010000 */
[----:B------:R-:W-:Y:S01]  /*6b00*/  FADD.FTZ R25, R175, R0 ;  /* 0x00000000af197221 */ /* 0x000fe20000010000 */
[-C--:B------:R-:W-:Y:S01]  /*6b10*/  FMUL.FTZ R120, R120, R5.reuse ;  /* 0x0000000578787220 */ /* 0x080fe20000410000 */
[-C--:B------:R-:W-:Y:S01]  /*6b20*/  FMUL.FTZ R121, R121, R5.reuse ;  /* 0x0000000579797220 */ /* 0x080fe20000410000 */
[-C--:B------:R-:W-:Y:S01]  /*6b30*/  FMUL.FTZ R124, R124, R5.reuse ;  /* 0x000000057c7c7220 */ /* 0x080fe20000410000 */
        /* <DEDUP_REMOVED lines=25> */
[----:B------:R-:W-:Y:S01]  /*6cd0*/  FMUL.FTZ R149, R149, R5 ;  /* 0x0000000595957220 */ /* 0x000fe20000410000 */
        /* <DEDUP_REMOVED lines=51> */
[----:B------:R-:W-:Y:S01]  /*7010*/  FMUL.FTZ R151, R151, R6 ;  /* 0x0000000697977220 */ /* 0x000fe20000410000 */
[----:B------:R-:W-:Y:S01]  /*7020*/  F2FP.F16.F32.PACK_AB R183, R10, R183 ;  /* 0x000000b70ab7723e */ /* 0x000fe200000000ff */
[----:B------:R-:W-:Y:S01]  /*7030*/  IMAD.MOV.U32 R6, RZ, RZ, R7 ;  /* 0x000000ffff067224 */ /* 0x000fe200078e0007 */
[----:B------:R-:W-:Y:S01]  /*7040*/  F2FP.F16.F32.PACK_AB R177, R20, R177 ;  /* 0x000000b114b1723e */ /* 0x000fe200000000ff */
[----:B------:R-:W-:Y:S01]  /*7050*/  IMAD.MOV.U32 R5, RZ, RZ, R21 ;  /* 0x000000ffff057224 */ /* 0x000fe200078e0015 */
[----:B------:R-:W3:Y:S01]  /*7060*/  MUFU.EX2 R51, R51 ;  /* 0x0000003300337308 */ /* 0x000ee20000000800 */
[C---:B-1----:R-:W-:Y:S01]  /*7070*/  FADD.FTZ R25, R3.reuse, R8 ;  /* 0x0000000803197221 */ /* 0x042fe20000010000 */
[----:B------:R-:W-:-:S02]  /*7080*/  F2FP.F16.F32.PACK_AB R154, R3, R154 ;  /* 0x0000009a039a723e */ /* 0x000fc400000000ff */
[----:B------:R-:W-:Y:S02]  /*7090*/  F2FP.F16.F32.PACK_AB R182, R43, R182 ;  /* 0x000000b62bb6723e */ /* 0x000fe400000000ff */
[----:B------:R-:W-:Y:S02]  /*70a0*/  F2FP.F16.F32.PACK_AB R176, R27, R176 ;  /* 0x000000b01bb0723e */ /* 0x000fe400000000ff */
[----:B------:R-:W1:Y:S01]  /*70b0*/  MUFU.EX2 R158, R57 ;  /* 0x00000039009e7308 */ /* 0x000e620000000800 */
[----:B0-----:R-:W-:Y:S01]  /*70c0*/  FADD.FTZ R25, R156, R25 ;  /* 0x000000199c197221 */ /* 0x001fe20000010000 */
[----:B------:R-:W-:Y:S02]  /*70d0*/  F2FP.F16.F32.PACK_AB R178, R29, R178 ;  /* 0x000000b21db2723e */ /* 0x000fe400000000ff */
[----:B------:R-:W-:Y:S02]  /*70e0*/  F2FP.F16.F32.PACK_AB R179, R24, R179 ;  /* 0x000000b318b3723e */ /* 0x000fe400000000ff */
[----:B------:R-:W-:-:S02]  /*70f0*/  F2FP.F16.F32.PACK_AB R172, R31, R172 ;  /* 0x000000ac1fac723e */ /* 0x000fc400000000ff */
[----:B------:R-:W0:Y:S01]  /*7100*/  MUFU.EX2 R53, R53 ;  /* 0x0000003500357308 */ /* 0x000e220000000800 */
[----:B---3--:R-:W-:Y:S01]  /*7110*/  FADD.FTZ R25, R51, R25 ;  /* 0x0000001933197221 */ /* 0x008fe20000010000 */
[----:B------:R-:W-:Y:S02]  /*7120*/  F2FP.F16.F32.PACK_AB R173, R26, R173 ;  /* 0x000000ad1aad723e */ /* 0x000fe400000000ff */
[----:B------:R-:W-:Y:S02]  /*7130*/  F2FP.F16.F32.PACK_AB R174, R33, R174 ;  /* 0x000000ae21ae723e */ /* 0x000fe400000000ff */
[----:B------:R-:W-:Y:S02]  /*7140*/  F2FP.F16.F32.PACK_AB R175, R28, R175 ;  /* 0x000000af1caf723e */ /* 0x000fe400000000ff */
[----:B------:R-:W3:Y:S01]  /*7150*/  MUFU.EX2 R38, R38 ;  /* 0x0000002600267308 */ /* 0x000ee20000000800 */
[----:B-1----:R-:W-:Y:S01]  /*7160*/  FADD.FTZ R25, R158, R25 ;  /* 0x000000199e197221 */ /* 0x002fe20000010000 */
        /* <DEDUP_REMOVED lines=16> */
[----:B------:R-:W-:-:S04]  /*7270*/  F2FP.F16.F32.PACK_AB R159, R40, R159 ;  /* 0x0000009f289f723e */ /* 0x000fc800000000ff */
        /* <DEDUP_REMOVED lines=29> */
[----:B-1----:R-:W-:-:S04]  /*7450*/  FADD.FTZ R25, R166, R25 ;  /* 0x00000019a6197221 */ /* 0x002fc80000010000 */
[C---:B0-----:R-:W-:Y:S01]  /*7460*/  FADD.FTZ R3, R42.reuse, R25 ;  /* 0x000000192a037221 */ /* 0x041fe20000010000 */
[----:B------:R-:W-:Y:S01]  /*7470*/  F2FP.F16.F32.PACK_AB R166, R42, R166 ;  /* 0x000000a62aa6723e */ /* 0x000fe200000000ff */
[C---:B---3--:R-:W-:Y:S01]  /*7480*/  FADD.FTZ R0, R13.reuse, R0 ;  /* 0x000000000d007221 */ /* 0x048fe20000010000 */
[----:B------:R-:W-:Y:S01]  /*7490*/  F2FP.F16.F32.PACK_AB R167, R13, R11 ;  /* 0x0000000b0da7723e */ /* 0x000fe200000000ff */
[----:B--2---:R-:W-:Y:S06]  /*74a0*/  @P3 BRA `(.L_x_8967) ;  /* 0xffffffcc00c43947 */ /* 0x004fec000383ffff */
.L_x_8958:
[----:B------:R-:W-:-:S13]  /*74b0*/  ISETP.LE.AND P2, PT, RZ, UR54, PT ;  /* 0x00000036ff007c0c */ /* 0x000fda000bf43270 */
[----:B------:R-:W-:Y:S05]  /*74c0*/  @!P2 BRA `(.L_x_8968) ;  /* 0x0000002400fca947 */ /* 0x000fea0003800000 */
[----:B------:R-:W-:Y:S01]  /*74d0*/  IMAD.MOV.U32 R6, RZ, RZ, R7 ;  /* 0x000000ffff067224 */ /* 0x000fe200078e0007 */
[----:B------:R-:W-:Y:S01]  /*74e0*/  UMOV UR51, UR43 ;  /* 0x0000002b00337c82 */ /* 0x000fe20008000000 */
[----:B------:R-:W-:Y:S01]  /*74f0*/  IMAD.MOV.U32 R8, RZ, RZ, R21 ;  /* 0x000000ffff087224 */ /* 0x000fe200078e0015 */
[----:B------:R-:W-:Y:S01]  /*7500*/  UMOV UR50, UR42 ;  /* 0x0000002a00327c82 */ /* 0x000fe20008000000 */
[----:B------:R-:W-:-:S05]  /*7510*/  ULDC UR49, c[0x0][0x9d8] ;  /* 0x0002760000317ab9 */ /* 0x000fca0000000800 */
.L_x_8977:
        /* <DEDUP_REMOVED lines=9> */
.L_x_8970:
[----:B------:R-:W-:Y:S01]  /*75b0*/  ULEA UR6, UR42, UR41, 0x3 ;  /* 0x000000292a067291 */ /* 0x000fe2000f8e183f */
[----:B------:R-:W-:-:S05]  /*75c0*/  IMAD.U32 R4, RZ, RZ, UR43 ;  /* 0x0000002bff047e24 */ /* 0x000fca000f8e00ff */
[----:B------:R-:W-:-:S04]  /*75d0*/  SHF.L.U32 R4, R4, 0x1f, RZ ;  /* 0x0000001f04047819 */ /* 0x000fc800000006ff */
[----:B------:R0:W1:Y:S01]  /*75e0*/  SYNCS.PHASECHK.TRANS64.TRYWAIT P2, [UR6+0x28830], R4 ;  /* 0x02883004ff0075a7 */ /* 0x0000620008040146 */
[----:B------:R-:W-:Y:S05]  /*75f0*/  @!P0 BRA `(.L_x_8971) ;  /* 0x0000000000048947 */ /* 0x000fea0003800000 */
[----:B------:R-:W-:Y:S01]  /*7600*/  BPT.TRAP 0x1 ;  /* 0x000000040000795c */ /* 0x000fe20000300000 */
.L_x_8971:
[----:B-1----:R-:W-:Y:S05]  /*7610*/  @P2 BRA `(.L_x_8969) ;  /* 0x0000000000082947 */ /* 0x002fea0003800000 */
[----:B------:R-:W1:Y:S02]  /*7620*/  SYNCS.PHASECHK.TRANS64.TRYWAIT P2, [UR6+0x28830], R4 ;  /* 0x02883004ff0075a7 */ /* 0x000e640008040146 */
[----:B-1----:R-:W-:Y:S05]  /*7630*/  @!P2 BRA `(.L_x_8972) ;  /* 0x000000940014a947 */ /* 0x002fea0003800000 */
.L_x_8969:
        /* <DEDUP_REMOVED lines=45> */
.L_x_8974:
[----:B------:R-:W-:Y:S01]  /*7910*/  ULEA UR6, UR50, UR41, 0x3 ;  /* 0x0000002932067291 */ /* 0x000fe2000f8e183f */
[----:B------:R-:W-:-:S05]  /*7920*/  IMAD.U32 R4, RZ, RZ, UR51 ;  /* 0x00000033ff047e24 */ /* 0x000fca000f8e00ff */
[----:B------:R-:W-:-:S04]  /*7930*/  SHF.L.U32 R4, R4, 0x1f, RZ ;  /* 0x0000001f04047819 */ /* 0x000fc800000006ff */
[----:B------:R0:W1:Y:S01]  /*7940*/  SYNCS.PHASECHK.TRANS64.TRYWAIT P2, [UR6+0x28850], R4 ;  /* 0x02885004ff0075a7 */ /* 0x0000620008040146 */
[----:B------:R-:W-:Y:S05]  /*7950*/  @!P0 BRA `(.L_x_8975) ;  /* 0x0000000000048947 */ /* 0x000fea0003800000 */
[----:B------:R-:W-:Y:S01]  /*7960*/  BPT.TRAP 0x1 ;  /* 0x000000040000795c */ /* 0x000fe20000300000 */
.L_x_8975:
[----:B-1----:R-:W-:Y:S05]  /*7970*/  @P2 BRA `(.L_x_8973) ;  /* 0x0000000000082947 */ /* 0x002fea0003800000 */
[----:B------:R-:W1:Y:S02]  /*7980*/  SYNCS.PHASECHK.TRANS64.TRYWAIT P2, [UR6+0x28850], R4 ;  /* 0x02885004ff0075a7 */ /* 0x000e640008040146 */
[----:B-1----:R-:W-:Y:S05]  /*7990*/  @!P2 BRA `(.L_x_8976) ;  /* 0x000000900054a947 */ /* 0x002fea0003800000 */
.L_x_8973:
        /* <DEDUP_REMOVED lines=77> */
[----:B------:R-:W-:Y:S01]  /*7e70*/  ISETP.LT.AND P2, PT, RZ, UR54, PT ;  /* 0x00000036ff007c0c */ /* 0x000fe2000bf41270 */
[----:B------:R-:W-:-:S05]  /*7e80*/  UMOV UR51, UR43 ;  /* 0x0000002b00337c82 */ /* 0x000fca0008000000 */
        /* <DEDUP_REMOVED lines=13> */
[----:B0-----:R-:W-:Y:S01]  /*7f60*/  FMNMX.FTZ R12, R15, R12, !PT ;  /* 0x0000000c0f0c7209 */ /* 0x001fe20007810000 */
[----:B------:R-:W-:-:S02]  /*7f70*/  WARPGROUP.DEPBAR.LE gsb0, 0x0 ;  /* 0x00008000000079c5 */ /* 0x000fc40000010000 */
[----:B------:R-:W-:Y:S01]  /*7f80*/  WARPGROUP.ARRIVE ;  /* 0x00000000000079c5 */ /* 0x000fe20000000000 */
[----:B------:R-:W-:Y:S01]  /*7f90*/  FMUL.FTZ R183, R32, UR49 ;  /* 0x0000003120b77c20 */ /* 0x000fe20008410000 */
[----:B------:R-:W-:Y:S02]  /*7fa0*/  FMUL.FTZ R181, R33, UR49 ;  /* 0x0000003121b57c20 */ /* 0x000fe40008410000 */
[----:B------:R-:W0:Y:S01]  /*7fb0*/  MUFU.TANH R29, R29 ;  /* 0x0000001d001d7308 */ /* 0x000e220000002400 */
[----:B------:R-:W-:Y:S01]  /*7fc0*/  FMUL.FTZ R33, R38, UR49 ;  /* 0x0000003126217c20 */ /* 0x000fe20008410000 */
[----:B------:R-:W-:Y:S01]  /*7fd0*/  HGMMA.64x128x16.F32 R88, R176, gdesc[UR4].tnspB, R88, gsb0 ;  /* 0x41e00004b0587df0 */ /* 0x000fe20008000858 */
[----:B------:R-:W-:Y:S01]  /*7fe0*/  UIADD3 UR6, UR10, 0x100, URZ ;  /* 0x000001000a067890 */ /* 0x000fe2000fffe03f */
[----:B------:R-:W-:-:S04]  /*7ff0*/  UMOV UR7, 0x40000040 ;  /* 0x4000004000077882 */ /* 0x000fc80000000000 */
[----:B------:R-:W2:Y:S01]  /*8000*/  MUFU.TANH R183, R183 ;  /* 0x000000b700b77308 */ /* 0x000ea20000002400 */
[----:B-1----:R-:W-:-:S07]  /*8010*/  FMNMX.FTZ R12, R27, R12, !PT ;  /* 0x0000000c1b0c7209 */ /* 0x002fce0007810000 */
[----:B------:R-:W1:Y:S01]  /*8020*/  MUFU.TANH R181, R181 ;  /* 0x000000b500b57308 */ /* 0x000e620000002400 */
[----:B0-----:R-:W-:-:S07]  /*8030*/  FMNMX.FTZ R12, R29, R12, !PT ;  /* 0x0000000c1d0c7209 */ /* 0x001fce0007810000 */
[----:B------:R-:W0:Y:S01]  /*8040*/  MUFU.TANH R31, R31 ;  /* 0x0000001f001f7308 */ /* 0x000e220000002400 */
[----:B--2---:R-:W-:-:S07]  /*8050*/  FMNMX.FTZ R4, R183, R4, !PT ;  /* 0x00000004b7047209 */ /* 0x004fce0007810000 */
[----:B------:R-:W-:Y:S01]  /*8060*/  MUFU.TANH R215, R215 ;  /* 0x000000d700d77308 */ /* 0x000fe20000002400 */
[----:B-1----:R-:W-:-:S04]  /*8070*/  FMNMX.FTZ R4, R181, R4, !PT ;  /* 0x00000004b5047209 */ /* 0x002fc80007810000 */
[----:B------:R-:W-:-:S03]  /*8080*/  FMNMX.FTZ R4, R191, R4, !PT ;  /* 0x00000004bf047209 */ /* 0x000fc60007810000 */
[----:B------:R-:W1:Y:S01]  /*8090*/  MUFU.TANH R33, R33 ;  /* 0x0000002100217308 */ /* 0x000e620000002400 */
[----:B------:R-:W-:Y:S02]  /*80a0*/  FMNMX.FTZ R4, R193, R4, !PT ;  /* 0x00000004c1047209 */ /* 0x000fe40007810000 */
[----:B0-----:R-:W-:Y:S02]  /*80b0*/  FMNMX.FTZ R12, R31, R12, !PT ;  /* 0x0000000c1f0c7209 */ /* 0x001fe40007810000 */
[----:B------:R-:W-:-:S03]  /*80c0*/  FMNMX.FTZ R4, R195, R4, !PT ;  /* 0x00000004c3047209 */ /* 0x000fc60007810000 */
[----:B------:R-:W-:Y:S01]  /*80d0*/  MUFU.TANH R69, R69 ;  /* 0x0000004500457308 */ /* 0x000fe20000002400 */
[----:B------:R-:W-:-:S04]  /*80e0*/  FMNMX.FTZ R4, R197, R4, !PT ;  /* 0x00000004c5047209 */ /* 0x000fc80007810000 */
[----:B------:R-:W-:-:S03]  /*80f0*/  FMNMX.FTZ R4, R199, R4, !PT ;  /* 0x00000004c7047209 */ /* 0x000fc60007810000 */
        /* <DEDUP_REMOVED lines=15> */
[----:B------:R-:W-:Y:S01]  /*81f0*/  MUFU.TANH R223, R223 ;  /* 0x000000df00df7308 */ /* 0x000fe20000002400 */
[----:B0-----:R-:W-:-:S07]  /*8200*/  FMNMX.FTZ R12, R43, R12, !PT ;  /* 0x0000000c2b0c7209 */ /* 0x001fce0007810000 */
[----:B------:R-:W-:Y:S01]  /*8210*/  MUFU.TANH R47, R47 ;  /* 0x0000002f002f7308 */ /* 0x000fe20000002400 */
[----:B------:R-:W-:Y:S02]  /*8220*/  WARPGROUP.DEPBAR.LE gsb0, 0x0 ;  /* 0x00008000000079c5 */ /* 0x000fe40000010000 */
        /* <DEDUP_REMOVED lines=8> */
[----:B------:R-:W0:Y:S08]  /*82b0*/  MUFU.TANH R177, R177 ;  /* 0x000000b100b17308 */ /* 0x000e300000002400 */
[----:B------:R-:W1:Y:S08]  /*82c0*/  MUFU.TANH R179, R179 ;  /* 0x000000b300b37308 */ /* 0x000e700000002400 */
[----:B------:R-:W2:Y:S01]  /*82d0*/  MUFU.TANH R45, R45 ;  /* 0x0000002d002d7308 */ /* 0x000ea20000002400 */
[----:B0-----:R-:W-:-:S07]  /*82e0*/  FMNMX.FTZ R4, R177, R4, !PT ;  /* 0x00000004b1047209 */ /* 0x001fce0007810000 */
[----:B------:R-:W0:Y:S01]  /*82f0*/  MUFU.TANH R49, R49 ;  /* 0x0000003100317308 */ /* 0x000e220000002400 */
[----:B-1----:R-:W-:-:S04]  /*8300*/  FMNMX.FTZ R4, R179, R4, !PT ;  /* 0x00000004b3047209 */ /* 0x002fc80007810000 */
[----:B------:R-:W-:-:S03]  /*8310*/  FMNMX.FTZ R4, R201, R4, !PT ;  /* 0x00000004c9047209 */ /* 0x000fc60007810000 */
[----:B------:R-:W-:Y:S01]  /*8320*/  MUFU.TANH R85, R85 ;  /* 0x0000005500557308 */ /* 0x000fe20000002400 */
[----:B------:R-:W-:Y:S02]  /*8330*/  FMNMX.FTZ R4, R203, R4, !PT ;  /* 0x00000004cb047209 */ /* 0x000fe40007810000 */
[----:B--2---:R-:W-:Y:S02]  /*8340*/  FMNMX.FTZ R12, R45, R12, !PT ;  /* 0x0000000c2d0c7209 */ /* 0x004fe40007810000 */
[----:B------:R-:W-:Y:S02]  /*8350*/  FMNMX.FTZ R4, R205, R4, !PT ;  /* 0x00000004cd047209 */ /* 0x000fe40007810000 */
[----:B------:R-:W-:Y:S01]  /*8360*/  FMNMX.FTZ R12, R47, R12, !PT ;  /* 0x0000000c2f0c7209 */ /* 0x000fe20007810000 */
[----:B------:R-:W1:Y:S01]  /*8370*/  MUFU.TANH R51, R51 ;  /* 0x0000003300337308 */ /* 0x000e620000002400 */
[----:B------:R-:W-:Y:S02]  /*8380*/  FMNMX.FTZ R4, R207, R4, !PT ;  /* 0x00000004cf047209 */ /* 0x000fe40007810000 */
[----:B0-----:R-:W-:-:S02]  /*8390*/  FMNMX.FTZ R12, R49, R12, !PT ;  /* 0x0000000c310c7209 */ /* 0x001fc40007810000 */
[----:B------:R-:W-:-:S03]  /*83a0*/  FMNMX.FTZ R4, R209, R4, !PT ;  /* 0x00000004d1047209 */ /* 0x000fc60007810000 */
[----:B------:R-:W0:Y:S01]  /*83b0*/  MUFU.TANH R53, R53 ;  /* 0x0000003500357308 */ /* 0x000e220000002400 */
[----:B------:R-:W-:-:S04]  /*83c0*/  FMNMX.FTZ R4, R211, R4, !PT ;  /* 0x00000004d3047209 */ /* 0x000fc80007810000 */
[----:B------:R-:W-:-:S03]  /*83d0*/  FMNMX.FTZ R4, R213, R4, !PT ;  /* 0x00000004d5047209 */ /* 0x000fc60007810000 */
[----:B------:R-:W2:Y:S01]  /*83e0*/  MUFU.TANH R55, R55 ;  /* 0x0000003700377308 */ /* 0x000ea20000002400 */
[----:B-1----:R-:W-:-:S07]  /*83f0*/  FMNMX.FTZ R12, R51, R12, !PT ;  /* 0x0000000c330c7209 */ /* 0x002fce0007810000 */
[----:B------:R-:W1:Y:S01]  /*8400*/  MUFU.TANH R57, R57 ;  /* 0x0000003900397308 */ /* 0x000e620000002400 */
[----:B0-----:R-:W-:-:S07]  /*8410*/  FMNMX.FTZ R12, R53, R12, !PT ;  /* 0x0000000c350c7209 */ /* 0x001fce0007810000 */
[----:B------:R-:W0:Y:S01]  /*8420*/  MUFU.TANH R59, R59 ;  /* 0x0000003b003b7308 */ /* 0x000e220000002400 */
[----:B--2---:R-:W-:-:S07]  /*8430*/  FMNMX.FTZ R12, R55, R12, !PT ;  /* 0x0000000c370c7209 */ /* 0x004fce0007810000 */
[----:B------:R-:W2:Y:S01]  /*8440*/  MUFU.TANH R61, R61 ;  /* 0x0000003d003d7308 */ /* 0x000ea20000002400 */
[----:B-1----:R-:W-:-:S07]  /*8450*/  FMNMX.FTZ R12, R57, R12, !PT ;  /* 0x0000000c390c7209 */ /* 0x002fce0007810000 */
[----:B------:R-:W1:Y:S01]  /*8460*/  MUFU.TANH R63, R63 ;  /* 0x0000003f003f7308 */ /* 0x000e620000002400 */
[----:B0-----:R-:W-:-:S07]  /*8470*/  FMNMX.FTZ R12, R59, R12, !PT ;  /* 0x0000000c3b0c7209 */ /* 0x001fce0007810000 */
[----:B------:R-:W-:Y:S01]  /*8480*/  MUFU.TANH R67, R67 ;  /* 0x0000004300437308 */ /* 0x000fe20000002400 */
[----:B--2---:R-:W-:-:S07]  /*8490*/  FMNMX.FTZ R12, R61, R12, !PT ;  /* 0x0000000c3d0c7209 */ /* 0x004fce0007810000 */
        /* <DEDUP_REMOVED lines=18> */
[----:B------:R-:W-:Y:S01]  /*85c0*/  MUFU.TANH R87, R87 ;  /* 0x0000005700577308 */ /* 0x000fe20000002400 */
[----:B-1----:R-:W-:-:S04]  /*85d0*/  FMNMX.FTZ R4, R175, R4, !PT ;  /* 0x00000004af047209 */ /* 0x002fc80007810000 */
[----:B------:R-:W-:-:S04]  /*85e0*/  FMNMX.FTZ R4, R215, R4, !PT ;  /* 0x00000004d7047209 */ /* 0x000fc80007810000 */
[----:B------:R-:W-:Y:S02]  /*85f0*/  FMNMX.FTZ R4, R69, R4, !PT ;  /* 0x0000000445047209 */ /* 0x000fe40007810000 */
[----:B--2---:R-:W-:Y:S02]  /*8600*/  FMNMX.FTZ R12, R65, R12, !PT ;  /* 0x0000000c410c7209 */ /* 0x004fe40007810000 */
        /* <DEDUP_REMOVED lines=35> */
[-C--:B------:R-:W-:Y:S01]  /*8840*/  FMUL.FTZ R8, R227, R4.reuse ;  /* 0x00000004e3087220 */ /* 0x080fe20000410000 */
        /* <DEDUP_REMOVED lines=12> */
[-CC-:B------:R-:W-:Y:S01]  /*8910*/  FFMA.FTZ R225, R225, R4.reuse, -R10.reuse ;  /* 0x00000004e1e17223 */ /* 0x180fe2000001080a */
[----:B------:R-:W-:Y:S01]  /*8920*/  FFMA.FTZ R85, R85, R4, -R10 ;  /* 0x0000000455557223 */ /* 0x000fe2000001080a */
[----:B0-----:R-:W-:Y:S01]  /*8930*/  FMNMX.FTZ R12, R169, R12, !PT ;  /* 0x0000000ca90c7209 */ /* 0x001fe20007810000 */
[----:B------:R-:W-:Y:S03]  /*8940*/  MUFU.EX2 R8, R8 ;  /* 0x0000000800087308 */ /* 0x000fe60000000800 */
[----:B------:R-:W-:-:S04]  /*8950*/  FMNMX.FTZ R12, R83, R12, !PT ;  /* 0x0000000c530c7209 */ /* 0x000fc80007810000 */
[----:B-1----:R-:W-:Y:S01]  /*8960*/  FMNMX.FTZ R12, R171, R12, !PT ;  /* 0x0000000cab0c7209 */ /* 0x002fe20007810000 */
[----:B------:R-:W0:Y:S03]  /*8970*/  MUFU.EX2 R5, R5 ;  /* 0x0000000500057308 */ /* 0x000e260000000800 */
[----:B------:R-:W-:Y:S01]  /*8980*/  FMNMX.FTZ R7, R87, R12, !PT ;  /* 0x0000000c57077209 */ /* 0x000fe20007810000 */
[----:B------:R-:W-:-:S04]  /*8990*/  FFMA.FTZ R12, R217, R4, -R10 ;  /* 0x00000004d90c7223 */ /* 0x000fc8000001080a */
[----:B------:R-:W1:Y:S01]  /*89a0*/  SHFL.BFLY PT, R14, R7, 0x2, 0x1f ;  /* 0x0c401f00070e7f89 */ /* 0x000e6200000e0000 */
[----:B------:R-:W2:Y:S08]  /*89b0*/  MUFU.EX2 R180, R180 ;  /* 0x000000b400b47308 */ /* 0x000eb00000000800 */
[----:B------:R-:W3:Y:S01]  /*89c0*/  MUFU.EX2 R182, R182 ;  /* 0x000000b600b67308 */ /* 0x000ee20000000800 */
[----:B0-----:R-:W-:-:S07]  /*89d0*/  FFMA.FTZ R3, R8, R3, R5 ;  /* 0x0000000308037223 */ /* 0x001fce0000010005 */
[----:B------:R-:W0:Y:S01]  /*89e0*/  MUFU.EX2 R13, R13 ;  /* 0x0000000d000d7308 */ /* 0x000e220000000800 */
[C---:B--2---:R-:W-:Y:S01]  /*89f0*/  FADD.FTZ R3, R180.reuse, R3 ;  /* 0x00000003b4037221 */ /* 0x044fe20000010000 */
[----:B------:R-:W-:Y:S02]  /*8a00*/  F2FP.F16.F32.PACK_AB R180, R180, R5 ;  /* 0x00000005b4b4723e */ /* 0x000fe400000000ff */
[----:B-1----:R-:W-:Y:S01]  /*8a10*/  FMNMX.FTZ R24, R7, R14, !PT ;  /* 0x0000000e07187209 */ /* 0x002fe20007810000 */
[----:B------:R-:W-:-:S03]  /*8a20*/  FFMA.FTZ R14, R219, R4, -R10 ;  /* 0x00000004db0e7223 */ /* 0x000fc6000001080a */
[----:B------:R-:W-:Y:S01]  /*8a30*/  MUFU.EX2 R176, R176 ;  /* 0x000000b000b07308 */ /* 0x000fe20000000800 */
[----:B---3--:R-:W-:Y:S01]  /*8a40*/  FADD.FTZ R44, R182, R3 ;  /* 0x00000003b62c7221 */ /* 0x008fe20000010000 */
[----:B------:R-:W1:Y:S06]  /*8a50*/  SHFL.BFLY PT, R7, R24, 0x1, 0x1f ;  /* 0x0c201f0018077f89 */ /* 0x000e6c00000e0000 */
[----:B------:R-:W-:Y:S01]  /*8a60*/  MUFU.EX2 R25, R25 ;  /* 0x0000001900197308 */ /* 0x000fe20000000800 */
[----:B0-----:R-:W-:-:S07]  /*8a70*/  F2FP.F16.F32.PACK_AB R182, R13, R182 ;  /* 0x000000b60db6723e */ /* 0x001fce00000000ff */
[----:B------:R-:W-:Y:S08]  /*8a80*/  MUFU.EX2 R178, R178 ;  /* 0x000000b200b27308 */ /* 0x000ff00000000800 */
[----:B------:R-:W-:Y:S01]  /*8a90*/  MUFU.EX2 R172, R172 ;  /* 0x000000ac00ac7308 */ /* 0x000fe20000000800 */
[----:B-1----:R-:W-:-:S05]  /*8aa0*/  FMNMX.FTZ R7, R24, R7, !PT ;  /* 0x0000000718077209 */ /* 0x002fca0007810000 */
[-C--:B------:R-:W-:Y:S02]  /*8ab0*/  FMUL.FTZ R40, R7, R4.reuse ;  /* 0x0000000407287220 */ /* 0x080fe40000410000 */
[----:B------:R-:W-:Y:S02]  /*8ac0*/  MUFU.EX2 R174, R174 ;  /* 0x000000ae00ae7308 */ /* 0x000fe40000000800 */
[-CC-:B------:R-:W-:Y:S01]  /*8ad0*/  FFMA.FTZ R183, R15, R4.reuse, -R40.reuse ;  /* 0x000000040fb77223 */ /* 0x180fe20000010828 */
[----:B------:R-:W-:Y:S02]  /*8ae0*/  IMAD.U32 R15, RZ, RZ, UR42 ;  /* 0x0000002aff0f7e24 */ /* 0x000fe4000f8e00ff */
[-CC-:B------:R-:W-:Y:S01]  /*8af0*/  FFMA.FTZ R181, R11, R4.reuse, -R40.reuse ;  /* 0x000000040bb57223 */ /* 0x180fe20000010828 */
[-CC-:B------:R-:W-:Y:S01]  /*8b00*/  FFMA.FTZ R177, R29, R4.reuse, -R40.reuse ;  /* 0x000000041db17223 */ /* 0x180fe20000010828 */
[-CC-:B------:R-:W-:Y:S01]  /*8b10*/  FFMA.FTZ R32, R27, R4.reuse, -R40.reuse ;  /* 0x000000041b207223 */ /* 0x180fe20000010828 */
[----:B------:R-:W-:Y:S01]  /*8b20*/  IADD3 R27, -R23, 0xb, RZ ;  /* 0x0000000b171b7810 */ /* 0x000fe20007ffe1ff */
        /* <DEDUP_REMOVED lines=31> */
[-CC-:B------:R-:W-:Y:S01]  /*8d20*/  FFMA.FTZ R155, R197, R4.reuse, -R10.reuse ;  /* 0x00000004c59b7223 */ /* 0x180fe2000001080a */
[-CC-:B------:R-:W-:Y:S01]  /*8d30*/  FFMA.FTZ R193, R201, R4.reuse, -R10.reuse ;  /* 0x00000004c9c17223 */ /* 0x180fe2000001080a */
[-CC-:B------:R-:W-:Y:S01]  /*8d40*/  FFMA.FTZ R152, R207, R4.reuse, -R10.reuse ;  /* 0x00000004cf987223 */ /* 0x180fe2000001080a */
[-CC-:B------:R-:W-:Y:S01]  /*8d50*/  FFMA.FTZ R154, R211, R4.reuse, -R10.reuse ;  /* 0x00000004d39a7223 */ /* 0x180fe2000001080a */
[----:B------:R-:W-:Y:S01]  /*8d60*/  HGMMA.64x128x16.F32 R88, R156, gdesc[UR4].tnspB, R88, gsb0 ;  /* 0x41e000049c587df0 */ /* 0x000fe20008000858 */
[----:B------:R-:W-:Y:S01]  /*8d70*/  UIADD3 UR6, UR10, 0x300, URZ ;  /* 0x000003000a067890 */ /* 0x000fe2000fffe03f */
[-C--:B------:R-:W-:Y:S01]  /*8d80*/  FFMA.FTZ R197, R175, R4.reuse, -R10 ;  /* 0x00000004afc57223 */ /* 0x080fe2000001080a */
[----:B------:R-:W-:Y:S01]  /*8d90*/  UMOV UR7, 0x40000040 ;  /* 0x4000004000077882 */ /* 0x000fe20000000000 */
[----:B------:R-:W-:Y:S01]  /*8da0*/  MUFU.EX2 R179, R179 ;  /* 0x000000b300b37308 */ /* 0x000fe20000000800 */
[----:B------:R-:W-:-:S07]  /*8db0*/  FFMA.FTZ R175, R41, R4, -R40 ;  /* 0x0000000429af7223 */ /* 0x000fce0000010828 */
        /* <DEDUP_REMOVED lines=23> */
[-CC-:B------:R-:W-:Y:S01]  /*8f30*/  FFMA.FTZ R10, R9, R4.reuse, -R40.reuse ;  /* 0x00000004090a7223 */ /* 0x180fe20000010828 */
[----:B------:R-:W-:Y:S01]  /*8f40*/  HGMMA.64x128x16.F32 R88, R160, gdesc[UR4].tnspB, R88, gsb0 ;  /* 0x41e00004a0587df0 */ /* 0x000fe20008000858 */
[----:B------:R-:W-:Y:S01]  /*8f50*/  UIADD3 UR6, UR10, 0x380, URZ ;  /* 0x000003800a067890 */ /* 0x000fe2000fffe03f */
[-CC-:B------:R-:W-:Y:S01]  /*8f60*/  FFMA.FTZ R173, R37, R4.reuse, -R40.reuse ;  /* 0x0000000425ad7223 */ /* 0x180fe20000010828 */
[----:B------:R-:W-:Y:S01]  /*8f70*/  UMOV UR7, 0x40000040 ;  /* 0x4000004000077882 */ /* 0x000fe20000000000 */
        /* <DEDUP_REMOVED lines=19> */
[----:B------:R-:W-:-:S02]  /*90b0*/  WARPGROUP.DEPBAR.LE gsb0, 0x0 ;  /* 0x00008000000079c5 */ /* 0x000fc40000010000 */
[----:B------:R-:W-:Y:S01]  /*90c0*/  WARPGROUP.ARRIVE ;  /* 0x00000000000079c5 */ /* 0x000fe20000000000 */
[----:B------:R-:W-:Y:S01]  /*90d0*/  FADD.FTZ R161, -R7, R6 ;  /* 0x0000000607a17221 */ /* 0x000fe20000010100 */
[----:B------:R-:W-:Y:S01]  /*90e0*/  FFMA.FTZ R6, R49, R4, -R40 ;  /* 0x0000000431067223 */ /* 0x000fe20000010828 */
[----:B0-----:R-:W-:Y:S02]  /*90f0*/  F2FP.F16.F32.PACK_AB R160, R73, R12 ;  /* 0x0000000c49a0723e */ /* 0x001fe400000000ff */
[----:B------:R-:W-:Y:S01]  /*9100*/  FMUL.FTZ R161, R161, R4 ;  /* 0x00000004a1a17220 */ /* 0x000fe20000410000 */
[----:B------:R-:W-:Y:S01]  /*9110*/  HGMMA.64x128x16.F32 R88, R164, gdesc[UR4].tnspB, R88, gsb0 ;  /* 0x41e00004a4587df0 */ /* 0x000fe20008000858 */
[----:B------:R-:W0:Y:S01]  /*9120*/  MUFU.EX2 R77, R77 ;  /* 0x0000004d004d7308 */ /* 0x000e220000000800 */
[----:B------:R-:W-:-:S07]  /*9130*/  UIADD3 UR6, UR54, -0x1, URZ ;  /* 0xffffffff36067890 */ /* 0x000fce000fffe03f */
[----:B------:R-:W1:Y:S01]  /*9140*/  MUFU.EX2 R201, R161 ;  /* 0x000000a100c97308 */ /* 0x000e620000000800 */
[----:B------:R-:W-:-:S07]  /*9150*/  UMOV UR54, UR6 ;  /* 0x0000000600367c82 */ /* 0x000fce0008000000 */
[----:B------:R-:W-:Y:S01]  /*9160*/  MUFU.EX2 R6, R6 ;  /* 0x0000000600067308 */ /* 0x000fe20000000800 */
[----:B0-----:R-:W-:-:S07]  /*9170*/  F2FP.F16.F32.PACK_AB R162, R77, R14 ;  /* 0x0000000e4da2723e */ /* 0x001fce00000000ff */
[----:B------:R-:W-:Y:S01]  /*9180*/  MUFU.EX2 R79, R79 ;  /* 0x0000004f004f7308 */ /* 0x000fe20000000800 */
[----:B-1----:R-:W-:-:S04]  /*9190*/  FFMA.FTZ R42, R201, R0, R10 ;  /* 0x00000000c92a7223 */ /* 0x002fc8000001000a */
[C---:B------:R-:W-:Y:S01]  /*91a0*/  FADD.FTZ R42, R181.reuse, R42 ;  /* 0x0000002ab52a7221 */ /* 0x040fe20000010000 */
[----:B------:R-:W-:Y:S02]  /*91b0*/  F2FP.F16.F32.PACK_AB R181, R181, R10 ;  /* 0x0000000ab5b5723e */ /* 0x000fe400000000ff */
        /* <DEDUP_REMOVED lines=15> */
[----:B------:R-:W-:Y:S01]  /*92b0*/  FADD.FTZ R42, R30, R3 ;  /* 0x000000031e2a7221 */ /* 0x000fe20000010000 */
[----:B------:R-:W-:Y:S01]  /*92c0*/  FFMA.FTZ R3, R169, R4, -R40 ;  /* 0x00000004a9037223 */ /* 0x000fe20000010828 */
[----:B------:R-:W-:Y:S01]  /*92d0*/  F2FP.F16.F32.PACK_AB R169, R28, R9 ;  /* 0x000000091ca9723e */ /* 0x000fe200000000ff */
[----:B------:R-:W-:Y:S08]  /*92e0*/  MUFU.EX2 R24, R225 ;  /* 0x000000e100187308 */ /* 0x000ff00000000800 */
[----:B------:R-:W-:Y:S01]  /*92f0*/  MUFU.EX2 R85, R85 ;  /* 0x0000005500557308 */ /* 0x000fe20000000800 */
[----:B------:R-:W-:-:S02]  /*9300*/  WARPGROUP.DEPBAR.LE gsb0, 0x0 ;  /* 0x00008000000079c5 */ /* 0x000fc40000010000 */
[----:B------:R1:W-:Y:S06]  /*9310*/  BAR.ARV R27, 0x100 ;  /* 0x0004001b0000751d */ /* 0x0003ec0000002000 */
        /* <DEDUP_REMOVED lines=8> */
[----:B--2---:R-:W-:Y:S01]  /*93a0*/  IMAD.U32 R29, RZ, RZ, UR50 ;  /* 0x00000032ff1d7e24 */ /* 0x004fe2000f8e00ff */
[----:B------:R-:W-:Y:S01]  /*93b0*/  UMOV UR50, UR42 ;  /* 0x0000002a00327c82 */ /* 0x000fe20008000000 */
[-C--:B------:R-:W-:Y:S01]  /*93c0*/  FMUL.FTZ R101, R101, R8.reuse ;  /* 0x0000000865657220 */ /* 0x080fe20000410000 */
[-C--:B------:R-:W-:Y:S01]  /*93d0*/  FMUL.FTZ R104, R104, R8.reuse ;  /* 0x0000000868687220 */ /* 0x080fe20000410000 */
[-C--:B------:R-:W-:Y:S01]  /*93e0*/  FMUL.FTZ R105, R105, R8.reuse ;  /* 0x0000000869697220 */ /* 0x080fe20000410000 */
[----:B------:R-:W-:Y:S01]  /*93f0*/  @!P1 LEA R29, R29, UR41, 0x3 ;  /* 0x000000291d1d9c11 */ /* 0x000fe2000f8e18ff */
[-C--:B------:R-:W-:Y:S01]  /*9400*/  FMUL.FTZ R108, R108, R8.reuse ;  /* 0x000000086c6c7220 */ /* 0x080fe20000410000 */
[-C--:B------:R-:W-:Y:S01]  /*9410*/  FMUL.FTZ R109, R109, R8.reuse ;  /* 0x000000086d6d7220 */ /* 0x080fe20000410000 */
[-C--:B------:R-:W-:Y:S01]  /*9420*/  FMUL.FTZ R112, R112, R8.reuse ;  /* 0x0000000870707220 */ /* 0x080fe20000410000 */
[----:B------:R-:W-:Y:S01]  /*9430*/  FMUL.FTZ R113, R113, R8 ;  /* 0x0000000871717220 */ /* 0x000fe20000410000 */
[----:B-1----:R-:W-:-:S02]  /*9440*/  @!P1 VIADD R27, R29, 0x28860 ;  /* 0x000288601d1b9836 */ /* 0x002fc40000000000 */
[-C--:B------:R-:W-:Y:S01]  /*9450*/  FMUL.FTZ R116, R116, R8.reuse ;  /* 0x0000000874747220 */ /* 0x080fe20000410000 */
[-C--:B------:R-:W-:Y:S01]  /*9460*/  FMUL.FTZ R117, R117, R8.reuse ;  /* 0x0000000875757220 */ /* 0x080fe20000410000 */
[-C--:B------:R-:W-:Y:S01]  /*9470*/  FMUL.FTZ R120, R120, R8.reuse ;  /* 0x0000000878787220 */ /* 0x080fe20000410000 */
[-C--:B------:R-:W-:Y:S01]  /*9480*/  FMUL.FTZ R121, R121, R8.reuse ;  /* 0x0000000879797220 */ /* 0x080fe20000410000 */
[----:B------:R-:W-:Y:S01]  /*9490*/  @!P1 PRMT R29, RZ, 0x654, R27 ;  /* 0x00000654ff1d9816 */ /* 0x000fe2000000001b */
[----:B------:R-:W-:Y:S01]  /*94a0*/  FADD.FTZ R27, R13, R44 ;  /* 0x0000002c0d1b7221 */ /* 0x000fe20000010000 */
[-C--:B------:R-:W-:Y:S01]  /*94b0*/  FMUL.FTZ R124, R124, R8.reuse ;  /* 0x000000087c7c7220 */ /* 0x080fe20000410000 */
[-C--:B------:R-:W-:Y:S01]  /*94c0*/  FMUL.FTZ R125, R125, R8.reuse ;  /* 0x000000087d7d7220 */ /* 0x080fe20000410000 */
[----:B------:R1:W-:Y:S01]  /*94d0*/  @!P1 SYNCS.ARRIVE.TRANS64.RED.A1T0 RZ, [R29+URZ], RZ ;  /* 0x000000ff1dff99a7 */ /* 0x0003e2000810043f */
[----:B------:R-:W-:Y:S01]  /*94e0*/  FADD.FTZ R44, R176, R27 ;  /* 0x0000001bb02c7221 */ /* 0x000fe20000010000 */
[-C--:B------:R-:W-:Y:S01]  /*94f0*/  FMUL.FTZ R128, R128, R8.reuse ;  /* 0x0000000880807220 */ /* 0x080fe20000410000 */
[-C--:B------:R-:W-:Y:S01]  /*9500*/  FMUL.FTZ R129, R129, R8.reuse ;  /* 0x0000000881817220 */ /* 0x080fe20000410000 */
[-C--:B------:R-:W-:Y:S01]  /*9510*/  FMUL.FTZ R132, R132, R8.reuse ;  /* 0x0000000884847220 */ /* 0x080fe20000410000 */
[----:B------:R-:W-:Y:S01]  /*9520*/  FADD.FTZ R27, R25, R44 ;  /* 0x0000002c191b7221 */ /* 0x000fe20000010000 */
[-C--:B------:R-:W-:Y:S01]  /*9530*/  FMUL.FTZ R133, R133, R8.reuse ;  /* 0x0000000885857220 */ /* 0x080fe20000410000 */
[-C--:B------:R-:W-:Y:S01]  /*9540*/  FMUL.FTZ R136, R136, R8.reuse ;  /* 0x0000000888887220 */ /* 0x080fe20000410000 */
[----:B-1----:R-:W-:Y:S01]  /*9550*/  FADD.FTZ R29, R175, R42 ;  /* 0x0000002aaf1d7221 */ /* 0x002fe20000010000 */
[----:B------:R-:W-:Y:S01]  /*9560*/  FADD.FTZ R44, R178, R27 ;  /* 0x0000001bb22c7221 */ /* 0x000fe20000010000 */
[C---:B------:R-:W-:Y:S01]  /*9570*/  F2FP.F16.F32.PACK_AB R175, R26.reuse, R175 ;  /* 0x000000af1aaf723e */ /* 0x040fe200000000ff */
[----:B------:R-:W-:Y:S01]  /*9580*/  FMUL.FTZ R137, R137, R8 ;  /* 0x0000000889897220 */ /* 0x000fe20000410000 */
[----:B------:R-:W-:Y:S01]  /*9590*/  FADD.FTZ R42, R26, R29 ;  /* 0x0000001d1a2a7221 */ /* 0x000fe20000010000 */
[C---:B------:R-:W-:Y:S01]  /*95a0*/  FADD.FTZ R27, R153.reuse, R44 ;  /* 0x0000002c991b7221 */ /* 0x040fe20000010000 */
[----:B------:R-:W-:Y:S01]  /*95b0*/  MUFU.EX2 R26, R3 ;  /* 0x00000003001a7308 */ /* 0x000fe20000000800 */
[----:B------:R-:W-:Y:S01]  /*95c0*/  F2FP.F16.F32.PACK_AB R178, R153, R178 ;  /* 0x000000b299b2723e */ /* 0x000fe200000000ff */
[----:B------:R-:W-:Y:S01]  /*95d0*/  FADD.FTZ R5, R9, R42 ;  /* 0x0000002a09057221 */ /* 0x000fe20000010000 */
[----:B------:R-:W-:Y:S01]  /*95e0*/  FADD.FTZ R44, R172, R27 ;  /* 0x0000001bac2c7221 */ /* 0x000fe20000010000 */
[C---:B------:R-:W-:Y:S01]  /*95f0*/  F2FP.F16.F32.PACK_AB R172, R155.reuse, R172 ;  /* 0x000000ac9bac723e */ /* 0x040fe200000000ff */
[----:B------:R-:W-:Y:S01]  /*9600*/  FMUL.FTZ R140, R140, R8 ;  /* 0x000000088c8c7220 */ /* 0x000fe20000410000 */
[----:B------:R-:W-:Y:S01]  /*9610*/  FADD.FTZ R5, R28, R5 ;  /* 0x000000051c057221 */ /* 0x000fe20000010000 */
[----:B------:R-:W-:Y:S01]  /*9620*/  FADD.FTZ R27, R155, R44 ;  /* 0x0000002c9b1b7221 */ /* 0x000fe20000010000 */
[----:B0-----:R-:W-:Y:S01]  /*9630*/  F2FP.F16.F32.PACK_AB R155, R59, R0 ;  /* 0x000000003b9b723e */ /* 0x001fe200000000ff */
[----:B------:R-:W-:Y:S01]  /*9640*/  FMUL.FTZ R141, R141, R8 ;  /* 0x000000088d8d7220 */ /* 0x000fe20000410000 */
[----:B------:R-:W-:Y:S01]  /*9650*/  FADD.FTZ R10, R6, R5 ;  /* 0x00000005060a7221 */ /* 0x000fe20000010000 */
[----:B------:R-:W-:Y:S01]  /*9660*/  FADD.FTZ R44, R174, R27 ;  /* 0x0000001bae2c7221 */ /* 0x000fe20000010000 */
[----:B------:R-:W-:Y:S01]  /*9670*/  FFMA.FTZ R27, R171, R4, -R40 ;  /* 0x00000004ab1b7223 */ /* 0x000fe20000010828 */
[C---:B------:R-:W-:Y:S01]  /*9680*/  F2FP.F16.F32.PACK_AB R171, R11.reuse, R6 ;  /* 0x000000060bab723e */ /* 0x040fe200000000ff */
[----:B------:R-:W-:Y:S01]  /*9690*/  FADD.FTZ R10, R11, R10 ;  /* 0x0000000a0b0a7221 */ /* 0x000fe20000010000 */
[----:B------:R-:W-:Y:S01]  /*96a0*/  FADD.FTZ R31, R191, R44 ;  /* 0x0000002cbf1f7221 */ /* 0x000fe20000010000 */
[----:B------:R-:W-:Y:S01]  /*96b0*/  FFMA.FTZ R40, R87, R4, -R40 ;  /* 0x0000000457287223 */ /* 0x000fe20000010828 */
[-C--:B------:R-:W-:Y:S01]  /*96c0*/  FMUL.FTZ R144, R144, R8.reuse ;  /* 0x0000000890907220 */ /* 0x080fe20000410000 */
[-C--:B------:R-:W-:Y:S01]  /*96d0*/  FMUL.FTZ R145, R145, R8.reuse ;  /* 0x0000000891917220 */ /* 0x080fe20000410000 */
[----:B------:R-:W-:Y:S01]  /*96e0*/  FADD.FTZ R44, R168, R31 ;  /* 0x0000001fa82c7221 */ /* 0x000fe20000010000 */
[-C--:B------:R-:W-:Y:S01]  /*96f0*/  FMUL.FTZ R148, R148, R8.reuse ;  /* 0x0000000894947220 */ /* 0x080fe20000410000 */
[----:B------:R-:W-:Y:S01]  /*9700*/  FMUL.FTZ R149, R149, R8 ;  /* 0x0000000895957220 */ /* 0x000fe20000410000 */
[----:B------:R-:W-:Y:S01]  /*9710*/  MUFU.EX2 R40, R40 ;  /* 0x0000002800287308 */ /* 0x000fe20000000800 */
[----:B------:R-:W-:Y:S01]  /*9720*/  FADD.FTZ R13, R193, R44 ;  /* 0x0000002cc10d7221 */ /* 0x000fe20000010000 */
[----:B------:R-:W-:Y:S01]  /*9730*/  F2FP.F16.F32.PACK_AB R176, R25, R176 ;  /* 0x000000b019b0723e */ /* 0x000fe200000000ff */
[-C--:B------:R-:W-:Y:S01]  /*9740*/  FMUL.FTZ R90, R90, R201.reuse ;  /* 0x000000c95a5a7220 */ /* 0x080fe20000410000 */
[----:B------:R-:W-:Y:S01]  /*9750*/  F2FP.F16.F32.PACK_AB R174, R191, R174 ;  /* 0x000000aebfae723e */ /* 0x000fe200000000ff */
[----:B------:R-:W-:Y:S01]  /*9760*/  FADD.FTZ R42, R170, R13 ;  /* 0x0000000daa2a7221 */ /* 0x000fe20000010000 */
[----:B------:R-:W-:Y:S01]  /*9770*/  F2FP.F16.F32.PACK_AB R170, R157, R170 ;  /* 0x000000aa9daa723e */ /* 0x000fe200000000ff */
[-C--:B------:R-:W-:Y:S01]  /*9780*/  FMUL.FTZ R91, R91, R201.reuse ;  /* 0x000000c95b5b7220 */ /* 0x080fe20000410000 */
[----:B------:R-:W0:Y:S01]  /*9790*/  MUFU.EX2 R44, R71 ;  /* 0x00000047002c7308 */ /* 0x000e220000000800 */
[----:B------:R-:W-:Y:S01]  /*97a0*/  FADD.FTZ R5, R157, R42 ;  /* 0x0000002a9d057221 */ /* 0x000fe20000010000 */
[----:B------:R-:W-:Y:S01]  /*97b0*/  F2FP.F16.F32.PACK_AB R168, R193, R168 ;  /* 0x000000a8c1a8723e */ /* 0x000fe200000000ff */
        /* <DEDUP_REMOVED lines=8> */
[----:B------:R-:W1:Y:S01]  /*9840*/  MUFU.EX2 R32, R81 ;  /* 0x0000005100207308 */ /* 0x000e620000000800 */
[----:B------:R-:W-:Y:S01]  /*9850*/  F2FP.F16.F32.PACK_AB R157, R63, R46 ;  /* 0x0000002e3f9d723e */ /* 0x000fe200000000ff */
[----:B------:R-:W-:Y:S01]  /*9860*/  FADD.FTZ R10, R154, R13 ;  /* 0x0000000d9a0a7221 */ /* 0x000fe20000010000 */
[----:B------:R-:W-:Y:S01]  /*9870*/  FADD.FTZ R5, R0, R5 ;  /* 0x0000000500057221 */ /* 0x000fe20000010000 */
[C---:B------:R-:W-:Y:S01]  /*9880*/  F2FP.F16.F32.PACK_AB R154, R195.reuse, R154 ;  /* 0x0000009ac39a723e */ /* 0x040fe200000000ff */
[-C--:B------:R-:W-:Y:S01]  /*9890*/  FMUL.FTZ R98, R98, R201.reuse ;  /* 0x000000c962627220 */ /* 0x080fe20000410000 */
[----:B------:R-:W-:Y:S01]  /*98a0*/  FADD.FTZ R13, R195, R10 ;  /* 0x0000000ac30d7221 */ /* 0x000fe20000010000 */
[----:B------:R-:W-:Y:S01]  /*98b0*/  FADD.FTZ R5, R59, R5 ;  /* 0x000000053b057221 */ /* 0x000fe20000010000 */
[----:B------:R-:W-:Y:S01]  /*98c0*/  F2FP.F16.F32.PACK_AB R159, R67, R48 ;  /* 0x00000030439f723e */ /* 0x000fe200000000ff */
[-C--:B------:R-:W-:Y:S01]  /*98d0*/  FMUL.FTZ R99, R99, R201.reuse ;  /* 0x000000c963637220 */ /* 0x080fe20000410000 */
[----:B------:R-:W-:Y:S01]  /*98e0*/  FADD.FTZ R10, R156, R13 ;  /* 0x0000000d9c0a7221 */ /* 0x000fe20000010000 */
[----:B------:R-:W-:Y:S01]  /*98f0*/  FADD.FTZ R5, R46, R5 ;  /* 0x000000052e057221 */ /* 0x000fe20000010000 */
[C---:B------:R-:W-:Y:S01]  /*9900*/  F2FP.F16.F32.PACK_AB R156, R197.reuse, R156 ;  /* 0x0000009cc59c723e */ /* 0x040fe200000000ff */
[-C--:B------:R-:W-:Y:S01]  /*9910*/  FMUL.FTZ R102, R102, R201.reuse ;  /* 0x000000c966667220 */ /* 0x080fe20000410000 */
[----:B------:R-:W-:Y:S01]  /*9920*/  FADD.FTZ R9, R197, R10 ;  /* 0x0000000ac5097221 */ /* 0x000fe20000010000 */
[----:B------:R-:W-:Y:S01]  /*9930*/  FADD.FTZ R5, R63, R5 ;  /* 0x000000053f057221 */ /* 0x000fe20000010000 */
[----:B0-----:R-:W-:Y:S01]  /*9940*/  F2FP.F16.F32.PACK_AB R161, R75, R44 ;  /* 0x0000002c4ba1723e */ /* 0x001fe200000000ff */
[-C--:B------:R-:W-:Y:S01]  /*9950*/  FMUL.FTZ R103, R103, R201.reuse ;  /* 0x000000c967677220 */ /* 0x080fe20000410000 */
[----:B------:R-:W-:Y:S01]  /*9960*/  FADD.FTZ R10, R158, R9 ;  /* 0x000000099e0a7221 */ /* 0x000fe20000010000 */
[----:B------:R-:W-:Y:S01]  /*9970*/  FADD.FTZ R5, R48, R5 ;  /* 0x0000000530057221 */ /* 0x000fe20000010000 */
[C---:B------:R-:W-:Y:S01]  /*9980*/  F2FP.F16.F32.PACK_AB R158, R69.reuse, R158 ;  /* 0x0000009e459e723e */ /* 0x040fe200000000ff */
[-C--:B------:R-:W-:Y:S01]  /*9990*/  FMUL.FTZ R106, R106, R201.reuse ;  /* 0x000000c96a6a7220 */ /* 0x080fe20000410000 */
[----:B------:R-:W-:Y:S01]  /*99a0*/  FADD.FTZ R9, R69, R10 ;  /* 0x0000000a45097221 */ /* 0x000fe20000010000 */
[----:B------:R-:W-:Y:S01]  /*99b0*/  FADD.FTZ R5, R67, R5 ;  /* 0x0000000543057221 */ /* 0x000fe20000010000 */
[----:B-1----:R-:W-:Y:S01]  /*99c0*/  F2FP.F16.F32.PACK_AB R163, R79, R32 ;  /* 0x000000204fa3723e */ /* 0x002fe200000000ff */
[-C--:B------:R-:W-:Y:S01]  /*99d0*/  FMUL.FTZ R107, R107, R201.reuse ;  /* 0x000000c96b6b7220 */ /* 0x080fe20000410000 */
[----:B------:R-:W-:Y:S01]  /*99e0*/  FADD.FTZ R6, R12, R9 ;  /* 0x000000090c067221 */ /* 0x000fe20000010000 */
[----:B------:R-:W-:Y:S01]  /*99f0*/  FADD.FTZ R5, R44, R5 ;  /* 0x000000052c057221 */ /* 0x000fe20000010000 */
[----:B------:R-:W-:Y:S01]  /*9a00*/  F2FP.F16.F32.PACK_AB R164, R199, R20 ;  /* 0x00000014c7a4723e */ /* 0x000fe200000000ff */
[-C--:B------:R-:W-:Y:S01]  /*9a10*/  FMUL.FTZ R110, R110, R201.reuse ;  /* 0x000000c96e6e7220 */ /* 0x080fe20000410000 */
[----:B------:R-:W-:Y:S01]  /*9a20*/  FADD.FTZ R3, R73, R6 ;  /* 0x0000000649037221 */ /* 0x000fe20000010000 */
[----:B------:R-:W-:Y:S01]  /*9a30*/  FADD.FTZ R5, R75, R5 ;  /* 0x000000054b057221 */ /* 0x000fe20000010000 */
[----:B------:R-:W0:Y:S01]  /*9a40*/  MUFU.EX2 R6, R27 ;  /* 0x0000001b00067308 */ /* 0x000e220000000800 */
[----:B------:R-:W-:Y:S01]  /*9a50*/  F2FP.F16.F32.PACK_AB R165, R83, R26 ;  /* 0x0000001a53a5723e */ /* 0x000fe200000000ff */
        /* <DEDUP_REMOVED lines=15> */
[----:B0-----:R-:W-:Y:S01]  /*9b50*/  F2FP.F16.F32.PACK_AB R167, R40, R6 ;  /* 0x0000000628a7723e */ /* 0x001fe200000000ff */
        /* <DEDUP_REMOVED lines=22> */
.L_x_8968:
[----:B------:R-:W-:Y:S06]  /*9cc0*/  BAR.ARV 0x8, 0x180 ;  /* 0x0206000000007b1d */ /* 0x000fec0000002000 */
[----:B------:R-:W-:Y:S05]  /*9cd0*/  @!P0 BRA `(.L_x_8978) ;  /* 0x0000000000048947 */ /* 0x000fea0003800000 */
[----:B------:R-:W-:Y:S01]  /*9ce0*/  BPT.TRAP 0x1 ;  /* 0x000000040000795c */ /* 0x000fe20000300000 */
.L_x_8978:
[----:B------:R-:W-:Y:S01]  /*9cf0*/  ULEA UR5, UR42, UR41, 0x3 ;  /* 0x000000292a057291 */ /* 0x000fe2000f8e183f */
[----:B------:R-:W-:-:S05]  /*9d00*/  IMAD.U32 R5, RZ, RZ, UR43 ;  /* 0x0000002bff057e24 */ /* 0x000fca000f8e00ff */
[----:B------:R-:W-:-:S04]  /*9d10*/  SHF.L.U32 R5, R5, 0x1f, RZ ;  /* 0x0000001f05057819 */ /* 0x000fc800000006ff */
[----:B------:R0:W1:Y:S01]  /*9d20*/  SYNCS.PHASECHK.TRANS64.TRYWAIT P2, [UR5+0x28850], R5 ;  /* 0x02885005ff0075a7 */ /* 0x0000620008040145 */
[----:B------:R-:W-:Y:S05]  /*9d30*/  @!P0 BRA `(.L_x_8979) ;  /* 0x0000000000048947 */ /* 0x000fea0003800000 */
[----:B------:R-:W-:Y:S01]  /*9d40*/  BPT.TRAP 0x1 ;  /* 0x000000040000795c */ /* 0x000fe20000300000 */
.L_x_8979:
[----:B-1----:R-:W-:Y:S05]  /*9d50*/  @P2 BRA `(.L_x_8980) ;  /* 0x0000000000082947 */ /* 0x002fea0003800000 */
[----:B------:R-:W1:Y:S02]  /*9d60*/  SYNCS.PHASECHK.TRANS64.TRYWAIT P0, [UR5+0x28850], R5 ;  /* 0x02885005ff0075a7 */ /* 0x000e640008000145 */
[----:B-1----:R-:W-:Y:S05]  /*9d70*/  @!P0 BRA `(.L_x_8981) ;  /* 0x0000006c00748947 */ /* 0x002fea0003800000 */
.L_x_8980:
[----:B------:R-:W-:Y:S01]  /*9d80*/  UIADD3 UR41, UR41, 0x400, URZ ;  /* 0x0000040029297890 */ /* 0x000fe2000fffe03f */
[----:B------:R-:W-:Y:S01]  /*9d90*/  WARPGROUP.ARRIVE ;  /* 0x00000000000079c5 */ /* 0x000fe20000000000 */
[----:B------:R-:W-:Y:S01]  /*9da0*/  UMOV UR7, 0x40000040 ;  /* 0x4000004000077882 */ /* 0x000fe20000000000 */
[----:B-1----:R-:W1:Y:S01]  /*9db0*/  SHFL.BFLY PT, R6, R3, 0x2, 0x1f ;  /* 0x0c401f0003067f89 */ /* 0x002e6200000e0000 */
[----:B------:R-:W-:Y:S01]  /*9dc0*/  USHF.R.U32.HI UR41, URZ, 0x4, UR41 ;  /* 0x000000043f297899 */ /* 0x000fe20008011629 */
[----:B------:R-:W-:Y:S01]  /*9dd0*/  IMAD.MOV.U32 R10, RZ, RZ, RZ ;  /* 0x000000ffff0a7224 */ /* 0x000fe200078e00ff */
[----:B------:R-:W-:Y:S01]  /*9de0*/  UIADD3 UR44, UR44, 0x1, URZ ;  /* 0x000000012c2c7890 */ /* 0x000fe2000fffe03f */
[----:B0-----:R-:W0:Y:S01]  /*9df0*/  SHFL.BFLY PT, R5, R0, 0x2, 0x1f ;  /* 0x0c401f0000057f89 */ /* 0x001e2200000e0000 */
        /* <DEDUP_REMOVED lines=8> */
[----:B-1----:R-:W-:Y:S01]  /*9e80*/  FADD.FTZ R6, R6, R3 ;  /* 0x0000000306067221 */ /* 0x002fe20000010000 */
[----:B------:R-:W-:Y:S01]  /*9e90*/  UMOV UR7, 0x40000040 ;  /* 0x4000004000077882 */ /* 0x000fe20000000000 */
[----:B------:R-:W-:Y:S02]  /*9ea0*/  IMAD.MOV.U32 R3, RZ, RZ, -0x800000 ;  /* 0xff800000ff037424 */ /* 0x000fe400078e00ff */
[----:B0-----:R-:W-:Y:S01]  /*9eb0*/  FADD.FTZ R8, R5, R0 ;  /* 0x0000000005087221 */ /* 0x001fe20000010000 */
[----:B------:R-:W-:Y:S01]  /*9ec0*/  IMAD.MOV.U32 R0, RZ, RZ, -0x800000 ;  /* 0xff800000ff007424 */ /* 0x000fe200078e00ff */
[----:B------:R-:W0:Y:S01]  /*9ed0*/  SHFL.BFLY PT, R5, R6, 0x1, 0x1f ;  /* 0x0c201f0006057f89 */ /* 0x000e2200000e0000 */
[----:B------:R-:W-:-:S03]  /*9ee0*/  USEL UR42, UR42, URZ, UP0 ;  /* 0x0000003f2a2a7287 */ /* 0x000fc60008000000 */
[----:B------:R-:W1:Y:S01]  /*9ef0*/  SHFL.BFLY PT, R9, R8, 0x1, 0x1f ;  /* 0x0c201f0008097f89 */ /* 0x000e6200000e0000 */
[----:B0-----:R-:W-:Y:S01]  /*9f00*/  FADD.FTZ R12, R6, R5 ;  /* 0x00000005060c7221 */ /* 0x001fe20000010000 */
[----:B------:R-:W-:Y:S01]  /*9f10*/  MOV R5, RZ ;  /* 0x000000ff00057202 */ /* 0x000fe20000000f00 */
[----:B-1----:R-:W-:-:S03]  /*9f20*/  FADD.FTZ R13, R8, R9 ;  /* 0x00000009080d7221 */ /* 0x002fc60000010000 */
[----:B------:R-:W-:Y:S01]  /*9f30*/  FSETP.NE.FTZ.AND P0, PT, R12, RZ, PT ;  /* 0x000000ff0c00720b */ /* 0x000fe20003f15000 */
[----:B------:R-:W-:Y:S01]  /*9f40*/  IMAD.U32 R8, RZ, RZ, UR5 ;  /* 0x00000005ff087e24 */ /* 0x000fe2000f8e00ff */
[----:B------:R-:W-:-:S03]  /*9f50*/  FSETP.NE.FTZ.AND P2, PT, R13, RZ, PT ;  /* 0x000000ff0d00720b */ /* 0x000fc60003f55000 */
[----:B------:R-:W-:-:S05]  /*9f60*/  @!P1 VIADD R8, R8, 0x28860 ;  /* 0x0002886008089836 */ /* 0x000fca0000000000 */
[----:B------:R-:W-:-:S03]  /*9f70*/  @!P1 PRMT R8, RZ, 0x654, R8 ;  /* 0x00000654ff089816 */ /* 0x000fc60000000008 */
[----:B------:R-:W0:Y:S01]  /*9f80*/  @P0 MUFU.LG2 R9, R12 ;  /* 0x0000000c00090308 */ /* 0x000e220000000c00 */
[C---:B------:R-:W-:Y:S01]  /*9f90*/  @P0 FMUL.FTZ R6, R4.reuse, 0.69314718246459960938 ;  /* 0x3f31721804060820 */ /* 0x040fe20000410000 */
[----:B------:R-:W-:-:S06]  /*9fa0*/  @P2 FMUL.FTZ R15, R4, 0.69314718246459960938 ;  /* 0x3f317218040f2820 */ /* 0x000fcc0000410000 */
        /* <DEDUP_REMOVED lines=110> */
.L_x_8951:
        /* <DEDUP_REMOVED lines=10> */
[----:B------:R-:W1:Y:S01]  /*a730*/  LDC R39, c[0x0][0xbe8] ;  /* 0x0002fa00ff277b82 */ /* 0x000e620000000800 */
[----:B------:R-:W-:Y:S01]  /*a740*/  IMAD R9, R22, 0x40, R2 ;  /* 0x0000004016097824 */ /* 0x000fe200078e0202 */
        /* <DEDUP_REMOVED lines=18> */
[----:B------:R-:W-:Y:S01]  /*a870*/  UIMAD UR8, UR37, UR11, UR8 ;  /* 0x0000000b250872a4 */ /* 0x000fe2000f8e0208 */
[----:B------:R-:W-:Y:S01]  /*a880*/  F2FP.F16.F32.PACK_AB R147, R151, R150 ;  /* 0x000000969793723e */ /* 0x000fe200000000ff */
[----:B------:R-:W-:Y:S01]  /*a890*/  UIMAD.WIDE.U32 UR6, UR37, UR10, UR6 ;  /* 0x0000000a250672a5 */ /* 0x000fe2000f8e0006 */
[----:B------:R-:W-:-:S02]  /*a8a0*/  ULDC UR5, c[0x0][0xa88] ;  /* 0x0002a20000057ab9 */ /* 0x000fc40000000800 */
[----:B------:R-:W-:Y:S01]  /*a8b0*/  ULDC.64 UR10, c[0x0][0xaf0] ;  /* 0x0002bc00000a7ab9 */ /* 0x000fe20000000a00 */
[----:B-1----:R-:W-:Y:S01]  /*a8c0*/  IMAD R64, R39, UR5, RZ ;  /* 0x0000000527407c24 */ /* 0x002fe2000f8e02ff */
[----:B------:R-:W-:Y:S02]  /*a8d0*/  MOV R36, R38 ;  /* 0x0000002600247202 */ /* 0x000fe40000000f00 */
[----:B0-----:R-:W-:-:S03]  /*a8e0*/  MOV R37, R5 ;  /* 0x0000000500257202 */ /* 0x001fc60000000f00 */
[----:B------:R-:W-:-:S04]  /*a8f0*/  IMAD.WIDE R4, R187, 0x2, R36 ;  /* 0x00000002bb047825 */ /* 0x000fc800078e0224 */
[----:B------:R-:W-:Y:S01]  /*a900*/  IMAD.WIDE R36, R9, 0x2, R36 ;  /* 0x0000000209247825 */ /* 0x000fe200078e0224 */
[C---:B------:R-:W-:Y:S02]  /*a910*/  IADD3 R21, P6, R4.reuse, 0x20, RZ ;  /* 0x0000002004157810 */ /* 0x040fe40007fde0ff */
[C---:B------:R-:W-:Y:S02]  /*a920*/  IADD3 R33, P1, R4.reuse, 0x4040, RZ ;  /* 0x0000404004217810 */ /* 0x040fe40007f3e0ff */
[----:B------:R-:W-:Y:S01]  /*a930*/  IADD3 R45, P0, R4, 0x4060, RZ ;  /* 0x00004060042d7810 */ /* 0x000fe20007f1e0ff */
[--C-:B------:R-:W-:Y:S01]  /*a940*/  IMAD.X R13, RZ, RZ, R5.reuse, P6 ;  /* 0x000000ffff0d7224 */ /* 0x100fe200030e0605 */
[----:B------:R-:W-:Y:S01]  /*a950*/  IADD3 R35, P6, R36, 0x1000, RZ ;  /* 0x0000100024237810 */ /* 0x000fe20007fde0ff */
[----:B------:R-:W-:Y:S01]  /*a960*/  IMAD.X R43, RZ, RZ, R5, P1 ;  /* 0x000000ffff2b7224 */ /* 0x000fe200008e0605 */
[----:B------:R-:W-:Y:S02]  /*a970*/  ISETP.NE.AND P1, PT, R39, 0x1, PT ;  /* 0x000000012700780c */ /* 0x000fe40003f25270 */
[----:B------:R-:W-:-:S02]  /*a980*/  LOP3.LUT R34, R35, 0x380, RZ, 0xc0, !PT ;  /* 0x0000038023227812 */ /* 0x000fc400078ec0ff */
[----:B------:R-:W-:Y:S02]  /*a990*/  IADD3 R31, P2, R4, 0x4020, RZ ;  /* 0x00004020041f7810 */ /* 0x000fe40007f5e0ff */
[----:B------:R-:W-:Y:S02]  /*a9a0*/  SHF.R.U64 R34, R34, 0x3, RZ ;  /* 0x0000000322227819 */ /* 0x000fe400000012ff */
[----:B------:R-:W-:Y:S01]  /*a9b0*/  LOP3.LUT R9, R4, 0x380, RZ, 0xc0, !PT ;  /* 0x0000038004097812 */ /* 0x000fe200078ec0ff */
[----:B------:R-:W-:Y:S01]  /*a9c0*/  IMAD.X R41, RZ, RZ, R5, P2 ;  /* 0x000000ffff297224 */ /* 0x000fe200010e0605 */
[----:B------:R-:W-:Y:S01]  /*a9d0*/  LOP3.LUT R34, R34, R35, RZ, 0x3c, !PT ;  /* 0x0000002322227212 */ /* 0x000fe200078e3cff */
[----:B------:R-:W-:Y:S01]  /*a9e0*/  IMAD.X R35, RZ, RZ, R37, P6 ;  /* 0x000000ffff237224 */ /* 0x000fe200030e0625 */
[----:B------:R-:W-:Y:S01]  /*a9f0*/  IADD3 R47, P6, R36, 0x7000, RZ ;  /* 0x00007000242f7810 */ /* 0x000fe20007fde0ff */
[----:B------:R-:W0:Y:S01]  /*aa00*/  @P1 LDC R48, c[0x0][0xbf0] ;  /* 0x0002fc00ff301b82 */ /* 0x000e220000000800 */
[----:B------:R-:W-:-:S02]  /*aa10*/  LOP3.LUT R14, R33, 0x380, RZ, 0xc0, !PT ;  /* 0x00000380210e7812 */ /* 0x000fc400078ec0ff */
[----:B------:R-:W-:Y:S02]  /*aa20*/  LOP3.LUT R20, R47, 0x380, RZ, 0xc0, !PT ;  /* 0x000003802f147812 */ /* 0x000fe400078ec0ff */
[----:B------:R-:W-:Y:S02]  /*aa30*/  LOP3.LUT R44, R45, 0x380, RZ, 0xc0, !PT ;  /* 0x000003802d2c7812 */ /* 0x000fe400078ec0ff */
[----:B------:R-:W-:Y:S02]  /*aa40*/  SHF.R.U64 R20, R20, 0x3, RZ ;  /* 0x0000000314147819 */ /* 0x000fe400000012ff */
[----:B------:R-:W-:Y:S02]  /*aa50*/  LOP3.LUT R12, R31, 0x380, RZ, 0xc0, !PT ;  /* 0x000003801f0c7812 */ /* 0x000fe400078ec0ff */
[----:B------:R-:W-:Y:S02]  /*aa60*/  LOP3.LUT R20, R20, R47, RZ, 0x3c, !PT ;  /* 0x0000002f14147212 */ /* 0x000fe400078e3cff */
[----:B------:R-:W1:Y:S01]  /*aa70*/  @P1 LDC R47, c[0x0][0xbec] ;  /* 0x0002fb00ff2f1b82 */ /* 0x000e620000000800 */
[----:B------:R-:W-:-:S02]  /*aa80*/  SHF.R.U64 R9, R9, 0x3, RZ ;  /* 0x0000000309097819 */ /* 0x000fc400000012ff */
[----:B------:R-:W-:Y:S02]  /*aa90*/  LOP3.LUT R8, R21, 0x380, RZ, 0xc0, !PT ;  /* 0x0000038015087812 */ /* 0x000fe400078ec0ff */
[----:B------:R-:W-:Y:S02]  /*aaa0*/  SHF.R.U64 R14, R14, 0x3, RZ ;  /* 0x000000030e0e7819 */ /* 0x000fe400000012ff */
[----:B------:R-:W-:Y:S02]  /*aab0*/  SHF.R.U64 R44, R44, 0x3, RZ ;  /* 0x000000032c2c7819 */ /* 0x000fe400000012ff */
[C---:B------:R-:W-:Y:S02]  /*aac0*/  IADD3 R29, P3, R4.reuse, 0x4000, RZ ;  /* 0x00004000041d7810 */ /* 0x040fe40007f7e0ff */
[C---:B------:R-:W-:Y:S02]  /*aad0*/  IADD3 R27, P4, R4.reuse, 0x60, RZ ;  /* 0x00000060041b7810 */ /* 0x040fe40007f9e0ff */
[----:B------:R-:W-:Y:S01]  /*aae0*/  IADD3 R25, P5, R4, 0x40, RZ ;  /* 0x0000004004197810 */ /* 0x000fe20007fbe0ff */
[--C-:B------:R-:W-:Y:S01]  /*aaf0*/  IMAD.X R15, RZ, RZ, R5.reuse, P3 ;  /* 0x000000ffff0f7224 */ /* 0x100fe200018e0605 */
[----:B------:R-:W-:Y:S01]  /*ab00*/  SHF.R.U64 R12, R12, 0x3, RZ ;  /* 0x000000030c0c7819 */ /* 0x000fe200000012ff */
[--C-:B------:R-:W-:Y:S01]  /*ab10*/  IMAD.X R11, RZ, RZ, R5.reuse, P4 ;  /* 0x000000ffff0b7224 */ /* 0x100fe200020e0605 */
[----:B------:R-:W-:Y:S01]  /*ab20*/  LOP3.LUT R4, R9, R4, RZ, 0x3c, !PT ;  /* 0x0000000409047212 */ /* 0x000fe200078e3cff */
[----:B------:R-:W-:Y:S01]  /*ab30*/  IMAD.X R9, RZ, RZ, R5, P5 ;  /* 0x000000ffff097224 */ /* 0x000fe200028e0605 */
[----:B------:R-:W-:-:S02]  /*ab40*/  SHF.R.U64 R8, R8, 0x3, RZ ;  /* 0x0000000308087819 */ /* 0x000fc400000012ff */
[----:B------:R-:W-:Y:S02]  /*ab50*/  LOP3.LUT R42, R14, R33, RZ, 0x3c, !PT ;  /* 0x000000210e2a7212 */ /* 0x000fe400078e3cff */
[----:B------:R-:W-:Y:S01]  /*ab60*/  LOP3.LUT R44, R44, R45, RZ, 0x3c, !PT ;  /* 0x0000002d2c2c7212 */ /* 0x000fe200078e3cff */
[----:B------:R-:W-:Y:S01]  /*ab70*/  IMAD.X R45, RZ, RZ, R5, P0 ;  /* 0x000000ffff2d7224 */ /* 0x000fe200000e0605 */
[----:B------:R-:W-:Y:S02]  /*ab80*/  LOP3.LUT R10, R29, 0x380, RZ, 0xc0, !PT ;  /* 0x000003801d0a7812 */ /* 0x000fe400078ec0ff */
[----:B------:R-:W-:Y:S02]  /*ab90*/  LOP3.LUT R40, R12, R31, RZ, 0x3c, !PT ;  /* 0x0000001f0c287212 */ /* 0x000fe400078e3cff */
[----:B------:R-:W-:Y:S02]  /*aba0*/  LOP3.LUT R12, R8, R21, RZ, 0x3c, !PT ;  /* 0x00000015080c7212 */ /* 0x000fe400078e3cff */
[----:B------:R-:W-:-:S02]  /*abb0*/  MOV R46, R4 ;  /* 0x00000004002e7202 */ /* 0x000fc40000000f00 */
[----:B------:R-:W-:Y:S02]  /*abc0*/  LOP3.LUT R8, R25, 0x380, RZ, 0xc0, !PT ;  /* 0x0000038019087812 */ /* 0x000fe400078ec0ff */
[----:B------:R-:W-:Y:S02]  /*abd0*/  F2FP.F16.F32.PACK_AB R4, R89, R88 ;  /* 0x000000585904723e */ /* 0x000fe400000000ff */
[----:B------:R-:W-:Y:S01]  /*abe0*/  F2FP.F16.F32.PACK_AB R5, R91, R90 ;  /* 0x0000005a5b05723e */ /* 0x000fe200000000ff */
[----:B------:R-:W-:Y:S01]  /*abf0*/  BAR.SYNC.DEFER_BLOCKING 0x1, 0x100 ;  /* 0x0044000000007b1d */ /* 0x000fe20000010000 */
[----:B------:R-:W-:Y:S01]  /*ac00*/  MOV R66, R42 ;  /* 0x0000002a00427202 */ /* 0x000fe20000000f00 */
[----:B------:R-:W-:Y:S01]  /*ac10*/  VIADD R42, R17, UR36 ;  /* 0x00000024112a7c36 */ /* 0x000fe20008000000 */
[----:B------:R-:W-:Y:S01]  /*ac20*/  SHF.R.U64 R10, R10, 0x3, RZ ;  /* 0x000000030a0a7819 */ /* 0x000fe200000012ff */
[----:B------:R-:W-:Y:S01]  /*ac30*/  VIADD R43, R186, UR36 ;  /* 0x00000024ba2b7c36 */ /* 0x000fe20008000000 */
[----:B------:R-:W-:-:S02]  /*ac40*/  SHF.R.U64 R8, R8, 0x3, RZ ;  /* 0x0000000308087819 */ /* 0x000fc400000012ff */
[----:B------:R-:W-:Y:S02]  /*ac50*/  LOP3.LUT R14, R10, R29, RZ, 0x3c, !PT ;  /* 0x0000001d0a0e7212 */ /* 0x000fe400078e3cff */
[----:B------:R-:W-:Y:S02]  /*ac60*/  LOP3.LUT R10, R27, 0x380, RZ, 0xc0, !PT ;  /* 0x000003801b0a7812 */ /* 0x000fe400078ec0ff */
[----:B------:R-:W-:Y:S02]  /*ac70*/  LOP3.LUT R8, R8, R25, RZ, 0x3c, !PT ;  /* 0x0000001908087212 */ /* 0x000fe400078e3cff */
[----:B------:R-:W-:Y:S02]  /*ac80*/  IADD3 R25, P0, R36, 0x6000, RZ ;  /* 0x0000600024197810 */ /* 0x000fe40007f1e0ff */
[----:B------:R-:W-:Y:S02]  /*ac90*/  SHF.R.U64 R10, R10, 0x3, RZ ;  /* 0x000000030a0a7819 */ /* 0x000fe400000012ff */
[----:B------:R-:W-:-:S02]  /*aca0*/  LOP3.LUT R24, R25, 0x380, RZ, 0xc0, !PT ;  /* 0x0000038019187812 */ /* 0x000fc400078ec0ff */
[----:B------:R-:W-:Y:S02]  /*acb0*/  LOP3.LUT R10, R10, R27, RZ, 0x3c, !PT ;  /* 0x0000001b0a0a7212 */ /* 0x000fe400078e3cff */
[----:B------:R-:W-:Y:S02]  /*acc0*/  SHF.R.U64 R24, R24, 0x3, RZ ;  /* 0x0000000318187819 */ /* 0x000fe400000012ff */
[----:B------:R-:W-:Y:S01]  /*acd0*/  MOV R54, R10 ;  /* 0x0000000a00367202 */ /* 0x000fe20000000f00 */
[----:B------:R1:W-:Y:S01]  /*ace0*/  STSM.16.M88.4 [R46], R4 ;  /* 0x000000042e007844 */ /* 0x0003e20000000200 */
[----:B------:R-:W-:Y:S01]  /*acf0*/  LOP3.LUT R24, R24, R25, RZ, 0x3c, !PT ;  /* 0x0000001918187212 */ /* 0x000fe200078e3cff */
[----:B------:R-:W-:Y:S01]  /*ad00*/  IMAD.X R25, RZ, RZ, R37, P0 ;  /* 0x000000ffff197224 */ /* 0x000fe200000e0625 */
[----:B------:R-:W-:Y:S01]  /*ad10*/  MOV R53, R14 ;  /* 0x0000000e00357202 */ /* 0x000fe20000000f00 */
[----:B------:R-:W-:Y:S01]  /*ad20*/  IMAD.U32 R14, RZ, RZ, UR8 ;  /* 0x00000008ff0e7e24 */ /* 0x000fe2000f8e00ff */
[----:B------:R-:W-:Y:S01]  /*ad30*/  MOV R15, R12 ;  /* 0x0000000c000f7202 */ /* 0x000fe20000000f00 */
[----:B------:R-:W-:Y:S01]  /*ad40*/  ULDC.64 UR8, c[0x0][0xae8] ;  /* 0x0002ba0000087ab9 */ /* 0x000fe20000000a00 */
[----:B------:R-:W-:-:S02]  /*ad50*/  IADD3 R29, P3, R36, 0x4000, RZ ;  /* 0x00004000241d7810 */ /* 0x000fc40007f7e0ff */
[----:B------:R-:W-:Y:S02]  /*ad60*/  IADD3 R27, P2, R36, 0x5000, RZ ;  /* 0x00005000241b7810 */ /* 0x000fe40007f5e0ff */
[----:B------:R-:W-:Y:S02]  /*ad70*/  LOP3.LUT R28, R29, 0x380, RZ, 0xc0, !PT ;  /* 0x000003801d1c7812 */ /* 0x000fe400078ec0ff */
[----:B------:R-:W-:Y:S02]  /*ad80*/  LOP3.LUT R26, R27, 0x380, RZ, 0xc0, !PT ;  /* 0x000003801b1a7812 */ /* 0x000fe400078ec0ff */
[----:B------:R-:W-:Y:S01]  /*ad90*/  SHF.R.U64 R28, R28, 0x3, RZ ;  /* 0x000000031c1c7819 */ /* 0x000fe200000012ff */
[----:B-1----:R-:W-:Y:S01]  /*ada0*/  @P1 IMAD.HI.U32 R5, R42, R47, RZ ;  /* 0x0000002f2a051227 */ /* 0x002fe200078e00ff */
[----:B------:R-:W-:Y:S02]  /*adb0*/  F2FP.F16.F32.PACK_AB R7, R103, R102 ;  /* 0x000000666707723e */ /* 0x000fe400000000ff */
[----:B------:R-:W-:Y:S01]  /*adc0*/  MOV R52, R40 ;  /* 0x0000002800347202 */ /* 0x000fe20000000f00 */
[----:B------:R-:W-:Y:S01]  /*add0*/  IMAD.MOV.U32 R4, RZ, RZ, R42 ;  /* 0x000000ffff047224 */ /* 0x000fe200078e002a */
[----:B0-----:R-:W-:-:S02]  /*ade0*/  @P1 SHF.R.U32.HI R4, RZ, R48, R5 ;  /* 0x00000030ff041219 */ /* 0x001fc40000011605 */
[----:B------:R-:W-:Y:S02]  /*adf0*/  SHF.R.U64 R26, R26, 0x3, RZ ;  /* 0x000000031a1a7819 */ /* 0x000fe400000012ff */
[--C-:B------:R-:W-:Y:S01]  /*ae00*/  SHF.R.S32.HI R5, RZ, 0x1f, R4.reuse ;  /* 0x0000001fff057819 */ /* 0x100fe20000011404 */
[----:B------:R-:W-:Y:S01]  /*ae10*/  IMAD.MOV R6, RZ, RZ, -R4 ;  /* 0x000000ffff067224 */ /* 0x000fe200078e0a04 */
[----:B------:R-:W-:Y:S02]  /*ae20*/  IADD3 R12, P0, R4, UR6, RZ ;  /* 0x00000006040c7c10 */ /* 0x000fe4000ff1e0ff */
        /* <DEDUP_REMOVED lines=8> */
[----:B------:R-:W-:Y:S01]  /*aeb0*/  LOP3.LUT R28, R28, R29, RZ, 0x3c, !PT ;  /* 0x0000001d1c1c7212 */ /* 0x000fe200078e3cff */
[----:B------:R-:W-:Y:S01]  /*aec0*/  IMAD R10, R10, UR6, RZ ;  /* 0x000000060a0a7c24 */ /* 0x000fe2000f8e02ff */
[----:B------:R-:W-:Y:S01]  /*aed0*/  MOV R14, R8 ;  /* 0x00000008000e7202 */ /* 0x000fe20000000f00 */
[----:B------:R0:W-:Y:S01]  /*aee0*/  STSM.16.M88.4 [R15], R4 ;  /* 0x000000040f007844 */ /* 0x0001e20000000200 */
[----:B------:R-:W-:Y:S01]  /*aef0*/  IMAD.X R29, RZ, RZ, R37, P3 ;  /* 0x000000ffff1d7224 */ /* 0x000fe200018e0625 */
[----:B------:R-:W-:Y:S01]  /*af00*/  LOP3.LUT P0, RZ, R184, 0x3, RZ, 0xc0, !PT ;  /* 0x00000003b8ff7812 */ /* 0x000fe2000780c0ff */
[----:B------:R-:W-:Y:S01]  /*af10*/  IMAD R41, R11, UR7, R10 ;  /* 0x000000070b297c24 */ /* 0x000fe2000f8e020a */
[----:B------:R-:W-:Y:S01]  /*af20*/  ULDC.64 UR6, c[0x0][0xb50] ;  /* 0x0002d40000067ab9 */ /* 0x000fe20000000a00 */
[----:B------:R-:W-:-:S02]  /*af30*/  F2FP.F16.F32.PACK_AB R8, R105, R104 ;  /* 0x000000686908723e */ /* 0x000fc400000000ff */
[----:B------:R-:W-:Y:S02]  /*af40*/  F2FP.F16.F32.PACK_AB R9, R107, R106 ;  /* 0x0000006a6b09723e */ /* 0x000fe400000000ff */
[----:B------:R-:W-:Y:S02]  /*af50*/  F2FP.F16.F32.PACK_AB R10, R109, R108 ;  /* 0x0000006c6d0a723e */ /* 0x000fe400000000ff */
[----:B------:R-:W-:Y:S02]  /*af60*/  F2FP.F16.F32.PACK_AB R11, R111, R110 ;  /* 0x0000006e6f0b723e */ /* 0x000fe400000000ff */
[----:B------:R-:W-:Y:S02]  /*af70*/  LEA R40, P3, R12, UR6, 0x2 ;  /* 0x000000060c287c11 */ /* 0x000fe4000f8610ff */
[----:B------:R-:W-:Y:S01]  /*af80*/  LOP3.LUT R26, R26, R27, RZ, 0x3c, !PT ;  /* 0x0000001b1a1a7212 */ /* 0x000fe200078e3cff */
[----:B0-----:R-:W-:Y:S01]  /*af90*/  VIADD R5, R43, 0x8 ;  /* 0x000000082b057836 */ /* 0x001fe20000000000 */
[----:B------:R0:W-:Y:S01]  /*afa0*/  STSM.16.M88.4 [R14], R8 ;  /* 0x000000080e007844 */ /* 0x0001e20000000200 */
[----:B------:R-:W-:Y:S01]  /*afb0*/  IMAD.IADD R7, R13, 0x1, R41 ;  /* 0x000000010d077824 */ /* 0x000fe200078e0229 */
[----:B------:R-:W-:Y:S01]  /*afc0*/  F2FP.F16.F32.PACK_AB R4, R113, R112 ;  /* 0x000000707104723e */ /* 0x000fe200000000ff */
[----:B------:R-:W-:Y:S01]  /*afd0*/  IMAD.X R27, RZ, RZ, R37, P2 ;  /* 0x000000ffff1b7224 */ /* 0x000fe200010e0625 */
[-C--:B------:R-:W-:Y:S01]  /*afe0*/  ISETP.GE.OR P2, PT, R43, R64.reuse, P0 ;  /* 0x000000402b00720c */ /* 0x080fe20000746670 */
[----:B------:R-:W-:Y:S01]  /*aff0*/  SHFL.IDX PT, R60, R40, RZ, 0x1c1f ;  /* 0x001c1fff283c7589 */ /* 0x000fe200000e0000 */
[----:B------:R-:W-:-:S02]  /*b000*/  ISETP.GE.OR P0, PT, R5, R64, P0 ;  /* 0x000000400500720c */ /* 0x000fc40000706670 */
[----:B------:R-:W-:Y:S01]  /*b010*/  LEA.HI.X R41, R12, UR7, R7, 0x2, P3 ;  /* 0x000000070c297c11 */ /* 0x000fe200098f1407 */
[----:B------:R-:W-:Y:S01]  /*b020*/  SHFL.IDX PT, R62, R40, 0x1, 0x1c1f ;  /* 0x003c1f00283e7f89 */ /* 0x000fe200000e0000 */
[----:B------:R-:W-:Y:S02]  /*b030*/  F2FP.F16.F32.PACK_AB R5, R115, R114 ;  /* 0x000000727305723e */ /* 0x000fe400000000ff */
[----:B------:R-:W-:Y:S01]  /*b040*/  F2FP.F16.F32.PACK_AB R6, R117, R116 ;  /* 0x000000747506723e */ /* 0x000fe200000000ff */
[----:B------:R-:W1:Y:S01]  /*b050*/  SHFL.IDX PT, R61, R41, RZ, 0x1c1f ;  /* 0x001c1fff293d7589 */ /* 0x000e6200000e0000 */
[----:B------:R-:W-:Y:S02]  /*b060*/  F2FP.F16.F32.PACK_AB R7, R119, R118 ;  /* 0x000000767707723e */ /* 0x000fe400000000ff */
[----:B------:R-:W-:Y:S01]  /*b070*/  F2FP.F16.F32.PACK_AB R12, R121, R120 ;  /* 0x00000078790c723e */ /* 0x000fe200000000ff */
[----:B------:R-:W2:Y:S01]  /*b080*/  SHFL.IDX PT, R63, R41, 0x1, 0x1c1f ;  /* 0x003c1f00293f7f89 */ /* 0x000ea200000e0000 */
[----:B------:R-:W-:-:S02]  /*b090*/  F2FP.F16.F32.PACK_AB R13, R123, R122 ;  /* 0x0000007a7b0d723e */ /* 0x000fc400000000ff */
[----:B0-----:R-:W-:Y:S01]  /*b0a0*/  F2FP.F16.F32.PACK_AB R14, R125, R124 ;  /* 0x0000007c7d0e723e */ /* 0x001fe200000000ff */
[----:B------:R-:W-:Y:S01]  /*b0b0*/  STSM.16.M88.4 [R54], R4 ;  /* 0x0000000436007844 */ /* 0x000fe20000000200 */
[----:B------:R-:W-:Y:S02]  /*b0c0*/  F2FP.F16.F32.PACK_AB R15, R127, R126 ;  /* 0x0000007e7f0f723e */ /* 0x000fe400000000ff */
[----:B------:R-:W-:Y:S02]  /*b0d0*/  F2FP.F16.F32.PACK_AB R8, R129, R128 ;  /* 0x000000808108723e */ /* 0x000fe400000000ff */
[----:B------:R-:W-:Y:S01]  /*b0e0*/  F2FP.F16.F32.PACK_AB R9, R131, R130 ;  /* 0x000000828309723e */ /* 0x000fe200000000ff */
[----:B------:R-:W-:Y:S01]  /*b0f0*/  STSM.16.M88.4 [R53], R12 ;  /* 0x0000000c35007844 */ /* 0x000fe20000000200 */
[----:B------:R-:W-:Y:S02]  /*b100*/  F2FP.F16.F32.PACK_AB R10, R133, R132 ;  /* 0x00000084850a723e */ /* 0x000fe400000000ff */
[----:B------:R-:W-:-:S02]  /*b110*/  F2FP.F16.F32.PACK_AB R11, R135, R134 ;  /* 0x00000086870b723e */ /* 0x000fc400000000ff */
[----:B------:R-:W-:Y:S02]  /*b120*/  MOV R65, R44 ;  /* 0x0000002c00417202 */ /* 0x000fe40000000f00 */
[C---:B------:R-:W-:Y:S01]  /*b130*/  IADD3 R33, P5, R36.reuse, 0x2000, RZ ;  /* 0x0000200024217810 */ /* 0x040fe20007fbe0ff */
[----:B------:R-:W-:Y:S01]  /*b140*/  STSM.16.M88.4 [R52], R8 ;  /* 0x0000000834007844 */ /* 0x000fe20000000200 */
[----:B------:R-:W-:Y:S01]  /*b150*/  UIMAD UR5, UR12, UR8, URZ ;  /* 0x000000080c0572a4 */ /* 0x000fe2000f8e023f */
[C---:B------:R-:W-:Y:S02]  /*b160*/  IADD3 R31, P4, R36.reuse, 0x3000, RZ ;  /* 0x00003000241f7810 */ /* 0x040fe40007f9e0ff */
[----:B------:R0:W-:Y:S01]  /*b170*/  STSM.16.M88.4 [R66], R136 ;  /* 0x0000008842007844 */ /* 0x0001e20000000200 */
[----:B------:R-:W-:Y:S01]  /*b180*/  UIMAD.WIDE.U32 UR6, UR39, UR8, URZ ;  /* 0x00000008270672a5 */ /* 0x000fe2000f8e003f */
[----:B------:R-:W-:Y:S02]  /*b190*/  LOP3.LUT R21, R36, 0x380, RZ, 0xc0, !PT ;  /* 0x0000038024157812 */ /* 0x000fe400078ec0ff */
[----:B------:R-:W-:Y:S01]  /*b1a0*/  STSM.16.M88.4 [R65], R144 ;  /* 0x0000009041007844 */ /* 0x000fe20000000200 */
[----:B------:R-:W-:Y:S01]  /*b1b0*/  UIMAD UR5, UR39, UR9, UR5 ;  /* 0x00000009270572a4 */ /* 0x000fe2000f8e0205 */
[----:B------:R-:W-:Y:S01]  /*b1c0*/  LOP3.LUT R32, R33, 0x380, RZ, 0xc0, !PT ;  /* 0x0000038021207812 */ /* 0x000fe200078ec0ff */
[----:B------:R-:W-:Y:S01]  /*b1d0*/  BAR.SYNC.DEFER_BLOCKING 0x1, 0x100 ;  /* 0x0044000000007b1d */ /* 0x000fe20000010000 */
[----:B------:R-:W-:-:S07]  /*b1e0*/  LOP3.LUT R30, R31, 0x380, RZ, 0xc0, !PT ;  /* 0x000003801f1e7812 */ /* 0x000fce00078ec0ff */
[----:B0-----:R-:W0:Y:S01]  /*b1f0*/  @P1 LDC R66, c[0x0][0xbec] ;  /* 0x0002fb00ff421b82 */ /* 0x001e220000000800 */
[----:B------:R-:W-:Y:S01]  /*b200*/  UIMAD UR8, UR13, UR10, URZ ;  /* 0x0000000a0d0872a4 */ /* 0x000fe2000f8e023f */
[----:B------:R-:W-:Y:S01]  /*b210*/  SHF.R.U64 R21, R21, 0x3, RZ ;  /* 0x0000000315157819 */ /* 0x000fe200000012ff */
[----:B------:R-:W-:Y:S01]  /*b220*/  UIADD3 UR7, UR7, UR5, URZ ;  /* 0x0000000507077290 */ /* 0x000fe2000fffe03f */
[----:B------:R-:W-:Y:S01]  /*b230*/  SHF.R.U64 R32, R32, 0x3, RZ ;  /* 0x0000000320207819 */ /* 0x000fe200000012ff */
[----:B-1----:R1:W-:Y:S01]  /*b240*/  @!P2 ST.E desc[UR46][R60.64], R3 ;  /* 0x000000033c00a985 */ /* 0x0023e2000c10192e */
[----:B------:R-:W-:Y:S01]  /*b250*/  UIMAD UR5, UR37, UR11, UR8 ;  /* 0x0000000b250572a4 */ /* 0x000fe2000f8e0208 */
[----:B------:R-:W-:Y:S02]  /*b260*/  SHF.R.U64 R30, R30, 0x3, RZ ;  /* 0x000000031e1e7819 */ /* 0x000fe400000012ff */
[----:B--2---:R2:W-:Y:S01]  /*b270*/  @!P0 ST.E desc[UR46][R62.64], R0 ;  /* 0x000000003e008985 */ /* 0x0045e2000c10192e */
[----:B------:R-:W-:Y:S01]  /*b280*/  UIMAD.WIDE.U32 UR6, UR37, UR10, UR6 ;  /* 0x0000000a250672a5 */ /* 0x000fe2000f8e0006 */
[----:B------:R-:W-:Y:S01]  /*b290*/  LOP3.LUT R36, R21, R36, RZ, 0x3c, !PT ;  /* 0x0000002415247212 */ /* 0x000fe200078e3cff */
[--C-:B------:R-:W-:Y:S01]  /*b2a0*/  IMAD.X R21, RZ, RZ, R37.reuse, P6 ;  /* 0x000000ffff157224 */ /* 0x100fe200030e0625 */
[----:B------:R3:W5:Y:S01]  /*b2b0*/  LD.E.128 R12, desc[UR46][R24.64] ;  /* 0x0000002e180c7980 */ /* 0x000762000c101d00 */
[----:B------:R-:W-:Y:S01]  /*b2c0*/  LOP3.LUT R32, R32, R33, RZ, 0x3c, !PT ;  /* 0x0000002120207212 */ /* 0x000fe200078e3cff */
[----:B------:R-:W-:Y:S01]  /*b2d0*/  ULDC.64 UR8, c[0x0][0xae0] ;  /* 0x0002b80000087ab9 */ /* 0x000fe20000000a00 */
[----:B------:R-:W-:Y:S01]  /*b2e0*/  LOP3.LUT R30, R30, R31, RZ, 0x3c, !PT ;  /* 0x0000001f1e1e7212 */ /* 0x000fe200078e3cff */
[----:B-1----:R-:W1:Y:S01]  /*b2f0*/  @P1 LDC R61, c[0x0][0xbf0] ;  /* 0x0002fc00ff3d1b82 */ /* 0x002e620000000800 */
[----:B--2---:R-:W-:Y:S01]  /*b300*/  IMAD R0, R19, 0x20, R22 ;  /* 0x0000002013007824 */ /* 0x004fe200078e0216 */
[----:B------:R-:W-:Y:S01]  /*b310*/  UIADD3 UR5, UR7, UR5, URZ ;  /* 0x0000000507057290 */ /* 0x000fe2000fffe03f */
[----:B------:R-:W-:Y:S01]  /*b320*/  IMAD.X R33, RZ, RZ, R37, P5 ;  /* 0x000000ffff217224 */ /* 0x000fe200028e0625 */
[----:B------:R2:W5:Y:S01]  /*b330*/  LD.E.128 R8, desc[UR46][R20.64] ;  /* 0x0000002e14087980 */ /* 0x000562000c101d00 */
[----:B---3--:R-:W-:-:S02]  /*b340*/  VIADD R25, R0, UR36 ;  /* 0x0000002400197c36 */ /* 0x008fc40008000000 */
[----:B------:R-:W-:Y:S01]  /*b350*/  IMAD.X R31, RZ, RZ, R37, P4 ;  /* 0x000000ffff1f7224 */ /* 0x000fe200020e0625 */
[----:B------:R-:W5:Y:S01]  /*b360*/  LD.E.128 R48, desc[UR46][R36.64] ;  /* 0x0000002e24307980 */ /* 0x000f62000c101d00 */
[----:B0-----:R-:W-:-:S03]  /*b370*/  @P1 IMAD.HI.U32 R0, R25, R66, RZ ;  /* 0x0000004219001227 */ /* 0x001fc600078e00ff */
[----:B------:R-:W5:Y:S01]  /*b380*/  LD.E.128 R44, desc[UR46][R34.64] ;  /* 0x0000002e222c7980 */ /* 0x000f62000c101d00 */
[----:B------:R-:W-:Y:S02]  /*b390*/  IMAD.MOV.U32 R3, RZ, RZ, R25 ;  /* 0x000000ffff037224 */ /* 0x000fe400078e0019 */
[----:B--2---:R-:W-:Y:S01]  /*b3a0*/  IMAD.U32 R21, RZ, RZ, UR7 ;  /* 0x00000007ff157e24 */ /* 0x004fe2000f8e00ff */
[----:B------:R-:W5:Y:S01]  /*b3b0*/  LD.E.128 R40, desc[UR46][R32.64] ;  /* 0x0000002e20287980 */ /* 0x000f62000c101d00 */
[----:B------:R-:W-:Y:S01]  /*b3c0*/  IMAD.U32 R20, RZ, RZ, UR6 ;  /* 0x00000006ff147e24 */ /* 0x000fe2000f8e00ff */
[----:B------:R-:W-:Y:S02]  /*b3d0*/  ULDC.64 UR6, c[0x0][0xad8] ;  /* 0x0002b60000067ab9 */ /* 0x000fe40000000a00 */
[----:B------:R-:W5:Y:S01]  /*b3e0*/  LD.E.128 R4, desc[UR46][R30.64] ;  /* 0x0000002e1e047980 */ /* 0x000f62000c101d00 */
[----:B-1----:R-:W-:-:S03]  /*b3f0*/  @P1 SHF.R.U32.HI R3, RZ, R61, R0 ;  /* 0x0000003dff031219 */ /* 0x002fc60000011600 */
[----:B------:R-:W5:Y:S01]  /*b400*/  LD.E.128 R56, desc[UR46][R28.64] ;  /* 0x0000002e1c387980 */ /* 0x000f62000c101d00 */
[--C-:B------:R-:W-:Y:S01]  /*b410*/  SHF.R.S32.HI R0, RZ, 0x1f, R3.reuse ;  /* 0x0000001fff007819 */ /* 0x100fe20000011403 */
[----:B------:R-:W-:Y:S02]  /*b420*/  IMAD.MOV R24, RZ, RZ, -R3 ;  /* 0x000000ffff187224 */ /* 0x000fe400078e0a03 */
[----:B------:R-:W-:Y:S01]  /*b430*/  IMAD.U32 R21, RZ, RZ, UR5 ;  /* 0x00000005ff157e24 */ /* 0x000fe2000f8e00ff */
[----:B------:R0:W5:Y:S01]  /*b440*/  LD.E.128 R52, desc[UR46][R26.64] ;  /* 0x0000002e1a347980 */ /* 0x000162000c101d00 */
[----:B------:R-:W-:Y:S02]  /*b450*/  IMAD R0, R0, UR8, RZ ;  /* 0x0000000800007c24 */ /* 0x000fe4000f8e02ff */
[----:B------:R-:W-:Y:S01]  /*b460*/  IMAD R39, R39, R24, R25 ;  /* 0x0000001827277224 */ /* 0x000fe200078e0219 */
[----:B------:R-:W-:Y:S01]  /*b470*/  @!PT LDS RZ, [RZ] ;  /* 0x00000000fffff984 */ /* 0x000fe20000000800 */
[----:B------:R-:W-:Y:S01]  /*b480*/  @!PT LDS RZ, [RZ] ;  /* 0x00000000fffff984 */ /* 0x000fe20000000800 */
[----:B------:R-:W-:Y:S01]  /*b490*/  @!PT LDS RZ, [RZ] ;  /* 0x00000000fffff984 */ /* 0x000fe20000000800 */
[----:B------:R-:W-:Y:S01]  /*b4a0*/  @!PT LDS RZ, [RZ] ;  /* 0x00000000fffff984 */ /* 0x000fe20000000800 */
[----:B------:R1:W-:Y:S06]  /*b4b0*/  MEMBAR.ALL.CTA ;  /* 0x0000000000007992 */ /* 0x0003ec0000008000 */
[----:B-1----:R-:W1:Y:S01]  /*b4c0*/  FENCE.VIEW.ASYNC.S ;  /* 0x00000000000073c6 */ /* 0x002e620000000000 */
[----:B------:R-:W-:-:S02]  /*b4d0*/  IMAD R25, R3, UR9, R0 ;  /* 0x0000000903197c24 */ /* 0x000fc4000f8e0200 */
[----:B------:R-:W-:Y:S01]  /*b4e0*/  IMAD.WIDE.U32 R20, R3, UR8, R20 ;  /* 0x0000000803147c25 */ /* 0x000fe2000f8e0014 */
[----:B------:R-:W-:-:S03]  /*b4f0*/  SHF.R.S32.HI R0, RZ, 0x1f, R39 ;  /* 0x0000001fff007819 */ /* 0x000fc60000011427 */
[----:B------:R-:W-:Y:S02]  /*b500*/  IMAD.IADD R21, R21, 0x1, R25 ;  /* 0x0000000115157824 */ /* 0x000fe400078e0219 */
[----:B------:R-:W-:Y:S02]  /*b510*/  IMAD R0, R0, UR6, RZ ;  /* 0x0000000600007c24 */ /* 0x000fe4000f8e02ff */
[----:B0-----:R-:W-:Y:S02]  /*b520*/  VIADD R27, R22, UR36 ;  /* 0x00000024161b7c36 */ /* 0x001fe40008000000 */
        /* <DEDUP_REMOVED lines=21> */
[-C--:B-1----:R-:W-:Y:S02]  /*b680*/  @!P2 LEA R20, P4, R2, R25.reuse, 0x1 ;  /* 0x000000190214a211 */ /* 0x082fe400078808ff */
[----:B------:R-:W-:Y:S02]  /*b690*/  @!P3 LEA R24, P5, R18, R25, 0x1 ;  /* 0x000000191218b211 */ /* 0x000fe400078a08ff */
[-C--:B--2---:R-:W-:Y:S02]  /*b6a0*/  @!P2 LEA.HI.X R21, R2, R3.reuse, R189, 0x1, P4 ;  /* 0x000000030215a211 */ /* 0x084fe400020f0cbd */
[----:B------:R-:W-:-:S03]  /*b6b0*/  @!P3 LEA.HI.X R25, R18, R3, R188, 0x1, P5 ;  /* 0x000000031219b211 */ /* 0x000fc600028f0cbc */
[----:B-----5:R3:W-:Y:S04]  /*b6c0*/  @!P2 ST.E.128 desc[UR46][R20.64], R48 ;  /* 0x000000301400a985 */ /* 0x0207e8000c101d2e */
[----:B------:R3:W-:Y:S02]  /*b6d0*/  @!P3 ST.E.128 desc[UR46][R24.64], R56 ;  /* 0x000000381800b985 */ /* 0x0007e4000c101d2e */
.L_x_8985:
[----:B------:R-:W-:Y:S05]  /*b6e0*/  BSYNC B1 ;  /* 0x0000000000017941 */ /* 0x000fea0003800000 */
.L_x_8984:
[----:B--2---:R2:W4:Y:S01]  /*b6f0*/  SHFL.IDX PT, R3, R26, 0x1, 0x181f ;  /* 0x00381f001a037f89 */ /* 0x00452200000e0000 */
[----:B------:R-:W-:Y:S03]  /*b700*/  BSSY B1, `(.L_x_8986) ;  /* 0x000000c000017945 */ /* 0x000fe60003800000 */
[----:B-1-3--:R2:W1:Y:S01]  /*b710*/  SHFL.IDX PT, R25, R0, 0x1, 0x181f ;  /* 0x00381f0000197f89 */ /* 0x00a46200000e0000 */
[----:B------:R-:W-:Y:S05]  /*b720*/  @P0 BRA `(.L_x_8987) ;  /* 0x0000000000240947 */ /* 0x000fea0003800000 */
[----:B------:R-:W-:Y:S02]  /*b730*/  ULDC UR5, c[0x0][0xac8] ;  /* 0x0002b20000057ab9 */ /* 0x000fe40000000800 */
[----:B------:R-:W-:Y:S02]  /*b740*/  ISETP.GE.AND P3, PT, R2, UR5, PT ;  /* 0x0000000502007c0c */ /* 0x000fe4000bf66270 */
[----:B------:R-:W-:-:S11]  /*b750*/  ISETP.GE.AND P4, PT, R18, UR5, PT ;  /* 0x0000000512007c0c */ /* 0x000fd6000bf86270 */
[-C--:B-1----:R-:W-:Y:S02]  /*b760*/  @!P3 LEA R20, P0, R2, R25.reuse, 0x1 ;  /* 0x000000190214b211 */ /* 0x082fe400078008ff */
[----:B------:R-:W-:Y:S02]  /*b770*/  @!P4 LEA R24, P2, R18, R25, 0x1 ;  /* 0x000000191218c211 */ /* 0x000fe400078408ff */
[-C--:B----4-:R-:W-:Y:S02]  /*b780*/  @!P3 LEA.HI.X R21, R2, R3.reuse, R189, 0x1, P0 ;  /* 0x000000030215b211 */ /* 0x090fe400000f0cbd */
[----:B------:R-:W-:-:S03]  /*b790*/  @!P4 LEA.HI.X R25, R18, R3, R188, 0x1, P2 ;  /* 0x000000031219c211 */ /* 0x000fc600010f0cbc */
[----:B-----5:R3:W-:Y:S04]  /*b7a0*/  @!P3 ST.E.128 desc[UR46][R20.64], R44 ;  /* 0x0000002c1400b985 */ /* 0x0207e8000c101d2e */
[----:B------:R3:W-:Y:S02]  /*b7b0*/  @!P4 ST.E.128 desc[UR46][R24.64], R52 ;  /* 0x000000341800c985 */ /* 0x0007e4000c101d2e */
.L_x_8987:
[----:B------:R-:W-:Y:S05]  /*b7c0*/  BSYNC B1 ;  /* 0x0000000000017941 */ /* 0x000fea0003800000 */
.L_x_8986:
[----:B----4-:R4:W0:Y:S01]  /*b7d0*/  SHFL.IDX PT, R3, R26, 0x2, 0x181f ;  /* 0x00581f001a037f89 */ /* 0x01082200000e0000 */
        /* <DEDUP_REMOVED lines=8> */
[-C--:B0-----:R-:W-:Y:S02]  /*b860*/  @!P2 LEA.HI.X R21, R2, R3.reuse, R189, 0x1, P0 ;  /* 0x000000030215a211 */ /* 0x081fe400000f0cbd */
[----:B------:R-:W-:-:S03]  /*b870*/  @!P3 LEA.HI.X R25, R18, R3, R188, 0x1, P1 ;  /* 0x000000031219b211 */ /* 0x000fc600008f0cbc */
[----:B-----5:R3:W-:Y:S04]  /*b880*/  @!P2 ST.E.128 desc[UR46][R20.64], R40 ;  /* 0x000000281400a985 */ /* 0x0207e8000c101d2e */
[----:B------:R3:W-:Y:S02]  /*b890*/  @!P3 ST.E.128 desc[UR46][R24.64], R12 ;  /* 0x0000000c1800b985 */ /* 0x0007e4000c101d2e */
.L_x_8989:
[----:B------:R-:W-:Y:S05]  /*b8a0*/  BSYNC B1 ;  /* 0x0000000000017941 */ /* 0x000fea0003800000 */
.L_x_8988:
[----:B0-----:R-:W-:Y:S01]  /*b8b0*/  VIADD R3, R27, 0x60 ;  /* 0x000000601b037836 */ /* 0x001fe20000000000 */
[----:B---3-5:R0:W3:Y:S04]  /*b8c0*/  SHFL.IDX PT, R15, R26, 0x3, 0x181f ;  /* 0x00781f001a0f7f89 */ /* 0x0280e800000e0000 */
[----:B------:R-:W-:Y:S01]  /*b8d0*/  ISETP.GE.AND P0, PT, R3, R64, PT ;  /* 0x000000400300720c */ /* 0x000fe20003f06270 */
[----:B------:R0:W0:-:S12]  /*b8e0*/  SHFL.IDX PT, R21, R0, 0x3, 0x181f ;  /* 0x00781f0000157f89 */ /* 0x00001800000e0000 */
[----:B------:R-:W-:Y:S05]  /*b8f0*/  @P0 BRA `(.L_x_8990) ;  /* 0x0000000800800947 */ /* 0x000fea0003800000 */
[----:B------:R-:W-:Y:S02]  /*b900*/  ULDC UR5, c[0x0][0xac8] ;  /* 0x0002b20000057ab9 */ /* 0x000fe40000000800 */
[----:B------:R-:W-:-:S13]  /*b910*/  ISETP.GE.AND P1, PT, R2, UR5, PT ;  /* 0x0000000502007c0c */ /* 0x000fda000bf26270 */
[----:B0-----:R-:W-:-:S04]  /*b920*/  @!P1 LEA R12, P0, R2, R21, 0x1 ;  /* 0x00000015020c9211 */ /* 0x001fc800078008ff */
[----:B---3--:R-:W-:Y:S02]  /*b930*/  @!P1 LEA.HI.X R13, R2, R15, R189, 0x1, P0 ;  /* 0x0000000f020d9211 */ /* 0x008fe400000f0cbd */
[----:B------:R-:W-:-:S03]  /*b940*/  ISETP.GE.AND P0, PT, R18, UR5, PT ;  /* 0x0000000512007c0c */ /* 0x000fc6000bf06270 */
[----:B------:R0:W-:Y:S10]  /*b950*/  @!P1 ST.E.128 desc[UR46][R12.64], R4 ;  /* 0x000000040c009985 */ /* 0x0001f4000c101d2e */
[----:B------:R-:W-:Y:S05]  /*b960*/  @P0 BRA `(.L_x_8990) ;  /* 0x0000000800640947 */ /* 0x000fea0003800000 */
[----:B0-----:R-:W-:-:S04]  /*b970*/  LEA R4, P0, R18, R21, 0x1 ;  /* 0x0000001512047211 */ /* 0x001fc800078008ff */
[----:B------:R-:W-:-:S05]  /*b980*/  LEA.HI.X R5, R18, R15, R188, 0x1, P0 ;  /* 0x0000000f12057211 */ /* 0x000fca00000f0cbc */
[----:B------:R0:W-:Y:S01]  /*b990*/  ST.E.128 desc[UR46][R4.64], R8 ;  /* 0x0000000804007985 */ /* 0x0001e2000c101d2e */
[----:B------:R-:W-:Y:S05]  /*b9a0*/  BRA `(.L_x_8990) ;  /* 0x0000000800547947 */ /* 0x000fea0003800000 */
.L_x_8983:
        /* <DEDUP_REMOVED lines=50> */
.L_x_8992:
[----:B------:R-:W-:Y:S05]  /*bcd0*/  BSYNC B1 ;  /* 0x0000000000017941 */ /* 0x000fea0003800000 */
.L_x_8991:
        /* <DEDUP_REMOVED lines=37> */
[----:B------:R-:W-:Y:S02]  /*bf30*/  IADD3 R3, R5, R3, RZ ;  /* 0x0000000305037210 */ /* 0x000fe40007ffe0ff */
[----:B------:R-:W-:Y:S02]  /*bf40*/  LEA R6, P3, R4, UR6, 0x1 ;  /* 0x0000000604067c11 */ /* 0x000fe4000f8608ff */
[-C--:B------:R-:W-:Y:S01]  /*bf50*/  ISETP.GE.AND P1, PT, R0, R9.reuse, PT ;  /* 0x000000090000720c */ /* 0x080fe20003f26270 */
[----:B------:R-:W-:Y:S01]  /*bf60*/  VIADD R0, R8, 0x40 ;  /* 0x0000004008007836 */ /* 0x000fe20000000000 */
[----:B------:R-:W-:Y:S01]  /*bf70*/  LEA.HI.X R7, R4, UR7, R3, 0x1, P3 ;  /* 0x0000000704077c11 */ /* 0x000fe200098f0c03 */
[----:B------:R0:W1:Y:S03]  /*bf80*/  SHFL.IDX PT, R5, R6, RZ, 0x181f ;  /* 0x00181fff06057589 */ /* 0x00006600000e0000 */
[----:B------:R-:W-:Y:S01]  /*bf90*/  ISETP.GE.AND P0, PT, R0, R9, PT ;  /* 0x000000090000720c */ /* 0x000fe20003f06270 */
[----:B------:R0:W2:Y:S01]  /*bfa0*/  SHFL.IDX PT, R3, R7, RZ, 0x181f ;  /* 0x00181fff07037589 */ /* 0x0000a200000e0000 */
[----:B------:R-:W-:Y:S11]  /*bfb0*/  @P2 BRA `(.L_x_8994) ;  /* 0x0000000000242947 */ /* 0x000ff60003800000 */
[----:B------:R-:W-:Y:S02]  /*bfc0*/  ULDC UR5, c[0x0][0xac8] ;  /* 0x0002b20000057ab9 */ /* 0x000fe40000000800 */
[----:B------:R-:W-:Y:S02]  /*bfd0*/  ISETP.GE.AND P4, PT, R2, UR5, PT ;  /* 0x0000000502007c0c */ /* 0x000fe4000bf86270 */
[----:B------:R-:W-:-:S11]  /*bfe0*/  ISETP.GE.AND P5, PT, R18, UR5, PT ;  /* 0x0000000512007c0c */ /* 0x000fd6000bfa6270 */
[-C--:B-1----:R-:W-:Y:S02]  /*bff0*/  @!P4 LEA R10, P2, R2, R5.reuse, 0x1 ;  /* 0x00000005020ac211 */ /* 0x082fe400078408ff */
[----:B------:R-:W-:Y:S02]  /*c000*/  @!P5 LEA R4, P3, R18, R5, 0x1 ;  /* 0x000000051204d211 */ /* 0x000fe400078608ff */
[-C--:B--2---:R-:W-:Y:S02]  /*c010*/  @!P4 LEA.HI.X R11, R2, R3.reuse, R189, 0x1, P2 ;  /* 0x00000003020bc211 */ /* 0x084fe400010f0cbd */
[----:B------:R-:W-:-:S03]  /*c020*/  @!P5 LEA.HI.X R5, R18, R3, R188, 0x1, P3 ;  /* 0x000000031205d211 */ /* 0x000fc600018f0cbc */
[----:B------:R3:W-:Y:S04]  /*c030*/  @!P4 ST.E.128 desc[UR46][R10.64], RZ ;  /* 0x000000ff0a00c985 */ /* 0x0007e8000c101d2e */
[----:B------:R3:W-:Y:S02]  /*c040*/  @!P5 ST.E.128 desc[UR46][R4.64], RZ ;  /* 0x000000ff0400d985 */ /* 0x0007e4000c101d2e */
.L_x_8994:
[----:B------:R-:W-:Y:S05]  /*c050*/  BSYNC B1 ;  /* 0x0000000000017941 */ /* 0x000fea0003800000 */
.L_x_8993:
        /* <DEDUP_REMOVED lines=11> */
[----:B------:R3:W-:Y:S04]  /*c110*/  @!P3 ST.E.128 desc[UR46][R10.64], RZ ;  /* 0x000000ff0a00b985 */ /* 0x0007e8000c101d2e */
[----:B------:R3:W-:Y:S02]  /*c120*/  @!P4 ST.E.128 desc[UR46][R4.64], RZ ;  /* 0x000000ff0400c985 */ /* 0x0007e4000c101d2e */
.L_x_8996:
[----:B------:R-:W-:Y:S05]  /*c130*/  BSYNC B1 ;  /* 0x0000000000017941 */ /* 0x000fea0003800000 */
.L_x_8995:
        /* <DEDUP_REMOVED lines=11> */
[----:B------:R3:W-:Y:S04]  /*c1f0*/  @!P2 ST.E.128 desc[UR46][R10.64], RZ ;  /* 0x000000ff0a00a985 */ /* 0x0007e8000c101d2e */
[----:B------:R3:W-:Y:S02]  /*c200*/  @!P3 ST.E.128 desc[UR46][R4.64], RZ ;  /* 0x000000ff0400b985 */ /* 0x0007e4000c101d2e */
.L_x_8998:
[----:B------:R-:W-:Y:S05]  /*c210*/  BSYNC B1 ;  /* 0x0000000000017941 */ /* 0x000fea0003800000 */
.L_x_8997:
[----:B------:R-:W-:Y:S01]  /*c220*/  VIADD R0, R8, 0x60 ;  /* 0x0000006008007836 */ /* 0x000fe20000000000 */
[----:B0-----:R0:W0:Y:S04]  /*c230*/  SHFL.IDX PT, R3, R7, 0x3, 0x181f ;  /* 0x00781f0007037f89 */ /* 0x00102800000e0000 */
[----:B------:R-:W-:Y:S01]  /*c240*/  ISETP.GE.AND P0, PT, R0, R9, PT ;  /* 0x000000090000720c */ /* 0x000fe20003f06270 */
[----:B-1-3--:R1:W3:-:S12]  /*c250*/  SHFL.IDX PT, R5, R6, 0x3, 0x181f ;  /* 0x00781f0006057f89 */ /* 0x00a2d800000e0000 */
[----:B-1----:R-:W-:Y:S05]  /*c260*/  @P0 BRA `(.L_x_8990) ;  /* 0x0000000000240947 */ /* 0x002fea0003800000 */
[----:B------:R-:W-:Y:S02]  /*c270*/  ULDC UR5, c[0x0][0xac8] ;  /* 0x0002b20000057ab9 */ /* 0x000fe40000000800 */
[----:B------:R-:W-:Y:S02]  /*c280*/  ISETP.GE.AND P2, PT, R2, UR5, PT ;  /* 0x0000000502007c0c */ /* 0x000fe4000bf46270 */
[----:B------:R-:W-:-:S11]  /*c290*/  ISETP.GE.AND P3, PT, R18, UR5, PT ;  /* 0x0000000512007c0c */ /* 0x000fd6000bf66270 */
[-C--:B--234-:R-:W-:Y:S02]  /*c2a0*/  @!P2 LEA R6, P0, R2, R5.reuse, 0x1 ;  /* 0x000000050206a211 */ /* 0x09cfe400078008ff */
[----:B------:R-:W-:Y:S02]  /*c2b0*/  @!P3 LEA R4, P1, R18, R5, 0x1 ;  /* 0x000000051204b211 */ /* 0x000fe400078208ff */
[-C--:B0-----:R-:W-:Y:S02]  /*c2c0*/  @!P2 LEA.HI.X R7, R2, R3.reuse, R189, 0x1, P0 ;  /* 0x000000030207a211 */ /* 0x081fe400000f0cbd */
[----:B------:R-:W-:-:S03]  /*c2d0*/  @!P3 LEA.HI.X R5, R18, R3, R188, 0x1, P1 ;  /* 0x000000031205b211 */ /* 0x000fc600008f0cbc */
[----:B------:R0:W-:Y:S04]  /*c2e0*/  @!P2 ST.E.128 desc[UR46][R6.64], RZ ;  /* 0x000000ff0600a985 */ /* 0x0001e8000c101d2e */
[----:B------:R0:W-:Y:S02]  /*c2f0*/  @!P3 ST.E.128 desc[UR46][R4.64], RZ ;  /* 0x000000ff0400b985 */ /* 0x0001e4000c101d2e */
.L_x_8990:
[----:B------:R-:W-:Y:S05]  /*c300*/  BSYNC B0 ;  /* 0x0000000000007941 */ /* 0x000fea0003800000 */
.L_x_8982:
[----:B------:R-:W-:Y:S02]  /*c310*/  ULDC UR5, c[0x0][0xc38] ;  /* 0x00030e0000057ab9 */ /* 0x000fe40000000800 */
[----:B------:R-:W-:-:S06]  /*c320*/  UISETP.GE.AND UP0, UPT, UR4, UR5, UPT ;  /* 0x000000050400728c */ /* 0x000fcc000bf06270 */
[----:B------:R-:W-:-:S13]  /*c330*/  PLOP3.LUT P0, PT, PT, PT, UP0, 0x80, 0x0 ;  /* 0x000000000000781c */ /* 0x000fda0003f0f008 */
[----:B------:R-:W-:Y:S05]  /*c340*/  @!P0 BRA `(.L_x_8999) ;  /* 0xffffff4800948947 */ /* 0x000fea000383ffff */
[----:B------:R-:W-:Y:S05]  /*c350*/  EXIT ;  /* 0x000000000000794d */ /* 0x000fea0003800000 */
.L_x_8947:
[----:B------:R-:W-:-:S08]  /*c360*/  NOP ;  /* 0x0000000000007918 */ /* 0x000fd00000000000 */
[----:B------:R-:W0:-:S00]  /*c370*/  USETMAXREG.DEALLOC.CTAPOOL 0x18 ;  /* 0x00000018000079c8 */ /* 0x000e0000080e0500 */
        /* <DEDUP_REMOVED lines=38> */
[----:B------:R0:W-:Y:S04]  /*c5e0*/  STL [R1+0x4], R2 ;  /* 0x0000040201007387 */ /* 0x0001e80000100800 */
[----:B------:R0:W-:Y:S02]  /*c5f0*/  STL [R1+0x1c], RZ ;  /* 0x00001cff01007387 */ /* 0x0001e40000100800 */
.L_x_9087:
        /* <DEDUP_REMOVED lines=14> */
[----:B-1----:R-:W-:Y:S05]  /*c6e0*/  @!P0 BRA `(.L_x_9001) ;  /* 0x0000000000208947 */ /* 0x002fea0003800000 */
        /* <DEDUP_REMOVED lines=8> */
.L_x_9001:
[----:B------:R-:W-:Y:S01]  /*c770*/  ULDC UR8, c[0x0][0xc54] ;  /* 0x0003150000087ab9 */ /* 0x000fe20000000800 */
[----:B------:R-:W-:Y:S01]  /*c780*/  UMOV UR7, UR9 ;  /* 0x0000000900077c82 */ /* 0x000fe20008000000 */
[----:B------:R-:W-:-:S11]  /*c790*/  UISETP.NE.AND UP0, UPT, UR8, 0x1, UPT ;  /* 0x000000010800788c */ /* 0x000fd6000bf05270 */
[----:B------:R-:W-:Y:S02]  /*c7a0*/  @UP0 ULDC.64 UR10, c[0x0][0xc58] ;  /* 0x00031600000a0ab9 */ /* 0x000fe40000000a00 */
[----:B------:R-:W-:-:S04]  /*c7b0*/  UIMAD.WIDE.U32 UR4, UR9, UR10, URZ ;  /* 0x0000000a090472a5 */ /* 0x000fc8000f8e003f */
[----:B------:R-:W-:-:S04]  /*c7c0*/  @UP0 USHF.R.U32.HI UR7, URZ, UR11, UR5 ;  /* 0x0000000b3f070299 */ /* 0x000fc80008011605 */
[----:B------:R-:W-:-:S12]  /*c7d0*/  UIMAD UR8, UR7, UR8, URZ ;  /* 0x00000008070872a4 */ /* 0x000fd8000f8e023f */
.L_x_9002:
[----:B------:R-:W-:Y:S01]  /*c7e0*/  ULOP3.LUT UR40, URZ, UR7, URZ, 0x33, !UPT ;  /* 0x000000073f287292 */ /* 0x000fe2000f8e333f */
[----:B------:R-:W-:Y:S01]  /*c7f0*/  BSSY B7, `(.L_x_9003) ;  /* 0x00003ba000077945 */ /* 0x000fe20003800000 */
[----:B------:R-:W-:Y:S01]  /*c800*/  ULDC UR5, c[0x0][0x448] ;  /* 0x0001120000057ab9 */ /* 0x000fe20000000800 */
[----:B------:R-:W-:Y:S01]  /*c810*/  ULDC UR4, c[0x0][0xc3c] ;  /* 0x00030f0000047ab9 */ /* 0x000fe20000000800 */
[----:B------:R-:W-:Y:S02]  /*c820*/  UISETP.NE.AND UP1, UPT, UR5, 0x1, UPT ;  /* 0x000000010500788c */ /* 0x000fe4000bf25270 */
[----:B------:R-:W-:Y:S01]  /*c830*/  UIADD3 UR40, UR40, UR4, URZ ;  /* 0x0000000428287290 */ /* 0x000fe2000fffe03f */
[----:B------:R-:W-:Y:S01]  /*c840*/  ULDC.64 UR10, c[0x0][0x418] ;  /* 0x00010600000a7ab9 */ /* 0x000fe20000000a00 */
[----:B------:R-:W-:Y:S01]  /*c850*/  ULDC UR5, c[0x0][0x288] ;  /* 0x0000a20000057ab9 */ /* 0x000fe20000000800 */
[----:B------:R-:W-:Y:S02]  /*c860*/  UISETP.NE.U32.AND UP0, UPT, UR10, URZ, UPT ;  /* 0x0000003f0a00728c */ /* 0x000fe4000bf05070 */
[----:B------:R-:W-:-:S02]  /*c870*/  USHF.L.U32 UR7, UR40, 0x7, URZ ;  /* 0x0000000728077899 */ /* 0x000fc4000800063f */
[----:B------:R-:W-:Y:S02]  /*c880*/  UISETP.NE.AND.EX UP0, UPT, UR11, URZ, UPT, UP0 ;  /* 0x0000003f0b00728c */ /* 0x000fe4000bf05300 */
        /* <DEDUP_REMOVED lines=12> */
[----:B------:R-:W-:Y:S02]  /*c950*/  UIADD3 UR8, UR9, -UR8, URZ ;  /* 0x8000000809087290 */ /* 0x000fe4000fffe03f */
[----:B------:R-:W-:Y:S02]  /*c960*/  USHF.R.S32.HI UR9, URZ, 0x1f, UR11 ;  /* 0x0000001f3f097899 */ /* 0x000fe4000801140b */
[----:B------:R-:W-:-:S02]  /*c970*/  USHF.R.S32.HI UR4, URZ, 0x1f, UR7 ;  /* 0x0000001f3f047899 */ /* 0x000fc40008011407 */
[----:B------:R-:W-:Y:S02]  /*c980*/  ULEA.HI UR9, UR9, UR11, URZ, 0x7 ;  /* 0x0000000b09097291 */ /* 0x000fe4000f8f383f */
[----:B------:R-:W-:Y:S01]  /*c990*/  ULEA.HI UR7, UR4, UR7, URZ, 0x7 ;  /* 0x0000000704077291 */ /* 0x000fe2000f8f383f */
[----:B------:R-:W-:Y:S01]  /*c9a0*/  ULDC UR10, c[0x0][0xc48] ;  /* 0x00031200000a7ab9 */ /* 0x000fe20000000800 */
[----:B------:R-:W-:Y:S02]  /*c9b0*/  USHF.R.S32.HI UR9, URZ, 0x7, UR9 ;  /* 0x000000073f097899 */ /* 0x000fe40008011409 */
[----:B------:R-:W-:Y:S02]  /*c9c0*/  USHF.R.S32.HI UR7, URZ, 0x7, UR7 ;  /* 0x000000073f077899 */ /* 0x000fe40008011407 */
        /* <DEDUP_REMOVED lines=32> */
.L_x_9004:
        /* <DEDUP_REMOVED lines=20> */
.L_x_9007:
[----:B------:R-:W-:Y:S05]  /*cd10*/  BSYNC B6 ;  /* 0x0000000000067941 */ /* 0x000fea0003800000 */
.L_x_9006:
        /* <DEDUP_REMOVED lines=20> */
.L_x_9010:
        /* <DEDUP_REMOVED lines=15> */
.L_x_9009:
[----:B------:R-:W-:Y:S05]  /*cf50*/  BSYNC B6 ;  /* 0x0000000000067941 */ /* 0x000fea0003800000 */
.L_x_9008:
        /* <DEDUP_REMOVED lines=27> */
.L_x_9102:
        /* <DEDUP_REMOVED lines=8> */
.L_x_9105:
[----:B------:R-:W-:Y:S05]  /*d190*/  @!P6 BRA `(.L_x_9012) ;  /* 0x0000000000f0e947 */ /* 0x000fea0003800000 */
[----:B------:R-:W-:Y:S01]  /*d1a0*/  IMAD.MOV.U32 R16, RZ, RZ, R7 ;  /* 0x000000ffff107224 */ /* 0x000fe200078e0007 */
[----:B------:R-:W-:Y:S06]  /*d1b0*/  @!P1 BRA `(.L_x_9014) ;  /* 0x0000000000449947 */ /* 0x000fec0003800000 */
[----:B------:R-:W2:Y:S01]  /*d1c0*/  LDC R6, c[0x0][0x43c] ;  /* 0x00010f00ff067b82 */ /* 0x000ea20000000800 */
        /* <DEDUP_REMOVED lines=16> */
.L_x_9014:
[----:B--2---:R-:W2:Y:S01]  /*d2d0*/  LDL R2, [R1+0x4] ;  /* 0x0000040001027983 */ /* 0x004ea20000100800 */
[----:B-1----:R-:W-:Y:S01]  /*d2e0*/  IMAD R0, R18, 0x8, R17 ;  /* 0x0000000812007824 */ /* 0x002fe200078e0211 */
[----:B--2---:R-:W-:-:S04]  /*d2f0*/  SHF.L.U32 R3, R2, 0x1f, RZ ;  /* 0x0000001f02037819 */ /* 0x004fc800000006ff */
[----:B------:R-:W1:Y:S02]  /*d300*/  SYNCS.PHASECHK.TRANS64.TRYWAIT P0, [R0+URZ+0x28840], R3 ;  /* 0x02884003000075a7 */ /* 0x000e64000800017f */
[----:B-1----:R-:W-:Y:S05]  /*d310*/  @!P0 BRA `(.L_x_9015) ;  /* 0x0000003800648947 */ /* 0x002fea0003800000 */
.L_x_9106:
        /* <DEDUP_REMOVED lines=11> */
.L_x_9016:
        /* <DEDUP_REMOVED lines=14> */
[----:B------:R-:W-:Y:S01]  /*d4b0*/  USHF.L.U32 UR35, UR35, 0x7, URZ ;  /* 0x0000000723237899 */ /* 0x000fe2000800063f */
[----:B------:R-:W-:Y:S01]  /*d4c0*/  UMOV UR12, UR36 ;  /* 0x00000024000c7c82 */ /* 0x000fe20008000000 */
[----:B------:R-:W-:Y:S02]  /*d4d0*/  UMOV UR13, UR37 ;  /* 0x00000025000d7c82 */ /* 0x000fe40008000000 */
[----:B------:R-:W-:Y:S01]  /*d4e0*/  UIADD3 UR32, UR8, 0x18400, URZ ;  /* 0x0001840008207890 */ /* 0x000fe2000fffe03f */
[----:B------:R2:W-:Y:S01]  /*d4f0*/  STL [R1+0xc], R0 ;  /* 0x00000c0001007387 */ /* 0x0005e20000100800 */
[----:B------:R-:W-:Y:S01]  /*d500*/  UIADD3 UR8, UR8, 0x1c400, URZ ;  /* 0x0001c40008087890 */ /* 0x000fe2000fffe03f */
[----:B------:R-:W-:Y:S01]  /*d510*/  UMOV UR9, UR33 ;  /* 0x0000002100097c82 */ /* 0x000fe20008000000 */
[----:B------:R-:W-:-:S05]  /*d520*/  UMOV UR11, UR35 ;  /* 0x00000023000b7c82 */ /* 0x000fca0008000000 */
[----:B------:R2:W-:Y:S02]  /*d530*/  UTMALDG.4D [UR32], [UR4], desc[UR6] ;  /* 0x00000620040075b4 */ /* 0x0005e40008019000 */
[----:B------:R2:W-:Y:S02]  /*d540*/  UTMALDG.4D [UR8], [UR4], desc[UR6] ;  /* 0x00000608040075b4 */ /* 0x0005e40008019000 */
[----:B--2---:R-:W-:Y:S01]  /*d550*/  NOP ;  /* 0x0000000000007918 */ /* 0x004fe20000000000 */
.L_x_9012:
        /* <DEDUP_REMOVED lines=22> */
.L_x_9018:
[----:B------:R-:W-:Y:S05]  /*d6c0*/  BSYNC B6 ;  /* 0x0000000000067941 */ /* 0x000fea0003800000 */
.L_x_9017:
        /* <DEDUP_REMOVED lines=30> */
[----:B------:R-:W-:Y:S01]  /*d8b0*/  LOP3.LUT R9, R9, 0x40, RZ, 0xfc, !PT ;  /* 0x0000004009097812 */ /* 0x000fe200078efcff */
[----:B------:R-:W-:Y:S01]  /*d8c0*/  IMAD.U32 R4, RZ, RZ, UR4 ;  /* 0x00000004ff047e24 */ /* 0x000fe2000f8e00ff */
[----:B------:R-:W-:Y:S01]  /*d8d0*/  ULDC.64 UR4, c[0x0][0x2d0] ;  /* 0x0000b40000047ab9 */ /* 0x000fe20000000a00 */
        /* <DEDUP_REMOVED lines=29> */
[----:B------:R-:W-:Y:S01]  /*dab0*/  IMAD.U32 R2, RZ, RZ, UR40 ;  /* 0x00000028ff027e24 */ /* 0x000fe2000f8e00ff */
[----:B------:R-:W-:Y:S02]  /*dac0*/  ULDC UR4, c[0x0][0x288] ;  /* 0x0000a20000047ab9 */ /* 0x000fe40000000800 */
[----:B------:R-:W-:Y:S01]  /*dad0*/  IMAD R3, R7, UR4, RZ ;  /* 0x0000000407037c24 */ /* 0x000fe2000f8e02ff */
[----:B------:R-:W1:Y:S04]  /*dae0*/  SHFL.IDX PT, R6, R0, RZ, 0x181f ;  /* 0x00181fff00067589 */ /* 0x000e6800000e0000 */
[----:B------:R-:W-:Y:S01]  /*daf0*/  SHFL.IDX PT, R8, R4, 0x1, 0x181f ;  /* 0x00381f0004087f89 */ /* 0x000fe200000e0000 */
[----:B0-----:R-:W-:-:S04]  /*db00*/  LOP3.LUT R5, R5, 0x7f, RZ, 0xc0, !PT ;  /* 0x0000007f05057812 */ /* 0x001fc800078ec0ff */
[----:B------:R-:W-:-:S05]  /*db10*/  SHF.R.U32.HI R5, RZ, 0x3, R5 ;  /* 0x00000003ff057819 */ /* 0x000fca0000011605 */
[----:B------:R-:W-:-:S04]  /*db20*/  IMAD R2, R2, 0x80, R5 ;  /* 0x0000008002027824 */ /* 0x000fc800078e0205 */
[C---:B------:R-:W-:Y:S01]  /*db30*/  VIADD R5, R2.reuse, 0x10 ;  /* 0x0000001002057836 */ /* 0x040fe20000000000 */
[----:B------:R-:W-:-:S04]  /*db40*/  ISETP.GE.AND P3, PT, R2, R3, PT ;  /* 0x000000030200720c */ /* 0x000fc80003f66270 */
[----:B------:R-:W-:Y:S02]  /*db50*/  ISETP.GE.AND P2, PT, R5, R3, PT ;  /* 0x000000030500720c */ /* 0x000fe40003f46270 */
[----:B------:R-:W0:Y:S07]  /*db60*/  SHFL.IDX PT, R5, R4, RZ, 0x181f ;  /* 0x00181fff04057589 */ /* 0x000e2e00000e0000 */
[----:B-1----:R-:W-:-:S05]  /*db70*/  @!P3 LEA R6, P4, R10, R6, 0x1 ;  /* 0x000000060a06b211 */ /* 0x002fca00078808ff */
[----:B0-----:R-:W-:Y:S02]  /*db80*/  @!P3 IMAD.X R7, RZ, RZ, R5, P4 ;  /* 0x000000ffff07b224 */ /* 0x001fe400020e0605 */
[----:B------:R-:W0:Y:S04]  /*db90*/  SHFL.IDX PT, R5, R0, 0x1, 0x181f ;  /* 0x00381f0000057f89 */ /* 0x000e2800000e0000 */
[----:B-----5:R-:W-:Y:S04]  /*dba0*/  @!P3 LDGSTS.E.BYPASS.LTC128B.128 [R9+0x10400], desc[UR46][R6.64], !P1 ;  /* 0x104000000609bfae */ /* 0x020fe8000c901d6e */
[----:B------:R1:W-:Y:S01]  /*dbb0*/  @!P3 LDGSTS.E.BYPASS.LTC128B.128 [R9+0x14400], desc[UR46][R6.64+0x80], !P0 ;  /* 0x144000800609bfae */ /* 0x0003e2000c101d6e */
[----:B0-----:R-:W-:-:S05]  /*dbc0*/  @!P2 LEA R5, P4, R10, R5, 0x1 ;  /* 0x000000050a05a211 */ /* 0x001fca00078808ff */
[----:B------:R-:W-:Y:S02]  /*dbd0*/  @!P2 IMAD.X R8, RZ, RZ, R8, P4 ;  /* 0x000000ffff08a224 */ /* 0x000fe400020e0608 */
[----:B-1----:R-:W-:Y:S02]  /*dbe0*/  @!P2 IMAD.MOV.U32 R6, RZ, RZ, R5 ;  /* 0x000000ffff06a224 */ /* 0x002fe400078e0005 */
        /* <DEDUP_REMOVED lines=50> */
.L_x_9123:
        /* <DEDUP_REMOVED lines=11> */
.L_x_9021:
[----:B------:R-:W-:Y:S05]  /*dfc0*/  BSYNC B0 ;  /* 0x0000000000007941 */ /* 0x000fea0003800000 */
.L_x_9020:
[----:B------:R-:W-:Y:S01]  /*dfd0*/  NOP ;  /* 0x0000000000007918 */ /* 0x000fe20000000000 */
[----:B------:R-:W-:Y:S01]  /*dfe0*/  PLOP3.LUT P0, PT, PT, PT, PT, 0x80, 0x0 ;  /* 0x000000000000781c */ /* 0x000fe20003f0f070 */
[----:B0-----:R-:W-:-:S12]  /*dff0*/  VIADD R6, R17, 0x28800 ;  /* 0x0002880011067836 */ /* 0x001fd80000000000 */
.L_x_9022:
        /* <DEDUP_REMOVED lines=18> */
.L_x_9124:
[----:B------:R-:W-:Y:S05]  /*e120*/  BSYNC B0 ;  /* 0x0000000000007941 */ /* 0x000fea0003800000 */
.L_x_9023:
        /* <DEDUP_REMOVED lines=22> */
[----:B--2---:R-:W-:Y:S01]  /*e290*/  ISETP.NE.AND P1, PT, R2, RZ, PT ;  /* 0x000000ff0200720c */ /* 0x004fe20003f25270 */
[----:B------:R-:W-:-:S12]  /*e2a0*/  IMAD.MOV.U32 R2, RZ, RZ, R16 ;  /* 0x000000ffff027224 */ /* 0x000fd800078e0010 */
[----:B------:R-:W-:Y:S05]  /*e2b0*/  @!P1 BRA `(.L_x_9029) ;  /* 0x0000000000509947 */ /* 0x000fea0003800000 */
[----:B------:R-:W2:Y:S01]  /*e2c0*/  LDL R10, [R1+0x8] ;  /* 0x00000800010a7983 */ /* 0x000ea20000100800 */
[----:B------:R-:W0:Y:S03]  /*e2d0*/  LDC R5, c[0x0][0x43c] ;  /* 0x00010f00ff057b82 */ /* 0x000e260000000800 */
[----:B------:R-:W3:Y:S01]  /*e2e0*/  LDL R11, [R1] ;  /* 0x00000000010b7983 */ /* 0x000ee20000100800 */
[----:B------:R-:W-:Y:S01]  /*e2f0*/  IMAD.MOV.U32 R4, RZ, RZ, R7 ;  /* 0x000000ffff047224 */ /* 0x000fe200078e0007 */
        /* <DEDUP_REMOVED lines=16> */
.L_x_9029:
[----:B------:R-:W-:Y:S01]  /*e400*/  IMAD R4, R0, 0x8, R17 ;  /* 0x0000000800047824 */ /* 0x000fe200078e0211 */
[----:B0-----:R-:W-:Y:S01]  /*e410*/  SHF.L.U32 R3, R9, 0x1f, RZ ;  /* 0x0000001f09037819 */ /* 0x001fe200000006ff */
[----:B------:R-:W-:Y:S03]  /*e420*/  BSSY B1, `(.L_x_9030) ;  /* 0x0000003000017945 */ /* 0x000fe60003800000 */
[----:B------:R-:W0:Y:S02]  /*e430*/  SYNCS.PHASECHK.TRANS64.TRYWAIT P0, [R4+URZ+0x28840], R3 ;  /* 0x02884003040075a7 */ /* 0x000e24000800017f */
[----:B0-----:R-:W-:Y:S05]  /*e440*/  @!P0 BRA `(.L_x_9031) ;  /* 0x0000003000d88947 */ /* 0x001fea0003800000 */
.L_x_9125:
[----:B------:R-:W-:Y:S05]  /*e450*/  BSYNC B1 ;  /* 0x0000000000017941 */ /* 0x000fea0003800000 */
.L_x_9030:
        /* <DEDUP_REMOVED lines=12> */
.L_x_9033:
[----:B------:R-:W-:Y:S05]  /*e520*/  BSYNC B1 ;  /* 0x0000000000017941 */ /* 0x000fea0003800000 */
.L_x_9032:
        /* <DEDUP_REMOVED lines=11> */
[----:B------:R-:W-:-:S12]  /*e5e0*/  USHF.L.U32 UR11, UR11, 0x7, URZ ;  /* 0x000000070b0b7899 */ /* 0x000fd8000800063f */
.L_x_9034:
        /* <DEDUP_REMOVED lines=15> */
.L_x_9035:
        /* <DEDUP_REMOVED lines=15> */
.L_x_9126:
[----:B------:R-:W-:Y:S05]  /*e7d0*/  BSYNC B1 ;  /* 0x0000000000017941 */ /* 0x000fea0003800000 */
.L_x_9036:
        /* <DEDUP_REMOVED lines=12> */
.L_x_9039:
[----:B------:R-:W-:Y:S05]  /*e8a0*/  BSYNC B1 ;  /* 0x0000000000017941 */ /* 0x000fea0003800000 */
.L_x_9038:
[----:B------:R-:W-:Y:S01]  /*e8b0*/  R2UR UR6, R12 ;  /* 0x000000000c0672ca */ /* 0x000fe200000e0000 */
[C-C-:B0-----:R-:W-:Y:S01]  /*e8c0*/  IMAD R3, R18.reuse, 0x8, R17.reuse ;  /* 0x0000000812037824 */ /* 0x141fe200078e0211 */
[----:B------:R-:W-:Y:S01]  /*e8d0*/  R2UR UR7, R13 ;  /* 0x000000000d0772ca */ /* 0x000fe200000e0000 */
[----:B------:R-:W-:Y:S01]  /*e8e0*/  IMAD R4, R18, 0x8000, R17 ;  /* 0x0000800012047824 */ /* 0x000fe200078e0211 */
[----:B------:R-:W-:Y:S01]  /*e8f0*/  R2UR UR10, R10 ;  /* 0x000000000a0a72ca */ /* 0x000fe200000e0000 */
[----:B------:R-:W-:Y:S01]  /*e900*/  UIADD3 UR4, UP0, UR44, 0x470, URZ ;  /* 0x000004702c047890 */ /* 0x000fe2000ff1e03f */
[----:B------:R-:W-:Y:S01]  /*e910*/  PLOP3.LUT P0, PT, PT, PT, PT, 0x80, 0x0 ;  /* 0x000000000000781c */ /* 0x000fe20003f0f070 */
[----:B------:R-:W-:Y:S02]  /*e920*/  IMAD.SHL.U32 R5, R19, 0x80, RZ ;  /* 0x0000008013057824 */ /* 0x000fe400078e00ff */
[----:B------:R-:W-:Y:S01]  /*e930*/  VIADD R3, R3, 0x28850 ;  /* 0x0002885003037836 */ /* 0x000fe20000000000 */
[----:B------:R-:W-:Y:S01]  /*e940*/  UIADD3.X UR5, URZ, UR45, URZ, UP0, !UPT ;  /* 0x0000002d3f057290 */ /* 0x000fe200087fe43f */
[----:B------:R-:W-:-:S11]  /*e950*/  VIADD R10, R4, 0x400 ;  /* 0x00000400040a7836 */ /* 0x000fd60000000000 */
.L_x_9040:
        /* <DEDUP_REMOVED lines=15> */
.L_x_9041:
        /* <DEDUP_REMOVED lines=12> */
.L_x_9028:
[----:B------:R-:W-:Y:S05]  /*eb10*/  BSYNC B0 ;  /* 0x0000000000007941 */ /* 0x000fea0003800000 */
.L_x_9027:
[----:B------:R0:W-:Y:S01]  /*eb20*/  STL [R1+0x4], R9 ;  /* 0x0000040901007387 */ /* 0x0001e20000100800 */
[----:B------:R-:W-:Y:S01]  /*eb30*/  UIADD3 UR4, UR39, -0x3, URZ ;  /* 0xfffffffd27047890 */ /* 0x000fe2000fffe03f */
[----:B------:R-:W-:-:S05]  /*eb40*/  IMAD.MOV.U32 R18, RZ, RZ, R0 ;  /* 0x000000ffff127224 */ /* 0x000fca00078e0000 */
[----:B------:R-:W-:-:S07]  /*eb50*/  IMAD.U32 R0, RZ, RZ, UR4 ;  /* 0x00000004ff007e24 */ /* 0x000fce000f8e00ff */
.L_x_9026:
[----:B------:R-:W-:Y:S01]  /*eb60*/  ISETP.NE.AND P0, PT, R7, RZ, PT ;  /* 0x000000ff0700720c */ /* 0x000fe20003f05270 */
[----:B------:R-:W-:-:S12]  /*eb70*/  BSSY B0, `(.L_x_9025) ;  /* 0x000012d000007945 */ /* 0x000fd80003800000 */
[----:B------:R-:W-:Y:S05]  /*eb80*/  @!P0 BRA `(.L_x_9042) ;  /* 0x0000001000ac8947 */ /* 0x000fea0003800000 */
[----:B------:R-:W-:-:S07]  /*eb90*/  IMAD.MOV.U32 R8, RZ, RZ, R16 ;  /* 0x000000ffff087224 */ /* 0x000fce00078e0010 */
.L_x_9073:
        /* <DEDUP_REMOVED lines=10> */
[----:B-1----:R-:W-:Y:S05]  /*ec40*/  @!P1 BRA `(.L_x_9044) ;  /* 0x0000000800209947 */ /* 0x002fea0003800000 */
        /* <DEDUP_REMOVED lines=24> */
.L_x_9045:
[----:B------:R-:W-:Y:S01]  /*edd0*/  IMAD R3, R4, 0x8, R17 ;  /* 0x0000000804037824 */ /* 0x000fe200078e0211 */
[----:B------:R-:W-:Y:S01]  /*ede0*/  SHF.L.U32 R2, R5, 0x1f, RZ ;  /* 0x0000001f05027819 */ /* 0x000fe200000006ff */
[----:B------:R-:W-:Y:S03]  /*edf0*/  BSSY B2, `(.L_x_9046) ;  /* 0x0000003000027945 */ /* 0x000fe60003800000 */
[----:B------:R-:W2:Y:S02]  /*ee00*/  SYNCS.PHASECHK.TRANS64.TRYWAIT P0, [R3+URZ+0x28840], R2 ;  /* 0x02884002030075a7 */ /* 0x000ea4000800017f */
[----:B--2---:R-:W-:Y:S05]  /*ee10*/  @!P0 BRA `(.L_x_9047) ;  /* 0x00000028008c8947 */ /* 0x004fea0003800000 */
.L_x_9127:
[----:B------:R-:W-:Y:S05]  /*ee20*/  BSYNC B2 ;  /* 0x0000000000027941 */ /* 0x000fea0003800000 */
.L_x_9046:
        /* <DEDUP_REMOVED lines=12> */
.L_x_9049:
[----:B------:R-:W-:Y:S05]  /*eef0*/  BSYNC B2 ;  /* 0x0000000000027941 */ /* 0x000fea0003800000 */
.L_x_9048:
        /* <DEDUP_REMOVED lines=11> */
.L_x_9050:
        /* <DEDUP_REMOVED lines=16> */
.L_x_9051:
        /* <DEDUP_REMOVED lines=16> */
.L_x_9128:
[----:B------:R-:W-:Y:S05]  /*f1b0*/  BSYNC B2 ;  /* 0x0000000000027941 */ /* 0x000fea0003800000 */
.L_x_9052:
        /* <DEDUP_REMOVED lines=11> */
.L_x_9055:
[----:B------:R-:W-:Y:S05]  /*f270*/  BSYNC B2 ;  /* 0x0000000000027941 */ /* 0x000fea0003800000 */
.L_x_9054:
[----:B------:R-:W-:Y:S01]  /*f280*/  R2UR UR10, R12 ;  /* 0x000000000c0a72ca */ /* 0x000fe200000e0000 */
[----:B------:R-:W-:Y:S01]  /*f290*/  IMAD R18, R18, 0x8000, R17 ;  /* 0x0000800012127824 */ /* 0x000fe200078e0211 */
[----:B------:R-:W-:Y:S01]  /*f2a0*/  R2UR UR6, R10 ;  /* 0x000000000a0672ca */ /* 0x000fe200000e0000 */
[----:B------:R-:W-:Y:S01]  /*f2b0*/  UIADD3 UR4, UP0, UR44, 0x470, URZ ;  /* 0x000004702c047890 */ /* 0x000fe2000ff1e03f */
[----:B------:R-:W-:Y:S01]  /*f2c0*/  R2UR UR7, R11 ;  /* 0x000000000b0772ca */ /* 0x000fe200000e0000 */
[----:B0-----:R-:W-:Y:S01]  /*f2d0*/  IMAD.SHL.U32 R3, R19, 0x80, RZ ;  /* 0x0000008013037824 */ /* 0x001fe200078e00ff */
[----:B------:R-:W-:Y:S01]  /*f2e0*/  PLOP3.LUT P0, PT, PT, PT, PT, 0x80, 0x0 ;  /* 0x000000000000781c */ /* 0x000fe20003f0f070 */
[----:B------:R-:W-:Y:S01]  /*f2f0*/  VIADD R2, R2, 0x50 ;  /* 0x0000005002027836 */ /* 0x000fe20000000000 */
[----:B------:R-:W-:Y:S01]  /*f300*/  UIADD3.X UR5, URZ, UR45, URZ, UP0, !UPT ;  /* 0x0000002d3f057290 */ /* 0x000fe200087fe43f */
[----:B------:R-:W-:-:S11]  /*f310*/  VIADD R9, R18, 0x400 ;  /* 0x0000040012097836 */ /* 0x000fd60000000000 */
.L_x_9056:
        /* <DEDUP_REMOVED lines=15> */
.L_x_9057:
        /* <DEDUP_REMOVED lines=12> */
.L_x_9044:
[----:B------:R-:W-:Y:S05]  /*f4d0*/  BSYNC B1 ;  /* 0x0000000000017941 */ /* 0x000fea0003800000 */
.L_x_9043:
        /* <DEDUP_REMOVED lines=34> */
.L_x_9060:
[----:B------:R-:W-:Y:S01]  /*f700*/  IMAD R2, R18, 0x8, R17 ;  /* 0x0000000812027824 */ /* 0x000fe200078e0211 */
[----:B------:R-:W-:Y:S01]  /*f710*/  SHF.L.U32 R3, R10, 0x1f, RZ ;  /* 0x0000001f0a037819 */ /* 0x000fe200000006ff */
[----:B------:R-:W-:Y:S03]  /*f720*/  BSSY B2, `(.L_x_9061) ;  /* 0x0000003000027945 */ /* 0x000fe60003800000 */
[----:B------:R-:W3:Y:S02]  /*f730*/  SYNCS.PHASECHK.TRANS64.TRYWAIT P0, [R2+URZ+0x28840], R3 ;  /* 0x02884003020075a7 */ /* 0x000ee4000800017f */
[----:B---3--:R-:W-:Y:S05]  /*f740*/  @!P0 BRA `(.L_x_9062) ;  /* 0x0000002000688947 */ /* 0x008fea0003800000 */
.L_x_9129:
[----:B------:R-:W-:Y:S05]  /*f750*/  BSYNC B2 ;  /* 0x0000000000027941 */ /* 0x000fea0003800000 */
.L_x_9061:
        /* <DEDUP_REMOVED lines=12> */
.L_x_9064:
[----:B------:R-:W-:Y:S05]  /*f820*/  BSYNC B2 ;  /* 0x0000000000027941 */ /* 0x000fea0003800000 */
.L_x_9063:
        /* <DEDUP_REMOVED lines=8> */
[----:B------:R-:W-:Y:S01]  /*f8b0*/  IMAD.SHL.U32 R9, R7, 0x80, RZ ;  /* 0x0000008007097824 */ /* 0x000fe200078e00ff */
[----:B------:R-:W-:Y:S01]  /*f8c0*/  UMOV UR6, 0x0 ;  /* 0x0000000000067882 */ /* 0x000fe20000000000 */
[----:B-1----:R-:W-:Y:S01]  /*f8d0*/  VIADD R10, R2, 0x18400 ;  /* 0x00018400020a7836 */ /* 0x002fe20000000000 */
[----:B------:R-:W-:-:S09]  /*f8e0*/  UMOV UR7, 0x14f00000 ;  /* 0x14f0000000077882 */ /* 0x000fd20000000000 */
.L_x_9065:
        /* <DEDUP_REMOVED lines=16> */
.L_x_9066:
        /* <DEDUP_REMOVED lines=11> */
[----:B------:R-:W-:Y:S01]  /*faa0*/  BSSY B2, `(.L_x_9067) ;  /* 0x0000004000027945 */ /* 0x000fe20003800000 */
[----:B------:R-:W-:-:S04]  /*fab0*/  LEA R2, R4, R6, 0x3 ;  /* 0x0000000604027211 */ /* 0x000fc800078e18ff */
[----:B------:R-:W0:Y:S02]  /*fac0*/  SYNCS.PHASECHK.TRANS64.TRYWAIT P0, [R2+URZ+0x60], R5 ;  /* 0x00006005020075a7 */ /* 0x000e24000800017f */
[----:B0-----:R-:W-:Y:S05]  /*fad0*/  @!P0 BRA `(.L_x_9068) ;  /* 0x0000001c00988947 */ /* 0x001fea0003800000 */
.L_x_9130:
[----:B------:R-:W-:Y:S05]  /*fae0*/  BSYNC B2 ;  /* 0x0000000000027941 */ /* 0x000fea0003800000 */
.L_x_9067:
        /* <DEDUP_REMOVED lines=11> */
.L_x_9070:
[----:B------:R-:W-:Y:S05]  /*fba0*/  BSYNC B2 ;  /* 0x0000000000027941 */ /* 0x000fea0003800000 */
.L_x_9069:
[----:B------:R-:W-:Y:S01]  /*fbb0*/  R2UR UR10, R12 ;  /* 0x000000000c0a72ca */ /* 0x000fe200000e0000 */
[----:B------:R-:W-:Y:S01]  /*fbc0*/  IMAD R4, R4, 0x8000, R17 ;  /* 0x0000800004047824 */ /* 0x000fe200078e0211 */
[----:B------:R-:W-:Y:S01]  /*fbd0*/  R2UR UR6, R10 ;  /* 0x000000000a0672ca */ /* 0x000fe200000e0000 */
[----:B------:R-:W-:Y:S01]  /*fbe0*/  UIADD3 UR4, UP0, UR44, 0x470, URZ ;  /* 0x000004702c047890 */ /* 0x000fe2000ff1e03f */
[----:B------:R-:W-:Y:S01]  /*fbf0*/  R2UR UR7, R11 ;  /* 0x000000000b0772ca */ /* 0x000fe200000e0000 */
[----:B------:R-:W-:Y:S01]  /*fc00*/  IMAD.SHL.U32 R3, R19, 0x80, RZ ;  /* 0x0000008013037824 */ /* 0x000fe200078e00ff */
[----:B------:R-:W-:Y:S01]  /*fc10*/  PLOP3.LUT P0, PT, PT, PT, PT, 0x80, 0x0 ;  /* 0x000000000000781c */ /* 0x000fe20003f0f070 */
[----:B0-----:R-:W-:Y:S01]  /*fc20*/  VIADD R2, R2, 0x50 ;  /* 0x0000005002027836 */ /* 0x001fe20000000000 */
[----:B------:R-:W-:Y:S01]  /*fc30*/  UIADD3.X UR5, URZ, UR45, URZ, UP0, !UPT ;  /* 0x0000002d3f057290 */ /* 0x000fe200087fe43f */
[----:B------:R-:W-:-:S11]  /*fc40*/  VIADD R5, R4, 0x400 ;  /* 0x0000040004057836 */ /* 0x000fd60000000000 */
.L_x_9071:
        /* <DEDUP_REMOVED lines=15> */
.L_x_9072:
        /* <DEDUP_REMOVED lines=12> */
.L_x_9059:
[----:B------:R-:W-:Y:S05]  /*fe00*/  BSYNC B1 ;  /* 0x0000000000017941 */ /* 0x000fea0003800000 */
.L_x_9058:
[C---:B------:R-:W-:Y:S01]  /*fe10*/  ISETP.GT.AND P0, PT, R0.reuse, 0x1, PT ;  /* 0x000000010000780c */ /* 0x040fe20003f04270 */
[----:B------:R-:W-:-:S12]  /*fe20*/  VIADD R0, R0, 0xfffffffe ;  /* 0xfffffffe00007836 */ /* 0x000fd80000000000 */
[----:B------:R-:W-:Y:S05]  /*fe30*/  @P0 BRA `(.L_x_9073) ;  /* 0xffffffec00580947 */ /* 0x000fea000383ffff */
.L_x_9042:
[----:B------:R-:W-:Y:S05]  /*fe40*/  BSYNC B0 ;  /* 0x0000000000007941 */ /* 0x000fea0003800000 */
.L_x_9025:
[----:B0-----:R-:W0:Y:S01]  /*fe50*/  S2R R0, SR_TID.X ;  /* 0x0000000000007919 */ /* 0x001e220000002100 */
[----:B------:R-:W-:Y:S01]  /*fe60*/  BSSY B0, `(.L_x_9074) ;  /* 0x0000011000007945 */ /* 0x000fe20003800000 */
[----:B0-----:R-:W-:-:S04]  /*fe70*/  LOP3.LUT R6, R0, 0x7f, RZ, 0xc0, !PT ;  /* 0x0000007f00067812 */ /* 0x001fc800078ec0ff */
[----:B------:R-:W-:-:S13]  /*fe80*/  ISETP.NE.AND P1, PT, R6, RZ, PT ;  /* 0x000000ff0600720c */ /* 0x000fda0003f25270 */
[----:B------:R-:W-:Y:S05]  /*fe90*/  @P1 BRA `(.L_x_9075) ;  /* 0x0000000000341947 */ /* 0x000fea0003800000 */
[----:B------:R-:W0:Y:S01]  /*fea0*/  S2R R5, SR_LANEID ;  /* 0x0000000000057919 */ /* 0x000e220000000000 */
[----:B------:R-:W-:Y:S01]  /*feb0*/  VOTEU.ANY UR4, UPT, PT ;  /* 0x0000000000047886 */ /* 0x000fe200038e0100 */
[----:B------:R-:W2:Y:S01]  /*fec0*/  LDC.64 R2, c[0x0][0xc80] ;  /* 0x00032000ff027b82 */ /* 0x000ea20000000a00 */
[----:B------:R-:W0:Y:S02]  /*fed0*/  FLO.U32 R0, UR4 ;  /* 0x0000000400007d00 */ /* 0x000e2400080e0000 */
[----:B0-----:R-:W-:-:S06]  /*fee0*/  ISETP.EQ.U32.AND P0, PT, R0, R5, PT ;  /* 0x000000050000720c */ /* 0x001fcc0003f02070 */
[----:B------:R-:W2:Y:S07]  /*fef0*/  POPC R5, UR4 ;  /* 0x0000000400057d09 */ /* 0x000eae0008000000 */
[----:B--2---:R-:W2:Y:S01]  /*ff00*/  @P0 ATOMG.E.ADD.STRONG.GPU PT, R3, desc[UR46][R2.64], R5 ;  /* 0x00000005020309a8 */ /* 0x004ea200081ee1ee */
[----:B------:R-:W0:Y:S02]  /*ff10*/  S2R R4, SR_LTMASK ;  /* 0x0000000000047919 */ /* 0x000e240000003900 */
[----:B0-----:R-:W-:-:S04]  /*ff20*/  LOP3.LUT R4, R4, UR4, RZ, 0xc0, !PT ;  /* 0x0000000404047c12 */ /* 0x001fc8000f8ec0ff */
[----:B------:R-:W0:Y:S01]  /*ff30*/  POPC R7, R4 ;  /* 0x0000000400077309 */ /* 0x000e220000000000 */
[----:B--2---:R-:W0:Y:S02]  /*ff40*/  SHFL.IDX PT, R0, R3, R0, 0x1f ;  /* 0x00001f0003007589 */ /* 0x004e2400000e0000 */
[----:B0-----:R-:W-:-:S05]  /*ff50*/  IADD3 R0, R0, UR41, R7 ;  /* 0x0000002900007c10 */ /* 0x001fca000fffe007 */
[----:B------:R0:W-:Y:S02]  /*ff60*/  STL [R1+0x18], R0 ;  /* 0x0000180001007387 */ /* 0x0001e40000100800 */
.L_x_9075:
[----:B------:R-:W-:Y:S05]  /*ff70*/  BSYNC B0 ;  /* 0x0000000000007941 */ /* 0x000fea0003800000 */
.L_x_9074:
        /* <DEDUP_REMOVED lines=11> */
.L_x_9131:
[----:B------:R-:W-:Y:S05]  /*10030*/  BSYNC B1 ;  /* 0x0000000000017941 */ /* 0x000fea0003800000 */
.L_x_9078:
        /* <DEDUP_REMOVED lines=9> */
.L_x_9081:
[----:B------:R-:W-:Y:S05]  /*100d0*/  BSYNC B1 ;  /* 0x0000000000017941 */ /* 0x000fea0003800000 */
.L_x_9080:
[----:B0-----:R-:W-:Y:S01]  /*100e0*/  IMAD R0, R18, 0x8000, R17 ;  /* 0x0000800012007824 */ /* 0x001fe200078e0211 */
[----:B------:R-:W-:Y:S01]  /*100f0*/  UIADD3 UR4, UP0, UR44, 0x470, URZ ;  /* 0x000004702c047890 */ /* 0x000fe2000ff1e03f */
[----:B------:R-:W-:Y:S01]  /*10100*/  VIADD R2, R3, 0x28850 ;  /* 0x0002885003027836 */ /* 0x000fe20000000000 */
[----:B------:R-:W-:Y:S01]  /*10110*/  PLOP3.LUT P0, PT, PT, PT, PT, 0x80, 0x0 ;  /* 0x000000000000781c */ /* 0x000fe20003f0f070 */
[----:B------:R-:W-:Y:S01]  /*10120*/  IMAD.SHL.U32 R19, R19, 0x80, RZ ;  /* 0x0000008013137824 */ /* 0x000fe200078e00ff */
[----:B------:R-:W-:Y:S01]  /*10130*/  UIADD3.X UR5, URZ, UR45, URZ, UP0, !UPT ;  /* 0x0000002d3f057290 */ /* 0x000fe200087fe43f */
[----:B------:R-:W-:Y:S01]  /*10140*/  VIADD R3, R0, 0x400 ;  /* 0x0000040000037836 */ /* 0x000fe20000000000 */
[----:B------:R-:W-:Y:S01]  /*10150*/  UMOV UR6, 0x0 ;  /* 0x0000000000067882 */ /* 0x000fe20000000000 */
[----:B------:R-:W-:Y:S01]  /*10160*/  UMOV UR7, 0x14f00000 ;  /* 0x14f0000000077882 */ /* 0x000fe20000000000 */
[----:B------:R-:W-:-:S08]  /*10170*/  UMOV UR10, URZ ;  /* 0x0000003f000a7c82 */ /* 0x000fd00008000000 */
.L_x_9082:
        /* <DEDUP_REMOVED lines=15> */
.L_x_9083:
        /* <DEDUP_REMOVED lines=10> */
.L_x_9077:
[----:B------:R-:W-:Y:S05]  /*10310*/  BSYNC B0 ;  /* 0x0000000000007941 */ /* 0x000fea0003800000 */
.L_x_9076:
[----:B------:R-:W2:Y:S01]  /*10320*/  LDL.LU R3, [R1+0x4] ;  /* 0x0000040001037983 */ /* 0x000ea20000300800 */
[----:B------:R-:W-:-:S05]  /*10330*/  VIADD R18, R18, 0x1 ;  /* 0x0000000112127836 */ /* 0x000fca0000000000 */
[----:B------:R-:W-:-:S04]  /*10340*/  ISETP.NE.AND P0, PT, R18, 0x2, PT ;  /* 0x000000021200780c */ /* 0x000fc80003f05270 */
[----:B------:R-:W-:Y:S02]  /*10350*/  SEL R0, RZ, 0x1, P0 ;  /* 0x00000001ff007807 */ /* 0x000fe40000000000 */
[----:B------:R-:W-:Y:S02]  /*10360*/  SEL R18, R18, RZ, P0 ;  /* 0x000000ff12127207 */ /* 0x000fe40000000000 */
[----:B--2---:R-:W-:-:S05]  /*10370*/  LOP3.LUT R3, R3, R0, RZ, 0x3c, !PT ;  /* 0x0000000003037212 */ /* 0x004fca00078e3cff */
[----:B------:R0:W-:Y:S02]  /*10380*/  STL [R1+0x4], R3 ;  /* 0x0000040301007387 */ /* 0x0001e40000100800 */
.L_x_9005:
[----:B------:R-:W-:Y:S05]  /*10390*/  BSYNC B7 ;  /* 0x0000000000077941 */ /* 0x000fea0003800000 */
.L_x_9003:
[----:B--2---:R-:W2:Y:S04]  /*103a0*/  LDL R0, [R1+0x20] ;  /* 0x0000200001007983 */ /* 0x004ea80000100800 */
[----:B0-----:R0:W5:Y:S01]  /*103b0*/  LDL R2, [R1+0x18] ;  /* 0x0000180001027983 */ /* 0x0011620000100800 */
        /* <DEDUP_REMOVED lines=12> */
.L_x_9084:
[----:B------:R-:W-:-:S03]  /*10480*/  UMOV UR4, 0xffffffff ;  /* 0xffffffff00047882 */ /* 0x000fc60000000000 */
[----:B------:R-:W-:Y:S05]  /*10490*/  BRA.DIV UR4, `(.L_x_9086) ;  /* 0x0000001604507947 */ /* 0x000fea000b800000 */
[----:B-----5:R0:W2:Y:S02]  /*104a0*/  SHFL.IDX PT, R14, R2, RZ, 0x1f ;  /* 0x00001fff020e7589 */ /* 0x0200a400000e0000 */
.L_x_9134:
[----:B------:R-:W3:Y:S01]  /*104b0*/  @!P1 S2R R3, SR_CgaCtaId ;  /* 0x0000000000039919 */ /* 0x000ee20000008800 */
[----:B------:R-:W-:Y:S05]  /*104c0*/  WARPSYNC.ALL ;  /* 0x0000000000007948 */ /* 0x000fea0003800000 */
[----:B------:R-:W-:Y:S01]  /*104d0*/  BAR.SYNC.DEFER_BLOCKING 0x4, 0x180 ;  /* 0x0106000000007b1d */ /* 0x000fe20000010000 */
[----:B------:R-:W-:-:S05]  /*104e0*/  @!P1 MOV R0, 0x400 ;  /* 0x0000040000009802 */ /* 0x000fca0000000f00 */
[----:B--2---:R2:W-:Y:S01]  /*104f0*/  STL [R1+0x18], R14 ;  /* 0x0000180e01007387 */ /* 0x0045e20000100800 */
[----:B---3--:R-:W-:-:S05]  /*10500*/  @!P1 LEA R17, R3, R0, 0x18 ;  /* 0x0000000003119211 */ /* 0x008fca00078ec0ff */
[----:B------:R2:W-:Y:S01]  /*10510*/  @!P1 STS [R17+0x288d0], R2 ;  /* 0x0288d00211009388 */ /* 0x0005e20000000800 */
[----:B------:R-:W-:Y:S06]  /*10520*/  BAR.ARV 0x5, 0x180 ;  /* 0x0146000000007b1d */ /* 0x000fec0000002000 */
.L_x_9085:
[----:B------:R-:W3:Y:S01]  /*10530*/  LDL R0, [R1+0x18] ;  /* 0x0000180001007983 */ /* 0x000ee20000100800 */
[----:B------:R-:W-:Y:S02]  /*10540*/  ULDC UR4, c[0x0][0xc38] ;  /* 0x00030e0000047ab9 */ /* 0x000fe40000000800 */
[----:B---3--:R-:W-:-:S13]  /*10550*/  ISETP.GE.AND P0, PT, R0, UR4, PT ;  /* 0x0000000400007c0c */ /* 0x008fda000bf06270 */
[----:B------:R-:W-:Y:S05]  /*10560*/  @!P0 BRA `(.L_x_9087) ;  /* 0xffffffc000248947 */ /* 0x000fea000383ffff */
.L_x_9000:
[----:B-1----:R-:W3:Y:S01]  /*10570*/  LDL.LU R0, [R1+0x1c] ;  /* 0x00001c0001007983 */ /* 0x002ee20000300800 */
[----:B------:R-:W-:Y:S01]  /*10580*/  BSSY B0, `(.L_x_9088) ;  /* 0x000000b000007945 */ /* 0x000fe20003800000 */
[----:B------:R-:W1:Y:S01]  /*10590*/  S2R R5, SR_CgaCtaId ;  /* 0x0000000000057919 */ /* 0x000e620000008800 */
[----:B---3--:R-:W-:-:S05]  /*105a0*/  VIADD R0, R0, 0x1 ;  /* 0x0000000100007836 */ /* 0x008fca0000000000 */
[----:B0-2---:R-:W-:-:S04]  /*105b0*/  LEA.HI R2, R0, R0, RZ, 0x1 ;  /* 0x0000000000027211 */ /* 0x005fc800078f08ff */
[----:B------:R-:W-:-:S05]  /*105c0*/  LOP3.LUT R3, R2, 0xfffffffe, RZ, 0xc0, !PT ;  /* 0xfffffffe02037812 */ /* 0x000fca00078ec0ff */
[----:B------:R-:W-:Y:S01]  /*105d0*/  IMAD.IADD R3, R0, 0x1, -R3 ;  /* 0x0000000100037824 */ /* 0x000fe200078e0a03 */
[----:B------:R-:W-:-:S04]  /*105e0*/  MOV R0, 0x400 ;  /* 0x0000040000007802 */ /* 0x000fc80000000f00 */
[----:B-1----:R-:W-:Y:S02]  /*105f0*/  LEA R0, R5, R0, 0x18 ;  /* 0x0000000005007211 */ /* 0x002fe400078ec0ff */
[----:B------:R-:W-:-:S04]  /*10600*/  SHF.L.U32 R3, R3, 0x1f, RZ ;  /* 0x0000001f03037819 */ /* 0x000fc800000006ff */
[----:B------:R-:W0:Y:S02]  /*10610*/  SYNCS.PHASECHK.TRANS64.TRYWAIT P0, [R0+URZ+0x28820], R3 ;  /* 0x02882003000075a7 */ /* 0x000e24000800017f */
[----:B0-----:R-:W-:Y:S05]  /*10620*/  @!P0 BRA `(.L_x_9089) ;  /* 0x0000001400148947 */ /* 0x001fea0003800000 */
.L_x_9135:
[----:B------:R-:W-:Y:S05]  /*10630*/  BSYNC B0 ;  /* 0x0000000000007941 */ /* 0x000fea0003800000 */
.L_x_9088:
[----:B------:R-:W-:-:S03]  /*10640*/  UMOV UR4, 0xffffffff ;  /* 0xffffffff00047882 */ /* 0x000fc60000000000 */
[----:B------:R-:W-:Y:S05]  /*10650*/  BRA.DIV UR4, `(.L_x_9090) ;  /* 0x00000016041c7947 */ /* 0x000fea000b800000 */
[----:B------:R-:W1:Y:S02]  /*10660*/  S2R R2, SR_TID.X ;  /* 0x0000000000027919 */ /* 0x000e640000002100 */
[----:B-1----:R-:W-:-:S04]  /*10670*/  SHF.R.U32.HI R2, RZ, 0x5, R2 ;  /* 0x00000005ff027819 */ /* 0x002fc80000011602 */
[----:B------:R-:W-:-:S05]  /*10680*/  LOP3.LUT R2, R2, 0x3, RZ, 0xc0, !PT ;  /* 0x0000000302027812 */ /* 0x000fca00078ec0ff */
[----:B------:R1:W2:Y:S02]  /*10690*/  SHFL.IDX PT, R14, R2, RZ, 0x1f ;  /* 0x00001fff020e7589 */ /* 0x0002a400000e0000 */
.L_x_9138:
[----:B--2---:R-:W-:Y:S01]  /*106a0*/  ISETP.NE.AND P0, PT, R14, RZ, PT ;  /* 0x000000ff0e00720c */ /* 0x004fe20003f05270 */
[----:B------:R-:W-:-:S12]  /*106b0*/  BSSY B0, `(.L_x_9091) ;  /* 0x0000025000007945 */ /* 0x000fd80003800000 */
[----:B------:R-:W-:Y:S05]  /*106c0*/  @P0 BRA `(.L_x_9092) ;  /* 0x00000000008c0947 */ /* 0x000fea0003800000 */
[----:B------:R-:W-:-:S03]  /*106d0*/  UMOV UR4, 0xffffffff ;  /* 0xffffffff00047882 */ /* 0x000fc60000000000 */
[----:B------:R-:W-:Y:S05]  /*106e0*/  BRA.DIV UR4, `(.L_x_9093) ;  /* 0x00000016042c7947 */ /* 0x000fea000b800000 */
[----:B------:R-:W-:-:S13]  /*106f0*/  ELECT P6, URZ, PT ;  /* 0x00000000003f782f */ /* 0x000fda00038c0000 */
.L_x_9141:
[----:B------:R-:W-:Y:S05]  /*10700*/  @!P6 BRA `(.L_x_9092) ;  /* 0x00000000007ce947 */ /* 0x000fea0003800000 */
[----:B------:R-:W-:-:S06]  /*10710*/  ULOP3.LUT UR4, UR38, 0x2, URZ, 0xfc, !UPT ;  /* 0x0000000226047892 */ /* 0x000fcc000f8efc3f */
[----:B-1----:R-:W-:-:S05]  /*10720*/  IMAD.U32 R2, RZ, RZ, UR4 ;  /* 0x00000004ff027e24 */ /* 0x002fca000f8e00ff */
[----:B------:R-:W-:-:S13]  /*10730*/  ISETP.NE.AND P2, PT, R2, 0x3, PT ;  /* 0x000000030200780c */ /* 0x000fda0003f45270 */
[----:B------:R-:W-:Y:S05]  /*10740*/  @!P2 BRA `(.L_x_9094) ;  /* 0x000000000004a947 */ /* 0x000fea0003800000 */
[----:B------:R-:W-:Y:S01]  /*10750*/  BPT.TRAP 0x1 ;  /* 0x000000040000795c */ /* 0x000fe20000300000 */
.L_x_9094:
        /* <DEDUP_REMOVED lines=13> */
.L_x_9142:
[----:B------:R-:W1:Y:S02]  /*10830*/  SYNCS.PHASECHK.TRANS64.TRYWAIT P0, [R3+URZ], R2 ;  /* 0x00000002030075a7 */ /* 0x000e64000800017f */
[----:B-1----:R-:W-:Y:S05]  /*10840*/  @!P0 BRA `(.L_x_9096) ;  /* 0x0000001400088947 */ /* 0x002fea0003800000 */
.L_x_9143:
[----:B------:R-:W-:Y:S05]  /*10850*/  @!P2 BRA `(.L_x_9097) ;  /* 0x000000000004a947 */ /* 0x000fea0003800000 */
[----:B------:R-:W-:Y:S01]  /*10860*/  BPT.TRAP 0x1 ;  /* 0x000000040000795c */ /* 0x000fe20000300000 */
.L_x_9097:
[----:B-1----:R-:W-:-:S04]  /*10870*/  VIADD R3, R0, 0x28860 ;  /* 0x0002886000037836 */ /* 0x002fc80000000000 */
[----:B------:R-:W-:-:S04]  /*10880*/  IMAD R18, R18, 0x8, R3 ;  /* 0x0000000812127824 */ /* 0x000fc800078e0203 */
[----:B------:R-:W1:Y:S02]  /*10890*/  SYNCS.PHASECHK.TRANS64.TRYWAIT P0, [R18+URZ], R5 ;  /* 0x00000005120075a7 */ /* 0x000e64000800017f */
[----:B-1----:R-:W-:Y:S05]  /*108a0*/  @!P0 BRA `(.L_x_9098) ;  /* 0x0000001400048947 */ /* 0x002fea0003800000 */
.L_x_9144:
[----:B------:R-:W-:-:S07]  /*108b0*/  IMAD R3, R4, 0x8, R3 ;  /* 0x0000000804037824 */ /* 0x000fce00078e0203 */
.L_x_9099:
[----:B--2---:R2:W3:Y:S02]  /*108c0*/  SYNCS.PHASECHK.TRANS64.TRYWAIT P0, [R3+URZ], R2 ;  /* 0x00000002030075a7 */ /* 0x0044e4000800017f */
[----:B---3--:R-:W-:Y:S05]  /*108d0*/  @!P0 NANOSLEEP.SYNCS 0x989680 ;  /* 0x009896800000895d */ /* 0x008fea0003900000 */
[----:B------:R-:W3:Y:S02]  /*108e0*/  @!P0 SYNCS.PHASECHK.TRANS64 P0, [R3+URZ], R2 ;  /* 0x00000002030085a7 */ /* 0x000ee4000800007f */
[----:B---3--:R-:W-:Y:S05]  /*108f0*/  @!P0 BRA `(.L_x_9099) ;  /* 0xfffffffc00f08947 */ /* 0x008fea000383ffff */
.L_x_9092:
[----:B------:R-:W-:Y:S05]  /*10900*/  BSYNC B0 ;  /* 0x0000000000007941 */ /* 0x000fea0003800000 */
.L_x_9091:
[----:B------:R-:W-:Y:S05]  /*10910*/  EXIT ;  /* 0x000000000000794d */ /* 0x000fea0003800000 */
.L_x_8953:
[----:B0-----:R-:W-:-:S04]  /*10920*/  IMAD.U32 R3, RZ, RZ, UR41 ;  /* 0x00000029ff037e24 */ /* 0x001fc8000f8e00ff */
[----:B------:R0:W1:Y:S03]  /*10930*/  SYNCS.PHASECHK.TRANS64.TRYWAIT P1, [R3+URZ+0x28800], R0 ;  /* 0x02880000030075a7 */ /* 0x000066000802017f */
[----:B-1----:R-:W-:Y:S05]  /*10940*/  @!P1 NANOSLEEP.SYNCS 0x989680 ;  /* 0x009896800000995d */ /* 0x002fea0003900000 */
[----:B------:R-:W1:Y:S02]  /*10950*/  @!P1 SYNCS.PHASECHK.TRANS64 P1, [R3+URZ+0x28800], R0 ;  /* 0x02880000030095a7 */ /* 0x000e64000802007f */
[----:B-1----:R-:W-:Y:S05]  /*10960*/  @!P1 BRA `(.L_x_8953) ;  /* 0xfffffffc00ec9947 */ /* 0x002fea000383ffff */
[----:B------:R-:W-:Y:S05]  /*10970*/  BRA `(.L_x_9100) ;  /* 0xffffff0c005c7947 */ /* 0x000fea000383ffff */
.L_x_8957:
[----:B-1----:R1:W2:Y:S02]  /*10980*/  SYNCS.PHASECHK.TRANS64.TRYWAIT P2, [R0+URZ+0x28830], R3 ;  /* 0x02883003000075a7 */ /* 0x0022a4000804017f */
[----:B--2---:R-:W-:Y:S05]  /*10990*/  @!P2 NANOSLEEP.SYNCS 0x989680 ;  /* 0x009896800000a95d */ /* 0x004fea0003900000 */
[----:B------:R-:W2:Y:S02]  /*109a0*/  @!P2 SYNCS.PHASECHK.TRANS64 P2, [R0+URZ+0x28830], R3 ;  /* 0x028830030000a5a7 */ /* 0x000ea4000804007f */
[----:B--2---:R-:W-:Y:S05]  /*109b0*/  @!P2 BRA `(.L_x_8957) ;  /* 0xfffffffc00f0a947 */ /* 0x004fea000383ffff */
[----:B------:R-:W-:Y:S05]  /*109c0*/  BRA `(.L_x_8956) ;  /* 0xffffff0c00807947 */ /* 0x000fea000383ffff */
.L_x_8962:
[----:B-1----:R-:W-:-:S04]  /*109d0*/  IMAD.U32 R7, RZ, RZ, UR6 ;  /* 0x00000006ff077e24 */ /* 0x002fc8000f8e00ff */
[----:B------:R1:W2:Y:S03]  /*109e0*/  SYNCS.PHASECHK.TRANS64.TRYWAIT P3, [R7+URZ+0x28830], R4 ;  /* 0x02883004070075a7 */ /* 0x0002a6000806017f */
[----:B--2---:R-:W-:Y:S05]  /*109f0*/  @!P3 NANOSLEEP.SYNCS 0x989680 ;  /* 0x009896800000b95d */ /* 0x004fea0003900000 */
[----:B------:R-:W2:Y:S02]  /*10a00*/  @!P3 SYNCS.PHASECHK.TRANS64 P3, [R7+URZ+0x28830], R4 ;  /* 0x028830040700b5a7 */ /* 0x000ea4000806007f */
[----:B--2---:R-:W-:Y:S05]  /*10a10*/  @!P3 BRA `(.L_x_8962) ;  /* 0xfffffffc00ecb947 */ /* 0x004fea000383ffff */
[----:B------:R-:W-:Y:S05]  /*10a20*/  BRA `(.L_x_8959) ;  /* 0xffffff3800ac7947 */ /* 0x000fea000383ffff */
.L_x_8966:
[----:B-1----:R-:W-:-:S04]  /*10a30*/  IMAD.U32 R7, RZ, RZ, UR6 ;  /* 0x00000006ff077e24 */ /* 0x002fc8000f8e00ff */
[----:B------:R1:W2:Y:S03]  /*10a40*/  SYNCS.PHASECHK.TRANS64.TRYWAIT P3, [R7+URZ+0x28850], R4 ;  /* 0x02885004070075a7 */ /* 0x0002a6000806017f */
[----:B--2---:R-:W-:Y:S05]  /*10a50*/  @!P3 NANOSLEEP.SYNCS 0x989680 ;  /* 0x009896800000b95d */ /* 0x004fea0003900000 */
[----:B------:R-:W2:Y:S02]  /*10a60*/  @!P3 SYNCS.PHASECHK.TRANS64 P3, [R7+URZ+0x28850], R4 ;  /* 0x028850040700b5a7 */ /* 0x000ea4000806007f */
[----:B--2---:R-:W-:Y:S05]  /*10a70*/  @!P3 BRA `(.L_x_8966) ;  /* 0xfffffffc00ecb947 */ /* 0x004fea000383ffff */
[----:B------:R-:W-:Y:S05]  /*10a80*/  BRA `(.L_x_8963) ;  /* 0xffffff3c006c7947 */ /* 0x000fea000383ffff */
.L_x_8972:
[----:B-1----:R-:W-:-:S04]  /*10a90*/  IMAD.U32 R5, RZ, RZ, UR6 ;  /* 0x00000006ff057e24 */ /* 0x002fc8000f8e00ff */
[----:B------:R1:W2:Y:S03]  /*10aa0*/  SYNCS.PHASECHK.TRANS64.TRYWAIT P2, [R5+URZ+0x28830], R4 ;  /* 0x02883004050075a7 */ /* 0x0002a6000804017f */
[----:B--2---:R-:W-:Y:S05]  /*10ab0*/  @!P2 NANOSLEEP.SYNCS 0x989680 ;  /* 0x009896800000a95d */ /* 0x004fea0003900000 */
[----:B------:R-:W2:Y:S02]  /*10ac0*/  @!P2 SYNCS.PHASECHK.TRANS64 P2, [R5+URZ+0x28830], R4 ;  /* 0x028830040500a5a7 */ /* 0x000ea4000804007f */
[----:B--2---:R-:W-:Y:S05]  /*10ad0*/  @!P2 BRA `(.L_x_8972) ;  /* 0xfffffffc00eca947 */ /* 0x004fea000383ffff */
[----:B------:R-:W-:Y:S05]  /*10ae0*/  BRA `(.L_x_8969) ;  /* 0xffffff6800d47947 */ /* 0x000fea000383ffff */
.L_x_8976:
[----:B-1----:R-:W-:-:S04]  /*10af0*/  IMAD.U32 R5, RZ, RZ, UR6 ;  /* 0x00000006ff057e24 */ /* 0x002fc8000f8e00ff */
[----:B------:R1:W2:Y:S03]  /*10b00*/  SYNCS.PHASECHK.TRANS64.TRYWAIT P2, [R5+URZ+0x28850], R4 ;  /* 0x02885004050075a7 */ /* 0x0002a6000804017f */
[----:B--2---:R-:W-:Y:S05]  /*10b10*/  @!P2 NANOSLEEP.SYNCS 0x989680 ;  /* 0x009896800000a95d */ /* 0x004fea0003900000 */
[----:B------:R-:W2:Y:S02]  /*10b20*/  @!P2 SYNCS.PHASECHK.TRANS64 P2, [R5+URZ+0x28850], R4 ;  /* 0x028850040500a5a7 */ /* 0x000ea4000804007f */
[----:B--2---:R-:W-:Y:S05]  /*10b30*/  @!P2 BRA `(.L_x_8976) ;  /* 0xfffffffc00eca947 */ /* 0x004fea000383ffff */
[----:B------:R-:W-:Y:S05]  /*10b40*/  BRA `(.L_x_8973) ;  /* 0xffffff6c00947947 */ /* 0x000fea000383ffff */
.L_x_8981:
[----:B-1----:R-:W-:-:S04]  /*10b50*/  IMAD.U32 R6, RZ, RZ, UR5 ;  /* 0x00000005ff067e24 */ /* 0x002fc8000f8e00ff */
[----:B------:R1:W2:Y:S03]  /*10b60*/  SYNCS.PHASECHK.TRANS64.TRYWAIT P0, [R6+URZ+0x28850], R5 ;  /* 0x02885005060075a7 */ /* 0x0002a6000800017f */
[----:B--2---:R-:W-:Y:S05]  /*10b70*/  @!P0 NANOSLEEP.SYNCS 0x989680 ;  /* 0x009896800000895d */ /* 0x004fea0003900000 */
[----:B------:R-:W2:Y:S02]  /*10b80*/  @!P0 SYNCS.PHASECHK.TRANS64 P0, [R6+URZ+0x28850], R5 ;  /* 0x02885005060085a7 */ /* 0x000ea4000800007f */
[----:B--2---:R-:W-:Y:S05]  /*10b90*/  @!P0 BRA `(.L_x_8981) ;  /* 0xfffffffc00ec8947 */ /* 0x004fea000383ffff */
[----:B------:R-:W-:Y:S05]  /*10ba0*/  BRA `(.L_x_8980) ;  /* 0xffffff9000747947 */ /* 0x000fea000383ffff */
.L_x_9011:
[----:B------:R-:W-:Y:S02]  /*10bb0*/  IMAD.MOV.U32 R13, RZ, RZ, R0 ;  /* 0x000000ffff0d7224 */ /* 0x000fe400078e0000 */
[----:B------:R-:W-:Y:S02]  /*10bc0*/  IMAD.MOV.U32 R12, RZ, RZ, RZ ;  /* 0x000000ffff0c7224 */ /* 0x000fe400078e00ff */
[----:B------:R-:W-:Y:S02]  /*10bd0*/  IMAD.MOV.U32 R11, RZ, RZ, 0x1f ;  /* 0x0000001fff0b7424 */ /* 0x000fe400078e00ff */
[----:B------:R-:W-:-:S07]  /*10be0*/  IMAD.MOV.U32 R15, RZ, RZ, -0x1 ;  /* 0xffffffffff0f7424 */ /* 0x000fce00078e00ff */
[----:B0-----:R-:W-:Y:S05]  /*10bf0*/  WARPSYNC.COLLECTIVE R15, `(.L_x_9101) ;  /* 0x000000000f087348 */ /* 0x001fea0003c00000 */
[----:B------:R1:W2:Y:S02]  /*10c00*/  SHFL.IDX P6, R14, R13, R12, R11 ;  /* 0x0000000c0d0e7389 */ /* 0x0002a400000c000b */
[----:B012---:R-:W-:Y:S01]  /*10c10*/  ENDCOLLECTIVE ;  /* 0x000000000000791b */ /* 0x007fe20003800000 */
.L_x_9101:
[----:B------:R-:W-:Y:S05]  /*10c20*/  BRA `(.L_x_9102) ;  /* 0xffffffc400387947 */ /* 0x000fea000383ffff */
.L_x_9013:
[----:B------:R-:W-:Y:S01]  /*10c30*/  BSSY B0, `(.L_x_9103) ;  /* 0x0000006000007945 */ /* 0x000fe20003800000 */
[----:B------:R-:W-:-:S07]  /*10c40*/  IMAD.MOV.U32 R15, RZ, RZ, -0x1 ;  /* 0xffffffffff0f7424 */ /* 0x000fce00078e00ff */
[----:B01----:R-:W-:Y:S05]  /*10c50*/  WARPSYNC.COLLECTIVE R15, `(.L_x_9104) ;  /* 0x000000000f0c7348 */ /* 0x003fea0003c00000 */
[----:B------:R-:W-:Y:S02]  /*10c60*/  ELECT P6, UR62, PT ;  /* 0x00000000003e782f */ /* 0x000fe400038c0000 */
[----:B------:R-:W-:Y:S01]  /*10c70*/  MOV R14, UR62 ;  /* 0x0000003e000e7c02 */ /* 0x000fe20008000f00 */
[----:B01----:R-:W-:Y:S10]  /*10c80*/  ENDCOLLECTIVE ;  /* 0x000000000000791b */ /* 0x003ff40003800000 */
.L_x_9104:
[----:B------:R-:W-:Y:S05]  /*10c90*/  BSYNC B0 ;  /* 0x0000000000007941 */ /* 0x000fea0003800000 */
.L_x_9103:
[----:B------:R-:W-:Y:S05]  /*10ca0*/  BRA `(.L_x_9105) ;  /* 0xffffffc400387947 */ /* 0x000fea000383ffff */
.L_x_9015:
[----:B-1----:R1:W2:Y:S02]  /*10cb0*/  SYNCS.PHASECHK.TRANS64.TRYWAIT P0, [R0+URZ+0x28840], R3 ;  /* 0x02884003000075a7 */ /* 0x0022a4000800017f */
[----:B--2---:R-:W-:Y:S05]  /*10cc0*/  @!P0 NANOSLEEP.SYNCS 0x989680 ;  /* 0x009896800000895d */ /* 0x004fea0003900000 */
[----:B------:R-:W2:Y:S02]  /*10cd0*/  @!P0 SYNCS.PHASECHK.TRANS64 P0, [R0+URZ+0x28840], R3 ;  /* 0x02884003000085a7 */ /* 0x000ea4000800007f */
[----:B--2---:R-:W-:Y:S05]  /*10ce0*/  @!P0 BRA `(.L_x_9015) ;  /* 0xfffffffc00f08947 */ /* 0x004fea000383ffff */
[----:B------:R-:W-:Y:S05]  /*10cf0*/  BRA `(.L_x_9106) ;  /* 0xffffffc400887947 */ /* 0x000fea000383ffff */
.L_x_9019:
[----:B------:R-:W-:Y:S01]  /*10d00*/  IMAD.MOV.U32 R13, RZ, RZ, R4 ;  /* 0x000000ffff0d7224 */ /* 0x000fe200078e0004 */
[----:B------:R-:W-:Y:S01]  /*10d10*/  LOP3.LUT R8, R8, 0x7f, RZ, 0xc0, !PT ;  /* 0x0000007f08087812 */ /* 0x000fe200078ec0ff */
[----:B------:R-:W-:Y:S02]  /*10d20*/  IMAD.MOV.U32 R12, RZ, RZ, RZ ;  /* 0x000000ffff0c7224 */ /* 0x000fe400078e00ff */
[----:B------:R-:W-:Y:S01]  /*10d30*/  IMAD.MOV.U32 R11, RZ, RZ, 0x181f ;  /* 0x0000181fff0b7424 */ /* 0x000fe200078e00ff */
[----:B------:R-:W-:Y:S01]  /*10d40*/  SHF.R.U32.HI R8, RZ, 0x3, R8 ;  /* 0x00000003ff087819 */ /* 0x000fe20000011608 */
[----:B------:R-:W-:Y:S02]  /*10d50*/  IMAD.MOV.U32 R15, RZ, RZ, -0x1 ;  /* 0xffffffffff0f7424 */ /* 0x000fe400078e00ff */
[----:B------:R-:W-:-:S07]  /*10d60*/  IMAD.U32 R2, RZ, RZ, UR40 ;  /* 0x00000028ff027e24 */ /* 0x000fce000f8e00ff */
[----:B-----5:R-:W-:Y:S05]  /*10d70*/  WARPSYNC.COLLECTIVE R15, `(.L_x_9107) ;  /* 0x000000000f087348 */ /* 0x020fea0003c00000 */
[----:B------:R0:W1:Y:S02]  /*10d80*/  SHFL.IDX P6, R14, R13, R12, R11 ;  /* 0x0000000c0d0e7389 */ /* 0x00006400000c000b */
[----:B01---5:R-:W-:Y:S01]  /*10d90*/  ENDCOLLECTIVE ;  /* 0x000000000000791b */ /* 0x023fe20003800000 */
.L_x_9107:
[----:B------:R-:W-:Y:S02]  /*10da0*/  IMAD R2, R2, 0x80, R8 ;  /* 0x0000008002027824 */ /* 0x000fe400078e0208 */
[----:B------:R-:W-:Y:S02]  /*10db0*/  IMAD.MOV.U32 R13, RZ, RZ, R0 ;  /* 0x000000ffff0d7224 */ /* 0x000fe400078e0000 */
[----:B------:R-:W-:-:S07]  /*10dc0*/  IMAD.MOV.U32 R5, RZ, RZ, R14 ;  /* 0x000000ffff057224 */ /* 0x000fce00078e000e */
[----:B------:R-:W-:Y:S05]  /*10dd0*/  WARPSYNC.COLLECTIVE R15, `(.L_x_9108) ;  /* 0x000000000f087348 */ /* 0x000fea0003c00000 */
[----:B------:R0:W1:Y:S02]  /*10de0*/  SHFL.IDX P6, R14, R13, R12, R11 ;  /* 0x0000000c0d0e7389 */ /* 0x00006400000c000b */
[----:B01----:R-:W-:Y:S01]  /*10df0*/  ENDCOLLECTIVE ;  /* 0x000000000000791b */ /* 0x003fe20003800000 */
.L_x_9108:
        /* <DEDUP_REMOVED lines=9> */
.L_x_9109:
        /* <DEDUP_REMOVED lines=14> */
.L_x_9110:
[----:B------:R-:W-:Y:S02]  /*10f70*/  IMAD.MOV.U32 R13, RZ, RZ, R4 ;  /* 0x000000ffff0d7224 */ /* 0x000fe400078e0004 */
[----:B------:R-:W-:Y:S02]  /*10f80*/  IMAD.MOV.U32 R12, RZ, RZ, 0x2 ;  /* 0x00000002ff0c7424 */ /* 0x000fe400078e00ff */
[----:B------:R-:W-:-:S07]  /*10f90*/  IMAD.MOV.U32 R5, RZ, RZ, R14 ;  /* 0x000000ffff057224 */ /* 0x000fce00078e000e */
[----:B------:R-:W-:Y:S05]  /*10fa0*/  WARPSYNC.COLLECTIVE R15, `(.L_x_9111) ;  /* 0x000000000f087348 */ /* 0x000fea0003c00000 */
[----:B------:R0:W1:Y:S02]  /*10fb0*/  SHFL.IDX P6, R14, R13, R12, R11 ;  /* 0x0000000c0d0e7389 */ /* 0x00006400000c000b */
[----:B01----:R-:W-:Y:S01]  /*10fc0*/  ENDCOLLECTIVE ;  /* 0x000000000000791b */ /* 0x003fe20003800000 */
.L_x_9111:
[----:B------:R-:W-:-:S04]  /*10fd0*/  @!P2 LEA R5, P4, R10, R5, 0x1 ;  /* 0x000000050a05a211 */ /* 0x000fc800078808ff */
[----:B------:R-:W-:Y:S01]  /*10fe0*/  @!P2 IADD3.X R8, RZ, R8, RZ, P4, !PT ;  /* 0x00000008ff08a210 */ /* 0x000fe200027fe4ff */
[----:B------:R-:W-:Y:S02]  /*10ff0*/  @!P2 IMAD.MOV.U32 R6, RZ, RZ, R5 ;  /* 0x000000ffff06a224 */ /* 0x000fe400078e0005 */
[C---:B------:R-:W-:Y:S02]  /*11000*/  VIADD R5, R2.reuse, 0x20 ;  /* 0x0000002002057836 */ /* 0x040fe40000000000 */
[----:B------:R-:W-:Y:S02]  /*11010*/  @!P2 IMAD.MOV.U32 R7, RZ, RZ, R8 ;  /* 0x000000ffff07a224 */ /* 0x000fe400078e0008 */
[----:B------:R-:W-:Y:S02]  /*11020*/  IMAD.MOV.U32 R13, RZ, RZ, R0 ;  /* 0x000000ffff0d7224 */ /* 0x000fe400078e0000 */
[----:B------:R-:W-:Y:S01]  /*11030*/  VIADD R8, R2, 0x60 ;  /* 0x0000006002087836 */ /* 0x000fe20000000000 */
        /* <DEDUP_REMOVED lines=10> */
.L_x_9112:
[----:B------:R-:W-:Y:S02]  /*110e0*/  IMAD.MOV.U32 R13, RZ, RZ, R4 ;  /* 0x000000ffff0d7224 */ /* 0x000fe400078e0004 */
[----:B------:R-:W-:Y:S02]  /*110f0*/  IMAD.MOV.U32 R12, RZ, RZ, 0x3 ;  /* 0x00000003ff0c7424 */ /* 0x000fe400078e00ff */
[----:B------:R-:W-:-:S07]  /*11100*/  IMAD.MOV.U32 R6, RZ, RZ, R14 ;  /* 0x000000ffff067224 */ /* 0x000fce00078e000e */
[----:B------:R-:W-:Y:S05]  /*11110*/  WARPSYNC.COLLECTIVE R15, `(.L_x_9113) ;  /* 0x000000000f087348 */ /* 0x000fea0003c00000 */
[----:B------:R0:W1:Y:S02]  /*11120*/  SHFL.IDX P6, R14, R13, R12, R11 ;  /* 0x0000000c0d0e7389 */ /* 0x00006400000c000b */
[----:B01----:R-:W-:Y:S01]  /*11130*/  ENDCOLLECTIVE ;  /* 0x000000000000791b */ /* 0x003fe20003800000 */
.L_x_9113:
        /* <DEDUP_REMOVED lines=15> */
.L_x_9114:
[----:B------:R-:W-:Y:S02]  /*11230*/  IMAD.MOV.U32 R13, RZ, RZ, R4 ;  /* 0x000000ffff0d7224 */ /* 0x000fe400078e0004 */
[----:B------:R-:W-:Y:S02]  /*11240*/  IMAD.MOV.U32 R12, RZ, RZ, 0x4 ;  /* 0x00000004ff0c7424 */ /* 0x000fe400078e00ff */
[----:B------:R-:W-:-:S07]  /*11250*/  IMAD.MOV.U32 R6, RZ, RZ, R14 ;  /* 0x000000ffff067224 */ /* 0x000fce00078e000e */
[----:B------:R-:W-:Y:S05]  /*11260*/  WARPSYNC.COLLECTIVE R15, `(.L_x_9115) ;  /* 0x000000000f087348 */ /* 0x000fea0003c00000 */
[----:B------:R0:W1:Y:S02]  /*11270*/  SHFL.IDX P6, R14, R13, R12, R11 ;  /* 0x0000000c0d0e7389 */ /* 0x00006400000c000b */
[----:B01----:R-:W-:Y:S01]  /*11280*/  ENDCOLLECTIVE ;  /* 0x000000000000791b */ /* 0x003fe20003800000 */
.L_x_9115:
        /* <DEDUP_REMOVED lines=15> */
.L_x_9116:
[----:B------:R-:W-:Y:S02]  /*11380*/  IMAD.MOV.U32 R13, RZ, RZ, R4 ;  /* 0x000000ffff0d7224 */ /* 0x000fe400078e0004 */
[----:B------:R-:W-:Y:S02]  /*11390*/  IMAD.MOV.U32 R12, RZ, RZ, 0x5 ;  /* 0x00000005ff0c7424 */ /* 0x000fe400078e00ff */
[----:B------:R-:W-:-:S07]  /*113a0*/  IMAD.MOV.U32 R6, RZ, RZ, R14 ;  /* 0x000000ffff067224 */ /* 0x000fce00078e000e */
[----:B------:R-:W-:Y:S05]  /*113b0*/  WARPSYNC.COLLECTIVE R15, `(.L_x_9117) ;  /* 0x000000000f087348 */ /* 0x000fea0003c00000 */
[----:B------:R0:W1:Y:S02]  /*113c0*/  SHFL.IDX P6, R14, R13, R12, R11 ;  /* 0x0000000c0d0e7389 */ /* 0x00006400000c000b */
[----:B01----:R-:W-:Y:S01]  /*113d0*/  ENDCOLLECTIVE ;  /* 0x000000000000791b */ /* 0x003fe20003800000 */
.L_x_9117:
        /* <DEDUP_REMOVED lines=15> */
.L_x_9118:
[----:B------:R-:W-:Y:S02]  /*114d0*/  IMAD.MOV.U32 R13, RZ, RZ, R4 ;  /* 0x000000ffff0d7224 */ /* 0x000fe400078e0004 */
[----:B------:R-:W-:Y:S02]  /*114e0*/  IMAD.MOV.U32 R12, RZ, RZ, 0x6 ;  /* 0x00000006ff0c7424 */ /* 0x000fe400078e00ff */
[----:B------:R-:W-:-:S07]  /*114f0*/  IMAD.MOV.U32 R6, RZ, RZ, R14 ;  /* 0x000000ffff067224 */ /* 0x000fce00078e000e */
[----:B------:R-:W-:Y:S05]  /*11500*/  WARPSYNC.COLLECTIVE R15, `(.L_x_9119) ;  /* 0x000000000f087348 */ /* 0x000fea0003c00000 */
[----:B------:R0:W1:Y:S02]  /*11510*/  SHFL.IDX P6, R14, R13, R12, R11 ;  /* 0x0000000c0d0e7389 */ /* 0x00006400000c000b */
[----:B01----:R-:W-:Y:S01]  /*11520*/  ENDCOLLECTIVE ;  /* 0x000000000000791b */ /* 0x003fe20003800000 */
.L_x_9119:
        /* <DEDUP_REMOVED lines=14> */
.L_x_9120:
[----:B------:R-:W-:Y:S02]  /*11610*/  IMAD.MOV.U32 R13, RZ, RZ, R4 ;  /* 0x000000ffff0d7224 */ /* 0x000fe400078e0004 */
[----:B------:R-:W-:Y:S02]  /*11620*/  IMAD.MOV.U32 R12, RZ, RZ, 0x7 ;  /* 0x00000007ff0c7424 */ /* 0x000fe400078e00ff */
[----:B------:R-:W-:-:S07]  /*11630*/  IMAD.MOV.U32 R6, RZ, RZ, R14 ;  /* 0x000000ffff067224 */ /* 0x000fce00078e000e */
[----:B------:R-:W-:Y:S05]  /*11640*/  WARPSYNC.COLLECTIVE R15, `(.L_x_9121) ;  /* 0x000000000f087348 */ /* 0x000fea0003c00000 */
[----:B------:R0:W1:Y:S02]  /*11650*/  SHFL.IDX P6, R14, R13, R12, R11 ;  /* 0x0000000c0d0e7389 */ /* 0x00006400000c000b */
[----:B01----:R-:W-:Y:S01]  /*11660*/  ENDCOLLECTIVE ;  /* 0x000000000000791b */ /* 0x003fe20003800000 */
.L_x_9121:
        /* <DEDUP_REMOVED lines=13> */
.L_x_9122:
[----:B------:R-:W-:Y:S01]  /*11740*/  IMAD.MOV.U32 R0, RZ, RZ, R14 ;  /* 0x000000ffff007224 */ /* 0x000fe200078e000e */
[----:B------:R-:W-:Y:S06]  /*11750*/  BRA `(.L_x_9123) ;  /* 0xffffffc400ec7947 */ /* 0x000fec000383ffff */
.L_x_9024:
[----:B0-----:R0:W1:Y:S02]  /*11760*/  SYNCS.PHASECHK.TRANS64.TRYWAIT P0, [R17+URZ+0x28820], R0 ;  /* 0x02882000110075a7 */ /* 0x001064000800017f */
[----:B-1----:R-:W-:Y:S05]  /*11770*/  @!P0 NANOSLEEP.SYNCS 0x989680 ;  /* 0x009896800000895d */ /* 0x002fea0003900000 */
[----:B------:R-:W1:Y:S02]  /*11780*/  @!P0 SYNCS.PHASECHK.TRANS64 P0, [R17+URZ+0x28820], R0 ;  /* 0x02882000110085a7 */ /* 0x000e64000800007f */
[----:B-1----:R-:W-:Y:S05]  /*11790*/  @!P0 BRA `(.L_x_9024) ;  /* 0xfffffffc00f08947 */ /* 0x002fea000383ffff */
[----:B------:R-:W-:Y:S05]  /*117a0*/  BRA `(.L_x_9124) ;  /* 0xffffffc8005c7947 */ /* 0x000fea000383ffff */
.L_x_9031:
[----:B0-----:R0:W1:Y:S02]  /*117b0*/  SYNCS.PHASECHK.TRANS64.TRYWAIT P0, [R4+URZ+0x28840], R3 ;  /* 0x02884003040075a7 */ /* 0x001064000800017f */
[----:B-1----:R-:W-:Y:S05]  /*117c0*/  @!P0 NANOSLEEP.SYNCS 0x989680 ;  /* 0x009896800000895d */ /* 0x002fea0003900000 */
[----:B------:R-:W1:Y:S02]  /*117d0*/  @!P0 SYNCS.PHASECHK.TRANS64 P0, [R4+URZ+0x28840], R3 ;  /* 0x02884003040085a7 */ /* 0x000e64000800007f */
[----:B-1----:R-:W-:Y:S05]  /*117e0*/  @!P0 BRA `(.L_x_9031) ;  /* 0xfffffffc00f08947 */ /* 0x002fea000383ffff */
[----:B------:R-:W-:Y:S05]  /*117f0*/  BRA `(.L_x_9125) ;  /* 0xffffffcc00147947 */ /* 0x000fea000383ffff */
.L_x_9037:
[----:B0-----:R0:W1:Y:S02]  /*11800*/  SYNCS.PHASECHK.TRANS64.TRYWAIT P0, [R4+URZ+0x60], R3 ;  /* 0x00006003040075a7 */ /* 0x001064000800017f */
[----:B-1----:R-:W-:Y:S05]  /*11810*/  @!P0 NANOSLEEP.SYNCS 0x989680 ;  /* 0x009896800000895d */ /* 0x002fea0003900000 */
[----:B------:R-:W1:Y:S02]  /*11820*/  @!P0 SYNCS.PHASECHK.TRANS64 P0, [R4+URZ+0x60], R3 ;  /* 0x00006003040085a7 */ /* 0x000e64000800007f */
[----:B-1----:R-:W-:Y:S05]  /*11830*/  @!P0 BRA `(.L_x_9037) ;  /* 0xfffffffc00f08947 */ /* 0x002fea000383ffff */
[----:B------:R-:W-:Y:S05]  /*11840*/  BRA `(.L_x_9126) ;  /* 0xffffffcc00e07947 */ /* 0x000fea000383ffff */
.L_x_9047:
[----:B--2---:R2:W3:Y:S02]  /*11850*/  SYNCS.PHASECHK.TRANS64.TRYWAIT P0, [R3+URZ+0x28840], R2 ;  /* 0x02884002030075a7 */ /* 0x0044e4000800017f */
[----:B---3--:R-:W-:Y:S05]  /*11860*/  @!P0 NANOSLEEP.SYNCS 0x989680 ;  /* 0x009896800000895d */ /* 0x008fea0003900000 */
[----:B------:R-:W3:Y:S02]  /*11870*/  @!P0 SYNCS.PHASECHK.TRANS64 P0, [R3+URZ+0x28840], R2 ;  /* 0x02884002030085a7 */ /* 0x000ee4000800007f */
[----:B---3--:R-:W-:Y:S05]  /*11880*/  @!P0 BRA `(.L_x_9047) ;  /* 0xfffffffc00f08947 */ /* 0x008fea000383ffff */
[----:B------:R-:W-:Y:S05]  /*11890*/  BRA `(.L_x_9127) ;  /* 0xffffffd400607947 */ /* 0x000fea000383ffff */
.L_x_9053:
[----:B0-----:R0:W1:Y:S02]  /*118a0*/  SYNCS.PHASECHK.TRANS64.TRYWAIT P0, [R2+URZ+0x60], R3 ;  /* 0x00006003020075a7 */ /* 0x001064000800017f */
[----:B-1----:R-:W-:Y:S05]  /*118b0*/  @!P0 NANOSLEEP.SYNCS 0x989680 ;  /* 0x009896800000895d */ /* 0x002fea0003900000 */
[----:B------:R-:W1:Y:S02]  /*118c0*/  @!P0 SYNCS.PHASECHK.TRANS64 P0, [R2+URZ+0x60], R3 ;  /* 0x00006003020085a7 */ /* 0x000e64000800007f */
[----:B-1----:R-:W-:Y:S05]  /*118d0*/  @!P0 BRA `(.L_x_9053) ;  /* 0xfffffffc00f08947 */ /* 0x002fea000383ffff */
[----:B------:R-:W-:Y:S05]  /*118e0*/  BRA `(.L_x_9128) ;  /* 0xffffffd800307947 */ /* 0x000fea000383ffff */
.L_x_9062:
[----:B---3--:R3:W4:Y:S02]  /*118f0*/  SYNCS.PHASECHK.TRANS64.TRYWAIT P0, [R2+URZ+0x28840], R3 ;  /* 0x02884003020075a7 */ /* 0x008724000800017f */
[----:B----4-:R-:W-:Y:S05]  /*11900*/  @!P0 NANOSLEEP.SYNCS 0x989680 ;  /* 0x009896800000895d */ /* 0x010fea0003900000 */
[----:B------:R-:W4:Y:S02]  /*11910*/  @!P0 SYNCS.PHASECHK.TRANS64 P0, [R2+URZ+0x28840], R3 ;  /* 0x02884003020085a7 */ /* 0x000f24000800007f */
[----:B----4-:R-:W-:Y:S05]  /*11920*/  @!P0 BRA `(.L_x_9062) ;  /* 0xfffffffc00f08947 */ /* 0x010fea000383ffff */
[----:B------:R-:W-:Y:S05]  /*11930*/  BRA `(.L_x_9129) ;  /* 0xffffffdc00847947 */ /* 0x000fea000383ffff */
.L_x_9068:
[----:B0-----:R0:W1:Y:S02]  /*11940*/  SYNCS.PHASECHK.TRANS64.TRYWAIT P0, [R2+URZ+0x60], R5 ;  /* 0x00006005020075a7 */ /* 0x001064000800017f */
[----:B-1----:R-:W-:Y:S05]  /*11950*/  @!P0 NANOSLEEP.SYNCS 0x989680 ;  /* 0x009896800000895d */ /* 0x002fea0003900000 */
[----:B------:R-:W1:Y:S02]  /*11960*/  @!P0 SYNCS.PHASECHK.TRANS64 P0, [R2+URZ+0x60], R5 ;  /* 0x00006005020085a7 */ /* 0x000e64000800007f */
[----:B-1----:R-:W-:Y:S05]  /*11970*/  @!P0 BRA `(.L_x_9068) ;  /* 0xfffffffc00f08947 */ /* 0x002fea000383ffff */
[----:B------:R-:W-:Y:S05]  /*11980*/  BRA `(.L_x_9130) ;  /* 0xffffffe000547947 */ /* 0x000fea000383ffff */
.L_x_9079:
[----:B0-----:R0:W2:Y:S02]  /*11990*/  SYNCS.PHASECHK.TRANS64.TRYWAIT P0, [R3+URZ+0x28860], R0 ;  /* 0x02886000030075a7 */ /* 0x0010a4000800017f */
[----:B--2---:R-:W-:Y:S05]  /*119a0*/  @!P0 NANOSLEEP.SYNCS 0x989680 ;  /* 0x009896800000895d */ /* 0x004fea0003900000 */
[----:B------:R-:W2:Y:S02]  /*119b0*/  @!P0 SYNCS.PHASECHK.TRANS64 P0, [R3+URZ+0x28860], R0 ;  /* 0x02886000030085a7 */ /* 0x000ea4000800007f */
[----:B--2---:R-:W-:Y:S05]  /*119c0*/  @!P0 BRA `(.L_x_9079) ;  /* 0xfffffffc00f08947 */ /* 0x004fea000383ffff */
[----:B------:R-:W-:Y:S05]  /*119d0*/  BRA `(.L_x_9131) ;  /* 0xffffffe400947947 */ /* 0x000fea000383ffff */
.L_x_9086:
        /* <DEDUP_REMOVED lines=8> */
.L_x_9133:
[----:B------:R-:W-:Y:S05]  /*11a60*/  BSYNC B0 ;  /* 0x0000000000007941 */ /* 0x000fea0003800000 */
.L_x_9132:
[----:B------:R-:W-:Y:S05]  /*11a70*/  BRA `(.L_x_9134) ;  /* 0xffffffe8008c7947 */ /* 0x000fea000383ffff */
.L_x_9089:
[----:B0-----:R0:W1:Y:S02]  /*11a80*/  SYNCS.PHASECHK.TRANS64.TRYWAIT P0, [R0+URZ+0x28820], R3 ;  /* 0x02882003000075a7 */ /* 0x001064000800017f */
[----:B-1----:R-:W-:Y:S05]  /*11a90*/  @!P0 NANOSLEEP.SYNCS 0x989680 ;  /* 0x009896800000895d */ /* 0x002fea0003900000 */
[----:B------:R-:W1:Y:S02]  /*11aa0*/  @!P0 SYNCS.PHASECHK.TRANS64 P0, [R0+URZ+0x28820], R3 ;  /* 0x02882003000085a7 */ /* 0x000e64000800007f */
[----:B-1----:R-:W-:Y:S05]  /*11ab0*/  @!P0 BRA `(.L_x_9089) ;  /* 0xfffffffc00f08947 */ /* 0x002fea000383ffff */
[----:B------:R-:W-:Y:S05]  /*11ac0*/  BRA `(.L_x_9135) ;  /* 0xffffffe800d87947 */ /* 0x000fea000383ffff */
.L_x_9090:
        /* <DEDUP_REMOVED lines=11> */
.L_x_9137:
[----:B------:R-:W-:Y:S05]  /*11b80*/  BSYNC B0 ;  /* 0x0000000000007941 */ /* 0x000fea0003800000 */
.L_x_9136:
[----:B------:R-:W-:Y:S05]  /*11b90*/  BRA `(.L_x_9138) ;  /* 0xffffffe800c07947 */ /* 0x000fea000383ffff */
.L_x_9093:
[----:B------:R-:W-:Y:S01]  /*11ba0*/  BSSY B1, `(.L_x_9139) ;  /* 0x0000006000017945 */ /* 0x000fe20003800000 */
[----:B------:R-:W-:-:S07]  /*11bb0*/  IMAD.MOV.U32 R15, RZ, RZ, -0x1 ;  /* 0xffffffffff0f7424 */ /* 0x000fce00078e00ff */
[----:B01----:R-:W-:Y:S05]  /*11bc0*/  WARPSYNC.COLLECTIVE R15, `(.L_x_9140) ;  /* 0x000000000f0c7348 */ /* 0x003fea0003c00000 */
[----:B------:R-:W-:Y:S02]  /*11bd0*/  ELECT P6, UR62, PT ;  /* 0x00000000003e782f */ /* 0x000fe400038c0000 */
[----:B------:R-:W-:Y:S01]  /*11be0*/  MOV R14, UR62 ;  /* 0x0000003e000e7c02 */ /* 0x000fe20008000f00 */
[----:B01----:R-:W-:Y:S10]  /*11bf0*/  ENDCOLLECTIVE ;  /* 0x000000000000791b */ /* 0x003ff40003800000 */
.L_x_9140:
[----:B------:R-:W-:Y:S05]  /*11c00*/  BSYNC B1 ;  /* 0x0000000000017941 */ /* 0x000fea0003800000 */
.L_x_9139:
[----:B------:R-:W-:Y:S05]  /*11c10*/  BRA `(.L_x_9141) ;  /* 0xffffffe800b87947 */ /* 0x000fea000383ffff */
.L_x_9095:
[----:B0-----:R0:W1:Y:S02]  /*11c20*/  SYNCS.PHASECHK.TRANS64.TRYWAIT P0, [R6+URZ], R5 ;  /* 0x00000005060075a7 */ /* 0x001064000800017f */
[----:B-1----:R-:W-:Y:S05]  /*11c30*/  @!P0 NANOSLEEP.SYNCS 0x989680 ;  /* 0x009896800000895d */ /* 0x002fea0003900000 */
[----:B------:R-:W1:Y:S02]  /*11c40*/  @!P0 SYNCS.PHASECHK.TRANS64 P0, [R6+URZ], R5 ;  /* 0x00000005060085a7 */ /* 0x000e64000800007f */
[----:B-1----:R-:W-:Y:S05]  /*11c50*/  @!P0 BRA `(.L_x_9095) ;  /* 0xfffffffc00f08947 */ /* 0x002fea000383ffff */
[----:B------:R-:W-:Y:S05]  /*11c60*/  BRA `(.L_x_9142) ;  /* 0xffffffe800f07947 */ /* 0x000fea000383ffff */
.L_x_9096:
[----:B-1----:R1:W2:Y:S02]  /*11c70*/  SYNCS.PHASECHK.TRANS64.TRYWAIT P0, [R3+URZ], R2 ;  /* 0x00000002030075a7 */ /* 0x0022a4000800017f */
[----:B--2---:R-:W-:Y:S05]  /*11c80*/  @!P0 NANOSLEEP.SYNCS 0x989680 ;  /* 0x009896800000895d */ /* 0x004fea0003900000 */
[----:B------:R-:W2:Y:S02]  /*11c90*/  @!P0 SYNCS.PHASECHK.TRANS64 P0, [R3+URZ], R2 ;  /* 0x00000002030085a7 */ /* 0x000ea4000800007f */
[----:B--2---:R-:W-:Y:S05]  /*11ca0*/  @!P0 BRA `(.L_x_9096) ;  /* 0xfffffffc00f08947 */ /* 0x004fea000383ffff */
[----:B------:R-:W-:Y:S05]  /*11cb0*/  BRA `(.L_x_9143) ;  /* 0xffffffe800e47947 */ /* 0x000fea000383ffff */
.L_x_9098:
[----:B-1----:R1:W2:Y:S02]  /*11cc0*/  SYNCS.PHASECHK.TRANS64.TRYWAIT P0, [R18+URZ], R5 ;  /* 0x00000005120075a7 */ /* 0x0022a4000800017f */
[----:B--2---:R-:W-:Y:S05]  /*11cd0*/  @!P0 NANOSLEEP.SYNCS 0x989680 ;  /* 0x009896800000895d */ /* 0x004fea0003900000 */
[----:B------:R-:W2:Y:S02]  /*11ce0*/  @!P0 SYNCS.PHASECHK.TRANS64 P0, [R18+URZ], R5 ;  /* 0x00000005120085a7 */ /* 0x000ea4000800007f */
[----:B--2---:R-:W-:Y:S05]  /*11cf0*/  @!P0 BRA `(.L_x_9098) ;  /* 0xfffffffc00f08947 */ /* 0x004fea000383ffff */
[----:B------:R-:W-:Y:S05]  /*11d00*/  BRA `(.L_x_9144) ;  /* 0xffffffe800e87947 */ /* 0x000fea000383ffff */
.L_x_9145:
        /* <DEDUP_REMOVED lines=15> */
.L_x_15320:


//--------------------- .text._ZN7cutlass13device_kernelIN5flash11enable_sm90INS1_16FlashAttnFwdSm90INS1_25CollectiveMainloopFwdSm90ILi2EN4cute5tupleIJNS5_1CILi1EEES8_S8_EEENS6_IJNS7_ILi128EEESA_SA_EEELi128ENS_6half_tEfNS_4arch4Sm90ELb1ELb0ELb1ELb1ELb0ELb0ELb0ELb1ELb1ELb1ELb0ELb0EEENS1_21CollectiveEpilogueFwdISB_S9_SC_SE_Li256ELb1ELb1ELb0ELb0EEENS1_36VarlenDynamicPersistentTileSchedulerILi128ELi128ELi256ELi128ELb0ELb1ELb1ELb1ELb1ELb1EEEEEEEEEvNT_6ParamsE --------------------------
	.section	.text._ZN7cutlass13device_kernelIN5flash11enable_sm90INS1_16FlashAttnFwdSm90INS1_25CollectiveMainloopFwdSm90ILi2EN4cute5tupleIJNS5_1CILi1EEES8_S8_EEENS6_IJNS7_ILi128EEESA_SA_EEELi128ENS_6half_tEfNS_4arch4Sm90ELb1ELb0ELb1ELb1ELb0ELb0ELb0ELb1ELb1ELb1ELb0ELb0EEENS1_21CollectiveEpilogueFwdISB_S9_SC_SE_Li256ELb1ELb1ELb0ELb0EEENS1_36VarlenDynamicPersistentTileSchedulerILi128ELi128ELi256ELi128ELb0ELb1ELb1ELb1ELb1ELb1EEEEEEEEEvNT_6ParamsE,"ax",@progbits
	.align	128
.text._ZN7cutlass13device_kernelIN5flash11enable_sm90INS1_16FlashAttnFwdSm90INS1_25CollectiveMainloopFwdSm90ILi2EN4cute5tupleIJNS5_1CILi1EEES8_S8_EEENS6_IJNS7_ILi128EEESA_SA_EEELi128ENS_6half_tEfNS_4arch4Sm90ELb1ELb0ELb1ELb1ELb0ELb0ELb0ELb1ELb1ELb1ELb0ELb0EEENS1_21CollectiveEpilogueFwdISB_S9_SC_SE_Li256ELb1ELb1ELb0ELb0EEENS1_36VarlenDynamicPersistentTileSchedulerILi128ELi128ELi256ELi128ELb0ELb1ELb1ELb1ELb1ELb1EEEEEEEEEvNT_6ParamsE:
        .type           _ZN7cutlass13device_kernelIN5flash11enable_sm90INS1_16FlashAttnFwdSm90INS1_25CollectiveMainloopFwdSm90ILi2EN4cute5tupleIJNS5_1CILi1EEES8_S8_EEENS6_IJNS7_ILi128EEESA_SA_EEELi128ENS_6half_tEfNS_4arch4Sm90ELb1ELb0ELb1ELb1ELb0ELb0ELb0ELb1ELb1ELb1ELb0ELb0EEENS1_21CollectiveEpilogueFwdISB_S9_SC_SE_Li256ELb1ELb1ELb0ELb0EEENS1_36VarlenDynamicPersistentTileSchedulerILi128ELi128ELi256ELi128ELb0ELb1ELb1ELb1ELb1ELb1EEEEEEEEEvNT_6ParamsE,@function
        .size           _ZN7cutlass13device_kernelIN5flash11enable_sm90INS1_16FlashAttnFwdSm90INS1_25CollectiveMainloopFwdSm90ILi2EN4cute5tupleIJNS5_1CILi1EEES8_S8_EEENS6_IJNS7_ILi128EEESA_SA_EEELi128ENS_6half_tEfNS_4arch4Sm90ELb1ELb0ELb1ELb1ELb0ELb0ELb0ELb1ELb1ELb1ELb0ELb0EEENS1_21CollectiveEpilogueFwdISB_S9_SC_SE_Li256ELb1ELb1ELb0ELb0EEENS1_36VarlenDynamicPersistentTileSchedulerILi128ELi128ELi256ELi128ELb0ELb1ELb1ELb1ELb1ELb1EEEEEEEEEvNT_6ParamsE,(.L_x_15321 - _ZN7cutlass13device_kernelIN5flash11enable_sm90INS1_16FlashAttnFwdSm90INS1_25CollectiveMainloopFwdSm90ILi2EN4cute5tupleIJNS5_1CILi1EEES8_S8_EEENS6_IJNS7_ILi128EEESA_SA_EEELi128ENS_6half_tEfNS_4arch4Sm90ELb1ELb0ELb1ELb1ELb0ELb0ELb0ELb1ELb1ELb1ELb0ELb0EEENS1_21CollectiveEpilogueFwdISB_S9_SC_SE_Li256ELb1ELb1ELb0ELb0EEENS1_36VarlenDynamicPersistentTileSchedulerILi128ELi128ELi256ELi128ELb0ELb1ELb1ELb1ELb1ELb1EEEEEEEEEvNT_6ParamsE)
        .other          _ZN7cutlass13device_kernelIN5flash11enable_sm90INS1_16FlashAttnFwdSm90INS1_25CollectiveMainloopFwdSm90ILi2EN4cute5tupleIJNS5_1CILi1EEES8_S8_EEENS6_IJNS7_ILi128EEESA_SA_EEELi128ENS_6half_tEfNS_4arch4Sm90ELb1ELb0ELb1ELb1ELb0ELb0ELb0ELb1ELb1ELb1ELb0ELb0EEENS1_21CollectiveEpilogueFwdISB_S9_SC_SE_Li256ELb1ELb1ELb0ELb0EEENS1_36VarlenDynamicPersistentTileSchedulerILi128ELi128ELi256ELi128ELb0ELb1ELb1ELb1ELb1ELb1EEEEEEEEEvNT_6ParamsE,@"STO_CUDA_ENTRY STV_DEFAULT"
_ZN7cutlass13device_kernelIN5flash11enable_sm90INS1_16FlashAttnFwdSm90INS1_25CollectiveMainloopFwdSm90ILi2EN4cute5tupleIJNS5_1CILi1EEES8_S8_EEENS6_IJNS7_ILi128EEESA_SA_EEELi128ENS_6half_tEfNS_4arch4Sm90ELb1ELb0ELb1ELb1ELb0ELb0ELb0ELb1ELb1ELb1ELb0ELb0EEENS1_21CollectiveEpilogueFwdISB_S9_SC_SE_Li256ELb1ELb1ELb0ELb0EEENS1_36VarlenDynamicPersistentTileSchedulerILi128ELi128ELi256ELi128ELb0ELb1ELb1ELb1ELb1ELb1EEEEEEEEEvNT_6ParamsE:
        /* <DEDUP_REMOVED lines=17> */
.L_x_9147:
[----:B------:R-:W-:Y:S05]  /*0110*/  BSYNC B0 ;  /* 0x0000000000007941 */ /* 0x000fea0003800000 */
.L_x_9146:
        /* <DEDUP_REMOVED lines=40> */
.L_x_9148:
        /* <DEDUP_REMOVED lines=22> */
.L_x_9149:
        /* <DEDUP_REMOVED lines=18> */
.L_x_9150:
        /* <DEDUP_REMOVED lines=22> */
.L_x_9151:
        /* <DEDUP_REMOVED lines=22> */
.L_x_9152:
[----:B--2---:R-:W-:Y:S01]  /*08e0*/  ISETP.NE.AND P0, PT, R2, RZ, PT ;  /* 0x000000ff0200720c */ /* 0x004fe20003f05270 */
[----:B------:R-:W-:Y:S01]  /*08f0*/  IMAD.MOV.U32 R2, RZ, RZ, 0x1 ;  /* 0x00000001ff027424 */ /* 0x000fe200078e00ff */
[----:B------:R-:W-:Y:S01]  /*0900*/  NOP ;  /* 0x0000000000007918 */ /* 0x000fe20000000000 */
[----:B------:R-:W-:-:S03]  /*0910*/  ULDC.64 UR40, c[0x0][0x208] ;  /* 0x0000820000287ab9 */ /* 0x000fc60000000a00 */
[----:B------:R-:W-:-:S05]  /*0920*/  SEL R2, R2, 0x2, !P0 ;  /* 0x0000000202027807 */ /* 0x000fca0004000000 */
[----:B------:R2:W-:Y:S01]  /*0930*/  STL [R1+0x54], R2 ;  /* 0x0000540201007387 */ /* 0x0005e20000100800 */
[----:B01-34-:R-:W-:Y:S06]  /*0940*/  BAR.SYNC.DEFER_BLOCKING 0x0 ;  /* 0x0000000000007b1d */ /* 0x01bfec0000010000 */
[----:B------:R-:W-:Y:S05]  /*0950*/  @!P0 BRA `(.L_x_9153) ;  /* 0x000000bc00208947 */ /* 0x000fea0003800000 */
.L_x_9154:
        /* <DEDUP_REMOVED lines=24> */
[----:B------:R-:W-:Y:S02]  /*0ae0*/  IMAD.IADD R191, R197, 0x1, -R2 ;  /* 0x00000001c5bf7824 */ /* 0x000fe400078e0a02 */
[----:B------:R-:W-:-:S03]  /*0af0*/  IMAD.SHL.U32 R6, R4, 0x20, RZ ;  /* 0x0000002004067824 */ /* 0x000fc600078e00ff */
[----:B------:R-:W-:Y:S02]  /*0b00*/  SHF.R.S32.HI R8, RZ, 0x1f, R191 ;  /* 0x0000001fff087819 */ /* 0x000fe400000114bf */
[----:B------:R-:W-:Y:S02]  /*0b10*/  LEA.HI R2, R0, R197, RZ, 0x4 ;  /* 0x000000c500027211 */ /* 0x000fe400078f20ff */
[----:B------:R-:W-:Y:S02]  /*0b20*/  LEA.HI R9, R8, R191, RZ, 0x2 ;  /* 0x000000bf08097211 */ /* 0x000fe400078f10ff */
[----:B------:R-:W-:Y:S02]  /*0b30*/  LEA.HI R10, R0, R197, RZ, 0x2 ;  /* 0x000000c5000a7211 */ /* 0x000fe400078f10ff */
[----:B------:R-:W-:Y:S02]  /*0b40*/  LOP3.LUT R7, R6, 0xfffffc00, RZ, 0xc0, !PT ;  /* 0xfffffc0006077812 */ /* 0x000fe400078ec0ff */
[----:B------:R-:W-:-:S02]  /*0b50*/  SHF.R.S32.HI R6, RZ, 0x2, R9 ;  /* 0x00000002ff067819 */ /* 0x000fc40000011409 */
[----:B------:R-:W-:Y:S02]  /*0b60*/  SHF.R.S32.HI R11, RZ, 0x1f, R9 ;  /* 0x0000001fff0b7819 */ /* 0x000fe40000011409 */
[----:B------:R-:W-:Y:S02]  /*0b70*/  SHF.R.S32.HI R5, RZ, 0x4, R2 ;  /* 0x00000004ff057819 */ /* 0x000fe40000011402 */
[----:B------:R-:W-:Y:S02]  /*0b80*/  LOP3.LUT R4, R2, 0x3fffff0, RZ, 0xc0, !PT ;  /* 0x03fffff002047812 */ /* 0x000fe400078ec0ff */
[----:B------:R-:W-:Y:S02]  /*0b90*/  LOP3.LUT R10, R10, 0xfffffffc, RZ, 0xc0, !PT ;  /* 0xfffffffc0a0a7812 */ /* 0x000fe400078ec0ff */
[----:B------:R-:W-:Y:S02]  /*0ba0*/  LEA.HI R0, R0, R197, RZ, 0x3 ;  /* 0x000000c500007211 */ /* 0x000fe400078f18ff */
[----:B------:R-:W-:-:S02]  /*0bb0*/  LEA.HI R11, R11, R6, RZ, 0x3 ;  /* 0x000000060b0b7211 */ /* 0x000fc400078f18ff */
[----:B------:R-:W-:Y:S01]  /*0bc0*/  SHF.R.S32.HI R192, RZ, 0x7, R3 ;  /* 0x00000007ffc07819 */ /* 0x000fe20000011403 */
[C---:B------:R-:W-:Y:S01]  /*0bd0*/  IMAD.IADD R4, R197.reuse, 0x1, -R4 ;  /* 0x00000001c5047824 */ /* 0x040fe200078e0a04 */
[----:B------:R-:W-:Y:S01]  /*0be0*/  LEA.HI R2, R2, R5, RZ, 0x1 ;  /* 0x0000000502027211 */ /* 0x000fe200078f08ff */
[----:B------:R-:W-:Y:S01]  /*0bf0*/  IMAD.IADD R10, R197, 0x1, -R10 ;  /* 0x00000001c50a7824 */ /* 0x000fe200078e0a0a */
[----:B------:R-:W-:Y:S02]  /*0c00*/  LOP3.LUT R186, R0, 0xfffffff8, RZ, 0xc0, !PT ;  /* 0xfffffff800ba7812 */ /* 0x000fe400078ec0ff */
[----:B------:R-:W-:Y:S02]  /*0c10*/  LOP3.LUT R11, R11, 0xfffffff8, RZ, 0xc0, !PT ;  /* 0xfffffff80b0b7812 */ /* 0x000fe400078ec0ff */
[----:B------:R-:W-:Y:S02]  /*0c20*/  LEA.HI R8, R8, R191, RZ, 0x5 ;  /* 0x000000bf08087211 */ /* 0x000fe400078f28ff */
[----:B------:R-:W-:Y:S01]  /*0c30*/  LEA.HI R3, R3, R192, RZ, 0x1 ;  /* 0x000000c003037211 */ /* 0x000fe200078f08ff */
[----:B------:R-:W-:Y:S01]  /*0c40*/  IMAD R7, R4, 0x40, R7 ;  /* 0x0000004004077824 */ /* 0x000fe200078e0207 */
[----:B------:R-:W-:Y:S01]  /*0c50*/  LOP3.LUT R2, R2, 0x1ffffffe, RZ, 0xc0, !PT ;  /* 0x1ffffffe02027812 */ /* 0x000fe200078ec0ff */
[----:B------:R-:W-:Y:S01]  /*0c60*/  IMAD.IADD R186, R197, 0x1, -R186 ;  /* 0x00000001c5ba7824 */ /* 0x000fe200078e0aba */
[----:B------:R-:W-:Y:S01]  /*0c70*/  SHF.R.S32.HI R8, RZ, 0x5, R8 ;  /* 0x00000005ff087819 */ /* 0x000fe20000011408 */
[----:B------:R-:W-:Y:S01]  /*0c80*/  IMAD.IADD R11, R6, 0x1, -R11 ;  /* 0x00000001060b7824 */ /* 0x000fe200078e0a0b */
[----:B------:R-:W-:-:S02]  /*0c90*/  LEA.HI R4, R10, R10, RZ, 0x1 ;  /* 0x0000000a0a047211 */ /* 0x000fc400078f08ff */
[----:B------:R-:W-:Y:S01]  /*0ca0*/  LOP3.LUT R3, R3, 0x3fffffe, RZ, 0xc0, !PT ;  /* 0x03fffffe03037812 */ /* 0x000fe200078ec0ff */
[----:B------:R-:W-:Y:S01]  /*0cb0*/  IMAD.IADD R2, R5, 0x1, -R2 ;  /* 0x0000000105027824 */ /* 0x000fe200078e0a02 */
[----:B------:R-:W-:Y:S01]  /*0cc0*/  LOP3.LUT R5, R4, 0x1ffffffe, RZ, 0xc0, !PT ;  /* 0x1ffffffe04057812 */ /* 0x000fe200078ec0ff */
[----:B------:R-:W-:Y:S02]  /*0cd0*/  IMAD.SHL.U32 R19, R186, 0x8, RZ ;  /* 0x00000008ba137824 */ /* 0x000fe400078e00ff */
[----:B------:R-:W-:Y:S02]  /*0ce0*/  IMAD R8, R8, 0x10, R11 ;  /* 0x0000001008087824 */ /* 0x000fe400078e020b */
[----:B------:R-:W-:Y:S01]  /*0cf0*/  IMAD.IADD R3, R192, 0x1, -R3 ;  /* 0x00000001c0037824 */ /* 0x000fe200078e0a03 */
[----:B------:R-:W-:Y:S01]  /*0d00*/  LOP3.LUT R22, R9, 0x7ffffffc, RZ, 0xc0, !PT ;  /* 0x7ffffffc09167812 */ /* 0x000fe200078ec0ff */
[----:B------:R-:W-:Y:S02]  /*0d10*/  VIADD R185, R19, 0x40 ;  /* 0x0000004013b97836 */ /* 0x000fe40000000000 */
[----:B------:R-:W-:-:S02]  /*0d20*/  IMAD.IADD R10, R10, 0x1, -R5 ;  /* 0x000000010a0a7824 */ /* 0x000fc400078e0a05 */
[----:B------:R-:W-:Y:S01]  /*0d30*/  IMAD R193, R3, 0x40, R8 ;  /* 0x0000004003c17824 */ /* 0x000fe200078e0208 */
[----:B------:R-:W-:Y:S01]  /*0d40*/  SHF.R.S32.HI R189, RZ, 0x3, R0 ;  /* 0x00000003ffbd7819 */ /* 0x000fe20000011400 */
[----:B------:R-:W-:Y:S01]  /*0d50*/  IMAD R194, R2, 0x8, R7 ;  /* 0x0000000802c27824 */ /* 0x000fe200078e0207 */
[----:B------:R-:W-:Y:S01]  /*0d60*/  SHF.R.S32.HI R196, RZ, 0x1f, R19 ;  /* 0x0000001fffc47819 */ /* 0x000fe20000011413 */
[----:B------:R-:W-:Y:S01]  /*0d70*/  IMAD.MOV.U32 R190, RZ, RZ, RZ ;  /* 0x000000ffffbe7224 */ /* 0x000fe200078e00ff */
[----:B------:R-:W-:Y:S01]  /*0d80*/  SHF.R.S32.HI R195, RZ, 0x1f, R185 ;  /* 0x0000001fffc37819 */ /* 0x000fe200000114b9 */
[----:B------:R-:W-:Y:S02]  /*0d90*/  IMAD.IADD R22, R191, 0x1, -R22 ;  /* 0x00000001bf167824 */ /* 0x000fe400078e0a16 */
[----:B------:R-:W-:Y:S01]  /*0da0*/  IMAD R23, R10, 0x8, R193 ;  /* 0x000000080a177824 */ /* 0x000fe200078e02c1 */
[----:B------:R-:W-:Y:S01]  /*0db0*/  UMOV UR36, URZ ;  /* 0x0000003f00247c82 */ /* 0x000fe20008000000 */
[----:B------:R-:W-:Y:S01]  /*0dc0*/  UMOV UR37, URZ ;  /* 0x0000003f00257c82 */ /* 0x000fe20008000000 */
[----:B--2---:R-:W-:-:S07]  /*0dd0*/  LOP3.LUT R18, R12, 0x1, RZ, 0xfc, !PT ;  /* 0x000000010c127812 */ /* 0x004fce00078efcff */
.L_x_9208:
[----:B0-2---:R-:W0:Y:S01]  /*0de0*/  LDC.64 R2, c[0x0][0xc88] ;  /* 0x00032200ff027b82 */ /* 0x005e220000000a00 */
[----:B------:R-:W-:Y:S01]  /*0df0*/  ULDC.64 UR4, c[0x0][0xa28] ;  /* 0x00028a0000047ab9 */ /* 0x000fe20000000a00 */
[----:B------:R-:W-:Y:S01]  /*0e00*/  ULDC.64 UR6, c[0x0][0xa18] ;  /* 0x0002860000067ab9 */ /* 0x000fe20000000a00 */
[----:B------:R-:W-:Y:S01]  /*0e10*/  IMAD.MOV.U32 R7, RZ, RZ, RZ ;  /* 0x000000ffff077224 */ /* 0x000fe200078e00ff */
[----:B------:R-:W-:Y:S01]  /*0e20*/  ULDC.64 UR8, c[0x0][0xa20] ;  /* 0x0002880000087ab9 */ /* 0x000fe20000000a00 */
[----:B0-----:R-:W-:-:S05]  /*0e30*/  IMAD.WIDE R2, R47, 0x4, R2 ;  /* 0x000000042f027825 */ /* 0x001fca00078e0202 */
[----:B------:R-:W2:Y:S01]  /*0e40*/  LDG.E R184, desc[UR40][R2.64] ;  /* 0x0000002802b87981 */ /* 0x000ea2000c1e1900 */
[----:B------:R-:W-:Y:S02]  /*0e50*/  ISETP.NE.U32.AND P0, PT, RZ, UR4, PT ;  /* 0x00000004ff007c0c */ /* 0x000fe4000bf05070 */
[----:B------:R-:W-:Y:S02]  /*0e60*/  ISETP.NE.U32.AND P1, PT, RZ, UR6, PT ;  /* 0x00000006ff007c0c */ /* 0x000fe4000bf25070 */
[----:B------:R-:W-:Y:S02]  /*0e70*/  ISETP.NE.AND.EX P0, PT, RZ, UR5, PT, P0 ;  /* 0x00000005ff007c0c */ /* 0x000fe4000bf05300 */
[----:B------:R-:W-:Y:S02]  /*0e80*/  ISETP.NE.AND.EX P1, PT, RZ, UR7, PT, P1 ;  /* 0x00000007ff007c0c */ /* 0x000fe4000bf25310 */
[----:B--2---:R-:W-:-:S09]  /*0e90*/  SHF.R.S32.HI R188, RZ, 0x1f, R184 ;  /* 0x0000001fffbc7819 */ /* 0x004fd200000114b8 */
[----:B---34-:R-:W-:Y:S01]  /*0ea0*/  @P0 LEA R4, P2, R184, UR4, 0x2 ;  /* 0x00000004b8040c11 */ /* 0x018fe2000f8410ff */
[----:B------:R-:W-:-:S03]  /*0eb0*/  ULDC UR4, c[0x0][0x288] ;  /* 0x0000a20000047ab9 */ /* 0x000fc60000000800 */
[C-C-:B------:R-:W-:Y:S02]  /*0ec0*/  @P0 LEA.HI.X R5, R184.reuse, UR5, R188.reuse, 0x2, P2 ;  /* 0x00000005b8050c11 */ /* 0x140fe400090f14bc */
[C---:B------:R-:W-:Y:S01]  /*0ed0*/  @P1 LEA R2, P2, R184.reuse, UR6, 0x2 ;  /* 0x00000006b8021c11 */ /* 0x040fe2000f8410ff */
[----:B------:R-:W-:Y:S01]  /*0ee0*/  IMAD.U32 R17, RZ, RZ, UR4 ;  /* 0x00000004ff117e24 */ /* 0x000fe2000f8e00ff */
[----:B------:R-:W-:Y:S01]  /*0ef0*/  ULDC.64 UR4, c[0x0][0x418] ;  /* 0x0001060000047ab9 */ /* 0x000fe20000000a00 */
[----:B------:R0:W5:Y:S01]  /*0f00*/  @P0 LDG.E R7, desc[UR40][R4.64] ;  /* 0x0000002804070981 */ /* 0x000162000c1e1900 */
[----:B------:R-:W-:-:S05]  /*0f10*/  @P1 LEA.HI.X R3, R184, UR7, R188, 0x2, P2 ;  /* 0x00000007b8031c11 */ /* 0x000fca00090f14bc */
[----:B------:R0:W5:Y:S01]  /*0f20*/  @P1 LDG.E R17, desc[UR40][R2.64] ;  /* 0x0000002802111981 */ /* 0x000162000c1e1900 */
[----:B------:R-:W-:Y:S01]  /*0f30*/  UISETP.NE.U32.AND UP0, UPT, UR4, URZ, UPT ;  /* 0x0000003f0400728c */ /* 0x000fe2000bf05070 */
[----:B------:R-:W-:Y:S02]  /*0f40*/  ISETP.NE.U32.AND P2, PT, RZ, UR8, PT ;  /* 0x00000008ff007c0c */ /* 0x000fe4000bf45070 */
[----:B------:R-:W-:Y:S01]  /*0f50*/  ULDC UR4, c[0x0][0x424] ;  /* 0x0001090000047ab9 */ /* 0x000fe20000000800 */
[----:B------:R-:W-:Y:S01]  /*0f60*/  UISETP.NE.AND.EX UP0, UPT, UR5, URZ, UPT, UP0 ;  /* 0x0000003f0500728c */ /* 0x000fe2000bf05300 */
[----:B------:R-:W-:Y:S02]  /*0f70*/  ISETP.NE.AND.EX P2, PT, RZ, UR9, PT, P2 ;  /* 0x00000009ff007c0c */ /* 0x000fe4000bf45320 */
[----:B------:R-:W-:Y:S01]  /*0f80*/  ULDC UR5, c[0x0][0x2f0] ;  /* 0x0000bc0000057ab9 */ /* 0x000fe20000000800 */
[----:B------:R-:W-:-:S04]  /*0f90*/  USEL UR4, UR4, 0x1, UP0 ;  /* 0x0000000104047887 */ /* 0x000fc80008000000 */
[----:B------:R-:W-:Y:S01]  /*0fa0*/  UIMAD UR4, UR4, UR5, URZ ;  /* 0x00000005040472a4 */ /* 0x000fe2000f8e023f */
[----:B0-----:R-:W-:Y:S11]  /*0fb0*/  @P1 BRA `(.L_x_9155) ;  /* 0x0000000000241947 */ /* 0x001ff60003800000 */
        /* <DEDUP_REMOVED lines=9> */
.L_x_9155:
[----:B------:R-:W-:Y:S02]  /*1050*/  IMAD.U32 R16, RZ, RZ, UR4 ;  /* 0x00000004ff107e24 */ /* 0x000fe4000f8e00ff */
[----:B------:R-:W-:Y:S01]  /*1060*/  IMAD.MOV.U32 R187, RZ, RZ, R46 ;  /* 0x000000ffffbb7224 */ /* 0x000fe200078e002e */
[----:B------:R-:W-:Y:S06]  /*1070*/  @!P2 BRA `(.L_x_9156) ;  /* 0x000000000010a947 */ /* 0x000fec0003800000 */
[----:B------:R-:W-:-:S04]  /*1080*/  LEA R2, P0, R184, UR8, 0x2 ;  /* 0x00000008b8027c11 */ /* 0x000fc8000f8010ff */
[----:B------:R-:W-:-:S05]  /*1090*/  LEA.HI.X R3, R184, UR9, R188, 0x2, P0 ;  /* 0x00000009b8037c11 */ /* 0x000fca00080f14bc */
[----:B------:R0:W5:Y:S01]  /*10a0*/  LDG.E R16, desc[UR40][R2.64] ;  /* 0x0000002802107981 */ /* 0x000162000c1e1900 */
[----:B------:R-:W-:Y:S05]  /*10b0*/  BRA `(.L_x_9157) ;  /* 0x0000000000247947 */ /* 0x000fea0003800000 */
.L_x_9156:
[----:B------:R-:W-:Y:S02]  /*10c0*/  ULDC.64 UR4, c[0x0][0xa08] ;  /* 0x0002820000047ab9 */ /* 0x000fe40000000a00 */
[----:B------:R-:W-:-:S04]  /*10d0*/  ISETP.NE.U32.AND P0, PT, RZ, UR4, PT ;  /* 0x00000004ff007c0c */ /* 0x000fc8000bf05070 */
[----:B------:R-:W-:-:S13]  /*10e0*/  ISETP.NE.AND.EX P0, PT, RZ, UR5, PT, P0 ;  /* 0x00000005ff007c0c */ /* 0x000fda000bf05300 */
[----:B------:R-:W-:Y:S05]  /*10f0*/  @!P0 BRA `(.L_x_9157) ;  /* 0x0000000000148947 */ /* 0x000fea0003800000 */
[----:B------:R-:W0:Y:S02]  /*1100*/  LDC.64 R2, c[0x0][0xa08] ;  /* 0x00028200ff027b82 */ /* 0x000e240000000a00 */
[----:B0-----:R-:W-:-:S05]  /*1110*/  IMAD.WIDE R2, R184, 0x4, R2 ;  /* 0x00000004b8027825 */ /* 0x001fca00078e0202 */
[----:B------:R-:W2:Y:S04]  /*1120*/  LDG.E R16, desc[UR40][R2.64] ;  /* 0x0000002802107981 */ /* 0x000ea8000c1e1900 */
[----:B------:R-:W2:Y:S02]  /*1130*/  LDG.E R5, desc[UR40][R2.64+0x4] ;  /* 0x0000042802057981 */ /* 0x000ea4000c1e1900 */
[----:B--2---:R-:W-:-:S07]  /*1140*/  IMAD.IADD R16, R5, 0x1, -R16 ;  /* 0x0000000105107824 */ /* 0x004fce00078e0a10 */
.L_x_9157:
[----:B------:R-:W1:Y:S01]  /*1150*/  LDC R0, c[0x0][0x448] ;  /* 0x00011200ff007b82 */ /* 0x000e620000000800 */
[----:B0-----:R-:W-:Y:S01]  /*1160*/  IMAD.SHL.U32 R2, R45, 0x80, RZ ;  /* 0x000000802d027824 */ /* 0x001fe200078e00ff */
[----:B------:R-:W-:Y:S01]  /*1170*/  CS2R R150, SRZ ;  /* 0x0000000000967805 */ /* 0x000fe2000001ff00 */
[----:B-----5:R-:W-:Y:S01]  /*1180*/  IMAD.IADD R16, R16, 0x1, -R7 ;  /* 0x0000000110107824 */ /* 0x020fe200078e0a07 */
[----:B------:R-:W-:Y:S02]  /*1190*/  CS2R R148, SRZ ;  /* 0x0000000000947805 */ /* 0x000fe4000001ff00 */
[----:B------:R-:W-:Y:S02]  /*11a0*/  CS2R R146, SRZ ;  /* 0x0000000000927805 */ /* 0x000fe4000001ff00 */
[----:B------:R-:W-:Y:S02]  /*11b0*/  CS2R R144, SRZ ;  /* 0x0000000000907805 */ /* 0x000fe4000001ff00 */
[----:B------:R-:W-:-:S02]  /*11c0*/  CS2R R142, SRZ ;  /* 0x00000000008e7805 */ /* 0x000fc4000001ff00 */
[----:B------:R-:W-:Y:S02]  /*11d0*/  IADD3 R5, R16, 0x80, -R17 ;  /* 0x0000008010057810 */ /* 0x000fe40007ffe811 */
        /* <DEDUP_REMOVED lines=15> */
[----:B-1----:R-:W-:Y:S01]  /*12d0*/  ISETP.NE.AND P0, PT, R0, 0x1, PT ;  /* 0x000000010000780c */ /* 0x002fe20003f05270 */
[----:B------:R-:W-:Y:S01]  /*12e0*/  VIADD R0, R2, 0x7f ;  /* 0x0000007f02007836 */ /* 0x000fe20000000000 */
        /* <DEDUP_REMOVED lines=10> */
[----:B------:R-:W-:Y:S01]  /*1390*/  CS2R R90, SRZ ;  /* 0x00000000005a7805 */ /* 0x000fe2000001ff00 */
[----:B------:R-:W0:Y:S01]  /*13a0*/  @P0 LDC R3, c[0x0][0x44c] ;  /* 0x00011300ff030b82 */ /* 0x000e220000000800 */
[----:B------:R-:W-:Y:S02]  /*13b0*/  IMAD.MOV.U32 R21, RZ, RZ, RZ ;  /* 0x000000ffff157224 */ /* 0x000fe400078e00ff */
[----:B------:R-:W-:Y:S02]  /*13c0*/  IMAD.MOV.U32 R89, RZ, RZ, RZ ;  /* 0x000000ffff597224 */ /* 0x000fe400078e00ff */
[----:B------:R-:W-:-:S03]  /*13d0*/  IMAD.MOV.U32 R8, RZ, RZ, RZ ;  /* 0x000000ffff087224 */ /* 0x000fc600078e00ff */
[----:B------:R-:W1:Y:S01]  /*13e0*/  @P0 LDC R4, c[0x0][0x450] ;  /* 0x00011400ff040b82 */ /* 0x000e620000000800 */
[----:B0-----:R-:W-:-:S05]  /*13f0*/  @P0 IMAD.HI.U32 R3, R0, R3, RZ ;  /* 0x0000000300030227 */ /* 0x001fca00078e00ff */
[----:B-1----:R-:W-:Y:S01]  /*1400*/  @P0 SHF.R.U32.HI R0, RZ, R4, R3 ;  /* 0x00000004ff000219 */ /* 0x002fe20000011603 */
[----:B------:R-:W-:Y:S01]  /*1410*/  VIADD R3, R16, 0x7f ;  /* 0x0000007f10037836 */ /* 0x000fe20000000000 */
[----:B------:R-:W-:-:S03]  /*1420*/  PLOP3.LUT P0, PT, PT, PT, PT, 0x80, 0x0 ;  /* 0x000000000000781c */ /* 0x000fc60003f0f070 */
[----:B------:R-:W-:Y:S01]  /*1430*/  IMAD.IADD R5, R5, 0x1, R0 ;  /* 0x0000000105057824 */ /* 0x000fe200078e0200 */
[----:B------:R-:W-:-:S04]  /*1440*/  SHF.R.S32.HI R0, RZ, 0x1f, R3 ;  /* 0x0000001fff007819 */ /* 0x000fc80000011403 */
[----:B------:R-:W-:Y:S02]  /*1450*/  SHF.R.S32.HI R4, RZ, 0x1f, R5 ;  /* 0x0000001fff047819 */ /* 0x000fe40000011405 */
[----:B------:R-:W-:Y:S02]  /*1460*/  LEA.HI R0, R0, R3, RZ, 0x7 ;  /* 0x0000000300007211 */ /* 0x000fe400078f38ff */
[----:B------:R-:W-:Y:S02]  /*1470*/  LEA.HI R4, R4, R5, RZ, 0x7 ;  /* 0x0000000504047211 */ /* 0x000fe400078f38ff */
[----:B------:R-:W-:Y:S01]  /*1480*/  SHF.R.S32.HI R88, RZ, 0x7, R0 ;  /* 0x00000007ff587819 */ /* 0x000fe20000011400 */
[----:B------:R-:W-:Y:S01]  /*1490*/  IMAD.MOV.U32 R0, RZ, RZ, RZ ;  /* 0x000000ffff007224 */ /* 0x000fe200078e00ff */
[----:B------:R-:W-:-:S04]  /*14a0*/  SHF.R.S32.HI R3, RZ, 0x7, R4 ;  /* 0x00000007ff037819 */ /* 0x000fc80000011404 */
[----:B------:R-:W-:Y:S01]  /*14b0*/  VIMNMX R88, R88, R3, PT ;  /* 0x0000000358587248 */ /* 0x000fe20003fe0100 */
[----:B------:R-:W-:-:S03]  /*14c0*/  IMAD.MOV.U32 R3, RZ, RZ, RZ ;  /* 0x000000ffff037224 */ /* 0x000fc600078e00ff */
[----:B------:R-:W-:-:S13]  /*14d0*/  ISETP.GE.AND P1, PT, R88, 0x1, PT ;  /* 0x000000015800780c */ /* 0x000fda0003f26270 */
        /* <DEDUP_REMOVED lines=32> */
.L_x_9159:
[----:B------:R-:W-:Y:S02]  /*16e0*/  LEA.HI R0, R190, R190, RZ, 0x1 ;  /* 0x000000bebe007211 */ /* 0x000fe400078f08ff */
[----:B------:R-:W-:Y:S02]  /*16f0*/  ISETP.NE.AND P0, PT, R18, 0x3, PT ;  /* 0x000000031200780c */ /* 0x000fe40003f05270 */
[----:B------:R-:W-:-:S05]  /*1700*/  LOP3.LUT R3, R0, 0xfffffffe, RZ, 0xc0, !PT ;  /* 0xfffffffe00037812 */ /* 0x000fca00078ec0ff */
[----:B------:R-:W-:-:S05]  /*1710*/  IMAD.IADD R0, R190, 0x1, -R3 ;  /* 0x00000001be007824 */ /* 0x000fca00078e0a03 */
[----:B------:R-:W-:-:S04]  /*1720*/  SHF.L.U32 R0, R0, 0x1f, RZ ;  /* 0x0000001f00007819 */ /* 0x000fc800000006ff */
[----:B------:R-:W0:Y:S02]  /*1730*/  SYNCS.PHASECHK.TRANS64.TRYWAIT P1, [UR38+0x28800], R0 ;  /* 0x02880000ff0075a7 */ /* 0x000e240008020166 */
[----:B0-----:R-:W-:Y:S05]  /*1740*/  @!P1 BRA `(.L_x_9160) ;  /* 0x0000011000209947 */ /* 0x001fea0003800000 */
.L_x_9330:
[----:B------:R-:W-:Y:S05]  /*1750*/  @!P0 BRA `(.L_x_9161) ;  /* 0x0000000000048947 */ /* 0x000fea0003800000 */
[----:B------:R-:W-:Y:S01]  /*1760*/  BPT.TRAP 0x1 ;  /* 0x000000040000795c */ /* 0x000fe20000300000 */
.L_x_9161:
[----:B0-----:R-:W-:Y:S02]  /*1770*/  IMAD.U32 R0, RZ, RZ, UR37 ;  /* 0x00000025ff007e24 */ /* 0x001fe4000f8e00ff */
[----:B------:R-:W-:-:S03]  /*1780*/  IMAD.U32 R3, RZ, RZ, UR36 ;  /* 0x00000024ff037e24 */ /* 0x000fc6000f8e00ff */
[----:B------:R-:W-:Y:S02]  /*1790*/  LEA R0, R0, UR38, 0x3 ;  /* 0x0000002600007c11 */ /* 0x000fe4000f8e18ff */
[----:B------:R-:W-:-:S04]  /*17a0*/  SHF.L.U32 R3, R3, 0x1f, RZ ;  /* 0x0000001f03037819 */ /* 0x000fc800000006ff */
[----:B------:R0:W1:Y:S01]  /*17b0*/  SYNCS.PHASECHK.TRANS64.TRYWAIT P2, [R0+URZ+0x28830], R3 ;  /* 0x02883003000075a7 */ /* 0x000062000804017f */
[----:B------:R-:W-:Y:S05]  /*17c0*/  @!P0 BRA `(.L_x_9162) ;  /* 0x0000000000048947 */ /* 0x000fea0003800000 */
[----:B------:R-:W-:Y:S01]  /*17d0*/  BPT.TRAP 0x1 ;  /* 0x000000040000795c */ /* 0x000fe20000300000 */
.L_x_9162:
[----:B------:R-:W2:Y:S02]  /*17e0*/  S2R R4, SR_TID.X ;  /* 0x0000000000047919 */ /* 0x000ea40000002100 */
[----:B--2---:R-:W-:Y:S01]  /*17f0*/  LOP3.LUT P1, RZ, R4, 0x7f, RZ, 0xc0, !PT ;  /* 0x0000007f04ff7812 */ /* 0x004fe2000782c0ff */
[----:B-1----:R-:W-:-:S12]  /*1800*/  @P2 BRA `(.L_x_9163) ;  /* 0x0000000000082947 */ /* 0x002fd80003800000 */
[----:B------:R-:W1:Y:S02]  /*1810*/  SYNCS.PHASECHK.TRANS64.TRYWAIT P2, [R0+URZ+0x28830], R3 ;  /* 0x02883003000075a7 */ /* 0x000e64000804017f */
[----:B-1----:R-:W-:Y:S05]  /*1820*/  @!P2 BRA `(.L_x_9164) ;  /* 0x000001100000a947 */ /* 0x002fea0003800000 */
.L_x_9163:
[----:B------:R-:W-:Y:S05]  /*1830*/  WARPSYNC.ALL ;  /* 0x0000000000007948 */ /* 0x000fea0003800000 */
[----:B------:R-:W-:Y:S01]  /*1840*/  UIADD3 UR4, UR38, 0x18400, URZ ;  /* 0x0001840026047890 */ /* 0x000fe2000fffe03f */
[----:B------:R-:W-:Y:S01]  /*1850*/  WARPGROUP.ARRIVE ;  /* 0x00000000000079c5 */ /* 0x000fe20000000000 */
[----:B------:R-:W-:Y:S01]  /*1860*/  ULOP3.LUT UR32, UR43, 0x10000, URZ, 0xfc, !UPT ;  /* 0x000100002b207892 */ /* 0x000fe2000f8efc3f */
[----:B------:R-:W2:Y:S01]  /*1870*/  LDC R8, c[0x0][0x448] ;  /* 0x00011200ff087b82 */ /* 0x000ea20000000800 */
        /* <DEDUP_REMOVED lines=24> */
[----:B--2---:R-:W-:Y:S01]  /*1a00*/  ISETP.NE.AND P2, PT, R8, 0x1, PT ;  /* 0x000000010800780c */ /* 0x004fe20003f45270 */
[----:B------:R-:W-:Y:S01]  /*1a10*/  UIADD3 UR14, UR34, 0x6, URZ ;  /* 0x00000006220e7890 */ /* 0x000fe2000fffe03f */
[----:B------:R-:W-:Y:S01]  /*1a20*/  IMAD.IADD R8, R23, 0x1, R2 ;  /* 0x0000000117087824 */ /* 0x000fe200078e0202 */
        /* <DEDUP_REMOVED lines=11> */
[----:B------:R-:W0:Y:S01]  /*1ae0*/  @P2 LDC R9, c[0x0][0x44c] ;  /* 0x00011300ff092b82 */ /* 0x000e220000000800 */
        /* <DEDUP_REMOVED lines=17> */
[----:B------:R-:W-:Y:S02]  /*1c00*/  CS2R R118, SRZ ;  /* 0x0000000000767805 */ /* 0x000fe4000001ff00 */
[----:B------:R-:W-:Y:S02]  /*1c10*/  CS2R R116, SRZ ;  /* 0x0000000000747805 */ /* 0x000fe4000001ff00 */
[----:B------:R-:W-:Y:S01]  /*1c20*/  CS2R R114, SRZ ;  /* 0x0000000000727805 */ /* 0x000fe2000001ff00 */
[----:B0-----:R-:W-:Y:S01]  /*1c30*/  @P2 IMAD.HI.U32 R9, R8, R9, RZ ;  /* 0x0000000908092227 */ /* 0x001fe200078e00ff */
[----:B------:R-:W-:-:S02]  /*1c40*/  WARPGROUP.DEPBAR.LE gsb0, 0x0 ;  /* 0x00008000000079c5 */ /* 0x000fc40000010000 */
[----:B------:R-:W-:-:S06]  /*1c50*/  WARPGROUP.ARRIVE ;  /* 0x00000000000079c5 */ /* 0x000fcc0000000000 */
[----:B------:R-:W-:Y:S01]  /*1c60*/  HGMMA.64x128x16.F32 R24, gdesc[UR4], R24, gsb0 ;  /* 0x01e00000041879f0 */ /* 0x000fe20008000818 */
[----:B------:R-:W-:Y:S01]  /*1c70*/  ULDC UR6, c[0x0][0x9d8] ;  /* 0x0002760000067ab9 */ /* 0x000fe20000000800 */
[----:B------:R-:W-:Y:S01]  /*1c80*/  ULDC UR7, c[0x0][0x988] ;  /* 0x0002620000077ab9 */ /* 0x000fe20000000800 */
        /* <DEDUP_REMOVED lines=32> */
[----:B0-----:R-:W0:Y:S01]  /*1e90*/  @P2 LDC R30, c[0x0][0x450] ;  /* 0x00011400ff1e2b82 */ /* 0x001e220000000800 */
[----:B------:R-:W-:Y:S01]  /*1ea0*/  FMUL.FTZ R43, R43, UR6 ;  /* 0x000000062b2b7c20 */ /* 0x000fe20008410000 */
[----:B------:R-:W-:Y:S01]  /*1eb0*/  FMUL.FTZ R46, R46, UR6 ;  /* 0x000000062e2e7c20 */ /* 0x000fe20008410000 */
[----:B------:R-:W-:Y:S01]  /*1ec0*/  FMUL.FTZ R47, R47, UR6 ;  /* 0x000000062f2f7c20 */ /* 0x000fe20008410000 */
[----:B------:R-:W-:Y:S01]  /*1ed0*/  FMUL.FTZ R50, R50, UR6 ;  /* 0x0000000632327c20 */ /* 0x000fe20008410000 */
[----:B------:R-:W-:Y:S01]  /*1ee0*/  FMUL.FTZ R51, R51, UR6 ;  /* 0x0000000633337c20 */ /* 0x000fe20008410000 */
[----:B------:R-:W-:Y:S01]  /*1ef0*/  FMUL.FTZ R54, R54, UR6 ;  /* 0x0000000636367c20 */ /* 0x000fe20008410000 */
[----:B------:R3:W4:Y:S01]  /*1f00*/  MUFU.TANH R32, R27 ;  /* 0x0000001b00207308 */ /* 0x0007220000002400 */
[----:B-1----:R-:W-:-:S02]  /*1f10*/  IMAD.MOV.U32 R26, RZ, RZ, R8 ;  /* 0x000000ffff1a7224 */ /* 0x002fc400078e0008 */
        /* <DEDUP_REMOVED lines=14> */
[----:B------:R-:W5:Y:S01]  /*2000*/  MUFU.TANH R34, R34 ;  /* 0x0000002200227308 */ /* 0x000f620000002400 */
[----:B0-----:R-:W-:Y:S01]  /*2010*/  @P2 SHF.R.U32.HI R26, RZ, R30, R9 ;  /* 0x0000001eff1a2219 */ /* 0x001fe20000011609 */
[----:B------:R-:W-:-:S02]  /*2020*/  IMAD.MOV.U32 R9, RZ, RZ, -0x80 ;  /* 0xffffff80ff097424 */ /* 0x000fc400078e00ff */
[----:B------:R-:W-:Y:S01]  /*2030*/  FMUL.FTZ R74, R74, UR6 ;  /* 0x000000064a4a7c20 */ /* 0x000fe20008410000 */
[----:B------:R-:W-:Y:S01]  /*2040*/  FMUL.FTZ R75, R75, UR6 ;  /* 0x000000064b4b7c20 */ /* 0x000fe20008410000 */
[----:B------:R-:W-:Y:S01]  /*2050*/  FMUL.FTZ R15, R37, UR6 ;  /* 0x00000006250f7c20 */ /* 0x000fe20008410000 */
[----:B------:R-:W0:Y:S01]  /*2060*/  SHFL.IDX PT, R8, R26, 0x1, 0x1c1f ;  /* 0x003c1f001a087f89 */ /* 0x000e2200000e0000 */
[----:B------:R-:W-:Y:S01]  /*2070*/  IMAD R9, R88, R9, 0x80 ;  /* 0x0000008058097424 */ /* 0x000fe200078e0209 */
[----:B------:R-:W5:Y:S01]  /*2080*/  MUFU.TANH R35, R35 ;  /* 0x0000002300237308 */ /* 0x000f620000002400 */
[----:B------:R-:W-:Y:S01]  /*2090*/  FMUL.FTZ R78, R78, UR6 ;  /* 0x000000064e4e7c20 */ /* 0x000fe20008410000 */
[----:B------:R-:W-:Y:S01]  /*20a0*/  FMUL.FTZ R79, R79, UR6 ;  /* 0x000000064f4f7c20 */ /* 0x000fe20008410000 */
[----:B---3--:R-:W-:Y:S02]  /*20b0*/  VIADD R27, R9, 0x1 ;  /* 0x00000001091b7836 */ /* 0x008fe40000000000 */
[----:B------:R-:W-:Y:S01]  /*20c0*/  FMUL.FTZ R11, R45, UR6 ;  /* 0x000000062d0b7c20 */ /* 0x000fe20008410000 */
[----:B------:R-:W-:-:S02]  /*20d0*/  IMAD.IADD R9, R16, 0x1, R9 ;  /* 0x0000000110097824 */ /* 0x000fc400078e0209 */
[----:B------:R-:W-:Y:S01]  /*20e0*/  FMUL.FTZ R14, R41, UR6 ;  /* 0x00000006290e7c20 */ /* 0x000fe20008410000 */
[C---:B------:R-:W-:Y:S01]  /*20f0*/  IMAD R27, R22.reuse, -0x2, R27 ;  /* 0xfffffffe161b7824 */ /* 0x040fe200078e021b */
[----:B------:R-:W3:Y:S01]  /*2100*/  MUFU.TANH R38, R38 ;  /* 0x0000002600267308 */ /* 0x000ee20000002400 */
[----:B------:R-:W-:Y:S02]  /*2110*/  IMAD R30, R22, -0x2, R9 ;  /* 0xfffffffe161e7824 */ /* 0x000fe400078e0209 */
[----:B------:R-:W-:Y:S01]  /*2120*/  FMUL.FTZ R82, R82, UR6 ;  /* 0x0000000652527c20 */ /* 0x000fe20008410000 */
[----:B------:R-:W-:Y:S01]  /*2130*/  FMUL.FTZ R83, R83, UR6 ;  /* 0x0000000653537c20 */ /* 0x000fe20008410000 */
[----:B------:R-:W-:Y:S01]  /*2140*/  IADD3 R97, -R17, R27, R16 ;  /* 0x0000001b11617210 */ /* 0x000fe20007ffe110 */
[----:B------:R-:W-:Y:S01]  /*2150*/  FMUL.FTZ R10, R49, UR6 ;  /* 0x00000006310a7c20 */ /* 0x000fe20008410000 */
[----:B------:R-:W-:Y:S01]  /*2160*/  FMUL.FTZ R86, R86, UR6 ;  /* 0x0000000656567c20 */ /* 0x000fe20008410000 */
[----:B------:R-:W-:Y:S01]  /*2170*/  FMUL.FTZ R5, R53, UR6 ;  /* 0x0000000635057c20 */ /* 0x000fe20008410000 */
[----:B------:R-:W3:Y:S01]  /*2180*/  MUFU.TANH R39, R39 ;  /* 0x0000002700277308 */ /* 0x000ee20000002400 */
[----:B------:R-:W-:Y:S01]  /*2190*/  FMUL.FTZ R87, R87, UR6 ;  /* 0x0000000657577c20 */ /* 0x000fe20008410000 */
[----:B------:R-:W3:Y:S01]  /*21a0*/  SHFL.IDX PT, R26, R26, RZ, 0x1c1f ;  /* 0x001c1fff1a1a7589 */ /* 0x000ee200000e0000 */
[----:B------:R-:W-:Y:S01]  /*21b0*/  FMUL.FTZ R20, R36, UR6 ;  /* 0x0000000624147c20 */ /* 0x000fe20008410000 */
[----:B------:R-:W-:Y:S01]  /*21c0*/  FMUL.FTZ R61, R61, UR6 ;  /* 0x000000063d3d7c20 */ /* 0x000fe20008410000 */
[----:B------:R-:W-:Y:S01]  /*21d0*/  FMUL.FTZ R65, R65, UR6 ;  /* 0x0000000641417c20 */ /* 0x000fe20008410000 */
[----:B0-----:R-:W-:Y:S01]  /*21e0*/  VIADDMNMX R9, R8, R97, R30, PT ;  /* 0x0000006108097246 */ /* 0x001fe2000380011e */
[----:B------:R-:W-:Y:S01]  /*21f0*/  FMUL.FTZ R13, R40, UR6 ;  /* 0x00000006280d7c20 */ /* 0x000fe20008410000 */
[----:B------:R-:W0:Y:S01]  /*2200*/  MUFU.TANH R42, R42 ;  /* 0x0000002a002a7308 */ /* 0x000e220000002400 */
[----:B------:R-:W-:Y:S01]  /*2210*/  FMUL.FTZ R69, R69, UR6 ;  /* 0x0000000645457c20 */ /* 0x000fe20008410000 */
[C---:B------:R-:W-:Y:S01]  /*2220*/  ISETP.GT.AND P3, PT, R9.reuse, RZ, PT ;  /* 0x000000ff0900720c */ /* 0x040fe20003f64270 */
[----:B------:R-:W-:Y:S01]  /*2230*/  FMUL.FTZ R12, R44, UR6 ;  /* 0x000000062c0c7c20 */ /* 0x000fe20008410000 */
[----:B------:R-:W-:Y:S01]  /*2240*/  ISETP.GT.AND P4, PT, R9, 0x1, PT ;  /* 0x000000010900780c */ /* 0x000fe20003f84270 */
[----:B------:R-:W-:Y:S01]  /*2250*/  FMUL.FTZ R73, R73, UR6 ;  /* 0x0000000649497c20 */ /* 0x000fe20008410000 */
[----:B------:R-:W-:Y:S01]  /*2260*/  ISETP.GT.AND P5, PT, R9, 0x8, PT ;  /* 0x000000080900780c */ /* 0x000fe20003fa4270 */
[----:B------:R-:W-:Y:S01]  /*2270*/  FMUL.FTZ R7, R48, UR6 ;  /* 0x0000000630077c20 */ /* 0x000fe20008410000 */
[----:B--2---:R-:W-:Y:S01]  /*2280*/  FSEL R99, R99, -INF , P3 ;  /* 0xff80000063637808 */ /* 0x004fe20001800000 */
[----:B------:R-:W2:Y:S01]  /*2290*/  MUFU.TANH R43, R43 ;  /* 0x0000002b002b7308 */ /* 0x000ea20000002400 */
[----:B----4-:R-:W-:Y:S01]  /*22a0*/  FSEL R32, R32, -INF , P4 ;  /* 0xff80000020207808 */ /* 0x010fe20002000000 */
[----:B------:R-:W-:Y:S01]  /*22b0*/  FMUL.FTZ R6, R52, UR6 ;  /* 0x0000000634067c20 */ /* 0x000fe20008410000 */
[----:B------:R-:W-:Y:S01]  /*22c0*/  ISETP.GT.AND P3, PT, R9, 0x9, PT ;  /* 0x000000090900780c */ /* 0x000fe20003f64270 */
[----:B------:R-:W-:Y:S01]  /*22d0*/  FMUL.FTZ R77, R77, UR6 ;  /* 0x000000064d4d7c20 */ /* 0x000fe20008410000 */
[----:B------:R-:W-:Y:S01]  /*22e0*/  FSEL R101, R101, -INF , P5 ;  /* 0xff80000065657808 */ /* 0x000fe20002800000 */
[----:B------:R-:W-:Y:S01]  /*22f0*/  FMUL.FTZ R3, R56, UR6 ;  /* 0x0000000638037c20 */ /* 0x000fe20008410000 */
[----:B------:R-:W-:Y:S01]  /*2300*/  FMNMX.FTZ R8, R99, R32, !PT ;  /* 0x0000002063087209 */ /* 0x000fe20007810000 */
[----:B------:R-:W4:Y:S01]  /*2310*/  MUFU.TANH R46, R46 ;  /* 0x0000002e002e7308 */ /* 0x000f220000002400 */
[----:B------:R-:W-:Y:S01]  /*2320*/  ISETP.GT.AND P4, PT, R9, 0x10, PT ;  /* 0x000000100900780c */ /* 0x000fe20003f84270 */
[----:B------:R-:W-:Y:S01]  /*2330*/  FMUL.FTZ R81, R81, UR6 ;  /* 0x0000000651517c20 */ /* 0x000fe20008410000 */
[----:B-1----:R-:W-:Y:S01]  /*2340*/  FSEL R103, R31, -INF , P3 ;  /* 0xff8000001f677808 */ /* 0x002fe20001800000 */
[----:B------:R-:W-:Y:S01]  /*2350*/  FMUL.FTZ R60, R60, UR6 ;  /* 0x000000063c3c7c20 */ /* 0x000fe20008410000 */
[----:B------:R-:W-:Y:S01]  /*2360*/  FMNMX.FTZ R8, R101, R8, !PT ;  /* 0x0000000865087209 */ /* 0x000fe20007810000 */
[----:B------:R-:W-:Y:S01]  /*2370*/  FMUL.FTZ R64, R64, UR6 ;  /* 0x0000000640407c20 */ /* 0x000fe20008410000 */
[----:B------:R-:W-:Y:S01]  /*2380*/  ISETP.GT.AND P3, PT, R9, 0x11, PT ;  /* 0x000000110900780c */ /* 0x000fe20003f64270 */
[----:B------:R-:W1:Y:S01]  /*2390*/  MUFU.TANH R47, R47 ;  /* 0x0000002f002f7308 */ /* 0x000e620000002400 */
[----:B-----5:R-:W-:Y:S01]  /*23a0*/  FSEL R105, R34, -INF , P4 ;  /* 0xff80000022697808 */ /* 0x020fe20002000000 */
[----:B------:R-:W-:Y:S01]  /*23b0*/  FMUL.FTZ R85, R85, UR6 ;  /* 0x0000000655557c20 */ /* 0x000fe20008410000 */
[----:B------:R-:W-:Y:S01]  /*23c0*/  FMNMX.FTZ R8, R103, R8, !PT ;  /* 0x0000000867087209 */ /* 0x000fe20007810000 */
[----:B------:R-:W-:Y:S01]  /*23d0*/  FMUL.FTZ R68, R68, UR6 ;  /* 0x0000000644447c20 */ /* 0x000fe20008410000 */
[----:B------:R-:W-:Y:S01]  /*23e0*/  ISETP.GT.AND P4, PT, R9, 0x18, PT ;  /* 0x000000180900780c */ /* 0x000fe20003f84270 */
[----:B------:R-:W-:Y:S01]  /*23f0*/  FMUL.FTZ R72, R72, UR6 ;  /* 0x0000000648487c20 */ /* 0x000fe20008410000 */
[----:B------:R-:W-:Y:S01]  /*2400*/  FSEL R107, R35, -INF , P3 ;  /* 0xff800000236b7808 */ /* 0x000fe20001800000 */
[----:B------:R-:W5:Y:S01]  /*2410*/  MUFU.TANH R50, R50 ;  /* 0x0000003200327308 */ /* 0x000f620000002400 */
[----:B------:R-:W-:Y:S01]  /*2420*/  FMNMX.FTZ R8, R105, R8, !PT ;  /* 0x0000000869087209 */ /* 0x000fe20007810000 */
[----:B------:R-:W-:Y:S01]  /*2430*/  FMUL.FTZ R76, R76, UR6 ;  /* 0x000000064c4c7c20 */ /* 0x000fe20008410000 */
[----:B------:R-:W-:Y:S01]  /*2440*/  ISETP.GT.AND P3, PT, R9, 0x19, PT ;  /* 0x000000190900780c */ /* 0x000fe20003f64270 */
[----:B------:R-:W-:Y:S01]  /*2450*/  FMUL.FTZ R80, R80, UR6 ;  /* 0x0000000650507c20 */ /* 0x000fe20008410000 */
[----:B---3--:R-:W-:Y:S01]  /*2460*/  FSEL R109, R38, -INF , P4 ;  /* 0xff800000266d7808 */ /* 0x008fe20002000000 */
[----:B------:R-:W-:Y:S01]  /*2470*/  FMUL.FTZ R84, R84, UR6 ;  /* 0x0000000654547c20 */ /* 0x000fe20008410000 */
[----:B------:R-:W-:Y:S01]  /*2480*/  FMNMX.FTZ R8, R107, R8, !PT ;  /* 0x000000086b087209 */ /* 0x000fe20007810000 */
[----:B------:R-:W3:Y:S01]  /*2490*/  MUFU.TANH R51, R51 ;  /* 0x0000003300337308 */ /* 0x000ee20000002400 */
[----:B------:R-:W-:Y:S01]  /*24a0*/  ISETP.GT.AND P4, PT, R9, 0x20, PT ;  /* 0x000000200900780c */ /* 0x000fe20003f84270 */
[----:B------:R3:W-:Y:S01]  /*24b0*/  @!P1 SYNCS.ARRIVE.TRANS64.RED.A1T0 RZ, [R0+URZ], RZ ;  /* 0x000000ff00ff99a7 */ /* 0x0007e2000810043f */
[----:B------:R-:W-:-:S02]  /*24c0*/  FSEL R111, R39, -INF , P3 ;  /* 0xff800000276f7808 */ /* 0x000fc40001800000 */
[----:B------:R-:W-:Y:S02]  /*24d0*/  FMNMX.FTZ R8, R109, R8, !PT ;  /* 0x000000086d087209 */ /* 0x000fe40007810000 */
[----:B------:R-:W-:Y:S01]  /*24e0*/  ISETP.GT.AND P3, PT, R9, 0x21, PT ;  /* 0x000000210900780c */ /* 0x000fe20003f64270 */
[----:B------:R-:W-:Y:S01]  /*24f0*/  MUFU.TANH R54, R54 ;  /* 0x0000003600367308 */ /* 0x000fe20000002400 */
[----:B0-----:R-:W-:Y:S02]  /*2500*/  FSEL R113, R42, -INF , P4 ;  /* 0xff8000002a717808 */ /* 0x001fe40002000000 */
[----:B------:R-:W-:Y:S02]  /*2510*/  FMNMX.FTZ R8, R111, R8, !PT ;  /* 0x000000086f087209 */ /* 0x000fe40007810000 */
[----:B------:R-:W-:Y:S02]  /*2520*/  ISETP.GT.AND P4, PT, R9, 0x28, PT ;  /* 0x000000280900780c */ /* 0x000fe40003f84270 */
[----:B--2---:R-:W-:Y:S01]  /*2530*/  FSEL R95, R43, -INF , P3 ;  /* 0xff8000002b5f7808 */ /* 0x004fe20001800000 */
[----:B------:R-:W0:Y:S01]  /*2540*/  MUFU.TANH R55, R55 ;  /* 0x0000003700377308 */ /* 0x000e220000002400 */
[----:B------:R-:W-:Y:S01]  /*2550*/  FMNMX.FTZ R34, R113, R8, !PT ;  /* 0x0000000871227209 */ /* 0x000fe20007810000 */
[----:B------:R-:W-:Y:S01]  /*2560*/  FMUL.FTZ R8, R71, UR6 ;  /* 0x0000000647087c20 */ /* 0x000fe20008410000 */
[----:B------:R-:W-:-:S02]  /*2570*/  ISETP.GT.AND P3, PT, R9, 0x29, PT ;  /* 0x000000290900780c */ /* 0x000fc40003f64270 */
[----:B----4-:R-:W-:Y:S02]  /*2580*/  FSEL R93, R46, -INF , P4 ;  /* 0xff8000002e5d7808 */ /* 0x010fe40002000000 */
[----:B------:R-:W-:Y:S01]  /*2590*/  FMNMX.FTZ R34, R95, R34, !PT ;  /* 0x000000225f227209 */ /* 0x000fe20007810000 */
[----:B------:R-:W-:Y:S01]  /*25a0*/  MUFU.TANH R57, R58 ;  /* 0x0000003a00397308 */ /* 0x000fe20000002400 */
[----:B------:R-:W-:Y:S02]  /*25b0*/  ISETP.GT.AND P4, PT, R9, 0x30, PT ;  /* 0x000000300900780c */ /* 0x000fe40003f84270 */
[----:B-1----:R-:W-:Y:S02]  /*25c0*/  FSEL R91, R47, -INF , P3 ;  /* 0xff8000002f5b7808 */ /* 0x002fe40001800000 */
[----:B------:R-:W-:Y:S02]  /*25d0*/  FMNMX.FTZ R34, R93, R34, !PT ;  /* 0x000000225d227209 */ /* 0x000fe40007810000 */
[----:B------:R-:W-:Y:S01]  /*25e0*/  ISETP.GT.AND P3, PT, R9, 0x31, PT ;  /* 0x000000310900780c */ /* 0x000fe20003f64270 */
[----:B------:R-:W1:Y:S01]  /*25f0*/  MUFU.TANH R27, R59 ;  /* 0x0000003b001b7308 */ /* 0x000e620000002400 */
[----:B-----5:R-:W-:-:S02]  /*2600*/  FSEL R71, R50, -INF , P4 ;  /* 0xff80000032477808 */ /* 0x020fc40002000000 */
[----:B------:R-:W-:Y:S01]  /*2610*/  FMNMX.FTZ R34, R91, R34, !PT ;  /* 0x000000225b227209 */ /* 0x000fe20007810000 */
[----:B------:R-:W2:Y:S01]  /*2620*/  @P2 LDC R50, c[0x0][0x450] ;  /* 0x00011400ff322b82 */ /* 0x000ea20000000800 */
[----:B------:R-:W-:Y:S02]  /*2630*/  ISETP.GT.AND P4, PT, R9, 0x38, PT ;  /* 0x000000380900780c */ /* 0x000fe40003f84270 */
[----:B------:R-:W-:Y:S01]  /*2640*/  FMNMX.FTZ R34, R71, R34, !PT ;  /* 0x0000002247227209 */ /* 0x000fe20007810000 */
[----:B------:R3:W-:Y:S01]  /*2650*/  MUFU.TANH R33, R67 ;  /* 0x0000004300217308 */ /* 0x0007e20000002400 */
[----:B------:R-:W-:-:S04]  /*2660*/  VIADDMNMX R30, R26, R97, R30, PT ;  /* 0x000000611a1e7246 */ /* 0x000fc8000380011e */
[----:B------:R-:W-:-:S03]  /*2670*/  ISETP.GT.AND P5, PT, R30, 0x8, PT ;  /* 0x000000081e00780c */ /* 0x000fc60003fa4270 */
[----:B------:R-:W4:Y:S01]  /*2680*/  MUFU.TANH R62, R62 ;  /* 0x0000003e003e7308 */ /* 0x000f220000002400 */
[----:B---3--:R-:W-:Y:S02]  /*2690*/  FSEL R67, R51, -INF , P3 ;  /* 0xff80000033437808 */ /* 0x008fe40001800000 */
[----:B------:R-:W-:Y:S02]  /*26a0*/  ISETP.GT.AND P3, PT, R9, 0x39, PT ;  /* 0x000000390900780c */ /* 0x000fe40003f64270 */
[----:B------:R-:W-:Y:S02]  /*26b0*/  FMNMX.FTZ R34, R67, R34, !PT ;  /* 0x0000002243227209 */ /* 0x000fe40007810000 */
[----:B0-----:R-:W-:Y:S01]  /*26c0*/  FSEL R59, R55, -INF , P3 ;  /* 0xff800000373b7808 */ /* 0x001fe20001800000 */
[----:B------:R0:W3:Y:S01]  /*26d0*/  MUFU.TANH R29, R63 ;  /* 0x0000003f001d7308 */ /* 0x0000e20000002400 */
[----:B------:R-:W-:-:S04]  /*26e0*/  ISETP.GT.AND P3, PT, R9, 0x41, PT ;  /* 0x000000410900780c */ /* 0x000fc80003f64270 */
[----:B-1----:R-:W-:Y:S02]  /*26f0*/  FSEL R55, R27, -INF , P3 ;  /* 0xff8000001b377808 */ /* 0x002fe40001800000 */
[C---:B------:R-:W-:Y:S01]  /*2700*/  ISETP.GT.AND P3, PT, R9.reuse, 0x49, PT ;  /* 0x000000490900780c */ /* 0x040fe20003f64270 */
[----:B------:R-:W1:Y:S01]  /*2710*/  MUFU.TANH R66, R66 ;  /* 0x0000004200427308 */ /* 0x000e620000002400 */
        /* <DEDUP_REMOVED lines=8> */
[----:B----4-:R-:W-:Y:S01]  /*27a0*/  FSEL R27, R62, -INF , P4 ;  /* 0xff8000003e1b7808 */ /* 0x010fe20002000000 */
[----:B------:R-:W4:Y:S01]  /*27b0*/  MUFU.TANH R8, R8 ;  /* 0x0000000800087308 */ /* 0x000f220000002400 */
[----:B------:R-:W-:Y:S02]  /*27c0*/  FMNMX.FTZ R34, R55, R34, !PT ;  /* 0x0000002237227209 */ /* 0x000fe40007810000 */
[----:B------:R-:W-:Y:S02]  /*27d0*/  ISETP.GT.AND P4, PT, R9, 0x50, PT ;  /* 0x000000500900780c */ /* 0x000fe40003f84270 */
[----:B---3--:R-:W-:-:S02]  /*27e0*/  FSEL R31, R29, -INF , P3 ;  /* 0xff8000001d1f7808 */ /* 0x008fc40001800000 */
[----:B------:R-:W-:Y:S01]  /*27f0*/  FMNMX.FTZ R34, R27, R34, !PT ;  /* 0x000000221b227209 */ /* 0x000fe20007810000 */
[----:B------:R-:W3:Y:S01]  /*2800*/  MUFU.TANH R39, R74 ;  /* 0x0000004a00277308 */ /* 0x000ee20000002400 */
[----:B------:R-:W-:Y:S02]  /*2810*/  ISETP.GT.AND P3, PT, R9, 0x51, PT ;  /* 0x000000510900780c */ /* 0x000fe40003f64270 */
[----:B-1----:R-:W-:Y:S02]  /*2820*/  FSEL R29, R66, -INF , P4 ;  /* 0xff800000421d7808 */ /* 0x002fe40002000000 */
[----:B------:R-:W-:Y:S02]  /*2830*/  FMNMX.FTZ R34, R31, R34, !PT ;  /* 0x000000221f227209 */ /* 0x000fe40007810000 */
[----:B------:R-:W-:Y:S01]  /*2840*/  ISETP.GT.AND P4, PT, R9, 0x58, PT ;  /* 0x000000580900780c */ /* 0x000fe20003f84270 */
[----:B------:R-:W1:Y:S01]  /*2850*/  MUFU.TANH R37, R75 ;  /* 0x0000004b00257308 */ /* 0x000e620000002400 */
[----:B------:R-:W-:-:S02]  /*2860*/  FSEL R33, R33, -INF , P3 ;  /* 0xff80000021217808 */ /* 0x000fc40001800000 */
[----:B------:R-:W-:Y:S02]  /*2870*/  FMNMX.FTZ R34, R29, R34, !PT ;  /* 0x000000221d227209 */ /* 0x000fe40007810000 */
[----:B------:R-:W-:Y:S02]  /*2880*/  ISETP.GT.AND P3, PT, R9, 0x59, PT ;  /* 0x000000590900780c */ /* 0x000fe40003f64270 */
[----:B0-----:R-:W-:Y:S01]  /*2890*/  FSEL R35, R35, -INF , P4 ;  /* 0xff80000023237808 */ /* 0x001fe20002000000 */
[----:B------:R-:W0:Y:S01]  /*28a0*/  MUFU.TANH R43, R78 ;  /* 0x0000004e002b7308 */ /* 0x000e220000002400 */
[----:B------:R-:W-:Y:S02]  /*28b0*/  FMNMX.FTZ R34, R33, R34, !PT ;  /* 0x0000002221227209 */ /* 0x000fe40007810000 */
[----:B------:R-:W-:Y:S02]  /*28c0*/  ISETP.GT.AND P4, PT, R9, 0x60, PT ;  /* 0x000000600900780c */ /* 0x000fe40003f84270 */
[----:B----4-:R-:W-:-:S02]  /*28d0*/  FSEL R41, R8, -INF , P3 ;  /* 0xff80000008297808 */ /* 0x010fc40001800000 */
[----:B------:R-:W-:Y:S01]  /*28e0*/  FMNMX.FTZ R34, R35, R34, !PT ;  /* 0x0000002223227209 */ /* 0x000fe20007810000 */
[----:B------:R-:W4:Y:S01]  /*28f0*/  MUFU.TANH R45, R79 ;  /* 0x0000004f002d7308 */ /* 0x000f220000002400 */
[----:B------:R-:W-:Y:S02]  /*2900*/  ISETP.GT.AND P3, PT, R9, 0x61, PT ;  /* 0x000000610900780c */ /* 0x000fe40003f64270 */
[----:B---3--:R-:W-:Y:S02]  /*2910*/  FSEL R39, R39, -INF , P4 ;  /* 0xff80000027277808 */ /* 0x008fe40002000000 */
[----:B------:R-:W-:Y:S02]  /*2920*/  FMNMX.FTZ R34, R41, R34, !PT ;  /* 0x0000002229227209 */ /* 0x000fe40007810000 */
[----:B------:R-:W-:Y:S01]  /*2930*/  ISETP.GT.AND P4, PT, R9, 0x68, PT ;  /* 0x000000680900780c */ /* 0x000fe20003f84270 */
[----:B------:R-:W3:Y:S01]  /*2940*/  MUFU.TANH R47, R82 ;  /* 0x00000052002f7308 */ /* 0x000ee20000002400 */
[----:B-1----:R-:W-:-:S02]  /*2950*/  FSEL R37, R37, -INF , P3 ;  /* 0xff80000025257808 */ /* 0x002fc40001800000 */
        /* <DEDUP_REMOVED lines=8> */
[----:B------:R-:W1:Y:S01]  /*29e0*/  MUFU.TANH R53, R86 ;  /* 0x0000005600357308 */ /* 0x000e620000002400 */
[----:B------:R-:W-:Y:S02]  /*29f0*/  ISETP.GT.AND P3, PT, R9, 0x71, PT ;  /* 0x000000710900780c */ /* 0x000fe40003f64270 */
[----:B---3--:R-:W-:Y:S02]  /*2a00*/  FSEL R47, R47, -INF , P4 ;  /* 0xff8000002f2f7808 */ /* 0x008fe40002000000 */
[----:B------:R-:W-:Y:S02]  /*2a10*/  FMNMX.FTZ R34, R45, R34, !PT ;  /* 0x000000222d227209 */ /* 0x000fe40007810000 */
[----:B------:R-:W-:Y:S01]  /*2a20*/  ISETP.GT.AND P4, PT, R9, 0x78, PT ;  /* 0x000000780900780c */ /* 0x000fe20003f84270 */
[----:B------:R-:W3:Y:S01]  /*2a30*/  MUFU.TANH R51, R87 ;  /* 0x0000005700337308 */ /* 0x000ee20000002400 */
[----:B0-----:R-:W-:-:S02]  /*2a40*/  FSEL R49, R49, -INF , P3 ;  /* 0xff80000031317808 */ /* 0x001fc40001800000 */
[----:B------:R-:W-:Y:S02]  /*2a50*/  FMNMX.FTZ R34, R47, R34, !PT ;  /* 0x000000222f227209 */ /* 0x000fe40007810000 */
[----:B------:R-:W-:Y:S02]  /*2a60*/  ISETP.GT.AND P3, PT, R9, 0x79, PT ;  /* 0x000000790900780c */ /* 0x000fe40003f64270 */
[----:B------:R-:W-:Y:S01]  /*2a70*/  FMNMX.FTZ R34, R49, R34, !PT ;  /* 0x0000002231227209 */ /* 0x000fe20007810000 */
[----:B------:R-:W-:Y:S01]  /*2a80*/  MUFU.TANH R21, R21 ;  /* 0x0000001500157308 */ /* 0x000fe20000002400 */
[----:B-1----:R-:W-:Y:S02]  /*2a90*/  FSEL R53, R53, -INF , P4 ;  /* 0xff80000035357808 */ /* 0x002fe40002000000 */
[----:B------:R-:W-:Y:S02]  /*2aa0*/  ISETP.GT.AND P4, PT, R30, 0x1, PT ;  /* 0x000000011e00780c */ /* 0x000fe40003f84270 */
[----:B------:R-:W-:-:S03]  /*2ab0*/  FMNMX.FTZ R34, R53, R34, !PT ;  /* 0x0000002235227209 */ /* 0x000fc60007810000 */
[----:B------:R-:W0:Y:S01]  /*2ac0*/  MUFU.TANH R89, R89 ;  /* 0x0000005900597308 */ /* 0x000e220000002400 */
[----:B---3--:R-:W-:-:S04]  /*2ad0*/  FSEL R51, R51, -INF , P3 ;  /* 0xff80000033337808 */ /* 0x008fc80001800000 */
[----:B------:R-:W-:-:S03]  /*2ae0*/  FMNMX.FTZ R34, R51, R34, !PT ;  /* 0x0000002233227209 */ /* 0x000fc60007810000 */
[----:B------:R-:W1:Y:S02]  /*2af0*/  MUFU.TANH R90, R90 ;  /* 0x0000005a005a7308 */ /* 0x000e640000002400 */
[----:B------:R-:W3:Y:S06]  /*2b00*/  SHFL.BFLY PT, R9, R34, 0x2, 0x1f ;  /* 0x0c401f0022097f89 */ /* 0x000eec00000e0000 */
[----:B------:R-:W4:Y:S01]  /*2b10*/  MUFU.TANH R28, R28 ;  /* 0x0000001c001c7308 */ /* 0x000f220000002400 */
[----:B0-----:R-:W-:Y:S02]  /*2b20*/  FSEL R89, R89, -INF , P4 ;  /* 0xff80000059597808 */ /* 0x001fe40002000000 */
[----:B------:R-:W-:-:S05]  /*2b30*/  ISETP.GT.AND P4, PT, R30, 0x10, PT ;  /* 0x000000101e00780c */ /* 0x000fca0003f84270 */
[----:B------:R-:W-:Y:S08]  /*2b40*/  MUFU.TANH R24, R24 ;  /* 0x0000001800187308 */ /* 0x000ff00000002400 */
[----:B------:R-:W0:Y:S01]  /*2b50*/  MUFU.TANH R25, R25 ;  /* 0x0000001900197308 */ /* 0x000e220000002400 */
[----:B---3--:R-:W-:-:S05]  /*2b60*/  FMNMX.FTZ R9, R34, R9, !PT ;  /* 0x0000000922097209 */ /* 0x008fca0007810000 */
[----:B------:R-:W3:Y:S02]  /*2b70*/  SHFL.BFLY PT, R8, R9, 0x1, 0x1f ;  /* 0x0c201f0009087f89 */ /* 0x000ee400000e0000 */
[----:B------:R-:W-:Y:S08]  /*2b80*/  MUFU.TANH R20, R20 ;  /* 0x0000001400147308 */ /* 0x000ff00000002400 */
[----:B------:R1:W-:Y:S08]  /*2b90*/  MUFU.TANH R36, R61 ;  /* 0x0000003d00247308 */ /* 0x0003f00000002400 */
[----:B------:R-:W5:Y:S01]  /*2ba0*/  MUFU.TANH R15, R15 ;  /* 0x0000000f000f7308 */ /* 0x000f620000002400 */
[----:B-1----:R-:W-:-:S02]  /*2bb0*/  FSEL R61, R90, -INF , P5 ;  /* 0xff8000005a3d7808 */ /* 0x002fc40002800000 */
[----:B---3--:R-:W-:Y:S01]  /*2bc0*/  FMNMX.FTZ R9, R9, R8, !PT ;  /* 0x0000000809097209 */ /* 0x008fe20007810000 */
[----:B------:R-:W-:-:S04]  /*2bd0*/  IMAD.U32 R8, RZ, RZ, UR7 ;  /* 0x00000007ff087e24 */ /* 0x000fc8000f8e00ff */
[----:B------:R4:W-:Y:S01]  /*2be0*/  MUFU.TANH R38, R65 ;  /* 0x0000004100267308 */ /* 0x0009e20000002400 */
[C---:B------:R-:W-:Y:S01]  /*2bf0*/  FSETP.NEU.FTZ.AND P3, PT, R9.reuse, -INF , PT ;  /* 0xff8000000900780b */ /* 0x040fe20003f7d000 */
[----:B------:R-:W-:-:S05]  /*2c00*/  FMUL.FTZ R34, R9, R8 ;  /* 0x0000000809227220 */ /* 0x000fca0000410000 */
[----:B------:R-:W-:Y:S01]  /*2c10*/  FSEL R42, R34, RZ, P3 ;  /* 0x000000ff222a7208 */ /* 0x000fe20001800000 */
[----:B------:R-:W-:Y:S01]  /*2c20*/  MUFU.TANH R13, R13 ;  /* 0x0000000d000d7308 */ /* 0x000fe20000002400 */
[----:B------:R-:W-:-:S03]  /*2c30*/  ISETP.GT.AND P3, PT, R30, RZ, PT ;  /* 0x000000ff1e00720c */ /* 0x000fc60003f64270 */
[-CC-:B------:R-:W-:Y:S01]  /*2c40*/  FFMA.FTZ R32, R32, R8.reuse, -R42.reuse ;  /* 0x0000000820207223 */ /* 0x180fe2000001082a */
[----:B------:R-:W-:Y:S01]  /*2c50*/  FSEL R21, R21, -INF , P3 ;  /* 0xff80000015157808 */ /* 0x000fe20001800000 */
[-CC-:B------:R-:W-:Y:S01]  /*2c60*/  FFMA.FTZ R175, R93, R8.reuse, -R42.reuse ;  /* 0x000000085daf7223 */ /* 0x180fe2000001082a */
[----:B------:R-:W-:Y:S01]  /*2c70*/  ISETP.GT.AND P3, PT, R30, 0x9, PT ;  /* 0x000000091e00780c */ /* 0x000fe20003f64270 */
[----:B------:R1:W-:Y:S01]  /*2c80*/  MUFU.EX2 R26, R32 ;  /* 0x00000020001a7308 */ /* 0x0003e20000000800 */
[-CC-:B------:R-:W-:Y:S01]  /*2c90*/  FFMA.FTZ R169, R71, R8.reuse, -R42.reuse ;  /* 0x0000000847a97223 */ /* 0x180fe2000001082a */
[-CC-:B------:R-:W-:Y:S01]  /*2ca0*/  FFMA.FTZ R171, R63, R8.reuse, -R42.reuse ;  /* 0x000000083fab7223 */ /* 0x180fe2000001082a */
[----:B----4-:R-:W-:Y:S01]  /*2cb0*/  FSEL R65, R28, -INF , P3 ;  /* 0xff8000001c417808 */ /* 0x010fe20001800000 */
[-CC-:B------:R-:W-:Y:S01]  /*2cc0*/  FFMA.FTZ R181, R99, R8.reuse, -R42.reuse ;  /* 0x0000000863b57223 */ /* 0x180fe2000001082a */
[C---:B------:R-:W-:Y:S01]  /*2cd0*/  ISETP.GT.AND P3, PT, R30.reuse, 0x11, PT ;  /* 0x000000111e00780c */ /* 0x040fe20003f64270 */
[-CC-:B------:R-:W-:Y:S01]  /*2ce0*/  FFMA.FTZ R183, R101, R8.reuse, -R42.reuse ;  /* 0x0000000865b77223 */ /* 0x180fe2000001082a */
[-CC-:B------:R-:W-:Y:S01]  /*2cf0*/  FFMA.FTZ R103, R103, R8.reuse, -R42.reuse ;  /* 0x0000000867677223 */ /* 0x180fe2000001082a */
[----:B------:R3:W-:Y:S01]  /*2d00*/  MUFU.TANH R40, R69 ;  /* 0x0000004500287308 */ /* 0x0007e20000002400 */
[----:B-1----:R-:W-:Y:S01]  /*2d10*/  FMNMX.FTZ R32, R21, R89, !PT ;  /* 0x0000005915207209 */ /* 0x002fe20007810000 */
[-CC-:B------:R-:W-:Y:S01]  /*2d20*/  FFMA.FTZ R153, R57, R8.reuse, -R42.reuse ;  /* 0x0000000839997223 */ /* 0x180fe2000001082a */
[----:B0-----:R-:W-:Y:S01]  /*2d30*/  FSEL R25, R25, -INF , P3 ;  /* 0xff80000019197808 */ /* 0x001fe20001800000 */
[--C-:B------:R-:W-:Y:S01]  /*2d40*/  FFMA.FTZ R155, R27, R8, -R42.reuse ;  /* 0x000000081b9b7223 */ /* 0x100fe2000001082a */
[----:B------:R-:W-:Y:S01]  /*2d50*/  FMNMX.FTZ R32, R61, R32, !PT ;  /* 0x000000203d207209 */ /* 0x000fe20007810000 */
[-CC-:B------:R-:W-:Y:S01]  /*2d60*/  FFMA.FTZ R177, R105, R8.reuse, -R42.reuse ;  /* 0x0000000869b17223 */ /* 0x180fe2000001082a */
[----:B------:R-:W-:Y:S01]  /*2d70*/  ISETP.GT.AND P3, PT, R30, 0x19, PT ;  /* 0x000000191e00780c */ /* 0x000fe20003f64270 */
[----:B------:R-:W0:Y:S01]  /*2d80*/  MUFU.TANH R14, R14 ;  /* 0x0000000e000e7308 */ /* 0x000e220000002400 */
[----:B---3--:R-:W-:Y:S01]  /*2d90*/  FSEL R69, R24, -INF , P4 ;  /* 0xff80000018457808 */ /* 0x008fe20002000000 */
[--C-:B------:R-:W-:Y:S01]  /*2da0*/  FFMA.FTZ R24, R55, R8, -R42.reuse ;  /* 0x0000000837187223 */ /* 0x100fe2000001082a */
[----:B------:R-:W-:Y:S01]  /*2db0*/  FMNMX.FTZ R32, R65, R32, !PT ;  /* 0x0000002041207209 */ /* 0x000fe20007810000 */
[-CC-:B------:R-:W-:Y:S01]  /*2dc0*/  FFMA.FTZ R179, R109, R8.reuse, -R42.reuse ;  /* 0x000000086db37223 */ /* 0x180fe2000001082a */
[C---:B------:R-:W-:Y:S01]  /*2dd0*/  ISETP.GT.AND P4, PT, R30.reuse, 0x18, PT ;  /* 0x000000181e00780c */ /* 0x040fe20003f84270 */
[--C-:B------:R-:W-:Y:S01]  /*2de0*/  FFMA.FTZ R173, R113, R8, -R42.reuse ;  /* 0x0000000871ad7223 */ /* 0x100fe2000001082a */
[----:B------:R-:W-:Y:S01]  /*2df0*/  FMNMX.FTZ R32, R69, R32, !PT ;  /* 0x0000002045207209 */ /* 0x000fe20007810000 */
[----:B------:R-:W-:Y:S01]  /*2e00*/  MUFU.TANH R12, R12 ;  /* 0x0000000c000c7308 */ /* 0x000fe20000002400 */
[----:B-----5:R-:W-:Y:S01]  /*2e10*/  FSEL R15, R15, -INF , P3 ;  /* 0xff8000000f0f7808 */ /* 0x020fe20001800000 */
[--C-:B------:R-:W-:Y:S01]  /*2e20*/  FFMA.FTZ R157, R29, R8, -R42.reuse ;  /* 0x000000081d9d7223 */ /* 0x100fe2000001082a */
[----:B------:R-:W-:Y:S01]  /*2e30*/  FMNMX.FTZ R32, R25, R32, !PT ;  /* 0x0000002019207209 */ /* 0x000fe20007810000 */
[-CC-:B------:R-:W-:Y:S01]  /*2e40*/  FFMA.FTZ R159, R35, R8.reuse, -R42.reuse ;  /* 0x00000008239f7223 */ /* 0x180fe2000001082a */
[----:B------:R-:W-:Y:S01]  /*2e50*/  ISETP.GT.AND P3, PT, R30, 0x21, PT ;  /* 0x000000211e00780c */ /* 0x000fe20003f64270 */
[-CC-:B------:R-:W-:Y:S01]  /*2e60*/  FFMA.FTZ R161, R39, R8.reuse, -R42.reuse ;  /* 0x0000000827a17223 */ /* 0x180fe2000001082a */
[-CC-:B------:R-:W-:Y:S01]  /*2e70*/  FFMA.FTZ R163, R43, R8.reuse, -R42.reuse ;  /* 0x000000082ba37223 */ /* 0x180fe2000001082a */
[----:B------:R1:W-:Y:S01]  /*2e80*/  MUFU.TANH R44, R73 ;  /* 0x00000049002c7308 */ /* 0x0003e20000002400 */
[----:B0-----:R-:W-:Y:S01]  /*2e90*/  FSEL R75, R14, -INF , P3 ;  /* 0xff8000000e4b7808 */ /* 0x001fe20001800000 */
[-CC-:B------:R-:W-:Y:S01]  /*2ea0*/  FFMA.FTZ R14, R59, R8.reuse, -R42.reuse ;  /* 0x000000083b0e7223 */ /* 0x180fe2000001082a */
[----:B------:R-:W-:Y:S01]  /*2eb0*/  ISETP.GT.AND P3, PT, R30, 0x29, PT ;  /* 0x000000291e00780c */ /* 0x000fe20003f64270 */
[-CC-:B------:R-:W-:Y:S01]  /*2ec0*/  FFMA.FTZ R165, R47, R8.reuse, -R42.reuse ;  /* 0x000000082fa57223 */ /* 0x180fe2000001082a */
[-CC-:B------:R-:W-:Y:S01]  /*2ed0*/  FFMA.FTZ R49, R49, R8.reuse, -R42.reuse ;  /* 0x0000000831317223 */ /* 0x180fe2000001082a */
[-CC-:B------:R-:W-:Y:S01]  /*2ee0*/  FFMA.FTZ R167, R53, R8.reuse, -R42.reuse ;  /* 0x0000000835a77223 */ /* 0x180fe2000001082a */
[-CC-:B------:R-:W-:Y:S01]  /*2ef0*/  FFMA.FTZ R51, R51, R8.reuse, -R42.reuse ;  /* 0x0000000833337223 */ /* 0x180fe2000001082a */
[----:B------:R-:W0:Y:S01]  /*2f00*/  MUFU.TANH R11, R11 ;  /* 0x0000000b000b7308 */ /* 0x000e220000002400 */
[----:B-1----:R-:W-:Y:S01]  /*2f10*/  FSEL R73, R20, -INF , P4 ;  /* 0xff80000014497808 */ /* 0x002fe20002000000 */
[----:B------:R-:W-:Y:S01]  /*2f20*/  FFMA.FTZ R20, R107, R8, -R42 ;  /* 0x000000086b147223 */ /* 0x000fe2000001082a */
[----:B------:R-:W-:-:S02]  /*2f30*/  ISETP.GT.AND P4, PT, R30, 0x20, PT ;  /* 0x000000201e00780c */ /* 0x000fc40003f84270 */
[----:B------:R-:W-:Y:S02]  /*2f40*/  CS2R R112, SRZ ;  /* 0x0000000000707805 */ /* 0x000fe4000001ff00 */
[----:B------:R-:W-:Y:S02]  /*2f50*/  FMNMX.FTZ R32, R73, R32, !PT ;  /* 0x0000002049207209 */ /* 0x000fe40007810000 */
[----:B------:R-:W-:Y:S02]  /*2f60*/  CS2R R108, SRZ ;  /* 0x00000000006c7805 */ /* 0x000fe4000001ff00 */
[----:B------:R-:W-:Y:S01]  /*2f70*/  FSEL R13, R13, -INF , P4 ;  /* 0xff8000000d0d7808 */ /* 0x000fe20002000000 */
[----:B------:R-:W1:Y:S01]  /*2f80*/  MUFU.TANH R7, R7 ;  /* 0x0000000700077308 */ /* 0x000e620000002400 */
[----:B------:R-:W-:Y:S02]  /*2f90*/  FMNMX.FTZ R32, R15, R32, !PT ;  /* 0x000000200f207209 */ /* 0x000fe40007810000 */
[----:B------:R-:W-:-:S02]  /*2fa0*/  CS2R R106, SRZ ;  /* 0x00000000006a7805 */ /* 0x000fc4000001ff00 */
[----:B------:R-:W-:Y:S02]  /*2fb0*/  ISETP.GT.AND P4, PT, R30, 0x28, PT ;  /* 0x000000281e00780c */ /* 0x000fe40003f84270 */
[----:B------:R-:W-:Y:S02]  /*2fc0*/  CS2R R104, SRZ ;  /* 0x0000000000687805 */ /* 0x000fe4000001ff00 */
[----:B------:R-:W-:Y:S01]  /*2fd0*/  FMNMX.FTZ R32, R13, R32, !PT ;  /* 0x000000200d207209 */ /* 0x000fe20007810000 */
[----:B------:R-:W-:Y:S03]  /*2fe0*/  MUFU.TANH R10, R10 ;  /* 0x0000000a000a7308 */ /* 0x000fe60000002400 */
[----:B------:R-:W-:Y:S02]  /*2ff0*/  FMNMX.FTZ R32, R75, R32, !PT ;  /* 0x000000204b207209 */ /* 0x000fe40007810000 */
[----:B0-----:R-:W-:-:S02]  /*3000*/  FSEL R79, R11, -INF , P3 ;  /* 0xff8000000b4f7808 */ /* 0x001fc40001800000 */
[----:B------:R-:W-:Y:S01]  /*3010*/  ISETP.GT.AND P3, PT, R30, 0x31, PT ;  /* 0x000000311e00780c */ /* 0x000fe20003f64270 */
[----:B------:R-:W0:Y:S08]  /*3020*/  MUFU.TANH R6, R6 ;  /* 0x0000000600067308 */ /* 0x000e300000002400 */
[----:B------:R3:W-:Y:S08]  /*3030*/  MUFU.TANH R46, R77 ;  /* 0x0000004d002e7308 */ /* 0x0007f00000002400 */
[----:B------:R-:W-:Y:S01]  /*3040*/  MUFU.TANH R5, R5 ;  /* 0x0000000500057308 */ /* 0x000fe20000002400 */
[----:B---3--:R-:W-:Y:S01]  /*3050*/  FSEL R77, R12, -INF , P4 ;  /* 0xff8000000c4d7808 */ /* 0x008fe20002000000 */
[----:B------:R-:W-:Y:S01]  /*3060*/  FFMA.FTZ R12, R111, R8, -R42 ;  /* 0x000000086f0c7223 */ /* 0x000fe2000001082a */
[----:B------:R-:W-:-:S02]  /*3070*/  ISETP.GT.AND P4, PT, R30, 0x30, PT ;  /* 0x000000301e00780c */ /* 0x000fc40003f84270 */
[----:B------:R-:W-:Y:S02]  /*3080*/  CS2R R110, SRZ ;  /* 0x00000000006e7805 */ /* 0x000fe4000001ff00 */
[----:B------:R-:W-:Y:S02]  /*3090*/  FMNMX.FTZ R32, R77, R32, !PT ;  /* 0x000000204d207209 */ /* 0x000fe40007810000 */
[----:B-1----:R-:W-:Y:S01]  /*30a0*/  FSEL R7, R7, -INF , P4 ;  /* 0xff80000007077808 */ /* 0x002fe20002000000 */
[----:B------:R-:W1:Y:S01]  /*30b0*/  MUFU.TANH R3, R3 ;  /* 0x0000000300037308 */ /* 0x000e620000002400 */
[----:B------:R-:W-:Y:S02]  /*30c0*/  FMNMX.FTZ R32, R79, R32, !PT ;  /* 0x000000204f207209 */ /* 0x000fe40007810000 */
[----:B------:R-:W-:Y:S02]  /*30d0*/  ISETP.GT.AND P4, PT, R30, 0x38, PT ;  /* 0x000000381e00780c */ /* 0x000fe40003f84270 */
[----:B------:R-:W-:-:S02]  /*30e0*/  FMNMX.FTZ R32, R7, R32, !PT ;  /* 0x0000002007207209 */ /* 0x000fc40007810000 */
[----:B0-----:R-:W-:Y:S01]  /*30f0*/  FSEL R83, R6, -INF , P4 ;  /* 0xff80000006537808 */ /* 0x001fe20002000000 */
[----:B------:R-:W-:Y:S01]  /*3100*/  MUFU.TANH R4, R4 ;  /* 0x0000000400047308 */ /* 0x000fe20000002400 */
[----:B------:R-:W-:Y:S01]  /*3110*/  ISETP.GT.AND P4, PT, R30, 0x40, PT ;  /* 0x000000401e00780c */ /* 0x000fe20003f84270 */
[----:B------:R-:W-:-:S06]  /*3120*/  FFMA.FTZ R6, R95, R8, -R42 ;  /* 0x000000085f067223 */ /* 0x000fcc000001082a */
[----:B------:R0:W-:Y:S01]  /*3130*/  MUFU.TANH R48, R81 ;  /* 0x0000005100307308 */ /* 0x0001e20000002400 */
[----:B-1----:R-:W-:Y:S02]  /*3140*/  FSEL R3, R3, -INF , P4 ;  /* 0xff80000003037808 */ /* 0x002fe40002000000 */
[----:B------:R-:W-:-:S05]  /*3150*/  ISETP.GT.AND P4, PT, R30, 0x48, PT ;  /* 0x000000481e00780c */ /* 0x000fca0003f84270 */
[----:B------:R-:W1:Y:S01]  /*3160*/  MUFU.TANH R60, R60 ;  /* 0x0000003c003c7308 */ /* 0x000e620000002400 */
[----:B0-----:R-:W-:Y:S01]  /*3170*/  FSEL R81, R10, -INF , P3 ;  /* 0xff8000000a517808 */ /* 0x001fe20001800000 */
[----:B------:R-:W-:Y:S01]  /*3180*/  FFMA.FTZ R10, R67, R8, -R42 ;  /* 0x00000008430a7223 */ /* 0x000fe2000001082a */
[C---:B------:R-:W-:Y:S02]  /*3190*/  ISETP.GT.AND P3, PT, R30.reuse, 0x39, PT ;  /* 0x000000391e00780c */ /* 0x040fe40003f64270 */
[----:B------:R-:W-:Y:S02]  /*31a0*/  FMNMX.FTZ R32, R81, R32, !PT ;  /* 0x0000002051207209 */ /* 0x000fe40007810000 */
[----:B------:R-:W-:Y:S01]  /*31b0*/  FSEL R5, R5, -INF , P3 ;  /* 0xff80000005057808 */ /* 0x000fe20001800000 */
[----:B------:R-:W0:Y:S01]  /*31c0*/  MUFU.TANH R64, R64 ;  /* 0x0000004000407308 */ /* 0x000e220000002400 */
[----:B------:R-:W-:Y:S02]  /*31d0*/  FMNMX.FTZ R32, R83, R32, !PT ;  /* 0x0000002053207209 */ /* 0x000fe40007810000 */
[----:B------:R-:W-:-:S02]  /*31e0*/  ISETP.GT.AND P3, PT, R30, 0x41, PT ;  /* 0x000000411e00780c */ /* 0x000fc40003f64270 */
[----:B------:R-:W-:-:S03]  /*31f0*/  FMNMX.FTZ R32, R5, R32, !PT ;  /* 0x0000002005207209 */ /* 0x000fc60007810000 */
[----:B------:R3:W-:Y:S01]  /*3200*/  MUFU.TANH R34, R85 ;  /* 0x0000005500227308 */ /* 0x0007e20000002400 */
[----:B------:R-:W-:Y:S02]  /*3210*/  FMNMX.FTZ R32, R3, R32, !PT ;  /* 0x0000002003207209 */ /* 0x000fe40007810000 */
[----:B-1----:R-:W-:Y:S02]  /*3220*/  FSEL R87, R60, -INF , P4 ;  /* 0xff8000003c577808 */ /* 0x002fe40002000000 */
[----:B------:R-:W-:-:S03]  /*3230*/  ISETP.GT.AND P4, PT, R30, 0x50, PT ;  /* 0x000000501e00780c */ /* 0x000fc60003f84270 */
[----:B------:R-:W1:Y:S01]  /*3240*/  MUFU.TANH R68, R68 ;  /* 0x0000004400447308 */ /* 0x000e620000002400 */
[----:B---3--:R-:W-:Y:S01]  /*3250*/  FSEL R85, R4, -INF , P3 ;  /* 0xff80000004557808 */ /* 0x008fe20001800000 */
[----:B------:R-:W-:Y:S01]  /*3260*/  FFMA.FTZ R4, R91, R8, -R42 ;  /* 0x000000085b047223 */ /* 0x000fe2000001082a */
[----:B------:R-:W-:Y:S02]  /*3270*/  ISETP.GT.AND P3, PT, R30, 0x49, PT ;  /* 0x000000491e00780c */ /* 0x000fe40003f64270 */
[----:B------:R-:W-:Y:S02]  /*3280*/  FMNMX.FTZ R32, R85, R32, !PT ;  /* 0x0000002055207209 */ /* 0x000fe40007810000 */
[----:B------:R-:W-:Y:S01]  /*3290*/  FSEL R91, R36, -INF , P3 ;  /* 0xff800000245b7808 */ /* 0x000fe20001800000 */
[----:B------:R-:W3:Y:S01]  /*32a0*/  MUFU.TANH R72, R72 ;  /* 0x0000004800487308 */ /* 0x000ee20000002400 */
[----:B------:R-:W-:Y:S02]  /*32b0*/  FMNMX.FTZ R32, R87, R32, !PT ;  /* 0x0000002057207209 */ /* 0x000fe40007810000 */
[----:B------:R-:W-:-:S02]  /*32c0*/  ISETP.GT.AND P3, PT, R30, 0x51, PT ;  /* 0x000000511e00780c */ /* 0x000fc40003f64270 */
[----:B0-----:R-:W-:Y:S02]  /*32d0*/  FSEL R93, R64, -INF , P4 ;  /* 0xff800000405d7808 */ /* 0x001fe40002000000 */
[----:B------:R-:W-:Y:S01]  /*32e0*/  FMNMX.FTZ R32, R91, R32, !PT ;  /* 0x000000205b207209 */ /* 0x000fe20007810000 */
[----:B------:R-:W0:Y:S01]  /*32f0*/  MUFU.TANH R76, R76 ;  /* 0x0000004c004c7308 */ /* 0x000e220000002400 */
[----:B------:R-:W-:Y:S02]  /*3300*/  ISETP.GT.AND P4, PT, R30, 0x58, PT ;  /* 0x000000581e00780c */ /* 0x000fe40003f84270 */
[----:B------:R-:W-:Y:S01]  /*3310*/  FSEL R71, R38, -INF , P3 ;  /* 0xff80000026477808 */ /* 0x000fe20001800000 */
[----:B------:R-:W-:Y:S01]  /*3320*/  FFMA.FTZ R38, R45, R8, -R42 ;  /* 0x000000082d267223 */ /* 0x000fe2000001082a */
[----:B------:R-:W-:Y:S02]  /*3330*/  FMNMX.FTZ R32, R93, R32, !PT ;  /* 0x000000205d207209 */ /* 0x000fe40007810000 */
[----:B------:R-:W-:Y:S01]  /*3340*/  ISETP.GT.AND P3, PT, R30, 0x59, PT ;  /* 0x000000591e00780c */ /* 0x000fe20003f64270 */
[----:B------:R-:W4:Y:S01]  /*3350*/  MUFU.TANH R80, R80 ;  /* 0x0000005000507308 */ /* 0x000f220000002400 */
[----:B-1----:R-:W-:-:S02]  /*3360*/  FSEL R95, R68, -INF , P4 ;  /* 0xff800000445f7808 */ /* 0x002fc40002000000 */
[----:B------:R-:W-:Y:S02]  /*3370*/  FMNMX.FTZ R32, R71, R32, !PT ;  /* 0x0000002047207209 */ /* 0x000fe40007810000 */
[----:B------:R-:W-:Y:S02]  /*3380*/  ISETP.GT.AND P4, PT, R30, 0x60, PT ;  /* 0x000000601e00780c */ /* 0x000fe40003f84270 */
[----:B------:R-:W-:Y:S01]  /*3390*/  FSEL R67, R40, -INF , P3 ;  /* 0xff80000028437808 */ /* 0x000fe20001800000 */
[----:B------:R-:W-:Y:S01]  /*33a0*/  MUFU.TANH R84, R84 ;  /* 0x0000005400547308 */ /* 0x000fe20000002400 */
        /* <DEDUP_REMOVED lines=9> */
[----:B------:R-:W1:Y:S01]  /*3440*/  MUFU.EX2 R181, R181 ;  /* 0x000000b500b57308 */ /* 0x000e620000000800 */
[----:B0-----:R-:W-:-:S02]  /*3450*/  FSEL R99, R76, -INF , P4 ;  /* 0xff8000004c637808 */ /* 0x001fc40002000000 */
[----:B------:R-:W-:Y:S02]  /*3460*/  FMNMX.FTZ R32, R63, R32, !PT ;  /* 0x000000203f207209 */ /* 0x000fe40007810000 */
[----:B------:R-:W-:Y:S02]  /*3470*/  ISETP.GT.AND P4, PT, R30, 0x70, PT ;  /* 0x000000701e00780c */ /* 0x000fe40003f84270 */
[----:B------:R-:W-:Y:S01]  /*3480*/  FSEL R59, R46, -INF , P3 ;  /* 0xff8000002e3b7808 */ /* 0x000fe20001800000 */
[----:B------:R-:W0:Y:S01]  /*3490*/  MUFU.EX2 R183, R183 ;  /* 0x000000b700b77308 */ /* 0x000e220000000800 */
[----:B------:R-:W-:Y:S02]  /*34a0*/  FMNMX.FTZ R32, R99, R32, !PT ;  /* 0x0000002063207209 */ /* 0x000fe40007810000 */
[----:B------:R-:W-:Y:S02]  /*34b0*/  ISETP.GT.AND P3, PT, R30, 0x71, PT ;  /* 0x000000711e00780c */ /* 0x000fe40003f64270 */
[----:B----4-:R-:W-:-:S02]  /*34c0*/  FSEL R101, R80, -INF , P4 ;  /* 0xff80000050657808 */ /* 0x010fc40002000000 */
[----:B------:R-:W-:Y:S01]  /*34d0*/  FMNMX.FTZ R32, R59, R32, !PT ;  /* 0x000000203b207209 */ /* 0x000fe20007810000 */
[----:B------:R-:W3:Y:S01]  /*34e0*/  MUFU.EX2 R177, R177 ;  /* 0x000000b100b17308 */ /* 0x000ee20000000800 */
[----:B------:R-:W-:Y:S01]  /*34f0*/  ISETP.GT.AND P4, PT, R30, 0x78, PT ;  /* 0x000000781e00780c */ /* 0x000fe20003f84270 */
[----:B-1----:R-:W-:Y:S01]  /*3500*/  FADD.FTZ R46, R181, R26 ;  /* 0x0000001ab52e7221 */ /* 0x002fe20000010000 */
[----:B------:R-:W-:Y:S02]  /*3510*/  FSEL R57, R48, -INF , P3 ;  /* 0xff80000030397808 */ /* 0x000fe40001800000 */
[----:B------:R-:W-:Y:S02]  /*3520*/  FMNMX.FTZ R32, R101, R32, !PT ;  /* 0x0000002065207209 */ /* 0x000fe40007810000 */
[----:B------:R-:W-:Y:S01]  /*3530*/  ISETP.GT.AND P3, PT, R30, 0x79, PT ;  /* 0x000000791e00780c */ /* 0x000fe20003f64270 */
[----:B------:R-:W-:Y:S01]  /*3540*/  FFMA.FTZ R30, R31, R8, -R42 ;  /* 0x000000081f1e7223 */ /* 0x000fe2000001082a */
[----:B------:R-:W-:Y:S01]  /*3550*/  FSEL R103, R84, -INF , P4 ;  /* 0xff80000054677808 */ /* 0x000fe20002000000 */
[----:B------:R-:W1:Y:S01]  /*3560*/  MUFU.EX2 R20, R20 ;  /* 0x0000001400147308 */ /* 0x000e620000000800 */
[----:B------:R-:W-:-:S02]  /*3570*/  FMNMX.FTZ R32, R57, R32, !PT ;  /* 0x0000002039207209 */ /* 0x000fc40007810000 */
[----:B------:R-:W-:Y:S01]  /*3580*/  FSEL R55, R34, -INF , P3 ;  /* 0xff80000022377808 */ /* 0x000fe20001800000 */
[--C-:B------:R-:W-:Y:S01]  /*3590*/  FFMA.FTZ R34, R41, R8, -R42.reuse ;  /* 0x0000000829227223 */ /* 0x100fe2000001082a */
[----:B------:R-:W-:Y:S02]  /*35a0*/  FMNMX.FTZ R32, R103, R32, !PT ;  /* 0x0000002067207209 */ /* 0x000fe40007810000 */
[----:B------:R-:W-:Y:S01]  /*35b0*/  F2FP.F16.F32.PACK_AB R181, R26, R181 ;  /* 0x000000b51ab5723e */ /* 0x000fe200000000ff */
[----:B------:R-:W4:Y:S01]  /*35c0*/  MUFU.EX2 R179, R179 ;  /* 0x000000b300b37308 */ /* 0x000f220000000800 */
[----:B------:R-:W-:Y:S01]  /*35d0*/  FMNMX.FTZ R11, R55, R32, !PT ;  /* 0x00000020370b7209 */ /* 0x000fe20007810000 */
[----:B------:R-:W-:-:S04]  /*35e0*/  FFMA.FTZ R32, R33, R8, -R42 ;  /* 0x0000000821207223 */ /* 0x000fc8000001082a */
[----:B------:R-:W5:Y:S02]  /*35f0*/  SHFL.BFLY PT, R36, R11, 0x2, 0x1f ;  /* 0x0c401f000b247f89 */ /* 0x000f6400000e0000 */
[----:B------:R-:W-:Y:S08]  /*3600*/  MUFU.EX2 R12, R12 ;  /* 0x0000000c000c7308 */ /* 0x000ff00000000800 */
[----:B------:R-:W-:Y:S08]  /*3610*/  MUFU.EX2 R173, R173 ;  /* 0x000000ad00ad7308 */ /* 0x000ff00000000800 */
[----:B------:R-:W-:Y:S01]  /*3620*/  MUFU.EX2 R6, R6 ;  /* 0x0000000600067308 */ /* 0x000fe20000000800 */
[----:B-----5:R-:W-:Y:S01]  /*3630*/  FMNMX.FTZ R27, R11, R36, !PT ;  /* 0x000000240b1b7209 */ /* 0x020fe20007810000 */
[----:B------:R-:W-:-:S06]  /*3640*/  FFMA.FTZ R36, R37, R8, -R42 ;  /* 0x0000000825247223 */ /* 0x000fcc000001082a */
[----:B------:R-:W-:Y:S01]  /*3650*/  MUFU.EX2 R175, R175 ;  /* 0x000000af00af7308 */ /* 0x000fe20000000800 */
[----:B------:R-:W5:Y:S07]  /*3660*/  SHFL.BFLY PT, R40, R27, 0x1, 0x1f ;  /* 0x0c201f001b287f89 */ /* 0x000f6e00000e0000 */
[----:B------:R-:W-:Y:S08]  /*3670*/  MUFU.EX2 R4, R4 ;  /* 0x0000000400047308 */ /* 0x000ff00000000800 */
[----:B------:R-:W-:Y:S08]  /*3680*/  MUFU.EX2 R169, R169 ;  /* 0x000000a900a97308 */ /* 0x000ff00000000800 */
[----:B------:R-:W-:Y:S01]  /*3690*/  MUFU.EX2 R10, R10 ;  /* 0x0000000a000a7308 */ /* 0x000fe20000000800 */
[----:B-----5:R-:W-:-:S04]  /*36a0*/  FMNMX.FTZ R11, R27, R40, !PT ;  /* 0x000000281b0b7209 */ /* 0x020fc80007810000 */
[C---:B------:R-:W-:Y:S01]  /*36b0*/  FSETP.NEU.FTZ.AND P3, PT, R11.reuse, -INF , PT ;  /* 0xff8000000b00780b */ /* 0x040fe20003f7d000 */
[-C--:B------:R-:W-:Y:S02]  /*36c0*/  FMUL.FTZ R27, R11, R8.reuse ;  /* 0x000000080b1b7220 */ /* 0x080fe40000410000 */
[----:B------:R-:W-:Y:S03]  /*36d0*/  MUFU.EX2 R171, R171 ;  /* 0x000000ab00ab7308 */ /* 0x000fe60000000800 */
[----:B------:R-:W-:Y:S02]  /*36e0*/  FSEL R42, R27, RZ, P3 ;  /* 0x000000ff1b2a7208 */ /* 0x000fe40001800000 */
[----:B------:R-:W5:Y:S03]  /*36f0*/  @P2 LDC R27, c[0x0][0x44c] ;  /* 0x00011300ff1b2b82 */ /* 0x000f660000000800 */
        /* <DEDUP_REMOVED lines=17> */
[----:B0-----:R-:W-:Y:S01]  /*3810*/  FADD.FTZ R15, R183, R46 ;  /* 0x0000002eb70f7221 */ /* 0x001fe20000010000 */
[-CC-:B------:R-:W-:Y:S01]  /*3820*/  FFMA.FTZ R81, R81, R8.reuse, -R42.reuse ;  /* 0x0000000851517223 */ /* 0x180fe2000001082a */
[-CC-:B------:R-:W-:Y:S01]  /*3830*/  FFMA.FTZ R83, R83, R8.reuse, -R42.reuse ;  /* 0x0000000853537223 */ /* 0x180fe2000001082a */
[-CC-:B------:R-:W-:Y:S01]  /*3840*/  FFMA.FTZ R3, R3, R8.reuse, -R42.reuse ;  /* 0x0000000803037223 */ /* 0x180fe2000001082a */
[----:B------:R-:W-:Y:S01]  /*3850*/  FADD.FTZ R46, R28, R15 ;  /* 0x0000000f1c2e7221 */ /* 0x000fe20000010000 */
[-CC-:B------:R-:W-:Y:S01]  /*3860*/  FFMA.FTZ R85, R85, R8.reuse, -R42.reuse ;  /* 0x0000000855557223 */ /* 0x180fe2000001082a */
[-C--:B------:R-:W-:Y:S01]  /*3870*/  FFMA.FTZ R87, R87, R8.reuse, -R42 ;  /* 0x0000000857577223 */ /* 0x080fe2000001082a */
[----:B------:R-:W0:Y:S01]  /*3880*/  MUFU.EX2 R180, R89 ;  /* 0x0000005900b47308 */ /* 0x000e220000000800 */
[----:B---3--:R-:W-:Y:S01]  /*3890*/  FADD.FTZ R15, R177, R46 ;  /* 0x0000002eb10f7221 */ /* 0x008fe20000010000 */
[-CC-:B------:R-:W-:Y:S01]  /*38a0*/  FFMA.FTZ R91, R91, R8.reuse, -R42.reuse ;  /* 0x000000085b5b7223 */ /* 0x180fe2000001082a */
[-CC-:B------:R-:W-:Y:S01]  /*38b0*/  FFMA.FTZ R93, R93, R8.reuse, -R42.reuse ;  /* 0x000000085d5d7223 */ /* 0x180fe2000001082a */
[-CC-:B------:R-:W-:Y:S01]  /*38c0*/  FFMA.FTZ R71, R71, R8.reuse, -R42.reuse ;  /* 0x0000000847477223 */ /* 0x180fe2000001082a */
[C---:B-1----:R-:W-:Y:S01]  /*38d0*/  FADD.FTZ R46, R20.reuse, R15 ;  /* 0x0000000f142e7221 */ /* 0x042fe20000010000 */
[-CC-:B------:R-:W-:Y:S01]  /*38e0*/  FFMA.FTZ R95, R95, R8.reuse, -R42.reuse ;  /* 0x000000085f5f7223 */ /* 0x180fe2000001082a */
[----:B------:R-:W-:Y:S01]  /*38f0*/  F2FP.F16.F32.PACK_AB R177, R20, R177 ;  /* 0x000000b114b1723e */ /* 0x000fe200000000ff */
        /* <DEDUP_REMOVED lines=8> */
[----:B------:R-:W3:Y:S01]  /*3980*/  MUFU.EX2 R182, R65 ;  /* 0x0000004100b67308 */ /* 0x000ee20000000800 */
[----:B-----5:R-:W-:-:S04]  /*3990*/  @P2 IMAD.HI.U32 R27, R2, R27, RZ ;  /* 0x0000001b021b2227 */ /* 0x020fc800078e00ff */
[-CC-:B------:R-:W-:Y:S01]  /*39a0*/  FFMA.FTZ R103, R103, R8.reuse, -R42.reuse ;  /* 0x0000000867677223 */ /* 0x180fe2000001082a */
[----:B------:R-:W-:Y:S01]  /*39b0*/  FFMA.FTZ R42, R55, R8, -R42 ;  /* 0x00000008372a7223 */ /* 0x000fe2000001082a */
[----:B------:R-:W-:Y:S01]  /*39c0*/  F2FP.F16.F32.PACK_AB R183, R28, R183 ;  /* 0x000000b71cb7723e */ /* 0x000fe200000000ff */
[----:B------:R-:W5:Y:S08]  /*39d0*/  MUFU.EX2 R69, R69 ;  /* 0x0000004500457308 */ /* 0x000f700000000800 */
[----:B------:R4:W-:Y:S08]  /*39e0*/  MUFU.EX2 R170, R5 ;  /* 0x0000000500aa7308 */ /* 0x0009f00000000800 */
[----:B------:R2:W5:Y:S01]  /*39f0*/  MUFU.EX2 R176, R25 ;  /* 0x0000001900b07308 */ /* 0x0005620000000800 */
[----:B----4-:R-:W-:Y:S01]  /*3a00*/  FADD.FTZ R5, R179, R46 ;  /* 0x0000002eb3057221 */ /* 0x010fe20000010000 */
[----:B0-----:R-:W-:Y:S01]  /*3a10*/  FADD.FTZ R46, R21, R180 ;  /* 0x000000b4152e7221 */ /* 0x001fe20000010000 */
[----:B------:R-:W-:-:S02]  /*3a20*/  F2FP.F16.F32.PACK_AB R179, R12, R179 ;  /* 0x000000b30cb3723e */ /* 0x000fc400000000ff */
[----:B------:R-:W-:Y:S01]  /*3a30*/  FADD.FTZ R48, R12, R5 ;  /* 0x000000050c307221 */ /* 0x000fe20000010000 */
[----:B-1----:R-:W-:Y:S01]  /*3a40*/  FADD.FTZ R5, R61, R46 ;  /* 0x0000002e3d057221 */ /* 0x002fe20000010000 */
[----:B------:R-:W-:Y:S01]  /*3a50*/  F2FP.F16.F32.PACK_AB R180, R180, R21 ;  /* 0x00000015b4b4723e */ /* 0x000fe200000000ff */
[----:B------:R-:W0:Y:S01]  /*3a60*/  MUFU.EX2 R73, R73 ;  /* 0x0000004900497308 */ /* 0x000e220000000800 */
[----:B------:R-:W-:Y:S01]  /*3a70*/  FADD.FTZ R15, R173, R48 ;  /* 0x00000030ad0f7221 */ /* 0x000fe20000010000 */
[----:B---3--:R-:W-:Y:S01]  /*3a80*/  FADD.FTZ R0, R182, R5 ;  /* 0x00000005b6007221 */ /* 0x008fe20000010000 */
[----:B--2---:R-:W-:Y:S01]  /*3a90*/  IMAD.MOV.U32 R25, RZ, RZ, R2 ;  /* 0x000000ffff197224 */ /* 0x004fe200078e0002 */
[----:B------:R-:W-:Y:S01]  /*3aa0*/  @P2 SHF.R.U32.HI R25, RZ, R50, R27 ;  /* 0x00000032ff192219 */ /* 0x000fe2000001161b */
[C---:B------:R-:W-:Y:S01]  /*3ab0*/  FADD.FTZ R46, R6.reuse, R15 ;  /* 0x0000000f062e7221 */ /* 0x040fe20000010000 */
[----:B-----5:R-:W-:Y:S01]  /*3ac0*/  FADD.FTZ R5, R69, R0 ;  /* 0x0000000045057221 */ /* 0x020fe20000010000 */
[----:B------:R-:W-:Y:S01]  /*3ad0*/  F2FP.F16.F32.PACK_AB R173, R6, R173 ;  /* 0x000000ad06ad723e */ /* 0x000fe200000000ff */
[----:B------:R-:W1:Y:S01]  /*3ae0*/  MUFU.EX2 R13, R13 ;  /* 0x0000000d000d7308 */ /* 0x000e620000000800 */
[----:B------:R-:W-:Y:S01]  /*3af0*/  FADD.FTZ R15, R175, R46 ;  /* 0x0000002eaf0f7221 */ /* 0x000fe20000010000 */
[----:B------:R-:W-:Y:S01]  /*3b00*/  FADD.FTZ R0, R176, R5 ;  /* 0x00000005b0007221 */ /* 0x000fe20000010000 */
[----:B------:R-:W-:-:S02]  /*3b10*/  F2FP.F16.F32.PACK_AB R175, R4, R175 ;  /* 0x000000af04af723e */ /* 0x000fc400000000ff */
[----:B------:R-:W-:Y:S01]  /*3b20*/  FADD.FTZ R46, R4, R15 ;  /* 0x0000000f042e7221 */ /* 0x000fe20000010000 */
[----:B------:R-:W-:Y:S02]  /*3b30*/  IADD3 R25, R25, R16, -R17 ;  /* 0x0000001019197210 */ /* 0x000fe40007ffe811 */
[----:B------:R-:W2:Y:S01]  /*3b40*/  MUFU.EX2 R172, R75 ;  /* 0x0000004b00ac7308 */ /* 0x000ea20000000800 */
[----:B0-----:R-:W-:Y:S01]  /*3b50*/  FADD.FTZ R5, R73, R0 ;  /* 0x0000000049057221 */ /* 0x001fe20000010000 */
[----:B------:R-:W-:Y:S01]  /*3b60*/  FADD.FTZ R15, R169, R46 ;  /* 0x0000002ea90f7221 */ /* 0x000fe20000010000 */
[----:B------:R-:W-:Y:S02]  /*3b70*/  SHF.R.S32.HI R48, RZ, 0x1f, R25 ;  /* 0x0000001fff307819 */ /* 0x000fe40000011419 */
[----:B------:R-:W-:Y:S01]  /*3b80*/  FADD.FTZ R0, R178, R5 ;  /* 0x00000005b2007221 */ /* 0x000fe20000010000 */
[----:B------:R-:W-:Y:S01]  /*3b90*/  FADD.FTZ R46, R10, R15 ;  /* 0x0000000f0a2e7221 */ /* 0x000fe20000010000 */
[----:B------:R-:W-:Y:S01]  /*3ba0*/  LEA.HI R48, R48, R25, RZ, 0x7 ;  /* 0x0000001930307211 */ /* 0x000fe200078f38ff */
[----:B------:R-:W0:Y:S01]  /*3bb0*/  MUFU.EX2 R77, R77 ;  /* 0x0000004d004d7308 */ /* 0x000e220000000800 */
[----:B-1----:R-:W-:Y:S01]  /*3bc0*/  FADD.FTZ R5, R13, R0 ;  /* 0x000000000d057221 */ /* 0x002fe20000010000 */
[----:B------:R-:W-:Y:S01]  /*3bd0*/  FADD.FTZ R15, R171, R46 ;  /* 0x0000002eab0f7221 */ /* 0x000fe20000010000 */
[----:B------:R-:W-:-:S02]  /*3be0*/  F2FP.F16.F32.PACK_AB R169, R10, R169 ;  /* 0x000000a90aa9723e */ /* 0x000fc400000000ff */
[C---:B------:R-:W-:Y:S01]  /*3bf0*/  F2FP.F16.F32.PACK_AB R171, R14.reuse, R171 ;  /* 0x000000ab0eab723e */ /* 0x040fe200000000ff */
[----:B------:R-:W-:Y:S01]  /*3c00*/  FADD.FTZ R46, R14, R15 ;  /* 0x0000000f0e2e7221 */ /* 0x000fe20000010000 */
[----:B------:R-:W-:Y:S01]  /*3c10*/  F2FP.F16.F32.PACK_AB R182, R182, R61 ;  /* 0x0000003db6b6723e */ /* 0x000fe200000000ff */
[----:B------:R-:W1:Y:S01]  /*3c20*/  MUFU.EX2 R153, R153 ;  /* 0x0000009900997308 */ /* 0x000e620000000800 */
[----:B--2---:R-:W-:Y:S01]  /*3c30*/  FADD.FTZ R0, R172, R5 ;  /* 0x00000005ac007221 */ /* 0x004fe20000010000 */
[----:B------:R-:W-:Y:S02]  /*3c40*/  F2FP.F16.F32.PACK_AB R176, R176, R69 ;  /* 0x00000045b0b0723e */ /* 0x000fe400000000ff */
[----:B------:R-:W-:Y:S02]  /*3c50*/  F2FP.F16.F32.PACK_AB R178, R178, R73 ;  /* 0x00000049b2b2723e */ /* 0x000fe400000000ff */
[----:B------:R-:W-:Y:S02]  /*3c60*/  F2FP.F16.F32.PACK_AB R172, R172, R13 ;  /* 0x0000000dacac723e */ /* 0x000fe400000000ff */
        /* <DEDUP_REMOVED lines=17> */
[----:B------:R-:W-:-:S04]  /*3d80*/  SHF.R.S32.HI R7, RZ, 0x7, R48 ;  /* 0x00000007ff077819 */ /* 0x000fc80000011430 */
[----:B------:R-:W0:Y:S01]  /*3d90*/  MUFU.EX2 R157, R157 ;  /* 0x0000009d009d7308 */ /* 0x000e220000000800 */
[C---:B-1----:R-:W-:Y:S01]  /*3da0*/  FADD.FTZ R46, R30.reuse, R15 ;  /* 0x0000000f1e2e7221 */ /* 0x042fe20000010000 */
[----:B------:R-:W-:Y:S02]  /*3db0*/  VIMNMX R7, RZ, R7, !PT ;  /* 0x00000007ff077248 */ /* 0x000fe40007fe0100 */
[----:B------:R-:W-:-:S04]  /*3dc0*/  F2FP.F16.F32.PACK_AB R155, R30, R155 ;  /* 0x0000009b1e9b723e */ /* 0x000fc800000000ff */
[----:B------:R-:W1:Y:S01]  /*3dd0*/  MUFU.EX2 R32, R32 ;  /* 0x0000002000207308 */ /* 0x000e620000000800 */
[----:B--2---:R-:W-:-:S04]  /*3de0*/  FADD.FTZ R5, R83, R0 ;  /* 0x0000000053057221 */ /* 0x004fc80000010000 */
[C---:B------:R-:W-:Y:S01]  /*3df0*/  FADD.FTZ R0, R170.reuse, R5 ;  /* 0x00000005aa007221 */ /* 0x040fe20000010000 */
[----:B------:R-:W-:Y:S02]  /*3e00*/  F2FP.F16.F32.PACK_AB R170, R170, R83 ;  /* 0x00000053aaaa723e */ /* 0x000fe400000000ff */
        /* <DEDUP_REMOVED lines=70> */
[----:B------:R-:W-:Y:S01]  /*4270*/  VIADD R4, R88, 0xfffffffe ;  /* 0xfffffffe58047836 */ /* 0x000fe20000000000 */
[----:B------:R-:W-:-:S04]  /*4280*/  CS2R R88, SRZ ;  /* 0x0000000000587805 */ /* 0x000fc8000001ff00 */
[----:B------:R-:W-:Y:S02]  /*4290*/  ISETP.GE.AND P3, PT, R4, R7, PT ;  /* 0x000000070400720c */ /* 0x000fe40003f66270 */
[C---:B--2---:R-:W-:Y:S01]  /*42a0*/  F2FP.F16.F32.PACK_AB R166, R42.reuse, R103 ;  /* 0x000000672aa6723e */ /* 0x044fe200000000ff */
[----:B------:R-:W-:Y:S01]  /*42b0*/  FADD.FTZ R3, R42, R3 ;  /* 0x000000032a037221 */ /* 0x000fe20000010000 */
[----:B------:R-:W-:Y:S01]  /*42c0*/  CS2R R102, SRZ ;  /* 0x0000000000667805 */ /* 0x000fe2000001ff00 */
[C---:B0-----:R-:W-:Y:S01]  /*42d0*/  FADD.FTZ R0, R44.reuse, R15 ;  /* 0x0000000f2c007221 */ /* 0x041fe20000010000 */
[----:B------:R-:W-:-:S07]  /*42e0*/  F2FP.F16.F32.PACK_AB R167, R44, R167 ;  /* 0x000000a72ca7723e */ /* 0x000fce00000000ff */
[----:B------:R-:W-:Y:S05]  /*42f0*/  @!P3 BRA `(.L_x_9165) ;  /* 0x000000300054b947 */ /* 0x000fea0003800000 */
[----:B------:R-:W-:Y:S01]  /*4300*/  IMAD.MOV.U32 R6, RZ, RZ, R9 ;  /* 0x000000ffff067224 */ /* 0x000fe200078e0009 */
[----:B------:R-:W-:Y:S01]  /*4310*/  UMOV UR43, UR36 ;  /* 0x00000024002b7c82 */ /* 0x000fe20008000000 */
[----:B------:R-:W-:Y:S01]  /*4320*/  IMAD.MOV.U32 R5, RZ, RZ, R11 ;  /* 0x000000ffff057224 */ /* 0x000fe200078e000b */
[----:B------:R-:W-:Y:S01]  /*4330*/  UMOV UR44, UR37 ;  /* 0x00000025002c7c82 */ /* 0x000fe20008000000 */
[----:B------:R-:W-:Y:S01]  /*4340*/  IMAD.MOV.U32 R151, RZ, RZ, RZ ;  /* 0x000000ffff977224 */ /* 0x000fe200078e00ff */
[----:B------:R-:W-:-:S06]  /*4350*/  ULDC UR45, c[0x0][0x9d8] ;  /* 0x00027600002d7ab9 */ /* 0x000fcc0000000800 */
.L_x_9174:
        /* <DEDUP_REMOVED lines=9> */
.L_x_9167:
[----:B------:R-:W-:Y:S01]  /*43f0*/  ULEA UR6, UR37, UR38, 0x3 ;  /* 0x0000002625067291 */ /* 0x000fe2000f8e183f */
[----:B------:R-:W-:-:S05]  /*4400*/  IMAD.U32 R8, RZ, RZ, UR36 ;  /* 0x00000024ff087e24 */ /* 0x000fca000f8e00ff */
[----:B------:R-:W-:-:S04]  /*4410*/  SHF.L.U32 R8, R8, 0x1f, RZ ;  /* 0x0000001f08087819 */ /* 0x000fc800000006ff */
[----:B------:R0:W1:Y:S01]  /*4420*/  SYNCS.PHASECHK.TRANS64.TRYWAIT P3, [UR6+0x28830], R8 ;  /* 0x02883008ff0075a7 */ /* 0x0000620008060146 */
[----:B------:R-:W-:Y:S05]  /*4430*/  @!P0 BRA `(.L_x_9168) ;  /* 0x0000000000048947 */ /* 0x000fea0003800000 */
[----:B------:R-:W-:Y:S01]  /*4440*/  BPT.TRAP 0x1 ;  /* 0x000000040000795c */ /* 0x000fe20000300000 */
.L_x_9168:
[----:B-1----:R-:W-:Y:S05]  /*4450*/  @P3 BRA `(.L_x_9166) ;  /* 0x0000000000083947 */ /* 0x002fea0003800000 */
[----:B------:R-:W1:Y:S02]  /*4460*/  SYNCS.PHASECHK.TRANS64.TRYWAIT P3, [UR6+0x28830], R8 ;  /* 0x02883008ff0075a7 */ /* 0x000e640008060146 */
[----:B-1----:R-:W-:Y:S05]  /*4470*/  @!P3 BRA `(.L_x_9169) ;  /* 0x000000e40000b947 */ /* 0x002fea0003800000 */
.L_x_9166:
[----:B-1----:R-:W1:Y:S01]  /*4480*/  S2R R9, SR_TID.X ;  /* 0x0000000000097919 */ /* 0x002e620000002100 */
[----:B------:R-:W-:Y:S01]  /*4490*/  ULEA UR34, UR37, UR42, 0xb ;  /* 0x0000002a25227291 */ /* 0x000fe2000f8e583f */
[----:B------:R-:W-:Y:S01]  /*44a0*/  UMOV UR35, 0x40000040 ;  /* 0x4000004000237882 */ /* 0x000fe20000000000 */
[----:B------:R-:W-:Y:S02]  /*44b0*/  UMOV UR7, 0x40000040 ;  /* 0x4000004000077882 */ /* 0x000fe40000000000 */
        /* <DEDUP_REMOVED lines=13> */
[----:B-1----:R-:W-:-:S05]  /*4590*/  SHF.R.U32.HI R9, RZ, 0x7, R9 ;  /* 0x00000007ff097819 */ /* 0x002fca0000011609 */
[----:B0-----:R-:W-:-:S05]  /*45a0*/  VIADD R8, R9, 0x8 ;  /* 0x0000000809087836 */ /* 0x001fca0000000000 */
[----:B------:R0:W-:Y:S06]  /*45b0*/  BAR.SYNC.DEFER_BLOCKING R8, 0x100 ;  /* 0x000400080000751d */ /* 0x0001ec0000010000 */
        /* <DEDUP_REMOVED lines=27> */
.L_x_9171:
[----:B------:R-:W-:Y:S01]  /*4770*/  ULEA UR6, UR44, UR38, 0x3 ;  /* 0x000000262c067291 */ /* 0x000fe2000f8e183f */
[----:B------:R-:W-:-:S05]  /*4780*/  IMAD.U32 R8, RZ, RZ, UR43 ;  /* 0x0000002bff087e24 */ /* 0x000fca000f8e00ff */
[----:B------:R-:W-:-:S04]  /*4790*/  SHF.L.U32 R8, R8, 0x1f, RZ ;  /* 0x0000001f08087819 */ /* 0x000fc800000006ff */
[----:B------:R0:W1:Y:S01]  /*47a0*/  SYNCS.PHASECHK.TRANS64.TRYWAIT P3, [UR6+0x28850], R8 ;  /* 0x02885008ff0075a7 */ /* 0x0000620008060146 */
[----:B------:R-:W-:Y:S05]  /*47b0*/  @!P0 BRA `(.L_x_9172) ;  /* 0x0000000000048947 */ /* 0x000fea0003800000 */
[----:B------:R-:W-:Y:S01]  /*47c0*/  BPT.TRAP 0x1 ;  /* 0x000000040000795c */ /* 0x000fe20000300000 */
.L_x_9172:
[----:B-1----:R-:W-:Y:S05]  /*47d0*/  @P3 BRA `(.L_x_9170) ;  /* 0x0000000000083947 */ /* 0x002fea0003800000 */
[----:B------:R-:W1:Y:S02]  /*47e0*/  SYNCS.PHASECHK.TRANS64.TRYWAIT P3, [UR6+0x28850], R8 ;  /* 0x02885008ff0075a7 */ /* 0x000e640008060146 */
[----:B-1----:R-:W-:Y:S05]  /*47f0*/  @!P3 BRA `(.L_x_9173) ;  /* 0x000000e00038b947 */ /* 0x002fea0003800000 */
.L_x_9170:
[----:B------:R-:W-:Y:S01]  /*4800*/  UIADD3 UR6, UR38, 0x400, URZ ;  /* 0x0000040026067890 */ /* 0x000fe2000fffe03f */
[----:B------:R-:W-:Y:S01]  /*4810*/  WARPGROUP.ARRIVE ;  /* 0x00000000000079c5 */ /* 0x000fe20000000000 */
[----:B------:R-:W-:Y:S01]  /*4820*/  UMOV UR7, 0x40000040 ;  /* 0x4000004000077882 */ /* 0x000fe20000000000 */
[----:B------:R-:W-:Y:S01]  /*4830*/  UMOV UR11, 0x40000040 ;  /* 0x40000040000b7882 */ /* 0x000fe20000000000 */
[----:B------:R-:W-:Y:S01]  /*4840*/  USHF.R.U32.HI UR6, URZ, 0x4, UR6 ;  /* 0x000000043f067899 */ /* 0x000fe20008011606 */
[----:B------:R-:W-:Y:S01]  /*4850*/  FMUL.FTZ R14, R33, UR45 ;  /* 0x0000002d210e7c20 */ /* 0x000fe20008410000 */
[----:B------:R-:W-:Y:S01]  /*4860*/  FMUL.FTZ R15, R32, UR45 ;  /* 0x0000002d200f7c20 */ /* 0x000fe20008410000 */
[----:B------:R-:W2:Y:S01]  /*4870*/  @P2 LDC R33, c[0x0][0x44c] ;  /* 0x00011300ff212b82 */ /* 0x000ea20000000800 */
[----:B------:R-:W-:Y:S01]  /*4880*/  ULOP3.LUT UR6, UR6, 0x3fff, URZ, 0xc0, !UPT ;  /* 0x00003fff06067892 */ /* 0x000fe2000f8ec03f */
[----:B------:R-:W-:Y:S01]  /*4890*/  FMUL.FTZ R10, R24, UR45 ;  /* 0x0000002d180a7c20 */ /* 0x000fe20008410000 */
[----:B------:R-:W-:Y:S01]  /*48a0*/  FMUL.FTZ R24, R41, UR45 ;  /* 0x0000002d29187c20 */ /* 0x000fe20008410000 */
[----:B------:R-:W-:Y:S01]  /*48b0*/  FMUL.FTZ R199, R39, UR45 ;  /* 0x0000002d27c77c20 */ /* 0x000fe20008410000 */
[----:B------:R-:W-:Y:S01]  /*48c0*/  ULOP3.LUT UR6, UR6, 0x4000000, URZ, 0xfc, !UPT ;  /* 0x0400000006067892 */ /* 0x000fe2000f8efc3f */
[----:B------:R-:W-:-:S02]  /*48d0*/  IMAD.MOV.U32 R39, RZ, RZ, -0x80 ;  /* 0xffffff80ff277424 */ /* 0x000fc400078e00ff */
[----:B01----:R-:W-:Y:S01]  /*48e0*/  FMUL.FTZ R8, R26, UR45 ;  /* 0x0000002d1a087c20 */ /* 0x003fe20008410000 */
[----:B------:R-:W0:Y:S01]  /*48f0*/  @P2 LDC R32, c[0x0][0x450] ;  /* 0x00011400ff202b82 */ /* 0x000e220000000800 */
[----:B------:R-:W-:Y:S01]  /*4900*/  ULEA UR6, UR44, UR6, 0xb ;  /* 0x000000062c067291 */ /* 0x000fe2000f8e583f */
[----:B------:R-:W-:Y:S02]  /*4910*/  IMAD R39, R4, R39, 0x1 ;  /* 0x0000000104277424 */ /* 0x000fe400078e0227 */
[----:B------:R-:W-:Y:S01]  /*4920*/  FMUL.FTZ R21, R36, UR45 ;  /* 0x0000002d24157c20 */ /* 0x000fe20008410000 */
[----:B------:R-:W-:Y:S01]  /*4930*/  FMUL.FTZ R9, R27, UR45 ;  /* 0x0000002d1b097c20 */ /* 0x000fe20008410000 */
[----:B------:R-:W-:Y:S01]  /*4940*/  UIADD3 UR10, UR6, 0x80, URZ ;  /* 0x00000080060a7890 */ /* 0x000fe2000fffe03f */
[----:B------:R-:W-:Y:S01]  /*4950*/  IMAD R36, R22, -0x2, R39 ;  /* 0xfffffffe16247824 */ /* 0x000fe200078e0227 */
[----:B------:R-:W1:Y:S01]  /*4960*/  MUFU.TANH R8, R8 ;  /* 0x0000000800087308 */ /* 0x000e620000002400 */
[----:B------:R-:W-:Y:S01]  /*4970*/  FMUL.FTZ R11, R25, UR45 ;  /* 0x0000002d190b7c20 */ /* 0x000fe20008410000 */
[----:B------:R-:W-:Y:S01]  /*4980*/  FMUL.FTZ R203, R31, UR45 ;  /* 0x0000002d1fcb7c20 */ /* 0x000fe20008410000 */
[----:B------:R-:W-:Y:S01]  /*4990*/  HGMMA.64x128x16.F32 R88, R180, gdesc[UR4].tnspB, R88, gsb0 ;  /* 0x41e00004b4587df0 */ /* 0x000fe20008000858 */
[----:B------:R-:W-:Y:S01]  /*49a0*/  IADD3 R36, -R17, R36, R16 ;  /* 0x0000002411247210 */ /* 0x000fe20007ffe110 */
        /* <DEDUP_REMOVED lines=39> */
[----:B------:R-:W-:Y:S01]  /*4c20*/  UMOV UR7, 0x40000040 ;  /* 0x4000004000077882 */ /* 0x000fe20000000000 */
[----:B------:R-:W1:Y:S01]  /*4c30*/  S2R R198, SR_TID.X ;  /* 0x0000000000c67919 */ /* 0x000e620000002100 */
[----:B------:R-:W-:-:S02]  /*4c40*/  UMOV UR43, UR36 ;  /* 0x00000024002b7c82 */ /* 0x000fc40008000000 */
[----:B------:R-:W-:Y:S08]  /*4c50*/  MUFU.TANH R35, R35 ;  /* 0x0000002300237308 */ /* 0x000ff00000002400 */
[----:B------:R-:W-:Y:S08]  /*4c60*/  MUFU.TANH R54, R54 ;  /* 0x0000003600367308 */ /* 0x000ff00000002400 */
[----:B------:R-:W-:Y:S08]  /*4c70*/  MUFU.TANH R55, R55 ;  /* 0x0000003700377308 */ /* 0x000ff00000002400 */
[----:B------:R3:W-:Y:S01]  /*4c80*/  MUFU.TANH R49, R58 ;  /* 0x0000003a00317308 */ /* 0x0007e20000002400 */
[----:B-1----:R-:W-:-:S07]  /*4c90*/  SHF.R.U32.HI R198, RZ, 0x7, R198 ;  /* 0x00000007ffc67819 */ /* 0x002fce00000116c6 */
[----:B------:R-:W-:Y:S01]  /*4ca0*/  MUFU.TANH R59, R59 ;  /* 0x0000003b003b7308 */ /* 0x000fe20000002400 */
[----:B---3--:R-:W-:-:S07]  /*4cb0*/  FMUL.FTZ R58, R80, UR45 ;  /* 0x0000002d503a7c20 */ /* 0x008fce0008410000 */
        /* <DEDUP_REMOVED lines=34> */
[----:B------:R-:W-:Y:S02]  /*4ee0*/  IMAD.IADD R34, R23, 0x1, R2 ;  /* 0x0000000117227824 */ /* 0x000fe400078e0202 */
[----:B------:R-:W-:Y:S01]  /*4ef0*/  FMUL.FTZ R179, R38, UR45 ;  /* 0x0000002d26b37c20 */ /* 0x000fe20008410000 */
[----:B------:R-:W-:Y:S01]  /*4f00*/  MUFU.TANH R52, R52 ;  /* 0x0000003400347308 */ /* 0x000fe20000002400 */
[----:B------:R-:W-:Y:S01]  /*4f10*/  HGMMA.64x128x16.F32 R88, R172, gdesc[UR8].tnspB, R88, gsb0 ;  /* 0x41e00008ac587df0 */ /* 0x000fe20008000858 */
[----:B------:R-:W-:Y:S01]  /*4f20*/  UIADD3 UR10, UR6, 0x180, URZ ;  /* 0x00000180060a7890 */ /* 0x000fe2000fffe03f */
[----:B--2---:R-:W-:Y:S01]  /*4f30*/  @P2 IMAD.HI.U32 R33, R34, R33, RZ ;  /* 0x0000002122212227 */ /* 0x004fe200078e00ff */
[----:B------:R-:W-:-:S04]  /*4f40*/  UMOV UR11, 0x40000040 ;  /* 0x40000040000b7882 */ /* 0x000fc80000000000 */
[----:B------:R-:W-:Y:S01]  /*4f50*/  MUFU.TANH R177, R177 ;  /* 0x000000b100b17308 */ /* 0x000fe20000002400 */
[----:B0-----:R-:W-:Y:S01]  /*4f60*/  @P2 SHF.R.U32.HI R34, RZ, R32, R33 ;  /* 0x00000020ff222219 */ /* 0x001fe20000011621 */
[----:B------:R-:W-:Y:S01]  /*4f70*/  FMUL.FTZ R33, R57, UR45 ;  /* 0x0000002d39217c20 */ /* 0x000fe20008410000 */
[----:B------:R-:W-:Y:S01]  /*4f80*/  FMUL.FTZ R32, R56, UR45 ;  /* 0x0000002d38207c20 */ /* 0x000fe20008410000 */
[----:B------:R-:W-:Y:S02]  /*4f90*/  FMUL.FTZ R56, R77, UR45 ;  /* 0x0000002d4d387c20 */ /* 0x000fe40008410000 */
[----:B------:R-:W0:Y:S02]  /*4fa0*/  SHFL.IDX PT, R41, R34, 0x1, 0x1c1f ;  /* 0x003c1f0022297f89 */ /* 0x000e2400000e0000 */
[----:B------:R-:W-:Y:S08]  /*4fb0*/  MUFU.TANH R179, R179 ;  /* 0x000000b300b37308 */ /* 0x000ff00000002400 */
[----:B------:R-:W-:Y:S08]  /*4fc0*/  MUFU.TANH R57, R82 ;  /* 0x0000005200397308 */ /* 0x000ff00000002400 */
[----:B------:R-:W-:Y:S01]  /*4fd0*/  MUFU.TANH R32, R32 ;  /* 0x0000002000207308 */ /* 0x000fe20000002400 */
[----:B0-----:R-:W-:-:S07]  /*4fe0*/  IMAD.IADD R40, R36, 0x1, R41 ;  /* 0x0000000124287824 */ /* 0x001fce00078e0229 */
[----:B------:R-:W-:Y:S01]  /*4ff0*/  MUFU.TANH R33, R33 ;  /* 0x0000002100217308 */ /* 0x000fe20000002400 */
[C---:B------:R-:W-:Y:S02]  /*5000*/  ISETP.GT.AND P3, PT, R40.reuse, RZ, PT ;  /* 0x000000ff2800720c */ /* 0x040fe40003f64270 */
[----:B------:R-:W-:Y:S02]  /*5010*/  ISETP.GT.AND P4, PT, R40, 0x1, PT ;  /* 0x000000012800780c */ /* 0x000fe40003f84270 */
[----:B------:R-:W-:-:S03]  /*5020*/  FSEL R181, R8, -INF , P3 ;  /* 0xff80000008b57808 */ /* 0x000fc60001800000 */
[----:B------:R-:W-:Y:S01]  /*5030*/  MUFU.TANH R50, R50 ;  /* 0x0000003200327308 */ /* 0x000fe20000002400 */
[C---:B------:R-:W-:Y:S02]  /*5040*/  ISETP.GT.AND P3, PT, R40.reuse, 0x8, PT ;  /* 0x000000082800780c */ /* 0x040fe40003f64270 */
[----:B------:R-:W-:Y:S02]  /*5050*/  FSEL R205, R9, -INF , P4 ;  /* 0xff80000009cd7808 */ /* 0x000fe40002000000 */
[----:B------:R-:W-:Y:S02]  /*5060*/  FMNMX.FTZ R8, R181, R6, !PT ;  /* 0x00000006b5087209 */ /* 0x000fe40007810000 */
[----:B------:R-:W-:Y:S01]  /*5070*/  ISETP.GT.AND P4, PT, R40, 0x9, PT ;  /* 0x000000092800780c */ /* 0x000fe20003f84270 */
[----:B------:R-:W-:Y:S01]  /*5080*/  MUFU.TANH R56, R56 ;  /* 0x0000003800387308 */ /* 0x000fe20000002400 */
[----:B------:R-:W-:Y:S02]  /*5090*/  FMNMX.FTZ R8, R205, R8, !PT ;  /* 0x00000008cd087209 */ /* 0x000fe40007810000 */
[----:B----4-:R-:W-:-:S02]  /*50a0*/  FSEL R203, R203, -INF , P4 ;  /* 0xff800000cbcb7808 */ /* 0x010fc40002000000 */
[----:B------:R-:W-:-:S03]  /*50b0*/  ISETP.GT.AND P4, PT, R40, 0x11, PT ;  /* 0x000000112800780c */ /* 0x000fc60003f84270 */
[----:B------:R-:W-:Y:S01]  /*50c0*/  MUFU.TANH R58, R58 ;  /* 0x0000003a003a7308 */ /* 0x000fe20000002400 */
[----:B-----5:R-:W-:Y:S02]  /*50d0*/  FSEL R201, R201, -INF , P4 ;  /* 0xff800000c9c97808 */ /* 0x020fe40002000000 */
[----:B------:R-:W-:-:S04]  /*50e0*/  ISETP.GT.AND P4, PT, R40, 0x19, PT ;  /* 0x000000192800780c */ /* 0x000fc80003f84270 */
[----:B------:R-:W-:Y:S01]  /*50f0*/  FSEL R199, R199, -INF , P4 ;  /* 0xff800000c7c77808 */ /* 0x000fe20002000000 */
[----:B------:R-:W-:Y:S01]  /*5100*/  MUFU.TANH R64, R64 ;  /* 0x0000004000407308 */ /* 0x000fe20000002400 */
[----:B------:R-:W-:Y:S01]  /*5110*/  ISETP.GT.AND P4, PT, R40, 0x21, PT ;  /* 0x000000212800780c */ /* 0x000fe20003f84270 */
[----:B------:R-:W-:Y:S02]  /*5120*/  WARPGROUP.DEPBAR.LE gsb0, 0x0 ;  /* 0x00008000000079c5 */ /* 0x000fe40000010000 */
[----:B------:R-:W-:Y:S01]  /*5130*/  WARPGROUP.ARRIVE ;  /* 0x00000000000079c5 */ /* 0x000fe20000000000 */
[----:B------:R-:W-:Y:S01]  /*5140*/  FMUL.FTZ R172, R30, UR45 ;  /* 0x0000002d1eac7c20 */ /* 0x000fe20008410000 */
[----:B------:R-:W-:Y:S01]  /*5150*/  FMUL.FTZ R173, R42, UR45 ;  /* 0x0000002d2aad7c20 */ /* 0x000fe20008410000 */
[----:B------:R-:W-:Y:S01]  /*5160*/  FMUL.FTZ R175, R43, UR45 ;  /* 0x0000002d2baf7c20 */ /* 0x000fe20008410000 */
[----:B------:R-:W-:Y:S01]  /*5170*/  FMUL.FTZ R30, R53, UR45 ;  /* 0x0000002d351e7c20 */ /* 0x000fe20008410000 */
[----:B------:R-:W-:Y:S01]  /*5180*/  MUFU.TANH R43, R70 ;  /* 0x00000046002b7308 */ /* 0x000fe20000002400 */
[----:B------:R-:W-:Y:S01]  /*5190*/  HGMMA.64x128x16.F32 R88, R168, gdesc[UR8].tnspB, R88, gsb0 ;  /* 0x41e00008a8587df0 */ /* 0x000fe20008000858 */
[----:B------:R-:W-:Y:S01]  /*51a0*/  UIADD3 UR10, UR6, 0x200, URZ ;  /* 0x00000200060a7890 */ /* 0x000fe2000fffe03f */
[----:B------:R-:W-:Y:S01]  /*51b0*/  FMUL.FTZ R42, R65, UR45 ;  /* 0x0000002d412a7c20 */ /* 0x000fe20008410000 */
[----:B------:R-:W-:Y:S01]  /*51c0*/  UMOV UR11, 0x40000040 ;  /* 0x40000040000b7882 */ /* 0x000fe20000000000 */
[----:B------:R-:W0:Y:S03]  /*51d0*/  SHFL.IDX PT, R65, R34, RZ, 0x1c1f ;  /* 0x001c1fff22417589 */ /* 0x000e2600000e0000 */
[----:B------:R-:W1:Y:S08]  /*51e0*/  MUFU.TANH R172, R172 ;  /* 0x000000ac00ac7308 */ /* 0x000e700000002400 */
[----:B------:R-:W2:Y:S08]  /*51f0*/  MUFU.TANH R173, R173 ;  /* 0x000000ad00ad7308 */ /* 0x000eb00000002400 */
[----:B------:R-:W3:Y:S01]  /*5200*/  MUFU.TANH R175, R175 ;  /* 0x000000af00af7308 */ /* 0x000ee20000002400 */
[----:B-1----:R-:W-:-:S02]  /*5210*/  FSEL R183, R172, -INF , P3 ;  /* 0xff800000acb77808 */ /* 0x002fc40001800000 */
[C---:B------:R-:W-:Y:S02]  /*5220*/  ISETP.GT.AND P3, PT, R40.reuse, 0x10, PT ;  /* 0x000000102800780c */ /* 0x040fe40003f64270 */
[----:B------:R-:W-:Y:S02]  /*5230*/  FMNMX.FTZ R8, R183, R8, !PT ;  /* 0x00000008b7087209 */ /* 0x000fe40007810000 */
[----:B------:R-:W-:Y:S01]  /*5240*/  FSEL R177, R177, -INF , P3 ;  /* 0xff800000b1b17808 */ /* 0x000fe20001800000 */
[----:B------:R-:W-:Y:S01]  /*5250*/  MUFU.TANH R53, R74 ;  /* 0x0000004a00357308 */ /* 0x000fe20000002400 */
[----:B------:R-:W-:Y:S02]  /*5260*/  FMNMX.FTZ R8, R203, R8, !PT ;  /* 0x00000008cb087209 */ /* 0x000fe40007810000 */
[----:B------:R-:W-:Y:S02]  /*5270*/  ISETP.GT.AND P3, PT, R40, 0x18, PT ;  /* 0x000000182800780c */ /* 0x000fe40003f64270 */
[----:B------:R-:W-:-:S02]  /*5280*/  FMNMX.FTZ R8, R177, R8, !PT ;  /* 0x00000008b1087209 */ /* 0x000fc40007810000 */
[----:B------:R-:W-:Y:S01]  /*5290*/  FSEL R179, R179, -INF , P3 ;  /* 0xff800000b3b37808 */ /* 0x000fe20001800000 */
[----:B------:R-:W-:Y:S01]  /*52a0*/  MUFU.TANH R30, R30 ;  /* 0x0000001e001e7308 */ /* 0x000fe20000002400 */
[----:B------:R-:W-:Y:S02]  /*52b0*/  FMNMX.FTZ R8, R201, R8, !PT ;  /* 0x00000008c9087209 */ /* 0x000fe40007810000 */
[----:B------:R-:W-:Y:S02]  /*52c0*/  ISETP.GT.AND P3, PT, R40, 0x20, PT ;  /* 0x000000202800780c */ /* 0x000fe40003f64270 */
[----:B------:R-:W-:Y:S02]  /*52d0*/  FMNMX.FTZ R8, R179, R8, !PT ;  /* 0x00000008b3087209 */ /* 0x000fe40007810000 */
[----:B--2---:R-:W-:Y:S01]  /*52e0*/  FSEL R173, R173, -INF , P3 ;  /* 0xff800000adad7808 */ /* 0x004fe20001800000 */
[----:B------:R-:W-:Y:S01]  /*52f0*/  MUFU.TANH R42, R42 ;  /* 0x0000002a002a7308 */ /* 0x000fe20000002400 */
[----:B------:R-:W-:-:S02]  /*5300*/  FMNMX.FTZ R8, R199, R8, !PT ;  /* 0x00000008c7087209 */ /* 0x000fc40007810000 */
[C---:B------:R-:W-:Y:S02]  /*5310*/  ISETP.GT.AND P3, PT, R40.reuse, 0x28, PT ;  /* 0x000000282800780c */ /* 0x040fe40003f64270 */
[----:B---3--:R-:W-:Y:S02]  /*5320*/  FSEL R175, R175, -INF , P4 ;  /* 0xff800000afaf7808 */ /* 0x008fe40002000000 */
[----:B------:R-:W-:Y:S02]  /*5330*/  FMNMX.FTZ R8, R173, R8, !PT ;  /* 0x00000008ad087209 */ /* 0x000fe40007810000 */
[----:B------:R-:W-:Y:S02]  /*5340*/  ISETP.GT.AND P4, PT, R40, 0x29, PT ;  /* 0x000000292800780c */ /* 0x000fe40003f84270 */
[----:B------:R-:W-:Y:S01]  /*5350*/  FMNMX.FTZ R8, R175, R8, !PT ;  /* 0x00000008af087209 */ /* 0x000fe20007810000 */
[----:B------:R-:W-:Y:S02]  /*5360*/  WARPGROUP.DEPBAR.LE gsb0, 0x0 ;  /* 0x00008000000079c5 */ /* 0x000fe40000010000 */
[----:B------:R-:W-:Y:S01]  /*5370*/  WARPGROUP.ARRIVE ;  /* 0x00000000000079c5 */ /* 0x000fe20000000000 */
[----:B------:R-:W-:Y:S01]  /*5380*/  FMUL.FTZ R171, R46, UR45 ;  /* 0x0000002d2eab7c20 */ /* 0x000fe20008410000 */
[----:B------:R-:W-:Y:S01]  /*5390*/  FMUL.FTZ R169, R47, UR45 ;  /* 0x0000002d2fa97c20 */ /* 0x000fe20008410000 */
[----:B------:R-:W-:Y:S01]  /*53a0*/  FMUL.FTZ R46, R68, UR45 ;  /* 0x0000002d442e7c20 */ /* 0x000fe20008410000 */
[----:B------:R0:W-:Y:S02]  /*53b0*/  MUFU.TANH R47, R66 ;  /* 0x00000042002f7308 */ /* 0x0001e40000002400 */
[----:B------:R-:W-:Y:S01]  /*53c0*/  HGMMA.64x128x16.F32 R88, R152, gdesc[UR8].tnspB, R88, gsb0 ;  /* 0x41e0000898587df0 */ /* 0x000fe20008000858 */
[----:B------:R-:W-:Y:S01]  /*53d0*/  UIADD3 UR10, UR6, 0x280, URZ ;  /* 0x00000280060a7890 */ /* 0x000fe2000fffe03f */
[----:B------:R-:W-:-:S04]  /*53e0*/  UMOV UR11, 0x40000040 ;  /* 0x40000040000b7882 */ /* 0x000fc80000000000 */
[----:B------:R-:W1:Y:S01]  /*53f0*/  MUFU.TANH R171, R171 ;  /* 0x000000ab00ab7308 */ /* 0x000e620000002400 */
[----:B0-----:R-:W-:-:S05]  /*5400*/  IMAD.IADD R66, R36, 0x1, R65 ;  /* 0x0000000124427824 */ /* 0x001fca00078e0241 */
[C---:B------:R-:W-:Y:S02]  /*5410*/  ISETP.GT.AND P5, PT, R66.reuse, 0x1, PT ;  /* 0x000000014200780c */ /* 0x040fe40003fa4270 */
[----:B------:R-:W0:Y:S02]  /*5420*/  MUFU.TANH R169, R169 ;  /* 0x000000a900a97308 */ /* 0x000e240000002400 */
[----:B------:R-:W-:Y:S02]  /*5430*/  FSEL R65, R11, -INF , P5 ;  /* 0xff8000000b417808 */ /* 0x000fe40002800000 */
[----:B------:R-:W-:-:S04]  /*5440*/  ISETP.GT.AND P5, PT, R66, 0x9, PT ;  /* 0x000000094200780c */ /* 0x000fc80003fa4270 */
[----:B------:R-:W-:Y:S01]  /*5450*/  FSEL R69, R12, -INF , P5 ;  /* 0xff8000000c457808 */ /* 0x000fe20002800000 */
[----:B------:R-:W-:Y:S01]  /*5460*/  MUFU.TANH R46, R46 ;  /* 0x0000002e002e7308 */ /* 0x000fe20000002400 */
[----:B-1----:R-:W-:Y:S02]  /*5470*/  FSEL R171, R171, -INF , P3 ;  /* 0xff800000abab7808 */ /* 0x002fe40001800000 */
[----:B------:R-:W-:Y:S02]  /*5480*/  ISETP.GT.AND P3, PT, R40, 0x30, PT ;  /* 0x000000302800780c */ /* 0x000fe40003f64270 */
[----:B------:R-:W-:Y:S02]  /*5490*/  FMNMX.FTZ R8, R171, R8, !PT ;  /* 0x00000008ab087209 */ /* 0x000fe40007810000 */
[----:B------:R-:W-:Y:S02]  /*54a0*/  ISETP.GT.AND P5, PT, R66, 0x11, PT ;  /* 0x000000114200780c */ /* 0x000fe40003fa4270 */
[----:B0-----:R-:W-:-:S02]  /*54b0*/  FSEL R169, R169, -INF , P4 ;  /* 0xff800000a9a97808 */ /* 0x001fc40002000000 */
[----:B------:R-:W-:Y:S02]  /*54c0*/  ISETP.GT.AND P4, PT, R40, 0x31, PT ;  /* 0x000000312800780c */ /* 0x000fe40003f84270 */
[----:B------:R-:W-:Y:S02]  /*54d0*/  FMNMX.FTZ R8, R169, R8, !PT ;  /* 0x00000008a9087209 */ /* 0x000fe40007810000 */
[----:B------:R-:W-:Y:S02]  /*54e0*/  FSEL R73, R14, -INF , P5 ;  /* 0xff8000000e497808 */ /* 0x000fe40002800000 */
[----:B------:R-:W-:-:S04]  /*54f0*/  ISETP.GT.AND P5, PT, R66, 0x19, PT ;  /* 0x000000194200780c */ /* 0x000fc80003fa4270 */
[----:B------:R-:W-:Y:S02]  /*5500*/  FSEL R77, R20, -INF , P5 ;  /* 0xff800000144d7808 */ /* 0x000fe40002800000 */
[----:B------:R-:W-:Y:S01]  /*5510*/  ISETP.GT.AND P5, PT, R66, 0x21, PT ;  /* 0x000000214200780c */ /* 0x000fe20003fa4270 */
[----:B------:R-:W-:Y:S02]  /*5520*/  WARPGROUP.DEPBAR.LE gsb0, 0x0 ;  /* 0x00008000000079c5 */ /* 0x000fe40000010000 */
[----:B------:R-:W-:Y:S01]  /*5530*/  FSEL R155, R37, -INF , P3 ;  /* 0xff800000259b7808 */ /* 0x000fe20001800000 */
[----:B------:R-:W-:Y:S01]  /*5540*/  WARPGROUP.ARRIVE ;  /* 0x00000000000079c5 */ /* 0x000fe20000000000 */
[C---:B------:R-:W-:Y:S02]  /*5550*/  ISETP.GT.AND P3, PT, R40.reuse, 0x38, PT ;  /* 0x000000382800780c */ /* 0x040fe40003f64270 */
        /* <DEDUP_REMOVED lines=11> */
[----:B------:R-:W-:Y:S01]  /*5610*/  FSEL R41, R55, -INF , P4 ;  /* 0xff80000037297808 */ /* 0x000fe20002000000 */
[----:B------:R-:W-:Y:S01]  /*5620*/  FMUL.FTZ R54, R76, UR45 ;  /* 0x0000002d4c367c20 */ /* 0x000fe20008410000 */
[----:B------:R-:W-:Y:S01]  /*5630*/  FMNMX.FTZ R38, R75, R38, !PT ;  /* 0x000000264b267209 */ /* 0x000fe20007810000 */
[----:B------:R-:W-:Y:S01]  /*5640*/  UIADD3 UR6, UR6, 0x380, URZ ;  /* 0x0000038006067890 */ /* 0x000fe2000fffe03f */
[----:B------:R-:W-:-:S02]  /*5650*/  ISETP.GT.AND P4, PT, R40, 0x41, PT ;  /* 0x000000412800780c */ /* 0x000fc40003f84270 */
[----:B------:R-:W-:Y:S01]  /*5660*/  FSEL R49, R49, -INF , P3 ;  /* 0xff80000031317808 */ /* 0x000fe20001800000 */
[----:B------:R-:W-:Y:S01]  /*5670*/  MUFU.TANH R54, R54 ;  /* 0x0000003600367308 */ /* 0x000fe20000002400 */
        /* <DEDUP_REMOVED lines=26> */
[----:B0-----:R-:W-:Y:S02]  /*5820*/  FSEL R55, R8, -INF , P4 ;  /* 0xff80000008377808 */ /* 0x001fe40002000000 */
[----:B------:R-:W-:Y:S02]  /*5830*/  FMNMX.FTZ R38, R53, R38, !PT ;  /* 0x0000002635267209 */ /* 0x000fe40007810000 */
[----:B------:R-:W-:-:S02]  /*5840*/  ISETP.GT.AND P4, PT, R40, 0x69, PT ;  /* 0x000000692800780c */ /* 0x000fc40003f84270 */
[----:B------:R-:W-:Y:S02]  /*5850*/  FSEL R59, R78, -INF , P3 ;  /* 0xff8000004e3b7808 */ /* 0x000fe40001800000 */
[----:B------:R-:W-:Y:S02]  /*5860*/  FMNMX.FTZ R38, R55, R38, !PT ;  /* 0x0000002637267209 */ /* 0x000fe40007810000 */
[----:B------:R-:W-:Y:S02]  /*5870*/  ISETP.GT.AND P3, PT, R40, 0x70, PT ;  /* 0x000000702800780c */ /* 0x000fe40003f64270 */
[----:B------:R-:W-:Y:S02]  /*5880*/  FSEL R67, R79, -INF , P4 ;  /* 0xff8000004f437808 */ /* 0x000fe40002000000 */
[----:B------:R-:W-:Y:S01]  /*5890*/  FMNMX.FTZ R8, R59, R38, !PT ;  /* 0x000000263b087209 */ /* 0x000fe20007810000 */
[----:B------:R-:W-:Y:S01]  /*58a0*/  FMUL.FTZ R38, R60, UR45 ;  /* 0x0000002d3c267c20 */ /* 0x000fe20008410000 */
[----:B------:R-:W-:Y:S01]  /*58b0*/  ISETP.GT.AND P4, PT, R40, 0x71, PT ;  /* 0x000000712800780c */ /* 0x000fe20003f84270 */
[----:B------:R-:W-:Y:S01]  /*58c0*/  FMUL.FTZ R60, R81, UR45 ;  /* 0x0000002d513c7c20 */ /* 0x000fe20008410000 */
[----:B------:R-:W-:-:S02]  /*58d0*/  FSEL R57, R57, -INF , P3 ;  /* 0xff80000039397808 */ /* 0x000fc40001800000 */
[----:B------:R-:W-:Y:S01]  /*58e0*/  FMNMX.FTZ R8, R67, R8, !PT ;  /* 0x0000000843087209 */ /* 0x000fe20007810000 */
[----:B------:R-:W0:Y:S01]  /*58f0*/  MUFU.TANH R38, R38 ;  /* 0x0000002600267308 */ /* 0x000e220000002400 */
[C---:B------:R-:W-:Y:S02]  /*5900*/  ISETP.GT.AND P3, PT, R40.reuse, 0x78, PT ;  /* 0x000000782800780c */ /* 0x040fe40003f64270 */
[----:B------:R-:W-:Y:S02]  /*5910*/  FSEL R63, R63, -INF , P4 ;  /* 0xff8000003f3f7808 */ /* 0x000fe40002000000 */
[----:B------:R-:W-:Y:S02]  /*5920*/  FMNMX.FTZ R8, R57, R8, !PT ;  /* 0x0000000839087209 */ /* 0x000fe40007810000 */
[----:B------:R-:W-:Y:S01]  /*5930*/  ISETP.GT.AND P4, PT, R40, 0x79, PT ;  /* 0x000000792800780c */ /* 0x000fe20003f84270 */
[----:B------:R-:W-:Y:S01]  /*5940*/  FMUL.FTZ R40, R61, UR45 ;  /* 0x0000002d3d287c20 */ /* 0x000fe20008410000 */
[----:B------:R-:W-:Y:S01]  /*5950*/  FSEL R61, R86, -INF , P3 ;  /* 0xff800000563d7808 */ /* 0x000fe20001800000 */
[----:B------:R-:W-:Y:S01]  /*5960*/  MUFU.TANH R60, R60 ;  /* 0x0000003c003c7308 */ /* 0x000fe20000002400 */
[----:B------:R-:W-:-:S02]  /*5970*/  FMNMX.FTZ R8, R63, R8, !PT ;  /* 0x000000083f087209 */ /* 0x000fc40007810000 */
[----:B------:R-:W-:Y:S02]  /*5980*/  FSEL R71, R71, -INF , P4 ;  /* 0xff80000047477808 */ /* 0x000fe40002000000 */
[----:B------:R-:W-:Y:S02]  /*5990*/  FMNMX.FTZ R8, R61, R8, !PT ;  /* 0x000000083d087209 */ /* 0x000fe40007810000 */
[----:B------:R-:W-:Y:S01]  /*59a0*/  ISETP.GT.AND P4, PT, R66, RZ, PT ;  /* 0x000000ff4200720c */ /* 0x000fe20003f84270 */
[----:B------:R-:W1:Y:S01]  /*59b0*/  MUFU.TANH R40, R40 ;  /* 0x0000002800287308 */ /* 0x000e620000002400 */
[----:B------:R-:W-:Y:S02]  /*59c0*/  FMNMX.FTZ R8, R71, R8, !PT ;  /* 0x0000000847087209 */ /* 0x000fe40007810000 */
[----:B------:R-:W-:Y:S02]  /*59d0*/  FSEL R36, R10, -INF , P4 ;  /* 0xff8000000a247808 */ /* 0x000fe40002000000 */
[----:B------:R-:W-:Y:S01]  /*59e0*/  ISETP.GT.AND P4, PT, R66, 0x8, PT ;  /* 0x000000084200780c */ /* 0x000fe20003f84270 */
[----:B------:R-:W2:Y:S01]  /*59f0*/  SHFL.BFLY PT, R9, R8, 0x2, 0x1f ;  /* 0x0c401f0008097f89 */ /* 0x000ea200000e0000 */
[----:B------:R-:W-:-:S02]  /*5a00*/  FSEL R79, R24, -INF , P5 ;  /* 0xff800000184f7808 */ /* 0x000fc40002800000 */
[----:B------:R-:W-:Y:S02]  /*5a10*/  FSEL R13, R13, -INF , P4 ;  /* 0xff8000000d0d7808 */ /* 0x000fe40002000000 */
[C---:B------:R-:W-:Y:S02]  /*5a20*/  ISETP.GT.AND P4, PT, R66.reuse, 0x10, PT ;  /* 0x000000104200780c */ /* 0x040fe40003f84270 */
[C---:B------:R-:W-:Y:S02]  /*5a30*/  ISETP.GT.AND P5, PT, R66.reuse, 0x29, PT ;  /* 0x000000294200780c */ /* 0x040fe40003fa4270 */
[----:B------:R-:W-:Y:S02]  /*5a40*/  FSEL R15, R15, -INF , P4 ;  /* 0xff8000000f0f7808 */ /* 0x000fe40002000000 */
[----:B------:R-:W-:Y:S02]  /*5a50*/  ISETP.GT.AND P4, PT, R66, 0x18, PT ;  /* 0x000000184200780c */ /* 0x000fe40003f84270 */
[----:B------:R-:W-:-:S02]  /*5a60*/  FSEL R27, R27, -INF , P5 ;  /* 0xff8000001b1b7808 */ /* 0x000fc40002800000 */
[----:B------:R-:W-:Y:S02]  /*5a70*/  FSEL R21, R21, -INF , P4 ;  /* 0xff80000015157808 */ /* 0x000fe40002000000 */
[C---:B------:R-:W-:Y:S02]  /*5a80*/  ISETP.GT.AND P4, PT, R66.reuse, 0x20, PT ;  /* 0x000000204200780c */ /* 0x040fe40003f84270 */
[C---:B------:R-:W-:Y:S02]  /*5a90*/  ISETP.GT.AND P5, PT, R66.reuse, 0x31, PT ;  /* 0x000000314200780c */ /* 0x040fe40003fa4270 */
[----:B------:R-:W-:Y:S02]  /*5aa0*/  FSEL R25, R25, -INF , P4 ;  /* 0xff80000019197808 */ /* 0x000fe40002000000 */
[----:B------:R-:W-:Y:S02]  /*5ab0*/  ISETP.GT.AND P4, PT, R66, 0x28, PT ;  /* 0x000000284200780c */ /* 0x000fe40003f84270 */
[----:B--2---:R-:W-:-:S02]  /*5ac0*/  FMNMX.FTZ R9, R8, R9, !PT ;  /* 0x0000000908097209 */ /* 0x004fc40007810000 */
[----:B------:R-:W2:Y:S01]  /*5ad0*/  LDC R8, c[0x0][0x988] ;  /* 0x00026200ff087b82 */ /* 0x000ea20000000800 */
[----:B------:R-:W-:Y:S02]  /*5ae0*/  FSEL R81, R26, -INF , P4 ;  /* 0xff8000001a517808 */ /* 0x000fe40002000000 */
[----:B------:R-:W3:Y:S01]  /*5af0*/  SHFL.BFLY PT, R62, R9, 0x1, 0x1f ;  /* 0x0c201f00093e7f89 */ /* 0x000ee200000e0000 */
[----:B------:R-:W-:Y:S02]  /*5b00*/  WARPGROUP.DEPBAR.LE gsb0, 0x0 ;  /* 0x00008000000079c5 */ /* 0x000fe40000010000 */
[----:B------:R-:W-:Y:S01]  /*5b10*/  WARPGROUP.ARRIVE ;  /* 0x00000000000079c5 */ /* 0x000fe20000000000 */
[----:B------:R-:W-:Y:S02]  /*5b20*/  ISETP.GT.AND P4, PT, R66, 0x30, PT ;  /* 0x000000304200780c */ /* 0x000fe40003f84270 */
[----:B------:R-:W-:Y:S02]  /*5b30*/  FSEL R83, R28, -INF , P5 ;  /* 0xff8000001c537808 */ /* 0x000fe40002800000 */
[----:B------:R-:W-:Y:S01]  /*5b40*/  FSEL R29, R29, -INF , P4 ;  /* 0xff8000001d1d7808 */ /* 0x000fe20002000000 */
[----:B------:R-:W-:Y:S01]  /*5b50*/  HGMMA.64x128x16.F32 R88, R160, gdesc[UR8].tnspB, R88, gsb0 ;  /* 0x41e00008a0587df0 */ /* 0x000fe20008000858 */
[----:B------:R-:W-:-:S02]  /*5b60*/  ISETP.GT.AND P4, PT, R66, 0x38, PT ;  /* 0x000000384200780c */ /* 0x000fc40003f84270 */
[C---:B------:R-:W-:Y:S02]  /*5b70*/  ISETP.GT.AND P5, PT, R66.reuse, 0x39, PT ;  /* 0x000000394200780c */ /* 0x040fe40003fa4270 */
[----:B------:R-:W-:Y:S02]  /*5b80*/  FSEL R31, R31, -INF , P4 ;  /* 0xff8000001f1f7808 */ /* 0x000fe40002000000 */
[----:B------:R-:W-:Y:S02]  /*5b90*/  ISETP.GT.AND P4, PT, R66, 0x40, PT ;  /* 0x000000404200780c */ /* 0x000fe40003f84270 */
[----:B------:R-:W-:Y:S02]  /*5ba0*/  FSEL R85, R30, -INF , P5 ;  /* 0xff8000001e557808 */ /* 0x000fe40002800000 */
[----:B------:R-:W-:Y:S02]  /*5bb0*/  ISETP.GT.AND P5, PT, R66, 0x41, PT ;  /* 0x000000414200780c */ /* 0x000fe40003fa4270 */
[----:B------:R-:W-:-:S02]  /*5bc0*/  FSEL R159, R32, -INF , P4 ;  /* 0xff800000209f7808 */ /* 0x000fc40002000000 */
[----:B---3--:R-:W-:Y:S01]  /*5bd0*/  FMNMX.FTZ R9, R9, R62, !PT ;  /* 0x0000003e09097209 */ /* 0x008fe20007810000 */
[----:B------:R-:W-:Y:S01]  /*5be0*/  FMUL.FTZ R62, R84, UR45 ;  /* 0x0000002d543e7c20 */ /* 0x000fe20008410000 */
[C---:B------:R-:W-:Y:S02]  /*5bf0*/  ISETP.GT.AND P4, PT, R66.reuse, 0x48, PT ;  /* 0x000000484200780c */ /* 0x040fe40003f84270 */
[C---:B------:R-:W-:Y:S01]  /*5c00*/  FSETP.NEU.FTZ.AND P3, PT, R9.reuse, -INF , PT ;  /* 0xff8000000900780b */ /* 0x040fe20003f7d000 */
[----:B--2---:R-:W-:Y:S01]  /*5c10*/  FMUL.FTZ R68, R9, R8 ;  /* 0x0000000809447220 */ /* 0x004fe20000410000 */
[----:B------:R-:W-:Y:S01]  /*5c20*/  FSEL R33, R33, -INF , P5 ;  /* 0xff80000021217808 */ /* 0x000fe20002800000 */
[----:B------:R-:W2:Y:S01]  /*5c30*/  MUFU.TANH R62, R62 ;  /* 0x0000003e003e7308 */ /* 0x000ea20000002400 */
[----:B------:R-:W-:Y:S02]  /*5c40*/  ISETP.GT.AND P5, PT, R66, 0x49, PT ;  /* 0x000000494200780c */ /* 0x000fe40003fa4270 */
[----:B------:R-:W-:-:S02]  /*5c50*/  FSEL R34, R68, RZ, P3 ;  /* 0x000000ff44227208 */ /* 0x000fc40001800000 */
[----:B------:R-:W-:Y:S02]  /*5c60*/  FMNMX.FTZ R68, R36, R5, !PT ;  /* 0x0000000524447209 */ /* 0x000fe40007810000 */
[----:B0-----:R-:W-:Y:S01]  /*5c70*/  FSEL R87, R38, -INF , P4 ;  /* 0xff80000026577808 */ /* 0x001fe20002000000 */
[--C-:B------:R-:W-:Y:S01]  /*5c80*/  FFMA.FTZ R24, R175, R8, -R34.reuse ;  /* 0x00000008af187223 */ /* 0x100fe20000010822 */
[----:B------:R-:W-:Y:S01]  /*5c90*/  FMNMX.FTZ R68, R65, R68, !PT ;  /* 0x0000004441447209 */ /* 0x000fe20007810000 */
[-CC-:B------:R-:W-:Y:S01]  /*5ca0*/  FFMA.FTZ R175, R171, R8.reuse, -R34.reuse ;  /* 0x00000008abaf7223 */ /* 0x180fe20000010822 */
[----:B------:R-:W-:Y:S01]  /*5cb0*/  ISETP.GT.AND P4, PT, R66, 0x50, PT ;  /* 0x000000504200780c */ /* 0x000fe20003f84270 */
[--C-:B------:R-:W-:Y:S01]  /*5cc0*/  FFMA.FTZ R20, R199, R8, -R34.reuse ;  /* 0x00000008c7147223 */ /* 0x100fe20000010822 */
[----:B------:R-:W-:Y:S01]  /*5cd0*/  FMNMX.FTZ R68, R13, R68, !PT ;  /* 0x000000440d447209 */ /* 0x000fe20007810000 */
[-CC-:B------:R-:W-:Y:S01]  /*5ce0*/  FFMA.FTZ R14, R201, R8.reuse, -R34.reuse ;  /* 0x00000008c90e7223 */ /* 0x180fe20000010822 */
[----:B-1----:R-:W-:Y:S01]  /*5cf0*/  FSEL R157, R40, -INF , P5 ;  /* 0xff800000289d7808 */ /* 0x002fe20002800000 */
        /* <DEDUP_REMOVED lines=40> */
[----:B------:R-:W-:Y:S01]  /*5f80*/  IMAD.U32 R52, RZ, RZ, UR37 ;  /* 0x00000025ff347e24 */ /* 0x000fe2000f8e00ff */
[----:B------:R-:W-:Y:S01]  /*5f90*/  FMNMX.FTZ R68, R83, R68, !PT ;  /* 0x0000004453447209 */ /* 0x000fe20007810000 */
[----:B------:R-:W-:Y:S01]  /*5fa0*/  MUFU.EX2 R183, R183 ;  /* 0x000000b700b77308 */ /* 0x000fe20000000800 */
[----:B------:R-:W-:Y:S01]  /*5fb0*/  ISETP.GT.AND P4, PT, R66, 0x68, PT ;  /* 0x000000684200780c */ /* 0x000fe20003f84270 */
[--C-:B------:R-:W-:Y:S01]  /*5fc0*/  FFMA.FTZ R153, R49, R8, -R34.reuse ;  /* 0x0000000831997223 */ /* 0x100fe20000010822 */
[----:B------:R-:W-:Y:S01]  /*5fd0*/  FMNMX.FTZ R68, R31, R68, !PT ;  /* 0x000000441f447209 */ /* 0x000fe20007810000 */
[-CC-:B------:R-:W-:Y:S01]  /*5fe0*/  FFMA.FTZ R38, R35, R8.reuse, -R34.reuse ;  /* 0x0000000823267223 */ /* 0x180fe20000010822 */
[----:B------:R-:W-:Y:S01]  /*5ff0*/  FSEL R205, R50, -INF , P5 ;  /* 0xff80000032cd7808 */ /* 0x000fe20002800000 */
[--C-:B------:R-:W-:Y:S01]  /*6000*/  FFMA.FTZ R35, R45, R8, -R34.reuse ;  /* 0x000000082d237223 */ /* 0x100fe20000010822 */
        /* <DEDUP_REMOVED lines=11> */
[----:B------:R-:W-:Y:S01]  /*60c0*/  FFMA.FTZ R49, R61, R8, -R34 ;  /* 0x000000083d317223 */ /* 0x000fe20000010822 */
[----:B------:R-:W-:Y:S01]  /*60d0*/  FMNMX.FTZ R68, R87, R68, !PT ;  /* 0x0000004457447209 */ /* 0x000fe20007810000 */
[----:B------:R-:W-:Y:S01]  /*60e0*/  IMAD.U32 R54, RZ, RZ, UR44 ;  /* 0x0000002cff367e24 */ /* 0x000fe2000f8e00ff */
[----:B------:R-:W-:Y:S01]  /*60f0*/  FSEL R209, R56, -INF , P5 ;  /* 0xff80000038d17808 */ /* 0x000fe20002800000 */
[----:B------:R-:W-:Y:S01]  /*6100*/  UMOV UR44, UR37 ;  /* 0x00000025002c7c82 */ /* 0x000fe20008000000 */
[----:B------:R-:W-:Y:S01]  /*6110*/  FMNMX.FTZ R68, R157, R68, !PT ;  /* 0x000000449d447209 */ /* 0x000fe20007810000 */
[----:B------:R-:W-:Y:S01]  /*6120*/  MUFU.EX2 R14, R14 ;  /* 0x0000000e000e7308 */ /* 0x000fe20000000800 */
[----:B------:R-:W-:-:S02]  /*6130*/  ISETP.GT.AND P5, PT, R66, 0x71, PT ;  /* 0x000000714200780c */ /* 0x000fc40003fa4270 */
[----:B------:R-:W-:Y:S02]  /*6140*/  FMNMX.FTZ R68, R171, R68, !PT ;  /* 0x00000044ab447209 */ /* 0x000fe40007810000 */
[----:B------:R-:W-:Y:S02]  /*6150*/  FSEL R75, R58, -INF , P4 ;  /* 0xff8000003a4b7808 */ /* 0x000fe40002000000 */
[----:B------:R-:W-:Y:S01]  /*6160*/  FMNMX.FTZ R68, R199, R68, !PT ;  /* 0x00000044c7447209 */ /* 0x000fe20007810000 */
[----:B------:R-:W-:Y:S01]  /*6170*/  MUFU.EX2 R179, R179 ;  /* 0x000000b300b37308 */ /* 0x000fe20000000800 */
[----:B------:R-:W-:Y:S02]  /*6180*/  ISETP.GT.AND P4, PT, R66, 0x78, PT ;  /* 0x000000784200780c */ /* 0x000fe40003f84270 */
[----:B------:R-:W-:Y:S02]  /*6190*/  FMNMX.FTZ R68, R201, R68, !PT ;  /* 0x00000044c9447209 */ /* 0x000fe40007810000 */
[----:B------:R-:W-:-:S02]  /*61a0*/  FSEL R211, R60, -INF , P5 ;  /* 0xff8000003cd37808 */ /* 0x000fc40002800000 */
[----:B------:R-:W-:Y:S01]  /*61b0*/  FMNMX.FTZ R68, R203, R68, !PT ;  /* 0x00000044cb447209 */ /* 0x000fe20007810000 */
[----:B------:R-:W-:Y:S01]  /*61c0*/  MUFU.EX2 R20, R20 ;  /* 0x0000001400147308 */ /* 0x000fe20000000800 */
[----:B------:R-:W-:Y:S02]  /*61d0*/  ISETP.GT.AND P5, PT, R66, 0x79, PT ;  /* 0x000000794200780c */ /* 0x000fe40003fa4270 */
[----:B------:R-:W-:Y:S02]  /*61e0*/  FMNMX.FTZ R68, R155, R68, !PT ;  /* 0x000000449b447209 */ /* 0x000fe40007810000 */
[----:B--2---:R-:W-:Y:S02]  /*61f0*/  FSEL R213, R62, -INF , P4 ;  /* 0xff8000003ed57808 */ /* 0x004fe40002000000 */
[----:B------:R-:W-:Y:S01]  /*6200*/  FMNMX.FTZ R68, R205, R68, !PT ;  /* 0x00000044cd447209 */ /* 0x000fe20007810000 */
[----:B------:R-:W-:Y:S01]  /*6210*/  MUFU.EX2 R173, R173 ;  /* 0x000000ad00ad7308 */ /* 0x000fe20000000800 */
[----:B------:R-:W-:-:S02]  /*6220*/  FSEL R215, R64, -INF , P5 ;  /* 0xff80000040d77808 */ /* 0x000fc40002800000 */
[----:B------:R-:W-:Y:S02]  /*6230*/  FMNMX.FTZ R68, R207, R68, !PT ;  /* 0x00000044cf447209 */ /* 0x000fe40007810000 */
[----:B------:R-:W-:Y:S02]  /*6240*/  FSEL R53, R9, RZ, P3 ;  /* 0x000000ff09357208 */ /* 0x000fe40001800000 */
[----:B------:R-:W-:Y:S01]  /*6250*/  FMNMX.FTZ R68, R209, R68, !PT ;  /* 0x00000044d1447209 */ /* 0x000fe20007810000 */
[----:B------:R-:W-:Y:S01]  /*6260*/  MUFU.EX2 R24, R24 ;  /* 0x0000001800187308 */ /* 0x000fe20000000800 */
[----:B------:R-:W-:Y:S01]  /*6270*/  @!P1 LEA R52, R52, UR38, 0x3 ;  /* 0x0000002634349c11 */ /* 0x000fe2000f8e18ff */
[----:B------:R-:W-:Y:S01]  /*6280*/  FADD.FTZ R53, -R53, R6 ;  /* 0x0000000635357221 */ /* 0x000fe20000010100 */
[----:B------:R-:W-:Y:S02]  /*6290*/  FMNMX.FTZ R68, R75, R68, !PT ;  /* 0x000000444b447209 */ /* 0x000fe40007810000 */
[----:B------:R-:W-:Y:S01]  /*62a0*/  @!P1 LEA R54, R54, UR38, 0x3 ;  /* 0x0000002636369c11 */ /* 0x000fe2000f8e18ff */
[----:B------:R-:W-:-:S02]  /*62b0*/  WARPGROUP.DEPBAR.LE gsb0, 0x0 ;  /* 0x00008000000079c5 */ /* 0x000fc40000010000 */
[----:B------:R-:W-:Y:S01]  /*62c0*/  WARPGROUP.ARRIVE ;  /* 0x00000000000079c5 */ /* 0x000fe20000000000 */
[----:B------:R-:W-:Y:S01]  /*62d0*/  FMNMX.FTZ R68, R211, R68, !PT ;  /* 0x00000044d3447209 */ /* 0x000fe20007810000 */
[----:B------:R-:W-:Y:S01]  /*62e0*/  FMUL.FTZ R53, R53, R8 ;  /* 0x0000000835357220 */ /* 0x000fe20000410000 */
[----:B------:R-:W-:Y:S01]  /*62f0*/  @!P1 VIADD R52, R52, 0x28840 ;  /* 0x0002884034349836 */ /* 0x000fe20000000000 */
[----:B------:R-:W-:Y:S01]  /*6300*/  MUFU.EX2 R175, R175 ;  /* 0x000000af00af7308 */ /* 0x000fe20000000800 */
[----:B------:R-:W-:Y:S01]  /*6310*/  FMNMX.FTZ R68, R213, R68, !PT ;  /* 0x00000044d5447209 */ /* 0x000fe20007810000 */
[----:B------:R-:W-:Y:S01]  /*6320*/  HGMMA.64x128x16.F32 R88, R164, gdesc[UR4].tnspB, R88, gsb0 ;  /* 0x41e00004a4587df0 */ /* 0x000fe20008000858 */
[C---:B------:R-:W-:Y:S01]  /*6330*/  ISETP.GT.AND P3, PT, R4.reuse, R7, PT ;  /* 0x000000070400720c */ /* 0x040fe20003f64270 */
[----:B------:R-:W-:Y:S01]  /*6340*/  VIADD R4, R4, 0xffffffff ;  /* 0xffffffff04047836 */ /* 0x000fe20000000000 */
[----:B------:R-:W-:Y:S02]  /*6350*/  FMNMX.FTZ R68, R215, R68, !PT ;  /* 0x00000044d7447209 */ /* 0x000fe40007810000 */
[----:B------:R-:W-:Y:S01]  /*6360*/  @!P1 PRMT R52, RZ, 0x654, R52 ;  /* 0x00000654ff349816 */ /* 0x000fe20000000034 */
        /* <DEDUP_REMOVED lines=11> */
[----:B------:R-:W-:-:S06]  /*6420*/  FFMA.FTZ R47, R57, R8, -R34 ;  /* 0x00000008392f7223 */ /* 0x000fcc0000010822 */
[----:B------:R-:W-:Y:S01]  /*6430*/  MUFU.EX2 R35, R35 ;  /* 0x0000002300237308 */ /* 0x000fe20000000800 */
[-CC-:B------:R-:W-:Y:S01]  /*6440*/  FFMA.FTZ R48, R63, R8.reuse, -R34.reuse ;  /* 0x000000083f307223 */ /* 0x180fe20000010822 */
[C---:B------:R-:W-:Y:S01]  /*6450*/  FSETP.NEU.FTZ.AND P4, PT, R11.reuse, -INF , PT ;  /* 0xff8000000b00780b */ /* 0x040fe20003f9d000 */
[-C--:B------:R-:W-:Y:S01]  /*6460*/  FMUL.FTZ R50, R11, R8.reuse ;  /* 0x000000080b327220 */ /* 0x080fe20000410000 */
[----:B------:R-:W-:Y:S02]  /*6470*/  FFMA.FTZ R34, R71, R8, -R34 ;  /* 0x0000000847227223 */ /* 0x000fe40000010822 */
[----:B------:R-:W-:Y:S02]  /*6480*/  FSEL R6, R11, RZ, P4 ;  /* 0x000000ff0b067208 */ /* 0x000fe40002000000 */
[----:B------:R-:W-:Y:S01]  /*6490*/  FSEL R50, R50, RZ, P4 ;  /* 0x000000ff32327208 */ /* 0x000fe20002000000 */
[----:B------:R-:W-:Y:S02]  /*64a0*/  MUFU.EX2 R40, R40 ;  /* 0x0000002800287308 */ /* 0x000fe40000000800 */
[----:B------:R-:W-:-:S02]  /*64b0*/  FADD.FTZ R5, -R6, R5 ;  /* 0x0000000506057221 */ /* 0x000fc40000010100 */
[-CC-:B------:R-:W-:Y:S01]  /*64c0*/  FFMA.FTZ R180, R36, R8.reuse, -R50.reuse ;  /* 0x0000000824b47223 */ /* 0x180fe20000010832 */
[-CC-:B------:R-:W-:Y:S01]  /*64d0*/  FFMA.FTZ R51, R65, R8.reuse, -R50.reuse ;  /* 0x0000000841337223 */ /* 0x180fe20000010832 */
[-C--:B------:R-:W-:Y:S01]  /*64e0*/  FMUL.FTZ R5, R5, R8.reuse ;  /* 0x0000000805057220 */ /* 0x080fe20000410000 */
[-CC-:B------:R-:W-:Y:S01]  /*64f0*/  FFMA.FTZ R182, R13, R8.reuse, -R50.reuse ;  /* 0x000000080db67223 */ /* 0x180fe20000010832 */
[----:B------:R-:W0:Y:S01]  /*6500*/  MUFU.EX2 R6, R53 ;  /* 0x0000003500067308 */ /* 0x000e220000000800 */
[-CC-:B------:R-:W-:Y:S01]  /*6510*/  FFMA.FTZ R13, R69, R8.reuse, -R50.reuse ;  /* 0x00000008450d7223 */ /* 0x180fe20000010832 */
[-CC-:B------:R-:W-:Y:S01]  /*6520*/  FFMA.FTZ R176, R15, R8.reuse, -R50.reuse ;  /* 0x000000080fb07223 */ /* 0x180fe20000010832 */
[----:B------:R-:W-:Y:S01]  /*6530*/  IADD3 R36, -R198, 0xb, RZ ;  /* 0x0000000bc6247810 */ /* 0x000fe20007ffe1ff */
        /* <DEDUP_REMOVED lines=11> */
[--C-:B------:R-:W-:Y:S01]  /*65f0*/  FFMA.FTZ R31, R85, R8, -R50.reuse ;  /* 0x00000008551f7223 */ /* 0x100fe20000010832 */
[----:B------:R-:W1:Y:S01]  /*6600*/  MUFU.EX2 R5, R5 ;  /* 0x0000000500057308 */ /* 0x000e620000000800 */
[----:B0-----:R-:W-:Y:S01]  /*6610*/  FFMA.FTZ R53, R6, R0, R181 ;  /* 0x0000000006357223 */ /* 0x001fe200000100b5 */
[-CC-:B------:R-:W-:Y:S01]  /*6620*/  FFMA.FTZ R152, R159, R8.reuse, -R50.reuse ;  /* 0x000000089f987223 */ /* 0x180fe20000010832 */
[-CC-:B------:R-:W-:Y:S01]  /*6630*/  FFMA.FTZ R33, R33, R8.reuse, -R50.reuse ;  /* 0x0000000821217223 */ /* 0x180fe20000010832 */
[-CC-:B------:R-:W-:Y:S01]  /*6640*/  FFMA.FTZ R154, R87, R8.reuse, -R50.reuse ;  /* 0x00000008579a7223 */ /* 0x180fe20000010832 */
[C---:B------:R-:W-:Y:S01]  /*6650*/  FADD.FTZ R0, R10.reuse, R53 ;  /* 0x000000350a007221 */ /* 0x040fe20000010000 */
[----:B------:R-:W-:Y:S01]  /*6660*/  F2FP.F16.F32.PACK_AB R181, R10, R181 ;  /* 0x000000b50ab5723e */ /* 0x000fe200000000ff */
[-C--:B------:R-:W-:Y:S01]  /*6670*/  FFMA.FTZ R156, R171, R8.reuse, -R50 ;  /* 0x00000008ab9c7223 */ /* 0x080fe20000010832 */
[----:B------:R-:W0:Y:S01]  /*6680*/  MUFU.EX2 R51, R51 ;  /* 0x0000003300337308 */ /* 0x000e220000000800 */
[----:B------:R-:W-:Y:S01]  /*6690*/  FADD.FTZ R53, R183, R0 ;  /* 0x00000000b7357221 */ /* 0x000fe20000010000 */
[-CC-:B------:R-:W-:Y:S01]  /*66a0*/  FFMA.FTZ R158, R201, R8.reuse, -R50.reuse ;  /* 0x00000008c99e7223 */ /* 0x180fe20000010832 */
[-CC-:B------:R-:W-:Y:S01]  /*66b0*/  FFMA.FTZ R203, R203, R8.reuse, -R50.reuse ;  /* 0x00000008cbcb7223 */ /* 0x180fe20000010832 */
[-CC-:B------:R-:W-:Y:S01]  /*66c0*/  FFMA.FTZ R155, R155, R8.reuse, -R50.reuse ;  /* 0x000000089b9b7223 */ /* 0x180fe20000010832 */
[C---:B------:R-:W-:Y:S01]  /*66d0*/  FADD.FTZ R0, R12.reuse, R53 ;  /* 0x000000350c007221 */ /* 0x040fe20000010000 */
[-CC-:B------:R-:W-:Y:S01]  /*66e0*/  FFMA.FTZ R53, R199, R8.reuse, -R50.reuse ;  /* 0x00000008c7357223 */ /* 0x180fe20000010832 */
[-CC-:B------:R-:W-:Y:S01]  /*66f0*/  FFMA.FTZ R205, R205, R8.reuse, -R50.reuse ;  /* 0x00000008cdcd7223 */ /* 0x180fe20000010832 */
[----:B------:R-:W2:Y:S01]  /*6700*/  MUFU.EX2 R182, R182 ;  /* 0x000000b600b67308 */ /* 0x000ea20000000800 */
[-CC-:B------:R-:W-:Y:S01]  /*6710*/  FFMA.FTZ R207, R207, R8.reuse, -R50.reuse ;  /* 0x00000008cfcf7223 */ /* 0x180fe20000010832 */
[-CC-:B------:R-:W-:Y:S01]  /*6720*/  FFMA.FTZ R209, R209, R8.reuse, -R50.reuse ;  /* 0x00000008d1d17223 */ /* 0x180fe20000010832 */
[-CC-:B------:R-:W-:Y:S01]  /*6730*/  FFMA.FTZ R75, R75, R8.reuse, -R50.reuse ;  /* 0x000000084b4b7223 */ /* 0x180fe20000010832 */
[-CC-:B------:R-:W-:Y:S01]  /*6740*/  FFMA.FTZ R211, R211, R8.reuse, -R50.reuse ;  /* 0x00000008d3d37223 */ /* 0x180fe20000010832 */
[----:B------:R-:W-:Y:S01]  /*6750*/  FFMA.FTZ R213, R213, R8, -R50 ;  /* 0x00000008d5d57223 */ /* 0x000fe20000010832 */
[----:B------:R-:W-:-:S02]  /*6760*/  F2FP.F16.F32.PACK_AB R183, R12, R183 ;  /* 0x000000b70cb7723e */ /* 0x000fc400000000ff */
[----:B------:R-:W3:Y:S01]  /*6770*/  MUFU.EX2 R13, R13 ;  /* 0x0000000d000d7308 */ /* 0x000ee20000000800 */
[----:B------:R-:W-:-:S07]  /*6780*/  F2FP.F16.F32.PACK_AB R171, R41, R30 ;  /* 0x0000001e29ab723e */ /* 0x000fce00000000ff */
[----:B------:R-:W4:Y:S08]  /*6790*/  MUFU.EX2 R176, R176 ;  /* 0x000000b000b07308 */ /* 0x000f300000000800 */
[----:B------:R-:W5:Y:S01]  /*67a0*/  MUFU.EX2 R15, R15 ;  /* 0x0000000f000f7308 */ /* 0x000f620000000800 */
[----:B------:R-:W-:Y:S02]  /*67b0*/  WARPGROUP.DEPBAR.LE gsb0, 0x0 ;  /* 0x00008000000079c5 */ /* 0x000fe40000010000 */
[----:B------:R2:W-:Y:S06]  /*67c0*/  BAR.ARV R36, 0x100 ;  /* 0x000400240000751d */ /* 0x0005ec0000002000 */
[----:B------:R0:W-:Y:S01]  /*67d0*/  @!P1 SYNCS.ARRIVE.TRANS64.RED.A1T0 RZ, [R52+URZ], RZ ;  /* 0x000000ff34ff99a7 */ /* 0x0001e2000810043f */
[----:B------:R-:W5:Y:S01]  /*67e0*/  MUFU.EX2 R178, R178 ;  /* 0x000000b200b27308 */ /* 0x000f620000000800 */
[-C--:B-1----:R-:W-:Y:S01]  /*67f0*/  FMUL.FTZ R88, R88, R5.reuse ;  /* 0x0000000558587220 */ /* 0x082fe20000410000 */
[-C--:B------:R-:W-:Y:S01]  /*6800*/  FMUL.FTZ R89, R89, R5.reuse ;  /* 0x0000000559597220 */ /* 0x080fe20000410000 */
[-C--:B------:R-:W-:Y:S01]  /*6810*/  FMUL.FTZ R92, R92, R5.reuse ;  /* 0x000000055c5c7220 */ /* 0x080fe20000410000 */
[-C--:B------:R-:W-:Y:S01]  /*6820*/  FMUL.FTZ R93, R93, R5.reuse ;  /* 0x000000055d5d7220 */ /* 0x080fe20000410000 */
[-C--:B------:R-:W-:Y:S01]  /*6830*/  FMUL.FTZ R96, R96, R5.reuse ;  /* 0x0000000560607220 */ /* 0x080fe20000410000 */
[----:B------:R-:W-:Y:S01]  /*6840*/  FMUL.FTZ R97, R97, R5 ;  /* 0x0000000561617220 */ /* 0x000fe20000410000 */
[----:B0-----:R-:W-:Y:S01]  /*6850*/  FFMA.FTZ R52, R5, R3, R180 ;  /* 0x0000000305347223 */ /* 0x001fe200000100b4 */
[----:B------:R-:W0:Y:S01]  /*6860*/  MUFU.EX2 R21, R21 ;  /* 0x0000001500157308 */ /* 0x000e220000000800 */
[-CC-:B------:R-:W-:Y:S01]  /*6870*/  FFMA.FTZ R3, R157, R8.reuse, -R50.reuse ;  /* 0x000000089d037223 */ /* 0x180fe20000010832 */
[----:B------:R-:W-:Y:S01]  /*6880*/  FFMA.FTZ R50, R215, R8, -R50 ;  /* 0x00000008d7327223 */ /* 0x000fe20000010832 */
[----:B------:R-:W-:Y:S01]  /*6890*/  FADD.FTZ R55, R51, R52 ;  /* 0x0000003433377221 */ /* 0x000fe20000010000 */
[----:B------:R-:W-:-:S02]  /*68a0*/  @!P1 VIADD R52, R54, 0x28860 ;  /* 0x0002886036349836 */ /* 0x000fc40000000000 */
[-C--:B------:R-:W-:Y:S01]  /*68b0*/  FMUL.FTZ R100, R100, R5.reuse ;  /* 0x0000000564647220 */ /* 0x080fe20000410000 */
[-C--:B------:R-:W-:Y:S01]  /*68c0*/  FMUL.FTZ R101, R101, R5.reuse ;  /* 0x0000000565657220 */ /* 0x080fe20000410000 */
[----:B--2---:R-:W-:Y:S01]  /*68d0*/  FADD.FTZ R36, R182, R55 ;  /* 0x00000037b6247221 */ /* 0x004fe20000010000 */
[----:B------:R-:W1:Y:S01]  /*68e0*/  MUFU.EX2 R172, R172 ;  /* 0x000000ac00ac7308 */ /* 0x000e620000000800 */
[C---:B---3--:R-:W-:Y:S01]  /*68f0*/  F2FP.F16.F32.PACK_AB R182, R13.reuse, R182 ;  /* 0x000000b60db6723e */ /* 0x048fe200000000ff */
[-C--:B------:R-:W-:Y:S01]  /*6900*/  FMUL.FTZ R104, R104, R5.reuse ;  /* 0x0000000568687220 */ /* 0x080fe20000410000 */
[----:B------:R-:W-:Y:S01]  /*6910*/  FADD.FTZ R55, R13, R36 ;  /* 0x000000240d377221 */ /* 0x000fe20000010000 */
[----:B------:R-:W-:Y:S01]  /*6920*/  @!P1 PRMT R52, RZ, 0x654, R52 ;  /* 0x00000654ff349816 */ /* 0x000fe20000000034 */
[-C--:B------:R-:W-:Y:S01]  /*6930*/  FMUL.FTZ R105, R105, R5.reuse ;  /* 0x0000000569697220 */ /* 0x080fe20000410000 */
[-C--:B------:R-:W-:Y:S01]  /*6940*/  FMUL.FTZ R108, R108, R5.reuse ;  /* 0x000000056c6c7220 */ /* 0x080fe20000410000 */
[----:B----4-:R-:W-:Y:S01]  /*6950*/  FADD.FTZ R36, R176, R55 ;  /* 0x00000037b0247221 */ /* 0x010fe20000010000 */
[----:B------:R-:W-:Y:S01]  /*6960*/  FADD.FTZ R55, R177, R0 ;  /* 0x00000000b1377221 */ /* 0x000fe20000010000 */
[----:B------:R-:W2:Y:S01]  /*6970*/  MUFU.EX2 R25, R25 ;  /* 0x0000001900197308 */ /* 0x000ea20000000800 */
[C---:B-----5:R-:W-:Y:S01]  /*6980*/  F2FP.F16.F32.PACK_AB R176, R15.reuse, R176 ;  /* 0x000000b00fb0723e */ /* 0x060fe200000000ff */
[----:B------:R-:W-:Y:S01]  /*6990*/  FADD.FTZ R57, R15, R36 ;  /* 0x000000240f397221 */ /* 0x000fe20000010000 */
[----:B------:R-:W-:Y:S01]  /*69a0*/  FADD.FTZ R0, R14, R55 ;  /* 0x000000370e007221 */ /* 0x000fe20000010000 */
[----:B------:R3:W-:Y:S01]  /*69b0*/  @!P1 SYNCS.ARRIVE.TRANS64.RED.A1T0 RZ, [R52+URZ], RZ ;  /* 0x000000ff34ff99a7 */ /* 0x0007e2000810043f */
[-C--:B------:R-:W-:Y:S01]  /*69c0*/  FMUL.FTZ R109, R109, R5.reuse ;  /* 0x000000056d6d7220 */ /* 0x080fe20000410000 */
[----:B------:R-:W-:Y:S01]  /*69d0*/  FADD.FTZ R36, R178, R57 ;  /* 0x00000039b2247221 */ /* 0x000fe20000010000 */
[----:B------:R-:W-:Y:S01]  /*69e0*/  FADD.FTZ R55, R179, R0 ;  /* 0x00000000b3377221 */ /* 0x000fe20000010000 */
[----:B------:R-:W4:Y:S01]  /*69f0*/  MUFU.EX2 R174, R174 ;  /* 0x000000ae00ae7308 */ /* 0x000f220000000800 */
[-C--:B------:R-:W-:Y:S01]  /*6a00*/  FMUL.FTZ R112, R112, R5.reuse ;  /* 0x0000000570707220 */ /* 0x080fe20000410000 */
[----:B0-----:R-:W-:Y:S01]  /*6a10*/  FADD.FTZ R57, R21, R36 ;  /* 0x0000002415397221 */ /* 0x001fe20000010000 */
[----:B------:R-:W-:Y:S01]  /*6a20*/  FADD.FTZ R0, R20, R55 ;  /* 0x0000003714007221 */ /* 0x000fe20000010000 */
[-C--:B------:R-:W-:Y:S01]  /*6a30*/  FMUL.FTZ R113, R113, R5.reuse ;  /* 0x0000000571717220 */ /* 0x080fe20000410000 */
[-C--:B------:R-:W-:Y:S01]  /*6a40*/  FMUL.FTZ R116, R116, R5.reuse ;  /* 0x0000000574747220 */ /* 0x080fe20000410000 */
[----:B-1----:R-:W-:Y:S01]  /*6a50*/  FADD.FTZ R36, R172, R57 ;  /* 0x00000039ac247221 */ /* 0x002fe20000010000 */
[----:B------:R-:W-:Y:S01]  /*6a60*/  FADD.FTZ R55, R173, R0 ;  /* 0x00000000ad377221 */ /* 0x000fe20000010000 */
[----:B------:R-:W0:Y:S01]  /*6a70*/  MUFU.EX2 R27, R27 ;  /* 0x0000001b001b7308 */ /* 0x000e220000000800 */
[-C--:B------:R-:W-:Y:S01]  /*6a80*/  FMUL.FTZ R117, R117, R5.reuse ;  /* 0x0000000575757220 */ /* 0x080fe20000410000 */
[----:B--2---:R-:W-:Y:S01]  /*6a90*/  FADD.FTZ R57, R25, R36 ;  /* 0x0000002419397221 */ /* 0x004fe20000010000 */
[----:B------:R-:W-:Y:S01]  /*6aa0*/  FADD.FTZ R0, R24, R55 ;  /* 0x0000003718007221 */ /* 0x000fe20000010000 */
[-C--:B------:R-:W-:Y:S01]  /*6ab0*/  FMUL.FTZ R120, R120, R5.reuse ;  /* 0x0000000578787220 */ /* 0x080fe20000410000 */
[-C--:B------:R-:W-:Y:S01]  /*6ac0*/  FMUL.FTZ R121, R121, R5.reuse ;  /* 0x0000000579797220 */ /* 0x080fe20000410000 */
[-C--:B------:R-:W-:Y:S01]  /*6ad0*/  FMUL.FTZ R124, R124, R5.reuse ;  /* 0x000000057c7c7220 */ /* 0x080fe20000410000 */
[----:B------:R-:W-:Y:S01]  /*6ae0*/  FADD.FTZ R55, R175, R0 ;  /* 0x00000000af377221 */ /* 0x000fe20000010000 */
[----:B------:R-:W1:Y:S01]  /*6af0*/  MUFU.EX2 R168, R168 ;  /* 0x000000a800a87308 */ /* 0x000e620000000800 */
[----:B----4-:R-:W-:Y:S01]  /*6b00*/  FADD.FTZ R36, R174, R57 ;  /* 0x00000039ae247221 */ /* 0x010fe20000010000 */
[-C--:B------:R-:W-:Y:S01]  /*6b10*/  FMUL.FTZ R125, R125, R5.reuse ;  /* 0x000000057d7d7220 */ /* 0x080fe20000410000 */
[----:B------:R-:W-:Y:S01]  /*6b20*/  FADD.FTZ R0, R26, R55 ;  /* 0x000000371a007221 */ /* 0x000fe20000010000 */
[-C--:B------:R-:W-:Y:S01]  /*6b30*/  FMUL.FTZ R128, R128, R5.reuse ;  /* 0x0000000580807220 */ /* 0x080fe20000410000 */
[-C--:B------:R-:W-:Y:S01]  /*6b40*/  FMUL.FTZ R129, R129, R5.reuse ;  /* 0x0000000581817220 */ /* 0x080fe20000410000 */
[-C--:B------:R-:W-:Y:S01]  /*6b50*/  FMUL.FTZ R132, R132, R5.reuse ;  /* 0x0000000584847220 */ /* 0x080fe20000410000 */
[----:B------:R-:W-:Y:S01]  /*6b60*/  FADD.FTZ R55, R169, R0 ;  /* 0x00000000a9377221 */ /* 0x000fe20000010000 */
[----:B------:R-:W2:Y:S01]  /*6b70*/  MUFU.EX2 R29, R29 ;  /* 0x0000001d001d7308 */ /* 0x000ea20000000800 */
[----:B0-----:R-:W-:Y:S01]  /*6b80*/  FADD.FTZ R57, R27, R36 ;  /* 0x000000241b397221 */ /* 0x001fe20000010000 */
[-C--:B------:R-:W-:Y:S01]  /*6b90*/  FMUL.FTZ R133, R133, R5.reuse ;  /* 0x0000000585857220 */ /* 0x080fe20000410000 */
[----:B------:R-:W-:Y:S01]  /*6ba0*/  FADD.FTZ R55, R28, R55 ;  /* 0x000000371c377221 */ /* 0x000fe20000010000 */
[-C--:B------:R-:W-:Y:S01]  /*6bb0*/  FMUL.FTZ R136, R136, R5.reuse ;  /* 0x0000000588887220 */ /* 0x080fe20000410000 */
[-C--:B------:R-:W-:Y:S01]  /*6bc0*/  FMUL.FTZ R137, R137, R5.reuse ;  /* 0x0000000589897220 */ /* 0x080fe20000410000 */
[-C--:B------:R-:W-:Y:S01]  /*6bd0*/  FMUL.FTZ R140, R140, R5.reuse ;  /* 0x000000058c8c7220 */ /* 0x080fe20000410000 */
[----:B------:R-:W-:Y:S01]  /*6be0*/  FADD.FTZ R10, R30, R55 ;  /* 0x000000371e0a7221 */ /* 0x000fe20000010000 */
[----:B------:R-:W0:Y:S01]  /*6bf0*/  MUFU.EX2 R170, R170 ;  /* 0x000000aa00aa7308 */ /* 0x000e220000000800 */
[----:B-1----:R-:W-:Y:S01]  /*6c00*/  FADD.FTZ R36, R168, R57 ;  /* 0x00000039a8247221 */ /* 0x002fe20000010000 */
[-C--:B------:R-:W-:Y:S01]  /*6c10*/  FMUL.FTZ R141, R141, R5.reuse ;  /* 0x000000058d8d7220 */ /* 0x080fe20000410000 */
[----:B------:R-:W-:Y:S01]  /*6c20*/  FADD.FTZ R10, R41, R10 ;  /* 0x0000000a290a7221 */ /* 0x000fe20000010000 */
[-C--:B------:R-:W-:Y:S01]  /*6c30*/  FMUL.FTZ R144, R144, R5.reuse ;  /* 0x0000000590907220 */ /* 0x080fe20000410000 */
[-C--:B------:R-:W-:Y:S01]  /*6c40*/  FMUL.FTZ R145, R145, R5.reuse ;  /* 0x0000000591917220 */ /* 0x080fe20000410000 */
[-C--:B------:R-:W-:Y:S01]  /*6c50*/  FMUL.FTZ R148, R148, R5.reuse ;  /* 0x0000000594947220 */ /* 0x080fe20000410000 */
[----:B------:R-:W-:Y:S01]  /*6c60*/  FMUL.FTZ R149, R149, R5 ;  /* 0x0000000595957220 */ /* 0x000fe20000410000 */
        /* <DEDUP_REMOVED lines=25> */
[----:B--2---:R-:W-:Y:S01]  /*6e00*/  FADD.FTZ R0, R152, R13 ;  /* 0x0000000d98007221 */ /* 0x004fe20000010000 */
[----:B------:R-:W-:Y:S01]  /*6e10*/  FADD.FTZ R13, R153, R10 ;  /* 0x0000000a990d7221 */ /* 0x000fe20000010000 */
[-C--:B------:R-:W-:Y:S01]  /*6e20*/  FMUL.FTZ R126, R126, R6.reuse ;  /* 0x000000067e7e7220 */ /* 0x080fe20000410000 */
[-C--:B------:R-:W-:Y:S01]  /*6e30*/  FMUL.FTZ R127, R127, R6.reuse ;  /* 0x000000067f7f7220 */ /* 0x080fe20000410000 */
[-C--:B------:R-:W-:Y:S01]  /*6e40*/  FMUL.FTZ R130, R130, R6.reuse ;  /* 0x0000000682827220 */ /* 0x080fe20000410000 */
[-C--:B------:R-:W-:Y:S01]  /*6e50*/  FMUL.FTZ R131, R131, R6.reuse ;  /* 0x0000000683837220 */ /* 0x080fe20000410000 */
[-C--:B------:R-:W-:Y:S01]  /*6e60*/  FMUL.FTZ R134, R134, R6.reuse ;  /* 0x0000000686867220 */ /* 0x080fe20000410000 */
[----:B------:R-:W2:Y:S01]  /*6e70*/  MUFU.EX2 R3, R3 ;  /* 0x0000000300037308 */ /* 0x000ea20000000800 */
        /* <DEDUP_REMOVED lines=8> */
[----:B-1----:R-:W-:Y:S01]  /*6f00*/  FADD.FTZ R10, R154, R15 ;  /* 0x0000000f9a0a7221 */ /* 0x002fe20000010000 */
[----:B------:R-:W-:Y:S01]  /*6f10*/  FADD.FTZ R13, R40, R13 ;  /* 0x0000000d280d7221 */ /* 0x000fe20000010000 */
        /* <DEDUP_REMOVED lines=8> */
[----:B------:R-:W-:Y:S01]  /*6fa0*/  IMAD.MOV.U32 R6, RZ, RZ, R9 ;  /* 0x000000ffff067224 */ /* 0x000fe200078e0009 */
[----:B------:R-:W-:Y:S01]  /*6fb0*/  F2FP.F16.F32.PACK_AB R177, R14, R177 ;  /* 0x000000b10eb1723e */ /* 0x000fe200000000ff */
[----:B------:R-:W-:Y:S01]  /*6fc0*/  IMAD.MOV.U32 R5, RZ, RZ, R11 ;  /* 0x000000ffff057224 */ /* 0x000fe200078e000b */
[----:B------:R-:W-:-:S02]  /*6fd0*/  F2FP.F16.F32.PACK_AB R180, R51, R180 ;  /* 0x000000b433b4723e */ /* 0x000fc400000000ff */
[----:B------:R-:W2:Y:S01]  /*6fe0*/  MUFU.EX2 R37, R37 ;  /* 0x0000002500257308 */ /* 0x000ea20000000800 */
[----:B0-----:R-:W-:Y:S01]  /*6ff0*/  FADD.FTZ R10, R32, R13 ;  /* 0x0000000d200a7221 */ /* 0x001fe20000010000 */
[----:B------:R-:W-:Y:S02]  /*7000*/  F2FP.F16.F32.PACK_AB R178, R21, R178 ;  /* 0x000000b215b2723e */ /* 0x000fe400000000ff */
[----:B------:R-:W-:Y:S02]  /*7010*/  F2FP.F16.F32.PACK_AB R179, R20, R179 ;  /* 0x000000b314b3723e */ /* 0x000fe400000000ff */
[----:B------:R-:W-:Y:S02]  /*7020*/  F2FP.F16.F32.PACK_AB R172, R25, R172 ;  /* 0x000000ac19ac723e */ /* 0x000fe400000000ff */
[----:B------:R-:W0:Y:S01]  /*7030*/  MUFU.EX2 R53, R53 ;  /* 0x0000003500357308 */ /* 0x000e220000000800 */
[----:B-1----:R-:W-:Y:S01]  /*7040*/  FADD.FTZ R0, R156, R15 ;  /* 0x0000000f9c007221 */ /* 0x002fe20000010000 */
[----:B------:R-:W-:-:S02]  /*7050*/  F2FP.F16.F32.PACK_AB R173, R24, R173 ;  /* 0x000000ad18ad723e */ /* 0x000fc400000000ff */
[----:B------:R-:W-:Y:S02]  /*7060*/  F2FP.F16.F32.PACK_AB R174, R27, R174 ;  /* 0x000000ae1bae723e */ /* 0x000fe400000000ff */
[----:B------:R-:W-:Y:S02]  /*7070*/  F2FP.F16.F32.PACK_AB R175, R26, R175 ;  /* 0x000000af1aaf723e */ /* 0x000fe400000000ff */
[----:B------:R-:W1:Y:S01]  /*7080*/  MUFU.EX2 R39, R39 ;  /* 0x0000002700277308 */ /* 0x000e620000000800 */
[----:B--2---:R-:W-:Y:S01]  /*7090*/  FADD.FTZ R10, R37, R10 ;  /* 0x0000000a250a7221 */ /* 0x004fe20000010000 */
[----:B------:R-:W-:Y:S02]  /*70a0*/  F2FP.F16.F32.PACK_AB R168, R29, R168 ;  /* 0x000000a81da8723e */ /* 0x000fe400000000ff */
[----:B------:R-:W-:Y:S02]  /*70b0*/  F2FP.F16.F32.PACK_AB R169, R28, R169 ;  /* 0x000000a91ca9723e */ /* 0x000fe400000000ff */
        /* <DEDUP_REMOVED lines=8> */
[----:B------:R-:W-:-:S06]  /*7140*/  F2FP.F16.F32.PACK_AB R157, R37, R32 ;  /* 0x00000020259d723e */ /* 0x000fcc00000000ff */
[----:B------:R-:W1:Y:S01]  /*7150*/  MUFU.EX2 R203, R203 ;  /* 0x000000cb00cb7308 */ /* 0x000e620000000800 */
[----:B--2---:R-:W-:-:S07]  /*7160*/  FADD.FTZ R13, R158, R13 ;  /* 0x0000000d9e0d7221 */ /* 0x004fce0000010000 */
[----:B------:R-:W2:Y:S01]  /*7170*/  MUFU.EX2 R43, R43 ;  /* 0x0000002b002b7308 */ /* 0x000ea20000000800 */
[C---:B0-----:R-:W-:Y:S01]  /*7180*/  FADD.FTZ R0, R42.reuse, R15 ;  /* 0x0000000f2a007221 */ /* 0x041fe20000010000 */
[----:B------:R-:W-:-:S06]  /*7190*/  F2FP.F16.F32.PACK_AB R159, R42, R39 ;  /* 0x000000272a9f723e */ /* 0x000fcc00000000ff */
[----:B------:R0:W4:Y:S01]  /*71a0*/  MUFU.EX2 R160, R155 ;  /* 0x0000009b00a07308 */ /* 0x0001220000000800 */
[C---:B-1----:R-:W-:Y:S01]  /*71b0*/  FADD.FTZ R13, R203.reuse, R13 ;  /* 0x0000000dcb0d7221 */ /* 0x042fe20000010000 */
[----:B------:R-:W-:-:S06]  /*71c0*/  F2FP.F16.F32.PACK_AB R158, R203, R158 ;  /* 0x0000009ecb9e723e */ /* 0x000fcc00000000ff */
[----:B------:R-:W1:Y:S01]  /*71d0*/  MUFU.EX2 R44, R44 ;  /* 0x0000002c002c7308 */ /* 0x000e620000000800 */
[----:B--2---:R-:W-:Y:S01]  /*71e0*/  FADD.FTZ R3, R43, R0 ;  /* 0x000000002b037221 */ /* 0x004fe20000010000 */
[----:B0-----:R-:W-:-:S06]  /*71f0*/  F2FP.F16.F32.PACK_AB R155, R40, R35 ;  /* 0x00000023289b723e */ /* 0x001fcc00000000ff */
[----:B------:R-:W0:Y:S01]  /*7200*/  MUFU.EX2 R205, R205 ;  /* 0x000000cd00cd7308 */ /* 0x000e220000000800 */
[----:B----4-:R-:W-:-:S07]  /*7210*/  FADD.FTZ R13, R160, R13 ;  /* 0x0000000da00d7221 */ /* 0x010fce0000010000 */
        /* <DEDUP_REMOVED lines=29> */
[----:B--2---:R-:W-:-:S04]  /*73f0*/  FADD.FTZ R13, R166, R13 ;  /* 0x0000000da60d7221 */ /* 0x004fc80000010000 */
[C---:B-1----:R-:W-:Y:S01]  /*7400*/  FADD.FTZ R3, R50.reuse, R13 ;  /* 0x0000000d32037221 */ /* 0x042fe20000010000 */
[----:B------:R-:W-:Y:S01]  /*7410*/  F2FP.F16.F32.PACK_AB R166, R50, R166 ;  /* 0x000000a632a6723e */ /* 0x000fe200000000ff */
[C---:B0-----:R-:W-:Y:S01]  /*7420*/  FADD.FTZ R0, R34.reuse, R0 ;  /* 0x0000000022007221 */ /* 0x041fe20000010000 */
[----:B------:R-:W-:Y:S01]  /*7430*/  F2FP.F16.F32.PACK_AB R167, R34, R49 ;  /* 0x0000003122a7723e */ /* 0x000fe200000000ff */
[----:B---3--:R-:W-:Y:S06]  /*7440*/  @P3 BRA `(.L_x_9174) ;  /* 0xffffffcc00c43947 */ /* 0x008fec000383ffff */
.L_x_9165:
[----:B------:R-:W-:-:S13]  /*7450*/  ISETP.GE.AND P2, PT, R4, RZ, PT ;  /* 0x000000ff0400720c */ /* 0x000fda0003f46270 */
[----:B------:R-:W-:Y:S05]  /*7460*/  @!P2 BRA `(.L_x_9175) ;  /* 0x000000280004a947 */ /* 0x000fea0003800000 */
[----:B------:R-:W-:Y:S01]  /*7470*/  IMAD.MOV.U32 R6, RZ, RZ, R9 ;  /* 0x000000ffff067224 */ /* 0x000fe200078e0009 */
[----:B------:R-:W-:Y:S01]  /*7480*/  UMOV UR43, UR36 ;  /* 0x00000024002b7c82 */ /* 0x000fe20008000000 */
[----:B------:R-:W-:Y:S01]  /*7490*/  IMAD.MOV.U32 R10, RZ, RZ, R11 ;  /* 0x000000ffff0a7224 */ /* 0x000fe200078e000b */
[----:B------:R-:W-:Y:S01]  /*74a0*/  UMOV UR44, UR37 ;  /* 0x00000025002c7c82 */ /* 0x000fe20008000000 */
[----:B------:R-:W-:-:S05]  /*74b0*/  ULDC UR45, c[0x0][0x9d8] ;  /* 0x00027600002d7ab9 */ /* 0x000fca0000000800 */
.L_x_9184:
        /* <DEDUP_REMOVED lines=9> */
.L_x_9177:
[----:B------:R-:W-:Y:S01]  /*7550*/  ULEA UR6, UR37, UR38, 0x3 ;  /* 0x0000002625067291 */ /* 0x000fe2000f8e183f */
[----:B------:R-:W-:-:S05]  /*7560*/  IMAD.U32 R5, RZ, RZ, UR36 ;  /* 0x00000024ff057e24 */ /* 0x000fca000f8e00ff */
[----:B------:R-:W-:-:S04]  /*7570*/  SHF.L.U32 R5, R5, 0x1f, RZ ;  /* 0x0000001f05057819 */ /* 0x000fc800000006ff */
[----:B------:R0:W1:Y:S01]  /*7580*/  SYNCS.PHASECHK.TRANS64.TRYWAIT P2, [UR6+0x28830], R5 ;  /* 0x02883005ff0075a7 */ /* 0x0000620008040146 */
[----:B------:R-:W-:Y:S05]  /*7590*/  @!P0 BRA `(.L_x_9178) ;  /* 0x0000000000048947 */ /* 0x000fea0003800000 */
[----:B------:R-:W-:Y:S01]  /*75a0*/  BPT.TRAP 0x1 ;  /* 0x000000040000795c */ /* 0x000fe20000300000 */
.L_x_9178:
[----:B-1----:R-:W-:Y:S05]  /*75b0*/  @P2 BRA `(.L_x_9176) ;  /* 0x0000000000082947 */ /* 0x002fea0003800000 */
[----:B------:R-:W1:Y:S02]  /*75c0*/  SYNCS.PHASECHK.TRANS64.TRYWAIT P2, [UR6+0x28830], R5 ;  /* 0x02883005ff0075a7 */ /* 0x000e640008040146 */
[----:B-1----:R-:W-:Y:S05]  /*75d0*/  @!P2 BRA `(.L_x_9179) ;  /* 0x000000b000d8a947 */ /* 0x002fea0003800000 */
.L_x_9176:
[----:B------:R-:W2:Y:S01]  /*75e0*/  S2R R7, SR_TID.X ;  /* 0x0000000000077919 */ /* 0x000ea20000002100 */
        /* <DEDUP_REMOVED lines=16> */
[----:B--2---:R-:W-:-:S05]  /*76f0*/  SHF.R.U32.HI R7, RZ, 0x7, R7 ;  /* 0x00000007ff077819 */ /* 0x004fca0000011607 */
[----:B01----:R-:W-:-:S05]  /*7700*/  VIADD R5, R7, 0x8 ;  /* 0x0000000807057836 */ /* 0x003fca0000000000 */
        /* <DEDUP_REMOVED lines=28> */
.L_x_9181:
[----:B------:R-:W-:Y:S01]  /*78d0*/  ULEA UR6, UR44, UR38, 0x3 ;  /* 0x000000262c067291 */ /* 0x000fe2000f8e183f */
[----:B------:R-:W-:-:S05]  /*78e0*/  IMAD.U32 R5, RZ, RZ, UR43 ;  /* 0x0000002bff057e24 */ /* 0x000fca000f8e00ff */
[----:B------:R-:W-:-:S04]  /*78f0*/  SHF.L.U32 R5, R5, 0x1f, RZ ;  /* 0x0000001f05057819 */ /* 0x000fc800000006ff */
[----:B------:R0:W1:Y:S01]  /*7900*/  SYNCS.PHASECHK.TRANS64.TRYWAIT P2, [UR6+0x28850], R5 ;  /* 0x02885005ff0075a7 */ /* 0x0000620008040146 */
[----:B------:R-:W-:Y:S05]  /*7910*/  @!P0 BRA `(.L_x_9182) ;  /* 0x0000000000048947 */ /* 0x000fea0003800000 */
[----:B------:R-:W-:Y:S01]  /*7920*/  BPT.TRAP 0x1 ;  /* 0x000000040000795c */ /* 0x000fe20000300000 */
.L_x_9182:
[----:B-1----:R-:W-:Y:S05]  /*7930*/  @P2 BRA `(.L_x_9180) ;  /* 0x0000000000082947 */ /* 0x002fea0003800000 */
[----:B------:R-:W1:Y:S02]  /*7940*/  SYNCS.PHASECHK.TRANS64.TRYWAIT P2, [UR6+0x28850], R5 ;  /* 0x02885005ff0075a7 */ /* 0x000e640008040146 */
[----:B-1----:R-:W-:Y:S05]  /*7950*/  @!P2 BRA `(.L_x_9183) ;  /* 0x000000b00010a947 */ /* 0x002fea0003800000 */
.L_x_9180:
[----:B------:R-:W-:Y:S01]  /*7960*/  UIADD3 UR6, UR38, 0x400, URZ ;  /* 0x0000040026067890 */ /* 0x000fe2000fffe03f */
[----:B------:R-:W-:Y:S01]  /*7970*/  WARPGROUP.ARRIVE ;  /* 0x00000000000079c5 */ /* 0x000fe20000000000 */
[----:B------:R-:W-:Y:S01]  /*7980*/  UMOV UR7, 0x40000040 ;  /* 0x4000004000077882 */ /* 0x000fe20000000000 */
[----:B------:R-:W-:Y:S01]  /*7990*/  UMOV UR11, 0x40000040 ;  /* 0x40000040000b7882 */ /* 0x000fe20000000000 */
[----:B------:R-:W-:Y:S01]  /*79a0*/  USHF.R.U32.HI UR6, URZ, 0x4, UR6 ;  /* 0x000000043f067899 */ /* 0x000fe20008011606 */
[----:B01----:R-:W-:Y:S01]  /*79b0*/  FMUL.FTZ R5, R24, UR45 ;  /* 0x0000002d18057c20 */ /* 0x003fe20008410000 */
[----:B------:R-:W-:Y:S01]  /*79c0*/  FMUL.FTZ R7, R25, UR45 ;  /* 0x0000002d19077c20 */ /* 0x000fe20008410000 */
[----:B------:R-:W-:Y:S01]  /*79d0*/  FMUL.FTZ R9, R28, UR45 ;  /* 0x0000002d1c097c20 */ /* 0x000fe20008410000 */
[----:B------:R-:W-:Y:S01]  /*79e0*/  ULOP3.LUT UR6, UR6, 0x3fff, URZ, 0xc0, !UPT ;  /* 0x00003fff06067892 */ /* 0x000fe2000f8ec03f */
[----:B------:R-:W-:Y:S01]  /*79f0*/  FMUL.FTZ R21, R29, UR45 ;  /* 0x0000002d1d157c20 */ /* 0x000fe20008410000 */
[----:B------:R-:W-:Y:S01]  /*7a00*/  FMUL.FTZ R15, R27, UR45 ;  /* 0x0000002d1b0f7c20 */ /* 0x000fe20008410000 */
[----:B------:R-:W0:Y:S01]  /*7a10*/  MUFU.TANH R5, R5 ;  /* 0x0000000500057308 */ /* 0x000e220000002400 */
[----:B------:R-:W-:Y:S01]  /*7a20*/  ULOP3.LUT UR6, UR6, 0x4000000, URZ, 0xfc, !UPT ;  /* 0x0400000006067892 */ /* 0x000fe2000f8efc3f */
[----:B------:R-:W-:Y:S01]  /*7a30*/  FMUL.FTZ R27, R32, UR45 ;  /* 0x0000002d201b7c20 */ /* 0x000fe20008410000 */
[----:B------:R-:W-:Y:S01]  /*7a40*/  FMUL.FTZ R29, R33, UR45 ;  /* 0x0000002d211d7c20 */ /* 0x000fe20008410000 */
[----:B------:R-:W-:Y:S01]  /*7a50*/  FMUL.FTZ R33, R35, UR45 ;  /* 0x0000002d23217c20 */ /* 0x000fe20008410000 */
[----:B------:R-:W-:Y:S01]  /*7a60*/  ULEA UR6, UR44, UR6, 0xb ;  /* 0x000000062c067291 */ /* 0x000fe2000f8e583f */
[----:B------:R-:W-:Y:S01]  /*7a70*/  FMUL.FTZ R35, R36, UR45 ;  /* 0x0000002d24237c20 */ /* 0x000fe20008410000 */
[----:B------:R-:W-:Y:S01]  /*7a80*/  FMUL.FTZ R37, R37, UR45 ;  /* 0x0000002d25257c20 */ /* 0x000fe20008410000 */
[----:B------:R-:W1:Y:S01]  /*7a90*/  MUFU.TANH R7, R7 ;  /* 0x0000000700077308 */ /* 0x000e620000002400 */
[----:B------:R-:W-:Y:S01]  /*7aa0*/  UIADD3 UR10, UR6, 0x80, URZ ;  /* 0x00000080060a7890 */ /* 0x000fe2000fffe03f */
[----:B------:R-:W-:Y:S01]  /*7ab0*/  FMUL.FTZ R41, R41, UR45 ;  /* 0x0000002d29297c20 */ /* 0x000fe20008410000 */
[----:B------:R-:W-:Y:S01]  /*7ac0*/  FMUL.FTZ R201, R44, UR45 ;  /* 0x0000002d2cc97c20 */ /* 0x000fe20008410000 */
[----:B------:R-:W-:Y:S01]  /*7ad0*/  FMUL.FTZ R203, R49, UR45 ;  /* 0x0000002d31cb7c20 */ /* 0x000fe20008410000 */
[----:B------:R-:W-:Y:S01]  /*7ae0*/  FMUL.FTZ R205, R52, UR45 ;  /* 0x0000002d34cd7c20 */ /* 0x000fe20008410000 */
[----:B------:R-:W-:Y:S01]  /*7af0*/  HGMMA.64x128x16.F32 R88, R180, gdesc[UR4].tnspB, R88, gsb0 ;  /* 0x41e00004b4587df0 */ /* 0x000fe20008000858 */
        /* <DEDUP_REMOVED lines=55> */
[----:B------:R-:W-:Y:S01]  /*7e70*/  UMOV UR7, 0x40000040 ;  /* 0x4000004000077882 */ /* 0x000fe20000000000 */
[----:B------:R-:W0:Y:S01]  /*7e80*/  S2R R198, SR_TID.X ;  /* 0x0000000000c67919 */ /* 0x000e220000002100 */
[----:B------:R-:W-:Y:S01]  /*7e90*/  MUFU.TANH R201, R201 ;  /* 0x000000c900c97308 */ /* 0x000fe20000002400 */
[----:B-1----:R-:W-:Y:S01]  /*7ea0*/  FMNMX.FTZ R8, R37, R8, !PT ;  /* 0x0000000825087209 */ /* 0x002fe20007810000 */
[----:B------:R-:W-:Y:S01]  /*7eb0*/  UMOV UR43, UR36 ;  /* 0x00000024002b7c82 */ /* 0x000fe20008000000 */
[C---:B------:R-:W-:Y:S01]  /*7ec0*/  ISETP.GT.AND P2, PT, R4.reuse, RZ, PT ;  /* 0x000000ff0400720c */ /* 0x040fe20003f44270 */
[----:B------:R-:W-:-:S04]  /*7ed0*/  VIADD R4, R4, 0xffffffff ;  /* 0xffffffff04047836 */ /* 0x000fc80000000000 */
[----:B------:R-:W-:Y:S08]  /*7ee0*/  MUFU.TANH R203, R203 ;  /* 0x000000cb00cb7308 */ /* 0x000ff00000002400 */
[----:B------:R-:W-:Y:S08]  /*7ef0*/  MUFU.TANH R205, R205 ;  /* 0x000000cd00cd7308 */ /* 0x000ff00000002400 */
[----:B------:R-:W-:Y:S01]  /*7f00*/  MUFU.TANH R207, R207 ;  /* 0x000000cf00cf7308 */ /* 0x000fe20000002400 */
[----:B0-----:R-:W-:-:S07]  /*7f10*/  SHF.R.U32.HI R198, RZ, 0x7, R198 ;  /* 0x00000007ffc67819 */ /* 0x001fce00000116c6 */
        /* <DEDUP_REMOVED lines=8> */
[----:B------:R-:W-:Y:S01]  /*7fa0*/  MUFU.TANH R215, R215 ;  /* 0x000000d700d77308 */ /* 0x000fe20000002400 */
[----:B------:R-:W-:Y:S02]  /*7fb0*/  WARPGROUP.DEPBAR.LE gsb0, 0x0 ;  /* 0x00008000000079c5 */ /* 0x000fe40000010000 */
[----:B------:R-:W-:Y:S01]  /*7fc0*/  WARPGROUP.ARRIVE ;  /* 0x00000000000079c5 */ /* 0x000fe20000000000 */
[----:B------:R-:W-:-:S04]  /*7fd0*/  FMUL.FTZ R183, R40, UR45 ;  /* 0x0000002d28b77c20 */ /* 0x000fc80008410000 */
[----:B------:R-:W1:Y:S01]  /*7fe0*/  MUFU.TANH R25, R25 ;  /* 0x0000001900197308 */ /* 0x000e620000002400 */
[----:B------:R-:W-:Y:S01]  /*7ff0*/  FMUL.FTZ R181, R38, UR45 ;  /* 0x0000002d26b57c20 */ /* 0x000fe20008410000 */
[----:B0-----:R-:W-:Y:S01]  /*8000*/  FMNMX.FTZ R14, R17, R14, !PT ;  /* 0x0000000e110e7209 */ /* 0x001fe20007810000 */
[----:B------:R-:W-:Y:S01]  /*8010*/  HGMMA.64x128x16.F32 R88, R176, gdesc[UR8].tnspB, R88, gsb0 ;  /* 0x41e00008b0587df0 */ /* 0x000fe20008000858 */
[----:B------:R-:W-:Y:S01]  /*8020*/  UIADD3 UR10, UR6, 0x100, URZ ;  /* 0x00000100060a7890 */ /* 0x000fe2000fffe03f */
[----:B------:R-:W-:-:S03]  /*8030*/  UMOV UR11, 0x40000040 ;  /* 0x40000040000b7882 */ /* 0x000fc60000000000 */
[----:B------:R-:W0:Y:S08]  /*8040*/  MUFU.TANH R183, R183 ;  /* 0x000000b700b77308 */ /* 0x000e300000002400 */
[----:B------:R-:W2:Y:S01]  /*8050*/  MUFU.TANH R31, R31 ;  /* 0x0000001f001f7308 */ /* 0x000ea20000002400 */
[----:B-1----:R-:W-:-:S07]  /*8060*/  FMNMX.FTZ R14, R25, R14, !PT ;  /* 0x0000000e190e7209 */ /* 0x002fce0007810000 */
[----:B------:R-:W1:Y:S01]  /*8070*/  MUFU.TANH R33, R33 ;  /* 0x0000002100217308 */ /* 0x000e620000002400 */
[----:B0-----:R-:W-:-:S04]  /*8080*/  FMNMX.FTZ R8, R183, R8, !PT ;  /* 0x00000008b7087209 */ /* 0x001fc80007810000 */
[----:B------:R-:W-:-:S03]  /*8090*/  FMNMX.FTZ R8, R41, R8, !PT ;  /* 0x0000000829087209 */ /* 0x000fc60007810000 */
[----:B------:R-:W-:Y:S01]  /*80a0*/  MUFU.TANH R217, R217 ;  /* 0x000000d900d97308 */ /* 0x000fe20000002400 */
[----:B------:R-:W-:Y:S02]  /*80b0*/  FMNMX.FTZ R8, R201, R8, !PT ;  /* 0x00000008c9087209 */ /* 0x000fe40007810000 */
[----:B--2---:R-:W-:-:S05]  /*80c0*/  FMNMX.FTZ R14, R31, R14, !PT ;  /* 0x0000000e1f0e7209 */ /* 0x004fca0007810000 */
        /* <DEDUP_REMOVED lines=42> */
[----:B------:R-:W-:-:S02]  /*8370*/  FMNMX.FTZ R14, R49, R14, !PT ;  /* 0x0000000e310e7209 */ /* 0x000fc40007810000 */
[----:B------:R-:W-:Y:S02]  /*8380*/  FMNMX.FTZ R8, R211, R8, !PT ;  /* 0x00000008d3087209 */ /* 0x000fe40007810000 */
[----:B------:R-:W-:Y:S01]  /*8390*/  FMNMX.FTZ R14, R51, R14, !PT ;  /* 0x0000000e330e7209 */ /* 0x000fe20007810000 */
[----:B------:R-:W2:Y:S01]  /*83a0*/  MUFU.TANH R57, R57 ;  /* 0x0000003900397308 */ /* 0x000ea20000002400 */
[----:B------:R-:W-:Y:S02]  /*83b0*/  FMNMX.FTZ R8, R213, R8, !PT ;  /* 0x00000008d5087209 */ /* 0x000fe40007810000 */
[----:B0-----:R-:W-:Y:S02]  /*83c0*/  FMNMX.FTZ R14, R53, R14, !PT ;  /* 0x0000000e350e7209 */ /* 0x001fe40007810000 */
[----:B------:R-:W-:-:S03]  /*83d0*/  FMNMX.FTZ R8, R215, R8, !PT ;  /* 0x00000008d7087209 */ /* 0x000fc60007810000 */
[----:B------:R-:W0:Y:S01]  /*83e0*/  MUFU.TANH R59, R59 ;  /* 0x0000003b003b7308 */ /* 0x000e220000002400 */
[----:B-1----:R-:W-:-:S07]  /*83f0*/  FMNMX.FTZ R14, R55, R14, !PT ;  /* 0x0000000e370e7209 */ /* 0x002fce0007810000 */
[----:B------:R-:W1:Y:S01]  /*8400*/  MUFU.TANH R61, R61 ;  /* 0x0000003d003d7308 */ /* 0x000e620000002400 */
[----:B--2---:R-:W-:-:S07]  /*8410*/  FMNMX.FTZ R14, R57, R14, !PT ;  /* 0x0000000e390e7209 */ /* 0x004fce0007810000 */
[----:B------:R-:W2:Y:S01]  /*8420*/  MUFU.TANH R63, R63 ;  /* 0x0000003f003f7308 */ /* 0x000ea20000002400 */
[----:B0-----:R-:W-:-:S07]  /*8430*/  FMNMX.FTZ R14, R59, R14, !PT ;  /* 0x0000000e3b0e7209 */ /* 0x001fce0007810000 */
[----:B------:R-:W-:Y:S01]  /*8440*/  MUFU.TANH R67, R67 ;  /* 0x0000004300437308 */ /* 0x000fe20000002400 */
[----:B-1----:R-:W-:-:S07]  /*8450*/  FMNMX.FTZ R14, R61, R14, !PT ;  /* 0x0000000e3d0e7209 */ /* 0x002fce0007810000 */
[----:B------:R-:W-:Y:S01]  /*8460*/  MUFU.TANH R69, R69 ;  /* 0x0000004500457308 */ /* 0x000fe20000002400 */
[----:B--2---:R-:W-:-:S07]  /*8470*/  FMNMX.FTZ R14, R63, R14, !PT ;  /* 0x0000000e3f0e7209 */ /* 0x004fce0007810000 */
        /* <DEDUP_REMOVED lines=39> */
[----:B------:R-:W-:-:S03]  /*86f0*/  FMNMX.FTZ R14, R85, R14, !PT ;  /* 0x0000000e550e7209 */ /* 0x000fc60007810000 */
[----:B------:R-:W1:Y:S01]  /*8700*/  SHFL.BFLY PT, R11, R8, 0x2, 0x1f ;  /* 0x0c401f00080b7f89 */ /* 0x000e6200000e0000 */
[----:B0-----:R-:W-:Y:S02]  /*8710*/  FMNMX.FTZ R14, R83, R14, !PT ;  /* 0x0000000e530e7209 */ /* 0x001fe40007810000 */
[----:B-1----:R-:W-:Y:S02]  /*8720*/  FMNMX.FTZ R11, R8, R11, !PT ;  /* 0x0000000b080b7209 */ /* 0x002fe40007810000 */
[----:B------:R-:W0:Y:S03]  /*8730*/  LDC R8, c[0x0][0x988] ;  /* 0x00026200ff087b82 */ /* 0x000e260000000800 */
[----:B------:R-:W1:Y:S02]  /*8740*/  SHFL.BFLY PT, R12, R11, 0x1, 0x1f ;  /* 0x0c201f000b0c7f89 */ /* 0x000e6400000e0000 */
[----:B-1----:R-:W-:-:S05]  /*8750*/  FMNMX.FTZ R11, R11, R12, !PT ;  /* 0x0000000c0b0b7209 */ /* 0x002fca0007810000 */
[----:B0-----:R-:W-:-:S04]  /*8760*/  FMUL.FTZ R12, R11, R8 ;  /* 0x000000080b0c7220 */ /* 0x001fc80000410000 */
[-CC-:B------:R-:W-:Y:S01]  /*8770*/  FFMA.FTZ R182, R9, R8.reuse, -R12.reuse ;  /* 0x0000000809b67223 */ /* 0x180fe2000001080c */
[-CC-:B------:R-:W-:Y:S01]  /*8780*/  FFMA.FTZ R180, R7, R8.reuse, -R12.reuse ;  /* 0x0000000807b47223 */ /* 0x180fe2000001080c */
[-CC-:B------:R-:W-:Y:S01]  /*8790*/  FFMA.FTZ R7, R21, R8.reuse, -R12.reuse ;  /* 0x0000000815077223 */ /* 0x180fe2000001080c */
[-CC-:B------:R-:W-:Y:S01]  /*87a0*/  FFMA.FTZ R176, R27, R8.reuse, -R12.reuse ;  /* 0x000000081bb07223 */ /* 0x180fe2000001080c */
[----:B------:R-:W-:Y:S02]  /*87b0*/  WARPGROUP.DEPBAR.LE gsb0, 0x0 ;  /* 0x00008000000079c5 */ /* 0x000fe40000010000 */
[----:B------:R-:W-:Y:S01]  /*87c0*/  WARPGROUP.ARRIVE ;  /* 0x00000000000079c5 */ /* 0x000fe20000000000 */
[----:B------:R-:W-:Y:S01]  /*87d0*/  FMUL.FTZ R169, R86, UR45 ;  /* 0x0000002d56a97c20 */ /* 0x000fe20008410000 */
[-CC-:B------:R-:W-:Y:S01]  /*87e0*/  FFMA.FTZ R21, R29, R8.reuse, -R12.reuse ;  /* 0x000000081d157223 */ /* 0x180fe2000001080c */
        /* <DEDUP_REMOVED lines=21> */
[----:B------:R-:W-:Y:S01]  /*8940*/  FADD.FTZ R171, -R11, R10 ;  /* 0x0000000a0bab7221 */ /* 0x000fe20000010100 */
[----:B0-----:R-:W-:Y:S01]  /*8950*/  FMNMX.FTZ R14, R169, R14, !PT ;  /* 0x0000000ea90e7209 */ /* 0x001fe20007810000 */
[----:B------:R-:W-:Y:S02]  /*8960*/  MUFU.EX2 R5, R5 ;  /* 0x0000000500057308 */ /* 0x000fe40000000800 */
[----:B------:R-:W-:Y:S01]  /*8970*/  FMUL.FTZ R10, R171, R8 ;  /* 0x00000008ab0a7220 */ /* 0x000fe20000410000 */
[----:B------:R-:W-:Y:S01]  /*8980*/  FMNMX.FTZ R9, R87, R14, !PT ;  /* 0x0000000e57097209 */ /* 0x000fe20007810000 */
[----:B------:R-:W-:-:S04]  /*8990*/  FFMA.FTZ R14, R221, R8, -R12 ;  /* 0x00000008dd0e7223 */ /* 0x000fc8000001080c */
[----:B------:R-:W0:Y:S01]  /*89a0*/  SHFL.BFLY PT, R16, R9, 0x2, 0x1f ;  /* 0x0c401f0009107f89 */ /* 0x000e2200000e0000 */
[----:B------:R-:W1:Y:S08]  /*89b0*/  MUFU.EX2 R10, R10 ;  /* 0x0000000a000a7308 */ /* 0x000e700000000800 */
[----:B------:R-:W2:Y:S08]  /*89c0*/  MUFU.EX2 R180, R180 ;  /* 0x000000b400b47308 */ /* 0x000eb00000000800 */
[----:B------:R-:W3:Y:S01]  /*89d0*/  MUFU.EX2 R182, R182 ;  /* 0x000000b600b67308 */ /* 0x000ee20000000800 */
[----:B-1----:R-:W-:Y:S01]  /*89e0*/  FFMA.FTZ R3, R10, R3, R5 ;  /* 0x000000030a037223 */ /* 0x002fe20000010005 */
[----:B0-----:R-:W-:Y:S01]  /*89f0*/  FMNMX.FTZ R24, R9, R16, !PT ;  /* 0x0000001009187209 */ /* 0x001fe20007810000 */
[----:B------:R-:W-:-:S05]  /*8a00*/  FFMA.FTZ R16, R225, R8, -R12 ;  /* 0x00000008e1107223 */ /* 0x000fca000001080c */
[----:B------:R-:W0:Y:S01]  /*8a10*/  MUFU.EX2 R7, R7 ;  /* 0x0000000700077308 */ /* 0x000e220000000800 */
[C---:B--2---:R-:W-:Y:S01]  /*8a20*/  FADD.FTZ R3, R180.reuse, R3 ;  /* 0x00000003b4037221 */ /* 0x044fe20000010000 */
[----:B------:R-:W-:Y:S01]  /*8a30*/  F2FP.F16.F32.PACK_AB R180, R180, R5 ;  /* 0x00000005b4b4723e */ /* 0x000fe200000000ff */
[----:B------:R-:W1:Y:S05]  /*8a40*/  SHFL.BFLY PT, R9, R24, 0x1, 0x1f ;  /* 0x0c201f0018097f89 */ /* 0x000e6a00000e0000 */
[----:B------:R-:W-:Y:S01]  /*8a50*/  MUFU.EX2 R176, R176 ;  /* 0x000000b000b07308 */ /* 0x000fe20000000800 */
[----:B---3--:R-:W-:-:S07]  /*8a60*/  FADD.FTZ R44, R182, R3 ;  /* 0x00000003b62c7221 */ /* 0x008fce0000010000 */
[----:B------:R-:W-:Y:S01]  /*8a70*/  MUFU.EX2 R21, R21 ;  /* 0x0000001500157308 */ /* 0x000fe20000000800 */
[----:B0-----:R-:W-:-:S07]  /*8a80*/  F2FP.F16.F32.PACK_AB R182, R7, R182 ;  /* 0x000000b607b6723e */ /* 0x001fce00000000ff */
[----:B------:R-:W-:Y:S01]  /*8a90*/  MUFU.EX2 R178, R178 ;  /* 0x000000b200b27308 */ /* 0x000fe20000000800 */
[----:B-1----:R-:W-:-:S07]  /*8aa0*/  FMNMX.FTZ R9, R24, R9, !PT ;  /* 0x0000000918097209 */ /* 0x002fce0007810000 */
        /* <DEDUP_REMOVED lines=12> */
[----:B------:R-:W-:Y:S01]  /*8b70*/  FFMA.FTZ R155, R215, R8, -R12 ;  /* 0x00000008d79b7223 */ /* 0x000fe2000001080c */
[----:B------:R-:W-:Y:S01]  /*8b80*/  MUFU.EX2 R170, R170 ;  /* 0x000000aa00aa7308 */ /* 0x000fe20000000800 */
[----:B------:R-:W-:Y:S01]  /*8b90*/  HGMMA.64x128x16.F32 R88, R156, gdesc[UR8].tnspB, R88, gsb0 ;  /* 0x41e000089c587df0 */ /* 0x000fe20008000858 */
[----:B------:R-:W-:Y:S01]  /*8ba0*/  UIADD3 UR10, UR6, 0x300, URZ ;  /* 0x00000300060a7890 */ /* 0x000fe2000fffe03f */
[----:B------:R-:W-:Y:S01]  /*8bb0*/  UMOV UR11, 0x40000040 ;  /* 0x40000040000b7882 */ /* 0x000fe20000000000 */
[----:B------:R-:W-:-:S04]  /*8bc0*/  UIADD3 UR6, UR6, 0x380, URZ ;  /* 0x0000038006067890 */ /* 0x000fc8000fffe03f */
        /* <DEDUP_REMOVED lines=8> */
[----:B------:R-:W1:Y:S08]  /*8c50*/  MUFU.EX2 R203, R203 ;  /* 0x000000cb00cb7308 */ /* 0x000e700000000800 */
        /* <DEDUP_REMOVED lines=10> */
[-C--:B------:R-:W-:Y:S01]  /*8d00*/  FMUL.FTZ R12, R9, R8.reuse ;  /* 0x00000008090c7220 */ /* 0x080fe20000410000 */
[----:B------:R-:W-:Y:S01]  /*8d10*/  HGMMA.64x128x16.F32 R88, R160, gdesc[UR8].tnspB, R88, gsb0 ;  /* 0x41e00008a0587df0 */ /* 0x000fe20008000858 */
[----:B------:R-:W-:Y:S02]  /*8d20*/  MUFU.EX2 R156, R156 ;  /* 0x0000009c009c7308 */ /* 0x000fe40000000800 */
[----:B------:R-:W-:Y:S01]  /*8d30*/  FFMA.FTZ R183, R17, R8, -R12 ;  /* 0x0000000811b77223 */ /* 0x000fe2000001080c */
[----:B------:R-:W-:-:S02]  /*8d40*/  IMAD.U32 R17, RZ, RZ, UR37 ;  /* 0x00000025ff117e24 */ /* 0x000fc4000f8e00ff */
[-CC-:B------:R-:W-:Y:S01]  /*8d50*/  FFMA.FTZ R177, R31, R8.reuse, -R12.reuse ;  /* 0x000000081fb17223 */ /* 0x180fe2000001080c */
[-CC-:B------:R-:W-:Y:S01]  /*8d60*/  FFMA.FTZ R26, R25, R8.reuse, -R12.reuse ;  /* 0x00000008191a7223 */ /* 0x180fe2000001080c */
[----:B------:R-:W-:Y:S01]  /*8d70*/  IADD3 R25, -R198, 0xb, RZ ;  /* 0x0000000bc6197810 */ /* 0x000fe20007ffe1ff */
[-CC-:B------:R-:W-:Y:S01]  /*8d80*/  FFMA.FTZ R28, R33, R8.reuse, -R12.reuse ;  /* 0x00000008211c7223 */ /* 0x180fe2000001080c */
[----:B------:R-:W-:Y:S01]  /*8d90*/  @!P1 LEA R17, R17, UR38, 0x3 ;  /* 0x0000002611119c11 */ /* 0x000fe2000f8e18ff */
[----:B------:R-:W-:Y:S01]  /*8da0*/  MUFU.EX2 R183, R183 ;  /* 0x000000b700b77308 */ /* 0x000fe20000000800 */
[-CC-:B------:R-:W-:Y:S01]  /*8db0*/  FFMA.FTZ R179, R181, R8.reuse, -R12.reuse ;  /* 0x00000008b5b37223 */ /* 0x180fe2000001080c */
[-CC-:B------:R-:W-:Y:S01]  /*8dc0*/  FFMA.FTZ R30, R39, R8.reuse, -R12.reuse ;  /* 0x00000008271e7223 */ /* 0x180fe2000001080c */
[-CC-:B------:R-:W-:Y:S01]  /*8dd0*/  FFMA.FTZ R173, R199, R8.reuse, -R12.reuse ;  /* 0x00000008c7ad7223 */ /* 0x180fe2000001080c */
[----:B------:R-:W-:Y:S02]  /*8de0*/  @!P1 VIADD R31, R17, 0x28840 ;  /* 0x00028840111f9836 */ /* 0x000fe40000000000 */
[-CC-:B------:R-:W-:Y:S01]  /*8df0*/  FFMA.FTZ R32, R43, R8.reuse, -R12.reuse ;  /* 0x000000082b207223 */ /* 0x180fe2000001080c */
[-CC-:B------:R-:W-:Y:S01]  /*8e00*/  FFMA.FTZ R175, R45, R8.reuse, -R12.reuse ;  /* 0x000000082daf7223 */ /* 0x180fe2000001080c */
[-CC-:B------:R-:W-:Y:S01]  /*8e10*/  FFMA.FTZ R34, R47, R8.reuse, -R12.reuse ;  /* 0x000000082f227223 */ /* 0x180fe2000001080c */
[----:B------:R-:W-:Y:S01]  /*8e20*/  MUFU.EX2 R26, R26 ;  /* 0x0000001a001a7308 */ /* 0x000fe20000000800 */
[----:B------:R-:W-:Y:S01]  /*8e30*/  @!P1 PRMT R31, RZ, 0x654, R31 ;  /* 0x00000654ff1f9816 */ /* 0x000fe2000000001f */
        /* <DEDUP_REMOVED lines=33> */
[----:B------:R-:W-:Y:S01]  /*9050*/  FADD.FTZ R161, -R9, R6 ;  /* 0x0000000609a17221 */ /* 0x000fe20000010100 */
[-CC-:B------:R-:W-:Y:S01]  /*9060*/  FFMA.FTZ R6, R13, R8.reuse, -R12.reuse ;  /* 0x000000080d067223 */ /* 0x180fe2000001080c */
[-CC-:B------:R-:W-:Y:S01]  /*9070*/  FFMA.FTZ R13, R15, R8.reuse, -R12.reuse ;  /* 0x000000080f0d7223 */ /* 0x180fe2000001080c */
[-C--:B------:R-:W-:Y:S01]  /*9080*/  FFMA.FTZ R15, R49, R8.reuse, -R12 ;  /* 0x00000008310f7223 */ /* 0x080fe2000001080c */
[----:B------:R-:W-:Y:S01]  /*9090*/  FMUL.FTZ R161, R161, R8 ;  /* 0x00000008a1a17220 */ /* 0x000fe20000410000 */
[----:B------:R-:W-:Y:S01]  /*90a0*/  HGMMA.64x128x16.F32 R88, R164, gdesc[UR4].tnspB, R88, gsb0 ;  /* 0x41e00004a4587df0 */ /* 0x000fe20008000858 */
[----:B------:R-:W-:Y:S01]  /*90b0*/  MUFU.EX2 R67, R67 ;  /* 0x0000004300437308 */ /* 0x000fe20000000800 */
[----:B0-----:R-:W-:Y:S02]  /*90c0*/  F2FP.F16.F32.PACK_AB R160, R201, R14 ;  /* 0x0000000ec9a0723e */ /* 0x001fe400000000ff */
[----:B-1----:R-:W-:-:S05]  /*90d0*/  F2FP.F16.F32.PACK_AB R162, R203, R16 ;  /* 0x00000010cba2723e */ /* 0x002fca00000000ff */
        /* <DEDUP_REMOVED lines=22> */
[----:B------:R1:W-:Y:S01]  /*9240*/  @!P1 SYNCS.ARRIVE.TRANS64.RED.A1T0 RZ, [R31+URZ], RZ ;  /* 0x000000ff1fff99a7 */ /* 0x0003e2000810043f */
[-C--:B------:R-:W-:Y:S01]  /*9250*/  FMUL.FTZ R88, R88, R10.reuse ;  /* 0x0000000a58587220 */ /* 0x080fe20000410000 */
[----:B0-----:R-:W-:Y:S01]  /*9260*/  FADD.FTZ R25, R183, R42 ;  /* 0x0000002ab7197221 */ /* 0x001fe20000010000 */
[----:B------:R-:W-:Y:S01]  /*9270*/  F2FP.F16.F32.PACK_AB R183, R26, R183 ;  /* 0x000000b71ab7723e */ /* 0x000fe200000000ff */
[-C--:B------:R-:W-:Y:S01]  /*9280*/  FMUL.FTZ R89, R89, R10.reuse ;  /* 0x0000000a59597220 */ /* 0x080fe20000410000 */
[----:B------:R-:W-:Y:S01]  /*9290*/  FMUL.FTZ R92, R92, R10 ;  /* 0x0000000a5c5c7220 */ /* 0x000fe20000410000 */
[----:B------:R-:W-:Y:S01]  /*92a0*/  FADD.FTZ R42, R26, R25 ;  /* 0x000000191a2a7221 */ /* 0x000fe20000010000 */
[----:B------:R-:W-:Y:S01]  /*92b0*/  FFMA.FTZ R25, R65, R8, -R12 ;  /* 0x0000000841197223 */ /* 0x000fe2000001080c */
[----:B-1----:R-:W-:Y:S01]  /*92c0*/  IMAD.U32 R31, RZ, RZ, UR44 ;  /* 0x0000002cff1f7e24 */ /* 0x002fe2000f8e00ff */
[----:B------:R-:W-:Y:S01]  /*92d0*/  UMOV UR44, UR37 ;  /* 0x00000025002c7c82 */ /* 0x000fe20008000000 */
[-C--:B------:R-:W-:Y:S01]  /*92e0*/  FMUL.FTZ R93, R93, R10.reuse ;  /* 0x0000000a5d5d7220 */ /* 0x080fe20000410000 */
[-C--:B------:R-:W-:Y:S01]  /*92f0*/  FMUL.FTZ R96, R96, R10.reuse ;  /* 0x0000000a60607220 */ /* 0x080fe20000410000 */
[-C--:B------:R-:W-:Y:S01]  /*9300*/  FMUL.FTZ R97, R97, R10.reuse ;  /* 0x0000000a61617220 */ /* 0x080fe20000410000 */
[----:B------:R-:W-:Y:S01]  /*9310*/  @!P1 LEA R31, R31, UR38, 0x3 ;  /* 0x000000261f1f9c11 */ /* 0x000fe2000f8e18ff */
[----:B------:R-:W0:Y:S01]  /*9320*/  MUFU.EX2 R25, R25 ;  /* 0x0000001900197308 */ /* 0x000e220000000800 */
[-C--:B------:R-:W-:Y:S01]  /*9330*/  FMUL.FTZ R100, R100, R10.reuse ;  /* 0x0000000a64647220 */ /* 0x080fe20000410000 */
[-C--:B------:R-:W-:Y:S01]  /*9340*/  FMUL.FTZ R101, R101, R10.reuse ;  /* 0x0000000a65657220 */ /* 0x080fe20000410000 */
[----:B------:R-:W-:Y:S01]  /*9350*/  FMUL.FTZ R104, R104, R10 ;  /* 0x0000000a68687220 */ /* 0x000fe20000410000 */
[----:B------:R-:W-:-:S02]  /*9360*/  @!P1 VIADD R31, R31, 0x28860 ;  /* 0x000288601f1f9836 */ /* 0x000fc40000000000 */
        /* <DEDUP_REMOVED lines=10> */
[----:B------:R-:W-:Y:S01]  /*9410*/  FADD.FTZ R31, R177, R42 ;  /* 0x0000002ab11f7221 */ /* 0x000fe20000010000 */
[-C--:B------:R-:W-:Y:S01]  /*9420*/  FMUL.FTZ R117, R117, R10.reuse ;  /* 0x0000000a75757220 */ /* 0x080fe20000410000 */
[-C--:B------:R-:W-:Y:S01]  /*9430*/  FMUL.FTZ R120, R120, R10.reuse ;  /* 0x0000000a78787220 */ /* 0x080fe20000410000 */
        /* <DEDUP_REMOVED lines=16> */
[----:B------:R-:W-:Y:S01]  /*9540*/  FMUL.FTZ R137, R137, R10 ;  /* 0x0000000a89897220 */ /* 0x000fe20000410000 */
[----:B------:R-:W-:Y:S01]  /*9550*/  FADD.FTZ R42, R32, R31 ;  /* 0x0000001f202a7221 */ /* 0x000fe20000010000 */
[-C--:B------:R-:W-:Y:S01]  /*9560*/  FFMA.FTZ R31, R169, R8.reuse, -R12 ;  /* 0x00000008a91f7223 */ /* 0x080fe2000001080c */
[----:B------:R-:W-:Y:S01]  /*9570*/  FADD.FTZ R33, R29, R44 ;  /* 0x0000002c1d217221 */ /* 0x000fe20000010000 */
[----:B------:R-:W-:Y:S01]  /*9580*/  FFMA.FTZ R12, R87, R8, -R12 ;  /* 0x00000008570c7223 */ /* 0x000fe2000001080c */
        /* <DEDUP_REMOVED lines=12> */
[----:B------:R-:W2:Y:S01]  /*9650*/  MUFU.EX2 R12, R12 ;  /* 0x0000000c000c7308 */ /* 0x000ea20000000800 */
        /* <DEDUP_REMOVED lines=26> */
[C---:B------:R-:W-:Y:S01]  /*9800*/  FADD.FTZ R26, R3.reuse, R26 ;  /* 0x0000001a031a7221 */ /* 0x040fe20000010000 */
[----:B------:R-:W-:Y:S01]  /*9810*/  F2FP.F16.F32.PACK_AB R155, R3, R0 ;  /* 0x00000000039b723e */ /* 0x000fe200000000ff */
[-C--:B------:R-:W-:Y:S01]  /*9820*/  FMUL.FTZ R102, R102, R207.reuse ;  /* 0x000000cf66667220 */ /* 0x080fe20000410000 */
[----:B------:R-:W-:Y:S01]  /*9830*/  FADD.FTZ R6, R156, R5 ;  /* 0x000000059c067221 */ /* 0x000fe20000010000 */
[----:B0-----:R-:W-:Y:S01]  /*9840*/  FADD.FTZ R26, R25, R26 ;  /* 0x0000001a191a7221 */ /* 0x001fe20000010000 */
        /* <DEDUP_REMOVED lines=39> */
[----:B-1----:R-:W-:Y:S01]  /*9ac0*/  FADD.FTZ R26, R31, R26 ;  /* 0x0000001a1f1a7221 */ /* 0x002fe20000010000 */
[----:B------:R-:W-:Y:S01]  /*9ad0*/  F2FP.F16.F32.PACK_AB R153, R40, R17 ;  /* 0x000000112899723e */ /* 0x000fe200000000ff */
[----:B------:R-:W-:Y:S01]  /*9ae0*/  FMUL.FTZ R123, R123, R207 ;  /* 0x000000cf7b7b7220 */ /* 0x000fe20000410000 */
[----:B------:R-:W-:Y:S01]  /*9af0*/  FADD.FTZ R3, R205, R0 ;  /* 0x00000000cd037221 */ /* 0x000fe20000010000 */
[----:B------:R-:W-:Y:S01]  /*9b00*/  F2FP.F16.F32.PACK_AB R157, R67, R25 ;  /* 0x00000019439d723e */ /* 0x000fe200000000ff */
[----:B--2---:R-:W-:Y:S01]  /*9b10*/  FADD.FTZ R0, R12, R26 ;  /* 0x0000001a0c007221 */ /* 0x004fe20000010000 */
        /* <DEDUP_REMOVED lines=22> */
.L_x_9175:
[----:B------:R-:W-:Y:S06]  /*9c80*/  BAR.ARV 0x8, 0x180 ;  /* 0x0206000000007b1d */ /* 0x000fec0000002000 */
[----:B------:R-:W-:Y:S05]  /*9c90*/  @!P0 BRA `(.L_x_9185) ;  /* 0x0000000000048947 */ /* 0x000fea0003800000 */
[----:B------:R-:W-:Y:S01]  /*9ca0*/  BPT.TRAP 0x1 ;  /* 0x000000040000795c */ /* 0x000fe20000300000 */
.L_x_9185:
[----:B------:R-:W-:Y:S01]  /*9cb0*/  ULEA UR5, UR37, UR38, 0x3 ;  /* 0x0000002625057291 */ /* 0x000fe2000f8e183f */
[----:B------:R-:W-:-:S05]  /*9cc0*/  IMAD.U32 R4, RZ, RZ, UR36 ;  /* 0x00000024ff047e24 */ /* 0x000fca000f8e00ff */
[----:B------:R-:W-:-:S04]  /*9cd0*/  SHF.L.U32 R4, R4, 0x1f, RZ ;  /* 0x0000001f04047819 */ /* 0x000fc800000006ff */
[----:B------:R0:W1:Y:S01]  /*9ce0*/  SYNCS.PHASECHK.TRANS64.TRYWAIT P2, [UR5+0x28850], R4 ;  /* 0x02885004ff0075a7 */ /* 0x0000620008040145 */
[----:B------:R-:W-:Y:S05]  /*9cf0*/  @!P0 BRA `(.L_x_9186) ;  /* 0x0000000000048947 */ /* 0x000fea0003800000 */
[----:B------:R-:W-:Y:S01]  /*9d00*/  BPT.TRAP 0x1 ;  /* 0x000000040000795c */ /* 0x000fe20000300000 */
.L_x_9186:
[----:B-1----:R-:W-:Y:S05]  /*9d10*/  @P2 BRA `(.L_x_9187) ;  /* 0x0000000000082947 */ /* 0x002fea0003800000 */
[----:B------:R-:W1:Y:S02]  /*9d20*/  SYNCS.PHASECHK.TRANS64.TRYWAIT P0, [UR5+0x28850], R4 ;  /* 0x02885004ff0075a7 */ /* 0x000e640008000145 */
[----:B-1----:R-:W-:Y:S05]  /*9d30*/  @!P0 BRA `(.L_x_9188) ;  /* 0x0000008c00308947 */ /* 0x002fea0003800000 */
.L_x_9187:
[----:B------:R-:W-:Y:S01]  /*9d40*/  UIADD3 UR38, UR38, 0x400, URZ ;  /* 0x0000040026267890 */ /* 0x000fe2000fffe03f */
[----:B------:R-:W-:Y:S01]  /*9d50*/  WARPGROUP.ARRIVE ;  /* 0x00000000000079c5 */ /* 0x000fe20000000000 */
[----:B------:R-:W-:Y:S01]  /*9d60*/  UMOV UR7, 0x40000040 ;  /* 0x4000004000077882 */ /* 0x000fe20000000000 */
[----:B01----:R-:W0:Y:S01]  /*9d70*/  SHFL.BFLY PT, R4, R3, 0x2, 0x1f ;  /* 0x0c401f0003047f89 */ /* 0x003e2200000e0000 */
[----:B------:R-:W-:Y:S01]  /*9d80*/  USHF.R.U32.HI UR38, URZ, 0x4, UR38 ;  /* 0x000000043f267899 */ /* 0x000fe20008011626 */
[----:B------:R-:W-:Y:S02]  /*9d90*/  IMAD.MOV.U32 R10, RZ, RZ, RZ ;  /* 0x000000ffff0a7224 */ /* 0x000fe400078e00ff */
[----:B------:R-:W1:Y:S01]  /*9da0*/  SHFL.BFLY PT, R5, R0, 0x2, 0x1f ;  /* 0x0c401f0000057f89 */ /* 0x000e6200000e0000 */
[----:B------:R-:W-:Y:S01]  /*9db0*/  ULOP3.LUT UR38, UR38, 0x3fff, URZ, 0xc0, !UPT ;  /* 0x00003fff26267892 */ /* 0x000fe2000f8ec03f */
[----:B------:R-:W-:-:S03]  /*9dc0*/  VIADD R190, R190, 0x1 ;  /* 0x00000001bebe7836 */ /* 0x000fc60000000000 */
        /* <DEDUP_REMOVED lines=16> */
[----:B------:R-:W-:Y:S02]  /*9ed0*/  IMAD.MOV.U32 R5, RZ, RZ, RZ ;  /* 0x000000ffff057224 */ /* 0x000fe400078e00ff */
[----:B-1----:R-:W-:Y:S02]  /*9ee0*/  FADD.FTZ R14, R6, R7 ;  /* 0x00000007060e7221 */ /* 0x002fe40000010000 */
[----:B------:R-:W-:Y:S01]  /*9ef0*/  FSETP.NE.FTZ.AND P0, PT, R13, RZ, PT ;  /* 0x000000ff0d00720b */ /* 0x000fe20003f15000 */
[----:B------:R-:W-:Y:S02]  /*9f00*/  IMAD.U32 R6, RZ, RZ, UR5 ;  /* 0x00000005ff067e24 */ /* 0x000fe4000f8e00ff */
[----:B------:R-:W-:Y:S02]  /*9f10*/  FSETP.NE.FTZ.AND P2, PT, R14, RZ, PT ;  /* 0x000000ff0e00720b */ /* 0x000fe40003f55000 */
[----:B------:R-:W-:-:S08]  /*9f20*/  @!P1 VIADD R6, R6, 0x28860 ;  /* 0x0002886006069836 */ /* 0x000fd00000000000 */
[----:B------:R-:W0:Y:S01]  /*9f30*/  @P0 MUFU.LG2 R7, R13 ;  /* 0x0000000d00070308 */ /* 0x000e220000000c00 */
[C---:B------:R-:W-:Y:S02]  /*9f40*/  @P0 FMUL.FTZ R4, R8.reuse, 0.69314718246459960938 ;  /* 0x3f31721808040820 */ /* 0x040fe40000410000 */
[----:B------:R-:W-:-:S05]  /*9f50*/  @P2 FMUL.FTZ R15, R8, 0.69314718246459960938 ;  /* 0x3f317218080f2820 */ /* 0x000fca0000410000 */
        /* <DEDUP_REMOVED lines=111> */
.L_x_9158:
        /* <DEDUP_REMOVED lines=12> */
[----:B------:R-:W-:Y:S01]  /*a710*/  IMAD.MOV.U32 R48, RZ, RZ, RZ ;  /* 0x000000ffff307224 */ /* 0x000fe200078e00ff */
[----:B------:R-:W-:Y:S01]  /*a720*/  F2FP.F16.F32.PACK_AB R128, R129, R128 ;  /* 0x000000808180723e */ /* 0x000fe200000000ff */
[----:B-1----:R-:W1:Y:S01]  /*a730*/  LDC R44, c[0x0][0xbe8] ;  /* 0x0002fa00ff2c7b82 */ /* 0x002e620000000800 */
        /* <DEDUP_REMOVED lines=12> */
[----:B--2---:R-:W-:-:S03]  /*a800*/  MOV R17, R5 ;  /* 0x0000000500117202 */ /* 0x004fc60000000f00 */
[----:B------:R-:W-:-:S03]  /*a810*/  IMAD.WIDE R4, R194, 0x2, R16 ;  /* 0x00000002c2047825 */ /* 0x000fc600078e0210 */
[C---:B------:R-:W-:Y:S02]  /*a820*/  LOP3.LUT R9, R4.reuse, 0x380, RZ, 0xc0, !PT ;  /* 0x0000038004097812 */ /* 0x040fe400078ec0ff */
[C---:B------:R-:W-:Y:S02]  /*a830*/  IADD3 R31, P6, R4.reuse, 0x20, RZ ;  /* 0x00000020041f7810 */ /* 0x040fe40007fde0ff */
[C---:B------:R-:W-:Y:S02]  /*a840*/  IADD3 R33, P5, R4.reuse, 0x40, RZ ;  /* 0x0000004004217810 */ /* 0x040fe40007fbe0ff */
[----:B------:R-:W-:Y:S01]  /*a850*/  SHF.R.U64 R9, R9, 0x3, RZ ;  /* 0x0000000309097819 */ /* 0x000fe200000012ff */
[--C-:B------:R-:W-:Y:S01]  /*a860*/  IMAD.X R29, RZ, RZ, R5.reuse, P6 ;  /* 0x000000ffff1d7224 */ /* 0x100fe200030e0605 */
[----:B------:R-:W-:Y:S01]  /*a870*/  LOP3.LUT R10, R31, 0x380, RZ, 0xc0, !PT ;  /* 0x000003801f0a7812 */ /* 0x000fe200078ec0ff */
[----:B------:R-:W-:Y:S01]  /*a880*/  IMAD.X R27, RZ, RZ, R5, P5 ;  /* 0x000000ffff1b7224 */ /* 0x000fe200028e0605 */
[----:B------:R-:W-:Y:S01]  /*a890*/  LOP3.LUT R12, R33, 0x380, RZ, 0xc0, !PT ;  /* 0x00000380210c7812 */ /* 0x000fe200078ec0ff */
[----:B------:R-:W-:Y:S01]  /*a8a0*/  BAR.SYNC.DEFER_BLOCKING 0x1, 0x100 ;  /* 0x0044000000007b1d */ /* 0x000fe20000010000 */
[----:B------:R-:W-:-:S02]  /*a8b0*/  IADD3 R35, P4, R4, 0x60, RZ ;  /* 0x0000006004237810 */ /* 0x000fc40007f9e0ff */
        /* <DEDUP_REMOVED lines=12> */
[----:B------:R-:W-:Y:S02]  /*a980*/  MOV R36, R4 ;  /* 0x0000000400247202 */ /* 0x000fe40000000f00 */
[----:B------:R-:W-:Y:S02]  /*a990*/  F2FP.F16.F32.PACK_AB R4, R89, R8 ;  /* 0x000000085904723e */ /* 0x000fe400000000ff */
[----:B------:R-:W-:Y:S02]  /*a9a0*/  LOP3.LUT R28, R10, R31, RZ, 0x3c, !PT ;  /* 0x0000001f0a1c7212 */ /* 0x000fe400078e3cff */
[----:B------:R-:W-:Y:S02]  /*a9b0*/  LOP3.LUT R26, R12, R33, RZ, 0x3c, !PT ;  /* 0x000000210c1a7212 */ /* 0x000fe400078e3cff */
        /* <DEDUP_REMOVED lines=9> */
[----:B------:R-:W-:Y:S02]  /*aa50*/  SHF.R.U64 R30, R30, 0x3, RZ ;  /* 0x000000031e1e7819 */ /* 0x000fe400000012ff */
[----:B------:R-:W-:Y:S02]  /*aa60*/  LOP3.LUT R12, R8, R39, RZ, 0x3c, !PT ;  /* 0x00000027080c7212 */ /* 0x000fe400078e3cff */
[----:B------:R-:W-:Y:S01]  /*aa70*/  F2FP.F16.F32.PACK_AB R5, R91, R90 ;  /* 0x0000005a5b05723e */ /* 0x000fe200000000ff */
[----:B------:R-:W2:Y:S01]  /*aa80*/  LDC.64 R38, c[0x0][0xc00] ;  /* 0x00030000ff267b82 */ /* 0x000ea20000000a00 */
[----:B------:R-:W-:Y:S02]  /*aa90*/  LOP3.LUT R10, R10, R41, RZ, 0x3c, !PT ;  /* 0x000000290a0a7212 */ /* 0x000fe400078e3cff */
[----:B------:R-:W-:Y:S01]  /*aaa0*/  LOP3.LUT R8, R21, R32, RZ, 0x3c, !PT ;  /* 0x0000002015087212 */ /* 0x000fe200078e3cff */
[----:B------:R3:W-:Y:S01]  /*aab0*/  STSM.16.M88.4 [R36], R4 ;  /* 0x0000000424007844 */ /* 0x0007e20000000200 */
[----:B------:R-:W-:-:S02]  /*aac0*/  LOP3.LUT R24, R14, R35, RZ, 0x3c, !PT ;  /* 0x000000230e187212 */ /* 0x000fc400078e3cff */
[----:B------:R-:W-:Y:S02]  /*aad0*/  LOP3.LUT R14, R30, R37, RZ, 0x3c, !PT ;  /* 0x000000251e0e7212 */ /* 0x000fe400078e3cff */
        /* <DEDUP_REMOVED lines=9> */
[----:B------:R-:W-:Y:S01]  /*ab70*/  MOV R32, R14 ;  /* 0x0000000e00207202 */ /* 0x000fe20000000f00 */
[----:B------:R-:W-:Y:S01]  /*ab80*/  STSM.16.M88.4 [R35], R8 ;  /* 0x0000000823007844 */ /* 0x000fe20000000200 */
[----:B------:R-:W-:Y:S02]  /*ab90*/  MOV R31, R12 ;  /* 0x0000000c001f7202 */ /* 0x000fe40000000f00 */
[----:B---3--:R-:W-:-:S02]  /*aba0*/  F2FP.F16.F32.PACK_AB R4, R105, R104 ;  /* 0x000000686904723e */ /* 0x008fc400000000ff */
[----:B------:R-:W-:Y:S02]  /*abb0*/  F2FP.F16.F32.PACK_AB R5, R107, R106 ;  /* 0x0000006a6b05723e */ /* 0x000fe400000000ff */
[----:B------:R-:W-:Y:S02]  /*abc0*/  F2FP.F16.F32.PACK_AB R6, R109, R108 ;  /* 0x0000006c6d06723e */ /* 0x000fe400000000ff */
[----:B------:R-:W-:Y:S02]  /*abd0*/  F2FP.F16.F32.PACK_AB R7, R111, R110 ;  /* 0x0000006e6f07723e */ /* 0x000fe400000000ff */
[----:B------:R-:W-:Y:S02]  /*abe0*/  MOV R33, R24 ;  /* 0x0000001800217202 */ /* 0x000fe40000000f00 */
[----:B------:R-:W-:Y:S01]  /*abf0*/  F2FP.F16.F32.PACK_AB R12, R113, R112 ;  /* 0x00000070710c723e */ /* 0x000fe200000000ff */
[----:B------:R3:W-:Y:S01]  /*ac00*/  STSM.16.M88.4 [R34], R4 ;  /* 0x0000000422007844 */ /* 0x0007e20000000200 */
[----:B------:R-:W-:Y:S01]  /*ac10*/  F2FP.F16.F32.PACK_AB R13, R115, R114 ;  /* 0x00000072730d723e */ /* 0x000fe200000000ff */
[----:B----4-:R-:W-:Y:S01]  /*ac20*/  IMAD.WIDE R28, R184, 0x4, R28 ;  /* 0x00000004b81c7825 */ /* 0x010fe200078e021c */
[----:B------:R-:W-:-:S02]  /*ac30*/  F2FP.F16.F32.PACK_AB R14, R117, R116 ;  /* 0x00000074750e723e */ /* 0x000fc400000000ff */
[----:B------:R-:W-:Y:S02]  /*ac40*/  F2FP.F16.F32.PACK_AB R15, R119, R118 ;  /* 0x00000076770f723e */ /* 0x000fe400000000ff */
[----:B------:R-:W-:Y:S02]  /*ac50*/  F2FP.F16.F32.PACK_AB R24, R121, R120 ;  /* 0x000000787918723e */ /* 0x000fe400000000ff */
[----:B------:R-:W-:Y:S01]  /*ac60*/  F2FP.F16.F32.PACK_AB R25, R123, R122 ;  /* 0x0000007a7b19723e */ /* 0x000fe200000000ff */
[----:B------:R4:W-:Y:S01]  /*ac70*/  STSM.16.M88.4 [R33], R12 ;  /* 0x0000000c21007844 */ /* 0x0009e20000000200 */
[----:B------:R-:W-:Y:S02]  /*ac80*/  F2FP.F16.F32.PACK_AB R26, R125, R124 ;  /* 0x0000007c7d1a723e */ /* 0x000fe400000000ff */
[----:B------:R-:W-:Y:S02]  /*ac90*/  F2FP.F16.F32.PACK_AB R27, R127, R126 ;  /* 0x0000007e7f1b723e */ /* 0x000fe400000000ff */
[----:B------:R-:W-:-:S02]  /*aca0*/  ISETP.NE.U32.AND P2, PT, RZ, UR4, PT ;  /* 0x00000004ff007c0c */ /* 0x000fc4000bf45070 */
[----:B--2---:R-:W-:Y:S01]  /*acb0*/  ISETP.NE.U32.AND P0, PT, R38, RZ, PT ;  /* 0x000000ff2600720c */ /* 0x004fe20003f05070 */
[----:B------:R4:W-:Y:S01]  /*acc0*/  STSM.16.M88.4 [R32], R24 ;  /* 0x0000001820007844 */ /* 0x0009e20000000200 */
[----:B------:R-:W-:Y:S02]  /*acd0*/  ISETP.NE.AND.EX P2, PT, RZ, UR5, PT, P2 ;  /* 0x00000005ff007c0c */ /* 0x000fe4000bf45320 */
[----:B------:R-:W-:Y:S01]  /*ace0*/  ISETP.NE.AND.EX P0, PT, R39, RZ, PT, P0 ;  /* 0x000000ff2700720c */ /* 0x000fe20003f05300 */
[----:B------:R4:W-:Y:S04]  /*acf0*/  STSM.16.M88.4 [R31], R128 ;  /* 0x000000801f007844 */ /* 0x0009e80000000200 */
[----:B------:R4:W-:Y:S04]  /*ad00*/  STSM.16.M88.4 [R30], R136 ;  /* 0x000000881e007844 */ /* 0x0009e80000000200 */
[----:B------:R4:W-:Y:S01]  /*ad10*/  STSM.16.M88.4 [R21], R144 ;  /* 0x0000009015007844 */ /* 0x0009e20000000200 */
[----:B------:R-:W-:Y:S01]  /*ad20*/  BAR.SYNC.DEFER_BLOCKING 0x1, 0x100 ;  /* 0x0044000000007b1d */ /* 0x000fe20000010000 */
[----:B---3--:R-:W-:-:S05]  /*ad30*/  @P2 LEA R4, P3, R184, UR4, 0x2 ;  /* 0x00000004b8042c11 */ /* 0x008fca000f8610ff */
[----:B------:R-:W-:Y:S01]  /*ad40*/  ULDC UR4, c[0x0][0xa88] ;  /* 0x0002a20000047ab9 */ /* 0x000fe20000000800 */
[----:B------:R-:W-:Y:S01]  /*ad50*/  @P2 LEA.HI.X R5, R184, UR5, R188, 0x2, P3 ;  /* 0x00000005b8052c11 */ /* 0x000fe200098f14bc */
[----:B------:R-:W-:Y:S01]  /*ad60*/  IMAD.U32 R7, RZ, RZ, UR4 ;  /* 0x00000004ff077e24 */ /* 0x000fe2000f8e00ff */
[----:B------:R4:W5:Y:S01]  /*ad70*/  @P0 LDG.E R48, desc[UR40][R28.64] ;  /* 0x000000281c300981 */ /* 0x000962000c1e1900 */
[----:B-1----:R-:W-:-:S04]  /*ad80*/  ISETP.NE.AND P1, PT, R44, 0x1, PT ;  /* 0x000000012c00780c */ /* 0x002fc80003f25270 */
[----:B------:R4:W5:Y:S09]  /*ad90*/  @P2 LDG.E R7, desc[UR40][R4.64] ;  /* 0x0000002804072981 */ /* 0x000972000c1e1900 */
[----:B------:R-:W1:Y:S08]  /*ada0*/  @P1 LDC R6, c[0x0][0xbec] ;  /* 0x0002fb00ff061b82 */ /* 0x000e700000000800 */
[----:B------:R-:W2:Y:S01]  /*adb0*/  @P1 LDC R11, c[0x0][0xbf0] ;  /* 0x0002fc00ff0b1b82 */ /* 0x000ea20000000800 */
[----:B----4-:R-:W-:Y:S05]  /*adc0*/  @P2 BRA `(.L_x_9191) ;  /* 0x0000000000102947 */ /* 0x010fea0003800000 */
[----:B------:R-:W-:Y:S05]  /*add0*/  @!P0 BRA `(.L_x_9191) ;  /* 0x00000000000c8947 */ /* 0x000fea0003800000 */
[----:B------:R-:W3:Y:S04]  /*ade0*/  LDG.E R4, desc[UR40][R28.64] ;  /* 0x000000281c047981 */ /* 0x000ee8000c1e1900 */
[----:B-----5:R-:W3:Y:S02]  /*adf0*/  LDG.E R7, desc[UR40][R28.64+0x4] ;  /* 0x000004281c077981 */ /* 0x020ee4000c1e1900 */
[----:B---3--:R-:W-:-:S07]  /*ae00*/  IMAD.IADD R7, R7, 0x1, -R4 ;  /* 0x0000000107077824 */ /* 0x008fce00078e0a04 */
.L_x_9191:
[----:B------:R-:W-:Y:S01]  /*ae10*/  SHF.R.S32.HI R21, RZ, 0x1f, R187 ;  /* 0x0000001fff157819 */ /* 0x000fe200000114bb */
[----:B------:R-:W-:Y:S01]  /*ae20*/  IMAD.IADD R15, R23, 0x1, R2 ;  /* 0x00000001170f7824 */ /* 0x000fe200078e0202 */
[----:B------:R-:W-:Y:S01]  /*ae30*/  ULDC.64 UR4, c[0x0][0xb90] ;  /* 0x0002e40000047ab9 */ /* 0x000fe20000000a00 */
[----:B-----5:R-:W-:Y:S01]  /*ae40*/  SHF.R.S32.HI R49, RZ, 0x1f, R48 ;  /* 0x0000001fff317819 */ /* 0x020fe20000011430 */
[----:B------:R-:W-:Y:S01]  /*ae50*/  IMAD.IADD R24, R193, 0x1, R2 ;  /* 0x00000001c1187824 */ /* 0x000fe200078e0202 */
[----:B------:R-:W-:Y:S01]  /*ae60*/  SEL R188, R188, RZ, !P0 ;  /* 0x000000ffbcbc7207 */ /* 0x000fe20004000000 */
[----:B------:R-:W-:Y:S01]  /*ae70*/  IMAD R4, R21, UR4, RZ ;  /* 0x0000000415047c24 */ /* 0x000fe2000f8e02ff */
[----:B------:R-:W-:Y:S01]  /*ae80*/  SEL R55, R184, RZ, !P0 ;  /* 0x000000ffb8377207 */ /* 0x000fe20004000000 */
[----:B-1----:R-:W-:-:S04]  /*ae90*/  @P1 IMAD.HI.U32 R6, R15, R6, RZ ;  /* 0x000000060f061227 */ /* 0x002fc800078e00ff */
[----:B------:R-:W-:Y:S01]  /*aea0*/  IMAD.MOV.U32 R9, RZ, RZ, R15 ;  /* 0x000000ffff097224 */ /* 0x000fe200078e000f */
[----:B--2---:R-:W-:Y:S01]  /*aeb0*/  @P1 SHF.R.U32.HI R9, RZ, R11, R6 ;  /* 0x0000000bff091219 */ /* 0x004fe20000011606 */
[C---:B------:R-:W-:Y:S02]  /*aec0*/  IMAD R13, R187.reuse, UR5, R4 ;  /* 0x00000005bb0d7c24 */ /* 0x040fe4000f8e0204 */
        /* <DEDUP_REMOVED lines=21> */
[----:B------:R-:W-:Y:S01]  /*b020*/  IADD3 R15, P0, R16, 0x1000, RZ ;  /* 0x00001000100f7810 */ /* 0x000fe20007f1e0ff */
[----:B------:R-:W-:Y:S01]  /*b030*/  IMAD.WIDE.U32 R4, R11, UR4, R4 ;  /* 0x000000040b047c25 */ /* 0x000fe2000f8e0004 */
[----:B------:R-:W-:Y:S02]  /*b040*/  LOP3.LUT R8, R9, 0x380, RZ, 0xc0, !PT ;  /* 0x0000038009087812 */ /* 0x000fe400078ec0ff */
        /* <DEDUP_REMOVED lines=32> */
[----:B------:R-:W-:Y:S01]  /*b250*/  SHF.R.U64 R32, R32, 0x3, RZ ;  /* 0x0000000320207819 */ /* 0x000fe200000012ff */
[----:B-1----:R1:W-:Y:S01]  /*b260*/  @!P2 ST.E desc[UR40][R50.64], R3 ;  /* 0x000000033200a985 */ /* 0x0023e2000c101928 */
[----:B------:R-:W-:Y:S02]  /*b270*/  LOP3.LUT R16, R11, R16, RZ, 0x3c, !PT ;  /* 0x000000100b107212 */ /* 0x000fe400078e3cff */
[----:B------:R-:W-:Y:S01]  /*b280*/  LOP3.LUT R40, R40, R41, RZ, 0x3c, !PT ;  /* 0x0000002928287212 */ /* 0x000fe200078e3cff */
[----:B--2---:R2:W-:Y:S01]  /*b290*/  @!P0 ST.E desc[UR40][R52.64], R0 ;  /* 0x0000000034008985 */ /* 0x0045e2000c101928 */
[----:B------:R-:W-:Y:S01]  /*b2a0*/  LOP3.LUT R36, R36, R37, RZ, 0x3c, !PT ;  /* 0x0000002524247212 */ /* 0x000fe200078e3cff */
[--C-:B------:R-:W-:Y:S01]  /*b2b0*/  IMAD.X R41, RZ, RZ, R17.reuse, P6 ;  /* 0x000000ffff297224 */ /* 0x100fe200030e0611 */
[----:B------:R-:W-:Y:S01]  /*b2c0*/  LOP3.LUT R32, R32, R33, RZ, 0x3c, !PT ;  /* 0x0000002120207212 */ /* 0x000fe200078e3cff */
[--C-:B------:R-:W-:Y:S01]  /*b2d0*/  IMAD.X R37, RZ, RZ, R17.reuse, P5 ;  /* 0x000000ffff257224 */ /* 0x100fe200028e0611 */
[----:B------:R3:W5:Y:S01]  /*b2e0*/  LD.E.128 R24, desc[UR40][R16.64] ;  /* 0x0000002810187980 */ /* 0x000762000c101d00 */
[----:B------:R-:W-:Y:S01]  /*b2f0*/  IMAD.X R33, RZ, RZ, R17, P4 ;  /* 0x000000ffff217224 */ /* 0x000fe200020e0611 */
[----:B------:R-:W-:Y:S01]  /*b300*/  LOP3.LUT R12, R15, 0x380, RZ, 0xc0, !PT ;  /* 0x000003800f0c7812 */ /* 0x000fe200078ec0ff */
[----:B-1----:R-:W1:Y:S01]  /*b310*/  @P1 LDC R51, c[0x0][0xbec] ;  /* 0x0002fb00ff331b82 */ /* 0x002e620000000800 */
[----:B------:R-:W-:Y:S01]  /*b320*/  IMAD R3, R49, UR4, RZ ;  /* 0x0000000431037c24 */ /* 0x000fe2000f8e02ff */
[----:B------:R-:W-:Y:S01]  /*b330*/  LOP3.LUT R4, R5, 0x380, RZ, 0xc0, !PT ;  /* 0x0000038005047812 */ /* 0x000fe200078ec0ff */
[----:B------:R-:W5:Y:S01]  /*b340*/  LD.E.128 R8, desc[UR40][R8.64] ;  /* 0x0000002808087980 */ /* 0x000f62000c101d00 */
[----:B------:R-:W-:Y:S01]  /*b350*/  SHF.R.U64 R12, R12, 0x3, RZ ;  /* 0x000000030c0c7819 */ /* 0x000fe200000012ff */
[----:B---3--:R-:W-:-:S03]  /*b360*/  IMAD.WIDE.U32 R16, R48, UR4, RZ ;  /* 0x0000000430107c25 */ /* 0x008fc6000f8e00ff */
[----:B------:R-:W3:Y:S01]  /*b370*/  @P1 LDC R49, c[0x0][0xbf0] ;  /* 0x0002fc00ff311b82 */ /* 0x000ee20000000800 */
[----:B------:R-:W-:Y:S01]  /*b380*/  SHF.R.U64 R4, R4, 0x3, RZ ;  /* 0x0000000304047819 */ /* 0x000fe200000012ff */
[----:B------:R-:W5:Y:S01]  /*b390*/  LD.E.128 R40, desc[UR40][R40.64] ;  /* 0x0000002828287980 */ /* 0x000f62000c101d00 */
[----:B------:R-:W-:Y:S01]  /*b3a0*/  IMAD R3, R48, UR5, R3 ;  /* 0x0000000530037c24 */ /* 0x000fe2000f8e0203 */
[----:B------:R-:W-:Y:S01]  /*b3b0*/  ULDC.64 UR4, c[0x0][0xae8] ;  /* 0x0002ba0000047ab9 */ /* 0x000fe20000000a00 */
[----:B------:R-:W-:Y:S01]  /*b3c0*/  LOP3.LUT R12, R12, R15, RZ, 0x3c, !PT ;  /* 0x0000000f0c0c7212 */ /* 0x000fe200078e3cff */
[----:B------:R-:W5:Y:S01]  /*b3d0*/  LD.E.128 R36, desc[UR40][R36.64] ;  /* 0x0000002824247980 */ /* 0x000f62000c101d00 */
[----:B------:R-:W-:Y:S01]  /*b3e0*/  IMAD.IADD R17, R17, 0x1, R3 ;  /* 0x0000000111117824 */ /* 0x000fe200078e0203 */
[----:B------:R-:W-:Y:S01]  /*b3f0*/  LOP3.LUT R28, R4, R5, RZ, 0x3c, !PT ;  /* 0x00000005041c7212 */ /* 0x000fe200078e3cff */
[----:B------:R-:W-:Y:S01]  /*b400*/  IMAD R3, R186, 0x20, R189 ;  /* 0x00000020ba037824 */ /* 0x000fe200078e02bd */
[----:B------:R-:W5:Y:S01]  /*b410*/  LD.E.128 R4, desc[UR40][R6.64] ;  /* 0x0000002806047980 */ /* 0x000f62000c101d00 */
[----:B--2---:R-:W-:-:S02]  /*b420*/  IMAD R0, R21, UR4, RZ ;  /* 0x0000000415007c24 */ /* 0x004fc4000f8e02ff */
[----:B------:R-:W-:Y:S01]  /*b430*/  IMAD.IADD R48, R2, 0x1, R3 ;  /* 0x0000000102307824 */ /* 0x000fe200078e0203 */
[----:B------:R-:W5:Y:S01]  /*b440*/  LD.E.128 R12, desc[UR40][R12.64] ;  /* 0x000000280c0c7980 */ /* 0x000f62000c101d00 */
[C---:B------:R-:W-:Y:S02]  /*b450*/  IMAD R3, R187.reuse, UR5, R0 ;  /* 0x00000005bb037c24 */ /* 0x040fe4000f8e0200 */
[----:B------:R-:W-:Y:S01]  /*b460*/  IMAD.WIDE.U32 R16, R187, UR4, R16 ;  /* 0x00000004bb107c25 */ /* 0x000fe2000f8e0010 */
[----:B------:R-:W-:Y:S01]  /*b470*/  ULDC.64 UR4, c[0x0][0xaf0] ;  /* 0x0002bc0000047ab9 */ /* 0x000fe20000000a00 */
[----:B------:R-:W5:Y:S02]  /*b480*/  LD.E.128 R32, desc[UR40][R32.64] ;  /* 0x0000002820207980 */ /* 0x000f64000c101d00 */
[----:B-1----:R-:W-:Y:S02]  /*b490*/  @P1 IMAD.HI.U32 R0, R48, R51, RZ ;  /* 0x0000003330001227 */ /* 0x002fe400078e00ff */
[----:B------:R-:W5:Y:S02]  /*b4a0*/  LD.E.128 R28, desc[UR40][R28.64] ;  /* 0x000000281c1c7980 */ /* 0x000f64000c101d00 */
[----:B------:R-:W-:-:S02]  /*b4b0*/  IMAD.IADD R17, R17, 0x1, R3 ;  /* 0x0000000111117824 */ /* 0x000fc400078e0203 */
[----:B------:R-:W-:Y:S01]  /*b4c0*/  IMAD.MOV.U32 R3, RZ, RZ, R48 ;  /* 0x000000ffff037224 */ /* 0x000fe200078e0030 */
[----:B---3--:R-:W-:Y:S01]  /*b4d0*/  @P1 SHF.R.U32.HI R3, RZ, R49, R0 ;  /* 0x00000031ff031219 */ /* 0x008fe20000011600 */
[----:B------:R-:W-:Y:S01]  /*b4e0*/  IMAD R21, R188, UR4, RZ ;  /* 0x00000004bc157c24 */ /* 0x000fe2000f8e02ff */
[----:B------:R-:W-:Y:S01]  /*b4f0*/  @!PT LDS RZ, [RZ] ;  /* 0x00000000fffff984 */ /* 0x000fe20000000800 */
[----:B------:R-:W-:Y:S01]  /*b500*/  @!PT LDS RZ, [RZ] ;  /* 0x00000000fffff984 */ /* 0x000fe20000000800 */
[----:B------:R-:W-:Y:S01]  /*b510*/  @!PT LDS RZ, [RZ] ;  /* 0x00000000fffff984 */ /* 0x000fe20000000800 */
[----:B------:R-:W-:Y:S01]  /*b520*/  @!PT LDS RZ, [RZ] ;  /* 0x00000000fffff984 */ /* 0x000fe20000000800 */
[----:B------:R1:W-:Y:S06]  /*b530*/  MEMBAR.ALL.CTA ;  /* 0x0000000000007992 */ /* 0x0003ec0000008000 */
[----:B-1----:R-:W1:Y:S01]  /*b540*/  FENCE.VIEW.ASYNC.S ;  /* 0x00000000000073c6 */ /* 0x002e620000000000 */
        /* <DEDUP_REMOVED lines=8> */
[----:B------:R-:W-:-:S03]  /*b5d0*/  IMAD R49, R3, UR5, R0 ;  /* 0x0000000503317c24 */ /* 0x000fc6000f8e0200 */
[----:B------:R-:W-:Y:S01]  /*b5e0*/  SHF.R.S32.HI R0, RZ, 0x1f, R21 ;  /* 0x0000001fff007819 */ /* 0x000fe20000011415 */
[----:B------:R-:W-:Y:S01]  /*b5f0*/  IMAD.WIDE.U32 R16, R3, UR4, R16 ;  /* 0x0000000403107c25 */ /* 0x000fe2000f8e0010 */
[----:B------:R-:W-:-:S03]  /*b600*/  ULDC.64 UR4, c[0x0][0xad8] ;  /* 0x0002b60000047ab9 */ /* 0x000fc60000000a00 */
[----:B------:R-:W-:Y:S02]  /*b610*/  IMAD.IADD R48, R189, 0x1, R2 ;  /* 0x00000001bd307824 */ /* 0x000fe400078e0202 */
[----:B------:R-:W-:Y:S02]  /*b620*/  IMAD R2, R0, UR4, RZ ;  /* 0x0000000400027c24 */ /* 0x000fe4000f8e02ff */
[----:B------:R-:W-:Y:S02]  /*b630*/  IMAD.IADD R17, R17, 0x1, R49 ;  /* 0x0000000111117824 */ /* 0x000fe400078e0231 */
[C---:B------:R-:W-:Y:S02]  /*b640*/  IMAD R49, R21.reuse, UR5, R2 ;  /* 0x0000000515317c24 */ /* 0x040fe4000f8e0202 */
[----:B------:R-:W-:Y:S01]  /*b650*/  IMAD.WIDE.U32 R2, R21, UR4, R16 ;  /* 0x0000000415027c25 */ /* 0x000fe2000f8e0010 */
[----:B------:R-:W-:Y:S01]  /*b660*/  ISETP.GE.AND P2, PT, R48, R57, PT ;  /* 0x000000393000720c */ /* 0x000fe20003f46270 */
[----:B------:R-:W-:-:S02]  /*b670*/  ULDC.64 UR4, c[0x0][0xa80] ;  /* 0x0002a00000047ab9 */ /* 0x000fc40000000a00 */
[----:B------:R-:W-:Y:S01]  /*b680*/  VIADD R0, R48, 0x20 ;  /* 0x0000002030007836 */ /* 0x000fe20000000000 */
[----:B------:R-:W-:Y:S01]  /*b690*/  LEA R21, P3, R2, UR4, 0x1 ;  /* 0x0000000402157c11 */ /* 0x000fe2000f8608ff */
[----:B------:R-:W-:Y:S02]  /*b6a0*/  IMAD.IADD R3, R3, 0x1, R49 ;  /* 0x0000000103037824 */ /* 0x000fe400078e0231 */
[----:B0-----:R-:W-:Y:S01]  /*b6b0*/  VIADD R20, R20, 0x28820 ;  /* 0x0002882014147836 */ /* 0x001fe20000000000 */
        /* <DEDUP_REMOVED lines=19> */
.L_x_9193:
[----:B------:R-:W-:Y:S05]  /*b7f0*/  BSYNC B1 ;  /* 0x0000000000017941 */ /* 0x000fea0003800000 */
.L_x_9192:
        /* <DEDUP_REMOVED lines=13> */
.L_x_9195:
[----:B------:R-:W-:Y:S05]  /*b8d0*/  BSYNC B1 ;  /* 0x0000000000017941 */ /* 0x000fea0003800000 */
.L_x_9194:
[----:B----4-:R4:W0:Y:S01]  /*b8e0*/  SHFL.IDX PT, R0, R44, 0x2, 0x181f ;  /* 0x00581f002c007f89 */ /* 0x01082200000e0000 */
[----:B------:R-:W-:Y:S03]  /*b8f0*/  BSSY B1, `(.L_x_9196) ;  /* 0x000000c000017945 */ /* 0x000fe60003800000 */
[----:B---3-5:R4:W3:Y:S01]  /*b900*/  SHFL.IDX PT, R12, R21, 0x2, 0x181f ;  /* 0x00581f00150c7f89 */ /* 0x0288e200000e0000 */
[----:B------:R-:W-:Y:S05]  /*b910*/  @P1 BRA `(.L_x_9197) ;  /* 0x0000000000241947 */ /* 0x000fea0003800000 */
[----:B------:R-:W-:Y:S02]  /*b920*/  ULDC UR4, c[0x0][0xac8] ;  /* 0x0002b20000047ab9 */ /* 0x000fe40000000800 */
        /* <DEDUP_REMOVED lines=8> */
.L_x_9197:
[----:B------:R-:W-:Y:S05]  /*b9b0*/  BSYNC B1 ;  /* 0x0000000000017941 */ /* 0x000fea0003800000 */
.L_x_9196:
[----:B0-----:R-:W-:Y:S01]  /*b9c0*/  VIADD R0, R48, 0x60 ;  /* 0x0000006030007836 */ /* 0x001fe20000000000 */
[----:B--2-4-:R-:W0:Y:S04]  /*b9d0*/  SHFL.IDX PT, R44, R44, 0x3, 0x181f ;  /* 0x00781f002c2c7f89 */ /* 0x014e2800000e0000 */
[----:B------:R-:W-:Y:S01]  /*b9e0*/  ISETP.GE.AND P0, PT, R0, R57, PT ;  /* 0x000000390000720c */ /* 0x000fe20003f06270 */
[----:B------:R2:W4:-:S12]  /*b9f0*/  SHFL.IDX PT, R4, R21, 0x3, 0x181f ;  /* 0x00781f0015047f89 */ /* 0x00051800000e0000 */
[----:B--2---:R-:W-:Y:S05]  /*ba00*/  @P0 BRA `(.L_x_9198) ;  /* 0x0000000800e00947 */ /* 0x004fea0003800000 */
[----:B------:R-:W-:Y:S02]  /*ba10*/  ULDC UR4, c[0x0][0xac8] ;  /* 0x0002b20000047ab9 */ /* 0x000fe40000000800 */
[----:B------:R-:W-:-:S13]  /*ba20*/  ISETP.GE.AND P1, PT, R19, UR4, PT ;  /* 0x0000000413007c0c */ /* 0x000fda000bf26270 */
[----:B----4-:R-:W-:-:S04]  /*ba30*/  @!P1 LEA R2, P0, R19, R4, 0x1 ;  /* 0x0000000413029211 */ /* 0x010fc800078008ff */
[----:B0-----:R-:W-:Y:S02]  /*ba40*/  @!P1 LEA.HI.X R3, R19, R44, R196, 0x1, P0 ;  /* 0x0000002c13039211 */ /* 0x001fe400000f0cc4 */
[----:B------:R-:W-:-:S03]  /*ba50*/  ISETP.GE.AND P0, PT, R185, UR4, PT ;  /* 0x00000004b9007c0c */ /* 0x000fc6000bf06270 */
[----:B------:R2:W-:Y:S10]  /*ba60*/  @!P1 ST.E.128 desc[UR40][R2.64], R8 ;  /* 0x0000000802009985 */ /* 0x0005f4000c101d28 */
[----:B------:R-:W-:Y:S05]  /*ba70*/  @P0 BRA `(.L_x_9198) ;  /* 0x0000000800c40947 */ /* 0x000fea0003800000 */
[----:B--2---:R-:W-:-:S04]  /*ba80*/  LEA R2, P0, R185, R4, 0x1 ;  /* 0x00000004b9027211 */ /* 0x004fc800078008ff */
[----:B------:R-:W-:-:S05]  /*ba90*/  LEA.HI.X R3, R185, R44, R195, 0x1, P0 ;  /* 0x0000002cb9037211 */ /* 0x000fca00000f0cc3 */
[----:B------:R0:W-:Y:S01]  /*baa0*/  ST.E.128 desc[UR40][R2.64], R28 ;  /* 0x0000001c02007985 */ /* 0x0001e2000c101d28 */
[----:B------:R-:W-:Y:S05]  /*bab0*/  BRA `(.L_x_9198) ;  /* 0x0000000800b47947 */ /* 0x000fea0003800000 */
.L_x_9190:
        /* <DEDUP_REMOVED lines=27> */
.L_x_9199:
        /* <DEDUP_REMOVED lines=8> */
[----:B-----5:R-:W-:Y:S01]  /*bcf0*/  IMAD R4, R0, R14, RZ ;  /* 0x0000000e00047224 */ /* 0x020fe200078e02ff */
        /* <DEDUP_REMOVED lines=36> */
.L_x_9201:
[----:B------:R-:W-:Y:S05]  /*bf40*/  BSYNC B1 ;  /* 0x0000000000017941 */ /* 0x000fea0003800000 */
.L_x_9200:
[----:B------:R-:W-:Y:S01]  /*bf50*/  ULDC.64 UR4, c[0x0][0xaa0] ;  /* 0x0002a80000047ab9 */ /* 0x000fe20000000a00 */
[----:B------:R-:W-:Y:S01]  /*bf60*/  BSSY B1, `(.L_x_9202) ;  /* 0x0000038000017945 */ /* 0x000fe20003800000 */
[----:B------:R-:W-:-:S04]  /*bf70*/  IMAD R4, R10, UR4, RZ ;  /* 0x000000040a047c24 */ /* 0x000fc8000f8e02ff */
[C---:B--2---:R-:W-:Y:S02]  /*bf80*/  IMAD R7, R3.reuse, UR5, R4 ;  /* 0x0000000503077c24 */ /* 0x044fe4000f8e0204 */
[----:B------:R-:W-:Y:S01]  /*bf90*/  IMAD.WIDE.U32 R4, R3, UR4, RZ ;  /* 0x0000000403047c25 */ /* 0x000fe2000f8e00ff */
[----:B------:R-:W-:-:S03]  /*bfa0*/  ULDC.64 UR4, c[0x0][0xae8] ;  /* 0x0002ba0000047ab9 */ /* 0x000fc60000000a00 */
[----:B------:R-:W-:Y:S02]  /*bfb0*/  IMAD R3, R186, 0x20, R189 ;  /* 0x00000020ba037824 */ /* 0x000fe400078e02bd */
        /* <DEDUP_REMOVED lines=50> */
.L_x_9203:
[----:B------:R-:W-:Y:S05]  /*c2e0*/  BSYNC B1 ;  /* 0x0000000000017941 */ /* 0x000fea0003800000 */
.L_x_9202:
[----:B----4-:R4:W0:Y:S01]  /*c2f0*/  SHFL.IDX PT, R0, R5, 0x1, 0x181f ;  /* 0x00381f0005007f89 */ /* 0x01082200000e0000 */
[----:B------:R-:W-:Y:S03]  /*c300*/  BSSY B1, `(.L_x_9204) ;  /* 0x000000c000017945 */ /* 0x000fe60003800000 */
[----:B---3--:R4:W3:Y:S01]  /*c310*/  SHFL.IDX PT, R2, R4, 0x1, 0x181f ;  /* 0x00381f0004027f89 */ /* 0x0088e200000e0000 */
        /* <DEDUP_REMOVED lines=10> */
.L_x_9205:
[----:B------:R-:W-:Y:S05]  /*c3c0*/  BSYNC B1 ;  /* 0x0000000000017941 */ /* 0x000fea0003800000 */
.L_x_9204:
[----:B0-----:R0:W0:Y:S01]  /*c3d0*/  SHFL.IDX PT, R0, R5, 0x2, 0x181f ;  /* 0x00581f0005007f89 */ /* 0x00102200000e0000 */
[----:B------:R-:W-:Y:S03]  /*c3e0*/  BSSY B1, `(.L_x_9206) ;  /* 0x000000c000017945 */ /* 0x000fe60003800000 */
[----:B---3--:R3:W0:Y:S01]  /*c3f0*/  SHFL.IDX PT, R2, R4, 0x2, 0x181f ;  /* 0x00581f0004027f89 */ /* 0x00862200000e0000 */
        /* <DEDUP_REMOVED lines=10> */
.L_x_9207:
[----:B------:R-:W-:Y:S05]  /*c4a0*/  BSYNC B1 ;  /* 0x0000000000017941 */ /* 0x000fea0003800000 */
.L_x_9206:
[----:B0-----:R-:W-:Y:S01]  /*c4b0*/  VIADD R0, R8, 0x60 ;  /* 0x0000006008007836 */ /* 0x001fe20000000000 */
[----:B------:R0:W0:Y:S04]  /*c4c0*/  SHFL.IDX PT, R6, R5, 0x3, 0x181f ;  /* 0x00781f0005067f89 */ /* 0x00002800000e0000 */
[----:B------:R-:W-:Y:S01]  /*c4d0*/  ISETP.GE.AND P0, PT, R0, R17, PT ;  /* 0x000000110000720c */ /* 0x000fe20003f06270 */
[----:B------:R0:W0:-:S12]  /*c4e0*/  SHFL.IDX PT, R2, R4, 0x3, 0x181f ;  /* 0x00781f0004027f89 */ /* 0x00001800000e0000 */
[----:B------:R-:W-:Y:S05]  /*c4f0*/  @P0 BRA `(.L_x_9198) ;  /* 0x0000000000240947 */ /* 0x000fea0003800000 */
[----:B------:R-:W-:Y:S02]  /*c500*/  ULDC UR4, c[0x0][0xac8] ;  /* 0x0002b20000047ab9 */ /* 0x000fe40000000800 */
        /* <DEDUP_REMOVED lines=8> */
.L_x_9198:
[----:B------:R-:W-:Y:S05]  /*c590*/  BSYNC B0 ;  /* 0x0000000000007941 */ /* 0x000fea0003800000 */
.L_x_9189:
[----:B------:R-:W-:Y:S02]  /*c5a0*/  ULDC UR4, c[0x0][0xc3c] ;  /* 0x00030f0000047ab9 */ /* 0x000fe40000000800 */
[----:B-1----:R-:W-:-:S13]  /*c5b0*/  ISETP.GE.AND P0, PT, R47, UR4, PT ;  /* 0x000000042f007c0c */ /* 0x002fda000bf06270 */
[----:B------:R-:W-:Y:S05]  /*c5c0*/  @!P0 BRA `(.L_x_9208) ;  /* 0xffffff4800048947 */ /* 0x000fea000383ffff */
[----:B------:R-:W-:Y:S05]  /*c5d0*/  EXIT ;  /* 0x000000000000794d */ /* 0x000fea0003800000 */
.L_x_9153:
[----:B------:R-:W-:-:S08]  /*c5e0*/  NOP ;  /* 0x0000000000007918 */ /* 0x000fd00000000000 */
[----:B--2---:R-:W0:-:S00]  /*c5f0*/  USETMAXREG.DEALLOC.CTAPOOL 0x18 ;  /* 0x00000018000079c8 */ /* 0x004e0000080e0500 */
        /* <DEDUP_REMOVED lines=14> */
.L_x_9209:
        /* <DEDUP_REMOVED lines=42> */
.L_x_9215:
        /* <DEDUP_REMOVED lines=12> */
.L_x_9214:
[----:B------:R-:W-:Y:S05]  /*ca40*/  BSYNC B0 ;  /* 0x0000000000007941 */ /* 0x000fea0003800000 */
.L_x_9213:
        /* <DEDUP_REMOVED lines=21> */
.L_x_9211:
        /* <DEDUP_REMOVED lines=20> */
.L_x_9216:
        /* <DEDUP_REMOVED lines=57> */
.L_x_9212:
[----:B------:R-:W-:Y:S02]  /*d070*/  IMAD.MOV.U32 R17, RZ, RZ, RZ ;  /* 0x000000ffff117224 */ /* 0x000fe400078e00ff */
[----:B------:R-:W-:Y:S02]  /*d080*/  IMAD.U32 R16, RZ, RZ, UR6 ;  /* 0x00000006ff107e24 */ /* 0x000fe4000f8e00ff */
[----:B------:R-:W-:-:S07]  /*d090*/  IMAD.MOV.U32 R18, RZ, RZ, RZ ;  /* 0x000000ffff127224 */ /* 0x000fce00078e00ff */
.L_x_9217:
[----:B------:R-:W-:-:S13]  /*d0a0*/  ISETP.NE.AND P0, PT, R0, RZ, PT ;  /* 0x000000ff0000720c */ /* 0x000fda0003f05270 */
[----:B------:R-:W1:Y:S01]  /*d0b0*/  @!P0 S2R R3, SR_CgaCtaId ;  /* 0x0000000000038919 */ /* 0x000e620000008800 */
[----:B------:R-:W-:-:S04]  /*d0c0*/  @!P0 MOV R0, 0x400 ;  /* 0x0000040000008802 */ /* 0x000fc80000000f00 */
[----:B-1----:R-:W-:-:S05]  /*d0d0*/  @!P0 LEA R0, R3, R0, 0x18 ;  /* 0x0000000003008211 */ /* 0x002fca00078ec0ff */
[----:B------:R2:W-:Y:S01]  /*d0e0*/  @!P0 STS.128 [R0+0x288d0], R16 ;  /* 0x0288d01000008388 */ /* 0x0005e20000000c00 */
[----:B------:R-:W-:Y:S06]  /*d0f0*/  BAR.ARV 0x5, 0x180 ;  /* 0x0146000000007b1d */ /* 0x000fec0000002000 */
.L_x_9210:
        /* <DEDUP_REMOVED lines=33> */
.L_x_9317:
[----:B0---4-:R-:W0:Y:S02]  /*d310*/  LDC.64 R2, c[0x0][0xc88] ;  /* 0x00032200ff027b82 */ /* 0x011e240000000a00 */
[----:B0-----:R-:W-:-:S05]  /*d320*/  IMAD.WIDE R2, R19, 0x4, R2 ;  /* 0x0000000413027825 */ /* 0x001fca00078e0202 */
[----:B--2---:R-:W2:Y:S01]  /*d330*/  LDG.E R12, desc[UR40][R2.64] ;  /* 0x00000028020c7981 */ /* 0x004ea2000c1e1900 */
        /* <DEDUP_REMOVED lines=53> */
.L_x_9219:
        /* <DEDUP_REMOVED lines=8> */
[----:B------:R-:W-:-:S04]  /*d710*/  IADD3 R6, P0, R11, UR4, RZ ;  /* 0x000000040b067c10 */ /* 0x000fc8000ff1e0ff */
[----:B------:R-:W-:-:S05]  /*d720*/  IADD3.X R7, R10, UR5, RZ, P0, !PT ;  /* 0x000000050a077c10 */ /* 0x000fca00087fe4ff */
[----:B------:R2:W5:Y:S01]  /*d730*/  LDG.E R6, desc[UR40][R6.64] ;  /* 0x0000002806067981 */ /* 0x000562000c1e1900 */
[----:B------:R-:W-:Y:S05]  /*d740*/  BRA `(.L_x_9221) ;  /* 0x0000000000107947 */ /* 0x000fea0003800000 */
.L_x_9220:
[----:B------:R-:W-:Y:S05]  /*d750*/  @!P0 BRA `(.L_x_9221) ;  /* 0x00000000000c8947 */ /* 0x000fea0003800000 */
[----:B------:R-:W2:Y:S04]  /*d760*/  LDG.E R6, desc[UR40][R4.64] ;  /* 0x0000002804067981 */ /* 0x000ea8000c1e1900 */
[----:B------:R-:W2:Y:S02]  /*d770*/  LDG.E R4, desc[UR40][R4.64+0x4] ;  /* 0x0000042804047981 */ /* 0x000ea4000c1e1900 */
[----:B--2---:R-:W-:-:S07]  /*d780*/  IMAD.IADD R6, R4, 0x1, -R6 ;  /* 0x0000000104067824 */ /* 0x004fce00078e0a06 */
.L_x_9221:
[----:B-----5:R-:W-:Y:S01]  /*d790*/  IMAD.IADD R6, R6, 0x1, -R0 ;  /* 0x0000000106067824 */ /* 0x020fe200078e0a00 */
[----:B------:R-:W-:Y:S01]  /*d7a0*/  BSSY B7, `(.L_x_9222) ;  /* 0x00003ff000077945 */ /* 0x000fe20003800000 */
[----:B------:R-:W3:Y:S02]  /*d7b0*/  LDC R0, c[0x0][0x448] ;  /* 0x00011200ff007b82 */ /* 0x000ee40000000800 */
[----:B---3--:R-:W-:Y:S01]  /*d7c0*/  ISETP.NE.AND P0, PT, R0, 0x1, PT ;  /* 0x000000010000780c */ /* 0x008fe20003f05270 */
[----:B------:R-:W-:-:S04]  /*d7d0*/  IMAD.SHL.U32 R0, R17, 0x80, RZ ;  /* 0x0000008011007824 */ /* 0x000fc800078e00ff */
[----:B------:R-:W-:-:S08]  /*d7e0*/  VIADD R0, R0, 0x7f ;  /* 0x0000007f00007836 */ /* 0x000fd00000000000 */
[----:B------:R-:W3:Y:S08]  /*d7f0*/  @P0 LDC R2, c[0x0][0x44c] ;  /* 0x00011300ff020b82 */ /* 0x000ef00000000800 */
[----:B------:R-:W4:Y:S01]  /*d800*/  @P0 LDC R3, c[0x0][0x450] ;  /* 0x00011400ff030b82 */ /* 0x000f220000000800 */
[----:B---3--:R-:W-:-:S05]  /*d810*/  @P0 IMAD.HI.U32 R2, R0, R2, RZ ;  /* 0x0000000200020227 */ /* 0x008fca00078e00ff */
[----:B----4-:R-:W-:Y:S02]  /*d820*/  @P0 SHF.R.U32.HI R0, RZ, R3, R2 ;  /* 0x00000003ff000219 */ /* 0x010fe40000011602 */
[C---:B------:R-:W-:Y:S01]  /*d830*/  IADD3 R2, R6.reuse, 0x80, -R9 ;  /* 0x0000008006027810 */ /* 0x040fe20007ffe809 */
[----:B------:R-:W-:-:S04]  /*d840*/  VIADD R6, R6, 0x7f ;  /* 0x0000007f06067836 */ /* 0x000fc80000000000 */
[----:B------:R-:W-:Y:S01]  /*d850*/  IMAD.IADD R0, R2, 0x1, R0 ;  /* 0x0000000102007824 */ /* 0x000fe200078e0200 */
[----:B------:R-:W-:-:S04]  /*d860*/  SHF.R.S32.HI R2, RZ, 0x1f, R6 ;  /* 0x0000001fff027819 */ /* 0x000fc80000011406 */
[----:B------:R-:W-:Y:S02]  /*d870*/  SHF.R.S32.HI R3, RZ, 0x1f, R0 ;  /* 0x0000001fff037819 */ /* 0x000fe40000011400 */
[----:B------:R-:W-:Y:S02]  /*d880*/  LEA.HI R2, R2, R6, RZ, 0x7 ;  /* 0x0000000602027211 */ /* 0x000fe400078f38ff */
[----:B------:R-:W-:Y:S02]  /*d890*/  LEA.HI R3, R3, R0, RZ, 0x7 ;  /* 0x0000000003037211 */ /* 0x000fe400078f38ff */
[----:B------:R-:W-:Y:S02]  /*d8a0*/  SHF.R.S32.HI R2, RZ, 0x7, R2 ;  /* 0x00000007ff027819 */ /* 0x000fe40000011402 */
[----:B------:R-:W-:-:S04]  /*d8b0*/  SHF.R.S32.HI R3, RZ, 0x7, R3 ;  /* 0x00000007ff037819 */ /* 0x000fc80000011403 */
[----:B------:R-:W-:-:S04]  /*d8c0*/  VIMNMX R4, R2, R3, PT ;  /* 0x0000000302047248 */ /* 0x000fc80003fe0100 */
[----:B------:R-:W-:Y:S01]  /*d8d0*/  ISETP.GT.AND P0, PT, R4, RZ, PT ;  /* 0x000000ff0400720c */ /* 0x000fe20003f04270 */
        /* <DEDUP_REMOVED lines=19> */
.L_x_9223:
        /* <DEDUP_REMOVED lines=21> */
.L_x_9226:
[----:B------:R-:W-:Y:S05]  /*db60*/  BSYNC B6 ;  /* 0x0000000000067941 */ /* 0x000fea0003800000 */
.L_x_9225:
        /* <DEDUP_REMOVED lines=21> */
.L_x_9229:
        /* <DEDUP_REMOVED lines=16> */
.L_x_9228:
[----:B------:R-:W-:Y:S05]  /*ddc0*/  BSYNC B6 ;  /* 0x0000000000067941 */ /* 0x000fea0003800000 */
.L_x_9227:
[----:B------:R-:W3:Y:S01]  /*ddd0*/  LDL.LU R2, [R1] ;  /* 0x0000000001027983 */ /* 0x000ee20000300800 */
[----:B------:R-:W-:-:S03]  /*dde0*/  ULDC.64 UR4, c[0x0][0x9f8] ;  /* 0x00027e0000047ab9 */ /* 0x000fc60000000a00 */
[----:B------:R-:W4:Y:S04]  /*ddf0*/  LDL.LU R4, [R1+0xc] ;  /* 0x00000c0001047983 */ /* 0x000f280000300800 */
[----:B--2---:R-:W2:Y:S01]  /*de00*/  LDL R7, [R1+0x10] ;  /* 0x0000100001077983 */ /* 0x004ea20000100800 */
[----:B------:R-:W-:-:S03]  /*de10*/  ISETP.NE.U32.AND P0, PT, RZ, UR4, PT ;  /* 0x00000004ff007c0c */ /* 0x000fc6000bf05070 */
[----:B------:R-:W5:Y:S01]  /*de20*/  LDL R0, [R1+0x2c] ;  /* 0x00002c0001007983 */ /* 0x000f620000100800 */
[----:B------:R-:W-:-:S13]  /*de30*/  ISETP.NE.AND.EX P0, PT, RZ, UR5, PT, P0 ;  /* 0x00000005ff007c0c */ /* 0x000fda000bf05300 */
[----:B---3--:R-:W-:-:S04]  /*de40*/  @P0 IADD3 R2, P1, R2, UR4, RZ ;  /* 0x0000000402020c10 */ /* 0x008fc8000ff3e0ff */
[----:B----4-:R-:W-:Y:S01]  /*de50*/  @P0 IADD3.X R3, R4, UR5, RZ, P1, !PT ;  /* 0x0000000504030c10 */ /* 0x010fe20008ffe4ff */
[----:B------:R-:W-:-:S04]  /*de60*/  ULDC.64 UR4, c[0x0][0xa08] ;  /* 0x0002820000047ab9 */ /* 0x000fc80000000a00 */
[----:B--2---:R2:W3:Y:S02]  /*de70*/  @P0 LDG.E R7, desc[UR40][R2.64] ;  /* 0x0000002802070981 */ /* 0x0044e4000c1e1900 */
        /* <DEDUP_REMOVED lines=14> */
.L_x_9333:
        /* <DEDUP_REMOVED lines=10> */
.L_x_9336:
[----:B------:R-:W-:Y:S05]  /*e000*/  @!P6 BRA `(.L_x_9231) ;  /* 0x000000040020e947 */ /* 0x000fea0003800000 */
[----:B------:R-:W-:-:S04]  /*e010*/  ISETP.NE.U32.AND P0, PT, R2, RZ, PT ;  /* 0x000000ff0200720c */ /* 0x000fc80003f05070 */
[----:B------:R-:W-:-:S13]  /*e020*/  ISETP.NE.AND.EX P0, PT, R3, RZ, PT, P0 ;  /* 0x000000ff0300720c */ /* 0x000fda0003f05300 */
[----:B------:R-:W-:Y:S05]  /*e030*/  @!P0 BRA `(.L_x_9233) ;  /* 0x0000000000548947 */ /* 0x000fea0003800000 */
[----:B------:R-:W4:Y:S01]  /*e040*/  LDC R6, c[0x0][0x43c] ;  /* 0x00010f00ff067b82 */ /* 0x000f220000000800 */
[----:B01----:R-:W-:Y:S01]  /*e050*/  IMAD.MOV.U32 R9, RZ, RZ, R4 ;  /* 0x000000ffff097224 */ /* 0x003fe200078e0004 */
[----:B------:R-:W-:-:S03]  /*e060*/  ULDC.64 UR4, c[0x0][0x428] ;  /* 0x00010a0000047ab9 */ /* 0x000fc60000000a00 */
        /* <DEDUP_REMOVED lines=18> */
.L_x_9233:
[----:B------:R-:W5:Y:S04]  /*e190*/  LDL R7, [R1+0x4] ;  /* 0x0000040001077983 */ /* 0x000f680000100800 */
[----:B---34-:R-:W5:Y:S04]  /*e1a0*/  LDL R0, [R1+0x8] ;  /* 0x0000080001007983 */ /* 0x018f680000100800 */
[----:B------:R-:W3:Y:S01]  /*e1b0*/  LDL R2, [R1+0x14] ;  /* 0x0000140001027983 */ /* 0x000ee20000100800 */
[----:B-----5:R-:W-:Y:S01]  /*e1c0*/  IMAD R0, R0, 0x8, R7 ;  /* 0x0000000800007824 */ /* 0x020fe200078e0207 */
[----:B---3--:R-:W-:-:S04]  /*e1d0*/  SHF.L.U32 R2, R2, 0x1f, RZ ;  /* 0x0000001f02027819 */ /* 0x008fc800000006ff */
[----:B------:R-:W3:Y:S02]  /*e1e0*/  SYNCS.PHASECHK.TRANS64.TRYWAIT P0, [R0+URZ+0x28840], R2 ;  /* 0x02884002000075a7 */ /* 0x000ee4000800017f */
[----:B---3--:R-:W-:Y:S05]  /*e1f0*/  @!P0 BRA `(.L_x_9234) ;  /* 0x00000048006c8947 */ /* 0x008fea0003800000 */
.L_x_9337:
        /* <DEDUP_REMOVED lines=11> */
.L_x_9235:
[----:B--2---:R-:W2:Y:S04]  /*e2b0*/  LDL R5, [R1+0x4] ;  /* 0x0000040001057983 */ /* 0x004ea80000100800 */
[----:B------:R-:W2:Y:S04]  /*e2c0*/  LDL R4, [R1+0x8] ;  /* 0x0000080001047983 */ /* 0x000ea80000100800 */
[----:B------:R-:W4:Y:S04]  /*e2d0*/  LDL R6, [R1+0xc] ;  /* 0x00000c0001067983 */ /* 0x000f280000100800 */
[----:B------:R-:W5:Y:S04]  /*e2e0*/  LDL R3, [R1+0x18] ;  /* 0x0000180001037983 */ /* 0x000f680000100800 */
[----:B---3--:R-:W3:Y:S01]  /*e2f0*/  LDL R2, [R1] ;  /* 0x0000000001027983 */ /* 0x008ee20000100800 */
[----:B------:R-:W-:Y:S01]  /*e300*/  R2UR UR9, R0 ;  /* 0x00000000000972ca */ /* 0x000fe200000e0000 */
[----:B------:R-:W-:Y:S01]  /*e310*/  UIADD3 UR4, UP0, UR38, 0x370, URZ ;  /* 0x0000037026047890 */ /* 0x000fe2000ff1e03f */
[----:B------:R-:W-:-:S02]  /*e320*/  R2UR UR12, R18 ;  /* 0x00000000120c72ca */ /* 0x000fc400000e0000 */
[----:B------:R-:W-:Y:S01]  /*e330*/  PLOP3.LUT P0, PT, PT, PT, PT, 0x80, 0x0 ;  /* 0x000000000000781c */ /* 0x000fe20003f0f070 */
[----:B------:R-:W-:Y:S01]  /*e340*/  UMOV UR10, URZ ;  /* 0x0000003f000a7c82 */ /* 0x000fe20008000000 */
[----:B------:R-:W-:-:S07]  /*e350*/  UMOV UR7, 0x14f00000 ;  /* 0x14f0000000077882 */ /* 0x000fce0000000000 */
[----:B------:R-:W-:Y:S01]  /*e360*/  UIADD3 UR9, UR9, 0x28830, URZ ;  /* 0x0002883009097890 */ /* 0x000fe2000fffe03f */
[----:B------:R-:W-:Y:S01]  /*e370*/  UMOV UR15, 0x40 ;  /* 0x00000040000f7882 */ /* 0x000fe20000000000 */
[----:B--2---:R-:W-:Y:S01]  /*e380*/  IMAD R0, R4, 0x8000, R5 ;  /* 0x0000800004007824 */ /* 0x004fe200078e0205 */
[----:B----4-:R-:W-:-:S04]  /*e390*/  R2UR UR11, R6 ;  /* 0x00000000060b72ca */ /* 0x010fc800000e0000 */
[----:B------:R-:W-:Y:S02]  /*e3a0*/  R2UR UR6, R0 ;  /* 0x00000000000672ca */ /* 0x000fe400000e0000 */
[----:B-----5:R-:W-:Y:S02]  /*e3b0*/  R2UR UR5, R3 ;  /* 0x00000000030572ca */ /* 0x020fe400000e0000 */
[----:B---3--:R-:W-:-:S09]  /*e3c0*/  R2UR UR13, R2 ;  /* 0x00000000020d72ca */ /* 0x008fd200000e0000 */
[----:B------:R-:W-:Y:S02]  /*e3d0*/  UIADD3 UR8, UR6, 0x18400, URZ ;  /* 0x0001840006087890 */ /* 0x000fe4000fffe03f */
[----:B------:R-:W-:Y:S02]  /*e3e0*/  ULEA UR11, UR11, UR5, 0x7 ;  /* 0x000000050b0b7291 */ /* 0x000fe4000f8e383f */
[----:B------:R-:W-:Y:S02]  /*e3f0*/  UIADD3.X UR5, URZ, UR39, URZ, UP0, !UPT ;  /* 0x000000273f057290 */ /* 0x000fe400087fe43f */
[----:B------:R-:W-:Y:S01]  /*e400*/  UIADD3 UR14, UR6, 0x1c400, URZ ;  /* 0x0001c400060e7890 */ /* 0x000fe2000fffe03f */
[----:B------:R-:W-:Y:S02]  /*e410*/  P2R R0, PR, RZ, 0x1 ;  /* 0x00000001ff007803 */ /* 0x000fe40000000000 */
[----:B------:R-:W-:-:S04]  /*e420*/  UMOV UR6, 0x0 ;  /* 0x0000000000067882 */ /* 0x000fc80000000000 */
[----:B------:R2:W-:Y:S01]  /*e430*/  UTMALDG.4D [UR8], [UR4], desc[UR6] ;  /* 0x00000608040075b4 */ /* 0x0005e20008019000 */
[----:B------:R4:W-:Y:S01]  /*e440*/  STL [R1+0x20], R0 ;  /* 0x0000200001007387 */ /* 0x0009e20000100800 */
[----:B--2---:R-:W-:Y:S01]  /*e450*/  UMOV UR8, UR14 ;  /* 0x0000000e00087c82 */ /* 0x004fe20008000000 */
[----:B------:R-:W-:Y:S02]  /*e460*/  UMOV UR10, UR15 ;  /* 0x0000000f000a7c82 */ /* 0x000fe40008000000 */
[----:B------:R4:W-:Y:S01]  /*e470*/  UTMALDG.4D [UR8], [UR4], desc[UR6] ;  /* 0x00000608040075b4 */ /* 0x0009e20008019000 */
[----:B------:R-:W-:Y:S02]  /*e480*/  NOP ;  /* 0x0000000000007918 */ /* 0x000fe40000000000 */
.L_x_9231:
[----:B------:R-:W5:Y:S04]  /*e490*/  LDL R2, [R1+0x4] ;  /* 0x0000040001027983 */ /* 0x000f680000100800 */
[----:B------:R-:W5:Y:S04]  /*e4a0*/  LDL.LU R3, [R1+0x30] ;  /* 0x0000300001037983 */ /* 0x000f680000300800 */
[----:B--2---:R-:W2:Y:S04]  /*e4b0*/  LDL.LU R5, [R1+0x28] ;  /* 0x0000280001057983 */ /* 0x004ea80000300800 */
[----:B---3--:R-:W3:Y:S01]  /*e4c0*/  LDL.LU R4, [R1+0x38] ;  /* 0x0000380001047983 */ /* 0x008ee20000300800 */
[----:B------:R-:W-:Y:S05]  /*e4d0*/  WARPSYNC.ALL ;  /* 0x0000000000007948 */ /* 0x000fea0003800000 */
[----:B----4-:R-:W-:Y:S01]  /*e4e0*/  ULDC.64 UR4, c[0x0][0x298] ;  /* 0x0000a60000047ab9 */ /* 0x010fe20000000a00 */
[----:B------:R-:W-:Y:S01]  /*e4f0*/  ULDC.64 UR6, c[0x0][0xa00] ;  /* 0x0002800000067ab9 */ /* 0x000fe20000000a00 */
[----:B------:R-:W-:Y:S01]  /*e500*/  BSSY B6, `(.L_x_9236) ;  /* 0x0000024000067945 */ /* 0x000fe20003800000 */
[----:B------:R-:W-:Y:S01]  /*e510*/  BAR.SYNC.DEFER_BLOCKING 0x8, 0x180 ;  /* 0x0206000000007b1d */ /* 0x000fe20000010000 */
[----:B------:R-:W-:-:S04]  /*e520*/  ISETP.NE.U32.AND P0, PT, RZ, UR6, PT ;  /* 0x00000006ff007c0c */ /* 0x000fc8000bf05070 */
[----:B------:R-:W-:Y:S01]  /*e530*/  ISETP.NE.AND.EX P0, PT, RZ, UR7, PT, P0 ;  /* 0x00000007ff007c0c */ /* 0x000fe2000bf05300 */
[----:B-----5:R-:W-:Y:S01]  /*e540*/  VIADD R2, R2, 0x10400 ;  /* 0x0001040002027836 */ /* 0x020fe20000000000 */
[----:B------:R-:W-:-:S04]  /*e550*/  SHF.R.S32.HI R0, RZ, 0x1f, R3 ;  /* 0x0000001fff007819 */ /* 0x000fc80000011403 */
        /* <DEDUP_REMOVED lines=30> */
.L_x_9237:
[----:B------:R-:W-:Y:S05]  /*e740*/  BSYNC B6 ;  /* 0x0000000000067941 */ /* 0x000fea0003800000 */
.L_x_9236:
        /* <DEDUP_REMOVED lines=8> */
[----:B01----:R-:W0:Y:S03]  /*e7d0*/  S2R R9, SR_TID.X ;  /* 0x0000000000097919 */ /* 0x003e260000002100 */
[----:B------:R1:W5:Y:S01]  /*e7e0*/  LDL R10, [R1+0x34] ;  /* 0x00003400010a7983 */ /* 0x0003620000100800 */
[----:B---3--:R-:W-:Y:S01]  /*e7f0*/  ISETP.NE.AND P0, PT, R7, 0x1, PT ;  /* 0x000000010700780c */ /* 0x008fe20003f05270 */
[----:B0-----:R-:W-:-:S05]  /*e800*/  IMAD.SHL.U32 R8, R9, 0x8, RZ ;  /* 0x0000000809087824 */ /* 0x001fca00078e00ff */
[----:B------:R-:W-:-:S04]  /*e810*/  LOP3.LUT R8, R8, 0x38, RZ, 0xc0, !PT ;  /* 0x0000003808087812 */ /* 0x000fc800078ec0ff */
        /* <DEDUP_REMOVED lines=10> */
[----:B------:R-:W2:Y:S03]  /*e8c0*/  @P0 LDC R6, c[0x0][0x450] ;  /* 0x00011400ff060b82 */ /* 0x000ea60000000800 */
[----:B------:R-:W-:Y:S01]  /*e8d0*/  IMAD R0, R4, UR5, R0 ;  /* 0x0000000504007c24 */ /* 0x000fe2000f8e0200 */
[----:B------:R-:W-:Y:S01]  /*e8e0*/  ULDC.64 UR4, c[0x0][0x2d0] ;  /* 0x0000b40000047ab9 */ /* 0x000fe20000000a00 */
[----:B------:R-:W3:Y:S02]  /*e8f0*/  S2R R4, SR_TID.X ;  /* 0x0000000000047919 */ /* 0x000ee40000002100 */
[----:B------:R-:W-:Y:S01]  /*e900*/  IMAD.IADD R3, R3, 0x1, R0 ;  /* 0x0000000103037824 */ /* 0x000fe200078e0200 */
[----:B0-----:R-:W-:-:S04]  /*e910*/  LOP3.LUT R5, R5, 0x7f, RZ, 0xc0, !PT ;  /* 0x0000007f05057812 */ /* 0x001fc800078ec0ff */
[----:B------:R-:W-:Y:S01]  /*e920*/  SHF.R.U32.HI R5, RZ, 0x3, R5 ;  /* 0x00000003ff057819 */ /* 0x000fe20000011605 */
[----:B---3--:R-:W-:-:S05]  /*e930*/  IMAD.SHL.U32 R4, R4, 0x10, RZ ;  /* 0x0000001004047824 */ /* 0x008fca00078e00ff */
[----:B------:R-:W-:Y:S02]  /*e940*/  LOP3.LUT R4, R5, 0x70, R4, 0xf8, !PT ;  /* 0x0000007005047812 */ /* 0x000fe400078ef804 */
[----:B------:R-:W0:Y:S03]  /*e950*/  @P0 LDC R5, c[0x0][0x44c] ;  /* 0x00011300ff050b82 */ /* 0x000e260000000800 */
[----:B------:R-:W-:-:S04]  /*e960*/  IMAD R0, R17, 0x80, R4 ;  /* 0x0000008011007824 */ /* 0x000fc800078e0204 */
[----:B------:R-:W-:Y:S02]  /*e970*/  IMAD.MOV.U32 R4, RZ, RZ, R0 ;  /* 0x000000ffff047224 */ /* 0x000fe400078e0000 */
[----:B0-----:R-:W-:-:S05]  /*e980*/  @P0 IMAD.HI.U32 R5, R0, R5, RZ ;  /* 0x0000000500050227 */ /* 0x001fca00078e00ff */
[----:B--2---:R-:W-:-:S05]  /*e990*/  @P0 SHF.R.U32.HI R4, RZ, R6, R5 ;  /* 0x00000006ff040219 */ /* 0x004fca0000011605 */
        /* <DEDUP_REMOVED lines=12> */
[----:B------:R-:W-:Y:S02]  /*ea60*/  ISETP.GE.AND P1, PT, R8, UR4, PT ;  /* 0x0000000408007c0c */ /* 0x000fe4000bf26270 */
[----:B------:R1:W5:Y:S01]  /*ea70*/  LDL R8, [R1+0x24] ;  /* 0x0000240001087983 */ /* 0x0003620000100800 */
[----:B------:R-:W-:Y:S02]  /*ea80*/  IMAD.SHL.U32 R9, R9, 0x8, RZ ;  /* 0x0000000809097824 */ /* 0x000fe400078e00ff */
[----:B------:R-:W-:-:S03]  /*ea90*/  IMAD R0, R0, UR5, R6 ;  /* 0x0000000500007c24 */ /* 0x000fc6000f8e0206 */
[----:B------:R-:W-:Y:S01]  /*eaa0*/  LOP3.LUT R9, R9, 0x38, RZ, 0xc0, !PT ;  /* 0x0000003809097812 */ /* 0x000fe200078ec0ff */
[----:B------:R-:W-:Y:S01]  /*eab0*/  IMAD.IADD R0, R5, 0x1, R0 ;  /* 0x0000000105007824 */ /* 0x000fe200078e0200 */
[C---:B------:R-:W-:Y:S02]  /*eac0*/  LEA R3, P2, R4.reuse, UR6, 0x1 ;  /* 0x0000000604037c11 */ /* 0x040fe4000f8408ff */
[----:B------:R-:W-:Y:S01]  /*ead0*/  ISETP.GE.AND P0, PT, R9, UR4, PT ;  /* 0x0000000409007c0c */ /* 0x000fe2000bf06270 */
[----:B------:R-:W-:Y:S01]  /*eae0*/  UMOV UR4, 0xffffffff ;  /* 0xffffffff00047882 */ /* 0x000fe20000000000 */
[----:B------:R-:W-:Y:S02]  /*eaf0*/  LEA.HI.X R0, R4, UR7, R0, 0x1, P2 ;  /* 0x0000000704007c11 */ /* 0x000fe400090f0c00 */
[----:B-1----:R-:W-:Y:S09]  /*eb00*/  BRA.DIV UR4, `(.L_x_9238) ;  /* 0x00000042043c7947 */ /* 0x002ff2000b800000 */
[----:B------:R-:W0:Y:S01]  /*eb10*/  S2R R4, SR_TID.X ;  /* 0x0000000000047919 */ /* 0x000e220000002100 */
[----:B-----5:R-:W-:Y:S01]  /*eb20*/  IMAD R2, R10, R7, RZ ;  /* 0x000000070a027224 */ /* 0x020fe200078e02ff */
[----:B------:R-:W1:Y:S04]  /*eb30*/  SHFL.IDX PT, R5, R3, RZ, 0x181f ;  /* 0x00181fff03057589 */ /* 0x000e6800000e0000 */
[----:B------:R-:W-:Y:S04]  /*eb40*/  SHFL.IDX PT, R6, R3, 0x1, 0x181f ;  /* 0x00381f0003067f89 */ /* 0x000fe800000e0000 */
        /* <DEDUP_REMOVED lines=9> */
[----:B0-----:R-:W-:-:S05]  /*ebe0*/  @!P4 IMAD.X R4, RZ, RZ, R4, P3 ;  /* 0x000000ffff04c224 */ /* 0x001fca00018e0604 */
[----:B------:R-:W-:-:S04]  /*ebf0*/  @!P4 LOP3.LUT R5, R5, R4, RZ, 0x3c, !PT ;  /* 0x000000040505c212 */ /* 0x000fc800078e3cff */
[----:B------:R-:W-:-:S04]  /*ec00*/  @!P4 LOP3.LUT R4, R5, R4, RZ, 0x3c, !PT ;  /* 0x000000040504c212 */ /* 0x000fc800078e3cff */
[----:B------:R-:W-:-:S05]  /*ec10*/  @!P4 LOP3.LUT R5, R5, R4, RZ, 0x3c, !PT ;  /* 0x000000040505c212 */ /* 0x000fca00078e3cff */
[----:B------:R-:W-:Y:S04]  /*ec20*/  @!P4 LDGSTS.E.BYPASS.LTC128B.128 [R8+0x10400], desc[UR40][R4.64], !P0 ;  /* 0x104000000408cfae */ /* 0x000fe8000c101d68 */
[----:B------:R0:W-:Y:S02]  /*ec30*/  @!P4 LDGSTS.E.BYPASS.LTC128B.128 [R8+0x14400], desc[UR40][R4.64+0x80], !P1 ;  /* 0x144000800408cfae */ /* 0x0001e4000c901d68 */
[----:B0-----:R-:W-:-:S05]  /*ec40*/  @!P2 LEA R5, P3, R9, R6, 0x1 ;  /* 0x000000060905a211 */ /* 0x001fca00078608ff */
[----:B------:R-:W-:-:S05]  /*ec50*/  @!P2 IMAD.X R4, RZ, RZ, R7, P3 ;  /* 0x000000ffff04a224 */ /* 0x000fca00018e0607 */
[----:B------:R-:W-:-:S04]  /*ec60*/  @!P2 LOP3.LUT R5, R5, R4, RZ, 0x3c, !PT ;  /* 0x000000040505a212 */ /* 0x000fc800078e3cff */
[----:B------:R-:W-:-:S04]  /*ec70*/  @!P2 LOP3.LUT R4, R5, R4, RZ, 0x3c, !PT ;  /* 0x000000040504a212 */ /* 0x000fc800078e3cff */
[----:B------:R-:W-:-:S05]  /*ec80*/  @!P2 LOP3.LUT R5, R5, R4, RZ, 0x3c, !PT ;  /* 0x000000040505a212 */ /* 0x000fca00078e3cff */
[----:B------:R-:W-:Y:S04]  /*ec90*/  @!P2 LDGSTS.E.BYPASS.LTC128B.128 [R8+0x10c00], desc[UR40][R4.64], !P0 ;  /* 0x10c000000408afae */ /* 0x000fe8000c101d68 */
[----:B------:R0:W-:Y:S02]  /*eca0*/  @!P2 LDGSTS.E.BYPASS.LTC128B.128 [R8+0x14c00], desc[UR40][R4.64+0x80], !P1 ;  /* 0x14c000800408afae */ /* 0x0001e4000c901d68 */
[----:B0-----:R-:W-:Y:S02]  /*ecb0*/  VIADD R4, R17, 0x20 ;  /* 0x0000002011047836 */ /* 0x001fe40000000000 */
[----:B------:R-:W0:Y:S03]  /*ecc0*/  SHFL.IDX PT, R5, R3, 0x2, 0x181f ;  /* 0x00581f0003057f89 */ /* 0x000e2600000e0000 */
[----:B------:R-:W-:-:S02]  /*ecd0*/  ISETP.GE.AND P2, PT, R4, R2, PT ;  /* 0x000000020400720c */ /* 0x000fc40003f46270 */
[----:B------:R-:W1:Y:S11]  /*ece0*/  SHFL.IDX PT, R4, R0, 0x2, 0x181f ;  /* 0x00581f0000047f89 */ /* 0x000e7600000e0000 */
[----:B0-----:R-:W-:-:S05]  /*ecf0*/  @!P2 LEA R5, P3, R9, R5, 0x1 ;  /* 0x000000050905a211 */ /* 0x001fca00078608ff */
[----:B-1----:R-:W-:-:S05]  /*ed00*/  @!P2 IMAD.X R4, RZ, RZ, R4, P3 ;  /* 0x000000ffff04a224 */ /* 0x002fca00018e0604 */
        /* <DEDUP_REMOVED lines=50> */
[----:B--2---:R1:W-:Y:S02]  /*f030*/  @!P2 LDGSTS.E.BYPASS.LTC128B.128 [R8+0x17400], desc[UR40][R4.64+0x80], !P1 ;  /* 0x174000800408afae */ /* 0x0043e4000c901d68 */
.L_x_9354:
        /* <DEDUP_REMOVED lines=11> */
.L_x_9240:
[----:B------:R-:W-:Y:S05]  /*f0f0*/  BSYNC B0 ;  /* 0x0000000000007941 */ /* 0x000fea0003800000 */
.L_x_9239:
[----:B012---:R-:W2:Y:S01]  /*f100*/  LDL R8, [R1+0x4] ;  /* 0x0000040001087983 */ /* 0x007ea20000100800 */
[----:B------:R-:W-:Y:S01]  /*f110*/  PLOP3.LUT P0, PT, PT, PT, PT, 0x80, 0x0 ;  /* 0x000000000000781c */ /* 0x000fe20003f0f070 */
[----:B------:R-:W-:Y:S01]  /*f120*/  NOP ;  /* 0x0000000000007918 */ /* 0x000fe20000000000 */
[----:B--2---:R-:W-:-:S11]  /*f130*/  VIADD R6, R8, 0x28800 ;  /* 0x0002880008067836 */ /* 0x004fd60000000000 */
.L_x_9241:
        /* <DEDUP_REMOVED lines=19> */
.L_x_9355:
[----:B------:R-:W-:Y:S05]  /*f270*/  BSYNC B0 ;  /* 0x0000000000007941 */ /* 0x000fea0003800000 */
.L_x_9242:
        /* <DEDUP_REMOVED lines=47> */
.L_x_9250:
[----:B------:R-:W2:Y:S01]  /*f570*/  LDL R0, [R1+0x4] ;  /* 0x0000040001007983 */ /* 0x000ea20000100800 */
[----:B------:R-:W-:Y:S01]  /*f580*/  BSSY B3, `(.L_x_9251) ;  /* 0x0000005000037945 */ /* 0x000fe20003800000 */
[----:B--2---:R-:W-:Y:S01]  /*f590*/  IMAD R2, R8, 0x8, R0 ;  /* 0x0000000808027824 */ /* 0x004fe200078e0200 */
[----:B------:R-:W-:-:S04]  /*f5a0*/  SHF.L.U32 R0, R12, 0x1f, RZ ;  /* 0x0000001f0c007819 */ /* 0x000fc800000006ff */
[----:B------:R-:W1:Y:S02]  /*f5b0*/  SYNCS.PHASECHK.TRANS64.TRYWAIT P0, [R2+URZ+0x28840], R0 ;  /* 0x02884000020075a7 */ /* 0x000e64000800017f */
[----:B-1----:R-:W-:Y:S05]  /*f5c0*/  @!P0 BRA `(.L_x_9252) ;  /* 0x0000004000708947 */ /* 0x002fea0003800000 */
.L_x_9356:
[----:B------:R-:W-:Y:S05]  /*f5d0*/  BSYNC B3 ;  /* 0x0000000000037941 */ /* 0x000fea0003800000 */
.L_x_9251:
        /* <DEDUP_REMOVED lines=12> */
.L_x_9254:
[----:B------:R-:W-:Y:S05]  /*f6a0*/  BSYNC B3 ;  /* 0x0000000000037941 */ /* 0x000fea0003800000 */
.L_x_9253:
        /* <DEDUP_REMOVED lines=13> */
.L_x_9255:
        /* <DEDUP_REMOVED lines=16> */
.L_x_9256:
        /* <DEDUP_REMOVED lines=17> */
.L_x_9357:
[----:B------:R-:W-:Y:S05]  /*f990*/  BSYNC B3 ;  /* 0x0000000000037941 */ /* 0x000fea0003800000 */
.L_x_9257:
        /* <DEDUP_REMOVED lines=14> */
.L_x_9260:
[----:B------:R-:W-:Y:S05]  /*fa80*/  BSYNC B3 ;  /* 0x0000000000037941 */ /* 0x000fea0003800000 */
.L_x_9259:
        /* <DEDUP_REMOVED lines=8> */
[----:B------:R-:W-:Y:S01]  /*fb10*/  PLOP3.LUT P0, PT, PT, PT, PT, 0x80, 0x0 ;  /* 0x000000000000781c */ /* 0x000fe20003f0f070 */
[----:B------:R-:W-:-:S02]  /*fb20*/  VIADD R5, R5, 0x28850 ;  /* 0x0002885005057836 */ /* 0x000fc40000000000 */
[----:B------:R-:W-:Y:S01]  /*fb30*/  UIADD3.X UR5, URZ, UR39, URZ, UP0, !UPT ;  /* 0x000000273f057290 */ /* 0x000fe200087fe43f */
[----:B--2---:R-:W-:Y:S02]  /*fb40*/  IMAD R2, R2, 0x80, R9 ;  /* 0x0000008002027824 */ /* 0x004fe400078e0209 */
[----:B------:R-:W-:-:S09]  /*fb50*/  VIADD R9, R0, 0x400 ;  /* 0x0000040000097836 */ /* 0x000fd20000000000 */
.L_x_9261:
        /* <DEDUP_REMOVED lines=16> */
.L_x_9262:
        /* <DEDUP_REMOVED lines=13> */
.L_x_9249:
[----:B------:R-:W-:Y:S05]  /*fd30*/  BSYNC B1 ;  /* 0x0000000000017941 */ /* 0x000fea0003800000 */
.L_x_9248:
[----:B------:R-:W2:Y:S04]  /*fd40*/  LDL.LU R0, [R1+0x2c] ;  /* 0x00002c0001007983 */ /* 0x000ea80000300800 */
[----:B------:R3:W-:Y:S04]  /*fd50*/  STL [R1+0x8], R8 ;  /* 0x0000080801007387 */ /* 0x0007e80000100800 */
[----:B------:R3:W-:Y:S02]  /*fd60*/  STL [R1+0x14], R12 ;  /* 0x0000140c01007387 */ /* 0x0007e40000100800 */
[----:B--23--:R-:W-:-:S07]  /*fd70*/  VIADD R0, R0, 0xfffffffd ;  /* 0xfffffffd00007836 */ /* 0x00cfce0000000000 */
.L_x_9247:
[----:B------:R-:W-:Y:S05]  /*fd80*/  BSYNC B2 ;  /* 0x0000000000027941 */ /* 0x000fea0003800000 */
.L_x_9246:
[----:B------:R-:W-:-:S13]  /*fd90*/  ISETP.NE.AND P0, PT, R4, RZ, PT ;  /* 0x000000ff0400720c */ /* 0x000fda0003f05270 */
[----:B------:R-:W-:Y:S05]  /*fda0*/  @!P0 BRA `(.L_x_9245) ;  /* 0x0000001400008947 */ /* 0x000fea0003800000 */
[----:B------:R2:W5:Y:S02]  /*fdb0*/  LDL R8, [R1] ;  /* 0x0000000001087983 */ /* 0x0005640000100800 */
.L_x_9293:
[----:B---3--:R-:W3:Y:S04]  /*fdc0*/  LDL R4, [R1+0x20] ;  /* 0x0000200001047983 */ /* 0x008ee80000100800 */
[----:B0-----:R-:W4:Y:S04]  /*fdd0*/  LDL R3, [R1+0x8] ;  /* 0x0000080001037983 */ /* 0x001f280000100800 */
[----:B--2---:R-:W2:Y:S01]  /*fde0*/  LDL R2, [R1+0x14] ;  /* 0x0000140001027983 */ /* 0x004ea20000100800 */
[----:B------:R-:W-:Y:S05]  /*fdf0*/  YIELD ;  /* 0x0000000000007946 */ /* 0x000fea0003800000 */
[----:B------:R-:W-:Y:S01]  /*fe00*/  BSSY B1, `(.L_x_9263) ;  /* 0x000009a000017945 */ /* 0x000fe20003800000 */
[----:B---3--:R-:W-:Y:S01]  /*fe10*/  ISETP.NE.AND P1, PT, R4, RZ, PT ;  /* 0x000000ff0400720c */ /* 0x008fe20003f25270 */
[----:B----4-:R-:W-:-:S05]  /*fe20*/  VIADD R4, R3, 0x1 ;  /* 0x0000000103047836 */ /* 0x010fca0000000000 */
        /* <DEDUP_REMOVED lines=11> */
[----:B-----5:R-:W0:Y:S01]  /*fee0*/  LDC R8, c[0x0][0x43c] ;  /* 0x00010f00ff087b82 */ /* 0x020e220000000800 */
        /* <DEDUP_REMOVED lines=17> */
.L_x_9265:
[----:B------:R-:W2:Y:S01]  /*10000*/  LDL R2, [R1+0x4] ;  /* 0x0000040001027983 */ /* 0x000ea20000100800 */
[----:B------:R-:W-:Y:S01]  /*10010*/  BSSY B2, `(.L_x_9266) ;  /* 0x0000005000027945 */ /* 0x000fe20003800000 */
[----:B--2---:R-:W-:Y:S01]  /*10020*/  IMAD R3, R4, 0x8, R2 ;  /* 0x0000000804037824 */ /* 0x004fe200078e0202 */
[----:B------:R-:W-:-:S04]  /*10030*/  SHF.L.U32 R2, R5, 0x1f, RZ ;  /* 0x0000001f05027819 */ /* 0x000fc800000006ff */
[----:B------:R-:W2:Y:S02]  /*10040*/  SYNCS.PHASECHK.TRANS64.TRYWAIT P0, [R3+URZ+0x28840], R2 ;  /* 0x02884002030075a7 */ /* 0x000ea4000800017f */
[----:B--2---:R-:W-:Y:S05]  /*10050*/  @!P0 BRA `(.L_x_9267) ;  /* 0x0000003400f48947 */ /* 0x004fea0003800000 */
.L_x_9358:
[----:B------:R-:W-:Y:S05]  /*10060*/  BSYNC B2 ;  /* 0x0000000000027941 */ /* 0x000fea0003800000 */
.L_x_9266:
        /* <DEDUP_REMOVED lines=12> */
.L_x_9269:
[----:B------:R-:W-:Y:S05]  /*10130*/  BSYNC B2 ;  /* 0x0000000000027941 */ /* 0x000fea0003800000 */
.L_x_9268:
[----:B--2---:R-:W2:Y:S04]  /*10140*/  LDL R2, [R1+0x4] ;  /* 0x0000040001027983 */ /* 0x004ea80000100800 */
        /* <DEDUP_REMOVED lines=12> */
.L_x_9270:
        /* <DEDUP_REMOVED lines=16> */
.L_x_9271:
        /* <DEDUP_REMOVED lines=17> */
.L_x_9359:
[----:B------:R-:W-:Y:S05]  /*10420*/  BSYNC B2 ;  /* 0x0000000000027941 */ /* 0x000fea0003800000 */
.L_x_9272:
        /* <DEDUP_REMOVED lines=11> */
.L_x_9275:
[----:B------:R-:W-:Y:S05]  /*104e0*/  BSYNC B2 ;  /* 0x0000000000027941 */ /* 0x000fea0003800000 */
.L_x_9274:
[----:B------:R-:W2:Y:S04]  /*104f0*/  LDL R15, [R1+0x4] ;  /* 0x00000400010f7983 */ /* 0x000ea80000100800 */
        /* <DEDUP_REMOVED lines=13> */
.L_x_9276:
        /* <DEDUP_REMOVED lines=16> */
.L_x_9277:
        /* <DEDUP_REMOVED lines=13> */
.L_x_9264:
[----:B------:R-:W-:Y:S05]  /*107a0*/  BSYNC B1 ;  /* 0x0000000000017941 */ /* 0x000fea0003800000 */
.L_x_9263:
        /* <DEDUP_REMOVED lines=17> */
[----:B------:R-:W0:Y:S01]  /*108c0*/  LDC R9, c[0x0][0x43c] ;  /* 0x00010f00ff097b82 */ /* 0x000e220000000800 */
[----:B------:R-:W-:Y:S02]  /*108d0*/  ULDC.64 UR6, c[0x0][0x428] ;  /* 0x00010a0000067ab9 */ /* 0x000fe40000000a00 */
[----:B------:R-:W4:Y:S01]  /*108e0*/  LDL R12, [R1+0x10] ;  /* 0x00001000010c7983 */ /* 0x000f220000100800 */
        /* <DEDUP_REMOVED lines=15> */
.L_x_9280:
[----:B------:R-:W3:Y:S01]  /*109e0*/  LDL R2, [R1+0x4] ;  /* 0x0000040001027983 */ /* 0x000ee20000100800 */
[----:B------:R-:W-:Y:S01]  /*109f0*/  SHF.L.U32 R3, R10, 0x1f, RZ ;  /* 0x0000001f0a037819 */ /* 0x000fe200000006ff */
[----:B------:R-:W-:Y:S01]  /*10a00*/  BSSY B2, `(.L_x_9281) ;  /* 0x0000004000027945 */ /* 0x000fe20003800000 */
[----:B---3--:R-:W-:-:S04]  /*10a10*/  IMAD R2, R11, 0x8, R2 ;  /* 0x000000080b027824 */ /* 0x008fc800078e0202 */
[----:B------:R-:W3:Y:S02]  /*10a20*/  SYNCS.PHASECHK.TRANS64.TRYWAIT P0, [R2+URZ+0x28840], R3 ;  /* 0x02884003020075a7 */ /* 0x000ee4000800017f */
[----:B---3--:R-:W-:Y:S05]  /*10a30*/  @!P0 BRA `(.L_x_9282) ;  /* 0x0000002c00a48947 */ /* 0x008fea0003800000 */
.L_x_9360:
[----:B------:R-:W-:Y:S05]  /*10a40*/  BSYNC B2 ;  /* 0x0000000000027941 */ /* 0x000fea0003800000 */
.L_x_9281:
[----:B0-----:R-:W0:Y:S01]  /*10a50*/  S2R R9, SR_TID.X ;  /* 0x0000000000097919 */ /* 0x001e220000002100 */
        /* <DEDUP_REMOVED lines=9> */
[----:B----4-:R-:W-:Y:S05]  /*10af0*/  @!P0 BRA `(.L_x_9284) ;  /* 0x0000000000048947 */ /* 0x010fea0003800000 */
[----:B------:R-:W-:Y:S01]  /*10b00*/  BPT.TRAP 0x1 ;  /* 0x000000040000795c */ /* 0x000fe20000300000 */
.L_x_9284:
[----:B------:R-:W-:Y:S05]  /*10b10*/  BSYNC B2 ;  /* 0x0000000000027941 */ /* 0x000fea0003800000 */
.L_x_9283:
[----:B---3--:R-:W3:Y:S04]  /*10b20*/  LDL R2, [R1+0x8] ;  /* 0x0000080001027983 */ /* 0x008ee80000100800 */
[----:B--2---:R-:W2:Y:S04]  /*10b30*/  LDL R10, [R1+0x4] ;  /* 0x00000400010a7983 */ /* 0x004ea80000100800 */
        /* <DEDUP_REMOVED lines=13> */
.L_x_9285:
        /* <DEDUP_REMOVED lines=16> */
.L_x_9286:
        /* <DEDUP_REMOVED lines=15> */
.L_x_9361:
[----:B------:R-:W-:Y:S05]  /*10e00*/  BSYNC B2 ;  /* 0x0000000000027941 */ /* 0x000fea0003800000 */
.L_x_9287:
        /* <DEDUP_REMOVED lines=11> */
.L_x_9290:
[----:B------:R-:W-:Y:S05]  /*10ec0*/  BSYNC B2 ;  /* 0x0000000000027941 */ /* 0x000fea0003800000 */
.L_x_9289:
[----:B------:R-:W2:Y:S04]  /*10ed0*/  LDL R9, [R1+0x4] ;  /* 0x0000040001097983 */ /* 0x000ea80000100800 */
        /* <DEDUP_REMOVED lines=12> */
.L_x_9291:
        /* <DEDUP_REMOVED lines=16> */
.L_x_9292:
        /* <DEDUP_REMOVED lines=13> */
.L_x_9279:
[----:B------:R-:W-:Y:S05]  /*11170*/  BSYNC B1 ;  /* 0x0000000000017941 */ /* 0x000fea0003800000 */
.L_x_9278:
[C---:B------:R-:W-:Y:S01]  /*11180*/  ISETP.GT.AND P0, PT, R0.reuse, 0x1, PT ;  /* 0x000000010000780c */ /* 0x040fe20003f04270 */
[----:B------:R-:W-:-:S12]  /*11190*/  VIADD R0, R0, 0xfffffffe ;  /* 0xfffffffe00007836 */ /* 0x000fd80000000000 */
[----:B------:R-:W-:Y:S05]  /*111a0*/  @P0 BRA `(.L_x_9293) ;  /* 0xffffffec00040947 */ /* 0x000fea000383ffff */
.L_x_9245:
[----:B------:R-:W-:Y:S05]  /*111b0*/  BSYNC B0 ;  /* 0x0000000000007941 */ /* 0x000fea0003800000 */
.L_x_9244:
[----:B------:R-:W0:Y:S01]  /*111c0*/  S2R R2, SR_TID.X ;  /* 0x0000000000027919 */ /* 0x000e220000002100 */
[----:B------:R-:W-:Y:S01]  /*111d0*/  BSSY B0, `(.L_x_9294) ;  /* 0x0000010000007945 */ /* 0x000fe20003800000 */
[----:B0-----:R-:W-:-:S04]  /*111e0*/  LOP3.LUT R3, R2, 0x7f, RZ, 0xc0, !PT ;  /* 0x0000007f02037812 */ /* 0x001fc800078ec0ff */
[----:B------:R-:W-:-:S13]  /*111f0*/  ISETP.NE.AND P0, PT, R3, RZ, PT ;  /* 0x000000ff0300720c */ /* 0x000fda0003f05270 */
[----:B------:R-:W-:Y:S05]  /*11200*/  @P0 BRA `(.L_x_9295) ;  /* 0x0000000000300947 */ /* 0x000fea0003800000 */
[----:B------:R-:W0:Y:S01]  /*11210*/  S2R R2, SR_LANEID ;  /* 0x0000000000027919 */ /* 0x000e220000000000 */
[----:B------:R-:W-:Y:S01]  /*11220*/  VOTEU.ANY UR4, UPT, PT ;  /* 0x0000000000047886 */ /* 0x000fe200038e0100 */
[----:B------:R-:W4:Y:S01]  /*11230*/  LDC.64 R4, c[0x0][0xc60] ;  /* 0x00031800ff047b82 */ /* 0x000f220000000a00 */
[----:B------:R-:W0:Y:S02]  /*11240*/  FLO.U32 R0, UR4 ;  /* 0x0000000400007d00 */ /* 0x000e2400080e0000 */
[----:B0-----:R-:W-:-:S06]  /*11250*/  ISETP.EQ.U32.AND P0, PT, R0, R2, PT ;  /* 0x000000020000720c */ /* 0x001fcc0003f02070 */
[----:B------:R-:W4:Y:S07]  /*11260*/  POPC R2, UR4 ;  /* 0x0000000400027d09 */ /* 0x000f2e0008000000 */
[----:B----4-:R-:W4:Y:S04]  /*11270*/  @P0 ATOMG.E.ADD.STRONG.GPU PT, R2, desc[UR40][R4.64], R2 ;  /* 0x00000002040209a8 */ /* 0x010f2800081ee1e8 */
[----:B----4-:R0:W4:Y:S02]  /*11280*/  SHFL.IDX PT, R2, R2, R0, 0x1f ;  /* 0x00001f0002027589 */ /* 0x01012400000e0000 */
[----:B0-----:R-:W0:Y:S02]  /*11290*/  S2R R0, SR_LTMASK ;  /* 0x0000000000007919 */ /* 0x001e240000003900 */
[----:B0-----:R-:W-:-:S06]  /*112a0*/  LOP3.LUT R0, R0, UR4, RZ, 0xc0, !PT ;  /* 0x0000000400007c12 */ /* 0x001fcc000f8ec0ff */
[----:B------:R-:W4:Y:S02]  /*112b0*/  POPC R0, R0 ;  /* 0x0000000000007309 */ /* 0x000f240000000000 */
[----:B----4-:R-:W-:-:S07]  /*112c0*/  IADD3 R16, R2, UR36, R0 ;  /* 0x0000002402107c10 */ /* 0x010fce000fffe000 */
.L_x_9295:
[----:B------:R-:W-:Y:S05]  /*112d0*/  BSYNC B0 ;  /* 0x0000000000007941 */ /* 0x000fea0003800000 */
.L_x_9294:
        /* <DEDUP_REMOVED lines=11> */
[----:B------:R-:W0:Y:S02]  /*11390*/  SYNCS.PHASECHK.TRANS64.TRYWAIT P0, [R0+URZ+0x28860], R2 ;  /* 0x02886002000075a7 */ /* 0x000e24000800017f */
[----:B0-----:R-:W-:Y:S05]  /*113a0*/  @!P0 BRA `(.L_x_9299) ;  /* 0x0000002400708947 */ /* 0x001fea0003800000 */
.L_x_9362:
[----:B------:R-:W-:Y:S05]  /*113b0*/  BSYNC B1 ;  /* 0x0000000000017941 */ /* 0x000fea0003800000 */
.L_x_9298:
        /* <DEDUP_REMOVED lines=9> */
.L_x_9301:
[----:B------:R-:W-:Y:S05]  /*11450*/  BSYNC B1 ;  /* 0x0000000000017941 */ /* 0x000fea0003800000 */
.L_x_9300:
[----:B------:R-:W2:Y:S04]  /*11460*/  LDL.LU R5, [R1+0x18] ;  /* 0x0000180001057983 */ /* 0x000ea80000300800 */
[----:B------:R-:W2:Y:S04]  /*11470*/  LDL.LU R3, [R1+0xc] ;  /* 0x00000c0001037983 */ /* 0x000ea80000300800 */
[----:B------:R-:W4:Y:S04]  /*11480*/  LDL R4, [R1+0x4] ;  /* 0x0000040001047983 */ /* 0x000f280000100800 */
[----:B0-----:R-:W4:Y:S01]  /*11490*/  LDL R2, [R1+0x8] ;  /* 0x0000080001027983 */ /* 0x001f220000100800 */
        /* <DEDUP_REMOVED lines=10> */
.L_x_9302:
        /* <DEDUP_REMOVED lines=16> */
.L_x_9303:
        /* <DEDUP_REMOVED lines=11> */
.L_x_9297:
[----:B------:R-:W-:Y:S05]  /*116f0*/  BSYNC B0 ;  /* 0x0000000000007941 */ /* 0x000fea0003800000 */
.L_x_9296:
[----:B------:R-:W4:Y:S04]  /*11700*/  LDL.LU R5, [R1+0x8] ;  /* 0x0000080001057983 */ /* 0x000f280000300800 */
        /* <DEDUP_REMOVED lines=8> */
.L_x_9224:
[----:B------:R-:W-:Y:S05]  /*11790*/  BSYNC B7 ;  /* 0x0000000000077941 */ /* 0x000fea0003800000 */
.L_x_9222:
[----:B----4-:R-:W4:Y:S02]  /*117a0*/  LDL R0, [R1+0x50] ;  /* 0x0000500001007983 */ /* 0x010f240000100800 */
[----:B----4-:R-:W-:-:S13]  /*117b0*/  ISETP.NE.AND P0, PT, R0, RZ, PT ;  /* 0x000000ff0000720c */ /* 0x010fda0003f05270 */
[----:B------:R-:W-:Y:S05]  /*117c0*/  @!P0 BRA `(.L_x_9304) ;  /* 0x0000000000288947 */ /* 0x000fea0003800000 */
[----:B------:R-:W-:Y:S05]  /*117d0*/  WARPSYNC.ALL ;  /* 0x0000000000007948 */ /* 0x000fea0003800000 */
[----:B------:R-:W4:Y:S08]  /*117e0*/  S2UR UR5, SR_CgaCtaId ;  /* 0x00000000000579c3 */ /* 0x000f300000008800 */
[----:B------:R-:W-:Y:S06]  /*117f0*/  BAR.SYNC.DEFER_BLOCKING 0x5, 0x180 ;  /* 0x0146000000007b1d */ /* 0x000fec0000010000 */
[----:B------:R-:W-:-:S02]  /*11800*/  UMOV UR4, 0x400 ;  /* 0x0000040000047882 */ /* 0x000fc40000000000 */
[----:B----4-:R-:W-:-:S06]  /*11810*/  ULEA UR4, UR5, UR4, 0x18 ;  /* 0x0000000405047291 */ /* 0x010fcc000f8ec03f */
[----:B------:R-:W-:-:S05]  /*11820*/  IMAD.U32 R0, RZ, RZ, UR4 ;  /* 0x00000004ff007e24 */ /* 0x000fca000f8e00ff */
[----:B------:R4:W0:Y:S04]  /*11830*/  LDS.128 R16, [R0+0x288d0] ;  /* 0x0288d00000107984 */ /* 0x0008280000000c00 */
[----:B------:R4:W-:Y:S01]  /*11840*/  STL [R1+0x4], R0 ;  /* 0x0000040001007387 */ /* 0x0009e20000100800 */
[----:B------:R-:W-:Y:S06]  /*11850*/  BAR.ARV 0x4, 0x180 ;  /* 0x0106000000007b1d */ /* 0x000fec0000002000 */
[----:B------:R-:W-:Y:S05]  /*11860*/  BRA `(.L_x_9305) ;  /* 0x0000000800d47947 */ /* 0x000fea0003800000 */
.L_x_9304:
[----:B------:R-:W4:Y:S01]  /*11870*/  S2R R0, SR_TID.X ;  /* 0x0000000000007919 */ /* 0x000f220000002100 */
[----:B------:R-:W-:Y:S01]  /*11880*/  UMOV UR4, 0xffffffff ;  /* 0xffffffff00047882 */ /* 0x000fe20000000000 */
[----:B----4-:R-:W-:-:S04]  /*11890*/  LOP3.LUT R4, R0, 0x1f, RZ, 0xc0, !PT ;  /* 0x0000001f00047812 */ /* 0x010fc800078ec0ff */
[----:B------:R-:W-:Y:S01]  /*118a0*/  ISETP.NE.AND P0, PT, R4, 0x1f, PT ;  /* 0x0000001f0400780c */ /* 0x000fe20003f05270 */
[----:B------:R-:W-:-:S12]  /*118b0*/  BRA.DIV UR4, `(.L_x_9306) ;  /* 0x0000002204407947 */ /* 0x000fd8000b800000 */
[----:B------:R-:W-:Y:S01]  /*118c0*/  IMAD.IADD R5, R19, 0x1, R4 ;  /* 0x0000000113057824 */ /* 0x000fe200078e0204 */
[----:B------:R-:W-:-:S04]  /*118d0*/  ULDC UR4, c[0x0][0xc3c] ;  /* 0x00030f0000047ab9 */ /* 0x000fc80000000800 */
[----:B------:R-:W-:-:S13]  /*118e0*/  ISETP.GE.OR P1, PT, R5, UR4, !P0 ;  /* 0x0000000405007c0c */ /* 0x000fda000c726670 */
[----:B------:R-:W4:Y:S02]  /*118f0*/  @!P1 LDC.64 R2, c[0x0][0xc80] ;  /* 0x00032000ff029b82 */ /* 0x000f240000000a00 */
[----:B----4-:R-:W-:-:S06]  /*11900*/  @!P1 IMAD.WIDE R2, R5, 0x4, R2 ;  /* 0x0000000405029825 */ /* 0x010fcc00078e0202 */
[----:B------:R4:W2:Y:S01]  /*11910*/  @!P1 LDG.E R3, desc[UR40][R2.64] ;  /* 0x0000002802039981 */ /* 0x0008a2000c1e1900 */
[C---:B------:R-:W-:Y:S02]  /*11920*/  ISETP.GE.U32.AND P2, PT, R4.reuse, 0x2, PT ;  /* 0x000000020400780c */ /* 0x040fe40003f46070 */
[C---:B------:R-:W-:Y:S01]  /*11930*/  ISETP.GE.U32.AND P3, PT, R4.reuse, 0x4, PT ;  /* 0x000000040400780c */ /* 0x040fe20003f66070 */
[----:B------:R-:W-:Y:S01]  /*11940*/  SHFL.IDX PT, R0, R16, RZ, 0x1f ;  /* 0x00001fff10007589 */ /* 0x000fe200000e0000 */
[C---:B------:R-:W-:Y:S02]  /*11950*/  ISETP.GE.U32.AND P4, PT, R4.reuse, 0x8, PT ;  /* 0x000000080400780c */ /* 0x040fe40003f86070 */
[C---:B------:R-:W-:Y:S01]  /*11960*/  ISETP.GE.U32.AND P5, PT, R4.reuse, 0x10, PT ;  /* 0x000000100400780c */ /* 0x040fe20003fa6070 */
[----:B----4-:R-:W-:Y:S02]  /*11970*/  IMAD.MOV.U32 R2, RZ, RZ, RZ ;  /* 0x000000ffff027224 */ /* 0x010fe400078e00ff */
[----:B--2---:R-:W-:Y:S01]  /*11980*/  @!P1 IMAD.MOV.U32 R2, RZ, RZ, R3 ;  /* 0x000000ffff029224 */ /* 0x004fe200078e0003 */
        /* <DEDUP_REMOVED lines=18> */
.L_x_9372:
[----:B------:R-:W-:Y:S02]  /*11ab0*/  ULDC UR4, c[0x0][0xc38] ;  /* 0x00030e0000047ab9 */ /* 0x000fe40000000800 */
[----:B------:R-:W-:-:S04]  /*11ac0*/  IMAD.U32 R4, RZ, RZ, UR4 ;  /* 0x00000004ff047e24 */ /* 0x000fc8000f8e00ff */
[----:B----4-:R-:W-:-:S04]  /*11ad0*/  IMAD R16, R14, R4, RZ ;  /* 0x000000040e107224 */ /* 0x010fc800078e02ff */
[----:B------:R-:W-:-:S05]  /*11ae0*/  IMAD.IADD R5, R5, 0x1, R16 ;  /* 0x0000000105057824 */ /* 0x000fca00078e0210 */
[----:B------:R-:W-:-:S13]  /*11af0*/  ISETP.GT.AND P6, PT, R5, R0, PT ;  /* 0x000000000500720c */ /* 0x000fda0003fc4270 */
[----:B------:R-:W-:Y:S05]  /*11b00*/  @P6 BRA `(.L_x_9307) ;  /* 0x00000000009c6947 */ /* 0x000fea0003800000 */
.L_x_9312:
[----:B------:R-:W4:Y:S01]  /*11b10*/  LDC R2, c[0x0][0xc3c] ;  /* 0x00030f00ff027b82 */ /* 0x000f220000000800 */
[----:B------:R-:W-:-:S05]  /*11b20*/  VIADD R19, R19, 0x1f ;  /* 0x0000001f13137836 */ /* 0x000fca0000000000 */
[----:B----4-:R-:W-:-:S13]  /*11b30*/  ISETP.GE.AND P6, PT, R19, R2, PT ;  /* 0x000000021300720c */ /* 0x010fda0003fc6270 */
[----:B------:R-:W-:Y:S05]  /*11b40*/  @P6 BRA `(.L_x_9308) ;  /* 0x0000000400d06947 */ /* 0x000fea0003800000 */
[----:B--2---:R-:W2:Y:S01]  /*11b50*/  S2R R3, SR_TID.X ;  /* 0x0000000000037919 */ /* 0x004ea20000002100 */
[----:B------:R-:W-:Y:S01]  /*11b60*/  BSSY B0, `(.L_x_9309) ;  /* 0x0000009000007945 */ /* 0x000fe20003800000 */
[----:B--2---:R-:W-:-:S05]  /*11b70*/  LOP3.LUT R3, R3, 0x1f, RZ, 0xc0, !PT ;  /* 0x0000001f03037812 */ /* 0x004fca00078ec0ff */
[----:B---3--:R-:W-:-:S05]  /*11b80*/  IMAD.IADD R7, R19, 0x1, R3 ;  /* 0x0000000113077824 */ /* 0x008fca00078e0203 */
[----:B------:R-:W-:Y:S01]  /*11b90*/  ISETP.GE.OR P6, PT, R7, R2, !P0 ;  /* 0x000000020700720c */ /* 0x000fe200047c6670 */
[----:B------:R-:W-:-:S12]  /*11ba0*/  IMAD.MOV.U32 R2, RZ, RZ, RZ ;  /* 0x000000ffff027224 */ /* 0x000fd800078e00ff */
[----:B------:R-:W-:Y:S05]  /*11bb0*/  @P6 BRA `(.L_x_9310) ;  /* 0x00000000000c6947 */ /* 0x000fea0003800000 */
[----:B------:R-:W2:Y:S02]  /*11bc0*/  LDC.64 R2, c[0x0][0xc80] ;  /* 0x00032000ff027b82 */ /* 0x000ea40000000a00 */
[----:B--2---:R-:W-:-:S06]  /*11bd0*/  IMAD.WIDE R2, R7, 0x4, R2 ;  /* 0x0000000407027825 */ /* 0x004fcc00078e0202 */
[----:B------:R2:W5:Y:S02]  /*11be0*/  LDG.E R2, desc[UR40][R2.64] ;  /* 0x0000002802027981 */ /* 0x000564000c1e1900 */
.L_x_9310:
[----:B------:R-:W-:Y:S05]  /*11bf0*/  BSYNC B0 ;  /* 0x0000000000007941 */ /* 0x000fea0003800000 */
.L_x_9309:
[----:B------:R-:W-:-:S03]  /*11c00*/  UMOV UR4, 0xffffffff ;  /* 0xffffffff00047882 */ /* 0x000fc60000000000 */
[----:B------:R-:W-:Y:S05]  /*11c10*/  BRA.DIV UR4, `(.L_x_9311) ;  /* 0x00000022048c7947 */ /* 0x000fea000b800000 */
[----:B-----5:R-:W2:Y:S02]  /*11c20*/  SHFL.UP PT, R14, R2, 0x1, RZ ;  /* 0x04200000020e7989 */ /* 0x020ea400000e00ff */
        /* <DEDUP_REMOVED lines=15> */
.L_x_9380:
[----:B------:R-:W-:Y:S02]  /*11d20*/  ULDC UR4, c[0x0][0xc38] ;  /* 0x00030e0000047ab9 */ /* 0x000fe40000000800 */
[----:B------:R-:W-:-:S04]  /*11d30*/  IMAD.U32 R4, RZ, RZ, UR4 ;  /* 0x00000004ff047e24 */ /* 0x000fc8000f8e00ff */
[----:B---3--:R-:W-:-:S04]  /*11d40*/  IMAD R16, R14, R4, RZ ;  /* 0x000000040e107224 */ /* 0x008fc800078e02ff */
[----:B------:R-:W-:-:S05]  /*11d50*/  IMAD.IADD R5, R16, 0x1, R5 ;  /* 0x0000000110057824 */ /* 0x000fca00078e0205 */
[----:B------:R-:W-:-:S13]  /*11d60*/  ISETP.GT.AND P6, PT, R5, R0, PT ;  /* 0x000000000500720c */ /* 0x000fda0003fc4270 */
[----:B------:R-:W-:Y:S05]  /*11d70*/  @!P6 BRA `(.L_x_9312) ;  /* 0xfffffffc0064e947 */ /* 0x000fea000383ffff */
.L_x_9307:
        /* <DEDUP_REMOVED lines=8> */
.L_x_9384:
[----:B------:R-:W-:Y:S01]  /*11e00*/  ISETP.NE.AND P0, PT, R5, RZ, PT ;  /* 0x000000ff0500720c */ /* 0x000fe20003f05270 */
[----:B------:R-:W-:-:S12]  /*11e10*/  IMAD.MOV.U32 R5, RZ, RZ, RZ ;  /* 0x000000ffff057224 */ /* 0x000fd800078e00ff */
[----:B------:R-:W-:Y:S05]  /*11e20*/  @!P0 BRA `(.L_x_9314) ;  /* 0x0000000000108947 */ /* 0x000fea0003800000 */
[----:B------:R-:W-:Y:S01]  /*11e30*/  UMOV UR4, 0xffffffff ;  /* 0xffffffff00047882 */ /* 0x000fe20000000000 */
[----:B------:R-:W-:Y:S02]  /*11e40*/  VIADD R12, R6, 0xffffffff ;  /* 0xffffffff060c7836 */ /* 0x000fe40000000000 */
[----:B------:R-:W-:Y:S05]  /*11e50*/  BRA.DIV UR4, `(.L_x_9315) ;  /* 0x0000002604047947 */ /* 0x000fea000b800000 */
[----:B------:R0:W0:Y:S02]  /*11e60*/  SHFL.IDX PT, R5, R3, R12, 0x1f ;  /* 0x00001f0c03057589 */ /* 0x00002400000e0000 */
.L_x_9314:
[----:B0-2-4-:R-:W0:Y:S01]  /*11e70*/  LDC.64 R2, c[0x0][0xc90] ;  /* 0x00032400ff027b82 */ /* 0x015e220000000a00 */
[----:B------:R-:W-:-:S04]  /*11e80*/  IMAD.IADD R19, R6, 0x1, R19 ;  /* 0x0000000106137824 */ /* 0x000fc800078e0213 */
[----:B0-----:R-:W-:-:S05]  /*11e90*/  IMAD.WIDE R2, R19, 0x4, R2 ;  /* 0x0000000413027825 */ /* 0x001fca00078e0202 */
[----:B---3--:R-:W2:Y:S01]  /*11ea0*/  LDG.E R7, desc[UR40][R2.64] ;  /* 0x0000002802077981 */ /* 0x008ea2000c1e1900 */
        /* <DEDUP_REMOVED lines=62> */
.L_x_9308:
[----:B------:R-:W-:Y:S01]  /*12290*/  UMOV UR4, URZ ;  /* 0x0000003f00047c82 */ /* 0x000fe20008000000 */
[----:B------:R-:W-:Y:S01]  /*122a0*/  UMOV UR5, URZ ;  /* 0x0000003f00057c82 */ /* 0x000fe20008000000 */
[----:B------:R-:W-:Y:S01]  /*122b0*/  ULDC UR6, c[0x0][0xc3c] ;  /* 0x00030f0000067ab9 */ /* 0x000fe20000000800 */
[----:B------:R-:W-:Y:S02]  /*122c0*/  IMAD.MOV.U32 R16, RZ, RZ, R0 ;  /* 0x000000ffff107224 */ /* 0x000fe400078e0000 */
[----:B------:R-:W-:Y:S02]  /*122d0*/  IMAD.U32 R17, RZ, RZ, UR4 ;  /* 0x00000004ff117e24 */ /* 0x000fe4000f8e00ff */
[----:B------:R-:W-:Y:S02]  /*122e0*/  IMAD.U32 R18, RZ, RZ, UR5 ;  /* 0x00000005ff127e24 */ /* 0x000fe4000f8e00ff */
[----:B------:R-:W-:-:S07]  /*122f0*/  IMAD.U32 R19, RZ, RZ, UR6 ;  /* 0x00000006ff137e24 */ /* 0x000fce000f8e00ff */
.L_x_9316:
[----:B------:R4:W3:Y:S01]  /*12300*/  LDL R2, [R1+0x4] ;  /* 0x0000040001027983 */ /* 0x0008e20000100800 */
[----:B------:R-:W0:Y:S01]  /*12310*/  S2R R0, SR_TID.X ;  /* 0x0000000000007919 */ /* 0x000e220000002100 */
[----:B------:R-:W-:Y:S05]  /*12320*/  WARPSYNC.ALL ;  /* 0x0000000000007948 */ /* 0x000fea0003800000 */
[----:B0-----:R-:W-:Y:S01]  /*12330*/  LOP3.LUT R0, R0, 0x1f, RZ, 0xc0, !PT ;  /* 0x0000001f00007812 */ /* 0x001fe200078ec0ff */
[----:B------:R-:W-:Y:S03]  /*12340*/  BAR.SYNC.DEFER_BLOCKING 0x4, 0x180 ;  /* 0x0106000000007b1d */ /* 0x000fe60000010000 */
[----:B------:R-:W-:-:S13]  /*12350*/  ISETP.NE.AND P0, PT, R0, RZ, PT ;  /* 0x000000ff0000720c */ /* 0x000fda0003f05270 */
[----:B--2---:R-:W3:Y:S01]  /*12360*/  @!P0 S2R R3, SR_CgaCtaId ;  /* 0x0000000000038919 */ /* 0x004ee20000008800 */
[----:B------:R-:W-:-:S04]  /*12370*/  @!P0 MOV R0, 0x400 ;  /* 0x0000040000008802 */ /* 0x000fc80000000f00 */
[----:B---3--:R-:W-:-:S05]  /*12380*/  @!P0 LEA R2, R3, R0, 0x18 ;  /* 0x0000000003028211 */ /* 0x008fca00078ec0ff */
[----:B------:R4:W-:Y:S04]  /*12390*/  @!P0 STS.128 [R2+0x288d0], R16 ;  /* 0x0288d01002008388 */ /* 0x0009e80000000c00 */
[----:B------:R4:W-:Y:S01]  /*123a0*/  @!P0 STL [R1+0x4], R2 ;  /* 0x0000040201008387 */ /* 0x0009e20000100800 */
[----:B------:R-:W-:Y:S06]  /*123b0*/  BAR.ARV 0x5, 0x180 ;  /* 0x0146000000007b1d */ /* 0x000fec0000002000 */
.L_x_9305:
[----:B------:R-:W-:Y:S02]  /*123c0*/  ULDC UR4, c[0x0][0xc3c] ;  /* 0x00030f0000047ab9 */ /* 0x000fe40000000800 */
[----:B0-----:R-:W-:-:S13]  /*123d0*/  ISETP.GE.AND P0, PT, R19, UR4, PT ;  /* 0x0000000413007c0c */ /* 0x001fda000bf06270 */
[----:B------:R-:W-:Y:S05]  /*123e0*/  @!P0 BRA `(.L_x_9317) ;  /* 0xffffffac00c88947 */ /* 0x000fea000383ffff */
[----:B------:R-:W-:Y:S05]  /*123f0*/  BSYNC B8 ;  /* 0x0000000000087941 */ /* 0x000fea0003800000 */
.L_x_9218:
        /* <DEDUP_REMOVED lines=12> */
.L_x_9387:
[----:B------:R-:W-:Y:S05]  /*124c0*/  BSYNC B0 ;  /* 0x0000000000007941 */ /* 0x000fea0003800000 */
.L_x_9318:
[----:B------:R-:W-:-:S03]  /*124d0*/  UMOV UR4, 0xffffffff ;  /* 0xffffffff00047882 */ /* 0x000fc60000000000 */
[----:B------:R-:W-:Y:S05]  /*124e0*/  BRA.DIV UR4, `(.L_x_9320) ;  /* 0x0000001e049c7947 */ /* 0x000fea000b800000 */
[----:B------:R-:W4:Y:S02]  /*124f0*/  S2R R2, SR_TID.X ;  /* 0x0000000000027919 */ /* 0x000f240000002100 */
[----:B----4-:R-:W-:-:S04]  /*12500*/  SHF.R.U32.HI R2, RZ, 0x5, R2 ;  /* 0x00000005ff027819 */ /* 0x010fc80000011602 */
[----:B------:R-:W-:-:S05]  /*12510*/  LOP3.LUT R2, R2, 0x3, RZ, 0xc0, !PT ;  /* 0x0000000302027812 */ /* 0x000fca00078ec0ff */
[----:B------:R4:W0:Y:S02]  /*12520*/  SHFL.IDX PT, R14, R2, RZ, 0x1f ;  /* 0x00001fff020e7589 */ /* 0x00082400000e0000 */
.L_x_9390:
[----:B0-----:R-:W-:Y:S01]  /*12530*/  ISETP.NE.AND P0, PT, R14, RZ, PT ;  /* 0x000000ff0e00720c */ /* 0x001fe20003f05270 */
[----:B------:R-:W-:-:S12]  /*12540*/  BSSY B0, `(.L_x_9321) ;  /* 0x0000027000007945 */ /* 0x000fd80003800000 */
[----:B------:R-:W-:Y:S05]  /*12550*/  @P0 BRA `(.L_x_9322) ;  /* 0x0000000000940947 */ /* 0x000fea0003800000 */
[----:B------:R-:W-:-:S03]  /*12560*/  UMOV UR4, 0xffffffff ;  /* 0xffffffff00047882 */ /* 0x000fc60000000000 */
[----:B------:R-:W-:Y:S05]  /*12570*/  BRA.DIV UR4, `(.L_x_9323) ;  /* 0x0000001e04ac7947 */ /* 0x000fea000b800000 */
[----:B------:R-:W-:-:S13]  /*12580*/  ELECT P6, URZ, PT ;  /* 0x00000000003f782f */ /* 0x000fda00038c0000 */
.L_x_9393:
[----:B------:R-:W-:Y:S05]  /*12590*/  @!P6 BRA `(.L_x_9322) ;  /* 0x000000000084e947 */ /* 0x000fea0003800000 */
[----:B----4-:R-:W4:Y:S02]  /*125a0*/  LDL.LU R2, [R1+0x54] ;  /* 0x0000540001027983 */ /* 0x010f240000300800 */
[----:B----4-:R-:W-:-:S04]  /*125b0*/  LOP3.LUT R2, R2, 0x2, RZ, 0xfc, !PT ;  /* 0x0000000202027812 */ /* 0x010fc800078efcff */
[----:B------:R-:W-:-:S13]  /*125c0*/  ISETP.NE.AND P2, PT, R2, 0x3, PT ;  /* 0x000000030200780c */ /* 0x000fda0003f45270 */
[----:B------:R-:W-:Y:S05]  /*125d0*/  @!P2 BRA `(.L_x_9324) ;  /* 0x000000000004a947 */ /* 0x000fea0003800000 */
[----:B------:R-:W-:Y:S01]  /*125e0*/  BPT.TRAP 0x1 ;  /* 0x000000040000795c */ /* 0x000fe20000300000 */
.L_x_9324:
[----:B------:R-:W4:Y:S04]  /*125f0*/  LDL R3, [R1+0x8] ;  /* 0x0000080001037983 */ /* 0x000f280000100800 */
[----:B--23--:R-:W2:Y:S01]  /*12600*/  LDL.LU R7, [R1+0x14] ;  /* 0x0000140001077983 */ /* 0x00cea20000300800 */
[----:B------:R-:W-:-:S04]  /*12610*/  VIADD R2, R0, 0x28840 ;  /* 0x0002884000027836 */ /* 0x000fc80000000000 */
[C---:B----4-:R-:W-:Y:S02]  /*12620*/  IMAD R6, R3.reuse, 0x8, R2 ;  /* 0x0000000803067824 */ /* 0x050fe400078e0202 */
        /* <DEDUP_REMOVED lines=10> */
.L_x_9394:
[----:B------:R-:W2:Y:S02]  /*126d0*/  SYNCS.PHASECHK.TRANS64.TRYWAIT P0, [R7+URZ], R2 ;  /* 0x00000002070075a7 */ /* 0x000ea4000800017f */
[----:B--2---:R-:W-:Y:S05]  /*126e0*/  @!P0 BRA `(.L_x_9326) ;  /* 0x0000001c00848947 */ /* 0x004fea0003800000 */
.L_x_9395:
[----:B------:R-:W-:Y:S05]  /*126f0*/  @!P2 BRA `(.L_x_9327) ;  /* 0x000000000004a947 */ /* 0x000fea0003800000 */
[----:B------:R-:W-:Y:S01]  /*12700*/  BPT.TRAP 0x1 ;  /* 0x000000040000795c */ /* 0x000fe20000300000 */
.L_x_9327:
[----:B------:R-:W3:Y:S01]  /*12710*/  LDL.LU R4, [R1+0x8] ;  /* 0x0000080001047983 */ /* 0x000ee20000300800 */
[----:B------:R-:W-:-:S04]  /*12720*/  VIADD R0, R0, 0x28860 ;  /* 0x0002886000007836 */ /* 0x000fc80000000000 */
[----:B---3--:R-:W-:-:S04]  /*12730*/  IMAD R4, R4, 0x8, R0 ;  /* 0x0000000804047824 */ /* 0x008fc800078e0200 */
[----:B------:R-:W3:Y:S02]  /*12740*/  SYNCS.PHASECHK.TRANS64.TRYWAIT P0, [R4+URZ], R5 ;  /* 0x00000005040075a7 */ /* 0x000ee4000800017f */
[----:B---3--:R-:W-:Y:S05]  /*12750*/  @!P0 BRA `(.L_x_9328) ;  /* 0x0000001c007c8947 */ /* 0x008fea0003800000 */
.L_x_9396:
[----:B------:R-:W-:-:S07]  /*12760*/  IMAD R3, R3, 0x8, R0 ;  /* 0x0000000803037824 */ /* 0x000fce00078e0200 */
.L_x_9329:
[----:B----4-:R4:W0:Y:S02]  /*12770*/  SYNCS.PHASECHK.TRANS64.TRYWAIT P0, [R3+URZ], R2 ;  /* 0x00000002030075a7 */ /* 0x010824000800017f */
[----:B0-----:R-:W-:Y:S05]  /*12780*/  @!P0 NANOSLEEP.SYNCS 0x989680 ;  /* 0x009896800000895d */ /* 0x001fea0003900000 */
[----:B------:R-:W0:Y:S02]  /*12790*/  @!P0 SYNCS.PHASECHK.TRANS64 P0, [R3+URZ], R2 ;  /* 0x00000002030085a7 */ /* 0x000e24000800007f */
[----:B0-----:R-:W-:Y:S05]  /*127a0*/  @!P0 BRA `(.L_x_9329) ;  /* 0xfffffffc00f08947 */ /* 0x001fea000383ffff */
.L_x_9322:
[----:B------:R-:W-:Y:S05]  /*127b0*/  BSYNC B0 ;  /* 0x0000000000007941 */ /* 0x000fea0003800000 */
.L_x_9321:
[----:B------:R-:W-:Y:S05]  /*127c0*/  EXIT ;  /* 0x000000000000794d */ /* 0x000fea0003800000 */
.L_x_9160:
[----:B0-----:R-:W-:-:S04]  /*127d0*/  IMAD.U32 R3, RZ, RZ, UR38 ;  /* 0x00000026ff037e24 */ /* 0x001fc8000f8e00ff */
[----:B------:R0:W1:Y:S03]  /*127e0*/  SYNCS.PHASECHK.TRANS64.TRYWAIT P1, [R3+URZ+0x28800], R0 ;  /* 0x02880000030075a7 */ /* 0x000066000802017f */
[----:B-1----:R-:W-:Y:S05]  /*127f0*/  @!P1 NANOSLEEP.SYNCS 0x989680 ;  /* 0x009896800000995d */ /* 0x002fea0003900000 */
[----:B------:R-:W1:Y:S02]  /*12800*/  @!P1 SYNCS.PHASECHK.TRANS64 P1, [R3+URZ+0x28800], R0 ;  /* 0x02880000030095a7 */ /* 0x000e64000802007f */
[----:B-1----:R-:W-:Y:S05]  /*12810*/  @!P1 BRA `(.L_x_9160) ;  /* 0xfffffffc00ec9947 */ /* 0x002fea000383ffff */
[----:B------:R-:W-:Y:S05]  /*12820*/  BRA `(.L_x_9330) ;  /* 0xfffffeec00c87947 */ /* 0x000fea000383ffff */
.L_x_9164:
[----:B-1----:R1:W2:Y:S02]  /*12830*/  SYNCS.PHASECHK.TRANS64.TRYWAIT P2, [R0+URZ+0x28830], R3 ;  /* 0x02883003000075a7 */ /* 0x0022a4000804017f */
[----:B--2---:R-:W-:Y:S05]  /*12840*/  @!P2 NANOSLEEP.SYNCS 0x989680 ;  /* 0x009896800000a95d */ /* 0x004fea0003900000 */
[----:B------:R-:W2:Y:S02]  /*12850*/  @!P2 SYNCS.PHASECHK.TRANS64 P2, [R0+URZ+0x28830], R3 ;  /* 0x028830030000a5a7 */ /* 0x000ea4000804007f */
[----:B--2---:R-:W-:Y:S05]  /*12860*/  @!P2 BRA `(.L_x_9164) ;  /* 0xfffffffc00f0a947 */ /* 0x004fea000383ffff */
[----:B------:R-:W-:Y:S05]  /*12870*/  BRA `(.L_x_9163) ;  /* 0xfffffeec00ec7947 */ /* 0x000fea000383ffff */
.L_x_9169:
[----:B-1----:R-:W-:-:S04]  /*12880*/  IMAD.U32 R9, RZ, RZ, UR6 ;  /* 0x00000006ff097e24 */ /* 0x002fc8000f8e00ff */
[----:B------:R1:W2:Y:S03]  /*12890*/  SYNCS.PHASECHK.TRANS64.TRYWAIT P3, [R9+URZ+0x28830], R8 ;  /* 0x02883008090075a7 */ /* 0x0002a6000806017f */
[----:B--2---:R-:W-:Y:S05]  /*128a0*/  @!P3 NANOSLEEP.SYNCS 0x989680 ;  /* 0x009896800000b95d */ /* 0x004fea0003900000 */
[----:B------:R-:W2:Y:S02]  /*128b0*/  @!P3 SYNCS.PHASECHK.TRANS64 P3, [R9+URZ+0x28830], R8 ;  /* 0x028830080900b5a7 */ /* 0x000ea4000806007f */
[----:B--2---:R-:W-:Y:S05]  /*128c0*/  @!P3 BRA `(.L_x_9169) ;  /* 0xfffffffc00ecb947 */ /* 0x004fea000383ffff */
[----:B------:R-:W-:Y:S05]  /*128d0*/  BRA `(.L_x_9166) ;  /* 0xffffff1800e87947 */ /* 0x000fea000383ffff */
.L_x_9173:
[----:B-1----:R-:W-:-:S04]  /*128e0*/  IMAD.U32 R9, RZ, RZ, UR6 ;  /* 0x00000006ff097e24 */ /* 0x002fc8000f8e00ff */
[----:B------:R1:W2:Y:S03]  /*128f0*/  SYNCS.PHASECHK.TRANS64.TRYWAIT P3, [R9+URZ+0x28850], R8 ;  /* 0x02885008090075a7 */ /* 0x0002a6000806017f */
[----:B--2---:R-:W-:Y:S05]  /*12900*/  @!P3 NANOSLEEP.SYNCS 0x989680 ;  /* 0x009896800000b95d */ /* 0x004fea0003900000 */
[----:B------:R-:W2:Y:S02]  /*12910*/  @!P3 SYNCS.PHASECHK.TRANS64 P3, [R9+URZ+0x28850], R8 ;  /* 0x028850080900b5a7 */ /* 0x000ea4000806007f */
[----:B--2---:R-:W-:Y:S05]  /*12920*/  @!P3 BRA `(.L_x_9173) ;  /* 0xfffffffc00ecb947 */ /* 0x004fea000383ffff */
[----:B------:R-:W-:Y:S05]  /*12930*/  BRA `(.L_x_9170) ;  /* 0xffffff1c00b07947 */ /* 0x000fea000383ffff */
.L_x_9179:
[----:B-1----:R-:W-:-:S04]  /*12940*/  IMAD.U32 R8, RZ, RZ, UR6 ;  /* 0x00000006ff087e24 */ /* 0x002fc8000f8e00ff */
[----:B------:R1:W2:Y:S03]  /*12950*/  SYNCS.PHASECHK.TRANS64.TRYWAIT P2, [R8+URZ+0x28830], R5 ;  /* 0x02883005080075a7 */ /* 0x0002a6000804017f */
[----:B--2---:R-:W-:Y:S05]  /*12960*/  @!P2 NANOSLEEP.SYNCS 0x989680 ;  /* 0x009896800000a95d */ /* 0x004fea0003900000 */
[----:B------:R-:W2:Y:S02]  /*12970*/  @!P2 SYNCS.PHASECHK.TRANS64 P2, [R8+URZ+0x28830], R5 ;  /* 0x028830050800a5a7 */ /* 0x000ea4000804007f */
[----:B--2---:R-:W-:Y:S05]  /*12980*/  @!P2 BRA `(.L_x_9179) ;  /* 0xfffffffc00eca947 */ /* 0x004fea000383ffff */
[----:B------:R-:W-:Y:S05]  /*12990*/  BRA `(.L_x_9176) ;  /* 0xffffff4c00107947 */ /* 0x000fea000383ffff */
.L_x_9183:
[----:B-1----:R-:W-:-:S04]  /*129a0*/  IMAD.U32 R8, RZ, RZ, UR6 ;  /* 0x00000006ff087e24 */ /* 0x002fc8000f8e00ff */
[----:B------:R1:W2:Y:S03]  /*129b0*/  SYNCS.PHASECHK.TRANS64.TRYWAIT P2, [R8+URZ+0x28850], R5 ;  /* 0x02885005080075a7 */ /* 0x0002a6000804017f */
[----:B--2---:R-:W-:Y:S05]  /*129c0*/  @!P2 NANOSLEEP.SYNCS 0x989680 ;  /* 0x009896800000a95d */ /* 0x004fea0003900000 */
[----:B------:R-:W2:Y:S02]  /*129d0*/  @!P2 SYNCS.PHASECHK.TRANS64 P2, [R8+URZ+0x28850], R5 ;  /* 0x028850050800a5a7 */ /* 0x000ea4000804007f */
[----:B--2---:R-:W-:Y:S05]  /*129e0*/  @!P2 BRA `(.L_x_9183) ;  /* 0xfffffffc00eca947 */ /* 0x004fea000383ffff */
[----:B------:R-:W-:Y:S05]  /*129f0*/  BRA `(.L_x_9180) ;  /* 0xffffff4c00d87947 */ /* 0x000fea000383ffff */
.L_x_9188:
[----:B-1----:R-:W-:-:S04]  /*12a00*/  IMAD.U32 R5, RZ, RZ, UR5 ;  /* 0x00000005ff057e24 */ /* 0x002fc8000f8e00ff */
[----:B------:R1:W2:Y:S03]  /*12a10*/  SYNCS.PHASECHK.TRANS64.TRYWAIT P0, [R5+URZ+0x28850], R4 ;  /* 0x02885004050075a7 */ /* 0x0002a6000800017f */
[----:B--2---:R-:W-:Y:S05]  /*12a20*/  @!P0 NANOSLEEP.SYNCS 0x989680 ;  /* 0x009896800000895d */ /* 0x004fea0003900000 */
[----:B------:R-:W2:Y:S02]  /*12a30*/  @!P0 SYNCS.PHASECHK.TRANS64 P0, [R5+URZ+0x28850], R4 ;  /* 0x02885004050085a7 */ /* 0x000ea4000800007f */
[----:B--2---:R-:W-:Y:S05]  /*12a40*/  @!P0 BRA `(.L_x_9188) ;  /* 0xfffffffc00ec8947 */ /* 0x004fea000383ffff */
[----:B------:R-:W-:Y:S05]  /*12a50*/  BRA `(.L_x_9187) ;  /* 0xffffff7000b87947 */ /* 0x000fea000383ffff */
.L_x_9230:
        /* <DEDUP_REMOVED lines=11> */
.L_x_9332:
[----:B------:R-:W-:Y:S05]  /*12b10*/  BSYNC B0 ;  /* 0x0000000000007941 */ /* 0x000fea0003800000 */
.L_x_9331:
[----:B------:R-:W-:Y:S05]  /*12b20*/  BRA `(.L_x_9333) ;  /* 0xffffffb4000c7947 */ /* 0x000fea000383ffff */
.L_x_9232:
[----:B------:R-:W-:Y:S01]  /*12b30*/  BSSY B0, `(.L_x_9334) ;  /* 0x0000006000007945 */ /* 0x000fe20003800000 */
[----:B------:R-:W-:-:S07]  /*12b40*/  IMAD.MOV.U32 R15, RZ, RZ, -0x1 ;  /* 0xffffffffff0f7424 */ /* 0x000fce00078e00ff */
[----:B0123--:R-:W-:Y:S05]  /*12b50*/  WARPSYNC.COLLECTIVE R15, `(.L_x_9335) ;  /* 0x000000000f0c7348 */ /* 0x00ffea0003c00000 */
[----:B------:R-:W-:Y:S02]  /*12b60*/  ELECT P6, UR62, PT ;  /* 0x00000000003e782f */ /* 0x000fe400038c0000 */
[----:B------:R-:W-:Y:S01]  /*12b70*/  MOV R14, UR62 ;  /* 0x0000003e000e7c02 */ /* 0x000fe20008000f00 */
[----:B0123--:R-:W-:Y:S10]  /*12b80*/  ENDCOLLECTIVE ;  /* 0x000000000000791b */ /* 0x00fff40003800000 */
.L_x_9335:
[----:B------:R-:W-:Y:S05]  /*12b90*/  BSYNC B0 ;  /* 0x0000000000007941 */ /* 0x000fea0003800000 */
.L_x_9334:
[----:B------:R-:W-:Y:S05]  /*12ba0*/  BRA `(.L_x_9336) ;  /* 0xffffffb400147947 */ /* 0x000fea000383ffff */
.L_x_9234:
[----:B---3--:R3:W4:Y:S02]  /*12bb0*/  SYNCS.PHASECHK.TRANS64.TRYWAIT P0, [R0+URZ+0x28840], R2 ;  /* 0x02884002000075a7 */ /* 0x008724000800017f */
[----:B----4-:R-:W-:Y:S05]  /*12bc0*/  @!P0 NANOSLEEP.SYNCS 0x989680 ;  /* 0x009896800000895d */ /* 0x010fea0003900000 */
[----:B------:R-:W4:Y:S02]  /*12bd0*/  @!P0 SYNCS.PHASECHK.TRANS64 P0, [R0+URZ+0x28840], R2 ;  /* 0x02884002000085a7 */ /* 0x000f24000800007f */
[----:B----4-:R-:W-:Y:S05]  /*12be0*/  @!P0 BRA `(.L_x_9234) ;  /* 0xfffffffc00f08947 */ /* 0x010fea000383ffff */
[----:B------:R-:W-:Y:S05]  /*12bf0*/  BRA `(.L_x_9337) ;  /* 0xffffffb400807947 */ /* 0x000fea000383ffff */
.L_x_9238:
[----:B------:R-:W-:Y:S01]  /*12c00*/  IMAD.MOV.U32 R13, RZ, RZ, R0 ;  /* 0x000000ffff0d7224 */ /* 0x000fe200078e0000 */
[----:B------:R-:W0:Y:S01]  /*12c10*/  S2R R6, SR_TID.X ;  /* 0x0000000000067919 */ /* 0x000e220000002100 */
[----:B------:R-:W-:Y:S02]  /*12c20*/  IMAD.MOV.U32 R12, RZ, RZ, RZ ;  /* 0x000000ffff0c7224 */ /* 0x000fe400078e00ff */
[----:B------:R-:W-:Y:S02]  /*12c30*/  IMAD.MOV.U32 R11, RZ, RZ, 0x181f ;  /* 0x0000181fff0b7424 */ /* 0x000fe400078e00ff */
[----:B------:R-:W-:Y:S02]  /*12c40*/  IMAD.MOV.U32 R15, RZ, RZ, -0x1 ;  /* 0xffffffffff0f7424 */ /* 0x000fe400078e00ff */
[----:B-----5:R-:W-:-:S07]  /*12c50*/  IMAD R2, R10, R7, RZ ;  /* 0x000000070a027224 */ /* 0x020fce00078e02ff */
[----:B0-----:R-:W-:Y:S05]  /*12c60*/  WARPSYNC.COLLECTIVE R15, `(.L_x_9338) ;  /* 0x000000000f087348 */ /* 0x001fea0003c00000 */
[----:B------:R1:W2:Y:S02]  /*12c70*/  SHFL.IDX P6, R14, R13, R12, R11 ;  /* 0x0000000c0d0e7389 */ /* 0x0002a400000c000b */
[----:B012---:R-:W-:Y:S01]  /*12c80*/  ENDCOLLECTIVE ;  /* 0x000000000000791b */ /* 0x007fe20003800000 */
.L_x_9338:
[----:B------:R-:W-:Y:S01]  /*12c90*/  IMAD.MOV.U32 R13, RZ, RZ, R3 ;  /* 0x000000ffff0d7224 */ /* 0x000fe200078e0003 */
[----:B------:R-:W-:Y:S01]  /*12ca0*/  LOP3.LUT R6, R6, 0x7f, RZ, 0xc0, !PT ;  /* 0x0000007f06067812 */ /* 0x000fe200078ec0ff */
[----:B------:R-:W-:-:S07]  /*12cb0*/  IMAD.MOV.U32 R4, RZ, RZ, R14 ;  /* 0x000000ffff047224 */ /* 0x000fce00078e000e */
[----:B------:R-:W-:Y:S05]  /*12cc0*/  WARPSYNC.COLLECTIVE R15, `(.L_x_9339) ;  /* 0x000000000f087348 */ /* 0x000fea0003c00000 */
[----:B------:R0:W1:Y:S02]  /*12cd0*/  SHFL.IDX P6, R14, R13, R12, R11 ;  /* 0x0000000c0d0e7389 */ /* 0x00006400000c000b */
[----:B01----:R-:W-:Y:S01]  /*12ce0*/  ENDCOLLECTIVE ;  /* 0x000000000000791b */ /* 0x003fe20003800000 */
.L_x_9339:
[----:B------:R-:W-:-:S05]  /*12cf0*/  SHF.R.U32.HI R6, RZ, 0x3, R6 ;  /* 0x00000003ff067819 */ /* 0x000fca0000011606 */
[----:B------:R-:W-:-:S05]  /*12d00*/  IMAD R17, R17, 0x80, R6 ;  /* 0x0000008011117824 */ /* 0x000fca00078e0206 */
[----:B------:R-:W-:Y:S01]  /*12d10*/  ISETP.GE.AND P2, PT, R17, R2, PT ;  /* 0x000000021100720c */ /* 0x000fe20003f46270 */
[----:B------:R-:W-:Y:S02]  /*12d20*/  IMAD.MOV.U32 R13, RZ, RZ, R0 ;  /* 0x000000ffff0d7224 */ /* 0x000fe400078e0000 */
[----:B------:R-:W-:Y:S02]  /*12d30*/  IMAD.MOV.U32 R12, RZ, RZ, 0x1 ;  /* 0x00000001ff0c7424 */ /* 0x000fe400078e00ff */
[----:B------:R-:W-:-:S08]  /*12d40*/  IMAD.MOV.U32 R5, RZ, RZ, R14 ;  /* 0x000000ffff057224 */ /* 0x000fd000078e000e */
[----:B------:R-:W-:Y:S05]  /*12d50*/  WARPSYNC.COLLECTIVE R15, `(.L_x_9340) ;  /* 0x000000000f087348 */ /* 0x000fea0003c00000 */
[----:B------:R0:W1:Y:S02]  /*12d60*/  SHFL.IDX P6, R14, R13, R12, R11 ;  /* 0x0000000c0d0e7389 */ /* 0x00006400000c000b */
[----:B01----:R-:W-:Y:S01]  /*12d70*/  ENDCOLLECTIVE ;  /* 0x000000000000791b */ /* 0x003fe20003800000 */
.L_x_9340:
        /* <DEDUP_REMOVED lines=10> */
.L_x_9341:
[----:B------:R-:W-:Y:S01]  /*12e20*/  @!PT LDS RZ, [RZ] ;  /* 0x00000000fffff984 */ /* 0x000fe20000000800 */
[----:B------:R-:W-:Y:S01]  /*12e30*/  @!PT LDS RZ, [RZ] ;  /* 0x00000000fffff984 */ /* 0x000fe20000000800 */
[----:B------:R-:W-:Y:S01]  /*12e40*/  @!PT LDS RZ, [RZ] ;  /* 0x00000000fffff984 */ /* 0x000fe20000000800 */
[----:B------:R-:W-:Y:S04]  /*12e50*/  @!P2 LDGSTS.E.BYPASS.LTC128B.128 [R8+0x10400], desc[UR40][R4.64], !P0 ;  /* 0x104000000408afae */ /* 0x000fe8000c101d68 */
[----:B------:R0:W-:Y:S01]  /*12e60*/  @!P2 LDGSTS.E.BYPASS.LTC128B.128 [R8+0x14400], desc[UR40][R4.64+0x80], !P1 ;  /* 0x144000800408afae */ /* 0x0001e2000c901d68 */
[----:B------:R-:W-:Y:S02]  /*12e70*/  IMAD.MOV.U32 R13, RZ, RZ, R0 ;  /* 0x000000ffff0d7224 */ /* 0x000fe400078e0000 */
[----:B------:R-:W-:Y:S02]  /*12e80*/  IMAD.MOV.U32 R12, RZ, RZ, 0x2 ;  /* 0x00000002ff0c7424 */ /* 0x000fe400078e00ff */
[----:B0-----:R-:W-:Y:S02]  /*12e90*/  VIADD R4, R17, 0x10 ;  /* 0x0000001011047836 */ /* 0x001fe40000000000 */
[----:B------:R-:W-:-:S03]  /*12ea0*/  IMAD.MOV.U32 R6, RZ, RZ, R14 ;  /* 0x000000ffff067224 */ /* 0x000fc600078e000e */
[----:B------:R-:W-:-:S13]  /*12eb0*/  ISETP.GE.AND P2, PT, R4, R2, PT ;  /* 0x000000020400720c */ /* 0x000fda0003f46270 */
[----:B------:R-:W-:Y:S05]  /*12ec0*/  WARPSYNC.COLLECTIVE R15, `(.L_x_9342) ;  /* 0x000000000f087348 */ /* 0x000fea0003c00000 */
[----:B------:R0:W1:Y:S02]  /*12ed0*/  SHFL.IDX P6, R14, R13, R12, R11 ;  /* 0x0000000c0d0e7389 */ /* 0x00006400000c000b */
[----:B01----:R-:W-:Y:S01]  /*12ee0*/  ENDCOLLECTIVE ;  /* 0x000000000000791b */ /* 0x003fe20003800000 */
.L_x_9342:
[----:B------:R-:W-:Y:S01]  /*12ef0*/  @!P2 LEA R5, P3, R9, R6, 0x1 ;  /* 0x000000060905a211 */ /* 0x000fe200078608ff */
[----:B------:R-:W-:-:S04]  /*12f00*/  IMAD.MOV.U32 R13, RZ, RZ, R3 ;  /* 0x000000ffff0d7224 */ /* 0x000fc800078e0003 */
        /* <DEDUP_REMOVED lines=8> */
[----:B------:R-:W-:Y:S04]  /*12f90*/  @!P2 LDGSTS.E.BYPASS.LTC128B.128 [R8+0x10c00], desc[UR40][R4.64], !P0 ;  /* 0x10c000000408afae */ /* 0x000fe8000c101d68 */
[----:B------:R0:W-:Y:S02]  /*12fa0*/  @!P2 LDGSTS.E.BYPASS.LTC128B.128 [R8+0x14c00], desc[UR40][R4.64+0x80], !P1 ;  /* 0x14c000800408afae */ /* 0x0001e4000c901d68 */
[----:B0-----:R-:W-:-:S05]  /*12fb0*/  VIADD R4, R17, 0x20 ;  /* 0x0000002011047836 */ /* 0x001fca0000000000 */
[----:B------:R-:W-:Y:S01]  /*12fc0*/  ISETP.GE.AND P2, PT, R4, R2, PT ;  /* 0x000000020400720c */ /* 0x000fe20003f46270 */
[----:B------:R-:W-:-:S12]  /*12fd0*/  IMAD.MOV.U32 R4, RZ, RZ, R14 ;  /* 0x000000ffff047224 */ /* 0x000fd800078e000e */
[----:B------:R-:W-:Y:S05]  /*12fe0*/  WARPSYNC.COLLECTIVE R15, `(.L_x_9343) ;  /* 0x000000000f087348 */ /* 0x000fea0003c00000 */
[----:B------:R0:W1:Y:S02]  /*12ff0*/  SHFL.IDX P6, R14, R13, R12, R11 ;  /* 0x0000000c0d0e7389 */ /* 0x00006400000c000b */
[----:B01----:R-:W-:Y:S01]  /*13000*/  ENDCOLLECTIVE ;  /* 0x000000000000791b */ /* 0x003fe20003800000 */
.L_x_9343:
[----:B------:R-:W-:Y:S02]  /*13010*/  IMAD.MOV.U32 R13, RZ, RZ, R0 ;  /* 0x000000ffff0d7224 */ /* 0x000fe400078e0000 */
[----:B------:R-:W-:Y:S02]  /*13020*/  IMAD.MOV.U32 R12, RZ, RZ, 0x3 ;  /* 0x00000003ff0c7424 */ /* 0x000fe400078e00ff */
[----:B------:R-:W-:-:S07]  /*13030*/  IMAD.MOV.U32 R5, RZ, RZ, R14 ;  /* 0x000000ffff057224 */ /* 0x000fce00078e000e */
[----:B------:R-:W-:Y:S05]  /*13040*/  WARPSYNC.COLLECTIVE R15, `(.L_x_9344) ;  /* 0x000000000f087348 */ /* 0x000fea0003c00000 */
[----:B------:R0:W1:Y:S02]  /*13050*/  SHFL.IDX P6, R14, R13, R12, R11 ;  /* 0x0000000c0d0e7389 */ /* 0x00006400000c000b */
[----:B01----:R-:W-:Y:S01]  /*13060*/  ENDCOLLECTIVE ;  /* 0x000000000000791b */ /* 0x003fe20003800000 */
.L_x_9344:
        /* <DEDUP_REMOVED lines=17> */
.L_x_9345:
[----:B------:R-:W-:Y:S02]  /*13180*/  IMAD.MOV.U32 R13, RZ, RZ, R0 ;  /* 0x000000ffff0d7224 */ /* 0x000fe400078e0000 */
[----:B------:R-:W-:Y:S02]  /*13190*/  IMAD.MOV.U32 R12, RZ, RZ, 0x4 ;  /* 0x00000004ff0c7424 */ /* 0x000fe400078e00ff */
[----:B------:R-:W-:-:S07]  /*131a0*/  IMAD.MOV.U32 R5, RZ, RZ, R14 ;  /* 0x000000ffff057224 */ /* 0x000fce00078e000e */
[----:B------:R-:W-:Y:S05]  /*131b0*/  WARPSYNC.COLLECTIVE R15, `(.L_x_9346) ;  /* 0x000000000f087348 */ /* 0x000fea0003c00000 */
[----:B------:R0:W1:Y:S02]  /*131c0*/  SHFL.IDX P6, R14, R13, R12, R11 ;  /* 0x0000000c0d0e7389 */ /* 0x00006400000c000b */
[----:B01----:R-:W-:Y:S01]  /*131d0*/  ENDCOLLECTIVE ;  /* 0x000000000000791b */ /* 0x003fe20003800000 */
.L_x_9346:
        /* <DEDUP_REMOVED lines=17> */
.L_x_9347:
[----:B------:R-:W-:Y:S02]  /*132f0*/  IMAD.MOV.U32 R13, RZ, RZ, R0 ;  /* 0x000000ffff0d7224 */ /* 0x000fe400078e0000 */
[----:B------:R-:W-:Y:S02]  /*13300*/  IMAD.MOV.U32 R12, RZ, RZ, 0x5 ;  /* 0x00000005ff0c7424 */ /* 0x000fe400078e00ff */
[----:B------:R-:W-:-:S07]  /*13310*/  IMAD.MOV.U32 R5, RZ, RZ, R14 ;  /* 0x000000ffff057224 */ /* 0x000fce00078e000e */
[----:B------:R-:W-:Y:S05]  /*13320*/  WARPSYNC.COLLECTIVE R15, `(.L_x_9348) ;  /* 0x000000000f087348 */ /* 0x000fea0003c00000 */
[----:B------:R0:W1:Y:S02]  /*13330*/  SHFL.IDX P6, R14, R13, R12, R11 ;  /* 0x0000000c0d0e7389 */ /* 0x00006400000c000b */
[----:B01----:R-:W-:Y:S01]  /*13340*/  ENDCOLLECTIVE ;  /* 0x000000000000791b */ /* 0x003fe20003800000 */
.L_x_9348:
        /* <DEDUP_REMOVED lines=17> */
.L_x_9349:
[----:B------:R-:W-:Y:S02]  /*13460*/  IMAD.MOV.U32 R13, RZ, RZ, R0 ;  /* 0x000000ffff0d7224 */ /* 0x000fe400078e0000 */
[----:B------:R-:W-:Y:S02]  /*13470*/  IMAD.MOV.U32 R12, RZ, RZ, 0x6 ;  /* 0x00000006ff0c7424 */ /* 0x000fe400078e00ff */
[----:B------:R-:W-:-:S07]  /*13480*/  IMAD.MOV.U32 R5, RZ, RZ, R14 ;  /* 0x000000ffff057224 */ /* 0x000fce00078e000e */
[----:B------:R-:W-:Y:S05]  /*13490*/  WARPSYNC.COLLECTIVE R15, `(.L_x_9350) ;  /* 0x000000000f087348 */ /* 0x000fea0003c00000 */
[----:B------:R0:W1:Y:S02]  /*134a0*/  SHFL.IDX P6, R14, R13, R12, R11 ;  /* 0x0000000c0d0e7389 */ /* 0x00006400000c000b */
[----:B01----:R-:W-:Y:S01]  /*134b0*/  ENDCOLLECTIVE ;  /* 0x000000000000791b */ /* 0x003fe20003800000 */
.L_x_9350:
        /* <DEDUP_REMOVED lines=16> */
.L_x_9351:
[----:B------:R-:W-:Y:S02]  /*135c0*/  IMAD.MOV.U32 R13, RZ, RZ, R0 ;  /* 0x000000ffff0d7224 */ /* 0x000fe400078e0000 */
[----:B------:R-:W-:Y:S02]  /*135d0*/  IMAD.MOV.U32 R12, RZ, RZ, 0x7 ;  /* 0x00000007ff0c7424 */ /* 0x000fe400078e00ff */
[----:B------:R-:W-:-:S07]  /*135e0*/  IMAD.MOV.U32 R5, RZ, RZ, R14 ;  /* 0x000000ffff057224 */ /* 0x000fce00078e000e */
[----:B------:R-:W-:Y:S05]  /*135f0*/  WARPSYNC.COLLECTIVE R15, `(.L_x_9352) ;  /* 0x000000000f087348 */ /* 0x000fea0003c00000 */
[----:B------:R0:W1:Y:S02]  /*13600*/  SHFL.IDX P6, R14, R13, R12, R11 ;  /* 0x0000000c0d0e7389 */ /* 0x00006400000c000b */
[----:B01----:R-:W-:Y:S01]  /*13610*/  ENDCOLLECTIVE ;  /* 0x000000000000791b */ /* 0x003fe20003800000 */
.L_x_9352:
        /* <DEDUP_REMOVED lines=10> */
.L_x_9353:
[----:B------:R-:W-:Y:S01]  /*136c0*/  @!PT LDS RZ, [RZ] ;  /* 0x00000000fffff984 */ /* 0x000fe20000000800 */
[----:B------:R-:W-:Y:S01]  /*136d0*/  @!PT LDS RZ, [RZ] ;  /* 0x00000000fffff984 */ /* 0x000fe20000000800 */
[----:B------:R-:W-:Y:S01]  /*136e0*/  @!PT LDS RZ, [RZ] ;  /* 0x00000000fffff984 */ /* 0x000fe20000000800 */
[----:B------:R0:W-:Y:S04]  /*136f0*/  @!P2 LDGSTS.E.BYPASS.LTC128B.128 [R8+0x13400], desc[UR40][R4.64], !P0 ;  /* 0x134000000408afae */ /* 0x0001e8000c101d68 */
[----:B------:R0:W-:Y:S01]  /*13700*/  @!P2 LDGSTS.E.BYPASS.LTC128B.128 [R8+0x17400], desc[UR40][R4.64+0x80], !P1 ;  /* 0x174000800408afae */ /* 0x0001e2000c901d68 */
[----:B------:R-:W-:Y:S01]  /*13710*/  IMAD.MOV.U32 R3, RZ, RZ, R14 ;  /* 0x000000ffff037224 */ /* 0x000fe200078e000e */
[----:B------:R-:W-:Y:S06]  /*13720*/  BRA `(.L_x_9354) ;  /* 0xffffffb800447947 */ /* 0x000fec000383ffff */
.L_x_9243:
[----:B0-----:R-:W2:Y:S02]  /*13730*/  LDL R2, [R1+0x4] ;  /* 0x0000040001027983 */ /* 0x001ea40000100800 */
[----:B--2---:R0:W1:Y:S02]  /*13740*/  SYNCS.PHASECHK.TRANS64.TRYWAIT P0, [R2+URZ+0x28820], R0 ;  /* 0x02882000020075a7 */ /* 0x004064000800017f */
[----:B-1----:R-:W-:Y:S05]  /*13750*/  @!P0 NANOSLEEP.SYNCS 0x989680 ;  /* 0x009896800000895d */ /* 0x002fea0003900000 */
[----:B------:R-:W1:Y:S02]  /*13760*/  @!P0 SYNCS.PHASECHK.TRANS64 P0, [R2+URZ+0x28820], R0 ;  /* 0x02882000020085a7 */ /* 0x000e64000800007f */
[----:B-1----:R-:W-:Y:S05]  /*13770*/  @!P0 BRA `(.L_x_9243) ;  /* 0xfffffffc00ec8947 */ /* 0x002fea000383ffff */
[----:B------:R-:W-:Y:S05]  /*13780*/  BRA `(.L_x_9355) ;  /* 0xffffffb800b87947 */ /* 0x000fea000383ffff */
.L_x_9252:
[----:B-1----:R1:W2:Y:S02]  /*13790*/  SYNCS.PHASECHK.TRANS64.TRYWAIT P0, [R2+URZ+0x28840], R0 ;  /* 0x02884000020075a7 */ /* 0x0022a4000800017f */
[----:B--2---:R-:W-:Y:S05]  /*137a0*/  @!P0 NANOSLEEP.SYNCS 0x989680 ;  /* 0x009896800000895d */ /* 0x004fea0003900000 */
[----:B------:R-:W2:Y:S02]  /*137b0*/  @!P0 SYNCS.PHASECHK.TRANS64 P0, [R2+URZ+0x28840], R0 ;  /* 0x02884000020085a7 */ /* 0x000ea4000800007f */
[----:B--2---:R-:W-:Y:S05]  /*137c0*/  @!P0 BRA `(.L_x_9252) ;  /* 0xfffffffc00f08947 */ /* 0x004fea000383ffff */
[----:B------:R-:W-:Y:S05]  /*137d0*/  BRA `(.L_x_9356) ;  /* 0xffffffbc007c7947 */ /* 0x000fea000383ffff */
.L_x_9258:
[----:B0-----:R0:W1:Y:S02]  /*137e0*/  SYNCS.PHASECHK.TRANS64.TRYWAIT P0, [R2+URZ+0x60], R0 ;  /* 0x00006000020075a7 */ /* 0x001064000800017f */
[----:B-1----:R-:W-:Y:S05]  /*137f0*/  @!P0 NANOSLEEP.SYNCS 0x989680 ;  /* 0x009896800000895d */ /* 0x002fea0003900000 */
[----:B------:R-:W1:Y:S02]  /*13800*/  @!P0 SYNCS.PHASECHK.TRANS64 P0, [R2+URZ+0x60], R0 ;  /* 0x00006000020085a7 */ /* 0x000e64000800007f */
[----:B-1----:R-:W-:Y:S05]  /*13810*/  @!P0 BRA `(.L_x_9258) ;  /* 0xfffffffc00f08947 */ /* 0x002fea000383ffff */
[----:B------:R-:W-:Y:S05]  /*13820*/  BRA `(.L_x_9357) ;  /* 0xffffffc000587947 */ /* 0x000fea000383ffff */
.L_x_9267:
[----:B--2---:R2:W3:Y:S02]  /*13830*/  SYNCS.PHASECHK.TRANS64.TRYWAIT P0, [R3+URZ+0x28840], R2 ;  /* 0x02884002030075a7 */ /* 0x0044e4000800017f */
[----:B---3--:R-:W-:Y:S05]  /*13840*/  @!P0 NANOSLEEP.SYNCS 0x989680 ;  /* 0x009896800000895d */ /* 0x008fea0003900000 */
[----:B------:R-:W3:Y:S02]  /*13850*/  @!P0 SYNCS.PHASECHK.TRANS64 P0, [R3+URZ+0x28840], R2 ;  /* 0x02884002030085a7 */ /* 0x000ee4000800007f */
[----:B---3--:R-:W-:Y:S05]  /*13860*/  @!P0 BRA `(.L_x_9267) ;  /* 0xfffffffc00f08947 */ /* 0x008fea000383ffff */
[----:B------:R-:W-:Y:S05]  /*13870*/  BRA `(.L_x_9358) ;  /* 0xffffffc400f87947 */ /* 0x000fea000383ffff */
.L_x_9273:
[----:B0-----:R0:W2:Y:S02]  /*13880*/  SYNCS.PHASECHK.TRANS64.TRYWAIT P0, [R2+URZ+0x60], R3 ;  /* 0x00006003020075a7 */ /* 0x0010a4000800017f */
[----:B--2---:R-:W-:Y:S05]  /*13890*/  @!P0 NANOSLEEP.SYNCS 0x989680 ;  /* 0x009896800000895d */ /* 0x004fea0003900000 */
[----:B------:R-:W2:Y:S02]  /*138a0*/  @!P0 SYNCS.PHASECHK.TRANS64 P0, [R2+URZ+0x60], R3 ;  /* 0x00006003020085a7 */ /* 0x000ea4000800007f */
[----:B--2---:R-:W-:Y:S05]  /*138b0*/  @!P0 BRA `(.L_x_9273) ;  /* 0xfffffffc00f08947 */ /* 0x004fea000383ffff */
[----:B------:R-:W-:Y:S05]  /*138c0*/  BRA `(.L_x_9359) ;  /* 0xffffffc800d47947 */ /* 0x000fea000383ffff */
.L_x_9282:
[----:B---3--:R3:W4:Y:S02]  /*138d0*/  SYNCS.PHASECHK.TRANS64.TRYWAIT P0, [R2+URZ+0x28840], R3 ;  /* 0x02884003020075a7 */ /* 0x008724000800017f */
[----:B----4-:R-:W-:Y:S05]  /*138e0*/  @!P0 NANOSLEEP.SYNCS 0x989680 ;  /* 0x009896800000895d */ /* 0x010fea0003900000 */
[----:B------:R-:W4:Y:S02]  /*138f0*/  @!P0 SYNCS.PHASECHK.TRANS64 P0, [R2+URZ+0x28840], R3 ;  /* 0x02884003020085a7 */ /* 0x000f24000800007f */
[----:B----4-:R-:W-:Y:S05]  /*13900*/  @!P0 BRA `(.L_x_9282) ;  /* 0xfffffffc00f08947 */ /* 0x010fea000383ffff */
[----:B------:R-:W-:Y:S05]  /*13910*/  BRA `(.L_x_9360) ;  /* 0xffffffd000487947 */ /* 0x000fea000383ffff */
.L_x_9288:
[----:B0-----:R0:W2:Y:S02]  /*13920*/  SYNCS.PHASECHK.TRANS64.TRYWAIT P0, [R2+URZ+0x60], R5 ;  /* 0x00006005020075a7 */ /* 0x0010a4000800017f */
[----:B--2---:R-:W-:Y:S05]  /*13930*/  @!P0 NANOSLEEP.SYNCS 0x989680 ;  /* 0x009896800000895d */ /* 0x004fea0003900000 */
[----:B------:R-:W2:Y:S02]  /*13940*/  @!P0 SYNCS.PHASECHK.TRANS64 P0, [R2+URZ+0x60], R5 ;  /* 0x00006005020085a7 */ /* 0x000ea4000800007f */
[----:B--2---:R-:W-:Y:S05]  /*13950*/  @!P0 BRA `(.L_x_9288) ;  /* 0xfffffffc00f08947 */ /* 0x004fea000383ffff */
[----:B------:R-:W-:Y:S05]  /*13960*/  BRA `(.L_x_9361) ;  /* 0xffffffd400247947 */ /* 0x000fea000383ffff */
.L_x_9299:
[----:B0-----:R0:W2:Y:S02]  /*13970*/  SYNCS.PHASECHK.TRANS64.TRYWAIT P0, [R0+URZ+0x28860], R2 ;  /* 0x02886002000075a7 */ /* 0x0010a4000800017f */
[----:B--2---:R-:W-:Y:S05]  /*13980*/  @!P0 NANOSLEEP.SYNCS 0x989680 ;  /* 0x009896800000895d */ /* 0x004fea0003900000 */
[----:B------:R-:W2:Y:S02]  /*13990*/  @!P0 SYNCS.PHASECHK.TRANS64 P0, [R0+URZ+0x28860], R2 ;  /* 0x02886002000085a7 */ /* 0x000ea4000800007f */
[----:B--2---:R-:W-:Y:S05]  /*139a0*/  @!P0 BRA `(.L_x_9299) ;  /* 0xfffffffc00f08947 */ /* 0x004fea000383ffff */
[----:B------:R-:W-:Y:S05]  /*139b0*/  BRA `(.L_x_9362) ;  /* 0xffffffd8007c7947 */ /* 0x000fea000383ffff */
.L_x_9306:
[----:B------:R-:W-:Y:S01]  /*139c0*/  BSSY B0, `(.L_x_9363) ;  /* 0x0000008000007945 */ /* 0x000fe20003800000 */
[----:B------:R-:W-:Y:S02]  /*139d0*/  IMAD.MOV.U32 R13, RZ, RZ, R16 ;  /* 0x000000ffff0d7224 */ /* 0x000fe400078e0010 */
[----:B------:R-:W-:Y:S02]  /*139e0*/  IMAD.MOV.U32 R12, RZ, RZ, RZ ;  /* 0x000000ffff0c7224 */ /* 0x000fe400078e00ff */
[----:B------:R-:W-:Y:S02]  /*139f0*/  IMAD.MOV.U32 R11, RZ, RZ, 0x1f ;  /* 0x0000001fff0b7424 */ /* 0x000fe400078e00ff */
[----:B------:R-:W-:-:S07]  /*13a00*/  IMAD.MOV.U32 R15, RZ, RZ, -0x1 ;  /* 0xffffffffff0f7424 */ /* 0x000fce00078e00ff */
[----:B0123-5:R-:W-:Y:S05]  /*13a10*/  WARPSYNC.COLLECTIVE R15, `(.L_x_9364) ;  /* 0x000000000f087348 */ /* 0x02ffea0003c00000 */
[----:B------:R4:W0:Y:S02]  /*13a20*/  SHFL.IDX P6, R14, R13, R12, R11 ;  /* 0x0000000c0d0e7389 */ /* 0x00082400000c000b */
[----:B012345:R-:W-:Y:S01]  /*13a30*/  ENDCOLLECTIVE ;  /* 0x000000000000791b */ /* 0x03ffe20003800000 */
.L_x_9364:
[----:B------:R-:W-:Y:S05]  /*13a40*/  BSYNC B0 ;  /* 0x0000000000007941 */ /* 0x000fea0003800000 */
.L_x_9363:
        /* <DEDUP_REMOVED lines=9> */
.L_x_9365:
        /* <DEDUP_REMOVED lines=18> */
.L_x_9366:
[----:B------:R-:W-:Y:S01]  /*13c00*/  IMAD.MOV.U32 R12, RZ, RZ, 0x2 ;  /* 0x00000002ff0c7424 */ /* 0x000fe200078e00ff */
[----:B------:R-:W-:-:S05]  /*13c10*/  SEL R7, R14, RZ, P1 ;  /* 0x000000ff0e077207 */ /* 0x000fca0000800000 */
[----:B------:R-:W-:-:S04]  /*13c20*/  IMAD.IADD R3, R2, 0x1, R7 ;  /* 0x0000000102037824 */ /* 0x000fc800078e0207 */
[----:B------:R-:W-:-:S07]  /*13c30*/  IMAD.MOV.U32 R13, RZ, RZ, R3 ;  /* 0x000000ffff0d7224 */ /* 0x000fce00078e0003 */
[----:B------:R-:W-:Y:S05]  /*13c40*/  WARPSYNC.COLLECTIVE R15, `(.L_x_9367) ;  /* 0x000000000f087348 */ /* 0x000fea0003c00000 */
[----:B------:R0:W1:Y:S02]  /*13c50*/  SHFL.UP P6, R14, R13, R12, R11 ;  /* 0x0400000c0d0e7389 */ /* 0x00006400000c000b */
[----:B01----:R-:W-:Y:S01]  /*13c60*/  ENDCOLLECTIVE ;  /* 0x000000000000791b */ /* 0x003fe20003800000 */
.L_x_9367:
[----:B------:R-:W-:Y:S01]  /*13c70*/  IMAD.MOV.U32 R12, RZ, RZ, 0x4 ;  /* 0x00000004ff0c7424 */ /* 0x000fe200078e00ff */
[----:B------:R-:W-:-:S05]  /*13c80*/  SEL R14, R14, RZ, P2 ;  /* 0x000000ff0e0e7207 */ /* 0x000fca0001000000 */
[----:B------:R-:W-:-:S04]  /*13c90*/  IMAD.IADD R3, R3, 0x1, R14 ;  /* 0x0000000103037824 */ /* 0x000fc800078e020e */
[----:B------:R-:W-:-:S07]  /*13ca0*/  IMAD.MOV.U32 R13, RZ, RZ, R3 ;  /* 0x000000ffff0d7224 */ /* 0x000fce00078e0003 */
[----:B------:R-:W-:Y:S05]  /*13cb0*/  WARPSYNC.COLLECTIVE R15, `(.L_x_9368) ;  /* 0x000000000f087348 */ /* 0x000fea0003c00000 */
[----:B------:R0:W1:Y:S02]  /*13cc0*/  SHFL.UP P6, R14, R13, R12, R11 ;  /* 0x0400000c0d0e7389 */ /* 0x00006400000c000b */
[----:B01----:R-:W-:Y:S01]  /*13cd0*/  ENDCOLLECTIVE ;  /* 0x000000000000791b */ /* 0x003fe20003800000 */
.L_x_9368:
[----:B------:R-:W-:Y:S01]  /*13ce0*/  IMAD.MOV.U32 R12, RZ, RZ, 0x8 ;  /* 0x00000008ff0c7424 */ /* 0x000fe200078e00ff */
[----:B------:R-:W-:-:S05]  /*13cf0*/  SEL R14, R14, RZ, P3 ;  /* 0x000000ff0e0e7207 */ /* 0x000fca0001800000 */
[----:B------:R-:W-:-:S04]  /*13d00*/  IMAD.IADD R3, R3, 0x1, R14 ;  /* 0x0000000103037824 */ /* 0x000fc800078e020e */
[----:B------:R-:W-:-:S07]  /*13d10*/  IMAD.MOV.U32 R13, RZ, RZ, R3 ;  /* 0x000000ffff0d7224 */ /* 0x000fce00078e0003 */
[----:B------:R-:W-:Y:S05]  /*13d20*/  WARPSYNC.COLLECTIVE R15, `(.L_x_9369) ;  /* 0x000000000f087348 */ /* 0x000fea0003c00000 */
[----:B------:R0:W1:Y:S02]  /*13d30*/  SHFL.UP P6, R14, R13, R12, R11 ;  /* 0x0400000c0d0e7389 */ /* 0x00006400000c000b */
[----:B01----:R-:W-:Y:S01]  /*13d40*/  ENDCOLLECTIVE ;  /* 0x000000000000791b */ /* 0x003fe20003800000 */
.L_x_9369:
[----:B------:R-:W-:Y:S01]  /*13d50*/  IMAD.MOV.U32 R12, RZ, RZ, 0x10 ;  /* 0x00000010ff0c7424 */ /* 0x000fe200078e00ff */
[----:B------:R-:W-:-:S05]  /*13d60*/  SEL R14, R14, RZ, P4 ;  /* 0x000000ff0e0e7207 */ /* 0x000fca0002000000 */
[----:B------:R-:W-:-:S04]  /*13d70*/  IMAD.IADD R3, R3, 0x1, R14 ;  /* 0x0000000103037824 */ /* 0x000fc800078e020e */
[----:B------:R-:W-:-:S07]  /*13d80*/  IMAD.MOV.U32 R13, RZ, RZ, R3 ;  /* 0x000000ffff0d7224 */ /* 0x000fce00078e0003 */
[----:B------:R-:W-:Y:S05]  /*13d90*/  WARPSYNC.COLLECTIVE R15, `(.L_x_9370) ;  /* 0x000000000f087348 */ /* 0x000fea0003c00000 */
[----:B------:R0:W1:Y:S02]  /*13da0*/  SHFL.UP P6, R14, R13, R12, R11 ;  /* 0x0400000c0d0e7389 */ /* 0x00006400000c000b */
[----:B01----:R-:W-:Y:S01]  /*13db0*/  ENDCOLLECTIVE ;  /* 0x000000000000791b */ /* 0x003fe20003800000 */
.L_x_9370:
        /* <DEDUP_REMOVED lines=8> */
.L_x_9371:
[----:B------:R-:W-:Y:S05]  /*13e40*/  BRA `(.L_x_9372) ;  /* 0xffffffdc00187947 */ /* 0x000fea000383ffff */
.L_x_9311:
[----:B------:R-:W-:Y:S01]  /*13e50*/  BSSY B0, `(.L_x_9373) ;  /* 0x0000008000007945 */ /* 0x000fe20003800000 */
[----:B-----5:R-:W-:Y:S02]  /*13e60*/  IMAD.MOV.U32 R13, RZ, RZ, R2 ;  /* 0x000000ffff0d7224 */ /* 0x020fe400078e0002 */
[----:B------:R-:W-:Y:S02]  /*13e70*/  IMAD.MOV.U32 R12, RZ, RZ, 0x1 ;  /* 0x00000001ff0c7424 */ /* 0x000fe400078e00ff */
[----:B------:R-:W-:Y:S02]  /*13e80*/  IMAD.MOV.U32 R11, RZ, RZ, RZ ;  /* 0x000000ffff0b7224 */ /* 0x000fe400078e00ff */
[----:B------:R-:W-:-:S07]  /*13e90*/  IMAD.MOV.U32 R15, RZ, RZ, -0x1 ;  /* 0xffffffffff0f7424 */ /* 0x000fce00078e00ff */
[----:B012---:R-:W-:Y:S05]  /*13ea0*/  WARPSYNC.COLLECTIVE R15, `(.L_x_9374) ;  /* 0x000000000f087348 */ /* 0x007fea0003c00000 */
[----:B------:R3:W4:Y:S02]  /*13eb0*/  SHFL.UP P6, R14, R13, R12, R11 ;  /* 0x0400000c0d0e7389 */ /* 0x00072400000c000b */
[----:B01234-:R-:W-:Y:S01]  /*13ec0*/  ENDCOLLECTIVE ;  /* 0x000000000000791b */ /* 0x01ffe20003800000 */
.L_x_9374:
[----:B------:R-:W-:Y:S05]  /*13ed0*/  BSYNC B0 ;  /* 0x0000000000007941 */ /* 0x000fea0003800000 */
.L_x_9373:
        /* <DEDUP_REMOVED lines=9> */
.L_x_9375:
[----:B------:R-:W-:Y:S01]  /*13f70*/  IMAD.MOV.U32 R12, RZ, RZ, 0x4 ;  /* 0x00000004ff0c7424 */ /* 0x000fe200078e00ff */
[----:B------:R-:W-:-:S05]  /*13f80*/  SEL R14, R14, RZ, P2 ;  /* 0x000000ff0e0e7207 */ /* 0x000fca0001000000 */
[----:B------:R-:W-:-:S04]  /*13f90*/  IMAD.IADD R3, R3, 0x1, R14 ;  /* 0x0000000103037824 */ /* 0x000fc800078e020e */
[----:B------:R-:W-:-:S07]  /*13fa0*/  IMAD.MOV.U32 R13, RZ, RZ, R3 ;  /* 0x000000ffff0d7224 */ /* 0x000fce00078e0003 */
[----:B------:R-:W-:Y:S05]  /*13fb0*/  WARPSYNC.COLLECTIVE R15, `(.L_x_9376) ;  /* 0x000000000f087348 */ /* 0x000fea0003c00000 */
[----:B------:R0:W1:Y:S02]  /*13fc0*/  SHFL.UP P6, R14, R13, R12, R11 ;  /* 0x0400000c0d0e7389 */ /* 0x00006400000c000b */
[----:B01----:R-:W-:Y:S01]  /*13fd0*/  ENDCOLLECTIVE ;  /* 0x000000000000791b */ /* 0x003fe20003800000 */
.L_x_9376:
[----:B------:R-:W-:Y:S01]  /*13fe0*/  IMAD.MOV.U32 R12, RZ, RZ, 0x8 ;  /* 0x00000008ff0c7424 */ /* 0x000fe200078e00ff */
[----:B------:R-:W-:-:S05]  /*13ff0*/  SEL R14, R14, RZ, P3 ;  /* 0x000000ff0e0e7207 */ /* 0x000fca0001800000 */
[----:B------:R-:W-:-:S04]  /*14000*/  IMAD.IADD R3, R3, 0x1, R14 ;  /* 0x0000000103037824 */ /* 0x000fc800078e020e */
[----:B------:R-:W-:-:S07]  /*14010*/  IMAD.MOV.U32 R13, RZ, RZ, R3 ;  /* 0x000000ffff0d7224 */ /* 0x000fce00078e0003 */
[----:B------:R-:W-:Y:S05]  /*14020*/  WARPSYNC.COLLECTIVE R15, `(.L_x_9377) ;  /* 0x000000000f087348 */ /* 0x000fea0003c00000 */
[----:B------:R0:W1:Y:S02]  /*14030*/  SHFL.UP P6, R14, R13, R12, R11 ;  /* 0x0400000c0d0e7389 */ /* 0x00006400000c000b */
[----:B01----:R-:W-:Y:S01]  /*14040*/  ENDCOLLECTIVE ;  /* 0x000000000000791b */ /* 0x003fe20003800000 */
.L_x_9377:
[----:B------:R-:W-:Y:S01]  /*14050*/  IMAD.MOV.U32 R12, RZ, RZ, 0x10 ;  /* 0x00000010ff0c7424 */ /* 0x000fe200078e00ff */
[----:B------:R-:W-:-:S05]  /*14060*/  SEL R14, R14, RZ, P4 ;  /* 0x000000ff0e0e7207 */ /* 0x000fca0002000000 */
[----:B------:R-:W-:-:S04]  /*14070*/  IMAD.IADD R3, R3, 0x1, R14 ;  /* 0x0000000103037824 */ /* 0x000fc800078e020e */
[----:B------:R-:W-:-:S07]  /*14080*/  IMAD.MOV.U32 R13, RZ, RZ, R3 ;  /* 0x000000ffff0d7224 */ /* 0x000fce00078e0003 */
[----:B------:R-:W-:Y:S05]  /*14090*/  WARPSYNC.COLLECTIVE R15, `(.L_x_9378) ;  /* 0x000000000f087348 */ /* 0x000fea0003c00000 */
[----:B------:R0:W1:Y:S02]  /*140a0*/  SHFL.UP P6, R14, R13, R12, R11 ;  /* 0x0400000c0d0e7389 */ /* 0x00006400000c000b */
[----:B01----:R-:W-:Y:S01]  /*140b0*/  ENDCOLLECTIVE ;  /* 0x000000000000791b */ /* 0x003fe20003800000 */
.L_x_9378:
        /* <DEDUP_REMOVED lines=8> */
.L_x_9379:
[----:B------:R-:W-:Y:S05]  /*14140*/  BRA `(.L_x_9380) ;  /* 0xffffffd800f47947 */ /* 0x000fea000383ffff */
.L_x_9313:
[----:B------:R-:W-:Y:S01]  /*14150*/  BSSY B0, `(.L_x_9381) ;  /* 0x0000006000007945 */ /* 0x000fe20003800000 */
[----:B------:R-:W-:Y:S01]  /*14160*/  PLOP3.LUT P6, PT, P6, PT, PT, 0x8, 0x0 ;  /* 0x000000000000781c */ /* 0x000fe200037ce170 */
[----:B------:R-:W-:-:S12]  /*14170*/  IMAD.MOV.U32 R15, RZ, RZ, -0x1 ;  /* 0xffffffffff0f7424 */ /* 0x000fd800078e00ff */
[----:B0123-5:R-:W-:Y:S05]  /*14180*/  WARPSYNC.COLLECTIVE R15, `(.L_x_9382) ;  /* 0x000000000f087348 */ /* 0x02ffea0003c00000 */
[----:B------:R-:W-:Y:S01]  /*14190*/  VOTE.ANY R14, PT, P6 ;  /* 0x00000000000e7806 */ /* 0x000fe200030e0100 */
[----:B0123-5:R-:W-:Y:S06]  /*141a0*/  ENDCOLLECTIVE ;  /* 0x000000000000791b */ /* 0x02ffec0003800000 */
.L_x_9382:
[----:B------:R-:W-:Y:S05]  /*141b0*/  BSYNC B0 ;  /* 0x0000000000007941 */ /* 0x000fea0003800000 */
.L_x_9381:
        /* <DEDUP_REMOVED lines=9> */
.L_x_9383:
[----:B------:R-:W-:Y:S01]  /*14250*/  IMAD.MOV.U32 R17, RZ, RZ, R14 ;  /* 0x000000ffff117224 */ /* 0x000fe200078e000e */
[----:B------:R-:W-:Y:S06]  /*14260*/  BRA `(.L_x_9384) ;  /* 0xffffffd800e47947 */ /* 0x000fec000383ffff */
.L_x_9315:
[----:B------:R-:W-:Y:S01]  /*14270*/  BSSY B0, `(.L_x_9385) ;  /* 0x0000007000007945 */ /* 0x000fe20003800000 */
[----:B------:R-:W-:Y:S02]  /*14280*/  IMAD.MOV.U32 R13, RZ, RZ, R3 ;  /* 0x000000ffff0d7224 */ /* 0x000fe400078e0003 */
[----:B------:R-:W-:Y:S02]  /*14290*/  IMAD.MOV.U32 R11, RZ, RZ, 0x1f ;  /* 0x0000001fff0b7424 */ /* 0x000fe400078e00ff */
[----:B------:R-:W-:-:S07]  /*142a0*/  IMAD.MOV.U32 R15, RZ, RZ, -0x1 ;  /* 0xffffffffff0f7424 */ /* 0x000fce00078e00ff */
[----:B012345:R-:W-:Y:S05]  /*142b0*/  WARPSYNC.COLLECTIVE R15, `(.L_x_9386) ;  /* 0x000000000f087348 */ /* 0x03ffea0003c00000 */
[----:B------:R0:W0:Y:S02]  /*142c0*/  SHFL.IDX P6, R14, R13, R12, R11 ;  /* 0x0000000c0d0e7389 */ /* 0x00002400000c000b */
[----:B012345:R-:W-:Y:S01]  /*142d0*/  ENDCOLLECTIVE ;  /* 0x000000000000791b */ /* 0x03ffe20003800000 */
.L_x_9386:
[----:B------:R-:W-:Y:S05]  /*142e0*/  BSYNC B0 ;  /* 0x0000000000007941 */ /* 0x000fea0003800000 */
.L_x_9385:
[----:B------:R-:W-:Y:S01]  /*142f0*/  IMAD.MOV.U32 R5, RZ, RZ, R14 ;  /* 0x000000ffff057224 */ /* 0x000fe200078e000e */
[----:B------:R-:W-:Y:S06]  /*14300*/  BRA `(.L_x_9314) ;  /* 0xffffffd800d87947 */ /* 0x000fec000383ffff */
.L_x_9319:
[----:B0-----:R0:W4:Y:S02]  /*14310*/  SYNCS.PHASECHK.TRANS64.TRYWAIT P0, [R0+URZ+0x28820], R3 ;  /* 0x02882003000075a7 */ /* 0x001124000800017f */
[----:B----4-:R-:W-:Y:S05]  /*14320*/  @!P0 NANOSLEEP.SYNCS 0x989680 ;  /* 0x009896800000895d */ /* 0x010fea0003900000 */
[----:B------:R-:W4:Y:S02]  /*14330*/  @!P0 SYNCS.PHASECHK.TRANS64 P0, [R0+URZ+0x28820], R3 ;  /* 0x02882003000085a7 */ /* 0x000f24000800007f */
[----:B----4-:R-:W-:Y:S05]  /*14340*/  @!P0 BRA `(.L_x_9319) ;  /* 0xfffffffc00f08947 */ /* 0x010fea000383ffff */
[----:B------:R-:W-:Y:S05]  /*14350*/  BRA `(.L_x_9387) ;  /* 0xffffffe000587947 */ /* 0x000fea000383ffff */
.L_x_9320:
        /* <DEDUP_REMOVED lines=11> */
.L_x_9389:
[----:B------:R-:W-:Y:S05]  /*14410*/  BSYNC B0 ;  /* 0x0000000000007941 */ /* 0x000fea0003800000 */
.L_x_9388:
[----:B------:R-:W-:Y:S05]  /*14420*/  BRA `(.L_x_9390) ;  /* 0xffffffe000407947 */ /* 0x000fea000383ffff */
.L_x_9323:
[----:B------:R-:W-:Y:S01]  /*14430*/  BSSY B1, `(.L_x_9391) ;  /* 0x0000006000017945 */ /* 0x000fe20003800000 */
[----:B------:R-:W-:-:S07]  /*14440*/  IMAD.MOV.U32 R15, RZ, RZ, -0x1 ;  /* 0xffffffffff0f7424 */ /* 0x000fce00078e00ff */
[----:B-12345:R-:W-:Y:S05]  /*14450*/  WARPSYNC.COLLECTIVE R15, `(.L_x_9392) ;  /* 0x000000000f0c7348 */ /* 0x03efea0003c00000 */
[----:B------:R-:W-:Y:S02]  /*14460*/  ELECT P6, UR62, PT ;  /* 0x00000000003e782f */ /* 0x000fe400038c0000 */
[----:B------:R-:W-:Y:S01]  /*14470*/  MOV R14, UR62 ;  /* 0x0000003e000e7c02 */ /* 0x000fe20008000f00 */
[----:B-12345:R-:W-:Y:S10]  /*14480*/  ENDCOLLECTIVE ;  /* 0x000000000000791b */ /* 0x03eff40003800000 */
.L_x_9392:
[----:B------:R-:W-:Y:S05]  /*14490*/  BSYNC B1 ;  /* 0x0000000000017941 */ /* 0x000fea0003800000 */
.L_x_9391:
[----:B------:R-:W-:Y:S05]  /*144a0*/  BRA `(.L_x_9393) ;  /* 0xffffffe000387947 */ /* 0x000fea000383ffff */
.L_x_9325:
[----:B0-----:R0:W2:Y:S02]  /*144b0*/  SYNCS.PHASECHK.TRANS64.TRYWAIT P0, [R6+URZ], R5 ;  /* 0x00000005060075a7 */ /* 0x0010a4000800017f */
[----:B--2---:R-:W-:Y:S05]  /*144c0*/  @!P0 NANOSLEEP.SYNCS 0x989680 ;  /* 0x009896800000895d */ /* 0x004fea0003900000 */
[----:B------:R-:W2:Y:S02]  /*144d0*/  @!P0 SYNCS.PHASECHK.TRANS64 P0, [R6+URZ], R5 ;  /* 0x00000005060085a7 */ /* 0x000ea4000800007f */
[----:B--2---:R-:W-:Y:S05]  /*144e0*/  @!P0 BRA `(.L_x_9325) ;  /* 0xfffffffc00f08947 */ /* 0x004fea000383ffff */
[----:B------:R-:W-:Y:S05]  /*144f0*/  BRA `(.L_x_9394) ;  /* 0xffffffe000747947 */ /* 0x000fea000383ffff */
.L_x_9326:
[----:B--2---:R2:W3:Y:S02]  /*14500*/  SYNCS.PHASECHK.TRANS64.TRYWAIT P0, [R7+URZ], R2 ;  /* 0x00000002070075a7 */ /* 0x0044e4000800017f */
[----:B---3--:R-:W-:Y:S05]  /*14510*/  @!P0 NANOSLEEP.SYNCS 0x989680 ;  /* 0x009896800000895d */ /* 0x008fea0003900000 */
[----:B------:R-:W3:Y:S02]  /*14520*/  @!P0 SYNCS.PHASECHK.TRANS64 P0, [R7+URZ], R2 ;  /* 0x00000002070085a7 */ /* 0x000ee4000800007f */
[----:B---3--:R-:W-:Y:S05]  /*14530*/  @!P0 BRA `(.L_x_9326) ;  /* 0xfffffffc00f08947 */ /* 0x008fea000383ffff */
[----:B------:R-:W-:Y:S05]  /*14540*/  BRA `(.L_x_9395) ;  /* 0xffffffe000687947 */ /* 0x000fea000383ffff */
.L_x_9328:
[----:B---3--:R3:W4:Y:S02]  /*14550*/  SYNCS.PHASECHK.TRANS64.TRYWAIT P0, [R4+URZ], R5 ;  /* 0x00000005040075a7 */ /* 0x008724000800017f */
[----:B----4-:R-:W-:Y:S05]  /*14560*/  @!P0 NANOSLEEP.SYNCS 0x989680 ;  /* 0x009896800000895d */ /* 0x010fea0003900000 */
[----:B------:R-:W4:Y:S02]  /*14570*/  @!P0 SYNCS.PHASECHK.TRANS64 P0, [R4+URZ], R5 ;  /* 0x00000005040085a7 */ /* 0x000f24000800007f */
[----:B----4-:R-:W-:Y:S05]  /*14580*/  @!P0 BRA `(.L_x_9328) ;  /* 0xfffffffc00f08947 */ /* 0x010fea000383ffff */
[----:B------:R-:W-:Y:S05]  /*14590*/  BRA `(.L_x_9396) ;  /* 0xffffffe000707947 */ /* 0x000fea000383ffff */
.L_x_9397:
        /* <DEDUP_REMOVED lines=14> */
.L_x_15321:


//--------------------- .text._ZN7cutlass13device_kernelIN5flash11enable_sm90INS1_16FlashAttnFwdSm90INS1_25CollectiveMainloopFwdSm90ILi2EN4cute5tupleIJNS5_1CILi1EEES8_S8_EEENS6_IJNS7_ILi128EEESA_SA_EEELi128ENS_6half_tEfNS_4arch4Sm90ELb1ELb0ELb1ELb1ELb0ELb1ELb0ELb1ELb1ELb1ELb0ELb0EEENS1_21CollectiveEpilogueFwdISB_S9_SC_SE_Li256ELb1ELb1ELb0ELb0EEENS1_36VarlenDynamicPersistentTileSchedulerILi128ELi128ELi256ELi128ELb0ELb1ELb1ELb1ELb1ELb1EEEEEEEEEvNT_6ParamsE --------------------------
	.section	.text._ZN7cutlass13device_kernelIN5flash11enable_sm90INS1_16FlashAttnFwdSm90INS1_25CollectiveMainloopFwdSm90ILi2EN4cute5tupleIJNS5_1CILi1EEES8_S8_EEENS6_IJNS7_ILi128EEESA_SA_EEELi128ENS_6half_tEfNS_4arch4Sm90ELb1ELb0ELb1ELb1ELb0ELb1ELb0ELb1ELb1ELb1ELb0ELb0EEENS1_21CollectiveEpilogueFwdISB_S9_SC_SE_Li256ELb1ELb1ELb0ELb0EEENS1_36VarlenDynamicPersistentTileSchedulerILi128ELi128ELi256ELi128ELb0ELb1ELb1ELb1ELb1ELb1EEEEEEEEEvNT_6ParamsE,"ax",@progbits
	.align	128
.text._ZN7cutlass13device_kernelIN5flash11enable_sm90INS1_16FlashAttnFwdSm90INS1_25CollectiveMainloopFwdSm90ILi2EN4cute5tupleIJNS5_1CILi1EEES8_S8_EEENS6_IJNS7_ILi128EEESA_SA_EEELi128ENS_6half_tEfNS_4arch4Sm90ELb1ELb0ELb1ELb1ELb0ELb1ELb0ELb1ELb1ELb1ELb0ELb0EEENS1_21CollectiveEpilogueFwdISB_S9_SC_SE_Li256ELb1ELb1ELb0ELb0EEENS1_36VarlenDynamicPersistentTileSchedulerILi128ELi128ELi256ELi128ELb0ELb1ELb1ELb1ELb1ELb1EEEEEEEEEvNT_6ParamsE:
        .type           _ZN7cutlass13device_kernelIN5flash11enable_sm90INS1_16FlashAttnFwdSm90INS1_25CollectiveMainloopFwdSm90ILi2EN4cute5tupleIJNS5_1CILi1EEES8_S8_EEENS6_IJNS7_ILi128EEESA_SA_EEELi128ENS_6half_tEfNS_4arch4Sm90ELb1ELb0ELb1ELb1ELb0ELb1ELb0ELb1ELb1ELb1ELb0ELb0EEENS1_21CollectiveEpilogueFwdISB_S9_SC_SE_Li256ELb1ELb1ELb0ELb0EEENS1_36VarlenDynamicPersistentTileSchedulerILi128ELi128ELi256ELi128ELb0ELb1ELb1ELb1ELb1ELb1EEEEEEEEEvNT_6ParamsE,@function
        .size           _ZN7cutlass13device_kernelIN5flash11enable_sm90INS1_16FlashAttnFwdSm90INS1_25CollectiveMainloopFwdSm90ILi2EN4cute5tupleIJNS5_1CILi1EEES8_S8_EEENS6_IJNS7_ILi128EEESA_SA_EEELi128ENS_6half_tEfNS_4arch4Sm90ELb1ELb0ELb1ELb1ELb0ELb1ELb0ELb1ELb1ELb1ELb0ELb0EEENS1_21CollectiveEpilogueFwdISB_S9_SC_SE_Li256ELb1ELb1ELb0ELb0EEENS1_36VarlenDynamicPersistentTileSchedulerILi128ELi128ELi256ELi128ELb0ELb1ELb1ELb1ELb1ELb1EEEEEEEEEvNT_6ParamsE,(.L_x_15322 - _ZN7cutlass13device_kernelIN5flash11enable_sm90INS1_16FlashAttnFwdSm90INS1_25CollectiveMainloopFwdSm90ILi2EN4cute5tupleIJNS5_1CILi1EEES8_S8_EEENS6_IJNS7_ILi128EEESA_SA_EEELi128ENS_6half_tEfNS_4arch4Sm90ELb1ELb0ELb1ELb1ELb0ELb1ELb0ELb1ELb1ELb1ELb0ELb0EEENS1_21CollectiveEpilogueFwdISB_S9_SC_SE_Li256ELb1ELb1ELb0ELb0EEENS1_36VarlenDynamicPersistentTileSchedulerILi128ELi128ELi256ELi128ELb0ELb1ELb1ELb1ELb1ELb1EEEEEEEEEvNT_6ParamsE)
        .other          _ZN7cutlass13device_kernelIN5flash11enable_sm90INS1_16FlashAttnFwdSm90INS1_25CollectiveMainloopFwdSm90ILi2EN4cute5tupleIJNS5_1CILi1EEES8_S8_EEENS6_IJNS7_ILi128EEESA_SA_EEELi128ENS_6half_tEfNS_4arch4Sm90ELb1ELb0ELb1ELb1ELb0ELb1ELb0ELb1ELb1ELb1ELb0ELb0EEENS1_21CollectiveEpilogueFwdISB_S9_SC_SE_Li256ELb1ELb1ELb0ELb0EEENS1_36VarlenDynamicPersistentTileSchedulerILi128ELi128ELi256ELi128ELb0ELb1ELb1ELb1ELb1ELb1EEEEEEEEEvNT_6ParamsE,@"STO_CUDA_ENTRY STV_DEFAULT"
_ZN7cutlass13device_kernelIN5flash11enable_sm90INS1_16FlashAttnFwdSm90INS1_25CollectiveMainloopFwdSm90ILi2EN4cute5tupleIJNS5_1CILi1EEES8_S8_EEENS6_IJNS7_ILi128EEESA_SA_EEELi128ENS_6half_tEfNS_4arch4Sm90ELb1ELb0ELb1ELb1ELb0ELb1ELb0ELb1ELb1ELb1ELb0ELb0EEENS1_21CollectiveEpilogueFwdISB_S9_SC_SE_Li256ELb1ELb1ELb0ELb0EEENS1_36VarlenDynamicPersistentTileSchedulerILi128ELi128ELi256ELi128ELb0ELb1ELb1ELb1ELb1ELb1EEEEEEEEEvNT_6ParamsE:
        /* <DEDUP_REMOVED lines=23> */
.L_x_9399:
[----:B------:R-:W-:Y:S05]  /*0170*/  BSYNC B0 ;  /* 0x0000000000007941 */ /* 0x000fea0003800000 */
.L_x_9398:
        /* <DEDUP_REMOVED lines=40> */
.L_x_9400:
        /* <DEDUP_REMOVED lines=22> */
.L_x_9401:
        /* <DEDUP_REMOVED lines=18> */
.L_x_9402:
        /* <DEDUP_REMOVED lines=22> */
.L_x_9403:
        /* <DEDUP_REMOVED lines=22> */
.L_x_9404:
        /* <DEDUP_REMOVED lines=9> */
.L_x_9407:
        /* <DEDUP_REMOVED lines=32> */
[----:B------:R-:W-:Y:S02]  /*0bd0*/  IADD3 R220, R231, -R220, RZ ;  /* 0x800000dce7dc7210 */ /* 0x000fe40007ffe0ff */
[----:B------:R-:W-:Y:S02]  /*0be0*/  LOP3.LUT R6, R4, 0x3fffff0, RZ, 0xc0, !PT ;  /* 0x03fffff004067812 */ /* 0x000fe400078ec0ff */
[----:B------:R-:W-:Y:S02]  /*0bf0*/  SHF.R.S32.HI R9, RZ, 0x1f, R220 ;  /* 0x0000001fff097819 */ /* 0x000fe400000114dc */
[----:B------:R-:W-:Y:S01]  /*0c00*/  LOP3.LUT R5, R5, 0xfffffc00, RZ, 0xc0, !PT ;  /* 0xfffffc0005057812 */ /* 0x000fe200078ec0ff */
[----:B------:R-:W-:Y:S01]  /*0c10*/  IMAD.IADD R6, R231, 0x1, -R6 ;  /* 0x00000001e7067824 */ /* 0x000fe200078e0a06 */
[----:B------:R-:W-:-:S02]  /*0c20*/  LEA.HI R8, R9, R220, RZ, 0x2 ;  /* 0x000000dc09087211 */ /* 0x000fc400078f10ff */
[-C--:B------:R-:W-:Y:S02]  /*0c30*/  LEA.HI R12, R0, R231.reuse, RZ, 0x2 ;  /* 0x000000e7000c7211 */ /* 0x080fe400078f10ff */
[--C-:B------:R-:W-:Y:S02]  /*0c40*/  SHF.R.S32.HI R10, RZ, 0x2, R8.reuse ;  /* 0x00000002ff0a7819 */ /* 0x100fe40000011408 */
[----:B------:R-:W-:Y:S02]  /*0c50*/  SHF.R.S32.HI R7, RZ, 0x1f, R8 ;  /* 0x0000001fff077819 */ /* 0x000fe40000011408 */
[----:B------:R-:W-:Y:S02]  /*0c60*/  LOP3.LUT R12, R12, 0xfffffffc, RZ, 0xc0, !PT ;  /* 0xfffffffc0c0c7812 */ /* 0x000fe400078ec0ff */
[----:B------:R-:W-:Y:S02]  /*0c70*/  LEA.HI R7, R7, R10, RZ, 0x3 ;  /* 0x0000000a07077211 */ /* 0x000fe400078f18ff */
[----:B------:R-:W-:-:S02]  /*0c80*/  LEA.HI R22, R0, R231, RZ, 0x3 ;  /* 0x000000e700167211 */ /* 0x000fc400078f18ff */
[----:B------:R-:W-:Y:S01]  /*0c90*/  LOP3.LUT R11, R7, 0xfffffff8, RZ, 0xc0, !PT ;  /* 0xfffffff8070b7812 */ /* 0x000fe200078ec0ff */
[----:B------:R-:W-:Y:S01]  /*0ca0*/  IMAD R7, R6, 0x40, R5 ;  /* 0x0000004006077824 */ /* 0x000fe200078e0205 */
[----:B------:R-:W-:Y:S02]  /*0cb0*/  SHF.R.S32.HI R5, RZ, 0x4, R4 ;  /* 0x00000004ff057819 */ /* 0x000fe40000011404 */
[----:B------:R-:W-:Y:S01]  /*0cc0*/  IADD3 R12, R231, -R12, RZ ;  /* 0x8000000ce70c7210 */ /* 0x000fe20007ffe0ff */
[----:B------:R-:W-:Y:S01]  /*0cd0*/  IMAD.IADD R10, R10, 0x1, -R11 ;  /* 0x000000010a0a7824 */ /* 0x000fe200078e0a0b */
[----:B------:R-:W-:Y:S02]  /*0ce0*/  LEA.HI R4, R4, R5, RZ, 0x1 ;  /* 0x0000000504047211 */ /* 0x000fe400078f08ff */
[----:B------:R-:W-:Y:S02]  /*0cf0*/  LEA.HI R0, R0, R231, RZ, 0x6 ;  /* 0x000000e700007211 */ /* 0x000fe400078f30ff */
[----:B------:R-:W-:-:S02]  /*0d00*/  LOP3.LUT R4, R4, 0x1ffffffe, RZ, 0xc0, !PT ;  /* 0x1ffffffe04047812 */ /* 0x000fc400078ec0ff */
[----:B------:R-:W-:Y:S01]  /*0d10*/  LOP3.LUT R206, R22, 0xfffffff8, RZ, 0xc0, !PT ;  /* 0xfffffff816ce7812 */ /* 0x000fe200078ec0ff */
[----:B------:R-:W-:Y:S01]  /*0d20*/  IMAD.SHL.U32 R0, R0, 0x8, RZ ;  /* 0x0000000800007824 */ /* 0x000fe200078e00ff */
[----:B------:R-:W-:Y:S01]  /*0d30*/  SHF.R.S32.HI R22, RZ, 0x3, R22 ;  /* 0x00000003ff167819 */ /* 0x000fe20000011416 */
[----:B------:R-:W-:Y:S01]  /*0d40*/  IMAD.IADD R4, R5, 0x1, -R4 ;  /* 0x0000000105047824 */ /* 0x000fe200078e0a04 */
[----:B------:R-:W-:Y:S01]  /*0d50*/  SHF.R.S32.HI R224, RZ, 0x7, R3 ;  /* 0x00000007ffe07819 */ /* 0x000fe20000011403 */
[----:B------:R-:W-:Y:S01]  /*0d60*/  IMAD.IADD R206, R231, 0x1, -R206 ;  /* 0x00000001e7ce7824 */ /* 0x000fe200078e0ace */
[----:B------:R-:W-:Y:S01]  /*0d70*/  LEA.HI R6, R12, R12, RZ, 0x1 ;  /* 0x0000000c0c067211 */ /* 0x000fe200078f08ff */
[C---:B------:R-:W-:Y:S01]  /*0d80*/  VIADD R213, R22.reuse, 0x20 ;  /* 0x0000002016d57836 */ /* 0x040fe20000000000 */
[----:B------:R-:W-:Y:S01]  /*0d90*/  LEA.HI R9, R9, R220, RZ, 0x5 ;  /* 0x000000dc09097211 */ /* 0x000fe200078f28ff */
[C---:B------:R-:W-:Y:S01]  /*0da0*/  VIADD R212, R22.reuse, 0x40 ;  /* 0x0000004016d47836 */ /* 0x040fe20000000000 */
[----:B------:R-:W-:Y:S01]  /*0db0*/  LEA.HI R3, R3, R224, RZ, 0x1 ;  /* 0x000000e003037211 */ /* 0x000fe200078f08ff */
[----:B------:R-:W-:Y:S01]  /*0dc0*/  VIADD R211, R22, 0x60 ;  /* 0x0000006016d37836 */ /* 0x000fe20000000000 */
[----:B------:R-:W-:Y:S01]  /*0dd0*/  LOP3.LUT R5, R6, 0x1ffffffe, RZ, 0xc0, !PT ;  /* 0x1ffffffe06057812 */ /* 0x000fe200078ec0ff */
[----:B------:R-:W-:Y:S01]  /*0de0*/  IMAD R226, R4, 0x8, R7 ;  /* 0x0000000804e27824 */ /* 0x000fe200078e0207 */
[----:B------:R-:W-:Y:S01]  /*0df0*/  SHF.R.S32.HI R9, RZ, 0x5, R9 ;  /* 0x00000005ff097819 */ /* 0x000fe20000011409 */
[----:B------:R-:W-:Y:S01]  /*0e00*/  IMAD.SHL.U32 R195, R212, 0x40, RZ ;  /* 0x00000040d4c37824 */ /* 0x000fe200078e00ff */
[----:B------:R-:W-:Y:S01]  /*0e10*/  LOP3.LUT R3, R3, 0x3fffffe, RZ, 0xc0, !PT ;  /* 0x03fffffe03037812 */ /* 0x000fe200078ec0ff */
[----:B------:R-:W-:Y:S01]  /*0e20*/  IMAD.SHL.U32 R194, R211, 0x40, RZ ;  /* 0x00000040d3c27824 */ /* 0x000fe200078e00ff */
[----:B------:R-:W-:Y:S01]  /*0e30*/  IADD3 R204, R12, -R5, RZ ;  /* 0x800000050ccc7210 */ /* 0x000fe20007ffe0ff */
[----:B------:R-:W-:Y:S01]  /*0e40*/  IMAD R10, R9, 0x10, R10 ;  /* 0x00000010090a7824 */ /* 0x000fe200078e020a */
[----:B------:R-:W-:Y:S01]  /*0e50*/  LOP3.LUT R201, R0, 0xfffffe00, RZ, 0xc0, !PT ;  /* 0xfffffe0000c97812 */ /* 0x000fe200078ec0ff */
[----:B------:R-:W-:Y:S01]  /*0e60*/  IMAD.IADD R3, R224, 0x1, -R3 ;  /* 0x00000001e0037824 */ /* 0x000fe200078e0a03 */
[----:B------:R-:W-:Y:S01]  /*0e70*/  SHF.R.S32.HI R0, RZ, 0x1f, R213 ;  /* 0x0000001fff007819 */ /* 0x000fe200000114d5 */
[C---:B------:R-:W-:Y:S01]  /*0e80*/  IMAD.SHL.U32 R16, R206.reuse, 0x8, RZ ;  /* 0x00000008ce107824 */ /* 0x040fe200078e00ff */
[----:B------:R-:W-:Y:S01]  /*0e90*/  SHF.R.S32.HI R5, RZ, 0x1f, R212 ;  /* 0x0000001fff057819 */ /* 0x000fe200000114d4 */
[----:B------:R-:W-:Y:S01]  /*0ea0*/  IMAD R225, R3, 0x40, R10 ;  /* 0x0000004003e17824 */ /* 0x000fe200078e020a */
[----:B------:R-:W-:Y:S01]  /*0eb0*/  SHF.R.S32.HI R4, RZ, 0x1f, R211 ;  /* 0x0000001fff047819 */ /* 0x000fe200000114d3 */
[----:B------:R-:W-:Y:S01]  /*0ec0*/  IMAD.SHL.U32 R18, R206, 0x4, RZ ;  /* 0x00000004ce127824 */ /* 0x000fe200078e00ff */
[----:B------:R-:W-:Y:S01]  /*0ed0*/  LEA.HI R0, R0, R213, RZ, 0x3 ;  /* 0x000000d500007211 */ /* 0x000fe200078f18ff */
[----:B------:R-:W-:Y:S01]  /*0ee0*/  IMAD R204, R204, 0x8, R225 ;  /* 0x00000008cccc7824 */ /* 0x000fe200078e02e1 */
[----:B------:R-:W-:Y:S01]  /*0ef0*/  LEA.HI R5, R5, R212, RZ, 0x3 ;  /* 0x000000d405057211 */ /* 0x000fe200078f18ff */
[----:B------:R-:W-:Y:S01]  /*0f00*/  VIADD R185, R18, 0x20 ;  /* 0x0000002012b97836 */ /* 0x000fe20000000000 */
[----:B------:R-:W-:Y:S01]  /*0f10*/  LEA.HI R4, R4, R211, RZ, 0x3 ;  /* 0x000000d304047211 */ /* 0x000fe200078f18ff */
[----:B------:R-:W-:Y:S01]  /*0f20*/  IMAD.SHL.U32 R0, R0, 0x40, RZ ;  /* 0x0000004000007824 */ /* 0x000fe200078e00ff */
[----:B------:R-:W-:Y:S01]  /*0f30*/  SHF.L.U32 R227, R22, 0x6, RZ ;  /* 0x0000000616e37819 */ /* 0x000fe200000006ff */
[----:B------:R-:W-:Y:S01]  /*0f40*/  IMAD.SHL.U32 R5, R5, 0x40, RZ ;  /* 0x0000004005057824 */ /* 0x000fe200078e00ff */
[----:B------:R-:W-:Y:S01]  /*0f50*/  SHF.L.U32 R196, R213, 0x6, RZ ;  /* 0x00000006d5c47819 */ /* 0x000fe200000006ff */
[----:B------:R-:W-:Y:S01]  /*0f60*/  IMAD.SHL.U32 R4, R4, 0x40, RZ ;  /* 0x0000004004047824 */ /* 0x000fe200078e00ff */
[----:B------:R-:W-:-:S02]  /*0f70*/  LOP3.LUT R3, R227, 0x1c0, RZ, 0xc0, !PT ;  /* 0x000001c0e3037812 */ /* 0x000fc400078ec0ff */
[----:B------:R-:W-:Y:S02]  /*0f80*/  LOP3.LUT R196, R196, 0x1c0, RZ, 0xc0, !PT ;  /* 0x000001c0c4c47812 */ /* 0x000fe400078ec0ff */
[----:B------:R-:W-:Y:S02]  /*0f90*/  LOP3.LUT R195, R195, 0x1c0, RZ, 0xc0, !PT ;  /* 0x000001c0c3c37812 */ /* 0x000fe400078ec0ff */
[----:B------:R-:W-:Y:S02]  /*0fa0*/  LOP3.LUT R194, R194, 0x1c0, RZ, 0xc0, !PT ;  /* 0x000001c0c2c27812 */ /* 0x000fe400078ec0ff */
[----:B------:R-:W-:Y:S02]  /*0fb0*/  SHF.R.U32.HI R200, RZ, 0x3, R3 ;  /* 0x00000003ffc87819 */ /* 0x000fe40000011603 */
[----:B------:R-:W-:Y:S02]  /*0fc0*/  LOP3.LUT R205, R3, 0x38, R16, 0xf8, !PT ;  /* 0x0000003803cd7812 */ /* 0x000fe400078ef810 */
[----:B------:R-:W-:-:S02]  /*0fd0*/  SHF.R.U32.HI R230, RZ, 0x3, R196 ;  /* 0x00000003ffe67819 */ /* 0x000fc400000116c4 */
[--C-:B------:R-:W-:Y:S02]  /*0fe0*/  LOP3.LUT R3, R196, 0x38, R16.reuse, 0xf8, !PT ;  /* 0x00000038c4037812 */ /* 0x100fe400078ef810 */
[----:B------:R-:W-:Y:S02]  /*0ff0*/  SHF.R.U32.HI R229, RZ, 0x3, R195 ;  /* 0x00000003ffe57819 */ /* 0x000fe400000116c3 */
[----:B------:R-:W-:Y:S02]  /*1000*/  LOP3.LUT R6, R195, 0x38, R16, 0xf8, !PT ;  /* 0x00000038c3067812 */ /* 0x000fe400078ef810 */
[----:B------:R-:W-:Y:S02]  /*1010*/  SHF.R.U32.HI R228, RZ, 0x3, R194 ;  /* 0x00000003ffe47819 */ /* 0x000fe400000116c2 */
[----:B------:R-:W-:Y:S02]  /*1020*/  LOP3.LUT R7, R194, 0x38, R16, 0xf8, !PT ;  /* 0x00000038c2077812 */ /* 0x000fe400078ef810 */
[----:B------:R-:W-:-:S02]  /*1030*/  LOP3.LUT R199, R0, 0xfffffe00, RZ, 0xc0, !PT ;  /* 0xfffffe0000c77812 */ /* 0x000fc400078ec0ff */
[----:B------:R-:W-:Y:S02]  /*1040*/  LOP3.LUT R198, R5, 0xfffffe00, RZ, 0xc0, !PT ;  /* 0xfffffe0005c67812 */ /* 0x000fe400078ec0ff */
        /* <DEDUP_REMOVED lines=8> */
[--C-:B------:R-:W-:Y:S01]  /*10d0*/  IMAD R222, R6, 0x2, R219.reuse ;  /* 0x0000000206de7824 */ /* 0x100fe200078e02db */
        /* <DEDUP_REMOVED lines=9> */
.L_x_9611:
[----:B0---4-:R-:W0:Y:S02]  /*1170*/  LDC.64 R4, c[0x0][0xc88] ;  /* 0x00032200ff047b82 */ /* 0x011e240000000a00 */
[----:B0-----:R-:W-:-:S05]  /*1180*/  IMAD.WIDE R4, R31, 0x4, R4 ;  /* 0x000000041f047825 */ /* 0x001fca00078e0204 */
[----:B--2---:R-:W2:Y:S01]  /*1190*/  LDG.E R210, desc[UR40][R4.64] ;  /* 0x0000002804d27981 */ /* 0x004ea2000c1e1900 */
[----:B------:R-:W-:Y:S05]  /*11a0*/  YIELD ;  /* 0x0000000000007946 */ /* 0x000fea0003800000 */
[----:B------:R-:W-:Y:S01]  /*11b0*/  ULDC.64 UR4, c[0x0][0xa28] ;  /* 0x00028a0000047ab9 */ /* 0x000fe20000000a00 */
[----:B------:R-:W-:Y:S01]  /*11c0*/  ULDC.64 UR8, c[0x0][0xa18] ;  /* 0x0002860000087ab9 */ /* 0x000fe20000000a00 */
[----:B------:R-:W-:Y:S01]  /*11d0*/  ISETP.NE.U32.AND P1, PT, RZ, UR4, PT ;  /* 0x00000004ff007c0c */ /* 0x000fe2000bf25070 */
[----:B------:R-:W-:Y:S01]  /*11e0*/  ULDC.64 UR6, c[0x0][0xa08] ;  /* 0x0002820000067ab9 */ /* 0x000fe20000000a00 */
[----:B------:R-:W-:Y:S01]  /*11f0*/  IMAD.MOV.U32 R3, RZ, RZ, RZ ;  /* 0x000000ffff037224 */ /* 0x000fe200078e00ff */
[----:B------:R-:W-:Y:S01]  /*1200*/  ISETP.NE.U32.AND P0, PT, RZ, UR6, PT ;  /* 0x00000006ff007c0c */ /* 0x000fe2000bf05070 */
[----:B------:R-:W-:Y:S01]  /*1210*/  IMAD.MOV.U32 R31, RZ, RZ, RZ ;  /* 0x000000ffff1f7224 */ /* 0x000fe200078e00ff */
[----:B------:R-:W-:-:S02]  /*1220*/  ISETP.NE.AND.EX P1, PT, RZ, UR5, PT, P1 ;  /* 0x00000005ff007c0c */ /* 0x000fc4000bf25310 */
[----:B------:R-:W-:Y:S02]  /*1230*/  ISETP.NE.AND.EX P0, PT, RZ, UR7, PT, P0 ;  /* 0x00000007ff007c0c */ /* 0x000fe4000bf05300 */
[----:B--2---:R-:W-:-:S09]  /*1240*/  SHF.R.S32.HI R217, RZ, 0x1f, R210 ;  /* 0x0000001fffd97819 */ /* 0x004fd200000114d2 */
[C---:B------:R-:W-:Y:S02]  /*1250*/  @P1 LEA R6, P2, R210.reuse, UR4, 0x2 ;  /* 0x00000004d2061c11 */ /* 0x040fe4000f8410ff */
[C---:B------:R-:W-:Y:S02]  /*1260*/  SHF.L.U32 R208, R210.reuse, 0x2, RZ ;  /* 0x00000002d2d07819 */ /* 0x040fe400000006ff */
[C-C-:B------:R-:W-:Y:S02]  /*1270*/  @P1 LEA.HI.X R7, R210.reuse, UR5, R217.reuse, 0x2, P2 ;  /* 0x00000005d2071c11 */ /* 0x140fe400090f14d9 */
[----:B------:R-:W-:Y:S01]  /*1280*/  ISETP.NE.U32.AND P2, PT, RZ, UR8, PT ;  /* 0x00000008ff007c0c */ /* 0x000fe2000bf45070 */
[----:B------:R-:W-:Y:S01]  /*1290*/  ULDC UR4, c[0x0][0x288] ;  /* 0x0000a20000047ab9 */ /* 0x000fe20000000800 */
[----:B------:R-:W-:Y:S01]  /*12a0*/  SHF.L.U64.HI R209, R210, 0x2, R217 ;  /* 0x00000002d2d17819 */ /* 0x000fe200000102d9 */
[----:B------:R0:W5:Y:S01]  /*12b0*/  @P1 LDG.E R3, desc[UR40][R6.64] ;  /* 0x0000002806031981 */ /* 0x000162000c1e1900 */
[----:B------:R-:W-:-:S02]  /*12c0*/  ISETP.NE.AND.EX P2, PT, RZ, UR9, PT, P2 ;  /* 0x00000009ff007c0c */ /* 0x000fc4000bf45320 */
[----:B------:R-:W-:Y:S01]  /*12d0*/  IADD3 R8, P3, R208, UR6, RZ ;  /* 0x00000006d0087c10 */ /* 0x000fe2000ff7e0ff */
[----:B------:R-:W-:Y:S01]  /*12e0*/  IMAD.U32 R192, RZ, RZ, UR4 ;  /* 0x00000004ffc07e24 */ /* 0x000fe2000f8e00ff */
[----:B------:R-:W-:Y:S02]  /*12f0*/  ULDC.64 UR4, c[0x0][0x418] ;  /* 0x0001060000047ab9 */ /* 0x000fe40000000a00 */
[----:B------:R-:W-:-:S05]  /*1300*/  IADD3.X R9, R209, UR7, RZ, P3, !PT ;  /* 0x00000007d1097c10 */ /* 0x000fca0009ffe4ff */
[----:B------:R0:W5:Y:S02]  /*1310*/  @P0 LDG.E R31, desc[UR40][R8.64] ;  /* 0x00000028081f0981 */ /* 0x000164000c1e1900 */
[----:B------:R-:W-:-:S04]  /*1320*/  @P2 IADD3 R4, P1, R208, UR8, RZ ;  /* 0x00000008d0042c10 */ /* 0x000fc8000ff3e0ff */
[----:B------:R-:W-:-:S05]  /*1330*/  @P2 IADD3.X R5, R209, UR9, RZ, P1, !PT ;  /* 0x00000009d1052c10 */ /* 0x000fca0008ffe4ff */
        /* <DEDUP_REMOVED lines=8> */
[----:B------:R-:W-:Y:S02]  /*13c0*/  IMAD.U32 R24, RZ, RZ, UR5 ;  /* 0x00000005ff187e24 */ /* 0x000fe4000f8e00ff */
[----:B------:R-:W-:Y:S01]  /*13d0*/  IMAD.U32 R28, RZ, RZ, UR4 ;  /* 0x00000004ff1c7e24 */ /* 0x000fe2000f8e00ff */
[----:B------:R-:W-:Y:S01]  /*13e0*/  MOV R27, R210 ;  /* 0x000000d2001b7202 */ /* 0x000fe20000000f00 */
[----:B0--3--:R-:W-:Y:S06]  /*13f0*/  @P2 BRA `(.L_x_9409) ;  /* 0x0000000000242947 */ /* 0x009fec0003800000 */
        /* <DEDUP_REMOVED lines=9> */
.L_x_9409:
[----:B------:R-:W-:Y:S01]  /*1490*/  ULDC.64 UR4, c[0x0][0xa20] ;  /* 0x0002880000047ab9 */ /* 0x000fe20000000a00 */
[----:B------:R-:W-:Y:S01]  /*14a0*/  IMAD.MOV.U32 R207, RZ, RZ, R30 ;  /* 0x000000ffffcf7224 */ /* 0x000fe200078e001e */
[----:B------:R-:W-:-:S04]  /*14b0*/  ISETP.NE.U32.AND P1, PT, RZ, UR4, PT ;  /* 0x00000004ff007c0c */ /* 0x000fc8000bf25070 */
[----:B------:R-:W-:-:S13]  /*14c0*/  ISETP.NE.AND.EX P1, PT, RZ, UR5, PT, P1 ;  /* 0x00000005ff007c0c */ /* 0x000fda000bf25310 */
[----:B------:R-:W-:Y:S05]  /*14d0*/  @!P1 BRA `(.L_x_9410) ;  /* 0x0000000000109947 */ /* 0x000fea0003800000 */
[----:B------:R-:W-:-:S04]  /*14e0*/  IADD3 R4, P0, R208, UR4, RZ ;  /* 0x00000004d0047c10 */ /* 0x000fc8000ff1e0ff */
[----:B------:R-:W-:-:S05]  /*14f0*/  IADD3.X R5, R209, UR5, RZ, P0, !PT ;  /* 0x00000005d1057c10 */ /* 0x000fca00087fe4ff */
[----:B------:R0:W5:Y:S01]  /*1500*/  LDG.E R28, desc[UR40][R4.64] ;  /* 0x00000028041c7981 */ /* 0x000162000c1e1900 */
[----:B------:R-:W-:Y:S05]  /*1510*/  BRA `(.L_x_9411) ;  /* 0x0000000000107947 */ /* 0x000fea0003800000 */
.L_x_9410:
[----:B------:R-:W-:Y:S05]  /*1520*/  @!P0 BRA `(.L_x_9411) ;  /* 0x00000000000c8947 */ /* 0x000fea0003800000 */
[----:B------:R-:W2:Y:S04]  /*1530*/  LDG.E R5, desc[UR40][R8.64] ;  /* 0x0000002808057981 */ /* 0x000ea8000c1e1900 */
[----:B------:R-:W2:Y:S02]  /*1540*/  LDG.E R28, desc[UR40][R8.64+0x4] ;  /* 0x00000428081c7981 */ /* 0x000ea4000c1e1900 */
[----:B--2---:R-:W-:-:S07]  /*1550*/  IMAD.IADD R28, R28, 0x1, -R5 ;  /* 0x000000011c1c7824 */ /* 0x004fce00078e0a05 */
.L_x_9411:
        /* <DEDUP_REMOVED lines=15> */
[----:B-1----:R-:W-:Y:S01]  /*1650*/  ISETP.NE.AND P1, PT, R8, 0x1, PT ;  /* 0x000000010800780c */ /* 0x002fe20003f25270 */
[----:B------:R-:W-:-:S04]  /*1660*/  IMAD.SHL.U32 R191, R29, 0x80, RZ ;  /* 0x000000801dbf7824 */ /* 0x000fc800078e00ff */
[----:B0-----:R-:W-:-:S08]  /*1670*/  VIADD R4, R191, 0x7f ;  /* 0x0000007fbf047836 */ /* 0x001fd00000000000 */
[----:B------:R-:W0:Y:S08]  /*1680*/  @P1 LDC R11, c[0x0][0x44c] ;  /* 0x00011300ff0b1b82 */ /* 0x000e300000000800 */
[----:B------:R-:W1:Y:S01]  /*1690*/  @P1 LDC R5, c[0x0][0x450] ;  /* 0x00011400ff051b82 */ /* 0x000e620000000800 */
[----:B--2---:R-:W-:Y:S02]  /*16a0*/  @P0 IMAD.IADD R24, R9, 0x1, -R0 ;  /* 0x0000000109180824 */ /* 0x004fe400078e0a00 */
[----:B------:R-:W-:-:S02]  /*16b0*/  IMAD.IADD R9, R28, 0x1, -R3 ;  /* 0x000000011c097824 */ /* 0x000fc400078e0a03 */
[----:B0-----:R-:W-:-:S03]  /*16c0*/  @P1 IMAD.HI.U32 R0, R4, R11, RZ ;  /* 0x0000000b04001227 */ /* 0x001fc600078e00ff */
[----:B------:R-:W-:Y:S01]  /*16d0*/  IADD3 R193, R9, R24, RZ ;  /* 0x0000001809c17210 */ /* 0x000fe20007ffe0ff */
[----:B------:R-:W-:Y:S01]  /*16e0*/  IMAD.MOV R25, RZ, RZ, -R9 ;  /* 0x000000ffff197224 */ /* 0x000fe200078e0a09 */
[----:B-1----:R-:W-:Y:S02]  /*16f0*/  @P1 SHF.R.U32.HI R4, RZ, R5, R0 ;  /* 0x00000005ff041219 */ /* 0x002fe40000011600 */
[C---:B------:R-:W-:Y:S01]  /*1700*/  IADD3 R128, R193.reuse, 0x80, -R192 ;  /* 0x00000080c1807810 */ /* 0x040fe20007ffe8c0 */
[----:B------:R-:W-:Y:S01]  /*1710*/  VIADD R0, R193, 0x7f ;  /* 0x0000007fc1007836 */ /* 0x000fe20000000000 */
[----:B------:R-:W-:-:S03]  /*1720*/  VIMNMX R25, RZ, R25, !PT ;  /* 0x00000019ff197248 */ /* 0x000fc60007fe0100 */
[----:B------:R-:W-:Y:S01]  /*1730*/  IMAD.IADD R4, R128, 0x1, R4 ;  /* 0x0000000180047824 */ /* 0x000fe200078e0204 */
[----:B------:R-:W-:-:S04]  /*1740*/  SHF.R.S32.HI R3, RZ, 0x1f, R0 ;  /* 0x0000001fff037819 */ /* 0x000fc80000011400 */
[----:B------:R-:W-:Y:S02]  /*1750*/  SHF.R.S32.HI R5, RZ, 0x1f, R4 ;  /* 0x0000001fff057819 */ /* 0x000fe40000011404 */
[----:B------:R-:W-:Y:S02]  /*1760*/  LEA.HI R3, R3, R0, RZ, 0x7 ;  /* 0x0000000003037211 */ /* 0x000fe400078f38ff */
[----:B------:R-:W-:Y:S02]  /*1770*/  LEA.HI R5, R5, R4, RZ, 0x7 ;  /* 0x0000000405057211 */ /* 0x000fe400078f38ff */
[----:B------:R-:W-:Y:S02]  /*1780*/  SHF.R.S32.HI R129, RZ, 0x7, R3 ;  /* 0x00000007ff817819 */ /* 0x000fe40000011403 */
[----:B------:R-:W-:-:S04]  /*1790*/  SHF.R.S32.HI R0, RZ, 0x7, R5 ;  /* 0x00000007ff007819 */ /* 0x000fc80000011405 */
[----:B------:R-:W-:-:S05]  /*17a0*/  VIMNMX R0, R129, R0, PT ;  /* 0x0000000081007248 */ /* 0x000fca0003fe0100 */
[----:B------:R-:W-:-:S05]  /*17b0*/  IMAD R3, R0, 0x80, -R9 ;  /* 0x0000008000037824 */ /* 0x000fca00078e0a09 */
[----:B------:R-:W-:-:S04]  /*17c0*/  VIMNMX R0, R3, R24, PT ;  /* 0x0000001803007248 */ /* 0x000fc80003fe0100 */
[----:B------:R-:W-:Y:S02]  /*17d0*/  ISETP.GT.AND P0, PT, R0, R25, PT ;  /* 0x000000190000720c */ /* 0x000fe40003f04270 */
[----:B------:R-:W-:-:S05]  /*17e0*/  SHF.R.U32.HI R25, RZ, 0x7, R25 ;  /* 0x00000007ff197819 */ /* 0x000fca0000011619 */
[----:B------:R-:W-:-:S06]  /*17f0*/  IMAD.MOV.U32 R26, RZ, RZ, R25 ;  /* 0x000000ffff1a7224 */ /* 0x000fcc00078e0019 */
[----:B------:R-:W-:-:S04]  /*1800*/  @P0 IADD3 R0, R0, 0x7f, RZ ;  /* 0x0000007f00000810 */ /* 0x000fc80007ffe0ff */
[----:B------:R-:W-:-:S04]  /*1810*/  @P0 SHF.R.S32.HI R3, RZ, 0x1f, R0 ;  /* 0x0000001fff030819 */ /* 0x000fc80000011400 */
[----:B------:R-:W-:-:S04]  /*1820*/  @P0 LEA.HI R3, R3, R0, RZ, 0x7 ;  /* 0x0000000003030211 */ /* 0x000fc800078f38ff */
[----:B------:R-:W-:Y:S02]  /*1830*/  @P0 SHF.R.S32.HI R26, RZ, 0x7, R3 ;  /* 0x00000007ff1a0819 */ /* 0x000fe40000011403 */
[----:B------:R-:W-:Y:S02]  /*1840*/  PLOP3.LUT P0, PT, PT, PT, PT, 0x80, 0x0 ;  /* 0x000000000000781c */ /* 0x000fe40003f0f070 */
        /* <DEDUP_REMOVED lines=22> */
.L_x_9414:
[----:B------:R-:W-:Y:S05]  /*19b0*/  BSYNC B6 ;  /* 0x0000000000067941 */ /* 0x000fea0003800000 */
.L_x_9413:
        /* <DEDUP_REMOVED lines=20> */
.L_x_9416:
[----:B------:R-:W-:Y:S05]  /*1b00*/  BSYNC B6 ;  /* 0x0000000000067941 */ /* 0x000fea0003800000 */
.L_x_9415:
[----:B------:R-:W-:Y:S01]  /*1b10*/  ULDC.64 UR4, c[0x0][0x9f8] ;  /* 0x00027e0000047ab9 */ /* 0x000fe20000000a00 */
[----:B------:R-:W0:Y:S01]  /*1b20*/  S2R R33, SR_TID.X ;  /* 0x0000000000217919 */ /* 0x000e220000002100 */
[----:B------:R-:W-:Y:S01]  /*1b30*/  ISETP.NE.U32.AND P0, PT, RZ, UR4, PT ;  /* 0x00000004ff007c0c */ /* 0x000fe2000bf05070 */
[----:B------:R-:W1:Y:S01]  /*1b40*/  LDC.64 R102, c[0x0][0x300] ;  /* 0x0000c000ff667b82 */ /* 0x000e620000000a00 */
[----:B------:R-:W-:Y:S01]  /*1b50*/  IMAD.IADD R47, R31, 0x1, R28 ;  /* 0x000000011f2f7824 */ /* 0x000fe200078e021c */
[----:B------:R-:W-:Y:S01]  /*1b60*/  ULDC.64 UR6, c[0x0][0xa08] ;  /* 0x0002820000067ab9 */ /* 0x000fe20000000a00 */
[----:B------:R-:W-:Y:S02]  /*1b70*/  ISETP.NE.AND.EX P0, PT, RZ, UR5, PT, P0 ;  /* 0x00000005ff007c0c */ /* 0x000fe4000bf05300 */
[----:B------:R-:W-:-:S03]  /*1b80*/  SHF.R.S32.HI R8, RZ, 0x1f, R30 ;  /* 0x0000001fff087819 */ /* 0x000fc6000001141e */
[----:B------:R-:W2:Y:S08]  /*1b90*/  LDC R39, c[0x0][0x3f4] ;  /* 0x0000fd00ff277b82 */ /* 0x000eb00000000800 */
[----:B------:R-:W-:Y:S01]  /*1ba0*/  @P0 IADD3 R4, P1, R208, UR4, RZ ;  /* 0x00000004d0040c10 */ /* 0x000fe2000ff3e0ff */
[----:B------:R-:W3:Y:S03]  /*1bb0*/  LDC.64 R12, c[0x0][0x3f8] ;  /* 0x0000fe00ff0c7b82 */ /* 0x000ee60000000a00 */
[----:B------:R-:W-:Y:S01]  /*1bc0*/  @P0 IADD3.X R5, R209, UR5, RZ, P1, !PT ;  /* 0x00000005d1050c10 */ /* 0x000fe20008ffe4ff */
[----:B------:R-:W-:-:S04]  /*1bd0*/  ULDC.64 UR4, c[0x0][0x308] ;  /* 0x0000c20000047ab9 */ /* 0x000fc80000000a00 */
[----:B------:R4:W4:Y:S01]  /*1be0*/  @P0 LDG.E R27, desc[UR40][R4.64] ;  /* 0x00000028041b0981 */ /* 0x000922000c1e1900 */
[----:B------:R-:W-:Y:S01]  /*1bf0*/  SHF.R.S32.HI R43, RZ, 0x1f, R47 ;  /* 0x0000001fff2b7819 */ /* 0x000fe2000001142f */
[-C--:B-1----:R-:W-:Y:S01]  /*1c00*/  IMAD.WIDE.U32 R6, R47, R102.reuse, RZ ;  /* 0x000000662f067225 */ /* 0x082fe200078e00ff */
[----:B------:R-:W-:Y:S02]  /*1c10*/  ISETP.NE.U32.AND P0, PT, RZ, UR6, PT ;  /* 0x00000006ff007c0c */ /* 0x000fe4000bf05070 */
[----:B0-----:R-:W-:Y:S01]  /*1c20*/  SHF.R.U32.HI R33, RZ, 0x7, R33 ;  /* 0x00000007ff217819 */ /* 0x001fe20000011621 */
[-C--:B------:R-:W-:Y:S01]  /*1c30*/  IMAD R0, R43, R102.reuse, RZ ;  /* 0x000000662b007224 */ /* 0x080fe200078e02ff */
[----:B------:R-:W-:Y:S01]  /*1c40*/  ISETP.NE.AND.EX P0, PT, RZ, UR7, PT, P0 ;  /* 0x00000007ff007c0c */ /* 0x000fe2000bf05300 */
[----:B------:R-:W-:Y:S01]  /*1c50*/  IMAD.SHL.U32 R92, R102, 0x20, RZ ;  /* 0x00000020665c7824 */ /* 0x000fe200078e00ff */
[----:B------:R-:W-:Y:S01]  /*1c60*/  ISETP.NE.AND P6, PT, R33, 0x1, PT ;  /* 0x000000012100780c */ /* 0x000fe20003fc5270 */
[----:B------:R-:W-:Y:S01]  /*1c70*/  IMAD R3, R47, R103, R0 ;  /* 0x000000672f037224 */ /* 0x000fe200078e0200 */
[----:B--2---:R-:W-:Y:S01]  /*1c80*/  ISETP.GE.AND P2, PT, R16, R39, PT ;  /* 0x000000271000720c */ /* 0x004fe20003f46270 */
[----:B------:R-:W-:Y:S01]  /*1c90*/  IMAD.WIDE.U32 R44, R22, R102, R16 ;  /* 0x00000066162c7225 */ /* 0x000fe200078e0010 */
[----:B-----5:R-:W-:-:S02]  /*1ca0*/  SHF.R.S32.HI R31, RZ, 0x1f, R113 ;  /* 0x0000001fff1f7819 */ /* 0x020fc40000011471 */
[----:B------:R-:W-:Y:S01]  /*1cb0*/  SHF.L.U64.HI R93, R102, 0x5, R103 ;  /* 0x00000005665d7819 */ /* 0x000fe20000010267 */
[----:B------:R-:W-:Y:S01]  /*1cc0*/  IMAD.IADD R7, R7, 0x1, R3 ;  /* 0x0000000107077824 */ /* 0x000fe200078e0203 */
[----:B------:R-:W-:Y:S01]  /*1cd0*/  SHF.L.U32 R112, R39, 0x1, RZ ;  /* 0x0000000127707819 */ /* 0x000fe200000006ff */
[----:B------:R-:W-:Y:S01]  /*1ce0*/  IMAD R3, R8, UR4, RZ ;  /* 0x0000000408037c24 */ /* 0x000fe2000f8e02ff */
[----:B---3--:R-:W-:Y:S01]  /*1cf0*/  SHF.L.U64.HI R21, R12, 0x5, R13 ;  /* 0x000000050c157819 */ /* 0x008fe2000001020d */
[C---:B----4-:R-:W-:Y:S01]  /*1d00*/  IMAD.WIDE.U32 R4, R30.reuse, UR4, R6 ;  /* 0x000000041e047c25 */ /* 0x050fe2000f8e0006 */
[----:B------:R-:W-:Y:S01]  /*1d10*/  SHF.R.S32.HI R118, RZ, 0x1f, R213 ;  /* 0x0000001fff767819 */ /* 0x000fe200000114d5 */
[----:B------:R-:W0:Y:S01]  /*1d20*/  LDC.64 R6, c[0x0][0x408] ;  /* 0x00010200ff067b82 */ /* 0x000e220000000a00 */
[----:B------:R-:W-:Y:S01]  /*1d30*/  SHF.R.S32.HI R117, RZ, 0x1f, R212 ;  /* 0x0000001fff757819 */ /* 0x000fe200000114d4 */
[----:B------:R-:W-:Y:S01]  /*1d40*/  IMAD R3, R30, UR5, R3 ;  /* 0x000000051e037c24 */ /* 0x000fe2000f8e0203 */
[----:B------:R-:W-:Y:S01]  /*1d50*/  ULDC.64 UR4, c[0x0][0x310] ;  /* 0x0000c40000047ab9 */ /* 0x000fe20000000a00 */
[----:B------:R-:W-:Y:S01]  /*1d60*/  IMAD.WIDE.U32 R10, R22, R12, R16 ;  /* 0x0000000c160a7225 */ /* 0x000fe200078e0010 */
[----:B------:R-:W-:-:S03]  /*1d70*/  SHF.R.S32.HI R116, RZ, 0x1f, R211 ;  /* 0x0000001fff747819 */ /* 0x000fc600000114d3 */
[----:B------:R-:W-:Y:S02]  /*1d80*/  IMAD.IADD R5, R5, 0x1, R3 ;  /* 0x0000000105057824 */ /* 0x000fe400078e0203 */
[----:B------:R-:W-:-:S04]  /*1d90*/  IMAD.WIDE.U32 R130, R22, R102, R92 ;  /* 0x0000006616827225 */ /* 0x000fc800078e005c */
[----:B------:R-:W-:Y:S02]  /*1da0*/  IMAD R32, R31, R12, RZ ;  /* 0x0000000c1f207224 */ /* 0x000fe400078e02ff */
[----:B------:R-:W-:Y:S02]  /*1db0*/  VIADD R126, R33, 0x8 ;  /* 0x00000008217e7836 */ /* 0x000fe40000000000 */
[----:B------:R-:W-:Y:S02]  /*1dc0*/  IMAD R37, R113, R13, R32 ;  /* 0x0000000d71257224 */ /* 0x000fe400078e0220 */
[----:B------:R-:W-:Y:S02]  /*1dd0*/  IMAD.SHL.U32 R127, R102, 0x80, RZ ;  /* 0x00000080667f7824 */ /* 0x000fe400078e00ff */
[----:B0-----:R-:W-:-:S04]  /*1de0*/  IMAD R14, R216, R6, RZ ;  /* 0x00000006d80e7224 */ /* 0x001fc800078e02ff */
[----:B------:R-:W-:Y:S01]  /*1df0*/  IMAD R89, R22, R7, R14 ;  /* 0x0000000716597224 */ /* 0x000fe200078e020e */
[----:B------:R-:W-:Y:S02]  /*1e00*/  SHF.R.S32.HI R0, RZ, 0x1f, R27 ;  /* 0x0000001fff007819 */ /* 0x000fe4000001141b */
[----:B------:R-:W-:Y:S02]  /*1e10*/  SEL R99, R27, RZ, !P0 ;  /* 0x000000ff1b637207 */ /* 0x000fe40004000000 */
[----:B------:R-:W-:Y:S02]  /*1e20*/  SEL R9, R0, RZ, !P0 ;  /* 0x000000ff00097207 */ /* 0x000fe40004000000 */
[----:B------:R-:W-:Y:S01]  /*1e30*/  IADD3 R46, P0, R22, R47, RZ ;  /* 0x0000002f162e7210 */ /* 0x000fe20007f1e0ff */
[----:B------:R-:W-:-:S04]  /*1e40*/  IMAD.WIDE.U32 R100, R99, UR4, R4 ;  /* 0x0000000463647c25 */ /* 0x000fc8000f8e0004 */
[----:B------:R-:W-:Y:S01]  /*1e50*/  IMAD R0, R9, UR4, RZ ;  /* 0x0000000409007c24 */ /* 0x000fe2000f8e02ff */
[----:B------:R-:W-:Y:S01]  /*1e60*/  IADD3 R42, P4, R100, 0x40, RZ ;  /* 0x00000040642a7810 */ /* 0x000fe20007f9e0ff */
[----:B------:R-:W-:Y:S02]  /*1e70*/  IMAD.X R47, R216, 0x1, R43, P0 ;  /* 0x00000001d82f7824 */ /* 0x000fe400000e062b */
[----:B------:R-:W-:Y:S01]  /*1e80*/  IMAD R41, R99, UR5, R0 ;  /* 0x0000000563297c24 */ /* 0x000fe2000f8e0200 */
[----:B------:R-:W-:Y:S05]  /*1e90*/  @!P6 WARPSYNC.ALL ;  /* 0x000000000000e948 */ /* 0x000fea0003800000 */
[----:B------:R-:W-:Y:S01]  /*1ea0*/  ULDC.64 UR4, c[0x0][0x330] ;  /* 0x0000cc0000047ab9 */ /* 0x000fe20000000a00 */
[----:B------:R-:W-:-:S02]  /*1eb0*/  IMAD.IADD R41, R101, 0x1, R41 ;  /* 0x0000000165297824 */ /* 0x000fc400078e0229 */
[----:B------:R-:W-:Y:S02]  /*1ec0*/  IMAD R3, R8, UR4, RZ ;  /* 0x0000000408037c24 */ /* 0x000fe4000f8e02ff */
[----:B------:R-:W-:Y:S01]  /*1ed0*/  IMAD.WIDE.U32 R4, R30, UR4, R16 ;  /* 0x000000041e047c25 */ /* 0x000fe2000f8e0010 */
[----:B------:R-:W-:-:S03]  /*1ee0*/  IADD3.X R107, RZ, R41, RZ, P4, !PT ;  /* 0x00000029ff6b7210 */ /* 0x000fc600027fe4ff */
[----:B------:R-:W-:Y:S01]  /*1ef0*/  IMAD R3, R30, UR5, R3 ;  /* 0x000000051e037c24 */ /* 0x000fe2000f8e0203 */
[----:B------:R-:W-:Y:S02]  /*1f00*/  ULDC.64 UR4, c[0x0][0x338] ;  /* 0x0000ce0000047ab9 */ /* 0x000fe40000000a00 */
[----:B------:R-:W-:Y:S02]  /*1f10*/  IMAD R0, R9, UR4, RZ ;  /* 0x0000000409007c24 */ /* 0x000fe4000f8e02ff */
[----:B------:R-:W-:Y:S01]  /*1f20*/  IADD3 R5, R5, R3, RZ ;  /* 0x0000000305057210 */ /* 0x000fe20007ffe0ff */
[----:B------:R-:W-:Y:S01]  /*1f30*/  IMAD.WIDE.U32 R8, R22, R6, R18 ;  /* 0x0000000616087225 */ /* 0x000fe200078e0012 */
[----:B------:R-:W-:Y:S01]  /*1f40*/  SEL R3, R39, RZ, P2 ;  /* 0x000000ff27037207 */ /* 0x000fe20001000000 */
[----:B------:R-:W-:Y:S01]  /*1f50*/  @!P6 BAR.SYNC.DEFER_BLOCKING 0x9, 0x100 ;  /* 0x024400000000eb1d */ /* 0x000fe20000010000 */
[----:B------:R-:W-:Y:S01]  /*1f60*/  IADD3 R39, P0, R100, R44, RZ ;  /* 0x0000002c64277210 */ /* 0x000fe20007f1e0ff */
[----:B------:R-:W-:-:S02]  /*1f70*/  IMAD R109, R99, UR5, R0 ;  /* 0x00000005636d7c24 */ /* 0x000fc4000f8e0200 */
[----:B------:R-:W-:Y:S01]  /*1f80*/  IMAD.IADD R3, R16, 0x1, R3 ;  /* 0x0000000110037824 */ /* 0x000fe200078e0203 */
[----:B------:R-:W-:Y:S01]  /*1f90*/  IADD3 R43, P3, R39, 0x40, RZ ;  /* 0x00000040272b7810 */ /* 0x000fe20007f7e0ff */
[-C--:B------:R-:W-:Y:S02]  /*1fa0*/  IMAD R0, R216, R12.reuse, RZ ;  /* 0x0000000cd8007224 */ /* 0x080fe400078e02ff */
[----:B------:R-:W-:Y:S01]  /*1fb0*/  IMAD.WIDE.U32 R98, R99, UR4, R4 ;  /* 0x0000000463627c25 */ /* 0x000fe2000f8e0004 */
[----:B------:R-:W-:Y:S01]  /*1fc0*/  SHF.R.S32.HI R20, RZ, 0x1f, R3 ;  /* 0x0000001fff147819 */ /* 0x000fe20000011403 */
[----:B------:R-:W-:Y:S02]  /*1fd0*/  ULDC UR4, c[0x0][0x2f4] ;  /* 0x0000bd0000047ab9 */ /* 0x000fe40000000800 */
[----:B------:R-:W-:Y:S01]  /*1fe0*/  IMAD.MOV.U32 R90, RZ, RZ, R8 ;  /* 0x000000ffff5a7224 */ /* 0x000fe200078e0008 */
[-C--:B------:R-:W-:Y:S01]  /*1ff0*/  LEA.HI R8, R20, R3.reuse, RZ, 0x6 ;  /* 0x0000000314087211 */ /* 0x080fe200078f30ff */
[----:B------:R-:W-:Y:S01]  /*2000*/  IMAD.WIDE.U32 R4, R22, R12, R18 ;  /* 0x0000000c16047225 */ /* 0x000fe200078e0012 */
[----:B------:R-:W-:-:S03]  /*2010*/  LEA.HI R105, R20, R3, RZ, 0x3 ;  /* 0x0000000314697211 */ /* 0x000fc600078f18ff */
[----:B------:R-:W-:Y:S01]  /*2020*/  IMAD R15, R22, R13, R0 ;  /* 0x0000000d160f7224 */ /* 0x000fe200078e0200 */
[----:B------:R-:W-:Y:S01]  /*2030*/  LOP3.LUT R20, R195, 0x38, R105, 0xf8, !PT ;  /* 0x00000038c3147812 */ /* 0x000fe200078ef869 */
[----:B------:R-:W-:Y:S01]  /*2040*/  IMAD.SHL.U32 R3, R8, 0x80, RZ ;  /* 0x0000008008037824 */ /* 0x000fe200078e00ff */
[----:B------:R-:W-:Y:S01]  /*2050*/  LOP3.LUT R8, R105, 0x38, RZ, 0xc0, !PT ;  /* 0x0000003869087812 */ /* 0x000fe200078ec0ff */
[----:B------:R-:W-:Y:S01]  /*2060*/  IMAD.IADD R5, R5, 0x1, R15 ;  /* 0x0000000105057824 */ /* 0x000fe200078e020f */
[----:B------:R-:W-:Y:S01]  /*2070*/  LOP3.LUT R29, R20, R229, RZ, 0x3c, !PT ;  /* 0x000000e5141d7212 */ /* 0x000fe200078e3cff */
[----:B------:R-:W-:Y:S01]  /*2080*/  IMAD.IADD R11, R15, 0x1, R11 ;  /* 0x000000010f0b7824 */ /* 0x000fe200078e020b */
[----:B------:R-:W-:Y:S01]  /*2090*/  LOP3.LUT R40, R105, 0xfffffff8, RZ, 0xc0, !PT ;  /* 0xfffffff869287812 */ /* 0x000fe200078ec0ff */
[----:B------:R-:W-:Y:S01]  /*20a0*/  IMAD.WIDE.U32 R14, R22, R6, R16 ;  /* 0x00000006160e7225 */ /* 0x000fe200078e0010 */
[----:B------:R-:W-:Y:S02]  /*20b0*/  SHF.L.U64.HI R20, R12, 0x6, R13 ;  /* 0x000000060c147819 */ /* 0x000fe4000001020d */
[----:B------:R-:W-:Y:S01]  /*20c0*/  P2R R0, PR, RZ, 0x4 ;  /* 0x00000004ff007803 */ /* 0x000fe20000000000 */
[----:B------:R-:W-:Y:S01]  /*20d0*/  IMAD.MOV.U32 R88, RZ, RZ, R14 ;  /* 0x000000ffff587224 */ /* 0x000fe200078e000e */
[----:B------:R-:W-:Y:S01]  /*20e0*/  LOP3.LUT R14, R3, 0xffffe000, RZ, 0xc0, !PT ;  /* 0xffffe000030e7812 */ /* 0x000fe200078ec0ff */
[----:B------:R-:W-:Y:S01]  /*20f0*/  IMAD.WIDE.U32 R96, R113, R12, R4 ;  /* 0x0000000c71607225 */ /* 0x000fe200078e0004 */
[----:B------:R-:W-:-:S02]  /*2100*/  LOP3.LUT R3, R8, 0x1c0, R227, 0xf8, !PT ;  /* 0x000001c008037812 */ /* 0x000fc400078ef8e3 */
[----:B------:R-:W-:Y:S01]  /*2110*/  IADD3 R29, R29, R14, R198 ;  /* 0x0000000e1d1d7210 */ /* 0x000fe20007ffe0c6 */
[----:B------:R-:W-:Y:S01]  /*2120*/  IMAD R4, R31, R6, RZ ;  /* 0x000000061f047224 */ /* 0x000fe200078e02ff */
[----:B------:R-:W-:Y:S01]  /*2130*/  LOP3.LUT R3, R3, R200, RZ, 0x3c, !PT ;  /* 0x000000c803037212 */ /* 0x000fe200078e3cff */
[----:B------:R-:W-:Y:S01]  /*2140*/  IMAD.IADD R91, R9, 0x1, R89 ;  /* 0x00000001095b7824 */ /* 0x000fe200078e0259 */
[----:B------:R-:W-:Y:S01]  /*2150*/  IADD3 R89, R89, R15, RZ ;  /* 0x0000000f59597210 */ /* 0x000fe20007ffe0ff */
[----:B------:R-:W-:Y:S01]  /*2160*/  IMAD R49, R113, R7, R4 ;  /* 0x0000000771317224 */ /* 0x000fe200078e0204 */
[----:B------:R-:W-:Y:S01]  /*2170*/  IADD3 R27, R3, R14, R201 ;  /* 0x0000000e031b7210 */ /* 0x000fe20007ffe0c9 */
[----:B------:R-:W-:Y:S01]  /*2180*/  IMAD R3, R216, R102, RZ ;  /* 0x00000066d8037224 */ /* 0x000fe200078e02ff */
[----:B------:R-:W-:Y:S01]  /*2190*/  IADD3 R4, P1, R92, R130, RZ ;  /* 0x000000825c047210 */ /* 0x000fe20007f3e0ff */
[----:B------:R-:W-:Y:S01]  /*21a0*/  IMAD.WIDE.U32 R94, R113, R12, R10 ;  /* 0x0000000c715e7225 */ /* 0x000fe200078e000a */
[----:B------:R-:W-:-:S02]  /*21b0*/  LOP3.LUT R9, R196, 0x38, R105, 0xf8, !PT ;  /* 0x00000038c4097812 */ /* 0x000fc400078ef869 */
[----:B------:R-:W-:Y:S01]  /*21c0*/  LOP3.LUT R15, R194, 0x38, R105, 0xf8, !PT ;  /* 0x00000038c20f7812 */ /* 0x000fe200078ef869 */
[----:B------:R-:W-:Y:S01]  /*21d0*/  IMAD R35, R22, R103, R3 ;  /* 0x0000006716237224 */ /* 0x000fe200078e0203 */
[----:B------:R-:W-:Y:S01]  /*21e0*/  LOP3.LUT R9, R9, R230, RZ, 0x3c, !PT ;  /* 0x000000e609097212 */ /* 0x000fe200078e3cff */
[----:B------:R-:W-:Y:S01]  /*21f0*/  IMAD.WIDE.U32 R90, R113, R6, R90 ;  /* 0x00000006715a7225 */ /* 0x000fe200078e005a */
[----:B------:R-:W-:Y:S02]  /*2200*/  LOP3.LUT R15, R15, R228, RZ, 0x3c, !PT ;  /* 0x000000e40f0f7212 */ /* 0x000fe400078e3cff */
[C---:B------:R-:W-:Y:S01]  /*2210*/  SHF.L.U64.HI R3, R102.reuse, 0x7, R103 ;  /* 0x0000000766037819 */ /* 0x040fe20000010267 */
[----:B------:R-:W-:Y:S01]  /*2220*/  IMAD.IADD R5, R35, 0x1, R131 ;  /* 0x0000000123057824 */ /* 0x000fe200078e0283 */
[----:B------:R-:W-:Y:S01]  /*2230*/  SHF.L.U64.HI R31, R102, 0x6, R103 ;  /* 0x00000006661f7819 */ /* 0x000fe20000010267 */
[----:B------:R-:W-:Y:S01]  /*2240*/  IMAD.IADD R34, R45, 0x1, R35 ;  /* 0x000000012d227824 */ /* 0x000fe200078e0223 */
[----:B------:R-:W-:Y:S01]  /*2250*/  IADD3 R30, R9, R14, R199 ;  /* 0x0000000e091e7210 */ /* 0x000fe20007ffe0c7 */
[----:B------:R-:W-:Y:S01]  /*2260*/  IMAD.X R32, R5, 0x1, R93, P1 ;  /* 0x0000000105207824 */ /* 0x000fe200008e065d */
[----:B------:R-:W-:Y:S01]  /*2270*/  IADD3 R33, P1, R4, R92, RZ ;  /* 0x0000005c04217210 */ /* 0x000fe20007f3e0ff */
[----:B------:R-:W-:Y:S01]  /*2280*/  IMAD.WIDE.U32 R88, R113, R6, R88 ;  /* 0x0000000671587225 */ /* 0x000fe200078e0058 */
[----:B------:R-:W-:-:S02]  /*2290*/  IADD3 R28, R15, R14, R197 ;  /* 0x0000000e0f1c7210 */ /* 0x000fc40007ffe0c5 */
[----:B------:R-:W-:Y:S01]  /*22a0*/  SHF.L.U64.HI R15, R12, 0x7, R13 ;  /* 0x000000070c0f7819 */ /* 0x000fe2000001020d */
[----:B------:R-:W-:Y:S01]  /*22b0*/  IMAD.X R103, R34, 0x1, R41, P0 ;  /* 0x0000000122677824 */ /* 0x000fe200000e0629 */
[--C-:B------:R-:W-:Y:S01]  /*22c0*/  SHF.L.U64.HI R11, R6, 0x5, R7.reuse ;  /* 0x00000005060b7819 */ /* 0x100fe20000010207 */
[----:B------:R-:W-:Y:S01]  /*22d0*/  IMAD.SHL.U32 R14, R12, 0x20, RZ ;  /* 0x000000200c0e7824 */ /* 0x000fe200078e00ff */
[C-C-:B------:R-:W-:Y:S01]  /*22e0*/  SHF.L.U64.HI R10, R6.reuse, 0x6, R7.reuse ;  /* 0x00000006060a7819 */ /* 0x140fe20000010207 */
[C---:B------:R-:W-:Y:S01]  /*22f0*/  IMAD.SHL.U32 R8, R6.reuse, 0x20, RZ ;  /* 0x0000002006087824 */ /* 0x040fe200078e00ff */
[C---:B------:R-:W-:Y:S01]  /*2300*/  SHF.L.U64.HI R9, R6.reuse, 0x7, R7 ;  /* 0x0000000706097819 */ /* 0x040fe20000010207 */
[----:B------:R-:W-:Y:S01]  /*2310*/  IMAD.SHL.U32 R7, R6, 0x40, RZ ;  /* 0x0000004006077824 */ /* 0x000fe200078e00ff */
[----:B------:R-:W-:Y:S01]  /*2320*/  SHF.L.U32 R13, R12, 0x6, RZ ;  /* 0x000000060c0d7819 */ /* 0x000fe200000006ff */
[----:B------:R-:W-:Y:S01]  /*2330*/  IMAD.X R35, R32, 0x1, R93, P1 ;  /* 0x0000000120237824 */ /* 0x000fe200008e065d */
[----:B------:R-:W-:Y:S01]  /*2340*/  SHF.L.U32 R6, R6, 0x7, RZ ;  /* 0x0000000706067819 */ /* 0x000fe200000006ff */
[----:B------:R-:W-:Y:S01]  /*2350*/  IMAD.IADD R36, R97, 0x1, R37 ;  /* 0x0000000161247824 */ /* 0x000fe200078e0225 */
[----:B------:R-:W-:Y:S01]  /*2360*/  IADD3 R37, R37, R95, RZ ;  /* 0x0000005f25257210 */ /* 0x000fe20007ffe0ff */
[----:B------:R-:W-:Y:S01]  /*2370*/  IMAD.SHL.U32 R12, R12, 0x80, RZ ;  /* 0x000000800c0c7824 */ /* 0x000fe200078e00ff */
[----:B------:R-:W-:Y:S01]  /*2380*/  ISETP.GE.AND P2, PT, R16, UR4, PT ;  /* 0x0000000410007c0c */ /* 0x000fe2000bf46270 */
[----:B------:R-:W-:Y:S01]  /*2390*/  IMAD.IADD R38, R91, 0x1, R49 ;  /* 0x000000015b267824 */ /* 0x000fe200078e0231 */
[----:B------:R-:W-:Y:S01]  /*23a0*/  ISETP.GE.AND P1, PT, R187, UR4, PT ;  /* 0x00000004bb007c0c */ /* 0x000fe2000bf26270 */
[----:B------:R-:W-:Y:S01]  /*23b0*/  IMAD.IADD R104, R49, 0x1, R89 ;  /* 0x0000000131687824 */ /* 0x000fe200078e0259 */
[----:B------:R-:W-:Y:S01]  /*23c0*/  SHF.R.S32.HI R105, RZ, 0x3, R105 ;  /* 0x00000003ff697819 */ /* 0x000fe20000011469 */
[----:B------:R-:W-:Y:S01]  /*23d0*/  IMAD.X R108, RZ, RZ, R103, P3 ;  /* 0x000000ffff6c7224 */ /* 0x000fe200018e0667 */
[----:B------:R-:W-:Y:S01]  /*23e0*/  SHF.R.S32.HI R106, RZ, 0x1f, R40 ;  /* 0x0000001fff6a7819 */ /* 0x000fe20000011428 */
[----:B------:R-:W-:-:S08]  /*23f0*/  IMAD.IADD R109, R99, 0x1, R109 ;  /* 0x00000001636d7824 */ /* 0x000fd000078e026d */
.L_x_9502:
        /* <DEDUP_REMOVED lines=56> */
.L_x_9421:
[----:B------:R-:W-:Y:S05]  /*2780*/  BSYNC B1 ;  /* 0x0000000000017941 */ /* 0x000fea0003800000 */
.L_x_9420:
[----:B------:R-:W-:Y:S01]  /*2790*/  ISETP.GE.AND P4, PT, R213, R115, PT ;  /* 0x00000073d500720c */ /* 0x000fe20003f86270 */
[----:B0----5:R-:W-:Y:S01]  /*27a0*/  IMAD.MOV.U32 R48, RZ, RZ, R76 ;  /* 0x000000ffff307224 */ /* 0x021fe200078e004c */
[----:B------:R-:W-:Y:S01]  /*27b0*/  BSSY B1, `(.L_x_9422) ;  /* 0x0000026000017945 */ /* 0x000fe20003800000 */
[----:B------:R-:W-:Y:S01]  /*27c0*/  IMAD.MOV.U32 R49, RZ, RZ, R77 ;  /* 0x000000ffff317224 */ /* 0x000fe200078e004d */
[----:B------:R-:W-:Y:S01]  /*27d0*/  CS2R R72, SRZ ;  /* 0x0000000000487805 */ /* 0x000fe2000001ff00 */
[----:B------:R-:W-:Y:S01]  /*27e0*/  IMAD.MOV.U32 R50, RZ, RZ, R84 ;  /* 0x000000ffff327224 */ /* 0x000fe200078e0054 */
[----:B------:R-:W-:Y:S01]  /*27f0*/  CS2R R70, SRZ ;  /* 0x0000000000467805 */ /* 0x000fe2000001ff00 */
        /* <DEDUP_REMOVED lines=8> */
[----:B------:R-:W-:Y:S02]  /*2880*/  CS2R R74, SRZ ;  /* 0x00000000004a7805 */ /* 0x000fe4000001ff00 */
[----:B------:R-:W-:Y:S02]  /*2890*/  PRMT R147, R50, 0x7610, R147 ;  /* 0x0000761032937816 */ /* 0x000fe40000000093 */
[----:B------:R-:W-:Y:S02]  /*28a0*/  PRMT R138, R48, 0x5410, R49 ;  /* 0x00005410308a7816 */ /* 0x000fe40000000031 */
        /* <DEDUP_REMOVED lines=22> */
.L_x_9423:
[----:B------:R-:W-:Y:S05]  /*2a10*/  BSYNC B1 ;  /* 0x0000000000017941 */ /* 0x000fea0003800000 */
.L_x_9422:
        /* <DEDUP_REMOVED lines=44> */
.L_x_9425:
[----:B------:R-:W-:Y:S05]  /*2ce0*/  BSYNC B1 ;  /* 0x0000000000017941 */ /* 0x000fea0003800000 */
.L_x_9424:
        /* <DEDUP_REMOVED lines=31> */
.L_x_9427:
[----:B------:R-:W-:Y:S05]  /*2ee0*/  BSYNC B1 ;  /* 0x0000000000017941 */ /* 0x000fea0003800000 */
.L_x_9426:
[----:B01---5:R-:W-:Y:S01]  /*2ef0*/  IMAD.MOV.U32 R48, RZ, RZ, R60 ;  /* 0x000000ffff307224 */ /* 0x023fe200078e003c */
        /* <DEDUP_REMOVED lines=26> */
.L_x_9428:
[----:B------:R-:W-:Y:S01]  /*30a0*/  LEA R110, R23, R2, 0x3 ;  /* 0x00000002176e7211 */ /* 0x000fe200078e18ff */
[----:B------:R-:W-:Y:S01]  /*30b0*/  BSSY B1, `(.L_x_9429) ;  /* 0x0000004000017945 */ /* 0x000fe20003800000 */
[----:B------:R-:W-:-:S04]  /*30c0*/  SHF.L.U32 R119, R188, 0x1f, RZ ;  /* 0x0000001fbc777819 */ /* 0x000fc800000006ff */
[----:B------:R-:W0:Y:S02]  /*30d0*/  SYNCS.PHASECHK.TRANS64.TRYWAIT P6, [R110+URZ+0x28890], R119 ;  /* 0x028890776e0075a7 */ /* 0x000e2400080c017f */
[----:B0-----:R-:W-:Y:S05]  /*30e0*/  @!P6 BRA `(.L_x_9430) ;  /* 0x000001d40064e947 */ /* 0x001fea0003800000 */
.L_x_9771:
[----:B------:R-:W-:Y:S05]  /*30f0*/  BSYNC B1 ;  /* 0x0000000000017941 */ /* 0x000fea0003800000 */
.L_x_9429:
        /* <DEDUP_REMOVED lines=8> */
[----:B------:R-:W-:Y:S04]  /*3180*/  BSSY B3, `(.L_x_9435) ;  /* 0x000002d000037945 */ /* 0x000fe80003800000 */
[----:B------:R-:W-:Y:S01]  /*3190*/  IMAD.X R146, R144, 0x1, R41, P3 ;  /* 0x0000000190927824 */ /* 0x000fe200018e0629 */
        /* <DEDUP_REMOVED lines=43> */
.L_x_9436:
[----:B------:R-:W-:Y:S05]  /*3450*/  BSYNC B3 ;  /* 0x0000000000037941 */ /* 0x000fea0003800000 */
.L_x_9435:
[----:B------:R-:W-:Y:S02]  /*3460*/  ULDC.64 UR4, c[0x0][0x2e8] ;  /* 0x0000ba0000047ab9 */ /* 0x000fe40000000a00 */
[----:B------:R-:W-:-:S04]  /*3470*/  LEA R80, P3, R81, UR4, 0x1 ;  /* 0x0000000451507c11 */ /* 0x000fc8000f8608ff */
[----:B------:R-:W-:-:S05]  /*3480*/  LEA.HI.X R81, R81, UR5, R146, 0x1, P3 ;  /* 0x0000000551517c11 */ /* 0x000fca00098f0c92 */
[----:B--2---:R1:W-:Y:S04]  /*3490*/  STG.E.128 desc[UR40][R80.64], R48 ;  /* 0x0000003050007986 */ /* 0x0043e8000c101d28 */
.L_x_9434:
[----:B------:R-:W-:Y:S05]  /*34a0*/  BSYNC B2 ;  /* 0x0000000000027941 */ /* 0x000fea0003800000 */
.L_x_9433:
[----:B------:R-:W-:Y:S05]  /*34b0*/  @P1 BRA `(.L_x_9432) ;  /* 0x0000000000d01947 */ /* 0x000fea0003800000 */
[----:B-1----:R1:W2:Y:S01]  /*34c0*/  LDS.128 R48, [R114+0x1c400] ;  /* 0x01c4000072307984 */ /* 0x0022a20000000c00 */
        /* <DEDUP_REMOVED lines=46> */
.L_x_9438:
[----:B------:R-:W-:Y:S05]  /*37b0*/  BSYNC B2 ;  /* 0x0000000000027941 */ /* 0x000fea0003800000 */
.L_x_9437:
[----:B------:R-:W-:Y:S02]  /*37c0*/  ULDC.64 UR4, c[0x0][0x2e8] ;  /* 0x0000ba0000047ab9 */ /* 0x000fe40000000a00 */
[----:B------:R-:W-:-:S04]  /*37d0*/  LEA R76, P3, R143, UR4, 0x1 ;  /* 0x000000048f4c7c11 */ /* 0x000fc8000f8608ff */
[----:B------:R-:W-:-:S05]  /*37e0*/  LEA.HI.X R77, R143, UR5, R144, 0x1, P3 ;  /* 0x000000058f4d7c11 */ /* 0x000fca00098f0c90 */
[----:B--2---:R2:W-:Y:S04]  /*37f0*/  STG.E.128 desc[UR40][R76.64], R48 ;  /* 0x000000304c007986 */ /* 0x0045e8000c101d28 */
.L_x_9432:
[----:B------:R-:W-:Y:S05]  /*3800*/  BSYNC B1 ;  /* 0x0000000000017941 */ /* 0x000fea0003800000 */
.L_x_9431:
        /* <DEDUP_REMOVED lines=53> */
.L_x_9444:
[----:B------:R-:W-:Y:S05]  /*3b60*/  BSYNC B3 ;  /* 0x0000000000037941 */ /* 0x000fea0003800000 */
.L_x_9443:
[----:B------:R-:W-:Y:S02]  /*3b70*/  ULDC.64 UR4, c[0x0][0x2e8] ;  /* 0x0000ba0000047ab9 */ /* 0x000fe40000000a00 */
[----:B------:R-:W-:-:S04]  /*3b80*/  LEA R72, P3, R78, UR4, 0x1 ;  /* 0x000000044e487c11 */ /* 0x000fc8000f8608ff */
[----:B------:R-:W-:-:S05]  /*3b90*/  LEA.HI.X R73, R78, UR5, R79, 0x1, P3 ;  /* 0x000000054e497c11 */ /* 0x000fca00098f0c4f */
[----:B--2---:R2:W-:Y:S04]  /*3ba0*/  STG.E.128 desc[UR40][R72.64], R48 ;  /* 0x0000003048007986 */ /* 0x0045e8000c101d28 */
.L_x_9442:
[----:B------:R-:W-:Y:S05]  /*3bb0*/  BSYNC B2 ;  /* 0x0000000000027941 */ /* 0x000fea0003800000 */
.L_x_9441:
        /* <DEDUP_REMOVED lines=48> */
.L_x_9446:
[----:B------:R-:W-:Y:S05]  /*3ec0*/  BSYNC B2 ;  /* 0x0000000000027941 */ /* 0x000fea0003800000 */
.L_x_9445:
[----:B------:R-:W-:Y:S02]  /*3ed0*/  ULDC.64 UR4, c[0x0][0x2e8] ;  /* 0x0000ba0000047ab9 */ /* 0x000fe40000000a00 */
[----:B------:R-:W-:-:S04]  /*3ee0*/  LEA R68, P3, R79, UR4, 0x1 ;  /* 0x000000044f447c11 */ /* 0x000fc8000f8608ff */
[----:B------:R-:W-:-:S05]  /*3ef0*/  LEA.HI.X R69, R79, UR5, R80, 0x1, P3 ;  /* 0x000000054f457c11 */ /* 0x000fca00098f0c50 */
[----:B--2---:R3:W-:Y:S04]  /*3f00*/  STG.E.128 desc[UR40][R68.64], R48 ;  /* 0x0000003044007986 */ /* 0x0047e8000c101d28 */
.L_x_9440:
[----:B------:R-:W-:Y:S05]  /*3f10*/  BSYNC B1 ;  /* 0x0000000000017941 */ /* 0x000fea0003800000 */
.L_x_9439:
        /* <DEDUP_REMOVED lines=54> */
.L_x_9452:
[----:B------:R-:W-:Y:S05]  /*4280*/  BSYNC B3 ;  /* 0x0000000000037941 */ /* 0x000fea0003800000 */
.L_x_9451:
[----:B------:R-:W-:Y:S02]  /*4290*/  ULDC.64 UR4, c[0x0][0x2e8] ;  /* 0x0000ba0000047ab9 */ /* 0x000fe40000000a00 */
[----:B------:R-:W-:-:S04]  /*42a0*/  LEA R64, P3, R75, UR4, 0x1 ;  /* 0x000000044b407c11 */ /* 0x000fc8000f8608ff */
[----:B------:R-:W-:-:S05]  /*42b0*/  LEA.HI.X R65, R75, UR5, R76, 0x1, P3 ;  /* 0x000000054b417c11 */ /* 0x000fca00098f0c4c */
[----:B--2---:R2:W-:Y:S04]  /*42c0*/  STG.E.128 desc[UR40][R64.64], R48 ;  /* 0x0000003040007986 */ /* 0x0045e8000c101d28 */
.L_x_9450:
[----:B------:R-:W-:Y:S05]  /*42d0*/  BSYNC B2 ;  /* 0x0000000000027941 */ /* 0x000fea0003800000 */
.L_x_9449:
        /* <DEDUP_REMOVED lines=48> */
.L_x_9454:
[----:B------:R-:W-:Y:S05]  /*45e0*/  BSYNC B2 ;  /* 0x0000000000027941 */ /* 0x000fea0003800000 */
.L_x_9453:
[----:B------:R-:W-:Y:S02]  /*45f0*/  ULDC.64 UR4, c[0x0][0x2e8] ;  /* 0x0000ba0000047ab9 */ /* 0x000fe40000000a00 */
[----:B------:R-:W-:-:S04]  /*4600*/  LEA R60, P3, R71, UR4, 0x1 ;  /* 0x00000004473c7c11 */ /* 0x000fc8000f8608ff */
[----:B------:R-:W-:-:S05]  /*4610*/  LEA.HI.X R61, R71, UR5, R72, 0x1, P3 ;  /* 0x00000005473d7c11 */ /* 0x000fca00098f0c48 */
[----:B--2---:R4:W-:Y:S04]  /*4620*/  STG.E.128 desc[UR40][R60.64], R48 ;  /* 0x000000303c007986 */ /* 0x0049e8000c101d28 */
.L_x_9448:
[----:B------:R-:W-:Y:S05]  /*4630*/  BSYNC B1 ;  /* 0x0000000000017941 */ /* 0x000fea0003800000 */
.L_x_9447:
        /* <DEDUP_REMOVED lines=51> */
.L_x_9459:
[----:B------:R-:W-:Y:S05]  /*4970*/  BSYNC B2 ;  /* 0x0000000000027941 */ /* 0x000fea0003800000 */
.L_x_9458:
[----:B------:R-:W-:Y:S01]  /*4980*/  ULDC.64 UR4, c[0x0][0x2e8] ;  /* 0x0000ba0000047ab9 */ /* 0x000fe20000000a00 */
[----:B------:R-:W-:Y:S02]  /*4990*/  IADD3.X R58, R122, R41, RZ, P3, !PT ;  /* 0x000000297a3a7210 */ /* 0x000fe40001ffe4ff */
[----:B------:R-:W-:-:S04]  /*49a0*/  LEA R56, P3, R67, UR4, 0x1 ;  /* 0x0000000443387c11 */ /* 0x000fc8000f8608ff */
[----:B------:R-:W-:-:S05]  /*49b0*/  LEA.HI.X R57, R67, UR5, R58, 0x1, P3 ;  /* 0x0000000543397c11 */ /* 0x000fca00098f0c3a */
[----:B--2---:R1:W-:Y:S04]  /*49c0*/  STG.E.128 desc[UR40][R56.64], R48 ;  /* 0x0000003038007986 */ /* 0x0043e8000c101d28 */
.L_x_9457:
[----:B------:R-:W-:Y:S05]  /*49d0*/  BSYNC B1 ;  /* 0x0000000000017941 */ /* 0x000fea0003800000 */
.L_x_9456:
        /* <DEDUP_REMOVED lines=47> */
.L_x_9461:
[----:B------:R-:W-:Y:S05]  /*4cd0*/  BSYNC B1 ;  /* 0x0000000000017941 */ /* 0x000fea0003800000 */
.L_x_9460:
[----:B------:R-:W-:Y:S01]  /*4ce0*/  ULDC.64 UR4, c[0x0][0x2e8] ;  /* 0x0000ba0000047ab9 */ /* 0x000fe20000000a00 */
[----:B------:R-:W-:Y:S01]  /*4cf0*/  IMAD.X R122, R122, 0x1, R107, P3 ;  /* 0x000000017a7a7824 */ /* 0x000fe200018e066b */
[----:B------:R-:W-:-:S04]  /*4d00*/  LEA R52, P3, R63, UR4, 0x1 ;  /* 0x000000043f347c11 */ /* 0x000fc8000f8608ff */
[----:B------:R-:W-:-:S05]  /*4d10*/  LEA.HI.X R53, R63, UR5, R122, 0x1, P3 ;  /* 0x000000053f357c11 */ /* 0x000fca00098f0c7a */
[----:B--2---:R1:W-:Y:S01]  /*4d20*/  STG.E.128 desc[UR40][R52.64], R48 ;  /* 0x0000003034007986 */ /* 0x0043e2000c101d28 */
[----:B------:R-:W-:Y:S05]  /*4d30*/  BRA `(.L_x_9455) ;  /* 0x0000002c00e07947 */ /* 0x000fea0003800000 */
.L_x_9419:
        /* <DEDUP_REMOVED lines=64> */
[----:B------:R-:W-:Y:S01]  /*5140*/  MOV R76, R82 ;  /* 0x00000052004c7202 */ /* 0x000fe20000000f00 */
[----:B------:R-:W-:Y:S01]  /*5150*/  IMAD.MOV.U32 R77, RZ, RZ, R119 ;  /* 0x000000ffff4d7224 */ /* 0x000fe200078e0077 */
[----:B------:R-:W-:Y:S01]  /*5160*/  ULDC.64 UR4, c[0x0][0x3e8] ;  /* 0x0000fa0000047ab9 */ /* 0x000fe20000000a00 */
[----:B------:R-:W-:Y:S01]  /*5170*/  IMAD.MOV.U32 R81, RZ, RZ, R110 ;  /* 0x000000ffff517224 */ /* 0x000fe200078e006e */
        /* <DEDUP_REMOVED lines=16> */
.L_x_9463:
[----:B------:R-:W-:Y:S05]  /*5280*/  BSYNC B1 ;  /* 0x0000000000017941 */ /* 0x000fea0003800000 */
.L_x_9462:
[----:B-----5:R-:W-:Y:S01]  /*5290*/  IMAD.MOV.U32 R83, RZ, RZ, R73 ;  /* 0x000000ffff537224 */ /* 0x020fe200078e0049 */
[----:B------:R-:W-:Y:S01]  /*52a0*/  MOV R82, R72 ;  /* 0x0000004800527202 */ /* 0x000fe20000000f00 */
[----:B------:R-:W-:Y:S01]  /*52b0*/  IMAD.MOV.U32 R80, RZ, RZ, R74 ;  /* 0x000000ffff507224 */ /* 0x000fe200078e004a */
[----:B------:R-:W-:Y:S01]  /*52c0*/  ISETP.NE.AND P0, PT, R189, 0x3, PT ;  /* 0x00000003bd00780c */ /* 0x000fe20003f05270 */
        /* <DEDUP_REMOVED lines=53> */
.L_x_9464:
[----:B------:R-:W-:Y:S01]  /*5620*/  LEA R110, R23, R2, 0x3 ;  /* 0x00000002176e7211 */ /* 0x000fe200078e18ff */
[----:B------:R-:W0:Y:S01]  /*5630*/  LDC R133, c[0x0][0x2f4] ;  /* 0x0000bd00ff857b82 */ /* 0x000e220000000800 */
[----:B------:R-:W-:Y:S01]  /*5640*/  SHF.L.U32 R119, R188, 0x1f, RZ ;  /* 0x0000001fbc777819 */ /* 0x000fe200000006ff */
[----:B------:R-:W-:Y:S01]  /*5650*/  IMAD.MOV.U32 R121, RZ, RZ, R122 ;  /* 0x000000ffff797224 */ /* 0x000fe200078e007a */
[----:B------:R-:W-:Y:S02]  /*5660*/  BSSY B1, `(.L_x_9465) ;  /* 0x0000005000017945 */ /* 0x000fe40003800000 */
[----:B------:R-:W1:Y:S03]  /*5670*/  SYNCS.PHASECHK.TRANS64.TRYWAIT P4, [R110+URZ+0x28890], R119 ;  /* 0x028890776e0075a7 */ /* 0x000e66000808017f */
[----:B------:R-:W2:Y:S01]  /*5680*/  LDC.64 R122, c[0x0][0x300] ;  /* 0x0000c000ff7a7b82 */ /* 0x000ea20000000a00 */
[----:B0-----:R-:W-:Y:S01]  /*5690*/  IMAD.IADD R135, R133, 0x1, -R112 ;  /* 0x0000000185877824 */ /* 0x001fe200078e0a70 */
[----:B-1----:R-:W-:Y:S06]  /*56a0*/  @!P4 BRA `(.L_x_9466) ;  /* 0x000001b00008c947 */ /* 0x002fec0003800000 */
.L_x_9772:
[----:B------:R-:W-:Y:S05]  /*56b0*/  BSYNC B1 ;  /* 0x0000000000017941 */ /* 0x000fea0003800000 */
.L_x_9465:
        /* <DEDUP_REMOVED lines=18> */
[----:B------:R-:W-:Y:S02]  /*57e0*/  LOP3.LUT R80, R145, 0x38, RZ, 0xc0, !PT ;  /* 0x0000003891507812 */ /* 0x000fe400078ec0ff */
[----:B------:R-:W-:Y:S02]  /*57f0*/  SHF.L.U32 R82, R81, 0xa, RZ ;  /* 0x0000000a51527819 */ /* 0x000fe400000006ff */
[----:B------:R-:W-:Y:S02]  /*5800*/  LOP3.LUT R81, R80, 0x1c0, R227, 0xf8, !PT ;  /* 0x000001c050517812 */ /* 0x000fe400078ef8e3 */
        /* <DEDUP_REMOVED lines=10> */
[--C-:B------:R-:W-:Y:S01]  /*58b0*/  SHF.R.U64 R48, R48, 0x10, R49.reuse ;  /* 0x0000001030307819 */ /* 0x100fe20000001231 */
[--C-:B------:R-:W-:Y:S01]  /*58c0*/  HADD2.F32 R156, -RZ, R154.reuse.H1_H1 ;  /* 0x3000009aff9c7230 */ /* 0x100fe20000004100 */
[----:B------:R-:W-:Y:S01]  /*58d0*/  SHF.R.U32.HI R152, RZ, 0x10, R49 ;  /* 0x00000010ff987819 */ /* 0x000fe20000011631 */
[----:B------:R-:W-:Y:S01]  /*58e0*/  HADD2.F32 R155, -RZ, R154.H0_H0 ;  /* 0x2000009aff9b7230 */ /* 0x000fe20000004100 */
[--C-:B------:R-:W-:Y:S02]  /*58f0*/  SHF.R.U32.HI R158, RZ, 0x10, R53.reuse ;  /* 0x00000010ff9e7819 */ /* 0x100fe40000011635 */
[----:B------:R-:W-:Y:S01]  /*5900*/  SHF.R.U64 R49, R52, 0x10, R53 ;  /* 0x0000001034317819 */ /* 0x000fe20000001235 */
[--C-:B-1----:R-:W-:Y:S01]  /*5910*/  HADD2.F32 R53, -RZ, R81.reuse.H0_H0 ;  /* 0x20000051ff357230 */ /* 0x102fe20000004100 */
[--C-:B------:R-:W-:Y:S01]  /*5920*/  SHF.R.U64 R50, R50, 0x10, R51.reuse ;  /* 0x0000001032327819 */ /* 0x100fe20000001233 */
[----:B------:R-:W-:Y:S01]  /*5930*/  HADD2.F32 R158, -RZ, R158.H0_H0 ;  /* 0x2000009eff9e7230 */ /* 0x000fe20000004100 */
[----:B------:R-:W-:Y:S01]  /*5940*/  SHF.R.U32.HI R52, RZ, 0x10, R51 ;  /* 0x00000010ff347819 */ /* 0x000fe20000011633 */
[----:B------:R-:W-:Y:S01]  /*5950*/  HADD2.F32 R81, -RZ, R81.H1_H1 ;  /* 0x30000051ff517230 */ /* 0x000fe20000004100 */
[----:B------:R-:W-:Y:S01]  /*5960*/  SHF.R.U64 R51, R54, 0x10, R55 ;  /* 0x0000001036337819 */ /* 0x000fe20000001237 */
[----:B--2---:R-:W-:-:S02]  /*5970*/  HADD2.F32 R54, -RZ, R85.H0_H0 ;  /* 0x20000055ff367230 */ /* 0x004fc40000004100 */
[-C--:B------:R-:W-:Y:S01]  /*5980*/  FMUL.FTZ R157, R53, R156.reuse ;  /* 0x0000009c359d7220 */ /* 0x080fe20000410000 */
[----:B------:R-:W-:Y:S01]  /*5990*/  HADD2.F32 R85, -RZ, R85.H1_H1 ;  /* 0x30000055ff557230 */ /* 0x000fe20000004100 */
[----:B------:R-:W-:Y:S01]  /*59a0*/  SHF.R.U32.HI R55, RZ, 0x10, R55 ;  /* 0x00000010ff377819 */ /* 0x000fe20000011637 */
[----:B------:R-:W-:Y:S02]  /*59b0*/  HADD2.F32 R154, -RZ, R152.H0_H0 ;  /* 0x20000098ff9a7230 */ /* 0x000fe40000004100 */
[C---:B------:R-:W-:Y:S01]  /*59c0*/  FMUL.FTZ R152, R54.reuse, R156 ;  /* 0x0000009c36987220 */ /* 0x040fe20000410000 */
[-C--:B------:R-:W-:Y:S01]  /*59d0*/  FFMA.FTZ R54, R54, R155.reuse, R157 ;  /* 0x0000009b36367223 */ /* 0x080fe2000001009d */
[-C--:B------:R-:W-:Y:S01]  /*59e0*/  FMUL.FTZ R156, R85, R158.reuse ;  /* 0x0000009e559c7220 */ /* 0x080fe20000410000 */
[----:B------:R-:W-:Y:S01]  /*59f0*/  FMUL.FTZ R158, R81, R158 ;  /* 0x0000009e519e7220 */ /* 0x000fe20000410000 */
[----:B------:R-:W-:Y:S01]  /*5a00*/  FFMA.FTZ R53, R53, R155, -R152 ;  /* 0x0000009b35357223 */ /* 0x000fe20000010898 */
[----:B------:R-:W-:-:S02]  /*5a10*/  HADD2.F32 R160, -RZ, R55.H0_H0 ;  /* 0x20000037ffa07230 */ /* 0x000fc40000004100 */
[-C--:B------:R-:W-:Y:S01]  /*5a20*/  FFMA.FTZ R152, R81, R154.reuse, -R156 ;  /* 0x0000009a51987223 */ /* 0x080fe2000001089c */
[----:B------:R-:W-:Y:S01]  /*5a30*/  FFMA.FTZ R81, R85, R154, R158 ;  /* 0x0000009a55517223 */ /* 0x000fe2000001009e */
[--C-:B------:R-:W-:Y:S02]  /*5a40*/  HADD2.F32 R154, -RZ, R153.reuse.H1_H1 ;  /* 0x30000099ff9a7230 */ /* 0x100fe40000004100 */
[----:B------:R-:W-:Y:S01]  /*5a50*/  HADD2.F32 R158, -RZ, R153.H0_H0 ;  /* 0x20000099ff9e7230 */ /* 0x000fe20000004100 */
[----:B------:R-:W-:Y:S01]  /*5a60*/  F2FP.F16.F32.PACK_AB R53, R152, R53 ;  /* 0x000000359835723e */ /* 0x000fe200000000ff */
[--C-:B------:R-:W-:Y:S02]  /*5a70*/  HADD2.F32 R153, -RZ, R87.reuse.H0_H0 ;  /* 0x20000057ff997230 */ /* 0x100fe40000004100 */
[----:B------:R-:W-:Y:S02]  /*5a80*/  HADD2.F32 R87, -RZ, R87.H1_H1 ;  /* 0x30000057ff577230 */ /* 0x000fe40000004100 */
[----:B------:R-:W-:-:S02]  /*5a90*/  HADD2.F32 R85, -RZ, R83.H0_H0 ;  /* 0x20000053ff557230 */ /* 0x000fc40000004100 */
[----:B------:R-:W-:Y:S02]  /*5aa0*/  HADD2.F32 R83, -RZ, R83.H1_H1 ;  /* 0x30000053ff537230 */ /* 0x000fe40000004100 */
[----:B------:R-:W-:Y:S01]  /*5ab0*/  FMUL.FTZ R162, R87, R160 ;  /* 0x000000a057a27220 */ /* 0x000fe20000410000 */
[----:B------:R-:W-:Y:S02]  /*5ac0*/  HADD2.F32 R156, -RZ, R52.H0_H0 ;  /* 0x20000034ff9c7230 */ /* 0x000fe40000004100 */
[-C--:B------:R-:W-:Y:S01]  /*5ad0*/  FMUL.FTZ R52, R153, R158.reuse ;  /* 0x0000009e99347220 */ /* 0x080fe20000410000 */
[----:B------:R-:W-:Y:S01]  /*5ae0*/  FMUL.FTZ R158, R85, R158 ;  /* 0x0000009e559e7220 */ /* 0x000fe20000410000 */
[----:B------:R-:W-:Y:S02]  /*5af0*/  FMUL.FTZ R160, R83, R160 ;  /* 0x000000a053a07220 */ /* 0x000fe40000410000 */
        /* <DEDUP_REMOVED lines=8> */
[----:B------:R-:W-:Y:S02]  /*5b80*/  HADD2.F32 R85, -RZ, R84.H0_H0 ;  /* 0x20000054ff557230 */ /* 0x000fe40000004100 */
[----:B------:R-:W-:Y:S02]  /*5b90*/  HADD2.F32 R49, -RZ, R80.H0_H0 ;  /* 0x20000050ff317230 */ /* 0x000fe40000004100 */
[----:B------:R-:W-:Y:S02]  /*5ba0*/  HADD2.F32 R84, -RZ, R84.H1_H1 ;  /* 0x30000054ff547230 */ /* 0x000fe40000004100 */
[----:B------:R-:W-:-:S02]  /*5bb0*/  HADD2.F32 R80, -RZ, R80.H1_H1 ;  /* 0x30000050ff507230 */ /* 0x000fc40000004100 */
[----:B------:R-:W-:Y:S02]  /*5bc0*/  HADD2.F32 R87, -RZ, R48.H0_H0 ;  /* 0x20000030ff577230 */ /* 0x000fe40000004100 */
[-C--:B------:R-:W-:Y:S01]  /*5bd0*/  FMUL.FTZ R48, R85, R158.reuse ;  /* 0x0000009e55307220 */ /* 0x080fe20000410000 */
[C---:B------:R-:W-:Y:S01]  /*5be0*/  FMUL.FTZ R158, R49.reuse, R158 ;  /* 0x0000009e319e7220 */ /* 0x040fe20000410000 */
[-C--:B------:R-:W-:Y:S01]  /*5bf0*/  FMUL.FTZ R153, R84, R151.reuse ;  /* 0x0000009754997220 */ /* 0x080fe20000410000 */
[C---:B------:R-:W-:Y:S01]  /*5c00*/  FMUL.FTZ R151, R80.reuse, R151 ;  /* 0x0000009750977220 */ /* 0x040fe20000410000 */
[-C--:B------:R-:W-:Y:S01]  /*5c10*/  FFMA.FTZ R48, R49, R156.reuse, -R48 ;  /* 0x0000009c31307223 */ /* 0x080fe20000010830 */
[----:B------:R-:W-:Y:S01]  /*5c20*/  FFMA.FTZ R49, R85, R156, R158 ;  /* 0x0000009c55317223 */ /* 0x000fe2000001009e */
[-C--:B------:R-:W-:Y:S01]  /*5c30*/  FFMA.FTZ R153, R80, R87.reuse, -R153 ;  /* 0x0000005750997223 */ /* 0x080fe20000010899 */
[----:B------:R-:W-:Y:S01]  /*5c40*/  FFMA.FTZ R156, R84, R87, R151 ;  /* 0x00000057549c7223 */ /* 0x000fe20000010097 */
[----:B------:R-:W-:-:S02]  /*5c50*/  HADD2.F32 R87, -RZ, R51.H0_H0 ;  /* 0x20000033ff577230 */ /* 0x000fc40000004100 */
[----:B------:R-:W-:Y:S02]  /*5c60*/  HADD2.F32 R80, -RZ, R86.H0_H0 ;  /* 0x20000056ff507230 */ /* 0x000fe40000004100 */
[----:B------:R-:W-:Y:S02]  /*5c70*/  HADD2.F32 R84, -RZ, R150.H0_H0 ;  /* 0x20000096ff547230 */ /* 0x000fe40000004100 */
[----:B------:R-:W-:Y:S02]  /*5c80*/  HADD2.F32 R51, -RZ, R82.H0_H0 ;  /* 0x20000052ff337230 */ /* 0x000fe40000004100 */
[----:B------:R-:W-:Y:S02]  /*5c90*/  HADD2.F32 R86, -RZ, R86.H1_H1 ;  /* 0x30000056ff567230 */ /* 0x000fe40000004100 */
[----:B------:R-:W-:Y:S02]  /*5ca0*/  HADD2.F32 R150, -RZ, R150.H1_H1 ;  /* 0x30000096ff967230 */ /* 0x000fe40000004100 */
[----:B------:R-:W-:-:S02]  /*5cb0*/  HADD2.F32 R82, -RZ, R82.H1_H1 ;  /* 0x30000052ff527230 */ /* 0x000fc40000004100 */
[-C--:B------:R-:W-:Y:S01]  /*5cc0*/  FMUL.FTZ R155, R86, R87.reuse ;  /* 0x00000057569b7220 */ /* 0x080fe20000410000 */
[----:B------:R-:W-:Y:S02]  /*5cd0*/  HADD2.F32 R85, -RZ, R50.H0_H0 ;  /* 0x20000032ff557230 */ /* 0x000fe40000004100 */
[-C--:B------:R-:W-:Y:S01]  /*5ce0*/  FMUL.FTZ R50, R80, R150.reuse ;  /* 0x0000009650327220 */ /* 0x080fe20000410000 */
[C---:B------:R-:W-:Y:S01]  /*5cf0*/  FMUL.FTZ R151, R51.reuse, R150 ;  /* 0x0000009633977220 */ /* 0x040fe20000410000 */
[----:B------:R-:W-:Y:S02]  /*5d00*/  FMUL.FTZ R87, R82, R87 ;  /* 0x0000005752577220 */ /* 0x000fe40000410000 */
        /* <DEDUP_REMOVED lines=9> */
[----:B------:R-:W-:Y:S02]  /*5da0*/  F2FP.F16.F32.PACK_AB R86, R86, R151 ;  /* 0x000000975656723e */ /* 0x000fe400000000ff */
[----:B------:R-:W-:-:S07]  /*5db0*/  MOV R81, R53 ;  /* 0x0000003500517202 */ /* 0x000fce0000000f00 */
.L_x_9470:
[----:B------:R-:W-:Y:S05]  /*5dc0*/  BSYNC B2 ;  /* 0x0000000000027941 */ /* 0x000fea0003800000 */
.L_x_9469:
        /* <DEDUP_REMOVED lines=11> */
.L_x_9468:
[----:B------:R-:W-:Y:S05]  /*5e80*/  BSYNC B1 ;  /* 0x0000000000017941 */ /* 0x000fea0003800000 */
.L_x_9467:
        /* <DEDUP_REMOVED lines=20> */
[----:B------:R-:W-:Y:S01]  /*5fd0*/  LOP3.LUT R48, R49, R230, RZ, 0x3c, !PT ;  /* 0x000000e631307212 */ /* 0x000fe200078e3cff */
[----:B------:R-:W-:-:S03]  /*5fe0*/  IMAD R49, R23, 0x4000, R30 ;  /* 0x0000400017317824 */ /* 0x000fc600078e021e */
[----:B------:R-:W-:Y:S01]  /*5ff0*/  LOP3.LUT R50, R50, 0x7fffe000, RZ, 0xc0, !PT ;  /* 0x7fffe00032327812 */ /* 0x000fe200078ec0ff */
[----:B------:R-:W-:-:S03]  /*6000*/  IMAD R49, R49, 0x2, R2 ;  /* 0x0000000231317824 */ /* 0x000fc600078e0202 */
[----:B------:R-:W-:-:S04]  /*6010*/  IADD3 R48, R48, R50, R199 ;  /* 0x0000003230307210 */ /* 0x000fc80007ffe0c7 */
[----:B------:R-:W-:-:S05]  /*6020*/  LEA R51, R23, R48, 0xe ;  /* 0x0000003017337211 */ /* 0x000fca00078e70ff */
[----:B------:R-:W-:Y:S02]  /*6030*/  IMAD R52, R51, 0x2, R2 ;  /* 0x0000000233347824 */ /* 0x000fe400078e0202 */
[----:B------:R-:W1:Y:S04]  /*6040*/  LDS.128 R48, [R49+0x18400] ;  /* 0x0184000031307984 */ /* 0x000e680000000c00 */
[----:B------:R-:W2:Y:S01]  /*6050*/  LDS.128 R52, [R52+0x18400] ;  /* 0x0184000034347984 */ /* 0x000ea20000000c00 */
[----:B------:R-:W-:Y:S05]  /*6060*/  @P3 BRA `(.L_x_9474) ;  /* 0x00000004005c3947 */ /* 0x000fea0003800000 */
[----:B------:R-:W-:Y:S01]  /*6070*/  SHF.R.U64 R86, R56, 0x10, R57 ;  /* 0x0000001038567819 */ /* 0x000fe20000001239 */
[----:B------:R-:W-:Y:S01]  /*6080*/  HADD2.F32 R125, -RZ, R148.H1_H1 ;  /* 0x30000094ff7d7230 */ /* 0x000fe20000004100 */
        /* <DEDUP_REMOVED lines=9> */
[----:B------:R-:W-:Y:S01]  /*6120*/  HADD2.F32 R55, -RZ, R48.H1_H1 ;  /* 0x30000030ff377230 */ /* 0x000fe20000004100 */
[--C-:B------:R-:W-:Y:S01]  /*6130*/  SHF.R.U64 R57, R62, 0x10, R63.reuse ;  /* 0x000000103e397819 */ /* 0x100fe2000000123f */
[----:B------:R-:W-:Y:S01]  /*6140*/  HADD2.F32 R124, -RZ, R124.H0_H0 ;  /* 0x2000007cff7c7230 */ /* 0x000fe20000004100 */
[----:B------:R-:W-:Y:S01]  /*6150*/  SHF.R.U32.HI R143, RZ, 0x10, R63 ;  /* 0x00000010ff8f7819 */ /* 0x000fe2000001163f */
[--C-:B------:R-:W-:Y:S01]  /*6160*/  HADD2.F32 R63, -RZ, R149.reuse.H1_H1 ;  /* 0x30000095ff3f7230 */ /* 0x100fe20000004100 */
[----:B------:R-:W-:Y:S01]  /*6170*/  MOV R59, R52 ;  /* 0x00000034003b7202 */ /* 0x000fe20000000f00 */
[----:B------:R-:W-:-:S02]  /*6180*/  HADD2.F32 R149, -RZ, R149.H0_H0 ;  /* 0x20000095ff957230 */ /* 0x000fc40000004100 */
[----:B------:R-:W-:Y:S01]  /*6190*/  FMUL.FTZ R142, R55, R124 ;  /* 0x0000007c378e7220 */ /* 0x000fe20000410000 */
[----:B------:R-:W-:Y:S02]  /*61a0*/  HADD2.F32 R52, -RZ, R48.H0_H0 ;  /* 0x20000030ff347230 */ /* 0x000fe40000004100 */
[--C-:B------:R-:W-:Y:S02]  /*61b0*/  HADD2.F32 R48, -RZ, R49.reuse.H0_H0 ;  /* 0x20000031ff307230 */ /* 0x100fe40000004100 */
[----:B------:R-:W-:Y:S02]  /*61c0*/  HADD2.F32 R51, -RZ, R49.H1_H1 ;  /* 0x30000031ff337230 */ /* 0x000fe40000004100 */
[-C--:B------:R-:W-:Y:S01]  /*61d0*/  FMUL.FTZ R49, R52, R149.reuse ;  /* 0x0000009534317220 */ /* 0x080fe20000410000 */
[----:B------:R-:W-:Y:S02]  /*61e0*/  HADD2.F32 R62, -RZ, R87.H0_H0 ;  /* 0x20000057ff3e7230 */ /* 0x000fe40000004100 */
[----:B------:R-:W-:Y:S01]  /*61f0*/  FMUL.FTZ R149, R48, R149 ;  /* 0x0000009530957220 */ /* 0x000fe20000410000 */
[----:B------:R-:W-:-:S02]  /*6200*/  HADD2.F32 R87, -RZ, R146.H1_H1 ;  /* 0x30000092ff577230 */ /* 0x000fc40000004100 */
[C---:B------:R-:W-:Y:S01]  /*6210*/  FMUL.FTZ R124, R51.reuse, R124 ;  /* 0x0000007c337c7220 */ /* 0x040fe20000410000 */
[-C--:B------:R-:W-:Y:S01]  /*6220*/  FFMA.FTZ R48, R48, R63.reuse, -R49 ;  /* 0x0000003f30307223 */ /* 0x080fe20000010831 */
[----:B------:R-:W-:Y:S01]  /*6230*/  FFMA.FTZ R49, R52, R63, R149 ;  /* 0x0000003f34317223 */ /* 0x000fe20000010095 */
[-C--:B------:R-:W-:Y:S01]  /*6240*/  FFMA.FTZ R51, R51, R62.reuse, -R142 ;  /* 0x0000003e33337223 */ /* 0x080fe2000001088e */
[----:B------:R-:W-:Y:S01]  /*6250*/  FFMA.FTZ R52, R55, R62, R124 ;  /* 0x0000003e37347223 */ /* 0x000fe2000001007c */
[--C-:B------:R-:W-:Y:S02]  /*6260*/  HADD2.F32 R62, -RZ, R61.reuse.H0_H0 ;  /* 0x2000003dff3e7230 */ /* 0x100fe40000004100 */
[----:B------:R-:W-:Y:S01]  /*6270*/  HADD2.F32 R63, -RZ, R61.H1_H1 ;  /* 0x3000003dff3f7230 */ /* 0x000fe20000004100 */
[----:B------:R-:W-:Y:S01]  /*6280*/  F2FP.F16.F32.PACK_AB R51, R51, R48 ;  /* 0x000000303333723e */ /* 0x000fe200000000ff */
[----:B------:R-:W-:Y:S02]  /*6290*/  HADD2.F32 R55, -RZ, R53.H0_H0 ;  /* 0x20000035ff377230 */ /* 0x000fe40000004100 */
[----:B------:R-:W-:-:S02]  /*62a0*/  HADD2.F32 R142, -RZ, R143.H0_H0 ;  /* 0x2000008fff8e7230 */ /* 0x000fc40000004100 */
[----:B------:R-:W-:Y:S02]  /*62b0*/  HADD2.F32 R124, -RZ, R144.H0_H0 ;  /* 0x20000090ff7c7230 */ /* 0x000fe40000004100 */
[CC--:B------:R-:W-:Y:S01]  /*62c0*/  FMUL.FTZ R144, R62.reuse, R125.reuse ;  /* 0x0000007d3e907220 */ /* 0x0c0fe20000410000 */
[----:B------:R-:W-:Y:S02]  /*62d0*/  HADD2.F32 R61, -RZ, R53.H1_H1 ;  /* 0x30000035ff3d7230 */ /* 0x000fe40000004100 */
[----:B------:R-:W-:Y:S01]  /*62e0*/  FMUL.FTZ R125, R55, R125 ;  /* 0x0000007d377d7220 */ /* 0x000fe20000410000 */
[-C--:B------:R-:W-:Y:S01]  /*62f0*/  FMUL.FTZ R150, R63, R142.reuse ;  /* 0x0000008e3f967220 */ /* 0x080fe20000410000 */
[-C--:B------:R-:W-:Y:S01]  /*6300*/  FFMA.FTZ R53, R55, R87.reuse, -R144 ;  /* 0x0000005737357223 */ /* 0x080fe20000010890 */
[----:B------:R-:W-:Y:S02]  /*6310*/  HADD2.F32 R148, -RZ, R148.H0_H0 ;  /* 0x20000094ff947230 */ /* 0x000fe40000004100 */
[C---:B------:R-:W-:Y:S01]  /*6320*/  FMUL.FTZ R142, R61.reuse, R142 ;  /* 0x0000008e3d8e7220 */ /* 0x040fe20000410000 */
[----:B------:R-:W-:Y:S01]  /*6330*/  FFMA.FTZ R55, R62, R87, R125 ;  /* 0x000000573e377223 */ /* 0x000fe2000001007d */
[----:B------:R-:W-:Y:S01]  /*6340*/  FFMA.FTZ R150, R61, R124, -R150 ;  /* 0x0000007c3d967223 */ /* 0x000fe20000010896 */
[----:B------:R-:W-:-:S02]  /*6350*/  HADD2.F32 R62, -RZ, R60.H0_H0 ;  /* 0x2000003cff3e7230 */ /* 0x000fc40000004100 */
[----:B------:R-:W-:Y:S01]  /*6360*/  FFMA.FTZ R142, R63, R124, R142 ;  /* 0x0000007c3f8e7223 */ /* 0x000fe2000001008e */
[--C-:B------:R-:W-:Y:S02]  /*6370*/  HADD2.F32 R61, -RZ, R59.reuse.H0_H0 ;  /* 0x2000003bff3d7230 */ /* 0x100fe40000004100 */
        /* <DEDUP_REMOVED lines=10> */
[----:B------:R-:W-:Y:S01]  /*6420*/  F2FP.F16.F32.PACK_AB R53, R52, R49 ;  /* 0x000000313435723e */ /* 0x000fe200000000ff */
        /* <DEDUP_REMOVED lines=8> */
[----:B------:R-:W-:Y:S01]  /*64b0*/  HADD2.F32 R147, -RZ, R147.H1_H1 ;  /* 0x30000093ff937230 */ /* 0x000fe20000004100 */
[----:B------:R-:W-:Y:S01]  /*64c0*/  F2FP.F16.F32.PACK_AB R48, R87, R60 ;  /* 0x0000003c5730723e */ /* 0x000fe200000000ff */
[----:B------:R-:W-:Y:S01]  /*64d0*/  HADD2.F32 R57, -RZ, R50.H0_H0 ;  /* 0x20000032ff397230 */ /* 0x000fe20000004100 */
[----:B------:R-:W-:Y:S01]  /*64e0*/  F2FP.F16.F32.PACK_AB R52, R125, R148 ;  /* 0x000000947d34723e */ /* 0x000fe200000000ff */
[----:B------:R-:W-:Y:S02]  /*64f0*/  HADD2.F32 R54, -RZ, R54.H1_H1 ;  /* 0x30000036ff367230 */ /* 0x000fe40000004100 */
[----:B------:R-:W-:Y:S02]  /*6500*/  HADD2.F32 R50, -RZ, R50.H1_H1 ;  /* 0x30000032ff327230 */ /* 0x000fe40000004100 */
[----:B------:R-:W-:-:S02]  /*6510*/  HADD2.F32 R61, -RZ, R56.H0_H0 ;  /* 0x20000038ff3d7230 */ /* 0x000fc40000004100 */
[----:B------:R-:W-:Y:S01]  /*6520*/  FMUL.FTZ R56, R58, R147 ;  /* 0x000000933a387220 */ /* 0x000fe20000410000 */
[----:B------:R-:W-:Y:S01]  /*6530*/  FMUL.FTZ R143, R54, R63 ;  /* 0x0000003f368f7220 */ /* 0x000fe20000410000 */
[C---:B------:R-:W-:Y:S01]  /*6540*/  FMUL.FTZ R147, R57.reuse, R147 ;  /* 0x0000009339937220 */ /* 0x040fe20000410000 */
[C---:B------:R-:W-:Y:S01]  /*6550*/  FMUL.FTZ R63, R50.reuse, R63 ;  /* 0x0000003f323f7220 */ /* 0x040fe20000410000 */
[----:B------:R-:W-:Y:S01]  /*6560*/  FFMA.FTZ R56, R57, R59, -R56 ;  /* 0x0000003b39387223 */ /* 0x000fe20000010838 */
[----:B------:R-:W-:Y:S01]  /*6570*/  FFMA.FTZ R143, R50, R61, -R143 ;  /* 0x0000003d328f7223 */ /* 0x000fe2000001088f */
[----:B------:R-:W-:Y:S01]  /*6580*/  FFMA.FTZ R147, R58, R59, R147 ;  /* 0x0000003b3a937223 */ /* 0x000fe20000010093 */
[----:B------:R-:W-:Y:S01]  /*6590*/  FFMA.FTZ R54, R54, R61, R63 ;  /* 0x0000003d36367223 */ /* 0x000fe2000001003f */
[----:B------:R-:W-:Y:S02]  /*65a0*/  IMAD.MOV.U32 R49, RZ, RZ, R51 ;  /* 0x000000ffff317224 */ /* 0x000fe400078e0033 */
[----:B------:R-:W-:Y:S01]  /*65b0*/  F2FP.F16.F32.PACK_AB R50, R143, R56 ;  /* 0x000000388f32723e */ /* 0x000fe200000000ff */
[----:B------:R-:W-:Y:S01]  /*65c0*/  IMAD.MOV.U32 R51, RZ, RZ, R150 ;  /* 0x000000ffff337224 */ /* 0x000fe200078e0096 */
[----:B------:R-:W-:-:S07]  /*65d0*/  F2FP.F16.F32.PACK_AB R54, R54, R147 ;  /* 0x000000933636723e */ /* 0x000fce00000000ff */
.L_x_9474:
[----:B------:R-:W-:Y:S05]  /*65e0*/  BSYNC B2 ;  /* 0x0000000000027941 */ /* 0x000fea0003800000 */
.L_x_9473:
        /* <DEDUP_REMOVED lines=11> */
.L_x_9472:
[----:B------:R-:W-:Y:S05]  /*66a0*/  BSYNC B1 ;  /* 0x0000000000017941 */ /* 0x000fea0003800000 */
.L_x_9471:
        /* <DEDUP_REMOVED lines=30> */
[----:B------:R-:W-:Y:S02]  /*6890*/  SHF.R.U32.HI R80, RZ, 0x10, R69 ;  /* 0x00000010ff507819 */ /* 0x000fe40000011645 */
[--C-:B------:R-:W-:Y:S01]  /*68a0*/  SHF.R.U64 R62, R66, 0x10, R67.reuse ;  /* 0x00000010423e7819 */ /* 0x100fe20000001243 */
[----:B--2---:R-:W-:Y:S01]  /*68b0*/  IMAD.MOV.U32 R66, RZ, RZ, R52 ;  /* 0x000000ffff427224 */ /* 0x004fe200078e0034 */
[----:B------:R-:W-:Y:S01]  /*68c0*/  SHF.R.U32.HI R85, RZ, 0x10, R67 ;  /* 0x00000010ff557819 */ /* 0x000fe20000011643 */
[----:B-1----:R-:W-:Y:S01]  /*68d0*/  IMAD.MOV.U32 R52, RZ, RZ, R51 ;  /* 0x000000ffff347224 */ /* 0x002fe200078e0033 */
[----:B------:R-:W-:Y:S01]  /*68e0*/  MOV R67, R55 ;  /* 0x0000003700437202 */ /* 0x000fe20000000f00 */
[--C-:B------:R-:W-:Y:S01]  /*68f0*/  HADD2.F32 R55, -RZ, R53.reuse.H0_H0 ;  /* 0x20000035ff377230 */ /* 0x100fe20000004100 */
[--C-:B------:R-:W-:Y:S01]  /*6900*/  SHF.R.U32.HI R82, RZ, 0x10, R65.reuse ;  /* 0x00000010ff527819 */ /* 0x100fe20000011641 */
[----:B------:R-:W-:Y:S01]  /*6910*/  HADD2.F32 R53, -RZ, R53.H1_H1 ;  /* 0x30000035ff357230 */ /* 0x000fe20000004100 */
[----:B------:R-:W-:Y:S01]  /*6920*/  SHF.R.U64 R64, R64, 0x10, R65 ;  /* 0x0000001040407819 */ /* 0x000fe20000001241 */
[----:B------:R-:W-:Y:S01]  /*6930*/  HADD2.F32 R80, -RZ, R80.H0_H0 ;  /* 0x20000050ff507230 */ /* 0x000fe20000004100 */
[----:B------:R-:W-:Y:S01]  /*6940*/  SHF.R.U64 R83, R68, 0x10, R69 ;  /* 0x0000001044537819 */ /* 0x000fe20000001245 */
[----:B------:R-:W-:Y:S01]  /*6950*/  HADD2.F32 R51, -RZ, R49.H1_H1 ;  /* 0x30000031ff337230 */ /* 0x000fe20000004100 */
[----:B------:R-:W-:Y:S01]  /*6960*/  SHF.R.U64 R63, R70, 0x10, R71 ;  /* 0x00000010463f7819 */ /* 0x000fe20000001247 */
[----:B------:R-:W-:-:S02]  /*6970*/  IMAD.MOV.U32 R65, RZ, RZ, R48 ;  /* 0x000000ffff417224 */ /* 0x000fc400078e0030 */
[-C--:B------:R-:W-:Y:S01]  /*6980*/  FMUL.FTZ R84, R53, R80.reuse ;  /* 0x0000005035547220 */ /* 0x080fe20000410000 */
[----:B------:R-:W-:Y:S02]  /*6990*/  HADD2.F32 R69, -RZ, R141.H1_H1 ;  /* 0x3000008dff457230 */ /* 0x000fe40000004100 */
[----:B------:R-:W-:Y:S01]  /*69a0*/  FMUL.FTZ R80, R51, R80 ;  /* 0x0000005033507220 */ /* 0x000fe20000410000 */
[----:B------:R-:W-:Y:S01]  /*69b0*/  HADD2.F32 R70, -RZ, R82.H0_H0 ;  /* 0x20000052ff467230 */ /* 0x000fe20000004100 */
[----:B------:R-:W-:Y:S01]  /*69c0*/  SHF.R.U32.HI R81, RZ, 0x10, R71 ;  /* 0x00000010ff517819 */ /* 0x000fe20000011647 */
        /* <DEDUP_REMOVED lines=11> */
[----:B------:R-:W-:Y:S02]  /*6a80*/  HADD2.F32 R70, -RZ, R140.H1_H1 ;  /* 0x3000008cff467230 */ /* 0x000fe40000004100 */
        /* <DEDUP_REMOVED lines=30> */
[----:B------:R-:W-:Y:S02]  /*6c70*/  HADD2.F32 R54, -RZ, R54.H1_H1 ;  /* 0x30000036ff367230 */ /* 0x000fe40000004100 */
[----:B------:R-:W-:Y:S01]  /*6c80*/  FFMA.FTZ R64, R66, R64, R53 ;  /* 0x0000004042407223 */ /* 0x000fe20000010035 */
        /* <DEDUP_REMOVED lines=8> */
[C---:B------:R-:W-:Y:S01]  /*6d10*/  FMUL.FTZ R62, R52.reuse, R140 ;  /* 0x0000008c343e7220 */ /* 0x040fe20000410000 */
[-C--:B------:R-:W-:Y:S01]  /*6d20*/  FFMA.FTZ R55, R52, R138.reuse, R55 ;  /* 0x0000008a34377223 */ /* 0x080fe20000010037 */
[----:B------:R-:W-:Y:S01]  /*6d30*/  F2FP.F16.F32.PACK_AB R69, R84, R69 ;  /* 0x000000455445723e */ /* 0x000fe200000000ff */
[-C--:B------:R-:W-:Y:S01]  /*6d40*/  FFMA.FTZ R54, R54, R53.reuse, R63 ;  /* 0x0000003536367223 */ /* 0x080fe2000001003f */
[----:B------:R-:W-:Y:S01]  /*6d50*/  FFMA.FTZ R62, R51, R138, -R62 ;  /* 0x0000008a333e7223 */ /* 0x000fe2000001083e */
[----:B------:R-:W-:Y:S01]  /*6d60*/  FFMA.FTZ R67, R50, R53, -R67 ;  /* 0x0000003532437223 */ /* 0x000fe20000010843 */
[----:B------:R-:W-:Y:S01]  /*6d70*/  F2FP.F16.F32.PACK_AB R53, R80, R49 ;  /* 0x000000315035723e */ /* 0x000fe200000000ff */
[----:B------:R-:W-:Y:S01]  /*6d80*/  IMAD.MOV.U32 R49, RZ, RZ, R71 ;  /* 0x000000ffff317224 */ /* 0x000fe200078e0047 */
[----:B------:R-:W-:Y:S01]  /*6d90*/  F2FP.F16.F32.PACK_AB R54, R54, R55 ;  /* 0x000000373636723e */ /* 0x000fe200000000ff */
[----:B------:R-:W-:Y:S01]  /*6da0*/  IMAD.MOV.U32 R55, RZ, RZ, R69 ;  /* 0x000000ffff377224 */ /* 0x000fe200078e0045 */
[----:B------:R-:W-:-:S02]  /*6db0*/  F2FP.F16.F32.PACK_AB R51, R81, R82 ;  /* 0x000000525133723e */ /* 0x000fc400000000ff */
[----:B------:R-:W-:Y:S02]  /*6dc0*/  F2FP.F16.F32.PACK_AB R48, R65, R68 ;  /* 0x000000444130723e */ /* 0x000fe400000000ff */
[----:B------:R-:W-:Y:S02]  /*6dd0*/  F2FP.F16.F32.PACK_AB R52, R64, R141 ;  /* 0x0000008d4034723e */ /* 0x000fe400000000ff */
[----:B------:R-:W-:-:S07]  /*6de0*/  F2FP.F16.F32.PACK_AB R50, R67, R62 ;  /* 0x0000003e4332723e */ /* 0x000fce00000000ff */
.L_x_9478:
[----:B------:R-:W-:Y:S05]  /*6df0*/  BSYNC B2 ;  /* 0x0000000000027941 */ /* 0x000fea0003800000 */
.L_x_9477:
        /* <DEDUP_REMOVED lines=11> */
.L_x_9476:
[----:B------:R-:W-:Y:S05]  /*6eb0*/  BSYNC B1 ;  /* 0x0000000000017941 */ /* 0x000fea0003800000 */
.L_x_9475:
[C---:B------:R-:W-:Y:S01]  /*6ec0*/  ISETP.GE.OR P4, PT, R211.reuse, R115, P2 ;  /* 0x00000073d300720c */ /* 0x040fe20001786670 */
        /* <DEDUP_REMOVED lines=19> */
[----:B------:R-:W-:Y:S02]  /*7000*/  LOP3.LUT R49, R194, 0x38, R61, 0xf8, !PT ;  /* 0x00000038c2317812 */ /* 0x000fe400078ef83d */
[----:B------:R-:W-:Y:S02]  /*7010*/  SHF.L.U32 R50, R48, 0xa, RZ ;  /* 0x0000000a30327819 */ /* 0x000fe400000006ff */
[----:B------:R-:W-:Y:S01]  /*7020*/  LOP3.LUT R48, R49, R228, RZ, 0x3c, !PT ;  /* 0x000000e431307212 */ /* 0x000fe200078e3cff */
[----:B------:R-:W-:Y:S01]  /*7030*/  IMAD R49, R23, 0x4000, R28 ;  /* 0x0000400017317824 */ /* 0x000fe200078e021c */
[----:B------:R-:W-:-:S03]  /*7040*/  LOP3.LUT R50, R50, 0x7fffe000, RZ, 0xc0, !PT ;  /* 0x7fffe00032327812 */ /* 0x000fc600078ec0ff */
[----:B------:R-:W-:Y:S01]  /*7050*/  IMAD R49, R49, 0x2, R2 ;  /* 0x0000000231317824 */ /* 0x000fe200078e0202 */
[----:B------:R-:W-:-:S05]  /*7060*/  IADD3 R48, R48, R50, R197 ;  /* 0x0000003230307210 */ /* 0x000fca0007ffe0c5 */
[----:B------:R-:W-:-:S04]  /*7070*/  IMAD R51, R23, 0x4000, R48 ;  /* 0x0000400017337824 */ /* 0x000fc800078e0230 */
[----:B------:R-:W-:Y:S02]  /*7080*/  IMAD R52, R51, 0x2, R2 ;  /* 0x0000000233347824 */ /* 0x000fe400078e0202 */
[----:B------:R-:W1:Y:S04]  /*7090*/  LDS.128 R48, [R49+0x18400] ;  /* 0x0184000031307984 */ /* 0x000e680000000c00 */
[----:B------:R-:W2:Y:S01]  /*70a0*/  LDS.128 R52, [R52+0x18400] ;  /* 0x0184000034347984 */ /* 0x000ea20000000c00 */
[----:B------:R-:W-:Y:S05]  /*70b0*/  @P3 BRA `(.L_x_9480) ;  /* 0x0000000400583947 */ /* 0x000fea0003800000 */
[----:B------:R-:W-:Y:S01]  /*70c0*/  SHF.R.U32.HI R66, RZ, 0x10, R77 ;  /* 0x00000010ff427819 */ /* 0x000fe2000001164d */
[----:B--2---:R-:W-:Y:S01]  /*70d0*/  IMAD.MOV.U32 R63, RZ, RZ, R54 ;  /* 0x000000ffff3f7224 */ /* 0x004fe200078e0036 */
[----:B------:R-:W-:Y:S01]  /*70e0*/  MOV R62, R52 ;  /* 0x00000034003e7202 */ /* 0x000fe20000000f00 */
[----:B-1----:R-:W-:Y:S01]  /*70f0*/  IMAD.MOV.U32 R52, RZ, RZ, R50 ;  /* 0x000000ffff347224 */ /* 0x002fe200078e0032 */
        /* <DEDUP_REMOVED lines=8> */
[--C-:B------:R-:W-:Y:S01]  /*7180*/  SHF.R.U64 R77, R74, 0x10, R75.reuse ;  /* 0x000000104a4d7819 */ /* 0x100fe2000000124b */
[----:B------:R-:W-:Y:S01]  /*7190*/  HADD2.F32 R49, -RZ, R49.H1_H1 ;  /* 0x30000031ff317230 */ /* 0x000fe20000004100 */
[----:B------:R-:W-:Y:S01]  /*71a0*/  SHF.R.U32.HI R74, RZ, 0x10, R75 ;  /* 0x00000010ff4a7819 */ /* 0x000fe2000001164b */
[----:B------:R-:W-:-:S02]  /*71b0*/  HADD2.F32 R67, -RZ, R132.H0_H0 ;  /* 0x20000084ff437230 */ /* 0x000fc40000004100 */
        /* <DEDUP_REMOVED lines=8> */
[----:B------:R-:W-:Y:S01]  /*7240*/  FFMA.FTZ R69, R50, R65, -R69 ;  /* 0x0000004132457223 */ /* 0x000fe20000010845 */
[----:B------:R-:W-:-:S02]  /*7250*/  HADD2.F32 R64, -RZ, R134.H0_H0 ;  /* 0x20000086ff407230 */ /* 0x000fc40000004100 */
[----:B------:R-:W-:Y:S01]  /*7260*/  FFMA.FTZ R67, R54, R65, R67 ;  /* 0x0000004136437223 */ /* 0x000fe20000010043 */
[----:B------:R-:W-:Y:S01]  /*7270*/  HADD2.F32 R49, -RZ, R51.H0_H0 ;  /* 0x20000033ff317230 */ /* 0x000fe20000004100 */
[----:B------:R-:W-:Y:S01]  /*7280*/  SHF.R.U64 R80, R72, 0x10, R73 ;  /* 0x0000001048507819 */ /* 0x000fe20000001249 */
[--C-:B------:R-:W-:Y:S02]  /*7290*/  HADD2.F32 R50, -RZ, R55.reuse.H0_H0 ;  /* 0x20000037ff327230 */ /* 0x100fe40000004100 */
[----:B------:R-:W-:Y:S02]  /*72a0*/  HADD2.F32 R55, -RZ, R55.H1_H1 ;  /* 0x30000037ff377230 */ /* 0x000fe40000004100 */
[-C--:B------:R-:W-:Y:S01]  /*72b0*/  FMUL.FTZ R65, R49, R64.reuse ;  /* 0x0000004031417220 */ /* 0x080fe20000410000 */
[----:B------:R-:W-:Y:S02]  /*72c0*/  HADD2.F32 R66, -RZ, R78.H0_H0 ;  /* 0x2000004eff427230 */ /* 0x000fe40000004100 */
[----:B------:R-:W-:Y:S01]  /*72d0*/  FMUL.FTZ R72, R50, R64 ;  /* 0x0000004032487220 */ /* 0x000fe20000410000 */
[----:B------:R-:W-:Y:S01]  /*72e0*/  HADD2.F32 R51, -RZ, R51.H1_H1 ;  /* 0x30000033ff337230 */ /* 0x000fe20000004100 */
[----:B------:R-:W-:Y:S01]  /*72f0*/  F2FP.F16.F32.PACK_AB R67, R70, R67 ;  /* 0x000000434643723e */ /* 0x000fe200000000ff */
[----:B------:R-:W-:-:S02]  /*7300*/  HADD2.F32 R53, -RZ, R137.H0_H0 ;  /* 0x20000089ff357230 */ /* 0x000fc40000004100 */
[-C--:B------:R-:W-:Y:S01]  /*7310*/  FMUL.FTZ R64, R55, R66.reuse ;  /* 0x0000004237407220 */ /* 0x080fe20000410000 */
[----:B------:R-:W-:Y:S02]  /*7320*/  HADD2.F32 R54, -RZ, R74.H0_H0 ;  /* 0x2000004aff367230 */ /* 0x000fe40000004100 */
[----:B------:R-:W-:Y:S01]  /*7330*/  FMUL.FTZ R74, R51, R66 ;  /* 0x00000042334a7220 */ /* 0x000fe20000410000 */
[----:B------:R-:W-:Y:S02]  /*7340*/  HADD2.F32 R132, -RZ, R132.H1_H1 ;  /* 0x30000084ff847230 */ /* 0x000fe40000004100 */
        /* <DEDUP_REMOVED lines=11> */
[----:B------:R-:W-:Y:S02]  /*7400*/  HADD2.F32 R136, -RZ, R136.H1_H1 ;  /* 0x30000088ff887230 */ /* 0x000fe40000004100 */
[----:B------:R-:W-:Y:S01]  /*7410*/  FMUL.FTZ R65, R62, R53 ;  /* 0x000000353e417220 */ /* 0x000fe20000410000 */
[----:B------:R-:W-:-:S02]  /*7420*/  HADD2.F32 R51, -RZ, R80.H0_H0 ;  /* 0x20000050ff337230 */ /* 0x000fc40000004100 */
[C---:B------:R-:W-:Y:S01]  /*7430*/  FMUL.FTZ R53, R48.reuse, R53 ;  /* 0x0000003530357220 */ /* 0x040fe20000410000 */
[----:B------:R-:W-:Y:S02]  /*7440*/  HADD2.F32 R134, -RZ, R134.H1_H1 ;  /* 0x30000086ff867230 */ /* 0x000fe40000004100 */
[-C--:B------:R-:W-:Y:S01]  /*7450*/  FFMA.FTZ R54, R49, R136.reuse, -R54 ;  /* 0x0000008831367223 */ /* 0x080fe20000010836 */
        /* <DEDUP_REMOVED lines=11> */
[----:B------:R-:W-:Y:S02]  /*7510*/  HADD2.F32 R137, -RZ, R137.H1_H1 ;  /* 0x30000089ff897230 */ /* 0x000fe40000004100 */
        /* <DEDUP_REMOVED lines=8> */
[----:B------:R-:W-:-:S02]  /*75a0*/  F2FP.F16.F32.PACK_AB R48, R65, R54 ;  /* 0x000000364130723e */ /* 0x000fc400000000ff */
[----:B------:R-:W-:Y:S02]  /*75b0*/  F2FP.F16.F32.PACK_AB R49, R68, R69 ;  /* 0x000000454431723e */ /* 0x000fe400000000ff */
[----:B------:R-:W-:Y:S01]  /*75c0*/  F2FP.F16.F32.PACK_AB R50, R52, R53 ;  /* 0x000000353432723e */ /* 0x000fe200000000ff */
[----:B------:R-:W-:Y:S01]  /*75d0*/  IMAD.MOV.U32 R52, RZ, RZ, R66 ;  /* 0x000000ffff347224 */ /* 0x000fe200078e0042 */
[----:B------:R-:W-:Y:S01]  /*75e0*/  F2FP.F16.F32.PACK_AB R51, R73, R72 ;  /* 0x000000484933723e */ /* 0x000fe200000000ff */
[----:B------:R-:W-:Y:S01]  /*75f0*/  IMAD.MOV.U32 R53, RZ, RZ, R67 ;  /* 0x000000ffff357224 */ /* 0x000fe200078e0043 */
[----:B------:R-:W-:Y:S02]  /*7600*/  F2FP.F16.F32.PACK_AB R54, R63, R134 ;  /* 0x000000863f36723e */ /* 0x000fe400000000ff */
[----:B------:R-:W-:-:S07]  /*7610*/  MOV R55, R75 ;  /* 0x0000004b00377202 */ /* 0x000fce0000000f00 */
.L_x_9480:
[----:B------:R-:W-:Y:S05]  /*7620*/  BSYNC B1 ;  /* 0x0000000000017941 */ /* 0x000fea0003800000 */
.L_x_9479:
        /* <DEDUP_REMOVED lines=10> */
.L_x_9418:
[----:B------:R-:W-:-:S13]  /*76d0*/  ISETP.NE.AND P0, PT, R189, 0x3, PT ;  /* 0x00000003bd00780c */ /* 0x000fda0003f05270 */
[----:B------:R-:W-:Y:S05]  /*76e0*/  @!P0 BRA `(.L_x_9481) ;  /* 0x0000000000048947 */ /* 0x000fea0003800000 */
[----:B------:R-:W-:Y:S01]  /*76f0*/  BPT.TRAP 0x1 ;  /* 0x000000040000795c */ /* 0x000fe20000300000 */
.L_x_9481:
[----:B------:R-:W-:Y:S01]  /*7700*/  IMAD R110, R23, 0x8, R2 ;  /* 0x00000008176e7824 */ /* 0x000fe200078e0202 */
[----:B------:R-:W-:Y:S01]  /*7710*/  SHF.L.U32 R119, R188, 0x1f, RZ ;  /* 0x0000001fbc777819 */ /* 0x000fe200000006ff */
[----:B------:R-:W-:Y:S01]  /*7720*/  IMAD R115, R26, -0x80, R24 ;  /* 0xffffff801a737824 */ /* 0x000fe200078e0218 */
[----:B------:R-:W-:Y:S01]  /*7730*/  BSSY B1, `(.L_x_9482) ;  /* 0x0000006000017945 */ /* 0x000fe20003800000 */
[----:B------:R-:W-:Y:S01]  /*7740*/  SHF.R.S32.HI R48, RZ, 0x1f, R26 ;  /* 0x0000001fff307819 */ /* 0x000fe2000001141a */
[----:B------:R-:W0:Y:S01]  /*7750*/  SYNCS.PHASECHK.TRANS64.TRYWAIT P3, [R110+URZ+0x28890], R119 ;  /* 0x028890776e0075a7 */ /* 0x000e22000806017f */
[----:B------:R-:W-:Y:S01]  /*7760*/  IMAD R49, R3, R26, RZ ;  /* 0x0000001a03317224 */ /* 0x000fe200078e02ff */
[----:B------:R-:W-:Y:S01]  /*7770*/  VIMNMX R115, R115, 0x80, PT ;  /* 0x0000008073737848 */ /* 0x000fe20003fe0100 */
[----:B0-----:R-:W-:Y:S06]  /*7780*/  @!P3 BRA `(.L_x_9483) ;  /* 0x0000018c00e4b947 */ /* 0x001fec0003800000 */
.L_x_9773:
[----:B------:R-:W-:Y:S05]  /*7790*/  BSYNC B1 ;  /* 0x0000000000017941 */ /* 0x000fea0003800000 */
.L_x_9482:
        /* <DEDUP_REMOVED lines=20> */
.L_x_9485:
[----:B------:R-:W-:Y:S05]  /*78e0*/  BSYNC B1 ;  /* 0x0000000000017941 */ /* 0x000fea0003800000 */
.L_x_9484:
[----:B------:R-:W-:Y:S01]  /*78f0*/  ISETP.GE.AND P3, PT, R213, R115, PT ;  /* 0x00000073d500720c */ /* 0x000fe20003f66270 */
[----:B------:R-:W-:-:S12]  /*7900*/  BSSY B1, `(.L_x_9486) ;  /* 0x0000012000017945 */ /* 0x000fd80003800000 */
[----:B------:R-:W-:Y:S05]  /*7910*/  @P3 BRA `(.L_x_9487) ;  /* 0x0000000000403947 */ /* 0x000fea0003800000 */
[----:B-1----:R-:W1:Y:S01]  /*7920*/  @!P2 LDC.64 R58, c[0x0][0x2e8] ;  /* 0x0000ba00ff3aab82 */ /* 0x002e620000000a00 */
[----:B------:R-:W2:Y:S01]  /*7930*/  @!P2 LDS.128 R48, [R114+0x19400] ;  /* 0x019400007230a984 */ /* 0x000ea20000000c00 */
[----:B------:R-:W-:-:S03]  /*7940*/  IADD3 R64, P3, R92, R56, RZ ;  /* 0x000000385c407210 */ /* 0x000fc60007f7e0ff */
        /* <DEDUP_REMOVED lines=13> */
.L_x_9487:
[----:B------:R-:W-:Y:S05]  /*7a20*/  BSYNC B1 ;  /* 0x0000000000017941 */ /* 0x000fea0003800000 */
.L_x_9486:
[----:B------:R-:W-:Y:S01]  /*7a30*/  ISETP.GE.AND P3, PT, R212, R115, PT ;  /* 0x00000073d400720c */ /* 0x000fe20003f66270 */
[----:B------:R-:W-:-:S12]  /*7a40*/  BSSY B1, `(.L_x_9488) ;  /* 0x0000012000017945 */ /* 0x000fd80003800000 */
[----:B------:R-:W-:Y:S05]  /*7a50*/  @P3 BRA `(.L_x_9489) ;  /* 0x0000000000403947 */ /* 0x000fea0003800000 */
[----:B-12---:R-:W1:Y:S01]  /*7a60*/  @!P2 LDC.64 R58, c[0x0][0x2e8] ;  /* 0x0000ba00ff3aab82 */ /* 0x006e620000000a00 */
[----:B------:R-:W2:Y:S01]  /*7a70*/  @!P2 LDS.128 R48, [R114+0x1a400] ;  /* 0x01a400007230a984 */ /* 0x000ea20000000c00 */
[----:B------:R-:W-:-:S03]  /*7a80*/  LEA R64, P3, R102, R56, 0x6 ;  /* 0x0000003866407211 */ /* 0x000fc600078630ff */
[----:B------:R-:W3:Y:S02]  /*7a90*/  @!P1 LDS.128 R52, [R114+0x1e400] ;  /* 0x01e4000072349984 */ /* 0x000ee40000000c00 */
[----:B------:R-:W-:Y:S01]  /*7aa0*/  IMAD.X R66, R65, 0x1, R31, P3 ;  /* 0x0000000141427824 */ /* 0x000fe200018e061f */
[----:B------:R-:W4:Y:S01]  /*7ab0*/  @!P1 LDC.64 R60, c[0x0][0x2e8] ;  /* 0x0000ba00ff3c9b82 */ /* 0x000f220000000a00 */
[----:B------:R-:W-:-:S05]  /*7ac0*/  @!P2 IADD3 R62, P3, R64, R39, RZ ;  /* 0x00000027403ea210 */ /* 0x000fca0007f7e0ff */
[----:B------:R-:W-:Y:S01]  /*7ad0*/  @!P2 IMAD.X R63, R66, 0x1, R103, P3 ;  /* 0x00000001423fa824 */ /* 0x000fe200018e0667 */
[----:B-1----:R-:W-:-:S04]  /*7ae0*/  @!P2 LEA R58, P3, R62, R58, 0x1 ;  /* 0x0000003a3e3aa211 */ /* 0x002fc800078608ff */
[----:B------:R-:W-:Y:S02]  /*7af0*/  @!P2 LEA.HI.X R59, R62, R59, R63, 0x1, P3 ;  /* 0x0000003b3e3ba211 */ /* 0x000fe400018f0c3f */
[----:B------:R-:W-:-:S04]  /*7b00*/  @!P1 IADD3 R62, P3, R64, R43, RZ ;  /* 0x0000002b403e9210 */ /* 0x000fc80007f7e0ff */
[----:B------:R-:W-:Y:S02]  /*7b10*/  @!P1 IADD3.X R63, R66, R108, RZ, P3, !PT ;  /* 0x0000006c423f9210 */ /* 0x000fe40001ffe4ff */
[----:B----4-:R-:W-:-:S04]  /*7b20*/  @!P1 LEA R60, P3, R62, R60, 0x1 ;  /* 0x0000003c3e3c9211 */ /* 0x010fc800078608ff */
[----:B------:R-:W-:Y:S01]  /*7b30*/  @!P1 LEA.HI.X R61, R62, R61, R63, 0x1, P3 ;  /* 0x0000003d3e3d9211 */ /* 0x000fe200018f0c3f */
[----:B--2---:R4:W-:Y:S04]  /*7b40*/  @!P2 STG.E.128 desc[UR40][R58.64], R48 ;  /* 0x000000303a00a986 */ /* 0x0049e8000c101d28 */
[----:B---3--:R4:W-:Y:S04]  /*7b50*/  @!P1 STG.E.128 desc[UR40][R60.64], R52 ;  /* 0x000000343c009986 */ /* 0x0089e8000c101d28 */
.L_x_9489:
[----:B------:R-:W-:Y:S05]  /*7b60*/  BSYNC B1 ;  /* 0x0000000000017941 */ /* 0x000fea0003800000 */
.L_x_9488:
        /* <DEDUP_REMOVED lines=21> */
.L_x_9455:
[----:B------:R-:W-:Y:S05]  /*7cc0*/  BSYNC B0 ;  /* 0x0000000000007941 */ /* 0x000fea0003800000 */
.L_x_9417:
        /* <DEDUP_REMOVED lines=17> */
.L_x_9491:
[----:B------:R-:W-:Y:S05]  /*7de0*/  BSYNC B0 ;  /* 0x0000000000007941 */ /* 0x000fea0003800000 */
.L_x_9490:
[----:B------:R-:W2:Y:S01]  /*7df0*/  SYNCS.PHASECHK.TRANS64.TRYWAIT P0, [R110+URZ+0x288b0], R119 ;  /* 0x0288b0776e0075a7 */ /* 0x000ea2000800017f */
[----:B------:R-:W-:Y:S01]  /*7e00*/  ULDC UR36, c[0x0][0x2f4] ;  /* 0x0000bd0000247ab9 */ /* 0x000fe20000000800 */
[----:B------:R-:W-:Y:S01]  /*7e10*/  ULDC.64 UR38, c[0x0][0x328] ;  /* 0x0000ca0000267ab9 */ /* 0x000fe20000000a00 */
[----:B------:R-:W-:Y:S01]  /*7e20*/  ULDC.64 UR42, c[0x0][0x318] ;  /* 0x0000c600002a7ab9 */ /* 0x000fe20000000a00 */
[----:B------:R-:W-:Y:S04]  /*7e30*/  BSSY B0, `(.L_x_9492) ;  /* 0x0000002000007945 */ /* 0x000fe80003800000 */
[----:B--2---:R-:W-:Y:S05]  /*7e40*/  @!P0 BRA `(.L_x_9493) ;  /* 0x0000018800488947 */ /* 0x004fea0003800000 */
.L_x_9774:
[----:B------:R-:W-:Y:S05]  /*7e50*/  BSYNC B0 ;  /* 0x0000000000007941 */ /* 0x000fea0003800000 */
.L_x_9492:
        /* <DEDUP_REMOVED lines=18> */
.L_x_9495:
[----:B------:R-:W-:Y:S05]  /*7f80*/  BSYNC B0 ;  /* 0x0000000000007941 */ /* 0x000fea0003800000 */
.L_x_9494:
[----:B------:R-:W-:Y:S01]  /*7f90*/  ISETP.GE.AND P0, PT, R213, R115, PT ;  /* 0x00000073d500720c */ /* 0x000fe20003f06270 */
[----:B------:R-:W-:-:S12]  /*7fa0*/  BSSY B0, `(.L_x_9496) ;  /* 0x0000012000007945 */ /* 0x000fd80003800000 */
[----:B------:R-:W-:Y:S05]  /*7fb0*/  @P0 BRA `(.L_x_9497) ;  /* 0x0000000000400947 */ /* 0x000fea0003800000 */
[----:B---3--:R-:W-:Y:S01]  /*7fc0*/  IADD3 R51, P0, R52, 0x20, RZ ;  /* 0x0000002034337810 */ /* 0x008fe20007f1e0ff */
[----:B------:R-:W-:-:S04]  /*7fd0*/  IMAD.MOV.U32 R49, RZ, RZ, R109 ;  /* 0x000000ffff317224 */ /* 0x000fc800078e006d */
[----:B-1----:R-:W-:-:S04]  /*7fe0*/  IMAD.X R48, RZ, RZ, R53, P0 ;  /* 0x000000ffff307224 */ /* 0x002fc800000e0635 */
[----:B------:R-:W-:Y:S01]  /*7ff0*/  IMAD R50, R48, UR38, RZ ;  /* 0x0000002630327c24 */ /* 0x000fe2000f8e02ff */
[----:B------:R-:W-:-:S05]  /*8000*/  MOV R48, R98 ;  /* 0x0000006200307202 */ /* 0x000fca0000000f00 */
        /* <DEDUP_REMOVED lines=11> */
.L_x_9497:
[----:B------:R-:W-:Y:S05]  /*80c0*/  BSYNC B0 ;  /* 0x0000000000007941 */ /* 0x000fea0003800000 */
.L_x_9496:
[----:B------:R-:W-:Y:S01]  /*80d0*/  ISETP.GE.AND P0, PT, R212, R115, PT ;  /* 0x00000073d400720c */ /* 0x000fe20003f06270 */
[----:B------:R-:W-:-:S12]  /*80e0*/  BSSY B0, `(.L_x_9498) ;  /* 0x0000012000007945 */ /* 0x000fd80003800000 */
[----:B------:R-:W-:Y:S05]  /*80f0*/  @P0 BRA `(.L_x_9499) ;  /* 0x0000000000400947 */ /* 0x000fea0003800000 */
[----:B---34-:R-:W-:Y:S02]  /*8100*/  IADD3 R51, P0, R52, 0x40, RZ ;  /* 0x0000004034337810 */ /* 0x018fe40007f1e0ff */
[----:B------:R-:W-:-:S03]  /*8110*/  MOV R49, R109 ;  /* 0x0000006d00317202 */ /* 0x000fc60000000f00 */
        /* <DEDUP_REMOVED lines=14> */
.L_x_9499:
[----:B------:R-:W-:Y:S05]  /*8200*/  BSYNC B0 ;  /* 0x0000000000007941 */ /* 0x000fea0003800000 */
.L_x_9498:
[----:B------:R-:W-:Y:S01]  /*8210*/  ISETP.GE.AND P0, PT, R211, R115, PT ;  /* 0x00000073d300720c */ /* 0x000fe20003f06270 */
[----:B------:R-:W-:-:S12]  /*8220*/  BSSY B0, `(.L_x_9500) ;  /* 0x0000012000007945 */ /* 0x000fd80003800000 */
[----:B------:R-:W-:Y:S05]  /*8230*/  @P0 BRA `(.L_x_9501) ;  /* 0x0000000000400947 */ /* 0x000fea0003800000 */
[----:B-1-34-:R-:W-:Y:S01]  /*8240*/  IADD3 R51, P0, R52, 0x60, RZ ;  /* 0x0000006034337810 */ /* 0x01afe20007f1e0ff */
[----:B------:R-:W-:Y:S02]  /*8250*/  IMAD.MOV.U32 R48, RZ, RZ, R98 ;  /* 0x000000ffff307224 */ /* 0x000fe400078e0062 */
[----:B------:R-:W-:Y:S02]  /*8260*/  IMAD.MOV.U32 R49, RZ, RZ, R109 ;  /* 0x000000ffff317224 */ /* 0x000fe400078e006d */
[----:B------:R-:W-:Y:S02]  /*8270*/  IMAD.X R52, RZ, RZ, R53, P0 ;  /* 0x000000ffff347224 */ /* 0x000fe400000e0635 */
[----:B------:R-:W-:-:S04]  /*8280*/  IMAD.WIDE.U32 R48, R51, UR38, R48 ;  /* 0x0000002633307c25 */ /* 0x000fc8000f8e0030 */
[----:B------:R-:W-:-:S04]  /*8290*/  IMAD R52, R52, UR38, RZ ;  /* 0x0000002634347c24 */ /* 0x000fc8000f8e02ff */
        /* <DEDUP_REMOVED lines=10> */
.L_x_9501:
[----:B------:R-:W-:Y:S05]  /*8340*/  BSYNC B0 ;  /* 0x0000000000007941 */ /* 0x000fea0003800000 */
.L_x_9500:
        /* <DEDUP_REMOVED lines=22> */
.L_x_9412:
[----:B------:R-:W1:Y:S01]  /*84b0*/  LDC R0, c[0x0][0x448] ;  /* 0x00011200ff007b82 */ /* 0x000e620000000800 */
[----:B------:R-:W-:Y:S01]  /*84c0*/  VIADD R3, R191, 0x7f ;  /* 0x0000007fbf037836 */ /* 0x000fe20000000000 */
        /* <DEDUP_REMOVED lines=22> */
[----:B-1----:R-:W-:Y:S02]  /*8630*/  ISETP.NE.AND P1, PT, R0, 0x1, PT ;  /* 0x000000010000780c */ /* 0x002fe40003f25270 */
[----:B0-----:R-:W-:-:S02]  /*8640*/  CS2R R110, SRZ ;  /* 0x00000000006e7805 */ /* 0x001fc4000001ff00 */
        /* <DEDUP_REMOVED lines=10> */
[----:B------:R-:W-:Y:S01]  /*86f0*/  IMAD.MOV.U32 R93, RZ, RZ, RZ ;  /* 0x000000ffff5d7224 */ /* 0x000fe200078e00ff */
[----:B------:R-:W0:Y:S08]  /*8700*/  @P1 LDC R0, c[0x0][0x44c] ;  /* 0x00011300ff001b82 */ /* 0x000e300000000800 */
[----:B------:R-:W1:Y:S01]  /*8710*/  @P1 LDC R5, c[0x0][0x450] ;  /* 0x00011400ff051b82 */ /* 0x000e620000000800 */
[----:B0-----:R-:W-:-:S05]  /*8720*/  @P1 IMAD.HI.U32 R0, R3, R0, RZ ;  /* 0x0000000003001227 */ /* 0x001fca00078e00ff */
[----:B-1----:R-:W-:Y:S02]  /*8730*/  @P1 SHF.R.U32.HI R3, RZ, R5, R0 ;  /* 0x00000005ff031219 */ /* 0x002fe40000011600 */
[----:B------:R-:W-:-:S03]  /*8740*/  PLOP3.LUT P1, PT, PT, PT, PT, 0x80, 0x0 ;  /* 0x000000000000781c */ /* 0x000fc60003f2f070 */
[----:B------:R-:W-:Y:S02]  /*8750*/  IMAD.IADD R3, R128, 0x1, R3 ;  /* 0x0000000180037824 */ /* 0x000fe400078e0203 */
[----:B------:R-:W-:-:S03]  /*8760*/  IMAD.MOV.U32 R128, RZ, RZ, RZ ;  /* 0x000000ffff807224 */ /* 0x000fc600078e00ff */
[----:B------:R-:W-:-:S04]  /*8770*/  SHF.R.S32.HI R0, RZ, 0x1f, R3 ;  /* 0x0000001fff007819 */ /* 0x000fc80000011403 */
[----:B------:R-:W-:Y:S01]  /*8780*/  LEA.HI R0, R0, R3, RZ, 0x7 ;  /* 0x0000000300007211 */ /* 0x000fe200078f38ff */
[----:B------:R-:W-:-:S03]  /*8790*/  IMAD.MOV.U32 R3, RZ, RZ, RZ ;  /* 0x000000ffff037224 */ /* 0x000fc600078e00ff */
[----:B------:R-:W-:Y:S02]  /*87a0*/  SHF.R.S32.HI R4, RZ, 0x7, R0 ;  /* 0x00000007ff047819 */ /* 0x000fe40000011400 */
[----:B------:R-:W-:Y:S02]  /*87b0*/  MOV R0, RZ ;  /* 0x000000ff00007202 */ /* 0x000fe40000000f00 */
[----:B------:R-:W-:-:S04]  /*87c0*/  VIMNMX R129, R129, R4, PT ;  /* 0x0000000481817248 */ /* 0x000fc80003fe0100 */
[----:B------:R-:W-:Y:S01]  /*87d0*/  ISETP.GE.AND P2, PT, R129, 0x1, PT ;  /* 0x000000018100780c */ /* 0x000fe20003f46270 */
[----:B------:R-:W-:-:S12]  /*87e0*/  @P0 BRA `(.L_x_9503) ;  /* 0x00000000000c0947 */ /* 0x000fd80003800000 */
[----:B------:R-:W0:Y:S01]  /*87f0*/  FENCE.VIEW.ASYNC.G ;  /* 0x00000000000073c6 */ /* 0x000e220000000100 */
[----:B------:R-:W-:Y:S05]  /*8800*/  WARPSYNC.ALL ;  /* 0x0000000000007948 */ /* 0x000fea0003800000 */
[----:B0-----:R-:W-:Y:S06]  /*8810*/  BAR.ARV 0xc, 0x180 ;  /* 0x0306000000007b1d */ /* 0x001fec0000002000 */
.L_x_9503:
[----:B------:R-:W-:Y:S01]  /*8820*/  CS2R R88, SRZ ;  /* 0x0000000000587805 */ /* 0x000fe2000001ff00 */
[----:B------:R-:W-:Y:S06]  /*8830*/  @!P2 BRA `(.L_x_9504) ;  /* 0x000000e4008ca947 */ /* 0x000fec0003800000 */
[----:B------:R-:W-:-:S03]  /*8840*/  UMOV UR4, 0xffffffff ;  /* 0xffffffff00047882 */ /* 0x000fc60000000000 */
[----:B------:R-:W-:Y:S05]  /*8850*/  BRA.DIV UR4, `(.L_x_9505) ;  /* 0x0000017e04d87947 */ /* 0x000fea000b800000 */
[----:B------:R0:W1:Y:S02]  /*8860*/  SHFL.IDX PT, R190, R224, RZ, 0x1f ;  /* 0x00001fffe0be7589 */ /* 0x00006400000e0000 */
.L_x_9777:
[----:B-1----:R-:W-:Y:S02]  /*8870*/  LEA.HI R0, R190, R190, RZ, 0x1 ;  /* 0x000000bebe007211 */ /* 0x002fe400078f08ff */
[----:B------:R-:W-:Y:S02]  /*8880*/  LOP3.LUT P0, RZ, R219, 0x3ff, RZ, 0xc0, !PT ;  /* 0x000003ffdbff7812 */ /* 0x000fe4000780c0ff */
[----:B------:R-:W-:Y:S02]  /*8890*/  LOP3.LUT R3, R0, 0x1e, RZ, 0xc0, !PT ;  /* 0x0000001e00037812 */ /* 0x000fe400078ec0ff */
[----:B------:R-:W-:Y:S02]  /*88a0*/  P2R R24, PR, RZ, 0x1 ;  /* 0x00000001ff187803 */ /* 0x000fe40000000000 */
[----:B------:R-:W-:-:S05]  /*88b0*/  IADD3 R0, R190, -R3, RZ ;  /* 0x80000003be007210 */ /* 0x000fca0007ffe0ff */
        /* <DEDUP_REMOVED lines=17> */
[----:B-1----:R-:W-:-:S07]  /*89d0*/  IMAD.MOV.U32 R12, RZ, RZ, 0x1 ;  /* 0x00000001ff0c7424 */ /* 0x002fce00078e00ff */
[----:B------:R-:W-:-:S07]  /*89e0*/  LEPC R20, `(.L_x_9506) ;  /* 0x000000001014794e */ /* 0x000fce0000000000 */
[----:B0-2--5:R-:W-:Y:S05]  /*89f0*/  CALL.ABS.NOINC R14 ;  /* 0x000000000e007343 */ /* 0x025fea0003c00000 */
.L_x_9506:
        /* <DEDUP_REMOVED lines=12> */
.L_x_9510:
[----:B--2---:R2:W3:Y:S02]  /*8ac0*/  SYNCS.PHASECHK.TRANS64.TRYWAIT P0, [R2+URZ+0x28800], R3 ;  /* 0x02880003020075a7 */ /* 0x0044e4000800017f */
[----:B---3--:R-:W-:Y:S05]  /*8ad0*/  @!P0 NANOSLEEP.SYNCS 0x989680 ;  /* 0x009896800000895d */ /* 0x008fea0003900000 */
[----:B------:R-:W3:Y:S02]  /*8ae0*/  @!P0 SYNCS.PHASECHK.TRANS64 P0, [R2+URZ+0x28800], R3 ;  /* 0x02880003020085a7 */ /* 0x000ee4000800007f */
[----:B---3--:R-:W-:Y:S05]  /*8af0*/  @!P0 BRA `(.L_x_9510) ;  /* 0xfffffffc00f08947 */ /* 0x008fea000383ffff */
.L_x_9509:
[----:B------:R-:W-:Y:S05]  /*8b00*/  BSYNC B0 ;  /* 0x0000000000007941 */ /* 0x000fea0003800000 */
.L_x_9508:
[----:B------:R-:W-:Y:S05]  /*8b10*/  BRA `(.L_x_9511) ;  /* 0x0000004c00907947 */ /* 0x000fea0003800000 */
.L_x_9507:
        /* <DEDUP_REMOVED lines=17> */
[----:B------:R1:W2:Y:S01]  /*8c30*/  LDC.64 R14, c[0x4][R0] ;  /* 0x01000000000e7b82 */ /* 0x0002a20000000a00 */
        /* <DEDUP_REMOVED lines=8> */
[----:B-1----:R-:W-:-:S07]  /*8cc0*/  IMAD.MOV.U32 R13, RZ, RZ, RZ ;  /* 0x000000ffff0d7224 */ /* 0x002fce00078e00ff */
[----:B------:R-:W-:-:S07]  /*8cd0*/  LEPC R20, `(.L_x_9512) ;  /* 0x000000001014794e */ /* 0x000fce0000000000 */
[----:B0-2---:R-:W-:Y:S05]  /*8ce0*/  CALL.ABS.NOINC R14 ;  /* 0x000000000e007343 */ /* 0x005fea0003c00000 */
.L_x_9512:
        /* <DEDUP_REMOVED lines=35> */
[----:B------:R1:W2:Y:S04]  /*8f20*/  SHFL.IDX PT, R0, R6, RZ, 0x181f ;  /* 0x00181fff06007589 */ /* 0x0002a800000e0000 */
[----:B------:R1:W3:Y:S04]  /*8f30*/  SHFL.IDX PT, R3, R5, RZ, 0x181f ;  /* 0x00181fff05037589 */ /* 0x0002e800000e0000 */
[----:B------:R1:W4:Y:S04]  /*8f40*/  SHFL.IDX PT, R4, R8, RZ, 0x181f ;  /* 0x00181fff08047589 */ /* 0x00032800000e0000 */
[----:B------:R1:W0:Y:S02]  /*8f50*/  SHFL.IDX PT, R14, R7, RZ, 0x181f ;  /* 0x00181fff070e7589 */ /* 0x00022400000e0000 */
.L_x_9783:
        /* <DEDUP_REMOVED lines=18> */
[----:B0-----:R-:W-:Y:S02]  /*9080*/  @!P4 IADD3 R12, P1, R14, R12, RZ ;  /* 0x0000000c0e0cc210 */ /* 0x001fe40007f3e0ff */
[-C--:B------:R-:W-:Y:S01]  /*9090*/  @!P5 IADD3 R20, P2, R3, R15.reuse, RZ ;  /* 0x0000000f0314d210 */ /* 0x080fe20007f5e0ff */
[----:B--2---:R-:W-:Y:S01]  /*90a0*/  @!P4 IMAD.X R11, R0, 0x1, R13, P0 ;  /* 0x00000001000bc824 */ /* 0x004fe200000e060d */
[----:B------:R-:W-:Y:S02]  /*90b0*/  @!P5 IADD3 R14, P3, R14, R15, RZ ;  /* 0x0000000f0e0ed210 */ /* 0x000fe40007f7e0ff */
[----:B------:R-:W-:-:S02]  /*90c0*/  CS2R R46, SRZ ;  /* 0x00000000002e7805 */ /* 0x000fc4000001ff00 */
[----:B------:R-:W-:Y:S01]  /*90d0*/  CS2R R48, SRZ ;  /* 0x0000000000307805 */ /* 0x000fe2000001ff00 */
[--C-:B------:R-:W-:Y:S01]  /*90e0*/  @!P5 IMAD.X R21, R0, 0x1, R9.reuse, P2 ;  /* 0x000000010015d824 */ /* 0x100fe200010e0609 */
[C---:B----4-:R-:W-:Y:S01]  /*90f0*/  @!P4 IADD3.X R13, R4.reuse, R13, RZ, P1, !PT ;  /* 0x0000000d040dc210 */ /* 0x050fe20000ffe4ff */
[----:B------:R-:W-:Y:S01]  /*9100*/  @!P5 IMAD.X R15, R4, 0x1, R9, P3 ;  /* 0x00000001040fd824 */ /* 0x000fe200018e0609 */
[----:B------:R0:W5:Y:S04]  /*9110*/  @!P4 LD.E.64 R46, desc[UR40][R10.64] ;  /* 0x000000280a2ec980 */ /* 0x000168000c101b00 */
[----:B------:R0:W5:Y:S04]  /*9120*/  @!P5 LD.E.64 R40, desc[UR40][R20.64] ;  /* 0x000000281428d980 */ /* 0x000168000c101b00 */
[----:B------:R0:W5:Y:S04]  /*9130*/  @!P5 LD.E.64 R44, desc[UR40][R14.64] ;  /* 0x000000280e2cd980 */ /* 0x000168000c101b00 */
[----:B------:R0:W5:Y:S02]  /*9140*/  @!P4 LD.E.64 R48, desc[UR40][R12.64] ;  /* 0x000000280c30c980 */ /* 0x000164000c101b00 */
.L_x_9517:
[----:B------:R-:W-:Y:S05]  /*9150*/  BSYNC B1 ;  /* 0x0000000000017941 */ /* 0x000fea0003800000 */
.L_x_9516:
        /* <DEDUP_REMOVED lines=23> */
.L_x_9789:
[----:B------:R-:W-:Y:S01]  /*92d0*/  IADD3 R9, R55, 0x20, RZ ;  /* 0x0000002037097810 */ /* 0x000fe20007ffe0ff */
[----:B------:R-:W-:Y:S01]  /*92e0*/  BSSY B1, `(.L_x_9519) ;  /* 0x000001d000017945 */ /* 0x000fe20003800000 */
        /* <DEDUP_REMOVED lines=14> */
[CC--:B----4-:R-:W-:Y:S02]  /*93d0*/  @!P4 IADD3 R10, P0, R3.reuse, R12.reuse, RZ ;  /* 0x0000000c030ac210 */ /* 0x0d0fe40007f1e0ff */
[-C--:B------:R-:W-:Y:S02]  /*93e0*/  @!P5 IADD3 R20, P2, R3, R11.reuse, RZ ;  /* 0x0000000b0314d210 */ /* 0x080fe40007f5e0ff */
[C---:B0-----:R-:W-:Y:S02]  /*93f0*/  @!P4 IADD3 R12, P1, R14.reuse, R12, RZ ;  /* 0x0000000c0e0cc210 */ /* 0x041fe40007f3e0ff */
[----:B------:R-:W-:Y:S01]  /*9400*/  @!P5 IADD3 R14, P3, R14, R11, RZ ;  /* 0x0000000b0e0ed210 */ /* 0x000fe20007f7e0ff */
[----:B---3--:R-:W-:Y:S01]  /*9410*/  @!P5 IMAD.X R21, R0, 0x1, R15, P2 ;  /* 0x000000010015d824 */ /* 0x008fe200010e060f */
[----:B------:R-:W-:-:S02]  /*9420*/  CS2R R36, SRZ ;  /* 0x0000000000247805 */ /* 0x000fc4000001ff00 */
[----:B------:R-:W-:Y:S01]  /*9430*/  CS2R R38, SRZ ;  /* 0x0000000000267805 */ /* 0x000fe2000001ff00 */
[----:B------:R-:W-:Y:S01]  /*9440*/  @!P4 IMAD.X R11, R0, 0x1, R9, P0 ;  /* 0x00000001000bc824 */ /* 0x000fe200000e0609 */
[C---:B-1----:R-:W-:Y:S01]  /*9450*/  @!P4 IADD3.X R13, R4.reuse, R9, RZ, P1, !PT ;  /* 0x00000009040dc210 */ /* 0x042fe20000ffe4ff */
[----:B------:R-:W-:Y:S01]  /*9460*/  @!P5 IMAD.X R15, R4, 0x1, R15, P3 ;  /* 0x00000001040fd824 */ /* 0x000fe200018e060f */
[----:B------:R0:W5:Y:S04]  /*9470*/  @!P5 LD.E.64 R32, desc[UR40][R20.64] ;  /* 0x000000281420d980 */ /* 0x000168000c101b00 */
[----:B------:R0:W5:Y:S04]  /*9480*/  @!P5 LD.E.64 R34, desc[UR40][R14.64] ;  /* 0x000000280e22d980 */ /* 0x000168000c101b00 */
[----:B------:R0:W5:Y:S04]  /*9490*/  @!P4 LD.E.64 R36, desc[UR40][R10.64] ;  /* 0x000000280a24c980 */ /* 0x000168000c101b00 */
[----:B------:R0:W5:Y:S02]  /*94a0*/  @!P4 LD.E.64 R38, desc[UR40][R12.64] ;  /* 0x000000280c26c980 */ /* 0x000164000c101b00 */
.L_x_9520:
[----:B------:R-:W-:Y:S05]  /*94b0*/  BSYNC B1 ;  /* 0x0000000000017941 */ /* 0x000fea0003800000 */
.L_x_9519:
[----:B---3-5:R-:W-:Y:S01]  /*94c0*/  IMAD.MOV.U32 R0, RZ, RZ, R38 ;  /* 0x000000ffff007224 */ /* 0x028fe200078e0026 */
[----:B------:R-:W-:Y:S01]  /*94d0*/  MOV R9, R35 ;  /* 0x0000002300097202 */ /* 0x000fe20000000f00 */
[----:B----4-:R-:W-:Y:S01]  /*94e0*/  IMAD.MOV.U32 R3, RZ, RZ, R39 ;  /* 0x000000ffff037224 */ /* 0x010fe200078e0027 */
[----:B------:R-:W-:Y:S01]  /*94f0*/  UMOV UR4, 0xffffffff ;  /* 0xffffffff00047882 */ /* 0x000fe20000000000 */
        /* <DEDUP_REMOVED lines=16> */
.L_x_9795:
[----:B------:R-:W-:Y:S01]  /*9600*/  IADD3 R9, R55, 0x40, RZ ;  /* 0x0000004037097810 */ /* 0x000fe20007ffe0ff */
[----:B------:R-:W-:Y:S01]  /*9610*/  BSSY B1, `(.L_x_9522) ;  /* 0x000001e000017945 */ /* 0x000fe20003800000 */
[----:B------:R-:W-:Y:S02]  /*9620*/  CS2R R30, SRZ ;  /* 0x00000000001e7805 */ /* 0x000fe4000001ff00 */
[----:B------:R-:W-:Y:S02]  /*9630*/  CS2R R20, SRZ ;  /* 0x0000000000147805 */ /* 0x000fe4000001ff00 */
[----:B------:R-:W-:Y:S02]  /*9640*/  ISETP.GE.AND P0, PT, R9, R64, PT ;  /* 0x000000400900720c */ /* 0x000fe40003f06270 */
[----:B------:R-:W-:Y:S02]  /*9650*/  CS2R R28, SRZ ;  /* 0x00000000001c7805 */ /* 0x000fe4000001ff00 */
[----:B------:R-:W-:-:S09]  /*9660*/  CS2R R24, SRZ ;  /* 0x0000000000187805 */ /* 0x000fd2000001ff00 */
        /* <DEDUP_REMOVED lines=24> */
.L_x_9523:
[----:B------:R-:W-:Y:S05]  /*97f0*/  BSYNC B1 ;  /* 0x0000000000017941 */ /* 0x000fea0003800000 */
.L_x_9522:
[----:B---3-5:R-:W-:Y:S01]  /*9800*/  IMAD.MOV.U32 R0, RZ, RZ, R30 ;  /* 0x000000ffff007224 */ /* 0x028fe200078e001e */
[----:B------:R-:W-:Y:S01]  /*9810*/  MOV R9, R21 ;  /* 0x0000001500097202 */ /* 0x000fe20000000f00 */
[----:B----4-:R-:W-:Y:S01]  /*9820*/  IMAD.MOV.U32 R3, RZ, RZ, R31 ;  /* 0x000000ffff037224 */ /* 0x010fe200078e001f */
[----:B------:R-:W-:Y:S01]  /*9830*/  UMOV UR4, 0xffffffff ;  /* 0xffffffff00047882 */ /* 0x000fe20000000000 */
[----:B-1----:R-:W-:Y:S01]  /*9840*/  IMAD.MOV.U32 R4, RZ, RZ, R20 ;  /* 0x000000ffff047224 */ /* 0x002fe200078e0014 */
[----:B0-----:R-:W-:Y:S02]  /*9850*/  CS2R R26, SRZ ;  /* 0x00000000001a7805 */ /* 0x001fe4000001ff00 */
        /* <DEDUP_REMOVED lines=13> */
.L_x_9801:
        /* <DEDUP_REMOVED lines=20> */
[C---:B------:R-:W-:Y:S02]  /*9a70*/  @!P4 IADD3 R60, P1, R14.reuse, R60, RZ ;  /* 0x0000003c0e3cc210 */ /* 0x040fe40007f3e0ff */
[-C--:B------:R-:W-:Y:S02]  /*9a80*/  @!P5 IADD3 R62, P2, R3, R15.reuse, RZ ;  /* 0x0000000f033ed210 */ /* 0x080fe40007f5e0ff */
[----:B------:R-:W-:Y:S01]  /*9a90*/  @!P5 IADD3 R14, P3, R14, R15, RZ ;  /* 0x0000000f0e0ed210 */ /* 0x000fe20007f7e0ff */
[----:B----4-:R-:W-:Y:S01]  /*9aa0*/  @!P4 IMAD.X R61, R4, 0x1, R11, P1 ;  /* 0x00000001043dc824 */ /* 0x010fe200008e060b */
[C---:B-1----:R-:W-:Y:S01]  /*9ab0*/  @!P4 IADD3.X R7, R0.reuse, R11, RZ, P0, !PT ;  /* 0x0000000b0007c210 */ /* 0x042fe200007fe4ff */
[--C-:B------:R-:W-:Y:S01]  /*9ac0*/  @!P5 IMAD.X R63, R0, 0x1, R13.reuse, P2 ;  /* 0x00000001003fd824 */ /* 0x100fe200010e060d */
[----:B------:R-:W-:Y:S01]  /*9ad0*/  CS2R R10, SRZ ;  /* 0x00000000000a7805 */ /* 0x000fe2000001ff00 */
[----:B------:R-:W-:Y:S01]  /*9ae0*/  @!P5 IMAD.X R15, R4, 0x1, R13, P3 ;  /* 0x00000001040fd824 */ /* 0x000fe200018e060d */
[----:B------:R-:W-:-:S02]  /*9af0*/  CS2R R12, SRZ ;  /* 0x00000000000c7805 */ /* 0x000fc4000001ff00 */
[----:B------:R-:W-:Y:S01]  /*9b00*/  CS2R R26, SRZ ;  /* 0x00000000001a7805 */ /* 0x000fe2000001ff00 */
[----:B------:R0:W5:Y:S04]  /*9b10*/  @!P5 LD.E.64 R8, desc[UR40][R62.64] ;  /* 0x000000283e08d980 */ /* 0x000168000c101b00 */
[----:B------:R0:W5:Y:S04]  /*9b20*/  @!P5 LD.E.64 R10, desc[UR40][R14.64] ;  /* 0x000000280e0ad980 */ /* 0x000168000c101b00 */
[----:B------:R0:W5:Y:S04]  /*9b30*/  @!P4 LD.E.64 R12, desc[UR40][R6.64] ;  /* 0x00000028060cc980 */ /* 0x000168000c101b00 */
[----:B------:R0:W5:Y:S02]  /*9b40*/  @!P4 LD.E.64 R26, desc[UR40][R60.64] ;  /* 0x000000283c1ac980 */ /* 0x000164000c101b00 */
.L_x_9526:
[----:B------:R-:W-:Y:S05]  /*9b50*/  BSYNC B1 ;  /* 0x0000000000017941 */ /* 0x000fea0003800000 */
.L_x_9525:
        /* <DEDUP_REMOVED lines=9> */
[----:B------:R-:W-:Y:S01]  /*9bf0*/  IMAD.MOV.U32 R4, RZ, RZ, R11 ;  /* 0x000000ffff047224 */ /* 0x000fe200078e000b */
[----:B------:R-:W-:-:S02]  /*9c00*/  MOV R3, R10 ;  /* 0x0000000a00037202 */ /* 0x000fc40000000f00 */
[----:B------:R-:W-:Y:S02]  /*9c10*/  PRMT R55, R6, 0x5410, R7 ;  /* 0x0000541006377816 */ /* 0x000fe40000000007 */
[----:B------:R-:W-:Y:S01]  /*9c20*/  PRMT R3, R3, 0x5410, R4 ;  /* 0x0000541003037816 */ /* 0x000fe20000000004 */
[----:B------:R-:W-:Y:S01]  /*9c30*/  IMAD.MOV.U32 R4, RZ, RZ, R8 ;  /* 0x000000ffff047224 */ /* 0x000fe200078e0008 */
[----:B------:R-:W-:Y:S01]  /*9c40*/  MOV R6, R9 ;  /* 0x0000000900067202 */ /* 0x000fe20000000f00 */
[----:B--2---:R-:W-:Y:S06]  /*9c50*/  @!P0 BRA `(.L_x_9528) ;  /* 0x0000017000c48947 */ /* 0x004fec0003800000 */
.L_x_9802:
[----:B------:R-:W-:Y:S05]  /*9c60*/  BSYNC B1 ;  /* 0x0000000000017941 */ /* 0x000fea0003800000 */
.L_x_9527:
        /* <DEDUP_REMOVED lines=50> */
.L_x_9532:
[----:B------:R-:W-:Y:S05]  /*9f90*/  BSYNC B2 ;  /* 0x0000000000027941 */ /* 0x000fea0003800000 */
.L_x_9531:
        /* <DEDUP_REMOVED lines=43> */
.L_x_9530:
[----:B------:R-:W-:Y:S05]  /*a250*/  BSYNC B1 ;  /* 0x0000000000017941 */ /* 0x000fea0003800000 */
.L_x_9529:
        /* <DEDUP_REMOVED lines=50> */
.L_x_9536:
[----:B------:R-:W-:Y:S05]  /*a580*/  BSYNC B2 ;  /* 0x0000000000027941 */ /* 0x000fea0003800000 */
.L_x_9535:
        /* <DEDUP_REMOVED lines=43> */
.L_x_9534:
[----:B------:R-:W-:Y:S05]  /*a840*/  BSYNC B1 ;  /* 0x0000000000017941 */ /* 0x000fea0003800000 */
.L_x_9533:
        /* <DEDUP_REMOVED lines=50> */
.L_x_9540:
[----:B------:R-:W-:Y:S05]  /*ab70*/  BSYNC B2 ;  /* 0x0000000000027941 */ /* 0x000fea0003800000 */
.L_x_9539:
        /* <DEDUP_REMOVED lines=43> */
.L_x_9538:
[----:B------:R-:W-:Y:S05]  /*ae30*/  BSYNC B1 ;  /* 0x0000000000017941 */ /* 0x000fea0003800000 */
.L_x_9537:
        /* <DEDUP_REMOVED lines=49> */
.L_x_9543:
[----:B------:R-:W-:Y:S05]  /*b150*/  BSYNC B1 ;  /* 0x0000000000017941 */ /* 0x000fea0003800000 */
.L_x_9542:
        /* <DEDUP_REMOVED lines=44> */
.L_x_9514:
        /* <DEDUP_REMOVED lines=35> */
[C---:B------:R-:W-:Y:S02]  /*b650*/  @!P1 SHF.L.U32 R7, R16.reuse, 0x1, RZ ;  /* 0x0000000110079819 */ /* 0x040fe400000006ff */
[----:B------:R-:W-:Y:S02]  /*b660*/  @!P1 SHF.L.U64.HI R6, R16, 0x1, R17 ;  /* 0x0000000110069819 */ /* 0x000fe40000010211 */
[----:B--2---:R-:W-:-:S05]  /*b670*/  @!P1 IADD3 R4, P2, R4, R7, RZ ;  /* 0x0000000704049210 */ /* 0x004fca0007f5e0ff */
[----:B---3--:R-:W-:Y:S02]  /*b680*/  @!P1 IMAD.X R3, R3, 0x1, R6, P2 ;  /* 0x0000000103039824 */ /* 0x008fe400010e0606 */
[----:B------:R-:W-:Y:S02]  /*b690*/  @!P1 IMAD.MOV.U32 R24, RZ, RZ, R4 ;  /* 0x000000ffff189224 */ /* 0x000fe400078e0004 */
[----:B------:R-:W-:-:S06]  /*b6a0*/  @!P1 IMAD.MOV.U32 R25, RZ, RZ, R3 ;  /* 0x000000ffff199224 */ /* 0x000fcc00078e0003 */
[----:B------:R-:W2:Y:S01]  /*b6b0*/  @!P1 LD.E.128 R24, desc[UR40][R24.64] ;  /* 0x0000002818189980 */ /* 0x000ea2000c101d00 */
[----:B----4-:R-:W-:-:S04]  /*b6c0*/  @!P1 IADD3 R14, P2, R14, R7, RZ ;  /* 0x000000070e0e9210 */ /* 0x010fc80007f5e0ff */
[----:B------:R-:W-:Y:S01]  /*b6d0*/  @!P1 MOV R4, R14 ;  /* 0x0000000e00049202 */ /* 0x000fe20000000f00 */
[----:B-----5:R-:W-:-:S06]  /*b6e0*/  @!P1 IMAD.X R5, R5, 0x1, R6, P2 ;  /* 0x0000000105059824 */ /* 0x020fcc00010e0606 */
[----:B------:R-:W3:Y:S01]  /*b6f0*/  @!P1 LD.E.128 R4, desc[UR40][R4.64] ;  /* 0x0000002804049980 */ /* 0x000ee2000c101d00 */
[----:B------:R-:W-:Y:S02]  /*b700*/  CS2R R46, SRZ ;  /* 0x00000000002e7805 */ /* 0x000fe4000001ff00 */
[----:B------:R-:W-:Y:S02]  /*b710*/  CS2R R48, SRZ ;  /* 0x0000000000307805 */ /* 0x000fe4000001ff00 */
[----:B------:R-:W-:Y:S01]  /*b720*/  CS2R R20, SRZ ;  /* 0x0000000000147805 */ /* 0x000fe2000001ff00 */
[----:B------:R1:W4:Y:S01]  /*b730*/  SHFL.IDX PT, R9, R33, 0x1, 0x181f ;  /* 0x00381f0021097f89 */ /* 0x00032200000e0000 */
[----:B------:R-:W-:-:S03]  /*b740*/  CS2R R36, SRZ ;  /* 0x0000000000247805 */ /* 0x000fc6000001ff00 */
[----:B------:R1:W0:Y:S01]  /*b750*/  SHFL.IDX PT, R14, R34, 0x1, 0x181f ;  /* 0x00381f00220e7f89 */ /* 0x00022200000e0000 */
[----:B--2---:R-:W-:Y:S01]  /*b760*/  @!P1 IMAD.MOV.U32 R46, RZ, RZ, R24 ;  /* 0x000000ffff2e9224 */ /* 0x004fe200078e0018 */
[----:B------:R-:W-:Y:S01]  /*b770*/  @!P1 MOV R48, R26 ;  /* 0x0000001a00309202 */ /* 0x000fe20000000f00 */
[----:B------:R-:W-:Y:S01]  /*b780*/  @!P1 IMAD.MOV.U32 R47, RZ, RZ, R25 ;  /* 0x000000ffff2f9224 */ /* 0x000fe200078e0019 */
[----:B------:R-:W-:Y:S01]  /*b790*/  CS2R R24, SRZ ;  /* 0x0000000000187805 */ /* 0x000fe2000001ff00 */
[----:B------:R-:W-:Y:S02]  /*b7a0*/  IMAD.MOV.U32 R3, RZ, RZ, R46 ;  /* 0x000000ffff037224 */ /* 0x000fe400078e002e */
[----:B------:R-:W-:Y:S02]  /*b7b0*/  IMAD.MOV.U32 R8, RZ, RZ, R47 ;  /* 0x000000ffff087224 */ /* 0x000fe400078e002f */
[----:B------:R-:W-:Y:S01]  /*b7c0*/  @!P1 IMAD.MOV.U32 R49, RZ, RZ, R27 ;  /* 0x000000ffff319224 */ /* 0x000fe200078e001b */
[----:B------:R-:W-:Y:S01]  /*b7d0*/  PRMT R64, R3, 0x7610, R64 ;  /* 0x0000761003407816 */ /* 0x000fe20000000040 */
[----:B------:R-:W-:Y:S01]  /*b7e0*/  IMAD.MOV.U32 R10, RZ, RZ, R48 ;  /* 0x000000ffff0a7224 */ /* 0x000fe200078e0030 */
[----:B------:R-:W-:Y:S01]  /*b7f0*/  PRMT R66, R8, 0x7610, R66 ;  /* 0x0000761008427816 */ /* 0x000fe20000000042 */
[----:B------:R1:W2:Y:S01]  /*b800*/  SHFL.IDX PT, R3, R35, 0x1, 0x181f ;  /* 0x00381f0023037f89 */ /* 0x0002a200000e0000 */
[----:B---3--:R-:W-:Y:S01]  /*b810*/  @!P1 MOV R21, R5 ;  /* 0x0000000500159202 */ /* 0x008fe20000000f00 */
[----:B------:R-:W-:-:S02]  /*b820*/  @!P1 IMAD.MOV.U32 R20, RZ, RZ, R4 ;  /* 0x000000ffff149224 */ /* 0x000fc400078e0004 */
[----:B------:R1:W3:Y:S01]  /*b830*/  SHFL.IDX PT, R8, R32, 0x1, 0x181f ;  /* 0x00381f0020087f89 */ /* 0x0002e200000e0000 */
[----:B------:R-:W-:Y:S02]  /*b840*/  @!P1 IMAD.MOV.U32 R36, RZ, RZ, R6 ;  /* 0x000000ffff249224 */ /* 0x000fe400078e0006 */
[----:B------:R-:W-:Y:S02]  /*b850*/  @!P1 IMAD.MOV.U32 R37, RZ, RZ, R7 ;  /* 0x000000ffff259224 */ /* 0x000fe400078e0007 */
[----:B------:R-:W-:Y:S01]  /*b860*/  IMAD.MOV.U32 R11, RZ, RZ, R49 ;  /* 0x000000ffff0b7224 */ /* 0x000fe200078e0031 */
[----:B------:R-:W-:Y:S01]  /*b870*/  MOV R6, R36 ;  /* 0x0000002400067202 */ /* 0x000fe20000000f00 */
[----:B------:R-:W-:Y:S02]  /*b880*/  IMAD.MOV.U32 R4, RZ, RZ, R20 ;  /* 0x000000ffff047224 */ /* 0x000fe400078e0014 */
[----:B------:R-:W-:Y:S01]  /*b890*/  IMAD.MOV.U32 R5, RZ, RZ, R21 ;  /* 0x000000ffff057224 */ /* 0x000fe200078e0015 */
[----:B------:R-:W-:Y:S01]  /*b8a0*/  PRMT R43, R10, 0x5410, R11 ;  /* 0x000054100a2b7816 */ /* 0x000fe2000000000b */
[----:B------:R-:W-:Y:S01]  /*b8b0*/  IMAD.MOV.U32 R7, RZ, RZ, R37 ;  /* 0x000000ffff077224 */ /* 0x000fe200078e0025 */
[----:B------:R-:W-:-:S02]  /*b8c0*/  PRMT R65, R6, 0x5410, R4 ;  /* 0x0000541006417816 */ /* 0x000fc40000000004 */
[----:B------:R-:W-:Y:S02]  /*b8d0*/  PRMT R68, R5, 0x7610, R68 ;  /* 0x0000761005447816 */ /* 0x000fe40000000044 */
[----:B01--4-:R-:W-:-:S07]  /*b8e0*/  PRMT R64, R64, 0x5410, R7 ;  /* 0x0000541040407816 */ /* 0x013fce0000000007 */
.L_x_9812:
[----:B------:R-:W-:Y:S01]  /*b8f0*/  VIADD R5, R55, 0x20 ;  /* 0x0000002037057836 */ /* 0x000fe20000000000 */
        /* <DEDUP_REMOVED lines=14> */
[----:B--2---:R-:W-:Y:S01]  /*b9e0*/  IMAD.X R5, R3, 0x1, R6, P1 ;  /* 0x0000000103057824 */ /* 0x004fe200008e0606 */
[----:B------:R-:W-:-:S05]  /*b9f0*/  IADD3.X R15, R9, R6, RZ, P2, !PT ;  /* 0x00000006090f7210 */ /* 0x000fca00017fe4ff */
[----:B------:R-:W5:Y:S04]  /*ba00*/  LD.E.128 R4, desc[UR40][R4.64] ;  /* 0x0000002804047980 */ /* 0x000f68000c101d00 */
[----:B------:R0:W5:Y:S02]  /*ba10*/  LD.E.128 R24, desc[UR40][R14.64] ;  /* 0x000000280e187980 */ /* 0x000164000c101d00 */
.L_x_9546:
[----:B------:R-:W-:Y:S05]  /*ba20*/  BSYNC B1 ;  /* 0x0000000000017941 */ /* 0x000fea0003800000 */
.L_x_9545:
[----:B--2--5:R-:W-:Y:S01]  /*ba30*/  IMAD.MOV.U32 R3, RZ, RZ, R24 ;  /* 0x000000ffff037224 */ /* 0x024fe200078e0018 */
[----:B------:R-:W-:Y:S01]  /*ba40*/  UMOV UR4, 0xffffffff ;  /* 0xffffffff00047882 */ /* 0x000fe20000000000 */
[----:B---3--:R-:W-:Y:S02]  /*ba50*/  IMAD.MOV.U32 R8, RZ, RZ, R25 ;  /* 0x000000ffff087224 */ /* 0x008fe400078e0019 */
        /* <DEDUP_REMOVED lines=8> */
[----:B------:R-:W-:-:S05]  /*bae0*/  IMAD.MOV.U32 R10, RZ, RZ, R7 ;  /* 0x000000ffff0a7224 */ /* 0x000fca00078e0007 */
        /* <DEDUP_REMOVED lines=8> */
[----:B------:R-:W-:-:S02]  /*bb70*/  @!P1 SHF.L.U32 R31, R16, 0x1, RZ ;  /* 0x00000001101f9819 */ /* 0x000fc400000006ff */
[----:B------:R-:W-:Y:S02]  /*bb80*/  @!P1 SHF.L.U64.HI R29, R16, 0x1, R17 ;  /* 0x00000001101d9819 */ /* 0x000fe40000010211 */
[----:B-1----:R-:W-:-:S05]  /*bb90*/  @!P1 IADD3 R8, P2, R8, R31, RZ ;  /* 0x0000001f08089210 */ /* 0x002fca0007f5e0ff */
[----:B--2---:R-:W-:-:S06]  /*bba0*/  @!P1 IMAD.X R9, R3, 0x1, R29, P2 ;  /* 0x0000000103099824 */ /* 0x004fcc00010e061d */
        /* <DEDUP_REMOVED lines=12> */
[----:B--2---:R-:W-:Y:S01]  /*bc70*/  @!P1 MOV R51, R9 ;  /* 0x0000000900339202 */ /* 0x004fe20000000f00 */
[----:B------:R-:W-:Y:S02]  /*bc80*/  @!P1 IMAD.MOV.U32 R50, RZ, RZ, R8 ;  /* 0x000000ffff329224 */ /* 0x000fe400078e0008 */
[----:B------:R-:W-:Y:S02]  /*bc90*/  @!P1 IMAD.MOV.U32 R52, RZ, RZ, R10 ;  /* 0x000000ffff349224 */ /* 0x000fe400078e000a */
[----:B------:R-:W-:-:S02]  /*bca0*/  IMAD.MOV.U32 R3, RZ, RZ, R50 ;  /* 0x000000ffff037224 */ /* 0x000fc400078e0032 */
[----:B------:R-:W-:Y:S01]  /*bcb0*/  IMAD.MOV.U32 R12, RZ, RZ, R51 ;  /* 0x000000ffff0c7224 */ /* 0x000fe200078e0033 */
[----:B------:R-:W-:Y:S01]  /*bcc0*/  MOV R8, R52 ;  /* 0x0000003400087202 */ /* 0x000fe20000000f00 */
[----:B------:R-:W-:-:S03]  /*bcd0*/  @!P1 IMAD.MOV.U32 R53, RZ, RZ, R11 ;  /* 0x000000ffff359224 */ /* 0x000fc600078e000b */
[----:B------:R-:W-:Y:S01]  /*bce0*/  PRMT R59, R3, 0x5410, R12 ;  /* 0x00005410033b7816 */ /* 0x000fe2000000000c */
[----:B------:R-:W-:Y:S01]  /*bcf0*/  IMAD.MOV.U32 R9, RZ, RZ, R53 ;  /* 0x000000ffff097224 */ /* 0x000fe200078e0035 */
[----:B------:R2:W0:Y:S01]  /*bd00*/  SHFL.IDX PT, R3, R35, 0x3, 0x181f ;  /* 0x00781f0023037f89 */ /* 0x00042200000e0000 */
[----:B---3--:R-:W-:Y:S01]  /*bd10*/  @!P1 IMAD.MOV.U32 R38, RZ, RZ, R28 ;  /* 0x000000ffff269224 */ /* 0x008fe200078e001c */
[----:B------:R-:W-:Y:S01]  /*bd20*/  @!P1 MOV R41, R31 ;  /* 0x0000001f00299202 */ /* 0x000fe20000000f00 */
[----:B------:R-:W-:Y:S01]  /*bd30*/  @!P1 IMAD.MOV.U32 R39, RZ, RZ, R29 ;  /* 0x000000ffff279224 */ /* 0x000fe200078e001d */
[----:B------:R-:W-:Y:S01]  /*bd40*/  PRMT R44, R8, 0x5410, R9 ;  /* 0x00005410082c7816 */ /* 0x000fe20000000009 */
[----:B------:R-:W-:Y:S02]  /*bd50*/  @!P1 IMAD.MOV.U32 R40, RZ, RZ, R30 ;  /* 0x000000ffff289224 */ /* 0x000fe400078e001e */
[----:B------:R-:W-:Y:S02]  /*bd60*/  IMAD.MOV.U32 R8, RZ, RZ, R38 ;  /* 0x000000ffff087224 */ /* 0x000fe400078e0026 */
[----:B------:R-:W-:-:S02]  /*bd70*/  IMAD.MOV.U32 R9, RZ, RZ, R39 ;  /* 0x000000ffff097224 */ /* 0x000fc400078e0027 */
[----:B------:R-:W-:Y:S02]  /*bd80*/  IMAD.MOV.U32 R10, RZ, RZ, R40 ;  /* 0x000000ffff0a7224 */ /* 0x000fe400078e0028 */
[----:B------:R-:W-:Y:S01]  /*bd90*/  IMAD.MOV.U32 R11, RZ, RZ, R41 ;  /* 0x000000ffff0b7224 */ /* 0x000fe200078e0029 */
[----:B------:R-:W-:Y:S02]  /*bda0*/  PRMT R62, R8, 0x5410, R9 ;  /* 0x00005410083e7816 */ /* 0x000fe40000000009 */
[----:B------:R-:W-:Y:S02]  /*bdb0*/  CS2R R8, SRZ ;  /* 0x0000000000087805 */ /* 0x000fe4000001ff00 */
[----:B-12-4-:R-:W-:-:S07]  /*bdc0*/  PRMT R63, R10, 0x5410, R11 ;  /* 0x000054100a3f7816 */ /* 0x016fce000000000b */
.L_x_9822:
[----:B------:R-:W-:Y:S01]  /*bdd0*/  IADD3 R55, R55, 0x60, RZ ;  /* 0x0000006037377810 */ /* 0x000fe20007ffe0ff */
[----:B------:R-:W-:Y:S01]  /*bde0*/  BSSY B1, `(.L_x_9548) ;  /* 0x0000016000017945 */ /* 0x000fe20003800000 */
[----:B------:R-:W-:Y:S02]  /*bdf0*/  LEA.HI R10, R214, R214, RZ, 0x1 ;  /* 0x000000d6d60a7211 */ /* 0x000fe400078f08ff */
[----:B------:R-:W-:Y:S02]  /*be00*/  CS2R R12, SRZ ;  /* 0x00000000000c7805 */ /* 0x000fe4000001ff00 */
[----:B------:R-:W-:Y:S02]  /*be10*/  ISETP.GE.AND P1, PT, R55, R0, PT ;  /* 0x000000003700720c */ /* 0x000fe40003f26270 */
[----:B------:R-:W-:Y:S02]  /*be20*/  CS2R R14, SRZ ;  /* 0x00000000000e7805 */ /* 0x000fe4000001ff00 */
        /* <DEDUP_REMOVED lines=9> */
[C---:B------:R-:W-:Y:S01]  /*bec0*/  IMAD.SHL.U32 R9, R16.reuse, 0x2, RZ ;  /* 0x0000000210097824 */ /* 0x040fe200078e00ff */
[----:B------:R-:W-:-:S04]  /*bed0*/  SHF.L.U64.HI R10, R16, 0x1, R17 ;  /* 0x00000001100a7819 */ /* 0x000fc80000010211 */
[-C--:B0-----:R-:W-:Y:S02]  /*bee0*/  IADD3 R12, P1, R32, R9.reuse, RZ ;  /* 0x00000009200c7210 */ /* 0x081fe40007f3e0ff */
[----:B------:R-:W-:-:S03]  /*bef0*/  IADD3 R8, P2, R34, R9, RZ ;  /* 0x0000000922087210 */ /* 0x000fc60007f5e0ff */
[--C-:B------:R-:W-:Y:S02]  /*bf00*/  IMAD.X R13, R3, 0x1, R10.reuse, P1 ;  /* 0x00000001030d7824 */ /* 0x100fe400008e060a */
[----:B------:R-:W-:-:S04]  /*bf10*/  IMAD.X R9, R33, 0x1, R10, P2 ;  /* 0x0000000121097824 */ /* 0x000fc800010e060a */
[----:B------:R-:W5:Y:S04]  /*bf20*/  LD.E.128 R12, desc[UR40][R12.64] ;  /* 0x000000280c0c7980 */ /* 0x000f68000c101d00 */
[----:B------:R-:W5:Y:S02]  /*bf30*/  LD.E.128 R8, desc[UR40][R8.64] ;  /* 0x0000002808087980 */ /* 0x000f64000c101d00 */
.L_x_9549:
[----:B------:R-:W-:Y:S05]  /*bf40*/  BSYNC B1 ;  /* 0x0000000000017941 */ /* 0x000fea0003800000 */
.L_x_9548:
[----:B------:R-:W1:Y:S01]  /*bf50*/  SYNCS.PHASECHK.TRANS64.TRYWAIT P4, [R2+URZ+0x28800], R29 ;  /* 0x0288001d020075a7 */ /* 0x000e62000808017f */
[----:B------:R-:W-:Y:S01]  /*bf60*/  VIADDMNMX R0, R0, -R191, 0x80, PT ;  /* 0x0000008000007446 */ /* 0x000fe200038009bf */
[----:B-----5:R-:W-:Y:S01]  /*bf70*/  IMAD.MOV.U32 R28, RZ, RZ, R9 ;  /* 0x000000ffff1c7224 */ /* 0x020fe200078e0009 */
[----:B0-----:R-:W-:Y:S01]  /*bf80*/  MOV R3, R8 ;  /* 0x0000000800037202 */ /* 0x001fe20000000f00 */
[----:B------:R-:W-:Y:S01]  /*bf90*/  BSSY B1, `(.L_x_9550) ;  /* 0x000000f000017945 */ /* 0x000fe20003800000 */
[-C--:B------:R-:W-:Y:S02]  /*bfa0*/  ISETP.GE.OR P3, PT, R22, R0.reuse, P0 ;  /* 0x000000001600720c */ /* 0x080fe40000766670 */
[-C--:B------:R-:W-:Y:S02]  /*bfb0*/  ISETP.GE.OR P2, PT, R213, R0.reuse, P0 ;  /* 0x00000000d500720c */ /* 0x080fe40000746670 */
[-C--:B------:R-:W-:Y:S02]  /*bfc0*/  ISETP.GE.OR P1, PT, R212, R0.reuse, P0 ;  /* 0x00000000d400720c */ /* 0x080fe40000726670 */
[----:B------:R-:W-:Y:S01]  /*bfd0*/  ISETP.GE.OR P0, PT, R211, R0, P0 ;  /* 0x00000000d300720c */ /* 0x000fe20000706670 */
        /* <DEDUP_REMOVED lines=9> */
[----:B-1----:R-:W-:Y:S06]  /*c070*/  @!P4 BRA `(.L_x_9551) ;  /* 0x000001580094c947 */ /* 0x002fec0003800000 */
.L_x_9823:
[----:B------:R-:W-:Y:S05]  /*c080*/  BSYNC B1 ;  /* 0x0000000000017941 */ /* 0x000fea0003800000 */
.L_x_9550:
        /* <DEDUP_REMOVED lines=22> */
[----:B------:R-:W-:Y:S02]  /*c1f0*/  LEA R67, R33, R2, 0x1 ;  /* 0x0000000221437211 */ /* 0x000fe400078e08ff */
[--C-:B------:R-:W-:Y:S02]  /*c200*/  SHF.R.U32.HI R73, RZ, 0x10, R37.reuse ;  /* 0x00000010ff497819 */ /* 0x100fe40000011625 */
[----:B------:R-:W-:Y:S01]  /*c210*/  SHF.R.U64 R75, R36, 0x10, R37 ;  /* 0x00000010244b7819 */ /* 0x000fe20000001225 */
[----:B------:R-:W1:Y:S01]  /*c220*/  LDS.128 R32, [R67+0x10400] ;  /* 0x0104000043207984 */ /* 0x000e620000000c00 */
[----:B0-----:R-:W-:-:S02]  /*c230*/  HADD2.F32 R21, -RZ, R29.H0_H0 ;  /* 0x2000001dff157230 */ /* 0x001fc40000004100 */
[----:B------:R-:W-:Y:S02]  /*c240*/  HADD2.F32 R20, -RZ, R28.H0_H0 ;  /* 0x2000001cff147230 */ /* 0x000fe40000004100 */
[----:B------:R-:W-:Y:S02]  /*c250*/  HADD2.F32 R29, -RZ, R29.H1_H1 ;  /* 0x3000001dff1d7230 */ /* 0x000fe40000004100 */
[----:B------:R-:W-:Y:S02]  /*c260*/  HADD2.F32 R36, -RZ, R30.H0_H0 ;  /* 0x2000001eff247230 */ /* 0x000fe40000004100 */
[--C-:B------:R-:W-:Y:S02]  /*c270*/  HADD2.F32 R37, -RZ, R31.reuse.H0_H0 ;  /* 0x2000001fff257230 */ /* 0x100fe40000004100 */
[----:B------:R-:W-:Y:S02]  /*c280*/  HADD2.F32 R31, -RZ, R31.H1_H1 ;  /* 0x3000001fff1f7230 */ /* 0x000fe40000004100 */
[----:B-1----:R-:W-:-:S02]  /*c290*/  HADD2.F32 R46, -RZ, R33.H0_H0 ;  /* 0x20000021ff2e7230 */ /* 0x002fc40000004100 */
[----:B------:R-:W-:Y:S02]  /*c2a0*/  HADD2.F32 R47, -RZ, R33.H1_H1 ;  /* 0x30000021ff2f7230 */ /* 0x000fe40000004100 */
[----:B------:R-:W-:Y:S02]  /*c2b0*/  HADD2.F32 R33, -RZ, R32.H0_H0 ;  /* 0x20000020ff217230 */ /* 0x000fe40000004100 */
[C---:B------:R-:W-:Y:S01]  /*c2c0*/  FMUL.FTZ R72, R46.reuse, R68 ;  /* 0x000000442e487220 */ /* 0x040fe20000410000 */
[----:B------:R-:W-:Y:S01]  /*c2d0*/  FMUL.FTZ R74, R46, R66 ;  /* 0x000000422e4a7220 */ /* 0x000fe20000410000 */
[----:B------:R-:W-:Y:S02]  /*c2e0*/  HADD2.F32 R46, -RZ, R69.H0_H0 ;  /* 0x20000045ff2e7230 */ /* 0x000fe40000004100 */
[----:B------:R-:W-:Y:S01]  /*c2f0*/  FMUL.FTZ R76, R47, R70 ;  /* 0x000000462f4c7220 */ /* 0x000fe20000410000 */
[----:B------:R-:W-:Y:S01]  /*c300*/  FFMA.FTZ R72, R21, R66, -R72 ;  /* 0x0000004215487223 */ /* 0x000fe20000010848 */
[----:B------:R-:W-:-:S02]  /*c310*/  HADD2.F32 R66, -RZ, R65.H1_H1 ;  /* 0x30000041ff427230 */ /* 0x000fc40000004100 */
[----:B------:R-:W-:Y:S01]  /*c320*/  FFMA.FTZ R74, R21, R68, R74 ;  /* 0x00000044154a7223 */ /* 0x000fe2000001004a */
[----:B------:R-:W-:Y:S02]  /*c330*/  HADD2.F32 R21, -RZ, R64.H0_H0 ;  /* 0x20000040ff157230 */ /* 0x000fe40000004100 */
[----:B------:R-:W-:Y:S01]  /*c340*/  FMUL.FTZ R68, R47, R46 ;  /* 0x0000002e2f447220 */ /* 0x000fe20000410000 */
[----:B------:R-:W-:Y:S02]  /*c350*/  HADD2.F32 R48, -RZ, R34.H0_H0 ;  /* 0x20000022ff307230 */ /* 0x000fe40000004100 */
[C---:B------:R-:W-:Y:S01]  /*c360*/  FMUL.FTZ R47, R33.reuse, R66 ;  /* 0x00000042212f7220 */ /* 0x040fe20000410000 */
[----:B------:R-:W-:Y:S02]  /*c370*/  HADD2.F32 R65, -RZ, R65.H0_H0 ;  /* 0x20000041ff417230 */ /* 0x000fe40000004100 */
[----:B------:R-:W-:Y:S01]  /*c380*/  FMUL.FTZ R33, R33, R21 ;  /* 0x0000001521217220 */ /* 0x000fe20000410000 */
[----:B------:R-:W-:-:S02]  /*c390*/  HADD2.F32 R49, -RZ, R35.H0_H0 ;  /* 0x20000023ff317230 */ /* 0x000fc40000004100 */
[C---:B------:R-:W-:Y:S01]  /*c3a0*/  FFMA.FTZ R47, R20.reuse, R21, -R47 ;  /* 0x00000015142f7223 */ /* 0x040fe2000001082f */
[--C-:B------:R-:W-:Y:S02]  /*c3b0*/  HADD2.F32 R21, -RZ, R43.reuse.H0_H0 ;  /* 0x2000002bff157230 */ /* 0x100fe40000004100 */
[C---:B------:R-:W-:Y:S01]  /*c3c0*/  FFMA.FTZ R69, R29.reuse, R46, -R76 ;  /* 0x0000002e1d457223 */ /* 0x040fe2000001084c */
[----:B------:R-:W-:Y:S02]  /*c3d0*/  HADD2.F32 R64, -RZ, R64.H1_H1 ;  /* 0x30000040ff407230 */ /* 0x000fe40000004100 */
[----:B------:R-:W-:Y:S01]  /*c3e0*/  FFMA.FTZ R71, R29, R70, R68 ;  /* 0x000000461d477223 */ /* 0x000fe20000010044 */
[----:B------:R-:W-:Y:S01]  /*c3f0*/  FFMA.FTZ R66, R20, R66, R33 ;  /* 0x0000004214427223 */ /* 0x000fe20000010021 */
[C---:B------:R-:W-:Y:S01]  /*c400*/  FMUL.FTZ R29, R48.reuse, R65 ;  /* 0x00000041301d7220 */ /* 0x040fe20000410000 */
[----:B------:R-:W-:Y:S02]  /*c410*/  HADD2.F32 R20, -RZ, R43.H1_H1 ;  /* 0x3000002bff147230 */ /* 0x000fe40000004100 */
[----:B------:R-:W-:Y:S01]  /*c420*/  FMUL.FTZ R33, R48, R21 ;  /* 0x0000001530217220 */ /* 0x000fe20000410000 */
[----:B------:R-:W-:-:S02]  /*c430*/  HADD2.F32 R35, -RZ, R35.H1_H1 ;  /* 0x30000023ff237230 */ /* 0x000fc40000004100 */
        /* <DEDUP_REMOVED lines=38> */
.L_x_9553:
[----:B------:R-:W-:Y:S05]  /*c6a0*/  BSYNC B1 ;  /* 0x0000000000017941 */ /* 0x000fea0003800000 */
.L_x_9552:
[----:B------:R-:W-:Y:S04]  /*c6b0*/  BSSY B1, `(.L_x_9554) ;  /* 0x0000060000017945 */ /* 0x000fe80003800000 */
[----:B------:R-:W-:Y:S05]  /*c6c0*/  @P2 BRA `(.L_x_9555) ;  /* 0x0000000400782947 */ /* 0x000fea0003800000 */
[----:B------:R-:W-:Y:S01]  /*c6d0*/  LEA.HI R20, R45, R206, RZ, 0x1d ;  /* 0x000000ce2d147211 */ /* 0x000fe200078fe8ff */
[----:B------:R-:W-:Y:S01]  /*c6e0*/  HADD2.F32 R36, -RZ, R54.H1_H1 ;  /* 0x30000036ff247230 */ /* 0x000fe20000004100 */
[--C-:B------:R-:W-:Y:S02]  /*c6f0*/  SHF.R.U64 R49, R24, 0x10, R25.reuse ;  /* 0x0000001018317819 */ /* 0x100fe40000001219 */
[----:B01----:R-:W-:Y:S01]  /*c700*/  SHF.R.S32.HI R29, RZ, 0x1f, R20 ;  /* 0x0000001fff1d7819 */ /* 0x003fe20000011414 */
[----:B------:R-:W-:Y:S01]  /*c710*/  IMAD.SHL.U32 R21, R20, 0x8, RZ ;  /* 0x0000000814157824 */ /* 0x000fe200078e00ff */
[----:B------:R-:W-:Y:S02]  /*c720*/  SHF.R.U32.HI R46, RZ, 0x10, R25 ;  /* 0x00000010ff2e7819 */ /* 0x000fe40000011619 */
[----:B------:R-:W-:Y:S02]  /*c730*/  LEA.HI R29, R29, R20, RZ, 0x3 ;  /* 0x000000141d1d7211 */ /* 0x000fe400078f18ff */
[----:B------:R-:W-:Y:S01]  /*c740*/  LOP3.LUT R21, R196, 0x38, R21, 0xf8, !PT ;  /* 0x00000038c4157812 */ /* 0x000fe200078ef815 */
[----:B------:R-:W-:Y:S01]  /*c750*/  HADD2.F32 R46, -RZ, R46.H0_H0 ;  /* 0x2000002eff2e7230 */ /* 0x000fe20000004100 */
[----:B------:R-:W-:Y:S01]  /*c760*/  SHF.R.U64 R47, R26, 0x10, R27 ;  /* 0x000000101a2f7819 */ /* 0x000fe2000000121b */
[----:B------:R-:W-:Y:S01]  /*c770*/  IMAD.SHL.U32 R29, R29, 0x400, RZ ;  /* 0x000004001d1d7824 */ /* 0x000fe200078e00ff */
[----:B------:R-:W-:-:S02]  /*c780*/  LOP3.LUT R20, R21, R230, RZ, 0x3c, !PT ;  /* 0x000000e615147212 */ /* 0x000fc400078e3cff */
[----:B------:R-:W-:Y:S01]  /*c790*/  SHF.R.U32.HI R43, RZ, 0x10, R27 ;  /* 0x00000010ff2b7819 */ /* 0x000fe2000001161b */
[--C-:B------:R-:W-:Y:S01]  /*c7a0*/  HADD2.F32 R27, -RZ, R57.reuse.H1_H1 ;  /* 0x30000039ff1b7230 */ /* 0x100fe20000004100 */
[----:B------:R-:W-:Y:S01]  /*c7b0*/  LOP3.LUT R21, R29, 0x7fffe000, RZ, 0xc0, !PT ;  /* 0x7fffe0001d157812 */ /* 0x000fe200078ec0ff */
[----:B------:R-:W-:Y:S01]  /*c7c0*/  HADD2.F32 R57, -RZ, R57.H0_H0 ;  /* 0x20000039ff397230 */ /* 0x000fe20000004100 */
[----:B------:R-:W0:Y:S01]  /*c7d0*/  LDS.128 R28, [R223] ;  /* 0x00000000df1c7984 */ /* 0x000e220000000c00 */
[----:B------:R-:W-:Y:S02]  /*c7e0*/  SHF.R.U64 R67, R4, 0x10, R5 ;  /* 0x0000001004437819 */ /* 0x000fe40000001205 */
[----:B------:R-:W-:Y:S02]  /*c7f0*/  IADD3 R21, R20, R21, R199 ;  /* 0x0000001514157210 */ /* 0x000fe40007ffe0c7 */
[----:B------:R-:W-:Y:S02]  /*c800*/  SHF.R.U32.HI R37, RZ, 0x10, R5 ;  /* 0x00000010ff257819 */ /* 0x000fe40000011605 */
[--C-:B------:R-:W-:Y:S01]  /*c810*/  SHF.R.U64 R66, R6, 0x10, R7.reuse ;  /* 0x0000001006427819 */ /* 0x100fe20000001207 */
[----:B------:R-:W-:Y:S01]  /*c820*/  IMAD R21, R21, 0x2, R2 ;  /* 0x0000000215157824 */ /* 0x000fe200078e0202 */
[----:B------:R-:W-:-:S04]  /*c830*/  SHF.R.U32.HI R65, RZ, 0x10, R7 ;  /* 0x00000010ff417819 */ /* 0x000fc80000011607 */
        /* <DEDUP_REMOVED lines=14> */
[----:B------:R-:W-:Y:S01]  /*c920*/  FFMA.FTZ R48, R5, R27, -R48 ;  /* 0x0000001b05307223 */ /* 0x000fe20000010830 */
[----:B------:R-:W-:Y:S02]  /*c930*/  HADD2.F32 R27, -RZ, R54.H0_H0 ;  /* 0x20000036ff1b7230 */ /* 0x000fe40000004100 */
[----:B------:R-:W-:Y:S01]  /*c940*/  FMUL.FTZ R54, R33, R46 ;  /* 0x0000002e21367220 */ /* 0x000fe20000410000 */
[----:B------:R-:W-:Y:S01]  /*c950*/  FFMA.FTZ R64, R5, R36, R64 ;  /* 0x0000002405407223 */ /* 0x000fe20000010040 */
[-C--:B------:R-:W-:Y:S01]  /*c960*/  FMUL.FTZ R36, R33, R24.reuse ;  /* 0x0000001821247220 */ /* 0x080fe20000410000 */
[----:B------:R-:W-:Y:S02]  /*c970*/  HADD2.F32 R25, -RZ, R34.H0_H0 ;  /* 0x20000022ff197230 */ /* 0x000fe40000004100 */
[----:B------:R-:W-:Y:S01]  /*c980*/  FFMA.FTZ R33, R29, R24, -R54 ;  /* 0x000000181d217223 */ /* 0x000fe20000010836 */
[----:B------:R-:W-:Y:S01]  /*c990*/  FMUL.FTZ R5, R20, R27 ;  /* 0x0000001b14057220 */ /* 0x000fe20000410000 */
[----:B------:R-:W-:-:S02]  /*c9a0*/  HADD2.F32 R24, -RZ, R56.H0_H0 ;  /* 0x20000038ff187230 */ /* 0x000fc40000004100 */
[-C--:B------:R-:W-:Y:S01]  /*c9b0*/  FMUL.FTZ R20, R20, R57.reuse ;  /* 0x0000003914147220 */ /* 0x080fe20000410000 */
[----:B------:R-:W-:Y:S01]  /*c9c0*/  FFMA.FTZ R37, R29, R46, R36 ;  /* 0x0000002e1d257223 */ /* 0x000fe20000010024 */
[C---:B------:R-:W-:Y:S01]  /*c9d0*/  FFMA.FTZ R57, R4.reuse, R57, -R5 ;  /* 0x0000003904397223 */ /* 0x040fe20000010805 */
[--C-:B------:R-:W-:Y:S02]  /*c9e0*/  HADD2.F32 R5, -RZ, R58.reuse.H0_H0 ;  /* 0x2000003aff057230 */ /* 0x100fe40000004100 */
[----:B------:R-:W-:Y:S01]  /*c9f0*/  FFMA.FTZ R29, R4, R27, R20 ;  /* 0x0000001b041d7223 */ /* 0x000fe20000010014 */
[----:B------:R-:W-:Y:S02]  /*ca00*/  HADD2.F32 R26, -RZ, R35.H0_H0 ;  /* 0x20000023ff1a7230 */ /* 0x000fe40000004100 */
[C---:B------:R-:W-:Y:S01]  /*ca10*/  FMUL.FTZ R27, R25.reuse, R24 ;  /* 0x00000018191b7220 */ /* 0x040fe20000410000 */
[----:B------:R-:W-:Y:S02]  /*ca20*/  HADD2.F32 R58, -RZ, R58.H1_H1 ;  /* 0x3000003aff3a7230 */ /* 0x000fe40000004100 */
[----:B------:R-:W-:Y:S01]  /*ca30*/  FMUL.FTZ R25, R25, R5 ;  /* 0x0000000519197220 */ /* 0x000fe20000410000 */
[----:B------:R-:W-:-:S02]  /*ca40*/  HADD2.F32 R56, -RZ, R56.H1_H1 ;  /* 0x30000038ff387230 */ /* 0x000fc40000004100 */
[----:B------:R-:W-:Y:S01]  /*ca50*/  FFMA.FTZ R36, R6, R5, -R27 ;  /* 0x0000000506247223 */ /* 0x000fe2000001081b */
[----:B------:R-:W-:Y:S02]  /*ca60*/  HADD2.F32 R35, -RZ, R35.H1_H1 ;  /* 0x30000023ff237230 */ /* 0x000fe40000004100 */
[C---:B------:R-:W-:Y:S01]  /*ca70*/  FMUL.FTZ R5, R26.reuse, R58 ;  /* 0x0000003a1a057220 */ /* 0x040fe20000410000 */
[----:B------:R-:W-:Y:S02]  /*ca80*/  HADD2.F32 R20, -RZ, R43.H0_H0 ;  /* 0x2000002bff147230 */ /* 0x000fe40000004100 */
[----:B------:R-:W-:Y:S01]  /*ca90*/  FMUL.FTZ R46, R26, R56 ;  /* 0x000000381a2e7220 */ /* 0x000fe20000410000 */
[----:B------:R-:W-:Y:S02]  /*caa0*/  HADD2.F32 R4, -RZ, R65.H0_H0 ;  /* 0x20000041ff047230 */ /* 0x000fe40000004100 */
        /* <DEDUP_REMOVED lines=32> */
.L_x_9555:
[----:B------:R-:W-:Y:S05]  /*ccb0*/  BSYNC B1 ;  /* 0x0000000000017941 */ /* 0x000fea0003800000 */
.L_x_9554:
        /* <DEDUP_REMOVED lines=12> */
[----:B------:R-:W-:Y:S02]  /*cd80*/  SHF.L.U32 R5, R5, 0xa, RZ ;  /* 0x0000000a05057819 */ /* 0x000fe400000006ff */
[----:B------:R-:W-:Y:S02]  /*cd90*/  LOP3.LUT R21, R4, R229, RZ, 0x3c, !PT ;  /* 0x000000e504157212 */ /* 0x000fe400078e3cff */
[----:B------:R-:W-:Y:S02]  /*cda0*/  LOP3.LUT R20, R5, 0x7fffe000, RZ, 0xc0, !PT ;  /* 0x7fffe00005147812 */ /* 0x000fe400078ec0ff */
[----:B------:R-:W1:Y:S01]  /*cdb0*/  LDS.128 R4, [R222] ;  /* 0x00000000de047984 */ /* 0x000e620000000c00 */
[--C-:B------:R-:W-:Y:S02]  /*cdc0*/  SHF.R.U64 R48, R38, 0x10, R39.reuse ;  /* 0x0000001026307819 */ /* 0x100fe40000001227 */
[----:B------:R-:W-:Y:S02]  /*cdd0*/  IADD3 R21, R21, R20, R198 ;  /* 0x0000001415157210 */ /* 0x000fe40007ffe0c6 */
[----:B------:R-:W-:-:S02]  /*cde0*/  SHF.R.U32.HI R37, RZ, 0x10, R39 ;  /* 0x00000010ff257819 */ /* 0x000fc40000011627 */
[--C-:B------:R-:W-:Y:S01]  /*cdf0*/  SHF.R.U64 R47, R40, 0x10, R41.reuse ;  /* 0x00000010282f7819 */ /* 0x100fe20000001229 */
[----:B------:R-:W-:Y:S01]  /*ce00*/  IMAD R21, R21, 0x2, R2 ;  /* 0x0000000215157824 */ /* 0x000fe200078e0202 */
[----:B------:R-:W-:Y:S01]  /*ce10*/  SHF.R.U32.HI R46, RZ, 0x10, R41 ;  /* 0x00000010ff2e7819 */ /* 0x000fe20000011629 */
[----:B------:R-:W-:Y:S01]  /*ce20*/  HADD2.F32 R37, -RZ, R37.H0_H0 ;  /* 0x20000025ff257230 */ /* 0x000fe20000004100 */
[--C-:B------:R-:W-:Y:S02]  /*ce30*/  SHF.R.U64 R49, R52, 0x10, R53.reuse ;  /* 0x0000001034317819 */ /* 0x100fe40000001235 */
[----:B------:R-:W2:Y:S01]  /*ce40*/  LDS.128 R24, [R21+0x10400] ;  /* 0x0104000015187984 */ /* 0x000ea20000000c00 */
[----:B------:R-:W-:Y:S01]  /*ce50*/  SHF.R.U32.HI R52, RZ, 0x10, R53 ;  /* 0x00000010ff347819 */ /* 0x000fe20000011635 */
[--C-:B-1----:R-:W-:Y:S02]  /*ce60*/  HADD2.F32 R20, -RZ, R5.reuse.H0_H0 ;  /* 0x20000005ff147230 */ /* 0x102fe40000004100 */
[----:B------:R-:W-:-:S02]  /*ce70*/  HADD2.F32 R28, -RZ, R5.H1_H1 ;  /* 0x30000005ff1c7230 */ /* 0x000fc40000004100 */
[----:B------:R-:W-:Y:S02]  /*ce80*/  HADD2.F32 R5, -RZ, R4.H0_H0 ;  /* 0x20000004ff057230 */ /* 0x000fe40000004100 */
[----:B0-----:R-:W-:Y:S02]  /*ce90*/  HADD2.F32 R29, -RZ, R6.H0_H0 ;  /* 0x20000006ff1d7230 */ /* 0x001fe40000004100 */
[--C-:B------:R-:W-:Y:S02]  /*cea0*/  HADD2.F32 R30, -RZ, R7.reuse.H0_H0 ;  /* 0x20000007ff1e7230 */ /* 0x100fe40000004100 */
[----:B------:R-:W-:Y:S02]  /*ceb0*/  HADD2.F32 R7, -RZ, R7.H1_H1 ;  /* 0x30000007ff077230 */ /* 0x000fe40000004100 */
[----:B------:R-:W-:Y:S02]  /*cec0*/  HADD2.F32 R4, -RZ, R4.H1_H1 ;  /* 0x30000004ff047230 */ /* 0x000fe40000004100 */
[----:B--2---:R-:W-:-:S02]  /*ced0*/  HADD2.F32 R31, -RZ, R25.H0_H0 ;  /* 0x20000019ff1f7230 */ /* 0x004fc40000004100 */
[----:B------:R-:W-:Y:S02]  /*cee0*/  HADD2.F32 R32, -RZ, R25.H1_H1 ;  /* 0x30000019ff207230 */ /* 0x000fe40000004100 */
[----:B------:R-:W-:Y:S02]  /*cef0*/  HADD2.F32 R25, -RZ, R24.H0_H0 ;  /* 0x20000018ff197230 */ /* 0x000fe40000004100 */
[CC--:B------:R-:W-:Y:S01]  /*cf00*/  FMUL.FTZ R39, R31.reuse, R36.reuse ;  /* 0x000000241f277220 */ /* 0x0c0fe20000410000 */
[-C--:B------:R-:W-:Y:S01]  /*cf10*/  FMUL.FTZ R41, R31, R35.reuse ;  /* 0x000000231f297220 */ /* 0x080fe20000410000 */
[----:B------:R-:W-:Y:S02]  /*cf20*/  HADD2.F32 R31, -RZ, R50.H0_H0 ;  /* 0x20000032ff1f7230 */ /* 0x000fe40000004100 */
[C---:B------:R-:W-:Y:S01]  /*cf30*/  FFMA.FTZ R39, R20.reuse, R35, -R39 ;  /* 0x0000002314277223 */ /* 0x040fe20000010827 */
[----:B------:R-:W-:Y:S01]  /*cf40*/  FFMA.FTZ R41, R20, R36, R41 ;  /* 0x0000002414297223 */ /* 0x000fe20000010029 */
[----:B------:R-:W-:-:S02]  /*cf50*/  HADD2.F32 R20, -RZ, R59.H0_H0 ;  /* 0x2000003bff147230 */ /* 0x000fc40000004100 */
[C---:B------:R-:W-:Y:S01]  /*cf60*/  FMUL.FTZ R35, R32.reuse, R37 ;  /* 0x0000002520237220 */ /* 0x040fe20000410000 */
[-C--:B------:R-:W-:Y:S01]  /*cf70*/  FMUL.FTZ R43, R32, R31.reuse ;  /* 0x0000001f202b7220 */ /* 0x080fe20000410000 */
[C---:B------:R-:W-:Y:S01]  /*cf80*/  FMUL.FTZ R36, R25.reuse, R62 ;  /* 0x0000003e19247220 */ /* 0x040fe20000410000 */
[----:B------:R-:W-:Y:S02]  /*cf90*/  HADD2.F32 R33, -RZ, R26.H0_H0 ;  /* 0x2000001aff217230 */ /* 0x000fe40000004100 */
[-C--:B------:R-:W-:Y:S01]  /*cfa0*/  FMUL.FTZ R25, R25, R20.reuse ;  /* 0x0000001419197220 */ /* 0x080fe20000410000 */
[----:B------:R-:W-:Y:S02]  /*cfb0*/  HADD2.F32 R32, -RZ, R63.H0_H0 ;  /* 0x2000003fff207230 */ /* 0x000fe40000004100 */
[----:B------:R-:W-:Y:S01]  /*cfc0*/  FFMA.FTZ R36, R5, R20, -R36 ;  /* 0x0000001405247223 */ /* 0x000fe20000010824 */
[----:B------:R-:W-:Y:S02]  /*cfd0*/  HADD2.F32 R34, -RZ, R27.H0_H0 ;  /* 0x2000001bff227230 */ /* 0x000fe40000004100 */
[C---:B------:R-:W-:Y:S01]  /*cfe0*/  FFMA.FTZ R38, R28.reuse, R31, -R35 ;  /* 0x0000001f1c267223 */ /* 0x040fe20000010823 */
[----:B------:R-:W-:Y:S01]  /*cff0*/  FFMA.FTZ R40, R28, R37, R43 ;  /* 0x000000251c287223 */ /* 0x000fe2000001002b */
[----:B------:R-:W-:-:S02]  /*d000*/  HADD2.F32 R20, -RZ, R44.H0_H0 ;  /* 0x2000002cff147230 */ /* 0x000fc40000004100 */
[----:B------:R-:W-:Y:S01]  /*d010*/  FFMA.FTZ R62, R5, R62, R25 ;  /* 0x0000003e053e7223 */ /* 0x000fe20000010019 */
[----:B------:R-:W-:Y:S02]  /*d020*/  HADD2.F32 R63, -RZ, R63.H1_H1 ;  /* 0x3000003fff3f7230 */ /* 0x000fe40000004100 */
[C---:B------:R-:W-:Y:S01]  /*d030*/  FMUL.FTZ R28, R33.reuse, R32 ;  /* 0x00000020211c7220 */ /* 0x040fe20000410000 */
[----:B------:R-:W-:Y:S02]  /*d040*/  HADD2.F32 R5, -RZ, R44.H1_H1 ;  /* 0x3000002cff057230 */ /* 0x000fe40000004100 */
[-C--:B------:R-:W-:Y:S01]  /*d050*/  FMUL.FTZ R44, R33, R20.reuse ;  /* 0x00000014212c7220 */ /* 0x080fe20000410000 */
[----:B------:R-:W-:Y:S02]  /*d060*/  HADD2.F32 R27, -RZ, R27.H1_H1 ;  /* 0x3000001bff1b7230 */ /* 0x000fe40000004100 */
[----:B------:R-:W-:Y:S01]  /*d070*/  FFMA.FTZ R35, R29, R20, -R28 ;  /* 0x000000141d237223 */ /* 0x000fe2000001081c */
[----:B------:R-:W-:Y:S01]  /*d080*/  FMUL.FTZ R25, R34, R63 ;  /* 0x0000003f22197220 */ /* 0x000fe20000410000 */
[----:B------:R-:W-:-:S02]  /*d090*/  HADD2.F32 R28, -RZ, R46.H0_H0 ;  /* 0x2000002eff1c7230 */ /* 0x000fc40000004100 */
[-C--:B------:R-:W-:Y:S01]  /*d0a0*/  FMUL.FTZ R34, R34, R5.reuse ;  /* 0x0000000522227220 */ /* 0x080fe20000410000 */
[----:B------:R-:W-:Y:S02]  /*d0b0*/  HADD2.F32 R20, -RZ, R52.H0_H0 ;  /* 0x20000034ff147230 */ /* 0x000fe40000004100 */
[----:B------:R-:W-:Y:S01]  /*d0c0*/  FFMA.FTZ R44, R29, R32, R44 ;  /* 0x000000201d2c7223 */ /* 0x000fe2000001002c */
[C---:B------:R-:W-:Y:S01]  /*d0d0*/  FFMA.FTZ R32, R30.reuse, R5, -R25 ;  /* 0x000000051e207223 */ /* 0x040fe20000010819 */
[----:B------:R-:W-:Y:S01]  /*d0e0*/  FFMA.FTZ R34, R30, R63, R34 ;  /* 0x0000003f1e227223 */ /* 0x000fe20000010022 */
[C---:B------:R-:W-:Y:S01]  /*d0f0*/  FMUL.FTZ R46, R27.reuse, R28 ;  /* 0x0000001c1b2e7220 */ /* 0x040fe20000410000 */
[----:B------:R-:W-:Y:S01]  /*d100*/  FMUL.FTZ R30, R27, R20 ;  /* 0x000000141b1e7220 */ /* 0x000fe20000410000 */
[----:B------:R-:W-:Y:S02]  /*d110*/  HADD2.F32 R24, -RZ, R24.H1_H1 ;  /* 0x30000018ff187230 */ /* 0x000fe40000004100 */
[----:B------:R-:W-:-:S02]  /*d120*/  HADD2.F32 R26, -RZ, R26.H1_H1 ;  /* 0x3000001aff1a7230 */ /* 0x000fc40000004100 */
[C---:B------:R-:W-:Y:S01]  /*d130*/  FFMA.FTZ R43, R7.reuse, R20, -R46 ;  /* 0x00000014072b7223 */ /* 0x040fe2000001082e */
[----:B------:R-:W-:Y:S02]  /*d140*/  HADD2.F32 R27, -RZ, R48.H0_H0 ;  /* 0x20000030ff1b7230 */ /* 0x000fe40000004100 */
[----:B------:R-:W-:Y:S02]  /*d150*/  HADD2.F32 R29, -RZ, R47.H0_H0 ;  /* 0x2000002fff1d7230 */ /* 0x000fe40000004100 */
[----:B------:R-:W-:Y:S01]  /*d160*/  FFMA.FTZ R47, R7, R28, R30 ;  /* 0x0000001c072f7223 */ /* 0x000fe2000001001e */
[----:B------:R-:W-:Y:S02]  /*d170*/  HADD2.F32 R5, -RZ, R54.H0_H0 ;  /* 0x20000036ff057230 */ /* 0x000fe40000004100 */
[----:B------:R-:W-:Y:S01]  /*d180*/  FMUL.FTZ R7, R24, R27 ;  /* 0x0000001b18077220 */ /* 0x000fe20000410000 */
[----:B------:R-:W-:Y:S02]  /*d190*/  HADD2.F32 R25, -RZ, R49.H0_H0 ;  /* 0x20000031ff197230 */ /* 0x000fe40000004100 */
[----:B------:R-:W-:Y:S01]  /*d1a0*/  FMUL.FTZ R37, R26, R29 ;  /* 0x0000001d1a257220 */ /* 0x000fe20000410000 */
[----:B------:R-:W-:-:S02]  /*d1b0*/  HADD2.F32 R6, -RZ, R6.H1_H1 ;  /* 0x30000006ff067230 */ /* 0x000fc40000004100 */
[-C--:B------:R-:W-:Y:S01]  /*d1c0*/  FMUL.FTZ R24, R24, R5.reuse ;  /* 0x0000000518187220 */ /* 0x080fe20000410000 */
[----:B------:R-:W-:Y:S01]  /*d1d0*/  FFMA.FTZ R31, R4, R5, -R7 ;  /* 0x00000005041f7223 */ /* 0x000fe20000010807 */
[-C--:B------:R-:W-:Y:S01]  /*d1e0*/  FMUL.FTZ R26, R26, R25.reuse ;  /* 0x000000191a1a7220 */ /* 0x080fe20000410000 */
        /* <DEDUP_REMOVED lines=13> */
.L_x_9557:
[----:B------:R-:W-:Y:S05]  /*d2c0*/  BSYNC B1 ;  /* 0x0000000000017941 */ /* 0x000fea0003800000 */
.L_x_9556:
[----:B-1----:R-:W-:Y:S01]  /*d2d0*/  PRMT R32, R0, 0x5410, R3 ;  /* 0x0000541000207816 */ /* 0x002fe20000000003 */
[----:B------:R-:W-:Y:S06]  /*d2e0*/  @P0 BRA `(.L_x_9541) ;  /* 0x0000000400780947 */ /* 0x000fec0003800000 */
[----:B------:R-:W-:Y:S01]  /*d2f0*/  LEA.HI R45, R45, R206, RZ, 0x1d ;  /* 0x000000ce2d2d7211 */ /* 0x000fe200078fe8ff */
[--C-:B--23--:R-:W-:Y:S01]  /*d300*/  HADD2.F32 R21, -RZ, R55.reuse.H1_H1 ;  /* 0x30000037ff157230 */ /* 0x10cfe20000004100 */
[----:B------:R-:W-:Y:S01]  /*d310*/  SHF.R.U32.HI R20, RZ, 0x10, R9 ;  /* 0x00000010ff147819 */ /* 0x000fe20000011609 */
[----:B------:R-:W-:Y:S01]  /*d320*/  HADD2.F32 R55, -RZ, R55.H0_H0 ;  /* 0x20000037ff377230 */ /* 0x000fe20000004100 */
[----:B------:R-:W-:Y:S01]  /*d330*/  SHF.R.S32.HI R0, RZ, 0x1f, R45 ;  /* 0x0000001fff007819 */ /* 0x000fe2000001142d */
[----:B------:R-:W-:Y:S01]  /*d340*/  IMAD.SHL.U32 R3, R45, 0x8, RZ ;  /* 0x000000082d037824 */ /* 0x000fe200078e00ff */
[----:B------:R-:W-:Y:S01]  /*d350*/  SHF.R.U64 R38, R12, 0x10, R13 ;  /* 0x000000100c267819 */ /* 0x000fe2000000120d */
[----:B------:R-:W-:Y:S01]  /*d360*/  HADD2.F32 R20, -RZ, R20.H0_H0 ;  /* 0x20000014ff147230 */ /* 0x000fe20000004100 */
[----:B------:R-:W-:Y:S02]  /*d370*/  LEA.HI R0, R0, R45, RZ, 0x3 ;  /* 0x0000002d00007211 */ /* 0x000fe400078f18ff */
[----:B------:R-:W-:-:S02]  /*d380*/  LOP3.LUT R3, R194, 0x38, R3, 0xf8, !PT ;  /* 0x00000038c2037812 */ /* 0x000fc400078ef803 */
[--C-:B------:R-:W-:Y:S01]  /*d390*/  SHF.R.U64 R37, R14, 0x10, R15.reuse ;  /* 0x000000100e257819 */ /* 0x100fe2000000120f */
[----:B------:R-:W-:Y:S01]  /*d3a0*/  IMAD.SHL.U32 R4, R0, 0x400, RZ ;  /* 0x0000040000047824 */ /* 0x000fe200078e00ff */
[----:B------:R-:W-:Y:S02]  /*d3b0*/  LOP3.LUT R0, R3, R228, RZ, 0x3c, !PT ;  /* 0x000000e403007212 */ /* 0x000fe400078e3cff */
[----:B------:R-:W-:Y:S01]  /*d3c0*/  SHF.R.U32.HI R34, RZ, 0x10, R15 ;  /* 0x00000010ff227819 */ /* 0x000fe2000001160f */
[--C-:B------:R-:W-:Y:S01]  /*d3d0*/  HADD2.F32 R15, -RZ, R61.reuse.H1_H1 ;  /* 0x3000003dff0f7230 */ /* 0x100fe20000004100 */
[----:B------:R-:W-:Y:S01]  /*d3e0*/  LOP3.LUT R3, R4, 0x7fffe000, RZ, 0xc0, !PT ;  /* 0x7fffe00004037812 */ /* 0x000fe200078ec0ff */
[----:B------:R-:W-:Y:S01]  /*d3f0*/  HADD2.F32 R61, -RZ, R61.H0_H0 ;  /* 0x2000003dff3d7230 */ /* 0x000fe20000004100 */
[----:B------:R-:W1:Y:S01]  /*d400*/  LDS.128 R4, [R221] ;  /* 0x00000000dd047984 */ /* 0x000e620000000c00 */
[----:B------:R-:W-:Y:S02]  /*d410*/  SHF.R.U32.HI R28, RZ, 0x10, R13 ;  /* 0x00000010ff1c7819 */ /* 0x000fe4000001160d */
[----:B------:R-:W-:-:S02]  /*d420*/  IADD3 R3, R0, R3, R197 ;  /* 0x0000000300037210 */ /* 0x000fc40007ffe0c5 */
[----:B------:R-:W-:Y:S02]  /*d430*/  SHF.R.U64 R36, R8, 0x10, R9 ;  /* 0x0000001008247819 */ /* 0x000fe40000001209 */
[--C-:B------:R-:W-:Y:S01]  /*d440*/  SHF.R.U64 R35, R10, 0x10, R11.reuse ;  /* 0x000000100a237819 */ /* 0x100fe2000000120b */
[----:B------:R-:W-:Y:S01]  /*d450*/  IMAD R3, R3, 0x2, R2 ;  /* 0x0000000203037824 */ /* 0x000fe200078e0202 */
[----:B------:R-:W-:-:S04]  /*d460*/  SHF.R.U32.HI R33, RZ, 0x10, R11 ;  /* 0x00000010ff217819 */ /* 0x000fc8000001160b */
        /* <DEDUP_REMOVED lines=8> */
[--C-:B--2---:R-:W-:Y:S02]  /*d4f0*/  HADD2.F32 R12, -RZ, R25.reuse.H0_H0 ;  /* 0x20000019ff0c7230 */ /* 0x104fe40000004100 */
[----:B------:R-:W-:Y:S02]  /*d500*/  HADD2.F32 R25, -RZ, R25.H1_H1 ;  /* 0x30000019ff197230 */ /* 0x000fe40000004100 */
[----:B------:R-:W-:Y:S02]  /*d510*/  HADD2.F32 R11, -RZ, R24.H0_H0 ;  /* 0x20000018ff0b7230 */ /* 0x000fe40000004100 */
[C---:B0-----:R-:W-:Y:S01]  /*d520*/  FMUL.FTZ R29, R12.reuse, R21 ;  /* 0x000000150c1d7220 */ /* 0x041fe20000410000 */
        /* <DEDUP_REMOVED lines=14> */
[--C-:B------:R-:W-:Y:S02]  /*d610*/  HADD2.F32 R14, -RZ, R27.reuse.H0_H0 ;  /* 0x2000001bff0e7230 */ /* 0x100fe40000004100 */
        /* <DEDUP_REMOVED lines=43> */
.L_x_9541:
[----:B------:R-:W-:Y:S05]  /*d8d0*/  BSYNC B0 ;  /* 0x0000000000007941 */ /* 0x000fea0003800000 */
.L_x_9513:
        /* <DEDUP_REMOVED lines=8> */
.L_x_9511:
[----:B------:R-:W-:-:S13]  /*d960*/  ISETP.NE.AND P0, PT, R189, 0x3, PT ;  /* 0x00000003bd00780c */ /* 0x000fda0003f05270 */
[----:B------:R-:W-:Y:S05]  /*d970*/  @!P0 BRA `(.L_x_9558) ;  /* 0x0000000000048947 */ /* 0x000fea0003800000 */
[----:B------:R-:W-:Y:S01]  /*d980*/  BPT.TRAP 0x1 ;  /* 0x000000040000795c */ /* 0x000fe20000300000 */
.L_x_9558:
[----:B------:R-:W-:Y:S02]  /*d990*/  LEA R0, R184, R2, 0x3 ;  /* 0x00000002b8007211 */ /* 0x000fe400078e18ff */
[----:B012---:R-:W-:-:S04]  /*d9a0*/  SHF.L.U32 R3, R186, 0x1f, RZ ;  /* 0x0000001fba037819 */ /* 0x007fc800000006ff */
[----:B------:R0:W1:Y:S01]  /*d9b0*/  SYNCS.PHASECHK.TRANS64.TRYWAIT P2, [R0+URZ+0x28830], R3 ;  /* 0x02883003000075a7 */ /* 0x000062000804017f */
[----:B------:R-:W-:Y:S05]  /*d9c0*/  @!P0 BRA `(.L_x_9559) ;  /* 0x0000000000048947 */ /* 0x000fea0003800000 */
[----:B------:R-:W-:Y:S01]  /*d9d0*/  BPT.TRAP 0x1 ;  /* 0x000000040000795c */ /* 0x000fe20000300000 */
.L_x_9559:
[----:B---34-:R-:W2:Y:S02]  /*d9e0*/  S2R R4, SR_TID.X ;  /* 0x0000000000047919 */ /* 0x018ea40000002100 */
[----:B--2---:R-:W-:-:S04]  /*d9f0*/  LOP3.LUT R4, R4, 0x7f, RZ, 0xc0, !PT ;  /* 0x0000007f04047812 */ /* 0x004fc800078ec0ff */
[----:B------:R-:W-:Y:S01]  /*da00*/  ISETP.NE.AND P1, PT, R4, RZ, PT ;  /* 0x000000ff0400720c */ /* 0x000fe20003f25270 */
[----:B-1----:R-:W-:-:S12]  /*da10*/  @P2 BRA `(.L_x_9560) ;  /* 0x0000000000082947 */ /* 0x002fd80003800000 */
[----:B------:R-:W1:Y:S02]  /*da20*/  SYNCS.PHASECHK.TRANS64.TRYWAIT P2, [R0+URZ+0x28830], R3 ;  /* 0x02883003000075a7 */ /* 0x000e64000804017f */
[----:B-1----:R-:W-:Y:S05]  /*da30*/  @!P2 BRA `(.L_x_9561) ;  /* 0x000001400038a947 */ /* 0x002fea0003800000 */
.L_x_9560:
[----:B------:R-:W-:Y:S05]  /*da40*/  WARPSYNC.ALL ;  /* 0x0000000000007948 */ /* 0x000fea0003800000 */
[----:B01----:R-:W-:Y:S01]  /*da50*/  VIADD R3, R2, 0x18400 ;  /* 0x0001840002037836 */ /* 0x003fe20000000000 */
[----:B------:R-:W-:Y:S01]  /*da60*/  R2UR UR44, R42 ;  /* 0x000000002a2c72ca */ /* 0x000fe200000e0000 */
[----:B------:R-:W-:Y:S01]  /*da70*/  IMAD.MOV.U32 R7, RZ, RZ, 0x40000040 ;  /* 0x40000040ff077424 */ /* 0x000fe200078e00ff */
        /* <DEDUP_REMOVED lines=37> */
[----:B------:R-:W-:Y:S01]  /*dcd0*/  UMOV UR29, 0x40000040 ;  /* 0x40000040001d7882 */ /* 0x000fe20000000000 */
[----:B------:R-:W-:Y:S01]  /*dce0*/  IADD3 R8, R6, 0x400, RZ ;  /* 0x0000040006087810 */ /* 0x000fe20007ffe0ff */
[----:B------:R-:W-:Y:S01]  /*dcf0*/  UIADD3 UR32, UR44, 0x406, URZ ;  /* 0x000004062c207890 */ /* 0x000fe2000fffe03f */
[----:B------:R-:W-:Y:S01]  /*dd00*/  R2UR UR27, R9 ;  /* 0x00000000091b72ca */ /* 0x000fe200000e0000 */
[----:B------:R-:W-:Y:S01]  /*dd10*/  UMOV UR33, 0x40000040 ;  /* 0x4000004000217882 */ /* 0x000fe20000000000 */
[----:B------:R-:W-:Y:S01]  /*dd20*/  R2UR UR22, R8 ;  /* 0x00000000081672ca */ /* 0x000fe200000e0000 */
[----:B------:R-:W-:Y:S01]  /*dd30*/  VIADD R8, R6, 0x402 ;  /* 0x0000040206087836 */ /* 0x000fe20000000000 */
[----:B------:R-:W-:Y:S01]  /*dd40*/  MOV R9, 0x40000040 ;  /* 0x4000004000097802 */ /* 0x000fe20000000f00 */
[----:B------:R-:W-:Y:S01]  /*dd50*/  ULDC UR4, c[0x0][0x9d8] ;  /* 0x0002760000047ab9 */ /* 0x000fe20000000800 */
[----:B------:R-:W-:Y:S01]  /*dd60*/  R2UR UR35, R7 ;  /* 0x00000000072372ca */ /* 0x000fe200000e0000 */
[----:B------:R-:W-:Y:S01]  /*dd70*/  ULDC UR5, c[0x0][0x988] ;  /* 0x0002620000057ab9 */ /* 0x000fe20000000800 */
[----:B------:R-:W-:Y:S01]  /*dd80*/  R2UR UR26, R8 ;  /* 0x00000000081a72ca */ /* 0x000fe200000e0000 */
[C---:B------:R-:W-:Y:S01]  /*dd90*/  VIADD R8, R6.reuse, 0x404 ;  /* 0x0000040406087836 */ /* 0x040fe20000000000 */
[----:B------:R-:W-:Y:S01]  /*dda0*/  R2UR UR31, R9 ;  /* 0x00000000091f72ca */ /* 0x000fe200000e0000 */
[----:B------:R-:W-:Y:S01]  /*ddb0*/  VIADD R6, R6, 0x406 ;  /* 0x0000040606067836 */ /* 0x000fe20000000000 */
[----:B------:R-:W0:Y:S01]  /*ddc0*/  LDC R7, c[0x0][0x448] ;  /* 0x00011200ff077b82 */ /* 0x000e220000000800 */
[----:B------:R-:W-:Y:S01]  /*ddd0*/  @!P1 VIADD R0, R0, 0x28840 ;  /* 0x0002884000009836 */ /* 0x000fe20000000000 */
[----:B------:R-:W-:Y:S01]  /*dde0*/  R2UR UR30, R8 ;  /* 0x00000000081e72ca */ /* 0x000fe200000e0000 */
[----:B------:R-:W-:Y:S01]  /*ddf0*/  ULDC UR6, c[0x0][0x9d8] ;  /* 0x0002760000067ab9 */ /* 0x000fe20000000800 */
[----:B------:R-:W-:Y:S01]  /*de00*/  R2UR UR34, R6 ;  /* 0x00000000062272ca */ /* 0x000fe200000e0000 */
[----:B------:R-:W-:Y:S01]  /*de10*/  ULDC UR7, c[0x0][0x9d8] ;  /* 0x0002760000077ab9 */ /* 0x000fe20000000800 */
[----:B------:R-:W-:-:S02]  /*de20*/  @!P1 PRMT R0, RZ, 0x654, R0 ;  /* 0x00000654ff009816 */ /* 0x000fc40000000000 */
        /* <DEDUP_REMOVED lines=17> */
[----:B0-----:R-:W-:-:S02]  /*df40*/  ISETP.NE.AND P2, PT, R7, 0x1, PT ;  /* 0x000000010700780c */ /* 0x001fc40003f45270 */
[----:B------:R-:W-:-:S11]  /*df50*/  CS2R R114, SRZ ;  /* 0x0000000000727805 */ /* 0x000fd6000001ff00 */
[----:B------:R-:W0:Y:S01]  /*df60*/  @P2 LDC R7, c[0x0][0x44c] ;  /* 0x00011300ff072b82 */ /* 0x000e220000000800 */
        /* <DEDUP_REMOVED lines=34> */
[----:B-----5:R2:W3:Y:S01]  /*e190*/  MUFU.TANH R113, R26 ;  /* 0x0000001a00717308 */ /* 0x0204e20000002400 */
[----:B-1----:R-:W1:Y:S01]  /*e1a0*/  @P2 LDC R30, c[0x0][0x450] ;  /* 0x00011400ff1e2b82 */ /* 0x002e620000000800 */
[----:B------:R-:W-:Y:S01]  /*e1b0*/  FMUL.FTZ R46, R46, UR4 ;  /* 0x000000042e2e7c20 */ /* 0x000fe20008410000 */
[----:B------:R-:W-:Y:S01]  /*e1c0*/  FMUL.FTZ R47, R47, UR4 ;  /* 0x000000042f2f7c20 */ /* 0x000fe20008410000 */
[----:B------:R-:W-:Y:S01]  /*e1d0*/  FMUL.FTZ R50, R50, UR4 ;  /* 0x0000000432327c20 */ /* 0x000fe20008410000 */
[----:B------:R-:W-:Y:S01]  /*e1e0*/  FMUL.FTZ R51, R51, UR4 ;  /* 0x0000000433337c20 */ /* 0x000fe20008410000 */
[----:B------:R-:W-:Y:S01]  /*e1f0*/  FMUL.FTZ R54, R54, UR4 ;  /* 0x0000000436367c20 */ /* 0x000fe20008410000 */
[----:B------:R-:W-:Y:S01]  /*e200*/  FMUL.FTZ R6, R28, UR4 ;  /* 0x000000041c067c20 */ /* 0x000fe20008410000 */
[----:B------:R4:W-:Y:S01]  /*e210*/  MUFU.TANH R103, R34 ;  /* 0x0000002200677308 */ /* 0x0009e20000002400 */
[----:B--2---:R-:W-:-:S02]  /*e220*/  IMAD.IADD R26, R204, 0x1, R191 ;  /* 0x00000001cc1a7824 */ /* 0x004fc400078e02bf */
[----:B------:R-:W-:Y:S01]  /*e230*/  FMUL.FTZ R55, R55, UR4 ;  /* 0x0000000437377c20 */ /* 0x000fe20008410000 */
[----:B------:R-:W-:Y:S01]  /*e240*/  FMUL.FTZ R28, R53, UR4 ;  /* 0x00000004351c7c20 */ /* 0x000fe20008410000 */
[----:B------:R-:W-:Y:S01]  /*e250*/  FMUL.FTZ R58, R58, UR4 ;  /* 0x000000043a3a7c20 */ /* 0x000fe20008410000 */
[----:B0-----:R-:W-:-:S04]  /*e260*/  @P2 IMAD.HI.U32 R7, R26, R7, RZ ;  /* 0x000000071a072227 */ /* 0x001fc800078e00ff */
        /* <DEDUP_REMOVED lines=11> */
[----:B-1----:R-:W-:Y:S01]  /*e320*/  @P2 SHF.R.U32.HI R26, RZ, R30, R7 ;  /* 0x0000001eff1a2219 */ /* 0x002fe20000011607 */
[----:B------:R-:W-:-:S02]  /*e330*/  IMAD.MOV.U32 R30, RZ, RZ, -0x80 ;  /* 0xffffff80ff1e7424 */ /* 0x000fc400078e00ff */
[----:B------:R-:W-:Y:S01]  /*e340*/  FMUL.FTZ R74, R74, UR4 ;  /* 0x000000044a4a7c20 */ /* 0x000fe20008410000 */
[----:B------:R-:W-:Y:S01]  /*e350*/  FMUL.FTZ R75, R75, UR4 ;  /* 0x000000044b4b7c20 */ /* 0x000fe20008410000 */
[----:B------:R-:W-:Y:S01]  /*e360*/  FMUL.FTZ R5, R25, UR4 ;  /* 0x0000000419057c20 */ /* 0x000fe20008410000 */
[----:B------:R-:W1:Y:S01]  /*e370*/  SHFL.IDX PT, R7, R26, 0x1, 0x1c1f ;  /* 0x003c1f001a077f89 */ /* 0x000e6200000e0000 */
[----:B------:R-:W-:Y:S01]  /*e380*/  IMAD R30, R129, R30, 0x80 ;  /* 0x00000080811e7424 */ /* 0x000fe200078e021e */
[----:B------:R-:W2:Y:S01]  /*e390*/  MUFU.TANH R35, R35 ;  /* 0x0000002300237308 */ /* 0x000ea20000002400 */
[----:B------:R-:W-:Y:S01]  /*e3a0*/  FMUL.FTZ R25, R49, UR4 ;  /* 0x0000000431197c20 */ /* 0x000fe20008410000 */
[----:B------:R-:W-:Y:S01]  /*e3b0*/  FMUL.FTZ R78, R78, UR4 ;  /* 0x000000044e4e7c20 */ /* 0x000fe20008410000 */
[----:B------:R-:W-:Y:S01]  /*e3c0*/  IMAD.IADD R36, R193, 0x1, R30 ;  /* 0x00000001c1247824 */ /* 0x000fe200078e021e */
[----:B----4-:R-:W-:Y:S01]  /*e3d0*/  IADD3 R34, R30, 0x1, RZ ;  /* 0x000000011e227810 */ /* 0x010fe20007ffe0ff */
[----:B------:R-:W-:Y:S01]  /*e3e0*/  FMUL.FTZ R79, R79, UR4 ;  /* 0x000000044f4f7c20 */ /* 0x000fe20008410000 */
[----:B------:R-:W-:Y:S01]  /*e3f0*/  FMUL.FTZ R20, R45, UR4 ;  /* 0x000000042d147c20 */ /* 0x000fe20008410000 */
[C---:B------:R-:W-:Y:S01]  /*e400*/  IMAD R36, R203.reuse, -0x2, R36 ;  /* 0xfffffffecb247824 */ /* 0x040fe200078e0224 */
[----:B------:R-:W4:Y:S01]  /*e410*/  MUFU.TANH R38, R38 ;  /* 0x0000002600267308 */ /* 0x000f220000002400 */
[----:B------:R-:W-:-:S02]  /*e420*/  IMAD R34, R203, -0x2, R34 ;  /* 0xfffffffecb227824 */ /* 0x000fc400078e0222 */
[----:B------:R-:W-:Y:S01]  /*e430*/  FMUL.FTZ R82, R82, UR4 ;  /* 0x0000000452527c20 */ /* 0x000fe20008410000 */
[----:B------:R-:W-:Y:S01]  /*e440*/  FMUL.FTZ R9, R32, UR4 ;  /* 0x0000000420097c20 */ /* 0x000fe20008410000 */
[----:B------:R-:W-:Y:S01]  /*e450*/  FMUL.FTZ R32, R57, UR4 ;  /* 0x0000000439207c20 */ /* 0x000fe20008410000 */
[----:B------:R-:W-:Y:S01]  /*e460*/  FMUL.FTZ R83, R83, UR4 ;  /* 0x0000000453537c20 */ /* 0x000fe20008410000 */
[----:B------:R-:W-:Y:S01]  /*e470*/  IADD3 R105, -R192, R34, R193 ;  /* 0x00000022c0697210 */ /* 0x000fe20007ffe1c1 */
[----:B------:R-:W-:Y:S01]  /*e480*/  FMUL.FTZ R86, R86, UR4 ;  /* 0x0000000456567c20 */ /* 0x000fe20008410000 */
[----:B------:R-:W4:Y:S01]  /*e490*/  MUFU.TANH R39, R39 ;  /* 0x0000002700277308 */ /* 0x000f220000002400 */
[----:B------:R-:W-:Y:S01]  /*e4a0*/  FMUL.FTZ R87, R87, UR4 ;  /* 0x0000000457577c20 */ /* 0x000fe20008410000 */
[----:B------:R-:W4:Y:S01]  /*e4b0*/  SHFL.IDX PT, R26, R26, RZ, 0x1c1f ;  /* 0x001c1fff1a1a7589 */ /* 0x000f2200000e0000 */
[----:B------:R-:W-:Y:S01]  /*e4c0*/  FMUL.FTZ R3, R24, UR4 ;  /* 0x0000000418037c20 */ /* 0x000fe20008410000 */
[----:B------:R-:W-:Y:S01]  /*e4d0*/  FMUL.FTZ R8, R29, UR4 ;  /* 0x000000041d087c20 */ /* 0x000fe20008410000 */
[----:B------:R-:W-:Y:S01]  /*e4e0*/  FMUL.FTZ R13, R40, UR4 ;  /* 0x00000004280d7c20 */ /* 0x000fe20008410000 */
[----:B-1----:R-:W-:Y:S01]  /*e4f0*/  VIADDMNMX R30, R7, R105, R36, PT ;  /* 0x00000069071e7246 */ /* 0x002fe20003800124 */
[----:B------:R-:W-:Y:S01]  /*e500*/  FMUL.FTZ R7, R71, UR4 ;  /* 0x0000000447077c20 */ /* 0x000fe20008410000 */
[----:B------:R-:W1:Y:S01]  /*e510*/  MUFU.TANH R42, R42 ;  /* 0x0000002a002a7308 */ /* 0x000e620000002400 */
[----:B------:R-:W-:Y:S01]  /*e520*/  FMUL.FTZ R65, R65, UR4 ;  /* 0x0000000441417c20 */ /* 0x000fe20008410000 */
[----:B------:R-:W-:Y:S01]  /*e530*/  ISETP.GT.AND P4, PT, R30, RZ, PT ;  /* 0x000000ff1e00720c */ /* 0x000fe20003f84270 */
[----:B------:R-:W-:Y:S01]  /*e540*/  FMUL.FTZ R14, R44, UR4 ;  /* 0x000000042c0e7c20 */ /* 0x000fe20008410000 */
[C---:B------:R-:W-:Y:S01]  /*e550*/  ISETP.GT.AND P5, PT, R30.reuse, 0x1, PT ;  /* 0x000000011e00780c */ /* 0x040fe20003fa4270 */
[----:B------:R-:W-:Y:S01]  /*e560*/  FMUL.FTZ R69, R69, UR4 ;  /* 0x0000000445457c20 */ /* 0x000fe20008410000 */
[----:B------:R-:W-:Y:S01]  /*e570*/  ISETP.GT.AND P3, PT, R30, 0x8, PT ;  /* 0x000000081e00780c */ /* 0x000fe20003f64270 */
[----:B------:R-:W-:Y:S01]  /*e580*/  FMUL.FTZ R73, R73, UR4 ;  /* 0x0000000449497c20 */ /* 0x000fe20008410000 */
[----:B---3--:R-:W-:Y:S01]  /*e590*/  FSEL R113, R113, -INF , P4 ;  /* 0xff80000071717808 */ /* 0x008fe20002000000 */
[----:B------:R-:W3:Y:S01]  /*e5a0*/  MUFU.TANH R43, R43 ;  /* 0x0000002b002b7308 */ /* 0x000ee20000002400 */
[----:B0-----:R-:W-:Y:S01]  /*e5b0*/  FSEL R111, R27, -INF , P5 ;  /* 0xff8000001b6f7808 */ /* 0x001fe20002800000 */
[----:B------:R-:W-:Y:S01]  /*e5c0*/  FMUL.FTZ R21, R48, UR4 ;  /* 0x0000000430157c20 */ /* 0x000fe20008410000 */
[----:B------:R-:W-:Y:S01]  /*e5d0*/  ISETP.GT.AND P4, PT, R30, 0x9, PT ;  /* 0x000000091e00780c */ /* 0x000fe20003f84270 */
[----:B------:R-:W-:Y:S01]  /*e5e0*/  FMUL.FTZ R81, R81, UR4 ;  /* 0x0000000451517c20 */ /* 0x000fe20008410000 */
[----:B------:R-:W-:Y:S01]  /*e5f0*/  FSEL R109, R109, -INF , P3 ;  /* 0xff8000006d6d7808 */ /* 0x000fe20001800000 */
[----:B------:R-:W-:Y:S01]  /*e600*/  FMUL.FTZ R24, R52, UR4 ;  /* 0x0000000434187c20 */ /* 0x000fe20008410000 */
[----:B------:R-:W-:Y:S01]  /*e610*/  FMNMX.FTZ R34, R113, R111, !PT ;  /* 0x0000006f71227209 */ /* 0x000fe20007810000 */
[----:B------:R-:W0:Y:S01]  /*e620*/  MUFU.TANH R46, R46 ;  /* 0x0000002e002e7308 */ /* 0x000e220000002400 */
[----:B------:R-:W-:Y:S01]  /*e630*/  ISETP.GT.AND P3, PT, R30, 0x10, PT ;  /* 0x000000101e00780c */ /* 0x000fe20003f64270 */
[----:B------:R-:W-:Y:S01]  /*e640*/  FMUL.FTZ R85, R85, UR4 ;  /* 0x0000000455557c20 */ /* 0x000fe20008410000 */
[----:B--2---:R-:W-:Y:S01]  /*e650*/  FSEL R107, R31, -INF , P4 ;  /* 0xff8000001f6b7808 */ /* 0x004fe20002000000 */
[----:B------:R-:W-:Y:S01]  /*e660*/  FMUL.FTZ R29, R56, UR4 ;  /* 0x00000004381d7c20 */ /* 0x000fe20008410000 */
[----:B------:R-:W-:Y:S01]  /*e670*/  FMNMX.FTZ R34, R109, R34, !PT ;  /* 0x000000226d227209 */ /* 0x000fe20007810000 */
[----:B------:R-:W-:Y:S01]  /*e680*/  FMUL.FTZ R60, R60, UR4 ;  /* 0x000000043c3c7c20 */ /* 0x000fe20008410000 */
[----:B------:R-:W-:Y:S01]  /*e690*/  ISETP.GT.AND P4, PT, R30, 0x11, PT ;  /* 0x000000111e00780c */ /* 0x000fe20003f84270 */
[----:B------:R-:W2:Y:S01]  /*e6a0*/  MUFU.TANH R47, R47 ;  /* 0x0000002f002f7308 */ /* 0x000ea20000002400 */
[----:B------:R-:W-:Y:S01]  /*e6b0*/  FSEL R103, R103, -INF , P3 ;  /* 0xff80000067677808 */ /* 0x000fe20001800000 */
[----:B------:R-:W-:Y:S01]  /*e6c0*/  FMUL.FTZ R64, R64, UR4 ;  /* 0x0000000440407c20 */ /* 0x000fe20008410000 */
[----:B------:R-:W-:Y:S01]  /*e6d0*/  FMNMX.FTZ R34, R107, R34, !PT ;  /* 0x000000226b227209 */ /* 0x000fe20007810000 */
[----:B------:R-:W-:Y:S01]  /*e6e0*/  FMUL.FTZ R68, R68, UR4 ;  /* 0x0000000444447c20 */ /* 0x000fe20008410000 */
[----:B------:R-:W-:Y:S01]  /*e6f0*/  ISETP.GT.AND P3, PT, R30, 0x18, PT ;  /* 0x000000181e00780c */ /* 0x000fe20003f64270 */
[----:B------:R-:W-:Y:S01]  /*e700*/  FMUL.FTZ R72, R72, UR4 ;  /* 0x0000000448487c20 */ /* 0x000fe20008410000 */
[----:B------:R-:W-:Y:S01]  /*e710*/  FSEL R101, R35, -INF , P4 ;  /* 0xff80000023657808 */ /* 0x000fe20002000000 */
[----:B------:R-:W2:Y:S01]  /*e720*/  MUFU.TANH R50, R50 ;  /* 0x0000003200327308 */ /* 0x000ea20000002400 */
[----:B------:R-:W-:Y:S01]  /*e730*/  FMNMX.FTZ R34, R103, R34, !PT ;  /* 0x0000002267227209 */ /* 0x000fe20007810000 */
[----:B------:R-:W-:Y:S01]  /*e740*/  FMUL.FTZ R76, R76, UR4 ;  /* 0x000000044c4c7c20 */ /* 0x000fe20008410000 */
[----:B------:R-:W-:Y:S01]  /*e750*/  ISETP.GT.AND P4, PT, R30, 0x19, PT ;  /* 0x000000191e00780c */ /* 0x000fe20003f84270 */
[----:B------:R-:W-:Y:S01]  /*e760*/  FMUL.FTZ R77, R77, UR4 ;  /* 0x000000044d4d7c20 */ /* 0x000fe20008410000 */
[----:B----4-:R-:W-:Y:S01]  /*e770*/  FSEL R99, R38, -INF , P3 ;  /* 0xff80000026637808 */ /* 0x010fe20001800000 */
[----:B------:R-:W-:Y:S01]  /*e780*/  FMUL.FTZ R80, R80, UR4 ;  /* 0x0000000450507c20 */ /* 0x000fe20008410000 */
[----:B------:R-:W-:Y:S01]  /*e790*/  FMNMX.FTZ R34, R101, R34, !PT ;  /* 0x0000002265227209 */ /* 0x000fe20007810000 */
[----:B------:R-:W-:Y:S01]  /*e7a0*/  MUFU.TANH R51, R51 ;  /* 0x0000003300337308 */ /* 0x000fe20000002400 */
[----:B------:R-:W-:Y:S01]  /*e7b0*/  ISETP.GT.AND P3, PT, R30, 0x20, PT ;  /* 0x000000201e00780c */ /* 0x000fe20003f64270 */
[----:B------:R-:W-:Y:S01]  /*e7c0*/  FMUL.FTZ R84, R84, UR4 ;  /* 0x0000000454547c20 */ /* 0x000fe20008410000 */
[----:B------:R-:W-:Y:S01]  /*e7d0*/  FSEL R97, R39, -INF , P4 ;  /* 0xff80000027617808 */ /* 0x000fe20002000000 */
[----:B------:R4:W-:Y:S01]  /*e7e0*/  @!P1 SYNCS.ARRIVE.TRANS64.RED.A1T0 RZ, [R0+URZ], RZ ;  /* 0x000000ff00ff99a7 */ /* 0x0009e2000810043f */
[----:B------:R-:W-:-:S02]  /*e7f0*/  FMNMX.FTZ R34, R99, R34, !PT ;  /* 0x0000002263227209 */ /* 0x000fc40007810000 */
[----:B------:R-:W-:Y:S01]  /*e800*/  ISETP.GT.AND P4, PT, R30, 0x21, PT ;  /* 0x000000211e00780c */ /* 0x000fe20003f84270 */
[----:B------:R0:W4:Y:S01]  /*e810*/  MUFU.TANH R53, R54 ;  /* 0x0000003600357308 */ /* 0x0001220000002400 */
[----:B-1----:R-:W-:Y:S02]  /*e820*/  FSEL R95, R42, -INF , P3 ;  /* 0xff8000002a5f7808 */ /* 0x002fe40001800000 */
[----:B------:R-:W-:Y:S01]  /*e830*/  FMNMX.FTZ R34, R97, R34, !PT ;  /* 0x0000002261227209 */ /* 0x000fe20007810000 */
[----:B------:R-:W1:Y:S01]  /*e840*/  @P2 LDC R52, c[0x0][0x44c] ;  /* 0x00011300ff342b82 */ /* 0x000e620000000800 */
[----:B------:R-:W-:Y:S02]  /*e850*/  ISETP.GT.AND P3, PT, R30, 0x28, PT ;  /* 0x000000281e00780c */ /* 0x000fe40003f64270 */
[----:B---3--:R-:W-:Y:S01]  /*e860*/  FSEL R93, R43, -INF , P4 ;  /* 0xff8000002b5d7808 */ /* 0x008fe20002000000 */
[----:B------:R-:W-:Y:S01]  /*e870*/  MUFU.TANH R55, R55 ;  /* 0x0000003700377308 */ /* 0x000fe20000002400 */
[----:B------:R-:W-:-:S02]  /*e880*/  FMNMX.FTZ R34, R95, R34, !PT ;  /* 0x000000225f227209 */ /* 0x000fc40007810000 */
[----:B------:R-:W-:Y:S01]  /*e890*/  ISETP.GT.AND P4, PT, R30, 0x29, PT ;  /* 0x000000291e00780c */ /* 0x000fe20003f84270 */
[----:B0-----:R-:W0:Y:S01]  /*e8a0*/  @P2 LDC R54, c[0x0][0x450] ;  /* 0x00011400ff362b82 */ /* 0x001e220000000800 */
[----:B------:R-:W-:Y:S02]  /*e8b0*/  FSEL R91, R46, -INF , P3 ;  /* 0xff8000002e5b7808 */ /* 0x000fe40001800000 */
[----:B------:R-:W-:Y:S01]  /*e8c0*/  FMNMX.FTZ R34, R93, R34, !PT ;  /* 0x000000225d227209 */ /* 0x000fe20007810000 */
[----:B------:R-:W3:Y:S01]  /*e8d0*/  MUFU.TANH R33, R58 ;  /* 0x0000003a00217308 */ /* 0x000ee20000002400 */
[----:B------:R-:W-:Y:S02]  /*e8e0*/  ISETP.GT.AND P3, PT, R30, 0x30, PT ;  /* 0x000000301e00780c */ /* 0x000fe40003f64270 */
[----:B--2---:R-:W-:Y:S02]  /*e8f0*/  FSEL R89, R47, -INF , P4 ;  /* 0xff8000002f597808 */ /* 0x004fe40002000000 */
[----:B------:R-:W-:-:S02]  /*e900*/  FMNMX.FTZ R34, R91, R34, !PT ;  /* 0x000000225b227209 */ /* 0x000fc40007810000 */
[----:B------:R-:W-:Y:S01]  /*e910*/  ISETP.GT.AND P4, PT, R30, 0x31, PT ;  /* 0x000000311e00780c */ /* 0x000fe20003f84270 */
[----:B------:R-:W2:Y:S01]  /*e920*/  MUFU.TANH R59, R59 ;  /* 0x0000003b003b7308 */ /* 0x000ea20000002400 */
[----:B------:R-:W-:Y:S02]  /*e930*/  FSEL R71, R50, -INF , P3 ;  /* 0xff80000032477808 */ /* 0x000fe40001800000 */
[----:B------:R-:W-:Y:S02]  /*e940*/  FMNMX.FTZ R34, R89, R34, !PT ;  /* 0x0000002259227209 */ /* 0x000fe40007810000 */
[----:B------:R-:W-:Y:S02]  /*e950*/  ISETP.GT.AND P3, PT, R30, 0x38, PT ;  /* 0x000000381e00780c */ /* 0x000fe40003f64270 */
[----:B------:R-:W-:Y:S01]  /*e960*/  FMNMX.FTZ R34, R71, R34, !PT ;  /* 0x0000002247227209 */ /* 0x000fe20007810000 */
[----:B------:R2:W-:Y:S01]  /*e970*/  MUFU.TANH R41, R67 ;  /* 0x0000004300297308 */ /* 0x0005e20000002400 */
[----:B----4-:R-:W-:-:S02]  /*e980*/  FSEL R53, R53, -INF , P3 ;  /* 0xff80000035357808 */ /* 0x010fc40001800000 */
[----:B------:R-:W-:Y:S02]  /*e990*/  ISETP.GT.AND P3, PT, R30, 0x40, PT ;  /* 0x000000401e00780c */ /* 0x000fe40003f64270 */
[----:B------:R-:W-:Y:S02]  /*e9a0*/  VIADDMNMX R105, R26, R105, R36, PT ;  /* 0x000000691a697246 */ /* 0x000fe40003800124 */
[----:B---3--:R-:W-:Y:S01]  /*e9b0*/  FSEL R33, R33, -INF , P3 ;  /* 0xff80000021217808 */ /* 0x008fe20001800000 */
[----:B------:R-:W3:Y:S01]  /*e9c0*/  MUFU.TANH R62, R62 ;  /* 0x0000003e003e7308 */ /* 0x000ee20000002400 */
[----:B--2---:R-:W-:Y:S02]  /*e9d0*/  FSEL R67, R51, -INF , P4 ;  /* 0xff80000033437808 */ /* 0x004fe40002000000 */
[----:B------:R-:W-:Y:S02]  /*e9e0*/  ISETP.GT.AND P4, PT, R30, 0x39, PT ;  /* 0x000000391e00780c */ /* 0x000fe40003f84270 */
[----:B------:R-:W-:-:S02]  /*e9f0*/  FMNMX.FTZ R34, R67, R34, !PT ;  /* 0x0000002243227209 */ /* 0x000fc40007810000 */
[----:B------:R-:W-:Y:S01]  /*ea00*/  FSEL R39, R55, -INF , P4 ;  /* 0xff80000037277808 */ /* 0x000fe20002000000 */
[----:B------:R-:W2:Y:S01]  /*ea10*/  MUFU.TANH R63, R63 ;  /* 0x0000003f003f7308 */ /* 0x000ea20000002400 */
[----:B------:R-:W-:Y:S02]  /*ea20*/  FMNMX.FTZ R34, R53, R34, !PT ;  /* 0x0000002235227209 */ /* 0x000fe40007810000 */
[C---:B------:R-:W-:Y:S02]  /*ea30*/  ISETP.GT.AND P4, PT, R30.reuse, 0x41, PT ;  /* 0x000000411e00780c */ /* 0x040fe40003f84270 */
[----:B------:R-:W-:Y:S02]  /*ea40*/  FMNMX.FTZ R34, R39, R34, !PT ;  /* 0x0000002227227209 */ /* 0x000fe40007810000 */
[----:B------:R-:W-:Y:S01]  /*ea50*/  ISETP.GT.AND P3, PT, R30, 0x48, PT ;  /* 0x000000481e00780c */ /* 0x000fe20003f64270 */
[----:B------:R-:W4:Y:S01]  /*ea60*/  MUFU.TANH R37, R66 ;  /* 0x0000004200257308 */ /* 0x000f220000002400 */
[----:B------:R-:W-:-:S02]  /*ea70*/  FSEL R31, R59, -INF , P4 ;  /* 0xff8000003b1f7808 */ /* 0x000fc40002000000 */
[----:B------:R-:W-:Y:S02]  /*ea80*/  FMNMX.FTZ R34, R33, R34, !PT ;  /* 0x0000002221227209 */ /* 0x000fe40007810000 */
[----:B------:R-:W-:Y:S02]  /*ea90*/  ISETP.GT.AND P4, PT, R30, 0x49, PT ;  /* 0x000000491e00780c */ /* 0x000fe40003f84270 */
[----:B---3--:R-:W-:Y:S01]  /*eaa0*/  FSEL R27, R62, -INF , P3 ;  /* 0xff8000003e1b7808 */ /* 0x008fe20001800000 */
[----:B------:R-:W3:Y:S01]  /*eab0*/  MUFU.TANH R70, R70 ;  /* 0x0000004600467308 */ /* 0x000ee20000002400 */
[----:B------:R-:W-:Y:S02]  /*eac0*/  FMNMX.FTZ R34, R31, R34, !PT ;  /* 0x000000221f227209 */ /* 0x000fe40007810000 */
[----:B------:R-:W-:Y:S02]  /*ead0*/  ISETP.GT.AND P3, PT, R30, 0x50, PT ;  /* 0x000000501e00780c */ /* 0x000fe40003f64270 */
[----:B--2---:R-:W-:-:S02]  /*eae0*/  FSEL R35, R63, -INF , P4 ;  /* 0xff8000003f237808 */ /* 0x004fc40002000000 */
[----:B------:R-:W-:Y:S01]  /*eaf0*/  FMNMX.FTZ R34, R27, R34, !PT ;  /* 0x000000221b227209 */ /* 0x000fe20007810000 */
[----:B------:R-:W2:Y:S01]  /*eb00*/  MUFU.TANH R7, R7 ;  /* 0x0000000700077308 */ /* 0x000ea20000002400 */
[C---:B------:R-:W-:Y:S02]  /*eb10*/  ISETP.GT.AND P4, PT, R30.reuse, 0x51, PT ;  /* 0x000000511e00780c */ /* 0x040fe40003f84270 */
[----:B----4-:R-:W-:Y:S02]  /*eb20*/  FSEL R37, R37, -INF , P3 ;  /* 0xff80000025257808 */ /* 0x010fe40001800000 */
        /* <DEDUP_REMOVED lines=9> */
[C---:B------:R-:W-:Y:S02]  /*ebc0*/  ISETP.GT.AND P3, PT, R30.reuse, 0x60, PT ;  /* 0x000000601e00780c */ /* 0x040fe40003f64270 */
[----:B--2---:R-:W-:Y:S01]  /*ebd0*/  FSEL R45, R7, -INF , P4 ;  /* 0xff800000072d7808 */ /* 0x004fe20002000000 */
[----:B------:R-:W-:Y:S01]  /*ebe0*/  FMUL.FTZ R7, R61, UR4 ;  /* 0x000000043d077c20 */ /* 0x000fe20008410000 */
[----:B------:R-:W-:Y:S01]  /*ebf0*/  FMNMX.FTZ R34, R43, R34, !PT ;  /* 0x000000222b227209 */ /* 0x000fe20007810000 */
[----:B------:R-:W2:Y:S01]  /*ec00*/  MUFU.TANH R51, R78 ;  /* 0x0000004e00337308 */ /* 0x000ea20000002400 */
[----:B------:R-:W-:Y:S01]  /*ec10*/  ISETP.GT.AND P4, PT, R30, 0x61, PT ;  /* 0x000000611e00780c */ /* 0x000fe20003f84270 */
[----:B------:R-:W-:Y:S01]  /*ec20*/  ULDC UR4, c[0x0][0x988] ;  /* 0x0002620000047ab9 */ /* 0x000fe20000000800 */
[----:B----4-:R-:W-:-:S02]  /*ec30*/  FSEL R47, R47, -INF , P3 ;  /* 0xff8000002f2f7808 */ /* 0x010fc40001800000 */
[----:B------:R-:W-:Y:S02]  /*ec40*/  FMNMX.FTZ R34, R45, R34, !PT ;  /* 0x000000222d227209 */ /* 0x000fe40007810000 */
[C---:B------:R-:W-:Y:S01]  /*ec50*/  ISETP.GT.AND P3, PT, R30.reuse, 0x68, PT ;  /* 0x000000681e00780c */ /* 0x040fe20003f64270 */
[----:B------:R-:W4:Y:S01]  /*ec60*/  MUFU.TANH R55, R79 ;  /* 0x0000004f00377308 */ /* 0x000f220000002400 */
[----:B---3--:R-:W-:Y:S02]  /*ec70*/  FSEL R49, R49, -INF , P4 ;  /* 0xff80000031317808 */ /* 0x008fe40002000000 */
[----:B------:R-:W-:Y:S02]  /*ec80*/  FMNMX.FTZ R34, R47, R34, !PT ;  /* 0x000000222f227209 */ /* 0x000fe40007810000 */
[----:B------:R-:W-:Y:S02]  /*ec90*/  ISETP.GT.AND P4, PT, R30, 0x69, PT ;  /* 0x000000691e00780c */ /* 0x000fe40003f84270 */
[----:B------:R-:W-:Y:S01]  /*eca0*/  FMNMX.FTZ R34, R49, R34, !PT ;  /* 0x0000002231227209 */ /* 0x000fe20007810000 */
[----:B------:R-:W3:Y:S01]  /*ecb0*/  MUFU.TANH R57, R82 ;  /* 0x0000005200397308 */ /* 0x000ee20000002400 */
[----:B--2---:R-:W-:-:S02]  /*ecc0*/  FSEL R51, R51, -INF , P3 ;  /* 0xff80000033337808 */ /* 0x004fc40001800000 */
[C---:B------:R-:W-:Y:S02]  /*ecd0*/  ISETP.GT.AND P3, PT, R30.reuse, 0x70, PT ;  /* 0x000000701e00780c */ /* 0x040fe40003f64270 */
[----:B------:R-:W-:Y:S02]  /*ece0*/  FMNMX.FTZ R34, R51, R34, !PT ;  /* 0x0000002233227209 */ /* 0x000fe40007810000 */
[----:B------:R-:W-:Y:S01]  /*ecf0*/  ISETP.GT.AND P5, PT, R105, 0x1, PT ;  /* 0x000000016900780c */ /* 0x000fe20003fa4270 */
[----:B------:R-:W2:Y:S01]  /*ed00*/  MUFU.TANH R59, R83 ;  /* 0x00000053003b7308 */ /* 0x000ea20000002400 */
[----:B----4-:R-:W-:Y:S02]  /*ed10*/  FSEL R55, R55, -INF , P4 ;  /* 0xff80000037377808 */ /* 0x010fe40002000000 */
[----:B------:R-:W-:Y:S02]  /*ed20*/  ISETP.GT.AND P4, PT, R30, 0x71, PT ;  /* 0x000000711e00780c */ /* 0x000fe40003f84270 */
[----:B------:R-:W-:-:S03]  /*ed30*/  FMNMX.FTZ R34, R55, R34, !PT ;  /* 0x0000002237227209 */ /* 0x000fc60007810000 */
[----:B------:R-:W4:Y:S01]  /*ed40*/  MUFU.TANH R86, R86 ;  /* 0x0000005600567308 */ /* 0x000f220000002400 */
[----:B---3--:R-:W-:Y:S02]  /*ed50*/  FSEL R57, R57, -INF , P3 ;  /* 0xff80000039397808 */ /* 0x008fe40001800000 */
[----:B------:R-:W-:Y:S02]  /*ed60*/  ISETP.GT.AND P3, PT, R30, 0x78, PT ;  /* 0x000000781e00780c */ /* 0x000fe40003f64270 */
[----:B------:R-:W-:-:S03]  /*ed70*/  FMNMX.FTZ R34, R57, R34, !PT ;  /* 0x0000002239227209 */ /* 0x000fc60007810000 */
[----:B------:R-:W3:Y:S01]  /*ed80*/  MUFU.TANH R63, R87 ;  /* 0x00000057003f7308 */ /* 0x000ee20000002400 */
[----:B--2---:R-:W-:Y:S02]  /*ed90*/  FSEL R59, R59, -INF , P4 ;  /* 0xff8000003b3b7808 */ /* 0x004fe40002000000 */
[----:B------:R-:W-:Y:S02]  /*eda0*/  ISETP.GT.AND P4, PT, R30, 0x79, PT ;  /* 0x000000791e00780c */ /* 0x000fe40003f84270 */
[----:B------:R-:W-:-:S03]  /*edb0*/  FMNMX.FTZ R34, R59, R34, !PT ;  /* 0x000000223b227209 */ /* 0x000fc60007810000 */
[----:B------:R-:W-:Y:S01]  /*edc0*/  MUFU.TANH R3, R3 ;  /* 0x0000000300037308 */ /* 0x000fe20000002400 */
[----:B----4-:R-:W-:-:S04]  /*edd0*/  FSEL R61, R86, -INF , P3 ;  /* 0xff800000563d7808 */ /* 0x010fc80001800000 */
[----:B------:R-:W-:-:S03]  /*ede0*/  FMNMX.FTZ R34, R61, R34, !PT ;  /* 0x000000223d227209 */ /* 0x000fc60007810000 */
[----:B------:R-:W2:Y:S01]  /*edf0*/  MUFU.TANH R5, R5 ;  /* 0x0000000500057308 */ /* 0x000ea20000002400 */
[----:B---3--:R-:W-:Y:S02]  /*ee00*/  FSEL R63, R63, -INF , P4 ;  /* 0xff8000003f3f7808 */ /* 0x008fe40002000000 */
[----:B------:R-:W-:Y:S02]  /*ee10*/  ISETP.GT.AND P4, PT, R105, RZ, PT ;  /* 0x000000ff6900720c */ /* 0x000fe40003f84270 */
[----:B------:R-:W-:-:S03]  /*ee20*/  FMNMX.FTZ R34, R63, R34, !PT ;  /* 0x000000223f227209 */ /* 0x000fc60007810000 */
[----:B------:R-:W-:Y:S02]  /*ee30*/  MUFU.TANH R6, R6 ;  /* 0x0000000600067308 */ /* 0x000fe40000002400 */
[----:B------:R-:W3:Y:S06]  /*ee40*/  SHFL.BFLY PT, R75, R34, 0x2, 0x1f ;  /* 0x0c401f00224b7f89 */ /* 0x000eec00000e0000 */
[----:B------:R-:W-:Y:S01]  /*ee50*/  MUFU.TANH R40, R7 ;  /* 0x0000000700287308 */ /* 0x000fe20000002400 */
[----:B--2---:R-:W-:-:S07]  /*ee60*/  FSEL R36, R5, -INF , P5 ;  /* 0xff80000005247808 */ /* 0x004fce0002800000 */
[----:B------:R-:W2:Y:S08]  /*ee70*/  MUFU.TANH R8, R8 ;  /* 0x0000000800087308 */ /* 0x000eb00000002400 */
[----:B------:R-:W-:Y:S01]  /*ee80*/  MUFU.TANH R9, R9 ;  /* 0x0000000900097308 */ /* 0x000fe20000002400 */
[----:B---3--:R-:W-:Y:S01]  /*ee90*/  FMNMX.FTZ R75, R34, R75, !PT ;  /* 0x0000004b224b7209 */ /* 0x008fe20007810000 */
[----:B------:R-:W-:Y:S01]  /*eea0*/  IMAD.U32 R34, RZ, RZ, UR5 ;  /* 0x00000005ff227e24 */ /* 0x000fe2000f8e00ff */
[----:B------:R-:W-:-:S03]  /*eeb0*/  ULDC UR5, c[0x0][0x988] ;  /* 0x0002620000057ab9 */ /* 0x000fc60000000800 */
[----:B------:R-:W3:Y:S02]  /*eec0*/  SHFL.BFLY PT, R30, R75, 0x1, 0x1f ;  /* 0x0c201f004b1e7f89 */ /* 0x000ee400000e0000 */
[----:B------:R-:W4:Y:S08]  /*eed0*/  MUFU.TANH R11, R11 ;  /* 0x0000000b000b7308 */ /* 0x000f300000002400 */
[----:B------:R1:W-:Y:S08]  /*eee0*/  MUFU.TANH R42, R65 ;  /* 0x00000041002a7308 */ /* 0x0003f00000002400 */
[----:B------:R-:W0:Y:S01]  /*eef0*/  MUFU.TANH R10, R10 ;  /* 0x0000000a000a7308 */ /* 0x000e220000002400 */
[----:B-1----:R-:W-:-:S02]  /*ef00*/  FSEL R65, R3, -INF , P4 ;  /* 0xff80000003417808 */ /* 0x002fc40002000000 */
[----:B------:R-:W-:Y:S02]  /*ef10*/  ISETP.GT.AND P4, PT, R105, 0x9, PT ;  /* 0x000000096900780c */ /* 0x000fe40003f84270 */
[----:B------:R-:W-:Y:S02]  /*ef20*/  FMNMX.FTZ R38, R65, R36, !PT ;  /* 0x0000002441267209 */ /* 0x000fe40007810000 */
[----:B---3--:R-:W-:Y:S01]  /*ef30*/  FMNMX.FTZ R7, R75, R30, !PT ;  /* 0x0000001e4b077209 */ /* 0x008fe20007810000 */
[----:B------:R-:W-:Y:S01]  /*ef40*/  MUFU.TANH R12, R12 ;  /* 0x0000000c000c7308 */ /* 0x000fe20000002400 */
[----:B--2---:R-:W-:Y:S02]  /*ef50*/  FSEL R5, R8, -INF , P4 ;  /* 0xff80000008057808 */ /* 0x004fe40002000000 */
[C---:B------:R-:W-:Y:S01]  /*ef60*/  FSETP.NEU.FTZ.AND P3, PT, R7.reuse, -INF , PT ;  /* 0xff8000000700780b */ /* 0x040fe20003f7d000 */
[----:B------:R-:W-:Y:S01]  /*ef70*/  FMUL.FTZ R30, R7, R34 ;  /* 0x00000022071e7220 */ /* 0x000fe20000410000 */
[----:B------:R-:W-:-:S03]  /*ef80*/  ISETP.GT.AND P4, PT, R105, 0x11, PT ;  /* 0x000000116900780c */ /* 0x000fc60003f84270 */
[----:B------:R-:W1:Y:S01]  /*ef90*/  MUFU.TANH R13, R13 ;  /* 0x0000000d000d7308 */ /* 0x000e620000002400 */
[----:B------:R-:W-:Y:S02]  /*efa0*/  FSEL R30, R30, RZ, P3 ;  /* 0x000000ff1e1e7208 */ /* 0x000fe40001800000 */
[----:B------:R-:W-:Y:S02]  /*efb0*/  ISETP.GT.AND P3, PT, R105, 0x8, PT ;  /* 0x000000086900780c */ /* 0x000fe40003f64270 */
[----:B----4-:R-:W-:Y:S01]  /*efc0*/  FSEL R11, R11, -INF , P4 ;  /* 0xff8000000b0b7808 */ /* 0x010fe20002000000 */
[-CC-:B------:R-:W-:Y:S01]  /*efd0*/  FFMA.FTZ R173, R95, R34.reuse, -R30.reuse ;  /* 0x000000225fad7223 */ /* 0x180fe2000001081e */
[----:B------:R-:W-:Y:S01]  /*efe0*/  FSEL R3, R6, -INF , P3 ;  /* 0xff80000006037808 */ /* 0x000fe20001800000 */
[----:B------:R-:W-:Y:S01]  /*eff0*/  MUFU.TANH R15, R15 ;  /* 0x0000000f000f7308 */ /* 0x000fe20000002400 */
[----:B------:R-:W-:Y:S01]  /*f000*/  ISETP.GT.AND P3, PT, R105, 0x10, PT ;  /* 0x000000106900780c */ /* 0x000fe20003f64270 */
[--C-:B------:R-:W-:Y:S01]  /*f010*/  FFMA.FTZ R179, R99, R34, -R30.reuse ;  /* 0x0000002263b37223 */ /* 0x100fe2000001081e */
[----:B------:R-:W-:Y:S01]  /*f020*/  FMNMX.FTZ R38, R3, R38, !PT ;  /* 0x0000002603267209 */ /* 0x000fe20007810000 */
[-CC-:B------:R-:W-:Y:S01]  /*f030*/  FFMA.FTZ R8, R101, R34.reuse, -R30.reuse ;  /* 0x0000002265087223 */ /* 0x180fe2000001081e */
[----:B------:R-:W-:Y:S01]  /*f040*/  FSEL R9, R9, -INF , P3 ;  /* 0xff80000009097808 */ /* 0x000fe20001800000 */
[--C-:B------:R-:W-:Y:S01]  /*f050*/  FFMA.FTZ R175, R91, R34, -R30.reuse ;  /* 0x000000225baf7223 */ /* 0x100fe2000001081e */
[----:B------:R-:W-:Y:S01]  /*f060*/  FMNMX.FTZ R38, R5, R38, !PT ;  /* 0x0000002605267209 */ /* 0x000fe20007810000 */
[----:B------:R-:W2:Y:S01]  /*f070*/  MUFU.TANH R14, R14 ;  /* 0x0000000e000e7308 */ /* 0x000ea20000002400 */
[----:B------:R-:W-:Y:S01]  /*f080*/  ISETP.GT.AND P3, PT, R105, 0x18, PT ;  /* 0x000000186900780c */ /* 0x000fe20003f64270 */
[--C-:B------:R-:W-:Y:S01]  /*f090*/  FFMA.FTZ R171, R53, R34, -R30.reuse ;  /* 0x0000002235ab7223 */ /* 0x100fe2000001081e */
[----:B------:R-:W-:Y:S01]  /*f0a0*/  FMNMX.FTZ R38, R9, R38, !PT ;  /* 0x0000002609267209 */ /* 0x000fe20007810000 */
[-CC-:B------:R-:W-:Y:S01]  /*f0b0*/  FFMA.FTZ R169, R71, R34.reuse, -R30.reuse ;  /* 0x0000002247a97223 */ /* 0x180fe2000001081e */
[----:B------:R-:W-:Y:S01]  /*f0c0*/  ISETP.GT.AND P4, PT, R105, 0x19, PT ;  /* 0x000000196900780c */ /* 0x000fe20003f84270 */
[--C-:B------:R-:W-:Y:S01]  /*f0d0*/  FFMA.FTZ R153, R33, R34, -R30.reuse ;  /* 0x0000002221997223 */ /* 0x100fe2000001081e */
[----:B------:R-:W-:Y:S01]  /*f0e0*/  FMNMX.FTZ R38, R11, R38, !PT ;  /* 0x000000260b267209 */ /* 0x000fe20007810000 */
[----:B------:R0:W-:Y:S01]  /*f0f0*/  MUFU.TANH R44, R69 ;  /* 0x00000045002c7308 */ /* 0x0001e20000002400 */
        /* <DEDUP_REMOVED lines=8> */
[----:B0-----:R-:W-:Y:S01]  /*f180*/  FSEL R69, R10, -INF , P3 ;  /* 0xff8000000a457808 */ /* 0x001fe20001800000 */
[-CC-:B------:R-:W-:Y:S01]  /*f190*/  FFMA.FTZ R10, R97, R34.reuse, -R30.reuse ;  /* 0x00000022610a7223 */ /* 0x180fe2000001081e */
[----:B------:R-:W-:Y:S01]  /*f1a0*/  ISETP.GT.AND P3, PT, R105, 0x20, PT ;  /* 0x000000206900780c */ /* 0x000fe20003f64270 */
[--C-:B------:R-:W-:Y:S01]  /*f1b0*/  FFMA.FTZ R161, R47, R34, -R30.reuse ;  /* 0x000000222fa17223 */ /* 0x100fe2000001081e */
[----:B------:R-:W-:Y:S01]  /*f1c0*/  FMNMX.FTZ R38, R69, R38, !PT ;  /* 0x0000002645267209 */ /* 0x000fe20007810000 */
[-CC-:B------:R-:W-:Y:S01]  /*f1d0*/  FFMA.FTZ R159, R43, R34.reuse, -R30.reuse ;  /* 0x000000222b9f7223 */ /* 0x180fe2000001081e */
[----:B-1----:R-:W-:Y:S01]  /*f1e0*/  FSEL R79, R13, -INF , P3 ;  /* 0xff8000000d4f7808 */ /* 0x002fe20001800000 */
[----:B------:R0:W-:Y:S01]  /*f1f0*/  MUFU.TANH R46, R73 ;  /* 0x00000049002e7308 */ /* 0x0001e20000002400 */
[----:B------:R-:W-:Y:S01]  /*f200*/  ISETP.GT.AND P3, PT, R105, 0x28, PT ;  /* 0x000000286900780c */ /* 0x000fe20003f64270 */
[-CC-:B------:R-:W-:Y:S01]  /*f210*/  FFMA.FTZ R163, R51, R34.reuse, -R30.reuse ;  /* 0x0000002233a37223 */ /* 0x180fe2000001081e */
[-CC-:B------:R-:W-:Y:S01]  /*f220*/  FFMA.FTZ R165, R57, R34.reuse, -R30.reuse ;  /* 0x0000002239a57223 */ /* 0x180fe2000001081e */
[-CC-:B------:R-:W-:Y:S01]  /*f230*/  FFMA.FTZ R59, R59, R34.reuse, -R30.reuse ;  /* 0x000000223b3b7223 */ /* 0x180fe2000001081e */
[----:B--2---:R-:W-:Y:S01]  /*f240*/  FSEL R83, R14, -INF , P3 ;  /* 0xff8000000e537808 */ /* 0x004fe20001800000 */
[-CC-:B------:R-:W-:Y:S01]  /*f250*/  FFMA.FTZ R14, R89, R34.reuse, -R30.reuse ;  /* 0x00000022590e7223 */ /* 0x180fe2000001081e */
[----:B------:R-:W-:Y:S01]  /*f260*/  ISETP.GT.AND P3, PT, R105, 0x30, PT ;  /* 0x000000306900780c */ /* 0x000fe20003f64270 */
[----:B------:R-:W1:Y:S01]  /*f270*/  MUFU.TANH R21, R21 ;  /* 0x0000001500157308 */ /* 0x000e620000002400 */
[----:B0-----:R-:W-:Y:S01]  /*f280*/  FSEL R73, R12, -INF , P4 ;  /* 0xff8000000c497808 */ /* 0x001fe20002000000 */
[-CC-:B------:R-:W-:Y:S01]  /*f290*/  FFMA.FTZ R12, R93, R34.reuse, -R30.reuse ;  /* 0x000000225d0c7223 */ /* 0x180fe2000001081e */
[----:B------:R-:W-:Y:S01]  /*f2a0*/  ISETP.GT.AND P4, PT, R105, 0x21, PT ;  /* 0x000000216900780c */ /* 0x000fe20003f84270 */
[----:B------:R-:W-:Y:S01]  /*f2b0*/  FFMA.FTZ R167, R61, R34, -R30 ;  /* 0x000000223da77223 */ /* 0x000fe2000001081e */
[----:B------:R-:W-:Y:S01]  /*f2c0*/  FMNMX.FTZ R38, R73, R38, !PT ;  /* 0x0000002649267209 */ /* 0x000fe20007810000 */
[----:B------:R-:W-:Y:S01]  /*f2d0*/  @P2 IMAD.HI.U32 R51, R191, R52, RZ ;  /* 0x00000034bf332227 */ /* 0x000fe200078e00ff */
[----:B------:R-:W-:Y:S01]  /*f2e0*/  CS2R R112, SRZ ;  /* 0x0000000000707805 */ /* 0x000fe2000001ff00 */
[----:B------:R-:W-:Y:S01]  /*f2f0*/  MUFU.TANH R25, R25 ;  /* 0x0000001900197308 */ /* 0x000fe20000002400 */
[----:B------:R-:W-:-:S02]  /*f300*/  FMNMX.FTZ R38, R79, R38, !PT ;  /* 0x000000264f267209 */ /* 0x000fc40007810000 */
[----:B------:R-:W-:Y:S02]  /*f310*/  CS2R R108, SRZ ;  /* 0x00000000006c7805 */ /* 0x000fe4000001ff00 */
[----:B------:R-:W-:Y:S02]  /*f320*/  CS2R R106, SRZ ;  /* 0x00000000006a7805 */ /* 0x000fe4000001ff00 */
[----:B------:R-:W-:Y:S02]  /*f330*/  CS2R R102, SRZ ;  /* 0x0000000000667805 */ /* 0x000fe4000001ff00 */
[----:B------:R-:W-:Y:S01]  /*f340*/  CS2R R88, SRZ ;  /* 0x0000000000587805 */ /* 0x000fe2000001ff00 */
[----:B------:R0:W-:Y:S01]  /*f350*/  MUFU.TANH R48, R81 ;  /* 0x0000005100307308 */ /* 0x0001e20000002400 */
[----:B-1----:R-:W-:Y:S02]  /*f360*/  FSEL R87, R21, -INF , P3 ;  /* 0xff80000015577808 */ /* 0x002fe40001800000 */
[----:B------:R-:W-:-:S05]  /*f370*/  ISETP.GT.AND P3, PT, R105, 0x38, PT ;  /* 0x000000386900780c */ /* 0x000fca0003f64270 */
[----:B------:R-:W1:Y:S01]  /*f380*/  MUFU.TANH R24, R24 ;  /* 0x0000001800187308 */ /* 0x000e620000002400 */
[----:B0-----:R-:W-:Y:S02]  /*f390*/  FSEL R81, R15, -INF , P4 ;  /* 0xff8000000f517808 */ /* 0x001fe40002000000 */
[----:B------:R-:W-:Y:S02]  /*f3a0*/  ISETP.GT.AND P4, PT, R105, 0x29, PT ;  /* 0x000000296900780c */ /* 0x000fe40003f84270 */
[----:B------:R-:W-:-:S03]  /*f3b0*/  FMNMX.FTZ R38, R81, R38, !PT ;  /* 0x0000002651267209 */ /* 0x000fc60007810000 */
[----:B------:R-:W0:Y:S01]  /*f3c0*/  MUFU.TANH R28, R28 ;  /* 0x0000001c001c7308 */ /* 0x000e220000002400 */
[----:B------:R-:W-:-:S07]  /*f3d0*/  FMNMX.FTZ R38, R83, R38, !PT ;  /* 0x0000002653267209 */ /* 0x000fce0007810000 */
[----:B------:R2:W-:Y:S01]  /*f3e0*/  MUFU.TANH R50, R85 ;  /* 0x0000005500327308 */ /* 0x0005e20000002400 */
[----:B-1----:R-:W-:Y:S01]  /*f3f0*/  FSEL R97, R24, -INF , P3 ;  /* 0xff80000018617808 */ /* 0x002fe20001800000 */
[----:B------:R-:W-:Y:S01]  /*f400*/  FFMA.FTZ R24, R39, R34, -R30 ;  /* 0x0000002227187223 */ /* 0x000fe2000001081e */
[----:B------:R-:W-:-:S05]  /*f410*/  ISETP.GT.AND P3, PT, R105, 0x40, PT ;  /* 0x000000406900780c */ /* 0x000fca0003f64270 */
[----:B------:R-:W1:Y:S01]  /*f420*/  MUFU.TANH R29, R29 ;  /* 0x0000001d001d7308 */ /* 0x000e620000002400 */
[----:B--2---:R-:W-:Y:S01]  /*f430*/  FSEL R85, R20, -INF , P4 ;  /* 0xff80000014557808 */ /* 0x004fe20002000000 */
[----:B------:R-:W-:Y:S01]  /*f440*/  FFMA.FTZ R20, R67, R34, -R30 ;  /* 0x0000002243147223 */ /* 0x000fe2000001081e */
[----:B------:R-:W-:Y:S02]  /*f450*/  ISETP.GT.AND P4, PT, R105, 0x31, PT ;  /* 0x000000316900780c */ /* 0x000fe40003f84270 */
[----:B------:R-:W-:Y:S02]  /*f460*/  FMNMX.FTZ R38, R85, R38, !PT ;  /* 0x0000002655267209 */ /* 0x000fe40007810000 */
[----:B------:R-:W-:Y:S01]  /*f470*/  FSEL R95, R25, -INF , P4 ;  /* 0xff800000195f7808 */ /* 0x000fe20002000000 */
[----:B------:R-:W2:Y:S01]  /*f480*/  MUFU.TANH R32, R32 ;  /* 0x0000002000207308 */ /* 0x000ea20000002400 */
[----:B------:R-:W-:Y:S02]  /*f490*/  FMNMX.FTZ R38, R87, R38, !PT ;  /* 0x0000002657267209 */ /* 0x000fe40007810000 */
[----:B------:R-:W-:-:S02]  /*f4a0*/  ISETP.GT.AND P4, PT, R105, 0x39, PT ;  /* 0x000000396900780c */ /* 0x000fc40003f84270 */
[----:B------:R-:W-:Y:S02]  /*f4b0*/  FMNMX.FTZ R38, R95, R38, !PT ;  /* 0x000000265f267209 */ /* 0x000fe40007810000 */
[----:B0-----:R-:W-:Y:S01]  /*f4c0*/  FSEL R99, R28, -INF , P4 ;  /* 0xff8000001c637808 */ /* 0x001fe20002000000 */
[----:B------:R-:W0:Y:S01]  /*f4d0*/  MUFU.TANH R60, R60 ;  /* 0x0000003c003c7308 */ /* 0x000e220000002400 */
[----:B------:R-:W-:Y:S01]  /*f4e0*/  FMNMX.FTZ R38, R97, R38, !PT ;  /* 0x0000002661267209 */ /* 0x000fe20007810000 */
[----:B------:R-:W-:Y:S01]  /*f4f0*/  FFMA.FTZ R28, R31, R34, -R30 ;  /* 0x000000221f1c7223 */ /* 0x000fe2000001081e */
[----:B------:R-:W-:Y:S02]  /*f500*/  ISETP.GT.AND P4, PT, R105, 0x41, PT ;  /* 0x000000416900780c */ /* 0x000fe40003f84270 */
[----:B-1----:R-:W-:Y:S02]  /*f510*/  FSEL R101, R29, -INF , P3 ;  /* 0xff8000001d657808 */ /* 0x002fe40001800000 */
[----:B------:R-:W-:Y:S01]  /*f520*/  FMNMX.FTZ R38, R99, R38, !PT ;  /* 0x0000002663267209 */ /* 0x000fe20007810000 */
[----:B------:R-:W1:Y:S01]  /*f530*/  MUFU.TANH R64, R64 ;  /* 0x0000004000407308 */ /* 0x000e620000002400 */
[----:B------:R-:W-:-:S02]  /*f540*/  ISETP.GT.AND P3, PT, R105, 0x48, PT ;  /* 0x000000486900780c */ /* 0x000fc40003f64270 */
[----:B--2---:R-:W-:Y:S01]  /*f550*/  FSEL R93, R32, -INF , P4 ;  /* 0xff800000205d7808 */ /* 0x004fe20002000000 */
[----:B------:R-:W-:Y:S01]  /*f560*/  FFMA.FTZ R32, R35, R34, -R30 ;  /* 0x0000002223207223 */ /* 0x000fe2000001081e */
[----:B------:R-:W-:Y:S02]  /*f570*/  FMNMX.FTZ R38, R101, R38, !PT ;  /* 0x0000002665267209 */ /* 0x000fe40007810000 */
[----:B------:R-:W-:Y:S01]  /*f580*/  ISETP.GT.AND P4, PT, R105, 0x49, PT ;  /* 0x000000496900780c */ /* 0x000fe20003f84270 */
[----:B------:R-:W2:Y:S01]  /*f590*/  MUFU.TANH R68, R68 ;  /* 0x0000004400447308 */ /* 0x000ea20000002400 */
[----:B0-----:R-:W-:Y:S02]  /*f5a0*/  FSEL R91, R60, -INF , P3 ;  /* 0xff8000003c5b7808 */ /* 0x001fe40001800000 */
[----:B------:R-:W-:Y:S02]  /*f5b0*/  FMNMX.FTZ R38, R93, R38, !PT ;  /* 0x000000265d267209 */ /* 0x000fe40007810000 */
[----:B------:R-:W-:-:S02]  /*f5c0*/  ISETP.GT.AND P3, PT, R105, 0x50, PT ;  /* 0x000000506900780c */ /* 0x000fc40003f64270 */
[----:B------:R-:W-:Y:S01]  /*f5d0*/  FSEL R75, R40, -INF , P4 ;  /* 0xff800000284b7808 */ /* 0x000fe20002000000 */
        /* <DEDUP_REMOVED lines=8> */
[----:B------:R-:W-:Y:S02]  /*f660*/  FSEL R13, R42, -INF , P4 ;  /* 0xff8000002a0d7808 */ /* 0x000fe40002000000 */
[----:B------:R-:W-:Y:S02]  /*f670*/  FMNMX.FTZ R38, R29, R38, !PT ;  /* 0x000000261d267209 */ /* 0x000fe40007810000 */
[----:B------:R-:W-:Y:S01]  /*f680*/  ISETP.GT.AND P4, PT, R105, 0x59, PT ;  /* 0x000000596900780c */ /* 0x000fe20003f84270 */
[----:B------:R-:W3:Y:S01]  /*f690*/  MUFU.TANH R77, R77 ;  /* 0x0000004d004d7308 */ /* 0x000ee20000002400 */
[----:B--2---:R-:W-:Y:S02]  /*f6a0*/  FSEL R15, R68, -INF , P3 ;  /* 0xff800000440f7808 */ /* 0x004fe40001800000 */
[----:B------:R-:W-:Y:S02]  /*f6b0*/  FMNMX.FTZ R38, R13, R38, !PT ;  /* 0x000000260d267209 */ /* 0x000fe40007810000 */
[----:B------:R-:W-:-:S02]  /*f6c0*/  ISETP.GT.AND P3, PT, R105, 0x60, PT ;  /* 0x000000606900780c */ /* 0x000fc40003f64270 */
[----:B------:R-:W-:Y:S01]  /*f6d0*/  FSEL R25, R44, -INF , P4 ;  /* 0xff8000002c197808 */ /* 0x000fe20002000000 */
[----:B------:R-:W2:Y:S01]  /*f6e0*/  MUFU.TANH R80, R80 ;  /* 0x0000005000507308 */ /* 0x000ea20000002400 */
[----:B------:R-:W-:Y:S01]  /*f6f0*/  FMNMX.FTZ R38, R15, R38, !PT ;  /* 0x000000260f267209 */ /* 0x000fe20007810000 */
[----:B------:R-:W-:Y:S01]  /*f700*/  FFMA.FTZ R44, R55, R34, -R30 ;  /* 0x00000022372c7223 */ /* 0x000fe2000001081e */
[----:B------:R-:W-:Y:S02]  /*f710*/  ISETP.GT.AND P4, PT, R105, 0x61, PT ;  /* 0x000000616900780c */ /* 0x000fe40003f84270 */
[----:B0-----:R-:W-:Y:S02]  /*f720*/  FSEL R21, R72, -INF , P3 ;  /* 0xff80000048157808 */ /* 0x001fe40001800000 */
[----:B------:R-:W-:Y:S01]  /*f730*/  FMNMX.FTZ R38, R25, R38, !PT ;  /* 0x0000002619267209 */ /* 0x000fe20007810000 */
[----:B------:R-:W0:Y:S01]  /*f740*/  MUFU.TANH R84, R84 ;  /* 0x0000005400547308 */ /* 0x000e220000002400 */
[----:B------:R-:W-:-:S02]  /*f750*/  ISETP.GT.AND P3, PT, R105, 0x68, PT ;  /* 0x000000686900780c */ /* 0x000fc40003f64270 */
[----:B------:R-:W-:Y:S02]  /*f760*/  FSEL R53, R46, -INF , P4 ;  /* 0xff8000002e357808 */ /* 0x000fe40002000000 */
[----:B------:R-:W-:Y:S02]  /*f770*/  FMNMX.FTZ R38, R21, R38, !PT ;  /* 0x0000002615267209 */ /* 0x000fe40007810000 */
[----:B------:R-:W-:Y:S01]  /*f780*/  ISETP.GT.AND P4, PT, R105, 0x69, PT ;  /* 0x000000696900780c */ /* 0x000fe20003f84270 */
[----:B------:R-:W-:Y:S01]  /*f790*/  MUFU.EX2 R181, R181 ;  /* 0x000000b500b57308 */ /* 0x000fe20000000800 */
[----:B-1----:R-:W-:Y:S02]  /*f7a0*/  FSEL R67, R76, -INF , P3 ;  /* 0xff8000004c437808 */ /* 0x002fe40001800000 */
[----:B------:R-:W-:Y:S02]  /*f7b0*/  FMNMX.FTZ R38, R53, R38, !PT ;  /* 0x0000002635267209 */ /* 0x000fe40007810000 */
[----:B------:R-:W-:-:S02]  /*f7c0*/  ISETP.GT.AND P3, PT, R105, 0x70, PT ;  /* 0x000000706900780c */ /* 0x000fc40003f64270 */
[----:B---3--:R-:W-:Y:S01]  /*f7d0*/  FSEL R39, R77, -INF , P4 ;  /* 0xff8000004d277808 */ /* 0x008fe20002000000 */
[----:B------:R1:W3:Y:S01]  /*f7e0*/  MUFU.EX2 R26, R111 ;  /* 0x0000006f001a7308 */ /* 0x0002e20000000800 */
[----:B------:R-:W-:Y:S02]  /*f7f0*/  FMNMX.FTZ R38, R67, R38, !PT ;  /* 0x0000002643267209 */ /* 0x000fe40007810000 */
[----:B------:R-:W-:Y:S02]  /*f800*/  ISETP.GT.AND P4, PT, R105, 0x71, PT ;  /* 0x000000716900780c */ /* 0x000fe40003f84270 */
[----:B--2---:R-:W-:Y:S02]  /*f810*/  FSEL R71, R80, -INF , P3 ;  /* 0xff80000050477808 */ /* 0x004fe40001800000 */
[----:B------:R-:W-:Y:S01]  /*f820*/  FMNMX.FTZ R38, R39, R38, !PT ;  /* 0x0000002627267209 */ /* 0x000fe20007810000 */
[----:B------:R-:W2:Y:S01]  /*f830*/  MUFU.EX2 R183, R183 ;  /* 0x000000b700b77308 */ /* 0x000ea20000000800 */
[----:B------:R-:W-:-:S02]  /*f840*/  ISETP.GT.AND P3, PT, R105, 0x78, PT ;  /* 0x000000786900780c */ /* 0x000fc40003f64270 */
[----:B-1----:R-:W-:Y:S02]  /*f850*/  CS2R R110, SRZ ;  /* 0x00000000006e7805 */ /* 0x002fe4000001ff00 */
[----:B------:R-:W-:Y:S02]  /*f860*/  FSEL R33, R48, -INF , P4 ;  /* 0xff80000030217808 */ /* 0x000fe40002000000 */
[----:B------:R-:W-:Y:S02]  /*f870*/  FMNMX.FTZ R38, R71, R38, !PT ;  /* 0x0000002647267209 */ /* 0x000fe40007810000 */
[----:B------:R-:W-:Y:S01]  /*f880*/  ISETP.GT.AND P4, PT, R105, 0x79, PT ;  /* 0x000000796900780c */ /* 0x000fe20003f84270 */
[----:B------:R-:W1:Y:S01]  /*f890*/  MUFU.EX2 R6, R6 ;  /* 0x0000000600067308 */ /* 0x000e620000000800 */
[----:B0-----:R-:W-:Y:S02]  /*f8a0*/  FSEL R77, R84, -INF , P3 ;  /* 0xff800000544d7808 */ /* 0x001fe40001800000 */
[----:B------:R-:W-:-:S02]  /*f8b0*/  CS2R R104, SRZ ;  /* 0x0000000000687805 */ /* 0x000fc4000001ff00 */
[----:B------:R-:W-:Y:S02]  /*f8c0*/  FMNMX.FTZ R38, R33, R38, !PT ;  /* 0x0000002621267209 */ /* 0x000fe40007810000 */
[----:B------:R-:W-:Y:S02]  /*f8d0*/  FSEL R31, R50, -INF , P4 ;  /* 0xff800000321f7808 */ /* 0x000fe40002000000 */
[----:B------:R-:W-:Y:S01]  /*f8e0*/  FMNMX.FTZ R38, R77, R38, !PT ;  /* 0x000000264d267209 */ /* 0x000fe20007810000 */
[----:B------:R-:W0:Y:S03]  /*f8f0*/  MUFU.EX2 R177, R177 ;  /* 0x000000b100b17308 */ /* 0x000e260000000800 */
[----:B------:R-:W-:Y:S01]  /*f900*/  FMNMX.FTZ R27, R31, R38, !PT ;  /* 0x000000261f1b7209 */ /* 0x000fe20007810000 */
[----:B------:R-:W-:-:S04]  /*f910*/  FFMA.FTZ R38, R41, R34, -R30 ;  /* 0x0000002229267223 */ /* 0x000fc8000001081e */
[----:B------:R-:W4:Y:S01]  /*f920*/  SHFL.BFLY PT, R42, R27, 0x2, 0x1f ;  /* 0x0c401f001b2a7f89 */ /* 0x000f2200000e0000 */
[----:B------:R-:W0:Y:S08]  /*f930*/  MUFU.EX2 R8, R8 ;  /* 0x0000000800087308 */ /* 0x000e300000000800 */
[----:B------:R-:W0:Y:S08]  /*f940*/  MUFU.EX2 R179, R179 ;  /* 0x000000b300b37308 */ /* 0x000e300000000800 */
[----:B------:R-:W0:Y:S01]  /*f950*/  MUFU.EX2 R10, R10 ;  /* 0x0000000a000a7308 */ /* 0x000e220000000800 */
[----:B----4-:R-:W-:-:S07]  /*f960*/  FMNMX.FTZ R37, R27, R42, !PT ;  /* 0x0000002a1b257209 */ /* 0x010fce0007810000 */
[----:B------:R-:W4:Y:S01]  /*f970*/  MUFU.EX2 R173, R173 ;  /* 0x000000ad00ad7308 */ /* 0x000f220000000800 */
[-CC-:B------:R-:W-:Y:S01]  /*f980*/  FFMA.FTZ R42, R49, R34.reuse, -R30.reuse ;  /* 0x00000022312a7223 */ /* 0x180fe2000001081e */
[----:B------:R-:W-:Y:S01]  /*f990*/  FFMA.FTZ R30, R63, R34, -R30 ;  /* 0x000000223f1e7223 */ /* 0x000fe2000001081e */
[----:B------:R-:W3:Y:S05]  /*f9a0*/  SHFL.BFLY PT, R46, R37, 0x1, 0x1f ;  /* 0x0c201f00252e7f89 */ /* 0x000eea00000e0000 */
[----:B------:R-:W-:Y:S08]  /*f9b0*/  MUFU.EX2 R12, R12 ;  /* 0x0000000c000c7308 */ /* 0x000ff00000000800 */
[----:B------:R-:W-:Y:S08]  /*f9c0*/  MUFU.EX2 R175, R175 ;  /* 0x000000af00af7308 */ /* 0x000ff00000000800 */
[----:B------:R-:W-:Y:S01]  /*f9d0*/  MUFU.EX2 R14, R14 ;  /* 0x0000000e000e7308 */ /* 0x000fe20000000800 */
[----:B---3--:R-:W-:-:S04]  /*f9e0*/  FMNMX.FTZ R35, R37, R46, !PT ;  /* 0x0000002e25237209 */ /* 0x008fc80007810000 */
        /* <DEDUP_REMOVED lines=15> */
[----:B-1----:R-:W-:Y:S01]  /*fae0*/  FADD.FTZ R36, R6, R45 ;  /* 0x0000002d06247221 */ /* 0x002fe20000010000 */
[-CC-:B------:R-:W-:Y:S01]  /*faf0*/  FFMA.FTZ R9, R73, R34.reuse, -R48.reuse ;  /* 0x0000002249097223 */ /* 0x180fe20000010830 */
[-CC-:B------:R-:W-:Y:S01]  /*fb00*/  FFMA.FTZ R172, R79, R34.reuse, -R48.reuse ;  /* 0x000000224fac7223 */ /* 0x180fe20000010830 */
[-C--:B------:R-:W-:Y:S01]  /*fb10*/  FFMA.FTZ R11, R81, R34.reuse, -R48 ;  /* 0x00000022510b7223 */ /* 0x080fe20000010830 */
[----:B0-----:R-:W-:Y:S01]  /*fb20*/  FADD.FTZ R47, R177, R36 ;  /* 0x00000024b12f7221 */ /* 0x001fe20000010000 */
[----:B------:R-:W0:Y:S01]  /*fb30*/  MUFU.EX2 R27, R27 ;  /* 0x0000001b001b7308 */ /* 0x000e220000000800 */
[-CC-:B------:R-:W-:Y:S01]  /*fb40*/  FFMA.FTZ R174, R83, R34.reuse, -R48.reuse ;  /* 0x0000002253ae7223 */ /* 0x180fe20000010830 */
[-CC-:B------:R-:W-:Y:S01]  /*fb50*/  FFMA.FTZ R37, R85, R34.reuse, -R48.reuse ;  /* 0x0000002255257223 */ /* 0x180fe20000010830 */
[----:B------:R-:W-:Y:S01]  /*fb60*/  FADD.FTZ R36, R8, R47 ;  /* 0x0000002f08247221 */ /* 0x000fe20000010000 */
[-CC-:B------:R-:W-:Y:S01]  /*fb70*/  FFMA.FTZ R168, R87, R34.reuse, -R48.reuse ;  /* 0x0000002257a87223 */ /* 0x180fe20000010830 */
[-CC-:B------:R-:W-:Y:S01]  /*fb80*/  FFMA.FTZ R41, R95, R34.reuse, -R48.reuse ;  /* 0x000000225f297223 */ /* 0x180fe20000010830 */
[-C--:B------:R-:W-:Y:S01]  /*fb90*/  FFMA.FTZ R170, R97, R34.reuse, -R48 ;  /* 0x0000002261aa7223 */ /* 0x080fe20000010830 */
[----:B------:R-:W-:Y:S01]  /*fba0*/  FADD.FTZ R49, R179, R36 ;  /* 0x00000024b3317221 */ /* 0x000fe20000010000 */
[----:B------:R-:W1:Y:S01]  /*fbb0*/  MUFU.EX2 R182, R182 ;  /* 0x000000b600b67308 */ /* 0x000e620000000800 */
[-CC-:B------:R-:W-:Y:S01]  /*fbc0*/  FFMA.FTZ R43, R99, R34.reuse, -R48.reuse ;  /* 0x00000022632b7223 */ /* 0x180fe20000010830 */
[-CC-:B------:R-:W-:Y:S01]  /*fbd0*/  FFMA.FTZ R13, R13, R34.reuse, -R48.reuse ;  /* 0x000000220d0d7223 */ /* 0x180fe20000010830 */
[----:B------:R-:W-:Y:S01]  /*fbe0*/  FADD.FTZ R50, R10, R49 ;  /* 0x000000310a327221 */ /* 0x000fe20000010000 */
[-CC-:B------:R-:W-:Y:S01]  /*fbf0*/  FFMA.FTZ R152, R101, R34.reuse, -R48.reuse ;  /* 0x0000002265987223 */ /* 0x180fe20000010830 */
[-CC-:B------:R-:W-:Y:S01]  /*fc00*/  FFMA.FTZ R45, R93, R34.reuse, -R48.reuse ;  /* 0x000000225d2d7223 */ /* 0x180fe20000010830 */
[-C--:B------:R-:W-:Y:S01]  /*fc10*/  FFMA.FTZ R154, R91, R34.reuse, -R48 ;  /* 0x000000225b9a7223 */ /* 0x080fe20000010830 */
[----:B----4-:R-:W-:Y:S01]  /*fc20*/  FADD.FTZ R49, R173, R50 ;  /* 0x00000032ad317221 */ /* 0x010fe20000010000 */
[----:B------:R-:W2:Y:S01]  /*fc30*/  MUFU.EX2 R3, R3 ;  /* 0x0000000300037308 */ /* 0x000ea20000000800 */
[----:B0-----:R-:W-:Y:S01]  /*fc40*/  FADD.FTZ R47, R180, R27 ;  /* 0x0000001bb42f7221 */ /* 0x001fe20000010000 */
[-CC-:B------:R-:W-:Y:S01]  /*fc50*/  FFMA.FTZ R75, R75, R34.reuse, -R48.reuse ;  /* 0x000000224b4b7223 */ /* 0x180fe20000010830 */
[-CC-:B------:R-:W-:Y:S01]  /*fc60*/  FFMA.FTZ R25, R25, R34.reuse, -R48.reuse ;  /* 0x0000002219197223 */ /* 0x180fe20000010830 */
[-CC-:B------:R-:W-:Y:S01]  /*fc70*/  FFMA.FTZ R29, R29, R34.reuse, -R48.reuse ;  /* 0x000000221d1d7223 */ /* 0x180fe20000010830 */
[-CC-:B------:R-:W-:Y:S01]  /*fc80*/  FFMA.FTZ R15, R15, R34.reuse, -R48.reuse ;  /* 0x000000220f0f7223 */ /* 0x180fe20000010830 */
[----:B------:R-:W-:Y:S01]  /*fc90*/  F2FP.F16.F32.PACK_AB R183, R6, R183 ;  /* 0x000000b706b7723e */ /* 0x000fe200000000ff */
[-CC-:B------:R-:W-:Y:S01]  /*fca0*/  FFMA.FTZ R21, R21, R34.reuse, -R48.reuse ;  /* 0x0000002215157223 */ /* 0x180fe20000010830 */
[----:B------:R-:W0:Y:S01]  /*fcb0*/  MUFU.EX2 R176, R176 ;  /* 0x000000b000b07308 */ /* 0x000e220000000800 */
[----:B-1----:R-:W-:Y:S01]  /*fcc0*/  FADD.FTZ R36, R182, R47 ;  /* 0x0000002fb6247221 */ /* 0x002fe20000010000 */
[-CC-:B------:R-:W-:Y:S01]  /*fcd0*/  FFMA.FTZ R53, R53, R34.reuse, -R48.reuse ;  /* 0x0000002235357223 */ /* 0x180fe20000010830 */
[--C-:B------:R-:W-:Y:S01]  /*fce0*/  FFMA.FTZ R67, R67, R34, -R48.reuse ;  /* 0x0000002243437223 */ /* 0x100fe20000010830 */
[----:B------:R-:W-:Y:S01]  /*fcf0*/  IMAD.MOV.U32 R50, RZ, RZ, R191 ;  /* 0x000000ffff327224 */ /* 0x000fe200078e00bf */
[----:B------:R-:W-:Y:S01]  /*fd00*/  @P2 SHF.R.U32.HI R50, RZ, R54, R51 ;  /* 0x00000036ff322219 */ /* 0x000fe20000011633 */
[-CC-:B------:R-:W-:Y:S01]  /*fd10*/  FFMA.FTZ R39, R39, R34.reuse, -R48.reuse ;  /* 0x0000002227277223 */ /* 0x180fe20000010830 */
[-C--:B------:R-:W-:Y:S01]  /*fd20*/  FFMA.FTZ R71, R71, R34.reuse, -R48 ;  /* 0x0000002247477223 */ /* 0x080fe20000010830 */
[----:B------:R-:W1:Y:S01]  /*fd30*/  MUFU.EX2 R5, R5 ;  /* 0x0000000500057308 */ /* 0x000e620000000800 */
[----:B--2---:R-:W-:Y:S01]  /*fd40*/  FADD.FTZ R47, R3, R36 ;  /* 0x00000024032f7221 */ /* 0x004fe20000010000 */
[----:B------:R-:W-:Y:S01]  /*fd50*/  FADD.FTZ R36, R12, R49 ;  /* 0x000000310c247221 */ /* 0x000fe20000010000 */
[----:B------:R-:W-:Y:S01]  /*fd60*/  IADD3 R50, R50, R193, -R192 ;  /* 0x000000c132327210 */ /* 0x000fe20007ffe8c0 */
[-CC-:B------:R-:W-:Y:S01]  /*fd70*/  FFMA.FTZ R33, R33, R34.reuse, -R48.reuse ;  /* 0x0000002221217223 */ /* 0x180fe20000010830 */
[-C--:B------:R-:W-:Y:S01]  /*fd80*/  FFMA.FTZ R77, R77, R34.reuse, -R48 ;  /* 0x000000224d4d7223 */ /* 0x080fe20000010830 */
[----:B------:R-:W-:Y:S01]  /*fd90*/  FADD.FTZ R49, R175, R36 ;  /* 0x00000024af317221 */ /* 0x000fe20000010000 */
[----:B------:R-:W-:Y:S01]  /*fda0*/  SHF.R.S32.HI R51, RZ, 0x1f, R50 ;  /* 0x0000001fff337819 */ /* 0x000fe20000011432 */
[----:B------:R-:W2:Y:S01]  /*fdb0*/  MUFU.EX2 R178, R178 ;  /* 0x000000b200b27308 */ /* 0x000ea20000000800 */
[----:B0-----:R-:W-:Y:S01]  /*fdc0*/  FADD.FTZ R0, R176, R47 ;  /* 0x0000002fb0007221 */ /* 0x001fe20000010000 */
[----:B------:R-:W-:Y:S01]  /*fdd0*/  FADD.FTZ R36, R14, R49 ;  /* 0x000000310e247221 */ /* 0x000fe20000010000 */
[----:B------:R-:W-:Y:S01]  /*fde0*/  FFMA.FTZ R31, R31, R34, -R48 ;  /* 0x000000221f1f7223 */ /* 0x000fe20000010830 */
[----:B------:R-:W-:-:S02]  /*fdf0*/  F2FP.F16.F32.PACK_AB R173, R12, R173 ;  /* 0x000000ad0cad723e */ /* 0x000fc400000000ff */
[----:B------:R-:W-:Y:S01]  /*fe00*/  CS2R R100, SRZ ;  /* 0x0000000000647805 */ /* 0x000fe2000001ff00 */
[----:B------:R-:W-:Y:S01]  /*fe10*/  FADD.FTZ R49, R169, R36 ;  /* 0x00000024a9317221 */ /* 0x000fe20000010000 */
[----:B------:R-:W-:Y:S01]  /*fe20*/  IADD3 R12, R129, -0x2, RZ ;  /* 0xfffffffe810c7810 */ /* 0x000fe20007ffe0ff */
[----:B------:R-:W0:Y:S01]  /*fe30*/  MUFU.EX2 R9, R9 ;  /* 0x0000000900097308 */ /* 0x000e220000000800 */
[C---:B-1----:R-:W-:Y:S01]  /*fe40*/  FADD.FTZ R47, R5.reuse, R0 ;  /* 0x00000000052f7221 */ /* 0x042fe20000010000 */
[----:B------:R-:W-:Y:S01]  /*fe50*/  FADD.FTZ R36, R20, R49 ;  /* 0x0000003114247221 */ /* 0x000fe20000010000 */
[----:B------:R-:W-:Y:S02]  /*fe60*/  F2FP.F16.F32.PACK_AB R176, R5, R176 ;  /* 0x000000b005b0723e */ /* 0x000fe400000000ff */
[----:B------:R-:W-:Y:S02]  /*fe70*/  CS2R R128, SRZ ;  /* 0x0000000000807805 */ /* 0x000fe4000001ff00 */
[----:B------:R-:W-:-:S02]  /*fe80*/  F2FP.F16.F32.PACK_AB R182, R3, R182 ;  /* 0x000000b603b6723e */ /* 0x000fc400000000ff */
[----:B------:R-:W-:Y:S02]  /*fe90*/  CS2R R98, SRZ ;  /* 0x0000000000627805 */ /* 0x000fe4000001ff00 */
[----:B------:R-:W-:Y:S01]  /*fea0*/  F2FP.F16.F32.PACK_AB R181, R26, R181 ;  /* 0x000000b51ab5723e */ /* 0x000fe200000000ff */
[----:B------:R-:W1:Y:S01]  /*feb0*/  MUFU.EX2 R172, R172 ;  /* 0x000000ac00ac7308 */ /* 0x000e620000000800 */
[----:B--2---:R-:W-:Y:S01]  /*fec0*/  FADD.FTZ R0, R178, R47 ;  /* 0x0000002fb2007221 */ /* 0x004fe20000010000 */
[----:B------:R-:W-:Y:S02]  /*fed0*/  F2FP.F16.F32.PACK_AB R177, R8, R177 ;  /* 0x000000b108b1723e */ /* 0x000fe400000000ff */
[----:B------:R-:W-:Y:S02]  /*fee0*/  CS2R R96, SRZ ;  /* 0x0000000000607805 */ /* 0x000fe4000001ff00 */
[----:B------:R-:W-:Y:S02]  /*fef0*/  F2FP.F16.F32.PACK_AB R179, R10, R179 ;  /* 0x000000b30ab3723e */ /* 0x000fe400000000ff */
[----:B------:R-:W-:-:S02]  /*ff00*/  CS2R R94, SRZ ;  /* 0x00000000005e7805 */ /* 0x000fc4000001ff00 */
[----:B------:R-:W-:Y:S02]  /*ff10*/  F2FP.F16.F32.PACK_AB R175, R14, R175 ;  /* 0x000000af0eaf723e */ /* 0x000fe400000000ff */
[----:B------:R-:W-:Y:S01]  /*ff20*/  CS2R R92, SRZ ;  /* 0x00000000005c7805 */ /* 0x000fe2000001ff00 */
[----:B------:R-:W2:Y:S01]  /*ff30*/  MUFU.EX2 R171, R171 ;  /* 0x000000ab00ab7308 */ /* 0x000ea20000000800 */
[----:B0-----:R-:W-:Y:S01]  /*ff40*/  FADD.FTZ R47, R9, R0 ;  /* 0x00000000092f7221 */ /* 0x001fe20000010000 */
[----:B------:R-:W-:Y:S02]  /*ff50*/  F2FP.F16.F32.PACK_AB R169, R20, R169 ;  /* 0x000000a914a9723e */ /* 0x000fe400000000ff */
[----:B------:R-:W-:Y:S02]  /*ff60*/  CS2R R90, SRZ ;  /* 0x00000000005a7805 */ /* 0x000fe4000001ff00 */
[----:B------:R-:W-:Y:S02]  /*ff70*/  F2FP.F16.F32.PACK_AB R180, R27, R180 ;  /* 0x000000b41bb4723e */ /* 0x000fe400000000ff */
[----:B------:R-:W-:Y:S01]  /*ff80*/  F2FP.F16.F32.PACK_AB R178, R9, R178 ;  /* 0x000000b209b2723e */ /* 0x000fe200000000ff */
        /* <DEDUP_REMOVED lines=14> */
[----:B------:R-:W-:Y:S01]  /*10070*/  MUFU.EX2 R168, R168 ;  /* 0x000000a800a87308 */ /* 0x000fe20000000800 */
[----:B-1----:R-:W-:-:S07]  /*10080*/  F2FP.F16.F32.PACK_AB R174, R37, R174 ;  /* 0x000000ae25ae723e */ /* 0x002fce00000000ff */
[----:B------:R-:W0:Y:S01]  /*10090*/  MUFU.EX2 R155, R155 ;  /* 0x0000009b009b7308 */ /* 0x000e220000000800 */
[C---:B--2---:R-:W-:Y:S01]  /*100a0*/  FADD.FTZ R36, R28.reuse, R47 ;  /* 0x0000002f1c247221 */ /* 0x044fe20000010000 */
[----:B------:R-:W-:-:S06]  /*100b0*/  F2FP.F16.F32.PACK_AB R153, R28, R153 ;  /* 0x000000991c99723e */ /* 0x000fcc00000000ff */
[----:B------:R-:W-:Y:S08]  /*100c0*/  MUFU.EX2 R41, R41 ;  /* 0x0000002900297308 */ /* 0x000ff00000000800 */
[----:B------:R-:W1:Y:S01]  /*100d0*/  MUFU.EX2 R32, R32 ;  /* 0x0000002000207308 */ /* 0x000e620000000800 */
[----:B0-----:R-:W-:-:S07]  /*100e0*/  FADD.FTZ R47, R155, R36 ;  /* 0x000000249b2f7221 */ /* 0x001fce0000010000 */
[----:B------:R-:W-:Y:S08]  /*100f0*/  MUFU.EX2 R170, R170 ;  /* 0x000000aa00aa7308 */ /* 0x000ff00000000800 */
[----:B------:R-:W0:Y:S01]  /*10100*/  MUFU.EX2 R157, R157 ;  /* 0x0000009d009d7308 */ /* 0x000e220000000800 */
[C---:B-1----:R-:W-:Y:S01]  /*10110*/  FADD.FTZ R36, R32.reuse, R47 ;  /* 0x0000002f20247221 */ /* 0x042fe20000010000 */
[----:B------:R-:W-:-:S06]  /*10120*/  F2FP.F16.F32.PACK_AB R155, R32, R155 ;  /* 0x0000009b209b723e */ /* 0x000fcc00000000ff */
[----:B------:R-:W-:Y:S08]  /*10130*/  MUFU.EX2 R43, R43 ;  /* 0x0000002b002b7308 */ /* 0x000ff00000000800 */
[----:B------:R1:W-:Y:S01]  /*10140*/  MUFU.EX2 R156, R13 ;  /* 0x0000000d009c7308 */ /* 0x0003e20000000800 */
[----:B0-----:R-:W-:-:S07]  /*10150*/  FADD.FTZ R47, R157, R36 ;  /* 0x000000249d2f7221 */ /* 0x001fce0000010000 */
[----:B------:R-:W0:Y:S01]  /*10160*/  MUFU.EX2 R38, R38 ;  /* 0x0000002600267308 */ /* 0x000e220000000800 */
[----:B-1----:R-:W-:-:S04]  /*10170*/  FADD.FTZ R13, R37, R0 ;  /* 0x00000000250d7221 */ /* 0x002fc80000010000 */
[----:B------:R-:W-:Y:S01]  /*10180*/  FADD.FTZ R0, R168, R13 ;  /* 0x0000000da8007221 */ /* 0x000fe20000010000 */
[C---:B------:R-:W-:Y:S02]  /*10190*/  F2FP.F16.F32.PACK_AB R168, R41.reuse, R168 ;  /* 0x000000a829a8723e */ /* 0x040fe400000000ff */
[----:B------:R-:W-:Y:S01]  /*101a0*/  MUFU.EX2 R152, R152 ;  /* 0x0000009800987308 */ /* 0x000fe20000000800 */
[----:B------:R-:W-:-:S04]  /*101b0*/  FADD.FTZ R13, R41, R0 ;  /* 0x00000000290d7221 */ /* 0x000fc80000010000 */
[----:B------:R-:W-:Y:S01]  /*101c0*/  FADD.FTZ R0, R170, R13 ;  /* 0x0000000daa007221 */ /* 0x000fe20000010000 */
[----:B------:R-:W-:Y:S02]  /*101d0*/  LEA.HI R13, R51, R50, RZ, 0x7 ;  /* 0x00000032330d7211 */ /* 0x000fe400078f38ff */
[----:B------:R-:W1:Y:S01]  /*101e0*/  MUFU.EX2 R159, R159 ;  /* 0x0000009f009f7308 */ /* 0x000e620000000800 */
[C---:B0-----:R-:W-:Y:S01]  /*101f0*/  FADD.FTZ R36, R38.reuse, R47 ;  /* 0x0000002f26247221 */ /* 0x041fe20000010000 */
[----:B------:R-:W-:Y:S02]  /*10200*/  SHF.R.S32.HI R5, RZ, 0x7, R13 ;  /* 0x00000007ff057819 */ /* 0x000fe4000001140d */
[----:B------:R-:W-:Y:S02]  /*10210*/  F2FP.F16.F32.PACK_AB R157, R38, R157 ;  /* 0x0000009d269d723e */ /* 0x000fe400000000ff */
[----:B------:R-:W-:Y:S02]  /*10220*/  VIMNMX R5, RZ, R5, !PT ;  /* 0x00000005ff057248 */ /* 0x000fe40007fe0100 */
[----:B------:R-:W-:Y:S01]  /*10230*/  MUFU.EX2 R45, R45 ;  /* 0x0000002d002d7308 */ /* 0x000fe20000000800 */
[----:B------:R-:W-:-:S02]  /*10240*/  F2FP.F16.F32.PACK_AB R170, R43, R170 ;  /* 0x000000aa2baa723e */ /* 0x000fc400000000ff */
[----:B------:R-:W-:-:S05]  /*10250*/  ISETP.GE.AND P3, PT, R12, R5, PT ;  /* 0x000000050c00720c */ /* 0x000fca0003f66270 */
[----:B------:R-:W0:Y:S01]  /*10260*/  MUFU.EX2 R40, R40 ;  /* 0x0000002800287308 */ /* 0x000e220000000800 */
[----:B-1----:R-:W-:-:S07]  /*10270*/  FADD.FTZ R47, R159, R36 ;  /* 0x000000249f2f7221 */ /* 0x002fce0000010000 */
[----:B------:R-:W1:Y:S08]  /*10280*/  MUFU.EX2 R154, R154 ;  /* 0x0000009a009a7308 */ /* 0x000e700000000800 */
[----:B------:R-:W2:Y:S01]  /*10290*/  MUFU.EX2 R161, R161 ;  /* 0x000000a100a17308 */ /* 0x000ea20000000800 */
[C---:B0-----:R-:W-:Y:S01]  /*102a0*/  FADD.FTZ R6, R40.reuse, R47 ;  /* 0x0000002f28067221 */ /* 0x041fe20000010000 */
[----:B------:R-:W-:-:S06]  /*102b0*/  F2FP.F16.F32.PACK_AB R159, R40, R159 ;  /* 0x0000009f289f723e */ /* 0x000fcc00000000ff */
[----:B------:R-:W0:Y:S08]  /*102c0*/  MUFU.EX2 R75, R75 ;  /* 0x0000004b004b7308 */ /* 0x000e300000000800 */
[----:B------:R3:W-:Y:S08]  /*102d0*/  MUFU.EX2 R158, R25 ;  /* 0x00000019009e7308 */ /* 0x0007f00000000800 */
[----:B------:R-:W4:Y:S01]  /*102e0*/  MUFU.EX2 R42, R42 ;  /* 0x0000002a002a7308 */ /* 0x000f220000000800 */
[----:B---3--:R-:W-:-:S04]  /*102f0*/  FADD.FTZ R25, R43, R0 ;  /* 0x000000002b197221 */ /* 0x008fc80000010000 */
[----:B------:R-:W-:Y:S01]  /*10300*/  FADD.FTZ R0, R152, R25 ;  /* 0x0000001998007221 */ /* 0x000fe20000010000 */
[C---:B------:R-:W-:Y:S02]  /*10310*/  F2FP.F16.F32.PACK_AB R152, R45.reuse, R152 ;  /* 0x000000982d98723e */ /* 0x040fe400000000ff */
[----:B------:R-:W3:Y:S01]  /*10320*/  MUFU.EX2 R29, R29 ;  /* 0x0000001d001d7308 */ /* 0x000ee20000000800 */
[----:B------:R-:W-:-:S04]  /*10330*/  FADD.FTZ R25, R45, R0 ;  /* 0x000000002d197221 */ /* 0x000fc80000010000 */
[----:B-1----:R-:W-:Y:S01]  /*10340*/  FADD.FTZ R0, R154, R25 ;  /* 0x000000199a007221 */ /* 0x002fe20000010000 */
[----:B--2---:R-:W-:Y:S01]  /*10350*/  FADD.FTZ R25, R161, R6 ;  /* 0x00000006a1197221 */ /* 0x004fe20000010000 */
[C---:B0-----:R-:W-:Y:S01]  /*10360*/  F2FP.F16.F32.PACK_AB R154, R75.reuse, R154 ;  /* 0x0000009a4b9a723e */ /* 0x041fe200000000ff */
[----:B------:R-:W0:Y:S01]  /*10370*/  MUFU.EX2 R163, R163 ;  /* 0x000000a300a37308 */ /* 0x000e220000000800 */
[----:B------:R-:W-:Y:S01]  /*10380*/  FADD.FTZ R0, R75, R0 ;  /* 0x000000004b007221 */ /* 0x000fe20000010000 */
[C---:B----4-:R-:W-:Y:S01]  /*10390*/  FADD.FTZ R6, R42.reuse, R25 ;  /* 0x000000192a067221 */ /* 0x050fe20000010000 */
[----:B------:R-:W-:-:S05]  /*103a0*/  F2FP.F16.F32.PACK_AB R161, R42, R161 ;  /* 0x000000a12aa1723e */ /* 0x000fca00000000ff */
[----:B------:R-:W1:Y:S01]  /*103b0*/  MUFU.EX2 R44, R44 ;  /* 0x0000002c002c7308 */ /* 0x000e620000000800 */
[----:B---3--:R-:W-:-:S04]  /*103c0*/  FADD.FTZ R25, R29, R0 ;  /* 0x000000001d197221 */ /* 0x008fc80000010000 */
[C---:B------:R-:W-:Y:S01]  /*103d0*/  FADD.FTZ R0, R156.reuse, R25 ;  /* 0x000000199c007221 */ /* 0x040fe20000010000 */
[----:B------:R-:W-:Y:S02]  /*103e0*/  F2FP.F16.F32.PACK_AB R156, R156, R29 ;  /* 0x0000001d9c9c723e */ /* 0x000fe400000000ff */
[----:B------:R-:W2:Y:S01]  /*103f0*/  MUFU.EX2 R15, R15 ;  /* 0x0000000f000f7308 */ /* 0x000ea20000000800 */
[----:B0-----:R-:W-:-:S07]  /*10400*/  FADD.FTZ R47, R163, R6 ;  /* 0x00000006a32f7221 */ /* 0x001fce0000010000 */
[----:B------:R-:W-:Y:S01]  /*10410*/  MUFU.EX2 R165, R165 ;  /* 0x000000a500a57308 */ /* 0x000fe20000000800 */
[C---:B-1----:R-:W-:Y:S01]  /*10420*/  FADD.FTZ R6, R44.reuse, R47 ;  /* 0x0000002f2c067221 */ /* 0x042fe20000010000 */
[----:B------:R-:W-:-:S06]  /*10430*/  F2FP.F16.F32.PACK_AB R163, R44, R163 ;  /* 0x000000a32ca3723e */ /* 0x000fcc00000000ff */
[----:B------:R-:W-:Y:S01]  /*10440*/  MUFU.EX2 R46, R59 ;  /* 0x0000003b002e7308 */ /* 0x000fe20000000800 */
[----:B--2---:R-:W-:-:S04]  /*10450*/  FADD.FTZ R25, R15, R0 ;  /* 0x000000000f197221 */ /* 0x004fc80000010000 */
[C---:B------:R-:W-:Y:S01]  /*10460*/  FADD.FTZ R0, R158.reuse, R25 ;  /* 0x000000199e007221 */ /* 0x040fe20000010000 */
[----:B------:R-:W-:Y:S02]  /*10470*/  F2FP.F16.F32.PACK_AB R158, R158, R15 ;  /* 0x0000000f9e9e723e */ /* 0x000fe400000000ff */
[----:B------:R-:W0:Y:S08]  /*10480*/  MUFU.EX2 R21, R21 ;  /* 0x0000001500157308 */ /* 0x000e300000000800 */
[----:B------:R-:W1:Y:S08]  /*10490*/  MUFU.EX2 R167, R167 ;  /* 0x000000a700a77308 */ /* 0x000e700000000800 */
[----:B------:R-:W2:Y:S01]  /*104a0*/  MUFU.EX2 R160, R53 ;  /* 0x0000003500a07308 */ /* 0x000ea20000000800 */
[----:B0-----:R-:W-:-:S07]  /*104b0*/  FADD.FTZ R25, R21, R0 ;  /* 0x0000000015197221 */ /* 0x001fce0000010000 */
[----:B------:R-:W0:Y:S08]  /*104c0*/  MUFU.EX2 R67, R67 ;  /* 0x0000004300437308 */ /* 0x000e300000000800 */
[----:B------:R3:W4:Y:S08]  /*104d0*/  MUFU.EX2 R162, R39 ;  /* 0x0000002700a27308 */ /* 0x0007300000000800 */
[----:B------:R-:W4:Y:S01]  /*104e0*/  MUFU.EX2 R71, R71 ;  /* 0x0000004700477308 */ /* 0x000f220000000800 */
[----:B---3--:R-:W-:Y:S01]  /*104f0*/  FADD.FTZ R39, R165, R6 ;  /* 0x00000006a5277221 */ /* 0x008fe20000010000 */
[----:B------:R-:W-:-:S03]  /*10500*/  F2FP.F16.F32.PACK_AB R165, R46, R165 ;  /* 0x000000a52ea5723e */ /* 0x000fc600000000ff */
[----:B------:R-:W-:-:S03]  /*10510*/  FADD.FTZ R6, R46, R39 ;  /* 0x000000272e067221 */ /* 0x000fc60000010000 */
[----:B------:R-:W3:Y:S01]  /*10520*/  MUFU.EX2 R164, R33 ;  /* 0x0000002100a47308 */ /* 0x000ee20000000800 */
[----:B-1----:R-:W-:Y:S01]  /*10530*/  FADD.FTZ R39, R167, R6 ;  /* 0x00000006a7277221 */ /* 0x002fe20000010000 */
[C---:B--2---:R-:W-:Y:S01]  /*10540*/  FADD.FTZ R6, R160.reuse, R25 ;  /* 0x00000019a0067221 */ /* 0x044fe20000010000 */
[----:B------:R-:W-:-:S03]  /*10550*/  F2FP.F16.F32.PACK_AB R160, R160, R21 ;  /* 0x00000015a0a0723e */ /* 0x000fc600000000ff */
[----:B0-----:R-:W-:Y:S02]  /*10560*/  FADD.FTZ R25, R67, R6 ;  /* 0x0000000643197221 */ /* 0x001fe40000010000 */
[----:B------:R-:W0:Y:S02]  /*10570*/  MUFU.EX2 R77, R77 ;  /* 0x0000004d004d7308 */ /* 0x000e240000000800 */
[C---:B----4-:R-:W-:Y:S01]  /*10580*/  FADD.FTZ R6, R162.reuse, R25 ;  /* 0x00000019a2067221 */ /* 0x050fe20000010000 */
[----:B------:R-:W-:-:S03]  /*10590*/  F2FP.F16.F32.PACK_AB R162, R162, R67 ;  /* 0x00000043a2a2723e */ /* 0x000fc600000000ff */
[----:B------:R-:W-:Y:S02]  /*105a0*/  FADD.FTZ R3, R71, R6 ;  /* 0x0000000647037221 */ /* 0x000fe40000010000 */
[----:B------:R-:W1:Y:S02]  /*105b0*/  MUFU.EX2 R166, R31 ;  /* 0x0000001f00a67308 */ /* 0x000e640000000800 */
[C---:B---3--:R-:W-:Y:S01]  /*105c0*/  FADD.FTZ R6, R164.reuse, R3 ;  /* 0x00000003a4067221 */ /* 0x048fe20000010000 */
[----:B------:R-:W-:-:S05]  /*105d0*/  F2FP.F16.F32.PACK_AB R164, R164, R71 ;  /* 0x00000047a4a4723e */ /* 0x000fca00000000ff */
[----:B------:R-:W2:Y:S01]  /*105e0*/  MUFU.EX2 R30, R30 ;  /* 0x0000001e001e7308 */ /* 0x000ea20000000800 */
[----:B0-----:R-:W-:-:S04]  /*105f0*/  FADD.FTZ R3, R77, R6 ;  /* 0x000000064d037221 */ /* 0x001fc80000010000 */
[C---:B-1----:R-:W-:Y:S01]  /*10600*/  FADD.FTZ R3, R166.reuse, R3 ;  /* 0x00000003a6037221 */ /* 0x042fe20000010000 */
[----:B------:R-:W-:Y:S01]  /*10610*/  F2FP.F16.F32.PACK_AB R166, R166, R77 ;  /* 0x0000004da6a6723e */ /* 0x000fe200000000ff */
[C---:B--2---:R-:W-:Y:S01]  /*10620*/  FADD.FTZ R0, R30.reuse, R39 ;  /* 0x000000271e007221 */ /* 0x044fe20000010000 */
[----:B------:R-:W-:Y:S01]  /*10630*/  F2FP.F16.F32.PACK_AB R167, R30, R167 ;  /* 0x000000a71ea7723e */ /* 0x000fe200000000ff */
[----:B------:R-:W-:Y:S06]  /*10640*/  @!P3 BRA `(.L_x_9562) ;  /* 0x0000003000d4b947 */ /* 0x000fec0003800000 */
[----:B------:R-:W-:Y:S01]  /*10650*/  IMAD.MOV.U32 R10, RZ, RZ, R7 ;  /* 0x000000ffff0a7224 */ /* 0x000fe200078e0007 */
[----:B------:R-:W-:Y:S01]  /*10660*/  MOV R151, RZ ;  /* 0x000000ff00977202 */ /* 0x000fe20000000f00 */
[----:B------:R-:W-:Y:S02]  /*10670*/  IMAD.MOV.U32 R11, RZ, RZ, R35 ;  /* 0x000000ffff0b7224 */ /* 0x000fe400078e0023 */
[----:B------:R-:W-:Y:S02]  /*10680*/  IMAD.MOV.U32 R14, RZ, RZ, R186 ;  /* 0x000000ffff0e7224 */ /* 0x000fe400078e00ba */
[----:B------:R-:W-:-:S07]  /*10690*/  IMAD.MOV.U32 R13, RZ, RZ, R184 ;  /* 0x000000ffff0d7224 */ /* 0x000fce00078e00b8 */
.L_x_9572:
[----:B------:R-:W-:Y:S01]  /*106a0*/  ISETP.NE.AND P3, PT, R190, RZ, PT ;  /* 0x000000ffbe00720c */ /* 0x000fe20003f65270 */
[----:B------:R-:W-:Y:S01]  /*106b0*/  VIADD R184, R13, 0x1 ;  /* 0x000000010db87836 */ /* 0x000fe20000000000 */
[----:B------:R-:W-:Y:S05]  /*106c0*/  YIELD ;  /* 0x0000000000007946 */ /* 0x000fea0003800000 */
[----:B------:R-:W-:-:S04]  /*106d0*/  ISETP.NE.AND P4, PT, R184, 0x2, PT ;  /* 0x00000002b800780c */ /* 0x000fc80003f85270 */
[----:B------:R-:W-:Y:S02]  /*106e0*/  SEL R7, RZ, 0x1, P4 ;  /* 0x00000001ff077807 */ /* 0x000fe40002000000 */
[----:B------:R-:W-:Y:S02]  /*106f0*/  SEL R184, R184, RZ, P4 ;  /* 0x000000ffb8b87207 */ /* 0x000fe40002000000 */
[----:B------:R-:W-:Y:S01]  /*10700*/  LOP3.LUT R186, R14, R7, RZ, 0x3c, !PT ;  /* 0x000000070eba7212 */ /* 0x000fe200078e3cff */
[----:B------:R-:W-:Y:S06]  /*10710*/  @P3 BRA `(.L_x_9563) ;  /* 0x0000000000303947 */ /* 0x000fec0003800000 */
[----:B------:R-:W-:Y:S05]  /*10720*/  @!P0 BRA `(.L_x_9564) ;  /* 0x0000000000048947 */ /* 0x000fea0003800000 */
[----:B------:R-:W-:Y:S01]  /*10730*/  BPT.TRAP 0x1 ;  /* 0x000000040000795c */ /* 0x000fe20000300000 */
.L_x_9564:
[----:B------:R-:W-:Y:S01]  /*10740*/  IMAD R6, R184, 0x8, R2 ;  /* 0x00000008b8067824 */ /* 0x000fe200078e0202 */
[----:B------:R-:W-:-:S04]  /*10750*/  SHF.L.U32 R7, R186, 0x1f, RZ ;  /* 0x0000001fba077819 */ /* 0x000fc800000006ff */
[----:B------:R0:W1:Y:S01]  /*10760*/  SYNCS.PHASECHK.TRANS64.TRYWAIT P4, [R6+URZ+0x28830], R7 ;  /* 0x02883007060075a7 */ /* 0x000062000808017f */
[----:B------:R-:W-:Y:S05]  /*10770*/  @!P0 BRA `(.L_x_9565) ;  /* 0x0000000000048947 */ /* 0x000fea0003800000 */
[----:B------:R-:W-:Y:S01]  /*10780*/  BPT.TRAP 0x1 ;  /* 0x000000040000795c */ /* 0x000fe20000300000 */
.L_x_9565:
[----:B------:R-:W-:Y:S04]  /*10790*/  BSSY B0, `(.L_x_9563) ;  /* 0x0000004000007945 */ /* 0x000fe80003800000 */
[----:B-1----:R-:W-:Y:S05]  /*107a0*/  @P4 BRA `(.L_x_9566) ;  /* 0x0000000000084947 */ /* 0x002fea0003800000 */
[----:B------:R-:W1:Y:S02]  /*107b0*/  SYNCS.PHASECHK.TRANS64.TRYWAIT P4, [R6+URZ+0x28830], R7 ;  /* 0x02883007060075a7 */ /* 0x000e64000808017f */
[----:B-1----:R-:W-:Y:S05]  /*107c0*/  @!P4 BRA `(.L_x_9567) ;  /* 0x0000011000e8c947 */ /* 0x002fea0003800000 */
.L_x_9566:
[----:B------:R-:W-:Y:S05]  /*107d0*/  BSYNC B0 ;  /* 0x0000000000007941 */ /* 0x000fea0003800000 */
.L_x_9563:
        /* <DEDUP_REMOVED lines=14> */
[----:B------:R-:W-:Y:S02]  /*108c0*/  R2UR UR23, R9 ;  /* 0x00000000091772ca */ /* 0x000fe400000e0000 */
[----:B------:R-:W-:Y:S01]  /*108d0*/  IADD3 R7, R8, 0x8, RZ ;  /* 0x0000000808077810 */ /* 0x000fe20007ffe0ff */
[----:B------:R-:W-:Y:S01]  /*108e0*/  VIADD R8, R6, 0x2 ;  /* 0x0000000206087836 */ /* 0x000fe20000000000 */
[----:B------:R-:W-:-:S03]  /*108f0*/  MOV R9, 0x40000040 ;  /* 0x4000004000097802 */ /* 0x000fc60000000f00 */
[----:B------:R0:W-:Y:S01]  /*10900*/  BAR.SYNC.DEFER_BLOCKING R7, 0x100 ;  /* 0x000400070000751d */ /* 0x0001e20000010000 */
[----:B------:R-:W-:Y:S01]  /*10910*/  R2UR UR10, R8 ;  /* 0x00000000080a72ca */ /* 0x000fe200000e0000 */
[----:B------:R-:W-:Y:S01]  /*10920*/  VIADD R8, R6, 0x4 ;  /* 0x0000000406087836 */ /* 0x000fe20000000000 */
[----:B------:R-:W-:Y:S01]  /*10930*/  R2UR UR27, R9 ;  /* 0x00000000091b72ca */ /* 0x000fe200000e0000 */
[----:B------:R-:W-:-:S03]  /*10940*/  IMAD.MOV.U32 R9, RZ, RZ, 0x40000040 ;  /* 0x40000040ff097424 */ /* 0x000fc600078e00ff */
[----:B------:R-:W-:Y:S01]  /*10950*/  R2UR UR14, R8 ;  /* 0x00000000080e72ca */ /* 0x000fe200000e0000 */
[----:B0-----:R-:W-:Y:S01]  /*10960*/  IMAD.MOV.U32 R7, RZ, RZ, 0x40000040 ;  /* 0x40000040ff077424 */ /* 0x001fe200078e00ff */
[----:B------:R-:W-:Y:S02]  /*10970*/  IADD3 R8, R6, 0x6, RZ ;  /* 0x0000000606087810 */ /* 0x000fe40007ffe0ff */
[----:B------:R-:W-:Y:S02]  /*10980*/  R2UR UR31, R9 ;  /* 0x00000000091f72ca */ /* 0x000fe400000e0000 */
[----:B------:R-:W-:Y:S01]  /*10990*/  R2UR UR18, R8 ;  /* 0x00000000081272ca */ /* 0x000fe200000e0000 */
[----:B------:R-:W-:Y:S01]  /*109a0*/  VIADD R8, R6, 0x400 ;  /* 0x0000040006087836 */ /* 0x000fe20000000000 */
[----:B------:R-:W-:-:S04]  /*109b0*/  R2UR UR35, R7 ;  /* 0x00000000072372ca */ /* 0x000fc800000e0000 */
        /* <DEDUP_REMOVED lines=34> */
.L_x_9569:
[----:B------:R-:W-:Y:S02]  /*10be0*/  SHF.L.U32 R6, R14, 0x1f, RZ ;  /* 0x0000001f0e067819 */ /* 0x000fe400000006ff */
[----:B------:R-:W-:-:S04]  /*10bf0*/  LEA R7, R13, R2, 0x3 ;  /* 0x000000020d077211 */ /* 0x000fc800078e18ff */
[----:B------:R0:W1:Y:S01]  /*10c00*/  SYNCS.PHASECHK.TRANS64.TRYWAIT P3, [R7+URZ+0x28850], R6 ;  /* 0x02885006070075a7 */ /* 0x000062000806017f */
[----:B------:R-:W-:Y:S05]  /*10c10*/  @!P0 BRA `(.L_x_9570) ;  /* 0x0000000000048947 */ /* 0x000fea0003800000 */
[----:B------:R-:W-:Y:S01]  /*10c20*/  BPT.TRAP 0x1 ;  /* 0x000000040000795c */ /* 0x000fe20000300000 */
.L_x_9570:
[----:B-1----:R-:W-:Y:S05]  /*10c30*/  @P3 BRA `(.L_x_9568) ;  /* 0x0000000000083947 */ /* 0x002fea0003800000 */
[----:B------:R-:W1:Y:S02]  /*10c40*/  SYNCS.PHASECHK.TRANS64.TRYWAIT P3, [R7+URZ+0x28850], R6 ;  /* 0x02885006070075a7 */ /* 0x000e64000806017f */
[----:B-1----:R-:W-:Y:S05]  /*10c50*/  @!P3 BRA `(.L_x_9571) ;  /* 0x0000010c00d8b947 */ /* 0x002fea0003800000 */
.L_x_9568:
[----:B01----:R-:W-:Y:S01]  /*10c60*/  VIADD R6, R2, 0x400 ;  /* 0x0000040002067836 */ /* 0x003fe20000000000 */
[----:B------:R-:W-:Y:S05]  /*10c70*/  WARPSYNC.ALL ;  /* 0x0000000000007948 */ /* 0x000fea0003800000 */
[----:B------:R-:W-:Y:S01]  /*10c80*/  SHF.R.U32.HI R6, RZ, 0x4, R6 ;  /* 0x00000004ff067819 */ /* 0x000fe20000011606 */
[----:B------:R-:W-:Y:S01]  /*10c90*/  IMAD.MOV.U32 R7, RZ, RZ, 0x40000040 ;  /* 0x40000040ff077424 */ /* 0x000fe200078e00ff */
[----:B------:R-:W-:Y:S01]  /*10ca0*/  WARPGROUP.ARRIVE ;  /* 0x00000000000079c5 */ /* 0x000fe20000000000 */
[----:B------:R-:W-:Y:S01]  /*10cb0*/  MOV R9, 0x40000040 ;  /* 0x4000004000097802 */ /* 0x000fe20000000f00 */
[----:B------:R-:W-:Y:S01]  /*10cc0*/  FMUL.FTZ R14, R25, UR7 ;  /* 0x00000007190e7c20 */ /* 0x000fe20008410000 */
[----:B------:R-:W-:Y:S01]  /*10cd0*/  LOP3.LUT R6, R6, 0x3fff, RZ, 0xc0, !PT ;  /* 0x00003fff06067812 */ /* 0x000fe200078ec0ff */
[----:B------:R-:W-:Y:S01]  /*10ce0*/  FMUL.FTZ R25, R29, UR7 ;  /* 0x000000071d197c20 */ /* 0x000fe20008410000 */
[----:B------:R-:W-:Y:S01]  /*10cf0*/  R2UR UR11, R7 ;  /* 0x00000000070b72ca */ /* 0x000fe200000e0000 */
[----:B------:R-:W-:Y:S01]  /*10d00*/  FMUL.FTZ R29, R35, UR7 ;  /* 0x00000007231d7c20 */ /* 0x000fe20008410000 */
[----:B------:R-:W-:Y:S01]  /*10d10*/  LOP3.LUT R6, R6, 0x4000000, RZ, 0xfc, !PT ;  /* 0x0400000006067812 */ /* 0x000fe200078efcff */
[----:B------:R-:W-:Y:S01]  /*10d20*/  FMUL.FTZ R35, R40, UR7 ;  /* 0x0000000728237c20 */ /* 0x000fe20008410000 */
[----:B------:R-:W-:Y:S01]  /*10d30*/  FMUL.FTZ R40, R46, UR7 ;  /* 0x000000072e287c20 */ /* 0x000fe20008410000 */
[----:B------:R-:W-:Y:S01]  /*10d40*/  FMUL.FTZ R46, R49, UR7 ;  /* 0x00000007312e7c20 */ /* 0x000fe20008410000 */
[----:B------:R-:W-:-:S02]  /*10d50*/  IMAD.IADD R49, R204, 0x1, R191 ;  /* 0x00000001cc317824 */ /* 0x000fc400078e02bf */
[----:B------:R-:W-:Y:S01]  /*10d60*/  FMUL.FTZ R20, R27, UR7 ;  /* 0x000000071b147c20 */ /* 0x000fe20008410000 */
[----:B------:R-:W-:Y:S02]  /*10d70*/  IMAD R6, R13, 0x800, R6 ;  /* 0x000008000d067824 */ /* 0x000fe400078e0206 */
[----:B------:R-:W-:Y:S01]  /*10d80*/  FMUL.FTZ R27, R32, UR7 ;  /* 0x00000007201b7c20 */ /* 0x000fe20008410000 */
[----:B------:R-:W-:Y:S01]  /*10d90*/  FMUL.FTZ R32, R36, UR7 ;  /* 0x0000000724207c20 */ /* 0x000fe20008410000 */
[----:B------:R-:W-:Y:S01]  /*10da0*/  FMUL.FTZ R36, R41, UR7 ;  /* 0x0000000729247c20 */ /* 0x000fe20008410000 */
[C---:B------:R-:W-:Y:S01]  /*10db0*/  VIADD R8, R6.reuse, 0x80 ;  /* 0x0000008006087836 */ /* 0x040fe20000000000 */
[----:B------:R-:W-:Y:S01]  /*10dc0*/  R2UR UR10, R6 ;  /* 0x00000000060a72ca */ /* 0x000fe200000e0000 */
        /* <DEDUP_REMOVED lines=44> */
[----:B------:R-:W4:Y:S01]  /*11090*/  S2R R232, SR_TID.X ;  /* 0x0000000000e87919 */ /* 0x000f220000002100 */
[----:B------:R-:W-:-:S04]  /*110a0*/  @!P1 LEA R13, R13, R2, 0x3 ;  /* 0x000000020d0d9211 */ /* 0x000fc800078e18ff */
[----:B------:R-:W5:Y:S01]  /*110b0*/  MUFU.TANH R30, R30 ;  /* 0x0000001e001e7308 */ /* 0x000f620000002400 */
[----:B------:R-:W-:-:S07]  /*110c0*/  @!P1 VIADD R13, R13, 0x28860 ;  /* 0x000288600d0d9836 */ /* 0x000fce0000000000 */
[----:B------:R-:W5:Y:S08]  /*110d0*/  MUFU.TANH R32, R32 ;  /* 0x0000002000207308 */ /* 0x000f700000002400 */
[----:B------:R-:W5:Y:S08]  /*110e0*/  MUFU.TANH R34, R34 ;  /* 0x0000002200227308 */ /* 0x000f700000002400 */
[----:B------:R-:W5:Y:S01]  /*110f0*/  MUFU.TANH R35, R35 ;  /* 0x0000002300237308 */ /* 0x000f620000002400 */
[----:B----4-:R-:W-:-:S07]  /*11100*/  SHF.R.U32.HI R232, RZ, 0x7, R232 ;  /* 0x00000007ffe87819 */ /* 0x010fce00000116e8 */
[----:B------:R-:W4:Y:S08]  /*11110*/  MUFU.TANH R36, R36 ;  /* 0x0000002400247308 */ /* 0x000f300000002400 */
        /* <DEDUP_REMOVED lines=17> */
[----:B------:R-:W-:Y:S02]  /*11230*/  R2UR UR10, R8 ;  /* 0x00000000080a72ca */ /* 0x000fe400000e0000 */
[----:B------:R-:W-:Y:S01]  /*11240*/  R2UR UR11, R9 ;  /* 0x00000000090b72ca */ /* 0x000fe200000e0000 */
[----:B------:R-:W0:Y:S03]  /*11250*/  @P2 LDC R8, c[0x0][0x44c] ;  /* 0x00011300ff082b82 */ /* 0x000e260000000800 */
[----:B------:R-:W4:Y:S05]  /*11260*/  MUFU.TANH R181, R181 ;  /* 0x000000b500b57308 */ /* 0x000f2a0000002400 */
[----:B------:R-:W1:Y:S03]  /*11270*/  @P2 LDC R9, c[0x0][0x450] ;  /* 0x00011400ff092b82 */ /* 0x000e660000000800 */
[----:B------:R-:W-:Y:S08]  /*11280*/  MUFU.TANH R183, R183 ;  /* 0x000000b700b77308 */ /* 0x000ff00000002400 */
[----:B------:R-:W-:Y:S01]  /*11290*/  MUFU.TANH R237, R237 ;  /* 0x000000ed00ed7308 */ /* 0x000fe20000002400 */
[----:B0-----:R-:W-:-:S07]  /*112a0*/  @P2 IMAD.HI.U32 R8, R49, R8, RZ ;  /* 0x0000000831082227 */ /* 0x001fce00078e00ff */
[----:B------:R-:W-:Y:S01]  /*112b0*/  MUFU.TANH R80, R80 ;  /* 0x0000005000507308 */ /* 0x000fe20000002400 */
[----:B-1----:R-:W-:Y:S01]  /*112c0*/  @P2 SHF.R.U32.HI R49, RZ, R9, R8 ;  /* 0x00000009ff312219 */ /* 0x002fe20000011608 */
[----:B------:R-:W-:Y:S01]  /*112d0*/  VIADD R8, R6, 0x180 ;  /* 0x0000018006087836 */ /* 0x000fe20000000000 */
[----:B------:R-:W-:-:S05]  /*112e0*/  MOV R9, 0xffffff80 ;  /* 0xffffff8000097802 */ /* 0x000fca0000000f00 */
[----:B------:R-:W-:Y:S01]  /*112f0*/  MUFU.TANH R84, R84 ;  /* 0x0000005400547308 */ /* 0x000fe20000002400 */
[----:B------:R-:W-:Y:S02]  /*11300*/  IMAD R54, R12, R9, 0x1 ;  /* 0x000000010c367424 */ /* 0x000fe400078e0209 */
[----:B------:R-:W-:Y:S02]  /*11310*/  IMAD.MOV.U32 R9, RZ, RZ, 0x40000040 ;  /* 0x40000040ff097424 */ /* 0x000fe400078e00ff */
[----:B------:R-:W-:-:S03]  /*11320*/  IMAD R54, R203, -0x2, R54 ;  /* 0xfffffffecb367824 */ /* 0x000fc600078e0236 */
[----:B------:R-:W-:Y:S02]  /*11330*/  MUFU.TANH R15, R15 ;  /* 0x0000000f000f7308 */ /* 0x000fe40000002400 */
[----:B------:R-:W-:-:S06]  /*11340*/  IADD3 R54, -R192, R54, R193 ;  /* 0x00000036c0367210 */ /* 0x000fcc0007ffe1c1 */
        /* <DEDUP_REMOVED lines=16> */
[----:B------:R-:W-:Y:S01]  /*11450*/  VIADD R8, R6, 0x200 ;  /* 0x0000020006087836 */ /* 0x000fe20000000000 */
[----:B------:R-:W-:Y:S01]  /*11460*/  R2UR UR11, R9 ;  /* 0x00000000090b72ca */ /* 0x000fe200000e0000 */
[----:B------:R-:W-:-:S03]  /*11470*/  IMAD.MOV.U32 R9, RZ, RZ, 0x40000040 ;  /* 0x40000040ff097424 */ /* 0x000fc600078e00ff */
[----:B------:R-:W-:Y:S01]  /*11480*/  MUFU.TANH R44, R44 ;  /* 0x0000002c002c7308 */ /* 0x000fe20000002400 */
[----:B------:R-:W-:Y:S01]  /*11490*/  R2UR UR14, R8 ;  /* 0x00000000080e72ca */ /* 0x000fe200000e0000 */
[----:B------:R-:W-:Y:S01]  /*114a0*/  FMUL.FTZ R8, R61, UR7 ;  /* 0x000000073d087c20 */ /* 0x000fe20008410000 */
[----:B------:R-:W-:Y:S01]  /*114b0*/  R2UR UR15, R9 ;  /* 0x00000000090f72ca */ /* 0x000fe200000e0000 */
[----:B------:R-:W-:Y:S01]  /*114c0*/  FMUL.FTZ R9, R68, UR7 ;  /* 0x0000000744097c20 */ /* 0x000fe20008410000 */
[----:B------:R-:W-:-:S03]  /*114d0*/  FMUL.FTZ R68, R83, UR7 ;  /* 0x0000000753447c20 */ /* 0x000fc60008410000 */
[----:B------:R-:W-:Y:S08]  /*114e0*/  MUFU.TANH R47, R47 ;  /* 0x0000002f002f7308 */ /* 0x000ff00000002400 */
        /* <DEDUP_REMOVED lines=13> */
[----:B------:R-:W2:Y:S05]  /*115c0*/  SHFL.IDX PT, R173, R49, RZ, 0x1c1f ;  /* 0x001c1fff31ad7589 */ /* 0x000eaa00000e0000 */
[----:B------:R-:W-:Y:S01]  /*115d0*/  HGMMA.64x128x16.F32 R88, R168, gdesc[UR8].tnspB, R88, gsb0 ;  /* 0x41e00008a8587df0 */ /* 0x000fe20008000858 */
[----:B--2---:R-:W-:-:S04]  /*115e0*/  IADD3 R57, R54, R173, RZ ;  /* 0x000000ad36397210 */ /* 0x004fc80007ffe0ff */
[C---:B------:R-:W-:Y:S02]  /*115f0*/  ISETP.GT.AND P3, PT, R57.reuse, RZ, PT ;  /* 0x000000ff3900720c */ /* 0x040fe40003f64270 */
[----:B------:R-:W-:Y:S02]  /*11600*/  ISETP.GT.AND P4, PT, R57, 0x1, PT ;  /* 0x000000013900780c */ /* 0x000fe40003f84270 */
[----:B------:R-:W-:Y:S02]  /*11610*/  FSEL R7, R7, -INF , P3 ;  /* 0xff80000007077808 */ /* 0x000fe40001800000 */
[----:B------:R-:W-:Y:S02]  /*11620*/  FSEL R59, R14, -INF , P4 ;  /* 0xff8000000e3b7808 */ /* 0x000fe40002000000 */
[----:B------:R-:W-:Y:S02]  /*11630*/  ISETP.GT.AND P3, PT, R57, 0x8, PT ;  /* 0x000000083900780c */ /* 0x000fe40003f64270 */
[----:B------:R-:W-:-:S02]  /*11640*/  FMNMX.FTZ R14, R7, R11, !PT ;  /* 0x0000000b070e7209 */ /* 0x000fc40007810000 */
[----:B------:R-:W-:Y:S02]  /*11650*/  ISETP.GT.AND P4, PT, R57, 0x9, PT ;  /* 0x000000093900780c */ /* 0x000fe40003f84270 */
[----:B------:R-:W-:Y:S02]  /*11660*/  FSEL R21, R21, -INF , P3 ;  /* 0xff80000015157808 */ /* 0x000fe40001800000 */
[----:B------:R-:W-:Y:S02]  /*11670*/  FMNMX.FTZ R14, R59, R14, !PT ;  /* 0x0000000e3b0e7209 */ /* 0x000fe40007810000 */
[----:B------:R-:W-:Y:S02]  /*11680*/  ISETP.GT.AND P3, PT, R57, 0x10, PT ;  /* 0x000000103900780c */ /* 0x000fe40003f64270 */
[----:B------:R-:W-:Y:S02]  /*11690*/  FSEL R25, R25, -INF , P4 ;  /* 0xff80000019197808 */ /* 0x000fe40002000000 */
[----:B------:R-:W-:-:S02]  /*116a0*/  FMNMX.FTZ R14, R21, R14, !PT ;  /* 0x0000000e150e7209 */ /* 0x000fc40007810000 */
[----:B------:R-:W-:Y:S02]  /*116b0*/  ISETP.GT.AND P4, PT, R57, 0x11, PT ;  /* 0x000000113900780c */ /* 0x000fe40003f84270 */
[----:B---3--:R-:W-:Y:S02]  /*116c0*/  FSEL R27, R27, -INF , P3 ;  /* 0xff8000001b1b7808 */ /* 0x008fe40001800000 */
[----:B------:R-:W-:Y:S02]  /*116d0*/  FMNMX.FTZ R14, R25, R14, !PT ;  /* 0x0000000e190e7209 */ /* 0x000fe40007810000 */
[----:B------:R-:W-:Y:S02]  /*116e0*/  ISETP.GT.AND P3, PT, R57, 0x18, PT ;  /* 0x000000183900780c */ /* 0x000fe40003f64270 */
[----:B-----5:R-:W-:Y:S02]  /*116f0*/  FSEL R61, R30, -INF , P4 ;  /* 0xff8000001e3d7808 */ /* 0x020fe40002000000 */
[----:B------:R-:W-:-:S02]  /*11700*/  FMNMX.FTZ R14, R27, R14, !PT ;  /* 0x0000000e1b0e7209 */ /* 0x000fc40007810000 */
[----:B------:R-:W-:Y:S02]  /*11710*/  ISETP.GT.AND P4, PT, R57, 0x19, PT ;  /* 0x000000193900780c */ /* 0x000fe40003f84270 */
[----:B------:R-:W-:Y:S02]  /*11720*/  FSEL R65, R32, -INF , P3 ;  /* 0xff80000020417808 */ /* 0x000fe40001800000 */
[----:B------:R-:W-:Y:S02]  /*11730*/  FMNMX.FTZ R14, R61, R14, !PT ;  /* 0x0000000e3d0e7209 */ /* 0x000fe40007810000 */
[----:B------:R-:W-:Y:S02]  /*11740*/  ISETP.GT.AND P3, PT, R57, 0x20, PT ;  /* 0x000000203900780c */ /* 0x000fe40003f64270 */
[----:B------:R-:W-:Y:S01]  /*11750*/  FMNMX.FTZ R14, R65, R14, !PT ;  /* 0x0000000e410e7209 */ /* 0x000fe20007810000 */
[----:B------:R-:W-:Y:S02]  /*11760*/  WARPGROUP.DEPBAR.LE gsb0, 0x0 ;  /* 0x00008000000079c5 */ /* 0x000fe40000010000 */
[----:B------:R-:W-:Y:S01]  /*11770*/  FSEL R169, R34, -INF , P4 ;  /* 0xff80000022a97808 */ /* 0x000fe20002000000 */
[----:B------:R-:W-:Y:S01]  /*11780*/  WARPGROUP.ARRIVE ;  /* 0x00000000000079c5 */ /* 0x000fe20000000000 */
[----:B------:R-:W-:-:S02]  /*11790*/  ISETP.GT.AND P4, PT, R57, 0x21, PT ;  /* 0x000000213900780c */ /* 0x000fc40003f84270 */
[----:B------:R-:W-:Y:S02]  /*117a0*/  FSEL R171, R35, -INF , P3 ;  /* 0xff80000023ab7808 */ /* 0x000fe40001800000 */
[----:B------:R-:W-:Y:S01]  /*117b0*/  FMNMX.FTZ R14, R169, R14, !PT ;  /* 0x0000000ea90e7209 */ /* 0x000fe20007810000 */
[----:B------:R-:W-:Y:S01]  /*117c0*/  HGMMA.64x128x16.F32 R88, R152, gdesc[UR12].tnspB, R88, gsb0 ;  /* 0x41e0000c98587df0 */ /* 0x000fe20008000858 */
[----:B------:R-:W-:Y:S02]  /*117d0*/  ISETP.GT.AND P3, PT, R57, 0x28, PT ;  /* 0x000000283900780c */ /* 0x000fe40003f64270 */
[----:B----4-:R-:W-:Y:S01]  /*117e0*/  FSEL R173, R36, -INF , P4 ;  /* 0xff80000024ad7808 */ /* 0x010fe20002000000 */
[----:B------:R-:W-:Y:S01]  /*117f0*/  FMUL.FTZ R36, R62, UR7 ;  /* 0x000000073e247c20 */ /* 0x000fe20008410000 */
[----:B------:R-:W-:Y:S01]  /*11800*/  FMNMX.FTZ R14, R171, R14, !PT ;  /* 0x0000000eab0e7209 */ /* 0x000fe20007810000 */
[----:B------:R-:W-:Y:S01]  /*11810*/  FMUL.FTZ R62, R75, UR7 ;  /* 0x000000074b3e7c20 */ /* 0x000fe20008410000 */
[----:B------:R-:W-:Y:S01]  /*11820*/  ISETP.GT.AND P4, PT, R57, 0x29, PT ;  /* 0x000000293900780c */ /* 0x000fe20003f84270 */
[----:B------:R-:W2:Y:S01]  /*11830*/  SHFL.IDX PT, R75, R49, 0x1, 0x1c1f ;  /* 0x003c1f00314b7f89 */ /* 0x000ea200000e0000 */
[----:B------:R-:W-:Y:S01]  /*11840*/  FSEL R39, R39, -INF , P3 ;  /* 0xff80000027277808 */ /* 0x000fe20001800000 */
[----:B------:R-:W-:Y:S01]  /*11850*/  MUFU.TANH R36, R36 ;  /* 0x0000002400247308 */ /* 0x000fe20000002400 */
[----:B------:R-:W-:-:S02]  /*11860*/  FMNMX.FTZ R14, R173, R14, !PT ;  /* 0x0000000ead0e7209 */ /* 0x000fc40007810000 */
[----:B------:R-:W-:Y:S02]  /*11870*/  ISETP.GT.AND P3, PT, R57, 0x30, PT ;  /* 0x000000303900780c */ /* 0x000fe40003f64270 */
[----:B------:R-:W-:Y:S02]  /*11880*/  FSEL R69, R42, -INF , P4 ;  /* 0xff8000002a457808 */ /* 0x000fe40002000000 */
[----:B------:R-:W-:Y:S01]  /*11890*/  FMNMX.FTZ R14, R39, R14, !PT ;  /* 0x0000000e270e7209 */ /* 0x000fe20007810000 */
[----:B------:R-:W-:Y:S01]  /*118a0*/  MUFU.TANH R62, R62 ;  /* 0x0000003e003e7308 */ /* 0x000fe20000002400 */
[----:B------:R-:W-:Y:S02]  /*118b0*/  ISETP.GT.AND P4, PT, R57, 0x31, PT ;  /* 0x000000313900780c */ /* 0x000fe40003f84270 */
[----:B------:R-:W-:Y:S02]  /*118c0*/  FSEL R45, R45, -INF , P3 ;  /* 0xff8000002d2d7808 */ /* 0x000fe40001800000 */
[----:B------:R-:W-:-:S02]  /*118d0*/  FMNMX.FTZ R14, R69, R14, !PT ;  /* 0x0000000e450e7209 */ /* 0x000fc40007810000 */
[----:B------:R-:W-:Y:S02]  /*118e0*/  ISETP.GT.AND P3, PT, R57, 0x38, PT ;  /* 0x000000383900780c */ /* 0x000fe40003f64270 */
[----:B------:R-:W-:Y:S01]  /*118f0*/  FSEL R175, R46, -INF , P4 ;  /* 0xff8000002eaf7808 */ /* 0x000fe20002000000 */
[----:B------:R-:W-:Y:S01]  /*11900*/  FMUL.FTZ R46, R63, UR7 ;  /* 0x000000073f2e7c20 */ /* 0x000fe20008410000 */
[----:B------:R-:W-:Y:S01]  /*11910*/  FMNMX.FTZ R30, R45, R14, !PT ;  /* 0x0000000e2d1e7209 */ /* 0x000fe20007810000 */
[----:B------:R-:W-:Y:S01]  /*11920*/  FMUL.FTZ R14, R73, UR7 ;  /* 0x00000007490e7c20 */ /* 0x000fe20008410000 */
[----:B------:R-:W-:Y:S01]  /*11930*/  ISETP.GT.AND P4, PT, R57, 0x39, PT ;  /* 0x000000393900780c */ /* 0x000fe20003f84270 */
[----:B--2---:R-:W-:Y:S01]  /*11940*/  IMAD.IADD R54, R54, 0x1, R75 ;  /* 0x0000000136367824 */ /* 0x004fe200078e024b */
[----:B------:R-:W-:Y:S01]  /*11950*/  FSEL R73, R50, -INF , P3 ;  /* 0xff80000032497808 */ /* 0x000fe20001800000 */
[----:B------:R-:W-:Y:S01]  /*11960*/  FMUL.FTZ R50, R66, UR7 ;  /* 0x0000000742327c20 */ /* 0x000fe20008410000 */
[----:B------:R-:W-:Y:S01]  /*11970*/  FMNMX.FTZ R30, R175, R30, !PT ;  /* 0x0000001eaf1e7209 */ /* 0x000fe20007810000 */
[----:B------:R-:W2:Y:S01]  /*11980*/  MUFU.TANH R14, R14 ;  /* 0x0000000e000e7308 */ /* 0x000ea20000002400 */
[----:B------:R-:W-:Y:S01]  /*11990*/  ISETP.GT.AND P3, PT, R57, 0x40, PT ;  /* 0x000000403900780c */ /* 0x000fe20003f64270 */
[----:B------:R-:W-:Y:S01]  /*119a0*/  FMUL.FTZ R66, R79, UR7 ;  /* 0x000000074f427c20 */ /* 0x000fe20008410000 */
[----:B------:R-:W-:-:S02]  /*119b0*/  FSEL R51, R51, -INF , P4 ;  /* 0xff80000033337808 */ /* 0x000fc40002000000 */
[----:B------:R-:W-:Y:S01]  /*119c0*/  FMNMX.FTZ R32, R73, R30, !PT ;  /* 0x0000001e49207209 */ /* 0x000fe20007810000 */
[----:B------:R-:W-:Y:S01]  /*119d0*/  FMUL.FTZ R30, R76, UR7 ;  /* 0x000000074c1e7c20 */ /* 0x000fe20008410000 */
[----:B------:R-:W-:Y:S01]  /*119e0*/  ISETP.GT.AND P4, PT, R57, 0x41, PT ;  /* 0x000000413900780c */ /* 0x000fe20003f84270 */
[----:B------:R-:W-:Y:S01]  /*119f0*/  MUFU.TANH R46, R46 ;  /* 0x0000002e002e7308 */ /* 0x000fe20000002400 */
[----:B------:R-:W-:Y:S01]  /*11a00*/  FSEL R177, R52, -INF , P3 ;  /* 0xff80000034b17808 */ /* 0x000fe20001800000 */
[----:B------:R-:W-:Y:S01]  /*11a10*/  FMUL.FTZ R52, R67, UR7 ;  /* 0x0000000743347c20 */ /* 0x000fe20008410000 */
[----:B------:R-:W-:Y:S01]  /*11a20*/  FMNMX.FTZ R32, R51, R32, !PT ;  /* 0x0000002033207209 */ /* 0x000fe20007810000 */
[----:B------:R-:W-:Y:S01]  /*11a30*/  FMUL.FTZ R67, R82, UR7 ;  /* 0x0000000752437c20 */ /* 0x000fe20008410000 */
[----:B------:R-:W-:Y:S02]  /*11a40*/  ISETP.GT.AND P3, PT, R57, 0x48, PT ;  /* 0x000000483900780c */ /* 0x000fe40003f64270 */
[----:B------:R-:W-:Y:S01]  /*11a50*/  FSEL R179, R56, -INF , P4 ;  /* 0xff80000038b37808 */ /* 0x000fe20002000000 */
[----:B------:R-:W3:Y:S01]  /*11a60*/  MUFU.TANH R30, R30 ;  /* 0x0000001e001e7308 */ /* 0x000ee20000002400 */
[----:B------:R-:W-:Y:S01]  /*11a70*/  FMNMX.FTZ R34, R177, R32, !PT ;  /* 0x00000020b1227209 */ /* 0x000fe20007810000 */
[----:B------:R-:W-:Y:S01]  /*11a80*/  FMUL.FTZ R32, R77, UR7 ;  /* 0x000000074d207c20 */ /* 0x000fe20008410000 */
[----:B------:R-:W-:Y:S01]  /*11a90*/  ISETP.GT.AND P4, PT, R57, 0x49, PT ;  /* 0x000000493900780c */ /* 0x000fe20003f84270 */
[----:B------:R-:W-:Y:S01]  /*11aa0*/  FMUL.FTZ R56, R70, UR7 ;  /* 0x0000000746387c20 */ /* 0x000fe20008410000 */
[----:B------:R-:W-:-:S02]  /*11ab0*/  FSEL R181, R181, -INF , P3 ;  /* 0xff800000b5b57808 */ /* 0x000fc40001800000 */
[----:B------:R-:W-:Y:S01]  /*11ac0*/  FMNMX.FTZ R34, R179, R34, !PT ;  /* 0x00000022b3227209 */ /* 0x000fe20007810000 */
[----:B------:R-:W4:Y:S01]  /*11ad0*/  MUFU.TANH R32, R32 ;  /* 0x0000002000207308 */ /* 0x000f220000002400 */
[----:B------:R-:W-:Y:S02]  /*11ae0*/  ISETP.GT.AND P3, PT, R57, 0x50, PT ;  /* 0x000000503900780c */ /* 0x000fe40003f64270 */
[----:B0-----:R-:W-:Y:S01]  /*11af0*/  FSEL R77, R8, -INF , P4 ;  /* 0xff800000084d7808 */ /* 0x001fe20002000000 */
[----:B------:R-:W-:Y:S01]  /*11b00*/  FMUL.FTZ R8, R81, UR7 ;  /* 0x0000000751087c20 */ /* 0x000fe20008410000 */
[----:B------:R-:W-:Y:S02]  /*11b10*/  FMNMX.FTZ R34, R181, R34, !PT ;  /* 0x00000022b5227209 */ /* 0x000fe40007810000 */
[----:B------:R-:W-:Y:S01]  /*11b20*/  ISETP.GT.AND P4, PT, R57, 0x51, PT ;  /* 0x000000513900780c */ /* 0x000fe20003f84270 */
[----:B------:R0:W5:Y:S01]  /*11b30*/  MUFU.TANH R42, R8 ;  /* 0x00000008002a7308 */ /* 0x0001620000002400 */
[----:B------:R-:W-:-:S02]  /*11b40*/  FSEL R183, R183, -INF , P3 ;  /* 0xff800000b7b77808 */ /* 0x000fc40001800000 */
[----:B------:R-:W-:Y:S02]  /*11b50*/  FMNMX.FTZ R34, R77, R34, !PT ;  /* 0x000000224d227209 */ /* 0x000fe40007810000 */
[----:B------:R-:W-:Y:S02]  /*11b60*/  ISETP.GT.AND P3, PT, R57, 0x58, PT ;  /* 0x000000583900780c */ /* 0x000fe40003f64270 */
[----:B------:R-:W-:Y:S01]  /*11b70*/  FSEL R233, R233, -INF , P4 ;  /* 0xff800000e9e97808 */ /* 0x000fe20002000000 */
[----:B------:R-:W-:Y:S01]  /*11b80*/  MUFU.TANH R50, R50 ;  /* 0x0000003200327308 */ /* 0x000fe20000002400 */
[----:B------:R-:W-:Y:S01]  /*11b90*/  FMNMX.FTZ R34, R183, R34, !PT ;  /* 0x00000022b7227209 */ /* 0x000fe20007810000 */
[----:B0-----:R-:W-:Y:S01]  /*11ba0*/  FMUL.FTZ R8, R85, UR7 ;  /* 0x0000000755087c20 */ /* 0x001fe20008410000 */
[----:B------:R-:W-:Y:S02]  /*11bb0*/  ISETP.GT.AND P4, PT, R57, 0x59, PT ;  /* 0x000000593900780c */ /* 0x000fe40003f84270 */
[----:B-1----:R-:W-:-:S02]  /*11bc0*/  FSEL R81, R9, -INF , P3 ;  /* 0xff80000009517808 */ /* 0x002fc40001800000 */
[----:B------:R-:W-:Y:S01]  /*11bd0*/  FMNMX.FTZ R34, R233, R34, !PT ;  /* 0x00000022e9227209 */ /* 0x000fe20007810000 */
[----:B------:R0:W1:Y:S01]  /*11be0*/  MUFU.TANH R35, R8 ;  /* 0x0000000800237308 */ /* 0x0000620000002400 */
[----:B------:R-:W-:Y:S02]  /*11bf0*/  ISETP.GT.AND P3, PT, R57, 0x60, PT ;  /* 0x000000603900780c */ /* 0x000fe40003f64270 */
[----:B------:R-:W-:Y:S02]  /*11c00*/  FSEL R235, R235, -INF , P4 ;  /* 0xff800000ebeb7808 */ /* 0x000fe40002000000 */
[----:B------:R-:W-:Y:S02]  /*11c10*/  FMNMX.FTZ R34, R81, R34, !PT ;  /* 0x0000002251227209 */ /* 0x000fe40007810000 */
[----:B------:R-:W-:Y:S01]  /*11c20*/  ISETP.GT.AND P4, PT, R57, 0x61, PT ;  /* 0x000000613900780c */ /* 0x000fe20003f84270 */
[----:B------:R-:W1:Y:S01]  /*11c30*/  MUFU.TANH R52, R52 ;  /* 0x0000003400347308 */ /* 0x000e620000002400 */
[----:B------:R-:W-:-:S02]  /*11c40*/  FSEL R237, R237, -INF , P3 ;  /* 0xff800000eded7808 */ /* 0x000fc40001800000 */
[----:B------:R-:W-:Y:S02]  /*11c50*/  FMNMX.FTZ R34, R235, R34, !PT ;  /* 0x00000022eb227209 */ /* 0x000fe40007810000 */
[----:B------:R-:W-:Y:S02]  /*11c60*/  ISETP.GT.AND P3, PT, R57, 0x68, PT ;  /* 0x000000683900780c */ /* 0x000fe40003f64270 */
[----:B--2---:R-:W-:Y:S01]  /*11c70*/  FSEL R14, R14, -INF , P4 ;  /* 0xff8000000e0e7808 */ /* 0x004fe20002000000 */
[----:B------:R-:W2:Y:S01]  /*11c80*/  MUFU.TANH R56, R56 ;  /* 0x0000003800387308 */ /* 0x000ea20000002400 */
[----:B------:R-:W-:Y:S02]  /*11c90*/  FMNMX.FTZ R9, R237, R34, !PT ;  /* 0x00000022ed097209 */ /* 0x000fe40007810000 */
[----:B------:R-:W-:Y:S02]  /*11ca0*/  ISETP.GT.AND P4, PT, R57, 0x69, PT ;  /* 0x000000693900780c */ /* 0x000fe40003f84270 */
[----:B---3--:R-:W-:-:S02]  /*11cb0*/  FSEL R85, R30, -INF , P3 ;  /* 0xff8000001e557808 */ /* 0x008fc40001800000 */
[----:B------:R-:W-:Y:S01]  /*11cc0*/  FMNMX.FTZ R34, R14, R9, !PT ;  /* 0x000000090e227209 */ /* 0x000fe20007810000 */
[----:B------:R-:W3:Y:S01]  /*11cd0*/  MUFU.TANH R66, R66 ;  /* 0x0000004200427308 */ /* 0x000ee20000002400 */
[----:B------:R-:W-:Y:S02]  /*11ce0*/  ISETP.GT.AND P3, PT, R57, 0x70, PT ;  /* 0x000000703900780c */ /* 0x000fe40003f64270 */
[----:B----4-:R-:W-:Y:S02]  /*11cf0*/  FSEL R30, R32, -INF , P4 ;  /* 0xff800000201e7808 */ /* 0x010fe40002000000 */
[----:B------:R-:W-:Y:S01]  /*11d00*/  FMNMX.FTZ R9, R85, R34, !PT ;  /* 0x0000002255097209 */ /* 0x000fe20007810000 */
[----:B------:R-:W-:Y:S01]  /*11d10*/  IMAD.U32 R34, RZ, RZ, UR5 ;  /* 0x00000005ff227e24 */ /* 0x000fe2000f8e00ff */
[----:B------:R-:W-:Y:S01]  /*11d20*/  ISETP.GT.AND P4, PT, R57, 0x71, PT ;  /* 0x000000713900780c */ /* 0x000fe20003f84270 */
[----:B------:R-:W4:Y:S01]  /*11d30*/  MUFU.TANH R67, R67 ;  /* 0x0000004300437308 */ /* 0x000f220000002400 */
[----:B------:R-:W-:-:S02]  /*11d40*/  FSEL R32, R80, -INF , P3 ;  /* 0xff80000050207808 */ /* 0x000fc40001800000 */
[----:B------:R-:W-:Y:S02]  /*11d50*/  FMNMX.FTZ R9, R30, R9, !PT ;  /* 0x000000091e097209 */ /* 0x000fe40007810000 */
[C---:B------:R-:W-:Y:S02]  /*11d60*/  ISETP.GT.AND P3, PT, R57.reuse, 0x78, PT ;  /* 0x000000783900780c */ /* 0x040fe40003f64270 */
[----:B-----5:R-:W-:Y:S02]  /*11d70*/  FSEL R42, R42, -INF , P4 ;  /* 0xff8000002a2a7808 */ /* 0x020fe40002000000 */
[----:B------:R-:W-:Y:S02]  /*11d80*/  FMNMX.FTZ R9, R32, R9, !PT ;  /* 0x0000000920097209 */ /* 0x000fe40007810000 */
[----:B------:R-:W-:Y:S02]  /*11d90*/  ISETP.GT.AND P4, PT, R57, 0x79, PT ;  /* 0x000000793900780c */ /* 0x000fe40003f84270 */
[----:B------:R-:W-:-:S02]  /*11da0*/  FSEL R57, R84, -INF , P3 ;  /* 0xff80000054397808 */ /* 0x000fc40001800000 */
[----:B0-----:R-:W-:Y:S02]  /*11db0*/  FMNMX.FTZ R8, R42, R9, !PT ;  /* 0x000000092a087209 */ /* 0x001fe40007810000 */
[----:B-1----:R-:W-:Y:S02]  /*11dc0*/  FSEL R63, R35, -INF , P4 ;  /* 0xff800000233f7808 */ /* 0x002fe40002000000 */
[----:B------:R-:W-:Y:S02]  /*11dd0*/  FMNMX.FTZ R8, R57, R8, !PT ;  /* 0x0000000839087209 */ /* 0x000fe40007810000 */
[C---:B------:R-:W-:Y:S02]  /*11de0*/  ISETP.GT.AND P5, PT, R54.reuse, RZ, PT ;  /* 0x000000ff3600720c */ /* 0x040fe40003fa4270 */
[----:B------:R-:W-:Y:S02]  /*11df0*/  FMNMX.FTZ R8, R63, R8, !PT ;  /* 0x000000083f087209 */ /* 0x000fe40007810000 */
[----:B------:R-:W-:Y:S01]  /*11e00*/  ISETP.GT.AND P4, PT, R54, 0x1, PT ;  /* 0x000000013600780c */ /* 0x000fe20003f84270 */
[----:B------:R-:W-:-:S02]  /*11e10*/  WARPGROUP.DEPBAR.LE gsb0, 0x0 ;  /* 0x00008000000079c5 */ /* 0x000fc40000010000 */
[----:B------:R-:W0:Y:S01]  /*11e20*/  SHFL.BFLY PT, R9, R8, 0x2, 0x1f ;  /* 0x0c401f0008097f89 */ /* 0x000e2200000e0000 */
[----:B------:R-:W-:Y:S01]  /*11e30*/  WARPGROUP.ARRIVE ;  /* 0x00000000000079c5 */ /* 0x000fe20000000000 */
[----:B------:R-:W-:Y:S02]  /*11e40*/  FSEL R15, R15, -INF , P5 ;  /* 0xff8000000f0f7808 */ /* 0x000fe40002800000 */
[----:B------:R-:W-:Y:S02]  /*11e50*/  ISETP.GT.AND P5, PT, R54, 0x8, PT ;  /* 0x000000083600780c */ /* 0x000fe40003fa4270 */
[----:B0-----:R-:W-:-:S05]  /*11e60*/  FMNMX.FTZ R9, R8, R9, !PT ;  /* 0x0000000908097209 */ /* 0x001fca0007810000 */
[----:B------:R-:W0:Y:S02]  /*11e70*/  SHFL.BFLY PT, R8, R9, 0x1, 0x1f ;  /* 0x0c201f0009087f89 */ /* 0x000e2400000e0000 */
[----:B0-----:R-:W-:Y:S01]  /*11e80*/  FMNMX.FTZ R35, R9, R8, !PT ;  /* 0x0000000809237209 */ /* 0x001fe20007810000 */
[----:B------:R-:W-:Y:S01]  /*11e90*/  VIADD R8, R6, 0x280 ;  /* 0x0000028006087836 */ /* 0x000fe20000000000 */
[----:B------:R-:W-:Y:S02]  /*11ea0*/  MOV R9, 0x40000040 ;  /* 0x4000004000097802 */ /* 0x000fe40000000f00 */
[C---:B------:R-:W-:Y:S01]  /*11eb0*/  FSETP.NEU.FTZ.AND P3, PT, R35.reuse, -INF , PT ;  /* 0xff8000002300780b */ /* 0x040fe20003f7d000 */
[----:B------:R-:W-:Y:S01]  /*11ec0*/  FMUL.FTZ R70, R35, R34 ;  /* 0x0000002223467220 */ /* 0x000fe20000410000 */
[----:B------:R-:W-:Y:S02]  /*11ed0*/  R2UR UR10, R8 ;  /* 0x00000000080a72ca */ /* 0x000fe400000e0000 */
[----:B------:R-:W-:Y:S01]  /*11ee0*/  R2UR UR11, R9 ;  /* 0x00000000090b72ca */ /* 0x000fe200000e0000 */
[----:B------:R-:W-:Y:S01]  /*11ef0*/  IMAD.MOV.U32 R9, RZ, RZ, 0x40000040 ;  /* 0x40000040ff097424 */ /* 0x000fe200078e00ff */
[----:B------:R-:W-:-:S02]  /*11f00*/  FSEL R70, R70, RZ, P3 ;  /* 0x000000ff46467208 */ /* 0x000fc40001800000 */
[----:B------:R-:W-:-:S03]  /*11f10*/  FMNMX.FTZ R8, R15, R10, !PT ;  /* 0x0000000a0f087209 */ /* 0x000fc60007810000 */
[-CC-:B------:R-:W-:Y:S01]  /*11f20*/  FFMA.FTZ R49, R59, R34.reuse, -R70.reuse ;  /* 0x000000223b317223 */ /* 0x180fe20000010846 */
[----:B------:R-:W-:Y:S01]  /*11f30*/  FSEL R59, R20, -INF , P4 ;  /* 0xff800000143b7808 */ /* 0x000fe20002000000 */
[-CC-:B------:R-:W-:Y:S01]  /*11f40*/  FFMA.FTZ R182, R21, R34.reuse, -R70.reuse ;  /* 0x0000002215b67223 */ /* 0x180fe20000010846 */
[-CC-:B------:R-:W-:Y:S01]  /*11f50*/  FFMA.FTZ R21, R25, R34.reuse, -R70.reuse ;  /* 0x0000002219157223 */ /* 0x180fe20000010846 */
[----:B------:R-:W-:Y:S01]  /*11f60*/  ISETP.GT.AND P4, PT, R54, 0x9, PT ;  /* 0x000000093600780c */ /* 0x000fe20003f84270 */
[-CC-:B------:R-:W-:Y:S01]  /*11f70*/  FFMA.FTZ R176, R27, R34.reuse, -R70.reuse ;  /* 0x000000221bb07223 */ /* 0x180fe20000010846 */
[----:B------:R-:W-:Y:S01]  /*11f80*/  HGMMA.64x128x16.F32 R88, R156, gdesc[UR8].tnspB, R88, gsb0 ;  /* 0x41e000089c587df0 */ /* 0x000fe20008000858 */
[----:B------:R-:W-:Y:S01]  /*11f90*/  FSEL R25, R24, -INF , P5 ;  /* 0xff80000018197808 */ /* 0x000fe20002800000 */
[--C-:B------:R-:W-:Y:S01]  /*11fa0*/  FFMA.FTZ R27, R61, R34, -R70.reuse ;  /* 0x000000223d1b7223 */ /* 0x100fe20000010846 */
[----:B------:R-:W-:Y:S01]  /*11fb0*/  FMNMX.FTZ R8, R59, R8, !PT ;  /* 0x000000083b087209 */ /* 0x000fe20007810000 */
[-CC-:B------:R-:W-:Y:S01]  /*11fc0*/  FFMA.FTZ R178, R65, R34.reuse, -R70.reuse ;  /* 0x0000002241b27223 */ /* 0x180fe20000010846 */
[----:B------:R-:W-:Y:S01]  /*11fd0*/  ISETP.GT.AND P5, PT, R54, 0x10, PT ;  /* 0x000000103600780c */ /* 0x000fe20003fa4270 */
[-CC-:B------:R-:W-:Y:S01]  /*11fe0*/  FFMA.FTZ R174, R39, R34.reuse, -R70.reuse ;  /* 0x0000002227ae7223 */ /* 0x180fe20000010846 */
        /* <DEDUP_REMOVED lines=22> */
[C---:B------:R-:W-:Y:S01]  /*12150*/  ISETP.GT.AND P5, PT, R54.reuse, 0x20, PT ;  /* 0x000000203600780c */ /* 0x040fe20003fa4270 */
        /* <DEDUP_REMOVED lines=12> */
[----:B------:R-:W-:Y:S01]  /*12220*/  FFMA.FTZ R20, R237, R34, -R70 ;  /* 0x00000022ed147223 */ /* 0x000fe20000010846 */
[----:B------:R-:W-:-:S02]  /*12230*/  FSEL R65, R38, -INF , P4 ;  /* 0xff80000026417808 */ /* 0x000fc40002000000 */
[----:B------:R-:W-:Y:S02]  /*12240*/  FMNMX.FTZ R8, R61, R8, !PT ;  /* 0x000000083d087209 */ /* 0x000fe40007810000 */
[----:B------:R-:W-:Y:S01]  /*12250*/  ISETP.GT.AND P4, PT, R54, 0x29, PT ;  /* 0x000000293600780c */ /* 0x000fe20003f84270 */
[----:B------:R-:W-:Y:S01]  /*12260*/  MUFU.EX2 R21, R21 ;  /* 0x0000001500157308 */ /* 0x000fe20000000800 */
[----:B------:R-:W-:Y:S02]  /*12270*/  FSEL R87, R40, -INF , P5 ;  /* 0xff80000028577808 */ /* 0x000fe40002800000 */
[----:B------:R-:W-:Y:S02]  /*12280*/  FMNMX.FTZ R8, R65, R8, !PT ;  /* 0x0000000841087209 */ /* 0x000fe40007810000 */
[----:B------:R-:W-:Y:S02]  /*12290*/  ISETP.GT.AND P5, PT, R54, 0x30, PT ;  /* 0x000000303600780c */ /* 0x000fe40003fa4270 */
[----:B------:R-:W-:Y:S01]  /*122a0*/  FSEL R41, R41, -INF , P4 ;  /* 0xff80000029297808 */ /* 0x000fe20002000000 */
[----:B------:R-:W-:Y:S01]  /*122b0*/  MUFU.EX2 R176, R176 ;  /* 0x000000b000b07308 */ /* 0x000fe20000000800 */
[----:B------:R-:W-:-:S02]  /*122c0*/  FMNMX.FTZ R8, R87, R8, !PT ;  /* 0x0000000857087209 */ /* 0x000fc40007810000 */
[C---:B------:R-:W-:Y:S02]  /*122d0*/  ISETP.GT.AND P4, PT, R54.reuse, 0x31, PT ;  /* 0x000000313600780c */ /* 0x040fe40003f84270 */
[----:B------:R-:W-:Y:S02]  /*122e0*/  FSEL R43, R43, -INF , P5 ;  /* 0xff8000002b2b7808 */ /* 0x000fe40002800000 */
[----:B------:R-:W-:Y:S01]  /*122f0*/  FMNMX.FTZ R8, R41, R8, !PT ;  /* 0x0000000829087209 */ /* 0x000fe20007810000 */
[----:B------:R-:W-:Y:S01]  /*12300*/  MUFU.EX2 R27, R27 ;  /* 0x0000001b001b7308 */ /* 0x000fe20000000800 */
[----:B------:R-:W-:Y:S02]  /*12310*/  ISETP.GT.AND P5, PT, R54, 0x38, PT ;  /* 0x000000383600780c */ /* 0x000fe40003fa4270 */
[----:B------:R-:W-:Y:S02]  /*12320*/  FSEL R153, R44, -INF , P4 ;  /* 0xff8000002c997808 */ /* 0x000fe40002000000 */
[----:B------:R-:W-:-:S02]  /*12330*/  FMNMX.FTZ R8, R43, R8, !PT ;  /* 0x000000082b087209 */ /* 0x000fc40007810000 */
[C---:B------:R-:W-:Y:S01]  /*12340*/  ISETP.GT.AND P4, PT, R54.reuse, 0x39, PT ;  /* 0x000000393600780c */ /* 0x040fe20003f84270 */
        /* <DEDUP_REMOVED lines=14> */
[----:B------:R-:W-:Y:S01]  /*12430*/  ISETP.GT.AND P4, PT, R54, 0x49, PT ;  /* 0x000000493600780c */ /* 0x000fe20003f84270 */
[----:B------:R-:W-:Y:S01]  /*12440*/  MUFU.EX2 R37, R37 ;  /* 0x0000002500257308 */ /* 0x000fe20000000800 */
[----:B------:R-:W-:Y:S02]  /*12450*/  FSEL R69, R36, -INF , P5 ;  /* 0xff80000024457808 */ /* 0x000fe40002800000 */
[----:B------:R-:W-:Y:S02]  /*12460*/  FMNMX.FTZ R8, R55, R8, !PT ;  /* 0x0000000837087209 */ /* 0x000fe40007810000 */
[----:B------:R-:W-:Y:S02]  /*12470*/  ISETP.GT.AND P5, PT, R54, 0x50, PT ;  /* 0x000000503600780c */ /* 0x000fe40003fa4270 */
[----:B------:R-:W-:Y:S01]  /*12480*/  FMNMX.FTZ R8, R69, R8, !PT ;  /* 0x0000000845087209 */ /* 0x000fe20007810000 */
[----:B------:R-:W-:Y:S01]  /*12490*/  MUFU.EX2 R174, R174 ;  /* 0x000000ae00ae7308 */ /* 0x000fe20000000800 */
[----:B------:R-:W-:Y:S01]  /*124a0*/  R2UR UR11, R9 ;  /* 0x00000000090b72ca */ /* 0x000fe200000e0000 */
[----:B------:R-:W-:Y:S01]  /*124b0*/  IMAD.MOV.U32 R9, RZ, RZ, 0x40000040 ;  /* 0x40000040ff097424 */ /* 0x000fe200078e00ff */
[----:B------:R-:W-:-:S02]  /*124c0*/  FSEL R48, R35, RZ, P3 ;  /* 0x000000ff23307208 */ /* 0x000fc40001800000 */
[C---:B------:R-:W-:Y:S01]  /*124d0*/  ISETP.GT.AND P3, PT, R12.reuse, R5, PT ;  /* 0x000000050c00720c */ /* 0x040fe20003f64270 */
[----:B------:R-:W-:Y:S02]  /*124e0*/  VIADD R12, R12, 0xffffffff ;  /* 0xffffffff0c0c7836 */ /* 0x000fe40000000000 */
[----:B------:R-:W-:Y:S01]  /*124f0*/  FADD.FTZ R11, -R48, R11 ;  /* 0x0000000b300b7221 */ /* 0x000fe20000010100 */
[----:B------:R-:W-:Y:S03]  /*12500*/  MUFU.EX2 R39, R39 ;  /* 0x0000002700277308 */ /* 0x000fe60000000800 */
[----:B------:R-:W-:-:S05]  /*12510*/  FMUL.FTZ R11, R11, R34 ;  /* 0x000000220b0b7220 */ /* 0x000fca0000410000 */
[----:B------:R-:W-:Y:S08]  /*12520*/  MUFU.EX2 R168, R168 ;  /* 0x000000a800a87308 */ /* 0x000ff00000000800 */
[----:B------:R-:W-:Y:S08]  /*12530*/  MUFU.EX2 R11, R11 ;  /* 0x0000000b000b7308 */ /* 0x000ff00000000800 */
[----:B------:R-:W-:Y:S01]  /*12540*/  MUFU.EX2 R45, R45 ;  /* 0x0000002d002d7308 */ /* 0x000fe20000000800 */
[----:B------:R-:W-:-:S02]  /*12550*/  WARPGROUP.DEPBAR.LE gsb0, 0x0 ;  /* 0x00008000000079c5 */ /* 0x000fc40000010000 */
[----:B------:R-:W-:Y:S01]  /*12560*/  FSEL R157, R46, -INF , P4 ;  /* 0xff8000002e9d7808 */ /* 0x000fe20002000000 */
[----:B------:R-:W-:Y:S01]  /*12570*/  WARPGROUP.ARRIVE ;  /* 0x00000000000079c5 */ /* 0x000fe20000000000 */
        /* <DEDUP_REMOVED lines=9> */
[----:B------:R-:W-:Y:S01]  /*12610*/  FFMA.FTZ R156, R183, R34, -R70 ;  /* 0x00000022b79c7223 */ /* 0x000fe20000010846 */
[----:B------:R-:W-:Y:S01]  /*12620*/  FMNMX.FTZ R8, R159, R8, !PT ;  /* 0x000000089f087209 */ /* 0x000fe20007810000 */
[----:B------:R-:W-:Y:S01]  /*12630*/  MUFU.EX2 R170, R170 ;  /* 0x000000aa00aa7308 */ /* 0x000fe20000000800 */
[----:B------:R-:W-:-:S02]  /*12640*/  ISETP.GT.AND P4, PT, R54, 0x59, PT ;  /* 0x000000593600780c */ /* 0x000fc40003f84270 */
[----:B--2---:R-:W-:Y:S02]  /*12650*/  FSEL R171, R56, -INF , P5 ;  /* 0xff80000038ab7808 */ /* 0x004fe40002800000 */
[----:B------:R-:W-:Y:S02]  /*12660*/  FMNMX.FTZ R8, R169, R8, !PT ;  /* 0x00000008a9087209 */ /* 0x000fe40007810000 */
[----:B------:R-:W-:Y:S01]  /*12670*/  ISETP.GT.AND P5, PT, R54, 0x60, PT ;  /* 0x000000603600780c */ /* 0x000fe20003fa4270 */
[----:B------:R-:W-:Y:S01]  /*12680*/  MUFU.EX2 R51, R51 ;  /* 0x0000003300337308 */ /* 0x000fe20000000800 */
[----:B------:R-:W-:Y:S02]  /*12690*/  FSEL R173, R58, -INF , P4 ;  /* 0xff8000003aad7808 */ /* 0x000fe40002000000 */
        /* <DEDUP_REMOVED lines=14> */
[----:B---3--:R-:W-:Y:S02]  /*12780*/  FSEL R66, R66, -INF , P4 ;  /* 0xff80000042427808 */ /* 0x008fe40002000000 */
[----:B------:R-:W-:Y:S02]  /*12790*/  FMNMX.FTZ R7, R64, R7, !PT ;  /* 0x0000000740077209 */ /* 0x000fe40007810000 */
[----:B------:R-:W-:-:S02]  /*127a0*/  ISETP.GT.AND P4, PT, R54, 0x71, PT ;  /* 0x000000713600780c */ /* 0x000fc40003f84270 */
[----:B----4-:R-:W-:Y:S01]  /*127b0*/  FSEL R177, R67, -INF , P5 ;  /* 0xff80000043b17808 */ /* 0x010fe20002800000 */
[--C-:B------:R-:W-:Y:S01]  /*127c0*/  FFMA.FTZ R67, R179, R34, -R70.reuse ;  /* 0x00000022b3437223 */ /* 0x100fe20000010846 */
[----:B------:R-:W-:Y:S01]  /*127d0*/  FMNMX.FTZ R8, R66, R7, !PT ;  /* 0x0000000742087209 */ /* 0x000fe20007810000 */
[----:B------:R-:W-:Y:S01]  /*127e0*/  MUFU.EX2 R73, R73 ;  /* 0x0000004900497308 */ /* 0x000fe20000000800 */
[----:B------:R-:W-:Y:S02]  /*127f0*/  ISETP.GT.AND P5, PT, R54, 0x78, PT ;  /* 0x000000783600780c */ /* 0x000fe40003fa4270 */
[----:B------:R-:W-:Y:S02]  /*12800*/  FSEL R68, R68, -INF , P4 ;  /* 0xff80000044447808 */ /* 0x000fe40002000000 */
[----:B------:R-:W-:Y:S02]  /*12810*/  FMNMX.FTZ R7, R177, R8, !PT ;  /* 0x00000008b1077209 */ /* 0x000fe40007810000 */
[----:B------:R-:W-:Y:S01]  /*12820*/  ISETP.GT.AND P4, PT, R54, 0x79, PT ;  /* 0x000000793600780c */ /* 0x000fe20003f84270 */
[----:B------:R-:W-:Y:S01]  /*12830*/  MUFU.EX2 R67, R67 ;  /* 0x0000004300437308 */ /* 0x000fe20000000800 */
[----:B------:R-:W-:Y:S01]  /*12840*/  FSEL R179, R71, -INF , P5 ;  /* 0xff80000047b37808 */ /* 0x000fe20002800000 */
[-CC-:B------:R-:W-:Y:S01]  /*12850*/  FFMA.FTZ R71, R77, R34.reuse, -R70.reuse ;  /* 0x000000224d477223 */ /* 0x180fe20000010846 */
[----:B------:R-:W-:Y:S01]  /*12860*/  FMNMX.FTZ R8, R68, R7, !PT ;  /* 0x0000000744087209 */ /* 0x000fe20007810000 */
[----:B------:R-:W-:Y:S01]  /*12870*/  FFMA.FTZ R77, R235, R34, -R70 ;  /* 0x00000022eb4d7223 */ /* 0x000fe20000010846 */
[----:B------:R-:W-:-:S02]  /*12880*/  FSEL R72, R72, -INF , P4 ;  /* 0xff80000048487808 */ /* 0x000fc40002000000 */
[----:B------:R-:W-:Y:S01]  /*12890*/  FMNMX.FTZ R7, R179, R8, !PT ;  /* 0x00000008b3077209 */ /* 0x000fe20007810000 */
[----:B------:R-:W-:Y:S03]  /*128a0*/  MUFU.EX2 R71, R71 ;  /* 0x0000004700477308 */ /* 0x000fe60000000800 */
[----:B------:R-:W-:-:S05]  /*128b0*/  FMNMX.FTZ R7, R72, R7, !PT ;  /* 0x0000000748077209 */ /* 0x000fca0007810000 */
[----:B------:R-:W0:Y:S01]  /*128c0*/  SHFL.BFLY PT, R8, R7, 0x2, 0x1f ;  /* 0x0c401f0007087f89 */ /* 0x000e2200000e0000 */
[----:B------:R-:W-:Y:S08]  /*128d0*/  MUFU.EX2 R158, R158 ;  /* 0x0000009e009e7308 */ /* 0x000ff00000000800 */
[----:B------:R-:W-:Y:S08]  /*128e0*/  MUFU.EX2 R77, R77 ;  /* 0x0000004d004d7308 */ /* 0x000ff00000000800 */
[----:B------:R-:W-:Y:S01]  /*128f0*/  MUFU.EX2 R20, R20 ;  /* 0x0000001400147308 */ /* 0x000fe20000000800 */
[----:B0-----:R-:W-:Y:S01]  /*12900*/  FMNMX.FTZ R26, R7, R8, !PT ;  /* 0x00000008071a7209 */ /* 0x001fe20007810000 */
[----:B------:R-:W-:-:S06]  /*12910*/  VIADD R8, R6, 0x300 ;  /* 0x0000030006087836 */ /* 0x000fcc0000000000 */
[----:B------:R-:W-:Y:S01]  /*12920*/  MUFU.EX2 R81, R81 ;  /* 0x0000005100517308 */ /* 0x000fe20000000800 */
[----:B------:R-:W0:Y:S01]  /*12930*/  SHFL.BFLY PT, R7, R26, 0x1, 0x1f ;  /* 0x0c201f001a077f89 */ /* 0x000e2200000e0000 */
[----:B------:R-:W-:Y:S02]  /*12940*/  R2UR UR10, R8 ;  /* 0x00000000080a72ca */ /* 0x000fe400000e0000 */
[----:B------:R-:W-:Y:S01]  /*12950*/  IADD3 R8, R6, 0x380, RZ ;  /* 0x0000038006087810 */ /* 0x000fe20007ffe0ff */
[----:B------:R-:W-:-:S03]  /*12960*/  @!P1 IMAD R6, R184, 0x8, R2 ;  /* 0x00000008b8069824 */ /* 0x000fc600078e0202 */
[----:B------:R-:W-:Y:S01]  /*12970*/  MUFU.EX2 R14, R14 ;  /* 0x0000000e000e7308 */ /* 0x000fe20000000800 */
[----:B------:R-:W-:-:S07]  /*12980*/  @!P1 VIADD R6, R6, 0x28840 ;  /* 0x0002884006069836 */ /* 0x000fce0000000000 */
[----:B------:R-:W-:Y:S01]  /*12990*/  MUFU.EX2 R85, R85 ;  /* 0x0000005500557308 */ /* 0x000fe20000000800 */
[----:B------:R-:W-:Y:S01]  /*129a0*/  HGMMA.64x128x16.F32 R88, R160, gdesc[UR8].tnspB, R88, gsb0 ;  /* 0x41e00008a0587df0 */ /* 0x000fe20008000858 */
[----:B------:R-:W-:Y:S02]  /*129b0*/  R2UR UR10, R8 ;  /* 0x00000000080a72ca */ /* 0x000fe400000e0000 */
[----:B------:R-:W-:Y:S02]  /*129c0*/  R2UR UR11, R9 ;  /* 0x00000000090b72ca */ /* 0x000fe400000e0000 */
[----:B------:R-:W-:Y:S02]  /*129d0*/  IADD3 R8, -R232, 0xb, RZ ;  /* 0x0000000be8087810 */ /* 0x000fe40007ffe1ff */
[----:B------:R-:W-:Y:S01]  /*129e0*/  MUFU.EX2 R24, R24 ;  /* 0x0000001800187308 */ /* 0x000fe20000000800 */
[----:B0-----:R-:W-:Y:S01]  /*129f0*/  FMNMX.FTZ R7, R26, R7, !PT ;  /* 0x000000071a077209 */ /* 0x001fe20007810000 */
[-CC-:B------:R-:W-:Y:S01]  /*12a00*/  FFMA.FTZ R26, R57, R34.reuse, -R70.reuse ;  /* 0x00000022391a7223 */ /* 0x180fe20000010846 */
[----:B------:R-:W-:-:S02]  /*12a10*/  FFMA.FTZ R57, R63, R34, -R70 ;  /* 0x000000223f397223 */ /* 0x000fc40000010846 */
        /* <DEDUP_REMOVED lines=12> */
[-C--:B------:R-:W-:Y:S01]  /*12ae0*/  FFMA.FTZ R38, R79, R34.reuse, -R30 ;  /* 0x000000224f267223 */ /* 0x080fe2000001081e */
[----:B------:R-:W-:Y:S01]  /*12af0*/  MUFU.EX2 R28, R28 ;  /* 0x0000001c001c7308 */ /* 0x000fe20000000800 */
[----:B------:R-:W-:Y:S01]  /*12b00*/  @!P1 PRMT R10, RZ, 0x654, R6 ;  /* 0x00000654ff0a9816 */ /* 0x000fe20000000006 */
[-C--:B------:R-:W-:Y:S01]  /*12b10*/  FMUL.FTZ R9, R41, R34.reuse ;  /* 0x0000002229097220 */ /* 0x080fe20000410000 */
        /* <DEDUP_REMOVED lines=18> */
[----:B------:R-:W-:-:S03]  /*12c40*/  FFMA.FTZ R68, R68, R34, -R30 ;  /* 0x0000002244447223 */ /* 0x000fc6000001081e */
[----:B------:R-:W-:Y:S01]  /*12c50*/  MUFU.EX2 R183, R183 ;  /* 0x000000b700b77308 */ /* 0x000fe20000000800 */
[----:B0-----:R-:W-:-:S07]  /*12c60*/  FFMA.FTZ R0, R9, R0, R28 ;  /* 0x0000000009007223 */ /* 0x001fce000001001c */
        /* <DEDUP_REMOVED lines=11> */
[----:B------:R-:W-:-:S05]  /*12d20*/  WARPGROUP.ARRIVE ;  /* 0x00000000000079c5 */ /* 0x000fca0000000000 */
[----:B------:R-:W-:Y:S01]  /*12d30*/  MUFU.EX2 R44, R44 ;  /* 0x0000002c002c7308 */ /* 0x000fe20000000800 */
[----:B------:R-:W-:Y:S01]  /*12d40*/  FFMA.FTZ R161, R175, R34, -R30 ;  /* 0x00000022afa17223 */ /* 0x000fe2000001081e */
[----:B------:R-:W-:Y:S02]  /*12d50*/  F2FP.F16.F32.PACK_AB R162, R85, R14 ;  /* 0x0000000e55a2723e */ /* 0x000fe400000000ff */
[----:B0-----:R-:W-:Y:S01]  /*12d60*/  F2FP.F16.F32.PACK_AB R175, R40, R31 ;  /* 0x0000001f28af723e */ /* 0x001fe200000000ff */
[----:B------:R-:W-:Y:S01]  /*12d70*/  HGMMA.64x128x16.F32 R88, R164, gdesc[UR8].tnspB, R88, gsb0 ;  /* 0x41e00008a4587df0 */ /* 0x000fe20008000858 */
[----:B------:R-:W-:Y:S02]  /*12d80*/  F2FP.F16.F32.PACK_AB R160, R81, R20 ;  /* 0x0000001451a0723e */ /* 0x000fe400000000ff */
        /* <DEDUP_REMOVED lines=10> */
[----:B0-----:R-:W-:Y:S01]  /*12e30*/  F2FP.F16.F32.PACK_AB R163, R66, R64 ;  /* 0x0000004042a3723e */ /* 0x001fe200000000ff */
[----:B------:R-:W-:-:S02]  /*12e40*/  WARPGROUP.DEPBAR.LE gsb0, 0x0 ;  /* 0x00008000000079c5 */ /* 0x000fc40000010000 */
[----:B------:R0:W-:Y:S06]  /*12e50*/  BAR.ARV R8, 0x100 ;  /* 0x000400080000751d */ /* 0x0001ec0000002000 */
[----:B------:R1:W-:Y:S01]  /*12e60*/  @!P1 SYNCS.ARRIVE.TRANS64.RED.A1T0 RZ, [R10+URZ], RZ ;  /* 0x000000ff0aff99a7 */ /* 0x0003e2000810043f */
[-C--:B------:R-:W-:Y:S01]  /*12e70*/  FMUL.FTZ R88, R88, R11.reuse ;  /* 0x0000000b58587220 */ /* 0x080fe20000410000 */
[----:B0-----:R-:W-:Y:S01]  /*12e80*/  @!P1 PRMT R8, RZ, 0x654, R13 ;  /* 0x00000654ff089816 */ /* 0x001fe2000000000d */
[-C--:B------:R-:W-:Y:S01]  /*12e90*/  FMUL.FTZ R89, R89, R11.reuse ;  /* 0x0000000b59597220 */ /* 0x080fe20000410000 */
[-C--:B------:R-:W-:Y:S01]  /*12ea0*/  FMUL.FTZ R92, R92, R11.reuse ;  /* 0x0000000b5c5c7220 */ /* 0x080fe20000410000 */
[-C--:B------:R-:W-:Y:S01]  /*12eb0*/  FMUL.FTZ R93, R93, R11.reuse ;  /* 0x0000000b5d5d7220 */ /* 0x080fe20000410000 */
[-C--:B------:R-:W-:Y:S01]  /*12ec0*/  FMUL.FTZ R96, R96, R11.reuse ;  /* 0x0000000b60607220 */ /* 0x080fe20000410000 */
[----:B------:R-:W-:Y:S01]  /*12ed0*/  FMUL.FTZ R97, R97, R11 ;  /* 0x0000000b61617220 */ /* 0x000fe20000410000 */
[----:B-1----:R-:W-:Y:S01]  /*12ee0*/  FFMA.FTZ R10, R11, R3, R180 ;  /* 0x000000030b0a7223 */ /* 0x002fe200000100b4 */
[----:B------:R0:W-:Y:S01]  /*12ef0*/  @!P1 SYNCS.ARRIVE.TRANS64.RED.A1T0 RZ, [R8+URZ], RZ ;  /* 0x000000ff08ff99a7 */ /* 0x0001e2000810043f */
        /* <DEDUP_REMOVED lines=8> */
[----:B------:R-:W-:Y:S01]  /*12f80*/  F2FP.F16.F32.PACK_AB R182, R21, R182 ;  /* 0x000000b615b6723e */ /* 0x000fe200000000ff */
[----:B------:R-:W-:Y:S01]  /*12f90*/  FFMA.FTZ R157, R159, R34, -R30 ;  /* 0x000000229f9d7223 */ /* 0x000fe2000001081e */
[----:B------:R-:W-:Y:S01]  /*12fa0*/  FADD.FTZ R13, R21, R48 ;  /* 0x00000030150d7221 */ /* 0x000fe20000010000 */
[C---:B------:R-:W-:Y:S01]  /*12fb0*/  FADD.FTZ R3, R46.reuse, R3 ;  /* 0x000000032e037221 */ /* 0x040fe20000010000 */
[----:B------:R-:W1:Y:S01]  /*12fc0*/  MUFU.EX2 R0, R0 ;  /* 0x0000000000007308 */ /* 0x000e620000000800 */
[----:B------:R-:W-:Y:S01]  /*12fd0*/  F2FP.F16.F32.PACK_AB R183, R46, R183 ;  /* 0x000000b72eb7723e */ /* 0x000fe200000000ff */
[----:B------:R-:W-:Y:S01]  /*12fe0*/  FADD.FTZ R10, R176, R13 ;  /* 0x0000000db00a7221 */ /* 0x000fe20000010000 */
[----:B------:R-:W-:Y:S01]  /*12ff0*/  FADD.FTZ R48, R38, R3 ;  /* 0x0000000326307221 */ /* 0x000fe20000010000 */
[----:B------:R-:W-:Y:S01]  /*13000*/  F2FP.F16.F32.PACK_AB R176, R27, R176 ;  /* 0x000000b01bb0723e */ /* 0x000fe200000000ff */
[-C--:B0-----:R-:W-:Y:S01]  /*13010*/  FFMA.FTZ R8, R169, R34.reuse, -R30 ;  /* 0x00000022a9087223 */ /* 0x081fe2000001081e */
[----:B------:R-:W-:Y:S01]  /*13020*/  FADD.FTZ R3, R27, R10 ;  /* 0x0000000a1b037221 */ /* 0x000fe20000010000 */
[----:B------:R-:W-:Y:S01]  /*13030*/  FADD.FTZ R13, R59, R48 ;  /* 0x000000303b0d7221 */ /* 0x000fe20000010000 */
[----:B------:R-:W0:Y:S01]  /*13040*/  MUFU.EX2 R157, R157 ;  /* 0x0000009d009d7308 */ /* 0x000e220000000800 */
[-CC-:B------:R-:W-:Y:S01]  /*13050*/  FFMA.FTZ R159, R171, R34.reuse, -R30.reuse ;  /* 0x00000022ab9f7223 */ /* 0x180fe2000001081e */
[----:B------:R-:W-:Y:S01]  /*13060*/  FADD.FTZ R48, R178, R3 ;  /* 0x00000003b2307221 */ /* 0x000fe20000010000 */
[----:B------:R-:W-:Y:S01]  /*13070*/  FADD.FTZ R50, R36, R13 ;  /* 0x0000000d24327221 */ /* 0x000fe20000010000 */
[----:B------:R-:W-:Y:S01]  /*13080*/  FFMA.FTZ R10, R173, R34, -R30 ;  /* 0x00000022ad0a7223 */ /* 0x000fe2000001081e */
[----:B------:R-:W-:Y:S01]  /*13090*/  F2FP.F16.F32.PACK_AB R173, R33, R32 ;  /* 0x0000002021ad723e */ /* 0x000fe200000000ff */
[----:B------:R-:W-:Y:S01]  /*130a0*/  FADD.FTZ R3, R29, R48 ;  /* 0x000000301d037221 */ /* 0x000fe20000010000 */
[----:B------:R-:W-:Y:S01]  /*130b0*/  FADD.FTZ R13, R63, R50 ;  /* 0x000000323f0d7221 */ /* 0x000fe20000010000 */
[----:B------:R-:W2:Y:S01]  /*130c0*/  MUFU.EX2 R8, R8 ;  /* 0x0000000800087308 */ /* 0x000ea20000000800 */
[----:B------:R-:W-:Y:S01]  /*130d0*/  F2FP.F16.F32.PACK_AB R169, R44, R25 ;  /* 0x000000192ca9723e */ /* 0x000fe200000000ff */
[----:B------:R-:W-:Y:S01]  /*130e0*/  FADD.FTZ R48, R172, R3 ;  /* 0x00000003ac307221 */ /* 0x000fe20000010000 */
[----:B------:R-:W-:Y:S01]  /*130f0*/  FADD.FTZ R50, R32, R13 ;  /* 0x0000000d20327221 */ /* 0x000fe20000010000 */
[----:B------:R-:W-:Y:S01]  /*13100*/  FFMA.FTZ R13, R177, R34, -R30 ;  /* 0x00000022b10d7223 */ /* 0x000fe2000001081e */
[----:B------:R-:W-:Y:S01]  /*13110*/  F2FP.F16.F32.PACK_AB R177, R59, R38 ;  /* 0x000000263bb1723e */ /* 0x000fe200000000ff */
[----:B------:R-:W-:Y:S01]  /*13120*/  FADD.FTZ R3, R37, R48 ;  /* 0x0000003025037221 */ /* 0x000fe20000010000 */
[----:B------:R-:W-:Y:S01]  /*13130*/  FADD.FTZ R50, R33, R50 ;  /* 0x0000003221327221 */ /* 0x000fe20000010000 */
[----:B------:R-:W3:Y:S01]  /*13140*/  MUFU.EX2 R159, R159 ;  /* 0x0000009f009f7308 */ /* 0x000ee20000000800 */
[----:B------:R-:W-:Y:S01]  /*13150*/  F2FP.F16.F32.PACK_AB R171, R42, R15 ;  /* 0x0000000f2aab723e */ /* 0x000fe200000000ff */
[----:B------:R-:W-:Y:S01]  /*13160*/  FADD.FTZ R48, R174, R3 ;  /* 0x00000003ae307221 */ /* 0x000fe20000010000 */
[----:B------:R-:W-:Y:S01]  /*13170*/  FADD.FTZ R41, R31, R50 ;  /* 0x000000321f297221 */ /* 0x000fe20000010000 */
[----:B------:R-:W-:Y:S01]  /*13180*/  FFMA.FTZ R3, R179, R34, -R30 ;  /* 0x00000022b3037223 */ /* 0x000fe2000001081e */
[----:B------:R-:W-:Y:S01]  /*13190*/  F2FP.F16.F32.PACK_AB R179, R63, R36 ;  /* 0x000000243fb3723e */ /* 0x000fe200000000ff */
[----:B------:R-:W-:Y:S01]  /*131a0*/  FADD.FTZ R43, R39, R48 ;  /* 0x00000030272b7221 */ /* 0x000fe20000010000 */
[----:B------:R-:W-:Y:S01]  /*131b0*/  FADD.FTZ R48, R40, R41 ;  /* 0x0000002928307221 */ /* 0x000fe20000010000 */
[----:B------:R-:W4:Y:S01]  /*131c0*/  MUFU.EX2 R10, R10 ;  /* 0x0000000a000a7308 */ /* 0x000f220000000800 */
        /* <DEDUP_REMOVED lines=15> */
[----:B------:R-:W5:Y:S01]  /*132c0*/  MUFU.EX2 R28, R62 ;  /* 0x0000003e001c7308 */ /* 0x000f620000000800 */
[----:B------:R-:W-:Y:S01]  /*132d0*/  FMUL.FTZ R113, R113, R11 ;  /* 0x0000000b71717220 */ /* 0x000fe20000410000 */
[----:B------:R-:W-:Y:S01]  /*132e0*/  FADD.FTZ R38, R152, R27 ;  /* 0x0000001b98267221 */ /* 0x000fe20000010000 */
[----:B------:R-:W-:Y:S01]  /*132f0*/  FADD.FTZ R21, R153, R46 ;  /* 0x0000002e99157221 */ /* 0x000fe20000010000 */
[----:B------:R-:W-:Y:S01]  /*13300*/  F2FP.F16.F32.PACK_AB R153, R6, R153 ;  /* 0x000000990699723e */ /* 0x000fe200000000ff */
[-C--:B------:R-:W-:Y:S01]  /*13310*/  FMUL.FTZ R116, R116, R11.reuse ;  /* 0x0000000b74747220 */ /* 0x080fe20000410000 */
[----:B------:R-:W-:Y:S01]  /*13320*/  FADD.FTZ R27, R67, R38 ;  /* 0x00000026431b7221 */ /* 0x000fe20000010000 */
[----:B------:R-:W-:Y:S01]  /*13330*/  FADD.FTZ R36, R6, R21 ;  /* 0x0000001506247221 */ /* 0x000fe20000010000 */
[-C--:B------:R-:W-:Y:S01]  /*13340*/  FMUL.FTZ R117, R117, R11.reuse ;  /* 0x0000000b75757220 */ /* 0x080fe20000410000 */
[----:B------:R-:W-:Y:S01]  /*13350*/  FMUL.FTZ R120, R120, R11 ;  /* 0x0000000b78787220 */ /* 0x000fe20000410000 */
[----:B------:R-:W-:Y:S01]  /*13360*/  FADD.FTZ R38, R154, R27 ;  /* 0x0000001b9a267221 */ /* 0x000fe20000010000 */
[----:B------:R-:W-:Y:S01]  /*13370*/  FADD.FTZ R21, R155, R36 ;  /* 0x000000249b157221 */ /* 0x000fe20000010000 */
[C---:B-1----:R-:W-:Y:S01]  /*13380*/  F2FP.F16.F32.PACK_AB R155, R0.reuse, R155 ;  /* 0x0000009b009b723e */ /* 0x042fe200000000ff */
[-C--:B------:R-:W-:Y:S01]  /*13390*/  FMUL.FTZ R121, R121, R11.reuse ;  /* 0x0000000b79797220 */ /* 0x080fe20000410000 */
[----:B------:R-:W-:Y:S01]  /*133a0*/  FADD.FTZ R27, R71, R38 ;  /* 0x00000026471b7221 */ /* 0x000fe20000010000 */
[----:B------:R-:W-:Y:S01]  /*133b0*/  FADD.FTZ R32, R0, R21 ;  /* 0x0000001500207221 */ /* 0x000fe20000010000 */
[----:B------:R1:W5:Y:S01]  /*133c0*/  MUFU.EX2 R38, R13 ;  /* 0x0000000d00267308 */ /* 0x0003620000000800 */
[-C--:B------:R-:W-:Y:S01]  /*133d0*/  FMUL.FTZ R124, R124, R11.reuse ;  /* 0x0000000b7c7c7220 */ /* 0x080fe20000410000 */
[----:B------:R-:W-:Y:S01]  /*133e0*/  FADD.FTZ R36, R156, R27 ;  /* 0x0000001b9c247221 */ /* 0x000fe20000010000 */
[----:B0-----:R-:W-:Y:S01]  /*133f0*/  FADD.FTZ R21, R157, R32 ;  /* 0x000000209d157221 */ /* 0x001fe20000010000 */
[-C--:B------:R-:W-:Y:S01]  /*13400*/  FMUL.FTZ R125, R125, R11.reuse ;  /* 0x0000000b7d7d7220 */ /* 0x080fe20000410000 */
[-C--:B------:R-:W-:Y:S01]  /*13410*/  FMUL.FTZ R128, R128, R11.reuse ;  /* 0x0000000b80807220 */ /* 0x080fe20000410000 */
[----:B------:R-:W-:Y:S01]  /*13420*/  FADD.FTZ R25, R73, R36 ;  /* 0x0000002449197221 */ /* 0x000fe20000010000 */
[----:B--2---:R-:W-:Y:S01]  /*13430*/  FADD.FTZ R32, R8, R21 ;  /* 0x0000001508207221 */ /* 0x004fe20000010000 */
[-C--:B------:R-:W-:Y:S01]  /*13440*/  FMUL.FTZ R129, R129, R11.reuse ;  /* 0x0000000b81817220 */ /* 0x080fe20000410000 */
[----:B------:R-:W-:Y:S01]  /*13450*/  FMUL.FTZ R132, R132, R11 ;  /* 0x0000000b84847220 */ /* 0x000fe20000410000 */
[----:B------:R-:W-:Y:S01]  /*13460*/  FADD.FTZ R36, R158, R25 ;  /* 0x000000199e247221 */ /* 0x000fe20000010000 */
[----:B---3--:R-:W-:Y:S01]  /*13470*/  FADD.FTZ R15, R159, R32 ;  /* 0x000000209f0f7221 */ /* 0x008fe20000010000 */
[C---:B----4-:R-:W-:Y:S01]  /*13480*/  F2FP.F16.F32.PACK_AB R159, R10.reuse, R159 ;  /* 0x0000009f0a9f723e */ /* 0x050fe200000000ff */
[-C--:B------:R-:W-:Y:S01]  /*13490*/  FMUL.FTZ R133, R133, R11.reuse ;  /* 0x0000000b85857220 */ /* 0x080fe20000410000 */
[----:B------:R-:W-:Y:S01]  /*134a0*/  FADD.FTZ R21, R77, R36 ;  /* 0x000000244d157221 */ /* 0x000fe20000010000 */
[----:B------:R-:W-:Y:S01]  /*134b0*/  FADD.FTZ R32, R10, R15 ;  /* 0x0000000f0a207221 */ /* 0x000fe20000010000 */
[-C--:B------:R-:W-:Y:S01]  /*134c0*/  FMUL.FTZ R136, R136, R11.reuse ;  /* 0x0000000b88887220 */ /* 0x080fe20000410000 */
[-C--:B------:R-:W-:Y:S01]  /*134d0*/  FMUL.FTZ R137, R137, R11.reuse ;  /* 0x0000000b89897220 */ /* 0x080fe20000410000 */
[----:B------:R-:W-:Y:S01]  /*134e0*/  FADD.FTZ R6, R20, R21 ;  /* 0x0000001514067221 */ /* 0x000fe20000010000 */
[----:B-1----:R-:W-:Y:S01]  /*134f0*/  FADD.FTZ R13, R161, R32 ;  /* 0x00000020a10d7221 */ /* 0x002fe20000010000 */
[-C--:B------:R-:W-:Y:S01]  /*13500*/  FMUL.FTZ R140, R140, R11.reuse ;  /* 0x0000000b8c8c7220 */ /* 0x080fe20000410000 */
[-C--:B------:R-:W-:Y:S01]  /*13510*/  FMUL.FTZ R141, R141, R11.reuse ;  /* 0x0000000b8d8d7220 */ /* 0x080fe20000410000 */
[----:B------:R-:W-:Y:S01]  /*13520*/  FADD.FTZ R15, R81, R6 ;  /* 0x00000006510f7221 */ /* 0x000fe20000010000 */
[----:B-----5:R-:W-:Y:S01]  /*13530*/  FADD.FTZ R13, R28, R13 ;  /* 0x0000000d1c0d7221 */ /* 0x020fe20000010000 */
[----:B------:R0:W1:Y:S01]  /*13540*/  MUFU.EX2 R6, R3 ;  /* 0x0000000300067308 */ /* 0x0000620000000800 */
        /* <DEDUP_REMOVED lines=13> */
[----:B0-----:R-:W-:Y:S01]  /*13620*/  FADD.FTZ R3, R233, R0 ;  /* 0x00000000e9037221 */ /* 0x001fe20000010000 */
[----:B------:R-:W-:Y:S01]  /*13630*/  FADD.FTZ R13, R68, R13 ;  /* 0x0000000d440d7221 */ /* 0x000fe20000010000 */
[----:B------:R-:W-:Y:S01]  /*13640*/  F2FP.F16.F32.PACK_AB R172, R37, R172 ;  /* 0x000000ac25ac723e */ /* 0x000fe200000000ff */
[-C--:B------:R-:W-:Y:S01]  /*13650*/  FMUL.FTZ R91, R91, R9.reuse ;  /* 0x000000095b5b7220 */ /* 0x080fe20000410000 */
[----:B------:R-:W-:Y:S01]  /*13660*/  FADD.FTZ R0, R26, R3 ;  /* 0x000000031a007221 */ /* 0x000fe20000010000 */
[----:B-1----:R-:W-:Y:S01]  /*13670*/  FADD.FTZ R13, R6, R13 ;  /* 0x0000000d060d7221 */ /* 0x002fe20000010000 */
[----:B------:R-:W-:Y:S01]  /*13680*/  F2FP.F16.F32.PACK_AB R174, R39, R174 ;  /* 0x000000ae27ae723e */ /* 0x000fe200000000ff */
[-C--:B------:R-:W-:Y:S01]  /*13690*/  FMUL.FTZ R94, R94, R9.reuse ;  /* 0x000000095e5e7220 */ /* 0x080fe20000410000 */
[----:B------:R-:W-:Y:S01]  /*136a0*/  FADD.FTZ R3, R57, R0 ;  /* 0x0000000039037221 */ /* 0x000fe20000010000 */
        /* <DEDUP_REMOVED lines=44> */
[----:B------:R-:W-:-:S02]  /*13970*/  IMAD.MOV.U32 R10, RZ, RZ, R7 ;  /* 0x000000ffff0a7224 */ /* 0x000fc400078e0007 */
[----:B------:R-:W-:Y:S01]  /*13980*/  IMAD.MOV.U32 R11, RZ, RZ, R35 ;  /* 0x000000ffff0b7224 */ /* 0x000fe200078e0023 */
[----:B------:R-:W-:Y:S06]  /*13990*/  @P3 BRA `(.L_x_9572) ;  /* 0xffffffcc00403947 */ /* 0x000fec000383ffff */
.L_x_9562:
[----:B------:R-:W-:-:S13]  /*139a0*/  ISETP.GE.AND P2, PT, R12, RZ, PT ;  /* 0x000000ff0c00720c */ /* 0x000fda0003f46270 */
[----:B------:R-:W-:Y:S05]  /*139b0*/  @!P2 BRA `(.L_x_9573) ;  /* 0x000000280084a947 */ /* 0x000fea0003800000 */
[----:B------:R-:W-:Y:S01]  /*139c0*/  IMAD.MOV.U32 R5, RZ, RZ, R7 ;  /* 0x000000ffff057224 */ /* 0x000fe200078e0007 */
[----:B------:R-:W-:Y:S01]  /*139d0*/  MOV R10, R35 ;  /* 0x00000023000a7202 */ /* 0x000fe20000000f00 */
[----:B------:R-:W-:Y:S02]  /*139e0*/  IMAD.MOV.U32 R13, RZ, RZ, R186 ;  /* 0x000000ffff0d7224 */ /* 0x000fe400078e00ba */
[----:B------:R-:W-:-:S07]  /*139f0*/  IMAD.MOV.U32 R11, RZ, RZ, R184 ;  /* 0x000000ffff0b7224 */ /* 0x000fce00078e00b8 */
.L_x_9583:
        /* <DEDUP_REMOVED lines=10> */
.L_x_9575:
[----:B------:R-:W-:Y:S02]  /*13aa0*/  LEA R6, R184, R2, 0x3 ;  /* 0x00000002b8067211 */ /* 0x000fe400078e18ff */
[----:B------:R-:W-:-:S04]  /*13ab0*/  SHF.L.U32 R7, R186, 0x1f, RZ ;  /* 0x0000001fba077819 */ /* 0x000fc800000006ff */
[----:B------:R0:W1:Y:S01]  /*13ac0*/  SYNCS.PHASECHK.TRANS64.TRYWAIT P3, [R6+URZ+0x28830], R7 ;  /* 0x02883007060075a7 */ /* 0x000062000806017f */
[----:B------:R-:W-:Y:S05]  /*13ad0*/  @!P0 BRA `(.L_x_9576) ;  /* 0x0000000000048947 */ /* 0x000fea0003800000 */
[----:B------:R-:W-:Y:S01]  /*13ae0*/  BPT.TRAP 0x1 ;  /* 0x000000040000795c */ /* 0x000fe20000300000 */
.L_x_9576:
[----:B------:R-:W-:Y:S04]  /*13af0*/  BSSY B0, `(.L_x_9574) ;  /* 0x0000004000007945 */ /* 0x000fe80003800000 */
[----:B-1----:R-:W-:Y:S05]  /*13b00*/  @P3 BRA `(.L_x_9577) ;  /* 0x0000000000083947 */ /* 0x002fea0003800000 */
[----:B------:R-:W1:Y:S02]  /*13b10*/  SYNCS.PHASECHK.TRANS64.TRYWAIT P3, [R6+URZ+0x28830], R7 ;  /* 0x02883007060075a7 */ /* 0x000e64000806017f */
[----:B-1----:R-:W-:Y:S05]  /*13b20*/  @!P3 BRA `(.L_x_9578) ;  /* 0x000000e00038b947 */ /* 0x002fea0003800000 */
.L_x_9577:
[----:B------:R-:W-:Y:S05]  /*13b30*/  BSYNC B0 ;  /* 0x0000000000007941 */ /* 0x000fea0003800000 */
.L_x_9574:
        /* <DEDUP_REMOVED lines=15> */
[----:B------:R-:W-:Y:S02]  /*13c30*/  IMAD.MOV.U32 R9, RZ, RZ, 0x40000040 ;  /* 0x40000040ff097424 */ /* 0x000fe400078e00ff */
[----:B------:R-:W-:Y:S01]  /*13c40*/  VIADD R7, R8, 0x8 ;  /* 0x0000000808077836 */ /* 0x000fe20000000000 */
[----:B------:R-:W-:Y:S02]  /*13c50*/  IADD3 R8, R6, 0x2, RZ ;  /* 0x0000000206087810 */ /* 0x000fe40007ffe0ff */
[----:B------:R-:W-:Y:S01]  /*13c60*/  R2UR UR27, R9 ;  /* 0x00000000091b72ca */ /* 0x000fe200000e0000 */
[----:B------:R-:W-:Y:S01]  /*13c70*/  IMAD.MOV.U32 R9, RZ, RZ, 0x40000040 ;  /* 0x40000040ff097424 */ /* 0x000fe200078e00ff */
[----:B------:R0:W-:Y:S01]  /*13c80*/  BAR.SYNC.DEFER_BLOCKING R7, 0x100 ;  /* 0x000400070000751d */ /* 0x0001e20000010000 */
[----:B------:R-:W-:Y:S01]  /*13c90*/  R2UR UR10, R8 ;  /* 0x00000000080a72ca */ /* 0x000fe200000e0000 */
[----:B------:R-:W-:-:S02]  /*13ca0*/  VIADD R8, R6, 0x4 ;  /* 0x0000000406087836 */ /* 0x000fc40000000000 */
[----:B------:R-:W-:-:S03]  /*13cb0*/  R2UR UR31, R9 ;  /* 0x00000000091f72ca */ /* 0x000fc600000e0000 */
[----:B------:R-:W-:Y:S01]  /*13cc0*/  R2UR UR14, R8 ;  /* 0x00000000080e72ca */ /* 0x000fe200000e0000 */
[----:B0-----:R-:W-:Y:S01]  /*13cd0*/  IMAD.MOV.U32 R7, RZ, RZ, 0x40000040 ;  /* 0x40000040ff077424 */ /* 0x001fe200078e00ff */
[----:B------:R-:W-:-:S04]  /*13ce0*/  IADD3 R8, R6, 0x6, RZ ;  /* 0x0000000606087810 */ /* 0x000fc80007ffe0ff */
[----:B------:R-:W-:Y:S01]  /*13cf0*/  R2UR UR18, R8 ;  /* 0x00000000081272ca */ /* 0x000fe200000e0000 */
[----:B------:R-:W-:Y:S01]  /*13d00*/  VIADD R8, R6, 0x400 ;  /* 0x0000040006087836 */ /* 0x000fe20000000000 */
[----:B------:R-:W-:-:S04]  /*13d10*/  R2UR UR35, R7 ;  /* 0x00000000072372ca */ /* 0x000fc800000e0000 */
[----:B------:R-:W-:Y:S02]  /*13d20*/  R2UR UR22, R8 ;  /* 0x00000000081672ca */ /* 0x000fe400000e0000 */
[----:B------:R-:W-:Y:S01]  /*13d30*/  IADD3 R8, R6, 0x402, RZ ;  /* 0x0000040206087810 */ /* 0x000fe20007ffe0ff */
[----:B------:R-:W-:-:S03]  /*13d40*/  WARPGROUP.ARRIVE ;  /* 0x00000000000079c5 */ /* 0x000fc60000000000 */
        /* <DEDUP_REMOVED lines=31> */
.L_x_9580:
[----:B------:R-:W-:Y:S01]  /*13f40*/  SHF.L.U32 R6, R13, 0x1f, RZ ;  /* 0x0000001f0d067819 */ /* 0x000fe200000006ff */
[----:B------:R-:W-:-:S04]  /*13f50*/  IMAD R7, R11, 0x8, R2 ;  /* 0x000000080b077824 */ /* 0x000fc800078e0202 */
[----:B------:R0:W1:Y:S01]  /*13f60*/  SYNCS.PHASECHK.TRANS64.TRYWAIT P2, [R7+URZ+0x28850], R6 ;  /* 0x02885006070075a7 */ /* 0x000062000804017f */
[----:B------:R-:W-:Y:S05]  /*13f70*/  @!P0 BRA `(.L_x_9581) ;  /* 0x0000000000048947 */ /* 0x000fea0003800000 */
[----:B------:R-:W-:Y:S01]  /*13f80*/  BPT.TRAP 0x1 ;  /* 0x000000040000795c */ /* 0x000fe20000300000 */
.L_x_9581:
[----:B-1----:R-:W-:Y:S05]  /*13f90*/  @P2 BRA `(.L_x_9579) ;  /* 0x0000000000082947 */ /* 0x002fea0003800000 */
[----:B------:R-:W1:Y:S02]  /*13fa0*/  SYNCS.PHASECHK.TRANS64.TRYWAIT P2, [R7+URZ+0x28850], R6 ;  /* 0x02885006070075a7 */ /* 0x000e64000804017f */
[----:B-1----:R-:W-:Y:S05]  /*13fb0*/  @!P2 BRA `(.L_x_9582) ;  /* 0x000000dc0028a947 */ /* 0x002fea0003800000 */
.L_x_9579:
[----:B01----:R-:W-:Y:S01]  /*13fc0*/  VIADD R6, R2, 0x400 ;  /* 0x0000040002067836 */ /* 0x003fe20000000000 */
[----:B------:R-:W-:Y:S05]  /*13fd0*/  WARPSYNC.ALL ;  /* 0x0000000000007948 */ /* 0x000fea0003800000 */
[----:B------:R-:W-:Y:S01]  /*13fe0*/  SHF.R.U32.HI R6, RZ, 0x4, R6 ;  /* 0x00000004ff067819 */ /* 0x000fe20000011606 */
[----:B------:R-:W-:Y:S01]  /*13ff0*/  IMAD.MOV.U32 R7, RZ, RZ, 0x40000040 ;  /* 0x40000040ff077424 */ /* 0x000fe200078e00ff */
[----:B------:R-:W-:Y:S01]  /*14000*/  WARPGROUP.ARRIVE ;  /* 0x00000000000079c5 */ /* 0x000fe20000000000 */
[----:B------:R-:W-:Y:S01]  /*14010*/  IMAD.MOV.U32 R9, RZ, RZ, 0x40000040 ;  /* 0x40000040ff097424 */ /* 0x000fe200078e00ff */
[----:B------:R-:W-:Y:S01]  /*14020*/  LOP3.LUT R6, R6, 0x3fff, RZ, 0xc0, !PT ;  /* 0x00003fff06067812 */ /* 0x000fe200078ec0ff */
[----:B------:R-:W-:Y:S01]  /*14030*/  FMUL.FTZ R13, R24, UR6 ;  /* 0x00000006180d7c20 */ /* 0x000fe20008410000 */
[----:B------:R-:W-:Y:S01]  /*14040*/  R2UR UR11, R7 ;  /* 0x00000000070b72ca */ /* 0x000fe200000e0000 */
[----:B------:R-:W-:Y:S01]  /*14050*/  FMUL.FTZ R7, R25, UR6 ;  /* 0x0000000619077c20 */ /* 0x000fe20008410000 */
[----:B------:R-:W-:Y:S01]  /*14060*/  LOP3.LUT R6, R6, 0x4000000, RZ, 0xfc, !PT ;  /* 0x0400000006067812 */ /* 0x000fe200078efcff */
[----:B------:R-:W-:Y:S01]  /*14070*/  FMUL.FTZ R20, R28, UR6 ;  /* 0x000000061c147c20 */ /* 0x000fe20008410000 */
[----:B------:R-:W-:Y:S01]  /*14080*/  FMUL.FTZ R28, R34, UR6 ;  /* 0x00000006221c7c20 */ /* 0x000fe20008410000 */
[----:B------:R-:W0:Y:S01]  /*14090*/  MUFU.TANH R13, R13 ;  /* 0x0000000d000d7308 */ /* 0x000e220000002400 */
[----:B------:R-:W-:Y:S01]  /*140a0*/  LEA R6, R11, R6, 0xb ;  /* 0x000000060b067211 */ /* 0x000fe200078e58ff */
[----:B------:R-:W-:Y:S01]  /*140b0*/  FMUL.FTZ R21, R29, UR6 ;  /* 0x000000061d157c20 */ /* 0x000fe20008410000 */
[----:B------:R-:W-:Y:S01]  /*140c0*/  FMUL.FTZ R14, R26, UR6 ;  /* 0x000000061a0e7c20 */ /* 0x000fe20008410000 */
[----:B------:R-:W-:Y:S01]  /*140d0*/  FMUL.FTZ R26, R32, UR6 ;  /* 0x00000006201a7c20 */ /* 0x000fe20008410000 */
[C---:B------:R-:W-:Y:S01]  /*140e0*/  R2UR UR10, R6.reuse ;  /* 0x00000000060a72ca */ /* 0x040fe200000e0000 */
[----:B------:R-:W-:-:S02]  /*140f0*/  VIADD R8, R6, 0x80 ;  /* 0x0000008006087836 */ /* 0x000fc40000000000 */
        /* <DEDUP_REMOVED lines=11> */
[----:B------:R-:W-:Y:S01]  /*141b0*/  HGMMA.64x128x16.F32 R88, R180, gdesc[UR8].tnspB, R88, gsb0 ;  /* 0x41e00008b4587df0 */ /* 0x000fe20008000858 */
[----:B------:R-:W-:Y:S01]  /*141c0*/  R2UR UR10, R8 ;  /* 0x00000000080a72ca */ /* 0x000fe200000e0000 */
[----:B------:R-:W-:Y:S01]  /*141d0*/  FMUL.FTZ R235, R56, UR6 ;  /* 0x0000000638eb7c20 */ /* 0x000fe20008410000 */
[----:B------:R-:W-:Y:S01]  /*141e0*/  R2UR UR11, R9 ;  /* 0x00000000090b72ca */ /* 0x000fe200000e0000 */
[----:B------:R-:W-:Y:S01]  /*141f0*/  FMUL.FTZ R237, R57, UR6 ;  /* 0x0000000639ed7c20 */ /* 0x000fe20008410000 */
[----:B0-----:R-:W-:Y:S01]  /*14200*/  FMNMX.FTZ R8, R13, R10, !PT ;  /* 0x0000000a0d087209 */ /* 0x001fe20007810000 */
[----:B------:R-:W0:Y:S01]  /*14210*/  MUFU.TANH R21, R21 ;  /* 0x0000001500157308 */ /* 0x000e220000002400 */
[----:B------:R-:W-:Y:S01]  /*14220*/  FMUL.FTZ R36, R60, UR6 ;  /* 0x000000063c247c20 */ /* 0x000fe20008410000 */
[----:B------:R-:W-:Y:S01]  /*14230*/  FMUL.FTZ R25, R31, UR6 ;  /* 0x000000061f197c20 */ /* 0x000fe20008410000 */
[----:B-1----:R-:W-:Y:S01]  /*14240*/  FMNMX.FTZ R9, R7, R8, !PT ;  /* 0x0000000807097209 */ /* 0x002fe20007810000 */
[----:B------:R-:W-:Y:S01]  /*14250*/  FMUL.FTZ R31, R38, UR6 ;  /* 0x00000006261f7c20 */ /* 0x000fe20008410000 */
[----:B------:R-:W-:Y:S01]  /*14260*/  IADD3 R8, R6, 0x100, RZ ;  /* 0x0000010006087810 */ /* 0x000fe20007ffe0ff */
[----:B------:R-:W-:Y:S01]  /*14270*/  FMUL.FTZ R38, R61, UR6 ;  /* 0x000000063d267c20 */ /* 0x000fe20008410000 */
[----:B------:R-:W-:Y:S01]  /*14280*/  FMUL.FTZ R40, R64, UR6 ;  /* 0x0000000640287c20 */ /* 0x000fe20008410000 */
[----:B------:R-:W1:Y:S01]  /*14290*/  MUFU.TANH R26, R26 ;  /* 0x0000001a001a7308 */ /* 0x000e620000002400 */
[----:B--2---:R-:W-:Y:S01]  /*142a0*/  FMNMX.FTZ R34, R20, R9, !PT ;  /* 0x0000000914227209 */ /* 0x004fe20007810000 */
[----:B------:R-:W-:-:S02]  /*142b0*/  IMAD.MOV.U32 R9, RZ, RZ, 0x40000040 ;  /* 0x40000040ff097424 */ /* 0x000fc400078e00ff */
        /* <DEDUP_REMOVED lines=27> */
[----:B------:R-:W5:Y:S01]  /*14470*/  S2R R192, SR_TID.X ;  /* 0x0000000000c07919 */ /* 0x000f620000002100 */
[C---:B------:R-:W-:Y:S01]  /*14480*/  ISETP.GT.AND P2, PT, R12.reuse, RZ, PT ;  /* 0x000000ff0c00720c */ /* 0x040fe20003f44270 */
[----:B------:R-:W4:Y:S01]  /*14490*/  MUFU.TANH R37, R37 ;  /* 0x0000002500257308 */ /* 0x000f220000002400 */
[----:B------:R-:W-:-:S07]  /*144a0*/  VIADD R12, R12, 0xffffffff ;  /* 0xffffffff0c0c7836 */ /* 0x000fce0000000000 */
[----:B------:R-:W4:Y:S08]  /*144b0*/  MUFU.TANH R41, R41 ;  /* 0x0000002900297308 */ /* 0x000f300000002400 */
[----:B------:R-:W-:Y:S08]  /*144c0*/  MUFU.TANH R193, R193 ;  /* 0x000000c100c17308 */ /* 0x000ff00000002400 */
[----:B------:R-:W-:Y:S01]  /*144d0*/  MUFU.TANH R233, R233 ;  /* 0x000000e900e97308 */ /* 0x000fe20000002400 */
[----:B-----5:R-:W-:-:S07]  /*144e0*/  SHF.R.U32.HI R192, RZ, 0x7, R192 ;  /* 0x00000007ffc07819 */ /* 0x020fce00000116c0 */
        /* <DEDUP_REMOVED lines=13> */
[----:B------:R-:W-:Y:S01]  /*145c0*/  FMUL.FTZ R44, R77, UR6 ;  /* 0x000000064d2c7c20 */ /* 0x000fe20008410000 */
        /* <DEDUP_REMOVED lines=9> */
[----:B------:R-:W-:Y:S01]  /*14660*/  MOV R34, UR4 ;  /* 0x0000000400227c02 */ /* 0x000fe20008000f00 */
[----:B------:R-:W-:Y:S01]  /*14670*/  FMUL.FTZ R85, R66, UR6 ;  /* 0x0000000642557c20 */ /* 0x000fe20008410000 */
[----:B-1----:R-:W-:-:S04]  /*14680*/  FMNMX.FTZ R8, R26, R9, !PT ;  /* 0x000000091a087209 */ /* 0x002fc80007810000 */
[----:B--2---:R-:W-:Y:S01]  /*14690*/  FMNMX.FTZ R9, R27, R8, !PT ;  /* 0x000000081b097209 */ /* 0x004fe20007810000 */
[----:B------:R-:W1:Y:S03]  /*146a0*/  MUFU.TANH R183, R183 ;  /* 0x000000b700b77308 */ /* 0x000e660000002400 */
[----:B---3--:R-:W-:-:S04]  /*146b0*/  FMNMX.FTZ R9, R30, R9, !PT ;  /* 0x000000091e097209 */ /* 0x008fc80007810000 */
[----:B----4-:R-:W-:Y:S01]  /*146c0*/  FMNMX.FTZ R8, R32, R9, !PT ;  /* 0x0000000920087209 */ /* 0x010fe20007810000 */
[----:B------:R-:W-:Y:S03]  /*146d0*/  MUFU.TANH R44, R44 ;  /* 0x0000002c002c7308 */ /* 0x000fe60000002400 */
[----:B------:R-:W-:-:S04]  /*146e0*/  FMNMX.FTZ R8, R37, R8, !PT ;  /* 0x0000000825087209 */ /* 0x000fc80007810000 */
[----:B------:R-:W-:Y:S01]  /*146f0*/  FMNMX.FTZ R8, R41, R8, !PT ;  /* 0x0000000829087209 */ /* 0x000fe20007810000 */
[----:B------:R-:W-:Y:S03]  /*14700*/  MUFU.TANH R46, R46 ;  /* 0x0000002e002e7308 */ /* 0x000fe60000002400 */
[----:B0-----:R-:W-:-:S04]  /*14710*/  FMNMX.FTZ R8, R181, R8, !PT ;  /* 0x00000008b5087209 */ /* 0x001fc80007810000 */
[----:B-1----:R-:W-:Y:S01]  /*14720*/  FMNMX.FTZ R8, R183, R8, !PT ;  /* 0x00000008b7087209 */ /* 0x002fe20007810000 */
        /* <DEDUP_REMOVED lines=21> */
[----:B------:R-:W-:-:S06]  /*14880*/  FMUL.FTZ R50, R78, UR6 ;  /* 0x000000064e327c20 */ /* 0x000fcc0008410000 */
[----:B------:R-:W0:Y:S08]  /*14890*/  MUFU.TANH R177, R177 ;  /* 0x000000b100b17308 */ /* 0x000e300000002400 */
[----:B------:R-:W1:Y:S08]  /*148a0*/  MUFU.TANH R179, R179 ;  /* 0x000000b300b37308 */ /* 0x000e700000002400 */
[----:B------:R-:W-:Y:S01]  /*148b0*/  MUFU.TANH R48, R48 ;  /* 0x0000003000307308 */ /* 0x000fe20000002400 */
[----:B0-----:R-:W-:-:S07]  /*148c0*/  FMNMX.FTZ R8, R177, R8, !PT ;  /* 0x00000008b1087209 */ /* 0x001fce0007810000 */
[----:B------:R-:W-:Y:S01]  /*148d0*/  MUFU.TANH R49, R49 ;  /* 0x0000003100317308 */ /* 0x000fe20000002400 */
[----:B-1----:R-:W-:-:S04]  /*148e0*/  FMNMX.FTZ R8, R179, R8, !PT ;  /* 0x00000008b3087209 */ /* 0x002fc80007810000 */
[----:B------:R-:W-:-:S03]  /*148f0*/  FMNMX.FTZ R8, R193, R8, !PT ;  /* 0x00000008c1087209 */ /* 0x000fc60007810000 */
[----:B------:R-:W-:Y:S01]  /*14900*/  MUFU.TANH R51, R51 ;  /* 0x0000003300337308 */ /* 0x000fe20000002400 */
[----:B------:R-:W-:-:S04]  /*14910*/  FMNMX.FTZ R8, R233, R8, !PT ;  /* 0x00000008e9087209 */ /* 0x000fc80007810000 */
        /* <DEDUP_REMOVED lines=8> */
[----:B------:R-:W-:-:S07]  /*149a0*/  FMNMX.FTZ R8, R65, R8, !PT ;  /* 0x0000000841087209 */ /* 0x000fce0007810000 */
        /* <DEDUP_REMOVED lines=18> */
[----:B------:R-:W-:-:S03]  /*14ad0*/  FMNMX.FTZ R8, R69, R8, !PT ;  /* 0x0000000845087209 */ /* 0x000fc60007810000 */
[----:B------:R-:W-:Y:S01]  /*14ae0*/  MUFU.TANH R54, R54 ;  /* 0x0000003600367308 */ /* 0x000fe20000002400 */
[----:B-1----:R-:W-:-:S04]  /*14af0*/  FMNMX.FTZ R8, R175, R8, !PT ;  /* 0x00000008af087209 */ /* 0x002fc80007810000 */
[----:B------:R-:W-:Y:S01]  /*14b00*/  FMNMX.FTZ R9, R73, R8, !PT ;  /* 0x0000000849097209 */ /* 0x000fe20007810000 */
[----:B------:R-:W-:Y:S02]  /*14b10*/  VIADD R8, R6, 0x180 ;  /* 0x0000018006087836 */ /* 0x000fe40000000000 */
[----:B------:R-:W-:Y:S01]  /*14b20*/  MUFU.TANH R87, R87 ;  /* 0x0000005700577308 */ /* 0x000fe20000002400 */
[----:B------:R-:W-:Y:S01]  /*14b30*/  FMNMX.FTZ R35, R42, R9, !PT ;  /* 0x000000092a237209 */ /* 0x000fe20007810000 */
[----:B------:R-:W-:Y:S01]  /*14b40*/  IMAD.MOV.U32 R9, RZ, RZ, 0x40000040 ;  /* 0x40000040ff097424 */ /* 0x000fe200078e00ff */
[----:B------:R-:W-:Y:S02]  /*14b50*/  R2UR UR10, R8 ;  /* 0x00000000080a72ca */ /* 0x000fe400000e0000 */
[----:B------:R-:W-:Y:S02]  /*14b60*/  FMNMX.FTZ R35, R44, R35, !PT ;  /* 0x000000232c237209 */ /* 0x000fe40007810000 */
[----:B------:R-:W-:-:S02]  /*14b70*/  R2UR UR11, R9 ;  /* 0x00000000090b72ca */ /* 0x000fc400000e0000 */
[----:B------:R-:W-:-:S04]  /*14b80*/  FMNMX.FTZ R8, R46, R35, !PT ;  /* 0x000000232e087209 */ /* 0x000fc80007810000 */
[----:B------:R-:W-:-:S04]  /*14b90*/  FMNMX.FTZ R9, R77, R8, !PT ;  /* 0x000000084d097209 */ /* 0x000fc80007810000 */
[----:B------:R-:W-:-:S03]  /*14ba0*/  FMNMX.FTZ R8, R48, R9, !PT ;  /* 0x0000000930087209 */ /* 0x000fc60007810000 */
[----:B------:R-:W-:Y:S01]  /*14bb0*/  HGMMA.64x128x16.F32 R88, R168, gdesc[UR8].tnspB, R88, gsb0 ;  /* 0x41e00008a8587df0 */ /* 0x000fe20008000858 */
[----:B------:R-:W-:-:S05]  /*14bc0*/  FMNMX.FTZ R8, R81, R8, !PT ;  /* 0x0000000851087209 */ /* 0x000fca0007810000 */
[----:B------:R-:W0:Y:S02]  /*14bd0*/  SHFL.BFLY PT, R9, R8, 0x2, 0x1f ;  /* 0x0c401f0008097f89 */ /* 0x000e2400000e0000 */
[----:B0-----:R-:W-:-:S05]  /*14be0*/  FMNMX.FTZ R9, R8, R9, !PT ;  /* 0x0000000908097209 */ /* 0x001fca0007810000 */
[----:B------:R-:W0:Y:S02]  /*14bf0*/  SHFL.BFLY PT, R8, R9, 0x1, 0x1f ;  /* 0x0c201f0009087f89 */ /* 0x000e2400000e0000 */
[----:B0-----:R-:W-:Y:S01]  /*14c00*/  FMNMX.FTZ R35, R9, R8, !PT ;  /* 0x0000000809237209 */ /* 0x001fe20007810000 */
[----:B------:R-:W-:-:S04]  /*14c10*/  VIADD R8, R6, 0x200 ;  /* 0x0000020006087836 */ /* 0x000fc80000000000 */
[C---:B------:R-:W-:Y:S01]  /*14c20*/  FADD.FTZ R9, -R35.reuse, R10 ;  /* 0x0000000a23097221 */ /* 0x040fe20000010100 */
[----:B------:R-:W-:Y:S01]  /*14c30*/  R2UR UR10, R8 ;  /* 0x00000000080a72ca */ /* 0x000fe200000e0000 */
[-C--:B------:R-:W-:Y:S01]  /*14c40*/  FMUL.FTZ R56, R35, R34.reuse ;  /* 0x0000002223387220 */ /* 0x080fe20000410000 */
[----:B------:R-:W-:Y:S01]  /*14c50*/  FMNMX.FTZ R8, R14, R5, !PT ;  /* 0x000000050e087209 */ /* 0x000fe20007810000 */
[-C--:B------:R-:W-:Y:S01]  /*14c60*/  FMUL.FTZ R10, R9, R34.reuse ;  /* 0x00000022090a7220 */ /* 0x080fe20000410000 */
[----:B------:R-:W-:Y:S02]  /*14c70*/  IMAD.MOV.U32 R9, RZ, RZ, 0x40000040 ;  /* 0x40000040ff097424 */ /* 0x000fe400078e00ff */
[--C-:B------:R-:W-:Y:S01]  /*14c80*/  FFMA.FTZ R180, R7, R34, -R56.reuse ;  /* 0x0000002207b47223 */ /* 0x100fe20000010838 */
[----:B------:R-:W-:Y:S01]  /*14c90*/  FMNMX.FTZ R7, R15, R8, !PT ;  /* 0x000000080f077209 */ /* 0x000fe20007810000 */
[-CC-:B------:R-:W-:Y:S01]  /*14ca0*/  FFMA.FTZ R182, R20, R34.reuse, -R56.reuse ;  /* 0x0000002214b67223 */ /* 0x180fe20000010838 */
[-CC-:B------:R-:W-:Y:S01]  /*14cb0*/  FFMA.FTZ R172, R37, R34.reuse, -R56.reuse ;  /* 0x0000002225ac7223 */ /* 0x180fe20000010838 */
[----:B------:R-:W-:Y:S01]  /*14cc0*/  R2UR UR11, R9 ;  /* 0x00000000090b72ca */ /* 0x000fe200000e0000 */
[-CC-:B------:R-:W-:Y:S01]  /*14cd0*/  FFMA.FTZ R176, R26, R34.reuse, -R56.reuse ;  /* 0x000000221ab07223 */ /* 0x180fe20000010838 */
[----:B------:R-:W-:Y:S01]  /*14ce0*/  FMNMX.FTZ R8, R24, R7, !PT ;  /* 0x0000000718087209 */ /* 0x000fe20007810000 */
[-CC-:B------:R-:W-:Y:S01]  /*14cf0*/  FFMA.FTZ R178, R30, R34.reuse, -R56.reuse ;  /* 0x000000221eb27223 */ /* 0x180fe20000010838 */
[----:B------:R-:W-:Y:S01]  /*14d00*/  MOV R9, 0x40000040 ;  /* 0x4000004000097802 */ /* 0x000fe20000000f00 */
        /* <DEDUP_REMOVED lines=21> */
[----:B------:R-:W-:Y:S01]  /*14e60*/  MUFU.EX2 R182, R182 ;  /* 0x000000b600b67308 */ /* 0x000fe20000000800 */
[----:B------:R-:W-:Y:S01]  /*14e70*/  FMNMX.FTZ R8, R49, R8, !PT ;  /* 0x0000000831087209 */ /* 0x000fe20007810000 */
[----:B0-----:R-:W-:-:S03]  /*14e80*/  FFMA.FTZ R3, R10, R3, R13 ;  /* 0x000000030a037223 */ /* 0x001fc6000001000d */
[----:B------:R-:W-:-:S03]  /*14e90*/  FMNMX.FTZ R8, R51, R8, !PT ;  /* 0x0000000833087209 */ /* 0x000fc60007810000 */
[----:B------:R-:W-:Y:S01]  /*14ea0*/  MUFU.EX2 R21, R21 ;  /* 0x0000001500157308 */ /* 0x000fe20000000800 */
[----:B------:R-:W-:Y:S01]  /*14eb0*/  FMNMX.FTZ R8, R53, R8, !PT ;  /* 0x0000000835087209 */ /* 0x000fe20007810000 */
[C---:B-1----:R-:W-:Y:S01]  /*14ec0*/  FADD.FTZ R3, R180.reuse, R3 ;  /* 0x00000003b4037221 */ /* 0x042fe20000010000 */
[----:B------:R-:W-:Y:S02]  /*14ed0*/  F2FP.F16.F32.PACK_AB R180, R180, R13 ;  /* 0x0000000db4b4723e */ /* 0x000fe400000000ff */
[----:B------:R-:W-:-:S03]  /*14ee0*/  FMNMX.FTZ R8, R55, R8, !PT ;  /* 0x0000000837087209 */ /* 0x000fc60007810000 */
[----:B------:R-:W-:Y:S01]  /*14ef0*/  MUFU.EX2 R176, R176 ;  /* 0x000000b000b07308 */ /* 0x000fe20000000800 */
[----:B------:R-:W-:-:S04]  /*14f00*/  FMNMX.FTZ R8, R57, R8, !PT ;  /* 0x0000000839087209 */ /* 0x000fc80007810000 */
[----:B------:R-:W-:Y:S01]  /*14f10*/  FMNMX.FTZ R20, R59, R8, !PT ;  /* 0x000000083b147209 */ /* 0x000fe20007810000 */
[----:B------:R-:W-:Y:S02]  /*14f20*/  VIADD R8, R6, 0x280 ;  /* 0x0000028006087836 */ /* 0x000fe40000000000 */
[----:B------:R-:W-:Y:S01]  /*14f30*/  MUFU.EX2 R178, R178 ;  /* 0x000000b200b27308 */ /* 0x000fe20000000800 */
[----:B------:R-:W-:Y:S01]  /*14f40*/  FMNMX.FTZ R20, R61, R20, !PT ;  /* 0x000000143d147209 */ /* 0x000fe20007810000 */
        /* <DEDUP_REMOVED lines=14> */
[----:B------:R-:W-:-:S02]  /*15030*/  FFMA.FTZ R233, R237, R34, -R56 ;  /* 0x00000022ede97223 */ /* 0x000fc40000010838 */
[----:B------:R-:W-:Y:S01]  /*15040*/  FMNMX.FTZ R20, R67, R20, !PT ;  /* 0x0000001443147209 */ /* 0x000fe20007810000 */
[----:B------:R-:W1:Y:S08]  /*15050*/  MUFU.TANH R171, R171 ;  /* 0x000000ab00ab7308 */ /* 0x000e700000002400 */
[----:B------:R-:W-:Y:S01]  /*15060*/  MUFU.EX2 R172, R172 ;  /* 0x000000ac00ac7308 */ /* 0x000fe20000000800 */
[----:B0-----:R-:W-:-:S04]  /*15070*/  FMNMX.FTZ R20, R169, R20, !PT ;  /* 0x00000014a9147209 */ /* 0x001fc80007810000 */
[----:B------:R-:W-:-:S03]  /*15080*/  FMNMX.FTZ R20, R71, R20, !PT ;  /* 0x0000001447147209 */ /* 0x000fc60007810000 */
[----:B------:R-:W-:Y:S01]  /*15090*/  MUFU.EX2 R37, R37 ;  /* 0x0000002500257308 */ /* 0x000fe20000000800 */
[----:B-1----:R-:W-:-:S04]  /*150a0*/  FMNMX.FTZ R20, R171, R20, !PT ;  /* 0x00000014ab147209 */ /* 0x002fc80007810000 */
[----:B------:R-:W-:Y:S01]  /*150b0*/  FMNMX.FTZ R7, R75, R20, !PT ;  /* 0x000000144b077209 */ /* 0x000fe20007810000 */
[----:B------:R-:W-:Y:S02]  /*150c0*/  FFMA.FTZ R20, R175, R34, -R56 ;  /* 0x00000022af147223 */ /* 0x000fe40000010838 */
        /* <DEDUP_REMOVED lines=14> */
[----:B0-----:R-:W-:Y:S01]  /*151b0*/  FMNMX.FTZ R7, R8, R7, !PT ;  /* 0x0000000708077209 */ /* 0x001fe20007810000 */
[----:B------:R-:W-:-:S06]  /*151c0*/  VIADD R8, R6, 0x300 ;  /* 0x0000030006087836 */ /* 0x000fcc0000000000 */
        /* <DEDUP_REMOVED lines=8> */
[----:B------:R-:W0:Y:S01]  /*15250*/  SHFL.BFLY PT, R36, R7, 0x1, 0x1f ;  /* 0x0c201f0007247f89 */ /* 0x000e2200000e0000 */
[-CC-:B------:R-:W-:Y:S01]  /*15260*/  FFMA.FTZ R27, R32, R34.reuse, -R56.reuse ;  /* 0x00000022201b7223 */ /* 0x180fe20000010838 */
[-CC-:B------:R-:W-:Y:S01]  /*15270*/  FFMA.FTZ R155, R183, R34.reuse, -R56.reuse ;  /* 0x00000022b79b7223 */ /* 0x180fe20000010838 */
[----:B------:R-:W-:Y:S01]  /*15280*/  HGMMA.64x128x16.F32 R88, R156, gdesc[UR8].tnspB, R88, gsb0 ;  /* 0x41e000089c587df0 */ /* 0x000fe20008000858 */
[----:B------:R-:W-:Y:S01]  /*15290*/  R2UR UR10, R8 ;  /* 0x00000000080a72ca */ /* 0x000fe200000e0000 */
[-CC-:B------:R-:W-:Y:S01]  /*152a0*/  FFMA.FTZ R152, R235, R34.reuse, -R56.reuse ;  /* 0x00000022eb987223 */ /* 0x180fe20000010838 */
[----:B------:R-:W-:Y:S01]  /*152b0*/  R2UR UR11, R9 ;  /* 0x00000000090b72ca */ /* 0x000fe200000e0000 */
[----:B------:R-:W-:Y:S01]  /*152c0*/  FFMA.FTZ R32, R48, R34, -R56 ;  /* 0x0000002230207223 */ /* 0x000fe20000010838 */
[----:B------:R-:W-:Y:S01]  /*152d0*/  VIADD R8, R6, 0x380 ;  /* 0x0000038006087836 */ /* 0x000fe20000000000 */
[----:B------:R-:W-:Y:S01]  /*152e0*/  MUFU.EX2 R153, R153 ;  /* 0x0000009900997308 */ /* 0x000fe20000000800 */
[----:B------:R-:W-:Y:S01]  /*152f0*/  FADD.FTZ R48, R182, R3 ;  /* 0x00000003b6307221 */ /* 0x000fe20000010000 */
[----:B------:R-:W-:-:S06]  /*15300*/  F2FP.F16.F32.PACK_AB R182, R21, R182 ;  /* 0x000000b615b6723e */ /* 0x000fcc00000000ff */
[----:B------:R-:W-:Y:S01]  /*15310*/  MUFU.EX2 R27, R27 ;  /* 0x0000001b001b7308 */ /* 0x000fe20000000800 */
[----:B0-----:R-:W-:-:S07]  /*15320*/  FMNMX.FTZ R7, R7, R36, !PT ;  /* 0x0000002407077209 */ /* 0x001fce0007810000 */
[----:B------:R-:W-:Y:S01]  /*15330*/  MUFU.EX2 R155, R155 ;  /* 0x0000009b009b7308 */ /* 0x000fe20000000800 */
[C---:B------:R-:W-:Y:S01]  /*15340*/  FADD.FTZ R9, -R7.reuse, R5 ;  /* 0x0000000507097221 */ /* 0x040fe20000010100 */
[----:B------:R-:W-:-:S03]  /*15350*/  FMUL.FTZ R36, R7, R34 ;  /* 0x0000002207247220 */ /* 0x000fc60000410000 */
[-C--:B------:R-:W-:Y:S01]  /*15360*/  FMUL.FTZ R9, R9, R34.reuse ;  /* 0x0000002209097220 */ /* 0x080fe20000410000 */
[-CC-:B------:R-:W-:Y:S01]  /*15370*/  FFMA.FTZ R14, R14, R34.reuse, -R36.reuse ;  /* 0x000000220e0e7223 */ /* 0x180fe20000010824 */
[-CC-:B------:R-:W-:Y:S01]  /*15380*/  FFMA.FTZ R181, R15, R34.reuse, -R36.reuse ;  /* 0x000000220fb57223 */ /* 0x180fe20000010824 */
[-CC-:B------:R-:W-:Y:S01]  /*15390*/  FFMA.FTZ R183, R24, R34.reuse, -R36.reuse ;  /* 0x0000002218b77223 */ /* 0x180fe20000010824 */
[-C--:B------:R-:W-:Y:S01]  /*153a0*/  FFMA.FTZ R24, R25, R34.reuse, -R36 ;  /* 0x0000002219187223 */ /* 0x080fe20000010824 */
[----:B------:R-:W-:Y:S02]  /*153b0*/  @!P1 IMAD R25, R184, 0x8, R2 ;  /* 0x00000008b8199824 */ /* 0x000fe400078e0202 */
[-CC-:B------:R-:W-:Y:S01]  /*153c0*/  FFMA.FTZ R177, R28, R34.reuse, -R36.reuse ;  /* 0x000000221cb17223 */ /* 0x180fe20000010824 */
[----:B------:R-:W-:Y:S01]  /*153d0*/  MUFU.EX2 R14, R14 ;  /* 0x0000000e000e7308 */ /* 0x000fe20000000800 */
[----:B------:R-:W-:Y:S01]  /*153e0*/  FFMA.FTZ R28, R29, R34, -R36 ;  /* 0x000000221d1c7223 */ /* 0x000fe20000010824 */
[----:B------:R-:W-:-:S02]  /*153f0*/  @!P1 VIADD R29, R25, 0x28840 ;  /* 0x00028840191d9836 */ /* 0x000fc40000000000 */
[-CC-:B------:R-:W-:Y:S01]  /*15400*/  FFMA.FTZ R179, R31, R34.reuse, -R36.reuse ;  /* 0x000000221fb37223 */ /* 0x180fe20000010824 */
[----:B------:R-:W-:Y:S01]  /*15410*/  IADD3 R31, -R192, 0xb, RZ ;  /* 0x0000000bc01f7810 */ /* 0x000fe20007ffe1ff */
[-CC-:B------:R-:W-:Y:S01]  /*15420*/  FFMA.FTZ R175, R45, R34.reuse, -R36.reuse ;  /* 0x000000222daf7223 */ /* 0x180fe20000010824 */
[-CC-:B------:R-:W-:Y:S01]  /*15430*/  FFMA.FTZ R42, R47, R34.reuse, -R36.reuse ;  /* 0x000000222f2a7223 */ /* 0x180fe20000010824 */
[----:B------:R-:W-:Y:S01]  /*15440*/  @!P1 PRMT R29, RZ, 0x654, R29 ;  /* 0x00000654ff1d9816 */ /* 0x000fe2000000001d */
        /* <DEDUP_REMOVED lines=12> */
[----:B------:R-:W-:-:S04]  /*15510*/  FFMA.FTZ R54, R54, R34, -R36 ;  /* 0x0000002236367223 */ /* 0x000fc80000010824 */
        /* <DEDUP_REMOVED lines=19> */
[-CC-:B------:R-:W-:Y:S01]  /*15650*/  FFMA.FTZ R73, R44, R34.reuse, -R56.reuse ;  /* 0x000000222c497223 */ /* 0x180fe20000010838 */
[-C--:B------:R-:W-:Y:S01]  /*15660*/  FFMA.FTZ R56, R81, R34.reuse, -R56 ;  /* 0x0000002251387223 */ /* 0x080fe20000010838 */
[----:B------:R-:W-:Y:S01]  /*15670*/  R2UR UR10, R8 ;  /* 0x00000000080a72ca */ /* 0x000fe200000e0000 */
[----:B------:R0:W1:Y:S01]  /*15680*/  MUFU.EX2 R81, R9 ;  /* 0x0000000900517308 */ /* 0x0000620000000800 */
[-CC-:B------:R-:W-:Y:S01]  /*15690*/  FFMA.FTZ R38, R33, R34.reuse, -R36.reuse ;  /* 0x0000002221267223 */ /* 0x180fe20000010824 */
[-CC-:B------:R-:W-:Y:S01]  /*156a0*/  FFMA.FTZ R173, R39, R34.reuse, -R36.reuse ;  /* 0x0000002227ad7223 */ /* 0x180fe20000010824 */
[-CC-:B------:R-:W-:Y:S01]  /*156b0*/  FFMA.FTZ R40, R43, R34.reuse, -R36.reuse ;  /* 0x000000222b287223 */ /* 0x180fe20000010824 */
[-CC-:B------:R-:W-:Y:S01]  /*156c0*/  FFMA.FTZ R44, R51, R34.reuse, -R36.reuse ;  /* 0x00000022332c7223 */ /* 0x180fe20000010824 */
[----:B------:R-:W-:-:S03]  /*156d0*/  FFMA.FTZ R8, R57, R34, -R36 ;  /* 0x0000002239087223 */ /* 0x000fc60000010824 */
[----:B------:R-:W-:Y:S01]  /*156e0*/  MUFU.EX2 R38, R38 ;  /* 0x0000002600267308 */ /* 0x000fe20000000800 */
[----:B0-----:R-:W-:-:S04]  /*156f0*/  MOV R9, 0x40000040 ;  /* 0x4000004000097802 */ /* 0x001fc80000000f00 */
[----:B------:R-:W-:Y:S01]  /*15700*/  R2UR UR11, R9 ;  /* 0x00000000090b72ca */ /* 0x000fe200000e0000 */
[----:B------:R-:W-:Y:S02]  /*15710*/  FFMA.FTZ R9, R55, R34, -R36 ;  /* 0x0000002237097223 */ /* 0x000fe40000010824 */
[----:B------:R-:W-:Y:S01]  /*15720*/  MUFU.EX2 R173, R173 ;  /* 0x000000ad00ad7308 */ /* 0x000fe20000000800 */
[----:B-1----:R-:W-:-:S04]  /*15730*/  FFMA.FTZ R46, R81, R0, R14 ;  /* 0x00000000512e7223 */ /* 0x002fc8000001000e */
[C---:B------:R-:W-:Y:S01]  /*15740*/  FADD.FTZ R46, R181.reuse, R46 ;  /* 0x0000002eb52e7221 */ /* 0x040fe20000010000 */
[----:B------:R-:W-:Y:S02]  /*15750*/  F2FP.F16.F32.PACK_AB R181, R181, R14 ;  /* 0x0000000eb5b5723e */ /* 0x000fe400000000ff */
[----:B------:R-:W-:Y:S08]  /*15760*/  MUFU.EX2 R5, R56 ;  /* 0x0000003800057308 */ /* 0x000ff00000000800 */
[----:B------:R-:W-:Y:S08]  /*15770*/  MUFU.EX2 R40, R40 ;  /* 0x0000002800287308 */ /* 0x000ff00000000800 */
[----:B------:R-:W-:Y:S08]  /*15780*/  MUFU.EX2 R44, R44 ;  /* 0x0000002c002c7308 */ /* 0x000ff00000000800 */
[----:B------:R-:W0:Y:S08]  /*15790*/  MUFU.EX2 R9, R9 ;  /* 0x0000000900097308 */ /* 0x000e300000000800 */
[----:B------:R-:W-:Y:S08]  /*157a0*/  MUFU.EX2 R8, R8 ;  /* 0x0000000800087308 */ /* 0x000ff00000000800 */
[----:B------:R-:W-:Y:S08]  /*157b0*/  MUFU.EX2 R0, R61 ;  /* 0x0000003d00007308 */ /* 0x000ff00000000800 */
[----:B------:R-:W-:Y:S08]  /*157c0*/  MUFU.EX2 R157, R157 ;  /* 0x0000009d009d7308 */ /* 0x000ff00000000800 */
[----:B------:R-:W-:Y:S08]  /*157d0*/  MUFU.EX2 R3, R3 ;  /* 0x0000000300037308 */ /* 0x000ff00000000800 */
[----:B------:R-:W-:Y:S08]  /*157e0*/  MUFU.EX2 R156, R156 ;  /* 0x0000009c009c7308 */ /* 0x000ff00000000800 */
[----:B------:R-:W-:Y:S08]  /*157f0*/  MUFU.EX2 R158, R158 ;  /* 0x0000009e009e7308 */ /* 0x000ff00000000800 */
[----:B------:R-:W-:Y:S08]  /*15800*/  MUFU.EX2 R159, R159 ;  /* 0x0000009f009f7308 */ /* 0x000ff00000000800 */
[----:B------:R-:W1:Y:S08]  /*15810*/  MUFU.EX2 R69, R69 ;  /* 0x0000004500457308 */ /* 0x000e700000000800 */
[----:B------:R-:W-:Y:S08]  /*15820*/  MUFU.EX2 R50, R50 ;  /* 0x0000003200327308 */ /* 0x000ff00000000800 */
[----:B------:R-:W2:Y:S08]  /*15830*/  MUFU.EX2 R73, R73 ;  /* 0x0000004900497308 */ /* 0x000eb00000000800 */
[----:B------:R-:W3:Y:S01]  /*15840*/  MUFU.EX2 R79, R79 ;  /* 0x0000004f004f7308 */ /* 0x000ee20000000800 */
[----:B------:R-:W-:-:S02]  /*15850*/  WARPGROUP.DEPBAR.LE gsb0, 0x0 ;  /* 0x00008000000079c5 */ /* 0x000fc40000010000 */
[----:B------:R-:W-:Y:S01]  /*15860*/  WARPGROUP.ARRIVE ;  /* 0x00000000000079c5 */ /* 0x000fe20000000000 */
[----:B------:R-:W-:Y:S01]  /*15870*/  FFMA.FTZ R161, R171, R34, -R36 ;  /* 0x00000022aba17223 */ /* 0x000fe20000010824 */
[----:B0-----:R-:W-:-:S03]  /*15880*/  F2FP.F16.F32.PACK_AB R171, R9, R6 ;  /* 0x0000000609ab723e */ /* 0x001fc600000000ff */
[----:B------:R-:W-:Y:S01]  /*15890*/  MUFU.EX2 R52, R52 ;  /* 0x0000003400347308 */ /* 0x000fe20000000800 */
[----:B-1----:R-:W-:Y:S01]  /*158a0*/  F2FP.F16.F32.PACK_AB R160, R69, R20 ;  /* 0x0000001445a0723e */ /* 0x002fe200000000ff */
[----:B------:R-:W-:Y:S01]  /*158b0*/  HGMMA.64x128x16.F32 R88, R164, gdesc[UR8].tnspB, R88, gsb0 ;  /* 0x41e00008a4587df0 */ /* 0x000fe20008000858 */
[----:B--2---:R-:W-:-:S05]  /*158c0*/  F2FP.F16.F32.PACK_AB R162, R73, R26 ;  /* 0x0000001a49a2723e */ /* 0x004fca00000000ff */
[----:B------:R-:W-:Y:S01]  /*158d0*/  MUFU.EX2 R161, R161 ;  /* 0x000000a100a17308 */ /* 0x000fe20000000800 */
[----:B---3--:R-:W-:-:S07]  /*158e0*/  F2FP.F16.F32.PACK_AB R163, R79, R50 ;  /* 0x000000324fa3723e */ /* 0x008fce00000000ff */
[----:B------:R-:W-:Y:S08]  /*158f0*/  MUFU.EX2 R83, R83 ;  /* 0x0000005300537308 */ /* 0x000ff00000000800 */
[----:B------:R-:W0:Y:S08]  /*15900*/  MUFU.EX2 R32, R32 ;  /* 0x0000002000207308 */ /* 0x000e300000000800 */
[----:B------:R-:W-:Y:S01]  /*15910*/  MUFU.EX2 R54, R54 ;  /* 0x0000003600367308 */ /* 0x000fe20000000800 */
[----:B------:R-:W-:-:S02]  /*15920*/  WARPGROUP.DEPBAR.LE gsb0, 0x0 ;  /* 0x00008000000079c5 */ /* 0x000fc40000010000 */
[----:B------:R1:W-:Y:S06]  /*15930*/  BAR.ARV R31, 0x100 ;  /* 0x0004001f0000751d */ /* 0x0003ec0000002000 */
[----:B------:R2:W-:Y:S01]  /*15940*/  @!P1 SYNCS.ARRIVE.TRANS64.RED.A1T0 RZ, [R29+URZ], RZ ;  /* 0x000000ff1dff99a7 */ /* 0x0005e2000810043f */
[----:B0-----:R-:W-:Y:S01]  /*15950*/  F2FP.F16.F32.PACK_AB R166, R5, R32 ;  /* 0x0000002005a6723e */ /* 0x001fe200000000ff */
[-C--:B------:R-:W-:Y:S01]  /*15960*/  FMUL.FTZ R88, R88, R10.reuse ;  /* 0x0000000a58587220 */ /* 0x080fe20000410000 */
[-C--:B------:R-:W-:Y:S01]  /*15970*/  FMUL.FTZ R89, R89, R10.reuse ;  /* 0x0000000a59597220 */ /* 0x080fe20000410000 */
[-C--:B------:R-:W-:Y:S01]  /*15980*/  FMUL.FTZ R92, R92, R10.reuse ;  /* 0x0000000a5c5c7220 */ /* 0x080fe20000410000 */
[-C--:B------:R-:W-:Y:S01]  /*15990*/  FMUL.FTZ R93, R93, R10.reuse ;  /* 0x0000000a5d5d7220 */ /* 0x080fe20000410000 */
[-C--:B------:R-:W-:Y:S01]  /*159a0*/  FMUL.FTZ R96, R96, R10.reuse ;  /* 0x0000000a60607220 */ /* 0x080fe20000410000 */
[----:B------:R-:W-:Y:S01]  /*159b0*/  FMUL.FTZ R97, R97, R10 ;  /* 0x0000000a61617220 */ /* 0x000fe20000410000 */
[----:B--2---:R-:W-:-:S02]  /*159c0*/  @!P1 IMAD R29, R11, 0x8, R2 ;  /* 0x000000080b1d9824 */ /* 0x004fc400078e0202 */
[----:B------:R-:W-:Y:S01]  /*159d0*/  FADD.FTZ R11, R183, R46 ;  /* 0x0000002eb70b7221 */ /* 0x000fe20000010000 */
[----:B------:R-:W-:Y:S01]  /*159e0*/  F2FP.F16.F32.PACK_AB R183, R24, R183 ;  /* 0x000000b718b7723e */ /* 0x000fe200000000ff */
[-C--:B------:R-:W-:Y:S01]  /*159f0*/  FMUL.FTZ R100, R100, R10.reuse ;  /* 0x0000000a64647220 */ /* 0x080fe20000410000 */
[----:B------:R-:W-:Y:S01]  /*15a00*/  FMUL.FTZ R101, R101, R10 ;  /* 0x0000000a65657220 */ /* 0x000fe20000410000 */
[----:B------:R-:W-:Y:S01]  /*15a10*/  @!P1 IADD3 R29, R29, 0x28860, RZ ;  /* 0x000288601d1d9810 */ /* 0x000fe20007ffe0ff */
[----:B------:R-:W-:Y:S01]  /*15a20*/  FADD.FTZ R46, R24, R11 ;  /* 0x0000000b182e7221 */ /* 0x000fe20000010000 */
[----:B------:R-:W-:Y:S01]  /*15a30*/  FFMA.FTZ R11, R85, R34, -R36 ;  /* 0x00000022550b7223 */ /* 0x000fe20000010824 */
[-C--:B------:R-:W-:Y:S01]  /*15a40*/  FMUL.FTZ R104, R104, R10.reuse ;  /* 0x0000000a68687220 */ /* 0x080fe20000410000 */
[----:B-1----:R-:W-:Y:S01]  /*15a50*/  @!P1 PRMT R31, RZ, 0x654, R29 ;  /* 0x00000654ff1f9816 */ /* 0x002fe2000000001d */
[----:B------:R-:W-:Y:S01]  /*15a60*/  FADD.FTZ R29, R21, R48 ;  /* 0x00000030151d7221 */ /* 0x000fe20000010000 */
[-C--:B------:R-:W-:Y:S01]  /*15a70*/  FMUL.FTZ R105, R105, R10.reuse ;  /* 0x0000000a69697220 */ /* 0x080fe20000410000 */
[----:B------:R-:W-:Y:S01]  /*15a80*/  FMUL.FTZ R108, R108, R10 ;  /* 0x0000000a6c6c7220 */ /* 0x000fe20000410000 */
[----:B------:R0:W-:Y:S01]  /*15a90*/  @!P1 SYNCS.ARRIVE.TRANS64.RED.A1T0 RZ, [R31+URZ], RZ ;  /* 0x000000ff1fff99a7 */ /* 0x0001e2000810043f */
[----:B------:R-:W-:Y:S01]  /*15aa0*/  FADD.FTZ R48, R176, R29 ;  /* 0x0000001db0307221 */ /* 0x000fe20000010000 */
[----:B------:R-:W-:Y:S01]  /*15ab0*/  FADD.FTZ R29, R177, R46 ;  /* 0x0000002eb11d7221 */ /* 0x000fe20000010000 */
[-CC-:B------:R-:W-:Y:S01]  /*15ac0*/  FFMA.FTZ R46, R67, R34.reuse, -R36.reuse ;  /* 0x00000022432e7223 */ /* 0x180fe20000010824 */
[----:B------:R-:W-:Y:S01]  /*15ad0*/  MUFU.EX2 R11, R11 ;  /* 0x0000000b000b7308 */ /* 0x000fe20000000800 */
[C---:B------:R-:W-:Y:S01]  /*15ae0*/  F2FP.F16.F32.PACK_AB R177, R28.reuse, R177 ;  /* 0x000000b11cb1723e */ /* 0x040fe200000000ff */
[----:B------:R-:W-:Y:S01]  /*15af0*/  FADD.FTZ R56, R28, R29 ;  /* 0x0000001d1c387221 */ /* 0x000fe20000010000 */
[-C--:B------:R-:W-:Y:S01]  /*15b00*/  FFMA.FTZ R29, R169, R34.reuse, -R36 ;  /* 0x00000022a91d7223 */ /* 0x080fe20000010824 */
[----:B0-----:R-:W-:Y:S01]  /*15b10*/  FADD.FTZ R31, R153, R48 ;  /* 0x00000030991f7221 */ /* 0x001fe20000010000 */
[-CC-:B------:R-:W-:Y:S01]  /*15b20*/  FFMA.FTZ R48, R71, R34.reuse, -R36.reuse ;  /* 0x0000002247307223 */ /* 0x180fe20000010824 */
[----:B------:R-:W-:Y:S01]  /*15b30*/  F2FP.F16.F32.PACK_AB R169, R44, R15 ;  /* 0x0000000f2ca9723e */ /* 0x000fe200000000ff */
[----:B------:R-:W-:Y:S01]  /*15b40*/  FFMA.FTZ R36, R87, R34, -R36 ;  /* 0x0000002257247223 */ /* 0x000fe20000010824 */
        /* <DEDUP_REMOVED lines=15> */
[----:B------:R-:W-:Y:S01]  /*15c40*/  FMUL.FTZ R116, R116, R10 ;  /* 0x0000000a74747220 */ /* 0x000fe20000410000 */
[----:B------:R-:W-:Y:S01]  /*15c50*/  FADD.FTZ R58, R174, R33 ;  /* 0x00000021ae3a7221 */ /* 0x000fe20000010000 */
[----:B------:R-:W-:Y:S01]  /*15c60*/  FADD.FTZ R31, R175, R56 ;  /* 0x00000038af1f7221 */ /* 0x000fe20000010000 */
[----:B------:R-:W2:Y:S01]  /*15c70*/  MUFU.EX2 R48, R48 ;  /* 0x0000003000307308 */ /* 0x000ea20000000800 */
[C---:B------:R-:W-:Y:S01]  /*15c80*/  F2FP.F16.F32.PACK_AB R174, R155.reuse, R174 ;  /* 0x000000ae9bae723e */ /* 0x040fe200000000ff */
[----:B------:R-:W-:Y:S01]  /*15c90*/  FADD.FTZ R33, R155, R58 ;  /* 0x0000003a9b217221 */ /* 0x000fe20000010000 */
[----:B------:R-:W-:Y:S01]  /*15ca0*/  FADD.FTZ R56, R42, R31 ;  /* 0x0000001f2a387221 */ /* 0x000fe20000010000 */
[----:B------:R-:W-:Y:S01]  /*15cb0*/  F2FP.F16.F32.PACK_AB R155, R3, R0 ;  /* 0x00000000039b723e */ /* 0x000fe200000000ff */
        /* <DEDUP_REMOVED lines=42> */
[----:B-1----:R-:W-:Y:S01]  /*15f60*/  FADD.FTZ R9, R29, R24 ;  /* 0x000000181d097221 */ /* 0x002fe20000010000 */
[C---:B------:R-:W-:Y:S01]  /*15f70*/  F2FP.F16.F32.PACK_AB R158, R159.reuse, R158 ;  /* 0x0000009e9f9e723e */ /* 0x040fe200000000ff */
[-C--:B------:R-:W-:Y:S01]  /*15f80*/  FMUL.FTZ R90, R90, R81.reuse ;  /* 0x000000515a5a7220 */ /* 0x080fe20000410000 */
[----:B------:R-:W-:Y:S01]  /*15f90*/  FADD.FTZ R13, R159, R28 ;  /* 0x0000001c9f0d7221 */ /* 0x000fe20000010000 */
[----:B--2---:R-:W-:Y:S01]  /*15fa0*/  FADD.FTZ R6, R48, R9 ;  /* 0x0000000930067221 */ /* 0x004fe20000010000 */
[----:B------:R-:W-:Y:S01]  /*15fb0*/  F2FP.F16.F32.PACK_AB R178, R27, R178 ;  /* 0x000000b21bb2723e */ /* 0x000fe200000000ff */
[----:B------:R-:W-:Y:S01]  /*15fc0*/  FMUL.FTZ R91, R91, R81 ;  /* 0x000000515b5b7220 */ /* 0x000fe20000410000 */
[----:B------:R-:W-:Y:S01]  /*15fd0*/  FADD.FTZ R8, R20, R13 ;  /* 0x0000000d14087221 */ /* 0x000fe20000010000 */
[----:B------:R-:W-:Y:S01]  /*15fe0*/  FADD.FTZ R9, R161, R6 ;  /* 0x00000006a1097221 */ /* 0x000fe20000010000 */
[----:B------:R-:W-:Y:S01]  /*15ff0*/  F2FP.F16.F32.PACK_AB R179, R38, R179 ;  /* 0x000000b326b3723e */ /* 0x000fe200000000ff */
[-C--:B------:R-:W-:Y:S01]  /*16000*/  FMUL.FTZ R94, R94, R81.reuse ;  /* 0x000000515e5e7220 */ /* 0x080fe20000410000 */
[----:B------:R-:W-:Y:S01]  /*16010*/  FADD.FTZ R3, R69, R8 ;  /* 0x0000000845037221 */ /* 0x000fe20000010000 */
[----:B---3--:R-:W-:Y:S01]  /*16020*/  FADD.FTZ R9, R14, R9 ;  /* 0x000000090e097221 */ /* 0x008fe20000010000 */
        /* <DEDUP_REMOVED lines=24> */
[----:B------:R-:W-:Y:S01]  /*161b0*/  FADD.FTZ R0, R36, R9 ;  /* 0x0000000924007221 */ /* 0x000fe20000010000 */
        /* <DEDUP_REMOVED lines=33> */
.L_x_9573:
[----:B------:R-:W-:Y:S05]  /*163d0*/  WARPSYNC.ALL ;  /* 0x0000000000007948 */ /* 0x000fea0003800000 */
[----:B------:R-:W-:Y:S06]  /*163e0*/  BAR.ARV 0x8, 0x180 ;  /* 0x0206000000007b1d */ /* 0x000fec0000002000 */
[----:B------:R-:W-:Y:S05]  /*163f0*/  @!P0 BRA `(.L_x_9584) ;  /* 0x0000000000048947 */ /* 0x000fea0003800000 */
[----:B------:R-:W-:Y:S01]  /*16400*/  BPT.TRAP 0x1 ;  /* 0x000000040000795c */ /* 0x000fe20000300000 */
.L_x_9584:
[----:B------:R-:W-:Y:S01]  /*16410*/  IMAD R11, R184, 0x8, R2 ;  /* 0x00000008b80b7824 */ /* 0x000fe200078e0202 */
[----:B------:R-:W-:-:S04]  /*16420*/  SHF.L.U32 R4, R186, 0x1f, RZ ;  /* 0x0000001fba047819 */ /* 0x000fc800000006ff */
[----:B------:R0:W1:Y:S01]  /*16430*/  SYNCS.PHASECHK.TRANS64.TRYWAIT P2, [R11+URZ+0x28850], R4 ;  /* 0x028850040b0075a7 */ /* 0x000062000804017f */
[----:B------:R-:W-:Y:S05]  /*16440*/  @!P0 BRA `(.L_x_9585) ;  /* 0x0000000000048947 */ /* 0x000fea0003800000 */
[----:B------:R-:W-:Y:S01]  /*16450*/  BPT.TRAP 0x1 ;  /* 0x000000040000795c */ /* 0x000fe20000300000 */
.L_x_9585:
[----:B------:R-:W-:-:S05]  /*16460*/  VIADD R2, R2, 0x400 ;  /* 0x0000040002027836 */ /* 0x000fca0000000000 */
[----:B------:R-:W-:-:S04]  /*16470*/  SHF.R.U32.HI R2, RZ, 0x4, R2 ;  /* 0x00000004ff027819 */ /* 0x000fc80000011602 */
[----:B------:R-:W-:-:S04]  /*16480*/  LOP3.LUT R2, R2, 0x3fff, RZ, 0xc0, !PT ;  /* 0x00003fff02027812 */ /* 0x000fc800078ec0ff */
[----:B------:R-:W-:Y:S01]  /*16490*/  LOP3.LUT R5, R2, 0x4000000, RZ, 0xfc, !PT ;  /* 0x0400000002057812 */ /* 0x000fe200078efcff */
[----:B-1----:R-:W-:Y:S06]  /*164a0*/  @P2 BRA `(.L_x_9586) ;  /* 0x0000000000082947 */ /* 0x002fec0003800000 */
[----:B------:R-:W1:Y:S02]  /*164b0*/  SYNCS.PHASECHK.TRANS64.TRYWAIT P0, [R11+URZ+0x28850], R4 ;  /* 0x028850040b0075a7 */ /* 0x000e64000800017f */
[----:B-1----:R-:W-:Y:S05]  /*164c0*/  @!P0 BRA `(.L_x_9587) ;  /* 0x000000b400f88947 */ /* 0x002fea0003800000 */
.L_x_9586:
[----:B01----:R-:W-:Y:S01]  /*164d0*/  LEA R4, R184, R5, 0xb ;  /* 0x00000005b8047211 */ /* 0x003fe200078e58ff */
[----:B------:R-:W-:Y:S01]  /*164e0*/  IMAD.MOV.U32 R5, RZ, RZ, 0x40000040 ;  /* 0x40000040ff057424 */ /* 0x000fe200078e00ff */
[----:B------:R-:W-:Y:S05]  /*164f0*/  WARPSYNC.ALL ;  /* 0x0000000000007948 */ /* 0x000fea0003800000 */
[C---:B------:R-:W-:Y:S01]  /*16500*/  R2UR UR6, R4.reuse ;  /* 0x00000000040672ca */ /* 0x040fe200000e0000 */
[----:B------:R-:W-:Y:S01]  /*16510*/  WARPGROUP.ARRIVE ;  /* 0x00000000000079c5 */ /* 0x000fe20000000000 */
[----:B------:R-:W-:Y:S01]  /*16520*/  R2UR UR7, R5 ;  /* 0x00000000050772ca */ /* 0x000fe200000e0000 */
[----:B------:R-:W-:Y:S01]  /*16530*/  VIADD R8, R4, 0x80 ;  /* 0x0000008004087836 */ /* 0x000fe20000000000 */
[----:B------:R-:W0:Y:S01]  /*16540*/  SHFL.BFLY PT, R2, R3, 0x2, 0x1f ;  /* 0x0c401f0003027f89 */ /* 0x000e2200000e0000 */
[----:B------:R-:W-:Y:S01]  /*16550*/  IMAD.MOV.U32 R9, RZ, RZ, 0x40000040 ;  /* 0x40000040ff097424 */ /* 0x000fe200078e00ff */
[----:B------:R-:W-:Y:S01]  /*16560*/  IADD3 R184, R184, 0x1, RZ ;  /* 0x00000001b8b87810 */ /* 0x000fe20007ffe0ff */
[----:B------:R-:W-:Y:S01]  /*16570*/  IMAD.MOV.U32 R5, RZ, RZ, 0x40000040 ;  /* 0x40000040ff057424 */ /* 0x000fe200078e00ff */
[----:B------:R-:W-:Y:S01]  /*16580*/  IADD3 R214, R214, 0x1, RZ ;  /* 0x00000001d6d67810 */ /* 0x000fe20007ffe0ff */
[----:B------:R-:W-:Y:S01]  /*16590*/  @!P1 VIADD R10, R11, 0x28860 ;  /* 0x000288600b0a9836 */ /* 0x000fe20000000000 */
[----:B------:R-:W-:-:S04]  /*165a0*/  ISETP.NE.AND P0, PT, R184, 0x2, PT ;  /* 0x00000002b800780c */ /* 0x000fc80003f05270 */
[----:B------:R-:W-:Y:S01]  /*165b0*/  @!P1 PRMT R10, RZ, 0x654, R10 ;  /* 0x00000654ff0a9816 */ /* 0x000fe2000000000a */
[----:B------:R-:W-:Y:S01]  /*165c0*/  HGMMA.64x128x16.F32 R88, R180, gdesc[UR4].tnspB, R88, gsb0 ;  /* 0x41e00004b4587df0 */ /* 0x000fe20008000858 */
[----:B------:R-:W-:Y:S02]  /*165d0*/  R2UR UR6, R8 ;  /* 0x00000000080672ca */ /* 0x000fe400000e0000 */
[----:B------:R-:W-:Y:S01]  /*165e0*/  R2UR UR7, R9 ;  /* 0x00000000090772ca */ /* 0x000fe200000e0000 */
[----:B------:R-:W-:Y:S01]  /*165f0*/  IMAD.MOV.U32 R9, RZ, RZ, 0x40000040 ;  /* 0x40000040ff097424 */ /* 0x000fe200078e00ff */
[----:B------:R-:W-:Y:S02]  /*16600*/  IADD3 R8, R4, 0x100, RZ ;  /* 0x0000010004087810 */ /* 0x000fe40007ffe0ff */
        /* <DEDUP_REMOVED lines=101> */
[----:B------:R-:W-:Y:S01]  /*16c60*/  PLOP3.LUT P1, PT, PT, PT, PT, 0x8, 0x0 ;  /* 0x000000000000781c */ /* 0x000fe20003f2e170 */
        /* <DEDUP_REMOVED lines=32> */
.L_x_9504:
        /* <DEDUP_REMOVED lines=13> */
[----:B------:R-:W-:Y:S01]  /*16f40*/  F2FP.F16.F32.PACK_AB R10, R93, R10 ;  /* 0x0000000a5d0a723e */ /* 0x000fe200000000ff */
[----:B------:R-:W-:Y:S01]  /*16f50*/  IMAD.MOV.U32 R48, RZ, RZ, RZ ;  /* 0x000000ffff307224 */ /* 0x000fe200078e00ff */
[----:B------:R-:W-:Y:S02]  /*16f60*/  F2FP.F16.F32.PACK_AB R11, R11, R94 ;  /* 0x0000005e0b0b723e */ /* 0x000fe400000000ff */
[----:B------:R-:W-:Y:S01]  /*16f70*/  F2FP.F16.F32.PACK_AB R34, R133, R34 ;  /* 0x000000228522723e */ /* 0x000fe200000000ff */
[----:B------:R-:W-:Y:S01]  /*16f80*/  ULDC.64 UR4, c[0x0][0xc00] ;  /* 0x0003000000047ab9 */ /* 0x000fe20000000a00 */
[----:B------:R-:W-:Y:S01]  /*16f90*/  F2FP.F16.F32.PACK_AB R36, R137, R36 ;  /* 0x000000248924723e */ /* 0x000fe200000000ff */
[----:B------:R-:W3:Y:S01]  /*16fa0*/  LDC R55, c[0x0][0xbe8] ;  /* 0x0002fa00ff377b82 */ /* 0x000ee20000000800 */
[----:B------:R-:W-:-:S02]  /*16fb0*/  F2FP.F16.F32.PACK_AB R38, R141, R38 ;  /* 0x000000268d26723e */ /* 0x000fc400000000ff */
[----:B------:R-:W-:Y:S02]  /*16fc0*/  F2FP.F16.F32.PACK_AB R39, R39, R142 ;  /* 0x0000008e2727723e */ /* 0x000fe400000000ff */
[----:B------:R-:W-:Y:S02]  /*16fd0*/  MOV R20, R2 ;  /* 0x0000000200147202 */ /* 0x000fe40000000f00 */
[----:B--2---:R-:W-:-:S03]  /*16fe0*/  MOV R21, R5 ;  /* 0x0000000500157202 */ /* 0x004fc60000000f00 */
[----:B------:R-:W-:-:S03]  /*16ff0*/  IMAD.WIDE R8, R226, 0x2, R20 ;  /* 0x00000002e2087825 */ /* 0x000fc600078e0214 */
[C---:B------:R-:W-:Y:S02]  /*17000*/  IADD3 R41, P5, R8.reuse, 0x20, RZ ;  /* 0x0000002008297810 */ /* 0x040fe40007fbe0ff */
[C---:B------:R-:W-:Y:S02]  /*17010*/  LOP3.LUT R33, R8.reuse, 0x380, RZ, 0xc0, !PT ;  /* 0x0000038008217812 */ /* 0x040fe400078ec0ff */
[C---:B------:R-:W-:Y:S01]  /*17020*/  IADD3 R43, P0, R8.reuse, 0x40, RZ ;  /* 0x00000040082b7810 */ /* 0x040fe20007f1e0ff */
[--C-:B------:R-:W-:Y:S01]  /*17030*/  IMAD.X R5, RZ, RZ, R9.reuse, P5 ;  /* 0x000000ffff057224 */ /* 0x100fe200028e0609 */
[C---:B------:R-:W-:Y:S02]  /*17040*/  IADD3 R53, P5, R8.reuse, 0x4060, RZ ;  /* 0x0000406008357810 */ /* 0x040fe40007fbe0ff */
[----:B------:R-:W-:Y:S01]  /*17050*/  IADD3 R45, P1, R8, 0x60, RZ ;  /* 0x00000060082d7810 */ /* 0x000fe20007f3e0ff */
[----:B------:R-:W-:Y:S01]  /*17060*/  IMAD.X R7, RZ, RZ, R9, P0 ;  /* 0x000000ffff077224 */ /* 0x000fe200000e0609 */
[----:B-1----:R-:W-:-:S02]  /*17070*/  LOP3.LUT R28, R53, 0x380, RZ, 0xc0, !PT ;  /* 0x00000380351c7812 */ /* 0x002fc400078ec0ff */
[----:B------:R-:W-:Y:S02]  /*17080*/  SHF.R.U64 R33, R33, 0x3, RZ ;  /* 0x0000000321217819 */ /* 0x000fe400000012ff */
[----:B------:R-:W-:Y:S02]  /*17090*/  LOP3.LUT R4, R41, 0x380, RZ, 0xc0, !PT ;  /* 0x0000038029047812 */ /* 0x000fe400078ec0ff */
[----:B------:R-:W-:Y:S02]  /*170a0*/  LOP3.LUT R6, R43, 0x380, RZ, 0xc0, !PT ;  /* 0x000003802b067812 */ /* 0x000fe400078ec0ff */
[C---:B------:R-:W-:Y:S02]  /*170b0*/  IADD3 R47, P2, R8.reuse, 0x4000, RZ ;  /* 0x00004000082f7810 */ /* 0x040fe40007f5e0ff */
[C---:B------:R-:W-:Y:S02]  /*170c0*/  IADD3 R49, P3, R8.reuse, 0x4020, RZ ;  /* 0x0000402008317810 */ /* 0x040fe40007f7e0ff */
[----:B------:R-:W-:Y:S01]  /*170d0*/  IADD3 R51, P4, R8, 0x4040, RZ ;  /* 0x0000404008337810 */ /* 0x000fe20007f9e0ff */
[--C-:B------:R-:W-:Y:S01]  /*170e0*/  IMAD.X R15, RZ, RZ, R9.reuse, P2 ;  /* 0x000000ffff0f7224 */ /* 0x100fe200010e0609 */
[----:B------:R-:W-:Y:S01]  /*170f0*/  SHF.R.U64 R28, R28, 0x3, RZ ;  /* 0x000000031c1c7819 */ /* 0x000fe200000012ff */
[--C-:B------:R-:W-:Y:S01]  /*17100*/  IMAD.X R25, RZ, RZ, R9.reuse, P3 ;  /* 0x000000ffff197224 */ /* 0x100fe200018e0609 */
[----:B------:R-:W-:Y:S01]  /*17110*/  LOP3.LUT R12, R45, 0x380, RZ, 0xc0, !PT ;  /* 0x000003802d0c7812 */ /* 0x000fe200078ec0ff */
[----:B------:R-:W-:Y:S01]  /*17120*/  IMAD.X R27, RZ, RZ, R9, P4 ;  /* 0x000000ffff1b7224 */ /* 0x000fe200020e0609 */
[----:B------:R-:W-:-:S02]  /*17130*/  LOP3.LUT R8, R33, R8, RZ, 0x3c, !PT ;  /* 0x0000000821087212 */ /* 0x000fc400078e3cff */
[----:B------:R-:W-:Y:S02]  /*17140*/  SHF.R.U64 R4, R4, 0x3, RZ ;  /* 0x0000000304047819 */ /* 0x000fe400000012ff */
[----:B------:R-:W-:Y:S02]  /*17150*/  SHF.R.U64 R6, R6, 0x3, RZ ;  /* 0x0000000306067819 */ /* 0x000fe400000012ff */
[----:B------:R-:W-:Y:S02]  /*17160*/  LOP3.LUT R14, R47, 0x380, RZ, 0xc0, !PT ;  /* 0x000003802f0e7812 */ /* 0x000fe400078ec0ff */
[----:B------:R-:W-:Y:S02]  /*17170*/  LOP3.LUT R32, R28, R53, RZ, 0x3c, !PT ;  /* 0x000000351c207212 */ /* 0x000fe400078e3cff */
[-C--:B------:R-:W-:Y:S02]  /*17180*/  IADD3.X R13, RZ, R9.reuse, RZ, P1, !PT ;  /* 0x00000009ff0d7210 */ /* 0x080fe40000ffe4ff */
[----:B------:R-:W-:-:S02]  /*17190*/  IADD3.X R33, RZ, R9, RZ, P5, !PT ;  /* 0x00000009ff217210 */ /* 0x000fc40002ffe4ff */
[----:B------:R-:W-:Y:S02]  /*171a0*/  SHF.R.U64 R12, R12, 0x3, RZ ;  /* 0x000000030c0c7819 */ /* 0x000fe400000012ff */
[----:B------:R-:W-:Y:S02]  /*171b0*/  LOP3.LUT R24, R49, 0x380, RZ, 0xc0, !PT ;  /* 0x0000038031187812 */ /* 0x000fe400078ec0ff */
[----:B------:R-:W-:Y:S02]  /*171c0*/  LOP3.LUT R26, R51, 0x380, RZ, 0xc0, !PT ;  /* 0x00000380331a7812 */ /* 0x000fe400078ec0ff */
[----:B------:R-:W-:Y:S02]  /*171d0*/  MOV R28, R8 ;  /* 0x00000008001c7202 */ /* 0x000fe40000000f00 */
[----:B------:R-:W-:Y:S02]  /*171e0*/  LOP3.LUT R4, R4, R41, RZ, 0x3c, !PT ;  /* 0x0000002904047212 */ /* 0x000fe400078e3cff */
[----:B------:R-:W-:-:S02]  /*171f0*/  LOP3.LUT R6, R6, R43, RZ, 0x3c, !PT ;  /* 0x0000002b06067212 */ /* 0x000fc400078e3cff */
[----:B------:R-:W-:Y:S02]  /*17200*/  F2FP.F16.F32.PACK_AB R8, R89, R88 ;  /* 0x000000585908723e */ /* 0x000fe400000000ff */
[----:B------:R-:W-:Y:S02]  /*17210*/  F2FP.F16.F32.PACK_AB R9, R91, R90 ;  /* 0x0000005a5b09723e */ /* 0x000fe400000000ff */
[----:B------:R-:W-:Y:S02]  /*17220*/  SHF.R.U64 R14, R14, 0x3, RZ ;  /* 0x000000030e0e7819 */ /* 0x000fe400000012ff */
[----:B------:R-:W-:Y:S01]  /*17230*/  LOP3.LUT R12, R12, R45, RZ, 0x3c, !PT ;  /* 0x0000002d0c0c7212 */ /* 0x000fe200078e3cff */
[----:B------:R1:W-:Y:S01]  /*17240*/  STSM.16.M88.4 [R28], R8 ;  /* 0x000000081c007844 */ /* 0x0003e20000000200 */
[----:B------:R-:W-:Y:S02]  /*17250*/  SHF.R.U64 R24, R24, 0x3, RZ ;  /* 0x0000000318187819 */ /* 0x000fe400000012ff */
[----:B------:R-:W-:-:S02]  /*17260*/  SHF.R.U64 R26, R26, 0x3, RZ ;  /* 0x000000031a1a7819 */ /* 0x000fc400000012ff */
[----:B------:R-:W-:Y:S02]  /*17270*/  MOV R45, R4 ;  /* 0x00000004002d7202 */ /* 0x000fe40000000f00 */
[----:B------:R-:W-:Y:S02]  /*17280*/  MOV R44, R6 ;  /* 0x00000006002c7202 */ /* 0x000fe40000000f00 */
[----:B------:R-:W-:Y:S02]  /*17290*/  F2FP.F16.F32.PACK_AB R4, R97, R96 ;  /* 0x000000606104723e */ /* 0x000fe400000000ff */
[----:B------:R-:W-:Y:S02]  /*172a0*/  F2FP.F16.F32.PACK_AB R5, R99, R98 ;  /* 0x000000626305723e */ /* 0x000fe400000000ff */
[----:B------:R-:W-:Y:S02]  /*172b0*/  F2FP.F16.F32.PACK_AB R6, R101, R100 ;  /* 0x000000646506723e */ /* 0x000fe400000000ff */
[----:B------:R-:W-:-:S02]  /*172c0*/  F2FP.F16.F32.PACK_AB R7, R103, R102 ;  /* 0x000000666707723e */ /* 0x000fc400000000ff */
[----:B------:R-:W-:Y:S02]  /*172d0*/  LOP3.LUT R14, R14, R47, RZ, 0x3c, !PT ;  /* 0x0000002f0e0e7212 */ /* 0x000fe400078e3cff */
[----:B-1----:R-:W-:Y:S01]  /*172e0*/  F2FP.F16.F32.PACK_AB R8, R105, R104 ;  /* 0x000000686908723e */ /* 0x002fe200000000ff */
[----:B------:R-:W-:Y:S01]  /*172f0*/  STSM.16.M88.4 [R45], R4 ;  /* 0x000000042d007844 */ /* 0x000fe20000000200 */
[----:B------:R-:W-:Y:S02]  /*17300*/  F2FP.F16.F32.PACK_AB R9, R107, R106 ;  /* 0x0000006a6b09723e */ /* 0x000fe400000000ff */
[----:B------:R-:W-:Y:S02]  /*17310*/  F2FP.F16.F32.PACK_AB R10, R109, R108 ;  /* 0x0000006c6d0a723e */ /* 0x000fe400000000ff */
[----:B------:R-:W-:Y:S02]  /*17320*/  F2FP.F16.F32.PACK_AB R11, R111, R110 ;  /* 0x0000006e6f0b723e */ /* 0x000fe400000000ff */
[----:B------:R-:W-:-:S02]  /*17330*/  LOP3.LUT R24, R24, R49, RZ, 0x3c, !PT ;  /* 0x0000003118187212 */ /* 0x000fc400078e3cff */
[----:B------:R-:W-:Y:S01]  /*17340*/  LOP3.LUT R26, R26, R51, RZ, 0x3c, !PT ;  /* 0x000000331a1a7212 */ /* 0x000fe200078e3cff */
[----:B------:R1:W-:Y:S01]  /*17350*/  STSM.16.M88.4 [R44], R8 ;  /* 0x000000082c007844 */ /* 0x0003e20000000200 */
[----:B------:R-:W-:Y:S02]  /*17360*/  MOV R43, R12 ;  /* 0x0000000c002b7202 */ /* 0x000fe40000000f00 */
[----:B------:R-:W-:Y:S02]  /*17370*/  MOV R42, R14 ;  /* 0x0000000e002a7202 */ /* 0x000fe40000000f00 */
[----:B------:R-:W-:Y:S02]  /*17380*/  MOV R41, R24 ;  /* 0x0000001800297202 */ /* 0x000fe40000000f00 */
[----:B------:R-:W-:Y:S02]  /*17390*/  MOV R40, R26 ;  /* 0x0000001a00287202 */ /* 0x000fe40000000f00 */
[----:B------:R-:W-:-:S02]  /*173a0*/  F2FP.F16.F32.PACK_AB R12, R37, R112 ;  /* 0x00000070250c723e */ /* 0x000fc400000000ff */
[----:B------:R-:W-:Y:S02]  /*173b0*/  F2FP.F16.F32.PACK_AB R13, R115, R114 ;  /* 0x00000072730d723e */ /* 0x000fe400000000ff */
[----:B------:R-:W-:Y:S02]  /*173c0*/  F2FP.F16.F32.PACK_AB R14, R117, R116 ;  /* 0x00000074750e723e */ /* 0x000fe400000000ff */
[----:B------:R-:W-:Y:S02]  /*173d0*/  F2FP.F16.F32.PACK_AB R15, R119, R118 ;  /* 0x00000076770f723e */ /* 0x000fe400000000ff */
[----:B------:R-:W-:Y:S02]  /*173e0*/  MOV R28, R32 ;  /* 0x00000020001c7202 */ /* 0x000fe40000000f00 */
[----:B------:R-:W-:Y:S01]  /*173f0*/  F2FP.F16.F32.PACK_AB R24, R121, R120 ;  /* 0x000000787918723e */ /* 0x000fe200000000ff */
[----:B------:R-:W-:Y:S01]  /*17400*/  STSM.16.M88.4 [R43], R12 ;  /* 0x0000000c2b007844 */ /* 0x000fe20000000200 */
[----:B------:R-:W-:-:S02]  /*17410*/  F2FP.F16.F32.PACK_AB R25, R123, R122 ;  /* 0x0000007a7b19723e */ /* 0x000fc400000000ff */
[----:B------:R-:W-:Y:S02]  /*17420*/  F2FP.F16.F32.PACK_AB R26, R125, R124 ;  /* 0x0000007c7d1a723e */ /* 0x000fe400000000ff */
[----:B------:R-:W-:Y:S02]  /*17430*/  F2FP.F16.F32.PACK_AB R27, R127, R126 ;  /* 0x0000007e7f1b723e */ /* 0x000fe400000000ff */
[----:B------:R-:W-:Y:S02]  /*17440*/  F2FP.F16.F32.PACK_AB R32, R35, R128 ;  /* 0x000000802320723e */ /* 0x000fe400000000ff */
[----:B------:R-:W-:Y:S01]  /*17450*/  ISETP.NE.U32.AND P0, PT, RZ, UR4, PT ;  /* 0x00000004ff007c0c */ /* 0x000fe2000bf05070 */
[----:B------:R-:W-:Y:S01]  /*17460*/  STSM.16.M88.4 [R42], R24 ;  /* 0x000000182a007844 */ /* 0x000fe20000000200 */
[----:B-1----:R-:W-:Y:S02]  /*17470*/  IADD3 R8, P1, R208, UR4, RZ ;  /* 0x00000004d0087c10 */ /* 0x002fe4000ff3e0ff */
[----:B------:R-:W-:-:S02]  /*17480*/  F2FP.F16.F32.PACK_AB R33, R131, R130 ;  /* 0x000000828321723e */ /* 0x000fc400000000ff */
[----:B------:R-:W-:Y:S02]  /*17490*/  F2FP.F16.F32.PACK_AB R35, R135, R134 ;  /* 0x000000868723723e */ /* 0x000fe400000000ff */
[----:B------:R-:W-:Y:S02]  /*174a0*/  F2FP.F16.F32.PACK_AB R37, R139, R138 ;  /* 0x0000008a8b25723e */ /* 0x000fe400000000ff */
[----:B------:R-:W-:Y:S01]  /*174b0*/  F2FP.F16.F32.PACK_AB R4, R145, R144 ;  /* 0x000000909104723e */ /* 0x000fe200000000ff */
[----:B------:R-:W-:Y:S01]  /*174c0*/  STSM.16.M88.4 [R41], R32 ;  /* 0x0000002029007844 */ /* 0x000fe20000000200 */
[----:B------:R-:W-:Y:S02]  /*174d0*/  F2FP.F16.F32.PACK_AB R5, R147, R146 ;  /* 0x000000929305723e */ /* 0x000fe400000000ff */
[----:B------:R-:W-:Y:S01]  /*174e0*/  F2FP.F16.F32.PACK_AB R6, R149, R148 ;  /* 0x000000949506723e */ /* 0x000fe200000000ff */
[----:B------:R-:W-:Y:S01]  /*174f0*/  STSM.16.M88.4 [R40], R36 ;  /* 0x0000002428007844 */ /* 0x000fe20000000200 */
[----:B------:R-:W-:-:S02]  /*17500*/  F2FP.F16.F32.PACK_AB R7, R151, R150 ;  /* 0x000000969707723e */ /* 0x000fc400000000ff */
[----:B------:R-:W-:Y:S02]  /*17510*/  ISETP.NE.AND.EX P0, PT, RZ, UR5, PT, P0 ;  /* 0x00000005ff007c0c */ /* 0x000fe4000bf05300 */
[----:B------:R-:W-:Y:S01]  /*17520*/  IADD3.X R9, R209, UR5, RZ, P1, !PT ;  /* 0x00000005d1097c10 */ /* 0x000fe20008ffe4ff */
[----:B------:R-:W-:Y:S01]  /*17530*/  ULDC.64 UR4, c[0x0][0xc08] ;  /* 0x0003020000047ab9 */ /* 0x000fe20000000a00 */
[----:B------:R1:W-:Y:S01]  /*17540*/  STSM.16.M88.4 [R28], R4 ;  /* 0x000000041c007844 */ /* 0x0003e20000000200 */
[----:B------:R-:W-:Y:S01]  /*17550*/  BAR.SYNC.DEFER_BLOCKING 0x1, 0x100 ;  /* 0x0044000000007b1d */ /* 0x000fe20000010000 */
[----:B------:R-:W-:-:S04]  /*17560*/  ISETP.NE.U32.AND P2, PT, RZ, UR4, PT ;  /* 0x00000004ff007c0c */ /* 0x000fc8000bf45070 */
[----:B------:R-:W-:-:S13]  /*17570*/  ISETP.NE.AND.EX P2, PT, RZ, UR5, PT, P2 ;  /* 0x00000005ff007c0c */ /* 0x000fda000bf45320 */
[----:B------:R-:W-:Y:S01]  /*17580*/  @P2 IADD3 R208, P3, R208, UR4, RZ ;  /* 0x00000004d0d02c10 */ /* 0x000fe2000ff7e0ff */
[----:B------:R-:W-:Y:S02]  /*17590*/  ULDC UR4, c[0x0][0xa88] ;  /* 0x0002a20000047ab9 */ /* 0x000fe40000000800 */
[----:B-1----:R-:W-:Y:S01]  /*175a0*/  IMAD.U32 R6, RZ, RZ, UR4 ;  /* 0x00000004ff067e24 */ /* 0x002fe2000f8e00ff */
[----:B------:R-:W-:Y:S01]  /*175b0*/  @P2 IADD3.X R209, R209, UR5, RZ, P3, !PT ;  /* 0x00000005d1d12c10 */ /* 0x000fe20009ffe4ff */
[----:B------:R1:W5:Y:S01]  /*175c0*/  @P0 LDG.E R48, desc[UR40][R8.64] ;  /* 0x0000002808300981 */ /* 0x000362000c1e1900 */
[----:B---3--:R-:W-:Y:S01]  /*175d0*/  ISETP.NE.AND P1, PT, R55, 0x1, PT ;  /* 0x000000013700780c */ /* 0x008fe20003f25270 */
[----:B------:R-:W-:Y:S02]  /*175e0*/  IMAD.IADD R13, R204, 0x1, R191 ;  /* 0x00000001cc0d7824 */ /* 0x000fe400078e02bf */
[----:B------:R1:W5:Y:S10]  /*175f0*/  @P2 LDG.E R6, desc[UR40][R208.64] ;  /* 0x00000028d0062981 */ /* 0x000374000c1e1900 */
[----:B------:R-:W2:Y:S08]  /*17600*/  @P1 LDC R10, c[0x0][0xbec] ;  /* 0x0002fb00ff0a1b82 */ /* 0x000eb00000000800 */
[----:B------:R-:W3:Y:S01]  /*17610*/  @P1 LDC R11, c[0x0][0xbf0] ;  /* 0x0002fc00ff0b1b82 */ /* 0x000ee20000000800 */
[----:B-1----:R-:W-:Y:S05]  /*17620*/  @P2 BRA `(.L_x_9590) ;  /* 0x0000000000102947 */ /* 0x002fea0003800000 */
[----:B------:R-:W-:Y:S05]  /*17630*/  @!P0 BRA `(.L_x_9590) ;  /* 0x00000000000c8947 */ /* 0x000fea0003800000 */
[----:B------:R-:W4:Y:S04]  /*17640*/  LDG.E R5, desc[UR40][R8.64] ;  /* 0x0000002808057981 */ /* 0x000f28000c1e1900 */
[----:B-----5:R-:W4:Y:S02]  /*17650*/  LDG.E R6, desc[UR40][R8.64+0x4] ;  /* 0x0000042808067981 */ /* 0x020f24000c1e1900 */
[----:B----4-:R-:W-:-:S07]  /*17660*/  IADD3 R6, -R5, R6, RZ ;  /* 0x0000000605067210 */ /* 0x010fce0007ffe1ff */
.L_x_9590:
[----:B------:R-:W-:Y:S01]  /*17670*/  SHF.R.S32.HI R28, RZ, 0x1f, R207 ;  /* 0x0000001fff1c7819 */ /* 0x000fe200000114cf */
[----:B--2---:R-:W-:Y:S01]  /*17680*/  @P1 IMAD.HI.U32 R4, R13, R10, RZ ;  /* 0x0000000a0d041227 */ /* 0x004fe200078e00ff */
[----:B------:R-:W-:Y:S01]  /*17690*/  ULDC.64 UR4, c[0x0][0xb90] ;  /* 0x0002e40000047ab9 */ /* 0x000fe20000000a00 */
[----:B-----5:R-:W-:Y:S02]  /*176a0*/  SHF.R.S32.HI R49, RZ, 0x1f, R48 ;  /* 0x0000001fff317819 */ /* 0x020fe40000011430 */
[----:B------:R-:W-:Y:S01]  /*176b0*/  IMAD R8, R28, UR4, RZ ;  /* 0x000000041c087c24 */ /* 0x000fe2000f8e02ff */
[----:B------:R-:W-:Y:S01]  /*176c0*/  SEL R217, R217, RZ, !P0 ;  /* 0x000000ffd9d97207 */ /* 0x000fe20004000000 */
[----:B------:R-:W-:Y:S01]  /*176d0*/  IMAD.MOV.U32 R7, RZ, RZ, R13 ;  /* 0x000000ffff077224 */ /* 0x000fe200078e000d */
[----:B---3--:R-:W-:Y:S01]  /*176e0*/  @P1 SHF.R.U32.HI R7, RZ, R11, R4 ;  /* 0x0000000bff071219 */ /* 0x008fe20000011604 */
[----:B------:R-:W-:Y:S01]  /*176f0*/  IMAD.WIDE.U32 R4, R207, UR4, R48 ;  /* 0x00000004cf047c25 */ /* 0x000fe2000f8e0030 */
[----:B------:R-:W-:-:S03]  /*17700*/  SEL R57, R210, RZ, !P0 ;  /* 0x000000ffd2397207 */ /* 0x000fc60004000000 */
[----:B------:R-:W-:Y:S01]  /*17710*/  IMAD R9, R207, UR5, R8 ;  /* 0x00000005cf097c24 */ /* 0x000fe2000f8e0208 */
[----:B------:R-:W-:Y:S01]  /*17720*/  ULDC.64 UR4, c[0x0][0xb98] ;  /* 0x0002e60000047ab9 */ /* 0x000fe20000000a00 */
[----:B------:R-:W-:Y:S02]  /*17730*/  IMAD.MOV R8, RZ, RZ, -R7 ;  /* 0x000000ffff087224 */ /* 0x000fe400078e0a07 */
[----:B------:R-:W-:Y:S01]  /*17740*/  IMAD.IADD R11, R16, 0x1, R227 ;  /* 0x00000001100b7824 */ /* 0x000fe200078e02e3 */
[----:B------:R-:W-:Y:S01]  /*17750*/  IADD3 R5, R5, R9, RZ ;  /* 0x0000000905057210 */ /* 0x000fe20007ffe0ff */
        /* <DEDUP_REMOVED lines=37> */
[----:B------:R-:W-:Y:S01]  /*179b0*/  LOP3.LUT R24, R24, R25, RZ, 0x3c, !PT ;  /* 0x0000001918187212 */ /* 0x000fe200078e3cff */
[--C-:B------:R-:W-:Y:S01]  /*179c0*/  IMAD.X R25, RZ, RZ, R21.reuse, P2 ;  /* 0x000000ffff197224 */ /* 0x100fe200010e0615 */
[C---:B------:R-:W-:Y:S01]  /*179d0*/  ISETP.GE.OR P2, PT, R4.reuse, R59, P0 ;  /* 0x0000003b0400720c */ /* 0x040fe20000746670 */
[----:B------:R-:W-:Y:S01]  /*179e0*/  VIADD R4, R4, 0x8 ;  /* 0x0000000804047836 */ /* 0x000fe20000000000 */
[----:B------:R-:W-:Y:S02]  /*179f0*/  SHF.R.U64 R8, R8, 0x3, RZ ;  /* 0x0000000308087819 */ /* 0x000fe400000012ff */
[----:B------:R-:W-:Y:S01]  /*17a00*/  LOP3.LUT R32, R32, R33, RZ, 0x3c, !PT ;  /* 0x0000002120207212 */ /* 0x000fe200078e3cff */
[----:B------:R-:W-:Y:S01]  /*17a10*/  IMAD.X R33, RZ, RZ, R21, P3 ;  /* 0x000000ffff217224 */ /* 0x000fe200018e0615 */
[----:B------:R-:W-:-:S02]  /*17a20*/  LOP3.LUT R12, R12, R13, RZ, 0x3c, !PT ;  /* 0x0000000d0c0c7212 */ /* 0x000fc400078e3cff */
[----:B------:R-:W-:Y:S02]  /*17a30*/  LOP3.LUT R8, R8, R7, RZ, 0x3c, !PT ;  /* 0x0000000708087212 */ /* 0x000fe400078e3cff */
[----:B------:R-:W-:Y:S02]  /*17a40*/  IADD3.X R13, RZ, R21, RZ, P4, !PT ;  /* 0x00000015ff0d7210 */ /* 0x000fe400027fe4ff */
[----:B------:R-:W-:Y:S01]  /*17a50*/  IADD3 R5, P3, R20, 0x7000, RZ ;  /* 0x0000700014057810 */ /* 0x000fe20007f7e0ff */
[----:B-1----:R1:W-:Y:S01]  /*17a60*/  @!P2 ST.E desc[UR40][R50.64], R3 ;  /* 0x000000033200a985 */ /* 0x0023e2000c101928 */
[----:B------:R-:W-:Y:S02]  /*17a70*/  ISETP.GE.OR P0, PT, R4, R59, P0 ;  /* 0x0000003b0400720c */ /* 0x000fe40000706670 */
[C---:B------:R-:W-:Y:S01]  /*17a80*/  IADD3 R37, P5, R20.reuse, 0x5000, RZ ;  /* 0x0000500014257810 */ /* 0x040fe20007fbe0ff */
[----:B------:R-:W-:Y:S01]  /*17a90*/  IMAD.X R45, RZ, RZ, R21, P3 ;  /* 0x000000ffff2d7224 */ /* 0x000fe200018e0615 */
[----:B------:R-:W-:-:S02]  /*17aa0*/  IADD3 R41, P4, R20, 0x6000, RZ ;  /* 0x0000600014297810 */ /* 0x000fc40007f9e0ff */
[----:B------:R-:W-:Y:S02]  /*17ab0*/  LOP3.LUT R7, R20, 0x380, RZ, 0xc0, !PT ;  /* 0x0000038014077812 */ /* 0x000fe400078ec0ff */
[----:B------:R-:W-:Y:S02]  /*17ac0*/  LOP3.LUT R4, R5, 0x380, RZ, 0xc0, !PT ;  /* 0x0000038005047812 */ /* 0x000fe400078ec0ff */
[----:B------:R-:W-:Y:S01]  /*17ad0*/  LOP3.LUT R36, R37, 0x380, RZ, 0xc0, !PT ;  /* 0x0000038025247812 */ /* 0x000fe200078ec0ff */
[----:B-1----:R-:W1:Y:S01]  /*17ae0*/  @P1 LDC R51, c[0x0][0xbec] ;  /* 0x0002fb00ff331b82 */ /* 0x002e620000000800 */
[----:B------:R-:W-:Y:S01]  /*17af0*/  IMAD R3, R49, UR4, RZ ;  /* 0x0000000431037c24 */ /* 0x000fe2000f8e02ff */
[----:B------:R-:W-:Y:S01]  /*17b00*/  LOP3.LUT R40, R41, 0x380, RZ, 0xc0, !PT ;  /* 0x0000038029287812 */ /* 0x000fe200078ec0ff */
[----:B--2---:R2:W-:Y:S01]  /*17b10*/  @!P0 ST.E desc[UR40][R52.64], R0 ;  /* 0x0000000034008985 */ /* 0x0045e2000c101928 */
[----:B------:R-:W-:Y:S02]  /*17b20*/  SHF.R.U64 R7, R7, 0x3, RZ ;  /* 0x0000000307077819 */ /* 0x000fe400000012ff */
[----:B------:R-:W-:-:S02]  /*17b30*/  SHF.R.U64 R4, R4, 0x3, RZ ;  /* 0x0000000304047819 */ /* 0x000fc400000012ff */
[----:B------:R-:W3:Y:S01]  /*17b40*/  @P1 LDC R49, c[0x0][0xbf0] ;  /* 0x0002fc00ff311b82 */ /* 0x000ee20000000800 */
[----:B------:R-:W-:Y:S01]  /*17b50*/  SHF.R.U64 R36, R36, 0x3, RZ ;  /* 0x0000000324247819 */ /* 0x000fe200000012ff */
[----:B------:R-:W-:Y:S01]  /*17b60*/  IMAD R3, R48, UR5, R3 ;  /* 0x0000000530037c24 */ /* 0x000fe2000f8e0203 */
[----:B------:R-:W-:Y:S01]  /*17b70*/  SHF.R.U64 R40, R40, 0x3, RZ ;  /* 0x0000000328287819 */ /* 0x000fe200000012ff */
[----:B------:R-:W5:Y:S01]  /*17b80*/  LD.E.128 R8, desc[UR40][R8.64] ;  /* 0x0000002808087980 */ /* 0x000f62000c101d00 */
[----:B------:R-:W-:Y:S02]  /*17b90*/  LOP3.LUT R20, R7, R20, RZ, 0x3c, !PT ;  /* 0x0000001407147212 */ /* 0x000fe400078e3cff */
[----:B------:R-:W-:Y:S01]  /*17ba0*/  LOP3.LUT R36, R36, R37, RZ, 0x3c, !PT ;  /* 0x0000002524247212 */ /* 0x000fe200078e3cff */
[----:B------:R-:W5:Y:S01]  /*17bb0*/  LD.E.128 R12, desc[UR40][R12.64] ;  /* 0x000000280c0c7980 */ /* 0x000f62000c101d00 */
[----:B------:R-:W-:Y:S01]  /*17bc0*/  LOP3.LUT R40, R40, R41, RZ, 0x3c, !PT ;  /* 0x0000002928287212 */ /* 0x000fe200078e3cff */
[----:B------:R-:W-:Y:S01]  /*17bd0*/  IMAD.X R41, RZ, RZ, R21, P4 ;  /* 0x000000ffff297224 */ /* 0x000fe200020e0615 */
[----:B------:R-:W-:Y:S01]  /*17be0*/  LOP3.LUT R44, R4, R5, RZ, 0x3c, !PT ;  /* 0x00000005042c7212 */ /* 0x000fe200078e3cff */
[----:B------:R-:W5:Y:S01]  /*17bf0*/  LD.E.128 R24, desc[UR40][R24.64] ;  /* 0x0000002818187980 */ /* 0x000f62000c101d00 */
[----:B------:R-:W-:-:S02]  /*17c00*/  IADD3.X R37, RZ, R21, RZ, P5, !PT ;  /* 0x00000015ff257210 */ /* 0x000fc40002ffe4ff */
[----:B--2---:R-:W-:Y:S01]  /*17c10*/  LEA R0, R206, R22, 0x5 ;  /* 0x00000016ce007211 */ /* 0x004fe200078e28ff */
        /* <DEDUP_REMOVED lines=16> */
[----:B--2---:R-:W2:Y:S01]  /*17d20*/  FENCE.VIEW.ASYNC.S ;  /* 0x00000000000073c6 */ /* 0x004ea20000000000 */
[----:B------:R-:W-:Y:S01]  /*17d30*/  IMAD.WIDE.U32 R20, R207, UR4, R20 ;  /* 0x00000004cf147c25 */ /* 0x000fe2000f8e0014 */
[----:B------:R-:W-:-:S03]  /*17d40*/  ULDC.64 UR4, c[0x0][0xaf0] ;  /* 0x0002bc0000047ab9 */ /* 0x000fc60000000a00 */
[----:B-1----:R-:W-:-:S04]  /*17d50*/  @P1 IMAD.HI.U32 R0, R48, R51, RZ ;  /* 0x0000003330001227 */ /* 0x002fc800078e00ff */
[----:B------:R-:W-:Y:S02]  /*17d60*/  IMAD.IADD R21, R21, 0x1, R3 ;  /* 0x0000000115157824 */ /* 0x000fe400078e0203 */
[----:B------:R-:W-:Y:S01]  /*17d70*/  IMAD.MOV.U32 R3, RZ, RZ, R48 ;  /* 0x000000ffff037224 */ /* 0x000fe200078e0030 */
[----:B---3--:R-:W-:Y:S01]  /*17d80*/  @P1 SHF.R.U32.HI R3, RZ, R49, R0 ;  /* 0x00000031ff031219 */ /* 0x008fe20000011600 */
[----:B------:R-:W-:Y:S02]  /*17d90*/  IMAD R28, R217, UR4, RZ ;  /* 0x00000004d91c7c24 */ /* 0x000fe4000f8e02ff */
[----:B------:R-:W-:Y:S01]  /*17da0*/  IMAD.WIDE.U32 R20, R57, UR4, R20 ;  /* 0x0000000439147c25 */ /* 0x000fe2000f8e0014 */
[----:B------:R-:W-:-:S03]  /*17db0*/  SHF.R.S32.HI R0, RZ, 0x1f, R3 ;  /* 0x0000001fff007819 */ /* 0x000fc60000011403 */
[----:B------:R-:W-:Y:S01]  /*17dc0*/  IMAD R49, R57, UR5, R28 ;  /* 0x0000000539317c24 */ /* 0x000fe2000f8e021c */
[----:B------:R-:W-:Y:S01]  /*17dd0*/  IADD3 R28, -R3, RZ, RZ ;  /* 0x000000ff031c7210 */ /* 0x000fe20007ffe1ff */
[----:B------:R-:W-:Y:S02]  /*17de0*/  ULDC.64 UR4, c[0x0][0xae0] ;  /* 0x0002b80000047ab9 */ /* 0x000fe40000000a00 */
        /* <DEDUP_REMOVED lines=17> */
[----:B------:R-:W-:Y:S01]  /*17f00*/  VIADD R3, R50, 0x40 ;  /* 0x0000004032037836 */ /* 0x000fe20000000000 */
[C---:B------:R-:W-:Y:S01]  /*17f10*/  LEA R28, P3, R20.reuse, UR4, 0x1 ;  /* 0x00000004141c7c11 */ /* 0x040fe2000f8608ff */
[----:B------:R-:W-:Y:S01]  /*17f20*/  IMAD.IADD R21, R21, 0x1, R51 ;  /* 0x0000000115157824 */ /* 0x000fe200078e0233 */
[----:B------:R-:W-:Y:S02]  /*17f30*/  PRMT R0, RZ, 0x654, R0 ;  /* 0x00000654ff007816 */ /* 0x000fe40000000000 */
[----:B------:R-:W-:Y:S02]  /*17f40*/  ISETP.GE.AND P1, PT, R3, R59, PT ;  /* 0x0000003b0300720c */ /* 0x000fe40003f26270 */
[----:B------:R-:W-:Y:S01]  /*17f50*/  LEA.HI.X R3, R20, UR5, R21, 0x1, P3 ;  /* 0x0000000514037c11 */ /* 0x000fe200098f0c15 */
[----:B--2---:R1:W-:Y:S01]  /*17f60*/  SYNCS.ARRIVE.TRANS64.RED.A1T0 RZ, [R0+URZ], RZ ;  /* 0x000000ff00ff79a7 */ /* 0x0043e2000810043f */
[----:B------:R2:W3:Y:S01]  /*17f70*/  SHFL.IDX PT, R48, R28, RZ, 0x181f ;  /* 0x00181fff1c307589 */ /* 0x0004e200000e0000 */
[----:B------:R-:W-:Y:S03]  /*17f80*/  BSSY B1, `(.L_x_9591) ;  /* 0x000000c000017945 */ /* 0x000fe60003800000 */
[----:B-1----:R2:W1:Y:S01]  /*17f90*/  SHFL.IDX PT, R0, R3, RZ, 0x181f ;  /* 0x00181fff03007589 */ /* 0x00246200000e0000 */
[----:B------:R-:W-:Y:S05]  /*17fa0*/  @P2 BRA `(.L_x_9592) ;  /* 0x0000000000242947 */ /* 0x000fea0003800000 */
[----:B------:R-:W-:Y:S02]  /*17fb0*/  ULDC UR4, c[0x0][0xac8] ;  /* 0x0002b20000047ab9 */ /* 0x000fe40000000800 */
[----:B------:R-:W-:Y:S02]  /*17fc0*/  ISETP.GE.AND P2, PT, R16, UR4, PT ;  /* 0x0000000410007c0c */ /* 0x000fe4000bf46270 */
[----:B------:R-:W-:-:S11]  /*17fd0*/  ISETP.GE.AND P3, PT, R187, UR4, PT ;  /* 0x00000004bb007c0c */ /* 0x000fd6000bf66270 */
[CC--:B---3--:R-:W-:Y:S02]  /*17fe0*/  @!P2 LEA R20, P4, R16.reuse, R48.reuse, 0x1 ;  /* 0x000000301014a211 */ /* 0x0c8fe400078808ff */
[C---:B------:R-:W-:Y:S02]  /*17ff0*/  @!P3 LEA R48, P5, R187.reuse, R48, 0x1 ;  /* 0x00000030bb30b211 */ /* 0x040fe400078a08ff */
[-C--:B-1----:R-:W-:Y:S02]  /*18000*/  @!P2 LEA.HI.X R21, R16, R0.reuse, R17, 0x1, P4 ;  /* 0x000000001015a211 */ /* 0x082fe400020f0c11 */
[----:B------:R-:W-:-:S03]  /*18010*/  @!P3 LEA.HI.X R49, R187, R0, R215, 0x1, P5 ;  /* 0x00000000bb31b211 */ /* 0x000fc600028f0cd7 */
[----:B-----5:R4:W-:Y:S04]  /*18020*/  @!P2 ST.E.128 desc[UR40][R20.64], R4 ;  /* 0x000000041400a985 */ /* 0x0209e8000c101d28 */
[----:B------:R4:W-:Y:S02]  /*18030*/  @!P3 ST.E.128 desc[UR40][R48.64], R32 ;  /* 0x000000203000b985 */ /* 0x0009e4000c101d28 */
.L_x_9592:
[----:B------:R-:W-:Y:S05]  /*18040*/  BSYNC B1 ;  /* 0x0000000000017941 */ /* 0x000fea0003800000 */
.L_x_9591:
[----:B-1----:R1:W0:Y:S01]  /*18050*/  SHFL.IDX PT, R0, R3, 0x1, 0x181f ;  /* 0x00381f0003007f89 */ /* 0x00222200000e0000 */
[----:B------:R-:W-:Y:S03]  /*18060*/  BSSY B1, `(.L_x_9593) ;  /* 0x000000c000017945 */ /* 0x000fe60003800000 */
[----:B----45:R1:W4:Y:S01]  /*18070*/  SHFL.IDX PT, R6, R28, 0x1, 0x181f ;  /* 0x00381f001c067f89 */ /* 0x03032200000e0000 */
[----:B------:R-:W-:Y:S05]  /*18080*/  @P0 BRA `(.L_x_9594) ;  /* 0x0000000000240947 */ /* 0x000fea0003800000 */
[----:B------:R-:W-:Y:S02]  /*18090*/  ULDC UR4, c[0x0][0xac8] ;  /* 0x0002b20000047ab9 */ /* 0x000fe40000000800 */
[----:B------:R-:W-:Y:S02]  /*180a0*/  ISETP.GE.AND P3, PT, R16, UR4, PT ;  /* 0x0000000410007c0c */ /* 0x000fe4000bf66270 */
[----:B------:R-:W-:-:S11]  /*180b0*/  ISETP.GE.AND P4, PT, R187, UR4, PT ;  /* 0x00000004bb007c0c */ /* 0x000fd6000bf86270 */
[CC--:B----4-:R-:W-:Y:S02]  /*180c0*/  @!P3 LEA R4, P0, R16.reuse, R6.reuse, 0x1 ;  /* 0x000000061004b211 */ /* 0x0d0fe400078008ff */
[C---:B------:R-:W-:Y:S02]  /*180d0*/  @!P4 LEA R6, P2, R187.reuse, R6, 0x1 ;  /* 0x00000006bb06c211 */ /* 0x040fe400078408ff */
[-C--:B0-----:R-:W-:Y:S02]  /*180e0*/  @!P3 LEA.HI.X R5, R16, R0.reuse, R17, 0x1, P0 ;  /* 0x000000001005b211 */ /* 0x081fe400000f0c11 */
[----:B------:R-:W-:-:S03]  /*180f0*/  @!P4 LEA.HI.X R7, R187, R0, R215, 0x1, P2 ;  /* 0x00000000bb07c211 */ /* 0x000fc600010f0cd7 */
[----:B------:R0:W-:Y:S04]  /*18100*/  @!P3 ST.E.128 desc[UR40][R4.64], R8 ;  /* 0x000000080400b985 */ /* 0x0001e8000c101d28 */
[----:B------:R0:W-:Y:S02]  /*18110*/  @!P4 ST.E.128 desc[UR40][R6.64], R36 ;  /* 0x000000240600c985 */ /* 0x0001e4000c101d28 */
.L_x_9594:
[----:B------:R-:W-:Y:S05]  /*18120*/  BSYNC B1 ;  /* 0x0000000000017941 */ /* 0x000fea0003800000 */
.L_x_9593:
[----:B0-----:R0:W0:Y:S01]  /*18130*/  SHFL.IDX PT, R0, R3, 0x2, 0x181f ;  /* 0x00581f0003007f89 */ /* 0x00102200000e0000 */
[----:B------:R-:W-:Y:S03]  /*18140*/  BSSY B1, `(.L_x_9595) ;  /* 0x000000c000017945 */ /* 0x000fe60003800000 */
[----:B----4-:R4:W0:Y:S01]  /*18150*/  SHFL.IDX PT, R6, R28, 0x2, 0x181f ;  /* 0x00581f001c067f89 */ /* 0x01082200000e0000 */
[----:B------:R-:W-:Y:S05]  /*18160*/  @P1 BRA `(.L_x_9596) ;  /* 0x0000000000241947 */ /* 0x000fea0003800000 */
[----:B------:R-:W-:Y:S02]  /*18170*/  ULDC UR4, c[0x0][0xac8] ;  /* 0x0002b20000047ab9 */ /* 0x000fe40000000800 */
[----:B------:R-:W-:Y:S02]  /*18180*/  ISETP.GE.AND P2, PT, R16, UR4, PT ;  /* 0x0000000410007c0c */ /* 0x000fe4000bf46270 */
[----:B------:R-:W-:-:S11]  /*18190*/  ISETP.GE.AND P3, PT, R187, UR4, PT ;  /* 0x00000004bb007c0c */ /* 0x000fd6000bf66270 */
[CC--:B0-----:R-:W-:Y:S02]  /*181a0*/  @!P2 LEA R4, P0, R16.reuse, R6.reuse, 0x1 ;  /* 0x000000061004a211 */ /* 0x0c1fe400078008ff */
[C---:B------:R-:W-:Y:S02]  /*181b0*/  @!P3 LEA R6, P1, R187.reuse, R6, 0x1 ;  /* 0x00000006bb06b211 */ /* 0x040fe400078208ff */
[-C--:B------:R-:W-:Y:S02]  /*181c0*/  @!P2 LEA.HI.X R5, R16, R0.reuse, R17, 0x1, P0 ;  /* 0x000000001005a211 */ /* 0x080fe400000f0c11 */
[----:B------:R-:W-:-:S03]  /*181d0*/  @!P3 LEA.HI.X R7, R187, R0, R215, 0x1, P1 ;  /* 0x00000000bb07b211 */ /* 0x000fc600008f0cd7 */
[----:B------:R0:W-:Y:S04]  /*181e0*/  @!P2 ST.E.128 desc[UR40][R4.64], R12 ;  /* 0x0000000c0400a985 */ /* 0x0001e8000c101d28 */
[----:B------:R0:W-:Y:S02]  /*181f0*/  @!P3 ST.E.128 desc[UR40][R6.64], R40 ;  /* 0x000000280600b985 */ /* 0x0001e4000c101d28 */
.L_x_9596:
[----:B------:R-:W-:Y:S05]  /*18200*/  BSYNC B1 ;  /* 0x0000000000017941 */ /* 0x000fea0003800000 */
.L_x_9595:
[----:B0-----:R-:W-:Y:S01]  /*18210*/  IADD3 R0, R50, 0x60, RZ ;  /* 0x0000006032007810 */ /* 0x001fe20007ffe0ff */
[----:B------:R0:W0:Y:S03]  /*18220*/  SHFL.IDX PT, R6, R3, 0x3, 0x181f ;  /* 0x00781f0003067f89 */ /* 0x00002600000e0000 */
[----:B------:R-:W-:Y:S01]  /*18230*/  ISETP.GE.AND P0, PT, R0, R59, PT ;  /* 0x0000003b0000720c */ /* 0x000fe20003f06270 */
[----:B-12-4-:R-:W2:-:S12]  /*18240*/  SHFL.IDX PT, R28, R28, 0x3, 0x181f ;  /* 0x00781f001c1c7f89 */ /* 0x016e9800000e0000 */
        /* <DEDUP_REMOVED lines=12> */
.L_x_9589:
        /* <DEDUP_REMOVED lines=16> */
[----:B--2---:R-:W-:Y:S02]  /*18410*/  ISETP.NE.AND P2, PT, R25, 0x1, PT ;  /* 0x000000011900780c */ /* 0x004fe40003f45270 */
[----:B------:R-:W-:-:S11]  /*18420*/  ISETP.GE.AND P3, PT, R231, 0x80, PT ;  /* 0x00000080e700780c */ /* 0x000fd60003f66270 */
[----:B------:R-:W2:Y:S01]  /*18430*/  @P2 LDC R27, c[0x0][0xbec] ;  /* 0x0002fb00ff1b2b82 */ /* 0x000ea20000000800 */
[----:B---3--:R-:W-:Y:S05]  /*18440*/  @P1 BRA `(.L_x_9598) ;  /* 0x0000000000101947 */ /* 0x008fea0003800000 */
[----:B------:R-:W-:Y:S05]  /*18450*/  @!P0 BRA `(.L_x_9598) ;  /* 0x00000000000c8947 */ /* 0x000fea0003800000 */
[----:B------:R-:W3:Y:S04]  /*18460*/  LDG.E R3, desc[UR40][R4.64] ;  /* 0x0000002804037981 */ /* 0x000ee8000c1e1900 */
[----:B-----5:R-:W3:Y:S02]  /*18470*/  LDG.E R8, desc[UR40][R4.64+0x4] ;  /* 0x0000042804087981 */ /* 0x020ee4000c1e1900 */
[----:B---3--:R-:W-:-:S07]  /*18480*/  IMAD.IADD R8, R8, 0x1, -R3 ;  /* 0x0000000108087824 */ /* 0x008fce00078e0a03 */
.L_x_9598:
        /* <DEDUP_REMOVED lines=14> */
[----:B------:R-:W-:Y:S01]  /*18570*/  IMAD.MOV.U32 R4, RZ, RZ, R0 ;  /* 0x000000ffff047224 */ /* 0x000fe200078e0000 */
[----:B------:R-:W-:Y:S01]  /*18580*/  MOV R3, R12 ;  /* 0x0000000c00037202 */ /* 0x000fe20000000f00 */
[----:B------:R-:W-:Y:S02]  /*18590*/  IMAD R10, R13, UR4, RZ ;  /* 0x000000040d0a7c24 */ /* 0x000fe4000f8e02ff */
[----:B------:R-:W-:Y:S02]  /*185a0*/  IMAD.MOV.U32 R5, RZ, RZ, R11 ;  /* 0x000000ffff057224 */ /* 0x000fe400078e000b */
[----:B------:R-:W-:-:S05]  /*185b0*/  IMAD.WIDE.U32 R4, R207, UR4, R4 ;  /* 0x00000004cf047c25 */ /* 0x000fca000f8e0004 */
[----:B------:R-:W3:Y:S08]  /*185c0*/  @P0 LDC R7, c[0x0][0xbec] ;  /* 0x0002fb00ff070b82 */ /* 0x000ef00000000800 */
[----:B------:R-:W4:Y:S01]  /*185d0*/  @P0 LDC R21, c[0x0][0xbf0] ;  /* 0x0002fc00ff150b82 */ /* 0x000f220000000800 */
[----:B---3--:R-:W-:-:S04]  /*185e0*/  @P0 IMAD.HI.U32 R6, R12, R7, RZ ;  /* 0x000000070c060227 */ /* 0x008fc800078e00ff */
[----:B------:R-:W-:Y:S01]  /*185f0*/  IMAD R7, R207, UR5, R10 ;  /* 0x00000005cf077c24 */ /* 0x000fe2000f8e020a */
[----:B------:R-:W-:Y:S01]  /*18600*/  ULDC.64 UR4, c[0x0][0xb98] ;  /* 0x0002e60000047ab9 */ /* 0x000fe20000000a00 */
[----:B----4-:R-:W-:Y:S02]  /*18610*/  @P0 SHF.R.U32.HI R3, RZ, R21, R6 ;  /* 0x00000015ff030219 */ /* 0x010fe40000011606 */
        /* <DEDUP_REMOVED lines=20> */
.L_x_9600:
[----:B------:R-:W-:Y:S05]  /*18760*/  BSYNC B1 ;  /* 0x0000000000017941 */ /* 0x000fea0003800000 */
.L_x_9599:
[----:B------:R-:W4:Y:S01]  /*18770*/  @P2 LDC R9, c[0x0][0xbf0] ;  /* 0x0002fc00ff092b82 */ /* 0x000f220000000800 */
[----:B------:R-:W-:Y:S01]  /*18780*/  ULDC.64 UR4, c[0x0][0xaa0] ;  /* 0x0002a80000047ab9 */ /* 0x000fe20000000a00 */
[----:B---3--:R-:W-:Y:S02]  /*18790*/  IMAD R6, R206, 0x20, R22 ;  /* 0x00000020ce067824 */ /* 0x008fe400078e0216 */
[----:B------:R-:W-:Y:S02]  /*187a0*/  IMAD R3, R11, UR4, RZ ;  /* 0x000000040b037c24 */ /* 0x000fe4000f8e02ff */
[----:B------:R-:W-:-:S04]  /*187b0*/  IMAD.WIDE.U32 R4, R0, UR4, RZ ;  /* 0x0000000400047c25 */ /* 0x000fc8000f8e00ff */
[----:B------:R-:W-:Y:S01]  /*187c0*/  IMAD R3, R0, UR5, R3 ;  /* 0x0000000500037c24 */ /* 0x000fe2000f8e0203 */
[----:B------:R-:W-:Y:S01]  /*187d0*/  ULDC.64 UR4, c[0x0][0xae8] ;  /* 0x0002ba0000047ab9 */ /* 0x000fe20000000a00 */
[----:B------:R-:W-:Y:S01]  /*187e0*/  IMAD.IADD R10, R191, 0x1, R6 ;  /* 0x00000001bf0a7824 */ /* 0x000fe200078e0206 */
[----:B------:R-:W-:Y:S01]  /*187f0*/  IADD3 R191, R22, R191, RZ ;  /* 0x000000bf16bf7210 */ /* 0x000fe20007ffe0ff */
[----:B------:R-:W-:Y:S01]  /*18800*/  IMAD R0, R13, UR4, RZ ;  /* 0x000000040d007c24 */ /* 0x000fe2000f8e02ff */
[----:B------:R-:W-:Y:S01]  /*18810*/  IADD3 R5, R5, R3, RZ ;  /* 0x0000000305057210 */ /* 0x000fe20007ffe0ff */
[----:B------:R-:W-:Y:S02]  /*18820*/  IMAD.MOV.U32 R3, RZ, RZ, R10 ;  /* 0x000000ffff037224 */ /* 0x000fe400078e000a */
[----:B------:R-:W-:Y:S02]  /*18830*/  IMAD R7, R207, UR5, R0 ;  /* 0x00000005cf077c24 */ /* 0x000fe4000f8e0200 */
[----:B--2---:R-:W-:-:S04]  /*18840*/  @P2 IMAD.HI.U32 R0, R10, R27, RZ ;  /* 0x0000001b0a002227 */ /* 0x004fc800078e00ff */
[----:B------:R-:W-:Y:S01]  /*18850*/  IMAD.WIDE.U32 R4, R207, UR4, R4 ;  /* 0x00000004cf047c25 */ /* 0x000fe2000f8e0004 */
[----:B----4-:R-:W-:Y:S01]  /*18860*/  @P2 SHF.R.U32.HI R3, RZ, R9, R0 ;  /* 0x00000009ff032219 */ /* 0x010fe20000011600 */
[----:B------:R-:W-:Y:S02]  /*18870*/  ULDC.64 UR4, c[0x0][0xaf0] ;  /* 0x0002bc0000047ab9 */ /* 0x000fe40000000a00 */
[----:B------:R-:W-:Y:S01]  /*18880*/  IMAD.IADD R5, R5, 0x1, R7 ;  /* 0x0000000105057824 */ /* 0x000fe200078e0207 */
[----:B------:R-:W-:Y:S01]  /*18890*/  IADD3 R7, -R3, RZ, RZ ;  /* 0x000000ff03077210 */ /* 0x000fe20007ffe1ff */
[----:B------:R-:W-:Y:S01]  /*188a0*/  IMAD R6, R217, UR4, RZ ;  /* 0x00000004d9067c24 */ /* 0x000fe2000f8e02ff */
[----:B------:R-:W-:Y:S01]  /*188b0*/  SHF.R.S32.HI R0, RZ, 0x1f, R3 ;  /* 0x0000001fff007819 */ /* 0x000fe20000011403 */
[----:B------:R-:W-:-:S04]  /*188c0*/  IMAD.WIDE.U32 R4, R15, UR4, R4 ;  /* 0x000000040f047c25 */ /* 0x000fc8000f8e0004 */
        /* <DEDUP_REMOVED lines=16> */
[----:B------:R-:W-:-:S03]  /*189d0*/  UMOV UR4, 0xffffffff ;  /* 0xffffffff00047882 */ /* 0x000fc60000000000 */
[----:B------:R-:W-:Y:S01]  /*189e0*/  LEA.HI.X R4, R4, UR5, R5, 0x1, P0 ;  /* 0x0000000504047c11 */ /* 0x000fe200080f0c05 */
[----:B------:R-:W-:Y:S08]  /*189f0*/  BRA.DIV UR4, `(.L_x_9601) ;  /* 0x0000009204c07947 */ /* 0x000ff0000b800000 */
[----:B------:R2:W3:Y:S04]  /*18a00*/  SHFL.IDX PT, R0, R4, RZ, 0x181f ;  /* 0x00181fff04007589 */ /* 0x0004e800000e0000 */
[----:B------:R2:W4:Y:S02]  /*18a10*/  SHFL.IDX PT, R14, R3, RZ, 0x181f ;  /* 0x00181fff030e7589 */ /* 0x00052400000e0000 */
.L_x_9826:
[----:B------:R-:W-:Y:S01]  /*18a20*/  IMAD R8, R8, R25, RZ ;  /* 0x0000001908087224 */ /* 0x000fe200078e02ff */
[----:B------:R-:W-:Y:S04]  /*18a30*/  BSSY B1, `(.L_x_9602) ;  /* 0x000000c000017945 */ /* 0x000fe80003800000 */
[----:B------:R-:W-:-:S13]  /*18a40*/  ISETP.GE.AND P0, PT, R191, R8, PT ;  /* 0x00000008bf00720c */ /* 0x000fda0003f06270 */
[----:B------:R-:W-:Y:S05]  /*18a50*/  @P0 BRA `(.L_x_9603) ;  /* 0x0000000000240947 */ /* 0x000fea0003800000 */
[----:B------:R-:W-:Y:S02]  /*18a60*/  ULDC UR4, c[0x0][0xac8] ;  /* 0x0002b20000047ab9 */ /* 0x000fe40000000800 */
[----:B------:R-:W-:Y:S02]  /*18a70*/  ISETP.GE.AND P2, PT, R16, UR4, PT ;  /* 0x0000000410007c0c */ /* 0x000fe4000bf46270 */
[----:B------:R-:W-:-:S11]  /*18a80*/  ISETP.GE.AND P3, PT, R187, UR4, PT ;  /* 0x00000004bb007c0c */ /* 0x000fd6000bf66270 */
[CC--:B----4-:R-:W-:Y:S02]  /*18a90*/  @!P2 LEA R6, P0, R16.reuse, R14.reuse, 0x1 ;  /* 0x0000000e1006a211 */ /* 0x0d0fe400078008ff */
[C---:B------:R-:W-:Y:S02]  /*18aa0*/  @!P3 LEA R14, P1, R187.reuse, R14, 0x1 ;  /* 0x0000000ebb0eb211 */ /* 0x040fe400078208ff */
[-C--:B---3--:R-:W-:Y:S02]  /*18ab0*/  @!P2 LEA.HI.X R7, R16, R0.reuse, R17, 0x1, P0 ;  /* 0x000000001007a211 */ /* 0x088fe400000f0c11 */
[----:B------:R-:W-:-:S03]  /*18ac0*/  @!P3 LEA.HI.X R15, R187, R0, R215, 0x1, P1 ;  /* 0x00000000bb0fb211 */ /* 0x000fc600008f0cd7 */
[----:B------:R3:W-:Y:S04]  /*18ad0*/  @!P2 ST.E.128 desc[UR40][R6.64], RZ ;  /* 0x000000ff0600a985 */ /* 0x0007e8000c101d28 */
[----:B------:R3:W-:Y:S02]  /*18ae0*/  @!P3 ST.E.128 desc[UR40][R14.64], RZ ;  /* 0x000000ff0e00b985 */ /* 0x0007e4000c101d28 */
.L_x_9603:
[----:B------:R-:W-:Y:S05]  /*18af0*/  BSYNC B1 ;  /* 0x0000000000017941 */ /* 0x000fea0003800000 */
.L_x_9602:
[----:B------:R-:W-:-:S03]  /*18b00*/  UMOV UR4, 0xffffffff ;  /* 0xffffffff00047882 */ /* 0x000fc60000000000 */
[----:B------:R-:W-:Y:S05]  /*18b10*/  BRA.DIV UR4, `(.L_x_9604) ;  /* 0x0000009204ac7947 */ /* 0x000fea000b800000 */
[----:B---3--:R3:W0:Y:S04]  /*18b20*/  SHFL.IDX PT, R0, R4, 0x1, 0x181f ;  /* 0x00381f0004007f89 */ /* 0x00862800000e0000 */
[----:B----4-:R3:W4:Y:S02]  /*18b30*/  SHFL.IDX PT, R14, R3, 0x1, 0x181f ;  /* 0x00381f00030e7f89 */ /* 0x01072400000e0000 */
.L_x_9830:
[----:B------:R-:W-:Y:S01]  /*18b40*/  VIADD R5, R191, 0x20 ;  /* 0x00000020bf057836 */ /* 0x000fe20000000000 */
        /* <DEDUP_REMOVED lines=10> */
[----:B------:R0:W-:Y:S04]  /*18bf0*/  @!P2 ST.E.128 desc[UR40][R6.64], RZ ;  /* 0x000000ff0600a985 */ /* 0x0001e8000c101d28 */
[----:B------:R0:W-:Y:S02]  /*18c00*/  @!P3 ST.E.128 desc[UR40][R14.64], RZ ;  /* 0x000000ff0e00b985 */ /* 0x0001e4000c101d28 */
.L_x_9606:
[----:B------:R-:W-:Y:S05]  /*18c10*/  BSYNC B1 ;  /* 0x0000000000017941 */ /* 0x000fea0003800000 */
.L_x_9605:
[----:B------:R-:W-:-:S03]  /*18c20*/  UMOV UR4, 0xffffffff ;  /* 0xffffffff00047882 */ /* 0x000fc60000000000 */
[----:B------:R-:W-:Y:S05]  /*18c30*/  BRA.DIV UR4, `(.L_x_9607) ;  /* 0x0000009204ac7947 */ /* 0x000fea000b800000 */
[----:B0-----:R0:W0:Y:S04]  /*18c40*/  SHFL.IDX PT, R0, R4, 0x2, 0x181f ;  /* 0x00581f0004007f89 */ /* 0x00102800000e0000 */
[----:B----4-:R4:W0:Y:S02]  /*18c50*/  SHFL.IDX PT, R14, R3, 0x2, 0x181f ;  /* 0x00581f00030e7f89 */ /* 0x01082400000e0000 */
.L_x_9834:
[----:B------:R-:W-:Y:S01]  /*18c60*/  VIADD R5, R191, 0x40 ;  /* 0x00000040bf057836 */ /* 0x000fe20000000000 */
[----:B------:R-:W-:Y:S04]  /*18c70*/  BSSY B1, `(.L_x_9608) ;  /* 0x000000c000017945 */ /* 0x000fe80003800000 */
[----:B------:R-:W-:-:S13]  /*18c80*/  ISETP.GE.AND P0, PT, R5, R8, PT ;  /* 0x000000080500720c */ /* 0x000fda0003f06270 */
        /* <DEDUP_REMOVED lines=8> */
[----:B------:R0:W-:Y:S04]  /*18d10*/  @!P2 ST.E.128 desc[UR40][R6.64], RZ ;  /* 0x000000ff0600a985 */ /* 0x0001e8000c101d28 */
[----:B------:R0:W-:Y:S02]  /*18d20*/  @!P3 ST.E.128 desc[UR40][R14.64], RZ ;  /* 0x000000ff0e00b985 */ /* 0x0001e4000c101d28 */
.L_x_9609:
[----:B------:R-:W-:Y:S05]  /*18d30*/  BSYNC B1 ;  /* 0x0000000000017941 */ /* 0x000fea0003800000 */
.L_x_9608:
[----:B------:R-:W-:-:S03]  /*18d40*/  UMOV UR4, 0xffffffff ;  /* 0xffffffff00047882 */ /* 0x000fc60000000000 */
[----:B------:R-:W-:Y:S05]  /*18d50*/  BRA.DIV UR4, `(.L_x_9610) ;  /* 0x0000009204ac7947 */ /* 0x000fea000b800000 */
[----:B0-----:R0:W0:Y:S04]  /*18d60*/  SHFL.IDX PT, R0, R4, 0x3, 0x181f ;  /* 0x00781f0004007f89 */ /* 0x00102800000e0000 */
[----:B------:R0:W0:Y:S02]  /*18d70*/  SHFL.IDX PT, R14, R3, 0x3, 0x181f ;  /* 0x00781f00030e7f89 */ /* 0x00002400000e0000 */
.L_x_9838:
[----:B0-234-:R-:W-:-:S05]  /*18d80*/  VIADD R3, R191, 0x60 ;  /* 0x00000060bf037836 */ /* 0x01dfca0000000000 */
[----:B------:R-:W-:-:S13]  /*18d90*/  ISETP.GE.AND P0, PT, R3, R8, PT ;  /* 0x000000080300720c */ /* 0x000fda0003f06270 */
[----:B------:R-:W-:Y:S05]  /*18da0*/  @P0 BRA `(.L_x_9597) ;  /* 0x0000000000240947 */ /* 0x000fea0003800000 */
[----:B------:R-:W-:Y:S02]  /*18db0*/  ULDC UR4, c[0x0][0xac8] ;  /* 0x0002b20000047ab9 */ /* 0x000fe40000000800 */
[----:B------:R-:W-:Y:S02]  /*18dc0*/  ISETP.GE.AND P2, PT, R16, UR4, PT ;  /* 0x0000000410007c0c */ /* 0x000fe4000bf46270 */
[----:B------:R-:W-:-:S11]  /*18dd0*/  ISETP.GE.AND P3, PT, R187, UR4, PT ;  /* 0x00000004bb007c0c */ /* 0x000fd6000bf66270 */
[CC--:B------:R-:W-:Y:S02]  /*18de0*/  @!P2 LEA R4, P0, R16.reuse, R14.reuse, 0x1 ;  /* 0x0000000e1004a211 */ /* 0x0c0fe400078008ff */
[C---:B------:R-:W-:Y:S02]  /*18df0*/  @!P3 LEA R14, P1, R187.reuse, R14, 0x1 ;  /* 0x0000000ebb0eb211 */ /* 0x040fe400078208ff */
[-C--:B------:R-:W-:Y:S02]  /*18e00*/  @!P2 LEA.HI.X R5, R16, R0.reuse, R17, 0x1, P0 ;  /* 0x000000001005a211 */ /* 0x080fe400000f0c11 */
[----:B------:R-:W-:-:S03]  /*18e10*/  @!P3 LEA.HI.X R15, R187, R0, R215, 0x1, P1 ;  /* 0x00000000bb0fb211 */ /* 0x000fc600008f0cd7 */
[----:B------:R0:W-:Y:S04]  /*18e20*/  @!P2 ST.E.128 desc[UR40][R4.64], RZ ;  /* 0x000000ff0400a985 */ /* 0x0001e8000c101d28 */
[----:B------:R0:W-:Y:S02]  /*18e30*/  @!P3 ST.E.128 desc[UR40][R14.64], RZ ;  /* 0x000000ff0e00b985 */ /* 0x0001e4000c101d28 */
.L_x_9597:
[----:B------:R-:W-:Y:S05]  /*18e40*/  BSYNC B0 ;  /* 0x0000000000007941 */ /* 0x000fea0003800000 */
.L_x_9588:
[----:B------:R-:W-:Y:S02]  /*18e50*/  ULDC UR4, c[0x0][0xc3c] ;  /* 0x00030f0000047ab9 */ /* 0x000fe40000000800 */
[----:B-1----:R-:W-:-:S13]  /*18e60*/  ISETP.GE.AND P0, PT, R31, UR4, PT ;  /* 0x000000041f007c0c */ /* 0x002fda000bf06270 */
[----:B------:R-:W-:Y:S05]  /*18e70*/  @!P0 BRA `(.L_x_9611) ;  /* 0xfffffe8000bc8947 */ /* 0x000fea000383ffff */
[----:B------:R-:W-:Y:S05]  /*18e80*/  BRA `(.L_x_9408) ;  /* 0x0000007400f47947 */ /* 0x000fea0003800000 */
.L_x_9406:
[----:B------:R-:W-:-:S08]  /*18e90*/  NOP ;  /* 0x0000000000007918 */ /* 0x000fd00000000000 */
[----:B--2---:R-:W0:-:S00]  /*18ea0*/  USETMAXREG.DEALLOC.CTAPOOL 0x18 ;  /* 0x00000018000079c8 */ /* 0x004e0000080e0500 */
[----:B0-----:R-:W2:Y:S01]  /*18eb0*/  LDL.LU R2, [R1+0x8] ;  /* 0x0000080001027983 */ /* 0x001ea20000300800 */
[----:B------:R-:W-:Y:S02]  /*18ec0*/  LOP3.LUT R0, R0, 0x3, RZ, 0xc0, !PT ;  /* 0x0000000300007812 */ /* 0x000fe400078ec0ff */
[----:B------:R-:W-:-:S04]  /*18ed0*/  MOV R6, RZ ;  /* 0x000000ff00067202 */ /* 0x000fc80000000f00 */
        /* <DEDUP_REMOVED lines=13> */
.L_x_9612:
        /* <DEDUP_REMOVED lines=41> */
.L_x_9618:
        /* <DEDUP_REMOVED lines=12> */
.L_x_9617:
[----:B------:R-:W-:Y:S05]  /*19300*/  BSYNC B0 ;  /* 0x0000000000007941 */ /* 0x000fea0003800000 */
.L_x_9616:
        /* <DEDUP_REMOVED lines=17> */
[----:B------:R-:W-:-:S05]  /*19420*/  IMAD.IADD R7, R8, 0x1, R7 ;  /* 0x0000000108077824 */ /* 0x000fca00078e0207 */
[----:B------:R-:W-:-:S13]  /*19430*/  ISETP.GT.AND P6, PT, R7, UR6, PT ;  /* 0x0000000607007c0c */ /* 0x000fda000bfc4270 */
[----:B------:R-:W-:Y:S05]  /*19440*/  @!P6 BRA `(.L_x_9618) ;  /* 0xfffffffc007ce947 */ /* 0x000fea000383ffff */
[----:B------:R-:W-:-:S07]  /*19450*/  IMAD.MOV.U32 R5, RZ, RZ, R11 ;  /* 0x000000ffff057224 */ /* 0x000fce00078e000b */
.L_x_9614:
        /* <DEDUP_REMOVED lines=20> */
.L_x_9619:
        /* <DEDUP_REMOVED lines=21> */
[----:B------:R-:W-:Y:S01]  /*196f0*/  IMAD R5, R11, R8, RZ ;  /* 0x000000080b057224 */ /* 0x000fe200078e02ff */
[----:B------:R-:W-:-:S03]  /*19700*/  IADD3 R8, -R8, RZ, RZ ;  /* 0x000000ff08087210 */ /* 0x000fc60007ffe1ff */
[----:B------:R-:W-:Y:S02]  /*19710*/  IMAD.MOV R10, RZ, RZ, -R5 ;  /* 0x000000ffff0a7224 */ /* 0x000fe400078e0a05 */
[----:B------:R-:W-:-:S03]  /*19720*/  IMAD R8, R9, R8, R2 ;  /* 0x0000000809087224 */ /* 0x000fc600078e0202 */
[----:B------:R-:W-:Y:S02]  /*19730*/  VIADDMNMX R11, R10, UR5, R11, PT ;  /* 0x000000050a0b7c46 */ /* 0x000fe4000b80010b */
[----:B------:R-:W-:Y:S02]  /*19740*/  IADD3 R5, R8, R5, RZ ;  /* 0x0000000508057210 */ /* 0x000fe40007ffe0ff */
        /* <DEDUP_REMOVED lines=17> */
[-C--:B------:R-:W-:Y:S01]  /*19860*/  @!P1 IADD3 R10, R10, -R7.reuse, RZ ;  /* 0x800000070a0a9210 */ /* 0x080fe20007ffe0ff */
        /* <DEDUP_REMOVED lines=11> */
.L_x_9615:
[----:B------:R-:W-:Y:S01]  /*19920*/  IMAD.MOV.U32 R17, RZ, RZ, RZ ;  /* 0x000000ffff117224 */ /* 0x000fe200078e00ff */
[----:B------:R-:W-:Y:S01]  /*19930*/  MOV R16, UR6 ;  /* 0x0000000600107c02 */ /* 0x000fe20008000f00 */
[----:B------:R-:W-:-:S07]  /*19940*/  IMAD.MOV.U32 R18, RZ, RZ, RZ ;  /* 0x000000ffff127224 */ /* 0x000fce00078e00ff */
.L_x_9620:
[----:B------:R-:W-:-:S13]  /*19950*/  ISETP.NE.AND P0, PT, R0, RZ, PT ;  /* 0x000000ff0000720c */ /* 0x000fda0003f05270 */
[----:B------:R-:W1:Y:S01]  /*19960*/  @!P0 S2R R3, SR_CgaCtaId ;  /* 0x0000000000038919 */ /* 0x000e620000008800 */
[----:B------:R-:W-:-:S04]  /*19970*/  @!P0 MOV R0, 0x400 ;  /* 0x0000040000008802 */ /* 0x000fc80000000f00 */
[----:B-1----:R-:W-:-:S05]  /*19980*/  @!P0 LEA R0, R3, R0, 0x18 ;  /* 0x0000000003008211 */ /* 0x002fca00078ec0ff */
[----:B------:R1:W-:Y:S01]  /*19990*/  @!P0 STS.128 [R0+0x288d0], R16 ;  /* 0x0288d01000008388 */ /* 0x0003e20000000c00 */
[----:B------:R-:W-:Y:S06]  /*199a0*/  BAR.ARV 0x5, 0x180 ;  /* 0x0146000000007b1d */ /* 0x000fec0000002000 */
.L_x_9613:
        /* <DEDUP_REMOVED lines=31> */
[----:B------:R-:W-:Y:S04]  /*19ba0*/  STL [R1+0x4], R3 ;  /* 0x0000040301007387 */ /* 0x000fe80000100800 */
[----:B------:R0:W-:Y:S02]  /*19bb0*/  STL [R1+0x30], R2 ;  /* 0x0000300201007387 */ /* 0x0001e40000100800 */
[----:B0-----:R-:W-:Y:S02]  /*19bc0*/  MOV R2, 0x1 ;  /* 0x0000000100027802 */ /* 0x001fe40000000f00 */
        /* <DEDUP_REMOVED lines=15> */
.L_x_9760:
        /* <DEDUP_REMOVED lines=9> */
[----:B-1----:R-:W-:Y:S01]  /*19d50*/  IMAD.MOV.U32 R0, RZ, RZ, RZ ;  /* 0x000000ffff007224 */ /* 0x002fe200078e00ff */
[----:B------:R-:W-:Y:S01]  /*19d60*/  ISETP.NE.AND.EX P0, PT, RZ, UR5, PT, P0 ;  /* 0x00000005ff007c0c */ /* 0x000fe2000bf05300 */
[----:B------:R-:W-:Y:S01]  /*19d70*/  IMAD.MOV.U32 R12, RZ, RZ, RZ ;  /* 0x000000ffff0c7224 */ /* 0x000fe200078e00ff */
[----:B------:R-:W-:Y:S01]  /*19d80*/  ISETP.NE.AND.EX P3, PT, RZ, UR11, PT, P3 ;  /* 0x0000000bff007c0c */ /* 0x000fe2000bf65330 */
[----:B------:R-:W-:Y:S01]  /*19d90*/  ULDC.64 UR8, c[0x0][0xa10] ;  /* 0x0002840000087ab9 */ /* 0x000fe20000000a00 */
[----:B--2---:R-:W-:Y:S01]  /*19da0*/  SHF.R.S32.HI R5, RZ, 0x1f, R4 ;  /* 0x0000001fff057819 */ /* 0x004fe20000011404 */
[----:B------:R-:W-:-:S08]  /*19db0*/  IMAD.SHL.U32 R15, R4, 0x4, RZ ;  /* 0x00000004040f7824 */ /* 0x000fd000078e00ff */
        /* <DEDUP_REMOVED lines=29> */
[----:B-1----:R-:W-:Y:S01]  /*19f90*/  MOV R12, UR4 ;  /* 0x00000004000c7c02 */ /* 0x002fe20008000f00 */
        /* <DEDUP_REMOVED lines=11> */
[----:B------:R-:W-:Y:S02]  /*1a050*/  IMAD.U32 R8, RZ, RZ, UR5 ;  /* 0x00000005ff087e24 */ /* 0x000fe4000f8e00ff */
[----:B------:R-:W-:Y:S01]  /*1a060*/  IMAD.U32 R9, RZ, RZ, UR4 ;  /* 0x00000004ff097e24 */ /* 0x000fe2000f8e00ff */
[----:B0-----:R-:W-:Y:S06]  /*1a070*/  @P3 BRA `(.L_x_9622) ;  /* 0x0000000000143947 */ /* 0x001fec0003800000 */
[----:B------:R-:W-:Y:S05]  /*1a080*/  @!P1 BRA `(.L_x_9622) ;  /* 0x0000000000109947 */ /* 0x000fea0003800000 */
[----:B------:R-:W2:Y:S04]  /*1a090*/  LDG.E R12, desc[UR40][R2.64] ;  /* 0x00000028020c7981 */ /* 0x000ea8000c1e1900 */
[----:B------:R-:W2:Y:S02]  /*1a0a0*/  LDG.E R2, desc[UR40][R2.64+0x4] ;  /* 0x0000042802027981 */ /* 0x000ea4000c1e1900 */
[----:B--2--5:R-:W-:-:S05]  /*1a0b0*/  IMAD.IADD R13, R2, 0x1, -R12 ;  /* 0x00000001020d7824 */ /* 0x024fca00078e0a0c */
[----:B------:R0:W-:Y:S02]  /*1a0c0*/  STL [R1+0x44], R13 ;  /* 0x0000440d01007387 */ /* 0x0001e40000100800 */
.L_x_9622:
[----:B------:R-:W2:Y:S01]  /*1a0d0*/  LDL R12, [R1+0x34] ;  /* 0x00003400010c7983 */ /* 0x000ea20000100800 */
[----:B-----5:R-:W-:Y:S01]  /*1a0e0*/  IADD3 R2, R11, R0, RZ ;  /* 0x000000000b027210 */ /* 0x020fe20007ffe0ff */
        /* <DEDUP_REMOVED lines=10> */
.L_x_9623:
[----:B------:R-:W-:Y:S05]  /*1a190*/  @!P2 BRA `(.L_x_9624) ;  /* 0x00000000000ca947 */ /* 0x000fea0003800000 */
[----:B------:R-:W2:Y:S04]  /*1a1a0*/  LDG.E R9, desc[UR40][R6.64] ;  /* 0x0000002806097981 */ /* 0x000ea8000c1e1900 */
[----:B------:R-:W2:Y:S02]  /*1a1b0*/  LDG.E R6, desc[UR40][R6.64+0x4] ;  /* 0x0000042806067981 */ /* 0x000ea4000c1e1900 */
[----:B--2---:R-:W-:-:S07]  /*1a1c0*/  IMAD.IADD R9, R6, 0x1, -R9 ;  /* 0x0000000106097824 */ /* 0x004fce00078e0a09 */
.L_x_9624:
[----:B-1----:R-:W2:Y:S01]  /*1a1d0*/  @P0 LDG.E R2, desc[UR40][R4.64] ;  /* 0x0000002804020981 */ /* 0x002ea2000c1e1900 */
[----:B------:R-:W1:Y:S01]  /*1a1e0*/  LDC R3, c[0x0][0x448] ;  /* 0x00011200ff037b82 */ /* 0x000e620000000800 */
[----:B-----5:R-:W-:Y:S02]  /*1a1f0*/  IMAD.IADD R0, R9, 0x1, -R0 ;  /* 0x0000000109007824 */ /* 0x020fe400078e0a00 */
[----:B------:R3:W2:Y:S01]  /*1a200*/  @P0 LDG.E R4, desc[UR40][R4.64+0x4] ;  /* 0x0000042804040981 */ /* 0x0006a2000c1e1900 */
[----:B-1----:R-:W-:-:S13]  /*1a210*/  ISETP.NE.AND P1, PT, R3, 0x1, PT ;  /* 0x000000010300780c */ /* 0x002fda0003f25270 */
[----:B---3--:R-:W1:Y:S01]  /*1a220*/  @P1 LDC R5, c[0x0][0x450] ;  /* 0x00011400ff051b82 */ /* 0x008e620000000800 */
[----:B------:R-:W-:-:S05]  /*1a230*/  IMAD.MOV R9, RZ, RZ, -R0 ;  /* 0x000000ffff097224 */ /* 0x000fca00078e0a00 */
[----:B------:R-:W-:Y:S01]  /*1a240*/  VIMNMX R9, RZ, R9, !PT ;  /* 0x00000009ff097248 */ /* 0x000fe20007fe0100 */
[----:B------:R-:W-:Y:S01]  /*1a250*/  BSSY B0, `(.L_x_9625) ;  /* 0x0000133000007945 */ /* 0x000fe20003800000 */
[----:B------:R-:W-:Y:S01]  /*1a260*/  PLOP3.LUT P5, PT, PT, PT, PT, 0x80, 0x0 ;  /* 0x000000000000781c */ /* 0x000fe20003faf070 */
[----:B--2---:R-:W-:Y:S02]  /*1a270*/  @P0 IMAD.IADD R8, R4, 0x1, -R2 ;  /* 0x0000000104080824 */ /* 0x004fe400078e0a02 */
[----:B------:R-:W2:Y:S01]  /*1a280*/  @P1 LDC R4, c[0x0][0x44c] ;  /* 0x00011300ff041b82 */ /* 0x000ea20000000800 */
[----:B------:R-:W-:-:S05]  /*1a290*/  SHF.L.U32 R2, R17, 0x7, RZ ;  /* 0x0000000711027819 */ /* 0x000fca00000006ff */
[----:B------:R-:W-:-:S04]  /*1a2a0*/  VIADD R2, R2, 0x7f ;  /* 0x0000007f02027836 */ /* 0x000fc80000000000 */
[----:B------:R-:W-:Y:S02]  /*1a2b0*/  IMAD.MOV.U32 R3, RZ, RZ, R2 ;  /* 0x000000ffff037224 */ /* 0x000fe400078e0002 */
[----:B--2---:R-:W-:-:S04]  /*1a2c0*/  @P1 IMAD.HI.U32 R4, R2, R4, RZ ;  /* 0x0000000402041227 */ /* 0x004fc800078e00ff */
[----:B------:R-:W-:Y:S01]  /*1a2d0*/  IMAD.IADD R2, R0, 0x1, R8 ;  /* 0x0000000100027824 */ /* 0x000fe200078e0208 */
[----:B-1----:R-:W-:-:S04]  /*1a2e0*/  @P1 SHF.R.U32.HI R3, RZ, R5, R4 ;  /* 0x00000005ff031219 */ /* 0x002fc80000011604 */
[C---:B------:R-:W-:Y:S02]  /*1a2f0*/  IADD3 R21, R2.reuse, 0x80, -R13 ;  /* 0x0000008002157810 */ /* 0x040fe40007ffe80d */
[----:B------:R-:W-:-:S03]  /*1a300*/  IADD3 R4, R2, 0x7f, RZ ;  /* 0x0000007f02047810 */ /* 0x000fc60007ffe0ff */
[----:B------:R-:W-:Y:S01]  /*1a310*/  IMAD.IADD R2, R21, 0x1, R3 ;  /* 0x0000000115027824 */ /* 0x000fe200078e0203 */
[----:B------:R-:W-:-:S04]  /*1a320*/  SHF.R.S32.HI R3, RZ, 0x1f, R4 ;  /* 0x0000001fff037819 */ /* 0x000fc80000011404 */
[----:B------:R-:W-:Y:S02]  /*1a330*/  LEA.HI R20, R3, R4, RZ, 0x7 ;  /* 0x0000000403147211 */ /* 0x000fe400078f38ff */
[----:B------:R-:W-:-:S04]  /*1a340*/  SHF.R.S32.HI R3, RZ, 0x1f, R2 ;  /* 0x0000001fff037819 */ /* 0x000fc80000011402 */
[----:B------:R-:W-:Y:S02]  /*1a350*/  LEA.HI R2, R3, R2, RZ, 0x7 ;  /* 0x0000000203027211 */ /* 0x000fe400078f38ff */
[----:B------:R-:W-:Y:S02]  /*1a360*/  SHF.R.S32.HI R20, RZ, 0x7, R20 ;  /* 0x00000007ff147819 */ /* 0x000fe40000011414 */
[----:B------:R-:W-:-:S04]  /*1a370*/  SHF.R.S32.HI R2, RZ, 0x7, R2 ;  /* 0x00000007ff027819 */ /* 0x000fc80000011402 */
[----:B------:R-:W-:-:S05]  /*1a380*/  VIMNMX R2, R20, R2, PT ;  /* 0x0000000214027248 */ /* 0x000fca0003fe0100 */
[----:B------:R-:W-:-:S05]  /*1a390*/  IMAD R2, R2, 0x80, -R0 ;  /* 0x0000008002027824 */ /* 0x000fca00078e0a00 */
[----:B------:R-:W-:-:S04]  /*1a3a0*/  VIMNMX R8, R2, R8, PT ;  /* 0x0000000802087248 */ /* 0x000fc80003fe0100 */
[----:B------:R-:W-:Y:S02]  /*1a3b0*/  ISETP.GT.AND P1, PT, R8, R9, PT ;  /* 0x000000090800720c */ /* 0x000fe40003f24270 */
[----:B------:R-:W-:-:S11]  /*1a3c0*/  SHF.R.U32.HI R9, RZ, 0x7, R9 ;  /* 0x00000007ff097819 */ /* 0x000fd60000011609 */
[----:B------:R-:W-:-:S04]  /*1a3d0*/  @P1 IADD3 R8, R8, 0x7f, RZ ;  /* 0x0000007f08081810 */ /* 0x000fc80007ffe0ff */
[----:B------:R-:W-:Y:S01]  /*1a3e0*/  @P1 SHF.R.S32.HI R0, RZ, 0x1f, R8 ;  /* 0x0000001fff001819 */ /* 0x000fe20000011408 */
[----:B------:R-:W-:-:S03]  /*1a3f0*/  IMAD.MOV.U32 R6, RZ, RZ, R9 ;  /* 0x000000ffff067224 */ /* 0x000fc600078e0009 */
[----:B------:R-:W-:-:S04]  /*1a400*/  @P1 LEA.HI R8, R0, R8, RZ, 0x7 ;  /* 0x0000000800081211 */ /* 0x000fc800078f38ff */
        /* <DEDUP_REMOVED lines=10> */
.L_x_9841:
[----:B--2---:R-:W-:Y:S02]  /*1a4b0*/  ISETP.NE.AND P0, PT, R14, RZ, PT ;  /* 0x000000ff0e00720c */ /* 0x004fe40003f05270 */
[----:B------:R-:W-:-:S11]  /*1a4c0*/  PLOP3.LUT P1, PT, PT, PT, PT, 0x8, 0x0 ;  /* 0x000000000000781c */ /* 0x000fd60003f2e170 */
[----:B------:R-:W-:Y:S05]  /*1a4d0*/  @P0 BRA `(.L_x_9628) ;  /* 0x00000000000c0947 */ /* 0x000fea0003800000 */
[----:B------:R-:W-:-:S03]  /*1a4e0*/  UMOV UR4, 0xffffffff ;  /* 0xffffffff00047882 */ /* 0x000fc60000000000 */
[----:B------:R-:W-:Y:S05]  /*1a4f0*/  BRA.DIV UR4, `(.L_x_9629) ;  /* 0x0000007e04407947 */ /* 0x000fea000b800000 */
[----:B------:R-:W-:-:S13]  /*1a500*/  ELECT P1, URZ, PT ;  /* 0x00000000003f782f */ /* 0x000fda0003820000 */
.L_x_9628:
        /* <DEDUP_REMOVED lines=10> */
.L_x_9844:
[----:B------:R-:W-:Y:S05]  /*1a5b0*/  BSYNC B1 ;  /* 0x0000000000017941 */ /* 0x000fea0003800000 */
.L_x_9630:
        /* <DEDUP_REMOVED lines=13> */
.L_x_9845:
[----:B------:R-:W-:Y:S05]  /*1a690*/  BSYNC B2 ;  /* 0x0000000000027941 */ /* 0x000fea0003800000 */
.L_x_9634:
        /* <DEDUP_REMOVED lines=8> */
.L_x_9637:
[----:B------:R-:W-:Y:S05]  /*1a720*/  BSYNC B2 ;  /* 0x0000000000027941 */ /* 0x000fea0003800000 */
.L_x_9636:
        /* <DEDUP_REMOVED lines=8> */
[----:B------:R-:W-:Y:S01]  /*1a7b0*/  UIADD3.X UR5, URZ, UR39, URZ, UP0, !UPT ;  /* 0x000000273f057290 */ /* 0x000fe200087fe43f */
[----:B------:R-:W-:Y:S01]  /*1a7c0*/  IADD3 R3, R3, -0x80, RZ ;  /* 0xffffff8003037810 */ /* 0x000fe20007ffe0ff */
[----:B------:R-:W-:Y:S01]  /*1a7d0*/  UMOV UR7, 0x12f00000 ;  /* 0x12f0000000077882 */ /* 0x000fe20000000000 */
[----:B---3--:R-:W-:-:S02]  /*1a7e0*/  IMAD R7, R2, 0x8000, R5 ;  /* 0x0000800002077824 */ /* 0x008fc400078e0205 */
[----:B------:R-:W-:Y:S02]  /*1a7f0*/  IMAD.SHL.U32 R11, R2, 0x4000, RZ ;  /* 0x00004000020b7824 */ /* 0x000fe400078e00ff */
[----:B------:R-:W-:Y:S01]  /*1a800*/  VIADD R2, R4, 0x28890 ;  /* 0x0002889004027836 */ /* 0x000fe20000000000 */
[----:B------:R-:W-:-:S07]  /*1a810*/  IADD3 R5, R7, 0x18400, RZ ;  /* 0x0001840007057810 */ /* 0x000fce0007ffe0ff */
.L_x_9638:
        /* <DEDUP_REMOVED lines=16> */
.L_x_9639:
        /* <DEDUP_REMOVED lines=13> */
.L_x_9846:
[----:B------:R-:W-:Y:S05]  /*1a9f0*/  BSYNC B2 ;  /* 0x0000000000027941 */ /* 0x000fea0003800000 */
.L_x_9640:
[----:B------:R-:W-:Y:S01]  /*1aa00*/  BSSY B2, `(.L_x_9642) ;  /* 0x000000a000027945 */ /* 0x000fe20003800000 */
[----:B------:R-:W-:Y:S01]  /*1aa10*/  IMAD.MOV.U32 R12, RZ, RZ, 0x0 ;  /* 0x00000000ff0c7424 */ /* 0x000fe200078e00ff */
[----:B0-----:R-:W-:Y:S02]  /*1aa20*/  MOV R13, 0x12f00000 ;  /* 0x12f00000000d7802 */ /* 0x001fe40000000f00 */
[----:B------:R-:W-:Y:S05]  /*1aa30*/  @P4 BRA `(.L_x_9643) ;  /* 0x0000000000184947 */ /* 0x000fea0003800000 */
[----:B------:R-:W3:Y:S02]  /*1aa40*/  LDL R2, [R1+0x8] ;  /* 0x0000080001027983 */ /* 0x000ee40000100800 */
[----:B---3--:R-:W-:Y:S01]  /*1aa50*/  LOP3.LUT P0, RZ, R2, 0x1, RZ, 0xc0, !PT ;  /* 0x0000000102ff7812 */ /* 0x008fe2000780c0ff */
[----:B------:R-:W-:-:S04]  /*1aa60*/  IMAD.MOV.U32 R2, RZ, RZ, 0x8000 ;  /* 0x00008000ff027424 */ /* 0x000fc800078e00ff */
[----:B------:R0:W-:Y:S08]  /*1aa70*/  SYNCS.ARRIVE.TRANS64 RZ, [R4+URZ+0x288b0], R2 ;  /* 0x0288b00204ff79a7 */ /* 0x0001f0000800003f */
[----:B------:R-:W-:Y:S05]  /*1aa80*/  @!P0 BRA `(.L_x_9643) ;  /* 0x0000000000048947 */ /* 0x000fea0003800000 */
[----:B------:R-:W-:Y:S01]  /*1aa90*/  BPT.TRAP 0x1 ;  /* 0x000000040000795c */ /* 0x000fe20000300000 */
.L_x_9643:
[----:B------:R-:W-:Y:S05]  /*1aaa0*/  BSYNC B2 ;  /* 0x0000000000027941 */ /* 0x000fea0003800000 */
.L_x_9642:
[----:B0-----:R-:W3:Y:S01]  /*1aab0*/  LDL R2, [R1+0x4] ;  /* 0x0000040001027983 */ /* 0x001ee20000100800 */
[----:B------:R-:W-:Y:S01]  /*1aac0*/  R2UR UR10, R14 ;  /* 0x000000000e0a72ca */ /* 0x000fe200000e0000 */
[----:B------:R-:W-:Y:S01]  /*1aad0*/  UIADD3 UR4, UP0, UR38, 0x670, URZ ;  /* 0x0000067026047890 */ /* 0x000fe2000ff1e03f */
[----:B------:R-:W-:Y:S01]  /*1aae0*/  R2UR UR6, R12 ;  /* 0x000000000c0672ca */ /* 0x000fe200000e0000 */
[----:B-12---:R-:W-:Y:S01]  /*1aaf0*/  VIADD R4, R4, 0x288b0 ;  /* 0x000288b004047836 */ /* 0x006fe20000000000 */
[----:B------:R-:W-:Y:S01]  /*1ab00*/  R2UR UR7, R13 ;  /* 0x000000000d0772ca */ /* 0x000fe200000e0000 */
[----:B------:R-:W-:Y:S01]  /*1ab10*/  UIADD3.X UR5, URZ, UR39, URZ, UP0, !UPT ;  /* 0x000000273f057290 */ /* 0x000fe200087fe43f */
[----:B------:R-:W-:Y:S01]  /*1ab20*/  PLOP3.LUT P0, PT, PT, PT, PT, 0x80, 0x0 ;  /* 0x000000000000781c */ /* 0x000fe20003f0f070 */
[----:B---3--:R-:W-:-:S05]  /*1ab30*/  IMAD R5, R11, 0x2, R2 ;  /* 0x000000020b057824 */ /* 0x008fca00078e0202 */
[----:B------:R-:W-:-:S07]  /*1ab40*/  IADD3 R2, R5, 0x400, RZ ;  /* 0x0000040005027810 */ /* 0x000fce0007ffe0ff */
.L_x_9644:
        /* <DEDUP_REMOVED lines=15> */
.L_x_9645:
        /* <DEDUP_REMOVED lines=10> */
.L_x_9633:
[----:B------:R-:W-:Y:S05]  /*1ace0*/  BSYNC B1 ;  /* 0x0000000000017941 */ /* 0x000fea0003800000 */
.L_x_9632:
[----:B------:R-:W1:Y:S04]  /*1acf0*/  LDL.LU R7, [R1+0x20] ;  /* 0x0000200001077983 */ /* 0x000e680000300800 */
[----:B------:R-:W2:Y:S01]  /*1ad00*/  LDL.LU R5, [R1+0x24] ;  /* 0x0000240001057983 */ /* 0x000ea20000300800 */
[----:B------:R-:W-:Y:S01]  /*1ad10*/  PLOP3.LUT P5, PT, PT, PT, PT, 0x8, 0x0 ;  /* 0x000000000000781c */ /* 0x000fe20003fae170 */
[----:B-1----:R-:W-:Y:S02]  /*1ad20*/  VIADD R2, R7, 0x1 ;  /* 0x0000000107027836 */ /* 0x002fe40000000000 */
        /* <DEDUP_REMOVED lines=9> */
.L_x_9660:
        /* <DEDUP_REMOVED lines=9> */
[----:B------:R-:W-:Y:S02]  /*1ae50*/  ISETP.NE.AND P2, PT, R2, RZ, PT ;  /* 0x000000ff0200720c */ /* 0x000fe40003f45270 */
[----:B--2---:R-:W-:Y:S02]  /*1ae60*/  LEA R6, R4, R5, 0x3 ;  /* 0x0000000504067211 */ /* 0x004fe400078e18ff */
[----:B---3--:R-:W-:-:S04]  /*1ae70*/  SHF.L.U32 R5, R3, 0x1f, RZ ;  /* 0x0000001f03057819 */ /* 0x008fc800000006ff */
[----:B------:R-:W1:Y:S02]  /*1ae80*/  SYNCS.PHASECHK.TRANS64.TRYWAIT P0, [R6+URZ+0x288a0], R5 ;  /* 0x0288a005060075a7 */ /* 0x000e64000800017f */
[----:B-1----:R-:W-:Y:S05]  /*1ae90*/  @!P0 BRA `(.L_x_9649) ;  /* 0x00000074003c8947 */ /* 0x002fea0003800000 */
.L_x_9847:
[----:B------:R-:W-:Y:S05]  /*1aea0*/  BSYNC B2 ;  /* 0x0000000000027941 */ /* 0x000fea0003800000 */
.L_x_9648:
        /* <DEDUP_REMOVED lines=8> */
.L_x_9651:
[----:B------:R-:W-:Y:S05]  /*1af30*/  BSYNC B2 ;  /* 0x0000000000027941 */ /* 0x000fea0003800000 */
.L_x_9650:
        /* <DEDUP_REMOVED lines=10> */
[----:B------:R-:W-:Y:S01]  /*1afe0*/  LEA R3, R7, R10, 0x7 ;  /* 0x0000000a07037211 */ /* 0x000fe200078e38ff */
[----:B------:R-:W-:-:S02]  /*1aff0*/  VIADD R2, R6, 0x28890 ;  /* 0x0002889006027836 */ /* 0x000fc40000000000 */
[----:B------:R-:W-:-:S09]  /*1b000*/  VIADD R8, R4, 0x18400 ;  /* 0x0001840004087836 */ /* 0x000fd20000000000 */
.L_x_9652:
        /* <DEDUP_REMOVED lines=16> */
.L_x_9653:
        /* <DEDUP_REMOVED lines=13> */
.L_x_9848:
[----:B------:R-:W-:Y:S05]  /*1b1e0*/  BSYNC B2 ;  /* 0x0000000000027941 */ /* 0x000fea0003800000 */
.L_x_9654:
        /* <DEDUP_REMOVED lines=10> */
.L_x_9657:
[----:B------:R-:W-:Y:S05]  /*1b290*/  BSYNC B2 ;  /* 0x0000000000027941 */ /* 0x000fea0003800000 */
.L_x_9656:
[----:B------:R-:W-:Y:S01]  /*1b2a0*/  R2UR UR10, R11 ;  /* 0x000000000b0a72ca */ /* 0x000fe200000e0000 */
[----:B------:R-:W-:Y:S01]  /*1b2b0*/  UIADD3 UR4, UP0, UR38, 0x670, URZ ;  /* 0x0000067026047890 */ /* 0x000fe2000ff1e03f */
[----:B------:R-:W-:Y:S01]  /*1b2c0*/  R2UR UR6, R12 ;  /* 0x000000000c0672ca */ /* 0x000fe200000e0000 */
[----:B0-----:R-:W-:Y:S01]  /*1b2d0*/  VIADD R2, R4, 0x400 ;  /* 0x0000040004027836 */ /* 0x001fe20000000000 */
[----:B------:R-:W-:Y:S01]  /*1b2e0*/  R2UR UR7, R13 ;  /* 0x000000000d0772ca */ /* 0x000fe200000e0000 */
[----:B------:R-:W-:Y:S01]  /*1b2f0*/  UIADD3.X UR5, URZ, UR39, URZ, UP0, !UPT ;  /* 0x000000273f057290 */ /* 0x000fe200087fe43f */
[----:B------:R-:W-:Y:S02]  /*1b300*/  PLOP3.LUT P0, PT, PT, PT, PT, 0x80, 0x0 ;  /* 0x000000000000781c */ /* 0x000fe40003f0f070 */
[----:B-12---:R-:W-:-:S11]  /*1b310*/  IADD3 R6, R6, 0x288b0, RZ ;  /* 0x000288b006067810 */ /* 0x006fd60007ffe0ff */
.L_x_9658:
        /* <DEDUP_REMOVED lines=15> */
.L_x_9659:
        /* <DEDUP_REMOVED lines=10> */
.L_x_9647:
[----:B------:R-:W-:Y:S05]  /*1b4b0*/  BSYNC B1 ;  /* 0x0000000000017941 */ /* 0x000fea0003800000 */
.L_x_9646:
        /* <DEDUP_REMOVED lines=12> */
.L_x_9626:
[----:B------:R-:W-:Y:S05]  /*1b580*/  BSYNC B0 ;  /* 0x0000000000007941 */ /* 0x000fea0003800000 */
.L_x_9625:
        /* <DEDUP_REMOVED lines=10> */
[----:B------:R-:W-:-:S05]  /*1b630*/  IMAD.IADD R0, R21, 0x1, R0 ;  /* 0x0000000115007824 */ /* 0x000fca00078e0200 */
[----:B------:R-:W-:-:S04]  /*1b640*/  SHF.R.S32.HI R2, RZ, 0x1f, R0 ;  /* 0x0000001fff027819 */ /* 0x000fc80000011400 */
[----:B------:R-:W-:-:S04]  /*1b650*/  LEA.HI R0, R2, R0, RZ, 0x7 ;  /* 0x0000000002007211 */ /* 0x000fc800078f38ff */
[----:B------:R-:W-:-:S04]  /*1b660*/  SHF.R.S32.HI R0, RZ, 0x7, R0 ;  /* 0x00000007ff007819 */ /* 0x000fc80000011400 */
        /* <DEDUP_REMOVED lines=21> */
.L_x_9662:
        /* <DEDUP_REMOVED lines=21> */
.L_x_9665:
[----:B------:R-:W-:Y:S05]  /*1b910*/  BSYNC B6 ;  /* 0x0000000000067941 */ /* 0x000fea0003800000 */
.L_x_9664:
        /* <DEDUP_REMOVED lines=21> */
.L_x_9668:
        /* <DEDUP_REMOVED lines=16> */
.L_x_9667:
[----:B------:R-:W-:Y:S05]  /*1bb70*/  BSYNC B6 ;  /* 0x0000000000067941 */ /* 0x000fea0003800000 */
.L_x_9666:
        /* <DEDUP_REMOVED lines=25> */
.L_x_9851:
        /* <DEDUP_REMOVED lines=12> */
.L_x_9854:
        /* <DEDUP_REMOVED lines=19> */
[----:B------:R-:W-:-:S03]  /*1bf00*/  IMAD.WIDE.U32 R4, R7, UR4, R4 ;  /* 0x0000000407047c25 */ /* 0x000fc6000f8e0004 */
[----:B------:R-:W-:Y:S02]  /*1bf10*/  LEA R2, P0, R4, R2, 0x2 ;  /* 0x0000000204027211 */ /* 0x000fe400078010ff */
[----:B------:R-:W-:-:S04]  /*1bf20*/  IADD3 R0, R5, R0, RZ ;  /* 0x0000000005007210 */ /* 0x000fc80007ffe0ff */
[----:B------:R-:W-:-:S05]  /*1bf30*/  LEA.HI.X R3, R4, R3, R0, 0x2, P0 ;  /* 0x0000000304037211 */ /* 0x000fca00000f1400 */
[----:B------:R-:W3:Y:S04]  /*1bf40*/  LDG.E R0, desc[UR40][R2.64] ;  /* 0x0000002802007981 */ /* 0x000ee8000c1e1900 */
[----:B---3--:R2:W-:Y:S02]  /*1bf50*/  STL [R1], R0 ;  /* 0x0000000001007387 */ /* 0x0085e40000100800 */
.L_x_9672:
[----:B------:R-:W3:Y:S04]  /*1bf60*/  LDL R7, [R1+0x4] ;  /* 0x0000040001077983 */ /* 0x000ee80000100800 */
[----:B-12---:R-:W3:Y:S04]  /*1bf70*/  LDL R0, [R1+0xc] ;  /* 0x00000c0001007983 */ /* 0x006ee80000100800 */
[----:B------:R-:W2:Y:S01]  /*1bf80*/  LDL R2, [R1+0x18] ;  /* 0x0000180001027983 */ /* 0x000ea20000100800 */
[----:B---3--:R-:W-:Y:S01]  /*1bf90*/  IMAD R0, R0, 0x8, R7 ;  /* 0x0000000800007824 */ /* 0x008fe200078e0207 */
[----:B--2---:R-:W-:-:S04]  /*1bfa0*/  SHF.L.U32 R2, R2, 0x1f, RZ ;  /* 0x0000001f02027819 */ /* 0x004fc800000006ff */
[----:B------:R-:W1:Y:S02]  /*1bfb0*/  SYNCS.PHASECHK.TRANS64.TRYWAIT P0, [R0+URZ+0x28840], R2 ;  /* 0x02884002000075a7 */ /* 0x000e64000800017f */
[----:B-1----:R-:W-:Y:S05]  /*1bfc0*/  @!P0 BRA `(.L_x_9673) ;  /* 0x00000064006c8947 */ /* 0x002fea0003800000 */
.L_x_9855:
        /* <DEDUP_REMOVED lines=10> */
.L_x_9674:
[----:B------:R-:W3:Y:S04]  /*1c070*/  LDL R6, [R1+0x4] ;  /* 0x0000040001067983 */ /* 0x000ee80000100800 */
[----:B------:R-:W3:Y:S04]  /*1c080*/  LDL R5, [R1+0xc] ;  /* 0x00000c0001057983 */ /* 0x000ee80000100800 */
[----:B------:R-:W4:Y:S04]  /*1c090*/  LDL R7, [R1+0x10] ;  /* 0x0000100001077983 */ /* 0x000f280000100800 */
[----:B------:R-:W4:Y:S04]  /*1c0a0*/  LDL R4, [R1+0x1c] ;  /* 0x00001c0001047983 */ /* 0x000f280000100800 */
[----:B-12---:R-:W2:Y:S01]  /*1c0b0*/  LDL R2, [R1] ;  /* 0x0000000001027983 */ /* 0x006ea20000100800 */
[----:B------:R-:W-:-:S02]  /*1c0c0*/  R2UR UR9, R0 ;  /* 0x00000000000972ca */ /* 0x000fc400000e0000 */
[----:B------:R-:W-:Y:S01]  /*1c0d0*/  PLOP3.LUT P0, PT, PT, PT, PT, 0x80, 0x0 ;  /* 0x000000000000781c */ /* 0x000fe20003f0f070 */
[----:B------:R-:W-:Y:S01]  /*1c0e0*/  UIADD3 UR4, UP0, UR38, 0x370, URZ ;  /* 0x0000037026047890 */ /* 0x000fe2000ff1e03f */
[----:B------:R-:W-:Y:S02]  /*1c0f0*/  R2UR UR12, R18 ;  /* 0x00000000120c72ca */ /* 0x000fe400000e0000 */
[----:B-----5:R-:W-:-:S07]  /*1c100*/  LOP3.LUT R3, R3, 0xfffffffb, RZ, 0xc0, !PT ;  /* 0xfffffffb03037812 */ /* 0x020fce00078ec0ff */
[----:B------:R-:W-:Y:S01]  /*1c110*/  UIADD3 UR9, UR9, 0x28830, URZ ;  /* 0x0002883009097890 */ /* 0x000fe2000fffe03f */
[----:B------:R-:W-:Y:S01]  /*1c120*/  UMOV UR10, URZ ;  /* 0x0000003f000a7c82 */ /* 0x000fe20008000000 */
[----:B------:R-:W-:Y:S01]  /*1c130*/  UMOV UR7, 0x14f00000 ;  /* 0x14f0000000077882 */ /* 0x000fe20000000000 */
[----:B------:R-:W-:Y:S01]  /*1c140*/  @P0 LOP3.LUT R3, R3, 0x4, RZ, 0xfc, !PT ;  /* 0x0000000403030812 */ /* 0x000fe200078efcff */
[----:B------:R-:W-:-:S04]  /*1c150*/  UMOV UR15, 0x40 ;  /* 0x00000040000f7882 */ /* 0x000fc80000000000 */
[----:B------:R1:W-:Y:S01]  /*1c160*/  STL [R1+0x8], R3 ;  /* 0x0000080301007387 */ /* 0x0003e20000100800 */
[----:B---3--:R-:W-:Y:S01]  /*1c170*/  IMAD R0, R5, 0x8000, R6 ;  /* 0x0000800005007824 */ /* 0x008fe200078e0206 */
[----:B----4-:R-:W-:-:S04]  /*1c180*/  R2UR UR11, R7 ;  /* 0x00000000070b72ca */ /* 0x010fc800000e0000 */
[----:B------:R-:W-:Y:S02]  /*1c190*/  R2UR UR6, R0 ;  /* 0x00000000000672ca */ /* 0x000fe400000e0000 */
[----:B------:R-:W-:Y:S02]  /*1c1a0*/  R2UR UR5, R4 ;  /* 0x00000000040572ca */ /* 0x000fe400000e0000 */
[----:B--2---:R-:W-:-:S09]  /*1c1b0*/  R2UR UR13, R2 ;  /* 0x00000000020d72ca */ /* 0x004fd200000e0000 */
        /* <DEDUP_REMOVED lines=10> */
.L_x_9670:
        /* <DEDUP_REMOVED lines=43> */
.L_x_9676:
[----:B------:R-:W-:Y:S05]  /*1c510*/  BSYNC B6 ;  /* 0x0000000000067941 */ /* 0x000fea0003800000 */
.L_x_9675:
[----:B------:R-:W3:Y:S01]  /*1c520*/  LDL.LU R6, [R1+0x40] ;  /* 0x0000400001067983 */ /* 0x000ee20000300800 */
[----:B------:R-:W-:Y:S01]  /*1c530*/  ULDC.64 UR4, c[0x0][0x2d8] ;  /* 0x0000b60000047ab9 */ /* 0x000fe20000000a00 */
[----:B------:R-:W1:Y:S02]  /*1c540*/  LDC R7, c[0x0][0x448] ;  /* 0x00011200ff077b82 */ /* 0x000e640000000800 */
[----:B--2---:R-:W3:Y:S04]  /*1c550*/  LDL.LU.64 R2, [R1+0x50] ;  /* 0x0000500001027983 */ /* 0x004ee80000300a00 */
[----:B------:R-:W2:Y:S04]  /*1c560*/  LDL.LU R0, [R1+0x4c] ;  /* 0x00004c0001007983 */ /* 0x000ea80000300800 */
[----:B------:R-:W4:Y:S04]  /*1c570*/  LDL.LU R4, [R1+0x5c] ;  /* 0x00005c0001047983 */ /* 0x000f280000300800 */
[----:B------:R-:W4:Y:S01]  /*1c580*/  LDL.LU R5, [R1+0x34] ;  /* 0x0000340001057983 */ /* 0x000f220000300800 */
        /* <DEDUP_REMOVED lines=8> */
[----:B------:R-:W-:Y:S02]  /*1c610*/  LOP3.LUT R8, R8, 0x40, RZ, 0xfc, !PT ;  /* 0x0000004008087812 */ /* 0x000fe400078efcff */
[----:B-1----:R-:W-:Y:S01]  /*1c620*/  LOP3.LUT R10, R10, 0x7f, RZ, 0xc0, !PT ;  /* 0x0000007f0a0a7812 */ /* 0x002fe200078ec0ff */
[----:B---3--:R-:W-:Y:S02]  /*1c630*/  IMAD.MOV.U32 R3, RZ, RZ, R6 ;  /* 0x000000ffff037224 */ /* 0x008fe400078e0006 */
[----:B------:R-:W0:Y:S01]  /*1c640*/  @P0 LDC R6, c[0x0][0x450] ;  /* 0x00011400ff060b82 */ /* 0x000e220000000800 */
[----:B--2---:R-:W-:-:S02]  /*1c650*/  IMAD R0, R0, UR4, RZ ;  /* 0x0000000400007c24 */ /* 0x004fc4000f8e02ff */
[----:B------:R-:W-:-:S04]  /*1c660*/  IMAD.WIDE.U32 R2, R18, UR4, R2 ;  /* 0x0000000412027c25 */ /* 0x000fc8000f8e0002 */
[----:B------:R-:W-:Y:S01]  /*1c670*/  IMAD R0, R18, UR5, R0 ;  /* 0x0000000512007c24 */ /* 0x000fe2000f8e0200 */
[----:B------:R-:W-:-:S04]  /*1c680*/  ULDC.64 UR4, c[0x0][0x2e0] ;  /* 0x0000b80000047ab9 */ /* 0x000fc80000000a00 */
[----:B------:R-:W-:Y:S01]  /*1c690*/  IADD3 R3, R3, R0, RZ ;  /* 0x0000000003037210 */ /* 0x000fe20007ffe0ff */
[----:B----4-:R-:W-:Y:S02]  /*1c6a0*/  IMAD R0, R4, UR4, RZ ;  /* 0x0000000404007c24 */ /* 0x010fe4000f8e02ff */
[----:B------:R-:W1:Y:S02]  /*1c6b0*/  S2R R4, SR_TID.X ;  /* 0x0000000000047919 */ /* 0x000e640000002100 */
[C---:B------:R-:W-:Y:S02]  /*1c6c0*/  IMAD R0, R5.reuse, UR5, R0 ;  /* 0x0000000505007c24 */ /* 0x040fe4000f8e0200 */
        /* <DEDUP_REMOVED lines=37> */
[----:B------:R-:W-:-:S03]  /*1c920*/  IMAD R17, R17, 0x80, R10 ;  /* 0x0000008011117824 */ /* 0x000fc600078e020a */
[----:B------:R-:W-:Y:S04]  /*1c930*/  SHFL.IDX PT, R4, R2, RZ, 0x181f ;  /* 0x00181fff02047589 */ /* 0x000fe800000e0000 */
[----:B------:R-:W-:Y:S01]  /*1c940*/  SHFL.IDX PT, R6, R2, 0x1, 0x181f ;  /* 0x00381f0002067f89 */ /* 0x000fe200000e0000 */
[----:B--2---:R-:W-:-:S03]  /*1c950*/  IMAD R0, R5, R7, RZ ;  /* 0x0000000705007224 */ /* 0x004fc600078e02ff */
[----:B------:R-:W1:Y:S02]  /*1c960*/  SHFL.IDX PT, R5, R3, RZ, 0x181f ;  /* 0x00181fff03057589 */ /* 0x000e6400000e0000 */
[----:B------:R-:W-:-:S13]  /*1c970*/  ISETP.GE.AND P2, PT, R17, R0, PT ;  /* 0x000000001100720c */ /* 0x000fda0003f46270 */
[----:B-1----:R-:W-:-:S05]  /*1c980*/  @!P2 LEA R5, P3, R9, R5, 0x1 ;  /* 0x000000050905a211 */ /* 0x002fca00078608ff */
[----:B------:R-:W-:-:S05]  /*1c990*/  @!P2 IMAD.X R4, RZ, RZ, R4, P3 ;  /* 0x000000ffff04a224 */ /* 0x000fca00018e0604 */
[----:B------:R-:W-:-:S04]  /*1c9a0*/  @!P2 LOP3.LUT R5, R5, R4, RZ, 0x3c, !PT ;  /* 0x000000040505a212 */ /* 0x000fc800078e3cff */
[----:B------:R-:W-:-:S04]  /*1c9b0*/  @!P2 LOP3.LUT R4, R5, R4, RZ, 0x3c, !PT ;  /* 0x000000040504a212 */ /* 0x000fc800078e3cff */
[----:B------:R-:W-:-:S05]  /*1c9c0*/  @!P2 LOP3.LUT R5, R5, R4, RZ, 0x3c, !PT ;  /* 0x000000040505a212 */ /* 0x000fca00078e3cff */
[----:B-----5:R-:W-:Y:S04]  /*1c9d0*/  @!P2 LDGSTS.E.BYPASS.LTC128B.128 [R8+0x10400], desc[UR40][R4.64], !P0 ;  /* 0x104000000408afae */ /* 0x020fe8000c101d68 */
[----:B------:R1:W-:Y:S02]  /*1c9e0*/  @!P2 LDGSTS.E.BYPASS.LTC128B.128 [R8+0x14400], desc[UR40][R4.64+0x80], !P1 ;  /* 0x144000800408afae */ /* 0x0003e4000c901d68 */
[----:B-1----:R-:W-:-:S04]  /*1c9f0*/  IADD3 R4, R17, 0x10, RZ ;  /* 0x0000001011047810 */ /* 0x002fc80007ffe0ff */
[----:B------:R-:W-:Y:S02]  /*1ca00*/  ISETP.GE.AND P2, PT, R4, R0, PT ;  /* 0x000000000400720c */ /* 0x000fe40003f46270 */
[----:B------:R-:W1:Y:S11]  /*1ca10*/  SHFL.IDX PT, R4, R3, 0x1, 0x181f ;  /* 0x00381f0003047f89 */ /* 0x000e7600000e0000 */
[----:B-1----:R-:W-:-:S05]  /*1ca20*/  @!P2 LEA R5, P3, R9, R4, 0x1 ;  /* 0x000000040905a211 */ /* 0x002fca00078608ff */
[----:B------:R-:W-:Y:S02]  /*1ca30*/  @!P2 IMAD.X R4, RZ, RZ, R6, P3 ;  /* 0x000000ffff04a224 */ /* 0x000fe400018e0606 */
[----:B------:R-:W-:Y:S03]  /*1ca40*/  SHFL.IDX PT, R6, R2, 0x2, 0x181f ;  /* 0x00581f0002067f89 */ /* 0x000fe600000e0000 */
[----:B------:R-:W-:-:S04]  /*1ca50*/  @!P2 LOP3.LUT R5, R5, R4, RZ, 0x3c, !PT ;  /* 0x000000040505a212 */ /* 0x000fc800078e3cff */
[----:B------:R-:W-:-:S04]  /*1ca60*/  @!P2 LOP3.LUT R4, R5, R4, RZ, 0x3c, !PT ;  /* 0x000000040504a212 */ /* 0x000fc800078e3cff */
[----:B------:R-:W-:-:S05]  /*1ca70*/  @!P2 LOP3.LUT R5, R5, R4, RZ, 0x3c, !PT ;  /* 0x000000040505a212 */ /* 0x000fca00078e3cff */
[----:B------:R-:W-:Y:S04]  /*1ca80*/  @!P2 LDGSTS.E.BYPASS.LTC128B.128 [R8+0x10c00], desc[UR40][R4.64], !P0 ;  /* 0x10c000000408afae */ /* 0x000fe8000c101d68 */
[----:B------:R1:W-:Y:S02]  /*1ca90*/  @!P2 LDGSTS.E.BYPASS.LTC128B.128 [R8+0x14c00], desc[UR40][R4.64+0x80], !P1 ;  /* 0x14c000800408afae */ /* 0x0003e4000c901d68 */
[----:B-1----:R-:W-:-:S05]  /*1caa0*/  VIADD R4, R17, 0x20 ;  /* 0x0000002011047836 */ /* 0x002fca0000000000 */
        /* <DEDUP_REMOVED lines=45> */
[----:B------:R-:W1:Y:S04]  /*1cd80*/  SHFL.IDX PT, R4, R3, 0x6, 0x181f ;  /* 0x00d81f0003047f89 */ /* 0x000e6800000e0000 */
[----:B------:R-:W2:Y:S07]  /*1cd90*/  SHFL.IDX PT, R3, R3, 0x7, 0x181f ;  /* 0x00f81f0003037f89 */ /* 0x000eae00000e0000 */
[----:B-1----:R-:W-:-:S05]  /*1cda0*/  @!P2 LEA R5, P3, R9, R4, 0x1 ;  /* 0x000000040905a211 */ /* 0x002fca00078608ff */
[----:B------:R-:W-:-:S05]  /*1cdb0*/  @!P2 IMAD.X R4, RZ, RZ, R6, P3 ;  /* 0x000000ffff04a224 */ /* 0x000fca00018e0606 */
[----:B------:R-:W-:-:S04]  /*1cdc0*/  @!P2 LOP3.LUT R5, R5, R4, RZ, 0x3c, !PT ;  /* 0x000000040505a212 */ /* 0x000fc800078e3cff */
[----:B------:R-:W-:-:S04]  /*1cdd0*/  @!P2 LOP3.LUT R4, R5, R4, RZ, 0x3c, !PT ;  /* 0x000000040504a212 */ /* 0x000fc800078e3cff */
[----:B------:R-:W-:-:S05]  /*1cde0*/  @!P2 LOP3.LUT R5, R5, R4, RZ, 0x3c, !PT ;  /* 0x000000040505a212 */ /* 0x000fca00078e3cff */
[----:B------:R-:W-:Y:S04]  /*1cdf0*/  @!P2 LDGSTS.E.BYPASS.LTC128B.128 [R8+0x13400], desc[UR40][R4.64], !P0 ;  /* 0x134000000408afae */ /* 0x000fe8000c101d68 */
[----:B------:R1:W-:Y:S04]  /*1ce00*/  @!P2 LDGSTS.E.BYPASS.LTC128B.128 [R8+0x17400], desc[UR40][R4.64+0x80], !P1 ;  /* 0x174000800408afae */ /* 0x0003e8000c901d68 */
[----:B-12---:R1:W3:Y:S02]  /*1ce10*/  SHFL.IDX PT, R4, R2, 0x7, 0x181f ;  /* 0x00f81f0002047f89 */ /* 0x0062e400000e0000 */
.L_x_9872:
[----:B------:R-:W-:Y:S01]  /*1ce20*/  IADD3 R17, R17, 0x70, RZ ;  /* 0x0000007011117810 */ /* 0x000fe20007ffe0ff */
[----:B------:R-:W-:Y:S03]  /*1ce30*/  BSSY B0, `(.L_x_9678) ;  /* 0x000000a000007945 */ /* 0x000fe60003800000 */
[----:B------:R-:W-:-:S13]  /*1ce40*/  ISETP.GE.AND P2, PT, R17, R0, PT ;  /* 0x000000001100720c */ /* 0x000fda0003f46270 */
[----:B------:R-:W-:Y:S05]  /*1ce50*/  @P2 BRA `(.L_x_9679) ;  /* 0x00000000001c2947 */ /* 0x000fea0003800000 */
[----:B-1----:R-:W-:-:S05]  /*1ce60*/  LEA R2, P2, R9, R3, 0x1 ;  /* 0x0000000309027211 */ /* 0x002fca00078408ff */
[----:B---3--:R-:W-:-:S05]  /*1ce70*/  IMAD.X R3, RZ, RZ, R4, P2 ;  /* 0x000000ffff037224 */ /* 0x008fca00010e0604 */
[----:B------:R-:W-:Y:S01]  /*1ce80*/  @!PT LDS RZ, [RZ] ;  /* 0x00000000fffff984 */ /* 0x000fe20000000800 */
[----:B------:R-:W-:Y:S01]  /*1ce90*/  @!PT LDS RZ, [RZ] ;  /* 0x00000000fffff984 */ /* 0x000fe20000000800 */
[----:B------:R-:W-:Y:S01]  /*1cea0*/  @!PT LDS RZ, [RZ] ;  /* 0x00000000fffff984 */ /* 0x000fe20000000800 */
[----:B------:R2:W-:Y:S04]  /*1ceb0*/  LDGSTS.E.BYPASS.LTC128B.128 [R8+0x13c00], desc[UR40][R2.64], !P0 ;  /* 0x13c0000002087fae */ /* 0x0005e8000c101d68 */
[----:B------:R2:W-:Y:S02]  /*1cec0*/  LDGSTS.E.BYPASS.LTC128B.128 [R8+0x17c00], desc[UR40][R2.64+0x80], !P1 ;  /* 0x17c0008002087fae */ /* 0x0005e4000c901d68 */
.L_x_9679:
[----:B------:R-:W-:Y:S05]  /*1ced0*/  BSYNC B0 ;  /* 0x0000000000007941 */ /* 0x000fea0003800000 */
.L_x_9678:
[----:B--2---:R2:W5:Y:S01]  /*1cee0*/  LDL R8, [R1+0x4] ;  /* 0x0000040001087983 */ /* 0x0045620000100800 */
[----:B------:R-:W-:Y:S01]  /*1cef0*/  PLOP3.LUT P0, PT, PT, PT, PT, 0x80, 0x0 ;  /* 0x000000000000781c */ /* 0x000fe20003f0f070 */
[----:B------:R-:W-:-:S12]  /*1cf00*/  NOP ;  /* 0x0000000000007918 */ /* 0x000fd80000000000 */
.L_x_9680:
[----:B-1----:R-:W4:Y:S01]  /*1cf10*/  LDL R2, [R1+0x4] ;  /* 0x0000040001027983 */ /* 0x002f220000100800 */
        /* <DEDUP_REMOVED lines=17> */
[----:B-1--4-:R-:W-:Y:S05]  /*1d030*/  @!P0 BRA `(.L_x_9682) ;  /* 0x0000006000408947 */ /* 0x012fea0003800000 */
.L_x_9873:
[----:B------:R-:W-:Y:S05]  /*1d040*/  BSYNC B0 ;  /* 0x0000000000007941 */ /* 0x000fea0003800000 */
.L_x_9681:
[----:B-1----:R-:W4:Y:S01]  /*1d050*/  LDL R2, [R1+0x38] ;  /* 0x0000380001027983 */ /* 0x002f220000100800 */
        /* <DEDUP_REMOVED lines=10> */
[----:B---3--:R-:W3:Y:S04]  /*1d100*/  LDL R4, [R1+0xc] ;  /* 0x00000c0001047983 */ /* 0x008ee80000100800 */
[----:B------:R-:W2:Y:S01]  /*1d110*/  LDL R3, [R1+0x18] ;  /* 0x0000180001037983 */ /* 0x000ea20000100800 */
[----:B------:R-:W-:Y:S01]  /*1d120*/  BSSY B1, `(.L_x_9687) ;  /* 0x00000a0000017945 */ /* 0x000fe20003800000 */
[----:B----4-:R-:W-:Y:S01]  /*1d130*/  LOP3.LUT P1, RZ, R5, 0x4, RZ, 0xc0, !PT ;  /* 0x0000000405ff7812 */ /* 0x010fe2000782c0ff */
[----:B---3--:R-:W-:-:S05]  /*1d140*/  VIADD R7, R4, 0x1 ;  /* 0x0000000104077836 */ /* 0x008fca0000000000 */
[----:B------:R-:W-:-:S04]  /*1d150*/  ISETP.NE.AND P0, PT, R7, 0x2, PT ;  /* 0x000000020700780c */ /* 0x000fc80003f05270 */
[----:B------:R-:W-:Y:S02]  /*1d160*/  SEL R10, RZ, 0x1, P0 ;  /* 0x00000001ff0a7807 */ /* 0x000fe40000000000 */
[----:B------:R-:W-:Y:S02]  /*1d170*/  SEL R7, R7, RZ, P0 ;  /* 0x000000ff07077207 */ /* 0x000fe40000000000 */
[----:B--2---:R-:W-:Y:S01]  /*1d180*/  LOP3.LUT R10, R3, R10, RZ, 0x3c, !PT ;  /* 0x0000000a030a7212 */ /* 0x004fe200078e3cff */
[----:B------:R-:W-:Y:S06]  /*1d190*/  @!P1 BRA `(.L_x_9688) ;  /* 0x0000000800609947 */ /* 0x000fec0003800000 */
[----:B------:R1:W5:Y:S01]  /*1d1a0*/  LDL R4, [R1] ;  /* 0x0000000001047983 */ /* 0x0003620000100800 */
[----:B------:R-:W-:Y:S01]  /*1d1b0*/  ULDC.64 UR4, c[0x0][0x418] ;  /* 0x0001060000047ab9 */ /* 0x000fe20000000a00 */
[----:B------:R-:W-:Y:S01]  /*1d1c0*/  IMAD.MOV.U32 R6, RZ, RZ, R2 ;  /* 0x000000ffff067224 */ /* 0x000fe200078e0002 */
[----:B------:R-:W-:-:S04]  /*1d1d0*/  ISETP.NE.U32.AND P0, PT, RZ, UR4, PT ;  /* 0x00000004ff007c0c */ /* 0x000fc8000bf05070 */
[----:B------:R-:W-:-:S13]  /*1d1e0*/  ISETP.NE.AND.EX P0, PT, RZ, UR5, PT, P0 ;  /* 0x00000005ff007c0c */ /* 0x000fda000bf05300 */
[----:B-1----:R-:W-:Y:S05]  /*1d1f0*/  @!P0 BRA `(.L_x_9689) ;  /* 0x0000000000508947 */ /* 0x002fea0003800000 */
[----:B------:R-:W2:Y:S01]  /*1d200*/  LDL R9, [R1+0x28] ;  /* 0x0000280001097983 */ /* 0x000ea20000100800 */
[----:B------:R-:W1:Y:S03]  /*1d210*/  LDC R3, c[0x0][0x43c] ;  /* 0x00010f00ff037b82 */ /* 0x000e660000000800 */
[----:B-----5:R-:W3:Y:S01]  /*1d220*/  LDL R8, [R1+0x14] ;  /* 0x0000140001087983 */ /* 0x020ee20000100800 */
[----:B------:R-:W-:Y:S01]  /*1d230*/  MOV R0, R2 ;  /* 0x0000000200007202 */ /* 0x000fe20000000f00 */
[----:B------:R-:W-:Y:S01]  /*1d240*/  ULDC.64 UR6, c[0x0][0x428] ;  /* 0x00010a0000067ab9 */ /* 0x000fe20000000a00 */
[----:B-1----:R-:W-:-:S13]  /*1d250*/  ISETP.NE.AND P0, PT, R3, 0x1, PT ;  /* 0x000000010300780c */ /* 0x002fda0003f05270 */
[----:B------:R-:W1:Y:S02]  /*1d260*/  @P0 LDC.64 R4, c[0x0][0x440] ;  /* 0x00011000ff040b82 */ /* 0x000e640000000a00 */
[----:B-1----:R-:W-:-:S05]  /*1d270*/  @P0 IMAD.HI.U32 R4, R2, R4, RZ ;  /* 0x0000000402040227 */ /* 0x002fca00078e00ff */
        /* <DEDUP_REMOVED lines=12> */
.L_x_9689:
[----:B------:R-:W2:Y:S01]  /*1d340*/  LDL R0, [R1+0x4] ;  /* 0x0000040001007983 */ /* 0x000ea20000100800 */
[----:B------:R-:W-:Y:S01]  /*1d350*/  BSSY B3, `(.L_x_9690) ;  /* 0x0000005000037945 */ /* 0x000fe20003800000 */
[----:B--2---:R-:W-:Y:S02]  /*1d360*/  LEA R3, R7, R0, 0x3 ;  /* 0x0000000007037211 */ /* 0x004fe400078e18ff */
[----:B------:R-:W-:-:S04]  /*1d370*/  SHF.L.U32 R0, R10, 0x1f, RZ ;  /* 0x0000001f0a007819 */ /* 0x000fc800000006ff */
[----:B------:R-:W2:Y:S02]  /*1d380*/  SYNCS.PHASECHK.TRANS64.TRYWAIT P0, [R3+URZ+0x28840], R0 ;  /* 0x02884000030075a7 */ /* 0x000ea4000800017f */
[----:B--2---:R-:W-:Y:S05]  /*1d390*/  @!P0 BRA `(.L_x_9691) ;  /* 0x0000005c00808947 */ /* 0x004fea0003800000 */
.L_x_9874:
[----:B------:R-:W-:Y:S05]  /*1d3a0*/  BSYNC B3 ;  /* 0x0000000000037941 */ /* 0x000fea0003800000 */
.L_x_9690:
        /* <DEDUP_REMOVED lines=11> */
.L_x_9693:
[----:B------:R-:W-:Y:S05]  /*1d460*/  BSYNC B3 ;  /* 0x0000000000037941 */ /* 0x000fea0003800000 */
.L_x_9692:
[----:B------:R-:W3:Y:S04]  /*1d470*/  LDL R5, [R1+0x4] ;  /* 0x0000040001057983 */ /* 0x000ee80000100800 */
[----:B--2---:R-:W2:Y:S01]  /*1d480*/  LDL R0, [R1+0x1c] ;  /* 0x00001c0001007983 */ /* 0x004ea20000100800 */
[----:B-1----:R-:W-:Y:S01]  /*1d490*/  IMAD.MOV.U32 R9, RZ, RZ, RZ ;  /* 0x000000ffff097224 */ /* 0x002fe200078e00ff */
[----:B------:R-:W-:Y:S01]  /*1d4a0*/  UIADD3 UR4, UP0, UR38, 0x370, URZ ;  /* 0x0000037026047890 */ /* 0x000fe2000ff1e03f */
[----:B------:R-:W-:Y:S01]  /*1d4b0*/  PLOP3.LUT P0, PT, PT, PT, PT, 0x80, 0x0 ;  /* 0x000000000000781c */ /* 0x000fe20003f0f070 */
[----:B------:R-:W-:Y:S01]  /*1d4c0*/  UMOV UR6, 0x0 ;  /* 0x0000000000067882 */ /* 0x000fe20000000000 */
[----:B------:R-:W-:Y:S01]  /*1d4d0*/  IADD3 R3, R3, 0x28830, RZ ;  /* 0x0002883003037810 */ /* 0x000fe20007ffe0ff */
[----:B------:R-:W-:Y:S01]  /*1d4e0*/  UIADD3.X UR5, URZ, UR39, URZ, UP0, !UPT ;  /* 0x000000273f057290 */ /* 0x000fe200087fe43f */
[----:B------:R-:W-:Y:S01]  /*1d4f0*/  R2UR UR10, R9 ;  /* 0x00000000090a72ca */ /* 0x000fe200000e0000 */
[----:B------:R-:W-:Y:S01]  /*1d500*/  UMOV UR7, 0x14f00000 ;  /* 0x14f0000000077882 */ /* 0x000fe20000000000 */
[----:B---3-5:R-:W-:-:S02]  /*1d510*/  IMAD R8, R7, 0x8000, R5 ;  /* 0x0000800007087824 */ /* 0x028fc400078e0205 */
[----:B--2---:R-:W-:Y:S02]  /*1d520*/  IMAD R0, R6, 0x80, R0 ;  /* 0x0000008006007824 */ /* 0x004fe400078e0200 */
[----:B------:R-:W-:-:S09]  /*1d530*/  VIADD R5, R8, 0x18400 ;  /* 0x0001840008057836 */ /* 0x000fd20000000000 */
.L_x_9694:
        /* <DEDUP_REMOVED lines=16> */
.L_x_9695:
        /* <DEDUP_REMOVED lines=18> */
.L_x_9875:
[----:B------:R-:W-:Y:S05]  /*1d760*/  BSYNC B3 ;  /* 0x0000000000037941 */ /* 0x000fea0003800000 */
.L_x_9696:
        /* <DEDUP_REMOVED lines=10> */
.L_x_9698:
[----:B------:R-:W2:Y:S01]  /*1d810*/  LDL R3, [R1+0x8] ;  /* 0x0000080001037983 */ /* 0x000ea20000100800 */
[----:B------:R-:W-:Y:S01]  /*1d820*/  BSSY B3, `(.L_x_9699) ;  /* 0x0000004000037945 */ /* 0x000fe20003800000 */
[----:B--2---:R-:W-:-:S13]  /*1d830*/  LOP3.LUT P0, RZ, R3, 0x8, RZ, 0xc0, !PT ;  /* 0x0000000803ff7812 */ /* 0x004fda000780c0ff */
[----:B------:R-:W-:Y:S05]  /*1d840*/  @P0 BRA `(.L_x_9700) ;  /* 0x0000000000040947 */ /* 0x000fea0003800000 */
[----:B------:R-:W-:Y:S01]  /*1d850*/  BPT.TRAP 0x1 ;  /* 0x000000040000795c */ /* 0x000fe20000300000 */
.L_x_9700:
[----:B------:R-:W-:Y:S05]  /*1d860*/  BSYNC B3 ;  /* 0x0000000000037941 */ /* 0x000fea0003800000 */
.L_x_9699:
        /* <DEDUP_REMOVED lines=14> */
.L_x_9701:
        /* <DEDUP_REMOVED lines=16> */
.L_x_9702:
        /* <DEDUP_REMOVED lines=11> */
[----:B------:R1:W-:Y:S04]  /*1db00*/  STL [R1], R4 ;  /* 0x0000000401007387 */ /* 0x0003e80000100800 */
[----:B------:R1:W-:Y:S02]  /*1db10*/  STL [R1+0x10], R6 ;  /* 0x0000100601007387 */ /* 0x0003e40000100800 */
.L_x_9688:
[----:B------:R-:W-:Y:S05]  /*1db20*/  BSYNC B1 ;  /* 0x0000000000017941 */ /* 0x000fea0003800000 */
.L_x_9687:
[----:B------:R-:W2:Y:S04]  /*1db30*/  LDL.LU R0, [R1+0x38] ;  /* 0x0000380001007983 */ /* 0x000ea80000300800 */
[----:B------:R4:W-:Y:S04]  /*1db40*/  STL [R1+0x18], R10 ;  /* 0x0000180a01007387 */ /* 0x0009e80000100800 */
[----:B------:R4:W-:Y:S02]  /*1db50*/  STL [R1+0xc], R7 ;  /* 0x00000c0701007387 */ /* 0x0009e40000100800 */
[----:B--2-4-:R-:W-:-:S07]  /*1db60*/  IADD3 R0, R0, -0x3, RZ ;  /* 0xfffffffd00007810 */ /* 0x014fce0007ffe0ff */
.L_x_9686:
[----:B------:R-:W-:Y:S05]  /*1db70*/  BSYNC B2 ;  /* 0x0000000000027941 */ /* 0x000fea0003800000 */
.L_x_9685:
[----:B------:R-:W-:-:S13]  /*1db80*/  ISETP.NE.AND P0, PT, R2, RZ, PT ;  /* 0x000000ff0200720c */ /* 0x000fda0003f05270 */
[----:B------:R-:W-:Y:S05]  /*1db90*/  @!P0 BRA `(.L_x_9684) ;  /* 0x00000014001c8947 */ /* 0x000fea0003800000 */
[----:B-----5:R4:W5:Y:S02]  /*1dba0*/  LDL R8, [R1] ;  /* 0x0000000001087983 */ /* 0x0209640000100800 */
.L_x_9735:
[----:B-1-3--:R-:W3:Y:S04]  /*1dbb0*/  LDL R4, [R1+0x8] ;  /* 0x0000080001047983 */ /* 0x00aee80000100800 */
[----:B--2---:R-:W2:Y:S04]  /*1dbc0*/  LDL R3, [R1+0xc] ;  /* 0x00000c0001037983 */ /* 0x004ea80000100800 */
[----:B------:R-:W4:Y:S01]  /*1dbd0*/  LDL R2, [R1+0x18] ;  /* 0x0000180001027983 */ /* 0x000f220000100800 */
[----:B------:R-:W-:Y:S05]  /*1dbe0*/  YIELD ;  /* 0x0000000000007946 */ /* 0x000fea0003800000 */
        /* <DEDUP_REMOVED lines=29> */
[----:B-----5:R-:W-:-:S04]  /*1ddc0*/  LEA R8, P0, R2, UR4, 0x2 ;  /* 0x0000000402087c11 */ /* 0x020fc8000f8010ff */
[----:B------:R-:W-:-:S05]  /*1ddd0*/  LEA.HI.X R9, R2, UR5, R3, 0x2, P0 ;  /* 0x0000000502097c11 */ /* 0x000fca00080f1403 */
[----:B------:R1:W5:Y:S04]  /*1dde0*/  LDG.E R8, desc[UR40][R8.64] ;  /* 0x0000002808087981 */ /* 0x000368000c1e1900 */
.L_x_9705:
[----:B------:R-:W2:Y:S01]  /*1ddf0*/  LDL R2, [R1+0x4] ;  /* 0x0000040001027983 */ /* 0x000ea20000100800 */
[----:B------:R-:W-:Y:S01]  /*1de00*/  BSSY B2, `(.L_x_9706) ;  /* 0x0000005000027945 */ /* 0x000fe20003800000 */
[----:B--2---:R-:W-:Y:S01]  /*1de10*/  IMAD R3, R4, 0x8, R2 ;  /* 0x0000000804037824 */ /* 0x004fe200078e0202 */
[----:B------:R-:W-:-:S04]  /*1de20*/  SHF.L.U32 R2, R5, 0x1f, RZ ;  /* 0x0000001f05027819 */ /* 0x000fc800000006ff */
[----:B------:R-:W2:Y:S02]  /*1de30*/  SYNCS.PHASECHK.TRANS64.TRYWAIT P0, [R3+URZ+0x28840], R2 ;  /* 0x02884002030075a7 */ /* 0x000ea4000800017f */
[----:B--2---:R-:W-:Y:S05]  /*1de40*/  @!P0 BRA `(.L_x_9707) ;  /* 0x0000005000fc8947 */ /* 0x004fea0003800000 */
.L_x_9876:
[----:B------:R-:W-:Y:S05]  /*1de50*/  BSYNC B2 ;  /* 0x0000000000027941 */ /* 0x000fea0003800000 */
.L_x_9706:
        /* <DEDUP_REMOVED lines=11> */
.L_x_9709:
[----:B------:R-:W-:Y:S05]  /*1df10*/  BSYNC B2 ;  /* 0x0000000000027941 */ /* 0x000fea0003800000 */
.L_x_9708:
[----:B--2---:R-:W2:Y:S04]  /*1df20*/  LDL R2, [R1+0x4] ;  /* 0x0000040001027983 */ /* 0x004ea80000100800 */
[----:B------:R-:W3:Y:S01]  /*1df30*/  LDL R7, [R1+0x1c] ;  /* 0x00001c0001077983 */ /* 0x000ee20000100800 */
        /* <DEDUP_REMOVED lines=9> */
[----:B---3--:R-:W-:-:S03]  /*1dfd0*/  IMAD R7, R6, 0x80, R7 ;  /* 0x0000008006077824 */ /* 0x008fc600078e0207 */
[----:B-1----:R-:W-:-:S07]  /*1dfe0*/  IADD3 R9, R2, 0x18400, RZ ;  /* 0x0001840002097810 */ /* 0x002fce0007ffe0ff */
.L_x_9710:
        /* <DEDUP_REMOVED lines=16> */
.L_x_9711:
        /* <DEDUP_REMOVED lines=18> */
.L_x_9877:
[----:B------:R-:W-:Y:S05]  /*1e210*/  BSYNC B2 ;  /* 0x0000000000027941 */ /* 0x000fea0003800000 */
.L_x_9712:
[----:B------:R-:W2:Y:S01]  /*1e220*/  LDL R7, [R1+0x3c] ;  /* 0x00003c0001077983 */ /* 0x000ea20000100800 */
[----:B------:R-:W3:Y:S02]  /*1e230*/  S2R R9, SR_TID.X ;  /* 0x0000000000097919 */ /* 0x000ee40000002100 */
[----:B---3--:R-:W-:-:S04]  /*1e240*/  LOP3.LUT R9, R9, 0x7f, RZ, 0xc0, !PT ;  /* 0x0000007f09097812 */ /* 0x008fc800078ec0ff */
[----:B------:R-:W-:-:S13]  /*1e250*/  ISETP.NE.AND P0, PT, R9, RZ, PT ;  /* 0x000000ff0900720c */ /* 0x000fda0003f05270 */
[----:B-1----:R-:W-:-:S04]  /*1e260*/  @!P0 MOV R3, 0x8000 ;  /* 0x0000800000038802 */ /* 0x002fc80000000f00 */
[----:B------:R2:W-:Y:S02]  /*1e270*/  @!P0 SYNCS.ARRIVE.TRANS64 RZ, [R2+URZ+0x28850], R3 ;  /* 0x0288500302ff89a7 */ /* 0x0005e4000800003f */
[----:B--2---:R-:W-:-:S04]  /*1e280*/  PRMT R3, R7, 0x9910, RZ ;  /* 0x0000991007037816 */ /* 0x004fc800000000ff */
[----:B------:R-:W-:-:S13]  /*1e290*/  ISETP.NE.AND P0, PT, R3, 0x2, PT ;  /* 0x000000020300780c */ /* 0x000fda0003f05270 */
[----:B------:R-:W-:Y:S05]  /*1e2a0*/  @P0 BRA `(.L_x_9714) ;  /* 0x0000000000040947 */ /* 0x000fea0003800000 */
[----:B------:R-:W-:Y:S01]  /*1e2b0*/  BPT.TRAP 0x1 ;  /* 0x000000040000795c */ /* 0x000fe20000300000 */
.L_x_9714:
[----:B------:R-:W2:Y:S01]  /*1e2c0*/  LDL R3, [R1+0x8] ;  /* 0x0000080001037983 */ /* 0x000ea20000100800 */
[----:B------:R-:W-:Y:S01]  /*1e2d0*/  BSSY B2, `(.L_x_9715) ;  /* 0x0000004000027945 */ /* 0x000fe20003800000 */
[----:B--2---:R-:W-:-:S13]  /*1e2e0*/  LOP3.LUT P0, RZ, R3, 0x8, RZ, 0xc0, !PT ;  /* 0x0000000803ff7812 */ /* 0x004fda000780c0ff */
[----:B------:R-:W-:Y:S05]  /*1e2f0*/  @P0 BRA `(.L_x_9716) ;  /* 0x0000000000040947 */ /* 0x000fea0003800000 */
[----:B------:R-:W-:Y:S01]  /*1e300*/  BPT.TRAP 0x1 ;  /* 0x000000040000795c */ /* 0x000fe20000300000 */
.L_x_9716:
[----:B------:R-:W-:Y:S05]  /*1e310*/  BSYNC B2 ;  /* 0x0000000000027941 */ /* 0x000fea0003800000 */
.L_x_9715:
        /* <DEDUP_REMOVED lines=14> */
.L_x_9717:
        /* <DEDUP_REMOVED lines=16> */
.L_x_9718:
        /* <DEDUP_REMOVED lines=13> */
.L_x_9704:
[----:B------:R-:W-:Y:S05]  /*1e5d0*/  BSYNC B1 ;  /* 0x0000000000017941 */ /* 0x000fea0003800000 */
.L_x_9703:
        /* <DEDUP_REMOVED lines=35> */
.L_x_9721:
[----:B------:R-:W3:Y:S01]  /*1e810*/  LDL R2, [R1+0x4] ;  /* 0x0000040001027983 */ /* 0x000ee20000100800 */
[----:B------:R-:W-:Y:S01]  /*1e820*/  BSSY B2, `(.L_x_9722) ;  /* 0x0000005000027945 */ /* 0x000fe20003800000 */
[----:B---3--:R-:W-:Y:S01]  /*1e830*/  IMAD R3, R11, 0x8, R2 ;  /* 0x000000080b037824 */ /* 0x008fe200078e0202 */
[----:B------:R-:W-:-:S04]  /*1e840*/  SHF.L.U32 R2, R10, 0x1f, RZ ;  /* 0x0000001f0a027819 */ /* 0x000fc800000006ff */
[----:B------:R-:W3:Y:S02]  /*1e850*/  SYNCS.PHASECHK.TRANS64.TRYWAIT P0, [R3+URZ+0x28840], R2 ;  /* 0x02884002030075a7 */ /* 0x000ee4000800017f */
[----:B---3--:R-:W-:Y:S05]  /*1e860*/  @!P0 BRA `(.L_x_9723) ;  /* 0x00000048009c8947 */ /* 0x008fea0003800000 */
.L_x_9878:
[----:B------:R-:W-:Y:S05]  /*1e870*/  BSYNC B2 ;  /* 0x0000000000027941 */ /* 0x000fea0003800000 */
.L_x_9722:
[----:B------:R-:W4:Y:S01]  /*1e880*/  S2R R7, SR_TID.X ;  /* 0x0000000000077919 */ /* 0x000f220000002100 */
[----:B------:R-:W-:Y:S01]  /*1e890*/  BSSY B2, `(.L_x_9724) ;  /* 0x000000a000027945 */ /* 0x000fe20003800000 */
[----:B----4-:R-:W-:-:S04]  /*1e8a0*/  LOP3.LUT R7, R7, 0x7f, RZ, 0xc0, !PT ;  /* 0x0000007f07077812 */ /* 0x010fc800078ec0ff */
[----:B------:R-:W-:-:S13]  /*1e8b0*/  ISETP.NE.AND P0, PT, R7, RZ, PT ;  /* 0x000000ff0700720c */ /* 0x000fda0003f05270 */
[----:B------:R-:W-:Y:S05]  /*1e8c0*/  @P0 BRA `(.L_x_9725) ;  /* 0x0000000000180947 */ /* 0x000fea0003800000 */
[----:B------:R-:W4:Y:S01]  /*1e8d0*/  LDL R7, [R1+0x8] ;  /* 0x0000080001077983 */ /* 0x000f220000100800 */
[----:B---3--:R-:W-:-:S04]  /*1e8e0*/  MOV R2, 0x8000 ;  /* 0x0000800000027802 */ /* 0x008fc80000000f00 */
[----:B------:R3:W-:Y:S01]  /*1e8f0*/  SYNCS.ARRIVE.TRANS64 RZ, [R3+URZ+0x28830], R2 ;  /* 0x0288300203ff79a7 */ /* 0x0007e2000800003f */
[----:B----4-:R-:W-:-:S13]  /*1e900*/  LOP3.LUT P1, RZ, R7, 0x1, RZ, 0xc0, !PT ;  /* 0x0000000107ff7812 */ /* 0x010fda000782c0ff */
[----:B---3--:R-:W-:Y:S05]  /*1e910*/  @!P1 BRA `(.L_x_9725) ;  /* 0x0000000000049947 */ /* 0x008fea0003800000 */
[----:B------:R-:W-:Y:S01]  /*1e920*/  BPT.TRAP 0x1 ;  /* 0x000000040000795c */ /* 0x000fe20000300000 */
.L_x_9725:
[----:B------:R-:W-:Y:S05]  /*1e930*/  BSYNC B2 ;  /* 0x0000000000027941 */ /* 0x000fea0003800000 */
.L_x_9724:
[----:B-1----:R-:W4:Y:S04]  /*1e940*/  LDL R9, [R1+0x4] ;  /* 0x0000040001097983 */ /* 0x002f280000100800 */
[----:B---3--:R-:W4:Y:S04]  /*1e950*/  LDL R2, [R1+0xc] ;  /* 0x00000c0001027983 */ /* 0x008f280000100800 */
[----:B------:R-:W3:Y:S01]  /*1e960*/  LDL R7, [R1+0x1c] ;  /* 0x00001c0001077983 */ /* 0x000ee20000100800 */
        /* <DEDUP_REMOVED lines=8> */
[----:B----4-:R-:W-:Y:S01]  /*1e9f0*/  IMAD R2, R2, 0x8000, R9 ;  /* 0x0000800002027824 */ /* 0x010fe200078e0209 */
[----:B---3--:R-:W-:-:S03]  /*1ea00*/  LEA R7, R6, R7, 0x7 ;  /* 0x0000000706077211 */ /* 0x008fc600078e38ff */
[----:B------:R-:W-:-:S08]  /*1ea10*/  VIADD R9, R2, 0x18400 ;  /* 0x0001840002097836 */ /* 0x000fd00000000000 */
.L_x_9726:
        /* <DEDUP_REMOVED lines=16> */
.L_x_9727:
        /* <DEDUP_REMOVED lines=16> */
.L_x_9879:
[----:B------:R-:W-:Y:S05]  /*1ec20*/  BSYNC B2 ;  /* 0x0000000000027941 */ /* 0x000fea0003800000 */
.L_x_9728:
[----:B------:R-:W2:Y:S01]  /*1ec30*/  LDL R7, [R1+0x3c] ;  /* 0x00003c0001077983 */ /* 0x000ea20000100800 */
[----:B------:R-:W3:Y:S02]  /*1ec40*/  S2R R3, SR_TID.X ;  /* 0x0000000000037919 */ /* 0x000ee40000002100 */
[----:B---3--:R-:W-:-:S04]  /*1ec50*/  LOP3.LUT R3, R3, 0x7f, RZ, 0xc0, !PT ;  /* 0x0000007f03037812 */ /* 0x008fc800078ec0ff */
[----:B------:R-:W-:-:S13]  /*1ec60*/  ISETP.NE.AND P0, PT, R3, RZ, PT ;  /* 0x000000ff0300720c */ /* 0x000fda0003f05270 */
[----:B------:R-:W-:-:S04]  /*1ec70*/  @!P0 IMAD.MOV.U32 R3, RZ, RZ, 0x8000 ;  /* 0x00008000ff038424 */ /* 0x000fc800078e00ff */
[----:B------:R2:W-:Y:S02]  /*1ec80*/  @!P0 SYNCS.ARRIVE.TRANS64 RZ, [R2+URZ+0x28850], R3 ;  /* 0x0288500302ff89a7 */ /* 0x0005e4000800003f */
[----:B--2---:R-:W-:-:S04]  /*1ec90*/  PRMT R3, R7, 0x9910, RZ ;  /* 0x0000991007037816 */ /* 0x004fc800000000ff */
[----:B------:R-:W-:-:S13]  /*1eca0*/  ISETP.NE.AND P0, PT, R3, 0x2, PT ;  /* 0x000000020300780c */ /* 0x000fda0003f05270 */
[----:B------:R-:W-:Y:S05]  /*1ecb0*/  @P0 BRA `(.L_x_9730) ;  /* 0x0000000000040947 */ /* 0x000fea0003800000 */
[----:B------:R-:W-:Y:S01]  /*1ecc0*/  BPT.TRAP 0x1 ;  /* 0x000000040000795c */ /* 0x000fe20000300000 */
.L_x_9730:
[----:B------:R-:W2:Y:S01]  /*1ecd0*/  LDL R3, [R1+0x8] ;  /* 0x0000080001037983 */ /* 0x000ea20000100800 */
[----:B------:R-:W-:Y:S01]  /*1ece0*/  BSSY B2, `(.L_x_9731) ;  /* 0x0000004000027945 */ /* 0x000fe20003800000 */
[----:B--2---:R-:W-:-:S13]  /*1ecf0*/  LOP3.LUT P0, RZ, R3, 0x8, RZ, 0xc0, !PT ;  /* 0x0000000803ff7812 */ /* 0x004fda000780c0ff */
[----:B------:R-:W-:Y:S05]  /*1ed00*/  @P0 BRA `(.L_x_9732) ;  /* 0x0000000000040947 */ /* 0x000fea0003800000 */
[----:B------:R-:W-:Y:S01]  /*1ed10*/  BPT.TRAP 0x1 ;  /* 0x000000040000795c */ /* 0x000fe20000300000 */
.L_x_9732:
[----:B------:R-:W-:Y:S05]  /*1ed20*/  BSYNC B2 ;  /* 0x0000000000027941 */ /* 0x000fea0003800000 */
.L_x_9731:
[----:B------:R-:W2:Y:S04]  /*1ed30*/  LDL R7, [R1+0x4] ;  /* 0x0000040001077983 */ /* 0x000ea80000100800 */
[----:B-1----:R-:W3:Y:S04]  /*1ed40*/  LDL R5, [R1+0x1c] ;  /* 0x00001c0001057983 */ /* 0x002ee80000100800 */
        /* <DEDUP_REMOVED lines=11> */
.L_x_9733:
        /* <DEDUP_REMOVED lines=16> */
.L_x_9734:
        /* <DEDUP_REMOVED lines=13> */
.L_x_9720:
[----:B------:R-:W-:Y:S05]  /*1efd0*/  BSYNC B1 ;  /* 0x0000000000017941 */ /* 0x000fea0003800000 */
.L_x_9719:
[C---:B------:R-:W-:Y:S01]  /*1efe0*/  ISETP.GT.AND P0, PT, R0.reuse, 0x1, PT ;  /* 0x000000010000780c */ /* 0x040fe20003f04270 */
[----:B------:R-:W-:-:S12]  /*1eff0*/  VIADD R0, R0, 0xfffffffe ;  /* 0xfffffffe00007836 */ /* 0x000fd80000000000 */
[----:B------:R-:W-:Y:S05]  /*1f000*/  @P0 BRA `(.L_x_9735) ;  /* 0xffffffe800e80947 */ /* 0x000fea000383ffff */
.L_x_9684:
[----:B------:R-:W-:Y:S05]  /*1f010*/  BSYNC B0 ;  /* 0x0000000000007941 */ /* 0x000fea0003800000 */
.L_x_9683:
[----:B------:R-:W4:Y:S01]  /*1f020*/  S2R R2, SR_TID.X ;  /* 0x0000000000027919 */ /* 0x000f220000002100 */
[----:B------:R-:W-:Y:S01]  /*1f030*/  BSSY B0, `(.L_x_9736) ;  /* 0x0000010000007945 */ /* 0x000fe20003800000 */
[----:B----4-:R-:W-:-:S04]  /*1f040*/  LOP3.LUT R2, R2, 0x7f, RZ, 0xc0, !PT ;  /* 0x0000007f02027812 */ /* 0x010fc800078ec0ff */
[----:B------:R-:W-:-:S13]  /*1f050*/  ISETP.NE.AND P0, PT, R2, RZ, PT ;  /* 0x000000ff0200720c */ /* 0x000fda0003f05270 */
[----:B------:R-:W-:Y:S05]  /*1f060*/  @P0 BRA `(.L_x_9737) ;  /* 0x0000000000300947 */ /* 0x000fea0003800000 */
[----:B------:R-:W4:Y:S01]  /*1f070*/  S2R R2, SR_LANEID ;  /* 0x0000000000027919 */ /* 0x000f220000000000 */
[----:B------:R-:W-:Y:S01]  /*1f080*/  VOTEU.ANY UR4, UPT, PT ;  /* 0x0000000000047886 */ /* 0x000fe200038e0100 */
[----:B-1-3--:R-:W1:Y:S01]  /*1f090*/  LDC.64 R4, c[0x0][0xc60] ;  /* 0x00031800ff047b82 */ /* 0x00ae620000000a00 */
[----:B------:R-:W4:Y:S02]  /*1f0a0*/  FLO.U32 R0, UR4 ;  /* 0x0000000400007d00 */ /* 0x000f2400080e0000 */
[----:B----4-:R-:W-:-:S06]  /*1f0b0*/  ISETP.EQ.U32.AND P0, PT, R0, R2, PT ;  /* 0x000000020000720c */ /* 0x010fcc0003f02070 */
[----:B------:R-:W1:Y:S07]  /*1f0c0*/  POPC R2, UR4 ;  /* 0x0000000400027d09 */ /* 0x000e6e0008000000 */
[----:B-1----:R-:W3:Y:S04]  /*1f0d0*/  @P0 ATOMG.E.ADD.STRONG.GPU PT, R2, desc[UR40][R4.64], R2 ;  /* 0x00000002040209a8 */ /* 0x002ee800081ee1e8 */
[----:B---3--:R1:W3:Y:S02]  /*1f0e0*/  SHFL.IDX PT, R2, R2, R0, 0x1f ;  /* 0x00001f0002027589 */ /* 0x0082e400000e0000 */
[----:B-1----:R-:W1:Y:S02]  /*1f0f0*/  S2R R0, SR_LTMASK ;  /* 0x0000000000007919 */ /* 0x002e640000003900 */
[----:B-1----:R-:W-:-:S06]  /*1f100*/  LOP3.LUT R0, R0, UR4, RZ, 0xc0, !PT ;  /* 0x0000000400007c12 */ /* 0x002fcc000f8ec0ff */
[----:B------:R-:W3:Y:S02]  /*1f110*/  POPC R0, R0 ;  /* 0x0000000000007309 */ /* 0x000ee40000000000 */
[----:B---3--:R-:W-:-:S07]  /*1f120*/  IADD3 R16, R2, UR36, R0 ;  /* 0x0000002402107c10 */ /* 0x008fce000fffe000 */
.L_x_9737:
[----:B------:R-:W-:Y:S05]  /*1f130*/  BSYNC B0 ;  /* 0x0000000000007941 */ /* 0x000fea0003800000 */
.L_x_9736:
        /* <DEDUP_REMOVED lines=8> */
[----:B----4-:R-:W-:-:S02]  /*1f1c0*/  LEA R0, R0, R3, 0x3 ;  /* 0x0000000300007211 */ /* 0x010fc400078e18ff */
[----:B--2---:R-:W-:-:S04]  /*1f1d0*/  SHF.L.U32 R2, R2, 0x1f, RZ ;  /* 0x0000001f02027819 */ /* 0x004fc800000006ff */
[----:B------:R-:W2:Y:S02]  /*1f1e0*/  SYNCS.PHASECHK.TRANS64.TRYWAIT P0, [R0+URZ+0x28860], R2 ;  /* 0x02886002000075a7 */ /* 0x000ea4000800017f */
[----:B--2---:R-:W-:Y:S05]  /*1f1f0*/  @!P0 BRA `(.L_x_9741) ;  /* 0x0000004000608947 */ /* 0x004fea0003800000 */
.L_x_9880:
[----:B------:R-:W-:Y:S05]  /*1f200*/  BSYNC B1 ;  /* 0x0000000000017941 */ /* 0x000fea0003800000 */
.L_x_9740:
[----:B------:R-:W4:Y:S01]  /*1f210*/  LDL R3, [R1+0x3c] ;  /* 0x00003c0001037983 */ /* 0x000f220000100800 */
[----:B-1-3--:R-:W1:Y:S02]  /*1f220*/  S2R R4, SR_TID.X ;  /* 0x0000000000047919 */ /* 0x00ae640000002100 */
[----:B-1----:R-:W-:-:S04]  /*1f230*/  LOP3.LUT R4, R4, 0x7f, RZ, 0xc0, !PT ;  /* 0x0000007f04047812 */ /* 0x002fc800078ec0ff */
[----:B------:R-:W-:-:S13]  /*1f240*/  ISETP.NE.AND P0, PT, R4, RZ, PT ;  /* 0x000000ff0400720c */ /* 0x000fda0003f05270 */
[----:B--2---:R-:W-:-:S04]  /*1f250*/  @!P0 IMAD.MOV.U32 R2, RZ, RZ, 0x8000 ;  /* 0x00008000ff028424 */ /* 0x004fc800078e00ff */
[----:B------:R4:W-:Y:S02]  /*1f260*/  @!P0 SYNCS.ARRIVE.TRANS64 RZ, [R0+URZ+0x28850], R2 ;  /* 0x0288500200ff89a7 */ /* 0x0009e4000800003f */
[----:B----4-:R-:W-:-:S04]  /*1f270*/  PRMT R2, R3, 0x9910, RZ ;  /* 0x0000991003027816 */ /* 0x010fc800000000ff */
[----:B------:R-:W-:-:S13]  /*1f280*/  ISETP.NE.AND P0, PT, R2, 0x2, PT ;  /* 0x000000020200780c */ /* 0x000fda0003f05270 */
[----:B------:R-:W-:Y:S05]  /*1f290*/  @P0 BRA `(.L_x_9742) ;  /* 0x0000000000040947 */ /* 0x000fea0003800000 */
[----:B------:R-:W-:Y:S01]  /*1f2a0*/  BPT.TRAP 0x1 ;  /* 0x000000040000795c */ /* 0x000fe20000300000 */
.L_x_9742:
[----:B------:R-:W2:Y:S01]  /*1f2b0*/  LDL R2, [R1+0x8] ;  /* 0x0000080001027983 */ /* 0x000ea20000100800 */
[----:B------:R-:W-:Y:S01]  /*1f2c0*/  BSSY B1, `(.L_x_9743) ;  /* 0x0000004000017945 */ /* 0x000fe20003800000 */
[----:B--2---:R-:W-:-:S13]  /*1f2d0*/  LOP3.LUT P0, RZ, R2, 0x8, RZ, 0xc0, !PT ;  /* 0x0000000802ff7812 */ /* 0x004fda000780c0ff */
[----:B------:R-:W-:Y:S05]  /*1f2e0*/  @P0 BRA `(.L_x_9744) ;  /* 0x0000000000040947 */ /* 0x000fea0003800000 */
[----:B------:R-:W-:Y:S01]  /*1f2f0*/  BPT.TRAP 0x1 ;  /* 0x000000040000795c */ /* 0x000fe20000300000 */
.L_x_9744:
[----:B------:R-:W-:Y:S05]  /*1f300*/  BSYNC B1 ;  /* 0x0000000000017941 */ /* 0x000fea0003800000 */
.L_x_9743:
[----:B------:R-:W2:Y:S04]  /*1f310*/  LDL.LU R5, [R1+0x1c] ;  /* 0x00001c0001057983 */ /* 0x000ea80000300800 */
[----:B------:R-:W2:Y:S04]  /*1f320*/  LDL.LU R3, [R1+0x10] ;  /* 0x0000100001037983 */ /* 0x000ea80000300800 */
[----:B------:R-:W3:Y:S04]  /*1f330*/  LDL R4, [R1+0x4] ;  /* 0x0000040001047983 */ /* 0x000ee80000100800 */
        /* <DEDUP_REMOVED lines=9> */
[----:B---3--:R-:W-:-:S04]  /*1f3d0*/  IMAD R2, R2, 0x8000, R4 ;  /* 0x0000800002027824 */ /* 0x008fc800078e0204 */
[----:B------:R-:W-:-:S07]  /*1f3e0*/  VIADD R4, R2, 0x400 ;  /* 0x0000040002047836 */ /* 0x000fce0000000000 */
.L_x_9745:
        /* <DEDUP_REMOVED lines=16> */
.L_x_9746:
        /* <DEDUP_REMOVED lines=11> */
.L_x_9739:
[----:B------:R-:W-:Y:S05]  /*1f5a0*/  BSYNC B0 ;  /* 0x0000000000007941 */ /* 0x000fea0003800000 */
.L_x_9738:
[----:B------:R-:W4:Y:S04]  /*1f5b0*/  LDL.LU R5, [R1+0xc] ;  /* 0x00000c0001057983 */ /* 0x000f280000300800 */
[----:B-1-3--:R-:W3:Y:S01]  /*1f5c0*/  LDL.LU R4, [R1+0x18] ;  /* 0x0000180001047983 */ /* 0x00aee20000300800 */
[----:B----4-:R-:W-:-:S05]  /*1f5d0*/  VIADD R0, R5, 0x1 ;  /* 0x0000000105007836 */ /* 0x010fca0000000000 */
[----:B------:R-:W-:-:S04]  /*1f5e0*/  ISETP.NE.AND P0, PT, R0, 0x2, PT ;  /* 0x000000020000780c */ /* 0x000fc80003f05270 */
[----:B------:R-:W-:Y:S02]  /*1f5f0*/  SEL R2, RZ, 0x1, P0 ;  /* 0x00000001ff027807 */ /* 0x000fe40000000000 */
[----:B------:R-:W-:Y:S02]  /*1f600*/  SEL R0, R0, RZ, P0 ;  /* 0x000000ff00007207 */ /* 0x000fe40000000000 */
[----:B---3--:R-:W-:-:S03]  /*1f610*/  LOP3.LUT R4, R4, R2, RZ, 0x3c, !PT ;  /* 0x0000000204047212 */ /* 0x008fc600078e3cff */
[----:B------:R1:W-:Y:S04]  /*1f620*/  STL [R1+0xc], R0 ;  /* 0x00000c0001007387 */ /* 0x0003e80000100800 */
[----:B------:R1:W-:Y:S02]  /*1f630*/  STL [R1+0x18], R4 ;  /* 0x0000180401007387 */ /* 0x0003e40000100800 */
.L_x_9663:
[----:B------:R-:W-:Y:S05]  /*1f640*/  BSYNC B7 ;  /* 0x0000000000077941 */ /* 0x000fea0003800000 */
.L_x_9661:
[----:B------:R-:W3:Y:S02]  /*1f650*/  LDL R7, [R1+0x8] ;  /* 0x0000080001077983 */ /* 0x000ee40000100800 */
[----:B---3--:R-:W-:-:S13]  /*1f660*/  LOP3.LUT P0, RZ, R7, 0x10, RZ, 0xc0, !PT ;  /* 0x0000001007ff7812 */ /* 0x008fda000780c0ff */
[----:B------:R-:W-:Y:S05]  /*1f670*/  @!P0 BRA `(.L_x_9747) ;  /* 0x0000000000288947 */ /* 0x000fea0003800000 */
[----:B------:R-:W-:Y:S05]  /*1f680*/  WARPSYNC.ALL ;  /* 0x0000000000007948 */ /* 0x000fea0003800000 */
[----:B------:R-:W3:Y:S08]  /*1f690*/  S2UR UR5, SR_CgaCtaId ;  /* 0x00000000000579c3 */ /* 0x000ef00000008800 */
[----:B------:R-:W-:Y:S06]  /*1f6a0*/  BAR.SYNC.DEFER_BLOCKING 0x5, 0x180 ;  /* 0x0146000000007b1d */ /* 0x000fec0000010000 */
[----:B------:R-:W-:-:S02]  /*1f6b0*/  UMOV UR4, 0x400 ;  /* 0x0000040000047882 */ /* 0x000fc40000000000 */
[----:B---3--:R-:W-:-:S06]  /*1f6c0*/  ULEA UR4, UR5, UR4, 0x18 ;  /* 0x0000000405047291 */ /* 0x008fcc000f8ec03f */
[----:B-1----:R-:W-:-:S05]  /*1f6d0*/  MOV R0, UR4 ;  /* 0x0000000400007c02 */ /* 0x002fca0008000f00 */
[----:B------:R1:W3:Y:S04]  /*1f6e0*/  LDS.128 R16, [R0+0x288d0] ;  /* 0x0288d00000107984 */ /* 0x0002e80000000c00 */
[----:B------:R1:W-:Y:S01]  /*1f6f0*/  STL [R1+0x4], R0 ;  /* 0x0000040001007387 */ /* 0x0003e20000100800 */
[----:B------:R-:W-:Y:S06]  /*1f700*/  BAR.ARV 0x4, 0x180 ;  /* 0x0106000000007b1d */ /* 0x000fec0000002000 */
[----:B------:R-:W-:Y:S05]  /*1f710*/  BRA `(.L_x_9748) ;  /* 0x0000000800d87947 */ /* 0x000fea0003800000 */
.L_x_9747:
[----:B------:R-:W3:Y:S01]  /*1f720*/  LDL R6, [R1+0x2c] ;  /* 0x00002c0001067983 */ /* 0x000ee20000100800 */
[----:B------:R-:W-:Y:S01]  /*1f730*/  UMOV UR4, 0xffffffff ;  /* 0xffffffff00047882 */ /* 0x000fe20000000000 */
[----:B---3--:R-:W-:Y:S02]  /*1f740*/  ISETP.NE.AND P5, PT, R6, 0x1f, PT ;  /* 0x0000001f0600780c */ /* 0x008fe40003fa5270 */
[----:B------:R-:W-:Y:S11]  /*1f750*/  BRA.DIV UR4, `(.L_x_9749) ;  /* 0x0000003e041c7947 */ /* 0x000ff6000b800000 */
[----:B-1----:R-:W-:Y:S01]  /*1f760*/  IMAD.IADD R0, R19, 0x1, R6 ;  /* 0x0000000113007824 */ /* 0x002fe200078e0206 */
[----:B------:R-:W-:Y:S01]  /*1f770*/  ULDC UR4, c[0x0][0xc3c] ;  /* 0x00030f0000047ab9 */ /* 0x000fe20000000800 */
[----:B------:R-:W-:-:S03]  /*1f780*/  LOP3.LUT P4, RZ, R7, 0x1, RZ, 0xc0, !PT ;  /* 0x0000000107ff7812 */ /* 0x000fc6000788c0ff */
[----:B------:R-:W-:-:S13]  /*1f790*/  ISETP.GE.OR P0, PT, R0, UR4, !P5 ;  /* 0x0000000400007c0c */ /* 0x000fda000ef06670 */
[----:B------:R-:W1:Y:S02]  /*1f7a0*/  @!P0 LDC.64 R2, c[0x0][0xc80] ;  /* 0x00032000ff028b82 */ /* 0x000e640000000a00 */
[----:B-1----:R-:W-:-:S06]  /*1f7b0*/  @!P0 IMAD.WIDE R2, R0, 0x4, R2 ;  /* 0x0000000400028825 */ /* 0x002fcc00078e0202 */
[----:B------:R1:W3:Y:S01]  /*1f7c0*/  @!P0 LDG.E R3, desc[UR40][R2.64] ;  /* 0x0000002802038981 */ /* 0x0002e2000c1e1900 */
[C---:B------:R-:W-:Y:S02]  /*1f7d0*/  ISETP.GE.U32.AND P1, PT, R6.reuse, 0x4, PT ;  /* 0x000000040600780c */ /* 0x040fe40003f26070 */
[C---:B------:R-:W-:Y:S01]  /*1f7e0*/  ISETP.GE.U32.AND P2, PT, R6.reuse, 0x8, PT ;  /* 0x000000080600780c */ /* 0x040fe20003f46070 */
[----:B------:R-:W-:Y:S01]  /*1f7f0*/  SHFL.IDX PT, R0, R16, RZ, 0x1f ;  /* 0x00001fff10007589 */ /* 0x000fe200000e0000 */
[C---:B------:R-:W-:Y:S01]  /*1f800*/  ISETP.GE.U32.AND P3, PT, R6.reuse, 0x10, PT ;  /* 0x000000100600780c */ /* 0x040fe20003f66070 */
[----:B-1----:R-:W-:Y:S02]  /*1f810*/  IMAD.MOV.U32 R2, RZ, RZ, RZ ;  /* 0x000000ffff027224 */ /* 0x002fe400078e00ff */
[----:B---3--:R-:W-:Y:S01]  /*1f820*/  @!P0 IMAD.MOV.U32 R2, RZ, RZ, R3 ;  /* 0x000000ffff028224 */ /* 0x008fe200078e0003 */
[----:B------:R-:W-:-:S04]  /*1f830*/  ISETP.GE.U32.AND P0, PT, R6, 0x2, PT ;  /* 0x000000020600780c */ /* 0x000fc80003f06070 */
[----:B------:R-:W1:Y:S02]  /*1f840*/  SHFL.UP PT, R3, R2, 0x1, RZ ;  /* 0x0420000002037989 */ /* 0x000e6400000e00ff */
[----:B-1----:R-:W-:-:S04]  /*1f850*/  SEL R5, R3, RZ, P4 ;  /* 0x000000ff03057207 */ /* 0x002fc80002000000 */
[----:B------:R-:W-:Y:S02]  /*1f860*/  IADD3 R3, R2, R5, RZ ;  /* 0x0000000502037210 */ /* 0x000fe40007ffe0ff */
[----:B------:R-:W-:Y:S04]  /*1f870*/  SHFL.IDX PT, R5, R16, 0x1, 0x1f ;  /* 0x00201f0010057f89 */ /* 0x000fe800000e0000 */
        /* <DEDUP_REMOVED lines=12> */
[----:B------:R1:W3:Y:S02]  /*1f940*/  SHFL.IDX PT, R16, R3, 0x1f, 0x1f ;  /* 0x03e01f0003107f89 */ /* 0x0002e400000e0000 */
.L_x_9890:
[----:B------:R-:W-:Y:S02]  /*1f950*/  ULDC UR4, c[0x0][0xc38] ;  /* 0x00030e0000047ab9 */ /* 0x000fe40000000800 */
[----:B------:R-:W-:-:S04]  /*1f960*/  IMAD.U32 R4, RZ, RZ, UR4 ;  /* 0x00000004ff047e24 */ /* 0x000fc8000f8e00ff */
[----:B---3--:R-:W-:-:S04]  /*1f970*/  IMAD R16, R16, R4, RZ ;  /* 0x0000000410107224 */ /* 0x008fc800078e02ff */
[----:B------:R-:W-:-:S05]  /*1f980*/  IMAD.IADD R5, R5, 0x1, R16 ;  /* 0x0000000105057824 */ /* 0x000fca00078e0210 */
[----:B------:R-:W-:-:S13]  /*1f990*/  ISETP.GT.AND P4, PT, R5, R0, PT ;  /* 0x000000000500720c */ /* 0x000fda0003f84270 */
[----:B------:R-:W-:Y:S05]  /*1f9a0*/  @P4 BRA `(.L_x_9750) ;  /* 0x0000000000a04947 */ /* 0x000fea0003800000 */
.L_x_9755:
[----:B------:R-:W3:Y:S01]  /*1f9b0*/  LDC R2, c[0x0][0xc3c] ;  /* 0x00030f00ff027b82 */ /* 0x000ee20000000800 */
[----:B------:R-:W-:-:S05]  /*1f9c0*/  VIADD R19, R19, 0x1f ;  /* 0x0000001f13137836 */ /* 0x000fca0000000000 */
[----:B---3--:R-:W-:-:S13]  /*1f9d0*/  ISETP.GE.AND P4, PT, R19, R2, PT ;  /* 0x000000021300720c */ /* 0x008fda0003f86270 */
[----:B------:R-:W-:Y:S05]  /*1f9e0*/  @P4 BRA `(.L_x_9751) ;  /* 0x0000000400dc4947 */ /* 0x000fea0003800000 */
[----:B-1----:R-:W3:Y:S01]  /*1f9f0*/  LDL R3, [R1+0x2c] ;  /* 0x00002c0001037983 */ /* 0x002ee20000100800 */
[----:B------:R-:W-:Y:S01]  /*1fa00*/  BSSY B0, `(.L_x_9752) ;  /* 0x0000008000007945 */ /* 0x000fe20003800000 */
[----:B---3--:R-:W-:-:S04]  /*1fa10*/  IADD3 R4, R19, R3, RZ ;  /* 0x0000000313047210 */ /* 0x008fc80007ffe0ff */
[----:B------:R-:W-:Y:S01]  /*1fa20*/  ISETP.GE.OR P4, PT, R4, R2, !P5 ;  /* 0x000000020400720c */ /* 0x000fe20006f86670 */
[----:B------:R-:W-:-:S12]  /*1fa30*/  IMAD.MOV.U32 R2, RZ, RZ, RZ ;  /* 0x000000ffff027224 */ /* 0x000fd800078e00ff */
[----:B------:R-:W-:Y:S05]  /*1fa40*/  @P4 BRA `(.L_x_9753) ;  /* 0x00000000000c4947 */ /* 0x000fea0003800000 */
[----:B------:R-:W1:Y:S02]  /*1fa50*/  LDC.64 R2, c[0x0][0xc80] ;  /* 0x00032000ff027b82 */ /* 0x000e640000000a00 */
[----:B-1----:R-:W-:-:S06]  /*1fa60*/  IMAD.WIDE R2, R4, 0x4, R2 ;  /* 0x0000000404027825 */ /* 0x002fcc00078e0202 */
[----:B------:R1:W5:Y:S02]  /*1fa70*/  LDG.E R2, desc[UR40][R2.64] ;  /* 0x0000002802027981 */ /* 0x000364000c1e1900 */
.L_x_9753:
[----:B------:R-:W-:Y:S05]  /*1fa80*/  BSYNC B0 ;  /* 0x0000000000007941 */ /* 0x000fea0003800000 */
.L_x_9752:
[----:B------:R-:W-:-:S03]  /*1fa90*/  UMOV UR4, 0xffffffff ;  /* 0xffffffff00047882 */ /* 0x000fc60000000000 */
[----:B------:R-:W-:Y:S05]  /*1faa0*/  BRA.DIV UR4, `(.L_x_9754) ;  /* 0x0000003e04847947 */ /* 0x000fea000b800000 */
[----:B------:R-:W3:Y:S04]  /*1fab0*/  LDL R4, [R1+0x8] ;  /* 0x0000080001047983 */ /* 0x000ee80000100800 */
[----:B-1---5:R-:W1:Y:S01]  /*1fac0*/  SHFL.UP PT, R3, R2, 0x1, RZ ;  /* 0x0420000002037989 */ /* 0x022e6200000e00ff */
[----:B---3--:R-:W-:-:S04]  /*1fad0*/  LOP3.LUT P4, RZ, R4, 0x1, RZ, 0xc0, !PT ;  /* 0x0000000104ff7812 */ /* 0x008fc8000788c0ff */
        /* <DEDUP_REMOVED lines=14> */
[----:B------:R1:W3:Y:S02]  /*1fbc0*/  SHFL.IDX PT, R16, R3, 0x1f, 0x1f ;  /* 0x03e01f0003107f89 */ /* 0x0002e400000e0000 */
.L_x_9898:
[----:B------:R-:W-:Y:S02]  /*1fbd0*/  ULDC UR4, c[0x0][0xc38] ;  /* 0x00030e0000047ab9 */ /* 0x000fe40000000800 */
[----:B------:R-:W-:-:S04]  /*1fbe0*/  IMAD.U32 R4, RZ, RZ, UR4 ;  /* 0x00000004ff047e24 */ /* 0x000fc8000f8e00ff */
[----:B---3--:R-:W-:-:S05]  /*1fbf0*/  IMAD R16, R16, R4, RZ ;  /* 0x0000000410107224 */ /* 0x008fca00078e02ff */
[----:B------:R-:W-:-:S04]  /*1fc00*/  IADD3 R5, R16, R5, RZ ;  /* 0x0000000510057210 */ /* 0x000fc80007ffe0ff */
[----:B------:R-:W-:-:S13]  /*1fc10*/  ISETP.GT.AND P4, PT, R5, R0, PT ;  /* 0x000000000500720c */ /* 0x000fda0003f84270 */
[----:B------:R-:W-:Y:S05]  /*1fc20*/  @!P4 BRA `(.L_x_9755) ;  /* 0xfffffffc0060c947 */ /* 0x000fea000383ffff */
.L_x_9750:
[----:B------:R-:W-:Y:S01]  /*1fc30*/  IMAD.IADD R16, R5, 0x1, -R16 ;  /* 0x0000000105107824 */ /* 0x000fe200078e0a10 */
[----:B------:R-:W-:-:S03]  /*1fc40*/  UMOV UR4, 0xffffffff ;  /* 0xffffffff00047882 */ /* 0x000fc60000000000 */
[----:B------:R-:W-:-:S05]  /*1fc50*/  IMAD R5, R3, R4, R16 ;  /* 0x0000000403057224 */ /* 0x000fca00078e0210 */
[----:B------:R-:W-:Y:S01]  /*1fc60*/  ISETP.GT.AND P6, PT, R5, R0, PT ;  /* 0x000000000500720c */ /* 0x000fe20003fc4270 */
[----:B------:R-:W-:-:S12]  /*1fc70*/  BRA.DIV UR4, `(.L_x_9756) ;  /* 0x0000003e04f07947 */ /* 0x000fd8000b800000 */
[----:B------:R-:W-:-:S04]  /*1fc80*/  VOTE.ANY R6, PT, !P6 ;  /* 0x0000000000067806 */ /* 0x000fc800070e0100 */
[----:B------:R-:W3:Y:S02]  /*1fc90*/  POPC R5, R6 ;  /* 0x0000000600057309 */ /* 0x000ee40000000000 */
[----:B---3--:R3:W4:Y:S02]  /*1fca0*/  SHFL.IDX PT, R17, R2, R5, 0x1f ;  /* 0x00001f0502117589 */ /* 0x00872400000e0000 */
.L_x_9902:
[----:B------:R-:W-:Y:S01]  /*1fcb0*/  ISETP.NE.AND P0, PT, R6, RZ, PT ;  /* 0x000000ff0600720c */ /* 0x000fe20003f05270 */
[----:B------:R-:W-:-:S12]  /*1fcc0*/  IMAD.MOV.U32 R6, RZ, RZ, RZ ;  /* 0x000000ffff067224 */ /* 0x000fd800078e00ff */
[----:B------:R-:W-:Y:S05]  /*1fcd0*/  @!P0 BRA `(.L_x_9757) ;  /* 0x0000000000148947 */ /* 0x000fea0003800000 */
[----:B------:R-:W-:Y:S01]  /*1fce0*/  UMOV UR4, 0xffffffff ;  /* 0xffffffff00047882 */ /* 0x000fe20000000000 */
[----:B------:R-:W-:Y:S02]  /*1fcf0*/  VIADD R12, R5, 0xffffffff ;  /* 0xffffffff050c7836 */ /* 0x000fe40000000000 */
[----:B------:R-:W-:Y:S05]  /*1fd00*/  BRA.DIV UR4, `(.L_x_9758) ;  /* 0x0000004204147947 */ /* 0x000fea000b800000 */
[----:B-1----:R1:W0:Y:S02]  /*1fd10*/  SHFL.IDX PT, R3, R3, R12, 0x1f ;  /* 0x00001f0c03037589 */ /* 0x00222400000e0000 */
.L_x_9905:
[----:B0-----:R-:W-:-:S07]  /*1fd20*/  MOV R6, R3 ;  /* 0x0000000300067202 */ /* 0x001fce0000000f00 */
.L_x_9757:
[----:B-1-3--:R-:W1:Y:S01]  /*1fd30*/  LDC.64 R2, c[0x0][0xc90] ;  /* 0x00032400ff027b82 */ /* 0x00ae620000000a00 */
[----:B------:R-:W-:-:S04]  /*1fd40*/  IMAD.IADD R19, R5, 0x1, R19 ;  /* 0x0000000105137824 */ /* 0x000fc800078e0213 */
[----:B-1----:R-:W-:-:S05]  /*1fd50*/  IMAD.WIDE R2, R19, 0x4, R2 ;  /* 0x0000000413027825 */ /* 0x002fca00078e0202 */
[----:B------:R-:W4:Y:S01]  /*1fd60*/  LDG.E R7, desc[UR40][R2.64] ;  /* 0x0000002802077981 */ /* 0x000f22000c1e1900 */
[----:B------:R-:W-:-:S04]  /*1fd70*/  IMAD R16, R6, R4, R16 ;  /* 0x0000000406107224 */ /* 0x000fc800078e0210 */
[----:B------:R-:W-:Y:S02]  /*1fd80*/  IMAD.IADD R0, R0, 0x1, -R16 ;  /* 0x0000000100007824 */ /* 0x000fe400078e0a10 */
[----:B----4-:R-:W-:-:S05]  /*1fd90*/  IMAD R5, R17, R7, RZ ;  /* 0x0000000711057224 */ /* 0x010fca00078e02ff */
[----:B-----5:R-:W-:-:S04]  /*1fda0*/  IABS R8, R5 ;  /* 0x0000000500087213 */ /* 0x020fc80000000000 */
        /* <DEDUP_REMOVED lines=59> */
.L_x_9751:
[----:B------:R-:W-:Y:S01]  /*20160*/  UMOV UR4, URZ ;  /* 0x0000003f00047c82 */ /* 0x000fe20008000000 */
[----:B------:R-:W-:Y:S01]  /*20170*/  UMOV UR5, URZ ;  /* 0x0000003f00057c82 */ /* 0x000fe20008000000 */
[----:B------:R-:W-:Y:S01]  /*20180*/  ULDC UR6, c[0x0][0xc3c] ;  /* 0x00030f0000067ab9 */ /* 0x000fe20000000800 */
[----:B------:R-:W-:Y:S01]  /*20190*/  IMAD.MOV.U32 R16, RZ, RZ, R0 ;  /* 0x000000ffff107224 */ /* 0x000fe200078e0000 */
[----:B------:R-:W-:Y:S01]  /*201a0*/  MOV R19, UR6 ;  /* 0x0000000600137c02 */ /* 0x000fe20008000f00 */
[----:B------:R-:W-:Y:S02]  /*201b0*/  IMAD.U32 R17, RZ, RZ, UR4 ;  /* 0x00000004ff117e24 */ /* 0x000fe4000f8e00ff */
[----:B------:R-:W-:-:S07]  /*201c0*/  IMAD.U32 R18, RZ, RZ, UR5 ;  /* 0x00000005ff127e24 */ /* 0x000fce000f8e00ff */
.L_x_9759:
[----:B------:R-:W3:Y:S04]  /*201d0*/  LDL R0, [R1+0x2c] ;  /* 0x00002c0001007983 */ /* 0x000ee80000100800 */
[----:B-1----:R4:W2:Y:S01]  /*201e0*/  LDL R3, [R1+0x4] ;  /* 0x0000040001037983 */ /* 0x0028a20000100800 */
[----:B------:R-:W-:Y:S05]  /*201f0*/  WARPSYNC.ALL ;  /* 0x0000000000007948 */ /* 0x000fea0003800000 */
[----:B------:R-:W-:Y:S01]  /*20200*/  BAR.SYNC.DEFER_BLOCKING 0x4, 0x180 ;  /* 0x0106000000007b1d */ /* 0x000fe20000010000 */
[----:B---3--:R-:W-:-:S13]  /*20210*/  ISETP.NE.AND P0, PT, R0, RZ, PT ;  /* 0x000000ff0000720c */ /* 0x008fda0003f05270 */
[----:B------:R-:W2:Y:S01]  /*20220*/  @!P0 S2R R0, SR_CgaCtaId ;  /* 0x0000000000008919 */ /* 0x000ea20000008800 */
[----:B------:R-:W-:-:S04]  /*20230*/  @!P0 MOV R2, 0x400 ;  /* 0x0000040000028802 */ /* 0x000fc80000000f00 */
[----:B--2---:R-:W-:-:S05]  /*20240*/  @!P0 LEA R3, R0, R2, 0x18 ;  /* 0x0000000200038211 */ /* 0x004fca00078ec0ff */
[----:B------:R4:W-:Y:S04]  /*20250*/  @!P0 STS.128 [R3+0x288d0], R16 ;  /* 0x0288d01003008388 */ /* 0x0009e80000000c00 */
[----:B------:R4:W-:Y:S01]  /*20260*/  @!P0 STL [R1+0x4], R3 ;  /* 0x0000040301008387 */ /* 0x0009e20000100800 */
[----:B------:R-:W-:Y:S06]  /*20270*/  BAR.ARV 0x5, 0x180 ;  /* 0x0146000000007b1d */ /* 0x000fec0000002000 */
.L_x_9748:
[----:B------:R-:W-:Y:S02]  /*20280*/  ULDC UR4, c[0x0][0xc3c] ;  /* 0x00030f0000047ab9 */ /* 0x000fe40000000800 */
[----:B---3--:R-:W-:-:S13]  /*20290*/  ISETP.GE.AND P0, PT, R19, UR4, PT ;  /* 0x0000000413007c0c */ /* 0x008fda000bf06270 */
[----:B------:R-:W-:Y:S05]  /*202a0*/  @!P0 BRA `(.L_x_9760) ;  /* 0xffffff9800848947 */ /* 0x000fea000383ffff */
[----:B------:R-:W-:Y:S05]  /*202b0*/  BSYNC B8 ;  /* 0x0000000000087941 */ /* 0x000fea0003800000 */
.L_x_9621:
[----:B-1----:R-:W3:Y:S01]  /*202c0*/  LDL.LU R0, [R1+0x58] ;  /* 0x0000580001007983 */ /* 0x002ee20000300800 */
[----:B------:R-:W-:Y:S01]  /*202d0*/  BSSY B0, `(.L_x_9761) ;  /* 0x000000b000007945 */ /* 0x000fe20003800000 */
[----:B------:R-:W1:Y:S01]  /*202e0*/  S2R R5, SR_CgaCtaId ;  /* 0x0000000000057919 */ /* 0x000e620000008800 */
[----:B---3--:R-:W-:-:S05]  /*202f0*/  VIADD R0, R0, 0x1 ;  /* 0x0000000100007836 */ /* 0x008fca0000000000 */
[----:B0-----:R-:W-:-:S04]  /*20300*/  LEA.HI R2, R0, R0, RZ, 0x1 ;  /* 0x0000000000027211 */ /* 0x001fc800078f08ff */
[----:B----4-:R-:W-:-:S05]  /*20310*/  LOP3.LUT R3, R2, 0xfffffffe, RZ, 0xc0, !PT ;  /* 0xfffffffe02037812 */ /* 0x010fca00078ec0ff */
[----:B------:R-:W-:Y:S01]  /*20320*/  IMAD.IADD R3, R0, 0x1, -R3 ;  /* 0x0000000100037824 */ /* 0x000fe200078e0a03 */
[----:B------:R-:W-:-:S04]  /*20330*/  MOV R0, 0x400 ;  /* 0x0000040000007802 */ /* 0x000fc80000000f00 */
[----:B-1----:R-:W-:Y:S02]  /*20340*/  LEA R0, R5, R0, 0x18 ;  /* 0x0000000005007211 */ /* 0x002fe400078ec0ff */
[----:B------:R-:W-:-:S04]  /*20350*/  SHF.L.U32 R3, R3, 0x1f, RZ ;  /* 0x0000001f03037819 */ /* 0x000fc800000006ff */
[----:B------:R-:W0:Y:S02]  /*20360*/  SYNCS.PHASECHK.TRANS64.TRYWAIT P0, [R0+URZ+0x28820], R3 ;  /* 0x02882003000075a7 */ /* 0x000e24000800017f */
[----:B0-----:R-:W-:Y:S05]  /*20370*/  @!P0 BRA `(.L_x_9762) ;  /* 0x0000003800a08947 */ /* 0x001fea0003800000 */
.L_x_9906:
[----:B------:R-:W-:Y:S05]  /*20380*/  BSYNC B0 ;  /* 0x0000000000007941 */ /* 0x000fea0003800000 */
.L_x_9761:
[----:B------:R-:W-:-:S03]  /*20390*/  UMOV UR4, 0xffffffff ;  /* 0xffffffff00047882 */ /* 0x000fc60000000000 */
[----:B------:R-:W-:Y:S05]  /*203a0*/  BRA.DIV UR4, `(.L_x_9763) ;  /* 0x0000003a04a87947 */ /* 0x000fea000b800000 */
[----:B------:R-:W1:Y:S02]  /*203b0*/  S2R R2, SR_TID.X ;  /* 0x0000000000027919 */ /* 0x000e640000002100 */
[----:B-1----:R-:W-:-:S04]  /*203c0*/  SHF.R.U32.HI R2, RZ, 0x5, R2 ;  /* 0x00000005ff027819 */ /* 0x002fc80000011602 */
[----:B------:R-:W-:-:S05]  /*203d0*/  LOP3.LUT R2, R2, 0x3, RZ, 0xc0, !PT ;  /* 0x0000000302027812 */ /* 0x000fca00078ec0ff */
[----:B------:R1:W3:Y:S02]  /*203e0*/  SHFL.IDX PT, R14, R2, RZ, 0x1f ;  /* 0x00001fff020e7589 */ /* 0x0002e400000e0000 */
.L_x_9909:
[----:B---3--:R-:W-:-:S13]  /*203f0*/  ISETP.NE.AND P0, PT, R14, RZ, PT ;  /* 0x000000ff0e00720c */ /* 0x008fda0003f05270 */
[----:B------:R-:W-:Y:S05]  /*20400*/  @P0 BRA `(.L_x_9408) ;  /* 0x0000000000940947 */ /* 0x000fea0003800000 */
[----:B------:R-:W-:-:S03]  /*20410*/  UMOV UR4, 0xffffffff ;  /* 0xffffffff00047882 */ /* 0x000fc60000000000 */
[----:B------:R-:W-:Y:S05]  /*20420*/  BRA.DIV UR4, `(.L_x_9764) ;  /* 0x0000003a04bc7947 */ /* 0x000fea000b800000 */
[----:B------:R-:W-:-:S13]  /*20430*/  ELECT P6, URZ, PT ;  /* 0x00000000003f782f */ /* 0x000fda00038c0000 */
.L_x_9912:
[----:B------:R-:W-:Y:S05]  /*20440*/  @!P6 BRA `(.L_x_9408) ;  /* 0x000000000084e947 */ /* 0x000fea0003800000 */
[----:B-1----:R-:W3:Y:S02]  /*20450*/  LDL.LU R2, [R1+0x48] ;  /* 0x0000480001027983 */ /* 0x002ee40000300800 */
[----:B---3--:R-:W-:-:S04]  /*20460*/  LOP3.LUT R2, R2, 0x2, RZ, 0xfc, !PT ;  /* 0x0000000202027812 */ /* 0x008fc800078efcff */
[----:B------:R-:W-:-:S13]  /*20470*/  ISETP.NE.AND P2, PT, R2, 0x3, PT ;  /* 0x000000030200780c */ /* 0x000fda0003f45270 */
[----:B------:R-:W-:Y:S05]  /*20480*/  @!P2 BRA `(.L_x_9765) ;  /* 0x000000000004a947 */ /* 0x000fea0003800000 */
[----:B------:R-:W-:Y:S01]  /*20490*/  BPT.TRAP 0x1 ;  /* 0x000000040000795c */ /* 0x000fe20000300000 */
.L_x_9765:
[----:B0-----:R-:W3:Y:S04]  /*204a0*/  LDL R3, [R1+0xc] ;  /* 0x00000c0001037983 */ /* 0x001ee80000100800 */
[----:B------:R-:W4:Y:S01]  /*204b0*/  LDL.LU R7, [R1+0x18] ;  /* 0x0000180001077983 */ /* 0x000f220000300800 */
[----:B------:R-:W-:-:S05]  /*204c0*/  VIADD R2, R0, 0x28840 ;  /* 0x0002884000027836 */ /* 0x000fca0000000000 */
[C---:B---3--:R-:W-:Y:S01]  /*204d0*/  LEA R6, R3.reuse, R2, 0x3 ;  /* 0x0000000203067211 */ /* 0x048fe200078e18ff */
[----:B------:R-:W-:Y:S01]  /*204e0*/  VIADD R3, R3, 0x1 ;  /* 0x0000000103037836 */ /* 0x000fe20000000000 */
[----:B----4-:R-:W-:-:S04]  /*204f0*/  SHF.L.U32 R5, R7, 0x1f, RZ ;  /* 0x0000001f07057819 */ /* 0x010fc800000006ff */
        /* <DEDUP_REMOVED lines=8> */
.L_x_9913:
[----:B------:R-:W1:Y:S02]  /*20580*/  SYNCS.PHASECHK.TRANS64.TRYWAIT P0, [R7+URZ], R2 ;  /* 0x00000002070075a7 */ /* 0x000e64000800017f */
[----:B-1----:R-:W-:Y:S05]  /*20590*/  @!P0 BRA `(.L_x_9767) ;  /* 0x0000003800948947 */ /* 0x002fea0003800000 */
.L_x_9914:
[----:B------:R-:W-:Y:S05]  /*205a0*/  @!P2 BRA `(.L_x_9768) ;  /* 0x000000000004a947 */ /* 0x000fea0003800000 */
[----:B------:R-:W-:Y:S01]  /*205b0*/  BPT.TRAP 0x1 ;  /* 0x000000040000795c */ /* 0x000fe20000300000 */
.L_x_9768:
[----:B------:R-:W3:Y:S01]  /*205c0*/  LDL.LU R4, [R1+0xc] ;  /* 0x00000c0001047983 */ /* 0x000ee20000300800 */
[----:B------:R-:W-:-:S05]  /*205d0*/  VIADD R0, R0, 0x28860 ;  /* 0x0002886000007836 */ /* 0x000fca0000000000 */
[----:B---3--:R-:W-:-:S04]  /*205e0*/  LEA R4, R4, R0, 0x3 ;  /* 0x0000000004047211 */ /* 0x008fc800078e18ff */
[----:B------:R-:W3:Y:S02]  /*205f0*/  SYNCS.PHASECHK.TRANS64.TRYWAIT P0, [R4+URZ], R5 ;  /* 0x00000005040075a7 */ /* 0x000ee4000800017f */
[----:B---3--:R-:W-:Y:S05]  /*20600*/  @!P0 BRA `(.L_x_9769) ;  /* 0x00000038008c8947 */ /* 0x008fea0003800000 */
.L_x_9915:
[----:B------:R-:W-:-:S07]  /*20610*/  IMAD R3, R3, 0x8, R0 ;  /* 0x0000000803037824 */ /* 0x000fce00078e0200 */
.L_x_9770:
[----:B----4-:R4:W0:Y:S02]  /*20620*/  SYNCS.PHASECHK.TRANS64.TRYWAIT P0, [R3+URZ], R2 ;  /* 0x00000002030075a7 */ /* 0x010824000800017f */
[----:B0-----:R-:W-:Y:S05]  /*20630*/  @!P0 NANOSLEEP.SYNCS 0x989680 ;  /* 0x009896800000895d */ /* 0x001fea0003900000 */
[----:B------:R-:W0:Y:S02]  /*20640*/  @!P0 SYNCS.PHASECHK.TRANS64 P0, [R3+URZ], R2 ;  /* 0x00000002030085a7 */ /* 0x000e24000800007f */
[----:B0-----:R-:W-:Y:S05]  /*20650*/  @!P0 BRA `(.L_x_9770) ;  /* 0xfffffffc00f08947 */ /* 0x001fea000383ffff */
.L_x_9408:
[----:B------:R-:W-:Y:S05]  /*20660*/  BSYNC B9 ;  /* 0x0000000000097941 */ /* 0x000fea0003800000 */
.L_x_9405:
[----:B------:R-:W-:Y:S05]  /*20670*/  EXIT ;  /* 0x000000000000794d */ /* 0x000fea0003800000 */
.L_x_9430:
[----:B0-----:R0:W1:Y:S02]  /*20680*/  SYNCS.PHASECHK.TRANS64.TRYWAIT P6, [R110+URZ+0x28890], R119 ;  /* 0x028890776e0075a7 */ /* 0x00106400080c017f */
[----:B-1----:R-:W-:Y:S05]  /*20690*/  @!P6 NANOSLEEP.SYNCS 0x989680 ;  /* 0x009896800000e95d */ /* 0x002fea0003900000 */
[----:B------:R-:W1:Y:S02]  /*206a0*/  @!P6 SYNCS.PHASECHK.TRANS64 P6, [R110+URZ+0x28890], R119 ;  /* 0x028890776e00e5a7 */ /* 0x000e6400080c007f */
[----:B-1----:R-:W-:Y:S05]  /*206b0*/  @!P6 BRA `(.L_x_9430) ;  /* 0xfffffffc00f0e947 */ /* 0x002fea000383ffff */
[----:B------:R-:W-:Y:S05]  /*206c0*/  BRA `(.L_x_9771) ;  /* 0xfffffe2800887947 */ /* 0x000fea000383ffff */
.L_x_9466:
[----:B0-----:R0:W1:Y:S02]  /*206d0*/  SYNCS.PHASECHK.TRANS64.TRYWAIT P4, [R110+URZ+0x28890], R119 ;  /* 0x028890776e0075a7 */ /* 0x001064000808017f */
[----:B-1----:R-:W-:Y:S05]  /*206e0*/  @!P4 NANOSLEEP.SYNCS 0x989680 ;  /* 0x009896800000c95d */ /* 0x002fea0003900000 */
[----:B------:R-:W1:Y:S02]  /*206f0*/  @!P4 SYNCS.PHASECHK.TRANS64 P4, [R110+URZ+0x28890], R119 ;  /* 0x028890776e00c5a7 */ /* 0x000e64000808007f */
[----:B-1----:R-:W-:Y:S05]  /*20700*/  @!P4 BRA `(.L_x_9466) ;  /* 0xfffffffc00f0c947 */ /* 0x002fea000383ffff */
[----:B------:R-:W-:Y:S05]  /*20710*/  BRA `(.L_x_9772) ;  /* 0xfffffe4c00e47947 */ /* 0x000fea000383ffff */
.L_x_9483:
[----:B0-----:R0:W1:Y:S02]  /*20720*/  SYNCS.PHASECHK.TRANS64.TRYWAIT P3, [R110+URZ+0x28890], R119 ;  /* 0x028890776e0075a7 */ /* 0x001064000806017f */
[----:B-1----:R-:W-:Y:S05]  /*20730*/  @!P3 NANOSLEEP.SYNCS 0x989680 ;  /* 0x009896800000b95d */ /* 0x002fea0003900000 */
[----:B------:R-:W1:Y:S02]  /*20740*/  @!P3 SYNCS.PHASECHK.TRANS64 P3, [R110+URZ+0x28890], R119 ;  /* 0x028890776e00b5a7 */ /* 0x000e64000806007f */
[----:B-1----:R-:W-:Y:S05]  /*20750*/  @!P3 BRA `(.L_x_9483) ;  /* 0xfffffffc00f0b947 */ /* 0x002fea000383ffff */
[----:B------:R-:W-:Y:S05]  /*20760*/  BRA `(.L_x_9773) ;  /* 0xfffffe7000087947 */ /* 0x000fea000383ffff */
.L_x_9493:
[----:B--2---:R2:W3:Y:S02]  /*20770*/  SYNCS.PHASECHK.TRANS64.TRYWAIT P0, [R110+URZ+0x288b0], R119 ;  /* 0x0288b0776e0075a7 */ /* 0x0044e4000800017f */
[----:B---3--:R-:W-:Y:S05]  /*20780*/  @!P0 NANOSLEEP.SYNCS 0x989680 ;  /* 0x009896800000895d */ /* 0x008fea0003900000 */
[----:B------:R-:W3:Y:S02]  /*20790*/  @!P0 SYNCS.PHASECHK.TRANS64 P0, [R110+URZ+0x288b0], R119 ;  /* 0x0288b0776e0085a7 */ /* 0x000ee4000800007f */
[----:B---3--:R-:W-:Y:S05]  /*207a0*/  @!P0 BRA `(.L_x_9493) ;  /* 0xfffffffc00f08947 */ /* 0x008fea000383ffff */
[----:B------:R-:W-:Y:S05]  /*207b0*/  BRA `(.L_x_9774) ;  /* 0xfffffe7400a47947 */ /* 0x000fea000383ffff */
.L_x_9505:
[----:B------:R-:W-:Y:S01]  /*207c0*/  BSSY B0, `(.L_x_9775) ;  /* 0x0000008000007945 */ /* 0x000fe20003800000 */
[----:B------:R-:W-:Y:S01]  /*207d0*/  IMAD.MOV.U32 R13, RZ, RZ, R224 ;  /* 0x000000ffff0d7224 */ /* 0x000fe200078e00e0 */
[----:B------:R-:W-:Y:S01]  /*207e0*/  MOV R11, 0x1f ;  /* 0x0000001f000b7802 */ /* 0x000fe20000000f00 */
[----:B------:R-:W-:Y:S02]  /*207f0*/  IMAD.MOV.U32 R12, RZ, RZ, RZ ;  /* 0x000000ffff0c7224 */ /* 0x000fe400078e00ff */
[----:B------:R-:W-:-:S07]  /*20800*/  IMAD.MOV.U32 R15, RZ, RZ, -0x1 ;  /* 0xffffffffff0f7424 */ /* 0x000fce00078e00ff */
[----:B-----5:R-:W-:Y:S05]  /*20810*/  WARPSYNC.COLLECTIVE R15, `(.L_x_9776) ;  /* 0x000000000f087348 */ /* 0x020fea0003c00000 */
[----:B------:R0:W1:Y:S02]  /*20820*/  SHFL.IDX P6, R14, R13, R12, R11 ;  /* 0x0000000c0d0e7389 */ /* 0x00006400000c000b */
[----:B01---5:R-:W-:Y:S01]  /*20830*/  ENDCOLLECTIVE ;  /* 0x000000000000791b */ /* 0x023fe20003800000 */
.L_x_9776:
[----:B------:R-:W-:Y:S05]  /*20840*/  BSYNC B0 ;  /* 0x0000000000007941 */ /* 0x000fea0003800000 */
.L_x_9775:
[----:B------:R-:W-:Y:S01]  /*20850*/  IMAD.MOV.U32 R190, RZ, RZ, R14 ;  /* 0x000000ffffbe7224 */ /* 0x000fe200078e000e */
[----:B------:R-:W-:Y:S06]  /*20860*/  BRA `(.L_x_9777) ;  /* 0xfffffe8000007947 */ /* 0x000fec000383ffff */
.L_x_9515:
        /* <DEDUP_REMOVED lines=8> */
.L_x_9779:
[----:B------:R-:W-:Y:S05]  /*208f0*/  BSYNC B1 ;  /* 0x0000000000017941 */ /* 0x000fea0003800000 */
.L_x_9778:
        /* <DEDUP_REMOVED lines=8> */
.L_x_9780:
[----:B------:R-:W-:Y:S01]  /*20980*/  IMAD.MOV.U32 R13, RZ, RZ, R8 ;  /* 0x000000ffff0d7224 */ /* 0x000fe200078e0008 */
[----:B------:R-:W-:-:S07]  /*20990*/  MOV R3, R14 ;  /* 0x0000000e00037202 */ /* 0x000fce0000000f00 */
[----:B------:R-:W-:Y:S05]  /*209a0*/  WARPSYNC.COLLECTIVE R15, `(.L_x_9781) ;  /* 0x000000000f087348 */ /* 0x000fea0003c00000 */
[----:B------:R0:W1:Y:S02]  /*209b0*/  SHFL.IDX P6, R14, R13, R12, R11 ;  /* 0x0000000c0d0e7389 */ /* 0x00006400000c000b */
[----:B01----:R-:W-:Y:S01]  /*209c0*/  ENDCOLLECTIVE ;  /* 0x000000000000791b */ /* 0x003fe20003800000 */
.L_x_9781:
[----:B------:R-:W-:Y:S02]  /*209d0*/  IMAD.MOV.U32 R13, RZ, RZ, R7 ;  /* 0x000000ffff0d7224 */ /* 0x000fe400078e0007 */
[----:B------:R-:W-:-:S07]  /*209e0*/  IMAD.MOV.U32 R4, RZ, RZ, R14 ;  /* 0x000000ffff047224 */ /* 0x000fce00078e000e */
[----:B------:R-:W-:Y:S05]  /*209f0*/  WARPSYNC.COLLECTIVE R15, `(.L_x_9782) ;  /* 0x000000000f087348 */ /* 0x000fea0003c00000 */
[----:B------:R0:W1:Y:S02]  /*20a00*/  SHFL.IDX P6, R14, R13, R12, R11 ;  /* 0x0000000c0d0e7389 */ /* 0x00006400000c000b */
[----:B01----:R-:W-:Y:S01]  /*20a10*/  ENDCOLLECTIVE ;  /* 0x000000000000791b */ /* 0x003fe20003800000 */
.L_x_9782:
[----:B------:R-:W-:Y:S05]  /*20a20*/  BRA `(.L_x_9783) ;  /* 0xfffffe84004c7947 */ /* 0x000fea000383ffff */
.L_x_9518:
[----:B------:R-:W-:Y:S01]  /*20a30*/  BSSY B1, `(.L_x_9784) ;  /* 0x0000008000017945 */ /* 0x000fe20003800000 */
[----:B0-----:R-:W-:Y:S01]  /*20a40*/  MOV R13, R6 ;  /* 0x00000006000d7202 */ /* 0x001fe20000000f00 */
[----:B------:R-:W-:Y:S02]  /*20a50*/  IMAD.MOV.U32 R12, RZ, RZ, 0x1 ;  /* 0x00000001ff0c7424 */ /* 0x000fe400078e00ff */
[----:B------:R-:W-:Y:S02]  /*20a60*/  IMAD.MOV.U32 R11, RZ, RZ, 0x181f ;  /* 0x0000181fff0b7424 */ /* 0x000fe400078e00ff */
[----:B------:R-:W-:-:S07]  /*20a70*/  IMAD.MOV.U32 R15, RZ, RZ, -0x1 ;  /* 0xffffffffff0f7424 */ /* 0x000fce00078e00ff */
[----:B-1----:R-:W-:Y:S05]  /*20a80*/  WARPSYNC.COLLECTIVE R15, `(.L_x_9785) ;  /* 0x000000000f087348 */ /* 0x002fea0003c00000 */
[----:B------:R0:W2:Y:S02]  /*20a90*/  SHFL.IDX P6, R14, R13, R12, R11 ;  /* 0x0000000c0d0e7389 */ /* 0x0000a400000c000b */
[----:B012---:R-:W-:Y:S01]  /*20aa0*/  ENDCOLLECTIVE ;  /* 0x000000000000791b */ /* 0x007fe20003800000 */
.L_x_9785:
[----:B------:R-:W-:Y:S05]  /*20ab0*/  BSYNC B1 ;  /* 0x0000000000017941 */ /* 0x000fea0003800000 */
.L_x_9784:
        /* <DEDUP_REMOVED lines=8> */
.L_x_9786:
[----:B------:R-:W-:Y:S02]  /*20b40*/  IMAD.MOV.U32 R13, RZ, RZ, R8 ;  /* 0x000000ffff0d7224 */ /* 0x000fe400078e0008 */
[----:B------:R-:W-:-:S07]  /*20b50*/  IMAD.MOV.U32 R3, RZ, RZ, R14 ;  /* 0x000000ffff037224 */ /* 0x000fce00078e000e */
[----:B------:R-:W-:Y:S05]  /*20b60*/  WARPSYNC.COLLECTIVE R15, `(.L_x_9787) ;  /* 0x000000000f087348 */ /* 0x000fea0003c00000 */
[----:B------:R0:W1:Y:S02]  /*20b70*/  SHFL.IDX P6, R14, R13, R12, R11 ;  /* 0x0000000c0d0e7389 */ /* 0x00006400000c000b */
[----:B01----:R-:W-:Y:S01]  /*20b80*/  ENDCOLLECTIVE ;  /* 0x000000000000791b */ /* 0x003fe20003800000 */
.L_x_9787:
[----:B------:R-:W-:Y:S01]  /*20b90*/  MOV R13, R7 ;  /* 0x00000007000d7202 */ /* 0x000fe20000000f00 */
[----:B------:R-:W-:-:S07]  /*20ba0*/  IMAD.MOV.U32 R4, RZ, RZ, R14 ;  /* 0x000000ffff047224 */ /* 0x000fce00078e000e */
[----:B------:R-:W-:Y:S05]  /*20bb0*/  WARPSYNC.COLLECTIVE R15, `(.L_x_9788) ;  /* 0x000000000f087348 */ /* 0x000fea0003c00000 */
[----:B------:R0:W1:Y:S02]  /*20bc0*/  SHFL.IDX P6, R14, R13, R12, R11 ;  /* 0x0000000c0d0e7389 */ /* 0x00006400000c000b */
[----:B01----:R-:W-:Y:S01]  /*20bd0*/  ENDCOLLECTIVE ;  /* 0x000000000000791b */ /* 0x003fe20003800000 */
.L_x_9788:
[----:B------:R-:W-:Y:S05]  /*20be0*/  BRA `(.L_x_9789) ;  /* 0xfffffe8400b87947 */ /* 0x000fea000383ffff */
.L_x_9521:
        /* <DEDUP_REMOVED lines=8> */
.L_x_9791:
[----:B------:R-:W-:Y:S05]  /*20c70*/  BSYNC B1 ;  /* 0x0000000000017941 */ /* 0x000fea0003800000 */
.L_x_9790:
        /* <DEDUP_REMOVED lines=8> */
.L_x_9792:
[----:B------:R-:W-:Y:S02]  /*20d00*/  IMAD.MOV.U32 R13, RZ, RZ, R8 ;  /* 0x000000ffff0d7224 */ /* 0x000fe400078e0008 */
[----:B------:R-:W-:-:S07]  /*20d10*/  IMAD.MOV.U32 R3, RZ, RZ, R14 ;  /* 0x000000ffff037224 */ /* 0x000fce00078e000e */
[----:B------:R-:W-:Y:S05]  /*20d20*/  WARPSYNC.COLLECTIVE R15, `(.L_x_9793) ;  /* 0x000000000f087348 */ /* 0x000fea0003c00000 */
[----:B------:R0:W1:Y:S02]  /*20d30*/  SHFL.IDX P6, R14, R13, R12, R11 ;  /* 0x0000000c0d0e7389 */ /* 0x00006400000c000b */
[----:B01----:R-:W-:Y:S01]  /*20d40*/  ENDCOLLECTIVE ;  /* 0x000000000000791b */ /* 0x003fe20003800000 */
.L_x_9793:
[----:B------:R-:W-:Y:S01]  /*20d50*/  IMAD.MOV.U32 R13, RZ, RZ, R7 ;  /* 0x000000ffff0d7224 */ /* 0x000fe200078e0007 */
[----:B------:R-:W-:-:S07]  /*20d60*/  MOV R4, R14 ;  /* 0x0000000e00047202 */ /* 0x000fce0000000f00 */
[----:B------:R-:W-:Y:S05]  /*20d70*/  WARPSYNC.COLLECTIVE R15, `(.L_x_9794) ;  /* 0x000000000f087348 */ /* 0x000fea0003c00000 */
[----:B------:R0:W1:Y:S02]  /*20d80*/  SHFL.IDX P6, R14, R13, R12, R11 ;  /* 0x0000000c0d0e7389 */ /* 0x00006400000c000b */
[----:B01----:R-:W-:Y:S01]  /*20d90*/  ENDCOLLECTIVE ;  /* 0x000000000000791b */ /* 0x003fe20003800000 */
.L_x_9794:
[----:B------:R-:W-:Y:S05]  /*20da0*/  BRA `(.L_x_9795) ;  /* 0xfffffe8800147947 */ /* 0x000fea000383ffff */
.L_x_9524:
[----:B------:R-:W-:Y:S01]  /*20db0*/  BSSY B1, `(.L_x_9796) ;  /* 0x0000008000017945 */ /* 0x000fe20003800000 */
[----:B------:R-:W-:Y:S01]  /*20dc0*/  IMAD.MOV.U32 R13, RZ, RZ, R6 ;  /* 0x000000ffff0d7224 */ /* 0x000fe200078e0006 */
[----:B------:R-:W-:Y:S01]  /*20dd0*/  MOV R11, 0x181f ;  /* 0x0000181f000b7802 */ /* 0x000fe20000000f00 */
[----:B------:R-:W-:Y:S02]  /*20de0*/  IMAD.MOV.U32 R12, RZ, RZ, 0x3 ;  /* 0x00000003ff0c7424 */ /* 0x000fe400078e00ff */
[----:B------:R-:W-:-:S07]  /*20df0*/  IMAD.MOV.U32 R15, RZ, RZ, -0x1 ;  /* 0xffffffffff0f7424 */ /* 0x000fce00078e00ff */
[----:B--2---:R-:W-:Y:S05]  /*20e00*/  WARPSYNC.COLLECTIVE R15, `(.L_x_9797) ;  /* 0x000000000f087348 */ /* 0x004fea0003c00000 */
[----:B------:R0:W1:Y:S02]  /*20e10*/  SHFL.IDX P6, R14, R13, R12, R11 ;  /* 0x0000000c0d0e7389 */ /* 0x00006400000c000b */
[----:B012---:R-:W-:Y:S01]  /*20e20*/  ENDCOLLECTIVE ;  /* 0x000000000000791b */ /* 0x007fe20003800000 */
.L_x_9797:
[----:B------:R-:W-:Y:S05]  /*20e30*/  BSYNC B1 ;  /* 0x0000000000017941 */ /* 0x000fea0003800000 */
.L_x_9796:
        /* <DEDUP_REMOVED lines=8> */
.L_x_9798:
[----:B------:R-:W-:Y:S01]  /*20ec0*/  MOV R13, R8 ;  /* 0x00000008000d7202 */ /* 0x000fe20000000f00 */
[----:B------:R-:W-:-:S07]  /*20ed0*/  IMAD.MOV.U32 R3, RZ, RZ, R14 ;  /* 0x000000ffff037224 */ /* 0x000fce00078e000e */
[----:B------:R-:W-:Y:S05]  /*20ee0*/  WARPSYNC.COLLECTIVE R15, `(.L_x_9799) ;  /* 0x000000000f087348 */ /* 0x000fea0003c00000 */
[----:B------:R0:W1:Y:S02]  /*20ef0*/  SHFL.IDX P6, R14, R13, R12, R11 ;  /* 0x0000000c0d0e7389 */ /* 0x00006400000c000b */
[----:B01----:R-:W-:Y:S01]  /*20f00*/  ENDCOLLECTIVE ;  /* 0x000000000000791b */ /* 0x003fe20003800000 */
.L_x_9799:
[----:B------:R-:W-:Y:S02]  /*20f10*/  IMAD.MOV.U32 R13, RZ, RZ, R7 ;  /* 0x000000ffff0d7224 */ /* 0x000fe400078e0007 */
[----:B------:R-:W-:-:S07]  /*20f20*/  IMAD.MOV.U32 R4, RZ, RZ, R14 ;  /* 0x000000ffff047224 */ /* 0x000fce00078e000e */
[----:B------:R-:W-:Y:S05]  /*20f30*/  WARPSYNC.COLLECTIVE R15, `(.L_x_9800) ;  /* 0x000000000f087348 */ /* 0x000fea0003c00000 */
[----:B------:R0:W1:Y:S02]  /*20f40*/  SHFL.IDX P6, R14, R13, R12, R11 ;  /* 0x0000000c0d0e7389 */ /* 0x00006400000c000b */
[----:B01----:R-:W-:Y:S01]  /*20f50*/  ENDCOLLECTIVE ;  /* 0x000000000000791b */ /* 0x003fe20003800000 */
.L_x_9800:
[----:B------:R-:W-:Y:S05]  /*20f60*/  BRA `(.L_x_9801) ;  /* 0xfffffe8800707947 */ /* 0x000fea000383ffff */
.L_x_9528:
[----:B0-----:R0:W1:Y:S02]  /*20f70*/  SYNCS.PHASECHK.TRANS64.TRYWAIT P0, [R2+URZ+0x28800], R5 ;  /* 0x02880005020075a7 */ /* 0x001064000800017f */
[----:B-1----:R-:W-:Y:S05]  /*20f80*/  @!P0 NANOSLEEP.SYNCS 0x989680 ;  /* 0x009896800000895d */ /* 0x002fea0003900000 */
[----:B------:R-:W1:Y:S02]  /*20f90*/  @!P0 SYNCS.PHASECHK.TRANS64 P0, [R2+URZ+0x28800], R5 ;  /* 0x02880005020085a7 */ /* 0x000e64000800007f */
[----:B-1----:R-:W-:Y:S05]  /*20fa0*/  @!P0 BRA `(.L_x_9528) ;  /* 0xfffffffc00f08947 */ /* 0x002fea000383ffff */
[----:B------:R-:W-:Y:S05]  /*20fb0*/  BRA `(.L_x_9802) ;  /* 0xfffffe8c00287947 */ /* 0x000fea000383ffff */
.L_x_9544:
[----:B------:R-:W1:Y:S01]  /*20fc0*/  LDC R45, c[0x0][0x3f4] ;  /* 0x0000fd00ff2d7b82 */ /* 0x000e620000000800 */
        /* <DEDUP_REMOVED lines=8> */
.L_x_9804:
[----:B------:R-:W-:Y:S05]  /*21050*/  BSYNC B1 ;  /* 0x0000000000017941 */ /* 0x000fea0003800000 */
.L_x_9803:
        /* <DEDUP_REMOVED lines=10> */
.L_x_9805:
[----:B------:R-:W-:Y:S01]  /*21100*/  ISETP.GE.OR P1, PT, R55, R0, P0 ;  /* 0x000000003700720c */ /* 0x000fe20000726670 */
[----:B------:R-:W-:-:S12]  /*21110*/  IMAD.MOV.U32 R13, RZ, RZ, R33 ;  /* 0x000000ffff0d7224 */ /* 0x000fd800078e0021 */
[C---:B------:R-:W-:Y:S02]  /*21120*/  @!P1 SHF.L.U32 R7, R16.reuse, 0x1, RZ ;  /* 0x0000000110079819 */ /* 0x040fe400000006ff */
[----:B------:R-:W-:Y:S02]  /*21130*/  @!P1 SHF.L.U64.HI R6, R16, 0x1, R17 ;  /* 0x0000000110069819 */ /* 0x000fe40000010211 */
[----:B------:R-:W-:-:S07]  /*21140*/  MOV R4, R14 ;  /* 0x0000000e00047202 */ /* 0x000fce0000000f00 */
[----:B------:R-:W-:Y:S05]  /*21150*/  WARPSYNC.COLLECTIVE R15, `(.L_x_9806) ;  /* 0x000000000f087348 */ /* 0x000fea0003c00000 */
[----:B------:R0:W1:Y:S02]  /*21160*/  SHFL.IDX P6, R14, R13, R12, R11 ;  /* 0x0000000c0d0e7389 */ /* 0x00006400000c000b */
[----:B01----:R-:W-:Y:S01]  /*21170*/  ENDCOLLECTIVE ;  /* 0x000000000000791b */ /* 0x003fe20003800000 */
.L_x_9806:
[----:B------:R-:W-:-:S05]  /*21180*/  @!P1 IADD3 R4, P2, R4, R7, RZ ;  /* 0x0000000704049210 */ /* 0x000fca0007f5e0ff */
[----:B------:R-:W-:Y:S02]  /*21190*/  @!P1 IMAD.X R3, R3, 0x1, R6, P2 ;  /* 0x0000000103039824 */ /* 0x000fe400010e0606 */
[----:B------:R-:W-:Y:S02]  /*211a0*/  @!P1 IMAD.MOV.U32 R24, RZ, RZ, R4 ;  /* 0x000000ffff189224 */ /* 0x000fe400078e0004 */
[----:B------:R-:W-:Y:S02]  /*211b0*/  @!P1 IMAD.MOV.U32 R25, RZ, RZ, R3 ;  /* 0x000000ffff199224 */ /* 0x000fe400078e0003 */
[----:B------:R-:W-:-:S04]  /*211c0*/  IMAD.MOV.U32 R13, RZ, RZ, R34 ;  /* 0x000000ffff0d7224 */ /* 0x000fc800078e0022 */
[----:B------:R-:W5:Y:S01]  /*211d0*/  @!P1 LD.E.128 R24, desc[UR40][R24.64] ;  /* 0x0000002818189980 */ /* 0x000f62000c101d00 */
[----:B------:R-:W-:-:S07]  /*211e0*/  IMAD.MOV.U32 R5, RZ, RZ, R14 ;  /* 0x000000ffff057224 */ /* 0x000fce00078e000e */
[----:B-----5:R-:W-:Y:S05]  /*211f0*/  WARPSYNC.COLLECTIVE R15, `(.L_x_9807) ;  /* 0x000000000f087348 */ /* 0x020fea0003c00000 */
[----:B------:R0:W1:Y:S02]  /*21200*/  SHFL.IDX P6, R14, R13, R12, R11 ;  /* 0x0000000c0d0e7389 */ /* 0x00006400000c000b */
[----:B01---5:R-:W-:Y:S01]  /*21210*/  ENDCOLLECTIVE ;  /* 0x000000000000791b */ /* 0x023fe20003800000 */
.L_x_9807:
[----:B------:R-:W-:-:S04]  /*21220*/  @!P1 IADD3 R14, P2, R14, R7, RZ ;  /* 0x000000070e0e9210 */ /* 0x000fc80007f5e0ff */
[----:B------:R-:W-:Y:S01]  /*21230*/  @!P1 IADD3.X R5, R5, R6, RZ, P2, !PT ;  /* 0x0000000605059210 */ /* 0x000fe200017fe4ff */
[----:B------:R-:W-:-:S06]  /*21240*/  @!P1 IMAD.MOV.U32 R4, RZ, RZ, R14 ;  /* 0x000000ffff049224 */ /* 0x000fcc00078e000e */
[----:B------:R-:W5:Y:S01]  /*21250*/  @!P1 LD.E.128 R4, desc[UR40][R4.64] ;  /* 0x0000002804049980 */ /* 0x000f62000c101d00 */
[----:B------:R-:W-:Y:S01]  /*21260*/  MOV R13, R35 ;  /* 0x00000023000d7202 */ /* 0x000fe20000000f00 */
[----:B------:R-:W-:-:S07]  /*21270*/  IMAD.MOV.U32 R12, RZ, RZ, 0x1 ;  /* 0x00000001ff0c7424 */ /* 0x000fce00078e00ff */
[----:B-----5:R-:W-:Y:S05]  /*21280*/  WARPSYNC.COLLECTIVE R15, `(.L_x_9808) ;  /* 0x000000000f087348 */ /* 0x020fea0003c00000 */
[----:B------:R0:W1:Y:S02]  /*21290*/  SHFL.IDX P6, R14, R13, R12, R11 ;  /* 0x0000000c0d0e7389 */ /* 0x00006400000c000b */
[----:B01---5:R-:W-:Y:S01]  /*212a0*/  ENDCOLLECTIVE ;  /* 0x000000000000791b */ /* 0x023fe20003800000 */
.L_x_9808:
[----:B------:R-:W-:Y:S01]  /*212b0*/  CS2R R46, SRZ ;  /* 0x00000000002e7805 */ /* 0x000fe2000001ff00 */
[----:B------:R-:W-:Y:S01]  /*212c0*/  IMAD.MOV.U32 R13, RZ, RZ, R32 ;  /* 0x000000ffff0d7224 */ /* 0x000fe200078e0020 */
[----:B------:R-:W-:Y:S02]  /*212d0*/  CS2R R48, SRZ ;  /* 0x0000000000307805 */ /* 0x000fe4000001ff00 */
[----:B------:R-:W-:Y:S02]  /*212e0*/  CS2R R20, SRZ ;  /* 0x0000000000147805 */ /* 0x000fe4000001ff00 */
[----:B------:R-:W-:Y:S01]  /*212f0*/  CS2R R36, SRZ ;  /* 0x0000000000247805 */ /* 0x000fe2000001ff00 */
[----:B------:R-:W-:-:S05]  /*21300*/  @!P1 IMAD.MOV.U32 R46, RZ, RZ, R24 ;  /* 0x000000ffff2e9224 */ /* 0x000fca00078e0018 */
[----:B------:R-:W-:-:S04]  /*21310*/  MOV R3, R46 ;  /* 0x0000002e00037202 */ /* 0x000fc80000000f00 */
[----:B------:R-:W-:Y:S01]  /*21320*/  PRMT R64, R3, 0x7610, R64 ;  /* 0x0000761003407816 */ /* 0x000fe20000000040 */
[----:B------:R-:W-:-:S07]  /*21330*/  IMAD.MOV.U32 R3, RZ, RZ, R14 ;  /* 0x000000ffff037224 */ /* 0x000fce00078e000e */
[----:B------:R-:W-:Y:S05]  /*21340*/  WARPSYNC.COLLECTIVE R15, `(.L_x_9809) ;  /* 0x000000000f087348 */ /* 0x000fea0003c00000 */
[----:B------:R0:W1:Y:S02]  /*21350*/  SHFL.IDX P6, R14, R13, R12, R11 ;  /* 0x0000000c0d0e7389 */ /* 0x00006400000c000b */
[----:B01----:R-:W-:Y:S01]  /*21360*/  ENDCOLLECTIVE ;  /* 0x000000000000791b */ /* 0x003fe20003800000 */
.L_x_9809:
[----:B------:R-:W-:-:S04]  /*21370*/  @!P1 IMAD.MOV.U32 R47, RZ, RZ, R25 ;  /* 0x000000ffff2f9224 */ /* 0x000fc800078e0019 */
[----:B------:R-:W-:-:S05]  /*21380*/  IMAD.MOV.U32 R8, RZ, RZ, R47 ;  /* 0x000000ffff087224 */ /* 0x000fca00078e002f */
[----:B------:R-:W-:Y:S01]  /*21390*/  PRMT R66, R8, 0x7610, R66 ;  /* 0x0000761008427816 */ /* 0x000fe20000000042 */
[----:B------:R-:W-:Y:S01]  /*213a0*/  IMAD.MOV.U32 R13, RZ, RZ, R33 ;  /* 0x000000ffff0d7224 */ /* 0x000fe200078e0021 */
[----:B------:R-:W-:-:S07]  /*213b0*/  MOV R8, R14 ;  /* 0x0000000e00087202 */ /* 0x000fce0000000f00 */
[----:B------:R-:W-:Y:S05]  /*213c0*/  WARPSYNC.COLLECTIVE R15, `(.L_x_9810) ;  /* 0x000000000f087348 */ /* 0x000fea0003c00000 */
[----:B------:R0:W1:Y:S02]  /*213d0*/  SHFL.IDX P6, R14, R13, R12, R11 ;  /* 0x0000000c0d0e7389 */ /* 0x00006400000c000b */
[----:B01----:R-:W-:Y:S01]  /*213e0*/  ENDCOLLECTIVE ;  /* 0x000000000000791b */ /* 0x003fe20003800000 */
.L_x_9810:
[----:B------:R-:W-:Y:S02]  /*213f0*/  IMAD.MOV.U32 R13, RZ, RZ, R34 ;  /* 0x000000ffff0d7224 */ /* 0x000fe400078e0022 */
[----:B------:R-:W-:-:S07]  /*21400*/  IMAD.MOV.U32 R9, RZ, RZ, R14 ;  /* 0x000000ffff097224 */ /* 0x000fce00078e000e */
[----:B------:R-:W-:Y:S05]  /*21410*/  WARPSYNC.COLLECTIVE R15, `(.L_x_9811) ;  /* 0x000000000f087348 */ /* 0x000fea0003c00000 */
[----:B------:R0:W1:Y:S02]  /*21420*/  SHFL.IDX P6, R14, R13, R12, R11 ;  /* 0x0000000c0d0e7389 */ /* 0x00006400000c000b */
[----:B01----:R-:W-:Y:S01]  /*21430*/  ENDCOLLECTIVE ;  /* 0x000000000000791b */ /* 0x003fe20003800000 */
.L_x_9811:
[----:B------:R-:W-:Y:S02]  /*21440*/  @!P1 IMAD.MOV.U32 R48, RZ, RZ, R26 ;  /* 0x000000ffff309224 */ /* 0x000fe400078e001a */
[----:B------:R-:W-:Y:S01]  /*21450*/  @!P1 IMAD.MOV.U32 R49, RZ, RZ, R27 ;  /* 0x000000ffff319224 */ /* 0x000fe200078e001b */
[----:B------:R-:W-:Y:S01]  /*21460*/  @!P1 MOV R36, R6 ;  /* 0x0000000600249202 */ /* 0x000fe20000000f00 */
        /* <DEDUP_REMOVED lines=15> */
.L_x_9547:
[----:B------:R-:W-:Y:S01]  /*21560*/  BSSY B1, `(.L_x_9813) ;  /* 0x0000008000017945 */ /* 0x000fe20003800000 */
[----:B------:R-:W-:Y:S01]  /*21570*/  IMAD.MOV.U32 R13, RZ, RZ, R35 ;  /* 0x000000ffff0d7224 */ /* 0x000fe200078e0023 */
[----:B------:R-:W-:Y:S01]  /*21580*/  MOV R11, 0x181f ;  /* 0x0000181f000b7802 */ /* 0x000fe20000000f00 */
[----:B------:R-:W-:Y:S02]  /*21590*/  IMAD.MOV.U32 R12, RZ, RZ, 0x2 ;  /* 0x00000002ff0c7424 */ /* 0x000fe400078e00ff */
[----:B0-----:R-:W-:-:S07]  /*215a0*/  IMAD.MOV.U32 R15, RZ, RZ, -0x1 ;  /* 0xffffffffff0f7424 */ /* 0x001fce00078e00ff */
[----:B------:R-:W-:Y:S05]  /*215b0*/  WARPSYNC.COLLECTIVE R15, `(.L_x_9814) ;  /* 0x000000000f087348 */ /* 0x000fea0003c00000 */
[----:B------:R0:W1:Y:S02]  /*215c0*/  SHFL.IDX P6, R14, R13, R12, R11 ;  /* 0x0000000c0d0e7389 */ /* 0x00006400000c000b */
[----:B01----:R-:W-:Y:S01]  /*215d0*/  ENDCOLLECTIVE ;  /* 0x000000000000791b */ /* 0x003fe20003800000 */
.L_x_9814:
[----:B------:R-:W-:Y:S05]  /*215e0*/  BSYNC B1 ;  /* 0x0000000000017941 */ /* 0x000fea0003800000 */
.L_x_9813:
[----:B------:R-:W-:Y:S01]  /*215f0*/  IMAD.MOV.U32 R13, RZ, RZ, R32 ;  /* 0x000000ffff0d7224 */ /* 0x000fe200078e0020 */
[----:B------:R-:W-:Y:S01]  /*21600*/  MOV R12, 0x2 ;  /* 0x00000002000c7802 */ /* 0x000fe20000000f00 */
[----:B------:R-:W-:Y:S01]  /*21610*/  IMAD.MOV.U32 R11, RZ, RZ, 0x181f ;  /* 0x0000181fff0b7424 */ /* 0x000fe200078e00ff */
[----:B------:R-:W-:Y:S01]  /*21620*/  IADD3 R9, R55, 0x40, RZ ;  /* 0x0000004037097810 */ /* 0x000fe20007ffe0ff */
[----:B------:R-:W-:Y:S02]  /*21630*/  IMAD.MOV.U32 R15, RZ, RZ, -0x1 ;  /* 0xffffffffff0f7424 */ /* 0x000fe400078e00ff */
[----:B------:R-:W-:Y:S01]  /*21640*/  IMAD.MOV.U32 R3, RZ, RZ, R14 ;  /* 0x000000ffff037224 */ /* 0x000fe200078e000e */
[----:B------:R-:W-:-:S13]  /*21650*/  ISETP.GE.OR P1, PT, R9, R0, P0 ;  /* 0x000000000900720c */ /* 0x000fda0000726670 */
[----:B------:R-:W-:Y:S05]  /*21660*/  WARPSYNC.COLLECTIVE R15, `(.L_x_9815) ;  /* 0x000000000f087348 */ /* 0x000fea0003c00000 */
[----:B------:R0:W1:Y:S02]  /*21670*/  SHFL.IDX P6, R14, R13, R12, R11 ;  /* 0x0000000c0d0e7389 */ /* 0x00006400000c000b */
[----:B01----:R-:W-:Y:S01]  /*21680*/  ENDCOLLECTIVE ;  /* 0x000000000000791b */ /* 0x003fe20003800000 */
.L_x_9815:
[C---:B------:R-:W-:Y:S02]  /*21690*/  @!P1 SHF.L.U32 R31, R16.reuse, 0x1, RZ ;  /* 0x00000001101f9819 */ /* 0x040fe400000006ff */
[----:B------:R-:W-:Y:S01]  /*216a0*/  @!P1 SHF.L.U64.HI R29, R16, 0x1, R17 ;  /* 0x00000001101d9819 */ /* 0x000fe20000010211 */
[----:B------:R-:W-:Y:S02]  /*216b0*/  IMAD.MOV.U32 R13, RZ, RZ, R33 ;  /* 0x000000ffff0d7224 */ /* 0x000fe400078e0021 */
[----:B------:R-:W-:-:S07]  /*216c0*/  IMAD.MOV.U32 R8, RZ, RZ, R14 ;  /* 0x000000ffff087224 */ /* 0x000fce00078e000e */
[----:B------:R-:W-:Y:S05]  /*216d0*/  WARPSYNC.COLLECTIVE R15, `(.L_x_9816) ;  /* 0x000000000f087348 */ /* 0x000fea0003c00000 */
[----:B------:R0:W1:Y:S02]  /*216e0*/  SHFL.IDX P6, R14, R13, R12, R11 ;  /* 0x0000000c0d0e7389 */ /* 0x00006400000c000b */
[----:B01----:R-:W-:Y:S01]  /*216f0*/  ENDCOLLECTIVE ;  /* 0x000000000000791b */ /* 0x003fe20003800000 */
.L_x_9816:
[----:B------:R-:W-:-:S05]  /*21700*/  @!P1 IADD3 R8, P2, R8, R31, RZ ;  /* 0x0000001f08089210 */ /* 0x000fca0007f5e0ff */
[----:B------:R-:W-:Y:S02]  /*21710*/  @!P1 IMAD.X R9, R3, 0x1, R29, P2 ;  /* 0x0000000103099824 */ /* 0x000fe400010e061d */
[----:B------:R-:W-:Y:S02]  /*21720*/  IMAD.MOV.U32 R13, RZ, RZ, R34 ;  /* 0x000000ffff0d7224 */ /* 0x000fe400078e0022 */
[----:B------:R-:W-:-:S07]  /*21730*/  IMAD.MOV.U32 R28, RZ, RZ, R14 ;  /* 0x000000ffff1c7224 */ /* 0x000fce00078e000e */
[----:B------:R-:W-:Y:S05]  /*21740*/  WARPSYNC.COLLECTIVE R15, `(.L_x_9817) ;  /* 0x000000000f087348 */ /* 0x000fea0003c00000 */
[----:B------:R0:W1:Y:S02]  /*21750*/  SHFL.IDX P6, R14, R13, R12, R11 ;  /* 0x0000000c0d0e7389 */ /* 0x00006400000c000b */
[----:B01----:R-:W-:Y:S01]  /*21760*/  ENDCOLLECTIVE ;  /* 0x000000000000791b */ /* 0x003fe20003800000 */
.L_x_9817:
        /* <DEDUP_REMOVED lines=12> */
[----:B------:R-:W-:Y:S01]  /*21830*/  @!P1 IMAD.MOV.U32 R51, RZ, RZ, R9 ;  /* 0x000000ffff339224 */ /* 0x000fe200078e0009 */
[----:B------:R-:W-:Y:S01]  /*21840*/  @!P1 MOV R52, R10 ;  /* 0x0000000a00349202 */ /* 0x000fe20000000f00 */
[----:B------:R-:W-:Y:S01]  /*21850*/  @!P1 IMAD.MOV.U32 R53, RZ, RZ, R11 ;  /* 0x000000ffff359224 */ /* 0x000fe200078e000b */
[----:B------:R-:W-:Y:S01]  /*21860*/  MOV R11, 0x181f ;  /* 0x0000181f000b7802 */ /* 0x000fe20000000f00 */
[----:B------:R-:W-:-:S02]  /*21870*/  IMAD.MOV.U32 R3, RZ, RZ, R50 ;  /* 0x000000ffff037224 */ /* 0x000fc400078e0032 */
[----:B------:R-:W-:Y:S02]  /*21880*/  IMAD.MOV.U32 R12, RZ, RZ, R51 ;  /* 0x000000ffff0c7224 */ /* 0x000fe400078e0033 */
[----:B------:R-:W-:Y:S02]  /*21890*/  IMAD.MOV.U32 R8, RZ, RZ, R52 ;  /* 0x000000ffff087224 */ /* 0x000fe400078e0034 */
[----:B------:R-:W-:Y:S01]  /*218a0*/  IMAD.MOV.U32 R9, RZ, RZ, R53 ;  /* 0x000000ffff097224 */ /* 0x000fe200078e0035 */
[----:B------:R-:W-:Y:S01]  /*218b0*/  PRMT R59, R3, 0x5410, R12 ;  /* 0x00005410033b7816 */ /* 0x000fe2000000000c */
[----:B------:R-:W-:-:S03]  /*218c0*/  IMAD.MOV.U32 R12, RZ, RZ, 0x3 ;  /* 0x00000003ff0c7424 */ /* 0x000fc600078e00ff */
[----:B------:R-:W-:-:S07]  /*218d0*/  PRMT R44, R8, 0x5410, R9 ;  /* 0x00005410082c7816 */ /* 0x000fce0000000009 */
[----:B-----5:R-:W-:Y:S05]  /*218e0*/  WARPSYNC.COLLECTIVE R15, `(.L_x_9818) ;  /* 0x000000000f087348 */ /* 0x020fea0003c00000 */
[----:B------:R0:W1:Y:S02]  /*218f0*/  SHFL.IDX P6, R14, R13, R12, R11 ;  /* 0x0000000c0d0e7389 */ /* 0x00006400000c000b */
[----:B01---5:R-:W-:Y:S01]  /*21900*/  ENDCOLLECTIVE ;  /* 0x000000000000791b */ /* 0x023fe20003800000 */
.L_x_9818:
[----:B------:R-:W-:Y:S01]  /*21910*/  @!P1 IMAD.MOV.U32 R38, RZ, RZ, R28 ;  /* 0x000000ffff269224 */ /* 0x000fe200078e001c */
[----:B------:R-:W-:Y:S01]  /*21920*/  @!P1 MOV R39, R29 ;  /* 0x0000001d00279202 */ /* 0x000fe20000000f00 */
[----:B------:R-:W-:Y:S02]  /*21930*/  @!P1 IMAD.MOV.U32 R40, RZ, RZ, R30 ;  /* 0x000000ffff289224 */ /* 0x000fe400078e001e */
[----:B------:R-:W-:Y:S01]  /*21940*/  @!P1 IMAD.MOV.U32 R41, RZ, RZ, R31 ;  /* 0x000000ffff299224 */ /* 0x000fe200078e001f */
[----:B------:R-:W-:Y:S01]  /*21950*/  MOV R9, R39 ;  /* 0x0000002700097202 */ /* 0x000fe20000000f00 */
[----:B------:R-:W-:Y:S02]  /*21960*/  IMAD.MOV.U32 R8, RZ, RZ, R38 ;  /* 0x000000ffff087224 */ /* 0x000fe400078e0026 */
[----:B------:R-:W-:Y:S02]  /*21970*/  IMAD.MOV.U32 R13, RZ, RZ, R32 ;  /* 0x000000ffff0d7224 */ /* 0x000fe400078e0020 */
[----:B------:R-:W-:Y:S01]  /*21980*/  IMAD.MOV.U32 R10, RZ, RZ, R40 ;  /* 0x000000ffff0a7224 */ /* 0x000fe200078e0028 */
[----:B------:R-:W-:-:S02]  /*21990*/  PRMT R62, R8, 0x5410, R9 ;  /* 0x00005410083e7816 */ /* 0x000fc40000000009 */
[----:B------:R-:W-:Y:S01]  /*219a0*/  CS2R R8, SRZ ;  /* 0x0000000000087805 */ /* 0x000fe2000001ff00 */
[----:B------:R-:W-:-:S07]  /*219b0*/  IMAD.MOV.U32 R3, RZ, RZ, R14 ;  /* 0x000000ffff037224 */ /* 0x000fce00078e000e */
[----:B------:R-:W-:Y:S05]  /*219c0*/  WARPSYNC.COLLECTIVE R15, `(.L_x_9819) ;  /* 0x000000000f087348 */ /* 0x000fea0003c00000 */
[----:B------:R0:W1:Y:S02]  /*219d0*/  SHFL.IDX P6, R14, R13, R12, R11 ;  /* 0x0000000c0d0e7389 */ /* 0x00006400000c000b */
[----:B01----:R-:W-:Y:S01]  /*219e0*/  ENDCOLLECTIVE ;  /* 0x000000000000791b */ /* 0x003fe20003800000 */
.L_x_9819:
[----:B------:R-:W-:Y:S01]  /*219f0*/  IMAD.MOV.U32 R13, RZ, RZ, R33 ;  /* 0x000000ffff0d7224 */ /* 0x000fe200078e0021 */
[----:B------:R-:W-:-:S07]  /*21a00*/  MOV R32, R14 ;  /* 0x0000000e00207202 */ /* 0x000fce0000000f00 */
[----:B------:R-:W-:Y:S05]  /*21a10*/  WARPSYNC.COLLECTIVE R15, `(.L_x_9820) ;  /* 0x000000000f087348 */ /* 0x000fea0003c00000 */
[----:B------:R0:W1:Y:S02]  /*21a20*/  SHFL.IDX P6, R14, R13, R12, R11 ;  /* 0x0000000c0d0e7389 */ /* 0x00006400000c000b */
[----:B01----:R-:W-:Y:S01]  /*21a30*/  ENDCOLLECTIVE ;  /* 0x000000000000791b */ /* 0x003fe20003800000 */
.L_x_9820:
[----:B------:R-:W-:Y:S02]  /*21a40*/  IMAD.MOV.U32 R13, RZ, RZ, R34 ;  /* 0x000000ffff0d7224 */ /* 0x000fe400078e0022 */
[----:B------:R-:W-:-:S07]  /*21a50*/  IMAD.MOV.U32 R33, RZ, RZ, R14 ;  /* 0x000000ffff217224 */ /* 0x000fce00078e000e */
[----:B------:R-:W-:Y:S05]  /*21a60*/  WARPSYNC.COLLECTIVE R15, `(.L_x_9821) ;  /* 0x000000000f087348 */ /* 0x000fea0003c00000 */
[----:B------:R0:W1:Y:S02]  /*21a70*/  SHFL.IDX P6, R14, R13, R12, R11 ;  /* 0x0000000c0d0e7389 */ /* 0x00006400000c000b */
[----:B01----:R-:W-:Y:S01]  /*21a80*/  ENDCOLLECTIVE ;  /* 0x000000000000791b */ /* 0x003fe20003800000 */
.L_x_9821:
[----:B------:R-:W-:-:S05]  /*21a90*/  IMAD.MOV.U32 R11, RZ, RZ, R41 ;  /* 0x000000ffff0b7224 */ /* 0x000fca00078e0029 */
[----:B------:R-:W-:Y:S02]  /*21aa0*/  PRMT R63, R10, 0x5410, R11 ;  /* 0x000054100a3f7816 */ /* 0x000fe4000000000b */
[----:B------:R-:W-:Y:S01]  /*21ab0*/  MOV R34, R14 ;  /* 0x0000000e00227202 */ /* 0x000fe20000000f00 */
[----:B------:R-:W-:Y:S06]  /*21ac0*/  BRA `(.L_x_9822) ;  /* 0xfffffea000c07947 */ /* 0x000fec000383ffff */
.L_x_9551:
[----:B0-----:R0:W1:Y:S02]  /*21ad0*/  SYNCS.PHASECHK.TRANS64.TRYWAIT P4, [R2+URZ+0x28800], R29 ;  /* 0x0288001d020075a7 */ /* 0x001064000808017f */
[----:B-1----:R-:W-:Y:S05]  /*21ae0*/  @!P4 NANOSLEEP.SYNCS 0x989680 ;  /* 0x009896800000c95d */ /* 0x002fea0003900000 */
[----:B------:R-:W1:Y:S02]  /*21af0*/  @!P4 SYNCS.PHASECHK.TRANS64 P4, [R2+URZ+0x28800], R29 ;  /* 0x0288001d0200c5a7 */ /* 0x000e64000808007f */
[----:B-1----:R-:W-:Y:S05]  /*21b00*/  @!P4 BRA `(.L_x_9551) ;  /* 0xfffffffc00f0c947 */ /* 0x002fea000383ffff */
[----:B------:R-:W-:Y:S05]  /*21b10*/  BRA `(.L_x_9823) ;  /* 0xfffffea400587947 */ /* 0x000fea000383ffff */
.L_x_9561:
[----:B-1----:R1:W2:Y:S02]  /*21b20*/  SYNCS.PHASECHK.TRANS64.TRYWAIT P2, [R0+URZ+0x28830], R3 ;  /* 0x02883003000075a7 */ /* 0x0022a4000804017f */
[----:B--2---:R-:W-:Y:S05]  /*21b30*/  @!P2 NANOSLEEP.SYNCS 0x989680 ;  /* 0x009896800000a95d */ /* 0x004fea0003900000 */
[----:B------:R-:W2:Y:S02]  /*21b40*/  @!P2 SYNCS.PHASECHK.TRANS64 P2, [R0+URZ+0x28830], R3 ;  /* 0x028830030000a5a7 */ /* 0x000ea4000804007f */
[----:B--2---:R-:W-:Y:S05]  /*21b50*/  @!P2 BRA `(.L_x_9561) ;  /* 0xfffffffc00f0a947 */ /* 0x004fea000383ffff */
[----:B------:R-:W-:Y:S05]  /*21b60*/  BRA `(.L_x_9560) ;  /* 0xfffffebc00b47947 */ /* 0x000fea000383ffff */
.L_x_9567:
[----:B-1----:R1:W2:Y:S02]  /*21b70*/  SYNCS.PHASECHK.TRANS64.TRYWAIT P4, [R6+URZ+0x28830], R7 ;  /* 0x02883007060075a7 */ /* 0x0022a4000808017f */
[----:B--2---:R-:W-:Y:S05]  /*21b80*/  @!P4 NANOSLEEP.SYNCS 0x989680 ;  /* 0x009896800000c95d */ /* 0x004fea0003900000 */
[----:B------:R-:W2:Y:S02]  /*21b90*/  @!P4 SYNCS.PHASECHK.TRANS64 P4, [R6+URZ+0x28830], R7 ;  /* 0x028830070600c5a7 */ /* 0x000ea4000808007f */
[----:B--2---:R-:W-:Y:S05]  /*21ba0*/  @!P4 BRA `(.L_x_9567) ;  /* 0xfffffffc00f0c947 */ /* 0x004fea000383ffff */
[----:B------:R-:W-:Y:S05]  /*21bb0*/  BRA `(.L_x_9566) ;  /* 0xfffffeec00047947 */ /* 0x000fea000383ffff */
.L_x_9571:
[----:B-1----:R1:W2:Y:S02]  /*21bc0*/  SYNCS.PHASECHK.TRANS64.TRYWAIT P3, [R7+URZ+0x28850], R6 ;  /* 0x02885006070075a7 */ /* 0x0022a4000806017f */
[----:B--2---:R-:W-:Y:S05]  /*21bd0*/  @!P3 NANOSLEEP.SYNCS 0x989680 ;  /* 0x009896800000b95d */ /* 0x004fea0003900000 */
[----:B------:R-:W2:Y:S02]  /*21be0*/  @!P3 SYNCS.PHASECHK.TRANS64 P3, [R7+URZ+0x28850], R6 ;  /* 0x028850060700b5a7 */ /* 0x000ea4000806007f */
[----:B--2---:R-:W-:Y:S05]  /*21bf0*/  @!P3 BRA `(.L_x_9571) ;  /* 0xfffffffc00f0b947 */ /* 0x004fea000383ffff */
[----:B------:R-:W-:Y:S05]  /*21c00*/  BRA `(.L_x_9568) ;  /* 0xfffffef000147947 */ /* 0x000fea000383ffff */
.L_x_9578:
[----:B-1----:R1:W2:Y:S02]  /*21c10*/  SYNCS.PHASECHK.TRANS64.TRYWAIT P3, [R6+URZ+0x28830], R7 ;  /* 0x02883007060075a7 */ /* 0x0022a4000806017f */
[----:B--2---:R-:W-:Y:S05]  /*21c20*/  @!P3 NANOSLEEP.SYNCS 0x989680 ;  /* 0x009896800000b95d */ /* 0x004fea0003900000 */
[----:B------:R-:W2:Y:S02]  /*21c30*/  @!P3 SYNCS.PHASECHK.TRANS64 P3, [R6+URZ+0x28830], R7 ;  /* 0x028830070600b5a7 */ /* 0x000ea4000806007f */
[----:B--2---:R-:W-:Y:S05]  /*21c40*/  @!P3 BRA `(.L_x_9578) ;  /* 0xfffffffc00f0b947 */ /* 0x004fea000383ffff */
[----:B------:R-:W-:Y:S05]  /*21c50*/  BRA `(.L_x_9577) ;  /* 0xffffff1c00b47947 */ /* 0x000fea000383ffff */
.L_x_9582:
[----:B-1----:R1:W2:Y:S02]  /*21c60*/  SYNCS.PHASECHK.TRANS64.TRYWAIT P2, [R7+URZ+0x28850], R6 ;  /* 0x02885006070075a7 */ /* 0x0022a4000804017f */
[----:B--2---:R-:W-:Y:S05]  /*21c70*/  @!P2 NANOSLEEP.SYNCS 0x989680 ;  /* 0x009896800000a95d */ /* 0x004fea0003900000 */
[----:B------:R-:W2:Y:S02]  /*21c80*/  @!P2 SYNCS.PHASECHK.TRANS64 P2, [R7+URZ+0x28850], R6 ;  /* 0x028850060700a5a7 */ /* 0x000ea4000804007f */
[----:B--2---:R-:W-:Y:S05]  /*21c90*/  @!P2 BRA `(.L_x_9582) ;  /* 0xfffffffc00f0a947 */ /* 0x004fea000383ffff */
[----:B------:R-:W-:Y:S05]  /*21ca0*/  BRA `(.L_x_9579) ;  /* 0xffffff2000c47947 */ /* 0x000fea000383ffff */
.L_x_9587:
[----:B-1----:R1:W2:Y:S02]  /*21cb0*/  SYNCS.PHASECHK.TRANS64.TRYWAIT P0, [R11+URZ+0x28850], R4 ;  /* 0x028850040b0075a7 */ /* 0x0022a4000800017f */
[----:B--2---:R-:W-:Y:S05]  /*21cc0*/  @!P0 NANOSLEEP.SYNCS 0x989680 ;  /* 0x009896800000895d */ /* 0x004fea0003900000 */
[----:B------:R-:W2:Y:S02]  /*21cd0*/  @!P0 SYNCS.PHASECHK.TRANS64 P0, [R11+URZ+0x28850], R4 ;  /* 0x028850040b0085a7 */ /* 0x000ea4000800007f */
[----:B--2---:R-:W-:Y:S05]  /*21ce0*/  @!P0 BRA `(.L_x_9587) ;  /* 0xfffffffc00f08947 */ /* 0x004fea000383ffff */
[----:B------:R-:W-:Y:S05]  /*21cf0*/  BRA `(.L_x_9586) ;  /* 0xffffff4400f47947 */ /* 0x000fea000383ffff */
.L_x_9601:
[----:B------:R-:W-:Y:S01]  /*21d00*/  IMAD.MOV.U32 R13, RZ, RZ, R4 ;  /* 0x000000ffff0d7224 */ /* 0x000fe200078e0004 */
[----:B------:R-:W-:Y:S01]  /*21d10*/  MOV R12, RZ ;  /* 0x000000ff000c7202 */ /* 0x000fe20000000f00 */
[----:B------:R-:W-:Y:S02]  /*21d20*/  IMAD.MOV.U32 R11, RZ, RZ, 0x181f ;  /* 0x0000181fff0b7424 */ /* 0x000fe400078e00ff */
[----:B------:R-:W-:-:S07]  /*21d30*/  IMAD.MOV.U32 R15, RZ, RZ, -0x1 ;  /* 0xffffffffff0f7424 */ /* 0x000fce00078e00ff */
[----:B01----:R-:W-:Y:S05]  /*21d40*/  WARPSYNC.COLLECTIVE R15, `(.L_x_9824) ;  /* 0x000000000f087348 */ /* 0x003fea0003c00000 */
[----:B------:R2:W3:Y:S02]  /*21d50*/  SHFL.IDX P6, R14, R13, R12, R11 ;  /* 0x0000000c0d0e7389 */ /* 0x0004e400000c000b */
[----:B0123--:R-:W-:Y:S01]  /*21d60*/  ENDCOLLECTIVE ;  /* 0x000000000000791b */ /* 0x00ffe20003800000 */
.L_x_9824:
[----:B------:R-:W-:Y:S01]  /*21d70*/  MOV R13, R3 ;  /* 0x00000003000d7202 */ /* 0x000fe20000000f00 */
[----:B------:R-:W-:-:S07]  /*21d80*/  IMAD.MOV.U32 R0, RZ, RZ, R14 ;  /* 0x000000ffff007224 */ /* 0x000fce00078e000e */
[----:B------:R-:W-:Y:S05]  /*21d90*/  WARPSYNC.COLLECTIVE R15, `(.L_x_9825) ;  /* 0x000000000f087348 */ /* 0x000fea0003c00000 */
[----:B------:R0:W1:Y:S02]  /*21da0*/  SHFL.IDX P6, R14, R13, R12, R11 ;  /* 0x0000000c0d0e7389 */ /* 0x00006400000c000b */
[----:B01----:R-:W-:Y:S01]  /*21db0*/  ENDCOLLECTIVE ;  /* 0x000000000000791b */ /* 0x003fe20003800000 */
.L_x_9825:
[----:B------:R-:W-:Y:S05]  /*21dc0*/  BRA `(.L_x_9826) ;  /* 0xffffff6c00147947 */ /* 0x000fea000383ffff */
.L_x_9604:
[----:B------:R-:W-:Y:S01]  /*21dd0*/  BSSY B1, `(.L_x_9827) ;  /* 0x0000008000017945 */ /* 0x000fe20003800000 */
[----:B------:R-:W-:Y:S01]  /*21de0*/  IMAD.MOV.U32 R13, RZ, RZ, R4 ;  /* 0x000000ffff0d7224 */ /* 0x000fe200078e0004 */
[----:B---3--:R-:W-:Y:S01]  /*21df0*/  MOV R15, 0xffffffff ;  /* 0xffffffff000f7802 */ /* 0x008fe20000000f00 */
[----:B------:R-:W-:Y:S02]  /*21e00*/  IMAD.MOV.U32 R12, RZ, RZ, 0x1 ;  /* 0x00000001ff0c7424 */ /* 0x000fe400078e00ff */
[----:B------:R-:W-:-:S07]  /*21e10*/  IMAD.MOV.U32 R11, RZ, RZ, 0x181f ;  /* 0x0000181fff0b7424 */ /* 0x000fce00078e00ff */
[----:B012-4-:R-:W-:Y:S05]  /*21e20*/  WARPSYNC.COLLECTIVE R15, `(.L_x_9828) ;  /* 0x000000000f087348 */ /* 0x017fea0003c00000 */
[----:B----4-:R3:W4:Y:S02]  /*21e30*/  SHFL.IDX P6, R14, R13, R12, R11 ;  /* 0x0000000c0d0e7389 */ /* 0x01072400000c000b */
[----:B01234-:R-:W-:Y:S01]  /*21e40*/  ENDCOLLECTIVE ;  /* 0x000000000000791b */ /* 0x01ffe20003800000 */
.L_x_9828:
[----:B------:R-:W-:Y:S05]  /*21e50*/  BSYNC B1 ;  /* 0x0000000000017941 */ /* 0x000fea0003800000 */
.L_x_9827:
        /* <DEDUP_REMOVED lines=8> */
.L_x_9829:
[----:B------:R-:W-:Y:S05]  /*21ee0*/  BRA `(.L_x_9830) ;  /* 0xffffff6c00147947 */ /* 0x000fea000383ffff */
.L_x_9607:
[----:B------:R-:W-:Y:S01]  /*21ef0*/  BSSY B1, `(.L_x_9831) ;  /* 0x0000008000017945 */ /* 0x000fe20003800000 */
[----:B------:R-:W-:Y:S01]  /*21f00*/  IMAD.MOV.U32 R13, RZ, RZ, R4 ;  /* 0x000000ffff0d7224 */ /* 0x000fe200078e0004 */
[----:B------:R-:W-:Y:S01]  /*21f10*/  MOV R11, 0x181f ;  /* 0x0000181f000b7802 */ /* 0x000fe20000000f00 */
[----:B------:R-:W-:Y:S02]  /*21f20*/  IMAD.MOV.U32 R12, RZ, RZ, 0x2 ;  /* 0x00000002ff0c7424 */ /* 0x000fe400078e00ff */
[----:B0-----:R-:W-:-:S07]  /*21f30*/  IMAD.MOV.U32 R15, RZ, RZ, -0x1 ;  /* 0xffffffffff0f7424 */ /* 0x001fce00078e00ff */
[----:B-1234-:R-:W-:Y:S05]  /*21f40*/  WARPSYNC.COLLECTIVE R15, `(.L_x_9832) ;  /* 0x000000000f087348 */ /* 0x01efea0003c00000 */
[----:B----4-:R0:W4:Y:S02]  /*21f50*/  SHFL.IDX P6, R14, R13, R12, R11 ;  /* 0x0000000c0d0e7389 */ /* 0x01012400000c000b */
[----:B01234-:R-:W-:Y:S01]  /*21f60*/  ENDCOLLECTIVE ;  /* 0x000000000000791b */ /* 0x01ffe20003800000 */
.L_x_9832:
[----:B------:R-:W-:Y:S05]  /*21f70*/  BSYNC B1 ;  /* 0x0000000000017941 */ /* 0x000fea0003800000 */
.L_x_9831:
        /* <DEDUP_REMOVED lines=8> */
.L_x_9833:
[----:B------:R-:W-:Y:S05]  /*22000*/  BRA `(.L_x_9834) ;  /* 0xffffff6c00147947 */ /* 0x000fea000383ffff */
.L_x_9610:
[----:B------:R-:W-:Y:S01]  /*22010*/  BSSY B1, `(.L_x_9835) ;  /* 0x0000008000017945 */ /* 0x000fe20003800000 */
[----:B------:R-:W-:Y:S01]  /*22020*/  IMAD.MOV.U32 R13, RZ, RZ, R4 ;  /* 0x000000ffff0d7224 */ /* 0x000fe200078e0004 */
[----:B------:R-:W-:Y:S01]  /*22030*/  MOV R12, 0x3 ;  /* 0x00000003000c7802 */ /* 0x000fe20000000f00 */
[----:B------:R-:W-:Y:S02]  /*22040*/  IMAD.MOV.U32 R11, RZ, RZ, 0x181f ;  /* 0x0000181fff0b7424 */ /* 0x000fe400078e00ff */
[----:B0-----:R-:W-:-:S07]  /*22050*/  IMAD.MOV.U32 R15, RZ, RZ, -0x1 ;  /* 0xffffffffff0f7424 */ /* 0x001fce00078e00ff */
[----:B-1234-:R-:W-:Y:S05]  /*22060*/  WARPSYNC.COLLECTIVE R15, `(.L_x_9836) ;  /* 0x000000000f087348 */ /* 0x01efea0003c00000 */
[----:B------:R0:W0:Y:S02]  /*22070*/  SHFL.IDX P6, R14, R13, R12, R11 ;  /* 0x0000000c0d0e7389 */ /* 0x00002400000c000b */
[----:B01234-:R-:W-:Y:S01]  /*22080*/  ENDCOLLECTIVE ;  /* 0x000000000000791b */ /* 0x01ffe20003800000 */
.L_x_9836:
[----:B------:R-:W-:Y:S05]  /*22090*/  BSYNC B1 ;  /* 0x0000000000017941 */ /* 0x000fea0003800000 */
.L_x_9835:
        /* <DEDUP_REMOVED lines=8> */
.L_x_9837:
[----:B------:R-:W-:Y:S05]  /*22120*/  BRA `(.L_x_9838) ;  /* 0xffffff6c00147947 */ /* 0x000fea000383ffff */
.L_x_9627:
        /* <DEDUP_REMOVED lines=11> */
.L_x_9840:
[----:B------:R-:W-:Y:S05]  /*221e0*/  BSYNC B1 ;  /* 0x0000000000017941 */ /* 0x000fea0003800000 */
.L_x_9839:
[----:B------:R-:W-:Y:S05]  /*221f0*/  BRA `(.L_x_9841) ;  /* 0xffffff8000ac7947 */ /* 0x000fea000383ffff */
.L_x_9629:
[----:B------:R-:W-:Y:S01]  /*22200*/  BSSY B1, `(.L_x_9842) ;  /* 0x0000006000017945 */ /* 0x000fe20003800000 */
[----:B------:R-:W-:-:S07]  /*22210*/  MOV R15, 0xffffffff ;  /* 0xffffffff000f7802 */ /* 0x000fce0000000f00 */
[----:B01----:R-:W-:Y:S05]  /*22220*/  WARPSYNC.COLLECTIVE R15, `(.L_x_9843) ;  /* 0x000000000f0c7348 */ /* 0x003fea0003c00000 */
[----:B------:R-:W-:Y:S02]  /*22230*/  ELECT P6, UR62, PT ;  /* 0x00000000003e782f */ /* 0x000fe400038c0000 */
[----:B------:R-:W-:Y:S01]  /*22240*/  MOV R14, UR62 ;  /* 0x0000003e000e7c02 */ /* 0x000fe20008000f00 */
[----:B01----:R-:W-:Y:S10]  /*22250*/  ENDCOLLECTIVE ;  /* 0x000000000000791b */ /* 0x003ff40003800000 */
.L_x_9843:
[----:B------:R-:W-:Y:S05]  /*22260*/  BSYNC B1 ;  /* 0x0000000000017941 */ /* 0x000fea0003800000 */
.L_x_9842:
[----:B------:R-:W-:Y:S01]  /*22270*/  PLOP3.LUT P1, PT, P6, PT, PT, 0x80, 0x0 ;  /* 0x000000000000781c */ /* 0x000fe2000372f070 */
[----:B------:R-:W-:-:S12]  /*22280*/  BRA `(.L_x_9628) ;  /* 0xffffff8000a07947 */ /* 0x000fd8000383ffff */
.L_x_9631:
[----:B-1----:R-:W2:Y:S02]  /*22290*/  LDL R3, [R1+0x4] ;  /* 0x0000040001037983 */ /* 0x002ea40000100800 */
[----:B--2---:R1:W2:Y:S02]  /*222a0*/  SYNCS.PHASECHK.TRANS64.TRYWAIT P0, [R3+URZ+0x28820], R2 ;  /* 0x02882002030075a7 */ /* 0x0042a4000800017f */
[----:B--2---:R-:W-:Y:S05]  /*222b0*/  @!P0 NANOSLEEP.SYNCS 0x989680 ;  /* 0x009896800000895d */ /* 0x004fea0003900000 */
[----:B------:R-:W2:Y:S02]  /*222c0*/  @!P0 SYNCS.PHASECHK.TRANS64 P0, [R3+URZ+0x28820], R2 ;  /* 0x02882002030085a7 */ /* 0x000ea4000800007f */
[----:B--2---:R-:W-:Y:S05]  /*222d0*/  @!P0 BRA `(.L_x_9631) ;  /* 0xfffffffc00ec8947 */ /* 0x004fea000383ffff */
[----:B------:R-:W-:Y:S05]  /*222e0*/  BRA `(.L_x_9844) ;  /* 0xffffff8000b07947 */ /* 0x000fea000383ffff */
.L_x_9635:
[----:B-1----:R1:W2:Y:S02]  /*222f0*/  SYNCS.PHASECHK.TRANS64.TRYWAIT P0, [R4+URZ+0x288a0], R8 ;  /* 0x0288a008040075a7 */ /* 0x0022a4000800017f */
[----:B--2---:R-:W-:Y:S05]  /*22300*/  @!P0 NANOSLEEP.SYNCS 0x989680 ;  /* 0x009896800000895d */ /* 0x004fea0003900000 */
[----:B------:R-:W2:Y:S02]  /*22310*/  @!P0 SYNCS.PHASECHK.TRANS64 P0, [R4+URZ+0x288a0], R8 ;  /* 0x0288a008040085a7 */ /* 0x000ea4000800007f */
[----:B--2---:R-:W-:Y:S05]  /*22320*/  @!P0 BRA `(.L_x_9635) ;  /* 0xfffffffc00f08947 */ /* 0x004fea000383ffff */
[----:B------:R-:W-:Y:S05]  /*22330*/  BRA `(.L_x_9845) ;  /* 0xffffff8000d47947 */ /* 0x000fea000383ffff */
.L_x_9641:
[----:B--2---:R2:W3:Y:S02]  /*22340*/  SYNCS.PHASECHK.TRANS64.TRYWAIT P0, [R4+URZ+0x288c0], R8 ;  /* 0x0288c008040075a7 */ /* 0x0044e4000800017f */
[----:B---3--:R-:W-:Y:S05]  /*22350*/  @!P0 NANOSLEEP.SYNCS 0x989680 ;  /* 0x009896800000895d */ /* 0x008fea0003900000 */
[----:B------:R-:W3:Y:S02]  /*22360*/  @!P0 SYNCS.PHASECHK.TRANS64 P0, [R4+URZ+0x288c0], R8 ;  /* 0x0288c008040085a7 */ /* 0x000ee4000800007f */
[----:B---3--:R-:W-:Y:S05]  /*22370*/  @!P0 BRA `(.L_x_9641) ;  /* 0xfffffffc00f08947 */ /* 0x008fea000383ffff */
[----:B------:R-:W-:Y:S05]  /*22380*/  BRA `(.L_x_9846) ;  /* 0xffffff8400987947 */ /* 0x000fea000383ffff */
.L_x_9649:
[----:B-1----:R1:W2:Y:S02]  /*22390*/  SYNCS.PHASECHK.TRANS64.TRYWAIT P0, [R6+URZ+0x288a0], R5 ;  /* 0x0288a005060075a7 */ /* 0x0022a4000800017f */
[----:B--2---:R-:W-:Y:S05]  /*223a0*/  @!P0 NANOSLEEP.SYNCS 0x989680 ;  /* 0x009896800000895d */ /* 0x004fea0003900000 */
[----:B------:R-:W2:Y:S02]  /*223b0*/  @!P0 SYNCS.PHASECHK.TRANS64 P0, [R6+URZ+0x288a0], R5 ;  /* 0x0288a005060085a7 */ /* 0x000ea4000800007f */
[----:B--2---:R-:W-:Y:S05]  /*223c0*/  @!P0 BRA `(.L_x_9649) ;  /* 0xfffffffc00f08947 */ /* 0x004fea000383ffff */
[----:B------:R-:W-:Y:S05]  /*223d0*/  BRA `(.L_x_9847) ;  /* 0xffffff8800b07947 */ /* 0x000fea000383ffff */
.L_x_9655:
[----:B--2---:R2:W3:Y:S02]  /*223e0*/  SYNCS.PHASECHK.TRANS64.TRYWAIT P0, [R6+URZ+0x288c0], R5 ;  /* 0x0288c005060075a7 */ /* 0x0044e4000800017f */
[----:B---3--:R-:W-:Y:S05]  /*223f0*/  @!P0 NANOSLEEP.SYNCS 0x989680 ;  /* 0x009896800000895d */ /* 0x008fea0003900000 */
[----:B------:R-:W3:Y:S02]  /*22400*/  @!P0 SYNCS.PHASECHK.TRANS64 P0, [R6+URZ+0x288c0], R5 ;  /* 0x0288c005060085a7 */ /* 0x000ee4000800007f */
[----:B---3--:R-:W-:Y:S05]  /*22410*/  @!P0 BRA `(.L_x_9655) ;  /* 0xfffffffc00f08947 */ /* 0x008fea000383ffff */
[----:B------:R-:W-:Y:S05]  /*22420*/  BRA `(.L_x_9848) ;  /* 0xffffff8c006c7947 */ /* 0x000fea000383ffff */
.L_x_9669:
        /* <DEDUP_REMOVED lines=11> */
.L_x_9850:
[----:B------:R-:W-:Y:S05]  /*224e0*/  BSYNC B0 ;  /* 0x0000000000007941 */ /* 0x000fea0003800000 */
.L_x_9849:
[----:B------:R-:W-:Y:S05]  /*224f0*/  BRA `(.L_x_9851) ;  /* 0xffffff9800047947 */ /* 0x000fea000383ffff */
.L_x_9671:
[----:B------:R-:W-:Y:S01]  /*22500*/  BSSY B0, `(.L_x_9852) ;  /* 0x0000006000007945 */ /* 0x000fe20003800000 */
[----:B------:R-:W-:-:S07]  /*22510*/  IMAD.MOV.U32 R15, RZ, RZ, -0x1 ;  /* 0xffffffffff0f7424 */ /* 0x000fce00078e00ff */
[----:B01----:R-:W-:Y:S05]  /*22520*/  WARPSYNC.COLLECTIVE R15, `(.L_x_9853) ;  /* 0x000000000f0c7348 */ /* 0x003fea0003c00000 */
[----:B------:R-:W-:Y:S02]  /*22530*/  ELECT P6, UR62, PT ;  /* 0x00000000003e782f */ /* 0x000fe400038c0000 */
[----:B------:R-:W-:Y:S01]  /*22540*/  MOV R14, UR62 ;  /* 0x0000003e000e7c02 */ /* 0x000fe20008000f00 */
[----:B01----:R-:W-:Y:S10]  /*22550*/  ENDCOLLECTIVE ;  /* 0x000000000000791b */ /* 0x003ff40003800000 */
.L_x_9853:
[----:B------:R-:W-:Y:S05]  /*22560*/  BSYNC B0 ;  /* 0x0000000000007941 */ /* 0x000fea0003800000 */
.L_x_9852:
[----:B------:R-:W-:Y:S05]  /*22570*/  BRA `(.L_x_9854) ;  /* 0xffffff9800147947 */ /* 0x000fea000383ffff */
.L_x_9673:
[----:B-1----:R1:W2:Y:S02]  /*22580*/  SYNCS.PHASECHK.TRANS64.TRYWAIT P0, [R0+URZ+0x28840], R2 ;  /* 0x02884002000075a7 */ /* 0x0022a4000800017f */
[----:B--2---:R-:W-:Y:S05]  /*22590*/  @!P0 NANOSLEEP.SYNCS 0x989680 ;  /* 0x009896800000895d */ /* 0x004fea0003900000 */
[----:B------:R-:W2:Y:S02]  /*225a0*/  @!P0 SYNCS.PHASECHK.TRANS64 P0, [R0+URZ+0x28840], R2 ;  /* 0x02884002000085a7 */ /* 0x000ea4000800007f */
[----:B--2---:R-:W-:Y:S05]  /*225b0*/  @!P0 BRA `(.L_x_9673) ;  /* 0xfffffffc00f08947 */ /* 0x004fea000383ffff */
[----:B------:R-:W-:Y:S05]  /*225c0*/  BRA `(.L_x_9855) ;  /* 0xffffff9800807947 */ /* 0x000fea000383ffff */
.L_x_9677:
[----:B------:R-:W2:Y:S01]  /*225d0*/  LDL.LU R11, [R1+0x44] ;  /* 0x00004400010b7983 */ /* 0x000ea20000300800 */
[----:B------:R-:W-:Y:S02]  /*225e0*/  IMAD.MOV.U32 R13, RZ, RZ, R2 ;  /* 0x000000ffff0d7224 */ /* 0x000fe400078e0002 */
[----:B------:R-:W-:Y:S02]  /*225f0*/  IMAD.MOV.U32 R12, RZ, RZ, RZ ;  /* 0x000000ffff0c7224 */ /* 0x000fe400078e00ff */
[----:B------:R-:W-:Y:S02]  /*22600*/  IMAD.MOV.U32 R15, RZ, RZ, -0x1 ;  /* 0xffffffffff0f7424 */ /* 0x000fe400078e00ff */
[----:B------:R-:W-:Y:S02]  /*22610*/  IMAD R17, R17, 0x80, R10 ;  /* 0x0000008011117824 */ /* 0x000fe400078e020a */
[----:B--2---:R-:W-:Y:S01]  /*22620*/  IMAD R0, R11, R7, RZ ;  /* 0x000000070b007224 */ /* 0x004fe200078e02ff */
[----:B------:R-:W-:Y:S01]  /*22630*/  MOV R11, 0x181f ;  /* 0x0000181f000b7802 */ /* 0x000fe20000000f00 */
[----:B------:R-:W-:-:S03]  /*22640*/  VIADD R7, R17, 0x10 ;  /* 0x0000001011077836 */ /* 0x000fc60000000000 */
[----:B------:R-:W-:-:S13]  /*22650*/  ISETP.GE.AND P2, PT, R17, R0, PT ;  /* 0x000000001100720c */ /* 0x000fda0003f46270 */
[----:B0----5:R-:W-:Y:S05]  /*22660*/  WARPSYNC.COLLECTIVE R15, `(.L_x_9856) ;  /* 0x000000000f087348 */ /* 0x021fea0003c00000 */
[----:B------:R1:W2:Y:S02]  /*22670*/  SHFL.IDX P6, R14, R13, R12, R11 ;  /* 0x0000000c0d0e7389 */ /* 0x0002a400000c000b */
[----:B012--5:R-:W-:Y:S01]  /*22680*/  ENDCOLLECTIVE ;  /* 0x000000000000791b */ /* 0x027fe20003800000 */
.L_x_9856:
[----:B------:R-:W-:Y:S02]  /*22690*/  IMAD.MOV.U32 R13, RZ, RZ, R3 ;  /* 0x000000ffff0d7224 */ /* 0x000fe400078e0003 */
[----:B------:R-:W-:-:S07]  /*226a0*/  IMAD.MOV.U32 R4, RZ, RZ, R14 ;  /* 0x000000ffff047224 */ /* 0x000fce00078e000e */
[----:B------:R-:W-:Y:S05]  /*226b0*/  WARPSYNC.COLLECTIVE R15, `(.L_x_9857) ;  /* 0x000000000f087348 */ /* 0x000fea0003c00000 */
[----:B------:R0:W1:Y:S02]  /*226c0*/  SHFL.IDX P6, R14, R13, R12, R11 ;  /* 0x0000000c0d0e7389 */ /* 0x00006400000c000b */
[----:B01----:R-:W-:Y:S01]  /*226d0*/  ENDCOLLECTIVE ;  /* 0x000000000000791b */ /* 0x003fe20003800000 */
.L_x_9857:
[----:B------:R-:W-:Y:S01]  /*226e0*/  MOV R13, R2 ;  /* 0x00000002000d7202 */ /* 0x000fe20000000f00 */
[----:B------:R-:W-:Y:S01]  /*226f0*/  IMAD.MOV.U32 R12, RZ, RZ, 0x1 ;  /* 0x00000001ff0c7424 */ /* 0x000fe200078e00ff */
[----:B------:R-:W-:-:S07]  /*22700*/  MOV R5, R14 ;  /* 0x0000000e00057202 */ /* 0x000fce0000000f00 */
[----:B------:R-:W-:Y:S05]  /*22710*/  WARPSYNC.COLLECTIVE R15, `(.L_x_9858) ;  /* 0x000000000f087348 */ /* 0x000fea0003c00000 */
[----:B------:R0:W1:Y:S02]  /*22720*/  SHFL.IDX P6, R14, R13, R12, R11 ;  /* 0x0000000c0d0e7389 */ /* 0x00006400000c000b */
[----:B01----:R-:W-:Y:S01]  /*22730*/  ENDCOLLECTIVE ;  /* 0x000000000000791b */ /* 0x003fe20003800000 */
.L_x_9858:
        /* <DEDUP_REMOVED lines=14> */
.L_x_9859:
[----:B------:R-:W-:Y:S01]  /*22820*/  @!PT LDS RZ, [RZ] ;  /* 0x00000000fffff984 */ /* 0x000fe20000000800 */
[----:B------:R-:W-:Y:S01]  /*22830*/  @!PT LDS RZ, [RZ] ;  /* 0x00000000fffff984 */ /* 0x000fe20000000800 */
[----:B------:R-:W-:Y:S01]  /*22840*/  @!PT LDS RZ, [RZ] ;  /* 0x00000000fffff984 */ /* 0x000fe20000000800 */
[----:B------:R0:W-:Y:S01]  /*22850*/  @!P2 LDGSTS.E.BYPASS.LTC128B.128 [R8+0x14400], desc[UR40][R4.64+0x80], !P1 ;  /* 0x144000800408afae */ /* 0x0001e2000c901d68 */
[----:B------:R-:W-:Y:S01]  /*22860*/  ISETP.GE.AND P2, PT, R7, R0, PT ;  /* 0x000000000700720c */ /* 0x000fe20003f46270 */
[----:B------:R-:W-:Y:S01]  /*22870*/  IMAD.MOV.U32 R13, RZ, RZ, R2 ;  /* 0x000000ffff0d7224 */ /* 0x000fe200078e0002 */
[----:B------:R-:W-:Y:S02]  /*22880*/  MOV R12, 0x2 ;  /* 0x00000002000c7802 */ /* 0x000fe40000000f00 */
[----:B0-----:R-:W-:-:S09]  /*22890*/  MOV R4, R14 ;  /* 0x0000000e00047202 */ /* 0x001fd20000000f00 */
[----:B------:R-:W-:Y:S05]  /*228a0*/  WARPSYNC.COLLECTIVE R15, `(.L_x_9860) ;  /* 0x000000000f087348 */ /* 0x000fea0003c00000 */
[----:B------:R0:W1:Y:S02]  /*228b0*/  SHFL.IDX P6, R14, R13, R12, R11 ;  /* 0x0000000c0d0e7389 */ /* 0x00006400000c000b */
[----:B01----:R-:W-:Y:S01]  /*228c0*/  ENDCOLLECTIVE ;  /* 0x000000000000791b */ /* 0x003fe20003800000 */
.L_x_9860:
        /* <DEDUP_REMOVED lines=14> */
.L_x_9861:
[----:B------:R-:W-:Y:S01]  /*229b0*/  @!PT LDS RZ, [RZ] ;  /* 0x00000000fffff984 */ /* 0x000fe20000000800 */
[----:B------:R-:W-:Y:S01]  /*229c0*/  @!PT LDS RZ, [RZ] ;  /* 0x00000000fffff984 */ /* 0x000fe20000000800 */
[----:B------:R-:W-:Y:S01]  /*229d0*/  @!PT LDS RZ, [RZ] ;  /* 0x00000000fffff984 */ /* 0x000fe20000000800 */
[----:B------:R0:W-:Y:S01]  /*229e0*/  @!P2 LDGSTS.E.BYPASS.LTC128B.128 [R8+0x14c00], desc[UR40][R4.64+0x80], !P1 ;  /* 0x14c000800408afae */ /* 0x0001e2000c901d68 */
[----:B------:R-:W-:Y:S02]  /*229f0*/  IMAD.MOV.U32 R13, RZ, RZ, R2 ;  /* 0x000000ffff0d7224 */ /* 0x000fe400078e0002 */
[----:B0-----:R-:W-:Y:S02]  /*22a00*/  VIADD R4, R17, 0x20 ;  /* 0x0000002011047836 */ /* 0x001fe40000000000 */
[----:B------:R-:W-:-:S03]  /*22a10*/  IMAD.MOV.U32 R12, RZ, RZ, 0x3 ;  /* 0x00000003ff0c7424 */ /* 0x000fc600078e00ff */
[----:B------:R-:W-:Y:S01]  /*22a20*/  ISETP.GE.AND P2, PT, R4, R0, PT ;  /* 0x000000000400720c */ /* 0x000fe20003f46270 */
[----:B------:R-:W-:-:S12]  /*22a30*/  IMAD.MOV.U32 R4, RZ, RZ, R14 ;  /* 0x000000ffff047224 */ /* 0x000fd800078e000e */
[----:B------:R-:W-:Y:S05]  /*22a40*/  WARPSYNC.COLLECTIVE R15, `(.L_x_9862) ;  /* 0x000000000f087348 */ /* 0x000fea0003c00000 */
[----:B------:R0:W1:Y:S02]  /*22a50*/  SHFL.IDX P6, R14, R13, R12, R11 ;  /* 0x0000000c0d0e7389 */ /* 0x00006400000c000b */
[----:B01----:R-:W-:Y:S01]  /*22a60*/  ENDCOLLECTIVE ;  /* 0x000000000000791b */ /* 0x003fe20003800000 */
.L_x_9862:
[----:B------:R-:W-:-:S04]  /*22a70*/  @!P2 LEA R5, P3, R9, R4, 0x1 ;  /* 0x000000040905a211 */ /* 0x000fc800078608ff */
[----:B------:R-:W-:Y:S01]  /*22a80*/  @!P2 IADD3.X R4, RZ, R6, RZ, P3, !PT ;  /* 0x00000006ff04a210 */ /* 0x000fe20001ffe4ff */
[----:B------:R-:W-:-:S03]  /*22a90*/  IMAD.MOV.U32 R13, RZ, RZ, R3 ;  /* 0x000000ffff0d7224 */ /* 0x000fc600078e0003 */
[----:B------:R-:W-:-:S04]  /*22aa0*/  @!P2 LOP3.LUT R5, R5, R4, RZ, 0x3c, !PT ;  /* 0x000000040505a212 */ /* 0x000fc800078e3cff */
[----:B------:R-:W-:Y:S02]  /*22ab0*/  @!P2 LOP3.LUT R4, R5, R4, RZ, 0x3c, !PT ;  /* 0x000000040504a212 */ /* 0x000fe400078e3cff */
[----:B------:R-:W-:-:S07]  /*22ac0*/  MOV R6, R14 ;  /* 0x0000000e00067202 */ /* 0x000fce0000000f00 */
[----:B------:R-:W-:Y:S05]  /*22ad0*/  WARPSYNC.COLLECTIVE R15, `(.L_x_9863) ;  /* 0x000000000f087348 */ /* 0x000fea0003c00000 */
[----:B------:R0:W1:Y:S02]  /*22ae0*/  SHFL.IDX P6, R14, R13, R12, R11 ;  /* 0x0000000c0d0e7389 */ /* 0x00006400000c000b */
[----:B01----:R-:W-:Y:S01]  /*22af0*/  ENDCOLLECTIVE ;  /* 0x000000000000791b */ /* 0x003fe20003800000 */
.L_x_9863:
[----:B------:R-:W-:-:S05]  /*22b00*/  @!P2 LOP3.LUT R5, R5, R4, RZ, 0x3c, !PT ;  /* 0x000000040505a212 */ /* 0x000fca00078e3cff */
        /* <DEDUP_REMOVED lines=13> */
.L_x_9864:
        /* <DEDUP_REMOVED lines=9> */
.L_x_9865:
[----:B------:R-:W-:-:S05]  /*22c70*/  @!P2 LOP3.LUT R5, R5, R4, RZ, 0x3c, !PT ;  /* 0x000000040505a212 */ /* 0x000fca00078e3cff */
[----:B------:R-:W-:Y:S01]  /*22c80*/  @!PT LDS RZ, [RZ] ;  /* 0x00000000fffff984 */ /* 0x000fe20000000800 */
[----:B------:R-:W-:Y:S01]  /*22c90*/  @!PT LDS RZ, [RZ] ;  /* 0x00000000fffff984 */ /* 0x000fe20000000800 */
[----:B------:R-:W-:Y:S01]  /*22ca0*/  @!PT LDS RZ, [RZ] ;  /* 0x00000000fffff984 */ /* 0x000fe20000000800 */
[----:B------:R-:W-:Y:S04]  /*22cb0*/  @!P2 LDGSTS.E.BYPASS.LTC128B.128 [R8+0x11c00], desc[UR40][R4.64], !P0 ;  /* 0x11c000000408afae */ /* 0x000fe8000c101d68 */
[----:B------:R0:W-:Y:S01]  /*22cc0*/  @!P2 LDGSTS.E.BYPASS.LTC128B.128 [R8+0x15c00], desc[UR40][R4.64+0x80], !P1 ;  /* 0x15c000800408afae */ /* 0x0001e2000c901d68 */
[----:B------:R-:W-:Y:S01]  /*22cd0*/  MOV R13, R2 ;  /* 0x00000002000d7202 */ /* 0x000fe20000000f00 */
[----:B------:R-:W-:Y:S01]  /*22ce0*/  IMAD.MOV.U32 R12, RZ, RZ, 0x5 ;  /* 0x00000005ff0c7424 */ /* 0x000fe200078e00ff */
[----:B0-----:R-:W-:-:S04]  /*22cf0*/  IADD3 R4, R17, 0x40, RZ ;  /* 0x0000004011047810 */ /* 0x001fc80007ffe0ff */
[----:B------:R-:W-:Y:S01]  /*22d00*/  ISETP.GE.AND P2, PT, R4, R0, PT ;  /* 0x000000000400720c */ /* 0x000fe20003f46270 */
[----:B------:R-:W-:-:S12]  /*22d10*/  IMAD.MOV.U32 R4, RZ, RZ, R14 ;  /* 0x000000ffff047224 */ /* 0x000fd800078e000e */
[----:B------:R-:W-:Y:S05]  /*22d20*/  WARPSYNC.COLLECTIVE R15, `(.L_x_9866) ;  /* 0x000000000f087348 */ /* 0x000fea0003c00000 */
[----:B------:R0:W1:Y:S02]  /*22d30*/  SHFL.IDX P6, R14, R13, R12, R11 ;  /* 0x0000000c0d0e7389 */ /* 0x00006400000c000b */
[----:B01----:R-:W-:Y:S01]  /*22d40*/  ENDCOLLECTIVE ;  /* 0x000000000000791b */ /* 0x003fe20003800000 */
.L_x_9866:
        /* <DEDUP_REMOVED lines=9> */
.L_x_9867:
[----:B------:R-:W-:-:S05]  /*22de0*/  @!P2 LOP3.LUT R5, R5, R4, RZ, 0x3c, !PT ;  /* 0x000000040505a212 */ /* 0x000fca00078e3cff */
[----:B------:R-:W-:Y:S01]  /*22df0*/  @!PT LDS RZ, [RZ] ;  /* 0x00000000fffff984 */ /* 0x000fe20000000800 */
[----:B------:R-:W-:Y:S01]  /*22e00*/  @!PT LDS RZ, [RZ] ;  /* 0x00000000fffff984 */ /* 0x000fe20000000800 */
[----:B------:R-:W-:Y:S01]  /*22e10*/  @!PT LDS RZ, [RZ] ;  /* 0x00000000fffff984 */ /* 0x000fe20000000800 */
[----:B------:R-:W-:Y:S04]  /*22e20*/  @!P2 LDGSTS.E.BYPASS.LTC128B.128 [R8+0x12400], desc[UR40][R4.64], !P0 ;  /* 0x124000000408afae */ /* 0x000fe8000c101d68 */
[----:B------:R0:W-:Y:S01]  /*22e30*/  @!P2 LDGSTS.E.BYPASS.LTC128B.128 [R8+0x16400], desc[UR40][R4.64+0x80], !P1 ;  /* 0x164000800408afae */ /* 0x0001e2000c901d68 */
[----:B------:R-:W-:Y:S01]  /*22e40*/  IMAD.MOV.U32 R13, RZ, RZ, R2 ;  /* 0x000000ffff0d7224 */ /* 0x000fe200078e0002 */
[----:B------:R-:W-:Y:S01]  /*22e50*/  MOV R12, 0x6 ;  /* 0x00000006000c7802 */ /* 0x000fe20000000f00 */
[----:B0-----:R-:W-:-:S05]  /*22e60*/  VIADD R4, R17, 0x50 ;  /* 0x0000005011047836 */ /* 0x001fca0000000000 */
[----:B------:R-:W-:Y:S02]  /*22e70*/  ISETP.GE.AND P2, PT, R4, R0, PT ;  /* 0x000000000400720c */ /* 0x000fe40003f46270 */
[----:B------:R-:W-:-:S11]  /*22e80*/  MOV R4, R14 ;  /* 0x0000000e00047202 */ /* 0x000fd60000000f00 */
[----:B------:R-:W-:Y:S05]  /*22e90*/  WARPSYNC.COLLECTIVE R15, `(.L_x_9868) ;  /* 0x000000000f087348 */ /* 0x000fea0003c00000 */
[----:B------:R0:W1:Y:S02]  /*22ea0*/  SHFL.IDX P6, R14, R13, R12, R11 ;  /* 0x0000000c0d0e7389 */ /* 0x00006400000c000b */
[----:B01----:R-:W-:Y:S01]  /*22eb0*/  ENDCOLLECTIVE ;  /* 0x000000000000791b */ /* 0x003fe20003800000 */
.L_x_9868:
        /* <DEDUP_REMOVED lines=9> */
.L_x_9869:
        /* <DEDUP_REMOVED lines=14> */
.L_x_9870:
        /* <DEDUP_REMOVED lines=15> */
.L_x_9871:
[----:B------:R-:W-:Y:S01]  /*23120*/  IMAD.MOV.U32 R3, RZ, RZ, R14 ;  /* 0x000000ffff037224 */ /* 0x000fe200078e000e */
[----:B------:R-:W-:Y:S06]  /*23130*/  BRA `(.L_x_9872) ;  /* 0xffffff9c00387947 */ /* 0x000fec000383ffff */
.L_x_9682:
[----:B-1----:R-:W4:Y:S02]  /*23140*/  LDL R2, [R1+0x4] ;  /* 0x0000040001027983 */ /* 0x002f240000100800 */
[----:B----4-:R1:W4:Y:S02]  /*23150*/  SYNCS.PHASECHK.TRANS64.TRYWAIT P0, [R2+URZ+0x28820], R0 ;  /* 0x02882000020075a7 */ /* 0x010324000800017f */
[----:B----4-:R-:W-:Y:S05]  /*23160*/  @!P0 NANOSLEEP.SYNCS 0x989680 ;  /* 0x009896800000895d */ /* 0x010fea0003900000 */
[----:B------:R-:W4:Y:S02]  /*23170*/  @!P0 SYNCS.PHASECHK.TRANS64 P0, [R2+URZ+0x28820], R0 ;  /* 0x02882000020085a7 */ /* 0x000f24000800007f */
[----:B----4-:R-:W-:Y:S05]  /*23180*/  @!P0 BRA `(.L_x_9682) ;  /* 0xfffffffc00ec8947 */ /* 0x010fea000383ffff */
[----:B------:R-:W-:Y:S05]  /*23190*/  BRA `(.L_x_9873) ;  /* 0xffffff9c00a87947 */ /* 0x000fea000383ffff */
.L_x_9691:
[----:B--2---:R2:W3:Y:S02]  /*231a0*/  SYNCS.PHASECHK.TRANS64.TRYWAIT P0, [R3+URZ+0x28840], R0 ;  /* 0x02884000030075a7 */ /* 0x0044e4000800017f */
[----:B---3--:R-:W-:Y:S05]  /*231b0*/  @!P0 NANOSLEEP.SYNCS 0x989680 ;  /* 0x009896800000895d */ /* 0x008fea0003900000 */
[----:B------:R-:W3:Y:S02]  /*231c0*/  @!P0 SYNCS.PHASECHK.TRANS64 P0, [R3+URZ+0x28840], R0 ;  /* 0x02884000030085a7 */ /* 0x000ee4000800007f */
[----:B---3--:R-:W-:Y:S05]  /*231d0*/  @!P0 BRA `(.L_x_9691) ;  /* 0xfffffffc00f08947 */ /* 0x008fea000383ffff */
[----:B------:R-:W-:Y:S05]  /*231e0*/  BRA `(.L_x_9874) ;  /* 0xffffffa0006c7947 */ /* 0x000fea000383ffff */
.L_x_9697:
[----:B-1----:R1:W2:Y:S02]  /*231f0*/  SYNCS.PHASECHK.TRANS64.TRYWAIT P0, [R0+URZ+0x28860], R3 ;  /* 0x02886003000075a7 */ /* 0x0022a4000800017f */
[----:B--2---:R-:W-:Y:S05]  /*23200*/  @!P0 NANOSLEEP.SYNCS 0x989680 ;  /* 0x009896800000895d */ /* 0x004fea0003900000 */
[----:B------:R-:W2:Y:S02]  /*23210*/  @!P0 SYNCS.PHASECHK.TRANS64 P0, [R0+URZ+0x28860], R3 ;  /* 0x02886003000085a7 */ /* 0x000ea4000800007f */
[----:B--2---:R-:W-:Y:S05]  /*23220*/  @!P0 BRA `(.L_x_9697) ;  /* 0xfffffffc00f08947 */ /* 0x004fea000383ffff */
[----:B------:R-:W-:Y:S05]  /*23230*/  BRA `(.L_x_9875) ;  /* 0xffffffa400487947 */ /* 0x000fea000383ffff */
.L_x_9707:
[----:B--2---:R2:W3:Y:S02]  /*23240*/  SYNCS.PHASECHK.TRANS64.TRYWAIT P0, [R3+URZ+0x28840], R2 ;  /* 0x02884002030075a7 */ /* 0x0044e4000800017f */
[----:B---3--:R-:W-:Y:S05]  /*23250*/  @!P0 NANOSLEEP.SYNCS 0x989680 ;  /* 0x009896800000895d */ /* 0x008fea0003900000 */
[----:B------:R-:W3:Y:S02]  /*23260*/  @!P0 SYNCS.PHASECHK.TRANS64 P0, [R3+URZ+0x28840], R2 ;  /* 0x02884002030085a7 */ /* 0x000ee4000800007f */
[----:B---3--:R-:W-:Y:S05]  /*23270*/  @!P0 BRA `(.L_x_9707) ;  /* 0xfffffffc00f08947 */ /* 0x008fea000383ffff */
[----:B------:R-:W-:Y:S05]  /*23280*/  BRA `(.L_x_9876) ;  /* 0xffffffa800f07947 */ /* 0x000fea000383ffff */
.L_x_9713:
[----:B-1----:R1:W2:Y:S02]  /*23290*/  SYNCS.PHASECHK.TRANS64.TRYWAIT P0, [R2+URZ+0x28860], R3 ;  /* 0x02886003020075a7 */ /* 0x0022a4000800017f */
[----:B--2---:R-:W-:Y:S05]  /*232a0*/  @!P0 NANOSLEEP.SYNCS 0x989680 ;  /* 0x009896800000895d */ /* 0x004fea0003900000 */
[----:B------:R-:W2:Y:S02]  /*232b0*/  @!P0 SYNCS.PHASECHK.TRANS64 P0, [R2+URZ+0x28860], R3 ;  /* 0x02886003020085a7 */ /* 0x000ea4000800007f */
[----:B--2---:R-:W-:Y:S05]  /*232c0*/  @!P0 BRA `(.L_x_9713) ;  /* 0xfffffffc00f08947 */ /* 0x004fea000383ffff */
[----:B------:R-:W-:Y:S05]  /*232d0*/  BRA `(.L_x_9877) ;  /* 0xffffffac00cc7947 */ /* 0x000fea000383ffff */
.L_x_9723:
[----:B---3--:R3:W4:Y:S02]  /*232e0*/  SYNCS.PHASECHK.TRANS64.TRYWAIT P0, [R3+URZ+0x28840], R2 ;  /* 0x02884002030075a7 */ /* 0x008724000800017f */
[----:B----4-:R-:W-:Y:S05]  /*232f0*/  @!P0 NANOSLEEP.SYNCS 0x989680 ;  /* 0x009896800000895d */ /* 0x010fea0003900000 */
[----:B------:R-:W4:Y:S02]  /*23300*/  @!P0 SYNCS.PHASECHK.TRANS64 P0, [R3+URZ+0x28840], R2 ;  /* 0x02884002030085a7 */ /* 0x000f24000800007f */
[----:B----4-:R-:W-:Y:S05]  /*23310*/  @!P0 BRA `(.L_x_9723) ;  /* 0xfffffffc00f08947 */ /* 0x010fea000383ffff */
[----:B------:R-:W-:Y:S05]  /*23320*/  BRA `(.L_x_9878) ;  /* 0xffffffb400507947 */ /* 0x000fea000383ffff */
.L_x_9729:
[----:B-1----:R1:W2:Y:S02]  /*23330*/  SYNCS.PHASECHK.TRANS64.TRYWAIT P0, [R2+URZ+0x28860], R5 ;  /* 0x02886005020075a7 */ /* 0x0022a4000800017f */
[----:B--2---:R-:W-:Y:S05]  /*23340*/  @!P0 NANOSLEEP.SYNCS 0x989680 ;  /* 0x009896800000895d */ /* 0x004fea0003900000 */
[----:B------:R-:W2:Y:S02]  /*23350*/  @!P0 SYNCS.PHASECHK.TRANS64 P0, [R2+URZ+0x28860], R5 ;  /* 0x02886005020085a7 */ /* 0x000ea4000800007f */
[----:B--2---:R-:W-:Y:S05]  /*23360*/  @!P0 BRA `(.L_x_9729) ;  /* 0xfffffffc00f08947 */ /* 0x004fea000383ffff */
[----:B------:R-:W-:Y:S05]  /*23370*/  BRA `(.L_x_9879) ;  /* 0xffffffb800287947 */ /* 0x000fea000383ffff */
.L_x_9741:
[----:B--2---:R2:W4:Y:S02]  /*23380*/  SYNCS.PHASECHK.TRANS64.TRYWAIT P0, [R0+URZ+0x28860], R2 ;  /* 0x02886002000075a7 */ /* 0x004524000800017f */
[----:B----4-:R-:W-:Y:S05]  /*23390*/  @!P0 NANOSLEEP.SYNCS 0x989680 ;  /* 0x009896800000895d */ /* 0x010fea0003900000 */
[----:B------:R-:W4:Y:S02]  /*233a0*/  @!P0 SYNCS.PHASECHK.TRANS64 P0, [R0+URZ+0x28860], R2 ;  /* 0x02886002000085a7 */ /* 0x000f24000800007f */
[----:B----4-:R-:W-:Y:S05]  /*233b0*/  @!P0 BRA `(.L_x_9741) ;  /* 0xfffffffc00f08947 */ /* 0x010fea000383ffff */
[----:B------:R-:W-:Y:S05]  /*233c0*/  BRA `(.L_x_9880) ;  /* 0xffffffbc008c7947 */ /* 0x000fea000383ffff */
.L_x_9749:
[----:B------:R-:W-:Y:S01]  /*233d0*/  BSSY B0, `(.L_x_9881) ;  /* 0x0000008000007945 */ /* 0x000fe20003800000 */
[----:B0-----:R-:W-:Y:S01]  /*233e0*/  IMAD.MOV.U32 R13, RZ, RZ, R16 ;  /* 0x000000ffff0d7224 */ /* 0x001fe200078e0010 */
[----:B--2---:R-:W-:Y:S01]  /*233f0*/  MOV R11, 0x1f ;  /* 0x0000001f000b7802 */ /* 0x004fe20000000f00 */
[----:B------:R-:W-:Y:S02]  /*23400*/  IMAD.MOV.U32 R12, RZ, RZ, RZ ;  /* 0x000000ffff0c7224 */ /* 0x000fe400078e00ff */
[----:B------:R-:W-:-:S07]  /*23410*/  IMAD.MOV.U32 R15, RZ, RZ, -0x1 ;  /* 0xffffffffff0f7424 */ /* 0x000fce00078e00ff */
[----:B-1---5:R-:W-:Y:S05]  /*23420*/  WARPSYNC.COLLECTIVE R15, `(.L_x_9882) ;  /* 0x000000000f087348 */ /* 0x022fea0003c00000 */
[----:B------:R0:W2:Y:S02]  /*23430*/  SHFL.IDX P6, R14, R13, R12, R11 ;  /* 0x0000000c0d0e7389 */ /* 0x0000a400000c000b */
[----:B012--5:R-:W-:Y:S01]  /*23440*/  ENDCOLLECTIVE ;  /* 0x000000000000791b */ /* 0x027fe20003800000 */
.L_x_9882:
[----:B------:R-:W-:Y:S05]  /*23450*/  BSYNC B0 ;  /* 0x0000000000007941 */ /* 0x000fea0003800000 */
.L_x_9881:
        /* <DEDUP_REMOVED lines=10> */
.L_x_9883:
        /* <DEDUP_REMOVED lines=16> */
.L_x_9884:
        /* <DEDUP_REMOVED lines=9> */
.L_x_9885:
        /* <DEDUP_REMOVED lines=8> */
.L_x_9886:
        /* <DEDUP_REMOVED lines=8> */
.L_x_9887:
        /* <DEDUP_REMOVED lines=8> */
.L_x_9888:
        /* <DEDUP_REMOVED lines=9> */
.L_x_9889:
[----:B------:R-:W-:Y:S01]  /*238a0*/  IMAD.MOV.U32 R16, RZ, RZ, R14 ;  /* 0x000000ffff107224 */ /* 0x000fe200078e000e */
[----:B------:R-:W-:Y:S06]  /*238b0*/  BRA `(.L_x_9890) ;  /* 0xffffffc000247947 */ /* 0x000fec000383ffff */
.L_x_9754:
[----:B------:R-:W-:Y:S01]  /*238c0*/  BSSY B0, `(.L_x_9891) ;  /* 0x0000008000007945 */ /* 0x000fe20003800000 */
[----:B0----5:R-:W-:Y:S01]  /*238d0*/  IMAD.MOV.U32 R13, RZ, RZ, R2 ;  /* 0x000000ffff0d7224 */ /* 0x021fe200078e0002 */
[----:B------:R-:W-:Y:S01]  /*238e0*/  MOV R12, 0x1 ;  /* 0x00000001000c7802 */ /* 0x000fe20000000f00 */
[----:B--2---:R-:W-:Y:S02]  /*238f0*/  IMAD.MOV.U32 R11, RZ, RZ, RZ ;  /* 0x000000ffff0b7224 */ /* 0x004fe400078e00ff */
[----:B------:R-:W-:-:S07]  /*23900*/  IMAD.MOV.U32 R15, RZ, RZ, -0x1 ;  /* 0xffffffffff0f7424 */ /* 0x000fce00078e00ff */
[----:B-1----:R-:W-:Y:S05]  /*23910*/  WARPSYNC.COLLECTIVE R15, `(.L_x_9892) ;  /* 0x000000000f087348 */ /* 0x002fea0003c00000 */
[----:B------:R0:W2:Y:S02]  /*23920*/  SHFL.UP P6, R14, R13, R12, R11 ;  /* 0x0400000c0d0e7389 */ /* 0x0000a400000c000b */
[----:B012---:R-:W-:Y:S01]  /*23930*/  ENDCOLLECTIVE ;  /* 0x000000000000791b */ /* 0x007fe20003800000 */
.L_x_9892:
[----:B------:R-:W-:Y:S05]  /*23940*/  BSYNC B0 ;  /* 0x0000000000007941 */ /* 0x000fea0003800000 */
.L_x_9891:
        /* <DEDUP_REMOVED lines=12> */
.L_x_9893:
        /* <DEDUP_REMOVED lines=8> */
.L_x_9894:
        /* <DEDUP_REMOVED lines=8> */
.L_x_9895:
        /* <DEDUP_REMOVED lines=8> */
.L_x_9896:
        /* <DEDUP_REMOVED lines=9> */
.L_x_9897:
[----:B------:R-:W-:Y:S01]  /*23c20*/  IMAD.MOV.U32 R16, RZ, RZ, R14 ;  /* 0x000000ffff107224 */ /* 0x000fe200078e000e */
[----:B------:R-:W-:Y:S06]  /*23c30*/  BRA `(.L_x_9898) ;  /* 0xffffffbc00e47947 */ /* 0x000fec000383ffff */
.L_x_9756:
[----:B------:R-:W-:Y:S01]  /*23c40*/  BSSY B0, `(.L_x_9899) ;  /* 0x0000006000007945 */ /* 0x000fe20003800000 */
[----:B------:R-:W-:Y:S01]  /*23c50*/  PLOP3.LUT P6, PT, P6, PT, PT, 0x8, 0x0 ;  /* 0x000000000000781c */ /* 0x000fe200037ce170 */
[----:B------:R-:W-:-:S12]  /*23c60*/  IMAD.MOV.U32 R15, RZ, RZ, -0x1 ;  /* 0xffffffffff0f7424 */ /* 0x000fd800078e00ff */
[----:B012--5:R-:W-:Y:S05]  /*23c70*/  WARPSYNC.COLLECTIVE R15, `(.L_x_9900) ;  /* 0x000000000f087348 */ /* 0x027fea0003c00000 */
[----:B------:R-:W-:Y:S01]  /*23c80*/  VOTE.ANY R14, PT, P6 ;  /* 0x00000000000e7806 */ /* 0x000fe200030e0100 */
[----:B012--5:R-:W-:Y:S06]  /*23c90*/  ENDCOLLECTIVE ;  /* 0x000000000000791b */ /* 0x027fec0003800000 */
.L_x_9900:
[----:B------:R-:W-:Y:S05]  /*23ca0*/  BSYNC B0 ;  /* 0x0000000000007941 */ /* 0x000fea0003800000 */
.L_x_9899:
        /* <DEDUP_REMOVED lines=9> */
.L_x_9901:
[----:B------:R-:W-:Y:S01]  /*23d40*/  IMAD.MOV.U32 R17, RZ, RZ, R14 ;  /* 0x000000ffff117224 */ /* 0x000fe200078e000e */
[----:B------:R-:W-:Y:S06]  /*23d50*/  BRA `(.L_x_9902) ;  /* 0xffffffbc00d47947 */ /* 0x000fec000383ffff */
.L_x_9758:
[----:B------:R-:W-:Y:S01]  /*23d60*/  BSSY B0, `(.L_x_9903) ;  /* 0x0000007000007945 */ /* 0x000fe20003800000 */
[----:B0-----:R-:W-:Y:S01]  /*23d70*/  IMAD.MOV.U32 R13, RZ, RZ, R3 ;  /* 0x000000ffff0d7224 */ /* 0x001fe200078e0003 */
[----:B------:R-:W-:Y:S01]  /*23d80*/  MOV R15, 0xffffffff ;  /* 0xffffffff000f7802 */ /* 0x000fe20000000f00 */
[----:B--2---:R-:W-:-:S07]  /*23d90*/  IMAD.MOV.U32 R11, RZ, RZ, 0x1f ;  /* 0x0000001fff0b7424 */ /* 0x004fce00078e00ff */
[----:B-1-345:R-:W-:Y:S05]  /*23da0*/  WARPSYNC.COLLECTIVE R15, `(.L_x_9904) ;  /* 0x000000000f087348 */ /* 0x03afea0003c00000 */
[----:B------:R0:W2:Y:S02]  /*23db0*/  SHFL.IDX P6, R14, R13, R12, R11 ;  /* 0x0000000c0d0e7389 */ /* 0x0000a400000c000b */
[----:B012345:R-:W-:Y:S01]  /*23dc0*/  ENDCOLLECTIVE ;  /* 0x000000000000791b */ /* 0x03ffe20003800000 */
.L_x_9904:
[----:B------:R-:W-:Y:S05]  /*23dd0*/  BSYNC B0 ;  /* 0x0000000000007941 */ /* 0x000fea0003800000 */
.L_x_9903:
[----:B------:R-:W-:Y:S01]  /*23de0*/  IMAD.MOV.U32 R3, RZ, RZ, R14 ;  /* 0x000000ffff037224 */ /* 0x000fe200078e000e */
[----:B------:R-:W-:Y:S06]  /*23df0*/  BRA `(.L_x_9905) ;  /* 0xffffffbc00c87947 */ /* 0x000fec000383ffff */
.L_x_9762:
[----:B0-----:R0:W1:Y:S02]  /*23e00*/  SYNCS.PHASECHK.TRANS64.TRYWAIT P0, [R0+URZ+0x28820], R3 ;  /* 0x02882003000075a7 */ /* 0x001064000800017f */
[----:B-1----:R-:W-:Y:S05]  /*23e10*/  @!P0 NANOSLEEP.SYNCS 0x989680 ;  /* 0x009896800000895d */ /* 0x002fea0003900000 */
[----:B------:R-:W1:Y:S02]  /*23e20*/  @!P0 SYNCS.PHASECHK.TRANS64 P0, [R0+URZ+0x28820], R3 ;  /* 0x02882003000085a7 */ /* 0x000e64000800007f */
[----:B-1----:R-:W-:Y:S05]  /*23e30*/  @!P0 BRA `(.L_x_9762) ;  /* 0xfffffffc00f08947 */ /* 0x002fea000383ffff */
[----:B------:R-:W-:Y:S05]  /*23e40*/  BRA `(.L_x_9906) ;  /* 0xffffffc4004c7947 */ /* 0x000fea000383ffff */
.L_x_9763:
[----:B------:R-:W1:Y:S01]  /*23e50*/  S2R R2, SR_TID.X ;  /* 0x0000000000027919 */ /* 0x000e620000002100 */
[----:B------:R-:W-:Y:S01]  /*23e60*/  BSSY B0, `(.L_x_9907) ;  /* 0x000000a000007945 */ /* 0x000fe20003800000 */
[----:B------:R-:W-:Y:S01]  /*23e70*/  IMAD.MOV.U32 R12, RZ, RZ, RZ ;  /* 0x000000ffff0c7224 */ /* 0x000fe200078e00ff */
[----:B--2---:R-:W-:Y:S01]  /*23e80*/  MOV R11, 0x1f ;  /* 0x0000001f000b7802 */ /* 0x004fe20000000f00 */
[----:B------:R-:W-:Y:S01]  /*23e90*/  IMAD.MOV.U32 R15, RZ, RZ, -0x1 ;  /* 0xffffffffff0f7424 */ /* 0x000fe200078e00ff */
[----:B-1----:R-:W-:-:S04]  /*23ea0*/  SHF.R.U32.HI R2, RZ, 0x5, R2 ;  /* 0x00000005ff027819 */ /* 0x002fc80000011602 */
[----:B------:R-:W-:-:S05]  /*23eb0*/  LOP3.LUT R2, R2, 0x3, RZ, 0xc0, !PT ;  /* 0x0000000302027812 */ /* 0x000fca00078ec0ff */
[----:B------:R-:W-:-:S07]  /*23ec0*/  IMAD.MOV.U32 R13, RZ, RZ, R2 ;  /* 0x000000ffff0d7224 */ /* 0x000fce00078e0002 */
[----:B0----5:R-:W-:Y:S05]  /*23ed0*/  WARPSYNC.COLLECTIVE R15, `(.L_x_9908) ;  /* 0x000000000f087348 */ /* 0x021fea0003c00000 */
[----:B------:R1:W2:Y:S02]  /*23ee0*/  SHFL.IDX P6, R14, R13, R12, R11 ;  /* 0x0000000c0d0e7389 */ /* 0x0002a400000c000b */
[----:B012--5:R-:W-:Y:S01]  /*23ef0*/  ENDCOLLECTIVE ;  /* 0x000000000000791b */ /* 0x027fe20003800000 */
.L_x_9908:
[----:B------:R-:W-:Y:S05]  /*23f00*/  BSYNC B0 ;  /* 0x0000000000007941 */ /* 0x000fea0003800000 */
.L_x_9907:
[----:B------:R-:W-:Y:S05]  /*23f10*/  BRA `(.L_x_9909) ;  /* 0xffffffc400347947 */ /* 0x000fea000383ffff */
.L_x_9764:
[----:B------:R-:W-:Y:S01]  /*23f20*/  BSSY B0, `(.L_x_9910) ;  /* 0x0000006000007945 */ /* 0x000fe20003800000 */
[----:B------:R-:W-:-:S07]  /*23f30*/  IMAD.MOV.U32 R15, RZ, RZ, -0x1 ;  /* 0xffffffffff0f7424 */ /* 0x000fce00078e00ff */
[----:B012--5:R-:W-:Y:S05]  /*23f40*/  WARPSYNC.COLLECTIVE R15, `(.L_x_9911) ;  /* 0x000000000f0c7348 */ /* 0x027fea0003c00000 */
[----:B------:R-:W-:Y:S02]  /*23f50*/  ELECT P6, UR62, PT ;  /* 0x00000000003e782f */ /* 0x000fe400038c0000 */
[----:B------:R-:W-:Y:S01]  /*23f60*/  MOV R14, UR62 ;  /* 0x0000003e000e7c02 */ /* 0x000fe20008000f00 */
[----:B012--5:R-:W-:Y:S10]  /*23f70*/  ENDCOLLECTIVE ;  /* 0x000000000000791b */ /* 0x027ff40003800000 */
.L_x_9911:
[----:B------:R-:W-:Y:S05]  /*23f80*/  BSYNC B0 ;  /* 0x0000000000007941 */ /* 0x000fea0003800000 */
.L_x_9910:
[----:B------:R-:W-:Y:S05]  /*23f90*/  BRA `(.L_x_9912) ;  /* 0xffffffc400287947 */ /* 0x000fea000383ffff */
.L_x_9766:
[----:B0-----:R0:W1:Y:S02]  /*23fa0*/  SYNCS.PHASECHK.TRANS64.TRYWAIT P0, [R6+URZ], R5 ;  /* 0x00000005060075a7 */ /* 0x001064000800017f */
[----:B-1----:R-:W-:Y:S05]  /*23fb0*/  @!P0 NANOSLEEP.SYNCS 0x989680 ;  /* 0x009896800000895d */ /* 0x002fea0003900000 */
[----:B------:R-:W1:Y:S02]  /*23fc0*/  @!P0 SYNCS.PHASECHK.TRANS64 P0, [R6+URZ], R5 ;  /* 0x00000005060085a7 */ /* 0x000e64000800007f */
[----:B-1----:R-:W-:Y:S05]  /*23fd0*/  @!P0 BRA `(.L_x_9766) ;  /* 0xfffffffc00f08947 */ /* 0x002fea000383ffff */
[----:B------:R-:W-:Y:S05]  /*23fe0*/  BRA `(.L_x_9913) ;  /* 0xffffffc400647947 */ /* 0x000fea000383ffff */
.L_x_9767:
[----:B-1----:R1:W3:Y:S02]  /*23ff0*/  SYNCS.PHASECHK.TRANS64.TRYWAIT P0, [R7+URZ], R2 ;  /* 0x00000002070075a7 */ /* 0x0022e4000800017f */
[----:B---3--:R-:W-:Y:S05]  /*24000*/  @!P0 NANOSLEEP.SYNCS 0x989680 ;  /* 0x009896800000895d */ /* 0x008fea0003900000 */
[----:B------:R-:W3:Y:S02]  /*24010*/  @!P0 SYNCS.PHASECHK.TRANS64 P0, [R7+URZ], R2 ;  /* 0x00000002070085a7 */ /* 0x000ee4000800007f */
[----:B---3--:R-:W-:Y:S05]  /*24020*/  @!P0 BRA `(.L_x_9767) ;  /* 0xfffffffc00f08947 */ /* 0x008fea000383ffff */
[----:B------:R-:W-:Y:S05]  /*24030*/  BRA `(.L_x_9914) ;  /* 0xffffffc400587947 */ /* 0x000fea000383ffff */
.L_x_9769:
[----:B---3--:R3:W4:Y:S02]  /*24040*/  SYNCS.PHASECHK.TRANS64.TRYWAIT P0, [R4+URZ], R5 ;  /* 0x00000005040075a7 */ /* 0x008724000800017f */
[----:B----4-:R-:W-:Y:S05]  /*24050*/  @!P0 NANOSLEEP.SYNCS 0x989680 ;  /* 0x009896800000895d */ /* 0x010fea0003900000 */
[----:B------:R-:W4:Y:S02]  /*24060*/  @!P0 SYNCS.PHASECHK.TRANS64 P0, [R4+URZ], R5 ;  /* 0x00000005040085a7 */ /* 0x000f24000800007f */
[----:B----4-:R-:W-:Y:S05]  /*24070*/  @!P0 BRA `(.L_x_9769) ;  /* 0xfffffffc00f08947 */ /* 0x010fea000383ffff */
[----:B------:R-:W-:Y:S05]  /*24080*/  BRA `(.L_x_9915) ;  /* 0xffffffc400607947 */ /* 0x000fea000383ffff */
.L_x_9916:
        /* <DEDUP_REMOVED lines=15> */
.L_x_15322:


//--------------------- .text._ZN7cutlass13device_kernelIN5flash11enable_sm90INS1_16FlashAttnFwdSm90INS1_25CollectiveMainloopFwdSm90ILi2EN4cute5tupleIJNS5_1CILi1EEES8_S8_EEENS6_IJNS7_ILi192EEENS7_ILi144EEENS7_ILi96EEEEEELi96ENS_6half_tEfNS_4arch4Sm90ELb0ELb0ELb1ELb0ELb0ELb0ELb0ELb0ELb1ELb1ELb0ELb0EEENS1_21CollectiveEpilogueFwdINS6_IJSA_SC_SB_EEES9_SE_SG_Li384ELb0ELb1ELb0ELb0EEENS1_29StaticPersistentTileSchedulerILb0EEEEEEEEEvNT_6ParamsE --------------------------
	.section	.text._ZN7cutlass13device_kernelIN5flash11enable_sm90INS1_16FlashAttnFwdSm90INS1_25CollectiveMainloopFwdSm90ILi2EN4cute5tupleIJNS5_1CILi1EEES8_S8_EEENS6_IJNS7_ILi192EEENS7_ILi144EEENS7_ILi96EEEEEELi96ENS_6half_tEfNS_4arch4Sm90ELb0ELb0ELb1ELb0ELb0ELb0ELb0ELb0ELb1ELb1ELb0ELb0EEENS1_21CollectiveEpilogueFwdINS6_IJSA_SC_SB_EEES9_SE_SG_Li384ELb0ELb1ELb0ELb0EEENS1_29StaticPersistentTileSchedulerILb0EEEEEEEEEvNT_6ParamsE,"ax",@progbits
	.align	128
.text._ZN7cutlass13device_kernelIN5flash11enable_sm90INS1_16FlashAttnFwdSm90INS1_25CollectiveMainloopFwdSm90ILi2EN4cute5tupleIJNS5_1CILi1EEES8_S8_EEENS6_IJNS7_ILi192EEENS7_ILi144EEENS7_ILi96EEEEEELi96ENS_6half_tEfNS_4arch4Sm90ELb0ELb0ELb1ELb0ELb0ELb0ELb0ELb0ELb1ELb1ELb0ELb0EEENS1_21CollectiveEpilogueFwdINS6_IJSA_SC_SB_EEES9_SE_SG_Li384ELb0ELb1ELb0ELb0EEENS1_29StaticPersistentTileSchedulerILb0EEEEEEEEEvNT_6ParamsE:
        .type           _ZN7cutlass13device_kernelIN5flash11enable_sm90INS1_16FlashAttnFwdSm90INS1_25CollectiveMainloopFwdSm90ILi2EN4cute5tupleIJNS5_1CILi1EEES8_S8_EEENS6_IJNS7_ILi192EEENS7_ILi144EEENS7_ILi96EEEEEELi96ENS_6half_tEfNS_4arch4Sm90ELb0ELb0ELb1ELb0ELb0ELb0ELb0ELb0ELb1ELb1ELb0ELb0EEENS1_21CollectiveEpilogueFwdINS6_IJSA_SC_SB_EEES9_SE_SG_Li384ELb0ELb1ELb0ELb0EEENS1_29StaticPersistentTileSchedulerILb0EEEEEEEEEvNT_6ParamsE,@function
        .size           _ZN7cutlass13device_kernelIN5flash11enable_sm90INS1_16FlashAttnFwdSm90INS1_25CollectiveMainloopFwdSm90ILi2EN4cute5tupleIJNS5_1CILi1EEES8_S8_EEENS6_IJNS7_ILi192EEENS7_ILi144EEENS7_ILi96EEEEEELi96ENS_6half_tEfNS_4arch4Sm90ELb0ELb0ELb1ELb0ELb0ELb0ELb0ELb0ELb1ELb1ELb0ELb0EEENS1_21CollectiveEpilogueFwdINS6_IJSA_SC_SB_EEES9_SE_SG_Li384ELb0ELb1ELb0ELb0EEENS1_29StaticPersistentTileSchedulerILb0EEEEEEEEEvNT_6ParamsE,(.L_x_15323 - _ZN7cutlass13device_kernelIN5flash11enable_sm90INS1_16FlashAttnFwdSm90INS1_25CollectiveMainloopFwdSm90ILi2EN4cute5tupleIJNS5_1CILi1EEES8_S8_EEENS6_IJNS7_ILi192EEENS7_ILi144EEENS7_ILi96EEEEEELi96ENS_6half_tEfNS_4arch4Sm90ELb0ELb0ELb1ELb0ELb0ELb0ELb0ELb0ELb1ELb1ELb0ELb0EEENS1_21CollectiveEpilogueFwdINS6_IJSA_SC_SB_EEES9_SE_SG_Li384ELb0ELb1ELb0ELb0EEENS1_29StaticPersistentTileSchedulerILb0EEEEEEEEEvNT_6ParamsE)
        .other          _ZN7cutlass13device_kernelIN5flash11enable_sm90INS1_16FlashAttnFwdSm90INS1_25CollectiveMainloopFwdSm90ILi2EN4cute5tupleIJNS5_1CILi1EEES8_S8_EEENS6_IJNS7_ILi192EEENS7_ILi144EEENS7_ILi96EEEEEELi96ENS_6half_tEfNS_4arch4Sm90ELb0ELb0ELb1ELb0ELb0ELb0ELb0ELb0ELb1ELb1ELb0ELb0EEENS1_21CollectiveEpilogueFwdINS6_IJSA_SC_SB_EEES9_SE_SG_Li384ELb0ELb1ELb0ELb0EEENS1_29StaticPersistentTileSchedulerILb0EEEEEEEEEvNT_6ParamsE,@"STO_CUDA_ENTRY STV_DEFAULT"
_ZN7cutlass13device_kernelIN5flash11enable_sm90INS1_16FlashAttnFwdSm90INS1_25CollectiveMainloopFwdSm90ILi2EN4cute5tupleIJNS5_1CILi1EEES8_S8_EEENS6_IJNS7_ILi192EEENS7_ILi144EEENS7_ILi96EEEEEELi96ENS_6half_tEfNS_4arch4Sm90ELb0ELb0ELb1ELb0ELb0ELb0ELb0ELb0ELb1ELb1ELb0ELb0EEENS1_21CollectiveEpilogueFwdINS6_IJSA_SC_SB_EEES9_SE_SG_Li384ELb0ELb1ELb0ELb0EEENS1_29StaticPersistentTileSchedulerILb0EEEEEEEEEvNT_6ParamsE:
        /* <DEDUP_REMOVED lines=17> */
.L_x_9918:
[----:B------:R-:W-:Y:S05]  /*0110*/  BSYNC B0 ;  /* 0x0000000000007941 */ /* 0x000fea0003800000 */
.L_x_9917:
        /* <DEDUP_REMOVED lines=40> */
.L_x_9919:
        /* <DEDUP_REMOVED lines=22> */
.L_x_9920:
        /* <DEDUP_REMOVED lines=18> */
.L_x_9921:
        /* <DEDUP_REMOVED lines=22> */
.L_x_9922:
        /* <DEDUP_REMOVED lines=22> */
.L_x_9923:
        /* <DEDUP_REMOVED lines=8> */
.L_x_9925:
[----:B------:R-:W-:-:S08]  /*0960*/  NOP ;  /* 0x0000000000007918 */ /* 0x000fd00000000000 */
[----:B------:R-:W0:Y:S02]  /*0970*/  USETMAXREG.TRY_ALLOC.CTAPOOL UP0, 0xa0 ;  /* 0x000000a0000079c8 */ /* 0x000e240008000600 */
[----:B0-----:R-:W-:-:S13]  /*0980*/  PLOP3.LUT P0, PT, PT, PT, UP0, 0x80, 0x0 ;  /* 0x000000000000781c */ /* 0x001fda0003f0f008 */
[----:B------:R-:W-:Y:S05]  /*0990*/  @!P0 BRA `(.L_x_9925) ;  /* 0xfffffffc00f08947 */ /* 0x000fea000383ffff */
[----:B--2---:R-:W0:Y:S01]  /*09a0*/  S2R R2, SR_TID.X ;  /* 0x0000000000027919 */ /* 0x004e220000002100 */
[----:B------:R-:W1:Y:S08]  /*09b0*/  S2UR UR4, SR_CTAID.X ;  /* 0x00000000000479c3 */ /* 0x000e700000002500 */
[----:B------:R-:W-:Y:S06]  /*09c0*/  BAR.ARV 0x8, 0x200 ;  /* 0x0208000000007b1d */ /* 0x000fec0000002000 */
[----:B0-----:R-:W-:-:S04]  /*09d0*/  LOP3.LUT R0, R2, 0xffffff80, RZ, 0xc0, !PT ;  /* 0xffffff8002007812 */ /* 0x001fc800078ec0ff */
[----:B------:R-:W-:Y:S02]  /*09e0*/  ISETP.NE.AND P0, PT, R0, 0x80, PT ;  /* 0x000000800000780c */ /* 0x000fe40003f05270 */
[----:B------:R-:W1:Y:S11]  /*09f0*/  LDC R0, c[0x0][0xc34] ;  /* 0x00030d00ff007b82 */ /* 0x000e760000000800 */
[----:B------:R-:W-:Y:S06]  /*0a00*/  @!P0 BAR.ARV 0x9, 0x100 ;  /* 0x0244000000008b1d */ /* 0x000fec0000002000 */
[----:B-1----:R-:W-:-:S13]  /*0a10*/  ISETP.LE.AND P0, PT, R0, UR4, PT ;  /* 0x0000000400007c0c */ /* 0x002fda000bf03270 */
        /* <DEDUP_REMOVED lines=8> */
[CC--:B------:R-:W-:Y:S02]  /*0aa0*/  LEA.HI R148, R0.reuse, R147.reuse, RZ, 0x2 ;  /* 0x0000009300947211 */ /* 0x0c0fe400078f10ff */
[----:B------:R-:W-:Y:S02]  /*0ab0*/  LEA.HI R0, R0, R147, RZ, 0x5 ;  /* 0x0000009300007211 */ /* 0x000fe400078f28ff */
[----:B------:R-:W-:Y:S02]  /*0ac0*/  SHF.R.S32.HI R3, RZ, 0x1f, R4 ;  /* 0x0000001fff037819 */ /* 0x000fe40000011404 */
[----:B------:R-:W-:Y:S02]  /*0ad0*/  LOP3.LUT R6, R153, 0xffffff80, RZ, 0xc0, !PT ;  /* 0xffffff8099067812 */ /* 0x000fe400078ec0ff */
[----:B------:R-:W-:Y:S02]  /*0ae0*/  SHF.R.S32.HI R9, RZ, 0x5, R0 ;  /* 0x00000005ff097819 */ /* 0x000fe40000011400 */
[----:B------:R-:W-:Y:S01]  /*0af0*/  LEA.HI R0, R3, R4, RZ, 0x3 ;  /* 0x0000000403007211 */ /* 0x000fe200078f18ff */
[----:B------:R-:W-:Y:S01]  /*0b00*/  IMAD.IADD R149, R147, 0x1, -R6 ;  /* 0x0000000193957824 */ /* 0x000fe200078e0a06 */
[----:B------:R-:W-:-:S02]  /*0b10*/  SHF.R.S32.HI R5, RZ, 0x4, R2 ;  /* 0x00000004ff057819 */ /* 0x000fc40000011402 */
[----:B------:R-:W-:Y:S01]  /*0b20*/  LOP3.LUT R8, R148, 0xfffffffc, RZ, 0xc0, !PT ;  /* 0xfffffffc94087812 */ /* 0x000fe200078ec0ff */
[----:B------:R-:W-:Y:S01]  /*0b30*/  IMAD.SHL.U32 R0, R0, 0x10, RZ ;  /* 0x0000001000007824 */ /* 0x000fe200078e00ff */
[----:B------:R-:W-:Y:S02]  /*0b40*/  LEA.HI R3, R3, R4, RZ, 0x2 ;  /* 0x0000000403037211 */ /* 0x000fe400078f10ff */
[----:B------:R-:W-:Y:S02]  /*0b50*/  SHF.R.S32.HI R6, RZ, 0x1f, R149 ;  /* 0x0000001fff067819 */ /* 0x000fe40000011495 */
[----:B------:R-:W-:Y:S01]  /*0b60*/  LEA.HI R2, R2, R5, RZ, 0x1 ;  /* 0x0000000502027211 */ /* 0x000fe200078f08ff */
[----:B------:R-:W-:Y:S01]  /*0b70*/  IMAD.IADD R147, R147, 0x1, -R8 ;  /* 0x0000000193937824 */ /* 0x000fe200078e0a08 */
[----:B------:R-:W-:Y:S01]  /*0b80*/  LOP3.LUT R7, R3, 0x7fffffc, RZ, 0xc0, !PT ;  /* 0x07fffffc03077812 */ /* 0x000fe200078ec0ff */
[----:B------:R-:W0:Y:S01]  /*0b90*/  S2UR UR5, SR_CgaCtaId ;  /* 0x00000000000579c3 */ /* 0x000e220000008800 */
[----:B------:R-:W-:-:S02]  /*0ba0*/  LOP3.LUT R0, R0, 0x7fffff80, RZ, 0xc0, !PT ;  /* 0x7fffff8000007812 */ /* 0x000fc400078ec0ff */
[----:B------:R-:W-:Y:S02]  /*0bb0*/  LEA.HI R8, R6, R149, RZ, 0x2 ;  /* 0x0000009506087211 */ /* 0x000fe400078f10ff */
[----:B------:R-:W-:Y:S02]  /*0bc0*/  LOP3.LUT R2, R2, 0x1ffffffe, RZ, 0xc0, !PT ;  /* 0x1ffffffe02027812 */ /* 0x000fe400078ec0ff */
[----:B------:R-:W-:Y:S01]  /*0bd0*/  SHF.R.S32.HI R3, RZ, 0x2, R3 ;  /* 0x00000002ff037819 */ /* 0x000fe20000011403 */
[----:B------:R-:W-:Y:S01]  /*0be0*/  IMAD.IADD R7, R4, 0x1, -R7 ;  /* 0x0000000104077824 */ /* 0x000fe200078e0a07 */
[----:B------:R-:W-:Y:S01]  /*0bf0*/  SHF.R.S32.HI R153, RZ, 0x7, R153 ;  /* 0x00000007ff997819 */ /* 0x000fe20000011499 */
[----:B------:R-:W-:Y:S01]  /*0c00*/  IMAD R0, R9, 0x100, R0 ;  /* 0x0000010009007824 */ /* 0x000fe200078e0200 */
[----:B------:R-:W-:Y:S01]  /*0c10*/  SHF.R.S32.HI R10, RZ, 0x2, R8 ;  /* 0x00000002ff0a7819 */ /* 0x000fe20000011408 */
[----:B------:R-:W-:Y:S01]  /*0c20*/  IMAD.IADD R2, R5, 0x1, -R2 ;  /* 0x0000000105027824 */ /* 0x000fe200078e0a02 */
[----:B------:R-:W-:Y:S01]  /*0c30*/  SHF.R.S32.HI R11, RZ, 0x1f, R8 ;  /* 0x0000001fff0b7819 */ /* 0x000fe20000011408 */
[----:B------:R-:W-:-:S02]  /*0c40*/  IMAD.SHL.U32 R3, R3, 0x40, RZ ;  /* 0x0000004003037824 */ /* 0x000fc400078e00ff */
[----:B------:R-:W-:Y:S01]  /*0c50*/  IMAD R7, R7, 0x10, R0 ;  /* 0x0000001007077824 */ /* 0x000fe200078e0200 */
[----:B------:R-:W-:Y:S01]  /*0c60*/  LEA.HI R11, R11, R10, RZ, 0x3 ;  /* 0x0000000a0b0b7211 */ /* 0x000fe200078f18ff */
[----:B------:R-:W-:Y:S01]  /*0c70*/  IMAD.HI R0, R153, 0x55555556, RZ ;  /* 0x5555555699007827 */ /* 0x000fe200078e02ff */
[----:B------:R-:W-:-:S03]  /*0c80*/  LOP3.LUT R3, R3, 0x40, RZ, 0xc0, !PT ;  /* 0x0000004003037812 */ /* 0x000fc600078ec0ff */
[----:B------:R-:W-:Y:S01]  /*0c90*/  IMAD.SHL.U32 R2, R2, 0x8, RZ ;  /* 0x0000000802027824 */ /* 0x000fe200078e00ff */
[----:B------:R-:W-:Y:S01]  /*0ca0*/  LOP3.LUT R11, R11, 0xfffffff8, RZ, 0xc0, !PT ;  /* 0xfffffff80b0b7812 */ /* 0x000fe200078ec0ff */
[----:B------:R-:W-:Y:S01]  /*0cb0*/  IMAD R13, R9, 0x10, R4 ;  /* 0x00000010090d7824 */ /* 0x000fe200078e0204 */
[----:B------:R-:W-:Y:S02]  /*0cc0*/  LEA.HI R6, R6, R149, RZ, 0x5 ;  /* 0x0000009506067211 */ /* 0x000fe400078f28ff */
[----:B------:R-:W-:Y:S01]  /*0cd0*/  LEA.HI R4, R0, R0, RZ, 0x1 ;  /* 0x0000000000047211 */ /* 0x000fe200078f08ff */
[--C-:B------:R-:W-:Y:S01]  /*0ce0*/  IMAD.U32 R156, R13, 0x20, R2.reuse ;  /* 0x000000200d9c7824 */ /* 0x100fe200078e0002 */
[----:B------:R-:W-:Y:S02]  /*0cf0*/  LOP3.LUT R0, R3, 0x8, R2, 0xf8, !PT ;  /* 0x0000000803007812 */ /* 0x000fe400078ef802 */
[----:B------:R-:W-:Y:S01]  /*0d00*/  SHF.R.U32.HI R3, RZ, 0x3, R3 ;  /* 0x00000003ff037819 */ /* 0x000fe20000011603 */
[----:B------:R-:W-:Y:S01]  /*0d10*/  IMAD.IADD R11, R10, 0x1, -R11 ;  /* 0x000000010a0b7824 */ /* 0x000fe200078e0a0b */
[----:B------:R-:W-:-:S02]  /*0d20*/  SHF.R.S32.HI R6, RZ, 0x5, R6 ;  /* 0x00000005ff067819 */ /* 0x000fc40000011406 */
[C---:B------:R-:W-:Y:S01]  /*0d30*/  LEA.HI R2, R147.reuse, R147, RZ, 0x1 ;  /* 0x0000009393027211 */ /* 0x040fe200078f08ff */
[----:B------:R-:W-:Y:S01]  /*0d40*/  IMAD.SHL.U32 R18, R147, 0x8, RZ ;  /* 0x0000000893127824 */ /* 0x000fe200078e00ff */
[----:B------:R-:W-:Y:S01]  /*0d50*/  LOP3.LUT R0, R0, R3, RZ, 0x3c, !PT ;  /* 0x0000000300007212 */ /* 0x000fe200078e3cff */
[----:B------:R-:W-:Y:S01]  /*0d60*/  IMAD R4, R4, -0x3, R153 ;  /* 0xfffffffd04047824 */ /* 0x000fe200078e0299 */
[----:B------:R-:W-:Y:S01]  /*0d70*/  LOP3.LUT R8, R8, 0x7ffffffc, RZ, 0xc0, !PT ;  /* 0x7ffffffc08087812 */ /* 0x000fe200078ec0ff */
[----:B------:R-:W-:Y:S01]  /*0d80*/  IMAD R11, R6, 0x10, R11 ;  /* 0x00000010060b7824 */ /* 0x000fe200078e020b */
[----:B------:R-:W-:Y:S01]  /*0d90*/  LOP3.LUT R2, R2, 0x1ffffffe, RZ, 0xc0, !PT ;  /* 0x1ffffffe02027812 */ /* 0x000fe200078ec0ff */
[----:B------:R-:W-:Y:S01]  /*0da0*/  UMOV UR37, 0x400 ;  /* 0x0000040000257882 */ /* 0x000fe20000000000 */
[----:B------:R-:W-:Y:S01]  /*0db0*/  IMAD.IADD R0, R0, 0x1, R7 ;  /* 0x0000000100007824 */ /* 0x000fe200078e0207 */
[----:B0-----:R-:W-:Y:S01]  /*0dc0*/  ULEA UR37, UR5, UR37, 0x18 ;  /* 0x0000002505257291 */ /* 0x001fe2000f8ec03f */
[----:B------:R-:W-:-:S02]  /*0dd0*/  VIADD R145, R18, 0x20 ;  /* 0x0000002012917836 */ /* 0x000fc40000000000 */
[----:B------:R-:W-:Y:S02]  /*0de0*/  VIADD R144, R18, 0x40 ;  /* 0x0000004012907836 */ /* 0x000fe40000000000 */
[----:B------:R-:W-:Y:S02]  /*0df0*/  IMAD.MOV.U32 R157, RZ, RZ, -0x2 ;  /* 0xfffffffeff9d7424 */ /* 0x000fe400078e00ff */
[----:B------:R-:W-:Y:S02]  /*0e00*/  IMAD.IADD R8, R149, 0x1, -R8 ;  /* 0x0000000195087824 */ /* 0x000fe400078e0a08 */
[----:B------:R-:W-:Y:S02]  /*0e10*/  IMAD R154, R4, 0x40, R11 ;  /* 0x00000040049a7824 */ /* 0x000fe400078e020b */
[----:B------:R-:W-:Y:S01]  /*0e20*/  IMAD.IADD R155, R147, 0x1, -R2 ;  /* 0x00000001939b7824 */ /* 0x000fe200078e0a02 */
[----:B------:R-:W-:Y:S01]  /*0e30*/  SHF.R.S32.HI R148, RZ, 0x2, R148 ;  /* 0x00000002ff947819 */ /* 0x000fe20000011494 */
[----:B------:R-:W-:Y:S01]  /*0e40*/  IMAD R157, R8, R157, 0x90 ;  /* 0x00000090089d7424 */ /* 0x000fe200078e029d */
[----:B------:R-:W-:Y:S01]  /*0e50*/  SHF.R.S32.HI R4, RZ, 0x1f, R145 ;  /* 0x0000001fff047819 */ /* 0x000fe20000011491 */
[----:B------:R-:W-:Y:S01]  /*0e60*/  IMAD.MOV.U32 R146, RZ, RZ, RZ ;  /* 0x000000ffff927224 */ /* 0x000fe200078e00ff */
[----:B------:R-:W-:Y:S01]  /*0e70*/  SHF.R.S32.HI R3, RZ, 0x1f, R144 ;  /* 0x0000001fff037819 */ /* 0x000fe20000011490 */
[----:B------:R-:W-:Y:S01]  /*0e80*/  IMAD.MOV.U32 R16, RZ, RZ, RZ ;  /* 0x000000ffff107224 */ /* 0x000fe200078e00ff */
[----:B------:R-:W-:Y:S01]  /*0e90*/  LEA R2, R0, UR37, 0x1 ;  /* 0x0000002500027c11 */ /* 0x000fe2000f8e08ff */
[----:B------:R-:W-:-:S02]  /*0ea0*/  IMAD R155, R155, 0x8, R154 ;  /* 0x000000089b9b7824 */ /* 0x000fc400078e029a */
[----:B------:R-:W-:Y:S01]  /*0eb0*/  IMAD.U32 R19, RZ, RZ, UR4 ;  /* 0x00000004ff137e24 */ /* 0x000fe2000f8e00ff */
[----:B------:R-:W-:Y:S01]  /*0ec0*/  UMOV UR36, URZ ;  /* 0x0000003f00247c82 */ /* 0x000fe20008000000 */
[----:B--2---:R-:W-:-:S07]  /*0ed0*/  LOP3.LUT R17, R12, 0x1, RZ, 0xfc, !PT ;  /* 0x000000010c117812 */ /* 0x004fce00078efcff */
.L_x_9950:
[----:B0-----:R-:W0:Y:S01]  /*0ee0*/  SHFL.IDX PT, R0, R153, RZ, 0x1f ;  /* 0x00001fff99007589 */ /* 0x001e2200000e0000 */
[----:B-1----:R-:W1:Y:S01]  /*0ef0*/  LDC R64, c[0x0][0x2f0] ;  /* 0x0000bc00ff407b82 */ /* 0x002e620000000800 */
[----:B------:R-:W-:Y:S01]  /*0f00*/  ULDC UR4, c[0x0][0xc38] ;  /* 0x00030e0000047ab9 */ /* 0x000fe20000000800 */
[----:B------:R-:W-:Y:S01]  /*0f10*/  R2UR UR11, R19 ;  /* 0x00000000130b72ca */ /* 0x000fe200000e0000 */
[----:B------:R-:W-:Y:S01]  /*0f20*/  UISETP.NE.AND UP1, UPT, UR4, 0x1, UPT ;  /* 0x000000010400788c */ /* 0x000fe2000bf25270 */
[----:B------:R-:W-:Y:S02]  /*0f30*/  ULDC.64 UR6, c[0x0][0x418] ;  /* 0x0001060000067ab9 */ /* 0x000fe40000000a00 */
[----:B------:R-:W-:Y:S01]  /*0f40*/  ULDC UR4, c[0x0][0xc44] ;  /* 0x0003110000047ab9 */ /* 0x000fe20000000800 */
[----:B------:R-:W-:Y:S02]  /*0f50*/  UISETP.NE.U32.AND UP0, UPT, UR6, URZ, UPT ;  /* 0x0000003f0600728c */ /* 0x000fe4000bf05070 */
[----:B------:R-:W-:-:S02]  /*0f60*/  UISETP.NE.AND UP2, UPT, UR4, 0x1, UPT ;  /* 0x000000010400788c */ /* 0x000fc4000bf45270 */
[----:B------:R-:W-:Y:S01]  /*0f70*/  UISETP.NE.AND.EX UP0, UPT, UR7, URZ, UPT, UP0 ;  /* 0x0000003f0700728c */ /* 0x000fe2000bf05300 */
[----:B------:R-:W-:Y:S01]  /*0f80*/  ULDC UR8, c[0x0][0x424] ;  /* 0x0001090000087ab9 */ /* 0x000fe20000000800 */
[----:B------:R-:W-:Y:S01]  /*0f90*/  UIADD3 UR9, UR37, 0x24300, URZ ;  /* 0x0002430025097890 */ /* 0x000fe2000fffe03f */
[----:B------:R-:W-:Y:S01]  /*0fa0*/  @UP1 ULDC UR4, c[0x0][0xc3c] ;  /* 0x00030f0000041ab9 */ /* 0x000fe20000000800 */
[----:B------:R-:W-:Y:S02]  /*0fb0*/  USEL UR8, UR8, 0x1, UP0 ;  /* 0x0000000108087887 */ /* 0x000fe40008000000 */
[----:B------:R-:W-:Y:S02]  /*0fc0*/  UIMAD.WIDE.U32 UR4, UR11, UR4, URZ ;  /* 0x000000040b0472a5 */ /* 0x000fe4000f8e003f */
[----:B------:R-:W-:Y:S01]  /*0fd0*/  ULOP3.LUT UP0, URZ, UR9, 0x9f, URZ, 0xc0, !UPT ;  /* 0x0000009f093f7892 */ /* 0x000fe2000f80c03f */
[----:B0-----:R-:W-:Y:S01]  /*0fe0*/  R2UR UR38, R0 ;  /* 0x00000000002672ca */ /* 0x001fe200000e0000 */
[----:B------:R-:W-:Y:S01]  /*0ff0*/  @UP1 ULDC UR10, c[0x0][0xc40] ;  /* 0x00031000000a1ab9 */ /* 0x000fe20000000800 */
[----:B------:R-:W-:Y:S01]  /*1000*/  UMOV UR12, UR11 ;  /* 0x0000000b000c7c82 */ /* 0x000fe20008000000 */
[----:B-1----:R-:W-:Y:S01]  /*1010*/  IMAD R64, R64, UR8, RZ ;  /* 0x0000000840407c24 */ /* 0x002fe2000f8e02ff */
[----:B------:R-:W-:Y:S01]  /*1020*/  @UP1 USHF.R.U32.HI UR12, URZ, UR10, UR5 ;  /* 0x0000000a3f0c1299 */ /* 0x000fe20008011605 */
[----:B------:R-:W-:-:S02]  /*1030*/  PLOP3.LUT P0, PT, PT, PT, UP0, 0x80, 0x0 ;  /* 0x000000000000781c */ /* 0x000fc40003f0f008 */
[----:B------:R-:W-:-:S03]  /*1040*/  VIADD R0, R64, 0x8f ;  /* 0x0000008f40007836 */ /* 0x000fc60000000000 */
[----:B------:R-:W-:Y:S01]  /*1050*/  IMAD.U32 R152, RZ, RZ, UR12 ;  /* 0x0000000cff987e24 */ /* 0x000fe2000f8e00ff */
[----:B------:R-:W-:Y:S01]  /*1060*/  UMOV UR8, UR12 ;  /* 0x0000000c00087c82 */ /* 0x000fe20008000000 */
[----:B------:R-:W-:Y:S01]  /*1070*/  IMAD.HI R0, R0, 0x38e38e39, RZ ;  /* 0x38e38e3900007827 */ /* 0x000fe200078e02ff */
[----:B------:R-:W-:-:S04]  /*1080*/  UIMAD.WIDE UR6, UR38, 0x55555556, URZ ;  /* 0x55555556260678a5 */ /* 0x000fc8000f8e023f */
[----:B------:R-:W-:Y:S01]  /*1090*/  ULEA.HI UR7, UR7, UR7, URZ, 0x1 ;  /* 0x0000000707077291 */ /* 0x000fe2000f8f083f */
[----:B------:R-:W-:-:S03]  /*10a0*/  SHF.R.U32.HI R3, RZ, 0x1f, R0 ;  /* 0x0000001fff037819 */ /* 0x000fc60000011600 */
[----:B------:R-:W-:Y:S01]  /*10b0*/  UIMAD UR40, UR7, -0x3, UR38 ;  /* 0xfffffffd072878a4 */ /* 0x000fe2000f8e0226 */
[----:B-----5:R-:W-:Y:S02]  /*10c0*/  LEA.HI.SX32 R22, R0, R3, 0x1b ;  /* 0x0000000300167211 */ /* 0x020fe400078fdaff */
[----:B------:R-:W-:Y:S02]  /*10d0*/  @UP2 ULDC.64 UR6, c[0x0][0xc48] ;  /* 0x0003120000062ab9 */ /* 0x000fe40000000a00 */
[----:B------:R-:W-:Y:S02]  /*10e0*/  UIMAD.WIDE.U32 UR4, UR12, UR6, URZ ;  /* 0x000000060c0472a5 */ /* 0x000fe4000f8e003f */
[----:B------:R-:W-:Y:S02]  /*10f0*/  ULEA UR6, UR40, UR9, 0xb ;  /* 0x0000000928067291 */ /* 0x000fe4000f8e583f */
[----:B------:R-:W-:Y:S02]  /*1100*/  @UP2 USHF.R.U32.HI UR8, URZ, UR7, UR5 ;  /* 0x000000073f082299 */ /* 0x000fe40008011605 */
[----:B------:R-:W-:Y:S01]  /*1110*/  USHF.R.U32.HI UR6, URZ, 0x4, UR6 ;  /* 0x000000043f067899 */ /* 0x000fe20008011606 */
[----:B------:R-:W-:-:S03]  /*1120*/  UMOV UR4, UR11 ;  /* 0x0000000b00047c82 */ /* 0x000fc60008000000 */
[----:B------:R-:W-:Y:S01]  /*1130*/  ULOP3.LUT UR39, UR6, 0x3fff, URZ, 0xc0, !UPT ;  /* 0x00003fff06277892 */ /* 0x000fe2000f8ec03f */
[----:B------:R-:W-:Y:S02]  /*1140*/  IMAD.U32 R151, RZ, RZ, UR8 ;  /* 0x00000008ff977e24 */ /* 0x000fe4000f8e00ff */
[----:B------:R-:W-:Y:S01]  /*1150*/  IMAD.U32 R150, RZ, RZ, UR4 ;  /* 0x00000004ff967e24 */ /* 0x000fe2000f8e00ff */
[----:B---34-:R-:W-:Y:S08]  /*1160*/  @!P0 BRA `(.L_x_9926) ;  /* 0x0000000000408947 */ /* 0x018ff00003800000 */
        /* <DEDUP_REMOVED lines=16> */
.L_x_9926:
[----:B------:R-:W-:Y:S02]  /*1270*/  LOP3.LUT R0, R146, 0x1, RZ, 0xc0, !PT ;  /* 0x0000000192007812 */ /* 0x000fe400078ec0ff */
[----:B------:R-:W-:Y:S02]  /*1280*/  ISETP.NE.AND P0, PT, R17, 0x3, PT ;  /* 0x000000031100780c */ /* 0x000fe40003f05270 */
[----:B------:R-:W-:-:S04]  /*1290*/  SHF.L.U32 R0, R0, 0x1f, RZ ;  /* 0x0000001f00007819 */ /* 0x000fc800000006ff */
[----:B------:R-:W0:Y:S02]  /*12a0*/  SYNCS.PHASECHK.TRANS64.TRYWAIT P1, [UR37+0x31c00], R0 ;  /* 0x031c0000ff0075a7 */ /* 0x000e240008020165 */
[----:B0-----:R-:W-:Y:S05]  /*12b0*/  @!P1 BRA `(.L_x_9927) ;  /* 0x000000dc00c49947 */ /* 0x001fea0003800000 */
.L_x_10042:
[----:B------:R-:W-:Y:S05]  /*12c0*/  @!P0 BRA `(.L_x_9928) ;  /* 0x0000000000048947 */ /* 0x000fea0003800000 */
[----:B------:R-:W-:Y:S01]  /*12d0*/  BPT.TRAP 0x1 ;  /* 0x000000040000795c */ /* 0x000fe20000300000 */
.L_x_9928:
[----:B0-----:R-:W-:Y:S01]  /*12e0*/  IMAD.U32 R0, RZ, RZ, UR36 ;  /* 0x00000024ff007e24 */ /* 0x001fe2000f8e00ff */
[----:B------:R-:W-:-:S04]  /*12f0*/  SHF.L.U32 R3, R16, 0x1f, RZ ;  /* 0x0000001f10037819 */ /* 0x000fc800000006ff */
[----:B------:R-:W-:-:S04]  /*1300*/  LEA R0, R0, UR37, 0x3 ;  /* 0x0000002500007c11 */ /* 0x000fc8000f8e18ff */
[----:B------:R0:W1:Y:S01]  /*1310*/  SYNCS.PHASECHK.TRANS64.TRYWAIT P2, [R0+URZ+0x31c30], R3 ;  /* 0x031c3003000075a7 */ /* 0x000062000804017f */
[----:B------:R-:W-:Y:S05]  /*1320*/  @!P0 BRA `(.L_x_9929) ;  /* 0x0000000000048947 */ /* 0x000fea0003800000 */
[----:B------:R-:W-:Y:S01]  /*1330*/  BPT.TRAP 0x1 ;  /* 0x000000040000795c */ /* 0x000fe20000300000 */
.L_x_9929:
[----:B------:R-:W2:Y:S01]  /*1340*/  S2R R4, SR_TID.X ;  /* 0x0000000000047919 */ /* 0x000ea20000002100 */
[----:B------:R-:W-:Y:S01]  /*1350*/  IMAD.MOV.U32 R71, RZ, RZ, RZ ;  /* 0x000000ffff477224 */ /* 0x000fe200078e00ff */
[----:B--2---:R-:W-:Y:S01]  /*1360*/  LOP3.LUT P1, RZ, R4, 0x7f, RZ, 0xc0, !PT ;  /* 0x0000007f04ff7812 */ /* 0x004fe2000782c0ff */
[----:B-1----:R-:W-:-:S12]  /*1370*/  @P2 BRA `(.L_x_9930) ;  /* 0x0000000000082947 */ /* 0x002fd80003800000 */
[----:B------:R-:W1:Y:S02]  /*1380*/  SYNCS.PHASECHK.TRANS64.TRYWAIT P2, [R0+URZ+0x31c30], R3 ;  /* 0x031c3003000075a7 */ /* 0x000e64000804017f */
[----:B-1----:R-:W-:Y:S05]  /*1390*/  @!P2 BRA `(.L_x_9931) ;  /* 0x000000dc00a4a947 */ /* 0x002fea0003800000 */
.L_x_9930:
[----:B------:R-:W-:Y:S05]  /*13a0*/  WARPSYNC.ALL ;  /* 0x0000000000007948 */ /* 0x000fea0003800000 */
[----:B------:R-:W-:Y:S01]  /*13b0*/  UIADD3 UR4, UR37, 0x16a00, URZ ;  /* 0x00016a0025047890 */ /* 0x000fe2000fffe03f */
[----:B------:R-:W-:Y:S01]  /*13c0*/  WARPGROUP.ARRIVE ;  /* 0x00000000000079c5 */ /* 0x000fe20000000000 */
[----:B------:R-:W-:Y:S01]  /*13d0*/  ULEA UR40, UR40, UR37, 0xc ;  /* 0x0000002528287291 */ /* 0x000fe2000f8e603f */
[----:B------:R-:W-:Y:S01]  /*13e0*/  P2R R68, PR, RZ, 0x1 ;  /* 0x00000001ff447803 */ /* 0x000fe20000000000 */
[----:B------:R-:W-:Y:S01]  /*13f0*/  USHF.R.U32.HI UR4, URZ, 0x4, UR4 ;  /* 0x000000043f047899 */ /* 0x000fe20008011604 */
[----:B01----:R-:W-:Y:S01]  /*1400*/  @!P1 VIADD R0, R0, 0x31c40 ;  /* 0x00031c4000009836 */ /* 0x003fe20000000000 */
[----:B------:R-:W-:-:S02]  /*1410*/  UIADD3 UR40, UR40, 0xda00, URZ ;  /* 0x0000da0028287890 */ /* 0x000fc4000fffe03f */
[----:B------:R-:W-:Y:S02]  /*1420*/  ULOP3.LUT UR4, UR4, 0x3fff, URZ, 0xc0, !UPT ;  /* 0x00003fff04047892 */ /* 0x000fe4000f8ec03f */
[----:B------:R-:W-:Y:S02]  /*1430*/  USHF.R.U32.HI UR40, URZ, 0x4, UR40 ;  /* 0x000000043f287899 */ /* 0x000fe40008011628 */
[----:B------:R-:W-:Y:S02]  /*1440*/  ULOP3.LUT UR7, UR4, 0x10000, URZ, 0xfc, !UPT ;  /* 0x0001000004077892 */ /* 0x000fe4000f8efc3f */
[----:B------:R-:W-:Y:S02]  /*1450*/  ULOP3.LUT UR5, UR40, 0x3fff, URZ, 0xc0, !UPT ;  /* 0x00003fff28057892 */ /* 0x000fe4000f8ec03f */
[----:B------:R-:W-:Y:S02]  /*1460*/  UIMAD UR4, UR36, 0x6c0, UR7 ;  /* 0x000006c0240478a4 */ /* 0x000fe4000f8e0207 */
[----:B------:R-:W-:Y:S01]  /*1470*/  ULOP3.LUT UR5, UR5, 0x10000, URZ, 0xfc, !UPT ;  /* 0x0001000005057892 */ /* 0x000fe2000f8efc3f */
[----:B------:R-:W-:Y:S01]  /*1480*/  UMOV UR31, 0x80000020 ;  /* 0x80000020001f7882 */ /* 0x000fe20000000000 */
[----:B------:R-:W-:Y:S01]  /*1490*/  UMOV UR29, 0x80000020 ;  /* 0x80000020001d7882 */ /* 0x000fe20000000000 */
[----:B------:R-:W-:-:S02]  /*14a0*/  UIADD3 UR6, UR4, 0x80, URZ ;  /* 0x0000008004067890 */ /* 0x000fc4000fffe03f */
[----:B------:R-:W-:Y:S02]  /*14b0*/  UMOV UR30, UR4 ;  /* 0x00000004001e7c82 */ /* 0x000fe40008000000 */
        /* <DEDUP_REMOVED lines=8> */
[----:B------:R-:W-:-:S02]  /*1540*/  UIADD3 UR12, UR4, 0xc2, URZ ;  /* 0x000000c2040c7890 */ /* 0x000fc4000fffe03f */
[----:B------:R-:W-:Y:S02]  /*1550*/  UIADD3 UR13, UR4, 0x102, URZ ;  /* 0x00000102040d7890 */ /* 0x000fe4000fffe03f */
[----:B------:R-:W-:Y:S01]  /*1560*/  UIADD3 UR14, UR4, 0x142, URZ ;  /* 0x00000142040e7890 */ /* 0x000fe2000fffe03f */
        /* <DEDUP_REMOVED lines=49> */
[----:B------:R-:W-:Y:S01]  /*1880*/  UMOV UR10, UR6 ;  /* 0x00000006000a7c82 */ /* 0x000fe20008000000 */
        /* <DEDUP_REMOVED lines=51> */
[----:B------:R-:W-:Y:S01]  /*1bc0*/  UMOV UR14, UR6 ;  /* 0x00000006000e7c82 */ /* 0x000fe20008000000 */
        /* <DEDUP_REMOVED lines=214> */
[----:B------:R-:W2:Y:S01]  /*2930*/  MUFU.TANH R70, R70 ;  /* 0x0000004600467308 */ /* 0x000ea20000002400 */
[----:B------:R-:W-:Y:S01]  /*2940*/  UMOV UR27, 0x80000020 ;  /* 0x80000020001b7882 */ /* 0x000fe20000000000 */
[----:B------:R-:W-:Y:S01]  /*2950*/  FMUL.FTZ R81, R84, UR5 ;  /* 0x0000000554517c20 */ /* 0x000fe20008410000 */
[----:B------:R-:W-:Y:S01]  /*2960*/  FMUL.FTZ R85, R85, UR5 ;  /* 0x0000000555557c20 */ /* 0x000fe20008410000 */
[----:B------:R-:W-:-:S04]  /*2970*/  FMUL.FTZ R84, R86, UR5 ;  /* 0x0000000556547c20 */ /* 0x000fc80008410000 */
[----:B------:R-:W-:Y:S08]  /*2980*/  MUFU.TANH R80, R80 ;  /* 0x0000005000507308 */ /* 0x000ff00000002400 */
[----:B------:R-:W3:Y:S08]  /*2990*/  MUFU.TANH R90, R90 ;  /* 0x0000005a005a7308 */ /* 0x000ef00000002400 */
        /* <DEDUP_REMOVED lines=50> */
[----:B------:R-:W-:Y:S01]  /*2cc0*/  UIADD3 UR26, UR4, 0x642, URZ ;  /* 0x00000642041a7890 */ /* 0x000fe2000fffe03f */
[----:B------:R-:W-:Y:S01]  /*2cd0*/  IMAD R6, R22, -0x90, R51 ;  /* 0xffffff7016067824 */ /* 0x000fe200078e0233 */
[----:B------:R-:W-:Y:S01]  /*2ce0*/  UMOV UR27, 0x80000020 ;  /* 0x80000020001b7882 */ /* 0x000fe20000000000 */
[----:B------:R-:W-:Y:S01]  /*2cf0*/  FMUL.FTZ R54, R54, UR5 ;  /* 0x0000000536367c20 */ /* 0x000fe20008410000 */
[----:B------:R-:W-:Y:S01]  /*2d00*/  FMUL.FTZ R50, R52, UR5 ;  /* 0x0000000534327c20 */ /* 0x000fe20008410000 */
[----:B------:R-:W5:Y:S01]  /*2d10*/  MUFU.TANH R56, R56 ;  /* 0x0000003800387308 */ /* 0x000f620000002400 */
[----:B------:R-:W-:Y:S01]  /*2d20*/  ISETP.GT.AND P4, PT, R6, 0x9, PT ;  /* 0x000000090600780c */ /* 0x000fe20003f84270 */
[----:B------:R-:W-:Y:S01]  /*2d30*/  FMUL.FTZ R48, R48, UR5 ;  /* 0x0000000530307c20 */ /* 0x000fe20008410000 */
[C---:B------:R-:W-:Y:S01]  /*2d40*/  ISETP.GT.AND P3, PT, R6.reuse, 0x10, PT ;  /* 0x000000100600780c */ /* 0x040fe20003f64270 */
[----:B------:R-:W-:Y:S01]  /*2d50*/  FMUL.FTZ R53, R53, UR5 ;  /* 0x0000000535357c20 */ /* 0x000fe20008410000 */
[----:B------:R-:W-:-:S02]  /*2d60*/  ISETP.GT.AND P2, PT, R6, RZ, PT ;  /* 0x000000ff0600720c */ /* 0x000fc40003f44270 */
[C---:B------:R-:W-:Y:S01]  /*2d70*/  ISETP.GT.AND P6, PT, R6.reuse, 0x1, PT ;  /* 0x000000010600780c */ /* 0x040fe20003fc4270 */
[----:B------:R-:W5:Y:S01]  /*2d80*/  MUFU.TANH R75, R75 ;  /* 0x0000004b004b7308 */ /* 0x000f620000002400 */
[----:B0-----:R-:W-:Y:S02]  /*2d90*/  FSEL R61, R9, -INF , P4 ;  /* 0xff800000093d7808 */ /* 0x001fe40002000000 */
[----:B-1----:R-:W-:Y:S02]  /*2da0*/  FSEL R9, R69, -INF , P3 ;  /* 0xff80000045097808 */ /* 0x002fe40001800000 */
[----:B------:R-:W-:Y:S02]  /*2db0*/  FSEL R63, R11, -INF , P3 ;  /* 0xff8000000b3f7808 */ /* 0x000fe40001800000 */
[C---:B------:R-:W-:Y:S01]  /*2dc0*/  ISETP.GT.AND P3, PT, R6.reuse, 0x21, PT ;  /* 0x000000210600780c */ /* 0x040fe20003f64270 */
[----:B------:R-:W0:Y:S01]  /*2dd0*/  MUFU.TANH R10, R10 ;  /* 0x0000000a000a7308 */ /* 0x000e220000002400 */
[----:B------:R-:W-:-:S02]  /*2de0*/  ISETP.GT.AND P5, PT, R6, 0x8, PT ;  /* 0x000000080600780c */ /* 0x000fc40003fa4270 */
[----:B------:R-:W-:Y:S02]  /*2df0*/  FSEL R55, R4, -INF , P2 ;  /* 0xff80000004377808 */ /* 0x000fe40001000000 */
[----:B------:R-:W-:Y:S02]  /*2e00*/  FSEL R8, R8, -INF , P6 ;  /* 0xff80000008087808 */ /* 0x000fe40003000000 */
[----:B--2---:R-:W-:Y:S01]  /*2e10*/  FSEL R79, R70, -INF , P3 ;  /* 0xff800000464f7808 */ /* 0x004fe20001800000 */
[----:B------:R-:W1:Y:S01]  /*2e20*/  MUFU.TANH R58, R58 ;  /* 0x0000003a003a7308 */ /* 0x000e620000002400 */
[----:B------:R-:W-:Y:S02]  /*2e30*/  FSEL R59, R7, -INF , P5 ;  /* 0xff800000073b7808 */ /* 0x000fe40002800000 */
[----:B------:R-:W-:Y:S02]  /*2e40*/  FMNMX.FTZ R70, R55, R8, !PT ;  /* 0x0000000837467209 */ /* 0x000fe40007810000 */
[----:B------:R-:W-:-:S02]  /*2e50*/  FSEL R3, R3, -INF , P2 ;  /* 0xff80000003037808 */ /* 0x000fc40001000000 */
[----:B------:R-:W-:Y:S01]  /*2e60*/  FMNMX.FTZ R70, R59, R70, !PT ;  /* 0x000000463b467209 */ /* 0x000fe20007810000 */
[----:B------:R-:W2:Y:S01]  /*2e70*/  MUFU.TANH R48, R48 ;  /* 0x0000003000307308 */ /* 0x000ea20000002400 */
[C---:B------:R-:W-:Y:S02]  /*2e80*/  ISETP.GT.AND P2, PT, R6.reuse, 0x11, PT ;  /* 0x000000110600780c */ /* 0x040fe40003f44270 */
[----:B------:R-:W-:Y:S02]  /*2e90*/  FMNMX.FTZ R70, R61, R70, !PT ;  /* 0x000000463d467209 */ /* 0x000fe40007810000 */
[----:B------:R-:W-:Y:S02]  /*2ea0*/  FSEL R4, R5, -INF , P6 ;  /* 0xff80000005047808 */ /* 0x000fe40003000000 */
[----:B------:R-:W-:Y:S01]  /*2eb0*/  ISETP.GT.AND P6, PT, R6, 0x18, PT ;  /* 0x000000180600780c */ /* 0x000fe20003fc4270 */
[----:B------:R-:W2:Y:S01]  /*2ec0*/  MUFU.TANH R57, R57 ;  /* 0x0000003900397308 */ /* 0x000ea20000002400 */
[----:B------:R-:W-:-:S02]  /*2ed0*/  FSEL R5, R15, -INF , P5 ;  /* 0xff8000000f057808 */ /* 0x000fc40002800000 */
[----:B------:R-:W-:Y:S02]  /*2ee0*/  FSEL R65, R65, -INF , P2 ;  /* 0xff80000041417808 */ /* 0x000fe40001000000 */
[----:B------:R-:W-:Y:S01]  /*2ef0*/  FMNMX.FTZ R70, R63, R70, !PT ;  /* 0x000000463f467209 */ /* 0x000fe20007810000 */
[----:B------:R-:W-:Y:S02]  /*2f00*/  WARPGROUP.DEPBAR.LE gsb0, 0x0 ;  /* 0x00008000000079c5 */ /* 0x000fe40000010000 */
[----:B------:R-:W-:Y:S01]  /*2f10*/  WARPGROUP.ARRIVE ;  /* 0x00000000000079c5 */ /* 0x000fe20000000000 */
[C---:B------:R-:W-:Y:S01]  /*2f20*/  ISETP.GT.AND P5, PT, R6.reuse, 0x19, PT ;  /* 0x000000190600780c */ /* 0x040fe20003fa4270 */
[----:B------:R-:W-:Y:S01]  /*2f30*/  FMUL.FTZ R92, R47, UR5 ;  /* 0x000000052f5c7c20 */ /* 0x000fe20008410000 */
[----:B------:R-:W-:Y:S01]  /*2f40*/  FSEL R7, R13, -INF , P4 ;  /* 0xff8000000d077808 */ /* 0x000fe20002000000 */
[----:B------:R-:W-:Y:S01]  /*2f50*/  FMUL.FTZ R52, R41, UR5 ;  /* 0x0000000529347c20 */ /* 0x000fe20008410000 */
[----:B------:R-:W-:Y:S01]  /*2f60*/  ISETP.GT.AND P4, PT, R6, 0x20, PT ;  /* 0x000000200600780c */ /* 0x000fe20003f84270 */
[----:B------:R-:W-:Y:S01]  /*2f70*/  HGMMA.64x16x16.F32 R32, gdesc[UR24], R32, gsb0 ;  /* 0x00200000182079f0 */ /* 0x000fe20008000820 */
[----:B------:R-:W-:Y:S01]  /*2f80*/  FSEL R67, R67, -INF , P6 ;  /* 0xff80000043437808 */ /* 0x000fe20003000000 */
[----:B------:R-:W-:Y:S01]  /*2f90*/  UIADD3 UR26, UR4, 0x682, URZ ;  /* 0x00000682041a7890 */ /* 0x000fe2000fffe03f */
[----:B------:R-:W-:Y:S01]  /*2fa0*/  FMNMX.FTZ R70, R65, R70, !PT ;  /* 0x0000004641467209 */ /* 0x000fe20007810000 */
[----:B------:R-:W-:Y:S01]  /*2fb0*/  UMOV UR27, 0x80000020 ;  /* 0x80000020001b7882 */ /* 0x000fe20000000000 */
[----:B------:R-:W-:Y:S01]  /*2fc0*/  FSEL R73, R21, -INF , P5 ;  /* 0xff80000015497808 */ /* 0x000fe20002800000 */
[----:B------:R-:W-:Y:S01]  /*2fd0*/  FMUL.FTZ R43, R43, UR5 ;  /* 0x000000052b2b7c20 */ /* 0x000fe20008410000 */
[----:B---3--:R-:W-:Y:S01]  /*2fe0*/  FSEL R21, R90, -INF , P4 ;  /* 0xff8000005a157808 */ /* 0x008fe20002000000 */
[----:B------:R-:W-:Y:S01]  /*2ff0*/  FMUL.FTZ R95, R42, UR5 ;  /* 0x000000052a5f7c20 */ /* 0x000fe20008410000 */
[----:B------:R-:W-:Y:S01]  /*3000*/  FSEL R77, R80, -INF , P4 ;  /* 0xff800000504d7808 */ /* 0x000fe20002000000 */
[----:B------:R-:W-:Y:S01]  /*3010*/  MUFU.TANH R42, R54 ;  /* 0x00000036002a7308 */ /* 0x000fe20000002400 */
[----:B------:R-:W-:Y:S01]  /*3020*/  ISETP.GT.AND P4, PT, R6, 0x31, PT ;  /* 0x000000310600780c */ /* 0x000fe20003f84270 */
[----:B------:R-:W-:Y:S01]  /*3030*/  FMUL.FTZ R133, R45, UR5 ;  /* 0x000000052d857c20 */ /* 0x000fe20008410000 */
[----:B------:R-:W-:Y:S01]  /*3040*/  FMNMX.FTZ R70, R67, R70, !PT ;  /* 0x0000004643467209 */ /* 0x000fe20007810000 */
[----:B------:R-:W-:Y:S01]  /*3050*/  FMUL.FTZ R131, R44, UR5 ;  /* 0x000000052c837c20 */ /* 0x000fe20008410000 */
[----:B----4-:R-:W-:Y:S01]  /*3060*/  FSEL R47, R72, -INF , P4 ;  /* 0xff800000482f7808 */ /* 0x010fe20002000000 */
[----:B------:R-:W-:Y:S01]  /*3070*/  FMUL.FTZ R51, R40, UR5 ;  /* 0x0000000528337c20 */ /* 0x000fe20008410000 */
[----:B------:R-:W-:Y:S01]  /*3080*/  FMNMX.FTZ R72, R73, R70, !PT ;  /* 0x0000004649487209 */ /* 0x000fe20007810000 */
[----:B------:R3:W-:Y:S01]  /*3090*/  MUFU.TANH R54, R43 ;  /* 0x0000002b00367308 */ /* 0x0007e20000002400 */
[----:B------:R-:W-:Y:S01]  /*30a0*/  FSEL R11, R23, -INF , P2 ;  /* 0xff800000170b7808 */ /* 0x000fe20001000000 */
[----:B------:R-:W-:Y:S01]  /*30b0*/  FMUL.FTZ R101, R46, UR5 ;  /* 0x000000052e657c20 */ /* 0x000fe20008410000 */
[----:B------:R-:W-:Y:S01]  /*30c0*/  ISETP.GT.AND P2, PT, R6, 0x28, PT ;  /* 0x000000280600780c */ /* 0x000fe20003f44270 */
[----:B------:R-:W-:Y:S01]  /*30d0*/  ULDC UR4, c[0x0][0x988] ;  /* 0x0002620000047ab9 */ /* 0x000fe20000000800 */
[----:B------:R-:W-:-:S02]  /*30e0*/  FMNMX.FTZ R72, R77, R72, !PT ;  /* 0x000000484d487209 */ /* 0x000fc40007810000 */
[----:B------:R-:W-:Y:S01]  /*30f0*/  FSEL R13, R89, -INF , P6 ;  /* 0xff800000590d7808 */ /* 0x000fe20003000000 */
[----:B------:R-:W4:Y:S01]  /*3100*/  MUFU.TANH R20, R20 ;  /* 0x0000001400147308 */ /* 0x000f220000002400 */
[----:B------:R-:W-:Y:S02]  /*3110*/  ISETP.GT.AND P6, PT, R6, 0x29, PT ;  /* 0x000000290600780c */ /* 0x000fe40003fc4270 */
[----:B------:R-:W-:Y:S02]  /*3120*/  FSEL R81, R81, -INF , P2 ;  /* 0xff80000051517808 */ /* 0x000fe40001000000 */
[----:B------:R-:W-:Y:S02]  /*3130*/  FMNMX.FTZ R72, R79, R72, !PT ;  /* 0x000000484f487209 */ /* 0x000fe40007810000 */
[----:B------:R-:W-:Y:S01]  /*3140*/  FSEL R15, R88, -INF , P5 ;  /* 0xff800000580f7808 */ /* 0x000fe20002800000 */
[----:B------:R-:W4:Y:S01]  /*3150*/  MUFU.TANH R62, R62 ;  /* 0x0000003e003e7308 */ /* 0x000f220000002400 */
[----:B------:R-:W-:-:S02]  /*3160*/  ISETP.GT.AND P5, PT, R6, 0x30, PT ;  /* 0x000000300600780c */ /* 0x000fc40003fa4270 */
[----:B------:R-:W-:Y:S02]  /*3170*/  FSEL R85, R85, -INF , P6 ;  /* 0xff80000055557808 */ /* 0x000fe40003000000 */
[----:B------:R-:W-:Y:S02]  /*3180*/  FMNMX.FTZ R72, R81, R72, !PT ;  /* 0x0000004851487209 */ /* 0x000fe40007810000 */
[----:B-----5:R-:W-:Y:S01]  /*3190*/  FSEL R87, R87, -INF , P5 ;  /* 0xff80000057577808 */ /* 0x020fe20002800000 */
[----:B------:R5:W-:Y:S01]  /*31a0*/  MUFU.TANH R44, R49 ;  /* 0x00000031002c7308 */ /* 0x000be20000002400 */
[----:B------:R-:W-:Y:S02]  /*31b0*/  FMNMX.FTZ R72, R85, R72, !PT ;  /* 0x0000004855487209 */ /* 0x000fe40007810000 */
[----:B------:R-:W-:Y:S02]  /*31c0*/  FSEL R23, R82, -INF , P3 ;  /* 0xff80000052177808 */ /* 0x000fe40001800000 */
[----:B------:R-:W-:-:S02]  /*31d0*/  ISETP.GT.AND P3, PT, R6, 0x38, PT ;  /* 0x000000380600780c */ /* 0x000fc40003f64270 */
[----:B------:R-:W-:Y:S01]  /*31e0*/  FSEL R91, R91, -INF , P4 ;  /* 0xff8000005b5b7808 */ /* 0x000fe20002000000 */
[----:B------:R-:W4:Y:S01]  /*31f0*/  MUFU.TANH R50, R50 ;  /* 0x0000003200327308 */ /* 0x000f220000002400 */
[----:B------:R-:W-:Y:S01]  /*3200*/  FMNMX.FTZ R72, R87, R72, !PT ;  /* 0x0000004857487209 */ /* 0x000fe20007810000 */
[----:B------:R-:W-:Y:S02]  /*3210*/  WARPGROUP.DEPBAR.LE gsb0, 0x0 ;  /* 0x00008000000079c5 */ /* 0x000fe40000010000 */
[----:B------:R-:W-:Y:S01]  /*3220*/  WARPGROUP.ARRIVE ;  /* 0x00000000000079c5 */ /* 0x000fe20000000000 */
[----:B------:R-:W-:Y:S01]  /*3230*/  FSEL R41, R84, -INF , P2 ;  /* 0xff80000054297808 */ /* 0x000fe20001000000 */
[----:B------:R-:W-:Y:S01]  /*3240*/  FMUL.FTZ R135, R32, UR5 ;  /* 0x0000000520877c20 */ /* 0x000fe20008410000 */
[----:B------:R-:W-:Y:S01]  /*3250*/  ISETP.GT.AND P2, PT, R6, 0x39, PT ;  /* 0x000000390600780c */ /* 0x000fe20003f44270 */
[----:B------:R-:W4:Y:S01]  /*3260*/  MUFU.TANH R60, R60 ;  /* 0x0000003c003c7308 */ /* 0x000f220000002400 */
[----:B------:R-:W-:Y:S01]  /*3270*/  FSEL R93, R93, -INF , P3 ;  /* 0xff8000005d5d7808 */ /* 0x000fe20001800000 */
[----:B------:R-:W-:Y:S01]  /*3280*/  HGMMA.64x16x16.F32 R24, gdesc[UR24], R24, gsb0 ;  /* 0x00200000181879f0 */ /* 0x000fe20008000818 */
[----:B------:R-:W-:Y:S01]  /*3290*/  FMNMX.FTZ R72, R91, R72, !PT ;  /* 0x000000485b487209 */ /* 0x000fe20007810000 */
[----:B------:R-:W-:Y:S01]  /*32a0*/  FMUL.FTZ R36, R36, UR5 ;  /* 0x0000000524247c20 */ /* 0x000fe20008410000 */
[----:B---3--:R-:W-:Y:S01]  /*32b0*/  FSEL R43, R83, -INF , P6 ;  /* 0xff800000532b7808 */ /* 0x008fe20003000000 */
[----:B------:R-:W-:Y:S01]  /*32c0*/  FMUL.FTZ R105, R34, UR5 ;  /* 0x0000000522697c20 */ /* 0x000fe20008410000 */
[----:B------:R-:W-:Y:S01]  /*32d0*/  ISETP.GT.AND P6, PT, R6, 0x40, PT ;  /* 0x000000400600780c */ /* 0x000fe20003fc4270 */
[----:B------:R3:W-:Y:S01]  /*32e0*/  MUFU.TANH R46, R51 ;  /* 0x00000033002e7308 */ /* 0x0007e20000002400 */
[----:B------:R-:W-:Y:S01]  /*32f0*/  FSEL R97, R14, -INF , P2 ;  /* 0xff8000000e617808 */ /* 0x000fe20001000000 */
[----:B------:R-:W-:Y:S01]  /*3300*/  FMUL.FTZ R14, R33, UR5 ;  /* 0x00000005210e7c20 */ /* 0x000fe20008410000 */
[----:B------:R-:W-:Y:S01]  /*3310*/  FMNMX.FTZ R72, R93, R72, !PT ;  /* 0x000000485d487209 */ /* 0x000fe20007810000 */
[----:B------:R-:W-:Y:S01]  /*3320*/  FMUL.FTZ R38, R38, UR5 ;  /* 0x0000000526267c20 */ /* 0x000fe20008410000 */
[----:B------:R-:W-:Y:S01]  /*3330*/  FSEL R45, R74, -INF , P5 ;  /* 0xff8000004a2d7808 */ /* 0x000fe20002800000 */
[----:B------:R-:W-:Y:S01]  /*3340*/  FMUL.FTZ R34, R39, UR5 ;  /* 0x0000000527227c20 */ /* 0x000fe20008410000 */
[----:B------:R-:W-:Y:S01]  /*3350*/  ISETP.GT.AND P5, PT, R6, 0x41, PT ;  /* 0x000000410600780c */ /* 0x000fe20003fa4270 */
[----:B------:R1:W4:Y:S01]  /*3360*/  MUFU.TANH R40, R53 ;  /* 0x0000003500287308 */ /* 0x0003220000002400 */
[----:B------:R-:W-:Y:S01]  /*3370*/  FSEL R99, R66, -INF , P6 ;  /* 0xff80000042637808 */ /* 0x000fe20003000000 */
[----:B------:R-:W-:Y:S01]  /*3380*/  IMAD.U32 R74, RZ, RZ, UR4 ;  /* 0x00000004ff4a7e24 */ /* 0x000fe2000f8e00ff */
[----:B------:R-:W-:-:S02]  /*3390*/  FMNMX.FTZ R72, R97, R72, !PT ;  /* 0x0000004861487209 */ /* 0x000fc40007810000 */
[----:B------:R-:W-:Y:S02]  /*33a0*/  ISETP.GT.AND P4, PT, R6, 0x48, PT ;  /* 0x000000480600780c */ /* 0x000fe40003f84270 */
[----:B------:R-:W-:Y:S01]  /*33b0*/  FSEL R113, R12, -INF , P5 ;  /* 0xff8000000c717808 */ /* 0x000fe20002800000 */
[----:B------:R-:W4:Y:S01]  /*33c0*/  MUFU.TANH R86, R86 ;  /* 0x0000005600567308 */ /* 0x000f220000002400 */
[----:B------:R-:W-:Y:S01]  /*33d0*/  FMNMX.FTZ R72, R99, R72, !PT ;  /* 0x0000004863487209 */ /* 0x000fe20007810000 */
[----:B------:R-:W-:Y:S01]  /*33e0*/  FMUL.FTZ R12, R35, UR5 ;  /* 0x00000005230c7c20 */ /* 0x000fe20008410000 */
[----:B-----5:R-:W-:Y:S02]  /*33f0*/  FSEL R49, R76, -INF , P3 ;  /* 0xff8000004c317808 */ /* 0x020fe40001800000 */
[----:B------:R-:W-:Y:S02]  /*3400*/  ISETP.GT.AND P3, PT, R6, 0x49, PT ;  /* 0x000000490600780c */ /* 0x000fe40003f64270 */
[----:B------:R-:W-:Y:S01]  /*3410*/  FSEL R115, R56, -INF , P4 ;  /* 0xff80000038737808 */ /* 0x000fe20002000000 */
[----:B------:R-:W5:Y:S01]  /*3420*/  MUFU.TANH R78, R78 ;  /* 0x0000004e004e7308 */ /* 0x000f620000002400 */
[----:B------:R-:W-:-:S02]  /*3430*/  FMNMX.FTZ R72, R113, R72, !PT ;  /* 0x0000004871487209 */ /* 0x000fc40007810000 */
[----:B---3--:R-:W-:Y:S02]  /*3440*/  FSEL R51, R75, -INF , P2 ;  /* 0xff8000004b337808 */ /* 0x008fe40001000000 */
[----:B------:R-:W-:Y:S02]  /*3450*/  ISETP.GT.AND P2, PT, R6, 0x50, PT ;  /* 0x000000500600780c */ /* 0x000fe40003f44270 */
[----:B0-----:R-:W-:Y:S01]  /*3460*/  FSEL R117, R10, -INF , P3 ;  /* 0xff8000000a757808 */ /* 0x001fe20001800000 */
[----:B------:R-:W0:Y:S01]  /*3470*/  MUFU.TANH R52, R52 ;  /* 0x0000003400347308 */ /* 0x000e220000002400 */
[----:B------:R-:W-:Y:S01]  /*3480*/  FMNMX.FTZ R72, R115, R72, !PT ;  /* 0x0000004873487209 */ /* 0x000fe20007810000 */
[----:B------:R-:W-:Y:S01]  /*3490*/  FMUL.FTZ R10, R37, UR5 ;  /* 0x00000005250a7c20 */ /* 0x000fe20008410000 */
[----:B-1----:R-:W-:Y:S02]  /*34a0*/  FSEL R53, R58, -INF , P6 ;  /* 0xff8000003a357808 */ /* 0x002fe40003000000 */
[----:B------:R-:W-:-:S02]  /*34b0*/  ISETP.GT.AND P6, PT, R6, 0x51, PT ;  /* 0x000000510600780c */ /* 0x000fc40003fc4270 */
[----:B--2---:R-:W-:Y:S01]  /*34c0*/  FSEL R119, R48, -INF , P2 ;  /* 0xff80000030777808 */ /* 0x004fe20001000000 */
[----:B------:R-:W1:Y:S01]  /*34d0*/  MUFU.TANH R131, R131 ;  /* 0x0000008300837308 */ /* 0x000e620000002400 */
[----:B------:R-:W-:Y:S02]  /*34e0*/  FMNMX.FTZ R72, R117, R72, !PT ;  /* 0x0000004875487209 */ /* 0x000fe40007810000 */
[----:B------:R-:W-:Y:S02]  /*34f0*/  FSEL R33, R57, -INF , P5 ;  /* 0xff80000039217808 */ /* 0x000fe40002800000 */
[----:B------:R-:W-:Y:S01]  /*3500*/  ISETP.GT.AND P5, PT, R6, 0x58, PT ;  /* 0x000000580600780c */ /* 0x000fe20003fa4270 */
[----:B------:R-:W-:Y:S02]  /*3510*/  WARPGROUP.DEPBAR.LE gsb0, 0x0 ;  /* 0x00008000000079c5 */ /* 0x000fe40000010000 */
[----:B----4-:R-:W-:Y:S01]  /*3520*/  FSEL R121, R20, -INF , P6 ;  /* 0xff80000014797808 */ /* 0x010fe20003000000 */
[----:B------:R-:W2:Y:S01]  /*3530*/  MUFU.TANH R133, R133 ;  /* 0x0000008500857308 */ /* 0x000ea20000002400 */
[----:B------:R-:W-:Y:S01]  /*3540*/  FMNMX.FTZ R72, R119, R72, !PT ;  /* 0x0000004877487209 */ /* 0x000fe20007810000 */
[----:B------:R-:W-:Y:S01]  /*3550*/  FMUL.FTZ R24, R24, UR5 ;  /* 0x0000000518187c20 */ /* 0x000fe20008410000 */
[----:B------:R-:W-:Y:S01]  /*3560*/  FSEL R57, R62, -INF , P4 ;  /* 0xff8000003e397808 */ /* 0x000fe20002000000 */
[----:B------:R-:W-:Y:S01]  /*3570*/  FMUL.FTZ R20, R25, UR5 ;  /* 0x0000000519147c20 */ /* 0x000fe20008410000 */
[----:B------:R-:W-:Y:S01]  /*3580*/  ISETP.GT.AND P4, PT, R6, 0x59, PT ;  /* 0x000000590600780c */ /* 0x000fe20003f84270 */
[----:B------:R-:W-:Y:S01]  /*3590*/  FMUL.FTZ R28, R28, UR5 ;  /* 0x000000051c1c7c20 */ /* 0x000fe20008410000 */
[----:B------:R-:W-:Y:S01]  /*35a0*/  FSEL R123, R50, -INF , P5 ;  /* 0xff800000327b7808 */ /* 0x000fe20002800000 */
[----:B------:R-:W3:Y:S01]  /*35b0*/  MUFU.TANH R95, R95 ;  /* 0x0000005f005f7308 */ /* 0x000ee20000002400 */
[----:B------:R-:W-:Y:S01]  /*35c0*/  FMNMX.FTZ R72, R121, R72, !PT ;  /* 0x0000004879487209 */ /* 0x000fe20007810000 */
[----:B------:R-:W-:Y:S01]  /*35d0*/  FMUL.FTZ R32, R26, UR5 ;  /* 0x000000051a207c20 */ /* 0x000fe20008410000 */
[----:B------:R-:W-:-:S02]  /*35e0*/  FSEL R35, R60, -INF , P3 ;  /* 0xff8000003c237808 */ /* 0x000fc40001800000 */
[----:B------:R-:W-:Y:S02]  /*35f0*/  ISETP.GT.AND P3, PT, R6, 0x60, PT ;  /* 0x000000600600780c */ /* 0x000fe40003f64270 */
[----:B------:R-:W-:Y:S01]  /*3600*/  FSEL R125, R40, -INF , P4 ;  /* 0xff800000287d7808 */ /* 0x000fe20002000000 */
[----:B------:R-:W4:Y:S01]  /*3610*/  MUFU.TANH R135, R135 ;  /* 0x0000008700877308 */ /* 0x000f220000002400 */
[----:B------:R-:W-:Y:S01]  /*3620*/  FMNMX.FTZ R72, R123, R72, !PT ;  /* 0x000000487b487209 */ /* 0x000fe20007810000 */
[----:B------:R-:W-:Y:S01]  /*3630*/  FMUL.FTZ R40, R31, UR5 ;  /* 0x000000051f287c20 */ /* 0x000fe20008410000 */
[----:B------:R-:W-:Y:S02]  /*3640*/  FSEL R69, R86, -INF , P2 ;  /* 0xff80000056457808 */ /* 0x000fe40001000000 */
[----:B------:R-:W-:Y:S02]  /*3650*/  ISETP.GT.AND P2, PT, R6, 0x61, PT ;  /* 0x000000610600780c */ /* 0x000fe40003f44270 */
[----:B------:R-:W-:Y:S01]  /*3660*/  FSEL R127, R46, -INF , P3 ;  /* 0xff8000002e7f7808 */ /* 0x000fe20001800000 */
[----:B------:R-:W4:Y:S01]  /*3670*/  MUFU.TANH R14, R14 ;  /* 0x0000000e000e7308 */ /* 0x000f220000002400 */
[----:B------:R-:W-:-:S02]  /*3680*/  FMNMX.FTZ R72, R125, R72, !PT ;  /* 0x000000487d487209 */ /* 0x000fc40007810000 */
[----:B-----5:R-:W-:Y:S02]  /*3690*/  FSEL R83, R78, -INF , P6 ;  /* 0xff8000004e537808 */ /* 0x020fe40003000000 */
[----:B------:R-:W-:Y:S02]  /*36a0*/  ISETP.GT.AND P6, PT, R6, 0x68, PT ;  /* 0x000000680600780c */ /* 0x000fe40003fc4270 */
[----:B0-----:R-:W-:Y:S01]  /*36b0*/  FSEL R129, R52, -INF , P2 ;  /* 0xff80000034817808 */ /* 0x001fe20001000000 */
[----:B------:R-:W0:Y:S01]  /*36c0*/  MUFU.TANH R101, R101 ;  /* 0x0000006500657308 */ /* 0x000e220000002400 */
[----:B------:R-:W-:Y:S02]  /*36d0*/  FMNMX.FTZ R72, R127, R72, !PT ;  /* 0x000000487f487209 */ /* 0x000fe40007810000 */
[----:B------:R-:W-:Y:S02]  /*36e0*/  FSEL R37, R42, -INF , P5 ;  /* 0xff8000002a257808 */ /* 0x000fe40002800000 */
[----:B------:R-:W-:-:S02]  /*36f0*/  ISETP.GT.AND P5, PT, R6, 0x69, PT ;  /* 0x000000690600780c */ /* 0x000fc40003fa4270 */
[----:B-1----:R-:W-:Y:S01]  /*3700*/  FSEL R131, R131, -INF , P6 ;  /* 0xff80000083837808 */ /* 0x002fe20003000000 */
[----:B------:R-:W1:Y:S01]  /*3710*/  MUFU.TANH R36, R36 ;  /* 0x0000002400247308 */ /* 0x000e620000002400 */
[----:B------:R-:W-:Y:S02]  /*3720*/  FMNMX.FTZ R72, R129, R72, !PT ;  /* 0x0000004881487209 */ /* 0x000fe40007810000 */
[----:B------:R-:W-:Y:S02]  /*3730*/  FSEL R89, R44, -INF , P4 ;  /* 0xff8000002c597808 */ /* 0x000fe40002000000 */
[----:B------:R-:W-:Y:S02]  /*3740*/  ISETP.GT.AND P4, PT, R6, 0x70, PT ;  /* 0x000000700600780c */ /* 0x000fe40003f84270 */
[----:B--2---:R-:W-:Y:S01]  /*3750*/  FSEL R133, R133, -INF , P5 ;  /* 0xff80000085857808 */ /* 0x004fe20002800000 */
[----:B------:R-:W2:Y:S01]  /*3760*/  MUFU.TANH R70, R92 ;  /* 0x0000005c00467308 */ /* 0x000ea20000002400 */
[----:B------:R-:W-:-:S02]  /*3770*/  FMNMX.FTZ R72, R131, R72, !PT ;  /* 0x0000004883487209 */ /* 0x000fc40007810000 */
[----:B---3--:R-:W-:Y:S02]  /*3780*/  FSEL R95, R95, -INF , P3 ;  /* 0xff8000005f5f7808 */ /* 0x008fe40001800000 */
[----:B------:R-:W-:Y:S02]  /*3790*/  ISETP.GT.AND P3, PT, R6, 0x71, PT ;  /* 0x000000710600780c */ /* 0x000fe40003f64270 */
[----:B----4-:R-:W-:Y:S01]  /*37a0*/  FSEL R135, R135, -INF , P4 ;  /* 0xff80000087877808 */ /* 0x010fe20002000000 */
[----:B------:R-:W3:Y:S01]  /*37b0*/  MUFU.TANH R10, R10 ;  /* 0x0000000a000a7308 */ /* 0x000ee20000002400 */
[----:B------:R-:W-:Y:S02]  /*37c0*/  FMNMX.FTZ R72, R133, R72, !PT ;  /* 0x0000004885487209 */ /* 0x000fe40007810000 */
[----:B------:R-:W-:Y:S02]  /*37d0*/  FSEL R25, R54, -INF , P2 ;  /* 0xff80000036197808 */ /* 0x000fe40001000000 */
[----:B------:R-:W-:-:S02]  /*37e0*/  ISETP.GT.AND P2, PT, R6, 0x78, PT ;  /* 0x000000780600780c */ /* 0x000fc40003f44270 */
[----:B------:R-:W-:Y:S01]  /*37f0*/  FSEL R137, R14, -INF , P3 ;  /* 0xff8000000e897808 */ /* 0x000fe20001800000 */
[----:B------:R-:W4:Y:S01]  /*3800*/  MUFU.TANH R105, R105 ;  /* 0x0000006900697308 */ /* 0x000f220000002400 */
[----:B------:R-:W-:Y:S01]  /*3810*/  FMNMX.FTZ R72, R135, R72, !PT ;  /* 0x0000004887487209 */ /* 0x000fe20007810000 */
[----:B------:R-:W-:Y:S01]  /*3820*/  FMUL.FTZ R14, R29, UR5 ;  /* 0x000000051d0e7c20 */ /* 0x000fe20008410000 */
[----:B0-----:R-:W-:Y:S02]  /*3830*/  FSEL R101, R101, -INF , P6 ;  /* 0xff80000065657808 */ /* 0x001fe40003000000 */
[----:B------:R-:W-:Y:S02]  /*3840*/  ISETP.GT.AND P6, PT, R6, 0x79, PT ;  /* 0x000000790600780c */ /* 0x000fe40003fc4270 */
[----:B-1----:R-:W-:Y:S01]  /*3850*/  FSEL R139, R36, -INF , P2 ;  /* 0xff800000248b7808 */ /* 0x002fe20001000000 */
[----:B------:R-:W0:Y:S01]  /*3860*/  MUFU.TANH R24, R24 ;  /* 0x0000001800187308 */ /* 0x000e220000002400 */
[----:B------:R-:W-:Y:S01]  /*3870*/  FMNMX.FTZ R72, R137, R72, !PT ;  /* 0x0000004889487209 */ /* 0x000fe20007810000 */
[----:B------:R-:W-:Y:S01]  /*3880*/  FMUL.FTZ R36, R27, UR5 ;  /* 0x000000051b247c20 */ /* 0x000fe20008410000 */
[----:B--2---:R-:W-:-:S02]  /*3890*/  FSEL R29, R70, -INF , P5 ;  /* 0xff800000461d7808 */ /* 0x004fc40002800000 */
[----:B------:R-:W-:Y:S02]  /*38a0*/  ISETP.GT.AND P5, PT, R6, 0x80, PT ;  /* 0x000000800600780c */ /* 0x000fe40003fa4270 */
[----:B---3--:R-:W-:Y:S01]  /*38b0*/  FSEL R141, R10, -INF , P6 ;  /* 0xff8000000a8d7808 */ /* 0x008fe20003000000 */
[----:B------:R-:W1:Y:S01]  /*38c0*/  MUFU.TANH R12, R12 ;  /* 0x0000000c000c7308 */ /* 0x000e620000002400 */
[----:B------:R-:W-:Y:S02]  /*38d0*/  FMNMX.FTZ R72, R139, R72, !PT ;  /* 0x000000488b487209 */ /* 0x000fe40007810000 */
[----:B----4-:R-:W-:Y:S02]  /*38e0*/  FSEL R105, R105, -INF , P4 ;  /* 0xff80000069697808 */ /* 0x010fe40002000000 */
[----:B------:R-:W-:Y:S02]  /*38f0*/  ISETP.GT.AND P4, PT, R6, 0x81, PT ;  /* 0x000000810600780c */ /* 0x000fe40003f84270 */
[----:B------:R-:W-:Y:S01]  /*3900*/  FMNMX.FTZ R72, R141, R72, !PT ;  /* 0x000000488d487209 */ /* 0x000fe20007810000 */
        /* <DEDUP_REMOVED lines=10> */
[----:B0-----:R-:W-:Y:S01]  /*39b0*/  FSEL R103, R38, -INF , P2 ;  /* 0xff80000026677808 */ /* 0x001fe20001000000 */
[----:B------:R-:W-:Y:S01]  /*39c0*/  FMUL.FTZ R38, R30, UR5 ;  /* 0x000000051e267c20 */ /* 0x000fe20008410000 */
[----:B------:R-:W-:-:S05]  /*39d0*/  ISETP.GT.AND P2, PT, R6, 0x89, PT ;  /* 0x000000890600780c */ /* 0x000fca0003f44270 */
[----:B------:R-:W-:Y:S01]  /*39e0*/  MUFU.TANH R34, R34 ;  /* 0x0000002200227308 */ /* 0x000fe20000002400 */
[----:B-1----:R-:W-:-:S04]  /*39f0*/  FSEL R50, R28, -INF , P3 ;  /* 0xff8000001c327808 */ /* 0x002fc80001800000 */
[----:B------:R-:W-:-:S03]  /*3a00*/  FMNMX.FTZ R75, R50, R75, !PT ;  /* 0x0000004b324b7209 */ /* 0x000fc60007810000 */
[----:B------:R-:W0:Y:S01]  /*3a10*/  MUFU.TANH R32, R32 ;  /* 0x0000002000207308 */ /* 0x000e220000002400 */
[----:B--2---:R-:W-:-:S04]  /*3a20*/  FSEL R52, R14, -INF , P2 ;  /* 0xff8000000e347808 */ /* 0x004fc80001000000 */
[----:B------:R-:W-:-:S03]  /*3a30*/  FMNMX.FTZ R6, R52, R75, !PT ;  /* 0x0000004b34067209 */ /* 0x000fc60007810000 */
[----:B------:R-:W-:Y:S02]  /*3a40*/  MUFU.TANH R36, R36 ;  /* 0x0000002400247308 */ /* 0x000fe40000002400 */
[----:B------:R-:W1:Y:S06]  /*3a50*/  SHFL.BFLY PT, R75, R6, 0x2, 0x1f ;  /* 0x0c401f00064b7f89 */ /* 0x000e6c00000e0000 */
[----:B------:R-:W2:Y:S08]  /*3a60*/  MUFU.TANH R38, R38 ;  /* 0x0000002600267308 */ /* 0x000eb00000002400 */
[----:B------:R-:W3:Y:S01]  /*3a70*/  MUFU.TANH R40, R40 ;  /* 0x0000002800287308 */ /* 0x000ee20000002400 */
[----:B-1----:R-:W-:-:S05]  /*3a80*/  FMNMX.FTZ R10, R6, R75, !PT ;  /* 0x0000004b060a7209 */ /* 0x002fca0007810000 */
[----:B------:R-:W1:Y:S02]  /*3a90*/  SHFL.BFLY PT, R75, R10, 0x1, 0x1f ;  /* 0x0c201f000a4b7f89 */ /* 0x000e6400000e0000 */
[----:B-1----:R-:W-:Y:S02]  /*3aa0*/  FMNMX.FTZ R75, R10, R75, !PT ;  /* 0x0000004b0a4b7209 */ /* 0x002fe40007810000 */
        /* <DEDUP_REMOVED lines=16> */
[-CC-:B------:R-:W-:Y:S01]  /*3bb0*/  FFMA.FTZ R115, R115, R74.reuse, -R48.reuse ;  /* 0x0000004a73737223 */ /* 0x180fe20000010830 */
[----:B--2---:R-:W-:Y:S01]  /*3bc0*/  FSEL R113, R38, -INF , P3 ;  /* 0xff80000026717808 */ /* 0x004fe20001800000 */
        /* <DEDUP_REMOVED lines=37> */
[----:B------:R0:W-:Y:S03]  /*3e20*/  MUFU.EX2 R12, R87 ;  /* 0x00000057000c7308 */ /* 0x0001e60000000800 */
[----:B------:R-:W-:-:S04]  /*3e30*/  FMNMX.FTZ R14, R57, R14, !PT ;  /* 0x0000000e390e7209 */ /* 0x000fc80007810000 */
[----:B------:R-:W-:Y:S01]  /*3e40*/  FMNMX.FTZ R24, R35, R14, !PT ;  /* 0x0000000e23187209 */ /* 0x000fe20007810000 */
[----:B------:R-:W1:Y:S01]  /*3e50*/  MUFU.EX2 R109, R109 ;  /* 0x0000006d006d7308 */ /* 0x000e620000000800 */
[----:B0-----:R-:W-:Y:S02]  /*3e60*/  FFMA.FTZ R87, R121, R74, -R48 ;  /* 0x0000004a79577223 */ /* 0x001fe40000010830 */
[----:B------:R-:W-:-:S04]  /*3e70*/  FMNMX.FTZ R24, R69, R24, !PT ;  /* 0x0000001845187209 */ /* 0x000fc80007810000 */
[----:B------:R-:W-:Y:S01]  /*3e80*/  FMNMX.FTZ R24, R83, R24, !PT ;  /* 0x0000001853187209 */ /* 0x000fe20007810000 */
[----:B------:R0:W-:Y:S03]  /*3e90*/  MUFU.EX2 R14, R93 ;  /* 0x0000005d000e7308 */ /* 0x0001e60000000800 */
[----:B------:R-:W-:-:S04]  /*3ea0*/  FMNMX.FTZ R24, R37, R24, !PT ;  /* 0x0000001825187209 */ /* 0x000fc80007810000 */
[----:B------:R-:W-:Y:S01]  /*3eb0*/  FMNMX.FTZ R26, R89, R24, !PT ;  /* 0x00000018591a7209 */ /* 0x000fe20007810000 */
[----:B------:R-:W-:Y:S01]  /*3ec0*/  MUFU.EX2 R30, R30 ;  /* 0x0000001e001e7308 */ /* 0x000fe20000000800 */
[----:B0-----:R-:W-:Y:S02]  /*3ed0*/  FSEL R93, R34, -INF , P6 ;  /* 0xff800000225d7808 */ /* 0x001fe40003000000 */
[----:B------:R-:W-:-:S04]  /*3ee0*/  FMNMX.FTZ R26, R95, R26, !PT ;  /* 0x0000001a5f1a7209 */ /* 0x000fc80007810000 */
[----:B------:R-:W-:Y:S01]  /*3ef0*/  FMNMX.FTZ R26, R25, R26, !PT ;  /* 0x0000001a191a7209 */ /* 0x000fe20007810000 */
[----:B------:R0:W-:Y:S03]  /*3f00*/  MUFU.EX2 R24, R99 ;  /* 0x0000006300187308 */ /* 0x0001e60000000800 */
[----:B------:R-:W-:-:S04]  /*3f10*/  FMNMX.FTZ R26, R101, R26, !PT ;  /* 0x0000001a651a7209 */ /* 0x000fc80007810000 */
[----:B------:R-:W-:Y:S01]  /*3f20*/  FMNMX.FTZ R42, R29, R26, !PT ;  /* 0x0000001a1d2a7209 */ /* 0x000fe20007810000 */
[----:B------:R-:W-:Y:S01]  /*3f30*/  MUFU.EX2 R111, R111 ;  /* 0x0000006f006f7308 */ /* 0x000fe20000000800 */
[----:B0-----:R-:W-:Y:S01]  /*3f40*/  FSEL R99, R36, -INF , P4 ;  /* 0xff80000024637808 */ /* 0x001fe20002000000 */
[----:B------:R-:W-:Y:S01]  /*3f50*/  FFMA.FTZ R36, R139, R74, -R48 ;  /* 0x0000004a8b247223 */ /* 0x000fe20000010830 */
[----:B------:R-:W-:-:S04]  /*3f60*/  FMNMX.FTZ R42, R105, R42, !PT ;  /* 0x0000002a692a7209 */ /* 0x000fc80007810000 */
[----:B------:R-:W-:Y:S01]  /*3f70*/  FMNMX.FTZ R42, R107, R42, !PT ;  /* 0x0000002a6b2a7209 */ /* 0x000fe20007810000 */
[----:B------:R3:W-:Y:S03]  /*3f80*/  MUFU.EX2 R26, R115 ;  /* 0x00000073001a7308 */ /* 0x0007e60000000800 */
[----:B------:R-:W-:-:S04]  /*3f90*/  FMNMX.FTZ R42, R103, R42, !PT ;  /* 0x0000002a672a7209 */ /* 0x000fc80007810000 */
[----:B------:R-:W-:Y:S01]  /*3fa0*/  FMNMX.FTZ R42, R93, R42, !PT ;  /* 0x0000002a5d2a7209 */ /* 0x000fe20007810000 */
[----:B------:R-:W-:Y:S01]  /*3fb0*/  MUFU.EX2 R8, R8 ;  /* 0x0000000800087308 */ /* 0x000fe20000000800 */
[----:B---3--:R-:W-:Y:S01]  /*3fc0*/  FSEL R115, R40, -INF , P2 ;  /* 0xff80000028737808 */ /* 0x008fe20001000000 */
[----:B------:R-:W-:Y:S01]  /*3fd0*/  FFMA.FTZ R40, R131, R74, -R48 ;  /* 0x0000004a83287223 */ /* 0x000fe20000010830 */
[----:B------:R-:W-:-:S04]  /*3fe0*/  FMNMX.FTZ R42, R97, R42, !PT ;  /* 0x0000002a612a7209 */ /* 0x000fc80007810000 */
[----:B------:R-:W-:Y:S01]  /*3ff0*/  FMNMX.FTZ R42, R99, R42, !PT ;  /* 0x0000002a632a7209 */ /* 0x000fe20007810000 */
[----:B------:R-:W-:Y:S03]  /*4000*/  MUFU.EX2 R63, R63 ;  /* 0x0000003f003f7308 */ /* 0x000fe60000000800 */
[----:B------:R-:W-:-:S04]  /*4010*/  FMNMX.FTZ R42, R113, R42, !PT ;  /* 0x0000002a712a7209 */ /* 0x000fc80007810000 */
[----:B------:R-:W-:Y:S01]  /*4020*/  FMNMX.FTZ R34, R115, R42, !PT ;  /* 0x0000002a73227209 */ /* 0x000fe20007810000 */
[-CC-:B------:R-:W-:Y:S01]  /*4030*/  FFMA.FTZ R42, R127, R74.reuse, -R48.reuse ;  /* 0x0000004a7f2a7223 */ /* 0x180fe20000010830 */
[----:B------:R-:W-:Y:S03]  /*4040*/  MUFU.EX2 R39, R39 ;  /* 0x0000002700277308 */ /* 0x000fe60000000800 */
[----:B------:R-:W0:Y:S05]  /*4050*/  SHFL.BFLY PT, R67, R34, 0x2, 0x1f ;  /* 0x0c401f0022437f89 */ /* 0x000e2a00000e0000 */
[----:B------:R-:W-:Y:S08]  /*4060*/  MUFU.EX2 R27, R27 ;  /* 0x0000001b001b7308 */ /* 0x000ff00000000800 */
[----:B------:R-:W-:Y:S08]  /*4070*/  MUFU.EX2 R28, R28 ;  /* 0x0000001c001c7308 */ /* 0x000ff00000000800 */
[----:B------:R-:W-:Y:S01]  /*4080*/  MUFU.EX2 R20, R20 ;  /* 0x0000001400147308 */ /* 0x000fe20000000800 */
[----:B0-----:R-:W-:Y:S01]  /*4090*/  FMNMX.FTZ R54, R34, R67, !PT ;  /* 0x0000004322367209 */ /* 0x001fe20007810000 */
[-CC-:B------:R-:W-:Y:S01]  /*40a0*/  FFMA.FTZ R67, R141, R74.reuse, -R48.reuse ;  /* 0x0000004a8d437223 */ /* 0x180fe20000010830 */
[----:B------:R-:W-:-:S03]  /*40b0*/  FFMA.FTZ R34, R143, R74, -R48 ;  /* 0x0000004a8f227223 */ /* 0x000fc60000010830 */
        /* <DEDUP_REMOVED lines=8> */
[----:B------:R0:W-:Y:S01]  /*4140*/  MUFU.EX2 R81, R56 ;  /* 0x0000003800517308 */ /* 0x0001e20000000800 */
[----:B------:R-:W-:Y:S02]  /*4150*/  FSEL R48, R50, RZ, P2 ;  /* 0x000000ff32307208 */ /* 0x000fe40001000000 */
[----:B------:R-:W-:-:S03]  /*4160*/  ISETP.GE.AND P2, PT, R64, 0x91, PT ;  /* 0x000000914000780c */ /* 0x000fc60003f46270 */
        /* <DEDUP_REMOVED lines=11> */
[-CC-:B0-----:R-:W-:Y:S01]  /*4220*/  FFMA.FTZ R56, R43, R74.reuse, -R48.reuse ;  /* 0x0000004a2b387223 */ /* 0x181fe20000010830 */
[----:B------:R0:W3:Y:S01]  /*4230*/  MUFU.EX2 R117, R4 ;  /* 0x0000000400757308 */ /* 0x0000e20000000800 */
[-CC-:B--2---:R-:W-:Y:S01]  /*4240*/  FFMA.FTZ R3, R21, R74.reuse, -R48.reuse ;  /* 0x0000004a15037223 */ /* 0x184fe20000010830 */
[-CC-:B------:R-:W-:Y:S01]  /*4250*/  FFMA.FTZ R15, R45, R74.reuse, -R48.reuse ;  /* 0x0000004a2d0f7223 */ /* 0x180fe20000010830 */
[-CC-:B------:R-:W-:Y:S01]  /*4260*/  FFMA.FTZ R58, R47, R74.reuse, -R48.reuse ;  /* 0x0000004a2f3a7223 */ /* 0x180fe20000010830 */
[-CC-:B------:R-:W-:Y:S01]  /*4270*/  FFMA.FTZ R23, R49, R74.reuse, -R48.reuse ;  /* 0x0000004a31177223 */ /* 0x180fe20000010830 */
[-CC-:B------:R-:W-:Y:S01]  /*4280*/  FFMA.FTZ R60, R51, R74.reuse, -R48.reuse ;  /* 0x0000004a333c7223 */ /* 0x180fe20000010830 */
[-CC-:B------:R-:W-:Y:S01]  /*4290*/  FFMA.FTZ R21, R53, R74.reuse, -R48.reuse ;  /* 0x0000004a35157223 */ /* 0x180fe20000010830 */
[-C--:B------:R-:W-:Y:S01]  /*42a0*/  FFMA.FTZ R62, R33, R74.reuse, -R48 ;  /* 0x0000004a213e7223 */ /* 0x080fe20000010830 */
[----:B------:R1:W2:Y:S01]  /*42b0*/  MUFU.EX2 R70, R5 ;  /* 0x0000000500467308 */ /* 0x0002a20000000800 */
[----:B0-----:R-:W-:Y:S01]  /*42c0*/  @!P1 PRMT R4, RZ, 0x654, R0 ;  /* 0x00000654ff049816 */ /* 0x001fe20000000000 */
[-CC-:B------:R-:W-:Y:S01]  /*42d0*/  FFMA.FTZ R33, R57, R74.reuse, -R48.reuse ;  /* 0x0000004a39217223 */ /* 0x180fe20000010830 */
[-CC-:B------:R-:W-:Y:S01]  /*42e0*/  FFMA.FTZ R66, R35, R74.reuse, -R48.reuse ;  /* 0x0000004a23427223 */ /* 0x180fe20000010830 */
[-CC-:B------:R-:W-:Y:S01]  /*42f0*/  FFMA.FTZ R69, R69, R74.reuse, -R48.reuse ;  /* 0x0000004a45457223 */ /* 0x180fe20000010830 */
[----:B------:R0:W-:Y:S01]  /*4300*/  @!P1 SYNCS.ARRIVE.TRANS64.RED.A1T0 RZ, [R4+URZ], RZ ;  /* 0x000000ff04ff99a7 */ /* 0x0001e2000810043f */
[-CC-:B------:R-:W-:Y:S01]  /*4310*/  FFMA.FTZ R35, R83, R74.reuse, -R48.reuse ;  /* 0x0000004a53237223 */ /* 0x180fe20000010830 */
[-CC-:B------:R-:W-:Y:S01]  /*4320*/  FFMA.FTZ R89, R89, R74.reuse, -R48.reuse ;  /* 0x0000004a59597223 */ /* 0x180fe20000010830 */
[----:B------:R-:W4:Y:S01]  /*4330*/  MUFU.EX2 R7, R7 ;  /* 0x0000000700077308 */ /* 0x000f220000000800 */
[----:B-1----:R-:W-:Y:S01]  /*4340*/  FADD.FTZ R5, R6, R109 ;  /* 0x0000006d06057221 */ /* 0x002fe20000010000 */
[----:B---3--:R-:W-:Y:S01]  /*4350*/  FADD.FTZ R41, R68, R117 ;  /* 0x0000007544297221 */ /* 0x008fe20000010000 */
[-CC-:B------:R-:W-:Y:S01]  /*4360*/  FFMA.FTZ R105, R105, R74.reuse, -R48.reuse ;  /* 0x0000004a69697223 */ /* 0x180fe20000010830 */
[--C-:B------:R-:W-:Y:S01]  /*4370*/  FFMA.FTZ R107, R107, R74, -R48.reuse ;  /* 0x0000004a6b6b7223 */ /* 0x100fe20000010830 */
[----:B------:R-:W-:Y:S01]  /*4380*/  FADD.FTZ R64, R30, R5 ;  /* 0x000000051e407221 */ /* 0x000fe20000010000 */
[----:B------:R-:W-:Y:S01]  /*4390*/  F2FP.F16.F32.PACK_AB R5, R117, R68 ;  /* 0x000000447505723e */ /* 0x000fe200000000ff */
[----:B------:R-:W-:Y:S01]  /*43a0*/  FFMA.FTZ R103, R103, R74, -R48 ;  /* 0x0000004a67677223 */ /* 0x000fe20000010830 */
[----:B------:R-:W1:Y:S01]  /*43b0*/  MUFU.EX2 R9, R9 ;  /* 0x0000000900097308 */ /* 0x000e620000000800 */
[----:B--2---:R-:W-:Y:S01]  /*43c0*/  FADD.FTZ R76, R70, R41 ;  /* 0x00000029464c7221 */ /* 0x004fe20000010000 */
[----:B------:R-:W-:Y:S01]  /*43d0*/  FADD.FTZ R41, R111, R64 ;  /* 0x000000406f297221 */ /* 0x000fe20000010000 */
[----:B0-----:R-:W-:Y:S01]  /*43e0*/  F2FP.F16.F32.PACK_AB R4, R109, R6 ;  /* 0x000000066d04723e */ /* 0x001fe200000000ff */
[--C-:B------:R-:W-:Y:S01]  /*43f0*/  FFMA.FTZ R64, R25, R74, -R48.reuse ;  /* 0x0000004a19407223 */ /* 0x100fe20000010830 */
[----:B------:R-:W-:Y:S01]  /*4400*/  F2FP.F16.F32.PACK_AB R6, R111, R30 ;  /* 0x0000001e6f06723e */ /* 0x000fe200000000ff */
[----:B------:R-:W-:Y:S01]  /*4410*/  FADD.FTZ R68, R8, R41 ;  /* 0x0000002908447221 */ /* 0x000fe20000010000 */
[----:B------:R-:W-:Y:S01]  /*4420*/  FFMA.FTZ R30, R37, R74, -R48 ;  /* 0x0000004a251e7223 */ /* 0x000fe20000010830 */
[----:B------:R-:W0:Y:S01]  /*4430*/  MUFU.EX2 R50, R50 ;  /* 0x0000003200327308 */ /* 0x000e220000000800 */
[----:B----4-:R-:W-:Y:S01]  /*4440*/  FADD.FTZ R76, R7, R76 ;  /* 0x0000004c074c7221 */ /* 0x010fe20000010000 */
[----:B------:R-:W-:Y:S01]  /*4450*/  FADD.FTZ R45, R63, R68 ;  /* 0x000000443f2d7221 */ /* 0x000fe20000010000 */
[----:B------:R-:W-:Y:S01]  /*4460*/  F2FP.F16.F32.PACK_AB R7, R7, R70 ;  /* 0x000000460707723e */ /* 0x000fe200000000ff */
[-CC-:B------:R-:W-:Y:S01]  /*4470*/  FFMA.FTZ R25, R29, R74.reuse, -R48.reuse ;  /* 0x0000004a1d197223 */ /* 0x180fe20000010830 */
[-CC-:B------:R-:W-:Y:S01]  /*4480*/  FFMA.FTZ R37, R95, R74.reuse, -R48.reuse ;  /* 0x0000004a5f257223 */ /* 0x180fe20000010830 */
[----:B------:R-:W-:Y:S01]  /*4490*/  FADD.FTZ R70, R10, R45 ;  /* 0x0000002d0a467221 */ /* 0x000fe20000010000 */
[----:B------:R-:W-:Y:S01]  /*44a0*/  FFMA.FTZ R41, R101, R74, -R48 ;  /* 0x0000004a65297223 */ /* 0x000fe20000010830 */
[----:B------:R-:W2:Y:S01]  /*44b0*/  MUFU.EX2 R11, R11 ;  /* 0x0000000b000b7308 */ /* 0x000ea20000000800 */
[----:B-1----:R-:W-:Y:S01]  /*44c0*/  FADD.FTZ R43, R9, R76 ;  /* 0x0000004c092b7221 */ /* 0x002fe20000010000 */
[----:B------:R-:W-:Y:S01]  /*44d0*/  FADD.FTZ R70, R39, R70 ;  /* 0x0000004627467221 */ /* 0x000fe20000010000 */
[----:B------:R1:W-:Y:S01]  /*44e0*/  STSM.16.M88.4 [R2+0x24300], R4 ;  /* 0x0243000402007844 */ /* 0x0003e20000000200 */
[----:B------:R-:W-:Y:S01]  /*44f0*/  F2FP.F16.F32.PACK_AB R8, R63, R8 ;  /* 0x000000083f08723e */ /* 0x000fe200000000ff */
[--C-:B------:R-:W-:Y:S01]  /*4500*/  FFMA.FTZ R93, R93, R74, -R48.reuse ;  /* 0x0000004a5d5d7223 */ /* 0x100fe20000010830 */
[----:B------:R-:W-:Y:S01]  /*4510*/  F2FP.F16.F32.PACK_AB R10, R39, R10 ;  /* 0x0000000a270a723e */ /* 0x000fe200000000ff */
[-CC-:B------:R-:W-:Y:S01]  /*4520*/  FFMA.FTZ R97, R97, R74.reuse, -R48.reuse ;  /* 0x0000004a61617223 */ /* 0x180fe20000010830 */
[----:B------:R-:W3:Y:S01]  /*4530*/  MUFU.EX2 R52, R52 ;  /* 0x0000003400347308 */ /* 0x000ee20000000800 */
[C---:B0-----:R-:W-:Y:S01]  /*4540*/  FADD.FTZ R68, R50.reuse, R43 ;  /* 0x0000002b32447221 */ /* 0x041fe20000010000 */
[----:B------:R-:W-:Y:S01]  /*4550*/  F2FP.F16.F32.PACK_AB R9, R50, R9 ;  /* 0x000000093209723e */ /* 0x000fe200000000ff */
[-CC-:B------:R-:W-:Y:S01]  /*4560*/  FFMA.FTZ R99, R99, R74.reuse, -R48.reuse ;  /* 0x0000004a63637223 */ /* 0x180fe20000010830 */
[-CC-:B------:R-:W-:Y:S01]  /*4570*/  FFMA.FTZ R113, R113, R74.reuse, -R48.reuse ;  /* 0x0000004a71717223 */ /* 0x180fe20000010830 */
[----:B------:R-:W-:Y:S01]  /*4580*/  FFMA.FTZ R48, R115, R74, -R48 ;  /* 0x0000004a73307223 */ /* 0x000fe20000010830 */
[----:B------:R-:W-:-:S02]  /*4590*/  IMAD.MOV.U32 R63, RZ, RZ, R71 ;  /* 0x000000ffff3f7224 */ /* 0x000fc400078e0047 */
[----:B------:R-:W0:Y:S01]  /*45a0*/  MUFU.EX2 R3, R3 ;  /* 0x0000000300037308 */ /* 0x000e220000000800 */
[----:B--2---:R-:W-:Y:S01]  /*45b0*/  FADD.FTZ R43, R11, R68 ;  /* 0x000000440b2b7221 */ /* 0x004fe20000010000 */
[--C-:B------:R-:W-:Y:S01]  /*45c0*/  IMAD.MOV.U32 R57, RZ, RZ, R71.reuse ;  /* 0x000000ffff397224 */ /* 0x100fe200078e0047 */
[----:B-1----:R-:W-:Y:S01]  /*45d0*/  F2FP.F16.F32.PACK_AB R4, R28, R27 ;  /* 0x0000001b1c04723e */ /* 0x002fe200000000ff */
[--C-:B------:R-:W-:Y:S02]  /*45e0*/  IMAD.MOV.U32 R53, RZ, RZ, R71.reuse ;  /* 0x000000ffff357224 */ /* 0x100fe400078e0047 */
[----:B------:R-:W-:Y:S02]  /*45f0*/  IMAD.MOV.U32 R51, RZ, RZ, R71 ;  /* 0x000000ffff337224 */ /* 0x000fe400078e0047 */
[----:B------:R-:W1:Y:S01]  /*4600*/  MUFU.EX2 R54, R54 ;  /* 0x0000003600367308 */ /* 0x000e620000000800 */
[C---:B---3--:R-:W-:Y:S01]  /*4610*/  FADD.FTZ R68, R52.reuse, R43 ;  /* 0x0000002b34447221 */ /* 0x048fe20000010000 */
[----:B------:R-:W-:Y:S01]  /*4620*/  FADD.FTZ R43, R27, R70 ;  /* 0x000000461b2b7221 */ /* 0x000fe20000010000 */
[----:B------:R-:W-:Y:S01]  /*4630*/  F2FP.F16.F32.PACK_AB R11, R52, R11 ;  /* 0x0000000b340b723e */ /* 0x000fe200000000ff */
[----:B------:R-:W-:-:S02]  /*4640*/  IMAD.MOV.U32 R49, RZ, RZ, R71 ;  /* 0x000000ffff317224 */ /* 0x000fc400078e0047 */
[----:B------:R-:W-:Y:S01]  /*4650*/  FADD.FTZ R43, R28, R43 ;  /* 0x0000002b1c2b7221 */ /* 0x000fe20000010000 */
[----:B------:R-:W-:Y:S01]  /*4660*/  IMAD.MOV.U32 R47, RZ, RZ, R71 ;  /* 0x000000ffff2f7224 */ /* 0x000fe200078e0047 */
[----:B------:R-:W2:Y:S01]  /*4670*/  MUFU.EX2 R13, R13 ;  /* 0x0000000d000d7308 */ /* 0x000ea20000000800 */
[----:B0-----:R-:W-:Y:S01]  /*4680*/  FADD.FTZ R45, R3, R68 ;  /* 0x00000044032d7221 */ /* 0x001fe20000010000 */
[----:B------:R-:W-:Y:S01]  /*4690*/  FADD.FTZ R70, R20, R43 ;  /* 0x0000002b14467221 */ /* 0x000fe20000010000 */
[----:B------:R-:W-:Y:S01]  /*46a0*/  STSM.16.M88.4 [R2+0x25b00], R8 ;  /* 0x025b000802007844 */ /* 0x000fe20000000200 */
[----:B------:R-:W-:-:S04]  /*46b0*/  IMAD.MOV.U32 R39, RZ, RZ, R71 ;  /* 0x000000ffff277224 */ /* 0x000fc800078e0047 */
[----:B------:R-:W0:Y:S01]  /*46c0*/  MUFU.EX2 R56, R56 ;  /* 0x0000003800387308 */ /* 0x000e220000000800 */
[C---:B-1----:R-:W-:Y:S01]  /*46d0*/  FADD.FTZ R68, R54.reuse, R45 ;  /* 0x0000002d36447221 */ /* 0x042fe20000010000 */
[----:B------:R-:W-:Y:S01]  /*46e0*/  FADD.FTZ R45, R61, R70 ;  /* 0x000000463d2d7221 */ /* 0x000fe20000010000 */
[----:B------:R-:W-:-:S03]  /*46f0*/  F2FP.F16.F32.PACK_AB R5, R54, R3 ;  /* 0x000000033605723e */ /* 0x000fc600000000ff */
[----:B------:R-:W-:Y:S01]  /*4700*/  FADD.FTZ R70, R12, R45 ;  /* 0x0000002d0c467221 */ /* 0x000fe20000010000 */
[----:B------:R-:W-:Y:S01]  /*4710*/  F2FP.F16.F32.PACK_AB R12, R55, R12 ;  /* 0x0000000c370c723e */ /* 0x000fe200000000ff */
[----:B------:R-:W1:Y:S01]  /*4720*/  MUFU.EX2 R15, R15 ;  /* 0x0000000f000f7308 */ /* 0x000e620000000800 */
[----:B--2---:R-:W-:Y:S01]  /*4730*/  FADD.FTZ R43, R13, R68 ;  /* 0x000000440d2b7221 */ /* 0x004fe20000010000 */
[----:B------:R-:W-:Y:S01]  /*4740*/  FADD.FTZ R45, R55, R70 ;  /* 0x00000046372d7221 */ /* 0x000fe20000010000 */
[--C-:B------:R-:W-:Y:S02]  /*4750*/  IMAD.MOV.U32 R70, RZ, RZ, R71.reuse ;  /* 0x000000ffff467224 */ /* 0x100fe400078e0047 */
[----:B------:R-:W-:Y:S02]  /*4760*/  IMAD.MOV.U32 R55, RZ, RZ, R71 ;  /* 0x000000ffff377224 */ /* 0x000fe400078e0047 */
[----:B------:R-:W-:Y:S01]  /*4770*/  FADD.FTZ R6, R14, R45 ;  /* 0x0000002d0e067221 */ /* 0x000fe20000010000 */
[C---:B------:R-:W-:Y:S01]  /*4780*/  F2FP.F16.F32.PACK_AB R14, R31.reuse, R14 ;  /* 0x0000000e1f0e723e */ /* 0x040fe200000000ff */
[----:B------:R-:W2:Y:S01]  /*4790*/  MUFU.EX2 R58, R58 ;  /* 0x0000003a003a7308 */ /* 0x000ea20000000800 */
[----:B0-----:R-:W-:Y:S01]  /*47a0*/  FADD.FTZ R68, R56, R43 ;  /* 0x0000002b38447221 */ /* 0x001fe20000010000 */
[----:B------:R-:W-:Y:S01]  /*47b0*/  FADD.FTZ R27, R31, R6 ;  /* 0x000000061f1b7221 */ /* 0x000fe20000010000 */
[----:B------:R-:W-:Y:S01]  /*47c0*/  F2FP.F16.F32.PACK_AB R6, R61, R20 ;  /* 0x000000143d06723e */ /* 0x000fe200000000ff */
[----:B------:R-:W-:-:S02]  /*47d0*/  IMAD.MOV.U32 R61, RZ, RZ, R71 ;  /* 0x000000ffff3d7224 */ /* 0x000fc400078e0047 */
[----:B------:R-:W-:Y:S01]  /*47e0*/  FADD.FTZ R52, R24, R27 ;  /* 0x0000001b18347221 */ /* 0x000fe20000010000 */
[----:B------:R-:W-:Y:S01]  /*47f0*/  F2FP.F16.F32.PACK_AB R24, R59, R24 ;  /* 0x000000183b18723e */ /* 0x000fe200000000ff */
[----:B------:R-:W0:Y:S01]  /*4800*/  MUFU.EX2 R23, R23 ;  /* 0x0000001700177308 */ /* 0x000e220000000800 */
[----:B-1----:R-:W-:Y:S01]  /*4810*/  FADD.FTZ R43, R15, R68 ;  /* 0x000000440f2b7221 */ /* 0x002fe20000010000 */
[--C-:B------:R-:W-:Y:S02]  /*4820*/  IMAD.MOV.U32 R45, RZ, RZ, R71.reuse ;  /* 0x000000ffff2d7224 */ /* 0x100fe400078e0047 */
[----:B------:R-:W-:-:S04]  /*4830*/  IMAD.MOV.U32 R31, RZ, RZ, R71 ;  /* 0x000000ffff1f7224 */ /* 0x000fc800078e0047 */
[----:B------:R-:W1:Y:S01]  /*4840*/  MUFU.EX2 R60, R60 ;  /* 0x0000003c003c7308 */ /* 0x000e620000000800 */
[----:B--2---:R-:W-:Y:S01]  /*4850*/  FADD.FTZ R68, R58, R43 ;  /* 0x0000002b3a447221 */ /* 0x004fe20000010000 */
[----:B------:R-:W-:-:S06]  /*4860*/  IMAD.MOV.U32 R43, RZ, RZ, R71 ;  /* 0x000000ffff2b7224 */ /* 0x000fcc00078e0047 */
[----:B------:R-:W2:Y:S01]  /*4870*/  MUFU.EX2 R21, R21 ;  /* 0x0000001500157308 */ /* 0x000ea20000000800 */
[----:B0-----:R-:W-:Y:S01]  /*4880*/  FADD.FTZ R7, R23, R68 ;  /* 0x0000004417077221 */ /* 0x001fe20000010000 */
[----:B------:R-:W-:-:S06]  /*4890*/  IMAD.MOV.U32 R68, RZ, RZ, R71 ;  /* 0x000000ffff447224 */ /* 0x000fcc00078e0047 */
[----:B------:R-:W0:Y:S01]  /*48a0*/  MUFU.EX2 R62, R62 ;  /* 0x0000003e003e7308 */ /* 0x000e220000000800 */
[----:B-1----:R-:W-:Y:S01]  /*48b0*/  FADD.FTZ R28, R60, R7 ;  /* 0x000000073c1c7221 */ /* 0x002fe20000010000 */
[----:B------:R-:W-:Y:S01]  /*48c0*/  F2FP.F16.F32.PACK_AB R7, R56, R13 ;  /* 0x0000000d3807723e */ /* 0x000fe200000000ff */
[----:B------:R-:W-:Y:S01]  /*48d0*/  FADD.FTZ R13, R59, R52 ;  /* 0x000000343b0d7221 */ /* 0x000fe20000010000 */
[--C-:B------:R-:W-:Y:S02]  /*48e0*/  IMAD.MOV.U32 R59, RZ, RZ, R71.reuse ;  /* 0x000000ffff3b7224 */ /* 0x100fe400078e0047 */
[----:B------:R-:W-:Y:S02]  /*48f0*/  IMAD.MOV.U32 R56, RZ, RZ, R71 ;  /* 0x000000ffff387224 */ /* 0x000fe400078e0047 */
[----:B------:R-:W-:Y:S01]  /*4900*/  FADD.FTZ R52, R26, R13 ;  /* 0x0000000d1a347221 */ /* 0x000fe20000010000 */
[----:B------:R-:W1:Y:S01]  /*4910*/  MUFU.EX2 R33, R33 ;  /* 0x0000002100217308 */ /* 0x000e620000000800 */
[----:B--2---:R-:W-:Y:S01]  /*4920*/  FADD.FTZ R3, R21, R28 ;  /* 0x0000001c15037221 */ /* 0x004fe20000010000 */
[----:B------:R-:W-:Y:S01]  /*4930*/  F2FP.F16.F32.PACK_AB R13, R58, R15 ;  /* 0x0000000f3a0d723e */ /* 0x000fe200000000ff */
[----:B------:R2:W-:Y:S01]  /*4940*/  STSM.16.M88.4 [R2+0x27300], R4 ;  /* 0x0273000402007844 */ /* 0x0005e20000000200 */
[----:B------:R-:W-:Y:S01]  /*4950*/  F2FP.F16.F32.PACK_AB R15, R60, R23 ;  /* 0x000000173c0f723e */ /* 0x000fe200000000ff */
[----:B------:R-:W-:-:S02]  /*4960*/  IMAD.MOV.U32 R60, RZ, RZ, R71 ;  /* 0x000000ffff3c7224 */ /* 0x000fc400078e0047 */
[----:B------:R-:W-:Y:S01]  /*4970*/  IMAD.MOV.U32 R58, RZ, RZ, R71 ;  /* 0x000000ffff3a7224 */ /* 0x000fe200078e0047 */
[----:B------:R-:W3:Y:S01]  /*4980*/  MUFU.EX2 R65, R65 ;  /* 0x0000004100417308 */ /* 0x000ee20000000800 */
[----:B0-----:R-:W-:Y:S01]  /*4990*/  FADD.FTZ R28, R62, R3 ;  /* 0x000000033e1c7221 */ /* 0x001fe20000010000 */
[----:B------:R0:W-:Y:S06]  /*49a0*/  STSM.16.M88.4 [R2+0x28b00], R12 ;  /* 0x028b000c02007844 */ /* 0x0001ec0000000200 */
[----:B------:R-:W4:Y:S01]  /*49b0*/  MUFU.EX2 R66, R66 ;  /* 0x0000004200427308 */ /* 0x000f220000000800 */
[----:B-1----:R-:W-:-:S07]  /*49c0*/  FADD.FTZ R3, R33, R28 ;  /* 0x0000001c21037221 */ /* 0x002fce0000010000 */
[----:B------:R-:W-:Y:S01]  /*49d0*/  MUFU.EX2 R32, R32 ;  /* 0x0000002000207308 */ /* 0x000fe20000000800 */
[----:B---3--:R-:W-:-:S07]  /*49e0*/  F2FP.F16.F32.PACK_AB R26, R65, R26 ;  /* 0x0000001a411a723e */ /* 0x008fce00000000ff */
[----:B------:R1:W-:Y:S01]  /*49f0*/  MUFU.EX2 R0, R69 ;  /* 0x0000004500007308 */ /* 0x0003e20000000800 */
[C---:B----4-:R-:W-:Y:S01]  /*4a00*/  FADD.FTZ R3, R66.reuse, R3 ;  /* 0x0000000342037221 */ /* 0x050fe20000010000 */
[----:B------:R-:W-:Y:S01]  /*4a10*/  F2FP.F16.F32.PACK_AB R27, R66, R33 ;  /* 0x00000021421b723e */ /* 0x000fe200000000ff */
[--C-:B------:R-:W-:Y:S02]  /*4a20*/  IMAD.MOV.U32 R66, RZ, RZ, R71.reuse ;  /* 0x000000ffff427224 */ /* 0x100fe400078e0047 */
[----:B------:R-:W-:-:S03]  /*4a30*/  IMAD.MOV.U32 R33, RZ, RZ, R71 ;  /* 0x000000ffff217224 */ /* 0x000fc600078e0047 */
[----:B------:R-:W2:Y:S01]  /*4a40*/  MUFU.EX2 R87, R87 ;  /* 0x0000005700577308 */ /* 0x000ea20000000800 */
[----:B-1----:R-:W-:-:S07]  /*4a50*/  IMAD.MOV.U32 R69, RZ, RZ, R71 ;  /* 0x000000ffff457224 */ /* 0x002fce00078e0047 */
[----:B------:R-:W1:Y:S08]  /*4a60*/  MUFU.EX2 R35, R35 ;  /* 0x0000002300237308 */ /* 0x000e700000000800 */
[----:B------:R-:W-:Y:S01]  /*4a70*/  MUFU.EX2 R44, R44 ;  /* 0x0000002c002c7308 */ /* 0x000fe20000000800 */
[----:B--2---:R-:W-:-:S07]  /*4a80*/  F2FP.F16.F32.PACK_AB R4, R87, R32 ;  /* 0x000000205704723e */ /* 0x004fce00000000ff */
[----:B------:R-:W-:Y:S01]  /*4a90*/  MUFU.EX2 R85, R85 ;  /* 0x0000005500557308 */ /* 0x000fe20000000800 */
[----:B-1----:R-:W-:-:S07]  /*4aa0*/  F2FP.F16.F32.PACK_AB R5, R35, R0 ;  /* 0x000000002305723e */ /* 0x002fce00000000ff */
[----:B------:R-:W1:Y:S08]  /*4ab0*/  MUFU.EX2 R30, R30 ;  /* 0x0000001e001e7308 */ /* 0x000e700000000800 */
[----:B------:R2:W-:Y:S08]  /*4ac0*/  MUFU.EX2 R50, R25 ;  /* 0x0000001900327308 */ /* 0x0005f00000000800 */
[----:B------:R-:W3:Y:S01]  /*4ad0*/  MUFU.EX2 R42, R42 ;  /* 0x0000002a002a7308 */ /* 0x000ee20000000800 */
[----:B--2---:R-:W-:Y:S01]  /*4ae0*/  FADD.FTZ R25, R65, R52 ;  /* 0x0000003441197221 */ /* 0x004fe20000010000 */
[----:B------:R-:W-:Y:S01]  /*4af0*/  FADD.FTZ R52, R0, R3 ;  /* 0x0000000300347221 */ /* 0x000fe20000010000 */
[----:B------:R-:W-:-:S02]  /*4b00*/  IMAD.MOV.U32 R65, RZ, RZ, R71 ;  /* 0x000000ffff417224 */ /* 0x000fc400078e0047 */
[----:B------:R-:W-:Y:S01]  /*4b10*/  FADD.FTZ R28, R32, R25 ;  /* 0x00000019201c7221 */ /* 0x000fe20000010000 */
[----:B------:R-:W-:Y:S01]  /*4b20*/  FADD.FTZ R23, R35, R52 ;  /* 0x0000003423177221 */ /* 0x000fe20000010000 */
[----:B------:R-:W-:Y:S01]  /*4b30*/  F2FP.F16.F32.PACK_AB R25, R62, R21 ;  /* 0x000000153e19723e */ /* 0x000fe200000000ff */
[----:B------:R-:W2:Y:S01]  /*4b40*/  MUFU.EX2 R29, R89 ;  /* 0x00000059001d7308 */ /* 0x000ea20000000800 */
[----:B------:R-:W-:Y:S01]  /*4b50*/  FADD.FTZ R3, R87, R28 ;  /* 0x0000001c57037221 */ /* 0x000fe20000010000 */
[----:B-1----:R-:W-:Y:S01]  /*4b60*/  FADD.FTZ R54, R30, R23 ;  /* 0x000000171e367221 */ /* 0x002fe20000010000 */
[----:B------:R-:W-:Y:S01]  /*4b70*/  IMAD.MOV.U32 R62, RZ, RZ, R71 ;  /* 0x000000ffff3e7224 */ /* 0x000fe200078e0047 */
[----:B------:R-:W-:Y:S01]  /*4b80*/  STSM.16.M88.4 [R2+0x2a300], R24 ;  /* 0x02a3001802007844 */ /* 0x000fe20000000200 */
[----:B------:R-:W-:Y:S01]  /*4b90*/  FADD.FTZ R52, R44, R3 ;  /* 0x000000032c347221 */ /* 0x000fe20000010000 */
[--C-:B------:R-:W-:Y:S02]  /*4ba0*/  IMAD.MOV.U32 R35, RZ, RZ, R71.reuse ;  /* 0x000000ffff237224 */ /* 0x100fe400078e0047 */
[----:B------:R-:W1:Y:S01]  /*4bb0*/  MUFU.EX2 R73, R73 ;  /* 0x0000004900497308 */ /* 0x000e620000000800 */
[----:B------:R-:W-:Y:S01]  /*4bc0*/  FADD.FTZ R3, R85, R52 ;  /* 0x0000003455037221 */ /* 0x000fe20000010000 */
[----:B------:R-:W-:-:S02]  /*4bd0*/  IMAD.MOV.U32 R52, RZ, RZ, R71 ;  /* 0x000000ffff347224 */ /* 0x000fc400078e0047 */
[----:B------:R-:W-:Y:S02]  /*4be0*/  IMAD.MOV.U32 R32, RZ, RZ, R71 ;  /* 0x000000ffff207224 */ /* 0x000fe400078e0047 */
[----:B---3--:R-:W-:Y:S02]  /*4bf0*/  FADD.FTZ R6, R42, R3 ;  /* 0x000000032a067221 */ /* 0x008fe40000010000 */
[----:B------:R-:W3:Y:S01]  /*4c00*/  MUFU.EX2 R37, R37 ;  /* 0x0000002500257308 */ /* 0x000ee20000000800 */
[----:B--2---:R-:W-:-:S07]  /*4c10*/  FADD.FTZ R54, R29, R54 ;  /* 0x000000361d367221 */ /* 0x004fce0000010000 */
[----:B------:R-:W2:Y:S01]  /*4c20*/  MUFU.EX2 R40, R40 ;  /* 0x0000002800287308 */ /* 0x000ea20000000800 */
[----:B-1----:R-:W-:Y:S01]  /*4c30*/  FADD.FTZ R7, R73, R6 ;  /* 0x0000000649077221 */ /* 0x002fe20000010000 */
[----:B------:R-:W-:Y:S01]  /*4c40*/  F2FP.F16.F32.PACK_AB R6, R85, R44 ;  /* 0x0000002c5506723e */ /* 0x000fe200000000ff */
[----:B------:R-:W-:-:S05]  /*4c50*/  IMAD.MOV.U32 R44, RZ, RZ, R71 ;  /* 0x000000ffff2c7224 */ /* 0x000fca00078e0047 */
[----:B------:R-:W1:Y:S01]  /*4c60*/  MUFU.EX2 R64, R64 ;  /* 0x0000004000407308 */ /* 0x000e620000000800 */
[----:B---3--:R-:W-:Y:S01]  /*4c70*/  FADD.FTZ R3, R37, R54 ;  /* 0x0000003625037221 */ /* 0x008fe20000010000 */
[----:B------:R-:W-:-:S06]  /*4c80*/  IMAD.MOV.U32 R54, RZ, RZ, R71 ;  /* 0x000000ffff367224 */ /* 0x000fcc00078e0047 */
[----:B------:R-:W3:Y:S01]  /*4c90*/  MUFU.EX2 R77, R77 ;  /* 0x0000004d004d7308 */ /* 0x000ee20000000800 */
[----:B--2---:R-:W-:Y:S01]  /*4ca0*/  FADD.FTZ R10, R40, R7 ;  /* 0x00000007280a7221 */ /* 0x004fe20000010000 */
[----:B------:R-:W-:Y:S01]  /*4cb0*/  F2FP.F16.F32.PACK_AB R7, R29, R30 ;  /* 0x0000001e1d07723e */ /* 0x000fe200000000ff */
[--C-:B------:R-:W-:Y:S02]  /*4cc0*/  IMAD.MOV.U32 R30, RZ, RZ, R71.reuse ;  /* 0x000000ffff1e7224 */ /* 0x100fe400078e0047 */
[----:B------:R-:W-:Y:S02]  /*4cd0*/  IMAD.MOV.U32 R29, RZ, RZ, R71 ;  /* 0x000000ffff1d7224 */ /* 0x000fe400078e0047 */
[----:B------:R2:W-:Y:S01]  /*4ce0*/  STSM.16.M88.4 [R2+0x2bb00], R4 ;  /* 0x02bb000402007844 */ /* 0x0005e20000000200 */
[----:B------:R-:W4:Y:S01]  /*4cf0*/  MUFU.EX2 R41, R41 ;  /* 0x0000002900297308 */ /* 0x000f220000000800 */
[----:B-1----:R-:W-:-:S07]  /*4d00*/  FADD.FTZ R8, R64, R3 ;  /* 0x0000000340087221 */ /* 0x002fce0000010000 */
[----:B------:R-:W1:Y:S01]  /*4d10*/  MUFU.EX2 R38, R38 ;  /* 0x0000002600267308 */ /* 0x000e620000000800 */
[----:B---3--:R-:W-:-:S07]  /*4d20*/  FADD.FTZ R9, R77, R10 ;  /* 0x0000000a4d097221 */ /* 0x008fce0000010000 */
[----:B------:R-:W3:Y:S01]  /*4d30*/  MUFU.EX2 R79, R79 ;  /* 0x0000004f004f7308 */ /* 0x000ee20000000800 */
[----:B----4-:R-:W-:-:S04]  /*4d40*/  FADD.FTZ R3, R41, R8 ;  /* 0x0000000829037221 */ /* 0x010fc80000010000 */
[----:B------:R-:W-:-:S03]  /*4d50*/  FADD.FTZ R8, R50, R3 ;  /* 0x0000000332087221 */ /* 0x000fc60000010000 */
[----:B------:R-:W4:Y:S01]  /*4d60*/  MUFU.EX2 R105, R105 ;  /* 0x0000006900697308 */ /* 0x000f220000000800 */
[----:B-1----:R-:W-:Y:S01]  /*4d70*/  FADD.FTZ R10, R38, R9 ;  /* 0x00000009260a7221 */ /* 0x002fe20000010000 */
[----:B------:R-:W-:Y:S01]  /*4d80*/  F2FP.F16.F32.PACK_AB R9, R64, R37 ;  /* 0x000000254009723e */ /* 0x000fe200000000ff */
[--C-:B------:R-:W-:Y:S02]  /*4d90*/  IMAD.MOV.U32 R64, RZ, RZ, R71.reuse ;  /* 0x000000ffff407224 */ /* 0x100fe400078e0047 */
[----:B------:R-:W-:-:S03]  /*4da0*/  IMAD.MOV.U32 R37, RZ, RZ, R71 ;  /* 0x000000ffff257224 */ /* 0x000fc600078e0047 */
[----:B------:R-:W0:Y:S01]  /*4db0*/  MUFU.EX2 R36, R36 ;  /* 0x0000002400247308 */ /* 0x000e220000000800 */
[----:B---3--:R-:W-:Y:S01]  /*4dc0*/  FADD.FTZ R11, R79, R10 ;  /* 0x0000000a4f0b7221 */ /* 0x008fe20000010000 */
[----:B------:R-:W-:Y:S01]  /*4dd0*/  F2FP.F16.F32.PACK_AB R10, R77, R40 ;  /* 0x000000284d0a723e */ /* 0x000fe200000000ff */
[----:B------:R-:W-:-:S05]  /*4de0*/  IMAD.MOV.U32 R40, RZ, RZ, R71 ;  /* 0x000000ffff287224 */ /* 0x000fca00078e0047 */
[----:B------:R-:W1:Y:S01]  /*4df0*/  MUFU.EX2 R20, R107 ;  /* 0x0000006b00147308 */ /* 0x000e620000000800 */
[----:B----4-:R-:W-:Y:S01]  /*4e00*/  FADD.FTZ R3, R105, R8 ;  /* 0x0000000869037221 */ /* 0x010fe20000010000 */
[----:B------:R-:W-:Y:S01]  /*4e10*/  F2FP.F16.F32.PACK_AB R8, R73, R42 ;  /* 0x0000002a4908723e */ /* 0x000fe200000000ff */
[----:B------:R-:W-:-:S05]  /*4e20*/  IMAD.MOV.U32 R42, RZ, RZ, R71 ;  /* 0x000000ffff2a7224 */ /* 0x000fca00078e0047 */
[----:B------:R-:W2:Y:S01]  /*4e30*/  MUFU.EX2 R67, R67 ;  /* 0x0000004300437308 */ /* 0x000ea20000000800 */
[----:B0-----:R-:W-:Y:S01]  /*4e40*/  FADD.FTZ R14, R36, R11 ;  /* 0x0000000b240e7221 */ /* 0x001fe20000010000 */
[----:B------:R-:W-:Y:S01]  /*4e50*/  F2FP.F16.F32.PACK_AB R11, R50, R41 ;  /* 0x00000029320b723e */ /* 0x000fe200000000ff */
[--C-:B------:R-:W-:Y:S02]  /*4e60*/  IMAD.MOV.U32 R50, RZ, RZ, R71.reuse ;  /* 0x000000ffff327224 */ /* 0x100fe400078e0047 */
[----:B------:R-:W-:Y:S02]  /*4e70*/  IMAD.MOV.U32 R41, RZ, RZ, R71 ;  /* 0x000000ffff297224 */ /* 0x000fe400078e0047 */
[----:B------:R-:W-:Y:S01]  /*4e80*/  STSM.16.M88.4 [R2+0x2d300], R8 ;  /* 0x02d3000802007844 */ /* 0x000fe20000000200 */
[----:B------:R-:W0:Y:S01]  /*4e90*/  MUFU.EX2 R103, R103 ;  /* 0x0000006700677308 */ /* 0x000e220000000800 */
[C---:B-1----:R-:W-:Y:S01]  /*4ea0*/  FADD.FTZ R12, R20.reuse, R3 ;  /* 0x00000003140c7221 */ /* 0x042fe20000010000 */
[----:B------:R-:W-:-:S06]  /*4eb0*/  F2FP.F16.F32.PACK_AB R13, R20, R105 ;  /* 0x00000069140d723e */ /* 0x000fcc00000000ff */
[----:B------:R-:W1:Y:S01]  /*4ec0*/  MUFU.EX2 R28, R93 ;  /* 0x0000005d001c7308 */ /* 0x000e620000000800 */
[C---:B--2---:R-:W-:Y:S01]  /*4ed0*/  FADD.FTZ R5, R67.reuse, R14 ;  /* 0x0000000e43057221 */ /* 0x044fe20000010000 */
[----:B------:R-:W-:Y:S01]  /*4ee0*/  F2FP.F16.F32.PACK_AB R14, R67, R36 ;  /* 0x00000024430e723e */ /* 0x000fe200000000ff */
[--C-:B------:R-:W-:Y:S02]  /*4ef0*/  IMAD.MOV.U32 R67, RZ, RZ, R71.reuse ;  /* 0x000000ffff437224 */ /* 0x100fe400078e0047 */
[----:B------:R-:W-:-:S03]  /*4f00*/  IMAD.MOV.U32 R36, RZ, RZ, R71 ;  /* 0x000000ffff247224 */ /* 0x000fc600078e0047 */
[----:B------:R-:W2:Y:S01]  /*4f10*/  MUFU.EX2 R34, R34 ;  /* 0x0000002200227308 */ /* 0x000ea20000000800 */
[----:B0-----:R-:W-:Y:S01]  /*4f20*/  FADD.FTZ R3, R103, R12 ;  /* 0x0000000c67037221 */ /* 0x001fe20000010000 */
[----:B------:R-:W-:Y:S01]  /*4f30*/  F2FP.F16.F32.PACK_AB R12, R79, R38 ;  /* 0x000000264f0c723e */ /* 0x000fe200000000ff */
[----:B------:R-:W-:-:S05]  /*4f40*/  IMAD.MOV.U32 R38, RZ, RZ, R71 ;  /* 0x000000ffff267224 */ /* 0x000fca00078e0047 */
[----:B------:R-:W-:Y:S01]  /*4f50*/  MUFU.EX2 R46, R46 ;  /* 0x0000002e002e7308 */ /* 0x000fe20000000800 */
[C---:B-1----:R-:W-:Y:S01]  /*4f60*/  F2FP.F16.F32.PACK_AB R15, R28.reuse, R103 ;  /* 0x000000671c0f723e */ /* 0x042fe200000000ff */
[----:B------:R-:W-:Y:S01]  /*4f70*/  FADD.FTZ R4, R28, R3 ;  /* 0x000000031c047221 */ /* 0x000fe20000010000 */
[----:B------:R-:W-:-:S03]  /*4f80*/  IMAD.MOV.U32 R28, RZ, RZ, R71 ;  /* 0x000000ffff1c7224 */ /* 0x000fc600078e0047 */
[----:B------:R-:W-:Y:S02]  /*4f90*/  STSM.16.M88.4 [R2+0x2eb00], R12 ;  /* 0x02eb000c02007844 */ /* 0x000fe40000000200 */
[----:B------:R-:W0:Y:S01]  /*4fa0*/  MUFU.EX2 R91, R91 ;  /* 0x0000005b005b7308 */ /* 0x000e220000000800 */
[----:B--2---:R-:W-:Y:S01]  /*4fb0*/  F2FP.F16.F32.PACK_AB R24, R81, R34 ;  /* 0x000000225118723e */ /* 0x004fe200000000ff */
[----:B------:R-:W-:Y:S01]  /*4fc0*/  FADD.FTZ R6, R34, R5 ;  /* 0x0000000522067221 */ /* 0x000fe20000010000 */
[----:B------:R-:W-:-:S03]  /*4fd0*/  IMAD.MOV.U32 R34, RZ, RZ, R71 ;  /* 0x000000ffff227224 */ /* 0x000fc600078e0047 */
[----:B------:R-:W-:Y:S02]  /*4fe0*/  FADD.FTZ R5, R81, R6 ;  /* 0x0000000651057221 */ /* 0x000fe40000010000 */
[----:B------:R-:W1:Y:S08]  /*4ff0*/  MUFU.EX2 R97, R97 ;  /* 0x0000006100617308 */ /* 0x000e700000000800 */
[----:B------:R-:W2:Y:S01]  /*5000*/  MUFU.EX2 R0, R99 ;  /* 0x0000006300007308 */ /* 0x000ea20000000800 */
[----:B0-----:R-:W-:Y:S01]  /*5010*/  F2FP.F16.F32.PACK_AB R26, R91, R46 ;  /* 0x0000002e5b1a723e */ /* 0x001fe200000000ff */
[----:B------:R-:W-:-:S06]  /*5020*/  FADD.FTZ R46, R46, R5 ;  /* 0x000000052e2e7221 */ /* 0x000fcc0000010000 */
[----:B------:R-:W0:Y:S01]  /*5030*/  MUFU.EX2 R113, R113 ;  /* 0x0000007100717308 */ /* 0x000e220000000800 */
[----:B-1----:R-:W-:-:S07]  /*5040*/  FADD.FTZ R3, R97, R4 ;  /* 0x0000000461037221 */ /* 0x002fce0000010000 */
[----:B------:R-:W1:Y:S01]  /*5050*/  MUFU.EX2 R48, R48 ;  /* 0x0000003000307308 */ /* 0x000e620000000800 */
[C---:B--2---:R-:W-:Y:S01]  /*5060*/  F2FP.F16.F32.PACK_AB R25, R0.reuse, R97 ;  /* 0x000000610019723e */ /* 0x044fe200000000ff */
[----:B------:R-:W-:-:S04]  /*5070*/  FADD.FTZ R4, R0, R3 ;  /* 0x0000000300047221 */ /* 0x000fc80000010000 */
[----:B0-----:R-:W-:Y:S01]  /*5080*/  FADD.FTZ R3, R113, R4 ;  /* 0x0000000471037221 */ /* 0x001fe20000010000 */
[----:B------:R-:W-:Y:S01]  /*5090*/  FADD.FTZ R4, R91, R46 ;  /* 0x0000002e5b047221 */ /* 0x000fe20000010000 */
[----:B------:R-:W-:Y:S01]  /*50a0*/  IMAD.MOV.U32 R46, RZ, RZ, R71 ;  /* 0x000000ffff2e7224 */ /* 0x000fe200078e0047 */
[C---:B-1----:R-:W-:Y:S01]  /*50b0*/  F2FP.F16.F32.PACK_AB R27, R48.reuse, R113 ;  /* 0x00000071301b723e */ /* 0x042fe200000000ff */
[----:B------:R-:W-:Y:S01]  /*50c0*/  FADD.FTZ R3, R48, R3 ;  /* 0x0000000330037221 */ /* 0x000fe20000010000 */
[----:B------:R-:W-:-:S03]  /*50d0*/  IMAD.MOV.U32 R48, RZ, RZ, R71 ;  /* 0x000000ffff307224 */ /* 0x000fc600078e0047 */
[----:B------:R0:W-:Y:S01]  /*50e0*/  STSM.16.M88.4 [R2+0x30300], R24 ;  /* 0x0303001802007844 */ /* 0x0001e20000000200 */
[----:B------:R1:W-:Y:S06]  /*50f0*/  MEMBAR.ALL.CTA ;  /* 0x0000000000007992 */ /* 0x0003ec0000008000 */
[----:B-1----:R-:W1:Y:S01]  /*5100*/  FENCE.VIEW.ASYNC.S ;  /* 0x00000000000073c6 */ /* 0x002e620000000000 */
[--C-:B0-----:R-:W-:Y:S02]  /*5110*/  IMAD.MOV.U32 R27, RZ, RZ, R71.reuse ;  /* 0x000000ffff1b7224 */ /* 0x101fe400078e0047 */
[----:B------:R-:W-:-:S02]  /*5120*/  IMAD.MOV.U32 R26, RZ, RZ, R71 ;  /* 0x000000ffff1a7224 */ /* 0x000fc400078e0047 */
[--C-:B------:R-:W-:Y:S02]  /*5130*/  IMAD.MOV.U32 R25, RZ, RZ, R71.reuse ;  /* 0x000000ffff197224 */ /* 0x100fe400078e0047 */
[----:B------:R-:W-:Y:S01]  /*5140*/  IMAD.MOV.U32 R24, RZ, RZ, R71 ;  /* 0x000000ffff187224 */ /* 0x000fe200078e0047 */
[----:B-1----:R-:W-:Y:S01]  /*5150*/  NOP ;  /* 0x0000000000007918 */ /* 0x002fe20000000000 */
[----:B------:R-:W-:Y:S05]  /*5160*/  @!P2 BRA `(.L_x_9932) ;  /* 0x000000400070a947 */ /* 0x000fea0003800000 */
        /* <DEDUP_REMOVED lines=29> */
[----:B------:R-:W-:-:S05]  /*5340*/  ULDC UR5, c[0x0][0x9d8] ;  /* 0x0002760000057ab9 */ /* 0x000fca0000000800 */
.L_x_9941:
[----:B------:R-:W-:Y:S01]  /*5350*/  UIADD3 UR36, UR6, 0x1, URZ ;  /* 0x0000000106247890 */ /* 0x000fe2000fffe03f */
[----:B------:R-:W-:-:S03]  /*5360*/  ISETP.NE.AND P3, PT, RZ, UR38, PT ;  /* 0x00000026ff007c0c */ /* 0x000fc6000bf65270 */
[----:B------:R-:W-:-:S04]  /*5370*/  UISETP.NE.AND UP0, UPT, UR36, 0x2, UPT ;  /* 0x000000022400788c */ /* 0x000fc8000bf05270 */
[----:B------:R-:W-:Y:S02]  /*5380*/  USEL UR4, URZ, 0x1, UP0 ;  /* 0x000000013f047887 */ /* 0x000fe40008000000 */
[----:B------:R-:W-:-:S04]  /*5390*/  USEL UR36, UR36, URZ, UP0 ;  /* 0x0000003f24247287 */ /* 0x000fc80008000000 */
[----:B------:R-:W-:Y:S01]  /*53a0*/  LOP3.LUT R16, R7, UR4, RZ, 0x3c, !PT ;  /* 0x0000000407107c12 */ /* 0x000fe2000f8e3cff */
[----:B------:R-:W-:Y:S07]  /*53b0*/  @P3 BRA `(.L_x_9933) ;  /* 0x0000000000283947 */ /* 0x000fee0003800000 */
[----:B------:R-:W-:Y:S05]  /*53c0*/  @!P0 BRA `(.L_x_9934) ;  /* 0x0000000000048947 */ /* 0x000fea0003800000 */
[----:B------:R-:W-:Y:S01]  /*53d0*/  BPT.TRAP 0x1 ;  /* 0x000000040000795c */ /* 0x000fe20000300000 */
.L_x_9934:
[----:B------:R-:W-:Y:S01]  /*53e0*/  ULEA UR4, UR36, UR37, 0x3 ;  /* 0x0000002524047291 */ /* 0x000fe2000f8e183f */
[----:B------:R-:W-:-:S08]  /*53f0*/  SHF.L.U32 R8, R16, 0x1f, RZ ;  /* 0x0000001f10087819 */ /* 0x000fd000000006ff */
[----:B------:R0:W1:Y:S01]  /*5400*/  SYNCS.PHASECHK.TRANS64.TRYWAIT P2, [UR4+0x31c30], R8 ;  /* 0x031c3008ff0075a7 */ /* 0x0000620008040144 */
[----:B------:R-:W-:Y:S05]  /*5410*/  @!P0 BRA `(.L_x_9935) ;  /* 0x0000000000048947 */ /* 0x000fea0003800000 */
[----:B------:R-:W-:Y:S01]  /*5420*/  BPT.TRAP 0x1 ;  /* 0x000000040000795c */ /* 0x000fe20000300000 */
.L_x_9935:
[----:B-1----:R-:W-:Y:S05]  /*5430*/  @P2 BRA `(.L_x_9933) ;  /* 0x0000000000082947 */ /* 0x002fea0003800000 */
[----:B------:R-:W1:Y:S02]  /*5440*/  SYNCS.PHASECHK.TRANS64.TRYWAIT P2, [UR4+0x31c30], R8 ;  /* 0x031c3008ff0075a7 */ /* 0x000e640008040144 */
[----:B-1----:R-:W-:Y:S05]  /*5450*/  @!P2 BRA `(.L_x_9936) ;  /* 0x0000009c0088a947 */ /* 0x002fea0003800000 */
.L_x_9933:
[----:B-1----:R-:W1:Y:S01]  /*5460*/  S2R R9, SR_TID.X ;  /* 0x0000000000097919 */ /* 0x002e620000002100 */
[----:B------:R-:W-:Y:S01]  /*5470*/  UIMAD UR4, UR36, 0x6c0, UR7 ;  /* 0x000006c0240478a4 */ /* 0x000fe2000f8e0207 */
[----:B------:R-:W-:Y:S01]  /*5480*/  UMOV UR31, 0x80000020 ;  /* 0x80000020001f7882 */ /* 0x000fe20000000000 */
[----:B------:R-:W-:Y:S02]  /*5490*/  UMOV UR32, UR28 ;  /* 0x0000001c00207c82 */ /* 0x000fe40008000000 */
[----:B------:R-:W-:Y:S01]  /*54a0*/  UIADD3 UR34, UR4, 0x40, URZ ;  /* 0x0000004004227890 */ /* 0x000fe2000fffe03f */
[----:B------:R-:W-:Y:S02]  /*54b0*/  UMOV UR33, UR29 ;  /* 0x0000001d00217c82 */ /* 0x000fe40008000000 */
        /* <DEDUP_REMOVED lines=19> */
[----:B-1----:R-:W-:Y:S01]  /*55f0*/  SHF.R.U32.HI R9, RZ, 0x7, R9 ;  /* 0x00000007ff097819 */ /* 0x002fe20000011609 */
[----:B------:R-:W-:Y:S01]  /*5600*/  UMOV UR56, UR28 ;  /* 0x0000001c00387c82 */ /* 0x000fe20008000000 */
[----:B------:R-:W-:Y:S01]  /*5610*/  UMOV UR57, UR29 ;  /* 0x0000001d00397c82 */ /* 0x000fe20008000000 */
[----:B------:R-:W-:Y:S01]  /*5620*/  UMOV UR59, 0x80000020 ;  /* 0x80000020003b7882 */ /* 0x000fe20000000000 */
[----:B------:R-:W-:Y:S01]  /*5630*/  UIADD3 UR10, UR4, 0x200, URZ ;  /* 0x00000200040a7890 */ /* 0x000fe2000fffe03f */
[----:B0-----:R-:W-:Y:S01]  /*5640*/  VIADD R8, R9, 0x8 ;  /* 0x0000000809087836 */ /* 0x001fe20000000000 */
[----:B------:R-:W-:Y:S01]  /*5650*/  UMOV UR11, 0x80000020 ;  /* 0x80000020000b7882 */ /* 0x000fe20000000000 */
[----:B------:R-:W-:Y:S01]  /*5660*/  UIADD3 UR14, UR4, 0x202, URZ ;  /* 0x00000202040e7890 */ /* 0x000fe2000fffe03f */
[----:B------:R-:W-:-:S02]  /*5670*/  UMOV UR15, 0x80000020 ;  /* 0x80000020000f7882 */ /* 0x000fc40000000000 */
[----:B------:R0:W-:Y:S01]  /*5680*/  BAR.SYNC.DEFER_BLOCKING R8, 0x100 ;  /* 0x000400080000751d */ /* 0x0001e20000010000 */
[----:B------:R-:W-:Y:S02]  /*5690*/  UIADD3 UR18, UR4, 0x242, URZ ;  /* 0x0000024204127890 */ /* 0x000fe4000fffe03f */
[----:B------:R-:W-:Y:S02]  /*56a0*/  UIADD3 UR22, UR4, 0x480, URZ ;  /* 0x0000048004167890 */ /* 0x000fe4000fffe03f */
[----:B------:R-:W-:Y:S01]  /*56b0*/  UIADD3 UR26, UR4, 0x482, URZ ;  /* 0x00000482041a7890 */ /* 0x000fe2000fffe03f */
[----:B------:R-:W-:Y:S01]  /*56c0*/  UMOV UR19, 0x80000020 ;  /* 0x8000002000137882 */ /* 0x000fe20000000000 */
[----:B------:R-:W-:Y:S01]  /*56d0*/  UMOV UR23, 0x80000020 ;  /* 0x8000002000177882 */ /* 0x000fe20000000000 */
[----:B------:R-:W-:Y:S01]  /*56e0*/  UMOV UR27, 0x80000020 ;  /* 0x80000020001b7882 */ /* 0x000fe20000000000 */
        /* <DEDUP_REMOVED lines=315> */
.L_x_9938:
[----:B------:R-:W-:Y:S01]  /*6aa0*/  ULEA UR4, UR6, UR37, 0x3 ;  /* 0x0000002506047291 */ /* 0x000fe2000f8e183f */
[----:B------:R-:W-:-:S08]  /*6ab0*/  SHF.L.U32 R7, R7, 0x1f, RZ ;  /* 0x0000001f07077819 */ /* 0x000fd000000006ff */
[----:B------:R0:W1:Y:S01]  /*6ac0*/  SYNCS.PHASECHK.TRANS64.TRYWAIT P2, [UR4+0x31c50], R7 ;  /* 0x031c5007ff0075a7 */ /* 0x0000620008040144 */
[----:B------:R-:W-:Y:S05]  /*6ad0*/  @!P0 BRA `(.L_x_9939) ;  /* 0x0000000000048947 */ /* 0x000fea0003800000 */
[----:B------:R-:W-:Y:S01]  /*6ae0*/  BPT.TRAP 0x1 ;  /* 0x000000040000795c */ /* 0x000fe20000300000 */
.L_x_9939:
[----:B-1----:R-:W-:Y:S05]  /*6af0*/  @P2 BRA `(.L_x_9937) ;  /* 0x0000000000082947 */ /* 0x002fea0003800000 */
[----:B------:R-:W1:Y:S02]  /*6b00*/  SYNCS.PHASECHK.TRANS64.TRYWAIT P2, [UR4+0x31c50], R7 ;  /* 0x031c5007ff0075a7 */ /* 0x000e640008040144 */
[----:B-1----:R-:W-:Y:S05]  /*6b10*/  @!P2 BRA `(.L_x_9940) ;  /* 0x0000008400f0a947 */ /* 0x002fea0003800000 */
.L_x_9937:
        /* <DEDUP_REMOVED lines=14> */
[----:B------:R-:W-:Y:S01]  /*6c00*/  ULOP3.LUT UR4, UR39, 0x10000, URZ, 0xfc, !UPT ;  /* 0x0001000027047892 */ /* 0x000fe2000f8efc3f */
[----:B------:R-:W-:Y:S01]  /*6c10*/  FMUL.FTZ R22, R131, UR5 ;  /* 0x0000000583167c20 */ /* 0x000fe20008410000 */
[----:B------:R-:W-:Y:S01]  /*6c20*/  UIMAD UR10, UR6, 0x6c0, UR10 ;  /* 0x000006c0060a78a4 */ /* 0x000fe2000f8e020a */
[----:B------:R-:W-:Y:S01]  /*6c30*/  FMUL.FTZ R23, R132, UR5 ;  /* 0x0000000584177c20 */ /* 0x000fe20008410000 */
[----:B------:R-:W-:Y:S01]  /*6c40*/  FMUL.FTZ R128, R133, UR5 ;  /* 0x0000000585807c20 */ /* 0x000fe20008410000 */
[----:B------:R-:W1:Y:S01]  /*6c50*/  MUFU.TANH R8, R8 ;  /* 0x0000000800087308 */ /* 0x000e620000002400 */
[----:B------:R-:W-:Y:S01]  /*6c60*/  FMUL.FTZ R120, R120, UR5 ;  /* 0x0000000578787c20 */ /* 0x000fe20008410000 */
[----:B------:R-:W-:Y:S01]  /*6c70*/  UMOV UR32, UR4 ;  /* 0x0000000400207c82 */ /* 0x000fe20008000000 */
[----:B------:R-:W-:Y:S01]  /*6c80*/  FMUL.FTZ R121, R121, UR5 ;  /* 0x0000000579797c20 */ /* 0x000fe20008410000 */
[----:B------:R-:W-:Y:S01]  /*6c90*/  UMOV UR34, UR10 ;  /* 0x0000000a00227c82 */ /* 0x000fe20008000000 */
[----:B------:R-:W-:Y:S01]  /*6ca0*/  FMUL.FTZ R124, R124, UR5 ;  /* 0x000000057c7c7c20 */ /* 0x000fe20008410000 */
[----:B------:R-:W-:Y:S01]  /*6cb0*/  HGMMA.64x96x16.F32 R24, gdesc[UR32].tnspB, R24, gsb0 ;  /* 0x41600000201879f0 */ /* 0x000fe20008000818 */
[----:B------:R-:W-:Y:S01]  /*6cc0*/  UIADD3 UR32, UR4, 0x180, URZ ;  /* 0x0000018004207890 */ /* 0x000fe2000fffe03f */
[----:B------:R-:W2:Y:S01]  /*6cd0*/  MUFU.TANH R11, R11 ;  /* 0x0000000b000b7308 */ /* 0x000ea20000002400 */
[----:B------:R-:W-:Y:S01]  /*6ce0*/  UIADD3 UR34, UR10, 0x40, URZ ;  /* 0x000000400a227890 */ /* 0x000fe2000fffe03f */
[----:B0-----:R-:W-:Y:S01]  /*6cf0*/  FMNMX.FTZ R131, R7, R5, !PT ;  /* 0x0000000507837209 */ /* 0x001fe20007810000 */
[----:B------:R-:W-:Y:S01]  /*6d00*/  UMOV UR33, 0xc0000010 ;  /* 0xc000001000217882 */ /* 0x000fe20000000000 */
[----:B------:R-:W-:Y:S01]  /*6d10*/  UMOV UR35, 0x80000020 ;  /* 0x8000002000237882 */ /* 0x000fe20000000000 */
        /* <DEDUP_REMOVED lines=78> */
[----:B------:R-:W1:Y:S05]  /*7200*/  S2R R141, SR_TID.X ;  /* 0x00000000008d7919 */ /* 0x000e6a0000002100 */
[----:B------:R-:W3:Y:S01]  /*7210*/  MUFU.TANH R113, R113 ;  /* 0x0000007100717308 */ /* 0x000ee20000002400 */
[----:B--2---:R-:W-:-:S07]  /*7220*/  FMNMX.FTZ R131, R125, R132, !PT ;  /* 0x000000847d837209 */ /* 0x004fce0007810000 */
[----:B------:R-:W2:Y:S01]  /*7230*/  MUFU.TANH R116, R116 ;  /* 0x0000007400747308 */ /* 0x000ea20000002400 */
[----:B0-----:R-:W-:Y:S01]  /*7240*/  FMNMX.FTZ R132, R112, R131, !PT ;  /* 0x0000008370847209 */ /* 0x001fe20007810000 */
[----:B------:R-:W-:Y:S02]  /*7250*/  WARPGROUP.DEPBAR.LE gsb0, 0x0 ;  /* 0x00008000000079c5 */ /* 0x000fe40000010000 */
[----:B------:R-:W-:-:S04]  /*7260*/  WARPGROUP.ARRIVE ;  /* 0x00000000000079c5 */ /* 0x000fc80000000000 */
[----:B------:R-:W0:Y:S01]  /*7270*/  MUFU.TANH R117, R117 ;  /* 0x0000007500757308 */ /* 0x000e220000002400 */
[----:B---3--:R-:W-:Y:S01]  /*7280*/  FMNMX.FTZ R131, R113, R132, !PT ;  /* 0x0000008471837209 */ /* 0x008fe20007810000 */
[----:B------:R-:W-:Y:S01]  /*7290*/  HGMMA.64x96x16.F32 R24, gdesc[UR32].tnspB, R24, gsb0 ;  /* 0x41600000201879f0 */ /* 0x000fe20008000818 */
[----:B------:R-:W-:Y:S02]  /*72a0*/  UIADD3 UR32, UR4, 0x300, URZ ;  /* 0x0000030004207890 */ /* 0x000fe4000fffe03f */
[----:B------:R-:W-:-:S03]  /*72b0*/  UIADD3 UR34, UR10, 0x80, URZ ;  /* 0x000000800a227890 */ /* 0x000fc6000fffe03f */
[----:B------:R-:W3:Y:S01]  /*72c0*/  MUFU.TANH R104, R104 ;  /* 0x0000006800687308 */ /* 0x000ee20000002400 */
[----:B------:R-:W-:Y:S01]  /*72d0*/  UMOV UR33, 0xc0000010 ;  /* 0xc000001000217882 */ /* 0x000fe20000000000 */
[----:B------:R-:W-:Y:S01]  /*72e0*/  UMOV UR35, 0x80000020 ;  /* 0x8000002000237882 */ /* 0x000fe20000000000 */
[----:B--2---:R-:W-:Y:S02]  /*72f0*/  FMNMX.FTZ R132, R116, R131, !PT ;  /* 0x0000008374847209 */ /* 0x004fe40007810000 */
[----:B-1----:R-:W-:Y:S02]  /*7300*/  SHF.R.U32.HI R140, RZ, 0x7, R141 ;  /* 0x00000007ff8c7819 */ /* 0x002fe4000001168d */
[----:B------:R-:W-:Y:S01]  /*7310*/  ISETP.GE.U32.AND P2, PT, R141, 0x180, PT ;  /* 0x000001808d00780c */ /* 0x000fe20003f46070 */
[----:B------:R-:W1:Y:S01]  /*7320*/  MUFU.TANH R105, R105 ;  /* 0x0000006900697308 */ /* 0x000e620000002400 */
[----:B0-----:R-:W-:-:S07]  /*7330*/  FMNMX.FTZ R131, R117, R132, !PT ;  /* 0x0000008475837209 */ /* 0x001fce0007810000 */
[----:B------:R-:W0:Y:S01]  /*7340*/  MUFU.TANH R108, R108 ;  /* 0x0000006c006c7308 */ /* 0x000e220000002400 */
[----:B---3--:R-:W-:-:S07]  /*7350*/  FMNMX.FTZ R132, R104, R131, !PT ;  /* 0x0000008368847209 */ /* 0x008fce0007810000 */
        /* <DEDUP_REMOVED lines=19> */
[----:B-1----:R-:W-:Y:S01]  /*7490*/  FMNMX.FTZ R132, R92, R131, !PT ;  /* 0x000000835c847209 */ /* 0x002fe20007810000 */
[----:B------:R-:W-:Y:S02]  /*74a0*/  WARPGROUP.DEPBAR.LE gsb0, 0x0 ;  /* 0x00008000000079c5 */ /* 0x000fe40000010000 */
[----:B------:R-:W-:-:S04]  /*74b0*/  WARPGROUP.ARRIVE ;  /* 0x00000000000079c5 */ /* 0x000fc80000000000 */
[----:B------:R-:W1:Y:S01]  /*74c0*/  MUFU.TANH R81, R81 ;  /* 0x0000005100517308 */ /* 0x000e620000002400 */
[----:B0-----:R-:W-:Y:S01]  /*74d0*/  FMNMX.FTZ R131, R93, R132, !PT ;  /* 0x000000845d837209 */ /* 0x001fe20007810000 */
[----:B------:R-:W-:Y:S01]  /*74e0*/  HGMMA.64x96x16.F32 R24, gdesc[UR32].tnspB, R24, gsb0 ;  /* 0x41600000201879f0 */ /* 0x000fe20008000818 */
[----:B------:R-:W-:Y:S02]  /*74f0*/  UIADD3 UR32, UR4, 0x480, URZ ;  /* 0x0000048004207890 */ /* 0x000fe4000fffe03f */
[----:B------:R-:W-:Y:S01]  /*7500*/  UIADD3 UR34, UR10, 0xc0, URZ ;  /* 0x000000c00a227890 */ /* 0x000fe2000fffe03f */
[----:B------:R-:W-:Y:S01]  /*7510*/  UMOV UR33, 0xc0000010 ;  /* 0xc000001000217882 */ /* 0x000fe20000000000 */
[----:B------:R-:W-:Y:S01]  /*7520*/  UMOV UR35, 0x80000020 ;  /* 0x8000002000237882 */ /* 0x000fe20000000000 */
        /* <DEDUP_REMOVED lines=15> */
[----:B-1----:R-:W-:-:S05]  /*7620*/  FMNMX.FTZ R131, R77, R132, !PT ;  /* 0x000000844d837209 */ /* 0x002fca0007810000 */
[----:B------:R-:W1:Y:S02]  /*7630*/  SHFL.BFLY PT, R132, R131, 0x2, 0x1f ;  /* 0x0c401f0083847f89 */ /* 0x000e6400000e0000 */
[----:B------:R-:W3:Y:S08]  /*7640*/  MUFU.TANH R13, R13 ;  /* 0x0000000d000d7308 */ /* 0x000ef00000002400 */
[----:B------:R-:W4:Y:S08]  /*7650*/  MUFU.TANH R14, R14 ;  /* 0x0000000e000e7308 */ /* 0x000f300000002400 */
[----:B------:R-:W5:Y:S01]  /*7660*/  MUFU.TANH R21, R21 ;  /* 0x0000001500157308 */ /* 0x000f620000002400 */
[----:B-1----:R-:W-:Y:S01]  /*7670*/  FMNMX.FTZ R133, R131, R132, !PT ;  /* 0x0000008483857209 */ /* 0x002fe20007810000 */
[----:B------:R-:W-:Y:S01]  /*7680*/  FMUL.FTZ R131, R74, UR5 ;  /* 0x000000054a837c20 */ /* 0x000fe20008410000 */
[----:B------:R-:W-:Y:S01]  /*7690*/  FMUL.FTZ R132, R75, UR5 ;  /* 0x000000054b847c20 */ /* 0x000fe20008410000 */
[----:B------:R-:W1:Y:S04]  /*76a0*/  LDC R74, c[0x0][0x988] ;  /* 0x00026200ff4a7b82 */ /* 0x000e680000000800 */
[----:B------:R-:W5:Y:S01]  /*76b0*/  MUFU.TANH R22, R22 ;  /* 0x0000001600167308 */ /* 0x000f620000002400 */
[----:B------:R-:W0:Y:S01]  /*76c0*/  SHFL.BFLY PT, R134, R133, 0x1, 0x1f ;  /* 0x0c201f0085867f89 */ /* 0x000e2200000e0000 */
[----:B------:R-:W-:-:S02]  /*76d0*/  WARPGROUP.DEPBAR.LE gsb0, 0x0 ;  /* 0x00008000000079c5 */ /* 0x000fc40000010000 */
[----:B------:R-:W-:-:S04]  /*76e0*/  WARPGROUP.ARRIVE ;  /* 0x00000000000079c5 */ /* 0x000fc80000000000 */
[----:B------:R-:W5:Y:S02]  /*76f0*/  MUFU.TANH R129, R129 ;  /* 0x0000008100817308 */ /* 0x000f640000002400 */
[----:B------:R-:W-:Y:S01]  /*7700*/  HGMMA.64x96x16.F32 R24, gdesc[UR32].tnspB, R24, gsb0 ;  /* 0x41600000201879f0 */ /* 0x000fe20008000818 */
[----:B------:R-:W-:Y:S02]  /*7710*/  UIADD3 UR32, UR4, 0x600, URZ ;  /* 0x0000060004207890 */ /* 0x000fe4000fffe03f */
[----:B------:R-:W-:-:S03]  /*7720*/  UIADD3 UR34, UR10, 0x100, URZ ;  /* 0x000001000a227890 */ /* 0x000fc6000fffe03f */
[----:B------:R-:W5:Y:S01]  /*7730*/  MUFU.TANH R130, R130 ;  /* 0x0000008200827308 */ /* 0x000f620000002400 */
[----:B------:R-:W-:Y:S01]  /*7740*/  UMOV UR33, 0xc0000010 ;  /* 0xc000001000217882 */ /* 0x000fe20000000000 */
[----:B------:R-:W-:Y:S01]  /*7750*/  UMOV UR35, 0x80000020 ;  /* 0x8000002000237882 */ /* 0x000fe20000000000 */
[----:B0-----:R-:W-:-:S05]  /*7760*/  FMNMX.FTZ R75, R133, R134, !PT ;  /* 0x00000086854b7209 */ /* 0x001fca0007810000 */
[----:B------:R-:W0:Y:S01]  /*7770*/  MUFU.TANH R122, R122 ;  /* 0x0000007a007a7308 */ /* 0x000e220000002400 */
[----:B------:R-:W-:-:S04]  /*7780*/  FADD.FTZ R5, -R75, R5 ;  /* 0x000000054b057221 */ /* 0x000fc80000010100 */
[-C--:B-1----:R-:W-:Y:S01]  /*7790*/  FMUL.FTZ R133, R5, R74.reuse ;  /* 0x0000004a05857220 */ /* 0x082fe20000410000 */
[-C--:B------:R-:W-:Y:S02]  /*77a0*/  FMUL.FTZ R5, R75, R74.reuse ;  /* 0x0000004a4b057220 */ /* 0x080fe40000410000 */
[----:B------:R-:W1:Y:S02]  /*77b0*/  MUFU.TANH R123, R123 ;  /* 0x0000007b007b7308 */ /* 0x000e640000002400 */
[-CC-:B------:R-:W-:Y:S01]  /*77c0*/  FFMA.FTZ R136, R12, R74.reuse, -R5.reuse ;  /* 0x0000004a0c887223 */ /* 0x180fe20000010805 */
[--C-:B------:R-:W-:Y:S01]  /*77d0*/  FFMA.FTZ R12, R23, R74, -R5.reuse ;  /* 0x0000004a170c7223 */ /* 0x100fe20000010805 */
[----:B------:R-:W-:Y:S01]  /*77e0*/  FMNMX.FTZ R23, R9, R6, !PT ;  /* 0x0000000609177209 */ /* 0x000fe20007810000 */
[-CC-:B------:R-:W-:Y:S01]  /*77f0*/  FFMA.FTZ R134, R11, R74.reuse, -R5.reuse ;  /* 0x0000004a0b867223 */ /* 0x180fe20000010805 */
[-CC-:B------:R-:W-:Y:S01]  /*7800*/  FFMA.FTZ R11, R20, R74.reuse, -R5.reuse ;  /* 0x0000004a140b7223 */ /* 0x180fe20000010805 */
[-CC-:B------:R-:W-:Y:S01]  /*7810*/  FFMA.FTZ R135, R8, R74.reuse, -R5.reuse ;  /* 0x0000004a08877223 */ /* 0x180fe20000010805 */
[----:B--2---:R-:W-:Y:S01]  /*7820*/  FMNMX.FTZ R20, R10, R23, !PT ;  /* 0x000000170a147209 */ /* 0x004fe20007810000 */
[-CC-:B------:R-:W-:Y:S01]  /*7830*/  FFMA.FTZ R8, R15, R74.reuse, -R5.reuse ;  /* 0x0000004a0f087223 */ /* 0x180fe20000010805 */
[-CC-:B------:R-:W-:Y:S01]  /*7840*/  FFMA.FTZ R15, R128, R74.reuse, -R5.reuse ;  /* 0x0000004a800f7223 */ /* 0x180fe20000010805 */
[--C-:B------:R-:W-:Y:S01]  /*7850*/  FFMA.FTZ R128, R120, R74, -R5.reuse ;  /* 0x0000004a78807223 */ /* 0x100fe20000010805 */
[----:B---3--:R-:W-:Y:S01]  /*7860*/  FMNMX.FTZ R23, R13, R20, !PT ;  /* 0x000000140d177209 */ /* 0x008fe20007810000 */
[----:B------:R-:W2:Y:S01]  /*7870*/  MUFU.TANH R126, R126 ;  /* 0x0000007e007e7308 */ /* 0x000ea20000002400 */
[-CC-:B------:R-:W-:Y:S01]  /*7880*/  FFMA.FTZ R137, R124, R74.reuse, -R5.reuse ;  /* 0x0000004a7c897223 */ /* 0x180fe20000010805 */
[-CC-:B------:R-:W-:Y:S01]  /*7890*/  FFMA.FTZ R138, R125, R74.reuse, -R5.reuse ;  /* 0x0000004a7d8a7223 */ /* 0x180fe20000010805 */
[----:B----4-:R-:W-:Y:S01]  /*78a0*/  FMNMX.FTZ R120, R14, R23, !PT ;  /* 0x000000170e787209 */ /* 0x010fe20007810000 */
[-CC-:B------:R-:W-:Y:S01]  /*78b0*/  FFMA.FTZ R23, R121, R74.reuse, -R5.reuse ;  /* 0x0000004a79177223 */ /* 0x180fe20000010805 */
[-CC-:B------:R-:W-:Y:S01]  /*78c0*/  FFMA.FTZ R7, R7, R74.reuse, -R5.reuse ;  /* 0x0000004a07077223 */ /* 0x180fe20000010805 */
[--C-:B------:R-:W-:Y:S01]  /*78d0*/  FFMA.FTZ R112, R112, R74, -R5.reuse ;  /* 0x0000004a70707223 */ /* 0x100fe20000010805 */
[----:B-----5:R-:W-:Y:S01]  /*78e0*/  FMNMX.FTZ R121, R21, R120, !PT ;  /* 0x0000007815797209 */ /* 0x020fe20007810000 */
[----:B------:R-:W3:Y:S01]  /*78f0*/  MUFU.TANH R127, R127 ;  /* 0x0000007f007f7308 */ /* 0x000ee20000002400 */
[-CC-:B------:R-:W-:Y:S01]  /*7900*/  FFMA.FTZ R113, R113, R74.reuse, -R5.reuse ;  /* 0x0000004a71717223 */ /* 0x180fe20000010805 */
[-CC-:B------:R-:W-:Y:S01]  /*7910*/  FFMA.FTZ R116, R116, R74.reuse, -R5.reuse ;  /* 0x0000004a74747223 */ /* 0x180fe20000010805 */
[----:B------:R-:W-:Y:S01]  /*7920*/  FMNMX.FTZ R120, R22, R121, !PT ;  /* 0x0000007916787209 */ /* 0x000fe20007810000 */
[-CC-:B------:R-:W-:Y:S01]  /*7930*/  FFMA.FTZ R117, R117, R74.reuse, -R5.reuse ;  /* 0x0000004a75757223 */ /* 0x180fe20000010805 */
[-CC-:B------:R-:W-:Y:S01]  /*7940*/  FFMA.FTZ R104, R104, R74.reuse, -R5.reuse ;  /* 0x0000004a68687223 */ /* 0x180fe20000010805 */
[--C-:B------:R-:W-:Y:S01]  /*7950*/  FFMA.FTZ R105, R105, R74, -R5.reuse ;  /* 0x0000004a69697223 */ /* 0x100fe20000010805 */
[----:B------:R-:W-:Y:S01]  /*7960*/  FMNMX.FTZ R121, R129, R120, !PT ;  /* 0x0000007881797209 */ /* 0x000fe20007810000 */
[----:B------:R-:W4:Y:S01]  /*7970*/  MUFU.TANH R114, R114 ;  /* 0x0000007200727308 */ /* 0x000f220000002400 */
[-CC-:B------:R-:W-:Y:S01]  /*7980*/  FFMA.FTZ R108, R108, R74.reuse, -R5.reuse ;  /* 0x0000004a6c6c7223 */ /* 0x180fe20000010805 */
[-CC-:B------:R-:W-:Y:S01]  /*7990*/  FFMA.FTZ R109, R109, R74.reuse, -R5.reuse ;  /* 0x0000004a6d6d7223 */ /* 0x180fe20000010805 */
[----:B------:R-:W-:Y:S01]  /*79a0*/  FMNMX.FTZ R121, R130, R121, !PT ;  /* 0x0000007982797209 */ /* 0x000fe20007810000 */
[-CC-:B------:R-:W-:Y:S01]  /*79b0*/  FFMA.FTZ R96, R96, R74.reuse, -R5.reuse ;  /* 0x0000004a60607223 */ /* 0x180fe20000010805 */
[-CC-:B------:R-:W-:Y:S01]  /*79c0*/  FFMA.FTZ R97, R97, R74.reuse, -R5.reuse ;  /* 0x0000004a61617223 */ /* 0x180fe20000010805 */
[-CC-:B------:R-:W-:Y:S01]  /*79d0*/  FFMA.FTZ R100, R100, R74.reuse, -R5.reuse ;  /* 0x0000004a64647223 */ /* 0x180fe20000010805 */
[----:B0-----:R-:W-:Y:S01]  /*79e0*/  FMNMX.FTZ R124, R122, R121, !PT ;  /* 0x000000797a7c7209 */ /* 0x001fe20007810000 */
[----:B------:R-:W0:Y:S01]  /*79f0*/  MUFU.TANH R115, R115 ;  /* 0x0000007300737308 */ /* 0x000e220000002400 */
[-CC-:B------:R-:W-:Y:S01]  /*7a00*/  FFMA.FTZ R101, R101, R74.reuse, -R5.reuse ;  /* 0x0000004a65657223 */ /* 0x180fe20000010805 */
[--C-:B------:R-:W-:Y:S01]  /*7a10*/  FFMA.FTZ R88, R88, R74, -R5.reuse ;  /* 0x0000004a58587223 */ /* 0x100fe20000010805 */
[----:B-1----:R-:W-:Y:S01]  /*7a20*/  FMNMX.FTZ R125, R123, R124, !PT ;  /* 0x0000007c7b7d7209 */ /* 0x002fe20007810000 */
[-CC-:B------:R-:W-:Y:S01]  /*7a30*/  FFMA.FTZ R89, R89, R74.reuse, -R5.reuse ;  /* 0x0000004a59597223 */ /* 0x180fe20000010805 */
[-CC-:B------:R-:W-:Y:S01]  /*7a40*/  FFMA.FTZ R92, R92, R74.reuse, -R5.reuse ;  /* 0x0000004a5c5c7223 */ /* 0x180fe20000010805 */
[-CC-:B------:R-:W-:Y:S01]  /*7a50*/  FFMA.FTZ R93, R93, R74.reuse, -R5.reuse ;  /* 0x0000004a5d5d7223 */ /* 0x180fe20000010805 */
[----:B--2---:R-:W-:Y:S01]  /*7a60*/  FMNMX.FTZ R124, R126, R125, !PT ;  /* 0x0000007d7e7c7209 */ /* 0x004fe20007810000 */
[----:B------:R-:W1:Y:S01]  /*7a70*/  MUFU.TANH R118, R118 ;  /* 0x0000007600767308 */ /* 0x000e620000002400 */
[-CC-:B------:R-:W-:Y:S01]  /*7a80*/  FFMA.FTZ R80, R80, R74.reuse, -R5.reuse ;  /* 0x0000004a50507223 */ /* 0x180fe20000010805 */
[--C-:B------:R-:W-:Y:S01]  /*7a90*/  FFMA.FTZ R81, R81, R74, -R5.reuse ;  /* 0x0000004a51517223 */ /* 0x100fe20000010805 */
[----:B---3--:R-:W-:Y:S01]  /*7aa0*/  FMNMX.FTZ R125, R127, R124, !PT ;  /* 0x0000007c7f7d7209 */ /* 0x008fe20007810000 */
[-CC-:B------:R-:W-:Y:S01]  /*7ab0*/  FFMA.FTZ R84, R84, R74.reuse, -R5.reuse ;  /* 0x0000004a54547223 */ /* 0x180fe20000010805 */
[-CC-:B------:R-:W-:Y:S01]  /*7ac0*/  FFMA.FTZ R85, R85, R74.reuse, -R5.reuse ;  /* 0x0000004a55557223 */ /* 0x180fe20000010805 */
[-CC-:B------:R-:W-:Y:S01]  /*7ad0*/  FFMA.FTZ R73, R73, R74.reuse, -R5.reuse ;  /* 0x0000004a49497223 */ /* 0x180fe20000010805 */
[----:B----4-:R-:W-:Y:S01]  /*7ae0*/  FMNMX.FTZ R124, R114, R125, !PT ;  /* 0x0000007d727c7209 */ /* 0x010fe20007810000 */
[----:B------:R-:W2:Y:S01]  /*7af0*/  MUFU.TANH R119, R119 ;  /* 0x0000007700777308 */ /* 0x000ea20000002400 */
[-CC-:B------:R-:W-:Y:S01]  /*7b00*/  FFMA.FTZ R76, R76, R74.reuse, -R5.reuse ;  /* 0x0000004a4c4c7223 */ /* 0x180fe20000010805 */
[----:B------:R-:W-:Y:S01]  /*7b10*/  FFMA.FTZ R77, R77, R74, -R5 ;  /* 0x0000004a4d4d7223 */ /* 0x000fe20000010805 */
[----:B0-----:R-:W-:-:S05]  /*7b20*/  FMNMX.FTZ R125, R115, R124, !PT ;  /* 0x0000007c737d7209 */ /* 0x001fca0007810000 */
[----:B------:R-:W0:Y:S01]  /*7b30*/  MUFU.TANH R106, R106 ;  /* 0x0000006a006a7308 */ /* 0x000e220000002400 */
[----:B-1----:R-:W-:-:S07]  /*7b40*/  FMNMX.FTZ R124, R118, R125, !PT ;  /* 0x0000007d767c7209 */ /* 0x002fce0007810000 */
[----:B------:R-:W1:Y:S01]  /*7b50*/  MUFU.TANH R107, R107 ;  /* 0x0000006b006b7308 */ /* 0x000e620000002400 */
[----:B--2---:R-:W-:-:S07]  /*7b60*/  FMNMX.FTZ R125, R119, R124, !PT ;  /* 0x0000007c777d7209 */ /* 0x004fce0007810000 */
[----:B------:R-:W2:Y:S01]  /*7b70*/  MUFU.TANH R110, R110 ;  /* 0x0000006e006e7308 */ /* 0x000ea20000002400 */
[----:B------:R-:W-:Y:S02]  /*7b80*/  WARPGROUP.DEPBAR.LE gsb0, 0x0 ;  /* 0x00008000000079c5 */ /* 0x000fe40000010000 */
[----:B------:R-:W-:Y:S01]  /*7b90*/  WARPGROUP.ARRIVE ;  /* 0x00000000000079c5 */ /* 0x000fe20000000000 */
[----:B0-----:R-:W-:-:S04]  /*7ba0*/  FMNMX.FTZ R124, R106, R125, !PT ;  /* 0x0000007d6a7c7209 */ /* 0x001fc80007810000 */
[----:B------:R-:W0:Y:S01]  /*7bb0*/  MUFU.TANH R111, R111 ;  /* 0x0000006f006f7308 */ /* 0x000e220000002400 */
[----:B------:R-:W-:Y:S01]  /*7bc0*/  HGMMA.64x96x16.F32 R24, gdesc[UR32].tnspB, R24, gsb0 ;  /* 0x41600000201879f0 */ /* 0x000fe20008000818 */
[----:B------:R-:W-:Y:S01]  /*7bd0*/  UIADD3 UR32, UR4, 0x780, URZ ;  /* 0x0000078004207890 */ /* 0x000fe2000fffe03f */
[----:B-1----:R-:W-:Y:S01]  /*7be0*/  FMNMX.FTZ R125, R107, R124, !PT ;  /* 0x0000007c6b7d7209 */ /* 0x002fe20007810000 */
[----:B------:R-:W-:Y:S01]  /*7bf0*/  UIADD3 UR34, UR10, 0x140, URZ ;  /* 0x000001400a227890 */ /* 0x000fe2000fffe03f */
[----:B------:R-:W-:Y:S01]  /*7c00*/  UMOV UR33, 0xc0000010 ;  /* 0xc000001000217882 */ /* 0x000fe20000000000 */
[----:B------:R-:W-:Y:S02]  /*7c10*/  UMOV UR35, 0x80000020 ;  /* 0x8000002000237882 */ /* 0x000fe40000000000 */
        /* <DEDUP_REMOVED lines=24> */
[----:B------:R-:W-:Y:S02]  /*7da0*/  WARPGROUP.DEPBAR.LE gsb0, 0x0 ;  /* 0x00008000000079c5 */ /* 0x000fe40000010000 */
[----:B------:R-:W-:-:S04]  /*7db0*/  WARPGROUP.ARRIVE ;  /* 0x00000000000079c5 */ /* 0x000fc80000000000 */
[----:B------:R-:W1:Y:S01]  /*7dc0*/  MUFU.TANH R131, R131 ;  /* 0x0000008300837308 */ /* 0x000e620000002400 */
[----:B--2---:R-:W-:Y:S01]  /*7dd0*/  FMNMX.FTZ R124, R86, R125, !PT ;  /* 0x0000007d567c7209 */ /* 0x004fe20007810000 */
[----:B------:R-:W-:Y:S01]  /*7de0*/  HGMMA.64x96x16.F32 R24, gdesc[UR32].tnspB, R24, gsb0 ;  /* 0x41600000201879f0 */ /* 0x000fe20008000818 */
[----:B------:R-:W-:Y:S02]  /*7df0*/  UIADD3 UR32, UR4, 0x900, URZ ;  /* 0x0000090004207890 */ /* 0x000fe4000fffe03f */
[----:B0-----:R-:W-:Y:S01]  /*7e00*/  FMNMX.FTZ R124, R87, R124, !PT ;  /* 0x0000007c577c7209 */ /* 0x001fe20007810000 */
[----:B------:R-:W-:Y:S02]  /*7e10*/  UIADD3 UR34, UR10, 0x180, URZ ;  /* 0x000001800a227890 */ /* 0x000fe4000fffe03f */
[----:B------:R-:W0:Y:S01]  /*7e20*/  MUFU.TANH R132, R132 ;  /* 0x0000008400847308 */ /* 0x000e220000002400 */
[----:B------:R-:W-:Y:S01]  /*7e30*/  UMOV UR33, 0xc0000010 ;  /* 0xc000001000217882 */ /* 0x000fe20000000000 */
[----:B------:R-:W-:-:S06]  /*7e40*/  UMOV UR35, 0x80000020 ;  /* 0x8000002000237882 */ /* 0x000fcc0000000000 */
[----:B------:R-:W2:Y:S01]  /*7e50*/  MUFU.TANH R78, R78 ;  /* 0x0000004e004e7308 */ /* 0x000ea20000002400 */
[----:B-1----:R-:W-:-:S07]  /*7e60*/  FMNMX.FTZ R125, R131, R124, !PT ;  /* 0x0000007c837d7209 */ /* 0x002fce0007810000 */
[----:B------:R-:W1:Y:S01]  /*7e70*/  MUFU.TANH R79, R79 ;  /* 0x0000004f004f7308 */ /* 0x000e620000002400 */
[----:B0-----:R-:W-:-:S07]  /*7e80*/  FMNMX.FTZ R125, R132, R125, !PT ;  /* 0x0000007d847d7209 */ /* 0x001fce0007810000 */
[----:B------:R-:W-:Y:S01]  /*7e90*/  MUFU.EX2 R20, R128 ;  /* 0x0000008000147308 */ /* 0x000fe20000000800 */
[----:B--2---:R-:W-:-:S07]  /*7ea0*/  FMNMX.FTZ R124, R78, R125, !PT ;  /* 0x0000007d4e7c7209 */ /* 0x004fce0007810000 */
[----:B------:R-:W-:Y:S01]  /*7eb0*/  MUFU.EX2 R120, R137 ;  /* 0x0000008900787308 */ /* 0x000fe20000000800 */
[----:B-1----:R-:W-:-:S05]  /*7ec0*/  FMNMX.FTZ R124, R79, R124, !PT ;  /* 0x0000007c4f7c7209 */ /* 0x002fca0007810000 */
[----:B------:R-:W0:Y:S02]  /*7ed0*/  SHFL.BFLY PT, R125, R124, 0x2, 0x1f ;  /* 0x0c401f007c7d7f89 */ /* 0x000e2400000e0000 */
[----:B------:R-:W-:Y:S08]  /*7ee0*/  MUFU.EX2 R133, R133 ;  /* 0x0000008500857308 */ /* 0x000ff00000000800 */
[----:B------:R-:W1:Y:S08]  /*7ef0*/  MUFU.EX2 R7, R7 ;  /* 0x0000000700077308 */ /* 0x000e700000000800 */
[----:B------:R-:W2:Y:S01]  /*7f00*/  MUFU.EX2 R135, R135 ;  /* 0x0000008700877308 */ /* 0x000ea20000000800 */
[----:B0-----:R-:W-:Y:S01]  /*7f10*/  FMNMX.FTZ R125, R124, R125, !PT ;  /* 0x0000007d7c7d7209 */ /* 0x001fe20007810000 */
[----:B------:R-:W-:-:S06]  /*7f20*/  FFMA.FTZ R124, R72, R74, -R5 ;  /* 0x0000004a487c7223 */ /* 0x000fcc0000010805 */
[----:B------:R-:W0:Y:S01]  /*7f30*/  MUFU.EX2 R134, R134 ;  /* 0x0000008600867308 */ /* 0x000e220000000800 */
[----:B-1----:R-:W-:Y:S01]  /*7f40*/  FFMA.FTZ R4, R133, R4, R7 ;  /* 0x0000000485047223 */ /* 0x002fe20000010007 */
[----:B------:R-:W1:Y:S06]  /*7f50*/  SHFL.BFLY PT, R128, R125, 0x1, 0x1f ;  /* 0x0c201f007d807f89 */ /* 0x000e6c00000e0000 */
[----:B------:R3:W-:Y:S08]  /*7f60*/  MUFU.EX2 R121, R138 ;  /* 0x0000008a00797308 */ /* 0x0007f00000000800 */
[----:B------:R-:W-:Y:S08]  /*7f70*/  MUFU.EX2 R136, R136 ;  /* 0x0000008800887308 */ /* 0x000ff00000000800 */
[----:B------:R-:W-:Y:S01]  /*7f80*/  MUFU.EX2 R8, R8 ;  /* 0x0000000800087308 */ /* 0x000fe20000000800 */
[----:B-1----:R-:W-:-:S05]  /*7f90*/  FMNMX.FTZ R72, R125, R128, !PT ;  /* 0x000000807d487209 */ /* 0x002fca0007810000 */
[CC--:B------:R-:W-:Y:S01]  /*7fa0*/  FMUL.FTZ R137, R72.reuse, R74.reuse ;  /* 0x0000004a48897220 */ /* 0x0c0fe20000410000 */
[----:B------:R-:W-:Y:S01]  /*7fb0*/  FADD.FTZ R5, -R72, R6 ;  /* 0x0000000648057221 */ /* 0x000fe20000010100 */
[----:B------:R-:W-:Y:S02]  /*7fc0*/  WARPGROUP.DEPBAR.LE gsb0, 0x0 ;  /* 0x00008000000079c5 */ /* 0x000fe40000010000 */
[----:B------:R-:W-:Y:S01]  /*7fd0*/  WARPGROUP.ARRIVE ;  /* 0x00000000000079c5 */ /* 0x000fe20000000000 */
[-CC-:B------:R-:W-:Y:S01]  /*7fe0*/  FFMA.FTZ R128, R13, R74.reuse, -R137.reuse ;  /* 0x0000004a0d807223 */ /* 0x180fe20000010889 */
[----:B------:R-:W-:Y:S02]  /*7ff0*/  IMAD.U32 R13, RZ, RZ, UR36 ;  /* 0x00000024ff0d7e24 */ /* 0x000fe4000f8e00ff */
[-C--:B------:R-:W-:Y:S01]  /*8000*/  FMUL.FTZ R125, R5, R74.reuse ;  /* 0x0000004a057d7220 */ /* 0x080fe20000410000 */
[-CC-:B------:R-:W-:Y:S01]  /*8010*/  FFMA.FTZ R5, R9, R74.reuse, -R137.reuse ;  /* 0x0000004a09057223 */ /* 0x180fe20000010889 */
[-CC-:B------:R-:W-:Y:S01]  /*8020*/  FFMA.FTZ R9, R10, R74.reuse, -R137.reuse ;  /* 0x0000004a0a097223 */ /* 0x180fe20000010889 */
[----:B------:R-:W-:Y:S01]  /*8030*/  HGMMA.64x96x16.F32 R24, gdesc[UR32].tnspB, R24, gsb0 ;  /* 0x41600000201879f0 */ /* 0x000fe20008000818 */
[----:B------:R-:W-:Y:S01]  /*8040*/  UIADD3 UR32, UR4, 0xa80, URZ ;  /* 0x00000a8004207890 */ /* 0x000fe2000fffe03f */
[----:B------:R-:W-:Y:S01]  /*8050*/  @!P1 LEA R13, R13, UR37, 0x3 ;  /* 0x000000250d0d9c11 */ /* 0x000fe2000f8e18ff */
[----:B------:R-:W-:Y:S01]  /*8060*/  UIADD3 UR34, UR10, 0x1c0, URZ ;  /* 0x000001c00a227890 */ /* 0x000fe2000fffe03f */
[----:B------:R-:W-:Y:S01]  /*8070*/  VIADD R6, R140, 0x9 ;  /* 0x000000098c067836 */ /* 0x000fe20000000000 */
[----:B------:R-:W-:Y:S01]  /*8080*/  UMOV UR33, 0xc0000010 ;  /* 0xc000001000217882 */ /* 0x000fe20000000000 */
[----:B------:R-:W-:Y:S01]  /*8090*/  UMOV UR35, 0x80000020 ;  /* 0x8000002000237882 */ /* 0x000fe20000000000 */
[----:B------:R-:W-:Y:S01]  /*80a0*/  MUFU.EX2 R125, R125 ;  /* 0x0000007d007d7308 */ /* 0x000fe20000000800 */
[----:B------:R-:W-:Y:S01]  /*80b0*/  @!P1 VIADD R13, R13, 0x31c40 ;  /* 0x00031c400d0d9836 */ /* 0x000fe20000000000 */
[----:B------:R-:W-:Y:S01]  /*80c0*/  SEL R6, R6, 0x9, !P2 ;  /* 0x0000000906067807 */ /* 0x000fe20005000000 */
[-CC-:B---3--:R-:W-:Y:S01]  /*80d0*/  FFMA.FTZ R138, R14, R74.reuse, -R137.reuse ;  /* 0x0000004a0e8a7223 */ /* 0x188fe20000010889 */
[-CC-:B------:R-:W-:Y:S01]  /*80e0*/  FFMA.FTZ R14, R114, R74.reuse, -R137.reuse ;  /* 0x0000004a720e7223 */ /* 0x180fe20000010889 */
[-C--:B------:R-:W-:Y:S01]  /*80f0*/  FFMA.FTZ R114, R115, R74.reuse, -R137 ;  /* 0x0000004a73727223 */ /* 0x080fe20000010889 */
[----:B------:R-:W-:Y:S01]  /*8100*/  @!P1 PRMT R13, RZ, 0x654, R13 ;  /* 0x00000654ff0d9816 */ /* 0x000fe2000000000d */
[-CC-:B------:R-:W-:Y:S01]  /*8110*/  FFMA.FTZ R115, R118, R74.reuse, -R137.reuse ;  /* 0x0000004a76737223 */ /* 0x180fe20000010889 */
[----:B------:R-:W1:Y:S01]  /*8120*/  MUFU.EX2 R5, R5 ;  /* 0x0000000500057308 */ /* 0x000e620000000800 */
[-CC-:B------:R-:W-:Y:S01]  /*8130*/  FFMA.FTZ R10, R21, R74.reuse, -R137.reuse ;  /* 0x0000004a150a7223 */ /* 0x180fe20000010889 */
[-CC-:B------:R-:W-:Y:S01]  /*8140*/  FFMA.FTZ R118, R119, R74.reuse, -R137.reuse ;  /* 0x0000004a77767223 */ /* 0x180fe20000010889 */
[----:B--2---:R-:W-:Y:S01]  /*8150*/  FADD.FTZ R119, R135, R4 ;  /* 0x0000000487777221 */ /* 0x004fe20000010000 */
[-CC-:B------:R-:W-:Y:S01]  /*8160*/  FFMA.FTZ R139, R22, R74.reuse, -R137.reuse ;  /* 0x0000004a168b7223 */ /* 0x180fe20000010889 */
[-CC-:B------:R-:W-:Y:S01]  /*8170*/  FFMA.FTZ R22, R129, R74.reuse, -R137.reuse ;  /* 0x0000004a81167223 */ /* 0x180fe20000010889 */
[----:B------:R-:W-:Y:S01]  /*8180*/  F2FP.F16.F32.PACK_AB R4, R135, R7 ;  /* 0x000000078704723e */ /* 0x000fe200000000ff */
        /* <DEDUP_REMOVED lines=14> */
[----:B------:R-:W-:Y:S01]  /*8270*/  FFMA.FTZ R78, R78, R74, -R137 ;  /* 0x0000004a4e4e7223 */ /* 0x000fe20000010889 */
[C---:B------:R-:W-:Y:S01]  /*8280*/  ISETP.GT.AND P2, PT, R0.reuse, RZ, PT ;  /* 0x000000ff0000720c */ /* 0x040fe20003f44270 */
[----:B------:R-:W-:Y:S01]  /*8290*/  VIADD R0, R0, 0xffffffff ;  /* 0xffffffff00007836 */ /* 0x000fe20000000000 */
[----:B------:R-:W-:Y:S08]  /*82a0*/  MUFU.EX2 R138, R138 ;  /* 0x0000008a008a7308 */ /* 0x000ff00000000800 */
[----:B------:R-:W-:Y:S08]  /*82b0*/  MUFU.EX2 R10, R10 ;  /* 0x0000000a000a7308 */ /* 0x000ff00000000800 */
[----:B------:R-:W4:Y:S08]  /*82c0*/  MUFU.EX2 R11, R11 ;  /* 0x0000000b000b7308 */ /* 0x000f300000000800 */
[----:B------:R-:W5:Y:S08]  /*82d0*/  MUFU.EX2 R139, R139 ;  /* 0x0000008b008b7308 */ /* 0x000f700000000800 */
[----:B------:R-:W5:Y:S08]  /*82e0*/  MUFU.EX2 R12, R12 ;  /* 0x0000000c000c7308 */ /* 0x000f700000000800 */
[----:B------:R-:W5:Y:S08]  /*82f0*/  MUFU.EX2 R22, R22 ;  /* 0x0000001600167308 */ /* 0x000f700000000800 */
[----:B------:R-:W5:Y:S08]  /*8300*/  MUFU.EX2 R15, R15 ;  /* 0x0000000f000f7308 */ /* 0x000f700000000800 */
[----:B------:R-:W5:Y:S01]  /*8310*/  MUFU.EX2 R129, R129 ;  /* 0x0000008100817308 */ /* 0x000f620000000800 */
[----:B------:R-:W-:-:S02]  /*8320*/  WARPGROUP.DEPBAR.LE gsb0, 0x0 ;  /* 0x00008000000079c5 */ /* 0x000fc40000010000 */
[----:B------:R-:W-:-:S05]  /*8330*/  WARPGROUP.ARRIVE ;  /* 0x00000000000079c5 */ /* 0x000fca0000000000 */
[----:B------:R-:W-:Y:S01]  /*8340*/  MUFU.EX2 R21, R21 ;  /* 0x0000001500157308 */ /* 0x000fe20000000800 */
[----:B------:R-:W-:Y:S01]  /*8350*/  HGMMA.64x96x16.F32 R24, gdesc[UR32].tnspB, R24, gsb0 ;  /* 0x41600000201879f0 */ /* 0x000fe20008000818 */
[----:B------:R-:W-:Y:S02]  /*8360*/  UIADD3 UR32, UR4, 0xc00, URZ ;  /* 0x00000c0004207890 */ /* 0x000fe4000fffe03f */
[----:B------:R-:W-:-:S04]  /*8370*/  UIADD3 UR34, UR10, 0x200, URZ ;  /* 0x000002000a227890 */ /* 0x000fc8000fffe03f */
[----:B------:R-:W5:Y:S01]  /*8380*/  MUFU.EX2 R23, R23 ;  /* 0x0000001700177308 */ /* 0x000f620000000800 */
[----:B------:R-:W-:Y:S01]  /*8390*/  UMOV UR33, 0xc0000010 ;  /* 0xc000001000217882 */ /* 0x000fe20000000000 */
[----:B------:R-:W-:-:S06]  /*83a0*/  UMOV UR35, 0x80000020 ;  /* 0x8000002000237882 */ /* 0x000fcc0000000000 */
        /* <DEDUP_REMOVED lines=9> */
[----:B------:R-:W5:Y:S08]  /*8440*/  MUFU.EX2 R117, R117 ;  /* 0x0000007500757308 */ /* 0x000f700000000800 */
[----:B------:R-:W5:Y:S08]  /*8450*/  MUFU.EX2 R118, R118 ;  /* 0x0000007600767308 */ /* 0x000f700000000800 */
[----:B------:R-:W5:Y:S01]  /*8460*/  MUFU.EX2 R104, R104 ;  /* 0x0000006800687308 */ /* 0x000f620000000800 */
[----:B------:R-:W-:-:S02]  /*8470*/  WARPGROUP.DEPBAR.LE gsb0, 0x0 ;  /* 0x00008000000079c5 */ /* 0x000fc40000010000 */
[----:B------:R-:W-:-:S05]  /*8480*/  WARPGROUP.ARRIVE ;  /* 0x00000000000079c5 */ /* 0x000fca0000000000 */
[----:B------:R-:W-:Y:S01]  /*8490*/  MUFU.EX2 R105, R105 ;  /* 0x0000006900697308 */ /* 0x000fe20000000800 */
[----:B------:R-:W-:Y:S07]  /*84a0*/  HGMMA.64x96x16.F32 R24, gdesc[UR32].tnspB, R24, gsb0 ;  /* 0x41600000201879f0 */ /* 0x000fee0008000818 */
        /* <DEDUP_REMOVED lines=16> */
[----:B0-----:R-:W-:Y:S01]  /*85b0*/  IMAD.U32 R6, RZ, RZ, UR6 ;  /* 0x00000006ff067e24 */ /* 0x001fe2000f8e00ff */
[----:B------:R-:W-:Y:S01]  /*85c0*/  UMOV UR6, UR36 ;  /* 0x0000002400067c82 */ /* 0x000fe20008000000 */
[-C--:B------:R-:W-:Y:S01]  /*85d0*/  FMUL.FTZ R24, R24, R133.reuse ;  /* 0x0000008518187220 */ /* 0x080fe20000410000 */
[-C--:B------:R-:W-:Y:S01]  /*85e0*/  FMUL.FTZ R25, R25, R133.reuse ;  /* 0x0000008519197220 */ /* 0x080fe20000410000 */
[----:B------:R-:W-:Y:S01]  /*85f0*/  FMUL.FTZ R28, R28, R133 ;  /* 0x000000851c1c7220 */ /* 0x000fe20000410000 */
[----:B------:R-:W-:Y:S01]  /*8600*/  @!P1 LEA R6, R6, UR37, 0x3 ;  /* 0x0000002506069c11 */ /* 0x000fe2000f8e18ff */
[-CC-:B-1----:R-:W-:Y:S01]  /*8610*/  FFMA.FTZ R13, R106, R74.reuse, -R137.reuse ;  /* 0x0000004a6a0d7223 */ /* 0x182fe20000010889 */
[-CC-:B------:R-:W-:Y:S01]  /*8620*/  FFMA.FTZ R106, R107, R74.reuse, -R137.reuse ;  /* 0x0000004a6b6a7223 */ /* 0x180fe20000010889 */
[-CC-:B------:R-:W-:Y:S01]  /*8630*/  FFMA.FTZ R107, R110, R74.reuse, -R137.reuse ;  /* 0x0000004a6e6b7223 */ /* 0x180fe20000010889 */
[-C--:B------:R-:W-:Y:S01]  /*8640*/  FFMA.FTZ R110, R111, R74.reuse, -R137 ;  /* 0x0000004a6f6e7223 */ /* 0x080fe20000010889 */
[----:B------:R-:W-:Y:S01]  /*8650*/  FADD.FTZ R111, R134, R119 ;  /* 0x00000077866f7221 */ /* 0x000fe20000010000 */
[-C--:B------:R-:W-:Y:S01]  /*8660*/  FFMA.FTZ R119, R98, R74.reuse, -R137 ;  /* 0x0000004a62777223 */ /* 0x080fe20000010889 */
[----:B------:R-:W-:Y:S01]  /*8670*/  FFMA.FTZ R98, R125, R3, R5 ;  /* 0x000000037d627223 */ /* 0x000fe20000010005 */
[C---:B--2---:R-:W-:Y:S01]  /*8680*/  F2FP.F16.F32.PACK_AB R5, R9.reuse, R5 ;  /* 0x000000050905723e */ /* 0x044fe200000000ff */
[----:B------:R-:W-:Y:S01]  /*8690*/  FADD.FTZ R111, R136, R111 ;  /* 0x0000006f886f7221 */ /* 0x000fe20000010000 */
[----:B------:R5:W-:Y:S01]  /*86a0*/  MUFU.EX2 R3, R119 ;  /* 0x0000007700037308 */ /* 0x000be20000000800 */
[----:B------:R-:W-:Y:S01]  /*86b0*/  FADD.FTZ R7, R9, R98 ;  /* 0x0000006209077221 */ /* 0x000fe20000010000 */
[-C--:B------:R-:W-:Y:S01]  /*86c0*/  FFMA.FTZ R98, R99, R74.reuse, -R137 ;  /* 0x0000004a63627223 */ /* 0x080fe20000010889 */
[----:B------:R-:W-:Y:S01]  /*86d0*/  FADD.FTZ R90, R8, R111 ;  /* 0x0000006f085a7221 */ /* 0x000fe20000010000 */
[-C--:B------:R-:W-:Y:S01]  /*86e0*/  FFMA.FTZ R99, R102, R74.reuse, -R137 ;  /* 0x0000004a66637223 */ /* 0x080fe20000010889 */
[----:B---3--:R-:W-:Y:S01]  /*86f0*/  FADD.FTZ R7, R128, R7 ;  /* 0x0000000780077221 */ /* 0x008fe20000010000 */
[-CC-:B------:R-:W-:Y:S01]  /*8700*/  FFMA.FTZ R9, R91, R74.reuse, -R137.reuse ;  /* 0x0000004a5b097223 */ /* 0x180fe20000010889 */
[----:B----4-:R-:W-:Y:S01]  /*8710*/  FADD.FTZ R111, R11, R90 ;  /* 0x0000005a0b6f7221 */ /* 0x010fe20000010000 */
[----:B------:R-:W-:Y:S01]  /*8720*/  FFMA.FTZ R102, R95, R74, -R137 ;  /* 0x0000004a5f667223 */ /* 0x000fe20000010889 */
[C---:B------:R-:W-:Y:S01]  /*8730*/  FADD.FTZ R135, R138.reuse, R7 ;  /* 0x000000078a877221 */ /* 0x040fe20000010000 */
[----:B------:R-:W-:Y:S01]  /*8740*/  F2FP.F16.F32.PACK_AB R7, R138, R128 ;  /* 0x000000808a07723e */ /* 0x000fe200000000ff */
[-CC-:B------:R-:W-:Y:S01]  /*8750*/  FFMA.FTZ R91, R94, R74.reuse, -R137.reuse ;  /* 0x0000004a5e5b7223 */ /* 0x180fe20000010889 */
[-C--:B------:R-:W-:Y:S01]  /*8760*/  FFMA.FTZ R95, R82, R74.reuse, -R137 ;  /* 0x0000004a525f7223 */ /* 0x080fe20000010889 */
[----:B------:R-:W-:Y:S01]  /*8770*/  FADD.FTZ R128, R10, R135 ;  /* 0x000000870a807221 */ /* 0x000fe20000010000 */
[----:B------:R-:W-:Y:S01]  /*8780*/  FFMA.FTZ R94, R83, R74, -R137 ;  /* 0x0000004a535e7223 */ /* 0x000fe20000010889 */
[----:B------:R-:W-:Y:S01]  /*8790*/  @!P1 VIADD R6, R6, 0x31c60 ;  /* 0x00031c6006069836 */ /* 0x000fe20000000000 */
[----:B------:R-:W0:Y:S01]  /*87a0*/  MUFU.EX2 R13, R13 ;  /* 0x0000000d000d7308 */ /* 0x000e220000000800 */
[----:B-----5:R-:W-:Y:S01]  /*87b0*/  FADD.FTZ R119, R139, R128 ;  /* 0x000000808b777221 */ /* 0x020fe20000010000 */
[----:B------:R-:W-:Y:S01]  /*87c0*/  FADD.FTZ R128, R12, R111 ;  /* 0x0000006f0c807221 */ /* 0x000fe20000010000 */
[----:B------:R-:W-:Y:S01]  /*87d0*/  F2FP.F16.F32.PACK_AB R8, R11, R8 ;  /* 0x000000080b08723e */ /* 0x000fe200000000ff */
[----:B------:R-:W-:Y:S01]  /*87e0*/  FMUL.FTZ R29, R29, R133 ;  /* 0x000000851d1d7220 */ /* 0x000fe20000410000 */
[----:B------:R-:W-:Y:S01]  /*87f0*/  FADD.FTZ R82, R22, R119 ;  /* 0x0000007716527221 */ /* 0x000fe20000010000 */
[----:B------:R-:W-:Y:S01]  /*8800*/  FADD.FTZ R83, R15, R128 ;  /* 0x000000800f537221 */ /* 0x000fe20000010000 */
[----:B------:R-:W-:Y:S01]  /*8810*/  @!P1 PRMT R6, RZ, 0x654, R6 ;  /* 0x00000654ff069816 */ /* 0x000fe20000000006 */
[----:B------:R-:W1:Y:S01]  /*8820*/  MUFU.EX2 R106, R106 ;  /* 0x0000006a006a7308 */ /* 0x000e620000000800 */
[----:B------:R-:W-:Y:S01]  /*8830*/  FADD.FTZ R128, R129, R82 ;  /* 0x0000005281807221 */ /* 0x000fe20000010000 */
[----:B------:R-:W-:Y:S01]  /*8840*/  FADD.FTZ R130, R20, R83 ;  /* 0x0000005314827221 */ /* 0x000fe20000010000 */
[----:B------:R2:W-:Y:S01]  /*8850*/  @!P1 SYNCS.ARRIVE.TRANS64.RED.A1T0 RZ, [R6+URZ], RZ ;  /* 0x000000ff06ff99a7 */ /* 0x0005e2000810043f */
[----:B------:R-:W-:Y:S01]  /*8860*/  F2FP.F16.F32.PACK_AB R20, R23, R20 ;  /* 0x000000141714723e */ /* 0x000fe200000000ff */
[----:B------:R-:W-:Y:S01]  /*8870*/  FADD.FTZ R128, R21, R128 ;  /* 0x0000008015807221 */ /* 0x000fe20000010000 */
[----:B------:R-:W-:Y:S01]  /*8880*/  FADD.FTZ R111, R23, R130 ;  /* 0x00000082176f7221 */ /* 0x000fe20000010000 */
[C---:B------:R-:W-:Y:S01]  /*8890*/  F2FP.F16.F32.PACK_AB R21, R123.reuse, R21 ;  /* 0x000000157b15723e */ /* 0x040fe200000000ff */
[----:B------:R3:W-:Y:S01]  /*88a0*/  MUFU.EX2 R82, R103 ;  /* 0x0000006700527308 */ /* 0x0007e20000000800 */
[----:B------:R-:W-:Y:S01]  /*88b0*/  FADD.FTZ R119, R123, R128 ;  /* 0x000000807b777221 */ /* 0x000fe20000010000 */
[----:B------:R-:W-:Y:S01]  /*88c0*/  FADD.FTZ R128, R120, R111 ;  /* 0x0000006f78807221 */ /* 0x000fe20000010000 */
[----:B--2---:R-:W-:Y:S01]  /*88d0*/  F2FP.F16.F32.PACK_AB R6, R136, R134 ;  /* 0x000000868806723e */ /* 0x004fe200000000ff */
[-C--:B------:R-:W-:Y:S01]  /*88e0*/  FMUL.FTZ R32, R32, R133.reuse ;  /* 0x0000008520207220 */ /* 0x080fe20000410000 */
[----:B------:R-:W-:Y:S01]  /*88f0*/  FADD.FTZ R119, R122, R119 ;  /* 0x000000777a777221 */ /* 0x000fe20000010000 */
[C---:B------:R-:W-:Y:S01]  /*8900*/  F2FP.F16.F32.PACK_AB R23, R126.reuse, R122 ;  /* 0x0000007a7e17723e */ /* 0x040fe200000000ff */
[-C--:B------:R-:W-:Y:S01]  /*8910*/  FMUL.FTZ R33, R33, R133.reuse ;  /* 0x0000008521217220 */ /* 0x080fe20000410000 */
[----:B------:R2:W-:Y:S01]  /*8920*/  MUFU.EX2 R83, R9 ;  /* 0x0000000900537308 */ /* 0x0005e20000000800 */
[----:B---3--:R-:W-:Y:S01]  /*8930*/  FADD.FTZ R103, R121, R128 ;  /* 0x0000008079677221 */ /* 0x008fe20000010000 */
[----:B------:R-:W-:Y:S01]  /*8940*/  FADD.FTZ R119, R126, R119 ;  /* 0x000000777e777221 */ /* 0x000fe20000010000 */
[----:B------:R3:W-:Y:S01]  /*8950*/  STSM.16.M88.4 [R2+0x24300], R4 ;  /* 0x0243000402007844 */ /* 0x0007e20000000200 */
[-C--:B------:R-:W-:Y:S01]  /*8960*/  FMUL.FTZ R36, R36, R133.reuse ;  /* 0x0000008524247220 */ /* 0x080fe20000410000 */
[----:B------:R-:W-:Y:S01]  /*8970*/  FADD.FTZ R128, R112, R103 ;  /* 0x0000006770807221 */ /* 0x000fe20000010000 */
[----:B------:R-:W-:Y:S01]  /*8980*/  FADD.FTZ R119, R14, R119 ;  /* 0x000000770e777221 */ /* 0x000fe20000010000 */
[C---:B------:R-:W-:Y:S01]  /*8990*/  F2FP.F16.F32.PACK_AB R112, R113.reuse, R112 ;  /* 0x000000707170723e */ /* 0x040fe200000000ff */
[----:B------:R-:W4:Y:S01]  /*89a0*/  MUFU.EX2 R107, R107 ;  /* 0x0000006b006b7308 */ /* 0x000f220000000800 */
[----:B------:R-:W-:Y:S01]  /*89b0*/  FADD.FTZ R11, R113, R128 ;  /* 0x00000080710b7221 */ /* 0x000fe20000010000 */
[----:B--2---:R-:W-:Y:S01]  /*89c0*/  F2FP.F16.F32.PACK_AB R9, R139, R10 ;  /* 0x0000000a8b09723e */ /* 0x004fe200000000ff */
[-C--:B------:R-:W-:Y:S01]  /*89d0*/  FMUL.FTZ R37, R37, R133.reuse ;  /* 0x0000008525257220 */ /* 0x080fe20000410000 */
[----:B------:R-:W-:Y:S01]  /*89e0*/  F2FP.F16.F32.PACK_AB R10, R15, R12 ;  /* 0x0000000c0f0a723e */ /* 0x000fe200000000ff */
[C---:B------:R-:W-:Y:S01]  /*89f0*/  FADD.FTZ R12, R114.reuse, R119 ;  /* 0x00000077720c7221 */ /* 0x040fe20000010000 */
[----:B------:R-:W-:Y:S01]  /*8a00*/  F2FP.F16.F32.PACK_AB R113, R114, R14 ;  /* 0x0000000e7271723e */ /* 0x000fe200000000ff */
[-C--:B------:R-:W-:Y:S01]  /*8a10*/  FMUL.FTZ R40, R40, R133.reuse ;  /* 0x0000008528287220 */ /* 0x080fe20000410000 */
[----:B------:R-:W2:Y:S01]  /*8a20*/  MUFU.EX2 R110, R110 ;  /* 0x0000006e006e7308 */ /* 0x000ea20000000800 */
[----:B------:R-:W-:Y:S01]  /*8a30*/  F2FP.F16.F32.PACK_AB R114, R117, R116 ;  /* 0x000000747572723e */ /* 0x000fe200000000ff */
[-C--:B------:R-:W-:Y:S01]  /*8a40*/  FMUL.FTZ R41, R41, R133.reuse ;  /* 0x0000008529297220 */ /* 0x080fe20000410000 */
[----:B---3--:R-:W-:Y:S01]  /*8a50*/  FADD.FTZ R6, R116, R11 ;  /* 0x0000000b74067221 */ /* 0x008fe20000010000 */
[----:B------:R-:W-:Y:S01]  /*8a60*/  FADD.FTZ R5, R115, R12 ;  /* 0x0000000c73057221 */ /* 0x000fe20000010000 */
[----:B------:R-:W-:Y:S01]  /*8a70*/  F2FP.F16.F32.PACK_AB R11, R129, R22 ;  /* 0x00000016810b723e */ /* 0x000fe200000000ff */
[-C--:B------:R-:W-:Y:S01]  /*8a80*/  FMUL.FTZ R44, R44, R133.reuse ;  /* 0x000000852c2c7220 */ /* 0x080fe20000410000 */
[----:B------:R-:W-:Y:S01]  /*8a90*/  FADD.FTZ R7, R117, R6 ;  /* 0x0000000675077221 */ /* 0x000fe20000010000 */
[----:B------:R-:W-:Y:S01]  /*8aa0*/  FADD.FTZ R6, R118, R5 ;  /* 0x0000000576067221 */ /* 0x000fe20000010000 */
[----:B------:R-:W3:Y:S01]  /*8ab0*/  MUFU.EX2 R98, R98 ;  /* 0x0000006200627308 */ /* 0x000ee20000000800 */
[----:B------:R5:W-:Y:S01]  /*8ac0*/  STSM.16.M88.4 [R2+0x25b00], R8 ;  /* 0x025b000802007844 */ /* 0x000be20000000200 */
[----:B------:R-:W-:Y:S01]  /*8ad0*/  FADD.FTZ R12, R104, R7 ;  /* 0x00000007680c7221 */ /* 0x000fe20000010000 */
[----:B0-----:R-:W-:Y:S01]  /*8ae0*/  FADD.FTZ R5, R13, R6 ;  /* 0x000000060d057221 */ /* 0x001fe20000010000 */
[----:B------:R-:W-:Y:S01]  /*8af0*/  F2FP.F16.F32.PACK_AB R22, R121, R120 ;  /* 0x000000787916723e */ /* 0x000fe200000000ff */
[----:B------:R-:W-:Y:S01]  /*8b00*/  FMUL.FTZ R45, R45, R133 ;  /* 0x000000852d2d7220 */ /* 0x000fe20000410000 */
[C---:B------:R-:W-:Y:S01]  /*8b10*/  FADD.FTZ R7, R105.reuse, R12 ;  /* 0x0000000c69077221 */ /* 0x040fe20000010000 */
[----:B-1----:R-:W-:Y:S01]  /*8b20*/  FADD.FTZ R6, R106, R5 ;  /* 0x000000056a067221 */ /* 0x002fe20000010000 */
[----:B------:R-:W0:Y:S01]  /*8b30*/  MUFU.EX2 R99, R99 ;  /* 0x0000006300637308 */ /* 0x000e220000000800 */
[----:B------:R-:W-:Y:S01]  /*8b40*/  F2FP.F16.F32.PACK_AB R104, R105, R104 ;  /* 0x000000686968723e */ /* 0x000fe200000000ff */
[----:B------:R-:W-:Y:S01]  /*8b50*/  FADD.FTZ R12, R108, R7 ;  /* 0x000000076c0c7221 */ /* 0x000fe20000010000 */
[----:B----4-:R-:W-:Y:S01]  /*8b60*/  FADD.FTZ R5, R107, R6 ;  /* 0x000000066b057221 */ /* 0x010fe20000010000 */
[----:B------:R-:W-:Y:S01]  /*8b70*/  F2FP.F16.F32.PACK_AB R115, R118, R115 ;  /* 0x000000737673723e */ /* 0x000fe200000000ff */
[----:B------:R-:W-:Y:S01]  /*8b80*/  STSM.16.M88.4 [R2+0x27300], R20 ;  /* 0x0273001402007844 */ /* 0x000fe20000000200 */
[----:B------:R-:W-:Y:S01]  /*8b90*/  FADD.FTZ R7, R109, R12 ;  /* 0x0000000c6d077221 */ /* 0x000fe20000010000 */
[----:B--2---:R-:W-:Y:S01]  /*8ba0*/  FADD.FTZ R6, R110, R5 ;  /* 0x000000056e067221 */ /* 0x004fe20000010000 */
[----:B------:R-:W1:Y:S01]  /*8bb0*/  MUFU.EX2 R90, R127 ;  /* 0x0000007f005a7308 */ /* 0x000e620000000800 */
[----:B------:R-:W-:Y:S01]  /*8bc0*/  F2FP.F16.F32.PACK_AB R105, R106, R13 ;  /* 0x0000000d6a69723e */ /* 0x000fe200000000ff */
[----:B------:R-:W-:Y:S01]  /*8bd0*/  FADD.FTZ R12, R96, R7 ;  /* 0x00000007600c7221 */ /* 0x000fe20000010000 */
[----:B------:R-:W-:Y:S01]  /*8be0*/  FADD.FTZ R5, R3, R6 ;  /* 0x0000000603057221 */ /* 0x000fe20000010000 */
[C---:B------:R-:W-:Y:S01]  /*8bf0*/  F2FP.F16.F32.PACK_AB R96, R97.reuse, R96 ;  /* 0x000000606160723e */ /* 0x040fe200000000ff */
[----:B------:R-:W-:Y:S01]  /*8c00*/  STSM.16.M88.4 [R2+0x28b00], R112 ;  /* 0x028b007002007844 */ /* 0x000fe20000000200 */
[----:B------:R-:W-:Y:S01]  /*8c10*/  FADD.FTZ R7, R97, R12 ;  /* 0x0000000c61077221 */ /* 0x000fe20000010000 */
[C---:B---3--:R-:W-:Y:S01]  /*8c20*/  FADD.FTZ R6, R98.reuse, R5 ;  /* 0x0000000562067221 */ /* 0x048fe20000010000 */
[----:B------:R-:W2:Y:S01]  /*8c30*/  MUFU.EX2 R91, R91 ;  /* 0x0000005b005b7308 */ /* 0x000ea20000000800 */
[----:B------:R-:W-:Y:S01]  /*8c40*/  F2FP.F16.F32.PACK_AB R97, R98, R3 ;  /* 0x000000036261723e */ /* 0x000fe200000000ff */
[----:B------:R-:W-:Y:S01]  /*8c50*/  FADD.FTZ R12, R100, R7 ;  /* 0x00000007640c7221 */ /* 0x000fe20000010000 */
[----:B0-----:R-:W-:Y:S01]  /*8c60*/  FADD.FTZ R5, R99, R6 ;  /* 0x0000000663057221 */ /* 0x001fe20000010000 */
[----:B------:R-:W-:Y:S01]  /*8c70*/  F2FP.F16.F32.PACK_AB R106, R109, R108 ;  /* 0x0000006c6d6a723e */ /* 0x000fe200000000ff */
[----:B------:R-:W-:Y:S01]  /*8c80*/  FMUL.FTZ R48, R48, R133 ;  /* 0x0000008530307220 */ /* 0x000fe20000410000 */
[C---:B------:R-:W-:Y:S01]  /*8c90*/  FADD.FTZ R7, R101.reuse, R12 ;  /* 0x0000000c65077221 */ /* 0x040fe20000010000 */
[----:B------:R-:W-:Y:S01]  /*8ca0*/  F2FP.F16.F32.PACK_AB R107, R110, R107 ;  /* 0x0000006b6e6b723e */ /* 0x000fe200000000ff */
[----:B------:R-:W0:Y:S01]  /*8cb0*/  MUFU.EX2 R4, R102 ;  /* 0x0000006600047308 */ /* 0x000e220000000800 */
[----:B-1----:R-:W-:Y:S01]  /*8cc0*/  FADD.FTZ R5, R90, R5 ;  /* 0x000000055a057221 */ /* 0x002fe20000010000 */
[----:B------:R-:W-:Y:S01]  /*8cd0*/  FADD.FTZ R6, R88, R7 ;  /* 0x0000000758067221 */ /* 0x000fe20000010000 */
[----:B------:R-:W-:Y:S01]  /*8ce0*/  F2FP.F16.F32.PACK_AB R98, R101, R100 ;  /* 0x000000646562723e */ /* 0x000fe200000000ff */
[----:B------:R-:W-:Y:S01]  /*8cf0*/  STSM.16.M88.4 [R2+0x2a300], R104 ;  /* 0x02a3006802007844 */ /* 0x000fe20000000200 */
[----:B-----5:R-:W-:Y:S01]  /*8d00*/  FADD.FTZ R8, R82, R5 ;  /* 0x0000000552087221 */ /* 0x020fe20000010000 */
[----:B------:R-:W-:Y:S01]  /*8d10*/  FADD.FTZ R5, R89, R6 ;  /* 0x0000000659057221 */ /* 0x000fe20000010000 */
[----:B------:R-:W-:Y:S01]  /*8d20*/  F2FP.F16.F32.PACK_AB R99, R90, R99 ;  /* 0x000000635a63723e */ /* 0x000fe200000000ff */
[----:B------:R-:W1:Y:S01]  /*8d30*/  MUFU.EX2 R95, R95 ;  /* 0x0000005f005f7308 */ /* 0x000e620000000800 */
[----:B------:R-:W-:Y:S01]  /*8d40*/  FADD.FTZ R8, R83, R8 ;  /* 0x0000000853087221 */ /* 0x000fe20000010000 */
[----:B------:R-:W-:Y:S01]  /*8d50*/  FADD.FTZ R6, R92, R5 ;  /* 0x000000055c067221 */ /* 0x000fe20000010000 */
[----:B------:R-:W-:Y:S01]  /*8d60*/  F2FP.F16.F32.PACK_AB R88, R89, R88 ;  /* 0x000000585958723e */ /* 0x000fe200000000ff */
[----:B------:R-:W-:Y:S01]  /*8d70*/  STSM.16.M88.4 [R2+0x2bb00], R96 ;  /* 0x02bb006002007844 */ /* 0x000fe20000000200 */
[----:B--2---:R-:W-:Y:S01]  /*8d80*/  FADD.FTZ R3, R91, R8 ;  /* 0x000000085b037221 */ /* 0x004fe20000010000 */
[----:B------:R-:W-:Y:S01]  /*8d90*/  FADD.FTZ R5, R93, R6 ;  /* 0x000000065d057221 */ /* 0x000fe20000010000 */
[----:B------:R-:W-:Y:S01]  /*8da0*/  F2FP.F16.F32.PACK_AB R89, R83, R82 ;  /* 0x000000525359723e */ /* 0x000fe200000000ff */
[----:B------:R-:W2:Y:S01]  /*8db0*/  MUFU.EX2 R94, R94 ;  /* 0x0000005e005e7308 */ /* 0x000ea20000000800 */
[----:B0-----:R-:W-:Y:S01]  /*8dc0*/  FADD.FTZ R6, R4, R3 ;  /* 0x0000000304067221 */ /* 0x001fe20000010000 */
[----:B------:R-:W-:Y:S01]  /*8dd0*/  FADD.FTZ R8, R80, R5 ;  /* 0x0000000550087221 */ /* 0x000fe20000010000 */
[----:B------:R-:W-:Y:S01]  /*8de0*/  F2FP.F16.F32.PACK_AB R91, R4, R91 ;  /* 0x0000005b045b723e */ /* 0x000fe200000000ff */
[-C--:B------:R-:W-:Y:S01]  /*8df0*/  FMUL.FTZ R49, R49, R133.reuse ;  /* 0x0000008531317220 */ /* 0x080fe20000410000 */
[----:B------:R-:W-:Y:S01]  /*8e00*/  F2FP.F16.F32.PACK_AB R90, R93, R92 ;  /* 0x0000005c5d5a723e */ /* 0x000fe200000000ff */
[C---:B------:R-:W-:Y:S01]  /*8e10*/  FADD.FTZ R5, R81.reuse, R8 ;  /* 0x0000000851057221 */ /* 0x040fe20000010000 */
[----:B------:R-:W-:Y:S01]  /*8e20*/  F2FP.F16.F32.PACK_AB R80, R81, R80 ;  /* 0x000000505150723e */ /* 0x000fe200000000ff */
[----:B------:R-:W0:Y:S01]  /*8e30*/  MUFU.EX2 R86, R86 ;  /* 0x0000005600567308 */ /* 0x000e220000000800 */
[----:B-1----:R-:W-:Y:S01]  /*8e40*/  FADD.FTZ R3, R95, R6 ;  /* 0x000000065f037221 */ /* 0x002fe20000010000 */
[----:B------:R-:W-:Y:S01]  /*8e50*/  FADD.FTZ R6, R84, R5 ;  /* 0x0000000554067221 */ /* 0x000fe20000010000 */
[----:B------:R-:W-:Y:S01]  /*8e60*/  STSM.16.M88.4 [R2+0x2d300], R88 ;  /* 0x02d3005802007844 */ /* 0x000fe20000000200 */
[-C--:B------:R-:W-:Y:S01]  /*8e70*/  FMUL.FTZ R52, R52, R133.reuse ;  /* 0x0000008534347220 */ /* 0x080fe20000410000 */
[-C--:B------:R-:W-:Y:S01]  /*8e80*/  FMUL.FTZ R53, R53, R133.reuse ;  /* 0x0000008535357220 */ /* 0x080fe20000410000 */
[-C--:B------:R-:W-:Y:S01]  /*8e90*/  FMUL.FTZ R56, R56, R133.reuse ;  /* 0x0000008538387220 */ /* 0x080fe20000410000 */
[----:B------:R-:W-:Y:S01]  /*8ea0*/  FMUL.FTZ R57, R57, R133 ;  /* 0x0000008539397220 */ /* 0x000fe20000410000 */
[----:B------:R-:W1:Y:S01]  /*8eb0*/  MUFU.EX2 R85, R85 ;  /* 0x0000005500557308 */ /* 0x000e620000000800 */
        /* <DEDUP_REMOVED lines=8> */
[----:B0-----:R-:W-:Y:S01]  /*8f40*/  FADD.FTZ R8, R86, R3 ;  /* 0x0000000356087221 */ /* 0x001fe20000010000 */
[----:B------:R-:W-:Y:S01]  /*8f50*/  FMUL.FTZ R69, R69, R133 ;  /* 0x0000008545457220 */ /* 0x000fe20000410000 */
[-C--:B------:R-:W-:Y:S01]  /*8f60*/  FMUL.FTZ R26, R26, R125.reuse ;  /* 0x0000007d1a1a7220 */ /* 0x080fe20000410000 */
[-C--:B------:R-:W-:Y:S01]  /*8f70*/  FMUL.FTZ R27, R27, R125.reuse ;  /* 0x0000007d1b1b7220 */ /* 0x080fe20000410000 */
[-C--:B------:R-:W-:Y:S01]  /*8f80*/  FMUL.FTZ R30, R30, R125.reuse ;  /* 0x0000007d1e1e7220 */ /* 0x080fe20000410000 */
[-C--:B------:R-:W-:Y:S01]  /*8f90*/  FMUL.FTZ R31, R31, R125.reuse ;  /* 0x0000007d1f1f7220 */ /* 0x080fe20000410000 */
[-C--:B------:R-:W-:Y:S01]  /*8fa0*/  FMUL.FTZ R34, R34, R125.reuse ;  /* 0x0000007d22227220 */ /* 0x080fe20000410000 */
        /* <DEDUP_REMOVED lines=16> */
[----:B------:R-:W-:Y:S01]  /*90b0*/  MUFU.EX2 R76, R76 ;  /* 0x0000004c004c7308 */ /* 0x000fe20000000800 */
[C---:B0-----:R-:W-:Y:S01]  /*90c0*/  FADD.FTZ R3, R73.reuse, R4 ;  /* 0x0000000449037221 */ /* 0x041fe20000010000 */
[----:B------:R-:W-:Y:S01]  /*90d0*/  F2FP.F16.F32.PACK_AB R4, R73, R124 ;  /* 0x0000007c4904723e */ /* 0x000fe200000000ff */
[-C--:B------:R-:W-:Y:S01]  /*90e0*/  FMUL.FTZ R58, R58, R125.reuse ;  /* 0x0000007d3a3a7220 */ /* 0x080fe20000410000 */
[-C--:B------:R-:W-:Y:S01]  /*90f0*/  FMUL.FTZ R59, R59, R125.reuse ;  /* 0x0000007d3b3b7220 */ /* 0x080fe20000410000 */
[-C--:B------:R-:W-:Y:S01]  /*9100*/  FMUL.FTZ R62, R62, R125.reuse ;  /* 0x0000007d3e3e7220 */ /* 0x080fe20000410000 */
[-C--:B------:R-:W-:Y:S01]  /*9110*/  FMUL.FTZ R63, R63, R125.reuse ;  /* 0x0000007d3f3f7220 */ /* 0x080fe20000410000 */
[-C--:B------:R-:W-:Y:S01]  /*9120*/  FMUL.FTZ R66, R66, R125.reuse ;  /* 0x0000007d42427220 */ /* 0x080fe20000410000 */
[----:B------:R-:W0:Y:S01]  /*9130*/  MUFU.EX2 R77, R77 ;  /* 0x0000004d004d7308 */ /* 0x000e220000000800 */
[C---:B-1----:R-:W-:Y:S01]  /*9140*/  F2FP.F16.F32.PACK_AB R83, R87.reuse, R86 ;  /* 0x000000565753723e */ /* 0x042fe200000000ff */
[----:B------:R-:W-:Y:S01]  /*9150*/  FADD.FTZ R8, R87, R8 ;  /* 0x0000000857087221 */ /* 0x000fe20000010000 */
[-C--:B------:R-:W-:Y:S01]  /*9160*/  FMUL.FTZ R67, R67, R125.reuse ;  /* 0x0000007d43437220 */ /* 0x080fe20000410000 */
[-C--:B------:R-:W-:Y:S01]  /*9170*/  FMUL.FTZ R70, R70, R125.reuse ;  /* 0x0000007d46467220 */ /* 0x080fe20000410000 */
[----:B------:R-:W-:Y:S01]  /*9180*/  FMUL.FTZ R71, R71, R125 ;  /* 0x0000007d47477220 */ /* 0x000fe20000410000 */
[----:B------:R-:W-:Y:S02]  /*9190*/  STSM.16.M88.4 [R2+0x2eb00], R80 ;  /* 0x02eb005002007844 */ /* 0x000fe40000000200 */
        /* <DEDUP_REMOVED lines=10> */
[----:B-1----:R-:W-:-:S03]  /*9240*/  F2FP.F16.F32.PACK_AB R7, R79, R9 ;  /* 0x000000094f07723e */ /* 0x002fc600000000ff */
[----:B------:R-:W-:Y:S02]  /*9250*/  FADD.FTZ R3, R79, R8 ;  /* 0x000000084f037221 */ /* 0x000fe40000010000 */
[----:B------:R0:W-:Y:S01]  /*9260*/  STSM.16.M88.4 [R2+0x30300], R4 ;  /* 0x0303000402007844 */ /* 0x0001e20000000200 */
[----:B------:R-:W-:Y:S01]  /*9270*/  @!PT LDS RZ, [RZ] ;  /* 0x00000000fffff984 */ /* 0x000fe20000000800 */
[----:B------:R-:W-:Y:S01]  /*9280*/  @!PT LDS RZ, [RZ] ;  /* 0x00000000fffff984 */ /* 0x000fe20000000800 */
[----:B------:R-:W-:Y:S01]  /*9290*/  @!PT LDS RZ, [RZ] ;  /* 0x00000000fffff984 */ /* 0x000fe20000000800 */
[----:B------:R-:W-:Y:S01]  /*92a0*/  @!PT LDS RZ, [RZ] ;  /* 0x00000000fffff984 */ /* 0x000fe20000000800 */
[----:B------:R1:W-:Y:S06]  /*92b0*/  MEMBAR.ALL.CTA ;  /* 0x0000000000007992 */ /* 0x0003ec0000008000 */
[----:B-1----:R-:W1:Y:S01]  /*92c0*/  FENCE.VIEW.ASYNC.S ;  /* 0x00000000000073c6 */ /* 0x002e620000000000 */
[----:B0-----:R-:W-:Y:S01]  /*92d0*/  FADD.FTZ R4, R77, R76 ;  /* 0x0000004c4d047221 */ /* 0x001fe20000010000 */
[----:B------:R-:W-:-:S02]  /*92e0*/  IMAD.MOV.U32 R7, RZ, RZ, R16 ;  /* 0x000000ffff077224 */ /* 0x000fc400078e0010 */
[----:B------:R-:W-:Y:S02]  /*92f0*/  IMAD.MOV.U32 R6, RZ, RZ, R72 ;  /* 0x000000ffff067224 */ /* 0x000fe400078e0048 */
[----:B------:R-:W-:Y:S01]  /*9300*/  IMAD.MOV.U32 R5, RZ, RZ, R75 ;  /* 0x000000ffff057224 */ /* 0x000fe200078e004b */
[----:B-1----:R-:W-:Y:S01]  /*9310*/  NOP ;  /* 0x0000000000007918 */ /* 0x002fe20000000000 */
[----:B------:R-:W-:Y:S05]  /*9320*/  @P2 BRA `(.L_x_9941) ;  /* 0xffffffc000082947 */ /* 0x000fea000383ffff */
.L_x_9932:
[----:B------:R-:W-:Y:S06]  /*9330*/  BAR.ARV 0x8, 0x200 ;  /* 0x0208000000007b1d */ /* 0x000fec0000002000 */
[----:B------:R-:W-:Y:S05]  /*9340*/  @!P0 BRA `(.L_x_9942) ;  /* 0x0000000000048947 */ /* 0x000fea0003800000 */
[----:B------:R-:W-:Y:S01]  /*9350*/  BPT.TRAP 0x1 ;  /* 0x000000040000795c */ /* 0x000fe20000300000 */
.L_x_9942:
[----:B------:R-:W-:Y:S01]  /*9360*/  ULEA UR12, UR36, UR37, 0x3 ;  /* 0x00000025240c7291 */ /* 0x000fe2000f8e183f */
[----:B------:R-:W-:-:S08]  /*9370*/  SHF.L.U32 R0, R16, 0x1f, RZ ;  /* 0x0000001f10007819 */ /* 0x000fd000000006ff */
[----:B------:R0:W1:Y:S01]  /*9380*/  SYNCS.PHASECHK.TRANS64.TRYWAIT P2, [UR12+0x31c50], R0 ;  /* 0x031c5000ff0075a7 */ /* 0x000062000804014c */
[----:B------:R-:W-:Y:S05]  /*9390*/  @!P0 BRA `(.L_x_9943) ;  /* 0x0000000000048947 */ /* 0x000fea0003800000 */
[----:B------:R-:W-:Y:S01]  /*93a0*/  BPT.TRAP 0x1 ;  /* 0x000000040000795c */ /* 0x000fe20000300000 */
.L_x_9943:
[----:B-1----:R-:W-:Y:S05]  /*93b0*/  @P2 BRA `(.L_x_9944) ;  /* 0x0000000000082947 */ /* 0x002fea0003800000 */
[----:B------:R-:W1:Y:S02]  /*93c0*/  SYNCS.PHASECHK.TRANS64.TRYWAIT P0, [UR12+0x31c50], R0 ;  /* 0x031c5000ff0075a7 */ /* 0x000e64000800014c */
[----:B-1----:R-:W-:Y:S05]  /*93d0*/  @!P0 BRA `(.L_x_9945) ;  /* 0x0000005c00d88947 */ /* 0x002fea0003800000 */
.L_x_9944:
[----:B------:R-:W-:Y:S01]  /*93e0*/  UIADD3 UR4, UR37, 0x200, URZ ;  /* 0x0000020025047890 */ /* 0x000fe2000fffe03f */
[----:B------:R-:W-:Y:S01]  /*93f0*/  WARPGROUP.ARRIVE ;  /* 0x00000000000079c5 */ /* 0x000fe20000000000 */
[----:B------:R-:W-:Y:S01]  /*9400*/  ULOP3.LUT UR6, UR39, 0x10000, URZ, 0xfc, !UPT ;  /* 0x0001000027067892 */ /* 0x000fe2000f8efc3f */
[----:B-1----:R-:W1:Y:S01]  /*9410*/  SHFL.BFLY PT, R5, R4, 0x2, 0x1f ;  /* 0x0c401f0004057f89 */ /* 0x002e6200000e0000 */
[----:B------:R-:W-:-:S03]  /*9420*/  USHF.R.U32.HI UR4, URZ, 0x4, UR4 ;  /* 0x000000043f047899 */ /* 0x000fc60008011604 */
[----:B------:R-:W2:Y:S01]  /*9430*/  S2UR UR5, SR_SWINHI ;  /* 0x00000000000579c3 */ /* 0x000ea20000002f00 */
[----:B------:R-:W-:Y:S01]  /*9440*/  UMOV UR9, 0xc0000010 ;  /* 0xc000001000097882 */ /* 0x000fe20000000000 */
[----:B------:R-:W-:Y:S01]  /*9450*/  UMOV UR11, 0x80000020 ;  /* 0x80000020000b7882 */ /* 0x000fe20000000000 */
[----:B------:R-:W-:Y:S01]  /*9460*/  ULOP3.LUT UR4, UR4, 0x3fff, URZ, 0xc0, !UPT ;  /* 0x00003fff04047892 */ /* 0x000fe2000f8ec03f */
[----:B------:R-:W3:Y:S01]  /*9470*/  SHFL.BFLY PT, R6, R3, 0x2, 0x1f ;  /* 0x0c401f0003067f89 */ /* 0x000ee200000e0000 */
[----:B------:R-:W-:Y:S01]  /*9480*/  UMOV UR8, UR6 ;  /* 0x0000000600087c82 */ /* 0x000fe20008000000 */
[----:B------:R-:W-:Y:S01]  /*9490*/  R2UR UR15, R151 ;  /* 0x00000000970f72ca */ /* 0x000fe200000e0000 */
[----:B------:R-:W-:Y:S01]  /*94a0*/  ULOP3.LUT UR4, UR4, 0x2400000, URZ, 0xfc, !UPT ;  /* 0x0240000004047892 */ /* 0x000fe2000f8efc3f */
[----:B------:R-:W-:Y:S01]  /*94b0*/  R2UR UR17, R152 ;  /* 0x00000000981172ca */ /* 0x000fe200000e0000 */
[----:B------:R-:W-:Y:S01]  /*94c0*/  UIADD3 UR7, UR6, 0xc00, URZ ;  /* 0x00000c0006077890 */ /* 0x000fe2000fffe03f */
[----:B------:R-:W-:Y:S01]  /*94d0*/  IMAD.MOV.U32 R76, RZ, RZ, -0x800000 ;  /* 0xff800000ff4c7424 */ /* 0x000fe200078e00ff */
[----:B------:R-:W-:Y:S01]  /*94e0*/  UIMAD UR4, UR36, 0x6c0, UR4 ;  /* 0x000006c0240478a4 */ /* 0x000fe2000f8e0204 */
[----:B------:R-:W-:Y:S01]  /*94f0*/  CS2R R14, SRZ ;  /* 0x00000000000e7805 */ /* 0x000fe2000001ff00 */
[----:B------:R-:W-:Y:S01]  /*9500*/  ULDC UR13, c[0x0][0xc44] ;  /* 0x00031100000d7ab9 */ /* 0x000fe20000000800 */
[----:B------:R-:W-:Y:S01]  /*9510*/  IMAD.MOV.U32 R77, RZ, RZ, -0x800000 ;  /* 0xff800000ff4d7424 */ /* 0x000fe200078e00ff */
[----:B------:R-:W4:Y:S01]  /*9520*/  LDC R22, c[0x0][0xc38] ;  /* 0x00030e00ff167b82 */ /* 0x000f220000000800 */
[----:B------:R-:W-:-:S02]  /*9530*/  R2UR UR16, R150 ;  /* 0x00000000961072ca */ /* 0x000fc400000e0000 */
[----:B------:R-:W-:Y:S02]  /*9540*/  UMOV UR10, UR4 ;  /* 0x00000004000a7c82 */ /* 0x000fe40008000000 */
[----:B------:R-:W-:Y:S01]  /*9550*/  HGMMA.64x96x16.F32 R24, gdesc[UR8].tnspB, R24, gsb0 ;  /* 0x41600000081879f0 */ /* 0x000fe20008000818 */
[----:B------:R-:W-:Y:S01]  /*9560*/  UIADD3 UR8, UR6, 0x180, URZ ;  /* 0x0000018006087890 */ /* 0x000fe2000fffe03f */
[----:B-1----:R-:W-:Y:S01]  /*9570*/  FADD.FTZ R5, R5, R4 ;  /* 0x0000000405057221 */ /* 0x002fe20000010000 */
[----:B------:R-:W-:Y:S01]  /*9580*/  UIADD3 UR10, UR4, 0x40, URZ ;  /* 0x00000040040a7890 */ /* 0x000fe2000fffe03f */
[----:B------:R-:W-:Y:S01]  /*9590*/  UMOV UR9, 0xc0000010 ;  /* 0xc000001000097882 */ /* 0x000fe20000000000 */
[----:B------:R-:W-:Y:S02]  /*95a0*/  UMOV UR11, 0x80000020 ;  /* 0x80000020000b7882 */ /* 0x000fe40000000000 */
[----:B0-----:R-:W0:Y:S01]  /*95b0*/  SHFL.BFLY PT, R0, R5, 0x1, 0x1f ;  /* 0x0c201f0005007f89 */ /* 0x001e2200000e0000 */
[----:B---3--:R-:W-:-:S05]  /*95c0*/  FADD.FTZ R6, R6, R3 ;  /* 0x0000000306067221 */ /* 0x008fca0000010000 */
[----:B------:R-:W1:Y:S01]  /*95d0*/  SHFL.BFLY PT, R7, R6, 0x1, 0x1f ;  /* 0x0c201f0006077f89 */ /* 0x000e6200000e0000 */
[----:B0-----:R-:W-:Y:S01]  /*95e0*/  FADD.FTZ R8, R5, R0 ;  /* 0x0000000005087221 */ /* 0x001fe20000010000 */
[----:B------:R-:W-:-:S04]  /*95f0*/  IMAD R5, R148, 0x20, R18 ;  /* 0x0000002094057824 */ /* 0x000fc800078e0212 */
[----:B------:R-:W-:Y:S01]  /*9600*/  FSETP.NE.FTZ.AND P0, PT, R8, RZ, PT ;  /* 0x000000ff0800720b */ /* 0x000fe20003f15000 */
[----:B-1----:R-:W-:-:S05]  /*9610*/  FADD.FTZ R7, R6, R7 ;  /* 0x0000000706077221 */ /* 0x002fca0000010000 */
[----:B------:R-:W-:-:S07]  /*9620*/  FSETP.NE.FTZ.AND P2, PT, R7, RZ, PT ;  /* 0x000000ff0700720b */ /* 0x000fce0003f55000 */
[----:B------:R-:W0:Y:S01]  /*9630*/  @P0 MUFU.LG2 R3, R8 ;  /* 0x0000000800030308 */ /* 0x000e220000000c00 */
[----:B------:R-:W-:-:S05]  /*9640*/  @P0 FMUL.FTZ R0, R74, 0.69314718246459960938 ;  /* 0x3f3172184a000820 */ /* 0x000fca0000410000 */
[----:B------:R-:W-:Y:S02]  /*9650*/  @P2 FMUL.FTZ R74, R74, 0.69314718246459960938 ;  /* 0x3f3172184a4a2820 */ /* 0x000fe40000410000 */
[----:B------:R-:W1:Y:S08]  /*9660*/  @P2 MUFU.LG2 R4, R7 ;  /* 0x0000000700042308 */ /* 0x000e700000000c00 */
[----:B------:R-:W-:Y:S01]  /*9670*/  @P2 MUFU.RCP R14, R7 ;  /* 0x00000007000e2308 */ /* 0x000fe20000001000 */
[----:B0-----:R-:W-:-:S04]  /*9680*/  @P0 FMUL.FTZ R3, R3, 0.69314718246459960938 ;  /* 0x3f31721803030820 */ /* 0x001fc80000410000 */
[----:B------:R-:W-:Y:S02]  /*9690*/  @P0 FFMA.FTZ R76, R0, R75, R3 ;  /* 0x0000004b004c0223 */ /* 0x000fe40000010003 */
[----:B------:R-:W0:Y:S01]  /*96a0*/  LDC R0, c[0x0][0xbe8] ;  /* 0x0002fa00ff007b82 */ /* 0x000e220000000800 */
[----:B------:R3:W4:Y:S01]  /*96b0*/  @P0 MUFU.RCP R15, R8 ;  /* 0x00000008000f0308 */ /* 0x0007220000001000 */
[----:B-1----:R-:W-:-:S04]  /*96c0*/  @P2 FMUL.FTZ R3, R4, 0.69314718246459960938 ;  /* 0x3f31721804032820 */ /* 0x002fc80000410000 */
[----:B------:R-:W-:Y:S01]  /*96d0*/  @P2 FFMA.FTZ R77, R74, R72, R3 ;  /* 0x000000484a4d2223 */ /* 0x000fe20000010003 */
[----:B------:R-:W-:Y:S02]  /*96e0*/  WARPGROUP.DEPBAR.LE gsb0, 0x0 ;  /* 0x00008000000079c5 */ /* 0x000fe40000010000 */
[----:B------:R-:W-:-:S06]  /*96f0*/  WARPGROUP.ARRIVE ;  /* 0x00000000000079c5 */ /* 0x000fcc0000000000 */
[----:B------:R-:W-:Y:S01]  /*9700*/  HGMMA.64x96x16.F32 R24, gdesc[UR8].tnspB, R24, gsb0 ;  /* 0x41600000081879f0 */ /* 0x000fe20008000818 */
[----:B------:R-:W-:Y:S02]  /*9710*/  UIADD3 UR8, UR6, 0x300, URZ ;  /* 0x0000030006087890 */ /* 0x000fe4000fffe03f */
[----:B------:R-:W-:Y:S01]  /*9720*/  UIADD3 UR10, UR4, 0x80, URZ ;  /* 0x00000080040a7890 */ /* 0x000fe2000fffe03f */
[----:B------:R-:W-:Y:S01]  /*9730*/  UMOV UR9, 0xc0000010 ;  /* 0xc000001000097882 */ /* 0x000fe20000000000 */
[----:B------:R-:W-:Y:S01]  /*9740*/  UMOV UR11, 0x80000020 ;  /* 0x80000020000b7882 */ /* 0x000fe20000000000 */
        /* <DEDUP_REMOVED lines=35> */
[----:B------:R-:W-:-:S03]  /*9980*/  UIADD3 UR6, UR4, 0x200, URZ ;  /* 0x0000020004067890 */ /* 0x000fc6000fffe03f */
[----:B------:R-:W-:Y:S01]  /*9990*/  UMOV UR4, UR7 ;  /* 0x0000000700047c82 */ /* 0x000fe20008000000 */
[----:B------:R-:W-:Y:S01]  /*99a0*/  UMOV UR7, 0x80000020 ;  /* 0x8000002000077882 */ /* 0x000fe20000000000 */
[----:B------:R-:W-:Y:S02]  /*99b0*/  WARPGROUP.DEPBAR.LE gsb0, 0x0 ;  /* 0x00008000000079c5 */ /* 0x000fe40000010000 */
[----:B------:R-:W-:-:S06]  /*99c0*/  WARPGROUP.ARRIVE ;  /* 0x00000000000079c5 */ /* 0x000fcc0000000000 */
[----:B------:R-:W-:Y:S01]  /*99d0*/  HGMMA.64x96x16.F32 R24, gdesc[UR8].tnspB, R24, gsb0 ;  /* 0x41600000081879f0 */ /* 0x000fe20008000818 */
[----:B------:R-:W-:Y:S01]  /*99e0*/  UMOV UR8, UR37 ;  /* 0x0000002500087c82 */ /* 0x000fe20008000000 */
[----:B--2---:R-:W-:Y:S01]  /*99f0*/  UMOV UR9, UR5 ;  /* 0x0000000500097c82 */ /* 0x004fe20008000000 */
[----:B------:R-:W-:Y:S01]  /*9a00*/  UIADD3 UR5, -UR15, URZ, URZ ;  /* 0x0000003f0f057290 */ /* 0x000fe2000fffe13f */
[----:B------:R-:W-:Y:S01]  /*9a10*/  IMAD.U32 R20, RZ, RZ, UR8 ;  /* 0x00000008ff147e24 */ /* 0x000fe2000f8e00ff */
[----:B------:R-:W-:Y:S01]  /*9a20*/  ULDC.64 UR10, c[0x0][0xb90] ;  /* 0x0002e400000a7ab9 */ /* 0x000fe20000000a00 */
[----:B------:R-:W-:Y:S01]  /*9a30*/  IMAD.U32 R21, RZ, RZ, UR9 ;  /* 0x00000009ff157e24 */ /* 0x000fe2000f8e00ff */
[----:B------:R-:W-:-:S03]  /*9a40*/  UIMAD UR13, UR13, UR5, UR17 ;  /* 0x000000050d0d72a4 */ /* 0x000fc6000f8e0211 */
[----:B------:R-:W-:Y:S01]  /*9a50*/  UMOV UR5, 0xc0000010 ;  /* 0xc000001000057882 */ /* 0x000fe20000000000 */
[--C-:B------:R-:W-:Y:S01]  /*9a60*/  IMAD.WIDE R88, R156, 0x2, R20.reuse ;  /* 0x000000029c587825 */ /* 0x100fe200078e0214 */
[----:B------:R-:W-:Y:S02]  /*9a70*/  USHF.R.S32.HI UR14, URZ, 0x1f, UR13 ;  /* 0x0000001f3f0e7899 */ /* 0x000fe4000801140d */
[----:B------:R-:W-:Y:S01]  /*9a80*/  UIMAD.WIDE.U32 UR8, UR13, UR10, URZ ;  /* 0x0000000a0d0872a5 */ /* 0x000fe2000f8e003f */
[----:B------:R-:W-:Y:S01]  /*9a90*/  IMAD.WIDE R20, R5, 0x2, R20 ;  /* 0x0000000205147825 */ /* 0x000fe200078e0214 */
[C---:B------:R-:W-:Y:S01]  /*9aa0*/  IADD3 R10, P2, R88.reuse, 0x6000, RZ ;  /* 0x00006000580a7810 */ /* 0x040fe20007f5e0ff */
[----:B------:R-:W-:Y:S01]  /*9ab0*/  UIMAD UR10, UR14, UR10, URZ ;  /* 0x0000000a0e0a72a4 */ /* 0x000fe2000f8e023f */
[----:B------:R-:W-:Y:S02]  /*9ac0*/  LOP3.LUT R3, R88, 0x180, RZ, 0xc0, !PT ;  /* 0x0000018058037812 */ /* 0x000fe400078ec0ff */
[----:B------:R-:W-:Y:S01]  /*9ad0*/  LOP3.LUT R5, R10, 0x180, RZ, 0xc0, !PT ;  /* 0x000001800a057812 */ /* 0x000fe200078ec0ff */
[----:B------:R-:W-:Y:S01]  /*9ae0*/  IMAD.X R79, RZ, RZ, R89, P2 ;  /* 0x000000ffff4f7224 */ /* 0x000fe200010e0659 */
[----:B0-----:R-:W-:Y:S01]  /*9af0*/  ISETP.NE.AND P2, PT, R0, 0x1, PT ;  /* 0x000000010000780c */ /* 0x001fe20003f45270 */
[----:B------:R-:W-:Y:S01]  /*9b00*/  UIMAD UR10, UR13, UR11, UR10 ;  /* 0x0000000b0d0a72a4 */ /* 0x000fe2000f8e020a */
[----:B------:R-:W-:Y:S01]  /*9b10*/  SHF.R.U64 R3, R3, 0x3, RZ ;  /* 0x0000000303037819 */ /* 0x000fe200000012ff */
[----:B------:R-:W-:Y:S01]  /*9b20*/  IMAD.U32 R12, RZ, RZ, UR8 ;  /* 0x00000008ff0c7e24 */ /* 0x000fe2000f8e00ff */
[C---:B------:R-:W-:Y:S01]  /*9b30*/  IADD3 R87, P0, R88.reuse, 0x6020, RZ ;  /* 0x0000602058577810 */ /* 0x040fe20007f1e0ff */
[----:B------:R-:W-:Y:S01]  /*9b40*/  UIADD3 UR8, UR9, UR10, URZ ;  /* 0x0000000a09087290 */ /* 0x000fe2000fffe03f */
[C---:B---3--:R-:W-:Y:S01]  /*9b50*/  IADD3 R8, P3, R88.reuse, 0x3020, RZ ;  /* 0x0000302058087810 */ /* 0x048fe20007f7e0ff */
[----:B------:R-:W-:Y:S01]  /*9b60*/  IMAD.U32 R13, RZ, RZ, UR9 ;  /* 0x00000009ff0d7e24 */ /* 0x000fe2000f8e00ff */
[----:B------:R-:W-:-:S02]  /*9b70*/  IADD3 R6, P4, R88, 0x3000, RZ ;  /* 0x0000300058067810 */ /* 0x000fc40007f9e0ff */
[----:B------:R-:W-:Y:S01]  /*9b80*/  IADD3 R4, P5, R88, 0x20, RZ ;  /* 0x0000002058047810 */ /* 0x000fe20007fbe0ff */
[--C-:B------:R-:W-:Y:S01]  /*9b90*/  IMAD.X R85, RZ, RZ, R89.reuse, P3 ;  /* 0x000000ffff557224 */ /* 0x100fe200018e0659 */
[----:B------:R-:W-:Y:S01]  /*9ba0*/  LOP3.LUT R88, R3, R88, RZ, 0x3c, !PT ;  /* 0x0000005803587212 */ /* 0x000fe200078e3cff */
[----:B------:R-:W0:Y:S01]  /*9bb0*/  @P2 LDC R90, c[0x0][0xbec] ;  /* 0x0002fb00ff5a2b82 */ /* 0x000e220000000800 */
[----:B------:R-:W-:Y:S01]  /*9bc0*/  SHF.R.U64 R3, R5, 0x3, RZ ;  /* 0x0000000305037819 */ /* 0x000fe200000012ff */
[--C-:B------:R-:W-:Y:S01]  /*9bd0*/  IMAD.X R81, RZ, RZ, R89.reuse, P4 ;  /* 0x000000ffff517224 */ /* 0x100fe200020e0659 */
[----:B------:R-:W-:Y:S01]  /*9be0*/  LOP3.LUT R5, R6, 0x180, RZ, 0xc0, !PT ;  /* 0x0000018006057812 */ /* 0x000fe200078ec0ff */
[----:B------:R-:W-:Y:S01]  /*9bf0*/  IMAD.X R83, RZ, RZ, R89, P5 ;  /* 0x000000ffff537224 */ /* 0x000fe200028e0659 */
[----:B------:R-:W-:Y:S01]  /*9c00*/  LOP3.LUT R78, R3, R10, RZ, 0x3c, !PT ;  /* 0x0000000a034e7212 */ /* 0x000fe200078e3cff */
[----:B------:R-:W-:Y:S01]  /*9c10*/  IMAD.U32 R13, RZ, RZ, UR8 ;  /* 0x00000008ff0d7e24 */ /* 0x000fe2000f8e00ff */
[----:B------:R-:W-:Y:S01]  /*9c20*/  LOP3.LUT R3, R4, 0x180, RZ, 0xc0, !PT ;  /* 0x0000018004037812 */ /* 0x000fe200078ec0ff */
[----:B------:R-:W1:Y:S01]  /*9c30*/  @P2 LDC R91, c[0x0][0xbf0] ;  /* 0x0002fc00ff5b2b82 */ /* 0x000e620000000800 */
[----:B------:R-:W-:Y:S01]  /*9c40*/  LOP3.LUT R86, R87, 0x180, RZ, 0xc0, !PT ;  /* 0x0000018057567812 */ /* 0x000fe200078ec0ff */
[----:B------:R-:W-:Y:S01]  /*9c50*/  ULDC.64 UR8, c[0x0][0xae8] ;  /* 0x0002ba0000087ab9 */ /* 0x000fe20000000a00 */
[----:B------:R-:W-:-:S02]  /*9c60*/  SHF.R.U64 R3, R3, 0x3, RZ ;  /* 0x0000000303037819 */ /* 0x000fc400000012ff */
[----:B------:R-:W-:Y:S02]  /*9c70*/  SHF.R.U64 R5, R5, 0x3, RZ ;  /* 0x0000000305057819 */ /* 0x000fe400000012ff */
[----:B------:R-:W-:Y:S01]  /*9c80*/  LOP3.LUT R82, R3, R4, RZ, 0x3c, !PT ;  /* 0x0000000403527212 */ /* 0x000fe200078e3cff */
[----:B------:R-:W-:Y:S01]  /*9c90*/  IMAD R3, RZ, RZ, -UR17 ;  /* 0x80000011ff037e24 */ /* 0x000fe2000f8e02ff */
[----:B------:R-:W-:Y:S02]  /*9ca0*/  R2UR UR10, R19 ;  /* 0x00000000130a72ca */ /* 0x000fe400000e0000 */
[----:B------:R-:W-:Y:S01]  /*9cb0*/  IADD3 R19, P6, R20, 0x7800, RZ ;  /* 0x0000780014137810 */ /* 0x000fe20007fde0ff */
[----:B----4-:R-:W-:Y:S01]  /*9cc0*/  IMAD R3, R22, R3, UR16 ;  /* 0x0000001016037e24 */ /* 0x010fe2000f8e0203 */
[----:B------:R-:W-:Y:S01]  /*9cd0*/  LOP3.LUT R75, R20, 0x180, RZ, 0xc0, !PT ;  /* 0x00000180144b7812 */ /* 0x000fe200078ec0ff */
[----:B------:R-:W2:Y:S01]  /*9ce0*/  LDC.64 R22, c[0x0][0xb98] ;  /* 0x0002e600ff167b82 */ /* 0x000ea20000000a00 */
[----:B------:R-:W-:Y:S01]  /*9cf0*/  SHF.R.U64 R86, R86, 0x3, RZ ;  /* 0x0000000356567819 */ /* 0x000fe200000012ff */
[----:B------:R-:W-:Y:S01]  /*9d00*/  IMAD R93, R3, 0xc0, R155 ;  /* 0x000000c0035d7824 */ /* 0x000fe200078e029b */
[----:B------:R-:W-:-:S02]  /*9d10*/  LOP3.LUT R80, R5, R6, RZ, 0x3c, !PT ;  /* 0x0000000605507212 */ /* 0x000fc400078e3cff */
[----:B------:R-:W-:Y:S02]  /*9d20*/  LOP3.LUT R6, R19, 0x180, RZ, 0xc0, !PT ;  /* 0x0000018013067812 */ /* 0x000fe400078ec0ff */
[----:B------:R-:W-:Y:S02]  /*9d30*/  SHF.R.U64 R75, R75, 0x3, RZ ;  /* 0x000000034b4b7819 */ /* 0x000fe400000012ff */
[----:B------:R-:W-:Y:S01]  /*9d40*/  LOP3.LUT R86, R86, R87, RZ, 0x3c, !PT ;  /* 0x0000005756567212 */ /* 0x000fe200078e3cff */
[----:B------:R-:W-:Y:S01]  /*9d50*/  IMAD.X R87, RZ, RZ, R89, P0 ;  /* 0x000000ffff577224 */ /* 0x000fe200000e0659 */
[----:B------:R-:W-:Y:S02]  /*9d60*/  SHF.R.U64 R6, R6, 0x3, RZ ;  /* 0x0000000306067819 */ /* 0x000fe400000012ff */
[C---:B------:R-:W-:Y:S02]  /*9d70*/  IADD3 R73, P0, R20.reuse, 0x1800, RZ ;  /* 0x0000180014497810 */ /* 0x040fe40007f1e0ff */
[----:B------:R-:W-:-:S02]  /*9d80*/  IADD3 R11, P3, R20, 0x3000, RZ ;  /* 0x00003000140b7810 */ /* 0x000fc40007f7e0ff */
[C---:B------:R-:W-:Y:S02]  /*9d90*/  IADD3 R9, P4, R20.reuse, 0x4800, RZ ;  /* 0x0000480014097810 */ /* 0x040fe40007f9e0ff */
[----:B------:R-:W-:Y:S02]  /*9da0*/  IADD3 R5, P5, R20, 0x6000, RZ ;  /* 0x0000600014057810 */ /* 0x000fe40007fbe0ff */
[----:B------:R-:W-:Y:S01]  /*9db0*/  LOP3.LUT R74, R75, R20, RZ, 0x3c, !PT ;  /* 0x000000144b4a7212 */ /* 0x000fe200078e3cff */
[----:B0-----:R-:W-:Y:S01]  /*9dc0*/  @P2 IMAD.HI.U32 R20, R93, R90, RZ ;  /* 0x0000005a5d142227 */ /* 0x001fe200078e00ff */
[----:B------:R-:W-:Y:S02]  /*9dd0*/  LOP3.LUT R6, R6, R19, RZ, 0x3c, !PT ;  /* 0x0000001306067212 */ /* 0x000fe400078e3cff */
[----:B------:R-:W-:Y:S01]  /*9de0*/  MOV R19, R86 ;  /* 0x0000005600137202 */ /* 0x000fe20000000f00 */
[----:B------:R-:W-:Y:S01]  /*9df0*/  IMAD.MOV.U32 R87, RZ, RZ, R93 ;  /* 0x000000ffff577224 */ /* 0x000fe200078e005d */
[----:B-1----:R-:W-:Y:S01]  /*9e00*/  @P2 SHF.R.U32.HI R87, RZ, R91, R20 ;  /* 0x0000005bff572219 */ /* 0x002fe20000011614 */
[----:B------:R-:W-:Y:S01]  /*9e10*/  IMAD.U32 R20, RZ, RZ, UR12 ;  /* 0x0000000cff147e24 */ /* 0x000fe2000f8e00ff */
[----:B------:R-:W-:Y:S01]  /*9e20*/  LOP3.LUT R7, R8, 0x180, RZ, 0xc0, !PT ;  /* 0x0000018008077812 */ /* 0x000fe200078ec0ff */
[----:B--2---:R-:W-:Y:S01]  /*9e30*/  IMAD.WIDE.U32 R12, R22, UR15, R12 ;  /* 0x0000000f160c7c25 */ /* 0x004fe2000f8e000c */
[----:B------:R-:W-:-:S02]  /*9e40*/  LOP3.LUT R72, R73, 0x180, RZ, 0xc0, !PT ;  /* 0x0000018049487812 */ /* 0x000fc400078ec0ff */
[----:B------:R-:W-:Y:S01]  /*9e50*/  SHF.R.U64 R7, R7, 0x3, RZ ;  /* 0x0000000307077819 */ /* 0x000fe200000012ff */
[----:B------:R-:W-:Y:S01]  /*9e60*/  @!P1 VIADD R20, R20, 0x31c60 ;  /* 0x00031c6014149836 */ /* 0x000fe20000000000 */
[----:B------:R-:W-:Y:S01]  /*9e70*/  MOV R80, R80 ;  /* 0x0000005000507202 */ /* 0x000fe20000000f00 */
[----:B------:R-:W-:Y:S01]  /*9e80*/  IMAD.MOV R91, RZ, RZ, -R87 ;  /* 0x000000ffff5b7224 */ /* 0x000fe200078e0a57 */
[----:B------:R-:W-:Y:S01]  /*9e90*/  LOP3.LUT R84, R7, R8, RZ, 0x3c, !PT ;  /* 0x0000000807547212 */ /* 0x000fe200078e3cff */
[----:B------:R-:W-:Y:S01]  /*9ea0*/  IMAD.X R7, RZ, RZ, R21, P6 ;  /* 0x000000ffff077224 */ /* 0x000fe200030e0615 */
[----:B------:R-:W-:Y:S01]  /*9eb0*/  @!P1 PRMT R20, RZ, 0x654, R20 ;  /* 0x00000654ff149816 */ /* 0x000fe20000000014 */
[----:B------:R-:W-:Y:S01]  /*9ec0*/  IMAD R91, R0, R91, R93 ;  /* 0x0000005b005b7224 */ /* 0x000fe200078e025d */
[----:B------:R-:W-:Y:S01]  /*9ed0*/  SHF.R.U64 R72, R72, 0x3, RZ ;  /* 0x0000000348487819 */ /* 0x000fe200000012ff */
[----:B------:R-:W-:Y:S01]  /*9ee0*/  IMAD.MOV.U32 R75, RZ, RZ, R21 ;  /* 0x000000ffff4b7224 */ /* 0x000fe200078e0015 */
[----:B------:R-:W-:-:S02]  /*9ef0*/  LOP3.LUT R10, R11, 0x180, RZ, 0xc0, !PT ;  /* 0x000001800b0a7812 */ /* 0x000fc400078ec0ff */
[----:B------:R-:W-:Y:S01]  /*9f00*/  LOP3.LUT R8, R9, 0x180, RZ, 0xc0, !PT ;  /* 0x0000018009087812 */ /* 0x000fe200078ec0ff */
[----:B------:R-:W-:Y:S02]  /*9f10*/  WARPGROUP.DEPBAR.LE gsb0, 0x0 ;  /* 0x00008000000079c5 */ /* 0x000fe40000010000 */
[----:B------:R-:W-:Y:S01]  /*9f20*/  WARPGROUP.ARRIVE ;  /* 0x00000000000079c5 */ /* 0x000fe20000000000 */
[----:B------:R-:W-:Y:S02]  /*9f30*/  LOP3.LUT R4, R5, 0x180, RZ, 0xc0, !PT ;  /* 0x0000018005047812 */ /* 0x000fe400078ec0ff */
[----:B------:R-:W-:Y:S02]  /*9f40*/  MOV R81, R82 ;  /* 0x0000005200517202 */ /* 0x000fe40000000f00 */
[----:B------:R-:W-:Y:S01]  /*9f50*/  LOP3.LUT R72, R72, R73, RZ, 0x3c, !PT ;  /* 0x0000004948487212 */ /* 0x000fe200078e3cff */
[----:B------:R-:W-:Y:S01]  /*9f60*/  HGMMA.64x96x16.F32 R24, gdesc[UR4].tnspB, R24, gsb0 ;  /* 0x41600000041879f0 */ /* 0x000fe20008000818 */
[----:B------:R-:W-:Y:S01]  /*9f70*/  USHF.R.S32.HI UR7, URZ, 0x1f, UR15 ;  /* 0x0000001f3f077899 */ /* 0x000fe2000801140f */
[----:B------:R-:W-:Y:S01]  /*9f80*/  SHF.R.U64 R10, R10, 0x3, RZ ;  /* 0x000000030a0a7819 */ /* 0x000fe200000012ff */
[----:B------:R-:W-:Y:S01]  /*9f90*/  IMAD.X R73, RZ, RZ, R21, P0 ;  /* 0x000000ffff497224 */ /* 0x000fe200000e0615 */
[----:B------:R-:W-:Y:S01]  /*9fa0*/  SHF.R.U64 R8, R8, 0x3, RZ ;  /* 0x0000000308087819 */ /* 0x000fe200000012ff */
[----:B------:R-:W-:Y:S01]  /*9fb0*/  ULDC.64 UR4, c[0x0][0xb88] ;  /* 0x0002e20000047ab9 */ /* 0x000fe20000000a00 */
[----:B------:R-:W-:Y:S01]  /*9fc0*/  SHF.R.U64 R4, R4, 0x3, RZ ;  /* 0x0000000304047819 */ /* 0x000fe200000012ff */
[----:B------:R-:W-:Y:S01]  /*9fd0*/  IMAD R82, R22, UR7, RZ ;  /* 0x0000000716527c24 */ /* 0x000fe2000f8e02ff */
[----:B------:R-:W-:Y:S01]  /*9fe0*/  SHF.R.S32.HI R93, RZ, 0x1f, R87 ;  /* 0x0000001fff5d7819 */ /* 0x000fe20000011457 */
[----:B------:R-:W-:Y:S01]  /*9ff0*/  ULDC UR6, c[0x0][0xa88] ;  /* 0x0002a20000067ab9 */ /* 0x000fe20000000800 */
[----:B------:R-:W-:Y:S01]  /*a000*/  SHF.R.S32.HI R90, RZ, 0x1f, R91 ;  /* 0x0000001fff5a7819 */ /* 0x000fe2000001145b */
[----:B------:R-:W-:Y:S01]  /*a010*/  IMAD R92, R23, UR15, R82 ;  /* 0x0000000f175c7c24 */ /* 0x000fe2000f8e0252 */
[----:B------:R-:W-:-:S02]  /*a020*/  IADD3 R12, P0, R87, R12, RZ ;  /* 0x0000000c570c7210 */ /* 0x000fc40007f1e0ff */
[----:B------:R-:W-:Y:S01]  /*a030*/  LOP3.LUT R10, R10, R11, RZ, 0x3c, !PT ;  /* 0x0000000b0a0a7212 */ /* 0x000fe200078e3cff */
[--C-:B------:R-:W-:Y:S01]  /*a040*/  IMAD.X R11, RZ, RZ, R21.reuse, P3 ;  /* 0x000000ffff0b7224 */ /* 0x100fe200018e0615 */
[----:B------:R-:W-:Y:S01]  /*a050*/  LOP3.LUT R8, R8, R9, RZ, 0x3c, !PT ;  /* 0x0000000908087212 */ /* 0x000fe200078e3cff */
[--C-:B------:R-:W-:Y:S01]  /*a060*/  IMAD.X R9, RZ, RZ, R21.reuse, P4 ;  /* 0x000000ffff097224 */ /* 0x100fe200020e0615 */
[----:B------:R-:W-:Y:S01]  /*a070*/  LOP3.LUT R4, R4, R5, RZ, 0x3c, !PT ;  /* 0x0000000504047212 */ /* 0x000fe200078e3cff */
[----:B------:R-:W-:Y:S01]  /*a080*/  IMAD.X R5, RZ, RZ, R21, P5 ;  /* 0x000000ffff057224 */ /* 0x000fe200028e0615 */
[----:B------:R-:W-:Y:S01]  /*a090*/  MOV R78, R78 ;  /* 0x0000004e004e7202 */ /* 0x000fe20000000f00 */
[----:B------:R-:W-:Y:S01]  /*a0a0*/  IMAD R90, R90, UR4, RZ ;  /* 0x000000045a5a7c24 */ /* 0x000fe2000f8e02ff */
[----:B------:R-:W-:Y:S02]  /*a0b0*/  MOV R79, R84 ;  /* 0x00000054004f7202 */ /* 0x000fe40000000f00 */
[----:B------:R-:W-:-:S02]  /*a0c0*/  MOV R21, R88 ;  /* 0x0000005800157202 */ /* 0x000fc40000000f00 */
[----:B------:R-:W-:Y:S02]  /*a0d0*/  IADD3.X R13, R93, R13, R92, P0, !PT ;  /* 0x0000000d5d0d7210 */ /* 0x000fe400007fe45c */
[----:B------:R-:W-:Y:S01]  /*a0e0*/  LOP3.LUT P0, RZ, R149, 0x3, RZ, 0xc0, !PT ;  /* 0x0000000395ff7812 */ /* 0x000fe2000780c0ff */
[----:B------:R-:W-:Y:S01]  /*a0f0*/  IMAD.WIDE.U32 R12, R91, UR4, R12 ;  /* 0x000000045b0c7c25 */ /* 0x000fe2000f8e000c */
        /* <DEDUP_REMOVED lines=29> */
[----:B------:R-:W-:Y:S01]  /*a2d0*/  FMUL.FTZ R30, R30, R14 ;  /* 0x0000000e1e1e7220 */ /* 0x000fe20000410000 */
[----:B------:R-:W-:-:S02]  /*a2e0*/  IMAD R49, R91, UR5, R90 ;  /* 0x000000055b317c24 */ /* 0x000fc4000f8e025a */
[-C--:B------:R-:W-:Y:S01]  /*a2f0*/  FMUL.FTZ R31, R35, R14.reuse ;  /* 0x0000000e231f7220 */ /* 0x080fe20000410000 */
[----:B------:R-:W-:Y:S02]  /*a300*/  IMAD R57, R3, 0xc0, R154 ;  /* 0x000000c003397824 */ /* 0x000fe400078e029a */
[-C--:B------:R-:W-:Y:S01]  /*a310*/  FMUL.FTZ R35, R39, R14.reuse ;  /* 0x0000000e27237220 */ /* 0x080fe20000410000 */
[----:B------:R-:W-:Y:S01]  /*a320*/  FMUL.FTZ R52, R50, R14 ;  /* 0x0000000e32347220 */ /* 0x000fe20000410000 */
[----:B------:R-:W-:Y:S01]  /*a330*/  F2FP.F16.F32.PACK_AB R24, R25, R24 ;  /* 0x000000181918723e */ /* 0x000fe200000000ff */
[----:B------:R-:W-:Y:S01]  /*a340*/  FMUL.FTZ R39, R43, R14 ;  /* 0x0000000e2b277220 */ /* 0x000fe20000410000 */
[----:B------:R-:W-:Y:S01]  /*a350*/  F2FP.F16.F32.PACK_AB R25, R15, R26 ;  /* 0x0000001a0f19723e */ /* 0x000fe200000000ff */
[----:B------:R-:W-:Y:S01]  /*a360*/  ULDC.64 UR4, c[0x0][0xb50] ;  /* 0x0002d40000047ab9 */ /* 0x000fe20000000a00 */
[----:B------:R-:W-:Y:S02]  /*a370*/  IMAD R50, R0, UR6, RZ ;  /* 0x0000000600327c24 */ /* 0x000fe4000f8e02ff */
[----:B------:R-:W-:Y:S01]  /*a380*/  FMUL.FTZ R43, R47, R14 ;  /* 0x0000000e2f2b7220 */ /* 0x000fe20000410000 */
[----:B------:R-:W-:Y:S01]  /*a390*/  F2FP.F16.F32.PACK_AB R27, R27, R30 ;  /* 0x0000001e1b1b723e */ /* 0x000fe200000000ff */
[----:B------:R-:W-:-:S02]  /*a3a0*/  VIADD R15, R57, 0x8 ;  /* 0x00000008390f7836 */ /* 0x000fc40000000000 */
[-C--:B------:R-:W-:Y:S01]  /*a3b0*/  FMUL.FTZ R34, R34, R14.reuse ;  /* 0x0000000e22227220 */ /* 0x080fe20000410000 */
[----:B------:R-:W-:Y:S02]  /*a3c0*/  IMAD.IADD R13, R13, 0x1, R49 ;  /* 0x000000010d0d7824 */ /* 0x000fe400078e0231 */
[-C--:B------:R-:W-:Y:S01]  /*a3d0*/  FMUL.FTZ R38, R38, R14.reuse ;  /* 0x0000000e26267220 */ /* 0x080fe20000410000 */
[----:B------:R-:W-:Y:S01]  /*a3e0*/  FMUL.FTZ R47, R51, R14 ;  /* 0x0000000e332f7220 */ /* 0x000fe20000410000 */
[----:B------:R-:W-:Y:S01]  /*a3f0*/  F2FP.F16.F32.PACK_AB R26, R83, R84 ;  /* 0x00000054531a723e */ /* 0x000fe200000000ff */
[----:B------:R-:W-:Y:S01]  /*a400*/  BAR.SYNC.DEFER_BLOCKING 0x1, 0x180 ;  /* 0x0046000000007b1d */ /* 0x000fe20000010000 */
[----:B------:R-:W-:Y:S01]  /*a410*/  LEA R30, P3, R12, UR4, 0x2 ;  /* 0x000000040c1e7c11 */ /* 0x000fe2000f8610ff */
        /* <DEDUP_REMOVED lines=8> */
[----:B------:R-:W-:Y:S01]  /*a4a0*/  ISETP.GE.OR P1, PT, R57, R50, P0 ;  /* 0x000000323900720c */ /* 0x000fe20000726670 */
[-C--:B------:R-:W-:Y:S01]  /*a4b0*/  FMUL.FTZ R61, R67, R14.reuse ;  /* 0x0000000e433d7220 */ /* 0x080fe20000410000 */
[-C--:B------:R-:W-:Y:S01]  /*a4c0*/  FMUL.FTZ R62, R66, R14.reuse ;  /* 0x0000000e423e7220 */ /* 0x080fe20000410000 */
[-C--:B------:R-:W-:Y:S01]  /*a4d0*/  FMUL.FTZ R63, R71, R14.reuse ;  /* 0x0000000e473f7220 */ /* 0x080fe20000410000 */
[----:B------:R-:W-:Y:S01]  /*a4e0*/  FMUL.FTZ R70, R70, R14 ;  /* 0x0000000e46467220 */ /* 0x000fe20000410000 */
[----:B------:R-:W-:Y:S01]  /*a4f0*/  ISETP.GE.OR P0, PT, R15, R50, P0 ;  /* 0x000000320f00720c */ /* 0x000fe20000706670 */
[----:B------:R-:W-:Y:S01]  /*a500*/  SHFL.IDX PT, R48, R30, RZ, 0x1c1f ;  /* 0x001c1fff1e307589 */ /* 0x000fe200000e0000 */
[----:B------:R-:W-:-:S02]  /*a510*/  LEA.HI.X R64, R12, UR5, R13, 0x2, P3 ;  /* 0x000000050c407c11 */ /* 0x000fc400098f140d */
[----:B------:R-:W-:Y:S01]  /*a520*/  F2FP.F16.F32.PACK_AB R12, R85, R86 ;  /* 0x00000056550c723e */ /* 0x000fe200000000ff */
[----:B------:R0:W-:Y:S01]  /*a530*/  SHFL.IDX PT, R56, R30, 0x1, 0x1c1f ;  /* 0x003c1f001e387f89 */ /* 0x0001e200000e0000 */
[----:B------:R-:W-:Y:S02]  /*a540*/  F2FP.F16.F32.PACK_AB R13, R31, R34 ;  /* 0x000000221f0d723e */ /* 0x000fe400000000ff */
[----:B------:R-:W-:Y:S01]  /*a550*/  F2FP.F16.F32.PACK_AB R14, R87, R88 ;  /* 0x00000058570e723e */ /* 0x000fe200000000ff */
[----:B------:R1:W-:Y:S01]  /*a560*/  STSM.16.M88.4 [R21], R24 ;  /* 0x0000001815007844 */ /* 0x0003e20000000200 */
[----:B------:R-:W-:Y:S02]  /*a570*/  F2FP.F16.F32.PACK_AB R15, R35, R38 ;  /* 0x00000026230f723e */ /* 0x000fe400000000ff */
[----:B------:R-:W-:Y:S01]  /*a580*/  F2FP.F16.F32.PACK_AB R22, R22, R23 ;  /* 0x000000171616723e */ /* 0x000fe200000000ff */
[----:B------:R-:W2:Y:S01]  /*a590*/  SHFL.IDX PT, R49, R64, RZ, 0x1c1f ;  /* 0x001c1fff40317589 */ /* 0x000ea200000e0000 */
[----:B------:R-:W-:-:S02]  /*a5a0*/  F2FP.F16.F32.PACK_AB R20, R20, R89 ;  /* 0x000000591414723e */ /* 0x000fc400000000ff */
[----:B------:R-:W-:Y:S01]  /*a5b0*/  F2FP.F16.F32.PACK_AB R23, R43, R46 ;  /* 0x0000002e2b17723e */ /* 0x000fe200000000ff */
[----:B------:R-:W-:Y:S01]  /*a5c0*/  STSM.16.M88.4 [R81], R12 ;  /* 0x0000000c51007844 */ /* 0x000fe20000000200 */
[----:B0-----:R-:W-:Y:S02]  /*a5d0*/  F2FP.F16.F32.PACK_AB R30, R32, R41 ;  /* 0x00000029201e723e */ /* 0x001fe400000000ff */
[----:B------:R-:W-:Y:S01]  /*a5e0*/  F2FP.F16.F32.PACK_AB R31, R59, R60 ;  /* 0x0000003c3b1f723e */ /* 0x000fe200000000ff */
[----:B------:R-:W0:Y:S01]  /*a5f0*/  SHFL.IDX PT, R57, R64, 0x1, 0x1c1f ;  /* 0x003c1f0040397f89 */ /* 0x000e2200000e0000 */
[----:B------:R-:W-:Y:S02]  /*a600*/  F2FP.F16.F32.PACK_AB R32, R33, R40 ;  /* 0x000000282120723e */ /* 0x000fe400000000ff */
[----:B------:R-:W-:Y:S02]  /*a610*/  F2FP.F16.F32.PACK_AB R33, R61, R62 ;  /* 0x0000003e3d21723e */ /* 0x000fe400000000ff */
[----:B-1----:R-:W-:-:S02]  /*a620*/  F2FP.F16.F32.PACK_AB R21, R39, R42 ;  /* 0x0000002a2715723e */ /* 0x002fc400000000ff */
[----:B------:R-:W-:Y:S02]  /*a630*/  F2FP.F16.F32.PACK_AB R26, R28, R45 ;  /* 0x0000002d1c1a723e */ /* 0x000fe400000000ff */
        /* <DEDUP_REMOVED lines=8> */
[----:B------:R-:W-:Y:S01]  /*a6c0*/  F2FP.F16.F32.PACK_AB R35, R63, R70 ;  /* 0x000000463f23723e */ /* 0x000fe200000000ff */
[----:B------:R3:W-:Y:S04]  /*a6d0*/  STSM.16.M88.4 [R78], R28 ;  /* 0x0000001c4e007844 */ /* 0x0007e80000000200 */
[----:B------:R4:W-:Y:S01]  /*a6e0*/  STSM.16.M88.4 [R19], R32 ;  /* 0x0000002013007844 */ /* 0x0009e20000000200 */
[----:B------:R-:W-:Y:S08]  /*a6f0*/  BAR.SYNC.DEFER_BLOCKING 0x1, 0x180 ;  /* 0x0046000000007b1d */ /* 0x000ff00000010000 */
[----:B-1----:R-:W1:Y:S08]  /*a700*/  @P2 LDC R25, c[0x0][0xbec] ;  /* 0x0002fb00ff192b82 */ /* 0x002e700000000800 */
[----:B---3--:R-:W3:Y:S01]  /*a710*/  @P2 LDC R28, c[0x0][0xbf0] ;  /* 0x0002fc00ff1c2b82 */ /* 0x008ee20000000800 */
[----:B------:R-:W-:Y:S01]  /*a720*/  IMAD R24, R147, 0x60, R148 ;  /* 0x0000006093187824 */ /* 0x000fe200078e0294 */
[----:B------:R-:W-:-:S06]  /*a730*/  UIMAD UR6, UR14, UR8, URZ ;  /* 0x000000080e0672a4 */ /* 0x000fcc000f8e023f */
[----:B------:R-:W4:Y:S01]  /*a740*/  LDC.64 R26, c[0x0][0xae0] ;  /* 0x0002b800ff1a7b82 */ /* 0x000f220000000a00 */
[----:B------:R-:W-:Y:S01]  /*a750*/  IMAD R24, R3, 0xc0, R24 ;  /* 0x000000c003187824 */ /* 0x000fe200078e0218 */
[----:B--2---:R2:W-:Y:S01]  /*a760*/  @!P1 ST.E desc[UR60][R48.64], R76 ;  /* 0x0000004c30009985 */ /* 0x0045e2000c10193c */
[----:B------:R-:W-:-:S03]  /*a770*/  UIMAD.WIDE.U32 UR4, UR13, UR8, URZ ;  /* 0x000000080d0472a5 */ /* 0x000fc6000f8e003f */
[----:B0-----:R2:W-:Y:S01]  /*a780*/  @!P0 ST.E desc[UR60][R56.64], R77 ;  /* 0x0000004d38008985 */ /* 0x0015e2000c10193c */
[----:B------:R-:W-:-:S03]  /*a790*/  UIMAD UR6, UR13, UR9, UR6 ;  /* 0x000000090d0672a4 */ /* 0x000fc6000f8e0206 */
[----:B------:R1:W5:Y:S01]  /*a7a0*/  LD.E.128 R52, desc[UR60][R4.64] ;  /* 0x0000003c04347980 */ /* 0x000362000c101d00 */
[----:B------:R-:W-:Y:S01]  /*a7b0*/  ULDC.64 UR8, c[0x0][0xaf0] ;  /* 0x0002bc0000087ab9 */ /* 0x000fe20000000a00 */
[----:B------:R-:W-:Y:S02]  /*a7c0*/  UIADD3 UR5, UR5, UR6, URZ ;  /* 0x0000000605057290 */ /* 0x000fe4000fffe03f */
[----:B------:R-:W-:Y:S01]  /*a7d0*/  UIMAD UR6, UR7, UR8, URZ ;  /* 0x00000008070672a4 */ /* 0x000fe2000f8e023f */
[----:B------:R0:W5:Y:S04]  /*a7e0*/  LD.E.128 R20, desc[UR60][R6.64] ;  /* 0x0000003c06147980 */ /* 0x000168000c101d00 */
[----:B------:R-:W5:Y:S01]  /*a7f0*/  LD.E.128 R40, desc[UR60][R74.64] ;  /* 0x0000003c4a287980 */ /* 0x000f62000c101d00 */
[----:B-1----:R-:W-:-:S03]  /*a800*/  @P2 IMAD.HI.U32 R5, R24, R25, RZ ;  /* 0x0000001918052227 */ /* 0x002fc600078e00ff */
[----:B------:R-:W5:Y:S01]  /*a810*/  LD.E.128 R36, desc[UR60][R72.64] ;  /* 0x0000003c48247980 */ /* 0x000f62000c101d00 */
[----:B------:R-:W-:Y:S01]  /*a820*/  IMAD.MOV.U32 R4, RZ, RZ, R24 ;  /* 0x000000ffff047224 */ /* 0x000fe200078e0018 */
[----:B---3--:R-:W-:Y:S01]  /*a830*/  @P2 SHF.R.U32.HI R4, RZ, R28, R5 ;  /* 0x0000001cff042219 */ /* 0x008fe20000011605 */
[----:B------:R-:W-:Y:S01]  /*a840*/  UIMAD UR6, UR15, UR9, UR6 ;  /* 0x000000090f0672a4 */ /* 0x000fe2000f8e0206 */
[----:B------:R-:W5:Y:S01]  /*a850*/  LD.E.128 R44, desc[UR60][R10.64] ;  /* 0x0000003c0a2c7980 */ /* 0x000f62000c101d00 */
[----:B------:R-:W-:Y:S01]  /*a860*/  UIMAD.WIDE.U32 UR4, UR15, UR8, UR4 ;  /* 0x000000080f0472a5 */ /* 0x000fe2000f8e0004 */
[--C-:B------:R-:W-:Y:S01]  /*a870*/  SHF.R.S32.HI R5, RZ, 0x1f, R4.reuse ;  /* 0x0000001fff057819 */ /* 0x100fe20000011404 */
[----:B0-----:R-:W-:Y:S01]  /*a880*/  IMAD.MOV R7, RZ, RZ, -R4 ;  /* 0x000000ffff077224 */ /* 0x001fe200078e0a04 */
[----:B------:R0:W5:Y:S01]  /*a890*/  LD.E.128 R12, desc[UR60][R8.64] ;  /* 0x0000003c080c7980 */ /* 0x000162000c101d00 */
[----:B------:R-:W-:Y:S02]  /*a8a0*/  UIADD3 UR5, UR5, UR6, URZ ;  /* 0x0000000605057290 */ /* 0x000fe4000fffe03f */
[----:B------:R-:W-:Y:S01]  /*a8b0*/  IMAD R7, R0, R7, R24 ;  /* 0x0000000700077224 */ /* 0x000fe200078e0218 */
[----:B------:R-:W-:Y:S01]  /*a8c0*/  @!PT LDS RZ, [RZ] ;  /* 0x00000000fffff984 */ /* 0x000fe20000000800 */
[----:B------:R-:W-:Y:S01]  /*a8d0*/  @!PT LDS RZ, [RZ] ;  /* 0x00000000fffff984 */ /* 0x000fe20000000800 */
[----:B------:R-:W-:Y:S01]  /*a8e0*/  @!PT LDS RZ, [RZ] ;  /* 0x00000000fffff984 */ /* 0x000fe20000000800 */
[----:B------:R-:W-:Y:S01]  /*a8f0*/  @!PT LDS RZ, [RZ] ;  /* 0x00000000fffff984 */ /* 0x000fe20000000800 */
[----:B------:R1:W-:Y:S06]  /*a900*/  MEMBAR.ALL.CTA ;  /* 0x0000000000007992 */ /* 0x0003ec0000008000 */
[----:B-1----:R-:W1:Y:S01]  /*a910*/  FENCE.VIEW.ASYNC.S ;  /* 0x00000000000073c6 */ /* 0x002e620000000000 */
[-C--:B----4-:R-:W-:Y:S01]  /*a920*/  IMAD R5, R5, R26.reuse, RZ ;  /* 0x0000001a05057224 */ /* 0x090fe200078e02ff */
[----:B------:R-:W-:Y:S01]  /*a930*/  ULDC.64 UR6, c[0x0][0xad8] ;  /* 0x0002b60000067ab9 */ /* 0x000fe20000000a00 */
[----:B------:R-:W-:Y:S01]  /*a940*/  IMAD R25, R3, 0xc0, R148 ;  /* 0x000000c003197824 */ /* 0x000fe200078e0294 */
[----:B------:R-:W-:Y:S01]  /*a950*/  SHF.R.S32.HI R0, RZ, 0x1f, R7 ;  /* 0x0000001fff007819 */ /* 0x000fe20000011407 */
[----:B------:R-:W-:Y:S01]  /*a960*/  UIADD3 UR36, UR36, 0x1, URZ ;  /* 0x0000000124247890 */ /* 0x000fe2000fffe03f */
[C---:B0-----:R-:W-:Y:S01]  /*a970*/  IMAD R9, R4.reuse, R27, R5 ;  /* 0x0000001b04097224 */ /* 0x041fe200078e0205 */
[----:B------:R-:W-:Y:S01]  /*a980*/  ULDC.64 UR8, c[0x0][0xa80] ;  /* 0x0002a00000087ab9 */ /* 0x000fe20000000a00 */
[----:B------:R-:W-:-:S04]  /*a990*/  IMAD.WIDE.U32 R4, R4, R26, UR4 ;  /* 0x0000000404047e25 */ /* 0x000fc8000f8e001a */
[----:B------:R-:W-:Y:S02]  /*a9a0*/  IMAD.IADD R5, R5, 0x1, R9 ;  /* 0x0000000105057824 */ /* 0x000fe400078e0209 */
[----:B------:R-:W-:Y:S01]  /*a9b0*/  IMAD R0, R0, UR6, RZ ;  /* 0x0000000600007c24 */ /* 0x000fe2000f8e02ff */
[----:B------:R-:W-:Y:S01]  /*a9c0*/  UIADD3 UR4, UR37, 0x31c20, URZ ;  /* 0x00031c2025047890 */ /* 0x000fe2000fffe03f */
[----:B------:R-:W-:Y:S01]  /*a9d0*/  IMAD.WIDE.U32 R4, R7, UR6, R4 ;  /* 0x0000000607047c25 */ /* 0x000fe2000f8e0004 */
[----:B------:R-:W-:-:S03]  /*a9e0*/  ISETP.GE.AND P0, PT, R25, R50, PT ;  /* 0x000000321900720c */ /* 0x000fc60003f06270 */
[----:B------:R-:W-:Y:S01]  /*a9f0*/  IMAD R9, R7, UR7, R0 ;  /* 0x0000000707097c24 */ /* 0x000fe2000f8e0200 */
[----:B------:R-:W-:Y:S01]  /*aa00*/  UISETP.NE.AND UP0, UPT, UR36, 0x2, UPT ;  /* 0x000000022400788c */ /* 0x000fe2000bf05270 */
[C---:B------:R-:W-:Y:S01]  /*aa10*/  LEA R0, P1, R4.reuse, UR8, 0x1 ;  /* 0x0000000804007c11 */ /* 0x040fe2000f8208ff */
[----:B------:R-:W-:Y:S01]  /*aa20*/  UPRMT UR4, URZ, 0x654, UR4 ;  /* 0x000006543f047896 */ /* 0x000fe20008000004 */
[----:B------:R-:W-:Y:S01]  /*aa30*/  IMAD.IADD R3, R5, 0x1, R9 ;  /* 0x0000000105037824 */ /* 0x000fe200078e0209 */
[----:B------:R-:W-:Y:S01]  /*aa40*/  ULDC UR5, c[0x0][0xc] ;  /* 0x0000030000057ab9 */ /* 0x000fe20000000800 */
[----:B------:R-:W-:Y:S02]  /*aa50*/  USEL UR6, URZ, 0x1, UP0 ;  /* 0x000000013f067887 */ /* 0x000fe40008000000 */
[----:B------:R-:W-:Y:S01]  /*aa60*/  UIADD3 UR10, UR5, UR10, URZ ;  /* 0x0000000a050a7290 */ /* 0x000fe2000fffe03f */
[----:B------:R-:W-:Y:S01]  /*aa70*/  LEA.HI.X R24, R4, UR9, R3, 0x1, P1 ;  /* 0x0000000904187c11 */ /* 0x000fe200088f0c03 */
[----:B------:R-:W-:Y:S01]  /*aa80*/  USEL UR36, UR36, URZ, UP0 ;  /* 0x0000003f24247287 */ /* 0x000fe20008000000 */
[----:B-1----:R2:W0:Y:S01]  /*aa90*/  SHFL.IDX PT, R6, R0, RZ, 0x1c1f ;  /* 0x001c1fff00067589 */ /* 0x00242200000e0000 */
[----:B------:R-:W-:Y:S01]  /*aaa0*/  LOP3.LUT R16, R16, UR6, RZ, 0x3c, !PT ;  /* 0x0000000610107c12 */ /* 0x000fe2000f8e3cff */
[----:B------:R-:W-:Y:S01]  /*aab0*/  SYNCS.ARRIVE.TRANS64.RED.A1T0 RZ, [UR4], RZ ;  /* 0x000000ffffff79a7 */ /* 0x000fe20008100404 */
[----:B------:R-:W-:Y:S01]  /*aac0*/  IMAD.U32 R19, RZ, RZ, UR10 ;  /* 0x0000000aff137e24 */ /* 0x000fe2000f8e00ff */
[----:B------:R2:W1:Y:S01]  /*aad0*/  SHFL.IDX PT, R7, R24, RZ, 0x1c1f ;  /* 0x001c1fff18077589 */ /* 0x00046200000e0000 */
[----:B------:R-:W-:Y:S01]  /*aae0*/  BSSY B0, `(.L_x_9946) ;  /* 0x0000010000007945 */ /* 0x000fe20003800000 */
[----:B------:R-:W-:-:S02]  /*aaf0*/  SHF.R.S32.HI R94, RZ, 0x1f, R144 ;  /* 0x0000001fff5e7819 */ /* 0x000fc40000011490 */
[----:B------:R-:W-:Y:S01]  /*ab00*/  SHF.R.S32.HI R95, RZ, 0x1f, R145 ;  /* 0x0000001fff5f7819 */ /* 0x000fe20000011491 */
[----:B------:R-:W-:Y:S06]  /*ab10*/  @P0 BRA `(.L_x_9947) ;  /* 0x0000000000300947 */ /* 0x000fec0003800000 */
[----:B------:R-:W-:Y:S02]  /*ab20*/  ULDC UR4, c[0x0][0xac8] ;  /* 0x0002b20000047ab9 */ /* 0x000fe40000000800 */
[----:B------:R-:W-:Y:S02]  /*ab30*/  ISETP.GE.AND P1, PT, R145, UR4, PT ;  /* 0x0000000491007c0c */ /* 0x000fe4000bf26270 */
[----:B------:R-:W-:Y:S02]  /*ab40*/  ISETP.GE.AND P2, PT, R144, UR4, PT ;  /* 0x0000000490007c0c */ /* 0x000fe4000bf46270 */
[----:B------:R-:W-:-:S09]  /*ab50*/  ISETP.GE.AND P0, PT, R18, UR4, PT ;  /* 0x0000000412007c0c */ /* 0x000fd2000bf06270 */
[CC--:B0-----:R-:W-:Y:S02]  /*ab60*/  @!P1 LEA R8, P3, R145.reuse, R6.reuse, 0x1 ;  /* 0x0000000691089211 */ /* 0x0c1fe400078608ff */
[----:B------:R-:W-:Y:S02]  /*ab70*/  @!P2 LEA R10, P4, R144, R6, 0x1 ;  /* 0x00000006900aa211 */ /* 0x000fe400078808ff */
[----:B-1----:R-:W-:Y:S01]  /*ab80*/  @!P0 IMAD.WIDE R4, R18, 0x2, R6 ;  /* 0x0000000212048825 */ /* 0x002fe200078e0206 */
[-C--:B------:R-:W-:Y:S02]  /*ab90*/  @!P1 LEA.HI.X R9, R145, R7.reuse, R95, 0x1, P3 ;  /* 0x0000000791099211 */ /* 0x080fe400018f0c5f */
[----:B------:R-:W-:Y:S02]  /*aba0*/  @!P2 LEA.HI.X R11, R144, R7, R94, 0x1, P4 ;  /* 0x00000007900ba211 */ /* 0x000fe400020f0c5e */
[----:B-----5:R3:W-:Y:S04]  /*abb0*/  @!P0 ST.E.128 desc[UR60][R4.64], R40 ;  /* 0x0000002804008985 */ /* 0x0207e8000c101d3c */
[----:B------:R3:W-:Y:S04]  /*abc0*/  @!P1 ST.E.128 desc[UR60][R8.64], R44 ;  /* 0x0000002c08009985 */ /* 0x0007e8000c101d3c */
[----:B------:R3:W-:Y:S02]  /*abd0*/  @!P2 ST.E.128 desc[UR60][R10.64], R52 ;  /* 0x000000340a00a985 */ /* 0x0007e4000c101d3c */
.L_x_9947:
[----:B------:R-:W-:Y:S05]  /*abe0*/  BSYNC B0 ;  /* 0x0000000000007941 */ /* 0x000fea0003800000 */
.L_x_9946:
[----:B------:R-:W-:Y:S01]  /*abf0*/  VIADD R3, R25, 0x60 ;  /* 0x0000006019037836 */ /* 0x000fe20000000000 */
[----:B-1----:R1:W4:Y:S01]  /*ac00*/  SHFL.IDX PT, R7, R24, 0x1, 0x1c1f ;  /* 0x003c1f0018077f89 */ /* 0x00232200000e0000 */
[----:B------:R-:W-:Y:S01]  /*ac10*/  BSSY B0, `(.L_x_9948) ;  /* 0x0000011000007945 */ /* 0x000fe20003800000 */
[----:B------:R-:W-:Y:S02]  /*ac20*/  VIADD R146, R146, 0x1 ;  /* 0x0000000192927836 */ /* 0x000fe40000000000 */
[----:B------:R-:W-:Y:S01]  /*ac30*/  ISETP.GE.AND P0, PT, R3, R50, PT ;  /* 0x000000320300720c */ /* 0x000fe20003f06270 */
[----:B0-----:R1:W0:-:S12]  /*ac40*/  SHFL.IDX PT, R6, R0, 0x1, 0x1c1f ;  /* 0x003c1f0000067f89 */ /* 0x00121800000e0000 */
[----:B-1----:R-:W-:Y:S05]  /*ac50*/  @P0 BRA `(.L_x_9949) ;  /* 0x0000000000300947 */ /* 0x002fea0003800000 */
[----:B------:R-:W-:Y:S02]  /*ac60*/  ULDC UR4, c[0x0][0xac8] ;  /* 0x0002b20000047ab9 */ /* 0x000fe40000000800 */
[----:B------:R-:W-:Y:S02]  /*ac70*/  ISETP.GE.AND P3, PT, R145, UR4, PT ;  /* 0x0000000491007c0c */ /* 0x000fe4000bf66270 */
[----:B------:R-:W-:Y:S02]  /*ac80*/  ISETP.GE.AND P4, PT, R144, UR4, PT ;  /* 0x0000000490007c0c */ /* 0x000fe4000bf86270 */
[----:B------:R-:W-:-:S09]  /*ac90*/  ISETP.GE.AND P2, PT, R18, UR4, PT ;  /* 0x0000000412007c0c */ /* 0x000fd2000bf46270 */
[CC--:B0--3--:R-:W-:Y:S02]  /*aca0*/  @!P3 LEA R8, P0, R145.reuse, R6.reuse, 0x1 ;  /* 0x000000069108b211 */ /* 0x0c9fe400078008ff */
[----:B------:R-:W-:Y:S02]  /*acb0*/  @!P4 LEA R10, P1, R144, R6, 0x1 ;  /* 0x00000006900ac211 */ /* 0x000fe400078208ff */
[----:B----4-:R-:W-:Y:S01]  /*acc0*/  @!P2 IMAD.WIDE R4, R18, 0x2, R6 ;  /* 0x000000021204a825 */ /* 0x010fe200078e0206 */
[-C--:B------:R-:W-:Y:S02]  /*acd0*/  @!P3 LEA.HI.X R9, R145, R7.reuse, R95, 0x1, P0 ;  /* 0x000000079109b211 */ /* 0x080fe400000f0c5f */
[----:B------:R-:W-:Y:S02]  /*ace0*/  @!P4 LEA.HI.X R11, R144, R7, R94, 0x1, P1 ;  /* 0x00000007900bc211 */ /* 0x000fe400008f0c5e */
[----:B-----5:R1:W-:Y:S04]  /*acf0*/  @!P2 ST.E.128 desc[UR60][R4.64], R36 ;  /* 0x000000240400a985 */ /* 0x0203e8000c101d3c */
[----:B------:R1:W-:Y:S04]  /*ad00*/  @!P3 ST.E.128 desc[UR60][R8.64], R12 ;  /* 0x0000000c0800b985 */ /* 0x0003e8000c101d3c */
[----:B------:R1:W-:Y:S02]  /*ad10*/  @!P4 ST.E.128 desc[UR60][R10.64], R20 ;  /* 0x000000140a00c985 */ /* 0x0003e4000c101d3c */
.L_x_9949:
[----:B------:R-:W-:Y:S05]  /*ad20*/  BSYNC B0 ;  /* 0x0000000000007941 */ /* 0x000fea0003800000 */
.L_x_9948:
[----:B--2---:R-:W2:Y:S01]  /*ad30*/  LDC R0, c[0x0][0xc34] ;  /* 0x00030d00ff007b82 */ /* 0x004ea20000000800 */
[----:B------:R-:W-:-:S13]  /*ad40*/  R2UR UR4, R19 ;  /* 0x00000000130472ca */ /* 0x000fda00000e0000 */
[----:B--2---:R-:W-:-:S13]  /*ad50*/  ISETP.LE.AND P0, PT, R0, UR4, PT ;  /* 0x0000000400007c0c */ /* 0x004fda000bf03270 */
[----:B------:R-:W-:Y:S05]  /*ad60*/  @!P0 BRA `(.L_x_9950) ;  /* 0xffffff60005c8947 */ /* 0x000fea000383ffff */
[----:B------:R-:W-:Y:S05]  /*ad70*/  EXIT ;  /* 0x000000000000794d */ /* 0x000fea0003800000 */
.L_x_9924:
[----:B------:R-:W-:-:S08]  /*ad80*/  NOP ;  /* 0x0000000000007918 */ /* 0x000fd00000000000 */
[----:B--2---:R-:W0:-:S00]  /*ad90*/  USETMAXREG.DEALLOC.CTAPOOL 0x20 ;  /* 0x00000020000079c8 */ /* 0x004e0000080e0500 */
[----:B------:R-:W1:Y:S01]  /*ada0*/  S2UR UR5, SR_CTAID.X ;  /* 0x00000000000579c3 */ /* 0x000e620000002500 */
[----:B0-----:R-:W-:Y:S02]  /*adb0*/  IMAD.MOV.U32 R0, RZ, RZ, 0x1 ;  /* 0x00000001ff007424 */ /* 0x001fe400078e00ff */
[----:B------:R-:W-:Y:S02]  /*adc0*/  IMAD.MOV.U32 R16, RZ, RZ, RZ ;  /* 0x000000ffff107224 */ /* 0x000fe400078e00ff */
[----:B------:R-:W-:-:S03]  /*add0*/  IMAD.MOV.U32 R22, RZ, RZ, 0x1 ;  /* 0x00000001ff167424 */ /* 0x000fc600078e00ff */
[----:B------:R-:W1:Y:S02]  /*ade0*/  LDC R2, c[0x0][0xc34] ;  /* 0x00030d00ff027b82 */ /* 0x000e640000000800 */
[----:B-1----:R-:W-:-:S13]  /*adf0*/  ISETP.LE.AND P0, PT, R2, UR5, PT ;  /* 0x0000000502007c0c */ /* 0x002fda000bf03270 */
[----:B------:R-:W-:Y:S05]  /*ae00*/  @P0 BRA `(.L_x_9951) ;  /* 0x00000040001c0947 */ /* 0x000fea0003800000 */
[----:B------:R-:W0:Y:S01]  /*ae10*/  S2R R6, SR_TID.X ;  /* 0x0000000000067919 */ /* 0x000e220000002100 */
[----:B------:R-:W1:Y:S01]  /*ae20*/  S2UR UR4, SR_CgaCtaId ;  /* 0x00000000000479c3 */ /* 0x000e620000008800 */
[----:B------:R-:W-:Y:S01]  /*ae30*/  UMOV UR36, 0x400 ;  /* 0x0000040000247882 */ /* 0x000fe20000000000 */
[----:B------:R-:W-:Y:S01]  /*ae40*/  IMAD.MOV.U32 R22, RZ, RZ, 0x1 ;  /* 0x00000001ff167424 */ /* 0x000fe200078e00ff */
[----:B------:R-:W-:Y:S01]  /*ae50*/  ULDC.64 UR38, c[0x0][0x198] ;  /* 0x0000660000267ab9 */ /* 0x000fe20000000a00 */
[----:B------:R-:W-:Y:S01]  /*ae60*/  IMAD.MOV.U32 R16, RZ, RZ, RZ ;  /* 0x000000ffff107224 */ /* 0x000fe200078e00ff */
[----:B------:R-:W-:Y:S01]  /*ae70*/  ULDC UR37, c[0x0][0xc] ;  /* 0x0000030000257ab9 */ /* 0x000fe20000000800 */
[----:B-1----:R-:W-:Y:S01]  /*ae80*/  ULEA UR36, UR4, UR36, 0x18 ;  /* 0x0000002404247291 */ /* 0x002fe2000f8ec03f */
[C---:B0-----:R-:W-:Y:S01]  /*ae90*/  LOP3.LUT R5, R6.reuse, 0x7f, RZ, 0xc0, !PT ;  /* 0x0000007f06057812 */ /* 0x041fe200078ec0ff */
[----:B------:R-:W-:-:S04]  /*aea0*/  IMAD.SHL.U32 R0, R6, 0x8, RZ ;  /* 0x0000000806007824 */ /* 0x000fc800078e00ff */
[----:B------:R-:W-:Y:S01]  /*aeb0*/  IMAD.SHL.U32 R4, R5, 0x8, RZ ;  /* 0x0000000805047824 */ /* 0x000fe200078e00ff */
[C---:B------:R-:W-:Y:S02]  /*aec0*/  LOP3.LUT R3, R0.reuse, 0x20, RZ, 0xc0, !PT ;  /* 0x0000002000037812 */ /* 0x040fe400078ec0ff */
[----:B------:R-:W-:Y:S02]  /*aed0*/  LOP3.LUT R2, R0, 0xd8, RZ, 0xc0, !PT ;  /* 0x000000d800027812 */ /* 0x000fe400078ec0ff */
[----:B------:R-:W-:Y:S02]  /*aee0*/  LOP3.LUT R3, R3, 0x300, R4, 0xf8, !PT ;  /* 0x0000030003037812 */ /* 0x000fe400078ef804 */
[----:B------:R-:W-:Y:S01]  /*aef0*/  SHF.R.U32.HI R4, RZ, 0x2, R5 ;  /* 0x00000002ff047819 */ /* 0x000fe20000011605 */
[----:B------:R-:W-:Y:S01]  /*af00*/  IMAD.U32 R5, RZ, RZ, UR5 ;  /* 0x00000005ff057e24 */ /* 0x000fe2000f8e00ff */
[----:B------:R-:W-:Y:S02]  /*af10*/  LOP3.LUT R2, R2, 0x18, R6, 0x78, !PT ;  /* 0x0000001802027812 */ /* 0x000fe400078e7806 */
[----:B------:R-:W-:-:S02]  /*af20*/  LOP3.LUT R0, R0, 0x18, RZ, 0xc0, !PT ;  /* 0x0000001800007812 */ /* 0x000fc400078ec0ff */
[----:B------:R0:W-:Y:S01]  /*af30*/  STL [R1+0x8], R5 ;  /* 0x0000080501007387 */ /* 0x0001e20000100800 */
[----:B------:R-:W-:Y:S01]  /*af40*/  LOP3.LUT R3, R3, R2, RZ, 0xfc, !PT ;  /* 0x0000000203037212 */ /* 0x000fe200078efcff */
[----:B------:R-:W-:Y:S02]  /*af50*/  IMAD.SHL.U32 R2, R6, 0x20, RZ ;  /* 0x0000002006027824 */ /* 0x000fe400078e00ff */
[----:B------:R0:W-:Y:S01]  /*af60*/  STL [R1+0x1c], RZ ;  /* 0x00001cff01007387 */ /* 0x0001e20000100800 */
[----:B------:R-:W-:Y:S02]  /*af70*/  LEA R27, R3, UR36, 0x1 ;  /* 0x00000024031b7c11 */ /* 0x000fe4000f8e08ff */
[----:B------:R-:W-:Y:S02]  /*af80*/  LOP3.LUT R4, R4, 0x60, R2, 0xf8, !PT ;  /* 0x0000006004047812 */ /* 0x000fe400078ef802 */
[C---:B------:R-:W-:Y:S02]  /*af90*/  LOP3.LUT R2, R0.reuse, 0x20, RZ, 0xfc, !PT ;  /* 0x0000002000027812 */ /* 0x040fe400078efcff */
[----:B------:R-:W-:-:S07]  /*afa0*/  LOP3.LUT R0, R0, 0x40, RZ, 0xfc, !PT ;  /* 0x0000004000007812 */ /* 0x000fce00078efcff */
.L_x_10029:
[----:B------:R-:W2:Y:S01]  /*afb0*/  LDL R4, [R1+0x8] ;  /* 0x0000080001047983 */ /* 0x000ea20000100800 */
[----:B0-----:R-:W1:Y:S01]  /*afc0*/  LDC R0, c[0x0][0xc38] ;  /* 0x00030e00ff007b82 */ /* 0x001e620000000800 */
[----:B------:R-:W-:Y:S05]  /*afd0*/  YIELD ;  /* 0x0000000000007946 */ /* 0x000fea0003800000 */
[----:B------:R-:W-:Y:S02]  /*afe0*/  ULDC.64 UR4, c[0x0][0x418] ;  /* 0x0001060000047ab9 */ /* 0x000fe40000000a00 */
[----:B------:R-:W3:Y:S01]  /*aff0*/  LDC R17, c[0x0][0xc44] ;  /* 0x00031100ff117b82 */ /* 0x000ee20000000800 */
[----:B------:R-:W-:-:S03]  /*b000*/  UISETP.NE.U32.AND UP0, UPT, UR4, URZ, UPT ;  /* 0x0000003f0400728c */ /* 0x000fc6000bf05070 */
[----:B------:R-:W-:Y:S01]  /*b010*/  ULDC UR4, c[0x0][0x424] ;  /* 0x0001090000047ab9 */ /* 0x000fe20000000800 */
[----:B------:R-:W-:Y:S02]  /*b020*/  UISETP.NE.AND.EX UP0, UPT, UR5, URZ, UPT, UP0 ;  /* 0x0000003f0500728c */ /* 0x000fe4000bf05300 */
[----:B------:R-:W-:Y:S02]  /*b030*/  UIADD3 UR5, UR36, 0x16a00, URZ ;  /* 0x00016a0024057890 */ /* 0x000fe4000fffe03f */
[----:B------:R-:W-:Y:S02]  /*b040*/  USEL UR4, UR4, 0x1, UP0 ;  /* 0x0000000104047887 */ /* 0x000fe40008000000 */
[----:B------:R-:W-:Y:S01]  /*b050*/  ULOP3.LUT UP0, URZ, UR5, 0x1bf, URZ, 0xc0, !UPT ;  /* 0x000001bf053f7892 */ /* 0x000fe2000f80c03f */
[----:B-1----:R-:W-:Y:S02]  /*b060*/  ISETP.NE.AND P0, PT, R0, 0x1, PT ;  /* 0x000000010000780c */ /* 0x002fe40003f05270 */
[----:B---3--:R-:W-:-:S11]  /*b070*/  ISETP.NE.AND P1, PT, R17, 0x1, PT ;  /* 0x000000011100780c */ /* 0x008fd60003f25270 */
[----:B------:R-:W2:Y:S08]  /*b080*/  @P0 LDC R0, c[0x0][0xc3c] ;  /* 0x00030f00ff000b82 */ /* 0x000eb00000000800 */
[----:B0-----:R-:W0:Y:S08]  /*b090*/  @P0 LDC R5, c[0x0][0xc40] ;  /* 0x00031000ff050b82 */ /* 0x001e300000000800 */
[----:B------:R-:W1:Y:S01]  /*b0a0*/  @P1 LDC.64 R2, c[0x0][0xc48] ;  /* 0x00031200ff021b82 */ /* 0x000e620000000a00 */
[----:B--2---:R-:W-:-:S05]  /*b0b0*/  @P0 IMAD.HI.U32 R0, R4, R0, RZ ;  /* 0x0000000004000227 */ /* 0x004fca00078e00ff */
[----:B0-----:R-:W-:Y:S02]  /*b0c0*/  @P0 SHF.R.U32.HI R4, RZ, R5, R0 ;  /* 0x00000005ff040219 */ /* 0x001fe40000011600 */
[----:B------:R-:W0:Y:S01]  /*b0d0*/  LDC R0, c[0x0][0x2f0] ;  /* 0x0000bc00ff007b82 */ /* 0x000e220000000800 */
[----:B------:R-:W-:Y:S02]  /*b0e0*/  PLOP3.LUT P0, PT, PT, PT, UP0, 0x80, 0x0 ;  /* 0x000000000000781c */ /* 0x000fe40003f0f008 */
[----:B-1----:R-:W-:Y:S01]  /*b0f0*/  @P1 IMAD.HI.U32 R2, R4, R2, RZ ;  /* 0x0000000204021227 */ /* 0x002fe200078e00ff */
[----:B------:R1:W-:Y:S03]  /*b100*/  STL [R1], R4 ;  /* 0x0000000401007387 */ /* 0x0003e60000100800 */
[----:B------:R-:W-:Y:S01]  /*b110*/  IMAD.MOV.U32 R28, RZ, RZ, R4 ;  /* 0x000000ffff1c7224 */ /* 0x000fe200078e0004 */
[----:B------:R-:W-:Y:S01]  /*b120*/  @P1 SHF.R.U32.HI R28, RZ, R3, R2 ;  /* 0x00000003ff1c1219 */ /* 0x000fe20000011602 */
[----:B0-----:R-:W-:-:S04]  /*b130*/  IMAD R6, R0, UR4, RZ ;  /* 0x0000000400067c24 */ /* 0x001fc8000f8e02ff */
[----:B------:R-:W-:Y:S02]  /*b140*/  IMAD.MOV R0, RZ, RZ, -R28 ;  /* 0x000000ffff007224 */ /* 0x000fe400078e0a1c */
[----:B------:R-:W-:Y:S01]  /*b150*/  VIADD R2, R6, 0x8f ;  /* 0x0000008f06027836 */ /* 0x000fe20000000000 */
[----:B------:R1:W-:Y:S01]  /*b160*/  STL [R1+0x18], R6 ;  /* 0x0000180601007387 */ /* 0x0003e20000100800 */
[----:B------:R-:W-:Y:S02]  /*b170*/  IMAD R17, R17, R0, R4 ;  /* 0x0000000011117224 */ /* 0x000fe400078e0204 */
        /* <DEDUP_REMOVED lines=21> */
.L_x_9952:
        /* <DEDUP_REMOVED lines=9> */
[----:B-1----:R-:W-:Y:S02]  /*b360*/  IMAD.U32 R4, RZ, RZ, UR6 ;  /* 0x00000006ff047e24 */ /* 0x002fe4000f8e00ff */
        /* <DEDUP_REMOVED lines=9> */
[----:B--2---:R-:W-:Y:S05]  /*b400*/  CALL.ABS.NOINC R2 ;  /* 0x0000000002007343 */ /* 0x004fea0003c00000 */
.L_x_9954:
        /* <DEDUP_REMOVED lines=15> */
.L_x_9953:
[----:B------:R-:W-:Y:S01]  /*b500*/  ULDC.64 UR4, c[0x0][0x9f8] ;  /* 0x00027e0000047ab9 */ /* 0x000fe20000000a00 */
[----:B------:R-:W-:Y:S01]  /*b510*/  IMAD.MOV.U32 R19, RZ, RZ, R28 ;  /* 0x000000ffff137224 */ /* 0x000fe200078e001c */
[----:B------:R-:W-:-:S04]  /*b520*/  ISETP.NE.U32.AND P0, PT, RZ, UR4, PT ;  /* 0x00000004ff007c0c */ /* 0x000fc8000bf05070 */
[----:B------:R-:W-:-:S13]  /*b530*/  ISETP.NE.AND.EX P0, PT, RZ, UR5, PT, P0 ;  /* 0x00000005ff007c0c */ /* 0x000fda000bf05300 */
[----:B------:R-:W0:Y:S02]  /*b540*/  @P0 LDC.64 R2, c[0x0][0x9f8] ;  /* 0x00027e00ff020b82 */ /* 0x000e240000000a00 */
[----:B0-----:R-:W-:-:S05]  /*b550*/  @P0 IMAD.WIDE R2, R28, 0x4, R2 ;  /* 0x000000041c020825 */ /* 0x001fca00078e0202 */
[----:B------:R0:W1:Y:S01]  /*b560*/  @P0 LDG.E R19, desc[UR60][R2.64] ;  /* 0x0000003c02130981 */ /* 0x000062000c1e1900 */
[----:B------:R-:W-:Y:S01]  /*b570*/  UMOV UR4, 0xffffffff ;  /* 0xffffffff00047882 */ /* 0x000fe20000000000 */
[----:B------:R-:W-:Y:S01]  /*b580*/  VIADD R29, R24, 0xffffffff ;  /* 0xffffffff181d7836 */ /* 0x000fe20000000000 */
[----:B0-----:R-:W0:Y:S02]  /*b590*/  LDC.64 R2, c[0x0][0x418] ;  /* 0x00010600ff027b82 */ /* 0x001e240000000a00 */
[----:B0-----:R-:W-:-:S04]  /*b5a0*/  ISETP.NE.U32.AND P0, PT, R2, RZ, PT ;  /* 0x000000ff0200720c */ /* 0x001fc80003f05070 */
[----:B------:R-:W-:-:S04]  /*b5b0*/  ISETP.NE.AND.EX P1, PT, R3, RZ, PT, P0 ;  /* 0x000000ff0300720c */ /* 0x000fc80003f25300 */
[----:B------:R-:W-:Y:S02]  /*b5c0*/  P2R R26, PR, RZ, 0x2 ;  /* 0x00000002ff1a7803 */ /* 0x000fe40000000000 */
[----:B-1----:R-:W-:Y:S02]  /*b5d0*/  SHF.R.S32.HI R24, RZ, 0x1f, R19 ;  /* 0x0000001fff187819 */ /* 0x002fe40000011413 */
[----:B------:R-:W-:Y:S01]  /*b5e0*/  SEL R18, R19, RZ, !P1 ;  /* 0x000000ff13127207 */ /* 0x000fe20004800000 */
[----:B------:R-:W-:Y:S06]  /*b5f0*/  BRA.DIV UR4, `(.L_x_9955) ;  /* 0x0000003e04687947 */ /* 0x000fec000b800000 */
[----:B------:R-:W0:Y:S02]  /*b600*/  S2R R0, SR_TID.X ;  /* 0x0000000000007919 */ /* 0x000e240000002100 */
[----:B0-----:R-:W-:-:S04]  /*b610*/  SHF.R.U32.HI R0, RZ, 0x5, R0 ;  /* 0x00000005ff007819 */ /* 0x001fc80000011600 */
[----:B------:R-:W-:-:S05]  /*b620*/  LOP3.LUT R0, R0, 0x3, RZ, 0xc0, !PT ;  /* 0x0000000300007812 */ /* 0x000fca00078ec0ff */
[----:B------:R0:W1:Y:S02]  /*b630*/  SHFL.IDX PT, R14, R0, RZ, 0x1f ;  /* 0x00001fff000e7589 */ /* 0x00006400000e0000 */
.L_x_10045:
[----:B-1----:R-:W-:Y:S02]  /*b640*/  ISETP.NE.AND P0, PT, R14, RZ, PT ;  /* 0x000000ff0e00720c */ /* 0x002fe40003f05270 */
[----:B------:R-:W-:-:S04]  /*b650*/  PLOP3.LUT P2, PT, PT, PT, PT, 0x8, 0x0 ;  /* 0x000000000000781c */ /* 0x000fc80003f4e170 */
[----:B------:R-:W-:-:S07]  /*b660*/  P2R R25, PR, RZ, 0x4 ;  /* 0x00000004ff197803 */ /* 0x000fce0000000000 */
[----:B------:R-:W-:Y:S05]  /*b670*/  @P0 BRA `(.L_x_9956) ;  /* 0x0000000400100947 */ /* 0x000fea0003800000 */
[----:B------:R-:W-:-:S03]  /*b680*/  UMOV UR4, 0xffffffff ;  /* 0xffffffff00047882 */ /* 0x000fc60000000000 */
[----:B------:R-:W-:Y:S05]  /*b690*/  BRA.DIV UR4, `(.L_x_9957) ;  /* 0x0000003e04747947 */ /* 0x000fea000b800000 */
[----:B------:R-:W-:-:S13]  /*b6a0*/  ELECT P6, URZ, PT ;  /* 0x00000000003f782f */ /* 0x000fda00038c0000 */
.L_x_10048:
[----:B------:R-:W-:Y:S05]  /*b6b0*/  @!P6 BRA `(.L_x_9956) ;  /* 0x000000040000e947 */ /* 0x000fea0003800000 */
[----:B------:R-:W-:Y:S02]  /*b6c0*/  IMAD.MOV.U32 R23, RZ, RZ, R29 ;  /* 0x000000ffff177224 */ /* 0x000fe400078e001d */
[----:B------:R-:W-:Y:S01]  /*b6d0*/  IMAD.MOV.U32 R18, RZ, RZ, R19 ;  /* 0x000000ffff127224 */ /* 0x000fe200078e0013 */
[----:B------:R-:W-:Y:S06]  /*b6e0*/  @!P1 BRA `(.L_x_9958) ;  /* 0x0000000000449947 */ /* 0x000fec0003800000 */
[----:B0-----:R-:W0:Y:S01]  /*b6f0*/  LDC R0, c[0x0][0x43c] ;  /* 0x00010f00ff007b82 */ /* 0x001e220000000800 */
        /* <DEDUP_REMOVED lines=16> */
.L_x_9958:
[----:B0-----:R-:W0:Y:S01]  /*b800*/  S2R R0, SR_TID.X ;  /* 0x0000000000007919 */ /* 0x001e220000002100 */
[----:B-1----:R-:W-:Y:S02]  /*b810*/  LEA R3, R16, UR36, 0x3 ;  /* 0x0000002410037c11 */ /* 0x002fe4000f8e18ff */
[----:B0-----:R-:W-:Y:S02]  /*b820*/  LOP3.LUT R2, R0, 0x7f, RZ, 0xc0, !PT ;  /* 0x0000007f00027812 */ /* 0x001fe400078ec0ff */
[----:B------:R-:W-:Y:S02]  /*b830*/  SHF.L.U32 R0, R22, 0x1f, RZ ;  /* 0x0000001f16007819 */ /* 0x000fe400000006ff */
[----:B------:R-:W-:Y:S02]  /*b840*/  ISETP.NE.AND P1, PT, R2, RZ, PT ;  /* 0x000000ff0200720c */ /* 0x000fe40003f25270 */
[----:B------:R-:W0:Y:S02]  /*b850*/  SYNCS.PHASECHK.TRANS64.TRYWAIT P0, [R3+URZ+0x31c40], R0 ;  /* 0x031c4000030075a7 */ /* 0x000e24000800017f */
[----:B0-----:R-:W-:Y:S09]  /*b860*/  @!P0 BRA `(.L_x_9959) ;  /* 0x0000003c00208947 */ /* 0x001ff20003800000 */
.L_x_10049:
        /* <DEDUP_REMOVED lines=8> */
.L_x_9960:
[----:B------:R-:W-:Y:S01]  /*b8f0*/  R2UR UR8, R16 ;  /* 0x00000000100872ca */ /* 0x000fe200000e0000 */
[----:B------:R-:W-:Y:S01]  /*b900*/  UIADD3 UR4, UP0, UR38, 0x370, URZ ;  /* 0x0000037026047890 */ /* 0x000fe2000ff1e03f */
[----:B------:R-:W-:Y:S01]  /*b910*/  R2UR UR9, R3 ;  /* 0x00000000030972ca */ /* 0x000fe200000e0000 */
[----:B------:R-:W-:Y:S01]  /*b920*/  UMOV UR10, URZ ;  /* 0x0000003f000a7c82 */ /* 0x000fe20008000000 */
[----:B------:R-:W-:Y:S01]  /*b930*/  R2UR UR11, R23 ;  /* 0x00000000170b72ca */ /* 0x000fe200000e0000 */
[----:B------:R-:W-:Y:S01]  /*b940*/  UIADD3.X UR5, URZ, UR39, URZ, UP0, !UPT ;  /* 0x000000273f057290 */ /* 0x000fe200087fe43f */
[----:B------:R-:W-:Y:S01]  /*b950*/  R2UR UR12, R17 ;  /* 0x00000000110c72ca */ /* 0x000fe200000e0000 */
[----:B------:R-:W-:Y:S01]  /*b960*/  UMOV UR6, 0x0 ;  /* 0x0000000000067882 */ /* 0x000fe20000000000 */
[----:B-----5:R-:W-:Y:S01]  /*b970*/  R2UR UR13, R18 ;  /* 0x00000000120d72ca */ /* 0x020fe200000e0000 */
[----:B------:R-:W-:Y:S01]  /*b980*/  UMOV UR7, 0x14f00000 ;  /* 0x14f0000000077882 */ /* 0x000fe20000000000 */
[----:B------:R-:W-:Y:S01]  /*b990*/  UMOV UR16, 0x20 ;  /* 0x0000002000107882 */ /* 0x000fe20000000000 */
[----:B------:R-:W-:-:S02]  /*b9a0*/  PLOP3.LUT P0, PT, PT, PT, PT, 0x80, 0x0 ;  /* 0x000000000000781c */ /* 0x000fc40003f0f070 */
[----:B------:R-:W-:Y:S02]  /*b9b0*/  UIMAD UR8, UR8, 0x6c00, UR36 ;  /* 0x00006c00080878a4 */ /* 0x000fe4000f8e0224 */
[----:B------:R-:W-:Y:S01]  /*b9c0*/  UIADD3 UR9, UR9, 0x31c30, URZ ;  /* 0x00031c3009097890 */ /* 0x000fe2000fffe03f */
[----:B------:R-:W-:Y:S01]  /*b9d0*/  P2R R25, PR, RZ, 0x1 ;  /* 0x00000001ff197803 */ /* 0x000fe20000000000 */
[----:B------:R-:W-:Y:S02]  /*b9e0*/  UIMAD UR11, UR11, 0x90, URZ ;  /* 0x000000900b0b78a4 */ /* 0x000fe4000f8e023f */
[----:B------:R-:W-:Y:S02]  /*b9f0*/  UIADD3 UR14, UR8, 0x16a00, URZ ;  /* 0x00016a00080e7890 */ /* 0x000fe4000fffe03f */
[----:B------:R-:W-:Y:S02]  /*ba00*/  UIADD3 UR15, UR8, 0x18e00, URZ ;  /* 0x00018e00080f7890 */ /* 0x000fe4000fffe03f */
        /* <DEDUP_REMOVED lines=10> */
[----:B-1----:R-:W-:Y:S01]  /*bab0*/  NOP ;  /* 0x0000000000007918 */ /* 0x002fe20000000000 */
.L_x_9956:
[----:B------:R-:W-:Y:S05]  /*bac0*/  WARPSYNC.ALL ;  /* 0x0000000000007948 */ /* 0x000fea0003800000 */
[----:B------:R-:W-:Y:S01]  /*bad0*/  UIADD3 UR4, UR36, 0xda00, URZ ;  /* 0x0000da0024047890 */ /* 0x000fe2000fffe03f */
[----:B0-----:R-:W-:Y:S01]  /*bae0*/  SHF.R.S32.HI R0, RZ, 0x1f, R17 ;  /* 0x0000001fff007819 */ /* 0x001fe20000011411 */
[----:B------:R-:W-:Y:S02]  /*baf0*/  BAR.SYNC.DEFER_BLOCKING 0x8, 0x200 ;  /* 0x0208000000007b1d */ /* 0x000fe40000010000 */
[----:B------:R-:W-:-:S04]  /*bb00*/  ULOP3.LUT UP0, URZ, UR4, 0x1bf, URZ, 0xc0, !UPT ;  /* 0x000001bf043f7892 */ /* 0x000fc8000f80c03f */
[----:B------:R-:W-:Y:S02]  /*bb10*/  ULDC.64 UR4, c[0x0][0x2d8] ;  /* 0x0000b60000047ab9 */ /* 0x000fe40000000a00 */
[----:B------:R-:W-:Y:S01]  /*bb20*/  IMAD R0, R0, UR4, RZ ;  /* 0x0000000400007c24 */ /* 0x000fe2000f8e02ff */
[----:B------:R-:W-:Y:S01]  /*bb30*/  PLOP3.LUT P0, PT, PT, PT, UP0, 0x80, 0x0 ;  /* 0x000000000000781c */ /* 0x000fe20003f0f008 */
[----:B------:R-:W-:-:S04]  /*bb40*/  IMAD.WIDE.U32 R2, R17, UR4, RZ ;  /* 0x0000000411027c25 */ /* 0x000fc8000f8e00ff */
[----:B------:R-:W-:Y:S01]  /*bb50*/  IMAD R0, R17, UR5, R0 ;  /* 0x0000000511007c24 */ /* 0x000fe2000f8e0200 */
[----:B------:R0:W-:Y:S03]  /*bb60*/  STL.64 [R1+0x10], R2 ;  /* 0x0000100201007387 */ /* 0x0001e60000100a00 */
[----:B0-----:R-:W-:Y:S01]  /*bb70*/  IMAD.IADD R2, R3, 0x1, R0 ;  /* 0x0000000103027824 */ /* 0x001fe200078e0200 */
[----:B------:R-:W-:-:S05]  /*bb80*/  SHF.R.S32.HI R0, RZ, 0x1f, R28 ;  /* 0x0000001fff007819 */ /* 0x000fca000001141c */
[----:B------:R0:W-:Y:S04]  /*bb90*/  STL [R1+0x24], R0 ;  /* 0x0000240001007387 */ /* 0x0001e80000100800 */
[----:B------:R0:W-:Y:S01]  /*bba0*/  STL [R1+0x20], R2 ;  /* 0x0000200201007387 */ /* 0x0001e20000100800 */
        /* <DEDUP_REMOVED lines=17> */
.L_x_9961:
[----:B------:R-:W2:Y:S01]  /*bcc0*/  LDL.LU R20, [R1+0x20] ;  /* 0x0000200001147983 */ /* 0x000ea20000300800 */
[----:B------:R-:W1:Y:S01]  /*bcd0*/  LDC R10, c[0x0][0x448] ;  /* 0x00011200ff0a7b82 */ /* 0x000e620000000800 */
[----:B------:R-:W-:Y:S01]  /*bce0*/  ULDC.64 UR4, c[0x0][0x2e0] ;  /* 0x0000b80000047ab9 */ /* 0x000fe20000000a00 */
[----:B------:R-:W-:Y:S01]  /*bcf0*/  ULDC.64 UR6, c[0x0][0x2c8] ;  /* 0x0000b20000067ab9 */ /* 0x000fe20000000a00 */
[----:B0-----:R-:W2:Y:S01]  /*bd00*/  LDL.LU.64 R2, [R1+0x10] ;  /* 0x0000100001027983 */ /* 0x001ea20000300a00 */
[----:B------:R-:W-:-:S03]  /*bd10*/  ULDC.64 UR8, c[0x0][0x280] ;  /* 0x0000a00000087ab9 */ /* 0x000fc60000000a00 */
[----:B------:R-:W3:Y:S04]  /*bd20*/  LDL.LU R0, [R1+0x24] ;  /* 0x0000240001007983 */ /* 0x000ee80000300800 */
[----:B------:R-:W4:Y:S04]  /*bd30*/  LDL.LU R6, [R1] ;  /* 0x0000000001067983 */ /* 0x000f280000300800 */
[----:B------:R-:W5:Y:S01]  /*bd40*/  LDL R21, [R1+0x8] ;  /* 0x0000080001157983 */ /* 0x000f620000100800 */
[----:B------:R-:W0:Y:S01]  /*bd50*/  S2R R12, SR_TID.X ;  /* 0x00000000000c7919 */ /* 0x000e220000002100 */
[----:B------:R-:W0:Y:S01]  /*bd60*/  S2R R11, SR_TID.X ;  /* 0x00000000000b7919 */ /* 0x000e220000002100 */
[----:B-1----:R-:W-:-:S13]  /*bd70*/  ISETP.NE.AND P0, PT, R10, 0x1, PT ;  /* 0x000000010a00780c */ /* 0x002fda0003f05270 */
[----:B------:R-:W1:Y:S08]  /*bd80*/  @P0 LDC R4, c[0x0][0x450] ;  /* 0x00011400ff040b82 */ /* 0x000e700000000800 */
[----:B------:R-:W1:Y:S01]  /*bd90*/  @P0 LDC R9, c[0x0][0x44c] ;  /* 0x00011300ff090b82 */ /* 0x000e620000000800 */
[----:B--2---:R-:W-:Y:S02]  /*bda0*/  IMAD.MOV.U32 R3, RZ, RZ, R20 ;  /* 0x000000ffff037224 */ /* 0x004fe400078e0014 */
[----:B------:R-:W2:Y:S01]  /*bdb0*/  S2R R20, SR_TID.X ;  /* 0x0000000000147919 */ /* 0x000ea20000002100 */
[----:B---3--:R-:W-:-:S02]  /*bdc0*/  IMAD R0, R0, UR4, RZ ;  /* 0x0000000400007c24 */ /* 0x008fc4000f8e02ff */
[----:B------:R-:W-:Y:S01]  /*bdd0*/  IMAD.WIDE.U32 R2, R28, UR4, R2 ;  /* 0x000000041c027c25 */ /* 0x000fe2000f8e0002 */
[----:B------:R-:W-:-:S03]  /*bde0*/  ULDC UR4, c[0x0][0xc38] ;  /* 0x00030e0000047ab9 */ /* 0x000fc60000000800 */
[----:B------:R-:W-:Y:S02]  /*bdf0*/  IMAD R5, R28, UR5, R0 ;  /* 0x000000051c057c24 */ /* 0x000fe4000f8e0200 */
[----:B------:R-:W3:Y:S01]  /*be00*/  @P0 LDC R0, c[0x0][0x44c] ;  /* 0x00011300ff000b82 */ /* 0x000ee20000000800 */
[----:B----4-:R-:W-:Y:S02]  /*be10*/  IMAD.MOV R6, RZ, RZ, -R6 ;  /* 0x000000ffff067224 */ /* 0x010fe400078e0a06 */
[----:B------:R-:W-:Y:S02]  /*be20*/  IMAD.IADD R3, R3, 0x1, R5 ;  /* 0x0000000103037824 */ /* 0x000fe400078e0205 */
[----:B-----5:R-:W-:Y:S01]  /*be30*/  IMAD R6, R6, UR4, R21 ;  /* 0x0000000406067c24 */ /* 0x020fe2000f8e0215 */
[----:B------:R-:W-:Y:S01]  /*be40*/  ULDC.64 UR4, c[0x0][0x2d0] ;  /* 0x0000b40000047ab9 */ /* 0x000fe20000000a00 */
[----:B0-----:R-:W-:-:S05]  /*be50*/  IMAD.SHL.U32 R21, R12, 0x8, RZ ;  /* 0x000000080c157824 */ /* 0x001fca00078e00ff */
[----:B------:R-:W-:-:S04]  /*be60*/  LOP3.LUT R21, R21, 0x18, RZ, 0xc0, !PT ;  /* 0x0000001815157812 */ /* 0x000fc800078ec0ff */
[C---:B------:R-:W-:Y:S02]  /*be70*/  LOP3.LUT R13, R21.reuse, 0x20, RZ, 0xfc, !PT ;  /* 0x00000020150d7812 */ /* 0x040fe400078efcff */
[----:B------:R-:W-:Y:S02]  /*be80*/  LOP3.LUT R12, R21, 0x40, RZ, 0xfc, !PT ;  /* 0x00000040150c7812 */ /* 0x000fe400078efcff */
[----:B------:R-:W-:Y:S02]  /*be90*/  LOP3.LUT R21, R11, 0x7f, RZ, 0xc0, !PT ;  /* 0x0000007f0b157812 */ /* 0x000fe400078ec0ff */
[C---:B--2---:R-:W-:Y:S01]  /*bea0*/  LOP3.LUT R7, R20.reuse, 0x7f, RZ, 0xc0, !PT ;  /* 0x0000007f14077812 */ /* 0x044fe200078ec0ff */
[----:B------:R-:W-:-:S03]  /*beb0*/  IMAD.SHL.U32 R20, R20, 0x20, RZ ;  /* 0x0000002014147824 */ /* 0x000fc600078e00ff */
[----:B------:R-:W-:-:S04]  /*bec0*/  SHF.R.U32.HI R7, RZ, 0x2, R7 ;  /* 0x00000002ff077819 */ /* 0x000fc80000011607 */
[----:B------:R-:W-:-:S05]  /*bed0*/  LOP3.LUT R20, R7, 0x60, R20, 0xf8, !PT ;  /* 0x0000006007147812 */ /* 0x000fca00078ef814 */
[----:B------:R-:W-:Y:S02]  /*bee0*/  IMAD R7, R6, 0xc0, R20 ;  /* 0x000000c006077824 */ /* 0x000fe400078e0214 */
[----:B------:R-:W-:Y:S02]  /*bef0*/  IMAD.SHL.U32 R20, R11, 0x8, RZ ;  /* 0x000000080b147824 */ /* 0x000fe400078e00ff */
[----:B---3--:R-:W-:-:S03]  /*bf00*/  @P0 IMAD.HI.U32 R0, R7, R0, RZ ;  /* 0x0000000007000227 */ /* 0x008fc600078e00ff */
[----:B------:R-:W-:Y:S01]  /*bf10*/  LOP3.LUT R20, R20, 0x18, RZ, 0xc0, !PT ;  /* 0x0000001814147812 */ /* 0x000fe200078ec0ff */
[----:B------:R-:W-:Y:S01]  /*bf20*/  IMAD.MOV.U32 R5, RZ, RZ, R7 ;  /* 0x000000ffff057224 */ /* 0x000fe200078e0007 */
[----:B-1----:R-:W-:-:S04]  /*bf30*/  @P0 SHF.R.U32.HI R5, RZ, R4, R0 ;  /* 0x00000004ff050219 */ /* 0x002fc80000011600 */
[----:B------:R-:W-:-:S05]  /*bf40*/  SHF.R.S32.HI R0, RZ, 0x1f, R5 ;  /* 0x0000001fff007819 */ /* 0x000fca0000011405 */
[----:B------:R-:W-:-:S04]  /*bf50*/  IMAD R0, R0, UR4, RZ ;  /* 0x0000000400007c24 */ /* 0x000fc8000f8e02ff */
[C---:B------:R-:W-:Y:S02]  /*bf60*/  IMAD R8, R5.reuse, UR5, R0 ;  /* 0x0000000505087c24 */ /* 0x040fe4000f8e0200 */
[----:B------:R-:W-:Y:S02]  /*bf70*/  IMAD.MOV R0, RZ, RZ, -R5 ;  /* 0x000000ffff007224 */ /* 0x000fe400078e0a05 */
[----:B------:R-:W-:-:S04]  /*bf80*/  IMAD.WIDE.U32 R4, R5, UR4, R2 ;  /* 0x0000000405047c25 */ /* 0x000fc8000f8e0002 */
[----:B------:R-:W-:Y:S02]  /*bf90*/  IMAD R0, R10, R0, R7 ;  /* 0x000000000a007224 */ /* 0x000fe400078e0207 */
[----:B------:R-:W-:-:S03]  /*bfa0*/  IMAD.IADD R5, R5, 0x1, R8 ;  /* 0x0000000105057824 */ /* 0x000fc600078e0208 */
[----:B------:R-:W-:Y:S01]  /*bfb0*/  SHF.R.S32.HI R8, RZ, 0x1f, R0 ;  /* 0x0000001fff087819 */ /* 0x000fe20000011400 */
[----:B------:R-:W-:-:S04]  /*bfc0*/  IMAD.WIDE.U32 R4, R0, UR6, R4 ;  /* 0x0000000600047c25 */ /* 0x000fc8000f8e0004 */
[----:B------:R-:W-:-:S04]  /*bfd0*/  IMAD R8, R8, UR6, RZ ;  /* 0x0000000608087c24 */ /* 0x000fc8000f8e02ff */
[----:B------:R-:W-:Y:S01]  /*bfe0*/  IMAD R8, R0, UR7, R8 ;  /* 0x0000000700087c24 */ /* 0x000fe2000f8e0208 */
[----:B------:R-:W-:-:S03]  /*bff0*/  LEA R0, P1, R4, UR8, 0x1 ;  /* 0x0000000804007c11 */ /* 0x000fc6000f8208ff */
[----:B------:R-:W-:Y:S02]  /*c000*/  IMAD.IADD R5, R5, 0x1, R8 ;  /* 0x0000000105057824 */ /* 0x000fe400078e0208 */
[----:B------:R-:W-:-:S03]  /*c010*/  VIADD R8, R7, 0x80 ;  /* 0x0000008007087836 */ /* 0x000fc60000000000 */
[----:B------:R-:W-:Y:S01]  /*c020*/  LEA.HI.X R4, R4, UR9, R5, 0x1, P1 ;  /* 0x0000000904047c11 */ /* 0x000fe200088f0c05 */
[----:B------:R-:W-:Y:S01]  /*c030*/  @P0 IMAD.HI.U32 R9, R8, R9, RZ ;  /* 0x0000000908090227 */ /* 0x000fe200078e00ff */
[----:B------:R-:W0:Y:S03]  /*c040*/  @P0 LDC R5, c[0x0][0x450] ;  /* 0x00011400ff050b82 */ /* 0x000e260000000800 */
[----:B------:R-:W-:Y:S01]  /*c050*/  IMAD.MOV.U32 R7, RZ, RZ, R8 ;  /* 0x000000ffff077224 */ /* 0x000fe200078e0008 */
[----:B0-----:R-:W-:Y:S02]  /*c060*/  @P0 SHF.R.U32.HI R7, RZ, R5, R9 ;  /* 0x00000005ff070219 */ /* 0x001fe40000011609 */
[----:B------:R-:W-:-:S03]  /*c070*/  SHF.R.U32.HI R9, RZ, 0x2, R21 ;  /* 0x00000002ff097819 */ /* 0x000fc60000011615 */
[----:B------:R-:W-:Y:S02]  /*c080*/  IMAD.MOV R5, RZ, RZ, -R7 ;  /* 0x000000ffff057224 */ /* 0x000fe400078e0a07 */
[----:B------:R-:W-:-:S04]  /*c090*/  IMAD.WIDE.U32 R2, R7, UR4, R2 ;  /* 0x0000000407027c25 */ /* 0x000fc8000f8e0002 */
[----:B------:R-:W-:Y:S01]  /*c0a0*/  IMAD R5, R10, R5, R8 ;  /* 0x000000050a057224 */ /* 0x000fe200078e0208 */
[----:B------:R-:W-:-:S05]  /*c0b0*/  SHF.R.S32.HI R8, RZ, 0x1f, R7 ;  /* 0x0000001fff087819 */ /* 0x000fca0000011407 */
[----:B------:R-:W-:Y:S01]  /*c0c0*/  IMAD R8, R8, UR4, RZ ;  /* 0x0000000408087c24 */ /* 0x000fe2000f8e02ff */
[----:B------:R-:W-:Y:S02]  /*c0d0*/  ULDC UR4, c[0x0][0x2b8] ;  /* 0x0000ae0000047ab9 */ /* 0x000fe40000000800 */
[----:B------:R-:W-:Y:S01]  /*c0e0*/  ISETP.GE.AND P0, PT, R20, UR4, PT ;  /* 0x0000000414007c0c */ /* 0x000fe2000bf06270 */
[----:B------:R-:W-:Y:S01]  /*c0f0*/  IMAD R8, R7, UR5, R8 ;  /* 0x0000000507087c24 */ /* 0x000fe2000f8e0208 */
[----:B------:R-:W-:Y:S02]  /*c100*/  SHF.R.S32.HI R7, RZ, 0x1f, R5 ;  /* 0x0000001fff077819 */ /* 0x000fe40000011405 */
[----:B------:R-:W-:Y:S01]  /*c110*/  ISETP.GE.AND P1, PT, R13, UR4, PT ;  /* 0x000000040d007c0c */ /* 0x000fe2000bf26270 */
[----:B------:R-:W-:Y:S01]  /*c120*/  IMAD.IADD R3, R3, 0x1, R8 ;  /* 0x0000000103037824 */ /* 0x000fe200078e0208 */
[----:B------:R-:W-:Y:S01]  /*c130*/  ISETP.GE.AND P2, PT, R12, UR4, PT ;  /* 0x000000040c007c0c */ /* 0x000fe2000bf46270 */
[----:B------:R-:W-:Y:S01]  /*c140*/  IMAD R7, R7, UR6, RZ ;  /* 0x0000000607077c24 */ /* 0x000fe2000f8e02ff */
[----:B------:R-:W-:Y:S01]  /*c150*/  UMOV UR4, 0xffffffff ;  /* 0xffffffff00047882 */ /* 0x000fe20000000000 */
[----:B------:R-:W-:-:S04]  /*c160*/  IMAD.WIDE.U32 R2, R5, UR6, R2 ;  /* 0x0000000605027c25 */ /* 0x000fc8000f8e0002 */
[----:B------:R-:W-:Y:S01]  /*c170*/  IMAD R7, R5, UR7, R7 ;  /* 0x0000000705077c24 */ /* 0x000fe2000f8e0207 */
[----:B------:R-:W-:-:S03]  /*c180*/  LEA R8, P3, R2, UR8, 0x1 ;  /* 0x0000000802087c11 */ /* 0x000fc6000f8608ff */
[----:B------:R-:W-:-:S05]  /*c190*/  IMAD.IADD R7, R3, 0x1, R7 ;  /* 0x0000000103077824 */ /* 0x000fca00078e0207 */
[----:B------:R-:W-:Y:S01]  /*c1a0*/  LEA.HI.X R7, R2, UR9, R7, 0x1, P3 ;  /* 0x0000000902077c11 */ /* 0x000fe200098f0c07 */
[----:B------:R-:W-:Y:S06]  /*c1b0*/  BRA.DIV UR4, `(.L_x_9962) ;  /* 0x0000003204e07947 */ /* 0x000fec000b800000 */
[----:B------:R-:W0:Y:S01]  /*c1c0*/  SHFL.IDX PT, R3, R0, RZ, 0x1c1f ;  /* 0x001c1fff00037589 */ /* 0x000e2200000e0000 */
[----:B------:R-:W-:Y:S01]  /*c1d0*/  ULDC UR4, c[0x0][0x288] ;  /* 0x0000a20000047ab9 */ /* 0x000fe20000000800 */
[----:B------:R-:W-:Y:S02]  /*c1e0*/  IMAD R6, R6, 0xc0, R9 ;  /* 0x000000c006067824 */ /* 0x000fe400078e0209 */
        /* <DEDUP_REMOVED lines=27> */
[----:B------:R-:W1:Y:S04]  /*c3a0*/  SHFL.IDX PT, R2, R4, 0x2, 0x1c1f ;  /* 0x005c1f0004027f89 */ /* 0x000e6800000e0000 */
[----:B------:R-:W-:Y:S07]  /*c3b0*/  SHFL.IDX PT, R4, R4, 0x3, 0x1c1f ;  /* 0x007c1f0004047f89 */ /* 0x000fee00000e0000 */
[----:B0-----:R-:W-:-:S05]  /*c3c0*/  @!P3 LEA R3, P4, R20, R3, 0x1 ;  /* 0x000000031403b211 */ /* 0x001fca00078808ff */
[----:B-1----:R-:W-:-:S05]  /*c3d0*/  @!P3 IMAD.X R2, RZ, RZ, R2, P4 ;  /* 0x000000ffff02b224 */ /* 0x002fca00020e0602 */
[----:B------:R-:W-:-:S04]  /*c3e0*/  @!P3 LOP3.LUT R3, R3, R2, RZ, 0x3c, !PT ;  /* 0x000000020303b212 */ /* 0x000fc800078e3cff */
[----:B------:R-:W-:-:S04]  /*c3f0*/  @!P3 LOP3.LUT R2, R3, R2, RZ, 0x3c, !PT ;  /* 0x000000020302b212 */ /* 0x000fc800078e3cff */
[----:B------:R-:W-:-:S05]  /*c400*/  @!P3 LOP3.LUT R3, R3, R2, RZ, 0x3c, !PT ;  /* 0x000000020303b212 */ /* 0x000fca00078e3cff */
[----:B------:R-:W-:Y:S04]  /*c410*/  @!P3 LDGSTS.E.BYPASS.LTC128B.128 [R27+0xea00], desc[UR60][R2.64], !P0 ;  /* 0x0ea00000021bbfae */ /* 0x000fe8000c101d7c */
[----:B------:R-:W-:Y:S04]  /*c420*/  @!P3 LDGSTS.E.BYPASS.LTC128B.128 [R27+0x11a00], desc[UR60][R2.64+0x40], !P1 ;  /* 0x11a00040021bbfae */ /* 0x000fe8000c901d7c */
[----:B------:R0:W-:Y:S04]  /*c430*/  @!P3 LDGSTS.E.BYPASS.LTC128B.128 [R27+0x14a00], desc[UR60][R2.64+0x80], !P2 ;  /* 0x14a00080021bbfae */ /* 0x0001e8000d101d7c */
[----:B0-----:R0:W1:Y:S02]  /*c440*/  SHFL.IDX PT, R2, R0, 0x3, 0x1c1f ;  /* 0x007c1f0000027f89 */ /* 0x00106400000e0000 */
[----:B0-----:R-:W-:-:S05]  /*c450*/  VIADD R0, R6, 0x80 ;  /* 0x0000008006007836 */ /* 0x001fca0000000000 */
[----:B------:R-:W-:Y:S01]  /*c460*/  ISETP.GE.AND P3, PT, R0, R5, PT ;  /* 0x000000050000720c */ /* 0x000fe20003f66270 */
[----:B------:R-:W-:-:S05]  /*c470*/  VIADD R0, R6, 0x60 ;  /* 0x0000006006007836 */ /* 0x000fca0000000000 */
[----:B------:R-:W-:Y:S02]  /*c480*/  ISETP.GE.AND P4, PT, R0, R5, PT ;  /* 0x000000050000720c */ /* 0x000fe40003f86270 */
[----:B------:R-:W-:Y:S04]  /*c490*/  SHFL.IDX PT, R0, R7, RZ, 0x1c1f ;  /* 0x001c1fff07007589 */ /* 0x000fe800000e0000 */
[----:B------:R-:W-:Y:S07]  /*c4a0*/  SHFL.IDX PT, R7, R7, 0x1, 0x1c1f ;  /* 0x003c1f0007077f89 */ /* 0x000fee00000e0000 */
[----:B-1----:R-:W-:-:S05]  /*c4b0*/  @!P4 LEA R2, P5, R20, R2, 0x1 ;  /* 0x000000021402c211 */ /* 0x002fca00078a08ff */
[----:B------:R-:W-:Y:S02]  /*c4c0*/  @!P4 IMAD.X R3, RZ, RZ, R4, P5 ;  /* 0x000000ffff03c224 */ /* 0x000fe400028e0604 */
[----:B------:R-:W0:Y:S04]  /*c4d0*/  SHFL.IDX PT, R4, R8, RZ, 0x1c1f ;  /* 0x001c1fff08047589 */ /* 0x000e2800000e0000 */
[----:B------:R-:W-:Y:S04]  /*c4e0*/  @!P4 LDGSTS.E.BYPASS.LTC128B.128 [R27+0xf200], desc[UR60][R2.64], !P0 ;  /* 0x0f200000021bcfae */ /* 0x000fe8000c101d7c */
[----:B------:R-:W-:Y:S04]  /*c4f0*/  @!P4 LDGSTS.E.BYPASS.LTC128B.128 [R27+0x12200], desc[UR60][R2.64+0x40], !P1 ;  /* 0x12200040021bcfae */ /* 0x000fe8000c901d7c */
[----:B------:R1:W-:Y:S01]  /*c500*/  @!P4 LDGSTS.E.BYPASS.LTC128B.128 [R27+0x15200], desc[UR60][R2.64+0x80], !P2 ;  /* 0x15200080021bcfae */ /* 0x0003e2000d101d7c */
[----:B0-----:R-:W-:-:S05]  /*c510*/  @!P3 LEA R4, P5, R20, R4, 0x1 ;  /* 0x000000041404b211 */ /* 0x001fca00078a08ff */
[----:B------:R-:W-:Y:S02]  /*c520*/  @!P3 IMAD.X R0, RZ, RZ, R0, P5 ;  /* 0x000000ffff00b224 */ /* 0x000fe400028e0600 */
[----:B-1----:R-:W-:Y:S02]  /*c530*/  @!P3 IMAD.MOV.U32 R2, RZ, RZ, R4 ;  /* 0x000000ffff02b224 */ /* 0x002fe400078e0004 */
[----:B------:R-:W-:-:S05]  /*c540*/  @!P3 IMAD.MOV.U32 R3, RZ, RZ, R0 ;  /* 0x000000ffff03b224 */ /* 0x000fca00078e0000 */
[----:B------:R0:W-:Y:S04]  /*c550*/  @!P3 LDGSTS.E.BYPASS.LTC128B.128 [R27+0xfa00], desc[UR60][R2.64], !P0 ;  /* 0x0fa00000021bbfae */ /* 0x0001e8000c101d7c */
[----:B------:R0:W-:Y:S04]  /*c560*/  @!P3 LDGSTS.E.BYPASS.LTC128B.128 [R27+0x12a00], desc[UR60][R2.64+0x40], !P1 ;  /* 0x12a00040021bbfae */ /* 0x0001e8000c901d7c */
[----:B------:R0:W-:Y:S02]  /*c570*/  @!P3 LDGSTS.E.BYPASS.LTC128B.128 [R27+0x15a00], desc[UR60][R2.64+0x80], !P2 ;  /* 0x15a00080021bbfae */ /* 0x0001e4000d101d7c */
.L_x_10062:
[----:B------:R-:W2:Y:S01]  /*c580*/  LDL R0, [R1+0x1c] ;  /* 0x00001c0001007983 */ /* 0x000ea20000100800 */
[----:B------:R-:W-:-:S05]  /*c590*/  VIADD R6, R6, 0xa0 ;  /* 0x000000a006067836 */ /* 0x000fca0000000000 */
[----:B------:R-:W-:-:S13]  /*c5a0*/  ISETP.GE.AND P3, PT, R6, R5, PT ;  /* 0x000000050600720c */ /* 0x000fda0003f66270 */
[----:B0-----:R-:W-:-:S05]  /*c5b0*/  @!P3 LEA R2, P4, R20, R14, 0x1 ;  /* 0x0000000e1402b211 */ /* 0x001fca00078808ff */
[----:B------:R-:W-:-:S05]  /*c5c0*/  @!P3 IMAD.X R3, RZ, RZ, R7, P4 ;  /* 0x000000ffff03b224 */ /* 0x000fca00020e0607 */
[----:B------:R-:W-:Y:S01]  /*c5d0*/  @!PT LDS RZ, [RZ] ;  /* 0x00000000fffff984 */ /* 0x000fe20000000800 */
[----:B------:R-:W-:Y:S01]  /*c5e0*/  @!PT LDS RZ, [RZ] ;  /* 0x00000000fffff984 */ /* 0x000fe20000000800 */
[----:B------:R-:W-:Y:S01]  /*c5f0*/  @!PT LDS RZ, [RZ] ;  /* 0x00000000fffff984 */ /* 0x000fe20000000800 */
[----:B------:R0:W-:Y:S04]  /*c600*/  @!P3 LDGSTS.E.BYPASS.LTC128B.128 [R27+0x10200], desc[UR60][R2.64], !P0 ;  /* 0x10200000021bbfae */ /* 0x0001e8000c101d7c */
[----:B------:R0:W-:Y:S04]  /*c610*/  @!P3 LDGSTS.E.BYPASS.LTC128B.128 [R27+0x13200], desc[UR60][R2.64+0x40], !P1 ;  /* 0x13200040021bbfae */ /* 0x0001e8000c901d7c */
[----:B------:R0:W-:Y:S01]  /*c620*/  @!P3 LDGSTS.E.BYPASS.LTC128B.128 [R27+0x16200], desc[UR60][R2.64+0x80], !P2 ;  /* 0x16200080021bbfae */ /* 0x0001e2000d101d7c */
        /* <DEDUP_REMOVED lines=9> */
[----:B------:R-:W-:Y:S01]  /*c6c0*/  IMAD.U32 R9, RZ, RZ, UR36 ;  /* 0x00000024ff097e24 */ /* 0x000fe2000f8e00ff */
[----:B------:R-:W1:Y:S01]  /*c6d0*/  SYNCS.PHASECHK.TRANS64.TRYWAIT P0, [UR36+0x31c20], R0 ;  /* 0x031c2000ff0075a7 */ /* 0x000e620008000164 */
[----:B--2---:R-:W-:Y:S01]  /*c6e0*/  ISETP.GE.AND P1, PT, R8, 0x91, PT ;  /* 0x000000910800780c */ /* 0x004fe20003f26270 */
[----:B01----:R-:W-:-:S12]  /*c6f0*/  @!P0 BRA `(.L_x_9964) ;  /* 0x00000034009c8947 */ /* 0x003fd80003800000 */
.L_x_10063:
[----:B------:R-:W-:Y:S05]  /*c700*/  BSYNC B0 ;  /* 0x0000000000007941 */ /* 0x000fea0003800000 */
.L_x_9963:
[----:B------:R-:W-:Y:S01]  /*c710*/  VIADD R8, R9, 0x31c00 ;  /* 0x00031c0009087836 */ /* 0x000fe20000000000 */
[----:B------:R-:W-:Y:S06]  /*c720*/  @!P1 BRA `(.L_x_9965) ;  /* 0x0000002000749947 */ /* 0x000fec0003800000 */
[----:B------:R-:W2:Y:S01]  /*c730*/  LDL R2, [R1+0x4] ;  /* 0x0000040001027983 */ /* 0x000ea20000100800 */
[----:B------:R-:W-:Y:S02]  /*c740*/  IMAD.MOV.U32 R3, RZ, RZ, 0x1 ;  /* 0x00000001ff037424 */ /* 0x000fe400078e00ff */
[----:B--2---:R-:W-:-:S05]  /*c750*/  IMAD.MOV R6, RZ, RZ, -R2 ;  /* 0x000000ffff067224 */ /* 0x004fca00078e0a02 */
[----:B------:R-:W-:-:S05]  /*c760*/  VIADDMNMX R6, R6, R3, 0xffffffff, !PT ;  /* 0xffffffff06067446 */ /* 0x000fca0007800103 */
[----:B0-----:R-:W-:-:S05]  /*c770*/  IMAD.IADD R0, R2, 0x1, R6 ;  /* 0x0000000102007824 */ /* 0x001fca00078e0206 */
[----:B------:R-:W-:-:S04]  /*c780*/  LOP3.LUT R0, R0, 0x1, RZ, 0xc0, !PT ;  /* 0x0000000100007812 */ /* 0x000fc800078ec0ff */
[----:B------:R-:W-:Y:S01]  /*c790*/  ISETP.NE.U32.AND P0, PT, R0, 0x1, PT ;  /* 0x000000010000780c */ /* 0x000fe20003f05070 */
[----:B------:R-:W-:-:S12]  /*c7a0*/  VIADD R0, R2, 0xfffffffe ;  /* 0xfffffffe02007836 */ /* 0x000fd80000000000 */
[----:B------:R-:W-:Y:S05]  /*c7b0*/  @P0 BRA `(.L_x_9966) ;  /* 0x0000000800c80947 */ /* 0x000fea0003800000 */
[----:B------:R-:W-:Y:S01]  /*c7c0*/  ISETP.NE.AND P2, PT, R25, RZ, PT ;  /* 0x000000ff1900720c */ /* 0x000fe20003f45270 */
[----:B------:R-:W-:Y:S01]  /*c7d0*/  VIADD R7, R16, 0x1 ;  /* 0x0000000110077836 */ /* 0x000fe20000000000 */
[----:B------:R-:W-:Y:S04]  /*c7e0*/  BSSY B0, `(.L_x_9967) ;  /* 0x00000ab000007945 */ /* 0x000fe80003800000 */
[----:B------:R-:W-:-:S04]  /*c7f0*/  ISETP.NE.AND P0, PT, R7, 0x2, PT ;  /* 0x000000020700780c */ /* 0x000fc80003f05270 */
[----:B------:R-:W-:Y:S02]  /*c800*/  SEL R3, RZ, 0x1, P0 ;  /* 0x00000001ff037807 */ /* 0x000fe40000000000 */
[----:B------:R-:W-:Y:S02]  /*c810*/  SEL R7, R7, RZ, P0 ;  /* 0x000000ff07077207 */ /* 0x000fe40000000000 */
[----:B------:R-:W-:Y:S01]  /*c820*/  LOP3.LUT R10, R22, R3, RZ, 0x3c, !PT ;  /* 0x00000003160a7212 */ /* 0x000fe200078e3cff */
[----:B------:R-:W-:Y:S06]  /*c830*/  @!P2 BRA `(.L_x_9968) ;  /* 0x000000080094a947 */ /* 0x000fec0003800000 */
[----:B------:R-:W-:Y:S01]  /*c840*/  ISETP.NE.AND P2, PT, R26, RZ, PT ;  /* 0x000000ff1a00720c */ /* 0x000fe20003f45270 */
[----:B------:R-:W-:-:S12]  /*c850*/  IMAD.MOV.U32 R5, RZ, RZ, R18 ;  /* 0x000000ffff057224 */ /* 0x000fd800078e0012 */
[----:B------:R-:W-:Y:S05]  /*c860*/  @!P2 BRA `(.L_x_9969) ;  /* 0x000000000048a947 */ /* 0x000fea0003800000 */
[----:B------:R-:W0:Y:S01]  /*c870*/  LDC R5, c[0x0][0x43c] ;  /* 0x00010f00ff057b82 */ /* 0x000e220000000800 */
[----:B------:R-:W-:Y:S01]  /*c880*/  ULDC.64 UR4, c[0x0][0x428] ;  /* 0x00010a0000047ab9 */ /* 0x000fe20000000a00 */
[----:B0-----:R-:W-:-:S13]  /*c890*/  ISETP.NE.AND P0, PT, R5, 0x1, PT ;  /* 0x000000010500780c */ /* 0x001fda0003f05270 */
[----:B------:R-:W0:Y:S02]  /*c8a0*/  @P0 LDC.64 R2, c[0x0][0x440] ;  /* 0x00011000ff020b82 */ /* 0x000e240000000a00 */
[----:B0-----:R-:W-:-:S04]  /*c8b0*/  @P0 IMAD.HI.U32 R4, R0, R2, RZ ;  /* 0x0000000200040227 */ /* 0x001fc800078e00ff */
[----:B------:R-:W-:Y:S01]  /*c8c0*/  IMAD.MOV.U32 R2, RZ, RZ, R0 ;  /* 0x000000ffff027224 */ /* 0x000fe200078e0000 */
[----:B------:R-:W-:Y:S01]  /*c8d0*/  @P0 SHF.R.U32.HI R2, RZ, R3, R4 ;  /* 0x00000003ff020219 */ /* 0x000fe20000011604 */
[----:B------:R-:W-:-:S04]  /*c8e0*/  IMAD R4, R24, UR4, RZ ;  /* 0x0000000418047c24 */ /* 0x000fc8000f8e02ff */
[----:B------:R-:W-:Y:S02]  /*c8f0*/  IMAD.MOV R3, RZ, RZ, -R2 ;  /* 0x000000ffff037224 */ /* 0x000fe400078e0a02 */
[----:B------:R-:W-:Y:S02]  /*c900*/  IMAD R4, R19, UR5, R4 ;  /* 0x0000000513047c24 */ /* 0x000fe4000f8e0204 */
[----:B------:R-:W-:Y:S01]  /*c910*/  IMAD R0, R5, R3, R0 ;  /* 0x0000000305007224 */ /* 0x000fe200078e0200 */
[----:B------:R-:W-:-:S03]  /*c920*/  SHF.R.S32.HI R3, RZ, 0x1f, R2 ;  /* 0x0000001fff037819 */ /* 0x000fc60000011402 */
[----:B------:R-:W-:Y:S01]  /*c930*/  IMAD.WIDE.U32 R2, R19, UR4, R2 ;  /* 0x0000000413027c25 */ /* 0x000fe2000f8e0002 */
[----:B------:R-:W-:-:S03]  /*c940*/  ULDC.64 UR4, c[0x0][0x418] ;  /* 0x0001060000047ab9 */ /* 0x000fc60000000a00 */
[----:B------:R-:W-:Y:S01]  /*c950*/  IMAD.IADD R3, R4, 0x1, R3 ;  /* 0x0000000104037824 */ /* 0x000fe200078e0203 */
[----:B------:R-:W-:-:S04]  /*c960*/  LEA R4, P0, R2, UR4, 0x2 ;  /* 0x0000000402047c11 */ /* 0x000fc8000f8010ff */
[----:B------:R-:W-:-:S06]  /*c970*/  LEA.HI.X R5, R2, UR5, R3, 0x2, P0 ;  /* 0x0000000502057c11 */ /* 0x000fcc00080f1403 */
[----:B------:R0:W5:Y:S03]  /*c980*/  LDG.E R5, desc[UR60][R4.64] ;  /* 0x0000003c04057981 */ /* 0x000166000c1e1900 */
.L_x_9969:
[----:B------:R-:W-:Y:S01]  /*c990*/  LEA R3, R7, UR36, 0x3 ;  /* 0x0000002407037c11 */ /* 0x000fe2000f8e18ff */
[----:B------:R-:W-:Y:S01]  /*c9a0*/  BSSY B1, `(.L_x_9970) ;  /* 0x0000004000017945 */ /* 0x000fe20003800000 */
[----:B------:R-:W-:-:S04]  /*c9b0*/  SHF.L.U32 R2, R10, 0x1f, RZ ;  /* 0x0000001f0a027819 */ /* 0x000fc800000006ff */
[----:B------:R-:W1:Y:S02]  /*c9c0*/  SYNCS.PHASECHK.TRANS64.TRYWAIT P0, [R3+URZ+0x31c40], R2 ;  /* 0x031c4002030075a7 */ /* 0x000e64000800017f */
[----:B-1----:R-:W-:Y:S05]  /*c9d0*/  @!P0 BRA `(.L_x_9971) ;  /* 0x0000003000f88947 */ /* 0x002fea0003800000 */
.L_x_10064:
[----:B------:R-:W-:Y:S05]  /*c9e0*/  BSYNC B1 ;  /* 0x0000000000017941 */ /* 0x000fea0003800000 */
.L_x_9970:
        /* <DEDUP_REMOVED lines=12> */
.L_x_9973:
[----:B------:R-:W-:Y:S05]  /*cab0*/  BSYNC B1 ;  /* 0x0000000000017941 */ /* 0x000fea0003800000 */
.L_x_9972:
        /* <DEDUP_REMOVED lines=11> */
.L_x_9974:
        /* <DEDUP_REMOVED lines=16> */
.L_x_9975:
        /* <DEDUP_REMOVED lines=16> */
.L_x_9976:
        /* <DEDUP_REMOVED lines=15> */
.L_x_10065:
[----:B------:R-:W-:Y:S05]  /*ce60*/  BSYNC B1 ;  /* 0x0000000000017941 */ /* 0x000fea0003800000 */
.L_x_9977:
        /* <DEDUP_REMOVED lines=12> */
.L_x_9980:
[----:B------:R-:W-:Y:S05]  /*cf30*/  BSYNC B1 ;  /* 0x0000000000017941 */ /* 0x000fea0003800000 */
.L_x_9979:
[----:B------:R-:W-:Y:S01]  /*cf40*/  R2UR UR10, R14 ;  /* 0x000000000e0a72ca */ /* 0x000fe200000e0000 */
[----:B0-----:R-:W-:Y:S01]  /*cf50*/  IMAD R3, R16, 0x6c00, R9 ;  /* 0x00006c0010037824 */ /* 0x001fe200078e0209 */
[----:B------:R-:W-:Y:S01]  /*cf60*/  R2UR UR6, R12 ;  /* 0x000000000c0672ca */ /* 0x000fe200000e0000 */
[----:B------:R-:W-:Y:S01]  /*cf70*/  UIADD3 UR4, UP0, UR38, 0x470, URZ ;  /* 0x0000047026047890 */ /* 0x000fe2000ff1e03f */
[----:B------:R-:W-:Y:S01]  /*cf80*/  R2UR UR7, R13 ;  /* 0x000000000d0772ca */ /* 0x000fe200000e0000 */
[----:B------:R-:W-:Y:S01]  /*cf90*/  IMAD R4, R23, 0x90, RZ ;  /* 0x0000009017047824 */ /* 0x000fe200078e02ff */
[----:B------:R-:W-:Y:S01]  /*cfa0*/  LEA R2, R16, UR36, 0x3 ;  /* 0x0000002410027c11 */ /* 0x000fe2000f8e18ff */
[----:B------:R-:W-:Y:S01]  /*cfb0*/  VIADD R11, R3, 0x200 ;  /* 0x00000200030b7836 */ /* 0x000fe20000000000 */
[----:B------:R-:W-:Y:S01]  /*cfc0*/  PLOP3.LUT P0, PT, PT, PT, PT, 0x80, 0x0 ;  /* 0x000000000000781c */ /* 0x000fe20003f0f070 */
[----:B------:R-:W-:Y:S02]  /*cfd0*/  UIADD3.X UR5, URZ, UR39, URZ, UP0, !UPT ;  /* 0x000000273f057290 */ /* 0x000fe400087fe43f */
[----:B------:R-:W-:-:S10]  /*cfe0*/  VIADD R2, R2, 0x31c50 ;  /* 0x00031c5002027836 */ /* 0x000fd40000000000 */
.L_x_9981:
        /* <DEDUP_REMOVED lines=15> */
.L_x_9982:
        /* <DEDUP_REMOVED lines=15> */
.L_x_9983:
        /* <DEDUP_REMOVED lines=10> */
[----:B------:R-:W-:Y:S02]  /*d270*/  IMAD.MOV.U32 R18, RZ, RZ, R5 ;  /* 0x000000ffff127224 */ /* 0x000fe400078e0005 */
[----:B------:R-:W-:-:S07]  /*d280*/  IMAD.MOV.U32 R23, RZ, RZ, R0 ;  /* 0x000000ffff177224 */ /* 0x000fce00078e0000 */
.L_x_9968:
[----:B------:R-:W-:Y:S05]  /*d290*/  BSYNC B0 ;  /* 0x0000000000007941 */ /* 0x000fea0003800000 */
.L_x_9967:
[----:B------:R-:W2:Y:S01]  /*d2a0*/  LDL.LU R0, [R1+0x4] ;  /* 0x0000040001007983 */ /* 0x000ea20000300800 */
[----:B------:R-:W-:Y:S02]  /*d2b0*/  IMAD.MOV.U32 R16, RZ, RZ, R7 ;  /* 0x000000ffff107224 */ /* 0x000fe400078e0007 */
[----:B------:R-:W-:Y:S02]  /*d2c0*/  IMAD.MOV.U32 R22, RZ, RZ, R10 ;  /* 0x000000ffff167224 */ /* 0x000fe400078e000a */
[----:B--2---:R-:W-:-:S07]  /*d2d0*/  VIADD R0, R0, 0xfffffffd ;  /* 0xfffffffd00007836 */ /* 0x004fce0000000000 */
.L_x_9966:
[----:B------:R-:W-:Y:S01]  /*d2e0*/  IMAD.MOV R6, RZ, RZ, -R6 ;  /* 0x000000ffff067224 */ /* 0x000fe200078e0a06 */
[----:B------:R-:W-:Y:S04]  /*d2f0*/  BSSY B0, `(.L_x_9965) ;  /* 0x0000160000007945 */ /* 0x000fe80003800000 */
[----:B------:R-:W-:-:S13]  /*d300*/  ISETP.NE.AND P0, PT, R29, R6, PT ;  /* 0x000000061d00720c */ /* 0x000fda0003f05270 */
[----:B------:R-:W-:Y:S05]  /*d310*/  @!P0 BRA `(.L_x_9984) ;  /* 0x0000001400748947 */ /* 0x000fea0003800000 */
[----:B------:R-:W-:-:S07]  /*d320*/  IMAD.MOV.U32 R4, RZ, RZ, R18 ;  /* 0x000000ffff047224 */ /* 0x000fce00078e0012 */
.L_x_10019:
        /* <DEDUP_REMOVED lines=27> */
[----:B------:R-:W-:-:S05]  /*d4e0*/  LEA.HI.X R5, R2, UR5, R3, 0x2, P0 ;  /* 0x0000000502057c11 */ /* 0x000fca00080f1403 */
[----:B------:R0:W5:Y:S04]  /*d4f0*/  LDG.E R4, desc[UR60][R4.64] ;  /* 0x0000003c04047981 */ /* 0x000168000c1e1900 */
.L_x_9987:
[----:B------:R-:W-:Y:S01]  /*d500*/  LEA R3, R6, UR36, 0x3 ;  /* 0x0000002406037c11 */ /* 0x000fe2000f8e18ff */
[----:B------:R-:W-:Y:S01]  /*d510*/  BSSY B2, `(.L_x_9988) ;  /* 0x0000004000027945 */ /* 0x000fe20003800000 */
[----:B------:R-:W-:-:S04]  /*d520*/  SHF.L.U32 R2, R7, 0x1f, RZ ;  /* 0x0000001f07027819 */ /* 0x000fc800000006ff */
[----:B------:R-:W1:Y:S02]  /*d530*/  SYNCS.PHASECHK.TRANS64.TRYWAIT P0, [R3+URZ+0x31c40], R2 ;  /* 0x031c4002030075a7 */ /* 0x000e64000800017f */
[----:B-1----:R-:W-:Y:S05]  /*d540*/  @!P0 BRA `(.L_x_9989) ;  /* 0x0000002800448947 */ /* 0x002fea0003800000 */
.L_x_10066:
[----:B------:R-:W-:Y:S05]  /*d550*/  BSYNC B2 ;  /* 0x0000000000027941 */ /* 0x000fea0003800000 */
.L_x_9988:
        /* <DEDUP_REMOVED lines=12> */
.L_x_9991:
[----:B------:R-:W-:Y:S05]  /*d620*/  BSYNC B2 ;  /* 0x0000000000027941 */ /* 0x000fea0003800000 */
.L_x_9990:
        /* <DEDUP_REMOVED lines=11> */
.L_x_9992:
        /* <DEDUP_REMOVED lines=16> */
.L_x_9993:
        /* <DEDUP_REMOVED lines=16> */
.L_x_9994:
        /* <DEDUP_REMOVED lines=15> */
.L_x_10067:
[----:B------:R-:W-:Y:S05]  /*d9d0*/  BSYNC B2 ;  /* 0x0000000000027941 */ /* 0x000fea0003800000 */
.L_x_9995:
        /* <DEDUP_REMOVED lines=11> */
.L_x_9998:
[----:B------:R-:W-:Y:S05]  /*da90*/  BSYNC B2 ;  /* 0x0000000000027941 */ /* 0x000fea0003800000 */
.L_x_9997:
        /* <DEDUP_REMOVED lines=10> */
.L_x_9999:
        /* <DEDUP_REMOVED lines=12> */
[----:B------:R-:W-:Y:S01]  /*dc00*/  R2UR UR10, R11 ;  /* 0x000000000b0a72ca */ /* 0x000fe200000e0000 */
[----:B------:R-:W-:Y:S01]  /*dc10*/  VIADD R11, R16, 0x2600 ;  /* 0x00002600100b7836 */ /* 0x000fe20000000000 */
[----:B------:R-:W-:-:S13]  /*dc20*/  PLOP3.LUT P0, PT, PT, PT, PT, 0x80, 0x0 ;  /* 0x000000000000781c */ /* 0x000fda0003f0f070 */
.L_x_10000:
        /* <DEDUP_REMOVED lines=15> */
.L_x_10001:
        /* <DEDUP_REMOVED lines=12> */
.L_x_9986:
[----:B------:R-:W-:Y:S05]  /*dde0*/  BSYNC B1 ;  /* 0x0000000000017941 */ /* 0x000fea0003800000 */
.L_x_9985:
        /* <DEDUP_REMOVED lines=9> */
[----:B------:R-:W-:-:S12]  /*de80*/  VIADD R10, R0, 0xffffffff ;  /* 0xffffffff000a7836 */ /* 0x000fd80000000000 */
[----:B------:R-:W-:Y:S05]  /*de90*/  @!P1 BRA `(.L_x_10004) ;  /* 0x0000000000489947 */ /* 0x000fea0003800000 */
[----:B------:R-:W0:Y:S01]  /*dea0*/  LDC R4, c[0x0][0x43c] ;  /* 0x00010f00ff047b82 */ /* 0x000e220000000800 */
        /* <DEDUP_REMOVED lines=9> */
[----:B------:R-:W-:-:S04]  /*df40*/  IMAD R4, R24, UR4, RZ ;  /* 0x0000000418047c24 */ /* 0x000fc8000f8e02ff */
[C---:B------:R-:W-:Y:S02]  /*df50*/  IMAD R4, R19.reuse, UR5, R4 ;  /* 0x0000000513047c24 */ /* 0x040fe4000f8e0204 */
[----:B------:R-:W-:Y:S01]  /*df60*/  IMAD.WIDE.U32 R2, R19, UR4, R2 ;  /* 0x0000000413027c25 */ /* 0x000fe2000f8e0002 */
[----:B------:R-:W-:-:S03]  /*df70*/  ULDC.64 UR4, c[0x0][0x418] ;  /* 0x0001060000047ab9 */ /* 0x000fc60000000a00 */
[----:B------:R-:W-:Y:S01]  /*df80*/  IMAD.IADD R3, R4, 0x1, R3 ;  /* 0x0000000104037824 */ /* 0x000fe200078e0203 */
[----:B------:R-:W-:-:S04]  /*df90*/  LEA R4, P0, R2, UR4, 0x2 ;  /* 0x0000000402047c11 */ /* 0x000fc8000f8010ff */
[----:B------:R-:W-:-:S05]  /*dfa0*/  LEA.HI.X R5, R2, UR5, R3, 0x2, P0 ;  /* 0x0000000502057c11 */ /* 0x000fca00080f1403 */
[----:B------:R0:W5:Y:S04]  /*dfb0*/  LDG.E R4, desc[UR60][R4.64] ;  /* 0x0000003c04047981 */ /* 0x000168000c1e1900 */
.L_x_10004:
[----:B------:R-:W-:Y:S01]  /*dfc0*/  LEA R2, R16, UR36, 0x3 ;  /* 0x0000002410027c11 */ /* 0x000fe2000f8e18ff */
[----:B------:R-:W-:Y:S01]  /*dfd0*/  BSSY B2, `(.L_x_10005) ;  /* 0x0000004000027945 */ /* 0x000fe20003800000 */
[----:B------:R-:W-:-:S04]  /*dfe0*/  SHF.L.U32 R3, R22, 0x1f, RZ ;  /* 0x0000001f16037819 */ /* 0x000fc800000006ff */
[----:B------:R-:W1:Y:S02]  /*dff0*/  SYNCS.PHASECHK.TRANS64.TRYWAIT P0, [R2+URZ+0x31c40], R3 ;  /* 0x031c4003020075a7 */ /* 0x000e64000800017f */
[----:B-1----:R-:W-:Y:S05]  /*e000*/  @!P0 BRA `(.L_x_10006) ;  /* 0x0000001c00bc8947 */ /* 0x002fea0003800000 */
.L_x_10068:
[----:B------:R-:W-:Y:S05]  /*e010*/  BSYNC B2 ;  /* 0x0000000000027941 */ /* 0x000fea0003800000 */
.L_x_10005:
        /* <DEDUP_REMOVED lines=12> */
.L_x_10008:
[----:B------:R-:W-:Y:S05]  /*e0e0*/  BSYNC B2 ;  /* 0x0000000000027941 */ /* 0x000fea0003800000 */
.L_x_10007:
        /* <DEDUP_REMOVED lines=12> */
.L_x_10009:
        /* <DEDUP_REMOVED lines=16> */
.L_x_10010:
        /* <DEDUP_REMOVED lines=16> */
.L_x_10011:
        /* <DEDUP_REMOVED lines=15> */
.L_x_10069:
[----:B------:R-:W-:Y:S05]  /*e4a0*/  BSYNC B2 ;  /* 0x0000000000027941 */ /* 0x000fea0003800000 */
.L_x_10012:
        /* <DEDUP_REMOVED lines=11> */
.L_x_10015:
[----:B------:R-:W-:Y:S05]  /*e560*/  BSYNC B2 ;  /* 0x0000000000027941 */ /* 0x000fea0003800000 */
.L_x_10014:
        /* <DEDUP_REMOVED lines=10> */
.L_x_10016:
        /* <DEDUP_REMOVED lines=15> */
.L_x_10017:
        /* <DEDUP_REMOVED lines=15> */
.L_x_10018:
        /* <DEDUP_REMOVED lines=12> */
.L_x_10003:
[----:B------:R-:W-:Y:S05]  /*e8b0*/  BSYNC B1 ;  /* 0x0000000000017941 */ /* 0x000fea0003800000 */
.L_x_10002:
[C---:B------:R-:W-:Y:S01]  /*e8c0*/  ISETP.GT.AND P0, PT, R0.reuse, 0x1, PT ;  /* 0x000000010000780c */ /* 0x040fe20003f04270 */
[----:B------:R-:W-:-:S12]  /*e8d0*/  VIADD R0, R0, 0xfffffffe ;  /* 0xfffffffe00007836 */ /* 0x000fd80000000000 */
[----:B------:R-:W-:Y:S05]  /*e8e0*/  @P0 BRA `(.L_x_10019) ;  /* 0xffffffe800900947 */ /* 0x000fea000383ffff */
.L_x_9984:
[----:B------:R-:W-:Y:S05]  /*e8f0*/  BSYNC B0 ;  /* 0x0000000000007941 */ /* 0x000fea0003800000 */
.L_x_9965:
[----:B------:R-:W-:Y:S01]  /*e900*/  ISETP.NE.AND P0, PT, R25, RZ, PT ;  /* 0x000000ff1900720c */ /* 0x000fe20003f05270 */
[----:B------:R-:W-:-:S12]  /*e910*/  BSSY B0, `(.L_x_10020) ;  /* 0x0000047000007945 */ /* 0x000fd80003800000 */
[----:B------:R-:W-:Y:S05]  /*e920*/  @!P0 BRA `(.L_x_10021) ;  /* 0x0000000400148947 */ /* 0x000fea0003800000 */
[----:B0-----:R-:W0:Y:S01]  /*e930*/  S2R R0, SR_TID.X ;  /* 0x0000000000007919 */ /* 0x001e220000002100 */
[----:B------:R-:W-:Y:S01]  /*e940*/  LEA R3, R16, UR36, 0x3 ;  /* 0x0000002410037c11 */ /* 0x000fe2000f8e18ff */
[----:B------:R-:W-:Y:S01]  /*e950*/  BSSY B1, `(.L_x_10022) ;  /* 0x0000006000017945 */ /* 0x000fe20003800000 */
[----:B0-----:R-:W-:Y:S02]  /*e960*/  LOP3.LUT R2, R0, 0x7f, RZ, 0xc0, !PT ;  /* 0x0000007f00027812 */ /* 0x001fe400078ec0ff */
[----:B------:R-:W-:Y:S02]  /*e970*/  SHF.L.U32 R0, R22, 0x1f, RZ ;  /* 0x0000001f16007819 */ /* 0x000fe400000006ff */
[----:B------:R-:W-:Y:S02]  /*e980*/  ISETP.NE.AND P1, PT, R2, RZ, PT ;  /* 0x000000ff0200720c */ /* 0x000fe40003f25270 */
[----:B------:R-:W0:Y:S02]  /*e990*/  SYNCS.PHASECHK.TRANS64.TRYWAIT P0, [R3+URZ+0x31c60], R0 ;  /* 0x031c6000030075a7 */ /* 0x000e24000800017f */
[----:B0-----:R-:W-:Y:S09]  /*e9a0*/  @!P0 BRA `(.L_x_10023) ;  /* 0x00000014007c8947 */ /* 0x001ff20003800000 */
.L_x_10070:
[----:B------:R-:W-:Y:S05]  /*e9b0*/  BSYNC B1 ;  /* 0x0000000000017941 */ /* 0x000fea0003800000 */
.L_x_10022:
        /* <DEDUP_REMOVED lines=9> */
.L_x_10025:
[----:B------:R-:W-:Y:S05]  /*ea50*/  BSYNC B1 ;  /* 0x0000000000017941 */ /* 0x000fea0003800000 */
.L_x_10024:
[----:B------:R-:W-:Y:S01]  /*ea60*/  IMAD R9, R16, 0x6c00, R9 ;  /* 0x00006c0010097824 */ /* 0x000fe200078e0209 */
[----:B------:R-:W-:Y:S01]  /*ea70*/  UIADD3 UR4, UP0, UR38, 0x470, URZ ;  /* 0x0000047026047890 */ /* 0x000fe2000ff1e03f */
[----:B0-----:R-:W-:Y:S01]  /*ea80*/  VIADD R0, R3, 0x31c50 ;  /* 0x00031c5003007836 */ /* 0x001fe20000000000 */
[----:B------:R-:W-:Y:S01]  /*ea90*/  PLOP3.LUT P0, PT, PT, PT, PT, 0x80, 0x0 ;  /* 0x000000000000781c */ /* 0x000fe20003f0f070 */
[----:B------:R-:W-:Y:S01]  /*eaa0*/  IMAD R3, R23, 0x90, RZ ;  /* 0x0000009017037824 */ /* 0x000fe200078e02ff */
[----:B------:R-:W-:Y:S01]  /*eab0*/  UIADD3.X UR5, URZ, UR39, URZ, UP0, !UPT ;  /* 0x000000273f057290 */ /* 0x000fe200087fe43f */
[----:B------:R-:W-:Y:S01]  /*eac0*/  VIADD R2, R9, 0x200 ;  /* 0x0000020009027836 */ /* 0x000fe20000000000 */
[----:B------:R-:W-:Y:S01]  /*ead0*/  UMOV UR6, 0x0 ;  /* 0x0000000000067882 */ /* 0x000fe20000000000 */
[----:B------:R-:W-:Y:S01]  /*eae0*/  UMOV UR7, 0x14f00000 ;  /* 0x14f0000000077882 */ /* 0x000fe20000000000 */
[----:B------:R-:W-:-:S08]  /*eaf0*/  UMOV UR10, URZ ;  /* 0x0000003f000a7c82 */ /* 0x000fd00008000000 */
.L_x_10026:
        /* <DEDUP_REMOVED lines=15> */
.L_x_10027:
        /* <DEDUP_REMOVED lines=15> */
.L_x_10028:
        /* <DEDUP_REMOVED lines=10> */
.L_x_10021:
[----:B------:R-:W-:Y:S05]  /*ed80*/  BSYNC B0 ;  /* 0x0000000000007941 */ /* 0x000fea0003800000 */
.L_x_10020:
[----:B------:R-:W2:Y:S01]  /*ed90*/  LDL.LU R4, [R1+0x8] ;  /* 0x0000080001047983 */ /* 0x000ea20000300800 */
[----:B------:R-:W-:-:S03]  /*eda0*/  ULDC UR4, c[0x0][0xc34] ;  /* 0x00030d0000047ab9 */ /* 0x000fc60000000800 */
[----:B------:R-:W3:Y:S01]  /*edb0*/  LDL.LU R2, [R1+0x1c] ;  /* 0x00001c0001027983 */ /* 0x000ee20000300800 */
[----:B------:R-:W-:-:S05]  /*edc0*/  VIADD R16, R16, 0x1 ;  /* 0x0000000110107836 */ /* 0x000fca0000000000 */
[----:B------:R-:W-:-:S04]  /*edd0*/  ISETP.NE.AND P0, PT, R16, 0x2, PT ;  /* 0x000000021000780c */ /* 0x000fc80003f05270 */
[----:B------:R-:W-:Y:S02]  /*ede0*/  SEL R3, RZ, 0x1, P0 ;  /* 0x00000001ff037807 */ /* 0x000fe40000000000 */
[----:B------:R-:W-:Y:S02]  /*edf0*/  SEL R16, R16, RZ, P0 ;  /* 0x000000ff10107207 */ /* 0x000fe40000000000 */
[----:B------:R-:W-:Y:S01]  /*ee00*/  LOP3.LUT R22, R22, R3, RZ, 0x3c, !PT ;  /* 0x0000000316167212 */ /* 0x000fe200078e3cff */
[----:B--2---:R-:W-:Y:S02]  /*ee10*/  VIADD R4, R4, UR37 ;  /* 0x0000002504047c36 */ /* 0x004fe40008000000 */
[----:B---3--:R-:W-:-:S03]  /*ee20*/  VIADD R2, R2, 0x1 ;  /* 0x0000000102027836 */ /* 0x008fc60000000000 */
[----:B------:R1:W-:Y:S01]  /*ee30*/  STL [R1+0x8], R4 ;  /* 0x0000080401007387 */ /* 0x0003e20000100800 */
[----:B------:R-:W-:-:S03]  /*ee40*/  ISETP.GE.AND P1, PT, R4, UR4, PT ;  /* 0x0000000404007c0c */ /* 0x000fc6000bf26270 */
[----:B------:R1:W-:Y:S10]  /*ee50*/  STL [R1+0x1c], R2 ;  /* 0x00001c0201007387 */ /* 0x0003f40000100800 */
[----:B-1----:R-:W-:Y:S05]  /*ee60*/  @!P1 BRA `(.L_x_10029) ;  /* 0xffffffc000509947 */ /* 0x002fea000383ffff */
[----:B0-----:R-:W-:-:S07]  /*ee70*/  LOP3.LUT R0, R2, 0x1, RZ, 0xc, !PT ;  /* 0x0000000102007812 */ /* 0x001fce00078e0cff */
.L_x_9951:
[----:B------:R-:W0:Y:S01]  /*ee80*/  S2R R3, SR_CgaCtaId ;  /* 0x0000000000037919 */ /* 0x000e220000008800 */
[----:B------:R-:W-:Y:S01]  /*ee90*/  MOV R2, 0x400 ;  /* 0x0000040000027802 */ /* 0x000fe20000000f00 */
[----:B------:R-:W-:Y:S01]  /*eea0*/  BSSY B0, `(.L_x_10030) ;  /* 0x0000005000007945 */ /* 0x000fe20003800000 */
[----:B------:R-:W-:Y:S02]  /*eeb0*/  SHF.L.U32 R0, R0, 0x1f, RZ ;  /* 0x0000001f00007819 */ /* 0x000fe400000006ff */
[----:B0-----:R-:W-:-:S04]  /*eec0*/  LEA R9, R3, R2, 0x18 ;  /* 0x0000000203097211 */ /* 0x001fc800078ec0ff */
[----:B------:R-:W0:Y:S02]  /*eed0*/  SYNCS.PHASECHK.TRANS64.TRYWAIT P0, [R9+URZ+0x31c20], R0 ;  /* 0x031c2000090075a7 */ /* 0x000e24000800017f */
[----:B0-----:R-:W-:Y:S05]  /*eee0*/  @!P0 BRA `(.L_x_10031) ;  /* 0x0000001000408947 */ /* 0x001fea0003800000 */
.L_x_10071:
[----:B------:R-:W-:Y:S05]  /*eef0*/  BSYNC B0 ;  /* 0x0000000000007941 */ /* 0x000fea0003800000 */
.L_x_10030:
[----:B------:R-:W-:-:S03]  /*ef00*/  UMOV UR4, 0xffffffff ;  /* 0xffffffff00047882 */ /* 0x000fc60000000000 */
[----:B------:R-:W-:Y:S05]  /*ef10*/  BRA.DIV UR4, `(.L_x_10032) ;  /* 0x0000001204487947 */ /* 0x000fea000b800000 */
[----:B0-----:R-:W0:Y:S02]  /*ef20*/  S2R R0, SR_TID.X ;  /* 0x0000000000007919 */ /* 0x001e240000002100 */
[----:B0-----:R-:W-:-:S04]  /*ef30*/  SHF.R.U32.HI R0, RZ, 0x5, R0 ;  /* 0x00000005ff007819 */ /* 0x001fc80000011600 */
[----:B------:R-:W-:-:S05]  /*ef40*/  LOP3.LUT R0, R0, 0x3, RZ, 0xc0, !PT ;  /* 0x0000000300007812 */ /* 0x000fca00078ec0ff */
[----:B------:R0:W1:Y:S02]  /*ef50*/  SHFL.IDX PT, R14, R0, RZ, 0x1f ;  /* 0x00001fff000e7589 */ /* 0x00006400000e0000 */
.L_x_10074:
[----:B-1----:R-:W-:Y:S01]  /*ef60*/  ISETP.NE.AND P0, PT, R14, RZ, PT ;  /* 0x000000ff0e00720c */ /* 0x002fe20003f05270 */
[----:B------:R-:W-:-:S12]  /*ef70*/  BSSY B0, `(.L_x_10033) ;  /* 0x0000024000007945 */ /* 0x000fd80003800000 */
[----:B------:R-:W-:Y:S05]  /*ef80*/  @P0 BRA `(.L_x_10034) ;  /* 0x0000000000880947 */ /* 0x000fea0003800000 */
[----:B------:R-:W-:-:S03]  /*ef90*/  UMOV UR4, 0xffffffff ;  /* 0xffffffff00047882 */ /* 0x000fc60000000000 */
[----:B------:R-:W-:Y:S05]  /*efa0*/  BRA.DIV UR4, `(.L_x_10035) ;  /* 0x0000001204587947 */ /* 0x000fea000b800000 */
[----:B------:R-:W-:-:S13]  /*efb0*/  ELECT P6, URZ, PT ;  /* 0x00000000003f782f */ /* 0x000fda00038c0000 */
.L_x_10077:
[----:B------:R-:W-:Y:S05]  /*efc0*/  @!P6 BRA `(.L_x_10034) ;  /* 0x000000000078e947 */ /* 0x000fea0003800000 */
[----:B0-----:R-:W2:Y:S02]  /*efd0*/  LDL.LU R0, [R1+0x28] ;  /* 0x0000280001007983 */ /* 0x001ea40000300800 */
[----:B--2---:R-:W-:-:S04]  /*efe0*/  LOP3.LUT R0, R0, 0x2, RZ, 0xfc, !PT ;  /* 0x0000000200007812 */ /* 0x004fc800078efcff */
[----:B------:R-:W-:-:S13]  /*eff0*/  ISETP.NE.AND P2, PT, R0, 0x3, PT ;  /* 0x000000030000780c */ /* 0x000fda0003f45270 */
[----:B------:R-:W-:Y:S05]  /*f000*/  @!P2 BRA `(.L_x_10036) ;  /* 0x000000000004a947 */ /* 0x000fea0003800000 */
[----:B------:R-:W-:Y:S01]  /*f010*/  BPT.TRAP 0x1 ;  /* 0x000000040000795c */ /* 0x000fe20000300000 */
.L_x_10036:
[----:B------:R-:W-:Y:S01]  /*f020*/  VIADD R3, R9, 0x31c40 ;  /* 0x00031c4009037836 */ /* 0x000fe20000000000 */
[----:B------:R-:W-:Y:S01]  /*f030*/  SHF.L.U32 R2, R22, 0x1f, RZ ;  /* 0x0000001f16027819 */ /* 0x000fe200000006ff */
[C---:B------:R-:W-:Y:S02]  /*f040*/  VIADD R0, R16.reuse, 0x1 ;  /* 0x0000000110007836 */ /* 0x040fe40000000000 */
[----:B------:R-:W-:-:S03]  /*f050*/  IMAD R7, R16, 0x8, R3 ;  /* 0x0000000810077824 */ /* 0x000fc600078e0203 */
        /* <DEDUP_REMOVED lines=8> */
.L_x_10078:
[----:B------:R-:W1:Y:S02]  /*f0e0*/  SYNCS.PHASECHK.TRANS64.TRYWAIT P0, [R3+URZ], R0 ;  /* 0x00000000030075a7 */ /* 0x000e64000800017f */
[----:B-1----:R-:W-:Y:S05]  /*f0f0*/  @!P0 BRA `(.L_x_10038) ;  /* 0x0000001000388947 */ /* 0x002fea0003800000 */
.L_x_10079:
[----:B------:R-:W-:Y:S05]  /*f100*/  @!P2 BRA `(.L_x_10039) ;  /* 0x000000000004a947 */ /* 0x000fea0003800000 */
[----:B------:R-:W-:Y:S01]  /*f110*/  BPT.TRAP 0x1 ;  /* 0x000000040000795c */ /* 0x000fe20000300000 */
.L_x_10039:
[----:B-1----:R-:W-:-:S04]  /*f120*/  VIADD R3, R9, 0x31c60 ;  /* 0x00031c6009037836 */ /* 0x002fc80000000000 */
[----:B------:R-:W-:-:S04]  /*f130*/  IMAD R5, R16, 0x8, R3 ;  /* 0x0000000810057824 */ /* 0x000fc800078e0203 */
[----:B------:R-:W1:Y:S02]  /*f140*/  SYNCS.PHASECHK.TRANS64.TRYWAIT P0, [R5+URZ], R2 ;  /* 0x00000002050075a7 */ /* 0x000e64000800017f */
[----:B-1----:R-:W-:Y:S05]  /*f150*/  @!P0 BRA `(.L_x_10040) ;  /* 0x0000001000348947 */ /* 0x002fea0003800000 */
.L_x_10080:
[----:B------:R-:W-:-:S07]  /*f160*/  IMAD R3, R4, 0x8, R3 ;  /* 0x0000000804037824 */ /* 0x000fce00078e0203 */
.L_x_10041:
[----:B--2---:R2:W3:Y:S02]  /*f170*/  SYNCS.PHASECHK.TRANS64.TRYWAIT P0, [R3+URZ], R0 ;  /* 0x00000000030075a7 */ /* 0x0044e4000800017f */
[----:B---3--:R-:W-:Y:S05]  /*f180*/  @!P0 NANOSLEEP.SYNCS 0x989680 ;  /* 0x009896800000895d */ /* 0x008fea0003900000 */
[----:B------:R-:W3:Y:S02]  /*f190*/  @!P0 SYNCS.PHASECHK.TRANS64 P0, [R3+URZ], R0 ;  /* 0x00000000030085a7 */ /* 0x000ee4000800007f */
[----:B---3--:R-:W-:Y:S05]  /*f1a0*/  @!P0 BRA `(.L_x_10041) ;  /* 0xfffffffc00f08947 */ /* 0x008fea000383ffff */
.L_x_10034:
[----:B------:R-:W-:Y:S05]  /*f1b0*/  BSYNC B0 ;  /* 0x0000000000007941 */ /* 0x000fea0003800000 */
.L_x_10033:
[----:B------:R-:W-:Y:S05]  /*f1c0*/  EXIT ;  /* 0x000000000000794d */ /* 0x000fea0003800000 */
.L_x_9927:
[----:B0-----:R-:W-:-:S04]  /*f1d0*/  IMAD.U32 R3, RZ, RZ, UR37 ;  /* 0x00000025ff037e24 */ /* 0x001fc8000f8e00ff */
[----:B------:R0:W1:Y:S03]  /*f1e0*/  SYNCS.PHASECHK.TRANS64.TRYWAIT P1, [R3+URZ+0x31c00], R0 ;  /* 0x031c0000030075a7 */ /* 0x000066000802017f */
[----:B-1----:R-:W-:Y:S05]  /*f1f0*/  @!P1 NANOSLEEP.SYNCS 0x989680 ;  /* 0x009896800000995d */ /* 0x002fea0003900000 */
[----:B------:R-:W1:Y:S02]  /*f200*/  @!P1 SYNCS.PHASECHK.TRANS64 P1, [R3+URZ+0x31c00], R0 ;  /* 0x031c0000030095a7 */ /* 0x000e64000802007f */
[----:B-1----:R-:W-:Y:S05]  /*f210*/  @!P1 BRA `(.L_x_9927) ;  /* 0xfffffffc00ec9947 */ /* 0x002fea000383ffff */
[----:B------:R-:W-:Y:S05]  /*f220*/  BRA `(.L_x_10042) ;  /* 0xffffff2000247947 */ /* 0x000fea000383ffff */
.L_x_9931:
[----:B-1----:R1:W2:Y:S02]  /*f230*/  SYNCS.PHASECHK.TRANS64.TRYWAIT P2, [R0+URZ+0x31c30], R3 ;  /* 0x031c3003000075a7 */ /* 0x0022a4000804017f */
[----:B--2---:R-:W-:Y:S05]  /*f240*/  @!P2 NANOSLEEP.SYNCS 0x989680 ;  /* 0x009896800000a95d */ /* 0x004fea0003900000 */
[----:B------:R-:W2:Y:S02]  /*f250*/  @!P2 SYNCS.PHASECHK.TRANS64 P2, [R0+URZ+0x31c30], R3 ;  /* 0x031c30030000a5a7 */ /* 0x000ea4000804007f */
[----:B--2---:R-:W-:Y:S05]  /*f260*/  @!P2 BRA `(.L_x_9931) ;  /* 0xfffffffc00f0a947 */ /* 0x004fea000383ffff */
[----:B------:R-:W-:Y:S05]  /*f270*/  BRA `(.L_x_9930) ;  /* 0xffffff2000487947 */ /* 0x000fea000383ffff */
.L_x_9936:
[----:B-1----:R-:W-:-:S04]  /*f280*/  IMAD.U32 R9, RZ, RZ, UR4 ;  /* 0x00000004ff097e24 */ /* 0x002fc8000f8e00ff */
[----:B------:R1:W2:Y:S03]  /*f290*/  SYNCS.PHASECHK.TRANS64.TRYWAIT P2, [R9+URZ+0x31c30], R8 ;  /* 0x031c3008090075a7 */ /* 0x0002a6000804017f */
[----:B--2---:R-:W-:Y:S05]  /*f2a0*/  @!P2 NANOSLEEP.SYNCS 0x989680 ;  /* 0x009896800000a95d */ /* 0x004fea0003900000 */
[----:B------:R-:W2:Y:S02]  /*f2b0*/  @!P2 SYNCS.PHASECHK.TRANS64 P2, [R9+URZ+0x31c30], R8 ;  /* 0x031c30080900a5a7 */ /* 0x000ea4000804007f */
[----:B--2---:R-:W-:Y:S05]  /*f2c0*/  @!P2 BRA `(.L_x_9936) ;  /* 0xfffffffc00eca947 */ /* 0x004fea000383ffff */
[----:B------:R-:W-:Y:S05]  /*f2d0*/  BRA `(.L_x_9933) ;  /* 0xffffff6000607947 */ /* 0x000fea000383ffff */
.L_x_9940:
[----:B-1----:R-:W-:-:S04]  /*f2e0*/  IMAD.U32 R8, RZ, RZ, UR4 ;  /* 0x00000004ff087e24 */ /* 0x002fc8000f8e00ff */
[----:B------:R1:W2:Y:S03]  /*f2f0*/  SYNCS.PHASECHK.TRANS64.TRYWAIT P2, [R8+URZ+0x31c50], R7 ;  /* 0x031c5007080075a7 */ /* 0x0002a6000804017f */
[----:B--2---:R-:W-:Y:S05]  /*f300*/  @!P2 NANOSLEEP.SYNCS 0x989680 ;  /* 0x009896800000a95d */ /* 0x004fea0003900000 */
[----:B------:R-:W2:Y:S02]  /*f310*/  @!P2 SYNCS.PHASECHK.TRANS64 P2, [R8+URZ+0x31c50], R7 ;  /* 0x031c50070800a5a7 */ /* 0x000ea4000804007f */
[----:B--2---:R-:W-:Y:S05]  /*f320*/  @!P2 BRA `(.L_x_9940) ;  /* 0xfffffffc00eca947 */ /* 0x004fea000383ffff */
[----:B------:R-:W-:Y:S05]  /*f330*/  BRA `(.L_x_9937) ;  /* 0xffffff7400f87947 */ /* 0x000fea000383ffff */
.L_x_9945:
[----:B-1----:R-:W-:-:S04]  /*f340*/  IMAD.U32 R5, RZ, RZ, UR12 ;  /* 0x0000000cff057e24 */ /* 0x002fc8000f8e00ff */
[----:B------:R1:W2:Y:S03]  /*f350*/  SYNCS.PHASECHK.TRANS64.TRYWAIT P0, [R5+URZ+0x31c50], R0 ;  /* 0x031c5000050075a7 */ /* 0x0002a6000800017f */
[----:B--2---:R-:W-:Y:S05]  /*f360*/  @!P0 NANOSLEEP.SYNCS 0x989680 ;  /* 0x009896800000895d */ /* 0x004fea0003900000 */
[----:B------:R-:W2:Y:S02]  /*f370*/  @!P0 SYNCS.PHASECHK.TRANS64 P0, [R5+URZ+0x31c50], R0 ;  /* 0x031c5000050085a7 */ /* 0x000ea4000800007f */
[----:B--2---:R-:W-:Y:S05]  /*f380*/  @!P0 BRA `(.L_x_9945) ;  /* 0xfffffffc00ec8947 */ /* 0x004fea000383ffff */
[----:B------:R-:W-:Y:S05]  /*f390*/  BRA `(.L_x_9944) ;  /* 0xffffffa000107947 */ /* 0x000fea000383ffff */
.L_x_9955:
        /* <DEDUP_REMOVED lines=11> */
.L_x_10044:
[----:B------:R-:W-:Y:S05]  /*f450*/  BSYNC B0 ;  /* 0x0000000000007941 */ /* 0x000fea0003800000 */
.L_x_10043:
[----:B------:R-:W-:Y:S05]  /*f460*/  BRA `(.L_x_10045) ;  /* 0xffffffc000747947 */ /* 0x000fea000383ffff */
.L_x_9957:
[----:B------:R-:W-:Y:S01]  /*f470*/  BSSY B0, `(.L_x_10046) ;  /* 0x0000006000007945 */ /* 0x000fe20003800000 */
[----:B------:R-:W-:-:S07]  /*f480*/  IMAD.MOV.U32 R15, RZ, RZ, -0x1 ;  /* 0xffffffffff0f7424 */ /* 0x000fce00078e00ff */
[----:B0-----:R-:W-:Y:S05]  /*f490*/  WARPSYNC.COLLECTIVE R15, `(.L_x_10047) ;  /* 0x000000000f0c7348 */ /* 0x001fea0003c00000 */
[----:B------:R-:W-:Y:S02]  /*f4a0*/  ELECT P6, UR62, PT ;  /* 0x00000000003e782f */ /* 0x000fe400038c0000 */
[----:B------:R-:W-:Y:S01]  /*f4b0*/  MOV R14, UR62 ;  /* 0x0000003e000e7c02 */ /* 0x000fe20008000f00 */
[----:B0-----:R-:W-:Y:S10]  /*f4c0*/  ENDCOLLECTIVE ;  /* 0x000000000000791b */ /* 0x001ff40003800000 */
.L_x_10047:
[----:B------:R-:W-:Y:S05]  /*f4d0*/  BSYNC B0 ;  /* 0x0000000000007941 */ /* 0x000fea0003800000 */
.L_x_10046:
[----:B------:R-:W-:Y:S05]  /*f4e0*/  BRA `(.L_x_10048) ;  /* 0xffffffc000707947 */ /* 0x000fea000383ffff */
.L_x_9959:
[----:B0-----:R0:W1:Y:S02]  /*f4f0*/  SYNCS.PHASECHK.TRANS64.TRYWAIT P0, [R3+URZ+0x31c40], R0 ;  /* 0x031c4000030075a7 */ /* 0x001064000800017f */
[----:B-1----:R-:W-:Y:S05]  /*f500*/  @!P0 NANOSLEEP.SYNCS 0x989680 ;  /* 0x009896800000895d */ /* 0x002fea0003900000 */
[----:B------:R-:W1:Y:S02]  /*f510*/  @!P0 SYNCS.PHASECHK.TRANS64 P0, [R3+URZ+0x31c40], R0 ;  /* 0x031c4000030085a7 */ /* 0x000e64000800007f */
[----:B-1----:R-:W-:Y:S05]  /*f520*/  @!P0 BRA `(.L_x_9959) ;  /* 0xfffffffc00f08947 */ /* 0x002fea000383ffff */
[----:B------:R-:W-:Y:S05]  /*f530*/  BRA `(.L_x_10049) ;  /* 0xffffffc000cc7947 */ /* 0x000fea000383ffff */
.L_x_9962:
[----:B------:R-:W-:Y:S02]  /*f540*/  IMAD.MOV.U32 R13, RZ, RZ, R4 ;  /* 0x000000ffff0d7224 */ /* 0x000fe400078e0004 */
[----:B------:R-:W-:Y:S02]  /*f550*/  IMAD.MOV.U32 R12, RZ, RZ, RZ ;  /* 0x000000ffff0c7224 */ /* 0x000fe400078e00ff */
[----:B------:R-:W-:Y:S02]  /*f560*/  IMAD.MOV.U32 R11, RZ, RZ, 0x1c1f ;  /* 0x00001c1fff0b7424 */ /* 0x000fe400078e00ff */
[----:B------:R-:W-:Y:S02]  /*f570*/  IMAD.MOV.U32 R15, RZ, RZ, -0x1 ;  /* 0xffffffffff0f7424 */ /* 0x000fe400078e00ff */
[----:B------:R-:W-:-:S07]  /*f580*/  IMAD R6, R6, 0xc0, R9 ;  /* 0x000000c006067824 */ /* 0x000fce00078e0209 */
[----:B------:R-:W-:Y:S05]  /*f590*/  WARPSYNC.COLLECTIVE R15, `(.L_x_10050) ;  /* 0x000000000f087348 */ /* 0x000fea0003c00000 */
[----:B------:R0:W1:Y:S02]  /*f5a0*/  SHFL.IDX P6, R14, R13, R12, R11 ;  /* 0x0000000c0d0e7389 */ /* 0x00006400000c000b */
[----:B01----:R-:W-:Y:S01]  /*f5b0*/  ENDCOLLECTIVE ;  /* 0x000000000000791b */ /* 0x003fe20003800000 */
.L_x_10050:
[----:B------:R-:W-:Y:S02]  /*f5c0*/  IMAD.MOV.U32 R13, RZ, RZ, R0 ;  /* 0x000000ffff0d7224 */ /* 0x000fe400078e0000 */
[----:B------:R-:W-:-:S07]  /*f5d0*/  IMAD.MOV.U32 R2, RZ, RZ, R14 ;  /* 0x000000ffff027224 */ /* 0x000fce00078e000e */
[----:B------:R-:W-:Y:S05]  /*f5e0*/  WARPSYNC.COLLECTIVE R15, `(.L_x_10051) ;  /* 0x000000000f087348 */ /* 0x000fea0003c00000 */
[----:B------:R0:W1:Y:S02]  /*f5f0*/  SHFL.IDX P6, R14, R13, R12, R11 ;  /* 0x0000000c0d0e7389 */ /* 0x00006400000c000b */
[----:B01----:R-:W-:Y:S01]  /*f600*/  ENDCOLLECTIVE ;  /* 0x000000000000791b */ /* 0x003fe20003800000 */
.L_x_10051:
[----:B------:R-:W-:Y:S02]  /*f610*/  ULDC UR4, c[0x0][0x288] ;  /* 0x0000a20000047ab9 */ /* 0x000fe40000000800 */
[----:B------:R-:W-:Y:S02]  /*f620*/  IMAD R5, R10, UR4, RZ ;  /* 0x000000040a057c24 */ /* 0x000fe4000f8e02ff */
[----:B------:R-:W-:-:S03]  /*f630*/  VIADD R10, R6, 0x20 ;  /* 0x00000020060a7836 */ /* 0x000fc60000000000 */
[----:B------:R-:W-:Y:S01]  /*f640*/  ISETP.GE.AND P4, PT, R6, R5, PT ;  /* 0x000000050600720c */ /* 0x000fe20003f86270 */
[----:B------:R-:W-:Y:S02]  /*f650*/  IMAD.MOV.U32 R13, RZ, RZ, R4 ;  /* 0x000000ffff0d7224 */ /* 0x000fe400078e0004 */
[----:B------:R-:W-:Y:S02]  /*f660*/  IMAD.MOV.U32 R12, RZ, RZ, 0x1 ;  /* 0x00000001ff0c7424 */ /* 0x000fe400078e00ff */
[----:B------:R-:W-:-:S08]  /*f670*/  IMAD.MOV.U32 R3, RZ, RZ, R14 ;  /* 0x000000ffff037224 */ /* 0x000fd000078e000e */
[----:B------:R-:W-:Y:S05]  /*f680*/  WARPSYNC.COLLECTIVE R15, `(.L_x_10052) ;  /* 0x000000000f087348 */ /* 0x000fea0003c00000 */
[----:B------:R0:W1:Y:S02]  /*f690*/  SHFL.IDX P6, R14, R13, R12, R11 ;  /* 0x0000000c0d0e7389 */ /* 0x00006400000c000b */
[----:B01----:R-:W-:Y:S01]  /*f6a0*/  ENDCOLLECTIVE ;  /* 0x000000000000791b */ /* 0x003fe20003800000 */
.L_x_10052:
[----:B------:R-:W-:-:S05]  /*f6b0*/  @!P4 LEA R3, P3, R20, R3, 0x1 ;  /* 0x000000031403c211 */ /* 0x000fca00078608ff */
[----:B------:R-:W-:Y:S01]  /*f6c0*/  @!P4 IMAD.X R2, RZ, RZ, R2, P3 ;  /* 0x000000ffff02c224 */ /* 0x000fe200018e0602 */
[----:B------:R-:W-:-:S04]  /*f6d0*/  ISETP.GE.AND P3, PT, R10, R5, PT ;  /* 0x000000050a00720c */ /* 0x000fc80003f66270 */
        /* <DEDUP_REMOVED lines=14> */
.L_x_10053:
[----:B------:R-:W-:Y:S02]  /*f7c0*/  IMAD.MOV.U32 R13, RZ, RZ, R4 ;  /* 0x000000ffff0d7224 */ /* 0x000fe400078e0004 */
[----:B------:R-:W-:Y:S02]  /*f7d0*/  IMAD.MOV.U32 R12, RZ, RZ, 0x2 ;  /* 0x00000002ff0c7424 */ /* 0x000fe400078e00ff */
[----:B------:R-:W-:-:S07]  /*f7e0*/  IMAD.MOV.U32 R3, RZ, RZ, R14 ;  /* 0x000000ffff037224 */ /* 0x000fce00078e000e */
[----:B------:R-:W-:Y:S05]  /*f7f0*/  WARPSYNC.COLLECTIVE R15, `(.L_x_10054) ;  /* 0x000000000f087348 */ /* 0x000fea0003c00000 */
[----:B------:R0:W1:Y:S02]  /*f800*/  SHFL.IDX P6, R14, R13, R12, R11 ;  /* 0x0000000c0d0e7389 */ /* 0x00006400000c000b */
[----:B01----:R-:W-:Y:S01]  /*f810*/  ENDCOLLECTIVE ;  /* 0x000000000000791b */ /* 0x003fe20003800000 */
.L_x_10054:
        /* <DEDUP_REMOVED lines=18> */
.L_x_10055:
[----:B------:R-:W-:Y:S02]  /*f940*/  IMAD.MOV.U32 R13, RZ, RZ, R4 ;  /* 0x000000ffff0d7224 */ /* 0x000fe400078e0004 */
[----:B------:R-:W-:Y:S02]  /*f950*/  IMAD.MOV.U32 R12, RZ, RZ, 0x3 ;  /* 0x00000003ff0c7424 */ /* 0x000fe400078e00ff */
[----:B------:R-:W-:-:S07]  /*f960*/  IMAD.MOV.U32 R3, RZ, RZ, R14 ;  /* 0x000000ffff037224 */ /* 0x000fce00078e000e */
[----:B------:R-:W-:Y:S05]  /*f970*/  WARPSYNC.COLLECTIVE R15, `(.L_x_10056) ;  /* 0x000000000f087348 */ /* 0x000fea0003c00000 */
[----:B------:R0:W1:Y:S02]  /*f980*/  SHFL.IDX P6, R14, R13, R12, R11 ;  /* 0x0000000c0d0e7389 */ /* 0x00006400000c000b */
[----:B01----:R-:W-:Y:S01]  /*f990*/  ENDCOLLECTIVE ;  /* 0x000000000000791b */ /* 0x003fe20003800000 */
.L_x_10056:
[----:B------:R-:W-:-:S05]  /*f9a0*/  @!P3 LEA R3, P4, R20, R3, 0x1 ;  /* 0x000000031403b211 */ /* 0x000fca00078808ff */
[----:B------:R-:W-:-:S05]  /*f9b0*/  @!P3 IMAD.X R2, RZ, RZ, R2, P4 ;  /* 0x000000ffff02b224 */ /* 0x000fca00020e0602 */
[-C--:B------:R-:W-:Y:S01]  /*f9c0*/  @!P3 LOP3.LUT R3, R3, R2.reuse, RZ, 0x3c, !PT ;  /* 0x000000020303b212 */ /* 0x080fe200078e3cff */
[----:B------:R-:W-:Y:S02]  /*f9d0*/  IMAD.MOV.U32 R13, RZ, RZ, R0 ;  /* 0x000000ffff0d7224 */ /* 0x000fe400078e0000 */
[----:B------:R-:W-:Y:S01]  /*f9e0*/  VIADD R0, R6, 0x60 ;  /* 0x0000006006007836 */ /* 0x000fe20000000000 */
[----:B------:R-:W-:-:S04]  /*f9f0*/  @!P3 LOP3.LUT R2, R3, R2, RZ, 0x3c, !PT ;  /* 0x000000020302b212 */ /* 0x000fc800078e3cff */
[----:B------:R-:W-:Y:S01]  /*fa00*/  @!P3 LOP3.LUT R3, R3, R2, RZ, 0x3c, !PT ;  /* 0x000000020303b212 */ /* 0x000fe200078e3cff */
[----:B------:R-:W-:-:S07]  /*fa10*/  IMAD.MOV.U32 R4, RZ, RZ, R14 ;  /* 0x000000ffff047224 */ /* 0x000fce00078e000e */
[----:B------:R-:W-:Y:S05]  /*fa20*/  WARPSYNC.COLLECTIVE R15, `(.L_x_10057) ;  /* 0x000000000f087348 */ /* 0x000fea0003c00000 */
[----:B------:R0:W1:Y:S02]  /*fa30*/  SHFL.IDX P6, R14, R13, R12, R11 ;  /* 0x0000000c0d0e7389 */ /* 0x00006400000c000b */
[----:B01----:R-:W-:Y:S01]  /*fa40*/  ENDCOLLECTIVE ;  /* 0x000000000000791b */ /* 0x003fe20003800000 */
.L_x_10057:
[----:B------:R-:W-:Y:S01]  /*fa50*/  @!PT LDS RZ, [RZ] ;  /* 0x00000000fffff984 */ /* 0x000fe20000000800 */
[----:B------:R-:W-:Y:S01]  /*fa60*/  @!PT LDS RZ, [RZ] ;  /* 0x00000000fffff984 */ /* 0x000fe20000000800 */
[----:B------:R-:W-:Y:S01]  /*fa70*/  @!PT LDS RZ, [RZ] ;  /* 0x00000000fffff984 */ /* 0x000fe20000000800 */
[----:B------:R-:W-:Y:S04]  /*fa80*/  @!P3 LDGSTS.E.BYPASS.LTC128B.128 [R27+0xea00], desc[UR60][R2.64], !P0 ;  /* 0x0ea00000021bbfae */ /* 0x000fe8000c101d7c */
[----:B------:R-:W-:Y:S04]  /*fa90*/  @!P3 LDGSTS.E.BYPASS.LTC128B.128 [R27+0x11a00], desc[UR60][R2.64+0x40], !P1 ;  /* 0x11a00040021bbfae */ /* 0x000fe8000c901d7c */
[----:B------:R0:W-:Y:S01]  /*faa0*/  @!P3 LDGSTS.E.BYPASS.LTC128B.128 [R27+0x14a00], desc[UR60][R2.64+0x80], !P2 ;  /* 0x14a00080021bbfae */ /* 0x0001e2000d101d7c */
[----:B------:R-:W-:Y:S01]  /*fab0*/  ISETP.GE.AND P3, PT, R0, R5, PT ;  /* 0x000000050000720c */ /* 0x000fe20003f66270 */
[----:B------:R-:W-:-:S02]  /*fac0*/  IMAD.MOV.U32 R13, RZ, RZ, R7 ;  /* 0x000000ffff0d7224 */ /* 0x000fc400078e0007 */
[----:B------:R-:W-:Y:S02]  /*fad0*/  IMAD.MOV.U32 R12, RZ, RZ, RZ ;  /* 0x000000ffff0c7224 */ /* 0x000fe400078e00ff */
[----:B0-----:R-:W-:-:S08]  /*fae0*/  IMAD.MOV.U32 R2, RZ, RZ, R14 ;  /* 0x000000ffff027224 */ /* 0x001fd000078e000e */
[----:B------:R-:W-:Y:S05]  /*faf0*/  WARPSYNC.COLLECTIVE R15, `(.L_x_10058) ;  /* 0x000000000f087348 */ /* 0x000fea0003c00000 */
[----:B------:R0:W1:Y:S02]  /*fb00*/  SHFL.IDX P6, R14, R13, R12, R11 ;  /* 0x0000000c0d0e7389 */ /* 0x00006400000c000b */
[----:B01----:R-:W-:Y:S01]  /*fb10*/  ENDCOLLECTIVE ;  /* 0x000000000000791b */ /* 0x003fe20003800000 */
.L_x_10058:
[----:B------:R-:W-:-:S05]  /*fb20*/  @!P3 LEA R2, P5, R20, R2, 0x1 ;  /* 0x000000021402b211 */ /* 0x000fca00078a08ff */
[----:B------:R-:W-:-:S05]  /*fb30*/  @!P3 IMAD.X R3, RZ, RZ, R4, P5 ;  /* 0x000000ffff03b224 */ /* 0x000fca00028e0604 */
[----:B------:R-:W-:Y:S01]  /*fb40*/  @!PT LDS RZ, [RZ] ;  /* 0x00000000fffff984 */ /* 0x000fe20000000800 */
[----:B------:R-:W-:Y:S01]  /*fb50*/  @!PT LDS RZ, [RZ] ;  /* 0x00000000fffff984 */ /* 0x000fe20000000800 */
[----:B------:R-:W-:Y:S01]  /*fb60*/  @!PT LDS RZ, [RZ] ;  /* 0x00000000fffff984 */ /* 0x000fe20000000800 */
[----:B------:R0:W-:Y:S01]  /*fb70*/  @!P3 LDGSTS.E.BYPASS.LTC128B.128 [R27+0xf200], desc[UR60][R2.64], !P0 ;  /* 0x0f200000021bbfae */ /* 0x0001e2000c101d7c */
[----:B------:R-:W-:-:S03]  /*fb80*/  IMAD.MOV.U32 R13, RZ, RZ, R8 ;  /* 0x000000ffff0d7224 */ /* 0x000fc600078e0008 */
[----:B------:R0:W-:Y:S04]  /*fb90*/  @!P3 LDGSTS.E.BYPASS.LTC128B.128 [R27+0x12200], desc[UR60][R2.64+0x40], !P1 ;  /* 0x12200040021bbfae */ /* 0x0001e8000c901d7c */
[----:B------:R0:W-:Y:S01]  /*fba0*/  @!P3 LDGSTS.E.BYPASS.LTC128B.128 [R27+0x15200], desc[UR60][R2.64+0x80], !P2 ;  /* 0x15200080021bbfae */ /* 0x0001e2000d101d7c */
[----:B------:R-:W-:-:S07]  /*fbb0*/  IMAD.MOV.U32 R0, RZ, RZ, R14 ;  /* 0x000000ffff007224 */ /* 0x000fce00078e000e */
[----:B0-----:R-:W-:Y:S05]  /*fbc0*/  WARPSYNC.COLLECTIVE R15, `(.L_x_10059) ;  /* 0x000000000f087348 */ /* 0x001fea0003c00000 */
[----:B------:R1:W2:Y:S02]  /*fbd0*/  SHFL.IDX P6, R14, R13, R12, R11 ;  /* 0x0000000c0d0e7389 */ /* 0x0002a400000c000b */
[----:B012---:R-:W-:Y:S01]  /*fbe0*/  ENDCOLLECTIVE ;  /* 0x000000000000791b */ /* 0x007fe20003800000 */
.L_x_10059:
        /* <DEDUP_REMOVED lines=8> */
.L_x_10060:
[----:B------:R-:W-:-:S05]  /*fc70*/  @!P3 LEA R4, P5, R20, R4, 0x1 ;  /* 0x000000041404b211 */ /* 0x000fca00078a08ff */
[----:B------:R-:W-:Y:S02]  /*fc80*/  @!P3 IMAD.X R0, RZ, RZ, R0, P5 ;  /* 0x000000ffff00b224 */ /* 0x000fe400028e0600 */
[----:B------:R-:W-:Y:S02]  /*fc90*/  @!P3 IMAD.MOV.U32 R2, RZ, RZ, R4 ;  /* 0x000000ffff02b224 */ /* 0x000fe400078e0004 */
        /* <DEDUP_REMOVED lines=12> */
.L_x_10061:
[----:B------:R-:W-:Y:S05]  /*fd60*/  BRA `(.L_x_10062) ;  /* 0xffffffc800047947 */ /* 0x000fea000383ffff */
.L_x_9964:
[----:B0-----:R0:W1:Y:S02]  /*fd70*/  SYNCS.PHASECHK.TRANS64.TRYWAIT P0, [R9+URZ+0x31c20], R0 ;  /* 0x031c2000090075a7 */ /* 0x001064000800017f */
[----:B-1----:R-:W-:Y:S05]  /*fd80*/  @!P0 NANOSLEEP.SYNCS 0x989680 ;  /* 0x009896800000895d */ /* 0x002fea0003900000 */
[----:B------:R-:W1:Y:S02]  /*fd90*/  @!P0 SYNCS.PHASECHK.TRANS64 P0, [R9+URZ+0x31c20], R0 ;  /* 0x031c2000090085a7 */ /* 0x000e64000800007f */
[----:B-1----:R-:W-:Y:S05]  /*fda0*/  @!P0 BRA `(.L_x_9964) ;  /* 0xfffffffc00f08947 */ /* 0x002fea000383ffff */
[----:B------:R-:W-:Y:S05]  /*fdb0*/  BRA `(.L_x_10063) ;  /* 0xffffffc800507947 */ /* 0x000fea000383ffff */
.L_x_9971:
[----:B-1----:R1:W2:Y:S02]  /*fdc0*/  SYNCS.PHASECHK.TRANS64.TRYWAIT P0, [R3+URZ+0x31c40], R2 ;  /* 0x031c4002030075a7 */ /* 0x0022a4000800017f */
[----:B--2---:R-:W-:Y:S05]  /*fdd0*/  @!P0 NANOSLEEP.SYNCS 0x989680 ;  /* 0x009896800000895d */ /* 0x004fea0003900000 */
[----:B------:R-:W2:Y:S02]  /*fde0*/  @!P0 SYNCS.PHASECHK.TRANS64 P0, [R3+URZ+0x31c40], R2 ;  /* 0x031c4002030085a7 */ /* 0x000ea4000800007f */
[----:B--2---:R-:W-:Y:S05]  /*fdf0*/  @!P0 BRA `(.L_x_9971) ;  /* 0xfffffffc00f08947 */ /* 0x004fea000383ffff */
[----:B------:R-:W-:Y:S05]  /*fe00*/  BRA `(.L_x_10064) ;  /* 0xffffffc800f47947 */ /* 0x000fea000383ffff */
.L_x_9978:
[----:B0-----:R0:W1:Y:S02]  /*fe10*/  SYNCS.PHASECHK.TRANS64.TRYWAIT P0, [R3+URZ+0x60], R2 ;  /* 0x00006002030075a7 */ /* 0x001064000800017f */
[----:B-1----:R-:W-:Y:S05]  /*fe20*/  @!P0 NANOSLEEP.SYNCS 0x989680 ;  /* 0x009896800000895d */ /* 0x002fea0003900000 */
[----:B------:R-:W1:Y:S02]  /*fe30*/  @!P0 SYNCS.PHASECHK.TRANS64 P0, [R3+URZ+0x60], R2 ;  /* 0x00006002030085a7 */ /* 0x000e64000800007f */
[----:B-1----:R-:W-:Y:S05]  /*fe40*/  @!P0 BRA `(.L_x_9978) ;  /* 0xfffffffc00f08947 */ /* 0x002fea000383ffff */
[----:B------:R-:W-:Y:S05]  /*fe50*/  BRA `(.L_x_10065) ;  /* 0xffffffd000007947 */ /* 0x000fea000383ffff */
.L_x_9989:
[----:B-1----:R1:W2:Y:S02]  /*fe60*/  SYNCS.PHASECHK.TRANS64.TRYWAIT P0, [R3+URZ+0x31c40], R2 ;  /* 0x031c4002030075a7 */ /* 0x0022a4000800017f */
[----:B--2---:R-:W-:Y:S05]  /*fe70*/  @!P0 NANOSLEEP.SYNCS 0x989680 ;  /* 0x009896800000895d */ /* 0x004fea0003900000 */
[----:B------:R-:W2:Y:S02]  /*fe80*/  @!P0 SYNCS.PHASECHK.TRANS64 P0, [R3+URZ+0x31c40], R2 ;  /* 0x031c4002030085a7 */ /* 0x000ea4000800007f */
[----:B--2---:R-:W-:Y:S05]  /*fe90*/  @!P0 BRA `(.L_x_9989) ;  /* 0xfffffffc00f08947 */ /* 0x004fea000383ffff */
[----:B------:R-:W-:Y:S05]  /*fea0*/  BRA `(.L_x_10066) ;  /* 0xffffffd400a87947 */ /* 0x000fea000383ffff */
.L_x_9996:
[----:B0-----:R0:W1:Y:S02]  /*feb0*/  SYNCS.PHASECHK.TRANS64.TRYWAIT P0, [R13+URZ+0x60], R22 ;  /* 0x000060160d0075a7 */ /* 0x001064000800017f */
[----:B-1----:R-:W-:Y:S05]  /*fec0*/  @!P0 NANOSLEEP.SYNCS 0x989680 ;  /* 0x009896800000895d */ /* 0x002fea0003900000 */
[----:B------:R-:W1:Y:S02]  /*fed0*/  @!P0 SYNCS.PHASECHK.TRANS64 P0, [R13+URZ+0x60], R22 ;  /* 0x000060160d0085a7 */ /* 0x000e64000800007f */
[----:B-1----:R-:W-:Y:S05]  /*fee0*/  @!P0 BRA `(.L_x_9996) ;  /* 0xfffffffc00f08947 */ /* 0x002fea000383ffff */
[----:B------:R-:W-:Y:S05]  /*fef0*/  BRA `(.L_x_10067) ;  /* 0xffffffd800b47947 */ /* 0x000fea000383ffff */
.L_x_10006:
[----:B-1----:R1:W2:Y:S02]  /*ff00*/  SYNCS.PHASECHK.TRANS64.TRYWAIT P0, [R2+URZ+0x31c40], R3 ;  /* 0x031c4003020075a7 */ /* 0x0022a4000800017f */
[----:B--2---:R-:W-:Y:S05]  /*ff10*/  @!P0 NANOSLEEP.SYNCS 0x989680 ;  /* 0x009896800000895d */ /* 0x004fea0003900000 */
[----:B------:R-:W2:Y:S02]  /*ff20*/  @!P0 SYNCS.PHASECHK.TRANS64 P0, [R2+URZ+0x31c40], R3 ;  /* 0x031c4003020085a7 */ /* 0x000ea4000800007f */
[----:B--2---:R-:W-:Y:S05]  /*ff30*/  @!P0 BRA `(.L_x_10006) ;  /* 0xfffffffc00f08947 */ /* 0x004fea000383ffff */
[----:B------:R-:W-:Y:S05]  /*ff40*/  BRA `(.L_x_10068) ;  /* 0xffffffe000307947 */ /* 0x000fea000383ffff */
.L_x_10013:
[----:B0-----:R0:W1:Y:S02]  /*ff50*/  SYNCS.PHASECHK.TRANS64.TRYWAIT P0, [R7+URZ+0x60], R2 ;  /* 0x00006002070075a7 */ /* 0x001064000800017f */
[----:B-1----:R-:W-:Y:S05]  /*ff60*/  @!P0 NANOSLEEP.SYNCS 0x989680 ;  /* 0x009896800000895d */ /* 0x002fea0003900000 */
[----:B------:R-:W1:Y:S02]  /*ff70*/  @!P0 SYNCS.PHASECHK.TRANS64 P0, [R7+URZ+0x60], R2 ;  /* 0x00006002070085a7 */ /* 0x000e64000800007f */
[----:B-1----:R-:W-:Y:S05]  /*ff80*/  @!P0 BRA `(.L_x_10013) ;  /* 0xfffffffc00f08947 */ /* 0x002fea000383ffff */
[----:B------:R-:W-:Y:S05]  /*ff90*/  BRA `(.L_x_10069) ;  /* 0xffffffe400407947 */ /* 0x000fea000383ffff */
.L_x_10023:
[----:B0-----:R0:W1:Y:S02]  /*ffa0*/  SYNCS.PHASECHK.TRANS64.TRYWAIT P0, [R3+URZ+0x31c60], R0 ;  /* 0x031c6000030075a7 */ /* 0x001064000800017f */
[----:B-1----:R-:W-:Y:S05]  /*ffb0*/  @!P0 NANOSLEEP.SYNCS 0x989680 ;  /* 0x009896800000895d */ /* 0x002fea0003900000 */
[----:B------:R-:W1:Y:S02]  /*ffc0*/  @!P0 SYNCS.PHASECHK.TRANS64 P0, [R3+URZ+0x31c60], R0 ;  /* 0x031c6000030085a7 */ /* 0x000e64000800007f */
[----:B-1----:R-:W-:Y:S05]  /*ffd0*/  @!P0 BRA `(.L_x_10023) ;  /* 0xfffffffc00f08947 */ /* 0x002fea000383ffff */
[----:B------:R-:W-:Y:S05]  /*ffe0*/  BRA `(.L_x_10070) ;  /* 0xffffffe800707947 */ /* 0x000fea000383ffff */
.L_x_10031:
[----:B0-----:R0:W1:Y:S02]  /*fff0*/  SYNCS.PHASECHK.TRANS64.TRYWAIT P0, [R9+URZ+0x31c20], R0 ;  /* 0x031c2000090075a7 */ /* 0x001064000800017f */
[----:B-1----:R-:W-:Y:S05]  /*10000*/  @!P0 NANOSLEEP.SYNCS 0x989680 ;  /* 0x009896800000895d */ /* 0x002fea0003900000 */
[----:B------:R-:W1:Y:S02]  /*10010*/  @!P0 SYNCS.PHASECHK.TRANS64 P0, [R9+URZ+0x31c20], R0 ;  /* 0x031c2000090085a7 */ /* 0x000e64000800007f */
[----:B-1----:R-:W-:Y:S05]  /*10020*/  @!P0 BRA `(.L_x_10031) ;  /* 0xfffffffc00f08947 */ /* 0x002fea000383ffff */
[----:B------:R-:W-:Y:S05]  /*10030*/  BRA `(.L_x_10071) ;  /* 0xffffffec00ac7947 */ /* 0x000fea000383ffff */
.L_x_10032:
        /* <DEDUP_REMOVED lines=11> */
.L_x_10073:
[----:B------:R-:W-:Y:S05]  /*100f0*/  BSYNC B0 ;  /* 0x0000000000007941 */ /* 0x000fea0003800000 */
.L_x_10072:
[----:B------:R-:W-:Y:S05]  /*10100*/  BRA `(.L_x_10074) ;  /* 0xffffffec00947947 */ /* 0x000fea000383ffff */
.L_x_10035:
[----:B------:R-:W-:Y:S01]  /*10110*/  BSSY B1, `(.L_x_10075) ;  /* 0x0000006000017945 */ /* 0x000fe20003800000 */
[----:B------:R-:W-:-:S07]  /*10120*/  IMAD.MOV.U32 R15, RZ, RZ, -0x1 ;  /* 0xffffffffff0f7424 */ /* 0x000fce00078e00ff */
[----:B0-----:R-:W-:Y:S05]  /*10130*/  WARPSYNC.COLLECTIVE R15, `(.L_x_10076) ;  /* 0x000000000f0c7348 */ /* 0x001fea0003c00000 */
[----:B------:R-:W-:Y:S02]  /*10140*/  ELECT P6, UR62, PT ;  /* 0x00000000003e782f */ /* 0x000fe400038c0000 */
[----:B------:R-:W-:Y:S01]  /*10150*/  MOV R14, UR62 ;  /* 0x0000003e000e7c02 */ /* 0x000fe20008000f00 */
[----:B0-----:R-:W-:Y:S10]  /*10160*/  ENDCOLLECTIVE ;  /* 0x000000000000791b */ /* 0x001ff40003800000 */
.L_x_10076:
[----:B------:R-:W-:Y:S05]  /*10170*/  BSYNC B1 ;  /* 0x0000000000017941 */ /* 0x000fea0003800000 */
.L_x_10075:
[----:B------:R-:W-:Y:S05]  /*10180*/  BRA `(.L_x_10077) ;  /* 0xffffffec008c7947 */ /* 0x000fea000383ffff */
.L_x_10037:
[----:B0-----:R0:W1:Y:S02]  /*10190*/  SYNCS.PHASECHK.TRANS64.TRYWAIT P0, [R7+URZ], R2 ;  /* 0x00000002070075a7 */ /* 0x001064000800017f */
[----:B-1----:R-:W-:Y:S05]  /*101a0*/  @!P0 NANOSLEEP.SYNCS 0x989680 ;  /* 0x009896800000895d */ /* 0x002fea0003900000 */
[----:B------:R-:W1:Y:S02]  /*101b0*/  @!P0 SYNCS.PHASECHK.TRANS64 P0, [R7+URZ], R2 ;  /* 0x00000002070085a7 */ /* 0x000e64000800007f */
[----:B-1----:R-:W-:Y:S05]  /*101c0*/  @!P0 BRA `(.L_x_10037) ;  /* 0xfffffffc00f08947 */ /* 0x002fea000383ffff */
[----:B------:R-:W-:Y:S05]  /*101d0*/  BRA `(.L_x_10078) ;  /* 0xffffffec00c07947 */ /* 0x000fea000383ffff */
.L_x_10038:
[----:B-1----:R1:W2:Y:S02]  /*101e0*/  SYNCS.PHASECHK.TRANS64.TRYWAIT P0, [R3+URZ], R0 ;  /* 0x00000000030075a7 */ /* 0x0022a4000800017f */
[----:B--2---:R-:W-:Y:S05]  /*101f0*/  @!P0 NANOSLEEP.SYNCS 0x989680 ;  /* 0x009896800000895d */ /* 0x004fea0003900000 */
[----:B------:R-:W2:Y:S02]  /*10200*/  @!P0 SYNCS.PHASECHK.TRANS64 P0, [R3+URZ], R0 ;  /* 0x00000000030085a7 */ /* 0x000ea4000800007f */
[----:B--2---:R-:W-:Y:S05]  /*10210*/  @!P0 BRA `(.L_x_10038) ;  /* 0xfffffffc00f08947 */ /* 0x004fea000383ffff */
[----:B------:R-:W-:Y:S05]  /*10220*/  BRA `(.L_x_10079) ;  /* 0xffffffec00b47947 */ /* 0x000fea000383ffff */
.L_x_10040:
[----:B-1----:R1:W2:Y:S02]  /*10230*/  SYNCS.PHASECHK.TRANS64.TRYWAIT P0, [R5+URZ], R2 ;  /* 0x00000002050075a7 */ /* 0x0022a4000800017f */
[----:B--2---:R-:W-:Y:S05]  /*10240*/  @!P0 NANOSLEEP.SYNCS 0x989680 ;  /* 0x009896800000895d */ /* 0x004fea0003900000 */
[----:B------:R-:W2:Y:S02]  /*10250*/  @!P0 SYNCS.PHASECHK.TRANS64 P0, [R5+URZ], R2 ;  /* 0x00000002050085a7 */ /* 0x000ea4000800007f */
[----:B--2---:R-:W-:Y:S05]  /*10260*/  @!P0 BRA `(.L_x_10040) ;  /* 0xfffffffc00f08947 */ /* 0x004fea000383ffff */
[----:B------:R-:W-:Y:S05]  /*10270*/  BRA `(.L_x_10080) ;  /* 0xffffffec00b87947 */ /* 0x000fea000383ffff */
.L_x_10081:
        /* <DEDUP_REMOVED lines=16> */
.L_x_15323:


//--------------------- .text._ZN7cutlass13device_kernelIN5flash11enable_sm90INS1_16FlashAttnFwdSm90INS1_25CollectiveMainloopFwdSm90ILi2EN4cute5tupleIJNS5_1CILi1EEES8_S8_EEENS6_IJNS7_ILi192EEENS7_ILi144EEENS7_ILi96EEEEEELi96ENS_6half_tEfNS_4arch4Sm90ELb0ELb0ELb1ELb1ELb0ELb0ELb0ELb0ELb1ELb1ELb0ELb0EEENS1_21CollectiveEpilogueFwdINS6_IJSA_SC_SB_EEES9_SE_SG_Li384ELb1ELb1ELb0ELb0EEENS1_36VarlenDynamicPersistentTileSchedulerILi192ELi144ELi384ELi128ELb0ELb1ELb1ELb0ELb1ELb1EEEEEEEEEvNT_6ParamsE --------------------------
	.section	.text._ZN7cutlass13device_kernelIN5flash11enable_sm90INS1_16FlashAttnFwdSm90INS1_25CollectiveMainloopFwdSm90ILi2EN4cute5tupleIJNS5_1CILi1EEES8_S8_EEENS6_IJNS7_ILi192EEENS7_ILi144EEENS7_ILi96EEEEEELi96ENS_6half_tEfNS_4arch4Sm90ELb0ELb0ELb1ELb1ELb0ELb0ELb0ELb0ELb1ELb1ELb0ELb0EEENS1_21CollectiveEpilogueFwdINS6_IJSA_SC_SB_EEES9_SE_SG_Li384ELb1ELb1ELb0ELb0EEENS1_36VarlenDynamicPersistentTileSchedulerILi192ELi144ELi384ELi128ELb0ELb1ELb1ELb0ELb1ELb1EEEEEEEEEvNT_6ParamsE,"ax",@progbits
	.align	128
.text._ZN7cutlass13device_kernelIN5flash11enable_sm90INS1_16FlashAttnFwdSm90INS1_25CollectiveMainloopFwdSm90ILi2EN4cute5tupleIJNS5_1CILi1EEES8_S8_EEENS6_IJNS7_ILi192EEENS7_ILi144EEENS7_ILi96EEEEEELi96ENS_6half_tEfNS_4arch4Sm90ELb0ELb0ELb1ELb1ELb0ELb0ELb0ELb0ELb1ELb1ELb0ELb0EEENS1_21CollectiveEpilogueFwdINS6_IJSA_SC_SB_EEES9_SE_SG_Li384ELb1ELb1ELb0ELb0EEENS1_36VarlenDynamicPersistentTileSchedulerILi192ELi144ELi384ELi128ELb0ELb1ELb1ELb0ELb1ELb1EEEEEEEEEvNT_6ParamsE:
        .type           _ZN7cutlass13device_kernelIN5flash11enable_sm90INS1_16FlashAttnFwdSm90INS1_25CollectiveMainloopFwdSm90ILi2EN4cute5tupleIJNS5_1CILi1EEES8_S8_EEENS6_IJNS7_ILi192EEENS7_ILi144EEENS7_ILi96EEEEEELi96ENS_6half_tEfNS_4arch4Sm90ELb0ELb0ELb1ELb1ELb0ELb0ELb0ELb0ELb1ELb1ELb0ELb0EEENS1_21CollectiveEpilogueFwdINS6_IJSA_SC_SB_EEES9_SE_SG_Li384ELb1ELb1ELb0ELb0EEENS1_36VarlenDynamicPersistentTileSchedulerILi192ELi144ELi384ELi128ELb0ELb1ELb1ELb0ELb1ELb1EEEEEEEEEvNT_6ParamsE,@function
        .size           _ZN7cutlass13device_kernelIN5flash11enable_sm90INS1_16FlashAttnFwdSm90INS1_25CollectiveMainloopFwdSm90ILi2EN4cute5tupleIJNS5_1CILi1EEES8_S8_EEENS6_IJNS7_ILi192EEENS7_ILi144EEENS7_ILi96EEEEEELi96ENS_6half_tEfNS_4arch4Sm90ELb0ELb0ELb1ELb1ELb0ELb0ELb0ELb0ELb1ELb1ELb0ELb0EEENS1_21CollectiveEpilogueFwdINS6_IJSA_SC_SB_EEES9_SE_SG_Li384ELb1ELb1ELb0ELb0EEENS1_36VarlenDynamicPersistentTileSchedulerILi192ELi144ELi384ELi128ELb0ELb1ELb1ELb0ELb1ELb1EEEEEEEEEvNT_6ParamsE,(.L_x_15324 - _ZN7cutlass13device_kernelIN5flash11enable_sm90INS1_16FlashAttnFwdSm90INS1_25CollectiveMainloopFwdSm90ILi2EN4cute5tupleIJNS5_1CILi1EEES8_S8_EEENS6_IJNS7_ILi192EEENS7_ILi144EEENS7_ILi96EEEEEELi96ENS_6half_tEfNS_4arch4Sm90ELb0ELb0ELb1ELb1ELb0ELb0ELb0ELb0ELb1ELb1ELb0ELb0EEENS1_21CollectiveEpilogueFwdINS6_IJSA_SC_SB_EEES9_SE_SG_Li384ELb1ELb1ELb0ELb0EEENS1_36VarlenDynamicPersistentTileSchedulerILi192ELi144ELi384ELi128ELb0ELb1ELb1ELb0ELb1ELb1EEEEEEEEEvNT_6ParamsE)
        .other          _ZN7cutlass13device_kernelIN5flash11enable_sm90INS1_16FlashAttnFwdSm90INS1_25CollectiveMainloopFwdSm90ILi2EN4cute5tupleIJNS5_1CILi1EEES8_S8_EEENS6_IJNS7_ILi192EEENS7_ILi144EEENS7_ILi96EEEEEELi96ENS_6half_tEfNS_4arch4Sm90ELb0ELb0ELb1ELb1ELb0ELb0ELb0ELb0ELb1ELb1ELb0ELb0EEENS1_21CollectiveEpilogueFwdINS6_IJSA_SC_SB_EEES9_SE_SG_Li384ELb1ELb1ELb0ELb0EEENS1_36VarlenDynamicPersistentTileSchedulerILi192ELi144ELi384ELi128ELb0ELb1ELb1ELb0ELb1ELb1EEEEEEEEEvNT_6ParamsE,@"STO_CUDA_ENTRY STV_DEFAULT"
_ZN7cutlass13device_kernelIN5flash11enable_sm90INS1_16FlashAttnFwdSm90INS1_25CollectiveMainloopFwdSm90ILi2EN4cute5tupleIJNS5_1CILi1EEES8_S8_EEENS6_IJNS7_ILi192EEENS7_ILi144EEENS7_ILi96EEEEEELi96ENS_6half_tEfNS_4arch4Sm90ELb0ELb0ELb1ELb1ELb0ELb0ELb0ELb0ELb1ELb1ELb0ELb0EEENS1_21CollectiveEpilogueFwdINS6_IJSA_SC_SB_EEES9_SE_SG_Li384ELb1ELb1ELb0ELb0EEENS1_36VarlenDynamicPersistentTileSchedulerILi192ELi144ELi384ELi128ELb0ELb1ELb1ELb0ELb1ELb1EEEEEEEEEvNT_6ParamsE:
        /* <DEDUP_REMOVED lines=17> */
.L_x_10083:
[----:B------:R-:W-:Y:S05]  /*0110*/  BSYNC B0 ;  /* 0x0000000000007941 */ /* 0x000fea0003800000 */
.L_x_10082:
        /* <DEDUP_REMOVED lines=40> */
.L_x_10084:
        /* <DEDUP_REMOVED lines=22> */
.L_x_10085:
        /* <DEDUP_REMOVED lines=18> */
.L_x_10086:
        /* <DEDUP_REMOVED lines=22> */
.L_x_10087:
        /* <DEDUP_REMOVED lines=22> */
.L_x_10088:
        /* <DEDUP_REMOVED lines=8> */
.L_x_10090:
        /* <DEDUP_REMOVED lines=8> */
[----:B-1----:R-:W-:-:S03]  /*09e0*/  ULEA UR36, UR4, UR36, 0x18 ;  /* 0x0000002404247291 */ /* 0x002fc6000f8ec03f */
[----:B------:R-:W-:Y:S01]  /*09f0*/  ULDC UR4, c[0x0][0xc3c] ;  /* 0x00030f0000047ab9 */ /* 0x000fe20000000800 */
[----:B0-----:R-:W-:-:S04]  /*0a00*/  LOP3.LUT R0, R2, 0xffffff80, RZ, 0xc0, !PT ;  /* 0xffffff8002007812 */ /* 0x001fc800078ec0ff */
[----:B------:R-:W-:-:S13]  /*0a10*/  ISETP.NE.AND P0, PT, R0, 0x80, PT ;  /* 0x000000800000780c */ /* 0x000fda0003f05270 */
[----:B------:R-:W-:Y:S08]  /*0a20*/  @!P0 BAR.ARV 0x9, 0x100 ;  /* 0x0244000000008b1d */ /* 0x000ff00000002000 */
[----:B------:R-:W-:Y:S06]  /*0a30*/  BAR.SYNC.DEFER_BLOCKING 0x5, 0x200 ;  /* 0x0148000000007b1d */ /* 0x000fec0000010000 */
[----:B------:R-:W0:Y:S02]  /*0a40*/  LDS.128 R32, [UR36+0x31cd0] ;  /* 0x031cd024ff207984 */ /* 0x000e240008000c00 */
[----:B------:R-:W-:Y:S06]  /*0a50*/  BAR.ARV 0x4, 0x200 ;  /* 0x0108000000007b1d */ /* 0x000fec0000002000 */
[----:B0-----:R-:W-:-:S13]  /*0a60*/  ISETP.GE.AND P0, PT, R35, UR4, PT ;  /* 0x0000000423007c0c */ /* 0x001fda000bf06270 */
[----:B------:R-:W-:Y:S05]  /*0a70*/  @P0 EXIT ;  /* 0x000000000000094d */ /* 0x000fea0003800000 */
[----:B------:R-:W2:Y:S01]  /*0a80*/  LDL.LU R13, [R1+0x3c] ;  /* 0x00003c00010d7983 */ /* 0x000ea20000300800 */
[----:B------:R-:W-:-:S05]  /*0a90*/  VIADD R15, R2, 0xffffff80 ;  /* 0xffffff80020f7836 */ /* 0x000fca0000000000 */
[----:B------:R-:W-:-:S04]  /*0aa0*/  SHF.R.S32.HI R0, RZ, 0x1f, R15 ;  /* 0x0000001fff007819 */ /* 0x000fc8000001140f */
[----:B------:R-:W-:-:S04]  /*0ab0*/  LEA.HI R2, R0, R15, RZ, 0x4 ;  /* 0x0000000f00027211 */ /* 0x000fc800078f20ff */
[----:B------:R-:W-:Y:S02]  /*0ac0*/  SHF.R.S32.HI R5, RZ, 0x4, R2 ;  /* 0x00000004ff057819 */ /* 0x000fe40000011402 */
[C---:B------:R-:W-:Y:S02]  /*0ad0*/  LOP3.LUT R3, R2.reuse, 0xfffffff0, RZ, 0xc0, !PT ;  /* 0xfffffff002037812 */ /* 0x040fe400078ec0ff */
[----:B------:R-:W-:Y:S02]  /*0ae0*/  LEA.HI R2, R2, R5, RZ, 0x1 ;  /* 0x0000000502027211 */ /* 0x000fe400078f08ff */
[----:B------:R-:W-:Y:S01]  /*0af0*/  LEA.HI R151, R0, R15, RZ, 0x7 ;  /* 0x0000000f00977211 */ /* 0x000fe200078f38ff */
[----:B------:R-:W-:Y:S01]  /*0b00*/  IMAD.IADD R3, R15, 0x1, -R3 ;  /* 0x000000010f037824 */ /* 0x000fe200078e0a03 */
[----:B------:R-:W-:Y:S02]  /*0b10*/  LOP3.LUT R4, R2, 0x1ffffffe, RZ, 0xc0, !PT ;  /* 0x1ffffffe02047812 */ /* 0x000fe400078ec0ff */
[----:B------:R-:W-:-:S02]  /*0b20*/  LOP3.LUT R150, R151, 0xffffff80, RZ, 0xc0, !PT ;  /* 0xffffff8097967812 */ /* 0x000fc400078ec0ff */
[----:B------:R-:W-:Y:S01]  /*0b30*/  SHF.R.S32.HI R2, RZ, 0x1f, R3 ;  /* 0x0000001fff027819 */ /* 0x000fe20000011403 */
[----:B------:R-:W-:Y:S02]  /*0b40*/  IMAD.IADD R4, R5, 0x1, -R4 ;  /* 0x0000000105047824 */ /* 0x000fe400078e0a04 */
[----:B------:R-:W-:Y:S01]  /*0b50*/  IMAD.IADD R150, R15, 0x1, -R150 ;  /* 0x000000010f967824 */ /* 0x000fe200078e0a96 */
[CC--:B------:R-:W-:Y:S02]  /*0b60*/  LEA.HI R5, R2.reuse, R3.reuse, RZ, 0x3 ;  /* 0x0000000302057211 */ /* 0x0c0fe400078f18ff */
[----:B------:R-:W-:Y:S02]  /*0b70*/  LEA.HI R2, R2, R3, RZ, 0x2 ;  /* 0x0000000302027211 */ /* 0x000fe400078f10ff */
[----:B------:R-:W-:Y:S01]  /*0b80*/  LEA.HI R7, R0, R15, RZ, 0x5 ;  /* 0x0000000f00077211 */ /* 0x000fe200078f28ff */
[----:B------:R-:W-:Y:S01]  /*0b90*/  IMAD.SHL.U32 R5, R5, 0x10, RZ ;  /* 0x0000001005057824 */ /* 0x000fe200078e00ff */
[----:B------:R-:W-:-:S02]  /*0ba0*/  LOP3.LUT R6, R2, 0x7fffffc, RZ, 0xc0, !PT ;  /* 0x07fffffc02067812 */ /* 0x000fc400078ec0ff */
[----:B------:R-:W-:Y:S02]  /*0bb0*/  SHF.R.S32.HI R9, RZ, 0x1f, R150 ;  /* 0x0000001fff097819 */ /* 0x000fe40000011496 */
[----:B------:R-:W-:Y:S02]  /*0bc0*/  SHF.R.S32.HI R2, RZ, 0x2, R2 ;  /* 0x00000002ff027819 */ /* 0x000fe40000011402 */
[----:B------:R-:W-:Y:S02]  /*0bd0*/  SHF.R.S32.HI R8, RZ, 0x5, R7 ;  /* 0x00000005ff087819 */ /* 0x000fe40000011407 */
[----:B------:R-:W-:Y:S01]  /*0be0*/  LEA.HI R10, R9, R150, RZ, 0x2 ;  /* 0x00000096090a7211 */ /* 0x000fe200078f10ff */
[----:B------:R-:W-:Y:S01]  /*0bf0*/  IMAD.SHL.U32 R2, R2, 0x40, RZ ;  /* 0x0000004002027824 */ /* 0x000fe200078e00ff */
[----:B------:R-:W-:Y:S02]  /*0c00*/  LOP3.LUT R5, R5, 0x7fffff80, RZ, 0xc0, !PT ;  /* 0x7fffff8005057812 */ /* 0x000fe400078ec0ff */
[----:B------:R-:W-:Y:S01]  /*0c10*/  LEA.HI R0, R0, R15, RZ, 0x2 ;  /* 0x0000000f00007211 */ /* 0x000fe200078f10ff */
[----:B------:R-:W-:Y:S01]  /*0c20*/  IMAD.IADD R6, R3, 0x1, -R6 ;  /* 0x0000000103067824 */ /* 0x000fe200078e0a06 */
[--C-:B------:R-:W-:Y:S01]  /*0c30*/  SHF.R.S32.HI R11, RZ, 0x2, R10.reuse ;  /* 0x00000002ff0b7819 */ /* 0x100fe2000001140a */
[----:B------:R-:W-:Y:S01]  /*0c40*/  IMAD R14, R8, 0x10, R3 ;  /* 0x00000010080e7824 */ /* 0x000fe200078e0203 */
[----:B------:R-:W-:Y:S01]  /*0c50*/  SHF.R.S32.HI R12, RZ, 0x1f, R10 ;  /* 0x0000001fff0c7819 */ /* 0x000fe2000001140a */
[----:B------:R-:W-:Y:S01]  /*0c60*/  IMAD.SHL.U32 R3, R4, 0x8, RZ ;  /* 0x0000000804037824 */ /* 0x000fe200078e00ff */
[----:B------:R-:W-:Y:S01]  /*0c70*/  SHF.R.S32.HI R151, RZ, 0x7, R151 ;  /* 0x00000007ff977819 */ /* 0x000fe20000011497 */
[----:B------:R-:W-:Y:S01]  /*0c80*/  IMAD R5, R8, 0x100, R5 ;  /* 0x0000010008057824 */ /* 0x000fe200078e0205 */
[----:B------:R-:W-:-:S02]  /*0c90*/  LOP3.LUT R2, R2, 0x40, RZ, 0xc0, !PT ;  /* 0x0000004002027812 */ /* 0x000fc400078ec0ff */
[----:B------:R-:W-:Y:S01]  /*0ca0*/  LOP3.LUT R147, R0, 0xfffffffc, RZ, 0xc0, !PT ;  /* 0xfffffffc00937812 */ /* 0x000fe200078ec0ff */
[----:B------:R-:W-:Y:S01]  /*0cb0*/  IMAD.U32 R155, R14, 0x20, R3 ;  /* 0x000000200e9b7824 */ /* 0x000fe200078e0003 */
[----:B------:R-:W-:Y:S01]  /*0cc0*/  LEA.HI R12, R12, R11, RZ, 0x3 ;  /* 0x0000000b0c0c7211 */ /* 0x000fe200078f18ff */
[----:B------:R-:W-:Y:S01]  /*0cd0*/  IMAD R5, R6, 0x10, R5 ;  /* 0x0000001006057824 */ /* 0x000fe200078e0205 */
[----:B------:R-:W-:Y:S01]  /*0ce0*/  LOP3.LUT R3, R2, 0x8, R3, 0xf8, !PT ;  /* 0x0000000802037812 */ /* 0x000fe200078ef803 */
[----:B------:R-:W-:Y:S01]  /*0cf0*/  IMAD.HI R6, R151, 0x55555556, RZ ;  /* 0x5555555697067827 */ /* 0x000fe200078e02ff */
[----:B------:R-:W-:Y:S02]  /*0d00*/  SHF.R.U32.HI R2, RZ, 0x3, R2 ;  /* 0x00000003ff027819 */ /* 0x000fe40000011602 */
[----:B------:R-:W-:Y:S01]  /*0d10*/  LOP3.LUT R12, R12, 0xfffffff8, RZ, 0xc0, !PT ;  /* 0xfffffff80c0c7812 */ /* 0x000fe200078ec0ff */
[----:B------:R-:W-:Y:S01]  /*0d20*/  IMAD.IADD R147, R15, 0x1, -R147 ;  /* 0x000000010f937824 */ /* 0x000fe200078e0a93 */
[----:B------:R-:W-:-:S02]  /*0d30*/  LEA.HI R9, R9, R150, RZ, 0x5 ;  /* 0x0000009609097211 */ /* 0x000fc400078f28ff */
[----:B------:R-:W-:Y:S01]  /*0d40*/  LOP3.LUT R2, R3, R2, RZ, 0x3c, !PT ;  /* 0x0000000203027212 */ /* 0x000fe200078e3cff */
[----:B------:R-:W-:Y:S01]  /*0d50*/  IMAD.IADD R12, R11, 0x1, -R12 ;  /* 0x000000010b0c7824 */ /* 0x000fe200078e0a0c */
[----:B------:R-:W-:Y:S02]  /*0d60*/  LEA.HI R6, R6, R6, RZ, 0x1 ;  /* 0x0000000606067211 */ /* 0x000fe400078f08ff */
[----:B------:R-:W-:Y:S02]  /*0d70*/  SHF.R.S32.HI R9, RZ, 0x5, R9 ;  /* 0x00000005ff097819 */ /* 0x000fe40000011409 */
[C---:B------:R-:W-:Y:S02]  /*0d80*/  LEA.HI R3, R147.reuse, R147, RZ, 0x1 ;  /* 0x0000009393037211 */ /* 0x040fe400078f08ff */
[----:B------:R-:W-:Y:S01]  /*0d90*/  SHF.L.U32 R19, R147, 0x3, RZ ;  /* 0x0000000393137819 */ /* 0x000fe200000006ff */
[----:B------:R-:W-:Y:S01]  /*0da0*/  IMAD R6, R6, -0x3, R151 ;  /* 0xfffffffd06067824 */ /* 0x000fe200078e0297 */
[----:B------:R-:W-:Y:S01]  /*0db0*/  LOP3.LUT R7, R10, 0x7ffffffc, RZ, 0xc0, !PT ;  /* 0x7ffffffc0a077812 */ /* 0x000fe200078ec0ff */
[----:B------:R-:W-:Y:S01]  /*0dc0*/  IMAD R9, R9, 0x10, R12 ;  /* 0x0000001009097824 */ /* 0x000fe200078e020c */
[----:B------:R-:W-:Y:S01]  /*0dd0*/  LOP3.LUT R4, R3, 0x1ffffffe, RZ, 0xc0, !PT ;  /* 0x1ffffffe03047812 */ /* 0x000fe200078ec0ff */
[----:B------:R-:W-:-:S02]  /*0de0*/  IMAD.IADD R2, R2, 0x1, R5 ;  /* 0x0000000102027824 */ /* 0x000fc400078e0205 */
[C---:B------:R-:W-:Y:S02]  /*0df0*/  VIADD R144, R19.reuse, 0x20 ;  /* 0x0000002013907836 */ /* 0x040fe40000000000 */
        /* <DEDUP_REMOVED lines=12> */
[----:B------:R-:W-:Y:S01]  /*0ec0*/  IMAD R154, R3, 0x8, R152 ;  /* 0x00000008039a7824 */ /* 0x000fe200078e0298 */
[----:B------:R-:W-:Y:S01]  /*0ed0*/  UMOV UR39, URZ ;  /* 0x0000003f00277c82 */ /* 0x000fe20008000000 */
[----:B--2---:R-:W-:-:S07]  /*0ee0*/  LOP3.LUT R17, R13, 0x1, RZ, 0xfc, !PT ;  /* 0x000000010d117812 */ /* 0x004fce00078efcff */
.L_x_10124:
[----:B--2---:R-:W0:Y:S01]  /*0ef0*/  LDC.64 R4, c[0x0][0xc88] ;  /* 0x00032200ff047b82 */ /* 0x004e220000000a00 */
[----:B------:R-:W-:Y:S01]  /*0f00*/  ULDC.64 UR4, c[0x0][0xa28] ;  /* 0x00028a0000047ab9 */ /* 0x000fe20000000a00 */
[----:B-1----:R-:W-:Y:S01]  /*0f10*/  IMAD.MOV.U32 R3, RZ, RZ, RZ ;  /* 0x000000ffff037224 */ /* 0x002fe200078e00ff */
[----:B------:R-:W-:Y:S01]  /*0f20*/  ULDC.64 UR6, c[0x0][0xa20] ;  /* 0x0002880000067ab9 */ /* 0x000fe20000000a00 */
[----:B0-----:R-:W-:-:S05]  /*0f30*/  IMAD.WIDE R4, R35, 0x4, R4 ;  /* 0x0000000423047825 */ /* 0x001fca00078e0204 */
[----:B------:R-:W2:Y:S01]  /*0f40*/  LDG.E R18, desc[UR60][R4.64] ;  /* 0x0000003c04127981 */ /* 0x000ea2000c1e1900 */
[----:B------:R-:W-:-:S04]  /*0f50*/  ISETP.NE.U32.AND P0, PT, RZ, UR4, PT ;  /* 0x00000004ff007c0c */ /* 0x000fc8000bf05070 */
[----:B------:R-:W-:Y:S02]  /*0f60*/  ISETP.NE.AND.EX P0, PT, RZ, UR5, PT, P0 ;  /* 0x00000005ff007c0c */ /* 0x000fe4000bf05300 */
[----:B--2---:R-:W-:-:S11]  /*0f70*/  SHF.R.S32.HI R145, RZ, 0x1f, R18 ;  /* 0x0000001fff917819 */ /* 0x004fd60000011412 */
[----:B---3--:R-:W-:-:S04]  /*0f80*/  @P0 LEA R6, P1, R18, UR4, 0x2 ;  /* 0x0000000412060c11 */ /* 0x008fc8000f8210ff */
[----:B----4-:R-:W-:Y:S01]  /*0f90*/  @P0 LEA.HI.X R7, R18, UR5, R145, 0x2, P1 ;  /* 0x0000000512070c11 */ /* 0x010fe200088f1491 */
        /* <DEDUP_REMOVED lines=24> */
.L_x_10091:
[----:B-----5:R-:W-:Y:S01]  /*1120*/  IMAD.IADD R64, R64, 0x1, -R3 ;  /* 0x0000000140407824 */ /* 0x020fe200078e0a03 */
[----:B------:R-:W-:Y:S01]  /*1130*/  PLOP3.LUT P0, PT, PT, PT, PT, 0x80, 0x0 ;  /* 0x000000000000781c */ /* 0x000fe20003f0f070 */
[----:B------:R-:W-:Y:S01]  /*1140*/  IMAD.MOV.U32 R23, RZ, RZ, R33 ;  /* 0x000000ffff177224 */ /* 0x000fe200078e0021 */
[----:B------:R-:W-:Y:S01]  /*1150*/  CS2R R30, SRZ ;  /* 0x00000000001e7805 */ /* 0x000fe2000001ff00 */
[C---:B------:R-:W-:Y:S01]  /*1160*/  VIADD R0, R64.reuse, 0x8f ;  /* 0x0000008f40007836 */ /* 0x040fe20000000000 */
[----:B------:R-:W-:Y:S01]  /*1170*/  ISETP.GE.AND P1, PT, R64, 0x1, PT ;  /* 0x000000014000780c */ /* 0x000fe20003f26270 */
[----:B------:R-:W-:Y:S01]  /*1180*/  IMAD.MOV.U32 R22, RZ, RZ, R34 ;  /* 0x000000ffff167224 */ /* 0x000fe200078e0022 */
[----:B------:R-:W-:Y:S01]  /*1190*/  CS2R R56, SRZ ;  /* 0x0000000000387805 */ /* 0x000fe2000001ff00 */
[----:B------:R-:W-:Y:S01]  /*11a0*/  IMAD.HI R0, R0, 0x38e38e39, RZ ;  /* 0x38e38e3900007827 */ /* 0x000fe200078e02ff */
[----:B------:R-:W-:Y:S02]  /*11b0*/  CS2R R36, SRZ ;  /* 0x0000000000247805 */ /* 0x000fe4000001ff00 */
[----:B------:R-:W-:-:S02]  /*11c0*/  CS2R R38, SRZ ;  /* 0x0000000000267805 */ /* 0x000fc4000001ff00 */
[----:B------:R-:W-:Y:S01]  /*11d0*/  CS2R R52, SRZ ;  /* 0x0000000000347805 */ /* 0x000fe2000001ff00 */
[----:B------:R-:W-:Y:S01]  /*11e0*/  IMAD.MOV.U32 R71, RZ, RZ, RZ ;  /* 0x000000ffff477224 */ /* 0x000fe200078e00ff */
[----:B------:R-:W-:Y:S02]  /*11f0*/  SHF.R.U32.HI R3, RZ, 0x1f, R0 ;  /* 0x0000001fff037819 */ /* 0x000fe40000011600 */
[----:B------:R-:W-:Y:S02]  /*1200*/  CS2R R26, SRZ ;  /* 0x00000000001a7805 */ /* 0x000fe4000001ff00 */
[----:B------:R-:W-:Y:S02]  /*1210*/  CS2R R42, SRZ ;  /* 0x00000000002a7805 */ /* 0x000fe4000001ff00 */
[----:B------:R-:W-:Y:S02]  /*1220*/  CS2R R48, SRZ ;  /* 0x0000000000307805 */ /* 0x000fe4000001ff00 */
[----:B------:R-:W-:Y:S01]  /*1230*/  LEA.HI.SX32 R104, R0, R3, 0x1b ;  /* 0x0000000300687211 */ /* 0x000fe200078fdaff */
        /* <DEDUP_REMOVED lines=14> */
[----:B------:R-:W-:Y:S01]  /*1320*/  CS2R R80, SRZ ;  /* 0x0000000000507805 */ /* 0x000fe2000001ff00 */
[----:B------:R-:W-:Y:S01]  /*1330*/  IMAD.MOV.U32 R12, RZ, RZ, RZ ;  /* 0x000000ffff0c7224 */ /* 0x000fe200078e00ff */
[----:B0-----:R-:W-:Y:S01]  /*1340*/  CS2R R6, SRZ ;  /* 0x0000000000067805 */ /* 0x001fe2000001ff00 */
[----:B------:R-:W-:Y:S01]  /*1350*/  IMAD.MOV.U32 R14, RZ, RZ, RZ ;  /* 0x000000ffff0e7224 */ /* 0x000fe200078e00ff */
[----:B------:R-:W-:Y:S01]  /*1360*/  MOV R24, RZ ;  /* 0x000000ff00187202 */ /* 0x000fe20000000f00 */
[----:B------:R-:W-:Y:S02]  /*1370*/  IMAD.MOV.U32 R83, RZ, RZ, RZ ;  /* 0x000000ffff537224 */ /* 0x000fe400078e00ff */
[----:B------:R-:W-:Y:S01]  /*1380*/  IMAD.MOV.U32 R85, RZ, RZ, RZ ;  /* 0x000000ffff557224 */ /* 0x000fe200078e00ff */
[----:B------:R-:W-:Y:S06]  /*1390*/  @!P1 BRA `(.L_x_10092) ;  /* 0x0000008c00749947 */ /* 0x000fec0003800000 */
[----:B------:R-:W0:Y:S01]  /*13a0*/  SHFL.IDX PT, R0, R151, RZ, 0x1f ;  /* 0x00001fff97007589 */ /* 0x000e2200000e0000 */
[----:B------:R-:W-:-:S04]  /*13b0*/  UIADD3 UR6, UR36, 0x24300, URZ ;  /* 0x0002430024067890 */ /* 0x000fc8000fffe03f */
[----:B------:R-:W-:-:S06]  /*13c0*/  ULOP3.LUT UP0, URZ, UR6, 0x9f, URZ, 0xc0, !UPT ;  /* 0x0000009f063f7892 */ /* 0x000fcc000f80c03f */
[----:B------:R-:W-:Y:S02]  /*13d0*/  PLOP3.LUT P0, PT, PT, PT, UP0, 0x80, 0x0 ;  /* 0x000000000000781c */ /* 0x000fe40003f0f008 */
[----:B0-----:R-:W-:-:S13]  /*13e0*/  R2UR UR38, R0 ;  /* 0x00000000002672ca */ /* 0x001fda00000e0000 */
[----:B------:R-:W-:-:S04]  /*13f0*/  UIMAD.WIDE UR4, UR38, 0x55555556, URZ ;  /* 0x55555556260478a5 */ /* 0x000fc8000f8e023f */
[----:B------:R-:W-:-:S04]  /*1400*/  ULEA.HI UR5, UR5, UR5, URZ, 0x1 ;  /* 0x0000000505057291 */ /* 0x000fc8000f8f083f */
[----:B------:R-:W-:-:S04]  /*1410*/  UIMAD UR40, UR5, -0x3, UR38 ;  /* 0xfffffffd052878a4 */ /* 0x000fc8000f8e0226 */
        /* <DEDUP_REMOVED lines=20> */
.L_x_10093:
[----:B------:R-:W-:Y:S02]  /*1560*/  LEA.HI R0, R149, R149, RZ, 0x1 ;  /* 0x0000009595007211 */ /* 0x000fe400078f08ff */
[----:B------:R-:W-:Y:S02]  /*1570*/  ISETP.NE.AND P0, PT, R17, 0x3, PT ;  /* 0x000000031100780c */ /* 0x000fe40003f05270 */
[----:B------:R-:W-:-:S05]  /*1580*/  LOP3.LUT R0, R0, 0xfffffffe, RZ, 0xc0, !PT ;  /* 0xfffffffe00007812 */ /* 0x000fca00078ec0ff */
[----:B------:R-:W-:-:S05]  /*1590*/  IMAD.IADD R0, R149, 0x1, -R0 ;  /* 0x0000000195007824 */ /* 0x000fca00078e0a00 */
[----:B------:R-:W-:-:S04]  /*15a0*/  SHF.L.U32 R0, R0, 0x1f, RZ ;  /* 0x0000001f00007819 */ /* 0x000fc800000006ff */
[----:B------:R-:W0:Y:S02]  /*15b0*/  SYNCS.PHASECHK.TRANS64.TRYWAIT P1, [UR36+0x31c00], R0 ;  /* 0x031c0000ff0075a7 */ /* 0x000e240008020164 */
[----:B0-----:R-:W-:Y:S05]  /*15c0*/  @!P1 BRA `(.L_x_10094) ;  /* 0x0000010400389947 */ /* 0x001fea0003800000 */
.L_x_10251:
[----:B------:R-:W-:Y:S05]  /*15d0*/  @!P0 BRA `(.L_x_10095) ;  /* 0x0000000000048947 */ /* 0x000fea0003800000 */
[----:B------:R-:W-:Y:S01]  /*15e0*/  BPT.TRAP 0x1 ;  /* 0x000000040000795c */ /* 0x000fe20000300000 */
.L_x_10095:
[----:B0-----:R-:W-:Y:S01]  /*15f0*/  IMAD.U32 R0, RZ, RZ, UR39 ;  /* 0x00000027ff007e24 */ /* 0x001fe2000f8e00ff */
[----:B------:R-:W-:-:S04]  /*1600*/  SHF.L.U32 R3, R16, 0x1f, RZ ;  /* 0x0000001f10037819 */ /* 0x000fc800000006ff */
[----:B------:R-:W-:-:S04]  /*1610*/  LEA R0, R0, UR36, 0x3 ;  /* 0x0000002400007c11 */ /* 0x000fc8000f8e18ff */
[----:B------:R0:W1:Y:S01]  /*1620*/  SYNCS.PHASECHK.TRANS64.TRYWAIT P2, [R0+URZ+0x31c30], R3 ;  /* 0x031c3003000075a7 */ /* 0x000062000804017f */
[----:B------:R-:W-:Y:S05]  /*1630*/  @!P0 BRA `(.L_x_10096) ;  /* 0x0000000000048947 */ /* 0x000fea0003800000 */
[----:B------:R-:W-:Y:S01]  /*1640*/  BPT.TRAP 0x1 ;  /* 0x000000040000795c */ /* 0x000fe20000300000 */
.L_x_10096:
[----:B------:R-:W2:Y:S01]  /*1650*/  S2R R4, SR_TID.X ;  /* 0x0000000000047919 */ /* 0x000ea20000002100 */
[----:B------:R-:W-:Y:S01]  /*1660*/  IMAD.MOV.U32 R71, RZ, RZ, RZ ;  /* 0x000000ffff477224 */ /* 0x000fe200078e00ff */
[----:B--2---:R-:W-:Y:S01]  /*1670*/  LOP3.LUT P1, RZ, R4, 0x7f, RZ, 0xc0, !PT ;  /* 0x0000007f04ff7812 */ /* 0x004fe2000782c0ff */
[----:B-1----:R-:W-:-:S12]  /*1680*/  @P2 BRA `(.L_x_10097) ;  /* 0x0000000000082947 */ /* 0x002fd80003800000 */
[----:B------:R-:W1:Y:S02]  /*1690*/  SYNCS.PHASECHK.TRANS64.TRYWAIT P2, [R0+URZ+0x31c30], R3 ;  /* 0x031c3003000075a7 */ /* 0x000e64000804017f */
[----:B-1----:R-:W-:Y:S05]  /*16a0*/  @!P2 BRA `(.L_x_10098) ;  /* 0x000001040018a947 */ /* 0x002fea0003800000 */
.L_x_10097:
[----:B------:R-:W-:Y:S05]  /*16b0*/  WARPSYNC.ALL ;  /* 0x0000000000007948 */ /* 0x000fea0003800000 */
[----:B------:R-:W-:Y:S01]  /*16c0*/  UIADD3 UR4, UR36, 0x16a00, URZ ;  /* 0x00016a0024047890 */ /* 0x000fe2000fffe03f */
[----:B------:R-:W-:Y:S01]  /*16d0*/  WARPGROUP.ARRIVE ;  /* 0x00000000000079c5 */ /* 0x000fe20000000000 */
[----:B------:R-:W-:Y:S01]  /*16e0*/  ULEA UR40, UR40, UR36, 0xc ;  /* 0x0000002428287291 */ /* 0x000fe2000f8e603f */
[----:B------:R-:W-:Y:S01]  /*16f0*/  IMAD.IADD R5, R153, 0x1, R64 ;  /* 0x0000000199057824 */ /* 0x000fe200078e0240 */
[----:B------:R-:W-:Y:S01]  /*1700*/  USHF.R.U32.HI UR4, URZ, 0x4, UR4 ;  /* 0x000000043f047899 */ /* 0x000fe20008011604 */
[----:B------:R-:W-:Y:S01]  /*1710*/  P2R R67, PR, RZ, 0x1 ;  /* 0x00000001ff437803 */ /* 0x000fe20000000000 */
[----:B------:R-:W-:Y:S01]  /*1720*/  UIADD3 UR40, UR40, 0xda00, URZ ;  /* 0x0000da0028287890 */ /* 0x000fe2000fffe03f */
[----:B------:R-:W-:Y:S01]  /*1730*/  IMAD R5, R104, -0x90, R5 ;  /* 0xffffff7068057824 */ /* 0x000fe200078e0205 */
[----:B------:R-:W-:Y:S01]  /*1740*/  ULOP3.LUT UR4, UR4, 0x3fff, URZ, 0xc0, !UPT ;  /* 0x00003fff04047892 */ /* 0x000fe2000f8ec03f */
[----:B01----:R-:W-:Y:S01]  /*1750*/  @!P1 VIADD R0, R0, 0x31c40 ;  /* 0x00031c4000009836 */ /* 0x003fe20000000000 */
[----:B------:R-:W-:-:S02]  /*1760*/  USHF.R.U32.HI UR40, URZ, 0x4, UR40 ;  /* 0x000000043f287899 */ /* 0x000fc40008011628 */
[----:B------:R-:W-:Y:S01]  /*1770*/  ULOP3.LUT UR56, UR4, 0x10000, URZ, 0xfc, !UPT ;  /* 0x0001000004387892 */ /* 0x000fe2000f8efc3f */
[C---:B------:R-:W-:Y:S01]  /*1780*/  ISETP.GT.AND P3, PT, R5.reuse, RZ, PT ;  /* 0x000000ff0500720c */ /* 0x040fe20003f64270 */
[----:B------:R-:W-:Y:S01]  /*1790*/  ULOP3.LUT UR24, UR40, 0x3fff, URZ, 0xc0, !UPT ;  /* 0x00003fff28187892 */ /* 0x000fe2000f8ec03f */
[C---:B------:R-:W-:Y:S01]  /*17a0*/  ISETP.GT.AND P6, PT, R5.reuse, 0x1, PT ;  /* 0x000000010500780c */ /* 0x040fe20003fc4270 */
[----:B------:R-:W-:Y:S01]  /*17b0*/  UIMAD UR26, UR39, 0x6c0, UR56 ;  /* 0x000006c0271a78a4 */ /* 0x000fe2000f8e0238 */
[C---:B------:R-:W-:Y:S01]  /*17c0*/  ISETP.GT.AND P5, PT, R5.reuse, 0x8, PT ;  /* 0x000000080500780c */ /* 0x040fe20003fa4270 */
[----:B------:R-:W-:Y:S01]  /*17d0*/  ULOP3.LUT UR24, UR24, 0x10000, URZ, 0xfc, !UPT ;  /* 0x0001000018187892 */ /* 0x000fe2000f8efc3f */
[C---:B------:R-:W-:Y:S01]  /*17e0*/  ISETP.GT.AND P4, PT, R5.reuse, 0x9, PT ;  /* 0x000000090500780c */ /* 0x040fe20003f84270 */
[----:B------:R-:W-:Y:S01]  /*17f0*/  UMOV UR27, 0x80000020 ;  /* 0x80000020001b7882 */ /* 0x000fe20000000000 */
[----:B------:R-:W-:Y:S01]  /*1800*/  UMOV UR25, 0x80000020 ;  /* 0x8000002000197882 */ /* 0x000fe20000000000 */
[----:B------:R-:W-:Y:S01]  /*1810*/  UIADD3 UR6, UR26, 0x40, URZ ;  /* 0x000000401a067890 */ /* 0x000fe2000fffe03f */
[----:B------:R-:W-:Y:S01]  /*1820*/  ISETP.GT.AND P2, PT, R5, 0x10, PT ;  /* 0x000000100500780c */ /* 0x000fe20003f44270 */
[----:B------:R-:W-:Y:S01]  /*1830*/  UMOV UR5, UR25 ;  /* 0x0000001900057c82 */ /* 0x000fe20008000000 */
[----:B------:R-:W-:Y:S01]  /*1840*/  UMOV UR4, UR24 ;  /* 0x0000001800047c82 */ /* 0x000fe20008000000 */
[----:B------:R-:W-:Y:S01]  /*1850*/  UMOV UR7, 0x80000020 ;  /* 0x8000002000077882 */ /* 0x000fe20000000000 */
[----:B------:R-:W-:Y:S01]  /*1860*/  HGMMA.64x16x16.F32 R96, gdesc[UR24], RZ, !UPT, gsb0 ;  /* 0x00200000186079f0 */ /* 0x000fe2000c0008ff */
        /* <DEDUP_REMOVED lines=126> */
[----:B------:R-:W-:Y:S01]  /*2050*/  UMOV UR6, UR10 ;  /* 0x0000000a00067c82 */ /* 0x000fe20008000000 */
[----:B------:R-:W-:Y:S01]  /*2060*/  UMOV UR7, 0x80000020 ;  /* 0x8000002000077882 */ /* 0x000fe20000000000 */
[----:B------:R-:W-:Y:S01]  /*2070*/  UMOV UR10, UR12 ;  /* 0x0000000c000a7c82 */ /* 0x000fe20008000000 */
        /* <DEDUP_REMOVED lines=178> */
[----:B------:R-:W-:Y:S01]  /*2ba0*/  MUFU.TANH R10, R10 ;  /* 0x0000000a000a7308 */ /* 0x000fe20000002400 */
[----:B0-----:R-:W-:-:S07]  /*2bb0*/  FSEL R8, R8, -INF , P3 ;  /* 0xff80000008087808 */ /* 0x001fce0001800000 */
[----:B------:R-:W-:Y:S01]  /*2bc0*/  MUFU.TANH R12, R12 ;  /* 0x0000000c000c7308 */ /* 0x000fe20000002400 */
[----:B-1----:R-:W-:-:S07]  /*2bd0*/  FSEL R7, R7, -INF , P6 ;  /* 0xff80000007077808 */ /* 0x002fce0003000000 */
[----:B------:R-:W0:Y:S08]  /*2be0*/  MUFU.TANH R4, R4 ;  /* 0x0000000400047308 */ /* 0x000e300000002400 */
[----:B------:R-:W1:Y:S08]  /*2bf0*/  MUFU.TANH R3, R3 ;  /* 0x0000000300037308 */ /* 0x000e700000002400 */
[----:B------:R-:W2:Y:S01]  /*2c00*/  MUFU.TANH R6, R6 ;  /* 0x0000000600067308 */ /* 0x000ea20000002400 */
[----:B0-----:R-:W-:Y:S01]  /*2c10*/  FSEL R4, R4, -INF , P3 ;  /* 0xff80000004047808 */ /* 0x001fe20001800000 */
        /* <DEDUP_REMOVED lines=13> */
[----:B------:R-:W-:Y:S01]  /*2cf0*/  ISETP.GT.AND P3, PT, R5, 0x11, PT ;  /* 0x000000110500780c */ /* 0x000fe20003f64270 */
[----:B------:R-:W-:Y:S01]  /*2d00*/  FMUL.FTZ R91, R95, UR6 ;  /* 0x000000065f5b7c20 */ /* 0x000fe20008410000 */
[----:B-1----:R-:W-:-:S02]  /*2d10*/  FSEL R3, R3, -INF , P6 ;  /* 0xff80000003037808 */ /* 0x002fc40003000000 */
[----:B------:R-:W1:Y:S01]  /*2d20*/  MUFU.TANH R70, R70 ;  /* 0x0000004600467308 */ /* 0x000e620000002400 */
[----:B------:R-:W-:Y:S02]  /*2d30*/  ISETP.GT.AND P6, PT, R5, 0x18, PT ;  /* 0x000000180500780c */ /* 0x000fe40003fc4270 */
[----:B--2---:R-:W-:-:S05]  /*2d40*/  FSEL R6, R6, -INF , P5 ;  /* 0xff80000006067808 */ /* 0x004fca0002800000 */
[----:B------:R-:W2:Y:S01]  /*2d50*/  MUFU.TANH R69, R69 ;  /* 0x0000004500457308 */ /* 0x000ea20000002400 */
[----:B0-----:R-:W-:-:S07]  /*2d60*/  FSEL R66, R66, -INF , P2 ;  /* 0xff80000042427808 */ /* 0x001fce0001000000 */
[----:B------:R-:W0:Y:S01]  /*2d70*/  MUFU.TANH R14, R14 ;  /* 0x0000000e000e7308 */ /* 0x000e220000002400 */
[----:B-1----:R-:W-:-:S07]  /*2d80*/  FSEL R70, R70, -INF , P3 ;  /* 0xff80000046467808 */ /* 0x002fce0001800000 */
[----:B------:R-:W1:Y:S08]  /*2d90*/  MUFU.TANH R88, R88 ;  /* 0x0000005800587308 */ /* 0x000e700000002400 */
[----:B------:R-:W3:Y:S08]  /*2da0*/  MUFU.TANH R89, R89 ;  /* 0x0000005900597308 */ /* 0x000ef00000002400 */
        /* <DEDUP_REMOVED lines=24> */
[----:B------:R-:W-:Y:S01]  /*2f30*/  FMUL.FTZ R77, R79, UR6 ;  /* 0x000000064f4d7c20 */ /* 0x000fe20008410000 */
[----:B------:R-:W-:Y:S01]  /*2f40*/  FMUL.FTZ R87, R74, UR6 ;  /* 0x000000064a577c20 */ /* 0x000fe20008410000 */
[----:B--2---:R-:W-:Y:S01]  /*2f50*/  FSEL R74, R69, -INF , P6 ;  /* 0xff800000454a7808 */ /* 0x004fe20003000000 */
[----:B------:R-:W-:Y:S01]  /*2f60*/  FMUL.FTZ R72, R72, UR6 ;  /* 0x0000000648487c20 */ /* 0x000fe20008410000 */
[----:B------:R-:W-:Y:S01]  /*2f70*/  HGMMA.64x16x16.F32 R56, gdesc[UR20], R56, gsb0 ;  /* 0x00200000143879f0 */ /* 0x000fe20008000838 */
[----:B------:R-:W-:Y:S01]  /*2f80*/  UIADD3 UR22, UR26, 0x5c2, URZ ;  /* 0x000005c21a167890 */ /* 0x000fe2000fffe03f */
[----:B------:R-:W-:Y:S01]  /*2f90*/  FMUL.FTZ R94, R76, UR6 ;  /* 0x000000064c5e7c20 */ /* 0x000fe20008410000 */
[----:B------:R-:W-:Y:S01]  /*2fa0*/  UMOV UR23, 0x80000020 ;  /* 0x8000002000177882 */ /* 0x000fe20000000000 */
[----:B------:R-:W-:Y:S01]  /*2fb0*/  FMUL.FTZ R73, R73, UR6 ;  /* 0x0000000649497c20 */ /* 0x000fe20008410000 */
[----:B------:R-:W-:Y:S01]  /*2fc0*/  MUFU.TANH R72, R72 ;  /* 0x0000004800487308 */ /* 0x000fe20000002400 */
[----:B------:R-:W-:Y:S01]  /*2fd0*/  FMUL.FTZ R95, R78, UR6 ;  /* 0x000000064e5f7c20 */ /* 0x000fe20008410000 */
[----:B------:R-:W-:-:S06]  /*2fe0*/  FMUL.FTZ R75, R75, UR6 ;  /* 0x000000064b4b7c20 */ /* 0x000fcc0008410000 */
[----:B------:R-:W2:Y:S08]  /*2ff0*/  MUFU.TANH R82, R82 ;  /* 0x0000005200527308 */ /* 0x000eb00000002400 */
[----:B------:R-:W2:Y:S08]  /*3000*/  MUFU.TANH R73, R73 ;  /* 0x0000004900497308 */ /* 0x000eb00000002400 */
[----:B------:R-:W2:Y:S08]  /*3010*/  MUFU.TANH R85, R85 ;  /* 0x0000005500557308 */ /* 0x000eb00000002400 */
[----:B------:R-:W2:Y:S08]  /*3020*/  MUFU.TANH R94, R94 ;  /* 0x0000005e005e7308 */ /* 0x000eb00000002400 */
[----:B------:R-:W2:Y:S01]  /*3030*/  MUFU.TANH R83, R83 ;  /* 0x0000005300537308 */ /* 0x000ea20000002400 */
[----:B------:R-:W-:-:S02]  /*3040*/  WARPGROUP.DEPBAR.LE gsb0, 0x0 ;  /* 0x00008000000079c5 */ /* 0x000fc40000010000 */
[----:B------:R-:W-:Y:S01]  /*3050*/  WARPGROUP.ARRIVE ;  /* 0x00000000000079c5 */ /* 0x000fe20000000000 */
[----:B------:R-:W-:Y:S01]  /*3060*/  FMUL.FTZ R21, R60, UR6 ;  /* 0x000000063c157c20 */ /* 0x000fe20008410000 */
[----:B------:R-:W-:Y:S01]  /*3070*/  FSEL R60, R10, -INF , P5 ;  /* 0xff8000000a3c7808 */ /* 0x000fe20002800000 */
[----:B------:R-:W-:Y:S01]  /*3080*/  FMUL.FTZ R79, R58, UR6 ;  /* 0x000000063a4f7c20 */ /* 0x000fe20008410000 */
[----:B------:R-:W-:Y:S01]  /*3090*/  FMUL.FTZ R58, R59, UR6 ;  /* 0x000000063b3a7c20 */ /* 0x000fe20008410000 */
[----:B------:R-:W-:Y:S01]  /*30a0*/  FMUL.FTZ R59, R62, UR6 ;  /* 0x000000063e3b7c20 */ /* 0x000fe20008410000 */
[----:B------:R-:W-:Y:S01]  /*30b0*/  HGMMA.64x16x16.F32 R48, gdesc[UR20], R48, gsb0 ;  /* 0x00200000143079f0 */ /* 0x000fe20008000830 */
[----:B------:R-:W-:Y:S01]  /*30c0*/  UIADD3 UR22, UR26, 0x602, URZ ;  /* 0x000006021a167890 */ /* 0x000fe2000fffe03f */
[----:B------:R-:W-:Y:S01]  /*30d0*/  FSEL R62, R12, -INF , P4 ;  /* 0xff8000000c3e7808 */ /* 0x000fe20002000000 */
[----:B------:R-:W-:Y:S01]  /*30e0*/  UMOV UR23, 0x80000020 ;  /* 0x8000002000177882 */ /* 0x000fe20000000000 */
[----:B------:R-:W-:Y:S01]  /*30f0*/  FMUL.FTZ R68, R63, UR6 ;  /* 0x000000063f447c20 */ /* 0x000fe20008410000 */
[C---:B------:R-:W-:Y:S01]  /*3100*/  ISETP.GT.AND P5, PT, R5.reuse, 0x19, PT ;  /* 0x000000190500780c */ /* 0x040fe20003fa4270 */
[----:B------:R-:W-:Y:S01]  /*3110*/  FMUL.FTZ R65, R56, UR6 ;  /* 0x0000000638417c20 */ /* 0x000fe20008410000 */
[----:B0-----:R-:W-:Y:S01]  /*3120*/  FSEL R10, R14, -INF , P4 ;  /* 0xff8000000e0a7808 */ /* 0x001fe20002000000 */
[----:B------:R-:W0:Y:S01]  /*3130*/  MUFU.TANH R9, R9 ;  /* 0x0000000900097308 */ /* 0x000e220000002400 */
[----:B------:R-:W-:Y:S01]  /*3140*/  ISETP.GT.AND P4, PT, R5, 0x20, PT ;  /* 0x000000200500780c */ /* 0x000fe20003f84270 */
[----:B------:R-:W-:Y:S01]  /*3150*/  FMUL.FTZ R13, R57, UR6 ;  /* 0x00000006390d7c20 */ /* 0x000fe20008410000 */
[----:B-1----:R-:W-:Y:S01]  /*3160*/  FSEL R76, R88, -INF , P5 ;  /* 0xff800000584c7808 */ /* 0x002fe20002800000 */
[----:B------:R-:W-:Y:S01]  /*3170*/  FMUL.FTZ R11, R61, UR6 ;  /* 0x000000063d0b7c20 */ /* 0x000fe20008410000 */
[----:B---3--:R-:W-:-:S02]  /*3180*/  FSEL R12, R89, -INF , P2 ;  /* 0xff800000590c7808 */ /* 0x008fc40001000000 */
[C---:B------:R-:W-:Y:S01]  /*3190*/  ISETP.GT.AND P2, PT, R5.reuse, 0x21, PT ;  /* 0x000000210500780c */ /* 0x040fe20003f44270 */
[----:B------:R-:W1:Y:S01]  /*31a0*/  MUFU.TANH R87, R87 ;  /* 0x0000005700577308 */ /* 0x000e620000002400 */
[----:B----4-:R-:W-:Y:S02]  /*31b0*/  FSEL R78, R90, -INF , P4 ;  /* 0xff8000005a4e7808 */ /* 0x010fe40002000000 */
[----:B------:R-:W-:Y:S02]  /*31c0*/  FSEL R14, R20, -INF , P3 ;  /* 0xff800000140e7808 */ /* 0x000fe40001800000 */
[----:B------:R-:W-:Y:S02]  /*31d0*/  ISETP.GT.AND P3, PT, R5, 0x28, PT ;  /* 0x000000280500780c */ /* 0x000fe40003f64270 */
[----:B-----5:R-:W-:Y:S01]  /*31e0*/  FSEL R80, R80, -INF , P2 ;  /* 0xff80000050507808 */ /* 0x020fe20001000000 */
[----:B------:R-:W3:Y:S01]  /*31f0*/  MUFU.TANH R65, R65 ;  /* 0x0000004100417308 */ /* 0x000ee20000002400 */
[----:B------:R-:W-:-:S02]  /*3200*/  FSEL R20, R92, -INF , P6 ;  /* 0xff8000005c147808 */ /* 0x000fc40003000000 */
[----:B------:R-:W-:Y:S02]  /*3210*/  ISETP.GT.AND P6, PT, R5, 0x29, PT ;  /* 0x000000290500780c */ /* 0x000fe40003fc4270 */
[----:B------:R-:W-:Y:S02]  /*3220*/  FSEL R84, R84, -INF , P3 ;  /* 0xff80000054547808 */ /* 0x000fe40001800000 */
[----:B------:R-:W-:Y:S01]  /*3230*/  FSEL R88, R81, -INF , P6 ;  /* 0xff80000051587808 */ /* 0x000fe20003000000 */
[----:B------:R-:W4:Y:S08]  /*3240*/  MUFU.TANH R75, R75 ;  /* 0x0000004b004b7308 */ /* 0x000f300000002400 */
        /* <DEDUP_REMOVED lines=8> */
[----:B------:R-:W5:Y:S01]  /*32d0*/  MUFU.TANH R21, R21 ;  /* 0x0000001500157308 */ /* 0x000f620000002400 */
        /* <DEDUP_REMOVED lines=16> */
[----:B------:R-:W-:-:S03]  /*33e0*/  FMUL.FTZ R40, R40, UR6 ;  /* 0x0000000628287c20 */ /* 0x000fc60008410000 */
[----:B------:R2:W-:Y:S01]  /*33f0*/  MUFU.TANH R43, R55 ;  /* 0x00000037002b7308 */ /* 0x0005e20000002400 */
[----:B------:R-:W-:Y:S01]  /*3400*/  FMUL.FTZ R138, R45, UR6 ;  /* 0x000000062d8a7c20 */ /* 0x000fe20008410000 */
[----:B------:R-:W-:Y:S01]  /*3410*/  FMUL.FTZ R53, R42, UR6 ;  /* 0x000000062a357c20 */ /* 0x000fe20008410000 */
[----:B------:R-:W-:Y:S01]  /*3420*/  HGMMA.64x16x16.F32 R32, gdesc[UR20], R32, gsb0 ;  /* 0x00200000142079f0 */ /* 0x000fe20008000820 */
[----:B------:R-:W-:Y:S01]  /*3430*/  UIADD3 UR22, UR26, 0x682, URZ ;  /* 0x000006821a167890 */ /* 0x000fe2000fffe03f */
[----:B------:R-:W-:Y:S01]  /*3440*/  FSEL R42, R93, -INF , P4 ;  /* 0xff8000005d2a7808 */ /* 0x000fe20002000000 */
[----:B------:R-:W-:Y:S01]  /*3450*/  FMUL.FTZ R136, R44, UR6 ;  /* 0x000000062c887c20 */ /* 0x000fe20008410000 */
[----:B------:R-:W-:Y:S01]  /*3460*/  ISETP.GT.AND P4, PT, R5, 0x31, PT ;  /* 0x000000310500780c */ /* 0x000fe20003f84270 */
[----:B------:R0:W-:Y:S01]  /*3470*/  MUFU.TANH R45, R40 ;  /* 0x00000028002d7308 */ /* 0x0001e20000002400 */
[----:B--2---:R-:W-:Y:S01]  /*3480*/  FMNMX.FTZ R55, R8, R7, !PT ;  /* 0x0000000708377209 */ /* 0x004fe20007810000 */
[----:B------:R-:W-:Y:S01]  /*3490*/  UMOV UR23, 0x80000020 ;  /* 0x8000002000177882 */ /* 0x000fe20000000000 */
        /* <DEDUP_REMOVED lines=8> */
[----:B0-----:R-:W-:-:S02]  /*3520*/  FSEL R40, R91, -INF , P5 ;  /* 0xff8000005b287808 */ /* 0x001fc40002800000 */
[----:B------:R-:W-:Y:S02]  /*3530*/  FMNMX.FTZ R55, R66, R55, !PT ;  /* 0x0000003742377209 */ /* 0x000fe40007810000 */
[----:B------:R-:W-:Y:S02]  /*3540*/  ISETP.GT.AND P5, PT, R5, 0x30, PT ;  /* 0x000000300500780c */ /* 0x000fe40003fa4270 */
[----:B------:R-:W-:Y:S01]  /*3550*/  FMNMX.FTZ R63, R70, R55, !PT ;  /* 0x00000037463f7209 */ /* 0x000fe20007810000 */
[----:B------:R-:W0:Y:S01]  /*3560*/  MUFU.TANH R59, R59 ;  /* 0x0000003b003b7308 */ /* 0x000e220000002400 */
[----:B------:R-:W-:Y:S02]  /*3570*/  FSEL R90, R72, -INF , P5 ;  /* 0xff800000485a7808 */ /* 0x000fe40002800000 */
[----:B------:R-:W-:Y:S02]  /*3580*/  FMNMX.FTZ R63, R74, R63, !PT ;  /* 0x0000003f4a3f7209 */ /* 0x000fe40007810000 */
[----:B------:R-:W-:Y:S01]  /*3590*/  FSEL R92, R73, -INF , P4 ;  /* 0xff800000495c7808 */ /* 0x000fe20002000000 */
[----:B------:R-:W-:Y:S01]  /*35a0*/  IMAD.U32 R73, RZ, RZ, UR7 ;  /* 0x00000007ff497e24 */ /* 0x000fe2000f8e00ff */
[----:B------:R-:W-:Y:S01]  /*35b0*/  FMNMX.FTZ R63, R76, R63, !PT ;  /* 0x0000003f4c3f7209 */ /* 0x000fe20007810000 */
[----:B------:R0:W-:Y:S01]  /*35c0*/  MUFU.TANH R41, R54 ;  /* 0x0000003600297308 */ /* 0x0001e20000002400 */
[----:B------:R-:W-:-:S02]  /*35d0*/  FSEL R46, R85, -INF , P3 ;  /* 0xff800000552e7808 */ /* 0x000fc40001800000 */
[----:B------:R-:W-:Y:S02]  /*35e0*/  FMNMX.FTZ R63, R78, R63, !PT ;  /* 0x0000003f4e3f7209 */ /* 0x000fe40007810000 */
[----:B------:R-:W-:Y:S02]  /*35f0*/  ISETP.GT.AND P3, PT, R5, 0x39, PT ;  /* 0x000000390500780c */ /* 0x000fe40003f64270 */
[----:B------:R-:W-:Y:S01]  /*3600*/  FMNMX.FTZ R63, R80, R63, !PT ;  /* 0x0000003f503f7209 */ /* 0x000fe20007810000 */
[----:B------:R-:W0:Y:S01]  /*3610*/  MUFU.TANH R49, R49 ;  /* 0x0000003100317308 */ /* 0x000e220000002400 */
[----:B------:R-:W-:Y:S02]  /*3620*/  FSEL R94, R94, -INF , P2 ;  /* 0xff8000005e5e7808 */ /* 0x000fe40001000000 */
[----:B------:R-:W-:Y:S02]  /*3630*/  FMNMX.FTZ R63, R84, R63, !PT ;  /* 0x0000003f543f7209 */ /* 0x000fe40007810000 */
[----:B--2---:R-:W-:-:S02]  /*3640*/  FSEL R48, R83, -INF , P6 ;  /* 0xff80000053307808 */ /* 0x004fc40003000000 */
[----:B------:R-:W-:Y:S01]  /*3650*/  FMNMX.FTZ R63, R88, R63, !PT ;  /* 0x0000003f583f7209 */ /* 0x000fe20007810000 */
[----:B------:R-:W2:Y:S01]  /*3660*/  MUFU.TANH R68, R68 ;  /* 0x0000004400447308 */ /* 0x000ea20000002400 */
[----:B------:R-:W-:Y:S02]  /*3670*/  ISETP.GT.AND P6, PT, R5, 0x40, PT ;  /* 0x000000400500780c */ /* 0x000fe40003fc4270 */
[----:B------:R-:W-:Y:S01]  /*3680*/  FMNMX.FTZ R63, R90, R63, !PT ;  /* 0x0000003f5a3f7209 */ /* 0x000fe20007810000 */
[----:B------:R-:W-:Y:S02]  /*3690*/  WARPGROUP.DEPBAR.LE gsb0, 0x0 ;  /* 0x00008000000079c5 */ /* 0x000fe40000010000 */
[----:B------:R-:W-:Y:S01]  /*36a0*/  WARPGROUP.ARRIVE ;  /* 0x00000000000079c5 */ /* 0x000fe20000000000 */
[----:B------:R-:W-:Y:S01]  /*36b0*/  FMNMX.FTZ R63, R92, R63, !PT ;  /* 0x0000003f5c3f7209 */ /* 0x000fe20007810000 */
[----:B------:R2:W-:Y:S01]  /*36c0*/  MUFU.TANH R55, R56 ;  /* 0x0000003800377308 */ /* 0x0005e20000002400 */
[----:B------:R-:W-:Y:S01]  /*36d0*/  FSEL R96, R9, -INF , P3 ;  /* 0xff80000009607808 */ /* 0x000fe20001800000 */
[----:B------:R-:W-:Y:S01]  /*36e0*/  FMUL.FTZ R140, R32, UR6 ;  /* 0x00000006208c7c20 */ /* 0x000fe20008410000 */
[----:B------:R-:W-:Y:S01]  /*36f0*/  FMNMX.FTZ R63, R94, R63, !PT ;  /* 0x0000003f5e3f7209 */ /* 0x000fe20007810000 */
[----:B------:R-:W-:Y:S01]  /*3700*/  HGMMA.64x16x16.F32 R24, gdesc[UR20], R24, gsb0 ;  /* 0x00200000141879f0 */ /* 0x000fe20008000818 */
        /* <DEDUP_REMOVED lines=8> */
[----:B----4-:R-:W-:Y:S01]  /*3790*/  FSEL R52, R75, -INF , P4 ;  /* 0xff8000004b347808 */ /* 0x010fe20002000000 */
[----:B------:R-:W-:Y:S01]  /*37a0*/  FMUL.FTZ R35, R35, UR6 ;  /* 0x0000000623237c20 */ /* 0x000fe20008410000 */
[----:B------:R-:W-:Y:S01]  /*37b0*/  ISETP.GT.AND P4, PT, R5, 0x48, PT ;  /* 0x000000480500780c */ /* 0x000fe20003f84270 */
[----:B------:R-:W3:Y:S01]  /*37c0*/  MUFU.TANH R61, R61 ;  /* 0x0000003d003d7308 */ /* 0x000ee20000002400 */
[----:B-----5:R-:W-:Y:S01]  /*37d0*/  FSEL R102, R13, -INF , P5 ;  /* 0xff8000000d667808 */ /* 0x020fe20002800000 */
[----:B------:R-:W-:Y:S01]  /*37e0*/  FMUL.FTZ R37, R37, UR6 ;  /* 0x0000000625257c20 */ /* 0x000fe20008410000 */
[----:B------:R-:W-:-:S02]  /*37f0*/  FMNMX.FTZ R63, R100, R63, !PT ;  /* 0x0000003f643f7209 */ /* 0x000fc40007810000 */
[----:B0-----:R-:W-:Y:S02]  /*3800*/  FSEL R54, R95, -INF , P2 ;  /* 0xff8000005f367808 */ /* 0x001fe40001000000 */
[----:B------:R-:W-:Y:S01]  /*3810*/  ISETP.GT.AND P2, PT, R5, 0x49, PT ;  /* 0x000000490500780c */ /* 0x000fe20003f44270 */
[----:B------:R-:W0:Y:S01]  /*3820*/  MUFU.TANH R86, R86 ;  /* 0x0000005600567308 */ /* 0x000e220000002400 */
[----:B------:R-:W-:Y:S02]  /*3830*/  FSEL R120, R21, -INF , P4 ;  /* 0xff80000015787808 */ /* 0x000fe40002000000 */
[----:B------:R-:W-:Y:S02]  /*3840*/  FMNMX.FTZ R63, R102, R63, !PT ;  /* 0x0000003f663f7209 */ /* 0x000fe40007810000 */
[----:B--2---:R-:W-:Y:S02]  /*3850*/  FSEL R56, R77, -INF , P3 ;  /* 0xff8000004d387808 */ /* 0x004fe40001800000 */
[----:B------:R-:W-:Y:S01]  /*3860*/  ISETP.GT.AND P3, PT, R5, 0x50, PT ;  /* 0x000000500500780c */ /* 0x000fe20003f64270 */
[----:B------:R-:W2:Y:S01]  /*3870*/  MUFU.TANH R136, R136 ;  /* 0x0000008800887308 */ /* 0x000ea20000002400 */
[----:B------:R-:W-:Y:S01]  /*3880*/  FSEL R122, R11, -INF , P2 ;  /* 0xff8000000b7a7808 */ /* 0x000fe20001000000 */
[----:B------:R-:W-:Y:S01]  /*3890*/  FMUL.FTZ R11, R38, UR6 ;  /* 0x00000006260b7c20 */ /* 0x000fe20008410000 */
[----:B------:R-:W-:-:S02]  /*38a0*/  FMNMX.FTZ R63, R120, R63, !PT ;  /* 0x0000003f783f7209 */ /* 0x000fc40007810000 */
[----:B------:R-:W-:Y:S02]  /*38b0*/  FSEL R32, R79, -INF , P6 ;  /* 0xff8000004f207808 */ /* 0x000fe40003000000 */
[----:B------:R-:W-:Y:S01]  /*38c0*/  ISETP.GT.AND P6, PT, R5, 0x51, PT ;  /* 0x000000510500780c */ /* 0x000fe20003fc4270 */
[----:B------:R-:W4:Y:S01]  /*38d0*/  MUFU.TANH R138, R138 ;  /* 0x0000008a008a7308 */ /* 0x000f220000002400 */
        /* <DEDUP_REMOVED lines=10> */
[----:B------:R-:W-:Y:S01]  /*3980*/  FSEL R128, R49, -INF , P5 ;  /* 0xff80000031807808 */ /* 0x000fe20002800000 */
[----:B------:R-:W-:Y:S02]  /*3990*/  WARPGROUP.DEPBAR.LE gsb0, 0x0 ;  /* 0x00008000000079c5 */ /* 0x000fe40000010000 */
[----:B------:R-:W-:Y:S01]  /*39a0*/  FMNMX.FTZ R63, R126, R63, !PT ;  /* 0x0000003f7e3f7209 */ /* 0x000fe20007810000 */
[----:B------:R-:W-:Y:S01]  /*39b0*/  FMUL.FTZ R13, R24, UR6 ;  /* 0x00000006180d7c20 */ /* 0x000fe20008410000 */
[----:B------:R-:W-:Y:S01]  /*39c0*/  FSEL R68, R68, -INF , P2 ;  /* 0xff80000044447808 */ /* 0x000fe20001000000 */
[----:B------:R-:W-:Y:S01]  /*39d0*/  FMUL.FTZ R25, R25, UR6 ;  /* 0x0000000619197c20 */ /* 0x000fe20008410000 */
[----:B------:R-:W-:Y:S01]  /*39e0*/  ISETP.GT.AND P2, PT, R5, 0x60, PT ;  /* 0x000000600500780c */ /* 0x000fe20003f44270 */
[----:B------:R-:W5:Y:S01]  /*39f0*/  MUFU.TANH R53, R53 ;  /* 0x0000003500357308 */ /* 0x000f620000002400 */
[----:B-1----:R-:W-:Y:S01]  /*3a00*/  FSEL R130, R51, -INF , P4 ;  /* 0xff80000033827808 */ /* 0x002fe20002000000 */
[----:B------:R-:W-:Y:S01]  /*3a10*/  FMUL.FTZ R15, R28, UR6 ;  /* 0x000000061c0f7c20 */ /* 0x000fe20008410000 */
[----:B------:R-:W-:Y:S01]  /*3a20*/  FMNMX.FTZ R63, R128, R63, !PT ;  /* 0x0000003f803f7209 */ /* 0x000fe20007810000 */
[----:B------:R-:W-:Y:S01]  /*3a30*/  FMUL.FTZ R21, R29, UR6 ;  /* 0x000000061d157c20 */ /* 0x000fe20008410000 */
[----:B---3--:R-:W-:-:S02]  /*3a40*/  FSEL R36, R61, -INF , P3 ;  /* 0xff8000003d247808 */ /* 0x008fc40001800000 */
[----:B------:R-:W-:Y:S01]  /*3a50*/  ISETP.GT.AND P3, PT, R5, 0x61, PT ;  /* 0x000000610500780c */ /* 0x000fe20003f64270 */
[----:B------:R-:W1:Y:S01]  /*3a60*/  MUFU.TANH R33, R33 ;  /* 0x0000002100217308 */ /* 0x000e620000002400 */
[----:B------:R-:W-:Y:S02]  /*3a70*/  FSEL R132, R45, -INF , P2 ;  /* 0xff8000002d847808 */ /* 0x000fe40001000000 */
[----:B------:R-:W-:Y:S02]  /*3a80*/  FMNMX.FTZ R63, R130, R63, !PT ;  /* 0x0000003f823f7209 */ /* 0x000fe40007810000 */
[----:B0-----:R-:W-:Y:S02]  /*3a90*/  FSEL R86, R86, -INF , P6 ;  /* 0xff80000056567808 */ /* 0x001fe40003000000 */
[----:B------:R-:W-:Y:S01]  /*3aa0*/  ISETP.GT.AND P6, PT, R5, 0x68, PT ;  /* 0x000000680500780c */ /* 0x000fe20003fc4270 */
[----:B------:R-:W0:Y:S01]  /*3ab0*/  MUFU.TANH R9, R9 ;  /* 0x0000000900097308 */ /* 0x000e220000002400 */
[----:B------:R-:W-:-:S02]  /*3ac0*/  FSEL R134, R47, -INF , P3 ;  /* 0xff8000002f867808 */ /* 0x000fc40001800000 */
[----:B------:R-:W-:Y:S02]  /*3ad0*/  FMNMX.FTZ R63, R132, R63, !PT ;  /* 0x0000003f843f7209 */ /* 0x000fe40007810000 */
[----:B------:R-:W-:Y:S01]  /*3ae0*/  FSEL R82, R41, -INF , P5 ;  /* 0xff80000029527808 */ /* 0x000fe20002800000 */
[----:B------:R-:W-:Y:S01]  /*3af0*/  FMUL.FTZ R41, R30, UR6 ;  /* 0x000000061e297c20 */ /* 0x000fe20008410000 */
[----:B------:R-:W-:Y:S01]  /*3b00*/  ISETP.GT.AND P5, PT, R5, 0x69, PT ;  /* 0x000000690500780c */ /* 0x000fe20003fa4270 */
[----:B------:R-:W3:Y:S01]  /*3b10*/  MUFU.TANH R106, R106 ;  /* 0x0000006a006a7308 */ /* 0x000ee20000002400 */
[----:B--2---:R-:W-:Y:S02]  /*3b20*/  FSEL R136, R136, -INF , P6 ;  /* 0xff80000088887808 */ /* 0x004fe40003000000 */
[----:B------:R-:W-:Y:S02]  /*3b30*/  FMNMX.FTZ R63, R134, R63, !PT ;  /* 0x0000003f863f7209 */ /* 0x000fe40007810000 */
[----:B------:R-:W-:Y:S01]  /*3b40*/  FSEL R38, R43, -INF , P4 ;  /* 0xff8000002b267808 */ /* 0x000fe20002000000 */
[----:B------:R-:W-:Y:S01]  /*3b50*/  FMUL.FTZ R43, R31, UR6 ;  /* 0x000000061f2b7c20 */ /* 0x000fe20008410000 */
[----:B------:R-:W-:Y:S01]  /*3b60*/  ISETP.GT.AND P4, PT, R5, 0x70, PT ;  /* 0x000000700500780c */ /* 0x000fe20003f84270 */
[----:B------:R-:W-:Y:S01]  /*3b70*/  MUFU.TANH R112, R35 ;  /* 0x0000002300707308 */ /* 0x000fe20000002400 */
[----:B----4-:R-:W-:-:S02]  /*3b80*/  FSEL R138, R138, -INF , P5 ;  /* 0xff8000008a8a7808 */ /* 0x010fc40002800000 */
[----:B------:R-:W-:Y:S02]  /*3b90*/  FMNMX.FTZ R63, R136, R63, !PT ;  /* 0x0000003f883f7209 */ /* 0x000fe40007810000 */
[----:B-----5:R-:W-:Y:S02]  /*3ba0*/  FSEL R98, R98, -INF , P3 ;  /* 0xff80000062627808 */ /* 0x020fe40001800000 */
[----:B------:R-:W-:Y:S01]  /*3bb0*/  ISETP.GT.AND P3, PT, R5, 0x71, PT ;  /* 0x000000710500780c */ /* 0x000fe20003f64270 */
[----:B------:R2:W4:Y:S01]  /*3bc0*/  MUFU.TANH R35, R37 ;  /* 0x0000002500237308 */ /* 0x0005220000002400 */
[----:B------:R-:W-:Y:S02]  /*3bd0*/  FSEL R140, R140, -INF , P4 ;  /* 0xff8000008c8c7808 */ /* 0x000fe40002000000 */
[----:B------:R-:W-:Y:S02]  /*3be0*/  FMNMX.FTZ R63, R138, R63, !PT ;  /* 0x0000003f8a3f7209 */ /* 0x000fe40007810000 */
[----:B------:R-:W-:-:S02]  /*3bf0*/  FSEL R24, R53, -INF , P2 ;  /* 0xff80000035187808 */ /* 0x000fc40001000000 */
[----:B------:R-:W-:Y:S01]  /*3c00*/  ISETP.GT.AND P2, PT, R5, 0x78, PT ;  /* 0x000000780500780c */ /* 0x000fe20003f44270 */
[----:B------:R-:W5:Y:S01]  /*3c10*/  MUFU.TANH R110, R110 ;  /* 0x0000006e006e7308 */ /* 0x000f620000002400 */
[----:B-1----:R-:W-:Y:S01]  /*3c20*/  FSEL R142, R33, -INF , P3 ;  /* 0xff800000218e7808 */ /* 0x002fe20001800000 */
[----:B--2---:R-:W-:Y:S01]  /*3c30*/  FMUL.FTZ R37, R39, UR6 ;  /* 0x0000000627257c20 */ /* 0x004fe20008410000 */
[----:B------:R-:W-:Y:S01]  /*3c40*/  FMNMX.FTZ R63, R140, R63, !PT ;  /* 0x0000003f8c3f7209 */ /* 0x000fe20007810000 */
[----:B------:R-:W-:Y:S01]  /*3c50*/  FMUL.FTZ R33, R26, UR6 ;  /* 0x000000061a217c20 */ /* 0x000fe20008410000 */
[----:B------:R-:W-:Y:S01]  /*3c60*/  FSEL R28, R55, -INF , P6 ;  /* 0xff800000371c7808 */ /* 0x000fe20003000000 */
[----:B------:R-:W-:Y:S01]  /*3c70*/  FMUL.FTZ R39, R27, UR6 ;  /* 0x000000061b277c20 */ /* 0x000fe20008410000 */
[----:B------:R-:W-:Y:S01]  /*3c80*/  ISETP.GT.AND P6, PT, R5, 0x79, PT ;  /* 0x000000790500780c */ /* 0x000fe20003fc4270 */
[----:B------:R-:W1:Y:S01]  /*3c90*/  MUFU.TANH R13, R13 ;  /* 0x0000000d000d7308 */ /* 0x000e620000002400 */
[----:B0-----:R-:W-:-:S02]  /*3ca0*/  FSEL R29, R9, -INF , P2 ;  /* 0xff800000091d7808 */ /* 0x001fc40001000000 */
[----:B------:R-:W-:Y:S02]  /*3cb0*/  FMNMX.FTZ R72, R142, R63, !PT ;  /* 0x0000003f8e487209 */ /* 0x000fe40007810000 */
[----:B---3--:R-:W-:Y:S02]  /*3cc0*/  FSEL R106, R106, -INF , P5 ;  /* 0xff8000006a6a7808 */ /* 0x008fe40002800000 */
[----:B------:R-:W-:Y:S01]  /*3cd0*/  ISETP.GT.AND P5, PT, R5, 0x80, PT ;  /* 0x000000800500780c */ /* 0x000fe20003fa4270 */
[----:B------:R-:W0:Y:S01]  /*3ce0*/  MUFU.TANH R25, R25 ;  /* 0x0000001900197308 */ /* 0x000e220000002400 */
[----:B----4-:R-:W-:Y:S02]  /*3cf0*/  FSEL R35, R35, -INF , P6 ;  /* 0xff80000023237808 */ /* 0x010fe40003000000 */
[----:B------:R-:W-:Y:S02]  /*3d00*/  FMNMX.FTZ R72, R29, R72, !PT ;  /* 0x000000481d487209 */ /* 0x000fe40007810000 */
[----:B-----5:R-:W-:-:S02]  /*3d10*/  FSEL R110, R110, -INF , P4 ;  /* 0xff8000006e6e7808 */ /* 0x020fc40002000000 */
[----:B------:R-:W-:Y:S01]  /*3d20*/  ISETP.GT.AND P4, PT, R5, 0x81, PT ;  /* 0x000000810500780c */ /* 0x000fe20003f84270 */
[----:B------:R-:W2:Y:S01]  /*3d30*/  MUFU.TANH R11, R11 ;  /* 0x0000000b000b7308 */ /* 0x000ea20000002400 */
[----:B-1----:R-:W-:Y:S02]  /*3d40*/  FSEL R47, R13, -INF , P5 ;  /* 0xff8000000d2f7808 */ /* 0x002fe40002800000 */
[----:B------:R-:W-:Y:S02]  /*3d50*/  FMNMX.FTZ R72, R35, R72, !PT ;  /* 0x0000004823487209 */ /* 0x000fe40007810000 */
[----:B------:R-:W-:Y:S02]  /*3d60*/  FSEL R112, R112, -INF , P3 ;  /* 0xff80000070707808 */ /* 0x000fe40001800000 */
[----:B------:R-:W-:Y:S01]  /*3d70*/  ISETP.GT.AND P3, PT, R5, 0x88, PT ;  /* 0x000000880500780c */ /* 0x000fe20003f64270 */
[----:B------:R-:W1:Y:S01]  /*3d80*/  MUFU.TANH R15, R15 ;  /* 0x0000000f000f7308 */ /* 0x000e620000002400 */
[----:B0-----:R-:W-:-:S02]  /*3d90*/  FSEL R49, R25, -INF , P4 ;  /* 0xff80000019317808 */ /* 0x001fc40002000000 */
[----:B------:R-:W-:-:S04]  /*3da0*/  FMNMX.FTZ R72, R47, R72, !PT ;  /* 0x000000482f487209 */ /* 0x000fc80007810000 */
[----:B------:R-:W-:Y:S01]  /*3db0*/  FMNMX.FTZ R72, R49, R72, !PT ;  /* 0x0000004831487209 */ /* 0x000fe20007810000 */
[----:B------:R-:W0:Y:S01]  /*3dc0*/  MUFU.TANH R21, R21 ;  /* 0x0000001500157308 */ /* 0x000e220000002400 */
[----:B--2---:R-:W-:Y:S02]  /*3dd0*/  FSEL R108, R11, -INF , P2 ;  /* 0xff8000000b6c7808 */ /* 0x004fe40001000000 */
[----:B------:R-:W-:-:S05]  /*3de0*/  ISETP.GT.AND P2, PT, R5, 0x89, PT ;  /* 0x000000890500780c */ /* 0x000fca0003f44270 */
[----:B------:R-:W2:Y:S01]  /*3df0*/  MUFU.TANH R37, R37 ;  /* 0x0000002500257308 */ /* 0x000ea20000002400 */
[----:B-1----:R-:W-:-:S04]  /*3e00*/  FSEL R53, R15, -INF , P3 ;  /* 0xff8000000f357808 */ /* 0x002fc80001800000 */
[----:B------:R-:W-:-:S03]  /*3e10*/  FMNMX.FTZ R72, R53, R72, !PT ;  /* 0x0000004835487209 */ /* 0x000fc60007810000 */
[----:B------:R-:W-:Y:S01]  /*3e20*/  MUFU.TANH R33, R33 ;  /* 0x0000002100217308 */ /* 0x000fe20000002400 */
[----:B0-----:R-:W-:-:S04]  /*3e30*/  FSEL R55, R21, -INF , P2 ;  /* 0xff80000015377808 */ /* 0x001fc80001000000 */
[----:B------:R-:W-:-:S03]  /*3e40*/  FMNMX.FTZ R5, R55, R72, !PT ;  /* 0x0000004837057209 */ /* 0x000fc60007810000 */
[----:B------:R-:W0:Y:S02]  /*3e50*/  MUFU.TANH R39, R39 ;  /* 0x0000002700277308 */ /* 0x000e240000002400 */
[----:B------:R-:W1:Y:S06]  /*3e60*/  SHFL.BFLY PT, R72, R5, 0x2, 0x1f ;  /* 0x0c401f0005487f89 */ /* 0x000e6c00000e0000 */
[----:B------:R-:W3:Y:S08]  /*3e70*/  MUFU.TANH R41, R41 ;  /* 0x0000002900297308 */ /* 0x000ef00000002400 */
[----:B------:R-:W4:Y:S01]  /*3e80*/  MUFU.TANH R43, R43 ;  /* 0x0000002b002b7308 */ /* 0x000f220000002400 */
        /* <DEDUP_REMOVED lines=14> */
[----:B--2---:R-:W-:Y:S01]  /*3f70*/  FSEL R96, R37, -INF , P6 ;  /* 0xff80000025607808 */ /* 0x004fe20003000000 */
[--C-:B------:R-:W-:Y:S01]  /*3f80*/  FFMA.FTZ R13, R66, R73, -R51.reuse ;  /* 0x00000049420d7223 */ /* 0x100fe20000010833 */
[----:B------:R-:W-:Y:S01]  /*3f90*/  FMNMX.FTZ R9, R20, R9, !PT ;  /* 0x0000000914097209 */ /* 0x000fe20007810000 */
[-CC-:B------:R-:W-:Y:S01]  /*3fa0*/  FFMA.FTZ R66, R102, R73.reuse, -R51.reuse ;  /* 0x0000004966427223 */ /* 0x180fe20000010833 */
[----:B0-----:R-:W-:Y:S01]  /*3fb0*/  FSEL R102, R39, -INF , P4 ;  /* 0xff80000027667808 */ /* 0x001fe20002000000 */
[--C-:B------:R-:W-:Y:S01]  /*3fc0*/  FFMA.FTZ R30, R120, R73, -R51.reuse ;  /* 0x00000049781e7223 */ /* 0x100fe20000010833 */
[----:B------:R-:W-:Y:S01]  /*3fd0*/  FMNMX.FTZ R9, R40, R9, !PT ;  /* 0x0000000928097209 */ /* 0x000fe20007810000 */
[-CC-:B------:R-:W-:Y:S01]  /*3fe0*/  FFMA.FTZ R122, R122, R73.reuse, -R51.reuse ;  /* 0x000000497a7a7223 */ /* 0x180fe20000010833 */
[----:B---3--:R-:W-:Y:S01]  /*3ff0*/  FSEL R120, R41, -INF , P3 ;  /* 0xff80000029787808 */ /* 0x008fe20001800000 */
[--C-:B------:R-:W-:Y:S01]  /*4000*/  FFMA.FTZ R5, R8, R73, -R51.reuse ;  /* 0x0000004908057223 */ /* 0x100fe20000010833 */
        /* <DEDUP_REMOVED lines=48> */
[----:B------:R1:W-:Y:S01]  /*4310*/  MUFU.EX2 R9, R100 ;  /* 0x0000006400097308 */ /* 0x0003e20000000800 */
[----:B------:R-:W-:-:S04]  /*4320*/  FMNMX.FTZ R31, R24, R31, !PT ;  /* 0x0000001f181f7209 */ /* 0x000fc80007810000 */
[----:B------:R-:W-:-:S03]  /*4330*/  FMNMX.FTZ R31, R98, R31, !PT ;  /* 0x0000001f621f7209 */ /* 0x000fc60007810000 */
[----:B------:R-:W-:Y:S01]  /*4340*/  MUFU.EX2 R15, R15 ;  /* 0x0000000f000f7308 */ /* 0x000fe20000000800 */
[----:B------:R-:W-:Y:S02]  /*4350*/  FMNMX.FTZ R31, R28, R31, !PT ;  /* 0x0000001f1c1f7209 */ /* 0x000fe40007810000 */
[----:B-1----:R-:W-:Y:S01]  /*4360*/  FSEL R100, R33, -INF , P5 ;  /* 0xff80000021647808 */ /* 0x002fe20002800000 */
[----:B------:R-:W-:Y:S01]  /*4370*/  FFMA.FTZ R33, R124, R73, -R51 ;  /* 0x000000497c217223 */ /* 0x000fe20000010833 */
        /* <DEDUP_REMOVED lines=9> */
[----:B----4-:R-:W-:Y:S01]  /*4410*/  FSEL R122, R43, -INF , P2 ;  /* 0xff8000002b7a7808 */ /* 0x010fe20001000000 */
[----:B------:R-:W-:Y:S01]  /*4420*/  FFMA.FTZ R43, R132, R73, -R51 ;  /* 0x00000049842b7223 */ /* 0x000fe20000010833 */
[----:B------:R-:W-:-:S03]  /*4430*/  FMNMX.FTZ R45, R102, R45, !PT ;  /* 0x0000002d662d7209 */ /* 0x000fc60007810000 */
[----:B------:R-:W-:Y:S01]  /*4440*/  MUFU.EX2 R74, R74 ;  /* 0x0000004a004a7308 */ /* 0x000fe20000000800 */
[----:B------:R-:W-:-:S04]  /*4450*/  FMNMX.FTZ R45, R120, R45, !PT ;  /* 0x0000002d782d7209 */ /* 0x000fc80007810000 */
[----:B------:R-:W-:-:S03]  /*4460*/  FMNMX.FTZ R8, R122, R45, !PT ;  /* 0x0000002d7a087209 */ /* 0x000fc60007810000 */
[----:B------:R-:W-:Y:S02]  /*4470*/  MUFU.EX2 R21, R21 ;  /* 0x0000001500157308 */ /* 0x000fe40000000800 */
[----:B------:R-:W1:Y:S06]  /*4480*/  SHFL.BFLY PT, R37, R8, 0x2, 0x1f ;  /* 0x0c401f0008257f89 */ /* 0x000e6c00000e0000 */
[----:B------:R-:W-:Y:S08]  /*4490*/  MUFU.EX2 R70, R70 ;  /* 0x0000004600467308 */ /* 0x000ff00000000800 */
[----:B------:R-:W-:Y:S08]  /*44a0*/  MUFU.EX2 R11, R11 ;  /* 0x0000000b000b7308 */ /* 0x000ff00000000800 */
[----:B------:R-:W-:Y:S01]  /*44b0*/  MUFU.EX2 R62, R62 ;  /* 0x0000003e003e7308 */ /* 0x000fe20000000800 */
[----:B-1----:R-:W-:Y:S01]  /*44c0*/  FMNMX.FTZ R57, R8, R37, !PT ;  /* 0x0000002508397209 */ /* 0x002fe20007810000 */
[----:B------:R-:W-:-:S04]  /*44d0*/  FFMA.FTZ R37, R29, R73, -R51 ;  /* 0x000000491d257223 */ /* 0x000fc80000010833 */
[----:B------:R-:W1:Y:S02]  /*44e0*/  SHFL.BFLY PT, R8, R57, 0x1, 0x1f ;  /* 0x0c201f0039087f89 */ /* 0x000e6400000e0000 */
[----:B------:R-:W-:Y:S08]  /*44f0*/  MUFU.EX2 R26, R26 ;  /* 0x0000001a001a7308 */ /* 0x000ff00000000800 */
[----:B------:R-:W-:Y:S08]  /*4500*/  MUFU.EX2 R27, R27 ;  /* 0x0000001b001b7308 */ /* 0x000ff00000000800 */
[----:B------:R-:W-:Y:S01]  /*4510*/  MUFU.EX2 R66, R66 ;  /* 0x0000004200427308 */ /* 0x000fe20000000800 */
[----:B-1----:R-:W-:-:S07]  /*4520*/  FMNMX.FTZ R8, R57, R8, !PT ;  /* 0x0000000839087209 */ /* 0x002fce0007810000 */
        /* <DEDUP_REMOVED lines=20> */
[----:B-1----:R-:W-:Y:S01]  /*4670*/  @!P1 PRMT R4, RZ, 0x654, R0 ;  /* 0x00000654ff049816 */ /* 0x002fe20000000000 */
[-CC-:B------:R-:W-:Y:S01]  /*4680*/  FFMA.FTZ R57, R56, R73.reuse, -R29.reuse ;  /* 0x0000004938397223 */ /* 0x180fe2000001081d */
[-CC-:B------:R-:W-:Y:S01]  /*4690*/  FFMA.FTZ R36, R36, R73.reuse, -R29.reuse ;  /* 0x0000004924247223 */ /* 0x180fe2000001081d */
[-CC-:B------:R-:W-:Y:S01]  /*46a0*/  FFMA.FTZ R32, R32, R73.reuse, -R29.reuse ;  /* 0x0000004920207223 */ /* 0x180fe2000001081d */
[----:B------:R0:W-:Y:S01]  /*46b0*/  @!P1 SYNCS.ARRIVE.TRANS64.RED.A1T0 RZ, [R4+URZ], RZ ;  /* 0x000000ff04ff99a7 */ /* 0x0001e2000810043f */
[-CC-:B------:R-:W-:Y:S01]  /*46c0*/  FFMA.FTZ R59, R58, R73.reuse, -R29.reuse ;  /* 0x000000493a3b7223 */ /* 0x180fe2000001081d */
[-CC-:B------:R-:W-:Y:S01]  /*46d0*/  FFMA.FTZ R34, R34, R73.reuse, -R29.reuse ;  /* 0x0000004922227223 */ /* 0x180fe2000001081d */
[----:B------:R1:W4:Y:S01]  /*46e0*/  MUFU.EX2 R67, R6 ;  /* 0x0000000600437308 */ /* 0x0003220000000800 */
[-CC-:B--2---:R-:W-:Y:S01]  /*46f0*/  FFMA.FTZ R49, R40, R73.reuse, -R29.reuse ;  /* 0x0000004928317223 */ /* 0x184fe2000001081d */
[-CC-:B------:R-:W-:Y:S01]  /*4700*/  FFMA.FTZ R40, R46, R73.reuse, -R29.reuse ;  /* 0x000000492e287223 */ /* 0x180fe2000001081d */
[-CC-:B------:R-:W-:Y:S01]  /*4710*/  FFMA.FTZ R61, R68, R73.reuse, -R29.reuse ;  /* 0x00000049443d7223 */ /* 0x180fe2000001081d */
[--C-:B------:R-:W-:Y:S01]  /*4720*/  FFMA.FTZ R63, R86, R73, -R29.reuse ;  /* 0x00000049563f7223 */ /* 0x100fe2000001081d */
[----:B0-----:R-:W-:Y:S01]  /*4730*/  F2FP.F16.F32.PACK_AB R4, R114, R5 ;  /* 0x000000057204723e */ /* 0x001fe200000000ff */
[-CC-:B------:R-:W-:Y:S01]  /*4740*/  FFMA.FTZ R106, R106, R73.reuse, -R29.reuse ;  /* 0x000000496a6a7223 */ /* 0x180fe2000001081d */
[--C-:B------:R-:W-:Y:S01]  /*4750*/  FFMA.FTZ R110, R110, R73, -R29.reuse ;  /* 0x000000496e6e7223 */ /* 0x100fe2000001081d */
[----:B------:R0:W2:Y:S01]  /*4760*/  MUFU.EX2 R126, R51 ;  /* 0x00000033007e7308 */ /* 0x0000a20000000800 */
[----:B-1----:R-:W-:Y:S01]  /*4770*/  FADD.FTZ R6, R5, R114 ;  /* 0x0000007205067221 */ /* 0x002fe20000010000 */
[----:B---3--:R-:W-:Y:S01]  /*4780*/  FADD.FTZ R12, R65, R124 ;  /* 0x0000007c410c7221 */ /* 0x008fe20000010000 */
[----:B------:R-:W-:Y:S01]  /*4790*/  F2FP.F16.F32.PACK_AB R5, R124, R65 ;  /* 0x000000417c05723e */ /* 0x000fe200000000ff */
[-CC-:B------:R-:W-:Y:S01]  /*47a0*/  FFMA.FTZ R65, R38, R73.reuse, -R29.reuse ;  /* 0x0000004926417223 */ /* 0x180fe2000001081d */
[----:B------:R-:W-:Y:S01]  /*47b0*/  FADD.FTZ R69, R7, R6 ;  /* 0x0000000607457221 */ /* 0x000fe20000010000 */
[----:B------:R-:W-:Y:S01]  /*47c0*/  FFMA.FTZ R38, R24, R73, -R29 ;  /* 0x0000004918267223 */ /* 0x000fe2000001081d */
[C---:B------:R-:W-:Y:S01]  /*47d0*/  F2FP.F16.F32.PACK_AB R6, R118.reuse, R7 ;  /* 0x000000077606723e */ /* 0x040fe200000000ff */
[----:B------:R-:W1:Y:S01]  /*47e0*/  MUFU.EX2 R3, R3 ;  /* 0x0000000300037308 */ /* 0x000e620000000800 */
[----:B----4-:R-:W-:Y:S01]  /*47f0*/  FADD.FTZ R75, R67, R12 ;  /* 0x0000000c434b7221 */ /* 0x010fe20000010000 */
[----:B------:R-:W-:Y:S01]  /*4800*/  FADD.FTZ R12, R118, R69 ;  /* 0x00000045760c7221 */ /* 0x000fe20000010000 */
[-CC-:B0-----:R-:W-:Y:S01]  /*4810*/  FFMA.FTZ R51, R44, R73.reuse, -R29.reuse ;  /* 0x000000492c337223 */ /* 0x181fe2000001081d */
[-CC-:B------:R-:W-:Y:S01]  /*4820*/  FFMA.FTZ R44, R54, R73.reuse, -R29.reuse ;  /* 0x00000049362c7223 */ /* 0x180fe2000001081d */
[-CC-:B------:R-:W-:Y:S01]  /*4830*/  FFMA.FTZ R112, R112, R73.reuse, -R29.reuse ;  /* 0x0000004970707223 */ /* 0x180fe2000001081d */
[----:B------:R-:W-:Y:S01]  /*4840*/  FADD.FTZ R69, R13, R12 ;  /* 0x0000000c0d457221 */ /* 0x000fe20000010000 */
[----:B------:R-:W-:Y:S01]  /*4850*/  FFMA.FTZ R108, R108, R73, -R29 ;  /* 0x000000496c6c7223 */ /* 0x000fe2000001081d */
[----:B------:R-:W0:Y:S01]  /*4860*/  MUFU.EX2 R14, R14 ;  /* 0x0000000e000e7308 */ /* 0x000e220000000800 */
[----:B--2---:R-:W-:Y:S01]  /*4870*/  FADD.FTZ R46, R126, R75 ;  /* 0x0000004b7e2e7221 */ /* 0x004fe20000010000 */
[----:B------:R-:W-:Y:S01]  /*4880*/  FADD.FTZ R12, R116, R69 ;  /* 0x00000045740c7221 */ /* 0x000fe20000010000 */
[----:B------:R-:W-:Y:S01]  /*4890*/  F2FP.F16.F32.PACK_AB R7, R126, R67 ;  /* 0x000000437e07723e */ /* 0x000fe200000000ff */
[-CC-:B------:R-:W-:Y:S01]  /*48a0*/  FFMA.FTZ R67, R98, R73.reuse, -R29.reuse ;  /* 0x0000004962437223 */ /* 0x180fe2000001081d */
[-CC-:B------:R-:W-:Y:S01]  /*48b0*/  FFMA.FTZ R96, R96, R73.reuse, -R29.reuse ;  /* 0x0000004960607223 */ /* 0x180fe2000001081d */
[----:B------:R-:W-:Y:S01]  /*48c0*/  FADD.FTZ R69, R15, R12 ;  /* 0x0000000c0f457221 */ /* 0x000fe20000010000 */
[-C--:B------:R-:W-:Y:S01]  /*48d0*/  FFMA.FTZ R100, R100, R73.reuse, -R29 ;  /* 0x0000004964647223 */ /* 0x080fe2000001081d */
[----:B------:R-:W2:Y:S01]  /*48e0*/  MUFU.EX2 R10, R10 ;  /* 0x0000000a000a7308 */ /* 0x000ea20000000800 */
[----:B-1----:R-:W-:Y:S01]  /*48f0*/  FADD.FTZ R75, R3, R46 ;  /* 0x0000002e034b7221 */ /* 0x002fe20000010000 */
[----:B------:R-:W-:Y:S01]  /*4900*/  FADD.FTZ R24, R60, R69 ;  /* 0x000000453c187221 */ /* 0x000fe20000010000 */
[-CC-:B------:R-:W-:Y:S01]  /*4910*/  FFMA.FTZ R46, R28, R73.reuse, -R29.reuse ;  /* 0x000000491c2e7223 */ /* 0x180fe2000001081d */
[-CC-:B------:R-:W-:Y:S01]  /*4920*/  FFMA.FTZ R102, R102, R73.reuse, -R29.reuse ;  /* 0x0000004966667223 */ /* 0x180fe2000001081d */
[-CC-:B------:R-:W-:Y:S01]  /*4930*/  FFMA.FTZ R120, R120, R73.reuse, -R29.reuse ;  /* 0x0000004978787223 */ /* 0x180fe2000001081d */
[----:B------:R-:W-:Y:S01]  /*4940*/  FFMA.FTZ R122, R122, R73, -R29 ;  /* 0x000000497a7a7223 */ /* 0x000fe2000001081d */
[----:B------:R1:W-:Y:S01]  /*4950*/  STSM.16.M88.4 [R2+0x24300], R4 ;  /* 0x0243000402007844 */ /* 0x0003e20000000200 */
[----:B------:R-:W3:Y:S01]  /*4960*/  MUFU.EX2 R49, R49 ;  /* 0x0000003100317308 */ /* 0x000ee20000000800 */
[----:B0-----:R-:W-:Y:S01]  /*4970*/  FADD.FTZ R75, R14, R75 ;  /* 0x0000004b0e4b7221 */ /* 0x001fe20000010000 */
[----:B------:R-:W-:Y:S01]  /*4980*/  F2FP.F16.F32.PACK_AB R28, R66, R9 ;  /* 0x00000009421c723e */ /* 0x000fe200000000ff */
[----:B------:R-:W-:-:S02]  /*4990*/  IMAD.MOV.U32 R68, RZ, RZ, R71 ;  /* 0x000000ffff447224 */ /* 0x000fc400078e0047 */
[--C-:B------:R-:W-:Y:S02]  /*49a0*/  IMAD.MOV.U32 R58, RZ, RZ, R71.reuse ;  /* 0x000000ffff3a7224 */ /* 0x100fe400078e0047 */
[----:B------:R-:W-:Y:S01]  /*49b0*/  IMAD.MOV.U32 R56, RZ, RZ, R71 ;  /* 0x000000ffff387224 */ /* 0x000fe200078e0047 */
[----:B------:R-:W0:Y:S01]  /*49c0*/  MUFU.EX2 R20, R20 ;  /* 0x0000001400147308 */ /* 0x000e220000000800 */
[----:B--2---:R-:W-:Y:S01]  /*49d0*/  FADD.FTZ R12, R10, R75 ;  /* 0x0000004b0a0c7221 */ /* 0x004fe20000010000 */
[----:B------:R-:W-:Y:S01]  /*49e0*/  FADD.FTZ R75, R25, R24 ;  /* 0x00000018194b7221 */ /* 0x000fe20000010000 */
[--C-:B------:R-:W-:Y:S02]  /*49f0*/  IMAD.MOV.U32 R54, RZ, RZ, R71.reuse ;  /* 0x000000ffff367224 */ /* 0x100fe400078e0047 */
[----:B------:R-:W-:Y:S02]  /*4a00*/  IMAD.MOV.U32 R52, RZ, RZ, R71 ;  /* 0x000000ffff347224 */ /* 0x000fe400078e0047 */
[C---:B------:R-:W-:Y:S01]  /*4a10*/  FADD.FTZ R24, R74.reuse, R75 ;  /* 0x0000004b4a187221 */ /* 0x040fe20000010000 */
[----:B-1----:R-:W-:Y:S01]  /*4a20*/  F2FP.F16.F32.PACK_AB R4, R74, R25 ;  /* 0x000000194a04723e */ /* 0x002fe200000000ff */
[----:B------:R-:W1:Y:S01]  /*4a30*/  MUFU.EX2 R51, R51 ;  /* 0x0000003300337308 */ /* 0x000e620000000800 */
[----:B---3--:R-:W-:Y:S01]  /*4a40*/  FADD.FTZ R69, R49, R12 ;  /* 0x0000000c31457221 */ /* 0x008fe20000010000 */
[----:B------:R-:W-:Y:S01]  /*4a50*/  FADD.FTZ R75, R21, R24 ;  /* 0x00000018154b7221 */ /* 0x000fe20000010000 */
[----:B------:R-:W-:-:S02]  /*4a60*/  IMAD.MOV.U32 R50, RZ, RZ, R71 ;  /* 0x000000ffff327224 */ /* 0x000fc400078e0047 */
[----:B------:R-:W-:Y:S02]  /*4a70*/  IMAD.MOV.U32 R48, RZ, RZ, R71 ;  /* 0x000000ffff307224 */ /* 0x000fe400078e0047 */
[----:B------:R-:W-:Y:S01]  /*4a80*/  FADD.FTZ R24, R70, R75 ;  /* 0x0000004b46187221 */ /* 0x000fe20000010000 */
[----:B------:R-:W2:Y:S01]  /*4a90*/  MUFU.EX2 R40, R40 ;  /* 0x0000002800287308 */ /* 0x000ea20000000800 */
[----:B0-----:R-:W-:-:S07]  /*4aa0*/  FADD.FTZ R12, R20, R69 ;  /* 0x00000045140c7221 */ /* 0x001fce0000010000 */
[----:B------:R-:W0:Y:S01]  /*4ab0*/  MUFU.EX2 R53, R53 ;  /* 0x0000003500357308 */ /* 0x000e220000000800 */
[C---:B-1----:R-:W-:Y:S01]  /*4ac0*/  FADD.FTZ R69, R51.reuse, R12 ;  /* 0x0000000c33457221 */ /* 0x042fe20000010000 */
[----:B------:R-:W-:Y:S01]  /*4ad0*/  F2FP.F16.F32.PACK_AB R5, R51, R20 ;  /* 0x000000143305723e */ /* 0x000fe200000000ff */
[----:B------:R-:W-:-:S05]  /*4ae0*/  IMAD.MOV.U32 R51, RZ, RZ, R71 ;  /* 0x000000ffff337224 */ /* 0x000fca00078e0047 */
[----:B------:R-:W1:Y:S01]  /*4af0*/  MUFU.EX2 R42, R42 ;  /* 0x0000002a002a7308 */ /* 0x000e620000000800 */
[----:B--2---:R-:W-:Y:S01]  /*4b00*/  FADD.FTZ R12, R40, R69 ;  /* 0x00000045280c7221 */ /* 0x004fe20000010000 */
[----:B------:R-:W-:-:S04]  /*4b10*/  FADD.FTZ R69, R11, R24 ;  /* 0x000000180b457221 */ /* 0x000fc80000010000 */
[----:B------:R-:W-:Y:S02]  /*4b20*/  FADD.FTZ R69, R62, R69 ;  /* 0x000000453e457221 */ /* 0x000fe40000010000 */
[----:B------:R-:W2:Y:S02]  /*4b30*/  MUFU.EX2 R55, R55 ;  /* 0x0000003700377308 */ /* 0x000ea40000000800 */
[----:B------:R-:W-:Y:S01]  /*4b40*/  FADD.FTZ R6, R26, R69 ;  /* 0x000000451a067221 */ /* 0x000fe20000010000 */
[C---:B------:R-:W-:Y:S01]  /*4b50*/  F2FP.F16.F32.PACK_AB R26, R27.reuse, R26 ;  /* 0x0000001a1b1a723e */ /* 0x040fe200000000ff */
[--C-:B------:R-:W-:Y:S02]  /*4b60*/  IMAD.MOV.U32 R69, RZ, RZ, R71.reuse ;  /* 0x000000ffff457224 */ /* 0x100fe400078e0047 */
[----:B------:R-:W-:Y:S02]  /*4b70*/  FADD.FTZ R6, R27, R6 ;  /* 0x000000061b067221 */ /* 0x000fe40000010000 */
[----:B------:R-:W3:Y:S02]  /*4b80*/  MUFU.EX2 R44, R44 ;  /* 0x0000002c002c7308 */ /* 0x000ee40000000800 */
[----:B------:R-:W-:Y:S01]  /*4b90*/  FADD.FTZ R25, R9, R6 ;  /* 0x0000000609197221 */ /* 0x000fe20000010000 */
[----:B------:R-:W-:Y:S01]  /*4ba0*/  F2FP.F16.F32.PACK_AB R6, R70, R21 ;  /* 0x000000154606723e */ /* 0x000fe200000000ff */
[----:B------:R-:W-:-:S02]  /*4bb0*/  IMAD.MOV.U32 R70, RZ, RZ, R71 ;  /* 0x000000ffff467224 */ /* 0x000fc400078e0047 */
[----:B------:R-:W-:Y:S01]  /*4bc0*/  FADD.FTZ R25, R66, R25 ;  /* 0x0000001942197221 */ /* 0x000fe20000010000 */
[----:B------:R-:W-:Y:S01]  /*4bd0*/  IMAD.MOV.U32 R66, RZ, RZ, R71 ;  /* 0x000000ffff427224 */ /* 0x000fe200078e0047 */
[----:B------:R4:W-:Y:S08]  /*4be0*/  MUFU.EX2 R0, R36 ;  /* 0x0000002400007308 */ /* 0x0009f00000000800 */
[----:B------:R-:W5:Y:S01]  /*4bf0*/  MUFU.EX2 R57, R57 ;  /* 0x0000003900397308 */ /* 0x000f620000000800 */
[----:B----4-:R-:W-:Y:S01]  /*4c00*/  FFMA.FTZ R36, R82, R73, -R29 ;  /* 0x0000004952247223 */ /* 0x010fe2000001081d */
[----:B0-----:R-:W-:Y:S01]  /*4c10*/  FADD.FTZ R29, R53, R12 ;  /* 0x0000000c351d7221 */ /* 0x001fe20000010000 */
[----:B------:R-:W-:-:S02]  /*4c20*/  F2FP.F16.F32.PACK_AB R12, R116, R13 ;  /* 0x0000000d740c723e */ /* 0x000fc400000000ff */
[----:B------:R-:W-:Y:S01]  /*4c30*/  F2FP.F16.F32.PACK_AB R13, R14, R3 ;  /* 0x000000030e0d723e */ /* 0x000fe200000000ff */
[----:B-1----:R-:W-:Y:S01]  /*4c40*/  FADD.FTZ R24, R42, R29 ;  /* 0x0000001d2a187221 */ /* 0x002fe20000010000 */
[----:B------:R-:W-:Y:S01]  /*4c50*/  F2FP.F16.F32.PACK_AB R14, R60, R15 ;  /* 0x0000000f3c0e723e */ /* 0x000fe200000000ff */
[----:B------:R-:W0:Y:S01]  /*4c60*/  MUFU.EX2 R32, R32 ;  /* 0x0000002000207308 */ /* 0x000e220000000800 */
[----:B------:R-:W-:Y:S01]  /*4c70*/  F2FP.F16.F32.PACK_AB R15, R49, R10 ;  /* 0x0000000a310f723e */ /* 0x000fe200000000ff */
[----:B--2---:R-:W-:Y:S01]  /*4c80*/  FADD.FTZ R29, R55, R24 ;  /* 0x00000018371d7221 */ /* 0x004fe20000010000 */
[----:B------:R-:W-:Y:S01]  /*4c90*/  F2FP.F16.F32.PACK_AB R24, R62, R11 ;  /* 0x0000000b3e18723e */ /* 0x000fe200000000ff */
[----:B------:R-:W-:Y:S02]  /*4ca0*/  IMAD.MOV.U32 R62, RZ, RZ, R71 ;  /* 0x000000ffff3e7224 */ /* 0x000fe400078e0047 */
[----:B---3--:R-:W-:Y:S01]  /*4cb0*/  FADD.FTZ R10, R44, R29 ;  /* 0x0000001d2c0a7221 */ /* 0x008fe20000010000 */
[----:B------:R-:W-:Y:S01]  /*4cc0*/  STSM.16.M88.4 [R2+0x25b00], R12 ;  /* 0x025b000c02007844 */ /* 0x000fe20000000200 */
[----:B------:R-:W1:Y:S01]  /*4cd0*/  MUFU.EX2 R59, R59 ;  /* 0x0000003b003b7308 */ /* 0x000e620000000800 */
[C---:B-----5:R-:W-:Y:S01]  /*4ce0*/  F2FP.F16.F32.PACK_AB R27, R57.reuse, R44 ;  /* 0x0000002c391b723e */ /* 0x060fe200000000ff */
[----:B------:R-:W-:Y:S01]  /*4cf0*/  FADD.FTZ R7, R57, R10 ;  /* 0x0000000a39077221 */ /* 0x000fe20000010000 */
[----:B------:R-:W-:-:S02]  /*4d00*/  IMAD.MOV.U32 R60, RZ, RZ, R71 ;  /* 0x000000ffff3c7224 */ /* 0x000fc400078e0047 */
[--C-:B------:R-:W-:Y:S02]  /*4d10*/  IMAD.MOV.U32 R57, RZ, RZ, R71.reuse ;  /* 0x000000ffff397224 */ /* 0x100fe400078e0047 */
[----:B------:R-:W-:Y:S01]  /*4d20*/  IMAD.MOV.U32 R49, RZ, RZ, R71 ;  /* 0x000000ffff317224 */ /* 0x000fe200078e0047 */
[----:B------:R-:W2:Y:S01]  /*4d30*/  MUFU.EX2 R34, R34 ;  /* 0x0000002200227308 */ /* 0x000ea20000000800 */
[----:B0-----:R-:W-:Y:S01]  /*4d40*/  FADD.FTZ R10, R32, R7 ;  /* 0x00000007200a7221 */ /* 0x001fe20000010000 */
[----:B------:R-:W-:Y:S01]  /*4d50*/  F2FP.F16.F32.PACK_AB R7, R53, R40 ;  /* 0x000000283507723e */ /* 0x000fe200000000ff */
[--C-:B------:R-:W-:Y:S02]  /*4d60*/  IMAD.MOV.U32 R53, RZ, RZ, R71.reuse ;  /* 0x000000ffff357224 */ /* 0x100fe400078e0047 */
[----:B------:R-:W-:Y:S02]  /*4d70*/  IMAD.MOV.U32 R44, RZ, RZ, R71 ;  /* 0x000000ffff2c7224 */ /* 0x000fe400078e0047 */
[----:B------:R0:W-:Y:S01]  /*4d80*/  STSM.16.M88.4 [R2+0x27300], R4 ;  /* 0x0273000402007844 */ /* 0x0001e20000000200 */
[----:B------:R-:W3:Y:S01]  /*4d90*/  MUFU.EX2 R61, R61 ;  /* 0x0000003d003d7308 */ /* 0x000ee20000000800 */
[----:B-1----:R-:W-:Y:S01]  /*4da0*/  FADD.FTZ R11, R59, R10 ;  /* 0x0000000a3b0b7221 */ /* 0x002fe20000010000 */
[----:B------:R-:W-:Y:S01]  /*4db0*/  FADD.FTZ R10, R30, R25 ;  /* 0x000000191e0a7221 */ /* 0x000fe20000010000 */
[----:B------:R-:W-:Y:S01]  /*4dc0*/  F2FP.F16.F32.PACK_AB R25, R55, R42 ;  /* 0x0000002a3719723e */ /* 0x000fe200000000ff */
[----:B------:R-:W-:Y:S01]  /*4dd0*/  IMAD.MOV.U32 R55, RZ, RZ, R71 ;  /* 0x000000ffff377224 */ /* 0x000fe200078e0047 */
[C---:B------:R-:W-:Y:S01]  /*4de0*/  F2FP.F16.F32.PACK_AB R30, R31.reuse, R30 ;  /* 0x0000001e1f1e723e */ /* 0x040fe200000000ff */
[----:B------:R-:W-:Y:S01]  /*4df0*/  FADD.FTZ R10, R31, R10 ;  /* 0x0000000a1f0a7221 */ /* 0x000fe20000010000 */
[----:B------:R-:W-:Y:S01]  /*4e00*/  F2FP.F16.F32.PACK_AB R29, R59, R32 ;  /* 0x000000203b1d723e */ /* 0x000fe200000000ff */
[----:B------:R-:W1:Y:S01]  /*4e10*/  MUFU.EX2 R92, R92 ;  /* 0x0000005c005c7308 */ /* 0x000e620000000800 */
[----:B--2---:R-:W-:Y:S01]  /*4e20*/  FADD.FTZ R20, R34, R11 ;  /* 0x0000000b22147221 */ /* 0x004fe20000010000 */
[----:B------:R-:W-:Y:S01]  /*4e30*/  FADD.FTZ R21, R33, R10 ;  /* 0x0000000a21157221 */ /* 0x000fe20000010000 */
[----:B------:R2:W-:Y:S01]  /*4e40*/  STSM.16.M88.4 [R2+0x28b00], R24 ;  /* 0x028b001802007844 */ /* 0x0005e20000000200 */
[----:B------:R-:W-:-:S02]  /*4e50*/  IMAD.MOV.U32 R59, RZ, RZ, R71 ;  /* 0x000000ffff3b7224 */ /* 0x000fc400078e0047 */
[--C-:B------:R-:W-:Y:S02]  /*4e60*/  IMAD.MOV.U32 R42, RZ, RZ, R71.reuse ;  /* 0x000000ffff2a7224 */ /* 0x100fe400078e0047 */
[----:B------:R-:W4:Y:S01]  /*4e70*/  MUFU.EX2 R45, R128 ;  /* 0x00000080002d7308 */ /* 0x000f220000000800 */
[C---:B---3--:R-:W-:Y:S01]  /*4e80*/  FADD.FTZ R11, R61.reuse, R20 ;  /* 0x000000143d0b7221 */ /* 0x048fe20000010000 */
[----:B------:R-:W-:Y:S01]  /*4e90*/  F2FP.F16.F32.PACK_AB R31, R61, R34 ;  /* 0x000000223d1f723e */ /* 0x000fe200000000ff */
[----:B------:R-:W-:Y:S02]  /*4ea0*/  IMAD.MOV.U32 R61, RZ, RZ, R71 ;  /* 0x000000ffff3d7224 */ /* 0x000fe400078e0047 */
[----:B------:R-:W-:Y:S01]  /*4eb0*/  FADD.FTZ R10, R0, R11 ;  /* 0x0000000b000a7221 */ /* 0x000fe20000010000 */
[----:B------:R-:W-:Y:S01]  /*4ec0*/  IMAD.MOV.U32 R40, RZ, RZ, R71 ;  /* 0x000000ffff287224 */ /* 0x000fe200078e0047 */
[----:B------:R3:W-:Y:S01]  /*4ed0*/  STSM.16.M88.4 [R2+0x2a300], R28 ;  /* 0x02a3001c02007844 */ /* 0x0007e20000000200 */
[----:B------:R-:W5:Y:S01]  /*4ee0*/  MUFU.EX2 R63, R63 ;  /* 0x0000003f003f7308 */ /* 0x000f620000000800 */
[C---:B-1----:R-:W-:Y:S01]  /*4ef0*/  FADD.FTZ R20, R92.reuse, R21 ;  /* 0x000000155c147221 */ /* 0x042fe20000010000 */
[----:B0-----:R-:W-:Y:S01]  /*4f00*/  F2FP.F16.F32.PACK_AB R4, R92, R33 ;  /* 0x000000215c04723e */ /* 0x001fe200000000ff */
[--C-:B------:R-:W-:Y:S01]  /*4f10*/  IMAD.MOV.U32 R34, RZ, RZ, R71.reuse ;  /* 0x000000ffff227224 */ /* 0x100fe200078e0047 */
[----:B--2---:R-:W-:Y:S01]  /*4f20*/  MOV R25, R71 ;  /* 0x0000004700197202 */ /* 0x004fe20000000f00 */
[----:B------:R-:W-:-:S02]  /*4f30*/  IMAD.MOV.U32 R33, RZ, RZ, R71 ;  /* 0x000000ffff217224 */ /* 0x000fc400078e0047 */
[--C-:B------:R-:W-:Y:S01]  /*4f40*/  IMAD.MOV.U32 R32, RZ, RZ, R71.reuse ;  /* 0x000000ffff207224 */ /* 0x100fe200078e0047 */
[----:B------:R-:W0:Y:S01]  /*4f50*/  MUFU.EX2 R90, R90 ;  /* 0x0000005a005a7308 */ /* 0x000e220000000800 */
[----:B----4-:R-:W-:Y:S01]  /*4f60*/  FADD.FTZ R21, R45, R20 ;  /* 0x000000142d157221 */ /* 0x010fe20000010000 */
[--C-:B------:R-:W-:Y:S02]  /*4f70*/  IMAD.MOV.U32 R27, RZ, RZ, R71.reuse ;  /* 0x000000ffff1b7224 */ /* 0x100fe400078e0047 */
[--C-:B------:R-:W-:Y:S02]  /*4f80*/  IMAD.MOV.U32 R26, RZ, RZ, R71.reuse ;  /* 0x000000ffff1a7224 */ /* 0x100fe400078e0047 */
[--C-:B------:R-:W-:Y:S02]  /*4f90*/  IMAD.MOV.U32 R24, RZ, RZ, R71.reuse ;  /* 0x000000ffff187224 */ /* 0x100fe400078e0047 */
[----:B------:R-:W1:Y:S01]  /*4fa0*/  MUFU.EX2 R36, R36 ;  /* 0x0000002400247308 */ /* 0x000e620000000800 */
[----:B-----5:R-:W-:Y:S01]  /*4fb0*/  FADD.FTZ R11, R63, R10 ;  /* 0x0000000a3f0b7221 */ /* 0x020fe20000010000 */
[----:B---3--:R-:W-:-:S02]  /*4fc0*/  IMAD.MOV.U32 R31, RZ, RZ, R71 ;  /* 0x000000ffff1f7224 */ /* 0x008fc400078e0047 */
[--C-:B------:R-:W-:Y:S02]  /*4fd0*/  IMAD.MOV.U32 R30, RZ, RZ, R71.reuse ;  /* 0x000000ffff1e7224 */ /* 0x100fe400078e0047 */
[----:B------:R-:W-:Y:S02]  /*4fe0*/  IMAD.MOV.U32 R29, RZ, RZ, R71 ;  /* 0x000000ffff1d7224 */ /* 0x000fe400078e0047 */
[----:B------:R-:W2:Y:S01]  /*4ff0*/  MUFU.EX2 R43, R43 ;  /* 0x0000002b002b7308 */ /* 0x000ea20000000800 */
[----:B0-----:R-:W-:Y:S01]  /*5000*/  FADD.FTZ R12, R90, R21 ;  /* 0x000000155a0c7221 */ /* 0x001fe20000010000 */
[----:B------:R-:W-:-:S06]  /*5010*/  IMAD.MOV.U32 R28, RZ, RZ, R71 ;  /* 0x000000ffff1c7224 */ /* 0x000fcc00078e0047 */
[----:B------:R-:W0:Y:S01]  /*5020*/  MUFU.EX2 R65, R65 ;  /* 0x0000004100417308 */ /* 0x000e220000000800 */
[----:B-1----:R-:W-:-:S07]  /*5030*/  FADD.FTZ R10, R36, R11 ;  /* 0x0000000b240a7221 */ /* 0x002fce0000010000 */
[----:B------:R-:W1:Y:S01]  /*5040*/  MUFU.EX2 R78, R78 ;  /* 0x0000004e004e7308 */ /* 0x000e620000000800 */
[----:B--2---:R-:W-:-:S07]  /*5050*/  FADD.FTZ R7, R43, R12 ;  /* 0x0000000c2b077221 */ /* 0x004fce0000010000 */
        /* <DEDUP_REMOVED lines=8> */
[----:B------:R-:W-:Y:S01]  /*50e0*/  F2FP.F16.F32.PACK_AB R5, R63, R0 ;  /* 0x000000003f05723e */ /* 0x000fe200000000ff */
[----:B------:R-:W-:-:S05]  /*50f0*/  IMAD.MOV.U32 R63, RZ, RZ, R71 ;  /* 0x000000ffff3f7224 */ /* 0x000fca00078e0047 */
[----:B------:R-:W2:Y:S01]  /*5100*/  MUFU.EX2 R80, R80 ;  /* 0x0000005000507308 */ /* 0x000ea20000000800 */
[----:B0-----:R-:W-:-:S07]  /*5110*/  FADD.FTZ R9, R41, R10 ;  /* 0x0000000a29097221 */ /* 0x001fce0000010000 */
[----:B------:R-:W0:Y:S01]  /*5120*/  MUFU.EX2 R46, R46 ;  /* 0x0000002e002e7308 */ /* 0x000e220000000800 */
[C---:B-1----:R-:W-:Y:S01]  /*5130*/  FADD.FTZ R7, R67.reuse, R6 ;  /* 0x0000000643077221 */ /* 0x042fe20000010000 */
[----:B------:R-:W-:Y:S01]  /*5140*/  F2FP.F16.F32.PACK_AB R6, R90, R45 ;  /* 0x0000002d5a06723e */ /* 0x000fe200000000ff */
[--C-:B------:R-:W-:Y:S01]  /*5150*/  IMAD.MOV.U32 R45, RZ, RZ, R71.reuse ;  /* 0x000000ffff2d7224 */ /* 0x100fe200078e0047 */
[----:B------:R-:W-:Y:S01]  /*5160*/  F2FP.F16.F32.PACK_AB R13, R67, R38 ;  /* 0x00000026430d723e */ /* 0x000fe200000000ff */
[----:B------:R-:W-:Y:S01]  /*5170*/  IMAD.MOV.U32 R38, RZ, RZ, R71 ;  /* 0x000000ffff267224 */ /* 0x000fe200078e0047 */
[----:B------:R-:W-:Y:S02]  /*5180*/  MOV R67, R71 ;  /* 0x0000004700437202 */ /* 0x000fe40000000f00 */
[----:B------:R-:W1:Y:S01]  /*5190*/  MUFU.EX2 R39, R39 ;  /* 0x0000002700277308 */ /* 0x000e620000000800 */
[C---:B--2---:R-:W-:Y:S01]  /*51a0*/  FADD.FTZ R10, R80.reuse, R9 ;  /* 0x00000009500a7221 */ /* 0x044fe20000010000 */
[----:B------:R-:W-:Y:S01]  /*51b0*/  F2FP.F16.F32.PACK_AB R14, R80, R41 ;  /* 0x00000029500e723e */ /* 0x000fe200000000ff */
[----:B------:R-:W-:-:S05]  /*51c0*/  IMAD.MOV.U32 R41, RZ, RZ, R71 ;  /* 0x000000ffff297224 */ /* 0x000fca00078e0047 */
[----:B------:R-:W2:Y:S01]  /*51d0*/  MUFU.EX2 R3, R106 ;  /* 0x0000006a00037308 */ /* 0x000ea20000000800 */
[----:B0-----:R-:W-:Y:S01]  /*51e0*/  FADD.FTZ R0, R46, R7 ;  /* 0x000000072e007221 */ /* 0x001fe20000010000 */
[----:B------:R-:W-:Y:S01]  /*51f0*/  F2FP.F16.F32.PACK_AB R7, R65, R36 ;  /* 0x000000244107723e */ /* 0x000fe200000000ff */
[--C-:B------:R-:W-:Y:S02]  /*5200*/  IMAD.MOV.U32 R65, RZ, RZ, R71.reuse ;  /* 0x000000ffff417224 */ /* 0x100fe400078e0047 */
[----:B------:R-:W-:Y:S02]  /*5210*/  IMAD.MOV.U32 R36, RZ, RZ, R71 ;  /* 0x000000ffff247224 */ /* 0x000fe400078e0047 */
[----:B------:R0:W-:Y:S01]  /*5220*/  STSM.16.M88.4 [R2+0x2bb00], R4 ;  /* 0x02bb000402007844 */ /* 0x0001e20000000200 */
[----:B------:R-:W3:Y:S01]  /*5230*/  MUFU.EX2 R85, R110 ;  /* 0x0000006e00557308 */ /* 0x000ee20000000800 */
[----:B-1----:R-:W-:-:S07]  /*5240*/  FADD.FTZ R9, R39, R10 ;  /* 0x0000000a27097221 */ /* 0x002fce0000010000 */
[----:B------:R-:W1:Y:S01]  /*5250*/  MUFU.EX2 R84, R84 ;  /* 0x0000005400547308 */ /* 0x000e620000000800 */
[C---:B--2---:R-:W-:Y:S01]  /*5260*/  FADD.FTZ R0, R3.reuse, R0 ;  /* 0x0000000003007221 */ /* 0x044fe20000010000 */
[----:B------:R-:W-:Y:S02]  /*5270*/  F2FP.F16.F32.PACK_AB R15, R3, R46 ;  /* 0x0000002e030f723e */ /* 0x000fe400000000ff */
[----:B------:R-:W-:-:S03]  /*5280*/  MOV R46, R71 ;  /* 0x00000047002e7202 */ /* 0x000fc60000000f00 */
[----:B------:R2:W-:Y:S01]  /*5290*/  STSM.16.M88.4 [R2+0x2d300], R12 ;  /* 0x02d3000c02007844 */ /* 0x0005e20000000200 */
[----:B------:R-:W4:Y:S01]  /*52a0*/  MUFU.EX2 R112, R112 ;  /* 0x0000007000707308 */ /* 0x000f220000000800 */
[----:B---3--:R-:W-:-:S07]  /*52b0*/  FADD.FTZ R11, R85, R0 ;  /* 0x00000000550b7221 */ /* 0x008fce0000010000 */
[----:B------:R-:W3:Y:S01]  /*52c0*/  MUFU.EX2 R37, R37 ;  /* 0x0000002500257308 */ /* 0x000ee20000000800 */
[C---:B-1----:R-:W-:Y:S01]  /*52d0*/  FADD.FTZ R0, R84.reuse, R9 ;  /* 0x0000000954007221 */ /* 0x042fe20000010000 */
[----:B------:R-:W-:Y:S01]  /*52e0*/  F2FP.F16.F32.PACK_AB R84, R84, R39 ;  /* 0x000000275454723e */ /* 0x000fe200000000ff */
[----:B------:R-:W-:-:S05]  /*52f0*/  IMAD.MOV.U32 R39, RZ, RZ, R71 ;  /* 0x000000ffff277224 */ /* 0x000fca00078e0047 */
[----:B------:R-:W1:Y:S01]  /*5300*/  MUFU.EX2 R76, R76 ;  /* 0x0000004c004c7308 */ /* 0x000e620000000800 */
[C---:B----4-:R-:W-:Y:S01]  /*5310*/  FADD.FTZ R10, R112.reuse, R11 ;  /* 0x0000000b700a7221 */ /* 0x050fe20000010000 */
[----:B------:R-:W-:-:S06]  /*5320*/  F2FP.F16.F32.PACK_AB R85, R112, R85 ;  /* 0x000000557055723e */ /* 0x000fcc00000000ff */
[----:B------:R-:W4:Y:S01]  /*5330*/  MUFU.EX2 R87, R108 ;  /* 0x0000006c00577308 */ /* 0x000f220000000800 */
[----:B---3--:R-:W-:-:S07]  /*5340*/  FADD.FTZ R11, R37, R0 ;  /* 0x00000000250b7221 */ /* 0x008fce0000010000 */
[----:B------:R-:W3:Y:S01]  /*5350*/  MUFU.EX2 R35, R35 ;  /* 0x0000002300237308 */ /* 0x000ee20000000800 */
[C---:B-1----:R-:W-:Y:S01]  /*5360*/  FADD.FTZ R0, R76.reuse, R11 ;  /* 0x0000000b4c007221 */ /* 0x042fe20000010000 */
[----:B------:R-:W-:Y:S01]  /*5370*/  F2FP.F16.F32.PACK_AB R86, R76, R37 ;  /* 0x000000254c56723e */ /* 0x000fe200000000ff */
[----:B------:R-:W-:-:S05]  /*5380*/  IMAD.MOV.U32 R37, RZ, RZ, R71 ;  /* 0x000000ffff257224 */ /* 0x000fca00078e0047 */
[----:B------:R-:W0:Y:S01]  /*5390*/  MUFU.EX2 R96, R96 ;  /* 0x0000006000607308 */ /* 0x000e220000000800 */
[----:B----4-:R-:W-:-:S07]  /*53a0*/  FADD.FTZ R21, R87, R10 ;  /* 0x0000000a57157221 */ /* 0x010fce0000010000 */
[----:B------:R-:W1:Y:S01]  /*53b0*/  MUFU.EX2 R88, R88 ;  /* 0x0000005800587308 */ /* 0x000e620000000800 */
[----:B---3--:R-:W-:-:S07]  /*53c0*/  FADD.FTZ R3, R35, R0 ;  /* 0x0000000023037221 */ /* 0x008fce0000010000 */
[----:B------:R-:W3:Y:S01]  /*53d0*/  MUFU.EX2 R89, R100 ;  /* 0x0000006400597308 */ /* 0x000ee20000000800 */
[C---:B0-----:R-:W-:Y:S01]  /*53e0*/  FADD.FTZ R4, R96.reuse, R21 ;  /* 0x0000001560047221 */ /* 0x041fe20000010000 */
[----:B------:R-:W-:-:S05]  /*53f0*/  F2FP.F16.F32.PACK_AB R87, R96, R87 ;  /* 0x000000576057723e */ /* 0x000fca00000000ff */
[----:B------:R2:W-:Y:S01]  /*5400*/  STSM.16.M88.4 [R2+0x2eb00], R84 ;  /* 0x02eb005402007844 */ /* 0x0005e20000000200 */
[----:B------:R-:W-:Y:S01]  /*5410*/  MUFU.EX2 R47, R47 ;  /* 0x0000002f002f7308 */ /* 0x000fe20000000800 */
[C---:B-1----:R-:W-:Y:S01]  /*5420*/  FADD.FTZ R0, R88.reuse, R3 ;  /* 0x0000000358007221 */ /* 0x042fe20000010000 */
[----:B------:R-:W-:Y:S01]  /*5430*/  F2FP.F16.F32.PACK_AB R88, R88, R35 ;  /* 0x000000235858723e */ /* 0x000fe200000000ff */
[----:B------:R-:W-:-:S05]  /*5440*/  IMAD.MOV.U32 R35, RZ, RZ, R71 ;  /* 0x000000ffff237224 */ /* 0x000fca00078e0047 */
[----:B------:R-:W0:Y:S01]  /*5450*/  MUFU.EX2 R94, R94 ;  /* 0x0000005e005e7308 */ /* 0x000e220000000800 */
[----:B---3--:R-:W-:-:S07]  /*5460*/  FADD.FTZ R5, R89, R4 ;  /* 0x0000000459057221 */ /* 0x008fce0000010000 */
[----:B------:R-:W1:Y:S08]  /*5470*/  MUFU.EX2 R102, R102 ;  /* 0x0000006600667308 */ /* 0x000e700000000800 */
[----:B------:R-:W-:Y:S01]  /*5480*/  MUFU.EX2 R120, R120 ;  /* 0x0000007800787308 */ /* 0x000fe20000000800 */
[----:B0-----:R-:W-:Y:S01]  /*5490*/  F2FP.F16.F32.PACK_AB R90, R94, R47 ;  /* 0x0000002f5e5a723e */ /* 0x001fe200000000ff */
[----:B------:R-:W-:-:S04]  /*54a0*/  FADD.FTZ R47, R47, R0 ;  /* 0x000000002f2f7221 */ /* 0x000fc80000010000 */
[----:B------:R-:W-:Y:S01]  /*54b0*/  FADD.FTZ R6, R94, R47 ;  /* 0x0000002f5e067221 */ /* 0x000fe20000010000 */
[----:B------:R-:W-:Y:S01]  /*54c0*/  IMAD.MOV.U32 R47, RZ, RZ, R71 ;  /* 0x000000ffff2f7224 */ /* 0x000fe200078e0047 */
[----:B------:R-:W0:Y:S01]  /*54d0*/  MUFU.EX2 R9, R122 ;  /* 0x0000007a00097308 */ /* 0x000e220000000800 */
[C---:B-1----:R-:W-:Y:S01]  /*54e0*/  F2FP.F16.F32.PACK_AB R89, R102.reuse, R89 ;  /* 0x000000596659723e */ /* 0x042fe200000000ff */
[----:B------:R-:W-:Y:S01]  /*54f0*/  FADD.FTZ R5, R102, R5 ;  /* 0x0000000566057221 */ /* 0x000fe20000010000 */
[----:B0-----:R-:W-:-:S03]  /*5500*/  F2FP.F16.F32.PACK_AB R91, R9, R120 ;  /* 0x00000078095b723e */ /* 0x001fc600000000ff */
[----:B------:R-:W-:Y:S02]  /*5510*/  FADD.FTZ R120, R120, R5 ;  /* 0x0000000578787221 */ /* 0x000fe40000010000 */
[----:B------:R2:W-:Y:S02]  /*5520*/  STSM.16.M88.4 [R2+0x30300], R88 ;  /* 0x0303005802007844 */ /* 0x0005e40000000200 */
[----:B------:R-:W-:Y:S01]  /*5530*/  FADD.FTZ R3, R9, R120 ;  /* 0x0000007809037221 */ /* 0x000fe20000010000 */
[----:B------:R0:W-:Y:S06]  /*5540*/  MEMBAR.ALL.CTA ;  /* 0x0000000000007992 */ /* 0x0001ec0000008000 */
[----:B0-----:R-:W0:Y:S02]  /*5550*/  FENCE.VIEW.ASYNC.S ;  /* 0x00000000000073c6 */ /* 0x001e240000000000 */
[----:B0-----:R-:W-:Y:S01]  /*5560*/  NOP ;  /* 0x0000000000007918 */ /* 0x001fe20000000000 */
        /* <DEDUP_REMOVED lines=31> */
.L_x_10108:
[----:B------:R-:W-:Y:S01]  /*5760*/  UIADD3 UR39, UR58, 0x1, URZ ;  /* 0x000000013a277890 */ /* 0x000fe2000fffe03f */
[----:B------:R-:W-:-:S03]  /*5770*/  ISETP.NE.AND P3, PT, RZ, UR38, PT ;  /* 0x00000026ff007c0c */ /* 0x000fc6000bf65270 */
[----:B------:R-:W-:-:S04]  /*5780*/  UISETP.NE.AND UP0, UPT, UR39, 0x2, UPT ;  /* 0x000000022700788c */ /* 0x000fc8000bf05270 */
[----:B------:R-:W-:Y:S02]  /*5790*/  USEL UR6, URZ, 0x1, UP0 ;  /* 0x000000013f067887 */ /* 0x000fe40008000000 */
[----:B------:R-:W-:-:S04]  /*57a0*/  USEL UR39, UR39, URZ, UP0 ;  /* 0x0000003f27277287 */ /* 0x000fc80008000000 */
[----:B------:R-:W-:Y:S01]  /*57b0*/  LOP3.LUT R16, R7, UR6, RZ, 0x3c, !PT ;  /* 0x0000000607107c12 */ /* 0x000fe2000f8e3cff */
[----:B0-----:R-:W-:Y:S07]  /*57c0*/  @P3 BRA `(.L_x_10100) ;  /* 0x0000000000283947 */ /* 0x001fee0003800000 */
[----:B------:R-:W-:Y:S05]  /*57d0*/  @!P0 BRA `(.L_x_10101) ;  /* 0x0000000000048947 */ /* 0x000fea0003800000 */
[----:B------:R-:W-:Y:S01]  /*57e0*/  BPT.TRAP 0x1 ;  /* 0x000000040000795c */ /* 0x000fe20000300000 */
.L_x_10101:
[----:B------:R-:W-:Y:S01]  /*57f0*/  ULEA UR6, UR39, UR36, 0x3 ;  /* 0x0000002427067291 */ /* 0x000fe2000f8e183f */
[----:B------:R-:W-:-:S08]  /*5800*/  SHF.L.U32 R8, R16, 0x1f, RZ ;  /* 0x0000001f10087819 */ /* 0x000fd000000006ff */
[----:B------:R0:W1:Y:S01]  /*5810*/  SYNCS.PHASECHK.TRANS64.TRYWAIT P2, [UR6+0x31c30], R8 ;  /* 0x031c3008ff0075a7 */ /* 0x0000620008040146 */
[----:B------:R-:W-:Y:S05]  /*5820*/  @!P0 BRA `(.L_x_10102) ;  /* 0x0000000000048947 */ /* 0x000fea0003800000 */
[----:B------:R-:W-:Y:S01]  /*5830*/  BPT.TRAP 0x1 ;  /* 0x000000040000795c */ /* 0x000fe20000300000 */
.L_x_10102:
[----:B-1----:R-:W-:Y:S05]  /*5840*/  @P2 BRA `(.L_x_10100) ;  /* 0x0000000000082947 */ /* 0x002fea0003800000 */
[----:B------:R-:W1:Y:S02]  /*5850*/  SYNCS.PHASECHK.TRANS64.TRYWAIT P2, [UR6+0x31c30], R8 ;  /* 0x031c3008ff0075a7 */ /* 0x000e640008040146 */
[----:B-1----:R-:W-:Y:S05]  /*5860*/  @!P2 BRA `(.L_x_10103) ;  /* 0x000000c000bca947 */ /* 0x002fea0003800000 */
.L_x_10100:
        /* <DEDUP_REMOVED lines=81> */
[----:B--2---:R-:W-:-:S06]  /*5d80*/  WARPGROUP.ARRIVE ;  /* 0x00000000000079c5 */ /* 0x004fcc0000000000 */
        /* <DEDUP_REMOVED lines=274> */
.L_x_10105:
[----:B------:R-:W-:Y:S01]  /*6eb0*/  ULEA UR6, UR58, UR36, 0x3 ;  /* 0x000000243a067291 */ /* 0x000fe2000f8e183f */
[----:B------:R-:W-:-:S08]  /*6ec0*/  SHF.L.U32 R7, R7, 0x1f, RZ ;  /* 0x0000001f07077819 */ /* 0x000fd000000006ff */
[----:B------:R0:W1:Y:S01]  /*6ed0*/  SYNCS.PHASECHK.TRANS64.TRYWAIT P2, [UR6+0x31c50], R7 ;  /* 0x031c5007ff0075a7 */ /* 0x0000620008040146 */
[----:B------:R-:W-:Y:S05]  /*6ee0*/  @!P0 BRA `(.L_x_10106) ;  /* 0x0000000000048947 */ /* 0x000fea0003800000 */
[----:B------:R-:W-:Y:S01]  /*6ef0*/  BPT.TRAP 0x1 ;  /* 0x000000040000795c */ /* 0x000fe20000300000 */
.L_x_10106:
[----:B-1----:R-:W-:Y:S05]  /*6f00*/  @P2 BRA `(.L_x_10104) ;  /* 0x0000000000082947 */ /* 0x002fea0003800000 */
[----:B------:R-:W1:Y:S02]  /*6f10*/  SYNCS.PHASECHK.TRANS64.TRYWAIT P2, [UR6+0x31c50], R7 ;  /* 0x031c5007ff0075a7 */ /* 0x000e640008040146 */
[----:B-1----:R-:W-:Y:S05]  /*6f20*/  @!P2 BRA `(.L_x_10107) ;  /* 0x000000ac0024a947 */ /* 0x002fea0003800000 */
.L_x_10104:
[----:B------:R-:W-:Y:S01]  /*6f30*/  UIADD3 UR6, UR36, 0x200, URZ ;  /* 0x0000020024067890 */ /* 0x000fe2000fffe03f */
[----:B------:R-:W-:Y:S01]  /*6f40*/  WARPGROUP.ARRIVE ;  /* 0x00000000000079c5 */ /* 0x000fe20000000000 */
[----:B------:R-:W-:Y:S01]  /*6f50*/  ULOP3.LUT UR7, UR37, 0x10000, URZ, 0xfc, !UPT ;  /* 0x0001000025077892 */ /* 0x000fe2000f8efc3f */
[----:B01----:R-:W-:Y:S01]  /*6f60*/  FMUL.FTZ R7, R136, UR57 ;  /* 0x0000003988077c20 */ /* 0x003fe20008410000 */
[----:B------:R-:W-:Y:S01]  /*6f70*/  USHF.R.U32.HI UR6, URZ, 0x4, UR6 ;  /* 0x000000043f067899 */ /* 0x000fe20008011606 */
[----:B------:R-:W-:Y:S01]  /*6f80*/  FMUL.FTZ R8, R137, UR57 ;  /* 0x0000003989087c20 */ /* 0x000fe20008410000 */
[----:B------:R-:W-:Y:S01]  /*6f90*/  UMOV UR29, 0xc0000010 ;  /* 0xc0000010001d7882 */ /* 0x000fe20000000000 */
[----:B------:R-:W-:Y:S01]  /*6fa0*/  UMOV UR31, 0x80000020 ;  /* 0x80000020001f7882 */ /* 0x000fe20000000000 */
[----:B------:R-:W-:Y:S01]  /*6fb0*/  ULOP3.LUT UR6, UR6, 0x3fff, URZ, 0xc0, !UPT ;  /* 0x00003fff06067892 */ /* 0x000fe2000f8ec03f */
[----:B------:R-:W0:Y:S01]  /*6fc0*/  MUFU.TANH R7, R7 ;  /* 0x0000000700077308 */ /* 0x000e220000002400 */
[----:B------:R-:W-:Y:S01]  /*6fd0*/  UMOV UR28, UR7 ;  /* 0x00000007001c7c82 */ /* 0x000fe20008000000 */
        /* <DEDUP_REMOVED lines=14> */
[----:B------:R-:W-:Y:S01]  /*70c0*/  HGMMA.64x96x16.F32 R24, gdesc[UR28].tnspB, R24, gsb0 ;  /* 0x416000001c1879f0 */ /* 0x000fe20008000818 */
[----:B------:R-:W-:Y:S01]  /*70d0*/  UIADD3 UR28, UR7, 0x180, URZ ;  /* 0x00000180071c7890 */ /* 0x000fe2000fffe03f */
[----:B------:R-:W2:Y:S01]  /*70e0*/  MUFU.TANH R11, R11 ;  /* 0x0000000b000b7308 */ /* 0x000ea20000002400 */
[----:B------:R-:W-:Y:S01]  /*70f0*/  UIADD3 UR30, UR6, 0x40, URZ ;  /* 0x00000040061e7890 */ /* 0x000fe2000fffe03f */
[----:B------:R-:W-:Y:S01]  /*7100*/  FMUL.FTZ R99, R103, UR57 ;  /* 0x0000003967637c20 */ /* 0x000fe20008410000 */
[----:B------:R-:W-:Y:S01]  /*7110*/  UMOV UR29, 0xc0000010 ;  /* 0xc0000010001d7882 */ /* 0x000fe20000000000 */
[----:B------:R-:W-:Y:S01]  /*7120*/  UMOV UR31, 0x80000020 ;  /* 0x80000020001f7882 */ /* 0x000fe20000000000 */
[----:B------:R-:W-:Y:S01]  /*7130*/  FMUL.FTZ R103, R89, UR57 ;  /* 0x0000003959677c20 */ /* 0x000fe20008410000 */
[----:B------:R-:W-:Y:S01]  /*7140*/  FMUL.FTZ R89, R91, UR57 ;  /* 0x000000395b597c20 */ /* 0x000fe20008410000 */
[----:B0-----:R-:W-:Y:S01]  /*7150*/  FMNMX.FTZ R91, R7, R5, !PT ;  /* 0x00000005075b7209 */ /* 0x001fe20007810000 */
[----:B------:R-:W0:Y:S01]  /*7160*/  MUFU.TANH R12, R12 ;  /* 0x0000000c000c7308 */ /* 0x000e220000002400 */
[----:B------:R-:W-:Y:S01]  /*7170*/  FMUL.FTZ R129, R132, UR57 ;  /* 0x0000003984817c20 */ /* 0x000fe20008410000 */
[----:B------:R-:W-:Y:S01]  /*7180*/  FMUL.FTZ R21, R130, UR57 ;  /* 0x0000003982157c20 */ /* 0x000fe20008410000 */
[----:B------:R-:W-:Y:S01]  /*7190*/  FMUL.FTZ R130, R133, UR57 ;  /* 0x0000003985827c20 */ /* 0x000fe20008410000 */
[----:B------:R-:W-:Y:S01]  /*71a0*/  FMUL.FTZ R133, R108, UR57 ;  /* 0x000000396c857c20 */ /* 0x000fe20008410000 */
[----:B-1----:R-:W-:Y:S01]  /*71b0*/  FMNMX.FTZ R136, R8, R91, !PT ;  /* 0x0000005b08887209 */ /* 0x002fe20007810000 */
[----:B------:R-:W-:Y:S01]  /*71c0*/  FMUL.FTZ R108, R110, UR57 ;  /* 0x000000396e6c7c20 */ /* 0x000fe20008410000 */
[----:B------:R-:W-:Y:S01]  /*71d0*/  FMUL.FTZ R9, R138, UR57 ;  /* 0x000000398a097c20 */ /* 0x000fe20008410000 */
[----:B------:R-:W1:Y:S01]  /*71e0*/  MUFU.TANH R15, R15 ;  /* 0x0000000f000f7308 */ /* 0x000e620000002400 */
[----:B------:R-:W-:Y:S01]  /*71f0*/  FMUL.FTZ R110, R96, UR57 ;  /* 0x00000039606e7c20 */ /* 0x000fe20008410000 */
[----:B------:R-:W-:Y:S01]  /*7200*/  FMUL.FTZ R96, R98, UR57 ;  /* 0x0000003962607c20 */ /* 0x000fe20008410000 */
[----:B------:R-:W-:Y:S01]  /*7210*/  FMUL.FTZ R98, R102, UR57 ;  /* 0x0000003966627c20 */ /* 0x000fe20008410000 */
[----:B--2---:R-:W-:Y:S01]  /*7220*/  FMNMX.FTZ R91, R11, R136, !PT ;  /* 0x000000880b5b7209 */ /* 0x004fe20007810000 */
[----:B------:R-:W-:Y:S01]  /*7230*/  FMUL.FTZ R102, R88, UR57 ;  /* 0x0000003958667c20 */ /* 0x000fe20008410000 */
[----:B------:R-:W-:Y:S01]  /*7240*/  FMUL.FTZ R10, R139, UR57 ;  /* 0x000000398b0a7c20 */ /* 0x000fe20008410000 */
[----:B------:R-:W-:Y:S01]  /*7250*/  FMUL.FTZ R88, R90, UR57 ;  /* 0x000000395a587c20 */ /* 0x000fe20008410000 */
[----:B------:R-:W2:Y:S01]  /*7260*/  MUFU.TANH R20, R20 ;  /* 0x0000001400147308 */ /* 0x000ea20000002400 */
[----:B------:R-:W-:Y:S01]  /*7270*/  FMUL.FTZ R120, R120, UR57 ;  /* 0x0000003978787c20 */ /* 0x000fe20008410000 */
[----:B------:R-:W-:Y:S01]  /*7280*/  FMUL.FTZ R90, R94, UR57 ;  /* 0x000000395e5a7c20 */ /* 0x000fe20008410000 */
[----:B0-----:R-:W-:Y:S01]  /*7290*/  FMNMX.FTZ R94, R12, R91, !PT ;  /* 0x0000005b0c5e7209 */ /* 0x001fe20007810000 */
        /* <DEDUP_REMOVED lines=42> */
[----:B------:R-:W2:Y:S02]  /*7540*/  S2R R141, SR_TID.X ;  /* 0x00000000008d7919 */ /* 0x000ea40000002100 */
[----:B------:R-:W3:Y:S01]  /*7550*/  MUFU.TANH R13, R13 ;  /* 0x0000000d000d7308 */ /* 0x000ee20000002400 */
[----:B0-----:R-:W-:Y:S01]  /*7560*/  FMNMX.FTZ R80, R10, R95, !PT ;  /* 0x0000005f0a507209 */ /* 0x001fe20007810000 */
[----:B------:R-:W-:-:S06]  /*7570*/  FMUL.FTZ R95, R81, UR57 ;  /* 0x00000039515f7c20 */ /* 0x000fcc0008410000 */
[----:B------:R-:W0:Y:S01]  /*7580*/  MUFU.TANH R121, R121 ;  /* 0x0000007900797308 */ /* 0x000e220000002400 */
[----:B-1----:R-:W-:-:S07]  /*7590*/  FMNMX.FTZ R136, R120, R135, !PT ;  /* 0x0000008778887209 */ /* 0x002fce0007810000 */
[----:B------:R-:W1:Y:S01]  /*75a0*/  MUFU.TANH R14, R14 ;  /* 0x0000000e000e7308 */ /* 0x000e620000002400 */
[----:B---3--:R-:W-:Y:S01]  /*75b0*/  FMNMX.FTZ R81, R13, R80, !PT ;  /* 0x000000500d517209 */ /* 0x008fe20007810000 */
[----:B------:R-:W-:-:S06]  /*75c0*/  FMUL.FTZ R80, R82, UR57 ;  /* 0x0000003952507c20 */ /* 0x000fcc0008410000 */
[----:B------:R-:W3:Y:S01]  /*75d0*/  MUFU.TANH R124, R124 ;  /* 0x0000007c007c7308 */ /* 0x000ee20000002400 */
[----:B0-----:R-:W-:Y:S01]  /*75e0*/  FMNMX.FTZ R135, R121, R136, !PT ;  /* 0x0000008879877209 */ /* 0x001fe20007810000 */
[----:B------:R-:W-:Y:S02]  /*75f0*/  WARPGROUP.DEPBAR.LE gsb0, 0x0 ;  /* 0x00008000000079c5 */ /* 0x000fe40000010000 */
[----:B------:R-:W-:Y:S01]  /*7600*/  WARPGROUP.ARRIVE ;  /* 0x00000000000079c5 */ /* 0x000fe20000000000 */
[----:B--2---:R-:W-:-:S03]  /*7610*/  SHF.R.U32.HI R140, RZ, 0x7, R141 ;  /* 0x00000007ff8c7819 */ /* 0x004fc6000001168d */
[----:B------:R-:W0:Y:S01]  /*7620*/  MUFU.TANH R21, R21 ;  /* 0x0000001500157308 */ /* 0x000e220000002400 */
[----:B-1----:R-:W-:Y:S02]  /*7630*/  FMNMX.FTZ R136, R14, R81, !PT ;  /* 0x000000510e887209 */ /* 0x002fe40007810000 */
[----:B------:R-:W-:Y:S01]  /*7640*/  ISETP.GE.U32.AND P2, PT, R141, 0x180, PT ;  /* 0x000001808d00780c */ /* 0x000fe20003f46070 */
[----:B------:R-:W-:Y:S01]  /*7650*/  HGMMA.64x96x16.F32 R24, gdesc[UR28].tnspB, R24, gsb0 ;  /* 0x416000001c1879f0 */ /* 0x000fe20008000818 */
[----:B------:R-:W-:Y:S02]  /*7660*/  UIADD3 UR28, UR7, 0x300, URZ ;  /* 0x00000300071c7890 */ /* 0x000fe4000fffe03f */
[----:B------:R-:W-:Y:S01]  /*7670*/  UIADD3 UR30, UR6, 0x80, URZ ;  /* 0x00000080061e7890 */ /* 0x000fe2000fffe03f */
[----:B------:R-:W1:Y:S01]  /*7680*/  MUFU.TANH R125, R125 ;  /* 0x0000007d007d7308 */ /* 0x000e620000002400 */
[----:B------:R-:W-:Y:S01]  /*7690*/  UMOV UR29, 0xc0000010 ;  /* 0xc0000010001d7882 */ /* 0x000fe20000000000 */
[----:B------:R-:W-:Y:S01]  /*76a0*/  UMOV UR31, 0x80000020 ;  /* 0x80000020001f7882 */ /* 0x000fe20000000000 */
[----:B---3--:R-:W-:-:S05]  /*76b0*/  FMNMX.FTZ R138, R124, R135, !PT ;  /* 0x000000877c8a7209 */ /* 0x008fca0007810000 */
        /* <DEDUP_REMOVED lines=25> */
[----:B------:R-:W-:Y:S02]  /*7850*/  WARPGROUP.DEPBAR.LE gsb0, 0x0 ;  /* 0x00008000000079c5 */ /* 0x000fe40000010000 */
[----:B------:R-:W-:-:S04]  /*7860*/  WARPGROUP.ARRIVE ;  /* 0x00000000000079c5 */ /* 0x000fc80000000000 */
[----:B------:R-:W2:Y:S01]  /*7870*/  MUFU.TANH R127, R127 ;  /* 0x0000007f007f7308 */ /* 0x000ea20000002400 */
[----:B0-----:R-:W-:Y:S01]  /*7880*/  FMNMX.FTZ R82, R126, R83, !PT ;  /* 0x000000537e527209 */ /* 0x001fe20007810000 */
[----:B------:R-:W-:Y:S01]  /*7890*/  HGMMA.64x96x16.F32 R24, gdesc[UR28].tnspB, R24, gsb0 ;  /* 0x416000001c1879f0 */ /* 0x000fe20008000818 */
[----:B------:R-:W-:Y:S02]  /*78a0*/  UIADD3 UR28, UR7, 0x480, URZ ;  /* 0x00000480071c7890 */ /* 0x000fe4000fffe03f */
[----:B------:R-:W-:Y:S01]  /*78b0*/  UIADD3 UR30, UR6, 0xc0, URZ ;  /* 0x000000c0061e7890 */ /* 0x000fe2000fffe03f */
[----:B------:R-:W-:Y:S01]  /*78c0*/  UMOV UR29, 0xc0000010 ;  /* 0xc0000010001d7882 */ /* 0x000fe20000000000 */
[----:B------:R-:W-:Y:S01]  /*78d0*/  UMOV UR31, 0x80000020 ;  /* 0x80000020001f7882 */ /* 0x000fe20000000000 */
        /* <DEDUP_REMOVED lines=26> */
[----:B0-----:R-:W-:Y:S01]  /*7a80*/  FMNMX.FTZ R72, R106, R87, !PT ;  /* 0x000000576a487209 */ /* 0x001fe20007810000 */
[----:B------:R-:W-:Y:S02]  /*7a90*/  WARPGROUP.DEPBAR.LE gsb0, 0x0 ;  /* 0x00008000000079c5 */ /* 0x000fe40000010000 */
[----:B------:R-:W-:-:S04]  /*7aa0*/  WARPGROUP.ARRIVE ;  /* 0x00000000000079c5 */ /* 0x000fc80000000000 */
[----:B------:R-:W0:Y:S01]  /*7ab0*/  MUFU.TANH R102, R102 ;  /* 0x0000006600667308 */ /* 0x000e220000002400 */
[----:B-1----:R-:W-:Y:S01]  /*7ac0*/  FMNMX.FTZ R87, R101, R136, !PT ;  /* 0x0000008865577209 */ /* 0x002fe20007810000 */
[----:B------:R-:W-:Y:S01]  /*7ad0*/  HGMMA.64x96x16.F32 R24, gdesc[UR28].tnspB, R24, gsb0 ;  /* 0x416000001c1879f0 */ /* 0x000fe20008000818 */
[----:B------:R-:W-:Y:S01]  /*7ae0*/  UIADD3 UR28, UR7, 0x600, URZ ;  /* 0x00000600071c7890 */ /* 0x000fe2000fffe03f */
[----:B--2---:R-:W-:Y:S01]  /*7af0*/  FMNMX.FTZ R135, R107, R72, !PT ;  /* 0x000000486b877209 */ /* 0x004fe20007810000 */
[----:B------:R-:W-:-:S03]  /*7b00*/  UIADD3 UR30, UR6, 0x100, URZ ;  /* 0x00000100061e7890 */ /* 0x000fc6000fffe03f */
[----:B------:R-:W1:Y:S01]  /*7b10*/  MUFU.TANH R108, R108 ;  /* 0x0000006c006c7308 */ /* 0x000e620000002400 */
[----:B------:R-:W-:Y:S01]  /*7b20*/  UMOV UR29, 0xc0000010 ;  /* 0xc0000010001d7882 */ /* 0x000fe20000000000 */
[----:B------:R-:W-:-:S06]  /*7b30*/  UMOV UR31, 0x80000020 ;  /* 0x80000020001f7882 */ /* 0x000fcc0000000000 */
        /* <DEDUP_REMOVED lines=55> */
[----:B------:R-:W-:-:S06]  /*7eb0*/  FMUL.FTZ R77, R79, UR57 ;  /* 0x000000394f4d7c20 */ /* 0x000fcc0008410000 */
[----:B------:R-:W0:Y:S01]  /*7ec0*/  MUFU.TANH R82, R82 ;  /* 0x0000005200527308 */ /* 0x000e220000002400 */
[----:B-1----:R-:W-:Y:S02]  /*7ed0*/  FMNMX.FTZ R78, R80, R73, !PT ;  /* 0x00000049504e7209 */ /* 0x002fe40007810000 */
[----:B------:R-:W1:Y:S05]  /*7ee0*/  SHFL.BFLY PT, R73, R72, 0x2, 0x1f ;  /* 0x0c401f0048497f89 */ /* 0x000e6a00000e0000 */
[----:B------:R-:W3:Y:S01]  /*7ef0*/  MUFU.TANH R83, R83 ;  /* 0x0000005300537308 */ /* 0x000ee20000002400 */
[----:B--2---:R-:W-:-:S07]  /*7f00*/  FMNMX.FTZ R137, R81, R78, !PT ;  /* 0x0000004e51897209 */ /* 0x004fce0007810000 */
[----:B------:R-:W2:Y:S01]  /*7f10*/  MUFU.TANH R74, R74 ;  /* 0x0000004a004a7308 */ /* 0x000ea20000002400 */
[----:B0-----:R-:W-:Y:S01]  /*7f20*/  FMNMX.FTZ R78, R82, R137, !PT ;  /* 0x00000089524e7209 */ /* 0x001fe20007810000 */
[----:B------:R-:W-:Y:S02]  /*7f30*/  WARPGROUP.DEPBAR.LE gsb0, 0x0 ;  /* 0x00008000000079c5 */ /* 0x000fe40000010000 */
[----:B------:R-:W-:-:S04]  /*7f40*/  WARPGROUP.ARRIVE ;  /* 0x00000000000079c5 */ /* 0x000fc80000000000 */
[----:B------:R-:W0:Y:S01]  /*7f50*/  MUFU.TANH R75, R75 ;  /* 0x0000004b004b7308 */ /* 0x000e220000002400 */
[----:B---3--:R-:W-:Y:S02]  /*7f60*/  FMNMX.FTZ R79, R83, R78, !PT ;  /* 0x0000004e534f7209 */ /* 0x008fe40007810000 */
[----:B-1----:R-:W-:Y:S01]  /*7f70*/  FMNMX.FTZ R139, R72, R73, !PT ;  /* 0x00000049488b7209 */ /* 0x002fe20007810000 */
[----:B------:R-:W-:Y:S01]  /*7f80*/  HGMMA.64x96x16.F32 R24, gdesc[UR28].tnspB, R24, gsb0 ;  /* 0x416000001c1879f0 */ /* 0x000fe20008000818 */
[----:B------:R-:W-:Y:S01]  /*7f90*/  UIADD3 UR28, UR7, 0x900, URZ ;  /* 0x00000900071c7890 */ /* 0x000fe2000fffe03f */
[----:B--2---:R-:W-:Y:S01]  /*7fa0*/  FMNMX.FTZ R78, R74, R79, !PT ;  /* 0x0000004f4a4e7209 */ /* 0x004fe20007810000 */
[----:B------:R-:W-:Y:S01]  /*7fb0*/  UIADD3 UR30, UR6, 0x180, URZ ;  /* 0x00000180061e7890 */ /* 0x000fe2000fffe03f */
[----:B------:R-:W1:Y:S01]  /*7fc0*/  MUFU.TANH R76, R76 ;  /* 0x0000004c004c7308 */ /* 0x000e620000002400 */
[----:B------:R-:W-:Y:S01]  /*7fd0*/  UMOV UR29, 0xc0000010 ;  /* 0xc0000010001d7882 */ /* 0x000fe20000000000 */
[----:B------:R-:W-:Y:S01]  /*7fe0*/  UMOV UR31, 0x80000020 ;  /* 0x80000020001f7882 */ /* 0x000fe20000000000 */
[----:B------:R-:W2:Y:S01]  /*7ff0*/  SHFL.BFLY PT, R72, R139, 0x1, 0x1f ;  /* 0x0c201f008b487f89 */ /* 0x000ea200000e0000 */
[----:B------:R-:W3:Y:S04]  /*8000*/  LDC R73, c[0x0][0x988] ;  /* 0x00026200ff497b82 */ /* 0x000ee80000000800 */
[----:B------:R-:W4:Y:S01]  /*8010*/  MUFU.TANH R77, R77 ;  /* 0x0000004d004d7308 */ /* 0x000f220000002400 */
[----:B0-----:R-:W-:-:S04]  /*8020*/  FMNMX.FTZ R79, R75, R78, !PT ;  /* 0x0000004e4b4f7209 */ /* 0x001fc80007810000 */
[----:B-1----:R-:W-:-:S04]  /*8030*/  FMNMX.FTZ R78, R76, R79, !PT ;  /* 0x0000004f4c4e7209 */ /* 0x002fc80007810000 */
[----:B----4-:R-:W-:Y:S01]  /*8040*/  FMNMX.FTZ R138, R77, R78, !PT ;  /* 0x0000004e4d8a7209 */ /* 0x010fe20007810000 */
[----:B------:R-:W-:Y:S01]  /*8050*/  VIADD R78, R140, 0x9 ;  /* 0x000000098c4e7836 */ /* 0x000fe20000000000 */
[----:B--2---:R-:W-:Y:S01]  /*8060*/  FMNMX.FTZ R72, R139, R72, !PT ;  /* 0x000000488b487209 */ /* 0x004fe20007810000 */
[----:B------:R-:W-:Y:S02]  /*8070*/  IMAD.U32 R139, RZ, RZ, UR39 ;  /* 0x00000027ff8b7e24 */ /* 0x000fe4000f8e00ff */
[----:B------:R-:W0:Y:S01]  /*8080*/  SHFL.BFLY PT, R137, R138, 0x2, 0x1f ;  /* 0x0c401f008a897f89 */ /* 0x000e2200000e0000 */
[----:B------:R-:W-:Y:S01]  /*8090*/  SEL R79, R78, 0x9, !P2 ;  /* 0x000000094e4f7807 */ /* 0x000fe20005000000 */
[----:B------:R-:W-:Y:S01]  /*80a0*/  FADD.FTZ R78, -R72, R5 ;  /* 0x00000005484e7221 */ /* 0x000fe20000010100 */
[----:B------:R-:W-:Y:S02]  /*80b0*/  @!P1 LEA R139, R139, UR36, 0x3 ;  /* 0x000000248b8b9c11 */ /* 0x000fe4000f8e18ff */
[----:B------:R-:W-:Y:S01]  /*80c0*/  ISETP.GT.AND P2, PT, R0, RZ, PT ;  /* 0x000000ff0000720c */ /* 0x000fe20003f44270 */
[----:B---3--:R-:W-:Y:S01]  /*80d0*/  FMUL.FTZ R78, R78, R73 ;  /* 0x000000494e4e7220 */ /* 0x008fe20000410000 */
[----:B------:R-:W-:-:S05]  /*80e0*/  VIADD R0, R0, 0xffffffff ;  /* 0xffffffff00007836 */ /* 0x000fca0000000000 */
[----:B------:R-:W1:Y:S01]  /*80f0*/  MUFU.EX2 R78, R78 ;  /* 0x0000004e004e7308 */ /* 0x000e620000000800 */
[----:B0-----:R-:W-:Y:S01]  /*8100*/  FMNMX.FTZ R137, R138, R137, !PT ;  /* 0x000000898a897209 */ /* 0x001fe20007810000 */
[----:B------:R-:W-:-:S04]  /*8110*/  FMUL.FTZ R138, R72, R73 ;  /* 0x00000049488a7220 */ /* 0x000fc80000410000 */
[----:B------:R-:W0:Y:S01]  /*8120*/  SHFL.BFLY PT, R140, R137, 0x1, 0x1f ;  /* 0x0c201f00898c7f89 */ /* 0x000e2200000e0000 */
[-CC-:B------:R-:W-:Y:S01]  /*8130*/  FFMA.FTZ R5, R7, R73.reuse, -R138.reuse ;  /* 0x0000004907057223 */ /* 0x180fe2000001088a */
[----:B------:R-:W-:Y:S02]  /*8140*/  @!P1 VIADD R7, R139, 0x31c40 ;  /* 0x00031c408b079836 */ /* 0x000fe40000000000 */
[-CC-:B------:R-:W-:Y:S01]  /*8150*/  FFMA.FTZ R11, R11, R73.reuse, -R138.reuse ;  /* 0x000000490b0b7223 */ /* 0x180fe2000001088a */
[-CC-:B------:R-:W-:Y:S01]  /*8160*/  FFMA.FTZ R15, R15, R73.reuse, -R138.reuse ;  /* 0x000000490f0f7223 */ /* 0x180fe2000001088a */
        /* <DEDUP_REMOVED lines=33> */
[----:B------:R-:W-:Y:S01]  /*8380*/  FFMA.FTZ R87, R87, R73, -R138 ;  /* 0x0000004957577223 */ /* 0x000fe2000001088a */
[----:B------:R-:W-:-:S02]  /*8390*/  WARPGROUP.DEPBAR.LE gsb0, 0x0 ;  /* 0x00008000000079c5 */ /* 0x000fc40000010000 */
[----:B------:R-:W-:Y:S01]  /*83a0*/  WARPGROUP.ARRIVE ;  /* 0x00000000000079c5 */ /* 0x000fe20000000000 */
[----:B------:R-:W-:Y:S01]  /*83b0*/  MUFU.EX2 R129, R129 ;  /* 0x0000008100817308 */ /* 0x000fe20000000800 */
[-CC-:B------:R-:W-:Y:S01]  /*83c0*/  FFMA.FTZ R135, R135, R73.reuse, -R138.reuse ;  /* 0x0000004987877223 */ /* 0x180fe2000001088a */
[----:B------:R-:W-:-:S03]  /*83d0*/  FFMA.FTZ R136, R136, R73, -R138 ;  /* 0x0000004988887223 */ /* 0x000fc6000001088a */
[----:B------:R-:W-:Y:S01]  /*83e0*/  HGMMA.64x96x16.F32 R24, gdesc[UR28].tnspB, R24, gsb0 ;  /* 0x416000001c1879f0 */ /* 0x000fe20008000818 */
[----:B------:R-:W-:Y:S02]  /*83f0*/  UIADD3 UR28, UR7, 0xa80, URZ ;  /* 0x00000a80071c7890 */ /* 0x000fe4000fffe03f */
[----:B------:R-:W-:Y:S01]  /*8400*/  UIADD3 UR30, UR6, 0x1c0, URZ ;  /* 0x000001c0061e7890 */ /* 0x000fe2000fffe03f */
[----:B------:R-:W-:Y:S01]  /*8410*/  MUFU.EX2 R130, R130 ;  /* 0x0000008200827308 */ /* 0x000fe20000000800 */
[----:B------:R-:W-:Y:S01]  /*8420*/  UMOV UR29, 0xc0000010 ;  /* 0xc0000010001d7882 */ /* 0x000fe20000000000 */
[----:B------:R-:W-:-:S06]  /*8430*/  UMOV UR31, 0x80000020 ;  /* 0x80000020001f7882 */ /* 0x000fcc0000000000 */
        /* <DEDUP_REMOVED lines=15> */
[----:B------:R-:W-:Y:S01]  /*8530*/  HGMMA.64x96x16.F32 R24, gdesc[UR28].tnspB, R24, gsb0 ;  /* 0x416000001c1879f0 */ /* 0x000fe20008000818 */
[----:B------:R-:W-:Y:S02]  /*8540*/  UIADD3 UR28, UR7, 0xc00, URZ ;  /* 0x00000c00071c7890 */ /* 0x000fe4000fffe03f */
[----:B------:R-:W-:Y:S01]  /*8550*/  UIADD3 UR30, UR6, 0x200, URZ ;  /* 0x00000200061e7890 */ /* 0x000fe2000fffe03f */
[----:B------:R-:W-:Y:S01]  /*8560*/  UMOV UR29, 0xc0000010 ;  /* 0xc0000010001d7882 */ /* 0x000fe20000000000 */
[----:B------:R-:W-:Y:S02]  /*8570*/  UMOV UR31, 0x80000020 ;  /* 0x80000020001f7882 */ /* 0x000fe40000000000 */
        /* <DEDUP_REMOVED lines=15> */
[----:B------:R-:W-:Y:S07]  /*8670*/  HGMMA.64x96x16.F32 R24, gdesc[UR28].tnspB, R24, gsb0 ;  /* 0x416000001c1879f0 */ /* 0x000fee0008000818 */
[----:B------:R-:W-:Y:S08]  /*8680*/  MUFU.EX2 R135, R135 ;  /* 0x0000008700877308 */ /* 0x000ff00000000800 */
[----:B------:R-:W-:Y:S01]  /*8690*/  MUFU.EX2 R136, R136 ;  /* 0x0000008800887308 */ /* 0x000fe20000000800 */
[----:B------:R-:W-:-:S02]  /*86a0*/  WARPGROUP.DEPBAR.LE gsb0, 0x0 ;  /* 0x00008000000079c5 */ /* 0x000fc40000010000 */
[----:B------:R2:W-:Y:S06]  /*86b0*/  BAR.ARV R79, 0x100 ;  /* 0x0004004f0000751d */ /* 0x0005ec0000002000 */
[----:B------:R3:W-:Y:S01]  /*86c0*/  @!P1 SYNCS.ARRIVE.TRANS64.RED.A1T0 RZ, [R7+URZ], RZ ;  /* 0x000000ff07ff99a7 */ /* 0x0007e2000810043f */
[----:B-1----:R-:W-:Y:S01]  /*86d0*/  FMUL.FTZ R24, R24, R78 ;  /* 0x0000004e18187220 */ /* 0x002fe20000410000 */
[-CC-:B--2---:R-:W-:Y:S01]  /*86e0*/  FFMA.FTZ R79, R8, R73.reuse, -R138.reuse ;  /* 0x00000049084f7223 */ /* 0x184fe2000001088a */
[----:B0-----:R-:W-:Y:S01]  /*86f0*/  FMNMX.FTZ R8, R137, R140, !PT ;  /* 0x0000008c89087209 */ /* 0x001fe20007810000 */
[----:B------:R-:W-:Y:S01]  /*8700*/  FFMA.FTZ R137, R12, R73, -R138 ;  /* 0x000000490c897223 */ /* 0x000fe2000001088a */
[-C--:B------:R-:W-:Y:S01]  /*8710*/  FMUL.FTZ R25, R25, R78.reuse ;  /* 0x0000004e19197220 */ /* 0x080fe20000410000 */
[-C--:B------:R-:W-:Y:S01]  /*8720*/  FMUL.FTZ R28, R28, R78.reuse ;  /* 0x0000004e1c1c7220 */ /* 0x080fe20000410000 */
[----:B------:R-:W-:Y:S01]  /*8730*/  FMUL.FTZ R29, R29, R78 ;  /* 0x0000004e1d1d7220 */ /* 0x000fe20000410000 */
[----:B---3--:R-:W-:-:S02]  /*8740*/  IMAD.U32 R7, RZ, RZ, UR58 ;  /* 0x0000003aff077e24 */ /* 0x008fc4000f8e00ff */
[CC--:B------:R-:W-:Y:S01]  /*8750*/  FMUL.FTZ R140, R8.reuse, R73.reuse ;  /* 0x00000049088c7220 */ /* 0x0c0fe20000410000 */
[----:B------:R-:W-:Y:S01]  /*8760*/  FADD.FTZ R4, -R8, R4 ;  /* 0x0000000408047221 */ /* 0x000fe20000010100 */
[----:B------:R-:W0:Y:S01]  /*8770*/  MUFU.EX2 R79, R79 ;  /* 0x0000004f004f7308 */ /* 0x000e220000000800 */
[----:B------:R-:W-:Y:S01]  /*8780*/  UMOV UR58, UR39 ;  /* 0x00000027003a7c82 */ /* 0x000fe20008000000 */
[----:B------:R-:W-:Y:S01]  /*8790*/  @!P1 LEA R7, R7, UR36, 0x3 ;  /* 0x0000002407079c11 */ /* 0x000fe2000f8e18ff */
[-C--:B------:R-:W-:Y:S01]  /*87a0*/  FMUL.FTZ R4, R4, R73.reuse ;  /* 0x0000004904047220 */ /* 0x080fe20000410000 */
[-CC-:B------:R-:W-:Y:S01]  /*87b0*/  FFMA.FTZ R122, R122, R73.reuse, -R140.reuse ;  /* 0x000000497a7a7223 */ /* 0x180fe2000001088c */
[-CC-:B------:R-:W-:Y:S01]  /*87c0*/  FFMA.FTZ R114, R114, R73.reuse, -R140.reuse ;  /* 0x0000004972727223 */ /* 0x180fe2000001088c */
[-CC-:B------:R-:W-:Y:S01]  /*87d0*/  FFMA.FTZ R89, R89, R73.reuse, -R140.reuse ;  /* 0x0000004959597223 */ /* 0x180fe2000001088c */
[----:B------:R-:W-:Y:S01]  /*87e0*/  @!P1 VIADD R7, R7, 0x31c60 ;  /* 0x00031c6007079836 */ /* 0x000fe20000000000 */
[----:B------:R0:W-:Y:S01]  /*87f0*/  MUFU.EX2 R12, R4 ;  /* 0x00000004000c7308 */ /* 0x0001e20000000800 */
[-CC-:B------:R-:W-:Y:S01]  /*8800*/  FFMA.FTZ R90, R90, R73.reuse, -R140.reuse ;  /* 0x000000495a5a7223 */ /* 0x180fe2000001088c */
[-CC-:B------:R-:W-:Y:S01]  /*8810*/  FFMA.FTZ R98, R98, R73.reuse, -R140.reuse ;  /* 0x0000004962627223 */ /* 0x180fe2000001088c */
[-CC-:B------:R-:W-:Y:S01]  /*8820*/  FFMA.FTZ R91, R91, R73.reuse, -R140.reuse ;  /* 0x000000495b5b7223 */ /* 0x180fe2000001088c */
[----:B------:R-:W-:Y:S01]  /*8830*/  @!P1 PRMT R7, RZ, 0x654, R7 ;  /* 0x00000654ff079816 */ /* 0x000fe20000000007 */
[-CC-:B------:R-:W-:Y:S01]  /*8840*/  FFMA.FTZ R75, R75, R73.reuse, -R140.reuse ;  /* 0x000000494b4b7223 */ /* 0x180fe2000001088c */
[-CC-:B------:R-:W-:Y:S01]  /*8850*/  FFMA.FTZ R77, R77, R73.reuse, -R140.reuse ;  /* 0x000000494d4d7223 */ /* 0x180fe2000001088c */
[--C-:B------:R-:W-:Y:S01]  /*8860*/  FFMA.FTZ R82, R82, R73, -R140.reuse ;  /* 0x0000004952527223 */ /* 0x100fe2000001088c */
[----:B------:R1:W-:Y:S01]  /*8870*/  @!P1 SYNCS.ARRIVE.TRANS64.RED.A1T0 RZ, [R7+URZ], RZ ;  /* 0x000000ff07ff99a7 */ /* 0x0003e2000810043f */
[----:B------:R-:W2:Y:S01]  /*8880*/  MUFU.EX2 R137, R137 ;  /* 0x0000008900897308 */ /* 0x000ea20000000800 */
[----:B0-----:R-:W-:Y:S01]  /*8890*/  F2FP.F16.F32.PACK_AB R4, R79, R5 ;  /* 0x000000054f04723e */ /* 0x001fe200000000ff */
[-CC-:B------:R-:W-:Y:S01]  /*88a0*/  FFMA.FTZ R74, R74, R73.reuse, -R140.reuse ;  /* 0x000000494a4a7223 */ /* 0x180fe2000001088c */
[-CC-:B------:R-:W-:Y:S01]  /*88b0*/  FFMA.FTZ R76, R76, R73.reuse, -R140.reuse ;  /* 0x000000494c4c7223 */ /* 0x180fe2000001088c */
[-C--:B------:R-:W-:Y:S01]  /*88c0*/  FMUL.FTZ R32, R32, R78.reuse ;  /* 0x0000004e20207220 */ /* 0x080fe20000410000 */
[-C--:B------:R-:W-:Y:S01]  /*88d0*/  FMUL.FTZ R33, R33, R78.reuse ;  /* 0x0000004e21217220 */ /* 0x080fe20000410000 */
[----:B------:R-:W-:Y:S01]  /*88e0*/  FMUL.FTZ R36, R36, R78 ;  /* 0x0000004e24247220 */ /* 0x000fe20000410000 */
[-CC-:B-1----:R-:W-:Y:S01]  /*88f0*/  FFMA.FTZ R7, R9, R73.reuse, -R140.reuse ;  /* 0x0000004909077223 */ /* 0x182fe2000001088c */
[-CC-:B------:R-:W-:Y:S01]  /*8900*/  FFMA.FTZ R9, R10, R73.reuse, -R140.reuse ;  /* 0x000000490a097223 */ /* 0x180fe2000001088c */
[-CC-:B------:R-:W-:Y:S01]  /*8910*/  FFMA.FTZ R10, R13, R73.reuse, -R140.reuse ;  /* 0x000000490d0a7223 */ /* 0x180fe2000001088c */
[-C--:B------:R-:W-:Y:S01]  /*8920*/  FFMA.FTZ R13, R14, R73.reuse, -R140 ;  /* 0x000000490e0d7223 */ /* 0x080fe2000001088c */
[----:B------:R-:W-:Y:S01]  /*8930*/  FFMA.FTZ R14, R78, R6, R5 ;  /* 0x000000064e0e7223 */ /* 0x000fe20000010005 */
[----:B------:R-:W-:Y:S01]  /*8940*/  MUFU.EX2 R122, R122 ;  /* 0x0000007a007a7308 */ /* 0x000fe20000000800 */
[-C--:B------:R-:W-:Y:S01]  /*8950*/  FMUL.FTZ R37, R37, R78.reuse ;  /* 0x0000004e25257220 */ /* 0x080fe20000410000 */
[-C--:B------:R-:W-:Y:S01]  /*8960*/  FMUL.FTZ R40, R40, R78.reuse ;  /* 0x0000004e28287220 */ /* 0x080fe20000410000 */
[----:B------:R-:W-:Y:S01]  /*8970*/  FADD.FTZ R14, R79, R14 ;  /* 0x0000000e4f0e7221 */ /* 0x000fe20000010000 */
[----:B------:R-:W-:Y:S01]  /*8980*/  FFMA.FTZ R79, R83, R73, -R140 ;  /* 0x00000049534f7223 */ /* 0x000fe2000001088c */
[----:B--2---:R-:W-:Y:S01]  /*8990*/  F2FP.F16.F32.PACK_AB R6, R137, R11 ;  /* 0x0000000b8906723e */ /* 0x004fe200000000ff */
[-C--:B------:R-:W-:Y:S01]  /*89a0*/  FMUL.FTZ R41, R41, R78.reuse ;  /* 0x0000004e29297220 */ /* 0x080fe20000410000 */
[----:B------:R-:W-:Y:S01]  /*89b0*/  FADD.FTZ R14, R11, R14 ;  /* 0x0000000e0b0e7221 */ /* 0x000fe20000010000 */
[----:B------:R-:W0:Y:S01]  /*89c0*/  MUFU.EX2 R7, R7 ;  /* 0x0000000700077308 */ /* 0x000e220000000800 */
[-CC-:B------:R-:W-:Y:S01]  /*89d0*/  FFMA.FTZ R11, R88, R73.reuse, -R140.reuse ;  /* 0x00000049580b7223 */ /* 0x180fe2000001088c */
[-C--:B------:R-:W-:Y:S01]  /*89e0*/  FFMA.FTZ R88, R80, R73.reuse, -R140 ;  /* 0x0000004950587223 */ /* 0x080fe2000001088c */
[----:B------:R-:W-:Y:S01]  /*89f0*/  FADD.FTZ R137, R137, R14 ;  /* 0x0000000e89897221 */ /* 0x000fe20000010000 */
[-CC-:B------:R-:W-:Y:S01]  /*8a00*/  FFMA.FTZ R80, R81, R73.reuse, -R140.reuse ;  /* 0x0000004951507223 */ /* 0x180fe2000001088c */
[--C-:B------:R-:W-:Y:S01]  /*8a10*/  FFMA.FTZ R14, R99, R73, -R140.reuse ;  /* 0x00000049630e7223 */ /* 0x100fe2000001088c */
[-C--:B------:R-:W-:Y:S01]  /*8a20*/  FMUL.FTZ R44, R44, R78.reuse ;  /* 0x0000004e2c2c7220 */ /* 0x080fe20000410000 */
[----:B------:R-:W-:Y:S01]  /*8a30*/  FADD.FTZ R137, R15, R137 ;  /* 0x000000890f897221 */ /* 0x000fe20000010000 */
[----:B------:R-:W1:Y:S01]  /*8a40*/  MUFU.EX2 R9, R9 ;  /* 0x0000000900097308 */ /* 0x000e620000000800 */
        /* <DEDUP_REMOVED lines=8> */
[----:B0-----:R-:W-:Y:S01]  /*8ad0*/  FFMA.FTZ R3, R12, R3, R7 ;  /* 0x000000030c037223 */ /* 0x001fe20000010007 */
[-C--:B------:R-:W-:Y:S01]  /*8ae0*/  FMUL.FTZ R60, R60, R78.reuse ;  /* 0x0000004e3c3c7220 */ /* 0x080fe20000410000 */
[-C--:B------:R-:W-:Y:S01]  /*8af0*/  FMUL.FTZ R61, R61, R78.reuse ;  /* 0x0000004e3d3d7220 */ /* 0x080fe20000410000 */
[-C--:B------:R-:W-:Y:S01]  /*8b00*/  FMUL.FTZ R64, R64, R78.reuse ;  /* 0x0000004e40407220 */ /* 0x080fe20000410000 */
[-C--:B------:R-:W-:Y:S01]  /*8b10*/  FMUL.FTZ R65, R65, R78.reuse ;  /* 0x0000004e41417220 */ /* 0x080fe20000410000 */
[-C--:B------:R-:W-:Y:S01]  /*8b20*/  FMUL.FTZ R68, R68, R78.reuse ;  /* 0x0000004e44447220 */ /* 0x080fe20000410000 */
[----:B------:R-:W-:Y:S01]  /*8b30*/  FMUL.FTZ R69, R69, R78 ;  /* 0x0000004e45457220 */ /* 0x000fe20000410000 */
[----:B------:R-:W0:Y:S01]  /*8b40*/  MUFU.EX2 R13, R13 ;  /* 0x0000000d000d7308 */ /* 0x000e220000000800 */
[C---:B-1----:R-:W-:Y:S01]  /*8b50*/  F2FP.F16.F32.PACK_AB R5, R9.reuse, R7 ;  /* 0x000000070905723e */ /* 0x042fe200000000ff */
[----:B------:R-:W-:Y:S01]  /*8b60*/  FADD.FTZ R9, R9, R3 ;  /* 0x0000000309097221 */ /* 0x000fe20000010000 */
[-CC-:B------:R-:W-:Y:S01]  /*8b70*/  FFMA.FTZ R3, R109, R73.reuse, -R140.reuse ;  /* 0x000000496d037223 */ /* 0x180fe2000001088c */
        /* <DEDUP_REMOVED lines=11> */
[----:B------:R-:W-:Y:S01]  /*8c30*/  FMUL.FTZ R46, R46, R12 ;  /* 0x0000000c2e2e7220 */ /* 0x000fe20000410000 */
[----:B------:R-:W-:Y:S01]  /*8c40*/  MUFU.EX2 R3, R3 ;  /* 0x0000000300037308 */ /* 0x000fe20000000800 */
[----:B0-----:R-:W-:Y:S01]  /*8c50*/  F2FP.F16.F32.PACK_AB R7, R13, R10 ;  /* 0x0000000a0d07723e */ /* 0x001fe200000000ff */
[-C--:B------:R-:W-:Y:S01]  /*8c60*/  FMUL.FTZ R47, R47, R12.reuse ;  /* 0x0000000c2f2f7220 */ /* 0x080fe20000410000 */
[-C--:B------:R-:W-:Y:S01]  /*8c70*/  FMUL.FTZ R50, R50, R12.reuse ;  /* 0x0000000c32327220 */ /* 0x080fe20000410000 */
[-C--:B------:R-:W-:Y:S01]  /*8c80*/  FMUL.FTZ R51, R51, R12.reuse ;  /* 0x0000000c33337220 */ /* 0x080fe20000410000 */
[-C--:B------:R-:W-:Y:S01]  /*8c90*/  FMUL.FTZ R54, R54, R12.reuse ;  /* 0x0000000c36367220 */ /* 0x080fe20000410000 */
[----:B------:R0:W-:Y:S01]  /*8ca0*/  STSM.16.M88.4 [R2+0x24300], R4 ;  /* 0x0243000402007844 */ /* 0x0001e20000000200 */
        /* <DEDUP_REMOVED lines=10> */
[----:B------:R-:W-:Y:S01]  /*8d50*/  FMUL.FTZ R71, R71, R12 ;  /* 0x0000000c47477220 */ /* 0x000fe20000410000 */
[-CC-:B0-----:R-:W-:Y:S01]  /*8d60*/  FFMA.FTZ R5, R21, R73.reuse, -R140.reuse ;  /* 0x0000004915057223 */ /* 0x181fe2000001088c */
[-CC-:B------:R-:W-:Y:S01]  /*8d70*/  FFMA.FTZ R6, R128, R73.reuse, -R140.reuse ;  /* 0x0000004980067223 */ /* 0x180fe2000001088c */
[-CC-:B------:R-:W-:Y:S01]  /*8d80*/  FFMA.FTZ R7, R131, R73.reuse, -R140.reuse ;  /* 0x0000004983077223 */ /* 0x180fe2000001088c */
[-CC-:B------:R-:W-:Y:S01]  /*8d90*/  FFMA.FTZ R128, R132, R73.reuse, -R140.reuse ;  /* 0x0000004984807223 */ /* 0x180fe2000001088c */
[----:B------:R-:W-:Y:S01]  /*8da0*/  FADD.FTZ R4, R10, R9 ;  /* 0x000000090a047221 */ /* 0x000fe20000010000 */
[-CC-:B------:R-:W-:Y:S01]  /*8db0*/  FFMA.FTZ R131, R123, R73.reuse, -R140.reuse ;  /* 0x000000497b837223 */ /* 0x180fe2000001088c */
[----:B------:R-:W0:Y:S01]  /*8dc0*/  MUFU.EX2 R5, R5 ;  /* 0x0000000500057308 */ /* 0x000e220000000800 */
[-C--:B------:R-:W-:Y:S01]  /*8dd0*/  FFMA.FTZ R9, R96, R73.reuse, -R140 ;  /* 0x0000004960097223 */ /* 0x080fe2000001088c */
[----:B------:R-:W-:Y:S01]  /*8de0*/  FADD.FTZ R4, R13, R4 ;  /* 0x000000040d047221 */ /* 0x000fe20000010000 */
        /* <DEDUP_REMOVED lines=9> */
[----:B------:R-:W-:-:S04]  /*8e80*/  FFMA.FTZ R107, R108, R73, -R140 ;  /* 0x000000496c6b7223 */ /* 0x000fc8000001088c */
[----:B------:R-:W2:Y:S01]  /*8e90*/  MUFU.EX2 R7, R7 ;  /* 0x0000000700077308 */ /* 0x000ea20000000800 */
[----:B0-----:R-:W-:Y:S01]  /*8ea0*/  FADD.FTZ R81, R5, R4 ;  /* 0x0000000405517221 */ /* 0x001fe20000010000 */
[----:B------:R-:W-:-:S06]  /*8eb0*/  FADD.FTZ R4, R20, R137 ;  /* 0x0000008914047221 */ /* 0x000fcc0000010000 */
[----:B------:R-:W0:Y:S01]  /*8ec0*/  MUFU.EX2 R128, R128 ;  /* 0x0000008000807308 */ /* 0x000e220000000800 */
[C---:B-1----:R-:W-:Y:S01]  /*8ed0*/  FADD.FTZ R96, R6.reuse, R81 ;  /* 0x0000005106607221 */ /* 0x042fe20000010000 */
[----:B------:R-:W-:Y:S01]  /*8ee0*/  FADD.FTZ R81, R129, R4 ;  /* 0x0000000481517221 */ /* 0x000fe20000010000 */
[----:B------:R-:W-:Y:S02]  /*8ef0*/  F2FP.F16.F32.PACK_AB R5, R6, R5 ;  /* 0x000000050605723e */ /* 0x000fe400000000ff */
[C---:B------:R-:W-:Y:S01]  /*8f00*/  F2FP.F16.F32.PACK_AB R6, R130.reuse, R129 ;  /* 0x000000818206723e */ /* 0x040fe200000000ff */
[----:B------:R-:W-:Y:S02]  /*8f10*/  FADD.FTZ R97, R130, R81 ;  /* 0x0000005182617221 */ /* 0x000fe40000010000 */
[----:B------:R-:W1:Y:S01]  /*8f20*/  MUFU.EX2 R131, R131 ;  /* 0x0000008300837308 */ /* 0x000e620000000800 */
[----:B--2---:R-:W-:Y:S01]  /*8f30*/  FADD.FTZ R83, R7, R96 ;  /* 0x0000006007537221 */ /* 0x004fe20000010000 */
[----:B------:R-:W-:Y:S01]  /*8f40*/  FADD.FTZ R4, R120, R97 ;  /* 0x0000006178047221 */ /* 0x000fe20000010000 */
[----:B------:R-:W-:-:S05]  /*8f50*/  F2FP.F16.F32.PACK_AB R120, R121, R120 ;  /* 0x000000787978723e */ /* 0x000fca00000000ff */
[----:B------:R-:W2:Y:S01]  /*8f60*/  MUFU.EX2 R123, R123 ;  /* 0x0000007b007b7308 */ /* 0x000ea20000000800 */
[C---:B0-----:R-:W-:Y:S01]  /*8f70*/  FADD.FTZ R83, R128.reuse, R83 ;  /* 0x0000005380537221 */ /* 0x041fe20000010000 */
[----:B------:R-:W-:-:S03]  /*8f80*/  F2FP.F16.F32.PACK_AB R7, R128, R7 ;  /* 0x000000078007723e */ /* 0x000fc600000000ff */
[----:B------:R-:W-:Y:S01]  /*8f90*/  FADD.FTZ R96, R122, R83 ;  /* 0x000000537a607221 */ /* 0x000fe20000010000 */
[----:B------:R-:W-:Y:S02]  /*8fa0*/  FADD.FTZ R83, R121, R4 ;  /* 0x0000000479537221 */ /* 0x000fe40000010000 */
[----:B------:R-:W0:Y:S01]  /*8fb0*/  MUFU.EX2 R126, R126 ;  /* 0x0000007e007e7308 */ /* 0x000e220000000800 */
[C---:B-1----:R-:W-:Y:S01]  /*8fc0*/  FADD.FTZ R96, R131.reuse, R96 ;  /* 0x0000006083607221 */ /* 0x042fe20000010000 */
[----:B------:R-:W-:Y:S01]  /*8fd0*/  FADD.FTZ R4, R124, R83 ;  /* 0x000000537c047221 */ /* 0x000fe20000010000 */
[----:B------:R-:W-:Y:S02]  /*8fe0*/  F2FP.F16.F32.PACK_AB R121, R131, R122 ;  /* 0x0000007a8379723e */ /* 0x000fe400000000ff */
[C---:B------:R-:W-:Y:S01]  /*8ff0*/  F2FP.F16.F32.PACK_AB R122, R125.reuse, R124 ;  /* 0x0000007c7d7a723e */ /* 0x040fe200000000ff */
[----:B------:R-:W-:Y:S01]  /*9000*/  FADD.FTZ R97, R125, R4 ;  /* 0x000000047d617221 */ /* 0x000fe20000010000 */
[----:B------:R-:W-:Y:S01]  /*9010*/  F2FP.F16.F32.PACK_AB R4, R20, R15 ;  /* 0x0000000f1404723e */ /* 0x000fe200000000ff */
[----:B------:R-:W1:Y:S01]  /*9020*/  MUFU.EX2 R127, R127 ;  /* 0x0000007f007f7308 */ /* 0x000e620000000800 */
[----:B--2---:R-:W-:Y:S01]  /*9030*/  FADD.FTZ R83, R123, R96 ;  /* 0x000000607b537221 */ /* 0x004fe20000010000 */
[----:B------:R-:W-:Y:S01]  /*9040*/  FADD.FTZ R96, R112, R97 ;  /* 0x0000006170607221 */ /* 0x000fe20000010000 */
[C---:B------:R-:W-:Y:S01]  /*9050*/  F2FP.F16.F32.PACK_AB R112, R113.reuse, R112 ;  /* 0x000000707170723e */ /* 0x040fe200000000ff */
[----:B------:R2:W-:Y:S02]  /*9060*/  STSM.16.M88.4 [R2+0x25b00], R4 ;  /* 0x025b000402007844 */ /* 0x0005e40000000200 */
[----:B------:R-:W-:-:S02]  /*9070*/  FADD.FTZ R15, R113, R96 ;  /* 0x00000060710f7221 */ /* 0x000fc40000010000 */
[----:B------:R-:W3:Y:S01]  /*9080*/  MUFU.EX2 R115, R115 ;  /* 0x0000007300737308 */ /* 0x000ee20000000800 */
[----:B0-----:R-:W-:Y:S01]  /*9090*/  FADD.FTZ R99, R126, R83 ;  /* 0x000000537e637221 */ /* 0x001fe20000010000 */
[----:B------:R-:W-:Y:S01]  /*90a0*/  FADD.FTZ R96, R116, R15 ;  /* 0x0000000f74607221 */ /* 0x000fe20000010000 */
[----:B------:R-:W-:Y:S02]  /*90b0*/  F2FP.F16.F32.PACK_AB R123, R126, R123 ;  /* 0x0000007b7e7b723e */ /* 0x000fe400000000ff */
[----:B------:R-:W-:-:S03]  /*90c0*/  FADD.FTZ R20, R114, R99 ;  /* 0x0000006372147221 */ /* 0x000fc60000010000 */
[----:B------:R-:W0:Y:S01]  /*90d0*/  MUFU.EX2 R118, R118 ;  /* 0x0000007600767308 */ /* 0x000e220000000800 */
[C---:B-1----:R-:W-:Y:S01]  /*90e0*/  FADD.FTZ R20, R127.reuse, R20 ;  /* 0x000000147f147221 */ /* 0x042fe20000010000 */
[----:B------:R-:W-:Y:S01]  /*90f0*/  F2FP.F16.F32.PACK_AB R113, R127, R114 ;  /* 0x000000727f71723e */ /* 0x000fe200000000ff */
[----:B------:R-:W-:Y:S01]  /*9100*/  STSM.16.M88.4 [R2+0x27300], R120 ;  /* 0x0273007802007844 */ /* 0x000fe20000000200 */
[----:B------:R-:W-:-:S04]  /*9110*/  F2FP.F16.F32.PACK_AB R114, R117, R116 ;  /* 0x000000747572723e */ /* 0x000fc800000000ff */
[----:B------:R-:W1:Y:S01]  /*9120*/  MUFU.EX2 R21, R21 ;  /* 0x0000001500157308 */ /* 0x000e620000000800 */
[----:B---3--:R-:W-:-:S07]  /*9130*/  FADD.FTZ R15, R115, R20 ;  /* 0x00000014730f7221 */ /* 0x008fce0000010000 */
[----:B------:R-:W3:Y:S01]  /*9140*/  MUFU.EX2 R106, R106 ;  /* 0x0000006a006a7308 */ /* 0x000ee20000000800 */
[C---:B0-----:R-:W-:Y:S01]  /*9150*/  FADD.FTZ R20, R118.reuse, R15 ;  /* 0x0000000f76147221 */ /* 0x041fe20000010000 */
[----:B------:R-:W-:-:S05]  /*9160*/  F2FP.F16.F32.PACK_AB R115, R118, R115 ;  /* 0x000000737673723e */ /* 0x000fca00000000ff */
[----:B------:R-:W-:Y:S01]  /*9170*/  STSM.16.M88.4 [R2+0x28b00], R112 ;  /* 0x028b007002007844 */ /* 0x000fe20000000200 */
[----:B------:R-:W-:Y:S01]  /*9180*/  MUFU.EX2 R81, R11 ;  /* 0x0000000b00517308 */ /* 0x000fe20000000800 */
[----:B-1----:R-:W-:-:S07]  /*9190*/  FADD.FTZ R15, R21, R20 ;  /* 0x00000014150f7221 */ /* 0x002fce0000010000 */
[----:B------:R0:W-:Y:S01]  /*91a0*/  MUFU.EX2 R11, R89 ;  /* 0x00000059000b7308 */ /* 0x0001e20000000800 */
[----:B---3--:R-:W-:-:S07]  /*91b0*/  FADD.FTZ R20, R106, R15 ;  /* 0x0000000f6a147221 */ /* 0x008fce0000010000 */
[----:B------:R-:W1:Y:S01]  /*91c0*/  MUFU.EX2 R107, R107 ;  /* 0x0000006b006b7308 */ /* 0x000e620000000800 */
[----:B0-----:R-:W-:-:S07]  /*91d0*/  FADD.FTZ R89, R117, R96 ;  /* 0x0000006075597221 */ /* 0x001fce0000010000 */
[----:B------:R0:W-:Y:S08]  /*91e0*/  MUFU.EX2 R83, R90 ;  /* 0x0000005a00537308 */ /* 0x0001f00000000800 */
[----:B------:R-:W3:Y:S01]  /*91f0*/  MUFU.EX2 R9, R9 ;  /* 0x0000000900097308 */ /* 0x000ee20000000800 */
[----:B0-----:R-:W-:Y:S01]  /*9200*/  FADD.FTZ R90, R104, R89 ;  /* 0x00000059685a7221 */ /* 0x001fe20000010000 */
[----:B-1----:R-:W-:Y:S01]  /*9210*/  FADD.FTZ R20, R107, R20 ;  /* 0x000000146b147221 */ /* 0x002fe20000010000 */
[----:B------:R-:W-:-:S02]  /*9220*/  F2FP.F16.F32.PACK_AB R107, R3, R107 ;  /* 0x0000006b036b723e */ /* 0x000fc400000000ff */
[C---:B------:R-:W-:Y:S01]  /*9230*/  FADD.FTZ R90, R105.reuse, R90 ;  /* 0x0000005a695a7221 */ /* 0x040fe20000010000 */
[----:B------:R-:W-:Y:S02]  /*9240*/  F2FP.F16.F32.PACK_AB R104, R105, R104 ;  /* 0x000000686968723e */ /* 0x000fe400000000ff */
[----:B------:R-:W0:Y:S01]  /*9250*/  MUFU.EX2 R10, R10 ;  /* 0x0000000a000a7308 */ /* 0x000e220000000800 */
[----:B------:R-:W-:Y:S01]  /*9260*/  FADD.FTZ R89, R133, R90 ;  /* 0x0000005a85597221 */ /* 0x000fe20000010000 */
[----:B------:R-:W-:Y:S01]  /*9270*/  FADD.FTZ R90, R3, R20 ;  /* 0x00000014035a7221 */ /* 0x000fe20000010000 */
[----:B------:R-:W-:Y:S02]  /*9280*/  F2FP.F16.F32.PACK_AB R105, R106, R21 ;  /* 0x000000156a69723e */ /* 0x000fe400000000ff */
[C---:B------:R-:W-:Y:S01]  /*9290*/  FADD.FTZ R89, R134.reuse, R89 ;  /* 0x0000005986597221 */ /* 0x040fe20000010000 */
[----:B------:R-:W-:Y:S02]  /*92a0*/  F2FP.F16.F32.PACK_AB R106, R134, R133 ;  /* 0x00000085866a723e */ /* 0x000fe400000000ff */
[----:B------:R-:W1:Y:S01]  /*92b0*/  MUFU.EX2 R13, R98 ;  /* 0x00000062000d7308 */ /* 0x000e620000000800 */
[----:B------:R-:W-:Y:S01]  /*92c0*/  FADD.FTZ R96, R110, R89 ;  /* 0x000000596e607221 */ /* 0x000fe20000010000 */
[----:B---3--:R-:W-:Y:S01]  /*92d0*/  FADD.FTZ R89, R9, R90 ;  /* 0x0000005a09597221 */ /* 0x008fe20000010000 */
[----:B------:R-:W-:Y:S02]  /*92e0*/  STSM.16.M88.4 [R2+0x2a300], R104 ;  /* 0x02a3006802007844 */ /* 0x000fe40000000200 */
[----:B------:R-:W-:-:S03]  /*92f0*/  FADD.FTZ R97, R111, R96 ;  /* 0x000000606f617221 */ /* 0x000fc60000010000 */
[----:B------:R0:W-:Y:S01]  /*9300*/  MUFU.EX2 R15, R80 ;  /* 0x00000050000f7308 */ /* 0x0001e20000000800 */
[----:B------:R-:W-:-:S04]  /*9310*/  FADD.FTZ R90, R100, R97 ;  /* 0x00000061645a7221 */ /* 0x000fc80000010000 */
[----:B--2---:R-:W-:-:S03]  /*9320*/  FADD.FTZ R5, R101, R90 ;  /* 0x0000005a65057221 */ /* 0x004fc60000010000 */
[----:B------:R-:W2:Y:S01]  /*9330*/  MUFU.EX2 R88, R88 ;  /* 0x0000005800587308 */ /* 0x000ea20000000800 */
[----:B------:R-:W-:Y:S01]  /*9340*/  FADD.FTZ R6, R102, R5 ;  /* 0x0000000566067221 */ /* 0x000fe20000010000 */
[C---:B0-----:R-:W-:Y:S01]  /*9350*/  FADD.FTZ R80, R10.reuse, R89 ;  /* 0x000000590a507221 */ /* 0x041fe20000010000 */
[----:B------:R-:W-:Y:S02]  /*9360*/  F2FP.F16.F32.PACK_AB R5, R10, R9 ;  /* 0x000000090a05723e */ /* 0x000fe400000000ff */
[----:B------:R-:W-:Y:S01]  /*9370*/  FADD.FTZ R3, R103, R6 ;  /* 0x0000000667037221 */ /* 0x000fe20000010000 */
[----:B-1----:R-:W-:Y:S01]  /*9380*/  FADD.FTZ R89, R13, R80 ;  /* 0x000000500d597221 */ /* 0x002fe20000010000 */
        /* <DEDUP_REMOVED lines=10> */
[C---:B------:R-:W-:Y:S01]  /*9430*/  FADD.FTZ R80, R11.reuse, R80 ;  /* 0x000000500b507221 */ /* 0x040fe20000010000 */
[----:B------:R-:W-:Y:S01]  /*9440*/  F2FP.F16.F32.PACK_AB R81, R11, R81 ;  /* 0x000000510b51723e */ /* 0x000fe200000000ff */
[----:B------:R3:W-:Y:S01]  /*9450*/  STSM.16.M88.4 [R2+0x2bb00], R4 ;  /* 0x02bb000402007844 */ /* 0x0007e20000000200 */
[----:B------:R-:W-:Y:S01]  /*9460*/  FADD.FTZ R3, R95, R10 ;  /* 0x0000000a5f037221 */ /* 0x000fe20000010000 */
[----:B------:R-:W-:Y:S01]  /*9470*/  FADD.FTZ R80, R83, R80 ;  /* 0x0000005053507221 */ /* 0x000fe20000010000 */
[----:B0-----:R-:W-:Y:S01]  /*9480*/  F2FP.F16.F32.PACK_AB R82, R93, R92 ;  /* 0x0000005c5d52723e */ /* 0x001fe200000000ff */
[----:B------:R-:W-:Y:S01]  /*9490*/  MUFU.EX2 R21, R74 ;  /* 0x0000004a00157308 */ /* 0x000fe20000000800 */
[----:B------:R-:W-:Y:S01]  /*94a0*/  FADD.FTZ R10, R84, R3 ;  /* 0x00000003540a7221 */ /* 0x000fe20000010000 */
[----:B------:R-:W-:Y:S01]  /*94b0*/  FADD.FTZ R9, R91, R80 ;  /* 0x000000505b097221 */ /* 0x000fe20000010000 */
[----:B------:R-:W-:-:S02]  /*94c0*/  F2FP.F16.F32.PACK_AB R80, R103, R102 ;  /* 0x000000666750723e */ /* 0x000fc400000000ff */
[----:B------:R-:W-:Y:S01]  /*94d0*/  FADD.FTZ R3, R85, R10 ;  /* 0x0000000a55037221 */ /* 0x000fe20000010000 */
[----:B------:R-:W-:Y:S01]  /*94e0*/  F2FP.F16.F32.PACK_AB R83, R91, R83 ;  /* 0x000000535b53723e */ /* 0x000fe200000000ff */
[----:B--2---:R-:W-:Y:S01]  /*94f0*/  FADD.FTZ R14, R88, R9 ;  /* 0x00000009580e7221 */ /* 0x004fe20000010000 */
[----:B------:R-:W0:Y:S01]  /*9500*/  MUFU.EX2 R75, R75 ;  /* 0x0000004b004b7308 */ /* 0x000e220000000800 */
[----:B------:R-:W-:Y:S02]  /*9510*/  FADD.FTZ R10, R86, R3 ;  /* 0x00000003560a7221 */ /* 0x000fe40000010000 */
[----:B------:R-:W-:Y:S01]  /*9520*/  STSM.16.M88.4 [R2+0x2d300], R80 ;  /* 0x02d3005002007844 */ /* 0x000fe20000000200 */
[----:B---3--:R-:W-:Y:S01]  /*9530*/  F2FP.F16.F32.PACK_AB R6, R85, R84 ;  /* 0x000000545506723e */ /* 0x008fe200000000ff */
[----:B------:R-:W-:Y:S01]  /*9540*/  FADD.FTZ R10, R87, R10 ;  /* 0x0000000a570a7221 */ /* 0x000fe20000010000 */
[----:B------:R-:W-:Y:S01]  /*9550*/  F2FP.F16.F32.PACK_AB R4, R95, R94 ;  /* 0x0000005e5f04723e */ /* 0x000fe200000000ff */
[C---:B------:R-:W-:Y:S01]  /*9560*/  FADD.FTZ R9, R15.reuse, R14 ;  /* 0x0000000e0f097221 */ /* 0x040fe20000010000 */
[----:B------:R-:W2:Y:S01]  /*9570*/  MUFU.EX2 R13, R76 ;  /* 0x0000004c000d7308 */ /* 0x000ea20000000800 */
[----:B------:R-:W-:-:S02]  /*9580*/  F2FP.F16.F32.PACK_AB R5, R15, R88 ;  /* 0x000000580f05723e */ /* 0x000fc400000000ff */
[----:B-1----:R-:W-:Y:S01]  /*9590*/  F2FP.F16.F32.PACK_AB R7, R79, R20 ;  /* 0x000000144f07723e */ /* 0x002fe200000000ff */
[----:B------:R-:W-:Y:S01]  /*95a0*/  FADD.FTZ R14, R20, R9 ;  /* 0x00000009140e7221 */ /* 0x000fe20000010000 */
[----:B------:R-:W-:Y:S02]  /*95b0*/  F2FP.F16.F32.PACK_AB R84, R87, R86 ;  /* 0x000000565754723e */ /* 0x000fe400000000ff */
[----:B------:R-:W-:Y:S01]  /*95c0*/  F2FP.F16.F32.PACK_AB R86, R136, R135 ;  /* 0x000000878856723e */ /* 0x000fe200000000ff */
[----:B------:R-:W1:Y:S01]  /*95d0*/  MUFU.EX2 R77, R77 ;  /* 0x0000004d004d7308 */ /* 0x000e620000000800 */
[----:B0-----:R-:W-:Y:S01]  /*95e0*/  F2FP.F16.F32.PACK_AB R85, R75, R21 ;  /* 0x000000154b55723e */ /* 0x001fe200000000ff */
[----:B------:R0:W-:Y:S01]  /*95f0*/  STSM.16.M88.4 [R2+0x2eb00], R4 ;  /* 0x02eb000402007844 */ /* 0x0001e20000000200 */
[----:B------:R-:W-:Y:S01]  /*9600*/  FADD.FTZ R14, R79, R14 ;  /* 0x0000000e4f0e7221 */ /* 0x000fe20000010000 */
[----:B------:R-:W-:-:S03]  /*9610*/  FADD.FTZ R135, R135, R10 ;  /* 0x0000000a87877221 */ /* 0x000fc60000010000 */
[----:B------:R-:W-:-:S04]  /*9620*/  FADD.FTZ R14, R21, R14 ;  /* 0x0000000e150e7221 */ /* 0x000fc80000010000 */
[----:B------:R-:W-:-:S04]  /*9630*/  FADD.FTZ R14, R75, R14 ;  /* 0x0000000e4b0e7221 */ /* 0x000fc80000010000 */
[----:B--2---:R-:W-:Y:S01]  /*9640*/  FADD.FTZ R14, R13, R14 ;  /* 0x0000000e0d0e7221 */ /* 0x004fe20000010000 */
[C---:B-1----:R-:W-:Y:S01]  /*9650*/  F2FP.F16.F32.PACK_AB R87, R77.reuse, R13 ;  /* 0x0000000d4d57723e */ /* 0x042fe200000000ff */
[----:B0-----:R-:W-:Y:S02]  /*9660*/  FADD.FTZ R6, R136, R135 ;  /* 0x0000008788067221 */ /* 0x001fe40000010000 */
[----:B------:R-:W-:Y:S01]  /*9670*/  FADD.FTZ R3, R77, R14 ;  /* 0x0000000e4d037221 */ /* 0x000fe20000010000 */
[----:B------:R-:W-:Y:S01]  /*9680*/  IMAD.MOV.U32 R7, RZ, RZ, R16 ;  /* 0x000000ffff077224 */ /* 0x000fe200078e0010 */
[----:B------:R0:W-:Y:S01]  /*9690*/  STSM.16.M88.4 [R2+0x30300], R84 ;  /* 0x0303005402007844 */ /* 0x0001e20000000200 */
[----:B------:R-:W-:Y:S02]  /*96a0*/  IMAD.MOV.U32 R4, RZ, RZ, R8 ;  /* 0x000000ffff047224 */ /* 0x000fe400078e0008 */
[----:B------:R-:W-:Y:S01]  /*96b0*/  IMAD.MOV.U32 R5, RZ, RZ, R72 ;  /* 0x000000ffff057224 */ /* 0x000fe200078e0048 */
[----:B------:R-:W-:Y:S01]  /*96c0*/  @!PT LDS RZ, [RZ] ;  /* 0x00000000fffff984 */ /* 0x000fe20000000800 */
[----:B------:R-:W-:Y:S01]  /*96d0*/  @!PT LDS RZ, [RZ] ;  /* 0x00000000fffff984 */ /* 0x000fe20000000800 */
[----:B------:R-:W-:Y:S01]  /*96e0*/  @!PT LDS RZ, [RZ] ;  /* 0x00000000fffff984 */ /* 0x000fe20000000800 */
[----:B------:R-:W-:Y:S01]  /*96f0*/  @!PT LDS RZ, [RZ] ;  /* 0x00000000fffff984 */ /* 0x000fe20000000800 */
[----:B------:R1:W-:Y:S06]  /*9700*/  MEMBAR.ALL.CTA ;  /* 0x0000000000007992 */ /* 0x0003ec0000008000 */
[----:B-1----:R-:W1:Y:S02]  /*9710*/  FENCE.VIEW.ASYNC.S ;  /* 0x00000000000073c6 */ /* 0x002e640000000000 */
[----:B-1----:R-:W-:Y:S01]  /*9720*/  NOP ;  /* 0x0000000000007918 */ /* 0x002fe20000000000 */
[----:B------:R-:W-:Y:S05]  /*9730*/  @P2 BRA `(.L_x_10108) ;  /* 0xffffffc000082947 */ /* 0x000fea000383ffff */
.L_x_10099:
[----:B------:R-:W-:Y:S06]  /*9740*/  BAR.ARV 0x8, 0x200 ;  /* 0x0208000000007b1d */ /* 0x000fec0000002000 */
[----:B------:R-:W-:Y:S05]  /*9750*/  @!P0 BRA `(.L_x_10109) ;  /* 0x0000000000048947 */ /* 0x000fea0003800000 */
[----:B------:R-:W-:Y:S01]  /*9760*/  BPT.TRAP 0x1 ;  /* 0x000000040000795c */ /* 0x000fe20000300000 */
.L_x_10109:
[----:B------:R-:W-:Y:S01]  /*9770*/  ULEA UR9, UR39, UR36, 0x3 ;  /* 0x0000002427097291 */ /* 0x000fe2000f8e183f */
[----:B------:R-:W-:-:S08]  /*9780*/  SHF.L.U32 R0, R16, 0x1f, RZ ;  /* 0x0000001f10007819 */ /* 0x000fd000000006ff */
[----:B------:R1:W3:Y:S01]  /*9790*/  SYNCS.PHASECHK.TRANS64.TRYWAIT P2, [UR9+0x31c50], R0 ;  /* 0x031c5000ff0075a7 */ /* 0x0002e20008040149 */
[----:B------:R-:W-:Y:S05]  /*97a0*/  @!P0 BRA `(.L_x_10110) ;  /* 0x0000000000048947 */ /* 0x000fea0003800000 */
[----:B------:R-:W-:Y:S01]  /*97b0*/  BPT.TRAP 0x1 ;  /* 0x000000040000795c */ /* 0x000fe20000300000 */
.L_x_10110:
[----:B---3--:R-:W-:Y:S05]  /*97c0*/  @P2 BRA `(.L_x_10111) ;  /* 0x0000000000082947 */ /* 0x008fea0003800000 */
[----:B------:R-:W3:Y:S02]  /*97d0*/  SYNCS.PHASECHK.TRANS64.TRYWAIT P0, [UR9+0x31c50], R0 ;  /* 0x031c5000ff0075a7 */ /* 0x000ee40008000149 */
[----:B---3--:R-:W-:Y:S05]  /*97e0*/  @!P0 BRA `(.L_x_10112) ;  /* 0x00000084000c8947 */ /* 0x008fea0003800000 */
.L_x_10111:
[----:B------:R-:W-:Y:S01]  /*97f0*/  UIADD3 UR36, UR36, 0x200, URZ ;  /* 0x0000020024247890 */ /* 0x000fe2000fffe03f */
[----:B------:R-:W-:Y:S01]  /*9800*/  WARPGROUP.ARRIVE ;  /* 0x00000000000079c5 */ /* 0x000fe20000000000 */
[----:B------:R-:W-:Y:S01]  /*9810*/  ULOP3.LUT UR37, UR37, 0x10000, URZ, 0xfc, !UPT ;  /* 0x0001000025257892 */ /* 0x000fe2000f8efc3f */
[----:B-1-3--:R-:W1:Y:S01]  /*9820*/  SHFL.BFLY PT, R0, R3, 0x2, 0x1f ;  /* 0x0c401f0003007f89 */ /* 0x00ae6200000e0000 */
[----:B------:R-:W-:Y:S01]  /*9830*/  USHF.R.U32.HI UR36, URZ, 0x4, UR36 ;  /* 0x000000043f247899 */ /* 0x000fe20008011624 */
[----:B------:R-:W-:Y:S01]  /*9840*/  IMAD.MOV.U32 R9, RZ, RZ, RZ ;  /* 0x000000ffff097224 */ /* 0x000fe200078e00ff */
[----:B------:R-:W-:Y:S01]  /*9850*/  UMOV UR5, 0xc0000010 ;  /* 0xc000001000057882 */ /* 0x000fe20000000000 */
[----:B------:R-:W-:Y:S01]  /*9860*/  UMOV UR7, 0x80000020 ;  /* 0x8000002000077882 */ /* 0x000fe20000000000 */
[----:B------:R-:W-:Y:S01]  /*9870*/  ULOP3.LUT UR36, UR36, 0x3fff, URZ, 0xc0, !UPT ;  /* 0x00003fff24247892 */ /* 0x000fe2000f8ec03f */
[----:B------:R-:W3:Y:S01]  /*9880*/  SHFL.BFLY PT, R5, R6, 0x2, 0x1f ;  /* 0x0c401f0006057f89 */ /* 0x000ee200000e0000 */
[----:B------:R-:W-:Y:S01]  /*9890*/  UMOV UR4, UR37 ;  /* 0x0000002500047c82 */ /* 0x000fe20008000000 */
[----:B------:R-:W-:Y:S01]  /*98a0*/  IMAD.MOV.U32 R10, RZ, RZ, RZ ;  /* 0x000000ffff0a7224 */ /* 0x000fe200078e00ff */
[----:B------:R-:W-:Y:S01]  /*98b0*/  ULOP3.LUT UR8, UR36, 0x2400000, URZ, 0xfc, !UPT ;  /* 0x0240000024087892 */ /* 0x000fe2000f8efc3f */
[----:B------:R-:W-:-:S03]  /*98c0*/  VIADD R149, R149, 0x1 ;  /* 0x0000000195957836 */ /* 0x000fc60000000000 */
[----:B------:R-:W-:Y:S02]  /*98d0*/  UIMAD UR8, UR39, 0x6c0, UR8 ;  /* 0x000006c0270878a4 */ /* 0x000fe4000f8e0208 */
[----:B------:R-:W-:-:S04]  /*98e0*/  UIADD3 UR39, UR39, 0x1, URZ ;  /* 0x0000000127277890 */ /* 0x000fc8000fffe03f */
[----:B------:R-:W-:Y:S01]  /*98f0*/  UISETP.NE.AND UP0, UPT, UR39, 0x2, UPT ;  /* 0x000000022700788c */ /* 0x000fe2000bf05270 */
[----:B------:R-:W-:Y:S02]  /*9900*/  UMOV UR6, UR8 ;  /* 0x0000000800067c82 */ /* 0x000fe40008000000 */
[----:B------:R-:W-:Y:S01]  /*9910*/  HGMMA.64x96x16.F32 R24, gdesc[UR4].tnspB, R24, gsb0 ;  /* 0x41600000041879f0 */ /* 0x000fe20008000818 */
[----:B------:R-:W-:Y:S01]  /*9920*/  UIADD3 UR4, UR37, 0x180, URZ ;  /* 0x0000018025047890 */ /* 0x000fe2000fffe03f */
[----:B-1----:R-:W-:Y:S01]  /*9930*/  FADD.FTZ R4, R0, R3 ;  /* 0x0000000300047221 */ /* 0x002fe20000010000 */
[----:B------:R-:W-:Y:S01]  /*9940*/  UIADD3 UR6, UR8, 0x40, URZ ;  /* 0x0000004008067890 */ /* 0x000fe2000fffe03f */
[----:B------:R-:W-:Y:S01]  /*9950*/  IMAD.MOV.U32 R3, RZ, RZ, -0x800000 ;  /* 0xff800000ff037424 */ /* 0x000fe200078e00ff */
[----:B------:R-:W-:Y:S01]  /*9960*/  UMOV UR5, 0xc0000010 ;  /* 0xc000001000057882 */ /* 0x000fe20000000000 */
[----:B------:R-:W-:Y:S01]  /*9970*/  UMOV UR7, 0x80000020 ;  /* 0x8000002000077882 */ /* 0x000fe20000000000 */
[----:B---3--:R-:W-:Y:S01]  /*9980*/  FADD.FTZ R5, R5, R6 ;  /* 0x0000000605057221 */ /* 0x008fe20000010000 */
[----:B------:R-:W2:Y:S01]  /*9990*/  SHFL.BFLY PT, R7, R4, 0x1, 0x1f ;  /* 0x0c201f0004077f89 */ /* 0x000ea200000e0000 */
[----:B------:R-:W-:-:S03]  /*99a0*/  USEL UR39, UR39, URZ, UP0 ;  /* 0x0000003f27277287 */ /* 0x000fc60008000000 */
[----:B------:R-:W1:Y:S01]  /*99b0*/  SHFL.BFLY PT, R0, R5, 0x1, 0x1f ;  /* 0x0c201f0005007f89 */ /* 0x000e6200000e0000 */
[----:B--2---:R-:W-:Y:S01]  /*99c0*/  FADD.FTZ R12, R4, R7 ;  /* 0x00000007040c7221 */ /* 0x004fe20000010000 */
[----:B------:R-:W-:Y:S02]  /*99d0*/  IMAD.U32 R4, RZ, RZ, UR9 ;  /* 0x00000009ff047e24 */ /* 0x000fe4000f8e00ff */
[----:B-1----:R-:W-:Y:S02]  /*99e0*/  FADD.FTZ R11, R5, R0 ;  /* 0x00000000050b7221 */ /* 0x002fe40000010000 */
[----:B------:R-:W-:Y:S01]  /*99f0*/  FSETP.NE.FTZ.AND P2, PT, R12, RZ, PT ;  /* 0x000000ff0c00720b */ /* 0x000fe20003f55000 */
[----:B------:R-:W-:Y:S01]  /*9a00*/  IMAD.MOV.U32 R0, RZ, RZ, -0x800000 ;  /* 0xff800000ff007424 */ /* 0x000fe200078e00ff */
[----:B------:R-:W-:Y:S02]  /*9a10*/  @!P1 IADD3 R4, R4, 0x31c60, RZ ;  /* 0x00031c6004049810 */ /* 0x000fe40007ffe0ff */
[----:B------:R-:W-:-:S02]  /*9a20*/  FSETP.NE.FTZ.AND P0, PT, R11, RZ, PT ;  /* 0x000000ff0b00720b */ /* 0x000fc40003f15000 */
[----:B------:R-:W-:-:S07]  /*9a30*/  @!P1 PRMT R4, RZ, 0x654, R4 ;  /* 0x00000654ff049816 */ /* 0x000fce0000000004 */
[----:B------:R-:W1:Y:S01]  /*9a40*/  @P2 MUFU.LG2 R7, R12 ;  /* 0x0000000c00072308 */ /* 0x000e620000000c00 */
[----:B------:R-:W-:-:S03]  /*9a50*/  @P2 FMUL.FTZ R14, R73, 0.69314718246459960938 ;  /* 0x3f317218490e2820 */ /* 0x000fc60000410000 */
[----:B------:R-:W-:-:S04]  /*9a60*/  @P0 FMUL.FTZ R5, R73, 0.69314718246459960938 ;  /* 0x3f31721849050820 */ /* 0x000fc80000410000 */
[----:B------:R-:W2:Y:S08]  /*9a70*/  @P0 MUFU.LG2 R6, R11 ;  /* 0x0000000b00060308 */ /* 0x000eb00000000c00 */
[----:B------:R-:W3:Y:S01]  /*9a80*/  @P0 MUFU.RCP R9, R11 ;  /* 0x0000000b00090308 */ /* 0x000ee20000001000 */
[----:B-1----:R-:W-:-:S04]  /*9a90*/  @P2 FMUL.FTZ R7, R7, 0.69314718246459960938 ;  /* 0x3f31721807072820 */ /* 0x002fc80000410000 */
[----:B------:R-:W-:-:S03]  /*9aa0*/  @P2 FFMA.FTZ R0, R14, R8, R7 ;  /* 0x000000080e002223 */ /* 0x000fc60000010007 */
[----:B------:R-:W1:Y:S01]  /*9ab0*/  @P2 MUFU.RCP R10, R12 ;  /* 0x0000000c000a2308 */ /* 0x000e620000001000 */
[----:B--2---:R-:W-:-:S04]  /*9ac0*/  @P0 FMUL.FTZ R6, R6, 0.69314718246459960938 ;  /* 0x3f31721806060820 */ /* 0x004fc80000410000 */
[----:B------:R-:W-:Y:S01]  /*9ad0*/  @P0 FFMA.FTZ R3, R5, R72, R6 ;  /* 0x0000004805030223 */ /* 0x000fe20000010006 */
[----:B------:R-:W-:Y:S01]  /*9ae0*/  PLOP3.LUT P0, PT, PT, PT, PT, 0x8, 0x0 ;  /* 0x000000000000781c */ /* 0x000fe20003f0e170 */
        /* <DEDUP_REMOVED lines=52> */
[----:B------:R-:W-:-:S06]  /*9e30*/  USEL UR4, URZ, 0x1, UP0 ;  /* 0x000000013f047887 */ /* 0x000fcc0008000000 */
[----:B------:R-:W-:Y:S01]  /*9e40*/  LOP3.LUT R16, R16, UR4, RZ, 0x3c, !PT ;  /* 0x0000000410107c12 */ /* 0x000fe2000f8e3cff */
        /* <DEDUP_REMOVED lines=49> */
[----:B--2---:R-:W-:-:S07]  /*a160*/  FMUL.FTZ R71, R71, R10 ;  /* 0x0000000a47477220 */ /* 0x004fce0000410000 */
.L_x_10092:
[----:B------:R-:W0:Y:S08]  /*a170*/  S2UR UR4, SR_CgaCtaId ;  /* 0x00000000000479c3 */ /* 0x000e300000008800 */
[----:B------:R-:W-:Y:S06]  /*a180*/  BAR.SYNC.DEFER_BLOCKING 0x5, 0x200 ;  /* 0x0148000000007b1d */ /* 0x000fec0000010000 */
[----:B------:R-:W-:Y:S01]  /*a190*/  UMOV UR36, 0x400 ;  /* 0x0000040000247882 */ /* 0x000fe20000000000 */
[----:B------:R-:W-:Y:S01]  /*a1a0*/  BSSY B0, `(.L_x_10113) ;  /* 0x00001a1000007945 */ /* 0x000fe20003800000 */
[----:B0-----:R-:W-:-:S09]  /*a1b0*/  ULEA UR36, UR4, UR36, 0x18 ;  /* 0x0000002404247291 */ /* 0x001fd2000f8ec03f */
[----:B------:R-:W0:Y:S01]  /*a1c0*/  LDS.128 R32, [UR36+0x31cd0] ;  /* 0x031cd024ff207984 */ /* 0x000e220008000c00 */
[----:B------:R-:W-:Y:S06]  /*a1d0*/  BAR.ARV 0x4, 0x200 ;  /* 0x0108000000007b1d */ /* 0x000fec0000002000 */
[----:B------:R-:W-:Y:S05]  /*a1e0*/  @P0 BRA `(.L_x_10114) ;  /* 0x0000001000180947 */ /* 0x000fea0003800000 */
[----:B------:R-:W1:Y:S08]  /*a1f0*/  S2UR UR6, SR_SWINHI ;  /* 0x00000000000679c3 */ /* 0x000e700000002f00 */
[----:B------:R-:W-:Y:S01]  /*a200*/  BAR.SYNC.DEFER_BLOCKING 0x1, 0x180 ;  /* 0x0046000000007b1d */ /* 0x000fe20000010000 */
[----:B------:R-:W-:-:S05]  /*a210*/  F2FP.F16.F32.PACK_AB R27, R27, R42 ;  /* 0x0000002a1b1b723e */ /* 0x000fca00000000ff */
[----:B------:R-:W-:Y:S01]  /*a220*/  UMOV UR4, UR36 ;  /* 0x0000002400047c82 */ /* 0x000fe20008000000 */
[----:B-1----:R-:W-:Y:S01]  /*a230*/  UMOV UR5, UR6 ;  /* 0x0000000600057c82 */ /* 0x002fe20008000000 */
[----:B------:R-:W-:Y:S02]  /*a240*/  IMAD.U32 R20, RZ, RZ, UR4 ;  /* 0x00000004ff147e24 */ /* 0x000fe4000f8e00ff */
[----:B------:R-:W-:Y:S01]  /*a250*/  IMAD.U32 R21, RZ, RZ, UR5 ;  /* 0x00000005ff157e24 */ /* 0x000fe2000f8e00ff */
[----:B------:R-:W-:Y:S01]  /*a260*/  ULDC.64 UR4, c[0x0][0xc08] ;  /* 0x0003020000047ab9 */ /* 0x000fe20000000a00 */
[----:B------:R-:W-:-:S03]  /*a270*/  IMAD.WIDE R4, R155, 0x2, R20 ;  /* 0x000000029b047825 */ /* 0x000fc600078e0214 */
[C---:B------:R-:W-:Y:S02]  /*a280*/  IADD3 R51, P4, R4.reuse, 0x20, RZ ;  /* 0x0000002004337810 */ /* 0x040fe40007f9e0ff */
[C---:B------:R-:W-:Y:S02]  /*a290*/  LOP3.LUT R15, R4.reuse, 0x180, RZ, 0xc0, !PT ;  /* 0x00000180040f7812 */ /* 0x040fe400078ec0ff */
[----:B------:R-:W-:Y:S01]  /*a2a0*/  LOP3.LUT R8, R51, 0x180, RZ, 0xc0, !PT ;  /* 0x0000018033087812 */ /* 0x000fe200078ec0ff */
[----:B------:R-:W-:Y:S01]  /*a2b0*/  IMAD.X R9, RZ, RZ, R5, P4 ;  /* 0x000000ffff097224 */ /* 0x000fe200020e0605 */
[----:B------:R-:W-:Y:S02]  /*a2c0*/  SHF.R.U64 R15, R15, 0x3, RZ ;  /* 0x000000030f0f7819 */ /* 0x000fe400000012ff */
[C---:B------:R-:W-:Y:S02]  /*a2d0*/  IADD3 R55, P3, R4.reuse, 0x3000, RZ ;  /* 0x0000300004377810 */ /* 0x040fe40007f7e0ff */
[----:B------:R-:W-:-:S02]  /*a2e0*/  IADD3 R59, P2, R4, 0x3020, RZ ;  /* 0x00003020043b7810 */ /* 0x000fc40007f5e0ff */
[C---:B------:R-:W-:Y:S01]  /*a2f0*/  IADD3 R63, P1, R4.reuse, 0x6000, RZ ;  /* 0x00006000043f7810 */ /* 0x040fe20007f3e0ff */
[--C-:B------:R-:W-:Y:S01]  /*a300*/  IMAD.X R11, RZ, RZ, R5.reuse, P3 ;  /* 0x000000ffff0b7224 */ /* 0x100fe200018e0605 */
[----:B------:R-:W-:Y:S01]  /*a310*/  IADD3 R67, P0, R4, 0x6020, RZ ;  /* 0x0000602004437810 */ /* 0x000fe20007f1e0ff */
[--C-:B------:R-:W-:Y:S01]  /*a320*/  IMAD.X R13, RZ, RZ, R5.reuse, P2 ;  /* 0x000000ffff0d7224 */ /* 0x100fe200010e0605 */
[----:B------:R-:W-:Y:S02]  /*a330*/  SHF.R.U64 R8, R8, 0x3, RZ ;  /* 0x0000000308087819 */ /* 0x000fe400000012ff */
[----:B------:R-:W-:Y:S01]  /*a340*/  LOP3.LUT R4, R15, R4, RZ, 0x3c, !PT ;  /* 0x000000040f047212 */ /* 0x000fe200078e3cff */
[--C-:B------:R-:W-:Y:S01]  /*a350*/  IMAD.X R15, RZ, RZ, R5.reuse, P1 ;  /* 0x000000ffff0f7224 */ /* 0x100fe200008e0605 */
[----:B------:R-:W-:Y:S01]  /*a360*/  LOP3.LUT R8, R8, R51, RZ, 0x3c, !PT ;  /* 0x0000003308087212 */ /* 0x000fe200078e3cff */
[----:B------:R-:W-:Y:S01]  /*a370*/  IMAD.X R25, RZ, RZ, R5, P0 ;  /* 0x000000ffff197224 */ /* 0x000fe200000e0605 */
[----:B------:R-:W-:-:S02]  /*a380*/  MOV R51, R4 ;  /* 0x0000000400337202 */ /* 0x000fc40000000f00 */
[----:B------:R-:W-:Y:S02]  /*a390*/  LOP3.LUT R10, R55, 0x180, RZ, 0xc0, !PT ;  /* 0x00000180370a7812 */ /* 0x000fe400078ec0ff */
[----:B------:R-:W-:Y:S02]  /*a3a0*/  F2FP.F16.F32.PACK_AB R4, R85, R6 ;  /* 0x000000065504723e */ /* 0x000fe400000000ff */
[----:B------:R-:W-:Y:S02]  /*a3b0*/  F2FP.F16.F32.PACK_AB R6, R14, R7 ;  /* 0x000000070e06723e */ /* 0x000fe400000000ff */
[----:B------:R-:W-:Y:S02]  /*a3c0*/  F2FP.F16.F32.PACK_AB R5, R24, R83 ;  /* 0x000000531805723e */ /* 0x000fe400000000ff */
[----:B------:R-:W-:Y:S02]  /*a3d0*/  LOP3.LUT R14, R59, 0x180, RZ, 0xc0, !PT ;  /* 0x000001803b0e7812 */ /* 0x000fe400078ec0ff */
[----:B------:R-:W-:-:S02]  /*a3e0*/  LOP3.LUT R24, R63, 0x180, RZ, 0xc0, !PT ;  /* 0x000001803f187812 */ /* 0x000fc400078ec0ff */
[----:B------:R-:W-:Y:S02]  /*a3f0*/  SHF.R.U64 R10, R10, 0x3, RZ ;  /* 0x000000030a0a7819 */ /* 0x000fe400000012ff */
[----:B0-----:R-:W-:Y:S02]  /*a400*/  LOP3.LUT R32, R67, 0x180, RZ, 0xc0, !PT ;  /* 0x0000018043207812 */ /* 0x001fe400078ec0ff */
[----:B------:R-:W-:Y:S02]  /*a410*/  SHF.R.U64 R14, R14, 0x3, RZ ;  /* 0x000000030e0e7819 */ /* 0x000fe400000012ff */
[----:B------:R-:W-:Y:S02]  /*a420*/  SHF.R.U64 R24, R24, 0x3, RZ ;  /* 0x0000000318187819 */ /* 0x000fe400000012ff */
[----:B------:R-:W-:Y:S02]  /*a430*/  LOP3.LUT R10, R10, R55, RZ, 0x3c, !PT ;  /* 0x000000370a0a7212 */ /* 0x000fe400078e3cff */
[----:B------:R-:W-:Y:S01]  /*a440*/  SHF.R.U64 R32, R32, 0x3, RZ ;  /* 0x0000000320207819 */ /* 0x000fe200000012ff */
[----:B------:R-:W0:Y:S01]  /*a450*/  LDC.64 R54, c[0x0][0xc00] ;  /* 0x00030000ff367b82 */ /* 0x000e220000000a00 */
[----:B------:R-:W-:-:S02]  /*a460*/  F2FP.F16.F32.PACK_AB R7, R12, R81 ;  /* 0x000000510c07723e */ /* 0x000fc400000000ff */
[----:B------:R-:W-:Y:S02]  /*a470*/  LOP3.LUT R12, R14, R59, RZ, 0x3c, !PT ;  /* 0x0000003b0e0c7212 */ /* 0x000fe400078e3cff */
[----:B------:R-:W-:Y:S01]  /*a480*/  LOP3.LUT R14, R24, R63, RZ, 0x3c, !PT ;  /* 0x0000003f180e7212 */ /* 0x000fe200078e3cff */
[----:B------:R1:W-:Y:S01]  /*a490*/  STSM.16.M88.4 [R51], R4 ;  /* 0x0000000433007844 */ /* 0x0003e20000000200 */
[----:B------:R-:W-:Y:S02]  /*a4a0*/  LOP3.LUT R24, R32, R67, RZ, 0x3c, !PT ;  /* 0x0000004320187212 */ /* 0x000fe400078e3cff */
[----:B------:R-:W-:Y:S02]  /*a4b0*/  MOV R62, R8 ;  /* 0x00000008003e7202 */ /* 0x000fe40000000f00 */
[----:B------:R-:W-:Y:S02]  /*a4c0*/  MOV R32, R10 ;  /* 0x0000000a00207202 */ /* 0x000fe40000000f00 */
[----:B------:R-:W-:-:S02]  /*a4d0*/  F2FP.F16.F32.PACK_AB R8, R78, R29 ;  /* 0x0000001d4e08723e */ /* 0x000fc400000000ff */
[----:B------:R-:W-:Y:S02]  /*a4e0*/  F2FP.F16.F32.PACK_AB R9, R79, R80 ;  /* 0x000000504f09723e */ /* 0x000fe400000000ff */
[----:B------:R-:W-:Y:S02]  /*a4f0*/  F2FP.F16.F32.PACK_AB R10, R77, R28 ;  /* 0x0000001c4d0a723e */ /* 0x000fe400000000ff */
[----:B------:R-:W-:Y:S01]  /*a500*/  F2FP.F16.F32.PACK_AB R11, R68, R69 ;  /* 0x00000045440b723e */ /* 0x000fe200000000ff */
[----:B------:R-:W2:Y:S01]  /*a510*/  LDC.64 R28, c[0x0][0xc00] ;  /* 0x00030000ff1c7b82 */ /* 0x000ea20000000a00 */
[----:B------:R-:W-:Y:S02]  /*a520*/  MOV R59, R12 ;  /* 0x0000000c003b7202 */ /* 0x000fe40000000f00 */
[----:B------:R-:W-:Y:S01]  /*a530*/  MOV R58, R14 ;  /* 0x0000000e003a7202 */ /* 0x000fe20000000f00 */
[----:B------:R3:W-:Y:S01]  /*a540*/  STSM.16.M88.4 [R62], R8 ;  /* 0x000000083e007844 */ /* 0x0007e20000000200 */
[----:B------:R-:W-:-:S02]  /*a550*/  F2FP.F16.F32.PACK_AB R12, R76, R73 ;  /* 0x000000494c0c723e */ /* 0x000fc400000000ff */
[----:B------:R-:W-:Y:S02]  /*a560*/  F2FP.F16.F32.PACK_AB R13, R60, R65 ;  /* 0x000000413c0d723e */ /* 0x000fe400000000ff */
[----:B------:R-:W-:Y:S02]  /*a570*/  F2FP.F16.F32.PACK_AB R14, R75, R74 ;  /* 0x0000004a4b0e723e */ /* 0x000fe400000000ff */
[----:B------:R-:W-:Y:S02]  /*a580*/  F2FP.F16.F32.PACK_AB R15, R56, R61 ;  /* 0x0000003d380f723e */ /* 0x000fe400000000ff */
[----:B-1----:R-:W-:Y:S02]  /*a590*/  MOV R51, R24 ;  /* 0x0000001800337202 */ /* 0x002fe40000000f00 */
[----:B------:R-:W-:Y:S01]  /*a5a0*/  F2FP.F16.F32.PACK_AB R4, R72, R45 ;  /* 0x0000002d4804723e */ /* 0x000fe200000000ff */
[----:B------:R1:W-:Y:S01]  /*a5b0*/  STSM.16.M88.4 [R32], R12 ;  /* 0x0000000c20007844 */ /* 0x0003e20000000200 */
[----:B------:R-:W-:-:S02]  /*a5c0*/  F2FP.F16.F32.PACK_AB R5, R47, R50 ;  /* 0x000000322f05723e */ /* 0x000fc400000000ff */
[----:B------:R-:W-:Y:S02]  /*a5d0*/  F2FP.F16.F32.PACK_AB R6, R53, R44 ;  /* 0x0000002c3506723e */ /* 0x000fe400000000ff */
[----:B------:R-:W-:Y:S02]  /*a5e0*/  F2FP.F16.F32.PACK_AB R7, R43, R46 ;  /* 0x0000002e2b07723e */ /* 0x000fe400000000ff */
[----:B------:R-:W-:Y:S01]  /*a5f0*/  F2FP.F16.F32.PACK_AB R25, R26, R39 ;  /* 0x000000271a19723e */ /* 0x000fe200000000ff */
[----:B--2---:R-:W-:Y:S01]  /*a600*/  IMAD.WIDE R28, R18, 0x4, R28 ;  /* 0x00000004121c7825 */ /* 0x004fe200078e021c */
[----:B------:R-:W-:Y:S01]  /*a610*/  F2FP.F16.F32.PACK_AB R24, R48, R41 ;  /* 0x000000293018723e */ /* 0x000fe200000000ff */
[----:B------:R2:W-:Y:S01]  /*a620*/  STSM.16.M88.4 [R59], R4 ;  /* 0x000000043b007844 */ /* 0x0005e20000000200 */
[----:B------:R-:W-:Y:S01]  /*a630*/  F2FP.F16.F32.PACK_AB R26, R49, R40 ;  /* 0x00000028311a723e */ /* 0x000fe200000000ff */
[----:B------:R-:W-:Y:S01]  /*a640*/  IMAD.MOV.U32 R40, RZ, RZ, RZ ;  /* 0x000000ffff287224 */ /* 0x000fe200078e00ff */
[----:B---3--:R-:W-:-:S02]  /*a650*/  F2FP.F16.F32.PACK_AB R8, R52, R37 ;  /* 0x000000253408723e */ /* 0x008fc400000000ff */
[----:B------:R-:W-:Y:S01]  /*a660*/  F2FP.F16.F32.PACK_AB R9, R31, R38 ;  /* 0x000000261f09723e */ /* 0x000fe200000000ff */
[----:B------:R3:W-:Y:S01]  /*a670*/  STSM.16.M88.4 [R58], R24 ;  /* 0x000000183a007844 */ /* 0x0007e20000000200 */
[----:B------:R-:W-:Y:S01]  /*a680*/  F2FP.F16.F32.PACK_AB R10, R57, R36 ;  /* 0x00000024390a723e */ /* 0x000fe200000000ff */
[----:B-1----:R-:W1:Y:S01]  /*a690*/  LDC R32, c[0x0][0xbe8] ;  /* 0x0002fa00ff207b82 */ /* 0x002e620000000800 */
[----:B------:R-:W-:Y:S02]  /*a6a0*/  F2FP.F16.F32.PACK_AB R11, R71, R30 ;  /* 0x0000001e470b723e */ /* 0x000fe400000000ff */
[----:B------:R-:W-:Y:S02]  /*a6b0*/  ISETP.NE.U32.AND P2, PT, RZ, UR4, PT ;  /* 0x00000004ff007c0c */ /* 0x000fe4000bf45070 */
[----:B0-----:R-:W-:Y:S01]  /*a6c0*/  ISETP.NE.U32.AND P0, PT, R54, RZ, PT ;  /* 0x000000ff3600720c */ /* 0x001fe20003f05070 */
[----:B------:R3:W-:Y:S02]  /*a6d0*/  STSM.16.M88.4 [R51], R8 ;  /* 0x0000000833007844 */ /* 0x0007e40000000200 */
[----:B------:R-:W-:Y:S01]  /*a6e0*/  BAR.SYNC.DEFER_BLOCKING 0x1, 0x180 ;  /* 0x0046000000007b1d */ /* 0x000fe20000010000 */
[----:B------:R-:W-:-:S02]  /*a6f0*/  ISETP.NE.AND.EX P2, PT, RZ, UR5, PT, P2 ;  /* 0x00000005ff007c0c */ /* 0x000fc4000bf45320 */
[----:B------:R-:W-:-:S11]  /*a700*/  ISETP.NE.AND.EX P0, PT, R55, RZ, PT, P0 ;  /* 0x000000ff3700720c */ /* 0x000fd60003f05300 */
[C---:B--2---:R-:W-:Y:S01]  /*a710*/  @P2 LEA R4, P3, R18.reuse, UR4, 0x2 ;  /* 0x0000000412042c11 */ /* 0x044fe2000f8610ff */
[----:B------:R-:W-:Y:S02]  /*a720*/  ULDC UR4, c[0x0][0xa88] ;  /* 0x0002a20000047ab9 */ /* 0x000fe40000000800 */
[----:B------:R-:W-:Y:S01]  /*a730*/  IMAD.U32 R7, RZ, RZ, UR4 ;  /* 0x00000004ff077e24 */ /* 0x000fe2000f8e00ff */
[----:B------:R-:W-:Y:S01]  /*a740*/  @P2 LEA.HI.X R5, R18, UR5, R145, 0x2, P3 ;  /* 0x0000000512052c11 */ /* 0x000fe200098f1491 */
[----:B------:R3:W5:Y:S01]  /*a750*/  @P0 LDG.E R40, desc[UR60][R28.64] ;  /* 0x0000003c1c280981 */ /* 0x000762000c1e1900 */
[----:B-1----:R-:W-:Y:S01]  /*a760*/  ISETP.NE.AND P1, PT, R32, 0x1, PT ;  /* 0x000000012000780c */ /* 0x002fe20003f25270 */
[----:B------:R-:W-:Y:S02]  /*a770*/  IMAD R15, R23, 0xc0, R154 ;  /* 0x000000c0170f7824 */ /* 0x000fe400078e029a */
[----:B------:R3:W5:Y:S10]  /*a780*/  @P2 LDG.E R7, desc[UR60][R4.64] ;  /* 0x0000003c04072981 */ /* 0x000774000c1e1900 */
[----:B------:R-:W0:Y:S08]  /*a790*/  @P1 LDC R12, c[0x0][0xbec] ;  /* 0x0002fb00ff0c1b82 */ /* 0x000e300000000800 */
[----:B------:R-:W1:Y:S01]  /*a7a0*/  @P1 LDC R13, c[0x0][0xbf0] ;  /* 0x0002fc00ff0d1b82 */ /* 0x000e620000000800 */
[----:B---3--:R-:W-:Y:S05]  /*a7b0*/  @P2 BRA `(.L_x_10115) ;  /* 0x0000000000102947 */ /* 0x008fea0003800000 */
[----:B------:R-:W-:Y:S05]  /*a7c0*/  @!P0 BRA `(.L_x_10115) ;  /* 0x00000000000c8947 */ /* 0x000fea0003800000 */
[----:B------:R-:W2:Y:S04]  /*a7d0*/  LDG.E R4, desc[UR60][R28.64] ;  /* 0x0000003c1c047981 */ /* 0x000ea8000c1e1900 */
[----:B-----5:R-:W2:Y:S02]  /*a7e0*/  LDG.E R7, desc[UR60][R28.64+0x4] ;  /* 0x0000043c1c077981 */ /* 0x020ea4000c1e1900 */
[----:B--2---:R-:W-:-:S07]  /*a7f0*/  IMAD.IADD R7, R7, 0x1, -R4 ;  /* 0x0000000107077824 */ /* 0x004fce00078e0a04 */
.L_x_10115:
[----:B------:R-:W-:Y:S01]  /*a800*/  SHF.R.S32.HI R46, RZ, 0x1f, R22 ;  /* 0x0000001fff2e7819 */ /* 0x000fe20000011416 */
[----:B0-----:R-:W-:Y:S01]  /*a810*/  @P1 IMAD.HI.U32 R4, R15, R12, RZ ;  /* 0x0000000c0f041227 */ /* 0x001fe200078e00ff */
[----:B------:R-:W-:Y:S01]  /*a820*/  ULDC.64 UR4, c[0x0][0xb90] ;  /* 0x0002e40000047ab9 */ /* 0x000fe20000000a00 */
[----:B-----5:R-:W-:Y:S01]  /*a830*/  SHF.R.S32.HI R41, RZ, 0x1f, R40 ;  /* 0x0000001fff297819 */ /* 0x020fe20000011428 */
[----:B------:R-:W0:Y:S01]  /*a840*/  @P1 LDC R51, c[0x0][0xbec] ;  /* 0x0002fb00ff331b82 */ /* 0x000e220000000800 */
[----:B------:R-:W-:Y:S01]  /*a850*/  IMAD R5, R46, UR4, RZ ;  /* 0x000000042e057c24 */ /* 0x000fe2000f8e02ff */
[----:B------:R-:W-:Y:S01]  /*a860*/  SEL R145, R145, RZ, !P0 ;  /* 0x000000ff91917207 */ /* 0x000fe20004000000 */
[----:B------:R-:W-:Y:S01]  /*a870*/  IMAD.MOV.U32 R9, RZ, RZ, R15 ;  /* 0x000000ffff097224 */ /* 0x000fe200078e000f */
[----:B-1----:R-:W-:Y:S01]  /*a880*/  @P1 SHF.R.U32.HI R9, RZ, R13, R4 ;  /* 0x0000000dff091219 */ /* 0x002fe20000011604 */
[----:B------:R-:W-:Y:S01]  /*a890*/  IMAD R11, R148, 0x20, R19 ;  /* 0x00000020940b7824 */ /* 0x000fe200078e0213 */
[----:B------:R-:W-:Y:S01]  /*a8a0*/  SEL R47, R18, RZ, !P0 ;  /* 0x000000ff122f7207 */ /* 0x000fe20004000000 */
[C---:B------:R-:W-:Y:S01]  /*a8b0*/  IMAD R13, R22.reuse, UR5, R5 ;  /* 0x00000005160d7c24 */ /* 0x040fe2000f8e0205 */
[----:B------:R-:W-:Y:S01]  /*a8c0*/  ULDC.64 UR6, c[0x0][0xa80] ;  /* 0x0002a00000067ab9 */ /* 0x000fe20000000a00 */
[----:B------:R-:W-:Y:S01]  /*a8d0*/  IMAD.WIDE.U32 R4, R22, UR4, R40 ;  /* 0x0000000416047c25 */ /* 0x000fe2000f8e0028 */
[----:B------:R-:W-:-:S03]  /*a8e0*/  ULDC.64 UR4, c[0x0][0xb98] ;  /* 0x0002e60000047ab9 */ /* 0x000fc60000000a00 */
[----:B------:R-:W-:-:S04]  /*a8f0*/  IMAD.WIDE R20, R11, 0x2, R20 ;  /* 0x000000020b147825 */ /* 0x000fc800078e0214 */
[----:B------:R-:W-:Y:S01]  /*a900*/  IMAD.MOV R11, RZ, RZ, -R9 ;  /* 0x000000ffff0b7224 */ /* 0x000fe200078e0a09 */
[----:B------:R-:W-:Y:S01]  /*a910*/  IADD3 R25, P5, R20, 0x4800, RZ ;  /* 0x0000480014197810 */ /* 0x000fe20007fbe0ff */
[----:B------:R-:W-:Y:S01]  /*a920*/  IMAD.IADD R5, R5, 0x1, R13 ;  /* 0x0000000105057824 */ /* 0x000fe200078e020d */
[----:B------:R-:W-:Y:S01]  /*a930*/  SHF.R.S32.HI R13, RZ, 0x1f, R9 ;  /* 0x0000001fff0d7819 */ /* 0x000fe20000011409 */
[----:B------:R-:W-:Y:S01]  /*a940*/  IMAD R11, R32, R11, R15 ;  /* 0x0000000b200b7224 */ /* 0x000fe200078e020f */
[C---:B------:R-:W-:Y:S01]  /*a950*/  IADD3 R15, P2, R20.reuse, 0x1800, RZ ;  /* 0x00001800140f7810 */ /* 0x040fe20007f5e0ff */
[----:B------:R-:W-:Y:S01]  /*a960*/  IMAD R6, R145, UR4, RZ ;  /* 0x0000000491067c24 */ /* 0x000fe2000f8e02ff */
[----:B------:R-:W-:Y:S01]  /*a970*/  IADD3 R29, P4, R20, 0x6000, RZ ;  /* 0x00006000141d7810 */ /* 0x000fe20007f9e0ff */
[----:B------:R-:W-:Y:S01]  /*a980*/  IMAD.WIDE.U32 R4, R47, UR4, R4 ;  /* 0x000000042f047c25 */ /* 0x000fe2000f8e0004 */
[----:B------:R-:W-:Y:S02]  /*a990*/  LOP3.LUT R24, R25, 0x180, RZ, 0xc0, !PT ;  /* 0x0000018019187812 */ /* 0x000fe400078ec0ff */
[----:B------:R-:W-:Y:S01]  /*a9a0*/  LOP3.LUT R28, R29, 0x180, RZ, 0xc0, !PT ;  /* 0x000001801d1c7812 */ /* 0x000fe200078ec0ff */
[----:B------:R-:W-:Y:S01]  /*a9b0*/  IMAD R10, R47, UR5, R6 ;  /* 0x000000052f0a7c24 */ /* 0x000fe2000f8e0206 */
[----:B------:R-:W-:Y:S01]  /*a9c0*/  SHF.R.S32.HI R6, RZ, 0x1f, R11 ;  /* 0x0000001fff067819 */ /* 0x000fe2000001140b */
[----:B------:R-:W-:Y:S01]  /*a9d0*/  ULDC.64 UR4, c[0x0][0xb88] ;  /* 0x0002e20000047ab9 */ /* 0x000fe20000000a00 */
[----:B------:R-:W-:Y:S01]  /*a9e0*/  IADD3 R4, P0, R9, R4, RZ ;  /* 0x0000000409047210 */ /* 0x000fe20007f1e0ff */
[----:B------:R-:W-:Y:S01]  /*a9f0*/  IMAD R14, R23, 0xc0, R152 ;  /* 0x000000c0170e7824 */ /* 0x000fe200078e0298 */
[----:B------:R-:W-:Y:S01]  /*aa00*/  SHF.R.U64 R24, R24, 0x3, RZ ;  /* 0x0000000318187819 */ /* 0x000fe200000012ff */
[----:B------:R-:W-:Y:S01]  /*aa10*/  IMAD R6, R6, UR4, RZ ;  /* 0x0000000406067c24 */ /* 0x000fe2000f8e02ff */
[----:B------:R-:W-:Y:S01]  /*aa20*/  IADD3.X R5, R13, R5, R10, P0, !PT ;  /* 0x000000050d057210 */ /* 0x000fe200007fe40a */
[----:B------:R-:W-:Y:S01]  /*aa30*/  IMAD R49, R7, R32, RZ ;  /* 0x0000002007317224 */ /* 0x000fe200078e02ff */
[C---:B------:R-:W-:Y:S01]  /*aa40*/  IADD3 R13, P6, R20.reuse, 0x3000, RZ ;  /* 0x00003000140d7810 */ /* 0x040fe20007fde0ff */
[C---:B------:R-:W-:Y:S01]  /*aa50*/  IMAD R9, R11.reuse, UR5, R6 ;  /* 0x000000050b097c24 */ /* 0x040fe2000f8e0206 */
[----:B------:R-:W-:Y:S01]  /*aa60*/  LOP3.LUT R7, R20, 0x180, RZ, 0xc0, !PT ;  /* 0x0000018014077812 */ /* 0x000fe200078ec0ff */
[----:B------:R-:W-:Y:S01]  /*aa70*/  IMAD.WIDE.U32 R4, R11, UR4, R4 ;  /* 0x000000040b047c25 */ /* 0x000fe2000f8e0004 */
[----:B------:R-:W-:Y:S01]  /*aa80*/  ULDC.64 UR4, c[0x0][0xb50] ;  /* 0x0002d40000047ab9 */ /* 0x000fe20000000a00 */
[----:B------:R-:W-:-:S02]  /*aa90*/  LOP3.LUT R12, R13, 0x180, RZ, 0xc0, !PT ;  /* 0x000001800d0c7812 */ /* 0x000fc400078ec0ff */
[----:B------:R-:W-:Y:S01]  /*aaa0*/  IMAD.IADD R5, R5, 0x1, R9 ;  /* 0x0000000105057824 */ /* 0x000fe200078e0209 */
[C---:B------:R-:W-:Y:S01]  /*aab0*/  LEA R6, P0, R4.reuse, UR4, 0x2 ;  /* 0x0000000404067c11 */ /* 0x040fe2000f8010ff */
[----:B------:R-:W-:Y:S01]  /*aac0*/  IMAD.X R9, RZ, RZ, R21, P2 ;  /* 0x000000ffff097224 */ /* 0x000fe200010e0615 */
[----:B------:R-:W-:Y:S02]  /*aad0*/  SHF.R.U64 R7, R7, 0x3, RZ ;  /* 0x0000000307077819 */ /* 0x000fe400000012ff */
[----:B------:R-:W-:Y:S01]  /*aae0*/  LEA.HI.X R10, R4, UR5, R5, 0x2, P0 ;  /* 0x00000005040a7c11 */ /* 0x000fe200080f1405 */
[----:B------:R-:W-:Y:S01]  /*aaf0*/  SHFL.IDX PT, R42, R6, RZ, 0x1c1f ;  /* 0x001c1fff062a7589 */ /* 0x000fe200000e0000 */
[----:B------:R-:W-:Y:S01]  /*ab00*/  LOP3.LUT P0, RZ, R150, 0x3, RZ, 0xc0, !PT ;  /* 0x0000000396ff7812 */ /* 0x000fe2000780c0ff */
[----:B------:R-:W-:Y:S01]  /*ab10*/  VIADD R4, R14, 0x8 ;  /* 0x000000080e047836 */ /* 0x000fe20000000000 */
[----:B------:R-:W-:Y:S01]  /*ab20*/  IADD3 R5, P3, R20, 0x7800, RZ ;  /* 0x0000780014057810 */ /* 0x000fe20007f7e0ff */
[----:B------:R-:W1:Y:S01]  /*ab30*/  SHFL.IDX PT, R43, R10, RZ, 0x1c1f ;  /* 0x001c1fff0a2b7589 */ /* 0x000e6200000e0000 */
[-C--:B------:R-:W-:Y:S01]  /*ab40*/  ISETP.GE.OR P2, PT, R14, R49.reuse, P0 ;  /* 0x000000310e00720c */ /* 0x080fe20000746670 */
[----:B------:R-:W-:Y:S01]  /*ab50*/  ULDC.64 UR4, c[0x0][0xaa0] ;  /* 0x0002a80000047ab9 */ /* 0x000fe20000000a00 */
[----:B------:R-:W-:Y:S01]  /*ab60*/  ISETP.GE.OR P0, PT, R4, R49, P0 ;  /* 0x000000310400720c */ /* 0x000fe20000706670 */
[----:B------:R-:W-:Y:S01]  /*ab70*/  SHFL.IDX PT, R44, R6, 0x1, 0x1c1f ;  /* 0x003c1f00062c7f89 */ /* 0x000fe200000e0000 */
[----:B------:R-:W-:-:S02]  /*ab80*/  LOP3.LUT R4, R5, 0x180, RZ, 0xc0, !PT ;  /* 0x0000018005047812 */ /* 0x000fc400078ec0ff */
[----:B------:R-:W-:Y:S01]  /*ab90*/  SHF.R.U64 R12, R12, 0x3, RZ ;  /* 0x000000030c0c7819 */ /* 0x000fe200000012ff */
[----:B------:R-:W2:Y:S01]  /*aba0*/  SHFL.IDX PT, R45, R10, 0x1, 0x1c1f ;  /* 0x003c1f000a2d7f89 */ /* 0x000ea200000e0000 */
[----:B------:R-:W-:Y:S01]  /*abb0*/  IMAD R41, R41, UR4, RZ ;  /* 0x0000000429297c24 */ /* 0x000fe2000f8e02ff */
[----:B------:R-:W-:Y:S01]  /*abc0*/  SHF.R.U64 R4, R4, 0x3, RZ ;  /* 0x0000000304047819 */ /* 0x000fe200000012ff */
[--C-:B------:R-:W-:Y:S01]  /*abd0*/  IMAD.X R37, RZ, RZ, R21.reuse, P3 ;  /* 0x000000ffff257224 */ /* 0x100fe200018e0615 */
        /* <DEDUP_REMOVED lines=8> */
[----:B-1----:R1:W-:Y:S01]  /*ac60*/  @!P2 ST.E desc[UR60][R42.64], R3 ;  /* 0x000000032a00a985 */ /* 0x0023e2000c10193c */
[----:B------:R-:W-:Y:S02]  /*ac70*/  IADD3.X R29, RZ, R21, RZ, P4, !PT ;  /* 0x00000015ff1d7210 */ /* 0x000fe400027fe4ff */
[----:B------:R-:W-:-:S04]  /*ac80*/  LOP3.LUT R8, R15, 0x180, RZ, 0xc0, !PT ;  /* 0x000001800f087812 */ /* 0x000fc800078ec0ff */
[----:B------:R-:W-:Y:S01]  /*ac90*/  SHF.R.U64 R8, R8, 0x3, RZ ;  /* 0x0000000308087819 */ /* 0x000fe200000012ff */
[----:B--2---:R2:W-:Y:S03]  /*aca0*/  @!P0 ST.E desc[UR60][R44.64], R0 ;  /* 0x000000002c008985 */ /* 0x0045e6000c10193c */
[----:B------:R-:W-:Y:S01]  /*acb0*/  LOP3.LUT R8, R8, R15, RZ, 0x3c, !PT ;  /* 0x0000000f08087212 */ /* 0x000fe200078e3cff */
[----:B-1----:R-:W1:Y:S01]  /*acc0*/  @P1 LDC R43, c[0x0][0xbf0] ;  /* 0x0002fc00ff2b1b82 */ /* 0x002e620000000800 */
[C---:B------:R-:W-:Y:S01]  /*acd0*/  IMAD R3, R40.reuse, UR5, R41 ;  /* 0x0000000528037c24 */ /* 0x040fe2000f8e0229 */
[----:B------:R3:W5:Y:S01]  /*ace0*/  LD.E.128 R4, desc[UR60][R20.64] ;  /* 0x0000003c14047980 */ /* 0x000762000c101d00 */
[----:B------:R-:W-:Y:S01]  /*acf0*/  IMAD.WIDE.U32 R40, R40, UR4, RZ ;  /* 0x0000000428287c25 */ /* 0x000fe2000f8e00ff */
[----:B------:R-:W-:Y:S02]  /*ad00*/  ULDC.64 UR4, c[0x0][0xae8] ;  /* 0x0002ba0000047ab9 */ /* 0x000fe40000000a00 */
[----:B------:R-:W5:Y:S01]  /*ad10*/  LD.E.128 R8, desc[UR60][R8.64] ;  /* 0x0000003c08087980 */ /* 0x000f62000c101d00 */
[----:B--2---:R-:W-:-:S03]  /*ad20*/  IMAD R0, R147, 0x60, R148 ;  /* 0x0000006093007824 */ /* 0x004fc600078e0294 */
[----:B------:R-:W5:Y:S01]  /*ad30*/  LD.E.128 R12, desc[UR60][R12.64] ;  /* 0x0000003c0c0c7980 */ /* 0x000f62000c101d00 */
[----:B---3--:R-:W-:Y:S02]  /*ad40*/  IMAD.IADD R21, R41, 0x1, R3 ;  /* 0x0000000129157824 */ /* 0x008fe400078e0203 */
[----:B------:R-:W-:Y:S01]  /*ad50*/  IMAD R3, R46, UR4, RZ ;  /* 0x000000042e037c24 */ /* 0x000fe2000f8e02ff */
[----:B------:R-:W5:Y:S01]  /*ad60*/  LD.E.128 R24, desc[UR60][R24.64] ;  /* 0x0000003c18187980 */ /* 0x000f62000c101d00 */
[----:B------:R-:W-:Y:S02]  /*ad70*/  IMAD.MOV.U32 R20, RZ, RZ, R40 ;  /* 0x000000ffff147224 */ /* 0x000fe400078e0028 */
[C---:B------:R-:W-:Y:S01]  /*ad80*/  IMAD R3, R22.reuse, UR5, R3 ;  /* 0x0000000516037c24 */ /* 0x040fe2000f8e0203 */
[----:B------:R-:W5:Y:S01]  /*ad90*/  LD.E.128 R28, desc[UR60][R28.64] ;  /* 0x0000003c1c1c7980 */ /* 0x000f62000c101d00 */
[----:B------:R-:W-:Y:S01]  /*ada0*/  IMAD.WIDE.U32 R20, R22, UR4, R20 ;  /* 0x0000000416147c25 */ /* 0x000fe2000f8e0014 */
[----:B------:R-:W-:-:S02]  /*adb0*/  ULDC.64 UR4, c[0x0][0xaf0] ;  /* 0x0002bc0000047ab9 */ /* 0x000fc40000000a00 */
[----:B------:R-:W5:Y:S01]  /*adc0*/  LD.E.128 R36, desc[UR60][R36.64] ;  /* 0x0000003c24247980 */ /* 0x000f62000c101d00 */
[----:B------:R-:W-:Y:S01]  /*add0*/  IMAD R22, R23, 0xc0, R0 ;  /* 0x000000c017167824 */ /* 0x000fe200078e0200 */
[----:B------:R-:W-:Y:S01]  /*ade0*/  BSSY B1, `(.L_x_10116) ;  /* 0x0000033000017945 */ /* 0x000fe20003800000 */
[----:B------:R-:W-:Y:S01]  /*adf0*/  IMAD.IADD R21, R21, 0x1, R3 ;  /* 0x0000000115157824 */ /* 0x000fe200078e0203 */
[----:B------:R-:W-:Y:S01]  /*ae00*/  @!PT LDS RZ, [RZ] ;  /* 0x00000000fffff984 */ /* 0x000fe20000000800 */
[----:B------:R-:W-:Y:S01]  /*ae10*/  @!PT LDS RZ, [RZ] ;  /* 0x00000000fffff984 */ /* 0x000fe20000000800 */
[----:B------:R-:W-:Y:S01]  /*ae20*/  @!PT LDS RZ, [RZ] ;  /* 0x00000000fffff984 */ /* 0x000fe20000000800 */
[----:B------:R-:W-:Y:S01]  /*ae30*/  @!PT LDS RZ, [RZ] ;  /* 0x00000000fffff984 */ /* 0x000fe20000000800 */
[----:B------:R2:W-:Y:S06]  /*ae40*/  MEMBAR.ALL.CTA ;  /* 0x0000000000007992 */ /* 0x0005ec0000008000 */
[----:B--2---:R-:W2:Y:S01]  /*ae50*/  FENCE.VIEW.ASYNC.S ;  /* 0x00000000000073c6 */ /* 0x004ea20000000000 */
[----:B0-----:R-:W-:-:S04]  /*ae60*/  @P1 IMAD.HI.U32 R0, R22, R51, RZ ;  /* 0x0000003316001227 */ /* 0x001fc800078e00ff */
[----:B------:R-:W-:Y:S01]  /*ae70*/  IMAD.MOV.U32 R3, RZ, RZ, R22 ;  /* 0x000000ffff037224 */ /* 0x000fe200078e0016 */
[----:B-1----:R-:W-:Y:S01]  /*ae80*/  @P1 SHF.R.U32.HI R3, RZ, R43, R0 ;  /* 0x0000002bff031219 */ /* 0x002fe20000011600 */
        /* <DEDUP_REMOVED lines=15> */
[----:B------:R-:W-:Y:S01]  /*af80*/  IMAD.WIDE.U32 R20, R41, UR4, R20 ;  /* 0x0000000429147c25 */ /* 0x000fe2000f8e0014 */
[----:B------:R-:W-:-:S03]  /*af90*/  UIADD3 UR4, UR36, 0x31c20, URZ ;  /* 0x00031c2024047890 */ /* 0x000fc6000fffe03f */
[----:B------:R-:W-:Y:S01]  /*afa0*/  IMAD R3, R41, UR5, R0 ;  /* 0x0000000529037c24 */ /* 0x000fe2000f8e0200 */
[----:B------:R-:W-:Y:S01]  /*afb0*/  LEA R18, P1, R20, UR6, 0x1 ;  /* 0x0000000614127c11 */ /* 0x000fe2000f8208ff */
[----:B------:R-:W-:Y:S01]  /*afc0*/  IMAD R0, R23, 0xc0, R148 ;  /* 0x000000c017007824 */ /* 0x000fe200078e0294 */
[----:B------:R-:W-:Y:S01]  /*afd0*/  UPRMT UR4, URZ, 0x654, UR4 ;  /* 0x000006543f047896 */ /* 0x000fe20008000004 */
[----:B------:R-:W-:Y:S02]  /*afe0*/  IMAD.IADD R3, R21, 0x1, R3 ;  /* 0x0000000115037824 */ /* 0x000fe400078e0203 */
[----:B--2---:R0:W1:Y:S01]  /*aff0*/  SHFL.IDX PT, R22, R18, RZ, 0x1c1f ;  /* 0x001c1fff12167589 */ /* 0x00406200000e0000 */
[----:B------:R-:W-:Y:S02]  /*b000*/  ISETP.GE.AND P0, PT, R0, R49, PT ;  /* 0x000000310000720c */ /* 0x000fe40003f06270 */
[----:B------:R-:W-:-:S03]  /*b010*/  LEA.HI.X R3, R20, UR7, R3, 0x1, P1 ;  /* 0x0000000714037c11 */ /* 0x000fc600088f0c03 */
[----:B------:R-:W-:Y:S02]  /*b020*/  SYNCS.ARRIVE.TRANS64.RED.A1T0 RZ, [UR4], RZ ;  /* 0x000000ffffff79a7 */ /* 0x000fe40008100404 */
[----:B------:R0:W2:Y:S06]  /*b030*/  SHFL.IDX PT, R23, R3, RZ, 0x1c1f ;  /* 0x001c1fff03177589 */ /* 0x0000ac00000e0000 */
[----:B------:R-:W-:Y:S05]  /*b040*/  @P0 BRA `(.L_x_10117) ;  /* 0x0000000000300947 */ /* 0x000fea0003800000 */
[----:B------:R-:W-:Y:S02]  /*b050*/  ULDC UR4, c[0x0][0xac8] ;  /* 0x0002b20000047ab9 */ /* 0x000fe40000000800 */
[----:B------:R-:W-:Y:S02]  /*b060*/  ISETP.GE.AND P1, PT, R144, UR4, PT ;  /* 0x0000000490007c0c */ /* 0x000fe4000bf26270 */
[----:B------:R-:W-:Y:S02]  /*b070*/  ISETP.GE.AND P2, PT, R146, UR4, PT ;  /* 0x0000000492007c0c */ /* 0x000fe4000bf46270 */
[----:B------:R-:W-:-:S09]  /*b080*/  ISETP.GE.AND P0, PT, R19, UR4, PT ;  /* 0x0000000413007c0c */ /* 0x000fd2000bf06270 */
[-C--:B-1----:R-:W-:Y:S02]  /*b090*/  @!P1 LEA R40, P3, R144, R22.reuse, 0x1 ;  /* 0x0000001690289211 */ /* 0x082fe400078608ff */
[----:B------:R-:W-:Y:S02]  /*b0a0*/  @!P2 LEA R42, P4, R146, R22, 0x1 ;  /* 0x00000016922aa211 */ /* 0x000fe400078808ff */
[----:B--2---:R-:W-:Y:S01]  /*b0b0*/  @!P0 IMAD.WIDE R20, R19, 0x2, R22 ;  /* 0x0000000213148825 */ /* 0x004fe200078e0216 */
[-C--:B------:R-:W-:Y:S02]  /*b0c0*/  @!P1 LEA.HI.X R41, R144, R23.reuse, R157, 0x1, P3 ;  /* 0x0000001790299211 */ /* 0x080fe400018f0c9d */
[----:B------:R-:W-:Y:S02]  /*b0d0*/  @!P2 LEA.HI.X R43, R146, R23, R156, 0x1, P4 ;  /* 0x00000017922ba211 */ /* 0x000fe400020f0c9c */
[----:B-----5:R3:W-:Y:S04]  /*b0e0*/  @!P0 ST.E.128 desc[UR60][R20.64], R4 ;  /* 0x0000000414008985 */ /* 0x0207e8000c101d3c */
[----:B------:R3:W-:Y:S04]  /*b0f0*/  @!P1 ST.E.128 desc[UR60][R40.64], R12 ;  /* 0x0000000c28009985 */ /* 0x0007e8000c101d3c */
[----:B------:R3:W-:Y:S02]  /*b100*/  @!P2 ST.E.128 desc[UR60][R42.64], R28 ;  /* 0x0000001c2a00a985 */ /* 0x0007e4000c101d3c */
.L_x_10117:
[----:B------:R-:W-:Y:S05]  /*b110*/  BSYNC B1 ;  /* 0x0000000000017941 */ /* 0x000fea0003800000 */
.L_x_10116:
[----:B------:R-:W-:Y:S01]  /*b120*/  VIADD R0, R0, 0x60 ;  /* 0x0000006000007836 */ /* 0x000fe20000000000 */
[----:B---3-5:R3:W4:Y:S04]  /*b130*/  SHFL.IDX PT, R7, R3, 0x1, 0x1c1f ;  /* 0x003c1f0003077f89 */ /* 0x02872800000e0000 */
[----:B------:R-:W-:Y:S01]  /*b140*/  ISETP.GE.AND P0, PT, R0, R49, PT ;  /* 0x000000310000720c */ /* 0x000fe20003f06270 */
[----:B------:R3:W0:-:S12]  /*b150*/  SHFL.IDX PT, R6, R18, 0x1, 0x1c1f ;  /* 0x003c1f0012067f89 */ /* 0x00061800000e0000 */
[----:B---3--:R-:W-:Y:S05]  /*b160*/  @P0 BRA `(.L_x_10118) ;  /* 0x0000000800900947 */ /* 0x008fea0003800000 */
[----:B------:R-:W-:Y:S02]  /*b170*/  ULDC UR4, c[0x0][0xac8] ;  /* 0x0002b20000047ab9 */ /* 0x000fe40000000800 */
[----:B------:R-:W-:Y:S02]  /*b180*/  ISETP.GE.AND P2, PT, R144, UR4, PT ;  /* 0x0000000490007c0c */ /* 0x000fe4000bf46270 */
[----:B------:R-:W-:-:S11]  /*b190*/  ISETP.GE.AND P1, PT, R19, UR4, PT ;  /* 0x0000000413007c0c */ /* 0x000fd6000bf26270 */
[C---:B0-----:R-:W-:Y:S02]  /*b1a0*/  @!P2 LEA R12, P0, R144.reuse, R6, 0x1 ;  /* 0x00000006900ca211 */ /* 0x041fe400078008ff */
[----:B----4-:R-:W-:Y:S02]  /*b1b0*/  @!P1 IMAD.WIDE R4, R19, 0x2, R6 ;  /* 0x0000000213049825 */ /* 0x010fe400078e0206 */
        /* <DEDUP_REMOVED lines=9> */
.L_x_10114:
[----:B------:R-:W1:Y:S01]  /*b250*/  LDC.64 R6, c[0x0][0xc00] ;  /* 0x00030000ff067b82 */ /* 0x000e620000000a00 */
[C---:B------:R-:W-:Y:S01]  /*b260*/  IMAD.SHL.U32 R5, R18.reuse, 0x4, RZ ;  /* 0x0000000412057824 */ /* 0x040fe200078e00ff */
[----:B------:R-:W-:Y:S01]  /*b270*/  SHF.L.U64.HI R0, R18, 0x2, R145 ;  /* 0x0000000212007819 */ /* 0x000fe20000010291 */
[----:B------:R-:W-:Y:S01]  /*b280*/  ULDC.64 UR4, c[0x0][0xc08] ;  /* 0x0003020000047ab9 */ /* 0x000fe20000000a00 */
[----:B------:R-:W-:-:S04]  /*b290*/  IMAD.MOV.U32 R3, RZ, RZ, RZ ;  /* 0x000000ffff037224 */ /* 0x000fc800078e00ff */
[----:B------:R-:W2:Y:S01]  /*b2a0*/  LDC R25, c[0x0][0xbe8] ;  /* 0x0002fa00ff197b82 */ /* 0x000ea20000000800 */
[----:B-1----:R-:W-:Y:S02]  /*b2b0*/  ISETP.NE.U32.AND P0, PT, R6, RZ, PT ;  /* 0x000000ff0600720c */ /* 0x002fe40003f05070 */
[----:B------:R-:W-:Y:S02]  /*b2c0*/  IADD3 R6, P1, R5, R6, RZ ;  /* 0x0000000605067210 */ /* 0x000fe40007f3e0ff */
[----:B------:R-:W-:-:S03]  /*b2d0*/  ISETP.NE.AND.EX P0, PT, R7, RZ, PT, P0 ;  /* 0x000000ff0700720c */ /* 0x000fc60003f05300 */
[----:B------:R-:W-:Y:S01]  /*b2e0*/  IMAD.X R7, R0, 0x1, R7, P1 ;  /* 0x0000000100077824 */ /* 0x000fe200008e0607 */
[----:B------:R-:W-:-:S04]  /*b2f0*/  ISETP.NE.U32.AND P1, PT, RZ, UR4, PT ;  /* 0x00000004ff007c0c */ /* 0x000fc8000bf25070 */
[----:B------:R-:W-:-:S05]  /*b300*/  ISETP.NE.AND.EX P1, PT, RZ, UR5, PT, P1 ;  /* 0x00000005ff007c0c */ /* 0x000fca000bf25310 */
[----:B------:R1:W5:Y:S01]  /*b310*/  @P0 LDG.E R3, desc[UR60][R6.64] ;  /* 0x0000003c06030981 */ /* 0x000362000c1e1900 */
[----:B------:R-:W3:Y:S07]  /*b320*/  S2R R8, SR_TID.X ;  /* 0x0000000000087919 */ /* 0x000eee0000002100 */
[----:B------:R-:W-:Y:S01]  /*b330*/  @P1 IADD3 R4, P2, R5, UR4, RZ ;  /* 0x0000000405041c10 */ /* 0x000fe2000ff5e0ff */
[----:B------:R-:W-:-:S03]  /*b340*/  ULDC UR4, c[0x0][0xa88] ;  /* 0x0002a20000047ab9 */ /* 0x000fc60000000800 */
[----:B------:R-:W-:Y:S01]  /*b350*/  @P1 IADD3.X R5, R0, UR5, RZ, P2, !PT ;  /* 0x0000000500051c10 */ /* 0x000fe200097fe4ff */
[----:B------:R-:W-:-:S06]  /*b360*/  IMAD.U32 R0, RZ, RZ, UR4 ;  /* 0x00000004ff007e24 */ /* 0x000fcc000f8e00ff */
[----:B------:R1:W5:Y:S01]  /*b370*/  @P1 LDG.E R0, desc[UR60][R4.64] ;  /* 0x0000003c04001981 */ /* 0x000362000c1e1900 */
[----:B--2---:R-:W-:-:S13]  /*b380*/  ISETP.NE.AND P2, PT, R25, 0x1, PT ;  /* 0x000000011900780c */ /* 0x004fda0003f45270 */
[----:B------:R-:W2:Y:S01]  /*b390*/  @P2 LDC R14, c[0x0][0xbec] ;  /* 0x0002fb00ff0e2b82 */ /* 0x000ea20000000800 */
[----:B---3--:R-:W-:-:S05]  /*b3a0*/  VIADD R8, R8, 0xffffff80 ;  /* 0xffffff8008087836 */ /* 0x008fca0000000000 */
[----:B------:R-:W-:Y:S01]  /*b3b0*/  ISETP.GE.AND P3, PT, R8, 0xc0, PT ;  /* 0x000000c00800780c */ /* 0x000fe20003f66270 */
[----:B-1----:R-:W-:-:S12]  /*b3c0*/  @P1 BRA `(.L_x_10119) ;  /* 0x0000000000101947 */ /* 0x002fd80003800000 */
[----:B------:R-:W-:Y:S05]  /*b3d0*/  @!P0 BRA `(.L_x_10119) ;  /* 0x00000000000c8947 */ /* 0x000fea0003800000 */
[----:B------:R-:W3:Y:S04]  /*b3e0*/  LDG.E R5, desc[UR60][R6.64] ;  /* 0x0000003c06057981 */ /* 0x000ee8000c1e1900 */
[----:B-----5:R-:W3:Y:S02]  /*b3f0*/  LDG.E R0, desc[UR60][R6.64+0x4] ;  /* 0x0000043c06007981 */ /* 0x020ee4000c1e1900 */
[----:B---3--:R-:W-:-:S07]  /*b400*/  IMAD.IADD R0, R0, 0x1, -R5 ;  /* 0x0000000100007824 */ /* 0x008fce00078e0a05 */
.L_x_10119:
[----:B------:R-:W-:Y:S01]  /*b410*/  BSSY B1, `(.L_x_10120) ;  /* 0x000002e000017945 */ /* 0x000fe20003800000 */
[----:B------:R-:W-:Y:S02]  /*b420*/  SHF.R.S32.HI R12, RZ, 0x1f, R22 ;  /* 0x0000001fff0c7819 */ /* 0x000fe40000011416 */
[----:B------:R-:W-:Y:S02]  /*b430*/  SEL R13, R18, RZ, !P0 ;  /* 0x000000ff120d7207 */ /* 0x000fe40004000000 */
[----:B------:R-:W-:Y:S02]  /*b440*/  SEL R145, R145, RZ, !P0 ;  /* 0x000000ff91917207 */ /* 0x000fe40004000000 */
[----:B-----5:R-:W-:Y:S01]  /*b450*/  SHF.R.S32.HI R10, RZ, 0x1f, R3 ;  /* 0x0000001fff0a7819 */ /* 0x020fe20000011403 */
[----:B------:R-:W-:Y:S06]  /*b460*/  @P3 BRA `(.L_x_10121) ;  /* 0x0000000000a03947 */ /* 0x000fec0003800000 */
[----:B------:R-:W1:Y:S01]  /*b470*/  S2R R4, SR_TID.X ;  /* 0x0000000000047919 */ /* 0x000e620000002100 */
[----:B------:R-:W3:Y:S02]  /*b480*/  LDC R11, c[0x0][0xbe8] ;  /* 0x0002fa00ff0b7b82 */ /* 0x000ee40000000800 */
[----:B---3--:R-:W-:Y:S02]  /*b490*/  IMAD R5, R0, R11, RZ ;  /* 0x0000000b00057224 */ /* 0x008fe400078e02ff */
[----:B-1----:R-:W-:-:S04]  /*b4a0*/  IMAD R4, R23, 0xc0, R4 ;  /* 0x000000c017047824 */ /* 0x002fc800078e0204 */
[----:B------:R-:W-:-:S05]  /*b4b0*/  VIADD R8, R4, 0xffffff80 ;  /* 0xffffff8004087836 */ /* 0x000fca0000000000 */
        /* <DEDUP_REMOVED lines=9> */
[----:B------:R-:W1:Y:S01]  /*b550*/  @P0 LDC R15, c[0x0][0xbec] ;  /* 0x0002fb00ff0f0b82 */ /* 0x000e620000000800 */
[----:B------:R-:W-:Y:S01]  /*b560*/  IMAD R9, R22, UR5, R9 ;  /* 0x0000000516097c24 */ /* 0x000fe2000f8e0209 */
[----:B------:R-:W-:-:S04]  /*b570*/  ULDC.64 UR4, c[0x0][0xb98] ;  /* 0x0002e60000047ab9 */ /* 0x000fc80000000a00 */
[----:B------:R-:W-:Y:S02]  /*b580*/  IADD3 R5, R5, R9, RZ ;  /* 0x0000000905057210 */ /* 0x000fe40007ffe0ff */
[----:B------:R-:W3:Y:S01]  /*b590*/  @P0 LDC R21, c[0x0][0xbf0] ;  /* 0x0002fc00ff150b82 */ /* 0x000ee20000000800 */
[----:B------:R-:W-:-:S04]  /*b5a0*/  IMAD.WIDE.U32 R4, R13, UR4, R4 ;  /* 0x000000040d047c25 */ /* 0x000fc8000f8e0004 */
[----:B-1----:R-:W-:-:S05]  /*b5b0*/  @P0 IMAD.HI.U32 R6, R8, R15, RZ ;  /* 0x0000000f08060227 */ /* 0x002fca00078e00ff */
        /* <DEDUP_REMOVED lines=19> */
.L_x_10121:
[----:B------:R-:W-:Y:S05]  /*b6f0*/  BSYNC B1 ;  /* 0x0000000000017941 */ /* 0x000fea0003800000 */
.L_x_10120:
[----:B------:R-:W3:Y:S01]  /*b700*/  @P2 LDC R9, c[0x0][0xbf0] ;  /* 0x0002fc00ff092b82 */ /* 0x000ee20000000800 */
[----:B------:R-:W-:Y:S01]  /*b710*/  ULDC.64 UR4, c[0x0][0xaa0] ;  /* 0x0002a80000047ab9 */ /* 0x000fe20000000a00 */
[----:B-1----:R-:W-:Y:S01]  /*b720*/  IMAD R6, R147, 0x60, R148 ;  /* 0x0000006093067824 */ /* 0x002fe200078e0294 */
        /* <DEDUP_REMOVED lines=8> */
[----:B--2---:R-:W-:-:S04]  /*b7b0*/  @P2 IMAD.HI.U32 R6, R11, R14, RZ ;  /* 0x0000000e0b062227 */ /* 0x004fc800078e00ff */
[C---:B------:R-:W-:Y:S02]  /*b7c0*/  IMAD R7, R22.reuse, UR5, R3 ;  /* 0x0000000516077c24 */ /* 0x040fe4000f8e0203 */
[----:B------:R-:W-:Y:S01]  /*b7d0*/  IMAD.WIDE.U32 R4, R22, UR4, R4 ;  /* 0x0000000416047c25 */ /* 0x000fe2000f8e0004 */
[----:B------:R-:W-:-:S03]  /*b7e0*/  ULDC.64 UR4, c[0x0][0xaf0] ;  /* 0x0002bc0000047ab9 */ /* 0x000fc60000000a00 */
[----:B------:R-:W-:Y:S01]  /*b7f0*/  IMAD.MOV.U32 R3, RZ, RZ, R11 ;  /* 0x000000ffff037224 */ /* 0x000fe200078e000b */
[----:B---3--:R-:W-:Y:S01]  /*b800*/  @P2 SHF.R.U32.HI R3, RZ, R9, R6 ;  /* 0x00000009ff032219 */ /* 0x008fe20000011606 */
[----:B------:R-:W-:Y:S02]  /*b810*/  IMAD.IADD R5, R5, 0x1, R7 ;  /* 0x0000000105057824 */ /* 0x000fe400078e0207 */
[----:B------:R-:W-:Y:S01]  /*b820*/  IMAD R7, R145, UR4, RZ ;  /* 0x0000000491077c24 */ /* 0x000fe2000f8e02ff */
[--C-:B------:R-:W-:Y:S01]  /*b830*/  SHF.R.S32.HI R6, RZ, 0x1f, R3.reuse ;  /* 0x0000001fff067819 */ /* 0x100fe20000011403 */
[----:B------:R-:W-:Y:S02]  /*b840*/  IMAD.MOV R8, RZ, RZ, -R3 ;  /* 0x000000ffff087224 */ /* 0x000fe400078e0a03 */
[C---:B------:R-:W-:Y:S02]  /*b850*/  IMAD R9, R13.reuse, UR5, R7 ;  /* 0x000000050d097c24 */ /* 0x040fe4000f8e0207 */
[----:B------:R-:W-:Y:S01]  /*b860*/  IMAD.WIDE.U32 R4, R13, UR4, R4 ;  /* 0x000000040d047c25 */ /* 0x000fe2000f8e0004 */
[----:B------:R-:W-:-:S03]  /*b870*/  ULDC.64 UR4, c[0x0][0xae0] ;  /* 0x0002b80000047ab9 */ /* 0x000fc60000000a00 */
        /* <DEDUP_REMOVED lines=9> */
[----:B------:R-:W-:Y:S02]  /*b910*/  IMAD R25, R0, R25, RZ ;  /* 0x0000001900197224 */ /* 0x000fe400078e02ff */
[----:B------:R-:W-:Y:S02]  /*b920*/  IMAD R0, R23, 0xc0, R148 ;  /* 0x000000c017007824 */ /* 0x000fe400078e0294 */
[C---:B------:R-:W-:Y:S02]  /*b930*/  IMAD R3, R7.reuse, UR5, R6 ;  /* 0x0000000507037c24 */ /* 0x040fe4000f8e0206 */
[----:B------:R-:W-:Y:S01]  /*b940*/  IMAD.WIDE.U32 R4, R7, UR4, R4 ;  /* 0x0000000407047c25 */ /* 0x000fe2000f8e0004 */
[----:B------:R-:W-:Y:S01]  /*b950*/  ISETP.GE.AND P0, PT, R0, R25, PT ;  /* 0x000000190000720c */ /* 0x000fe20003f06270 */
[----:B------:R-:W-:-:S02]  /*b960*/  ULDC.64 UR4, c[0x0][0xa80] ;  /* 0x0002a00000047ab9 */ /* 0x000fc40000000a00 */
[----:B------:R-:W-:Y:S01]  /*b970*/  IMAD.IADD R3, R5, 0x1, R3 ;  /* 0x0000000105037824 */ /* 0x000fe200078e0203 */
[----:B------:R-:W-:-:S04]  /*b980*/  LEA R6, P1, R4, UR4, 0x1 ;  /* 0x0000000404067c11 */ /* 0x000fc8000f8208ff */
[----:B------:R-:W-:Y:S02]  /*b990*/  LEA.HI.X R3, R4, UR5, R3, 0x1, P1 ;  /* 0x0000000504037c11 */ /* 0x000fe400088f0c03 */
[----:B------:R1:W2:Y:S04]  /*b9a0*/  SHFL.IDX PT, R4, R6, RZ, 0x1c1f ;  /* 0x001c1fff06047589 */ /* 0x0002a800000e0000 */
[----:B------:R1:W3:Y:S01]  /*b9b0*/  SHFL.IDX PT, R5, R3, RZ, 0x1c1f ;  /* 0x001c1fff03057589 */ /* 0x0002e200000e0000 */
[----:B------:R-:W-:Y:S05]  /*b9c0*/  @P0 BRA `(.L_x_10123) ;  /* 0x0000000000300947 */ /* 0x000fea0003800000 */
[----:B------:R-:W-:Y:S02]  /*b9d0*/  ULDC UR4, c[0x0][0xac8] ;  /* 0x0002b20000047ab9 */ /* 0x000fe40000000800 */
[----:B------:R-:W-:Y:S02]  /*b9e0*/  ISETP.GE.AND P3, PT, R144, UR4, PT ;  /* 0x0000000490007c0c */ /* 0x000fe4000bf66270 */
[----:B------:R-:W-:Y:S02]  /*b9f0*/  ISETP.GE.AND P4, PT, R146, UR4, PT ;  /* 0x0000000492007c0c */ /* 0x000fe4000bf86270 */
[----:B------:R-:W-:-:S09]  /*ba00*/  ISETP.GE.AND P2, PT, R19, UR4, PT ;  /* 0x0000000413007c0c */ /* 0x000fd2000bf46270 */
[-C--:B--2---:R-:W-:Y:S02]  /*ba10*/  @!P3 LEA R10, P0, R144, R4.reuse, 0x1 ;  /* 0x00000004900ab211 */ /* 0x084fe400078008ff */
[----:B------:R-:W-:Y:S02]  /*ba20*/  @!P4 LEA R12, P1, R146, R4, 0x1 ;  /* 0x00000004920cc211 */ /* 0x000fe400078208ff */
[----:B---3--:R-:W-:Y:S01]  /*ba30*/  @!P2 IMAD.WIDE R8, R19, 0x2, R4 ;  /* 0x000000021308a825 */ /* 0x008fe200078e0204 */
[-C--:B------:R-:W-:Y:S02]  /*ba40*/  @!P3 LEA.HI.X R11, R144, R5.reuse, R157, 0x1, P0 ;  /* 0x00000005900bb211 */ /* 0x080fe400000f0c9d */
[----:B------:R-:W-:Y:S02]  /*ba50*/  @!P4 LEA.HI.X R13, R146, R5, R156, 0x1, P1 ;  /* 0x00000005920dc211 */ /* 0x000fe400008f0c9c */
[----:B------:R4:W-:Y:S04]  /*ba60*/  @!P2 ST.E.128 desc[UR60][R8.64], RZ ;  /* 0x000000ff0800a985 */ /* 0x0009e8000c101d3c */
[----:B------:R4:W-:Y:S04]  /*ba70*/  @!P3 ST.E.128 desc[UR60][R10.64], RZ ;  /* 0x000000ff0a00b985 */ /* 0x0009e8000c101d3c */
[----:B------:R4:W-:Y:S02]  /*ba80*/  @!P4 ST.E.128 desc[UR60][R12.64], RZ ;  /* 0x000000ff0c00c985 */ /* 0x0009e4000c101d3c */
.L_x_10123:
[----:B------:R-:W-:Y:S05]  /*ba90*/  BSYNC B1 ;  /* 0x0000000000017941 */ /* 0x000fea0003800000 */
.L_x_10122:
[----:B------:R-:W-:Y:S01]  /*baa0*/  VIADD R0, R0, 0x60 ;  /* 0x0000006000007836 */ /* 0x000fe20000000000 */
[----:B---3--:R3:W0:Y:S04]  /*bab0*/  SHFL.IDX PT, R5, R3, 0x1, 0x1c1f ;  /* 0x003c1f0003057f89 */ /* 0x00862800000e0000 */
[----:B------:R-:W-:Y:S01]  /*bac0*/  ISETP.GE.AND P0, PT, R0, R25, PT ;  /* 0x000000190000720c */ /* 0x000fe20003f06270 */
[----:B--2---:R3:W2:-:S12]  /*bad0*/  SHFL.IDX PT, R4, R6, 0x1, 0x1c1f ;  /* 0x003c1f0006047f89 */ /* 0x00469800000e0000 */
[----:B---3--:R-:W-:Y:S05]  /*bae0*/  @P0 BRA `(.L_x_10118) ;  /* 0x0000000000300947 */ /* 0x008fea0003800000 */
[----:B------:R-:W-:Y:S02]  /*baf0*/  ULDC UR4, c[0x0][0xac8] ;  /* 0x0002b20000047ab9 */ /* 0x000fe40000000800 */
[----:B------:R-:W-:Y:S02]  /*bb00*/  ISETP.GE.AND P3, PT, R144, UR4, PT ;  /* 0x0000000490007c0c */ /* 0x000fe4000bf66270 */
[----:B------:R-:W-:Y:S02]  /*bb10*/  ISETP.GE.AND P4, PT, R146, UR4, PT ;  /* 0x0000000492007c0c */ /* 0x000fe4000bf86270 */
[----:B------:R-:W-:-:S09]  /*bb20*/  ISETP.GE.AND P2, PT, R19, UR4, PT ;  /* 0x0000000413007c0c */ /* 0x000fd2000bf46270 */
[-C--:B--2-4-:R-:W-:Y:S02]  /*bb30*/  @!P3 LEA R8, P0, R144, R4.reuse, 0x1 ;  /* 0x000000049008b211 */ /* 0x094fe400078008ff */
[----:B------:R-:W-:Y:S02]  /*bb40*/  @!P4 LEA R10, P1, R146, R4, 0x1 ;  /* 0x00000004920ac211 */ /* 0x000fe400078208ff */
[----:B01----:R-:W-:Y:S01]  /*bb50*/  @!P2 IMAD.WIDE R6, R19, 0x2, R4 ;  /* 0x000000021306a825 */ /* 0x003fe200078e0204 */
[-C--:B------:R-:W-:Y:S02]  /*bb60*/  @!P3 LEA.HI.X R9, R144, R5.reuse, R157, 0x1, P0 ;  /* 0x000000059009b211 */ /* 0x080fe400000f0c9d */
[----:B------:R-:W-:Y:S02]  /*bb70*/  @!P4 LEA.HI.X R11, R146, R5, R156, 0x1, P1 ;  /* 0x00000005920bc211 */ /* 0x000fe400008f0c9c */
[----:B------:R3:W-:Y:S04]  /*bb80*/  @!P2 ST.E.128 desc[UR60][R6.64], RZ ;  /* 0x000000ff0600a985 */ /* 0x0007e8000c101d3c */
[----:B------:R3:W-:Y:S04]  /*bb90*/  @!P3 ST.E.128 desc[UR60][R8.64], RZ ;  /* 0x000000ff0800b985 */ /* 0x0007e8000c101d3c */
[----:B------:R3:W-:Y:S02]  /*bba0*/  @!P4 ST.E.128 desc[UR60][R10.64], RZ ;  /* 0x000000ff0a00c985 */ /* 0x0007e4000c101d3c */
.L_x_10118:
[----:B------:R-:W-:Y:S05]  /*bbb0*/  BSYNC B0 ;  /* 0x0000000000007941 */ /* 0x000fea0003800000 */
.L_x_10113:
[----:B------:R-:W-:Y:S02]  /*bbc0*/  ULDC UR4, c[0x0][0xc3c] ;  /* 0x00030f0000047ab9 */ /* 0x000fe40000000800 */
[----:B0-----:R-:W-:-:S13]  /*bbd0*/  ISETP.GE.AND P0, PT, R35, UR4, PT ;  /* 0x0000000423007c0c */ /* 0x001fda000bf06270 */
[----:B------:R-:W-:Y:S05]  /*bbe0*/  @!P0 BRA `(.L_x_10124) ;  /* 0xffffff5000c08947 */ /* 0x000fea000383ffff */
[----:B------:R-:W-:Y:S05]  /*bbf0*/  EXIT ;  /* 0x000000000000794d */ /* 0x000fea0003800000 */
.L_x_10089:
        /* <DEDUP_REMOVED lines=16> */
.L_x_10125:
        /* <DEDUP_REMOVED lines=42> */
.L_x_10131:
        /* <DEDUP_REMOVED lines=12> */
.L_x_10130:
[----:B------:R-:W-:Y:S05]  /*c060*/  BSYNC B0 ;  /* 0x0000000000007941 */ /* 0x000fea0003800000 */
.L_x_10129:
        /* <DEDUP_REMOVED lines=21> */
.L_x_10127:
        /* <DEDUP_REMOVED lines=11> */
[----:B------:R0:W1:Y:S01]  /*c270*/  F2I.FTZ.U32.TRUNC.NTZ R3, R2 ;  /* 0x0000000200037305 */ /* 0x000062000021f000 */
[----:B------:R-:W-:Y:S05]  /*c280*/  @!P0 BRA `(.L_x_10132) ;  /* 0x0000000000088947 */ /* 0x000fea0003800000 */
[----:B------:R-:W-:-:S06]  /*c290*/  VIADD R16, R19, 0xffffffff ;  /* 0xffffffff13107836 */ /* 0x000fcc0000000000 */
[----:B------:R2:W3:Y:S02]  /*c2a0*/  SHFL.IDX PT, R16, R7, R16, 0x1f ;  /* 0x00001f1007107589 */ /* 0x0004e400000e0000 */
.L_x_10132:
[----:B---3--:R-:W-:Y:S01]  /*c2b0*/  IMAD R16, R16, UR5, R9 ;  /* 0x0000000510107c24 */ /* 0x008fe2000f8e0209 */
[----:B0-----:R-:W-:Y:S01]  /*c2c0*/  IABS R2, R0 ;  /* 0x0000000000027213 */ /* 0x001fe20000000000 */
[----:B-12---:R-:W-:Y:S02]  /*c2d0*/  IMAD.MOV R7, RZ, RZ, -R3 ;  /* 0x000000ffff077224 */ /* 0x006fe400078e0a03 */
[----:B------:R-:W-:Y:S01]  /*c2e0*/  VIADD R19, R19, UR4 ;  /* 0x0000000413137c36 */ /* 0x000fe20008000000 */
[----:B------:R-:W-:Y:S01]  /*c2f0*/  IADD3 R9, -R16, UR6, RZ ;  /* 0x0000000610097c10 */ /* 0x000fe2000fffe1ff */
[----:B------:R-:W-:Y:S02]  /*c300*/  IMAD.MOV R8, RZ, RZ, -R2 ;  /* 0x000000ffff087224 */ /* 0x000fe400078e0a02 */
[----:B------:R-:W-:Y:S01]  /*c310*/  IMAD R7, R7, R4, RZ ;  /* 0x0000000407077224 */ /* 0x000fe200078e02ff */
[----:B------:R-:W-:Y:S01]  /*c320*/  IABS R6, R9 ;  /* 0x0000000900067213 */ /* 0x000fe20000000000 */
[----:B------:R-:W-:-:S04]  /*c330*/  IMAD.MOV.U32 R2, RZ, RZ, RZ ;  /* 0x000000ffff027224 */ /* 0x000fc800078e00ff */
[----:B------:R-:W-:-:S04]  /*c340*/  IMAD.HI.U32 R2, R3, R7, R2 ;  /* 0x0000000703027227 */ /* 0x000fc800078e0002 */
[----:B------:R-:W-:Y:S02]  /*c350*/  IMAD.MOV.U32 R3, RZ, RZ, R6 ;  /* 0x000000ffff037224 */ /* 0x000fe400078e0006 */
[----:B------:R-:W-:Y:S02]  /*c360*/  IMAD.MOV.U32 R6, RZ, RZ, R8 ;  /* 0x000000ffff067224 */ /* 0x000fe400078e0008 */
        /* <DEDUP_REMOVED lines=12> */
[--C-:B------:R-:W-:Y:S02]  /*c430*/  IMAD.MOV R17, RZ, RZ, -R2.reuse ;  /* 0x000000ffff117224 */ /* 0x100fe400078e0a02 */
[----:B------:R-:W-:Y:S02]  /*c440*/  IMAD.MOV.U32 R18, RZ, RZ, R2 ;  /* 0x000000ffff127224 */ /* 0x000fe400078e0002 */
[----:B------:R-:W-:Y:S01]  /*c450*/  IMAD R17, R0, R17, R9 ;  /* 0x0000001100117224 */ /* 0x000fe200078e0209 */
[----:B------:R-:W-:Y:S06]  /*c460*/  BRA `(.L_x_10133) ;  /* 0x00000000000c7947 */ /* 0x000fec0003800000 */
.L_x_10128:
[----:B------:R-:W-:Y:S02]  /*c470*/  IMAD.MOV.U32 R17, RZ, RZ, RZ ;  /* 0x000000ffff117224 */ /* 0x000fe400078e00ff */
[----:B------:R-:W-:Y:S02]  /*c480*/  IMAD.U32 R16, RZ, RZ, UR6 ;  /* 0x00000006ff107e24 */ /* 0x000fe4000f8e00ff */
[----:B------:R-:W-:-:S07]  /*c490*/  IMAD.MOV.U32 R18, RZ, RZ, RZ ;  /* 0x000000ffff127224 */ /* 0x000fce00078e00ff */
.L_x_10133:
[----:B------:R-:W-:-:S13]  /*c4a0*/  ISETP.NE.AND P0, PT, R5, RZ, PT ;  /* 0x000000ff0500720c */ /* 0x000fda0003f05270 */
[----:B------:R-:W0:Y:S01]  /*c4b0*/  @!P0 S2R R3, SR_CgaCtaId ;  /* 0x0000000000038919 */ /* 0x000e220000008800 */
[----:B------:R-:W-:-:S04]  /*c4c0*/  @!P0 MOV R0, 0x400 ;  /* 0x0000040000008802 */ /* 0x000fc80000000f00 */
[----:B0-----:R-:W-:-:S05]  /*c4d0*/  @!P0 LEA R0, R3, R0, 0x18 ;  /* 0x0000000003008211 */ /* 0x001fca00078ec0ff */
[----:B------:R2:W-:Y:S01]  /*c4e0*/  @!P0 STS.128 [R0+0x31cd0], R16 ;  /* 0x031cd01000008388 */ /* 0x0005e20000000c00 */
[----:B------:R-:W-:Y:S06]  /*c4f0*/  BAR.ARV 0x5, 0x200 ;  /* 0x0148000000007b1d */ /* 0x000fec0000002000 */
.L_x_10126:
[----:B------:R3:W-:Y:S01]  /*c500*/  STL [R1+0x30], RZ ;  /* 0x000030ff01007387 */ /* 0x0007e20000100800 */
[----:B------:R-:W-:Y:S01]  /*c510*/  ULDC UR4, c[0x0][0xc3c] ;  /* 0x00030f0000047ab9 */ /* 0x000fe20000000800 */
[----:B------:R-:W-:Y:S01]  /*c520*/  IMAD.MOV.U32 R26, RZ, RZ, 0x1 ;  /* 0x00000001ff1a7424 */ /* 0x000fe200078e00ff */
[----:B-1----:R-:W-:Y:S01]  /*c530*/  ISETP.GE.AND P0, PT, R19, UR4, PT ;  /* 0x0000000413007c0c */ /* 0x002fe2000bf06270 */
[----:B------:R-:W-:-:S12]  /*c540*/  IMAD.MOV.U32 R23, RZ, RZ, RZ ;  /* 0x000000ffff177224 */ /* 0x000fd800078e00ff */
[----:B---3--:R-:W-:Y:S05]  /*c550*/  @P0 BRA `(.L_x_10134) ;  /* 0x00000050006c0947 */ /* 0x008fea0003800000 */
[----:B------:R-:W1:Y:S01]  /*c560*/  S2R R6, SR_TID.X ;  /* 0x0000000000067919 */ /* 0x000e620000002100 */
[----:B------:R-:W3:Y:S01]  /*c570*/  S2UR UR5, SR_CgaCtaId ;  /* 0x00000000000579c3 */ /* 0x000ee20000008800 */
[----:B------:R-:W-:Y:S01]  /*c580*/  UMOV UR4, 0x400 ;  /* 0x0000040000047882 */ /* 0x000fe20000000000 */
[----:B------:R-:W-:Y:S01]  /*c590*/  BSSY B8, `(.L_x_10134) ;  /* 0x0000517000087945 */ /* 0x000fe20003800000 */
[----:B------:R4:W-:Y:S01]  /*c5a0*/  STL [R1+0x30], RZ ;  /* 0x000030ff01007387 */ /* 0x0009e20000100800 */
[----:B------:R-:W-:Y:S01]  /*c5b0*/  IMAD.MOV.U32 R26, RZ, RZ, 0x1 ;  /* 0x00000001ff1a7424 */ /* 0x000fe200078e00ff */
[----:B------:R-:W-:Y:S01]  /*c5c0*/  ULDC UR36, c[0x0][0xc] ;  /* 0x0000030000247ab9 */ /* 0x000fe20000000800 */
[----:B------:R-:W-:Y:S01]  /*c5d0*/  IMAD.MOV.U32 R23, RZ, RZ, RZ ;  /* 0x000000ffff177224 */ /* 0x000fe200078e00ff */
[----:B------:R-:W-:Y:S01]  /*c5e0*/  ULDC.64 UR38, c[0x0][0x198] ;  /* 0x0000660000267ab9 */ /* 0x000fe20000000a00 */
[----:B---3--:R-:W-:-:S06]  /*c5f0*/  ULEA UR4, UR5, UR4, 0x18 ;  /* 0x0000000405047291 */ /* 0x008fcc000f8ec03f */
[----:B------:R-:W-:Y:S01]  /*c600*/  IMAD.U32 R22, RZ, RZ, UR4 ;  /* 0x00000004ff167e24 */ /* 0x000fe2000f8e00ff */
[C---:B-1----:R-:W-:Y:S01]  /*c610*/  LOP3.LUT R5, R6.reuse, 0x7f, RZ, 0xc0, !PT ;  /* 0x0000007f06057812 */ /* 0x042fe200078ec0ff */
[----:B--2---:R-:W-:-:S04]  /*c620*/  IMAD.SHL.U32 R0, R6, 0x8, RZ ;  /* 0x0000000806007824 */ /* 0x004fc800078e00ff */
[----:B------:R-:W-:Y:S01]  /*c630*/  IMAD.SHL.U32 R4, R5, 0x8, RZ ;  /* 0x0000000805047824 */ /* 0x000fe200078e00ff */
[C---:B------:R-:W-:Y:S02]  /*c640*/  LOP3.LUT R3, R0.reuse, 0x20, RZ, 0xc0, !PT ;  /* 0x0000002000037812 */ /* 0x040fe400078ec0ff */
[----:B0-----:R-:W-:Y:S02]  /*c650*/  LOP3.LUT R2, R0, 0xd8, RZ, 0xc0, !PT ;  /* 0x000000d800027812 */ /* 0x001fe400078ec0ff */
[----:B------:R-:W-:Y:S02]  /*c660*/  LOP3.LUT R3, R3, 0x300, R4, 0xf8, !PT ;  /* 0x0000030003037812 */ /* 0x000fe400078ef804 */
[----:B------:R-:W-:Y:S02]  /*c670*/  LOP3.LUT R2, R2, 0x18, R6, 0x78, !PT ;  /* 0x0000001802027812 */ /* 0x000fe400078e7806 */
[----:B------:R-:W-:Y:S02]  /*c680*/  SHF.R.U32.HI R4, RZ, 0x2, R5 ;  /* 0x00000002ff047819 */ /* 0x000fe40000011605 */
[----:B------:R-:W-:Y:S01]  /*c690*/  LOP3.LUT R3, R3, R2, RZ, 0xfc, !PT ;  /* 0x0000000203037212 */ /* 0x000fe200078efcff */
[----:B------:R-:W-:Y:S01]  /*c6a0*/  IMAD.SHL.U32 R2, R6, 0x20, RZ ;  /* 0x0000002006027824 */ /* 0x000fe200078e00ff */
[----:B------:R-:W-:-:S03]  /*c6b0*/  LOP3.LUT R0, R0, 0x18, RZ, 0xc0, !PT ;  /* 0x0000001800007812 */ /* 0x000fc600078ec0ff */
[----:B------:R-:W-:Y:S01]  /*c6c0*/  IMAD R3, R3, 0x2, R22 ;  /* 0x0000000203037824 */ /* 0x000fe200078e0216 */
[----:B------:R-:W-:Y:S02]  /*c6d0*/  LOP3.LUT R4, R4, 0x60, R2, 0xf8, !PT ;  /* 0x0000006004047812 */ /* 0x000fe400078ef802 */
[C---:B------:R-:W-:Y:S02]  /*c6e0*/  LOP3.LUT R2, R0.reuse, 0x20, RZ, 0xfc, !PT ;  /* 0x0000002000027812 */ /* 0x040fe400078efcff */
[----:B------:R4:W-:Y:S01]  /*c6f0*/  STL [R1+0x4], R3 ;  /* 0x0000040301007387 */ /* 0x0009e20000100800 */
[----:B------:R-:W-:-:S07]  /*c700*/  LOP3.LUT R0, R0, 0x40, RZ, 0xfc, !PT ;  /* 0x0000004000007812 */ /* 0x000fce00078efcff */
.L_x_10238:
[----:B0---4-:R-:W0:Y:S02]  /*c710*/  LDC.64 R2, c[0x0][0xc88] ;  /* 0x00032200ff027b82 */ /* 0x011e240000000a00 */
        /* <DEDUP_REMOVED lines=19> */
[----:B-1----:R1:W5:Y:S01]  /*c850*/  @P0 LDG.E R0, desc[UR60][R2.64] ;  /* 0x0000003c02000981 */ /* 0x002362000c1e1900 */
[----:B------:R-:W-:Y:S01]  /*c860*/  ISETP.NE.AND.EX P1, PT, RZ, UR5, PT, P1 ;  /* 0x00000005ff007c0c */ /* 0x000fe2000bf25310 */
[----:B------:R-:W-:Y:S01]  /*c870*/  IMAD.MOV.U32 R28, RZ, RZ, RZ ;  /* 0x000000ffff1c7224 */ /* 0x000fe200078e00ff */
[----:B------:R-:W-:Y:S02]  /*c880*/  ISETP.NE.U32.AND P2, PT, RZ, UR6, PT ;  /* 0x00000006ff007c0c */ /* 0x000fe4000bf45070 */
[----:B------:R-:W-:Y:S02]  /*c890*/  ISETP.NE.U32.AND P0, PT, RZ, UR8, PT ;  /* 0x00000008ff007c0c */ /* 0x000fe4000bf05070 */
[----:B------:R-:W-:Y:S02]  /*c8a0*/  ISETP.NE.AND.EX P2, PT, RZ, UR7, PT, P2 ;  /* 0x00000007ff007c0c */ /* 0x000fe4000bf45320 */
        /* <DEDUP_REMOVED lines=20> */
[----:B0-----:R-:W-:Y:S01]  /*c9f0*/  MOV R6, UR4 ;  /* 0x0000000400067c02 */ /* 0x001fe20008000f00 */
[----:B--2---:R0:W-:Y:S01]  /*ca00*/  STL [R1+0x2c], R9 ;  /* 0x00002c0901007387 */ /* 0x0041e20000100800 */
[----:B---3--:R-:W-:Y:S05]  /*ca10*/  @P2 BRA `(.L_x_10135) ;  /* 0x0000000000142947 */ /* 0x008fea0003800000 */
[----:B------:R-:W-:Y:S05]  /*ca20*/  @!P1 BRA `(.L_x_10135) ;  /* 0x0000000000109947 */ /* 0x000fea0003800000 */
[----:B------:R-:W2:Y:S04]  /*ca30*/  LDG.E R7, desc[UR60][R2.64] ;  /* 0x0000003c02077981 */ /* 0x000ea8000c1e1900 */
[----:B------:R-:W2:Y:S02]  /*ca40*/  LDG.E R2, desc[UR60][R2.64+0x4] ;  /* 0x0000043c02027981 */ /* 0x000ea4000c1e1900 */
[----:B--2---:R-:W-:-:S05]  /*ca50*/  IMAD.IADD R2, R2, 0x1, -R7 ;  /* 0x0000000102027824 */ /* 0x004fca00078e0a07 */
[----:B------:R1:W-:Y:S02]  /*ca60*/  STL [R1+0x2c], R2 ;  /* 0x00002c0201007387 */ /* 0x0003e40000100800 */
.L_x_10135:
[----:B------:R-:W-:Y:S01]  /*ca70*/  ULDC.64 UR4, c[0x0][0xa20] ;  /* 0x0002880000047ab9 */ /* 0x000fe20000000a00 */
[----:B-----5:R-:W-:Y:S01]  /*ca80*/  IMAD.IADD R28, R28, 0x1, R0 ;  /* 0x000000011c1c7824 */ /* 0x020fe200078e0200 */
[----:B------:R-:W-:Y:S01]  /*ca90*/  ISETP.NE.U32.AND P1, PT, RZ, UR4, PT ;  /* 0x00000004ff007c0c */ /* 0x000fe2000bf25070 */
[----:B------:R-:W-:-:S03]  /*caa0*/  IMAD.MOV.U32 R25, RZ, RZ, R8 ;  /* 0x000000ffff197224 */ /* 0x000fc600078e0008 */
[----:B------:R-:W-:-:S13]  /*cab0*/  ISETP.NE.AND.EX P1, PT, RZ, UR5, PT, P1 ;  /* 0x00000005ff007c0c */ /* 0x000fda000bf25310 */
[----:B------:R-:W-:Y:S05]  /*cac0*/  @!P1 BRA `(.L_x_10136) ;  /* 0x0000000000109947 */ /* 0x000fea0003800000 */
[----:B-1----:R-:W-:-:S04]  /*cad0*/  IADD3 R2, P0, R24, UR4, RZ ;  /* 0x0000000418027c10 */ /* 0x002fc8000ff1e0ff */
[----:B------:R-:W-:-:S05]  /*cae0*/  IADD3.X R3, R29, UR5, RZ, P0, !PT ;  /* 0x000000051d037c10 */ /* 0x000fca00087fe4ff */
[----:B------:R1:W5:Y:S01]  /*caf0*/  LDG.E R6, desc[UR60][R2.64] ;  /* 0x0000003c02067981 */ /* 0x000362000c1e1900 */
[----:B------:R-:W-:Y:S05]  /*cb00*/  BRA `(.L_x_10137) ;  /* 0x0000000000107947 */ /* 0x000fea0003800000 */
.L_x_10136:
[----:B------:R-:W-:Y:S05]  /*cb10*/  @!P0 BRA `(.L_x_10137) ;  /* 0x00000000000c8947 */ /* 0x000fea0003800000 */
[----:B------:R-:W2:Y:S04]  /*cb20*/  LDG.E R6, desc[UR60][R4.64] ;  /* 0x0000003c04067981 */ /* 0x000ea8000c1e1900 */
[----:B------:R-:W2:Y:S02]  /*cb30*/  LDG.E R4, desc[UR60][R4.64+0x4] ;  /* 0x0000043c04047981 */ /* 0x000ea4000c1e1900 */
[----:B--2---:R-:W-:-:S07]  /*cb40*/  IMAD.IADD R6, R4, 0x1, -R6 ;  /* 0x0000000104067824 */ /* 0x004fce00078e0a06 */
.L_x_10137:
[----:B-1---5:R-:W-:Y:S01]  /*cb50*/  IMAD.IADD R2, R6, 0x1, -R0 ;  /* 0x0000000106027824 */ /* 0x022fe200078e0a00 */
[----:B------:R-:W-:Y:S03]  /*cb60*/  BSSY B7, `(.L_x_10138) ;  /* 0x000041a000077945 */ /* 0x000fe60003800000 */
[C---:B------:R-:W-:Y:S01]  /*cb70*/  VIADD R0, R2.reuse, 0x8f ;  /* 0x0000008f02007836 */ /* 0x040fe20000000000 */
[----:B------:R1:W-:Y:S01]  /*cb80*/  STL [R1+0x28], R2 ;  /* 0x0000280201007387 */ /* 0x0003e20000100800 */
[----:B------:R-:W-:Y:S02]  /*cb90*/  ISETP.GT.AND P0, PT, R2, RZ, PT ;  /* 0x000000ff0200720c */ /* 0x000fe40003f04270 */
[----:B------:R-:W-:-:S05]  /*cba0*/  IMAD.HI R0, R0, 0x38e38e39, RZ ;  /* 0x38e38e3900007827 */ /* 0x000fca00078e02ff */
[----:B-1----:R-:W-:-:S04]  /*cbb0*/  SHF.R.U32.HI R2, RZ, 0x1f, R0 ;  /* 0x0000001fff027819 */ /* 0x002fc80000011600 */
[----:B------:R-:W-:-:S05]  /*cbc0*/  LEA.HI.SX32 R0, R0, R2, 0x1b ;  /* 0x0000000200007211 */ /* 0x000fca00078fdaff */
[----:B------:R1:W-:Y:S01]  /*cbd0*/  STL [R1+0x10], R0 ;  /* 0x0000100001007387 */ /* 0x0003e20000100800 */
[----:B------:R-:W-:Y:S05]  /*cbe0*/  @P0 BRA `(.L_x_10139) ;  /* 0x0000000000440947 */ /* 0x000fea0003800000 */
[----:B------:R-:W2:Y:S02]  /*cbf0*/  S2R R3, SR_TID.X ;  /* 0x0000000000037919 */ /* 0x000ea40000002100 */
[----:B--2---:R-:W-:-:S04]  /*cc00*/  LOP3.LUT R3, R3, 0x7f, RZ, 0xc0, !PT ;  /* 0x0000007f03037812 */ /* 0x004fc800078ec0ff */
[----:B------:R-:W-:-:S13]  /*cc10*/  ISETP.NE.AND P0, PT, R3, RZ, PT ;  /* 0x000000ff0300720c */ /* 0x000fda0003f05270 */
[----:B------:R-:W-:Y:S05]  /*cc20*/  @P0 BRA `(.L_x_10140) ;  /* 0x0000004000340947 */ /* 0x000fea0003800000 */
[----:B------:R-:W2:Y:S01]  /*cc30*/  S2R R5, SR_LANEID ;  /* 0x0000000000057919 */ /* 0x000ea20000000000 */
[----:B------:R-:W-:Y:S01]  /*cc40*/  VOTEU.ANY UR4, UPT, PT ;  /* 0x0000000000047886 */ /* 0x000fe200038e0100 */
[----:B------:R-:W3:Y:S01]  /*cc50*/  LDC.64 R2, c[0x0][0xc60] ;  /* 0x00031800ff027b82 */ /* 0x000ee20000000a00 */
[----:B-1----:R-:W2:Y:S02]  /*cc60*/  FLO.U32 R0, UR4 ;  /* 0x0000000400007d00 */ /* 0x002ea400080e0000 */
[----:B--2---:R-:W-:-:S06]  /*cc70*/  ISETP.EQ.U32.AND P0, PT, R0, R5, PT ;  /* 0x000000050000720c */ /* 0x004fcc0003f02070 */
[----:B------:R-:W3:Y:S07]  /*cc80*/  POPC R5, UR4 ;  /* 0x0000000400057d09 */ /* 0x000eee0008000000 */
[----:B---3--:R-:W2:Y:S01]  /*cc90*/  @P0 ATOMG.E.ADD.STRONG.GPU PT, R3, desc[UR60][R2.64], R5 ;  /* 0x00000005020309a8 */ /* 0x008ea200081ee1fc */
[----:B------:R-:W1:Y:S02]  /*cca0*/  S2R R4, SR_LTMASK ;  /* 0x0000000000047919 */ /* 0x000e640000003900 */
[----:B-1----:R-:W-:-:S04]  /*ccb0*/  LOP3.LUT R4, R4, UR4, RZ, 0xc0, !PT ;  /* 0x0000000404047c12 */ /* 0x002fc8000f8ec0ff */
[----:B------:R-:W1:Y:S01]  /*ccc0*/  POPC R7, R4 ;  /* 0x0000000400077309 */ /* 0x000e620000000000 */
[----:B--2---:R-:W1:Y:S02]  /*ccd0*/  SHFL.IDX PT, R0, R3, R0, 0x1f ;  /* 0x00001f0003007589 */ /* 0x004e6400000e0000 */
[----:B-1----:R-:W-:Y:S01]  /*cce0*/  IADD3 R16, R0, UR36, R7 ;  /* 0x0000002400107c10 */ /* 0x002fe2000fffe007 */
[----:B------:R-:W-:Y:S06]  /*ccf0*/  BRA `(.L_x_10140) ;  /* 0x0000004000007947 */ /* 0x000fec0003800000 */
.L_x_10139:
[----:B-1----:R-:W-:Y:S01]  /*cd00*/  VIADD R0, R22, 0x16a00 ;  /* 0x00016a0016007836 */ /* 0x002fe20000000000 */
        /* <DEDUP_REMOVED lines=19> */
.L_x_10142:
[----:B------:R-:W-:Y:S05]  /*ce40*/  BSYNC B6 ;  /* 0x0000000000067941 */ /* 0x000fea0003800000 */
.L_x_10141:
        /* <DEDUP_REMOVED lines=17> */
[----:B-1----:R-:W-:-:S07]  /*cf60*/  IMAD.MOV.U32 R13, RZ, RZ, RZ ;  /* 0x000000ffff0d7224 */ /* 0x002fce00078e00ff */
[----:B------:R-:W-:-:S07]  /*cf70*/  LEPC R20, `(.L_x_10145) ;  /* 0x000000001014794e */ /* 0x000fce0000000000 */
[----:B0-2---:R-:W-:Y:S05]  /*cf80*/  CALL.ABS.NOINC R2 ;  /* 0x0000000002007343 */ /* 0x005fea0003c00000 */
.L_x_10145:
        /* <DEDUP_REMOVED lines=16> */
.L_x_10144:
[----:B------:R-:W-:Y:S05]  /*d090*/  BSYNC B6 ;  /* 0x0000000000067941 */ /* 0x000fea0003800000 */
.L_x_10143:
[----:B------:R-:W-:Y:S01]  /*d0a0*/  ULDC.64 UR4, c[0x0][0x9f8] ;  /* 0x00027e0000047ab9 */ /* 0x000fe20000000a00 */
[----:B------:R-:W2:Y:S01]  /*d0b0*/  LDL R20, [R1+0x10] ;  /* 0x0000100001147983 */ /* 0x000ea20000100800 */
[----:B------:R-:W-:-:S04]  /*d0c0*/  ISETP.NE.U32.AND P0, PT, RZ, UR4, PT ;  /* 0x00000004ff007c0c */ /* 0x000fc8000bf05070 */
[----:B------:R-:W-:-:S13]  /*d0d0*/  ISETP.NE.AND.EX P0, PT, RZ, UR5, PT, P0 ;  /* 0x00000005ff007c0c */ /* 0x000fda000bf05300 */
[----:B------:R-:W-:-:S04]  /*d0e0*/  @P0 IADD3 R2, P1, R24, UR4, RZ ;  /* 0x0000000418020c10 */ /* 0x000fc8000ff3e0ff */
[----:B------:R-:W-:Y:S01]  /*d0f0*/  @P0 IADD3.X R3, R29, UR5, RZ, P1, !PT ;  /* 0x000000051d030c10 */ /* 0x000fe20008ffe4ff */
[----:B------:R-:W-:-:S04]  /*d100*/  ULDC.64 UR4, c[0x0][0xa08] ;  /* 0x0002820000047ab9 */ /* 0x000fc80000000a00 */
[----:B------:R1:W3:Y:S02]  /*d110*/  @P0 LDG.E R25, desc[UR60][R2.64] ;  /* 0x0000003c02190981 */ /* 0x0002e4000c1e1900 */
[----:B-1----:R-:W1:Y:S02]  /*d120*/  LDC.64 R2, c[0x0][0x418] ;  /* 0x00010600ff027b82 */ /* 0x002e640000000a00 */
[----:B-1----:R-:W-:Y:S01]  /*d130*/  LOP3.LUT P0, RZ, R2, UR4, RZ, 0xfc, !PT ;  /* 0x0000000402ff7c12 */ /* 0x002fe2000f80fcff */
[----:B------:R-:W-:-:S03]  /*d140*/  UMOV UR4, 0xffffffff ;  /* 0xffffffff00047882 */ /* 0x000fc60000000000 */
[----:B------:R-:W-:Y:S01]  /*d150*/  LOP3.LUT P0, RZ, R3, UR5, RZ, 0xfc, P0 ;  /* 0x0000000503ff7c12 */ /* 0x000fe2000800fcff */
[----:B--2---:R-:W-:-:S05]  /*d160*/  VIADD R7, R20, 0xffffffff ;  /* 0xffffffff14077836 */ /* 0x004fca0000000000 */
[----:B------:R1:W-:Y:S01]  /*d170*/  STL [R1+0xc], R7 ;  /* 0x00000c0701007387 */ /* 0x0003e20000100800 */
[----:B---3--:R-:W-:Y:S02]  /*d180*/  SHF.R.S32.HI R29, RZ, 0x1f, R25 ;  /* 0x0000001fff1d7819 */ /* 0x008fe40000011419 */
[----:B------:R-:W-:Y:S01]  /*d190*/  SEL R24, R25, RZ, !P0 ;  /* 0x000000ff19187207 */ /* 0x000fe20004000000 */
[----:B-1----:R-:W-:Y:S06]  /*d1a0*/  BRA.DIV UR4, `(.L_x_10146) ;  /* 0x0000004a04b47947 */ /* 0x002fec000b800000 */
[----:B------:R-:W1:Y:S02]  /*d1b0*/  S2R R0, SR_TID.X ;  /* 0x0000000000007919 */ /* 0x000e640000002100 */
[----:B-1----:R-:W-:-:S04]  /*d1c0*/  SHF.R.U32.HI R0, RZ, 0x5, R0 ;  /* 0x00000005ff007819 */ /* 0x002fc80000011600 */
[----:B------:R-:W-:-:S05]  /*d1d0*/  LOP3.LUT R0, R0, 0x3, RZ, 0xc0, !PT ;  /* 0x0000000300007812 */ /* 0x000fca00078ec0ff */
[----:B------:R1:W2:Y:S02]  /*d1e0*/  SHFL.IDX PT, R14, R0, RZ, 0x1f ;  /* 0x00001fff000e7589 */ /* 0x0002a400000e0000 */
.L_x_10254:
[----:B------:R-:W-:Y:S02]  /*d1f0*/  PLOP3.LUT P1, PT, PT, PT, PT, 0x8, 0x0 ;  /* 0x000000000000781c */ /* 0x000fe40003f2e170 */
[----:B--2---:R-:W-:Y:S02]  /*d200*/  ISETP.NE.AND P0, PT, R14, RZ, PT ;  /* 0x000000ff0e00720c */ /* 0x004fe40003f05270 */
[----:B-1----:R-:W-:-:S05]  /*d210*/  P2R R0, PR, RZ, 0x2 ;  /* 0x00000002ff007803 */ /* 0x002fca0000000000 */
[----:B------:R1:W-:Y:S06]  /*d220*/  STL [R1], R0 ;  /* 0x0000000001007387 */ /* 0x0003ec0000100800 */
[----:B------:R-:W-:Y:S05]  /*d230*/  @P0 BRA `(.L_x_10147) ;  /* 0x00000004001c0947 */ /* 0x000fea0003800000 */
[----:B------:R-:W-:-:S03]  /*d240*/  UMOV UR4, 0xffffffff ;  /* 0xffffffff00047882 */ /* 0x000fc60000000000 */
[----:B------:R-:W-:Y:S05]  /*d250*/  BRA.DIV UR4, `(.L_x_10148) ;  /* 0x0000004a04bc7947 */ /* 0x000fea000b800000 */
[----:B------:R-:W-:-:S13]  /*d260*/  ELECT P6, URZ, PT ;  /* 0x00000000003f782f */ /* 0x000fda00038c0000 */
.L_x_10257:
[----:B------:R-:W-:Y:S05]  /*d270*/  @!P6 BRA `(.L_x_10147) ;  /* 0x00000004000ce947 */ /* 0x000fea0003800000 */
[----:B------:R-:W-:Y:S01]  /*d280*/  ISETP.NE.U32.AND P0, PT, R2, RZ, PT ;  /* 0x000000ff0200720c */ /* 0x000fe20003f05070 */
[----:B------:R-:W-:-:S03]  /*d290*/  IMAD.MOV.U32 R27, RZ, RZ, R7 ;  /* 0x000000ffff1b7224 */ /* 0x000fc600078e0007 */
[----:B------:R-:W-:-:S13]  /*d2a0*/  ISETP.NE.AND.EX P0, PT, R3, RZ, PT, P0 ;  /* 0x000000ff0300720c */ /* 0x000fda0003f05300 */
[----:B------:R-:W-:Y:S05]  /*d2b0*/  @!P0 BRA `(.L_x_10149) ;  /* 0x0000000000448947 */ /* 0x000fea0003800000 */
[----:B------:R-:W2:Y:S01]  /*d2c0*/  LDC R6, c[0x0][0x43c] ;  /* 0x00010f00ff067b82 */ /* 0x000ea20000000800 */
[----:B------:R-:W-:Y:S01]  /*d2d0*/  ULDC.64 UR4, c[0x0][0x428] ;  /* 0x00010a0000047ab9 */ /* 0x000fe20000000a00 */
[----:B--2---:R-:W-:-:S13]  /*d2e0*/  ISETP.NE.AND P0, PT, R6, 0x1, PT ;  /* 0x000000010600780c */ /* 0x004fda0003f05270 */
[----:B------:R-:W1:Y:S02]  /*d2f0*/  @P0 LDC.64 R4, c[0x0][0x440] ;  /* 0x00011000ff040b82 */ /* 0x000e640000000a00 */
[----:B-1----:R-:W-:-:S04]  /*d300*/  @P0 IMAD.HI.U32 R0, R7, R4, RZ ;  /* 0x0000000407000227 */ /* 0x002fc800078e00ff */
[----:B------:R-:W-:Y:S01]  /*d310*/  IMAD.MOV.U32 R4, RZ, RZ, R7 ;  /* 0x000000ffff047224 */ /* 0x000fe200078e0007 */
[----:B------:R-:W-:Y:S01]  /*d320*/  @P0 SHF.R.U32.HI R4, RZ, R5, R0 ;  /* 0x00000005ff040219 */ /* 0x000fe20000011600 */
[----:B------:R-:W-:-:S03]  /*d330*/  IMAD R0, R29, UR4, RZ ;  /* 0x000000041d007c24 */ /* 0x000fc6000f8e02ff */
[--C-:B------:R-:W-:Y:S01]  /*d340*/  SHF.R.S32.HI R5, RZ, 0x1f, R4.reuse ;  /* 0x0000001fff057819 */ /* 0x100fe20000011404 */
[----:B------:R-:W-:Y:S02]  /*d350*/  IMAD.MOV R27, RZ, RZ, -R4 ;  /* 0x000000ffff1b7224 */ /* 0x000fe400078e0a04 */
[C---:B------:R-:W-:Y:S02]  /*d360*/  IMAD R0, R25.reuse, UR5, R0 ;  /* 0x0000000519007c24 */ /* 0x040fe4000f8e0200 */
[----:B------:R-:W-:-:S04]  /*d370*/  IMAD.WIDE.U32 R4, R25, UR4, R4 ;  /* 0x0000000419047c25 */ /* 0x000fc8000f8e0004 */
[----:B------:R-:W-:Y:S01]  /*d380*/  IMAD.IADD R0, R5, 0x1, R0 ;  /* 0x0000000105007824 */ /* 0x000fe200078e0200 */
[----:B------:R-:W-:Y:S01]  /*d390*/  LEA R2, P0, R4, R2, 0x2 ;  /* 0x0000000204027211 */ /* 0x000fe200078010ff */
[----:B------:R-:W-:-:S03]  /*d3a0*/  IMAD R27, R6, R27, R7 ;  /* 0x0000001b061b7224 */ /* 0x000fc600078e0207 */
[----:B------:R-:W-:-:S05]  /*d3b0*/  LEA.HI.X R3, R4, R3, R0, 0x2, P0 ;  /* 0x0000000304037211 */ /* 0x000fca00000f1400 */
[----:B------:R2:W5:Y:S04]  /*d3c0*/  LDG.E R24, desc[UR60][R2.64] ;  /* 0x0000003c02187981 */ /* 0x000568000c1e1900 */
.L_x_10149:
[----:B-1----:R-:W-:Y:S01]  /*d3d0*/  IMAD R0, R23, 0x8, R22 ;  /* 0x0000000817007824 */ /* 0x002fe200078e0216 */
[----:B--2---:R-:W-:-:S04]  /*d3e0*/  SHF.L.U32 R2, R26, 0x1f, RZ ;  /* 0x0000001f1a027819 */ /* 0x004fc800000006ff */
[----:B------:R-:W1:Y:S02]  /*d3f0*/  SYNCS.PHASECHK.TRANS64.TRYWAIT P0, [R0+URZ+0x31c40], R2 ;  /* 0x031c4002000075a7 */ /* 0x000e64000800017f */
[----:B-1----:R-:W-:Y:S05]  /*d400*/  @!P0 BRA `(.L_x_10150) ;  /* 0x0000004800708947 */ /* 0x002fea0003800000 */
.L_x_10258:
[----:B------:R-:W2:Y:S02]  /*d410*/  S2R R3, SR_TID.X ;  /* 0x0000000000037919 */ /* 0x000ea40000002100 */
        /* <DEDUP_REMOVED lines=10> */
.L_x_10151:
[----:B------:R-:W-:Y:S01]  /*d4c0*/  R2UR UR9, R0 ;  /* 0x00000000000972ca */ /* 0x000fe200000e0000 */
[----:B-1----:R-:W-:Y:S01]  /*d4d0*/  IMAD R0, R23, 0x6c00, R22 ;  /* 0x00006c0017007824 */ /* 0x002fe200078e0216 */
[----:B------:R-:W-:Y:S01]  /*d4e0*/  R2UR UR11, R27 ;  /* 0x000000001b0b72ca */ /* 0x000fe200000e0000 */
[----:B------:R-:W-:Y:S01]  /*d4f0*/  UIADD3 UR4, UP0, UR38, 0x370, URZ ;  /* 0x0000037026047890 */ /* 0x000fe2000ff1e03f */
[----:B------:R-:W-:Y:S01]  /*d500*/  R2UR UR5, R28 ;  /* 0x000000001c0572ca */ /* 0x000fe200000e0000 */
[----:B------:R-:W-:Y:S01]  /*d510*/  UMOV UR10, URZ ;  /* 0x0000003f000a7c82 */ /* 0x000fe20008000000 */
[----:B------:R-:W-:Y:S01]  /*d520*/  R2UR UR8, R0 ;  /* 0x00000000000872ca */ /* 0x000fe200000e0000 */
[----:B------:R-:W-:Y:S01]  /*d530*/  UMOV UR6, 0x0 ;  /* 0x0000000000067882 */ /* 0x000fe20000000000 */
[----:B------:R-:W-:Y:S01]  /*d540*/  R2UR UR12, R18 ;  /* 0x00000000120c72ca */ /* 0x000fe200000e0000 */
[----:B------:R-:W-:Y:S01]  /*d550*/  UMOV UR7, 0x14f00000 ;  /* 0x14f0000000077882 */ /* 0x000fe20000000000 */
[----:B-----5:R-:W-:Y:S01]  /*d560*/  R2UR UR13, R24 ;  /* 0x00000000180d72ca */ /* 0x020fe200000e0000 */
[----:B------:R-:W-:Y:S01]  /*d570*/  UMOV UR16, 0x20 ;  /* 0x0000002000107882 */ /* 0x000fe20000000000 */
[----:B------:R-:W-:Y:S01]  /*d580*/  PLOP3.LUT P0, PT, PT, PT, PT, 0x80, 0x0 ;  /* 0x000000000000781c */ /* 0x000fe20003f0f070 */
[----:B------:R-:W-:-:S03]  /*d590*/  UIADD3 UR9, UR9, 0x31c30, URZ ;  /* 0x00031c3009097890 */ /* 0x000fc6000fffe03f */
[----:B------:R-:W-:Y:S01]  /*d5a0*/  P2R R0, PR, RZ, 0x1 ;  /* 0x00000001ff007803 */ /* 0x000fe20000000000 */
[----:B------:R-:W-:Y:S02]  /*d5b0*/  UIMAD UR11, UR11, 0x90, UR5 ;  /* 0x000000900b0b78a4 */ /* 0x000fe4000f8e0205 */
[----:B------:R-:W-:Y:S02]  /*d5c0*/  UIADD3 UR14, UR8, 0x16a00, URZ ;  /* 0x00016a00080e7890 */ /* 0x000fe4000fffe03f */
[----:B------:R-:W-:Y:S01]  /*d5d0*/  UIADD3.X UR5, URZ, UR39, URZ, UP0, !UPT ;  /* 0x000000273f057290 */ /* 0x000fe200087fe43f */
[----:B------:R2:W-:Y:S01]  /*d5e0*/  STL [R1], R0 ;  /* 0x0000000001007387 */ /* 0x0005e20000100800 */
        /* <DEDUP_REMOVED lines=11> */
[----:B--2---:R-:W-:Y:S01]  /*d6a0*/  NOP ;  /* 0x0000000000007918 */ /* 0x004fe20000000000 */
.L_x_10147:
[----:B------:R-:W2:Y:S04]  /*d6b0*/  LDL.LU R4, [R1+0x14] ;  /* 0x0000140001047983 */ /* 0x000ea80000300800 */
[----:B------:R-:W3:Y:S04]  /*d6c0*/  LDL.LU R6, [R1+0x8] ;  /* 0x0000080001067983 */ /* 0x000ee80000300800 */
[----:B------:R-:W4:Y:S01]  /*d6d0*/  LDL.LU R3, [R1+0x18] ;  /* 0x0000180001037983 */ /* 0x000f220000300800 */
[----:B------:R-:W-:Y:S05]  /*d6e0*/  WARPSYNC.ALL ;  /* 0x0000000000007948 */ /* 0x000fea0003800000 */
[----:B------:R-:W-:Y:S01]  /*d6f0*/  ULDC.64 UR6, c[0x0][0xa00] ;  /* 0x0002800000067ab9 */ /* 0x000fe20000000a00 */
[----:B------:R-:W-:Y:S01]  /*d700*/  ULDC.64 UR4, c[0x0][0x298] ;  /* 0x0000a60000047ab9 */ /* 0x000fe20000000a00 */
[----:B------:R-:W-:Y:S01]  /*d710*/  BAR.SYNC.DEFER_BLOCKING 0x8, 0x200 ;  /* 0x0208000000007b1d */ /* 0x000fe20000010000 */
[----:B------:R-:W-:Y:S01]  /*d720*/  ISETP.NE.U32.AND P0, PT, RZ, UR6, PT ;  /* 0x00000006ff007c0c */ /* 0x000fe2000bf05070 */
[----:B-1----:R-:W-:-:S03]  /*d730*/  VIADD R0, R22, 0xda00 ;  /* 0x0000da0016007836 */ /* 0x002fc60000000000 */
[----:B------:R-:W-:Y:S01]  /*d740*/  ISETP.NE.AND.EX P0, PT, RZ, UR7, PT, P0 ;  /* 0x00000007ff007c0c */ /* 0x000fe2000bf05300 */
[----:B------:R-:W-:Y:S01]  /*d750*/  BSSY B6, `(.L_x_10152) ;  /* 0x0000020000067945 */ /* 0x000fe20003800000 */
[----:B------:R-:W-:Y:S02]  /*d760*/  LOP3.LUT P1, RZ, R0, 0x1bf, RZ, 0xc0, !PT ;  /* 0x000001bf00ff7812 */ /* 0x000fe4000782c0ff */
[----:B--2---:R-:W-:-:S05]  /*d770*/  SHF.R.S32.HI R2, RZ, 0x1f, R4 ;  /* 0x0000001fff027819 */ /* 0x004fca0000011404 */
[----:B------:R-:W-:Y:S01]  /*d780*/  IMAD R2, R2, UR4, RZ ;  /* 0x0000000402027c24 */ /* 0x000fe2000f8e02ff */
[----:B----4-:R-:W-:-:S03]  /*d790*/  SEL R3, R3, RZ, !P0 ;  /* 0x000000ff03037207 */ /* 0x010fc60004000000 */
[----:B------:R-:W-:Y:S01]  /*d7a0*/  IMAD R0, R4, UR5, R2 ;  /* 0x0000000504007c24 */ /* 0x000fe2000f8e0202 */
[----:B---3--:R-:W-:Y:S01]  /*d7b0*/  SEL R2, R6, RZ, !P0 ;  /* 0x000000ff06027207 */ /* 0x008fe20004000000 */
[----:B------:R-:W-:-:S05]  /*d7c0*/  IMAD.WIDE.U32 R4, R4, UR4, RZ ;  /* 0x0000000404047c25 */ /* 0x000fca000f8e00ff */
[----:B------:R-:W-:Y:S04]  /*d7d0*/  STL.64 [R1+0x20], R4 ;  /* 0x0000200401007387 */ /* 0x000fe80000100a00 */
        /* <DEDUP_REMOVED lines=23> */
.L_x_10153:
[----:B------:R-:W-:Y:S05]  /*d950*/  BSYNC B6 ;  /* 0x0000000000067941 */ /* 0x000fea0003800000 */
.L_x_10152:
[----:B--2---:R-:W2:Y:S01]  /*d960*/  LDL.LU R0, [R1+0x14] ;  /* 0x0000140001007983 */ /* 0x004ea20000300800 */
[----:B0-----:R-:W0:Y:S01]  /*d970*/  LDC R9, c[0x0][0x448] ;  /* 0x00011200ff097b82 */ /* 0x001e220000000800 */
[----:B------:R-:W-:Y:S01]  /*d980*/  ULDC.64 UR4, c[0x0][0x2d8] ;  /* 0x0000b60000047ab9 */ /* 0x000fe20000000a00 */
[----:B------:R-:W-:Y:S01]  /*d990*/  ULDC.64 UR6, c[0x0][0x2c8] ;  /* 0x0000b20000067ab9 */ /* 0x000fe20000000a00 */
[----:B------:R-:W2:Y:S01]  /*d9a0*/  LDL.LU.64 R2, [R1+0x20] ;  /* 0x0000200001027983 */ /* 0x000ea20000300a00 */
[----:B------:R-:W-:-:S03]  /*d9b0*/  ULDC.64 UR8, c[0x0][0x280] ;  /* 0x0000a00000087ab9 */ /* 0x000fc60000000a00 */
[----:B------:R-:W3:Y:S04]  /*d9c0*/  LDL.LU R20, [R1+0x18] ;  /* 0x0000180001147983 */ /* 0x000ee80000300800 */
[----:B------:R-:W4:Y:S04]  /*d9d0*/  LDL.LU R21, [R1+0x34] ;  /* 0x0000340001157983 */ /* 0x000f280000300800 */
[----:B------:R-:W4:Y:S01]  /*d9e0*/  LDL.LU R4, [R1+0x8] ;  /* 0x0000080001047983 */ /* 0x000f220000300800 */
[----:B------:R-:W1:Y:S01]  /*d9f0*/  S2R R10, SR_TID.X ;  /* 0x00000000000a7919 */ /* 0x000e620000002100 */
[----:B------:R-:W1:Y:S01]  /*da00*/  S2R R11, SR_TID.X ;  /* 0x00000000000b7919 */ /* 0x000e620000002100 */
[----:B0-----:R-:W-:-:S13]  /*da10*/  ISETP.NE.AND P0, PT, R9, 0x1, PT ;  /* 0x000000010900780c */ /* 0x001fda0003f05270 */
[----:B------:R-:W0:Y:S08]  /*da20*/  @P0 LDC R5, c[0x0][0x450] ;  /* 0x00011400ff050b82 */ /* 0x000e300000000800 */
[----:B------:R-:W0:Y:S01]  /*da30*/  @P0 LDC R8, c[0x0][0x44c] ;  /* 0x00011300ff080b82 */ /* 0x000e220000000800 */
[----:B--2---:R-:W-:Y:S02]  /*da40*/  IMAD.MOV.U32 R3, RZ, RZ, R0 ;  /* 0x000000ffff037224 */ /* 0x004fe400078e0000 */
[----:B---3--:R-:W-:-:S02]  /*da50*/  IMAD R0, R20, UR4, RZ ;  /* 0x0000000414007c24 */ /* 0x008fc4000f8e02ff */
[C---:B------:R-:W-:Y:S01]  /*da60*/  IMAD.WIDE.U32 R2, R18.reuse, UR4, R2 ;  /* 0x0000000412027c25 */ /* 0x040fe2000f8e0002 */
[----:B------:R-:W2:Y:S03]  /*da70*/  S2R R20, SR_TID.X ;  /* 0x0000000000147919 */ /* 0x000ea60000002100 */
[----:B------:R-:W-:Y:S01]  /*da80*/  IMAD R0, R18, UR5, R0 ;  /* 0x0000000512007c24 */ /* 0x000fe2000f8e0200 */
[----:B------:R-:W-:-:S03]  /*da90*/  ULDC.64 UR4, c[0x0][0x2e0] ;  /* 0x0000b80000047ab9 */ /* 0x000fc60000000a00 */
[----:B------:R-:W-:Y:S02]  /*daa0*/  IMAD.IADD R3, R3, 0x1, R0 ;  /* 0x0000000103037824 */ /* 0x000fe400078e0200 */
[----:B----4-:R-:W-:Y:S02]  /*dab0*/  IMAD R0, R21, UR4, RZ ;  /* 0x0000000415007c24 */ /* 0x010fe4000f8e02ff */
[----:B------:R-:W3:Y:S01]  /*dac0*/  S2R R21, SR_TID.X ;  /* 0x0000000000157919 */ /* 0x000ee20000002100 */
[----:B------:R-:W-:-:S04]  /*dad0*/  IMAD.WIDE.U32 R2, R4, UR4, R2 ;  /* 0x0000000404027c25 */ /* 0x000fc8000f8e0002 */
[----:B------:R-:W-:Y:S01]  /*dae0*/  IMAD R0, R4, UR5, R0 ;  /* 0x0000000504007c24 */ /* 0x000fe2000f8e0200 */
[----:B------:R-:W-:Y:S01]  /*daf0*/  ULDC.64 UR4, c[0x0][0x2d0] ;  /* 0x0000b40000047ab9 */ /* 0x000fe20000000a00 */
[----:B------:R-:W4:Y:S02]  /*db00*/  @P0 LDC R4, c[0x0][0x44c] ;  /* 0x00011300ff040b82 */ /* 0x000f240000000800 */
[----:B------:R-:W-:Y:S01]  /*db10*/  IMAD.IADD R3, R3, 0x1, R0 ;  /* 0x0000000103037824 */ /* 0x000fe200078e0200 */
[----:B--2---:R-:W-:-:S04]  /*db20*/  LOP3.LUT R20, R20, 0x7f, RZ, 0xc0, !PT ;  /* 0x0000007f14147812 */ /* 0x004fc800078ec0ff */
[----:B------:R-:W-:Y:S01]  /*db30*/  SHF.R.U32.HI R20, RZ, 0x2, R20 ;  /* 0x00000002ff147819 */ /* 0x000fe20000011614 */
[----:B---3--:R-:W-:Y:S02]  /*db40*/  IMAD.SHL.U32 R6, R21, 0x20, RZ ;  /* 0x0000002015067824 */ /* 0x008fe400078e00ff */
[----:B-1----:R-:W-:-:S03]  /*db50*/  IMAD.SHL.U32 R21, R10, 0x8, RZ ;  /* 0x000000080a157824 */ /* 0x002fc600078e00ff */
[----:B------:R-:W-:Y:S01]  /*db60*/  LOP3.LUT R6, R20, 0x60, R6, 0xf8, !PT ;  /* 0x0000006014067812 */ /* 0x000fe200078ef806 */
[----:B------:R-:W-:Y:S01]  /*db70*/  IMAD.SHL.U32 R20, R11, 0x8, RZ ;  /* 0x000000080b147824 */ /* 0x000fe200078e00ff */
[----:B------:R-:W-:-:S03]  /*db80*/  LOP3.LUT R21, R21, 0x18, RZ, 0xc0, !PT ;  /* 0x0000001815157812 */ /* 0x000fc600078ec0ff */
[----:B------:R-:W-:Y:S01]  /*db90*/  IMAD R6, R17, 0xc0, R6 ;  /* 0x000000c011067824 */ /* 0x000fe200078e0206 */
[C---:B------:R-:W-:Y:S02]  /*dba0*/  LOP3.LUT R10, R21.reuse, 0x40, RZ, 0xfc, !PT ;  /* 0x00000040150a7812 */ /* 0x040fe400078efcff */
[----:B------:R-:W-:Y:S01]  /*dbb0*/  LOP3.LUT R20, R20, 0x18, RZ, 0xc0, !PT ;  /* 0x0000001814147812 */ /* 0x000fe200078ec0ff */
[----:B----4-:R-:W-:Y:S01]  /*dbc0*/  @P0 IMAD.HI.U32 R0, R6, R4, RZ ;  /* 0x0000000406000227 */ /* 0x010fe200078e00ff */
[----:B------:R-:W-:-:S03]  /*dbd0*/  LOP3.LUT R12, R21, 0x20, RZ, 0xfc, !PT ;  /* 0x00000020150c7812 */ /* 0x000fc600078efcff */
[----:B------:R-:W-:Y:S01]  /*dbe0*/  IMAD.MOV.U32 R4, RZ, RZ, R6 ;  /* 0x000000ffff047224 */ /* 0x000fe200078e0006 */
[----:B0-----:R-:W-:-:S04]  /*dbf0*/  @P0 SHF.R.U32.HI R4, RZ, R5, R0 ;  /* 0x00000005ff040219 */ /* 0x001fc80000011600 */
        /* <DEDUP_REMOVED lines=16> */
[----:B------:R-:W0:Y:S01]  /*dd00*/  @P0 LDC R5, c[0x0][0x450] ;  /* 0x00011400ff050b82 */ /* 0x000e220000000800 */
[----:B------:R-:W-:-:S03]  /*dd10*/  MOV R6, R7 ;  /* 0x0000000700067202 */ /* 0x000fc60000000f00 */
[----:B0-----:R-:W-:-:S05]  /*dd20*/  @P0 SHF.R.U32.HI R6, RZ, R5, R8 ;  /* 0x00000005ff060219 */ /* 0x001fca0000011608 */
        /* <DEDUP_REMOVED lines=8> */
[----:B------:R0:W5:Y:S01]  /*ddb0*/  LDL R10, [R1+0x4] ;  /* 0x00000400010a7983 */ /* 0x0001620000100800 */
[----:B------:R-:W-:Y:S02]  /*ddc0*/  SHF.R.S32.HI R6, RZ, 0x1f, R5 ;  /* 0x0000001fff067819 */ /* 0x000fe40000011405 */
[----:B------:R-:W-:Y:S01]  /*ddd0*/  IMAD.IADD R3, R3, 0x1, R7 ;  /* 0x0000000103037824 */ /* 0x000fe200078e0207 */
[----:B------:R-:W-:Y:S02]  /*dde0*/  ISETP.GE.AND P2, PT, R20, UR4, PT ;  /* 0x0000000414007c0c */ /* 0x000fe4000bf46270 */
[----:B------:R-:W-:Y:S01]  /*ddf0*/  IMAD R6, R6, UR6, RZ ;  /* 0x0000000606067c24 */ /* 0x000fe2000f8e02ff */
[----:B------:R-:W-:Y:S01]  /*de00*/  ISETP.GE.AND P1, PT, R12, UR4, PT ;  /* 0x000000040c007c0c */ /* 0x000fe2000bf26270 */
[----:B------:R-:W-:-:S04]  /*de10*/  IMAD.WIDE.U32 R2, R5, UR6, R2 ;  /* 0x0000000605027c25 */ /* 0x000fc8000f8e0002 */
[----:B------:R-:W-:Y:S01]  /*de20*/  IMAD R6, R5, UR7, R6 ;  /* 0x0000000705067c24 */ /* 0x000fe2000f8e0206 */
[----:B------:R-:W-:-:S03]  /*de30*/  LEA R7, P3, R2, UR8, 0x1 ;  /* 0x0000000802077c11 */ /* 0x000fc6000f8608ff */
[----:B------:R-:W-:Y:S01]  /*de40*/  IMAD.IADD R6, R3, 0x1, R6 ;  /* 0x0000000103067824 */ /* 0x000fe200078e0206 */
[----:B------:R-:W-:Y:S01]  /*de50*/  UMOV UR4, 0xffffffff ;  /* 0xffffffff00047882 */ /* 0x000fe20000000000 */
[----:B------:R-:W-:-:S03]  /*de60*/  LOP3.LUT R21, R11, 0x7f, RZ, 0xc0, !PT ;  /* 0x0000007f0b157812 */ /* 0x000fc600078ec0ff */
[----:B------:R-:W-:Y:S02]  /*de70*/  LEA.HI.X R6, R2, UR9, R6, 0x1, P3 ;  /* 0x0000000902067c11 */ /* 0x000fe400098f0c06 */
[----:B------:R-:W-:Y:S01]  /*de80*/  SHF.R.U32.HI R21, RZ, 0x2, R21 ;  /* 0x00000002ff157819 */ /* 0x000fe20000011615 */
[----:B0-----:R-:W-:Y:S06]  /*de90*/  BRA.DIV UR4, `(.L_x_10154) ;  /* 0x0000003e04e07947 */ /* 0x001fec000b800000 */
[----:B------:R-:W2:Y:S01]  /*dea0*/  LDL.LU R3, [R1+0x2c] ;  /* 0x00002c0001037983 */ /* 0x000ea20000300800 */
[----:B------:R-:W-:-:S03]  /*deb0*/  IMAD R17, R17, 0xc0, R21 ;  /* 0x000000c011117824 */ /* 0x000fc600078e0215 */
[----:B------:R-:W-:Y:S01]  /*dec0*/  SHFL.IDX PT, R2, R4, RZ, 0x1c1f ;  /* 0x001c1fff04027589 */ /* 0x000fe200000e0000 */
        /* <DEDUP_REMOVED lines=54> */
[----:B------:R-:W-:Y:S04]  /*e230*/  @!P3 LDGSTS.E.BYPASS.LTC128B.128 [R10+0xfa00], desc[UR60][R2.64], !P2 ;  /* 0x0fa00000020abfae */ /* 0x000fe8000d101d7c */
[----:B------:R-:W-:Y:S04]  /*e240*/  @!P3 LDGSTS.E.BYPASS.LTC128B.128 [R10+0x12a00], desc[UR60][R2.64+0x40], !P1 ;  /* 0x12a00040020abfae */ /* 0x000fe8000c901d7c */
[----:B------:R0:W-:Y:S04]  /*e250*/  @!P3 LDGSTS.E.BYPASS.LTC128B.128 [R10+0x15a00], desc[UR60][R2.64+0x80], !P0 ;  /* 0x15a00080020abfae */ /* 0x0001e8000c101d7c */
[----:B0-----:R0:W1:Y:S02]  /*e260*/  SHFL.IDX PT, R2, R7, 0x1, 0x1c1f ;  /* 0x003c1f0007027f89 */ /* 0x00106400000e0000 */
.L_x_10271:
[----:B------:R-:W-:Y:S02]  /*e270*/  VIADD R17, R17, 0xa0 ;  /* 0x000000a011117836 */ /* 0x000fe40000000000 */
[----:B------:R-:W-:-:S03]  /*e280*/  VIADD R0, R22, 0x31c00 ;  /* 0x00031c0016007836 */ /* 0x000fc60000000000 */
[----:B------:R-:W-:-:S13]  /*e290*/  ISETP.GE.AND P3, PT, R17, R5, PT ;  /* 0x000000051100720c */ /* 0x000fda0003f66270 */
[----:B-1----:R-:W-:-:S05]  /*e2a0*/  @!P3 LEA R2, P4, R20, R2, 0x1 ;  /* 0x000000021402b211 */ /* 0x002fca00078808ff */
[----:B------:R-:W-:-:S05]  /*e2b0*/  @!P3 IMAD.X R3, RZ, RZ, R6, P4 ;  /* 0x000000ffff03b224 */ /* 0x000fca00020e0606 */
[----:B------:R-:W-:Y:S01]  /*e2c0*/  @!PT LDS RZ, [RZ] ;  /* 0x00000000fffff984 */ /* 0x000fe20000000800 */
[----:B------:R-:W-:Y:S01]  /*e2d0*/  @!PT LDS RZ, [RZ] ;  /* 0x00000000fffff984 */ /* 0x000fe20000000800 */
[----:B------:R-:W-:Y:S01]  /*e2e0*/  @!PT LDS RZ, [RZ] ;  /* 0x00000000fffff984 */ /* 0x000fe20000000800 */
[----:B------:R1:W-:Y:S04]  /*e2f0*/  @!P3 LDGSTS.E.BYPASS.LTC128B.128 [R10+0x10200], desc[UR60][R2.64], !P2 ;  /* 0x10200000020abfae */ /* 0x0003e8000d101d7c */
[----:B------:R1:W-:Y:S04]  /*e300*/  @!P3 LDGSTS.E.BYPASS.LTC128B.128 [R10+0x13200], desc[UR60][R2.64+0x40], !P1 ;  /* 0x13200040020abfae */ /* 0x0003e8000c901d7c */
[----:B------:R1:W-:Y:S01]  /*e310*/  @!P3 LDGSTS.E.BYPASS.LTC128B.128 [R10+0x16200], desc[UR60][R2.64+0x80], !P0 ;  /* 0x16200080020abfae */ /* 0x0003e2000c101d7c */
[----:B------:R-:W-:Y:S01]  /*e320*/  PLOP3.LUT P0, PT, PT, PT, PT, 0x80, 0x0 ;  /* 0x000000000000781c */ /* 0x000fe20003f0f070 */
[----:B------:R-:W-:-:S12]  /*e330*/  NOP ;  /* 0x0000000000007918 */ /* 0x000fd80000000000 */
.L_x_10155:
        /* <DEDUP_REMOVED lines=8> */
[----:B------:R-:W-:Y:S01]  /*e3c0*/  LEA.HI R2, R3, R3, RZ, 0x1 ;  /* 0x0000000303027211 */ /* 0x000fe200078f08ff */
[----:B------:R1:W-:Y:S03]  /*e3d0*/  STL [R1+0x30], R3 ;  /* 0x0000300301007387 */ /* 0x0003e60000100800 */
[----:B------:R-:W-:-:S04]  /*e3e0*/  LOP3.LUT R2, R2, 0xfffffffe, RZ, 0xc0, !PT ;  /* 0xfffffffe02027812 */ /* 0x000fc800078ec0ff */
[----:B------:R-:W-:-:S04]  /*e3f0*/  IADD3 R2, R3, -R2, RZ ;  /* 0x8000000203027210 */ /* 0x000fc80007ffe0ff */
[----:B-1----:R-:W-:Y:S01]  /*e400*/  SHF.L.U32 R3, R2, 0x1f, RZ ;  /* 0x0000001f02037819 */ /* 0x002fe200000006ff */
[----:B------:R-:W-:Y:S01]  /*e410*/  NOP ;  /* 0x0000000000007918 */ /* 0x000fe20000000000 */
[----:B------:R-:W2:Y:S01]  /*e420*/  LDL.LU R4, [R1+0x28] ;  /* 0x0000280001047983 */ /* 0x000ea20000300800 */
[----:B------:R1:W-:Y:S01]  /*e430*/  SYNCS.ARRIVE.TRANS64.A1T0 RZ, [R22+URZ+0x31c00], RZ ;  /* 0x031c00ff16ff79a7 */ /* 0x0003e2000810003f */
[----:B------:R-:W-:Y:S01]  /*e440*/  BSSY B0, `(.L_x_10156) ;  /* 0x0000004000007945 */ /* 0x000fe20003800000 */
[----:B------:R-:W3:Y:S01]  /*e450*/  SYNCS.PHASECHK.TRANS64.TRYWAIT P0, [R22+URZ+0x31c20], R3 ;  /* 0x031c2003160075a7 */ /* 0x000ee2000800017f */
[----:B--2---:R-:W-:Y:S02]  /*e460*/  ISETP.GE.AND P1, PT, R4, 0x91, PT ;  /* 0x000000910400780c */ /* 0x004fe40003f26270 */
[----:B-1-3--:R-:W-:Y:S11]  /*e470*/  @!P0 BRA `(.L_x_10157) ;  /* 0x0000004000788947 */ /* 0x00aff60003800000 */
.L_x_10272:
[----:B------:R-:W-:Y:S05]  /*e480*/  BSYNC B0 ;  /* 0x0000000000007941 */ /* 0x000fea0003800000 */
.L_x_10156:
[----:B------:R-:W-:Y:S04]  /*e490*/  BSSY B0, `(.L_x_10158) ;  /* 0x0000227000007945 */ /* 0x000fe80003800000 */
[----:B------:R-:W-:Y:S05]  /*e4a0*/  @!P1 BRA `(.L_x_10159) ;  /* 0x0000002000949947 */ /* 0x000fea0003800000 */
[----:B------:R-:W0:Y:S01]  /*e4b0*/  LDL R4, [R1+0x10] ;  /* 0x0000100001047983 */ /* 0x000e220000100800 */
[----:B------:R-:W-:Y:S01]  /*e4c0*/  IMAD.MOV.U32 R2, RZ, RZ, 0x1 ;  /* 0x00000001ff027424 */ /* 0x000fe200078e00ff */
[----:B------:R-:W-:Y:S01]  /*e4d0*/  BSSY B2, `(.L_x_10160) ;  /* 0x00000bc000027945 */ /* 0x000fe20003800000 */
[----:B0-----:R-:W-:Y:S02]  /*e4e0*/  IMAD.MOV R7, RZ, RZ, -R4 ;  /* 0x000000ffff077224 */ /* 0x001fe400078e0a04 */
[----:B------:R-:W-:-:S03]  /*e4f0*/  VIADD R6, R4, 0xfffffffe ;  /* 0xfffffffe04067836 */ /* 0x000fc60000000000 */
[----:B------:R-:W-:-:S05]  /*e500*/  VIADDMNMX R7, R7, R2, 0xffffffff, !PT ;  /* 0xffffffff07077446 */ /* 0x000fca0007800102 */
[----:B------:R-:W-:-:S05]  /*e510*/  IMAD.IADD R2, R4, 0x1, R7 ;  /* 0x0000000104027824 */ /* 0x000fca00078e0207 */
[----:B------:R-:W-:-:S04]  /*e520*/  LOP3.LUT R2, R2, 0x1, RZ, 0xc0, !PT ;  /* 0x0000000102027812 */ /* 0x000fc800078ec0ff */
[----:B------:R-:W-:-:S13]  /*e530*/  ISETP.NE.U32.AND P0, PT, R2, 0x1, PT ;  /* 0x000000010200780c */ /* 0x000fda0003f05070 */
[----:B------:R-:W-:Y:S05]  /*e540*/  @P0 BRA `(.L_x_10161) ;  /* 0x0000000800d00947 */ /* 0x000fea0003800000 */
[----:B------:R-:W2:Y:S01]  /*e550*/  LDL R4, [R1] ;  /* 0x0000000001047983 */ /* 0x000ea20000100800 */
[----:B------:R-:W-:Y:S01]  /*e560*/  VIADD R8, R23, 0x1 ;  /* 0x0000000117087836 */ /* 0x000fe20000000000 */
[----:B------:R-:W-:Y:S04]  /*e570*/  BSSY B1, `(.L_x_10162) ;  /* 0x00000ad000017945 */ /* 0x000fe80003800000 */
[----:B------:R-:W-:-:S04]  /*e580*/  ISETP.NE.AND P0, PT, R8, 0x2, PT ;  /* 0x000000020800780c */ /* 0x000fc80003f05270 */
[----:B------:R-:W-:Y:S02]  /*e590*/  SEL R9, RZ, 0x1, P0 ;  /* 0x00000001ff097807 */ /* 0x000fe40000000000 */
[----:B------:R-:W-:Y:S02]  /*e5a0*/  SEL R8, R8, RZ, P0 ;  /* 0x000000ff08087207 */ /* 0x000fe40000000000 */
[----:B------:R-:W-:Y:S02]  /*e5b0*/  LOP3.LUT R9, R26, R9, RZ, 0x3c, !PT ;  /* 0x000000091a097212 */ /* 0x000fe400078e3cff */
[----:B--2---:R-:W-:-:S13]  /*e5c0*/  ISETP.NE.AND P2, PT, R4, RZ, PT ;  /* 0x000000ff0400720c */ /* 0x004fda0003f45270 */
[----:B------:R-:W-:Y:S05]  /*e5d0*/  @!P2 BRA `(.L_x_10163) ;  /* 0x000000080098a947 */ /* 0x000fea0003800000 */
[----:B------:R-:W-:Y:S01]  /*e5e0*/  ULDC.64 UR4, c[0x0][0x418] ;  /* 0x0001060000047ab9 */ /* 0x000fe20000000a00 */
[----:B------:R-:W-:Y:S01]  /*e5f0*/  IMAD.MOV.U32 R5, RZ, RZ, R24 ;  /* 0x000000ffff057224 */ /* 0x000fe200078e0018 */
[----:B------:R-:W-:-:S04]  /*e600*/  ISETP.NE.U32.AND P0, PT, RZ, UR4, PT ;  /* 0x00000004ff007c0c */ /* 0x000fc8000bf05070 */
[----:B------:R-:W-:-:S13]  /*e610*/  ISETP.NE.AND.EX P0, PT, RZ, UR5, PT, P0 ;  /* 0x00000005ff007c0c */ /* 0x000fda000bf05300 */
[----:B------:R-:W-:Y:S05]  /*e620*/  @!P0 BRA `(.L_x_10164) ;  /* 0x0000000000448947 */ /* 0x000fea0003800000 */
[----:B------:R-:W0:Y:S01]  /*e630*/  LDC R5, c[0x0][0x43c] ;  /* 0x00010f00ff057b82 */ /* 0x000e220000000800 */
[----:B------:R-:W-:Y:S01]  /*e640*/  ULDC.64 UR6, c[0x0][0x428] ;  /* 0x00010a0000067ab9 */ /* 0x000fe20000000a00 */
[----:B0-----:R-:W-:-:S13]  /*e650*/  ISETP.NE.AND P0, PT, R5, 0x1, PT ;  /* 0x000000010500780c */ /* 0x001fda0003f05270 */
[----:B-1----:R-:W0:Y:S02]  /*e660*/  @P0 LDC.64 R2, c[0x0][0x440] ;  /* 0x00011000ff020b82 */ /* 0x002e240000000a00 */
        /* <DEDUP_REMOVED lines=8> */
[----:B------:R-:W-:-:S04]  /*e6f0*/  IMAD.WIDE.U32 R2, R25, UR6, R2 ;  /* 0x0000000619027c25 */ /* 0x000fc8000f8e0002 */
[----:B------:R-:W-:Y:S01]  /*e700*/  IMAD.IADD R3, R4, 0x1, R3 ;  /* 0x0000000104037824 */ /* 0x000fe200078e0203 */
[----:B------:R-:W-:-:S04]  /*e710*/  LEA R4, P0, R2, UR4, 0x2 ;  /* 0x0000000402047c11 */ /* 0x000fc8000f8010ff */
[----:B------:R-:W-:-:S06]  /*e720*/  LEA.HI.X R5, R2, UR5, R3, 0x2, P0 ;  /* 0x0000000502057c11 */ /* 0x000fcc00080f1403 */
[----:B------:R0:W5:Y:S03]  /*e730*/  LDG.E R5, desc[UR60][R4.64] ;  /* 0x0000003c04057981 */ /* 0x000166000c1e1900 */
.L_x_10164:
[----:B-1----:R-:W-:Y:S01]  /*e740*/  IMAD R3, R8, 0x8, R22 ;  /* 0x0000000808037824 */ /* 0x002fe200078e0216 */
[----:B------:R-:W-:Y:S01]  /*e750*/  SHF.L.U32 R2, R9, 0x1f, RZ ;  /* 0x0000001f09027819 */ /* 0x000fe200000006ff */
[----:B------:R-:W-:Y:S03]  /*e760*/  BSSY B3, `(.L_x_10165) ;  /* 0x0000003000037945 */ /* 0x000fe60003800000 */
[----:B------:R-:W1:Y:S02]  /*e770*/  SYNCS.PHASECHK.TRANS64.TRYWAIT P0, [R3+URZ+0x31c40], R2 ;  /* 0x031c4002030075a7 */ /* 0x000e64000800017f */
[----:B-1----:R-:W-:Y:S05]  /*e780*/  @!P0 BRA `(.L_x_10166) ;  /* 0x0000003c00c88947 */ /* 0x002fea0003800000 */
.L_x_10273:
[----:B------:R-:W-:Y:S05]  /*e790*/  BSYNC B3 ;  /* 0x0000000000037941 */ /* 0x000fea0003800000 */
.L_x_10165:
        /* <DEDUP_REMOVED lines=12> */
.L_x_10168:
[----:B------:R-:W-:Y:S05]  /*e860*/  BSYNC B3 ;  /* 0x0000000000037941 */ /* 0x000fea0003800000 */
.L_x_10167:
[----:B------:R-:W-:Y:S01]  /*e870*/  IMAD.MOV.U32 R11, RZ, RZ, RZ ;  /* 0x000000ffff0b7224 */ /* 0x000fe200078e00ff */
[----:B------:R-:W-:Y:S01]  /*e880*/  UIADD3 UR4, UP0, UR38, 0x370, URZ ;  /* 0x0000037026047890 */ /* 0x000fe2000ff1e03f */
[----:B------:R-:W-:Y:S01]  /*e890*/  IMAD R4, R8, 0x6c00, R22 ;  /* 0x00006c0008047824 */ /* 0x000fe200078e0216 */
[----:B------:R-:W-:Y:S01]  /*e8a0*/  PLOP3.LUT P0, PT, PT, PT, PT, 0x80, 0x0 ;  /* 0x000000000000781c */ /* 0x000fe20003f0f070 */
[----:B-1----:R-:W-:Y:S01]  /*e8b0*/  VIADD R3, R3, 0x31c30 ;  /* 0x00031c3003037836 */ /* 0x002fe20000000000 */
[----:B------:R-:W-:Y:S01]  /*e8c0*/  R2UR UR10, R11 ;  /* 0x000000000b0a72ca */ /* 0x000fe200000e0000 */
[----:B------:R-:W-:Y:S01]  /*e8d0*/  IMAD R2, R6, 0x90, R28 ;  /* 0x0000009006027824 */ /* 0x000fe200078e021c */
[----:B------:R-:W-:Y:S01]  /*e8e0*/  UIADD3.X UR5, URZ, UR39, URZ, UP0, !UPT ;  /* 0x000000273f057290 */ /* 0x000fe200087fe43f */
[----:B------:R-:W-:Y:S01]  /*e8f0*/  VIADD R10, R4, 0x16a00 ;  /* 0x00016a00040a7836 */ /* 0x000fe20000000000 */
[----:B------:R-:W-:Y:S01]  /*e900*/  UMOV UR6, 0x0 ;  /* 0x0000000000067882 */ /* 0x000fe20000000000 */
[----:B------:R-:W-:-:S10]  /*e910*/  UMOV UR7, 0x14f00000 ;  /* 0x14f0000000077882 */ /* 0x000fd40000000000 */
.L_x_10169:
        /* <DEDUP_REMOVED lines=16> */
.L_x_10170:
        /* <DEDUP_REMOVED lines=16> */
.L_x_10171:
        /* <DEDUP_REMOVED lines=15> */
.L_x_10274:
[----:B------:R-:W-:Y:S05]  /*ec10*/  BSYNC B3 ;  /* 0x0000000000037941 */ /* 0x000fea0003800000 */
.L_x_10172:
[----:B------:R-:W-:Y:S01]  /*ec20*/  BSSY B3, `(.L_x_10174) ;  /* 0x000000c000037945 */ /* 0x000fe20003800000 */
[----:B------:R-:W-:Y:S01]  /*ec30*/  IMAD.MOV.U32 R12, RZ, RZ, 0x0 ;  /* 0x00000000ff0c7424 */ /* 0x000fe200078e00ff */
[----:B------:R-:W-:Y:S02]  /*ec40*/  MOV R13, 0x14f00000 ;  /* 0x14f00000000d7802 */ /* 0x000fe40000000f00 */
[----:B------:R-:W-:Y:S05]  /*ec50*/  @P1 BRA `(.L_x_10175) ;  /* 0x0000000000201947 */ /* 0x000fea0003800000 */
        /* <DEDUP_REMOVED lines=8> */
.L_x_10175:
[----:B------:R-:W-:Y:S05]  /*ece0*/  BSYNC B3 ;  /* 0x0000000000037941 */ /* 0x000fea0003800000 */
.L_x_10174:
[----:B------:R-:W-:Y:S01]  /*ecf0*/  R2UR UR10, R11 ;  /* 0x000000000b0a72ca */ /* 0x000fe200000e0000 */
[C-C-:B0-----:R-:W-:Y:S01]  /*ed00*/  IMAD R2, R23.reuse, 0x8, R22.reuse ;  /* 0x0000000817027824 */ /* 0x141fe200078e0216 */
[----:B------:R-:W-:Y:S01]  /*ed10*/  R2UR UR6, R12 ;  /* 0x000000000c0672ca */ /* 0x000fe200000e0000 */
[----:B------:R-:W-:Y:S01]  /*ed20*/  IMAD R3, R23, 0x6c00, R22 ;  /* 0x00006c0017037824 */ /* 0x000fe200078e0216 */
[----:B------:R-:W-:Y:S01]  /*ed30*/  R2UR UR7, R13 ;  /* 0x000000000d0772ca */ /* 0x000fe200000e0000 */
[----:B------:R-:W-:Y:S01]  /*ed40*/  UIADD3 UR4, UP0, UR38, 0x470, URZ ;  /* 0x0000047026047890 */ /* 0x000fe2000ff1e03f */
[----:B------:R-:W-:Y:S01]  /*ed50*/  PLOP3.LUT P0, PT, PT, PT, PT, 0x80, 0x0 ;  /* 0x000000000000781c */ /* 0x000fe20003f0f070 */
[----:B------:R-:W-:Y:S02]  /*ed60*/  IMAD R4, R27, 0x90, R28 ;  /* 0x000000901b047824 */ /* 0x000fe400078e021c */
[----:B------:R-:W-:Y:S01]  /*ed70*/  VIADD R2, R2, 0x31c50 ;  /* 0x00031c5002027836 */ /* 0x000fe20000000000 */
[----:B------:R-:W-:Y:S01]  /*ed80*/  UIADD3.X UR5, URZ, UR39, URZ, UP0, !UPT ;  /* 0x000000273f057290 */ /* 0x000fe200087fe43f */
[----:B------:R-:W-:-:S11]  /*ed90*/  VIADD R10, R3, 0x200 ;  /* 0x00000200030a7836 */ /* 0x000fd60000000000 */
.L_x_10176:
        /* <DEDUP_REMOVED lines=15> */
.L_x_10177:
        /* <DEDUP_REMOVED lines=15> */
.L_x_10178:
        /* <DEDUP_REMOVED lines=12> */
.L_x_10163:
[----:B------:R-:W-:Y:S05]  /*f040*/  BSYNC B1 ;  /* 0x0000000000017941 */ /* 0x000fea0003800000 */
.L_x_10162:
[----:B------:R-:W2:Y:S01]  /*f050*/  LDL.LU R2, [R1+0x10] ;  /* 0x0000100001027983 */ /* 0x000ea20000300800 */
[----:B------:R-:W-:Y:S02]  /*f060*/  IMAD.MOV.U32 R23, RZ, RZ, R8 ;  /* 0x000000ffff177224 */ /* 0x000fe400078e0008 */
[----:B------:R-:W-:Y:S02]  /*f070*/  IMAD.MOV.U32 R26, RZ, RZ, R9 ;  /* 0x000000ffff1a7224 */ /* 0x000fe400078e0009 */
[----:B--2---:R-:W-:-:S07]  /*f080*/  VIADD R6, R2, 0xfffffffd ;  /* 0xfffffffd02067836 */ /* 0x004fce0000000000 */
.L_x_10161:
[----:B------:R-:W-:Y:S05]  /*f090*/  BSYNC B2 ;  /* 0x0000000000027941 */ /* 0x000fea0003800000 */
.L_x_10160:
[----:B------:R-:W2:Y:S01]  /*f0a0*/  LDL.LU R2, [R1+0xc] ;  /* 0x00000c0001027983 */ /* 0x000ea20000300800 */
[----:B------:R-:W-:-:S05]  /*f0b0*/  IMAD.MOV R7, RZ, RZ, -R7 ;  /* 0x000000ffff077224 */ /* 0x000fca00078e0a07 */
[----:B--2---:R-:W-:-:S13]  /*f0c0*/  ISETP.NE.AND P0, PT, R2, R7, PT ;  /* 0x000000070200720c */ /* 0x004fda0003f05270 */
[----:B------:R-:W-:Y:S05]  /*f0d0*/  @!P0 BRA `(.L_x_10159) ;  /* 0x0000001400888947 */ /* 0x000fea0003800000 */
[----:B------:R-:W-:-:S07]  /*f0e0*/  IMAD.MOV.U32 R4, RZ, RZ, R24 ;  /* 0x000000ffff047224 */ /* 0x000fce00078e0018 */
.L_x_10213:
[----:B------:R-:W2:Y:S01]  /*f0f0*/  LDL R2, [R1] ;  /* 0x0000000001027983 */ /* 0x000ea20000100800 */
[----:B------:R-:W-:Y:S01]  /*f100*/  VIADD R7, R23, 0x1 ;  /* 0x0000000117077836 */ /* 0x000fe20000000000 */
[----:B------:R-:W-:Y:S05]  /*f110*/  YIELD ;  /* 0x0000000000007946 */ /* 0x000fea0003800000 */
[----:B------:R-:W-:Y:S01]  /*f120*/  ISETP.NE.AND P0, PT, R7, 0x2, PT ;  /* 0x000000020700780c */ /* 0x000fe20003f05270 */
[----:B------:R-:W-:Y:S03]  /*f130*/  BSSY B1, `(.L_x_10179) ;  /* 0x00000aa000017945 */ /* 0x000fe60003800000 */
[----:B-1----:R-:W-:-:S02]  /*f140*/  SEL R3, RZ, 0x1, P0 ;  /* 0x00000001ff037807 */ /* 0x002fc40000000000 */
        /* <DEDUP_REMOVED lines=24> */
[----:B------:R-:W-:-:S05]  /*f2d0*/  LEA.HI.X R5, R2, UR5, R3, 0x2, P0 ;  /* 0x0000000502057c11 */ /* 0x000fca00080f1403 */
[----:B------:R0:W5:Y:S04]  /*f2e0*/  LDG.E R4, desc[UR60][R4.64] ;  /* 0x0000003c04047981 */ /* 0x000168000c1e1900 */
.L_x_10181:
[----:B------:R-:W-:Y:S01]  /*f2f0*/  IMAD R3, R7, 0x8, R22 ;  /* 0x0000000807037824 */ /* 0x000fe200078e0216 */
[----:B------:R-:W-:Y:S01]  /*f300*/  SHF.L.U32 R2, R8, 0x1f, RZ ;  /* 0x0000001f08027819 */ /* 0x000fe200000006ff */
[----:B------:R-:W-:Y:S03]  /*f310*/  BSSY B2, `(.L_x_10182) ;  /* 0x0000003000027945 */ /* 0x000fe60003800000 */
[----:B------:R-:W1:Y:S02]  /*f320*/  SYNCS.PHASECHK.TRANS64.TRYWAIT P0, [R3+URZ+0x31c40], R2 ;  /* 0x031c4002030075a7 */ /* 0x000e64000800017f */
[----:B-1----:R-:W-:Y:S05]  /*f330*/  @!P0 BRA `(.L_x_10183) ;  /* 0x0000003400048947 */ /* 0x002fea0003800000 */
.L_x_10275:
[----:B------:R-:W-:Y:S05]  /*f340*/  BSYNC B2 ;  /* 0x0000000000027941 */ /* 0x000fea0003800000 */
.L_x_10182:
[----:B0-----:R-:W0:Y:S01]  /*f350*/  S2R R5, SR_TID.X ;  /* 0x0000000000057919 */ /* 0x001e220000002100 */
        /* <DEDUP_REMOVED lines=11> */
.L_x_10185:
[----:B------:R-:W-:Y:S05]  /*f410*/  BSYNC B2 ;  /* 0x0000000000027941 */ /* 0x000fea0003800000 */
.L_x_10184:
        /* <DEDUP_REMOVED lines=11> */
.L_x_10186:
        /* <DEDUP_REMOVED lines=16> */
.L_x_10187:
        /* <DEDUP_REMOVED lines=16> */
.L_x_10188:
        /* <DEDUP_REMOVED lines=15> */
.L_x_10276:
[----:B------:R-:W-:Y:S05]  /*f7c0*/  BSYNC B2 ;  /* 0x0000000000027941 */ /* 0x000fea0003800000 */
.L_x_10189:
        /* <DEDUP_REMOVED lines=11> */
.L_x_10192:
[----:B------:R-:W-:Y:S05]  /*f880*/  BSYNC B2 ;  /* 0x0000000000027941 */ /* 0x000fea0003800000 */
.L_x_10191:
[----:B------:R-:W-:Y:S01]  /*f890*/  R2UR UR6, R2 ;  /* 0x00000000020672ca */ /* 0x000fe200000e0000 */
[----:B------:R-:W-:Y:S01]  /*f8a0*/  IMAD R23, R23, 0x6c00, R22 ;  /* 0x00006c0017177824 */ /* 0x000fe200078e0216 */
[----:B------:R-:W-:Y:S01]  /*f8b0*/  R2UR UR7, R3 ;  /* 0x00000000030772ca */ /* 0x000fe200000e0000 */
[----:B------:R-:W-:Y:S01]  /*f8c0*/  UIADD3 UR4, UP0, UR38, 0x470, URZ ;  /* 0x0000047026047890 */ /* 0x000fe2000ff1e03f */
[----:B------:R-:W-:Y:S01]  /*f8d0*/  R2UR UR10, R5 ;  /* 0x00000000050a72ca */ /* 0x000fe200000e0000 */
[----:B------:R-:W-:Y:S01]  /*f8e0*/  IMAD R5, R27, 0x90, R28 ;  /* 0x000000901b057824 */ /* 0x000fe200078e021c */
[----:B------:R-:W-:Y:S01]  /*f8f0*/  PLOP3.LUT P0, PT, PT, PT, PT, 0x80, 0x0 ;  /* 0x000000000000781c */ /* 0x000fe20003f0f070 */
[----:B0-----:R-:W-:Y:S01]  /*f900*/  VIADD R12, R12, 0x50 ;  /* 0x000000500c0c7836 */ /* 0x001fe20000000000 */
[----:B------:R-:W-:Y:S01]  /*f910*/  UIADD3.X UR5, URZ, UR39, URZ, UP0, !UPT ;  /* 0x000000273f057290 */ /* 0x000fe200087fe43f */
[----:B------:R-:W-:-:S11]  /*f920*/  VIADD R13, R23, 0x200 ;  /* 0x00000200170d7836 */ /* 0x000fd60000000000 */
.L_x_10193:
        /* <DEDUP_REMOVED lines=15> */
.L_x_10194:
        /* <DEDUP_REMOVED lines=15> */
.L_x_10195:
        /* <DEDUP_REMOVED lines=12> */
.L_x_10180:
[----:B------:R-:W-:Y:S05]  /*fbd0*/  BSYNC B1 ;  /* 0x0000000000017941 */ /* 0x000fea0003800000 */
.L_x_10179:
        /* <DEDUP_REMOVED lines=10> */
[----:B------:R-:W-:Y:S01]  /*fc80*/  VIADD R9, R6, 0xffffffff ;  /* 0xffffffff06097836 */ /* 0x000fe20000000000 */
[----:B------:R-:W-:-:S04]  /*fc90*/  ISETP.NE.U32.AND P0, PT, RZ, UR4, PT ;  /* 0x00000004ff007c0c */ /* 0x000fc8000bf05070 */
[----:B------:R-:W-:-:S13]  /*fca0*/  ISETP.NE.AND.EX P0, PT, RZ, UR5, PT, P0 ;  /* 0x00000005ff007c0c */ /* 0x000fda000bf05300 */
[----:B------:R-:W-:Y:S05]  /*fcb0*/  @!P0 BRA `(.L_x_10198) ;  /* 0x0000000000448947 */ /* 0x000fea0003800000 */
[----:B------:R-:W0:Y:S01]  /*fcc0*/  LDC R4, c[0x0][0x43c] ;  /* 0x00010f00ff047b82 */ /* 0x000e220000000800 */
[----:B------:R-:W-:Y:S01]  /*fcd0*/  ULDC.64 UR6, c[0x0][0x428] ;  /* 0x00010a0000067ab9 */ /* 0x000fe20000000a00 */
        /* <DEDUP_REMOVED lines=8> */
[----:B------:R-:W-:-:S04]  /*fd60*/  IMAD R4, R29, UR6, RZ ;  /* 0x000000061d047c24 */ /* 0x000fc8000f8e02ff */
[C---:B------:R-:W-:Y:S02]  /*fd70*/  IMAD R4, R25.reuse, UR7, R4 ;  /* 0x0000000719047c24 */ /* 0x040fe4000f8e0204 */
[----:B------:R-:W-:-:S04]  /*fd80*/  IMAD.WIDE.U32 R2, R25, UR6, R2 ;  /* 0x0000000619027c25 */ /* 0x000fc8000f8e0002 */
[----:B------:R-:W-:Y:S01]  /*fd90*/  IMAD.IADD R3, R4, 0x1, R3 ;  /* 0x0000000104037824 */ /* 0x000fe200078e0203 */
[----:B------:R-:W-:-:S04]  /*fda0*/  LEA R4, P0, R2, UR4, 0x2 ;  /* 0x0000000402047c11 */ /* 0x000fc8000f8010ff */
[----:B------:R-:W-:-:S05]  /*fdb0*/  LEA.HI.X R5, R2, UR5, R3, 0x2, P0 ;  /* 0x0000000502057c11 */ /* 0x000fca00080f1403 */
[----:B------:R0:W5:Y:S04]  /*fdc0*/  LDG.E R4, desc[UR60][R4.64] ;  /* 0x0000003c04047981 */ /* 0x000168000c1e1900 */
.L_x_10198:
[----:B------:R-:W-:Y:S01]  /*fdd0*/  IMAD R2, R23, 0x8, R22 ;  /* 0x0000000817027824 */ /* 0x000fe200078e0216 */
[----:B------:R-:W-:Y:S01]  /*fde0*/  SHF.L.U32 R3, R26, 0x1f, RZ ;  /* 0x0000001f1a037819 */ /* 0x000fe200000006ff */
[----:B------:R-:W-:Y:S03]  /*fdf0*/  BSSY B2, `(.L_x_10199) ;  /* 0x0000003000027945 */ /* 0x000fe60003800000 */
[----:B------:R-:W1:Y:S02]  /*fe00*/  SYNCS.PHASECHK.TRANS64.TRYWAIT P0, [R2+URZ+0x31c40], R3 ;  /* 0x031c4003020075a7 */ /* 0x000e64000800017f */
[----:B-1----:R-:W-:Y:S05]  /*fe10*/  @!P0 BRA `(.L_x_10200) ;  /* 0x0000002800748947 */ /* 0x002fea0003800000 */
.L_x_10277:
[----:B------:R-:W-:Y:S05]  /*fe20*/  BSYNC B2 ;  /* 0x0000000000027941 */ /* 0x000fea0003800000 */
.L_x_10199:
        /* <DEDUP_REMOVED lines=12> */
.L_x_10202:
[----:B------:R-:W-:Y:S05]  /*fef0*/  BSYNC B2 ;  /* 0x0000000000027941 */ /* 0x000fea0003800000 */
.L_x_10201:
        /* <DEDUP_REMOVED lines=8> */
[----:B------:R-:W-:Y:S01]  /*ff80*/  IMAD R2, R9, 0x90, R28 ;  /* 0x0000009009027824 */ /* 0x000fe200078e021c */
[----:B------:R-:W-:Y:S01]  /*ff90*/  UMOV UR6, 0x0 ;  /* 0x0000000000067882 */ /* 0x000fe20000000000 */
[----:B------:R-:W-:Y:S01]  /*ffa0*/  VIADD R10, R12, 0x16a00 ;  /* 0x00016a000c0a7836 */ /* 0x000fe20000000000 */
[----:B------:R-:W-:-:S09]  /*ffb0*/  UMOV UR7, 0x14f00000 ;  /* 0x14f0000000077882 */ /* 0x000fd20000000000 */
.L_x_10203:
        /* <DEDUP_REMOVED lines=16> */
.L_x_10204:
        /* <DEDUP_REMOVED lines=16> */
.L_x_10205:
        /* <DEDUP_REMOVED lines=15> */
.L_x_10278:
[----:B------:R-:W-:Y:S05]  /*102b0*/  BSYNC B2 ;  /* 0x0000000000027941 */ /* 0x000fea0003800000 */
.L_x_10206:
        /* <DEDUP_REMOVED lines=11> */
.L_x_10209:
[----:B------:R-:W-:Y:S05]  /*10370*/  BSYNC B2 ;  /* 0x0000000000027941 */ /* 0x000fea0003800000 */
.L_x_10208:
[----:B------:R-:W-:Y:S01]  /*10380*/  R2UR UR6, R2 ;  /* 0x00000000020672ca */ /* 0x000fe200000e0000 */
[----:B------:R-:W-:Y:S01]  /*10390*/  IMAD R7, R7, 0x6c00, R22 ;  /* 0x00006c0007077824 */ /* 0x000fe200078e0216 */
[----:B------:R-:W-:Y:S01]  /*103a0*/  R2UR UR7, R3 ;  /* 0x00000000030772ca */ /* 0x000fe200000e0000 */
[----:B------:R-:W-:Y:S01]  /*103b0*/  UIADD3 UR4, UP0, UR38, 0x470, URZ ;  /* 0x0000047026047890 */ /* 0x000fe2000ff1e03f */
[----:B------:R-:W-:Y:S01]  /*103c0*/  R2UR UR10, R5 ;  /* 0x00000000050a72ca */ /* 0x000fe200000e0000 */
[----:B------:R-:W-:Y:S01]  /*103d0*/  IMAD R5, R27, 0x90, R28 ;  /* 0x000000901b057824 */ /* 0x000fe200078e021c */
[----:B------:R-:W-:Y:S01]  /*103e0*/  PLOP3.LUT P0, PT, PT, PT, PT, 0x80, 0x0 ;  /* 0x000000000000781c */ /* 0x000fe20003f0f070 */
[----:B------:R-:W-:Y:S01]  /*103f0*/  VIADD R8, R8, 0x50 ;  /* 0x0000005008087836 */ /* 0x000fe20000000000 */
[----:B------:R-:W-:Y:S01]  /*10400*/  UIADD3.X UR5, URZ, UR39, URZ, UP0, !UPT ;  /* 0x000000273f057290 */ /* 0x000fe200087fe43f */
[----:B------:R-:W-:-:S11]  /*10410*/  VIADD R12, R7, 0x200 ;  /* 0x00000200070c7836 */ /* 0x000fd60000000000 */
.L_x_10210:
        /* <DEDUP_REMOVED lines=15> */
.L_x_10211:
        /* <DEDUP_REMOVED lines=15> */
.L_x_10212:
        /* <DEDUP_REMOVED lines=12> */
.L_x_10197:
[----:B------:R-:W-:Y:S05]  /*106c0*/  BSYNC B1 ;  /* 0x0000000000017941 */ /* 0x000fea0003800000 */
.L_x_10196:
[C---:B------:R-:W-:Y:S01]  /*106d0*/  ISETP.GT.AND P0, PT, R6.reuse, 0x1, PT ;  /* 0x000000010600780c */ /* 0x040fe20003f04270 */
[----:B------:R-:W-:-:S12]  /*106e0*/  VIADD R6, R6, 0xfffffffe ;  /* 0xfffffffe06067836 */ /* 0x000fd80000000000 */
[----:B------:R-:W-:Y:S05]  /*106f0*/  @P0 BRA `(.L_x_10213) ;  /* 0xffffffe8007c0947 */ /* 0x000fea000383ffff */
.L_x_10159:
[----:B------:R-:W-:Y:S05]  /*10700*/  BSYNC B0 ;  /* 0x0000000000007941 */ /* 0x000fea0003800000 */
.L_x_10158:
[----:B------:R-:W2:Y:S01]  /*10710*/  S2R R2, SR_TID.X ;  /* 0x0000000000027919 */ /* 0x000ea20000002100 */
[----:B------:R-:W-:Y:S01]  /*10720*/  BSSY B0, `(.L_x_10214) ;  /* 0x0000010000007945 */ /* 0x000fe20003800000 */
[----:B--2---:R-:W-:-:S04]  /*10730*/  LOP3.LUT R8, R2, 0x7f, RZ, 0xc0, !PT ;  /* 0x0000007f02087812 */ /* 0x004fc800078ec0ff */
[----:B------:R-:W-:-:S13]  /*10740*/  ISETP.NE.AND P0, PT, R8, RZ, PT ;  /* 0x000000ff0800720c */ /* 0x000fda0003f05270 */
[----:B------:R-:W-:Y:S05]  /*10750*/  @P0 BRA `(.L_x_10215) ;  /* 0x0000000000300947 */ /* 0x000fea0003800000 */
[----:B------:R-:W2:Y:S01]  /*10760*/  S2R R5, SR_LANEID ;  /* 0x0000000000057919 */ /* 0x000ea20000000000 */
[----:B------:R-:W-:Y:S01]  /*10770*/  VOTEU.ANY UR4, UPT, PT ;  /* 0x0000000000047886 */ /* 0x000fe200038e0100 */
[----:B-1----:R-:W1:Y:S01]  /*10780*/  LDC.64 R2, c[0x0][0xc60] ;  /* 0x00031800ff027b82 */ /* 0x002e620000000a00 */
[----:B------:R-:W2:Y:S02]  /*10790*/  FLO.U32 R0, UR4 ;  /* 0x0000000400007d00 */ /* 0x000ea400080e0000 */
[----:B--2---:R-:W-:-:S06]  /*107a0*/  ISETP.EQ.U32.AND P0, PT, R0, R5, PT ;  /* 0x000000050000720c */ /* 0x004fcc0003f02070 */
[----:B------:R-:W1:Y:S07]  /*107b0*/  POPC R5, UR4 ;  /* 0x0000000400057d09 */ /* 0x000e6e0008000000 */
[----:B-1----:R-:W2:Y:S01]  /*107c0*/  @P0 ATOMG.E.ADD.STRONG.GPU PT, R3, desc[UR60][R2.64], R5 ;  /* 0x00000005020309a8 */ /* 0x002ea200081ee1fc */
[----:B------:R-:W1:Y:S02]  /*107d0*/  S2R R4, SR_LTMASK ;  /* 0x0000000000047919 */ /* 0x000e640000003900 */
[----:B-1----:R-:W-:-:S04]  /*107e0*/  LOP3.LUT R4, R4, UR4, RZ, 0xc0, !PT ;  /* 0x0000000404047c12 */ /* 0x002fc8000f8ec0ff */
[----:B0-----:R-:W0:Y:S01]  /*107f0*/  POPC R7, R4 ;  /* 0x0000000400077309 */ /* 0x001e220000000000 */
[----:B--2---:R-:W0:Y:S02]  /*10800*/  SHFL.IDX PT, R0, R3, R0, 0x1f ;  /* 0x00001f0003007589 */ /* 0x004e2400000e0000 */
[----:B0-----:R-:W-:-:S07]  /*10810*/  IADD3 R16, R0, UR36, R7 ;  /* 0x0000002400107c10 */ /* 0x001fce000fffe007 */
.L_x_10215:
[----:B------:R-:W-:Y:S05]  /*10820*/  BSYNC B0 ;  /* 0x0000000000007941 */ /* 0x000fea0003800000 */
.L_x_10214:
[----:B------:R-:W2:Y:S01]  /*10830*/  LDL.LU R0, [R1] ;  /* 0x0000000001007983 */ /* 0x000ea20000300800 */
[----:B------:R-:W-:Y:S01]  /*10840*/  BSSY B0, `(.L_x_10216) ;  /* 0x0000046000007945 */ /* 0x000fe20003800000 */
[----:B--2---:R-:W-:-:S13]  /*10850*/  ISETP.NE.AND P0, PT, R0, RZ, PT ;  /* 0x000000ff0000720c */ /* 0x004fda0003f05270 */
[----:B------:R-:W-:Y:S05]  /*10860*/  @!P0 BRA `(.L_x_10217) ;  /* 0x00000004000c8947 */ /* 0x000fea0003800000 */
[----:B-1----:R-:W-:Y:S01]  /*10870*/  IMAD R3, R23, 0x8, R22 ;  /* 0x0000000817037824 */ /* 0x002fe200078e0216 */
[----:B------:R-:W-:Y:S01]  /*10880*/  SHF.L.U32 R0, R26, 0x1f, RZ ;  /* 0x0000001f1a007819 */ /* 0x000fe200000006ff */
[----:B------:R-:W-:Y:S01]  /*10890*/  BSSY B1, `(.L_x_10218) ;  /* 0x0000004000017945 */ /* 0x000fe20003800000 */
[----:B------:R-:W-:Y:S02]  /*108a0*/  ISETP.NE.AND P1, PT, R8, RZ, PT ;  /* 0x000000ff0800720c */ /* 0x000fe40003f25270 */
[----:B------:R-:W1:Y:S02]  /*108b0*/  SYNCS.PHASECHK.TRANS64.TRYWAIT P0, [R3+URZ+0x31c60], R0 ;  /* 0x031c6000030075a7 */ /* 0x000e64000800017f */
[----:B-1----:R-:W-:Y:S09]  /*108c0*/  @!P0 BRA `(.L_x_10219) ;  /* 0x0000001c00f08947 */ /* 0x002ff20003800000 */
.L_x_10279:
[----:B------:R-:W-:Y:S05]  /*108d0*/  BSYNC B1 ;  /* 0x0000000000017941 */ /* 0x000fea0003800000 */
.L_x_10218:
[----:B------:R-:W-:Y:S04]  /*108e0*/  BSSY B1, `(.L_x_10220) ;  /* 0x0000009000017945 */ /* 0x000fe80003800000 */
        /* <DEDUP_REMOVED lines=8> */
.L_x_10221:
[----:B------:R-:W-:Y:S05]  /*10970*/  BSYNC B1 ;  /* 0x0000000000017941 */ /* 0x000fea0003800000 */
.L_x_10220:
[----:B-1----:R-:W-:Y:S01]  /*10980*/  IMAD R0, R23, 0x6c00, R22 ;  /* 0x00006c0017007824 */ /* 0x002fe200078e0216 */
[----:B------:R-:W-:Y:S01]  /*10990*/  UIADD3 UR4, UP0, UR38, 0x470, URZ ;  /* 0x0000047026047890 */ /* 0x000fe2000ff1e03f */
[----:B------:R-:W-:Y:S01]  /*109a0*/  VIADD R2, R3, 0x31c50 ;  /* 0x00031c5003027836 */ /* 0x000fe20000000000 */
[----:B------:R-:W-:Y:S01]  /*109b0*/  PLOP3.LUT P0, PT, PT, PT, PT, 0x80, 0x0 ;  /* 0x000000000000781c */ /* 0x000fe20003f0f070 */
[----:B------:R-:W-:Y:S01]  /*109c0*/  IMAD R28, R27, 0x90, R28 ;  /* 0x000000901b1c7824 */ /* 0x000fe200078e021c */
[----:B------:R-:W-:Y:S01]  /*109d0*/  UIADD3.X UR5, URZ, UR39, URZ, UP0, !UPT ;  /* 0x000000273f057290 */ /* 0x000fe200087fe43f */
[----:B------:R-:W-:Y:S01]  /*109e0*/  VIADD R3, R0, 0x200 ;  /* 0x0000020000037836 */ /* 0x000fe20000000000 */
[----:B------:R-:W-:Y:S01]  /*109f0*/  UMOV UR6, 0x0 ;  /* 0x0000000000067882 */ /* 0x000fe20000000000 */
[----:B------:R-:W-:Y:S01]  /*10a00*/  UMOV UR7, 0x14f00000 ;  /* 0x14f0000000077882 */ /* 0x000fe20000000000 */
[----:B------:R-:W-:-:S08]  /*10a10*/  UMOV UR10, URZ ;  /* 0x0000003f000a7c82 */ /* 0x000fd00008000000 */
.L_x_10222:
        /* <DEDUP_REMOVED lines=10> */
[----:B------:R-:W-:Y:S01]  /*10ac0*/  PLOP3.LUT P0, PT, PT, PT, PT, 0x80, 0x0 ;  /* 0x000000000000781c */ /* 0x000fe20003f0f070 */
[----:B------:R-:W-:Y:S01]  /*10ad0*/  VIADD R3, R0, 0x2600 ;  /* 0x0000260000037836 */ /* 0x000fe20000000000 */
[----:B------:R-:W-:Y:S01]  /*10ae0*/  UMOV UR6, 0x0 ;  /* 0x0000000000067882 */ /* 0x000fe20000000000 */
[----:B------:R-:W-:Y:S01]  /*10af0*/  UMOV UR7, 0x14f00000 ;  /* 0x14f0000000077882 */ /* 0x000fe20000000000 */
[----:B------:R-:W-:-:S09]  /*10b00*/  UMOV UR10, 0x20 ;  /* 0x00000020000a7882 */ /* 0x000fd20000000000 */
.L_x_10223:
        /* <DEDUP_REMOVED lines=15> */
.L_x_10224:
        /* <DEDUP_REMOVED lines=10> */
.L_x_10217:
[----:B------:R-:W-:Y:S05]  /*10ca0*/  BSYNC B0 ;  /* 0x0000000000007941 */ /* 0x000fea0003800000 */
.L_x_10216:
[----:B------:R-:W-:-:S05]  /*10cb0*/  VIADD R23, R23, 0x1 ;  /* 0x0000000117177836 */ /* 0x000fca0000000000 */
[----:B------:R-:W-:-:S04]  /*10cc0*/  ISETP.NE.AND P0, PT, R23, 0x2, PT ;  /* 0x000000021700780c */ /* 0x000fc80003f05270 */
[----:B-1----:R-:W-:Y:S02]  /*10cd0*/  SEL R3, RZ, 0x1, P0 ;  /* 0x00000001ff037807 */ /* 0x002fe40000000000 */
[----:B------:R-:W-:Y:S02]  /*10ce0*/  SEL R23, R23, RZ, P0 ;  /* 0x000000ff17177207 */ /* 0x000fe40000000000 */
[----:B------:R-:W-:-:S07]  /*10cf0*/  LOP3.LUT R26, R26, R3, RZ, 0x3c, !PT ;  /* 0x000000031a1a7212 */ /* 0x000fce00078e3cff */
.L_x_10140:
[----:B------:R-:W-:Y:S05]  /*10d00*/  BSYNC B7 ;  /* 0x0000000000077941 */ /* 0x000fea0003800000 */
.L_x_10138:
[----:B-1----:R-:W2:Y:S02]  /*10d10*/  LDL R0, [R1+0x38] ;  /* 0x0000380001007983 */ /* 0x002ea40000100800 */
[----:B--2---:R-:W-:-:S13]  /*10d20*/  ISETP.NE.AND P0, PT, R0, RZ, PT ;  /* 0x000000ff0000720c */ /* 0x004fda0003f05270 */
[----:B------:R-:W-:Y:S05]  /*10d30*/  @!P0 BRA `(.L_x_10225) ;  /* 0x0000000000248947 */ /* 0x000fea0003800000 */
[----:B------:R-:W-:Y:S05]  /*10d40*/  WARPSYNC.ALL ;  /* 0x0000000000007948 */ /* 0x000fea0003800000 */
[----:B------:R-:W1:Y:S08]  /*10d50*/  S2UR UR5, SR_CgaCtaId ;  /* 0x00000000000579c3 */ /* 0x000e700000008800 */
[----:B------:R-:W-:Y:S06]  /*10d60*/  BAR.SYNC.DEFER_BLOCKING 0x5, 0x200 ;  /* 0x0148000000007b1d */ /* 0x000fec0000010000 */
[----:B------:R-:W-:-:S02]  /*10d70*/  UMOV UR4, 0x400 ;  /* 0x0000040000047882 */ /* 0x000fc40000000000 */
[----:B-1----:R-:W-:-:S06]  /*10d80*/  ULEA UR4, UR5, UR4, 0x18 ;  /* 0x0000000405047291 */ /* 0x002fcc000f8ec03f */
[----:B------:R-:W-:-:S05]  /*10d90*/  IMAD.U32 R22, RZ, RZ, UR4 ;  /* 0x00000004ff167e24 */ /* 0x000fca000f8e00ff */
[----:B------:R1:W2:Y:S01]  /*10da0*/  LDS.128 R16, [R22+0x31cd0] ;  /* 0x031cd00016107984 */ /* 0x0002a20000000c00 */
[----:B------:R-:W-:Y:S06]  /*10db0*/  BAR.ARV 0x4, 0x200 ;  /* 0x0108000000007b1d */ /* 0x000fec0000002000 */
[----:B------:R-:W-:Y:S05]  /*10dc0*/  BRA `(.L_x_10226) ;  /* 0x0000000800407947 */ /* 0x000fea0003800000 */
.L_x_10225:
[----:B------:R-:W1:Y:S01]  /*10dd0*/  S2R R0, SR_TID.X ;  /* 0x0000000000007919 */ /* 0x000e620000002100 */
[----:B------:R-:W-:Y:S01]  /*10de0*/  UMOV UR4, 0xffffffff ;  /* 0xffffffff00047882 */ /* 0x000fe20000000000 */
[----:B-1----:R-:W-:-:S04]  /*10df0*/  LOP3.LUT R8, R0, 0x1f, RZ, 0xc0, !PT ;  /* 0x0000001f00087812 */ /* 0x002fc800078ec0ff */
[----:B------:R-:W-:Y:S01]  /*10e00*/  ISETP.NE.AND P0, PT, R8, 0x1f, PT ;  /* 0x0000001f0800780c */ /* 0x000fe20003f05270 */
[----:B------:R-:W-:-:S12]  /*10e10*/  BRA.DIV UR4, `(.L_x_10227) ;  /* 0x0000001a04b07947 */ /* 0x000fd8000b800000 */
[----:B------:R-:W-:Y:S01]  /*10e20*/  IMAD.IADD R5, R19, 0x1, R8 ;  /* 0x0000000113057824 */ /* 0x000fe200078e0208 */
[----:B------:R-:W-:-:S04]  /*10e30*/  ULDC UR4, c[0x0][0xc3c] ;  /* 0x00030f0000047ab9 */ /* 0x000fc80000000800 */
        /* <DEDUP_REMOVED lines=29> */
.L_x_10289:
[----:B------:R-:W-:Y:S02]  /*11010*/  ULDC UR4, c[0x0][0xc38] ;  /* 0x00030e0000047ab9 */ /* 0x000fe40000000800 */
[----:B------:R-:W-:-:S05]  /*11020*/  MOV R16, UR4 ;  /* 0x0000000400107c02 */ /* 0x000fca0008000f00 */
[----:B-1----:R-:W-:-:S04]  /*11030*/  IMAD R5, R14, R16, RZ ;  /* 0x000000100e057224 */ /* 0x002fc800078e02ff */
[----:B------:R-:W-:-:S05]  /*11040*/  IMAD.IADD R4, R4, 0x1, R5 ;  /* 0x0000000104047824 */ /* 0x000fca00078e0205 */
[----:B------:R-:W-:-:S13]  /*11050*/  ISETP.GT.AND P6, PT, R4, R0, PT ;  /* 0x000000000400720c */ /* 0x000fda0003fc4270 */
[----:B------:R-:W-:Y:S05]  /*11060*/  @P6 BRA `(.L_x_10228) ;  /* 0x00000000009c6947 */ /* 0x000fea0003800000 */
.L_x_10233:
[----:B------:R-:W1:Y:S01]  /*11070*/  LDC R6, c[0x0][0xc3c] ;  /* 0x00030f00ff067b82 */ /* 0x000e620000000800 */
[----:B------:R-:W-:-:S05]  /*11080*/  VIADD R19, R19, 0x1f ;  /* 0x0000001f13137836 */ /* 0x000fca0000000000 */
[----:B-1----:R-:W-:-:S13]  /*11090*/  ISETP.GE.AND P6, PT, R19, R6, PT ;  /* 0x000000061300720c */ /* 0x002fda0003fc6270 */
[----:B------:R-:W-:Y:S05]  /*110a0*/  @P6 BRA `(.L_x_10229) ;  /* 0x0000000400446947 */ /* 0x000fea0003800000 */
[----:B------:R-:W1:Y:S01]  /*110b0*/  S2R R2, SR_TID.X ;  /* 0x0000000000027919 */ /* 0x000e620000002100 */
[----:B------:R-:W-:Y:S01]  /*110c0*/  BSSY B0, `(.L_x_10230) ;  /* 0x0000009000007945 */ /* 0x000fe20003800000 */
[----:B-1----:R-:W-:-:S05]  /*110d0*/  LOP3.LUT R2, R2, 0x1f, RZ, 0xc0, !PT ;  /* 0x0000001f02027812 */ /* 0x002fca00078ec0ff */
[----:B------:R-:W-:Y:S02]  /*110e0*/  IMAD.IADD R5, R19, 0x1, R2 ;  /* 0x0000000113057824 */ /* 0x000fe400078e0202 */
[----:B------:R-:W-:-:S03]  /*110f0*/  IMAD.MOV.U32 R2, RZ, RZ, RZ ;  /* 0x000000ffff027224 */ /* 0x000fc600078e00ff */
[----:B------:R-:W-:-:S13]  /*11100*/  ISETP.GE.OR P6, PT, R5, R6, !P0 ;  /* 0x000000060500720c */ /* 0x000fda00047c6670 */
[----:B------:R-:W-:Y:S05]  /*11110*/  @P6 BRA `(.L_x_10231) ;  /* 0x00000000000c6947 */ /* 0x000fea0003800000 */
[----:B0-----:R-:W0:Y:S02]  /*11120*/  LDC.64 R2, c[0x0][0xc80] ;  /* 0x00032000ff027b82 */ /* 0x001e240000000a00 */
[----:B0-----:R-:W-:-:S06]  /*11130*/  IMAD.WIDE R2, R5, 0x4, R2 ;  /* 0x0000000405027825 */ /* 0x001fcc00078e0202 */
[----:B------:R1:W5:Y:S02]  /*11140*/  LDG.E R2, desc[UR60][R2.64] ;  /* 0x0000003c02027981 */ /* 0x000364000c1e1900 */
.L_x_10231:
[----:B------:R-:W-:Y:S05]  /*11150*/  BSYNC B0 ;  /* 0x0000000000007941 */ /* 0x000fea0003800000 */
.L_x_10230:
[----:B------:R-:W-:-:S03]  /*11160*/  UMOV UR4, 0xffffffff ;  /* 0xffffffff00047882 */ /* 0x000fc60000000000 */
[----:B------:R-:W-:Y:S05]  /*11170*/  BRA.DIV UR4, `(.L_x_10232) ;  /* 0x0000001a04fc7947 */ /* 0x000fea000b800000 */
[----:B-----5:R-:W2:Y:S02]  /*11180*/  SHFL.UP PT, R14, R2, 0x1, RZ ;  /* 0x04200000020e7989 */ /* 0x020ea400000e00ff */
[----:B--2---:R-:W-:-:S05]  /*11190*/  SEL R13, R14, RZ, P1 ;  /* 0x000000ff0e0d7207 */ /* 0x004fca0000800000 */
[----:B------:R-:W-:-:S05]  /*111a0*/  IMAD.IADD R13, R2, 0x1, R13 ;  /* 0x00000001020d7824 */ /* 0x000fca00078e020d */
[----:B------:R-:W2:Y:S02]  /*111b0*/  SHFL.UP PT, R14, R13, 0x2, RZ ;  /* 0x044000000d0e7989 */ /* 0x000ea400000e00ff */
[----:B--2---:R-:W-:-:S05]  /*111c0*/  SEL R14, R14, RZ, P2 ;  /* 0x000000ff0e0e7207 */ /* 0x004fca0001000000 */
[----:B01----:R-:W-:-:S05]  /*111d0*/  IMAD.IADD R3, R13, 0x1, R14 ;  /* 0x000000010d037824 */ /* 0x003fca00078e020e */
        /* <DEDUP_REMOVED lines=10> */
.L_x_10297:
[----:B------:R-:W-:Y:S02]  /*11280*/  ULDC UR4, c[0x0][0xc38] ;  /* 0x00030e0000047ab9 */ /* 0x000fe40000000800 */
[----:B------:R-:W-:-:S04]  /*11290*/  IMAD.U32 R16, RZ, RZ, UR4 ;  /* 0x00000004ff107e24 */ /* 0x000fc8000f8e00ff */
[----:B-1----:R-:W-:-:S04]  /*112a0*/  IMAD R5, R14, R16, RZ ;  /* 0x000000100e057224 */ /* 0x002fc800078e02ff */
[----:B------:R-:W-:-:S05]  /*112b0*/  IMAD.IADD R4, R5, 0x1, R4 ;  /* 0x0000000105047824 */ /* 0x000fca00078e0204 */
[----:B------:R-:W-:-:S13]  /*112c0*/  ISETP.GT.AND P6, PT, R4, R0, PT ;  /* 0x000000000400720c */ /* 0x000fda0003fc4270 */
[----:B------:R-:W-:Y:S05]  /*112d0*/  @!P6 BRA `(.L_x_10233) ;  /* 0xfffffffc0064e947 */ /* 0x000fea000383ffff */
.L_x_10228:
        /* <DEDUP_REMOVED lines=8> */
.L_x_10301:
[----:B------:R-:W-:Y:S01]  /*11360*/  ISETP.NE.AND P0, PT, R6, RZ, PT ;  /* 0x000000ff0600720c */ /* 0x000fe20003f05270 */
[----:B------:R-:W-:-:S12]  /*11370*/  IMAD.MOV.U32 R14, RZ, RZ, RZ ;  /* 0x000000ffff0e7224 */ /* 0x000fd800078e00ff */
[----:B------:R-:W-:Y:S05]  /*11380*/  @!P0 BRA `(.L_x_10235) ;  /* 0x0000000000108947 */ /* 0x000fea0003800000 */
[----:B------:R-:W-:Y:S01]  /*11390*/  UMOV UR4, 0xffffffff ;  /* 0xffffffff00047882 */ /* 0x000fe20000000000 */
[----:B------:R-:W-:Y:S02]  /*113a0*/  VIADD R12, R4, 0xffffffff ;  /* 0xffffffff040c7836 */ /* 0x000fe40000000000 */
[----:B------:R-:W-:Y:S05]  /*113b0*/  BRA.DIV UR4, `(.L_x_10236) ;  /* 0x0000001e04707947 */ /* 0x000fea000b800000 */
[----:B------:R3:W4:Y:S02]  /*113c0*/  SHFL.IDX PT, R14, R3, R12, 0x1f ;  /* 0x00001f0c030e7589 */ /* 0x00072400000e0000 */
.L_x_10235:
[----:B--2---:R-:W-:Y:S01]  /*113d0*/  IABS R6, R17 ;  /* 0x0000001100067213 */ /* 0x004fe20000000000 */
[----:B----4-:R-:W-:Y:S02]  /*113e0*/  IMAD R16, R14, R16, R5 ;  /* 0x000000100e107224 */ /* 0x010fe400078e0205 */
[----:B------:R-:W-:Y:S01]  /*113f0*/  IMAD.IADD R19, R4, 0x1, R19 ;  /* 0x0000000104137824 */ /* 0x000fe200078e0213 */
[----:B------:R-:W2:Y:S01]  /*11400*/  I2F.RP R7, R6 ;  /* 0x0000000600077306 */ /* 0x000ea20000209400 */
[----:B------:R-:W-:-:S07]  /*11410*/  IMAD.IADD R0, R0, 0x1, -R16 ;  /* 0x0000000100007824 */ /* 0x000fce00078e0a10 */
[----:B--2---:R-:W1:Y:S02]  /*11420*/  MUFU.RCP R7, R7 ;  /* 0x0000000700077308 */ /* 0x004e640000001000 */
[----:B-1----:R-:W-:-:S06]  /*11430*/  VIADD R2, R7, 0xffffffe ;  /* 0x0ffffffe07027836 */ /* 0x002fcc0000000000 */
[----:B0--3--:R0:W1:Y:S02]  /*11440*/  F2I.FTZ.U32.TRUNC.NTZ R3, R2 ;  /* 0x0000000200037305 */ /* 0x009064000021f000 */
[----:B0-----:R-:W-:Y:S02]  /*11450*/  IMAD.MOV.U32 R2, RZ, RZ, RZ ;  /* 0x000000ffff027224 */ /* 0x001fe400078e00ff */
[----:B-1----:R-:W-:-:S04]  /*11460*/  IMAD.MOV R5, RZ, RZ, -R3 ;  /* 0x000000ffff057224 */ /* 0x002fc800078e0a03 */
[----:B------:R-:W-:-:S04]  /*11470*/  IMAD R5, R5, R6, RZ ;  /* 0x0000000605057224 */ /* 0x000fc800078e02ff */
[----:B------:R-:W-:Y:S01]  /*11480*/  IMAD.HI.U32 R3, R3, R5, R2 ;  /* 0x0000000503037227 */ /* 0x000fe200078e0002 */
[----:B------:R-:W-:Y:S02]  /*11490*/  IABS R5, R17 ;  /* 0x0000001100057213 */ /* 0x000fe40000000000 */
[----:B------:R-:W-:-:S03]  /*114a0*/  IABS R2, R0 ;  /* 0x0000000000027213 */ /* 0x000fc60000000000 */
[----:B------:R-:W-:Y:S02]  /*114b0*/  IMAD.MOV R5, RZ, RZ, -R5 ;  /* 0x000000ffff057224 */ /* 0x000fe400078e0a05 */
[----:B------:R-:W-:-:S04]  /*114c0*/  IMAD.HI.U32 R3, R3, R2, RZ ;  /* 0x0000000203037227 */ /* 0x000fc800078e00ff */
[----:B------:R-:W-:Y:S01]  /*114d0*/  IMAD R5, R3, R5, R2 ;  /* 0x0000000503057224 */ /* 0x000fe200078e0202 */
[----:B------:R-:W-:-:S04]  /*114e0*/  LOP3.LUT R2, R0, R17, RZ, 0x3c, !PT ;  /* 0x0000001100027212 */ /* 0x000fc800078e3cff */
[----:B------:R-:W-:Y:S02]  /*114f0*/  ISETP.GT.U32.AND P1, PT, R6, R5, PT ;  /* 0x000000050600720c */ /* 0x000fe40003f24070 */
[----:B------:R-:W-:-:S11]  /*11500*/  ISETP.GE.AND P2, PT, R2, RZ, PT ;  /* 0x000000ff0200720c */ /* 0x000fd60003f46270 */
[-C--:B------:R-:W-:Y:S01]  /*11510*/  @!P1 IADD3 R5, R5, -R6.reuse, RZ ;  /* 0x8000000605059210 */ /* 0x080fe20007ffe0ff */
[----:B------:R-:W-:Y:S01]  /*11520*/  @!P1 VIADD R3, R3, 0x1 ;  /* 0x0000000103039836 */ /* 0x000fe20000000000 */
[----:B------:R-:W-:Y:S02]  /*11530*/  ISETP.NE.AND P1, PT, R17, RZ, PT ;  /* 0x000000ff1100720c */ /* 0x000fe40003f25270 */
[----:B------:R-:W-:-:S13]  /*11540*/  ISETP.GE.U32.AND P0, PT, R5, R6, PT ;  /* 0x000000060500720c */ /* 0x000fda0003f06070 */
[----:B------:R-:W-:-:S04]  /*11550*/  @P0 VIADD R3, R3, 0x1 ;  /* 0x0000000103030836 */ /* 0x000fc80000000000 */
[----:B------:R-:W-:Y:S01]  /*11560*/  @!P2 IMAD.MOV R3, RZ, RZ, -R3 ;  /* 0x000000ffff03a224 */ /* 0x000fe200078e0a03 */
[----:B------:R-:W-:-:S05]  /*11570*/  @!P1 LOP3.LUT R3, RZ, R17, RZ, 0x33, !PT ;  /* 0x00000011ff039212 */ /* 0x000fca00078e33ff */
[--C-:B------:R-:W-:Y:S02]  /*11580*/  IMAD.MOV R2, RZ, RZ, -R3.reuse ;  /* 0x000000ffff027224 */ /* 0x100fe400078e0a03 */
[----:B------:R-:W-:Y:S02]  /*11590*/  IMAD.MOV.U32 R18, RZ, RZ, R3 ;  /* 0x000000ffff127224 */ /* 0x000fe400078e0003 */
[----:B------:R-:W-:Y:S01]  /*115a0*/  IMAD R17, R17, R2, R0 ;  /* 0x0000000211117224 */ /* 0x000fe200078e0200 */
[----:B------:R-:W-:Y:S06]  /*115b0*/  BRA `(.L_x_10237) ;  /* 0x00000000001c7947 */ /* 0x000fec0003800000 */
.L_x_10229:
[----:B------:R-:W-:Y:S01]  /*115c0*/  UMOV UR4, URZ ;  /* 0x0000003f00047c82 */ /* 0x000fe20008000000 */
[----:B------:R-:W-:Y:S01]  /*115d0*/  UMOV UR5, URZ ;  /* 0x0000003f00057c82 */ /* 0x000fe20008000000 */
[----:B------:R-:W-:Y:S01]  /*115e0*/  ULDC UR6, c[0x0][0xc3c] ;  /* 0x00030f0000067ab9 */ /* 0x000fe20000000800 */
[----:B------:R-:W-:Y:S02]  /*115f0*/  IMAD.MOV.U32 R16, RZ, RZ, R0 ;  /* 0x000000ffff107224 */ /* 0x000fe400078e0000 */
[----:B------:R-:W-:Y:S02]  /*11600*/  IMAD.U32 R17, RZ, RZ, UR4 ;  /* 0x00000004ff117e24 */ /* 0x000fe4000f8e00ff */
[----:B------:R-:W-:Y:S02]  /*11610*/  IMAD.U32 R18, RZ, RZ, UR5 ;  /* 0x00000005ff127e24 */ /* 0x000fe4000f8e00ff */
[----:B------:R-:W-:-:S07]  /*11620*/  IMAD.U32 R19, RZ, RZ, UR6 ;  /* 0x00000006ff137e24 */ /* 0x000fce000f8e00ff */
.L_x_10237:
[----:B------:R-:W1:Y:S01]  /*11630*/  S2R R0, SR_TID.X ;  /* 0x0000000000007919 */ /* 0x000e620000002100 */
[----:B------:R-:W-:Y:S05]  /*11640*/  WARPSYNC.ALL ;  /* 0x0000000000007948 */ /* 0x000fea0003800000 */
[----:B------:R-:W-:Y:S01]  /*11650*/  BAR.SYNC.DEFER_BLOCKING 0x4, 0x200 ;  /* 0x0108000000007b1d */ /* 0x000fe20000010000 */
[----:B-1----:R-:W-:-:S04]  /*11660*/  LOP3.LUT R0, R0, 0x1f, RZ, 0xc0, !PT ;  /* 0x0000001f00007812 */ /* 0x002fc800078ec0ff */
[----:B------:R-:W-:-:S13]  /*11670*/  ISETP.NE.AND P0, PT, R0, RZ, PT ;  /* 0x000000ff0000720c */ /* 0x000fda0003f05270 */
[----:B0-----:R-:W0:Y:S01]  /*11680*/  @!P0 S2R R3, SR_CgaCtaId ;  /* 0x0000000000038919 */ /* 0x001e220000008800 */
[----:B------:R-:W-:-:S04]  /*11690*/  @!P0 MOV R0, 0x400 ;  /* 0x0000040000008802 */ /* 0x000fc80000000f00 */
[----:B0-----:R-:W-:-:S05]  /*116a0*/  @!P0 LEA R22, R3, R0, 0x18 ;  /* 0x0000000003168211 */ /* 0x001fca00078ec0ff */
[----:B------:R3:W-:Y:S01]  /*116b0*/  @!P0 STS.128 [R22+0x31cd0], R16 ;  /* 0x031cd01016008388 */ /* 0x0007e20000000c00 */
[----:B------:R-:W-:Y:S06]  /*116c0*/  BAR.ARV 0x5, 0x200 ;  /* 0x0148000000007b1d */ /* 0x000fec0000002000 */
.L_x_10226:
[----:B------:R-:W-:Y:S02]  /*116d0*/  ULDC UR4, c[0x0][0xc3c] ;  /* 0x00030f0000047ab9 */ /* 0x000fe40000000800 */
[----:B--2---:R-:W-:-:S13]  /*116e0*/  ISETP.GE.AND P0, PT, R19, UR4, PT ;  /* 0x0000000413007c0c */ /* 0x004fda000bf06270 */
[----:B------:R-:W-:Y:S05]  /*116f0*/  @!P0 BRA `(.L_x_10238) ;  /* 0xffffffb000048947 */ /* 0x000fea000383ffff */
[----:B------:R-:W-:Y:S05]  /*11700*/  BSYNC B8 ;  /* 0x0000000000087941 */ /* 0x000fea0003800000 */
.L_x_10134:
[----:B--2---:R-:W2:Y:S01]  /*11710*/  LDL.LU R0, [R1+0x30] ;  /* 0x0000300001007983 */ /* 0x004ea20000300800 */
[----:B------:R-:W-:Y:S01]  /*11720*/  BSSY B0, `(.L_x_10239) ;  /* 0x000000b000007945 */ /* 0x000fe20003800000 */
[----:B------:R-:W4:Y:S01]  /*11730*/  S2R R5, SR_CgaCtaId ;  /* 0x0000000000057919 */ /* 0x000f220000008800 */
[----:B--2---:R-:W-:-:S05]  /*11740*/  VIADD R0, R0, 0x1 ;  /* 0x0000000100007836 */ /* 0x004fca0000000000 */
[----:B0-----:R-:W-:-:S04]  /*11750*/  LEA.HI R2, R0, R0, RZ, 0x1 ;  /* 0x0000000000027211 */ /* 0x001fc800078f08ff */
[----:B------:R-:W-:Y:S02]  /*11760*/  LOP3.LUT R3, R2, 0xfffffffe, RZ, 0xc0, !PT ;  /* 0xfffffffe02037812 */ /* 0x000fe400078ec0ff */
[----:B------:R-:W-:-:S03]  /*11770*/  MOV R2, 0x400 ;  /* 0x0000040000027802 */ /* 0x000fc60000000f00 */
[----:B------:R-:W-:Y:S01]  /*11780*/  IMAD.IADD R0, R0, 0x1, -R3 ;  /* 0x0000000100007824 */ /* 0x000fe200078e0a03 */
[----:B----4-:R-:W-:-:S04]  /*11790*/  LEA R9, R5, R2, 0x18 ;  /* 0x0000000205097211 */ /* 0x010fc800078ec0ff */
[----:B------:R-:W-:-:S04]  /*117a0*/  SHF.L.U32 R0, R0, 0x1f, RZ ;  /* 0x0000001f00007819 */ /* 0x000fc800000006ff */
[----:B------:R-:W0:Y:S02]  /*117b0*/  SYNCS.PHASECHK.TRANS64.TRYWAIT P0, [R9+URZ+0x31c20], R0 ;  /* 0x031c2000090075a7 */ /* 0x000e24000800017f */
[----:B0-----:R-:W-:Y:S05]  /*117c0*/  @!P0 BRA `(.L_x_10240) ;  /* 0x0000001800908947 */ /* 0x001fea0003800000 */
.L_x_10304:
[----:B------:R-:W-:Y:S05]  /*117d0*/  BSYNC B0 ;  /* 0x0000000000007941 */ /* 0x000fea0003800000 */
.L_x_10239:
[----:B------:R-:W-:-:S03]  /*117e0*/  UMOV UR4, 0xffffffff ;  /* 0xffffffff00047882 */ /* 0x000fc60000000000 */
[----:B------:R-:W-:Y:S05]  /*117f0*/  BRA.DIV UR4, `(.L_x_10241) ;  /* 0x0000001a04987947 */ /* 0x000fea000b800000 */
[----:B0-----:R-:W0:Y:S02]  /*11800*/  S2R R0, SR_TID.X ;  /* 0x0000000000007919 */ /* 0x001e240000002100 */
[----:B0-----:R-:W-:-:S04]  /*11810*/  SHF.R.U32.HI R0, RZ, 0x5, R0 ;  /* 0x00000005ff007819 */ /* 0x001fc80000011600 */
[----:B------:R-:W-:-:S05]  /*11820*/  LOP3.LUT R0, R0, 0x3, RZ, 0xc0, !PT ;  /* 0x0000000300007812 */ /* 0x000fca00078ec0ff */
[----:B------:R0:W2:Y:S02]  /*11830*/  SHFL.IDX PT, R14, R0, RZ, 0x1f ;  /* 0x00001fff000e7589 */ /* 0x0000a400000e0000 */
.L_x_10307:
[----:B--2---:R-:W-:Y:S01]  /*11840*/  ISETP.NE.AND P0, PT, R14, RZ, PT ;  /* 0x000000ff0e00720c */ /* 0x004fe20003f05270 */
[----:B------:R-:W-:-:S12]  /*11850*/  BSSY B0, `(.L_x_10242) ;  /* 0x0000024000007945 */ /* 0x000fd80003800000 */
[----:B------:R-:W-:Y:S05]  /*11860*/  @P0 BRA `(.L_x_10243) ;  /* 0x0000000000880947 */ /* 0x000fea0003800000 */
[----:B------:R-:W-:-:S03]  /*11870*/  UMOV UR4, 0xffffffff ;  /* 0xffffffff00047882 */ /* 0x000fc60000000000 */
[----:B------:R-:W-:Y:S05]  /*11880*/  BRA.DIV UR4, `(.L_x_10244) ;  /* 0x0000001a04a87947 */ /* 0x000fea000b800000 */
[----:B------:R-:W-:-:S13]  /*11890*/  ELECT P6, URZ, PT ;  /* 0x00000000003f782f */ /* 0x000fda00038c0000 */
.L_x_10310:
[----:B------:R-:W-:Y:S05]  /*118a0*/  @!P6 BRA `(.L_x_10243) ;  /* 0x000000000078e947 */ /* 0x000fea0003800000 */
[----:B0-----:R-:W2:Y:S02]  /*118b0*/  LDL.LU R0, [R1+0x3c] ;  /* 0x00003c0001007983 */ /* 0x001ea40000300800 */
[----:B--2---:R-:W-:-:S04]  /*118c0*/  LOP3.LUT R0, R0, 0x2, RZ, 0xfc, !PT ;  /* 0x0000000200007812 */ /* 0x004fc800078efcff */
[----:B------:R-:W-:-:S13]  /*118d0*/  ISETP.NE.AND P2, PT, R0, 0x3, PT ;  /* 0x000000030000780c */ /* 0x000fda0003f45270 */
[----:B------:R-:W-:Y:S05]  /*118e0*/  @!P2 BRA `(.L_x_10245) ;  /* 0x000000000004a947 */ /* 0x000fea0003800000 */
[----:B------:R-:W-:Y:S01]  /*118f0*/  BPT.TRAP 0x1 ;  /* 0x000000040000795c */ /* 0x000fe20000300000 */
.L_x_10245:
        /* <DEDUP_REMOVED lines=12> */
.L_x_10311:
[----:B------:R-:W2:Y:S02]  /*119c0*/  SYNCS.PHASECHK.TRANS64.TRYWAIT P0, [R3+URZ], R2 ;  /* 0x00000002030075a7 */ /* 0x000ea4000800017f */
[----:B--2---:R-:W-:Y:S05]  /*119d0*/  @!P0 BRA `(.L_x_10247) ;  /* 0x0000001800888947 */ /* 0x004fea0003800000 */
.L_x_10312:
[----:B------:R-:W-:Y:S05]  /*119e0*/  @!P2 BRA `(.L_x_10248) ;  /* 0x000000000004a947 */ /* 0x000fea0003800000 */
[----:B------:R-:W-:Y:S01]  /*119f0*/  BPT.TRAP 0x1 ;  /* 0x000000040000795c */ /* 0x000fe20000300000 */
.L_x_10248:
[----:B------:R-:W-:-:S04]  /*11a00*/  VIADD R0, R9, 0x31c60 ;  /* 0x00031c6009007836 */ /* 0x000fc80000000000 */
[----:B------:R-:W-:-:S04]  /*11a10*/  IMAD R23, R23, 0x8, R0 ;  /* 0x0000000817177824 */ /* 0x000fc800078e0200 */
[----:B------:R-:W4:Y:S02]  /*11a20*/  SYNCS.PHASECHK.TRANS64.TRYWAIT P0, [R23+URZ], R4 ;  /* 0x00000004170075a7 */ /* 0x000f24000800017f */
[----:B----4-:R-:W-:Y:S05]  /*11a30*/  @!P0 BRA `(.L_x_10249) ;  /* 0x0000001800848947 */ /* 0x010fea0003800000 */
.L_x_10313:
[----:B------:R-:W-:-:S07]  /*11a40*/  IMAD R7, R7, 0x8, R0 ;  /* 0x0000000807077824 */ /* 0x000fce00078e0200 */
.L_x_10250:
[----:B------:R0:W0:Y:S02]  /*11a50*/  SYNCS.PHASECHK.TRANS64.TRYWAIT P0, [R7+URZ], R2 ;  /* 0x00000002070075a7 */ /* 0x000024000800017f */
[----:B0-----:R-:W-:Y:S05]  /*11a60*/  @!P0 NANOSLEEP.SYNCS 0x989680 ;  /* 0x009896800000895d */ /* 0x001fea0003900000 */
[----:B------:R-:W0:Y:S02]  /*11a70*/  @!P0 SYNCS.PHASECHK.TRANS64 P0, [R7+URZ], R2 ;  /* 0x00000002070085a7 */ /* 0x000e24000800007f */
[----:B0-----:R-:W-:Y:S05]  /*11a80*/  @!P0 BRA `(.L_x_10250) ;  /* 0xfffffffc00f08947 */ /* 0x001fea000383ffff */
.L_x_10243:
[----:B------:R-:W-:Y:S05]  /*11a90*/  BSYNC B0 ;  /* 0x0000000000007941 */ /* 0x000fea0003800000 */
.L_x_10242:
[----:B------:R-:W-:Y:S05]  /*11aa0*/  EXIT ;  /* 0x000000000000794d */ /* 0x000fea0003800000 */
.L_x_10094:
[----:B0-----:R-:W-:-:S04]  /*11ab0*/  MOV R3, UR36 ;  /* 0x0000002400037c02 */ /* 0x001fc80008000f00 */
[----:B------:R0:W1:Y:S03]  /*11ac0*/  SYNCS.PHASECHK.TRANS64.TRYWAIT P1, [R3+URZ+0x31c00], R0 ;  /* 0x031c0000030075a7 */ /* 0x000066000802017f */
[----:B-1----:R-:W-:Y:S05]  /*11ad0*/  @!P1 NANOSLEEP.SYNCS 0x989680 ;  /* 0x009896800000995d */ /* 0x002fea0003900000 */
[----:B------:R-:W1:Y:S02]  /*11ae0*/  @!P1 SYNCS.PHASECHK.TRANS64 P1, [R3+URZ+0x31c00], R0 ;  /* 0x031c0000030095a7 */ /* 0x000e64000802007f */
[----:B-1----:R-:W-:Y:S05]  /*11af0*/  @!P1 BRA `(.L_x_10094) ;  /* 0xfffffffc00ec9947 */ /* 0x002fea000383ffff */
[----:B------:R-:W-:Y:S05]  /*11b00*/  BRA `(.L_x_10251) ;  /* 0xfffffef800b07947 */ /* 0x000fea000383ffff */
.L_x_10098:
[----:B-1----:R1:W2:Y:S02]  /*11b10*/  SYNCS.PHASECHK.TRANS64.TRYWAIT P2, [R0+URZ+0x31c30], R3 ;  /* 0x031c3003000075a7 */ /* 0x0022a4000804017f */
[----:B--2---:R-:W-:Y:S05]  /*11b20*/  @!P2 NANOSLEEP.SYNCS 0x989680 ;  /* 0x009896800000a95d */ /* 0x004fea0003900000 */
[----:B------:R-:W2:Y:S02]  /*11b30*/  @!P2 SYNCS.PHASECHK.TRANS64 P2, [R0+URZ+0x31c30], R3 ;  /* 0x031c30030000a5a7 */ /* 0x000ea4000804007f */
[----:B--2---:R-:W-:Y:S05]  /*11b40*/  @!P2 BRA `(.L_x_10098) ;  /* 0xfffffffc00f0a947 */ /* 0x004fea000383ffff */
[----:B------:R-:W-:Y:S05]  /*11b50*/  BRA `(.L_x_10097) ;  /* 0xfffffef800d47947 */ /* 0x000fea000383ffff */
.L_x_10103:
[----:B-1----:R-:W-:-:S04]  /*11b60*/  IMAD.U32 R9, RZ, RZ, UR6 ;  /* 0x00000006ff097e24 */ /* 0x002fc8000f8e00ff */
[----:B------:R1:W3:Y:S03]  /*11b70*/  SYNCS.PHASECHK.TRANS64.TRYWAIT P2, [R9+URZ+0x31c30], R8 ;  /* 0x031c3008090075a7 */ /* 0x0002e6000804017f */
[----:B---3--:R-:W-:Y:S05]  /*11b80*/  @!P2 NANOSLEEP.SYNCS 0x989680 ;  /* 0x009896800000a95d */ /* 0x008fea0003900000 */
[----:B------:R-:W3:Y:S02]  /*11b90*/  @!P2 SYNCS.PHASECHK.TRANS64 P2, [R9+URZ+0x31c30], R8 ;  /* 0x031c30080900a5a7 */ /* 0x000ee4000804007f */
[----:B---3--:R-:W-:Y:S05]  /*11ba0*/  @!P2 BRA `(.L_x_10103) ;  /* 0xfffffffc00eca947 */ /* 0x008fea000383ffff */
[----:B------:R-:W-:Y:S05]  /*11bb0*/  BRA `(.L_x_10100) ;  /* 0xffffff3c002c7947 */ /* 0x000fea000383ffff */
.L_x_10107:
[----:B-1----:R-:W-:-:S04]  /*11bc0*/  IMAD.U32 R8, RZ, RZ, UR6 ;  /* 0x00000006ff087e24 */ /* 0x002fc8000f8e00ff */
[----:B------:R1:W2:Y:S03]  /*11bd0*/  SYNCS.PHASECHK.TRANS64.TRYWAIT P2, [R8+URZ+0x31c50], R7 ;  /* 0x031c5007080075a7 */ /* 0x0002a6000804017f */
[----:B--2---:R-:W-:Y:S05]  /*11be0*/  @!P2 NANOSLEEP.SYNCS 0x989680 ;  /* 0x009896800000a95d */ /* 0x004fea0003900000 */
[----:B------:R-:W2:Y:S02]  /*11bf0*/  @!P2 SYNCS.PHASECHK.TRANS64 P2, [R8+URZ+0x31c50], R7 ;  /* 0x031c50070800a5a7 */ /* 0x000ea4000804007f */
[----:B--2---:R-:W-:Y:S05]  /*11c00*/  @!P2 BRA `(.L_x_10107) ;  /* 0xfffffffc00eca947 */ /* 0x004fea000383ffff */
[----:B------:R-:W-:Y:S05]  /*11c10*/  BRA `(.L_x_10104) ;  /* 0xffffff5000c47947 */ /* 0x000fea000383ffff */
.L_x_10112:
[----:B---3--:R-:W-:-:S04]  /*11c20*/  IMAD.U32 R5, RZ, RZ, UR9 ;  /* 0x00000009ff057e24 */ /* 0x008fc8000f8e00ff */
[----:B------:R3:W4:Y:S03]  /*11c30*/  SYNCS.PHASECHK.TRANS64.TRYWAIT P0, [R5+URZ+0x31c50], R0 ;  /* 0x031c5000050075a7 */ /* 0x000726000800017f */
[----:B----4-:R-:W-:Y:S05]  /*11c40*/  @!P0 NANOSLEEP.SYNCS 0x989680 ;  /* 0x009896800000895d */ /* 0x010fea0003900000 */
[----:B------:R-:W4:Y:S02]  /*11c50*/  @!P0 SYNCS.PHASECHK.TRANS64 P0, [R5+URZ+0x31c50], R0 ;  /* 0x031c5000050085a7 */ /* 0x000f24000800007f */
[----:B----4-:R-:W-:Y:S05]  /*11c60*/  @!P0 BRA `(.L_x_10112) ;  /* 0xfffffffc00ec8947 */ /* 0x010fea000383ffff */
[----:B------:R-:W-:Y:S05]  /*11c70*/  BRA `(.L_x_10111) ;  /* 0xffffff7800dc7947 */ /* 0x000fea000383ffff */
.L_x_10146:
        /* <DEDUP_REMOVED lines=11> */
.L_x_10253:
[----:B------:R-:W-:Y:S05]  /*11d30*/  BSYNC B0 ;  /* 0x0000000000007941 */ /* 0x000fea0003800000 */
.L_x_10252:
[----:B------:R-:W-:Y:S05]  /*11d40*/  BRA `(.L_x_10254) ;  /* 0xffffffb400287947 */ /* 0x000fea000383ffff */
.L_x_10148:
[----:B------:R-:W-:Y:S01]  /*11d50*/  BSSY B0, `(.L_x_10255) ;  /* 0x0000006000007945 */ /* 0x000fe20003800000 */
[----:B------:R-:W-:-:S07]  /*11d60*/  IMAD.MOV.U32 R15, RZ, RZ, -0x1 ;  /* 0xffffffffff0f7424 */ /* 0x000fce00078e00ff */
[----:B01----:R-:W-:Y:S05]  /*11d70*/  WARPSYNC.COLLECTIVE R15, `(.L_x_10256) ;  /* 0x000000000f0c7348 */ /* 0x003fea0003c00000 */
[----:B------:R-:W-:Y:S02]  /*11d80*/  ELECT P6, UR62, PT ;  /* 0x00000000003e782f */ /* 0x000fe400038c0000 */
[----:B------:R-:W-:Y:S01]  /*11d90*/  MOV R14, UR62 ;  /* 0x0000003e000e7c02 */ /* 0x000fe20008000f00 */
[----:B01----:R-:W-:Y:S10]  /*11da0*/  ENDCOLLECTIVE ;  /* 0x000000000000791b */ /* 0x003ff40003800000 */
.L_x_10256:
[----:B------:R-:W-:Y:S05]  /*11db0*/  BSYNC B0 ;  /* 0x0000000000007941 */ /* 0x000fea0003800000 */
.L_x_10255:
[----:B------:R-:W-:Y:S05]  /*11dc0*/  BRA `(.L_x_10257) ;  /* 0xffffffb400287947 */ /* 0x000fea000383ffff */
.L_x_10150:
[----:B-1----:R1:W2:Y:S02]  /*11dd0*/  SYNCS.PHASECHK.TRANS64.TRYWAIT P0, [R0+URZ+0x31c40], R2 ;  /* 0x031c4002000075a7 */ /* 0x0022a4000800017f */
[----:B--2---:R-:W-:Y:S05]  /*11de0*/  @!P0 NANOSLEEP.SYNCS 0x989680 ;  /* 0x009896800000895d */ /* 0x004fea0003900000 */
[----:B------:R-:W2:Y:S02]  /*11df0*/  @!P0 SYNCS.PHASECHK.TRANS64 P0, [R0+URZ+0x31c40], R2 ;  /* 0x031c4002000085a7 */ /* 0x000ea4000800007f */
[----:B--2---:R-:W-:Y:S05]  /*11e00*/  @!P0 BRA `(.L_x_10150) ;  /* 0xfffffffc00f08947 */ /* 0x004fea000383ffff */
[----:B------:R-:W-:Y:S05]  /*11e10*/  BRA `(.L_x_10258) ;  /* 0xffffffb4007c7947 */ /* 0x000fea000383ffff */
.L_x_10154:
[----:B------:R-:W2:Y:S01]  /*11e20*/  LDL.LU R11, [R1+0x2c] ;  /* 0x00002c00010b7983 */ /* 0x000ea20000300800 */
[----:B------:R-:W-:Y:S02]  /*11e30*/  IMAD.MOV.U32 R13, RZ, RZ, R4 ;  /* 0x000000ffff0d7224 */ /* 0x000fe400078e0004 */
[----:B------:R-:W-:Y:S02]  /*11e40*/  IMAD.MOV.U32 R12, RZ, RZ, RZ ;  /* 0x000000ffff0c7224 */ /* 0x000fe400078e00ff */
[----:B------:R-:W-:Y:S02]  /*11e50*/  IMAD.MOV.U32 R15, RZ, RZ, -0x1 ;  /* 0xffffffffff0f7424 */ /* 0x000fe400078e00ff */
[----:B------:R-:W-:-:S04]  /*11e60*/  IMAD R17, R17, 0xc0, R21 ;  /* 0x000000c011117824 */ /* 0x000fc800078e0215 */
[----:B------:R-:W-:Y:S02]  /*11e70*/  VIADD R8, R17, 0x20 ;  /* 0x0000002011087836 */ /* 0x000fe40000000000 */
[----:B--2---:R-:W-:Y:S02]  /*11e80*/  IMAD R5, R11, R9, RZ ;  /* 0x000000090b057224 */ /* 0x004fe400078e02ff */
[----:B------:R-:W-:-:S03]  /*11e90*/  IMAD.MOV.U32 R11, RZ, RZ, 0x1c1f ;  /* 0x00001c1fff0b7424 */ /* 0x000fc600078e00ff */
[----:B------:R-:W-:-:S13]  /*11ea0*/  ISETP.GE.AND P4, PT, R17, R5, PT ;  /* 0x000000051100720c */ /* 0x000fda0003f86270 */
[----:B-----5:R-:W-:Y:S05]  /*11eb0*/  WARPSYNC.COLLECTIVE R15, `(.L_x_10259) ;  /* 0x000000000f087348 */ /* 0x020fea0003c00000 */
[----:B------:R0:W1:Y:S02]  /*11ec0*/  SHFL.IDX P6, R14, R13, R12, R11 ;  /* 0x0000000c0d0e7389 */ /* 0x00006400000c000b */
[----:B01---5:R-:W-:Y:S01]  /*11ed0*/  ENDCOLLECTIVE ;  /* 0x000000000000791b */ /* 0x023fe20003800000 */
.L_x_10259:
[----:B------:R-:W-:Y:S02]  /*11ee0*/  IMAD.MOV.U32 R13, RZ, RZ, R0 ;  /* 0x000000ffff0d7224 */ /* 0x000fe400078e0000 */
[----:B------:R-:W-:-:S07]  /*11ef0*/  IMAD.MOV.U32 R2, RZ, RZ, R14 ;  /* 0x000000ffff027224 */ /* 0x000fce00078e000e */
[----:B------:R-:W-:Y:S05]  /*11f00*/  WARPSYNC.COLLECTIVE R15, `(.L_x_10260) ;  /* 0x000000000f087348 */ /* 0x000fea0003c00000 */
[----:B------:R0:W1:Y:S02]  /*11f10*/  SHFL.IDX P6, R14, R13, R12, R11 ;  /* 0x0000000c0d0e7389 */ /* 0x00006400000c000b */
[----:B01----:R-:W-:Y:S01]  /*11f20*/  ENDCOLLECTIVE ;  /* 0x000000000000791b */ /* 0x003fe20003800000 */
.L_x_10260:
[----:B------:R-:W-:Y:S02]  /*11f30*/  IMAD.MOV.U32 R13, RZ, RZ, R4 ;  /* 0x000000ffff0d7224 */ /* 0x000fe400078e0004 */
[----:B------:R-:W-:Y:S02]  /*11f40*/  IMAD.MOV.U32 R12, RZ, RZ, 0x1 ;  /* 0x00000001ff0c7424 */ /* 0x000fe400078e00ff */
[----:B------:R-:W-:-:S07]  /*11f50*/  IMAD.MOV.U32 R3, RZ, RZ, R14 ;  /* 0x000000ffff037224 */ /* 0x000fce00078e000e */
[----:B------:R-:W-:Y:S05]  /*11f60*/  WARPSYNC.COLLECTIVE R15, `(.L_x_10261) ;  /* 0x000000000f087348 */ /* 0x000fea0003c00000 */
[----:B------:R0:W1:Y:S02]  /*11f70*/  SHFL.IDX P6, R14, R13, R12, R11 ;  /* 0x0000000c0d0e7389 */ /* 0x00006400000c000b */
[----:B01----:R-:W-:Y:S01]  /*11f80*/  ENDCOLLECTIVE ;  /* 0x000000000000791b */ /* 0x003fe20003800000 */
.L_x_10261:
        /* <DEDUP_REMOVED lines=13> */
[----:B0-----:R-:W-:-:S07]  /*12060*/  MOV R2, R14 ;  /* 0x0000000e00027202 */ /* 0x001fce0000000f00 */
[----:B------:R-:W-:Y:S05]  /*12070*/  WARPSYNC.COLLECTIVE R15, `(.L_x_10262) ;  /* 0x000000000f087348 */ /* 0x000fea0003c00000 */
[----:B------:R0:W1:Y:S02]  /*12080*/  SHFL.IDX P6, R14, R13, R12, R11 ;  /* 0x0000000c0d0e7389 */ /* 0x00006400000c000b */
[----:B01----:R-:W-:Y:S01]  /*12090*/  ENDCOLLECTIVE ;  /* 0x000000000000791b */ /* 0x003fe20003800000 */
.L_x_10262:
[----:B------:R-:W-:Y:S02]  /*120a0*/  IMAD.MOV.U32 R13, RZ, RZ, R4 ;  /* 0x000000ffff0d7224 */ /* 0x000fe400078e0004 */
[----:B------:R-:W-:Y:S02]  /*120b0*/  IMAD.MOV.U32 R12, RZ, RZ, 0x2 ;  /* 0x00000002ff0c7424 */ /* 0x000fe400078e00ff */
[----:B------:R-:W-:-:S07]  /*120c0*/  IMAD.MOV.U32 R3, RZ, RZ, R14 ;  /* 0x000000ffff037224 */ /* 0x000fce00078e000e */
[----:B------:R-:W-:Y:S05]  /*120d0*/  WARPSYNC.COLLECTIVE R15, `(.L_x_10263) ;  /* 0x000000000f087348 */ /* 0x000fea0003c00000 */
[----:B------:R0:W1:Y:S02]  /*120e0*/  SHFL.IDX P6, R14, R13, R12, R11 ;  /* 0x0000000c0d0e7389 */ /* 0x00006400000c000b */
[----:B01----:R-:W-:Y:S01]  /*120f0*/  ENDCOLLECTIVE ;  /* 0x000000000000791b */ /* 0x003fe20003800000 */
.L_x_10263:
        /* <DEDUP_REMOVED lines=18> */
.L_x_10264:
[----:B------:R-:W-:Y:S02]  /*12220*/  IMAD.MOV.U32 R13, RZ, RZ, R4 ;  /* 0x000000ffff0d7224 */ /* 0x000fe400078e0004 */
[----:B------:R-:W-:Y:S02]  /*12230*/  IMAD.MOV.U32 R12, RZ, RZ, 0x3 ;  /* 0x00000003ff0c7424 */ /* 0x000fe400078e00ff */
[----:B------:R-:W-:-:S07]  /*12240*/  IMAD.MOV.U32 R3, RZ, RZ, R14 ;  /* 0x000000ffff037224 */ /* 0x000fce00078e000e */
[----:B------:R-:W-:Y:S05]  /*12250*/  WARPSYNC.COLLECTIVE R15, `(.L_x_10265) ;  /* 0x000000000f087348 */ /* 0x000fea0003c00000 */
[----:B------:R0:W1:Y:S02]  /*12260*/  SHFL.IDX P6, R14, R13, R12, R11 ;  /* 0x0000000c0d0e7389 */ /* 0x00006400000c000b */
[----:B01----:R-:W-:Y:S01]  /*12270*/  ENDCOLLECTIVE ;  /* 0x000000000000791b */ /* 0x003fe20003800000 */
.L_x_10265:
        /* <DEDUP_REMOVED lines=11> */
.L_x_10266:
        /* <DEDUP_REMOVED lines=13> */
.L_x_10267:
        /* <DEDUP_REMOVED lines=9> */
[----:B------:R-:W-:-:S07]  /*12490*/  MOV R0, R14 ;  /* 0x0000000e00007202 */ /* 0x000fce0000000f00 */
[----:B0-----:R-:W-:Y:S05]  /*124a0*/  WARPSYNC.COLLECTIVE R15, `(.L_x_10268) ;  /* 0x000000000f087348 */ /* 0x001fea0003c00000 */
[----:B------:R1:W2:Y:S02]  /*124b0*/  SHFL.IDX P6, R14, R13, R12, R11 ;  /* 0x0000000c0d0e7389 */ /* 0x0002a400000c000b */
[----:B012---:R-:W-:Y:S01]  /*124c0*/  ENDCOLLECTIVE ;  /* 0x000000000000791b */ /* 0x007fe20003800000 */
.L_x_10268:
        /* <DEDUP_REMOVED lines=8> */
.L_x_10269:
        /* <DEDUP_REMOVED lines=15> */
.L_x_10270:
[----:B------:R-:W-:Y:S01]  /*12640*/  IMAD.MOV.U32 R2, RZ, RZ, R14 ;  /* 0x000000ffff027224 */ /* 0x000fe200078e000e */
[----:B------:R-:W-:Y:S06]  /*12650*/  BRA `(.L_x_10271) ;  /* 0xffffffbc00047947 */ /* 0x000fec000383ffff */
.L_x_10157:
[----:B-1----:R1:W2:Y:S02]  /*12660*/  SYNCS.PHASECHK.TRANS64.TRYWAIT P0, [R22+URZ+0x31c20], R3 ;  /* 0x031c2003160075a7 */ /* 0x0022a4000800017f */
[----:B--2---:R-:W-:Y:S05]  /*12670*/  @!P0 NANOSLEEP.SYNCS 0x989680 ;  /* 0x009896800000895d */ /* 0x004fea0003900000 */
[----:B------:R-:W2:Y:S02]  /*12680*/  @!P0 SYNCS.PHASECHK.TRANS64 P0, [R22+URZ+0x31c20], R3 ;  /* 0x031c2003160085a7 */ /* 0x000ea4000800007f */
[----:B--2---:R-:W-:Y:S05]  /*12690*/  @!P0 BRA `(.L_x_10157) ;  /* 0xfffffffc00f08947 */ /* 0x004fea000383ffff */
[----:B------:R-:W-:Y:S05]  /*126a0*/  BRA `(.L_x_10272) ;  /* 0xffffffbc00747947 */ /* 0x000fea000383ffff */
.L_x_10166:
[----:B-1----:R1:W2:Y:S02]  /*126b0*/  SYNCS.PHASECHK.TRANS64.TRYWAIT P0, [R3+URZ+0x31c40], R2 ;  /* 0x031c4002030075a7 */ /* 0x0022a4000800017f */
[----:B--2---:R-:W-:Y:S05]  /*126c0*/  @!P0 NANOSLEEP.SYNCS 0x989680 ;  /* 0x009896800000895d */ /* 0x004fea0003900000 */
[----:B------:R-:W2:Y:S02]  /*126d0*/  @!P0 SYNCS.PHASECHK.TRANS64 P0, [R3+URZ+0x31c40], R2 ;  /* 0x031c4002030085a7 */ /* 0x000ea4000800007f */
[----:B--2---:R-:W-:Y:S05]  /*126e0*/  @!P0 BRA `(.L_x_10166) ;  /* 0xfffffffc00f08947 */ /* 0x004fea000383ffff */
[----:B------:R-:W-:Y:S05]  /*126f0*/  BRA `(.L_x_10273) ;  /* 0xffffffc000247947 */ /* 0x000fea000383ffff */
.L_x_10173:
[----:B0-----:R0:W1:Y:S02]  /*12700*/  SYNCS.PHASECHK.TRANS64.TRYWAIT P0, [R3+URZ+0x60], R2 ;  /* 0x00006002030075a7 */ /* 0x001064000800017f */
[----:B-1----:R-:W-:Y:S05]  /*12710*/  @!P0 NANOSLEEP.SYNCS 0x989680 ;  /* 0x009896800000895d */ /* 0x002fea0003900000 */
[----:B------:R-:W1:Y:S02]  /*12720*/  @!P0 SYNCS.PHASECHK.TRANS64 P0, [R3+URZ+0x60], R2 ;  /* 0x00006002030085a7 */ /* 0x000e64000800007f */
[----:B-1----:R-:W-:Y:S05]  /*12730*/  @!P0 BRA `(.L_x_10173) ;  /* 0xfffffffc00f08947 */ /* 0x002fea000383ffff */
[----:B------:R-:W-:Y:S05]  /*12740*/  BRA `(.L_x_10274) ;  /* 0xffffffc400307947 */ /* 0x000fea000383ffff */
.L_x_10183:
[----:B-1----:R1:W2:Y:S02]  /*12750*/  SYNCS.PHASECHK.TRANS64.TRYWAIT P0, [R3+URZ+0x31c40], R2 ;  /* 0x031c4002030075a7 */ /* 0x0022a4000800017f */
[----:B--2---:R-:W-:Y:S05]  /*12760*/  @!P0 NANOSLEEP.SYNCS 0x989680 ;  /* 0x009896800000895d */ /* 0x004fea0003900000 */
[----:B------:R-:W2:Y:S02]  /*12770*/  @!P0 SYNCS.PHASECHK.TRANS64 P0, [R3+URZ+0x31c40], R2 ;  /* 0x031c4002030085a7 */ /* 0x000ea4000800007f */
[----:B--2---:R-:W-:Y:S05]  /*12780*/  @!P0 BRA `(.L_x_10183) ;  /* 0xfffffffc00f08947 */ /* 0x004fea000383ffff */
[----:B------:R-:W-:Y:S05]  /*12790*/  BRA `(.L_x_10275) ;  /* 0xffffffc800e87947 */ /* 0x000fea000383ffff */
.L_x_10190:
[----:B0-----:R0:W1:Y:S02]  /*127a0*/  SYNCS.PHASECHK.TRANS64.TRYWAIT P0, [R12+URZ+0x60], R26 ;  /* 0x0000601a0c0075a7 */ /* 0x001064000800017f */
[----:B-1----:R-:W-:Y:S05]  /*127b0*/  @!P0 NANOSLEEP.SYNCS 0x989680 ;  /* 0x009896800000895d */ /* 0x002fea0003900000 */
[----:B------:R-:W1:Y:S02]  /*127c0*/  @!P0 SYNCS.PHASECHK.TRANS64 P0, [R12+URZ+0x60], R26 ;  /* 0x0000601a0c0085a7 */ /* 0x000e64000800007f */
[----:B-1----:R-:W-:Y:S05]  /*127d0*/  @!P0 BRA `(.L_x_10190) ;  /* 0xfffffffc00f08947 */ /* 0x002fea000383ffff */
[----:B------:R-:W-:Y:S05]  /*127e0*/  BRA `(.L_x_10276) ;  /* 0xffffffcc00f47947 */ /* 0x000fea000383ffff */
.L_x_10200:
[----:B-1----:R1:W2:Y:S02]  /*127f0*/  SYNCS.PHASECHK.TRANS64.TRYWAIT P0, [R2+URZ+0x31c40], R3 ;  /* 0x031c4003020075a7 */ /* 0x0022a4000800017f */
[----:B--2---:R-:W-:Y:S05]  /*12800*/  @!P0 NANOSLEEP.SYNCS 0x989680 ;  /* 0x009896800000895d */ /* 0x004fea0003900000 */
[----:B------:R-:W2:Y:S02]  /*12810*/  @!P0 SYNCS.PHASECHK.TRANS64 P0, [R2+URZ+0x31c40], R3 ;  /* 0x031c4003020085a7 */ /* 0x000ea4000800007f */
[----:B--2---:R-:W-:Y:S05]  /*12820*/  @!P0 BRA `(.L_x_10200) ;  /* 0xfffffffc00f08947 */ /* 0x004fea000383ffff */
[----:B------:R-:W-:Y:S05]  /*12830*/  BRA `(.L_x_10277) ;  /* 0xffffffd400787947 */ /* 0x000fea000383ffff */
.L_x_10207:
[----:B0-----:R0:W1:Y:S02]  /*12840*/  SYNCS.PHASECHK.TRANS64.TRYWAIT P0, [R8+URZ+0x60], R2 ;  /* 0x00006002080075a7 */ /* 0x001064000800017f */
[----:B-1----:R-:W-:Y:S05]  /*12850*/  @!P0 NANOSLEEP.SYNCS 0x989680 ;  /* 0x009896800000895d */ /* 0x002fea0003900000 */
[----:B------:R-:W1:Y:S02]  /*12860*/  @!P0 SYNCS.PHASECHK.TRANS64 P0, [R8+URZ+0x60], R2 ;  /* 0x00006002080085a7 */ /* 0x000e64000800007f */
[----:B-1----:R-:W-:Y:S05]  /*12870*/  @!P0 BRA `(.L_x_10207) ;  /* 0xfffffffc00f08947 */ /* 0x002fea000383ffff */
[----:B------:R-:W-:Y:S05]  /*12880*/  BRA `(.L_x_10278) ;  /* 0xffffffd800887947 */ /* 0x000fea000383ffff */
.L_x_10219:
[----:B-1----:R1:W2:Y:S02]  /*12890*/  SYNCS.PHASECHK.TRANS64.TRYWAIT P0, [R3+URZ+0x31c60], R0 ;  /* 0x031c6000030075a7 */ /* 0x0022a4000800017f */
[----:B--2---:R-:W-:Y:S05]  /*128a0*/  @!P0 NANOSLEEP.SYNCS 0x989680 ;  /* 0x009896800000895d */ /* 0x004fea0003900000 */
[----:B------:R-:W2:Y:S02]  /*128b0*/  @!P0 SYNCS.PHASECHK.TRANS64 P0, [R3+URZ+0x31c60], R0 ;  /* 0x031c6000030085a7 */ /* 0x000ea4000800007f */
[----:B--2---:R-:W-:Y:S05]  /*128c0*/  @!P0 BRA `(.L_x_10219) ;  /* 0xfffffffc00f08947 */ /* 0x004fea000383ffff */
[----:B------:R-:W-:Y:S05]  /*128d0*/  BRA `(.L_x_10279) ;  /* 0xffffffdc00fc7947 */ /* 0x000fea000383ffff */
.L_x_10227:
[----:B------:R-:W-:Y:S01]  /*128e0*/  BSSY B0, `(.L_x_10280) ;  /* 0x0000008000007945 */ /* 0x000fe20003800000 */
[----:B------:R-:W-:Y:S02]  /*128f0*/  IMAD.MOV.U32 R13, RZ, RZ, R16 ;  /* 0x000000ffff0d7224 */ /* 0x000fe400078e0010 */
[----:B------:R-:W-:Y:S02]  /*12900*/  IMAD.MOV.U32 R12, RZ, RZ, RZ ;  /* 0x000000ffff0c7224 */ /* 0x000fe400078e00ff */
[----:B------:R-:W-:Y:S02]  /*12910*/  IMAD.MOV.U32 R11, RZ, RZ, 0x1f ;  /* 0x0000001fff0b7424 */ /* 0x000fe400078e00ff */
[----:B------:R-:W-:-:S07]  /*12920*/  IMAD.MOV.U32 R15, RZ, RZ, -0x1 ;  /* 0xffffffffff0f7424 */ /* 0x000fce00078e00ff */
[----:B0-----:R-:W-:Y:S05]  /*12930*/  WARPSYNC.COLLECTIVE R15, `(.L_x_10281) ;  /* 0x000000000f087348 */ /* 0x001fea0003c00000 */
[----:B------:R1:W2:Y:S02]  /*12940*/  SHFL.IDX P6, R14, R13, R12, R11 ;  /* 0x0000000c0d0e7389 */ /* 0x0002a400000c000b */
[----:B012---:R-:W-:Y:S01]  /*12950*/  ENDCOLLECTIVE ;  /* 0x000000000000791b */ /* 0x007fe20003800000 */
.L_x_10281:
[----:B------:R-:W-:Y:S05]  /*12960*/  BSYNC B0 ;  /* 0x0000000000007941 */ /* 0x000fea0003800000 */
.L_x_10280:
        /* <DEDUP_REMOVED lines=9> */
.L_x_10282:
        /* <DEDUP_REMOVED lines=18> */
.L_x_10283:
[----:B------:R-:W-:Y:S01]  /*12b20*/  IMAD.MOV.U32 R12, RZ, RZ, 0x2 ;  /* 0x00000002ff0c7424 */ /* 0x000fe200078e00ff */
[----:B------:R-:W-:-:S05]  /*12b30*/  SEL R5, R14, RZ, P1 ;  /* 0x000000ff0e057207 */ /* 0x000fca0000800000 */
[----:B------:R-:W-:-:S04]  /*12b40*/  IMAD.IADD R5, R2, 0x1, R5 ;  /* 0x0000000102057824 */ /* 0x000fc800078e0205 */
[----:B------:R-:W-:-:S07]  /*12b50*/  IMAD.MOV.U32 R13, RZ, RZ, R5 ;  /* 0x000000ffff0d7224 */ /* 0x000fce00078e0005 */
[----:B------:R-:W-:Y:S05]  /*12b60*/  WARPSYNC.COLLECTIVE R15, `(.L_x_10284) ;  /* 0x000000000f087348 */ /* 0x000fea0003c00000 */
[----:B------:R0:W1:Y:S02]  /*12b70*/  SHFL.UP P6, R14, R13, R12, R11 ;  /* 0x0400000c0d0e7389 */ /* 0x00006400000c000b */
[----:B01----:R-:W-:Y:S01]  /*12b80*/  ENDCOLLECTIVE ;  /* 0x000000000000791b */ /* 0x003fe20003800000 */
.L_x_10284:
[----:B------:R-:W-:Y:S01]  /*12b90*/  IMAD.MOV.U32 R12, RZ, RZ, 0x4 ;  /* 0x00000004ff0c7424 */ /* 0x000fe200078e00ff */
[----:B------:R-:W-:-:S05]  /*12ba0*/  SEL R6, R14, RZ, P2 ;  /* 0x000000ff0e067207 */ /* 0x000fca0001000000 */
[----:B------:R-:W-:-:S04]  /*12bb0*/  IMAD.IADD R6, R5, 0x1, R6 ;  /* 0x0000000105067824 */ /* 0x000fc800078e0206 */
[----:B------:R-:W-:-:S07]  /*12bc0*/  IMAD.MOV.U32 R13, RZ, RZ, R6 ;  /* 0x000000ffff0d7224 */ /* 0x000fce00078e0006 */
[----:B------:R-:W-:Y:S05]  /*12bd0*/  WARPSYNC.COLLECTIVE R15, `(.L_x_10285) ;  /* 0x000000000f087348 */ /* 0x000fea0003c00000 */
[----:B------:R0:W1:Y:S02]  /*12be0*/  SHFL.UP P6, R14, R13, R12, R11 ;  /* 0x0400000c0d0e7389 */ /* 0x00006400000c000b */
[----:B01----:R-:W-:Y:S01]  /*12bf0*/  ENDCOLLECTIVE ;  /* 0x000000000000791b */ /* 0x003fe20003800000 */
.L_x_10285:
[----:B------:R-:W-:Y:S01]  /*12c00*/  IMAD.MOV.U32 R12, RZ, RZ, 0x8 ;  /* 0x00000008ff0c7424 */ /* 0x000fe200078e00ff */
[----:B------:R-:W-:-:S05]  /*12c10*/  SEL R7, R14, RZ, P3 ;  /* 0x000000ff0e077207 */ /* 0x000fca0001800000 */
[----:B------:R-:W-:-:S04]  /*12c20*/  IMAD.IADD R7, R6, 0x1, R7 ;  /* 0x0000000106077824 */ /* 0x000fc800078e0207 */
[----:B------:R-:W-:-:S07]  /*12c30*/  IMAD.MOV.U32 R13, RZ, RZ, R7 ;  /* 0x000000ffff0d7224 */ /* 0x000fce00078e0007 */
[----:B------:R-:W-:Y:S05]  /*12c40*/  WARPSYNC.COLLECTIVE R15, `(.L_x_10286) ;  /* 0x000000000f087348 */ /* 0x000fea0003c00000 */
[----:B------:R0:W1:Y:S02]  /*12c50*/  SHFL.UP P6, R14, R13, R12, R11 ;  /* 0x0400000c0d0e7389 */ /* 0x00006400000c000b */
[----:B01----:R-:W-:Y:S01]  /*12c60*/  ENDCOLLECTIVE ;  /* 0x000000000000791b */ /* 0x003fe20003800000 */
.L_x_10286:
[----:B------:R-:W-:Y:S01]  /*12c70*/  IMAD.MOV.U32 R12, RZ, RZ, 0x10 ;  /* 0x00000010ff0c7424 */ /* 0x000fe200078e00ff */
[----:B------:R-:W-:-:S05]  /*12c80*/  SEL R14, R14, RZ, P4 ;  /* 0x000000ff0e0e7207 */ /* 0x000fca0002000000 */
[----:B------:R-:W-:-:S04]  /*12c90*/  IMAD.IADD R5, R7, 0x1, R14 ;  /* 0x0000000107057824 */ /* 0x000fc800078e020e */
[----:B------:R-:W-:-:S07]  /*12ca0*/  IMAD.MOV.U32 R13, RZ, RZ, R5 ;  /* 0x000000ffff0d7224 */ /* 0x000fce00078e0005 */
[----:B------:R-:W-:Y:S05]  /*12cb0*/  WARPSYNC.COLLECTIVE R15, `(.L_x_10287) ;  /* 0x000000000f087348 */ /* 0x000fea0003c00000 */
[----:B------:R0:W1:Y:S02]  /*12cc0*/  SHFL.UP P6, R14, R13, R12, R11 ;  /* 0x0400000c0d0e7389 */ /* 0x00006400000c000b */
[----:B01----:R-:W-:Y:S01]  /*12cd0*/  ENDCOLLECTIVE ;  /* 0x000000000000791b */ /* 0x003fe20003800000 */
.L_x_10287:
[----:B------:R-:W-:Y:S02]  /*12ce0*/  IMAD.MOV.U32 R12, RZ, RZ, 0x1f ;  /* 0x0000001fff0c7424 */ /* 0x000fe400078e00ff */
[----:B------:R-:W-:Y:S01]  /*12cf0*/  IMAD.MOV.U32 R11, RZ, RZ, 0x1f ;  /* 0x0000001fff0b7424 */ /* 0x000fe200078e00ff */
[----:B------:R-:W-:-:S05]  /*12d00*/  SEL R14, R14, RZ, P5 ;  /* 0x000000ff0e0e7207 */ /* 0x000fca0002800000 */
[----:B------:R-:W-:-:S05]  /*12d10*/  IMAD.IADD R3, R5, 0x1, R14 ;  /* 0x0000000105037824 */ /* 0x000fca00078e020e */
[----:B------:R-:W-:-:S07]  /*12d20*/  MOV R13, R3 ;  /* 0x00000003000d7202 */ /* 0x000fce0000000f00 */
[----:B------:R-:W-:Y:S05]  /*12d30*/  WARPSYNC.COLLECTIVE R15, `(.L_x_10288) ;  /* 0x000000000f087348 */ /* 0x000fea0003c00000 */
[----:B------:R0:W1:Y:S02]  /*12d40*/  SHFL.IDX P6, R14, R13, R12, R11 ;  /* 0x0000000c0d0e7389 */ /* 0x00006400000c000b */
[----:B01----:R-:W-:Y:S01]  /*12d50*/  ENDCOLLECTIVE ;  /* 0x000000000000791b */ /* 0x003fe20003800000 */
.L_x_10288:
[----:B------:R-:W-:Y:S05]  /*12d60*/  BRA `(.L_x_10289) ;  /* 0xffffffe000a87947 */ /* 0x000fea000383ffff */
.L_x_10232:
        /* <DEDUP_REMOVED lines=8> */
.L_x_10291:
[----:B------:R-:W-:Y:S05]  /*12df0*/  BSYNC B0 ;  /* 0x0000000000007941 */ /* 0x000fea0003800000 */
.L_x_10290:
[----:B------:R-:W-:Y:S01]  /*12e00*/  SEL R13, R14, RZ, P1 ;  /* 0x000000ff0e0d7207 */ /* 0x000fe20000800000 */
[----:B------:R-:W-:Y:S02]  /*12e10*/  IMAD.MOV.U32 R12, RZ, RZ, 0x2 ;  /* 0x00000002ff0c7424 */ /* 0x000fe400078e00ff */
[----:B------:R-:W-:Y:S02]  /*12e20*/  IMAD.MOV.U32 R11, RZ, RZ, RZ ;  /* 0x000000ffff0b7224 */ /* 0x000fe400078e00ff */
[----:B------:R-:W-:Y:S02]  /*12e30*/  IMAD.IADD R13, R2, 0x1, R13 ;  /* 0x00000001020d7824 */ /* 0x000fe400078e020d */
[----:B------:R-:W-:-:S07]  /*12e40*/  IMAD.MOV.U32 R15, RZ, RZ, -0x1 ;  /* 0xffffffffff0f7424 */ /* 0x000fce00078e00ff */
[----:B------:R-:W-:Y:S05]  /*12e50*/  WARPSYNC.COLLECTIVE R15, `(.L_x_10292) ;  /* 0x000000000f087348 */ /* 0x000fea0003c00000 */
[----:B------:R0:W1:Y:S02]  /*12e60*/  SHFL.UP P6, R14, R13, R12, R11 ;  /* 0x0400000c0d0e7389 */ /* 0x00006400000c000b */
[----:B01----:R-:W-:Y:S01]  /*12e70*/  ENDCOLLECTIVE ;  /* 0x000000000000791b */ /* 0x003fe20003800000 */
.L_x_10292:
[----:B------:R-:W-:Y:S01]  /*12e80*/  IMAD.MOV.U32 R12, RZ, RZ, 0x4 ;  /* 0x00000004ff0c7424 */ /* 0x000fe200078e00ff */
[----:B------:R-:W-:-:S05]  /*12e90*/  SEL R14, R14, RZ, P2 ;  /* 0x000000ff0e0e7207 */ /* 0x000fca0001000000 */
[----:B------:R-:W-:-:S04]  /*12ea0*/  IMAD.IADD R3, R13, 0x1, R14 ;  /* 0x000000010d037824 */ /* 0x000fc800078e020e */
[----:B------:R-:W-:-:S07]  /*12eb0*/  IMAD.MOV.U32 R13, RZ, RZ, R3 ;  /* 0x000000ffff0d7224 */ /* 0x000fce00078e0003 */
[----:B------:R-:W-:Y:S05]  /*12ec0*/  WARPSYNC.COLLECTIVE R15, `(.L_x_10293) ;  /* 0x000000000f087348 */ /* 0x000fea0003c00000 */
[----:B------:R0:W1:Y:S02]  /*12ed0*/  SHFL.UP P6, R14, R13, R12, R11 ;  /* 0x0400000c0d0e7389 */ /* 0x00006400000c000b */
[----:B01----:R-:W-:Y:S01]  /*12ee0*/  ENDCOLLECTIVE ;  /* 0x000000000000791b */ /* 0x003fe20003800000 */
.L_x_10293:
[----:B------:R-:W-:Y:S01]  /*12ef0*/  IMAD.MOV.U32 R12, RZ, RZ, 0x8 ;  /* 0x00000008ff0c7424 */ /* 0x000fe200078e00ff */
[----:B------:R-:W-:-:S05]  /*12f00*/  SEL R14, R14, RZ, P3 ;  /* 0x000000ff0e0e7207 */ /* 0x000fca0001800000 */
[----:B------:R-:W-:-:S04]  /*12f10*/  IMAD.IADD R5, R3, 0x1, R14 ;  /* 0x0000000103057824 */ /* 0x000fc800078e020e */
[----:B------:R-:W-:-:S07]  /*12f20*/  IMAD.MOV.U32 R13, RZ, RZ, R5 ;  /* 0x000000ffff0d7224 */ /* 0x000fce00078e0005 */
[----:B------:R-:W-:Y:S05]  /*12f30*/  WARPSYNC.COLLECTIVE R15, `(.L_x_10294) ;  /* 0x000000000f087348 */ /* 0x000fea0003c00000 */
[----:B------:R0:W1:Y:S02]  /*12f40*/  SHFL.UP P6, R14, R13, R12, R11 ;  /* 0x0400000c0d0e7389 */ /* 0x00006400000c000b */
[----:B01----:R-:W-:Y:S01]  /*12f50*/  ENDCOLLECTIVE ;  /* 0x000000000000791b */ /* 0x003fe20003800000 */
.L_x_10294:
[----:B------:R-:W-:Y:S01]  /*12f60*/  IMAD.MOV.U32 R12, RZ, RZ, 0x10 ;  /* 0x00000010ff0c7424 */ /* 0x000fe200078e00ff */
[----:B------:R-:W-:-:S05]  /*12f70*/  SEL R6, R14, RZ, P4 ;  /* 0x000000ff0e067207 */ /* 0x000fca0002000000 */
[----:B------:R-:W-:-:S04]  /*12f80*/  IMAD.IADD R6, R5, 0x1, R6 ;  /* 0x0000000105067824 */ /* 0x000fc800078e0206 */
[----:B------:R-:W-:-:S07]  /*12f90*/  IMAD.MOV.U32 R13, RZ, RZ, R6 ;  /* 0x000000ffff0d7224 */ /* 0x000fce00078e0006 */
[----:B------:R-:W-:Y:S05]  /*12fa0*/  WARPSYNC.COLLECTIVE R15, `(.L_x_10295) ;  /* 0x000000000f087348 */ /* 0x000fea0003c00000 */
[----:B------:R0:W1:Y:S02]  /*12fb0*/  SHFL.UP P6, R14, R13, R12, R11 ;  /* 0x0400000c0d0e7389 */ /* 0x00006400000c000b */
[----:B01----:R-:W-:Y:S01]  /*12fc0*/  ENDCOLLECTIVE ;  /* 0x000000000000791b */ /* 0x003fe20003800000 */
.L_x_10295:
[----:B------:R-:W-:Y:S02]  /*12fd0*/  IMAD.MOV.U32 R12, RZ, RZ, 0x1f ;  /* 0x0000001fff0c7424 */ /* 0x000fe400078e00ff */
[----:B------:R-:W-:Y:S01]  /*12fe0*/  IMAD.MOV.U32 R11, RZ, RZ, 0x1f ;  /* 0x0000001fff0b7424 */ /* 0x000fe200078e00ff */
[----:B------:R-:W-:-:S04]  /*12ff0*/  SEL R3, R14, RZ, P5 ;  /* 0x000000ff0e037207 */ /* 0x000fc80002800000 */
[----:B------:R-:W-:-:S05]  /*13000*/  IADD3 R3, R6, R3, RZ ;  /* 0x0000000306037210 */ /* 0x000fca0007ffe0ff */
[----:B------:R-:W-:-:S07]  /*13010*/  IMAD.MOV.U32 R13, RZ, RZ, R3 ;  /* 0x000000ffff0d7224 */ /* 0x000fce00078e0003 */
[----:B------:R-:W-:Y:S05]  /*13020*/  WARPSYNC.COLLECTIVE R15, `(.L_x_10296) ;  /* 0x000000000f087348 */ /* 0x000fea0003c00000 */
[----:B------:R0:W1:Y:S02]  /*13030*/  SHFL.IDX P6, R14, R13, R12, R11 ;  /* 0x0000000c0d0e7389 */ /* 0x00006400000c000b */
[----:B01----:R-:W-:Y:S01]  /*13040*/  ENDCOLLECTIVE ;  /* 0x000000000000791b */ /* 0x003fe20003800000 */
.L_x_10296:
[----:B------:R-:W-:Y:S05]  /*13050*/  BRA `(.L_x_10297) ;  /* 0xffffffe000887947 */ /* 0x000fea000383ffff */
.L_x_10234:
[----:B------:R-:W-:Y:S01]  /*13060*/  BSSY B0, `(.L_x_10298) ;  /* 0x0000006000007945 */ /* 0x000fe20003800000 */
[----:B------:R-:W-:Y:S01]  /*13070*/  PLOP3.LUT P6, PT, P6, PT, PT, 0x8, 0x0 ;  /* 0x000000000000781c */ /* 0x000fe200037ce170 */
[----:B------:R-:W-:-:S12]  /*13080*/  IMAD.MOV.U32 R15, RZ, RZ, -0x1 ;  /* 0xffffffffff0f7424 */ /* 0x000fd800078e00ff */
[----:B0-----:R-:W-:Y:S05]  /*13090*/  WARPSYNC.COLLECTIVE R15, `(.L_x_10299) ;  /* 0x000000000f087348 */ /* 0x001fea0003c00000 */
[----:B------:R-:W-:Y:S01]  /*130a0*/  VOTE.ANY R14, PT, P6 ;  /* 0x00000000000e7806 */ /* 0x000fe200030e0100 */
[----:B0-----:R-:W-:Y:S06]  /*130b0*/  ENDCOLLECTIVE ;  /* 0x000000000000791b */ /* 0x001fec0003800000 */
.L_x_10299:
[----:B------:R-:W-:Y:S05]  /*130c0*/  BSYNC B0 ;  /* 0x0000000000007941 */ /* 0x000fea0003800000 */
.L_x_10298:
        /* <DEDUP_REMOVED lines=9> */
.L_x_10300:
[----:B------:R-:W-:Y:S01]  /*13160*/  IMAD.MOV.U32 R17, RZ, RZ, R14 ;  /* 0x000000ffff117224 */ /* 0x000fe200078e000e */
[----:B------:R-:W-:Y:S06]  /*13170*/  BRA `(.L_x_10301) ;  /* 0xffffffe000787947 */ /* 0x000fec000383ffff */
.L_x_10236:
[----:B------:R-:W-:Y:S01]  /*13180*/  BSSY B0, `(.L_x_10302) ;  /* 0x0000007000007945 */ /* 0x000fe20003800000 */
[----:B------:R-:W-:Y:S02]  /*13190*/  IMAD.MOV.U32 R13, RZ, RZ, R3 ;  /* 0x000000ffff0d7224 */ /* 0x000fe400078e0003 */
[----:B------:R-:W-:Y:S02]  /*131a0*/  IMAD.MOV.U32 R11, RZ, RZ, 0x1f ;  /* 0x0000001fff0b7424 */ /* 0x000fe400078e00ff */
[----:B------:R-:W-:-:S07]  /*131b0*/  IMAD.MOV.U32 R15, RZ, RZ, -0x1 ;  /* 0xffffffffff0f7424 */ /* 0x000fce00078e00ff */
[----:B012---:R-:W-:Y:S05]  /*131c0*/  WARPSYNC.COLLECTIVE R15, `(.L_x_10303) ;  /* 0x000000000f087348 */ /* 0x007fea0003c00000 */
[----:B------:R3:W4:Y:S02]  /*131d0*/  SHFL.IDX P6, R14, R13, R12, R11 ;  /* 0x0000000c0d0e7389 */ /* 0x00072400000c000b */
[----:B01234-:R-:W-:Y:S01]  /*131e0*/  ENDCOLLECTIVE ;  /* 0x000000000000791b */ /* 0x01ffe20003800000 */
.L_x_10303:
[----:B------:R-:W-:Y:S05]  /*131f0*/  BSYNC B0 ;  /* 0x0000000000007941 */ /* 0x000fea0003800000 */
.L_x_10302:
[----:B------:R-:W-:Y:S05]  /*13200*/  BRA `(.L_x_10235) ;  /* 0xffffffe000707947 */ /* 0x000fea000383ffff */
.L_x_10240:
[----:B0-----:R0:W2:Y:S02]  /*13210*/  SYNCS.PHASECHK.TRANS64.TRYWAIT P0, [R9+URZ+0x31c20], R0 ;  /* 0x031c2000090075a7 */ /* 0x0010a4000800017f */
[----:B--2---:R-:W-:Y:S05]  /*13220*/  @!P0 NANOSLEEP.SYNCS 0x989680 ;  /* 0x009896800000895d */ /* 0x004fea0003900000 */
[----:B------:R-:W2:Y:S02]  /*13230*/  @!P0 SYNCS.PHASECHK.TRANS64 P0, [R9+URZ+0x31c20], R0 ;  /* 0x031c2000090085a7 */ /* 0x000ea4000800007f */
[----:B--2---:R-:W-:Y:S05]  /*13240*/  @!P0 BRA `(.L_x_10240) ;  /* 0xfffffffc00f08947 */ /* 0x004fea000383ffff */
[----:B------:R-:W-:Y:S05]  /*13250*/  BRA `(.L_x_10304) ;  /* 0xffffffe4005c7947 */ /* 0x000fea000383ffff */
.L_x_10241:
        /* <DEDUP_REMOVED lines=11> */
.L_x_10306:
[----:B------:R-:W-:Y:S05]  /*13310*/  BSYNC B0 ;  /* 0x0000000000007941 */ /* 0x000fea0003800000 */
.L_x_10305:
[----:B------:R-:W-:Y:S05]  /*13320*/  BRA `(.L_x_10307) ;  /* 0xffffffe400447947 */ /* 0x000fea000383ffff */
.L_x_10244:
[----:B------:R-:W-:Y:S01]  /*13330*/  BSSY B1, `(.L_x_10308) ;  /* 0x0000006000017945 */ /* 0x000fe20003800000 */
[----:B------:R-:W-:-:S07]  /*13340*/  IMAD.MOV.U32 R15, RZ, RZ, -0x1 ;  /* 0xffffffffff0f7424 */ /* 0x000fce00078e00ff */
[----:B01-3--:R-:W-:Y:S05]  /*13350*/  WARPSYNC.COLLECTIVE R15, `(.L_x_10309) ;  /* 0x000000000f0c7348 */ /* 0x00bfea0003c00000 */
[----:B------:R-:W-:Y:S02]  /*13360*/  ELECT P6, UR62, PT ;  /* 0x00000000003e782f */ /* 0x000fe400038c0000 */
[----:B------:R-:W-:Y:S01]  /*13370*/  MOV R14, UR62 ;  /* 0x0000003e000e7c02 */ /* 0x000fe20008000f00 */
[----:B01-3--:R-:W-:Y:S10]  /*13380*/  ENDCOLLECTIVE ;  /* 0x000000000000791b */ /* 0x00bff40003800000 */
.L_x_10309:
[----:B------:R-:W-:Y:S05]  /*13390*/  BSYNC B1 ;  /* 0x0000000000017941 */ /* 0x000fea0003800000 */
.L_x_10308:
[----:B------:R-:W-:Y:S05]  /*133a0*/  BRA `(.L_x_10310) ;  /* 0xffffffe4003c7947 */ /* 0x000fea000383ffff */
.L_x_10246:
[----:B0-----:R0:W2:Y:S02]  /*133b0*/  SYNCS.PHASECHK.TRANS64.TRYWAIT P0, [R5+URZ], R4 ;  /* 0x00000004050075a7 */ /* 0x0010a4000800017f */
[----:B--2---:R-:W-:Y:S05]  /*133c0*/  @!P0 NANOSLEEP.SYNCS 0x989680 ;  /* 0x009896800000895d */ /* 0x004fea0003900000 */
[----:B------:R-:W2:Y:S02]  /*133d0*/  @!P0 SYNCS.PHASECHK.TRANS64 P0, [R5+URZ], R4 ;  /* 0x00000004050085a7 */ /* 0x000ea4000800007f */
[----:B--2---:R-:W-:Y:S05]  /*133e0*/  @!P0 BRA `(.L_x_10246) ;  /* 0xfffffffc00f08947 */ /* 0x004fea000383ffff */
[----:B------:R-:W-:Y:S05]  /*133f0*/  BRA `(.L_x_10311) ;  /* 0xffffffe400707947 */ /* 0x000fea000383ffff */
.L_x_10247:
[----:B--2---:R2:W4:Y:S02]  /*13400*/  SYNCS.PHASECHK.TRANS64.TRYWAIT P0, [R3+URZ], R2 ;  /* 0x00000002030075a7 */ /* 0x004524000800017f */
[----:B----4-:R-:W-:Y:S05]  /*13410*/  @!P0 NANOSLEEP.SYNCS 0x989680 ;  /* 0x009896800000895d */ /* 0x010fea0003900000 */
[----:B------:R-:W4:Y:S02]  /*13420*/  @!P0 SYNCS.PHASECHK.TRANS64 P0, [R3+URZ], R2 ;  /* 0x00000002030085a7 */ /* 0x000f24000800007f */
[----:B----4-:R-:W-:Y:S05]  /*13430*/  @!P0 BRA `(.L_x_10247) ;  /* 0xfffffffc00f08947 */ /* 0x010fea000383ffff */
[----:B------:R-:W-:Y:S05]  /*13440*/  BRA `(.L_x_10312) ;  /* 0xffffffe400647947 */ /* 0x000fea000383ffff */
.L_x_10249:
[----:B----4-:R4:W0:Y:S02]  /*13450*/  SYNCS.PHASECHK.TRANS64.TRYWAIT P0, [R23+URZ], R4 ;  /* 0x00000004170075a7 */ /* 0x010824000800017f */
[----:B0-----:R-:W-:Y:S05]  /*13460*/  @!P0 NANOSLEEP.SYNCS 0x989680 ;  /* 0x009896800000895d */ /* 0x001fea0003900000 */
[----:B------:R-:W0:Y:S02]  /*13470*/  @!P0 SYNCS.PHASECHK.TRANS64 P0, [R23+URZ], R4 ;  /* 0x00000004170085a7 */ /* 0x000e24000800007f */
[----:B0-----:R-:W-:Y:S05]  /*13480*/  @!P0 BRA `(.L_x_10249) ;  /* 0xfffffffc00f08947 */ /* 0x001fea000383ffff */
[----:B------:R-:W-:Y:S05]  /*13490*/  BRA `(.L_x_10313) ;  /* 0xffffffe400687947 */ /* 0x000fea000383ffff */
.L_x_10314:
        /* <DEDUP_REMOVED lines=14> */
.L_x_15324:


//--------------------- .text._ZN7cutlass13device_kernelIN5flash11enable_sm90INS1_16FlashAttnFwdSm90INS1_25CollectiveMainloopFwdSm90ILi2EN4cute5tupleIJNS5_1CILi1EEES8_S8_EEENS6_IJNS7_ILi192EEENS7_ILi144EEENS7_ILi96EEEEEELi96ENS_6half_tEfNS_4arch4Sm90ELb0ELb0ELb1ELb1ELb0ELb1ELb0ELb0ELb1ELb1ELb0ELb0EEENS1_21CollectiveEpilogueFwdINS6_IJSA_SC_SB_EEES9_SE_SG_Li384ELb1ELb1ELb0ELb0EEENS1_36VarlenDynamicPersistentTileSchedulerILi192ELi144ELi384ELi128ELb0ELb1ELb1ELb0ELb1ELb1EEEEEEEEEvNT_6ParamsE --------------------------
	.section	.text._ZN7cutlass13device_kernelIN5flash11enable_sm90INS1_16FlashAttnFwdSm90INS1_25CollectiveMainloopFwdSm90ILi2EN4cute5tupleIJNS5_1CILi1EEES8_S8_EEENS6_IJNS7_ILi192EEENS7_ILi144EEENS7_ILi96EEEEEELi96ENS_6half_tEfNS_4arch4Sm90ELb0ELb0ELb1ELb1ELb0ELb1ELb0ELb0ELb1ELb1ELb0ELb0EEENS1_21CollectiveEpilogueFwdINS6_IJSA_SC_SB_EEES9_SE_SG_Li384ELb1ELb1ELb0ELb0EEENS1_36VarlenDynamicPersistentTileSchedulerILi192ELi144ELi384ELi128ELb0ELb1ELb1ELb0ELb1ELb1EEEEEEEEEvNT_6ParamsE,"ax",@progbits
	.align	128
.text._ZN7cutlass13device_kernelIN5flash11enable_sm90INS1_16FlashAttnFwdSm90INS1_25CollectiveMainloopFwdSm90ILi2EN4cute5tupleIJNS5_1CILi1EEES8_S8_EEENS6_IJNS7_ILi192EEENS7_ILi144EEENS7_ILi96EEEEEELi96ENS_6half_tEfNS_4arch4Sm90ELb0ELb0ELb1ELb1ELb0ELb1ELb0ELb0ELb1ELb1ELb0ELb0EEENS1_21CollectiveEpilogueFwdINS6_IJSA_SC_SB_EEES9_SE_SG_Li384ELb1ELb1ELb0ELb0EEENS1_36VarlenDynamicPersistentTileSchedulerILi192ELi144ELi384ELi128ELb0ELb1ELb1ELb0ELb1ELb1EEEEEEEEEvNT_6ParamsE:
        .type           _ZN7cutlass13device_kernelIN5flash11enable_sm90INS1_16FlashAttnFwdSm90INS1_25CollectiveMainloopFwdSm90ILi2EN4cute5tupleIJNS5_1CILi1EEES8_S8_EEENS6_IJNS7_ILi192EEENS7_ILi144EEENS7_ILi96EEEEEELi96ENS_6half_tEfNS_4arch4Sm90ELb0ELb0ELb1ELb1ELb0ELb1ELb0ELb0ELb1ELb1ELb0ELb0EEENS1_21CollectiveEpilogueFwdINS6_IJSA_SC_SB_EEES9_SE_SG_Li384ELb1ELb1ELb0ELb0EEENS1_36VarlenDynamicPersistentTileSchedulerILi192ELi144ELi384ELi128ELb0ELb1ELb1ELb0ELb1ELb1EEEEEEEEEvNT_6ParamsE,@function
        .size           _ZN7cutlass13device_kernelIN5flash11enable_sm90INS1_16FlashAttnFwdSm90INS1_25CollectiveMainloopFwdSm90ILi2EN4cute5tupleIJNS5_1CILi1EEES8_S8_EEENS6_IJNS7_ILi192EEENS7_ILi144EEENS7_ILi96EEEEEELi96ENS_6half_tEfNS_4arch4Sm90ELb0ELb0ELb1ELb1ELb0ELb1ELb0ELb0ELb1ELb1ELb0ELb0EEENS1_21CollectiveEpilogueFwdINS6_IJSA_SC_SB_EEES9_SE_SG_Li384ELb1ELb1ELb0ELb0EEENS1_36VarlenDynamicPersistentTileSchedulerILi192ELi144ELi384ELi128ELb0ELb1ELb1ELb0ELb1ELb1EEEEEEEEEvNT_6ParamsE,(.L_x_15325 - _ZN7cutlass13device_kernelIN5flash11enable_sm90INS1_16FlashAttnFwdSm90INS1_25CollectiveMainloopFwdSm90ILi2EN4cute5tupleIJNS5_1CILi1EEES8_S8_EEENS6_IJNS7_ILi192EEENS7_ILi144EEENS7_ILi96EEEEEELi96ENS_6half_tEfNS_4arch4Sm90ELb0ELb0ELb1ELb1ELb0ELb1ELb0ELb0ELb1ELb1ELb0ELb0EEENS1_21CollectiveEpilogueFwdINS6_IJSA_SC_SB_EEES9_SE_SG_Li384ELb1ELb1ELb0ELb0EEENS1_36VarlenDynamicPersistentTileSchedulerILi192ELi144ELi384ELi128ELb0ELb1ELb1ELb0ELb1ELb1EEEEEEEEEvNT_6ParamsE)
        .other          _ZN7cutlass13device_kernelIN5flash11enable_sm90INS1_16FlashAttnFwdSm90INS1_25CollectiveMainloopFwdSm90ILi2EN4cute5tupleIJNS5_1CILi1EEES8_S8_EEENS6_IJNS7_ILi192EEENS7_ILi144EEENS7_ILi96EEEEEELi96ENS_6half_tEfNS_4arch4Sm90ELb0ELb0ELb1ELb1ELb0ELb1ELb0ELb0ELb1ELb1ELb0ELb0EEENS1_21CollectiveEpilogueFwdINS6_IJSA_SC_SB_EEES9_SE_SG_Li384ELb1ELb1ELb0ELb0EEENS1_36VarlenDynamicPersistentTileSchedulerILi192ELi144ELi384ELi128ELb0ELb1ELb1ELb0ELb1ELb1EEEEEEEEEvNT_6ParamsE,@"STO_CUDA_ENTRY STV_DEFAULT"
_ZN7cutlass13device_kernelIN5flash11enable_sm90INS1_16FlashAttnFwdSm90INS1_25CollectiveMainloopFwdSm90ILi2EN4cute5tupleIJNS5_1CILi1EEES8_S8_EEENS6_IJNS7_ILi192EEENS7_ILi144EEENS7_ILi96EEEEEELi96ENS_6half_tEfNS_4arch4Sm90ELb0ELb0ELb1ELb1ELb0ELb1ELb0ELb0ELb1ELb1ELb0ELb0EEENS1_21CollectiveEpilogueFwdINS6_IJSA_SC_SB_EEES9_SE_SG_Li384ELb1ELb1ELb0ELb0EEENS1_36VarlenDynamicPersistentTileSchedulerILi192ELi144ELi384ELi128ELb0ELb1ELb1ELb0ELb1ELb1EEEEEEEEEvNT_6ParamsE:
        /* <DEDUP_REMOVED lines=23> */
.L_x_10316:
[----:B------:R-:W-:Y:S05]  /*0170*/  BSYNC B0 ;  /* 0x0000000000007941 */ /* 0x000fea0003800000 */
.L_x_10315:
        /* <DEDUP_REMOVED lines=40> */
.L_x_10317:
        /* <DEDUP_REMOVED lines=22> */
.L_x_10318:
        /* <DEDUP_REMOVED lines=18> */
.L_x_10319:
        /* <DEDUP_REMOVED lines=22> */
.L_x_10320:
        /* <DEDUP_REMOVED lines=22> */
.L_x_10321:
        /* <DEDUP_REMOVED lines=9> */
.L_x_10324:
[----:B------:R-:W-:-:S08]  /*09d0*/  NOP ;  /* 0x0000000000007918 */ /* 0x000fd00000000000 */
[----:B------:R-:W0:Y:S02]  /*09e0*/  USETMAXREG.TRY_ALLOC.CTAPOOL UP0, 0xa0 ;  /* 0x000000a0000079c8 */ /* 0x000e240008000600 */
[----:B0-----:R-:W-:-:S13]  /*09f0*/  PLOP3.LUT P0, PT, PT, PT, UP0, 0x80, 0x0 ;  /* 0x000000000000781c */ /* 0x001fda0003f0f008 */
[----:B------:R-:W-:Y:S05]  /*0a00*/  @!P0 BRA `(.L_x_10324) ;  /* 0xfffffffc00f08947 */ /* 0x000fea000383ffff */
[----:B------:R-:W3:Y:S01]  /*0a10*/  LDL.LU R0, [R1] ;  /* 0x0000000001007983 */ /* 0x000ee20000300800 */
[----:B--2---:R-:W0:Y:S01]  /*0a20*/  S2R R2, SR_TID.X ;  /* 0x0000000000027919 */ /* 0x004e220000002100 */
[----:B------:R-:W1:Y:S01]  /*0a30*/  S2UR UR5, SR_CgaCtaId ;  /* 0x00000000000579c3 */ /* 0x000e620000008800 */
[----:B------:R-:W-:Y:S01]  /*0a40*/  UMOV UR4, 0x400 ;  /* 0x0000040000047882 */ /* 0x000fe20000000000 */
[----:B0-----:R-:W-:-:S06]  /*0a50*/  SHF.R.U32.HI R2, RZ, 0x7, R2 ;  /* 0x00000007ff027819 */ /* 0x001fcc0000011602 */
[----:B------:R-:W-:Y:S06]  /*0a60*/  BAR.ARV 0x8, 0x200 ;  /* 0x0208000000007b1d */ /* 0x000fec0000002000 */
[----:B------:R-:W-:-:S13]  /*0a70*/  ISETP.NE.AND P0, PT, R2, 0x1, PT ;  /* 0x000000010200780c */ /* 0x000fda0003f05270 */
[----:B------:R-:W-:Y:S08]  /*0a80*/  @!P0 BAR.ARV 0x9, 0x100 ;  /* 0x0244000000008b1d */ /* 0x000ff00000002000 */
[----:B------:R-:W-:Y:S01]  /*0a90*/  BAR.SYNC.DEFER_BLOCKING 0x5, 0x200 ;  /* 0x0148000000007b1d */ /* 0x000fe20000010000 */
[----:B-1----:R-:W-:-:S06]  /*0aa0*/  ULEA UR4, UR5, UR4, 0x18 ;  /* 0x0000000405047291 */ /* 0x002fcc000f8ec03f */
[----:B------:R-:W-:Y:S01]  /*0ab0*/  IMAD.U32 R16, RZ, RZ, UR4 ;  /* 0x00000004ff107e24 */ /* 0x000fe2000f8e00ff */
[----:B------:R-:W-:-:S04]  /*0ac0*/  ULDC UR4, c[0x0][0xc3c] ;  /* 0x00030f0000047ab9 */ /* 0x000fc80000000800 */
[----:B------:R-:W0:Y:S01]  /*0ad0*/  LDS.128 R108, [R16+0x31cd0] ;  /* 0x031cd000106c7984 */ /* 0x000e220000000c00 */
[----:B------:R-:W-:Y:S06]  /*0ae0*/  BAR.ARV 0x4, 0x200 ;  /* 0x0108000000007b1d */ /* 0x000fec0000002000 */
[----:B---3--:R-:W-:-:S04]  /*0af0*/  LOP3.LUT R0, R0, 0xfffffffb, RZ, 0xc0, !PT ;  /* 0xfffffffb00007812 */ /* 0x008fc800078ec0ff */
[----:B------:R-:W-:-:S05]  /*0b00*/  @P0 LOP3.LUT R0, R0, 0x4, RZ, 0xfc, !PT ;  /* 0x0000000400000812 */ /* 0x000fca00078efcff */
[----:B------:R1:W-:Y:S01]  /*0b10*/  STL [R1], R0 ;  /* 0x0000000001007387 */ /* 0x0003e20000100800 */
[----:B0-----:R-:W-:-:S13]  /*0b20*/  ISETP.GE.AND P0, PT, R111, UR4, PT ;  /* 0x000000046f007c0c */ /* 0x001fda000bf06270 */
[----:B-1----:R-:W-:Y:S05]  /*0b30*/  @P0 BRA `(.L_x_10325) ;  /* 0x000001e000140947 */ /* 0x002fea0003800000 */
[----:B------:R-:W0:Y:S01]  /*0b40*/  S2R R0, SR_TID.X ;  /* 0x0000000000007919 */ /* 0x000e220000002100 */
[----:B------:R-:W-:Y:S02]  /*0b50*/  IMAD.MOV.U32 R20, RZ, RZ, -0x2 ;  /* 0xfffffffeff147424 */ /* 0x000fe400078e00ff */
[----:B0-----:R-:W-:-:S05]  /*0b60*/  VIADD R28, R0, 0xffffff80 ;  /* 0xffffff80001c7836 */ /* 0x001fca0000000000 */
[-C--:B------:R-:W-:Y:S02]  /*0b70*/  LEA.HI R4, R28, R28.reuse, RZ, 0x1 ;  /* 0x0000001c1c047211 */ /* 0x080fe400078f08ff */
[----:B------:R-:W-:Y:S02]  /*0b80*/  SHF.R.S32.HI R0, RZ, 0x1f, R28 ;  /* 0x0000001fff007819 */ /* 0x000fe4000001141c */
[----:B------:R-:W-:Y:S02]  /*0b90*/  LOP3.LUT R2, R4, 0xfffffffe, RZ, 0xc0, !PT ;  /* 0xfffffffe04027812 */ /* 0x000fe400078ec0ff */
[----:B------:R-:W-:Y:S02]  /*0ba0*/  LEA.HI R3, R0, R28, RZ, 0x4 ;  /* 0x0000001c00037211 */ /* 0x000fe400078f20ff */
[----:B------:R-:W-:Y:S01]  /*0bb0*/  SHF.R.S32.HI R19, RZ, 0x1, R4 ;  /* 0x00000001ff137819 */ /* 0x000fe20000011404 */
[----:B------:R-:W-:Y:S01]  /*0bc0*/  IMAD.IADD R22, R28, 0x1, -R2 ;  /* 0x000000011c167824 */ /* 0x000fe200078e0a02 */
[----:B------:R-:W-:-:S02]  /*0bd0*/  SHF.R.S32.HI R2, RZ, 0x4, R3 ;  /* 0x00000004ff027819 */ /* 0x000fc40000011403 */
[----:B------:R-:W-:Y:S01]  /*0be0*/  LEA.HI R5, R4, R19, RZ, 0x1 ;  /* 0x0000001304057211 */ /* 0x000fe200078f08ff */
[----:B------:R-:W-:Y:S01]  /*0bf0*/  IMAD.SHL.U32 R26, R22, 0x4, RZ ;  /* 0x00000004161a7824 */ /* 0x000fe200078e00ff */
[----:B------:R-:W-:Y:S02]  /*0c00*/  LEA.HI R4, R3, R2, RZ, 0x1 ;  /* 0x0000000203047211 */ /* 0x000fe400078f08ff */
[----:B------:R-:W-:Y:S01]  /*0c10*/  LOP3.LUT R6, R5, 0x7fffffe, RZ, 0xc0, !PT ;  /* 0x07fffffe05067812 */ /* 0x000fe200078ec0ff */
[----:B------:R-:W-:Y:S01]  /*0c20*/  VIADD R25, R26, 0x10 ;  /* 0x000000101a197836 */ /* 0x000fe20000000000 */
[----:B------:R-:W-:Y:S01]  /*0c30*/  LOP3.LUT R5, R4, 0x1ffffffe, RZ, 0xc0, !PT ;  /* 0x1ffffffe04057812 */ /* 0x000fe200078ec0ff */
[C---:B------:R-:W-:Y:S01]  /*0c40*/  VIADD R21, R26.reuse, 0x20 ;  /* 0x000000201a157836 */ /* 0x040fe20000000000 */
[----:B------:R-:W-:Y:S01]  /*0c50*/  LOP3.LUT R3, R3, 0xfffffff0, RZ, 0xc0, !PT ;  /* 0xfffffff003037812 */ /* 0x000fe200078ec0ff */
[----:B------:R-:W-:Y:S01]  /*0c60*/  IMAD.IADD R4, R26, 0x1, R25 ;  /* 0x000000011a047824 */ /* 0x000fe200078e0219 */
[----:B------:R-:W-:Y:S01]  /*0c70*/  STL [R1+0x48], R26 ;  /* 0x0000481a01007387 */ /* 0x000fe20000100800 */
[----:B------:R-:W-:-:S02]  /*0c80*/  IMAD.IADD R7, R19, 0x1, -R6 ;  /* 0x0000000113077824 */ /* 0x000fc400078e0a06 */
[C---:B------:R-:W-:Y:S01]  /*0c90*/  IMAD.IADD R5, R2.reuse, 0x1, -R5 ;  /* 0x0000000102057824 */ /* 0x040fe200078e0a05 */
[----:B------:R-:W-:Y:S01]  /*0ca0*/  SHF.R.S32.HI R9, RZ, 0x1f, R4 ;  /* 0x0000001fff097819 */ /* 0x000fe20000011404 */
[----:B------:R-:W-:Y:S01]  /*0cb0*/  IMAD R17, R2, 0x8, R7 ;  /* 0x0000000802117824 */ /* 0x000fe200078e0207 */
[----:B------:R-:W-:Y:S01]  /*0cc0*/  LEA.HI R2, R0, R28, RZ, 0x7 ;  /* 0x0000001c00027211 */ /* 0x000fe200078f38ff */
[----:B------:R-:W-:Y:S01]  /*0cd0*/  IMAD.IADD R6, R26, 0x1, R21 ;  /* 0x000000011a067824 */ /* 0x000fe200078e0215 */
[CC--:B------:R-:W-:Y:S01]  /*0ce0*/  LEA.HI R12, R9.reuse, R4.reuse, RZ, 0x3 ;  /* 0x00000004090c7211 */ /* 0x0c0fe200078f18ff */
[----:B------:R-:W-:Y:S01]  /*0cf0*/  IMAD.IADD R3, R28, 0x1, -R3 ;  /* 0x000000011c037824 */ /* 0x000fe200078e0a03 */
[----:B------:R-:W-:Y:S01]  /*0d00*/  LEA.HI R14, R9, R4, RZ, 0x5 ;  /* 0x00000004090e7211 */ /* 0x000fe200078f28ff */
[----:B------:R-:W-:Y:S01]  /*0d10*/  STL [R1+0x68], R25 ;  /* 0x0000681901007387 */ /* 0x000fe20000100800 */
[----:B------:R-:W-:Y:S01]  /*0d20*/  LOP3.LUT R4, R2, 0xffffff80, RZ, 0xc0, !PT ;  /* 0xffffff8002047812 */ /* 0x000fe200078ec0ff */
[----:B------:R-:W-:Y:S01]  /*0d30*/  IMAD.SHL.U32 R5, R5, 0x8, RZ ;  /* 0x0000000805057824 */ /* 0x000fe200078e00ff */
[----:B------:R-:W-:Y:S01]  /*0d40*/  SHF.R.S32.HI R7, RZ, 0x1f, R6 ;  /* 0x0000001fff077819 */ /* 0x000fe20000011406 */
[----:B------:R-:W-:Y:S01]  /*0d50*/  STL [R1+0x70], R21 ;  /* 0x0000701501007387 */ /* 0x000fe20000100800 */
[----:B------:R-:W-:Y:S01]  /*0d60*/  SHF.R.S32.HI R29, RZ, 0x7, R2 ;  /* 0x00000007ff1d7819 */ /* 0x000fe20000011402 */
[----:B------:R-:W-:Y:S01]  /*0d70*/  IMAD.IADD R24, R28, 0x1, -R4 ;  /* 0x000000011c187824 */ /* 0x000fe200078e0a04 */
[----:B------:R-:W-:-:S02]  /*0d80*/  SHF.R.S32.HI R4, RZ, 0x1f, R3 ;  /* 0x0000001fff047819 */ /* 0x000fc40000011403 */
[CC--:B------:R-:W-:Y:S02]  /*0d90*/  LEA.HI R13, R7.reuse, R6.reuse, RZ, 0x3 ;  /* 0x00000006070d7211 */ /* 0x0c0fe400078f18ff */
[----:B------:R-:W-:Y:S02]  /*0da0*/  LEA.HI R15, R7, R6, RZ, 0x5 ;  /* 0x00000006070f7211 */ /* 0x000fe400078f28ff */
[CC--:B------:R-:W-:Y:S02]  /*0db0*/  LEA.HI R6, R0.reuse, R28.reuse, RZ, 0x5 ;  /* 0x0000001c00067211 */ /* 0x0c0fe400078f28ff */
[----:B------:R-:W-:Y:S02]  /*0dc0*/  SHF.R.S32.HI R8, RZ, 0x1f, R24 ;  /* 0x0000001fff087819 */ /* 0x000fe40000011418 */
[----:B------:R-:W-:Y:S02]  /*0dd0*/  LEA.HI R7, R0, R28, RZ, 0x2 ;  /* 0x0000001c00077211 */ /* 0x000fe400078f10ff */
[----:B------:R-:W-:-:S02]  /*0de0*/  LEA.HI R0, R4, R3, RZ, 0x3 ;  /* 0x0000000304007211 */ /* 0x000fc400078f18ff */
[----:B------:R-:W-:Y:S02]  /*0df0*/  LEA.HI R9, R8, R24, RZ, 0x2 ;  /* 0x0000001808097211 */ /* 0x000fe400078f10ff */
[----:B------:R-:W-:Y:S01]  /*0e00*/  LEA.HI R4, R4, R3, RZ, 0x2 ;  /* 0x0000000304047211 */ /* 0x000fe200078f10ff */
[----:B------:R-:W-:Y:S01]  /*0e10*/  IMAD.SHL.U32 R2, R0, 0x10, RZ ;  /* 0x0000001000027824 */ /* 0x000fe200078e00ff */
[----:B------:R-:W-:Y:S02]  /*0e20*/  LOP3.LUT R10, R9, 0x7ffffffc, RZ, 0xc0, !PT ;  /* 0x7ffffffc090a7812 */ /* 0x000fe400078ec0ff */
[----:B------:R-:W-:Y:S02]  /*0e30*/  SHF.R.S32.HI R6, RZ, 0x5, R6 ;  /* 0x00000005ff067819 */ /* 0x000fe40000011406 */
[----:B------:R-:W-:Y:S01]  /*0e40*/  LOP3.LUT R0, R4, 0x7fffffc, RZ, 0xc0, !PT ;  /* 0x07fffffc04007812 */ /* 0x000fe200078ec0ff */
[----:B------:R-:W-:Y:S01]  /*0e50*/  IMAD.IADD R11, R24, 0x1, -R10 ;  /* 0x00000001180b7824 */ /* 0x000fe200078e0a0a */
[----:B------:R-:W-:Y:S01]  /*0e60*/  LOP3.LUT R2, R2, 0x7fffff80, RZ, 0xc0, !PT ;  /* 0x7fffff8002027812 */ /* 0x000fe200078ec0ff */
[----:B------:R-:W-:Y:S01]  /*0e70*/  IMAD R18, R6, 0x10, R3 ;  /* 0x0000001006127824 */ /* 0x000fe200078e0203 */
[----:B------:R-:W-:-:S02]  /*0e80*/  IADD3 R0, R3, -R0, RZ ;  /* 0x8000000003007210 */ /* 0x000fc40007ffe0ff */
[--C-:B------:R-:W-:Y:S01]  /*0e90*/  SHF.R.S32.HI R30, RZ, 0x2, R7.reuse ;  /* 0x00000002ff1e7819 */ /* 0x100fe20000011407 */
[----:B------:R-:W-:Y:S01]  /*0ea0*/  IMAD R3, R6, 0x100, R2 ;  /* 0x0000010006037824 */ /* 0x000fe200078e0202 */
[----:B------:R-:W-:Y:S01]  /*0eb0*/  SHF.R.S32.HI R10, RZ, 0x1f, R7 ;  /* 0x0000001fff0a7819 */ /* 0x000fe20000011407 */
[----:B------:R-:W-:Y:S01]  /*0ec0*/  IMAD R2, R11, R20, 0x90 ;  /* 0x000000900b027424 */ /* 0x000fe200078e0214 */
[--C-:B------:R-:W-:Y:S02]  /*0ed0*/  SHF.R.S32.HI R6, RZ, 0x2, R9.reuse ;  /* 0x00000002ff067819 */ /* 0x100fe40000011409 */
[----:B------:R-:W-:Y:S02]  /*0ee0*/  LEA.HI R10, R10, R30, RZ, 0x2 ;  /* 0x0000001e0a0a7211 */ /* 0x000fe400078f10ff */
[----:B------:R0:W-:Y:S01]  /*0ef0*/  STL [R1+0xcc], R2 ;  /* 0x0000cc0201007387 */ /* 0x0001e20000100800 */
[----:B------:R-:W-:Y:S02]  /*0f00*/  SHF.R.S32.HI R9, RZ, 0x1f, R9 ;  /* 0x0000001fff097819 */ /* 0x000fe40000011409 */
[----:B------:R-:W-:Y:S01]  /*0f10*/  LOP3.LUT R10, R10, 0xfffffffc, RZ, 0xc0, !PT ;  /* 0xfffffffc0a0a7812 */ /* 0x000fe200078ec0ff */
[----:B------:R-:W2:Y:S01]  /*0f20*/  LDL.LU R11, [R1+0x28] ;  /* 0x00002800010b7983 */ /* 0x000ea20000300800 */
[----:B------:R-:W-:-:S02]  /*0f30*/  SHF.R.S32.HI R4, RZ, 0x2, R4 ;  /* 0x00000002ff047819 */ /* 0x000fc40000011404 */
[----:B------:R-:W-:Y:S01]  /*0f40*/  LEA.HI R9, R9, R6, RZ, 0x3 ;  /* 0x0000000609097211 */ /* 0x000fe200078f18ff */
[----:B------:R-:W-:Y:S02]  /*0f50*/  IMAD.IADD R20, R30, 0x1, -R10 ;  /* 0x000000011e147824 */ /* 0x000fe400078e0a0a */
[----:B------:R-:W-:Y:S02]  /*0f60*/  IMAD.SHL.U32 R4, R4, 0x40, RZ ;  /* 0x0000004004047824 */ /* 0x000fe400078e00ff */
[----:B------:R-:W-:Y:S01]  /*0f70*/  IMAD R3, R0, 0x10, R3 ;  /* 0x0000001000037824 */ /* 0x000fe200078e0203 */
[----:B------:R-:W-:Y:S01]  /*0f80*/  LOP3.LUT R9, R9, 0xfffffff8, RZ, 0xc0, !PT ;  /* 0xfffffff809097812 */ /* 0x000fe200078ec0ff */
[----:B0-----:R-:W-:Y:S01]  /*0f90*/  IMAD.HI R2, R29, 0x55555556, RZ ;  /* 0x555555561d027827 */ /* 0x001fe200078e02ff */
[----:B------:R-:W-:Y:S02]  /*0fa0*/  LEA.HI R8, R8, R24, RZ, 0x5 ;  /* 0x0000001808087211 */ /* 0x000fe400078f28ff */
[----:B------:R-:W-:Y:S01]  /*0fb0*/  LOP3.LUT R4, R4, 0x40, RZ, 0xc0, !PT ;  /* 0x0000004004047812 */ /* 0x000fe200078ec0ff */
[----:B------:R-:W-:-:S02]  /*0fc0*/  IMAD.SHL.U32 R0, R20, 0x40, RZ ;  /* 0x0000004014007824 */ /* 0x000fc400078e00ff */
[----:B------:R-:W-:Y:S01]  /*0fd0*/  IMAD.U32 R10, R18, 0x20, R5 ;  /* 0x00000020120a7824 */ /* 0x000fe200078e0005 */
[----:B------:R-:W-:Y:S01]  /*0fe0*/  LEA.HI R2, R2, R2, RZ, 0x1 ;  /* 0x0000000202027211 */ /* 0x000fe200078f08ff */
[----:B------:R-:W-:Y:S01]  /*0ff0*/  IMAD.IADD R9, R6, 0x1, -R9 ;  /* 0x0000000106097824 */ /* 0x000fe200078e0a09 */
[----:B------:R-:W-:Y:S02]  /*1000*/  LOP3.LUT R24, R0, 0xc0, RZ, 0xc0, !PT ;  /* 0x000000c000187812 */ /* 0x000fe400078ec0ff */
[----:B------:R-:W-:Y:S01]  /*1010*/  SHF.R.S32.HI R8, RZ, 0x5, R8 ;  /* 0x00000005ff087819 */ /* 0x000fe20000011408 */
[----:B------:R-:W-:Y:S01]  /*1020*/  STL [R1+0xd0], R10 ;  /* 0x0000d00a01007387 */ /* 0x000fe20000100800 */
[----:B------:R-:W-:Y:S01]  /*1030*/  LOP3.LUT R5, R4, 0x8, R5, 0xf8, !PT ;  /* 0x0000000804057812 */ /* 0x000fe200078ef805 */
[----:B------:R-:W-:Y:S01]  /*1040*/  IMAD.SHL.U32 R18, R17, 0x20, RZ ;  /* 0x0000002011127824 */ /* 0x000fe200078e00ff */
[----:B------:R-:W-:Y:S01]  /*1050*/  SHF.R.U32.HI R4, RZ, 0x3, R4 ;  /* 0x00000003ff047819 */ /* 0x000fe20000011604 */
[----:B------:R0:W-:Y:S01]  /*1060*/  STL [R1+0x88], R20 ;  /* 0x0000881401007387 */ /* 0x0001e20000100800 */
[----:B------:R-:W-:Y:S01]  /*1070*/  SHF.R.S32.HI R15, RZ, 0x5, R15 ;  /* 0x00000005ff0f7819 */ /* 0x000fe2000001140f */
[----:B------:R-:W-:Y:S01]  /*1080*/  IMAD R2, R2, -0x3, R29 ;  /* 0xfffffffd02027824 */ /* 0x000fe200078e021d */
[----:B------:R-:W-:Y:S01]  /*1090*/  LOP3.LUT R6, R24, 0x18, R13, 0xf8, !PT ;  /* 0x0000001818067812 */ /* 0x000fe200078ef80d */
[----:B------:R-:W-:Y:S01]  /*10a0*/  IMAD R9, R8, 0x10, R9 ;  /* 0x0000001008097824 */ /* 0x000fe200078e0209 */
[----:B------:R-:W-:-:S02]  /*10b0*/  LOP3.LUT R0, R24, 0x18, R12, 0xf8, !PT ;  /* 0x0000001818007812 */ /* 0x000fc400078ef80c */
[----:B0-----:R-:W-:Y:S01]  /*10c0*/  SHF.R.U32.HI R20, RZ, 0x3, R24 ;  /* 0x00000003ff147819 */ /* 0x001fe20000011618 */
[----:B------:R-:W-:Y:S01]  /*10d0*/  IMAD R15, R15, 0x1800, R18 ;  /* 0x000018000f0f7824 */ /* 0x000fe200078e0212 */
[----:B------:R-:W-:Y:S01]  /*10e0*/  LOP3.LUT R4, R5, R4, RZ, 0x3c, !PT ;  /* 0x0000000405047212 */ /* 0x000fe200078e3cff */
[----:B------:R-:W-:Y:S01]  /*10f0*/  IMAD R10, R2, 0x40, R9 ;  /* 0x00000040020a7824 */ /* 0x000fe200078e0209 */
[-C--:B------:R-:W-:Y:S02]  /*1100*/  LOP3.LUT R6, R6, R20.reuse, RZ, 0x3c, !PT ;  /* 0x0000001406067212 */ /* 0x080fe400078e3cff */
[----:B------:R-:W-:Y:S01]  /*1110*/  LOP3.LUT R5, R0, R20, RZ, 0x3c, !PT ;  /* 0x0000001400057212 */ /* 0x000fe200078e3cff */
[----:B------:R-:W-:Y:S01]  /*1120*/  STL [R1+0x54], R24 ;  /* 0x0000541801007387 */ /* 0x000fe20000100800 */
[----:B------:R-:W-:Y:S01]  /*1130*/  LOP3.LUT R7, R7, 0xfffffffc, RZ, 0xc0, !PT ;  /* 0xfffffffc07077812 */ /* 0x000fe200078ec0ff */
[----:B------:R-:W-:Y:S01]  /*1140*/  IMAD.IADD R6, R15, 0x1, R6 ;  /* 0x000000010f067824 */ /* 0x000fe200078e0206 */
[----:B------:R-:W-:Y:S01]  /*1150*/  SHF.R.S32.HI R14, RZ, 0x5, R14 ;  /* 0x00000005ff0e7819 */ /* 0x000fe2000001140e */
[----:B------:R-:W-:Y:S01]  /*1160*/  STL [R1+0x5c], R18 ;  /* 0x00005c1201007387 */ /* 0x000fe20000100800 */
[----:B------:R-:W-:-:S03]  /*1170*/  VIADD R15, R26, 0x18 ;  /* 0x000000181a0f7836 */ /* 0x000fc60000000000 */
[----:B------:R-:W-:Y:S01]  /*1180*/  STL [R1+0x58], R20 ;  /* 0x0000581401007387 */ /* 0x000fe20000100800 */
[----:B------:R-:W-:Y:S02]  /*1190*/  IMAD.IADD R3, R4, 0x1, R3 ;  /* 0x0000000104037824 */ /* 0x000fe400078e0203 */
[----:B------:R-:W-:Y:S01]  /*11a0*/  VIADD R2, R26, 0x8 ;  /* 0x000000081a027836 */ /* 0x000fe20000000000 */
[----:B------:R-:W-:Y:S01]  /*11b0*/  STL [R1+0xc4], R10 ;  /* 0x0000c40a01007387 */ /* 0x000fe20000100800 */
[----:B------:R-:W-:Y:S02]  /*11c0*/  IMAD.IADD R4, R28, 0x1, -R7 ;  /* 0x000000011c047824 */ /* 0x000fe400078e0a07 */
[----:B------:R-:W-:Y:S01]  /*11d0*/  IMAD R14, R14, 0x1800, R18 ;  /* 0x000018000e0e7824 */ /* 0x000fe200078e0212 */
[----:B------:R-:W-:-:S03]  /*11e0*/  SHF.R.S32.HI R7, RZ, 0x1f, R15 ;  /* 0x0000001fff077819 */ /* 0x000fc6000001140f */
[----:B------:R-:W-:Y:S02]  /*11f0*/  IMAD.IADD R5, R14, 0x1, R5 ;  /* 0x000000010e057824 */ /* 0x000fe400078e0205 */
[----:B------:R-:W-:Y:S01]  /*1200*/  VIADD R14, R26, 0x28 ;  /* 0x000000281a0e7836 */ /* 0x000fe20000000000 */
[----:B------:R-:W-:Y:S02]  /*1210*/  SHF.L.U64.HI R7, R15, 0x1, R7 ;  /* 0x000000010f077819 */ /* 0x000fe40000010207 */
[----:B------:R-:W-:Y:S02]  /*1220*/  SHF.L.U32 R22, R22, 0x3, RZ ;  /* 0x0000000316167819 */ /* 0x000fe400000006ff */
[----:B------:R-:W-:Y:S02]  /*1230*/  SHF.R.S32.HI R8, RZ, 0x1f, R21 ;  /* 0x0000001fff087819 */ /* 0x000fe40000011415 */
[----:B------:R-:W-:Y:S02]  /*1240*/  SHF.R.S32.HI R9, RZ, 0x1f, R14 ;  /* 0x0000001fff097819 */ /* 0x000fe4000001140e */
[----:B------:R-:W-:Y:S01]  /*1250*/  SHF.L.U64.HI R8, R21, 0x1, R8 ;  /* 0x0000000115087819 */ /* 0x000fe20000010208 */
[----:B------:R-:W-:Y:S01]  /*1260*/  IMAD.MOV.U32 R17, RZ, RZ, RZ ;  /* 0x000000ffff117224 */ /* 0x000fe200078e00ff */
[----:B------:R-:W-:-:S02]  /*1270*/  CS2R R154, SRZ ;  /* 0x00000000009a7805 */ /* 0x000fc4000001ff00 */
[----:B--2---:R-:W-:Y:S01]  /*1280*/  LOP3.LUT R0, R11, 0x1, RZ, 0xfc, !PT ;  /* 0x000000010b007812 */ /* 0x004fe200078efcff */
[----:B------:R-:W-:-:S04]  /*1290*/  VIADD R11, R16, 0xda00 ;  /* 0x0000da00100b7836 */ /* 0x000fc80000000000 */
[----:B------:R0:W-:Y:S04]  /*12a0*/  STL [R1+0x50], R0 ;  /* 0x0000500001007387 */ /* 0x0001e80000100800 */
[----:B------:R-:W-:Y:S04]  /*12b0*/  STL [R1+0x98], RZ ;  /* 0x000098ff01007387 */ /* 0x000fe80000100800 */
[----:B------:R-:W-:Y:S01]  /*12c0*/  STL [R1+0xc0], R11 ;  /* 0x0000c00b01007387 */ /* 0x000fe20000100800 */
[----:B0-----:R-:W-:-:S03]  /*12d0*/  SHF.R.S32.HI R0, RZ, 0x1f, R19 ;  /* 0x0000001fff007819 */ /* 0x001fc60000011413 */
[----:B------:R-:W-:Y:S01]  /*12e0*/  STL [R1+0x60], RZ ;  /* 0x000060ff01007387 */ /* 0x000fe20000100800 */
[----:B------:R-:W-:-:S03]  /*12f0*/  LEA.HI R0, R4, R4, RZ, 0x1 ;  /* 0x0000000404007211 */ /* 0x000fc600078f08ff */
[----:B------:R-:W-:Y:S04]  /*1300*/  STL [R1+0x6c], R15 ;  /* 0x00006c0f01007387 */ /* 0x000fe80000100800 */
[----:B------:R0:W-:Y:S01]  /*1310*/  STL [R1+0x64], R2 ;  /* 0x0000640201007387 */ /* 0x0001e20000100800 */
[----:B------:R-:W-:Y:S02]  /*1320*/  LOP3.LUT R0, R0, 0x1ffffffe, RZ, 0xc0, !PT ;  /* 0x1ffffffe00007812 */ /* 0x000fe400078ec0ff */
[----:B0-----:R-:W-:-:S04]  /*1330*/  SHF.R.S32.HI R2, RZ, 0x1f, R25 ;  /* 0x0000001fff027819 */ /* 0x001fc80000011419 */
[----:B------:R-:W-:Y:S01]  /*1340*/  SHF.L.U64.HI R25, R25, 0x1, R2 ;  /* 0x0000000119197819 */ /* 0x000fe20000010202 */
[----:B------:R-:W-:Y:S01]  /*1350*/  STL [R1+0x74], R14 ;  /* 0x0000740e01007387 */ /* 0x000fe20000100800 */
[----:B------:R-:W-:Y:S01]  /*1360*/  IMAD.IADD R0, R4, 0x1, -R0 ;  /* 0x0000000104007824 */ /* 0x000fe200078e0a00 */
[C-C-:B------:R-:W-:Y:S02]  /*1370*/  LOP3.LUT R4, R24.reuse, 0x18, R22.reuse, 0xf8, !PT ;  /* 0x0000001818047812 */ /* 0x140fe400078ef816 */
[----:B------:R-:W-:Y:S01]  /*1380*/  STL [R1+0xa4], R25 ;  /* 0x0000a41901007387 */ /* 0x000fe20000100800 */
[----:B------:R-:W-:-:S03]  /*1390*/  LOP3.LUT R2, R24, 0x8, R22, 0xf8, !PT ;  /* 0x0000000818027812 */ /* 0x000fc600078ef816 */
[----:B------:R0:W-:Y:S01]  /*13a0*/  STL [R1+0xa8], R7 ;  /* 0x0000a80701007387 */ /* 0x0001e20000100800 */
[-C--:B------:R-:W-:Y:S02]  /*13b0*/  LOP3.LUT R4, R4, R20.reuse, RZ, 0x3c, !PT ;  /* 0x0000001404047212 */ /* 0x080fe400078e3cff */
[----:B------:R-:W-:Y:S01]  /*13c0*/  LOP3.LUT R2, R2, R20, RZ, 0x3c, !PT ;  /* 0x0000001402027212 */ /* 0x000fe200078e3cff */
[----:B------:R1:W-:Y:S01]  /*13d0*/  STL [R1+0xac], R8 ;  /* 0x0000ac0801007387 */ /* 0x0003e20000100800 */
[----:B0-----:R-:W-:Y:S01]  /*13e0*/  SHF.L.U64.HI R7, R14, 0x1, R9 ;  /* 0x000000010e077819 */ /* 0x001fe20000010209 */
[----:B------:R-:W-:-:S04]  /*13f0*/  IMAD.IADD R4, R18, 0x1, R4 ;  /* 0x0000000112047824 */ /* 0x000fc800078e0204 */
[----:B------:R0:W-:Y:S01]  /*1400*/  STL [R1+0xb0], R7 ;  /* 0x0000b00701007387 */ /* 0x0001e20000100800 */
[----:B-1----:R-:W-:Y:S01]  /*1410*/  SHF.R.S32.HI R8, RZ, 0x3, R13 ;  /* 0x00000003ff087819 */ /* 0x002fe2000001140d */
[----:B------:R-:W-:Y:S01]  /*1420*/  IMAD.IADD R2, R18, 0x1, R2 ;  /* 0x0000000112027824 */ /* 0x000fe200078e0202 */
[----:B0-----:R-:W-:Y:S01]  /*1430*/  SHF.R.S32.HI R7, RZ, 0x3, R12 ;  /* 0x00000003ff077819 */ /* 0x001fe2000001140c */
[----:B------:R-:W-:-:S04]  /*1440*/  IMAD R0, R0, 0x8, R10 ;  /* 0x0000000800007824 */ /* 0x000fc800078e020a */
[----:B------:R0:W-:Y:S04]  /*1450*/  STL [R1+0x9c], R7 ;  /* 0x00009c0701007387 */ /* 0x0001e80000100800 */
[----:B------:R-:W-:Y:S04]  /*1460*/  STL [R1+0xa0], R8 ;  /* 0x0000a00801007387 */ /* 0x000fe80000100800 */
[----:B------:R1:W-:Y:S01]  /*1470*/  STL [R1+0x84], R2 ;  /* 0x0000840201007387 */ /* 0x0003e20000100800 */
[--C-:B0-----:R-:W-:Y:S02]  /*1480*/  IMAD R7, R4, 0x2, R11.reuse ;  /* 0x0000000204077824 */ /* 0x101fe400078e020b */
[----:B------:R-:W-:-:S03]  /*1490*/  IMAD R4, R5, 0x2, R11 ;  /* 0x0000000205047824 */ /* 0x000fc600078e020b */
[----:B------:R0:W-:Y:S01]  /*14a0*/  STL [R1+0xbc], R7 ;  /* 0x0000bc0701007387 */ /* 0x0001e20000100800 */
[----:B-1----:R-:W-:-:S03]  /*14b0*/  IMAD R2, R6, 0x2, R11 ;  /* 0x0000000206027824 */ /* 0x002fc600078e020b */
[----:B------:R0:W-:Y:S04]  /*14c0*/  STL [R1+0xb8], R4 ;  /* 0x0000b80401007387 */ /* 0x0001e80000100800 */
[----:B------:R0:W-:Y:S04]  /*14d0*/  STL [R1+0xb4], R2 ;  /* 0x0000b40201007387 */ /* 0x0001e80000100800 */
[----:B------:R0:W-:Y:S01]  /*14e0*/  STL [R1+0xc8], R0 ;  /* 0x0000c80001007387 */ /* 0x0001e20000100800 */
[----:B------:R-:W-:-:S07]  /*14f0*/  IMAD R18, R3, 0x2, R16 ;  /* 0x0000000203127824 */ /* 0x000fce00078e0210 */
.L_x_10460:
[----:B0---4-:R-:W0:Y:S02]  /*1500*/  LDC.64 R2, c[0x0][0xc88] ;  /* 0x00032200ff027b82 */ /* 0x011e240000000a00 */
[----:B0-----:R-:W-:-:S05]  /*1510*/  IMAD.WIDE R2, R111, 0x4, R2 ;  /* 0x000000046f027825 */ /* 0x001fca00078e0202 */
[----:B--23--:R0:W2:Y:S01]  /*1520*/  LDG.E R10, desc[UR60][R2.64] ;  /* 0x0000003c020a7981 */ /* 0x00c0a2000c1e1900 */
[----:B------:R-:W-:Y:S05]  /*1530*/  YIELD ;  /* 0x0000000000007946 */ /* 0x000fea0003800000 */
[----:B------:R-:W-:Y:S01]  /*1540*/  ULDC.64 UR4, c[0x0][0xa28] ;  /* 0x00028a0000047ab9 */ /* 0x000fe20000000a00 */
[----:B------:R-:W-:Y:S01]  /*1550*/  ULDC.64 UR8, c[0x0][0xa18] ;  /* 0x0002860000087ab9 */ /* 0x000fe20000000a00 */
[----:B------:R-:W-:Y:S01]  /*1560*/  ISETP.NE.U32.AND P1, PT, RZ, UR4, PT ;  /* 0x00000004ff007c0c */ /* 0x000fe2000bf25070 */
[----:B------:R-:W-:Y:S01]  /*1570*/  ULDC.64 UR6, c[0x0][0xa08] ;  /* 0x0002820000067ab9 */ /* 0x000fe20000000a00 */
[----:B0-----:R-:W-:Y:S01]  /*1580*/  IMAD.MOV.U32 R3, RZ, RZ, RZ ;  /* 0x000000ffff037224 */ /* 0x001fe200078e00ff */
[----:B------:R-:W-:Y:S01]  /*1590*/  ISETP.NE.U32.AND P0, PT, RZ, UR6, PT ;  /* 0x00000006ff007c0c */ /* 0x000fe2000bf05070 */
[----:B------:R-:W-:Y:S01]  /*15a0*/  IMAD.MOV.U32 R29, RZ, RZ, RZ ;  /* 0x000000ffff1d7224 */ /* 0x000fe200078e00ff */
[----:B------:R-:W-:-:S02]  /*15b0*/  ISETP.NE.AND.EX P1, PT, RZ, UR5, PT, P1 ;  /* 0x00000005ff007c0c */ /* 0x000fc4000bf25310 */
[----:B------:R-:W-:Y:S02]  /*15c0*/  ISETP.NE.AND.EX P0, PT, RZ, UR7, PT, P0 ;  /* 0x00000007ff007c0c */ /* 0x000fe4000bf05300 */
[----:B--2---:R-:W-:Y:S01]  /*15d0*/  SHF.R.S32.HI R0, RZ, 0x1f, R10 ;  /* 0x0000001fff007819 */ /* 0x004fe2000001140a */
[----:B------:R-:W-:-:S08]  /*15e0*/  IMAD.SHL.U32 R28, R10, 0x4, RZ ;  /* 0x000000040a1c7824 */ /* 0x000fd000078e00ff */
[C---:B------:R-:W-:Y:S01]  /*15f0*/  @P1 LEA R4, P2, R10.reuse, UR4, 0x2 ;  /* 0x000000040a041c11 */ /* 0x040fe2000f8410ff */
[----:B------:R0:W-:Y:S01]  /*1600*/  STL [R1+0x8c], R10 ;  /* 0x00008c0a01007387 */ /* 0x0001e20000100800 */
[C-C-:B------:R-:W-:Y:S02]  /*1610*/  SHF.L.U64.HI R30, R10.reuse, 0x2, R0.reuse ;  /* 0x000000020a1e7819 */ /* 0x140fe40000010200 */
[----:B------:R-:W-:Y:S02]  /*1620*/  @P1 LEA.HI.X R5, R10, UR5, R0, 0x2, P2 ;  /* 0x000000050a051c11 */ /* 0x000fe400090f1400 */
[----:B------:R-:W-:Y:S01]  /*1630*/  ISETP.NE.U32.AND P2, PT, RZ, UR8, PT ;  /* 0x00000008ff007c0c */ /* 0x000fe2000bf45070 */
[----:B------:R-:W-:Y:S01]  /*1640*/  ULDC UR4, c[0x0][0x288] ;  /* 0x0000a20000047ab9 */ /* 0x000fe20000000800 */
[----:B------:R-:W-:Y:S01]  /*1650*/  IADD3 R8, P3, R28, UR6, RZ ;  /* 0x000000061c087c10 */ /* 0x000fe2000ff7e0ff */
[----:B------:R0:W5:Y:S01]  /*1660*/  @P1 LDG.E R3, desc[UR60][R4.64] ;  /* 0x0000003c04031981 */ /* 0x000162000c1e1900 */
[----:B------:R-:W-:Y:S01]  /*1670*/  ISETP.NE.AND.EX P2, PT, RZ, UR9, PT, P2 ;  /* 0x00000009ff007c0c */ /* 0x000fe2000bf45320 */
[----:B------:R-:W-:Y:S01]  /*1680*/  IMAD.U32 R111, RZ, RZ, UR4 ;  /* 0x00000004ff6f7e24 */ /* 0x000fe2000f8e00ff */
[----:B------:R-:W-:Y:S01]  /*1690*/  IADD3.X R9, R30, UR7, RZ, P3, !PT ;  /* 0x000000071e097c10 */ /* 0x000fe20009ffe4ff */
[----:B------:R-:W-:-:S04]  /*16a0*/  ULDC.64 UR4, c[0x0][0x418] ;  /* 0x0001060000047ab9 */ /* 0x000fc80000000a00 */
[----:B------:R0:W5:Y:S06]  /*16b0*/  @P0 LDG.E R29, desc[UR60][R8.64] ;  /* 0x0000003c081d0981 */ /* 0x00016c000c1e1900 */
        /* <DEDUP_REMOVED lines=11> */
[----:B------:R-:W-:Y:S02]  /*1770*/  IMAD.U32 R26, RZ, RZ, UR4 ;  /* 0x00000004ff1a7e24 */ /* 0x000fe4000f8e00ff */
[----:B------:R-:W-:Y:S01]  /*1780*/  IMAD.MOV.U32 R27, RZ, RZ, R10 ;  /* 0x000000ffff1b7224 */ /* 0x000fe200078e000a */
[----:B01----:R-:W-:Y:S06]  /*1790*/  @P2 BRA `(.L_x_10326) ;  /* 0x0000000000242947 */ /* 0x003fec0003800000 */
        /* <DEDUP_REMOVED lines=9> */
.L_x_10326:
[----:B------:R-:W-:Y:S01]  /*1830*/  ULDC.64 UR4, c[0x0][0xa20] ;  /* 0x0002880000047ab9 */ /* 0x000fe20000000a00 */
[----:B------:R0:W-:Y:S01]  /*1840*/  STL [R1+0x94], R109 ;  /* 0x0000946d01007387 */ /* 0x0001e20000100800 */
[----:B------:R-:W-:-:S03]  /*1850*/  ISETP.NE.U32.AND P1, PT, RZ, UR4, PT ;  /* 0x00000004ff007c0c */ /* 0x000fc6000bf25070 */
[----:B------:R0:W-:Y:S01]  /*1860*/  STL [R1+0x90], R110 ;  /* 0x0000906e01007387 */ /* 0x0001e20000100800 */
[----:B------:R-:W-:-:S13]  /*1870*/  ISETP.NE.AND.EX P1, PT, RZ, UR5, PT, P1 ;  /* 0x00000005ff007c0c */ /* 0x000fda000bf25310 */
[----:B0-----:R-:W-:Y:S05]  /*1880*/  @!P1 BRA `(.L_x_10327) ;  /* 0x0000000000109947 */ /* 0x001fea0003800000 */
[----:B------:R-:W-:-:S04]  /*1890*/  IADD3 R4, P0, R28, UR4, RZ ;  /* 0x000000041c047c10 */ /* 0x000fc8000ff1e0ff */
[----:B------:R-:W-:-:S05]  /*18a0*/  IADD3.X R5, R30, UR5, RZ, P0, !PT ;  /* 0x000000051e057c10 */ /* 0x000fca00087fe4ff */
[----:B------:R0:W5:Y:S01]  /*18b0*/  LDG.E R26, desc[UR60][R4.64] ;  /* 0x0000003c041a7981 */ /* 0x000162000c1e1900 */
[----:B------:R-:W-:Y:S05]  /*18c0*/  BRA `(.L_x_10328) ;  /* 0x0000000000107947 */ /* 0x000fea0003800000 */
.L_x_10327:
[----:B------:R-:W-:Y:S05]  /*18d0*/  @!P0 BRA `(.L_x_10328) ;  /* 0x00000000000c8947 */ /* 0x000fea0003800000 */
[----:B------:R-:W2:Y:S04]  /*18e0*/  LDG.E R5, desc[UR60][R8.64] ;  /* 0x0000003c08057981 */ /* 0x000ea8000c1e1900 */
[----:B------:R-:W2:Y:S02]  /*18f0*/  LDG.E R26, desc[UR60][R8.64+0x4] ;  /* 0x0000043c081a7981 */ /* 0x000ea4000c1e1900 */
[----:B--2---:R-:W-:-:S07]  /*1900*/  IMAD.IADD R26, R26, 0x1, -R5 ;  /* 0x000000011a1a7824 */ /* 0x004fce00078e0a05 */
.L_x_10328:
[----:B------:R-:W-:Y:S02]  /*1910*/  ULDC.64 UR4, c[0x0][0xa10] ;  /* 0x0002840000047ab9 */ /* 0x000fe40000000a00 */
[----:B------:R-:W-:-:S04]  /*1920*/  ISETP.NE.U32.AND P0, PT, RZ, UR4, PT ;  /* 0x00000004ff007c0c */ /* 0x000fc8000bf05070 */
[----:B------:R-:W-:Y:S01]  /*1930*/  ISETP.NE.AND.EX P0, PT, RZ, UR5, PT, P0 ;  /* 0x00000005ff007c0c */ /* 0x000fe2000bf05300 */
[----:B-----5:R-:W-:Y:S01]  /*1940*/  IMAD.IADD R3, R26, 0x1, -R3 ;  /* 0x000000011a037824 */ /* 0x020fe200078e0a03 */
        /* <DEDUP_REMOVED lines=13> */
[----:B--2---:R-:W-:-:S04]  /*1a20*/  @P0 IMAD.IADD R2, R9, 0x1, -R0 ;  /* 0x0000000109020824 */ /* 0x004fc800078e0a00 */
        /* <DEDUP_REMOVED lines=8> */
[----:B------:R-:W-:-:S05]  /*1ab0*/  IMAD.WIDE.U32 R4, R4, 0x38e38e39, RZ ;  /* 0x38e38e3904047825 */ /* 0x000fca00078e00ff */
[----:B------:R-:W-:-:S05]  /*1ac0*/  SHF.R.U32.HI R83, RZ, 0x5, R5 ;  /* 0x00000005ff537819 */ /* 0x000fca0000011605 */
[----:B------:R-:W-:Y:S02]  /*1ad0*/  IMAD.MOV.U32 R24, RZ, RZ, R83 ;  /* 0x000000ffff187224 */ /* 0x000fe400078e0053 */
[----:B------:R-:W-:-:S04]  /*1ae0*/  @P0 VIADD R0, R3, 0x8f ;  /* 0x0000008f03000836 */ /* 0x000fc80000000000 */
        /* <DEDUP_REMOVED lines=26> */
.L_x_10331:
[----:B------:R-:W-:Y:S05]  /*1c90*/  BSYNC B6 ;  /* 0x0000000000067941 */ /* 0x000fea0003800000 */
.L_x_10330:
        /* <DEDUP_REMOVED lines=20> */
.L_x_10333:
[----:B------:R-:W-:Y:S05]  /*1de0*/  BSYNC B6 ;  /* 0x0000000000067941 */ /* 0x000fea0003800000 */
.L_x_10332:
[----:B------:R-:W2:Y:S01]  /*1df0*/  LDL.64 R14, [R1+0x48] ;  /* 0x00004800010e7983 */ /* 0x000ea20000100a00 */
[----:B------:R-:W-:Y:S01]  /*1e00*/  ULDC.64 UR4, c[0x0][0x9f8] ;  /* 0x00027e0000047ab9 */ /* 0x000fe20000000a00 */
[----:B------:R-:W0:Y:S01]  /*1e10*/  LDC.64 R68, c[0x0][0x408] ;  /* 0x00010200ff447b82 */ /* 0x000e220000000a00 */
[----:B------:R-:W-:Y:S01]  /*1e20*/  ISETP.NE.U32.AND P0, PT, RZ, UR4, PT ;  /* 0x00000004ff007c0c */ /* 0x000fe2000bf05070 */
[----:B------:R-:W3:Y:S01]  /*1e30*/  LDL.64 R38, [R1+0x48] ;  /* 0x0000480001267983 */ /* 0x000ee20000100a00 */
[----:B------:R-:W-:Y:S01]  /*1e40*/  IMAD.IADD R76, R29, 0x1, R26 ;  /* 0x000000011d4c7824 */ /* 0x000fe200078e021a */
[----:B------:R-:W-:Y:S01]  /*1e50*/  ULDC.64 UR6, c[0x0][0xa08] ;  /* 0x0002820000067ab9 */ /* 0x000fe20000000a00 */
[----:B------:R-:W-:Y:S01]  /*1e60*/  ISETP.NE.AND.EX P0, PT, RZ, UR5, PT, P0 ;  /* 0x00000005ff007c0c */ /* 0x000fe2000bf05300 */
[----:B------:R-:W4:Y:S02]  /*1e70*/  LDL R32, [R1+0x54] ;  /* 0x0000540001207983 */ /* 0x000f240000100800 */
[----:B------:R-:W1:Y:S02]  /*1e80*/  LDC.64 R74, c[0x0][0x3f8] ;  /* 0x0000fe00ff4a7b82 */ /* 0x000e640000000a00 */
[----:B------:R-:W4:Y:S08]  /*1e90*/  LDL.LU R37, [R1] ;  /* 0x0000000001257983 */ /* 0x000f300000300800 */
[----:B------:R-:W-:-:S04]  /*1ea0*/  @P0 IADD3 R4, P1, R28, UR4, RZ ;  /* 0x000000041c040c10 */ /* 0x000fc8000ff3e0ff */
[----:B------:R-:W-:Y:S01]  /*1eb0*/  @P0 IADD3.X R5, R30, UR5, RZ, P1, !PT ;  /* 0x000000051e050c10 */ /* 0x000fe20008ffe4ff */
[----:B------:R-:W0:Y:S01]  /*1ec0*/  S2R R20, SR_TID.X ;  /* 0x0000000000147919 */ /* 0x000e220000002100 */
[----:B------:R-:W0:Y:S01]  /*1ed0*/  LDC.64 R30, c[0x0][0x300] ;  /* 0x0000c000ff1e7b82 */ /* 0x000e220000000a00 */
[----:B------:R-:W-:Y:S01]  /*1ee0*/  SHF.R.S32.HI R11, RZ, 0x1f, R76 ;  /* 0x0000001fff0b7819 */ /* 0x000fe2000001144c */
[----:B------:R-:W-:Y:S01]  /*1ef0*/  ULDC.64 UR4, c[0x0][0x308] ;  /* 0x0000c20000047ab9 */ /* 0x000fe20000000a00 */
[----:B------:R0:W4:Y:S01]  /*1f00*/  @P0 LDG.E R27, desc[UR60][R4.64] ;  /* 0x0000003c041b0981 */ /* 0x000122000c1e1900 */
[----:B------:R-:W-:Y:S02]  /*1f10*/  ISETP.NE.U32.AND P0, PT, RZ, UR6, PT ;  /* 0x00000006ff007c0c */ /* 0x000fe4000bf05070 */
[----:B------:R-:W-:Y:S02]  /*1f20*/  SHF.R.S32.HI R8, RZ, 0x1f, R110 ;  /* 0x0000001fff087819 */ /* 0x000fe4000001146e */
[----:B------:R-:W-:Y:S01]  /*1f30*/  ISETP.NE.AND.EX P0, PT, RZ, UR7, PT, P0 ;  /* 0x00000007ff007c0c */ /* 0x000fe2000bf05300 */
[----:B0-----:R-:W-:-:S02]  /*1f40*/  IMAD R0, R11, R30, RZ ;  /* 0x0000001e0b007224 */ /* 0x001fc400078e02ff */
[----:B------:R-:W-:-:S04]  /*1f50*/  IMAD.WIDE.U32 R6, R76, R30, RZ ;  /* 0x0000001e4c067225 */ /* 0x000fc800078e00ff */
[----:B------:R-:W-:Y:S01]  /*1f60*/  IMAD R3, R76, R31, R0 ;  /* 0x0000001f4c037224 */ /* 0x000fe200078e0200 */
[----:B------:R-:W-:-:S03]  /*1f70*/  SHF.R.U32.HI R36, RZ, 0x7, R20 ;  /* 0x00000007ff247819 */ /* 0x000fc60000011614 */
[----:B------:R-:W-:Y:S01]  /*1f80*/  IMAD.IADD R7, R7, 0x1, R3 ;  /* 0x0000000107077824 */ /* 0x000fe200078e0203 */
[----:B------:R-:W-:Y:S01]  /*1f90*/  SHF.R.S32.HI R34, RZ, 0x1f, R19 ;  /* 0x0000001fff227819 */ /* 0x000fe20000011413 */
[----:B------:R-:W-:Y:S01]  /*1fa0*/  IMAD R3, R8, UR4, RZ ;  /* 0x0000000408037c24 */ /* 0x000fe2000f8e02ff */
[----:B------:R-:W-:Y:S01]  /*1fb0*/  SHF.R.S32.HI R23, RZ, 0x1f, R22 ;  /* 0x0000001fff177819 */ /* 0x000fe20000011416 */
[----:B------:R-:W-:Y:S01]  /*1fc0*/  IMAD.WIDE.U32 R4, R110, UR4, R6 ;  /* 0x000000046e047c25 */ /* 0x000fe2000f8e0006 */
[----:B-----5:R-:W-:-:S03]  /*1fd0*/  SHF.R.S32.HI R35, RZ, 0x1f, R106 ;  /* 0x0000001fff237819 */ /* 0x020fc6000001146a */
[----:B------:R-:W-:Y:S01]  /*1fe0*/  VIADD R81, R22, 0x50 ;  /* 0x0000005016517836 */ /* 0x000fe20000000000 */
[----:B--2---:R-:W0:Y:S01]  /*1ff0*/  LDC R15, c[0x0][0x3f4] ;  /* 0x0000fd00ff0f7b82 */ /* 0x004e220000000800 */
[----:B---3--:R-:W-:Y:S01]  /*2000*/  MOV R38, R14 ;  /* 0x0000000e00267202 */ /* 0x008fe20000000f00 */
[----:B------:R-:W-:Y:S01]  /*2010*/  IMAD R3, R110, UR5, R3 ;  /* 0x000000056e037c24 */ /* 0x000fe2000f8e0203 */
[----:B------:R-:W-:Y:S01]  /*2020*/  ISETP.NE.AND P6, PT, R36, 0x1, PT ;  /* 0x000000012400780c */ /* 0x000fe20003fc5270 */
[----:B------:R-:W-:Y:S01]  /*2030*/  ULDC.64 UR4, c[0x0][0x310] ;  /* 0x0000c40000047ab9 */ /* 0x000fe20000000a00 */
[----:B------:R-:W-:Y:S01]  /*2040*/  SHF.R.S32.HI R39, RZ, 0x1f, R38 ;  /* 0x0000001fff277819 */ /* 0x000fe20000011426 */
[----:B------:R-:W-:-:S04]  /*2050*/  IMAD.IADD R5, R5, 0x1, R3 ;  /* 0x0000000105057824 */ /* 0x000fc800078e0203 */
[----:B------:R2:W-:Y:S01]  /*2060*/  STL [R1+0x4c], R39 ;  /* 0x00004c2701007387 */ /* 0x0005e20000100800 */
[----:B------:R-:W-:-:S03]  /*2070*/  IMAD.WIDE.U32 R66, R19, R68, R38 ;  /* 0x0000004413427225 */ /* 0x000fc600078e0026 */
[----:B------:R-:W3:Y:S01]  /*2080*/  LDL R40, [R1+0x5c] ;  /* 0x00005c0001287983 */ /* 0x000ee20000100800 */
[----:B-1----:R-:W-:-:S03]  /*2090*/  IMAD.WIDE.U32 R72, R19, R74, R38 ;  /* 0x0000004a13487225 */ /* 0x002fc600078e0026 */
[----:B------:R-:W3:Y:S04]  /*20a0*/  LDL R38, [R1+0x88] ;  /* 0x0000880001267983 */ /* 0x000ee80000100800 */
[----:B--2---:R-:W2:Y:S01]  /*20b0*/  LDL R39, [R1+0x58] ;  /* 0x0000580001277983 */ /* 0x004ea20000100800 */
[----:B----4-:R-:W-:Y:S02]  /*20c0*/  SHF.R.S32.HI R0, RZ, 0x1f, R27 ;  /* 0x0000001fff007819 */ /* 0x010fe4000001141b */
[----:B------:R-:W-:Y:S02]  /*20d0*/  SEL R33, R27, RZ, !P0 ;  /* 0x000000ff1b217207 */ /* 0x000fe40004000000 */
[----:B------:R-:W-:-:S05]  /*20e0*/  SEL R13, R0, RZ, !P0 ;  /* 0x000000ff000d7207 */ /* 0x000fca0004000000 */
[----:B------:R-:W-:Y:S02]  /*20f0*/  IMAD R0, R13, UR4, RZ ;  /* 0x000000040d007c24 */ /* 0x000fe4000f8e02ff */
[----:B------:R-:W-:-:S04]  /*2100*/  IMAD.WIDE.U32 R26, R33, UR4, R4 ;  /* 0x00000004211a7c25 */ /* 0x000fc8000f8e0004 */
[----:B------:R-:W-:Y:S02]  /*2110*/  IMAD R3, R33, UR5, R0 ;  /* 0x0000000521037c24 */ /* 0x000fe4000f8e0200 */
[----:B------:R-:W-:Y:S01]  /*2120*/  VIADD R0, R22, 0x10 ;  /* 0x0000001016007836 */ /* 0x000fe20000000000 */
[----:B------:R-:W-:Y:S05]  /*2130*/  @!P6 WARPSYNC.ALL ;  /* 0x000000000000e948 */ /* 0x000fea0003800000 */
[----:B------:R-:W-:Y:S01]  /*2140*/  ULDC.64 UR6, c[0x0][0x330] ;  /* 0x0000cc0000067ab9 */ /* 0x000fe20000000a00 */
[----:B------:R-:W-:Y:S01]  /*2150*/  ULDC UR4, c[0x0][0x2f4] ;  /* 0x0000bd0000047ab9 */ /* 0x000fe20000000800 */
[----:B------:R-:W-:Y:S01]  /*2160*/  IMAD R6, R34, R30, RZ ;  /* 0x0000001e22067224 */ /* 0x000fe200078e02ff */
[----:B------:R-:W-:Y:S01]  /*2170*/  ISETP.GE.AND P1, PT, R0, UR4, PT ;  /* 0x0000000400007c0c */ /* 0x000fe2000bf26270 */
[----:B------:R-:W-:-:S02]  /*2180*/  IMAD R7, R8, UR6, RZ ;  /* 0x0000000608077c24 */ /* 0x000fc4000f8e02ff */
[C---:B------:R-:W-:Y:S01]  /*2190*/  IMAD R91, R19.reuse, R31, R6 ;  /* 0x0000001f135b7224 */ /* 0x040fe200078e0206 */
[----:B------:R-:W-:Y:S01]  /*21a0*/  SEL R6, RZ, 0xffffffff, P1 ;  /* 0xffffffffff067807 */ /* 0x000fe20000800000 */
[----:B------:R-:W-:Y:S01]  /*21b0*/  IMAD.WIDE.U32 R4, R19, R30, R22 ;  /* 0x0000001e13047225 */ /* 0x000fe200078e0016 */
[----:B------:R-:W-:-:S03]  /*21c0*/  ISETP.GE.AND P0, PT, R22, UR4, PT ;  /* 0x0000000416007c0c */ /* 0x000fc6000bf06270 */
[C---:B------:R-:W-:Y:S02]  /*21d0*/  IMAD R7, R110.reuse, UR7, R7 ;  /* 0x000000076e077c24 */ /* 0x040fe4000f8e0207 */
[----:B------:R-:W-:Y:S01]  /*21e0*/  IMAD.WIDE.U32 R28, R110, UR6, R22 ;  /* 0x000000066e1c7c25 */ /* 0x000fe2000f8e0016 */
[----:B------:R-:W-:Y:S01]  /*21f0*/  IADD3 R92, P2, R26, R4, RZ ;  /* 0x000000041a5c7210 */ /* 0x000fe20007f5e0ff */
[----:B------:R-:W-:Y:S02]  /*2200*/  ULDC.64 UR6, c[0x0][0x338] ;  /* 0x0000ce0000067ab9 */ /* 0x000fe40000000a00 */
[----:B------:R-:W-:Y:S01]  /*2210*/  IMAD.IADD R29, R29, 0x1, R7 ;  /* 0x000000011d1d7824 */ /* 0x000fe200078e0207 */
[----:B------:R-:W-:Y:S01]  /*2220*/  SEL R4, RZ, 0x1, P0 ;  /* 0x00000001ff047807 */ /* 0x000fe20000000000 */
[----:B------:R-:W-:Y:S02]  /*2230*/  IMAD.SHL.U32 R7, R6, 0x2, RZ ;  /* 0x0000000206077824 */ /* 0x000fe400078e00ff */
[----:B------:R-:W-:-:S03]  /*2240*/  IMAD.IADD R3, R27, 0x1, R3 ;  /* 0x000000011b037824 */ /* 0x000fc600078e0203 */
[----:B------:R-:W-:Y:S01]  /*2250*/  LOP3.LUT R7, R7, 0x2, R4, 0xe2, !PT ;  /* 0x0000000207077812 */ /* 0x000fe200078ee204 */
[C---:B------:R-:W-:Y:S01]  /*2260*/  VIADD R4, R22.reuse, 0x20 ;  /* 0x0000002016047836 */ /* 0x040fe20000000000 */
[----:B------:R-:W-:Y:S01]  /*2270*/  IADD3.X R91, R3, R5, R91, P2, !PT ;  /* 0x00000005035b7210 */ /* 0x000fe200017fe45b */
[----:B------:R-:W-:Y:S02]  /*2280*/  VIADD R5, R22, 0x30 ;  /* 0x0000003016057836 */ /* 0x000fe40000000000 */
[-C--:B------:R-:W-:Y:S01]  /*2290*/  IMAD R8, R34, R68.reuse, RZ ;  /* 0x0000004422087224 */ /* 0x080fe200078e02ff */
[----:B0-----:R-:W-:Y:S01]  /*22a0*/  ISETP.GE.AND P3, PT, R4, R15, PT ;  /* 0x0000000f0400720c */ /* 0x001fe20003f66270 */
[----:B------:R-:W-:Y:S01]  /*22b0*/  VIADD R6, R22, 0x40 ;  /* 0x0000004016067836 */ /* 0x000fe20000000000 */
[----:B------:R-:W-:Y:S02]  /*22c0*/  ISETP.GE.AND P0, PT, R4, UR4, PT ;  /* 0x0000000404007c0c */ /* 0x000fe4000bf06270 */
[----:B------:R-:W-:Y:S01]  /*22d0*/  ISETP.GE.AND P1, PT, R5, UR4, PT ;  /* 0x0000000405007c0c */ /* 0x000fe2000bf26270 */
[C---:B------:R-:W-:Y:S01]  /*22e0*/  IMAD R21, R19.reuse, R69, R8 ;  /* 0x0000004513157224 */ /* 0x040fe200078e0208 */
[----:B------:R-:W-:Y:S01]  /*22f0*/  SEL R8, RZ, 0x4, P0 ;  /* 0x00000004ff087807 */ /* 0x000fe20000000000 */
[----:B------:R-:W-:Y:S01]  /*2300*/  IMAD.WIDE.U32 R64, R19, R68, R22 ;  /* 0x0000004413407225 */ /* 0x000fe200078e0016 */
[----:B------:R-:W-:-:S02]  /*2310*/  SEL R9, RZ, 0x8, P1 ;  /* 0x00000008ff097807 */ /* 0x000fc40000800000 */
[----:B------:R-:W-:Y:S02]  /*2320*/  ISETP.GE.AND P0, PT, R6, UR4, PT ;  /* 0x0000000406007c0c */ /* 0x000fe4000bf06270 */
[----:B------:R-:W-:Y:S01]  /*2330*/  LOP3.LUT R37, R37, 0xfffffffe, RZ, 0xc0, !PT ;  /* 0xfffffffe25257812 */ /* 0x000fe200078ec0ff */
[----:B------:R-:W-:Y:S01]  /*2340*/  IMAD.IADD R65, R65, 0x1, R21 ;  /* 0x0000000141417824 */ /* 0x000fe200078e0215 */
[----:B------:R-:W-:Y:S01]  /*2350*/  LOP3.LUT R7, R9, R7, R8, 0xfe, !PT ;  /* 0x0000000709077212 */ /* 0x000fe200078efe08 */
[----:B------:R-:W-:Y:S01]  /*2360*/  IMAD.IADD R67, R21, 0x1, R67 ;  /* 0x0000000115437824 */ /* 0x000fe200078e0243 */
[----:B------:R-:W-:Y:S02]  /*2370*/  SEL R10, RZ, 0x10, P0 ;  /* 0x00000010ff0a7807 */ /* 0x000fe40000000000 */
[----:B------:R-:W-:Y:S02]  /*2380*/  ISETP.GE.AND P0, PT, R22, R15, PT ;  /* 0x0000000f1600720c */ /* 0x000fe40003f06270 */
[----:B------:R-:W-:-:S02]  /*2390*/  @P3 LOP3.LUT R37, R37, 0x1, RZ, 0xfc, !PT ;  /* 0x0000000125253812 */ /* 0x000fc400078efcff */
[----:B------:R-:W-:Y:S01]  /*23a0*/  SEL R21, R15, RZ, P3 ;  /* 0x000000ff0f157207 */ /* 0x000fe20001800000 */
[----:B------:R-:W-:Y:S01]  /*23b0*/  IMAD R13, R13, UR6, RZ ;  /* 0x000000060d0d7c24 */ /* 0x000fe2000f8e02ff */
[----:B------:R-:W-:Y:S01]  /*23c0*/  ISETP.GE.AND P1, PT, R0, R15, PT ;  /* 0x0000000f0000720c */ /* 0x000fe20003f26270 */
[----:B------:R-:W-:Y:S01]  /*23d0*/  IMAD R8, R34, R74, RZ ;  /* 0x0000004a22087224 */ /* 0x000fe200078e02ff */
[----:B------:R-:W-:Y:S02]  /*23e0*/  LOP3.LUT R10, R7, R10, RZ, 0xfc, !PT ;  /* 0x0000000a070a7212 */ /* 0x000fe400078efcff */
[----:B------:R-:W-:Y:S01]  /*23f0*/  SEL R7, R15, RZ, P0 ;  /* 0x000000ff0f077207 */ /* 0x000fe20000000000 */
[----:B------:R-:W-:Y:S01]  /*2400*/  IMAD R13, R33, UR7, R13 ;  /* 0x00000007210d7c24 */ /* 0x000fe2000f8e020d */
[----:B------:R-:W-:Y:S01]  /*2410*/  SEL R9, R15, RZ, P1 ;  /* 0x000000ff0f097207 */ /* 0x000fe20000800000 */
[----:B------:R-:W-:Y:S01]  /*2420*/  IMAD.WIDE.U32 R28, R33, UR6, R28 ;  /* 0x00000006211c7c25 */ /* 0x000fe2000f8e001c */
[----:B------:R-:W-:-:S03]  /*2430*/  LOP3.LUT R37, R37, 0xfffffffd, RZ, 0xc0, !PT ;  /* 0xfffffffd25257812 */ /* 0x000fc600078ec0ff */
[C---:B------:R-:W-:Y:S02]  /*2440*/  IMAD R33, R19.reuse, R75, R8 ;  /* 0x0000004b13217224 */ /* 0x040fe400078e0208 */
[----:B------:R-:W-:Y:S02]  /*2450*/  IMAD.IADD R8, R22, 0x1, R7 ;  /* 0x0000000116087824 */ /* 0x000fe400078e0207 */
[----:B------:R-:W-:-:S04]  /*2460*/  IMAD.WIDE.U32 R70, R19, R74, R22 ;  /* 0x0000004a13467225 */ /* 0x000fc800078e0016 */
[----:B------:R-:W-:Y:S02]  /*2470*/  IMAD.IADD R20, R4, 0x1, R21 ;  /* 0x0000000104147824 */ /* 0x000fe400078e0215 */
[----:B------:R-:W-:Y:S01]  /*2480*/  IMAD.IADD R14, R0, 0x1, R9 ;  /* 0x00000001000e7824 */ /* 0x000fe200078e0209 */
[----:B------:R-:W-:Y:S01]  /*2490*/  SHF.R.S32.HI R9, RZ, 0x1f, R8 ;  /* 0x0000001fff097819 */ /* 0x000fe20000011408 */
[----:B------:R-:W-:Y:S02]  /*24a0*/  IMAD.IADD R71, R71, 0x1, R33 ;  /* 0x0000000147477824 */ /* 0x000fe400078e0221 */
[----:B------:R-:W-:Y:S01]  /*24b0*/  IMAD.IADD R73, R33, 0x1, R73 ;  /* 0x0000000121497824 */ /* 0x000fe200078e0249 */
[----:B------:R-:W-:Y:S02]  /*24c0*/  SHF.R.S32.HI R33, RZ, 0x1f, R20 ;  /* 0x0000001fff217819 */ /* 0x000fe40000011414 */
[----:B------:R-:W-:Y:S02]  /*24d0*/  SHF.R.S32.HI R21, RZ, 0x1f, R14 ;  /* 0x0000001fff157819 */ /* 0x000fe4000001140e */
[----:B------:R-:W-:-:S02]  /*24e0*/  LEA.HI R7, R9, R8, RZ, 0x3 ;  /* 0x0000000809077211 */ /* 0x000fc400078f18ff */
[----:B------:R-:W-:Y:S02]  /*24f0*/  LEA.HI R12, R9, R8, RZ, 0x5 ;  /* 0x00000008090c7211 */ /* 0x000fe400078f28ff */
[----:B------:R-:W-:Y:S02]  /*2500*/  LEA.HI R9, R33, R20, RZ, 0x3 ;  /* 0x0000001421097211 */ /* 0x000fe400078f18ff */
[----:B------:R-:W-:Y:S02]  /*2510*/  LEA.HI R8, R21, R14, RZ, 0x3 ;  /* 0x0000000e15087211 */ /* 0x000fe400078f18ff */
[----:B------:R-:W-:Y:S02]  /*2520*/  LEA.HI R20, R33, R20, RZ, 0x5 ;  /* 0x0000001421147211 */ /* 0x000fe400078f28ff */
[----:B------:R-:W-:Y:S02]  /*2530*/  LEA.HI R21, R21, R14, RZ, 0x5 ;  /* 0x0000000e15157211 */ /* 0x000fe400078f28ff */
[----:B------:R-:W-:-:S02]  /*2540*/  IADD3 R76, P2, R19, R76, RZ ;  /* 0x0000004c134c7210 */ /* 0x000fc40007f5e0ff */
[----:B------:R-:W-:Y:S02]  /*2550*/  SHF.R.S32.HI R14, RZ, 0x5, R12 ;  /* 0x00000005ff0e7819 */ /* 0x000fe4000001140c */
[----:B------:R-:W-:Y:S02]  /*2560*/  SHF.R.S32.HI R33, RZ, 0x5, R20 ;  /* 0x00000005ff217819 */ /* 0x000fe40000011414 */
[----:B------:R-:W-:Y:S01]  /*2570*/  LOP3.LUT R12, R32, 0x18, R7, 0xf8, !PT ;  /* 0x00000018200c7812 */ /* 0x000fe200078ef807 */
[----:B------:R-:W-:Y:S01]  /*2580*/  IMAD.X R77, R34, 0x1, R11, P2 ;  /* 0x00000001224d7824 */ /* 0x000fe200010e060b */
[----:B------:R-:W-:Y:S02]  /*2590*/  SHF.R.S32.HI R21, RZ, 0x5, R21 ;  /* 0x00000005ff157819 */ /* 0x000fe40000011415 */
[----:B------:R-:W-:Y:S02]  /*25a0*/  LOP3.LUT R20, R32, 0x18, R8, 0xf8, !PT ;  /* 0x0000001820147812 */ /* 0x000fe400078ef808 */
[----:B------:R-:W-:-:S02]  /*25b0*/  ISETP.GE.AND P2, PT, R81, UR4, PT ;  /* 0x0000000451007c0c */ /* 0x000fc4000bf46270 */
[----:B------:R-:W-:Y:S02]  /*25c0*/  LOP3.LUT R32, R32, 0x18, R9, 0xf8, !PT ;  /* 0x0000001820207812 */ /* 0x000fe400078ef809 */
[----:B------:R-:W-:Y:S01]  /*25d0*/  SEL R11, RZ, 0x20, P2 ;  /* 0x00000020ff0b7807 */ /* 0x000fe20001000000 */
[----:B------:R-:W-:Y:S02]  /*25e0*/  IMAD R99, R75, 0x90, RZ ;  /* 0x000000904b637824 */ /* 0x000fe400078e02ff */
[----:B------:R-:W-:Y:S01]  /*25f0*/  IMAD.WIDE.U32 R70, R106, R74, R70 ;  /* 0x0000004a6a467225 */ /* 0x000fe200078e0046 */
[----:B------:R-:W-:-:S03]  /*2600*/  LOP3.LUT R80, R7, 0xfffffff8, RZ, 0xc0, !PT ;  /* 0xfffffff807507812 */ /* 0x000fc600078ec0ff */
[----:B------:R-:W-:Y:S01]  /*2610*/  IMAD.WIDE.U32 R72, R106, R74, R72 ;  /* 0x0000004a6a487225 */ /* 0x000fe200078e0048 */
[----:B------:R-:W-:-:S03]  /*2620*/  LOP3.LUT R79, R8, 0xfffffff8, RZ, 0xc0, !PT ;  /* 0xfffffff8084f7812 */ /* 0x000fc600078ec0ff */
[----:B------:R-:W-:Y:S01]  /*2630*/  IMAD.SHL.U32 R108, R15, 0x2, RZ ;  /* 0x000000020f6c7824 */ /* 0x000fe200078e00ff */
[----:B------:R-:W-:Y:S01]  /*2640*/  LOP3.LUT R15, R10, R11, RZ, 0xfc, !PT ;  /* 0x0000000b0a0f7212 */ /* 0x000fe200078efcff */
[----:B------:R-:W-:Y:S01]  /*2650*/  IMAD R93, R31, 0x90, RZ ;  /* 0x000000901f5d7824 */ /* 0x000fe200078e02ff */
[----:B------:R-:W-:Y:S01]  /*2660*/  LOP3.LUT R78, R9, 0xfffffff8, RZ, 0xc0, !PT ;  /* 0xfffffff8094e7812 */ /* 0x000fe200078ec0ff */
[----:B------:R-:W-:-:S04]  /*2670*/  IMAD.WIDE.U32 R64, R106, R68, R64 ;  /* 0x000000446a407225 */ /* 0x000fc800078e0040 */
[----:B------:R-:W-:Y:S01]  /*2680*/  IMAD.WIDE.U32 R66, R106, R68, R66 ;  /* 0x000000446a427225 */ /* 0x000fe200078e0042 */
[----:B------:R-:W-:-:S03]  /*2690*/  LOP3.LUT R11, R15, 0x2, RZ, 0xc0, !PT ;  /* 0x000000020f0b7812 */ /* 0x000fc600078ec0ff */
[----:B------:R-:W-:Y:S01]  /*26a0*/  IMAD.WIDE.U32 R30, R30, 0x90, RZ ;  /* 0x000000901e1e7825 */ /* 0x000fe200078e00ff */
[----:B------:R-:W-:-:S03]  /*26b0*/  SHF.R.S32.HI R102, RZ, 0x1f, R80 ;  /* 0x0000001fff667819 */ /* 0x000fc60000011450 */
[----:B------:R-:W-:Y:S01]  /*26c0*/  IMAD.IADD R88, R29, 0x1, R13 ;  /* 0x000000011d587824 */ /* 0x000fe200078e020d */
[----:B------:R-:W-:Y:S01]  /*26d0*/  LOP3.LUT R13, R15, 0x8, RZ, 0xc0, !PT ;  /* 0x000000080f0d7812 */ /* 0x000fe200078ec0ff */
[----:B------:R-:W-:Y:S01]  /*26e0*/  VIADD R113, R36, 0x8 ;  /* 0x0000000824717836 */ /* 0x000fe20000000000 */
[----:B------:R-:W-:Y:S01]  /*26f0*/  SHF.R.S32.HI R101, RZ, 0x1f, R79 ;  /* 0x0000001fff657819 */ /* 0x000fe2000001144f */
[----:B------:R-:W-:Y:S01]  /*2700*/  IMAD.IADD R93, R31, 0x1, R93 ;  /* 0x000000011f5d7824 */ /* 0x000fe200078e025d */
[----:B------:R-:W-:Y:S02]  /*2710*/  SHF.R.S32.HI R100, RZ, 0x1f, R78 ;  /* 0x0000001fff647819 */ /* 0x000fe4000001144e */
[----:B------:R-:W-:Y:S01]  /*2720*/  LOP3.LUT R10, R10, 0x1, RZ, 0xc0, !PT ;  /* 0x000000010a0a7812 */ /* 0x000fe200078ec0ff */
[----:B------:R-:W-:Y:S01]  /*2730*/  @!P6 BAR.SYNC.DEFER_BLOCKING 0x9, 0x100 ;  /* 0x024400000000eb1d */ /* 0x000fe20000010000 */
[----:B---3--:R-:W-:-:S13]  /*2740*/  LOP3.LUT P3, RZ, R38, 0x2, RZ, 0xc0, !PT ;  /* 0x0000000226ff7812 */ /* 0x008fda000786c0ff */
[----:B------:R-:W-:-:S05]  /*2750*/  @P3 LOP3.LUT R37, R37, 0x2, RZ, 0xfc, !PT ;  /* 0x0000000225253812 */ /* 0x000fca00078efcff */
[----:B------:R0:W-:Y:S01]  /*2760*/  STL [R1], R37 ;  /* 0x0000002501007387 */ /* 0x0001e20000100800 */
[-C--:B--2---:R-:W-:Y:S01]  /*2770*/  LOP3.LUT R105, R12, R39.reuse, RZ, 0x3c, !PT ;  /* 0x000000270c697212 */ /* 0x084fe200078e3cff */
[----:B------:R-:W-:Y:S01]  /*2780*/  IMAD R12, R35, R68, RZ ;  /* 0x00000044230c7224 */ /* 0x000fe200078e02ff */
[-C--:B------:R-:W-:Y:S01]  /*2790*/  LOP3.LUT R20, R20, R39.reuse, RZ, 0x3c, !PT ;  /* 0x0000002714147212 */ /* 0x080fe200078e3cff */
[--C-:B------:R-:W-:Y:S02]  /*27a0*/  IMAD R21, R21, 0x1200, R40.reuse ;  /* 0x0000120015157824 */ /* 0x100fe400078e0228 */
[----:B------:R-:W-:Y:S01]  /*27b0*/  IMAD R35, R35, R74, RZ ;  /* 0x0000004a23237224 */ /* 0x000fe200078e02ff */
[----:B------:R-:W-:Y:S01]  /*27c0*/  LOP3.LUT R32, R32, R39, RZ, 0x3c, !PT ;  /* 0x0000002720207212 */ /* 0x000fe200078e3cff */
[----:B------:R-:W-:Y:S02]  /*27d0*/  IMAD R14, R14, 0x1200, R40 ;  /* 0x000012000e0e7824 */ /* 0x000fe400078e0228 */
[----:B------:R-:W-:-:S02]  /*27e0*/  IMAD.IADD R104, R21, 0x1, R20 ;  /* 0x0000000115687824 */ /* 0x000fc400078e0214 */
[C---:B------:R-:W-:Y:S02]  /*27f0*/  IMAD R35, R106.reuse, R75, R35 ;  /* 0x0000004b6a237224 */ /* 0x040fe400078e0223 */
[----:B------:R-:W-:Y:S02]  /*2800*/  IMAD R85, R106, R69, R12 ;  /* 0x000000456a557224 */ /* 0x000fe400078e020c */
[----:B------:R-:W-:Y:S02]  /*2810*/  IMAD R21, R69, 0x90, RZ ;  /* 0x0000009045157824 */ /* 0x000fe400078e02ff */
[----:B------:R-:W-:Y:S01]  /*2820*/  IMAD.WIDE.U32 R74, R74, 0x90, RZ ;  /* 0x000000904a4a7825 */ /* 0x000fe200078e00ff */
[----:B------:R-:W-:-:S03]  /*2830*/  LOP3.LUT R12, R15, 0x4, RZ, 0xc0, !PT ;  /* 0x000000040f0c7812 */ /* 0x000fc600078ec0ff */
[----:B------:R-:W-:Y:S02]  /*2840*/  IMAD R33, R33, 0x1200, R40 ;  /* 0x0000120021217824 */ /* 0x000fe400078e0228 */
[----:B------:R-:W-:Y:S01]  /*2850*/  IMAD.WIDE.U32 R68, R68, 0x90, RZ ;  /* 0x0000009044447825 */ /* 0x000fe200078e00ff */
[----:B------:R-:W-:-:S03]  /*2860*/  IADD3 R99, R75, R99, RZ ;  /* 0x000000634b637210 */ /* 0x000fc60007ffe0ff */
[----:B------:R-:W-:Y:S01]  /*2870*/  IMAD.IADD R105, R14, 0x1, R105 ;  /* 0x000000010e697824 */ /* 0x000fe200078e0269 */
[----:B------:R-:W-:Y:S01]  /*2880*/  LOP3.LUT R14, R15, 0x10, RZ, 0xc0, !PT ;  /* 0x000000100f0e7812 */ /* 0x000fe200078ec0ff */
[----:B------:R-:W-:Y:S01]  /*2890*/  IMAD.IADD R87, R65, 0x1, R85 ;  /* 0x0000000141577824 */ /* 0x000fe200078e0255 */
[----:B------:R-:W-:Y:S01]  /*28a0*/  LOP3.LUT R15, R15, 0x20, RZ, 0xc0, !PT ;  /* 0x000000200f0f7812 */ /* 0x000fe200078ec0ff */
[----:B------:R-:W-:Y:S02]  /*28b0*/  IMAD.IADD R103, R33, 0x1, R32 ;  /* 0x0000000121677824 */ /* 0x000fe400078e0220 */
[----:B------:R-:W-:Y:S02]  /*28c0*/  IMAD.IADD R98, R69, 0x1, R21 ;  /* 0x0000000145627824 */ /* 0x000fe400078e0215 */
[----:B------:R-:W-:Y:S02]  /*28d0*/  IMAD.IADD R85, R85, 0x1, R67 ;  /* 0x0000000155557824 */ /* 0x000fe400078e0243 */
[----:B------:R-:W-:-:S02]  /*28e0*/  IMAD.IADD R86, R71, 0x1, R35 ;  /* 0x0000000147567824 */ /* 0x000fc400078e0223 */
[----:B0-----:R-:W-:-:S07]  /*28f0*/  IMAD.IADD R84, R35, 0x1, R73 ;  /* 0x0000000123547824 */ /* 0x001fce00078e0249 */
.L_x_10389:
[----:B------:R-:W2:Y:S01]  /*2900*/  LDL R20, [R1+0x88] ;  /* 0x0000880001147983 */ /* 0x000ea20000100800 */
[----:B------:R-:W0:Y:S03]  /*2910*/  LDC.64 R94, c[0x0][0x2e8] ;  /* 0x0000ba00ff5e7b82 */ /* 0x000e260000000a00 */
[----:B---3--:R-:W3:Y:S01]  /*2920*/  LDL R34, [R1+0x84] ;  /* 0x0000840001227983 */ /* 0x008ee20000100800 */
[----:B------:R-:W-:-:S04]  /*2930*/  VIADD R39, R24, 0xffffffff ;  /* 0xffffffff18277836 */ /* 0x000fc80000000000 */
[----:B-1----:R-:W1:Y:S01]  /*2940*/  LDC R107, c[0x0][0x3f4] ;  /* 0x0000fd00ff6b7b82 */ /* 0x002e620000000800 */
[----:B------:R-:W-:Y:S01]  /*2950*/  SHF.R.S32.HI R32, RZ, 0x1f, R39 ;  /* 0x0000001fff207819 */ /* 0x000fe20000011427 */
[-C--:B------:R-:W-:Y:S02]  /*2960*/  IMAD R21, R93, R39.reuse, RZ ;  /* 0x000000275d157224 */ /* 0x080fe400078e02ff */
[----:B------:R-:W-:-:S04]  /*2970*/  IMAD.WIDE.U32 R60, R30, R39, RZ ;  /* 0x000000271e3c7225 */ /* 0x000fc800078e00ff */
[----:B------:R-:W-:Y:S01]  /*2980*/  IMAD R33, R32, R30, R21 ;  /* 0x0000001e20217224 */ /* 0x000fe200078e0215 */
[----:B------:R-:W-:-:S03]  /*2990*/  IADD3 R21, P2, R92, R60, RZ ;  /* 0x0000003c5c157210 */ /* 0x000fc60007f5e0ff */
[----:B------:R-:W-:-:S04]  /*29a0*/  IMAD.IADD R96, R61, 0x1, R33 ;  /* 0x000000013d607824 */ /* 0x000fc800078e0221 */
[----:B------:R-:W-:Y:S01]  /*29b0*/  IMAD.X R24, R96, 0x1, R91, P2 ;  /* 0x0000000160187824 */ /* 0x000fe200010e065b */
[----:B0-----:R-:W-:-:S04]  /*29c0*/  LEA R36, P3, R21, R94, 0x1 ;  /* 0x0000005e15247211 */ /* 0x001fc800078608ff */
[----:B------:R-:W-:Y:S02]  /*29d0*/  LEA.HI.X R37, R21, R95, R24, 0x1, P3 ;  /* 0x0000005f15257211 */ /* 0x000fe400018f0c18 */
[----:B-1----:R-:W-:Y:S01]  /*29e0*/  ISETP.GE.AND P3, PT, R107, 0x1, PT ;  /* 0x000000016b00780c */ /* 0x002fe20003f66270 */
[----:B------:R-:W-:Y:S05]  /*29f0*/  YIELD ;  /* 0x0000000000007946 */ /* 0x000fea0003800000 */
[----:B------:R-:W-:Y:S01]  /*2a00*/  BSSY B0, `(.L_x_10334) ;  /* 0x00003df000007945 */ /* 0x000fe20003800000 */
[----:B------:R-:W-:Y:S01]  /*2a10*/  ISETP.GT.AND P2, PT, R39, R83, PT ;  /* 0x000000532700720c */ /* 0x000fe20003f44270 */
[----:B------:R-:W-:Y:S01]  /*2a20*/  IMAD.MOV.U32 R24, RZ, RZ, R39 ;  /* 0x000000ffff187224 */ /* 0x000fe200078e0027 */
[----:B--2---:R-:W-:Y:S01]  /*2a30*/  LOP3.LUT P4, RZ, R20, 0x2, RZ, 0xc0, !PT ;  /* 0x0000000214ff7812 */ /* 0x004fe2000788c0ff */
[----:B---3--:R-:W-:-:S04]  /*2a40*/  IMAD R82, R17, 0x3600, R34 ;  /* 0x0000360011527824 */ /* 0x008fc800078e0222 */
[----:B------:R-:W-:-:S08]  /*2a50*/  VIADD R20, R82, 0x10 ;  /* 0x0000001052147836 */ /* 0x000fd00000000000 */
[C---:B------:R-:W-:Y:S02]  /*2a60*/  @P4 VIADD R20, R82.reuse, 0xfffffff0 ;  /* 0xfffffff052144836 */ /* 0x040fe40000000000 */
[--C-:B------:R-:W-:Y:S02]  /*2a70*/  IMAD R82, R82, 0x2, R25.reuse ;  /* 0x0000000252527824 */ /* 0x100fe400078e0219 */
[----:B------:R-:W-:Y:S01]  /*2a80*/  IMAD R21, R20, 0x2, R25 ;  /* 0x0000000214157824 */ /* 0x000fe200078e0219 */
[----:B------:R-:W-:Y:S06]  /*2a90*/  @!P3 BRA `(.L_x_10335) ;  /* 0x0000003800d4b947 */ /* 0x000fec0003800000 */
[----:B------:R-:W-:Y:S01]  /*2aa0*/  ULDC.U8 UR4, c[0x0][0x410] ;  /* 0x0001040000047ab9 */ /* 0x000fe20000000000 */
[-C--:B------:R-:W-:Y:S01]  /*2ab0*/  IMAD R33, R99, R39.reuse, RZ ;  /* 0x0000002763217224 */ /* 0x080fe200078e02ff */
        /* <DEDUP_REMOVED lines=26> */
[----:B------:R-:W2:Y:S04]  /*2c60*/  LDL.64 R118, [R1+0x48] ;  /* 0x0000480001767983 */ /* 0x000ea80000100a00 */
[----:B------:R-:W3:Y:S04]  /*2c70*/  LDL R117, [R1+0x64] ;  /* 0x0000640001757983 */ /* 0x000ee80000100800 */
[----:B------:R-:W4:Y:S04]  /*2c80*/  LDL R116, [R1+0x68] ;  /* 0x0000680001747983 */ /* 0x000f280000100800 */
[----:B------:R-:W4:Y:S04]  /*2c90*/  LDL R114, [R1+0x6c] ;  /* 0x00006c0001727983 */ /* 0x000f280000100800 */
[----:B------:R-:W4:Y:S04]  /*2ca0*/  LDL R110, [R1+0x70] ;  /* 0x00007000016e7983 */ /* 0x000f280000100800 */
[----:B------:R-:W4:Y:S01]  /*2cb0*/  LDL R97, [R1+0x74] ;  /* 0x0000740001617983 */ /* 0x000f220000100800 */
[----:B------:R-:W-:Y:S01]  /*2cc0*/  IADD3 R58, P3, R72, R58, RZ ;  /* 0x0000003a483a7210 */ /* 0x000fe20007f7e0ff */
[----:B------:R-:W-:Y:S01]  /*2cd0*/  ULDC.64 UR4, c[0x0][0x3e8] ;  /* 0x0000fa0000047ab9 */ /* 0x000fe20000000a00 */
[----:B------:R-:W-:-:S02]  /*2ce0*/  CS2R R62, SRZ ;  /* 0x00000000003e7805 */ /* 0x000fc4000001ff00 */
[----:B------:R-:W-:Y:S01]  /*2cf0*/  CS2R R94, SRZ ;  /* 0x00000000005e7805 */ /* 0x000fe2000001ff00 */
[----:B------:R-:W-:Y:S01]  /*2d00*/  IMAD.X R35, R20, 0x1, R84, P3 ;  /* 0x0000000114237824 */ /* 0x000fe200018e0654 */
[----:B------:R-:W-:-:S05]  /*2d10*/  IADD3 R56, P3, R66, R56, RZ ;  /* 0x0000003842387210 */ /* 0x000fca0007f7e0ff */
[----:B------:R-:W-:Y:S01]  /*2d20*/  IMAD.X R33, R90, 0x1, R85, P3 ;  /* 0x000000015a217824 */ /* 0x000fe200018e0655 */
[----:B------:R-:W-:-:S04]  /*2d30*/  LEA R34, P3, R58, UR4, 0x1 ;  /* 0x000000043a227c11 */ /* 0x000fc8000f8608ff */
[----:B------:R-:W-:Y:S01]  /*2d40*/  LEA.HI.X R35, R58, UR5, R35, 0x1, P3 ;  /* 0x000000053a237c11 */ /* 0x000fe200098f0c23 */
[----:B------:R-:W-:Y:S02]  /*2d50*/  ULDC.64 UR4, c[0x0][0x400] ;  /* 0x0001000000047ab9 */ /* 0x000fe40000000a00 */
[----:B------:R-:W-:-:S04]  /*2d60*/  LEA R32, P3, R56, UR4, 0x1 ;  /* 0x0000000438207c11 */ /* 0x000fc8000f8608ff */
[----:B------:R-:W-:Y:S02]  /*2d70*/  LEA.HI.X R33, R56, UR5, R33, 0x1, P3 ;  /* 0x0000000538217c11 */ /* 0x000fe400098f0c21 */
        /* <DEDUP_REMOVED lines=10> */
[----:B--2---:R-:W-:-:S13]  /*2e20*/  ISETP.GE.AND P3, PT, R118, R107, PT ;  /* 0x0000006b7600720c */ /* 0x004fda0003f66270 */
[----:B------:R0:W5:Y:S04]  /*2e30*/  @!P3 LDG.E.64 R62, desc[UR60][R34.64] ;  /* 0x0000003c223eb981 */ /* 0x000168000c1e1b00 */
[----:B------:R0:W5:Y:S01]  /*2e40*/  @!P3 LDG.E.64 R94, desc[UR60][R32.64] ;  /* 0x0000003c205eb981 */ /* 0x000162000c1e1b00 */
[----:B---3--:R-:W-:-:S13]  /*2e50*/  ISETP.GE.AND P3, PT, R117, R107, PT ;  /* 0x0000006b7500720c */ /* 0x008fda0003f66270 */
[----:B------:R0:W5:Y:S04]  /*2e60*/  @!P3 LDG.E.64 R54, desc[UR60][R34.64+0x10] ;  /* 0x0000103c2236b981 */ /* 0x000168000c1e1b00 */
[----:B------:R0:W5:Y:S01]  /*2e70*/  @!P3 LDG.E.64 R60, desc[UR60][R32.64+0x10] ;  /* 0x0000103c203cb981 */ /* 0x000162000c1e1b00 */
[----:B----4-:R-:W-:-:S13]  /*2e80*/  ISETP.GE.AND P3, PT, R116, R107, PT ;  /* 0x0000006b7400720c */ /* 0x010fda0003f66270 */
[----:B------:R0:W5:Y:S04]  /*2e90*/  @!P3 LDG.E.64 R50, desc[UR60][R34.64+0x20] ;  /* 0x0000203c2232b981 */ /* 0x000168000c1e1b00 */
[----:B------:R0:W5:Y:S01]  /*2ea0*/  @!P3 LDG.E.64 R52, desc[UR60][R32.64+0x20] ;  /* 0x0000203c2034b981 */ /* 0x000162000c1e1b00 */
[----:B------:R-:W-:-:S13]  /*2eb0*/  ISETP.GE.AND P3, PT, R114, R107, PT ;  /* 0x0000006b7200720c */ /* 0x000fda0003f66270 */
[----:B------:R0:W5:Y:S04]  /*2ec0*/  @!P3 LDG.E.64 R46, desc[UR60][R34.64+0x30] ;  /* 0x0000303c222eb981 */ /* 0x000168000c1e1b00 */
[----:B------:R0:W5:Y:S01]  /*2ed0*/  @!P3 LDG.E.64 R48, desc[UR60][R32.64+0x30] ;  /* 0x0000303c2030b981 */ /* 0x000162000c1e1b00 */
[----:B------:R-:W-:-:S13]  /*2ee0*/  ISETP.GE.AND P3, PT, R110, R107, PT ;  /* 0x0000006b6e00720c */ /* 0x000fda0003f66270 */
[----:B------:R0:W5:Y:S04]  /*2ef0*/  @!P3 LDG.E.64 R42, desc[UR60][R34.64+0x40] ;  /* 0x0000403c222ab981 */ /* 0x000168000c1e1b00 */
[----:B------:R0:W5:Y:S01]  /*2f00*/  @!P3 LDG.E.64 R44, desc[UR60][R32.64+0x40] ;  /* 0x0000403c202cb981 */ /* 0x000162000c1e1b00 */
[----:B------:R-:W-:-:S13]  /*2f10*/  ISETP.GE.AND P3, PT, R97, R107, PT ;  /* 0x0000006b6100720c */ /* 0x000fda0003f66270 */
[----:B------:R0:W5:Y:S04]  /*2f20*/  @!P3 LDG.E.64 R38, desc[UR60][R34.64+0x50] ;  /* 0x0000503c2226b981 */ /* 0x000168000c1e1b00 */
[----:B------:R0:W5:Y:S02]  /*2f30*/  @!P3 LDG.E.64 R40, desc[UR60][R32.64+0x50] ;  /* 0x0000503c2028b981 */ /* 0x000164000c1e1b00 */
.L_x_10338:
[----:B------:R-:W-:Y:S05]  /*2f40*/  BSYNC B1 ;  /* 0x0000000000017941 */ /* 0x000fea0003800000 */
.L_x_10337:
[----:B0-----:R-:W2:Y:S01]  /*2f50*/  LDL R33, [R1+0x50] ;  /* 0x0000500001217983 */ /* 0x001ea20000100800 */
[----:B-----5:R-:W-:Y:S01]  /*2f60*/  IMAD.MOV.U32 R20, RZ, RZ, R38 ;  /* 0x000000ffff147224 */ /* 0x020fe200078e0026 */
        /* <DEDUP_REMOVED lines=28> */
[----:B------:R-:W-:Y:S02]  /*3130*/  PRMT R120, R20, 0x5410, R32 ;  /* 0x0000541014787816 */ /* 0x000fe40000000020 */
[----:B------:R-:W-:-:S04]  /*3140*/  MOV R20, R60 ;  /* 0x0000003c00147202 */ /* 0x000fc80000000f00 */
[----:B------:R-:W-:Y:S01]  /*3150*/  PRMT R121, R20, 0x7610, R121 ;  /* 0x0000761014797816 */ /* 0x000fe20000000079 */
[----:B------:R-:W-:-:S05]  /*3160*/  IMAD.MOV.U32 R20, RZ, RZ, R61 ;  /* 0x000000ffff147224 */ /* 0x000fca00078e003d */
[----:B------:R-:W-:Y:S01]  /*3170*/  PRMT R121, R121, 0x5410, R20 ;  /* 0x0000541079797816 */ /* 0x000fe20000000014 */
[----:B------:R-:W-:-:S05]  /*3180*/  IMAD.MOV.U32 R20, RZ, RZ, R94 ;  /* 0x000000ffff147224 */ /* 0x000fca00078e005e */
[----:B------:R-:W-:Y:S01]  /*3190*/  PRMT R123, R20, 0x7610, R123 ;  /* 0x00007610147b7816 */ /* 0x000fe2000000007b */
[----:B------:R-:W-:-:S05]  /*31a0*/  IMAD.MOV.U32 R20, RZ, RZ, R95 ;  /* 0x000000ffff147224 */ /* 0x000fca00078e005f */
[----:B------:R-:W-:Y:S02]  /*31b0*/  PRMT R123, R123, 0x5410, R20 ;  /* 0x000054107b7b7816 */ /* 0x000fe40000000014 */
[----:B--2---:R-:W-:-:S13]  /*31c0*/  ISETP.NE.AND P3, PT, R33, 0x3, PT ;  /* 0x000000032100780c */ /* 0x004fda0003f65270 */
[----:B------:R-:W-:Y:S05]  /*31d0*/  @!P3 BRA `(.L_x_10339) ;  /* 0x000000000004b947 */ /* 0x000fea0003800000 */
[----:B------:R-:W-:Y:S01]  /*31e0*/  BPT.TRAP 0x1 ;  /* 0x000000040000795c */ /* 0x000fe20000300000 */
.L_x_10339:
[----:B------:R-:W-:Y:S01]  /*31f0*/  IMAD R20, R17, 0x8, R16 ;  /* 0x0000000811147824 */ /* 0x000fe200078e0210 */
[----:B------:R-:W-:Y:S01]  /*3200*/  SHF.L.U32 R90, R155, 0x1f, RZ ;  /* 0x0000001f9b5a7819 */ /* 0x000fe200000006ff */
[----:B------:R-:W-:Y:S03]  /*3210*/  BSSY B1, `(.L_x_10340) ;  /* 0x0000003000017945 */ /* 0x000fe60003800000 */
[----:B------:R-:W0:Y:S02]  /*3220*/  SYNCS.PHASECHK.TRANS64.TRYWAIT P5, [R20+URZ+0x31c90], R90 ;  /* 0x031c905a140075a7 */ /* 0x000e2400080a017f */
[----:B0-----:R-:W-:Y:S05]  /*3230*/  @!P5 BRA `(.L_x_10341) ;  /* 0x000001b8005cd947 */ /* 0x001fea0003800000 */
.L_x_10629:
[----:B------:R-:W-:Y:S05]  /*3240*/  BSYNC B1 ;  /* 0x0000000000017941 */ /* 0x000fea0003800000 */
.L_x_10340:
[----:B------:R-:W-:Y:S05]  /*3250*/  @P4 BRA `(.L_x_10342) ;  /* 0x0000003400644947 */ /* 0x000fea0003800000 */
[----:B------:R-:W-:Y:S01]  /*3260*/  ISETP.NE.AND P4, PT, R10, RZ, PT ;  /* 0x000000ff0a00720c */ /* 0x000fe20003f85270 */
[----:B------:R-:W-:-:S12]  /*3270*/  BSSY B1, `(.L_x_10343) ;  /* 0x0000032000017945 */ /* 0x000fd80003800000 */
[----:B------:R-:W-:Y:S05]  /*3280*/  @!P4 BRA `(.L_x_10344) ;  /* 0x0000000000c0c947 */ /* 0x000fea0003800000 */
[----:B------:R-:W2:Y:S01]  /*3290*/  LDL.64 R56, [R1+0x48] ;  /* 0x0000480001387983 */ /* 0x000ea20000100a00 */
[----:B------:R-:W-:Y:S03]  /*32a0*/  BSSY B2, `(.L_x_10345) ;  /* 0x000002d000027945 */ /* 0x000fe60003800000 */
[----:B------:R1:W3:Y:S01]  /*32b0*/  LDS.128 R32, [R82+0x16800] ;  /* 0x0168000052207984 */ /* 0x0002e20000000c00 */
[----:B--2---:R-:W-:-:S13]  /*32c0*/  ISETP.GE.AND P4, PT, R56, R107, PT ;  /* 0x0000006b3800720c */ /* 0x004fda0003f86270 */
[----:B-1-3--:R-:W-:Y:S05]  /*32d0*/  @P4 BRA `(.L_x_10346) ;  /* 0x0000000000a44947 */ /* 0x00afea0003800000 */
[----:B------:R-:W-:Y:S01]  /*32e0*/  SHF.R.U64 R56, R62, 0x10, R63 ;  /* 0x000000103e387819 */ /* 0x000fe2000000123f */
[----:B------:R-:W-:Y:S01]  /*32f0*/  HADD2.F32 R58, -RZ, R33.H1_H1 ;  /* 0x30000021ff3a7230 */ /* 0x000fe20000004100 */
[--C-:B------:R-:W-:Y:S02]  /*3300*/  SHF.R.U64 R57, R94, 0x10, R95.reuse ;  /* 0x000000105e397819 */ /* 0x100fe4000000125f */
        /* <DEDUP_REMOVED lines=9> */
[----:B------:R-:W-:Y:S02]  /*33a0*/  IMAD.MOV.U32 R63, RZ, RZ, R34 ;  /* 0x000000ffff3f7224 */ /* 0x000fe400078e0022 */
[-C--:B------:R-:W-:Y:S01]  /*33b0*/  FFMA.FTZ R33, R56, R59.reuse, -R33 ;  /* 0x0000003b38217223 */ /* 0x080fe20000010821 */
[----:B------:R-:W-:Y:S02]  /*33c0*/  HADD2.F32 R95, -RZ, R123.H1_H1 ;  /* 0x3000007bff5f7230 */ /* 0x000fe40000004100 */
[----:B------:R-:W-:Y:S01]  /*33d0*/  FFMA.FTZ R56, R58, R59, R57 ;  /* 0x0000003b3a387223 */ /* 0x000fe20000010039 */
[----:B------:R-:W-:-:S02]  /*33e0*/  HADD2.F32 R57, -RZ, R35.H1_H1 ;  /* 0x30000023ff397230 */ /* 0x000fc40000004100 */
[----:B------:R-:W-:Y:S02]  /*33f0*/  HADD2.F32 R59, -RZ, R35.H0_H0 ;  /* 0x20000023ff3b7230 */ /* 0x000fe40000004100 */
[----:B------:R-:W-:Y:S02]  /*3400*/  HADD2.F32 R34, -RZ, R63.H1_H1 ;  /* 0x3000003fff227230 */ /* 0x000fe40000004100 */
[----:B------:R-:W-:Y:S01]  /*3410*/  FMUL.FTZ R58, R57, R94 ;  /* 0x0000005e393a7220 */ /* 0x000fe20000410000 */
[----:B------:R-:W-:-:S03]  /*3420*/  F2FP.F16.F32.PACK_AB R33, R56, R33 ;  /* 0x000000213821723e */ /* 0x000fc600000000ff */
[C---:B------:R-:W-:Y:S01]  /*3430*/  FFMA.FTZ R35, R59.reuse, R62, -R58 ;  /* 0x0000003e3b237223 */ /* 0x040fe2000001083a */
[----:B------:R-:W-:Y:S01]  /*3440*/  FMUL.FTZ R58, R59, R94 ;  /* 0x0000005e3b3a7220 */ /* 0x000fe20000410000 */
[----:B------:R-:W-:Y:S02]  /*3450*/  HADD2.F32 R94, -RZ, R123.H0_H0 ;  /* 0x2000007bff5e7230 */ /* 0x000fe40000004100 */
        /* <DEDUP_REMOVED lines=8> */
[----:B------:R-:W-:Y:S01]  /*34e0*/  FFMA.FTZ R57, R57, R62, R94 ;  /* 0x0000003e39397223 */ /* 0x000fe2000001005e */
[----:B------:R-:W-:Y:S02]  /*34f0*/  HADD2.F32 R94, -RZ, R63.H0_H0 ;  /* 0x2000003fff5e7230 */ /* 0x000fe40000004100 */
[-C--:B------:R-:W-:Y:S01]  /*3500*/  FMUL.FTZ R63, R34, R95.reuse ;  /* 0x0000005f223f7220 */ /* 0x080fe20000410000 */
[----:B------:R-:W-:Y:S01]  /*3510*/  HADD2.F32 R59, -RZ, R122.H0_H0 ;  /* 0x2000007aff3b7230 */ /* 0x000fe20000004100 */
[----:B------:R-:W-:Y:S01]  /*3520*/  F2FP.F16.F32.PACK_AB R32, R57, R32 ;  /* 0x000000203920723e */ /* 0x000fe200000000ff */
[----:B------:R-:W-:-:S03]  /*3530*/  FMUL.FTZ R95, R94, R95 ;  /* 0x0000005f5e5f7220 */ /* 0x000fc60000410000 */
[-C--:B------:R-:W-:Y:S01]  /*3540*/  FFMA.FTZ R62, R94, R59.reuse, -R63 ;  /* 0x0000003b5e3e7223 */ /* 0x080fe2000001083f */
[----:B------:R-:W-:-:S05]  /*3550*/  FFMA.FTZ R95, R34, R59, R95 ;  /* 0x0000003b225f7223 */ /* 0x000fca000001005f */
[----:B------:R-:W-:-:S07]  /*3560*/  F2FP.F16.F32.PACK_AB R34, R95, R62 ;  /* 0x0000003e5f22723e */ /* 0x000fce00000000ff */
.L_x_10346:
[----:B------:R-:W-:Y:S05]  /*3570*/  BSYNC B2 ;  /* 0x0000000000027941 */ /* 0x000fea0003800000 */
.L_x_10345:
[----:B------:R1:W-:Y:S02]  /*3580*/  STG.E.128 desc[UR60][R36.64], R32 ;  /* 0x0000002024007986 */ /* 0x0003e4000c101d3c */
.L_x_10344:
[----:B------:R-:W-:Y:S05]  /*3590*/  BSYNC B1 ;  /* 0x0000000000017941 */ /* 0x000fea0003800000 */
.L_x_10343:
[----:B------:R-:W-:Y:S01]  /*35a0*/  ISETP.NE.AND P4, PT, R11, RZ, PT ;  /* 0x000000ff0b00720c */ /* 0x000fe20003f85270 */
[----:B------:R-:W-:-:S12]  /*35b0*/  BSSY B1, `(.L_x_10347) ;  /* 0x0000034000017945 */ /* 0x000fd80003800000 */
[----:B------:R-:W-:Y:S05]  /*35c0*/  @!P4 BRA `(.L_x_10348) ;  /* 0x0000000000c8c947 */ /* 0x000fea0003800000 */
[----:B------:R-:W2:Y:S01]  /*35d0*/  LDL R56, [R1+0x64] ;  /* 0x0000640001387983 */ /* 0x000ea20000100800 */
[----:B------:R-:W-:Y:S03]  /*35e0*/  BSSY B2, `(.L_x_10349) ;  /* 0x000002f000027945 */ /* 0x000fe60003800000 */
[----:B-1----:R1:W3:Y:S01]  /*35f0*/  LDS.128 R32, [R21+0x16800] ;  /* 0x0168000015207984 */ /* 0x0022e20000000c00 */
[----:B--2---:R-:W-:-:S13]  /*3600*/  ISETP.GE.AND P4, PT, R56, R107, PT ;  /* 0x0000006b3800720c */ /* 0x004fda0003f86270 */
[----:B-1-3--:R-:W-:Y:S05]  /*3610*/  @P4 BRA `(.L_x_10350) ;  /* 0x0000000000ac4947 */ /* 0x00afea0003800000 */
[----:B------:R-:W-:Y:S01]  /*3620*/  SHF.R.U64 R56, R54, 0x10, R55 ;  /* 0x0000001036387819 */ /* 0x000fe20000001237 */
[----:B------:R-:W-:Y:S01]  /*3630*/  IMAD.MOV.U32 R57, RZ, RZ, R33 ;  /* 0x000000ffff397224 */ /* 0x000fe200078e0021 */
[----:B------:R-:W-:Y:S01]  /*3640*/  SHF.R.U32.HI R54, RZ, 0x10, R55 ;  /* 0x00000010ff367819 */ /* 0x000fe20000011637 */
[----:B------:R-:W-:Y:S01]  /*3650*/  HADD2.F32 R59, -RZ, R121.H0_H0 ;  /* 0x20000079ff3b7230 */ /* 0x000fe20000004100 */
[--C-:B------:R-:W-:Y:S02]  /*3660*/  SHF.R.U64 R55, R60, 0x10, R61.reuse ;  /* 0x000000103c377819 */ /* 0x100fe4000000123d */
[--C-:B------:R-:W-:Y:S01]  /*3670*/  HADD2.F32 R58, -RZ, R57.reuse.H1_H1 ;  /* 0x30000039ff3a7230 */ /* 0x100fe20000004100 */
[----:B------:R-:W-:Y:S01]  /*3680*/  SHF.R.U32.HI R60, RZ, 0x10, R61 ;  /* 0x00000010ff3c7819 */ /* 0x000fe2000001163d */
[----:B------:R-:W-:Y:S02]  /*3690*/  HADD2.F32 R62, -RZ, R57.H0_H0 ;  /* 0x20000039ff3e7230 */ /* 0x000fe40000004100 */
[----:B------:R-:W-:-:S02]  /*36a0*/  HADD2.F32 R33, -RZ, R55.H0_H0 ;  /* 0x20000037ff217230 */ /* 0x000fc40000004100 */
[----:B------:R-:W-:Y:S02]  /*36b0*/  HADD2.F32 R55, -RZ, R56.H0_H0 ;  /* 0x20000038ff377230 */ /* 0x000fe40000004100 */
[----:B------:R-:W-:Y:S02]  /*36c0*/  HADD2.F32 R60, -RZ, R60.H0_H0 ;  /* 0x2000003cff3c7230 */ /* 0x000fe40000004100 */
[-C--:B------:R-:W-:Y:S01]  /*36d0*/  FMUL.FTZ R57, R58, R33.reuse ;  /* 0x000000213a397220 */ /* 0x080fe20000410000 */
[----:B------:R-:W-:-:S03]  /*36e0*/  FMUL.FTZ R33, R62, R33 ;  /* 0x000000213e217220 */ /* 0x000fc60000410000 */
[-C--:B------:R-:W-:Y:S01]  /*36f0*/  FFMA.FTZ R56, R62, R55.reuse, -R57 ;  /* 0x000000373e387223 */ /* 0x080fe20000010839 */
[----:B------:R-:W-:Y:S01]  /*3700*/  FFMA.FTZ R33, R58, R55, R33 ;  /* 0x000000373a217223 */ /* 0x000fe20000010021 */
[----:B------:R-:W-:Y:S02]  /*3710*/  IMAD.MOV.U32 R55, RZ, RZ, R35 ;  /* 0x000000ffff377224 */ /* 0x000fe400078e0023 */
[----:B------:R-:W-:Y:S02]  /*3720*/  HADD2.F32 R58, -RZ, R54.H0_H0 ;  /* 0x20000036ff3a7230 */ /* 0x000fe40000004100 */
[----:B------:R-:W-:Y:S01]  /*3730*/  F2FP.F16.F32.PACK_AB R33, R33, R56 ;  /* 0x000000382121723e */ /* 0x000fe200000000ff */
[--C-:B------:R-:W-:Y:S02]  /*3740*/  HADD2.F32 R35, -RZ, R55.reuse.H1_H1 ;  /* 0x30000037ff237230 */ /* 0x100fe40000004100 */
[----:B------:R-:W-:-:S03]  /*3750*/  HADD2.F32 R55, -RZ, R55.H0_H0 ;  /* 0x20000037ff377230 */ /* 0x000fc60000004100 */
[-C--:B------:R-:W-:Y:S02]  /*3760*/  FMUL.FTZ R54, R35, R60.reuse ;  /* 0x0000003c23367220 */ /* 0x080fe40000410000 */
[C---:B------:R-:W-:Y:S02]  /*3770*/  FMUL.FTZ R60, R55.reuse, R60 ;  /* 0x0000003c373c7220 */ /* 0x040fe40000410000 */
[-C--:B------:R-:W-:Y:S01]  /*3780*/  FFMA.FTZ R54, R55, R58.reuse, -R54 ;  /* 0x0000003a37367223 */ /* 0x080fe20000010836 */
[----:B------:R-:W-:Y:S02]  /*3790*/  HADD2.F32 R55, -RZ, R119.H0_H0 ;  /* 0x20000077ff377230 */ /* 0x000fe40000004100 */
[----:B------:R-:W-:Y:S01]  /*37a0*/  FFMA.FTZ R35, R35, R58, R60 ;  /* 0x0000003a23237223 */ /* 0x000fe2000001003c */
[----:B------:R-:W-:-:S04]  /*37b0*/  IMAD.MOV.U32 R58, RZ, RZ, R32 ;  /* 0x000000ffff3a7224 */ /* 0x000fc800078e0020 */
[----:B------:R-:W-:Y:S01]  /*37c0*/  F2FP.F16.F32.PACK_AB R35, R35, R54 ;  /* 0x000000362323723e */ /* 0x000fe200000000ff */
[--C-:B------:R-:W-:Y:S02]  /*37d0*/  HADD2.F32 R32, -RZ, R58.reuse.H1_H1 ;  /* 0x3000003aff207230 */ /* 0x100fe40000004100 */
[----:B------:R-:W-:-:S03]  /*37e0*/  HADD2.F32 R58, -RZ, R58.H0_H0 ;  /* 0x2000003aff3a7230 */ /* 0x000fc60000004100 */
[-C--:B------:R-:W-:Y:S02]  /*37f0*/  FMUL.FTZ R57, R32, R59.reuse ;  /* 0x0000003b20397220 */ /* 0x080fe40000410000 */
[C---:B------:R-:W-:Y:S02]  /*3800*/  FMUL.FTZ R59, R58.reuse, R59 ;  /* 0x0000003b3a3b7220 */ /* 0x040fe40000410000 */
[-C--:B------:R-:W-:Y:S01]  /*3810*/  FFMA.FTZ R57, R58, R55.reuse, -R57 ;  /* 0x000000373a397223 */ /* 0x080fe20000010839 */
[--C-:B------:R-:W-:Y:S02]  /*3820*/  HADD2.F32 R58, -RZ, R34.reuse.H1_H1 ;  /* 0x30000022ff3a7230 */ /* 0x100fe40000004100 */
[----:B------:R-:W-:Y:S01]  /*3830*/  FFMA.FTZ R32, R32, R55, R59 ;  /* 0x0000003720207223 */ /* 0x000fe2000001003b */
[----:B------:R-:W-:Y:S02]  /*3840*/  HADD2.F32 R55, -RZ, R121.H1_H1 ;  /* 0x30000079ff377230 */ /* 0x000fe40000004100 */
[----:B------:R-:W-:-:S02]  /*3850*/  HADD2.F32 R34, -RZ, R34.H0_H0 ;  /* 0x20000022ff227230 */ /* 0x000fc40000004100 */
[----:B------:R-:W-:Y:S02]  /*3860*/  HADD2.F32 R59, -RZ, R119.H1_H1 ;  /* 0x30000077ff3b7230 */ /* 0x000fe40000004100 */
[----:B------:R-:W-:Y:S01]  /*3870*/  FMUL.FTZ R61, R58, R55 ;  /* 0x000000373a3d7220 */ /* 0x000fe20000410000 */
[----:B------:R-:W-:Y:S01]  /*3880*/  F2FP.F16.F32.PACK_AB R32, R32, R57 ;  /* 0x000000392020723e */ /* 0x000fe200000000ff */
[C---:B------:R-:W-:Y:S02]  /*3890*/  FMUL.FTZ R55, R34.reuse, R55 ;  /* 0x0000003722377220 */ /* 0x040fe40000410000 */
[-C--:B------:R-:W-:Y:S02]  /*38a0*/  FFMA.FTZ R61, R34, R59.reuse, -R61 ;  /* 0x0000003b223d7223 */ /* 0x080fe4000001083d */
[----:B------:R-:W-:-:S05]  /*38b0*/  FFMA.FTZ R58, R58, R59, R55 ;  /* 0x0000003b3a3a7223 */ /* 0x000fca0000010037 */
[----:B------:R-:W-:-:S07]  /*38c0*/  F2FP.F16.F32.PACK_AB R34, R58, R61 ;  /* 0x0000003d3a22723e */ /* 0x000fce00000000ff */
.L_x_10350:
[----:B------:R-:W-:Y:S05]  /*38d0*/  BSYNC B2 ;  /* 0x0000000000027941 */ /* 0x000fea0003800000 */
.L_x_10349:
[----:B------:R2:W-:Y:S02]  /*38e0*/  STG.E.128 desc[UR60][R36.64+0x20], R32 ;  /* 0x0000202024007986 */ /* 0x0005e4000c101d3c */
.L_x_10348:
[----:B------:R-:W-:Y:S05]  /*38f0*/  BSYNC B1 ;  /* 0x0000000000017941 */ /* 0x000fea0003800000 */
.L_x_10347:
[----:B------:R-:W-:Y:S01]  /*3900*/  ISETP.NE.AND P4, PT, R12, RZ, PT ;  /* 0x000000ff0c00720c */ /* 0x000fe20003f85270 */
[----:B------:R-:W-:-:S12]  /*3910*/  BSSY B1, `(.L_x_10351) ;  /* 0x0000035000017945 */ /* 0x000fd80003800000 */
[----:B------:R-:W-:Y:S05]  /*3920*/  @!P4 BRA `(.L_x_10352) ;  /* 0x0000000000ccc947 */ /* 0x000fea0003800000 */
[----:B------:R-:W3:Y:S01]  /*3930*/  LDL R54, [R1+0x68] ;  /* 0x0000680001367983 */ /* 0x000ee20000100800 */
[----:B------:R-:W-:Y:S03]  /*3940*/  BSSY B2, `(.L_x_10353) ;  /* 0x0000030000027945 */ /* 0x000fe60003800000 */
[----:B-12---:R1:W2:Y:S01]  /*3950*/  LDS.128 R32, [R82+0x18c00] ;  /* 0x018c000052207984 */ /* 0x0062a20000000c00 */
[----:B---3--:R-:W-:-:S13]  /*3960*/  ISETP.GE.AND P4, PT, R54, R107, PT ;  /* 0x0000006b3600720c */ /* 0x008fda0003f86270 */
[----:B-12---:R-:W-:Y:S05]  /*3970*/  @P4 BRA `(.L_x_10354) ;  /* 0x0000000000b04947 */ /* 0x006fea0003800000 */
[----:B------:R-:W-:Y:S01]  /*3980*/  SHF.R.U64 R54, R52, 0x10, R53 ;  /* 0x0000001034367819 */ /* 0x000fe20000001235 */
[----:B------:R-:W-:Y:S01]  /*3990*/  IMAD.MOV.U32 R52, RZ, RZ, R33 ;  /* 0x000000ffff347224 */ /* 0x000fe200078e0021 */
[----:B------:R-:W-:Y:S01]  /*39a0*/  SHF.R.U64 R50, R50, 0x10, R51 ;  /* 0x0000001032327819 */ /* 0x000fe20000001233 */
[----:B------:R-:W-:Y:S01]  /*39b0*/  HADD2.F32 R57, -RZ, R120.H1_H1 ;  /* 0x30000078ff397230 */ /* 0x000fe20000004100 */
        /* <DEDUP_REMOVED lines=8> */
[----:B------:R-:W-:Y:S02]  /*3a40*/  HADD2.F32 R55, -RZ, R120.H0_H0 ;  /* 0x20000078ff377230 */ /* 0x000fe40000004100 */
[----:B------:R-:W-:Y:S01]  /*3a50*/  FFMA.FTZ R33, R33, R50, R54 ;  /* 0x0000003221217223 */ /* 0x000fe20000010036 */
[----:B------:R-:W-:Y:S01]  /*3a60*/  IMAD.MOV.U32 R54, RZ, RZ, R35 ;  /* 0x000000ffff367224 */ /* 0x000fe200078e0023 */
[----:B------:R-:W-:Y:S01]  /*3a70*/  SHF.R.U32.HI R50, RZ, 0x10, R51 ;  /* 0x00000010ff327819 */ /* 0x000fe20000011633 */
[----:B------:R-:W-:Y:S02]  /*3a80*/  IMAD.MOV.U32 R51, RZ, RZ, R32 ;  /* 0x000000ffff337224 */ /* 0x000fe400078e0020 */
        /* <DEDUP_REMOVED lines=27> */
.L_x_10354:
[----:B------:R-:W-:Y:S05]  /*3c40*/  BSYNC B2 ;  /* 0x0000000000027941 */ /* 0x000fea0003800000 */
.L_x_10353:
[----:B------:R3:W-:Y:S02]  /*3c50*/  STG.E.128 desc[UR60][R36.64+0x40], R32 ;  /* 0x0000402024007986 */ /* 0x0007e4000c101d3c */
.L_x_10352:
[----:B------:R-:W-:Y:S05]  /*3c60*/  BSYNC B1 ;  /* 0x0000000000017941 */ /* 0x000fea0003800000 */
.L_x_10351:
[----:B------:R-:W-:Y:S01]  /*3c70*/  ISETP.NE.AND P4, PT, R13, RZ, PT ;  /* 0x000000ff0d00720c */ /* 0x000fe20003f85270 */
[----:B------:R-:W-:-:S12]  /*3c80*/  BSSY B1, `(.L_x_10355) ;  /* 0x0000034000017945 */ /* 0x000fd80003800000 */
[----:B------:R-:W-:Y:S05]  /*3c90*/  @!P4 BRA `(.L_x_10356) ;  /* 0x0000000000c8c947 */ /* 0x000fea0003800000 */
[----:B------:R-:W4:Y:S01]  /*3ca0*/  LDL R50, [R1+0x6c] ;  /* 0x00006c0001327983 */ /* 0x000f220000100800 */
[----:B------:R-:W-:Y:S03]  /*3cb0*/  BSSY B2, `(.L_x_10357) ;  /* 0x000002f000027945 */ /* 0x000fe60003800000 */
[----:B-123--:R1:W2:Y:S01]  /*3cc0*/  LDS.128 R32, [R21+0x18c00] ;  /* 0x018c000015207984 */ /* 0x00e2a20000000c00 */
[----:B----4-:R-:W-:-:S13]  /*3cd0*/  ISETP.GE.AND P4, PT, R50, R107, PT ;  /* 0x0000006b3200720c */ /* 0x010fda0003f86270 */
[----:B-12---:R-:W-:Y:S05]  /*3ce0*/  @P4 BRA `(.L_x_10358) ;  /* 0x0000000000ac4947 */ /* 0x006fea0003800000 */
[----:B------:R-:W-:Y:S01]  /*3cf0*/  SHF.R.U64 R48, R48, 0x10, R49 ;  /* 0x0000001030307819 */ /* 0x000fe20000001231 */
[----:B------:R-:W-:Y:S01]  /*3d00*/  IMAD.MOV.U32 R50, RZ, RZ, R33 ;  /* 0x000000ffff327224 */ /* 0x000fe200078e0021 */
        /* <DEDUP_REMOVED lines=11> */
[----:B------:R-:W-:Y:S01]  /*3dc0*/  SHF.R.U32.HI R48, RZ, 0x10, R49 ;  /* 0x00000010ff307819 */ /* 0x000fe20000011631 */
[----:B------:R-:W-:Y:S02]  /*3dd0*/  IMAD.MOV.U32 R46, RZ, RZ, R35 ;  /* 0x000000ffff2e7224 */ /* 0x000fe400078e0023 */
[----:B------:R-:W-:Y:S01]  /*3de0*/  HADD2.F32 R49, -RZ, R116.H1_H1 ;  /* 0x30000074ff317230 */ /* 0x000fe20000004100 */
[----:B------:R-:W-:Y:S01]  /*3df0*/  F2FP.F16.F32.PACK_AB R33, R33, R50 ;  /* 0x000000322121723e */ /* 0x000fe200000000ff */
[----:B------:R-:W-:Y:S02]  /*3e00*/  HADD2.F32 R48, -RZ, R48.H0_H0 ;  /* 0x20000030ff307230 */ /* 0x000fe40000004100 */
[--C-:B------:R-:W-:Y:S02]  /*3e10*/  HADD2.F32 R35, -RZ, R46.reuse.H1_H1 ;  /* 0x3000002eff237230 */ /* 0x100fe40000004100 */
[----:B------:R-:W-:-:S02]  /*3e20*/  HADD2.F32 R47, -RZ, R46.H0_H0 ;  /* 0x2000002eff2f7230 */ /* 0x000fc40000004100 */
[----:B------:R-:W-:Y:S02]  /*3e30*/  IMAD.MOV.U32 R46, RZ, RZ, R32 ;  /* 0x000000ffff2e7224 */ /* 0x000fe400078e0020 */
[-C--:B------:R-:W-:Y:S01]  /*3e40*/  FMUL.FTZ R32, R35, R48.reuse ;  /* 0x0000003023207220 */ /* 0x080fe20000410000 */
[----:B------:R-:W-:-:S03]  /*3e50*/  FMUL.FTZ R48, R47, R48 ;  /* 0x000000302f307220 */ /* 0x000fc60000410000 */
[-C--:B------:R-:W-:Y:S01]  /*3e60*/  FFMA.FTZ R32, R47, R52.reuse, -R32 ;  /* 0x000000342f207223 */ /* 0x080fe20000010820 */
[--C-:B------:R-:W-:Y:S02]  /*3e70*/  HADD2.F32 R47, -RZ, R46.reuse.H1_H1 ;  /* 0x3000002eff2f7230 */ /* 0x100fe40000004100 */
[----:B------:R-:W-:Y:S01]  /*3e80*/  FFMA.FTZ R35, R35, R52, R48 ;  /* 0x0000003423237223 */ /* 0x000fe20000010030 */
[--C-:B------:R-:W-:Y:S02]  /*3e90*/  HADD2.F32 R48, -RZ, R117.reuse.H0_H0 ;  /* 0x20000075ff307230 */ /* 0x100fe40000004100 */
[----:B------:R-:W-:Y:S02]  /*3ea0*/  HADD2.F32 R46, -RZ, R46.H0_H0 ;  /* 0x2000002eff2e7230 */ /* 0x000fe40000004100 */
[----:B------:R-:W-:Y:S02]  /*3eb0*/  HADD2.F32 R117, -RZ, R117.H1_H1 ;  /* 0x30000075ff757230 */ /* 0x000fe40000004100 */
[----:B------:R-:W-:Y:S01]  /*3ec0*/  FMUL.FTZ R51, R47, R48 ;  /* 0x000000302f337220 */ /* 0x000fe20000410000 */
[----:B------:R-:W-:Y:S01]  /*3ed0*/  F2FP.F16.F32.PACK_AB R35, R35, R32 ;  /* 0x000000202323723e */ /* 0x000fe200000000ff */
        /* <DEDUP_REMOVED lines=8> */
[----:B------:R-:W-:Y:S02]  /*3f60*/  F2FP.F16.F32.PACK_AB R32, R49, R46 ;  /* 0x0000002e3120723e */ /* 0x000fe400000000ff */
[-C--:B------:R-:W-:Y:S01]  /*3f70*/  FFMA.FTZ R51, R34, R47.reuse, -R51 ;  /* 0x0000002f22337223 */ /* 0x080fe20000010833 */
[----:B------:R-:W-:-:S05]  /*3f80*/  FFMA.FTZ R48, R48, R47, R117 ;  /* 0x0000002f30307223 */ /* 0x000fca0000010075 */
[----:B------:R-:W-:-:S07]  /*3f90*/  F2FP.F16.F32.PACK_AB R34, R48, R51 ;  /* 0x000000333022723e */ /* 0x000fce00000000ff */
.L_x_10358:
[----:B------:R-:W-:Y:S05]  /*3fa0*/  BSYNC B2 ;  /* 0x0000000000027941 */ /* 0x000fea0003800000 */
.L_x_10357:
[----:B------:R4:W-:Y:S02]  /*3fb0*/  STG.E.128 desc[UR60][R36.64+0x60], R32 ;  /* 0x0000602024007986 */ /* 0x0009e4000c101d3c */
.L_x_10356:
[----:B------:R-:W-:Y:S05]  /*3fc0*/  BSYNC B1 ;  /* 0x0000000000017941 */ /* 0x000fea0003800000 */
.L_x_10355:
[----:B------:R-:W-:Y:S01]  /*3fd0*/  ISETP.NE.AND P4, PT, R14, RZ, PT ;  /* 0x000000ff0e00720c */ /* 0x000fe20003f85270 */
[----:B------:R-:W-:-:S12]  /*3fe0*/  BSSY B1, `(.L_x_10359) ;  /* 0x0000031000017945 */ /* 0x000fd80003800000 */
[----:B------:R-:W-:Y:S05]  /*3ff0*/  @!P4 BRA `(.L_x_10360) ;  /* 0x0000000000bcc947 */ /* 0x000fea0003800000 */
[----:B------:R-:W5:Y:S01]  /*4000*/  LDL R46, [R1+0x70] ;  /* 0x00007000012e7983 */ /* 0x000f620000100800 */
[----:B------:R-:W-:Y:S03]  /*4010*/  BSSY B2, `(.L_x_10361) ;  /* 0x000002c000027945 */ /* 0x000fe60003800000 */
[----:B-1234-:R1:W2:Y:S01]  /*4020*/  LDS.128 R32, [R82+0x1b000] ;  /* 0x01b0000052207984 */ /* 0x01e2a20000000c00 */
[----:B-----5:R-:W-:-:S13]  /*4030*/  ISETP.GE.AND P4, PT, R46, R107, PT ;  /* 0x0000006b2e00720c */ /* 0x020fda0003f86270 */
[----:B-12---:R-:W-:Y:S05]  /*4040*/  @P4 BRA `(.L_x_10362) ;  /* 0x0000000000a04947 */ /* 0x006fea0003800000 */
[----:B------:R-:W-:Y:S02]  /*4050*/  SHF.R.U64 R42, R42, 0x10, R43 ;  /* 0x000000102a2a7819 */ /* 0x000fe4000000122b */
[--C-:B------:R-:W-:Y:S01]  /*4060*/  SHF.R.U64 R46, R44, 0x10, R45.reuse ;  /* 0x000000102c2e7819 */ /* 0x100fe2000000122d */
[--C-:B------:R-:W-:Y:S01]  /*4070*/  HADD2.F32 R44, -RZ, R35.reuse.H1_H1 ;  /* 0x30000023ff2c7230 */ /* 0x100fe20000004100 */
[----:B------:R-:W-:Y:S01]  /*4080*/  SHF.R.U32.HI R47, RZ, 0x10, R45 ;  /* 0x00000010ff2f7819 */ /* 0x000fe2000001162d */
[----:B------:R-:W-:Y:S01]  /*4090*/  HADD2.F32 R35, -RZ, R35.H0_H0 ;  /* 0x20000023ff237230 */ /* 0x000fe20000004100 */
[----:B------:R-:W-:Y:S01]  /*40a0*/  SHF.R.U32.HI R48, RZ, 0x10, R43 ;  /* 0x00000010ff307819 */ /* 0x000fe2000001162b */
[----:B------:R-:W-:Y:S02]  /*40b0*/  HADD2.F32 R43, -RZ, R42.H0_H0 ;  /* 0x2000002aff2b7230 */ /* 0x000fe40000004100 */
[----:B------:R-:W-:Y:S02]  /*40c0*/  HADD2.F32 R42, -RZ, R33.H1_H1 ;  /* 0x30000021ff2a7230 */ /* 0x000fe40000004100 */
[----:B------:R-:W-:-:S02]  /*40d0*/  HADD2.F32 R46, -RZ, R46.H0_H0 ;  /* 0x2000002eff2e7230 */ /* 0x000fc40000004100 */
[----:B------:R-:W-:Y:S02]  /*40e0*/  HADD2.F32 R33, -RZ, R33.H0_H0 ;  /* 0x20000021ff217230 */ /* 0x000fe40000004100 */
[----:B------:R-:W-:Y:S02]  /*40f0*/  HADD2.F32 R47, -RZ, R47.H0_H0 ;  /* 0x2000002fff2f7230 */ /* 0x000fe40000004100 */
[----:B------:R-:W-:Y:S02]  /*4100*/  HADD2.F32 R45, -RZ, R48.H0_H0 ;  /* 0x20000030ff2d7230 */ /* 0x000fe40000004100 */
[-C--:B------:R-:W-:Y:S01]  /*4110*/  FMUL.FTZ R48, R42, R46.reuse ;  /* 0x0000002e2a307220 */ /* 0x080fe20000410000 */
[----:B------:R-:W-:Y:S01]  /*4120*/  FMUL.FTZ R49, R33, R46 ;  /* 0x0000002e21317220 */ /* 0x000fe20000410000 */
[-C--:B------:R-:W-:Y:S01]  /*4130*/  FMUL.FTZ R46, R44, R47.reuse ;  /* 0x0000002f2c2e7220 */ /* 0x080fe20000410000 */
[----:B------:R-:W-:Y:S01]  /*4140*/  FMUL.FTZ R47, R35, R47 ;  /* 0x0000002f232f7220 */ /* 0x000fe20000410000 */
[-C--:B------:R-:W-:Y:S01]  /*4150*/  FFMA.FTZ R33, R33, R43.reuse, -R48 ;  /* 0x0000002b21217223 */ /* 0x080fe20000010830 */
[----:B------:R-:W-:Y:S01]  /*4160*/  FFMA.FTZ R42, R42, R43, R49 ;  /* 0x0000002b2a2a7223 */ /* 0x000fe20000010031 */
[----:B------:R-:W-:-:S02]  /*4170*/  HADD2.F32 R43, -RZ, R32.H1_H1 ;  /* 0x30000020ff2b7230 */ /* 0x000fc40000004100 */
[-C--:B------:R-:W-:Y:S01]  /*4180*/  FFMA.FTZ R44, R44, R45.reuse, R47 ;  /* 0x0000002d2c2c7223 */ /* 0x080fe2000001002f */
[----:B------:R-:W-:Y:S01]  /*4190*/  FFMA.FTZ R35, R35, R45, -R46 ;  /* 0x0000002d23237223 */ /* 0x000fe2000001082e */
[----:B------:R-:W-:Y:S01]  /*41a0*/  HADD2.F32 R47, -RZ, R114.H0_H0 ;  /* 0x20000072ff2f7230 */ /* 0x000fe20000004100 */
        /* <DEDUP_REMOVED lines=18> */
.L_x_10362:
[----:B------:R-:W-:Y:S05]  /*42d0*/  BSYNC B2 ;  /* 0x0000000000027941 */ /* 0x000fea0003800000 */
.L_x_10361:
[----:B------:R1:W-:Y:S02]  /*42e0*/  STG.E.128 desc[UR60][R36.64+0x80], R32 ;  /* 0x0000802024007986 */ /* 0x0003e4000c101d3c */
.L_x_10360:
[----:B------:R-:W-:Y:S05]  /*42f0*/  BSYNC B1 ;  /* 0x0000000000017941 */ /* 0x000fea0003800000 */
.L_x_10359:
[----:B------:R-:W-:-:S13]  /*4300*/  ISETP.NE.AND P4, PT, R15, RZ, PT ;  /* 0x000000ff0f00720c */ /* 0x000fda0003f85270 */
[----:B------:R-:W-:Y:S05]  /*4310*/  @!P4 BRA `(.L_x_10342) ;  /* 0x000000240034c947 */ /* 0x000fea0003800000 */
[----:B------:R-:W5:Y:S01]  /*4320*/  LDL R42, [R1+0x74] ;  /* 0x00007400012a7983 */ /* 0x000f620000100800 */
[----:B------:R-:W-:Y:S03]  /*4330*/  BSSY B1, `(.L_x_10363) ;  /* 0x000002d000017945 */ /* 0x000fe60003800000 */
[----:B-1234-:R1:W2:Y:S01]  /*4340*/  LDS.128 R32, [R21+0x1b000] ;  /* 0x01b0000015207984 */ /* 0x01e2a20000000c00 */
[----:B-----5:R-:W-:-:S13]  /*4350*/  ISETP.GE.AND P4, PT, R42, R107, PT ;  /* 0x0000006b2a00720c */ /* 0x020fda0003f86270 */
[----:B-12---:R-:W-:Y:S05]  /*4360*/  @P4 BRA `(.L_x_10364) ;  /* 0x0000000000a44947 */ /* 0x006fea0003800000 */
[--C-:B------:R-:W-:Y:S01]  /*4370*/  SHF.R.U64 R43, R38, 0x10, R39.reuse ;  /* 0x00000010262b7819 */ /* 0x100fe20000001227 */
[----:B------:R-:W-:Y:S01]  /*4380*/  IMAD.MOV.U32 R38, RZ, RZ, R34 ;  /* 0x000000ffff267224 */ /* 0x000fe200078e0022 */
        /* <DEDUP_REMOVED lines=39> */
.L_x_10364:
[----:B------:R-:W-:Y:S05]  /*4600*/  BSYNC B1 ;  /* 0x0000000000017941 */ /* 0x000fea0003800000 */
.L_x_10363:
[----:B------:R1:W-:Y:S01]  /*4610*/  STG.E.128 desc[UR60][R36.64+0xa0], R32 ;  /* 0x0000a02024007986 */ /* 0x0003e2000c101d3c */
[----:B------:R-:W-:Y:S05]  /*4620*/  BRA `(.L_x_10342) ;  /* 0x0000002000707947 */ /* 0x000fea0003800000 */
.L_x_10336:
        /* <DEDUP_REMOVED lines=21> */
[----:B------:R-:W-:Y:S02]  /*4780*/  IADD3 R57, P3, R64, R56, RZ ;  /* 0x0000003840397210 */ /* 0x000fe40007f7e0ff */
[----:B------:R-:W-:-:S03]  /*4790*/  CS2R R52, SRZ ;  /* 0x0000000000347805 */ /* 0x000fc6000001ff00 */
[----:B------:R-:W-:Y:S01]  /*47a0*/  IMAD.X R90, R90, 0x1, R87, P3 ;  /* 0x000000015a5a7824 */ /* 0x000fe200018e0657 */
        /* <DEDUP_REMOVED lines=10> */
[----:B------:R-:W5:Y:S04]  /*4850*/  @!P3 LDG.E.128 R40, desc[UR60][R44.64] ;  /* 0x0000003c2c28b981 */ /* 0x000f68000c1e1d00 */
[----:B------:R-:W5:Y:S01]  /*4860*/  @!P3 LDG.E.128 R52, desc[UR60][R56.64] ;  /* 0x0000003c3834b981 */ /* 0x000f62000c1e1d00 */
[----:B------:R-:W-:Y:S02]  /*4870*/  ISETP.GE.AND P3, PT, R0, R107, PT ;  /* 0x0000006b0000720c */ /* 0x000fe40003f66270 */
[----:B------:R-:W-:Y:S02]  /*4880*/  CS2R R34, SRZ ;  /* 0x0000000000227805 */ /* 0x000fe4000001ff00 */
[----:B------:R-:W-:-:S09]  /*4890*/  CS2R R32, SRZ ;  /* 0x0000000000207805 */ /* 0x000fd2000001ff00 */
[----:B------:R-:W5:Y:S04]  /*48a0*/  @!P3 LDG.E.128 R36, desc[UR60][R44.64+0x20] ;  /* 0x0000203c2c24b981 */ /* 0x000f68000c1e1d00 */
[----:B------:R-:W5:Y:S01]  /*48b0*/  @!P3 LDG.E.128 R48, desc[UR60][R56.64+0x20] ;  /* 0x0000203c3830b981 */ /* 0x000f62000c1e1d00 */
[----:B------:R-:W-:Y:S02]  /*48c0*/  ISETP.GE.AND P3, PT, R4, R107, PT ;  /* 0x0000006b0400720c */ /* 0x000fe40003f66270 */
[----:B------:R-:W-:-:S11]  /*48d0*/  CS2R R46, SRZ ;  /* 0x00000000002e7805 */ /* 0x000fd6000001ff00 */
[----:B------:R0:W5:Y:S02]  /*48e0*/  @!P3 LDG.E.128 R32, desc[UR60][R44.64+0x40] ;  /* 0x0000403c2c20b981 */ /* 0x000164000c1e1d00 */
[----:B0-----:R-:W-:-:S06]  /*48f0*/  CS2R R44, SRZ ;  /* 0x00000000002c7805 */ /* 0x001fcc000001ff00 */
[----:B------:R0:W5:Y:S02]  /*4900*/  @!P3 LDG.E.128 R44, desc[UR60][R56.64+0x40] ;  /* 0x0000403c382cb981 */ /* 0x000164000c1e1d00 */
.L_x_10366:
[----:B------:R-:W-:Y:S05]  /*4910*/  BSYNC B1 ;  /* 0x0000000000017941 */ /* 0x000fea0003800000 */
.L_x_10365:
        /* <DEDUP_REMOVED lines=12> */
[----:B------:R-:W-:-:S03]  /*49e0*/  IMAD.MOV.U32 R56, RZ, RZ, R36 ;  /* 0x000000ffff387224 */ /* 0x000fc600078e0024 */
[----:B------:R-:W-:Y:S01]  /*49f0*/  PRMT R130, R20, 0x7610, R130 ;  /* 0x0000761014827816 */ /* 0x000fe20000000082 */
[----:B------:R-:W-:Y:S01]  /*4a00*/  IMAD.MOV.U32 R20, RZ, RZ, R42 ;  /* 0x000000ffff147224 */ /* 0x000fe200078e002a */
[----:B------:R-:W-:Y:S01]  /*4a10*/  PRMT R128, R56, 0x7610, R128 ;  /* 0x0000761038807816 */ /* 0x000fe20000000080 */
[----:B------:R-:W-:-:S05]  /*4a20*/  IMAD.MOV.U32 R56, RZ, RZ, R43 ;  /* 0x000000ffff387224 */ /* 0x000fca00078e002b */
        /* <DEDUP_REMOVED lines=15> */
[----:B------:R-:W-:-:S04]  /*4b20*/  PRMT R127, R56, 0x7610, R127 ;  /* 0x00007610387f7816 */ /* 0x000fc8000000007f */
        /* <DEDUP_REMOVED lines=14> */
.L_x_10367:
[----:B------:R-:W-:Y:S01]  /*4c10*/  IMAD R20, R17, 0x8, R16 ;  /* 0x0000000811147824 */ /* 0x000fe200078e0210 */
[----:B------:R-:W-:Y:S01]  /*4c20*/  SHF.L.U32 R90, R155, 0x1f, RZ ;  /* 0x0000001f9b5a7819 */ /* 0x000fe200000006ff */
[----:B------:R-:W-:Y:S03]  /*4c30*/  BSSY B1, `(.L_x_10368) ;  /* 0x0000003000017945 */ /* 0x000fe60003800000 */
[----:B------:R-:W0:Y:S02]  /*4c40*/  SYNCS.PHASECHK.TRANS64.TRYWAIT P5, [R20+URZ+0x31c90], R90 ;  /* 0x031c905a140075a7 */ /* 0x000e2400080a017f */
[----:B0-----:R-:W-:Y:S05]  /*4c50*/  @!P5 BRA `(.L_x_10369) ;  /* 0x0000019c00e8d947 */ /* 0x001fea0003800000 */
.L_x_10630:
[----:B------:R-:W-:Y:S05]  /*4c60*/  BSYNC B1 ;  /* 0x0000000000017941 */ /* 0x000fea0003800000 */
.L_x_10368:
[----:B------:R-:W-:Y:S05]  /*4c70*/  @P4 BRA `(.L_x_10342) ;  /* 0x0000001800dc4947 */ /* 0x000fea0003800000 */
[----:B------:R-:W1:Y:S01]  /*4c80*/  LDC R110, c[0x0][0x2f4] ;  /* 0x0000bd00ff6e7b82 */ /* 0x000e620000000800 */
[----:B------:R-:W-:Y:S01]  /*4c90*/  ISETP.NE.AND P4, PT, R10, RZ, PT ;  /* 0x000000ff0a00720c */ /* 0x000fe20003f85270 */
[----:B------:R-:W-:Y:S01]  /*4ca0*/  ULDC.64 UR4, c[0x0][0x300] ;  /* 0x0000c00000047ab9 */ /* 0x000fe20000000a00 */
[----:B------:R-:W-:Y:S01]  /*4cb0*/  SHF.R.S32.HI R56, RZ, 0x1f, R19 ;  /* 0x0000001fff387819 */ /* 0x000fe20000011413 */
[----:B------:R-:W-:Y:S01]  /*4cc0*/  IMAD.MOV.U32 R97, RZ, RZ, R96 ;  /* 0x000000ffff617224 */ /* 0x000fe200078e0060 */
[----:B------:R-:W-:Y:S01]  /*4cd0*/  BSSY B1, `(.L_x_10370) ;  /* 0x0000088000017945 */ /* 0x000fe20003800000 */
[----:B------:R-:W-:Y:S02]  /*4ce0*/  IMAD.MOV.U32 R96, RZ, RZ, R60 ;  /* 0x000000ffff607224 */ /* 0x000fe400078e003c */
[----:B------:R-:W-:Y:S02]  /*4cf0*/  IMAD R56, R56, UR4, RZ ;  /* 0x0000000438387c24 */ /* 0x000fe4000f8e02ff */
[----:B------:R-:W-:-:S04]  /*4d00*/  IMAD.WIDE.U32 R96, R19, UR4, R96 ;  /* 0x0000000413607c25 */ /* 0x000fc8000f8e0060 */
[----:B------:R-:W-:-:S04]  /*4d10*/  IMAD R56, R19, UR5, R56 ;  /* 0x0000000513387c24 */ /* 0x000fc8000f8e0238 */
[----:B------:R-:W-:Y:S02]  /*4d20*/  IMAD.IADD R114, R56, 0x1, R97 ;  /* 0x0000000138727824 */ /* 0x000fe400078e0261 */
[----:B-1----:R-:W-:Y:S01]  /*4d30*/  IMAD.IADD R116, R110, 0x1, -R108 ;  /* 0x000000016e747824 */ /* 0x002fe200078e0a6c */
[----:B------:R-:W-:Y:S06]  /*4d40*/  @!P4 BRA `(.L_x_10371) ;  /* 0x000000080000c947 */ /* 0x000fec0003800000 */
[----:B------:R-:W2:Y:S04]  /*4d50*/  LDL R62, [R1+0x54] ;  /* 0x00005400013e7983 */ /* 0x000ea80000100800 */
[----:B------:R-:W3:Y:S04]  /*4d60*/  LDL R58, [R1+0x58] ;  /* 0x00005800013a7983 */ /* 0x000ee80000100800 */
[----:B------:R-:W4:Y:S01]  /*4d70*/  LDL R59, [R1+0x5c] ;  /* 0x00005c00013b7983 */ /* 0x000f220000100800 */
[----:B------:R-:W-:-:S04]  /*4d80*/  SEL R56, R108, R116, !P0 ;  /* 0x000000746c387207 */ /* 0x000fc80004000000 */
[----:B------:R-:W-:-:S04]  /*4d90*/  SHF.R.S32.HI R57, RZ, 0x1f, R56 ;  /* 0x0000001fff397819 */ /* 0x000fc80000011438 */
[----:B------:R-:W-:-:S04]  /*4da0*/  LEA.HI R57, R57, R56, RZ, 0x4 ;  /* 0x0000003839397211 */ /* 0x000fc800078f20ff */
[----:B------:R-:W-:-:S04]  /*4db0*/  SHF.R.S32.HI R57, RZ, 0x4, R57 ;  /* 0x00000004ff397819 */ /* 0x000fc80000011439 */
[----:B------:R-:W-:-:S04]  /*4dc0*/  LEA.HI.SX32 R117, R7, R57, 0x1d ;  /* 0x0000003907757211 */ /* 0x000fc800078feaff */
[----:B------:R-:W-:-:S04]  /*4dd0*/  SHF.R.S32.HI R57, RZ, 0x1f, R117 ;  /* 0x0000001fff397819 */ /* 0x000fc80000011475 */
[----:B------:R-:W-:Y:S01]  /*4de0*/  LEA.HI R57, R57, R117, RZ, 0x2 ;  /* 0x0000007539397211 */ /* 0x000fe200078f10ff */
[----:B------:R-:W-:-:S03]  /*4df0*/  IMAD.SHL.U32 R117, R117, 0x8, RZ ;  /* 0x0000000875757824 */ /* 0x000fc600078e00ff */
[----:B------:R-:W-:Y:S02]  /*4e00*/  SHF.R.S32.HI R57, RZ, 0x2, R57 ;  /* 0x00000002ff397819 */ /* 0x000fe40000011439 */
[----:B------:R-:W-:Y:S01]  /*4e10*/  ISETP.GE.AND P4, PT, R22, R107, PT ;  /* 0x0000006b1600720c */ /* 0x000fe20003f86270 */
[----:B------:R-:W-:Y:S01]  /*4e20*/  BSSY B2, `(.L_x_10372) ;  /* 0x0000066000027945 */ /* 0x000fe20003800000 */
[----:B--2---:R-:W-:-:S04]  /*4e30*/  LOP3.LUT R56, R62, 0x18, R117, 0xf8, !PT ;  /* 0x000000183e387812 */ /* 0x004fc800078ef875 */
[----:B---3--:R-:W-:Y:S01]  /*4e40*/  LOP3.LUT R56, R56, R58, RZ, 0x3c, !PT ;  /* 0x0000003a38387212 */ /* 0x008fe200078e3cff */
[----:B----4-:R-:W-:-:S04]  /*4e50*/  IMAD R57, R57, 0x1200, R59 ;  /* 0x0000120039397824 */ /* 0x010fc800078e023b */
[----:B------:R-:W-:-:S04]  /*4e60*/  IMAD.IADD R56, R57, 0x1, R56 ;  /* 0x0000000139387824 */ /* 0x000fc800078e0238 */
[C---:B------:R-:W-:Y:S02]  /*4e70*/  IMAD R60, R17.reuse, 0x3600, R56 ;  /* 0x00003600113c7824 */ /* 0x040fe400078e0238 */
[----:B------:R-:W-:Y:S02]  /*4e80*/  IMAD R56, R17, 0x3600, R105 ;  /* 0x0000360011387824 */ /* 0x000fe400078e0269 */
[--C-:B------:R-:W-:Y:S02]  /*4e90*/  IMAD R60, R60, 0x2, R16.reuse ;  /* 0x000000023c3c7824 */ /* 0x100fe400078e0210 */
[----:B------:R-:W-:-:S04]  /*4ea0*/  IMAD R56, R56, 0x2, R16 ;  /* 0x0000000238387824 */ /* 0x000fc800078e0210 */
[----:B------:R-:W1:Y:S04]  /*4eb0*/  LDS.128 R60, [R60+0x16a00] ;  /* 0x016a00003c3c7984 */ /* 0x000e680000000c00 */
[----:B------:R-:W2:Y:S01]  /*4ec0*/  LDS.128 R56, [R56+0x16a00] ;  /* 0x016a000038387984 */ /* 0x000ea20000000c00 */
[----:B------:R-:W-:Y:S05]  /*4ed0*/  @P4 BRA `(.L_x_10373) ;  /* 0x0000000400684947 */ /* 0x000fea0003800000 */
[----:B-1----:R-:W-:Y:S01]  /*4ee0*/  IMAD.MOV.U32 R120, RZ, RZ, R61 ;  /* 0x000000ffff787224 */ /* 0x002fe200078e003d */
        /* <DEDUP_REMOVED lines=8> */
[CC--:B------:R-:W-:Y:S01]  /*4f70*/  FMUL.FTZ R61, R57.reuse, R118.reuse ;  /* 0x00000076393d7220 */ /* 0x0c0fe20000410000 */
        /* <DEDUP_REMOVED lines=12> */
[----:B------:R-:W-:Y:S02]  /*5040*/  HADD2.F32 R118, -RZ, R118.H0_H0 ;  /* 0x20000076ff767230 */ /* 0x000fe40000004100 */
[C---:B------:R-:W-:Y:S01]  /*5050*/  FMUL.FTZ R121, R53.reuse, R121 ;  /* 0x0000007935797220 */ /* 0x040fe20000410000 */
[----:B------:R-:W-:Y:S01]  /*5060*/  FFMA.FTZ R53, R53, R41, -R119 ;  /* 0x0000002935357223 */ /* 0x000fe20000010877 */
[----:B------:R-:W-:-:S02]  /*5070*/  HADD2.F32 R119, -RZ, R133.H0_H0 ;  /* 0x20000085ff777230 */ /* 0x000fc40000004100 */
[----:B------:R-:W-:Y:S01]  /*5080*/  FFMA.FTZ R41, R52, R41, R121 ;  /* 0x0000002934297223 */ /* 0x000fe20000010079 */
[----:B------:R-:W-:Y:S02]  /*5090*/  IMAD.MOV.U32 R52, RZ, RZ, R59 ;  /* 0x000000ffff347224 */ /* 0x000fe400078e003b */
[----:B------:R-:W-:Y:S02]  /*50a0*/  HADD2.F32 R121, -RZ, R131.H1_H1 ;  /* 0x30000083ff797230 */ /* 0x000fe40000004100 */
[----:B------:R-:W-:Y:S01]  /*50b0*/  FMUL.FTZ R59, R120, R119 ;  /* 0x00000077783b7220 */ /* 0x000fe20000410000 */
[----:B------:R-:W-:Y:S01]  /*50c0*/  F2FP.F16.F32.PACK_AB R53, R53, R61 ;  /* 0x0000003d3535723e */ /* 0x000fe200000000ff */
[----:B------:R-:W-:Y:S01]  /*50d0*/  HADD2.F32 R122, -RZ, R52.H0_H0 ;  /* 0x20000034ff7a7230 */ /* 0x000fe20000004100 */
[----:B------:R-:W-:-:S03]  /*50e0*/  F2FP.F16.F32.PACK_AB R41, R41, R57 ;  /* 0x000000392929723e */ /* 0x000fc600000000ff */
[----:B------:R-:W-:Y:S02]  /*50f0*/  IMAD.MOV.U32 R57, RZ, RZ, R53 ;  /* 0x000000ffff397224 */ /* 0x000fe400078e0035 */
[C---:B------:R-:W-:Y:S01]  /*5100*/  FMUL.FTZ R119, R122.reuse, R119 ;  /* 0x000000777a777220 */ /* 0x040fe20000410000 */
[-C--:B------:R-:W-:Y:S01]  /*5110*/  FFMA.FTZ R59, R122, R121.reuse, -R59 ;  /* 0x000000797a3b7223 */ /* 0x080fe2000001083b */
[----:B------:R-:W-:Y:S02]  /*5120*/  HADD2.F32 R122, -RZ, R133.H1_H1 ;  /* 0x30000085ff7a7230 */ /* 0x000fe40000004100 */
[----:B------:R-:W-:Y:S01]  /*5130*/  FFMA.FTZ R119, R120, R121, R119 ;  /* 0x0000007978777223 */ /* 0x000fe20000010077 */
[----:B------:R-:W-:Y:S01]  /*5140*/  SHF.R.U32.HI R120, RZ, 0x10, R43 ;  /* 0x00000010ff787819 */ /* 0x000fe2000001162b */
[----:B------:R-:W-:Y:S01]  /*5150*/  IMAD.MOV.U32 R61, RZ, RZ, R41 ;  /* 0x000000ffff3d7224 */ /* 0x000fe200078e0029 */
[--C-:B------:R-:W-:Y:S01]  /*5160*/  SHF.R.U64 R43, R54, 0x10, R55.reuse ;  /* 0x00000010362b7819 */ /* 0x100fe20000001237 */
[----:B------:R-:W-:Y:S01]  /*5170*/  HADD2.F32 R54, -RZ, R63.H1_H1 ;  /* 0x3000003fff367230 */ /* 0x000fe20000004100 */
[----:B------:R-:W-:Y:S01]  /*5180*/  SHF.R.U32.HI R55, RZ, 0x10, R55 ;  /* 0x00000010ff377819 */ /* 0x000fe20000011637 */
[----:B------:R-:W-:-:S02]  /*5190*/  HADD2.F32 R63, -RZ, R52.H1_H1 ;  /* 0x30000034ff3f7230 */ /* 0x000fc40000004100 */
[----:B------:R-:W-:Y:S02]  /*51a0*/  HADD2.F32 R120, -RZ, R120.H0_H0 ;  /* 0x20000078ff787230 */ /* 0x000fe40000004100 */
        /* <DEDUP_REMOVED lines=9> */
[----:B------:R-:W-:Y:S02]  /*5240*/  HADD2.F32 R63, -RZ, R132.H0_H0 ;  /* 0x20000084ff3f7230 */ /* 0x000fe40000004100 */
[-C--:B------:R-:W-:Y:S01]  /*5250*/  FMUL.FTZ R121, R54, R122.reuse ;  /* 0x0000007a36797220 */ /* 0x080fe20000410000 */
[----:B------:R-:W-:Y:S01]  /*5260*/  F2FP.F16.F32.PACK_AB R55, R55, R119 ;  /* 0x000000773737723e */ /* 0x000fe200000000ff */
[----:B------:R-:W-:-:S02]  /*5270*/  FMUL.FTZ R122, R120, R122 ;  /* 0x0000007a787a7220 */ /* 0x000fc40000410000 */
        /* <DEDUP_REMOVED lines=8> */
[C---:B------:R-:W-:Y:S01]  /*5300*/  FMUL.FTZ R118, R60.reuse, R118 ;  /* 0x000000763c767220 */ /* 0x040fe20000410000 */
[----:B------:R-:W-:Y:S02]  /*5310*/  HADD2.F32 R58, -RZ, R58.H1_H1 ;  /* 0x3000003aff3a7230 */ /* 0x000fe40000004100 */
[-C--:B------:R-:W-:Y:S01]  /*5320*/  FFMA.FTZ R40, R60, R56.reuse, -R40 ;  /* 0x000000383c287223 */ /* 0x080fe20000010828 */
[----:B------:R-:W-:Y:S02]  /*5330*/  HADD2.F32 R60, -RZ, R131.H0_H0 ;  /* 0x20000083ff3c7230 */ /* 0x000fe40000004100 */
[----:B------:R-:W-:Y:S01]  /*5340*/  FFMA.FTZ R54, R54, R56, R118 ;  /* 0x0000003836367223 */ /* 0x000fe20000010076 */
[--C-:B------:R-:W-:Y:S02]  /*5350*/  HADD2.F32 R56, -RZ, R62.reuse.H0_H0 ;  /* 0x2000003eff387230 */ /* 0x100fe40000004100 */
[----:B------:R-:W-:Y:S01]  /*5360*/  HADD2.F32 R62, -RZ, R62.H1_H1 ;  /* 0x3000003eff3e7230 */ /* 0x000fe20000004100 */
[----:B------:R-:W-:-:S02]  /*5370*/  F2FP.F16.F32.PACK_AB R40, R40, R121 ;  /* 0x000000792828723e */ /* 0x000fc400000000ff */
[-C--:B------:R-:W-:Y:S01]  /*5380*/  FMUL.FTZ R118, R56, R120.reuse ;  /* 0x0000007838767220 */ /* 0x080fe20000410000 */
[C---:B------:R-:W-:Y:S01]  /*5390*/  FMUL.FTZ R120, R63.reuse, R120 ;  /* 0x000000783f787220 */ /* 0x040fe20000410000 */
[----:B------:R-:W-:Y:S02]  /*53a0*/  F2FP.F16.F32.PACK_AB R54, R54, R122 ;  /* 0x0000007a3636723e */ /* 0x000fe400000000ff */
        /* <DEDUP_REMOVED lines=11> */
[----:B------:R-:W-:Y:S02]  /*5460*/  IMAD.MOV.U32 R58, RZ, RZ, R118 ;  /* 0x000000ffff3a7224 */ /* 0x000fe400078e0076 */
[----:B------:R-:W-:-:S07]  /*5470*/  IMAD.MOV.U32 R62, RZ, RZ, R43 ;  /* 0x000000ffff3e7224 */ /* 0x000fce00078e002b */
.L_x_10373:
[----:B------:R-:W-:Y:S05]  /*5480*/  BSYNC B2 ;  /* 0x0000000000027941 */ /* 0x000fea0003800000 */
.L_x_10372:
        /* <DEDUP_REMOVED lines=11> */
[----:B-1----:R2:W-:Y:S04]  /*5540*/  @!P4 STG.E.128 desc[UR60][R42.64], R60 ;  /* 0x0000003c2a00c986 */ /* 0x0025e8000c101d3c */
.L_x_10371:
[----:B------:R-:W-:Y:S05]  /*5550*/  BSYNC B1 ;  /* 0x0000000000017941 */ /* 0x000fea0003800000 */
.L_x_10370:
[----:B------:R-:W-:Y:S01]  /*5560*/  ISETP.NE.AND P4, PT, R11, RZ, PT ;  /* 0x000000ff0b00720c */ /* 0x000fe20003f85270 */
[----:B------:R-:W-:-:S12]  /*5570*/  BSSY B1, `(.L_x_10374) ;  /* 0x0000082000017945 */ /* 0x000fd80003800000 */
[----:B------:R-:W-:Y:S05]  /*5580*/  @!P4 BRA `(.L_x_10375) ;  /* 0x000000080000c947 */ /* 0x000fea0003800000 */
[----:B------:R-:W3:Y:S04]  /*5590*/  LDL R52, [R1+0x54] ;  /* 0x0000540001347983 */ /* 0x000ee80000100800 */
[----:B--2---:R-:W2:Y:S04]  /*55a0*/  LDL R42, [R1+0x58] ;  /* 0x00005800012a7983 */ /* 0x004ea80000100800 */
        /* <DEDUP_REMOVED lines=12> */
[----:B---3--:R-:W-:-:S04]  /*5670*/  LOP3.LUT R40, R52, 0x18, R56, 0xf8, !PT ;  /* 0x0000001834287812 */ /* 0x008fc800078ef838 */
[----:B--2---:R-:W-:Y:S01]  /*5680*/  LOP3.LUT R40, R40, R42, RZ, 0x3c, !PT ;  /* 0x0000002a28287212 */ /* 0x004fe200078e3cff */
        /* <DEDUP_REMOVED lines=13> */
[----:B------:R-:W-:Y:S01]  /*5760*/  HADD2.F32 R59, -RZ, R130.H1_H1 ;  /* 0x30000082ff3b7230 */ /* 0x000fe20000004100 */
[----:B------:R-:W-:Y:S01]  /*5770*/  SHF.R.U64 R38, R38, 0x10, R39 ;  /* 0x0000001026267819 */ /* 0x000fe20000001227 */
[----:B------:R-:W-:Y:S02]  /*5780*/  HADD2.F32 R41, -RZ, R58.H0_H0 ;  /* 0x2000003aff297230 */ /* 0x000fe40000004100 */
[----:B------:R-:W-:Y:S02]  /*5790*/  HADD2.F32 R61, -RZ, R57.H0_H0 ;  /* 0x20000039ff3d7230 */ /* 0x000fe40000004100 */
[----:B------:R-:W-:-:S02]  /*57a0*/  HADD2.F32 R60, -RZ, R130.H0_H0 ;  /* 0x20000082ff3c7230 */ /* 0x000fc40000004100 */
[-C--:B------:R-:W-:Y:S01]  /*57b0*/  FMUL.FTZ R53, R41, R59.reuse ;  /* 0x0000003b29357220 */ /* 0x080fe20000410000 */
[----:B------:R-:W-:Y:S02]  /*57c0*/  HADD2.F32 R58, -RZ, R58.H1_H1 ;  /* 0x3000003aff3a7230 */ /* 0x000fe40000004100 */
[C---:B------:R-:W-:Y:S01]  /*57d0*/  FMUL.FTZ R59, R61.reuse, R59 ;  /* 0x0000003b3d3b7220 */ /* 0x040fe20000410000 */
[----:B------:R-:W-:Y:S02]  /*57e0*/  HADD2.F32 R37, -RZ, R37.H0_H0 ;  /* 0x20000025ff257230 */ /* 0x000fe40000004100 */
[-C--:B------:R-:W-:Y:S01]  /*57f0*/  FFMA.FTZ R53, R61, R60.reuse, -R53 ;  /* 0x0000003c3d357223 */ /* 0x080fe20000010835 */
[----:B------:R-:W-:Y:S02]  /*5800*/  HADD2.F32 R36, -RZ, R36.H0_H0 ;  /* 0x20000024ff247230 */ /* 0x000fe40000004100 */
[----:B------:R-:W-:Y:S01]  /*5810*/  FFMA.FTZ R41, R41, R60, R59 ;  /* 0x0000003c29297223 */ /* 0x000fe2000001003b */
[--C-:B------:R-:W-:Y:S01]  /*5820*/  SHF.R.U32.HI R59, RZ, 0x10, R49.reuse ;  /* 0x00000010ff3b7819 */ /* 0x100fe20000011631 */
[----:B------:R-:W-:Y:S01]  /*5830*/  HADD2.F32 R60, -RZ, R129.H1_H1 ;  /* 0x30000081ff3c7230 */ /* 0x000fe20000004100 */
[----:B------:R-:W-:Y:S01]  /*5840*/  SHF.R.U64 R49, R48, 0x10, R49 ;  /* 0x0000001030317819 */ /* 0x000fe20000001231 */
[----:B------:R-:W-:-:S02]  /*5850*/  HADD2.F32 R48, -RZ, R57.H1_H1 ;  /* 0x30000039ff307230 */ /* 0x000fc40000004100 */
[----:B------:R-:W-:Y:S02]  /*5860*/  HADD2.F32 R59, -RZ, R59.H0_H0 ;  /* 0x2000003bff3b7230 */ /* 0x000fe40000004100 */
[----:B------:R-:W-:Y:S02]  /*5870*/  HADD2.F32 R49, -RZ, R49.H0_H0 ;  /* 0x20000031ff317230 */ /* 0x000fe40000004100 */
[----:B------:R-:W-:Y:S02]  /*5880*/  HADD2.F32 R38, -RZ, R38.H0_H0 ;  /* 0x20000026ff267230 */ /* 0x000fe40000004100 */
[-C--:B------:R-:W-:Y:S01]  /*5890*/  FMUL.FTZ R57, R58, R59.reuse ;  /* 0x0000003b3a397220 */ /* 0x080fe20000410000 */
[----:B------:R-:W-:-:S03]  /*58a0*/  FMUL.FTZ R59, R48, R59 ;  /* 0x0000003b303b7220 */ /* 0x000fc60000410000 */
[-C--:B------:R-:W-:Y:S01]  /*58b0*/  FFMA.FTZ R48, R48, R37.reuse, -R57 ;  /* 0x0000002530307223 */ /* 0x080fe20000010839 */
[----:B------:R-:W-:Y:S02]  /*58c0*/  HADD2.F32 R57, -RZ, R55.H0_H0 ;  /* 0x20000037ff397230 */ /* 0x000fe40000004100 */
[----:B------:R-:W-:Y:S01]  /*58d0*/  FFMA.FTZ R37, R58, R37, R59 ;  /* 0x000000253a257223 */ /* 0x000fe2000001003b */
[----:B------:R-:W-:Y:S02]  /*58e0*/  HADD2.F32 R58, -RZ, R129.H0_H0 ;  /* 0x20000081ff3a7230 */ /* 0x000fe40000004100 */
[--C-:B------:R-:W-:Y:S02]  /*58f0*/  HADD2.F32 R59, -RZ, R43.reuse.H0_H0 ;  /* 0x2000002bff3b7230 */ /* 0x100fe40000004100 */
[----:B------:R-:W-:Y:S01]  /*5900*/  FMUL.FTZ R61, R57, R60 ;  /* 0x0000003c393d7220 */ /* 0x000fe20000410000 */
[----:B------:R-:W-:Y:S01]  /*5910*/  HADD2.F32 R43, -RZ, R43.H1_H1 ;  /* 0x3000002bff2b7230 */ /* 0x000fe20000004100 */
[----:B------:R-:W-:-:S02]  /*5920*/  F2FP.F16.F32.PACK_AB R48, R48, R53 ;  /* 0x000000353030723e */ /* 0x000fc400000000ff */
[C---:B------:R-:W-:Y:S01]  /*5930*/  FFMA.FTZ R61, R59.reuse, R58, -R61 ;  /* 0x0000003a3b3d7223 */ /* 0x040fe2000001083d */
[----:B------:R-:W-:Y:S01]  /*5940*/  FMUL.FTZ R59, R59, R60 ;  /* 0x0000003c3b3b7220 */ /* 0x000fe20000410000 */
[----:B------:R-:W-:Y:S01]  /*5950*/  F2FP.F16.F32.PACK_AB R37, R37, R41 ;  /* 0x000000292525723e */ /* 0x000fe200000000ff */
[----:B------:R-:W-:Y:S02]  /*5960*/  IMAD.MOV.U32 R41, RZ, RZ, R48 ;  /* 0x000000ffff297224 */ /* 0x000fe400078e0030 */
[----:B------:R-:W-:Y:S01]  /*5970*/  FFMA.FTZ R59, R57, R58, R59 ;  /* 0x0000003a393b7223 */ /* 0x000fe2000001003b */
[----:B------:R-:W-:Y:S01]  /*5980*/  SHF.R.U32.HI R57, RZ, 0x10, R39 ;  /* 0x00000010ff397819 */ /* 0x000fe20000011627 */
[----:B------:R-:W-:Y:S01]  /*5990*/  IMAD.MOV.U32 R53, RZ, RZ, R37 ;  /* 0x000000ffff357224 */ /* 0x000fe200078e0025 */
[--C-:B------:R-:W-:Y:S02]  /*59a0*/  SHF.R.U64 R39, R50, 0x10, R51.reuse ;  /* 0x0000001032277819 */ /* 0x100fe40000001233 */
[----:B------:R-:W-:Y:S01]  /*59b0*/  SHF.R.U32.HI R50, RZ, 0x10, R51 ;  /* 0x00000010ff327819 */ /* 0x000fe20000011633 */
[----:B------:R-:W-:-:S02]  /*59c0*/  HADD2.F32 R51, -RZ, R55.H1_H1 ;  /* 0x30000037ff337230 */ /* 0x000fc40000004100 */
[----:B------:R-:W-:Y:S02]  /*59d0*/  HADD2.F32 R57, -RZ, R57.H0_H0 ;  /* 0x20000039ff397230 */ /* 0x000fe40000004100 */
[----:B------:R-:W-:Y:S02]  /*59e0*/  HADD2.F32 R50, -RZ, R50.H0_H0 ;  /* 0x20000032ff327230 */ /* 0x000fe40000004100 */
[----:B------:R-:W-:-:S03]  /*59f0*/  HADD2.F32 R39, -RZ, R39.H0_H0 ;  /* 0x20000027ff277230 */ /* 0x000fc60000004100 */
[----:B------:R-:W-:-:S04]  /*5a00*/  FMUL.FTZ R55, R51, R50 ;  /* 0x0000003233377220 */ /* 0x000fc80000410000 */
[CC--:B------:R-:W-:Y:S01]  /*5a10*/  FFMA.FTZ R55, R43.reuse, R57.reuse, -R55 ;  /* 0x000000392b377223 */ /* 0x0c0fe20000010837 */
[----:B------:R-:W-:Y:S01]  /*5a20*/  FMUL.FTZ R43, R43, R50 ;  /* 0x000000322b2b7220 */ /* 0x000fe20000410000 */
[--C-:B------:R-:W-:Y:S02]  /*5a30*/  HADD2.F32 R50, -RZ, R52.reuse.H0_H0 ;  /* 0x20000034ff327230 */ /* 0x100fe40000004100 */
[----:B------:R-:W-:Y:S02]  /*5a40*/  HADD2.F32 R52, -RZ, R52.H1_H1 ;  /* 0x30000034ff347230 */ /* 0x000fe40000004100 */
[----:B------:R-:W-:Y:S01]  /*5a50*/  FFMA.FTZ R43, R51, R57, R43 ;  /* 0x00000039332b7223 */ /* 0x000fe2000001002b */
[----:B------:R-:W-:Y:S01]  /*5a60*/  HADD2.F32 R57, -RZ, R128.H1_H1 ;  /* 0x30000080ff397230 */ /* 0x000fe20000004100 */
[----:B------:R-:W-:Y:S01]  /*5a70*/  F2FP.F16.F32.PACK_AB R55, R55, R61 ;  /* 0x0000003d3737723e */ /* 0x000fe200000000ff */
[----:B------:R-:W-:Y:S02]  /*5a80*/  HADD2.F32 R51, -RZ, R40.H0_H0 ;  /* 0x20000028ff337230 */ /* 0x000fe40000004100 */
[----:B------:R-:W-:-:S02]  /*5a90*/  HADD2.F32 R128, -RZ, R128.H0_H0 ;  /* 0x20000080ff807230 */ /* 0x000fc40000004100 */
[CC--:B------:R-:W-:Y:S01]  /*5aa0*/  FMUL.FTZ R58, R50.reuse, R57.reuse ;  /* 0x00000039323a7220 */ /* 0x0c0fe20000410000 */
[----:B------:R-:W-:Y:S02]  /*5ab0*/  HADD2.F32 R40, -RZ, R40.H1_H1 ;  /* 0x30000028ff287230 */ /* 0x000fe40000004100 */
[----:B------:R-:W-:Y:S01]  /*5ac0*/  FMUL.FTZ R57, R51, R57 ;  /* 0x0000003933397220 */ /* 0x000fe20000410000 */
[----:B------:R-:W-:Y:S01]  /*5ad0*/  F2FP.F16.F32.PACK_AB R59, R43, R59 ;  /* 0x0000003b2b3b723e */ /* 0x000fe200000000ff */
[-C--:B------:R-:W-:Y:S01]  /*5ae0*/  FFMA.FTZ R58, R51, R128.reuse, -R58 ;  /* 0x00000080333a7223 */ /* 0x080fe2000001083a */
[--C-:B------:R-:W-:Y:S02]  /*5af0*/  HADD2.F32 R51, -RZ, R127.reuse.H0_H0 ;  /* 0x2000007fff337230 */ /* 0x100fe40000004100 */
        /* <DEDUP_REMOVED lines=28> */
.L_x_10377:
[----:B------:R-:W-:Y:S05]  /*5cc0*/  BSYNC B2 ;  /* 0x0000000000027941 */ /* 0x000fea0003800000 */
.L_x_10376:
        /* <DEDUP_REMOVED lines=12> */
.L_x_10375:
[----:B------:R-:W-:Y:S05]  /*5d90*/  BSYNC B1 ;  /* 0x0000000000017941 */ /* 0x000fea0003800000 */
.L_x_10374:
[----:B------:R-:W-:-:S13]  /*5da0*/  ISETP.NE.AND P4, PT, R12, RZ, PT ;  /* 0x000000ff0c00720c */ /* 0x000fda0003f85270 */
[----:B------:R-:W-:Y:S05]  /*5db0*/  @!P4 BRA `(.L_x_10342) ;  /* 0x00000008008cc947 */ /* 0x000fea0003800000 */
[----:B---3--:R-:W3:Y:S04]  /*5dc0*/  LDL R36, [R1] ;  /* 0x0000000001247983 */ /* 0x008ee80000100800 */
[----:B------:R-:W2:Y:S04]  /*5dd0*/  LDL R39, [R1+0x54] ;  /* 0x0000540001277983 */ /* 0x000ea80000100800 */
[----:B------:R-:W4:Y:S04]  /*5de0*/  LDL R38, [R1+0x5c] ;  /* 0x00005c0001267983 */ /* 0x000f280000100800 */
[----:B------:R-:W5:Y:S01]  /*5df0*/  LDL R37, [R1+0x58] ;  /* 0x0000580001257983 */ /* 0x000f620000100800 */
[----:B------:R-:W-:Y:S01]  /*5e00*/  BSSY B1, `(.L_x_10378) ;  /* 0x0000074000017945 */ /* 0x000fe20003800000 */
[----:B---3--:R-:W-:-:S02]  /*5e10*/  LOP3.LUT P6, RZ, R36, 0x1, RZ, 0xc0, !PT ;  /* 0x0000000124ff7812 */ /* 0x008fc400078cc0ff */
[----:B------:R-:W-:Y:S02]  /*5e20*/  IADD3 R36, P4, P5, R26, R96, R78 ;  /* 0x000000601a247210 */ /* 0x000fe40007d9e04e */
[----:B--2---:R-:W-:Y:S01]  /*5e30*/  MOV R40, R39 ;  /* 0x0000002700287202 */ /* 0x004fe20000000f00 */
[----:B----4-:R-:W-:Y:S01]  /*5e40*/  IMAD.MOV.U32 R39, RZ, RZ, R38 ;  /* 0x000000ffff277224 */ /* 0x010fe200078e0026 */
[----:B------:R-:W-:Y:S01]  /*5e50*/  SEL R116, R108, R116, !P6 ;  /* 0x000000746c747207 */ /* 0x000fe20007000000 */
[----:B-----5:R-:W-:Y:S01]  /*5e60*/  IMAD.MOV.U32 R38, RZ, RZ, R37 ;  /* 0x000000ffff267224 */ /* 0x020fe200078e0025 */
[----:B------:R-:W-:Y:S02]  /*5e70*/  IADD3.X R37, R3, R114, R100, P4, P5 ;  /* 0x0000007203257210 */ /* 0x000fe400027ea464 */
[----:B------:R-:W-:-:S04]  /*5e80*/  LEA R48, P4, R36, R94, 0x1 ;  /* 0x0000005e24307211 */ /* 0x000fc800078808ff */
[----:B------:R-:W-:Y:S02]  /*5e90*/  LEA.HI.X R49, R36, R95, R37, 0x1, P4 ;  /* 0x0000005f24317211 */ /* 0x000fe400020f0c25 */
[----:B------:R-:W-:-:S04]  /*5ea0*/  SHF.R.S32.HI R37, RZ, 0x1f, R116 ;  /* 0x0000001fff257819 */ /* 0x000fc80000011474 */
[----:B------:R-:W-:-:S04]  /*5eb0*/  LEA.HI R37, R37, R116, RZ, 0x4 ;  /* 0x0000007425257211 */ /* 0x000fc800078f20ff */
[----:B------:R-:W-:-:S04]  /*5ec0*/  SHF.R.S32.HI R36, RZ, 0x4, R37 ;  /* 0x00000004ff247819 */ /* 0x000fc80000011425 */
        /* <DEDUP_REMOVED lines=13> */
[----:B------:R-:W1:Y:S04]  /*5fa0*/  LDS.128 R36, [R37+0x16a00] ;  /* 0x016a000025247984 */ /* 0x000e680000000c00 */
[----:B------:R-:W2:Y:S01]  /*5fb0*/  LDS.128 R40, [R40+0x16a00] ;  /* 0x016a000028287984 */ /* 0x000ea20000000c00 */
[----:B------:R-:W-:-:S13]  /*5fc0*/  ISETP.GE.AND P4, PT, R4, R107, PT ;  /* 0x0000006b0400720c */ /* 0x000fda0003f86270 */
[----:B------:R-:W-:Y:S05]  /*5fd0*/  @P4 BRA `(.L_x_10379) ;  /* 0x0000000400584947 */ /* 0x000fea0003800000 */
[----:B------:R-:W-:Y:S01]  /*5fe0*/  HADD2.F32 R53, -RZ, R126.H1_H1 ;  /* 0x3000007eff357230 */ /* 0x000fe20000004100 */
[----:B------:R-:W-:Y:S01]  /*5ff0*/  SHF.R.U64 R32, R32, 0x10, R33 ;  /* 0x0000001020207819 */ /* 0x000fe20000001221 */
[----:B--2---:R-:W-:Y:S01]  /*6000*/  HADD2.F32 R51, -RZ, R41.H0_H0 ;  /* 0x20000029ff337230 */ /* 0x004fe20000004100 */
[----:B------:R-:W-:Y:S01]  /*6010*/  SHF.R.U32.HI R56, RZ, 0x10, R47 ;  /* 0x00000010ff387819 */ /* 0x000fe2000001162f */
[----:B-1----:R-:W-:Y:S01]  /*6020*/  HADD2.F32 R52, -RZ, R37.H0_H0 ;  /* 0x20000025ff347230 */ /* 0x002fe20000004100 */
[----:B------:R-:W-:Y:S01]  /*6030*/  SHF.R.U32.HI R58, RZ, 0x10, R35 ;  /* 0x00000010ff3a7819 */ /* 0x000fe20000011623 */
[----:B------:R-:W-:Y:S02]  /*6040*/  HADD2.F32 R54, -RZ, R124.H1_H1 ;  /* 0x3000007cff367230 */ /* 0x000fe40000004100 */
[-C--:B------:R-:W-:Y:S01]  /*6050*/  FMUL.FTZ R55, R51, R53.reuse ;  /* 0x0000003533377220 */ /* 0x080fe20000410000 */
[----:B------:R-:W-:Y:S02]  /*6060*/  HADD2.F32 R41, -RZ, R41.H1_H1 ;  /* 0x30000029ff297230 */ /* 0x000fe40000004100 */
[----:B------:R-:W-:Y:S01]  /*6070*/  FMUL.FTZ R53, R52, R53 ;  /* 0x0000003534357220 */ /* 0x000fe20000410000 */
[----:B------:R-:W-:-:S02]  /*6080*/  HADD2.F32 R56, -RZ, R56.H0_H0 ;  /* 0x20000038ff387230 */ /* 0x000fc40000004100 */
[-C--:B------:R-:W-:Y:S01]  /*6090*/  FFMA.FTZ R55, R52, R54.reuse, -R55 ;  /* 0x0000003634377223 */ /* 0x080fe20000010837 */
[----:B------:R-:W-:Y:S02]  /*60a0*/  HADD2.F32 R52, -RZ, R37.H1_H1 ;  /* 0x30000025ff347230 */ /* 0x000fe40000004100 */
[----:B------:R-:W-:Y:S01]  /*60b0*/  FFMA.FTZ R53, R51, R54, R53 ;  /* 0x0000003633357223 */ /* 0x000fe20000010035 */
[----:B------:R-:W-:Y:S01]  /*60c0*/  SHF.R.U32.HI R51, RZ, 0x10, R45 ;  /* 0x00000010ff337819 */ /* 0x000fe2000001162d */
[----:B------:R-:W-:Y:S01]  /*60d0*/  HADD2.F32 R58, -RZ, R58.H0_H0 ;  /* 0x2000003aff3a7230 */ /* 0x000fe20000004100 */
[----:B------:R-:W-:Y:S01]  /*60e0*/  SHF.R.U32.HI R54, RZ, 0x10, R33 ;  /* 0x00000010ff367819 */ /* 0x000fe20000011621 */
[----:B------:R-:W-:Y:S01]  /*60f0*/  IMAD.MOV.U32 R33, RZ, RZ, R43 ;  /* 0x000000ffff217224 */ /* 0x000fe200078e002b */
[----:B------:R-:W-:Y:S01]  /*6100*/  SHF.R.U64 R44, R44, 0x10, R45 ;  /* 0x000000102c2c7819 */ /* 0x000fe2000000122d */
[----:B------:R-:W-:Y:S01]  /*6110*/  HADD2.F32 R51, -RZ, R51.H0_H0 ;  /* 0x20000033ff337230 */ /* 0x000fe20000004100 */
[----:B------:R-:W-:Y:S01]  /*6120*/  SHF.R.U64 R46, R46, 0x10, R47 ;  /* 0x000000102e2e7819 */ /* 0x000fe2000000122f */
[----:B------:R-:W-:Y:S01]  /*6130*/  HADD2.F32 R37, -RZ, R54.H0_H0 ;  /* 0x20000036ff257230 */ /* 0x000fe20000004100 */
[----:B------:R-:W-:Y:S01]  /*6140*/  SHF.R.U64 R35, R34, 0x10, R35 ;  /* 0x0000001022237819 */ /* 0x000fe20000001223 */
[----:B------:R-:W-:-:S02]  /*6150*/  HADD2.F32 R43, -RZ, R125.H1_H1 ;  /* 0x3000007dff2b7230 */ /* 0x000fc40000004100 */
[CC--:B------:R-:W-:Y:S01]  /*6160*/  FMUL.FTZ R54, R41.reuse, R51.reuse ;  /* 0x0000003329367220 */ /* 0x0c0fe20000410000 */
[C---:B------:R-:W-:Y:S01]  /*6170*/  FMUL.FTZ R51, R52.reuse, R51 ;  /* 0x0000003334337220 */ /* 0x040fe20000410000 */
[----:B------:R-:W-:Y:S02]  /*6180*/  HADD2.F32 R45, -RZ, R123.H1_H1 ;  /* 0x3000007bff2d7230 */ /* 0x000fe40000004100 */
[-C--:B------:R-:W-:Y:S01]  /*6190*/  FFMA.FTZ R54, R52, R37.reuse, -R54 ;  /* 0x0000002534367223 */ /* 0x080fe20000010836 */
[----:B------:R-:W-:Y:S01]  /*61a0*/  FFMA.FTZ R51, R41, R37, R51 ;  /* 0x0000002529337223 */ /* 0x000fe20000010033 */
[----:B------:R-:W-:Y:S02]  /*61b0*/  IMAD.MOV.U32 R37, RZ, RZ, R39 ;  /* 0x000000ffff257224 */ /* 0x000fe400078e0027 */
[--C-:B------:R-:W-:Y:S01]  /*61c0*/  HADD2.F32 R39, -RZ, R33.reuse.H0_H0 ;  /* 0x20000021ff277230 */ /* 0x100fe20000004100 */
[----:B------:R-:W-:Y:S01]  /*61d0*/  F2FP.F16.F32.PACK_AB R54, R54, R55 ;  /* 0x000000373636723e */ /* 0x000fe200000000ff */
        /* <DEDUP_REMOVED lines=8> */
[----:B------:R-:W-:Y:S02]  /*6260*/  HADD2.F32 R124, -RZ, R124.H0_H0 ;  /* 0x2000007cff7c7230 */ /* 0x000fe40000004100 */
[C---:B------:R-:W-:Y:S01]  /*6270*/  FMUL.FTZ R56, R37.reuse, R56 ;  /* 0x0000003825387220 */ /* 0x040fe20000410000 */
[----:B------:R-:W-:Y:S01]  /*6280*/  FFMA.FTZ R37, R37, R58, -R60 ;  /* 0x0000003a25257223 */ /* 0x000fe2000001083c */
[----:B------:R-:W-:Y:S01]  /*6290*/  FFMA.FTZ R43, R39, R45, R43 ;  /* 0x0000002d272b7223 */ /* 0x000fe2000001002b */
[----:B------:R-:W-:-:S02]  /*62a0*/  HADD2.F32 R39, -RZ, R36.H0_H0 ;  /* 0x20000024ff277230 */ /* 0x000fc40000004100 */
[----:B------:R-:W-:Y:S01]  /*62b0*/  FFMA.FTZ R56, R33, R58, R56 ;  /* 0x0000003a21387223 */ /* 0x000fe20000010038 */
[----:B------:R-:W-:Y:S02]  /*62c0*/  HADD2.F32 R33, -RZ, R40.H0_H0 ;  /* 0x20000028ff217230 */ /* 0x000fe40000004100 */
[----:B------:R-:W-:Y:S01]  /*62d0*/  FFMA.FTZ R52, R41, R45, -R52 ;  /* 0x0000002d29347223 */ /* 0x000fe20000010834 */
[----:B------:R-:W-:Y:S02]  /*62e0*/  HADD2.F32 R44, -RZ, R44.H0_H0 ;  /* 0x2000002cff2c7230 */ /* 0x000fe40000004100 */
[----:B------:R-:W-:Y:S02]  /*62f0*/  HADD2.F32 R32, -RZ, R32.H0_H0 ;  /* 0x20000020ff207230 */ /* 0x000fe40000004100 */
[-C--:B------:R-:W-:Y:S01]  /*6300*/  FMUL.FTZ R58, R33, R126.reuse ;  /* 0x0000007e213a7220 */ /* 0x080fe20000410000 */
[----:B------:R-:W-:Y:S01]  /*6310*/  FMUL.FTZ R126, R39, R126 ;  /* 0x0000007e277e7220 */ /* 0x000fe20000410000 */
[----:B------:R-:W-:Y:S01]  /*6320*/  HADD2.F32 R125, -RZ, R125.H0_H0 ;  /* 0x2000007dff7d7230 */ /* 0x000fe20000004100 */
[----:B------:R-:W-:Y:S01]  /*6330*/  F2FP.F16.F32.PACK_AB R52, R37, R52 ;  /* 0x000000342534723e */ /* 0x000fe200000000ff */
        /* <DEDUP_REMOVED lines=8> */
[C---:B------:R-:W-:Y:S01]  /*63c0*/  FMUL.FTZ R44, R33.reuse, R44 ;  /* 0x0000002c212c7220 */ /* 0x040fe20000410000 */
[----:B------:R-:W-:Y:S02]  /*63d0*/  IMAD.MOV.U32 R37, RZ, RZ, R54 ;  /* 0x000000ffff257224 */ /* 0x000fe400078e0036 */
[----:B------:R-:W-:Y:S01]  /*63e0*/  FFMA.FTZ R33, R33, R32, -R36 ;  /* 0x0000002021217223 */ /* 0x000fe20000010824 */
[----:B------:R-:W-:-:S02]  /*63f0*/  HADD2.F32 R36, -RZ, R42.H0_H0 ;  /* 0x2000002aff247230 */ /* 0x000fc40000004100 */
[----:B------:R-:W-:Y:S01]  /*6400*/  FFMA.FTZ R39, R39, R32, R44 ;  /* 0x0000002027277223 */ /* 0x000fe2000001002c */
[----:B------:R-:W-:Y:S02]  /*6410*/  HADD2.F32 R32, -RZ, R38.H0_H0 ;  /* 0x20000026ff207230 */ /* 0x000fe40000004100 */
[----:B------:R-:W-:Y:S02]  /*6420*/  HADD2.F32 R42, -RZ, R42.H1_H1 ;  /* 0x3000002aff2a7230 */ /* 0x000fe40000004100 */
[-C--:B------:R-:W-:Y:S01]  /*6430*/  FMUL.FTZ R41, R36, R125.reuse ;  /* 0x0000007d24297220 */ /* 0x080fe20000410000 */
[----:B------:R-:W-:Y:S02]  /*6440*/  HADD2.F32 R38, -RZ, R38.H1_H1 ;  /* 0x30000026ff267230 */ /* 0x000fe40000004100 */
[C---:B------:R-:W-:Y:S01]  /*6450*/  FMUL.FTZ R125, R32.reuse, R125 ;  /* 0x0000007d207d7220 */ /* 0x040fe20000410000 */
[----:B------:R-:W-:Y:S01]  /*6460*/  F2FP.F16.F32.PACK_AB R33, R33, R58 ;  /* 0x0000003a2121723e */ /* 0x000fe200000000ff */
[----:B------:R-:W-:Y:S01]  /*6470*/  FFMA.FTZ R32, R32, R123, -R41 ;  /* 0x0000007b20207223 */ /* 0x000fe20000010829 */
[----:B------:R-:W-:-:S02]  /*6480*/  HADD2.F32 R41, -RZ, R46.H0_H0 ;  /* 0x2000002eff297230 */ /* 0x000fc40000004100 */
[----:B------:R-:W-:Y:S01]  /*6490*/  FFMA.FTZ R36, R36, R123, R125 ;  /* 0x0000007b24247223 */ /* 0x000fe2000001007d */
[----:B------:R-:W-:Y:S01]  /*64a0*/  F2FP.F16.F32.PACK_AB R40, R39, R126 ;  /* 0x0000007e2728723e */ /* 0x000fe200000000ff */
[----:B------:R-:W-:Y:S02]  /*64b0*/  IMAD.MOV.U32 R39, RZ, RZ, R52 ;  /* 0x000000ffff277224 */ /* 0x000fe400078e0034 */
[-C--:B------:R-:W-:Y:S01]  /*64c0*/  FMUL.FTZ R45, R42, R41.reuse ;  /* 0x000000292a2d7220 */ /* 0x080fe20000410000 */
[----:B------:R-:W-:-:S03]  /*64d0*/  FMUL.FTZ R41, R38, R41 ;  /* 0x0000002926297220 */ /* 0x000fc60000410000 */
[-C--:B------:R-:W-:Y:S01]  /*64e0*/  FFMA.FTZ R45, R38, R35.reuse, -R45 ;  /* 0x00000023262d7223 */ /* 0x080fe2000001082d */
[----:B------:R-:W-:-:S04]  /*64f0*/  FFMA.FTZ R41, R42, R35, R41 ;  /* 0x000000232a297223 */ /* 0x000fc80000010029 */
[----:B------:R-:W-:Y:S02]  /*6500*/  F2FP.F16.F32.PACK_AB R38, R45, R32 ;  /* 0x000000202d26723e */ /* 0x000fe400000000ff */
[----:B------:R-:W-:Y:S01]  /*6510*/  F2FP.F16.F32.PACK_AB R42, R41, R36 ;  /* 0x00000024292a723e */ /* 0x000fe200000000ff */
[----:B------:R-:W-:Y:S02]  /*6520*/  IMAD.MOV.U32 R36, RZ, RZ, R33 ;  /* 0x000000ffff247224 */ /* 0x000fe400078e0021 */
[----:B------:R-:W-:-:S07]  /*6530*/  IMAD.MOV.U32 R41, RZ, RZ, R51 ;  /* 0x000000ffff297224 */ /* 0x000fce00078e0033 */
.L_x_10379:
[----:B------:R-:W-:Y:S05]  /*6540*/  BSYNC B1 ;  /* 0x0000000000017941 */ /* 0x000fea0003800000 */
.L_x_10378:
[----:B-1----:R4:W-:Y:S01]  /*6550*/  STG.E.128 desc[UR60][R48.64], R36 ;  /* 0x0000002430007986 */ /* 0x0029e2000c101d3c */
[----:B------:R-:W-:-:S13]  /*6560*/  ISETP.GE.AND P4, PT, R50, R110, PT ;  /* 0x0000006e3200720c */ /* 0x000fda0003f86270 */
[----:B------:R-:W-:Y:S05]  /*6570*/  @P4 BRA `(.L_x_10342) ;  /* 0x00000000009c4947 */ /* 0x000fea0003800000 */
[--C-:B------:R-:W-:Y:S02]  /*6580*/  SHF.R.S32.HI R32, RZ, 0x1f, R50.reuse ;  /* 0x0000001fff207819 */ /* 0x100fe40000011432 */
[----:B------:R-:W-:-:S04]  /*6590*/  IADD3 R50, P4, P5, R26, R96, R50 ;  /* 0x000000601a327210 */ /* 0x000fc80007d9e032 */
[----:B------:R-:W-:Y:S02]  /*65a0*/  IADD3.X R32, R3, R114, R32, P4, P5 ;  /* 0x0000007203207210 */ /* 0x000fe400027ea420 */
[----:B------:R-:W-:-:S04]  /*65b0*/  LEA R94, P4, R50, R94, 0x1 ;  /* 0x0000005e325e7211 */ /* 0x000fc800078808ff */
[----:B------:R-:W-:-:S05]  /*65c0*/  LEA.HI.X R95, R50, R95, R32, 0x1, P4 ;  /* 0x0000005f325f7211 */ /* 0x000fca00020f0c20 */
[----:B--2---:R1:W-:Y:S01]  /*65d0*/  STG.E.128 desc[UR60][R94.64], R40 ;  /* 0x000000285e007986 */ /* 0x0043e2000c101d3c */
[----:B------:R-:W-:Y:S05]  /*65e0*/  BRA `(.L_x_10342) ;  /* 0x0000000000807947 */ /* 0x000fea0003800000 */
.L_x_10335:
[----:B------:R-:W2:Y:S02]  /*65f0*/  LDL R32, [R1+0x50] ;  /* 0x0000500001207983 */ /* 0x000ea40000100800 */
[----:B--2---:R-:W-:-:S13]  /*6600*/  ISETP.NE.AND P3, PT, R32, 0x3, PT ;  /* 0x000000032000780c */ /* 0x004fda0003f65270 */
[----:B------:R-:W-:Y:S05]  /*6610*/  @!P3 BRA `(.L_x_10380) ;  /* 0x000000000004b947 */ /* 0x000fea0003800000 */
[----:B------:R-:W-:Y:S01]  /*6620*/  BPT.TRAP 0x1 ;  /* 0x000000040000795c */ /* 0x000fe20000300000 */
.L_x_10380:
[----:B------:R-:W-:Y:S01]  /*6630*/  IMAD R20, R17, 0x8, R16 ;  /* 0x0000000811147824 */ /* 0x000fe200078e0210 */
[----:B------:R-:W-:Y:S01]  /*6640*/  SHF.L.U32 R90, R155, 0x1f, RZ ;  /* 0x0000001f9b5a7819 */ /* 0x000fe200000006ff */
[----:B------:R-:W-:Y:S01]  /*6650*/  IMAD R89, R24, -0x90, R2 ;  /* 0xffffff7018597824 */ /* 0x000fe200078e0202 */
[----:B------:R-:W-:Y:S02]  /*6660*/  BSSY B1, `(.L_x_10381) ;  /* 0x0000004000017945 */ /* 0x000fe40003800000 */
[----:B------:R-:W0:Y:S02]  /*6670*/  SYNCS.PHASECHK.TRANS64.TRYWAIT P4, [R20+URZ+0x31c90], R90 ;  /* 0x031c905a140075a7 */ /* 0x000e24000808017f */
[----:B------:R-:W-:Y:S01]  /*6680*/  VIMNMX R89, R89, 0x90, PT ;  /* 0x0000009059597848 */ /* 0x000fe20003fe0100 */
[----:B0-----:R-:W-:Y:S06]  /*6690*/  @!P4 BRA `(.L_x_10382) ;  /* 0x00000184006cc947 */ /* 0x001fec0003800000 */
.L_x_10631:
[----:B------:R-:W-:Y:S05]  /*66a0*/  BSYNC B1 ;  /* 0x0000000000017941 */ /* 0x000fea0003800000 */
.L_x_10381:
[----:B------:R-:W-:-:S13]  /*66b0*/  ISETP.GE.AND P4, PT, R19, R89, PT ;  /* 0x000000591300720c */ /* 0x000fda0003f86270 */
        /* <DEDUP_REMOVED lines=19> */
.L_x_10342:
[----:B------:R-:W-:Y:S05]  /*67f0*/  BSYNC B0 ;  /* 0x0000000000007941 */ /* 0x000fea0003800000 */
.L_x_10334:
        /* <DEDUP_REMOVED lines=17> */
.L_x_10384:
[----:B------:R-:W-:Y:S05]  /*6910*/  BSYNC B0 ;  /* 0x0000000000007941 */ /* 0x000fea0003800000 */
.L_x_10383:
[----:B------:R-:W2:Y:S01]  /*6920*/  SYNCS.PHASECHK.TRANS64.TRYWAIT P3, [R20+URZ+0x31cb0], R90 ;  /* 0x031cb05a140075a7 */ /* 0x000ea2000806017f */
[----:B------:R-:W-:Y:S04]  /*6930*/  BSSY B0, `(.L_x_10385) ;  /* 0x0000002000007945 */ /* 0x000fe80003800000 */
[----:B--2---:R-:W-:Y:S05]  /*6940*/  @!P3 BRA `(.L_x_10386) ;  /* 0x0000018000d4b947 */ /* 0x004fea0003800000 */
.L_x_10632:
[----:B------:R-:W-:Y:S05]  /*6950*/  BSYNC B0 ;  /* 0x0000000000007941 */ /* 0x000fea0003800000 */
.L_x_10385:
[----:B------:R-:W-:Y:S01]  /*6960*/  ISETP.GE.AND P3, PT, R19, R89, PT ;  /* 0x000000591300720c */ /* 0x000fe20003f66270 */
[----:B------:R-:W-:-:S12]  /*6970*/  BSSY B0, `(.L_x_10387) ;  /* 0x0000020000007945 */ /* 0x000fd80003800000 */
[----:B------:R-:W-:Y:S05]  /*6980*/  @P3 BRA `(.L_x_10388) ;  /* 0x0000000000783947 */ /* 0x000fea0003800000 */
[----:B------:R-:W-:Y:S01]  /*6990*/  IMAD.WIDE R34, R24, 0x90, R76 ;  /* 0x0000009018227825 */ /* 0x000fe200078e024c */
[----:B------:R-:W-:-:S03]  /*69a0*/  ULDC.64 UR4, c[0x0][0x328] ;  /* 0x0000ca0000047ab9 */ /* 0x000fc60000000a00 */
[----:B------:R-:W-:Y:S02]  /*69b0*/  IMAD R35, R35, UR4, RZ ;  /* 0x0000000423237c24 */ /* 0x000fe4000f8e02ff */
[----:B-1----:R-:W-:Y:S02]  /*69c0*/  IMAD.MOV.U32 R32, RZ, RZ, R28 ;  /* 0x000000ffff207224 */ /* 0x002fe400078e001c */
[----:B------:R-:W-:Y:S02]  /*69d0*/  IMAD.MOV.U32 R33, RZ, RZ, R88 ;  /* 0x000000ffff217224 */ /* 0x000fe400078e0058 */
[C---:B------:R-:W-:Y:S02]  /*69e0*/  IMAD R35, R34.reuse, UR5, R35 ;  /* 0x0000000522237c24 */ /* 0x040fe4000f8e0223 */
[----:B------:R-:W-:Y:S01]  /*69f0*/  IMAD.WIDE.U32 R32, R34, UR4, R32 ;  /* 0x0000000422207c25 */ /* 0x000fe2000f8e0020 */
[----:B------:R-:W-:-:S03]  /*6a00*/  ULDC.64 UR4, c[0x0][0x318] ;  /* 0x0000c60000047ab9 */ /* 0x000fc60000000a00 */
[----:B------:R-:W-:Y:S01]  /*6a10*/  IMAD.IADD R33, R33, 0x1, R35 ;  /* 0x0000000121217824 */ /* 0x000fe200078e0223 */
[----:B------:R-:W-:Y:S01]  /*6a20*/  LEA R36, P3, R32, UR4, 0x1 ;  /* 0x0000000420247c11 */ /* 0x000fe2000f8608ff */
[----:B------:R-:W-:-:S03]  /*6a30*/  ULDC UR4, c[0x0][0x2f4] ;  /* 0x0000bd0000047ab9 */ /* 0x000fc60000000800 */
[----:B------:R-:W-:Y:S02]  /*6a40*/  LEA.HI.X R37, R32, UR5, R33, 0x1, P3 ;  /* 0x0000000520257c11 */ /* 0x000fe400098f0c21 */
        /* <DEDUP_REMOVED lines=17> */
[----:B-1----:R3:W-:Y:S02]  /*6b60*/  @!P3 STG.E.128 desc[UR60][R36.64+0xa0], R32 ;  /* 0x0000a0202400b986 */ /* 0x0027e4000c101d3c */
.L_x_10388:
[----:B------:R-:W-:Y:S05]  /*6b70*/  BSYNC B0 ;  /* 0x0000000000007941 */ /* 0x000fea0003800000 */
.L_x_10387:
[----:B------:R-:W-:Y:S01]  /*6b80*/  @!PT LDS RZ, [RZ] ;  /* 0x00000000fffff984 */ /* 0x000fe20000000800 */
[----:B------:R-:W-:Y:S01]  /*6b90*/  @!PT LDS RZ, [RZ] ;  /* 0x00000000fffff984 */ /* 0x000fe20000000800 */
[----:B------:R-:W-:Y:S01]  /*6ba0*/  @!PT LDS RZ, [RZ] ;  /* 0x00000000fffff984 */ /* 0x000fe20000000800 */
[----:B------:R-:W-:Y:S01]  /*6bb0*/  @!PT LDS RZ, [RZ] ;  /* 0x00000000fffff984 */ /* 0x000fe20000000800 */
[----:B------:R4:W-:Y:S06]  /*6bc0*/  MEMBAR.ALL.CTA ;  /* 0x0000000000007992 */ /* 0x0009ec0000008000 */
[----:B----4-:R-:W4:Y:S01]  /*6bd0*/  FENCE.VIEW.ASYNC.S ;  /* 0x00000000000073c6 */ /* 0x010f220000000000 */
[----:B0-2---:R-:W-:Y:S01]  /*6be0*/  @!P4 VIADD R20, R20, 0x31cc0 ;  /* 0x00031cc01414c836 */ /* 0x005fe20000000000 */
[----:B------:R-:W-:-:S04]  /*6bf0*/  IADD3 R17, R17, 0x1, RZ ;  /* 0x0000000111117810 */ /* 0x000fc80007ffe0ff */
[----:B------:R-:W-:Y:S01]  /*6c00*/  @!P4 PRMT R20, RZ, 0x654, R20 ;  /* 0x00000654ff14c816 */ /* 0x000fe20000000014 */
[----:B----4-:R0:W-:Y:S01]  /*6c10*/  BAR.SYNC.DEFER_BLOCKING R113, 0x80 ;  /* 0x000200710000751d */ /* 0x0101e20000010000 */
[----:B------:R-:W-:-:S04]  /*6c20*/  ISETP.NE.AND P3, PT, R17, 0x2, PT ;  /* 0x000000021100780c */ /* 0x000fc80003f65270 */
[----:B------:R-:W-:Y:S01]  /*6c30*/  SEL R17, R17, RZ, P3 ;  /* 0x000000ff11117207 */ /* 0x000fe20001800000 */
[----:B------:R2:W-:Y:S02]  /*6c40*/  @!P4 SYNCS.ARRIVE.TRANS64.RED.A1T0 RZ, [R20+URZ], RZ ;  /* 0x000000ff14ffc9a7 */ /* 0x0005e4000810043f */
[----:B--2---:R-:W-:-:S04]  /*6c50*/  SEL R20, RZ, 0x1, P3 ;  /* 0x00000001ff147807 */ /* 0x004fc80001800000 */
[----:B------:R-:W-:Y:S01]  /*6c60*/  LOP3.LUT R155, R155, R20, RZ, 0x3c, !PT ;  /* 0x000000149b9b7212 */ /* 0x000fe200078e3cff */
[----:B0-----:R-:W-:Y:S06]  /*6c70*/  @P2 BRA `(.L_x_10389) ;  /* 0xffffffbc00202947 */ /* 0x001fec000383ffff */
[----:B------:R-:W0:Y:S01]  /*6c80*/  S2R R21, SR_TID.X ;  /* 0x0000000000157919 */ /* 0x000e220000002100 */
[----:B------:R-:W-:Y:S02]  /*6c90*/  PLOP3.LUT P0, PT, PT, PT, PT, 0x8, 0x0 ;  /* 0x000000000000781c */ /* 0x000fe40003f0e170 */
[----:B0-----:R-:W-:-:S04]  /*6ca0*/  SHF.R.U32.HI R21, RZ, 0x7, R21 ;  /* 0x00000007ff157819 */ /* 0x001fc80000011615 */
[----:B------:R-:W-:-:S13]  /*6cb0*/  ISETP.NE.AND P5, PT, R21, 0x1, PT ;  /* 0x000000011500780c */ /* 0x000fda0003fa5270 */
[----:B------:R-:W-:Y:S06]  /*6cc0*/  @!P5 BAR.ARV 0x9, 0x100 ;  /* 0x024400000000db1d */ /* 0x000fec0000002000 */
.L_x_10329:
[----:B------:R-:W-:Y:S02]  /*6cd0*/  ISETP.GE.AND P2, PT, R112, 0x1, PT ;  /* 0x000000017000780c */ /* 0x000fe40003f46270 */
[----:B------:R-:W-:Y:S02]  /*6ce0*/  CS2R R2, SRZ ;  /* 0x0000000000027805 */ /* 0x000fe4000001ff00 */
[----:B------:R-:W-:Y:S01]  /*6cf0*/  PLOP3.LUT P1, PT, PT, PT, PT, 0x80, 0x0 ;  /* 0x000000000000781c */ /* 0x000fe20003f2f070 */
[----:B------:R-:W-:Y:S01]  /*6d00*/  IMAD.MOV.U32 R0, RZ, RZ, RZ ;  /* 0x000000ffff007224 */ /* 0x000fe200078e00ff */
[----:B------:R-:W-:Y:S01]  /*6d10*/  CS2R R30, SRZ ;  /* 0x00000000001e7805 */ /* 0x000fe2000001ff00 */
[----:B------:R-:W-:Y:S01]  /*6d20*/  IMAD.MOV.U32 R71, RZ, RZ, RZ ;  /* 0x000000ffff477224 */ /* 0x000fe200078e00ff */
[----:B------:R-:W-:Y:S02]  /*6d30*/  CS2R R48, SRZ ;  /* 0x0000000000307805 */ /* 0x000fe4000001ff00 */
[----:B-1-3--:R-:W-:-:S02]  /*6d40*/  CS2R R32, SRZ ;  /* 0x0000000000207805 */ /* 0x00afc4000001ff00 */
        /* <DEDUP_REMOVED lines=14> */
[----:B------:R-:W-:Y:S01]  /*6e30*/  CS2R R72, SRZ ;  /* 0x0000000000487805 */ /* 0x000fe2000001ff00 */
[----:B------:R-:W-:Y:S01]  /*6e40*/  IMAD.MOV.U32 R82, RZ, RZ, RZ ;  /* 0x000000ffff527224 */ /* 0x000fe200078e00ff */
[----:B------:R-:W-:Y:S01]  /*6e50*/  CS2R R78, SRZ ;  /* 0x00000000004e7805 */ /* 0x000fe2000001ff00 */
[----:B------:R-:W-:Y:S01]  /*6e60*/  IMAD.MOV.U32 R84, RZ, RZ, RZ ;  /* 0x000000ffff547224 */ /* 0x000fe200078e00ff */
[----:B------:R-:W-:Y:S01]  /*6e70*/  CS2R R60, SRZ ;  /* 0x00000000003c7805 */ /* 0x000fe2000001ff00 */
[----:B------:R-:W-:Y:S02]  /*6e80*/  IMAD.MOV.U32 R81, RZ, RZ, RZ ;  /* 0x000000ffff517224 */ /* 0x000fe400078e00ff */
[----:B------:R-:W-:Y:S02]  /*6e90*/  IMAD.MOV.U32 R6, RZ, RZ, RZ ;  /* 0x000000ffff067224 */ /* 0x000fe400078e00ff */
[----:B------:R-:W-:Y:S01]  /*6ea0*/  IMAD.MOV.U32 R86, RZ, RZ, RZ ;  /* 0x000000ffff567224 */ /* 0x000fe200078e00ff */
[----:B------:R-:W-:Y:S06]  /*6eb0*/  @P0 BRA `(.L_x_10390) ;  /* 0x00000000000c0947 */ /* 0x000fec0003800000 */
[----:B------:R-:W0:Y:S01]  /*6ec0*/  FENCE.VIEW.ASYNC.G ;  /* 0x00000000000073c6 */ /* 0x000e220000000100 */
[----:B------:R-:W-:Y:S05]  /*6ed0*/  WARPSYNC.ALL ;  /* 0x0000000000007948 */ /* 0x000fea0003800000 */
[----:B0-----:R-:W-:Y:S06]  /*6ee0*/  BAR.ARV 0xc, 0x200 ;  /* 0x0308000000007b1d */ /* 0x001fec0000002000 */
.L_x_10390:
[----:B------:R-:W-:Y:S02]  /*6ef0*/  IMAD.MOV.U32 R80, RZ, RZ, RZ ;  /* 0x000000ffff507224 */ /* 0x000fe400078e00ff */
        /* <DEDUP_REMOVED lines=10> */
[----:B0-----:R0:W-:Y:S02]  /*6fa0*/  STL [R1+0x78], R0 ;  /* 0x0000780001007387 */ /* 0x0011e40000100800 */
.L_x_10635:
[----:B------:R-:W0:Y:S01]  /*6fb0*/  LDL R3, [R1+0x78] ;  /* 0x0000780001037983 */ /* 0x000e220000100800 */
[----:B------:R-:W-:Y:S01]  /*6fc0*/  BSSY B6, `(.L_x_10393) ;  /* 0x000001b000067945 */ /* 0x000fe20003800000 */
[----:B0-----:R-:W-:-:S05]  /*6fd0*/  IMAD.HI R0, R3, 0x55555556, RZ ;  /* 0x5555555603007827 */ /* 0x001fca00078e02ff */
[----:B------:R-:W-:-:S05]  /*6fe0*/  LEA.HI R2, R0, R0, RZ, 0x1 ;  /* 0x0000000000027211 */ /* 0x000fca00078f08ff */
[----:B------:R-:W-:Y:S02]  /*6ff0*/  IMAD R2, R2, -0x3, R3 ;  /* 0xfffffffd02027824 */ /* 0x000fe400078e0203 */
[----:B------:R-:W-:-:S04]  /*7000*/  VIADD R3, R16, 0x24300 ;  /* 0x0002430010037836 */ /* 0x000fc80000000000 */
[----:B------:R-:W-:Y:S01]  /*7010*/  IMAD R0, R2, 0x800, R3 ;  /* 0x0000080002007824 */ /* 0x000fe200078e0203 */
[----:B------:R-:W-:-:S04]  /*7020*/  LOP3.LUT P0, RZ, R3, 0x9f, RZ, 0xc0, !PT ;  /* 0x0000009f03ff7812 */ /* 0x000fc8000780c0ff */
[----:B------:R-:W-:-:S04]  /*7030*/  SHF.R.U32.HI R0, RZ, 0x4, R0 ;  /* 0x00000004ff007819 */ /* 0x000fc80000011600 */
[----:B------:R-:W-:-:S05]  /*7040*/  LOP3.LUT R0, R0, 0x3fff, RZ, 0xc0, !PT ;  /* 0x00003fff00007812 */ /* 0x000fca00078ec0ff */
[----:B------:R0:W-:Y:S01]  /*7050*/  STL [R1+0x80], R0 ;  /* 0x0000800001007387 */ /* 0x0001e20000100800 */
[----:B------:R-:W-:Y:S05]  /*7060*/  @!P0 BRA `(.L_x_10394) ;  /* 0x0000000000408947 */ /* 0x000fea0003800000 */
[----:B0-----:R-:W-:Y:S01]  /*7070*/  MOV R0, 0x0 ;  /* 0x0000000000007802 */ /* 0x001fe20000000f00 */
[----:B------:R-:W-:Y:S01]  /*7080*/  ULDC.64 UR4, c[0x4][0x1b8] ;  /* 0x01006e0000047ab9 */ /* 0x000fe20000000a00 */
[----:B------:R-:W-:Y:S01]  /*7090*/  ULDC.64 UR6, c[0x4][0x1c0] ;  /* 0x0100700000067ab9 */ /* 0x000fe20000000a00 */
[----:B------:R-:W-:Y:S01]  /*70a0*/  IMAD.U32 R4, RZ, RZ, UR4 ;  /* 0x00000004ff047e24 */ /* 0x000fe2000f8e00ff */
[----:B-1----:R0:W1:Y:S01]  /*70b0*/  LDC.64 R14, c[0x4][R0] ;  /* 0x01000000000e7b82 */ /* 0x0020620000000a00 */
        /* <DEDUP_REMOVED lines=11> */
.L_x_10394:
[----:B------:R-:W-:Y:S05]  /*7170*/  BSYNC B6 ;  /* 0x0000000000067941 */ /* 0x000fea0003800000 */
.L_x_10393:
[----:B------:R-:W-:Y:S02]  /*7180*/  ULDC UR4, c[0x0][0x3f4] ;  /* 0x0000fd0000047ab9 */ /* 0x000fe40000000800 */
[----:B------:R-:W-:-:S13]  /*7190*/  ISETP.LT.AND P0, PT, RZ, UR4, PT ;  /* 0x00000004ff007c0c */ /* 0x000fda000bf01270 */
[----:B------:R-:W-:Y:S05]  /*71a0*/  @P0 BRA `(.L_x_10395) ;  /* 0x0000000000400947 */ /* 0x000fea0003800000 */
[----:B------:R-:W0:Y:S02]  /*71b0*/  LDL R20, [R1+0x98] ;  /* 0x0000980001147983 */ /* 0x000e240000100800 */
[----:B0-----:R-:W-:-:S04]  /*71c0*/  LEA.HI R0, R20, R20, RZ, 0x1 ;  /* 0x0000001414007211 */ /* 0x001fc800078f08ff */
        /* <DEDUP_REMOVED lines=8> */
.L_x_10398:
[----:B--2---:R2:W3:Y:S02]  /*7250*/  SYNCS.PHASECHK.TRANS64.TRYWAIT P0, [R16+URZ+0x31c00], R3 ;  /* 0x031c0003100075a7 */ /* 0x0044e4000800017f */
[----:B---3--:R-:W-:Y:S05]  /*7260*/  @!P0 NANOSLEEP.SYNCS 0x989680 ;  /* 0x009896800000895d */ /* 0x008fea0003900000 */
[----:B------:R-:W3:Y:S02]  /*7270*/  @!P0 SYNCS.PHASECHK.TRANS64 P0, [R16+URZ+0x31c00], R3 ;  /* 0x031c0003100085a7 */ /* 0x000ee4000800007f */
[----:B---3--:R-:W-:Y:S05]  /*7280*/  @!P0 BRA `(.L_x_10398) ;  /* 0xfffffffc00f08947 */ /* 0x008fea000383ffff */
.L_x_10397:
[----:B------:R-:W-:Y:S05]  /*7290*/  BSYNC B0 ;  /* 0x0000000000007941 */ /* 0x000fea0003800000 */
.L_x_10396:
[----:B------:R-:W-:Y:S05]  /*72a0*/  BRA `(.L_x_10399) ;  /* 0x0000003800487947 */ /* 0x000fea0003800000 */
.L_x_10395:
[----:B------:R-:W2:Y:S01]  /*72b0*/  LDL R6, [R1+0xc0] ;  /* 0x0000c00001067983 */ /* 0x000ea20000100800 */
[----:B0----5:R-:W-:Y:S01]  /*72c0*/  SHF.R.S32.HI R0, RZ, 0x1f, R106 ;  /* 0x0000001fff007819 */ /* 0x021fe2000001146a */
        /* <DEDUP_REMOVED lines=16> */
[----:B--2---:R-:W-:-:S13]  /*73d0*/  LOP3.LUT P0, RZ, R6, 0x1bf, RZ, 0xc0, !PT ;  /* 0x000001bf06ff7812 */ /* 0x004fda000780c0ff */
[----:B------:R-:W-:Y:S05]  /*73e0*/  @!P0 BRA `(.L_x_10400) ;  /* 0x0000000000408947 */ /* 0x000fea0003800000 */
[----:B------:R-:W-:Y:S01]  /*73f0*/  MOV R0, 0x0 ;  /* 0x0000000000007802 */ /* 0x000fe20000000f00 */
[----:B------:R-:W-:Y:S01]  /*7400*/  ULDC.64 UR4, c[0x4][0x1b8] ;  /* 0x01006e0000047ab9 */ /* 0x000fe20000000a00 */
[----:B------:R-:W-:Y:S01]  /*7410*/  ULDC.64 UR6, c[0x4][0x1c0] ;  /* 0x0100700000067ab9 */ /* 0x000fe20000000a00 */
[----:B------:R-:W-:Y:S01]  /*7420*/  IMAD.U32 R4, RZ, RZ, UR4 ;  /* 0x00000004ff047e24 */ /* 0x000fe2000f8e00ff */
[----:B-1----:R0:W1:Y:S01]  /*7430*/  LDC.64 R14, c[0x4][R0] ;  /* 0x01000000000e7b82 */ /* 0x0020620000000a00 */
        /* <DEDUP_REMOVED lines=11> */
.L_x_10400:
[----:B------:R-:W-:Y:S01]  /*74f0*/  ULDC.U8 UR4, c[0x0][0x410] ;  /* 0x0001040000047ab9 */ /* 0x000fe20000000000 */
[----:B------:R-:W-:Y:S01]  /*7500*/  BSSY B0, `(.L_x_10401) ;  /* 0x0000364000007945 */ /* 0x000fe20003800000 */
[----:B------:R-:W-:Y:S01]  /*7510*/  ISETP.NE.AND P0, PT, RZ, UR4, PT ;  /* 0x00000004ff007c0c */ /* 0x000fe2000bf05270 */
[----:B------:R-:W-:-:S12]  /*7520*/  IMAD R7, R109, 0xc0, R19 ;  /* 0x000000c06d077824 */ /* 0x000fd800078e0213 */
[----:B------:R-:W-:Y:S05]  /*7530*/  @!P0 BRA `(.L_x_10402) ;  /* 0x0000001800d88947 */ /* 0x000fea0003800000 */
[----:B------:R-:W-:-:S03]  /*7540*/  UMOV UR4, 0xffffffff ;  /* 0xffffffff00047882 */ /* 0x000fc60000000000 */
[----:B------:R-:W-:Y:S05]  /*7550*/  BRA.DIV UR4, `(.L_x_10403) ;  /* 0x0000017a04247947 */ /* 0x000fea000b800000 */
[----:B------:R0:W2:Y:S04]  /*7560*/  SHFL.IDX PT, R3, R25, RZ, 0x1e1f ;  /* 0x001e1fff19037589 */ /* 0x0000a800000e0000 */
[----:B------:R0:W3:Y:S04]  /*7570*/  SHFL.IDX PT, R0, R24, RZ, 0x1e1f ;  /* 0x001e1fff18007589 */ /* 0x0000e800000e0000 */
[----:B------:R0:W4:Y:S04]  /*7580*/  SHFL.IDX PT, R5, R27, RZ, 0x1e1f ;  /* 0x001e1fff1b057589 */ /* 0x00012800000e0000 */
[----:B------:R0:W0:Y:S02]  /*7590*/  SHFL.IDX PT, R4, R26, RZ, 0x1e1f ;  /* 0x001e1fff1a047589 */ /* 0x00002400000e0000 */
.L_x_10641:
[----:B------:R-:W5:Y:S01]  /*75a0*/  LDL R47, [R1+0x98] ;  /* 0x00009800012f7983 */ /* 0x000f620000100800 */
[----:B------:R-:W-:Y:S01]  /*75b0*/  ULDC UR4, c[0x0][0x448] ;  /* 0x0001120000047ab9 */ /* 0x000fe20000000800 */
[----:B------:R-:W-:Y:S01]  /*75c0*/  BSSY B1, `(.L_x_10404) ;  /* 0x000005c000017945 */ /* 0x000fe20003800000 */
[----:B------:R-:W-:Y:S01]  /*75d0*/  IMAD R8, R111, UR4, RZ ;  /* 0x000000046f087c24 */ /* 0x000fe2000f8e02ff */
[----:B------:R-:W-:Y:S02]  /*75e0*/  CS2R R36, SRZ ;  /* 0x0000000000247805 */ /* 0x000fe4000001ff00 */
[----:B------:R-:W-:Y:S02]  /*75f0*/  CS2R R32, SRZ ;  /* 0x0000000000207805 */ /* 0x000fe4000001ff00 */
[----:B0-----:R-:W-:Y:S01]  /*7600*/  CS2R R26, SRZ ;  /* 0x00000000001a7805 */ /* 0x001fe2000001ff00 */
[----:B------:R-:W-:Y:S01]  /*7610*/  IMAD R6, R109, -0xc0, R8 ;  /* 0xffffff406d067824 */ /* 0x000fe200078e0208 */
[----:B------:R-:W-:-:S02]  /*7620*/  ISETP.GE.AND P1, PT, R7, R8, PT ;  /* 0x000000080700720c */ /* 0x000fc40003f26270 */
[----:B------:R-:W-:Y:S02]  /*7630*/  CS2R R20, SRZ ;  /* 0x0000000000147805 */ /* 0x000fe4000001ff00 */
[----:B------:R-:W-:Y:S02]  /*7640*/  CS2R R12, SRZ ;  /* 0x00000000000c7805 */ /* 0x000fe4000001ff00 */
[----:B------:R-:W-:Y:S02]  /*7650*/  CS2R R8, SRZ ;  /* 0x0000000000087805 */ /* 0x000fe4000001ff00 */
[----:B------:R-:W-:Y:S02]  /*7660*/  VIMNMX R6, R6, 0xc0, PT ;  /* 0x000000c006067848 */ /* 0x000fe40003fe0100 */
[----:B------:R-:W-:Y:S02]  /*7670*/  CS2R R34, SRZ ;  /* 0x0000000000227805 */ /* 0x000fe4000001ff00 */
[----:B------:R-:W-:-:S02]  /*7680*/  CS2R R30, SRZ ;  /* 0x00000000001e7805 */ /* 0x000fc4000001ff00 */
[----:B------:R-:W-:Y:S02]  /*7690*/  CS2R R28, SRZ ;  /* 0x00000000001c7805 */ /* 0x000fe4000001ff00 */
[----:B------:R-:W-:Y:S02]  /*76a0*/  ISETP.GE.AND P0, PT, R19, R6, PT ;  /* 0x000000061300720c */ /* 0x000fe40003f06270 */
[----:B------:R-:W-:Y:S02]  /*76b0*/  CS2R R24, SRZ ;  /* 0x0000000000187805 */ /* 0x000fe4000001ff00 */
[----:B-1----:R-:W-:Y:S02]  /*76c0*/  CS2R R14, SRZ ;  /* 0x00000000000e7805 */ /* 0x002fe4000001ff00 */
[----:B------:R-:W-:Y:S02]  /*76d0*/  CS2R R10, SRZ ;  /* 0x00000000000a7805 */ /* 0x000fe4000001ff00 */
[----:B-----5:R-:W-:Y:S01]  /*76e0*/  LEA.HI R46, R47, R47, RZ, 0x1 ;  /* 0x0000002f2f2e7211 */ /* 0x020fe200078f08ff */
[----:B------:R-:W-:Y:S06]  /*76f0*/  @P1 BRA `(.L_x_10405) ;  /* 0x0000000400201947 */ /* 0x000fec0003800000 */
[----:B------:R-:W2:Y:S01]  /*7700*/  LDL R41, [R1+0x64] ;  /* 0x0000640001297983 */ /* 0x000ea20000100800 */
[----:B------:R-:W-:-:S03]  /*7710*/  ULDC UR4, c[0x0][0x3f4] ;  /* 0x0000fd0000047ab9 */ /* 0x000fc60000000800 */
[----:B------:R-:W3:Y:S04]  /*7720*/  LDL R40, [R1+0x68] ;  /* 0x0000680001287983 */ /* 0x000ee80000100800 */
[----:B------:R-:W4:Y:S04]  /*7730*/  LDL R39, [R1+0x6c] ;  /* 0x00006c0001277983 */ /* 0x000f280000100800 */
[----:B------:R-:W4:Y:S04]  /*7740*/  LDL R38, [R1+0xa4] ;  /* 0x0000a40001267983 */ /* 0x000f280000100800 */
[----:B------:R-:W4:Y:S04]  /*7750*/  LDL R43, [R1+0xa8] ;  /* 0x0000a800012b7983 */ /* 0x000f280000100800 */
[----:B------:R-:W4:Y:S04]  /*7760*/  LDL R42, [R1+0x70] ;  /* 0x00007000012a7983 */ /* 0x000f280000100800 */
[----:B------:R-:W4:Y:S04]  /*7770*/  LDL.64 R44, [R1+0x48] ;  /* 0x00004800012c7983 */ /* 0x000f280000100a00 */
[----:B------:R-:W4:Y:S04]  /*7780*/  LDL R14, [R1+0x74] ;  /* 0x00007400010e7983 */ /* 0x000f280000100800 */
[----:B------:R-:W4:Y:S04]  /*7790*/  LDL R49, [R1+0xac] ;  /* 0x0000ac0001317983 */ /* 0x000f280000100800 */
[----:B------:R-:W4:Y:S01]  /*77a0*/  LDL R48, [R1+0xb0] ;  /* 0x0000b00001307983 */ /* 0x000f220000100800 */
        /* <DEDUP_REMOVED lines=8> */
[C---:B--2---:R-:W-:Y:S01]  /*7830*/  ISETP.GE.AND P2, PT, R41.reuse, UR4, PT ;  /* 0x0000000429007c0c */ /* 0x044fe2000bf46270 */
[C---:B------:R-:W-:Y:S01]  /*7840*/  IMAD.SHL.U32 R9, R41.reuse, 0x2, RZ ;  /* 0x0000000229097824 */ /* 0x040fe200078e00ff */
[----:B------:R-:W-:Y:S02]  /*7850*/  SHF.R.S32.HI R6, RZ, 0x1f, R41 ;  /* 0x0000001fff067819 */ /* 0x000fe40000011429 */
[C---:B---3--:R-:W-:Y:S01]  /*7860*/  ISETP.GE.AND P1, PT, R40.reuse, UR4, PT ;  /* 0x0000000428007c0c */ /* 0x048fe2000bf26270 */
[----:B------:R-:W-:Y:S01]  /*7870*/  IMAD.SHL.U32 R13, R40, 0x2, RZ ;  /* 0x00000002280d7824 */ /* 0x000fe200078e00ff */
[----:B------:R-:W-:-:S07]  /*7880*/  SHF.L.U64.HI R10, R41, 0x1, R6 ;  /* 0x00000001290a7819 */ /* 0x000fce0000010206 */
[-C--:B------:R-:W-:Y:S02]  /*7890*/  @!P2 IADD3 R6, P3, R0, R9.reuse, RZ ;  /* 0x000000090006a210 */ /* 0x080fe40007f7e0ff */
[----:B------:R-:W-:-:S03]  /*78a0*/  @!P2 IADD3 R8, P4, R4, R9, RZ ;  /* 0x000000090408a210 */ /* 0x000fc60007f9e0ff */
[----:B------:R-:W-:Y:S01]  /*78b0*/  @!P2 IMAD.X R7, R3, 0x1, R10, P3 ;  /* 0x000000010307a824 */ /* 0x000fe200018e060a */
[----:B----4-:R-:W-:Y:S02]  /*78c0*/  ISETP.GE.AND P3, PT, R39, UR4, PT ;  /* 0x0000000427007c0c */ /* 0x010fe4000bf66270 */
[----:B------:R-:W-:Y:S02]  /*78d0*/  @!P2 IADD3.X R9, R5, R10, RZ, P4, !PT ;  /* 0x0000000a0509a210 */ /* 0x000fe400027fe4ff */
[----:B------:R0:W5:Y:S01]  /*78e0*/  @!P2 LD.E.64 R30, desc[UR60][R6.64] ;  /* 0x0000003c061ea980 */ /* 0x000162000c101b00 */
[-C--:B------:R-:W-:Y:S01]  /*78f0*/  @!P1 IADD3 R10, P4, R0, R13.reuse, RZ ;  /* 0x0000000d000a9210 */ /* 0x080fe20007f9e0ff */
[----:B------:R-:W-:Y:S02]  /*7900*/  IMAD.SHL.U32 R41, R39, 0x2, RZ ;  /* 0x0000000227297824 */ /* 0x000fe400078e00ff */
[----:B------:R-:W5:Y:S01]  /*7910*/  @!P2 LD.E.64 R32, desc[UR60][R8.64] ;  /* 0x0000003c0820a980 */ /* 0x000f62000c101b00 */
[----:B------:R-:W-:Y:S01]  /*7920*/  @!P1 IADD3 R12, P2, R4, R13, RZ ;  /* 0x0000000d040c9210 */ /* 0x000fe20007f5e0ff */
[----:B------:R-:W-:-:S03]  /*7930*/  @!P1 IMAD.X R11, R3, 0x1, R38, P4 ;  /* 0x00000001030b9824 */ /* 0x000fc600020e0626 */
[-C--:B------:R-:W-:Y:S01]  /*7940*/  @!P3 IADD3 R40, P4, R4, R41.reuse, RZ ;  /* 0x000000290428b210 */ /* 0x080fe20007f9e0ff */
[C---:B------:R-:W-:Y:S01]  /*7950*/  @!P1 IMAD.X R13, R5.reuse, 0x1, R38, P2 ;  /* 0x00000001050d9824 */ /* 0x040fe200010e0626 */
[----:B------:R-:W-:Y:S01]  /*7960*/  @!P3 IADD3 R38, P2, R0, R41, RZ ;  /* 0x000000290026b210 */ /* 0x000fe20007f5e0ff */
[----:B------:R1:W5:Y:S02]  /*7970*/  @!P1 LD.E.64 R28, desc[UR60][R10.64] ;  /* 0x0000003c0a1c9980 */ /* 0x000364000c101b00 */
[--C-:B------:R-:W-:Y:S02]  /*7980*/  @!P3 IMAD.X R41, R5, 0x1, R43.reuse, P4 ;  /* 0x000000010529b824 */ /* 0x100fe400020e062b */
[----:B------:R-:W5:Y:S01]  /*7990*/  @!P1 LD.E.64 R26, desc[UR60][R12.64] ;  /* 0x0000003c0c1a9980 */ /* 0x000f62000c101b00 */
[----:B------:R-:W-:Y:S01]  /*79a0*/  @!P3 IMAD.X R39, R3, 0x1, R43, P2 ;  /* 0x000000010327b824 */ /* 0x000fe200010e062b */
[----:B------:R-:W-:Y:S02]  /*79b0*/  ISETP.GE.AND P1, PT, R42, UR4, PT ;  /* 0x000000042a007c0c */ /* 0x000fe4000bf26270 */
[----:B------:R-:W-:Y:S01]  /*79c0*/  ISETP.GE.AND P2, PT, R44, UR4, PT ;  /* 0x000000042c007c0c */ /* 0x000fe2000bf46270 */
[----:B------:R2:W5:Y:S01]  /*79d0*/  @!P3 LD.E.64 R20, desc[UR60][R40.64] ;  /* 0x0000003c2814b980 */ /* 0x000562000c101b00 */
[----:B0-----:R-:W-:-:S03]  /*79e0*/  IMAD.SHL.U32 R7, R42, 0x2, RZ ;  /* 0x000000022a077824 */ /* 0x001fc600078e00ff */
[----:B------:R0:W5:Y:S01]  /*79f0*/  @!P3 LD.E.64 R24, desc[UR60][R38.64] ;  /* 0x0000003c2618b980 */ /* 0x000162000c101b00 */
[C---:B------:R-:W-:Y:S01]  /*7a00*/  ISETP.GE.AND P3, PT, R14.reuse, UR4, PT ;  /* 0x000000040e007c0c */ /* 0x040fe2000bf66270 */
[----:B-1----:R-:W-:-:S04]  /*7a10*/  IMAD.SHL.U32 R11, R14, 0x2, RZ ;  /* 0x000000020e0b7824 */ /* 0x002fc800078e00ff */
[-C--:B------:R-:W-:Y:S02]  /*7a20*/  @!P1 IADD3 R42, P5, R0, R7.reuse, RZ ;  /* 0x00000007002a9210 */ /* 0x080fe40007fbe0ff */
[----:B------:R-:W-:Y:S01]  /*7a30*/  @!P1 IADD3 R6, P4, R4, R7, RZ ;  /* 0x0000000704069210 */ /* 0x000fe20007f9e0ff */
[----:B------:R-:W-:Y:S02]  /*7a40*/  @!P2 IMAD.MOV.U32 R8, RZ, RZ, R0 ;  /* 0x000000ffff08a224 */ /* 0x000fe400078e0000 */
[----:B------:R-:W-:Y:S02]  /*7a50*/  @!P2 IMAD.MOV.U32 R9, RZ, RZ, R3 ;  /* 0x000000ffff09a224 */ /* 0x000fe400078e0003 */
[----:B--2---:R-:W-:-:S04]  /*7a60*/  @!P2 IMAD.WIDE R40, R44, 0x2, R4 ;  /* 0x000000022c28a825 */ /* 0x004fc800078e0204 */
[----:B0-----:R-:W-:-:S04]  /*7a70*/  @!P2 IMAD.WIDE R38, R44, 0x2, R8 ;  /* 0x000000022c26a825 */ /* 0x001fc800078e0208 */
[--C-:B------:R-:W-:Y:S01]  /*7a80*/  @!P1 IMAD.X R43, R3, 0x1, R49.reuse, P5 ;  /* 0x00000001032b9824 */ /* 0x100fe200028e0631 */
[-C--:B------:R-:W-:Y:S01]  /*7a90*/  @!P3 IADD3 R44, P5, R0, R11.reuse, RZ ;  /* 0x0000000b002cb210 */ /* 0x080fe20007fbe0ff */
[----:B------:R-:W-:Y:S01]  /*7aa0*/  @!P1 IMAD.X R7, R5, 0x1, R49, P4 ;  /* 0x0000000105079824 */ /* 0x000fe200020e0631 */
[----:B------:R-:W-:Y:S02]  /*7ab0*/  @!P3 IADD3 R4, P4, R4, R11, RZ ;  /* 0x0000000b0404b210 */ /* 0x000fe40007f9e0ff */
        /* <DEDUP_REMOVED lines=11> */
[----:B------:R0:W5:Y:S02]  /*7b70*/  @!P3 LD.E.64 R8, desc[UR60][R4.64] ;  /* 0x0000003c0408b980 */ /* 0x000164000c101b00 */
.L_x_10405:
[----:B------:R-:W-:Y:S05]  /*7b80*/  BSYNC B1 ;  /* 0x0000000000017941 */ /* 0x000fea0003800000 */
.L_x_10404:
[----:B--2--5:R-:W-:Y:S01]  /*7b90*/  IMAD.MOV.U32 R3, RZ, RZ, R37 ;  /* 0x000000ffff037224 */ /* 0x024fe200078e0025 */
[----:B------:R-:W-:Y:S01]  /*7ba0*/  LOP3.LUT R46, R46, 0xfffffffe, RZ, 0xc0, !PT ;  /* 0xfffffffe2e2e7812 */ /* 0x000fe200078ec0ff */
[----:B---3--:R-:W-:Y:S01]  /*7bb0*/  IMAD.MOV.U32 R0, RZ, RZ, R36 ;  /* 0x000000ffff007224 */ /* 0x008fe200078e0024 */
[----:B------:R-:W-:Y:S01]  /*7bc0*/  BSSY B1, `(.L_x_10406) ;  /* 0x000002b000017945 */ /* 0x000fe20003800000 */
[----:B0-----:R-:W-:Y:S01]  /*7bd0*/  IMAD.MOV.U32 R4, RZ, RZ, R32 ;  /* 0x000000ffff047224 */ /* 0x001fe200078e0020 */
[----:B------:R-:W-:Y:S01]  /*7be0*/  PRMT R45, R45, 0x5410, R3 ;  /* 0x000054102d2d7816 */ /* 0x000fe20000000003 */
[----:B------:R-:W-:Y:S01]  /*7bf0*/  IMAD.IADD R3, R47, 0x1, -R46 ;  /* 0x000000012f037824 */ /* 0x000fe200078e0a2e */
[----:B------:R-:W-:Y:S01]  /*7c00*/  PRMT R48, R0, 0x7610, R48 ;  /* 0x0000761000307816 */ /* 0x000fe20000000030 */
[----:B------:R-:W-:Y:S01]  /*7c10*/  IMAD.MOV.U32 R0, RZ, RZ, R33 ;  /* 0x000000ffff007224 */ /* 0x000fe200078e0021 */
[----:B------:R-:W-:Y:S01]  /*7c20*/  PRMT R56, R4, 0x7610, R56 ;  /* 0x0000761004387816 */ /* 0x000fe20000000038 */
[----:B----4-:R-:W-:Y:S01]  /*7c30*/  IMAD.MOV.U32 R5, RZ, RZ, R27 ;  /* 0x000000ffff057224 */ /* 0x010fe200078e001b */
[----:B------:R-:W-:Y:S01]  /*7c40*/  SHF.L.U32 R3, R3, 0x1f, RZ ;  /* 0x0000001f03037819 */ /* 0x000fe200000006ff */
[----:B------:R-:W-:Y:S01]  /*7c50*/  IMAD.MOV.U32 R6, RZ, RZ, R13 ;  /* 0x000000ffff067224 */ /* 0x000fe200078e000d */
[----:B------:R-:W-:-:S02]  /*7c60*/  MOV R4, R26 ;  /* 0x0000001a00047202 */ /* 0x000fc40000000f00 */
[----:B------:R-:W0:Y:S01]  /*7c70*/  SYNCS.PHASECHK.TRANS64.TRYWAIT P1, [R16+URZ+0x31c00], R3 ;  /* 0x031c0003100075a7 */ /* 0x000e22000802017f */
        /* <DEDUP_REMOVED lines=30> */
[----:B0-----:R-:W-:Y:S06]  /*7e60*/  @!P1 BRA `(.L_x_10407) ;  /* 0x0000017000549947 */ /* 0x001fec0003800000 */
.L_x_10642:
[----:B------:R-:W-:Y:S05]  /*7e70*/  BSYNC B1 ;  /* 0x0000000000017941 */ /* 0x000fea0003800000 */
.L_x_10406:
[----:B------:R-:W-:Y:S01]  /*7e80*/  PRMT R39, R0, 0x5410, R4 ;  /* 0x0000541000277816 */ /* 0x000fe20000000004 */
[----:B------:R-:W-:Y:S06]  /*7e90*/  @P0 BRA `(.L_x_10408) ;  /* 0x0000002c00280947 */ /* 0x000fec0003800000 */
[----:B------:R-:W2:Y:S01]  /*7ea0*/  LDL.64 R52, [R1+0x48] ;  /* 0x0000480001347983 */ /* 0x000ea20000100a00 */
[----:B------:R-:W2:Y:S03]  /*7eb0*/  LDC R0, c[0x0][0x3f4] ;  /* 0x0000fd00ff007b82 */ /* 0x000ea60000000800 */
[----:B------:R-:W0:Y:S04]  /*7ec0*/  LDL R51, [R1+0x84] ;  /* 0x0000840001337983 */ /* 0x000e280000100800 */
[----:B------:R-:W3:Y:S04]  /*7ed0*/  LDL R50, [R1+0x64] ;  /* 0x0000640001327983 */ /* 0x000ee80000100800 */
[----:B------:R-:W4:Y:S04]  /*7ee0*/  LDL R49, [R1+0x68] ;  /* 0x0000680001317983 */ /* 0x000f280000100800 */
[----:B------:R-:W5:Y:S04]  /*7ef0*/  LDL R47, [R1+0x6c] ;  /* 0x00006c00012f7983 */ /* 0x000f680000100800 */
[----:B------:R-:W5:Y:S04]  /*7f00*/  LDL R7, [R1+0x70] ;  /* 0x0000700001077983 */ /* 0x000f680000100800 */
[----:B------:R-:W5:Y:S04]  /*7f10*/  LDL R6, [R1+0x74] ;  /* 0x0000740001067983 */ /* 0x000f680000100800 */
[----:B------:R-:W5:Y:S01]  /*7f20*/  LDL R5, [R1+0x88] ;  /* 0x0000880001057983 */ /* 0x000f620000100800 */
[----:B------:R-:W-:Y:S01]  /*7f30*/  BSSY B1, `(.L_x_10409) ;  /* 0x0000035000017945 */ /* 0x000fe20003800000 */
[-C--:B--2---:R-:W-:Y:S01]  /*7f40*/  ISETP.GE.AND P6, PT, R52, R0.reuse, PT ;  /* 0x000000003400720c */ /* 0x084fe20003fc6270 */
[----:B0-----:R-:W-:Y:S01]  /*7f50*/  IMAD R3, R51, 0x2, R16 ;  /* 0x0000000233037824 */ /* 0x001fe200078e0210 */
[----:B---3--:R-:W-:-:S02]  /*7f60*/  ISETP.GE.AND P0, PT, R50, R0, PT ;  /* 0x000000003200720c */ /* 0x008fc40003f06270 */
[-C--:B----4-:R-:W-:Y:S02]  /*7f70*/  ISETP.GE.AND P1, PT, R49, R0.reuse, PT ;  /* 0x000000003100720c */ /* 0x090fe40003f26270 */
[-C--:B-----5:R-:W-:Y:S02]  /*7f80*/  ISETP.GE.AND P2, PT, R47, R0.reuse, PT ;  /* 0x000000002f00720c */ /* 0x0a0fe40003f46270 */
[-C--:B------:R-:W-:Y:S02]  /*7f90*/  ISETP.GE.AND P3, PT, R7, R0.reuse, PT ;  /* 0x000000000700720c */ /* 0x080fe40003f66270 */
[----:B------:R-:W-:Y:S01]  /*7fa0*/  ISETP.GE.AND P4, PT, R6, R0, PT ;  /* 0x000000000600720c */ /* 0x000fe20003f86270 */
[----:B------:R-:W-:Y:S01]  /*7fb0*/  VIADD R0, R3, 0x20 ;  /* 0x0000002003007836 */ /* 0x000fe20000000000 */
[----:B------:R-:W-:Y:S01]  /*7fc0*/  LOP3.LUT P5, RZ, R5, 0x2, RZ, 0xc0, !PT ;  /* 0x0000000205ff7812 */ /* 0x000fe200078ac0ff */
[----:B------:R-:W-:-:S12]  /*7fd0*/  @P6 BRA `(.L_x_10410) ;  /* 0x0000000000a86947 */ /* 0x000fd80003800000 */
[----:B------:R-:W0:Y:S01]  /*7fe0*/  LDS.128 R4, [R3+0xda00] ;  /* 0x00da000003047984 */ /* 0x000e220000000c00 */
        /* <DEDUP_REMOVED lines=20> */
[----:B------:R-:W-:Y:S02]  /*8130*/  HADD2.F32 R6, -RZ, R5.H0_H0 ;  /* 0x20000005ff067230 */ /* 0x000fe40000004100 */
[----:B------:R-:W-:Y:S01]  /*8140*/  FFMA.FTZ R51, R36, R47, -R51 ;  /* 0x0000002f24337223 */ /* 0x000fe20000010833 */
[----:B------:R-:W-:Y:S02]  /*8150*/  HADD2.F32 R46, -RZ, R45.H1_H1 ;  /* 0x3000002dff2e7230 */ /* 0x000fe40000004100 */
[----:B------:R-:W-:Y:S01]  /*8160*/  FFMA.FTZ R47, R7, R48, R52 ;  /* 0x00000030072f7223 */ /* 0x000fe20000010034 */
[----:B------:R-:W-:Y:S02]  /*8170*/  HADD2.F32 R5, -RZ, R5.H1_H1 ;  /* 0x30000005ff057230 */ /* 0x000fe40000004100 */
[----:B------:R-:W-:-:S02]  /*8180*/  HADD2.F32 R36, -RZ, R57.H0_H0 ;  /* 0x20000039ff247230 */ /* 0x000fc40000004100 */
        /* <DEDUP_REMOVED lines=14> */
[----:B------:R0:W-:Y:S02]  /*8270*/  STS.128 [R3+0xda00], R4 ;  /* 0x00da000403007388 */ /* 0x0001e40000000c00 */
.L_x_10410:
[----:B------:R-:W-:Y:S05]  /*8280*/  BSYNC B1 ;  /* 0x0000000000017941 */ /* 0x000fea0003800000 */
.L_x_10409:
[----:B------:R-:W-:Y:S01]  /*8290*/  BSSY B1, `(.L_x_10411) ;  /* 0x000002d000017945 */ /* 0x000fe20003800000 */
[----:B------:R-:W-:-:S03]  /*82a0*/  @P5 VIADD R0, R3, 0xffffffe0 ;  /* 0xffffffe003005836 */ /* 0x000fc60000000000 */
[----:B------:R-:W-:Y:S05]  /*82b0*/  @P0 BRA `(.L_x_10412) ;  /* 0x0000000000a80947 */ /* 0x000fea0003800000 */
[----:B0-----:R-:W0:Y:S01]  /*82c0*/  LDS.128 R4, [R0+0xda00] ;  /* 0x00da000000047984 */ /* 0x001e220000000c00 */
[----:B------:R-:W-:Y:S01]  /*82d0*/  SHF.R.U32.HI R35, RZ, 0x10, R31 ;  /* 0x00000010ff237819 */ /* 0x000fe2000001161f */
[----:B------:R-:W-:Y:S01]  /*82e0*/  HADD2.F32 R36, -RZ, R56.H0_H0 ;  /* 0x20000038ff247230 */ /* 0x000fe20000004100 */
        /* <DEDUP_REMOVED lines=39> */
.L_x_10412:
[----:B------:R-:W-:Y:S05]  /*8560*/  BSYNC B1 ;  /* 0x0000000000017941 */ /* 0x000fea0003800000 */
.L_x_10411:
[----:B------:R-:W-:Y:S04]  /*8570*/  BSSY B1, `(.L_x_10413) ;  /* 0x000002c000017945 */ /* 0x000fe80003800000 */
[----:B------:R-:W-:Y:S05]  /*8580*/  @P1 BRA `(.L_x_10414) ;  /* 0x0000000000a81947 */ /* 0x000fea0003800000 */
[----:B01----:R-:W0:Y:S01]  /*8590*/  LDS.128 R4, [R3+0x10a00] ;  /* 0x010a000003047984 */ /* 0x003e220000000c00 */
        /* <DEDUP_REMOVED lines=41> */
.L_x_10414:
[----:B------:R-:W-:Y:S05]  /*8830*/  BSYNC B1 ;  /* 0x0000000000017941 */ /* 0x000fea0003800000 */
.L_x_10413:
        /* <DEDUP_REMOVED lines=44> */
.L_x_10416:
[----:B------:R-:W-:Y:S05]  /*8b00*/  BSYNC B1 ;  /* 0x0000000000017941 */ /* 0x000fea0003800000 */
.L_x_10415:
        /* <DEDUP_REMOVED lines=44> */
.L_x_10418:
[----:B------:R-:W-:Y:S05]  /*8dd0*/  BSYNC B1 ;  /* 0x0000000000017941 */ /* 0x000fea0003800000 */
.L_x_10417:
[----:B------:R-:W-:Y:S05]  /*8de0*/  @P4 BRA `(.L_x_10408) ;  /* 0x0000001c00544947 */ /* 0x000fea0003800000 */
[----:B01234-:R-:W0:Y:S01]  /*8df0*/  LDS.128 R4, [R0+0x13a00] ;  /* 0x013a000000047984 */ /* 0x01fe220000000c00 */
        /* <DEDUP_REMOVED lines=8> */
[----:B------:R-:W-:-:S02]  /*8e80*/  HADD2.F32 R11, -RZ, R39.H0_H0 ;  /* 0x20000027ff0b7230 */ /* 0x000fc40000004100 */
[----:B------:R-:W-:Y:S02]  /*8e90*/  HADD2.F32 R39, -RZ, R39.H1_H1 ;  /* 0x30000027ff277230 */ /* 0x000fe40000004100 */
[--C-:B0-----:R-:W-:Y:S02]  /*8ea0*/  HADD2.F32 R10, -RZ, R7.reuse.H1_H1 ;  /* 0x30000007ff0a7230 */ /* 0x101fe40000004100 */
        /* <DEDUP_REMOVED lines=31> */
.L_x_10402:
[----:B------:R-:W-:-:S03]  /*90a0*/  UMOV UR4, 0xffffffff ;  /* 0xffffffff00047882 */ /* 0x000fc60000000000 */
[----:B------:R-:W-:Y:S05]  /*90b0*/  BRA.DIV UR4, `(.L_x_10419) ;  /* 0x0000015e04d47947 */ /* 0x000fea000b800000 */
[----:B------:R-:W0:Y:S04]  /*90c0*/  SHFL.IDX PT, R3, R25, RZ, 0x1e1f ;  /* 0x001e1fff19037589 */ /* 0x000e2800000e0000 */
[----:B------:R-:W2:Y:S04]  /*90d0*/  SHFL.IDX PT, R0, R24, RZ, 0x1e1f ;  /* 0x001e1fff18007589 */ /* 0x000ea800000e0000 */
[----:B------:R3:W4:Y:S04]  /*90e0*/  SHFL.IDX PT, R5, R27, RZ, 0x1e1f ;  /* 0x001e1fff1b057589 */ /* 0x00072800000e0000 */
[----:B-1----:R3:W1:Y:S01]  /*90f0*/  SHFL.IDX PT, R14, R26, RZ, 0x1e1f ;  /* 0x001e1fff1a0e7589 */ /* 0x00266200000e0000 */
[----:B0-----:R-:W-:-:S02]  /*9100*/  IMAD.MOV.U32 R21, RZ, RZ, R3 ;  /* 0x000000ffff157224 */ /* 0x001fc400078e0003 */
[----:B--23--:R-:W-:-:S07]  /*9110*/  IMAD.MOV.U32 R20, RZ, RZ, R0 ;  /* 0x000000ffff147224 */ /* 0x00cfce00078e0000 */
.L_x_10648:
[----:B------:R-:W2:Y:S01]  /*9120*/  LDL R47, [R1+0x98] ;  /* 0x00009800012f7983 */ /* 0x000ea20000100800 */
[----:B------:R-:W-:Y:S01]  /*9130*/  ULDC UR4, c[0x0][0x448] ;  /* 0x0001120000047ab9 */ /* 0x000fe20000000800 */
[----:B------:R-:W-:Y:S01]  /*9140*/  BSSY B1, `(.L_x_10420) ;  /* 0x0000038000017945 */ /* 0x000fe20003800000 */
[----:B------:R-:W-:Y:S01]  /*9150*/  IMAD R4, R111, UR4, RZ ;  /* 0x000000046f047c24 */ /* 0x000fe2000f8e02ff */
[----:B------:R-:W-:Y:S01]  /*9160*/  CS2R R8, SRZ ;  /* 0x0000000000087805 */ /* 0x000fe2000001ff00 */
[----:B-1----:R-:W-:Y:S01]  /*9170*/  IMAD.MOV.U32 R36, RZ, RZ, R14 ;  /* 0x000000ffff247224 */ /* 0x002fe200078e000e */
[----:B------:R-:W-:Y:S01]  /*9180*/  CS2R R10, SRZ ;  /* 0x00000000000a7805 */ /* 0x000fe2000001ff00 */
[----:B------:R-:W-:Y:S01]  /*9190*/  IMAD R0, R109, -0xc0, R4 ;  /* 0xffffff406d007824 */ /* 0x000fe200078e0204 */
[----:B------:R-:W-:Y:S01]  /*91a0*/  ISETP.GE.AND P1, PT, R7, R4, PT ;  /* 0x000000040700720c */ /* 0x000fe20003f26270 */
[----:B----4-:R-:W-:Y:S01]  /*91b0*/  IMAD.MOV.U32 R37, RZ, RZ, R5 ;  /* 0x000000ffff257224 */ /* 0x010fe200078e0005 */
[----:B------:R-:W-:-:S02]  /*91c0*/  CS2R R4, SRZ ;  /* 0x0000000000047805 */ /* 0x000fc4000001ff00 */
[----:B------:R-:W-:Y:S02]  /*91d0*/  CS2R R6, SRZ ;  /* 0x0000000000067805 */ /* 0x000fe4000001ff00 */
[----:B------:R-:W-:Y:S02]  /*91e0*/  VIMNMX R0, R0, 0xc0, PT ;  /* 0x000000c000007848 */ /* 0x000fe40003fe0100 */
        /* <DEDUP_REMOVED lines=9> */
[----:B--2---:R-:W-:Y:S01]  /*9280*/  LEA.HI R0, R47, R47, RZ, 0x1 ;  /* 0x0000002f2f007211 */ /* 0x004fe200078f08ff */
[----:B------:R-:W-:Y:S06]  /*9290*/  @P1 BRA `(.L_x_10421) ;  /* 0x0000000000881947 */ /* 0x000fec0003800000 */
[----:B------:R-:W2:Y:S04]  /*92a0*/  LDL R39, [R1+0x9c] ;  /* 0x00009c0001277983 */ /* 0x000ea80000100800 */
[----:B------:R-:W3:Y:S01]  /*92b0*/  LDL R38, [R1+0xa0] ;  /* 0x0000a00001267983 */ /* 0x000ee20000100800 */
[C---:B------:R-:W-:Y:S01]  /*92c0*/  VIADD R3, R22.reuse, 0x10 ;  /* 0x0000001016037836 */ /* 0x040fe20000000000 */
[----:B------:R-:W-:Y:S01]  /*92d0*/  ULDC UR4, c[0x0][0x3f4] ;  /* 0x0000fd0000047ab9 */ /* 0x000fe20000000800 */
[C---:B------:R-:W-:Y:S01]  /*92e0*/  VIADD R4, R22.reuse, 0x20 ;  /* 0x0000002016047836 */ /* 0x040fe20000000000 */
[----:B------:R-:W-:Y:S02]  /*92f0*/  ISETP.GE.AND P1, PT, R22, UR4, PT ;  /* 0x0000000416007c0c */ /* 0x000fe4000bf26270 */
[----:B------:R-:W-:-:S02]  /*9300*/  CS2R R24, SRZ ;  /* 0x0000000000187805 */ /* 0x000fc4000001ff00 */
[----:B------:R-:W-:Y:S02]  /*9310*/  ISETP.GE.AND P2, PT, R3, UR4, PT ;  /* 0x0000000403007c0c */ /* 0x000fe4000bf46270 */
[----:B------:R-:W-:Y:S02]  /*9320*/  CS2R R26, SRZ ;  /* 0x00000000001a7805 */ /* 0x000fe4000001ff00 */
[----:B------:R-:W-:Y:S02]  /*9330*/  ISETP.GE.AND P3, PT, R4, UR4, PT ;  /* 0x0000000404007c0c */ /* 0x000fe4000bf66270 */
[----:B------:R-:W-:Y:S02]  /*9340*/  CS2R R4, SRZ ;  /* 0x0000000000047805 */ /* 0x000fe4000001ff00 */
[----:B------:R-:W-:Y:S02]  /*9350*/  CS2R R6, SRZ ;  /* 0x0000000000067805 */ /* 0x000fe4000001ff00 */
[----:B------:R-:W-:Y:S01]  /*9360*/  CS2R R28, SRZ ;  /* 0x00000000001c7805 */ /* 0x000fe2000001ff00 */
[----:B------:R-:W-:Y:S01]  /*9370*/  @!P1 IMAD.WIDE R12, R22, 0x2, R20 ;  /* 0x00000002160c9825 */ /* 0x000fe200078e0214 */
[----:B------:R-:W-:-:S02]  /*9380*/  CS2R R30, SRZ ;  /* 0x00000000001e7805 */ /* 0x000fc4000001ff00 */
[----:B------:R-:W-:Y:S02]  /*9390*/  CS2R R8, SRZ ;  /* 0x0000000000087805 */ /* 0x000fe4000001ff00 */
[----:B------:R-:W-:Y:S02]  /*93a0*/  CS2R R10, SRZ ;  /* 0x00000000000a7805 */ /* 0x000fe4000001ff00 */
[----:B------:R-:W-:Y:S01]  /*93b0*/  CS2R R32, SRZ ;  /* 0x0000000000207805 */ /* 0x000fe2000001ff00 */
[----:B------:R0:W5:Y:S01]  /*93c0*/  @!P1 LD.E.128 R24, desc[UR60][R12.64] ;  /* 0x0000003c0c189980 */ /* 0x000162000c101d00 */
[----:B------:R-:W-:Y:S02]  /*93d0*/  CS2R R34, SRZ ;  /* 0x0000000000227805 */ /* 0x000fe4000001ff00 */
[----:B------:R-:W-:Y:S02]  /*93e0*/  CS2R R14, SRZ ;  /* 0x00000000000e7805 */ /* 0x000fe4000001ff00 */
[----:B0-----:R-:W-:Y:S01]  /*93f0*/  CS2R R12, SRZ ;  /* 0x00000000000c7805 */ /* 0x001fe2000001ff00 */
[----:B--2---:R-:W-:-:S02]  /*9400*/  @!P2 IMAD.SHL.U32 R3, R39, 0x8, RZ ;  /* 0x000000082703a824 */ /* 0x004fc400078e00ff */
        /* <DEDUP_REMOVED lines=11> */
.L_x_10421:
[----:B------:R-:W-:Y:S05]  /*94c0*/  BSYNC B1 ;  /* 0x0000000000017941 */ /* 0x000fea0003800000 */
.L_x_10420:
[----:B------:R-:W-:Y:S01]  /*94d0*/  LOP3.LUT R0, R0, 0xfffffffe, RZ, 0xc0, !PT ;  /* 0xfffffffe00007812 */ /* 0x000fe200078ec0ff */
[----:B-----5:R-:W-:Y:S01]  /*94e0*/  IMAD.MOV.U32 R3, RZ, RZ, R4 ;  /* 0x000000ffff037224 */ /* 0x020fe200078e0004 */
[----:B------:R-:W-:Y:S01]  /*94f0*/  BSSY B1, `(.L_x_10422) ;  /* 0x000002e000017945 */ /* 0x000fe20003800000 */
[----:B0-----:R-:W-:Y:S02]  /*9500*/  IMAD.MOV.U32 R20, RZ, RZ, R5 ;  /* 0x000000ffff147224 */ /* 0x001fe400078e0005 */
[----:B------:R-:W-:Y:S01]  /*9510*/  IMAD.IADD R0, R47, 0x1, -R0 ;  /* 0x000000012f007824 */ /* 0x000fe200078e0a00 */
[----:B------:R-:W-:Y:S01]  /*9520*/  PRMT R61, R3, 0x7610, R61 ;  /* 0x00007610033d7816 */ /* 0x000fe2000000003d */
        /* <DEDUP_REMOVED lines=41> */
[----:B0-----:R-:W-:Y:S06]  /*97c0*/  @!P1 BRA `(.L_x_10423) ;  /* 0x0000015800889947 */ /* 0x001fec0003800000 */
.L_x_10649:
[----:B------:R-:W-:Y:S05]  /*97d0*/  BSYNC B1 ;  /* 0x0000000000017941 */ /* 0x000fea0003800000 */
.L_x_10422:
[----:B------:R-:W-:Y:S01]  /*97e0*/  PRMT R47, R0, 0x5410, R20 ;  /* 0x00005410002f7816 */ /* 0x000fe20000000014 */
[----:B------:R-:W-:Y:S06]  /*97f0*/  @P0 BRA `(.L_x_10408) ;  /* 0x0000001000d00947 */ /* 0x000fec0003800000 */
[----:B------:R1:W5:Y:S01]  /*9800*/  LDL R69, [R1+0x54] ;  /* 0x0000540001457983 */ /* 0x0003620000100800 */
[----:B0-----:R-:W0:Y:S03]  /*9810*/  LDC R3, c[0x0][0x3f4] ;  /* 0x0000fd00ff037b82 */ /* 0x001e260000000800 */
[----:B------:R1:W5:Y:S04]  /*9820*/  LDL R68, [R1+0x5c] ;  /* 0x00005c0001447983 */ /* 0x0003680000100800 */
[----:B------:R1:W5:Y:S01]  /*9830*/  LDL R67, [R1+0x58] ;  /* 0x0000580001437983 */ /* 0x0003620000100800 */
[C---:B------:R-:W-:Y:S01]  /*9840*/  VIADD R0, R22.reuse, 0x10 ;  /* 0x0000001016007836 */ /* 0x040fe20000000000 */
[C---:B------:R-:W-:Y:S01]  /*9850*/  IADD3 R20, R22.reuse, 0x20, RZ ;  /* 0x0000002016147810 */ /* 0x040fe20007ffe0ff */
[----:B------:R-:W-:Y:S01]  /*9860*/  BSSY B1, `(.L_x_10424) ;  /* 0x0000069000017945 */ /* 0x000fe20003800000 */
[----:B0-----:R-:W-:-:S02]  /*9870*/  ISETP.GE.AND P0, PT, R22, R3, PT ;  /* 0x000000031600720c */ /* 0x001fc40003f06270 */
[-C--:B------:R-:W-:Y:S02]  /*9880*/  ISETP.GE.AND P1, PT, R0, R3.reuse, PT ;  /* 0x000000030000720c */ /* 0x080fe40003f26270 */
[----:B------:R-:W-:-:S09]  /*9890*/  ISETP.GE.AND P2, PT, R20, R3, PT ;  /* 0x000000031400720c */ /* 0x000fd20003f46270 */
[----:B-1----:R-:W-:Y:S05]  /*98a0*/  @P0 BRA `(.L_x_10425) ;  /* 0x0000000400900947 */ /* 0x002fea0003800000 */
[----:B------:R-:W2:Y:S01]  /*98b0*/  LDL R70, [R1+0xbc] ;  /* 0x0000bc0001467983 */ /* 0x000ea20000100800 */
[----:B------:R-:W0:Y:S02]  /*98c0*/  S2R R21, SR_TID.X ;  /* 0x0000000000157919 */ /* 0x000e240000002100 */
[----:B0-----:R-:W-:-:S05]  /*98d0*/  VIADD R36, R21, 0xffffff80 ;  /* 0xffffff8015247836 */ /* 0x001fca0000000000 */
[----:B------:R-:W-:-:S04]  /*98e0*/  LEA.HI R21, R36, R36, RZ, 0x1 ;  /* 0x0000002424157211 */ /* 0x000fc800078f08ff */
[----:B------:R-:W-:-:S05]  /*98f0*/  LOP3.LUT R21, R21, 0xfffffffe, RZ, 0xc0, !PT ;  /* 0xfffffffe15157812 */ /* 0x000fca00078ec0ff */
[----:B------:R-:W-:-:S05]  /*9900*/  IMAD.IADD R21, R36, 0x1, -R21 ;  /* 0x0000000124157824 */ /* 0x000fca00078e0a15 */
[----:B------:R-:W-:-:S04]  /*9910*/  LEA.HI R0, R3, R21, RZ, 0x1d ;  /* 0x0000001503007211 */ /* 0x000fc800078fe8ff */
[----:B------:R-:W-:-:S04]  /*9920*/  SHF.R.S32.HI R21, RZ, 0x1f, R0 ;  /* 0x0000001fff157819 */ /* 0x000fc80000011400 */
[----:B------:R-:W-:Y:S01]  /*9930*/  LEA.HI R21, R21, R0, RZ, 0x2 ;  /* 0x0000000015157211 */ /* 0x000fe200078f10ff */
[----:B------:R-:W-:-:S03]  /*9940*/  IMAD.SHL.U32 R0, R0, 0x8, RZ ;  /* 0x0000000800007824 */ /* 0x000fc600078e00ff */
[----:B------:R-:W-:Y:S02]  /*9950*/  SHF.R.S32.HI R21, RZ, 0x2, R21 ;  /* 0x00000002ff157819 */ /* 0x000fe40000011415 */
[----:B-----5:R-:W-:-:S03]  /*9960*/  LOP3.LUT R0, R69, 0x18, R0, 0xf8, !PT ;  /* 0x0000001845007812 */ /* 0x020fc600078ef800 */
[----:B------:R-:W-:Y:S01]  /*9970*/  IMAD R21, R21, 0x1800, R68 ;  /* 0x0000180015157824 */ /* 0x000fe200078e0244 */
[----:B------:R-:W-:-:S05]  /*9980*/  LOP3.LUT R0, R0, R67, RZ, 0x3c, !PT ;  /* 0x0000004300007212 */ /* 0x000fca00078e3cff */
[----:B------:R-:W-:-:S04]  /*9990*/  IMAD.IADD R21, R21, 0x1, R0 ;  /* 0x0000000115157824 */ /* 0x000fc800078e0200 */
[----:B------:R-:W-:-:S05]  /*99a0*/  IMAD R0, R21, 0x2, R16 ;  /* 0x0000000215007824 */ /* 0x000fca00078e0210 */
[----:B------:R-:W0:Y:S01]  /*99b0*/  LDS.128 R40, [R0+0xda00] ;  /* 0x00da000000287984 */ /* 0x000e220000000c00 */
[--C-:B------:R-:W-:Y:S02]  /*99c0*/  SHF.R.U64 R21, R4, 0x10, R5.reuse ;  /* 0x0000001004157819 */ /* 0x100fe40000001205 */
[----:B------:R-:W-:Y:S01]  /*99d0*/  SHF.R.U32.HI R59, RZ, 0x10, R5 ;  /* 0x00000010ff3b7819 */ /* 0x000fe20000011605 */
[----:B------:R-:W-:Y:S01]  /*99e0*/  HADD2.F32 R58, -RZ, R58.H0_H0 ;  /* 0x2000003aff3a7230 */ /* 0x000fe20000004100 */
[----:B------:R-:W-:Y:S01]  /*99f0*/  SHF.R.U64 R5, R6, 0x10, R7 ;  /* 0x0000001006057819 */ /* 0x000fe20000001207 */
[----:B------:R-:W-:Y:S01]  /*9a00*/  HADD2.F32 R55, -RZ, R55.H0_H0 ;  /* 0x20000037ff377230 */ /* 0x000fe20000004100 */
[--C-:B------:R-:W-:Y:S02]  /*9a10*/  SHF.R.U64 R20, R24, 0x10, R25.reuse ;  /* 0x0000001018147819 */ /* 0x100fe40000001219 */
[----:B------:R-:W-:Y:S01]  /*9a20*/  SHF.R.U32.HI R57, RZ, 0x10, R25 ;  /* 0x00000010ff397819 */ /* 0x000fe20000011619 */
[----:B------:R-:W-:Y:S01]  /*9a30*/  HADD2.F32 R59, -RZ, R59.H0_H0 ;  /* 0x2000003bff3b7230 */ /* 0x000fe20000004100 */
[----:B------:R-:W-:-:S02]  /*9a40*/  SHF.R.U64 R4, R26, 0x10, R27 ;  /* 0x000000101a047819 */ /* 0x000fc4000000121b */
[----:B------:R-:W-:Y:S02]  /*9a50*/  SHF.R.U32.HI R26, RZ, 0x10, R27 ;  /* 0x00000010ff1a7819 */ /* 0x000fe4000001161b */
[----:B------:R-:W-:Y:S01]  /*9a60*/  SHF.R.U32.HI R65, RZ, 0x10, R7 ;  /* 0x00000010ff417819 */ /* 0x000fe20000011607 */
[--C-:B0-----:R-:W-:Y:S02]  /*9a70*/  HADD2.F32 R6, -RZ, R41.reuse.H0_H0 ;  /* 0x20000029ff067230 */ /* 0x101fe40000004100 */
[----:B------:R-:W-:-:S03]  /*9a80*/  HADD2.F32 R52, -RZ, R41.H1_H1 ;  /* 0x30000029ff347230 */ /* 0x000fc60000004100 */
[C---:B------:R-:W-:Y:S01]  /*9a90*/  FMUL.FTZ R56, R6.reuse, R58 ;  /* 0x0000003a06387220 */ /* 0x040fe20000410000 */
[----:B------:R-:W-:Y:S01]  /*9aa0*/  FMUL.FTZ R60, R6, R55 ;  /* 0x00000037063c7220 */ /* 0x000fe20000410000 */
[----:B------:R-:W-:Y:S01]  /*9ab0*/  FMUL.FTZ R62, R52, R59 ;  /* 0x0000003b343e7220 */ /* 0x000fe20000410000 */
[----:B------:R-:W-:Y:S02]  /*9ac0*/  HADD2.F32 R41, -RZ, R40.H0_H0 ;  /* 0x20000028ff297230 */ /* 0x000fe40000004100 */
[----:B------:R-:W-:Y:S02]  /*9ad0*/  HADD2.F32 R53, -RZ, R42.H0_H0 ;  /* 0x2000002aff357230 */ /* 0x000fe40000004100 */
[--C-:B------:R-:W-:Y:S02]  /*9ae0*/  HADD2.F32 R54, -RZ, R43.reuse.H0_H0 ;  /* 0x2000002bff367230 */ /* 0x100fe40000004100 */
[----:B------:R-:W-:Y:S02]  /*9af0*/  HADD2.F32 R43, -RZ, R43.H1_H1 ;  /* 0x3000002bff2b7230 */ /* 0x000fe40000004100 */
[----:B------:R-:W-:-:S02]  /*9b00*/  HADD2.F32 R26, -RZ, R26.H0_H0 ;  /* 0x2000001aff1a7230 */ /* 0x000fc40000004100 */
[----:B------:R-:W-:Y:S02]  /*9b10*/  HADD2.F32 R40, -RZ, R40.H1_H1 ;  /* 0x30000028ff287230 */ /* 0x000fe40000004100 */
[----:B------:R-:W-:Y:S02]  /*9b20*/  HADD2.F32 R42, -RZ, R42.H1_H1 ;  /* 0x3000002aff2a7230 */ /* 0x000fe40000004100 */
[----:B------:R-:W-:Y:S01]  /*9b30*/  HADD2.F32 R21, -RZ, R21.H0_H0 ;  /* 0x20000015ff157230 */ /* 0x000fe20000004100 */
[----:B--2---:R-:W0:Y:S02]  /*9b40*/  LDS.128 R36, [R70] ;  /* 0x0000000046247984 */ /* 0x004e240000000c00 */
[--C-:B0-----:R-:W-:Y:S02]  /*9b50*/  HADD2.F32 R25, -RZ, R37.reuse.H0_H0 ;  /* 0x20000025ff197230 */ /* 0x101fe40000004100 */
[----:B------:R-:W-:-:S03]  /*9b60*/  HADD2.F32 R37, -RZ, R37.H1_H1 ;  /* 0x30000025ff257230 */ /* 0x000fc60000004100 */
[----:B------:R-:W-:Y:S01]  /*9b70*/  FFMA.FTZ R6, R25, R55, -R56 ;  /* 0x0000003719067223 */ /* 0x000fe20000010838 */
[----:B------:R-:W-:Y:S02]  /*9b80*/  HADD2.F32 R56, -RZ, R57.H0_H0 ;  /* 0x20000039ff387230 */ /* 0x000fe40000004100 */
[--C-:B------:R-:W-:Y:S02]  /*9b90*/  HADD2.F32 R57, -RZ, R61.reuse.H0_H0 ;  /* 0x2000003dff397230 */ /* 0x100fe40000004100 */
[----:B------:R-:W-:Y:S02]  /*9ba0*/  HADD2.F32 R55, -RZ, R61.H1_H1 ;  /* 0x3000003dff377230 */ /* 0x000fe40000004100 */
[-C--:B------:R-:W-:Y:S01]  /*9bb0*/  FMUL.FTZ R52, R52, R56.reuse ;  /* 0x0000003834347220 */ /* 0x080fe20000410000 */
[----:B------:R-:W-:Y:S01]  /*9bc0*/  FFMA.FTZ R63, R37, R56, -R62 ;  /* 0x00000038253f7223 */ /* 0x000fe2000001083e */
[----:B------:R-:W-:Y:S02]  /*9bd0*/  HADD2.F32 R24, -RZ, R36.H0_H0 ;  /* 0x20000024ff187230 */ /* 0x000fe40000004100 */
[----:B------:R-:W-:Y:S01]  /*9be0*/  FFMA.FTZ R25, R25, R58, R60 ;  /* 0x0000003a19197223 */ /* 0x000fe2000001003c */
[----:B------:R-:W-:-:S02]  /*9bf0*/  HADD2.F32 R56, -RZ, R64.H0_H0 ;  /* 0x20000040ff387230 */ /* 0x000fc40000004100 */
[C---:B------:R-:W-:Y:S01]  /*9c00*/  FMUL.FTZ R61, R41.reuse, R57 ;  /* 0x00000039293d7220 */ /* 0x040fe20000410000 */
[----:B------:R-:W-:Y:S01]  /*9c10*/  FMUL.FTZ R58, R41, R55 ;  /* 0x00000037293a7220 */ /* 0x000fe20000410000 */
[----:B------:R-:W-:Y:S01]  /*9c20*/  FFMA.FTZ R60, R37, R59, R52 ;  /* 0x0000003b253c7223 */ /* 0x000fe20000010034 */
[----:B------:R-:W-:Y:S02]  /*9c30*/  HADD2.F32 R27, -RZ, R38.H0_H0 ;  /* 0x20000026ff1b7230 */ /* 0x000fe40000004100 */
[C---:B------:R-:W-:Y:S01]  /*9c40*/  FFMA.FTZ R61, R24.reuse, R55, -R61 ;  /* 0x00000037183d7223 */ /* 0x040fe2000001083d */
[----:B------:R-:W-:Y:S02]  /*9c50*/  HADD2.F32 R52, -RZ, R66.H0_H0 ;  /* 0x20000042ff347230 */ /* 0x000fe40000004100 */
[----:B------:R-:W-:Y:S01]  /*9c60*/  FFMA.FTZ R58, R24, R57, R58 ;  /* 0x00000039183a7223 */ /* 0x000fe2000001003a */
[----:B------:R-:W-:Y:S01]  /*9c70*/  FMUL.FTZ R62, R53, R56 ;  /* 0x00000038353e7220 */ /* 0x000fe20000410000 */
[----:B------:R-:W-:-:S02]  /*9c80*/  HADD2.F32 R37, -RZ, R64.H1_H1 ;  /* 0x30000040ff257230 */ /* 0x000fc40000004100 */
[----:B------:R-:W-:Y:S02]  /*9c90*/  HADD2.F32 R24, -RZ, R66.H1_H1 ;  /* 0x30000042ff187230 */ /* 0x000fe40000004100 */
[-C--:B------:R-:W-:Y:S01]  /*9ca0*/  FMUL.FTZ R64, R53, R52.reuse ;  /* 0x0000003435407220 */ /* 0x080fe20000410000 */
[----:B------:R-:W-:Y:S02]  /*9cb0*/  HADD2.F32 R7, -RZ, R39.H0_H0 ;  /* 0x20000027ff077230 */ /* 0x000fe40000004100 */
[----:B------:R-:W-:Y:S01]  /*9cc0*/  FFMA.FTZ R62, R27, R52, -R62 ;  /* 0x000000341b3e7223 */ /* 0x000fe2000001083e */
[----:B------:R-:W-:Y:S02]  /*9cd0*/  HADD2.F32 R52, -RZ, R65.H0_H0 ;  /* 0x20000041ff347230 */ /* 0x000fe40000004100 */
[C---:B------:R-:W-:Y:S01]  /*9ce0*/  FMUL.FTZ R66, R54.reuse, R37 ;  /* 0x0000002536427220 */ /* 0x040fe20000410000 */
[----:B------:R-:W-:Y:S01]  /*9cf0*/  FMUL.FTZ R54, R54, R24 ;  /* 0x0000001836367220 */ /* 0x000fe20000410000 */
[----:B------:R-:W-:-:S02]  /*9d00*/  HADD2.F32 R39, -RZ, R39.H1_H1 ;  /* 0x30000027ff277230 */ /* 0x000fc40000004100 */
[----:B------:R-:W-:Y:S01]  /*9d10*/  FFMA.FTZ R64, R27, R56, R64 ;  /* 0x000000381b407223 */ /* 0x000fe20000010040 */
[----:B------:R-:W-:Y:S01]  /*9d20*/  FFMA.FTZ R66, R7, R24, -R66 ;  /* 0x0000001807427223 */ /* 0x000fe20000010842 */
[----:B------:R-:W-:Y:S01]  /*9d30*/  FMUL.FTZ R56, R43, R52 ;  /* 0x000000342b387220 */ /* 0x000fe20000410000 */
[----:B------:R-:W-:Y:S01]  /*9d40*/  FFMA.FTZ R54, R7, R37, R54 ;  /* 0x0000002507367223 */ /* 0x000fe20000010036 */
[-C--:B------:R-:W-:Y:S01]  /*9d50*/  FMUL.FTZ R24, R43, R26.reuse ;  /* 0x0000001a2b187220 */ /* 0x080fe20000410000 */
[----:B------:R-:W-:Y:S02]  /*9d60*/  HADD2.F32 R27, -RZ, R5.H0_H0 ;  /* 0x20000005ff1b7230 */ /* 0x000fe40000004100 */
[----:B------:R-:W-:Y:S02]  /*9d70*/  HADD2.F32 R7, -RZ, R20.H0_H0 ;  /* 0x20000014ff077230 */ /* 0x000fe40000004100 */
[----:B------:R-:W-:Y:S02]  /*9d80*/  HADD2.F32 R5, -RZ, R4.H0_H0 ;  /* 0x20000004ff057230 */ /* 0x000fe40000004100 */
[----:B------:R-:W-:Y:S01]  /*9d90*/  FFMA.FTZ R41, R39, R26, -R56 ;  /* 0x0000001a27297223 */ /* 0x000fe20000010838 */
[----:B------:R-:W-:-:S02]  /*9da0*/  HADD2.F32 R36, -RZ, R36.H1_H1 ;  /* 0x30000024ff247230 */ /* 0x000fc40000004100 */
        /* <DEDUP_REMOVED lines=20> */
.L_x_10425:
[----:B------:R-:W-:Y:S05]  /*9ef0*/  BSYNC B1 ;  /* 0x0000000000017941 */ /* 0x000fea0003800000 */
.L_x_10424:
[----:B------:R-:W-:Y:S04]  /*9f00*/  BSSY B1, `(.L_x_10426) ;  /* 0x0000062000017945 */ /* 0x000fe80003800000 */
[----:B------:R-:W-:Y:S05]  /*9f10*/  @P1 BRA `(.L_x_10427) ;  /* 0x0000000400801947 */ /* 0x000fea0003800000 */
[----:B0-----:R-:W2:Y:S04]  /*9f20*/  LDL R0, [R1+0x9c] ;  /* 0x00009c0001007983 */ /* 0x001ea80000100800 */
[----:B------:R-:W3:Y:S01]  /*9f30*/  LDL R55, [R1+0xb8] ;  /* 0x0000b80001377983 */ /* 0x000ee20000100800 */
[----:B------:R-:W-:Y:S02]  /*9f40*/  SHF.R.U32.HI R38, RZ, 0x10, R9 ;  /* 0x00000010ff267819 */ /* 0x000fe40000011609 */
[--C-:B------:R-:W-:Y:S02]  /*9f50*/  SHF.R.U64 R54, R30, 0x10, R31.reuse ;  /* 0x000000101e367819 */ /* 0x100fe4000000121f */
[----:B------:R-:W-:Y:S01]  /*9f60*/  SHF.R.U32.HI R53, RZ, 0x10, R31 ;  /* 0x00000010ff357819 */ /* 0x000fe2000001161f */
[--C-:B------:R-:W-:Y:S01]  /*9f70*/  HADD2.F32 R31, -RZ, R51.reuse.H1_H1 ;  /* 0x30000033ff1f7230 */ /* 0x100fe20000004100 */
[----:B------:R-:W-:Y:S01]  /*9f80*/  SHF.R.U32.HI R36, RZ, 0x10, R29 ;  /* 0x00000010ff247819 */ /* 0x000fe2000001161d */
[----:B------:R-:W-:Y:S01]  /*9f90*/  HADD2.F32 R51, -RZ, R51.H0_H0 ;  /* 0x20000033ff337230 */ /* 0x000fe20000004100 */
[----:B------:R-:W-:Y:S01]  /*9fa0*/  SHF.R.U64 R52, R8, 0x10, R9 ;  /* 0x0000001008347819 */ /* 0x000fe20000001209 */
[----:B------:R-:W-:Y:S01]  /*9fb0*/  HADD2.F32 R38, -RZ, R38.H0_H0 ;  /* 0x20000026ff267230 */ /* 0x000fe20000004100 */
[----:B------:R-:W-:-:S02]  /*9fc0*/  SHF.R.U64 R43, R10, 0x10, R11 ;  /* 0x000000100a2b7819 */ /* 0x000fc4000000120b */
[----:B------:R-:W-:Y:S02]  /*9fd0*/  SHF.R.U32.HI R41, RZ, 0x10, R11 ;  /* 0x00000010ff297819 */ /* 0x000fe4000001160b */
[----:B--2---:R-:W-:-:S04]  /*9fe0*/  LEA.HI R0, R3, R0, RZ, 0x1d ;  /* 0x0000000003007211 */ /* 0x004fc800078fe8ff */
[----:B------:R-:W-:-:S04]  /*9ff0*/  SHF.R.S32.HI R5, RZ, 0x1f, R0 ;  /* 0x0000001fff057819 */ /* 0x000fc80000011400 */
[----:B------:R-:W-:Y:S01]  /*a000*/  LEA.HI R5, R5, R0, RZ, 0x2 ;  /* 0x0000000005057211 */ /* 0x000fe200078f10ff */
[----:B------:R-:W-:-:S03]  /*a010*/  IMAD.SHL.U32 R0, R0, 0x8, RZ ;  /* 0x0000000800007824 */ /* 0x000fc600078e00ff */
[----:B------:R-:W-:Y:S02]  /*a020*/  SHF.R.S32.HI R5, RZ, 0x2, R5 ;  /* 0x00000002ff057819 */ /* 0x000fe40000011405 */
[----:B-----5:R-:W-:-:S03]  /*a030*/  LOP3.LUT R0, R69, 0x18, R0, 0xf8, !PT ;  /* 0x0000001845007812 */ /* 0x020fc600078ef800 */
[----:B------:R-:W-:Y:S01]  /*a040*/  IMAD R20, R5, 0x1800, R68 ;  /* 0x0000180005147824 */ /* 0x000fe200078e0244 */
[----:B------:R-:W-:Y:S01]  /*a050*/  LOP3.LUT R21, R0, R67, RZ, 0x3c, !PT ;  /* 0x0000004300157212 */ /* 0x000fe200078e3cff */
[----:B---3--:R-:W0:Y:S04]  /*a060*/  LDS.128 R4, [R55] ;  /* 0x0000000037047984 */ /* 0x008e280000000c00 */
[----:B------:R-:W-:Y:S01]  /*a070*/  IMAD.IADD R21, R20, 0x1, R21 ;  /* 0x0000000114157824 */ /* 0x000fe200078e0215 */
[----:B------:R-:W-:-:S03]  /*a080*/  SHF.R.U64 R20, R28, 0x10, R29 ;  /* 0x000000101c147819 */ /* 0x000fc6000000121d */
        /* <DEDUP_REMOVED lines=15> */
[C---:B------:R-:W-:Y:S01]  /*a180*/  FMUL.FTZ R40, R25.reuse, R38 ;  /* 0x0000002619287220 */ /* 0x040fe20000410000 */
[----:B------:R-:W-:Y:S02]  /*a190*/  HADD2.F32 R36, -RZ, R48.H0_H0 ;  /* 0x20000030ff247230 */ /* 0x000fe40000004100 */
        /* <DEDUP_REMOVED lines=8> */
[----:B------:R-:W-:Y:S02]  /*a220*/  HADD2.F32 R48, -RZ, R48.H1_H1 ;  /* 0x30000030ff307230 */ /* 0x000fe40000004100 */
[C---:B------:R-:W-:Y:S01]  /*a230*/  FFMA.FTZ R25, R5.reuse, R8, -R28 ;  /* 0x0000000805197223 */ /* 0x040fe2000001081c */
[----:B------:R-:W-:Y:S02]  /*a240*/  HADD2.F32 R8, -RZ, R49.H1_H1 ;  /* 0x30000031ff087230 */ /* 0x000fe40000004100 */
[----:B------:R-:W-:Y:S01]  /*a250*/  FFMA.FTZ R36, R5, R36, R21 ;  /* 0x0000002405247223 */ /* 0x000fe20000010015 */
[----:B------:R-:W-:Y:S02]  /*a260*/  HADD2.F32 R30, -RZ, R27.H0_H0 ;  /* 0x2000001bff1e7230 */ /* 0x000fe40000004100 */
[----:B------:R-:W-:Y:S01]  /*a270*/  FMUL.FTZ R5, R29, R48 ;  /* 0x000000301d057220 */ /* 0x000fe20000410000 */
[----:B------:R-:W-:-:S02]  /*a280*/  HADD2.F32 R49, -RZ, R49.H0_H0 ;  /* 0x20000031ff317230 */ /* 0x000fc40000004100 */
[----:B------:R-:W-:Y:S01]  /*a290*/  FFMA.FTZ R42, R9, R38, R42 ;  /* 0x00000026092a7223 */ /* 0x000fe2000001002a */
[----:B------:R-:W-:Y:S02]  /*a2a0*/  HADD2.F32 R50, -RZ, R50.H1_H1 ;  /* 0x30000032ff327230 */ /* 0x000fe40000004100 */
[-C--:B------:R-:W-:Y:S01]  /*a2b0*/  FMUL.FTZ R9, R29, R8.reuse ;  /* 0x000000081d097220 */ /* 0x080fe20000410000 */
[----:B------:R-:W-:Y:S01]  /*a2c0*/  FFMA.FTZ R29, R10, R8, -R5 ;  /* 0x000000080a1d7223 */ /* 0x000fe20000010805 */
[C---:B------:R-:W-:Y:S01]  /*a2d0*/  FMUL.FTZ R38, R30.reuse, R49 ;  /* 0x000000311e267220 */ /* 0x040fe20000410000 */
[----:B------:R-:W-:Y:S02]  /*a2e0*/  HADD2.F32 R27, -RZ, R27.H1_H1 ;  /* 0x3000001bff1b7230 */ /* 0x000fe40000004100 */
[----:B------:R-:W-:Y:S01]  /*a2f0*/  FMUL.FTZ R30, R30, R50 ;  /* 0x000000321e1e7220 */ /* 0x000fe20000410000 */
[----:B------:R-:W-:Y:S02]  /*a300*/  HADD2.F32 R28, -RZ, R41.H0_H0 ;  /* 0x20000029ff1c7230 */ /* 0x000fe40000004100 */
[----:B------:R-:W-:Y:S01]  /*a310*/  FFMA.FTZ R10, R10, R48, R9 ;  /* 0x000000300a0a7223 */ /* 0x000fe20000010009 */
[----:B------:R-:W-:-:S02]  /*a320*/  HADD2.F32 R8, -RZ, R53.H0_H0 ;  /* 0x20000035ff087230 */ /* 0x000fc40000004100 */
        /* <DEDUP_REMOVED lines=31> */
.L_x_10427:
[----:B------:R-:W-:Y:S05]  /*a520*/  BSYNC B1 ;  /* 0x0000000000017941 */ /* 0x000fea0003800000 */
.L_x_10426:
[----:B------:R-:W-:Y:S05]  /*a530*/  @P2 BRA `(.L_x_10408) ;  /* 0x0000000400802947 */ /* 0x000fea0003800000 */
[----:B01----:R-:W2:Y:S04]  /*a540*/  LDL R0, [R1+0xa0] ;  /* 0x0000a00001007983 */ /* 0x003ea80000100800 */
[----:B------:R-:W3:Y:S01]  /*a550*/  LDL R39, [R1+0xb4] ;  /* 0x0000b40001277983 */ /* 0x000ee20000100800 */
[--C-:B------:R-:W-:Y:S01]  /*a560*/  SHF.R.U64 R38, R32, 0x10, R33.reuse ;  /* 0x0000001020267819 */ /* 0x100fe20000001221 */
[----:B------:R-:W-:Y:S01]  /*a570*/  HADD2.F32 R25, -RZ, R46.H1_H1 ;  /* 0x3000002eff197230 */ /* 0x000fe20000004100 */
[----:B------:R-:W-:Y:S01]  /*a580*/  SHF.R.U32.HI R32, RZ, 0x10, R33 ;  /* 0x00000010ff207819 */ /* 0x000fe20000011621 */
[--C-:B------:R-:W-:Y:S01]  /*a590*/  HADD2.F32 R26, -RZ, R44.reuse.H1_H1 ;  /* 0x3000002cff1a7230 */ /* 0x100fe20000004100 */
[----:B------:R-:W-:Y:S01]  /*a5a0*/  SHF.R.U64 R37, R34, 0x10, R35 ;  /* 0x0000001022257819 */ /* 0x000fe20000001223 */
[----:B------:R-:W-:Y:S01]  /*a5b0*/  HADD2.F32 R44, -RZ, R44.H0_H0 ;  /* 0x2000002cff2c7230 */ /* 0x000fe20000004100 */
[--C-:B------:R-:W-:Y:S01]  /*a5c0*/  SHF.R.U64 R34, R14, 0x10, R15.reuse ;  /* 0x000000100e227819 */ /* 0x100fe2000000120f */
[----:B------:R-:W-:Y:S01]  /*a5d0*/  HADD2.F32 R46, -RZ, R46.H0_H0 ;  /* 0x2000002eff2e7230 */ /* 0x000fe20000004100 */
[----:B------:R-:W-:-:S02]  /*a5e0*/  SHF.R.U32.HI R33, RZ, 0x10, R15 ;  /* 0x00000010ff217819 */ /* 0x000fc4000001160f */
[--C-:B------:R-:W-:Y:S02]  /*a5f0*/  SHF.R.U32.HI R27, RZ, 0x10, R13.reuse ;  /* 0x00000010ff1b7819 */ /* 0x100fe4000001160d */
[----:B------:R-:W-:Y:S02]  /*a600*/  SHF.R.U64 R36, R12, 0x10, R13 ;  /* 0x000000100c247819 */ /* 0x000fe4000000120d */
[----:B------:R-:W-:Y:S01]  /*a610*/  SHF.R.U32.HI R35, RZ, 0x10, R35 ;  /* 0x00000010ff237819 */ /* 0x000fe20000011623 */
[----:B------:R-:W-:Y:S01]  /*a620*/  HADD2.F32 R27, -RZ, R27.H0_H0 ;  /* 0x2000001bff1b7230 */ /* 0x000fe20000004100 */
[----:B--2---:R-:W-:-:S04]  /*a630*/  LEA.HI R3, R3, R0, RZ, 0x1d ;  /* 0x0000000003037211 */ /* 0x004fc800078fe8ff */
[----:B------:R-:W-:Y:S01]  /*a640*/  SHF.R.S32.HI R0, RZ, 0x1f, R3 ;  /* 0x0000001fff007819 */ /* 0x000fe20000011403 */
[----:B---3--:R-:W0:Y:S03]  /*a650*/  LDS.128 R4, [R39] ;  /* 0x0000000027047984 */ /* 0x008e260000000c00 */
        /* <DEDUP_REMOVED lines=27> */
[----:B------:R-:W-:Y:S01]  /*a810*/  FMUL.FTZ R26, R20, R15 ;  /* 0x0000000f141a7220 */ /* 0x000fe20000410000 */
[----:B------:R-:W-:Y:S02]  /*a820*/  HADD2.F32 R21, -RZ, R10.H0_H0 ;  /* 0x2000000aff157230 */ /* 0x000fe40000004100 */
[-C--:B------:R-:W-:Y:S01]  /*a830*/  FMUL.FTZ R9, R9, R46.reuse ;  /* 0x0000002e09097220 */ /* 0x080fe20000410000 */
[----:B------:R-:W-:Y:S02]  /*a840*/  HADD2.F32 R20, -RZ, R45.H0_H0 ;  /* 0x2000002dff147230 */ /* 0x000fe40000004100 */
[----:B------:R-:W-:Y:S01]  /*a850*/  FFMA.FTZ R46, R3, R46, -R12 ;  /* 0x0000002e032e7223 */ /* 0x000fe2000001080c */
[----:B------:R-:W-:-:S02]  /*a860*/  HADD2.F32 R24, -RZ, R11.H0_H0 ;  /* 0x2000000bff187230 */ /* 0x000fc40000004100 */
[----:B------:R-:W-:Y:S01]  /*a870*/  FFMA.FTZ R30, R5, R27, R26 ;  /* 0x0000001b051e7223 */ /* 0x000fe2000001001a */
[----:B------:R-:W-:Y:S02]  /*a880*/  HADD2.F32 R12, -RZ, R47.H0_H0 ;  /* 0x2000002fff0c7230 */ /* 0x000fe40000004100 */
[----:B------:R-:W-:Y:S01]  /*a890*/  FMUL.FTZ R26, R21, R20 ;  /* 0x00000014151a7220 */ /* 0x000fe20000410000 */
[----:B------:R-:W-:Y:S02]  /*a8a0*/  HADD2.F32 R45, -RZ, R45.H1_H1 ;  /* 0x3000002dff2d7230 */ /* 0x000fe40000004100 */
[----:B------:R-:W-:Y:S01]  /*a8b0*/  FFMA.FTZ R28, R5, R15, -R28 ;  /* 0x0000000f051c7223 */ /* 0x000fe2000001081c */
        /* <DEDUP_REMOVED lines=12> */
[C---:B------:R-:W-:Y:S01]  /*a980*/  FMUL.FTZ R20, R11.reuse, R26 ;  /* 0x0000001a0b147220 */ /* 0x040fe20000410000 */
[----:B------:R-:W-:Y:S02]  /*a990*/  HADD2.F32 R8, -RZ, R8.H1_H1 ;  /* 0x30000008ff087230 */ /* 0x000fe40000004100 */
[----:B------:R-:W-:Y:S01]  /*a9a0*/  FMUL.FTZ R14, R11, R12 ;  /* 0x0000000c0b0e7220 */ /* 0x000fe20000410000 */
[----:B------:R-:W-:-:S02]  /*a9b0*/  HADD2.F32 R10, -RZ, R10.H1_H1 ;  /* 0x3000000aff0a7230 */ /* 0x000fc40000004100 */
[C---:B------:R-:W-:Y:S01]  /*a9c0*/  FFMA.FTZ R20, R7.reuse, R12, -R20 ;  /* 0x0000000c07147223 */ /* 0x040fe20000010814 */
[----:B------:R-:W-:Y:S02]  /*a9d0*/  HADD2.F32 R9, -RZ, R36.H0_H0 ;  /* 0x20000024ff097230 */ /* 0x000fe40000004100 */
[----:B------:R-:W-:Y:S01]  /*a9e0*/  FFMA.FTZ R25, R7, R26, R14 ;  /* 0x0000001a07197223 */ /* 0x000fe2000001000e */
[----:B------:R-:W-:Y:S02]  /*a9f0*/  HADD2.F32 R11, -RZ, R34.H0_H0 ;  /* 0x20000022ff0b7230 */ /* 0x000fe40000004100 */
[----:B------:R-:W-:Y:S02]  /*aa00*/  HADD2.F32 R3, -RZ, R38.H0_H0 ;  /* 0x20000026ff037230 */ /* 0x000fe40000004100 */
        /* <DEDUP_REMOVED lines=19> */
.L_x_10408:
[----:B------:R-:W-:Y:S05]  /*ab40*/  BSYNC B0 ;  /* 0x0000000000007941 */ /* 0x000fea0003800000 */
.L_x_10401:
[----:B------:R-:W-:Y:S01]  /*ab50*/  @!PT LDS RZ, [RZ] ;  /* 0x00000000fffff984 */ /* 0x000fe20000000800 */
[----:B------:R-:W-:Y:S01]  /*ab60*/  @!PT LDS RZ, [RZ] ;  /* 0x00000000fffff984 */ /* 0x000fe20000000800 */
[----:B------:R-:W-:Y:S01]  /*ab70*/  @!PT LDS RZ, [RZ] ;  /* 0x00000000fffff984 */ /* 0x000fe20000000800 */
[----:B------:R-:W-:Y:S01]  /*ab80*/  @!PT LDS RZ, [RZ] ;  /* 0x00000000fffff984 */ /* 0x000fe20000000800 */
[----:B------:R1:W-:Y:S06]  /*ab90*/  MEMBAR.ALL.CTA ;  /* 0x0000000000007992 */ /* 0x0003ec0000008000 */
[----:B-1----:R-:W1:Y:S01]  /*aba0*/  FENCE.VIEW.ASYNC.S ;  /* 0x00000000000073c6 */ /* 0x002e620000000000 */
[----:B------:R-:W-:Y:S05]  /*abb0*/  WARPSYNC.ALL ;  /* 0x0000000000007948 */ /* 0x000fea0003800000 */
[----:B-1----:R-:W-:Y:S06]  /*abc0*/  BAR.SYNC.DEFER_BLOCKING 0xd, 0x180 ;  /* 0x0346000000007b1d */ /* 0x002fec0000010000 */
.L_x_10399:
[----:B0--3--:R-:W3:Y:S02]  /*abd0*/  LDL R0, [R1+0x50] ;  /* 0x0000500001007983 */ /* 0x009ee40000100800 */
[----:B---3--:R-:W-:-:S13]  /*abe0*/  ISETP.NE.AND P0, PT, R0, 0x3, PT ;  /* 0x000000030000780c */ /* 0x008fda0003f05270 */
[----:B------:R-:W-:Y:S05]  /*abf0*/  @!P0 BRA `(.L_x_10428) ;  /* 0x0000000000048947 */ /* 0x000fea0003800000 */
[----:B------:R-:W-:Y:S01]  /*ac00*/  BPT.TRAP 0x1 ;  /* 0x000000040000795c */ /* 0x000fe20000300000 */
.L_x_10428:
[----:B--2-4-:R-:W2:Y:S01]  /*ac10*/  LDL R3, [R1+0x60] ;  /* 0x0000600001037983 */ /* 0x014ea20000100800 */
[----:B------:R-:W-:Y:S01]  /*ac20*/  IMAD R0, R154, 0x8, R16 ;  /* 0x000000089a007824 */ /* 0x000fe200078e0210 */
[----:B--2---:R-:W-:-:S04]  /*ac30*/  SHF.L.U32 R5, R3, 0x1f, RZ ;  /* 0x0000001f03057819 */ /* 0x004fc800000006ff */
[----:B------:R0:W2:Y:S01]  /*ac40*/  SYNCS.PHASECHK.TRANS64.TRYWAIT P1, [R0+URZ+0x31c30], R5 ;  /* 0x031c3005000075a7 */ /* 0x0000a2000802017f */
[----:B------:R-:W-:Y:S05]  /*ac50*/  @!P0 BRA `(.L_x_10429) ;  /* 0x0000000000048947 */ /* 0x000fea0003800000 */
[----:B------:R-:W-:Y:S01]  /*ac60*/  BPT.TRAP 0x1 ;  /* 0x000000040000795c */ /* 0x000fe20000300000 */
.L_x_10429:
[----:B------:R-:W-:Y:S02]  /*ac70*/  IMAD R2, R2, 0x1000, R16 ;  /* 0x0000100002027824 */ /* 0x000fe400078e0210 */
[----:B------:R-:W-:Y:S02]  /*ac80*/  VIADD R4, R16, 0x16a00 ;  /* 0x00016a0010047836 */ /* 0x000fe40000000000 */
[----:B------:R-:W-:-:S03]  /*ac90*/  VIADD R3, R2, 0xda00 ;  /* 0x0000da0002037836 */ /* 0x000fc60000000000 */
[----:B------:R-:W-:Y:S02]  /*aca0*/  SHF.R.U32.HI R2, RZ, 0x4, R4 ;  /* 0x00000004ff027819 */ /* 0x000fe40000011604 */
[----:B------:R-:W-:Y:S02]  /*acb0*/  SHF.R.U32.HI R3, RZ, 0x4, R3 ;  /* 0x00000004ff037819 */ /* 0x000fe40000011603 */
[----:B------:R-:W-:Y:S02]  /*acc0*/  LOP3.LUT R2, R2, 0x3fff, RZ, 0xc0, !PT ;  /* 0x00003fff02027812 */ /* 0x000fe400078ec0ff */
[----:B------:R-:W-:Y:S02]  /*acd0*/  LOP3.LUT R3, R3, 0x3fff, RZ, 0xc0, !PT ;  /* 0x00003fff03037812 */ /* 0x000fe400078ec0ff */
[----:B------:R-:W-:-:S05]  /*ace0*/  LOP3.LUT R2, R2, 0x10000, RZ, 0xfc, !PT ;  /* 0x0001000002027812 */ /* 0x000fca00078efcff */
[----:B------:R3:W-:Y:S01]  /*acf0*/  STL [R1+0x7c], R2 ;  /* 0x00007c0201007387 */ /* 0x0007e20000100800 */
[----:B--2---:R-:W-:Y:S05]  /*ad00*/  @P1 BRA `(.L_x_10430) ;  /* 0x0000000000081947 */ /* 0x004fea0003800000 */
[----:B------:R-:W2:Y:S02]  /*ad10*/  SYNCS.PHASECHK.TRANS64.TRYWAIT P1, [R0+URZ+0x31c30], R5 ;  /* 0x031c3005000075a7 */ /* 0x000ea4000802017f */
[----:B--2---:R-:W-:Y:S05]  /*ad20*/  @!P1 BRA `(.L_x_10431) ;  /* 0x0000014400449947 */ /* 0x004fea0003800000 */
.L_x_10430:
[----:B------:R-:W1:Y:S01]  /*ad30*/  LDL R4, [R1+0x7c] ;  /* 0x00007c0001047983 */ /* 0x000e620000100800 */
[----:B---3--:R-:W-:Y:S01]  /*ad40*/  LOP3.LUT R2, R3, 0x10000, RZ, 0xfc, !PT ;  /* 0x0001000003027812 */ /* 0x008fe200078efcff */
[----:B------:R-:W-:Y:S02]  /*ad50*/  IMAD.MOV.U32 R15, RZ, RZ, -0x7fffffe0 ;  /* 0x80000020ff0f7424 */ /* 0x000fe400078e00ff */
[----:B------:R-:W-:Y:S01]  /*ad60*/  IMAD.MOV.U32 R3, RZ, RZ, -0x7fffffe0 ;  /* 0x80000020ff037424 */ /* 0x000fe200078e00ff */
[----:B------:R-:W-:Y:S05]  /*ad70*/  WARPSYNC.ALL ;  /* 0x0000000000007948 */ /* 0x000fea0003800000 */
[----:B------:R-:W-:Y:S01]  /*ad80*/  R2UR UR7, R15 ;  /* 0x000000000f0772ca */ /* 0x000fe200000e0000 */
[----:B------:R-:W3:Y:S01]  /*ad90*/  LDL R99, [R1+0xcc] ;  /* 0x0000cc0001637983 */ /* 0x000ee20000100800 */
[----:B------:R-:W-:-:S02]  /*ada0*/  R2UR UR4, R2 ;  /* 0x00000000020472ca */ /* 0x000fc400000e0000 */
[C---:B------:R-:W-:Y:S01]  /*adb0*/  R2UR UR5, R3.reuse ;  /* 0x00000000030572ca */ /* 0x040fe200000e0000 */
[----:B------:R-:W-:Y:S01]  /*adc0*/  WARPGROUP.ARRIVE ;  /* 0x00000000000079c5 */ /* 0x000fe20000000000 */
[----:B0-2---:R-:W-:Y:S02]  /*add0*/  IMAD.MOV.U32 R5, RZ, RZ, -0x7fffffe0 ;  /* 0x80000020ff057424 */ /* 0x005fe400078e00ff */
[----:B------:R-:W-:Y:S01]  /*ade0*/  IMAD.MOV.U32 R7, RZ, RZ, -0x7fffffe0 ;  /* 0x80000020ff077424 */ /* 0x000fe200078e00ff */
[C---:B------:R-:W-:Y:S02]  /*adf0*/  R2UR UR8, R2.reuse ;  /* 0x00000000020872ca */ /* 0x040fe400000e0000 */
[----:B------:R-:W-:Y:S02]  /*ae00*/  R2UR UR9, R3 ;  /* 0x00000000030972ca */ /* 0x000fe400000e0000 */
[----:B------:R-:W-:Y:S02]  /*ae10*/  R2UR UR11, R7 ;  /* 0x00000000070b72ca */ /* 0x000fe400000e0000 */
[----:B------:R-:W-:-:S02]  /*ae20*/  R2UR UR12, R2 ;  /* 0x00000000020c72ca */ /* 0x000fc400000e0000 */
[C---:B------:R-:W-:Y:S01]  /*ae30*/  R2UR UR13, R3.reuse ;  /* 0x00000000030d72ca */ /* 0x040fe200000e0000 */
[----:B------:R-:W-:Y:S01]  /*ae40*/  IMAD.MOV.U32 R9, RZ, RZ, -0x7fffffe0 ;  /* 0x80000020ff097424 */ /* 0x000fe200078e00ff */
[----:B------:R-:W-:Y:S02]  /*ae50*/  R2UR UR16, R2 ;  /* 0x00000000021072ca */ /* 0x000fe400000e0000 */
[----:B------:R-:W-:Y:S02]  /*ae60*/  R2UR UR17, R3 ;  /* 0x00000000031172ca */ /* 0x000fe400000e0000 */
[----:B------:R-:W-:Y:S01]  /*ae70*/  R2UR UR19, R9 ;  /* 0x00000000091372ca */ /* 0x000fe200000e0000 */
[----:B-1----:R-:W-:-:S05]  /*ae80*/  IMAD R14, R154, 0x6c0, R4 ;  /* 0x000006c09a0e7824 */ /* 0x002fca00078e0204 */
[----:B------:R-:W-:-:S13]  /*ae90*/  R2UR UR6, R14 ;  /* 0x000000000e0672ca */ /* 0x000fda00000e0000 */
[----:B------:R-:W-:Y:S01]  /*aea0*/  HGMMA.64x16x16.F32 R88, gdesc[UR4], RZ, !UPT, gsb0 ;  /* 0x00200000045879f0 */ /* 0x000fe2000c0008ff */
[----:B------:R-:W-:Y:S01]  /*aeb0*/  VIADD R4, R14, 0x40 ;  /* 0x000000400e047836 */ /* 0x000fe20000000000 */
[----:B------:R-:W-:Y:S02]  /*aec0*/  R2UR UR7, R5 ;  /* 0x00000000050772ca */ /* 0x000fe400000e0000 */
[----:B------:R-:W-:Y:S02]  /*aed0*/  R2UR UR4, R2 ;  /* 0x00000000020472ca */ /* 0x000fe400000e0000 */
[----:B------:R-:W-:Y:S02]  /*aee0*/  R2UR UR6, R4 ;  /* 0x00000000040672ca */ /* 0x000fe400000e0000 */
[----:B------:R-:W-:Y:S01]  /*aef0*/  R2UR UR5, R3 ;  /* 0x00000000030572ca */ /* 0x000fe200000e0000 */
[----:B------:R-:W-:Y:S02]  /*af00*/  WARPGROUP.DEPBAR.LE gsb0, 0x0 ;  /* 0x00008000000079c5 */ /* 0x000fe40000010000 */
[----:B------:R-:W-:-:S10]  /*af10*/  WARPGROUP.ARRIVE ;  /* 0x00000000000079c5 */ /* 0x000fd40000000000 */
[----:B------:R-:W-:Y:S01]  /*af20*/  HGMMA.64x16x16.F32 R80, gdesc[UR4], RZ, !UPT, gsb0 ;  /* 0x00200000045079f0 */ /* 0x000fe2000c0008ff */
[----:B------:R-:W-:-:S04]  /*af30*/  IADD3 R6, R14, 0x80, RZ ;  /* 0x000000800e067810 */ /* 0x000fc80007ffe0ff */
[----:B------:R-:W-:Y:S01]  /*af40*/  R2UR UR10, R6 ;  /* 0x00000000060a72ca */ /* 0x000fe200000e0000 */
[----:B------:R-:W-:Y:S02]  /*af50*/  WARPGROUP.DEPBAR.LE gsb0, 0x0 ;  /* 0x00008000000079c5 */ /* 0x000fe40000010000 */
[----:B------:R-:W-:-:S10]  /*af60*/  WARPGROUP.ARRIVE ;  /* 0x00000000000079c5 */ /* 0x000fd40000000000 */
[----:B------:R-:W-:Y:S01]  /*af70*/  HGMMA.64x16x16.F32 R72, gdesc[UR8], RZ, !UPT, gsb0 ;  /* 0x00200000084879f0 */ /* 0x000fe2000c0008ff */
[----:B------:R-:W-:Y:S02]  /*af80*/  VIADD R4, R14, 0xc0 ;  /* 0x000000c00e047836 */ /* 0x000fe40000000000 */
[----:B------:R-:W-:-:S03]  /*af90*/  IMAD.MOV.U32 R5, RZ, RZ, -0x7fffffe0 ;  /* 0x80000020ff057424 */ /* 0x000fc600078e00ff */
[----:B------:R-:W-:Y:S02]  /*afa0*/  R2UR UR14, R4 ;  /* 0x00000000040e72ca */ /* 0x000fe400000e0000 */
[----:B------:R-:W-:Y:S01]  /*afb0*/  R2UR UR15, R5 ;  /* 0x00000000050f72ca */ /* 0x000fe200000e0000 */
[----:B------:R-:W-:Y:S02]  /*afc0*/  WARPGROUP.DEPBAR.LE gsb0, 0x0 ;  /* 0x00008000000079c5 */ /* 0x000fe40000010000 */
[----:B-----5:R-:W-:-:S10]  /*afd0*/  WARPGROUP.ARRIVE ;  /* 0x00000000000079c5 */ /* 0x020fd40000000000 */
[----:B------:R-:W-:Y:S01]  /*afe0*/  HGMMA.64x16x16.F32 R64, gdesc[UR12], RZ, !UPT, gsb0 ;  /* 0x002000000c4079f0 */ /* 0x000fe2000c0008ff */
[----:B------:R-:W-:-:S05]  /*aff0*/  VIADD R8, R14, 0x100 ;  /* 0x000001000e087836 */ /* 0x000fca0000000000 */
[----:B------:R-:W-:Y:S01]  /*b000*/  R2UR UR18, R8 ;  /* 0x00000000081272ca */ /* 0x000fe200000e0000 */
[----:B------:R-:W-:Y:S02]  /*b010*/  WARPGROUP.DEPBAR.LE gsb0, 0x0 ;  /* 0x00008000000079c5 */ /* 0x000fe40000010000 */
[----:B------:R-:W-:-:S10]  /*b020*/  WARPGROUP.ARRIVE ;  /* 0x00000000000079c5 */ /* 0x000fd40000000000 */
[----:B------:R-:W-:Y:S01]  /*b030*/  HGMMA.64x16x16.F32 R56, gdesc[UR16], RZ, !UPT, gsb0 ;  /* 0x00200000103879f0 */ /* 0x000fe2000c0008ff */
[----:B------:R-:W-:Y:S02]  /*b040*/  VIADD R6, R14, 0x140 ;  /* 0x000001400e067836 */ /* 0x000fe40000000000 */
[----:B------:R-:W-:Y:S01]  /*b050*/  IMAD.MOV.U32 R7, RZ, RZ, -0x7fffffe0 ;  /* 0x80000020ff077424 */ /* 0x000fe200078e00ff */
[----:B------:R-:W-:Y:S02]  /*b060*/  R2UR UR20, R2 ;  /* 0x00000000021472ca */ /* 0x000fe400000e0000 */
[----:B------:R-:W-:Y:S02]  /*b070*/  R2UR UR22, R6 ;  /* 0x00000000061672ca */ /* 0x000fe400000e0000 */
[----:B------:R-:W-:Y:S02]  /*b080*/  R2UR UR23, R7 ;  /* 0x00000000071772ca */ /* 0x000fe400000e0000 */
[----:B------:R-:W-:Y:S01]  /*b090*/  R2UR UR21, R3 ;  /* 0x00000000031572ca */ /* 0x000fe200000e0000 */
[----:B------:R-:W-:-:S02]  /*b0a0*/  WARPGROUP.DEPBAR.LE gsb0, 0x0 ;  /* 0x00008000000079c5 */ /* 0x000fc40000010000 */
        /* <DEDUP_REMOVED lines=30> */
[----:B------:R-:W-:Y:S02]  /*b290*/  IMAD.MOV.U32 R5, RZ, RZ, -0x7fffffe0 ;  /* 0x80000020ff057424 */ /* 0x000fe400078e00ff */
[----:B------:R-:W-:Y:S02]  /*b2a0*/  VIADD R8, R2, 0x2 ;  /* 0x0000000202087836 */ /* 0x000fe40000000000 */
[----:B------:R-:W-:Y:S01]  /*b2b0*/  IMAD.MOV.U32 R9, RZ, RZ, -0x7fffffe0 ;  /* 0x80000020ff097424 */ /* 0x000fe200078e00ff */
[----:B------:R-:W-:Y:S02]  /*b2c0*/  R2UR UR38, R4 ;  /* 0x00000000042672ca */ /* 0x000fe400000e0000 */
[----:B------:R-:W-:-:S02]  /*b2d0*/  R2UR UR39, R5 ;  /* 0x00000000052772ca */ /* 0x000fc400000e0000 */
[----:B------:R-:W-:Y:S02]  /*b2e0*/  R2UR UR36, R8 ;  /* 0x00000000082472ca */ /* 0x000fe400000e0000 */
[----:B------:R-:W-:Y:S01]  /*b2f0*/  R2UR UR37, R9 ;  /* 0x00000000092572ca */ /* 0x000fe200000e0000 */
[----:B------:R-:W-:Y:S02]  /*b300*/  WARPGROUP.DEPBAR.LE gsb0, 0x0 ;  /* 0x00008000000079c5 */ /* 0x000fe40000010000 */
[----:B------:R-:W-:-:S10]  /*b310*/  WARPGROUP.ARRIVE ;  /* 0x00000000000079c5 */ /* 0x000fd40000000000 */
[----:B------:R-:W-:Y:S01]  /*b320*/  HGMMA.64x16x16.F32 R88, gdesc[UR36], R88, gsb0 ;  /* 0x00200000245879f0 */ /* 0x000fe20008000858 */
[----:B------:R-:W-:Y:S01]  /*b330*/  IMAD.MOV.U32 R7, RZ, RZ, -0x7fffffe0 ;  /* 0x80000020ff077424 */ /* 0x000fe200078e00ff */
[----:B------:R-:W-:Y:S02]  /*b340*/  IADD3 R6, R14, 0x42, RZ ;  /* 0x000000420e067810 */ /* 0x000fe40007ffe0ff */
[----:B------:R-:W-:Y:S02]  /*b350*/  R2UR UR4, R8 ;  /* 0x00000000080472ca */ /* 0x000fe400000e0000 */
[----:B------:R-:W-:Y:S02]  /*b360*/  R2UR UR6, R6 ;  /* 0x00000000060672ca */ /* 0x000fe400000e0000 */
[----:B------:R-:W-:Y:S02]  /*b370*/  R2UR UR7, R7 ;  /* 0x00000000070772ca */ /* 0x000fe400000e0000 */
[----:B------:R-:W-:Y:S01]  /*b380*/  R2UR UR5, R9 ;  /* 0x00000000090572ca */ /* 0x000fe200000e0000 */
[----:B------:R-:W-:-:S02]  /*b390*/  WARPGROUP.DEPBAR.LE gsb0, 0x0 ;  /* 0x00008000000079c5 */ /* 0x000fc40000010000 */
[----:B------:R-:W-:-:S10]  /*b3a0*/  WARPGROUP.ARRIVE ;  /* 0x00000000000079c5 */ /* 0x000fd40000000000 */
[----:B------:R-:W-:Y:S01]  /*b3b0*/  HGMMA.64x16x16.F32 R80, gdesc[UR4], R80, gsb0 ;  /* 0x00200000045079f0 */ /* 0x000fe20008000850 */
        /* <DEDUP_REMOVED lines=63> */
[----:B------:R-:W-:Y:S01]  /*b7b0*/  VIADD R6, R14, 0x240 ;  /* 0x000002400e067836 */ /* 0x000fe20000000000 */
[----:B------:R-:W-:Y:S01]  /*b7c0*/  MOV R13, 0x80000020 ;  /* 0x80000020000d7802 */ /* 0x000fe20000000f00 */
[----:B------:R-:W-:Y:S02]  /*b7d0*/  IMAD.MOV.U32 R7, RZ, RZ, -0x7fffffe0 ;  /* 0x80000020ff077424 */ /* 0x000fe400078e00ff */
[----:B------:R-:W-:Y:S01]  /*b7e0*/  VIADD R12, R2, 0x300 ;  /* 0x00000300020c7836 */ /* 0x000fe20000000000 */
[----:B------:R-:W-:Y:S02]  /*b7f0*/  R2UR UR38, R6 ;  /* 0x00000000062672ca */ /* 0x000fe400000e0000 */
[----:B------:R-:W-:Y:S02]  /*b800*/  R2UR UR39, R7 ;  /* 0x00000000072772ca */ /* 0x000fe400000e0000 */
[----:B------:R-:W-:-:S02]  /*b810*/  R2UR UR36, R12 ;  /* 0x000000000c2472ca */ /* 0x000fc400000e0000 */
[----:B------:R-:W-:Y:S01]  /*b820*/  R2UR UR37, R13 ;  /* 0x000000000d2572ca */ /* 0x000fe200000e0000 */
[----:B------:R-:W-:Y:S02]  /*b830*/  WARPGROUP.DEPBAR.LE gsb0, 0x0 ;  /* 0x00008000000079c5 */ /* 0x000fe40000010000 */
        /* <DEDUP_REMOVED lines=75> */
[----:B------:R-:W-:Y:S01]  /*bcf0*/  IADD3 R10, R2, 0x302, RZ ;  /* 0x00000302020a7810 */ /* 0x000fe20007ffe0ff */
[----:B------:R-:W-:Y:S02]  /*bd00*/  IMAD.MOV.U32 R7, RZ, RZ, -0x7fffffe0 ;  /* 0x80000020ff077424 */ /* 0x000fe400078e00ff */
[----:B------:R-:W-:Y:S01]  /*bd10*/  IMAD.MOV.U32 R11, RZ, RZ, -0x7fffffe0 ;  /* 0x80000020ff0b7424 */ /* 0x000fe200078e00ff */
        /* <DEDUP_REMOVED lines=80> */
[----:B------:R-:W-:-:S04]  /*c220*/  MOV R7, 0x80000020 ;  /* 0x8000002000077802 */ /* 0x000fc80000000f00 */
[----:B------:R-:W-:Y:S01]  /*c230*/  R2UR UR38, R6 ;  /* 0x00000000062672ca */ /* 0x000fe200000e0000 */
[----:B------:R-:W-:Y:S01]  /*c240*/  VIADD R6, R2, 0x600 ;  /* 0x0000060002067836 */ /* 0x000fe20000000000 */
[----:B------:R-:W-:Y:S01]  /*c250*/  R2UR UR39, R7 ;  /* 0x00000000072772ca */ /* 0x000fe200000e0000 */
[----:B------:R-:W-:-:S03]  /*c260*/  IMAD.MOV.U32 R7, RZ, RZ, -0x7fffffe0 ;  /* 0x80000020ff077424 */ /* 0x000fc600078e00ff */
[----:B------:R-:W-:Y:S02]  /*c270*/  R2UR UR36, R6 ;  /* 0x00000000062472ca */ /* 0x000fe400000e0000 */
        /* <DEDUP_REMOVED lines=97> */
[----:B------:R-:W-:Y:S01]  /*c890*/  R2UR UR8, R4 ;  /* 0x00000000040872ca */ /* 0x000fe200000e0000 */
[----:B------:R-:W-:Y:S01]  /*c8a0*/  IMAD.MOV.U32 R21, RZ, RZ, -0x7fffffe0 ;  /* 0x80000020ff157424 */ /* 0x000fe200078e00ff */
[----:B------:R-:W-:Y:S01]  /*c8b0*/  R2UR UR9, R5 ;  /* 0x00000000050972ca */ /* 0x000fe200000e0000 */
[----:B------:R-:W-:Y:S01]  /*c8c0*/  ULDC UR4, c[0x0][0x9d8] ;  /* 0x0002760000047ab9 */ /* 0x000fe20000000800 */
[----:B------:R-:W-:Y:S01]  /*c8d0*/  R2UR UR10, R20 ;  /* 0x00000000140a72ca */ /* 0x000fe200000e0000 */
[----:B---3--:R-:W-:Y:S01]  /*c8e0*/  IMAD.IADD R100, R99, 0x1, R112 ;  /* 0x0000000163647824 */ /* 0x008fe200078e0270 */
[----:B------:R-:W-:Y:S01]  /*c8f0*/  R2UR UR11, R21 ;  /* 0x00000000150b72ca */ /* 0x000fe200000e0000 */
[----:B------:R-:W-:Y:S01]  /*c900*/  ULDC UR5, c[0x0][0x988] ;  /* 0x0002620000057ab9 */ /* 0x000fe20000000800 */
[----:B------:R-:W-:-:S02]  /*c910*/  WARPGROUP.DEPBAR.LE gsb0, 0x0 ;  /* 0x00008000000079c5 */ /* 0x000fc40000010000 */
[----:B------:R-:W-:-:S09]  /*c920*/  WARPGROUP.ARRIVE ;  /* 0x00000000000079c5 */ /* 0x000fd20000000000 */
        /* <DEDUP_REMOVED lines=39> */
[----:B------:R-:W-:Y:S01]  /*cba0*/  FMUL.FTZ R15, R88, UR4 ;  /* 0x00000004580f7c20 */ /* 0x000fe20008410000 */
[----:B------:R-:W-:Y:S02]  /*cbb0*/  R2UR UR8, R4 ;  /* 0x00000000040872ca */ /* 0x000fe400000e0000 */
[----:B------:R-:W-:Y:S02]  /*cbc0*/  R2UR UR10, R20 ;  /* 0x00000000140a72ca */ /* 0x000fe400000e0000 */
[----:B------:R-:W-:Y:S02]  /*cbd0*/  R2UR UR11, R21 ;  /* 0x00000000150b72ca */ /* 0x000fe400000e0000 */
        /* <DEDUP_REMOVED lines=9> */
[----:B------:R-:W-:Y:S08]  /*cc70*/  MUFU.TANH R15, R15 ;  /* 0x0000000f000f7308 */ /* 0x000ff00000002400 */
[----:B------:R-:W-:Y:S08]  /*cc80*/  MUFU.TANH R92, R92 ;  /* 0x0000005c005c7308 */ /* 0x000ff00000002400 */
[----:B------:R-:W0:Y:S01]  /*cc90*/  MUFU.TANH R94, R94 ;  /* 0x0000005e005e7308 */ /* 0x000e220000002400 */
[----:B------:R-:W-:Y:S01]  /*cca0*/  FMUL.FTZ R80, R80, UR4 ;  /* 0x0000000450507c20 */ /* 0x000fe20008410000 */
[----:B------:R-:W-:-:S02]  /*ccb0*/  WARPGROUP.DEPBAR.LE gsb0, 0x0 ;  /* 0x00008000000079c5 */ /* 0x000fc40000010000 */
[----:B------:R-:W-:-:S04]  /*ccc0*/  WARPGROUP.ARRIVE ;  /* 0x00000000000079c5 */ /* 0x000fc80000000000 */
[----:B------:R-:W1:Y:S02]  /*ccd0*/  MUFU.TANH R88, R88 ;  /* 0x0000005800587308 */ /* 0x000e640000002400 */
[----:B------:R-:W-:Y:S01]  /*cce0*/  HGMMA.64x16x16.F32 R32, gdesc[UR8], R32, gsb0 ;  /* 0x00200000082079f0 */ /* 0x000fe20008000820 */
[----:B------:R-:W-:-:S05]  /*ccf0*/  FMUL.FTZ R95, R40, UR4 ;  /* 0x00000004285f7c20 */ /* 0x000fca0008410000 */
[----:B------:R-:W-:Y:S01]  /*cd00*/  MUFU.TANH R74, R74 ;  /* 0x0000004a004a7308 */ /* 0x000fe20000002400 */
[----:B------:R-:W-:Y:S02]  /*cd10*/  VIADD R40, R14, 0x682 ;  /* 0x000006820e287836 */ /* 0x000fe40000000000 */
[----:B------:R-:W-:-:S05]  /*cd20*/  IMAD R14, R115, -0x90, R100 ;  /* 0xffffff70730e7824 */ /* 0x000fca00078e0264 */
[----:B------:R-:W2:Y:S01]  /*cd30*/  MUFU.TANH R91, R91 ;  /* 0x0000005b005b7308 */ /* 0x000ea20000002400 */
[----:B------:R-:W-:Y:S01]  /*cd40*/  FMUL.FTZ R81, R81, UR4 ;  /* 0x0000000451517c20 */ /* 0x000fe20008410000 */
[----:B------:R-:W-:Y:S01]  /*cd50*/  FMUL.FTZ R97, R55, UR4 ;  /* 0x0000000437617c20 */ /* 0x000fe20008410000 */
[C---:B------:R-:W-:Y:S01]  /*cd60*/  ISETP.GT.AND P3, PT, R14.reuse, 0x9, PT ;  /* 0x000000090e00780c */ /* 0x040fe20003f64270 */
[----:B------:R-:W-:Y:S01]  /*cd70*/  FMUL.FTZ R55, R41, UR4 ;  /* 0x0000000429377c20 */ /* 0x000fe20008410000 */
[----:B------:R-:W-:Y:S01]  /*cd80*/  IMAD.MOV.U32 R41, RZ, RZ, -0x7fffffe0 ;  /* 0x80000020ff297424 */ /* 0x000fe200078e00ff */
[C---:B------:R-:W-:Y:S02]  /*cd90*/  ISETP.GT.AND P5, PT, R14.reuse, RZ, PT ;  /* 0x000000ff0e00720c */ /* 0x040fe40003fa4270 */
[----:B------:R-:W3:Y:S01]  /*cda0*/  MUFU.TANH R89, R89 ;  /* 0x0000005900597308 */ /* 0x000ee20000002400 */
[----:B------:R-:W-:Y:S01]  /*cdb0*/  ISETP.GT.AND P1, PT, R14, 0x1, PT ;  /* 0x000000010e00780c */ /* 0x000fe20003f24270 */
[----:B------:R-:W-:Y:S01]  /*cdc0*/  FMUL.FTZ R84, R84, UR4 ;  /* 0x0000000454547c20 */ /* 0x000fe20008410000 */
[----:B------:R-:W-:Y:S01]  /*cdd0*/  FMUL.FTZ R98, R53, UR4 ;  /* 0x0000000435627c20 */ /* 0x000fe20008410000 */
[----:B------:R-:W-:Y:S01]  /*cde0*/  FMUL.FTZ R53, R42, UR4 ;  /* 0x000000042a357c20 */ /* 0x000fe20008410000 */
[----:B0-----:R-:W-:-:S03]  /*cdf0*/  FSEL R94, R94, -INF , P3 ;  /* 0xff8000005e5e7808 */ /* 0x001fc60001800000 */
[----:B------:R-:W0:Y:S01]  /*ce00*/  MUFU.TANH R80, R80 ;  /* 0x0000005000507308 */ /* 0x000e220000002400 */
[----:B------:R-:W-:Y:S02]  /*ce10*/  FSEL R92, R92, -INF , P3 ;  /* 0xff8000005c5c7808 */ /* 0x000fe40001800000 */
[C---:B------:R-:W-:Y:S01]  /*ce20*/  ISETP.GT.AND P3, PT, R14.reuse, 0x20, PT ;  /* 0x000000200e00780c */ /* 0x040fe20003f64270 */
[----:B------:R-:W-:Y:S01]  /*ce30*/  FMUL.FTZ R85, R85, UR4 ;  /* 0x0000000455557c20 */ /* 0x000fe20008410000 */
[----:B------:R-:W-:-:S03]  /*ce40*/  ISETP.GT.AND P2, PT, R14, 0x8, PT ;  /* 0x000000080e00780c */ /* 0x000fc60003f44270 */
[----:B------:R-:W4:Y:S01]  /*ce50*/  MUFU.TANH R90, R90 ;  /* 0x0000005a005a7308 */ /* 0x000f220000002400 */
[----:B------:R-:W-:Y:S02]  /*ce60*/  FSEL R21, R15, -INF , P5 ;  /* 0xff8000000f157808 */ /* 0x000fe40002800000 */
[----:B-1----:R-:W-:Y:S02]  /*ce70*/  FSEL R88, R88, -INF , P1 ;  /* 0xff80000058587808 */ /* 0x002fe40000800000 */
[----:B------:R-:W-:-:S03]  /*ce80*/  R2UR UR15, R41 ;  /* 0x00000000290f72ca */ /* 0x000fc600000e0000 */
[----:B------:R-:W1:Y:S01]  /*ce90*/  MUFU.TANH R81, R81 ;  /* 0x0000005100517308 */ /* 0x000e620000002400 */
[----:B------:R-:W-:Y:S01]  /*cea0*/  FMUL.FTZ R82, R82, UR4 ;  /* 0x0000000452527c20 */ /* 0x000fe20008410000 */
[----:B--2---:R-:W-:Y:S01]  /*ceb0*/  FSEL R91, R91, -INF , P2 ;  /* 0xff8000005b5b7808 */ /* 0x004fe20001000000 */
[----:B------:R-:W-:Y:S01]  /*cec0*/  FMUL.FTZ R72, R72, UR4 ;  /* 0x0000000448487c20 */ /* 0x000fe20008410000 */
[----:B------:R-:W-:-:S04]  /*ced0*/  R2UR UR14, R40 ;  /* 0x00000000280e72ca */ /* 0x000fc800000e0000 */
[----:B------:R-:W2:Y:S01]  /*cee0*/  MUFU.TANH R93, R93 ;  /* 0x0000005d005d7308 */ /* 0x000ea20000002400 */
[----:B------:R-:W-:Y:S01]  /*cef0*/  FMUL.FTZ R83, R83, UR4 ;  /* 0x0000000453537c20 */ /* 0x000fe20008410000 */
[----:B------:R-:W-:-:S06]  /*cf00*/  ISETP.GT.AND P4, PT, R14, 0x10, PT ;  /* 0x000000100e00780c */ /* 0x000fcc0003f84270 */
[----:B------:R3:W-:Y:S01]  /*cf10*/  MUFU.TANH R41, R53 ;  /* 0x0000003500297308 */ /* 0x0007e20000002400 */
[----:B------:R-:W-:-:S07]  /*cf20*/  FMUL.FTZ R73, R73, UR4 ;  /* 0x0000000449497c20 */ /* 0x000fce0008410000 */
[----:B------:R-:W2:Y:S01]  /*cf30*/  MUFU.TANH R84, R84 ;  /* 0x0000005400547308 */ /* 0x000ea20000002400 */
[----:B---3--:R-:W-:Y:S02]  /*cf40*/  FSEL R53, R74, -INF , P3 ;  /* 0xff8000004a357808 */ /* 0x008fe40001800000 */
[----:B------:R-:W-:-:S05]  /*cf50*/  FMNMX.FTZ R74, R21, R88, !PT ;  /* 0x00000058154a7209 */ /* 0x000fca0007810000 */
[----:B------:R-:W3:Y:S01]  /*cf60*/  MUFU.TANH R85, R85 ;  /* 0x0000005500557308 */ /* 0x000ee20000002400 */
[----:B------:R-:W-:Y:S01]  /*cf70*/  FSEL R89, R89, -INF , P5 ;  /* 0xff80000059597808 */ /* 0x000fe20002800000 */
[----:B------:R-:W-:Y:S01]  /*cf80*/  FMUL.FTZ R86, R86, UR4 ;  /* 0x0000000456567c20 */ /* 0x000fe20008410000 */
[----:B------:R-:W-:-:S05]  /*cf90*/  ISETP.GT.AND P5, PT, R14, 0x11, PT ;  /* 0x000000110e00780c */ /* 0x000fca0003fa4270 */
[----:B------:R4:W-:Y:S01]  /*cfa0*/  MUFU.TANH R40, R55 ;  /* 0x0000003700287308 */ /* 0x0009e20000002400 */
[----:B0-----:R-:W-:Y:S01]  /*cfb0*/  FSEL R80, R80, -INF , P4 ;  /* 0xff80000050507808 */ /* 0x001fe20002000000 */
[----:B------:R-:W-:Y:S01]  /*cfc0*/  FMUL.FTZ R76, R76, UR4 ;  /* 0x000000044c4c7c20 */ /* 0x000fe20008410000 */
[----:B----4-:R-:W-:-:S05]  /*cfd0*/  FMNMX.FTZ R55, R91, R74, !PT ;  /* 0x0000004a5b377209 */ /* 0x010fca0007810000 */
[----:B------:R-:W0:Y:S01]  /*cfe0*/  MUFU.TANH R82, R82 ;  /* 0x0000005200527308 */ /* 0x000e220000002400 */
[----:B------:R-:W-:-:S07]  /*cff0*/  FMNMX.FTZ R55, R92, R55, !PT ;  /* 0x000000375c377209 */ /* 0x000fce0007810000 */
[----:B------:R-:W4:Y:S01]  /*d000*/  MUFU.TANH R72, R72 ;  /* 0x0000004800487308 */ /* 0x000f220000002400 */
[----:B------:R-:W-:Y:S01]  /*d010*/  FSEL R90, R90, -INF , P1 ;  /* 0xff8000005a5a7808 */ /* 0x000fe20000800000 */
[----:B------:R-:W-:Y:S01]  /*d020*/  FMUL.FTZ R87, R87, UR4 ;  /* 0x0000000457577c20 */ /* 0x000fe20008410000 */
[----:B------:R-:W-:Y:S01]  /*d030*/  ISETP.GT.AND P1, PT, R14, 0x18, PT ;  /* 0x000000180e00780c */ /* 0x000fe20003f24270 */
[----:B------:R-:W-:Y:S01]  /*d040*/  FMUL.FTZ R77, R77, UR4 ;  /* 0x000000044d4d7c20 */ /* 0x000fe20008410000 */
[----:B-1----:R-:W-:-:S03]  /*d050*/  FSEL R81, R81, -INF , P5 ;  /* 0xff80000051517808 */ /* 0x002fc60002800000 */
[----:B------:R-:W1:Y:S01]  /*d060*/  MUFU.TANH R83, R83 ;  /* 0x0000005300537308 */ /* 0x000e620000002400 */
[----:B------:R-:W-:Y:S02]  /*d070*/  FMNMX.FTZ R74, R80, R55, !PT ;  /* 0x00000037504a7209 */ /* 0x000fe40007810000 */
[----:B--2---:R-:W-:-:S05]  /*d080*/  FSEL R93, R93, -INF , P2 ;  /* 0xff8000005d5d7808 */ /* 0x004fca0001000000 */
[----:B------:R-:W2:Y:S01]  /*d090*/  MUFU.TANH R73, R73 ;  /* 0x0000004900497308 */ /* 0x000ea20000002400 */
[----:B------:R-:W-:Y:S01]  /*d0a0*/  ISETP.GT.AND P2, PT, R14, 0x19, PT ;  /* 0x000000190e00780c */ /* 0x000fe20003f44270 */
[----:B------:R-:W-:Y:S01]  /*d0b0*/  FMUL.FTZ R64, R64, UR4 ;  /* 0x0000000440407c20 */ /* 0x000fe20008410000 */
[----:B------:R-:W-:Y:S02]  /*d0c0*/  FSEL R84, R84, -INF , P1 ;  /* 0xff80000054547808 */ /* 0x000fe40000800000 */
[----:B------:R-:W-:-:S03]  /*d0d0*/  FMNMX.FTZ R55, R81, R74, !PT ;  /* 0x0000004a51377209 */ /* 0x000fc60007810000 */
[----:B------:R-:W2:Y:S01]  /*d0e0*/  MUFU.TANH R86, R86 ;  /* 0x0000005600567308 */ /* 0x000ea20000002400 */
[----:B------:R-:W-:Y:S01]  /*d0f0*/  FMUL.FTZ R75, R75, UR4 ;  /* 0x000000044b4b7c20 */ /* 0x000fe20008410000 */
[----:B---3--:R-:W-:-:S06]  /*d100*/  FSEL R85, R85, -INF , P2 ;  /* 0xff80000055557808 */ /* 0x008fcc0001000000 */
[----:B------:R-:W3:Y:S01]  /*d110*/  MUFU.TANH R76, R76 ;  /* 0x0000004c004c7308 */ /* 0x000ee20000002400 */
[----:B------:R-:W-:Y:S01]  /*d120*/  FMNMX.FTZ R74, R84, R55, !PT ;  /* 0x00000037544a7209 */ /* 0x000fe20007810000 */
[----:B------:R-:W-:Y:S01]  /*d130*/  FMUL.FTZ R65, R65, UR4 ;  /* 0x0000000441417c20 */ /* 0x000fe20008410000 */
[----:B------:R-:W-:-:S05]  /*d140*/  R2UR UR12, R4 ;  /* 0x00000000040c72ca */ /* 0x000fca00000e0000 */
[----:B------:R-:W3:Y:S01]  /*d150*/  MUFU.TANH R87, R87 ;  /* 0x0000005700577308 */ /* 0x000ee20000002400 */
[----:B------:R-:W-:Y:S01]  /*d160*/  R2UR UR13, R5 ;  /* 0x00000000050d72ca */ /* 0x000fe200000e0000 */
[----:B------:R-:W-:Y:S01]  /*d170*/  FMUL.FTZ R78, R78, UR4 ;  /* 0x000000044e4e7c20 */ /* 0x000fe20008410000 */
[----:B0-----:R-:W-:-:S05]  /*d180*/  FSEL R82, R82, -INF , P4 ;  /* 0xff80000052527808 */ /* 0x001fca0002000000 */
[----:B------:R-:W0:Y:S01]  /*d190*/  MUFU.TANH R77, R77 ;  /* 0x0000004d004d7308 */ /* 0x000e220000002400 */
[----:B------:R-:W-:Y:S01]  /*d1a0*/  ISETP.GT.AND P4, PT, R14, 0x21, PT ;  /* 0x000000210e00780c */ /* 0x000fe20003f84270 */
[----:B------:R-:W-:Y:S01]  /*d1b0*/  FMUL.FTZ R68, R68, UR4 ;  /* 0x0000000444447c20 */ /* 0x000fe20008410000 */
[----:B----4-:R-:W-:Y:S02]  /*d1c0*/  FSEL R72, R72, -INF , P3 ;  /* 0xff80000048487808 */ /* 0x010fe40001800000 */
[----:B------:R-:W-:-:S03]  /*d1d0*/  FMNMX.FTZ R55, R85, R74, !PT ;  /* 0x0000004a55377209 */ /* 0x000fc60007810000 */
[----:B------:R-:W4:Y:S01]  /*d1e0*/  MUFU.TANH R64, R64 ;  /* 0x0000004000407308 */ /* 0x000f220000002400 */
[----:B-1----:R-:W-:Y:S01]  /*d1f0*/  FSEL R83, R83, -INF , P5 ;  /* 0xff80000053537808 */ /* 0x002fe20002800000 */
[----:B------:R-:W-:Y:S01]  /*d200*/  FMUL.FTZ R79, R79, UR4 ;  /* 0x000000044f4f7c20 */ /* 0x000fe20008410000 */
[----:B------:R-:W-:Y:S02]  /*d210*/  WARPGROUP.DEPBAR.LE gsb0, 0x0 ;  /* 0x00008000000079c5 */ /* 0x000fe40000010000 */
[----:B------:R-:W-:-:S03]  /*d220*/  ISETP.GT.AND P5, PT, R14, 0x28, PT ;  /* 0x000000280e00780c */ /* 0x000fc60003fa4270 */
[----:B------:R-:W1:Y:S01]  /*d230*/  MUFU.TANH R75, R75 ;  /* 0x0000004b004b7308 */ /* 0x000e620000002400 */
[----:B--2---:R-:W-:Y:S01]  /*d240*/  FSEL R73, R73, -INF , P4 ;  /* 0xff80000049497808 */ /* 0x004fe20002000000 */
[----:B------:R-:W-:Y:S01]  /*d250*/  FMUL.FTZ R69, R69, UR4 ;  /* 0x0000000445457c20 */ /* 0x000fe20008410000 */
[----:B------:R-:W-:Y:S01]  /*d260*/  FMNMX.FTZ R74, R72, R55, !PT ;  /* 0x00000037484a7209 */ /* 0x000fe20007810000 */
[----:B------:R-:W-:-:S04]  /*d270*/  WARPGROUP.ARRIVE ;  /* 0x00000000000079c5 */ /* 0x000fc80000000000 */
[----:B------:R-:W2:Y:S01]  /*d280*/  MUFU.TANH R65, R65 ;  /* 0x0000004100417308 */ /* 0x000ea20000002400 */
[----:B------:R-:W-:Y:S01]  /*d290*/  FSEL R86, R86, -INF , P1 ;  /* 0xff80000056567808 */ /* 0x000fe20000800000 */
[----:B------:R-:W-:Y:S01]  /*d2a0*/  FMUL.FTZ R66, R66, UR4 ;  /* 0x0000000442427c20 */ /* 0x000fe20008410000 */
[----:B------:R-:W-:Y:S01]  /*d2b0*/  ISETP.GT.AND P1, PT, R14, 0x29, PT ;  /* 0x000000290e00780c */ /* 0x000fe20003f24270 */
[----:B------:R-:W-:Y:S01]  /*d2c0*/  FMUL.FTZ R56, R56, UR4 ;  /* 0x0000000438387c20 */ /* 0x000fe20008410000 */
[----:B---3--:R-:W-:Y:S01]  /*d2d0*/  FSEL R76, R76, -INF , P5 ;  /* 0xff8000004c4c7808 */ /* 0x008fe20002800000 */
[----:B------:R-:W-:Y:S02]  /*d2e0*/  HGMMA.64x16x16.F32 R24, gdesc[UR12], R24, gsb0 ;  /* 0x002000000c1879f0 */ /* 0x000fe40008000818 */
[----:B------:R-:W3:Y:S01]  /*d2f0*/  MUFU.TANH R78, R78 ;  /* 0x0000004e004e7308 */ /* 0x000ee20000002400 */
[----:B------:R-:W-:Y:S01]  /*d300*/  FMNMX.FTZ R55, R73, R74, !PT ;  /* 0x0000004a49377209 */ /* 0x000fe20007810000 */
[----:B------:R-:W-:Y:S01]  /*d310*/  FMUL.FTZ R67, R67, UR4 ;  /* 0x0000000443437c20 */ /* 0x000fe20008410000 */
[----:B------:R-:W-:-:S05]  /*d320*/  FSEL R87, R87, -INF , P2 ;  /* 0xff80000057577808 */ /* 0x000fca0001000000 */
[----:B------:R-:W3:Y:S01]  /*d330*/  MUFU.TANH R68, R68 ;  /* 0x0000004400447308 */ /* 0x000ee20000002400 */
[----:B------:R-:W-:Y:S01]  /*d340*/  ISETP.GT.AND P2, PT, R14, 0x30, PT ;  /* 0x000000300e00780c */ /* 0x000fe20003f44270 */
[----:B------:R-:W-:Y:S01]  /*d350*/  FMUL.FTZ R57, R57, UR4 ;  /* 0x0000000439397c20 */ /* 0x000fe20008410000 */
[----:B0-----:R-:W-:Y:S02]  /*d360*/  FSEL R77, R77, -INF , P1 ;  /* 0xff8000004d4d7808 */ /* 0x001fe40000800000 */
[----:B------:R-:W-:-:S03]  /*d370*/  FMNMX.FTZ R74, R76, R55, !PT ;  /* 0x000000374c4a7209 */ /* 0x000fc60007810000 */
[----:B------:R-:W0:Y:S01]  /*d380*/  MUFU.TANH R79, R79 ;  /* 0x0000004f004f7308 */ /* 0x000e220000002400 */
[----:B------:R-:W-:Y:S01]  /*d390*/  FMUL.FTZ R70, R70, UR4 ;  /* 0x0000000446467c20 */ /* 0x000fe20008410000 */
[----:B------:R-:W-:-:S06]  /*d3a0*/  ISETP.GT.AND P3, PT, R14, 0x31, PT ;  /* 0x000000310e00780c */ /* 0x000fcc0003f64270 */
[----:B------:R-:W0:Y:S01]  /*d3b0*/  MUFU.TANH R69, R69 ;  /* 0x0000004500457308 */ /* 0x000e220000002400 */
[----:B----4-:R-:W-:Y:S01]  /*d3c0*/  FSEL R64, R64, -INF , P2 ;  /* 0xff80000040407808 */ /* 0x010fe20001000000 */
[----:B------:R-:W-:Y:S01]  /*d3d0*/  FMUL.FTZ R60, R60, UR4 ;  /* 0x000000043c3c7c20 */ /* 0x000fe20008410000 */
[----:B------:R-:W-:-:S05]  /*d3e0*/  FMNMX.FTZ R55, R77, R74, !PT ;  /* 0x0000004a4d377209 */ /* 0x000fca0007810000 */
[----:B------:R-:W4:Y:S01]  /*d3f0*/  MUFU.TANH R66, R66 ;  /* 0x0000004200427308 */ /* 0x000f220000002400 */
[----:B-1----:R-:W-:Y:S01]  /*d400*/  FSEL R75, R75, -INF , P4 ;  /* 0xff8000004b4b7808 */ /* 0x002fe20002000000 */
[----:B------:R-:W-:Y:S01]  /*d410*/  FMUL.FTZ R71, R71, UR4 ;  /* 0x0000000447477c20 */ /* 0x000fe20008410000 */
[----:B------:R-:W-:-:S05]  /*d420*/  ISETP.GT.AND P4, PT, R14, 0x38, PT ;  /* 0x000000380e00780c */ /* 0x000fca0003f84270 */
[----:B------:R-:W1:Y:S01]  /*d430*/  MUFU.TANH R56, R56 ;  /* 0x0000003800387308 */ /* 0x000e620000002400 */
[----:B--2---:R-:W-:Y:S01]  /*d440*/  FSEL R65, R65, -INF , P3 ;  /* 0xff80000041417808 */ /* 0x004fe20001800000 */
[----:B------:R-:W-:Y:S01]  /*d450*/  FMUL.FTZ R61, R61, UR4 ;  /* 0x000000043d3d7c20 */ /* 0x000fe20008410000 */
[----:B------:R-:W-:-:S05]  /*d460*/  FMNMX.FTZ R74, R64, R55, !PT ;  /* 0x00000037404a7209 */ /* 0x000fca0007810000 */
[----:B------:R-:W2:Y:S01]  /*d470*/  MUFU.TANH R67, R67 ;  /* 0x0000004300437308 */ /* 0x000ea20000002400 */
[----:B---3--:R-:W-:Y:S01]  /*d480*/  FSEL R78, R78, -INF , P5 ;  /* 0xff8000004e4e7808 */ /* 0x008fe20002800000 */
[----:B------:R-:W-:Y:S01]  /*d490*/  FMUL.FTZ R58, R58, UR4 ;  /* 0x000000043a3a7c20 */ /* 0x000fe20008410000 */
[----:B------:R-:W-:-:S05]  /*d4a0*/  ISETP.GT.AND P5, PT, R14, 0x39, PT ;  /* 0x000000390e00780c */ /* 0x000fca0003fa4270 */
[----:B------:R-:W3:Y:S01]  /*d4b0*/  MUFU.TANH R57, R57 ;  /* 0x0000003900397308 */ /* 0x000ee20000002400 */
[----:B------:R-:W-:Y:S01]  /*d4c0*/  FSEL R68, R68, -INF , P4 ;  /* 0xff80000044447808 */ /* 0x000fe20002000000 */
[----:B------:R-:W-:Y:S01]  /*d4d0*/  FMUL.FTZ R48, R48, UR4 ;  /* 0x0000000430307c20 */ /* 0x000fe20008410000 */
[----:B------:R-:W-:-:S05]  /*d4e0*/  FMNMX.FTZ R55, R65, R74, !PT ;  /* 0x0000004a41377209 */ /* 0x000fca0007810000 */
[----:B------:R-:W3:Y:S01]  /*d4f0*/  MUFU.TANH R70, R70 ;  /* 0x0000004600467308 */ /* 0x000ee20000002400 */
[----:B0-----:R-:W-:Y:S01]  /*d500*/  FSEL R79, R79, -INF , P1 ;  /* 0xff8000004f4f7808 */ /* 0x001fe20000800000 */
[----:B------:R-:W-:Y:S01]  /*d510*/  FMUL.FTZ R59, R59, UR4 ;  /* 0x000000043b3b7c20 */ /* 0x000fe20008410000 */
[----:B------:R-:W-:-:S05]  /*d520*/  ISETP.GT.AND P1, PT, R14, 0x40, PT ;  /* 0x000000400e00780c */ /* 0x000fca0003f24270 */
[----:B------:R-:W0:Y:S01]  /*d530*/  MUFU.TANH R60, R60 ;  /* 0x0000003c003c7308 */ /* 0x000e220000002400 */
[----:B------:R-:W-:Y:S01]  /*d540*/  FSEL R69, R69, -INF , P5 ;  /* 0xff80000045457808 */ /* 0x000fe20002800000 */
[----:B------:R-:W-:Y:S01]  /*d550*/  FMUL.FTZ R49, R49, UR4 ;  /* 0x0000000431317c20 */ /* 0x000fe20008410000 */
[----:B----4-:R-:W-:-:S05]  /*d560*/  FSEL R66, R66, -INF , P2 ;  /* 0xff80000042427808 */ /* 0x010fca0001000000 */
[----:B------:R-:W4:Y:S01]  /*d570*/  MUFU.TANH R71, R71 ;  /* 0x0000004700477308 */ /* 0x000f220000002400 */
[----:B------:R-:W-:Y:S01]  /*d580*/  FMUL.FTZ R62, R62, UR4 ;  /* 0x000000043e3e7c20 */ /* 0x000fe20008410000 */
[----:B------:R-:W-:-:S06]  /*d590*/  ISETP.GT.AND P2, PT, R14, 0x41, PT ;  /* 0x000000410e00780c */ /* 0x000fcc0003f44270 */
[----:B------:R2:W-:Y:S01]  /*d5a0*/  MUFU.TANH R15, R95 ;  /* 0x0000005f000f7308 */ /* 0x0005e20000002400 */
[----:B-1----:R-:W-:Y:S01]  /*d5b0*/  FSEL R56, R56, -INF , P1 ;  /* 0xff80000038387808 */ /* 0x002fe20000800000 */
[----:B------:R-:W-:-:S06]  /*d5c0*/  FMUL.FTZ R52, R52, UR4 ;  /* 0x0000000434347c20 */ /* 0x000fcc0008410000 */
[----:B------:R-:W1:Y:S01]  /*d5d0*/  MUFU.TANH R61, R61 ;  /* 0x0000003d003d7308 */ /* 0x000e620000002400 */
[----:B--2---:R-:W-:Y:S01]  /*d5e0*/  FMUL.FTZ R95, R34, UR4 ;  /* 0x00000004225f7c20 */ /* 0x004fe20008410000 */
[----:B------:R-:W-:-:S04]  /*d5f0*/  FMNMX.FTZ R34, R68, R55, !PT ;  /* 0x0000003744227209 */ /* 0x000fc80007810000 */
[----:B------:R-:W-:Y:S02]  /*d600*/  FMNMX.FTZ R55, R69, R34, !PT ;  /* 0x0000002245377209 */ /* 0x000fe40007810000 */
[----:B------:R-:W2:Y:S01]  /*d610*/  MUFU.TANH R58, R58 ;  /* 0x0000003a003a7308 */ /* 0x000ea20000002400 */
[----:B------:R-:W-:Y:S01]  /*d620*/  FSEL R67, R67, -INF , P3 ;  /* 0xff80000043437808 */ /* 0x000fe20001800000 */
[----:B------:R-:W-:Y:S01]  /*d630*/  FMUL.FTZ R63, R63, UR4 ;  /* 0x000000043f3f7c20 */ /* 0x000fe20008410000 */
[----:B------:R-:W-:-:S05]  /*d640*/  ISETP.GT.AND P3, PT, R14, 0x48, PT ;  /* 0x000000480e00780c */ /* 0x000fca0003f64270 */
[----:B------:R-:W2:Y:S01]  /*d650*/  MUFU.TANH R48, R48 ;  /* 0x0000003000307308 */ /* 0x000ea20000002400 */
[----:B---3--:R-:W-:Y:S02]  /*d660*/  FSEL R57, R57, -INF , P2 ;  /* 0xff80000039397808 */ /* 0x008fe40001000000 */
[----:B------:R-:W-:-:S05]  /*d670*/  FMNMX.FTZ R34, R56, R55, !PT ;  /* 0x0000003738227209 */ /* 0x000fca0007810000 */
[----:B------:R-:W3:Y:S01]  /*d680*/  MUFU.TANH R59, R59 ;  /* 0x0000003b003b7308 */ /* 0x000ee20000002400 */
[----:B------:R-:W-:Y:S01]  /*d690*/  FSEL R70, R70, -INF , P4 ;  /* 0xff80000046467808 */ /* 0x000fe20002000000 */
[----:B------:R-:W-:Y:S01]  /*d6a0*/  FMUL.FTZ R50, R50, UR4 ;  /* 0x0000000432327c20 */ /* 0x000fe20008410000 */
[----:B------:R-:W-:-:S05]  /*d6b0*/  ISETP.GT.AND P4, PT, R14, 0x49, PT ;  /* 0x000000490e00780c */ /* 0x000fca0003f84270 */
[----:B------:R-:W3:Y:S01]  /*d6c0*/  MUFU.TANH R49, R49 ;  /* 0x0000003100317308 */ /* 0x000ee20000002400 */
[----:B0-----:R-:W-:Y:S01]  /*d6d0*/  FSEL R60, R60, -INF , P3 ;  /* 0xff8000003c3c7808 */ /* 0x001fe20001800000 */
[----:B------:R-:W-:Y:S01]  /*d6e0*/  FMUL.FTZ R51, R51, UR4 ;  /* 0x0000000433337c20 */ /* 0x000fe20008410000 */
[----:B----4-:R-:W-:-:S05]  /*d6f0*/  FSEL R71, R71, -INF , P5 ;  /* 0xff80000047477808 */ /* 0x010fca0002800000 */
[----:B------:R-:W0:Y:S01]  /*d700*/  MUFU.TANH R62, R62 ;  /* 0x0000003e003e7308 */ /* 0x000e220000002400 */
[----:B------:R-:W-:Y:S02]  /*d710*/  ISETP.GT.AND P5, PT, R14, 0x50, PT ;  /* 0x000000500e00780c */ /* 0x000fe40003fa4270 */
[----:B-1----:R-:W-:-:S05]  /*d720*/  FSEL R61, R61, -INF , P4 ;  /* 0xff8000003d3d7808 */ /* 0x002fca0002000000 */
[----:B------:R-:W1:Y:S08]  /*d730*/  MUFU.TANH R52, R52 ;  /* 0x0000003400347308 */ /* 0x000e700000002400 */
[----:B------:R4:W-:Y:S01]  /*d740*/  MUFU.TANH R20, R97 ;  /* 0x0000006100147308 */ /* 0x0009e20000002400 */
[----:B--2---:R-:W-:Y:S01]  /*d750*/  FSEL R58, R58, -INF , P1 ;  /* 0xff8000003a3a7808 */ /* 0x004fe20000800000 */
[----:B------:R-:W-:Y:S01]  /*d760*/  FMUL.FTZ R55, R37, UR4 ;  /* 0x0000000425377c20 */ /* 0x000fe20008410000 */
[----:B----4-:R-:W-:-:S05]  /*d770*/  FMNMX.FTZ R97, R57, R34, !PT ;  /* 0x0000002239617209 */ /* 0x010fca0007810000 */
[----:B------:R-:W2:Y:S01]  /*d780*/  MUFU.TANH R63, R63 ;  /* 0x0000003f003f7308 */ /* 0x000ea20000002400 */
[----:B------:R-:W-:-:S07]  /*d790*/  FMNMX.FTZ R34, R60, R97, !PT ;  /* 0x000000613c227209 */ /* 0x000fce0007810000 */
[----:B------:R-:W4:Y:S01]  /*d7a0*/  MUFU.TANH R42, R98 ;  /* 0x00000062002a7308 */ /* 0x000f220000002400 */
[----:B------:R-:W-:Y:S01]  /*d7b0*/  ISETP.GT.AND P1, PT, R14, 0x51, PT ;  /* 0x000000510e00780c */ /* 0x000fe20003f24270 */
[----:B------:R-:W-:Y:S01]  /*d7c0*/  FMUL.FTZ R44, R44, UR4 ;  /* 0x000000042c2c7c20 */ /* 0x000fe20008410000 */
[----:B------:R-:W-:Y:S02]  /*d7d0*/  FSEL R48, R48, -INF , P5 ;  /* 0xff80000030307808 */ /* 0x000fe40002800000 */
[----:B------:R-:W-:-:S03]  /*d7e0*/  FMNMX.FTZ R37, R61, R34, !PT ;  /* 0x000000223d257209 */ /* 0x000fc60007810000 */
[----:B------:R-:W4:Y:S01]  /*d7f0*/  MUFU.TANH R50, R50 ;  /* 0x0000003200327308 */ /* 0x000f220000002400 */
[----:B------:R-:W-:Y:S01]  /*d800*/  FMUL.FTZ R96, R54, UR4 ;  /* 0x0000000436607c20 */ /* 0x000fe20008410000 */
[----:B---3--:R-:W-:Y:S01]  /*d810*/  FSEL R59, R59, -INF , P2 ;  /* 0xff8000003b3b7808 */ /* 0x008fe20001000000 */
[----:B------:R-:W-:Y:S01]  /*d820*/  FMUL.FTZ R54, R43, UR4 ;  /* 0x000000042b367c20 */ /* 0x000fe20008410000 */
[----:B------:R-:W-:Y:S01]  /*d830*/  ISETP.GT.AND P2, PT, R14, 0x58, PT ;  /* 0x000000580e00780c */ /* 0x000fe20003f44270 */
[----:B------:R-:W-:Y:S01]  /*d840*/  FMUL.FTZ R45, R45, UR4 ;  /* 0x000000042d2d7c20 */ /* 0x000fe20008410000 */
[----:B------:R-:W-:Y:S02]  /*d850*/  FSEL R49, R49, -INF , P1 ;  /* 0xff80000031317808 */ /* 0x000fe40000800000 */
[----:B------:R-:W3:Y:S01]  /*d860*/  MUFU.TANH R51, R51 ;  /* 0x0000003300337308 */ /* 0x000ee20000002400 */
[----:B------:R-:W-:Y:S02]  /*d870*/  FMNMX.FTZ R34, R48, R37, !PT ;  /* 0x0000002530227209 */ /* 0x000fe40007810000 */
[----:B0-----:R-:W-:Y:S01]  /*d880*/  FSEL R62, R62, -INF , P3 ;  /* 0xff8000003e3e7808 */ /* 0x001fe20001800000 */
[----:B------:R-:W-:Y:S01]  /*d890*/  FMUL.FTZ R32, R32, UR4 ;  /* 0x0000000420207c20 */ /* 0x000fe20008410000 */
[----:B------:R-:W-:-:S03]  /*d8a0*/  ISETP.GT.AND P3, PT, R14, 0x59, PT ;  /* 0x000000590e00780c */ /* 0x000fc60003f64270 */
[----:B------:R-:W0:Y:S01]  /*d8b0*/  MUFU.TANH R43, R96 ;  /* 0x00000060002b7308 */ /* 0x000e220000002400 */
[----:B-1----:R-:W-:Y:S02]  /*d8c0*/  FSEL R52, R52, -INF , P2 ;  /* 0xff80000034347808 */ /* 0x002fe40001000000 */
[----:B------:R-:W-:-:S05]  /*d8d0*/  FMNMX.FTZ R37, R49, R34, !PT ;  /* 0x0000002231257209 */ /* 0x000fca0007810000 */
[----:B------:R-:W1:Y:S01]  /*d8e0*/  MUFU.TANH R44, R44 ;  /* 0x0000002c002c7308 */ /* 0x000e620000002400 */
[----:B--2---:R-:W-:Y:S01]  /*d8f0*/  FSEL R63, R63, -INF , P4 ;  /* 0xff8000003f3f7808 */ /* 0x004fe20002000000 */
[----:B------:R-:W-:Y:S01]  /*d900*/  FMUL.FTZ R33, R33, UR4 ;  /* 0x0000000421217c20 */ /* 0x000fe20008410000 */
[----:B------:R-:W-:Y:S02]  /*d910*/  ISETP.GT.AND P4, PT, R14, 0x60, PT ;  /* 0x000000600e00780c */ /* 0x000fe40003f84270 */
[----:B----4-:R-:W-:Y:S02]  /*d920*/  FSEL R42, R42, -INF , P3 ;  /* 0xff8000002a2a7808 */ /* 0x010fe40001800000 */
[----:B------:R-:W-:Y:S01]  /*d930*/  FMNMX.FTZ R37, R52, R37, !PT ;  /* 0x0000002534257209 */ /* 0x000fe20007810000 */
[----:B------:R-:W2:Y:S01]  /*d940*/  MUFU.TANH R45, R45 ;  /* 0x0000002d002d7308 */ /* 0x000ea20000002400 */
[----:B------:R-:W-:Y:S02]  /*d950*/  WARPGROUP.DEPBAR.LE gsb0, 0x0 ;  /* 0x00008000000079c5 */ /* 0x000fe40000010000 */
[----:B------:R-:W-:Y:S01]  /*d960*/  FSEL R50, R50, -INF , P5 ;  /* 0xff80000032327808 */ /* 0x000fe20002800000 */
[----:B------:R-:W-:Y:S01]  /*d970*/  FMUL.FTZ R34, R24, UR4 ;  /* 0x0000000418227c20 */ /* 0x000fe20008410000 */
[----:B------:R-:W-:Y:S01]  /*d980*/  FMUL.FTZ R46, R46, UR4 ;  /* 0x000000042e2e7c20 */ /* 0x000fe20008410000 */
[----:B------:R-:W-:Y:S01]  /*d990*/  FMUL.FTZ R47, R47, UR4 ;  /* 0x000000042f2f7c20 */ /* 0x000fe20008410000 */
[----:B------:R-:W-:Y:S01]  /*d9a0*/  ISETP.GT.AND P5, PT, R14, 0x61, PT ;  /* 0x000000610e00780c */ /* 0x000fe20003fa4270 */
[----:B------:R-:W-:Y:S01]  /*d9b0*/  MUFU.TANH R32, R32 ;  /* 0x0000002000207308 */ /* 0x000fe20000002400 */
[----:B------:R-:W-:Y:S01]  /*d9c0*/  FSEL R24, R15, -INF , P4 ;  /* 0xff8000000f187808 */ /* 0x000fe20002000000 */
[----:B------:R-:W-:Y:S01]  /*d9d0*/  FMUL.FTZ R74, R36, UR4 ;  /* 0x00000004244a7c20 */ /* 0x000fe20008410000 */
[----:B------:R-:W-:-:S02]  /*d9e0*/  FMNMX.FTZ R37, R42, R37, !PT ;  /* 0x000000252a257209 */ /* 0x000fc40007810000 */
[----:B---3--:R-:W-:-:S03]  /*d9f0*/  FSEL R51, R51, -INF , P1 ;  /* 0xff80000033337808 */ /* 0x008fc60000800000 */
[----:B------:R-:W3:Y:S01]  /*da00*/  MUFU.TANH R54, R54 ;  /* 0x0000003600367308 */ /* 0x000ee20000002400 */
[----:B------:R-:W-:Y:S02]  /*da10*/  ISETP.GT.AND P1, PT, R14, 0x68, PT ;  /* 0x000000680e00780c */ /* 0x000fe40003f24270 */
[----:B------:R-:W-:Y:S02]  /*da20*/  FSEL R40, R40, -INF , P5 ;  /* 0xff80000028287808 */ /* 0x000fe40002800000 */
[----:B------:R-:W-:-:S03]  /*da30*/  FMNMX.FTZ R37, R24, R37, !PT ;  /* 0x0000002518257209 */ /* 0x000fc60007810000 */
[----:B------:R-:W4:Y:S01]  /*da40*/  MUFU.TANH R33, R33 ;  /* 0x0000002100217308 */ /* 0x000f220000002400 */
[----:B0-----:R-:W-:Y:S02]  /*da50*/  FSEL R43, R43, -INF , P2 ;  /* 0xff8000002b2b7808 */ /* 0x001fe40001000000 */
[----:B------:R-:W-:Y:S02]  /*da60*/  ISETP.GT.AND P2, PT, R14, 0x69, PT ;  /* 0x000000690e00780c */ /* 0x000fe40003f44270 */
[----:B-1----:R-:W-:-:S03]  /*da70*/  FSEL R44, R44, -INF , P1 ;  /* 0xff8000002c2c7808 */ /* 0x002fc60000800000 */
[----:B------:R-:W0:Y:S01]  /*da80*/  MUFU.TANH R46, R46 ;  /* 0x0000002e002e7308 */ /* 0x000e220000002400 */
[----:B------:R-:W-:Y:S01]  /*da90*/  FMNMX.FTZ R37, R40, R37, !PT ;  /* 0x0000002528257209 */ /* 0x000fe20007810000 */
[----:B------:R-:W-:Y:S01]  /*daa0*/  FMUL.FTZ R35, R35, UR4 ;  /* 0x0000000423237c20 */ /* 0x000fe20008410000 */
[----:B------:R-:W-:-:S05]  /*dab0*/  FSEL R20, R20, -INF , P3 ;  /* 0xff80000014147808 */ /* 0x000fca0001800000 */
[----:B------:R-:W1:Y:S01]  /*dac0*/  MUFU.TANH R47, R47 ;  /* 0x0000002f002f7308 */ /* 0x000e620000002400 */
[----:B------:R-:W-:Y:S01]  /*dad0*/  FMUL.FTZ R36, R38, UR4 ;  /* 0x0000000426247c20 */ /* 0x000fe20008410000 */
[----:B------:R-:W-:-:S06]  /*dae0*/  ISETP.GT.AND P3, PT, R14, 0x70, PT ;  /* 0x000000700e00780c */ /* 0x000fcc0003f64270 */
[----:B------:R-:W1:Y:S01]  /*daf0*/  MUFU.TANH R74, R74 ;  /* 0x0000004a004a7308 */ /* 0x000e620000002400 */
[----:B--2---:R-:W-:Y:S01]  /*db00*/  FSEL R45, R45, -INF , P2 ;  /* 0xff8000002d2d7808 */ /* 0x004fe20001000000 */
[----:B------:R-:W-:Y:S01]  /*db10*/  FMUL.FTZ R38, R25, UR4 ;  /* 0x0000000419267c20 */ /* 0x000fe20008410000 */
[----:B------:R-:W-:-:S05]  /*db20*/  FMNMX.FTZ R96, R44, R37, !PT ;  /* 0x000000252c607209 */ /* 0x000fca0007810000 */
[----:B------:R-:W2:Y:S01]  /*db30*/  MUFU.TANH R55, R55 ;  /* 0x0000003700377308 */ /* 0x000ea20000002400 */
[----:B------:R-:W-:Y:S01]  /*db40*/  FSEL R41, R41, -INF , P4 ;  /* 0xff80000029297808 */ /* 0x000fe20002000000 */
[----:B------:R-:W-:Y:S01]  /*db50*/  FMUL.FTZ R37, R28, UR4 ;  /* 0x000000041c257c20 */ /* 0x000fe20008410000 */
[----:B------:R-:W-:Y:S02]  /*db60*/  ISETP.GT.AND P4, PT, R14, 0x71, PT ;  /* 0x000000710e00780c */ /* 0x000fe40003f84270 */
[----:B------:R-:W-:-:S03]  /*db70*/  FMNMX.FTZ R25, R45, R96, !PT ;  /* 0x000000602d197209 */ /* 0x000fc60007810000 */
[----:B------:R-:W2:Y:S01]  /*db80*/  MUFU.TANH R95, R95 ;  /* 0x0000005f005f7308 */ /* 0x000ea20000002400 */
[----:B---3--:R-:W-:Y:S02]  /*db90*/  FSEL R54, R54, -INF , P5 ;  /* 0xff80000036367808 */ /* 0x008fe40002800000 */
[----:B------:R-:W-:-:S05]  /*dba0*/  ISETP.GT.AND P5, PT, R14, 0x78, PT ;  /* 0x000000780e00780c */ /* 0x000fca0003fa4270 */
[----:B------:R3:W2:Y:S01]  /*dbb0*/  MUFU.TANH R15, R34 ;  /* 0x00000022000f7308 */ /* 0x0006a20000002400 */
[----:B----4-:R-:W-:Y:S02]  /*dbc0*/  FSEL R33, R33, -INF , P4 ;  /* 0xff80000021217808 */ /* 0x010fe40002000000 */
[----:B---3--:R-:W-:-:S05]  /*dbd0*/  FSEL R34, R32, -INF , P3 ;  /* 0xff80000020227808 */ /* 0x008fca0001800000 */
[----:B------:R-:W3:Y:S01]  /*dbe0*/  MUFU.TANH R35, R35 ;  /* 0x0000002300237308 */ /* 0x000ee20000002400 */
[----:B------:R-:W-:Y:S01]  /*dbf0*/  FMNMX.FTZ R28, R34, R25, !PT ;  /* 0x00000019221c7209 */ /* 0x000fe20007810000 */
[----:B------:R-:W-:-:S06]  /*dc00*/  FMUL.FTZ R25, R29, UR4 ;  /* 0x000000041d197c20 */ /* 0x000fcc0008410000 */
[----:B------:R-:W4:Y:S01]  /*dc10*/  MUFU.TANH R38, R38 ;  /* 0x0000002600267308 */ /* 0x000f220000002400 */
[----:B0-----:R-:W-:Y:S02]  /*dc20*/  FSEL R46, R46, -INF , P1 ;  /* 0xff8000002e2e7808 */ /* 0x001fe40000800000 */
[----:B-1----:R-:W-:Y:S02]  /*dc30*/  FSEL R29, R47, -INF , P2 ;  /* 0xff8000002f1d7808 */ /* 0x002fe40001000000 */
[----:B------:R-:W-:-:S03]  /*dc40*/  ISETP.GT.AND P1, PT, R14, 0x79, PT ;  /* 0x000000790e00780c */ /* 0x000fc60003f24270 */
[----:B------:R-:W0:Y:S01]  /*dc50*/  MUFU.TANH R36, R36 ;  /* 0x0000002400247308 */ /* 0x000e220000002400 */
[----:B------:R-:W-:Y:S02]  /*dc60*/  FSEL R74, R74, -INF , P5 ;  /* 0xff8000004a4a7808 */ /* 0x000fe40002800000 */
[----:B------:R-:W-:-:S05]  /*dc70*/  FMNMX.FTZ R47, R33, R28, !PT ;  /* 0x0000001c212f7209 */ /* 0x000fca0007810000 */
[----:B------:R-:W1:Y:S01]  /*dc80*/  MUFU.TANH R37, R37 ;  /* 0x0000002500257308 */ /* 0x000e620000002400 */
[----:B------:R-:W-:Y:S02]  /*dc90*/  ISETP.GT.AND P2, PT, R14, 0x80, PT ;  /* 0x000000800e00780c */ /* 0x000fe40003f44270 */
[----:B--2---:R-:W-:Y:S02]  /*dca0*/  FSEL R55, R55, -INF , P1 ;  /* 0xff80000037377808 */ /* 0x004fe40000800000 */
[----:B------:R-:W-:-:S03]  /*dcb0*/  FMNMX.FTZ R28, R74, R47, !PT ;  /* 0x0000002f4a1c7209 */ /* 0x000fc60007810000 */
[----:B------:R0:W2:Y:S01]  /*dcc0*/  MUFU.TANH R96, R25 ;  /* 0x0000001900607308 */ /* 0x0000a20000002400 */
[----:B------:R-:W-:Y:S02]  /*dcd0*/  FSEL R32, R95, -INF , P3 ;  /* 0xff8000005f207808 */ /* 0x000fe40001800000 */
[C---:B------:R-:W-:Y:S02]  /*dce0*/  ISETP.GT.AND P3, PT, R14.reuse, 0x81, PT ;  /* 0x000000810e00780c */ /* 0x040fe40003f64270 */
[----:B------:R-:W-:Y:S02]  /*dcf0*/  FSEL R47, R15, -INF , P2 ;  /* 0xff8000000f2f7808 */ /* 0x000fe40001000000 */
[----:B------:R-:W-:Y:S02]  /*dd00*/  FMNMX.FTZ R98, R55, R28, !PT ;  /* 0x0000001c37627209 */ /* 0x000fe40007810000 */
[----:B---3--:R-:W-:Y:S02]  /*dd10*/  FSEL R28, R35, -INF , P4 ;  /* 0xff800000231c7808 */ /* 0x008fe40002000000 */
[----:B------:R-:W-:-:S02]  /*dd20*/  ISETP.GT.AND P4, PT, R14, 0x88, PT ;  /* 0x000000880e00780c */ /* 0x000fc40003f84270 */
[----:B----4-:R-:W-:Y:S02]  /*dd30*/  FSEL R38, R38, -INF , P3 ;  /* 0xff80000026267808 */ /* 0x010fe40001800000 */
[----:B------:R-:W-:Y:S02]  /*dd40*/  FMNMX.FTZ R15, R47, R98, !PT ;  /* 0x000000622f0f7209 */ /* 0x000fe40007810000 */
[----:B0-----:R-:W-:Y:S02]  /*dd50*/  FSEL R25, R36, -INF , P5 ;  /* 0xff80000024197808 */ /* 0x001fe40002800000 */
[----:B------:R-:W-:Y:S02]  /*dd60*/  ISETP.GT.AND P5, PT, R14, 0x89, PT ;  /* 0x000000890e00780c */ /* 0x000fe40003fa4270 */
[----:B-1----:R-:W-:Y:S02]  /*dd70*/  FSEL R37, R37, -INF , P4 ;  /* 0xff80000025257808 */ /* 0x002fe40002000000 */
[----:B------:R-:W-:-:S02]  /*dd80*/  FMNMX.FTZ R14, R38, R15, !PT ;  /* 0x0000000f260e7209 */ /* 0x000fc40007810000 */
[----:B--2---:R-:W-:Y:S02]  /*dd90*/  FSEL R35, R96, -INF , P5 ;  /* 0xff80000060237808 */ /* 0x004fe40002800000 */
[----:B------:R-:W-:-:S04]  /*dda0*/  FMNMX.FTZ R14, R37, R14, !PT ;  /* 0x0000000e250e7209 */ /* 0x000fc80007810000 */
[----:B------:R-:W-:-:S05]  /*ddb0*/  FMNMX.FTZ R95, R35, R14, !PT ;  /* 0x0000000e235f7209 */ /* 0x000fca0007810000 */
[----:B------:R-:W0:Y:S02]  /*ddc0*/  SHFL.BFLY PT, R14, R95, 0x2, 0x1f ;  /* 0x0c401f005f0e7f89 */ /* 0x000e2400000e0000 */
[----:B0-----:R-:W-:-:S05]  /*ddd0*/  FMNMX.FTZ R98, R95, R14, !PT ;  /* 0x0000000e5f627209 */ /* 0x001fca0007810000 */
[----:B------:R-:W0:Y:S01]  /*dde0*/  SHFL.BFLY PT, R15, R98, 0x1, 0x1f ;  /* 0x0c201f00620f7f89 */ /* 0x000e2200000e0000 */
[----:B------:R-:W-:Y:S01]  /*ddf0*/  FMUL.FTZ R97, R26, UR4 ;  /* 0x000000041a617c20 */ /* 0x000fe20008410000 */
[----:B0-----:R-:W-:Y:S01]  /*de00*/  FMNMX.FTZ R14, R98, R15, !PT ;  /* 0x0000000f620e7209 */ /* 0x001fe20007810000 */
[----:B------:R-:W-:-:S03]  /*de10*/  IMAD.U32 R15, RZ, RZ, UR5 ;  /* 0x00000005ff0f7e24 */ /* 0x000fc6000f8e00ff */
[C---:B------:R-:W-:Y:S01]  /*de20*/  FSETP.NEU.FTZ.AND P6, PT, R14.reuse, -INF , PT ;  /* 0xff8000000e00780b */ /* 0x040fe20003fdd000 */
[----:B------:R-:W-:Y:S01]  /*de30*/  FMUL.FTZ R36, R14, R15 ;  /* 0x0000000f0e247220 */ /* 0x000fe20000410000 */
[----:B------:R-:W-:-:S04]  /*de40*/  FMUL.FTZ R98, R27, UR4 ;  /* 0x000000041b627c20 */ /* 0x000fc80008410000 */
[----:B------:R-:W-:-:S05]  /*de50*/  FSEL R36, R36, RZ, P6 ;  /* 0x000000ff24247208 */ /* 0x000fca0003000000 */
[-CC-:B------:R-:W-:Y:S01]  /*de60*/  FFMA.FTZ R27, R88, R15.reuse, -R36.reuse ;  /* 0x0000000f581b7223 */ /* 0x180fe20000010824 */
[----:B------:R-:W-:Y:S01]  /*de70*/  FMNMX.FTZ R88, R89, R90, !PT ;  /* 0x0000005a59587209 */ /* 0x000fe20007810000 */
[----:B------:R-:W-:-:S03]  /*de80*/  FFMA.FTZ R26, R21, R15, -R36 ;  /* 0x0000000f151a7223 */ /* 0x000fc60000010824 */
[----:B------:R-:W-:-:S04]  /*de90*/  FMNMX.FTZ R21, R93, R88, !PT ;  /* 0x000000585d157209 */ /* 0x000fc80007810000 */
[----:B------:R-:W-:-:S04]  /*dea0*/  FMNMX.FTZ R21, R94, R21, !PT ;  /* 0x000000155e157209 */ /* 0x000fc80007810000 */
[----:B------:R-:W-:-:S04]  /*deb0*/  FMNMX.FTZ R88, R82, R21, !PT ;  /* 0x0000001552587209 */ /* 0x000fc80007810000 */
[----:B------:R-:W-:Y:S01]  /*dec0*/  FMNMX.FTZ R21, R83, R88, !PT ;  /* 0x0000005853157209 */ /* 0x000fe20007810000 */
[----:B------:R-:W-:-:S03]  /*ded0*/  FMUL.FTZ R96, R39, UR4 ;  /* 0x0000000427607c20 */ /* 0x000fc60008410000 */
[----:B------:R-:W-:Y:S01]  /*dee0*/  FMNMX.FTZ R88, R86, R21, !PT ;  /* 0x0000001556587209 */ /* 0x000fe20007810000 */
[----:B------:R-:W-:-:S03]  /*def0*/  FFMA.FTZ R39, R72, R15, -R36 ;  /* 0x0000000f48277223 */ /* 0x000fc60000010824 */
        /* <DEDUP_REMOVED lines=8> */
[----:B------:R0:W-:Y:S03]  /*df80*/  MUFU.EX2 R88, R39 ;  /* 0x0000002700587308 */ /* 0x0001e60000000800 */
[----:B------:R-:W-:Y:S01]  /*df90*/  FMNMX.FTZ R21, R71, R72, !PT ;  /* 0x0000004847157209 */ /* 0x000fe20007810000 */
[----:B0-----:R-:W-:-:S03]  /*dfa0*/  FFMA.FTZ R39, R64, R15, -R36 ;  /* 0x0000000f40277223 */ /* 0x001fc60000010824 */
[----:B------:R-:W-:-:S04]  /*dfb0*/  FMNMX.FTZ R64, R58, R21, !PT ;  /* 0x000000153a407209 */ /* 0x000fc80007810000 */
[----:B------:R-:W-:Y:S01]  /*dfc0*/  FMNMX.FTZ R21, R59, R64, !PT ;  /* 0x000000403b157209 */ /* 0x000fe20007810000 */
[----:B------:R-:W-:-:S03]  /*dfd0*/  FMUL.FTZ R99, R30, UR4 ;  /* 0x000000041e637c20 */ /* 0x000fc60008410000 */
[----:B------:R-:W-:Y:S01]  /*dfe0*/  FMNMX.FTZ R72, R62, R21, !PT ;  /* 0x000000153e487209 */ /* 0x000fe20007810000 */
[-CC-:B------:R-:W-:Y:S01]  /*dff0*/  FFMA.FTZ R30, R91, R15.reuse, -R36.reuse ;  /* 0x0000000f5b1e7223 */ /* 0x180fe20000010824 */
[-CC-:B------:R-:W-:Y:S02]  /*e000*/  FFMA.FTZ R91, R73, R15.reuse, -R36.reuse ;  /* 0x0000000f495b7223 */ /* 0x180fe40000010824 */
[----:B------:R-:W-:Y:S01]  /*e010*/  FMNMX.FTZ R21, R63, R72, !PT ;  /* 0x000000483f157209 */ /* 0x000fe20007810000 */
[-CC-:B------:R-:W-:Y:S01]  /*e020*/  FFMA.FTZ R73, R65, R15.reuse, -R36.reuse ;  /* 0x0000000f41497223 */ /* 0x180fe20000010824 */
[----:B------:R-:W-:Y:S02]  /*e030*/  FFMA.FTZ R65, R68, R15, -R36 ;  /* 0x0000000f44417223 */ /* 0x000fe40000010824 */
        /* <DEDUP_REMOVED lines=8> */
[----:B------:R-:W-:-:S04]  /*e0c0*/  FMNMX.FTZ R56, R20, R21, !PT ;  /* 0x0000001514387209 */ /* 0x000fc80007810000 */
[----:B------:R-:W-:Y:S01]  /*e0d0*/  FMNMX.FTZ R21, R41, R56, !PT ;  /* 0x0000003829157209 */ /* 0x000fe20007810000 */
[----:B------:R-:W0:Y:S03]  /*e0e0*/  MUFU.TANH R96, R96 ;  /* 0x0000006000607308 */ /* 0x000e260000002400 */
[----:B------:R-:W-:-:S04]  /*e0f0*/  FMNMX.FTZ R21, R54, R21, !PT ;  /* 0x0000001536157209 */ /* 0x000fc80007810000 */
[----:B------:R-:W-:Y:S01]  /*e100*/  FMNMX.FTZ R56, R46, R21, !PT ;  /* 0x000000152e387209 */ /* 0x000fe20007810000 */
[----:B------:R-:W1:Y:S03]  /*e110*/  MUFU.TANH R97, R97 ;  /* 0x0000006100617308 */ /* 0x000e660000002400 */
[----:B------:R-:W-:-:S04]  /*e120*/  FMNMX.FTZ R21, R29, R56, !PT ;  /* 0x000000381d157209 */ /* 0x000fc80007810000 */
[----:B------:R-:W-:Y:S01]  /*e130*/  FMNMX.FTZ R21, R32, R21, !PT ;  /* 0x0000001520157209 */ /* 0x000fe20007810000 */
[----:B------:R-:W2:Y:S03]  /*e140*/  MUFU.TANH R98, R98 ;  /* 0x0000006200627308 */ /* 0x000ea60000002400 */
[----:B------:R-:W-:-:S05]  /*e150*/  FMNMX.FTZ R56, R28, R21, !PT ;  /* 0x000000151c387209 */ /* 0x000fca0007810000 */
[----:B------:R-:W3:Y:S01]  /*e160*/  MUFU.TANH R99, R99 ;  /* 0x0000006300637308 */ /* 0x000ee20000002400 */
[----:B0-----:R-:W-:Y:S02]  /*e170*/  FSEL R96, R96, -INF , P1 ;  /* 0xff80000060607808 */ /* 0x001fe40000800000 */
[----:B------:R-:W-:-:S05]  /*e180*/  FMNMX.FTZ R21, R25, R56, !PT ;  /* 0x0000003819157209 */ /* 0x000fca0007810000 */
[----:B------:R-:W0:Y:S01]  /*e190*/  MUFU.TANH R100, R100 ;  /* 0x0000006400647308 */ /* 0x000e220000002400 */
[----:B-1----:R-:W-:Y:S02]  /*e1a0*/  FSEL R97, R97, -INF , P2 ;  /* 0xff80000061617808 */ /* 0x002fe40001000000 */
[----:B------:R-:W-:Y:S02]  /*e1b0*/  FMNMX.FTZ R56, R96, R21, !PT ;  /* 0x0000001560387209 */ /* 0x000fe40007810000 */
[----:B--2---:R-:W-:Y:S02]  /*e1c0*/  FSEL R98, R98, -INF , P3 ;  /* 0xff80000062627808 */ /* 0x004fe40001800000 */
[----:B------:R-:W-:Y:S02]  /*e1d0*/  FMNMX.FTZ R21, R97, R56, !PT ;  /* 0x0000003861157209 */ /* 0x000fe40007810000 */
[----:B---3--:R-:W-:Y:S02]  /*e1e0*/  FSEL R99, R99, -INF , P4 ;  /* 0xff80000063637808 */ /* 0x008fe40002000000 */
[----:B------:R-:W-:-:S04]  /*e1f0*/  FMNMX.FTZ R56, R98, R21, !PT ;  /* 0x0000001562387209 */ /* 0x000fc80007810000 */
        /* <DEDUP_REMOVED lines=9> */
[----:B------:R-:W1:Y:S01]  /*e290*/  S2R R101, SR_TID.X ;  /* 0x0000000000657919 */ /* 0x000e620000002100 */
[----:B------:R2:W-:Y:S02]  /*e2a0*/  MUFU.EX2 R64, R73 ;  /* 0x0000004900407308 */ /* 0x0005e40000000800 */
[-CC-:B--2---:R-:W-:Y:S01]  /*e2b0*/  FFMA.FTZ R73, R44, R15.reuse, -R36.reuse ;  /* 0x0000000f2c497223 */ /* 0x184fe20000010824 */
[----:B------:R-:W-:Y:S01]  /*e2c0*/  FFMA.FTZ R44, R74, R15, -R36 ;  /* 0x0000000f4a2c7223 */ /* 0x000fe20000010824 */
[----:B0-----:R-:W-:-:S04]  /*e2d0*/  FMNMX.FTZ R74, R24, R21, !PT ;  /* 0x00000015184a7209 */ /* 0x001fc80007810000 */
[C---:B------:R-:W-:Y:S01]  /*e2e0*/  FSETP.NEU.FTZ.AND P1, PT, R74.reuse, -INF , PT ;  /* 0xff8000004a00780b */ /* 0x040fe20003f3d000 */
[-C--:B------:R-:W-:Y:S01]  /*e2f0*/  FMUL.FTZ R24, R74, R15.reuse ;  /* 0x0000000f4a187220 */ /* 0x080fe20000410000 */
[----:B------:R0:W-:Y:S01]  /*e300*/  MUFU.EX2 R68, R76 ;  /* 0x0000004c00447308 */ /* 0x0001e20000000800 */
[-CC-:B------:R-:W-:Y:S01]  /*e310*/  FFMA.FTZ R95, R77, R15.reuse, -R36.reuse ;  /* 0x0000000f4d5f7223 */ /* 0x180fe20000010824 */
[-CC-:B------:R-:W-:Y:S02]  /*e320*/  FFMA.FTZ R77, R45, R15.reuse, -R36.reuse ;  /* 0x0000000f2d4d7223 */ /* 0x180fe40000010824 */
[----:B------:R-:W-:Y:S01]  /*e330*/  FSEL R24, R24, RZ, P1 ;  /* 0x000000ff18187208 */ /* 0x000fe20000800000 */
        /* <DEDUP_REMOVED lines=18> */
[-CC-:B------:R-:W-:Y:S01]  /*e460*/  FFMA.FTZ R35, R90, R15.reuse, -R24.reuse ;  /* 0x0000000f5a237223 */ /* 0x180fe20000010818 */
[----:B------:R-:W-:Y:S01]  /*e470*/  MUFU.EX2 R26, R26 ;  /* 0x0000001a001a7308 */ /* 0x000fe20000000800 */
[-CC-:B------:R-:W-:Y:S01]  /*e480*/  FFMA.FTZ R37, R93, R15.reuse, -R24.reuse ;  /* 0x0000000f5d257223 */ /* 0x180fe20000010818 */
[----:B------:R-:W-:Y:S01]  /*e490*/  FFMA.FTZ R55, R94, R15, -R24 ;  /* 0x0000000f5e377223 */ /* 0x000fe20000010818 */
[----:B-1----:R-:W-:-:S05]  /*e4a0*/  LOP3.LUT R101, R101, 0x7f, RZ, 0xc0, !PT ;  /* 0x0000007f65657812 */ /* 0x002fca00078ec0ff */
[----:B------:R-:W0:Y:S01]  /*e4b0*/  MUFU.EX2 R27, R27 ;  /* 0x0000001b001b7308 */ /* 0x000e220000000800 */
[----:B------:R-:W-:-:S07]  /*e4c0*/  FFMA.FTZ R82, R82, R15, -R24 ;  /* 0x0000000f52527223 */ /* 0x000fce0000010818 */
[----:B------:R-:W-:Y:S01]  /*e4d0*/  MUFU.EX2 R33, R33 ;  /* 0x0000002100217308 */ /* 0x000fe20000000800 */
[----:B------:R-:W-:-:S07]  /*e4e0*/  ISETP.NE.AND P1, PT, R101, RZ, PT ;  /* 0x000000ff6500720c */ /* 0x000fce0003f25270 */
[----:B------:R-:W1:Y:S08]  /*e4f0*/  MUFU.EX2 R35, R35 ;  /* 0x0000002300237308 */ /* 0x000e700000000800 */
[----:B------:R-:W2:Y:S01]  /*e500*/  MUFU.EX2 R30, R30 ;  /* 0x0000001e001e7308 */ /* 0x000ea20000000800 */
[----:B------:R-:W-:-:S07]  /*e510*/  FFMA.FTZ R83, R83, R15, -R24 ;  /* 0x0000000f53537223 */ /* 0x000fce0000010818 */
[----:B------:R-:W3:Y:S08]  /*e520*/  MUFU.EX2 R37, R37 ;  /* 0x0000002500257308 */ /* 0x000ef00000000800 */
[----:B------:R-:W4:Y:S01]  /*e530*/  MUFU.EX2 R31, R31 ;  /* 0x0000001f001f7308 */ /* 0x000f220000000800 */
[-CC-:B------:R-:W-:Y:S01]  /*e540*/  FFMA.FTZ R86, R86, R15.reuse, -R24.reuse ;  /* 0x0000000f56567223 */ /* 0x180fe20000010818 */
[----:B------:R-:W-:-:S06]  /*e550*/  FFMA.FTZ R101, R51, R15, -R24 ;  /* 0x0000000f33657223 */ /* 0x000fcc0000010818 */
[----:B------:R-:W4:Y:S01]  /*e560*/  MUFU.EX2 R55, R55 ;  /* 0x0000003700377308 */ /* 0x000f220000000800 */
[----:B0-----:R-:W-:-:S07]  /*e570*/  FADD.FTZ R51, R26, R27 ;  /* 0x0000001b1a337221 */ /* 0x001fce0000010000 */
[----:B------:R-:W0:Y:S01]  /*e580*/  MUFU.EX2 R80, R80 ;  /* 0x0000005000507308 */ /* 0x000e220000000800 */
[----:B-1----:R-:W-:Y:S01]  /*e590*/  FADD.FTZ R90, R33, R35 ;  /* 0x00000023215a7221 */ /* 0x002fe20000010000 */
[----:B------:R-:W-:-:S06]  /*e5a0*/  FFMA.FTZ R87, R87, R15, -R24 ;  /* 0x0000000f57577223 */ /* 0x000fcc0000010818 */
[----:B------:R-:W1:Y:S01]  /*e5b0*/  MUFU.EX2 R82, R82 ;  /* 0x0000005200527308 */ /* 0x000e620000000800 */
[----:B--2---:R-:W-:Y:S01]  /*e5c0*/  FADD.FTZ R102, R30, R51 ;  /* 0x000000331e667221 */ /* 0x004fe20000010000 */
[----:B------:R-:W-:-:S06]  /*e5d0*/  @!P1 VIADD R0, R0, 0x31c40 ;  /* 0x00031c4000009836 */ /* 0x000fcc0000000000 */
[----:B------:R-:W2:Y:S01]  /*e5e0*/  MUFU.EX2 R81, R81 ;  /* 0x0000005100517308 */ /* 0x000ea20000000800 */
[----:B------:R-:W-:Y:S01]  /*e5f0*/  FFMA.FTZ R93, R46, R15, -R24 ;  /* 0x0000000f2e5d7223 */ /* 0x000fe20000010818 */
[----:B---3--:R-:W-:-:S06]  /*e600*/  FADD.FTZ R46, R37, R90 ;  /* 0x0000005a252e7221 */ /* 0x008fcc0000010000 */
[----:B------:R-:W3:Y:S01]  /*e610*/  MUFU.EX2 R83, R83 ;  /* 0x0000005300537308 */ /* 0x000ee20000000800 */
[-CC-:B------:R-:W-:Y:S01]  /*e620*/  FFMA.FTZ R89, R53, R15.reuse, -R24.reuse ;  /* 0x0000000f35597223 */ /* 0x180fe20000010818 */
[----:B------:R-:W-:Y:S01]  /*e630*/  FFMA.FTZ R34, R41, R15, -R24 ;  /* 0x0000000f29227223 */ /* 0x000fe20000010818 */
[----:B----4-:R-:W-:-:S05]  /*e640*/  FADD.FTZ R41, R31, R102 ;  /* 0x000000661f297221 */ /* 0x010fca0000010000 */
[----:B------:R-:W4:Y:S01]  /*e650*/  MUFU.EX2 R84, R84 ;  /* 0x0000005400547308 */ /* 0x000f220000000800 */
[-CC-:B------:R-:W-:Y:S01]  /*e660*/  FFMA.FTZ R53, R66, R15.reuse, -R24.reuse ;  /* 0x0000000f42357223 */ /* 0x180fe20000010818 */
[-CC-:B------:R-:W-:Y:S01]  /*e670*/  FFMA.FTZ R90, R29, R15.reuse, -R24.reuse ;  /* 0x0000000f1d5a7223 */ /* 0x180fe20000010818 */
[----:B------:R-:W-:-:S05]  /*e680*/  FFMA.FTZ R66, R67, R15, -R24 ;  /* 0x0000000f43427223 */ /* 0x000fca0000010818 */
[----:B------:R-:W4:Y:S01]  /*e690*/  MUFU.EX2 R86, R86 ;  /* 0x0000005600567308 */ /* 0x000f220000000800 */
[----:B------:R-:W-:Y:S01]  /*e6a0*/  @!P1 PRMT R0, RZ, 0x654, R0 ;  /* 0x00000654ff009816 */ /* 0x000fe20000000000 */
[----:B------:R-:W-:Y:S01]  /*e6b0*/  FADD.FTZ R29, R55, R46 ;  /* 0x0000002e371d7221 */ /* 0x000fe20000010000 */
[-CC-:B------:R-:W-:Y:S01]  /*e6c0*/  FFMA.FTZ R75, R75, R15.reuse, -R24.reuse ;  /* 0x0000000f4b4b7223 */ /* 0x180fe20000010818 */
[----:B------:R-:W-:-:S04]  /*e6d0*/  FFMA.FTZ R67, R70, R15, -R24 ;  /* 0x0000000f46437223 */ /* 0x000fc80000010818 */
[----:B------:R-:W4:Y:S01]  /*e6e0*/  MUFU.EX2 R85, R85 ;  /* 0x0000005500557308 */ /* 0x000f220000000800 */
[-CC-:B------:R-:W-:Y:S01]  /*e6f0*/  FFMA.FTZ R51, R32, R15.reuse, -R24.reuse ;  /* 0x0000000f20337223 */ /* 0x180fe20000010818 */
[-CC-:B------:R-:W-:Y:S01]  /*e700*/  FFMA.FTZ R70, R71, R15.reuse, -R24.reuse ;  /* 0x0000000f47467223 */ /* 0x180fe20000010818 */
[----:B------:R-:W-:Y:S01]  /*e710*/  FFMA.FTZ R50, R50, R15, -R24 ;  /* 0x0000000f32327223 */ /* 0x000fe20000010818 */
[----:B0-----:R-:W-:-:S04]  /*e720*/  FADD.FTZ R32, R80, R41 ;  /* 0x0000002950207221 */ /* 0x001fc80000010000 */
[----:B------:R-:W0:Y:S01]  /*e730*/  MUFU.EX2 R87, R87 ;  /* 0x0000005700577308 */ /* 0x000e220000000800 */
[-CC-:B------:R-:W-:Y:S01]  /*e740*/  FFMA.FTZ R71, R28, R15.reuse, -R24.reuse ;  /* 0x0000000f1c477223 */ /* 0x180fe20000010818 */
[----:B-1----:R-:W-:Y:S01]  /*e750*/  FADD.FTZ R28, R82, R29 ;  /* 0x0000001d521c7221 */ /* 0x002fe20000010000 */
[----:B------:R-:W-:Y:S01]  /*e760*/  FFMA.FTZ R78, R78, R15, -R24 ;  /* 0x0000000f4e4e7223 */ /* 0x000fe20000010818 */
[----:B------:R1:W-:Y:S01]  /*e770*/  @!P1 SYNCS.ARRIVE.TRANS64.RED.A1T0 RZ, [R0+URZ], RZ ;  /* 0x000000ff00ff99a7 */ /* 0x0003e2000810043f */
[----:B--2---:R-:W-:-:S03]  /*e780*/  FADD.FTZ R29, R81, R32 ;  /* 0x00000020511d7221 */ /* 0x004fc60000010000 */
[----:B------:R-:W2:Y:S01]  /*e790*/  MUFU.EX2 R89, R89 ;  /* 0x0000005900597308 */ /* 0x000ea20000000800 */
[----:B------:R-:W-:-:S07]  /*e7a0*/  FFMA.FTZ R79, R79, R15, -R24 ;  /* 0x0000000f4f4f7223 */ /* 0x000fce0000010818 */
[----:B------:R-:W2:Y:S08]  /*e7b0*/  MUFU.EX2 R91, R91 ;  /* 0x0000005b005b7308 */ /* 0x000eb00000000800 */
[----:B-1----:R1:W-:Y:S08]  /*e7c0*/  MUFU.EX2 R0, R50 ;  /* 0x0000003200007308 */ /* 0x0023f00000000800 */
[----:B------:R-:W2:Y:S01]  /*e7d0*/  MUFU.EX2 R75, R75 ;  /* 0x0000004b004b7308 */ /* 0x000ea20000000800 */
[----:B-1----:R-:W-:Y:S01]  /*e7e0*/  FFMA.FTZ R50, R25, R15, -R24 ;  /* 0x0000000f19327223 */ /* 0x002fe20000010818 */
[----:B---3--:R-:W-:Y:S01]  /*e7f0*/  FADD.FTZ R25, R83, R28 ;  /* 0x0000001c53197221 */ /* 0x008fe20000010000 */
[----:B----4-:R-:W-:-:S05]  /*e800*/  FADD.FTZ R28, R84, R29 ;  /* 0x0000001d541c7221 */ /* 0x010fca0000010000 */
[----:B------:R-:W1:Y:S01]  /*e810*/  MUFU.EX2 R92, R92 ;  /* 0x0000005c005c7308 */ /* 0x000e620000000800 */
[----:B------:R-:W-:Y:S01]  /*e820*/  FADD.FTZ R32, R86, R25 ;  /* 0x0000001956207221 */ /* 0x000fe20000010000 */
[----:B------:R-:W-:-:S06]  /*e830*/  FADD.FTZ R25, R85, R28 ;  /* 0x0000001c55197221 */ /* 0x000fcc0000010000 */
[----:B------:R-:W3:Y:S01]  /*e840*/  MUFU.EX2 R78, R78 ;  /* 0x0000004e004e7308 */ /* 0x000ee20000000800 */
[----:B0-----:R-:W-:Y:S01]  /*e850*/  FADD.FTZ R32, R87, R32 ;  /* 0x0000002057207221 */ /* 0x001fe20000010000 */
[----:B------:R-:W-:-:S06]  /*e860*/  FADD.FTZ R28, R88, R25 ;  /* 0x00000019581c7221 */ /* 0x000fcc0000010000 */
[----:B------:R-:W-:Y:S01]  /*e870*/  MUFU.EX2 R95, R95 ;  /* 0x0000005f005f7308 */ /* 0x000fe20000000800 */
[----:B--2---:R-:W-:Y:S01]  /*e880*/  FADD.FTZ R32, R89, R32 ;  /* 0x0000002059207221 */ /* 0x004fe20000010000 */
[----:B------:R-:W-:-:S06]  /*e890*/  FFMA.FTZ R94, R43, R15, -R24 ;  /* 0x0000000f2b5e7223 */ /* 0x000fcc0000010818 */
[----:B------:R-:W0:Y:S01]  /*e8a0*/  MUFU.EX2 R79, R79 ;  /* 0x0000004f004f7308 */ /* 0x000e220000000800 */
[-CC-:B------:R-:W-:Y:S01]  /*e8b0*/  FFMA.FTZ R58, R58, R15.reuse, -R24.reuse ;  /* 0x0000000f3a3a7223 */ /* 0x180fe20000010818 */
[-CC-:B------:R-:W-:Y:S01]  /*e8c0*/  FFMA.FTZ R59, R59, R15.reuse, -R24.reuse ;  /* 0x0000000f3b3b7223 */ /* 0x180fe20000010818 */
[----:B------:R-:W-:-:S05]  /*e8d0*/  FFMA.FTZ R62, R62, R15, -R24 ;  /* 0x0000000f3e3e7223 */ /* 0x000fca0000010818 */
[----:B------:R-:W-:Y:S01]  /*e8e0*/  MUFU.EX2 R39, R39 ;  /* 0x0000002700277308 */ /* 0x000fe20000000800 */
[-CC-:B------:R-:W-:Y:S01]  /*e8f0*/  FFMA.FTZ R63, R63, R15.reuse, -R24.reuse ;  /* 0x0000000f3f3f7223 */ /* 0x180fe20000010818 */
[-CC-:B------:R-:W-:Y:S01]  /*e900*/  FFMA.FTZ R43, R20, R15.reuse, -R24.reuse ;  /* 0x0000000f142b7223 */ /* 0x180fe20000010818 */
[-CC-:B------:R-:W-:Y:S01]  /*e910*/  FFMA.FTZ R54, R54, R15.reuse, -R24.reuse ;  /* 0x0000000f36367223 */ /* 0x180fe20000010818 */
[-CC-:B------:R-:W-:Y:S01]  /*e920*/  FFMA.FTZ R96, R96, R15.reuse, -R24.reuse ;  /* 0x0000000f60607223 */ /* 0x180fe20000010818 */
[----:B------:R-:W-:-:S03]  /*e930*/  FFMA.FTZ R97, R97, R15, -R24 ;  /* 0x0000000f61617223 */ /* 0x000fc60000010818 */
[----:B------:R-:W2:Y:S01]  /*e940*/  MUFU.EX2 R53, R53 ;  /* 0x0000003500357308 */ /* 0x000ea20000000800 */
[-CC-:B------:R-:W-:Y:S01]  /*e950*/  FFMA.FTZ R98, R98, R15.reuse, -R24.reuse ;  /* 0x0000000f62627223 */ /* 0x180fe20000010818 */
[-CC-:B------:R-:W-:Y:S01]  /*e960*/  FFMA.FTZ R99, R99, R15.reuse, -R24.reuse ;  /* 0x0000000f63637223 */ /* 0x180fe20000010818 */
[----:B------:R-:W-:Y:S01]  /*e970*/  FFMA.FTZ R100, R100, R15, -R24 ;  /* 0x0000000f64647223 */ /* 0x000fe20000010818 */
[----:B------:R-:W-:Y:S01]  /*e980*/  FADD.FTZ R25, R91, R28 ;  /* 0x0000001c5b197221 */ /* 0x000fe20000010000 */
[----:B------:R-:W-:Y:S01]  /*e990*/  F2FP.F16.F32.PACK_AB R24, R27, R26 ;  /* 0x0000001a1b18723e */ /* 0x000fe200000000ff */
[----:B------:R-:W-:Y:S02]  /*e9a0*/  FADD.FTZ R27, R75, R32 ;  /* 0x000000204b1b7221 */ /* 0x000fe40000010000 */
[----:B------:R-:W4:Y:S01]  /*e9b0*/  MUFU.EX2 R66, R66 ;  /* 0x0000004200427308 */ /* 0x000f220000000800 */
[----:B------:R-:W-:Y:S01]  /*e9c0*/  F2FP.F16.F32.PACK_AB R26, R31, R30 ;  /* 0x0000001e1f1a723e */ /* 0x000fe200000000ff */
[----:B-1----:R-:W-:Y:S01]  /*e9d0*/  FADD.FTZ R30, R92, R25 ;  /* 0x000000195c1e7221 */ /* 0x002fe20000010000 */
[----:B------:R-:W-:Y:S01]  /*e9e0*/  F2FP.F16.F32.PACK_AB R28, R81, R80 ;  /* 0x00000050511c723e */ /* 0x000fe200000000ff */
[----:B---3--:R-:W-:-:S04]  /*e9f0*/  FADD.FTZ R80, R78, R27 ;  /* 0x0000001b4e507221 */ /* 0x008fc80000010000 */
[----:B------:R-:W1:Y:S01]  /*ea00*/  MUFU.EX2 R65, R65 ;  /* 0x0000004100417308 */ /* 0x000e620000000800 */
[----:B0-----:R-:W-:-:S07]  /*ea10*/  FADD.FTZ R80, R79, R80 ;  /* 0x000000504f507221 */ /* 0x001fce0000010000 */
[----:B------:R-:W0:Y:S01]  /*ea20*/  MUFU.EX2 R67, R67 ;  /* 0x0000004300437308 */ /* 0x000e220000000800 */
[----:B--2---:R-:W-:-:S07]  /*ea30*/  FADD.FTZ R29, R53, R80 ;  /* 0x00000050351d7221 */ /* 0x004fce0000010000 */
[----:B------:R2:W-:Y:S08]  /*ea40*/  MUFU.EX2 R41, R94 ;  /* 0x0000005e00297308 */ /* 0x0005f00000000800 */
[----:B------:R-:W3:Y:S01]  /*ea50*/  MUFU.EX2 R70, R70 ;  /* 0x0000004600467308 */ /* 0x000ee20000000800 */
[----:B--2---:R-:W-:-:S04]  /*ea60*/  FADD.FTZ R94, R95, R30 ;  /* 0x0000001e5f5e7221 */ /* 0x004fc80000010000 */
[----:B------:R-:W-:-:S03]  /*ea70*/  FADD.FTZ R25, R39, R94 ;  /* 0x0000005e27197221 */ /* 0x000fc60000010000 */
[----:B------:R-:W2:Y:S01]  /*ea80*/  MUFU.EX2 R69, R69 ;  /* 0x0000004500457308 */ /* 0x000ea20000000800 */
[----:B------:R-:W-:Y:S01]  /*ea90*/  FADD.FTZ R80, R64, R25 ;  /* 0x0000001940507221 */ /* 0x000fe20000010000 */
[----:B------:R-:W-:Y:S01]  /*eaa0*/  F2FP.F16.F32.PACK_AB R30, R85, R84 ;  /* 0x00000054551e723e */ /* 0x000fe200000000ff */
[----:B----4-:R-:W-:-:S05]  /*eab0*/  FADD.FTZ R84, R66, R29 ;  /* 0x0000001d42547221 */ /* 0x010fca0000010000 */
[----:B------:R-:W4:Y:S01]  /*eac0*/  MUFU.EX2 R58, R58 ;  /* 0x0000003a003a7308 */ /* 0x000f220000000800 */
[----:B-1----:R-:W-:Y:S01]  /*ead0*/  FADD.FTZ R31, R65, R80 ;  /* 0x00000050411f7221 */ /* 0x002fe20000010000 */
[----:B------:R-:W-:-:S06]  /*eae0*/  F2FP.F16.F32.PACK_AB R25, R35, R33 ;  /* 0x000000212319723e */ /* 0x000fcc00000000ff */
[----:B------:R-:W1:Y:S01]  /*eaf0*/  MUFU.EX2 R72, R72 ;  /* 0x0000004800487308 */ /* 0x000e620000000800 */
[----:B0-----:R-:W-:-:S07]  /*eb00*/  FADD.FTZ R35, R67, R84 ;  /* 0x0000005443237221 */ /* 0x001fce0000010000 */
[----:B------:R-:W0:Y:S01]  /*eb10*/  MUFU.EX2 R59, R59 ;  /* 0x0000003b003b7308 */ /* 0x000e220000000800 */
[----:B------:R-:W-:Y:S01]  /*eb20*/  FADD.FTZ R80, R68, R31 ;  /* 0x0000001f44507221 */ /* 0x000fe20000010000 */
[----:B------:R-:W-:-:S06]  /*eb30*/  F2FP.F16.F32.PACK_AB R27, R55, R37 ;  /* 0x00000025371b723e */ /* 0x000fcc00000000ff */
[----:B------:R-:W0:Y:S01]  /*eb40*/  MUFU.EX2 R60, R60 ;  /* 0x0000003c003c7308 */ /* 0x000e220000000800 */
[----:B---3--:R-:W-:-:S07]  /*eb50*/  FADD.FTZ R37, R70, R35 ;  /* 0x0000002346257221 */ /* 0x008fce0000010000 */
[----:B------:R-:W3:Y:S01]  /*eb60*/  MUFU.EX2 R62, R62 ;  /* 0x0000003e003e7308 */ /* 0x000ee20000000800 */
[----:B--2---:R-:W-:Y:S01]  /*eb70*/  FADD.FTZ R55, R69, R80 ;  /* 0x0000005045377221 */ /* 0x004fe20000010000 */
[----:B------:R-:W-:-:S06]  /*eb80*/  F2FP.F16.F32.PACK_AB R35, R79, R78 ;  /* 0x0000004e4f23723e */ /* 0x000fcc00000000ff */
[----:B------:R-:W2:Y:S01]  /*eb90*/  MUFU.EX2 R76, R76 ;  /* 0x0000004c004c7308 */ /* 0x000ea20000000800 */
[----:B----4-:R-:W-:-:S07]  /*eba0*/  FADD.FTZ R78, R58, R37 ;  /* 0x000000253a4e7221 */ /* 0x010fce0000010000 */
[----:B------:R-:W4:Y:S01]  /*ebb0*/  MUFU.EX2 R63, R63 ;  /* 0x0000003f003f7308 */ /* 0x000f220000000800 */
[----:B-1----:R-:W-:-:S07]  /*ebc0*/  FADD.FTZ R55, R72, R55 ;  /* 0x0000003748377221 */ /* 0x002fce0000010000 */
[----:B------:R-:W1:Y:S01]  /*ebd0*/  MUFU.EX2 R48, R48 ;  /* 0x0000003000307308 */ /* 0x000e620000000800 */
[----:B0-----:R-:W-:Y:S01]  /*ebe0*/  FADD.FTZ R37, R59, R78 ;  /* 0x0000004e3b257221 */ /* 0x001fe20000010000 */
[----:B------:R-:W-:-:S06]  /*ebf0*/  FADD.FTZ R55, R60, R55 ;  /* 0x000000373c377221 */ /* 0x000fcc0000010000 */
[----:B------:R-:W0:Y:S01]  /*ec00*/  MUFU.EX2 R49, R49 ;  /* 0x0000003100317308 */ /* 0x000e220000000800 */
[----:B---3--:R-:W-:-:S07]  /*ec10*/  FADD.FTZ R80, R62, R37 ;  /* 0x000000253e507221 */ /* 0x008fce0000010000 */
[----:B------:R-:W-:Y:S01]  /*ec20*/  MUFU.EX2 R20, R101 ;  /* 0x0000006500147308 */ /* 0x000fe20000000800 */
[----:B--2---:R-:W-:-:S07]  /*ec30*/  FADD.FTZ R55, R76, R55 ;  /* 0x000000374c377221 */ /* 0x004fce0000010000 */
[----:B------:R-:W2:Y:S01]  /*ec40*/  MUFU.EX2 R52, R52 ;  /* 0x0000003400347308 */ /* 0x000ea20000000800 */
[----:B------:R3:W-:Y:S01]  /*ec50*/  STSM.16.M88.4 [R18+0x24300], R24 ;  /* 0x0243001812007844 */ /* 0x0007e20000000200 */
[----:B----4-:R-:W-:Y:S01]  /*ec60*/  FADD.FTZ R37, R63, R80 ;  /* 0x000000503f257221 */ /* 0x010fe20000010000 */
[----:B------:R-:W-:-:S05]  /*ec70*/  F2FP.F16.F32.PACK_AB R29, R83, R82 ;  /* 0x00000052531d723e */ /* 0x000fca00000000ff */
[----:B------:R-:W4:Y:S01]  /*ec80*/  MUFU.EX2 R56, R56 ;  /* 0x0000003800387308 */ /* 0x000f220000000800 */
[----:B------:R-:W-:Y:S02]  /*ec90*/  F2FP.F16.F32.PACK_AB R31, R87, R86 ;  /* 0x00000056571f723e */ /* 0x000fe400000000ff */
[----:B------:R-:W-:Y:S02]  /*eca0*/  F2FP.F16.F32.PACK_AB R32, R91, R88 ;  /* 0x000000585b20723e */ /* 0x000fe400000000ff */
[----:B------:R-:W-:-:S03]  /*ecb0*/  F2FP.F16.F32.PACK_AB R33, R75, R89 ;  /* 0x000000594b21723e */ /* 0x000fc600000000ff */
[----:B------:R-:W-:Y:S01]  /*ecc0*/  MUFU.EX2 R43, R43 ;  /* 0x0000002b002b7308 */ /* 0x000fe20000000800 */
[----:B---3--:R-:W-:Y:S01]  /*ecd0*/  F2FP.F16.F32.PACK_AB R24, R64, R39 ;  /* 0x000000274018723e */ /* 0x008fe200000000ff */
[----:B-1----:R-:W-:Y:S01]  /*ece0*/  FADD.FTZ R64, R48, R55 ;  /* 0x0000003730407221 */ /* 0x002fe20000010000 */
[----:B------:R-:W-:-:S05]  /*ecf0*/  FADD.FTZ R37, R0, R37 ;  /* 0x0000002500257221 */ /* 0x000fca0000010000 */
[----:B------:R-:W1:Y:S01]  /*ed00*/  MUFU.EX2 R57, R57 ;  /* 0x0000003900397308 */ /* 0x000e620000000800 */
[----:B------:R2:W-:Y:S01]  /*ed10*/  STSM.16.M88.4 [R18+0x25b00], R28 ;  /* 0x025b001c12007844 */ /* 0x0005e20000000200 */
[----:B0-----:R-:W-:-:S06]  /*ed20*/  FADD.FTZ R27, R49, R64 ;  /* 0x00000040311b7221 */ /* 0x001fcc0000010000 */
[----:B------:R0:W3:Y:S02]  /*ed30*/  MUFU.EX2 R46, R34 ;  /* 0x00000022002e7308 */ /* 0x0000e40000000800 */
[----:B0-----:R-:W-:-:S06]  /*ed40*/  F2FP.F16.F32.PACK_AB R34, R95, R92 ;  /* 0x0000005c5f22723e */ /* 0x001fcc00000000ff */
[----:B------:R-:W0:Y:S01]  /*ed50*/  MUFU.EX2 R61, R61 ;  /* 0x0000003d003d7308 */ /* 0x000e220000000800 */
[----:B--2---:R-:W-:Y:S01]  /*ed60*/  FADD.FTZ R29, R52, R27 ;  /* 0x0000001b341d7221 */ /* 0x004fe20000010000 */
[----:B------:R2:W-:Y:S06]  /*ed70*/  STSM.16.M88.4 [R18+0x27300], R32 ;  /* 0x0273002012007844 */ /* 0x0005ec0000000200 */
[----:B------:R-:W0:Y:S08]  /*ed80*/  MUFU.EX2 R54, R54 ;  /* 0x0000003600367308 */ /* 0x000e300000000800 */
[----:B------:R-:W0:Y:S01]  /*ed90*/  MUFU.EX2 R73, R73 ;  /* 0x0000004900497308 */ /* 0x000e220000000800 */
[----:B--2---:R-:W-:Y:S01]  /*eda0*/  FADD.FTZ R32, R20, R37 ;  /* 0x0000002514207221 */ /* 0x004fe20000010000 */
[----:B----4-:R-:W-:-:S06]  /*edb0*/  FADD.FTZ R34, R56, R29 ;  /* 0x0000001d38227221 */ /* 0x010fcc0000010000 */
[----:B------:R-:W2:Y:S01]  /*edc0*/  MUFU.EX2 R93, R93 ;  /* 0x0000005d005d7308 */ /* 0x000ea20000000800 */
[----:B------:R-:W-:Y:S01]  /*edd0*/  FADD.FTZ R32, R41, R32 ;  /* 0x0000002029207221 */ /* 0x000fe20000010000 */
[----:B-1----:R-:W-:-:S03]  /*ede0*/  FADD.FTZ R34, R57, R34 ;  /* 0x0000002239227221 */ /* 0x002fc60000010000 */
[----:B------:R-:W-:-:S03]  /*edf0*/  FADD.FTZ R33, R43, R32 ;  /* 0x000000202b217221 */ /* 0x000fc60000010000 */
[----:B------:R-:W1:Y:S01]  /*ee00*/  MUFU.EX2 R77, R77 ;  /* 0x0000004d004d7308 */ /* 0x000e620000000800 */
[----:B---3--:R-:W-:-:S07]  /*ee10*/  FADD.FTZ R33, R46, R33 ;  /* 0x000000212e217221 */ /* 0x008fce0000010000 */
[----:B------:R-:W3:Y:S01]  /*ee20*/  MUFU.EX2 R90, R90 ;  /* 0x0000005a005a7308 */ /* 0x000ee20000000800 */
[----:B0-----:R-:W-:-:S07]  /*ee30*/  FADD.FTZ R34, R61, R34 ;  /* 0x000000223d227221 */ /* 0x001fce0000010000 */
[----:B------:R-:W0:Y:S01]  /*ee40*/  MUFU.EX2 R40, R40 ;  /* 0x0000002800287308 */ /* 0x000e220000000800 */
[----:B------:R-:W-:Y:S01]  /*ee50*/  F2FP.F16.F32.PACK_AB R26, R68, R65 ;  /* 0x00000041441a723e */ /* 0x000fe200000000ff */
[----:B------:R-:W-:Y:S01]  /*ee60*/  FADD.FTZ R32, R54, R33 ;  /* 0x0000002136207221 */ /* 0x000fe20000010000 */
[----:B------:R-:W-:-:S05]  /*ee70*/  F2FP.F16.F32.PACK_AB R25, R66, R53 ;  /* 0x000000354219723e */ /* 0x000fca00000000ff */
[----:B------:R-:W-:Y:S01]  /*ee80*/  MUFU.EX2 R51, R51 ;  /* 0x0000003300337308 */ /* 0x000fe20000000800 */
[----:B------:R-:W-:Y:S01]  /*ee90*/  F2FP.F16.F32.PACK_AB R27, R70, R67 ;  /* 0x00000043461b723e */ /* 0x000fe200000000ff */
[----:B------:R-:W-:-:S06]  /*eea0*/  FADD.FTZ R34, R73, R34 ;  /* 0x0000002249227221 */ /* 0x000fcc0000010000 */
[----:B------:R-:W4:Y:S01]  /*eeb0*/  MUFU.EX2 R42, R42 ;  /* 0x0000002a002a7308 */ /* 0x000f220000000800 */
[----:B--2---:R-:W-:Y:S01]  /*eec0*/  FADD.FTZ R33, R93, R32 ;  /* 0x000000205d217221 */ /* 0x004fe20000010000 */
[----:B------:R1:W-:Y:S06]  /*eed0*/  STSM.16.M88.4 [R18+0x28b00], R24 ;  /* 0x028b001812007844 */ /* 0x0003ec0000000200 */
[----:B------:R-:W2:Y:S01]  /*eee0*/  MUFU.EX2 R78, R71 ;  /* 0x00000047004e7308 */ /* 0x000ea20000000800 */
[----:B------:R-:W-:Y:S02]  /*eef0*/  F2FP.F16.F32.PACK_AB R28, R72, R69 ;  /* 0x00000045481c723e */ /* 0x000fe400000000ff */
[----:B------:R-:W-:-:S05]  /*ef00*/  F2FP.F16.F32.PACK_AB R30, R76, R60 ;  /* 0x0000003c4c1e723e */ /* 0x000fca00000000ff */
[----:B------:R-:W2:Y:S01]  /*ef10*/  MUFU.EX2 R44, R44 ;  /* 0x0000002c002c7308 */ /* 0x000ea20000000800 */
[----:B------:R-:W-:Y:S01]  /*ef20*/  F2FP.F16.F32.PACK_AB R29, R59, R58 ;  /* 0x0000003a3b1d723e */ /* 0x000fe200000000ff */
[----:B-1----:R-:W-:Y:S01]  /*ef30*/  FADD.FTZ R25, R77, R34 ;  /* 0x000000224d197221 */ /* 0x002fe20000010000 */
[----:B------:R-:W-:-:S05]  /*ef40*/  F2FP.F16.F32.PACK_AB R31, R63, R62 ;  /* 0x0000003e3f1f723e */ /* 0x000fca00000000ff */
[----:B------:R-:W1:Y:S01]  /*ef50*/  MUFU.EX2 R50, R50 ;  /* 0x0000003200327308 */ /* 0x000e620000000800 */
[----:B---3--:R-:W-:Y:S01]  /*ef60*/  FADD.FTZ R32, R90, R33 ;  /* 0x000000215a207221 */ /* 0x008fe20000010000 */
[----:B0-----:R-:W-:-:S06]  /*ef70*/  FADD.FTZ R27, R40, R25 ;  /* 0x00000019281b7221 */ /* 0x001fcc0000010000 */
[----:B------:R-:W0:Y:S01]  /*ef80*/  MUFU.EX2 R45, R45 ;  /* 0x0000002d002d7308 */ /* 0x000e220000000800 */
[----:B------:R3:W-:Y:S07]  /*ef90*/  STSM.16.M88.4 [R18+0x2a300], R28 ;  /* 0x02a3001c12007844 */ /* 0x0007ee0000000200 */
[----:B------:R-:W0:Y:S01]  /*efa0*/  MUFU.EX2 R35, R96 ;  /* 0x0000006000237308 */ /* 0x000e220000000800 */
[----:B----4-:R-:W-:-:S07]  /*efb0*/  FADD.FTZ R33, R42, R27 ;  /* 0x0000001b2a217221 */ /* 0x010fce0000010000 */
[----:B------:R-:W4:Y:S01]  /*efc0*/  MUFU.EX2 R47, R47 ;  /* 0x0000002f002f7308 */ /* 0x000f220000000800 */
[----:B---3--:R-:W-:Y:S01]  /*efd0*/  FADD.FTZ R31, R51, R32 ;  /* 0x00000020331f7221 */ /* 0x008fe20000010000 */
[----:B------:R-:W-:-:S06]  /*efe0*/  F2FP.F16.F32.PACK_AB R25, R20, R0 ;  /* 0x000000001419723e */ /* 0x000fcc00000000ff */
[----:B------:R-:W3:Y:S01]  /*eff0*/  MUFU.EX2 R97, R97 ;  /* 0x0000006100617308 */ /* 0x000ee20000000800 */
[----:B--2---:R-:W-:Y:S01]  /*f000*/  FADD.FTZ R37, R78, R31 ;  /* 0x0000001f4e257221 */ /* 0x004fe20000010000 */
[----:B------:R-:W-:-:S06]  /*f010*/  FADD.FTZ R0, R44, R33 ;  /* 0x000000212c007221 */ /* 0x000fcc0000010000 */
[----:B------:R-:W2:Y:S01]  /*f020*/  MUFU.EX2 R38, R38 ;  /* 0x0000002600267308 */ /* 0x000ea20000000800 */
[----:B-1----:R-:W-:-:S07]  /*f030*/  FADD.FTZ R20, R50, R37 ;  /* 0x0000002532147221 */ /* 0x002fce0000010000 */
[----:B------:R-:W-:Y:S01]  /*f040*/  MUFU.EX2 R21, R21 ;  /* 0x0000001500157308 */ /* 0x000fe20000000800 */
[----:B0-----:R-:W-:-:S07]  /*f050*/  FADD.FTZ R0, R45, R0 ;  /* 0x000000002d007221 */ /* 0x001fce0000010000 */
[----:B------:R-:W-:Y:S08]  /*f060*/  MUFU.EX2 R36, R36 ;  /* 0x0000002400247308 */ /* 0x000ff00000000800 */
[----:B------:R-:W0:Y:S08]  /*f070*/  MUFU.EX2 R98, R98 ;  /* 0x0000006200627308 */ /* 0x000e300000000800 */
[----:B------:R-:W-:Y:S08]  /*f080*/  MUFU.EX2 R99, R99 ;  /* 0x0000006300637308 */ /* 0x000ff00000000800 */
[----:B------:R-:W1:Y:S01]  /*f090*/  MUFU.EX2 R100, R100 ;  /* 0x0000006400647308 */ /* 0x000e620000000800 */
[----:B------:R-:W-:Y:S01]  /*f0a0*/  FADD.FTZ R20, R35, R20 ;  /* 0x0000001423147221 */ /* 0x000fe20000010000 */
[----:B------:R-:W-:Y:S01]  /*f0b0*/  F2FP.F16.F32.PACK_AB R24, R49, R48 ;  /* 0x000000303118723e */ /* 0x000fe200000000ff */
[----:B----4-:R-:W-:Y:S01]  /*f0c0*/  FADD.FTZ R33, R47, R0 ;  /* 0x000000002f217221 */ /* 0x010fe20000010000 */
[----:B------:R-:W-:-:S02]  /*f0d0*/  F2FP.F16.F32.PACK_AB R26, R56, R52 ;  /* 0x00000034381a723e */ /* 0x000fc400000000ff */
[----:B------:R-:W-:Y:S01]  /*f0e0*/  F2FP.F16.F32.PACK_AB R27, R43, R41 ;  /* 0x000000292b1b723e */ /* 0x000fe200000000ff */
[----:B---3--:R-:W-:Y:S01]  /*f0f0*/  FADD.FTZ R37, R97, R20 ;  /* 0x0000001461257221 */ /* 0x008fe20000010000 */
[----:B------:R-:W-:Y:S01]  /*f100*/  F2FP.F16.F32.PACK_AB R28, R61, R57 ;  /* 0x000000393d1c723e */ /* 0x000fe200000000ff */
[----:B--2---:R-:W-:Y:S01]  /*f110*/  FADD.FTZ R0, R38, R33 ;  /* 0x0000002126007221 */ /* 0x004fe20000010000 */
[----:B------:R-:W-:Y:S01]  /*f120*/  F2FP.F16.F32.PACK_AB R30, R77, R73 ;  /* 0x000000494d1e723e */ /* 0x000fe200000000ff */
[----:B------:R2:W-:Y:S01]  /*f130*/  STSM.16.M88.4 [R18+0x2bb00], R24 ;  /* 0x02bb001812007844 */ /* 0x0005e20000000200 */
[----:B------:R-:W-:Y:S02]  /*f140*/  F2FP.F16.F32.PACK_AB R29, R54, R46 ;  /* 0x0000002e361d723e */ /* 0x000fe400000000ff */
[----:B------:R-:W-:Y:S01]  /*f150*/  F2FP.F16.F32.PACK_AB R31, R90, R93 ;  /* 0x0000005d5a1f723e */ /* 0x000fe200000000ff */
[----:B0-----:R-:W-:Y:S01]  /*f160*/  FADD.FTZ R20, R98, R37 ;  /* 0x0000002562147221 */ /* 0x001fe20000010000 */
[----:B------:R-:W-:-:S02]  /*f170*/  F2FP.F16.F32.PACK_AB R32, R42, R40 ;  /* 0x000000282a20723e */ /* 0x000fc400000000ff */
[----:B------:R-:W-:Y:S02]  /*f180*/  F2FP.F16.F32.PACK_AB R34, R45, R44 ;  /* 0x0000002c2d22723e */ /* 0x000fe400000000ff */
[----:B------:R-:W-:Y:S02]  /*f190*/  F2FP.F16.F32.PACK_AB R33, R78, R51 ;  /* 0x000000334e21723e */ /* 0x000fe400000000ff */
[----:B------:R-:W-:Y:S01]  /*f1a0*/  F2FP.F16.F32.PACK_AB R35, R35, R50 ;  /* 0x000000322323723e */ /* 0x000fe200000000ff */
[----:B------:R-:W-:Y:S01]  /*f1b0*/  STSM.16.M88.4 [R18+0x2d300], R28 ;  /* 0x02d3001c12007844 */ /* 0x000fe20000000200 */
[----:B--2---:R-:W-:Y:S02]  /*f1c0*/  F2FP.F16.F32.PACK_AB R24, R38, R47 ;  /* 0x0000002f2618723e */ /* 0x004fe400000000ff */
[----:B------:R-:W-:Y:S02]  /*f1d0*/  F2FP.F16.F32.PACK_AB R25, R98, R97 ;  /* 0x000000616219723e */ /* 0x000fe400000000ff */
[----:B------:R-:W-:-:S02]  /*f1e0*/  F2FP.F16.F32.PACK_AB R26, R36, R21 ;  /* 0x00000015241a723e */ /* 0x000fc400000000ff */
[----:B-1----:R-:W-:Y:S01]  /*f1f0*/  F2FP.F16.F32.PACK_AB R27, R100, R99 ;  /* 0x00000063641b723e */ /* 0x002fe200000000ff */
[----:B------:R-:W-:Y:S01]  /*f200*/  FADD.FTZ R21, R21, R0 ;  /* 0x0000000015157221 */ /* 0x000fe20000010000 */
[----:B------:R0:W-:Y:S01]  /*f210*/  STSM.16.M88.4 [R18+0x2eb00], R32 ;  /* 0x02eb002012007844 */ /* 0x0001e20000000200 */
[----:B------:R-:W-:-:S03]  /*f220*/  FADD.FTZ R99, R99, R20 ;  /* 0x0000001463637221 */ /* 0x000fc60000010000 */
[----:B------:R1:W-:Y:S01]  /*f230*/  STSM.16.M88.4 [R18+0x30300], R24 ;  /* 0x0303001812007844 */ /* 0x0003e20000000200 */
[----:B------:R-:W-:Y:S01]  /*f240*/  FADD.FTZ R20, R36, R21 ;  /* 0x0000001524147221 */ /* 0x000fe20000010000 */
[----:B------:R-:W-:Y:S01]  /*f250*/  FADD.FTZ R0, R100, R99 ;  /* 0x0000006364007221 */ /* 0x000fe20000010000 */
[----:B------:R2:W-:Y:S06]  /*f260*/  MEMBAR.ALL.CTA ;  /* 0x0000000000007992 */ /* 0x0005ec0000008000 */
[----:B--2---:R-:W2:Y:S04]  /*f270*/  FENCE.VIEW.ASYNC.S ;  /* 0x00000000000073c6 */ /* 0x004ea80000000000 */
[----:B------:R3:W-:Y:S04]  /*f280*/  STL [R1+0x3c], R20 ;  /* 0x00003c1401007387 */ /* 0x0007e80000100800 */
[----:B------:R3:W-:Y:S01]  /*f290*/  STL [R1+0x44], R0 ;  /* 0x0000440001007387 */ /* 0x0007e20000100800 */
[----:B------:R-:W-:Y:S01]  /*f2a0*/  ISETP.GE.AND P2, PT, R112, 0x91, PT ;  /* 0x000000917000780c */ /* 0x000fe20003f46270 */
[----:B------:R-:W-:-:S04]  /*f2b0*/  IMAD.MOV.U32 R71, RZ, RZ, RZ ;  /* 0x000000ffff477224 */ /* 0x000fc800078e00ff */
[--C-:B------:R-:W-:Y:S01]  /*f2c0*/  IMAD.MOV.U32 R70, RZ, RZ, R71.reuse ;  /* 0x000000ffff467224 */ /* 0x100fe200078e0047 */
[-C--:B------:R-:W-:Y:S01]  /*f2d0*/  MOV R56, R71.reuse ;  /* 0x0000004700387202 */ /* 0x080fe20000000f00 */
[--C-:B------:R-:W-:Y:S01]  /*f2e0*/  IMAD.MOV.U32 R69, RZ, RZ, R71.reuse ;  /* 0x000000ffff457224 */ /* 0x100fe200078e0047 */
[----:B------:R-:W-:Y:S01]  /*f2f0*/  MOV R37, R71 ;  /* 0x0000004700257202 */ /* 0x000fe20000000f00 */
        /* <DEDUP_REMOVED lines=31> */
[--C-:B0-----:R-:W-:Y:S02]  /*f4f0*/  IMAD.MOV.U32 R35, RZ, RZ, R71.reuse ;  /* 0x000000ffff237224 */ /* 0x101fe400078e0047 */
[--C-:B------:R-:W-:Y:S02]  /*f500*/  IMAD.MOV.U32 R34, RZ, RZ, R71.reuse ;  /* 0x000000ffff227224 */ /* 0x100fe400078e0047 */
[----:B------:R-:W-:-:S02]  /*f510*/  IMAD.MOV.U32 R33, RZ, RZ, R71 ;  /* 0x000000ffff217224 */ /* 0x000fc400078e0047 */
[--C-:B------:R-:W-:Y:S02]  /*f520*/  IMAD.MOV.U32 R32, RZ, RZ, R71.reuse ;  /* 0x000000ffff207224 */ /* 0x100fe400078e0047 */
[--C-:B------:R-:W-:Y:S02]  /*f530*/  IMAD.MOV.U32 R31, RZ, RZ, R71.reuse ;  /* 0x000000ffff1f7224 */ /* 0x100fe400078e0047 */
[--C-:B------:R-:W-:Y:S02]  /*f540*/  IMAD.MOV.U32 R30, RZ, RZ, R71.reuse ;  /* 0x000000ffff1e7224 */ /* 0x100fe400078e0047 */
[--C-:B------:R-:W-:Y:S02]  /*f550*/  IMAD.MOV.U32 R29, RZ, RZ, R71.reuse ;  /* 0x000000ffff1d7224 */ /* 0x100fe400078e0047 */
[--C-:B------:R-:W-:Y:S02]  /*f560*/  IMAD.MOV.U32 R28, RZ, RZ, R71.reuse ;  /* 0x000000ffff1c7224 */ /* 0x100fe400078e0047 */
[----:B-1----:R-:W-:-:S02]  /*f570*/  IMAD.MOV.U32 R27, RZ, RZ, R71 ;  /* 0x000000ffff1b7224 */ /* 0x002fc400078e0047 */
[--C-:B------:R-:W-:Y:S02]  /*f580*/  IMAD.MOV.U32 R26, RZ, RZ, R71.reuse ;  /* 0x000000ffff1a7224 */ /* 0x100fe400078e0047 */
[--C-:B------:R-:W-:Y:S02]  /*f590*/  IMAD.MOV.U32 R25, RZ, RZ, R71.reuse ;  /* 0x000000ffff197224 */ /* 0x100fe400078e0047 */
[----:B------:R-:W-:Y:S01]  /*f5a0*/  IMAD.MOV.U32 R24, RZ, RZ, R71 ;  /* 0x000000ffff187224 */ /* 0x000fe200078e0047 */
[----:B--2---:R-:W-:Y:S01]  /*f5b0*/  NOP ;  /* 0x0000000000007918 */ /* 0x004fe20000000000 */
[----:B---3--:R-:W-:Y:S05]  /*f5c0*/  @!P2 BRA `(.L_x_10432) ;  /* 0x000000540048a947 */ /* 0x008fea0003800000 */
[----:B------:R-:W-:Y:S01]  /*f5d0*/  VIADD R0, R115, 0xfffffffe ;  /* 0xfffffffe73007836 */ /* 0x000fe20000000000 */
[----:B------:R-:W-:Y:S01]  /*f5e0*/  STL [R1+0x38], R74 ;  /* 0x0000384a01007387 */ /* 0x000fe20000100800 */
[----:B------:R-:W-:-:S03]  /*f5f0*/  IMAD.MOV.U32 R156, RZ, RZ, R14 ;  /* 0x000000ffff9c7224 */ /* 0x000fc600078e000e */
[----:B------:R0:W-:Y:S04]  /*f600*/  STL [R1+0x40], R0 ;  /* 0x0000400001007387 */ /* 0x0001e80000100800 */
[----:B------:R1:W5:Y:S01]  /*f610*/  LDL.LU R157, [R1+0x60] ;  /* 0x00006000019d7983 */ /* 0x0003620000300800 */
[----:B------:R-:W-:Y:S02]  /*f620*/  CS2R R70, SRZ ;  /* 0x0000000000467805 */ /* 0x000fe4000001ff00 */
[----:B------:R-:W-:Y:S02]  /*f630*/  CS2R R68, SRZ ;  /* 0x0000000000447805 */ /* 0x000fe4000001ff00 */
[----:B------:R-:W-:Y:S02]  /*f640*/  CS2R R66, SRZ ;  /* 0x0000000000427805 */ /* 0x000fe4000001ff00 */
[----:B------:R-:W-:-:S02]  /*f650*/  CS2R R64, SRZ ;  /* 0x0000000000407805 */ /* 0x000fc4000001ff00 */
[----:B------:R-:W-:Y:S01]  /*f660*/  CS2R R62, SRZ ;  /* 0x00000000003e7805 */ /* 0x000fe2000001ff00 */
[----:B0-----:R-:W-:Y:S01]  /*f670*/  IMAD.MOV.U32 R0, RZ, RZ, R154 ;  /* 0x000000ffff007224 */ /* 0x001fe200078e009a */
        /* <DEDUP_REMOVED lines=18> */
[----:B-1----:R-:W-:-:S07]  /*f7a0*/  CS2R R24, SRZ ;  /* 0x0000000000187805 */ /* 0x002fce000001ff00 */
.L_x_10442:
[----:B------:R-:W2:Y:S01]  /*f7b0*/  LDL R15, [R1+0x78] ;  /* 0x00007800010f7983 */ /* 0x000ea20000100800 */
[----:B------:R-:W-:Y:S01]  /*f7c0*/  VIADD R154, R0, 0x1 ;  /* 0x00000001009a7836 */ /* 0x000fe20000000000 */
[----:B------:R-:W-:Y:S05]  /*f7d0*/  YIELD ;  /* 0x0000000000007946 */ /* 0x000fea0003800000 */
[----:B------:R-:W-:-:S04]  /*f7e0*/  ISETP.NE.AND P3, PT, R154, 0x2, PT ;  /* 0x000000029a00780c */ /* 0x000fc80003f65270 */
[----:B------:R-:W-:Y:S02]  /*f7f0*/  SEL R14, RZ, 0x1, P3 ;  /* 0x00000001ff0e7807 */ /* 0x000fe40001800000 */
[----:B------:R-:W-:Y:S02]  /*f800*/  SEL R154, R154, RZ, P3 ;  /* 0x000000ff9a9a7207 */ /* 0x000fe40001800000 */
[----:B--2---:R-:W-:Y:S02]  /*f810*/  ISETP.NE.AND P2, PT, R15, RZ, PT ;  /* 0x000000ff0f00720c */ /* 0x004fe40003f45270 */
[----:B-----5:R-:W-:-:S05]  /*f820*/  LOP3.LUT R15, R157, R14, RZ, 0x3c, !PT ;  /* 0x0000000e9d0f7212 */ /* 0x020fca00078e3cff */
[----:B------:R0:W-:Y:S06]  /*f830*/  STL [R1+0x60], R15 ;  /* 0x0000600f01007387 */ /* 0x0001ec0000100800 */
[----:B------:R-:W-:Y:S05]  /*f840*/  @P2 BRA `(.L_x_10433) ;  /* 0x0000000000302947 */ /* 0x000fea0003800000 */
[----:B------:R-:W-:Y:S05]  /*f850*/  @!P0 BRA `(.L_x_10434) ;  /* 0x0000000000048947 */ /* 0x000fea0003800000 */
[----:B------:R-:W-:Y:S01]  /*f860*/  BPT.TRAP 0x1 ;  /* 0x000000040000795c */ /* 0x000fe20000300000 */
.L_x_10434:
[----:B------:R-:W-:Y:S01]  /*f870*/  IMAD R14, R154, 0x8, R16 ;  /* 0x000000089a0e7824 */ /* 0x000fe200078e0210 */
[----:B0-----:R-:W-:-:S04]  /*f880*/  SHF.L.U32 R15, R15, 0x1f, RZ ;  /* 0x0000001f0f0f7819 */ /* 0x001fc800000006ff */
[----:B------:R0:W1:Y:S01]  /*f890*/  SYNCS.PHASECHK.TRANS64.TRYWAIT P3, [R14+URZ+0x31c30], R15 ;  /* 0x031c300f0e0075a7 */ /* 0x000062000806017f */
[----:B------:R-:W-:Y:S05]  /*f8a0*/  @!P0 BRA `(.L_x_10435) ;  /* 0x0000000000048947 */ /* 0x000fea0003800000 */
[----:B------:R-:W-:Y:S01]  /*f8b0*/  BPT.TRAP 0x1 ;  /* 0x000000040000795c */ /* 0x000fe20000300000 */
.L_x_10435:
[----:B------:R-:W-:Y:S04]  /*f8c0*/  BSSY B0, `(.L_x_10433) ;  /* 0x0000004000007945 */ /* 0x000fe80003800000 */
[----:B-1----:R-:W-:Y:S05]  /*f8d0*/  @P3 BRA `(.L_x_10436) ;  /* 0x0000000000083947 */ /* 0x002fea0003800000 */
[----:B------:R-:W1:Y:S02]  /*f8e0*/  SYNCS.PHASECHK.TRANS64.TRYWAIT P3, [R14+URZ+0x31c30], R15 ;  /* 0x031c300f0e0075a7 */ /* 0x000e64000806017f */
[----:B-1----:R-:W-:Y:S05]  /*f8f0*/  @!P3 BRA `(.L_x_10437) ;  /* 0x000000f80064b947 */ /* 0x002fea0003800000 */
.L_x_10436:
[----:B------:R-:W-:Y:S05]  /*f900*/  BSYNC B0 ;  /* 0x0000000000007941 */ /* 0x000fea0003800000 */
.L_x_10433:
[----:B01----:R-:W2:Y:S01]  /*f910*/  LDL R14, [R1+0x7c] ;  /* 0x00007c00010e7983 */ /* 0x003ea20000100800 */
[----:B------:R-:W-:Y:S05]  /*f920*/  WARPSYNC.ALL ;  /* 0x0000000000007948 */ /* 0x000fea0003800000 */
[----:B------:R-:W0:Y:S01]  /*f930*/  S2R R20, SR_TID.X ;  /* 0x0000000000147919 */ /* 0x000e220000002100 */
[----:B------:R-:W-:Y:S01]  /*f940*/  IMAD.MOV.U32 R21, RZ, RZ, -0x7fffffe0 ;  /* 0x80000020ff157424 */ /* 0x000fe200078e00ff */
[----:B------:R-:W-:Y:S01]  /*f950*/  R2UR UR52, R2 ;  /* 0x00000000023472ca */ /* 0x000fe200000e0000 */
[----:B------:R-:W-:Y:S01]  /*f960*/  IMAD.MOV.U32 R73, RZ, RZ, -0x7fffffe0 ;  /* 0x80000020ff497424 */ /* 0x000fe200078e00ff */
[----:B------:R-:W-:Y:S01]  /*f970*/  R2UR UR53, R3 ;  /* 0x00000000033572ca */ /* 0x000fe200000e0000 */
[----:B------:R-:W-:Y:S01]  /*f980*/  IMAD.MOV.U32 R149, RZ, RZ, -0x7fffffe0 ;  /* 0x80000020ff957424 */ /* 0x000fe200078e00ff */
[C---:B------:R-:W-:Y:S01]  /*f990*/  R2UR UR7, R21.reuse ;  /* 0x00000000150772ca */ /* 0x040fe200000e0000 */
[----:B------:R-:W-:Y:S01]  /*f9a0*/  IMAD.MOV.U32 R15, RZ, RZ, -0x7fffffe0 ;  /* 0x80000020ff0f7424 */ /* 0x000fe200078e00ff */
[----:B------:R-:W-:Y:S01]  /*f9b0*/  R2UR UR11, R21 ;  /* 0x00000000150b72ca */ /* 0x000fe200000e0000 */
[----:B------:R-:W-:Y:S01]  /*f9c0*/  IMAD.MOV.U32 R83, RZ, RZ, -0x7fffffe0 ;  /* 0x80000020ff537424 */ /* 0x000fe200078e00ff */
[----:B------:R-:W-:Y:S01]  /*f9d0*/  R2UR UR55, R73 ;  /* 0x00000000493772ca */ /* 0x000fe200000e0000 */
[----:B------:R1:W-:Y:S01]  /*f9e0*/  STL [R1+0x100], R28 ;  /* 0x0001001c01007387 */ /* 0x0003e20000100800 */
[----:B------:R-:W-:Y:S01]  /*f9f0*/  R2UR UR5, R21 ;  /* 0x00000000150572ca */ /* 0x000fe200000e0000 */
[----:B------:R-:W-:Y:S01]  /*fa00*/  IMAD.MOV.U32 R151, RZ, RZ, -0x7fffffe0 ;  /* 0x80000020ff977424 */ /* 0x000fe200078e00ff */
[C---:B------:R-:W-:Y:S01]  /*fa10*/  R2UR UR59, R15.reuse ;  /* 0x000000000f3b72ca */ /* 0x040fe200000e0000 */
[----:B------:R-:W-:Y:S01]  /*fa20*/  STL [R1+0xfc], R27 ;  /* 0x0000fc1b01007387 */ /* 0x000fe20000100800 */
[----:B------:R-:W-:-:S02]  /*fa30*/  R2UR UR9, R15 ;  /* 0x000000000f0972ca */ /* 0x000fc400000e0000 */
[----:B------:R-:W-:Y:S01]  /*fa40*/  R2UR UR56, R2 ;  /* 0x00000000023872ca */ /* 0x000fe200000e0000 */
[----:B------:R-:W-:Y:S01]  /*fa50*/  STL [R1+0xf8], R26 ;  /* 0x0000f81a01007387 */ /* 0x000fe20000100800 */
[----:B------:R-:W-:Y:S01]  /*fa60*/  MOV R75, UR7 ;  /* 0x00000007004b7c02 */ /* 0x000fe20008000f00 */
[----:B------:R-:W-:Y:S01]  /*fa70*/  UMOV UR7, UR11 ;  /* 0x0000000b00077c82 */ /* 0x000fe20008000000 */
[----:B------:R-:W-:Y:S01]  /*fa80*/  R2UR UR57, R3 ;  /* 0x00000000033972ca */ /* 0x000fe200000e0000 */
[----:B------:R-:W-:Y:S01]  /*fa90*/  STL [R1+0xf4], R25 ;  /* 0x0000f41901007387 */ /* 0x000fe20000100800 */
[----:B------:R-:W-:Y:S01]  /*faa0*/  MOV R78, UR55 ;  /* 0x00000037004e7c02 */ /* 0x000fe20008000f00 */
[----:B------:R-:W-:Y:S01]  /*fab0*/  UMOV UR55, UR5 ;  /* 0x0000000500377c82 */ /* 0x000fe20008000000 */
[----:B------:R-:W-:Y:S01]  /*fac0*/  MOV R21, UR7 ;  /* 0x0000000700157c02 */ /* 0x000fe20008000f00 */
[----:B------:R-:W-:Y:S01]  /*fad0*/  STL [R1+0xf0], R24 ;  /* 0x0000f01801007387 */ /* 0x000fe20000100800 */
[----:B------:R-:W-:-:S02]  /*fae0*/  R2UR UR7, R149 ;  /* 0x00000000950772ca */ /* 0x000fc400000e0000 */
[----:B------:R-:W-:Y:S01]  /*faf0*/  R2UR UR5, R3 ;  /* 0x00000000030572ca */ /* 0x000fe200000e0000 */
[----:B------:R-:W-:Y:S01]  /*fb00*/  STL [R1+0xec], R23 ;  /* 0x0000ec1701007387 */ /* 0x000fe20000100800 */
[----:B0-----:R-:W-:Y:S02]  /*fb10*/  SHF.R.U32.HI R20, RZ, 0x7, R20 ;  /* 0x00000007ff147819 */ /* 0x001fe40000011614 */
[----:B------:R-:W-:Y:S01]  /*fb20*/  MOV R76, UR59 ;  /* 0x0000003b004c7c02 */ /* 0x000fe20008000f00 */
[----:B------:R-:W-:Y:S01]  /*fb30*/  UMOV UR59, UR9 ;  /* 0x00000009003b7c82 */ /* 0x000fe20008000000 */
[----:B------:R-:W-:Y:S01]  /*fb40*/  IADD3 R74, R20, 0x8, RZ ;  /* 0x00000008144a7810 */ /* 0x000fe20007ffe0ff */
[----:B------:R-:W-:Y:S01]  /*fb50*/  STL [R1+0xe8], R22 ;  /* 0x0000e81601007387 */ /* 0x000fe20000100800 */
[----:B------:R-:W-:Y:S02]  /*fb60*/  R2UR UR9, R73 ;  /* 0x00000000490972ca */ /* 0x000fe400000e0000 */
[C---:B------:R-:W-:Y:S01]  /*fb70*/  R2UR UR11, R15.reuse ;  /* 0x000000000f0b72ca */ /* 0x040fe200000e0000 */
[----:B------:R0:W-:Y:S01]  /*fb80*/  BAR.SYNC.DEFER_BLOCKING R74, 0x100 ;  /* 0x0004004a0000751d */ /* 0x0001e20000010000 */
[----:B------:R-:W-:-:S02]  /*fb90*/  R2UR UR23, R15 ;  /* 0x000000000f1772ca */ /* 0x000fc400000e0000 */
[C---:B------:R-:W-:Y:S02]  /*fba0*/  R2UR UR35, R15.reuse ;  /* 0x000000000f2372ca */ /* 0x040fe400000e0000 */
[C---:B------:R-:W-:Y:S02]  /*fbb0*/  R2UR UR47, R15.reuse ;  /* 0x000000000f2f72ca */ /* 0x040fe400000e0000 */
[C---:B------:R-:W-:Y:S01]  /*fbc0*/  R2UR UR33, R15.reuse ;  /* 0x000000000f2172ca */ /* 0x040fe200000e0000 */
[----:B------:R-:W-:Y:S01]  /*fbd0*/  STL [R1+0xe4], R19 ;  /* 0x0000e41301007387 */ /* 0x000fe20000100800 */
[C---:B------:R-:W-:Y:S01]  /*fbe0*/  R2UR UR29, R15.reuse ;  /* 0x000000000f1d72ca */ /* 0x040fe200000e0000 */
[----:B------:R-:W-:Y:S01]  /*fbf0*/  IMAD.U32 R153, RZ, RZ, UR9 ;  /* 0x00000009ff997e24 */ /* 0x000fe2000f8e00ff */
[----:B------:R-:W-:Y:S01]  /*fc00*/  R2UR UR9, R15 ;  /* 0x000000000f0972ca */ /* 0x000fe200000e0000 */
[----:B------:R-:W-:Y:S01]  /*fc10*/  STL [R1+0xe0], R18 ;  /* 0x0000e01201007387 */ /* 0x000fe20000100800 */
[----:B------:R-:W-:-:S02]  /*fc20*/  R2UR UR15, R83 ;  /* 0x00000000530f72ca */ /* 0x000fc400000e0000 */
[C---:B------:R-:W-:Y:S01]  /*fc30*/  R2UR UR31, R83.reuse ;  /* 0x00000000531f72ca */ /* 0x040fe200000e0000 */
[----:B------:R-:W-:Y:S01]  /*fc40*/  STL [R1+0xdc], R17 ;  /* 0x0000dc1101007387 */ /* 0x000fe20000100800 */
[C---:B------:R-:W-:Y:S02]  /*fc50*/  R2UR UR39, R83.reuse ;  /* 0x00000000532772ca */ /* 0x040fe400000e0000 */
[C---:B------:R-:W-:Y:S01]  /*fc60*/  R2UR UR51, R83.reuse ;  /* 0x00000000533372ca */ /* 0x040fe200000e0000 */
[----:B------:R-:W-:Y:S01]  /*fc70*/  STL [R1+0xd8], R16 ;  /* 0x0000d81001007387 */ /* 0x000fe20000100800 */
[----:B------:R-:W-:Y:S02]  /*fc80*/  R2UR UR25, R83 ;  /* 0x00000000531972ca */ /* 0x000fe400000e0000 */
[C---:B------:R-:W-:Y:S01]  /*fc90*/  R2UR UR19, R73.reuse ;  /* 0x00000000491372ca */ /* 0x040fe200000e0000 */
[----:B------:R-:W-:Y:S01]  /*fca0*/  WARPGROUP.ARRIVE ;  /* 0x00000000000079c5 */ /* 0x000fe20000000000 */
[----:B------:R-:W-:Y:S01]  /*fcb0*/  IMAD.U32 R15, RZ, RZ, UR9 ;  /* 0x00000009ff0f7e24 */ /* 0x000fe2000f8e00ff */
[C---:B------:R-:W-:Y:S01]  /*fcc0*/  R2UR UR27, R73.reuse ;  /* 0x00000000491b72ca */ /* 0x040fe200000e0000 */
[----:B------:R3:W-:Y:S01]  /*fcd0*/  STL [R1+0xd4], R0 ;  /* 0x0000d40001007387 */ /* 0x0007e20000100800 */
[----:B------:R-:W-:-:S02]  /*fce0*/  R2UR UR43, R73 ;  /* 0x00000000492b72ca */ /* 0x000fc400000e0000 */
[C---:B------:R-:W-:Y:S02]  /*fcf0*/  R2UR UR21, R73.reuse ;  /* 0x00000000491572ca */ /* 0x040fe400000e0000 */
[----:B------:R-:W-:Y:S02]  /*fd00*/  R2UR UR17, R73 ;  /* 0x00000000491172ca */ /* 0x000fe400000e0000 */
[----:B------:R-:W-:Y:S02]  /*fd10*/  MOV R73, 0x80000020 ;  /* 0x8000002000497802 */ /* 0x000fe40000000f00 */
[----:B-1----:R-:W-:Y:S02]  /*fd20*/  MOV R28, UR60 ;  /* 0x0000003c001c7c02 */ /* 0x002fe40008000f00 */
[----:B------:R-:W-:Y:S01]  /*fd30*/  R2UR UR13, R73 ;  /* 0x00000000490d72ca */ /* 0x000fe200000e0000 */
[----:B------:R-:W-:Y:S01]  /*fd40*/  IMAD.MOV.U32 R73, RZ, RZ, -0x7fffffe0 ;  /* 0x80000020ff497424 */ /* 0x000fe200078e00ff */
[----:B---3--:R-:W-:-:S02]  /*fd50*/  MOV R0, UR61 ;  /* 0x0000003d00007c02 */ /* 0x008fc40008000f00 */
[C---:B------:R-:W-:Y:S02]  /*fd60*/  R2UR UR40, R8.reuse ;  /* 0x00000000082872ca */ /* 0x040fe400000e0000 */
[----:B------:R-:W-:Y:S01]  /*fd70*/  R2UR UR61, R73 ;  /* 0x00000000493d72ca */ /* 0x000fe200000e0000 */
[----:B------:R-:W-:Y:S01]  /*fd80*/  IMAD.MOV.U32 R73, RZ, RZ, -0x7fffffe0 ;  /* 0x80000020ff497424 */ /* 0x000fe200078e00ff */
[C---:B------:R-:W-:Y:S02]  /*fd90*/  R2UR UR41, R9.reuse ;  /* 0x00000000092972ca */ /* 0x040fe400000e0000 */
[C---:B------:R-:W-:Y:S02]  /*fda0*/  R2UR UR44, R8.reuse ;  /* 0x00000000082c72ca */ /* 0x040fe400000e0000 */
[----:B------:R-:W-:Y:S02]  /*fdb0*/  R2UR UR45, R9 ;  /* 0x00000000092d72ca */ /* 0x000fe400000e0000 */
[----:B------:R-:W-:-:S02]  /*fdc0*/  R2UR UR48, R8 ;  /* 0x00000000083072ca */ /* 0x000fc400000e0000 */
[----:B------:R-:W-:Y:S01]  /*fdd0*/  R2UR UR49, R9 ;  /* 0x00000000093172ca */ /* 0x000fe200000e0000 */
[----:B--2---:R-:W-:-:S04]  /*fde0*/  IMAD R148, R154, 0x6c0, R14 ;  /* 0x000006c09a947824 */ /* 0x004fc800078e020e */
[C---:B------:R-:W-:Y:S02]  /*fdf0*/  VIADD R20, R148.reuse, 0x40 ;  /* 0x0000004094147836 */ /* 0x040fe40000000000 */
[C---:B------:R-:W-:Y:S02]  /*fe00*/  VIADD R72, R148.reuse, 0x100 ;  /* 0x0000010094487836 */ /* 0x040fe40000000000 */
        /* <DEDUP_REMOVED lines=27> */
[----:B0-----:R-:W-:Y:S01]  /*ffc0*/  MOV R74, UR6 ;  /* 0x00000006004a7c02 */ /* 0x001fe20008000f00 */
[----:B------:R-:W-:Y:S01]  /*ffd0*/  UMOV UR6, UR10 ;  /* 0x0000000a00067c82 */ /* 0x000fe20008000000 */
[----:B------:R-:W-:Y:S01]  /*ffe0*/  R2UR UR10, R14 ;  /* 0x000000000e0a72ca */ /* 0x000fe200000e0000 */
[C---:B------:R-:W-:Y:S01]  /*fff0*/  VIADD R14, R148.reuse, 0x42 ;  /* 0x00000042940e7836 */ /* 0x040fe20000000000 */
[----:B------:R-:W-:Y:S01]  /*10000*/  MOV R80, UR6 ;  /* 0x0000000600507c02 */ /* 0x000fe20008000f00 */
[C---:B------:R-:W-:Y:S01]  /*10010*/  VIADD R150, R148.reuse, 0x402 ;  /* 0x0000040294967836 */ /* 0x040fe20000000000 */
[----:B------:R-:W-:-:S02]  /*10020*/  R2UR UR6, R148 ;  /* 0x00000000940672ca */ /* 0x000fc400000e0000 */
[----:B------:R-:W-:Y:S01]  /*10030*/  R2UR UR22, R14 ;  /* 0x000000000e1672ca */ /* 0x000fe200000e0000 */
[----:B------:R-:W-:Y:S01]  /*10040*/  VIADD R14, R148, 0x102 ;  /* 0x00000102940e7836 */ /* 0x000fe20000000000 */
[----:B------:R-:W-:Y:S01]  /*10050*/  R2UR UR20, R72 ;  /* 0x00000000481472ca */ /* 0x000fe200000e0000 */
[----:B------:R-:W-:Y:S01]  /*10060*/  VIADD R72, R148, 0x340 ;  /* 0x0000034094487836 */ /* 0x000fe20000000000 */
[----:B------:R-:W-:Y:S02]  /*10070*/  R2UR UR30, R82 ;  /* 0x00000000521e72ca */ /* 0x000fe400000e0000 */
[----:B------:R-:W-:Y:S01]  /*10080*/  R2UR UR34, R14 ;  /* 0x000000000e2272ca */ /* 0x000fe200000e0000 */
[----:B------:R-:W-:Y:S01]  /*10090*/  VIADD R14, R148, 0x1c2 ;  /* 0x000001c2940e7836 */ /* 0x000fe20000000000 */
[----:B------:R-:W-:Y:S01]  /*100a0*/  R2UR UR8, R72 ;  /* 0x00000000480872ca */ /* 0x000fe200000e0000 */
[C---:B------:R-:W-:Y:S01]  /*100b0*/  VIADD R72, R148.reuse, 0x3c0 ;  /* 0x000003c094487836 */ /* 0x040fe20000000000 */
[----:B------:R-:W-:Y:S01]  /*100c0*/  IADD3 R82, R148, 0x142, RZ ;  /* 0x0000014294527810 */ /* 0x000fe20007ffe0ff */
[----:B------:R-:W-:Y:S01]  /*100d0*/  HGMMA.64x16x16.F32 R136, gdesc[UR4], RZ, !UPT, gsb0 ;  /* 0x00200000048879f0 */ /* 0x000fe2000c0008ff */
[----:B------:R-:W-:Y:S01]  /*100e0*/  R2UR UR7, R21 ;  /* 0x00000000150772ca */ /* 0x000fe200000e0000 */
[----:B------:R-:W-:Y:S01]  /*100f0*/  IMAD.MOV.U32 R21, RZ, RZ, -0x7fffffe0 ;  /* 0x80000020ff157424 */ /* 0x000fe200078e00ff */
[----:B------:R-:W-:-:S02]  /*10100*/  R2UR UR6, R80 ;  /* 0x00000000500672ca */ /* 0x000fc400000e0000 */
[----:B------:R-:W-:Y:S02]  /*10110*/  R2UR UR4, R2 ;  /* 0x00000000020472ca */ /* 0x000fe400000e0000 */
[----:B------:R-:W-:Y:S02]  /*10120*/  R2UR UR5, R3 ;  /* 0x00000000030572ca */ /* 0x000fe400000e0000 */
[----:B------:R-:W-:Y:S01]  /*10130*/  R2UR UR46, R14 ;  /* 0x000000000e2e72ca */ /* 0x000fe200000e0000 */
[----:B------:R-:W-:Y:S01]  /*10140*/  VIADD R14, R148, 0x240 ;  /* 0x00000240940e7836 */ /* 0x000fe20000000000 */
[----:B------:R-:W-:Y:S01]  /*10150*/  R2UR UR9, R21 ;  /* 0x00000000150972ca */ /* 0x000fe200000e0000 */
[----:B------:R-:W-:Y:S01]  /*10160*/  IMAD.U32 R152, RZ, RZ, UR8 ;  /* 0x00000008ff987e24 */ /* 0x000fe2000f8e00ff */
[----:B------:R-:W-:Y:S01]  /*10170*/  R2UR UR38, R82 ;  /* 0x00000000522672ca */ /* 0x000fe200000e0000 */
[----:B------:R-:W-:Y:S01]  /*10180*/  VIADD R82, R148, 0x202 ;  /* 0x0000020294527836 */ /* 0x000fe20000000000 */
[----:B------:R-:W-:Y:S01]  /*10190*/  R2UR UR32, R14 ;  /* 0x000000000e2072ca */ /* 0x000fe200000e0000 */
[----:B------:R-:W-:Y:S01]  /*101a0*/  VIADD R14, R148, 0x300 ;  /* 0x00000300940e7836 */ /* 0x000fe20000000000 */
[----:B------:R-:W-:Y:S01]  /*101b0*/  R2UR UR16, R72 ;  /* 0x00000000481072ca */ /* 0x000fe200000e0000 */
[----:B------:R-:W-:Y:S01]  /*101c0*/  IMAD.MOV.U32 R21, RZ, RZ, -0x7fffffe0 ;  /* 0x80000020ff157424 */ /* 0x000fe200078e00ff */
[----:B------:R-:W-:Y:S01]  /*101d0*/  R2UR UR50, R82 ;  /* 0x00000000523272ca */ /* 0x000fe200000e0000 */
[----:B------:R-:W-:Y:S01]  /*101e0*/  VIADD R82, R148, 0x280 ;  /* 0x0000028094527836 */ /* 0x000fe20000000000 */
[----:B------:R-:W-:Y:S01]  /*101f0*/  R2UR UR28, R14 ;  /* 0x000000000e1c72ca */ /* 0x000fe200000e0000 */
[C---:B------:R-:W-:Y:S01]  /*10200*/  VIADD R14, R148.reuse, 0x380 ;  /* 0x00000380940e7836 */ /* 0x040fe20000000000 */
[----:B------:R-:W-:Y:S01]  /*10210*/  R2UR UR37, R21 ;  /* 0x00000000152572ca */ /* 0x000fe200000e0000 */
[----:B------:R-:W-:Y:S01]  /*10220*/  VIADD R72, R148, 0x440 ;  /* 0x0000044094487836 */ /* 0x000fe20000000000 */
[----:B------:R-:W-:Y:S01]  /*10230*/  R2UR UR24, R82 ;  /* 0x00000000521872ca */ /* 0x000fe200000e0000 */
[----:B------:R-:W-:Y:S01]  /*10240*/  IMAD.MOV.U32 R21, RZ, RZ, -0x7fffffe0 ;  /* 0x80000020ff157424 */ /* 0x000fe200078e00ff */
[----:B------:R-:W-:-:S02]  /*10250*/  R2UR UR8, R14 ;  /* 0x000000000e0872ca */ /* 0x000fc400000e0000 */
[----:B------:R-:W-:Y:S01]  /*10260*/  R2UR UR12, R72 ;  /* 0x00000000480c72ca */ /* 0x000fe200000e0000 */
[----:B------:R-:W-:-:S05]  /*10270*/  VIADD R72, R148, 0x2c2 ;  /* 0x000002c294487836 */ /* 0x000fca0000000000 */
[----:B------:R-:W-:Y:S01]  /*10280*/  R2UR UR60, R72 ;  /* 0x00000000483c72ca */ /* 0x000fe200000e0000 */
[----:B------:R-:W-:Y:S01]  /*10290*/  IMAD.U32 R145, RZ, RZ, UR37 ;  /* 0x00000025ff917e24 */ /* 0x000fe2000f8e00ff */
[----:B------:R-:W-:Y:S01]  /*102a0*/  R2UR UR37, R21 ;  /* 0x00000000152572ca */ /* 0x000fe200000e0000 */
[----:B------:R-:W-:Y:S02]  /*102b0*/  IMAD.MOV.U32 R21, RZ, RZ, -0x7fffffe0 ;  /* 0x80000020ff157424 */ /* 0x000fe400078e00ff */
[----:B------:R-:W-:Y:S01]  /*102c0*/  IMAD.U32 R14, RZ, RZ, UR8 ;  /* 0x00000008ff0e7e24 */ /* 0x000fe2000f8e00ff */
[----:B------:R-:W-:Y:S01]  /*102d0*/  R2UR UR8, R20 ;  /* 0x00000000140872ca */ /* 0x000fe200000e0000 */
[C---:B------:R-:W-:Y:S02]  /*102e0*/  VIADD R20, R148.reuse, 0x242 ;  /* 0x0000024294147836 */ /* 0x040fe40000000000 */
[----:B------:R-:W-:-:S03]  /*102f0*/  VIADD R72, R148, 0x342 ;  /* 0x0000034294487836 */ /* 0x000fc60000000000 */
[----:B------:R-:W-:Y:S01]  /*10300*/  R2UR UR36, R20 ;  /* 0x00000000142472ca */ /* 0x000fe200000e0000 */
[----:B------:R-:W-:Y:S02]  /*10310*/  VIADD R20, R148, 0x282 ;  /* 0x0000028294147836 */ /* 0x000fe40000000000 */
[----:B------:R-:W-:Y:S01]  /*10320*/  IMAD.U32 R147, RZ, RZ, UR37 ;  /* 0x00000025ff937e24 */ /* 0x000fe2000f8e00ff */
[----:B------:R-:W-:Y:S01]  /*10330*/  R2UR UR37, R9 ;  /* 0x00000000092572ca */ /* 0x000fe200000e0000 */
[----:B------:R-:W-:Y:S02]  /*10340*/  WARPGROUP.DEPBAR.LE gsb0, 0x0 ;  /* 0x00008000000079c5 */ /* 0x000fe40000010000 */
[----:B------:R-:W-:-:S06]  /*10350*/  WARPGROUP.ARRIVE ;  /* 0x00000000000079c5 */ /* 0x000fcc0000000000 */
[----:B------:R-:W-:Y:S01]  /*10360*/  HGMMA.64x16x16.F32 R128, gdesc[UR52], RZ, !UPT, gsb0 ;  /* 0x00200000348079f0 */ /* 0x000fe2000c0008ff */
[----:B------:R-:W-:Y:S01]  /*10370*/  R2UR UR55, R78 ;  /* 0x000000004e3772ca */ /* 0x000fe200000e0000 */
[----:B------:R-:W-:Y:S01]  /*10380*/  IMAD.U32 R144, RZ, RZ, UR36 ;  /* 0x00000024ff907e24 */ /* 0x000fe2000f8e00ff */
[----:B------:R-:W-:Y:S02]  /*10390*/  R2UR UR54, R79 ;  /* 0x000000004f3672ca */ /* 0x000fe400000e0000 */
[----:B------:R-:W-:Y:S02]  /*103a0*/  R2UR UR52, R2 ;  /* 0x00000000023472ca */ /* 0x000fe400000e0000 */
[----:B------:R-:W-:Y:S02]  /*103b0*/  R2UR UR53, R3 ;  /* 0x00000000033572ca */ /* 0x000fe400000e0000 */
[----:B------:R-:W-:Y:S01]  /*103c0*/  R2UR UR36, R20 ;  /* 0x00000000142472ca */ /* 0x000fe200000e0000 */
[----:B------:R-:W-:-:S12]  /*103d0*/  VIADD R20, R148, 0x302 ;  /* 0x0000030294147836 */ /* 0x000fd80000000000 */
[----:B------:R-:W-:Y:S01]  /*103e0*/  IMAD.U32 R146, RZ, RZ, UR36 ;  /* 0x00000024ff927e24 */ /* 0x000fe2000f8e00ff */
[----:B------:R-:W-:Y:S01]  /*103f0*/  R2UR UR36, R8 ;  /* 0x00000000082472ca */ /* 0x000fe200000e0000 */
[----:B------:R-:W-:Y:S02]  /*10400*/  WARPGROUP.DEPBAR.LE gsb0, 0x0 ;  /* 0x00008000000079c5 */ /* 0x000fe40000010000 */
[----:B------:R-:W-:-:S06]  /*10410*/  WARPGROUP.ARRIVE ;  /* 0x00000000000079c5 */ /* 0x000fcc0000000000 */
[----:B------:R-:W-:Y:S01]  /*10420*/  HGMMA.64x16x16.F32 R120, gdesc[UR56], RZ, !UPT, gsb0 ;  /* 0x00200000387879f0 */ /* 0x000fe2000c0008ff */
[----:B------:R-:W-:Y:S02]  /*10430*/  R2UR UR59, R76 ;  /* 0x000000004c3b72ca */ /* 0x000fe400000e0000 */
[----:B------:R-:W-:Y:S02]  /*10440*/  R2UR UR58, R77 ;  /* 0x000000004d3a72ca */ /* 0x000fe400000e0000 */
[----:B------:R-:W-:Y:S02]  /*10450*/  R2UR UR56, R2 ;  /* 0x00000000023872ca */ /* 0x000fe400000e0000 */
[----:B------:R-:W-:Y:S01]  /*10460*/  R2UR UR57, R3 ;  /* 0x00000000033972ca */ /* 0x000fe200000e0000 */
[----:B------:R-:W-:Y:S02]  /*10470*/  WARPGROUP.DEPBAR.LE gsb0, 0x0 ;  /* 0x00008000000079c5 */ /* 0x000fe40000010000 */
[----:B------:R-:W-:-:S06]  /*10480*/  WARPGROUP.ARRIVE ;  /* 0x00000000000079c5 */ /* 0x000fcc0000000000 */
[----:B------:R-:W-:Y:S01]  /*10490*/  HGMMA.64x16x16.F32 R112, gdesc[UR4], RZ, !UPT, gsb0 ;  /* 0x00200000047079f0 */ /* 0x000fe2000c0008ff */
[----:B------:R-:W-:Y:S01]  /*104a0*/  R2UR UR7, R75 ;  /* 0x000000004b0772ca */ /* 0x000fe200000e0000 */
[----:B------:R-:W-:Y:S01]  /*104b0*/  IMAD.MOV.U32 R75, RZ, RZ, -0x7fffffe0 ;  /* 0x80000020ff4b7424 */ /* 0x000fe200078e00ff */
[----:B------:R-:W-:Y:S01]  /*104c0*/  R2UR UR6, R74 ;  /* 0x000000004a0672ca */ /* 0x000fe200000e0000 */
[----:B------:R-:W-:Y:S01]  /*104d0*/  VIADD R74, R148, 0x382 ;  /* 0x00000382944a7836 */ /* 0x000fe20000000000 */
[----:B------:R-:W-:Y:S02]  /*104e0*/  R2UR UR4, R2 ;  /* 0x00000000020472ca */ /* 0x000fe400000e0000 */
[----:B------:R-:W-:Y:S01]  /*104f0*/  R2UR UR5, R3 ;  /* 0x00000000030572ca */ /* 0x000fe200000e0000 */
[----:B------:R-:W-:Y:S02]  /*10500*/  WARPGROUP.DEPBAR.LE gsb0, 0x0 ;  /* 0x00008000000079c5 */ /* 0x000fe40000010000 */
[----:B------:R-:W-:-:S06]  /*10510*/  WARPGROUP.ARRIVE ;  /* 0x00000000000079c5 */ /* 0x000fcc0000000000 */
[----:B------:R-:W-:Y:S01]  /*10520*/  HGMMA.64x16x16.F32 R104, gdesc[UR52], RZ, !UPT, gsb0 ;  /* 0x00200000346879f0 */ /* 0x000fe2000c0008ff */
[----:B------:R-:W-:Y:S01]  /*10530*/  UMOV UR54, UR12 ;  /* 0x0000000c00367c82 */ /* 0x000fe20008000000 */
[----:B------:R-:W-:Y:S01]  /*10540*/  UMOV UR55, UR13 ;  /* 0x0000000d00377c82 */ /* 0x000fe20008000000 */
[----:B------:R-:W-:Y:S01]  /*10550*/  R2UR UR12, R20 ;  /* 0x00000000140c72ca */ /* 0x000fe200000e0000 */
[----:B------:R-:W-:Y:S01]  /*10560*/  UMOV UR52, UR16 ;  /* 0x0000001000347c82 */ /* 0x000fe20008000000 */
[----:B------:R-:W-:Y:S01]  /*10570*/  R2UR UR13, R21 ;  /* 0x00000000150d72ca */ /* 0x000fe200000e0000 */
[----:B------:R-:W-:Y:S01]  /*10580*/  UMOV UR53, UR17 ;  /* 0x0000001100357c82 */ /* 0x000fe20008000000 */
[C---:B------:R-:W-:Y:S02]  /*10590*/  R2UR UR16, R8.reuse ;  /* 0x00000000081072ca */ /* 0x040fe400000e0000 */
[----:B------:R-:W-:Y:S02]  /*105a0*/  R2UR UR17, R9 ;  /* 0x00000000091172ca */ /* 0x000fe400000e0000 */
[----:B------:R-:W-:Y:S01]  /*105b0*/  MOV R27, UR55 ;  /* 0x00000037001b7c02 */ /* 0x000fe20008000f00 */
[----:B------:R-:W-:Y:S01]  /*105c0*/  UMOV UR55, UR25 ;  /* 0x0000001900377c82 */ /* 0x000fe20008000000 */
[----:B------:R-:W-:Y:S01]  /*105d0*/  MOV R26, UR54 ;  /* 0x00000036001a7c02 */ /* 0x000fe20008000f00 */
[----:B------:R-:W-:Y:S01]  /*105e0*/  UMOV UR54, UR24 ;  /* 0x0000001800367c82 */ /* 0x000fe20008000000 */
[----:B------:R-:W-:Y:S01]  /*105f0*/  R2UR UR24, R8 ;  /* 0x00000000081872ca */ /* 0x000fe200000e0000 */
[----:B------:R-:W-:Y:S01]  /*10600*/  IMAD.U32 R20, RZ, RZ, UR12 ;  /* 0x0000000cff147e24 */ /* 0x000fe2000f8e00ff */
[----:B------:R-:W-:Y:S01]  /*10610*/  R2UR UR12, R2 ;  /* 0x00000000020c72ca */ /* 0x000fe200000e0000 */
[----:B------:R-:W-:Y:S01]  /*10620*/  IMAD.U32 R21, RZ, RZ, UR13 ;  /* 0x0000000dff157e24 */ /* 0x000fe2000f8e00ff */
[----:B------:R-:W-:-:S02]  /*10630*/  R2UR UR13, R3 ;  /* 0x00000000030d72ca */ /* 0x000fc400000e0000 */
[----:B------:R-:W-:Y:S01]  /*10640*/  R2UR UR25, R9 ;  /* 0x00000000091972ca */ /* 0x000fe200000e0000 */
[----:B------:R-:W-:Y:S02]  /*10650*/  WARPGROUP.DEPBAR.LE gsb0, 0x0 ;  /* 0x00008000000079c5 */ /* 0x000fe40000010000 */
[----:B------:R-:W-:-:S06]  /*10660*/  WARPGROUP.ARRIVE ;  /* 0x00000000000079c5 */ /* 0x000fcc0000000000 */
[----:B------:R-:W-:Y:S01]  /*10670*/  HGMMA.64x16x16.F32 R96, gdesc[UR56], RZ, !UPT, gsb0 ;  /* 0x00200000386079f0 */ /* 0x000fe2000c0008ff */
[----:B------:R-:W-:Y:S01]  /*10680*/  UMOV UR58, UR8 ;  /* 0x00000008003a7c82 */ /* 0x000fe20008000000 */
[----:B------:R-:W-:Y:S01]  /*10690*/  UMOV UR59, UR9 ;  /* 0x00000009003b7c82 */ /* 0x000fe20008000000 */
[----:B------:R-:W-:Y:S02]  /*106a0*/  R2UR UR8, R2 ;  /* 0x00000000020872ca */ /* 0x000fe400000e0000 */
[----:B------:R-:W-:Y:S02]  /*106b0*/  R2UR UR9, R3 ;  /* 0x00000000030972ca */ /* 0x000fe400000e0000 */
[----:B------:R-:W-:Y:S01]  /*106c0*/  R2UR UR56, R72 ;  /* 0x00000000483872ca */ /* 0x000fe200000e0000 */
[----:B------:R-:W-:Y:S01]  /*106d0*/  VIADD R72, R148, 0x3c2 ;  /* 0x000003c294487836 */ /* 0x000fe20000000000 */
[----:B------:R-:W-:Y:S02]  /*106e0*/  R2UR UR57, R73 ;  /* 0x00000000493972ca */ /* 0x000fe400000e0000 */
[----:B------:R-:W-:Y:S01]  /*106f0*/  MOV R73, 0x80000020 ;  /* 0x8000002000497802 */ /* 0x000fe20000000f00 */
[----:B------:R-:W-:-:S02]  /*10700*/  WARPGROUP.DEPBAR.LE gsb0, 0x0 ;  /* 0x00008000000079c5 */ /* 0x000fc40000010000 */
[----:B------:R-:W-:-:S06]  /*10710*/  WARPGROUP.ARRIVE ;  /* 0x00000000000079c5 */ /* 0x000fcc0000000000 */
[----:B------:R-:W-:Y:S01]  /*10720*/  HGMMA.64x16x16.F32 R88, gdesc[UR4], RZ, !UPT, gsb0 ;  /* 0x00200000045879f0 */ /* 0x000fe2000c0008ff */
[----:B------:R-:W-:Y:S01]  /*10730*/  R2UR UR6, R74 ;  /* 0x000000004a0672ca */ /* 0x000fe200000e0000 */
[----:B------:R-:W-:Y:S01]  /*10740*/  UMOV UR4, UR20 ;  /* 0x0000001400047c82 */ /* 0x000fe20008000000 */
[----:B------:R-:W-:Y:S01]  /*10750*/  R2UR UR7, R75 ;  /* 0x000000004b0772ca */ /* 0x000fe200000e0000 */
[----:B------:R-:W-:Y:S01]  /*10760*/  UMOV UR5, UR21 ;  /* 0x0000001500057c82 */ /* 0x000fe20008000000 */
[----:B------:R-:W-:Y:S02]  /*10770*/  R2UR UR20, R8 ;  /* 0x00000000081472ca */ /* 0x000fe400000e0000 */
[----:B------:R-:W-:-:S07]  /*10780*/  R2UR UR21, R9 ;  /* 0x00000000091572ca */ /* 0x000fce00000e0000 */
[----:B------:R-:W-:Y:S01]  /*10790*/  MOV R22, UR6 ;  /* 0x0000000600167c02 */ /* 0x000fe20008000f00 */
[----:B------:R-:W-:Y:S01]  /*107a0*/  UMOV UR6, UR32 ;  /* 0x0000002000067c82 */ /* 0x000fe20008000000 */
[----:B------:R-:W-:Y:S01]  /*107b0*/  MOV R23, UR7 ;  /* 0x0000000700177c02 */ /* 0x000fe20008000f00 */
[----:B------:R-:W-:Y:S01]  /*107c0*/  UMOV UR7, UR33 ;  /* 0x0000002100077c82 */ /* 0x000fe20008000000 */
[----:B------:R-:W-:Y:S02]  /*107d0*/  R2UR UR32, R8 ;  /* 0x00000000082072ca */ /* 0x000fe400000e0000 */
[----:B------:R-:W-:Y:S01]  /*107e0*/  R2UR UR33, R9 ;  /* 0x00000000092172ca */ /* 0x000fe200000e0000 */
[----:B------:R-:W-:Y:S02]  /*107f0*/  WARPGROUP.DEPBAR.LE gsb0, 0x0 ;  /* 0x00008000000079c5 */ /* 0x000fe40000010000 */
[----:B------:R-:W-:-:S06]  /*10800*/  WARPGROUP.ARRIVE ;  /* 0x00000000000079c5 */ /* 0x000fcc0000000000 */
[----:B------:R-:W-:Y:S01]  /*10810*/  HGMMA.64x16x16.F32 R80, gdesc[UR8], RZ, !UPT, gsb0 ;  /* 0x00200000085079f0 */ /* 0x000fe2000c0008ff */
[----:B------:R-:W-:Y:S02]  /*10820*/  R2UR UR10, R72 ;  /* 0x00000000480a72ca */ /* 0x000fe400000e0000 */
[----:B------:R-:W-:Y:S02]  /*10830*/  R2UR UR11, R73 ;  /* 0x00000000490b72ca */ /* 0x000fe400000e0000 */
        /* <DEDUP_REMOVED lines=11> */
[----:B------:R-:W-:Y:S01]  /*108f0*/  R2UR UR14, R150 ;  /* 0x00000000960e72ca */ /* 0x000fe200000e0000 */
[----:B------:R-:W-:Y:S01]  /*10900*/  VIADD R150, R148, 0x442 ;  /* 0x0000044294967836 */ /* 0x000fe20000000000 */
[----:B------:R-:W-:Y:S01]  /*10910*/  R2UR UR15, R151 ;  /* 0x00000000970f72ca */ /* 0x000fe200000e0000 */
[----:B------:R-:W-:Y:S01]  /*10920*/  IMAD.MOV.U32 R151, RZ, RZ, -0x7fffffe0 ;  /* 0x80000020ff977424 */ /* 0x000fe200078e00ff */
[----:B------:R-:W-:Y:S02]  /*10930*/  WARPGROUP.DEPBAR.LE gsb0, 0x0 ;  /* 0x00008000000079c5 */ /* 0x000fe40000010000 */
[----:B------:R-:W-:-:S06]  /*10940*/  WARPGROUP.ARRIVE ;  /* 0x00000000000079c5 */ /* 0x000fcc0000000000 */
[----:B------:R-:W-:Y:S01]  /*10950*/  HGMMA.64x16x16.F32 R136, gdesc[UR16], R136, gsb0 ;  /* 0x00200000108879f0 */ /* 0x000fe20008000888 */
        /* <DEDUP_REMOVED lines=8> */
[----:B------:R-:W-:Y:S01]  /*109e0*/  IMAD.MOV.U32 R150, RZ, RZ, R0 ;  /* 0x000000ffff967224 */ /* 0x000fe200078e0000 */
        /* <DEDUP_REMOVED lines=39> */
[----:B------:R-:W-:Y:S02]  /*10c60*/  R2UR UR5, R13 ;  /* 0x000000000d0572ca */ /* 0x000fe400000e0000 */
[----:B------:R-:W-:Y:S01]  /*10c70*/  R2UR UR50, R14 ;  /* 0x000000000e3272ca */ /* 0x000fe200000e0000 */
[----:B------:R-:W-:Y:S01]  /*10c80*/  VIADD R14, R148, 0x4c0 ;  /* 0x000004c0940e7836 */ /* 0x000fe20000000000 */
[----:B------:R-:W-:Y:S01]  /*10c90*/  R2UR UR51, R15 ;  /* 0x000000000f3372ca */ /* 0x000fe200000e0000 */
[----:B------:R-:W-:Y:S01]  /*10ca0*/  IMAD.MOV.U32 R15, RZ, RZ, -0x7fffffe0 ;  /* 0x80000020ff0f7424 */ /* 0x000fe200078e00ff */
[----:B------:R-:W-:Y:S02]  /*10cb0*/  R2UR UR48, R12 ;  /* 0x000000000c3072ca */ /* 0x000fe400000e0000 */
[----:B------:R-:W-:-:S02]  /*10cc0*/  R2UR UR49, R13 ;  /* 0x000000000d3172ca */ /* 0x000fc400000e0000 */
[----:B------:R-:W-:Y:S02]  /*10cd0*/  R2UR UR44, R12 ;  /* 0x000000000c2c72ca */ /* 0x000fe400000e0000 */
[----:B------:R-:W-:Y:S02]  /*10ce0*/  R2UR UR45, R13 ;  /* 0x000000000d2d72ca */ /* 0x000fe400000e0000 */
[----:B------:R-:W-:Y:S01]  /*10cf0*/  R2UR UR26, R14 ;  /* 0x000000000e1a72ca */ /* 0x000fe200000e0000 */
[----:B------:R-:W-:Y:S01]  /*10d00*/  VIADD R14, R148, 0x500 ;  /* 0x00000500940e7836 */ /* 0x000fe20000000000 */
[----:B------:R-:W-:Y:S01]  /*10d10*/  R2UR UR27, R15 ;  /* 0x000000000f1b72ca */ /* 0x000fe200000e0000 */
[----:B------:R-:W-:-:S03]  /*10d20*/  IMAD.MOV.U32 R15, RZ, RZ, -0x7fffffe0 ;  /* 0x80000020ff0f7424 */ /* 0x000fc600078e00ff */
[----:B------:R-:W-:Y:S01]  /*10d30*/  R2UR UR30, R14 ;  /* 0x000000000e1e72ca */ /* 0x000fe200000e0000 */
[----:B------:R-:W-:Y:S01]  /*10d40*/  VIADD R14, R148, 0x540 ;  /* 0x00000540940e7836 */ /* 0x000fe20000000000 */
[----:B------:R-:W-:Y:S01]  /*10d50*/  R2UR UR31, R15 ;  /* 0x000000000f1f72ca */ /* 0x000fe200000e0000 */
[----:B------:R-:W-:-:S03]  /*10d60*/  IMAD.MOV.U32 R15, RZ, RZ, -0x7fffffe0 ;  /* 0x80000020ff0f7424 */ /* 0x000fc600078e00ff */
[----:B------:R-:W-:Y:S01]  /*10d70*/  R2UR UR34, R14 ;  /* 0x000000000e2272ca */ /* 0x000fe200000e0000 */
[----:B------:R-:W-:Y:S01]  /*10d80*/  VIADD R14, R148, 0x580 ;  /* 0x00000580940e7836 */ /* 0x000fe20000000000 */
[----:B------:R-:W-:Y:S01]  /*10d90*/  R2UR UR35, R15 ;  /* 0x000000000f2372ca */ /* 0x000fe200000e0000 */
[----:B------:R-:W-:Y:S01]  /*10da0*/  IMAD.MOV.U32 R15, RZ, RZ, -0x7fffffe0 ;  /* 0x80000020ff0f7424 */ /* 0x000fe200078e00ff */
[----:B------:R-:W-:Y:S02]  /*10db0*/  R2UR UR36, R10 ;  /* 0x000000000a2472ca */ /* 0x000fe400000e0000 */
[----:B------:R-:W-:Y:S01]  /*10dc0*/  R2UR UR38, R14 ;  /* 0x000000000e2672ca */ /* 0x000fe200000e0000 */
[----:B------:R-:W-:Y:S01]  /*10dd0*/  IMAD.MOV.U32 R14, RZ, RZ, R150 ;  /* 0x000000ffff0e7224 */ /* 0x000fe200078e0096 */
[----:B------:R-:W-:Y:S02]  /*10de0*/  R2UR UR39, R15 ;  /* 0x000000000f2772ca */ /* 0x000fe400000e0000 */
[----:B------:R-:W-:-:S02]  /*10df0*/  R2UR UR37, R11 ;  /* 0x000000000b2572ca */ /* 0x000fc400000e0000 */
[----:B------:R-:W-:Y:S02]  /*10e00*/  R2UR UR32, R10 ;  /* 0x000000000a2072ca */ /* 0x000fe400000e0000 */
[----:B------:R-:W-:Y:S02]  /*10e10*/  MOV R151, UR34 ;  /* 0x0000002200977c02 */ /* 0x000fe40008000f00 */
[----:B------:R-:W-:Y:S02]  /*10e20*/  MOV R152, UR35 ;  /* 0x0000002300987c02 */ /* 0x000fe40008000f00 */
[----:B------:R-:W-:Y:S02]  /*10e30*/  R2UR UR34, R146 ;  /* 0x00000000922272ca */ /* 0x000fe400000e0000 */
[----:B------:R-:W-:Y:S02]  /*10e40*/  MOV R149, UR38 ;  /* 0x0000002600957c02 */ /* 0x000fe40008000f00 */
[----:B------:R-:W-:Y:S01]  /*10e50*/  MOV R150, UR39 ;  /* 0x0000002700967c02 */ /* 0x000fe20008000f00 */
[----:B------:R-:W-:-:S02]  /*10e60*/  WARPGROUP.DEPBAR.LE gsb0, 0x0 ;  /* 0x00008000000079c5 */ /* 0x000fc40000010000 */
[----:B------:R-:W-:Y:S01]  /*10e70*/  WARPGROUP.ARRIVE ;  /* 0x00000000000079c5 */ /* 0x000fe20000000000 */
[----:B------:R-:W-:Y:S02]  /*10e80*/  R2UR UR38, R144 ;  /* 0x00000000902672ca */ /* 0x000fe400000e0000 */
[----:B------:R-:W-:Y:S02]  /*10e90*/  R2UR UR39, R145 ;  /* 0x00000000912772ca */ /* 0x000fe400000e0000 */
[----:B------:R-:W-:Y:S01]  /*10ea0*/  R2UR UR35, R147 ;  /* 0x00000000932372ca */ /* 0x000fe200000e0000 */
[----:B------:R-:W-:Y:S01]  /*10eb0*/  HGMMA.64x16x16.F32 R136, gdesc[UR20], R136, gsb0 ;  /* 0x00200000148879f0 */ /* 0x000fe20008000888 */
[----:B------:R-:W-:Y:S01]  /*10ec0*/  UMOV UR22, UR56 ;  /* 0x0000003800167c82 */ /* 0x000fe20008000000 */
[----:B------:R-:W-:Y:S01]  /*10ed0*/  UMOV UR23, UR57 ;  /* 0x0000003900177c82 */ /* 0x000fe20008000000 */
[----:B------:R-:W-:Y:S02]  /*10ee0*/  R2UR UR33, R11 ;  /* 0x000000000b2172ca */ /* 0x000fe400000e0000 */
[----:B------:R-:W-:-:S02]  /*10ef0*/  R2UR UR28, R10 ;  /* 0x000000000a1c72ca */ /* 0x000fc400000e0000 */
[----:B------:R-:W-:Y:S02]  /*10f00*/  R2UR UR29, R11 ;  /* 0x000000000b1d72ca */ /* 0x000fe400000e0000 */
[----:B------:R-:W-:Y:S01]  /*10f10*/  MOV R19, UR31 ;  /* 0x0000001f00137c02 */ /* 0x000fe20008000f00 */
[----:B------:R-:W-:Y:S01]  /*10f20*/  UMOV UR31, UR61 ;  /* 0x0000003d001f7c82 */ /* 0x000fe20008000000 */
[----:B------:R-:W-:Y:S01]  /*10f30*/  MOV R153, UR30 ;  /* 0x0000001e00997c02 */ /* 0x000fe20008000f00 */
[----:B------:R-:W-:Y:S01]  /*10f40*/  UMOV UR30, UR60 ;  /* 0x0000003c001e7c82 */ /* 0x000fe20008000000 */
[----:B------:R-:W-:Y:S02]  /*10f50*/  MOV R18, UR27 ;  /* 0x0000001b00127c02 */ /* 0x000fe40008000f00 */
[----:B------:R-:W-:Y:S01]  /*10f60*/  MOV R17, UR26 ;  /* 0x0000001a00117c02 */ /* 0x000fe20008000f00 */
[----:B------:R-:W-:Y:S02]  /*10f70*/  WARPGROUP.DEPBAR.LE gsb0, 0x0 ;  /* 0x00008000000079c5 */ /* 0x000fe40000010000 */
[----:B------:R-:W-:Y:S01]  /*10f80*/  WARPGROUP.ARRIVE ;  /* 0x00000000000079c5 */ /* 0x000fe20000000000 */
[----:B------:R-:W-:-:S02]  /*10f90*/  R2UR UR56, R12 ;  /* 0x000000000c3872ca */ /* 0x000fc400000e0000 */
[----:B------:R-:W-:Y:S02]  /*10fa0*/  R2UR UR57, R13 ;  /* 0x000000000d3972ca */ /* 0x000fe400000e0000 */
[----:B------:R-:W-:Y:S01]  /*10fb0*/  R2UR UR26, R20 ;  /* 0x00000000141a72ca */ /* 0x000fe200000e0000 */
[----:B------:R-:W-:Y:S01]  /*10fc0*/  HGMMA.64x16x16.F32 R128, gdesc[UR52], R128, gsb0 ;  /* 0x00200000348079f0 */ /* 0x000fe20008000880 */
[----:B------:R-:W-:Y:S02]  /*10fd0*/  R2UR UR27, R21 ;  /* 0x00000000151b72ca */ /* 0x000fe400000e0000 */
[C---:B------:R-:W-:Y:S02]  /*10fe0*/  R2UR UR24, R10.reuse ;  /* 0x000000000a1872ca */ /* 0x040fe400000e0000 */
[----:B------:R-:W-:Y:S02]  /*10ff0*/  R2UR UR25, R11 ;  /* 0x000000000b1972ca */ /* 0x000fe400000e0000 */
[----:B------:R-:W-:-:S02]  /*11000*/  R2UR UR20, R10 ;  /* 0x000000000a1472ca */ /* 0x000fc400000e0000 */
[C---:B------:R-:W-:Y:S02]  /*11010*/  R2UR UR21, R11.reuse ;  /* 0x000000000b1572ca */ /* 0x040fe400000e0000 */
[C---:B------:R-:W-:Y:S02]  /*11020*/  R2UR UR12, R10.reuse ;  /* 0x000000000a0c72ca */ /* 0x040fe400000e0000 */
[C---:B------:R-:W-:Y:S02]  /*11030*/  R2UR UR13, R11.reuse ;  /* 0x000000000b0d72ca */ /* 0x040fe400000e0000 */
[----:B------:R-:W-:Y:S02]  /*11040*/  R2UR UR16, R10 ;  /* 0x000000000a1072ca */ /* 0x000fe400000e0000 */
[----:B------:R-:W-:Y:S01]  /*11050*/  R2UR UR17, R11 ;  /* 0x000000000b1172ca */ /* 0x000fe200000e0000 */
[----:B------:R-:W-:Y:S01]  /*11060*/  IMAD.MOV.U32 R15, RZ, RZ, -0x7fffffe0 ;  /* 0x80000020ff0f7424 */ /* 0x000fe200078e00ff */
[----:B------:R-:W-:-:S02]  /*11070*/  R2UR UR61, R14 ;  /* 0x000000000e3d72ca */ /* 0x000fc400000e0000 */
[----:B------:R-:W-:Y:S01]  /*11080*/  R2UR UR60, R28 ;  /* 0x000000001c3c72ca */ /* 0x000fe200000e0000 */
[----:B------:R-:W-:Y:S02]  /*11090*/  WARPGROUP.DEPBAR.LE gsb0, 0x0 ;  /* 0x00008000000079c5 */ /* 0x000fe40000010000 */
[----:B------:R-:W-:Y:S01]  /*110a0*/  WARPGROUP.ARRIVE ;  /* 0x00000000000079c5 */ /* 0x000fe20000000000 */
[----:B------:R-:W-:Y:S02]  /*110b0*/  R2UR UR55, R27 ;  /* 0x000000001b3772ca */ /* 0x000fe400000e0000 */
[----:B------:R-:W-:Y:S02]  /*110c0*/  R2UR UR54, R26 ;  /* 0x000000001a3672ca */ /* 0x000fe400000e0000 */
[----:B------:R-:W-:Y:S01]  /*110d0*/  R2UR UR52, R12 ;  /* 0x000000000c3472ca */ /* 0x000fe200000e0000 */
[----:B------:R-:W-:Y:S01]  /*110e0*/  HGMMA.64x16x16.F32 R120, gdesc[UR40], R120, gsb0 ;  /* 0x00200000287879f0 */ /* 0x000fe20008000878 */
[----:B------:R-:W-:Y:S01]  /*110f0*/  R2UR UR53, R13 ;  /* 0x000000000d3572ca */ /* 0x000fe200000e0000 */
[----:B------:R-:W-:Y:S01]  /*11100*/  VIADD R14, R148, 0x5c0 ;  /* 0x000005c0940e7836 */ /* 0x000fe20000000000 */
[----:B------:R0:W5:Y:S01]  /*11110*/  LDL.LU R28, [R1+0x100] ;  /* 0x00010000011c7983 */ /* 0x0001620000300800 */
[----:B------:R-:W-:-:S02]  /*11120*/  WARPGROUP.DEPBAR.LE gsb0, 0x0 ;  /* 0x00008000000079c5 */ /* 0x000fc40000010000 */
[----:B------:R-:W-:Y:S01]  /*11130*/  WARPGROUP.ARRIVE ;  /* 0x00000000000079c5 */ /* 0x000fe20000000000 */
[----:B------:R-:W-:Y:S01]  /*11140*/  R2UR UR42, R14 ;  /* 0x000000000e2a72ca */ /* 0x000fe200000e0000 */
[----:B------:R0:W5:Y:S04]  /*11150*/  LDL.LU R27, [R1+0xfc] ;  /* 0x0000fc00011b7983 */ /* 0x0001680000300800 */
[----:B------:R-:W-:Y:S01]  /*11160*/  HGMMA.64x16x16.F32 R112, gdesc[UR8], R112, gsb0 ;  /* 0x00200000087079f0 */ /* 0x000fe20008000870 */
[----:B------:R-:W-:Y:S01]  /*11170*/  R2UR UR43, R15 ;  /* 0x000000000f2b72ca */ /* 0x000fe200000e0000 */
[----:B------:R0:W5:Y:S01]  /*11180*/  LDL.LU R26, [R1+0xf8] ;  /* 0x0000f800011a7983 */ /* 0x0001620000300800 */
[----:B------:R-:W-:Y:S01]  /*11190*/  R2UR UR11, R25 ;  /* 0x00000000190b72ca */ /* 0x000fe200000e0000 */
[----:B------:R-:W-:-:S02]  /*111a0*/  WARPGROUP.DEPBAR.LE gsb0, 0x0 ;  /* 0x00008000000079c5 */ /* 0x000fc40000010000 */
[----:B------:R-:W-:Y:S01]  /*111b0*/  WARPGROUP.ARRIVE ;  /* 0x00000000000079c5 */ /* 0x000fe20000000000 */
[----:B------:R-:W-:Y:S02]  /*111c0*/  R2UR UR10, R24 ;  /* 0x00000000180a72ca */ /* 0x000fe400000e0000 */
[----:B------:R-:W-:Y:S02]  /*111d0*/  R2UR UR8, R10 ;  /* 0x000000000a0872ca */ /* 0x000fe400000e0000 */
[----:B------:R-:W-:Y:S01]  /*111e0*/  R2UR UR9, R11 ;  /* 0x000000000b0972ca */ /* 0x000fe200000e0000 */
[----:B------:R-:W-:Y:S01]  /*111f0*/  HGMMA.64x16x16.F32 R104, gdesc[UR4], R104, gsb0 ;  /* 0x00200000046879f0 */ /* 0x000fe20008000868 */
[----:B------:R-:W-:Y:S02]  /*11200*/  R2UR UR40, R6 ;  /* 0x00000000062872ca */ /* 0x000fe400000e0000 */
[----:B------:R-:W-:Y:S01]  /*11210*/  R2UR UR41, R7 ;  /* 0x00000000072972ca */ /* 0x000fe200000e0000 */
[----:B------:R-:W-:Y:S01]  /*11220*/  IMAD.MOV.U32 R15, RZ, RZ, -0x7fffffe0 ;  /* 0x80000020ff0f7424 */ /* 0x000fe200078e00ff */
[----:B------:R-:W-:Y:S01]  /*11230*/  IADD3 R14, R148, 0x600, RZ ;  /* 0x00000600940e7810 */ /* 0x000fe20007ffe0ff */
[----:B------:R0:W5:Y:S01]  /*11240*/  LDL.LU R25, [R1+0xf4] ;  /* 0x0000f40001197983 */ /* 0x0001620000300800 */
[----:B------:R-:W-:-:S02]  /*11250*/  R2UR UR7, R23 ;  /* 0x00000000170772ca */ /* 0x000fc400000e0000 */
[----:B------:R-:W-:Y:S01]  /*11260*/  R2UR UR6, R22 ;  /* 0x00000000160672ca */ /* 0x000fe200000e0000 */
[----:B------:R0:W5:Y:S01]  /*11270*/  LDL.LU R24, [R1+0xf0] ;  /* 0x0000f00001187983 */ /* 0x0001620000300800 */
[----:B------:R-:W-:Y:S02]  /*11280*/  R2UR UR4, R10 ;  /* 0x000000000a0472ca */ /* 0x000fe400000e0000 */
[----:B------:R-:W-:Y:S01]  /*11290*/  R2UR UR5, R11 ;  /* 0x000000000b0572ca */ /* 0x000fe200000e0000 */
[----:B------:R0:W5:Y:S04]  /*112a0*/  LDL.LU R23, [R1+0xec] ;  /* 0x0000ec0001177983 */ /* 0x0001680000300800 */
[----:B------:R0:W5:Y:S01]  /*112b0*/  LDL.LU R22, [R1+0xe8] ;  /* 0x0000e80001167983 */ /* 0x0001620000300800 */
        /* <DEDUP_REMOVED lines=44> */
[----:B------:R-:W-:-:S10]  /*11580*/  WARPGROUP.ARRIVE ;  /* 0x00000000000079c5 */ /* 0x000fd40000000000 */
        /* <DEDUP_REMOVED lines=9> */
[----:B------:R-:W-:Y:S01]  /*11620*/  R2UR UR30, R153 ;  /* 0x00000000991e72ca */ /* 0x000fe200000e0000 */
[----:B------:R0:W5:Y:S01]  /*11630*/  LDL.LU R19, [R1+0xe4] ;  /* 0x0000e40001137983 */ /* 0x0001620000300800 */
[----:B------:R-:W-:Y:S02]  /*11640*/  R2UR UR28, R6 ;  /* 0x00000000061c72ca */ /* 0x000fe400000e0000 */
[----:B------:R-:W-:Y:S01]  /*11650*/  R2UR UR29, R7 ;  /* 0x00000000071d72ca */ /* 0x000fe200000e0000 */
        /* <DEDUP_REMOVED lines=8> */
[----:B------:R-:W-:Y:S01]  /*116e0*/  R2UR UR38, R149 ;  /* 0x00000000952672ca */ /* 0x000fe200000e0000 */
[----:B------:R0:W5:Y:S01]  /*116f0*/  LDL.LU R0, [R1+0xd4] ;  /* 0x0000d40001007983 */ /* 0x0001620000300800 */
        /* <DEDUP_REMOVED lines=8> */
[----:B------:R-:W-:Y:S02]  /*11780*/  WARPGROUP.DEPBAR.LE gsb0, 0x0 ;  /* 0x00008000000079c5 */ /* 0x000fe40000010000 */
[----:B------:R-:W-:-:S10]  /*11790*/  WARPGROUP.ARRIVE ;  /* 0x00000000000079c5 */ /* 0x000fd40000000000 */
        /* <DEDUP_REMOVED lines=84> */
[----:B------:R-:W-:Y:S02]  /*11ce0*/  MOV R15, 0x80000020 ;  /* 0x80000020000f7802 */ /* 0x000fe40000000f00 */
        /* <DEDUP_REMOVED lines=24> */
[----:B------:R-:W-:Y:S03]  /*11e70*/  HGMMA.64x16x16.F32 R72, gdesc[UR32], R72, gsb0 ;  /* 0x00200000204879f0 */ /* 0x000fe60008000848 */
[----:B------:R-:W-:Y:S02]  /*11e80*/  WARPGROUP.DEPBAR.LE gsb0, 0x0 ;  /* 0x00008000000079c5 */ /* 0x000fe40000010000 */
[----:B0-----:R-:W-:Y:S05]  /*11e90*/  @P2 BRA `(.L_x_10438) ;  /* 0x0000000000282947 */ /* 0x001fea0003800000 */
[----:B------:R-:W-:Y:S05]  /*11ea0*/  @!P0 BRA `(.L_x_10439) ;  /* 0x0000000000048947 */ /* 0x000fea0003800000 */
[----:B------:R-:W-:Y:S01]  /*11eb0*/  BPT.TRAP 0x1 ;  /* 0x000000040000795c */ /* 0x000fe20000300000 */
.L_x_10439:
[----:B------:R-:W-:Y:S01]  /*11ec0*/  SHF.L.U32 R14, R157, 0x1f, RZ ;  /* 0x0000001f9d0e7819 */ /* 0x000fe200000006ff */
[----:B-----5:R-:W-:-:S04]  /*11ed0*/  IMAD R15, R0, 0x8, R16 ;  /* 0x00000008000f7824 */ /* 0x020fc800078e0210 */
[----:B------:R0:W1:Y:S01]  /*11ee0*/  SYNCS.PHASECHK.TRANS64.TRYWAIT P2, [R15+URZ+0x31c50], R14 ;  /* 0x031c500e0f0075a7 */ /* 0x000062000804017f */
[----:B------:R-:W-:Y:S05]  /*11ef0*/  @!P0 BRA `(.L_x_10440) ;  /* 0x0000000000048947 */ /* 0x000fea0003800000 */
[----:B------:R-:W-:Y:S01]  /*11f00*/  BPT.TRAP 0x1 ;  /* 0x000000040000795c */ /* 0x000fe20000300000 */
.L_x_10440:
[----:B-1----:R-:W-:Y:S05]  /*11f10*/  @P2 BRA `(.L_x_10438) ;  /* 0x0000000000082947 */ /* 0x002fea0003800000 */
[----:B------:R-:W1:Y:S02]  /*11f20*/  SYNCS.PHASECHK.TRANS64.TRYWAIT P2, [R15+URZ+0x31c50], R14 ;  /* 0x031c500e0f0075a7 */ /* 0x000e64000804017f */
[----:B-1----:R-:W-:Y:S05]  /*11f30*/  @!P2 BRA `(.L_x_10441) ;  /* 0x000000d000e8a947 */ /* 0x002fea0003800000 */
.L_x_10438:
[----:B------:R-:W-:Y:S05]  /*11f40*/  WARPSYNC.ALL ;  /* 0x0000000000007948 */ /* 0x000fea0003800000 */
[----:B------:R-:W-:Y:S01]  /*11f50*/  ULDC UR4, c[0x0][0x9d8] ;  /* 0x0002760000047ab9 */ /* 0x000fe20000000800 */
[----:B------:R2:W-:Y:S01]  /*11f60*/  STL [R1+0xd4], R2 ;  /* 0x0000d40201007387 */ /* 0x0005e20000100800 */
        /* <DEDUP_REMOVED lines=23> */
[----:B01----:R-:W-:Y:S01]  /*120e0*/  FMNMX.FTZ R14, R153, R156, !PT ;  /* 0x0000009c990e7209 */ /* 0x003fe20007810000 */
[----:B------:R-:W-:Y:S01]  /*120f0*/  FMUL.FTZ R113, R88, UR4 ;  /* 0x0000000458717c20 */ /* 0x000fe20008410000 */
[----:B------:R-:W-:Y:S01]  /*12100*/  FMUL.FTZ R116, R89, UR4 ;  /* 0x0000000459747c20 */ /* 0x000fe20008410000 */
[----:B------:R-:W-:Y:S01]  /*12110*/  FMUL.FTZ R92, R92, UR4 ;  /* 0x000000045c5c7c20 */ /* 0x000fe20008410000 */
[----:B------:R-:W-:Y:S01]  /*12120*/  FMUL.FTZ R140, R80, UR4 ;  /* 0x00000004508c7c20 */ /* 0x000fe20008410000 */
[----:B------:R-:W-:Y:S01]  /*12130*/  FMUL.FTZ R148, R81, UR4 ;  /* 0x0000000451947c20 */ /* 0x000fe20008410000 */
[----:B------:R-:W-:Y:S01]  /*12140*/  FMUL.FTZ R147, R84, UR4 ;  /* 0x0000000454937c20 */ /* 0x000fe20008410000 */
[----:B--2---:R0:W1:Y:S01]  /*12150*/  MUFU.TANH R2, R138 ;  /* 0x0000008a00027308 */ /* 0x0040620000002400 */
        /* <DEDUP_REMOVED lines=8> */
[----:B0-----:R-:W-:Y:S01]  /*121e0*/  FMUL.FTZ R138, R128, UR4 ;  /* 0x00000004808a7c20 */ /* 0x001fe20008410000 */
[----:B----4-:R-:W-:Y:S01]  /*121f0*/  FMNMX.FTZ R14, R144, R14, !PT ;  /* 0x0000000e900e7209 */ /* 0x010fe20007810000 */
[----:B------:R-:W-:Y:S01]  /*12200*/  FMUL.FTZ R128, R120, UR4 ;  /* 0x0000000478807c20 */ /* 0x000fe20008410000 */
[----:B------:R-:W-:Y:S01]  /*12210*/  FMUL.FTZ R120, R124, UR4 ;  /* 0x000000047c787c20 */ /* 0x000fe20008410000 */
[----:B------:R-:W-:Y:S01]  /*12220*/  FMUL.FTZ R124, R112, UR4 ;  /* 0x00000004707c7c20 */ /* 0x000fe20008410000 */
[----:B------:R-:W-:Y:S01]  /*12230*/  FMUL.FTZ R112, R117, UR4 ;  /* 0x0000000475707c20 */ /* 0x000fe20008410000 */
[----:B------:R-:W-:Y:S01]  /*12240*/  FMUL.FTZ R117, R93, UR4 ;  /* 0x000000045d757c20 */ /* 0x000fe20008410000 */
[----:B------:R-:W0:Y:S01]  /*12250*/  MUFU.TANH R138, R138 ;  /* 0x0000008a008a7308 */ /* 0x000e220000002400 */
[----:B------:R-:W-:Y:S01]  /*12260*/  ULDC UR5, c[0x0][0x988] ;  /* 0x0002620000057ab9 */ /* 0x000fe20000000800 */
[----:B------:R-:W-:Y:S01]  /*12270*/  FMUL.FTZ R134, R134, UR4 ;  /* 0x0000000486867c20 */ /* 0x000fe20008410000 */
[----:B------:R-:W-:Y:S01]  /*12280*/  FMUL.FTZ R114, R114, UR4 ;  /* 0x0000000472727c20 */ /* 0x000fe20008410000 */
[----:B------:R-:W-:Y:S01]  /*12290*/  FMUL.FTZ R157, R115, UR4 ;  /* 0x00000004739d7c20 */ /* 0x000fe20008410000 */
[----:B-1----:R-:W-:Y:S01]  /*122a0*/  STL [R1+0x34], R2 ;  /* 0x0000340201007387 */ /* 0x002fe20000100800 */
        /* <DEDUP_REMOVED lines=13> */
[----:B------:R-:W-:-:S05]  /*12380*/  FMUL.FTZ R131, R131, UR4 ;  /* 0x0000000483837c20 */ /* 0x000fca0008410000 */
        /* <DEDUP_REMOVED lines=58> */
[----:B------:R-:W-:Y:S01]  /*12730*/  MUFU.TANH R80, R123 ;  /* 0x0000007b00507308 */ /* 0x000fe20000002400 */
[----:B0-----:R-:W-:-:S07]  /*12740*/  FMNMX.FTZ R14, R150, R14, !PT ;  /* 0x0000000e960e7209 */ /* 0x001fce0007810000 */
[----:B------:R0:W2:Y:S01]  /*12750*/  MUFU.TANH R72, R134 ;  /* 0x0000008600487308 */ /* 0x0000a20000002400 */
[----:B-1----:R-:W-:-:S05]  /*12760*/  FMNMX.FTZ R14, R151, R14, !PT ;  /* 0x0000000e970e7209 */ /* 0x002fca0007810000 */
[----:B------:R-:W1:Y:S02]  /*12770*/  SHFL.BFLY PT, R15, R14, 0x2, 0x1f ;  /* 0x0c401f000e0f7f89 */ /* 0x000e6400000e0000 */
[----:B------:R-:W-:Y:S08]  /*12780*/  MUFU.TANH R88, R114 ;  /* 0x0000007200587308 */ /* 0x000ff00000002400 */
[----:B------:R-:W3:Y:S08]  /*12790*/  MUFU.TANH R73, R142 ;  /* 0x0000008e00497308 */ /* 0x000ef00000002400 */
[----:B------:R-:W4:Y:S01]  /*127a0*/  MUFU.TANH R93, R126 ;  /* 0x0000007e005d7308 */ /* 0x000f220000002400 */
[----:B-1----:R-:W-:-:S07]  /*127b0*/  FMNMX.FTZ R14, R14, R15, !PT ;  /* 0x0000000f0e0e7209 */ /* 0x002fce0007810000 */
[----:B------:R-:W-:Y:S01]  /*127c0*/  MUFU.TANH R89, R127 ;  /* 0x0000007f00597308 */ /* 0x000fe20000002400 */
[----:B------:R-:W1:Y:S07]  /*127d0*/  SHFL.BFLY PT, R15, R14, 0x1, 0x1f ;  /* 0x0c201f000e0f7f89 */ /* 0x000e6e00000e0000 */
[----:B------:R-:W-:Y:S08]  /*127e0*/  MUFU.TANH R85, R122 ;  /* 0x0000007a00557308 */ /* 0x000ff00000002400 */
[----:B------:R2:W-:Y:S08]  /*127f0*/  MUFU.TANH R84, R135 ;  /* 0x0000008700547308 */ /* 0x0005f00000002400 */
[----:B------:R-:W4:Y:S01]  /*12800*/  MUFU.TANH R81, R143 ;  /* 0x0000008f00517308 */ /* 0x000f220000002400 */
[----:B-1----:R-:W-:Y:S01]  /*12810*/  FMNMX.FTZ R14, R14, R15, !PT ;  /* 0x0000000f0e0e7209 */ /* 0x002fe20007810000 */
[----:B------:R-:W-:-:S04]  /*12820*/  IMAD.U32 R15, RZ, RZ, UR5 ;  /* 0x00000005ff0f7e24 */ /* 0x000fc8000f8e00ff */
[CC--:B0-----:R-:W-:Y:S01]  /*12830*/  FMUL.FTZ R134, R14.reuse, R15.reuse ;  /* 0x0000000f0e867220 */ /* 0x0c1fe20000410000 */
[----:B------:R-:W-:Y:S01]  /*12840*/  FADD.FTZ R133, -R14, R156 ;  /* 0x0000009c0e857221 */ /* 0x000fe20000010100 */
[----:B--2---:R-:W-:Y:S01]  /*12850*/  IMAD.MOV.U32 R135, RZ, RZ, R72 ;  /* 0x000000ffff877224 */ /* 0x004fe200078e0048 */
[----:B------:R0:W-:Y:S01]  /*12860*/  MUFU.TANH R156, R118 ;  /* 0x00000076009c7308 */ /* 0x0001e20000002400 */
[-CC-:B------:R-:W-:Y:S01]  /*12870*/  FFMA.FTZ R115, R152, R15.reuse, -R134.reuse ;  /* 0x0000000f98737223 */ /* 0x180fe20000010886 */
[-C--:B------:R-:W-:Y:S01]  /*12880*/  FFMA.FTZ R114, R153, R15.reuse, -R134 ;  /* 0x0000000f99727223 */ /* 0x080fe20000010886 */
[----:B------:R-:W-:Y:S01]  /*12890*/  IMAD.MOV.U32 R152, RZ, RZ, R80 ;  /* 0x000000ffff987224 */ /* 0x000fe200078e0050 */
[----:B------:R-:W2:Y:S01]  /*128a0*/  LDL.LU R153, [R1+0x38] ;  /* 0x0000380001997983 */ /* 0x000ea20000300800 */
[-CC-:B------:R-:W-:Y:S01]  /*128b0*/  FFMA.FTZ R80, R105, R15.reuse, -R134.reuse ;  /* 0x0000000f69507223 */ /* 0x180fe20000010886 */
[-CC-:B------:R-:W-:Y:S01]  /*128c0*/  FFMA.FTZ R77, R109, R15.reuse, -R134.reuse ;  /* 0x0000000f6d4d7223 */ /* 0x180fe20000010886 */
[-C--:B------:R-:W-:Y:S01]  /*128d0*/  FMUL.FTZ R133, R133, R15.reuse ;  /* 0x0000000f85857220 */ /* 0x080fe20000410000 */
[----:B------:R-:W2:Y:S01]  /*128e0*/  LDL.LU R105, [R1+0x34] ;  /* 0x0000340001697983 */ /* 0x000ea20000300800 */
[----:B------:R-:W-:Y:S03]  /*128f0*/  MUFU.TANH R2, R139 ;  /* 0x0000008b00027308 */ /* 0x000fe60000002400 */
[----:B------:R-:W2:Y:S01]  /*12900*/  LDL.LU R109, [R1+0x3c] ;  /* 0x00003c00016d7983 */ /* 0x000ea20000300800 */
[----:B------:R-:W-:Y:S01]  /*12910*/  FFMA.FTZ R127, R121, R15, -R134 ;  /* 0x0000000f797f7223 */ /* 0x000fe20000010886 */
[----:B---3--:R-:W-:-:S02]  /*12920*/  IMAD.MOV.U32 R121, RZ, RZ, R73 ;  /* 0x000000ffff797224 */ /* 0x008fc400078e0049 */
[-CC-:B------:R-:W-:Y:S01]  /*12930*/  FFMA.FTZ R123, R20, R15.reuse, -R134.reuse ;  /* 0x0000000f147b7223 */ /* 0x180fe20000010886 */
[-CC-:B------:R-:W-:Y:S01]  /*12940*/  FFMA.FTZ R73, R104, R15.reuse, -R134.reuse ;  /* 0x0000000f68497223 */ /* 0x180fe20000010886 */
[----:B------:R-:W-:Y:S01]  /*12950*/  MUFU.EX2 R20, R133 ;  /* 0x0000008500147308 */ /* 0x000fe20000000800 */
[-CC-:B------:R-:W-:Y:S01]  /*12960*/  FFMA.FTZ R126, R120, R15.reuse, -R134.reuse ;  /* 0x0000000f787e7223 */ /* 0x180fe20000010886 */
[----:B----4-:R-:W-:Y:S02]  /*12970*/  IMAD.MOV.U32 R120, RZ, RZ, R93 ;  /* 0x000000ffff787224 */ /* 0x010fe400078e005d */
[-CC-:B------:R-:W-:Y:S01]  /*12980*/  FFMA.FTZ R93, R100, R15.reuse, -R134.reuse ;  /* 0x0000000f645d7223 */ /* 0x180fe20000010886 */
[----:B0-----:R-:W-:-:S03]  /*12990*/  FFMA.FTZ R118, R144, R15, -R134 ;  /* 0x0000000f90767223 */ /* 0x001fc60000010886 */
[----:B------:R-:W-:Y:S01]  /*129a0*/  MUFU.EX2 R104, R114 ;  /* 0x0000007200687308 */ /* 0x000fe20000000800 */
[----:B------:R-:W-:-:S07]  /*129b0*/  FFMA.FTZ R122, R141, R15, -R134 ;  /* 0x0000000f8d7a7223 */ /* 0x000fce0000010886 */
[----:B------:R0:W-:Y:S01]  /*129c0*/  MUFU.EX2 R100, R115 ;  /* 0x0000007300647308 */ /* 0x0001e20000000800 */
[----:B------:R-:W-:-:S07]  /*129d0*/  FFMA.FTZ R72, R97, R15, -R134 ;  /* 0x0000000f61487223 */ /* 0x000fce0000010886 */
[----:B------:R1:W3:Y:S01]  /*129e0*/  MUFU.TANH R139, R130 ;  /* 0x00000082008b7308 */ /* 0x0002e20000002400 */
[----:B0-----:R-:W-:-:S07]  /*129f0*/  FMUL.FTZ R115, R106, UR4 ;  /* 0x000000046a737c20 */ /* 0x001fce0008410000 */
[----:B------:R-:W0:Y:S08]  /*12a00*/  MUFU.EX2 R106, R118 ;  /* 0x00000076006a7308 */ /* 0x000e300000000800 */
[----:B------:R-:W4:Y:S01]  /*12a10*/  MUFU.EX2 R122, R122 ;  /* 0x0000007a007a7308 */ /* 0x000f220000000800 */
[----:B-1----:R-:W-:Y:S01]  /*12a20*/  FFMA.FTZ R130, R136, R15, -R134 ;  /* 0x0000000f88827223 */ /* 0x002fe20000010886 */
[----:B------:R-:W-:-:S06]  /*12a30*/  IMAD.MOV.U32 R136, RZ, RZ, R81 ;  /* 0x000000ffff887224 */ /* 0x000fcc00078e0051 */
[----:B------:R1:W4:Y:S01]  /*12a40*/  MUFU.TANH R143, R131 ;  /* 0x00000083008f7308 */ /* 0x0003220000002400 */
[-C--:B------:R-:W-:Y:S01]  /*12a50*/  FFMA.FTZ R81, R112, R15.reuse, -R134 ;  /* 0x0000000f70517223 */ /* 0x080fe20000010886 */
[----:B------:R-:W-:Y:S02]  /*12a60*/  IMAD.MOV.U32 R112, RZ, RZ, R88 ;  /* 0x000000ffff707224 */ /* 0x000fe400078e0058 */
[-CC-:B------:R-:W-:Y:S01]  /*12a70*/  FFMA.FTZ R88, R108, R15.reuse, -R134.reuse ;  /* 0x0000000f6c587223 */ /* 0x180fe20000010886 */
[----:B------:R-:W-:Y:S02]  /*12a80*/  IMAD.MOV.U32 R108, RZ, RZ, R89 ;  /* 0x000000ffff6c7224 */ /* 0x000fe400078e0059 */
[-C--:B------:R-:W-:Y:S02]  /*12a90*/  FFMA.FTZ R89, R113, R15.reuse, -R134 ;  /* 0x0000000f71597223 */ /* 0x080fe40000010886 */
[----:B------:R-:W-:Y:S02]  /*12aa0*/  IMAD.MOV.U32 R113, RZ, RZ, R108 ;  /* 0x000000ffff717224 */ /* 0x000fe400078e006c */
[----:B-1----:R-:W-:Y:S01]  /*12ab0*/  FFMA.FTZ R131, R137, R15, -R134 ;  /* 0x0000000f89837223 */ /* 0x002fe20000010886 */
[----:B------:R-:W-:Y:S01]  /*12ac0*/  FMUL.FTZ R108, R102, UR4 ;  /* 0x00000004666c7c20 */ /* 0x000fe20008410000 */
[----:B------:R-:W-:Y:S01]  /*12ad0*/  IMAD.MOV.U32 R137, RZ, RZ, R84 ;  /* 0x000000ffff897224 */ /* 0x000fe200078e0054 */
[----:B------:R-:W1:Y:S01]  /*12ae0*/  MUFU.TANH R157, R157 ;  /* 0x0000009d009d7308 */ /* 0x000e620000002400 */
[----:B------:R-:W-:-:S02]  /*12af0*/  IMAD.MOV.U32 R102, RZ, RZ, R135 ;  /* 0x000000ffff667224 */ /* 0x000fc400078e0087 */
[----:B------:R-:W-:Y:S01]  /*12b00*/  FMUL.FTZ R114, R119, UR4 ;  /* 0x0000000477727c20 */ /* 0x000fe20008410000 */
[-CC-:B------:R-:W-:Y:S01]  /*12b10*/  FFMA.FTZ R132, R138, R15.reuse, -R134.reuse ;  /* 0x0000000f8a847223 */ /* 0x180fe20000010886 */
[----:B------:R-:W-:Y:S01]  /*12b20*/  FMUL.FTZ R119, R98, UR4 ;  /* 0x0000000462777c20 */ /* 0x000fe20008410000 */
[----:B------:R-:W-:Y:S02]  /*12b30*/  IMAD.MOV.U32 R138, RZ, RZ, R85 ;  /* 0x000000ffff8a7224 */ /* 0x000fe400078e0055 */
[-CC-:B------:R-:W-:Y:S01]  /*12b40*/  FFMA.FTZ R76, R21, R15.reuse, -R134.reuse ;  /* 0x0000000f154c7223 */ /* 0x180fe20000010886 */
[----:B------:R-:W-:Y:S02]  /*12b50*/  IMAD.MOV.U32 R98, RZ, RZ, R137 ;  /* 0x000000ffff627224 */ /* 0x000fe400078e0089 */
[-C--:B------:R-:W-:Y:S01]  /*12b60*/  FFMA.FTZ R21, R101, R15.reuse, -R134 ;  /* 0x0000000f65157223 */ /* 0x080fe20000010886 */
[----:B------:R-:W-:Y:S02]  /*12b70*/  IMAD.MOV.U32 R101, RZ, RZ, R120 ;  /* 0x000000ffff657224 */ /* 0x000fe400078e0078 */
[----:B------:R-:W-:Y:S01]  /*12b80*/  FMUL.FTZ R120, R99, UR4 ;  /* 0x0000000463787c20 */ /* 0x000fe20008410000 */
[----:B------:R-:W-:Y:S01]  /*12b90*/  IMAD.MOV.U32 R99, RZ, RZ, R138 ;  /* 0x000000ffff637224 */ /* 0x000fe200078e008a */
[----:B------:R-:W1:Y:S01]  /*12ba0*/  MUFU.TANH R114, R114 ;  /* 0x0000007200727308 */ /* 0x000e620000002400 */
[-CC-:B------:R-:W-:Y:S01]  /*12bb0*/  FFMA.FTZ R85, R116, R15.reuse, -R134.reuse ;  /* 0x0000000f74557223 */ /* 0x180fe20000010886 */
[----:B------:R-:W-:Y:S01]  /*12bc0*/  FMUL.FTZ R116, R107, UR4 ;  /* 0x000000046b747c20 */ /* 0x000fe20008410000 */
[----:B------:R-:W-:Y:S01]  /*12bd0*/  FFMA.FTZ R84, R117, R15, -R134 ;  /* 0x0000000f75547223 */ /* 0x000fe20000010886 */
[----:B------:R-:W-:-:S04]  /*12be0*/  FMUL.FTZ R117, R110, UR4 ;  /* 0x000000046e757c20 */ /* 0x000fc80008410000 */
[----:B------:R-:W1:Y:S01]  /*12bf0*/  MUFU.TANH R115, R115 ;  /* 0x0000007300737308 */ /* 0x000e620000002400 */
[----:B------:R-:W-:-:S07]  /*12c00*/  FMUL.FTZ R118, R111, UR4 ;  /* 0x000000046f767c20 */ /* 0x000fce0008410000 */
[----:B------:R-:W1:Y:S08]  /*12c10*/  MUFU.TANH R116, R116 ;  /* 0x0000007400747308 */ /* 0x000e700000002400 */
[----:B------:R-:W1:Y:S08]  /*12c20*/  MUFU.TANH R117, R117 ;  /* 0x0000007500757308 */ /* 0x000e700000002400 */
[----:B------:R-:W1:Y:S08]  /*12c30*/  MUFU.TANH R118, R118 ;  /* 0x0000007600767308 */ /* 0x000e700000002400 */
[----:B------:R-:W1:Y:S01]  /*12c40*/  MUFU.TANH R119, R119 ;  /* 0x0000007700777308 */ /* 0x000e620000002400 */
[----:B------:R-:W-:-:S07]  /*12c50*/  FMUL.FTZ R110, R90, UR4 ;  /* 0x000000045a6e7c20 */ /* 0x000fce0008410000 */
[----:B------:R-:W1:Y:S01]  /*12c60*/  MUFU.TANH R120, R120 ;  /* 0x0000007800787308 */ /* 0x000e620000002400 */
[----:B------:R-:W-:-:S07]  /*12c70*/  FMUL.FTZ R111, R91, UR4 ;  /* 0x000000045b6f7c20 */ /* 0x000fce0008410000 */
[----:B------:R-:W1:Y:S01]  /*12c80*/  MUFU.TANH R108, R108 ;  /* 0x0000006c006c7308 */ /* 0x000e620000002400 */
[----:B------:R-:W-:Y:S01]  /*12c90*/  FMUL.FTZ R133, R94, UR4 ;  /* 0x000000045e857c20 */ /* 0x000fe20008410000 */
[-CC-:B------:R-:W-:Y:S01]  /*12ca0*/  FFMA.FTZ R129, R129, R15.reuse, -R134.reuse ;  /* 0x0000000f81817223 */ /* 0x180fe20000010886 */
[----:B------:R-:W-:-:S05]  /*12cb0*/  FFMA.FTZ R128, R128, R15, -R134 ;  /* 0x0000000f80807223 */ /* 0x000fca0000010886 */
        /* <DEDUP_REMOVED lines=13> */
[----:B------:R-:W-:Y:S01]  /*12d90*/  FFMA.FTZ R151, R151, R15, -R134 ;  /* 0x0000000f97977223 */ /* 0x000fe20000010886 */
[----:B------:R-:W-:-:S02]  /*12da0*/  FMUL.FTZ R134, R95, UR4 ;  /* 0x000000045f867c20 */ /* 0x000fc40008410000 */
[----:B------:R-:W-:Y:S01]  /*12db0*/  MUFU.TANH R133, R133 ;  /* 0x0000008500857308 */ /* 0x000fe20000002400 */
[----:B------:R-:W-:Y:S01]  /*12dc0*/  FMUL.FTZ R135, R82, UR4 ;  /* 0x0000000452877c20 */ /* 0x000fe20008410000 */
[----:B------:R-:W-:-:S06]  /*12dd0*/  FMUL.FTZ R137, R86, UR4 ;  /* 0x0000000456897c20 */ /* 0x000fcc0008410000 */
[----:B------:R-:W-:Y:S01]  /*12de0*/  MUFU.TANH R134, R134 ;  /* 0x0000008600867308 */ /* 0x000fe20000002400 */
[----:B---3--:R-:W-:-:S07]  /*12df0*/  IMAD.MOV.U32 R90, RZ, RZ, R139 ;  /* 0x000000ffff5a7224 */ /* 0x008fce00078e008b */
[----:B------:R-:W-:Y:S01]  /*12e00*/  MUFU.TANH R135, R135 ;  /* 0x0000008700877308 */ /* 0x000fe20000002400 */
[----:B------:R-:W-:-:S07]  /*12e10*/  FMUL.FTZ R145, R75, UR4 ;  /* 0x000000044b917c20 */ /* 0x000fce0008410000 */
[----:B------:R-:W-:Y:S01]  /*12e20*/  MUFU.TANH R137, R137 ;  /* 0x0000008900897308 */ /* 0x000fe20000002400 */
[----:B--2---:R-:W-:-:S04]  /*12e30*/  FFMA.FTZ R97, R20, R109, R104 ;  /* 0x0000006d14617223 */ /* 0x004fc80000010068 */
[C---:B------:R-:W-:Y:S01]  /*12e40*/  FADD.FTZ R97, R100.reuse, R97 ;  /* 0x0000006164617221 */ /* 0x040fe20000010000 */
[----:B------:R-:W-:-:S03]  /*12e50*/  F2FP.F16.F32.PACK_AB R104, R100, R104 ;  /* 0x000000686468723e */ /* 0x000fc600000000ff */
[----:B0-----:R-:W-:Y:S01]  /*12e60*/  FADD.FTZ R97, R106, R97 ;  /* 0x000000616a617221 */ /* 0x001fe20000010000 */
[----:B------:R-:W-:-:S03]  /*12e70*/  IMAD.MOV.U32 R100, RZ, RZ, R152 ;  /* 0x000000ffff647224 */ /* 0x000fc600078e0098 */
[----:B----4-:R-:W-:Y:S01]  /*12e80*/  FADD.FTZ R152, R122, R97 ;  /* 0x000000617a987221 */ /* 0x010fe20000010000 */
[----:B------:R-:W-:-:S04]  /*12e90*/  FMNMX.FTZ R97, R105, R153, !PT ;  /* 0x0000009969617209 */ /* 0x000fc80007810000 */
[----:B------:R-:W-:Y:S02]  /*12ea0*/  FMNMX.FTZ R97, R2, R97, !PT ;  /* 0x0000006102617209 */ /* 0x000fe40007810000 */
[----:B------:R-:W-:Y:S02]  /*12eb0*/  F2FP.F16.F32.PACK_AB R106, R122, R106 ;  /* 0x0000006a7a6a723e */ /* 0x000fe400000000ff */
[----:B------:R-:W-:Y:S02]  /*12ec0*/  MOV R122, R136 ;  /* 0x00000088007a7202 */ /* 0x000fe40000000f00 */
        /* <DEDUP_REMOVED lines=14> */
[----:B------:R-:W-:Y:S01]  /*12fb0*/  FMNMX.FTZ R97, R115, R97, !PT ;  /* 0x0000006173617209 */ /* 0x000fe20007810000 */
[----:B------:R-:W-:-:S03]  /*12fc0*/  FMUL.FTZ R109, R103, UR4 ;  /* 0x00000004676d7c20 */ /* 0x000fc60008410000 */
[----:B------:R-:W-:-:S04]  /*12fd0*/  FMNMX.FTZ R97, R116, R97, !PT ;  /* 0x0000006174617209 */ /* 0x000fc80007810000 */
[----:B------:R-:W-:Y:S01]  /*12fe0*/  FMNMX.FTZ R97, R117, R97, !PT ;  /* 0x0000006175617209 */ /* 0x000fe20007810000 */
[----:B------:R-:W0:Y:S03]  /*12ff0*/  MUFU.TANH R109, R109 ;  /* 0x0000006d006d7308 */ /* 0x000e260000002400 */
[----:B------:R-:W-:-:S04]  /*13000*/  FMNMX.FTZ R97, R118, R97, !PT ;  /* 0x0000006176617209 */ /* 0x000fc80007810000 */
[----:B------:R-:W-:-:S04]  /*13010*/  FMNMX.FTZ R97, R119, R97, !PT ;  /* 0x0000006177617209 */ /* 0x000fc80007810000 */
[----:B------:R-:W-:-:S04]  /*13020*/  FMNMX.FTZ R97, R120, R97, !PT ;  /* 0x0000006178617209 */ /* 0x000fc80007810000 */
[----:B------:R-:W-:Y:S01]  /*13030*/  FMNMX.FTZ R97, R108, R97, !PT ;  /* 0x000000616c617209 */ /* 0x000fe20007810000 */
[----:B------:R-:W-:-:S03]  /*13040*/  FMUL.FTZ R136, R83, UR4 ;  /* 0x0000000453887c20 */ /* 0x000fc60008410000 */
[----:B0-----:R-:W-:-:S04]  /*13050*/  FMNMX.FTZ R97, R109, R97, !PT ;  /* 0x000000616d617209 */ /* 0x001fc80007810000 */
[----:B------:R-:W-:Y:S01]  /*13060*/  FMNMX.FTZ R97, R110, R97, !PT ;  /* 0x000000616e617209 */ /* 0x000fe20007810000 */
[----:B------:R-:W0:Y:S01]  /*13070*/  MUFU.TANH R136, R136 ;  /* 0x0000008800887308 */ /* 0x000e220000002400 */
[----:B------:R-:W-:Y:S02]  /*13080*/  FMUL.FTZ R139, R87, UR4 ;  /* 0x00000004578b7c20 */ /* 0x000fe40008410000 */
[----:B------:R-:W-:Y:S01]  /*13090*/  FMNMX.FTZ R97, R111, R97, !PT ;  /* 0x000000616f617209 */ /* 0x000fe20007810000 */
[----:B------:R-:W-:Y:S02]  /*130a0*/  IMAD.MOV.U32 R103, RZ, RZ, R143 ;  /* 0x000000ffff677224 */ /* 0x000fe400078e008f */
[----:B------:R-:W-:Y:S01]  /*130b0*/  FMUL.FTZ R143, R74, UR4 ;  /* 0x000000044a8f7c20 */ /* 0x000fe20008410000 */
[----:B------:R-:W-:Y:S01]  /*130c0*/  FMNMX.FTZ R97, R133, R97, !PT ;  /* 0x0000006185617209 */ /* 0x000fe20007810000 */
[----:B------:R-:W1:Y:S03]  /*130d0*/  MUFU.TANH R139, R139 ;  /* 0x0000008b008b7308 */ /* 0x000e660000002400 */
[----:B------:R-:W-:Y:S01]  /*130e0*/  FMNMX.FTZ R97, R134, R97, !PT ;  /* 0x0000006186617209 */ /* 0x000fe20007810000 */
[----:B------:R-:W-:-:S03]  /*130f0*/  FMUL.FTZ R147, R78, UR4 ;  /* 0x000000044e937c20 */ /* 0x000fc60008410000 */
[----:B------:R-:W-:Y:S01]  /*13100*/  FMNMX.FTZ R97, R135, R97, !PT ;  /* 0x0000006187617209 */ /* 0x000fe20007810000 */
[----:B------:R-:W2:Y:S01]  /*13110*/  MUFU.TANH R143, R143 ;  /* 0x0000008f008f7308 */ /* 0x000ea20000002400 */
[----:B------:R-:W-:Y:S02]  /*13120*/  FMUL.FTZ R148, R79, UR4 ;  /* 0x000000044f947c20 */ /* 0x000fe40008410000 */
[----:B0-----:R-:W-:-:S05]  /*13130*/  FMNMX.FTZ R97, R136, R97, !PT ;  /* 0x0000006188617209 */ /* 0x001fca0007810000 */
[----:B------:R-:W0:Y:S01]  /*13140*/  MUFU.TANH R145, R145 ;  /* 0x0000009100917308 */ /* 0x000e220000002400 */
[----:B------:R-:W-:-:S07]  /*13150*/  FMNMX.FTZ R97, R137, R97, !PT ;  /* 0x0000006189617209 */ /* 0x000fce0007810000 */
[----:B------:R-:W3:Y:S01]  /*13160*/  MUFU.TANH R147, R147 ;  /* 0x0000009300937308 */ /* 0x000ee20000002400 */
[----:B-1----:R-:W-:-:S07]  /*13170*/  FMNMX.FTZ R97, R139, R97, !PT ;  /* 0x000000618b617209 */ /* 0x002fce0007810000 */
[----:B------:R-:W1:Y:S01]  /*13180*/  MUFU.TANH R148, R148 ;  /* 0x0000009400947308 */ /* 0x000e620000002400 */
[----:B--2---:R-:W-:-:S04]  /*13190*/  FMNMX.FTZ R97, R143, R97, !PT ;  /* 0x000000618f617209 */ /* 0x004fc80007810000 */
[----:B0-----:R-:W-:-:S04]  /*131a0*/  FMNMX.FTZ R97, R145, R97, !PT ;  /* 0x0000006191617209 */ /* 0x001fc80007810000 */
[----:B---3--:R-:W-:-:S04]  /*131b0*/  FMNMX.FTZ R74, R147, R97, !PT ;  /* 0x00000061934a7209 */ /* 0x008fc80007810000 */
[----:B-1----:R-:W-:-:S05]  /*131c0*/  FMNMX.FTZ R74, R148, R74, !PT ;  /* 0x0000004a944a7209 */ /* 0x002fca0007810000 */
[----:B------:R-:W0:Y:S02]  /*131d0*/  SHFL.BFLY PT, R75, R74, 0x2, 0x1f ;  /* 0x0c401f004a4b7f89 */ /* 0x000e2400000e0000 */
[----:B0-----:R-:W-:-:S05]  /*131e0*/  FMNMX.FTZ R74, R74, R75, !PT ;  /* 0x0000004b4a4a7209 */ /* 0x001fca0007810000 */
[----:B------:R-:W0:Y:S02]  /*131f0*/  SHFL.BFLY PT, R75, R74, 0x1, 0x1f ;  /* 0x0c201f004a4b7f89 */ /* 0x000e2400000e0000 */
[----:B0-----:R-:W-:-:S05]  /*13200*/  FMNMX.FTZ R74, R74, R75, !PT ;  /* 0x0000004b4a4a7209 */ /* 0x001fca0007810000 */
[----:B------:R-:W-:-:S04]  /*13210*/  FMUL.FTZ R138, R74, R15 ;  /* 0x0000000f4a8a7220 */ /* 0x000fc80000410000 */
[-CC-:B------:R-:W-:Y:S01]  /*13220*/  FFMA.FTZ R107, R2, R15.reuse, -R138.reuse ;  /* 0x0000000f026b7223 */ /* 0x180fe2000001088a */
[-CC-:B------:R-:W-:Y:S01]  /*13230*/  FFMA.FTZ R82, R133, R15.reuse, -R138.reuse ;  /* 0x0000000f85527223 */ /* 0x180fe2000001088a */
[----:B------:R0:W5:Y:S04]  /*13240*/  LDL.LU R2, [R1+0xd4] ;  /* 0x0000d40001027983 */ /* 0x0001680000300800 */
[----:B------:R-:W2:Y:S01]  /*13250*/  LDL R133, [R1+0x80] ;  /* 0x0000800001857983 */ /* 0x000ea20000100800 */
[-CC-:B------:R-:W-:Y:S01]  /*13260*/  FFMA.FTZ R94, R90, R15.reuse, -R138.reuse ;  /* 0x0000000f5a5e7223 */ /* 0x180fe2000001088a */
[----:B------:R-:W-:Y:S01]  /*13270*/  FFMA.FTZ R90, R108, R15, -R138 ;  /* 0x0000000f6c5a7223 */ /* 0x000fe2000001088a */
[----:B-----5:R-:W-:-:S05]  /*13280*/  VIADD R108, R16, 0x200 ;  /* 0x00000200106c7836 */ /* 0x020fca0000000000 */
[----:B------:R-:W-:-:S04]  /*13290*/  SHF.R.U32.HI R108, RZ, 0x4, R108 ;  /* 0x00000004ff6c7819 */ /* 0x000fc8000001166c */
[----:B------:R-:W-:-:S04]  /*132a0*/  LOP3.LUT R108, R108, 0x3fff, RZ, 0xc0, !PT ;  /* 0x00003fff6c6c7812 */ /* 0x000fc800078ec0ff */
[----:B------:R-:W-:Y:S01]  /*132b0*/  LOP3.LUT R108, R108, 0x2400000, RZ, 0xfc, !PT ;  /* 0x024000006c6c7812 */ /* 0x000fe200078efcff */
[----:B------:R-:W-:-:S04]  /*132c0*/  FFMA.FTZ R87, R110, R15, -R138 ;  /* 0x0000000f6e577223 */ /* 0x000fc8000001088a */
[----:B------:R-:W-:-:S04]  /*132d0*/  IMAD R108, R0, 0x6c0, R108 ;  /* 0x000006c0006c7824 */ /* 0x000fc800078e026c */
[----:B------:R-:W-:-:S05]  /*132e0*/  VIADD R110, R108, 0x40 ;  /* 0x000000406c6e7836 */ /* 0x000fca0000000000 */
[----:B------:R-:W-:Y:S01]  /*132f0*/  R2UR UR10, R110 ;  /* 0x000000006e0a72ca */ /* 0x000fe200000e0000 */
        /* <DEDUP_REMOVED lines=8> */
[C---:B------:R-:W-:Y:S02]  /*13380*/  VIADD R110, R108.reuse, 0x180 ;  /* 0x000001806c6e7836 */ /* 0x040fe40000000000 */
[----:B------:R-:W-:Y:S01]  /*13390*/  FFMA.FTZ R91, R109, R15, -R138 ;  /* 0x0000000f6d5b7223 */ /* 0x000fe2000001088a */
[----:B------:R-:W-:Y:S01]  /*133a0*/  IMAD.MOV.U32 R109, RZ, RZ, -0x7fffffe0 ;  /* 0x80000020ff6d7424 */ /* 0x000fe200078e00ff */
[----:B------:R-:W-:Y:S02]  /*133b0*/  R2UR UR6, R108 ;  /* 0x000000006c0672ca */ /* 0x000fe400000e0000 */
[----:B------:R-:W-:Y:S01]  /*133c0*/  R2UR UR30, R110 ;  /* 0x000000006e1e72ca */ /* 0x000fe200000e0000 */
[C---:B------:R-:W-:Y:S02]  /*133d0*/  VIADD R110, R108.reuse, 0x1c0 ;  /* 0x000001c06c6e7836 */ /* 0x040fe40000000000 */
[----:B------:R-:W-:Y:S01]  /*133e0*/  VIADD R108, R108, 0x200 ;  /* 0x000002006c6c7836 */ /* 0x000fe20000000000 */
[----:B------:R-:W-:-:S02]  /*133f0*/  R2UR UR7, R109 ;  /* 0x000000006d0772ca */ /* 0x000fc400000e0000 */
[----:B------:R-:W-:Y:S01]  /*13400*/  R2UR UR39, R109 ;  /* 0x000000006d2772ca */ /* 0x000fe200000e0000 */
[----:B------:R-:W-:Y:S01]  /*13410*/  IMAD.MOV.U32 R109, RZ, RZ, -0x3ffffff0 ;  /* 0xc0000010ff6d7424 */ /* 0x000fe200078e00ff */
[----:B------:R-:W-:-:S04]  /*13420*/  R2UR UR38, R108 ;  /* 0x000000006c2672ca */ /* 0x000fc800000e0000 */
[----:B------:R-:W-:Y:S01]  /*13430*/  R2UR UR5, R109 ;  /* 0x000000006d0572ca */ /* 0x000fe200000e0000 */
[----:B------:R-:W-:Y:S01]  /*13440*/  WARPGROUP.ARRIVE ;  /* 0x00000000000079c5 */ /* 0x000fe20000000000 */
[----:B------:R-:W-:Y:S01]  /*13450*/  FFMA.FTZ R79, R111, R15, -R138 ;  /* 0x0000000f6f4f7223 */ /* 0x000fe2000001088a */
[----:B------:R-:W-:Y:S01]  /*13460*/  IMAD.MOV.U32 R111, RZ, RZ, -0x7fffffe0 ;  /* 0x80000020ff6f7424 */ /* 0x000fe200078e00ff */
[----:B------:R-:W-:-:S04]  /*13470*/  R2UR UR34, R110 ;  /* 0x000000006e2272ca */ /* 0x000fc800000e0000 */
[C---:B------:R-:W-:Y:S02]  /*13480*/  R2UR UR11, R111.reuse ;  /* 0x000000006f0b72ca */ /* 0x040fe400000e0000 */
[C---:B------:R-:W-:Y:S02]  /*13490*/  R2UR UR15, R111.reuse ;  /* 0x000000006f0f72ca */ /* 0x040fe400000e0000 */
[C---:B------:R-:W-:Y:S02]  /*134a0*/  R2UR UR19, R111.reuse ;  /* 0x000000006f1372ca */ /* 0x040fe400000e0000 */
[C---:B------:R-:W-:Y:S02]  /*134b0*/  R2UR UR23, R111.reuse ;  /* 0x000000006f1772ca */ /* 0x040fe400000e0000 */
[C---:B------:R-:W-:Y:S02]  /*134c0*/  R2UR UR27, R111.reuse ;  /* 0x000000006f1b72ca */ /* 0x040fe400000e0000 */
[----:B------:R-:W-:-:S02]  /*134d0*/  R2UR UR31, R111 ;  /* 0x000000006f1f72ca */ /* 0x000fc400000e0000 */
[----:B------:R-:W-:Y:S02]  /*134e0*/  R2UR UR35, R111 ;  /* 0x000000006f2372ca */ /* 0x000fe400000e0000 */
[----:B------:R-:W-:-:S04]  /*134f0*/  MOV R111, 0xc0000010 ;  /* 0xc0000010006f7802 */ /* 0x000fc80000000f00 */
[----:B------:R-:W-:Y:S01]  /*13500*/  R2UR UR9, R111 ;  /* 0x000000006f0972ca */ /* 0x000fe200000e0000 */
[----:B------:R-:W-:Y:S01]  /*13510*/  IMAD.MOV.U32 R111, RZ, RZ, -0x3ffffff0 ;  /* 0xc0000010ff6f7424 */ /* 0x000fe200078e00ff */
[----:B--2---:R-:W-:-:S04]  /*13520*/  LOP3.LUT R108, R133, 0x10000, RZ, 0xfc, !PT ;  /* 0x00010000856c7812 */ /* 0x004fc800078efcff */
[----:B------:R-:W-:Y:S01]  /*13530*/  R2UR UR13, R111 ;  /* 0x000000006f0d72ca */ /* 0x000fe200000e0000 */
[----:B------:R-:W2:Y:S01]  /*13540*/  LDL.LU R133, [R1+0x44] ;  /* 0x0000440001857983 */ /* 0x000ea20000300800 */
[----:B------:R-:W-:-:S13]  /*13550*/  R2UR UR4, R108 ;  /* 0x000000006c0472ca */ /* 0x000fda00000e0000 */
[----:B------:R-:W-:Y:S01]  /*13560*/  HGMMA.64x96x16.F32 R24, gdesc[UR4].tnspB, R24, gsb0 ;  /* 0x41600000041879f0 */ /* 0x000fe20008000818 */
[----:B------:R-:W-:-:S05]  /*13570*/  VIADD R110, R108, 0x180 ;  /* 0x000001806c6e7836 */ /* 0x000fca0000000000 */
[----:B------:R-:W-:Y:S01]  /*13580*/  R2UR UR8, R110 ;  /* 0x000000006e0872ca */ /* 0x000fe200000e0000 */
[----:B------:R-:W-:Y:S01]  /*13590*/  VIADD R110, R108, 0x300 ;  /* 0x000003006c6e7836 */ /* 0x000fe20000000000 */
[----:B------:R-:W-:Y:S02]  /*135a0*/  WARPGROUP.DEPBAR.LE gsb0, 0x0 ;  /* 0x00008000000079c5 */ /* 0x000fe40000010000 */
[----:B------:R-:W-:-:S09]  /*135b0*/  WARPGROUP.ARRIVE ;  /* 0x00000000000079c5 */ /* 0x000fd20000000000 */
[----:B------:R-:W-:Y:S01]  /*135c0*/  HGMMA.64x96x16.F32 R24, gdesc[UR8].tnspB, R24, gsb0 ;  /* 0x41600000081879f0 */ /* 0x000fe20008000818 */
[----:B------:R-:W-:Y:S01]  /*135d0*/  R2UR UR12, R110 ;  /* 0x000000006e0c72ca */ /* 0x000fe200000e0000 */
[----:B------:R-:W-:Y:S02]  /*135e0*/  VIADD R110, R108, 0x480 ;  /* 0x000004806c6e7836 */ /* 0x000fe40000000000 */
[----:B------:R-:W-:-:S03]  /*135f0*/  IMAD.MOV.U32 R111, RZ, RZ, -0x3ffffff0 ;  /* 0xc0000010ff6f7424 */ /* 0x000fc600078e00ff */
[----:B------:R-:W-:Y:S02]  /*13600*/  R2UR UR16, R110 ;  /* 0x000000006e1072ca */ /* 0x000fe400000e0000 */
[----:B------:R-:W-:Y:S01]  /*13610*/  R2UR UR17, R111 ;  /* 0x000000006f1172ca */ /* 0x000fe200000e0000 */
[----:B------:R-:W-:Y:S02]  /*13620*/  WARPGROUP.DEPBAR.LE gsb0, 0x0 ;  /* 0x00008000000079c5 */ /* 0x000fe40000010000 */
[----:B------:R-:W-:-:S06]  /*13630*/  WARPGROUP.ARRIVE ;  /* 0x00000000000079c5 */ /* 0x000fcc0000000000 */
[----:B------:R-:W-:Y:S01]  /*13640*/  HGMMA.64x96x16.F32 R24, gdesc[UR12].tnspB, R24, gsb0 ;  /* 0x416000000c1879f0 */ /* 0x000fe20008000818 */
        /* <DEDUP_REMOVED lines=28> */
[----:B------:R-:W-:-:S04]  /*13810*/  FADD.FTZ R109, -R74, R153 ;  /* 0x000000994a6d7221 */ /* 0x000fc80000010100 */
[----:B------:R-:W-:Y:S01]  /*13820*/  FMUL.FTZ R109, R109, R15 ;  /* 0x0000000f6d6d7220 */ /* 0x000fe20000410000 */
[----:B------:R-:W-:-:S03]  /*13830*/  VIADD R108, R108, 0xc00 ;  /* 0x00000c006c6c7836 */ /* 0x000fc60000000000 */
[----:B------:R1:W-:Y:S01]  /*13840*/  MUFU.EX2 R110, R109 ;  /* 0x0000006d006e7308 */ /* 0x0003e20000000800 */
[----:B------:R-:W-:Y:S02]  /*13850*/  WARPGROUP.DEPBAR.LE gsb0, 0x0 ;  /* 0x00008000000079c5 */ /* 0x000fe40000010000 */
[----:B------:R-:W-:-:S06]  /*13860*/  WARPGROUP.ARRIVE ;  /* 0x00000000000079c5 */ /* 0x000fcc0000000000 */
[----:B------:R-:W-:Y:S01]  /*13870*/  HGMMA.64x96x16.F32 R24, gdesc[UR32].tnspB, R24, gsb0 ;  /* 0x41600000201879f0 */ /* 0x000fe20008000818 */
[----:B-1----:R-:W-:Y:S01]  /*13880*/  IMAD.MOV.U32 R109, RZ, RZ, -0x3ffffff0 ;  /* 0xc0000010ff6d7424 */ /* 0x002fe200078e00ff */
[----:B------:R-:W-:-:S04]  /*13890*/  R2UR UR36, R108 ;  /* 0x000000006c2472ca */ /* 0x000fc800000e0000 */
[----:B------:R-:W-:Y:S01]  /*138a0*/  R2UR UR37, R109 ;  /* 0x000000006d2572ca */ /* 0x000fe200000e0000 */
[----:B------:R-:W1:Y:S01]  /*138b0*/  S2R R153, SR_TID.X ;  /* 0x0000000000997919 */ /* 0x000e620000002100 */
[-CC-:B------:R-:W-:Y:S01]  /*138c0*/  FFMA.FTZ R105, R105, R15.reuse, -R138.reuse ;  /* 0x0000000f69697223 */ /* 0x180fe2000001088a */
[----:B------:R-:W-:Y:S01]  /*138d0*/  FFMA.FTZ R83, R134, R15, -R138 ;  /* 0x0000000f86537223 */ /* 0x000fe2000001088a */
[----:B------:R-:W-:Y:S08]  /*138e0*/  MUFU.EX2 R108, R107 ;  /* 0x0000006b006c7308 */ /* 0x000ff00000000800 */
[----:B------:R-:W2:Y:S01]  /*138f0*/  MUFU.EX2 R105, R105 ;  /* 0x0000006900697308 */ /* 0x000ea20000000800 */
[----:B------:R-:W-:-:S02]  /*13900*/  WARPGROUP.DEPBAR.LE gsb0, 0x0 ;  /* 0x00008000000079c5 */ /* 0x000fc40000010000 */
[----:B------:R-:W-:-:S06]  /*13910*/  WARPGROUP.ARRIVE ;  /* 0x00000000000079c5 */ /* 0x000fcc0000000000 */
[----:B------:R-:W-:Y:S01]  /*13920*/  HGMMA.64x96x16.F32 R24, gdesc[UR36].tnspB, R24, gsb0 ;  /* 0x41600000241879f0 */ /* 0x000fe20008000818 */
[----:B-1----:R-:W-:Y:S01]  /*13930*/  SHF.R.U32.HI R134, RZ, 0x7, R153 ;  /* 0x00000007ff867819 */ /* 0x002fe20000011699 */
[-CC-:B------:R-:W-:Y:S01]  /*13940*/  FFMA.FTZ R122, R122, R15.reuse, -R138.reuse ;  /* 0x0000000f7a7a7223 */ /* 0x180fe2000001088a */
[----:B------:R-:W-:Y:S01]  /*13950*/  FFMA.FTZ R121, R121, R15, -R138 ;  /* 0x0000000f79797223 */ /* 0x000fe2000001088a */
[----:B------:R-:W-:Y:S02]  /*13960*/  ISETP.GE.U32.AND P2, PT, R153, 0x180, PT ;  /* 0x000001809900780c */ /* 0x000fe40003f46070 */
[----:B------:R-:W-:Y:S01]  /*13970*/  VIADD R109, R134, 0x9 ;  /* 0x00000009866d7836 */ /* 0x000fe20000000000 */
[----:B------:R-:W-:Y:S01]  /*13980*/  MUFU.EX2 R107, R121 ;  /* 0x00000079006b7308 */ /* 0x000fe20000000800 */
[----:B--2---:R-:W-:-:S03]  /*13990*/  FFMA.FTZ R111, R110, R133, R105 ;  /* 0x000000856e6f7223 */ /* 0x004fc60000010069 */
[----:B------:R-:W-:-:S04]  /*139a0*/  SEL R109, R109, 0x9, !P2 ;  /* 0x000000096d6d7807 */ /* 0x000fc80005000000 */
[----:B------:R-:W-:Y:S01]  /*139b0*/  MUFU.EX2 R122, R122 ;  /* 0x0000007a007a7308 */ /* 0x000fe20000000800 */
[----:B------:R-:W-:Y:S01]  /*139c0*/  F2FP.F16.F32.PACK_AB R105, R108, R105 ;  /* 0x000000696c69723e */ /* 0x000fe200000000ff */
[----:B------:R-:W-:-:S06]  /*139d0*/  FFMA.FTZ R95, R103, R15, -R138 ;  /* 0x0000000f675f7223 */ /* 0x000fcc000001088a */
[----:B------:R-:W1:Y:S01]  /*139e0*/  MUFU.EX2 R132, R132 ;  /* 0x0000008400847308 */ /* 0x000e620000000800 */
[----:B------:R-:W-:-:S07]  /*139f0*/  FFMA.FTZ R97, R102, R15, -R138 ;  /* 0x0000000f66617223 */ /* 0x000fce000001088a */
[----:B------:R-:W2:Y:S01]  /*13a00*/  MUFU.EX2 R131, R131 ;  /* 0x0000008300837308 */ /* 0x000ea20000000800 */
[----:B------:R-:W-:-:S07]  /*13a10*/  FFMA.FTZ R98, R98, R15, -R138 ;  /* 0x0000000f62627223 */ /* 0x000fce000001088a */
[----:B------:R-:W3:Y:S01]  /*13a20*/  MUFU.EX2 R130, R130 ;  /* 0x0000008200827308 */ /* 0x000ee20000000800 */
[----:B-1----:R-:W-:-:S07]  /*13a30*/  FADD.FTZ R152, R132, R152 ;  /* 0x0000009884987221 */ /* 0x002fce0000010000 */
[----:B------:R-:W-:Y:S01]  /*13a40*/  MUFU.EX2 R95, R95 ;  /* 0x0000005f005f7308 */ /* 0x000fe20000000800 */
[----:B------:R-:W-:-:S07]  /*13a50*/  FFMA.FTZ R99, R99, R15, -R138 ;  /* 0x0000000f63637223 */ /* 0x000fce000001088a */
[----:B------:R-:W1:Y:S01]  /*13a60*/  MUFU.EX2 R129, R129 ;  /* 0x0000008100817308 */ /* 0x000e620000000800 */
[----:B------:R-:W-:-:S07]  /*13a70*/  FFMA.FTZ R100, R100, R15, -R138 ;  /* 0x0000000f64647223 */ /* 0x000fce000001088a */
[----:B------:R-:W-:Y:S01]  /*13a80*/  MUFU.EX2 R97, R97 ;  /* 0x0000006100617308 */ /* 0x000fe20000000800 */
[----:B--2---:R-:W-:-:S07]  /*13a90*/  FADD.FTZ R152, R131, R152 ;  /* 0x0000009883987221 */ /* 0x004fce0000010000 */
[----:B------:R-:W-:Y:S01]  /*13aa0*/  MUFU.EX2 R128, R128 ;  /* 0x0000008000807308 */ /* 0x000fe20000000800 */
[----:B------:R-:W-:Y:S02]  /*13ab0*/  WARPGROUP.DEPBAR.LE gsb0, 0x0 ;  /* 0x00008000000079c5 */ /* 0x000fe40000010000 */
[----:B------:R2:W-:Y:S06]  /*13ac0*/  BAR.ARV R109, 0x100 ;  /* 0x0004006d0000751d */ /* 0x0005ec0000002000 */
[----:B--2---:R-:W-:Y:S01]  /*13ad0*/  FADD.FTZ R109, R108, R111 ;  /* 0x0000006f6c6d7221 */ /* 0x004fe20000010000 */
[----:B------:R-:W-:-:S02]  /*13ae0*/  @!P1 IMAD R111, R154, 0x8, R16 ;  /* 0x000000089a6f9824 */ /* 0x000fc400078e0210 */
[----:B------:R-:W-:-:S03]  /*13af0*/  @!P1 IMAD R108, R0, 0x8, R16 ;  /* 0x00000008006c9824 */ /* 0x000fc600078e0210 */
[----:B------:R-:W-:Y:S01]  /*13b00*/  @!P1 IADD3 R111, R111, 0x31c40, RZ ;  /* 0x00031c406f6f9810 */ /* 0x000fe20007ffe0ff */
[----:B------:R-:W-:Y:S02]  /*13b10*/  @!P1 VIADD R108, R108, 0x31c60 ;  /* 0x00031c606c6c9836 */ /* 0x000fe40000000000 */
[----:B------:R-:W-:Y:S01]  /*13b20*/  FADD.FTZ R0, R107, R109 ;  /* 0x0000006d6b007221 */ /* 0x000fe20000010000 */
[C---:B------:R-:W-:Y:S02]  /*13b30*/  F2FP.F16.F32.PACK_AB R107, R122.reuse, R107 ;  /* 0x0000006b7a6b723e */ /* 0x040fe400000000ff */
[----:B------:R-:W-:Y:S02]  /*13b40*/  @!P1 PRMT R111, RZ, 0x654, R111 ;  /* 0x00000654ff6f9816 */ /* 0x000fe4000000006f */
[----:B------:R-:W-:Y:S02]  /*13b50*/  @!P1 PRMT R108, RZ, 0x654, R108 ;  /* 0x00000654ff6c9816 */ /* 0x000fe4000000006c */
[----:B------:R2:W-:Y:S02]  /*13b60*/  @!P1 SYNCS.ARRIVE.TRANS64.RED.A1T0 RZ, [R111+URZ], RZ ;  /* 0x000000ff6fff99a7 */ /* 0x0005e4000810043f */
[----:B------:R4:W-:Y:S01]  /*13b70*/  @!P1 SYNCS.ARRIVE.TRANS64.RED.A1T0 RZ, [R108+URZ], RZ ;  /* 0x000000ff6cff99a7 */ /* 0x0009e2000810043f */
[----:B------:R0:W-:Y:S01]  /*13b80*/  STSM.16.M88.4 [R18+0x24300], R104 ;  /* 0x0243006812007844 */ /* 0x0001e20000000200 */
[----:B------:R-:W-:Y:S01]  /*13b90*/  MUFU.EX2 R98, R98 ;  /* 0x0000006200627308 */ /* 0x000fe20000000800 */
[----:B------:R-:W-:-:S07]  /*13ba0*/  FADD.FTZ R122, R122, R0 ;  /* 0x000000007a7a7221 */ /* 0x000fce0000010000 */
[----:B0-----:R-:W-:Y:S08]  /*13bb0*/  MUFU.EX2 R105, R89 ;  /* 0x0000005900697308 */ /* 0x001ff00000000800 */
[----:B------:R-:W0:Y:S01]  /*13bc0*/  MUFU.EX2 R89, R94 ;  /* 0x0000005e00597308 */ /* 0x000e220000000800 */
[----:B------:R-:W-:Y:S01]  /*13bd0*/  FFMA.FTZ R101, R101, R15, -R138 ;  /* 0x0000000f65657223 */ /* 0x000fe2000001088a */
[----:B---3--:R-:W-:-:S06]  /*13be0*/  FADD.FTZ R152, R130, R152 ;  /* 0x0000009882987221 */ /* 0x008fcc0000010000 */
[----:B------:R-:W3:Y:S01]  /*13bf0*/  MUFU.EX2 R127, R127 ;  /* 0x0000007f007f7308 */ /* 0x000ee20000000800 */
[----:B------:R-:W-:-:S07]  /*13c00*/  FFMA.FTZ R102, R113, R15, -R138 ;  /* 0x0000000f71667223 */ /* 0x000fce000001088a */
[----:B------:R-:W-:Y:S01]  /*13c10*/  MUFU.EX2 R121, R81 ;  /* 0x0000005100797308 */ /* 0x000fe20000000800 */
[----:B-1----:R-:W-:-:S07]  /*13c20*/  FADD.FTZ R152, R129, R152 ;  /* 0x0000009881987221 */ /* 0x002fce0000010000 */
[----:B------:R0:W-:Y:S08]  /*13c30*/  MUFU.EX2 R133, R80 ;  /* 0x0000005000857308 */ /* 0x0001f00000000800 */
[----:B------:R-:W-:Y:S01]  /*13c40*/  MUFU.EX2 R81, R99 ;  /* 0x0000006300517308 */ /* 0x000fe20000000800 */
[----:B0-----:R-:W-:-:S04]  /*13c50*/  FADD.FTZ R80, R89, R122 ;  /* 0x0000007a59507221 */ /* 0x001fc80000010000 */
[----:B------:R-:W-:-:S03]  /*13c60*/  FADD.FTZ R80, R95, R80 ;  /* 0x000000505f507221 */ /* 0x000fc60000010000 */
[----:B------:R-:W0:Y:S01]  /*13c70*/  MUFU.EX2 R126, R126 ;  /* 0x0000007e007e7308 */ /* 0x000e220000000800 */
[----:B------:R-:W-:Y:S01]  /*13c80*/  FADD.FTZ R80, R97, R80 ;  /* 0x0000005061507221 */ /* 0x000fe20000010000 */
[----:B------:R-:W-:-:S06]  /*13c90*/  FFMA.FTZ R103, R112, R15, -R138 ;  /* 0x0000000f70677223 */ /* 0x000fcc000001088a */
[----:B------:R-:W1:Y:S01]  /*13ca0*/  MUFU.EX2 R100, R100 ;  /* 0x0000006400647308 */ /* 0x000e620000000800 */
[-CC-:B------:R-:W-:Y:S01]  /*13cb0*/  FFMA.FTZ R112, R157, R15.reuse, -R138.reuse ;  /* 0x0000000f9d707223 */ /* 0x180fe2000001088a */
[-CC-:B------:R-:W-:Y:S01]  /*13cc0*/  FFMA.FTZ R113, R156, R15.reuse, -R138.reuse ;  /* 0x0000000f9c717223 */ /* 0x180fe2000001088a */
[----:B------:R-:W-:-:S05]  /*13cd0*/  FFMA.FTZ R114, R114, R15, -R138 ;  /* 0x0000000f72727223 */ /* 0x000fca000001088a */
[----:B------:R-:W2:Y:S01]  /*13ce0*/  MUFU.EX2 R125, R125 ;  /* 0x0000007d007d7308 */ /* 0x000ea20000000800 */
[-CC-:B------:R-:W-:Y:S01]  /*13cf0*/  FFMA.FTZ R115, R115, R15.reuse, -R138.reuse ;  /* 0x0000000f73737223 */ /* 0x180fe2000001088a */
[-CC-:B------:R-:W-:Y:S01]  /*13d00*/  FFMA.FTZ R116, R116, R15.reuse, -R138.reuse ;  /* 0x0000000f74747223 */ /* 0x180fe2000001088a */
[-CC-:B------:R-:W-:Y:S01]  /*13d10*/  FFMA.FTZ R117, R117, R15.reuse, -R138.reuse ;  /* 0x0000000f75757223 */ /* 0x180fe2000001088a */
[-CC-:B------:R-:W-:Y:S01]  /*13d20*/  FFMA.FTZ R118, R118, R15.reuse, -R138.reuse ;  /* 0x0000000f76767223 */ /* 0x180fe2000001088a */
[----:B------:R-:W-:-:S03]  /*13d30*/  FFMA.FTZ R119, R119, R15, -R138 ;  /* 0x0000000f77777223 */ /* 0x000fc6000001088a */
[----:B------:R-:W4:Y:S01]  /*13d40*/  MUFU.EX2 R101, R101 ;  /* 0x0000006500657308 */ /* 0x000f220000000800 */
        /* <DEDUP_REMOVED lines=10> */
[----:B------:R-:W-:-:S05]  /*13df0*/  FADD.FTZ R152, R128, R152 ;  /* 0x0000009880987221 */ /* 0x000fca0000010000 */
[----:B------:R0:W-:Y:S01]  /*13e00*/  MUFU.EX2 R138, R84 ;  /* 0x00000054008a7308 */ /* 0x0001e20000000800 */
[----:B---3--:R-:W-:-:S07]  /*13e10*/  FADD.FTZ R152, R127, R152 ;  /* 0x000000987f987221 */ /* 0x008fce0000010000 */
[----:B------:R-:W3:Y:S01]  /*13e20*/  MUFU.EX2 R102, R102 ;  /* 0x0000006600667308 */ /* 0x000ee20000000800 */
[----:B0-----:R-:W-:Y:S01]  /*13e30*/  FADD.FTZ R84, R98, R80 ;  /* 0x0000005062547221 */ /* 0x001fe20000010000 */
[----:B------:R-:W-:-:S03]  /*13e40*/  FADD.FTZ R152, R126, R152 ;  /* 0x000000987e987221 */ /* 0x000fc60000010000 */
[----:B------:R-:W-:-:S03]  /*13e50*/  FADD.FTZ R84, R81, R84 ;  /* 0x0000005451547221 */ /* 0x000fc60000010000 */
[----:B------:R-:W0:Y:S01]  /*13e60*/  MUFU.EX2 R123, R123 ;  /* 0x0000007b007b7308 */ /* 0x000e220000000800 */
[----:B-1----:R-:W-:-:S07]  /*13e70*/  FADD.FTZ R84, R100, R84 ;  /* 0x0000005464547221 */ /* 0x002fce0000010000 */
[----:B------:R-:W-:Y:S01]  /*13e80*/  MUFU.EX2 R137, R85 ;  /* 0x0000005500897308 */ /* 0x000fe20000000800 */
[----:B--2---:R-:W-:-:S07]  /*13e90*/  FADD.FTZ R152, R125, R152 ;  /* 0x000000987d987221 */ /* 0x004fce0000010000 */
[----:B------:R-:W1:Y:S01]  /*13ea0*/  MUFU.EX2 R85, R103 ;  /* 0x0000006700557308 */ /* 0x000e620000000800 */
[----:B------:R-:W-:-:S07]  /*13eb0*/  F2FP.F16.F32.PACK_AB R89, R95, R89 ;  /* 0x000000595f59723e */ /* 0x000fce00000000ff */
[----:B------:R-:W2:Y:S01]  /*13ec0*/  MUFU.EX2 R111, R76 ;  /* 0x0000004c006f7308 */ /* 0x000ea20000000800 */
[----:B----4-:R-:W-:-:S07]  /*13ed0*/  FADD.FTZ R84, R101, R84 ;  /* 0x0000005465547221 */ /* 0x010fce0000010000 */
[----:B------:R-:W4:Y:S01]  /*13ee0*/  MUFU.EX2 R112, R112 ;  /* 0x0000007000707308 */ /* 0x000f220000000800 */
[----:B---3--:R-:W-:-:S07]  /*13ef0*/  FADD.FTZ R84, R102, R84 ;  /* 0x0000005466547221 */ /* 0x008fce0000010000 */
[----:B------:R-:W3:Y:S08]  /*13f00*/  MUFU.EX2 R113, R113 ;  /* 0x0000007100717308 */ /* 0x000ef00000000800 */
[----:B------:R-:W3:Y:S08]  /*13f10*/  MUFU.EX2 R109, R73 ;  /* 0x00000049006d7308 */ /* 0x000ef00000000800 */
[----:B------:R0:W-:Y:S08]  /*13f20*/  MUFU.EX2 R95, R87 ;  /* 0x00000057005f7308 */ /* 0x0001f00000000800 */
[----:B------:R-:W3:Y:S01]  /*13f30*/  MUFU.EX2 R114, R114 ;  /* 0x0000007200727308 */ /* 0x000ee20000000800 */
[----:B0-----:R-:W-:-:S04]  /*13f40*/  FADD.FTZ R87, R124, R152 ;  /* 0x000000987c577221 */ /* 0x001fc80000010000 */
[----:B------:R-:W-:-:S03]  /*13f50*/  FADD.FTZ R87, R123, R87 ;  /* 0x000000577b577221 */ /* 0x000fc60000010000 */
[----:B------:R0:W-:Y:S02]  /*13f60*/  MUFU.EX2 R94, R91 ;  /* 0x0000005b005e7308 */ /* 0x0001e40000000800 */
[----:B0-----:R-:W-:-:S06]  /*13f70*/  F2FP.F16.F32.PACK_AB R91, R98, R97 ;  /* 0x00000061625b723e */ /* 0x001fcc00000000ff */
[----:B------:R-:W0:Y:S08]  /*13f80*/  MUFU.EX2 R115, R115 ;  /* 0x0000007300737308 */ /* 0x000e300000000800 */
[----:B------:R-:W-:Y:S08]  /*13f90*/  MUFU.EX2 R98, R79 ;  /* 0x0000004f00627308 */ /* 0x000ff00000000800 */
[----:B------:R1:W-:Y:S08]  /*13fa0*/  MUFU.EX2 R79, R82 ;  /* 0x00000052004f7308 */ /* 0x0003f00000000800 */
[----:B------:R-:W-:Y:S01]  /*13fb0*/  MUFU.EX2 R108, R88 ;  /* 0x00000058006c7308 */ /* 0x000fe20000000800 */
[----:B-1----:R-:W-:Y:S01]  /*13fc0*/  FADD.FTZ R82, R85, R84 ;  /* 0x0000005455527221 */ /* 0x002fe20000010000 */
[----:B--2---:R-:W-:-:S03]  /*13fd0*/  FADD.FTZ R84, R111, R87 ;  /* 0x000000576f547221 */ /* 0x004fc60000010000 */
[----:B----4-:R-:W-:-:S03]  /*13fe0*/  FADD.FTZ R82, R112, R82 ;  /* 0x0000005270527221 */ /* 0x010fc60000010000 */
[----:B------:R-:W1:Y:S01]  /*13ff0*/  MUFU.EX2 R116, R116 ;  /* 0x0000007400747308 */ /* 0x000e620000000800 */
[----:B------:R-:W-:Y:S01]  /*14000*/  FADD.FTZ R84, R121, R84 ;  /* 0x0000005479547221 */ /* 0x000fe20000010000 */
[----:B---3--:R-:W-:-:S06]  /*14010*/  FADD.FTZ R82, R113, R82 ;  /* 0x0000005271527221 */ /* 0x008fcc0000010000 */
[----:B------:R-:W-:Y:S08]  /*14020*/  MUFU.EX2 R134, R77 ;  /* 0x0000004d00867308 */ /* 0x000ff00000000800 */
[----:B------:R-:W2:Y:S08]  /*14030*/  MUFU.EX2 R117, R117 ;  /* 0x0000007500757308 */ /* 0x000eb00000000800 */
[----:B------:R-:W3:Y:S08]  /*14040*/  MUFU.EX2 R107, R96 ;  /* 0x00000060006b7308 */ /* 0x000ef00000000800 */
[----:B------:R4:W-:Y:S08]  /*14050*/  MUFU.EX2 R99, R83 ;  /* 0x0000005300637308 */ /* 0x0009f00000000800 */
[----:B------:R-:W3:Y:S01]  /*14060*/  MUFU.EX2 R118, R118 ;  /* 0x0000007600767308 */ /* 0x000ee20000000800 */
[----:B----4-:R-:W-:Y:S01]  /*14070*/  FADD.FTZ R83, R109, R84 ;  /* 0x000000546d537221 */ /* 0x010fe20000010000 */
[----:B------:R-:W-:-:S03]  /*14080*/  FADD.FTZ R84, R114, R82 ;  /* 0x0000005272547221 */ /* 0x000fc60000010000 */
[----:B------:R-:W-:-:S03]  /*14090*/  FADD.FTZ R83, R133, R83 ;  /* 0x0000005385537221 */ /* 0x000fc60000010000 */
[----:B------:R-:W4:Y:S01]  /*140a0*/  MUFU.EX2 R135, R72 ;  /* 0x0000004800877308 */ /* 0x000f220000000800 */
[----:B0-----:R-:W-:-:S07]  /*140b0*/  FADD.FTZ R84, R115, R84 ;  /* 0x0000005473547221 */ /* 0x001fce0000010000 */
[----:B------:R-:W0:Y:S01]  /*140c0*/  MUFU.EX2 R119, R119 ;  /* 0x0000007700777308 */ /* 0x000e220000000800 */
[----:B-1----:R-:W-:Y:S01]  /*140d0*/  FADD.FTZ R84, R116, R84 ;  /* 0x0000005474547221 */ /* 0x002fe20000010000 */
[----:B------:R-:W-:-:S06]  /*140e0*/  F2FP.F16.F32.PACK_AB R88, R131, R132 ;  /* 0x000000848358723e */ /* 0x000fcc00000000ff */
[----:B------:R-:W1:Y:S01]  /*140f0*/  MUFU.EX2 R106, R93 ;  /* 0x0000005d006a7308 */ /* 0x000e620000000800 */
[----:B------:R-:W-:-:S07]  /*14100*/  F2FP.F16.F32.PACK_AB R80, R127, R128 ;  /* 0x000000807f50723e */ /* 0x000fce00000000ff */
[----:B------:R3:W-:Y:S01]  /*14110*/  MUFU.EX2 R97, R86 ;  /* 0x0000005600617308 */ /* 0x0007e20000000800 */
[----:B------:R-:W-:Y:S01]  /*14120*/  F2FP.F16.F32.PACK_AB R81, R100, R81 ;  /* 0x000000516451723e */ /* 0x000fe200000000ff */
[----:B--2---:R-:W-:Y:S01]  /*14130*/  FADD.FTZ R87, R117, R84 ;  /* 0x0000005475577221 */ /* 0x004fe20000010000 */
[----:B------:R-:W-:-:S05]  /*14140*/  F2FP.F16.F32.PACK_AB R82, R125, R126 ;  /* 0x0000007e7d52723e */ /* 0x000fca00000000ff */
[----:B------:R-:W2:Y:S01]  /*14150*/  MUFU.EX2 R120, R120 ;  /* 0x0000007800787308 */ /* 0x000ea20000000800 */
[----:B---3--:R-:W-:Y:S01]  /*14160*/  FADD.FTZ R86, R108, R83 ;  /* 0x000000536c567221 */ /* 0x008fe20000010000 */
[----:B------:R-:W-:-:S03]  /*14170*/  F2FP.F16.F32.PACK_AB R83, R102, R101 ;  /* 0x000000656653723e */ /* 0x000fc600000000ff */
[----:B------:R-:W-:-:S03]  /*14180*/  FADD.FTZ R86, R134, R86 ;  /* 0x0000005686567221 */ /* 0x000fc60000010000 */
[----:B------:R-:W3:Y:S01]  /*14190*/  MUFU.EX2 R136, R21 ;  /* 0x0000001500887308 */ /* 0x000ee20000000800 */
[----:B------:R-:W-:Y:S01]  /*141a0*/  FADD.FTZ R86, R107, R86 ;  /* 0x000000566b567221 */ /* 0x000fe20000010000 */
[----:B------:R-:W-:-:S06]  /*141b0*/  FADD.FTZ R87, R118, R87 ;  /* 0x0000005776577221 */ /* 0x000fcc0000010000 */
[----:B------:R4:W3:Y:S02]  /*141c0*/  MUFU.EX2 R0, R90 ;  /* 0x0000005a00007308 */ /* 0x0008e40000000800 */
[----:B----4-:R-:W-:-:S05]  /*141d0*/  F2FP.F16.F32.PACK_AB R90, R129, R130 ;  /* 0x00000082815a723e */ /* 0x010fca00000000ff */
[----:B------:R-:W-:Y:S04]  /*141e0*/  STSM.16.M88.4 [R18+0x25b00], R88 ;  /* 0x025b005812007844 */ /* 0x000fe80000000200 */
[----:B------:R4:W-:Y:S01]  /*141f0*/  STSM.16.M88.4 [R18+0x27300], R80 ;  /* 0x0273005012007844 */ /* 0x0009e20000000200 */
[----:B------:R-:W3:Y:S01]  /*14200*/  MUFU.EX2 R104, R92 ;  /* 0x0000005c00687308 */ /* 0x000ee20000000800 */
[----:B----4-:R-:W-:Y:S01]  /*14210*/  FADD.FTZ R80, R135, R86 ;  /* 0x0000005687507221 */ /* 0x010fe20000010000 */
[----:B0-----:R-:W-:-:S03]  /*14220*/  FADD.FTZ R81, R119, R87 ;  /* 0x0000005777517221 */ /* 0x001fc60000010000 */
[----:B-1----:R-:W-:Y:S01]  /*14230*/  FADD.FTZ R80, R106, R80 ;  /* 0x000000506a507221 */ /* 0x002fe20000010000 */
[----:B--2---:R-:W-:-:S03]  /*14240*/  FADD.FTZ R81, R120, R81 ;  /* 0x0000005178517221 */ /* 0x004fc60000010000 */
[----:B---3--:R-:W-:Y:S01]  /*14250*/  FADD.FTZ R80, R136, R80 ;  /* 0x0000005088507221 */ /* 0x008fe20000010000 */
[----:B------:R-:W-:Y:S01]  /*14260*/  FADD.FTZ R81, R0, R81 ;  /* 0x0000005100517221 */ /* 0x000fe20000010000 */
[----:B------:R-:W0:Y:S02]  /*14270*/  MUFU.EX2 R93, R140 ;  /* 0x0000008c005d7308 */ /* 0x000e240000000800 */
[----:B------:R-:W-:Y:S01]  /*14280*/  FADD.FTZ R80, R105, R80 ;  /* 0x0000005069507221 */ /* 0x000fe20000010000 */
[----:B------:R-:W-:-:S03]  /*14290*/  FADD.FTZ R81, R94, R81 ;  /* 0x000000515e517221 */ /* 0x000fc60000010000 */
[----:B------:R-:W-:Y:S02]  /*142a0*/  FADD.FTZ R80, R137, R80 ;  /* 0x0000005089507221 */ /* 0x000fe40000010000 */
[----:B------:R-:W1:Y:S01]  /*142b0*/  MUFU.EX2 R96, R141 ;  /* 0x0000008d00607308 */ /* 0x000e620000000800 */
[----:B------:R-:W-:Y:S01]  /*142c0*/  FADD.FTZ R81, R95, R81 ;  /* 0x000000515f517221 */ /* 0x000fe20000010000 */
[----:B------:R-:W-:-:S03]  /*142d0*/  FADD.FTZ R82, R104, R80 ;  /* 0x0000005068527221 */ /* 0x000fc60000010000 */
[----:B------:R-:W-:-:S03]  /*142e0*/  FADD.FTZ R100, R98, R81 ;  /* 0x0000005162647221 */ /* 0x000fc60000010000 */
[----:B------:R-:W-:Y:S01]  /*142f0*/  MUFU.EX2 R77, R142 ;  /* 0x0000008e004d7308 */ /* 0x000fe20000000800 */
[----:B------:R-:W-:Y:S01]  /*14300*/  FADD.FTZ R82, R138, R82 ;  /* 0x000000528a527221 */ /* 0x000fe20000010000 */
[----:B------:R-:W-:-:S06]  /*14310*/  FADD.FTZ R100, R79, R100 ;  /* 0x000000644f647221 */ /* 0x000fcc0000010000 */
[----:B------:R-:W2:Y:S01]  /*14320*/  MUFU.EX2 R75, R75 ;  /* 0x0000004b004b7308 */ /* 0x000ea20000000800 */
[----:B0-----:R-:W-:Y:S01]  /*14330*/  FADD.FTZ R101, R93, R82 ;  /* 0x000000525d657221 */ /* 0x001fe20000010000 */
[----:B------:R-:W-:-:S06]  /*14340*/  F2FP.F16.F32.PACK_AB R84, R123, R124 ;  /* 0x0000007c7b54723e */ /* 0x000fcc00000000ff */
[----:B------:R-:W-:Y:S01]  /*14350*/  MUFU.EX2 R92, R144 ;  /* 0x00000090005c7308 */ /* 0x000fe20000000800 */
[----:B------:R-:W-:Y:S01]  /*14360*/  F2FP.F16.F32.PACK_AB R85, R112, R85 ;  /* 0x000000557055723e */ /* 0x000fe200000000ff */
[----:B------:R-:W-:Y:S01]  /*14370*/  FADD.FTZ R100, R99, R100 ;  /* 0x0000006463647221 */ /* 0x000fe20000010000 */
[----:B------:R-:W-:-:S05]  /*14380*/  F2FP.F16.F32.PACK_AB R86, R121, R111 ;  /* 0x0000006f7956723e */ /* 0x000fca00000000ff */
[----:B------:R-:W0:Y:S01]  /*14390*/  MUFU.EX2 R78, R78 ;  /* 0x0000004e004e7308 */ /* 0x000e220000000800 */
[----:B------:R-:W-:Y:S02]  /*143a0*/  F2FP.F16.F32.PACK_AB R87, R114, R113 ;  /* 0x000000717257723e */ /* 0x000fe400000000ff */
[----:B------:R-:W-:Y:S02]  /*143b0*/  F2FP.F16.F32.PACK_AB R88, R133, R109 ;  /* 0x0000006d8558723e */ /* 0x000fe400000000ff */
[----:B------:R-:W-:-:S03]  /*143c0*/  F2FP.F16.F32.PACK_AB R89, R116, R115 ;  /* 0x000000737459723e */ /* 0x000fc600000000ff */
[----:B------:R-:W3:Y:S01]  /*143d0*/  MUFU.EX2 R21, R146 ;  /* 0x0000009200157308 */ /* 0x000ee20000000800 */
[----:B------:R-:W-:Y:S02]  /*143e0*/  F2FP.F16.F32.PACK_AB R90, R134, R108 ;  /* 0x0000006c865a723e */ /* 0x000fe400000000ff */
[----:B------:R-:W-:-:S05]  /*143f0*/  F2FP.F16.F32.PACK_AB R91, R118, R117 ;  /* 0x00000075765b723e */ /* 0x000fca00000000ff */
[----:B------:R-:W4:Y:S01]  /*14400*/  MUFU.EX2 R72, R149 ;  /* 0x0000009500487308 */ /* 0x000f220000000800 */
[----:B------:R-:W-:Y:S01]  /*14410*/  F2FP.F16.F32.PACK_AB R83, R94, R0 ;  /* 0x000000005e53723e */ /* 0x000fe200000000ff */
[----:B-1----:R-:W-:Y:S01]  /*14420*/  FADD.FTZ R0, R96, R101 ;  /* 0x0000006560007221 */ /* 0x002fe20000010000 */
[----:B------:R2:W-:Y:S01]  /*14430*/  STSM.16.M88.4 [R18+0x28b00], R84 ;  /* 0x028b005412007844 */ /* 0x0005e20000000200 */
[----:B------:R-:W-:-:S03]  /*14440*/  FADD.FTZ R100, R97, R100 ;  /* 0x0000006461647221 */ /* 0x000fc60000010000 */
[----:B------:R1:W-:Y:S01]  /*14450*/  STSM.16.M88.4 [R18+0x2a300], R88 ;  /* 0x02a3005812007844 */ /* 0x0003e20000000200 */
[----:B--2---:R-:W-:Y:S01]  /*14460*/  FADD.FTZ R87, R75, R100 ;  /* 0x000000644b577221 */ /* 0x004fe20000010000 */
[----:B-1----:R-:W-:-:S03]  /*14470*/  FADD.FTZ R89, R77, R0 ;  /* 0x000000004d597221 */ /* 0x002fc60000010000 */
[----:B0-----:R-:W-:Y:S01]  /*14480*/  FADD.FTZ R0, R78, R87 ;  /* 0x000000574e007221 */ /* 0x001fe20000010000 */
[C---:B------:R-:W-:Y:S01]  /*14490*/  FADD.FTZ R88, R92.reuse, R89 ;  /* 0x000000595c587221 */ /* 0x040fe20000010000 */
[----:B------:R-:W-:Y:S02]  /*144a0*/  F2FP.F16.F32.PACK_AB R87, R99, R79 ;  /* 0x0000004f6357723e */ /* 0x000fe400000000ff */
[----:B------:R-:W-:Y:S01]  /*144b0*/  F2FP.F16.F32.PACK_AB R90, R92, R77 ;  /* 0x0000004d5c5a723e */ /* 0x000fe200000000ff */
[----:B---3--:R-:W-:Y:S01]  /*144c0*/  FADD.FTZ R79, R21, R88 ;  /* 0x00000058154f7221 */ /* 0x008fe20000010000 */
[----:B----4-:R-:W-:Y:S02]  /*144d0*/  F2FP.F16.F32.PACK_AB R92, R72, R21 ;  /* 0x00000015485c723e */ /* 0x010fe400000000ff */
[----:B------:R-:W2:Y:S01]  /*144e0*/  LDL.LU R21, [R1+0x40] ;  /* 0x0000400001157983 */ /* 0x000ea20000300800 */
[----:B------:R-:W0:Y:S08]  /*144f0*/  MUFU.EX2 R139, R139 ;  /* 0x0000008b008b7308 */ /* 0x000e300000000800 */
[----:B------:R-:W1:Y:S08]  /*14500*/  MUFU.EX2 R143, R143 ;  /* 0x0000008f008f7308 */ /* 0x000e700000000800 */
[----:B------:R-:W3:Y:S01]  /*14510*/  MUFU.EX2 R145, R145 ;  /* 0x0000009100917308 */ /* 0x000ee20000000800 */
[----:B0-----:R-:W-:-:S07]  /*14520*/  FADD.FTZ R0, R139, R0 ;  /* 0x000000008b007221 */ /* 0x001fce0000010000 */
[----:B------:R-:W0:Y:S08]  /*14530*/  MUFU.EX2 R73, R150 ;  /* 0x0000009600497308 */ /* 0x000e300000000800 */
[----:B------:R-:W-:Y:S08]  /*14540*/  MUFU.EX2 R147, R147 ;  /* 0x0000009300937308 */ /* 0x000ff00000000800 */
[----:B------:R-:W4:Y:S01]  /*14550*/  MUFU.EX2 R148, R148 ;  /* 0x0000009400947308 */ /* 0x000f220000000800 */
[----:B-1----:R-:W-:-:S07]  /*14560*/  FADD.FTZ R0, R143, R0 ;  /* 0x000000008f007221 */ /* 0x002fce0000010000 */
[----:B------:R-:W1:Y:S01]  /*14570*/  MUFU.EX2 R76, R151 ;  /* 0x00000097004c7308 */ /* 0x000e620000000800 */
[----:B------:R-:W-:Y:S01]  /*14580*/  FADD.FTZ R94, R72, R79 ;  /* 0x0000004f485e7221 */ /* 0x000fe20000010000 */
[----:B---3--:R-:W-:Y:S01]  /*14590*/  FADD.FTZ R0, R145, R0 ;  /* 0x0000000091007221 */ /* 0x008fe20000010000 */
[----:B------:R-:W-:Y:S02]  /*145a0*/  F2FP.F16.F32.PACK_AB R85, R98, R95 ;  /* 0x0000005f6255723e */ /* 0x000fe400000000ff */
[----:B------:R-:W-:Y:S01]  /*145b0*/  F2FP.F16.F32.PACK_AB R89, R75, R97 ;  /* 0x000000614b59723e */ /* 0x000fe200000000ff */
[----:B0-----:R-:W-:Y:S01]  /*145c0*/  FADD.FTZ R75, R73, R94 ;  /* 0x0000005e494b7221 */ /* 0x001fe20000010000 */
[----:B------:R-:W-:Y:S02]  /*145d0*/  F2FP.F16.F32.PACK_AB R80, R135, R107 ;  /* 0x0000006b8750723e */ /* 0x000fe400000000ff */
[----:B----4-:R-:W-:Y:S01]  /*145e0*/  F2FP.F16.F32.PACK_AB R95, R148, R147 ;  /* 0x00000093945f723e */ /* 0x010fe200000000ff */
[----:B------:R-:W-:Y:S01]  /*145f0*/  FADD.FTZ R147, R147, R0 ;  /* 0x0000000093937221 */ /* 0x000fe20000010000 */
[----:B------:R-:W-:-:S02]  /*14600*/  F2FP.F16.F32.PACK_AB R81, R120, R119 ;  /* 0x000000777851723e */ /* 0x000fc400000000ff */
[----:B------:R-:W-:Y:S02]  /*14610*/  F2FP.F16.F32.PACK_AB R82, R136, R106 ;  /* 0x0000006a8852723e */ /* 0x000fe400000000ff */
[----:B------:R-:W-:Y:S02]  /*14620*/  F2FP.F16.F32.PACK_AB R84, R137, R105 ;  /* 0x000000698954723e */ /* 0x000fe400000000ff */
[----:B------:R-:W-:Y:S01]  /*14630*/  F2FP.F16.F32.PACK_AB R86, R138, R104 ;  /* 0x000000688a56723e */ /* 0x000fe200000000ff */
[----:B-1----:R-:W-:Y:S01]  /*14640*/  FADD.FTZ R72, R76, R75 ;  /* 0x0000004b4c487221 */ /* 0x002fe20000010000 */
[----:B------:R-:W-:Y:S02]  /*14650*/  F2FP.F16.F32.PACK_AB R88, R96, R93 ;  /* 0x0000005d6058723e */ /* 0x000fe400000000ff */
[----:B------:R-:W-:Y:S01]  /*14660*/  F2FP.F16.F32.PACK_AB R91, R139, R78 ;  /* 0x0000004e8b5b723e */ /* 0x000fe200000000ff */
[----:B------:R-:W-:Y:S01]  /*14670*/  FADD.FTZ R0, R148, R147 ;  /* 0x0000009394007221 */ /* 0x000fe20000010000 */
[----:B------:R-:W-:-:S02]  /*14680*/  F2FP.F16.F32.PACK_AB R93, R145, R143 ;  /* 0x0000008f915d723e */ /* 0x000fc400000000ff */
[----:B------:R-:W-:Y:S01]  /*14690*/  F2FP.F16.F32.PACK_AB R94, R76, R73 ;  /* 0x000000494c5e723e */ /* 0x000fe200000000ff */
[----:B------:R-:W-:Y:S04]  /*146a0*/  STSM.16.M88.4 [R18+0x2bb00], R80 ;  /* 0x02bb005012007844 */ /* 0x000fe80000000200 */
[----:B------:R-:W-:Y:S04]  /*146b0*/  STSM.16.M88.4 [R18+0x2d300], R84 ;  /* 0x02d3005412007844 */ /* 0x000fe80000000200 */
[----:B------:R-:W-:Y:S04]  /*146c0*/  STSM.16.M88.4 [R18+0x2eb00], R88 ;  /* 0x02eb005812007844 */ /* 0x000fe80000000200 */
[----:B------:R-:W-:Y:S04]  /*146d0*/  STL [R1+0x3c], R72 ;  /* 0x00003c4801007387 */ /* 0x000fe80000100800 */
[----:B------:R-:W-:Y:S04]  /*146e0*/  STSM.16.M88.4 [R18+0x30300], R92 ;  /* 0x0303005c12007844 */ /* 0x000fe80000000200 */
[----:B------:R2:W-:Y:S01]  /*146f0*/  STL [R1+0x44], R0 ;  /* 0x0000440001007387 */ /* 0x0005e20000100800 */
[----:B------:R-:W-:Y:S01]  /*14700*/  @!PT LDS RZ, [RZ] ;  /* 0x00000000fffff984 */ /* 0x000fe20000000800 */
[----:B------:R-:W-:Y:S01]  /*14710*/  @!PT LDS RZ, [RZ] ;  /* 0x00000000fffff984 */ /* 0x000fe20000000800 */
[----:B------:R-:W-:Y:S01]  /*14720*/  @!PT LDS RZ, [RZ] ;  /* 0x00000000fffff984 */ /* 0x000fe20000000800 */
[----:B------:R-:W-:Y:S01]  /*14730*/  @!PT LDS RZ, [RZ] ;  /* 0x00000000fffff984 */ /* 0x000fe20000000800 */
[----:B------:R0:W-:Y:S06]  /*14740*/  MEMBAR.ALL.CTA ;  /* 0x0000000000007992 */ /* 0x0001ec0000008000 */
[----:B0-----:R-:W0:Y:S04]  /*14750*/  FENCE.VIEW.ASYNC.S ;  /* 0x00000000000073c6 */ /* 0x001e280000000000 */
[----:B------:R1:W5:Y:S01]  /*14760*/  LDL R157, [R1+0x60] ;  /* 0x00006000019d7983 */ /* 0x0003620000100800 */
        /* <DEDUP_REMOVED lines=49> */
[----:B--2---:R-:W-:-:S05]  /*14a80*/  VIADD R0, R21, 0xffffffff ;  /* 0xffffffff15007836 */ /* 0x004fca0000000000 */
[----:B------:R2:W-:Y:S04]  /*14a90*/  STL [R1+0x40], R0 ;  /* 0x0000400001007387 */ /* 0x0005e80000100800 */
[----:B------:R1:W-:Y:S01]  /*14aa0*/  STL [R1+0x38], R74 ;  /* 0x0000384a01007387 */ /* 0x0003e20000100800 */
[----:B------:R-:W-:Y:S01]  /*14ab0*/  ISETP.GT.AND P2, PT, R21, RZ, PT ;  /* 0x000000ff1500720c */ /* 0x000fe20003f44270 */
[----:B--2---:R-:W-:Y:S01]  /*14ac0*/  IMAD.MOV.U32 R0, RZ, RZ, R154 ;  /* 0x000000ffff007224 */ /* 0x004fe200078e009a */
[----:B0-----:R-:W-:-:S11]  /*14ad0*/  NOP ;  /* 0x0000000000007918 */ /* 0x001fd60000000000 */
[----:B-1----:R-:W-:Y:S05]  /*14ae0*/  @P2 BRA `(.L_x_10442) ;  /* 0xffffffac00302947 */ /* 0x002fea000383ffff */
.L_x_10432:
[----:B------:R-:W-:Y:S05]  /*14af0*/  WARPSYNC.ALL ;  /* 0x0000000000007948 */ /* 0x000fea0003800000 */
[----:B------:R-:W-:Y:S06]  /*14b00*/  BAR.ARV 0x8, 0x200 ;  /* 0x0208000000007b1d */ /* 0x000fec0000002000 */
[----:B------:R-:W-:Y:S05]  /*14b10*/  @!P0 BRA `(.L_x_10443) ;  /* 0x0000000000048947 */ /* 0x000fea0003800000 */
[----:B------:R-:W-:Y:S01]  /*14b20*/  BPT.TRAP 0x1 ;  /* 0x000000040000795c */ /* 0x000fe20000300000 */
.L_x_10443:
[----:B------:R-:W2:Y:S01]  /*14b30*/  LDL R2, [R1+0x60] ;  /* 0x0000600001027983 */ /* 0x000ea20000100800 */
[----:B------:R-:W-:Y:S01]  /*14b40*/  IMAD R0, R154, 0x8, R16 ;  /* 0x000000089a007824 */ /* 0x000fe200078e0210 */
[----:B--2---:R-:W-:-:S04]  /*14b50*/  SHF.L.U32 R3, R2, 0x1f, RZ ;  /* 0x0000001f02037819 */ /* 0x004fc800000006ff */
[----:B------:R0:W1:Y:S01]  /*14b60*/  SYNCS.PHASECHK.TRANS64.TRYWAIT P2, [R0+URZ+0x31c50], R3 ;  /* 0x031c5003000075a7 */ /* 0x000062000804017f */
[----:B------:R-:W-:Y:S05]  /*14b70*/  @!P0 BRA `(.L_x_10444) ;  /* 0x0000000000048947 */ /* 0x000fea0003800000 */
[----:B------:R-:W-:Y:S01]  /*14b80*/  BPT.TRAP 0x1 ;  /* 0x000000040000795c */ /* 0x000fe20000300000 */
.L_x_10444:
[----:B------:R-:W2:Y:S01]  /*14b90*/  LDL.LU R2, [R1+0x80] ;  /* 0x0000800001027983 */ /* 0x000ea20000300800 */
[----:B------:R-:W-:Y:S02]  /*14ba0*/  VIADD R16, R16, 0x200 ;  /* 0x0000020010107836 */ /* 0x000fe40000000000 */
[----:B------:R-:W-:-:S03]  /*14bb0*/  IMAD.MOV.U32 R5, RZ, RZ, -0x3ffffff0 ;  /* 0xc0000010ff057424 */ /* 0x000fc600078e00ff */
[----:B------:R-:W-:-:S04]  /*14bc0*/  SHF.R.U32.HI R16, RZ, 0x4, R16 ;  /* 0x00000004ff107819 */ /* 0x000fc80000011610 */
[----:B------:R-:W-:-:S04]  /*14bd0*/  LOP3.LUT R16, R16, 0x3fff, RZ, 0xc0, !PT ;  /* 0x00003fff10107812 */ /* 0x000fc800078ec0ff */
[----:B------:R-:W-:Y:S02]  /*14be0*/  LOP3.LUT R7, R16, 0x2400000, RZ, 0xfc, !PT ;  /* 0x0240000010077812 */ /* 0x000fe400078efcff */
[----:B--2---:R-:W-:Y:S01]  /*14bf0*/  LOP3.LUT R4, R2, 0x10000, RZ, 0xfc, !PT ;  /* 0x0001000002047812 */ /* 0x004fe200078efcff */
[----:B-1----:R-:W-:Y:S06]  /*14c00*/  @P2 BRA `(.L_x_10445) ;  /* 0x0000000000082947 */ /* 0x002fec0003800000 */
[----:B------:R-:W1:Y:S02]  /*14c10*/  SYNCS.PHASECHK.TRANS64.TRYWAIT P0, [R0+URZ+0x31c50], R3 ;  /* 0x031c5003000075a7 */ /* 0x000e64000800017f */
[----:B-1----:R-:W-:Y:S05]  /*14c20*/  @!P0 BRA `(.L_x_10446) ;  /* 0x000000a400c08947 */ /* 0x002fea0003800000 */
.L_x_10445:
[----:B------:R-:W-:Y:S01]  /*14c30*/  IMAD R2, R154, 0x6c0, R7 ;  /* 0x000006c09a027824 */ /* 0x000fe200078e0207 */
[----:B------:R-:W2:Y:S01]  /*14c40*/  LDL.LU R12, [R1+0x3c] ;  /* 0x00003c00010c7983 */ /* 0x000ea20000300800 */
[----:B01----:R-:W-:Y:S01]  /*14c50*/  IMAD.MOV.U32 R3, RZ, RZ, -0x7fffffe0 ;  /* 0x80000020ff037424 */ /* 0x003fe200078e00ff */
[----:B------:R-:W-:Y:S05]  /*14c60*/  WARPSYNC.ALL ;  /* 0x0000000000007948 */ /* 0x000fea0003800000 */
[C---:B------:R-:W-:Y:S01]  /*14c70*/  R2UR UR4, R4.reuse ;  /* 0x00000000040472ca */ /* 0x040fe200000e0000 */
[----:B------:R-:W-:Y:S01]  /*14c80*/  VIADD R6, R4, 0x180 ;  /* 0x0000018004067836 */ /* 0x000fe20000000000 */
[----:B------:R-:W-:Y:S01]  /*14c90*/  R2UR UR5, R5 ;  /* 0x00000000050572ca */ /* 0x000fe200000e0000 */
[C---:B------:R-:W-:Y:S01]  /*14ca0*/  VIADD R8, R2.reuse, 0x40 ;  /* 0x0000004002087836 */ /* 0x040fe20000000000 */
[----:B------:R-:W-:Y:S01]  /*14cb0*/  R2UR UR6, R2 ;  /* 0x00000000020672ca */ /* 0x000fe200000e0000 */
[----:B------:R-:W-:Y:S01]  /*14cc0*/  IMAD.MOV.U32 R7, RZ, RZ, -0x3ffffff0 ;  /* 0xc0000010ff077424 */ /* 0x000fe200078e00ff */
[----:B------:R-:W-:Y:S01]  /*14cd0*/  R2UR UR7, R3 ;  /* 0x00000000030772ca */ /* 0x000fe200000e0000 */
[----:B------:R-:W-:Y:S01]  /*14ce0*/  WARPGROUP.ARRIVE ;  /* 0x00000000000079c5 */ /* 0x000fe20000000000 */
[----:B------:R-:W-:Y:S01]  /*14cf0*/  IMAD.MOV.U32 R9, RZ, RZ, -0x7fffffe0 ;  /* 0x80000020ff097424 */ /* 0x000fe200078e00ff */
[----:B------:R-:W3:Y:S01]  /*14d00*/  LDL.LU R10, [R1+0x44] ;  /* 0x00004400010a7983 */ /* 0x000ee20000300800 */
[----:B------:R-:W-:Y:S01]  /*14d10*/  IMAD.MOV.U32 R3, RZ, RZ, -0x7fffffe0 ;  /* 0x80000020ff037424 */ /* 0x000fe200078e00ff */
[----:B------:R-:W-:-:S02]  /*14d20*/  MOV R5, 0xc0000010 ;  /* 0xc000001000057802 */ /* 0x000fc40000000f00 */
[----:B------:R-:W4:Y:S01]  /*14d30*/  LDL.LU R11, [R1+0x60] ;  /* 0x00006000010b7983 */ /* 0x000f220000300800 */
[----:B------:R-:W-:-:S05]  /*14d40*/  VIADD R154, R154, 0x1 ;  /* 0x000000019a9a7836 */ /* 0x000fca0000000000 */
[----:B------:R-:W-:Y:S01]  /*14d50*/  HGMMA.64x96x16.F32 R24, gdesc[UR4].tnspB, R24, gsb0 ;  /* 0x41600000041879f0 */ /* 0x000fe20008000818 */
[----:B------:R-:W-:Y:S01]  /*14d60*/  R2UR UR4, R6 ;  /* 0x00000000060472ca */ /* 0x000fe200000e0000 */
[----:B------:R-:W-:Y:S01]  /*14d70*/  VIADD R6, R4, 0x300 ;  /* 0x0000030004067836 */ /* 0x000fe20000000000 */
[----:B------:R-:W-:Y:S01]  /*14d80*/  R2UR UR5, R7 ;  /* 0x00000000070572ca */ /* 0x000fe200000e0000 */
[----:B------:R-:W-:Y:S01]  /*14d90*/  IMAD.MOV.U32 R7, RZ, RZ, -0x3ffffff0 ;  /* 0xc0000010ff077424 */ /* 0x000fe200078e00ff */
[----:B------:R-:W-:Y:S01]  /*14da0*/  R2UR UR6, R8 ;  /* 0x00000000080672ca */ /* 0x000fe200000e0000 */
[----:B------:R-:W-:Y:S01]  /*14db0*/  VIADD R8, R2, 0x80 ;  /* 0x0000008002087836 */ /* 0x000fe20000000000 */
[----:B------:R-:W-:Y:S01]  /*14dc0*/  R2UR UR7, R9 ;  /* 0x00000000090772ca */ /* 0x000fe200000e0000 */
[----:B------:R-:W-:Y:S01]  /*14dd0*/  IMAD.MOV.U32 R9, RZ, RZ, -0x7fffffe0 ;  /* 0x80000020ff097424 */ /* 0x000fe200078e00ff */
[----:B------:R-:W-:Y:S01]  /*14de0*/  ISETP.NE.AND P0, PT, R154, 0x2, PT ;  /* 0x000000029a00780c */ /* 0x000fe20003f05270 */
[----:B------:R-:W-:-:S02]  /*14df0*/  WARPGROUP.DEPBAR.LE gsb0, 0x0 ;  /* 0x00008000000079c5 */ /* 0x000fc40000010000 */
[----:B------:R-:W-:-:S08]  /*14e00*/  WARPGROUP.ARRIVE ;  /* 0x00000000000079c5 */ /* 0x000fd00000000000 */
[----:B------:R-:W-:Y:S01]  /*14e10*/  HGMMA.64x96x16.F32 R24, gdesc[UR4].tnspB, R24, gsb0 ;  /* 0x41600000041879f0 */ /* 0x000fe20008000818 */
[----:B------:R-:W-:Y:S01]  /*14e20*/  R2UR UR4, R6 ;  /* 0x00000000060472ca */ /* 0x000fe200000e0000 */
[----:B------:R-:W-:Y:S01]  /*14e30*/  VIADD R6, R4, 0x480 ;  /* 0x0000048004067836 */ /* 0x000fe20000000000 */
[----:B------:R-:W-:Y:S01]  /*14e40*/  R2UR UR5, R7 ;  /* 0x00000000070572ca */ /* 0x000fe200000e0000 */
[----:B------:R-:W-:Y:S01]  /*14e50*/  IMAD.MOV.U32 R7, RZ, RZ, -0x3ffffff0 ;  /* 0xc0000010ff077424 */ /* 0x000fe200078e00ff */
[----:B------:R-:W-:Y:S01]  /*14e60*/  R2UR UR6, R8 ;  /* 0x00000000080672ca */ /* 0x000fe200000e0000 */
[----:B------:R-:W-:Y:S01]  /*14e70*/  VIADD R8, R2, 0xc0 ;  /* 0x000000c002087836 */ /* 0x000fe20000000000 */
[----:B------:R-:W-:Y:S02]  /*14e80*/  R2UR UR7, R9 ;  /* 0x00000000090772ca */ /* 0x000fe400000e0000 */
[----:B------:R-:W-:Y:S01]  /*14e90*/  MOV R9, 0x80000020 ;  /* 0x8000002000097802 */ /* 0x000fe20000000f00 */
        /* <DEDUP_REMOVED lines=11> */
[----:B------:R-:W-:Y:S02]  /*14f50*/  WARPGROUP.DEPBAR.LE gsb0, 0x0 ;  /* 0x00008000000079c5 */ /* 0x000fe40000010000 */
[----:B------:R-:W-:-:S09]  /*14f60*/  WARPGROUP.ARRIVE ;  /* 0x00000000000079c5 */ /* 0x000fd20000000000 */
        /* <DEDUP_REMOVED lines=28> */
[C---:B------:R-:W-:Y:S01]  /*15130*/  VIADD R8, R2.reuse, 0x1c0 ;  /* 0x000001c002087836 */ /* 0x040fe20000000000 */
[----:B------:R-:W-:Y:S01]  /*15140*/  R2UR UR7, R9 ;  /* 0x00000000090772ca */ /* 0x000fe200000e0000 */
[----:B------:R-:W-:Y:S02]  /*15150*/  IMAD.MOV.U32 R9, RZ, RZ, -0x7fffffe0 ;  /* 0x80000020ff097424 */ /* 0x000fe400078e00ff */
[----:B------:R-:W-:-:S02]  /*15160*/  VIADD R2, R2, 0x200 ;  /* 0x0000020002027836 */ /* 0x000fc40000000000 */
[----:B------:R-:W-:Y:S01]  /*15170*/  VIADD R4, R4, 0xc00 ;  /* 0x00000c0004047836 */ /* 0x000fe20000000000 */
[----:B------:R-:W-:Y:S02]  /*15180*/  WARPGROUP.DEPBAR.LE gsb0, 0x0 ;  /* 0x00008000000079c5 */ /* 0x000fe40000010000 */
[----:B------:R-:W-:-:S06]  /*15190*/  WARPGROUP.ARRIVE ;  /* 0x00000000000079c5 */ /* 0x000fcc0000000000 */
[----:B------:R-:W-:Y:S01]  /*151a0*/  HGMMA.64x96x16.F32 R24, gdesc[UR4].tnspB, R24, gsb0 ;  /* 0x41600000041879f0 */ /* 0x000fe20008000818 */
[----:B------:R-:W-:Y:S02]  /*151b0*/  R2UR UR4, R6 ;  /* 0x00000000060472ca */ /* 0x000fe400000e0000 */
[----:B------:R-:W-:Y:S02]  /*151c0*/  R2UR UR5, R7 ;  /* 0x00000000070572ca */ /* 0x000fe400000e0000 */
[----:B------:R-:W-:Y:S02]  /*151d0*/  R2UR UR6, R8 ;  /* 0x00000000080672ca */ /* 0x000fe400000e0000 */
[----:B------:R-:W-:Y:S01]  /*151e0*/  R2UR UR7, R9 ;  /* 0x00000000090772ca */ /* 0x000fe200000e0000 */
[----:B------:R-:W-:Y:S02]  /*151f0*/  WARPGROUP.DEPBAR.LE gsb0, 0x0 ;  /* 0x00008000000079c5 */ /* 0x000fe40000010000 */
[----:B------:R-:W-:-:S10]  /*15200*/  WARPGROUP.ARRIVE ;  /* 0x00000000000079c5 */ /* 0x000fd40000000000 */
[----:B------:R-:W-:Y:S01]  /*15210*/  HGMMA.64x96x16.F32 R24, gdesc[UR4].tnspB, R24, gsb0 ;  /* 0x41600000041879f0 */ /* 0x000fe20008000818 */
[----:B------:R-:W-:Y:S02]  /*15220*/  R2UR UR6, R2 ;  /* 0x00000000020672ca */ /* 0x000fe400000e0000 */
[----:B--2---:R-:W0:Y:S01]  /*15230*/  SHFL.BFLY PT, R2, R12, 0x2, 0x1f ;  /* 0x0c401f000c027f89 */ /* 0x004e2200000e0000 */
[----:B------:R-:W-:Y:S02]  /*15240*/  R2UR UR7, R3 ;  /* 0x00000000030772ca */ /* 0x000fe400000e0000 */
[----:B------:R-:W-:Y:S01]  /*15250*/  R2UR UR4, R4 ;  /* 0x00000000040472ca */ /* 0x000fe200000e0000 */
[----:B---3--:R-:W1:Y:S01]  /*15260*/  SHFL.BFLY PT, R3, R10, 0x2, 0x1f ;  /* 0x0c401f000a037f89 */ /* 0x008e6200000e0000 */
[----:B------:R-:W-:Y:S01]  /*15270*/  R2UR UR5, R5 ;  /* 0x00000000050572ca */ /* 0x000fe200000e0000 */
[----:B0-----:R-:W-:Y:S01]  /*15280*/  FADD.FTZ R2, R2, R12 ;  /* 0x0000000c02027221 */ /* 0x001fe20000010000 */
[----:B-1----:R-:W-:-:S04]  /*15290*/  FADD.FTZ R4, R3, R10 ;  /* 0x0000000a03047221 */ /* 0x002fc80000010000 */
[----:B------:R-:W0:Y:S04]  /*152a0*/  SHFL.BFLY PT, R3, R2, 0x1, 0x1f ;  /* 0x0c201f0002037f89 */ /* 0x000e2800000e0000 */
[----:B------:R-:W1:Y:S01]  /*152b0*/  SHFL.BFLY PT, R5, R4, 0x1, 0x1f ;  /* 0x0c201f0004057f89 */ /* 0x000e6200000e0000 */
[----:B0-----:R-:W-:Y:S01]  /*152c0*/  FADD.FTZ R9, R2, R3 ;  /* 0x0000000302097221 */ /* 0x001fe20000010000 */
[----:B------:R-:W-:Y:S01]  /*152d0*/  SEL R2, RZ, 0x1, P0 ;  /* 0x00000001ff027807 */ /* 0x000fe20000000000 */
[----:B-1----:R-:W-:-:S03]  /*152e0*/  FADD.FTZ R10, R4, R5 ;  /* 0x00000005040a7221 */ /* 0x002fc60000010000 */
[----:B------:R-:W-:Y:S02]  /*152f0*/  FSETP.NE.FTZ.AND P2, PT, R9, RZ, PT ;  /* 0x000000ff0900720b */ /* 0x000fe40003f55000 */
[----:B------:R-:W-:Y:S02]  /*15300*/  CS2R R4, SRZ ;  /* 0x0000000000047805 */ /* 0x000fe4000001ff00 */
[----:B----4-:R-:W-:Y:S02]  /*15310*/  LOP3.LUT R11, R11, R2, RZ, 0x3c, !PT ;  /* 0x000000020b0b7212 */ /* 0x010fe400078e3cff */
[----:B------:R-:W-:-:S07]  /*15320*/  FSETP.NE.FTZ.AND P3, PT, R10, RZ, PT ;  /* 0x000000ff0a00720b */ /* 0x000fce0003f75000 */
[----:B------:R-:W0:Y:S08]  /*15330*/  @P2 MUFU.LG2 R6, R9 ;  /* 0x0000000900062308 */ /* 0x000e300000000c00 */
[----:B------:R1:W-:Y:S08]  /*15340*/  @P2 MUFU.RCP R5, R9 ;  /* 0x0000000900052308 */ /* 0x0003f00000001000 */
[----:B------:R-:W2:Y:S01]  /*15350*/  @P3 MUFU.LG2 R7, R10 ;  /* 0x0000000a00073308 */ /* 0x000ea20000000c00 */
[----:B-1----:R-:W3:Y:S01]  /*15360*/  LDL.LU R9, [R1+0x98] ;  /* 0x0000980001097983 */ /* 0x002ee20000300800 */
[----:B------:R-:W-:-:S02]  /*15370*/  WARPGROUP.DEPBAR.LE gsb0, 0x0 ;  /* 0x00008000000079c5 */ /* 0x000fc40000010000 */
[----:B------:R-:W-:-:S06]  /*15380*/  WARPGROUP.ARRIVE ;  /* 0x00000000000079c5 */ /* 0x000fcc0000000000 */
[----:B------:R-:W-:Y:S01]  /*15390*/  HGMMA.64x96x16.F32 R24, gdesc[UR4].tnspB, R24, gsb0 ;  /* 0x41600000041879f0 */ /* 0x000fe20008000818 */
[----:B------:R1:W-:Y:S01]  /*153a0*/  STL [R1+0x60], R11 ;  /* 0x0000600b01007387 */ /* 0x0003e20000100800 */
[----:B------:R-:W4:Y:S01]  /*153b0*/  @P3 MUFU.RCP R4, R10 ;  /* 0x0000000a00043308 */ /* 0x000f220000001000 */
[----:B------:R-:W-:Y:S02]  /*153c0*/  @!P1 VIADD R8, R0, 0x31c60 ;  /* 0x00031c6000089836 */ /* 0x000fe40000000000 */
[C---:B------:R-:W-:Y:S01]  /*153d0*/  @P2 FMUL.FTZ R3, R15.reuse, 0.69314718246459960938 ;  /* 0x3f3172180f032820 */ /* 0x040fe20000410000 */
[----:B0-----:R-:W-:Y:S01]  /*153e0*/  @P2 FMUL.FTZ R6, R6, 0.69314718246459960938 ;  /* 0x3f31721806062820 */ /* 0x001fe20000410000 */
[----:B------:R-:W-:Y:S01]  /*153f0*/  @P3 FMUL.FTZ R12, R15, 0.69314718246459960938 ;  /* 0x3f3172180f0c3820 */ /* 0x000fe20000410000 */
[----:B--2---:R-:W-:Y:S01]  /*15400*/  @P3 FMUL.FTZ R7, R7, 0.69314718246459960938 ;  /* 0x3f31721807073820 */ /* 0x004fe20000410000 */
[----:B------:R-:W-:Y:S01]  /*15410*/  IMAD.MOV.U32 R0, RZ, RZ, -0x800000 ;  /* 0xff800000ff007424 */ /* 0x000fe200078e00ff */
[----:B------:R-:W-:Y:S01]  /*15420*/  @!P1 PRMT R8, RZ, 0x654, R8 ;  /* 0x00000654ff089816 */ /* 0x000fe20000000008 */
[----:B------:R-:W-:-:S02]  /*15430*/  IMAD.MOV.U32 R2, RZ, RZ, -0x800000 ;  /* 0xff800000ff027424 */ /* 0x000fc400078e00ff */
[----:B------:R-:W-:Y:S01]  /*15440*/  @P2 FFMA.FTZ R0, R3, R14, R6 ;  /* 0x0000000e03002223 */ /* 0x000fe20000010006 */
[----:B------:R-:W-:Y:S01]  /*15450*/  @P3 FFMA.FTZ R2, R12, R74, R7 ;  /* 0x0000004a0c023223 */ /* 0x000fe20000010007 */
[----:B------:R-:W-:Y:S01]  /*15460*/  SEL R154, R154, RZ, P0 ;  /* 0x000000ff9a9a7207 */ /* 0x000fe20000000000 */
[----:B------:R-:W-:Y:S02]  /*15470*/  WARPGROUP.DEPBAR.LE gsb0, 0x0 ;  /* 0x00008000000079c5 */ /* 0x000fe40000010000 */
        /* <DEDUP_REMOVED lines=50> */
[----:B---3--:R-:W-:-:S05]  /*157a0*/  VIADD R9, R9, 0x1 ;  /* 0x0000000109097836 */ /* 0x008fca0000000000 */
[----:B------:R1:W-:Y:S02]  /*157b0*/  STL [R1+0x98], R9 ;  /* 0x0000980901007387 */ /* 0x0003e40000100800 */
.L_x_10391:
[----:B------:R-:W2:Y:S01]  /*157c0*/  LDL R85, [R1+0x8c] ;  /* 0x00008c0001557983 */ /* 0x000ea20000100800 */
[----:B------:R-:W0:Y:S01]  /*157d0*/  S2R R4, SR_TID.X ;  /* 0x0000000000047919 */ /* 0x000e220000002100 */
[----:B------:R-:W-:Y:S05]  /*157e0*/  WARPSYNC.ALL ;  /* 0x0000000000007948 */ /* 0x000fea0003800000 */
[----:B------:R-:W3:Y:S01]  /*157f0*/  S2UR UR5, SR_CgaCtaId ;  /* 0x00000000000579c3 */ /* 0x000ee20000008800 */
[----:B------:R-:W-:Y:S01]  /*15800*/  UMOV UR4, 0x400 ;  /* 0x0000040000047882 */ /* 0x000fe20000000000 */
[----:B0-----:R-:W-:-:S05]  /*15810*/  VIADD R87, R4, 0xffffff80 ;  /* 0xffffff8004577836 */ /* 0x001fca0000000000 */
[----:B------:R-:W-:-:S04]  /*15820*/  SHF.R.S32.HI R70, RZ, 0x1f, R87 ;  /* 0x0000001fff467819 */ /* 0x000fc80000011457 */
[----:B------:R-:W-:Y:S01]  /*15830*/  LEA.HI R70, R70, R87, RZ, 0x2 ;  /* 0x0000005746467211 */ /* 0x000fe200078f10ff */
[----:B---3--:R-:W-:-:S03]  /*15840*/  ULEA UR4, UR5, UR4, 0x18 ;  /* 0x0000000405047291 */ /* 0x008fc6000f8ec03f */
[----:B------:R-:W-:-:S05]  /*15850*/  LOP3.LUT R70, R70, 0xfffffffc, RZ, 0xc0, !PT ;  /* 0xfffffffc46467812 */ /* 0x000fca00078ec0ff */
[----:B------:R-:W-:Y:S02]  /*15860*/  IMAD.IADD R70, R87, 0x1, -R70 ;  /* 0x0000000157467824 */ /* 0x000fe400078e0a46 */
[----:B------:R-:W-:Y:S01]  /*15870*/  IMAD.U32 R16, RZ, RZ, UR4 ;  /* 0x00000004ff107e24 */ /* 0x000fe2000f8e00ff */
[----:B------:R-:W-:Y:S01]  /*15880*/  BAR.SYNC.DEFER_BLOCKING 0x5, 0x200 ;  /* 0x0148000000007b1d */ /* 0x000fe20000010000 */
[----:B------:R-:W-:-:S04]  /*15890*/  IMAD.SHL.U32 R36, R70, 0x8, RZ ;  /* 0x0000000846247824 */ /* 0x000fc800078e00ff */
[C---:B------:R-:W-:Y:S02]  /*158a0*/  VIADD R37, R36.reuse, 0x40 ;  /* 0x0000004024257836 */ /* 0x040fe40000000000 */
[----:B------:R-:W-:Y:S01]  /*158b0*/  VIADD R38, R36, 0x20 ;  /* 0x0000002024267836 */ /* 0x000fe20000000000 */
[----:B------:R-:W-:Y:S02]  /*158c0*/  BSSY B0, `(.L_x_10447) ;  /* 0x00001b8000007945 */ /* 0x000fe40003800000 */
[----:B------:R-:W-:Y:S02]  /*158d0*/  SHF.R.S32.HI R40, RZ, 0x1f, R37 ;  /* 0x0000001fff287819 */ /* 0x000fe40000011425 */
[----:B------:R-:W-:Y:S01]  /*158e0*/  SHF.R.S32.HI R39, RZ, 0x1f, R38 ;  /* 0x0000001fff277819 */ /* 0x000fe20000011426 */
[----:B------:R0:W3:Y:S01]  /*158f0*/  LDS.128 R108, [R16+0x31cd0] ;  /* 0x031cd000106c7984 */ /* 0x0000e20000000c00 */
[----:B------:R-:W-:Y:S06]  /*15900*/  BAR.ARV 0x4, 0x200 ;  /* 0x0108000000007b1d */ /* 0x000fec0000002000 */
[----:B--2---:R-:W-:Y:S01]  /*15910*/  SHF.R.S32.HI R54, RZ, 0x1f, R85 ;  /* 0x0000001fff367819 */ /* 0x004fe20000011455 */
[----:B------:R-:W-:-:S03]  /*15920*/  IMAD.SHL.U32 R58, R85, 0x4, RZ ;  /* 0x00000004553a7824 */ /* 0x000fc600078e00ff */
[----:B------:R-:W-:Y:S01]  /*15930*/  SHF.L.U64.HI R55, R85, 0x2, R54 ;  /* 0x0000000255377819 */ /* 0x000fe20000010236 */
[----:B0--3--:R-:W-:Y:S06]  /*15940*/  @P1 BRA `(.L_x_10448) ;  /* 0x0000001000441947 */ /* 0x009fec0003800000 */
[----:B------:R-:W2:Y:S01]  /*15950*/  LDL R4, [R1+0xd0] ;  /* 0x0000d00001047983 */ /* 0x000ea20000100800 */
[----:B------:R-:W-:Y:S05]  /*15960*/  WARPSYNC.ALL ;  /* 0x0000000000007948 */ /* 0x000fea0003800000 */
[----:B------:R-:W0:Y:S01]  /*15970*/  S2R R5, SR_SWINHI ;  /* 0x0000000000057919 */ /* 0x000e220000002f00 */
[----:B------:R-:W-:Y:S01]  /*15980*/  F2FP.F16.F32.PACK_AB R6, R81, R6 ;  /* 0x000000065106723e */ /* 0x000fe200000000ff */
[----:B------:R-:W-:Y:S01]  /*15990*/  ULDC.64 UR4, c[0x0][0xc00] ;  /* 0x0003000000047ab9 */ /* 0x000fe20000000a00 */
[----:B------:R-:W-:Y:S02]  /*159a0*/  F2FP.F16.F32.PACK_AB R27, R68, R27 ;  /* 0x0000001b441b723e */ /* 0x000fe400000000ff */
[----:B------:R-:W-:-:S02]  /*159b0*/  MOV R20, R16 ;  /* 0x0000001000147202 */ /* 0x000fc40000000f00 */
[----:B0-----:R-:W-:Y:S01]  /*159c0*/  MOV R21, R5 ;  /* 0x0000000500157202 */ /* 0x001fe20000000f00 */
[----:B------:R-:W-:Y:S02]  /*159d0*/  BAR.SYNC.DEFER_BLOCKING 0x1, 0x180 ;  /* 0x0046000000007b1d */ /* 0x000fe40000010000 */
[----:B--2---:R-:W-:-:S03]  /*159e0*/  IMAD.WIDE R4, R4, 0x2, R20 ;  /* 0x0000000204047825 */ /* 0x004fc600078e0214 */
[C---:B------:R-:W-:Y:S02]  /*159f0*/  IADD3 R59, P4, R4.reuse, 0x20, RZ ;  /* 0x00000020043b7810 */ /* 0x040fe40007f9e0ff */
[C---:B------:R-:W-:Y:S02]  /*15a00*/  IADD3 R63, P3, R4.reuse, 0x3000, RZ ;  /* 0x00003000043f7810 */ /* 0x040fe40007f7e0ff */
[----:B-1----:R-:W-:Y:S01]  /*15a10*/  LOP3.LUT R8, R59, 0x180, RZ, 0xc0, !PT ;  /* 0x000001803b087812 */ /* 0x002fe200078ec0ff */
[--C-:B------:R-:W-:Y:S01]  /*15a20*/  IMAD.X R13, RZ, RZ, R5.reuse, P4 ;  /* 0x000000ffff0d7224 */ /* 0x100fe200020e0605 */
[----:B------:R-:W-:Y:S01]  /*15a30*/  IADD3 R67, P2, R4, 0x3020, RZ ;  /* 0x0000302004437810 */ /* 0x000fe20007f5e0ff */
[--C-:B------:R-:W-:Y:S01]  /*15a40*/  IMAD.X R15, RZ, RZ, R5.reuse, P3 ;  /* 0x000000ffff0f7224 */ /* 0x100fe200018e0605 */
[----:B------:R-:W-:Y:S02]  /*15a50*/  SHF.R.U64 R8, R8, 0x3, RZ ;  /* 0x0000000308087819 */ /* 0x000fe400000012ff */
[C---:B------:R-:W-:Y:S01]  /*15a60*/  IADD3 R62, P1, R4.reuse, 0x6000, RZ ;  /* 0x00006000043e7810 */ /* 0x040fe20007f3e0ff */
[----:B------:R-:W-:Y:S01]  /*15a70*/  IMAD.X R25, RZ, RZ, R5, P2 ;  /* 0x000000ffff197224 */ /* 0x000fe200010e0605 */
[----:B------:R-:W-:-:S02]  /*15a80*/  LOP3.LUT R9, R4, 0x180, RZ, 0xc0, !PT ;  /* 0x0000018004097812 */ /* 0x000fc400078ec0ff */
[----:B------:R-:W-:Y:S02]  /*15a90*/  LOP3.LUT R12, R8, R59, RZ, 0x3c, !PT ;  /* 0x0000003b080c7212 */ /* 0x000fe400078e3cff */
[----:B------:R-:W-:Y:S02]  /*15aa0*/  LOP3.LUT R8, R63, 0x180, RZ, 0xc0, !PT ;  /* 0x000001803f087812 */ /* 0x000fe400078ec0ff */
[----:B------:R-:W-:Y:S02]  /*15ab0*/  LOP3.LUT R10, R67, 0x180, RZ, 0xc0, !PT ;  /* 0x00000180430a7812 */ /* 0x000fe400078ec0ff */
[----:B------:R-:W-:Y:S02]  /*15ac0*/  LOP3.LUT R59, R62, 0x180, RZ, 0xc0, !PT ;  /* 0x000001803e3b7812 */ /* 0x000fe400078ec0ff */
[----:B------:R-:W-:Y:S02]  /*15ad0*/  SHF.R.U64 R9, R9, 0x3, RZ ;  /* 0x0000000309097819 */ /* 0x000fe400000012ff */
[----:B------:R-:W-:-:S02]  /*15ae0*/  SHF.R.U64 R8, R8, 0x3, RZ ;  /* 0x0000000308087819 */ /* 0x000fc400000012ff */
[----:B------:R-:W-:Y:S02]  /*15af0*/  IADD3 R83, P0, R4, 0x6020, RZ ;  /* 0x0000602004537810 */ /* 0x000fe40007f1e0ff */
[----:B------:R-:W-:Y:S02]  /*15b00*/  SHF.R.U64 R10, R10, 0x3, RZ ;  /* 0x000000030a0a7819 */ /* 0x000fe400000012ff */
[----:B------:R-:W-:Y:S01]  /*15b10*/  SHF.R.U64 R59, R59, 0x3, RZ ;  /* 0x000000033b3b7819 */ /* 0x000fe200000012ff */
[--C-:B------:R-:W-:Y:S01]  /*15b20*/  IMAD.X R11, RZ, RZ, R5.reuse, P0 ;  /* 0x000000ffff0b7224 */ /* 0x100fe200000e0605 */
[----:B------:R-:W-:Y:S01]  /*15b30*/  LOP3.LUT R4, R9, R4, RZ, 0x3c, !PT ;  /* 0x0000000409047212 */ /* 0x000fe200078e3cff */
[----:B------:R-:W-:Y:S01]  /*15b40*/  IMAD.X R9, RZ, RZ, R5, P1 ;  /* 0x000000ffff097224 */ /* 0x000fe200008e0605 */
[----:B------:R-:W-:Y:S02]  /*15b50*/  LOP3.LUT R14, R8, R63, RZ, 0x3c, !PT ;  /* 0x0000003f080e7212 */ /* 0x000fe400078e3cff */
[----:B------:R-:W-:-:S02]  /*15b60*/  LOP3.LUT R24, R10, R67, RZ, 0x3c, !PT ;  /* 0x000000430a187212 */ /* 0x000fc400078e3cff */
[----:B------:R-:W-:Y:S02]  /*15b70*/  LOP3.LUT R8, R59, R62, RZ, 0x3c, !PT ;  /* 0x0000003e3b087212 */ /* 0x000fe400078e3cff */
[----:B------:R-:W-:Y:S02]  /*15b80*/  LOP3.LUT R66, R83, 0x180, RZ, 0xc0, !PT ;  /* 0x0000018053427812 */ /* 0x000fe400078ec0ff */
[----:B------:R-:W-:Y:S02]  /*15b90*/  MOV R62, R4 ;  /* 0x00000004003e7202 */ /* 0x000fe40000000f00 */
[----:B------:R-:W-:Y:S02]  /*15ba0*/  F2FP.F16.F32.PACK_AB R4, R80, R7 ;  /* 0x000000075004723e */ /* 0x000fe400000000ff */
[----:B------:R-:W-:Y:S02]  /*15bb0*/  F2FP.F16.F32.PACK_AB R5, R86, R61 ;  /* 0x0000003d5605723e */ /* 0x000fe400000000ff */
[----:B------:R-:W-:-:S02]  /*15bc0*/  F2FP.F16.F32.PACK_AB R7, R69, R60 ;  /* 0x0000003c4507723e */ /* 0x000fc400000000ff */
[----:B------:R-:W-:Y:S02]  /*15bd0*/  MOV R61, R12 ;  /* 0x0000000c003d7202 */ /* 0x000fe40000000f00 */
[----:B------:R-:W-:Y:S01]  /*15be0*/  MOV R60, R14 ;  /* 0x0000000e003c7202 */ /* 0x000fe20000000f00 */
[----:B------:R0:W-:Y:S01]  /*15bf0*/  STSM.16.M88.4 [R62], R4 ;  /* 0x000000043e007844 */ /* 0x0001e20000000200 */
[----:B------:R-:W-:Y:S02]  /*15c00*/  MOV R59, R24 ;  /* 0x00000018003b7202 */ /* 0x000fe40000000f00 */
[----:B------:R-:W-:Y:S02]  /*15c10*/  SHF.R.U64 R66, R66, 0x3, RZ ;  /* 0x0000000342427819 */ /* 0x000fe400000012ff */
        /* <DEDUP_REMOVED lines=8> */
[----:B------:R-:W-:-:S02]  /*15ca0*/  LOP3.LUT R10, R66, R83, RZ, 0x3c, !PT ;  /* 0x00000053420a7212 */ /* 0x000fc400078e3cff */
[----:B------:R-:W-:Y:S01]  /*15cb0*/  ISETP.NE.U32.AND P0, PT, RZ, UR4, PT ;  /* 0x00000004ff007c0c */ /* 0x000fe2000bf05070 */
[----:B------:R1:W-:Y:S01]  /*15cc0*/  STSM.16.M88.4 [R60], R24 ;  /* 0x000000183c007844 */ /* 0x0003e20000000200 */
[----:B------:R-:W-:Y:S02]  /*15cd0*/  MOV R53, R8 ;  /* 0x0000000800357202 */ /* 0x000fe40000000f00 */
[----:B------:R-:W-:Y:S02]  /*15ce0*/  MOV R44, R10 ;  /* 0x0000000a002c7202 */ /* 0x000fe40000000f00 */
[----:B0-----:R-:W-:Y:S02]  /*15cf0*/  F2FP.F16.F32.PACK_AB R4, R76, R41 ;  /* 0x000000294c04723e */ /* 0x001fe400000000ff */
[----:B------:R-:W-:Y:S02]  /*15d00*/  F2FP.F16.F32.PACK_AB R5, R64, R43 ;  /* 0x0000002b4005723e */ /* 0x000fe400000000ff */
[----:B------:R-:W-:-:S02]  /*15d10*/  F2FP.F16.F32.PACK_AB R6, R48, R33 ;  /* 0x000000213006723e */ /* 0x000fc400000000ff */
[----:B------:R-:W-:Y:S02]  /*15d20*/  F2FP.F16.F32.PACK_AB R7, R51, R42 ;  /* 0x0000002a3307723e */ /* 0x000fe400000000ff */
[----:B------:R-:W-:Y:S02]  /*15d30*/  F2FP.F16.F32.PACK_AB R8, R52, R3 ;  /* 0x000000033408723e */ /* 0x000fe400000000ff */
[----:B------:R-:W-:Y:S01]  /*15d40*/  F2FP.F16.F32.PACK_AB R9, R50, R35 ;  /* 0x000000233209723e */ /* 0x000fe200000000ff */
[----:B------:R0:W-:Y:S01]  /*15d50*/  STSM.16.M88.4 [R59], R4 ;  /* 0x000000043b007844 */ /* 0x0001e20000000200 */
[----:B-1----:R-:W-:Y:S01]  /*15d60*/  IADD3 R24, P1, R58, UR4, RZ ;  /* 0x000000043a187c10 */ /* 0x002fe2000ff3e0ff */
[----:B------:R-:W1:Y:S01]  /*15d70*/  LDC R3, c[0x0][0xbe8] ;  /* 0x0002fa00ff037b82 */ /* 0x000e620000000800 */
[----:B------:R-:W-:Y:S02]  /*15d80*/  F2FP.F16.F32.PACK_AB R10, R45, R28 ;  /* 0x0000001c2d0a723e */ /* 0x000fe400000000ff */
[----:B------:R-:W-:-:S02]  /*15d90*/  F2FP.F16.F32.PACK_AB R11, R47, R34 ;  /* 0x000000222f0b723e */ /* 0x000fc400000000ff */
[----:B------:R-:W-:Y:S02]  /*15da0*/  F2FP.F16.F32.PACK_AB R12, R56, R29 ;  /* 0x0000001d380c723e */ /* 0x000fe400000000ff */
[----:B------:R-:W-:Y:S01]  /*15db0*/  F2FP.F16.F32.PACK_AB R13, R46, R31 ;  /* 0x0000001f2e0d723e */ /* 0x000fe200000000ff */
[----:B------:R2:W-:Y:S01]  /*15dc0*/  STSM.16.M88.4 [R53], R8 ;  /* 0x0000000835007844 */ /* 0x0005e20000000200 */
[----:B------:R-:W-:Y:S02]  /*15dd0*/  F2FP.F16.F32.PACK_AB R14, R49, R32 ;  /* 0x00000020310e723e */ /* 0x000fe400000000ff */
[----:B------:R-:W-:Y:S02]  /*15de0*/  F2FP.F16.F32.PACK_AB R15, R71, R30 ;  /* 0x0000001e470f723e */ /* 0x000fe400000000ff */
[----:B------:R-:W-:Y:S02]  /*15df0*/  ISETP.NE.AND.EX P0, PT, RZ, UR5, PT, P0 ;  /* 0x00000005ff007c0c */ /* 0x000fe4000bf05300 */
[----:B------:R-:W-:Y:S01]  /*15e00*/  IADD3.X R25, R55, UR5, RZ, P1, !PT ;  /* 0x0000000537197c10 */ /* 0x000fe20008ffe4ff */
[----:B------:R-:W-:Y:S01]  /*15e10*/  ULDC.64 UR4, c[0x0][0xc08] ;  /* 0x0003020000047ab9 */ /* 0x000fe20000000a00 */
[----:B------:R2:W-:Y:S01]  /*15e20*/  STSM.16.M88.4 [R44], R12 ;  /* 0x0000000c2c007844 */ /* 0x0005e20000000200 */
[----:B------:R-:W-:Y:S01]  /*15e30*/  BAR.SYNC.DEFER_BLOCKING 0x1, 0x180 ;  /* 0x0046000000007b1d */ /* 0x000fe20000010000 */
[----:B------:R-:W-:-:S02]  /*15e40*/  ISETP.NE.U32.AND P2, PT, RZ, UR4, PT ;  /* 0x00000004ff007c0c */ /* 0x000fc4000bf45070 */
[----:B------:R-:W-:Y:S02]  /*15e50*/  MOV R42, RZ ;  /* 0x000000ff002a7202 */ /* 0x000fe40000000f00 */
[----:B------:R-:W-:-:S13]  /*15e60*/  ISETP.NE.AND.EX P2, PT, RZ, UR5, PT, P2 ;  /* 0x00000005ff007c0c */ /* 0x000fda000bf45320 */
[----:B------:R-:W-:Y:S01]  /*15e70*/  @P2 IADD3 R58, P3, R58, UR4, RZ ;  /* 0x000000043a3a2c10 */ /* 0x000fe2000ff7e0ff */
[----:B------:R-:W-:Y:S02]  /*15e80*/  ULDC UR4, c[0x0][0xa88] ;  /* 0x0002a20000047ab9 */ /* 0x000fe40000000800 */
[----:B0-----:R-:W-:Y:S01]  /*15e90*/  IMAD.U32 R6, RZ, RZ, UR4 ;  /* 0x00000004ff067e24 */ /* 0x001fe2000f8e00ff */
[----:B------:R-:W-:Y:S01]  /*15ea0*/  @P2 IADD3.X R59, R55, UR5, RZ, P3, !PT ;  /* 0x00000005373b2c10 */ /* 0x000fe20009ffe4ff */
[----:B------:R2:W5:Y:S01]  /*15eb0*/  @P0 LDG.E R42, desc[UR60][R24.64] ;  /* 0x0000003c182a0981 */ /* 0x000562000c1e1900 */
[----:B-1----:R-:W-:-:S03]  /*15ec0*/  ISETP.NE.AND P1, PT, R3, 0x1, PT ;  /* 0x000000010300780c */ /* 0x002fc60003f25270 */
[----:B------:R2:W5:Y:S10]  /*15ed0*/  @P2 LDG.E R6, desc[UR60][R58.64] ;  /* 0x0000003c3a062981 */ /* 0x000574000c1e1900 */
[----:B------:R-:W0:Y:S08]  /*15ee0*/  @P1 LDC R5, c[0x0][0xbec] ;  /* 0x0002fb00ff051b82 */ /* 0x000e300000000800 */
[----:B------:R-:W1:Y:S01]  /*15ef0*/  @P1 LDC R27, c[0x0][0xbf0] ;  /* 0x0002fc00ff1b1b82 */ /* 0x000e620000000800 */
[----:B--2---:R-:W-:Y:S05]  /*15f00*/  @P2 BRA `(.L_x_10449) ;  /* 0x0000000000102947 */ /* 0x004fea0003800000 */
[----:B------:R-:W-:Y:S05]  /*15f10*/  @!P0 BRA `(.L_x_10449) ;  /* 0x00000000000c8947 */ /* 0x000fea0003800000 */
[----:B------:R-:W2:Y:S04]  /*15f20*/  LDG.E R7, desc[UR60][R24.64] ;  /* 0x0000003c18077981 */ /* 0x000ea8000c1e1900 */
[----:B-----5:R-:W2:Y:S02]  /*15f30*/  LDG.E R6, desc[UR60][R24.64+0x4] ;  /* 0x0000043c18067981 */ /* 0x020ea4000c1e1900 */
[----:B--2---:R-:W-:-:S07]  /*15f40*/  IMAD.IADD R6, R6, 0x1, -R7 ;  /* 0x0000000106067824 */ /* 0x004fce00078e0a07 */
.L_x_10449:
[----:B------:R-:W2:Y:S01]  /*15f50*/  LDL R4, [R1+0xc8] ;  /* 0x0000c80001047983 */ /* 0x000ea20000100800 */
[--C-:B------:R-:W-:Y:S01]  /*15f60*/  SHF.R.S32.HI R52, RZ, 0x1f, R87.reuse ;  /* 0x0000001fff347819 */ /* 0x100fe20000011457 */
[----:B------:R-:W-:Y:S01]  /*15f70*/  ULDC.64 UR4, c[0x0][0xb90] ;  /* 0x0002e40000047ab9 */ /* 0x000fe20000000a00 */
[----:B-----5:R-:W-:Y:S01]  /*15f80*/  SHF.R.S32.HI R43, RZ, 0x1f, R42 ;  /* 0x0000001fff2b7819 */ /* 0x020fe2000001142a */
[----:B------:R-:W3:Y:S01]  /*15f90*/  LDL.LU R55, [R1+0x90] ;  /* 0x0000900001377983 */ /* 0x000ee20000300800 */
[----:B------:R-:W-:Y:S02]  /*15fa0*/  SEL R54, R54, RZ, !P0 ;  /* 0x000000ff36367207 */ /* 0x000fe40004000000 */
[----:B------:R-:W-:Y:S01]  /*15fb0*/  SEL R48, R85, RZ, !P0 ;  /* 0x000000ff55307207 */ /* 0x000fe20004000000 */
[----:B------:R-:W2:Y:S01]  /*15fc0*/  LDL.LU R50, [R1+0x94] ;  /* 0x0000940001327983 */ /* 0x000ea20000300800 */
[----:B------:R-:W-:Y:S02]  /*15fd0*/  LEA.HI R52, R52, R87, RZ, 0x2 ;  /* 0x0000005734347211 */ /* 0x000fe400078f10ff */
[----:B------:R-:W-:Y:S01]  /*15fe0*/  SHF.R.S32.HI R26, RZ, 0x1f, R87 ;  /* 0x0000001fff1a7819 */ /* 0x000fe20000011457 */
[----:B------:R-:W4:Y:S01]  /*15ff0*/  LDL R14, [R1+0xc4] ;  /* 0x0000c400010e7983 */ /* 0x000f220000100800 */
[----:B------:R-:W-:Y:S01]  /*16000*/  SHF.R.S32.HI R52, RZ, 0x2, R52 ;  /* 0x00000002ff347819 */ /* 0x000fe20000011434 */
[----:B------:R-:W-:Y:S01]  /*16010*/  IMAD R41, R6, R3, RZ ;  /* 0x0000000306297224 */ /* 0x000fe200078e02ff */
[----:B------:R-:W4:Y:S03]  /*16020*/  @P1 LDC R51, c[0x0][0xbec] ;  /* 0x0002fb00ff331b82 */ /* 0x000f260000000800 */
[----:B------:R-:W-:-:S04]  /*16030*/  IMAD R9, R52, 0x20, R36 ;  /* 0x0000002034097824 */ /* 0x000fc800078e0224 */
[----:B------:R-:W-:Y:S01]  /*16040*/  IMAD.WIDE R20, R9, 0x2, R20 ;  /* 0x0000000209147825 */ /* 0x000fe200078e0214 */
[----:B------:R-:W-:Y:S01]  /*16050*/  LEA.HI R26, R26, R87, RZ, 0x7 ;  /* 0x000000571a1a7211 */ /* 0x000fe200078f38ff */
[----:B------:R-:W4:Y:S03]  /*16060*/  @P1 LDC R53, c[0x0][0xbf0] ;  /* 0x0002fc00ff351b82 */ /* 0x000f260000000800 */
[----:B------:R-:W-:Y:S02]  /*16070*/  LOP3.LUT R26, R26, 0xffffff80, RZ, 0xc0, !PT ;  /* 0xffffff801a1a7812 */ /* 0x000fe400078ec0ff */
[----:B------:R-:W-:-:S03]  /*16080*/  IADD3 R13, P3, R20, 0x3000, RZ ;  /* 0x00003000140d7810 */ /* 0x000fc60007f7e0ff */
[----:B------:R-:W-:Y:S01]  /*16090*/  IMAD.IADD R26, R87, 0x1, -R26 ;  /* 0x00000001571a7824 */ /* 0x000fe200078e0a1a */
[----:B------:R-:W-:Y:S02]  /*160a0*/  IADD3 R15, P2, R20, 0x1800, RZ ;  /* 0x00001800140f7810 */ /* 0x000fe40007f5e0ff */
[----:B------:R-:W-:-:S04]  /*160b0*/  LOP3.LUT R12, R13, 0x180, RZ, 0xc0, !PT ;  /* 0x000001800d0c7812 */ /* 0x000fc800078ec0ff */
[----:B------:R-:W-:-:S04]  /*160c0*/  SHF.R.U64 R12, R12, 0x3, RZ ;  /* 0x000000030c0c7819 */ /* 0x000fc800000012ff */
[----:B------:R-:W-:Y:S01]  /*160d0*/  LOP3.LUT R12, R12, R13, RZ, 0x3c, !PT ;  /* 0x0000000d0c0c7212 */ /* 0x000fe200078e3cff */
[----:B------:R-:W-:Y:S01]  /*160e0*/  IMAD.X R13, RZ, RZ, R21, P3 ;  /* 0x000000ffff0d7224 */ /* 0x000fe200018e0615 */
[C---:B------:R-:W-:Y:S02]  /*160f0*/  IADD3 R25, P5, R20.reuse, 0x4800, RZ ;  /* 0x0000480014197810 */ /* 0x040fe40007fbe0ff */
[----:B------:R-:W-:Y:S02]  /*16100*/  IADD3 R29, P4, R20, 0x6000, RZ ;  /* 0x00006000141d7810 */ /* 0x000fe40007f9e0ff */
        /* <DEDUP_REMOVED lines=8> */
[----:B------:R-:W-:Y:S01]  /*16190*/  BSSY B1, `(.L_x_10450) ;  /* 0x0000079000017945 */ /* 0x000fe20003800000 */
[----:B---3--:R-:W-:Y:S01]  /*161a0*/  SHF.R.S32.HI R49, RZ, 0x1f, R55 ;  /* 0x0000001fff317819 */ /* 0x008fe20000011437 */
[----:B--2---:R-:W-:-:S04]  /*161b0*/  IMAD R10, R50, 0xc0, R4 ;  /* 0x000000c0320a7824 */ /* 0x004fc800078e0204 */
[----:B------:R-:W-:Y:S02]  /*161c0*/  IMAD R4, R49, UR4, RZ ;  /* 0x0000000431047c24 */ /* 0x000fe4000f8e02ff */
[----:B0-----:R-:W-:-:S04]  /*161d0*/  @P1 IMAD.HI.U32 R8, R10, R5, RZ ;  /* 0x000000050a081227 */ /* 0x001fc800078e00ff */
        /* <DEDUP_REMOVED lines=23> */
[----:B------:R-:W-:Y:S01]  /*16350*/  SHFL.IDX PT, R46, R10, RZ, 0x1c1f ;  /* 0x001c1fff0a2e7589 */ /* 0x000fe200000e0000 */
[----:B----4-:R-:W-:-:S03]  /*16360*/  IMAD R4, R50, 0xc0, R14 ;  /* 0x000000c032047824 */ /* 0x010fc600078e020e */
[----:B------:R-:W-:Y:S01]  /*16370*/  SHFL.IDX PT, R44, R10, 0x1, 0x1c1f ;  /* 0x003c1f000a2c7f89 */ /* 0x000fe200000e0000 */
[----:B------:R-:W-:Y:S01]  /*16380*/  IMAD.X R9, RZ, RZ, R21, P2 ;  /* 0x000000ffff097224 */ /* 0x000fe200010e0615 */
[----:B------:R-:W-:Y:S01]  /*16390*/  LOP3.LUT R7, R20, 0x180, RZ, 0xc0, !PT ;  /* 0x0000018014077812 */ /* 0x000fe200078ec0ff */
[----:B------:R-:W-:Y:S01]  /*163a0*/  ULDC.64 UR4, c[0x0][0xaa0] ;  /* 0x0002a80000047ab9 */ /* 0x000fe20000000a00 */
[----:B------:R-:W0:Y:S01]  /*163b0*/  SHFL.IDX PT, R47, R11, RZ, 0x1c1f ;  /* 0x001c1fff0b2f7589 */ /* 0x000e2200000e0000 */
[----:B------:R-:W-:-:S03]  /*163c0*/  LOP3.LUT P0, RZ, R26, 0x3, RZ, 0xc0, !PT ;  /* 0x000000031aff7812 */ /* 0x000fc6000780c0ff */
[----:B------:R-:W1:Y:S01]  /*163d0*/  SHFL.IDX PT, R45, R11, 0x1, 0x1c1f ;  /* 0x003c1f000b2d7f89 */ /* 0x000e6200000e0000 */
[C---:B------:R-:W-:Y:S01]  /*163e0*/  ISETP.GE.OR P2, PT, R4.reuse, R41, P0 ;  /* 0x000000290400720c */ /* 0x040fe20000746670 */
[----:B------:R-:W-:Y:S01]  /*163f0*/  VIADD R4, R4, 0x8 ;  /* 0x0000000804047836 */ /* 0x000fe20000000000 */
[----:B------:R-:W-:-:S04]  /*16400*/  IADD3 R5, P3, R20, 0x7800, RZ ;  /* 0x0000780014057810 */ /* 0x000fc80007f7e0ff */
[----:B------:R-:W-:Y:S02]  /*16410*/  ISETP.GE.OR P0, PT, R4, R41, P0 ;  /* 0x000000290400720c */ /* 0x000fe40000706670 */
[----:B------:R-:W-:Y:S01]  /*16420*/  LOP3.LUT R4, R5, 0x180, RZ, 0xc0, !PT ;  /* 0x0000018005047812 */ /* 0x000fe200078ec0ff */
[----:B------:R-:W-:Y:S01]  /*16430*/  IMAD R43, R43, UR4, RZ ;  /* 0x000000042b2b7c24 */ /* 0x000fe2000f8e02ff */
[----:B------:R-:W-:Y:S02]  /*16440*/  SHF.R.U64 R7, R7, 0x3, RZ ;  /* 0x0000000307077819 */ /* 0x000fe400000012ff */
[----:B------:R-:W-:Y:S02]  /*16450*/  SHF.R.U64 R4, R4, 0x3, RZ ;  /* 0x0000000304047819 */ /* 0x000fe400000012ff */
[----:B------:R-:W-:Y:S01]  /*16460*/  LOP3.LUT R20, R7, R20, RZ, 0x3c, !PT ;  /* 0x0000001407147212 */ /* 0x000fe200078e3cff */
[----:B0-----:R0:W-:Y:S01]  /*16470*/  @!P2 ST.E desc[UR60][R46.64], R0 ;  /* 0x000000002e00a985 */ /* 0x0011e2000c10193c */
[----:B------:R-:W-:-:S03]  /*16480*/  LOP3.LUT R32, R4, R5, RZ, 0x3c, !PT ;  /* 0x0000000504207212 */ /* 0x000fc600078e3cff */
[----:B-1----:R1:W-:Y:S04]  /*16490*/  @!P0 ST.E desc[UR60][R44.64], R2 ;  /* 0x000000022c008985 */ /* 0x0023e8000c10193c */
[----:B------:R2:W5:Y:S01]  /*164a0*/  LD.E.128 R4, desc[UR60][R20.64] ;  /* 0x0000003c14047980 */ /* 0x000562000c101d00 */
[C---:B0-----:R-:W-:Y:S01]  /*164b0*/  IMAD R47, R42.reuse, UR5, R43 ;  /* 0x000000052a2f7c24 */ /* 0x041fe2000f8e022b */
[----:B------:R-:W-:Y:S01]  /*164c0*/  LOP3.LUT R8, R15, 0x180, RZ, 0xc0, !PT ;  /* 0x000001800f087812 */ /* 0x000fe200078ec0ff */
[----:B------:R-:W-:Y:S01]  /*164d0*/  IMAD.WIDE.U32 R42, R42, UR4, RZ ;  /* 0x000000042a2a7c25 */ /* 0x000fe2000f8e00ff */
[----:B------:R-:W-:Y:S01]  /*164e0*/  ULDC.64 UR4, c[0x0][0xae8] ;  /* 0x0002ba0000047ab9 */ /* 0x000fe20000000a00 */
[----:B------:R-:W5:Y:S02]  /*164f0*/  LD.E.128 R24, desc[UR60][R24.64] ;  /* 0x0000003c18187980 */ /* 0x000f64000c101d00 */
[----:B------:R-:W-:-:S02]  /*16500*/  IMAD R0, R70, 0x60, R52 ;  /* 0x0000006046007824 */ /* 0x000fc400078e0234 */
[----:B--2---:R-:W-:Y:S01]  /*16510*/  IMAD.MOV.U32 R20, RZ, RZ, R42 ;  /* 0x000000ffff147224 */ /* 0x004fe200078e002a */
[----:B------:R-:W5:Y:S01]  /*16520*/  LD.E.128 R28, desc[UR60][R28.64] ;  /* 0x0000003c1c1c7980 */ /* 0x000f62000c101d00 */
[----:B------:R-:W-:Y:S02]  /*16530*/  IMAD R42, R50, 0xc0, R0 ;  /* 0x000000c0322a7824 */ /* 0x000fe400078e0200 */
[----:B------:R-:W-:Y:S02]  /*16540*/  IMAD.X R33, RZ, RZ, R21, P3 ;  /* 0x000000ffff217224 */ /* 0x000fe400018e0615 */
[----:B------:R-:W-:Y:S02]  /*16550*/  IMAD.IADD R21, R43, 0x1, R47 ;  /* 0x000000012b157824 */ /* 0x000fe400078e022f */
[----:B------:R-:W-:Y:S02]  /*16560*/  IMAD R49, R49, UR4, RZ ;  /* 0x0000000431317c24 */ /* 0x000fe4000f8e02ff */
[----:B------:R-:W-:Y:S01]  /*16570*/  @P1 IMAD.HI.U32 R0, R42, R51, RZ ;  /* 0x000000332a001227 */ /* 0x000fe200078e00ff */
[----:B------:R-:W-:Y:S01]  /*16580*/  SHF.R.U64 R8, R8, 0x3, RZ ;  /* 0x0000000308087819 */ /* 0x000fe200000012ff */
[----:B------:R-:W5:Y:S02]  /*16590*/  LD.E.128 R32, desc[UR60][R32.64] ;  /* 0x0000003c20207980 */ /* 0x000f64000c101d00 */
[----:B------:R-:W-:-:S02]  /*165a0*/  IMAD R49, R55, UR5, R49 ;  /* 0x0000000537317c24 */ /* 0x000fc4000f8e0231 */
[----:B------:R-:W-:Y:S01]  /*165b0*/  IMAD.WIDE.U32 R20, R55, UR4, R20 ;  /* 0x0000000437147c25 */ /* 0x000fe2000f8e0014 */
[----:B------:R-:W-:-:S03]  /*165c0*/  ULDC.64 UR4, c[0x0][0xaf0] ;  /* 0x0002bc0000047ab9 */ /* 0x000fc60000000a00 */
[----:B------:R-:W-:Y:S01]  /*165d0*/  IMAD.MOV.U32 R43, RZ, RZ, R42 ;  /* 0x000000ffff2b7224 */ /* 0x000fe200078e002a */
[----:B------:R-:W-:Y:S01]  /*165e0*/  @P1 SHF.R.U32.HI R43, RZ, R53, R0 ;  /* 0x00000035ff2b1219 */ /* 0x000fe20000011600 */
[----:B-1----:R-:W-:Y:S02]  /*165f0*/  IMAD R45, R54, UR4, RZ ;  /* 0x00000004362d7c24 */ /* 0x002fe4000f8e02ff */
[----:B------:R-:W-:Y:S01]  /*16600*/  IMAD.IADD R21, R21, 0x1, R49 ;  /* 0x0000000115157824 */ /* 0x000fe200078e0231 */
[----:B------:R-:W-:Y:S01]  /*16610*/  SHF.R.S32.HI R0, RZ, 0x1f, R43 ;  /* 0x0000001fff007819 */ /* 0x000fe2000001142b */
[C---:B------:R-:W-:Y:S01]  /*16620*/  IMAD R45, R48.reuse, UR5, R45 ;  /* 0x00000005302d7c24 */ /* 0x040fe2000f8e022d */
[----:B------:R-:W-:Y:S01]  /*16630*/  IADD3 R2, -R43, RZ, RZ ;  /* 0x000000ff2b027210 */ /* 0x000fe20007ffe1ff */
[----:B------:R-:W-:Y:S01]  /*16640*/  IMAD.WIDE.U32 R48, R48, UR4, R20 ;  /* 0x0000000430307c25 */ /* 0x000fe2000f8e0014 */
[----:B------:R-:W-:Y:S01]  /*16650*/  LOP3.LUT R8, R8, R15, RZ, 0x3c, !PT ;  /* 0x0000000f08087212 */ /* 0x000fe200078e3cff */
[----:B------:R-:W-:Y:S01]  /*16660*/  ULDC.64 UR4, c[0x0][0xae0] ;  /* 0x0002b80000047ab9 */ /* 0x000fe20000000a00 */
[----:B------:R-:W5:Y:S01]  /*16670*/  LD.E.128 R12, desc[UR60][R12.64] ;  /* 0x0000003c0c0c7980 */ /* 0x000f62000c101d00 */
[----:B------:R-:W-:-:S02]  /*16680*/  IMAD R0, R0, UR4, RZ ;  /* 0x0000000400007c24 */ /* 0x000fc4000f8e02ff */
        /* <DEDUP_REMOVED lines=15> */
[----:B------:R-:W-:Y:S02]  /*16780*/  IMAD R48, R50, 0xc0, R52 ;  /* 0x000000c032307824 */ /* 0x000fe400078e0234 */
        /* <DEDUP_REMOVED lines=8> */
[----:B------:R-:W-:Y:S01]  /*16810*/  PRMT R0, RZ, 0x654, R0 ;  /* 0x00000654ff007816 */ /* 0x000fe20000000000 */
[----:B0-----:R0:W1:Y:S03]  /*16820*/  SHFL.IDX PT, R20, R46, RZ, 0x1c1f ;  /* 0x001c1fff2e147589 */ /* 0x00106600000e0000 */
[----:B------:R0:W-:Y:S01]  /*16830*/  SYNCS.ARRIVE.TRANS64.RED.A1T0 RZ, [R0+URZ], RZ ;  /* 0x000000ff00ff79a7 */ /* 0x0001e2000810043f */
[----:B------:R0:W2:Y:S01]  /*16840*/  SHFL.IDX PT, R21, R47, RZ, 0x1c1f ;  /* 0x001c1fff2f157589 */ /* 0x0000a200000e0000 */
[----:B------:R-:W-:Y:S05]  /*16850*/  @P0 BRA `(.L_x_10451) ;  /* 0x0000000000300947 */ /* 0x000fea0003800000 */
        /* <DEDUP_REMOVED lines=12> */
.L_x_10451:
[----:B------:R-:W-:Y:S05]  /*16920*/  BSYNC B1 ;  /* 0x0000000000017941 */ /* 0x000fea0003800000 */
.L_x_10450:
[----:B0-----:R-:W-:Y:S01]  /*16930*/  VIADD R0, R48, 0x60 ;  /* 0x0000006030007836 */ /* 0x001fe20000000000 */
[----:B---3-5:R0:W3:Y:S04]  /*16940*/  SHFL.IDX PT, R5, R47, 0x1, 0x1c1f ;  /* 0x003c1f002f057f89 */ /* 0x0280e800000e0000 */
[----:B------:R-:W-:Y:S01]  /*16950*/  ISETP.GE.AND P0, PT, R0, R41, PT ;  /* 0x000000290000720c */ /* 0x000fe20003f06270 */
[----:B------:R0:W4:-:S12]  /*16960*/  SHFL.IDX PT, R4, R46, 0x1, 0x1c1f ;  /* 0x003c1f002e047f89 */ /* 0x00011800000e0000 */
[----:B0-----:R-:W-:Y:S05]  /*16970*/  @P0 BRA `(.L_x_10452) ;  /* 0x0000000800b00947 */ /* 0x001fea0003800000 */
[----:B------:R-:W-:Y:S02]  /*16980*/  ULDC UR4, c[0x0][0xac8] ;  /* 0x0002b20000047ab9 */ /* 0x000fe40000000800 */
[----:B------:R-:W-:Y:S02]  /*16990*/  ISETP.GE.AND P2, PT, R38, UR4, PT ;  /* 0x0000000426007c0c */ /* 0x000fe4000bf46270 */
[----:B------:R-:W-:-:S11]  /*169a0*/  ISETP.GE.AND P1, PT, R36, UR4, PT ;  /* 0x0000000424007c0c */ /* 0x000fd6000bf26270 */
[----:B----4-:R-:W-:Y:S02]  /*169b0*/  @!P2 LEA R6, P0, R38, R4, 0x1 ;  /* 0x000000042606a211 */ /* 0x010fe400078008ff */
[----:B---3--:R-:W-:Y:S02]  /*169c0*/  @!P1 IMAD.WIDE R2, R36, 0x2, R4 ;  /* 0x0000000224029825 */ /* 0x008fe400078e0204 */
        /* <DEDUP_REMOVED lines=9> */
.L_x_10448:
[----:B------:R-:W-:Y:S01]  /*16a60*/  ULDC.64 UR4, c[0x0][0xc00] ;  /* 0x0003000000047ab9 */ /* 0x000fe20000000a00 */
[----:B------:R-:W-:Y:S01]  /*16a70*/  IMAD.MOV.U32 R0, RZ, RZ, RZ ;  /* 0x000000ffff007224 */ /* 0x000fe200078e00ff */
[----:B------:R-:W-:Y:S01]  /*16a80*/  ISETP.NE.U32.AND P0, PT, RZ, UR4, PT ;  /* 0x00000004ff007c0c */ /* 0x000fe2000bf05070 */
[----:B------:R-:W0:Y:S01]  /*16a90*/  LDC R25, c[0x0][0xbe8] ;  /* 0x0002fa00ff197b82 */ /* 0x000e220000000800 */
[----:B------:R-:W-:Y:S02]  /*16aa0*/  IADD3 R2, P1, R58, UR4, RZ ;  /* 0x000000043a027c10 */ /* 0x000fe4000ff3e0ff */
[----:B------:R-:W-:Y:S02]  /*16ab0*/  ISETP.NE.AND.EX P0, PT, RZ, UR5, PT, P0 ;  /* 0x00000005ff007c0c */ /* 0x000fe4000bf05300 */
[----:B------:R-:W-:Y:S01]  /*16ac0*/  IADD3.X R3, R55, UR5, RZ, P1, !PT ;  /* 0x0000000537037c10 */ /* 0x000fe20008ffe4ff */
[----:B------:R-:W-:Y:S02]  /*16ad0*/  ULDC.64 UR4, c[0x0][0xc08] ;  /* 0x0003020000047ab9 */ /* 0x000fe40000000a00 */
[----:B------:R-:W-:-:S04]  /*16ae0*/  ISETP.NE.U32.AND P1, PT, RZ, UR4, PT ;  /* 0x00000004ff007c0c */ /* 0x000fc8000bf25070 */
[----:B------:R-:W-:-:S04]  /*16af0*/  ISETP.NE.AND.EX P1, PT, RZ, UR5, PT, P1 ;  /* 0x00000005ff007c0c */ /* 0x000fc8000bf25310 */
[----:B------:R2:W5:Y:S01]  /*16b00*/  @P0 LDG.E R0, desc[UR60][R2.64] ;  /* 0x0000003c02000981 */ /* 0x000562000c1e1900 */
[----:B------:R-:W3:Y:S08]  /*16b10*/  S2R R4, SR_TID.X ;  /* 0x0000000000047919 */ /* 0x000ef00000002100 */
[----:B------:R-:W-:Y:S01]  /*16b20*/  @P1 IADD3 R58, P2, R58, UR4, RZ ;  /* 0x000000043a3a1c10 */ /* 0x000fe2000ff5e0ff */
[----:B------:R-:W-:-:S02]  /*16b30*/  ULDC UR4, c[0x0][0xa88] ;  /* 0x0002a20000047ab9 */ /* 0x000fc40000000800 */
[----:B------:R-:W-:Y:S01]  /*16b40*/  IMAD.U32 R6, RZ, RZ, UR4 ;  /* 0x00000004ff067e24 */ /* 0x000fe2000f8e00ff */
[----:B------:R-:W-:-:S05]  /*16b50*/  @P1 IADD3.X R59, R55, UR5, RZ, P2, !PT ;  /* 0x00000005373b1c10 */ /* 0x000fca00097fe4ff */
[----:B------:R2:W5:Y:S01]  /*16b60*/  @P1 LDG.E R6, desc[UR60][R58.64] ;  /* 0x0000003c3a061981 */ /* 0x000562000c1e1900 */
[----:B0-----:R-:W-:-:S13]  /*16b70*/  ISETP.NE.AND P2, PT, R25, 0x1, PT ;  /* 0x000000011900780c */ /* 0x001fda0003f45270 */
[----:B------:R-:W0:Y:S01]  /*16b80*/  @P2 LDC R12, c[0x0][0xbec] ;  /* 0x0002fb00ff0c2b82 */ /* 0x000e220000000800 */
[----:B---3--:R-:W-:-:S07]  /*16b90*/  VIADD R24, R4, 0xffffff80 ;  /* 0xffffff8004187836 */ /* 0x008fce0000000000 */
[----:B------:R-:W3:Y:S01]  /*16ba0*/  @P2 LDC R27, c[0x0][0xbf0] ;  /* 0x0002fc00ff1b2b82 */ /* 0x000ee20000000800 */
[----:B------:R-:W-:Y:S01]  /*16bb0*/  ISETP.GE.AND P3, PT, R24, 0xc0, PT ;  /* 0x000000c01800780c */ /* 0x000fe20003f66270 */
[----:B--2---:R-:W-:-:S12]  /*16bc0*/  @P1 BRA `(.L_x_10453) ;  /* 0x0000000000101947 */ /* 0x004fd80003800000 */
[----:B------:R-:W-:Y:S05]  /*16bd0*/  @!P0 BRA `(.L_x_10453) ;  /* 0x00000000000c8947 */ /* 0x000fea0003800000 */
[----:B------:R-:W2:Y:S04]  /*16be0*/  LDG.E R5, desc[UR60][R2.64] ;  /* 0x0000003c02057981 */ /* 0x000ea8000c1e1900 */
[----:B-----5:R-:W2:Y:S02]  /*16bf0*/  LDG.E R6, desc[UR60][R2.64+0x4] ;  /* 0x0000043c02067981 */ /* 0x020ea4000c1e1900 */
[----:B--2---:R-:W-:-:S07]  /*16c00*/  IMAD.IADD R6, R6, 0x1, -R5 ;  /* 0x0000000106067824 */ /* 0x004fce00078e0a05 */
.L_x_10453:
[----:B------:R-:W2:Y:S04]  /*16c10*/  LDL R14, [R1+0x90] ;  /* 0x00009000010e7983 */ /* 0x000ea80000100800 */
[----:B------:R4:W5:Y:S01]  /*16c20*/  LDL R20, [R1+0x94] ;  /* 0x0000940001147983 */ /* 0x0009620000100800 */
[----:B------:R-:W-:Y:S01]  /*16c30*/  BSSY B1, `(.L_x_10454) ;  /* 0x000002d000017945 */ /* 0x000fe20003800000 */
[----:B------:R-:W-:Y:S02]  /*16c40*/  SEL R13, R85, RZ, !P0 ;  /* 0x000000ff550d7207 */ /* 0x000fe40004000000 */
[----:B------:R-:W-:Y:S02]  /*16c50*/  SEL R54, R54, RZ, !P0 ;  /* 0x000000ff36367207 */ /* 0x000fe40004000000 */
[----:B-1---5:R-:W-:-:S02]  /*16c60*/  SHF.R.S32.HI R11, RZ, 0x1f, R0 ;  /* 0x0000001fff0b7819 */ /* 0x022fc40000011400 */
[----:B--2---:R-:W-:Y:S01]  /*16c70*/  SHF.R.S32.HI R10, RZ, 0x1f, R14 ;  /* 0x0000001fff0a7819 */ /* 0x004fe2000001140e */
[----:B----4-:R-:W-:Y:S06]  /*16c80*/  @P3 BRA `(.L_x_10455) ;  /* 0x00000000009c3947 */ /* 0x010fec0003800000 */
[----:B------:R-:W1:Y:S01]  /*16c90*/  LDC R9, c[0x0][0xbe8] ;  /* 0x0002fa00ff097b82 */ /* 0x000e620000000800 */
[----:B------:R-:W-:-:S04]  /*16ca0*/  IMAD R2, R20, 0xc0, R4 ;  /* 0x000000c014027824 */ /* 0x000fc800078e0204 */
[----:B------:R-:W-:Y:S02]  /*16cb0*/  VIADD R8, R2, 0xffffff80 ;  /* 0xffffff8002087836 */ /* 0x000fe40000000000 */
[----:B-1----:R-:W-:-:S05]  /*16cc0*/  IMAD R3, R6, R9, RZ ;  /* 0x0000000906037224 */ /* 0x002fca00078e02ff */
        /* <DEDUP_REMOVED lines=35> */
.L_x_10455:
[----:B------:R-:W-:Y:S05]  /*16f00*/  BSYNC B1 ;  /* 0x0000000000017941 */ /* 0x000fea0003800000 */
.L_x_10454:
[----:B------:R-:W-:Y:S01]  /*16f10*/  SHF.R.S32.HI R8, RZ, 0x1f, R24 ;  /* 0x0000001fff087819 */ /* 0x000fe20000011418 */
[----:B------:R-:W-:Y:S02]  /*16f20*/  ULDC.64 UR4, c[0x0][0xaa0] ;  /* 0x0002a80000047ab9 */ /* 0x000fe40000000a00 */
[----:B-1----:R-:W-:Y:S01]  /*16f30*/  IMAD R3, R11, UR4, RZ ;  /* 0x000000040b037c24 */ /* 0x002fe2000f8e02ff */
[----:B------:R-:W-:-:S03]  /*16f40*/  LEA.HI R8, R8, R24, RZ, 0x2 ;  /* 0x0000001808087211 */ /* 0x000fc600078f10ff */
[C---:B------:R-:W-:Y:S01]  /*16f50*/  IMAD R5, R0.reuse, UR5, R3 ;  /* 0x0000000500057c24 */ /* 0x040fe2000f8e0203 */
[----:B------:R-:W-:Y:S01]  /*16f60*/  SHF.R.S32.HI R8, RZ, 0x2, R8 ;  /* 0x00000002ff087819 */ /* 0x000fe20000011408 */
[----:B------:R-:W-:Y:S01]  /*16f70*/  IMAD.WIDE.U32 R2, R0, UR4, RZ ;  /* 0x0000000400027c25 */ /* 0x000fe2000f8e00ff */
[----:B------:R-:W-:-:S03]  /*16f80*/  ULDC.64 UR4, c[0x0][0xae8] ;  /* 0x0002ba0000047ab9 */ /* 0x000fc60000000a00 */
[----:B------:R-:W-:Y:S02]  /*16f90*/  IMAD R0, R70, 0x60, R8 ;  /* 0x0000006046007824 */ /* 0x000fe400078e0208 */
[----:B------:R-:W-:Y:S02]  /*16fa0*/  IMAD.IADD R3, R3, 0x1, R5 ;  /* 0x0000000103037824 */ /* 0x000fe400078e0205 */
[----:B------:R-:W-:Y:S02]  /*16fb0*/  IMAD R9, R20, 0xc0, R0 ;  /* 0x000000c014097824 */ /* 0x000fe400078e0200 */
[----:B------:R-:W-:Y:S02]  /*16fc0*/  IMAD R4, R10, UR4, RZ ;  /* 0x000000040a047c24 */ /* 0x000fe4000f8e02ff */
[----:B0-----:R-:W-:Y:S01]  /*16fd0*/  @P2 IMAD.HI.U32 R0, R9, R12, RZ ;  /* 0x0000000c09002227 */ /* 0x001fe200078e00ff */
[----:B------:R-:W-:-:S03]  /*16fe0*/  MOV R5, R9 ;  /* 0x0000000900057202 */ /* 0x000fc60000000f00 */
[C---:B------:R-:W-:Y:S01]  /*16ff0*/  IMAD R7, R14.reuse, UR5, R4 ;  /* 0x000000050e077c24 */ /* 0x040fe2000f8e0204 */
[----:B---3--:R-:W-:Y:S01]  /*17000*/  @P2 SHF.R.U32.HI R5, RZ, R27, R0 ;  /* 0x0000001bff052219 */ /* 0x008fe20000011600 */
        /* <DEDUP_REMOVED lines=18> */
[----:B------:R-:W-:-:S04]  /*17130*/  IMAD.WIDE.U32 R2, R7, UR4, R2 ;  /* 0x0000000407027c25 */ /* 0x000fc8000f8e0002 */
[----:B------:R-:W-:Y:S01]  /*17140*/  IMAD R7, R7, UR5, R0 ;  /* 0x0000000507077c24 */ /* 0x000fe2000f8e0200 */
[----:B------:R-:W-:Y:S02]  /*17150*/  ULDC.64 UR4, c[0x0][0xa80] ;  /* 0x0002a00000047ab9 */ /* 0x000fe40000000a00 */
[----:B------:R-:W-:Y:S01]  /*17160*/  LEA R0, P0, R2, UR4, 0x1 ;  /* 0x0000000402007c11 */ /* 0x000fe2000f8008ff */
[----:B------:R-:W-:Y:S01]  /*17170*/  IMAD.IADD R3, R3, 0x1, R7 ;  /* 0x0000000103037824 */ /* 0x000fe200078e0207 */
[----:B------:R-:W-:-:S04]  /*17180*/  UMOV UR4, 0xffffffff ;  /* 0xffffffff00047882 */ /* 0x000fc80000000000 */
[----:B------:R-:W-:Y:S01]  /*17190*/  LEA.HI.X R2, R2, UR5, R3, 0x1, P0 ;  /* 0x0000000502027c11 */ /* 0x000fe200080f0c03 */
[----:B------:R-:W-:Y:S06]  /*171a0*/  BRA.DIV UR4, `(.L_x_10456) ;  /* 0x0000008204747947 */ /* 0x000fec000b800000 */
[----:B------:R0:W1:Y:S04]  /*171b0*/  SHFL.IDX PT, R3, R2, RZ, 0x1c1f ;  /* 0x001c1fff02037589 */ /* 0x00006800000e0000 */
[----:B------:R0:W2:Y:S02]  /*171c0*/  SHFL.IDX PT, R14, R0, RZ, 0x1c1f ;  /* 0x001c1fff000e7589 */ /* 0x0000a400000e0000 */
.L_x_10652:
[----:B------:R-:W-:Y:S01]  /*171d0*/  IMAD R25, R6, R25, RZ ;  /* 0x0000001906197224 */ /* 0x000fe200078e02ff */
[----:B------:R-:W-:Y:S01]  /*171e0*/  BSSY B1, `(.L_x_10457) ;  /* 0x0000011000017945 */ /* 0x000fe20003800000 */
[----:B------:R-:W-:-:S05]  /*171f0*/  IMAD R4, R20, 0xc0, R8 ;  /* 0x000000c014047824 */ /* 0x000fca00078e0208 */
[----:B------:R-:W-:-:S13]  /*17200*/  ISETP.GE.AND P0, PT, R4, R25, PT ;  /* 0x000000190400720c */ /* 0x000fda0003f06270 */
[----:B------:R-:W-:Y:S05]  /*17210*/  @P0 BRA `(.L_x_10458) ;  /* 0x0000000000340947 */ /* 0x000fea0003800000 */
[----:B------:R-:W-:Y:S02]  /*17220*/  ULDC UR4, c[0x0][0xac8] ;  /* 0x0002b20000047ab9 */ /* 0x000fe40000000800 */
[----:B------:R-:W-:Y:S02]  /*17230*/  ISETP.GE.AND P2, PT, R36, UR4, PT ;  /* 0x0000000424007c0c */ /* 0x000fe4000bf46270 */
[----:B------:R-:W-:Y:S02]  /*17240*/  ISETP.GE.AND P3, PT, R38, UR4, PT ;  /* 0x0000000426007c0c */ /* 0x000fe4000bf66270 */
[----:B------:R-:W-:-:S09]  /*17250*/  ISETP.GE.AND P4, PT, R37, UR4, PT ;  /* 0x0000000425007c0c */ /* 0x000fd2000bf86270 */
[----:B-1----:R-:W-:Y:S02]  /*17260*/  @!P2 IMAD.MOV.U32 R15, RZ, RZ, R3 ;  /* 0x000000ffff0fa224 */ /* 0x002fe400078e0003 */
[-C--:B--2---:R-:W-:Y:S02]  /*17270*/  @!P3 LEA R8, P0, R38, R14.reuse, 0x1 ;  /* 0x0000000e2608b211 */ /* 0x084fe400078008ff */
[C---:B------:R-:W-:Y:S01]  /*17280*/  @!P4 LEA R10, P1, R37.reuse, R14, 0x1 ;  /* 0x0000000e250ac211 */ /* 0x040fe200078208ff */
[----:B------:R-:W-:Y:S01]  /*17290*/  @!P2 IMAD.WIDE R6, R36, 0x2, R14 ;  /* 0x000000022406a825 */ /* 0x000fe200078e020e */
[-C--:B------:R-:W-:Y:S02]  /*172a0*/  @!P3 LEA.HI.X R9, R38, R3.reuse, R39, 0x1, P0 ;  /* 0x000000032609b211 */ /* 0x080fe400000f0c27 */
[----:B------:R-:W-:Y:S02]  /*172b0*/  @!P4 LEA.HI.X R11, R37, R3, R40, 0x1, P1 ;  /* 0x00000003250bc211 */ /* 0x000fe400008f0c28 */
[----:B------:R3:W-:Y:S04]  /*172c0*/  @!P2 ST.E.128 desc[UR60][R6.64], RZ ;  /* 0x000000ff0600a985 */ /* 0x0007e8000c101d3c */
[----:B------:R3:W-:Y:S04]  /*172d0*/  @!P3 ST.E.128 desc[UR60][R8.64], RZ ;  /* 0x000000ff0800b985 */ /* 0x0007e8000c101d3c */
[----:B------:R3:W-:Y:S02]  /*172e0*/  @!P4 ST.E.128 desc[UR60][R10.64], RZ ;  /* 0x000000ff0a00c985 */ /* 0x0007e4000c101d3c */
.L_x_10458:
[----:B------:R-:W-:Y:S05]  /*172f0*/  BSYNC B1 ;  /* 0x0000000000017941 */ /* 0x000fea0003800000 */
.L_x_10457:
[----:B------:R-:W-:-:S03]  /*17300*/  UMOV UR4, 0xffffffff ;  /* 0xffffffff00047882 */ /* 0x000fc60000000000 */
[----:B------:R-:W-:Y:S05]  /*17310*/  BRA.DIV UR4, `(.L_x_10459) ;  /* 0x00000082044c7947 */ /* 0x000fea000b800000 */
[----:B-1----:R1:W4:Y:S04]  /*17320*/  SHFL.IDX PT, R3, R2, 0x1, 0x1c1f ;  /* 0x003c1f0002037f89 */ /* 0x00232800000e0000 */
[----:B--2---:R1:W2:Y:S02]  /*17330*/  SHFL.IDX PT, R14, R0, 0x1, 0x1c1f ;  /* 0x003c1f00000e7f89 */ /* 0x0042a400000e0000 */
.L_x_10656:
[----:B01----:R-:W-:-:S05]  /*17340*/  VIADD R0, R4, 0x60 ;  /* 0x0000006004007836 */ /* 0x003fca0000000000 */
[----:B------:R-:W-:-:S13]  /*17350*/  ISETP.GE.AND P0, PT, R0, R25, PT ;  /* 0x000000190000720c */ /* 0x000fda0003f06270 */
[----:B------:R-:W-:Y:S05]  /*17360*/  @P0 BRA `(.L_x_10452) ;  /* 0x0000000000340947 */ /* 0x000fea0003800000 */
[----:B------:R-:W-:Y:S02]  /*17370*/  ULDC UR4, c[0x0][0xac8] ;  /* 0x0002b20000047ab9 */ /* 0x000fe40000000800 */
[----:B------:R-:W-:Y:S02]  /*17380*/  ISETP.GE.AND P2, PT, R36, UR4, PT ;  /* 0x0000000424007c0c */ /* 0x000fe4000bf46270 */
[----:B------:R-:W-:Y:S02]  /*17390*/  ISETP.GE.AND P3, PT, R38, UR4, PT ;  /* 0x0000000426007c0c */ /* 0x000fe4000bf66270 */
[----:B------:R-:W-:-:S09]  /*173a0*/  ISETP.GE.AND P4, PT, R37, UR4, PT ;  /* 0x0000000425007c0c */ /* 0x000fd2000bf86270 */
[----:B----4-:R-:W-:Y:S02]  /*173b0*/  @!P2 IMAD.MOV.U32 R15, RZ, RZ, R3 ;  /* 0x000000ffff0fa224 */ /* 0x010fe400078e0003 */
[-C--:B--23--:R-:W-:Y:S02]  /*173c0*/  @!P3 LEA R6, P0, R38, R14.reuse, 0x1 ;  /* 0x0000000e2606b211 */ /* 0x08cfe400078008ff */
[C---:B------:R-:W-:Y:S01]  /*173d0*/  @!P4 LEA R2, P1, R37.reuse, R14, 0x1 ;  /* 0x0000000e2502c211 */ /* 0x040fe200078208ff */
[----:B------:R-:W-:Y:S01]  /*173e0*/  @!P2 IMAD.WIDE R4, R36, 0x2, R14 ;  /* 0x000000022404a825 */ /* 0x000fe200078e020e */
[-C--:B------:R-:W-:Y:S02]  /*173f0*/  @!P3 LEA.HI.X R7, R38, R3.reuse, R39, 0x1, P0 ;  /* 0x000000032607b211 */ /* 0x080fe400000f0c27 */
[----:B------:R-:W-:Y:S02]  /*17400*/  @!P4 LEA.HI.X R3, R37, R3, R40, 0x1, P1 ;  /* 0x000000032503c211 */ /* 0x000fe400008f0c28 */
[----:B------:R0:W-:Y:S04]  /*17410*/  @!P2 ST.E.128 desc[UR60][R4.64], RZ ;  /* 0x000000ff0400a985 */ /* 0x0001e8000c101d3c */
[----:B------:R0:W-:Y:S04]  /*17420*/  @!P3 ST.E.128 desc[UR60][R6.64], RZ ;  /* 0x000000ff0600b985 */ /* 0x0001e8000c101d3c */
[----:B------:R0:W-:Y:S02]  /*17430*/  @!P4 ST.E.128 desc[UR60][R2.64], RZ ;  /* 0x000000ff0200c985 */ /* 0x0001e4000c101d3c */
.L_x_10452:
[----:B------:R-:W-:Y:S05]  /*17440*/  BSYNC B0 ;  /* 0x0000000000007941 */ /* 0x000fea0003800000 */
.L_x_10447:
[----:B------:R-:W-:Y:S02]  /*17450*/  ULDC UR4, c[0x0][0xc3c] ;  /* 0x00030f0000047ab9 */ /* 0x000fe40000000800 */
[----:B------:R-:W-:-:S13]  /*17460*/  ISETP.GE.AND P0, PT, R111, UR4, PT ;  /* 0x000000046f007c0c */ /* 0x000fda000bf06270 */
[----:B------:R-:W-:Y:S05]  /*17470*/  @!P0 BRA `(.L_x_10460) ;  /* 0xfffffea000208947 */ /* 0x000fea000383ffff */
[----:B------:R-:W-:Y:S05]  /*17480*/  BRA `(.L_x_10325) ;  /* 0x0000007400c07947 */ /* 0x000fea0003800000 */
.L_x_10323:
[----:B------:R-:W-:-:S08]  /*17490*/  NOP ;  /* 0x0000000000007918 */ /* 0x000fd00000000000 */
[----:B--2---:R-:W0:-:S00]  /*174a0*/  USETMAXREG.DEALLOC.CTAPOOL 0x20 ;  /* 0x00000020000079c8 */ /* 0x004e0000080e0500 */
[----:B0-----:R-:W2:Y:S01]  /*174b0*/  LDL.LU R2, [R1] ;  /* 0x0000000001027983 */ /* 0x001ea20000300800 */
[----:B------:R-:W-:-:S06]  /*174c0*/  LOP3.LUT R0, R0, 0x3, RZ, 0xc0, !PT ;  /* 0x0000000300007812 */ /* 0x000fcc00078ec0ff */
[----:B------:R-:W0:Y:S02]  /*174d0*/  SHFL.IDX PT, R0, R0, RZ, 0x1f ;  /* 0x00001fff00007589 */ /* 0x000e2400000e0000 */
[----:B0-----:R-:W-:Y:S01]  /*174e0*/  ISETP.NE.AND P0, PT, R0, RZ, PT ;  /* 0x000000ff0000720c */ /* 0x001fe20003f05270 */
[----:B------:R-:W-:Y:S01]  /*174f0*/  IMAD.MOV.U32 R0, RZ, RZ, RZ ;  /* 0x000000ffff007224 */ /* 0x000fe200078e00ff */
        /* <DEDUP_REMOVED lines=11> */
.L_x_10461:
        /* <DEDUP_REMOVED lines=42> */
.L_x_10467:
        /* <DEDUP_REMOVED lines=9> */
[----:B------:R-:W0:Y:S02]  /*178e0*/  LDC.64 R2, c[0x0][0xc80] ;  /* 0x00032000ff027b82 */ /* 0x000e240000000a00 */
[----:B0-----:R-:W-:-:S05]  /*178f0*/  IMAD.WIDE R2, R7, 0x4, R2 ;  /* 0x0000000407027825 */ /* 0x001fca00078e0202 */
[----:B------:R0:W5:Y:S02]  /*17900*/  LDG.E R0, desc[UR60][R2.64] ;  /* 0x0000003c02007981 */ /* 0x000164000c1e1900 */
.L_x_10466:
[----:B------:R-:W-:Y:S05]  /*17910*/  BSYNC B0 ;  /* 0x0000000000007941 */ /* 0x000fea0003800000 */
.L_x_10465:
        /* <DEDUP_REMOVED lines=21> */
.L_x_10463:
        /* <DEDUP_REMOVED lines=15> */
.L_x_10468:
        /* <DEDUP_REMOVED lines=28> */
.L_x_10464:
[----:B------:R-:W-:Y:S02]  /*17d20*/  IMAD.MOV.U32 R17, RZ, RZ, RZ ;  /* 0x000000ffff117224 */ /* 0x000fe400078e00ff */
[----:B------:R-:W-:Y:S02]  /*17d30*/  IMAD.U32 R16, RZ, RZ, UR6 ;  /* 0x00000006ff107e24 */ /* 0x000fe4000f8e00ff */
[----:B------:R-:W-:-:S07]  /*17d40*/  IMAD.MOV.U32 R18, RZ, RZ, RZ ;  /* 0x000000ffff127224 */ /* 0x000fce00078e00ff */
.L_x_10469:
[----:B------:R-:W-:-:S13]  /*17d50*/  ISETP.NE.AND P0, PT, R5, RZ, PT ;  /* 0x000000ff0500720c */ /* 0x000fda0003f05270 */
[----:B------:R-:W0:Y:S01]  /*17d60*/  @!P0 S2R R3, SR_CgaCtaId ;  /* 0x0000000000038919 */ /* 0x000e220000008800 */
[----:B------:R-:W-:-:S04]  /*17d70*/  @!P0 MOV R0, 0x400 ;  /* 0x0000040000008802 */ /* 0x000fc80000000f00 */
[----:B0-----:R-:W-:-:S05]  /*17d80*/  @!P0 LEA R0, R3, R0, 0x18 ;  /* 0x0000000003008211 */ /* 0x001fca00078ec0ff */
[----:B------:R2:W-:Y:S01]  /*17d90*/  @!P0 STS.128 [R0+0x31cd0], R16 ;  /* 0x031cd01000008388 */ /* 0x0005e20000000c00 */
[----:B------:R-:W-:Y:S06]  /*17da0*/  BAR.ARV 0x5, 0x200 ;  /* 0x0148000000007b1d */ /* 0x000fec0000002000 */
.L_x_10462:
[----:B------:R3:W-:Y:S01]  /*17db0*/  STL [R1+0x38], RZ ;  /* 0x000038ff01007387 */ /* 0x0007e20000100800 */
[----:B------:R-:W-:Y:S01]  /*17dc0*/  ULDC UR4, c[0x0][0xc3c] ;  /* 0x00030f0000047ab9 */ /* 0x000fe20000000800 */
[----:B------:R-:W-:Y:S01]  /*17dd0*/  IMAD.MOV.U32 R26, RZ, RZ, 0x1 ;  /* 0x00000001ff1a7424 */ /* 0x000fe200078e00ff */
[----:B-1----:R-:W-:Y:S01]  /*17de0*/  ISETP.GE.AND P0, PT, R19, UR4, PT ;  /* 0x0000000413007c0c */ /* 0x002fe2000bf06270 */
[----:B------:R-:W-:-:S12]  /*17df0*/  IMAD.MOV.U32 R23, RZ, RZ, RZ ;  /* 0x000000ffff177224 */ /* 0x000fd800078e00ff */
[----:B---3--:R-:W-:Y:S05]  /*17e00*/  @P0 BRA `(.L_x_10470) ;  /* 0x0000006800840947 */ /* 0x008fea0003800000 */
[----:B------:R-:W3:Y:S04]  /*17e10*/  LDL R7, [R1+0x28] ;  /* 0x0000280001077983 */ /* 0x000ee80000100800 */
[----:B------:R-:W4:Y:S01]  /*17e20*/  LDL.LU R5, [R1] ;  /* 0x0000000001057983 */ /* 0x000f220000300800 */
[----:B------:R-:W1:Y:S01]  /*17e30*/  S2R R8, SR_TID.X ;  /* 0x0000000000087919 */ /* 0x000e620000002100 */
[----:B------:R-:W5:Y:S01]  /*17e40*/  S2UR UR5, SR_CgaCtaId ;  /* 0x00000000000579c3 */ /* 0x000f620000008800 */
[----:B------:R-:W-:Y:S01]  /*17e50*/  UMOV UR4, 0x400 ;  /* 0x0000040000047882 */ /* 0x000fe20000000000 */
[C---:B-1----:R-:W-:Y:S01]  /*17e60*/  LOP3.LUT R6, R8.reuse, 0x7f, RZ, 0xc0, !PT ;  /* 0x0000007f08067812 */ /* 0x042fe200078ec0ff */
[----:B--2---:R-:W-:-:S04]  /*17e70*/  IMAD.SHL.U32 R0, R8, 0x8, RZ ;  /* 0x0000000808007824 */ /* 0x004fc800078e00ff */
[----:B------:R-:W-:Y:S01]  /*17e80*/  IMAD.SHL.U32 R4, R6, 0x8, RZ ;  /* 0x0000000806047824 */ /* 0x000fe200078e00ff */
[C---:B------:R-:W-:Y:S02]  /*17e90*/  LOP3.LUT R3, R0.reuse, 0x20, RZ, 0xc0, !PT ;  /* 0x0000002000037812 */ /* 0x040fe400078ec0ff */
[----:B0-----:R-:W-:Y:S02]  /*17ea0*/  LOP3.LUT R2, R0, 0xd8, RZ, 0xc0, !PT ;  /* 0x000000d800027812 */ /* 0x001fe400078ec0ff */
[----:B------:R-:W-:Y:S02]  /*17eb0*/  ISETP.NE.AND P1, PT, R6, RZ, PT ;  /* 0x000000ff0600720c */ /* 0x000fe40003f25270 */
[----:B------:R-:W-:Y:S02]  /*17ec0*/  LOP3.LUT R3, R3, 0x300, R4, 0xf8, !PT ;  /* 0x0000030003037812 */ /* 0x000fe400078ef804 */
[----:B------:R-:W-:-:S04]  /*17ed0*/  LOP3.LUT R2, R2, 0x18, R8, 0x78, !PT ;  /* 0x0000001802027812 */ /* 0x000fc800078e7808 */
[----:B------:R-:W-:Y:S02]  /*17ee0*/  LOP3.LUT R3, R3, R2, RZ, 0xfc, !PT ;  /* 0x0000000203037212 */ /* 0x000fe400078efcff */
[----:B------:R-:W-:Y:S01]  /*17ef0*/  LOP3.LUT P0, R2, R8, 0x1f, RZ, 0xc0, !PT ;  /* 0x0000001f08027812 */ /* 0x000fe2000780c0ff */
[----:B-----5:R-:W-:Y:S01]  /*17f00*/  ULEA UR4, UR5, UR4, 0x18 ;  /* 0x0000000405047291 */ /* 0x020fe2000f8ec03f */
[----:B------:R-:W-:-:S03]  /*17f10*/  SHF.R.U32.HI R4, RZ, 0x2, R6 ;  /* 0x00000002ff047819 */ /* 0x000fc60000011606 */
[----:B------:R0:W-:Y:S02]  /*17f20*/  STL [R1+0xc], R2 ;  /* 0x00000c0201007387 */ /* 0x0001e40000100800 */
[----:B------:R-:W-:Y:S02]  /*17f30*/  IMAD.U32 R22, RZ, RZ, UR4 ;  /* 0x00000004ff167e24 */ /* 0x000fe4000f8e00ff */
[----:B0-----:R-:W-:-:S05]  /*17f40*/  IMAD.SHL.U32 R2, R8, 0x20, RZ ;  /* 0x0000002008027824 */ /* 0x001fca00078e00ff */
[----:B------:R-:W-:Y:S01]  /*17f50*/  LOP3.LUT R4, R4, 0x60, R2, 0xf8, !PT ;  /* 0x0000006004047812 */ /* 0x000fe200078ef802 */
[----:B------:R-:W-:Y:S01]  /*17f60*/  IMAD R2, R3, 0x2, R22 ;  /* 0x0000000203027824 */ /* 0x000fe200078e0216 */
[----:B------:R-:W-:Y:S01]  /*17f70*/  LOP3.LUT R0, R0, 0x18, RZ, 0xc0, !PT ;  /* 0x0000001800007812 */ /* 0x000fe200078ec0ff */
[----:B------:R-:W-:Y:S01]  /*17f80*/  BSSY B8, `(.L_x_10470) ;  /* 0x0000689000087945 */ /* 0x000fe20003800000 */
[----:B------:R-:W-:Y:S02]  /*17f90*/  IMAD.MOV.U32 R29, RZ, RZ, RZ ;  /* 0x000000ffff1d7224 */ /* 0x000fe400078e00ff */
[----:B------:R-:W-:Y:S02]  /*17fa0*/  IMAD.MOV.U32 R26, RZ, RZ, 0x1 ;  /* 0x00000001ff1a7424 */ /* 0x000fe400078e00ff */
[----:B------:R-:W-:Y:S01]  /*17fb0*/  IMAD.MOV.U32 R23, RZ, RZ, RZ ;  /* 0x000000ffff177224 */ /* 0x000fe200078e00ff */
[----:B------:R-:W-:Y:S01]  /*17fc0*/  ULDC.64 UR36, c[0x0][0x198] ;  /* 0x0000660000247ab9 */ /* 0x000fe20000000a00 */
[----:B------:R-:W-:Y:S01]  /*17fd0*/  ULDC UR38, c[0x0][0xc] ;  /* 0x0000030000267ab9 */ /* 0x000fe20000000800 */
[----:B----4-:R-:W-:-:S04]  /*17fe0*/  LOP3.LUT R5, R5, 0xfffffffd, RZ, 0xc0, !PT ;  /* 0xfffffffd05057812 */ /* 0x010fc800078ec0ff */
[----:B------:R-:W-:-:S04]  /*17ff0*/  @P1 LOP3.LUT R5, R5, 0x2, RZ, 0xfc, !PT ;  /* 0x0000000205051812 */ /* 0x000fc800078efcff */
[----:B------:R-:W-:-:S04]  /*18000*/  LOP3.LUT R5, R5, 0xfffffffe, RZ, 0xc0, !PT ;  /* 0xfffffffe05057812 */ /* 0x000fc800078ec0ff */
[----:B------:R-:W-:Y:S02]  /*18010*/  @P0 LOP3.LUT R5, R5, 0x1, RZ, 0xfc, !PT ;  /* 0x0000000105050812 */ /* 0x000fe400078efcff */
[----:B------:R-:W-:Y:S02]  /*18020*/  ISETP.NE.OR P0, PT, R6, RZ, !P0 ;  /* 0x000000ff0600720c */ /* 0x000fe40004705670 */
[----:B---3--:R-:W-:Y:S01]  /*18030*/  LOP3.LUT R8, R7, 0x2, RZ, 0xfc, !PT ;  /* 0x0000000207087812 */ /* 0x008fe200078efcff */
[----:B------:R-:W-:Y:S01]  /*18040*/  IMAD.MOV.U32 R7, RZ, RZ, 0x1 ;  /* 0x00000001ff077424 */ /* 0x000fe200078e00ff */
[----:B------:R-:W-:-:S03]  /*18050*/  LOP3.LUT R5, R5, 0xfffffff7, RZ, 0xc0, !PT ;  /* 0xfffffff705057812 */ /* 0x000fc600078ec0ff */
[----:B------:R-:W-:Y:S04]  /*18060*/  STL [R1+0x18], R8 ;  /* 0x0000180801007387 */ /* 0x000fe80000100800 */
[----:B------:R-:W-:Y:S02]  /*18070*/  STL [R1+0x4], R7 ;  /* 0x0000040701007387 */ /* 0x000fe40000100800 */
[----:B------:R-:W-:Y:S02]  /*18080*/  @P0 LOP3.LUT R5, R5, 0x8, RZ, 0xfc, !PT ;  /* 0x0000000805050812 */ /* 0x000fe400078efcff */
[----:B------:R0:W-:Y:S04]  /*18090*/  STL [R1+0x10], R2 ;  /* 0x0000100201007387 */ /* 0x0001e80000100800 */
[----:B------:R1:W-:Y:S04]  /*180a0*/  STL [R1+0x38], RZ ;  /* 0x000038ff01007387 */ /* 0x0003e80000100800 */
[----:B------:R1:W-:Y:S01]  /*180b0*/  STL [R1], R5 ;  /* 0x0000000501007387 */ /* 0x0003e20000100800 */
[----:B0-----:R-:W-:-:S02]  /*180c0*/  LOP3.LUT R2, R0, 0x20, RZ, 0xfc, !PT ;  /* 0x0000002000027812 */ /* 0x001fc400078efcff */
[----:B------:R-:W-:-:S07]  /*180d0*/  LOP3.LUT R0, R0, 0x40, RZ, 0xfc, !PT ;  /* 0x0000004000007812 */ /* 0x000fce00078efcff */
.L_x_10618:
[----:B0-----:R-:W0:Y:S02]  /*180e0*/  LDC.64 R2, c[0x0][0xc88] ;  /* 0x00032200ff027b82 */ /* 0x001e240000000a00 */
[----:B0-----:R-:W-:-:S05]  /*180f0*/  IMAD.WIDE R2, R19, 0x4, R2 ;  /* 0x0000000413027825 */ /* 0x001fca00078e0202 */
[----:B--2---:R0:W2:Y:S01]  /*18100*/  LDG.E R13, desc[UR60][R2.64] ;  /* 0x0000003c020d7981 */ /* 0x0040a2000c1e1900 */
[----:B------:R-:W-:Y:S05]  /*18110*/  YIELD ;  /* 0x0000000000007946 */ /* 0x000fea0003800000 */
[----:B------:R-:W-:Y:S01]  /*18120*/  ULDC.64 UR4, c[0x0][0xa28] ;  /* 0x00028a0000047ab9 */ /* 0x000fe20000000a00 */
[----:B------:R-:W-:Y:S01]  /*18130*/  ULDC.64 UR6, c[0x0][0xa18] ;  /* 0x0002860000067ab9 */ /* 0x000fe20000000a00 */
[----:B------:R-:W-:Y:S01]  /*18140*/  ISETP.NE.U32.AND P0, PT, RZ, UR4, PT ;  /* 0x00000004ff007c0c */ /* 0x000fe2000bf05070 */
[----:B------:R-:W-:Y:S01]  /*18150*/  ULDC.64 UR8, c[0x0][0xa10] ;  /* 0x0002840000087ab9 */ /* 0x000fe20000000a00 */
[----:B------:R-:W-:-:S02]  /*18160*/  ISETP.NE.U32.AND P3, PT, RZ, UR6, PT ;  /* 0x00000006ff007c0c */ /* 0x000fc4000bf65070 */
[----:B0-----:R-:W-:Y:S02]  /*18170*/  CS2R R2, SRZ ;  /* 0x0000000000027805 */ /* 0x001fe4000001ff00 */
[----:B------:R-:W-:Y:S02]  /*18180*/  ISETP.NE.AND.EX P0, PT, RZ, UR5, PT, P0 ;  /* 0x00000005ff007c0c */ /* 0x000fe4000bf05300 */
[----:B------:R-:W-:Y:S02]  /*18190*/  ISETP.NE.AND.EX P3, PT, RZ, UR7, PT, P3 ;  /* 0x00000007ff007c0c */ /* 0x000fe4000bf65330 */
[----:B--2---:R-:W-:Y:S01]  /*181a0*/  SHF.R.S32.HI R0, RZ, 0x1f, R13 ;  /* 0x0000001fff007819 */ /* 0x004fe2000001140d */
[----:B------:R-:W-:Y:S08]  /*181b0*/  STL [R1+0x14], R13 ;  /* 0x0000140d01007387 */ /* 0x000ff00000100800 */
[----:B------:R-:W-:-:S02]  /*181c0*/  @P0 LEA R4, P1, R13, UR4, 0x2 ;  /* 0x000000040d040c11 */ /* 0x000fc4000f8210ff */
[C---:B------:R-:W-:Y:S01]  /*181d0*/  SHF.L.U32 R24, R13.reuse, 0x2, RZ ;  /* 0x000000020d187819 */ /* 0x040fe200000006ff */
[----:B------:R0:W-:Y:S01]  /*181e0*/  STL [R1+0x2c], R0 ;  /* 0x00002c0001007387 */ /* 0x0001e20000100800 */
[C-C-:B-1----:R-:W-:Y:S01]  /*181f0*/  @P0 LEA.HI.X R5, R13.reuse, UR5, R0.reuse, 0x2, P1 ;  /* 0x000000050d050c11 */ /* 0x142fe200088f1400 */
[----:B------:R-:W-:Y:S01]  /*18200*/  ULDC.64 UR4, c[0x0][0xa00] ;  /* 0x0002800000047ab9 */ /* 0x000fe20000000a00 */
[----:B------:R-:W-:Y:S02]  /*18210*/  SHF.L.U64.HI R12, R13, 0x2, R0 ;  /* 0x000000020d0c7819 */ /* 0x000fe40000010200 */
[----:B------:R-:W-:Y:S01]  /*18220*/  @P3 IADD3 R10, P1, R24, UR6, RZ ;  /* 0x00000006180a3c10 */ /* 0x000fe2000ff3e0ff */
[----:B------:R1:W5:Y:S01]  /*18230*/  @P0 LDG.E R2, desc[UR60][R4.64] ;  /* 0x0000003c04020981 */ /* 0x000362000c1e1900 */
[----:B------:R-:W-:Y:S02]  /*18240*/  IMAD.MOV.U32 R28, RZ, RZ, RZ ;  /* 0x000000ffff1c7224 */ /* 0x000fe400078e00ff */
[----:B------:R-:W-:Y:S01]  /*18250*/  @P3 IADD3.X R11, R12, UR7, RZ, P1, !PT ;  /* 0x000000070c0b3c10 */ /* 0x000fe20008ffe4ff */
[----:B------:R-:W-:Y:S01]  /*18260*/  ULDC.64 UR6, c[0x0][0xa08] ;  /* 0x0002820000067ab9 */ /* 0x000fe20000000a00 */
[----:B0-----:R-:W-:Y:S01]  /*18270*/  IMAD.MOV.U32 R0, RZ, RZ, RZ ;  /* 0x000000ffff007224 */ /* 0x001fe200078e00ff */
[----:B------:R-:W-:Y:S01]  /*18280*/  IADD3 R8, P1, R24, UR6, RZ ;  /* 0x0000000618087c10 */ /* 0x000fe2000ff3e0ff */
[----:B------:R-:W-:Y:S01]  /*18290*/  STL [R1+0x8], R12 ;  /* 0x0000080c01007387 */ /* 0x000fe20000100800 */
[----:B------:R-:W-:-:S02]  /*182a0*/  ISETP.NE.U32.AND P2, PT, RZ, UR6, PT ;  /* 0x00000006ff007c0c */ /* 0x000fc4000bf45070 */
[----:B------:R-:W-:Y:S02]  /*182b0*/  IADD3.X R9, R12, UR7, RZ, P1, !PT ;  /* 0x000000070c097c10 */ /* 0x000fe40008ffe4ff */
[----:B------:R-:W-:Y:S02]  /*182c0*/  ISETP.NE.U32.AND P1, PT, RZ, UR4, PT ;  /* 0x00000004ff007c0c */ /* 0x000fe4000bf25070 */
[----:B-1----:R-:W-:Y:S02]  /*182d0*/  IADD3 R4, P0, R24, UR4, RZ ;  /* 0x0000000418047c10 */ /* 0x002fe4000ff1e0ff */
[----:B------:R-:W-:Y:S02]  /*182e0*/  ISETP.NE.AND.EX P1, PT, RZ, UR5, PT, P1 ;  /* 0x00000005ff007c0c */ /* 0x000fe4000bf25310 */
[----:B------:R-:W-:Y:S02]  /*182f0*/  IADD3.X R5, R12, UR5, RZ, P0, !PT ;  /* 0x000000050c057c10 */ /* 0x000fe400087fe4ff */
[----:B------:R-:W-:Y:S01]  /*18300*/  IADD3 R6, P0, R24, UR8, RZ ;  /* 0x0000000818067c10 */ /* 0x000fe2000ff1e0ff */
[----:B------:R-:W-:Y:S01]  /*18310*/  ULDC UR4, c[0x0][0x288] ;  /* 0x0000a20000047ab9 */ /* 0x000fe20000000800 */
[----:B------:R-:W-:-:S02]  /*18320*/  ISETP.NE.AND.EX P2, PT, RZ, UR7, PT, P2 ;  /* 0x00000007ff007c0c */ /* 0x000fc4000bf45320 */
[----:B------:R-:W-:Y:S02]  /*18330*/  IADD3.X R7, R12, UR9, RZ, P0, !PT ;  /* 0x000000090c077c10 */ /* 0x000fe400087fe4ff */
[----:B------:R-:W-:-:S03]  /*18340*/  ISETP.NE.U32.AND P0, PT, RZ, UR8, PT ;  /* 0x00000008ff007c0c */ /* 0x000fc6000bf05070 */
[----:B------:R-:W2:Y:S01]  /*18350*/  @P1 LDG.E R0, desc[UR60][R4.64] ;  /* 0x0000003c04001981 */ /* 0x000ea2000c1e1900 */
[----:B------:R-:W-:-:S05]  /*18360*/  ISETP.NE.AND.EX P0, PT, RZ, UR9, PT, P0 ;  /* 0x00000009ff007c0c */ /* 0x000fca000bf05300 */
[----:B------:R-:W5:Y:S08]  /*18370*/  @P2 LDG.E R28, desc[UR60][R8.64] ;  /* 0x0000003c081c2981 */ /* 0x000f70000c1e1900 */
        /* <DEDUP_REMOVED lines=11> */
[----:B------:R-:W-:-:S03]  /*18430*/  ULDC UR5, c[0x0][0x348] ;  /* 0x0000d20000057ab9 */ /* 0x000fc60000000800 */
[----:B0-----:R-:W-:Y:S01]  /*18440*/  IMAD.U32 R10, RZ, RZ, UR4 ;  /* 0x00000004ff0a7e24 */ /* 0x001fe2000f8e00ff */
[----:B--2---:R0:W-:Y:S02]  /*18450*/  STL [R1+0x40], R0 ;  /* 0x0000400001007387 */ /* 0x0041e40000100800 */
[----:B0-----:R-:W-:Y:S01]  /*18460*/  IMAD.U32 R0, RZ, RZ, UR5 ;  /* 0x00000005ff007e24 */ /* 0x001fe2000f8e00ff */
[----:B----4-:R-:W-:Y:S06]  /*18470*/  @P3 BRA `(.L_x_10471) ;  /* 0x0000000000143947 */ /* 0x010fec0003800000 */
[----:B------:R-:W-:Y:S05]  /*18480*/  @!P1 BRA `(.L_x_10471) ;  /* 0x0000000000109947 */ /* 0x000fea0003800000 */
[----:B------:R-:W2:Y:S04]  /*18490*/  LDG.E R11, desc[UR60][R4.64] ;  /* 0x0000003c040b7981 */ /* 0x000ea8000c1e1900 */
[----:B------:R-:W2:Y:S02]  /*184a0*/  LDG.E R4, desc[UR60][R4.64+0x4] ;  /* 0x0000043c04047981 */ /* 0x000ea4000c1e1900 */
[----:B--2---:R-:W-:-:S05]  /*184b0*/  IMAD.IADD R4, R4, 0x1, -R11 ;  /* 0x0000000104047824 */ /* 0x004fca00078e0a0b */
[----:B------:R0:W-:Y:S02]  /*184c0*/  STL [R1+0x40], R4 ;  /* 0x0000400401007387 */ /* 0x0001e40000100800 */
.L_x_10471:
[----:B------:R-:W-:Y:S01]  /*184d0*/  ULDC.64 UR4, c[0x0][0xa20] ;  /* 0x0002880000047ab9 */ /* 0x000fe20000000a00 */
[----:B-----5:R-:W-:Y:S01]  /*184e0*/  IMAD.IADD R28, R28, 0x1, R2 ;  /* 0x000000011c1c7824 */ /* 0x020fe200078e0202 */
[----:B------:R-:W-:Y:S01]  /*184f0*/  ISETP.NE.U32.AND P1, PT, RZ, UR4, PT ;  /* 0x00000004ff007c0c */ /* 0x000fe2000bf25070 */
[----:B------:R-:W-:-:S03]  /*18500*/  IMAD.MOV.U32 R25, RZ, RZ, R13 ;  /* 0x000000ffff197224 */ /* 0x000fc600078e000d */
[----:B------:R-:W-:-:S13]  /*18510*/  ISETP.NE.AND.EX P1, PT, RZ, UR5, PT, P1 ;  /* 0x00000005ff007c0c */ /* 0x000fda000bf25310 */
[----:B------:R-:W-:Y:S05]  /*18520*/  @!P1 BRA `(.L_x_10472) ;  /* 0x0000000000109947 */ /* 0x000fea0003800000 */
[----:B------:R-:W-:-:S04]  /*18530*/  IADD3 R10, P1, R24, UR4, RZ ;  /* 0x00000004180a7c10 */ /* 0x000fc8000ff3e0ff */
[----:B------:R-:W-:-:S05]  /*18540*/  IADD3.X R11, R12, UR5, RZ, P1, !PT ;  /* 0x000000050c0b7c10 */ /* 0x000fca0008ffe4ff */
[----:B------:R1:W5:Y:S01]  /*18550*/  LDG.E R10, desc[UR60][R10.64] ;  /* 0x0000003c0a0a7981 */ /* 0x000362000c1e1900 */
[----:B------:R-:W-:Y:S05]  /*18560*/  BRA `(.L_x_10473) ;  /* 0x0000000000107947 */ /* 0x000fea0003800000 */
.L_x_10472:
[----:B------:R-:W-:Y:S05]  /*18570*/  @!P2 BRA `(.L_x_10473) ;  /* 0x00000000000ca947 */ /* 0x000fea0003800000 */
[----:B------:R-:W2:Y:S04]  /*18580*/  LDG.E R10, desc[UR60][R8.64] ;  /* 0x0000003c080a7981 */ /* 0x000ea8000c1e1900 */
[----:B------:R-:W2:Y:S02]  /*18590*/  LDG.E R8, desc[UR60][R8.64+0x4] ;  /* 0x0000043c08087981 */ /* 0x000ea4000c1e1900 */
[----:B--2---:R-:W-:-:S07]  /*185a0*/  IMAD.IADD R10, R8, 0x1, -R10 ;  /* 0x00000001080a7824 */ /* 0x004fce00078e0a0a */
.L_x_10473:
[----:B-----5:R-:W-:Y:S02]  /*185b0*/  IMAD.IADD R10, R10, 0x1, -R2 ;  /* 0x000000010a0a7824 */ /* 0x020fe400078e0a02 */
[----:B------:R-:W2:Y:S04]  /*185c0*/  @P0 LDG.E R2, desc[UR60][R6.64] ;  /* 0x0000003c06020981 */ /* 0x000ea8000c1e1900 */
[----:B------:R-:W2:Y:S01]  /*185d0*/  @P0 LDG.E R6, desc[UR60][R6.64+0x4] ;  /* 0x0000043c06060981 */ /* 0x000ea2000c1e1900 */
[----:B------:R-:W-:Y:S01]  /*185e0*/  BSSY B0, `(.L_x_10474) ;  /* 0x000015a000007945 */ /* 0x000fe20003800000 */
[----:B------:R-:W-:Y:S01]  /*185f0*/  PLOP3.LUT P5, PT, PT, PT, PT, 0x80, 0x0 ;  /* 0x000000000000781c */ /* 0x000fe20003faf070 */
[----:B--2---:R-:W-:-:S04]  /*18600*/  @P0 IMAD.IADD R0, R6, 0x1, -R2 ;  /* 0x0000000106000824 */ /* 0x004fc800078e0a02 */
[----:B0-----:R-:W-:-:S04]  /*18610*/  IMAD.IADD R4, R10, 0x1, R0 ;  /* 0x000000010a047824 */ /* 0x001fc800078e0200 */
[----:B------:R-:W-:Y:S01]  /*18620*/  VIADD R2, R4, 0x8f ;  /* 0x0000008f04027836 */ /* 0x000fe20000000000 */
[----:B------:R0:W-:Y:S03]  /*18630*/  STL [R1+0x3c], R4 ;  /* 0x00003c0401007387 */ /* 0x0001e60000100800 */
[----:B------:R-:W-:-:S05]  /*18640*/  IMAD.HI R2, R2, 0x38e38e39, RZ ;  /* 0x38e38e3902027827 */ /* 0x000fca00078e02ff */
[----:B0-----:R-:W-:-:S04]  /*18650*/  SHF.R.U32.HI R4, RZ, 0x1f, R2 ;  /* 0x0000001fff047819 */ /* 0x001fc80000011602 */
[----:B------:R-:W-:Y:S01]  /*18660*/  LEA.HI.SX32 R5, R2, R4, 0x1b ;  /* 0x0000000402057211 */ /* 0x000fe200078fdaff */
[----:B------:R-:W-:-:S04]  /*18670*/  IMAD.MOV R4, RZ, RZ, -R10 ;  /* 0x000000ffff047224 */ /* 0x000fc800078e0a0a */
[----:B------:R-:W-:Y:S01]  /*18680*/  IMAD R2, R5, 0x90, -R10 ;  /* 0x0000009005027824 */ /* 0x000fe200078e0a0a */
[----:B------:R-:W-:Y:S01]  /*18690*/  VIMNMX R4, RZ, R4, !PT ;  /* 0x00000004ff047248 */ /* 0x000fe20007fe0100 */
[----:B------:R0:W-:Y:S03]  /*186a0*/  STL [R1+0x1c], R5 ;  /* 0x00001c0501007387 */ /* 0x0001e60000100800 */
[----:B------:R-:W-:-:S04]  /*186b0*/  VIMNMX R0, R2, R0, PT ;  /* 0x0000000002007248 */ /* 0x000fc80003fe0100 */
[----:B------:R-:W-:Y:S01]  /*186c0*/  ISETP.GT.AND P1, PT, R0, R4, PT ;  /* 0x000000040000720c */ /* 0x000fe20003f24270 */
[----:B0-----:R-:W-:-:S05]  /*186d0*/  IMAD.WIDE.U32 R4, R4, 0x38e38e39, RZ ;  /* 0x38e38e3904047825 */ /* 0x001fca00078e00ff */
[----:B------:R-:W-:-:S07]  /*186e0*/  SHF.R.U32.HI R2, RZ, 0x5, R5 ;  /* 0x00000005ff027819 */ /* 0x000fce0000011605 */
[----:B------:R-:W-:Y:S02]  /*186f0*/  @P1 VIADD R0, R0, 0x8f ;  /* 0x0000008f00001836 */ /* 0x000fe40000000000 */
[----:B------:R-:W-:Y:S02]  /*18700*/  IMAD.MOV.U32 R4, RZ, RZ, R2 ;  /* 0x000000ffff047224 */ /* 0x000fe400078e0002 */
        /* <DEDUP_REMOVED lines=11> */
[----:B------:R0:W2:Y:S02]  /*187c0*/  SHFL.IDX PT, R14, R5, RZ, 0x1f ;  /* 0x00001fff050e7589 */ /* 0x0000a400000e0000 */
.L_x_10659:
[----:B--2---:R-:W-:Y:S02]  /*187d0*/  ISETP.NE.AND P0, PT, R14, RZ, PT ;  /* 0x000000ff0e00720c */ /* 0x004fe40003f05270 */
[----:B------:R-:W-:-:S11]  /*187e0*/  PLOP3.LUT P2, PT, PT, PT, PT, 0x8, 0x0 ;  /* 0x000000000000781c */ /* 0x000fd60003f4e170 */
[----:B------:R-:W-:Y:S05]  /*187f0*/  @P0 BRA `(.L_x_10477) ;  /* 0x00000000000c0947 */ /* 0x000fea0003800000 */
[----:B------:R-:W-:-:S03]  /*18800*/  UMOV UR4, 0xffffffff ;  /* 0xffffffff00047882 */ /* 0x000fc60000000000 */
[----:B------:R-:W-:Y:S05]  /*18810*/  BRA.DIV UR4, `(.L_x_10478) ;  /* 0x0000006e04887947 */ /* 0x000fea000b800000 */
[----:B------:R-:W-:-:S13]  /*18820*/  ELECT P2, URZ, PT ;  /* 0x00000000003f782f */ /* 0x000fda0003840000 */
.L_x_10477:
[----:B0-----:R-:W2:Y:S01]  /*18830*/  LDL R5, [R1+0x38] ;  /* 0x0000380001057983 */ /* 0x001ea20000100800 */
[----:B------:R-:W-:Y:S01]  /*18840*/  BSSY B1, `(.L_x_10479) ;  /* 0x0000008000017945 */ /* 0x000fe20003800000 */
[----:B--2---:R-:W-:-:S05]  /*18850*/  VIADD R5, R5, 0x1 ;  /* 0x0000000105057836 */ /* 0x004fca0000000000 */
[----:B------:R-:W-:-:S04]  /*18860*/  LEA.HI R6, R5, R5, RZ, 0x1 ;  /* 0x0000000505067211 */ /* 0x000fc800078f08ff */
[----:B------:R-:W-:-:S05]  /*18870*/  LOP3.LUT R6, R6, 0xfffffffe, RZ, 0xc0, !PT ;  /* 0xfffffffe06067812 */ /* 0x000fca00078ec0ff */
[----:B------:R-:W-:-:S05]  /*18880*/  IMAD.IADD R5, R5, 0x1, -R6 ;  /* 0x0000000105057824 */ /* 0x000fca00078e0a06 */
[----:B------:R-:W-:-:S04]  /*18890*/  SHF.L.U32 R5, R5, 0x1f, RZ ;  /* 0x0000001f05057819 */ /* 0x000fc800000006ff */
[----:B------:R-:W0:Y:S02]  /*188a0*/  SYNCS.PHASECHK.TRANS64.TRYWAIT P0, [R22+URZ+0x31c20], R5 ;  /* 0x031c2005160075a7 */ /* 0x000e24000800017f */
[----:B0-----:R-:W-:Y:S05]  /*188b0*/  @!P0 BRA `(.L_x_10480) ;  /* 0x0000006c00848947 */ /* 0x001fea0003800000 */
.L_x_10662:
[----:B------:R-:W-:Y:S05]  /*188c0*/  BSYNC B1 ;  /* 0x0000000000017941 */ /* 0x000fea0003800000 */
.L_x_10479:
[----:B------:R-:W-:Y:S04]  /*188d0*/  BSSY B1, `(.L_x_10481) ;  /* 0x000008a000017945 */ /* 0x000fe80003800000 */
[----:B------:R-:W-:Y:S05]  /*188e0*/  @!P2 BRA `(.L_x_10482) ;  /* 0x000000080020a947 */ /* 0x000fea0003800000 */
[----:B------:R-:W2:Y:S01]  /*188f0*/  LDL R7, [R1+0x4] ;  /* 0x0000040001077983 */ /* 0x000ea20000100800 */
[----:B------:R-:W-:Y:S01]  /*18900*/  LEA R8, R29, R22, 0x3 ;  /* 0x000000161d087211 */ /* 0x000fe200078e18ff */
[----:B------:R-:W3:Y:S01]  /*18910*/  S2R R6, SR_TID.X ;  /* 0x0000000000067919 */ /* 0x000ee20000002100 */
[----:B------:R-:W-:Y:S01]  /*18920*/  BSSY B2, `(.L_x_10483) ;  /* 0x0000006000027945 */ /* 0x000fe20003800000 */
[----:B---3--:R-:W-:-:S04]  /*18930*/  LOP3.LUT R6, R6, 0x7f, RZ, 0xc0, !PT ;  /* 0x0000007f06067812 */ /* 0x008fc800078ec0ff */
[----:B------:R-:W-:Y:S02]  /*18940*/  ISETP.NE.AND P4, PT, R6, RZ, PT ;  /* 0x000000ff0600720c */ /* 0x000fe40003f85270 */
[----:B--2---:R-:W-:-:S04]  /*18950*/  SHF.L.U32 R10, R7, 0x1f, RZ ;  /* 0x0000001f070a7819 */ /* 0x004fc800000006ff */
[----:B------:R-:W2:Y:S02]  /*18960*/  SYNCS.PHASECHK.TRANS64.TRYWAIT P0, [R8+URZ+0x31ca0], R10 ;  /* 0x031ca00a080075a7 */ /* 0x000ea4000800017f */
[----:B--2---:R-:W-:Y:S05]  /*18970*/  @!P0 BRA `(.L_x_10484) ;  /* 0x0000006c00688947 */ /* 0x004fea0003800000 */
.L_x_10663:
[----:B------:R-:W-:Y:S05]  /*18980*/  BSYNC B2 ;  /* 0x0000000000027941 */ /* 0x000fea0003800000 */
.L_x_10483:
[----:B------:R-:W-:Y:S04]  /*18990*/  BSSY B2, `(.L_x_10485) ;  /* 0x0000008000027945 */ /* 0x000fe80003800000 */
[----:B------:R-:W-:Y:S05]  /*189a0*/  @P4 BRA `(.L_x_10486) ;  /* 0x0000000000184947 */ /* 0x000fea0003800000 */
[----:B0-----:R-:W3:Y:S02]  /*189b0*/  LDL R5, [R1] ;  /* 0x0000000001057983 */ /* 0x001ee40000100800 */
[----:B---3--:R-:W-:Y:S01]  /*189c0*/  LOP3.LUT P0, RZ, R5, 0x1, RZ, 0xc0, !PT ;  /* 0x0000000105ff7812 */ /* 0x008fe2000780c0ff */
[----:B------:R-:W-:-:S04]  /*189d0*/  IMAD.MOV.U32 R5, RZ, RZ, 0x6c00 ;  /* 0x00006c00ff057424 */ /* 0x000fc800078e00ff */
[----:B------:R3:W-:Y:S08]  /*189e0*/  SYNCS.ARRIVE.TRANS64 RZ, [R8+URZ+0x31c90], R5 ;  /* 0x031c900508ff79a7 */ /* 0x0007f0000800003f */
[----:B------:R-:W-:Y:S05]  /*189f0*/  @!P0 BRA `(.L_x_10486) ;  /* 0x0000000000048947 */ /* 0x000fea0003800000 */
[----:B------:R-:W-:Y:S01]  /*18a00*/  BPT.TRAP 0x1 ;  /* 0x000000040000795c */ /* 0x000fe20000300000 */
.L_x_10486:
[----:B------:R-:W-:Y:S05]  /*18a10*/  BSYNC B2 ;  /* 0x0000000000027941 */ /* 0x000fea0003800000 */
.L_x_10485:
[----:B------:R-:W-:Y:S01]  /*18a20*/  IMAD.MOV.U32 R14, RZ, RZ, RZ ;  /* 0x000000ffff0e7224 */ /* 0x000fe200078e00ff */
[----:B------:R-:W-:Y:S01]  /*18a30*/  UIADD3 UR4, UP0, UR36, 0x570, URZ ;  /* 0x0000057024047890 */ /* 0x000fe2000ff1e03f */
[----:B------:R-:W-:Y:S01]  /*18a40*/  IMAD R6, R4, 0x90, R3 ;  /* 0x0000009004067824 */ /* 0x000fe200078e0203 */
[----:B------:R-:W-:Y:S01]  /*18a50*/  PLOP3.LUT P0, PT, PT, PT, PT, 0x80, 0x0 ;  /* 0x000000000000781c */ /* 0x000fe20003f0f070 */
[----:B------:R-:W-:Y:S01]  /*18a60*/  IMAD R7, R29, 0x6c00, R22 ;  /* 0x00006c001d077824 */ /* 0x000fe200078e0216 */
[----:B------:R-:W-:Y:S01]  /*18a70*/  R2UR UR10, R14 ;  /* 0x000000000e0a72ca */ /* 0x000fe200000e0000 */
[----:B------:R-:W-:Y:S01]  /*18a80*/  VIADD R6, R6, 0xffffff70 ;  /* 0xffffff7006067836 */ /* 0x000fe20000000000 */
[----:B------:R-:W-:Y:S01]  /*18a90*/  UIADD3.X UR5, URZ, UR37, URZ, UP0, !UPT ;  /* 0x000000253f057290 */ /* 0x000fe200087fe43f */
[----:B0--3--:R-:W-:Y:S01]  /*18aa0*/  VIADD R5, R8, 0x31c90 ;  /* 0x00031c9008057836 */ /* 0x009fe20000000000 */
[----:B------:R-:W-:Y:S01]  /*18ab0*/  UMOV UR6, 0x0 ;  /* 0x0000000000067882 */ /* 0x000fe20000000000 */
[----:B------:R-:W-:Y:S01]  /*18ac0*/  VIADD R9, R7, 0x16a00 ;  /* 0x00016a0007097836 */ /* 0x000fe20000000000 */
[----:B------:R-:W-:-:S09]  /*18ad0*/  UMOV UR7, 0x12f00000 ;  /* 0x12f0000000077882 */ /* 0x000fd20000000000 */
.L_x_10487:
        /* <DEDUP_REMOVED lines=16> */
.L_x_10488:
        /* <DEDUP_REMOVED lines=16> */
.L_x_10489:
        /* <DEDUP_REMOVED lines=13> */
.L_x_10664:
[----:B------:R-:W-:Y:S05]  /*18db0*/  BSYNC B2 ;  /* 0x0000000000027941 */ /* 0x000fea0003800000 */
.L_x_10490:
[----:B------:R-:W-:Y:S01]  /*18dc0*/  BSSY B2, `(.L_x_10492) ;  /* 0x000000a000027945 */ /* 0x000fe20003800000 */
[----:B0-2---:R-:W-:Y:S02]  /*18dd0*/  IMAD.MOV.U32 R10, RZ, RZ, 0x0 ;  /* 0x00000000ff0a7424 */ /* 0x005fe400078e00ff */
[----:B-1----:R-:W-:Y:S01]  /*18de0*/  IMAD.MOV.U32 R11, RZ, RZ, 0x12f00000 ;  /* 0x12f00000ff0b7424 */ /* 0x002fe200078e00ff */
[----:B------:R-:W-:Y:S06]  /*18df0*/  @P4 BRA `(.L_x_10493) ;  /* 0x0000000000184947 */ /* 0x000fec0003800000 */
[----:B------:R-:W2:Y:S02]  /*18e00*/  LDL R5, [R1] ;  /* 0x0000000001057983 */ /* 0x000ea40000100800 */
[----:B--2---:R-:W-:Y:S01]  /*18e10*/  LOP3.LUT P0, RZ, R5, 0x1, RZ, 0xc0, !PT ;  /* 0x0000000105ff7812 */ /* 0x004fe2000780c0ff */
[----:B------:R-:W-:-:S04]  /*18e20*/  IMAD.MOV.U32 R5, RZ, RZ, 0x6c00 ;  /* 0x00006c00ff057424 */ /* 0x000fc800078e00ff */
[----:B------:R0:W-:Y:S08]  /*18e30*/  SYNCS.ARRIVE.TRANS64 RZ, [R8+URZ+0x31cb0], R5 ;  /* 0x031cb00508ff79a7 */ /* 0x0001f0000800003f */
[----:B------:R-:W-:Y:S05]  /*18e40*/  @!P0 BRA `(.L_x_10493) ;  /* 0x0000000000048947 */ /* 0x000fea0003800000 */
[----:B------:R-:W-:Y:S01]  /*18e50*/  BPT.TRAP 0x1 ;  /* 0x000000040000795c */ /* 0x000fe20000300000 */
.L_x_10493:
[----:B------:R-:W-:Y:S05]  /*18e60*/  BSYNC B2 ;  /* 0x0000000000027941 */ /* 0x000fea0003800000 */
.L_x_10492:
        /* <DEDUP_REMOVED lines=8> */
.L_x_10494:
        /* <DEDUP_REMOVED lines=15> */
.L_x_10495:
        /* <DEDUP_REMOVED lines=15> */
.L_x_10496:
        /* <DEDUP_REMOVED lines=10> */
.L_x_10482:
[----:B------:R-:W-:Y:S05]  /*19170*/  BSYNC B1 ;  /* 0x0000000000017941 */ /* 0x000fea0003800000 */
.L_x_10481:
[----:B0-----:R-:W2:Y:S01]  /*19180*/  LDL.LU R5, [R1+0x4] ;  /* 0x0000040001057983 */ /* 0x001ea20000300800 */
[----:B------:R-:W-:Y:S01]  /*19190*/  VIADD R29, R29, 0x1 ;  /* 0x000000011d1d7836 */ /* 0x000fe20000000000 */
[----:B------:R-:W-:Y:S01]  /*191a0*/  PLOP3.LUT P5, PT, PT, PT, PT, 0x8, 0x0 ;  /* 0x000000000000781c */ /* 0x000fe20003fae170 */
[----:B------:R-:W-:-:S03]  /*191b0*/  VIADD R9, R4, 0xfffffffe ;  /* 0xfffffffe04097836 */ /* 0x000fc60000000000 */
[----:B------:R-:W-:-:S04]  /*191c0*/  ISETP.NE.AND P0, PT, R29, 0x2, PT ;  /* 0x000000021d00780c */ /* 0x000fc80003f05270 */
[----:B------:R-:W-:Y:S02]  /*191d0*/  SEL R4, RZ, 0x1, P0 ;  /* 0x00000001ff047807 */ /* 0x000fe40000000000 */
[----:B------:R-:W-:Y:S02]  /*191e0*/  SEL R29, R29, RZ, P0 ;  /* 0x000000ff1d1d7207 */ /* 0x000fe40000000000 */
[----:B------:R-:W-:Y:S02]  /*191f0*/  ISETP.GE.AND P0, PT, R9, R2, PT ;  /* 0x000000020900720c */ /* 0x000fe40003f06270 */
[----:B--2---:R-:W-:-:S05]  /*19200*/  LOP3.LUT R5, R5, R4, RZ, 0x3c, !PT ;  /* 0x0000000405057212 */ /* 0x004fca00078e3cff */
[----:B------:R0:W-:Y:S06]  /*19210*/  STL [R1+0x4], R5 ;  /* 0x0000040501007387 */ /* 0x0001ec0000100800 */
[----:B------:R-:W-:Y:S05]  /*19220*/  @!P0 BRA `(.L_x_10475) ;  /* 0x0000000800548947 */ /* 0x000fea0003800000 */
.L_x_10513:
[----:B------:R-:W-:Y:S05]  /*19230*/  YIELD ;  /* 0x0000000000007946 */ /* 0x000fea0003800000 */
[----:B------:R-:W-:Y:S04]  /*19240*/  BSSY B1, `(.L_x_10497) ;  /* 0x0000089000017945 */ /* 0x000fe80003800000 */
[----:B--2---:R-:W-:Y:S05]  /*19250*/  @!P2 BRA `(.L_x_10498) ;  /* 0x00000008001ca947 */ /* 0x004fea0003800000 */
[----:B0-----:R-:W2:Y:S01]  /*19260*/  LDL R5, [R1+0x4] ;  /* 0x0000040001057983 */ /* 0x001ea20000100800 */
[----:B------:R-:W-:Y:S01]  /*19270*/  LEA R8, R29, R22, 0x3 ;  /* 0x000000161d087211 */ /* 0x000fe200078e18ff */
[----:B------:R-:W0:Y:S01]  /*19280*/  S2R R4, SR_TID.X ;  /* 0x0000000000047919 */ /* 0x000e220000002100 */
[----:B------:R-:W-:Y:S01]  /*19290*/  BSSY B2, `(.L_x_10499) ;  /* 0x0000006000027945 */ /* 0x000fe20003800000 */
[----:B0-----:R-:W-:-:S04]  /*192a0*/  LOP3.LUT R4, R4, 0x7f, RZ, 0xc0, !PT ;  /* 0x0000007f04047812 */ /* 0x001fc800078ec0ff */
[----:B------:R-:W-:Y:S02]  /*192b0*/  ISETP.NE.AND P1, PT, R4, RZ, PT ;  /* 0x000000ff0400720c */ /* 0x000fe40003f25270 */
[----:B--2---:R-:W-:-:S04]  /*192c0*/  SHF.L.U32 R7, R5, 0x1f, RZ ;  /* 0x0000001f05077819 */ /* 0x004fc800000006ff */
[----:B------:R-:W0:Y:S02]  /*192d0*/  SYNCS.PHASECHK.TRANS64.TRYWAIT P0, [R8+URZ+0x31ca0], R7 ;  /* 0x031ca007080075a7 */ /* 0x000e24000800017f */
[----:B0-----:R-:W-:Y:S05]  /*192e0*/  @!P0 BRA `(.L_x_10500) ;  /* 0x0000006400348947 */ /* 0x001fea0003800000 */
.L_x_10665:
[----:B------:R-:W-:Y:S05]  /*192f0*/  BSYNC B2 ;  /* 0x0000000000027941 */ /* 0x000fea0003800000 */
.L_x_10499:
        /* <DEDUP_REMOVED lines=8> */
.L_x_10502:
[----:B------:R-:W-:Y:S05]  /*19380*/  BSYNC B2 ;  /* 0x0000000000027941 */ /* 0x000fea0003800000 */
.L_x_10501:
[----:B------:R-:W-:Y:S01]  /*19390*/  IMAD.MOV.U32 R12, RZ, RZ, RZ ;  /* 0x000000ffff0c7224 */ /* 0x000fe200078e00ff */
[----:B------:R-:W-:Y:S01]  /*193a0*/  UIADD3 UR4, UP0, UR36, 0x570, URZ ;  /* 0x0000057024047890 */ /* 0x000fe2000ff1e03f */
[----:B------:R-:W-:Y:S01]  /*193b0*/  IMAD R6, R29, 0x6c00, R22 ;  /* 0x00006c001d067824 */ /* 0x000fe200078e0216 */
[----:B------:R-:W-:Y:S01]  /*193c0*/  PLOP3.LUT P0, PT, PT, PT, PT, 0x80, 0x0 ;  /* 0x000000000000781c */ /* 0x000fe20003f0f070 */
[----:B------:R-:W-:Y:S01]  /*193d0*/  IMAD R5, R9, 0x90, R3 ;  /* 0x0000009009057824 */ /* 0x000fe200078e0203 */
[----:B------:R-:W-:Y:S01]  /*193e0*/  R2UR UR10, R12 ;  /* 0x000000000c0a72ca */ /* 0x000fe200000e0000 */
[----:B--2---:R-:W-:Y:S01]  /*193f0*/  VIADD R4, R8, 0x31c90 ;  /* 0x00031c9008047836 */ /* 0x004fe20000000000 */
[----:B------:R-:W-:Y:S01]  /*19400*/  UIADD3.X UR5, URZ, UR37, URZ, UP0, !UPT ;  /* 0x000000253f057290 */ /* 0x000fe200087fe43f */
[----:B------:R-:W-:Y:S01]  /*19410*/  VIADD R10, R6, 0x16a00 ;  /* 0x00016a00060a7836 */ /* 0x000fe20000000000 */
[----:B------:R-:W-:Y:S01]  /*19420*/  UMOV UR6, 0x0 ;  /* 0x0000000000067882 */ /* 0x000fe20000000000 */
[----:B------:R-:W-:-:S10]  /*19430*/  UMOV UR7, 0x12f00000 ;  /* 0x12f0000000077882 */ /* 0x000fd40000000000 */
.L_x_10503:
        /* <DEDUP_REMOVED lines=16> */
.L_x_10504:
        /* <DEDUP_REMOVED lines=16> */
.L_x_10505:
        /* <DEDUP_REMOVED lines=13> */
.L_x_10666:
[----:B------:R-:W-:Y:S05]  /*19710*/  BSYNC B2 ;  /* 0x0000000000027941 */ /* 0x000fea0003800000 */
.L_x_10506:
[----:B------:R-:W-:Y:S01]  /*19720*/  BSSY B2, `(.L_x_10508) ;  /* 0x000000a000027945 */ /* 0x000fe20003800000 */
[----:B------:R-:W-:Y:S02]  /*19730*/  IMAD.MOV.U32 R10, RZ, RZ, 0x0 ;  /* 0x00000000ff0a7424 */ /* 0x000fe400078e00ff */
[----:B-1----:R-:W-:Y:S01]  /*19740*/  IMAD.MOV.U32 R11, RZ, RZ, 0x12f00000 ;  /* 0x12f00000ff0b7424 */ /* 0x002fe200078e00ff */
[----:B------:R-:W-:Y:S06]  /*19750*/  @P1 BRA `(.L_x_10509) ;  /* 0x0000000000181947 */ /* 0x000fec0003800000 */
[----:B------:R-:W3:Y:S02]  /*19760*/  LDL R4, [R1] ;  /* 0x0000000001047983 */ /* 0x000ee40000100800 */
[----:B---3--:R-:W-:Y:S01]  /*19770*/  LOP3.LUT P0, RZ, R4, 0x1, RZ, 0xc0, !PT ;  /* 0x0000000104ff7812 */ /* 0x008fe2000780c0ff */
[----:B------:R-:W-:-:S04]  /*19780*/  IMAD.MOV.U32 R4, RZ, RZ, 0x6c00 ;  /* 0x00006c00ff047424 */ /* 0x000fc800078e00ff */
[----:B------:R1:W-:Y:S08]  /*19790*/  SYNCS.ARRIVE.TRANS64 RZ, [R8+URZ+0x31cb0], R4 ;  /* 0x031cb00408ff79a7 */ /* 0x0003f0000800003f */
[----:B------:R-:W-:Y:S05]  /*197a0*/  @!P0 BRA `(.L_x_10509) ;  /* 0x0000000000048947 */ /* 0x000fea0003800000 */
[----:B------:R-:W-:Y:S01]  /*197b0*/  BPT.TRAP 0x1 ;  /* 0x000000040000795c */ /* 0x000fe20000300000 */
.L_x_10509:
[----:B------:R-:W-:Y:S05]  /*197c0*/  BSYNC B2 ;  /* 0x0000000000027941 */ /* 0x000fea0003800000 */
.L_x_10508:
        /* <DEDUP_REMOVED lines=8> */
.L_x_10510:
        /* <DEDUP_REMOVED lines=15> */
.L_x_10511:
        /* <DEDUP_REMOVED lines=15> */
.L_x_10512:
        /* <DEDUP_REMOVED lines=10> */
.L_x_10498:
[----:B------:R-:W-:Y:S05]  /*19ad0*/  BSYNC B1 ;  /* 0x0000000000017941 */ /* 0x000fea0003800000 */
.L_x_10497:
[----:B------:R-:W2:Y:S01]  /*19ae0*/  LDL.LU R7, [R1+0x4] ;  /* 0x0000040001077983 */ /* 0x000ea20000300800 */
[----:B------:R-:W-:-:S05]  /*19af0*/  VIADD R29, R29, 0x1 ;  /* 0x000000011d1d7836 */ /* 0x000fca0000000000 */
[----:B------:R-:W-:-:S04]  /*19b00*/  ISETP.NE.AND P0, PT, R29, 0x2, PT ;  /* 0x000000021d00780c */ /* 0x000fc80003f05270 */
[----:B------:R-:W-:Y:S02]  /*19b10*/  SEL R4, RZ, 0x1, P0 ;  /* 0x00000001ff047807 */ /* 0x000fe40000000000 */
[----:B------:R-:W-:Y:S02]  /*19b20*/  SEL R29, R29, RZ, P0 ;  /* 0x000000ff1d1d7207 */ /* 0x000fe40000000000 */
[C---:B------:R-:W-:Y:S01]  /*19b30*/  ISETP.GT.AND P0, PT, R9.reuse, R2, PT ;  /* 0x000000020900720c */ /* 0x040fe20003f04270 */
[----:B------:R-:W-:Y:S01]  /*19b40*/  VIADD R9, R9, 0xffffffff ;  /* 0xffffffff09097836 */ /* 0x000fe20000000000 */
[----:B--2---:R-:W-:-:S05]  /*19b50*/  LOP3.LUT R7, R7, R4, RZ, 0x3c, !PT ;  /* 0x0000000407077212 */ /* 0x004fca00078e3cff */
[----:B------:R2:W-:Y:S06]  /*19b60*/  STL [R1+0x4], R7 ;  /* 0x0000040701007387 */ /* 0x0005ec0000100800 */
[----:B------:R-:W-:Y:S05]  /*19b70*/  @P0 BRA `(.L_x_10513) ;  /* 0xfffffff400ac0947 */ /* 0x000fea000383ffff */
.L_x_10475:
[----:B------:R-:W-:Y:S05]  /*19b80*/  BSYNC B0 ;  /* 0x0000000000007941 */ /* 0x000fea0003800000 */
.L_x_10474:
[----:B------:R-:W3:Y:S01]  /*19b90*/  LDL R4, [R1+0x3c] ;  /* 0x00003c0001047983 */ /* 0x000ee20000100800 */
[----:B------:R-:W-:Y:S05]  /*19ba0*/  @!P5 WARPSYNC.ALL ;  /* 0x000000000000d948 */ /* 0x000fea0003800000 */
[----:B------:R-:W-:Y:S01]  /*19bb0*/  BSSY B7, `(.L_x_10514) ;  /* 0x0000427000077945 */ /* 0x000fe20003800000 */
[----:B------:R-:W-:Y:S01]  /*19bc0*/  @!P5 BAR.SYNC.DEFER_BLOCKING 0xc, 0x200 ;  /* 0x030800000000db1d */ /* 0x000fe20000010000 */
[----:B---3--:R-:W-:-:S13]  /*19bd0*/  ISETP.GT.AND P0, PT, R4, RZ, PT ;  /* 0x000000ff0400720c */ /* 0x008fda0003f04270 */
[----:B------:R-:W-:Y:S05]  /*19be0*/  @P0 BRA `(.L_x_10515) ;  /* 0x0000000000440947 */ /* 0x000fea0003800000 */
[----:B------:R-:W3:Y:S02]  /*19bf0*/  S2R R4, SR_TID.X ;  /* 0x0000000000047919 */ /* 0x000ee40000002100 */
[----:B---3--:R-:W-:-:S04]  /*19c00*/  LOP3.LUT R4, R4, 0x7f, RZ, 0xc0, !PT ;  /* 0x0000007f04047812 */ /* 0x008fc800078ec0ff */
[----:B------:R-:W-:-:S13]  /*19c10*/  ISETP.NE.AND P1, PT, R4, RZ, PT ;  /* 0x000000ff0400720c */ /* 0x000fda0003f25270 */
[----:B------:R-:W-:Y:S05]  /*19c20*/  @P1 BRA `(.L_x_10516) ;  /* 0x00000040007c1947 */ /* 0x000fea0003800000 */
[----:B0-----:R-:W0:Y:S01]  /*19c30*/  S2R R5, SR_LANEID ;  /* 0x0000000000057919 */ /* 0x001e220000000000 */
        /* <DEDUP_REMOVED lines=8> */
[----:B--2---:R-:W0:Y:S01]  /*19cc0*/  POPC R7, R4 ;  /* 0x0000000400077309 */ /* 0x004e220000000000 */
[----:B---3--:R-:W0:Y:S02]  /*19cd0*/  SHFL.IDX PT, R0, R3, R0, 0x1f ;  /* 0x00001f0003007589 */ /* 0x008e2400000e0000 */
[----:B0-----:R-:W-:Y:S01]  /*19ce0*/  IADD3 R16, R0, UR38, R7 ;  /* 0x0000002600107c10 */ /* 0x001fe2000fffe007 */
[----:B------:R-:W-:Y:S06]  /*19cf0*/  BRA `(.L_x_10516) ;  /* 0x0000004000487947 */ /* 0x000fec0003800000 */
.L_x_10515:
        /* <DEDUP_REMOVED lines=9> */
[----:B0-----:R-:W-:Y:S01]  /*19d90*/  IMAD.U32 R5, RZ, RZ, UR7 ;  /* 0x00000007ff057e24 */ /* 0x001fe2000f8e00ff */
[----:B------:R-:W0:Y:S01]  /*19da0*/  LDC.64 R2, c[0x4][R2] ;  /* 0x0100000002027b82 */ /* 0x000e220000000a00 */
[----:B------:R-:W-:Y:S02]  /*19db0*/  IMAD.U32 R6, RZ, RZ, UR8 ;  /* 0x00000008ff067e24 */ /* 0x000fe4000f8e00ff */
[----:B--2---:R-:W-:Y:S02]  /*19dc0*/  IMAD.U32 R7, RZ, RZ, UR9 ;  /* 0x00000009ff077e24 */ /* 0x004fe4000f8e00ff */
[----:B------:R-:W-:-:S02]  /*19dd0*/  IMAD.U32 R10, RZ, RZ, UR4 ;  /* 0x00000004ff0a7e24 */ /* 0x000fc4000f8e00ff */
[----:B-1----:R-:W-:Y:S02]  /*19de0*/  IMAD.U32 R11, RZ, RZ, UR5 ;  /* 0x00000005ff0b7e24 */ /* 0x002fe4000f8e00ff */
[----:B------:R-:W-:Y:S02]  /*19df0*/  IMAD.MOV.U32 R8, RZ, RZ, 0x70 ;  /* 0x00000070ff087424 */ /* 0x000fe400078e00ff */
[----:B------:R-:W-:Y:S02]  /*19e00*/  IMAD.MOV.U32 R12, RZ, RZ, 0x1 ;  /* 0x00000001ff0c7424 */ /* 0x000fe400078e00ff */
[----:B------:R-:W-:-:S07]  /*19e10*/  IMAD.MOV.U32 R13, RZ, RZ, RZ ;  /* 0x000000ffff0d7224 */ /* 0x000fce00078e00ff */
[----:B------:R-:W-:-:S07]  /*19e20*/  LEPC R20, `(.L_x_10518) ;  /* 0x000000001014794e */ /* 0x000fce0000000000 */
[----:B0-----:R-:W-:Y:S05]  /*19e30*/  CALL.ABS.NOINC R2 ;  /* 0x0000000002007343 */ /* 0x001fea0003c00000 */
.L_x_10518:
[----:B------:R-:W-:Y:S05]  /*19e40*/  BSYNC B6 ;  /* 0x0000000000067941 */ /* 0x000fea0003800000 */
.L_x_10517:
        /* <DEDUP_REMOVED lines=10> */
[----:B0-----:R-:W-:Y:S02]  /*19ef0*/  IMAD.U32 R5, RZ, RZ, UR7 ;  /* 0x00000007ff057e24 */ /* 0x001fe4000f8e00ff */
[----:B------:R-:W-:Y:S02]  /*19f00*/  IMAD.U32 R6, RZ, RZ, UR8 ;  /* 0x00000008ff067e24 */ /* 0x000fe4000f8e00ff */
[----:B--2---:R-:W-:-:S02]  /*19f10*/  IMAD.U32 R7, RZ, RZ, UR9 ;  /* 0x00000009ff077e24 */ /* 0x004fc4000f8e00ff */
[----:B------:R-:W-:Y:S02]  /*19f20*/  IMAD.U32 R10, RZ, RZ, UR4 ;  /* 0x00000004ff0a7e24 */ /* 0x000fe4000f8e00ff */
[----:B-1----:R-:W-:Y:S02]  /*19f30*/  IMAD.U32 R11, RZ, RZ, UR5 ;  /* 0x00000005ff0b7e24 */ /* 0x002fe4000f8e00ff */
[----:B------:R-:W-:Y:S02]  /*19f40*/  IMAD.MOV.U32 R8, RZ, RZ, 0x70 ;  /* 0x00000070ff087424 */ /* 0x000fe400078e00ff */
[----:B------:R-:W-:Y:S02]  /*19f50*/  IMAD.MOV.U32 R12, RZ, RZ, 0x1 ;  /* 0x00000001ff0c7424 */ /* 0x000fe400078e00ff */
[----:B---3--:R-:W-:-:S07]  /*19f60*/  IMAD.MOV.U32 R13, RZ, RZ, RZ ;  /* 0x000000ffff0d7224 */ /* 0x008fce00078e00ff */
[----:B------:R-:W-:-:S07]  /*19f70*/  LEPC R20, `(.L_x_10521) ;  /* 0x000000001014794e */ /* 0x000fce0000000000 */
[----:B----4-:R-:W-:Y:S05]  /*19f80*/  CALL.ABS.NOINC R2 ;  /* 0x0000000002007343 */ /* 0x010fea0003c00000 */
.L_x_10521:
        /* <DEDUP_REMOVED lines=16> */
.L_x_10520:
[----:B------:R-:W-:Y:S05]  /*1a090*/  BSYNC B6 ;  /* 0x0000000000067941 */ /* 0x000fea0003800000 */
.L_x_10519:
[----:B------:R-:W3:Y:S01]  /*1a0a0*/  LDL.LU R21, [R1+0x8] ;  /* 0x0000080001157983 */ /* 0x000ee20000300800 */
[----:B------:R-:W-:Y:S02]  /*1a0b0*/  ULDC.64 UR4, c[0x0][0x9f8] ;  /* 0x00027e0000047ab9 */ /* 0x000fe40000000a00 */
[----:B------:R-:W-:Y:S01]  /*1a0c0*/  ISETP.NE.U32.AND P0, PT, RZ, UR4, PT ;  /* 0x00000004ff007c0c */ /* 0x000fe2000bf05070 */
[----:B------:R-:W4:Y:S03]  /*1a0d0*/  LDL R20, [R1+0x1c] ;  /* 0x00001c0001147983 */ /* 0x000f260000100800 */
[----:B------:R-:W-:-:S13]  /*1a0e0*/  ISETP.NE.AND.EX P0, PT, RZ, UR5, PT, P0 ;  /* 0x00000005ff007c0c */ /* 0x000fda000bf05300 */
[----:B------:R-:W-:-:S04]  /*1a0f0*/  @P0 IADD3 R2, P1, R24, UR4, RZ ;  /* 0x0000000418020c10 */ /* 0x000fc8000ff3e0ff */
[----:B---3--:R-:W-:Y:S01]  /*1a100*/  @P0 IADD3.X R3, R21, UR5, RZ, P1, !PT ;  /* 0x0000000515030c10 */ /* 0x008fe20008ffe4ff */
[----:B------:R-:W-:-:S04]  /*1a110*/  ULDC.64 UR4, c[0x0][0xa08] ;  /* 0x0002820000047ab9 */ /* 0x000fc80000000a00 */
[----:B------:R3:W2:Y:S01]  /*1a120*/  @P0 LDG.E R25, desc[UR60][R2.64] ;  /* 0x0000003c02190981 */ /* 0x0006a2000c1e1900 */
[----:B----4-:R-:W-:-:S05]  /*1a130*/  VIADD R8, R20, 0xffffffff ;  /* 0xffffffff14087836 */ /* 0x010fca0000000000 */
[----:B------:R4:W-:Y:S01]  /*1a140*/  STL [R1+0x20], R8 ;  /* 0x0000200801007387 */ /* 0x0009e20000100800 */
[----:B---3--:R-:W3:Y:S02]  /*1a150*/  LDC.64 R2, c[0x0][0x418] ;  /* 0x00010600ff027b82 */ /* 0x008ee40000000a00 */
[----:B---3--:R-:W-:Y:S01]  /*1a160*/  LOP3.LUT P0, RZ, R2, UR4, RZ, 0xfc, !PT ;  /* 0x0000000402ff7c12 */ /* 0x008fe2000f80fcff */
[----:B------:R-:W-:-:S03]  /*1a170*/  UMOV UR4, 0xffffffff ;  /* 0xffffffff00047882 */ /* 0x000fc60000000000 */
[----:B------:R-:W-:Y:S02]  /*1a180*/  LOP3.LUT P0, RZ, R3, UR5, RZ, 0xfc, P0 ;  /* 0x0000000503ff7c12 */ /* 0x000fe4000800fcff */
[----:B--2---:R-:W-:Y:S02]  /*1a190*/  SHF.R.S32.HI R7, RZ, 0x1f, R25 ;  /* 0x0000001fff077819 */ /* 0x004fe40000011419 */
[----:B------:R-:W-:-:S03]  /*1a1a0*/  SEL R24, R25, RZ, !P0 ;  /* 0x000000ff19187207 */ /* 0x000fc60004000000 */
[----:B------:R4:W-:Y:S01]  /*1a1b0*/  STL [R1+0x8], R7 ;  /* 0x0000080701007387 */ /* 0x0009e20000100800 */
[----:B------:R-:W-:Y:S05]  /*1a1c0*/  BRA.DIV UR4, `(.L_x_10522) ;  /* 0x0000005604a47947 */ /* 0x000fea000b800000 */
[----:B------:R-:W2:Y:S02]  /*1a1d0*/  S2R R0, SR_TID.X ;  /* 0x0000000000007919 */ /* 0x000ea40000002100 */
[----:B--2---:R-:W-:-:S04]  /*1a1e0*/  SHF.R.U32.HI R0, RZ, 0x5, R0 ;  /* 0x00000005ff007819 */ /* 0x004fc80000011600 */
[----:B------:R-:W-:-:S05]  /*1a1f0*/  LOP3.LUT R0, R0, 0x3, RZ, 0xc0, !PT ;  /* 0x0000000300007812 */ /* 0x000fca00078ec0ff */
[----:B------:R2:W3:Y:S02]  /*1a200*/  SHFL.IDX PT, R14, R0, RZ, 0x1f ;  /* 0x00001fff000e7589 */ /* 0x0004e400000e0000 */
.L_x_10669:
[----:B--2---:R-:W2:Y:S01]  /*1a210*/  LDL.LU R0, [R1] ;  /* 0x0000000001007983 */ /* 0x004ea20000300800 */
[----:B------:R-:W-:Y:S02]  /*1a220*/  PLOP3.LUT P1, PT, PT, PT, PT, 0x8, 0x0 ;  /* 0x000000000000781c */ /* 0x000fe40003f2e170 */
[----:B---3--:R-:W-:Y:S02]  /*1a230*/  ISETP.NE.AND P0, PT, R14, RZ, PT ;  /* 0x000000ff0e00720c */ /* 0x008fe40003f05270 */
[----:B--2---:R-:W-:-:S09]  /*1a240*/  LOP3.LUT R0, R0, 0xfffffffb, RZ, 0xc0, !PT ;  /* 0xfffffffb00007812 */ /* 0x004fd200078ec0ff */
[----:B------:R-:W-:-:S05]  /*1a250*/  @P1 LOP3.LUT R0, R0, 0x4, RZ, 0xfc, !PT ;  /* 0x0000000400001812 */ /* 0x000fca00078efcff */
[----:B------:R2:W-:Y:S01]  /*1a260*/  STL [R1], R0 ;  /* 0x0000000001007387 */ /* 0x0005e20000100800 */
[----:B------:R-:W-:Y:S05]  /*1a270*/  @P0 BRA `(.L_x_10523) ;  /* 0x0000000400200947 */ /* 0x000fea0003800000 */
[----:B------:R-:W-:-:S03]  /*1a280*/  UMOV UR4, 0xffffffff ;  /* 0xffffffff00047882 */ /* 0x000fc60000000000 */
[----:B------:R-:W-:Y:S05]  /*1a290*/  BRA.DIV UR4, `(.L_x_10524) ;  /* 0x0000005604a47947 */ /* 0x000fea000b800000 */
[----:B------:R-:W-:-:S13]  /*1a2a0*/  ELECT P6, URZ, PT ;  /* 0x00000000003f782f */ /* 0x000fda00038c0000 */
.L_x_10672:
[----:B------:R-:W-:Y:S05]  /*1a2b0*/  @!P6 BRA `(.L_x_10523) ;  /* 0x000000040010e947 */ /* 0x000fea0003800000 */
[----:B------:R-:W-:Y:S01]  /*1a2c0*/  ISETP.NE.U32.AND P0, PT, R2, RZ, PT ;  /* 0x000000ff0200720c */ /* 0x000fe20003f05070 */
[----:B------:R-:W-:-:S03]  /*1a2d0*/  IMAD.MOV.U32 R27, RZ, RZ, R8 ;  /* 0x000000ffff1b7224 */ /* 0x000fc600078e0008 */
[----:B------:R-:W-:-:S13]  /*1a2e0*/  ISETP.NE.AND.EX P0, PT, R3, RZ, PT, P0 ;  /* 0x000000ff0300720c */ /* 0x000fda0003f05300 */
[----:B------:R-:W-:Y:S05]  /*1a2f0*/  @!P0 BRA `(.L_x_10525) ;  /* 0x0000000000488947 */ /* 0x000fea0003800000 */
[----:B------:R-:W3:Y:S01]  /*1a300*/  LDC R6, c[0x0][0x43c] ;  /* 0x00010f00ff067b82 */ /* 0x000ee20000000800 */
[----:B--2---:R-:W-:Y:S01]  /*1a310*/  IMAD.MOV.U32 R0, RZ, RZ, R8 ;  /* 0x000000ffff007224 */ /* 0x004fe200078e0008 */
[----:B------:R-:W-:Y:S01]  /*1a320*/  ULDC.64 UR4, c[0x0][0x428] ;  /* 0x00010a0000047ab9 */ /* 0x000fe20000000a00 */
[----:B---3--:R-:W-:-:S13]  /*1a330*/  ISETP.NE.AND P0, PT, R6, 0x1, PT ;  /* 0x000000010600780c */ /* 0x008fda0003f05270 */
[----:B0-----:R-:W0:Y:S02]  /*1a340*/  @P0 LDC.64 R4, c[0x0][0x440] ;  /* 0x00011000ff040b82 */ /* 0x001e240000000a00 */
[----:B0-----:R-:W-:-:S05]  /*1a350*/  @P0 IMAD.HI.U32 R4, R8, R4, RZ ;  /* 0x0000000408040227 */ /* 0x001fca00078e00ff */
[----:B------:R-:W-:-:S04]  /*1a360*/  @P0 SHF.R.U32.HI R0, RZ, R5, R4 ;  /* 0x00000005ff000219 */ /* 0x000fc80000011604 */
[--C-:B------:R-:W-:Y:S01]  /*1a370*/  SHF.R.S32.HI R5, RZ, 0x1f, R0.reuse ;  /* 0x0000001fff057819 */ /* 0x100fe20000011400 */
[--C-:B------:R-:W-:Y:S02]  /*1a380*/  IMAD.MOV R27, RZ, RZ, -R0.reuse ;  /* 0x000000ffff1b7224 */ /* 0x100fe400078e0a00 */
[----:B------:R-:W-:Y:S02]  /*1a390*/  IMAD.MOV.U32 R4, RZ, RZ, R0 ;  /* 0x000000ffff047224 */ /* 0x000fe400078e0000 */
        /* <DEDUP_REMOVED lines=8> */
.L_x_10525:
[----:B--2---:R-:W-:Y:S01]  /*1a420*/  IMAD R0, R23, 0x8, R22 ;  /* 0x0000000817007824 */ /* 0x004fe200078e0216 */
[----:B---3--:R-:W-:-:S04]  /*1a430*/  SHF.L.U32 R2, R26, 0x1f, RZ ;  /* 0x0000001f1a027819 */ /* 0x008fc800000006ff */
[----:B------:R-:W2:Y:S02]  /*1a440*/  SYNCS.PHASECHK.TRANS64.TRYWAIT P0, [R0+URZ+0x31c40], R2 ;  /* 0x031c4002000075a7 */ /* 0x000ea4000800017f */
[----:B--2---:R-:W-:Y:S05]  /*1a450*/  @!P0 BRA `(.L_x_10526) ;  /* 0x0000005400548947 */ /* 0x004fea0003800000 */
.L_x_10673:
[----:B------:R-:W3:Y:S02]  /*1a460*/  S2R R3, SR_TID.X ;  /* 0x0000000000037919 */ /* 0x000ee40000002100 */
[----:B---3--:R-:W-:Y:S02]  /*1a470*/  LOP3.LUT R4, R3, 0x7f, RZ, 0xc0, !PT ;  /* 0x0000007f03047812 */ /* 0x008fe400078ec0ff */
[----:B------:R3:W5:Y:S02]  /*1a480*/  LDL R3, [R1] ;  /* 0x0000000001037983 */ /* 0x0007640000100800 */
[----:B------:R-:W-:-:S13]  /*1a490*/  ISETP.NE.AND P0, PT, R4, RZ, PT ;  /* 0x000000ff0400720c */ /* 0x000fda0003f05270 */
[----:B---3--:R-:W-:Y:S05]  /*1a4a0*/  @P0 BRA `(.L_x_10527) ;  /* 0x0000000000140947 */ /* 0x008fea0003800000 */
[----:B-----5:R-:W-:Y:S01]  /*1a4b0*/  LOP3.LUT P1, RZ, R3, 0x1, RZ, 0xc0, !PT ;  /* 0x0000000103ff7812 */ /* 0x020fe2000782c0ff */
[----:B--2---:R-:W-:-:S04]  /*1a4c0*/  IMAD.MOV.U32 R2, RZ, RZ, 0x6c00 ;  /* 0x00006c00ff027424 */ /* 0x004fc800078e00ff */
[----:B------:R3:W-:Y:S08]  /*1a4d0*/  SYNCS.ARRIVE.TRANS64 RZ, [R0+URZ+0x31c30], R2 ;  /* 0x031c300200ff79a7 */ /* 0x0007f0000800003f */
[----:B------:R-:W-:Y:S05]  /*1a4e0*/  @!P1 BRA `(.L_x_10527) ;  /* 0x0000000000049947 */ /* 0x000fea0003800000 */
[----:B------:R-:W-:Y:S01]  /*1a4f0*/  BPT.TRAP 0x1 ;  /* 0x000000040000795c */ /* 0x000fe20000300000 */
.L_x_10527:
[----:B------:R-:W-:Y:S01]  /*1a500*/  R2UR UR9, R0 ;  /* 0x00000000000972ca */ /* 0x000fe200000e0000 */
[----:B--23--:R-:W-:Y:S01]  /*1a510*/  IMAD R0, R23, 0x6c00, R22 ;  /* 0x00006c0017007824 */ /* 0x00cfe200078e0216 */
        /* <DEDUP_REMOVED lines=11> */
[----:B------:R-:W-:Y:S01]  /*1a5d0*/  UIADD3 UR9, UR9, 0x31c30, URZ ;  /* 0x00031c3009097890 */ /* 0x000fe2000fffe03f */
[----:B------:R-:W-:-:S03]  /*1a5e0*/  LOP3.LUT R3, R3, 0xfffffffb, RZ, 0xc0, !PT ;  /* 0xfffffffb03037812 */ /* 0x000fc600078ec0ff */
[----:B------:R-:W-:Y:S02]  /*1a5f0*/  UIMAD UR11, UR11, 0x90, UR5 ;  /* 0x000000900b0b78a4 */ /* 0x000fe4000f8e0205 */
[----:B------:R-:W-:Y:S02]  /*1a600*/  UIADD3 UR14, UR8, 0x16a00, URZ ;  /* 0x00016a00080e7890 */ /* 0x000fe4000fffe03f */
[----:B------:R-:W-:Y:S02]  /*1a610*/  UIADD3.X UR5, URZ, UR37, URZ, UP0, !UPT ;  /* 0x000000253f057290 */ /* 0x000fe400087fe43f */
[----:B------:R-:W-:Y:S02]  /*1a620*/  UIADD3 UR15, UR8, 0x18e00, URZ ;  /* 0x00018e00080f7890 */ /* 0x000fe4000fffe03f */
[----:B------:R-:W-:Y:S01]  /*1a630*/  UIADD3 UR16, UR8, 0x1b200, URZ ;  /* 0x0001b20008107890 */ /* 0x000fe2000fffe03f */
[----:B------:R-:W-:Y:S02]  /*1a640*/  @P0 LOP3.LUT R3, R3, 0x4, RZ, 0xfc, !PT ;  /* 0x0000000403030812 */ /* 0x000fe400078efcff */
[----:B------:R-:W-:Y:S01]  /*1a650*/  UMOV UR8, UR14 ;  /* 0x0000000e00087c82 */ /* 0x000fe20008000000 */
[----:B------:R-:W-:Y:S01]  /*1a660*/  UMOV UR14, 0x40 ;  /* 0x00000040000e7882 */ /* 0x000fe20000000000 */
[----:B------:R2:W-:Y:S01]  /*1a670*/  UTMALDG.4D [UR8], [UR4], desc[UR6] ;  /* 0x00000608040075b4 */ /* 0x0005e20008019000 */
[----:B------:R3:W-:Y:S01]  /*1a680*/  STL [R1], R3 ;  /* 0x0000000301007387 */ /* 0x0007e20000100800 */
[----:B--2---:R-:W-:Y:S01]  /*1a690*/  UMOV UR8, UR15 ;  /* 0x0000000f00087c82 */ /* 0x004fe20008000000 */
[----:B------:R-:W-:-:S02]  /*1a6a0*/  UMOV UR10, UR17 ;  /* 0x00000011000a7c82 */ /* 0x000fc40008000000 */
[----:B------:R2:W-:Y:S02]  /*1a6b0*/  UTMALDG.4D [UR8], [UR4], desc[UR6] ;  /* 0x00000608040075b4 */ /* 0x0005e40008019000 */
[----:B--2---:R-:W-:Y:S01]  /*1a6c0*/  UMOV UR8, UR16 ;  /* 0x0000001000087c82 */ /* 0x004fe20008000000 */
[----:B------:R-:W-:Y:S02]  /*1a6d0*/  UMOV UR10, UR14 ;  /* 0x0000000e000a7c82 */ /* 0x000fe40008000000 */
[----:B------:R3:W-:Y:S02]  /*1a6e0*/  UTMALDG.4D [UR8], [UR4], desc[UR6] ;  /* 0x00000608040075b4 */ /* 0x0007e40008019000 */
[----:B---3--:R-:W-:Y:S01]  /*1a6f0*/  NOP ;  /* 0x0000000000007918 */ /* 0x008fe20000000000 */
.L_x_10523:
[----:B------:R-:W3:Y:S04]  /*1a700*/  LDL.LU R4, [R1+0x24] ;  /* 0x0000240001047983 */ /* 0x000ee80000300800 */
[----:B------:R-:W5:Y:S04]  /*1a710*/  LDL.LU R6, [R1+0x14] ;  /* 0x0000140001067983 */ /* 0x000f680000300800 */
[----:B------:R-:W4:Y:S01]  /*1a720*/  LDL.LU R3, [R1+0x2c] ;  /* 0x00002c0001037983 */ /* 0x000f220000300800 */
[----:B------:R-:W-:Y:S05]  /*1a730*/  WARPSYNC.ALL ;  /* 0x0000000000007948 */ /* 0x000fea0003800000 */
[----:B------:R-:W-:Y:S01]  /*1a740*/  ULDC.64 UR6, c[0x0][0xa00] ;  /* 0x0002800000067ab9 */ /* 0x000fe20000000a00 */
[----:B------:R-:W-:Y:S01]  /*1a750*/  ULDC.64 UR4, c[0x0][0x298] ;  /* 0x0000a60000047ab9 */ /* 0x000fe20000000a00 */
[----:B------:R-:W-:Y:S01]  /*1a760*/  BAR.SYNC.DEFER_BLOCKING 0x8, 0x200 ;  /* 0x0208000000007b1d */ /* 0x000fe20000010000 */
[----:B------:R-:W-:Y:S01]  /*1a770*/  ISETP.NE.U32.AND P0, PT, RZ, UR6, PT ;  /* 0x00000006ff007c0c */ /* 0x000fe2000bf05070 */
[----:B--2---:R-:W-:-:S03]  /*1a780*/  VIADD R0, R22, 0xda00 ;  /* 0x0000da0016007836 */ /* 0x004fc60000000000 */
[----:B------:R-:W-:Y:S01]  /*1a790*/  ISETP.NE.AND.EX P0, PT, RZ, UR7, PT, P0 ;  /* 0x00000007ff007c0c */ /* 0x000fe2000bf05300 */
[----:B------:R-:W-:Y:S01]  /*1a7a0*/  BSSY B6, `(.L_x_10528) ;  /* 0x0000020000067945 */ /* 0x000fe20003800000 */
[----:B------:R-:W-:Y:S02]  /*1a7b0*/  LOP3.LUT P1, RZ, R0, 0x1bf, RZ, 0xc0, !PT ;  /* 0x000001bf00ff7812 */ /* 0x000fe4000782c0ff */
[----:B---3--:R-:W-:-:S05]  /*1a7c0*/  SHF.R.S32.HI R2, RZ, 0x1f, R4 ;  /* 0x0000001fff027819 */ /* 0x008fca0000011404 */
[----:B------:R-:W-:Y:S01]  /*1a7d0*/  IMAD R2, R2, UR4, RZ ;  /* 0x0000000402027c24 */ /* 0x000fe2000f8e02ff */
[----:B----4-:R-:W-:-:S03]  /*1a7e0*/  SEL R3, R3, RZ, !P0 ;  /* 0x000000ff03037207 */ /* 0x010fc60004000000 */
[----:B------:R-:W-:Y:S01]  /*1a7f0*/  IMAD R0, R4, UR5, R2 ;  /* 0x0000000504007c24 */ /* 0x000fe2000f8e0202 */
[----:B-----5:R-:W-:Y:S01]  /*1a800*/  SEL R2, R6, RZ, !P0 ;  /* 0x000000ff06027207 */ /* 0x020fe20004000000 */
[----:B0-----:R-:W-:-:S05]  /*1a810*/  IMAD.WIDE.U32 R4, R4, UR4, RZ ;  /* 0x0000000404047c25 */ /* 0x001fca000f8e00ff */
[----:B------:R-:W-:Y:S04]  /*1a820*/  STL.64 [R1+0x30], R4 ;  /* 0x0000300401007387 */ /* 0x000fe80000100a00 */
[----:B------:R0:W-:Y:S04]  /*1a830*/  STL [R1+0x14], R2 ;  /* 0x0000140201007387 */ /* 0x0001e80000100800 */
[----:B------:R2:W-:Y:S01]  /*1a840*/  STL [R1+0x44], R3 ;  /* 0x0000440301007387 */ /* 0x0005e20000100800 */
[----:B0-----:R-:W-:Y:S02]  /*1a850*/  IADD3 R2, R5, R0, RZ ;  /* 0x0000000005027210 */ /* 0x001fe40007ffe0ff */
        /* <DEDUP_REMOVED lines=14> */
[----:B-1----:R-:W-:Y:S02]  /*1a940*/  IMAD.U32 R11, RZ, RZ, UR9 ;  /* 0x00000009ff0b7e24 */ /* 0x002fe4000f8e00ff */
[----:B------:R-:W-:Y:S02]  /*1a950*/  IMAD.MOV.U32 R8, RZ, RZ, 0x70 ;  /* 0x00000070ff087424 */ /* 0x000fe400078e00ff */
[----:B------:R-:W-:Y:S02]  /*1a960*/  IMAD.MOV.U32 R12, RZ, RZ, 0x1 ;  /* 0x00000001ff0c7424 */ /* 0x000fe400078e00ff */
[----:B------:R-:W-:-:S07]  /*1a970*/  IMAD.MOV.U32 R13, RZ, RZ, RZ ;  /* 0x000000ffff0d7224 */ /* 0x000fce00078e00ff */
[----:B------:R-:W-:-:S07]  /*1a980*/  LEPC R20, `(.L_x_10529) ;  /* 0x000000001014794e */ /* 0x000fce0000000000 */
[----:B0-----:R-:W-:Y:S05]  /*1a990*/  CALL.ABS.NOINC R2 ;  /* 0x0000000002007343 */ /* 0x001fea0003c00000 */
.L_x_10529:
[----:B------:R-:W-:Y:S05]  /*1a9a0*/  BSYNC B6 ;  /* 0x0000000000067941 */ /* 0x000fea0003800000 */
.L_x_10528:
[----:B--2---:R-:W2:Y:S01]  /*1a9b0*/  LDL.LU R0, [R1+0x24] ;  /* 0x0000240001007983 */ /* 0x004ea20000300800 */
[----:B------:R-:W0:Y:S01]  /*1a9c0*/  LDC R10, c[0x0][0x448] ;  /* 0x00011200ff0a7b82 */ /* 0x000e220000000800 */
[----:B------:R-:W-:Y:S01]  /*1a9d0*/  ULDC.64 UR4, c[0x0][0x2d8] ;  /* 0x0000b60000047ab9 */ /* 0x000fe20000000a00 */
[----:B------:R-:W-:Y:S01]  /*1a9e0*/  ULDC.64 UR6, c[0x0][0x2c8] ;  /* 0x0000b20000067ab9 */ /* 0x000fe20000000a00 */
[----:B------:R-:W2:Y:S01]  /*1a9f0*/  LDL.LU.64 R2, [R1+0x30] ;  /* 0x0000300001027983 */ /* 0x000ea20000300a00 */
[----:B------:R-:W-:-:S03]  /*1aa00*/  ULDC.64 UR8, c[0x0][0x280] ;  /* 0x0000a00000087ab9 */ /* 0x000fc60000000a00 */
[----:B------:R-:W3:Y:S04]  /*1aa10*/  LDL.LU R20, [R1+0x2c] ;  /* 0x00002c0001147983 */ /* 0x000ee80000300800 */
[----:B------:R-:W4:Y:S04]  /*1aa20*/  LDL.LU R21, [R1+0x44] ;  /* 0x0000440001157983 */ /* 0x000f280000300800 */
[----:B------:R-:W5:Y:S01]  /*1aa30*/  LDL.LU R4, [R1+0x14] ;  /* 0x0000140001047983 */ /* 0x000f620000300800 */
[----:B------:R-:W1:Y:S01]  /*1aa40*/  S2R R13, SR_TID.X ;  /* 0x00000000000d7919 */ /* 0x000e620000002100 */
[----:B0-----:R-:W-:-:S13]  /*1aa50*/  ISETP.NE.AND P0, PT, R10, 0x1, PT ;  /* 0x000000010a00780c */ /* 0x001fda0003f05270 */
[----:B------:R-:W0:Y:S01]  /*1aa60*/  @P0 LDC R5, c[0x0][0x450] ;  /* 0x00011400ff050b82 */ /* 0x000e220000000800 */
[----:B-1----:R-:W-:-:S05]  /*1aa70*/  IMAD.SHL.U32 R11, R13, 0x8, RZ ;  /* 0x000000080d0b7824 */ /* 0x002fca00078e00ff */
[----:B------:R-:W-:-:S04]  /*1aa80*/  LOP3.LUT R11, R11, 0x18, RZ, 0xc0, !PT ;  /* 0x000000180b0b7812 */ /* 0x000fc800078ec0ff */
[C---:B------:R-:W-:Y:S02]  /*1aa90*/  LOP3.LUT R12, R11.reuse, 0x20, RZ, 0xfc, !PT ;  /* 0x000000200b0c7812 */ /* 0x040fe400078efcff */
[----:B------:R-:W-:Y:S01]  /*1aaa0*/  LOP3.LUT R11, R11, 0x40, RZ, 0xfc, !PT ;  /* 0x000000400b0b7812 */ /* 0x000fe200078efcff */
[----:B--2---:R-:W-:Y:S02]  /*1aab0*/  IMAD.MOV.U32 R3, RZ, RZ, R0 ;  /* 0x000000ffff037224 */ /* 0x004fe400078e0000 */
[----:B---3--:R-:W-:Y:S02]  /*1aac0*/  IMAD R0, R20, UR4, RZ ;  /* 0x0000000414007c24 */ /* 0x008fe4000f8e02ff */
[C---:B------:R-:W-:Y:S01]  /*1aad0*/  IMAD.WIDE.U32 R2, R18.reuse, UR4, R2 ;  /* 0x0000000412027c25 */ /* 0x040fe2000f8e0002 */
[----:B------:R-:W1:Y:S03]  /*1aae0*/  S2R R20, SR_TID.X ;  /* 0x0000000000147919 */ /* 0x000e660000002100 */
[----:B------:R-:W-:Y:S01]  /*1aaf0*/  IMAD R0, R18, UR5, R0 ;  /* 0x0000000512007c24 */ /* 0x000fe2000f8e0200 */
[----:B------:R-:W-:-:S03]  /*1ab00*/  ULDC.64 UR4, c[0x0][0x2e0] ;  /* 0x0000b80000047ab9 */ /* 0x000fc60000000a00 */
[----:B------:R-:W-:Y:S02]  /*1ab10*/  IMAD.IADD R3, R3, 0x1, R0 ;  /* 0x0000000103037824 */ /* 0x000fe400078e0200 */
[----:B----4-:R-:W-:Y:S02]  /*1ab20*/  IMAD R0, R21, UR4, RZ ;  /* 0x0000000415007c24 */ /* 0x010fe4000f8e02ff */
[----:B------:R-:W2:Y:S01]  /*1ab30*/  S2R R21, SR_TID.X ;  /* 0x0000000000157919 */ /* 0x000ea20000002100 */
[----:B-----5:R-:W-:-:S04]  /*1ab40*/  IMAD.WIDE.U32 R2, R4, UR4, R2 ;  /* 0x0000000404027c25 */ /* 0x020fc8000f8e0002 */
[----:B------:R-:W-:Y:S01]  /*1ab50*/  IMAD R0, R4, UR5, R0 ;  /* 0x0000000504007c24 */ /* 0x000fe2000f8e0200 */
[----:B------:R-:W-:Y:S01]  /*1ab60*/  ULDC.64 UR4, c[0x0][0x2d0] ;  /* 0x0000b40000047ab9 */ /* 0x000fe20000000a00 */
[----:B------:R-:W3:Y:S02]  /*1ab70*/  @P0 LDC R4, c[0x0][0x44c] ;  /* 0x00011300ff040b82 */ /* 0x000ee40000000800 */
[----:B------:R-:W-:Y:S01]  /*1ab80*/  IMAD.IADD R3, R3, 0x1, R0 ;  /* 0x0000000103037824 */ /* 0x000fe200078e0200 */
[----:B-1----:R-:W-:-:S04]  /*1ab90*/  LOP3.LUT R20, R20, 0x7f, RZ, 0xc0, !PT ;  /* 0x0000007f14147812 */ /* 0x002fc800078ec0ff */
[----:B------:R-:W-:Y:S01]  /*1aba0*/  SHF.R.U32.HI R20, RZ, 0x2, R20 ;  /* 0x00000002ff147819 */ /* 0x000fe20000011614 */
[----:B--2---:R-:W-:Y:S01]  /*1abb0*/  IMAD.SHL.U32 R6, R21, 0x20, RZ ;  /* 0x0000002015067824 */ /* 0x004fe200078e00ff */
[----:B------:R-:W-:-:S04]  /*1abc0*/  LOP3.LUT R21, R13, 0x7f, RZ, 0xc0, !PT ;  /* 0x0000007f0d157812 */ /* 0x000fc800078ec0ff */
[----:B------:R-:W-:Y:S01]  /*1abd0*/  LOP3.LUT R6, R20, 0x60, R6, 0xf8, !PT ;  /* 0x0000006014067812 */ /* 0x000fe200078ef806 */
[----:B------:R-:W-:Y:S01]  /*1abe0*/  IMAD.SHL.U32 R20, R13, 0x8, RZ ;  /* 0x000000080d147824 */ /* 0x000fe200078e00ff */
[----:B------:R-:W-:-:S03]  /*1abf0*/  SHF.R.U32.HI R21, RZ, 0x2, R21 ;  /* 0x00000002ff157819 */ /* 0x000fc60000011615 */
[----:B------:R-:W-:Y:S01]  /*1ac00*/  IMAD R8, R17, 0xc0, R6 ;  /* 0x000000c011087824 */ /* 0x000fe200078e0206 */
[----:B------:R-:W-:-:S03]  /*1ac10*/  LOP3.LUT R20, R20, 0x18, RZ, 0xc0, !PT ;  /* 0x0000001814147812 */ /* 0x000fc600078ec0ff */
[----:B---3--:R-:W-:-:S04]  /*1ac20*/  @P0 IMAD.HI.U32 R0, R8, R4, RZ ;  /* 0x0000000408000227 */ /* 0x008fc800078e00ff */
[----:B------:R-:W-:Y:S01]  /*1ac30*/  IMAD.MOV.U32 R4, RZ, RZ, R8 ;  /* 0x000000ffff047224 */ /* 0x000fe200078e0008 */
[----:B0-----:R-:W-:-:S04]  /*1ac40*/  @P0 SHF.R.U32.HI R4, RZ, R5, R0 ;  /* 0x00000005ff040219 */ /* 0x001fc80000011600 */
[--C-:B------:R-:W-:Y:S01]  /*1ac50*/  SHF.R.S32.HI R0, RZ, 0x1f, R4.reuse ;  /* 0x0000001fff007819 */ /* 0x100fe20000011404 */
[----:B------:R-:W-:-:S04]  /*1ac60*/  IMAD.MOV R6, RZ, RZ, -R4 ;  /* 0x000000ffff067224 */ /* 0x000fc800078e0a04 */
[----:B------:R-:W-:-:S04]  /*1ac70*/  IMAD R0, R0, UR4, RZ ;  /* 0x0000000400007c24 */ /* 0x000fc8000f8e02ff */
[C---:B------:R-:W-:Y:S02]  /*1ac80*/  IMAD R0, R4.reuse, UR5, R0 ;  /* 0x0000000504007c24 */ /* 0x040fe4000f8e0200 */
[----:B------:R-:W-:-:S04]  /*1ac90*/  IMAD.WIDE.U32 R4, R4, UR4, R2 ;  /* 0x0000000404047c25 */ /* 0x000fc8000f8e0002 */
[----:B------:R-:W-:Y:S02]  /*1aca0*/  IMAD.IADD R5, R5, 0x1, R0 ;  /* 0x0000000105057824 */ /* 0x000fe400078e0200 */
[----:B------:R-:W-:Y:S01]  /*1acb0*/  IMAD R0, R10, R6, R8 ;  /* 0x000000060a007224 */ /* 0x000fe200078e0208 */
[----:B------:R-:W-:-:S04]  /*1acc0*/  IADD3 R8, R8, 0x80, RZ ;  /* 0x0000008008087810 */ /* 0x000fc80007ffe0ff */
[----:B------:R-:W-:-:S05]  /*1acd0*/  SHF.R.S32.HI R6, RZ, 0x1f, R0 ;  /* 0x0000001fff067819 */ /* 0x000fca0000011400 */
[----:B------:R-:W-:Y:S02]  /*1ace0*/  IMAD R9, R6, UR6, RZ ;  /* 0x0000000606097c24 */ /* 0x000fe4000f8e02ff */
[C---:B------:R-:W-:Y:S02]  /*1acf0*/  IMAD.WIDE.U32 R6, R0.reuse, UR6, R4 ;  /* 0x0000000600067c25 */ /* 0x040fe4000f8e0004 */
[----:B------:R-:W0:Y:S02]  /*1ad00*/  @P0 LDC R5, c[0x0][0x44c] ;  /* 0x00011300ff050b82 */ /* 0x000e240000000800 */
[----:B------:R-:W-:Y:S01]  /*1ad10*/  IMAD R0, R0, UR7, R9 ;  /* 0x0000000700007c24 */ /* 0x000fe2000f8e0209 */
[----:B------:R-:W-:-:S03]  /*1ad20*/  LEA R4, P1, R6, UR8, 0x1 ;  /* 0x0000000806047c11 */ /* 0x000fc6000f8208ff */
[----:B------:R-:W-:Y:S02]  /*1ad30*/  IMAD.IADD R0, R7, 0x1, R0 ;  /* 0x0000000107007824 */ /* 0x000fe400078e0200 */
[----:B------:R-:W1:Y:S03]  /*1ad40*/  @P0 LDC R7, c[0x0][0x450] ;  /* 0x00011400ff070b82 */ /* 0x000e660000000800 */
[----:B------:R-:W-:Y:S01]  /*1ad50*/  LEA.HI.X R0, R6, UR9, R0, 0x1, P1 ;  /* 0x0000000906007c11 */ /* 0x000fe200088f0c00 */
[----:B------:R-:W-:Y:S02]  /*1ad60*/  IMAD.MOV.U32 R6, RZ, RZ, R8 ;  /* 0x000000ffff067224 */ /* 0x000fe400078e0008 */
[----:B0-----:R-:W-:-:S05]  /*1ad70*/  @P0 IMAD.HI.U32 R5, R8, R5, RZ ;  /* 0x0000000508050227 */ /* 0x001fca00078e00ff */
[----:B-1----:R-:W-:-:S04]  /*1ad80*/  @P0 SHF.R.U32.HI R6, RZ, R7, R5 ;  /* 0x00000007ff060219 */ /* 0x002fc80000011605 */
[--C-:B------:R-:W-:Y:S01]  /*1ad90*/  SHF.R.S32.HI R7, RZ, 0x1f, R6.reuse ;  /* 0x0000001fff077819 */ /* 0x100fe20000011406 */
[----:B------:R-:W-:Y:S02]  /*1ada0*/  IMAD.MOV R5, RZ, RZ, -R6 ;  /* 0x000000ffff057224 */ /* 0x000fe400078e0a06 */
[----:B------:R-:W-:-:S04]  /*1adb0*/  IMAD.WIDE.U32 R2, R6, UR4, R2 ;  /* 0x0000000406027c25 */ /* 0x000fc8000f8e0002 */
[----:B------:R-:W-:Y:S01]  /*1adc0*/  IMAD R7, R7, UR4, RZ ;  /* 0x0000000407077c24 */ /* 0x000fe2000f8e02ff */
[----:B------:R-:W-:Y:S01]  /*1add0*/  ULDC UR4, c[0x0][0x2b8] ;  /* 0x0000ae0000047ab9 */ /* 0x000fe20000000800 */
[----:B------:R-:W-:Y:S01]  /*1ade0*/  IMAD R5, R10, R5, R8 ;  /* 0x000000050a057224 */ /* 0x000fe200078e0208 */
[----:B------:R-:W-:Y:S01]  /*1adf0*/  ISETP.GE.AND P3, PT, R20, UR4, PT ;  /* 0x0000000414007c0c */ /* 0x000fe2000bf66270 */
[----:B------:R-:W-:Y:S01]  /*1ae00*/  IMAD R6, R6, UR5, R7 ;  /* 0x0000000506067c24 */ /* 0x000fe2000f8e0207 */
[----:B------:R-:W-:Y:S01]  /*1ae10*/  UMOV UR5, 0xffffffff ;  /* 0xffffffff00057882 */ /* 0x000fe20000000000 */
[----:B------:R-:W-:Y:S02]  /*1ae20*/  ISETP.GE.AND P1, PT, R11, UR4, PT ;  /* 0x000000040b007c0c */ /* 0x000fe4000bf26270 */
[----:B------:R-:W-:Y:S01]  /*1ae30*/  IMAD.IADD R3, R3, 0x1, R6 ;  /* 0x0000000103037824 */ /* 0x000fe200078e0206 */
[----:B------:R-:W-:Y:S01]  /*1ae40*/  SHF.R.S32.HI R6, RZ, 0x1f, R5 ;  /* 0x0000001fff067819 */ /* 0x000fe20000011405 */
[----:B------:R-:W-:-:S04]  /*1ae50*/  IMAD.WIDE.U32 R2, R5, UR6, R2 ;  /* 0x0000000605027c25 */ /* 0x000fc8000f8e0002 */
[----:B------:R-:W-:Y:S01]  /*1ae60*/  IMAD R6, R6, UR6, RZ ;  /* 0x0000000606067c24 */ /* 0x000fe2000f8e02ff */
[----:B------:R-:W-:-:S03]  /*1ae70*/  LEA R8, P0, R2, UR8, 0x1 ;  /* 0x0000000802087c11 */ /* 0x000fc6000f8008ff */
[----:B------:R-:W-:-:S04]  /*1ae80*/  IMAD R6, R5, UR7, R6 ;  /* 0x0000000705067c24 */ /* 0x000fc8000f8e0206 */
[----:B------:R-:W-:-:S05]  /*1ae90*/  IMAD.IADD R3, R3, 0x1, R6 ;  /* 0x0000000103037824 */ /* 0x000fca00078e0206 */
[----:B------:R-:W-:Y:S02]  /*1aea0*/  LEA.HI.X R3, R2, UR9, R3, 0x1, P0 ;  /* 0x0000000902037c11 */ /* 0x000fe400080f0c03 */
[----:B------:R-:W-:Y:S01]  /*1aeb0*/  ISETP.GE.AND P0, PT, R12, UR4, PT ;  /* 0x000000040c007c0c */ /* 0x000fe2000bf06270 */
[----:B------:R-:W-:-:S12]  /*1aec0*/  BRA.DIV UR5, `(.L_x_10530) ;  /* 0x0000004a05cc7947 */ /* 0x000fd8000b800000 */
[----:B------:R-:W2:Y:S04]  /*1aed0*/  LDL.LU R5, [R1+0x40] ;  /* 0x0000400001057983 */ /* 0x000ea80000300800 */
[----:B------:R-:W3:Y:S01]  /*1aee0*/  LDL R9, [R1+0x10] ;  /* 0x0000100001097983 */ /* 0x000ee20000100800 */
[----:B------:R-:W-:-:S03]  /*1aef0*/  IMAD R17, R17, 0xc0, R21 ;  /* 0x000000c011117824 */ /* 0x000fc600078e0215 */
[----:B------:R-:W0:Y:S04]  /*1af00*/  SHFL.IDX PT, R7, R4, RZ, 0x1c1f ;  /* 0x001c1fff04077589 */ /* 0x000e2800000e0000 */
[----:B------:R-:W1:Y:S01]  /*1af10*/  SHFL.IDX PT, R6, R0, RZ, 0x1c1f ;  /* 0x001c1fff00067589 */ /* 0x000e6200000e0000 */
[----:B--2---:R-:W-:Y:S02]  /*1af20*/  IMAD R2, R5, R10, RZ ;  /* 0x0000000a05027224 */ /* 0x004fe400078e02ff */
[----:B------:R-:W-:-:S03]  /*1af30*/  VIADD R5, R17, 0x20 ;  /* 0x0000002011057836 */ /* 0x000fc60000000000 */
[----:B------:R-:W-:-:S13]  /*1af40*/  ISETP.GE.AND P2, PT, R17, R2, PT ;  /* 0x000000021100720c */ /* 0x000fda0003f46270 */
        /* <DEDUP_REMOVED lines=20> */
[----:B------:R0:W-:Y:S01]  /*1b090*/  @!P2 LDGSTS.E.BYPASS.LTC128B.128 [R9+0x14200], desc[UR60][R6.64+0x80], !P1 ;  /* 0x142000800609afae */ /* 0x0001e2000c901d7c */
[----:B------:R-:W-:Y:S01]  /*1b0a0*/  ISETP.GE.AND P2, PT, R5, R2, PT ;  /* 0x000000020500720c */ /* 0x000fe20003f46270 */
[----:B------:R-:W-:-:S02]  /*1b0b0*/  VIADD R5, R17, 0x60 ;  /* 0x0000006011057836 */ /* 0x000fc40000000000 */
[----:B0-----:R-:W0:Y:S04]  /*1b0c0*/  SHFL.IDX PT, R7, R4, 0x2, 0x1c1f ;  /* 0x005c1f0004077f89 */ /* 0x001e2800000e0000 */
[----:B------:R-:W1:Y:S04]  /*1b0d0*/  SHFL.IDX PT, R6, R0, 0x2, 0x1c1f ;  /* 0x005c1f0000067f89 */ /* 0x000e6800000e0000 */
[----:B------:R-:W2:Y:S04]  /*1b0e0*/  SHFL.IDX PT, R4, R4, 0x3, 0x1c1f ;  /* 0x007c1f0004047f89 */ /* 0x000ea800000e0000 */
[----:B------:R-:W3:Y:S01]  /*1b0f0*/  SHFL.IDX PT, R0, R0, 0x3, 0x1c1f ;  /* 0x007c1f0000007f89 */ /* 0x000ee200000e0000 */
[----:B0-----:R-:W-:-:S05]  /*1b100*/  @!P2 LEA R7, P4, R20, R7, 0x1 ;  /* 0x000000071407a211 */ /* 0x001fca00078808ff */
[----:B-1----:R-:W-:-:S05]  /*1b110*/  @!P2 IMAD.X R6, RZ, RZ, R6, P4 ;  /* 0x000000ffff06a224 */ /* 0x002fca00020e0606 */
[----:B------:R-:W-:-:S04]  /*1b120*/  @!P2 LOP3.LUT R7, R7, R6, RZ, 0x3c, !PT ;  /* 0x000000060707a212 */ /* 0x000fc800078e3cff */
[----:B------:R-:W-:-:S04]  /*1b130*/  @!P2 LOP3.LUT R6, R7, R6, RZ, 0x3c, !PT ;  /* 0x000000060706a212 */ /* 0x000fc800078e3cff */
[----:B------:R-:W-:-:S05]  /*1b140*/  @!P2 LOP3.LUT R7, R7, R6, RZ, 0x3c, !PT ;  /* 0x000000060707a212 */ /* 0x000fca00078e3cff */
[----:B------:R-:W-:Y:S04]  /*1b150*/  @!P2 LDGSTS.E.BYPASS.LTC128B.128 [R9+0xea00], desc[UR60][R6.64], !P3 ;  /* 0x0ea000000609afae */ /* 0x000fe8000d901d7c */
[----:B------:R-:W-:Y:S04]  /*1b160*/  @!P2 LDGSTS.E.BYPASS.LTC128B.128 [R9+0x11a00], desc[UR60][R6.64+0x40], !P0 ;  /* 0x11a000400609afae */ /* 0x000fe8000c101d7c */
[----:B------:R-:W-:Y:S01]  /*1b170*/  @!P2 LDGSTS.E.BYPASS.LTC128B.128 [R9+0x14a00], desc[UR60][R6.64+0x80], !P1 ;  /* 0x14a000800609afae */ /* 0x000fe2000c901d7c */
[----:B------:R-:W-:-:S13]  /*1b180*/  ISETP.GE.AND P2, PT, R5, R2, PT ;  /* 0x000000020500720c */ /* 0x000fda0003f46270 */
[----:B--2---:R-:W-:-:S05]  /*1b190*/  @!P2 LEA R4, P4, R20, R4, 0x1 ;  /* 0x000000041404a211 */ /* 0x004fca00078808ff */
[----:B---3--:R-:W-:-:S04]  /*1b1a0*/  @!P2 IMAD.X R0, RZ, RZ, R0, P4 ;  /* 0x000000ffff00a224 */ /* 0x008fc800020e0600 */
[----:B------:R-:W-:Y:S02]  /*1b1b0*/  @!P2 IMAD.MOV.U32 R5, RZ, RZ, R0 ;  /* 0x000000ffff05a224 */ /* 0x000fe400078e0000 */
[----:B------:R-:W-:Y:S04]  /*1b1c0*/  SHFL.IDX PT, R0, R3, RZ, 0x1c1f ;  /* 0x001c1fff03007589 */ /* 0x000fe800000e0000 */
[----:B------:R-:W-:Y:S04]  /*1b1d0*/  @!P2 LDGSTS.E.BYPASS.LTC128B.128 [R9+0xf200], desc[UR60][R4.64], !P3 ;  /* 0x0f2000000409afae */ /* 0x000fe8000d901d7c */
[----:B------:R-:W-:Y:S04]  /*1b1e0*/  @!P2 LDGSTS.E.BYPASS.LTC128B.128 [R9+0x12200], desc[UR60][R4.64+0x40], !P0 ;  /* 0x122000400409afae */ /* 0x000fe8000c101d7c */
[----:B------:R0:W-:Y:S04]  /*1b1f0*/  @!P2 LDGSTS.E.BYPASS.LTC128B.128 [R9+0x15200], desc[UR60][R4.64+0x80], !P1 ;  /* 0x152000800409afae */ /* 0x0001e8000c901d7c */
[----:B------:R-:W-:Y:S04]  /*1b200*/  SHFL.IDX PT, R3, R3, 0x1, 0x1c1f ;  /* 0x003c1f0003037f89 */ /* 0x000fe800000e0000 */
[----:B0-----:R-:W0:Y:S01]  /*1b210*/  SHFL.IDX PT, R4, R8, RZ, 0x1c1f ;  /* 0x001c1fff08047589 */ /* 0x001e2200000e0000 */
[----:B------:R-:W-:-:S03]  /*1b220*/  VIADD R5, R17, 0x80 ;  /* 0x0000008011057836 */ /* 0x000fc60000000000 */
[----:B------:R-:W1:Y:S02]  /*1b230*/  SHFL.IDX PT, R8, R8, 0x1, 0x1c1f ;  /* 0x003c1f0008087f89 */ /* 0x000e6400000e0000 */
[----:B------:R-:W-:-:S13]  /*1b240*/  ISETP.GE.AND P2, PT, R5, R2, PT ;  /* 0x000000020500720c */ /* 0x000fda0003f46270 */
[----:B0-----:R-:W-:-:S05]  /*1b250*/  @!P2 LEA R4, P4, R20, R4, 0x1 ;  /* 0x000000041404a211 */ /* 0x001fca00078808ff */
[----:B------:R-:W-:-:S04]  /*1b260*/  @!P2 IMAD.X R0, RZ, RZ, R0, P4 ;  /* 0x000000ffff00a224 */ /* 0x000fc800020e0600 */
[----:B------:R-:W-:-:S05]  /*1b270*/  @!P2 IMAD.MOV.U32 R5, RZ, RZ, R0 ;  /* 0x000000ffff05a224 */ /* 0x000fca00078e0000 */
[----:B------:R0:W-:Y:S04]  /*1b280*/  @!P2 LDGSTS.E.BYPASS.LTC128B.128 [R9+0xfa00], desc[UR60][R4.64], !P3 ;  /* 0x0fa000000409afae */ /* 0x0001e8000d901d7c */
[----:B------:R0:W-:Y:S04]  /*1b290*/  @!P2 LDGSTS.E.BYPASS.LTC128B.128 [R9+0x12a00], desc[UR60][R4.64+0x40], !P0 ;  /* 0x12a000400409afae */ /* 0x0001e8000c101d7c */
[----:B-1----:R0:W-:Y:S02]  /*1b2a0*/  @!P2 LDGSTS.E.BYPASS.LTC128B.128 [R9+0x15a00], desc[UR60][R4.64+0x80], !P1 ;  /* 0x15a000800409afae */ /* 0x0021e4000c901d7c */
.L_x_10686:
[----:B------:R-:W2:Y:S01]  /*1b2b0*/  LDL R0, [R1+0x10] ;  /* 0x0000100001007983 */ /* 0x000ea20000100800 */
[----:B------:R-:W-:-:S04]  /*1b2c0*/  IADD3 R17, R17, 0xa0, RZ ;  /* 0x000000a011117810 */ /* 0x000fc80007ffe0ff */
[----:B------:R-:W-:-:S13]  /*1b2d0*/  ISETP.GE.AND P2, PT, R17, R2, PT ;  /* 0x000000021100720c */ /* 0x000fda0003f46270 */
[----:B------:R-:W-:-:S05]  /*1b2e0*/  @!P2 LEA R2, P4, R20, R8, 0x1 ;  /* 0x000000081402a211 */ /* 0x000fca00078808ff */
[----:B------:R-:W-:-:S05]  /*1b2f0*/  @!P2 IMAD.X R3, RZ, RZ, R3, P4 ;  /* 0x000000ffff03a224 */ /* 0x000fca00020e0603 */
[----:B------:R-:W-:Y:S01]  /*1b300*/  @!PT LDS RZ, [RZ] ;  /* 0x00000000fffff984 */ /* 0x000fe20000000800 */
[----:B------:R-:W-:Y:S01]  /*1b310*/  @!PT LDS RZ, [RZ] ;  /* 0x00000000fffff984 */ /* 0x000fe20000000800 */
[----:B------:R-:W-:Y:S01]  /*1b320*/  @!PT LDS RZ, [RZ] ;  /* 0x00000000fffff984 */ /* 0x000fe20000000800 */
[----:B--2---:R1:W-:Y:S04]  /*1b330*/  @!P2 LDGSTS.E.BYPASS.LTC128B.128 [R0+0x10200], desc[UR60][R2.64], !P3 ;  /* 0x102000000200afae */ /* 0x0043e8000d901d7c */
[----:B------:R1:W-:Y:S01]  /*1b340*/  @!P2 LDGSTS.E.BYPASS.LTC128B.128 [R0+0x13200], desc[UR60][R2.64+0x40], !P0 ;  /* 0x132000400200afae */ /* 0x0003e2000c101d7c */
[----:B------:R-:W-:-:S03]  /*1b350*/  PLOP3.LUT P0, PT, PT, PT, PT, 0x80, 0x0 ;  /* 0x000000000000781c */ /* 0x000fc60003f0f070 */
[----:B------:R1:W-:Y:S01]  /*1b360*/  @!P2 LDGSTS.E.BYPASS.LTC128B.128 [R0+0x16200], desc[UR60][R2.64+0x80], !P1 ;  /* 0x162000800200afae */ /* 0x0003e2000c901d7c */
[----:B------:R-:W-:-:S09]  /*1b370*/  NOP ;  /* 0x0000000000007918 */ /* 0x000fd20000000000 */
.L_x_10531:
        /* <DEDUP_REMOVED lines=17> */
[----:B-12---:R-:W-:Y:S05]  /*1b490*/  @!P0 BRA `(.L_x_10533) ;  /* 0x0000004c006c8947 */ /* 0x006fea0003800000 */
.L_x_10687:
[----:B------:R-:W-:Y:S05]  /*1b4a0*/  BSYNC B0 ;  /* 0x0000000000007941 */ /* 0x000fea0003800000 */
.L_x_10532:
[----:B------:R-:W2:Y:S01]  /*1b4b0*/  LDL.LU R2, [R1+0x3c] ;  /* 0x00003c0001027983 */ /* 0x000ea20000300800 */
[----:B------:R-:W-:Y:S01]  /*1b4c0*/  BSSY B0, `(.L_x_10534) ;  /* 0x0000231000007945 */ /* 0x000fe20003800000 */
[----:B--2---:R-:W-:-:S13]  /*1b4d0*/  ISETP.GE.AND P0, PT, R2, 0x91, PT ;  /* 0x000000910200780c */ /* 0x004fda0003f06270 */
[----:B------:R-:W-:Y:S05]  /*1b4e0*/  @!P0 BRA `(.L_x_10535) ;  /* 0x0000002000b88947 */ /* 0x000fea0003800000 */
[----:B------:R-:W2:Y:S01]  /*1b4f0*/  LDL R2, [R1+0x1c] ;  /* 0x00001c0001027983 */ /* 0x000ea20000100800 */
[----:B-1----:R-:W-:Y:S01]  /*1b500*/  IMAD.MOV.U32 R0, RZ, RZ, 0x1 ;  /* 0x00000001ff007424 */ /* 0x002fe200078e00ff */
        /* <DEDUP_REMOVED lines=15> */
[----:B--2---:R-:W-:-:S13]  /*1b600*/  LOP3.LUT P1, RZ, R2, 0x4, RZ, 0xc0, !PT ;  /* 0x0000000402ff7812 */ /* 0x004fda000782c0ff */
[----:B------:R-:W-:Y:S05]  /*1b610*/  @!P1 BRA `(.L_x_10539) ;  /* 0x0000000800a09947 */ /* 0x000fea0003800000 */
[----:B------:R-:W-:Y:S01]  /*1b620*/  ULDC.64 UR4, c[0x0][0x418] ;  /* 0x0001060000047ab9 */ /* 0x000fe20000000a00 */
[----:B0-----:R-:W-:Y:S01]  /*1b630*/  IMAD.MOV.U32 R5, RZ, RZ, R24 ;  /* 0x000000ffff057224 */ /* 0x001fe200078e0018 */
[----:B------:R-:W-:-:S04]  /*1b640*/  ISETP.NE.U32.AND P0, PT, RZ, UR4, PT ;  /* 0x00000004ff007c0c */ /* 0x000fc8000bf05070 */
[----:B------:R-:W-:-:S13]  /*1b650*/  ISETP.NE.AND.EX P0, PT, RZ, UR5, PT, P0 ;  /* 0x00000005ff007c0c */ /* 0x000fda000bf05300 */
[----:B------:R-:W-:Y:S05]  /*1b660*/  @!P0 BRA `(.L_x_10540) ;  /* 0x0000000000488947 */ /* 0x000fea0003800000 */
[----:B------:R-:W2:Y:S01]  /*1b670*/  LDL R9, [R1+0x8] ;  /* 0x0000080001097983 */ /* 0x000ea20000100800 */
        /* <DEDUP_REMOVED lines=11> */
[----:B--2---:R-:W-:-:S04]  /*1b730*/  IMAD R4, R9, UR6, RZ ;  /* 0x0000000609047c24 */ /* 0x004fc8000f8e02ff */
[----:B------:R-:W-:-:S04]  /*1b740*/  IMAD R4, R25, UR7, R4 ;  /* 0x0000000719047c24 */ /* 0x000fc8000f8e0204 */
[----:B------:R-:W-:Y:S01]  /*1b750*/  IMAD.IADD R3, R4, 0x1, R3 ;  /* 0x0000000104037824 */ /* 0x000fe200078e0203 */
[----:B------:R-:W-:-:S04]  /*1b760*/  LEA R4, P0, R2, UR4, 0x2 ;  /* 0x0000000402047c11 */ /* 0x000fc8000f8010ff */
[----:B------:R-:W-:-:S06]  /*1b770*/  LEA.HI.X R5, R2, UR5, R3, 0x2, P0 ;  /* 0x0000000502057c11 */ /* 0x000fcc00080f1403 */
[----:B------:R0:W5:Y:S03]  /*1b780*/  LDG.E R5, desc[UR60][R4.64] ;  /* 0x0000003c04057981 */ /* 0x000166000c1e1900 */
.L_x_10540:
[----:B------:R-:W-:Y:S01]  /*1b790*/  IMAD R3, R6, 0x8, R22 ;  /* 0x0000000806037824 */ /* 0x000fe200078e0216 */
[----:B------:R-:W-:Y:S01]  /*1b7a0*/  SHF.L.U32 R2, R8, 0x1f, RZ ;  /* 0x0000001f08027819 */ /* 0x000fe200000006ff */
[----:B------:R-:W-:Y:S03]  /*1b7b0*/  BSSY B3, `(.L_x_10541) ;  /* 0x0000003000037945 */ /* 0x000fe60003800000 */
[----:B------:R-:W1:Y:S02]  /*1b7c0*/  SYNCS.PHASECHK.TRANS64.TRYWAIT P0, [R3+URZ+0x31c40], R2 ;  /* 0x031c4002030075a7 */ /* 0x000e64000800017f */
[----:B-1----:R-:W-:Y:S05]  /*1b7d0*/  @!P0 BRA `(.L_x_10542) ;  /* 0x0000004800b08947 */ /* 0x002fea0003800000 */
.L_x_10688:
[----:B------:R-:W-:Y:S05]  /*1b7e0*/  BSYNC B3 ;  /* 0x0000000000037941 */ /* 0x000fea0003800000 */
.L_x_10541:
[----:B0-----:R-:W0:Y:S01]  /*1b7f0*/  S2R R4, SR_TID.X ;  /* 0x0000000000047919 */ /* 0x001e220000002100 */
[----:B------:R-:W-:Y:S01]  /*1b800*/  BSSY B3, `(.L_x_10543) ;  /* 0x000000a000037945 */ /* 0x000fe20003800000 */
[----:B0-----:R-:W-:-:S04]  /*1b810*/  LOP3.LUT R4, R4, 0x7f, RZ, 0xc0, !PT ;  /* 0x0000007f04047812 */ /* 0x001fc800078ec0ff */
[----:B------:R-:W-:-:S13]  /*1b820*/  ISETP.NE.AND P0, PT, R4, RZ, PT ;  /* 0x000000ff0400720c */ /* 0x000fda0003f05270 */
[----:B------:R-:W-:Y:S05]  /*1b830*/  @P0 BRA `(.L_x_10544) ;  /* 0x0000000000180947 */ /* 0x000fea0003800000 */
[----:B------:R-:W2:Y:S01]  /*1b840*/  LDL R4, [R1] ;  /* 0x0000000001047983 */ /* 0x000ea20000100800 */
[----:B-1----:R-:W-:-:S04]  /*1b850*/  IMAD.MOV.U32 R2, RZ, RZ, 0x6c00 ;  /* 0x00006c00ff027424 */ /* 0x002fc800078e00ff */
[----:B------:R0:W-:Y:S01]  /*1b860*/  SYNCS.ARRIVE.TRANS64 RZ, [R3+URZ+0x31c30], R2 ;  /* 0x031c300203ff79a7 */ /* 0x0001e2000800003f */
[----:B--2---:R-:W-:-:S13]  /*1b870*/  LOP3.LUT P1, RZ, R4, 0x1, RZ, 0xc0, !PT ;  /* 0x0000000104ff7812 */ /* 0x004fda000782c0ff */
[----:B0-----:R-:W-:Y:S05]  /*1b880*/  @!P1 BRA `(.L_x_10544) ;  /* 0x0000000000049947 */ /* 0x001fea0003800000 */
[----:B------:R-:W-:Y:S01]  /*1b890*/  BPT.TRAP 0x1 ;  /* 0x000000040000795c */ /* 0x000fe20000300000 */
.L_x_10544:
[----:B------:R-:W-:Y:S05]  /*1b8a0*/  BSYNC B3 ;  /* 0x0000000000037941 */ /* 0x000fea0003800000 */
.L_x_10543:
        /* <DEDUP_REMOVED lines=11> */
.L_x_10545:
        /* <DEDUP_REMOVED lines=16> */
.L_x_10546:
        /* <DEDUP_REMOVED lines=16> */
.L_x_10547:
        /* <DEDUP_REMOVED lines=15> */
.L_x_10689:
[----:B------:R-:W-:Y:S05]  /*1bc50*/  BSYNC B3 ;  /* 0x0000000000037941 */ /* 0x000fea0003800000 */
.L_x_10548:
[----:B------:R-:W1:Y:S02]  /*1bc60*/  S2R R4, SR_TID.X ;  /* 0x0000000000047919 */ /* 0x000e640000002100 */
[----:B-1----:R-:W-:Y:S02]  /*1bc70*/  LOP3.LUT R9, R4, 0x7f, RZ, 0xc0, !PT ;  /* 0x0000007f04097812 */ /* 0x002fe400078ec0ff */
[----:B------:R-:W2:Y:S02]  /*1bc80*/  LDL R4, [R1+0x18] ;  /* 0x0000180001047983 */ /* 0x000ea40000100800 */
[----:B------:R-:W-:-:S13]  /*1bc90*/  ISETP.NE.AND P0, PT, R9, RZ, PT ;  /* 0x000000ff0900720c */ /* 0x000fda0003f05270 */
[----:B0-----:R-:W-:-:S04]  /*1bca0*/  @!P0 IMAD.MOV.U32 R3, RZ, RZ, 0x6c00 ;  /* 0x00006c00ff038424 */ /* 0x001fc800078e00ff */
[----:B------:R2:W-:Y:S02]  /*1bcb0*/  @!P0 SYNCS.ARRIVE.TRANS64 RZ, [R2+URZ+0x31c50], R3 ;  /* 0x031c500302ff89a7 */ /* 0x0005e4000800003f */
[----:B--2---:R-:W-:-:S04]  /*1bcc0*/  PRMT R3, R4, 0x9910, RZ ;  /* 0x0000991004037816 */ /* 0x004fc800000000ff */
[----:B------:R-:W-:-:S13]  /*1bcd0*/  ISETP.NE.AND P0, PT, R3, 0x2, PT ;  /* 0x000000020300780c */ /* 0x000fda0003f05270 */
[----:B------:R-:W-:Y:S05]  /*1bce0*/  @P0 BRA `(.L_x_10550) ;  /* 0x0000000000040947 */ /* 0x000fea0003800000 */
[----:B------:R-:W-:Y:S01]  /*1bcf0*/  BPT.TRAP 0x1 ;  /* 0x000000040000795c */ /* 0x000fe20000300000 */
.L_x_10550:
[----:B------:R-:W2:Y:S01]  /*1bd00*/  LDL R3, [R1] ;  /* 0x0000000001037983 */ /* 0x000ea20000100800 */
[----:B------:R-:W-:Y:S01]  /*1bd10*/  BSSY B3, `(.L_x_10551) ;  /* 0x0000004000037945 */ /* 0x000fe20003800000 */
[----:B--2---:R-:W-:-:S13]  /*1bd20*/  LOP3.LUT P0, RZ, R3, 0x8, RZ, 0xc0, !PT ;  /* 0x0000000803ff7812 */ /* 0x004fda000780c0ff */
[----:B------:R-:W-:Y:S05]  /*1bd30*/  @P0 BRA `(.L_x_10552) ;  /* 0x0000000000040947 */ /* 0x000fea0003800000 */
[----:B------:R-:W-:Y:S01]  /*1bd40*/  BPT.TRAP 0x1 ;  /* 0x000000040000795c */ /* 0x000fe20000300000 */
.L_x_10552:
[----:B------:R-:W-:Y:S05]  /*1bd50*/  BSYNC B3 ;  /* 0x0000000000037941 */ /* 0x000fea0003800000 */
.L_x_10551:
[----:B------:R-:W-:Y:S01]  /*1bd60*/  R2UR UR10, R10 ;  /* 0x000000000a0a72ca */ /* 0x000fe200000e0000 */
[----:B------:R-:W-:Y:S01]  /*1bd70*/  IMAD R3, R23, 0x6c00, R22 ;  /* 0x00006c0017037824 */ /* 0x000fe200078e0216 */
[----:B------:R-:W-:Y:S01]  /*1bd80*/  UIADD3 UR4, UP0, UR36, 0x470, URZ ;  /* 0x0000047024047890 */ /* 0x000fe2000ff1e03f */
[----:B------:R-:W-:Y:S01]  /*1bd90*/  PLOP3.LUT P0, PT, PT, PT, PT, 0x80, 0x0 ;  /* 0x000000000000781c */ /* 0x000fe20003f0f070 */
[----:B------:R-:W-:Y:S01]  /*1bda0*/  IMAD R4, R27, 0x90, R28 ;  /* 0x000000901b047824 */ /* 0x000fe200078e021c */
[----:B------:R-:W-:Y:S01]  /*1bdb0*/  UMOV UR6, 0x0 ;  /* 0x0000000000067882 */ /* 0x000fe20000000000 */
[----:B------:R-:W-:Y:S01]  /*1bdc0*/  VIADD R2, R2, 0x31c50 ;  /* 0x00031c5002027836 */ /* 0x000fe20000000000 */
[----:B------:R-:W-:Y:S01]  /*1bdd0*/  UIADD3.X UR5, URZ, UR37, URZ, UP0, !UPT ;  /* 0x000000253f057290 */ /* 0x000fe200087fe43f */
[----:B------:R-:W-:Y:S01]  /*1bde0*/  VIADD R9, R3, 0x200 ;  /* 0x0000020003097836 */ /* 0x000fe20000000000 */
[----:B------:R-:W-:-:S10]  /*1bdf0*/  UMOV UR7, 0x14f00000 ;  /* 0x14f0000000077882 */ /* 0x000fd40000000000 */
.L_x_10553:
        /* <DEDUP_REMOVED lines=15> */
.L_x_10554:
        /* <DEDUP_REMOVED lines=15> */
.L_x_10555:
        /* <DEDUP_REMOVED lines=12> */
.L_x_10539:
[----:B------:R-:W-:Y:S05]  /*1c0a0*/  BSYNC B1 ;  /* 0x0000000000017941 */ /* 0x000fea0003800000 */
.L_x_10538:
[----:B------:R-:W2:Y:S01]  /*1c0b0*/  LDL.LU R0, [R1+0x1c] ;  /* 0x00001c0001007983 */ /* 0x000ea20000300800 */
[----:B------:R-:W-:Y:S02]  /*1c0c0*/  IMAD.MOV.U32 R23, RZ, RZ, R6 ;  /* 0x000000ffff177224 */ /* 0x000fe400078e0006 */
[----:B------:R-:W-:Y:S02]  /*1c0d0*/  IMAD.MOV.U32 R26, RZ, RZ, R8 ;  /* 0x000000ffff1a7224 */ /* 0x000fe400078e0008 */
[----:B--2---:R-:W-:-:S07]  /*1c0e0*/  VIADD R0, R0, 0xfffffffd ;  /* 0xfffffffd00007836 */ /* 0x004fce0000000000 */
.L_x_10537:
[----:B------:R-:W-:Y:S05]  /*1c0f0*/  BSYNC B2 ;  /* 0x0000000000027941 */ /* 0x000fea0003800000 */
.L_x_10536:
[----:B------:R-:W2:Y:S01]  /*1c100*/  LDL.LU R2, [R1+0x20] ;  /* 0x0000200001027983 */ /* 0x000ea20000300800 */
[----:B------:R-:W-:-:S05]  /*1c110*/  IMAD.MOV R7, RZ, RZ, -R7 ;  /* 0x000000ffff077224 */ /* 0x000fca00078e0a07 */
[----:B--2---:R-:W-:-:S13]  /*1c120*/  ISETP.NE.AND P0, PT, R2, R7, PT ;  /* 0x000000070200720c */ /* 0x004fda0003f05270 */
[----:B------:R-:W-:Y:S05]  /*1c130*/  @!P0 BRA `(.L_x_10535) ;  /* 0x0000001400a48947 */ /* 0x000fea0003800000 */
[----:B0-----:R-:W-:-:S07]  /*1c140*/  IMAD.MOV.U32 R4, RZ, RZ, R24 ;  /* 0x000000ffff047224 */ /* 0x001fce00078e0018 */
.L_x_10592:
[----:B------:R-:W2:Y:S01]  /*1c150*/  LDL R2, [R1] ;  /* 0x0000000001027983 */ /* 0x000ea20000100800 */
[----:B------:R-:W-:Y:S01]  /*1c160*/  VIADD R6, R23, 0x1 ;  /* 0x0000000117067836 */ /* 0x000fe20000000000 */
[----:B------:R-:W-:Y:S05]  /*1c170*/  YIELD ;  /* 0x0000000000007946 */ /* 0x000fea0003800000 */
[----:B------:R-:W-:Y:S01]  /*1c180*/  ISETP.NE.AND P0, PT, R6, 0x2, PT ;  /* 0x000000020600780c */ /* 0x000fe20003f05270 */
[----:B------:R-:W-:Y:S03]  /*1c190*/  BSSY B1, `(.L_x_10556) ;  /* 0x00000ae000017945 */ /* 0x000fe60003800000 */
[----:B------:R-:W-:-:S02]  /*1c1a0*/  SEL R7, RZ, 0x1, P0 ;  /* 0x00000001ff077807 */ /* 0x000fc40000000000 */
[----:B------:R-:W-:Y:S02]  /*1c1b0*/  SEL R6, R6, RZ, P0 ;  /* 0x000000ff06067207 */ /* 0x000fe40000000000 */
[----:B------:R-:W-:Y:S02]  /*1c1c0*/  LOP3.LUT R7, R26, R7, RZ, 0x3c, !PT ;  /* 0x000000071a077212 */ /* 0x000fe400078e3cff */
[----:B--2---:R-:W-:-:S13]  /*1c1d0*/  LOP3.LUT P1, RZ, R2, 0x4, RZ, 0xc0, !PT ;  /* 0x0000000402ff7812 */ /* 0x004fda000782c0ff */
[----:B------:R-:W-:Y:S05]  /*1c1e0*/  @!P1 BRA `(.L_x_10557) ;  /* 0x0000000800a09947 */ /* 0x000fea0003800000 */
[----:B------:R-:W-:Y:S01]  /*1c1f0*/  ULDC.64 UR4, c[0x0][0x418] ;  /* 0x0001060000047ab9 */ /* 0x000fe20000000a00 */
[----:B------:R-:W-:Y:S02]  /*1c200*/  MOV R8, R0 ;  /* 0x0000000000087202 */ /* 0x000fe40000000f00 */
        /* <DEDUP_REMOVED lines=19> */
[----:B------:R-:W-:-:S05]  /*1c340*/  LEA.HI.X R5, R2, UR5, R3, 0x2, P0 ;  /* 0x0000000502057c11 */ /* 0x000fca00080f1403 */
[----:B------:R0:W5:Y:S04]  /*1c350*/  LDG.E R4, desc[UR60][R4.64] ;  /* 0x0000003c04047981 */ /* 0x000168000c1e1900 */
.L_x_10558:
[----:B0-----:R-:W-:Y:S01]  /*1c360*/  IMAD R5, R6, 0x8, R22 ;  /* 0x0000000806057824 */ /* 0x001fe200078e0216 */
[----:B------:R-:W-:Y:S01]  /*1c370*/  SHF.L.U32 R2, R7, 0x1f, RZ ;  /* 0x0000001f07027819 */ /* 0x000fe200000006ff */
[----:B------:R-:W-:Y:S03]  /*1c380*/  BSSY B2, `(.L_x_10559) ;  /* 0x0000003000027945 */ /* 0x000fe60003800000 */
[----:B------:R-:W0:Y:S02]  /*1c390*/  SYNCS.PHASECHK.TRANS64.TRYWAIT P0, [R5+URZ+0x31c40], R2 ;  /* 0x031c4002050075a7 */ /* 0x000e24000800017f */
[----:B0-----:R-:W-:Y:S05]  /*1c3a0*/  @!P0 BRA `(.L_x_10560) ;  /* 0x0000003c00e48947 */ /* 0x001fea0003800000 */
.L_x_10690:
[----:B------:R-:W-:Y:S05]  /*1c3b0*/  BSYNC B2 ;  /* 0x0000000000027941 */ /* 0x000fea0003800000 */
.L_x_10559:
[----:B------:R-:W1:Y:S01]  /*1c3c0*/  S2R R3, SR_TID.X ;  /* 0x0000000000037919 */ /* 0x000e620000002100 */
[----:B------:R-:W-:Y:S01]  /*1c3d0*/  BSSY B2, `(.L_x_10561) ;  /* 0x000000a000027945 */ /* 0x000fe20003800000 */
[----:B-1----:R-:W-:-:S04]  /*1c3e0*/  LOP3.LUT R3, R3, 0x7f, RZ, 0xc0, !PT ;  /* 0x0000007f03037812 */ /* 0x002fc800078ec0ff */
[----:B------:R-:W-:-:S13]  /*1c3f0*/  ISETP.NE.AND P0, PT, R3, RZ, PT ;  /* 0x000000ff0300720c */ /* 0x000fda0003f05270 */
[----:B------:R-:W-:Y:S05]  /*1c400*/  @P0 BRA `(.L_x_10562) ;  /* 0x0000000000180947 */ /* 0x000fea0003800000 */
[----:B------:R-:W2:Y:S01]  /*1c410*/  LDL R3, [R1] ;  /* 0x0000000001037983 */ /* 0x000ea20000100800 */
[----:B0-----:R-:W-:-:S04]  /*1c420*/  IMAD.MOV.U32 R2, RZ, RZ, 0x6c00 ;  /* 0x00006c00ff027424 */ /* 0x001fc800078e00ff */
[----:B------:R1:W-:Y:S01]  /*1c430*/  SYNCS.ARRIVE.TRANS64 RZ, [R5+URZ+0x31c30], R2 ;  /* 0x031c300205ff79a7 */ /* 0x0003e2000800003f */
[----:B--2---:R-:W-:-:S13]  /*1c440*/  LOP3.LUT P1, RZ, R3, 0x1, RZ, 0xc0, !PT ;  /* 0x0000000103ff7812 */ /* 0x004fda000782c0ff */
[----:B-1----:R-:W-:Y:S05]  /*1c450*/  @!P1 BRA `(.L_x_10562) ;  /* 0x0000000000049947 */ /* 0x002fea0003800000 */
[----:B------:R-:W-:Y:S01]  /*1c460*/  BPT.TRAP 0x1 ;  /* 0x000000040000795c */ /* 0x000fe20000300000 */
.L_x_10562:
[----:B------:R-:W-:Y:S05]  /*1c470*/  BSYNC B2 ;  /* 0x0000000000027941 */ /* 0x000fea0003800000 */
.L_x_10561:
[----:B------:R-:W-:Y:S01]  /*1c480*/  IMAD.MOV.U32 R11, RZ, RZ, RZ ;  /* 0x000000ffff0b7224 */ /* 0x000fe200078e00ff */
[----:B------:R-:W-:Y:S01]  /*1c490*/  UIADD3 UR4, UP0, UR36, 0x370, URZ ;  /* 0x0000037024047890 */ /* 0x000fe2000ff1e03f */
[----:B------:R-:W-:Y:S01]  /*1c4a0*/  IMAD R9, R6, 0x6c00, R22 ;  /* 0x00006c0006097824 */ /* 0x000fe200078e0216 */
[----:B------:R-:W-:Y:S01]  /*1c4b0*/  PLOP3.LUT P0, PT, PT, PT, PT, 0x80, 0x0 ;  /* 0x000000000000781c */ /* 0x000fe20003f0f070 */
[----:B0-----:R-:W-:Y:S01]  /*1c4c0*/  VIADD R5, R5, 0x31c30 ;  /* 0x00031c3005057836 */ /* 0x001fe20000000000 */
[----:B------:R-:W-:Y:S01]  /*1c4d0*/  R2UR UR10, R11 ;  /* 0x000000000b0a72ca */ /* 0x000fe200000e0000 */
[----:B------:R-:W-:Y:S01]  /*1c4e0*/  IMAD R3, R8, 0x90, R28 ;  /* 0x0000009008037824 */ /* 0x000fe200078e021c */
[----:B------:R-:W-:Y:S01]  /*1c4f0*/  UIADD3.X UR5, URZ, UR37, URZ, UP0, !UPT ;  /* 0x000000253f057290 */ /* 0x000fe200087fe43f */
[----:B------:R-:W-:Y:S01]  /*1c500*/  VIADD R2, R9, 0x16a00 ;  /* 0x00016a0009027836 */ /* 0x000fe20000000000 */
[----:B------:R-:W-:Y:S01]  /*1c510*/  UMOV UR6, 0x0 ;  /* 0x0000000000067882 */ /* 0x000fe20000000000 */
[----:B------:R-:W-:-:S10]  /*1c520*/  UMOV UR7, 0x14f00000 ;  /* 0x14f0000000077882 */ /* 0x000fd40000000000 */
.L_x_10563:
        /* <DEDUP_REMOVED lines=16> */
.L_x_10564:
        /* <DEDUP_REMOVED lines=16> */
.L_x_10565:
        /* <DEDUP_REMOVED lines=15> */
.L_x_10691:
[----:B------:R-:W-:Y:S05]  /*1c820*/  BSYNC B2 ;  /* 0x0000000000027941 */ /* 0x000fea0003800000 */
.L_x_10566:
        /* <DEDUP_REMOVED lines=10> */
.L_x_10568:
[----:B------:R-:W2:Y:S01]  /*1c8d0*/  LDL R5, [R1] ;  /* 0x0000000001057983 */ /* 0x000ea20000100800 */
[----:B------:R-:W-:Y:S01]  /*1c8e0*/  BSSY B2, `(.L_x_10569) ;  /* 0x0000004000027945 */ /* 0x000fe20003800000 */
[----:B--2---:R-:W-:-:S13]  /*1c8f0*/  LOP3.LUT P0, RZ, R5, 0x8, RZ, 0xc0, !PT ;  /* 0x0000000805ff7812 */ /* 0x004fda000780c0ff */
[----:B------:R-:W-:Y:S05]  /*1c900*/  @P0 BRA `(.L_x_10570) ;  /* 0x0000000000040947 */ /* 0x000fea0003800000 */
[----:B------:R-:W-:Y:S01]  /*1c910*/  BPT.TRAP 0x1 ;  /* 0x000000040000795c */ /* 0x000fe20000300000 */
.L_x_10570:
[----:B------:R-:W-:Y:S05]  /*1c920*/  BSYNC B2 ;  /* 0x0000000000027941 */ /* 0x000fea0003800000 */
.L_x_10569:
[----:B------:R-:W-:Y:S01]  /*1c930*/  R2UR UR10, R11 ;  /* 0x000000000b0a72ca */ /* 0x000fe200000e0000 */
[----:B------:R-:W-:Y:S01]  /*1c940*/  IMAD R23, R23, 0x6c00, R22 ;  /* 0x00006c0017177824 */ /* 0x000fe200078e0216 */
[----:B------:R-:W-:Y:S01]  /*1c950*/  UIADD3 UR4, UP0, UR36, 0x470, URZ ;  /* 0x0000047024047890 */ /* 0x000fe2000ff1e03f */
[----:B------:R-:W-:Y:S01]  /*1c960*/  PLOP3.LUT P0, PT, PT, PT, PT, 0x80, 0x0 ;  /* 0x000000000000781c */ /* 0x000fe20003f0f070 */
[----:B------:R-:W-:Y:S01]  /*1c970*/  IMAD R5, R27, 0x90, R28 ;  /* 0x000000901b057824 */ /* 0x000fe200078e021c */
[----:B------:R-:W-:Y:S01]  /*1c980*/  UMOV UR6, 0x0 ;  /* 0x0000000000067882 */ /* 0x000fe20000000000 */
[----:B0-----:R-:W-:Y:S01]  /*1c990*/  VIADD R3, R3, 0x31c50 ;  /* 0x00031c5003037836 */ /* 0x001fe20000000000 */
[----:B------:R-:W-:Y:S01]  /*1c9a0*/  UIADD3.X UR5, URZ, UR37, URZ, UP0, !UPT ;  /* 0x000000253f057290 */ /* 0x000fe200087fe43f */
[----:B------:R-:W-:Y:S01]  /*1c9b0*/  VIADD R9, R23, 0x200 ;  /* 0x0000020017097836 */ /* 0x000fe20000000000 */
[----:B------:R-:W-:-:S10]  /*1c9c0*/  UMOV UR7, 0x14f00000 ;  /* 0x14f0000000077882 */ /* 0x000fd40000000000 */
.L_x_10571:
        /* <DEDUP_REMOVED lines=15> */
.L_x_10572:
        /* <DEDUP_REMOVED lines=15> */
.L_x_10573:
        /* <DEDUP_REMOVED lines=12> */
.L_x_10557:
[----:B------:R-:W-:Y:S05]  /*1cc70*/  BSYNC B1 ;  /* 0x0000000000017941 */ /* 0x000fea0003800000 */
.L_x_10556:
        /* <DEDUP_REMOVED lines=10> */
[----:B------:R-:W-:Y:S01]  /*1cd20*/  VIADD R8, R0, 0xffffffff ;  /* 0xffffffff00087836 */ /* 0x000fe20000000000 */
        /* <DEDUP_REMOVED lines=21> */
.L_x_10576:
[----:B0-----:R-:W-:Y:S01]  /*1ce80*/  IMAD R5, R23, 0x8, R22 ;  /* 0x0000000817057824 */ /* 0x001fe200078e0216 */
[----:B------:R-:W-:Y:S01]  /*1ce90*/  SHF.L.U32 R2, R26, 0x1f, RZ ;  /* 0x0000001f1a027819 */ /* 0x000fe200000006ff */
[----:B------:R-:W-:Y:S03]  /*1cea0*/  BSSY B2, `(.L_x_10577) ;  /* 0x0000003000027945 */ /* 0x000fe60003800000 */
[----:B------:R-:W0:Y:S02]  /*1ceb0*/  SYNCS.PHASECHK.TRANS64.TRYWAIT P0, [R5+URZ+0x31c40], R2 ;  /* 0x031c4002050075a7 */ /* 0x000e24000800017f */
[----:B0-----:R-:W-:Y:S05]  /*1cec0*/  @!P0 BRA `(.L_x_10578) ;  /* 0x0000003400448947 */ /* 0x001fea0003800000 */
.L_x_10692:
[----:B------:R-:W-:Y:S05]  /*1ced0*/  BSYNC B2 ;  /* 0x0000000000027941 */ /* 0x000fea0003800000 */
.L_x_10577:
        /* <DEDUP_REMOVED lines=11> */
.L_x_10580:
[----:B------:R-:W-:Y:S05]  /*1cf90*/  BSYNC B2 ;  /* 0x0000000000027941 */ /* 0x000fea0003800000 */
.L_x_10579:
        /* <DEDUP_REMOVED lines=11> */
.L_x_10581:
        /* <DEDUP_REMOVED lines=16> */
.L_x_10582:
        /* <DEDUP_REMOVED lines=16> */
.L_x_10583:
        /* <DEDUP_REMOVED lines=15> */
.L_x_10693:
[----:B------:R-:W-:Y:S05]  /*1d340*/  BSYNC B2 ;  /* 0x0000000000027941 */ /* 0x000fea0003800000 */
.L_x_10584:
[----:B------:R-:W2:Y:S01]  /*1d350*/  LDL R9, [R1+0x18] ;  /* 0x0000180001097983 */ /* 0x000ea20000100800 */
[----:B------:R-:W1:Y:S02]  /*1d360*/  S2R R5, SR_TID.X ;  /* 0x0000000000057919 */ /* 0x000e640000002100 */
[----:B-1----:R-:W-:-:S04]  /*1d370*/  LOP3.LUT R5, R5, 0x7f, RZ, 0xc0, !PT ;  /* 0x0000007f05057812 */ /* 0x002fc800078ec0ff */
[----:B------:R-:W-:-:S13]  /*1d380*/  ISETP.NE.AND P0, PT, R5, RZ, PT ;  /* 0x000000ff0500720c */ /* 0x000fda0003f05270 */
[----:B------:R-:W-:-:S04]  /*1d390*/  @!P0 MOV R5, 0x6c00 ;  /* 0x00006c0000058802 */ /* 0x000fc80000000f00 */
[----:B------:R2:W-:Y:S02]  /*1d3a0*/  @!P0 SYNCS.ARRIVE.TRANS64 RZ, [R3+URZ+0x31c50], R5 ;  /* 0x031c500503ff89a7 */ /* 0x0005e4000800003f */
[----:B--2---:R-:W-:-:S04]  /*1d3b0*/  PRMT R5, R9, 0x9910, RZ ;  /* 0x0000991009057816 */ /* 0x004fc800000000ff */
[----:B------:R-:W-:-:S13]  /*1d3c0*/  ISETP.NE.AND P0, PT, R5, 0x2, PT ;  /* 0x000000020500780c */ /* 0x000fda0003f05270 */
[----:B------:R-:W-:Y:S05]  /*1d3d0*/  @P0 BRA `(.L_x_10586) ;  /* 0x0000000000040947 */ /* 0x000fea0003800000 */
[----:B------:R-:W-:Y:S01]  /*1d3e0*/  BPT.TRAP 0x1 ;  /* 0x000000040000795c */ /* 0x000fe20000300000 */
.L_x_10586:
[----:B------:R-:W2:Y:S01]  /*1d3f0*/  LDL R5, [R1] ;  /* 0x0000000001057983 */ /* 0x000ea20000100800 */
[----:B------:R-:W-:Y:S01]  /*1d400*/  BSSY B2, `(.L_x_10587) ;  /* 0x0000004000027945 */ /* 0x000fe20003800000 */
[----:B--2---:R-:W-:-:S13]  /*1d410*/  LOP3.LUT P0, RZ, R5, 0x8, RZ, 0xc0, !PT ;  /* 0x0000000805ff7812 */ /* 0x004fda000780c0ff */
[----:B------:R-:W-:Y:S05]  /*1d420*/  @P0 BRA `(.L_x_10588) ;  /* 0x0000000000040947 */ /* 0x000fea0003800000 */
[----:B------:R-:W-:Y:S01]  /*1d430*/  BPT.TRAP 0x1 ;  /* 0x000000040000795c */ /* 0x000fe20000300000 */
.L_x_10588:
[----:B------:R-:W-:Y:S05]  /*1d440*/  BSYNC B2 ;  /* 0x0000000000027941 */ /* 0x000fea0003800000 */
.L_x_10587:
        /* <DEDUP_REMOVED lines=10> */
.L_x_10589:
        /* <DEDUP_REMOVED lines=15> */
.L_x_10590:
        /* <DEDUP_REMOVED lines=15> */
.L_x_10591:
        /* <DEDUP_REMOVED lines=12> */
.L_x_10575:
[----:B------:R-:W-:Y:S05]  /*1d790*/  BSYNC B1 ;  /* 0x0000000000017941 */ /* 0x000fea0003800000 */
.L_x_10574:
[C---:B------:R-:W-:Y:S01]  /*1d7a0*/  ISETP.GT.AND P0, PT, R0.reuse, 0x1, PT ;  /* 0x000000010000780c */ /* 0x040fe20003f04270 */
[----:B------:R-:W-:-:S12]  /*1d7b0*/  VIADD R0, R0, 0xfffffffe ;  /* 0xfffffffe00007836 */ /* 0x000fd80000000000 */
[----:B------:R-:W-:Y:S05]  /*1d7c0*/  @P0 BRA `(.L_x_10592) ;  /* 0xffffffe800600947 */ /* 0x000fea000383ffff */
.L_x_10535:
[----:B------:R-:W-:Y:S05]  /*1d7d0*/  BSYNC B0 ;  /* 0x0000000000007941 */ /* 0x000fea0003800000 */
.L_x_10534:
[----:B------:R-:W2:Y:S01]  /*1d7e0*/  S2R R2, SR_TID.X ;  /* 0x0000000000027919 */ /* 0x000ea20000002100 */
[----:B------:R-:W-:Y:S01]  /*1d7f0*/  BSSY B0, `(.L_x_10593) ;  /* 0x0000010000007945 */ /* 0x000fe20003800000 */
[----:B--2---:R-:W-:-:S04]  /*1d800*/  LOP3.LUT R2, R2, 0x7f, RZ, 0xc0, !PT ;  /* 0x0000007f02027812 */ /* 0x004fc800078ec0ff */
[----:B------:R-:W-:-:S13]  /*1d810*/  ISETP.NE.AND P0, PT, R2, RZ, PT ;  /* 0x000000ff0200720c */ /* 0x000fda0003f05270 */
[----:B------:R-:W-:Y:S05]  /*1d820*/  @P0 BRA `(.L_x_10594) ;  /* 0x0000000000300947 */ /* 0x000fea0003800000 */
[----:B0-----:R-:W0:Y:S01]  /*1d830*/  S2R R5, SR_LANEID ;  /* 0x0000000000057919 */ /* 0x001e220000000000 */
[----:B------:R-:W-:Y:S01]  /*1d840*/  VOTEU.ANY UR4, UPT, PT ;  /* 0x0000000000047886 */ /* 0x000fe200038e0100 */
[----:B------:R-:W2:Y:S01]  /*1d850*/  LDC.64 R2, c[0x0][0xc60] ;  /* 0x00031800ff027b82 */ /* 0x000ea20000000a00 */
[----:B-1----:R-:W0:Y:S02]  /*1d860*/  FLO.U32 R0, UR4 ;  /* 0x0000000400007d00 */ /* 0x002e2400080e0000 */
[----:B0-----:R-:W-:-:S06]  /*1d870*/  ISETP.EQ.U32.AND P0, PT, R0, R5, PT ;  /* 0x000000050000720c */ /* 0x001fcc0003f02070 */
[----:B------:R-:W2:Y:S07]  /*1d880*/  POPC R5, UR4 ;  /* 0x0000000400057d09 */ /* 0x000eae0008000000 */
[----:B--2---:R-:W2:Y:S01]  /*1d890*/  @P0 ATOMG.E.ADD.STRONG.GPU PT, R3, desc[UR60][R2.64], R5 ;  /* 0x00000005020309a8 */ /* 0x004ea200081ee1fc */
[----:B------:R-:W0:Y:S02]  /*1d8a0*/  S2R R4, SR_LTMASK ;  /* 0x0000000000047919 */ /* 0x000e240000003900 */
[----:B0-----:R-:W-:-:S04]  /*1d8b0*/  LOP3.LUT R4, R4, UR4, RZ, 0xc0, !PT ;  /* 0x0000000404047c12 */ /* 0x001fc8000f8ec0ff */
[----:B------:R-:W0:Y:S01]  /*1d8c0*/  POPC R7, R4 ;  /* 0x0000000400077309 */ /* 0x000e220000000000 */
[----:B--2---:R-:W0:Y:S02]  /*1d8d0*/  SHFL.IDX PT, R0, R3, R0, 0x1f ;  /* 0x00001f0003007589 */ /* 0x004e2400000e0000 */
[----:B0-----:R-:W-:-:S07]  /*1d8e0*/  IADD3 R16, R0, UR38, R7 ;  /* 0x0000002600107c10 */ /* 0x001fce000fffe007 */
.L_x_10594:
[----:B------:R-:W-:Y:S05]  /*1d8f0*/  BSYNC B0 ;  /* 0x0000000000007941 */ /* 0x000fea0003800000 */
.L_x_10593:
[----:B-1----:R-:W2:Y:S01]  /*1d900*/  LDL R0, [R1] ;  /* 0x0000000001007983 */ /* 0x002ea20000100800 */
[----:B------:R-:W-:Y:S01]  /*1d910*/  BSSY B0, `(.L_x_10595) ;  /* 0x000004b000007945 */ /* 0x000fe20003800000 */
[----:B--2---:R-:W-:-:S13]  /*1d920*/  LOP3.LUT P0, RZ, R0, 0x4, RZ, 0xc0, !PT ;  /* 0x0000000400ff7812 */ /* 0x004fda000780c0ff */
[----:B------:R-:W-:Y:S05]  /*1d930*/  @!P0 BRA `(.L_x_10596) ;  /* 0x0000000400208947 */ /* 0x000fea0003800000 */
[----:B------:R-:W-:Y:S01]  /*1d940*/  IMAD R0, R23, 0x8, R22 ;  /* 0x0000000817007824 */ /* 0x000fe200078e0216 */
[----:B------:R-:W-:Y:S01]  /*1d950*/  SHF.L.U32 R3, R26, 0x1f, RZ ;  /* 0x0000001f1a037819 */ /* 0x000fe200000006ff */
[----:B------:R-:W-:Y:S03]  /*1d960*/  BSSY B1, `(.L_x_10597) ;  /* 0x0000003000017945 */ /* 0x000fe60003800000 */
[----:B------:R-:W1:Y:S02]  /*1d970*/  SYNCS.PHASECHK.TRANS64.TRYWAIT P0, [R0+URZ+0x31c60], R3 ;  /* 0x031c6003000075a7 */ /* 0x000e64000800017f */
[----:B-1----:R-:W-:Y:S05]  /*1d980*/  @!P0 BRA `(.L_x_10598) ;  /* 0x0000002800bc8947 */ /* 0x002fea0003800000 */
.L_x_10694:
[----:B------:R-:W-:Y:S05]  /*1d990*/  BSYNC B1 ;  /* 0x0000000000017941 */ /* 0x000fea0003800000 */
.L_x_10597:
[----:B------:R-:W0:Y:S02]  /*1d9a0*/  S2R R2, SR_TID.X ;  /* 0x0000000000027919 */ /* 0x000e240000002100 */
[----:B0-----:R-:W-:Y:S02]  /*1d9b0*/  LOP3.LUT R4, R2, 0x7f, RZ, 0xc0, !PT ;  /* 0x0000007f02047812 */ /* 0x001fe400078ec0ff */
[----:B------:R-:W2:Y:S02]  /*1d9c0*/  LDL R2, [R1+0x18] ;  /* 0x0000180001027983 */ /* 0x000ea40000100800 */
[----:B------:R-:W-:-:S13]  /*1d9d0*/  ISETP.NE.AND P0, PT, R4, RZ, PT ;  /* 0x000000ff0400720c */ /* 0x000fda0003f05270 */
[----:B-1----:R-:W-:-:S04]  /*1d9e0*/  @!P0 IMAD.MOV.U32 R3, RZ, RZ, 0x6c00 ;  /* 0x00006c00ff038424 */ /* 0x002fc800078e00ff */
[----:B------:R0:W-:Y:S01]  /*1d9f0*/  @!P0 SYNCS.ARRIVE.TRANS64 RZ, [R0+URZ+0x31c50], R3 ;  /* 0x031c500300ff89a7 */ /* 0x0001e2000800003f */
[----:B--2---:R-:W-:-:S04]  /*1da00*/  PRMT R2, R2, 0x9910, RZ ;  /* 0x0000991002027816 */ /* 0x004fc800000000ff */
[----:B------:R-:W-:-:S13]  /*1da10*/  ISETP.NE.AND P0, PT, R2, 0x2, PT ;  /* 0x000000020200780c */ /* 0x000fda0003f05270 */
[----:B0-----:R-:W-:Y:S05]  /*1da20*/  @P0 BRA `(.L_x_10599) ;  /* 0x0000000000040947 */ /* 0x001fea0003800000 */
[----:B------:R-:W-:Y:S01]  /*1da30*/  BPT.TRAP 0x1 ;  /* 0x000000040000795c */ /* 0x000fe20000300000 */
.L_x_10599:
[----:B------:R-:W2:Y:S01]  /*1da40*/  LDL R2, [R1] ;  /* 0x0000000001027983 */ /* 0x000ea20000100800 */
[----:B------:R-:W-:Y:S01]  /*1da50*/  BSSY B1, `(.L_x_10600) ;  /* 0x0000004000017945 */ /* 0x000fe20003800000 */
[----:B--2---:R-:W-:-:S13]  /*1da60*/  LOP3.LUT P0, RZ, R2, 0x8, RZ, 0xc0, !PT ;  /* 0x0000000802ff7812 */ /* 0x004fda000780c0ff */
[----:B------:R-:W-:Y:S05]  /*1da70*/  @P0 BRA `(.L_x_10601) ;  /* 0x0000000000040947 */ /* 0x000fea0003800000 */
[----:B------:R-:W-:Y:S01]  /*1da80*/  BPT.TRAP 0x1 ;  /* 0x000000040000795c */ /* 0x000fe20000300000 */
.L_x_10601:
[----:B------:R-:W-:Y:S05]  /*1da90*/  BSYNC B1 ;  /* 0x0000000000017941 */ /* 0x000fea0003800000 */
.L_x_10600:
        /* <DEDUP_REMOVED lines=8> */
[----:B------:R-:W-:Y:S01]  /*1db20*/  UMOV UR7, 0x14f00000 ;  /* 0x14f0000000077882 */ /* 0x000fe20000000000 */
[----:B------:R-:W-:-:S09]  /*1db30*/  UMOV UR10, URZ ;  /* 0x0000003f000a7c82 */ /* 0x000fd20008000000 */
.L_x_10602:
        /* <DEDUP_REMOVED lines=15> */
.L_x_10603:
        /* <DEDUP_REMOVED lines=15> */
.L_x_10604:
        /* <DEDUP_REMOVED lines=10> */
.L_x_10596:
[----:B------:R-:W-:Y:S05]  /*1ddc0*/  BSYNC B0 ;  /* 0x0000000000007941 */ /* 0x000fea0003800000 */
.L_x_10595:
[----:B------:R-:W-:-:S05]  /*1ddd0*/  VIADD R23, R23, 0x1 ;  /* 0x0000000117177836 */ /* 0x000fca0000000000 */
[----:B------:R-:W-:-:S04]  /*1dde0*/  ISETP.NE.AND P0, PT, R23, 0x2, PT ;  /* 0x000000021700780c */ /* 0x000fc80003f05270 */
[----:B------:R-:W-:Y:S02]  /*1ddf0*/  SEL R3, RZ, 0x1, P0 ;  /* 0x00000001ff037807 */ /* 0x000fe40000000000 */
[----:B------:R-:W-:Y:S02]  /*1de00*/  SEL R23, R23, RZ, P0 ;  /* 0x000000ff17177207 */ /* 0x000fe40000000000 */
[----:B------:R-:W-:-:S07]  /*1de10*/  LOP3.LUT R26, R26, R3, RZ, 0x3c, !PT ;  /* 0x000000031a1a7212 */ /* 0x000fce00078e3cff */
.L_x_10516:
[----:B------:R-:W-:Y:S05]  /*1de20*/  BSYNC B7 ;  /* 0x0000000000077941 */ /* 0x000fea0003800000 */
.L_x_10514:
[----:B0-----:R-:W3:Y:S02]  /*1de30*/  LDL R9, [R1] ;  /* 0x0000000001097983 */ /* 0x001ee40000100800 */
[----:B---3--:R-:W-:-:S13]  /*1de40*/  LOP3.LUT P0, RZ, R9, 0x10, RZ, 0xc0, !PT ;  /* 0x0000001009ff7812 */ /* 0x008fda000780c0ff */
[----:B------:R-:W-:Y:S05]  /*1de50*/  @!P0 BRA `(.L_x_10605) ;  /* 0x0000000000248947 */ /* 0x000fea0003800000 */
[----:B------:R-:W-:Y:S05]  /*1de60*/  WARPSYNC.ALL ;  /* 0x0000000000007948 */ /* 0x000fea0003800000 */
[----:B------:R-:W0:Y:S08]  /*1de70*/  S2UR UR5, SR_CgaCtaId ;  /* 0x00000000000579c3 */ /* 0x000e300000008800 */
[----:B------:R-:W-:Y:S06]  /*1de80*/  BAR.SYNC.DEFER_BLOCKING 0x5, 0x200 ;  /* 0x0148000000007b1d */ /* 0x000fec0000010000 */
[----:B------:R-:W-:-:S02]  /*1de90*/  UMOV UR4, 0x400 ;  /* 0x0000040000047882 */ /* 0x000fc40000000000 */
[----:B0-----:R-:W-:-:S06]  /*1dea0*/  ULEA UR4, UR5, UR4, 0x18 ;  /* 0x0000000405047291 */ /* 0x001fcc000f8ec03f */
[----:B------:R-:W-:-:S05]  /*1deb0*/  IMAD.U32 R22, RZ, RZ, UR4 ;  /* 0x00000004ff167e24 */ /* 0x000fca000f8e00ff */
[----:B------:R0:W3:Y:S01]  /*1dec0*/  LDS.128 R16, [R22+0x31cd0] ;  /* 0x031cd00016107984 */ /* 0x0000e20000000c00 */
[----:B------:R-:W-:Y:S06]  /*1ded0*/  BAR.ARV 0x4, 0x200 ;  /* 0x0108000000007b1d */ /* 0x000fec0000002000 */
[----:B------:R-:W-:Y:S05]  /*1dee0*/  BRA `(.L_x_10606) ;  /* 0x00000008003c7947 */ /* 0x000fea0003800000 */
.L_x_10605:
[----:B------:R-:W3:Y:S01]  /*1def0*/  LDL R8, [R1+0xc] ;  /* 0x00000c0001087983 */ /* 0x000ee20000100800 */
[----:B------:R-:W-:Y:S01]  /*1df00*/  UMOV UR4, 0xffffffff ;  /* 0xffffffff00047882 */ /* 0x000fe20000000000 */
[----:B---3--:R-:W-:Y:S02]  /*1df10*/  ISETP.NE.AND P5, PT, R8, 0x1f, PT ;  /* 0x0000001f0800780c */ /* 0x008fe40003fa5270 */
[----:B------:R-:W-:Y:S11]  /*1df20*/  BRA.DIV UR4, `(.L_x_10607) ;  /* 0x0000002604687947 */ /* 0x000ff6000b800000 */
[----:B------:R-:W-:Y:S01]  /*1df30*/  IMAD.IADD R5, R19, 0x1, R8 ;  /* 0x0000000113057824 */ /* 0x000fe200078e0208 */
[----:B------:R-:W-:Y:S01]  /*1df40*/  ULDC UR4, c[0x0][0xc3c] ;  /* 0x00030f0000047ab9 */ /* 0x000fe20000000800 */
[----:B------:R-:W-:-:S03]  /*1df50*/  LOP3.LUT P4, RZ, R9, 0x1, RZ, 0xc0, !PT ;  /* 0x0000000109ff7812 */ /* 0x000fc6000788c0ff */
[----:B------:R-:W-:-:S13]  /*1df60*/  ISETP.GE.OR P0, PT, R5, UR4, !P5 ;  /* 0x0000000405007c0c */ /* 0x000fda000ef06670 */
[----:B------:R-:W0:Y:S02]  /*1df70*/  @!P0 LDC.64 R2, c[0x0][0xc80] ;  /* 0x00032000ff028b82 */ /* 0x000e240000000a00 */
[----:B0-----:R-:W-:-:S06]  /*1df80*/  @!P0 IMAD.WIDE R2, R5, 0x4, R2 ;  /* 0x0000000405028825 */ /* 0x001fcc00078e0202 */
[----:B------:R0:W3:Y:S01]  /*1df90*/  @!P0 LDG.E R3, desc[UR60][R2.64] ;  /* 0x0000003c02038981 */ /* 0x0000e2000c1e1900 */
[C---:B------:R-:W-:Y:S02]  /*1dfa0*/  ISETP.GE.U32.AND P1, PT, R8.reuse, 0x4, PT ;  /* 0x000000040800780c */ /* 0x040fe40003f26070 */
[C---:B------:R-:W-:Y:S01]  /*1dfb0*/  ISETP.GE.U32.AND P2, PT, R8.reuse, 0x8, PT ;  /* 0x000000080800780c */ /* 0x040fe20003f46070 */
[----:B------:R-:W-:Y:S01]  /*1dfc0*/  SHFL.IDX PT, R0, R16, RZ, 0x1f ;  /* 0x00001fff10007589 */ /* 0x000fe200000e0000 */
[----:B------:R-:W-:-:S03]  /*1dfd0*/  ISETP.GE.U32.AND P3, PT, R8, 0x10, PT ;  /* 0x000000100800780c */ /* 0x000fc60003f66070 */
[----:B------:R-:W-:Y:S01]  /*1dfe0*/  SHFL.IDX PT, R4, R16, 0x1, 0x1f ;  /* 0x00201f0010047f89 */ /* 0x000fe200000e0000 */
[----:B0-----:R-:W-:Y:S01]  /*1dff0*/  IMAD.MOV.U32 R2, RZ, RZ, RZ ;  /* 0x000000ffff027224 */ /* 0x001fe200078e00ff */
[----:B---3--:R-:W-:Y:S02]  /*1e000*/  @!P0 MOV R2, R3 ;  /* 0x0000000300028202 */ /* 0x008fe40000000f00 */
[----:B------:R-:W-:-:S03]  /*1e010*/  ISETP.GE.U32.AND P0, PT, R8, 0x2, PT ;  /* 0x000000020800780c */ /* 0x000fc60003f06070 */
[----:B------:R-:W0:Y:S02]  /*1e020*/  SHFL.UP PT, R14, R2, 0x1, RZ ;  /* 0x04200000020e7989 */ /* 0x000e2400000e00ff */
[----:B0-----:R-:W-:-:S05]  /*1e030*/  SEL R5, R14, RZ, P4 ;  /* 0x000000ff0e057207 */ /* 0x001fca0002000000 */
[----:B------:R-:W-:-:S05]  /*1e040*/  IMAD.IADD R5, R2, 0x1, R5 ;  /* 0x0000000102057824 */ /* 0x000fca00078e0205 */
[----:B------:R-:W0:Y:S02]  /*1e050*/  SHFL.UP PT, R14, R5, 0x2, RZ ;  /* 0x04400000050e7989 */ /* 0x000e2400000e00ff */
[----:B0-----:R-:W-:-:S05]  /*1e060*/  SEL R6, R14, RZ, P0 ;  /* 0x000000ff0e067207 */ /* 0x001fca0000000000 */
[----:B------:R-:W-:-:S05]  /*1e070*/  IMAD.IADD R6, R5, 0x1, R6 ;  /* 0x0000000105067824 */ /* 0x000fca00078e0206 */
[----:B------:R-:W2:Y:S02]  /*1e080*/  SHFL.UP PT, R14, R6, 0x4, RZ ;  /* 0x04800000060e7989 */ /* 0x000ea400000e00ff */
[----:B--2---:R-:W-:-:S05]  /*1e090*/  SEL R7, R14, RZ, P1 ;  /* 0x000000ff0e077207 */ /* 0x004fca0000800000 */
        /* <DEDUP_REMOVED lines=8> */
.L_x_10704:
[----:B------:R-:W-:Y:S02]  /*1e120*/  ULDC UR4, c[0x0][0xc38] ;  /* 0x00030e0000047ab9 */ /* 0x000fe40000000800 */
[----:B------:R-:W-:-:S04]  /*1e130*/  IMAD.U32 R16, RZ, RZ, UR4 ;  /* 0x00000004ff107e24 */ /* 0x000fc8000f8e00ff */
[----:B--2---:R-:W-:-:S04]  /*1e140*/  IMAD R5, R14, R16, RZ ;  /* 0x000000100e057224 */ /* 0x004fc800078e02ff */
[----:B------:R-:W-:-:S05]  /*1e150*/  IMAD.IADD R4, R4, 0x1, R5 ;  /* 0x0000000104047824 */ /* 0x000fca00078e0205 */
[----:B------:R-:W-:-:S13]  /*1e160*/  ISETP.GT.AND P4, PT, R4, R0, PT ;  /* 0x000000000400720c */ /* 0x000fda0003f84270 */
[----:B------:R-:W-:Y:S05]  /*1e170*/  @P4 BRA `(.L_x_10608) ;  /* 0x0000000000a04947 */ /* 0x000fea0003800000 */
.L_x_10613:
[----:B------:R-:W2:Y:S01]  /*1e180*/  LDC R6, c[0x0][0xc3c] ;  /* 0x00030f00ff067b82 */ /* 0x000ea20000000800 */
[----:B------:R-:W-:-:S05]  /*1e190*/  VIADD R19, R19, 0x1f ;  /* 0x0000001f13137836 */ /* 0x000fca0000000000 */
[----:B--2---:R-:W-:-:S13]  /*1e1a0*/  ISETP.GE.AND P4, PT, R19, R6, PT ;  /* 0x000000061300720c */ /* 0x004fda0003f86270 */
[----:B------:R-:W-:Y:S05]  /*1e1b0*/  @P4 BRA `(.L_x_10609) ;  /* 0x0000000400484947 */ /* 0x000fea0003800000 */
[----:B------:R-:W2:Y:S01]  /*1e1c0*/  LDL R2, [R1+0xc] ;  /* 0x00000c0001027983 */ /* 0x000ea20000100800 */
[----:B------:R-:W-:Y:S01]  /*1e1d0*/  BSSY B0, `(.L_x_10610) ;  /* 0x0000008000007945 */ /* 0x000fe20003800000 */
[----:B--2---:R-:W-:Y:S02]  /*1e1e0*/  IMAD.IADD R5, R19, 0x1, R2 ;  /* 0x0000000113057824 */ /* 0x004fe400078e0202 */
[----:B------:R-:W-:-:S03]  /*1e1f0*/  IMAD.MOV.U32 R2, RZ, RZ, RZ ;  /* 0x000000ffff027224 */ /* 0x000fc600078e00ff */
[----:B------:R-:W-:-:S13]  /*1e200*/  ISETP.GE.OR P4, PT, R5, R6, !P5 ;  /* 0x000000060500720c */ /* 0x000fda0006f86670 */
[----:B------:R-:W-:Y:S05]  /*1e210*/  @P4 BRA `(.L_x_10611) ;  /* 0x00000000000c4947 */ /* 0x000fea0003800000 */
[----:B0-----:R-:W0:Y:S02]  /*1e220*/  LDC.64 R2, c[0x0][0xc80] ;  /* 0x00032000ff027b82 */ /* 0x001e240000000a00 */
[----:B0-----:R-:W-:-:S06]  /*1e230*/  IMAD.WIDE R2, R5, 0x4, R2 ;  /* 0x0000000405027825 */ /* 0x001fcc00078e0202 */
[----:B------:R2:W5:Y:S02]  /*1e240*/  LDG.E R2, desc[UR60][R2.64] ;  /* 0x0000003c02027981 */ /* 0x000564000c1e1900 */
.L_x_10611:
[----:B------:R-:W-:Y:S05]  /*1e250*/  BSYNC B0 ;  /* 0x0000000000007941 */ /* 0x000fea0003800000 */
.L_x_10610:
[----:B------:R-:W-:-:S03]  /*1e260*/  UMOV UR4, 0xffffffff ;  /* 0xffffffff00047882 */ /* 0x000fc60000000000 */
[----:B------:R-:W-:Y:S05]  /*1e270*/  BRA.DIV UR4, `(.L_x_10612) ;  /* 0x0000002604b87947 */ /* 0x000fea000b800000 */
[----:B------:R-:W3:Y:S04]  /*1e280*/  LDL R5, [R1] ;  /* 0x0000000001057983 */ /* 0x000ee80000100800 */
[----:B-----5:R-:W4:Y:S01]  /*1e290*/  SHFL.UP PT, R14, R2, 0x1, RZ ;  /* 0x04200000020e7989 */ /* 0x020f2200000e00ff */
[----:B---3--:R-:W-:-:S04]  /*1e2a0*/  LOP3.LUT P4, RZ, R5, 0x1, RZ, 0xc0, !PT ;  /* 0x0000000105ff7812 */ /* 0x008fc8000788c0ff */
[----:B----4-:R-:W-:-:S05]  /*1e2b0*/  SEL R13, R14, RZ, P4 ;  /* 0x000000ff0e0d7207 */ /* 0x010fca0002000000 */
        /* <DEDUP_REMOVED lines=12> */
[----:B0-2---:R-:W-:-:S05]  /*1e380*/  IMAD.IADD R3, R7, 0x1, R14 ;  /* 0x0000000107037824 */ /* 0x005fca00078e020e */
[----:B------:R0:W2:Y:S02]  /*1e390*/  SHFL.IDX PT, R14, R3, 0x1f, 0x1f ;  /* 0x03e01f00030e7f89 */ /* 0x0000a400000e0000 */
.L_x_10712:
[----:B------:R-:W-:Y:S02]  /*1e3a0*/  ULDC UR4, c[0x0][0xc38] ;  /* 0x00030e0000047ab9 */ /* 0x000fe40000000800 */
[----:B------:R-:W-:-:S04]  /*1e3b0*/  IMAD.U32 R16, RZ, RZ, UR4 ;  /* 0x00000004ff107e24 */ /* 0x000fc8000f8e00ff */
[----:B--2---:R-:W-:-:S04]  /*1e3c0*/  IMAD R5, R14, R16, RZ ;  /* 0x000000100e057224 */ /* 0x004fc800078e02ff */
[----:B------:R-:W-:-:S05]  /*1e3d0*/  IMAD.IADD R4, R5, 0x1, R4 ;  /* 0x0000000105047824 */ /* 0x000fca00078e0204 */
[----:B------:R-:W-:-:S13]  /*1e3e0*/  ISETP.GT.AND P4, PT, R4, R0, PT ;  /* 0x000000000400720c */ /* 0x000fda0003f84270 */
[----:B------:R-:W-:Y:S05]  /*1e3f0*/  @!P4 BRA `(.L_x_10613) ;  /* 0xfffffffc0060c947 */ /* 0x000fea000383ffff */
.L_x_10608:
        /* <DEDUP_REMOVED lines=8> */
.L_x_10716:
[----:B------:R-:W-:Y:S01]  /*1e480*/  ISETP.NE.AND P0, PT, R5, RZ, PT ;  /* 0x000000ff0500720c */ /* 0x000fe20003f05270 */
[----:B------:R-:W-:-:S12]  /*1e490*/  IMAD.MOV.U32 R14, RZ, RZ, RZ ;  /* 0x000000ffff0e7224 */ /* 0x000fd800078e00ff */
[----:B------:R-:W-:Y:S05]  /*1e4a0*/  @!P0 BRA `(.L_x_10615) ;  /* 0x0000000000108947 */ /* 0x000fea0003800000 */
[----:B------:R-:W-:Y:S01]  /*1e4b0*/  UMOV UR4, 0xffffffff ;  /* 0xffffffff00047882 */ /* 0x000fe20000000000 */
[----:B------:R-:W-:Y:S02]  /*1e4c0*/  VIADD R12, R4, 0xffffffff ;  /* 0xffffffff040c7836 */ /* 0x000fe40000000000 */
[----:B------:R-:W-:Y:S05]  /*1e4d0*/  BRA.DIV UR4, `(.L_x_10616) ;  /* 0x0000002a042c7947 */ /* 0x000fea000b800000 */
[----:B------:R4:W0:Y:S02]  /*1e4e0*/  SHFL.IDX PT, R14, R3, R12, 0x1f ;  /* 0x00001f0c030e7589 */ /* 0x00082400000e0000 */
.L_x_10615:
[-C--:B---3--:R-:W-:Y:S01]  /*1e4f0*/  IABS R5, R17.reuse ;  /* 0x0000001100057213 */ /* 0x088fe20000000000 */
[----:B0-----:R-:W-:Y:S01]  /*1e500*/  IMAD R16, R14, R16, R6 ;  /* 0x000000100e107224 */ /* 0x001fe200078e0206 */
[----:B------:R-:W-:Y:S01]  /*1e510*/  IABS R8, R17 ;  /* 0x0000001100087213 */ /* 0x000fe20000000000 */
[----:B------:R-:W-:Y:S01]  /*1e520*/  IMAD.IADD R19, R4, 0x1, R19 ;  /* 0x0000000104137824 */ /* 0x000fe200078e0213 */
[----:B------:R-:W0:Y:S01]  /*1e530*/  I2F.RP R6, R5 ;  /* 0x0000000500067306 */ /* 0x000e220000209400 */
[----:B------:R-:W-:-:S07]  /*1e540*/  IMAD.IADD R0, R0, 0x1, -R16 ;  /* 0x0000000100007824 */ /* 0x000fce00078e0a10 */
[----:B0-----:R-:W0:Y:S02]  /*1e550*/  MUFU.RCP R6, R6 ;  /* 0x0000000600067308 */ /* 0x001e240000001000 */
[----:B0-----:R-:W-:Y:S02]  /*1e560*/  VIADD R7, R6, 0xffffffe ;  /* 0x0ffffffe06077836 */ /* 0x001fe40000000000 */
[----:B------:R-:W-:-:S04]  /*1e570*/  IMAD.MOV R6, RZ, RZ, -R8 ;  /* 0x000000ffff067224 */ /* 0x000fc800078e0a08 */
[----:B----4-:R-:W2:Y:S02]  /*1e580*/  F2I.FTZ.U32.TRUNC.NTZ R3, R7 ;  /* 0x0000000700037305 */ /* 0x010ea4000021f000 */
[----:B--2---:R-:W-:-:S04]  /*1e590*/  IMAD.MOV R2, RZ, RZ, -R3 ;  /* 0x000000ffff027224 */ /* 0x004fc800078e0a03 */
[----:B------:R-:W-:Y:S02]  /*1e5a0*/  IMAD R9, R2, R5, RZ ;  /* 0x0000000502097224 */ /* 0x000fe400078e02ff */
[----:B------:R-:W-:-:S04]  /*1e5b0*/  IMAD.MOV.U32 R2, RZ, RZ, RZ ;  /* 0x000000ffff027224 */ /* 0x000fc800078e00ff */
[----:B------:R-:W-:Y:S01]  /*1e5c0*/  IMAD.HI.U32 R2, R3, R9, R2 ;  /* 0x0000000903027227 */ /* 0x000fe200078e0002 */
        /* <DEDUP_REMOVED lines=17> */
.L_x_10609:
[----:B------:R-:W-:Y:S01]  /*1e6e0*/  UMOV UR4, URZ ;  /* 0x0000003f00047c82 */ /* 0x000fe20008000000 */
[----:B------:R-:W-:Y:S01]  /*1e6f0*/  UMOV UR5, URZ ;  /* 0x0000003f00057c82 */ /* 0x000fe20008000000 */
[----:B------:R-:W-:Y:S01]  /*1e700*/  ULDC UR6, c[0x0][0xc3c] ;  /* 0x00030f0000067ab9 */ /* 0x000fe20000000800 */
[----:B------:R-:W-:Y:S01]  /*1e710*/  IMAD.MOV.U32 R16, RZ, RZ, R0 ;  /* 0x000000ffff107224 */ /* 0x000fe200078e0000 */
[----:B------:R-:W-:Y:S01]  /*1e720*/  MOV R19, UR6 ;  /* 0x0000000600137c02 */ /* 0x000fe20008000f00 */
[----:B------:R-:W-:Y:S02]  /*1e730*/  IMAD.U32 R17, RZ, RZ, UR4 ;  /* 0x00000004ff117e24 */ /* 0x000fe4000f8e00ff */
[----:B------:R-:W-:-:S07]  /*1e740*/  IMAD.U32 R18, RZ, RZ, UR5 ;  /* 0x00000005ff127e24 */ /* 0x000fce000f8e00ff */
.L_x_10617:
[----:B------:R-:W2:Y:S01]  /*1e750*/  LDL R0, [R1+0xc] ;  /* 0x00000c0001007983 */ /* 0x000ea20000100800 */
[----:B------:R-:W-:Y:S05]  /*1e760*/  WARPSYNC.ALL ;  /* 0x0000000000007948 */ /* 0x000fea0003800000 */
[----:B------:R-:W-:Y:S01]  /*1e770*/  BAR.SYNC.DEFER_BLOCKING 0x4, 0x200 ;  /* 0x0108000000007b1d */ /* 0x000fe20000010000 */
[----:B--2---:R-:W-:-:S13]  /*1e780*/  ISETP.NE.AND P0, PT, R0, RZ, PT ;  /* 0x000000ff0000720c */ /* 0x004fda0003f05270 */
[----:B0-----:R-:W0:Y:S01]  /*1e790*/  @!P0 S2R R3, SR_CgaCtaId ;  /* 0x0000000000038919 */ /* 0x001e220000008800 */
[----:B------:R-:W-:-:S04]  /*1e7a0*/  @!P0 MOV R0, 0x400 ;  /* 0x0000040000008802 */ /* 0x000fc80000000f00 */
[----:B0-----:R-:W-:-:S05]  /*1e7b0*/  @!P0 LEA R22, R3, R0, 0x18 ;  /* 0x0000000003168211 */ /* 0x001fca00078ec0ff */
[----:B------:R4:W-:Y:S01]  /*1e7c0*/  @!P0 STS.128 [R22+0x31cd0], R16 ;  /* 0x031cd01016008388 */ /* 0x0009e20000000c00 */
[----:B------:R-:W-:Y:S06]  /*1e7d0*/  BAR.ARV 0x5, 0x200 ;  /* 0x0148000000007b1d */ /* 0x000fec0000002000 */
.L_x_10606:
[----:B------:R-:W-:Y:S02]  /*1e7e0*/  ULDC UR4, c[0x0][0xc3c] ;  /* 0x00030f0000047ab9 */ /* 0x000fe40000000800 */
[----:B---3--:R-:W-:-:S13]  /*1e7f0*/  ISETP.GE.AND P0, PT, R19, UR4, PT ;  /* 0x0000000413007c0c */ /* 0x008fda000bf06270 */
[----:B------:R-:W-:Y:S05]  /*1e800*/  @!P0 BRA `(.L_x_10618) ;  /* 0xffffff9800348947 */ /* 0x000fea000383ffff */
[----:B------:R-:W-:Y:S05]  /*1e810*/  BSYNC B8 ;  /* 0x0000000000087941 */ /* 0x000fea0003800000 */
.L_x_10470:
[----:B--2---:R-:W2:Y:S01]  /*1e820*/  LDL.LU R0, [R1+0x38] ;  /* 0x0000380001007983 */ /* 0x004ea20000300800 */
[----:B------:R-:W-:Y:S01]  /*1e830*/  BSSY B0, `(.L_x_10619) ;  /* 0x000000b000007945 */ /* 0x000fe20003800000 */
[----:B------:R-:W3:Y:S01]  /*1e840*/  S2R R5, SR_CgaCtaId ;  /* 0x0000000000057919 */ /* 0x000ee20000008800 */
[----:B--2---:R-:W-:-:S05]  /*1e850*/  VIADD R0, R0, 0x1 ;  /* 0x0000000100007836 */ /* 0x004fca0000000000 */
[----:B0-----:R-:W-:-:S04]  /*1e860*/  LEA.HI R2, R0, R0, RZ, 0x1 ;  /* 0x0000000000027211 */ /* 0x001fc800078f08ff */
[----:B------:R-:W-:Y:S02]  /*1e870*/  LOP3.LUT R3, R2, 0xfffffffe, RZ, 0xc0, !PT ;  /* 0xfffffffe02037812 */ /* 0x000fe400078ec0ff */
[----:B------:R-:W-:-:S03]  /*1e880*/  MOV R2, 0x400 ;  /* 0x0000040000027802 */ /* 0x000fc60000000f00 */
[----:B------:R-:W-:Y:S01]  /*1e890*/  IMAD.IADD R0, R0, 0x1, -R3 ;  /* 0x0000000100007824 */ /* 0x000fe200078e0a03 */
[----:B---3--:R-:W-:-:S04]  /*1e8a0*/  LEA R9, R5, R2, 0x18 ;  /* 0x0000000205097211 */ /* 0x008fc800078ec0ff */
[----:B------:R-:W-:-:S04]  /*1e8b0*/  SHF.L.U32 R0, R0, 0x1f, RZ ;  /* 0x0000001f00007819 */ /* 0x000fc800000006ff */
[----:B------:R-:W0:Y:S02]  /*1e8c0*/  SYNCS.PHASECHK.TRANS64.TRYWAIT P0, [R9+URZ+0x31c20], R0 ;  /* 0x031c2000090075a7 */ /* 0x000e24000800017f */
[----:B0-----:R-:W-:Y:S05]  /*1e8d0*/  @!P0 BRA `(.L_x_10620) ;  /* 0x0000002400508947 */ /* 0x001fea0003800000 */
.L_x_10719:
[----:B------:R-:W-:Y:S05]  /*1e8e0*/  BSYNC B0 ;  /* 0x0000000000007941 */ /* 0x000fea0003800000 */
.L_x_10619:
[----:B------:R-:W-:-:S03]  /*1e8f0*/  UMOV UR4, 0xffffffff ;  /* 0xffffffff00047882 */ /* 0x000fc60000000000 */
[----:B------:R-:W-:Y:S05]  /*1e900*/  BRA.DIV UR4, `(.L_x_10621) ;  /* 0x0000002604587947 */ /* 0x000fea000b800000 */
[----:B0-----:R-:W0:Y:S02]  /*1e910*/  S2R R0, SR_TID.X ;  /* 0x0000000000007919 */ /* 0x001e240000002100 */
[----:B0-----:R-:W-:-:S04]  /*1e920*/  SHF.R.U32.HI R0, RZ, 0x5, R0 ;  /* 0x00000005ff007819 */ /* 0x001fc80000011600 */
[----:B------:R-:W-:-:S05]  /*1e930*/  LOP3.LUT R0, R0, 0x3, RZ, 0xc0, !PT ;  /* 0x0000000300007812 */ /* 0x000fca00078ec0ff */
[----:B------:R0:W2:Y:S02]  /*1e940*/  SHFL.IDX PT, R14, R0, RZ, 0x1f ;  /* 0x00001fff000e7589 */ /* 0x0000a400000e0000 */
.L_x_10722:
[----:B--2---:R-:W-:-:S13]  /*1e950*/  ISETP.NE.AND P0, PT, R14, RZ, PT ;  /* 0x000000ff0e00720c */ /* 0x004fda0003f05270 */
[----:B------:R-:W-:Y:S05]  /*1e960*/  @P0 BRA `(.L_x_10325) ;  /* 0x0000000000880947 */ /* 0x000fea0003800000 */
[----:B------:R-:W-:-:S03]  /*1e970*/  UMOV UR4, 0xffffffff ;  /* 0xffffffff00047882 */ /* 0x000fc60000000000 */
[----:B------:R-:W-:Y:S05]  /*1e980*/  BRA.DIV UR4, `(.L_x_10622) ;  /* 0x00000026046c7947 */ /* 0x000fea000b800000 */
[----:B------:R-:W-:-:S13]  /*1e990*/  ELECT P6, URZ, PT ;  /* 0x00000000003f782f */ /* 0x000fda00038c0000 */
.L_x_10725:
[----:B------:R-:W-:Y:S05]  /*1e9a0*/  @!P6 BRA `(.L_x_10325) ;  /* 0x000000000078e947 */ /* 0x000fea0003800000 */
[----:B0-----:R-:W2:Y:S02]  /*1e9b0*/  LDL.LU R0, [R1+0x28] ;  /* 0x0000280001007983 */ /* 0x001ea40000300800 */
[----:B--2---:R-:W-:-:S04]  /*1e9c0*/  LOP3.LUT R0, R0, 0x2, RZ, 0xfc, !PT ;  /* 0x0000000200007812 */ /* 0x004fc800078efcff */
[----:B------:R-:W-:-:S13]  /*1e9d0*/  ISETP.NE.AND P2, PT, R0, 0x3, PT ;  /* 0x000000030000780c */ /* 0x000fda0003f45270 */
[----:B------:R-:W-:Y:S05]  /*1e9e0*/  @!P2 BRA `(.L_x_10623) ;  /* 0x000000000004a947 */ /* 0x000fea0003800000 */
[----:B------:R-:W-:Y:S01]  /*1e9f0*/  BPT.TRAP 0x1 ;  /* 0x000000040000795c */ /* 0x000fe20000300000 */
.L_x_10623:
        /* <DEDUP_REMOVED lines=12> */
.L_x_10726:
[----:B------:R-:W2:Y:S02]  /*1eac0*/  SYNCS.PHASECHK.TRANS64.TRYWAIT P0, [R3+URZ], R2 ;  /* 0x00000002030075a7 */ /* 0x000ea4000800017f */
[----:B--2---:R-:W-:Y:S05]  /*1ead0*/  @!P0 BRA `(.L_x_10625) ;  /* 0x00000024004c8947 */ /* 0x004fea0003800000 */
.L_x_10727:
[----:B------:R-:W-:Y:S05]  /*1eae0*/  @!P2 BRA `(.L_x_10626) ;  /* 0x000000000004a947 */ /* 0x000fea0003800000 */
[----:B------:R-:W-:Y:S01]  /*1eaf0*/  BPT.TRAP 0x1 ;  /* 0x000000040000795c */ /* 0x000fe20000300000 */
.L_x_10626:
[----:B------:R-:W-:-:S04]  /*1eb00*/  VIADD R0, R9, 0x31c60 ;  /* 0x00031c6009007836 */ /* 0x000fc80000000000 */
[----:B------:R-:W-:-:S04]  /*1eb10*/  IMAD R23, R23, 0x8, R0 ;  /* 0x0000000817177824 */ /* 0x000fc800078e0200 */
[----:B------:R-:W3:Y:S02]  /*1eb20*/  SYNCS.PHASECHK.TRANS64.TRYWAIT P0, [R23+URZ], R4 ;  /* 0x00000004170075a7 */ /* 0x000ee4000800017f */
[----:B---3--:R-:W-:Y:S05]  /*1eb30*/  @!P0 BRA `(.L_x_10627) ;  /* 0x0000002400488947 */ /* 0x008fea0003800000 */
.L_x_10728:
[----:B------:R-:W-:-:S07]  /*1eb40*/  IMAD R7, R7, 0x8, R0 ;  /* 0x0000000807077824 */ /* 0x000fce00078e0200 */
.L_x_10628:
[----:B------:R0:W0:Y:S02]  /*1eb50*/  SYNCS.PHASECHK.TRANS64.TRYWAIT P0, [R7+URZ], R2 ;  /* 0x00000002070075a7 */ /* 0x000024000800017f */
[----:B0-----:R-:W-:Y:S05]  /*1eb60*/  @!P0 NANOSLEEP.SYNCS 0x989680 ;  /* 0x009896800000895d */ /* 0x001fea0003900000 */
[----:B------:R-:W0:Y:S02]  /*1eb70*/  @!P0 SYNCS.PHASECHK.TRANS64 P0, [R7+URZ], R2 ;  /* 0x00000002070085a7 */ /* 0x000e24000800007f */
[----:B0-----:R-:W-:Y:S05]  /*1eb80*/  @!P0 BRA `(.L_x_10628) ;  /* 0xfffffffc00f08947 */ /* 0x001fea000383ffff */
.L_x_10325:
[----:B------:R-:W-:Y:S05]  /*1eb90*/  BSYNC B9 ;  /* 0x0000000000097941 */ /* 0x000fea0003800000 */
.L_x_10322:
[----:B------:R-:W-:Y:S05]  /*1eba0*/  EXIT ;  /* 0x000000000000794d */ /* 0x000fea0003800000 */
.L_x_10341:
[----:B0-----:R0:W1:Y:S02]  /*1ebb0*/  SYNCS.PHASECHK.TRANS64.TRYWAIT P5, [R20+URZ+0x31c90], R90 ;  /* 0x031c905a140075a7 */ /* 0x00106400080a017f */
[----:B-1----:R-:W-:Y:S05]  /*1ebc0*/  @!P5 NANOSLEEP.SYNCS 0x989680 ;  /* 0x009896800000d95d */ /* 0x002fea0003900000 */
[----:B------:R-:W1:Y:S02]  /*1ebd0*/  @!P5 SYNCS.PHASECHK.TRANS64 P5, [R20+URZ+0x31c90], R90 ;  /* 0x031c905a1400d5a7 */ /* 0x000e6400080a007f */
[----:B-1----:R-:W-:Y:S05]  /*1ebe0*/  @!P5 BRA `(.L_x_10341) ;  /* 0xfffffffc00f0d947 */ /* 0x002fea000383ffff */
[----:B------:R-:W-:Y:S05]  /*1ebf0*/  BRA `(.L_x_10629) ;  /* 0xfffffe4400907947 */ /* 0x000fea000383ffff */
.L_x_10369:
[----:B0-----:R0:W1:Y:S02]  /*1ec00*/  SYNCS.PHASECHK.TRANS64.TRYWAIT P5, [R20+URZ+0x31c90], R90 ;  /* 0x031c905a140075a7 */ /* 0x00106400080a017f */
[----:B-1----:R-:W-:Y:S05]  /*1ec10*/  @!P5 NANOSLEEP.SYNCS 0x989680 ;  /* 0x009896800000d95d */ /* 0x002fea0003900000 */
[----:B------:R-:W1:Y:S02]  /*1ec20*/  @!P5 SYNCS.PHASECHK.TRANS64 P5, [R20+URZ+0x31c90], R90 ;  /* 0x031c905a1400d5a7 */ /* 0x000e6400080a007f */
[----:B-1----:R-:W-:Y:S05]  /*1ec30*/  @!P5 BRA `(.L_x_10369) ;  /* 0xfffffffc00f0d947 */ /* 0x002fea000383ffff */
[----:B------:R-:W-:Y:S05]  /*1ec40*/  BRA `(.L_x_10630) ;  /* 0xfffffe6000047947 */ /* 0x000fea000383ffff */
.L_x_10382:
[----:B0-----:R0:W1:Y:S02]  /*1ec50*/  SYNCS.PHASECHK.TRANS64.TRYWAIT P4, [R20+URZ+0x31c90], R90 ;  /* 0x031c905a140075a7 */ /* 0x001064000808017f */
[----:B-1----:R-:W-:Y:S05]  /*1ec60*/  @!P4 NANOSLEEP.SYNCS 0x989680 ;  /* 0x009896800000c95d */ /* 0x002fea0003900000 */
[----:B------:R-:W1:Y:S02]  /*1ec70*/  @!P4 SYNCS.PHASECHK.TRANS64 P4, [R20+URZ+0x31c90], R90 ;  /* 0x031c905a1400c5a7 */ /* 0x000e64000808007f */
[----:B-1----:R-:W-:Y:S05]  /*1ec80*/  @!P4 BRA `(.L_x_10382) ;  /* 0xfffffffc00f0c947 */ /* 0x002fea000383ffff */
[----:B------:R-:W-:Y:S05]  /*1ec90*/  BRA `(.L_x_10631) ;  /* 0xfffffe7800807947 */ /* 0x000fea000383ffff */
.L_x_10386:
[----:B--2---:R2:W3:Y:S02]  /*1eca0*/  SYNCS.PHASECHK.TRANS64.TRYWAIT P3, [R20+URZ+0x31cb0], R90 ;  /* 0x031cb05a140075a7 */ /* 0x0044e4000806017f */
[----:B---3--:R-:W-:Y:S05]  /*1ecb0*/  @!P3 NANOSLEEP.SYNCS 0x989680 ;  /* 0x009896800000b95d */ /* 0x008fea0003900000 */
[----:B------:R-:W3:Y:S02]  /*1ecc0*/  @!P3 SYNCS.PHASECHK.TRANS64 P3, [R20+URZ+0x31cb0], R90 ;  /* 0x031cb05a1400b5a7 */ /* 0x000ee4000806007f */
[----:B---3--:R-:W-:Y:S05]  /*1ecd0*/  @!P3 BRA `(.L_x_10386) ;  /* 0xfffffffc00f0b947 */ /* 0x008fea000383ffff */
[----:B------:R-:W-:Y:S05]  /*1ece0*/  BRA `(.L_x_10632) ;  /* 0xfffffe7c00187947 */ /* 0x000fea000383ffff */
.L_x_10392:
[----:B------:R-:W0:Y:S01]  /*1ecf0*/  S2R R4, SR_TID.X ;  /* 0x0000000000047919 */ /* 0x000e220000002100 */
[----:B------:R-:W-:Y:S01]  /*1ed00*/  BSSY B0, `(.L_x_10633) ;  /* 0x000000c000007945 */ /* 0x000fe20003800000 */
[----:B------:R-:W-:Y:S02]  /*1ed10*/  IMAD.MOV.U32 R12, RZ, RZ, RZ ;  /* 0x000000ffff0c7224 */ /* 0x000fe400078e00ff */
[----:B------:R-:W-:Y:S02]  /*1ed20*/  IMAD.MOV.U32 R11, RZ, RZ, 0x1f ;  /* 0x0000001fff0b7424 */ /* 0x000fe400078e00ff */
[----:B------:R-:W-:Y:S02]  /*1ed30*/  IMAD.MOV.U32 R15, RZ, RZ, -0x1 ;  /* 0xffffffffff0f7424 */ /* 0x000fe400078e00ff */
[----:B0-----:R-:W-:-:S05]  /*1ed40*/  VIADD R5, R4, 0xffffff80 ;  /* 0xffffff8004057836 */ /* 0x001fca0000000000 */
[----:B------:R-:W-:-:S04]  /*1ed50*/  SHF.R.S32.HI R4, RZ, 0x1f, R5 ;  /* 0x0000001fff047819 */ /* 0x000fc80000011405 */
[----:B------:R-:W-:-:S04]  /*1ed60*/  LEA.HI R4, R4, R5, RZ, 0x7 ;  /* 0x0000000504047211 */ /* 0x000fc800078f38ff */
[----:B------:R-:W-:-:S05]  /*1ed70*/  SHF.R.S32.HI R4, RZ, 0x7, R4 ;  /* 0x00000007ff047819 */ /* 0x000fca0000011404 */
[----:B------:R-:W-:-:S07]  /*1ed80*/  IMAD.MOV.U32 R13, RZ, RZ, R4 ;  /* 0x000000ffff0d7224 */ /* 0x000fce00078e0004 */
[----:B-----5:R-:W-:Y:S05]  /*1ed90*/  WARPSYNC.COLLECTIVE R15, `(.L_x_10634) ;  /* 0x000000000f087348 */ /* 0x020fea0003c00000 */
[----:B------:R0:W1:Y:S02]  /*1eda0*/  SHFL.IDX P6, R14, R13, R12, R11 ;  /* 0x0000000c0d0e7389 */ /* 0x00006400000c000b */
[----:B01---5:R-:W-:Y:S01]  /*1edb0*/  ENDCOLLECTIVE ;  /* 0x000000000000791b */ /* 0x023fe20003800000 */
.L_x_10634:
[----:B------:R-:W-:Y:S05]  /*1edc0*/  BSYNC B0 ;  /* 0x0000000000007941 */ /* 0x000fea0003800000 */
.L_x_10633:
[----:B------:R1:W-:Y:S01]  /*1edd0*/  STL [R1+0x78], R14 ;  /* 0x0000780e01007387 */ /* 0x0003e20000100800 */
[----:B------:R-:W-:Y:S05]  /*1ede0*/  BRA `(.L_x_10635) ;  /* 0xfffffe8000707947 */ /* 0x000fea000383ffff */
.L_x_10403:
[----:B------:R-:W-:Y:S01]  /*1edf0*/  BSSY B1, `(.L_x_10636) ;  /* 0x0000008000017945 */ /* 0x000fe20003800000 */
[----:B------:R-:W-:Y:S01]  /*1ee00*/  IMAD.MOV.U32 R13, RZ, RZ, R25 ;  /* 0x000000ffff0d7224 */ /* 0x000fe200078e0019 */
[----:B------:R-:W-:Y:S01]  /*1ee10*/  MOV R15, 0xffffffff ;  /* 0xffffffff000f7802 */ /* 0x000fe20000000f00 */
[----:B------:R-:W-:Y:S02]  /*1ee20*/  IMAD.MOV.U32 R12, RZ, RZ, RZ ;  /* 0x000000ffff0c7224 */ /* 0x000fe400078e00ff */
[----:B------:R-:W-:-:S07]  /*1ee30*/  IMAD.MOV.U32 R11, RZ, RZ, 0x1e1f ;  /* 0x00001e1fff0b7424 */ /* 0x000fce00078e00ff */
[----:B-1----:R-:W-:Y:S05]  /*1ee40*/  WARPSYNC.COLLECTIVE R15, `(.L_x_10637) ;  /* 0x000000000f087348 */ /* 0x002fea0003c00000 */
[----:B-1----:R0:W1:Y:S02]  /*1ee50*/  SHFL.IDX P6, R14, R13, R12, R11 ;  /* 0x0000000c0d0e7389 */ /* 0x00206400000c000b */
[----:B01----:R-:W-:Y:S01]  /*1ee60*/  ENDCOLLECTIVE ;  /* 0x000000000000791b */ /* 0x003fe20003800000 */
.L_x_10637:
[----:B------:R-:W-:Y:S05]  /*1ee70*/  BSYNC B1 ;  /* 0x0000000000017941 */ /* 0x000fea0003800000 */
.L_x_10636:
[----:B------:R-:W-:Y:S02]  /*1ee80*/  IMAD.MOV.U32 R13, RZ, RZ, R24 ;  /* 0x000000ffff0d7224 */ /* 0x000fe400078e0018 */
[----:B------:R-:W-:Y:S02]  /*1ee90*/  IMAD.MOV.U32 R12, RZ, RZ, RZ ;  /* 0x000000ffff0c7224 */ /* 0x000fe400078e00ff */
[----:B------:R-:W-:Y:S02]  /*1eea0*/  IMAD.MOV.U32 R11, RZ, RZ, 0x1e1f ;  /* 0x00001e1fff0b7424 */ /* 0x000fe400078e00ff */
[----:B------:R-:W-:Y:S02]  /*1eeb0*/  IMAD.MOV.U32 R15, RZ, RZ, -0x1 ;  /* 0xffffffffff0f7424 */ /* 0x000fe400078e00ff */
[----:B------:R-:W-:-:S07]  /*1eec0*/  IMAD.MOV.U32 R3, RZ, RZ, R14 ;  /* 0x000000ffff037224 */ /* 0x000fce00078e000e */
[----:B------:R-:W-:Y:S05]  /*1eed0*/  WARPSYNC.COLLECTIVE R15, `(.L_x_10638) ;  /* 0x000000000f087348 */ /* 0x000fea0003c00000 */
[----:B------:R0:W1:Y:S02]  /*1eee0*/  SHFL.IDX P6, R14, R13, R12, R11 ;  /* 0x0000000c0d0e7389 */ /* 0x00006400000c000b */
[----:B01----:R-:W-:Y:S01]  /*1eef0*/  ENDCOLLECTIVE ;  /* 0x000000000000791b */ /* 0x003fe20003800000 */
.L_x_10638:
[----:B------:R-:W-:Y:S02]  /*1ef00*/  IMAD.MOV.U32 R13, RZ, RZ, R27 ;  /* 0x000000ffff0d7224 */ /* 0x000fe400078e001b */
[----:B------:R-:W-:-:S07]  /*1ef10*/  IMAD.MOV.U32 R0, RZ, RZ, R14 ;  /* 0x000000ffff007224 */ /* 0x000fce00078e000e */
[----:B------:R-:W-:Y:S05]  /*1ef20*/  WARPSYNC.COLLECTIVE R15, `(.L_x_10639) ;  /* 0x000000000f087348 */ /* 0x000fea0003c00000 */
[----:B------:R0:W1:Y:S02]  /*1ef30*/  SHFL.IDX P6, R14, R13, R12, R11 ;  /* 0x0000000c0d0e7389 */ /* 0x00006400000c000b */
[----:B01----:R-:W-:Y:S01]  /*1ef40*/  ENDCOLLECTIVE ;  /* 0x000000000000791b */ /* 0x003fe20003800000 */
.L_x_10639:
[----:B------:R-:W-:Y:S02]  /*1ef50*/  IMAD.MOV.U32 R13, RZ, RZ, R26 ;  /* 0x000000ffff0d7224 */ /* 0x000fe400078e001a */
[----:B------:R-:W-:-:S07]  /*1ef60*/  IMAD.MOV.U32 R5, RZ, RZ, R14 ;  /* 0x000000ffff057224 */ /* 0x000fce00078e000e */
[----:B------:R-:W-:Y:S05]  /*1ef70*/  WARPSYNC.COLLECTIVE R15, `(.L_x_10640) ;  /* 0x000000000f087348 */ /* 0x000fea0003c00000 */
[----:B------:R0:W1:Y:S02]  /*1ef80*/  SHFL.IDX P6, R14, R13, R12, R11 ;  /* 0x0000000c0d0e7389 */ /* 0x00006400000c000b */
[----:B01----:R-:W-:Y:S01]  /*1ef90*/  ENDCOLLECTIVE ;  /* 0x000000000000791b */ /* 0x003fe20003800000 */
.L_x_10640:
[----:B------:R-:W-:Y:S01]  /*1efa0*/  IMAD.MOV.U32 R4, RZ, RZ, R14 ;  /* 0x000000ffff047224 */ /* 0x000fe200078e000e */
[----:B------:R-:W-:Y:S06]  /*1efb0*/  BRA `(.L_x_10641) ;  /* 0xfffffe8400787947 */ /* 0x000fec000383ffff */
.L_x_10407:
[----:B0-----:R0:W1:Y:S02]  /*1efc0*/  SYNCS.PHASECHK.TRANS64.TRYWAIT P1, [R16+URZ+0x31c00], R3 ;  /* 0x031c0003100075a7 */ /* 0x001064000802017f */
[----:B-1----:R-:W-:Y:S05]  /*1efd0*/  @!P1 NANOSLEEP.SYNCS 0x989680 ;  /* 0x009896800000995d */ /* 0x002fea0003900000 */
[----:B------:R-:W1:Y:S02]  /*1efe0*/  @!P1 SYNCS.PHASECHK.TRANS64 P1, [R16+URZ+0x31c00], R3 ;  /* 0x031c0003100095a7 */ /* 0x000e64000802007f */
[----:B-1----:R-:W-:Y:S05]  /*1eff0*/  @!P1 BRA `(.L_x_10407) ;  /* 0xfffffffc00f09947 */ /* 0x002fea000383ffff */
[----:B------:R-:W-:Y:S05]  /*1f000*/  BRA `(.L_x_10642) ;  /* 0xfffffe8c00987947 */ /* 0x000fea000383ffff */
.L_x_10419:
[----:B------:R-:W-:Y:S01]  /*1f010*/  BSSY B1, `(.L_x_10643) ;  /* 0x0000008000017945 */ /* 0x000fe20003800000 */
[----:B------:R-:W-:Y:S02]  /*1f020*/  IMAD.MOV.U32 R13, RZ, RZ, R25 ;  /* 0x000000ffff0d7224 */ /* 0x000fe400078e0019 */
[----:B------:R-:W-:Y:S02]  /*1f030*/  IMAD.MOV.U32 R12, RZ, RZ, RZ ;  /* 0x000000ffff0c7224 */ /* 0x000fe400078e00ff */
[----:B------:R-:W-:Y:S02]  /*1f040*/  IMAD.MOV.U32 R11, RZ, RZ, 0x1e1f ;  /* 0x00001e1fff0b7424 */ /* 0x000fe400078e00ff */
[----:B------:R-:W-:-:S07]  /*1f050*/  IMAD.MOV.U32 R15, RZ, RZ, -0x1 ;  /* 0xffffffffff0f7424 */ /* 0x000fce00078e00ff */
[----:B-1----:R-:W-:Y:S05]  /*1f060*/  WARPSYNC.COLLECTIVE R15, `(.L_x_10644) ;  /* 0x000000000f087348 */ /* 0x002fea0003c00000 */
[----:B-1----:R0:W1:Y:S02]  /*1f070*/  SHFL.IDX P6, R14, R13, R12, R11 ;  /* 0x0000000c0d0e7389 */ /* 0x00206400000c000b */
[----:B01----:R-:W-:Y:S01]  /*1f080*/  ENDCOLLECTIVE ;  /* 0x000000000000791b */ /* 0x003fe20003800000 */
.L_x_10644:
[----:B------:R-:W-:Y:S05]  /*1f090*/  BSYNC B1 ;  /* 0x0000000000017941 */ /* 0x000fea0003800000 */
.L_x_10643:
[----:B------:R-:W-:Y:S01]  /*1f0a0*/  IMAD.MOV.U32 R13, RZ, RZ, R24 ;  /* 0x000000ffff0d7224 */ /* 0x000fe200078e0018 */
[----:B------:R-:W-:Y:S01]  /*1f0b0*/  MOV R11, 0x1e1f ;  /* 0x00001e1f000b7802 */ /* 0x000fe20000000f00 */
[----:B------:R-:W-:Y:S02]  /*1f0c0*/  IMAD.MOV.U32 R12, RZ, RZ, RZ ;  /* 0x000000ffff0c7224 */ /* 0x000fe400078e00ff */
[----:B------:R-:W-:Y:S02]  /*1f0d0*/  IMAD.MOV.U32 R15, RZ, RZ, -0x1 ;  /* 0xffffffffff0f7424 */ /* 0x000fe400078e00ff */
[----:B------:R-:W-:-:S07]  /*1f0e0*/  IMAD.MOV.U32 R3, RZ, RZ, R14 ;  /* 0x000000ffff037224 */ /* 0x000fce00078e000e */
[----:B------:R-:W-:Y:S05]  /*1f0f0*/  WARPSYNC.COLLECTIVE R15, `(.L_x_10645) ;  /* 0x000000000f087348 */ /* 0x000fea0003c00000 */
[----:B------:R0:W1:Y:S02]  /*1f100*/  SHFL.IDX P6, R14, R13, R12, R11 ;  /* 0x0000000c0d0e7389 */ /* 0x00006400000c000b */
[----:B01----:R-:W-:Y:S01]  /*1f110*/  ENDCOLLECTIVE ;  /* 0x000000000000791b */ /* 0x003fe20003800000 */
.L_x_10645:
[----:B------:R-:W-:Y:S02]  /*1f120*/  IMAD.MOV.U32 R21, RZ, RZ, R3 ;  /* 0x000000ffff157224 */ /* 0x000fe400078e0003 */
[----:B------:R-:W-:Y:S02]  /*1f130*/  IMAD.MOV.U32 R13, RZ, RZ, R27 ;  /* 0x000000ffff0d7224 */ /* 0x000fe400078e001b */
[----:B------:R-:W-:-:S07]  /*1f140*/  IMAD.MOV.U32 R0, RZ, RZ, R14 ;  /* 0x000000ffff007224 */ /* 0x000fce00078e000e */
[----:B------:R-:W-:Y:S05]  /*1f150*/  WARPSYNC.COLLECTIVE R15, `(.L_x_10646) ;  /* 0x000000000f087348 */ /* 0x000fea0003c00000 */
[----:B------:R0:W1:Y:S02]  /*1f160*/  SHFL.IDX P6, R14, R13, R12, R11 ;  /* 0x0000000c0d0e7389 */ /* 0x00006400000c000b */
[----:B01----:R-:W-:Y:S01]  /*1f170*/  ENDCOLLECTIVE ;  /* 0x000000000000791b */ /* 0x003fe20003800000 */
.L_x_10646:
[----:B------:R-:W-:Y:S02]  /*1f180*/  IMAD.MOV.U32 R20, RZ, RZ, R0 ;  /* 0x000000ffff147224 */ /* 0x000fe400078e0000 */
[----:B------:R-:W-:Y:S02]  /*1f190*/  IMAD.MOV.U32 R13, RZ, RZ, R26 ;  /* 0x000000ffff0d7224 */ /* 0x000fe400078e001a */
[----:B------:R-:W-:-:S07]  /*1f1a0*/  IMAD.MOV.U32 R5, RZ, RZ, R14 ;  /* 0x000000ffff057224 */ /* 0x000fce00078e000e */
[----:B------:R-:W-:Y:S05]  /*1f1b0*/  WARPSYNC.COLLECTIVE R15, `(.L_x_10647) ;  /* 0x000000000f087348 */ /* 0x000fea0003c00000 */
[----:B------:R0:W1:Y:S02]  /*1f1c0*/  SHFL.IDX P6, R14, R13, R12, R11 ;  /* 0x0000000c0d0e7389 */ /* 0x00006400000c000b */
[----:B01----:R-:W-:Y:S01]  /*1f1d0*/  ENDCOLLECTIVE ;  /* 0x000000000000791b */ /* 0x003fe20003800000 */
.L_x_10647:
[----:B------:R-:W-:Y:S05]  /*1f1e0*/  BRA `(.L_x_10648) ;  /* 0xfffffe9c00cc7947 */ /* 0x000fea000383ffff */
.L_x_10423:
[----:B0-----:R0:W1:Y:S02]  /*1f1f0*/  SYNCS.PHASECHK.TRANS64.TRYWAIT P1, [R16+URZ+0x31c00], R3 ;  /* 0x031c0003100075a7 */ /* 0x001064000802017f */
[----:B-1----:R-:W-:Y:S05]  /*1f200*/  @!P1 NANOSLEEP.SYNCS 0x989680 ;  /* 0x009896800000995d */ /* 0x002fea0003900000 */
[----:B------:R-:W1:Y:S02]  /*1f210*/  @!P1 SYNCS.PHASECHK.TRANS64 P1, [R16+URZ+0x31c00], R3 ;  /* 0x031c0003100095a7 */ /* 0x000e64000802007f */
[----:B-1----:R-:W-:Y:S05]  /*1f220*/  @!P1 BRA `(.L_x_10423) ;  /* 0xfffffffc00f09947 */ /* 0x002fea000383ffff */
[----:B------:R-:W-:Y:S05]  /*1f230*/  BRA `(.L_x_10649) ;  /* 0xfffffea400647947 */ /* 0x000fea000383ffff */
.L_x_10431:
[----:B--2---:R2:W4:Y:S02]  /*1f240*/  SYNCS.PHASECHK.TRANS64.TRYWAIT P1, [R0+URZ+0x31c30], R5 ;  /* 0x031c3005000075a7 */ /* 0x004524000802017f */
[----:B----4-:R-:W-:Y:S05]  /*1f250*/  @!P1 NANOSLEEP.SYNCS 0x989680 ;  /* 0x009896800000995d */ /* 0x010fea0003900000 */
[----:B------:R-:W4:Y:S02]  /*1f260*/  @!P1 SYNCS.PHASECHK.TRANS64 P1, [R0+URZ+0x31c30], R5 ;  /* 0x031c3005000095a7 */ /* 0x000f24000802007f */
[----:B----4-:R-:W-:Y:S05]  /*1f270*/  @!P1 BRA `(.L_x_10431) ;  /* 0xfffffffc00f09947 */ /* 0x010fea000383ffff */
[----:B------:R-:W-:Y:S05]  /*1f280*/  BRA `(.L_x_10430) ;  /* 0xfffffeb800a87947 */ /* 0x000fea000383ffff */
.L_x_10437:
[----:B-1----:R1:W2:Y:S02]  /*1f290*/  SYNCS.PHASECHK.TRANS64.TRYWAIT P3, [R14+URZ+0x31c30], R15 ;  /* 0x031c300f0e0075a7 */ /* 0x0022a4000806017f */
[----:B--2---:R-:W-:Y:S05]  /*1f2a0*/  @!P3 NANOSLEEP.SYNCS 0x989680 ;  /* 0x009896800000b95d */ /* 0x004fea0003900000 */
[----:B------:R-:W2:Y:S02]  /*1f2b0*/  @!P3 SYNCS.PHASECHK.TRANS64 P3, [R14+URZ+0x31c30], R15 ;  /* 0x031c300f0e00b5a7 */ /* 0x000ea4000806007f */
[----:B--2---:R-:W-:Y:S05]  /*1f2c0*/  @!P3 BRA `(.L_x_10437) ;  /* 0xfffffffc00f0b947 */ /* 0x004fea000383ffff */
[----:B------:R-:W-:Y:S05]  /*1f2d0*/  BRA `(.L_x_10436) ;  /* 0xffffff0400887947 */ /* 0x000fea000383ffff */
.L_x_10441:
[----:B-1----:R1:W2:Y:S02]  /*1f2e0*/  SYNCS.PHASECHK.TRANS64.TRYWAIT P2, [R15+URZ+0x31c50], R14 ;  /* 0x031c500e0f0075a7 */ /* 0x0022a4000804017f */
[----:B--2---:R-:W-:Y:S05]  /*1f2f0*/  @!P2 NANOSLEEP.SYNCS 0x989680 ;  /* 0x009896800000a95d */ /* 0x004fea0003900000 */
[----:B------:R-:W2:Y:S02]  /*1f300*/  @!P2 SYNCS.PHASECHK.TRANS64 P2, [R15+URZ+0x31c50], R14 ;  /* 0x031c500e0f00a5a7 */ /* 0x000ea4000804007f */
[----:B--2---:R-:W-:Y:S05]  /*1f310*/  @!P2 BRA `(.L_x_10441) ;  /* 0xfffffffc00f0a947 */ /* 0x004fea000383ffff */
[----:B------:R-:W-:Y:S05]  /*1f320*/  BRA `(.L_x_10438) ;  /* 0xffffff2c00047947 */ /* 0x000fea000383ffff */
.L_x_10446:
[----:B-1----:R1:W2:Y:S02]  /*1f330*/  SYNCS.PHASECHK.TRANS64.TRYWAIT P0, [R0+URZ+0x31c50], R3 ;  /* 0x031c5003000075a7 */ /* 0x0022a4000800017f */
[----:B--2---:R-:W-:Y:S05]  /*1f340*/  @!P0 NANOSLEEP.SYNCS 0x989680 ;  /* 0x009896800000895d */ /* 0x004fea0003900000 */
[----:B------:R-:W2:Y:S02]  /*1f350*/  @!P0 SYNCS.PHASECHK.TRANS64 P0, [R0+URZ+0x31c50], R3 ;  /* 0x031c5003000085a7 */ /* 0x000ea4000800007f */
[----:B--2---:R-:W-:Y:S05]  /*1f360*/  @!P0 BRA `(.L_x_10446) ;  /* 0xfffffffc00f08947 */ /* 0x004fea000383ffff */
[----:B------:R-:W-:Y:S05]  /*1f370*/  BRA `(.L_x_10445) ;  /* 0xffffff58002c7947 */ /* 0x000fea000383ffff */
.L_x_10456:
[----:B------:R-:W-:Y:S02]  /*1f380*/  IMAD.MOV.U32 R13, RZ, RZ, R2 ;  /* 0x000000ffff0d7224 */ /* 0x000fe400078e0002 */
[----:B------:R-:W-:Y:S02]  /*1f390*/  IMAD.MOV.U32 R12, RZ, RZ, RZ ;  /* 0x000000ffff0c7224 */ /* 0x000fe400078e00ff */
[----:B------:R-:W-:Y:S02]  /*1f3a0*/  IMAD.MOV.U32 R11, RZ, RZ, 0x1c1f ;  /* 0x00001c1fff0b7424 */ /* 0x000fe400078e00ff */
[----:B------:R-:W-:-:S07]  /*1f3b0*/  IMAD.MOV.U32 R15, RZ, RZ, -0x1 ;  /* 0xffffffffff0f7424 */ /* 0x000fce00078e00ff */
[----:B------:R-:W-:Y:S05]  /*1f3c0*/  WARPSYNC.COLLECTIVE R15, `(.L_x_10650) ;  /* 0x000000000f087348 */ /* 0x000fea0003c00000 */
[----:B------:R0:W1:Y:S02]  /*1f3d0*/  SHFL.IDX P6, R14, R13, R12, R11 ;  /* 0x0000000c0d0e7389 */ /* 0x00006400000c000b */
[----:B01----:R-:W-:Y:S01]  /*1f3e0*/  ENDCOLLECTIVE ;  /* 0x000000000000791b */ /* 0x003fe20003800000 */
.L_x_10650:
[----:B------:R-:W-:Y:S02]  /*1f3f0*/  IMAD.MOV.U32 R13, RZ, RZ, R0 ;  /* 0x000000ffff0d7224 */ /* 0x000fe400078e0000 */
[----:B------:R-:W-:-:S07]  /*1f400*/  IMAD.MOV.U32 R3, RZ, RZ, R14 ;  /* 0x000000ffff037224 */ /* 0x000fce00078e000e */
[----:B------:R-:W-:Y:S05]  /*1f410*/  WARPSYNC.COLLECTIVE R15, `(.L_x_10651) ;  /* 0x000000000f087348 */ /* 0x000fea0003c00000 */
[----:B------:R0:W1:Y:S02]  /*1f420*/  SHFL.IDX P6, R14, R13, R12, R11 ;  /* 0x0000000c0d0e7389 */ /* 0x00006400000c000b */
[----:B01----:R-:W-:Y:S01]  /*1f430*/  ENDCOLLECTIVE ;  /* 0x000000000000791b */ /* 0x003fe20003800000 */
.L_x_10651:
[----:B------:R-:W-:Y:S05]  /*1f440*/  BRA `(.L_x_10652) ;  /* 0xffffff7c00607947 */ /* 0x000fea000383ffff */
.L_x_10459:
[----:B------:R-:W-:Y:S01]  /*1f450*/  BSSY B1, `(.L_x_10653) ;  /* 0x0000008000017945 */ /* 0x000fe20003800000 */
[----:B------:R-:W-:Y:S02]  /*1f460*/  IMAD.MOV.U32 R13, RZ, RZ, R2 ;  /* 0x000000ffff0d7224 */ /* 0x000fe400078e0002 */
[----:B------:R-:W-:Y:S02]  /*1f470*/  IMAD.MOV.U32 R12, RZ, RZ, 0x1 ;  /* 0x00000001ff0c7424 */ /* 0x000fe400078e00ff */
[----:B---3--:R-:W-:Y:S02]  /*1f480*/  IMAD.MOV.U32 R11, RZ, RZ, 0x1c1f ;  /* 0x00001c1fff0b7424 */ /* 0x008fe400078e00ff */
[----:B------:R-:W-:-:S07]  /*1f490*/  IMAD.MOV.U32 R15, RZ, RZ, -0x1 ;  /* 0xffffffffff0f7424 */ /* 0x000fce00078e00ff */
[----:B012---:R-:W-:Y:S05]  /*1f4a0*/  WARPSYNC.COLLECTIVE R15, `(.L_x_10654) ;  /* 0x000000000f087348 */ /* 0x007fea0003c00000 */
[----:B--2---:R2:W3:Y:S02]  /*1f4b0*/  SHFL.IDX P6, R14, R13, R12, R11 ;  /* 0x0000000c0d0e7389 */ /* 0x0044e400000c000b */
[----:B0123--:R-:W-:Y:S01]  /*1f4c0*/  ENDCOLLECTIVE ;  /* 0x000000000000791b */ /* 0x00ffe20003800000 */
.L_x_10654:
[----:B------:R-:W-:Y:S05]  /*1f4d0*/  BSYNC B1 ;  /* 0x0000000000017941 */ /* 0x000fea0003800000 */
.L_x_10653:
        /* <DEDUP_REMOVED lines=8> */
.L_x_10655:
[----:B------:R-:W-:Y:S05]  /*1f560*/  BRA `(.L_x_10656) ;  /* 0xffffff7c00747947 */ /* 0x000fea000383ffff */
.L_x_10476:
[----:B------:R-:W0:Y:S01]  /*1f570*/  S2R R8, SR_TID.X ;  /* 0x0000000000087919 */ /* 0x000e220000002100 */
[----:B------:R-:W-:Y:S01]  /*1f580*/  BSSY B1, `(.L_x_10657) ;  /* 0x000000a000017945 */ /* 0x000fe20003800000 */
[----:B------:R-:W-:Y:S02]  /*1f590*/  IMAD.MOV.U32 R12, RZ, RZ, RZ ;  /* 0x000000ffff0c7224 */ /* 0x000fe400078e00ff */
[----:B-1----:R-:W-:Y:S02]  /*1f5a0*/  IMAD.MOV.U32 R11, RZ, RZ, 0x1f ;  /* 0x0000001fff0b7424 */ /* 0x002fe400078e00ff */
[----:B------:R-:W-:Y:S01]  /*1f5b0*/  IMAD.MOV.U32 R15, RZ, RZ, -0x1 ;  /* 0xffffffffff0f7424 */ /* 0x000fe200078e00ff */
[----:B0-----:R-:W-:-:S04]  /*1f5c0*/  SHF.R.U32.HI R8, RZ, 0x5, R8 ;  /* 0x00000005ff087819 */ /* 0x001fc80000011608 */
[----:B------:R-:W-:-:S05]  /*1f5d0*/  LOP3.LUT R8, R8, 0x3, RZ, 0xc0, !PT ;  /* 0x0000000308087812 */ /* 0x000fca00078ec0ff */
[----:B------:R-:W-:-:S07]  /*1f5e0*/  IMAD.MOV.U32 R13, RZ, RZ, R8 ;  /* 0x000000ffff0d7224 */ /* 0x000fce00078e0008 */
[----:B------:R-:W-:Y:S05]  /*1f5f0*/  WARPSYNC.COLLECTIVE R15, `(.L_x_10658) ;  /* 0x000000000f087348 */ /* 0x000fea0003c00000 */
[----:B------:R0:W1:Y:S02]  /*1f600*/  SHFL.IDX P6, R14, R13, R12, R11 ;  /* 0x0000000c0d0e7389 */ /* 0x00006400000c000b */
[----:B01----:R-:W-:Y:S01]  /*1f610*/  ENDCOLLECTIVE ;  /* 0x000000000000791b */ /* 0x003fe20003800000 */
.L_x_10658:
[----:B------:R-:W-:Y:S05]  /*1f620*/  BSYNC B1 ;  /* 0x0000000000017941 */ /* 0x000fea0003800000 */
.L_x_10657:
[----:B------:R-:W-:Y:S05]  /*1f630*/  BRA `(.L_x_10659) ;  /* 0xffffff9000647947 */ /* 0x000fea000383ffff */
.L_x_10478:
[----:B------:R-:W-:Y:S01]  /*1f640*/  BSSY B1, `(.L_x_10660) ;  /* 0x0000006000017945 */ /* 0x000fe20003800000 */
[----:B------:R-:W-:-:S07]  /*1f650*/  IMAD.MOV.U32 R15, RZ, RZ, -0x1 ;  /* 0xffffffffff0f7424 */ /* 0x000fce00078e00ff */
[----:B01----:R-:W-:Y:S05]  /*1f660*/  WARPSYNC.COLLECTIVE R15, `(.L_x_10661) ;  /* 0x000000000f0c7348 */ /* 0x003fea0003c00000 */
[----:B------:R-:W-:Y:S02]  /*1f670*/  ELECT P6, UR62, PT ;  /* 0x00000000003e782f */ /* 0x000fe400038c0000 */
[----:B------:R-:W-:Y:S01]  /*1f680*/  MOV R14, UR62 ;  /* 0x0000003e000e7c02 */ /* 0x000fe20008000f00 */
[----:B01----:R-:W-:Y:S10]  /*1f690*/  ENDCOLLECTIVE ;  /* 0x000000000000791b */ /* 0x003ff40003800000 */
.L_x_10661:
[----:B------:R-:W-:Y:S05]  /*1f6a0*/  BSYNC B1 ;  /* 0x0000000000017941 */ /* 0x000fea0003800000 */
.L_x_10660:
[----:B------:R-:W-:Y:S01]  /*1f6b0*/  PLOP3.LUT P2, PT, P6, PT, PT, 0x80, 0x0 ;  /* 0x000000000000781c */ /* 0x000fe2000374f070 */
[----:B------:R-:W-:-:S12]  /*1f6c0*/  BRA `(.L_x_10477) ;  /* 0xffffff9000587947 */ /* 0x000fd8000383ffff */
.L_x_10480:
[----:B0-----:R0:W2:Y:S02]  /*1f6d0*/  SYNCS.PHASECHK.TRANS64.TRYWAIT P0, [R22+URZ+0x31c20], R5 ;  /* 0x031c2005160075a7 */ /* 0x0010a4000800017f */
[----:B--2---:R-:W-:Y:S05]  /*1f6e0*/  @!P0 NANOSLEEP.SYNCS 0x989680 ;  /* 0x009896800000895d */ /* 0x004fea0003900000 */
[----:B------:R-:W2:Y:S02]  /*1f6f0*/  @!P0 SYNCS.PHASECHK.TRANS64 P0, [R22+URZ+0x31c20], R5 ;  /* 0x031c2005160085a7 */ /* 0x000ea4000800007f */
[----:B--2---:R-:W-:Y:S05]  /*1f700*/  @!P0 BRA `(.L_x_10480) ;  /* 0xfffffffc00f08947 */ /* 0x004fea000383ffff */
[----:B------:R-:W-:Y:S05]  /*1f710*/  BRA `(.L_x_10662) ;  /* 0xffffff9000687947 */ /* 0x000fea000383ffff */
.L_x_10484:
[----:B--2---:R2:W3:Y:S02]  /*1f720*/  SYNCS.PHASECHK.TRANS64.TRYWAIT P0, [R8+URZ+0x31ca0], R10 ;  /* 0x031ca00a080075a7 */ /* 0x0044e4000800017f */
[----:B---3--:R-:W-:Y:S05]  /*1f730*/  @!P0 NANOSLEEP.SYNCS 0x989680 ;  /* 0x009896800000895d */ /* 0x008fea0003900000 */
[----:B------:R-:W3:Y:S02]  /*1f740*/  @!P0 SYNCS.PHASECHK.TRANS64 P0, [R8+URZ+0x31ca0], R10 ;  /* 0x031ca00a080085a7 */ /* 0x000ee4000800007f */
[----:B---3--:R-:W-:Y:S05]  /*1f750*/  @!P0 BRA `(.L_x_10484) ;  /* 0xfffffffc00f08947 */ /* 0x008fea000383ffff */
[----:B------:R-:W-:Y:S05]  /*1f760*/  BRA `(.L_x_10663) ;  /* 0xffffff9000847947 */ /* 0x000fea000383ffff */
.L_x_10491:
[----:B0-----:R0:W3:Y:S02]  /*1f770*/  SYNCS.PHASECHK.TRANS64.TRYWAIT P0, [R8+URZ+0x31cc0], R10 ;  /* 0x031cc00a080075a7 */ /* 0x0010e4000800017f */
[----:B---3--:R-:W-:Y:S05]  /*1f780*/  @!P0 NANOSLEEP.SYNCS 0x989680 ;  /* 0x009896800000895d */ /* 0x008fea0003900000 */
[----:B------:R-:W3:Y:S02]  /*1f790*/  @!P0 SYNCS.PHASECHK.TRANS64 P0, [R8+URZ+0x31cc0], R10 ;  /* 0x031cc00a080085a7 */ /* 0x000ee4000800007f */
[----:B---3--:R-:W-:Y:S05]  /*1f7a0*/  @!P0 BRA `(.L_x_10491) ;  /* 0xfffffffc00f08947 */ /* 0x008fea000383ffff */
[----:B------:R-:W-:Y:S05]  /*1f7b0*/  BRA `(.L_x_10664) ;  /* 0xffffff94007c7947 */ /* 0x000fea000383ffff */
.L_x_10500:
[----:B0-----:R0:W2:Y:S02]  /*1f7c0*/  SYNCS.PHASECHK.TRANS64.TRYWAIT P0, [R8+URZ+0x31ca0], R7 ;  /* 0x031ca007080075a7 */ /* 0x0010a4000800017f */
[----:B--2---:R-:W-:Y:S05]  /*1f7d0*/  @!P0 NANOSLEEP.SYNCS 0x989680 ;  /* 0x009896800000895d */ /* 0x004fea0003900000 */
[----:B------:R-:W2:Y:S02]  /*1f7e0*/  @!P0 SYNCS.PHASECHK.TRANS64 P0, [R8+URZ+0x31ca0], R7 ;  /* 0x031ca007080085a7 */ /* 0x000ea4000800007f */
[----:B--2---:R-:W-:Y:S05]  /*1f7f0*/  @!P0 BRA `(.L_x_10500) ;  /* 0xfffffffc00f08947 */ /* 0x004fea000383ffff */
[----:B------:R-:W-:Y:S05]  /*1f800*/  BRA `(.L_x_10665) ;  /* 0xffffff9800b87947 */ /* 0x000fea000383ffff */
.L_x_10507:
[----:B--2---:R2:W3:Y:S02]  /*1f810*/  SYNCS.PHASECHK.TRANS64.TRYWAIT P0, [R8+URZ+0x31cc0], R7 ;  /* 0x031cc007080075a7 */ /* 0x0044e4000800017f */
[----:B---3--:R-:W-:Y:S05]  /*1f820*/  @!P0 NANOSLEEP.SYNCS 0x989680 ;  /* 0x009896800000895d */ /* 0x008fea0003900000 */
[----:B------:R-:W3:Y:S02]  /*1f830*/  @!P0 SYNCS.PHASECHK.TRANS64 P0, [R8+URZ+0x31cc0], R7 ;  /* 0x031cc007080085a7 */ /* 0x000ee4000800007f */
[----:B---3--:R-:W-:Y:S05]  /*1f840*/  @!P0 BRA `(.L_x_10507) ;  /* 0xfffffffc00f08947 */ /* 0x008fea000383ffff */
[----:B------:R-:W-:Y:S05]  /*1f850*/  BRA `(.L_x_10666) ;  /* 0xffffff9c00ac7947 */ /* 0x000fea000383ffff */
.L_x_10522:
[----:B------:R-:W2:Y:S01]  /*1f860*/  S2R R20, SR_TID.X ;  /* 0x0000000000147919 */ /* 0x000ea20000002100 */
[----:B------:R-:W-:Y:S01]  /*1f870*/  BSSY B0, `(.L_x_10667) ;  /* 0x000000a000007945 */ /* 0x000fe20003800000 */
[----:B------:R-:W-:Y:S02]  /*1f880*/  IMAD.MOV.U32 R12, RZ, RZ, RZ ;  /* 0x000000ffff0c7224 */ /* 0x000fe400078e00ff */
[----:B-1----:R-:W-:Y:S02]  /*1f890*/  IMAD.MOV.U32 R11, RZ, RZ, 0x1f ;  /* 0x0000001fff0b7424 */ /* 0x002fe400078e00ff */
[----:B------:R-:W-:Y:S01]  /*1f8a0*/  IMAD.MOV.U32 R15, RZ, RZ, -0x1 ;  /* 0xffffffffff0f7424 */ /* 0x000fe200078e00ff */
[----:B--2---:R-:W-:-:S04]  /*1f8b0*/  SHF.R.U32.HI R20, RZ, 0x5, R20 ;  /* 0x00000005ff147819 */ /* 0x004fc80000011614 */
[----:B------:R-:W-:-:S05]  /*1f8c0*/  LOP3.LUT R20, R20, 0x3, RZ, 0xc0, !PT ;  /* 0x0000000314147812 */ /* 0x000fca00078ec0ff */
[----:B------:R-:W-:-:S07]  /*1f8d0*/  IMAD.MOV.U32 R13, RZ, RZ, R20 ;  /* 0x000000ffff0d7224 */ /* 0x000fce00078e0014 */
[----:B0---4-:R-:W-:Y:S05]  /*1f8e0*/  WARPSYNC.COLLECTIVE R15, `(.L_x_10668) ;  /* 0x000000000f087348 */ /* 0x011fea0003c00000 */
[----:B------:R1:W2:Y:S02]  /*1f8f0*/  SHFL.IDX P6, R14, R13, R12, R11 ;  /* 0x0000000c0d0e7389 */ /* 0x0002a400000c000b */
[----:B012-4-:R-:W-:Y:S01]  /*1f900*/  ENDCOLLECTIVE ;  /* 0x000000000000791b */ /* 0x017fe20003800000 */
.L_x_10668:
[----:B------:R-:W-:Y:S05]  /*1f910*/  BSYNC B0 ;  /* 0x0000000000007941 */ /* 0x000fea0003800000 */
.L_x_10667:
[----:B------:R-:W-:Y:S05]  /*1f920*/  BRA `(.L_x_10669) ;  /* 0xffffffa800387947 */ /* 0x000fea000383ffff */
.L_x_10524:
[----:B------:R-:W-:Y:S01]  /*1f930*/  BSSY B0, `(.L_x_10670) ;  /* 0x0000006000007945 */ /* 0x000fe20003800000 */
[----:B------:R-:W-:-:S07]  /*1f940*/  IMAD.MOV.U32 R15, RZ, RZ, -0x1 ;  /* 0xffffffffff0f7424 */ /* 0x000fce00078e00ff */
[----:B012-4-:R-:W-:Y:S05]  /*1f950*/  WARPSYNC.COLLECTIVE R15, `(.L_x_10671) ;  /* 0x000000000f0c7348 */ /* 0x017fea0003c00000 */
[----:B------:R-:W-:Y:S02]  /*1f960*/  ELECT P6, UR62, PT ;  /* 0x00000000003e782f */ /* 0x000fe400038c0000 */
[----:B------:R-:W-:Y:S01]  /*1f970*/  MOV R14, UR62 ;  /* 0x0000003e000e7c02 */ /* 0x000fe20008000f00 */
[----:B012-4-:R-:W-:Y:S10]  /*1f980*/  ENDCOLLECTIVE ;  /* 0x000000000000791b */ /* 0x017ff40003800000 */
.L_x_10671:
[----:B------:R-:W-:Y:S05]  /*1f990*/  BSYNC B0 ;  /* 0x0000000000007941 */ /* 0x000fea0003800000 */
.L_x_10670:
[----:B------:R-:W-:Y:S05]  /*1f9a0*/  BRA `(.L_x_10672) ;  /* 0xffffffa800407947 */ /* 0x000fea000383ffff */
.L_x_10526:
[----:B--2---:R2:W3:Y:S02]  /*1f9b0*/  SYNCS.PHASECHK.TRANS64.TRYWAIT P0, [R0+URZ+0x31c40], R2 ;  /* 0x031c4002000075a7 */ /* 0x0044e4000800017f */
[----:B---3--:R-:W-:Y:S05]  /*1f9c0*/  @!P0 NANOSLEEP.SYNCS 0x989680 ;  /* 0x009896800000895d */ /* 0x008fea0003900000 */
[----:B------:R-:W3:Y:S02]  /*1f9d0*/  @!P0 SYNCS.PHASECHK.TRANS64 P0, [R0+URZ+0x31c40], R2 ;  /* 0x031c4002000085a7 */ /* 0x000ee4000800007f */
[----:B---3--:R-:W-:Y:S05]  /*1f9e0*/  @!P0 BRA `(.L_x_10526) ;  /* 0xfffffffc00f08947 */ /* 0x008fea000383ffff */
[----:B------:R-:W-:Y:S05]  /*1f9f0*/  BRA `(.L_x_10673) ;  /* 0xffffffa800987947 */ /* 0x000fea000383ffff */
.L_x_10530:
[----:B------:R-:W2:Y:S04]  /*1fa00*/  LDL.LU R11, [R1+0x40] ;  /* 0x00004000010b7983 */ /* 0x000ea80000300800 */
[----:B------:R0:W5:Y:S01]  /*1fa10*/  LDL R9, [R1+0x10] ;  /* 0x0000100001097983 */ /* 0x0001620000100800 */
[----:B------:R-:W-:Y:S01]  /*1fa20*/  IMAD.MOV.U32 R13, RZ, RZ, R0 ;  /* 0x000000ffff0d7224 */ /* 0x000fe200078e0000 */
[----:B------:R-:W-:Y:S01]  /*1fa30*/  MOV R15, 0xffffffff ;  /* 0xffffffff000f7802 */ /* 0x000fe20000000f00 */
[----:B------:R-:W-:Y:S02]  /*1fa40*/  IMAD.MOV.U32 R12, RZ, RZ, RZ ;  /* 0x000000ffff0c7224 */ /* 0x000fe400078e00ff */
[----:B------:R-:W-:-:S04]  /*1fa50*/  IMAD R17, R17, 0xc0, R21 ;  /* 0x000000c011117824 */ /* 0x000fc800078e0215 */
[----:B------:R-:W-:Y:S02]  /*1fa60*/  VIADD R5, R17, 0x20 ;  /* 0x0000002011057836 */ /* 0x000fe40000000000 */
[----:B--2---:R-:W-:Y:S02]  /*1fa70*/  IMAD R2, R11, R10, RZ ;  /* 0x0000000a0b027224 */ /* 0x004fe400078e02ff */
[----:B0-----:R-:W-:-:S07]  /*1fa80*/  IMAD.MOV.U32 R11, RZ, RZ, 0x1c1f ;  /* 0x00001c1fff0b7424 */ /* 0x001fce00078e00ff */
[----:B-----5:R-:W-:Y:S05]  /*1fa90*/  WARPSYNC.COLLECTIVE R15, `(.L_x_10674) ;  /* 0x000000000f087348 */ /* 0x020fea0003c00000 */
[----:B------:R0:W1:Y:S02]  /*1faa0*/  SHFL.IDX P6, R14, R13, R12, R11 ;  /* 0x0000000c0d0e7389 */ /* 0x00006400000c000b */
[----:B01---5:R-:W-:Y:S01]  /*1fab0*/  ENDCOLLECTIVE ;  /* 0x000000000000791b */ /* 0x023fe20003800000 */
.L_x_10674:
[----:B------:R-:W-:Y:S02]  /*1fac0*/  IMAD.MOV.U32 R13, RZ, RZ, R4 ;  /* 0x000000ffff0d7224 */ /* 0x000fe400078e0004 */
[----:B------:R-:W-:-:S07]  /*1fad0*/  IMAD.MOV.U32 R6, RZ, RZ, R14 ;  /* 0x000000ffff067224 */ /* 0x000fce00078e000e */
[----:B------:R-:W-:Y:S05]  /*1fae0*/  WARPSYNC.COLLECTIVE R15, `(.L_x_10675) ;  /* 0x000000000f087348 */ /* 0x000fea0003c00000 */
[----:B------:R0:W1:Y:S02]  /*1faf0*/  SHFL.IDX P6, R14, R13, R12, R11 ;  /* 0x0000000c0d0e7389 */ /* 0x00006400000c000b */
[----:B01----:R-:W-:Y:S01]  /*1fb00*/  ENDCOLLECTIVE ;  /* 0x000000000000791b */ /* 0x003fe20003800000 */
.L_x_10675:
[----:B------:R-:W-:Y:S01]  /*1fb10*/  ISETP.GE.AND P2, PT, R17, R2, PT ;  /* 0x000000021100720c */ /* 0x000fe20003f46270 */
[----:B------:R-:W-:Y:S02]  /*1fb20*/  IMAD.MOV.U32 R13, RZ, RZ, R0 ;  /* 0x000000ffff0d7224 */ /* 0x000fe400078e0000 */
[----:B------:R-:W-:Y:S02]  /*1fb30*/  IMAD.MOV.U32 R12, RZ, RZ, 0x1 ;  /* 0x00000001ff0c7424 */ /* 0x000fe400078e00ff */
[----:B------:R-:W-:-:S08]  /*1fb40*/  IMAD.MOV.U32 R7, RZ, RZ, R14 ;  /* 0x000000ffff077224 */ /* 0x000fd000078e000e */
[----:B------:R-:W-:Y:S05]  /*1fb50*/  WARPSYNC.COLLECTIVE R15, `(.L_x_10676) ;  /* 0x000000000f087348 */ /* 0x000fea0003c00000 */
[----:B------:R0:W1:Y:S02]  /*1fb60*/  SHFL.IDX P6, R14, R13, R12, R11 ;  /* 0x0000000c0d0e7389 */ /* 0x00006400000c000b */
[----:B01----:R-:W-:Y:S01]  /*1fb70*/  ENDCOLLECTIVE ;  /* 0x000000000000791b */ /* 0x003fe20003800000 */
.L_x_10676:
[----:B------:R-:W-:-:S05]  /*1fb80*/  @!P2 LEA R7, P4, R20, R7, 0x1 ;  /* 0x000000071407a211 */ /* 0x000fca00078808ff */
[----:B------:R-:W-:-:S05]  /*1fb90*/  @!P2 IMAD.X R6, RZ, RZ, R6, P4 ;  /* 0x000000ffff06a224 */ /* 0x000fca00020e0606 */
[----:B------:R-:W-:-:S04]  /*1fba0*/  @!P2 LOP3.LUT R7, R7, R6, RZ, 0x3c, !PT ;  /* 0x000000060707a212 */ /* 0x000fc800078e3cff */
[----:B------:R-:W-:-:S04]  /*1fbb0*/  @!P2 LOP3.LUT R6, R7, R6, RZ, 0x3c, !PT ;  /* 0x000000060706a212 */ /* 0x000fc800078e3cff */
[----:B------:R-:W-:Y:S01]  /*1fbc0*/  @!P2 LOP3.LUT R7, R7, R6, RZ, 0x3c, !PT ;  /* 0x000000060707a212 */ /* 0x000fe200078e3cff */
[----:B------:R-:W-:-:S04]  /*1fbd0*/  IMAD.MOV.U32 R13, RZ, RZ, R4 ;  /* 0x000000ffff0d7224 */ /* 0x000fc800078e0004 */
        /* <DEDUP_REMOVED lines=10> */
.L_x_10677:
[----:B------:R-:W-:Y:S01]  /*1fc80*/  ISETP.GE.AND P2, PT, R5, R2, PT ;  /* 0x000000020500720c */ /* 0x000fe20003f46270 */
[----:B------:R-:W-:Y:S02]  /*1fc90*/  IMAD.MOV.U32 R13, RZ, RZ, R0 ;  /* 0x000000ffff0d7224 */ /* 0x000fe400078e0000 */
[----:B------:R-:W-:Y:S02]  /*1fca0*/  IMAD.MOV.U32 R12, RZ, RZ, 0x2 ;  /* 0x00000002ff0c7424 */ /* 0x000fe400078e00ff */
[----:B------:R-:W-:-:S08]  /*1fcb0*/  IMAD.MOV.U32 R7, RZ, RZ, R14 ;  /* 0x000000ffff077224 */ /* 0x000fd000078e000e */
[----:B------:R-:W-:Y:S05]  /*1fcc0*/  WARPSYNC.COLLECTIVE R15, `(.L_x_10678) ;  /* 0x000000000f087348 */ /* 0x000fea0003c00000 */
[----:B------:R0:W1:Y:S02]  /*1fcd0*/  SHFL.IDX P6, R14, R13, R12, R11 ;  /* 0x0000000c0d0e7389 */ /* 0x00006400000c000b */
[----:B01----:R-:W-:Y:S01]  /*1fce0*/  ENDCOLLECTIVE ;  /* 0x000000000000791b */ /* 0x003fe20003800000 */
.L_x_10678:
        /* <DEDUP_REMOVED lines=16> */
.L_x_10679:
[----:B------:R-:W-:Y:S02]  /*1fdf0*/  VIADD R5, R17, 0x40 ;  /* 0x0000004011057836 */ /* 0x000fe40000000000 */
[----:B------:R-:W-:Y:S02]  /*1fe00*/  IMAD.MOV.U32 R13, RZ, RZ, R0 ;  /* 0x000000ffff0d7224 */ /* 0x000fe400078e0000 */
[----:B------:R-:W-:Y:S01]  /*1fe10*/  IMAD.MOV.U32 R12, RZ, RZ, 0x3 ;  /* 0x00000003ff0c7424 */ /* 0x000fe200078e00ff */
[----:B------:R-:W-:Y:S01]  /*1fe20*/  ISETP.GE.AND P2, PT, R5, R2, PT ;  /* 0x000000020500720c */ /* 0x000fe20003f46270 */
[----:B------:R-:W-:-:S12]  /*1fe30*/  IMAD.MOV.U32 R7, RZ, RZ, R14 ;  /* 0x000000ffff077224 */ /* 0x000fd800078e000e */
[----:B------:R-:W-:Y:S05]  /*1fe40*/  WARPSYNC.COLLECTIVE R15, `(.L_x_10680) ;  /* 0x000000000f087348 */ /* 0x000fea0003c00000 */
[----:B------:R0:W1:Y:S02]  /*1fe50*/  SHFL.IDX P6, R14, R13, R12, R11 ;  /* 0x0000000c0d0e7389 */ /* 0x00006400000c000b */
[----:B01----:R-:W-:Y:S01]  /*1fe60*/  ENDCOLLECTIVE ;  /* 0x000000000000791b */ /* 0x003fe20003800000 */
.L_x_10680:
[----:B------:R-:W-:-:S04]  /*1fe70*/  @!P2 LEA R7, P4, R20, R7, 0x1 ;  /* 0x000000071407a211 */ /* 0x000fc800078808ff */
[----:B------:R-:W-:Y:S01]  /*1fe80*/  @!P2 IADD3.X R6, RZ, R6, RZ, P4, !PT ;  /* 0x00000006ff06a210 */ /* 0x000fe200027fe4ff */
[----:B------:R-:W-:-:S03]  /*1fe90*/  IMAD.MOV.U32 R13, RZ, RZ, R4 ;  /* 0x000000ffff0d7224 */ /* 0x000fc600078e0004 */
[----:B------:R-:W-:Y:S01]  /*1fea0*/  @!P2 LOP3.LUT R7, R7, R6, RZ, 0x3c, !PT ;  /* 0x000000060707a212 */ /* 0x000fe200078e3cff */
[----:B------:R-:W-:-:S07]  /*1feb0*/  IMAD.MOV.U32 R0, RZ, RZ, R14 ;  /* 0x000000ffff007224 */ /* 0x000fce00078e000e */
[----:B------:R-:W-:Y:S05]  /*1fec0*/  WARPSYNC.COLLECTIVE R15, `(.L_x_10681) ;  /* 0x000000000f087348 */ /* 0x000fea0003c00000 */
[----:B------:R0:W1:Y:S02]  /*1fed0*/  SHFL.IDX P6, R14, R13, R12, R11 ;  /* 0x0000000c0d0e7389 */ /* 0x00006400000c000b */
[----:B01----:R-:W-:Y:S01]  /*1fee0*/  ENDCOLLECTIVE ;  /* 0x000000000000791b */ /* 0x003fe20003800000 */
.L_x_10681:
[----:B------:R-:W-:Y:S01]  /*1fef0*/  @!P2 LOP3.LUT R6, R7, R6, RZ, 0x3c, !PT ;  /* 0x000000060706a212 */ /* 0x000fe200078e3cff */
[----:B------:R-:W-:-:S03]  /*1ff00*/  VIADD R5, R17, 0x60 ;  /* 0x0000006011057836 */ /* 0x000fc60000000000 */
[----:B------:R-:W-:-:S05]  /*1ff10*/  @!P2 LOP3.LUT R7, R7, R6, RZ, 0x3c, !PT ;  /* 0x000000060707a212 */ /* 0x000fca00078e3cff */
[----:B------:R-:W-:Y:S01]  /*1ff20*/  @!PT LDS RZ, [RZ] ;  /* 0x00000000fffff984 */ /* 0x000fe20000000800 */
[----:B------:R-:W-:Y:S01]  /*1ff30*/  @!PT LDS RZ, [RZ] ;  /* 0x00000000fffff984 */ /* 0x000fe20000000800 */
[----:B------:R-:W-:Y:S01]  /*1ff40*/  @!PT LDS RZ, [RZ] ;  /* 0x00000000fffff984 */ /* 0x000fe20000000800 */
[----:B------:R0:W-:Y:S04]  /*1ff50*/  @!P2 LDGSTS.E.BYPASS.LTC128B.128 [R9+0xea00], desc[UR60][R6.64], !P3 ;  /* 0x0ea000000609afae */ /* 0x0001e8000d901d7c */
[----:B------:R0:W-:Y:S01]  /*1ff60*/  @!P2 LDGSTS.E.BYPASS.LTC128B.128 [R9+0x11a00], desc[UR60][R6.64+0x40], !P0 ;  /* 0x11a000400609afae */ /* 0x0001e2000c101d7c */
[----:B------:R-:W-:-:S03]  /*1ff70*/  IMAD.MOV.U32 R13, RZ, RZ, R3 ;  /* 0x000000ffff0d7224 */ /* 0x000fc600078e0003 */
[----:B------:R0:W-:Y:S01]  /*1ff80*/  @!P2 LDGSTS.E.BYPASS.LTC128B.128 [R9+0x14a00], desc[UR60][R6.64+0x80], !P1 ;  /* 0x14a000800609afae */ /* 0x0001e2000c901d7c */
[----:B------:R-:W-:Y:S01]  /*1ff90*/  ISETP.GE.AND P2, PT, R5, R2, PT ;  /* 0x000000020500720c */ /* 0x000fe20003f46270 */
[----:B------:R-:W-:Y:S02]  /*1ffa0*/  IMAD.MOV.U32 R12, RZ, RZ, RZ ;  /* 0x000000ffff0c7224 */ /* 0x000fe400078e00ff */
[----:B------:R-:W-:-:S10]  /*1ffb0*/  IMAD.MOV.U32 R4, RZ, RZ, R14 ;  /* 0x000000ffff047224 */ /* 0x000fd400078e000e */
[----:B0-----:R-:W-:Y:S05]  /*1ffc0*/  WARPSYNC.COLLECTIVE R15, `(.L_x_10682) ;  /* 0x000000000f087348 */ /* 0x001fea0003c00000 */
[----:B------:R1:W2:Y:S02]  /*1ffd0*/  SHFL.IDX P6, R14, R13, R12, R11 ;  /* 0x0000000c0d0e7389 */ /* 0x0002a400000c000b */
[----:B012---:R-:W-:Y:S01]  /*1ffe0*/  ENDCOLLECTIVE ;  /* 0x000000000000791b */ /* 0x007fe20003800000 */
.L_x_10682:
        /* <DEDUP_REMOVED lines=16> */
.L_x_10683:
[----:B------:R-:W-:Y:S01]  /*200f0*/  IMAD.MOV.U32 R13, RZ, RZ, R3 ;  /* 0x000000ffff0d7224 */ /* 0x000fe200078e0003 */
[----:B------:R-:W-:Y:S01]  /*20100*/  MOV R12, 0x1 ;  /* 0x00000001000c7802 */ /* 0x000fe20000000f00 */
[----:B------:R-:W-:-:S07]  /*20110*/  IMAD.MOV.U32 R4, RZ, RZ, R14 ;  /* 0x000000ffff047224 */ /* 0x000fce00078e000e */
[----:B------:R-:W-:Y:S05]  /*20120*/  WARPSYNC.COLLECTIVE R15, `(.L_x_10684) ;  /* 0x000000000f087348 */ /* 0x000fea0003c00000 */
[----:B------:R0:W1:Y:S02]  /*20130*/  SHFL.IDX P6, R14, R13, R12, R11 ;  /* 0x0000000c0d0e7389 */ /* 0x00006400000c000b */
[----:B01----:R-:W-:Y:S01]  /*20140*/  ENDCOLLECTIVE ;  /* 0x000000000000791b */ /* 0x003fe20003800000 */
.L_x_10684:
        /* <DEDUP_REMOVED lines=14> */
.L_x_10685:
[----:B------:R-:W-:Y:S01]  /*20230*/  IMAD.MOV.U32 R8, RZ, RZ, R14 ;  /* 0x000000ffff087224 */ /* 0x000fe200078e000e */
[----:B------:R-:W-:Y:S06]  /*20240*/  BRA `(.L_x_10686) ;  /* 0xffffffb000187947 */ /* 0x000fec000383ffff */
.L_x_10533:
[----:B-1----:R1:W2:Y:S02]  /*20250*/  SYNCS.PHASECHK.TRANS64.TRYWAIT P0, [R22+URZ+0x31c20], R0 ;  /* 0x031c2000160075a7 */ /* 0x0022a4000800017f */
[----:B--2---:R-:W-:Y:S05]  /*20260*/  @!P0 NANOSLEEP.SYNCS 0x989680 ;  /* 0x009896800000895d */ /* 0x004fea0003900000 */
[----:B------:R-:W2:Y:S02]  /*20270*/  @!P0 SYNCS.PHASECHK.TRANS64 P0, [R22+URZ+0x31c20], R0 ;  /* 0x031c2000160085a7 */ /* 0x000ea4000800007f */
[----:B--2---:R-:W-:Y:S05]  /*20280*/  @!P0 BRA `(.L_x_10533) ;  /* 0xfffffffc00f08947 */ /* 0x004fea000383ffff */
[----:B------:R-:W-:Y:S05]  /*20290*/  BRA `(.L_x_10687) ;  /* 0xffffffb000807947 */ /* 0x000fea000383ffff */
.L_x_10542:
[----:B-1----:R1:W2:Y:S02]  /*202a0*/  SYNCS.PHASECHK.TRANS64.TRYWAIT P0, [R3+URZ+0x31c40], R2 ;  /* 0x031c4002030075a7 */ /* 0x0022a4000800017f */
[----:B--2---:R-:W-:Y:S05]  /*202b0*/  @!P0 NANOSLEEP.SYNCS 0x989680 ;  /* 0x009896800000895d */ /* 0x004fea0003900000 */
[----:B------:R-:W2:Y:S02]  /*202c0*/  @!P0 SYNCS.PHASECHK.TRANS64 P0, [R3+URZ+0x31c40], R2 ;  /* 0x031c4002030085a7 */ /* 0x000ea4000800007f */
[----:B--2---:R-:W-:Y:S05]  /*202d0*/  @!P0 BRA `(.L_x_10542) ;  /* 0xfffffffc00f08947 */ /* 0x004fea000383ffff */
[----:B------:R-:W-:Y:S05]  /*202e0*/  BRA `(.L_x_10688) ;  /* 0xffffffb4003c7947 */ /* 0x000fea000383ffff */
.L_x_10549:
[----:B0-----:R0:W1:Y:S02]  /*202f0*/  SYNCS.PHASECHK.TRANS64.TRYWAIT P0, [R2+URZ+0x31c60], R3 ;  /* 0x031c6003020075a7 */ /* 0x001064000800017f */
[----:B-1----:R-:W-:Y:S05]  /*20300*/  @!P0 NANOSLEEP.SYNCS 0x989680 ;  /* 0x009896800000895d */ /* 0x002fea0003900000 */
[----:B------:R-:W1:Y:S02]  /*20310*/  @!P0 SYNCS.PHASECHK.TRANS64 P0, [R2+URZ+0x31c60], R3 ;  /* 0x031c6003020085a7 */ /* 0x000e64000800007f */
[----:B-1----:R-:W-:Y:S05]  /*20320*/  @!P0 BRA `(.L_x_10549) ;  /* 0xfffffffc00f08947 */ /* 0x002fea000383ffff */
[----:B------:R-:W-:Y:S05]  /*20330*/  BRA `(.L_x_10689) ;  /* 0xffffffb800447947 */ /* 0x000fea000383ffff */
.L_x_10560:
[----:B0-----:R0:W1:Y:S02]  /*20340*/  SYNCS.PHASECHK.TRANS64.TRYWAIT P0, [R5+URZ+0x31c40], R2 ;  /* 0x031c4002050075a7 */ /* 0x001064000800017f */
[----:B-1----:R-:W-:Y:S05]  /*20350*/  @!P0 NANOSLEEP.SYNCS 0x989680 ;  /* 0x009896800000895d */ /* 0x002fea0003900000 */
[----:B------:R-:W1:Y:S02]  /*20360*/  @!P0 SYNCS.PHASECHK.TRANS64 P0, [R5+URZ+0x31c40], R2 ;  /* 0x031c4002050085a7 */ /* 0x000e64000800007f */
[----:B-1----:R-:W-:Y:S05]  /*20370*/  @!P0 BRA `(.L_x_10560) ;  /* 0xfffffffc00f08947 */ /* 0x002fea000383ffff */
[----:B------:R-:W-:Y:S05]  /*20380*/  BRA `(.L_x_10690) ;  /* 0xffffffc000087947 */ /* 0x000fea000383ffff */
.L_x_10567:
[----:B0-----:R0:W1:Y:S02]  /*20390*/  SYNCS.PHASECHK.TRANS64.TRYWAIT P0, [R3+URZ+0x31c60], R26 ;  /* 0x031c601a030075a7 */ /* 0x001064000800017f */
[----:B-1----:R-:W-:Y:S05]  /*203a0*/  @!P0 NANOSLEEP.SYNCS 0x989680 ;  /* 0x009896800000895d */ /* 0x002fea0003900000 */
[----:B------:R-:W1:Y:S02]  /*203b0*/  @!P0 SYNCS.PHASECHK.TRANS64 P0, [R3+URZ+0x31c60], R26 ;  /* 0x031c601a030085a7 */ /* 0x000e64000800007f */
[----:B-1----:R-:W-:Y:S05]  /*203c0*/  @!P0 BRA `(.L_x_10567) ;  /* 0xfffffffc00f08947 */ /* 0x002fea000383ffff */
[----:B------:R-:W-:Y:S05]  /*203d0*/  BRA `(.L_x_10691) ;  /* 0xffffffc400107947 */ /* 0x000fea000383ffff */
.L_x_10578:
[----:B0-----:R0:W1:Y:S02]  /*203e0*/  SYNCS.PHASECHK.TRANS64.TRYWAIT P0, [R5+URZ+0x31c40], R2 ;  /* 0x031c4002050075a7 */ /* 0x001064000800017f */
[----:B-1----:R-:W-:Y:S05]  /*203f0*/  @!P0 NANOSLEEP.SYNCS 0x989680 ;  /* 0x009896800000895d */ /* 0x002fea0003900000 */
[----:B------:R-:W1:Y:S02]  /*20400*/  @!P0 SYNCS.PHASECHK.TRANS64 P0, [R5+URZ+0x31c40], R2 ;  /* 0x031c4002050085a7 */ /* 0x000e64000800007f */
[----:B-1----:R-:W-:Y:S05]  /*20410*/  @!P0 BRA `(.L_x_10578) ;  /* 0xfffffffc00f08947 */ /* 0x002fea000383ffff */
[----:B------:R-:W-:Y:S05]  /*20420*/  BRA `(.L_x_10692) ;  /* 0xffffffc800a87947 */ /* 0x000fea000383ffff */
.L_x_10585:
[----:B0-----:R0:W1:Y:S02]  /*20430*/  SYNCS.PHASECHK.TRANS64.TRYWAIT P0, [R3+URZ+0x31c60], R7 ;  /* 0x031c6007030075a7 */ /* 0x001064000800017f */
[----:B-1----:R-:W-:Y:S05]  /*20440*/  @!P0 NANOSLEEP.SYNCS 0x989680 ;  /* 0x009896800000895d */ /* 0x002fea0003900000 */
[----:B------:R-:W1:Y:S02]  /*20450*/  @!P0 SYNCS.PHASECHK.TRANS64 P0, [R3+URZ+0x31c60], R7 ;  /* 0x031c6007030085a7 */ /* 0x000e64000800007f */
[----:B-1----:R-:W-:Y:S05]  /*20460*/  @!P0 BRA `(.L_x_10585) ;  /* 0xfffffffc00f08947 */ /* 0x002fea000383ffff */
[----:B------:R-:W-:Y:S05]  /*20470*/  BRA `(.L_x_10693) ;  /* 0xffffffcc00b07947 */ /* 0x000fea000383ffff */
.L_x_10598:
[----:B-1----:R1:W2:Y:S02]  /*20480*/  SYNCS.PHASECHK.TRANS64.TRYWAIT P0, [R0+URZ+0x31c60], R3 ;  /* 0x031c6003000075a7 */ /* 0x0022a4000800017f */
[----:B--2---:R-:W-:Y:S05]  /*20490*/  @!P0 NANOSLEEP.SYNCS 0x989680 ;  /* 0x009896800000895d */ /* 0x004fea0003900000 */
[----:B------:R-:W2:Y:S02]  /*204a0*/  @!P0 SYNCS.PHASECHK.TRANS64 P0, [R0+URZ+0x31c60], R3 ;  /* 0x031c6003000085a7 */ /* 0x000ea4000800007f */
[----:B--2---:R-:W-:Y:S05]  /*204b0*/  @!P0 BRA `(.L_x_10598) ;  /* 0xfffffffc00f08947 */ /* 0x004fea000383ffff */
[----:B------:R-:W-:Y:S05]  /*204c0*/  BRA `(.L_x_10694) ;  /* 0xffffffd400307947 */ /* 0x000fea000383ffff */
.L_x_10607:
[----:B------:R-:W-:Y:S01]  /*204d0*/  BSSY B0, `(.L_x_10695) ;  /* 0x0000008000007945 */ /* 0x000fe20003800000 */
[----:B------:R-:W-:Y:S02]  /*204e0*/  IMAD.MOV.U32 R13, RZ, RZ, R16 ;  /* 0x000000ffff0d7224 */ /* 0x000fe400078e0010 */
[----:B------:R-:W-:Y:S02]  /*204f0*/  IMAD.MOV.U32 R12, RZ, RZ, RZ ;  /* 0x000000ffff0c7224 */ /* 0x000fe400078e00ff */
[----:B-1----:R-:W-:Y:S02]  /*20500*/  IMAD.MOV.U32 R11, RZ, RZ, 0x1f ;  /* 0x0000001fff0b7424 */ /* 0x002fe400078e00ff */
[----:B------:R-:W-:-:S07]  /*20510*/  IMAD.MOV.U32 R15, RZ, RZ, -0x1 ;  /* 0xffffffffff0f7424 */ /* 0x000fce00078e00ff */
[----:B--2---:R-:W-:Y:S05]  /*20520*/  WARPSYNC.COLLECTIVE R15, `(.L_x_10696) ;  /* 0x000000000f087348 */ /* 0x004fea0003c00000 */
[----:B------:R0:W1:Y:S02]  /*20530*/  SHFL.IDX P6, R14, R13, R12, R11 ;  /* 0x0000000c0d0e7389 */ /* 0x00006400000c000b */
[----:B012---:R-:W-:Y:S01]  /*20540*/  ENDCOLLECTIVE ;  /* 0x000000000000791b */ /* 0x007fe20003800000 */
.L_x_10696:
[----:B------:R-:W-:Y:S05]  /*20550*/  BSYNC B0 ;  /* 0x0000000000007941 */ /* 0x000fea0003800000 */
.L_x_10695:
[----:B------:R-:W-:Y:S01]  /*20560*/  IMAD.MOV.U32 R13, RZ, RZ, R16 ;  /* 0x000000ffff0d7224 */ /* 0x000fe200078e0010 */
[----:B------:R-:W-:Y:S01]  /*20570*/  LOP3.LUT P1, RZ, R9, 0x1, RZ, 0xc0, !PT ;  /* 0x0000000109ff7812 */ /* 0x000fe2000782c0ff */
        /* <DEDUP_REMOVED lines=8> */
.L_x_10697:
        /* <DEDUP_REMOVED lines=16> */
.L_x_10698:
[----:B------:R-:W-:Y:S01]  /*20700*/  IMAD.MOV.U32 R12, RZ, RZ, 0x2 ;  /* 0x00000002ff0c7424 */ /* 0x000fe200078e00ff */
[----:B------:R-:W-:Y:S02]  /*20710*/  SEL R5, R14, RZ, P1 ;  /* 0x000000ff0e057207 */ /* 0x000fe40000800000 */
[----:B------:R-:W-:-:S03]  /*20720*/  ISETP.GE.U32.AND P1, PT, R8, 0x4, PT ;  /* 0x000000040800780c */ /* 0x000fc60003f26070 */
[----:B------:R-:W-:-:S04]  /*20730*/  IMAD.IADD R5, R2, 0x1, R5 ;  /* 0x0000000102057824 */ /* 0x000fc800078e0205 */
[----:B------:R-:W-:-:S07]  /*20740*/  IMAD.MOV.U32 R13, RZ, RZ, R5 ;  /* 0x000000ffff0d7224 */ /* 0x000fce00078e0005 */
[----:B------:R-:W-:Y:S05]  /*20750*/  WARPSYNC.COLLECTIVE R15, `(.L_x_10699) ;  /* 0x000000000f087348 */ /* 0x000fea0003c00000 */
[----:B------:R0:W1:Y:S02]  /*20760*/  SHFL.UP P6, R14, R13, R12, R11 ;  /* 0x0400000c0d0e7389 */ /* 0x00006400000c000b */
[----:B01----:R-:W-:Y:S01]  /*20770*/  ENDCOLLECTIVE ;  /* 0x000000000000791b */ /* 0x003fe20003800000 */
.L_x_10699:
[----:B------:R-:W-:Y:S01]  /*20780*/  IMAD.MOV.U32 R12, RZ, RZ, 0x4 ;  /* 0x00000004ff0c7424 */ /* 0x000fe200078e00ff */
[----:B------:R-:W-:-:S05]  /*20790*/  SEL R6, R14, RZ, P0 ;  /* 0x000000ff0e067207 */ /* 0x000fca0000000000 */
[----:B------:R-:W-:-:S04]  /*207a0*/  IMAD.IADD R6, R5, 0x1, R6 ;  /* 0x0000000105067824 */ /* 0x000fc800078e0206 */
[----:B------:R-:W-:-:S07]  /*207b0*/  IMAD.MOV.U32 R13, RZ, RZ, R6 ;  /* 0x000000ffff0d7224 */ /* 0x000fce00078e0006 */
[----:B------:R-:W-:Y:S05]  /*207c0*/  WARPSYNC.COLLECTIVE R15, `(.L_x_10700) ;  /* 0x000000000f087348 */ /* 0x000fea0003c00000 */
[----:B------:R0:W1:Y:S02]  /*207d0*/  SHFL.UP P6, R14, R13, R12, R11 ;  /* 0x0400000c0d0e7389 */ /* 0x00006400000c000b */
[----:B01----:R-:W-:Y:S01]  /*207e0*/  ENDCOLLECTIVE ;  /* 0x000000000000791b */ /* 0x003fe20003800000 */
.L_x_10700:
[----:B------:R-:W-:Y:S01]  /*207f0*/  IMAD.MOV.U32 R12, RZ, RZ, 0x8 ;  /* 0x00000008ff0c7424 */ /* 0x000fe200078e00ff */
[----:B------:R-:W-:-:S05]  /*20800*/  SEL R7, R14, RZ, P1 ;  /* 0x000000ff0e077207 */ /* 0x000fca0000800000 */
[----:B------:R-:W-:-:S04]  /*20810*/  IMAD.IADD R7, R6, 0x1, R7 ;  /* 0x0000000106077824 */ /* 0x000fc800078e0207 */
[----:B------:R-:W-:-:S07]  /*20820*/  IMAD.MOV.U32 R13, RZ, RZ, R7 ;  /* 0x000000ffff0d7224 */ /* 0x000fce00078e0007 */
[----:B------:R-:W-:Y:S05]  /*20830*/  WARPSYNC.COLLECTIVE R15, `(.L_x_10701) ;  /* 0x000000000f087348 */ /* 0x000fea0003c00000 */
[----:B------:R0:W1:Y:S02]  /*20840*/  SHFL.UP P6, R14, R13, R12, R11 ;  /* 0x0400000c0d0e7389 */ /* 0x00006400000c000b */
[----:B01----:R-:W-:Y:S01]  /*20850*/  ENDCOLLECTIVE ;  /* 0x000000000000791b */ /* 0x003fe20003800000 */
.L_x_10701:
[----:B------:R-:W-:Y:S01]  /*20860*/  IMAD.MOV.U32 R12, RZ, RZ, 0x10 ;  /* 0x00000010ff0c7424 */ /* 0x000fe200078e00ff */
[----:B------:R-:W-:-:S05]  /*20870*/  SEL R14, R14, RZ, P2 ;  /* 0x000000ff0e0e7207 */ /* 0x000fca0001000000 */
[----:B------:R-:W-:-:S04]  /*20880*/  IMAD.IADD R5, R7, 0x1, R14 ;  /* 0x0000000107057824 */ /* 0x000fc800078e020e */
[----:B------:R-:W-:-:S07]  /*20890*/  IMAD.MOV.U32 R13, RZ, RZ, R5 ;  /* 0x000000ffff0d7224 */ /* 0x000fce00078e0005 */
[----:B------:R-:W-:Y:S05]  /*208a0*/  WARPSYNC.COLLECTIVE R15, `(.L_x_10702) ;  /* 0x000000000f087348 */ /* 0x000fea0003c00000 */
[----:B------:R0:W1:Y:S02]  /*208b0*/  SHFL.UP P6, R14, R13, R12, R11 ;  /* 0x0400000c0d0e7389 */ /* 0x00006400000c000b */
[----:B01----:R-:W-:Y:S01]  /*208c0*/  ENDCOLLECTIVE ;  /* 0x000000000000791b */ /* 0x003fe20003800000 */
.L_x_10702:
        /* <DEDUP_REMOVED lines=8> */
.L_x_10703:
[----:B------:R-:W-:Y:S05]  /*20950*/  BRA `(.L_x_10704) ;  /* 0xffffffd400f07947 */ /* 0x000fea000383ffff */
.L_x_10612:
[----:B------:R-:W-:Y:S01]  /*20960*/  BSSY B0, `(.L_x_10705) ;  /* 0x0000008000007945 */ /* 0x000fe20003800000 */
[----:B-----5:R-:W-:Y:S01]  /*20970*/  IMAD.MOV.U32 R13, RZ, RZ, R2 ;  /* 0x000000ffff0d7224 */ /* 0x020fe200078e0002 */
[----:B------:R-:W-:Y:S01]  /*20980*/  MOV R12, 0x1 ;  /* 0x00000001000c7802 */ /* 0x000fe20000000f00 */
[----:B-1----:R-:W-:Y:S02]  /*20990*/  IMAD.MOV.U32 R11, RZ, RZ, RZ ;  /* 0x000000ffff0b7224 */ /* 0x002fe400078e00ff */
[----:B------:R-:W-:-:S07]  /*209a0*/  IMAD.MOV.U32 R15, RZ, RZ, -0x1 ;  /* 0xffffffffff0f7424 */ /* 0x000fce00078e00ff */
[----:B0-2---:R-:W-:Y:S05]  /*209b0*/  WARPSYNC.COLLECTIVE R15, `(.L_x_10706) ;  /* 0x000000000f087348 */ /* 0x005fea0003c00000 */
[----:B------:R1:W3:Y:S02]  /*209c0*/  SHFL.UP P6, R14, R13, R12, R11 ;  /* 0x0400000c0d0e7389 */ /* 0x0002e400000c000b */
[----:B0123--:R-:W-:Y:S01]  /*209d0*/  ENDCOLLECTIVE ;  /* 0x000000000000791b */ /* 0x00ffe20003800000 */
.L_x_10706:
[----:B------:R-:W-:Y:S05]  /*209e0*/  BSYNC B0 ;  /* 0x0000000000007941 */ /* 0x000fea0003800000 */
.L_x_10705:
[----:B------:R-:W2:Y:S01]  /*209f0*/  LDL R3, [R1] ;  /* 0x0000000001037983 */ /* 0x000ea20000100800 */
[----:B------:R-:W-:Y:S02]  /*20a00*/  IMAD.MOV.U32 R12, RZ, RZ, 0x2 ;  /* 0x00000002ff0c7424 */ /* 0x000fe400078e00ff */
[----:B------:R-:W-:Y:S02]  /*20a10*/  IMAD.MOV.U32 R11, RZ, RZ, RZ ;  /* 0x000000ffff0b7224 */ /* 0x000fe400078e00ff */
[----:B------:R-:W-:Y:S01]  /*20a20*/  IMAD.MOV.U32 R15, RZ, RZ, -0x1 ;  /* 0xffffffffff0f7424 */ /* 0x000fe200078e00ff */
[----:B--2---:R-:W-:-:S04]  /*20a30*/  LOP3.LUT P4, RZ, R3, 0x1, RZ, 0xc0, !PT ;  /* 0x0000000103ff7812 */ /* 0x004fc8000788c0ff */
[----:B------:R-:W-:-:S05]  /*20a40*/  SEL R13, R14, RZ, P4 ;  /* 0x000000ff0e0d7207 */ /* 0x000fca0002000000 */
[----:B------:R-:W-:-:S07]  /*20a50*/  IMAD.IADD R13, R2, 0x1, R13 ;  /* 0x00000001020d7824 */ /* 0x000fce00078e020d */
[----:B------:R-:W-:Y:S05]  /*20a60*/  WARPSYNC.COLLECTIVE R15, `(.L_x_10707) ;  /* 0x000000000f087348 */ /* 0x000fea0003c00000 */
[----:B------:R0:W1:Y:S02]  /*20a70*/  SHFL.UP P6, R14, R13, R12, R11 ;  /* 0x0400000c0d0e7389 */ /* 0x00006400000c000b */
[----:B01----:R-:W-:Y:S01]  /*20a80*/  ENDCOLLECTIVE ;  /* 0x000000000000791b */ /* 0x003fe20003800000 */
.L_x_10707:
[----:B------:R-:W-:Y:S01]  /*20a90*/  IMAD.MOV.U32 R12, RZ, RZ, 0x4 ;  /* 0x00000004ff0c7424 */ /* 0x000fe200078e00ff */
[----:B------:R-:W-:-:S05]  /*20aa0*/  SEL R14, R14, RZ, P0 ;  /* 0x000000ff0e0e7207 */ /* 0x000fca0000000000 */
[----:B------:R-:W-:-:S04]  /*20ab0*/  IMAD.IADD R5, R13, 0x1, R14 ;  /* 0x000000010d057824 */ /* 0x000fc800078e020e */
[----:B------:R-:W-:-:S07]  /*20ac0*/  IMAD.MOV.U32 R13, RZ, RZ, R5 ;  /* 0x000000ffff0d7224 */ /* 0x000fce00078e0005 */
[----:B------:R-:W-:Y:S05]  /*20ad0*/  WARPSYNC.COLLECTIVE R15, `(.L_x_10708) ;  /* 0x000000000f087348 */ /* 0x000fea0003c00000 */
[----:B------:R0:W1:Y:S02]  /*20ae0*/  SHFL.UP P6, R14, R13, R12, R11 ;  /* 0x0400000c0d0e7389 */ /* 0x00006400000c000b */
[----:B01----:R-:W-:Y:S01]  /*20af0*/  ENDCOLLECTIVE ;  /* 0x000000000000791b */ /* 0x003fe20003800000 */
.L_x_10708:
[----:B------:R-:W-:Y:S01]  /*20b00*/  IMAD.MOV.U32 R12, RZ, RZ, 0x8 ;  /* 0x00000008ff0c7424 */ /* 0x000fe200078e00ff */
[----:B------:R-:W-:-:S05]  /*20b10*/  SEL R6, R14, RZ, P1 ;  /* 0x000000ff0e067207 */ /* 0x000fca0000800000 */
[----:B------:R-:W-:-:S04]  /*20b20*/  IMAD.IADD R6, R5, 0x1, R6 ;  /* 0x0000000105067824 */ /* 0x000fc800078e0206 */
[----:B------:R-:W-:-:S07]  /*20b30*/  IMAD.MOV.U32 R13, RZ, RZ, R6 ;  /* 0x000000ffff0d7224 */ /* 0x000fce00078e0006 */
[----:B------:R-:W-:Y:S05]  /*20b40*/  WARPSYNC.COLLECTIVE R15, `(.L_x_10709) ;  /* 0x000000000f087348 */ /* 0x000fea0003c00000 */
[----:B------:R0:W1:Y:S02]  /*20b50*/  SHFL.UP P6, R14, R13, R12, R11 ;  /* 0x0400000c0d0e7389 */ /* 0x00006400000c000b */
[----:B01----:R-:W-:Y:S01]  /*20b60*/  ENDCOLLECTIVE ;  /* 0x000000000000791b */ /* 0x003fe20003800000 */
.L_x_10709:
[----:B------:R-:W-:Y:S01]  /*20b70*/  IMAD.MOV.U32 R12, RZ, RZ, 0x10 ;  /* 0x00000010ff0c7424 */ /* 0x000fe200078e00ff */
[----:B------:R-:W-:-:S05]  /*20b80*/  SEL R7, R14, RZ, P2 ;  /* 0x000000ff0e077207 */ /* 0x000fca0001000000 */
[----:B------:R-:W-:-:S04]  /*20b90*/  IMAD.IADD R7, R6, 0x1, R7 ;  /* 0x0000000106077824 */ /* 0x000fc800078e0207 */
[----:B------:R-:W-:-:S07]  /*20ba0*/  IMAD.MOV.U32 R13, RZ, RZ, R7 ;  /* 0x000000ffff0d7224 */ /* 0x000fce00078e0007 */
[----:B------:R-:W-:Y:S05]  /*20bb0*/  WARPSYNC.COLLECTIVE R15, `(.L_x_10710) ;  /* 0x000000000f087348 */ /* 0x000fea0003c00000 */
[----:B------:R0:W1:Y:S02]  /*20bc0*/  SHFL.UP P6, R14, R13, R12, R11 ;  /* 0x0400000c0d0e7389 */ /* 0x00006400000c000b */
[----:B01----:R-:W-:Y:S01]  /*20bd0*/  ENDCOLLECTIVE ;  /* 0x000000000000791b */ /* 0x003fe20003800000 */
.L_x_10710:
[----:B------:R-:W-:Y:S01]  /*20be0*/  MOV R12, 0x1f ;  /* 0x0000001f000c7802 */ /* 0x000fe20000000f00 */
[----:B------:R-:W-:Y:S01]  /*20bf0*/  IMAD.MOV.U32 R11, RZ, RZ, 0x1f ;  /* 0x0000001fff0b7424 */ /* 0x000fe200078e00ff */
[----:B------:R-:W-:-:S05]  /*20c00*/  SEL R14, R14, RZ, P3 ;  /* 0x000000ff0e0e7207 */ /* 0x000fca0001800000 */
[----:B------:R-:W-:-:S04]  /*20c10*/  IMAD.IADD R3, R7, 0x1, R14 ;  /* 0x0000000107037824 */ /* 0x000fc800078e020e */
[----:B------:R-:W-:-:S07]  /*20c20*/  IMAD.MOV.U32 R13, RZ, RZ, R3 ;  /* 0x000000ffff0d7224 */ /* 0x000fce00078e0003 */
[----:B------:R-:W-:Y:S05]  /*20c30*/  WARPSYNC.COLLECTIVE R15, `(.L_x_10711) ;  /* 0x000000000f087348 */ /* 0x000fea0003c00000 */
[----:B------:R0:W1:Y:S02]  /*20c40*/  SHFL.IDX P6, R14, R13, R12, R11 ;  /* 0x0000000c0d0e7389 */ /* 0x00006400000c000b */
[----:B01----:R-:W-:Y:S01]  /*20c50*/  ENDCOLLECTIVE ;  /* 0x000000000000791b */ /* 0x003fe20003800000 */
.L_x_10711:
[----:B------:R-:W-:Y:S05]  /*20c60*/  BRA `(.L_x_10712) ;  /* 0xffffffd400cc7947 */ /* 0x000fea000383ffff */
.L_x_10614:
[----:B------:R-:W-:Y:S01]  /*20c70*/  BSSY B0, `(.L_x_10713) ;  /* 0x0000006000007945 */ /* 0x000fe20003800000 */
[----:B------:R-:W-:Y:S01]  /*20c80*/  PLOP3.LUT P6, PT, P6, PT, PT, 0x8, 0x0 ;  /* 0x000000000000781c */ /* 0x000fe200037ce170 */
[----:B------:R-:W-:-:S12]  /*20c90*/  IMAD.MOV.U32 R15, RZ, RZ, -0x1 ;  /* 0xffffffffff0f7424 */ /* 0x000fd800078e00ff */
[----:B01----:R-:W-:Y:S05]  /*20ca0*/  WARPSYNC.COLLECTIVE R15, `(.L_x_10714) ;  /* 0x000000000f087348 */ /* 0x003fea0003c00000 */
[----:B------:R-:W-:Y:S01]  /*20cb0*/  VOTE.ANY R14, PT, P6 ;  /* 0x00000000000e7806 */ /* 0x000fe200030e0100 */
[----:B01----:R-:W-:Y:S06]  /*20cc0*/  ENDCOLLECTIVE ;  /* 0x000000000000791b */ /* 0x003fec0003800000 */
.L_x_10714:
[----:B------:R-:W-:Y:S05]  /*20cd0*/  BSYNC B0 ;  /* 0x0000000000007941 */ /* 0x000fea0003800000 */
.L_x_10713:
        /* <DEDUP_REMOVED lines=9> */
.L_x_10715:
[----:B------:R-:W-:Y:S01]  /*20d70*/  IMAD.MOV.U32 R17, RZ, RZ, R14 ;  /* 0x000000ffff117224 */ /* 0x000fe200078e000e */
[----:B------:R-:W-:Y:S06]  /*20d80*/  BRA `(.L_x_10716) ;  /* 0xffffffd400bc7947 */ /* 0x000fec000383ffff */
.L_x_10616:
[----:B------:R-:W-:Y:S01]  /*20d90*/  BSSY B0, `(.L_x_10717) ;  /* 0x0000007000007945 */ /* 0x000fe20003800000 */
[----:B------:R-:W-:Y:S02]  /*20da0*/  IMAD.MOV.U32 R13, RZ, RZ, R3 ;  /* 0x000000ffff0d7224 */ /* 0x000fe400078e0003 */
[----:B-1----:R-:W-:Y:S02]  /*20db0*/  IMAD.MOV.U32 R11, RZ, RZ, 0x1f ;  /* 0x0000001fff0b7424 */ /* 0x002fe400078e00ff */
[----:B------:R-:W-:-:S07]  /*20dc0*/  IMAD.MOV.U32 R15, RZ, RZ, -0x1 ;  /* 0xffffffffff0f7424 */ /* 0x000fce00078e00ff */
[----:B0-23--:R-:W-:Y:S05]  /*20dd0*/  WARPSYNC.COLLECTIVE R15, `(.L_x_10718) ;  /* 0x000000000f087348 */ /* 0x00dfea0003c00000 */
[----:B------:R1:W4:Y:S02]  /*20de0*/  SHFL.IDX P6, R14, R13, R12, R11 ;  /* 0x0000000c0d0e7389 */ /* 0x00032400000c000b */
[----:B01234-:R-:W-:Y:S01]  /*20df0*/  ENDCOLLECTIVE ;  /* 0x000000000000791b */ /* 0x01ffe20003800000 */
.L_x_10718:
[----:B------:R-:W-:Y:S05]  /*20e00*/  BSYNC B0 ;  /* 0x0000000000007941 */ /* 0x000fea0003800000 */
.L_x_10717:
[----:B------:R-:W-:Y:S05]  /*20e10*/  BRA `(.L_x_10615) ;  /* 0xffffffd400b47947 */ /* 0x000fea000383ffff */
.L_x_10620:
[----:B0-----:R0:W2:Y:S02]  /*20e20*/  SYNCS.PHASECHK.TRANS64.TRYWAIT P0, [R9+URZ+0x31c20], R0 ;  /* 0x031c2000090075a7 */ /* 0x0010a4000800017f */
[----:B--2---:R-:W-:Y:S05]  /*20e30*/  @!P0 NANOSLEEP.SYNCS 0x989680 ;  /* 0x009896800000895d */ /* 0x004fea0003900000 */
[----:B------:R-:W2:Y:S02]  /*20e40*/  @!P0 SYNCS.PHASECHK.TRANS64 P0, [R9+URZ+0x31c20], R0 ;  /* 0x031c2000090085a7 */ /* 0x000ea4000800007f */
[----:B--2---:R-:W-:Y:S05]  /*20e50*/  @!P0 BRA `(.L_x_10620) ;  /* 0xfffffffc00f08947 */ /* 0x004fea000383ffff */
[----:B------:R-:W-:Y:S05]  /*20e60*/  BRA `(.L_x_10719) ;  /* 0xffffffd8009c7947 */ /* 0x000fea000383ffff */
.L_x_10621:
        /* <DEDUP_REMOVED lines=11> */
.L_x_10721:
[----:B------:R-:W-:Y:S05]  /*20f20*/  BSYNC B0 ;  /* 0x0000000000007941 */ /* 0x000fea0003800000 */
.L_x_10720:
[----:B------:R-:W-:Y:S05]  /*20f30*/  BRA `(.L_x_10722) ;  /* 0xffffffd800847947 */ /* 0x000fea000383ffff */
.L_x_10622:
[----:B------:R-:W-:Y:S01]  /*20f40*/  BSSY B0, `(.L_x_10723) ;  /* 0x0000006000007945 */ /* 0x000fe20003800000 */
[----:B------:R-:W-:-:S07]  /*20f50*/  IMAD.MOV.U32 R15, RZ, RZ, -0x1 ;  /* 0xffffffffff0f7424 */ /* 0x000fce00078e00ff */
[----:B01--4-:R-:W-:Y:S05]  /*20f60*/  WARPSYNC.COLLECTIVE R15, `(.L_x_10724) ;  /* 0x000000000f0c7348 */ /* 0x013fea0003c00000 */
[----:B------:R-:W-:Y:S02]  /*20f70*/  ELECT P6, UR62, PT ;  /* 0x00000000003e782f */ /* 0x000fe400038c0000 */
[----:B------:R-:W-:Y:S01]  /*20f80*/  MOV R14, UR62 ;  /* 0x0000003e000e7c02 */ /* 0x000fe20008000f00 */
[----:B01--4-:R-:W-:Y:S10]  /*20f90*/  ENDCOLLECTIVE ;  /* 0x000000000000791b */ /* 0x013ff40003800000 */
.L_x_10724:
[----:B------:R-:W-:Y:S05]  /*20fa0*/  BSYNC B0 ;  /* 0x0000000000007941 */ /* 0x000fea0003800000 */
.L_x_10723:
[----:B------:R-:W-:Y:S05]  /*20fb0*/  BRA `(.L_x_10725) ;  /* 0xffffffd800787947 */ /* 0x000fea000383ffff */
.L_x_10624:
[----:B0-----:R0:W2:Y:S02]  /*20fc0*/  SYNCS.PHASECHK.TRANS64.TRYWAIT P0, [R5+URZ], R4 ;  /* 0x00000004050075a7 */ /* 0x0010a4000800017f */
[----:B--2---:R-:W-:Y:S05]  /*20fd0*/  @!P0 NANOSLEEP.SYNCS 0x989680 ;  /* 0x009896800000895d */ /* 0x004fea0003900000 */
[----:B------:R-:W2:Y:S02]  /*20fe0*/  @!P0 SYNCS.PHASECHK.TRANS64 P0, [R5+URZ], R4 ;  /* 0x00000004050085a7 */ /* 0x000ea4000800007f */
[----:B--2---:R-:W-:Y:S05]  /*20ff0*/  @!P0 BRA `(.L_x_10624) ;  /* 0xfffffffc00f08947 */ /* 0x004fea000383ffff */
[----:B------:R-:W-:Y:S05]  /*21000*/  BRA `(.L_x_10726) ;  /* 0xffffffd800ac7947 */ /* 0x000fea000383ffff */
.L_x_10625:
[----:B--2---:R2:W3:Y:S02]  /*21010*/  SYNCS.PHASECHK.TRANS64.TRYWAIT P0, [R3+URZ], R2 ;  /* 0x00000002030075a7 */ /* 0x0044e4000800017f */
[----:B---3--:R-:W-:Y:S05]  /*21020*/  @!P0 NANOSLEEP.SYNCS 0x989680 ;  /* 0x009896800000895d */ /* 0x008fea0003900000 */
[----:B------:R-:W3:Y:S02]  /*21030*/  @!P0 SYNCS.PHASECHK.TRANS64 P0, [R3+URZ], R2 ;  /* 0x00000002030085a7 */ /* 0x000ee4000800007f */
[----:B---3--:R-:W-:Y:S05]  /*21040*/  @!P0 BRA `(.L_x_10625) ;  /* 0xfffffffc00f08947 */ /* 0x008fea000383ffff */
[----:B------:R-:W-:Y:S05]  /*21050*/  BRA `(.L_x_10727) ;  /* 0xffffffd800a07947 */ /* 0x000fea000383ffff */
.L_x_10627:
[----:B---3--:R3:W0:Y:S02]  /*21060*/  SYNCS.PHASECHK.TRANS64.TRYWAIT P0, [R23+URZ], R4 ;  /* 0x00000004170075a7 */ /* 0x008624000800017f */
[----:B0-----:R-:W-:Y:S05]  /*21070*/  @!P0 NANOSLEEP.SYNCS 0x989680 ;  /* 0x009896800000895d */ /* 0x001fea0003900000 */
[----:B------:R-:W0:Y:S02]  /*21080*/  @!P0 SYNCS.PHASECHK.TRANS64 P0, [R23+URZ], R4 ;  /* 0x00000004170085a7 */ /* 0x000e24000800007f */
[----:B0-----:R-:W-:Y:S05]  /*21090*/  @!P0 BRA `(.L_x_10627) ;  /* 0xfffffffc00f08947 */ /* 0x001fea000383ffff */
[----:B------:R-:W-:Y:S05]  /*210a0*/  BRA `(.L_x_10728) ;  /* 0xffffffd800a47947 */ /* 0x000fea000383ffff */
.L_x_10729:
        /* <DEDUP_REMOVED lines=13> */
.L_x_15325:


//--------------------- .text._ZN7cutlass13device_kernelIN5flash11enable_sm90INS1_16FlashAttnFwdSm90INS1_25CollectiveMainloopFwdSm90ILi2EN4cute5tupleIJNS5_1CILi1EEES8_S8_EEENS6_IJNS7_ILi192EEENS7_ILi128EEENS7_ILi96EEEEEELi96ENS_6half_tEfNS_4arch4Sm90ELb0ELb1ELb1ELb0ELb0ELb0ELb0ELb0ELb1ELb1ELb0ELb0EEENS1_21CollectiveEpilogueFwdINS6_IJSA_SC_SB_EEES9_SE_SG_Li384ELb0ELb1ELb0ELb0EEENS1_30DynamicPersistentTileSchedulerILi384ELi128ELb0ELb1ELb1EEEEEEEEEvNT_6ParamsE --------------------------
	.section	.text._ZN7cutlass13device_kernelIN5flash11enable_sm90INS1_16FlashAttnFwdSm90INS1_25CollectiveMainloopFwdSm90ILi2EN4cute5tupleIJNS5_1CILi1EEES8_S8_EEENS6_IJNS7_ILi192EEENS7_ILi128EEENS7_ILi96EEEEEELi96ENS_6half_tEfNS_4arch4Sm90ELb0ELb1ELb1ELb0ELb0ELb0ELb0ELb0ELb1ELb1ELb0ELb0EEENS1_21CollectiveEpilogueFwdINS6_IJSA_SC_SB_EEES9_SE_SG_Li384ELb0ELb1ELb0ELb0EEENS1_30DynamicPersistentTileSchedulerILi384ELi128ELb0ELb1ELb1EEEEEEEEEvNT_6ParamsE,"ax",@progbits
	.align	128
.text._ZN7cutlass13device_kernelIN5flash11enable_sm90INS1_16FlashAttnFwdSm90INS1_25CollectiveMainloopFwdSm90ILi2EN4cute5tupleIJNS5_1CILi1EEES8_S8_EEENS6_IJNS7_ILi192EEENS7_ILi128EEENS7_ILi96EEEEEELi96ENS_6half_tEfNS_4arch4Sm90ELb0ELb1ELb1ELb0ELb0ELb0ELb0ELb0ELb1ELb1ELb0ELb0EEENS1_21CollectiveEpilogueFwdINS6_IJSA_SC_SB_EEES9_SE_SG_Li384ELb0ELb1ELb0ELb0EEENS1_30DynamicPersistentTileSchedulerILi384ELi128ELb0ELb1ELb1EEEEEEEEEvNT_6ParamsE:
        .type           _ZN7cutlass13device_kernelIN5flash11enable_sm90INS1_16FlashAttnFwdSm90INS1_25CollectiveMainloopFwdSm90ILi2EN4cute5tupleIJNS5_1CILi1EEES8_S8_EEENS6_IJNS7_ILi192EEENS7_ILi128EEENS7_ILi96EEEEEELi96ENS_6half_tEfNS_4arch4Sm90ELb0ELb1ELb1ELb0ELb0ELb0ELb0ELb0ELb1ELb1ELb0ELb0EEENS1_21CollectiveEpilogueFwdINS6_IJSA_SC_SB_EEES9_SE_SG_Li384ELb0ELb1ELb0ELb0EEENS1_30DynamicPersistentTileSchedulerILi384ELi128ELb0ELb1ELb1EEEEEEEEEvNT_6ParamsE,@function
        .size           _ZN7cutlass13device_kernelIN5flash11enable_sm90INS1_16FlashAttnFwdSm90INS1_25CollectiveMainloopFwdSm90ILi2EN4cute5tupleIJNS5_1CILi1EEES8_S8_EEENS6_IJNS7_ILi192EEENS7_ILi128EEENS7_ILi96EEEEEELi96ENS_6half_tEfNS_4arch4Sm90ELb0ELb1ELb1ELb0ELb0ELb0ELb0ELb0ELb1ELb1ELb0ELb0EEENS1_21CollectiveEpilogueFwdINS6_IJSA_SC_SB_EEES9_SE_SG_Li384ELb0ELb1ELb0ELb0EEENS1_30DynamicPersistentTileSchedulerILi384ELi128ELb0ELb1ELb1EEEEEEEEEvNT_6ParamsE,(.L_x_15326 - _ZN7cutlass13device_kernelIN5flash11enable_sm90INS1_16FlashAttnFwdSm90INS1_25CollectiveMainloopFwdSm90ILi2EN4cute5tupleIJNS5_1CILi1EEES8_S8_EEENS6_IJNS7_ILi192EEENS7_ILi128EEENS7_ILi96EEEEEELi96ENS_6half_tEfNS_4arch4Sm90ELb0ELb1ELb1ELb0ELb0ELb0ELb0ELb0ELb1ELb1ELb0ELb0EEENS1_21CollectiveEpilogueFwdINS6_IJSA_SC_SB_EEES9_SE_SG_Li384ELb0ELb1ELb0ELb0EEENS1_30DynamicPersistentTileSchedulerILi384ELi128ELb0ELb1ELb1EEEEEEEEEvNT_6ParamsE)
        .other          _ZN7cutlass13device_kernelIN5flash11enable_sm90INS1_16FlashAttnFwdSm90INS1_25CollectiveMainloopFwdSm90ILi2EN4cute5tupleIJNS5_1CILi1EEES8_S8_EEENS6_IJNS7_ILi192EEENS7_ILi128EEENS7_ILi96EEEEEELi96ENS_6half_tEfNS_4arch4Sm90ELb0ELb1ELb1ELb0ELb0ELb0ELb0ELb0ELb1ELb1ELb0ELb0EEENS1_21CollectiveEpilogueFwdINS6_IJSA_SC_SB_EEES9_SE_SG_Li384ELb0ELb1ELb0ELb0EEENS1_30DynamicPersistentTileSchedulerILi384ELi128ELb0ELb1ELb1EEEEEEEEEvNT_6ParamsE,@"STO_CUDA_ENTRY STV_DEFAULT"
_ZN7cutlass13device_kernelIN5flash11enable_sm90INS1_16FlashAttnFwdSm90INS1_25CollectiveMainloopFwdSm90ILi2EN4cute5tupleIJNS5_1CILi1EEES8_S8_EEENS6_IJNS7_ILi192EEENS7_ILi128EEENS7_ILi96EEEEEELi96ENS_6half_tEfNS_4arch4Sm90ELb0ELb1ELb1ELb0ELb0ELb0ELb0ELb0ELb1ELb1ELb0ELb0EEENS1_21CollectiveEpilogueFwdINS6_IJSA_SC_SB_EEES9_SE_SG_Li384ELb0ELb1ELb0ELb0EEENS1_30DynamicPersistentTileSchedulerILi384ELi128ELb0ELb1ELb1EEEEEEEEEvNT_6ParamsE:
[----:B------:R-:W0:Y:S01]  /*0000*/  LDC R1, c[0x0][0x28] ;  /* 0x00000a00ff017b82 */ /* 0x000e220000000800 */
[----:B------:R-:W1:Y:S01]  /*0010*/  S2R R3, SR_TID.X ;  /* 0x0000000000037919 */ /* 0x000e620000002100 */
[----:B------:R-:W-:Y:S01]  /*0020*/  ELECT P0, URZ, PT ;  /* 0x00000000003f782f */ /* 0x000fe20003800000 */
[----:B------:R-:W-:Y:S01]  /*0030*/  BSSY B0, `(.L_x_10730) ;  /* 0x000000e000007945 */ /* 0x000fe20003800000 */
[--C-:B-1----:R-:W-:Y:S02]  /*0040*/  SHF.R.U32.HI R0, RZ, 0x5, R3.reuse ;  /* 0x00000005ff007819 */ /* 0x102fe40000011603 */
[----:B------:R-:W-:-:S03]  /*0050*/  SHF.R.U32.HI R3, RZ, 0x7, R3 ;  /* 0x00000007ff037819 */ /* 0x000fc60000011603 */
[----:B------:R-:W1:Y:S02]  /*0060*/  SHFL.IDX PT, R2, R0, RZ, 0x1f ;  /* 0x00001fff00027589 */ /* 0x000e6400000e0000 */
[----:B-1----:R-:W-:-:S13]  /*0070*/  ISETP.EQ.AND P0, PT, R2, RZ, P0 ;  /* 0x000000ff0200720c */ /* 0x002fda0000702270 */
[----:B0-----:R-:W-:Y:S05]  /*0080*/  @!P0 BRA `(.L_x_10731) ;  /* 0x0000000000208947 */ /* 0x001fea0003800000 */
        /* <DEDUP_REMOVED lines=8> */
.L_x_10731:
[----:B------:R-:W-:Y:S05]  /*0110*/  BSYNC B0 ;  /* 0x0000000000007941 */ /* 0x000fea0003800000 */
.L_x_10730:
        /* <DEDUP_REMOVED lines=41> */
.L_x_10732:
        /* <DEDUP_REMOVED lines=22> */
.L_x_10733:
        /* <DEDUP_REMOVED lines=18> */
.L_x_10734:
        /* <DEDUP_REMOVED lines=22> */
.L_x_10735:
        /* <DEDUP_REMOVED lines=22> */
.L_x_10736:
[----:B------:R-:W-:Y:S01]  /*08f0*/  PLOP3.LUT P0, PT, PT, PT, UP0, 0x80, 0x0 ;  /* 0x000000000000781c */ /* 0x000fe20003f0f008 */
[----:B------:R-:W-:Y:S01]  /*0900*/  UMOV UR38, 0x1 ;  /* 0x0000000100267882 */ /* 0x000fe20000000000 */
[----:B------:R-:W-:Y:S01]  /*0910*/  NOP ;  /* 0x0000000000007918 */ /* 0x000fe20000000000 */
[----:B------:R-:W-:Y:S01]  /*0920*/  USEL UR38, UR38, 0x2, !UP0 ;  /* 0x0000000226267887 */ /* 0x000fe2000c000000 */
[----:B------:R-:W-:Y:S01]  /*0930*/  ULDC.64 UR48, c[0x0][0x208] ;  /* 0x0000820000307ab9 */ /* 0x000fe20000000a00 */
[----:B012-4-:R-:W-:Y:S08]  /*0940*/  BAR.SYNC.DEFER_BLOCKING 0x0 ;  /* 0x0000000000007b1d */ /* 0x017ff00000010000 */
[----:B------:R-:W-:Y:S05]  /*0950*/  @!P0 BRA `(.L_x_10737) ;  /* 0x0000010c00508947 */ /* 0x000fea0003800000 */
.L_x_10738:
        /* <DEDUP_REMOVED lines=15> */
[----:B------:R-:W0:Y:S01]  /*0a50*/  S2UR UR5, SR_CgaCtaId ;  /* 0x00000000000579c3 */ /* 0x000e220000008800 */
[----:B------:R-:W-:Y:S01]  /*0a60*/  UMOV UR42, 0x400 ;  /* 0x00000400002a7882 */ /* 0x000fe20000000000 */
[----:B------:R-:W-:Y:S01]  /*0a70*/  IMAD.MOV.U32 R18, RZ, RZ, 0x40 ;  /* 0x00000040ff127424 */ /* 0x000fe200078e00ff */
[----:B------:R-:W-:Y:S01]  /*0a80*/  ULOP3.LUT UR47, UR38, 0x1, URZ, 0xfc, !UPT ;  /* 0x00000001262f7892 */ /* 0x000fe2000f8efc3f */
[----:B------:R-:W-:Y:S01]  /*0a90*/  SHF.R.S32.HI R3, RZ, 0x1f, R150 ;  /* 0x0000001fff037819 */ /* 0x000fe20000011496 */
[----:B------:R-:W-:Y:S01]  /*0aa0*/  UMOV UR46, URZ ;  /* 0x0000003f002e7c82 */ /* 0x000fe20008000000 */
[----:B------:R-:W-:Y:S01]  /*0ab0*/  UMOV UR50, URZ ;  /* 0x0000003f00327c82 */ /* 0x000fe20008000000 */
[----:B------:R-:W-:Y:S01]  /*0ac0*/  UMOV UR45, URZ ;  /* 0x0000003f002d7c82 */ /* 0x000fe20008000000 */
[CC--:B------:R-:W-:Y:S02]  /*0ad0*/  LEA.HI R0, R3.reuse, R150.reuse, RZ, 0x4 ;  /* 0x0000009603007211 */ /* 0x0c0fe400078f20ff */
[----:B------:R-:W-:-:S02]  /*0ae0*/  LEA.HI R145, R3, R150, RZ, 0x7 ;  /* 0x0000009603917211 */ /* 0x000fc400078f38ff */
[----:B------:R-:W-:Y:S02]  /*0af0*/  LOP3.LUT R5, R0, 0xfffffff0, RZ, 0xc0, !PT ;  /* 0xfffffff000057812 */ /* 0x000fe400078ec0ff */
[----:B------:R-:W-:Y:S02]  /*0b00*/  SHF.R.S32.HI R7, RZ, 0x4, R0 ;  /* 0x00000004ff077819 */ /* 0x000fe40000011400 */
[----:B------:R-:W-:Y:S01]  /*0b10*/  LOP3.LUT R9, R145, 0xffffff80, RZ, 0xc0, !PT ;  /* 0xffffff8091097812 */ /* 0x000fe200078ec0ff */
[----:B------:R-:W-:Y:S01]  /*0b20*/  IMAD.IADD R5, R150, 0x1, -R5 ;  /* 0x0000000196057824 */ /* 0x000fe200078e0a05 */
[----:B------:R-:W-:Y:S02]  /*0b30*/  LEA.HI R2, R0, R7, RZ, 0x1 ;  /* 0x0000000700027211 */ /* 0x000fe400078f08ff */
[----:B------:R-:W-:Y:S01]  /*0b40*/  LEA.HI R4, R3, R150, RZ, 0x5 ;  /* 0x0000009603047211 */ /* 0x000fe200078f28ff */
[----:B------:R-:W-:Y:S01]  /*0b50*/  IMAD.IADD R144, R150, 0x1, -R9 ;  /* 0x0000000196907824 */ /* 0x000fe200078e0a09 */
[----:B------:R-:W-:-:S02]  /*0b60*/  SHF.R.S32.HI R0, RZ, 0x1f, R5 ;  /* 0x0000001fff007819 */ /* 0x000fc40000011405 */
[----:B------:R-:W-:Y:S01]  /*0b70*/  LOP3.LUT R2, R2, 0x1ffffffe, RZ, 0xc0, !PT ;  /* 0x1ffffffe02027812 */ /* 0x000fe200078ec0ff */
[----:B0-----:R-:W-:Y:S01]  /*0b80*/  ULEA UR42, UR5, UR42, 0x18 ;  /* 0x0000002a052a7291 */ /* 0x001fe2000f8ec03f */
[----:B------:R-:W-:Y:S02]  /*0b90*/  LEA.HI R0, R0, R5, RZ, 0x3 ;  /* 0x0000000500007211 */ /* 0x000fe400078f18ff */
[----:B------:R-:W-:Y:S01]  /*0ba0*/  SHF.R.S32.HI R4, RZ, 0x5, R4 ;  /* 0x00000005ff047819 */ /* 0x000fe20000011404 */
[----:B------:R-:W-:Y:S01]  /*0bb0*/  IMAD.IADD R7, R7, 0x1, -R2 ;  /* 0x0000000107077824 */ /* 0x000fe200078e0a02 */
[C---:B------:R-:W-:Y:S01]  /*0bc0*/  LOP3.LUT R2, R0.reuse, 0xfffffff8, RZ, 0xc0, !PT ;  /* 0xfffffff800027812 */ /* 0x040fe200078ec0ff */
[----:B------:R-:W-:Y:S01]  /*0bd0*/  IMAD.SHL.U32 R0, R0, 0x40, RZ ;  /* 0x0000004000007824 */ /* 0x000fe200078e00ff */
[----:B------:R-:W-:Y:S01]  /*0be0*/  SHF.R.S32.HI R9, RZ, 0x1f, R144 ;  /* 0x0000001fff097819 */ /* 0x000fe20000011490 */
[----:B------:R-:W-:Y:S01]  /*0bf0*/  IMAD R10, R4, 0x10, R5 ;  /* 0x00000010040a7824 */ /* 0x000fe200078e0205 */
[----:B------:R-:W-:Y:S01]  /*0c00*/  LEA.HI R3, R3, R150, RZ, 0x2 ;  /* 0x0000009603037211 */ /* 0x000fe200078f10ff */
[----:B------:R-:W-:Y:S01]  /*0c10*/  IMAD.IADD R2, R5, 0x1, -R2 ;  /* 0x0000000105027824 */ /* 0x000fe200078e0a02 */
[----:B------:R-:W-:Y:S01]  /*0c20*/  LEA.HI R6, R9, R144, RZ, 0x2 ;  /* 0x0000009009067211 */ /* 0x000fe200078f10ff */
[----:B------:R-:W-:Y:S01]  /*0c30*/  IMAD.SHL.U32 R7, R7, 0x8, RZ ;  /* 0x0000000807077824 */ /* 0x000fe200078e00ff */
[----:B------:R-:W-:-:S02]  /*0c40*/  LOP3.LUT R0, R0, 0x7ffffe00, RZ, 0xc0, !PT ;  /* 0x7ffffe0000007812 */ /* 0x000fc400078ec0ff */
[C---:B------:R-:W-:Y:S01]  /*0c50*/  R2P PR, R2.reuse, 0x6 ;  /* 0x0000000602007804 */ /* 0x040fe20000000000 */
[----:B------:R-:W-:Y:S01]  /*0c60*/  IMAD.SHL.U32 R2, R2, 0x40, RZ ;  /* 0x0000004002027824 */ /* 0x000fe200078e00ff */
[--C-:B------:R-:W-:Y:S01]  /*0c70*/  SHF.R.S32.HI R8, RZ, 0x2, R6.reuse ;  /* 0x00000002ff087819 */ /* 0x100fe20000011406 */
[----:B------:R-:W-:Y:S01]  /*0c80*/  IMAD.U32 R147, R10, 0x20, R7 ;  /* 0x000000200a937824 */ /* 0x000fe200078e0007 */
[----:B------:R-:W-:Y:S01]  /*0c90*/  SHF.R.S32.HI R11, RZ, 0x1f, R6 ;  /* 0x0000001fff0b7819 */ /* 0x000fe20000011406 */
[----:B------:R-:W-:Y:S01]  /*0ca0*/  IMAD R0, R4, 0x400, R0 ;  /* 0x0000040004007824 */ /* 0x000fe200078e0200 */
[----:B------:R-:W-:Y:S02]  /*0cb0*/  LOP3.LUT R2, R2, 0x1c0, RZ, 0xc0, !PT ;  /* 0x000001c002027812 */ /* 0x000fe400078ec0ff */
[----:B------:R-:W-:Y:S02]  /*0cc0*/  SHF.R.S32.HI R145, RZ, 0x7, R145 ;  /* 0x00000007ff917819 */ /* 0x000fe40000011491 */
[----:B------:R-:W-:-:S02]  /*0cd0*/  LOP3.LUT R7, R2, 0x8, R7, 0xf8, !PT ;  /* 0x0000000802077812 */ /* 0x000fc400078ef807 */
[----:B------:R-:W-:Y:S01]  /*0ce0*/  SHF.R.U32.HI R2, RZ, 0x3, R2 ;  /* 0x00000003ff027819 */ /* 0x000fe20000011602 */
[----:B------:R-:W-:Y:S01]  /*0cf0*/  IMAD.HI R4, R145, 0x55555556, RZ ;  /* 0x5555555691047827 */ /* 0x000fe200078e02ff */
[----:B------:R-:W-:Y:S02]  /*0d00*/  LOP3.LUT R141, R3, 0xfffffffc, RZ, 0xc0, !PT ;  /* 0xfffffffc038d7812 */ /* 0x000fe400078ec0ff */
[----:B------:R-:W-:Y:S02]  /*0d10*/  LOP3.LUT R7, R7, R2, RZ, 0x3c, !PT ;  /* 0x0000000207077212 */ /* 0x000fe400078e3cff */
[----:B------:R-:W-:Y:S01]  /*0d20*/  LEA.HI R11, R11, R8, RZ, 0x3 ;  /* 0x000000080b0b7211 */ /* 0x000fe200078f18ff */
[----:B------:R-:W-:Y:S01]  /*0d30*/  IMAD.IADD R141, R150, 0x1, -R141 ;  /* 0x00000001968d7824 */ /* 0x000fe200078e0a8d */
[----:B------:R-:W-:Y:S01]  /*0d40*/  LEA.HI R9, R9, R144, RZ, 0x5 ;  /* 0x0000009009097211 */ /* 0x000fe200078f28ff */
[----:B------:R-:W-:Y:S01]  /*0d50*/  IMAD.IADD R0, R0, 0x1, R7 ;  /* 0x0000000100007824 */ /* 0x000fe200078e0207 */
[----:B------:R-:W-:Y:S01]  /*0d60*/  LOP3.LUT R11, R11, 0xfffffff8, RZ, 0xc0, !PT ;  /* 0xfffffff80b0b7812 */ /* 0x000fe200078ec0ff */
[----:B------:R-:W-:Y:S01]  /*0d70*/  IMAD.SHL.U32 R138, R141, 0x8, RZ ;  /* 0x000000088d8a7824 */ /* 0x000fe200078e00ff */
[----:B------:R-:W-:-:S02]  /*0d80*/  LEA.HI R4, R4, R4, RZ, 0x1 ;  /* 0x0000000404047211 */ /* 0x000fc400078f08ff */
[----:B------:R-:W-:Y:S01]  /*0d90*/  SHF.R.S32.HI R9, RZ, 0x5, R9 ;  /* 0x00000005ff097819 */ /* 0x000fe20000011409 */
[----:B------:R-:W-:Y:S01]  /*0da0*/  IMAD.IADD R8, R8, 0x1, -R11 ;  /* 0x0000000108087824 */ /* 0x000fe200078e0a0b */
[----:B------:R-:W-:Y:S01]  /*0db0*/  LEA.HI R2, R141, R141, RZ, 0x1 ;  /* 0x0000008d8d027211 */ /* 0x000fe200078f08ff */
[----:B------:R-:W-:Y:S01]  /*0dc0*/  IMAD R4, R4, -0x3, R145 ;  /* 0xfffffffd04047824 */ /* 0x000fe200078e0291 */
[----:B------:R-:W-:Y:S01]  /*0dd0*/  LEA R17, R0, UR42, 0x1 ;  /* 0x0000002a00117c11 */ /* 0x000fe2000f8e08ff */
[----:B------:R-:W-:Y:S01]  /*0de0*/  IMAD R9, R9, 0x10, R8 ;  /* 0x0000001009097824 */ /* 0x000fe200078e0208 */
[----:B------:R-:W-:Y:S01]  /*0df0*/  LOP3.LUT R2, R2, 0x1ffffffe, RZ, 0xc0, !PT ;  /* 0x1ffffffe02027812 */ /* 0x000fe200078ec0ff */
[----:B------:R-:W-:Y:S01]  /*0e00*/  VIADD R139, R138, 0x20 ;  /* 0x000000208a8b7836 */ /* 0x000fe20000000000 */
[----:B------:R-:W-:Y:S01]  /*0e10*/  SHF.R.S32.HI R142, RZ, 0x2, R3 ;  /* 0x00000002ff8e7819 */ /* 0x000fe20000011403 */
[C---:B------:R-:W-:Y:S01]  /*0e20*/  VIADD R22, R17.reuse, 0x21800 ;  /* 0x0002180011167836 */ /* 0x040fe20000000000 */
[----:B------:R-:W-:Y:S01]  /*0e30*/  SEL R18, R18, 0xffffffc0, !P2 ;  /* 0xffffffc012127807 */ /* 0x000fe20005000000 */
[----:B------:R-:W-:Y:S01]  /*0e40*/  VIADD R140, R138, 0x40 ;  /* 0x000000408a8c7836 */ /* 0x000fe20000000000 */
[----:B------:R-:W-:Y:S01]  /*0e50*/  LOP3.LUT R3, R6, 0x7ffffffc, RZ, 0xc0, !PT ;  /* 0x7ffffffc06037812 */ /* 0x000fe200078ec0ff */
[----:B------:R-:W-:Y:S01]  /*0e60*/  VIADD R23, R17, 0x21820 ;  /* 0x0002182011177836 */ /* 0x000fe20000000000 */
[----:B------:R-:W-:Y:S01]  /*0e70*/  SHF.R.S32.HI R149, RZ, 0x1f, R139 ;  /* 0x0000001fff957819 */ /* 0x000fe2000001148b */
[----:B------:R-:W-:Y:S01]  /*0e80*/  IMAD R146, R4, 0x40, R9 ;  /* 0x0000004004927824 */ /* 0x000fe200078e0209 */
[----:B------:R-:W-:Y:S01]  /*0e90*/  SHF.R.S32.HI R148, RZ, 0x1f, R140 ;  /* 0x0000001fff947819 */ /* 0x000fe2000001148c */
[----:B------:R-:W-:-:S02]  /*0ea0*/  IMAD.IADD R137, R141, 0x1, -R2 ;  /* 0x000000018d897824 */ /* 0x000fc400078e0a02 */
[C---:B------:R-:W-:Y:S02]  /*0eb0*/  @P1 VIADD R23, R22.reuse, 0xffffffe0 ;  /* 0xffffffe016171836 */ /* 0x040fe40000000000 */
[----:B------:R-:W-:Y:S02]  /*0ec0*/  IMAD.IADD R22, R22, 0x1, R18 ;  /* 0x0000000116167824 */ /* 0x000fe400078e0212 */
[----:B------:R-:W-:Y:S02]  /*0ed0*/  IMAD.IADD R16, R144, 0x1, -R3 ;  /* 0x0000000190107824 */ /* 0x000fe400078e0a03 */
[----:B------:R-:W-:Y:S02]  /*0ee0*/  IMAD R137, R137, 0x8, R146 ;  /* 0x0000000889897824 */ /* 0x000fe400078e0292 */
[----:B------:R-:W-:Y:S02]  /*0ef0*/  IMAD.IADD R18, R18, 0x1, R23 ;  /* 0x0000000112127824 */ /* 0x000fe400078e0217 */
[----:B------:R-:W-:-:S07]  /*0f00*/  VIADD R136, R23, 0x6000 ;  /* 0x0000600017887836 */ /* 0x000fce0000000000 */
.L_x_10827:
        /* <DEDUP_REMOVED lines=21> */
.L_x_10739:
[----:B------:R-:W-:Y:S01]  /*1060*/  ULDC UR7, c[0x0][0xc54] ;  /* 0x0003150000077ab9 */ /* 0x000fe20000000800 */
[----:B------:R-:W-:Y:S01]  /*1070*/  UMOV UR6, UR9 ;  /* 0x0000000900067c82 */ /* 0x000fe20008000000 */
[----:B------:R-:W-:-:S11]  /*1080*/  UISETP.NE.AND UP0, UPT, UR7, 0x1, UPT ;  /* 0x000000010700788c */ /* 0x000fd6000bf05270 */
[----:B------:R-:W-:Y:S02]  /*1090*/  @UP0 ULDC.64 UR10, c[0x0][0xc58] ;  /* 0x00031600000a0ab9 */ /* 0x000fe40000000a00 */
[----:B------:R-:W-:-:S04]  /*10a0*/  UIMAD.WIDE.U32 UR4, UR9, UR10, URZ ;  /* 0x0000000a090472a5 */ /* 0x000fc8000f8e003f */
[----:B------:R-:W-:-:S04]  /*10b0*/  @UP0 USHF.R.U32.HI UR6, URZ, UR11, UR5 ;  /* 0x0000000b3f060299 */ /* 0x000fc80008011605 */
[----:B------:R-:W-:-:S12]  /*10c0*/  UIMAD UR4, UR6, UR7, URZ ;  /* 0x00000007060472a4 */ /* 0x000fd8000f8e023f */
.L_x_10740:
        /* <DEDUP_REMOVED lines=9> */
[----:B------:R-:W-:-:S02]  /*1160*/  UIMAD UR41, UR6, 0xc0, URZ ;  /* 0x000000c0062978a4 */ /* 0x000fc4000f8e023f */
        /* <DEDUP_REMOVED lines=39> */
.L_x_10742:
[----:B------:R-:W-:-:S11]  /*13e0*/  UISETP.NE.AND UP0, UPT, UR5, 0x1, UPT ;  /* 0x000000010500788c */ /* 0x000fd6000bf05270 */
[----:B------:R-:W-:Y:S02]  /*13f0*/  @UP0 ULDC.64 UR8, c[0x0][0x9e8] ;  /* 0x00027a0000080ab9 */ /* 0x000fe40000000a00 */
[----:B------:R-:W-:-:S04]  /*1400*/  UIMAD.WIDE.U32 UR6, UR4, UR8, URZ ;  /* 0x00000008040672a5 */ /* 0x000fc8000f8e003f */
[----:B------:R-:W-:-:S12]  /*1410*/  @UP0 USHF.R.U32.HI UR4, URZ, UR9, UR7 ;  /* 0x000000093f040299 */ /* 0x000fd80008011607 */
.L_x_10743:
[----:B------:R-:W-:-:S06]  /*1420*/  UIMAD UR4, UR4, UR5, UR5 ;  /* 0x00000005040472a4 */ /* 0x000fcc000f8e0205 */
[----:B------:R-:W-:-:S07]  /*1430*/  VIMNMX R0, R0, UR4, PT ;  /* 0x0000000400007c48 */ /* 0x000fce000bfe0100 */
.L_x_10741:
        /* <DEDUP_REMOVED lines=29> */
.L_x_10745:
[----:B------:R-:W-:-:S11]  /*1610*/  UISETP.NE.AND UP0, UPT, UR5, 0x1, UPT ;  /* 0x000000010500788c */ /* 0x000fd6000bf05270 */
[----:B------:R-:W-:Y:S02]  /*1620*/  @UP0 ULDC.64 UR10, c[0x0][0x9e8] ;  /* 0x00027a00000a0ab9 */ /* 0x000fe40000000a00 */
[----:B------:R-:W-:-:S04]  /*1630*/  UIMAD.WIDE.U32 UR6, UR4, UR10, URZ ;  /* 0x0000000a040672a5 */ /* 0x000fc8000f8e003f */
[----:B------:R-:W-:-:S12]  /*1640*/  @UP0 USHF.R.U32.HI UR4, URZ, UR11, UR7 ;  /* 0x0000000b3f040299 */ /* 0x000fd80008011607 */
.L_x_10746:
[----:B------:R-:W-:-:S04]  /*1650*/  UIMAD UR4, UR4, UR5, URZ ;  /* 0x00000005040472a4 */ /* 0x000fc8000f8e023f */
[----:B------:R-:W-:-:S04]  /*1660*/  UISETP.LT.AND UP0, UPT, UR9, UR4, UPT ;  /* 0x000000040900728c */ /* 0x000fc8000bf01270 */
[----:B------:R-:W-:-:S12]  /*1670*/  USEL UR9, UR9, UR4, !UP0 ;  /* 0x0000000409097287 */ /* 0x000fd8000c000000 */
.L_x_10744:
[----:B------:R-:W-:Y:S01]  /*1680*/  USHF.R.S32.HI UR4, URZ, 0x1f, UR9 ;  /* 0x0000001f3f047899 */ /* 0x000fe20008011409 */
[----:B------:R-:W-:Y:S01]  /*1690*/  PLOP3.LUT P0, PT, PT, PT, PT, 0x80, 0x0 ;  /* 0x000000000000781c */ /* 0x000fe20003f0f070 */
[----:B------:R-:W-:Y:S01]  /*16a0*/  IMAD.MOV.U32 R36, RZ, RZ, RZ ;  /* 0x000000ffff247224 */ /* 0x000fe200078e00ff */
[----:B------:R-:W-:Y:S01]  /*16b0*/  CS2R R30, SRZ ;  /* 0x00000000001e7805 */ /* 0x000fe2000001ff00 */
[----:B------:R-:W-:Y:S01]  /*16c0*/  ULEA.HI UR4, UR4, UR9, URZ, 0x7 ;  /* 0x0000000904047291 */ /* 0x000fe2000f8f383f */
[----:B------:R-:W-:Y:S01]  /*16d0*/  IMAD.MOV.U32 R0, RZ, RZ, RZ ;  /* 0x000000ffff007224 */ /* 0x000fe200078e00ff */
[----:B------:R-:W-:Y:S01]  /*16e0*/  CS2R R28, SRZ ;  /* 0x00000000001c7805 */ /* 0x000fe2000001ff00 */
[----:B------:R-:W-:Y:S01]  /*16f0*/  IMAD.MOV.U32 R48, RZ, RZ, RZ ;  /* 0x000000ffff307224 */ /* 0x000fe200078e00ff */
[----:B------:R-:W-:Y:S01]  /*1700*/  USHF.R.S32.HI UR4, URZ, 0x7, UR4 ;  /* 0x000000073f047899 */ /* 0x000fe20008011404 */
[----:B------:R-:W-:Y:S01]  /*1710*/  IMAD.MOV.U32 R133, RZ, RZ, RZ ;  /* 0x000000ffff857224 */ /* 0x000fe200078e00ff */
[----:B------:R-:W-:Y:S01]  /*1720*/  CS2R R26, SRZ ;  /* 0x00000000001a7805 */ /* 0x000fe2000001ff00 */
[----:B------:R-:W-:Y:S01]  /*1730*/  IMAD.MOV.U32 R44, RZ, RZ, RZ ;  /* 0x000000ffff2c7224 */ /* 0x000fe200078e00ff */
[----:B------:R-:W-:Y:S01]  /*1740*/  UISETP.LT.AND UP0, UPT, URZ, UR4, UPT ;  /* 0x000000043f00728c */ /* 0x000fe2000bf01270 */
[----:B------:R-:W-:Y:S01]  /*1750*/  IMAD.MOV.U32 R129, RZ, RZ, RZ ;  /* 0x000000ffff817224 */ /* 0x000fe200078e00ff */
[----:B------:R-:W-:Y:S01]  /*1760*/  CS2R R122, SRZ ;  /* 0x00000000007a7805 */ /* 0x000fe2000001ff00 */
[----:B------:R-:W-:Y:S01]  /*1770*/  IMAD.MOV.U32 R46, RZ, RZ, RZ ;  /* 0x000000ffff2e7224 */ /* 0x000fe200078e00ff */
[----:B------:R-:W-:Y:S01]  /*1780*/  USEL UR39, URZ, UR4, !UP0 ;  /* 0x000000043f277287 */ /* 0x000fe2000c000000 */
[----:B------:R-:W-:Y:S01]  /*1790*/  IMAD.MOV.U32 R125, RZ, RZ, RZ ;  /* 0x000000ffff7d7224 */ /* 0x000fe200078e00ff */
[----:B------:R-:W-:-:S02]  /*17a0*/  CS2R R120, SRZ ;  /* 0x0000000000787805 */ /* 0x000fc4000001ff00 */
[----:B------:R-:W-:Y:S02]  /*17b0*/  CS2R R118, SRZ ;  /* 0x0000000000767805 */ /* 0x000fe4000001ff00 */
[----:B------:R-:W-:Y:S02]  /*17c0*/  CS2R R116, SRZ ;  /* 0x0000000000747805 */ /* 0x000fe4000001ff00 */
[----:B------:R-:W-:Y:S02]  /*17d0*/  CS2R R114, SRZ ;  /* 0x0000000000727805 */ /* 0x000fe4000001ff00 */
[----:B------:R-:W-:Y:S02]  /*17e0*/  ISETP.GT.AND P1, PT, R88, UR39, PT ;  /* 0x0000002758007c0c */ /* 0x000fe4000bf24270 */
        /* <DEDUP_REMOVED lines=15> */
[----:B------:R-:W0:Y:S02]  /*18e0*/  SHFL.IDX PT, R0, R145, RZ, 0x1f ;  /* 0x00001fff91007589 */ /* 0x000e2400000e0000 */
[----:B0-----:R-:W-:-:S13]  /*18f0*/  R2UR UR37, R0 ;  /* 0x00000000002572ca */ /* 0x001fda00000e0000 */
[----:B------:R-:W-:-:S04]  /*1900*/  UIMAD.WIDE UR4, UR37, 0x55555556, URZ ;  /* 0x55555556250478a5 */ /* 0x000fc8000f8e023f */
[----:B------:R-:W-:Y:S02]  /*1910*/  ULEA.HI UR51, UR5, UR5, URZ, 0x1 ;  /* 0x0000000505337291 */ /* 0x000fe4000f8f083f */
[----:B------:R-:W-:Y:S02]  /*1920*/  UIADD3 UR5, UR42, 0x21800, URZ ;  /* 0x000218002a057890 */ /* 0x000fe4000fffe03f */
[----:B------:R-:W-:Y:S02]  /*1930*/  UIMAD UR51, UR51, -0x3, UR37 ;  /* 0xfffffffd333378a4 */ /* 0x000fe4000f8e0225 */
[----:B------:R-:W-:Y:S02]  /*1940*/  ULOP3.LUT UP0, URZ, UR5, 0x3ff, URZ, 0xc0, !UPT ;  /* 0x000003ff053f7892 */ /* 0x000fe4000f80c03f */
[----:B------:R-:W-:Y:S02]  /*1950*/  ULEA UR4, UR51, UR42, 0xc ;  /* 0x0000002a33047291 */ /* 0x000fe4000f8e603f */
[----:B------:R-:W-:-:S02]  /*1960*/  ULEA UR5, UR51, UR5, 0xd ;  /* 0x0000000533057291 */ /* 0x000fc4000f8e683f */
[----:B------:R-:W-:Y:S01]  /*1970*/  PLOP3.LUT P0, PT, PT, PT, UP0, 0x80, 0x0 ;  /* 0x000000000000781c */ /* 0x000fe20003f0f008 */
[----:B------:R-:W-:Y:S02]  /*1980*/  UIADD3 UR4, UR4, 0xc400, URZ ;  /* 0x0000c40004047890 */ /* 0x000fe4000fffe03f */
[----:B------:R-:W-:Y:S02]  /*1990*/  USHF.R.U32.HI UR5, URZ, 0x4, UR5 ;  /* 0x000000043f057899 */ /* 0x000fe40008011605 */
[----:B------:R-:W-:Y:S02]  /*19a0*/  USHF.R.U32.HI UR4, URZ, 0x4, UR4 ;  /* 0x000000043f047899 */ /* 0x000fe40008011604 */
[----:B------:R-:W-:Y:S02]  /*19b0*/  ULOP3.LUT UR36, UR5, 0x3fff, URZ, 0xc0, !UPT ;  /* 0x00003fff05247892 */ /* 0x000fe4000f8ec03f */
[----:B------:R-:W-:-:S04]  /*19c0*/  ULOP3.LUT UR53, UR4, 0x3fff, URZ, 0xc0, !UPT ;  /* 0x00003fff04357892 */ /* 0x000fc8000f8ec03f */
[----:B------:R-:W-:Y:S08]  /*19d0*/  @!P0 BRA `(.L_x_10748) ;  /* 0x0000000000408947 */ /* 0x000ff00003800000 */
        /* <DEDUP_REMOVED lines=16> */
.L_x_10748:
        /* <DEDUP_REMOVED lines=9> */
.L_x_10939:
[----:B------:R-:W-:Y:S05]  /*1b70*/  @!P0 BRA `(.L_x_10750) ;  /* 0x0000000000048947 */ /* 0x000fea0003800000 */
[----:B------:R-:W-:Y:S01]  /*1b80*/  BPT.TRAP 0x1 ;  /* 0x000000040000795c */ /* 0x000fe20000300000 */
.L_x_10750:
[----:B------:R-:W-:Y:S02]  /*1b90*/  IMAD.U32 R90, RZ, RZ, UR45 ;  /* 0x0000002dff5a7e24 */ /* 0x000fe4000f8e00ff */
[----:B0-----:R-:W-:-:S03]  /*1ba0*/  IMAD.U32 R3, RZ, RZ, UR50 ;  /* 0x00000032ff037e24 */ /* 0x001fc6000f8e00ff */
[----:B------:R-:W-:Y:S02]  /*1bb0*/  LEA R90, R90, UR42, 0x3 ;  /* 0x0000002a5a5a7c11 */ /* 0x000fe4000f8e18ff */
[----:B------:R-:W-:-:S04]  /*1bc0*/  SHF.L.U32 R3, R3, 0x1f, RZ ;  /* 0x0000001f03037819 */ /* 0x000fc800000006ff */
[----:B------:R0:W1:Y:S01]  /*1bd0*/  SYNCS.PHASECHK.TRANS64.TRYWAIT P2, [R90+URZ+0x2d830], R3 ;  /* 0x02d830035a0075a7 */ /* 0x000062000804017f */
[----:B------:R-:W-:Y:S05]  /*1be0*/  @!P0 BRA `(.L_x_10751) ;  /* 0x0000000000048947 */ /* 0x000fea0003800000 */
[----:B------:R-:W-:Y:S01]  /*1bf0*/  BPT.TRAP 0x1 ;  /* 0x000000040000795c */ /* 0x000fe20000300000 */
.L_x_10751:
[----:B------:R-:W2:Y:S02]  /*1c00*/  S2R R0, SR_TID.X ;  /* 0x0000000000007919 */ /* 0x000ea40000002100 */
[----:B--2---:R-:W-:Y:S01]  /*1c10*/  LOP3.LUT P1, RZ, R0, 0x7f, RZ, 0xc0, !PT ;  /* 0x0000007f00ff7812 */ /* 0x004fe2000782c0ff */
[----:B-1----:R-:W-:-:S12]  /*1c20*/  @P2 BRA `(.L_x_10752) ;  /* 0x0000000000082947 */ /* 0x002fd80003800000 */
[----:B------:R-:W1:Y:S02]  /*1c30*/  SYNCS.PHASECHK.TRANS64.TRYWAIT P2, [R90+URZ+0x2d830], R3 ;  /* 0x02d830035a0075a7 */ /* 0x000e64000804017f */
[----:B-1----:R-:W-:Y:S05]  /*1c40*/  @!P2 BRA `(.L_x_10753) ;  /* 0x000001480030a947 */ /* 0x002fea0003800000 */
.L_x_10752:
[----:B------:R-:W-:Y:S05]  /*1c50*/  WARPSYNC.ALL ;  /* 0x0000000000007948 */ /* 0x000fea0003800000 */
[----:B------:R-:W-:Y:S01]  /*1c60*/  UIADD3 UR4, UR42, 0x15400, URZ ;  /* 0x000154002a047890 */ /* 0x000fe2000fffe03f */
[----:B------:R-:W-:Y:S01]  /*1c70*/  WARPGROUP.ARRIVE ;  /* 0x00000000000079c5 */ /* 0x000fe20000000000 */
[----:B------:R-:W-:Y:S01]  /*1c80*/  UMOV UR5, 0x80000020 ;  /* 0x8000002000057882 */ /* 0x000fe20000000000 */
[----:B------:R-:W-:Y:S01]  /*1c90*/  UMOV UR7, 0x80000020 ;  /* 0x8000002000077882 */ /* 0x000fe20000000000 */
[----:B------:R-:W-:Y:S01]  /*1ca0*/  USHF.R.U32.HI UR4, URZ, 0x4, UR4 ;  /* 0x000000043f047899 */ /* 0x000fe20008011604 */
[----:B------:R-:W2:Y:S01]  /*1cb0*/  LDC R143, c[0x0][0x288] ;  /* 0x0000a200ff8f7b82 */ /* 0x000ea20000000800 */
[----:B------:R-:W-:Y:S01]  /*1cc0*/  UMOV UR9, 0x80000020 ;  /* 0x8000002000097882 */ /* 0x000fe20000000000 */
[----:B------:R-:W-:Y:S01]  /*1cd0*/  UMOV UR11, 0x80000020 ;  /* 0x80000020000b7882 */ /* 0x000fe20000000000 */
[----:B------:R-:W-:Y:S01]  /*1ce0*/  ULOP3.LUT UR4, UR4, 0x3fff, URZ, 0xc0, !UPT ;  /* 0x00003fff04047892 */ /* 0x000fe2000f8ec03f */
[----:B01----:R-:W-:Y:S01]  /*1cf0*/  @!P1 VIADD R90, R90, 0x2d840 ;  /* 0x0002d8405a5a9836 */ /* 0x003fe20000000000 */
[----:B------:R-:W-:Y:S01]  /*1d00*/  UMOV UR13, 0x80000020 ;  /* 0x80000020000d7882 */ /* 0x000fe20000000000 */
[----:B------:R-:W-:Y:S01]  /*1d10*/  UMOV UR15, 0x80000020 ;  /* 0x80000020000f7882 */ /* 0x000fe20000000000 */
[----:B------:R-:W-:-:S02]  /*1d20*/  ULOP3.LUT UR32, UR4, 0x10000, URZ, 0xfc, !UPT ;  /* 0x0001000004207892 */ /* 0x000fc4000f8efc3f */
[----:B------:R-:W-:Y:S01]  /*1d30*/  ULOP3.LUT UR4, UR53, 0x10000, URZ, 0xfc, !UPT ;  /* 0x0001000035047892 */ /* 0x000fe2000f8efc3f */
[----:B------:R-:W-:Y:S01]  /*1d40*/  @!P1 PRMT R90, RZ, 0x654, R90 ;  /* 0x00000654ff5a9816 */ /* 0x000fe2000000005a */
[----:B------:R-:W-:Y:S02]  /*1d50*/  UIMAD UR6, UR45, 0x600, UR32 ;  /* 0x000006002d0678a4 */ /* 0x000fe4000f8e0220 */
[----:B------:R-:W-:Y:S02]  /*1d60*/  UIADD3 UR8, UR4, 0x2, URZ ;  /* 0x0000000204087890 */ /* 0x000fe4000fffe03f */
[----:B------:R-:W-:Y:S02]  /*1d70*/  UIADD3 UR10, UR6, 0x2, URZ ;  /* 0x00000002060a7890 */ /* 0x000fe4000fffe03f */
[----:B------:R-:W-:Y:S02]  /*1d80*/  UIADD3 UR12, UR4, 0x300, URZ ;  /* 0x00000300040c7890 */ /* 0x000fe4000fffe03f */
[----:B------:R-:W-:-:S02]  /*1d90*/  UIADD3 UR14, UR6, 0x200, URZ ;  /* 0x00000200060e7890 */ /* 0x000fc4000fffe03f */
[----:B------:R-:W-:Y:S01]  /*1da0*/  HGMMA.64x128x16.F32 R24, gdesc[UR4], RZ, !UPT, gsb0 ;  /* 0x01e00000041879f0 */ /* 0x000fe2000c0008ff */
        /* <DEDUP_REMOVED lines=14> */
[----:B------:R-:W-:Y:S02]  /*1e90*/  UISETP.NE.AND UP0, UPT, UR6, 0x1, UPT ;  /* 0x000000010600788c */ /* 0x000fe4000bf05270 */
[----:B------:R-:W-:-:S04]  /*1ea0*/  ULOP3.LUT UR33, URZ, UR33, URZ, 0x33, !UPT ;  /* 0x000000213f217292 */ /* 0x000fc8000f8e333f */
[----:B------:R-:W-:Y:S02]  /*1eb0*/  PLOP3.LUT P2, PT, PT, PT, UP0, 0x80, 0x0 ;  /* 0x000000000000781c */ /* 0x000fe40003f4f008 */
[----:B------:R-:W-:-:S03]  /*1ec0*/  PLOP3.LUT P3, PT, PT, PT, UP0, 0x80, 0x0 ;  /* 0x000000000000781c */ /* 0x000fc60003f6f008 */
        /* <DEDUP_REMOVED lines=21> */
[----:B------:R-:W-:Y:S01]  /*2020*/  VIADD R29, R137, UR41 ;  /* 0x00000029891d7c36 */ /* 0x000fe20008000000 */
[----:B------:R-:W0:Y:S01]  /*2030*/  LDC R71, c[0x0][0x2f0] ;  /* 0x0000bc00ff477b82 */ /* 0x000e220000000800 */
[----:B------:R-:W-:Y:S01]  /*2040*/  FMUL.FTZ R5, R30, UR10 ;  /* 0x0000000a1e057c20 */ /* 0x000fe20008410000 */
[----:B------:R-:W-:Y:S01]  /*2050*/  FMUL.FTZ R9, R39, UR10 ;  /* 0x0000000a27097c20 */ /* 0x000fe20008410000 */
[----:B------:R-:W-:Y:S01]  /*2060*/  FMUL.FTZ R39, R40, UR10 ;  /* 0x0000000a28277c20 */ /* 0x000fe20008410000 */
[----:B------:R-:W-:-:S04]  /*2070*/  @P2 IMAD.HI.U32 R30, R29, UR6, RZ ;  /* 0x000000061d1e2c27 */ /* 0x000fc8000f8e00ff */
[----:B------:R-:W-:Y:S01]  /*2080*/  FMUL.FTZ R40, R41, UR10 ;  /* 0x0000000a29287c20 */ /* 0x000fe20008410000 */
[----:B------:R-:W-:Y:S01]  /*2090*/  FMUL.FTZ R95, R36, UR10 ;  /* 0x0000000a245f7c20 */ /* 0x000fe20008410000 */
[----:B------:R-:W-:Y:S01]  /*20a0*/  FMUL.FTZ R41, R44, UR10 ;  /* 0x0000000a2c297c20 */ /* 0x000fe20008410000 */
[----:B------:R-:W-:Y:S01]  /*20b0*/  FMUL.FTZ R44, R49, UR10 ;  /* 0x0000000a312c7c20 */ /* 0x000fe20008410000 */
[----:B------:R-:W-:Y:S01]  /*20c0*/  FMUL.FTZ R36, R70, UR10 ;  /* 0x0000000a46247c20 */ /* 0x000fe20008410000 */
[----:B------:R-:W-:Y:S01]  /*20d0*/  @UP0 ULDC UR6, c[0x0][0x450] ;  /* 0x0001140000060ab9 */ /* 0x000fe20000000800 */
[----:B------:R-:W-:Y:S01]  /*20e0*/  FMUL.FTZ R49, R57, UR10 ;  /* 0x0000000a39317c20 */ /* 0x000fe20008410000 */
[----:B------:R-:W-:Y:S01]  /*20f0*/  IMAD.MOV.U32 R70, RZ, RZ, R29 ;  /* 0x000000ffff467224 */ /* 0x000fe200078e001d */
[----:B------:R-:W-:Y:S01]  /*2100*/  @P3 SHF.R.U32.HI R70, RZ, UR6, R30 ;  /* 0x00000006ff463c19 */ /* 0x000fe2000801161e */
[----:B------:R-:W-:Y:S02]  /*2110*/  IMAD.MOV.U32 R57, RZ, RZ, -0x80 ;  /* 0xffffff80ff397424 */ /* 0x000fe400078e00ff */
[----:B------:R-:W-:Y:S01]  /*2120*/  FMUL.FTZ R12, R47, UR10 ;  /* 0x0000000a2f0c7c20 */ /* 0x000fe20008410000 */
[----:B------:R-:W-:Y:S01]  /*2130*/  FMUL.FTZ R47, R56, UR10 ;  /* 0x0000000a382f7c20 */ /* 0x000fe20008410000 */
[----:B------:R-:W-:Y:S01]  /*2140*/  FMUL.FTZ R2, R24, UR10 ;  /* 0x0000000a18027c20 */ /* 0x000fe20008410000 */
[----:B------:R-:W-:Y:S01]  /*2150*/  FMUL.FTZ R56, R72, UR10 ;  /* 0x0000000a48387c20 */ /* 0x000fe20008410000 */
[----:B------:R-:W-:Y:S01]  /*2160*/  FMUL.FTZ R24, R59, UR10 ;  /* 0x0000000a3b187c20 */ /* 0x000fe20008410000 */
[----:B------:R-:W-:Y:S01]  /*2170*/  IMAD R72, R88, R57, 0x80 ;  /* 0x0000008058487424 */ /* 0x000fe200078e0239 */
[----:B------:R-:W1:Y:S01]  /*2180*/  SHFL.IDX PT, R59, R70, RZ, 0x1c1f ;  /* 0x001c1fff463b7589 */ /* 0x000e6200000e0000 */
[----:B------:R-:W-:Y:S01]  /*2190*/  ULDC.64 UR6, c[0x0][0x9e0] ;  /* 0x0002780000067ab9 */ /* 0x000fe20000000a00 */
[----:B------:R-:W-:Y:S01]  /*21a0*/  FMUL.FTZ R10, R42, UR10 ;  /* 0x0000000a2a0a7c20 */ /* 0x000fe20008410000 */
[----:B------:R-:W-:Y:S01]  /*21b0*/  FMUL.FTZ R13, R46, UR10 ;  /* 0x0000000a2e0d7c20 */ /* 0x000fe20008410000 */
[----:B------:R-:W-:Y:S01]  /*21c0*/  VIADD R57, R72, 0x1 ;  /* 0x0000000148397836 */ /* 0x000fe20000000000 */
[----:B------:R-:W-:Y:S01]  /*21d0*/  UISETP.GE.AND UP1, UPT, UR7, 0x1, UPT ;  /* 0x000000010700788c */ /* 0x000fe2000bf26270 */
        /* <DEDUP_REMOVED lines=46> */
[----:B------:R-:W-:Y:S01]  /*24c0*/  PLOP3.LUT P2, PT, PT, PT, UP1, 0x40, 0x0 ;  /* 0x000000000000781c */ /* 0x000fe20003f4e818 */
[----:B------:R-:W3:Y:S01]  /*24d0*/  MUFU.TANH R2, R2 ;  /* 0x0000000200027308 */ /* 0x000ee20000002400 */
[C---:B0-----:R-:W-:Y:S01]  /*24e0*/  IMAD R57, R71.reuse, UR43, R72 ;  /* 0x0000002b47397c24 */ /* 0x041fe2000f8e0248 */
[----:B------:R0:W-:Y:S01]  /*24f0*/  @!P1 SYNCS.ARRIVE.TRANS64.RED.A1T0 RZ, [R90+URZ], RZ ;  /* 0x000000ff5aff99a7 */ /* 0x0001e2000810043f */
[----:B------:R-:W-:Y:S01]  /*2500*/  IMAD R58, R71, UR43, R58 ;  /* 0x0000002b473a7c24 */ /* 0x000fe2000f8e023a */
[----:B------:R-:W-:Y:S01]  /*2510*/  LEA R75, R88, 0xffffff80, 0x7 ;  /* 0xffffff80584b7811 */ /* 0x000fe200078e38ff */
[----:B------:R-:W-:-:S02]  /*2520*/  IMAD R74, R16, -0x2, R57 ;  /* 0xfffffffe104a7824 */ /* 0x000fc400078e0239 */
[----:B--2---:R-:W-:Y:S01]  /*2530*/  IMAD.IADD R58, R58, 0x1, -R143 ;  /* 0x000000013a3a7824 */ /* 0x004fe200078e0a8f */
[----:B------:R-:W2:Y:S03]  /*2540*/  MUFU.TANH R89, R89 ;  /* 0x0000005900597308 */ /* 0x000ea60000002400 */
[C---:B------:R-:W-:Y:S02]  /*2550*/  VIADD R77, R58.reuse, UR6 ;  /* 0x000000063a4d7c36 */ /* 0x040fe40008000000 */
[----:B------:R-:W-:-:S03]  /*2560*/  VIADD R76, R58, UR33 ;  /* 0x000000213a4c7c36 */ /* 0x000fc60008000000 */
[----:B------:R-:W4:Y:S01]  /*2570*/  MUFU.TANH R0, R0 ;  /* 0x0000000000007308 */ /* 0x000f220000002400 */
[----:B-1----:R-:W-:Y:S01]  /*2580*/  VIADDMNMX R68, R59, R77, R74, PT ;  /* 0x0000004d3b447246 */ /* 0x002fe2000380014a */
[----:B------:R-:W-:-:S06]  /*2590*/  IMAD.IADD R69, R76, 0x1, R59 ;  /* 0x000000014c457824 */ /* 0x000fcc00078e023b */
[----:B------:R-:W1:Y:S08]  /*25a0*/  MUFU.TANH R3, R3 ;  /* 0x0000000300037308 */ /* 0x000e700000002400 */
        /* <DEDUP_REMOVED lines=74> */
.L_x_10756:
[----:B------:R-:W-:-:S06]  /*2a50*/  UISETP.NE.AND UP2, UPT, UR7, 0x1, UPT ;  /* 0x000000010700788c */ /* 0x000fcc000bf45270 */
[----:B------:R-:W-:-:S05]  /*2a60*/  PLOP3.LUT P2, PT, PT, PT, UP2, 0x80, 0x0 ;  /* 0x000000000000781c */ /* 0x000fca0003f4f028 */
[----:B------:R-:W-:-:S08]  /*2a70*/  @UP2 ULDC.64 UR10, c[0x0][0x9e8] ;  /* 0x00027a00000a2ab9 */ /* 0x000fd00000000a00 */
[----:B------:R-:W-:-:S05]  /*2a80*/  @P2 IMAD.HI.U32 R57, R58, UR10, RZ ;  /* 0x0000000a3a392c27 */ /* 0x000fca000f8e00ff */
[----:B------:R-:W-:-:S07]  /*2a90*/  @P2 SHF.R.U32.HI R58, RZ, UR11, R57 ;  /* 0x0000000bff3a2c19 */ /* 0x000fce0008011639 */
.L_x_10757:
[----:B------:R-:W-:Y:S05]  /*2aa0*/  BSYNC B0 ;  /* 0x0000000000007941 */ /* 0x000fea0003800000 */
.L_x_10755:
[----:B------:R-:W-:-:S04]  /*2ab0*/  IMAD R57, R58, UR7, -R75 ;  /* 0x000000073a397c24 */ /* 0x000fc8000f8e0a4b */
[----:B------:R-:W-:-:S05]  /*2ac0*/  IMAD R57, R16, -0x2, R57 ;  /* 0xfffffffe10397824 */ /* 0x000fca00078e0239 */
[----:B------:R-:W-:Y:S02]  /*2ad0*/  VIMNMX R69, R69, R57, !PT ;  /* 0x0000003945457248 */ /* 0x000fe40007fe0100 */
[----:B------:R-:W-:-:S07]  /*2ae0*/  VIADDMNMX R68, R57, UR7, R68, PT ;  /* 0x0000000739447c46 */ /* 0x000fce000b800144 */
.L_x_10754:
[C---:B------:R-:W-:Y:S02]  /*2af0*/  ISETP.GE.AND P4, PT, R72.reuse, 0x9, PT ;  /* 0x000000094800780c */ /* 0x040fe40003f86270 */
[C---:B------:R-:W-:Y:S02]  /*2b00*/  ISETP.GE.AND P2, PT, R72.reuse, 0x2, PT ;  /* 0x000000024800780c */ /* 0x040fe40003f46270 */
[----:B------:R-:W-:Y:S02]  /*2b10*/  ISETP.GE.AND P5, PT, R72, 0xa, PT ;  /* 0x0000000a4800780c */ /* 0x000fe40003fa6270 */
[----:B------:R-:W-:Y:S02]  /*2b20*/  LOP3.LUT R19, R19, 0xfffffffd, RZ, 0xc0, !PT ;  /* 0xfffffffd13137812 */ /* 0x000fe400078ec0ff */
[----:B------:R-:W-:-:S04]  /*2b30*/  ISETP.GT.AND P3, PT, R69, 0x1, !P2 ;  /* 0x000000014500780c */ /* 0x000fc80005764270 */
[----:B------:R-:W-:Y:S02]  /*2b40*/  ISETP.LT.OR P3, PT, R68, 0x2, P3 ;  /* 0x000000024400780c */ /* 0x000fe40001f61670 */
[----:B------:R-:W-:Y:S02]  /*2b50*/  @P4 LOP3.LUT R19, R19, 0x2, RZ, 0xfc, !PT ;  /* 0x0000000213134812 */ /* 0x000fe400078efcff */
[----:B------:R-:W-:Y:S02]  /*2b60*/  FSEL R89, R89, -INF , !P3 ;  /* 0xff80000059597808 */ /* 0x000fe40005800000 */
[----:B------:R-:W-:Y:S02]  /*2b70*/  LOP3.LUT R19, R19, 0xfffffffb, RZ, 0xc0, !PT ;  /* 0xfffffffb13137812 */ /* 0x000fe400078ec0ff */
[----:B------:R-:W-:Y:S02]  /*2b80*/  ISETP.GT.AND P4, PT, R69, 0x8, !P4 ;  /* 0x000000084500780c */ /* 0x000fe40006784270 */
[----:B------:R-:W-:-:S02]  /*2b90*/  @P5 LOP3.LUT R19, R19, 0x4, RZ, 0xfc, !PT ;  /* 0x0000000413135812 */ /* 0x000fc400078efcff */
[----:B------:R-:W-:Y:S02]  /*2ba0*/  ISETP.GT.AND P3, PT, R69, 0x9, !P5 ;  /* 0x000000094500780c */ /* 0x000fe40006f64270 */
[----:B------:R-:W-:Y:S02]  /*2bb0*/  ISETP.GE.AND P5, PT, R72, 0x11, PT ;  /* 0x000000114800780c */ /* 0x000fe40003fa6270 */
[C---:B------:R-:W-:Y:S02]  /*2bc0*/  ISETP.LT.OR P4, PT, R68.reuse, 0x9, P4 ;  /* 0x000000094400780c */ /* 0x040fe40002781670 */
[----:B------:R-:W-:Y:S02]  /*2bd0*/  ISETP.LT.OR P3, PT, R68, 0xa, P3 ;  /* 0x0000000a4400780c */ /* 0x000fe40001f61670 */
[----:B0-----:R-:W-:Y:S02]  /*2be0*/  FSEL R91, R91, -INF , !P4 ;  /* 0xff8000005b5b7808 */ /* 0x001fe40006000000 */
[----:B------:R-:W-:-:S02]  /*2bf0*/  ISETP.GE.AND P4, PT, R72, 0x12, PT ;  /* 0x000000124800780c */ /* 0x000fc40003f86270 */
[----:B------:R-:W-:Y:S02]  /*2c00*/  LOP3.LUT R19, R19, 0xfffffff7, RZ, 0xc0, !PT ;  /* 0xfffffff713137812 */ /* 0x000fe400078ec0ff */
[----:B------:R-:W-:Y:S02]  /*2c10*/  FSEL R92, R92, -INF , !P3 ;  /* 0xff8000005c5c7808 */ /* 0x000fe40005800000 */
[----:B------:R-:W-:Y:S02]  /*2c20*/  ISETP.GT.AND P3, PT, R69, 0x10, !P5 ;  /* 0x000000104500780c */ /* 0x000fe40006f64270 */
[----:B------:R-:W-:Y:S02]  /*2c30*/  @P5 LOP3.LUT R19, R19, 0x8, RZ, 0xfc, !PT ;  /* 0x0000000813135812 */ /* 0x000fe400078efcff */
[----:B------:R-:W-:Y:S02]  /*2c40*/  ISETP.LT.OR P3, PT, R68, 0x11, P3 ;  /* 0x000000114400780c */ /* 0x000fe40001f61670 */
[----:B------:R-:W-:-:S02]  /*2c50*/  LOP3.LUT R19, R19, 0xfdffffff, RZ, 0xc0, !PT ;  /* 0xfdffffff13137812 */ /* 0x000fc400078ec0ff */
[----:B------:R-:W-:Y:S02]  /*2c60*/  FSEL R93, R93, -INF , !P3 ;  /* 0xff8000005d5d7808 */ /* 0x000fe40005800000 */
[----:B------:R-:W-:Y:S02]  /*2c70*/  @P4 LOP3.LUT R19, R19, 0x2000000, RZ, 0xfc, !PT ;  /* 0x0200000013134812 */ /* 0x000fe400078efcff */
[----:B------:R-:W-:Y:S02]  /*2c80*/  ISETP.GT.AND P3, PT, R69, 0x11, !P4 ;  /* 0x000000114500780c */ /* 0x000fe40006764270 */
[----:B------:R-:W-:Y:S02]  /*2c90*/  ISETP.GE.AND P4, PT, R72, 0x19, PT ;  /* 0x000000194800780c */ /* 0x000fe40003f86270 */
[----:B------:R-:W-:Y:S02]  /*2ca0*/  ISETP.LT.OR P3, PT, R68, 0x12, P3 ;  /* 0x000000124400780c */ /* 0x000fe40001f61670 */
[----:B------:R-:W-:-:S02]  /*2cb0*/  LOP3.LUT R19, R19, 0xfeffffff, RZ, 0xc0, !PT ;  /* 0xfeffffff13137812 */ /* 0x000fc400078ec0ff */
        /* <DEDUP_REMOVED lines=153> */
[----:B------:R-:W-:-:S04]  /*3650*/  ISETP.GT.AND P6, PT, R69, 0x79, !P6 ;  /* 0x000000794500780c */ /* 0x000fc800077c4270 */
[----:B------:R-:W-:-:S04]  /*3660*/  ISETP.LT.OR P6, PT, R68, 0x7a, P6 ;  /* 0x0000007a4400780c */ /* 0x000fc800037c1670 */
[----:B------:R-:W-:Y:S02]  /*3670*/  FSEL R40, R85, -INF , !P6 ;  /* 0xff80000055287808 */ /* 0x000fe40007000000 */
[----:B------:R-:W-:Y:S01]  /*3680*/  PLOP3.LUT P6, PT, PT, PT, UP1, 0x40, 0x0 ;  /* 0x000000000000781c */ /* 0x000fe20003fce818 */
[----:B0-----:R-:W-:Y:S01]  /*3690*/  IMAD.IADD R69, R76, 0x1, R2 ;  /* 0x000000014c457824 */ /* 0x001fe200078e0202 */
[----:B------:R-:W-:-:S11]  /*36a0*/  VIADDMNMX R68, R2, R77, R74, PT ;  /* 0x0000004d02447246 */ /* 0x000fd6000380014a */
        /* <DEDUP_REMOVED lines=15> */
.L_x_10760:
[----:B------:R-:W-:-:S06]  /*37a0*/  UISETP.NE.AND UP2, UPT, UR7, 0x1, UPT ;  /* 0x000000010700788c */ /* 0x000fcc000bf45270 */
[----:B------:R-:W-:-:S05]  /*37b0*/  PLOP3.LUT P6, PT, PT, PT, UP2, 0x80, 0x0 ;  /* 0x000000000000781c */ /* 0x000fca0003fcf028 */
[----:B------:R-:W-:-:S08]  /*37c0*/  @UP2 ULDC.64 UR10, c[0x0][0x9e8] ;  /* 0x00027a00000a2ab9 */ /* 0x000fd00000000a00 */
[----:B------:R-:W-:Y:S01]  /*37d0*/  @P6 IMAD.HI.U32 R56, R2, UR10, RZ ;  /* 0x0000000a02386c27 */ /* 0x000fe2000f8e00ff */
[----:B------:R-:W-:-:S13]  /*37e0*/  PLOP3.LUT P6, PT, PT, PT, UP2, 0x80, 0x0 ;  /* 0x000000000000781c */ /* 0x000fda0003fcf028 */
[----:B------:R-:W-:-:S07]  /*37f0*/  @P6 SHF.R.U32.HI R2, RZ, UR11, R56 ;  /* 0x0000000bff026c19 */ /* 0x000fce0008011638 */
.L_x_10761:
[----:B------:R-:W-:Y:S05]  /*3800*/  BSYNC B0 ;  /* 0x0000000000007941 */ /* 0x000fea0003800000 */
.L_x_10759:
[----:B------:R-:W-:-:S04]  /*3810*/  IMAD R65, R2, UR7, -R75 ;  /* 0x0000000702417c24 */ /* 0x000fc8000f8e0a4b */
[----:B------:R-:W-:-:S05]  /*3820*/  IMAD R65, R16, -0x2, R65 ;  /* 0xfffffffe10417824 */ /* 0x000fca00078e0241 */
[----:B------:R-:W-:Y:S02]  /*3830*/  VIMNMX R69, R69, R65, !PT ;  /* 0x0000004145457248 */ /* 0x000fe40007fe0100 */
[----:B------:R-:W-:-:S07]  /*3840*/  VIADDMNMX R68, R65, UR7, R68, PT ;  /* 0x0000000741447c46 */ /* 0x000fce000b800144 */
.L_x_10758:
[----:B------:R-:W-:Y:S01]  /*3850*/  ISETP.GT.AND P2, PT, R69, 0x1, !P2 ;  /* 0x000000014500780c */ /* 0x000fe20005744270 */
[----:B------:R-:W-:Y:S01]  /*3860*/  ULDC UR34, c[0x0][0x988] ;  /* 0x0002620000227ab9 */ /* 0x000fe20000000800 */
[----:B------:R-:W-:Y:S01]  /*3870*/  LOP3.LUT P6, RZ, R19, 0x8, RZ, 0xc0, !PT ;  /* 0x0000000813ff7812 */ /* 0x000fe200078cc0ff */
[----:B------:R-:W-:Y:S01]  /*3880*/  @UP0 ULDC UR10, c[0x0][0x44c] ;  /* 0x00011300000a0ab9 */ /* 0x000fe20000000800 */
[----:B------:R-:W-:Y:S01]  /*3890*/  ISETP.LT.OR P2, PT, R68, 0x2, P2 ;  /* 0x000000024400780c */ /* 0x000fe20001741670 */
[----:B------:R-:W-:Y:S01]  /*38a0*/  UIMAD.WIDE.U32 UR10, UR41, UR10, URZ ;  /* 0x0000000a290a72a5 */ /* 0x000fe2000f8e003f */
[----:B------:R-:W-:Y:S01]  /*38b0*/  ISETP.GT.AND P3, PT, R69, 0x70, !P3 ;  /* 0x000000704500780c */ /* 0x000fe20005f64270 */
[----:B------:R-:W-:Y:S01]  /*38c0*/  @UP0 ULDC UR15, c[0x0][0x450] ;  /* 0x00011400000f0ab9 */ /* 0x000fe20000000800 */
[----:B------:R-:W-:Y:S01]  /*38d0*/  FSEL R3, R3, -INF , !P2 ;  /* 0xff80000003037808 */ /* 0x000fe20005000000 */
[----:B------:R-:W-:Y:S01]  /*38e0*/  UMOV UR14, UR41 ;  /* 0x00000029000e7c82 */ /* 0x000fe20008000000 */
[----:B------:R-:W-:Y:S01]  /*38f0*/  LOP3.LUT P2, RZ, R19, 0x2, RZ, 0xc0, !PT ;  /* 0x0000000213ff7812 */ /* 0x000fe2000784c0ff */
[----:B------:R-:W-:Y:S01]  /*3900*/  @UP0 USHF.R.U32.HI UR14, URZ, UR15, UR11 ;  /* 0x0000000f3f0e0299 */ /* 0x000fe2000801160b */
[----:B------:R-:W-:-:S02]  /*3910*/  ISETP.GT.AND P4, PT, R69, 0x71, !P4 ;  /* 0x000000714500780c */ /* 0x000fc40006784270 */
[C---:B------:R-:W-:Y:S01]  /*3920*/  ISETP.GT.AND P2, PT, R69.reuse, 0x8, !P2 ;  /* 0x000000084500780c */ /* 0x040fe20005744270 */
[----:B------:R-:W-:Y:S01]  /*3930*/  UIADD3 UR52, UR52, UR14, URZ ;  /* 0x0000000e34347290 */ /* 0x000fe2000fffe03f */
[C---:B------:R-:W-:Y:S02]  /*3940*/  ISETP.LT.OR P3, PT, R68.reuse, 0x71, P3 ;  /* 0x000000714400780c */ /* 0x040fe40001f61670 */
[----:B------:R-:W-:Y:S01]  /*3950*/  ISETP.LT.OR P2, PT, R68, 0x9, P2 ;  /* 0x000000094400780c */ /* 0x000fe20001741670 */
[----:B------:R-:W-:Y:S01]  /*3960*/  UIADD3 UR6, UR52, UR6, URZ ;  /* 0x0000000634067290 */ /* 0x000fe2000fffe03f */
[----:B------:R-:W-:Y:S02]  /*3970*/  ISETP.GT.AND P5, PT, R69, 0x78, !P5 ;  /* 0x000000784500780c */ /* 0x000fe40006fa4270 */
[----:B------:R-:W-:Y:S02]  /*3980*/  FSEL R56, R5, -INF , !P2 ;  /* 0xff80000005387808 */ /* 0x000fe40005000000 */
[----:B------:R-:W-:-:S02]  /*3990*/  LOP3.LUT P2, RZ, R19, 0x4, RZ, 0xc0, !PT ;  /* 0x0000000413ff7812 */ /* 0x000fc4000784c0ff */
[C---:B------:R-:W-:Y:S02]  /*39a0*/  ISETP.LT.OR P4, PT, R68.reuse, 0x72, P4 ;  /* 0x000000724400780c */ /* 0x040fe40002781670 */
[----:B------:R-:W-:Y:S02]  /*39b0*/  ISETP.GT.AND P2, PT, R69, 0x9, !P2 ;  /* 0x000000094500780c */ /* 0x000fe40005744270 */
[----:B------:R-:W-:Y:S02]  /*39c0*/  FSEL R27, R27, -INF , !P3 ;  /* 0xff8000001b1b7808 */ /* 0x000fe40005800000 */
[C---:B------:R-:W-:Y:S02]  /*39d0*/  ISETP.LT.OR P2, PT, R68.reuse, 0xa, P2 ;  /* 0x0000000a4400780c */ /* 0x040fe40001741670 */
[----:B------:R-:W-:Y:S02]  /*39e0*/  ISETP.LT.OR P5, PT, R68, 0x79, P5 ;  /* 0x000000794400780c */ /* 0x000fe40002fa1670 */
[----:B------:R-:W-:-:S02]  /*39f0*/  FSEL R65, R4, -INF , !P2 ;  /* 0xff80000004417808 */ /* 0x000fc40005000000 */
[----:B------:R-:W-:Y:S02]  /*3a00*/  ISETP.GT.AND P2, PT, R69, 0x10, !P6 ;  /* 0x000000104500780c */ /* 0x000fe40007744270 */
[----:B------:R-:W-:Y:S02]  /*3a10*/  LOP3.LUT P6, RZ, R19, 0x8000, RZ, 0xc0, !PT ;  /* 0x0000800013ff7812 */ /* 0x000fe400078cc0ff */
[----:B------:R-:W-:Y:S02]  /*3a20*/  ISETP.LT.OR P2, PT, R68, 0x11, P2 ;  /* 0x000000114400780c */ /* 0x000fe40001741670 */
[----:B------:R-:W-:Y:S02]  /*3a30*/  FMNMX.FTZ R4, R73, R89, !PT ;  /* 0x0000005949047209 */ /* 0x000fe40007810000 */
[----:B------:R-:W-:Y:S02]  /*3a40*/  FSEL R66, R6, -INF , !P2 ;  /* 0xff80000006427808 */ /* 0x000fe40005000000 */
[----:B------:R-:W-:-:S02]  /*3a50*/  LOP3.LUT P2, RZ, R19, 0x2000000, RZ, 0xc0, !PT ;  /* 0x0200000013ff7812 */ /* 0x000fc4000784c0ff */
[----:B------:R-:W-:Y:S02]  /*3a60*/  FSEL R28, R28, -INF , !P4 ;  /* 0xff8000001c1c7808 */ /* 0x000fe40006000000 */
[----:B------:R-:W-:Y:S02]  /*3a70*/  ISETP.GT.AND P2, PT, R69, 0x11, !P2 ;  /* 0x000000114500780c */ /* 0x000fe40005744270 */
[----:B------:R-:W-:Y:S02]  /*3a80*/  FSEL R29, R29, -INF , !P5 ;  /* 0xff8000001d1d7808 */ /* 0x000fe40006800000 */
[----:B------:R-:W-:-:S04]  /*3a90*/  ISETP.LT.OR P2, PT, R68, 0x12, P2 ;  /* 0x000000124400780c */ /* 0x000fc80001741670 */
[----:B------:R-:W-:Y:S02]  /*3aa0*/  FSEL R67, R7, -INF , !P2 ;  /* 0xff80000007437808 */ /* 0x000fe40005000000 */
[----:B------:R-:W-:-:S04]  /*3ab0*/  LOP3.LUT P2, RZ, R19, 0x1000000, RZ, 0xc0, !PT ;  /* 0x0100000013ff7812 */ /* 0x000fc8000784c0ff */
[----:B------:R-:W-:-:S04]  /*3ac0*/  ISETP.GT.AND P2, PT, R69, 0x18, !P2 ;  /* 0x000000184500780c */ /* 0x000fc80005744270 */
        /* <DEDUP_REMOVED lines=34> */
[----:B------:R-:W-:Y:S02]  /*3cf0*/  ISETP.GT.AND P2, PT, R69, 0x39, !P6 ;  /* 0x000000394500780c */ /* 0x000fe40007744270 */
[----:B------:R-:W-:Y:S02]  /*3d00*/  LOP3.LUT P6, RZ, R19, 0x10, RZ, 0xc0, !PT ;  /* 0x0000001013ff7812 */ /* 0x000fe400078cc0ff */
        /* <DEDUP_REMOVED lines=26> */
[----:B------:R-:W-:Y:S02]  /*3eb0*/  FMNMX.FTZ R33, R91, R4, !PT ;  /* 0x000000045b217209 */ /* 0x000fe40007810000 */
[----:B------:R-:W-:Y:S02]  /*3ec0*/  LOP3.LUT P2, RZ, R19, 0x100, RZ, 0xc0, !PT ;  /* 0x0000010013ff7812 */ /* 0x000fe4000784c0ff */
[----:B------:R-:W-:Y:S02]  /*3ed0*/  FMNMX.FTZ R4, R92, R33, !PT ;  /* 0x000000215c047209 */ /* 0x000fe40007810000 */
[----:B------:R-:W-:Y:S02]  /*3ee0*/  ISETP.GT.AND P2, PT, R69, 0x58, !P2 ;  /* 0x000000584500780c */ /* 0x000fe40005744270 */
[----:B------:R-:W-:-:S02]  /*3ef0*/  FMNMX.FTZ R33, R93, R4, !PT ;  /* 0x000000045d217209 */ /* 0x000fc40007810000 */
[----:B------:R-:W-:Y:S02]  /*3f00*/  ISETP.LT.OR P2, PT, R68, 0x59, P2 ;  /* 0x000000594400780c */ /* 0x000fe40001741670 */
[----:B------:R-:W-:Y:S02]  /*3f10*/  FMNMX.FTZ R4, R94, R33, !PT ;  /* 0x000000215e047209 */ /* 0x000fe40007810000 */
[----:B------:R-:W-:Y:S02]  /*3f20*/  FSEL R2, R36, -INF , !P2 ;  /* 0xff80000024027808 */ /* 0x000fe40005000000 */
[----:B------:R-:W-:Y:S02]  /*3f30*/  FMNMX.FTZ R33, R95, R4, !PT ;  /* 0x000000045f217209 */ /* 0x000fe40007810000 */
[----:B------:R-:W-:Y:S02]  /*3f40*/  LOP3.LUT P2, RZ, R19, 0x80, RZ, 0xc0, !PT ;  /* 0x0000008013ff7812 */ /* 0x000fe4000784c0ff */
[----:B------:R-:W-:-:S02]  /*3f50*/  FMNMX.FTZ R33, R96, R33, !PT ;  /* 0x0000002160217209 */ /* 0x000fc40007810000 */
[----:B------:R-:W-:Y:S02]  /*3f60*/  ISETP.GT.AND P2, PT, R69, 0x59, !P2 ;  /* 0x000000594500780c */ /* 0x000fe40005744270 */
[----:B------:R-:W-:Y:S02]  /*3f70*/  FMNMX.FTZ R4, R64, R33, !PT ;  /* 0x0000002140047209 */ /* 0x000fe40007810000 */
[----:B------:R-:W-:Y:S02]  /*3f80*/  ISETP.LT.OR P2, PT, R68, 0x5a, P2 ;  /* 0x0000005a4400780c */ /* 0x000fe40001741670 */
[----:B------:R-:W-:Y:S02]  /*3f90*/  FMNMX.FTZ R4, R61, R4, !PT ;  /* 0x000000043d047209 */ /* 0x000fe40007810000 */
[----:B------:R-:W-:Y:S02]  /*3fa0*/  FSEL R6, R35, -INF , !P2 ;  /* 0xff80000023067808 */ /* 0x000fe40005000000 */
[----:B------:R-:W-:-:S02]  /*3fb0*/  FMNMX.FTZ R33, R63, R4, !PT ;  /* 0x000000043f217209 */ /* 0x000fc40007810000 */
[----:B------:R-:W-:Y:S02]  /*3fc0*/  LOP3.LUT P2, RZ, R19, 0x40, RZ, 0xc0, !PT ;  /* 0x0000004013ff7812 */ /* 0x000fe4000784c0ff */
[----:B------:R-:W-:Y:S02]  /*3fd0*/  FMNMX.FTZ R33, R62, R33, !PT ;  /* 0x000000213e217209 */ /* 0x000fe40007810000 */
[----:B------:R-:W-:Y:S02]  /*3fe0*/  ISETP.GT.AND P2, PT, R69, 0x60, !P2 ;  /* 0x000000604500780c */ /* 0x000fe40005744270 */
[----:B------:R-:W-:Y:S02]  /*3ff0*/  FMNMX.FTZ R4, R60, R33, !PT ;  /* 0x000000213c047209 */ /* 0x000fe40007810000 */
[----:B------:R-:W-:Y:S02]  /*4000*/  ISETP.LT.OR P2, PT, R68, 0x61, P2 ;  /* 0x000000614400780c */ /* 0x000fe40001741670 */
[----:B------:R-:W-:-:S02]  /*4010*/  FMNMX.FTZ R4, R57, R4, !PT ;  /* 0x0000000439047209 */ /* 0x000fc40007810000 */
        /* <DEDUP_REMOVED lines=30> */
[----:B0-----:R-:W-:-:S04]  /*4200*/  FMNMX.FTZ R4, R8, R35, !PT ;  /* 0x0000002308047209 */ /* 0x001fc80007810000 */
[C---:B------:R-:W-:Y:S01]  /*4210*/  FSETP.NEU.FTZ.AND P2, PT, R4.reuse, -INF , PT ;  /* 0xff8000000400780b */ /* 0x040fe20003f5d000 */
[----:B------:R-:W-:-:S05]  /*4220*/  FMUL.FTZ R76, R4, UR34 ;  /* 0x00000022044c7c20 */ /* 0x000fca0008410000 */
[----:B------:R-:W-:Y:S02]  /*4230*/  FSEL R76, R76, RZ, P2 ;  /* 0x000000ff4c4c7208 */ /* 0x000fe40001000000 */
[----:B------:R-:W-:Y:S02]  /*4240*/  ISETP.GT.AND P2, PT, R69, RZ, !P6 ;  /* 0x000000ff4500720c */ /* 0x000fe40007744270 */
[----:B------:R-:W-:Y:S01]  /*4250*/  LOP3.LUT P6, RZ, R19, 0x8000000, RZ, 0xc0, !PT ;  /* 0x0800000013ff7812 */ /* 0x000fe200078cc0ff */
[--C-:B------:R-:W-:Y:S01]  /*4260*/  FFMA.FTZ R33, R73, UR34, -R76.reuse ;  /* 0x0000002249217c23 */ /* 0x100fe2000801084c */
[----:B------:R-:W-:Y:S01]  /*4270*/  ISETP.LT.OR P2, PT, R68, 0x1, P2 ;  /* 0x000000014400780c */ /* 0x000fe20001741670 */
[--C-:B------:R-:W-:Y:S01]  /*4280*/  FFMA.FTZ R36, R89, UR34, -R76.reuse ;  /* 0x0000002259247c23 */ /* 0x100fe2000801084c */
[----:B------:R-:W-:Y:S01]  /*4290*/  ISETP.GT.AND P6, PT, R69, 0x79, !P6 ;  /* 0x000000794500780c */ /* 0x000fe200077c4270 */
[--C-:B------:R-:W-:Y:S01]  /*42a0*/  FFMA.FTZ R35, R91, UR34, -R76.reuse ;  /* 0x000000225b237c23 */ /* 0x100fe2000801084c */
[----:B------:R-:W-:Y:S01]  /*42b0*/  FSEL R74, R0, -INF , !P2 ;  /* 0xff800000004a7808 */ /* 0x000fe20005000000 */
[----:B------:R-:W-:Y:S01]  /*42c0*/  MUFU.EX2 R33, R33 ;  /* 0x0000002100217308 */ /* 0x000fe20000000800 */
[----:B------:R-:W-:Y:S01]  /*42d0*/  LOP3.LUT P2, RZ, R19, 0x4000000, RZ, 0xc0, !PT ;  /* 0x0400000013ff7812 */ /* 0x000fe2000784c0ff */
[--C-:B------:R-:W-:Y:S01]  /*42e0*/  FFMA.FTZ R70, R92, UR34, -R76.reuse ;  /* 0x000000225c467c23 */ /* 0x100fe2000801084c */
[----:B------:R-:W-:Y:S01]  /*42f0*/  FMNMX.FTZ R73, R74, R3, !PT ;  /* 0x000000034a497209 */ /* 0x000fe20007810000 */
[--C-:B------:R-:W-:Y:S01]  /*4300*/  FFMA.FTZ R0, R93, UR34, -R76.reuse ;  /* 0x000000225d007c23 */ /* 0x100fe2000801084c */
[----:B------:R-:W-:Y:S01]  /*4310*/  ISETP.GT.AND P2, PT, R69, 0x69, !P2 ;  /* 0x000000694500780c */ /* 0x000fe20005744270 */
[--C-:B------:R-:W-:Y:S01]  /*4320*/  FFMA.FTZ R94, R94, UR34, -R76.reuse ;  /* 0x000000225e5e7c23 */ /* 0x100fe2000801084c */
[----:B------:R-:W-:Y:S01]  /*4330*/  FMNMX.FTZ R8, R56, R73, !PT ;  /* 0x0000004938087209 */ /* 0x000fe20007810000 */
[----:B------:R-:W-:Y:S01]  /*4340*/  MUFU.EX2 R36, R36 ;  /* 0x0000002400247308 */ /* 0x000fe20000000800 */
[----:B------:R-:W-:Y:S01]  /*4350*/  ISETP.LT.OR P2, PT, R68, 0x6a, P2 ;  /* 0x0000006a4400780c */ /* 0x000fe20001741670 */
[--C-:B------:R-:W-:Y:S01]  /*4360*/  FFMA.FTZ R72, R95, UR34, -R76.reuse ;  /* 0x000000225f487c23 */ /* 0x100fe2000801084c */
[----:B------:R-:W-:Y:S01]  /*4370*/  FMNMX.FTZ R73, R65, R8, !PT ;  /* 0x0000000841497209 */ /* 0x000fe20007810000 */
[--C-:B------:R-:W-:Y:S01]  /*4380*/  FFMA.FTZ R96, R96, UR34, -R76.reuse ;  /* 0x0000002260607c23 */ /* 0x100fe2000801084c */
[----:B------:R-:W-:Y:S01]  /*4390*/  FSEL R26, R26, -INF , !P2 ;  /* 0xff8000001a1a7808 */ /* 0x000fe20005000000 */
        /* <DEDUP_REMOVED lines=27> */
[----:B------:R-:W-:Y:S01]  /*4550*/  FFMA.FTZ R40, R40, UR34, -R76 ;  /* 0x0000002228287c23 */ /* 0x000fe2000801084c */
        /* <DEDUP_REMOVED lines=26> */
[----:B------:R-:W-:-:S03]  /*4700*/  FFMA.FTZ R77, R49, UR34, -R76 ;  /* 0x00000022314d7c23 */ /* 0x000fc6000801084c */
[----:B------:R-:W-:-:S03]  /*4710*/  FMNMX.FTZ R49, R27, R8, !PT ;  /* 0x000000081b317209 */ /* 0x000fc60007810000 */
        /* <DEDUP_REMOVED lines=8> */
[----:B------:R-:W-:Y:S01]  /*47a0*/  FFMA.FTZ R54, R55, UR34, -R76 ;  /* 0x0000002237367c23 */ /* 0x000fe2000801084c */
[----:B------:R-:W-:Y:S01]  /*47b0*/  FMNMX.FTZ R69, R30, R69, !PT ;  /* 0x000000451e457209 */ /* 0x000fe20007810000 */
[----:B------:R-:W-:Y:S04]  /*47c0*/  MUFU.EX2 R57, R57 ;  /* 0x0000003900397308 */ /* 0x000fe80000000800 */
[----:B------:R-:W1:Y:S04]  /*47d0*/  SHFL.BFLY PT, R8, R69, 0x2, 0x1f ;  /* 0x0c401f0045087f89 */ /* 0x000e6800000e0000 */
        /* <DEDUP_REMOVED lines=9> */
[----:B-1----:R-:W-:-:S04]  /*4870*/  FMNMX.FTZ R8, R55, R8, !PT ;  /* 0x0000000837087209 */ /* 0x002fc80007810000 */
        /* <DEDUP_REMOVED lines=17> */
[----:B------:R2:W3:Y:S01]  /*4990*/  MUFU.EX2 R82, R69 ;  /* 0x0000004500527308 */ /* 0x0004e20000000800 */
[--C-:B------:R-:W-:Y:S01]  /*49a0*/  FFMA.FTZ R67, R10, UR34, -R55.reuse ;  /* 0x000000220a437c23 */ /* 0x100fe20008010837 */
[--C-:B-1----:R-:W-:Y:S01]  /*49b0*/  FFMA.FTZ R74, R11, UR34, -R55.reuse ;  /* 0x000000220b4a7c23 */ /* 0x102fe20008010837 */
[--C-:B------:R-:W-:Y:S01]  /*49c0*/  FFMA.FTZ R11, R25, UR34, -R55.reuse ;  /* 0x00000022190b7c23 */ /* 0x100fe20008010837 */
[--C-:B------:R-:W-:Y:S01]  /*49d0*/  FFMA.FTZ R80, R31, UR34, -R55.reuse ;  /* 0x000000221f507c23 */ /* 0x100fe20008010837 */
[--C-:B------:R-:W-:Y:S01]  /*49e0*/  FFMA.FTZ R10, R14, UR34, -R55.reuse ;  /* 0x000000220e0a7c23 */ /* 0x100fe20008010837 */
[--C-:B------:R-:W-:Y:S01]  /*49f0*/  FFMA.FTZ R20, R20, UR34, -R55.reuse ;  /* 0x0000002214147c23 */ /* 0x100fe20008010837 */
[--C-:B------:R-:W-:Y:S01]  /*4a00*/  FFMA.FTZ R6, R6, UR34, -R55.reuse ;  /* 0x0000002206067c23 */ /* 0x100fe20008010837 */
[----:B------:R1:W4:Y:S01]  /*4a10*/  MUFU.EX2 R79, R76 ;  /* 0x0000004c004f7308 */ /* 0x0003220000000800 */
[--C-:B--2---:R-:W-:Y:S01]  /*4a20*/  FFMA.FTZ R69, R13, UR34, -R55.reuse ;  /* 0x000000220d457c23 */ /* 0x104fe20008010837 */
[----:B0-----:R-:W-:Y:S01]  /*4a30*/  F2FP.F16.F32.PACK_AB R14, R70, R35 ;  /* 0x00000023460e723e */ /* 0x001fe200000000ff */
[--C-:B------:R-:W-:Y:S01]  /*4a40*/  FFMA.FTZ R5, R5, UR34, -R55.reuse ;  /* 0x0000002205057c23 */ /* 0x100fe20008010837 */
[--C-:B------:R-:W-:Y:S01]  /*4a50*/  FFMA.FTZ R2, R2, UR34, -R55.reuse ;  /* 0x0000002202027c23 */ /* 0x100fe20008010837 */
[----:B------:R-:W-:-:S03]  /*4a60*/  FFMA.FTZ R48, R48, UR34, -R55 ;  /* 0x0000002230307c23 */ /* 0x000fc60008010837 */
[----:B------:R0:W2:Y:S01]  /*4a70*/  MUFU.EX2 R84, R78 ;  /* 0x0000004e00547308 */ /* 0x0000a20000000800 */
[----:B-1----:R-:W-:Y:S01]  /*4a80*/  FFMA.FTZ R76, R24, UR34, -R55 ;  /* 0x00000022184c7c23 */ /* 0x002fe20008010837 */
[----:B---3--:R-:W-:-:S06]  /*4a90*/  FADD.FTZ R24, R77, R82 ;  /* 0x000000524d187221 */ /* 0x008fcc0000010000 */
[----:B------:R-:W1:Y:S01]  /*4aa0*/  MUFU.EX2 R3, R3 ;  /* 0x0000000300037308 */ /* 0x000e620000000800 */
[----:B0-----:R-:W-:Y:S01]  /*4ab0*/  FFMA.FTZ R78, R12, UR34, -R55 ;  /* 0x000000220c4e7c23 */ /* 0x001fe20008010837 */
[----:B------:R-:W-:Y:S01]  /*4ac0*/  FADD.FTZ R12, R33, R36 ;  /* 0x00000024210c7221 */ /* 0x000fe20000010000 */
[----:B----4-:R-:W-:-:S03]  /*4ad0*/  FADD.FTZ R15, R79, R24 ;  /* 0x000000184f0f7221 */ /* 0x010fc60000010000 */
[----:B------:R-:W-:Y:S01]  /*4ae0*/  FADD.FTZ R13, R35, R12 ;  /* 0x0000000c230d7221 */ /* 0x000fe20000010000 */
[----:B------:R-:W-:Y:S01]  /*4af0*/  F2FP.F16.F32.PACK_AB R12, R36, R33 ;  /* 0x00000021240c723e */ /* 0x000fe200000000ff */
[----:B------:R-:W0:Y:S01]  /*4b00*/  MUFU.EX2 R56, R56 ;  /* 0x0000003800387308 */ /* 0x000e220000000800 */
[----:B--2---:R-:W-:Y:S01]  /*4b10*/  FADD.FTZ R24, R84, R15 ;  /* 0x0000000f54187221 */ /* 0x004fe20000010000 */
[----:B------:R-:W-:Y:S01]  /*4b20*/  FADD.FTZ R13, R70, R13 ;  /* 0x0000000d460d7221 */ /* 0x000fe20000010000 */
[--C-:B------:R-:W-:Y:S01]  /*4b30*/  FFMA.FTZ R36, R34, UR34, -R55.reuse ;  /* 0x0000002222247c23 */ /* 0x100fe20008010837 */
[----:B------:R-:W-:Y:S01]  /*4b40*/  F2FP.F16.F32.PACK_AB R15, R84, R79 ;  /* 0x0000004f540f723e */ /* 0x000fe200000000ff */
[----:B------:R-:W-:Y:S01]  /*4b50*/  FFMA.FTZ R70, R29, UR34, -R55 ;  /* 0x000000221d467c23 */ /* 0x000fe20008010837 */
[----:B------:R-:W-:Y:S01]  /*4b60*/  FADD.FTZ R32, R0, R13 ;  /* 0x0000000d00207221 */ /* 0x000fe20000010000 */
[----:B------:R-:W-:Y:S01]  /*4b70*/  F2FP.F16.F32.PACK_AB R13, R82, R77 ;  /* 0x0000004d520d723e */ /* 0x000fe200000000ff */
[----:B------:R-:W2:Y:S01]  /*4b80*/  MUFU.EX2 R65, R65 ;  /* 0x0000004100417308 */ /* 0x000ea20000000800 */
[----:B-1----:R-:W-:Y:S01]  /*4b90*/  FADD.FTZ R31, R3, R24 ;  /* 0x00000018031f7221 */ /* 0x002fe20000010000 */
[----:B------:R-:W-:Y:S01]  /*4ba0*/  FADD.FTZ R25, R73, R32 ;  /* 0x0000002049197221 */ /* 0x000fe20000010000 */
[----:B------:R-:W-:Y:S01]  /*4bb0*/  FFMA.FTZ R35, R28, UR34, -R55 ;  /* 0x000000221c237c23 */ /* 0x000fe20008010837 */
[----:B------:R1:W-:Y:S01]  /*4bc0*/  STSM.16.M88.4 [R17+0x21800], R12 ;  /* 0x0218000c11007844 */ /* 0x0003e20000000200 */
[----:B------:R-:W-:Y:S01]  /*4bd0*/  F2FP.F16.F32.PACK_AB R28, R61, R64 ;  /* 0x000000403d1c723e */ /* 0x000fe200000000ff */
[----:B------:R-:W-:Y:S01]  /*4be0*/  FADD.FTZ R32, R72, R25 ;  /* 0x0000001948207221 */ /* 0x000fe20000010000 */
[----:B------:R-:W-:Y:S01]  /*4bf0*/  FFMA.FTZ R25, R37, UR34, -R55 ;  /* 0x0000002225197c23 */ /* 0x000fe20008010837 */
[----:B------:R-:W3:Y:S01]  /*4c00*/  MUFU.EX2 R66, R66 ;  /* 0x0000004200427308 */ /* 0x000ee20000000800 */
[----:B0-----:R-:W-:Y:S01]  /*4c10*/  FADD.FTZ R24, R56, R31 ;  /* 0x0000001f38187221 */ /* 0x001fe20000010000 */
[----:B------:R-:W-:Y:S01]  /*4c20*/  FADD.FTZ R33, R75, R32 ;  /* 0x000000204b217221 */ /* 0x000fe20000010000 */
[----:B------:R-:W-:-:S03]  /*4c30*/  FFMA.FTZ R31, R38, UR34, -R55 ;  /* 0x00000022261f7c23 */ /* 0x000fc60008010837 */
[----:B------:R-:W-:Y:S02]  /*4c40*/  FADD.FTZ R32, R64, R33 ;  /* 0x0000002140207221 */ /* 0x000fe40000010000 */
[----:B------:R-:W0:Y:S01]  /*4c50*/  MUFU.EX2 R67, R67 ;  /* 0x0000004300437308 */ /* 0x000e220000000800 */
[----:B--2---:R-:W-:Y:S01]  /*4c60*/  FADD.FTZ R33, R65, R24 ;  /* 0x0000001841217221 */ /* 0x004fe20000010000 */
[----:B------:R-:W-:Y:S01]  /*4c70*/  FADD.FTZ R34, R61, R32 ;  /* 0x000000203d227221 */ /* 0x000fe20000010000 */
[----:B------:R-:W-:Y:S01]  /*4c80*/  FFMA.FTZ R32, R26, UR34, -R55 ;  /* 0x000000221a207c23 */ /* 0x000fe20008010837 */
[----:B-1----:R-:W-:Y:S02]  /*4c90*/  F2FP.F16.F32.PACK_AB R12, R57, R60 ;  /* 0x0000003c390c723e */ /* 0x002fe400000000ff */
[----:B------:R-:W-:Y:S01]  /*4ca0*/  FADD.FTZ R77, R63, R34 ;  /* 0x000000223f4d7221 */ /* 0x000fe20000010000 */
[----:B------:R-:W-:Y:S01]  /*4cb0*/  F2FP.F16.F32.PACK_AB R14, R58, R59 ;  /* 0x0000003b3a0e723e */ /* 0x000fe200000000ff */
[----:B------:R-:W1:Y:S01]  /*4cc0*/  MUFU.EX2 R74, R74 ;  /* 0x0000004a004a7308 */ /* 0x000e620000000800 */
[----:B---3--:R-:W-:Y:S01]  /*4cd0*/  FADD.FTZ R24, R66, R33 ;  /* 0x0000002142187221 */ /* 0x008fe20000010000 */
[----:B------:R-:W-:Y:S01]  /*4ce0*/  FFMA.FTZ R33, R27, UR34, -R55 ;  /* 0x000000221b217c23 */ /* 0x000fe20008010837 */
[----:B------:R-:W-:Y:S01]  /*4cf0*/  FADD.FTZ R79, R62, R77 ;  /* 0x0000004d3e4f7221 */ /* 0x000fe20000010000 */
[----:B------:R-:W-:Y:S01]  /*4d00*/  FFMA.FTZ R77, R30, UR34, -R55 ;  /* 0x000000221e4d7c23 */ /* 0x000fe20008010837 */
[----:B------:R-:W-:-:S02]  /*4d10*/  F2FP.F16.F32.PACK_AB R30, R62, R63 ;  /* 0x0000003f3e1e723e */ /* 0x000fc400000000ff */
[----:B------:R-:W-:Y:S01]  /*4d20*/  FADD.FTZ R26, R60, R79 ;  /* 0x0000004f3c1a7221 */ /* 0x000fe20000010000 */
[----:B------:R-:W2:Y:S01]  /*4d30*/  MUFU.EX2 R69, R69 ;  /* 0x0000004500457308 */ /* 0x000ea20000000800 */
[----:B0-----:R-:W-:Y:S01]  /*4d40*/  FADD.FTZ R27, R67, R24 ;  /* 0x00000018431b7221 */ /* 0x001fe20000010000 */
[----:B------:R-:W-:-:S06]  /*4d50*/  F2FP.F16.F32.PACK_AB R34, R50, R49 ;  /* 0x000000313222723e */ /* 0x000fcc00000000ff */
[----:B------:R-:W0:Y:S01]  /*4d60*/  MUFU.EX2 R78, R78 ;  /* 0x0000004e004e7308 */ /* 0x000e220000000800 */
[----:B-1----:R-:W-:-:S07]  /*4d70*/  FADD.FTZ R24, R74, R27 ;  /* 0x0000001b4a187221 */ /* 0x002fce0000010000 */
[----:B------:R-:W1:Y:S01]  /*4d80*/  MUFU.EX2 R7, R7 ;  /* 0x0000000700077308 */ /* 0x000e620000000800 */
[----:B--2---:R-:W-:Y:S01]  /*4d90*/  FADD.FTZ R27, R69, R24 ;  /* 0x00000018451b7221 */ /* 0x004fe20000010000 */
[----:B------:R-:W-:-:S06]  /*4da0*/  F2FP.F16.F32.PACK_AB R24, R73, R0 ;  /* 0x000000004918723e */ /* 0x000fcc00000000ff */
[----:B------:R-:W2:Y:S01]  /*4db0*/  MUFU.EX2 R10, R10 ;  /* 0x0000000a000a7308 */ /* 0x000ea20000000800 */
[----:B0-----:R-:W-:-:S07]  /*4dc0*/  FADD.FTZ R0, R78, R27 ;  /* 0x0000001b4e007221 */ /* 0x001fce0000010000 */
[----:B------:R-:W0:Y:S01]  /*4dd0*/  MUFU.EX2 R9, R9 ;  /* 0x0000000900097308 */ /* 0x000e220000000800 */
[----:B-1----:R-:W-:-:S07]  /*4de0*/  FADD.FTZ R27, R7, R0 ;  /* 0x00000000071b7221 */ /* 0x002fce0000010000 */
[----:B------:R1:W-:Y:S01]  /*4df0*/  MUFU.EX2 R37, R6 ;  /* 0x0000000600257308 */ /* 0x0003e20000000800 */
[----:B--2---:R-:W-:Y:S01]  /*4e00*/  FADD.FTZ R0, R10, R27 ;  /* 0x0000001b0a007221 */ /* 0x004fe20000010000 */
[----:B------:R-:W-:-:S06]  /*4e10*/  F2FP.F16.F32.PACK_AB R27, R66, R65 ;  /* 0x00000041421b723e */ /* 0x000fcc00000000ff */
[----:B------:R-:W2:Y:S01]  /*4e20*/  MUFU.EX2 R20, R20 ;  /* 0x0000001400147308 */ /* 0x000ea20000000800 */
[----:B-1----:R-:W-:Y:S01]  /*4e30*/  FADD.FTZ R6, R57, R26 ;  /* 0x0000001a39067221 */ /* 0x002fe20000010000 */
[----:B------:R-:W-:-:S03]  /*4e40*/  F2FP.F16.F32.PACK_AB R26, R75, R72 ;  /* 0x000000484b1a723e */ /* 0x000fc600000000ff */
[----:B------:R-:W-:-:S03]  /*4e50*/  FADD.FTZ R29, R59, R6 ;  /* 0x000000063b1d7221 */ /* 0x000fc60000010000 */
[----:B------:R-:W1:Y:S01]  /*4e60*/  MUFU.EX2 R11, R11 ;  /* 0x0000000b000b7308 */ /* 0x000e620000000800 */
[----:B------:R-:W-:Y:S01]  /*4e70*/  FADD.FTZ R6, R58, R29 ;  /* 0x0000001d3a067221 */ /* 0x000fe20000010000 */
[----:B------:R-:W-:-:S03]  /*4e80*/  F2FP.F16.F32.PACK_AB R29, R74, R67 ;  /* 0x000000434a1d723e */ /* 0x000fc600000000ff */
[----:B------:R-:W-:-:S03]  /*4e90*/  FADD.FTZ R13, R47, R6 ;  /* 0x000000062f0d7221 */ /* 0x000fc60000010000 */
[----:B------:R-:W3:Y:S01]  /*4ea0*/  MUFU.EX2 R76, R76 ;  /* 0x0000004c004c7308 */ /* 0x000ee20000000800 */
[----:B------:R-:W-:-:S04]  /*4eb0*/  FADD.FTZ R6, R68, R13 ;  /* 0x0000000d44067221 */ /* 0x000fc80000010000 */
[----:B------:R-:W-:-:S03]  /*4ec0*/  FADD.FTZ R15, R49, R6 ;  /* 0x00000006310f7221 */ /* 0x000fc60000010000 */
[----:B------:R4:W-:Y:S08]  /*4ed0*/  MUFU.EX2 R38, R25 ;  /* 0x0000001900267308 */ /* 0x0009f00000000800 */
[----:B------:R-:W5:Y:S01]  /*4ee0*/  MUFU.EX2 R21, R21 ;  /* 0x0000001500157308 */ /* 0x000f620000000800 */
[----:B----4-:R-:W-:Y:S01]  /*4ef0*/  F2FP.F16.F32.PACK_AB R25, R56, R3 ;  /* 0x000000033819723e */ /* 0x010fe200000000ff */
[----:B0-----:R-:W-:-:S04]  /*4f00*/  FADD.FTZ R3, R9, R0 ;  /* 0x0000000009037221 */ /* 0x001fc80000010000 */
[----:B--2---:R-:W-:Y:S01]  /*4f10*/  FADD.FTZ R0, R20, R3 ;  /* 0x0000000314007221 */ /* 0x004fe20000010000 */
[----:B------:R0:W-:Y:S01]  /*4f20*/  STSM.16.M88.4 [R23], R24 ;  /* 0x0000001817007844 */ /* 0x0001e20000000200 */
[----:B------:R-:W2:Y:S02]  /*4f30*/  MUFU.EX2 R80, R80 ;  /* 0x0000005000507308 */ /* 0x000ea40000000800 */
[----:B-1----:R-:W-:Y:S01]  /*4f40*/  FADD.FTZ R13, R11, R0 ;  /* 0x000000000b0d7221 */ /* 0x002fe20000010000 */
[----:B------:R-:W-:-:S03]  /*4f50*/  FADD.FTZ R0, R50, R15 ;  /* 0x0000000f32007221 */ /* 0x000fc60000010000 */
[----:B---3--:R-:W-:Y:S01]  /*4f60*/  FADD.FTZ R6, R76, R13 ;  /* 0x0000000d4c067221 */ /* 0x008fe20000010000 */
[----:B------:R-:W-:Y:S01]  /*4f70*/  FADD.FTZ R15, R51, R0 ;  /* 0x00000000330f7221 */ /* 0x000fe20000010000 */
[----:B------:R-:W1:Y:S02]  /*4f80*/  MUFU.EX2 R36, R36 ;  /* 0x0000002400247308 */ /* 0x000e640000000800 */
[----:B-----5:R-:W-:Y:S01]  /*4f90*/  FADD.FTZ R13, R21, R6 ;  /* 0x00000006150d7221 */ /* 0x020fe20000010000 */
[----:B------:R-:W-:-:S04]  /*4fa0*/  FADD.FTZ R6, R52, R15 ;  /* 0x0000000f34067221 */ /* 0x000fc80000010000 */
[----:B------:R-:W-:Y:S01]  /*4fb0*/  FADD.FTZ R15, R53, R6 ;  /* 0x00000006350f7221 */ /* 0x000fe20000010000 */
[----:B------:R-:W3:Y:S01]  /*4fc0*/  MUFU.EX2 R5, R5 ;  /* 0x0000000500057308 */ /* 0x000ee20000000800 */
[----:B--2---:R-:W-:Y:S01]  /*4fd0*/  FADD.FTZ R13, R80, R13 ;  /* 0x0000000d500d7221 */ /* 0x004fe20000010000 */
[----:B0-----:R-:W-:-:S06]  /*4fe0*/  F2FP.F16.F32.PACK_AB R24, R52, R51 ;  /* 0x000000333418723e */ /* 0x001fcc00000000ff */
[----:B------:R-:W0:Y:S01]  /*4ff0*/  MUFU.EX2 R2, R2 ;  /* 0x0000000200027308 */ /* 0x000e220000000800 */
[----:B-1----:R-:W-:Y:S01]  /*5000*/  FADD.FTZ R6, R36, R13 ;  /* 0x0000000d24067221 */ /* 0x002fe20000010000 */
[----:B------:R-:W-:-:S06]  /*5010*/  F2FP.F16.F32.PACK_AB R13, R10, R7 ;  /* 0x000000070a0d723e */ /* 0x000fcc00000000ff */
[----:B------:R-:W1:Y:S01]  /*5020*/  MUFU.EX2 R54, R54 ;  /* 0x0000003600367308 */ /* 0x000e620000000800 */
[----:B---3--:R-:W-:-:S07]  /*5030*/  FADD.FTZ R25, R5, R6 ;  /* 0x0000000605197221 */ /* 0x008fce0000010000 */
[----:B------:R-:W2:Y:S01]  /*5040*/  MUFU.EX2 R46, R46 ;  /* 0x0000002e002e7308 */ /* 0x000ea20000000800 */
[----:B0-----:R-:W-:Y:S01]  /*5050*/  FADD.FTZ R6, R2, R25 ;  /* 0x0000001902067221 */ /* 0x001fe20000010000 */
[----:B------:R-:W-:-:S03]  /*5060*/  F2FP.F16.F32.PACK_AB R25, R5, R36 ;  /* 0x000000240519723e */ /* 0x000fc600000000ff */
[----:B------:R-:W-:-:S03]  /*5070*/  FADD.FTZ R5, R37, R6 ;  /* 0x0000000625057221 */ /* 0x000fc60000010000 */
[----:B------:R0:W-:Y:S01]  /*5080*/  MUFU.EX2 R3, R32 ;  /* 0x0000002000037308 */ /* 0x0001e20000000800 */
[----:B-1----:R-:W-:Y:S01]  /*5090*/  FADD.FTZ R27, R54, R15 ;  /* 0x0000000f361b7221 */ /* 0x002fe20000010000 */
[----:B------:R-:W-:Y:S02]  /*50a0*/  F2FP.F16.F32.PACK_AB R15, R20, R9 ;  /* 0x00000009140f723e */ /* 0x000fe400000000ff */
[----:B------:R-:W-:-:S04]  /*50b0*/  F2FP.F16.F32.PACK_AB R26, R54, R53 ;  /* 0x00000035361a723e */ /* 0x000fc800000000ff */
[----:B------:R-:W1:Y:S01]  /*50c0*/  MUFU.EX2 R45, R45 ;  /* 0x0000002d002d7308 */ /* 0x000e620000000800 */
[----:B0-----:R-:W-:Y:S01]  /*50d0*/  F2FP.F16.F32.PACK_AB R32, R68, R47 ;  /* 0x0000002f4420723e */ /* 0x001fe200000000ff */
[----:B--2---:R-:W-:Y:S01]  /*50e0*/  FADD.FTZ R6, R46, R27 ;  /* 0x0000001b2e067221 */ /* 0x004fe20000010000 */
[----:B------:R-:W-:Y:S01]  /*50f0*/  F2FP.F16.F32.PACK_AB R27, R37, R2 ;  /* 0x00000002251b723e */ /* 0x000fe200000000ff */
[----:B------:R-:W-:-:S04]  /*5100*/  FADD.FTZ R2, R38, R5 ;  /* 0x0000000526027221 */ /* 0x000fc80000010000 */
[----:B------:R-:W-:Y:S08]  /*5110*/  MUFU.EX2 R44, R44 ;  /* 0x0000002c002c7308 */ /* 0x000ff00000000800 */
[----:B------:R-:W-:Y:S01]  /*5120*/  MUFU.EX2 R43, R43 ;  /* 0x0000002b002b7308 */ /* 0x000fe20000000800 */
[----:B-1----:R-:W-:-:S07]  /*5130*/  FADD.FTZ R5, R45, R6 ;  /* 0x000000062d057221 */ /* 0x002fce0000010000 */
[----:B------:R0:W1:Y:S08]  /*5140*/  MUFU.EX2 R55, R31 ;  /* 0x0000001f00377308 */ /* 0x0000700000000800 */
[----:B------:R-:W2:Y:S01]  /*5150*/  MUFU.EX2 R48, R48 ;  /* 0x0000003000307308 */ /* 0x000ea20000000800 */
[----:B0-----:R-:W-:-:S05]  /*5160*/  F2FP.F16.F32.PACK_AB R31, R78, R69 ;  /* 0x000000454e1f723e */ /* 0x001fca00000000ff */
[----:B------:R0:W-:Y:S02]  /*5170*/  STSM.16.M88.4 [R22], R28 ;  /* 0x0000001c16007844 */ /* 0x0001e40000000200 */
[----:B------:R-:W-:Y:S01]  /*5180*/  MUFU.EX2 R42, R42 ;  /* 0x0000002a002a7308 */ /* 0x000fe20000000800 */
[----:B-1----:R-:W-:Y:S01]  /*5190*/  FADD.FTZ R7, R55, R2 ;  /* 0x0000000237077221 */ /* 0x002fe20000010000 */
[----:B------:R1:W-:Y:S01]  /*51a0*/  STSM.16.M88.4 [R18], R12 ;  /* 0x0000000c12007844 */ /* 0x0003e20000000200 */
[----:B------:R-:W-:-:S04]  /*51b0*/  FADD.FTZ R2, R44, R5 ;  /* 0x000000052c027221 */ /* 0x000fc80000010000 */
[----:B------:R-:W-:Y:S01]  /*51c0*/  FADD.FTZ R5, R43, R2 ;  /* 0x000000022b057221 */ /* 0x000fe20000010000 */
[----:B------:R-:W1:Y:S01]  /*51d0*/  MUFU.EX2 R41, R41 ;  /* 0x0000002900297308 */ /* 0x000e620000000800 */
[----:B--2---:R-:W-:-:S04]  /*51e0*/  FADD.FTZ R6, R48, R7 ;  /* 0x0000000730067221 */ /* 0x004fc80000010000 */
[----:B------:R-:W-:Y:S01]  /*51f0*/  FADD.FTZ R7, R3, R6 ;  /* 0x0000000603077221 */ /* 0x000fe20000010000 */
[----:B0-----:R-:W-:Y:S02]  /*5200*/  F2FP.F16.F32.PACK_AB R28, R45, R46 ;  /* 0x0000002e2d1c723e */ /* 0x001fe400000000ff */
[----:B------:R-:W0:Y:S01]  /*5210*/  MUFU.EX2 R39, R39 ;  /* 0x0000002700277308 */ /* 0x000e220000000800 */
[----:B------:R-:W-:Y:S02]  /*5220*/  F2FP.F16.F32.PACK_AB R30, R43, R44 ;  /* 0x0000002c2b1e723e */ /* 0x000fe400000000ff */
[----:B------:R-:W-:Y:S02]  /*5230*/  F2FP.F16.F32.PACK_AB R29, R55, R38 ;  /* 0x00000026371d723e */ /* 0x000fe400000000ff */
[----:B------:R-:W-:-:S03]  /*5240*/  F2FP.F16.F32.PACK_AB R31, R3, R48 ;  /* 0x00000030031f723e */ /* 0x000fc600000000ff */
[----:B------:R-:W2:Y:S01]  /*5250*/  MUFU.EX2 R40, R40 ;  /* 0x0000002800287308 */ /* 0x000ea20000000800 */
[----:B-1----:R-:W-:Y:S01]  /*5260*/  F2FP.F16.F32.PACK_AB R12, R41, R42 ;  /* 0x0000002a290c723e */ /* 0x002fe200000000ff */
[----:B------:R-:W-:-:S04]  /*5270*/  FADD.FTZ R42, R42, R5 ;  /* 0x000000052a2a7221 */ /* 0x000fc80000010000 */
[----:B------:R-:W-:Y:S02]  /*5280*/  FADD.FTZ R42, R41, R42 ;  /* 0x0000002a292a7221 */ /* 0x000fe40000010000 */
[----:B------:R1:W-:Y:S02]  /*5290*/  MUFU.EX2 R0, R33 ;  /* 0x0000002100007308 */ /* 0x0003e40000000800 */
[----:B0-----:R-:W-:-:S06]  /*52a0*/  FADD.FTZ R3, R39, R42 ;  /* 0x0000002a27037221 */ /* 0x001fcc0000010000 */
[----:B------:R0:W3:Y:S01]  /*52b0*/  MUFU.EX2 R47, R35 ;  /* 0x00000023002f7308 */ /* 0x0000e20000000800 */
[----:B-1----:R-:W-:Y:S01]  /*52c0*/  F2FP.F16.F32.PACK_AB R33, R76, R11 ;  /* 0x0000000b4c21723e */ /* 0x002fe200000000ff */
[C---:B--2---:R-:W-:Y:S01]  /*52d0*/  FADD.FTZ R3, R40.reuse, R3 ;  /* 0x0000000328037221 */ /* 0x044fe20000010000 */
[----:B------:R-:W-:-:S05]  /*52e0*/  F2FP.F16.F32.PACK_AB R14, R40, R39 ;  /* 0x00000027280e723e */ /* 0x000fca00000000ff */
[----:B------:R-:W1:Y:S01]  /*52f0*/  MUFU.EX2 R70, R70 ;  /* 0x0000004600467308 */ /* 0x000e620000000800 */
[----:B0-----:R-:W-:-:S05]  /*5300*/  F2FP.F16.F32.PACK_AB R35, R80, R21 ;  /* 0x000000155023723e */ /* 0x001fca00000000ff */
[----:B------:R0:W-:Y:S02]  /*5310*/  STSM.16.M88.4 [R17+0x27800], R32 ;  /* 0x0278002011007844 */ /* 0x0001e40000000200 */
[----:B------:R-:W2:Y:S01]  /*5320*/  MUFU.EX2 R77, R77 ;  /* 0x0000004d004d7308 */ /* 0x000ea20000000800 */
[----:B---3--:R-:W-:Y:S01]  /*5330*/  F2FP.F16.F32.PACK_AB R13, R47, R0 ;  /* 0x000000002f0d723e */ /* 0x008fe200000000ff */
[----:B------:R0:W-:Y:S01]  /*5340*/  STSM.16.M88.4 [R136], R24 ;  /* 0x0000001888007844 */ /* 0x0001e20000000200 */
[----:B------:R-:W-:-:S03]  /*5350*/  FADD.FTZ R0, R0, R7 ;  /* 0x0000000700007221 */ /* 0x000fc60000010000 */
[----:B------:R0:W-:Y:S01]  /*5360*/  STSM.16.M88.4 [R22+0x6000], R28 ;  /* 0x0060001c16007844 */ /* 0x0001e20000000200 */
[----:B------:R-:W-:Y:S01]  /*5370*/  FADD.FTZ R47, R47, R0 ;  /* 0x000000002f2f7221 */ /* 0x000fe20000010000 */
[----:B------:R-:W-:-:S03]  /*5380*/  VIADD R0, R88, 0xfffffffe ;  /* 0xfffffffe58007836 */ /* 0x000fc60000000000 */
[----:B-1----:R-:W-:Y:S01]  /*5390*/  FADD.FTZ R2, R70, R47 ;  /* 0x0000002f46027221 */ /* 0x002fe20000010000 */
[----:B--2---:R-:W-:-:S03]  /*53a0*/  F2FP.F16.F32.PACK_AB R15, R77, R70 ;  /* 0x000000464d0f723e */ /* 0x004fc600000000ff */
[----:B------:R-:W-:Y:S02]  /*53b0*/  FADD.FTZ R2, R77, R2 ;  /* 0x000000024d027221 */ /* 0x000fe40000010000 */
[----:B------:R0:W-:Y:S01]  /*53c0*/  STSM.16.M88.4 [R18+0x6000], R12 ;  /* 0x0060000c12007844 */ /* 0x0001e20000000200 */
[----:B------:R1:W-:Y:S06]  /*53d0*/  MEMBAR.ALL.CTA ;  /* 0x0000000000007992 */ /* 0x0003ec0000008000 */
[----:B-1----:R-:W1:Y:S02]  /*53e0*/  FENCE.VIEW.ASYNC.S ;  /* 0x00000000000073c6 */ /* 0x002e640000000000 */
[----:B-1----:R-:W-:Y:S01]  /*53f0*/  NOP ;  /* 0x0000000000007918 */ /* 0x002fe20000000000 */
[----:B------:R-:W-:Y:S05]  /*5400*/  @P2 BRA `(.L_x_10762) ;  /* 0x0000000000442947 */ /* 0x000fea0003800000 */
        /* <DEDUP_REMOVED lines=10> */
.L_x_10763:
[----:B------:R-:W-:-:S11]  /*54b0*/  UISETP.NE.AND UP2, UPT, UR7, 0x1, UPT ;  /* 0x000000010700788c */ /* 0x000fd6000bf45270 */
[----:B------:R-:W-:Y:S02]  /*54c0*/  @UP2 ULDC.64 UR10, c[0x0][0x9e8] ;  /* 0x00027a00000a2ab9 */ /* 0x000fe40000000a00 */
[----:B------:R-:W-:-:S04]  /*54d0*/  UIMAD.WIDE.U32 UR14, UR18, UR10, URZ ;  /* 0x0000000a120e72a5 */ /* 0x000fc8000f8e003f */
[----:B------:R-:W-:-:S12]  /*54e0*/  @UP2 USHF.R.U32.HI UR18, URZ, UR11, UR15 ;  /* 0x0000000b3f122299 */ /* 0x000fd8000801160f */
.L_x_10764:
[----:B------:R-:W-:-:S04]  /*54f0*/  UIMAD UR7, UR18, UR7, UR7 ;  /* 0x00000007120772a4 */ /* 0x000fc8000f8e0207 */
[----:B------:R-:W-:-:S04]  /*5500*/  UISETP.LT.AND UP2, UPT, UR6, UR7, UPT ;  /* 0x000000070600728c */ /* 0x000fc8000bf41270 */
[----:B------:R-:W-:-:S12]  /*5510*/  USEL UR6, UR6, UR7, UP2 ;  /* 0x0000000706067287 */ /* 0x000fd80009000000 */
.L_x_10762:
        /* <DEDUP_REMOVED lines=31> */
[----:B------:R-:W-:Y:S01]  /*5710*/  IMAD.MOV.U32 R135, RZ, RZ, RZ ;  /* 0x000000ffff877224 */ /* 0x000fe200078e00ff */
[----:B------:R-:W-:Y:S01]  /*5720*/  ULDC UR35, c[0x0][0x9e4] ;  /* 0x0002790000237ab9 */ /* 0x000fe20000000800 */
[----:B------:R-:W-:Y:S01]  /*5730*/  ULDC UR53, c[0x0][0x9d8] ;  /* 0x0002760000357ab9 */ /* 0x000fe20000000800 */
[----:B------:R-:W-:Y:S01]  /*5740*/  ULDC UR34, c[0x0][0x988] ;  /* 0x0002620000227ab9 */ /* 0x000fe20000000800 */
[----:B------:R-:W-:-:S05]  /*5750*/  ULDC UR52, c[0x0][0x9e0] ;  /* 0x0002780000347ab9 */ /* 0x000fca0000000800 */
.L_x_10782:
        /* <DEDUP_REMOVED lines=9> */
.L_x_10767:
[----:B------:R-:W-:Y:S01]  /*57f0*/  ULEA UR6, UR55, UR42, 0x3 ;  /* 0x0000002a37067291 */ /* 0x000fe2000f8e183f */
[----:B------:R-:W-:-:S05]  /*5800*/  IMAD.U32 R5, RZ, RZ, UR54 ;  /* 0x00000036ff057e24 */ /* 0x000fca000f8e00ff */
[----:B------:R-:W-:-:S04]  /*5810*/  SHF.L.U32 R5, R5, 0x1f, RZ ;  /* 0x0000001f05057819 */ /* 0x000fc800000006ff */
[----:B------:R1:W2:Y:S01]  /*5820*/  SYNCS.PHASECHK.TRANS64.TRYWAIT P2, [UR6+0x2d830], R5 ;  /* 0x02d83005ff0075a7 */ /* 0x0002a20008040146 */
[----:B------:R-:W-:Y:S05]  /*5830*/  @!P0 BRA `(.L_x_10768) ;  /* 0x0000000000048947 */ /* 0x000fea0003800000 */
[----:B------:R-:W-:Y:S01]  /*5840*/  BPT.TRAP 0x1 ;  /* 0x000000040000795c */ /* 0x000fe20000300000 */
.L_x_10768:
[----:B--2---:R-:W-:Y:S05]  /*5850*/  @P2 BRA `(.L_x_10766) ;  /* 0x0000000000082947 */ /* 0x004fea0003800000 */
[----:B------:R-:W2:Y:S02]  /*5860*/  SYNCS.PHASECHK.TRANS64.TRYWAIT P2, [UR6+0x2d830], R5 ;  /* 0x02d83005ff0075a7 */ /* 0x000ea40008040146 */
[----:B--2---:R-:W-:Y:S05]  /*5870*/  @!P2 BRA `(.L_x_10769) ;  /* 0x0000010c0038a947 */ /* 0x004fea0003800000 */
.L_x_10766:
[----:B--2---:R-:W2:Y:S01]  /*5880*/  S2R R6, SR_TID.X ;  /* 0x0000000000067919 */ /* 0x004ea20000002100 */
[----:B------:R-:W-:Y:S01]  /*5890*/  UIMAD UR6, UR55, 0x600, UR32 ;  /* 0x00000600370678a4 */ /* 0x000fe2000f8e0220 */
        /* <DEDUP_REMOVED lines=12> */
[----:B-1----:R-:W-:-:S05]  /*5960*/  VIADD R5, R6, 0x8 ;  /* 0x0000000806057836 */ /* 0x002fca0000000000 */
[----:B------:R1:W-:Y:S06]  /*5970*/  BAR.SYNC.DEFER_BLOCKING R5, 0x100 ;  /* 0x000400050000751d */ /* 0x0003ec0000010000 */
[----:B0-----:R-:W-:-:S06]  /*5980*/  WARPGROUP.ARRIVE ;  /* 0x00000000000079c5 */ /* 0x001fcc0000000000 */
        /* <DEDUP_REMOVED lines=17> */
[----:B-1----:R-:W-:Y:S05]  /*5aa0*/  @P3 BRA `(.L_x_10770) ;  /* 0x00000000002c3947 */ /* 0x002fea0003800000 */
[----:B------:R-:W-:Y:S05]  /*5ab0*/  @!P0 BRA `(.L_x_10771) ;  /* 0x0000000000048947 */ /* 0x000fea0003800000 */
[----:B------:R-:W-:Y:S01]  /*5ac0*/  BPT.TRAP 0x1 ;  /* 0x000000040000795c */ /* 0x000fe20000300000 */
.L_x_10771:
[----:B------:R-:W-:Y:S01]  /*5ad0*/  ULEA UR6, UR45, UR42, 0x3 ;  /* 0x0000002a2d067291 */ /* 0x000fe2000f8e183f */
[----:B------:R-:W-:-:S05]  /*5ae0*/  IMAD.U32 R5, RZ, RZ, UR50 ;  /* 0x00000032ff057e24 */ /* 0x000fca000f8e00ff */
[----:B------:R-:W-:-:S04]  /*5af0*/  SHF.L.U32 R5, R5, 0x1f, RZ ;  /* 0x0000001f05057819 */ /* 0x000fc800000006ff */
[----:B------:R0:W1:Y:S01]  /*5b00*/  SYNCS.PHASECHK.TRANS64.TRYWAIT P2, [UR6+0x2d850], R5 ;  /* 0x02d85005ff0075a7 */ /* 0x0000620008040146 */
[----:B------:R-:W-:Y:S05]  /*5b10*/  @!P0 BRA `(.L_x_10772) ;  /* 0x0000000000048947 */ /* 0x000fea0003800000 */
[----:B------:R-:W-:Y:S01]  /*5b20*/  BPT.TRAP 0x1 ;  /* 0x000000040000795c */ /* 0x000fe20000300000 */
.L_x_10772:
[----:B-1----:R-:W-:Y:S05]  /*5b30*/  @P2 BRA `(.L_x_10770) ;  /* 0x0000000000082947 */ /* 0x002fea0003800000 */
[----:B------:R-:W1:Y:S02]  /*5b40*/  SYNCS.PHASECHK.TRANS64.TRYWAIT P2, [UR6+0x2d850], R5 ;  /* 0x02d85005ff0075a7 */ /* 0x000e640008040146 */
[----:B-1----:R-:W-:Y:S05]  /*5b50*/  @!P2 BRA `(.L_x_10773) ;  /* 0x000001080098a947 */ /* 0x002fea0003800000 */
.L_x_10770:
[----:B------:R-:W-:Y:S01]  /*5b60*/  UIADD3 UR6, UR42, 0x400, URZ ;  /* 0x000004002a067890 */ /* 0x000fe2000fffe03f */
[----:B------:R-:W-:Y:S01]  /*5b70*/  WARPGROUP.ARRIVE ;  /* 0x00000000000079c5 */ /* 0x000fe20000000000 */
[----:B------:R-:W-:-:S05]  /*5b80*/  ULEA UR7, UR51, UR42, 0xd ;  /* 0x0000002a33077291 */ /* 0x000fca000f8e683f */
[----:B------:R-:W2:Y:S01]  /*5b90*/  S2R R152, SR_TID.X ;  /* 0x0000000000987919 */ /* 0x000ea20000002100 */
[----:B------:R-:W-:Y:S01]  /*5ba0*/  USHF.R.U32.HI UR6, URZ, 0x4, UR6 ;  /* 0x000000043f067899 */ /* 0x000fe20008011606 */
[----:B------:R-:W-:Y:S01]  /*5bb0*/  PLOP3.LUT P2, PT, PT, PT, UP0, 0x80, 0x0 ;  /* 0x000000000000781c */ /* 0x000fe20003f4f008 */
[----:B------:R-:W-:Y:S01]  /*5bc0*/  UIADD3 UR7, UR7, 0x21800, URZ ;  /* 0x0002180007077890 */ /* 0x000fe2000fffe03f */
[----:B------:R-:W-:Y:S01]  /*5bd0*/  PLOP3.LUT P3, PT, PT, PT, UP0, 0x80, 0x0 ;  /* 0x000000000000781c */ /* 0x000fe20003f6f008 */
[----:B------:R-:W-:Y:S01]  /*5be0*/  ULOP3.LUT UR6, UR6, 0x3fff, URZ, 0xc0, !UPT ;  /* 0x00003fff06067892 */ /* 0x000fe2000f8ec03f */
[----:B------:R-:W-:Y:S01]  /*5bf0*/  VIADD R151, R137, UR41 ;  /* 0x0000002989977c36 */ /* 0x000fe20008000000 */
[----:B------:R-:W-:Y:S01]  /*5c00*/  USHF.R.U32.HI UR7, URZ, 0x4, UR7 ;  /* 0x000000043f077899 */ /* 0x000fe20008011607 */
[----:B------:R-:W-:Y:S01]  /*5c10*/  FMUL.FTZ R9, R27, UR53 ;  /* 0x000000351b097c20 */ /* 0x000fe20008410000 */
[----:B------:R-:W-:Y:S01]  /*5c20*/  ULOP3.LUT UR10, UR6, 0x2000000, URZ, 0xfc, !UPT ;  /* 0x02000000060a7892 */ /* 0x000fe2000f8efc3f */
[----:B------:R-:W-:Y:S01]  /*5c30*/  FMUL.FTZ R20, R34, UR53 ;  /* 0x0000003522147c20 */ /* 0x000fe20008410000 */
[----:B------:R-:W-:Y:S01]  /*5c40*/  ULOP3.LUT UR6, UR7, 0x3fff, URZ, 0xc0, !UPT ;  /* 0x00003fff07067892 */ /* 0x000fe2000f8ec03f */
[----:B------:R-:W-:Y:S01]  /*5c50*/  FMUL.FTZ R27, R39, UR53 ;  /* 0x00000035271b7c20 */ /* 0x000fe20008410000 */
[----:B------:R-:W-:Y:S01]  /*5c60*/  UIMAD UR7, UR45, 0x600, UR10 ;  /* 0x000006002d0778a4 */ /* 0x000fe2000f8e020a */
[----:B------:R-:W-:Y:S01]  /*5c70*/  FMUL.FTZ R34, R46, UR53 ;  /* 0x000000352e227c20 */ /* 0x000fe20008410000 */
[----:B------:R-:W-:Y:S01]  /*5c80*/  ULOP3.LUT UR6, UR6, 0x10000, URZ, 0xfc, !UPT ;  /* 0x0001000006067892 */ /* 0x000fe2000f8efc3f */
[----:B------:R-:W-:Y:S01]  /*5c90*/  FMUL.FTZ R39, R51, UR53 ;  /* 0x0000003533277c20 */ /* 0x000fe20008410000 */
[----:B------:R-:W-:Y:S01]  /*5ca0*/  UMOV UR31, 0x80000020 ;  /* 0x80000020001f7882 */ /* 0x000fe20000000000 */
[----:B------:R-:W-:Y:S01]  /*5cb0*/  UMOV UR29, 0x40000040 ;  /* 0x40000040001d7882 */ /* 0x000fe20000000000 */
[----:B------:R-:W-:Y:S01]  /*5cc0*/  FMUL.FTZ R51, R61, UR53 ;  /* 0x000000353d337c20 */ /* 0x000fe20008410000 */
[----:B------:R-:W-:Y:S01]  /*5cd0*/  UMOV UR30, UR7 ;  /* 0x00000007001e7c82 */ /* 0x000fe20008000000 */
[----:B------:R-:W-:Y:S01]  /*5ce0*/  FMUL.FTZ R61, R71, UR53 ;  /* 0x00000035473d7c20 */ /* 0x000fe20008410000 */
[----:B------:R-:W-:Y:S01]  /*5cf0*/  UMOV UR28, UR6 ;  /* 0x00000006001c7c82 */ /* 0x000fe20008000000 */
[----:B------:R-:W3:Y:S01]  /*5d00*/  LDC R71, c[0x0][0x2f0] ;  /* 0x0000bc00ff477b82 */ /* 0x000ee20000000800 */
[----:B------:R-:W-:Y:S01]  /*5d10*/  HGMMA.64x96x16.F32 R88, gdesc[UR28].tnspB, R88, gsb0 ;  /* 0x416000001c5879f0 */ /* 0x000fe20008000858 */
[----:B------:R-:W-:Y:S01]  /*5d20*/  UIADD3 UR30, UR7, 0x40, URZ ;  /* 0x00000040071e7890 */ /* 0x000fe2000fffe03f */
[----:B------:R-:W-:Y:S01]  /*5d30*/  FMUL.FTZ R13, R31, UR53 ;  /* 0x000000351f0d7c20 */ /* 0x000fe20008410000 */
[----:B------:R-:W-:Y:S01]  /*5d40*/  UIADD3 UR28, UR6, 0x2, URZ ;  /* 0x00000002061c7890 */ /* 0x000fe2000fffe03f */
[----:B------:R-:W-:Y:S01]  /*5d50*/  FMUL.FTZ R31, R43, UR53 ;  /* 0x000000352b1f7c20 */ /* 0x000fe20008410000 */
[----:B------:R-:W-:Y:S01]  /*5d60*/  UMOV UR31, 0x80000020 ;  /* 0x80000020001f7882 */ /* 0x000fe20000000000 */
[----:B------:R-:W-:Y:S01]  /*5d70*/  UMOV UR29, 0x40000040 ;  /* 0x40000040001d7882 */ /* 0x000fe20000000000 */
[----:B------:R-:W-:Y:S01]  /*5d80*/  FMUL.FTZ R43, R55, UR53 ;  /* 0x00000035372b7c20 */ /* 0x000fe20008410000 */
[----:B--2---:R-:W-:Y:S01]  /*5d90*/  SHF.R.U32.HI R143, RZ, 0x7, R152 ;  /* 0x00000007ff8f7819 */ /* 0x004fe20000011698 */
[----:B------:R-:W-:Y:S01]  /*5da0*/  FMUL.FTZ R55, R65, UR53 ;  /* 0x0000003541377c20 */ /* 0x000fe20008410000 */
[----:B-1----:R-:W-:Y:S01]  /*5db0*/  FMUL.FTZ R6, R25, UR53 ;  /* 0x0000003519067c20 */ /* 0x002fe20008410000 */
        /* <DEDUP_REMOVED lines=14> */
[----:B0-----:R-:W-:Y:S01]  /*5ea0*/  FMUL.FTZ R5, R24, UR53 ;  /* 0x0000003518057c20 */ /* 0x001fe20008410000 */
        /* <DEDUP_REMOVED lines=16> */
[----:B------:R-:W-:-:S02]  /*5fb0*/  IMAD.U32 R47, RZ, RZ, UR55 ;  /* 0x00000037ff2f7e24 */ /* 0x000fc4000f8e00ff */
        /* <DEDUP_REMOVED lines=17> */
[----:B------:R-:W-:-:S02]  /*60d0*/  IMAD R80, R16, -0x2, R79 ;  /* 0xfffffffe10507824 */ /* 0x000fc400078e024f */
[----:B------:R-:W-:Y:S01]  /*60e0*/  FMUL.FTZ R72, R81, UR53 ;  /* 0x0000003551487c20 */ /* 0x000fe20008410000 */
[----:B------:R-:W-:Y:S01]  /*60f0*/  FMUL.FTZ R73, R82, UR53 ;  /* 0x0000003552497c20 */ /* 0x000fe20008410000 */
[----:B------:R-:W-:Y:S01]  /*6100*/  FMUL.FTZ R74, R83, UR53 ;  /* 0x00000035534a7c20 */ /* 0x000fe20008410000 */
[----:B------:R-:W-:Y:S01]  /*6110*/  FMUL.FTZ R76, R85, UR53 ;  /* 0x00000035554c7c20 */ /* 0x000fe20008410000 */
[----:B------:R-:W-:Y:S01]  /*6120*/  FMUL.FTZ R78, R86, UR53 ;  /* 0x00000035564e7c20 */ /* 0x000fe20008410000 */
[----:B------:R-:W-:Y:S01]  /*6130*/  FMUL.FTZ R79, R87, UR53 ;  /* 0x00000035574f7c20 */ /* 0x000fe20008410000 */
[----:B------:R-:W-:Y:S01]  /*6140*/  @!P1 LEA R47, R47, UR42, 0x3 ;  /* 0x0000002a2f2f9c11 */ /* 0x000fe2000f8e18ff */
[----:B------:R-:W0:Y:S01]  /*6150*/  MUFU.TANH R5, R5 ;  /* 0x0000000500057308 */ /* 0x000e220000002400 */
[----:B---3--:R-:W-:-:S03]  /*6160*/  IMAD R80, R71, UR43, R80 ;  /* 0x0000002b47507c24 */ /* 0x008fc6000f8e0250 */
[----:B------:R-:W-:-:S04]  /*6170*/  @!P1 VIADD R47, R47, 0x2d840 ;  /* 0x0002d8402f2f9836 */ /* 0x000fc80000000000 */
[----:B------:R-:W1:Y:S01]  /*6180*/  MUFU.TANH R6, R6 ;  /* 0x0000000600067308 */ /* 0x000e620000002400 */
[----:B------:R-:W-:-:S07]  /*6190*/  @!P1 PRMT R47, RZ, 0x654, R47 ;  /* 0x00000654ff2f9816 */ /* 0x000fce000000002f */
[----:B------:R-:W2:Y:S08]  /*61a0*/  MUFU.TANH R7, R7 ;  /* 0x0000000700077308 */ /* 0x000eb00000002400 */
[----:B------:R-:W3:Y:S08]  /*61b0*/  MUFU.TANH R9, R9 ;  /* 0x0000000900097308 */ /* 0x000ef00000002400 */
[----:B------:R-:W4:Y:S01]  /*61c0*/  MUFU.TANH R10, R10 ;  /* 0x0000000a000a7308 */ /* 0x000f220000002400 */
[----:B------:R-:W-:-:S02]  /*61d0*/  WARPGROUP.DEPBAR.LE gsb0, 0x0 ;  /* 0x00008000000079c5 */ /* 0x000fc40000010000 */
[----:B------:R-:W-:-:S05]  /*61e0*/  WARPGROUP.ARRIVE ;  /* 0x00000000000079c5 */ /* 0x000fca0000000000 */
[----:B------:R-:W0:Y:S01]  /*61f0*/  MUFU.TANH R11, R11 ;  /* 0x0000000b000b7308 */ /* 0x000e220000002400 */
[----:B------:R-:W-:Y:S01]  /*6200*/  HGMMA.64x96x16.F32 R88, gdesc[UR28].tnspB, R88, gsb0 ;  /* 0x416000001c5879f0 */ /* 0x000fe20008000858 */
[----:B------:R-:W-:Y:S02]  /*6210*/  UIADD3 UR30, UR7, 0x80, URZ ;  /* 0x00000080071e7890 */ /* 0x000fe4000fffe03f */
[----:B------:R-:W-:Y:S01]  /*6220*/  UIADD3 UR28, UR6, 0x4, URZ ;  /* 0x00000004061c7890 */ /* 0x000fe2000fffe03f */
[----:B------:R-:W-:Y:S01]  /*6230*/  UMOV UR31, 0x80000020 ;  /* 0x80000020001f7882 */ /* 0x000fe20000000000 */
[----:B------:R-:W-:Y:S02]  /*6240*/  UMOV UR29, 0x40000040 ;  /* 0x40000040001d7882 */ /* 0x000fe40000000000 */
        /* <DEDUP_REMOVED lines=15> */
[----:B------:R-:W-:Y:S01]  /*6340*/  HGMMA.64x96x16.F32 R88, gdesc[UR28].tnspB, R88, gsb0 ;  /* 0x416000001c5879f0 */ /* 0x000fe20008000858 */
[----:B------:R-:W-:Y:S02]  /*6350*/  UIADD3 UR30, UR7, 0xc0, URZ ;  /* 0x000000c0071e7890 */ /* 0x000fe4000fffe03f */
[----:B------:R-:W-:-:S04]  /*6360*/  UIADD3 UR28, UR6, 0x6, URZ ;  /* 0x00000006061c7890 */ /* 0x000fc8000fffe03f */
[----:B------:R-:W0:Y:S01]  /*6370*/  MUFU.TANH R31, R31 ;  /* 0x0000001f001f7308 */ /* 0x000e220000002400 */
[----:B------:R-:W-:Y:S01]  /*6380*/  UMOV UR31, 0x80000020 ;  /* 0x80000020001f7882 */ /* 0x000fe20000000000 */
[----:B------:R-:W-:-:S06]  /*6390*/  UMOV UR29, 0x40000040 ;  /* 0x40000040001d7882 */ /* 0x000fcc0000000000 */
        /* <DEDUP_REMOVED lines=64> */
[----:B------:R-:W0:Y:S01]  /*67a0*/  MUFU.TANH R79, R79 ;  /* 0x0000004f004f7308 */ /* 0x000e220000002400 */
[----:B------:R-:W-:-:S02]  /*67b0*/  WARPGROUP.DEPBAR.LE gsb0, 0x0 ;  /* 0x00008000000079c5 */ /* 0x000fc40000010000 */
[----:B------:R-:W-:-:S06]  /*67c0*/  WARPGROUP.ARRIVE ;  /* 0x00000000000079c5 */ /* 0x000fcc0000000000 */
[----:B------:R-:W-:Y:S01]  /*67d0*/  HGMMA.64x96x16.F32 R88, gdesc[UR28].tnspB, R88, gsb0 ;  /* 0x416000001c5879f0 */ /* 0x000fe20008000858 */
[----:B------:R-:W-:Y:S02]  /*67e0*/  UIADD3 UR30, UR7, 0x1c0, URZ ;  /* 0x000001c0071e7890 */ /* 0x000fe4000fffe03f */
[----:B------:R-:W-:Y:S01]  /*67f0*/  UIADD3 UR28, UR6, 0x606, URZ ;  /* 0x00000606061c7890 */ /* 0x000fe2000fffe03f */
[----:B------:R-:W-:Y:S01]  /*6800*/  UMOV UR31, 0x80000020 ;  /* 0x80000020001f7882 */ /* 0x000fe20000000000 */
[----:B------:R-:W-:Y:S01]  /*6810*/  UMOV UR29, 0x40000040 ;  /* 0x40000040001d7882 */ /* 0x000fe20000000000 */
[----:B------:R-:W-:Y:S02]  /*6820*/  @UP0 ULDC UR6, c[0x0][0x44c] ;  /* 0x0001130000060ab9 */ /* 0x000fe40000000800 */
[----:B------:R-:W-:Y:S01]  /*6830*/  @P2 IMAD.HI.U32 R46, R151, UR6, RZ ;  /* 0x00000006972e2c27 */ /* 0x000fe2000f8e00ff */
[----:B------:R-:W-:Y:S01]  /*6840*/  @UP0 ULDC UR6, c[0x0][0x450] ;  /* 0x0001140000060ab9 */ /* 0x000fe20000000800 */
[----:B------:R-:W-:-:S03]  /*6850*/  ISETP.GE.U32.AND P2, PT, R152, 0x180, PT ;  /* 0x000001809800780c */ /* 0x000fc60003f46070 */
[----:B------:R-:W-:Y:S01]  /*6860*/  @P3 SHF.R.U32.HI R151, RZ, UR6, R46 ;  /* 0x00000006ff973c19 */ /* 0x000fe2000801162e */
[----:B------:R-:W-:Y:S02]  /*6870*/  VIADD R46, R143, 0x9 ;  /* 0x000000098f2e7836 */ /* 0x000fe40000000000 */
[----:B------:R-:W5:Y:S02]  /*6880*/  LDC R143, c[0x0][0x288] ;  /* 0x0000a200ff8f7b82 */ /* 0x000f640000000800 */
[----:B------:R-:W1:Y:S01]  /*6890*/  SHFL.IDX PT, R84, R151, RZ, 0x1c1f ;  /* 0x001c1fff97547589 */ /* 0x000e6200000e0000 */
[----:B------:R-:W-:Y:S02]  /*68a0*/  SEL R46, R46, 0x9, !P2 ;  /* 0x000000092e2e7807 */ /* 0x000fe40005000000 */
[----:B------:R-:W-:Y:S01]  /*68b0*/  PLOP3.LUT P2, PT, PT, PT, UP1, 0x40, 0x0 ;  /* 0x000000000000781c */ /* 0x000fe20003f4e818 */
[----:B-----5:R-:W-:-:S04]  /*68c0*/  IMAD.IADD R80, R80, 0x1, -R143 ;  /* 0x0000000150507824 */ /* 0x020fc800078e0a8f */
[C---:B------:R-:W-:Y:S02]  /*68d0*/  VIADD R83, R80.reuse, UR52 ;  /* 0x0000003450537c36 */ /* 0x040fe40008000000 */
[----:B------:R-:W-:Y:S02]  /*68e0*/  VIADD R82, R80, UR33 ;  /* 0x0000002150527c36 */ /* 0x000fe40008000000 */
[C---:B-1----:R-:W-:Y:S02]  /*68f0*/  IMAD.IADD R81, R84.reuse, 0x1, R83 ;  /* 0x0000000154517824 */ /* 0x042fe400078e0253 */
[----:B------:R-:W-:Y:S01]  /*6900*/  IMAD.IADD R80, R84, 0x1, R82 ;  /* 0x0000000154507824 */ /* 0x000fe200078e0252 */
[----:B------:R-:W-:Y:S02]  /*6910*/  WARPGROUP.DEPBAR.LE gsb0, 0x0 ;  /* 0x00008000000079c5 */ /* 0x000fe40000010000 */
[----:B------:R-:W-:-:S06]  /*6920*/  WARPGROUP.ARRIVE ;  /* 0x00000000000079c5 */ /* 0x000fcc0000000000 */
[----:B------:R-:W-:Y:S03]  /*6930*/  HGMMA.64x96x16.F32 R88, gdesc[UR28].tnspB, R88, gsb0 ;  /* 0x416000001c5879f0 */ /* 0x000fe60008000858 */
[----:B------:R-:W-:Y:S02]  /*6940*/  WARPGROUP.DEPBAR.LE gsb0, 0x0 ;  /* 0x00008000000079c5 */ /* 0x000fe40000010000 */
[----:B------:R1:W-:Y:S06]  /*6950*/  BAR.ARV R46, 0x100 ;  /* 0x0004002e0000751d */ /* 0x0003ec0000002000 */
[----:B------:R1:W-:Y:S01]  /*6960*/  @!P1 SYNCS.ARRIVE.TRANS64.RED.A1T0 RZ, [R47+URZ], RZ ;  /* 0x000000ff2fff99a7 */ /* 0x0003e2000810043f */
[----:B0-234-:R-:W-:Y:S05]  /*6970*/  @P2 BRA `(.L_x_10774) ;  /* 0x00000000005c2947 */ /* 0x01dfea0003800000 */
[----:B-1----:R-:W-:Y:S01]  /*6980*/  IMAD R46, R71, UR43, R84 ;  /* 0x0000002b472e7c24 */ /* 0x002fe2000f8e0254 */
        /* <DEDUP_REMOVED lines=12> */
.L_x_10776:
[----:B------:R-:W-:-:S05]  /*6a50*/  IMAD.U32 R84, RZ, RZ, UR35 ;  /* 0x00000023ff547e24 */ /* 0x000fca000f8e00ff */
[----:B------:R-:W-:-:S13]  /*6a60*/  ISETP.NE.AND P2, PT, R84, 0x1, PT ;  /* 0x000000015400780c */ /* 0x000fda0003f45270 */
[----:B------:R-:W0:Y:S02]  /*6a70*/  @P2 LDC.64 R46, c[0x0][0x9e8] ;  /* 0x00027a00ff2e2b82 */ /* 0x000e240000000a00 */
[----:B0-----:R-:W-:-:S05]  /*6a80*/  @P2 IMAD.HI.U32 R46, R85, R46, RZ ;  /* 0x0000002e552e2227 */ /* 0x001fca00078e00ff */
[----:B------:R-:W-:-:S07]  /*6a90*/  @P2 SHF.R.U32.HI R85, RZ, R47, R46 ;  /* 0x0000002fff552219 */ /* 0x000fce000001162e */
.L_x_10777:
[----:B------:R-:W-:Y:S05]  /*6aa0*/  BSYNC B0 ;  /* 0x0000000000007941 */ /* 0x000fea0003800000 */
.L_x_10775:
[----:B------:R-:W-:-:S04]  /*6ab0*/  IMAD R85, R85, R84, -R75 ;  /* 0x0000005455557224 */ /* 0x000fc800078e0a4b */
[----:B------:R-:W-:-:S05]  /*6ac0*/  IMAD R85, R16, -0x2, R85 ;  /* 0xfffffffe10557824 */ /* 0x000fca00078e0255 */
[----:B------:R-:W-:Y:S02]  /*6ad0*/  VIADDMNMX R81, R85, R84, R81, PT ;  /* 0x0000005455517246 */ /* 0x000fe40003800151 */
[----:B------:R-:W-:-:S07]  /*6ae0*/  VIMNMX R80, R80, R85, !PT ;  /* 0x0000005550507248 */ /* 0x000fce0007fe0100 */
.L_x_10774:
[----:B------:R-:W-:Y:S01]  /*6af0*/  ISETP.GT.AND P2, PT, R0, -0x1, PT ;  /* 0xffffffff0000780c */ /* 0x000fe20003f44270 */
[----:B------:R-:W0:Y:S03]  /*6b00*/  SHFL.IDX PT, R84, R151, 0x1, 0x1c1f ;  /* 0x003c1f0097547f89 */ /* 0x000e2600000e0000 */
[C---:B------:R-:W-:Y:S02]  /*6b10*/  ISETP.GT.AND P5, PT, R80.reuse, RZ, P2 ;  /* 0x000000ff5000720c */ /* 0x040fe400017a4270 */
[C---:B------:R-:W-:Y:S02]  /*6b20*/  ISETP.GT.AND P4, PT, R80.reuse, 0x1, P2 ;  /* 0x000000015000780c */ /* 0x040fe40001784270 */
[----:B------:R-:W-:Y:S02]  /*6b30*/  ISETP.LT.OR P5, PT, R81, 0x1, P5 ;  /* 0x000000015100780c */ /* 0x000fe40002fa1670 */
[----:B------:R-:W-:-:S02]  /*6b40*/  ISETP.GT.AND P6, PT, R80, 0x8, P2 ;  /* 0x000000085000780c */ /* 0x000fc400017c4270 */
[----:B------:R-:W-:Y:S02]  /*6b50*/  FSEL R5, R5, -INF , !P5 ;  /* 0xff80000005057808 */ /* 0x000fe40006800000 */
[C---:B------:R-:W-:Y:S02]  /*6b60*/  ISETP.GT.AND P5, PT, R80.reuse, 0x10, P2 ;  /* 0x000000105000780c */ /* 0x040fe400017a4270 */
[----:B------:R-:W-:Y:S02]  /*6b70*/  ISETP.GT.AND P3, PT, R80, 0x9, P2 ;  /* 0x000000095000780c */ /* 0x000fe40001764270 */
[C---:B------:R-:W-:Y:S02]  /*6b80*/  ISETP.LT.OR P5, PT, R81.reuse, 0x11, P5 ;  /* 0x000000115100780c */ /* 0x040fe40002fa1670 */
[----:B------:R-:W-:Y:S02]  /*6b90*/  ISETP.LT.OR P4, PT, R81, 0x2, P4 ;  /* 0x000000025100780c */ /* 0x000fe40002781670 */
[----:B------:R-:W-:-:S02]  /*6ba0*/  FSEL R14, R14, -INF , !P5 ;  /* 0xff8000000e0e7808 */ /* 0x000fc40006800000 */
[----:B------:R-:W-:Y:S01]  /*6bb0*/  ISETP.GT.AND P5, PT, R80, 0x20, P2 ;  /* 0x000000205000780c */ /* 0x000fe200017a4270 */
[--C-:B0-----:R-:W-:Y:S01]  /*6bc0*/  IMAD.IADD R83, R83, 0x1, R84.reuse ;  /* 0x0000000153537824 */ /* 0x101fe200078e0254 */
[C---:B------:R-:W-:Y:S01]  /*6bd0*/  ISETP.LT.OR P6, PT, R81.reuse, 0x9, P6 ;  /* 0x000000095100780c */ /* 0x040fe200037c1670 */
[----:B------:R-:W-:Y:S01]  /*6be0*/  IMAD.IADD R82, R82, 0x1, R84 ;  /* 0x0000000152527824 */ /* 0x000fe200078e0254 */
[C---:B------:R-:W-:Y:S02]  /*6bf0*/  ISETP.LT.OR P3, PT, R81.reuse, 0xa, P3 ;  /* 0x0000000a5100780c */ /* 0x040fe40001f61670 */
[----:B------:R-:W-:Y:S02]  /*6c00*/  ISETP.LT.OR P5, PT, R81, 0x21, P5 ;  /* 0x000000215100780c */ /* 0x000fe40002fa1670 */
[----:B------:R-:W-:Y:S02]  /*6c10*/  FSEL R6, R6, -INF , !P4 ;  /* 0xff80000006067808 */ /* 0x000fe40006000000 */
[----:B-1----:R-:W-:-:S02]  /*6c20*/  FSEL R46, R10, -INF , !P6 ;  /* 0xff8000000a2e7808 */ /* 0x002fc40007000000 */
        /* <DEDUP_REMOVED lines=77> */
[----:B------:R-:W-:-:S02]  /*7100*/  ISETP.LT.OR P3, PT, R81, 0x7a, P3 ;  /* 0x0000007a5100780c */ /* 0x000fc40001f61670 */
[----:B------:R-:W-:Y:S02]  /*7110*/  FSEL R72, R72, -INF , !P4 ;  /* 0xff80000048487808 */ /* 0x000fe40006000000 */
        /* <DEDUP_REMOVED lines=16> */
.L_x_10780:
[----:B------:R-:W-:-:S05]  /*7220*/  IMAD.U32 R80, RZ, RZ, UR35 ;  /* 0x00000023ff507e24 */ /* 0x000fca000f8e00ff */
[----:B------:R-:W-:-:S13]  /*7230*/  ISETP.NE.AND P3, PT, R80, 0x1, PT ;  /* 0x000000015000780c */ /* 0x000fda0003f65270 */
[----:B------:R-:W0:Y:S02]  /*7240*/  @P3 LDC.64 R10, c[0x0][0x9e8] ;  /* 0x00027a00ff0a3b82 */ /* 0x000e240000000a00 */
[----:B0-----:R-:W-:-:S05]  /*7250*/  @P3 IMAD.HI.U32 R10, R84, R10, RZ ;  /* 0x0000000a540a3227 */ /* 0x001fca00078e00ff */
[----:B------:R-:W-:-:S07]  /*7260*/  @P3 SHF.R.U32.HI R84, RZ, R11, R10 ;  /* 0x0000000bff543219 */ /* 0x000fce000001160a */
.L_x_10781:
[----:B------:R-:W-:Y:S05]  /*7270*/  BSYNC B0 ;  /* 0x0000000000007941 */ /* 0x000fea0003800000 */
.L_x_10779:
[----:B------:R-:W-:-:S04]  /*7280*/  IMAD R75, R84, R80, -R75 ;  /* 0x00000050544b7224 */ /* 0x000fc800078e0a4b */
[----:B------:R-:W-:-:S05]  /*7290*/  IMAD R75, R16, -0x2, R75 ;  /* 0xfffffffe104b7824 */ /* 0x000fca00078e024b */
[----:B------:R-:W-:Y:S02]  /*72a0*/  VIADDMNMX R83, R75, R80, R83, PT ;  /* 0x000000504b537246 */ /* 0x000fe40003800153 */
[----:B------:R-:W-:-:S07]  /*72b0*/  VIMNMX R82, R82, R75, !PT ;  /* 0x0000004b52527248 */ /* 0x000fce0007fe0100 */
.L_x_10778:
        /* <DEDUP_REMOVED lines=24> */
[----:B------:R-:W-:-:S02]  /*7440*/  ISETP.GT.AND P5, PT, R82, RZ, P2 ;  /* 0x000000ff5200720c */ /* 0x000fc400017a4270 */
[----:B------:R-:W-:Y:S02]  /*7450*/  FMNMX.FTZ R10, R36, R11, !PT ;  /* 0x0000000b240a7209 */ /* 0x000fe40007810000 */
[----:B------:R-:W-:Y:S02]  /*7460*/  ISETP.LT.OR P5, PT, R83, 0x1, P5 ;  /* 0x000000015300780c */ /* 0x000fe40002fa1670 */
[----:B------:R-:W-:Y:S02]  /*7470*/  FMNMX.FTZ R11, R37, R10, !PT ;  /* 0x0000000a250b7209 */ /* 0x000fe40007810000 */
[----:B------:R-:W-:Y:S02]  /*7480*/  ISETP.GT.AND P3, PT, R82, 0x8, P2 ;  /* 0x000000085200780c */ /* 0x000fe40001764270 */
[----:B------:R-:W-:Y:S02]  /*7490*/  FMNMX.FTZ R10, R40, R11, !PT ;  /* 0x0000000b280a7209 */ /* 0x000fe40007810000 */
[----:B------:R-:W-:-:S02]  /*74a0*/  FSEL R7, R7, -INF , !P5 ;  /* 0xff80000007077808 */ /* 0x000fc40006800000 */
        /* <DEDUP_REMOVED lines=25> */
[----:B------:R-:W-:Y:S02]  /*7640*/  ISETP.GT.AND P5, PT, R82, 0x38, P2 ;  /* 0x000000385200780c */ /* 0x000fe400017a4270 */
[----:B------:R-:W-:Y:S02]  /*7650*/  FMNMX.FTZ R11, R70, R11, !PT ;  /* 0x0000000b460b7209 */ /* 0x000fe40007810000 */
[----:B------:R-:W-:Y:S02]  /*7660*/  ISETP.LT.OR P3, PT, R83, 0x32, P3 ;  /* 0x000000325300780c */ /* 0x000fe40001f61670 */
[----:B------:R-:W-:Y:S02]  /*7670*/  FMNMX.FTZ R10, R72, R11, !PT ;  /* 0x0000000b480a7209 */ /* 0x000fe40007810000 */
[----:B------:R-:W-:-:S02]  /*7680*/  FSEL R39, R39, -INF , !P3 ;  /* 0xff80000027277808 */ /* 0x000fc40005800000 */
[----:B------:R-:W-:Y:S02]  /*7690*/  FMNMX.FTZ R11, R77, R10, !PT ;  /* 0x0000000a4d0b7209 */ /* 0x000fe40007810000 */
[----:B------:R-:W-:Y:S02]  /*76a0*/  ISETP.LT.OR P5, PT, R83, 0x39, P5 ;  /* 0x000000395300780c */ /* 0x000fe40002fa1670 */
[----:B------:R-:W-:Y:S02]  /*76b0*/  FMNMX.FTZ R11, R76, R11, !PT ;  /* 0x0000000b4c0b7209 */ /* 0x000fe40007810000 */
[----:B------:R-:W-:Y:S02]  /*76c0*/  ISETP.GT.AND P3, PT, R82, 0x40, P2 ;  /* 0x000000405200780c */ /* 0x000fe40001764270 */
[----:B------:R-:W-:Y:S01]  /*76d0*/  FSEL R42, R42, -INF , !P5 ;  /* 0xff8000002a2a7808 */ /* 0x000fe20006800000 */
[----:B------:R-:W0:Y:S01]  /*76e0*/  SHFL.BFLY PT, R10, R11, 0x2, 0x1f ;  /* 0x0c401f000b0a7f89 */ /* 0x000e2200000e0000 */
[----:B------:R-:W-:-:S02]  /*76f0*/  ISETP.GT.AND P5, PT, R82, 0x41, P2 ;  /* 0x000000415200780c */ /* 0x000fc400017a4270 */
[C---:B------:R-:W-:Y:S02]  /*7700*/  ISETP.LT.OR P3, PT, R83.reuse, 0x41, P3 ;  /* 0x000000415300780c */ /* 0x040fe40001f61670 */
[----:B------:R-:W-:Y:S02]  /*7710*/  ISETP.LT.OR P5, PT, R83, 0x42, P5 ;  /* 0x000000425300780c */ /* 0x000fe40002fa1670 */
[----:B------:R-:W-:Y:S02]  /*7720*/  FSEL R48, R48, -INF , !P3 ;  /* 0xff80000030307808 */ /* 0x000fe40005800000 */
[C---:B------:R-:W-:Y:S02]  /*7730*/  ISETP.GT.AND P3, PT, R82.reuse, 0x49, P2 ;  /* 0x000000495200780c */ /* 0x040fe40001764270 */
[----:B------:R-:W-:Y:S02]  /*7740*/  FSEL R49, R49, -INF , !P5 ;  /* 0xff80000031317808 */ /* 0x000fe40006800000 */
[----:B------:R-:W-:-:S02]  /*7750*/  ISETP.GT.AND P5, PT, R82, 0x50, P2 ;  /* 0x000000505200780c */ /* 0x000fc400017a4270 */
[C---:B------:R-:W-:Y:S02]  /*7760*/  ISETP.LT.OR P3, PT, R83.reuse, 0x4a, P3 ;  /* 0x0000004a5300780c */ /* 0x040fe40001f61670 */
[----:B------:R-:W-:Y:S02]  /*7770*/  ISETP.LT.OR P5, PT, R83, 0x51, P5 ;  /* 0x000000515300780c */ /* 0x000fe40002fa1670 */
[----:B------:R-:W-:Y:S02]  /*7780*/  FSEL R53, R53, -INF , !P3 ;  /* 0xff80000035357808 */ /* 0x000fe40005800000 */
[----:B------:R-:W-:Y:S02]  /*7790*/  ISETP.GT.AND P3, PT, R82, 0x58, P2 ;  /* 0x000000585200780c */ /* 0x000fe40001764270 */
[----:B------:R-:W-:Y:S02]  /*77a0*/  FSEL R56, R56, -INF , !P5 ;  /* 0xff80000038387808 */ /* 0x000fe40006800000 */
[----:B0-----:R-:W-:-:S02]  /*77b0*/  FMNMX.FTZ R75, R11, R10, !PT ;  /* 0x0000000a0b4b7209 */ /* 0x001fc40007810000 */
[----:B------:R-:W-:Y:S02]  /*77c0*/  FSEL R11, R9, -INF , !P4 ;  /* 0xff800000090b7808 */ /* 0x000fe40006000000 */
[C---:B------:R-:W-:Y:S01]  /*77d0*/  ISETP.GT.AND P4, PT, R82.reuse, 0x10, P2 ;  /* 0x000000105200780c */ /* 0x040fe20001784270 */
[----:B------:R-:W0:Y:S01]  /*77e0*/  SHFL.BFLY PT, R10, R75, 0x1, 0x1f ;  /* 0x0c201f004b0a7f89 */ /* 0x000e2200000e0000 */
[----:B------:R-:W-:Y:S02]  /*77f0*/  ISETP.GT.AND P5, PT, R82, 0x59, P2 ;  /* 0x000000595200780c */ /* 0x000fe400017a4270 */
[C---:B------:R-:W-:Y:S02]  /*7800*/  ISETP.LT.OR P4, PT, R83.reuse, 0x11, P4 ;  /* 0x000000115300780c */ /* 0x040fe40002781670 */
[----:B------:R-:W-:Y:S02]  /*7810*/  ISETP.LT.OR P3, PT, R83, 0x59, P3 ;  /* 0x000000595300780c */ /* 0x000fe40001f61670 */
        /* <DEDUP_REMOVED lines=8> */
[----:B------:R-:W-:Y:S02]  /*78a0*/  ISETP.LT.OR P3, PT, R83, 0x62, P3 ;  /* 0x000000625300780c */ /* 0x000fe40001f61670 */
[----:B0-----:R-:W-:Y:S02]  /*78b0*/  FMNMX.FTZ R10, R75, R10, !PT ;  /* 0x0000000a4b0a7209 */ /* 0x001fe40007810000 */
[----:B------:R-:W-:Y:S02]  /*78c0*/  FSEL R65, R65, -INF , !P3 ;  /* 0xff80000041417808 */ /* 0x000fe40005800000 */
[C---:B------:R-:W-:Y:S01]  /*78d0*/  FSETP.NEU.FTZ.AND P6, PT, R10.reuse, -INF , PT ;  /* 0xff8000000a00780b */ /* 0x040fe20003fdd000 */
[----:B------:R-:W-:Y:S01]  /*78e0*/  FMUL.FTZ R80, R10, UR34 ;  /* 0x000000220a507c20 */ /* 0x000fe20008410000 */
[----:B------:R-:W-:-:S02]  /*78f0*/  ISETP.LT.OR P5, PT, R83, 0x69, P5 ;  /* 0x000000695300780c */ /* 0x000fc40002fa1670 */
[----:B------:R-:W-:Y:S02]  /*7900*/  ISETP.GT.AND P3, PT, R82, 0x70, P2 ;  /* 0x000000705200780c */ /* 0x000fe40001764270 */
[----:B------:R-:W-:Y:S02]  /*7910*/  FSEL R9, R80, RZ, P6 ;  /* 0x000000ff50097208 */ /* 0x000fe40003000000 */
[----:B------:R-:W-:Y:S02]  /*7920*/  FMNMX.FTZ R80, R7, R8, !PT ;  /* 0x0000000807507209 */ /* 0x000fe40007810000 */
[----:B------:R-:W-:Y:S01]  /*7930*/  FSEL R68, R68, -INF , !P5 ;  /* 0xff80000044447808 */ /* 0x000fe20006800000 */
[--C-:B------:R-:W-:Y:S01]  /*7940*/  FFMA.FTZ R75, R46, UR34, -R9.reuse ;  /* 0x000000222e4b7c23 */ /* 0x100fe20008010809 */
[----:B------:R-:W-:Y:S01]  /*7950*/  FSEL R46, R27, -INF , !P4 ;  /* 0xff8000001b2e7808 */ /* 0x000fe20006000000 */
[--C-:B------:R-:W-:Y:S01]  /*7960*/  FFMA.FTZ R5, R5, UR34, -R9.reuse ;  /* 0x0000002205057c23 */ /* 0x100fe20008010809 */
[C---:B------:R-:W-:Y:S01]  /*7970*/  ISETP.GT.AND P4, PT, R82.reuse, 0x28, P2 ;  /* 0x000000285200780c */ /* 0x040fe20001784270 */
[----:B------:R0:W-:Y:S01]  /*7980*/  MUFU.EX2 R27, R75 ;  /* 0x0000004b001b7308 */ /* 0x0001e20000000800 */
[----:B------:R-:W-:Y:S01]  /*7990*/  ISETP.GT.AND P5, PT, R82, 0x71, P2 ;  /* 0x000000715200780c */ /* 0x000fe200017a4270 */
[--C-:B------:R-:W-:Y:S01]  /*79a0*/  FFMA.FTZ R6, R6, UR34, -R9.reuse ;  /* 0x0000002206067c23 */ /* 0x100fe20008010809 */
[----:B------:R-:W-:Y:S01]  /*79b0*/  ISETP.LT.OR P4, PT, R83, 0x29, P4 ;  /* 0x000000295300780c */ /* 0x000fe20002781670 */
[--C-:B------:R-:W-:Y:S01]  /*79c0*/  FFMA.FTZ R47, R47, UR34, -R9.reuse ;  /* 0x000000222f2f7c23 */ /* 0x100fe20008010809 */
[----:B------:R-:W-:Y:S01]  /*79d0*/  ISETP.LT.OR P3, PT, R83, 0x71, P3 ;  /* 0x000000715300780c */ /* 0x000fe20001f61670 */
[--C-:B------:R-:W-:Y:S01]  /*79e0*/  FFMA.FTZ R14, R14, UR34, -R9.reuse ;  /* 0x000000220e0e7c23 */ /* 0x100fe20008010809 */
[----:B------:R-:W-:Y:S01]  /*79f0*/  FSEL R34, R34, -INF , !P4 ;  /* 0xff80000022227808 */ /* 0x000fe20006000000 */
[--C-:B------:R-:W-:Y:S01]  /*7a00*/  FFMA.FTZ R15, R15, UR34, -R9.reuse ;  /* 0x000000220f0f7c23 */ /* 0x100fe20008010809 */
[----:B0-----:R-:W-:Y:S01]  /*7a10*/  FMNMX.FTZ R75, R11, R80, !PT ;  /* 0x000000500b4b7209 */ /* 0x001fe20007810000 */
        /* <DEDUP_REMOVED lines=48> */
[----:B------:R-:W-:Y:S02]  /*7d20*/  ISETP.GT.AND P4, PT, R82, 0x60, P2 ;  /* 0x000000605200780c */ /* 0x000fe40001784270 */
[----:B------:R-:W-:Y:S02]  /*7d30*/  FMNMX.FTZ R80, R42, R75, !PT ;  /* 0x0000004b2a507209 */ /* 0x000fe40007810000 */
[----:B------:R-:W-:Y:S01]  /*7d40*/  ISETP.LT.OR P4, PT, R83, 0x61, P4 ;  /* 0x000000615300780c */ /* 0x000fe20002781670 */
[----:B------:R-:W-:Y:S01]  /*7d50*/  MUFU.EX2 R6, R6 ;  /* 0x0000000600067308 */ /* 0x000fe20000000800 */
[----:B------:R-:W-:Y:S02]  /*7d60*/  FMNMX.FTZ R75, R43, R80, !PT ;  /* 0x000000502b4b7209 */ /* 0x000fe40007810000 */
[----:B------:R-:W-:Y:S02]  /*7d70*/  FSEL R64, R64, -INF , !P4 ;  /* 0xff80000040407808 */ /* 0x000fe40006000000 */
[----:B------:R-:W-:-:S02]  /*7d80*/  FMNMX.FTZ R80, R48, R75, !PT ;  /* 0x0000004b30507209 */ /* 0x000fc40007810000 */
[----:B------:R-:W-:Y:S01]  /*7d90*/  ISETP.GT.AND P4, PT, R82, 0x69, P2 ;  /* 0x000000695200780c */ /* 0x000fe20001784270 */
[----:B------:R-:W-:Y:S01]  /*7da0*/  MUFU.EX2 R47, R47 ;  /* 0x0000002f002f7308 */ /* 0x000fe20000000800 */
[----:B------:R-:W-:Y:S02]  /*7db0*/  FMNMX.FTZ R75, R49, R80, !PT ;  /* 0x00000050314b7209 */ /* 0x000fe40007810000 */
[C---:B------:R-:W-:Y:S02]  /*7dc0*/  ISETP.LT.OR P4, PT, R83.reuse, 0x6a, P4 ;  /* 0x0000006a5300780c */ /* 0x040fe40002781670 */
[----:B------:R-:W-:Y:S02]  /*7dd0*/  FMNMX.FTZ R80, R52, R75, !PT ;  /* 0x0000004b34507209 */ /* 0x000fe40007810000 */
[----:B------:R-:W-:Y:S01]  /*7de0*/  ISETP.LT.OR P5, PT, R83, 0x72, P5 ;  /* 0x000000725300780c */ /* 0x000fe20002fa1670 */
[----:B------:R-:W-:Y:S01]  /*7df0*/  MUFU.EX2 R14, R14 ;  /* 0x0000000e000e7308 */ /* 0x000fe20000000800 */
[----:B------:R-:W-:-:S04]  /*7e00*/  FMNMX.FTZ R75, R53, R80, !PT ;  /* 0x00000050354b7209 */ /* 0x000fc80007810000 */
[----:B------:R-:W-:-:S03]  /*7e10*/  FMNMX.FTZ R80, R56, R75, !PT ;  /* 0x0000004b38507209 */ /* 0x000fc60007810000 */
[----:B------:R-:W-:Y:S01]  /*7e20*/  MUFU.EX2 R15, R15 ;  /* 0x0000000f000f7308 */ /* 0x000fe20000000800 */
[----:B------:R-:W-:-:S04]  /*7e30*/  FMNMX.FTZ R75, R57, R80, !PT ;  /* 0x00000050394b7209 */ /* 0x000fc80007810000 */
[----:B------:R-:W-:Y:S02]  /*7e40*/  FMNMX.FTZ R80, R60, R75, !PT ;  /* 0x0000004b3c507209 */ /* 0x000fe40007810000 */
[----:B------:R-:W-:Y:S01]  /*7e50*/  FSEL R75, R69, -INF , !P4 ;  /* 0xff800000454b7808 */ /* 0x000fe20006000000 */
[----:B------:R-:W-:Y:S01]  /*7e60*/  MUFU.EX2 R24, R24 ;  /* 0x0000001800187308 */ /* 0x000fe20000000800 */
[----:B------:R-:W-:Y:S02]  /*7e70*/  FMNMX.FTZ R81, R61, R80, !PT ;  /* 0x000000503d517209 */ /* 0x000fe40007810000 */
[----:B------:R-:W-:Y:S02]  /*7e80*/  ISETP.GT.AND P4, PT, R82, 0x78, P2 ;  /* 0x000000785200780c */ /* 0x000fe40001784270 */
[----:B------:R-:W-:Y:S02]  /*7e90*/  FMNMX.FTZ R80, R64, R81, !PT ;  /* 0x0000005140507209 */ /* 0x000fe40007810000 */
[----:B------:R-:W-:Y:S01]  /*7ea0*/  ISETP.GT.AND P2, PT, R82, 0x79, P2 ;  /* 0x000000795200780c */ /* 0x000fe20001744270 */
[----:B------:R-:W-:Y:S01]  /*7eb0*/  MUFU.EX2 R25, R25 ;  /* 0x0000001900197308 */ /* 0x000fe20000000800 */
[----:B------:R-:W-:-:S02]  /*7ec0*/  FMNMX.FTZ R69, R65, R80, !PT ;  /* 0x0000005041457209 */ /* 0x000fc40007810000 */
[----:B------:R-:W-:Y:S02]  /*7ed0*/  FSEL R80, R73, -INF , !P3 ;  /* 0xff80000049507808 */ /* 0x000fe40005800000 */
[----:B------:R-:W-:Y:S02]  /*7ee0*/  FMNMX.FTZ R82, R68, R69, !PT ;  /* 0x0000004544527209 */ /* 0x000fe40007810000 */
[----:B------:R-:W-:Y:S01]  /*7ef0*/  FSEL R81, R74, -INF , !P5 ;  /* 0xff8000004a517808 */ /* 0x000fe20006800000 */
[----:B------:R-:W-:Y:S01]  /*7f00*/  MUFU.EX2 R28, R28 ;  /* 0x0000001c001c7308 */ /* 0x000fe20000000800 */
[----:B------:R-:W-:Y:S01]  /*7f10*/  FMNMX.FTZ R69, R75, R82, !PT ;  /* 0x000000524b457209 */ /* 0x000fe20007810000 */
[----:B------:R-:W-:Y:S01]  /*7f20*/  FFMA.FTZ R82, R76, UR34, -R9 ;  /* 0x000000224c527c23 */ /* 0x000fe20008010809 */
[----:B------:R-:W-:Y:S02]  /*7f30*/  ISETP.LT.OR P4, PT, R83, 0x79, P4 ;  /* 0x000000795300780c */ /* 0x000fe40002781670 */
[----:B------:R-:W-:-:S02]  /*7f40*/  FMNMX.FTZ R74, R80, R69, !PT ;  /* 0x00000045504a7209 */ /* 0x000fc40007810000 */
[----:B------:R-:W-:Y:S01]  /*7f50*/  ISETP.LT.OR P2, PT, R83, 0x7a, P2 ;  /* 0x0000007a5300780c */ /* 0x000fe20001741670 */
[----:B------:R-:W-:Y:S01]  /*7f60*/  MUFU.EX2 R29, R29 ;  /* 0x0000001d001d7308 */ /* 0x000fe20000000800 */
[----:B------:R-:W-:Y:S02]  /*7f70*/  FSEL R78, R78, -INF , !P4 ;  /* 0xff8000004e4e7808 */ /* 0x000fe40006000000 */
[----:B------:R-:W-:Y:S02]  /*7f80*/  FMNMX.FTZ R69, R81, R74, !PT ;  /* 0x0000004a51457209 */ /* 0x000fe40007810000 */
[----:B------:R-:W-:Y:S02]  /*7f90*/  FSEL R79, R79, -INF , !P2 ;  /* 0xff8000004f4f7808 */ /* 0x000fe40005000000 */
        /* <DEDUP_REMOVED lines=8> */
[--C-:B------:R-:W-:Y:S01]  /*8020*/  FFMA.FTZ R69, R70, UR34, -R9.reuse ;  /* 0x0000002246457c23 */ /* 0x100fe20008010809 */
[----:B------:R-:W-:Y:S01]  /*8030*/  FFMA.FTZ R70, R77, UR34, -R9 ;  /* 0x000000224d467c23 */ /* 0x000fe20008010809 */
[----:B------:R-:W-:-:S04]  /*8040*/  FSEL R77, R10, RZ, P6 ;  /* 0x000000ff0a4d7208 */ /* 0x000fc80003000000 */
[----:B------:R-:W-:Y:S01]  /*8050*/  MUFU.EX2 R40, R40 ;  /* 0x0000002800287308 */ /* 0x000fe20000000800 */
[----:B------:R-:W0:Y:S01]  /*8060*/  SHFL.BFLY PT, R74, R73, 0x1, 0x1f ;  /* 0x0c201f00494a7f89 */ /* 0x000e2200000e0000 */
[----:B------:R-:W-:-:S06]  /*8070*/  FADD.FTZ R77, -R77, R4 ;  /* 0x000000044d4d7221 */ /* 0x000fcc0000010100 */
        /* <DEDUP_REMOVED lines=9> */
[--C-:B------:R-:W-:Y:S01]  /*8110*/  FFMA.FTZ R83, R35, UR34, -R76.reuse ;  /* 0x0000002223537c23 */ /* 0x100fe2000801084c */
[--C-:B------:R-:W-:Y:S01]  /*8120*/  FFMA.FTZ R4, R12, UR34, -R76.reuse ;  /* 0x000000220c047c23 */ /* 0x100fe2000801084c */
[----:B------:R-:W-:Y:S01]  /*8130*/  FSEL R35, R9, RZ, P2 ;  /* 0x000000ff09237208 */ /* 0x000fe20001000000 */
        /* <DEDUP_REMOVED lines=12> */
[----:B------:R-:W-:Y:S01]  /*8200*/  FFMA.FTZ R11, R38, UR34, -R76 ;  /* 0x00000022260b7c23 */ /* 0x000fe2000801084c */
[----:B------:R-:W-:-:S02]  /*8210*/  IMAD.U32 R38, RZ, RZ, UR45 ;  /* 0x0000002dff267e24 */ /* 0x000fc4000f8e00ff */
[--C-:B------:R-:W-:Y:S01]  /*8220*/  FFMA.FTZ R31, R31, UR34, -R76.reuse ;  /* 0x000000221f1f7c23 */ /* 0x100fe2000801084c */
[----:B------:R-:W-:Y:S01]  /*8230*/  FFMA.FTZ R53, R53, UR34, -R76 ;  /* 0x0000002235357c23 */ /* 0x000fe2000801084c */
[----:B------:R-:W-:Y:S01]  /*8240*/  MUFU.EX2 R7, R7 ;  /* 0x0000000700077308 */ /* 0x000fe20000000800 */
[----:B-1----:R-:W-:Y:S01]  /*8250*/  FADD.FTZ R4, -R35, R8 ;  /* 0x0000000823047221 */ /* 0x002fe20000010100 */
[----:B0-----:R-:W-:Y:S01]  /*8260*/  FFMA.FTZ R49, R74, R3, R5 ;  /* 0x000000034a317223 */ /* 0x001fe20000010005 */
[----:B------:R-:W-:Y:S01]  /*8270*/  @!P1 LEA R38, R38, UR42, 0x3 ;  /* 0x0000002a26269c11 */ /* 0x000fe2000f8e18ff */
[--C-:B------:R-:W-:Y:S01]  /*8280*/  FFMA.FTZ R34, R34, UR34, -R76.reuse ;  /* 0x0000002222227c23 */ /* 0x100fe2000801084c */
[----:B------:R-:W-:Y:S01]  /*8290*/  FMUL.FTZ R4, R4, UR34 ;  /* 0x0000002204047c20 */ /* 0x000fe20008410000 */
[--C-:B------:R-:W-:Y:S01]  /*82a0*/  FFMA.FTZ R13, R39, UR34, -R76.reuse ;  /* 0x00000022270d7c23 */ /* 0x100fe2000801084c */
[----:B------:R-:W-:Y:S01]  /*82b0*/  FFMA.FTZ R3, R52, UR34, -R76 ;  /* 0x0000002234037c23 */ /* 0x000fe2000801084c */
[----:B------:R-:W-:Y:S01]  /*82c0*/  MUFU.EX2 R77, R77 ;  /* 0x0000004d004d7308 */ /* 0x000fe20000000800 */
[----:B------:R-:W-:-:S02]  /*82d0*/  @!P1 VIADD R38, R38, 0x2d860 ;  /* 0x0002d86026269836 */ /* 0x000fc40000000000 */
[--C-:B------:R-:W-:Y:S01]  /*82e0*/  FFMA.FTZ R39, R42, UR34, -R76.reuse ;  /* 0x000000222a277c23 */ /* 0x100fe2000801084c */
[--C-:B------:R-:W-:Y:S01]  /*82f0*/  FFMA.FTZ R42, R48, UR34, -R76.reuse ;  /* 0x00000022302a7c23 */ /* 0x100fe2000801084c */
[--C-:B------:R-:W-:Y:S01]  /*8300*/  FFMA.FTZ R57, R57, UR34, -R76.reuse ;  /* 0x0000002239397c23 */ /* 0x100fe2000801084c */
[----:B------:R-:W-:Y:S01]  /*8310*/  FFMA.FTZ R48, R61, UR34, -R76 ;  /* 0x000000223d307c23 */ /* 0x000fe2000801084c */
[----:B------:R-:W-:Y:S01]  /*8320*/  @!P1 PRMT R38, RZ, 0x654, R38 ;  /* 0x00000654ff269816 */ /* 0x000fe20000000026 */
[--C-:B------:R-:W-:Y:S01]  /*8330*/  FFMA.FTZ R64, R64, UR34, -R76.reuse ;  /* 0x0000002240407c23 */ /* 0x100fe2000801084c */
[----:B------:R0:W1:Y:S01]  /*8340*/  MUFU.EX2 R8, R4 ;  /* 0x0000000400087308 */ /* 0x0000620000000800 */
[--C-:B------:R-:W-:Y:S01]  /*8350*/  FFMA.FTZ R68, R68, UR34, -R76.reuse ;  /* 0x0000002244447c23 */ /* 0x100fe2000801084c */
[----:B------:R2:W-:Y:S01]  /*8360*/  @!P1 SYNCS.ARRIVE.TRANS64.RED.A1T0 RZ, [R38+URZ], RZ ;  /* 0x000000ff26ff99a7 */ /* 0x0005e2000810043f */
[--C-:B------:R-:W-:Y:S01]  /*8370*/  FFMA.FTZ R75, R75, UR34, -R76.reuse ;  /* 0x000000224b4b7c23 */ /* 0x100fe2000801084c */
[--C-:B------:R-:W-:Y:S01]  /*8380*/  FFMA.FTZ R80, R80, UR34, -R76.reuse ;  /* 0x0000002250507c23 */ /* 0x100fe2000801084c */
[--C-:B------:R-:W-:Y:S01]  /*8390*/  FFMA.FTZ R81, R81, UR34, -R76.reuse ;  /* 0x0000002251517c23 */ /* 0x100fe2000801084c */
[----:B------:R-:W-:Y:S01]  /*83a0*/  FFMA.FTZ R78, R78, UR34, -R76 ;  /* 0x000000224e4e7c23 */ /* 0x000fe2000801084c */
[----:B------:R-:W-:Y:S01]  /*83b0*/  ISETP.GT.AND P2, PT, R0, UR56, PT ;  /* 0x0000003800007c0c */ /* 0x000fe2000bf44270 */
[----:B------:R-:W3:Y:S01]  /*83c0*/  MUFU.EX2 R84, R84 ;  /* 0x0000005400547308 */ /* 0x000ee20000000800 */
[----:B0-----:R-:W-:Y:S01]  /*83d0*/  FADD.FTZ R4, R6, R49 ;  /* 0x0000003106047221 */ /* 0x001fe20000010000 */
[----:B------:R-:W-:Y:S01]  /*83e0*/  UMOV UR45, UR55 ;  /* 0x00000037002d7c82 */ /* 0x000fe20008000000 */
[-C--:B------:R-:W-:Y:S01]  /*83f0*/  FMUL.FTZ R88, R88, R74.reuse ;  /* 0x0000004a58587220 */ /* 0x080fe20000410000 */
[-C--:B------:R-:W-:Y:S01]  /*8400*/  FMUL.FTZ R89, R89, R74.reuse ;  /* 0x0000004a59597220 */ /* 0x080fe20000410000 */
[-C--:B------:R-:W-:Y:S01]  /*8410*/  FMUL.FTZ R92, R92, R74.reuse ;  /* 0x0000004a5c5c7220 */ /* 0x080fe20000410000 */
[-C--:B------:R-:W-:Y:S01]  /*8420*/  FMUL.FTZ R93, R93, R74.reuse ;  /* 0x0000004a5d5d7220 */ /* 0x080fe20000410000 */
[----:B------:R-:W-:Y:S01]  /*8430*/  FMUL.FTZ R96, R96, R74 ;  /* 0x0000004a60607220 */ /* 0x000fe20000410000 */
[----:B------:R-:W0:Y:S01]  /*8440*/  MUFU.EX2 R12, R12 ;  /* 0x0000000c000c7308 */ /* 0x000e220000000800 */
[----:B-1----:R-:W-:Y:S01]  /*8450*/  FFMA.FTZ R2, R8, R2, R7 ;  /* 0x0000000208027223 */ /* 0x002fe20000010007 */
[-C--:B------:R-:W-:Y:S01]  /*8460*/  FMUL.FTZ R90, R90, R8.reuse ;  /* 0x000000085a5a7220 */ /* 0x080fe20000410000 */
[-C--:B------:R-:W-:Y:S01]  /*8470*/  FMUL.FTZ R91, R91, R8.reuse ;  /* 0x000000085b5b7220 */ /* 0x080fe20000410000 */
[-C--:B------:R-:W-:Y:S01]  /*8480*/  FMUL.FTZ R94, R94, R8.reuse ;  /* 0x000000085e5e7220 */ /* 0x080fe20000410000 */
[-C--:B------:R-:W-:Y:S01]  /*8490*/  FMUL.FTZ R95, R95, R8.reuse ;  /* 0x000000085f5f7220 */ /* 0x080fe20000410000 */
[-C--:B------:R-:W-:Y:S01]  /*84a0*/  FMUL.FTZ R98, R98, R8.reuse ;  /* 0x0000000862627220 */ /* 0x080fe20000410000 */
[-C--:B------:R-:W-:Y:S01]  /*84b0*/  FMUL.FTZ R99, R99, R8.reuse ;  /* 0x0000000863637220 */ /* 0x080fe20000410000 */
[----:B------:R1:W-:Y:S01]  /*84c0*/  MUFU.EX2 R35, R30 ;  /* 0x0000001e00237308 */ /* 0x0003e20000000800 */
[-C--:B------:R-:W-:Y:S01]  /*84d0*/  FMUL.FTZ R102, R102, R8.reuse ;  /* 0x0000000866667220 */ /* 0x080fe20000410000 */
[-C--:B------:R-:W-:Y:S01]  /*84e0*/  FMUL.FTZ R103, R103, R8.reuse ;  /* 0x0000000867677220 */ /* 0x080fe20000410000 */
[-C--:B------:R-:W-:Y:S01]  /*84f0*/  FMUL.FTZ R106, R106, R8.reuse ;  /* 0x000000086a6a7220 */ /* 0x080fe20000410000 */
[-C--:B------:R-:W-:Y:S01]  /*8500*/  FMUL.FTZ R107, R107, R8.reuse ;  /* 0x000000086b6b7220 */ /* 0x080fe20000410000 */
[-C--:B------:R-:W-:Y:S01]  /*8510*/  FMUL.FTZ R110, R110, R8.reuse ;  /* 0x000000086e6e7220 */ /* 0x080fe20000410000 */
[-C--:B------:R-:W-:Y:S01]  /*8520*/  FMUL.FTZ R111, R111, R8.reuse ;  /* 0x000000086f6f7220 */ /* 0x080fe20000410000 */
[----:B------:R-:W-:Y:S01]  /*8530*/  FMUL.FTZ R114, R114, R8 ;  /* 0x0000000872727220 */ /* 0x000fe20000410000 */
[----:B------:R-:W4:Y:S01]  /*8540*/  MUFU.EX2 R20, R20 ;  /* 0x0000001400147308 */ /* 0x000f220000000800 */
[----:B-1----:R-:W-:Y:S01]  /*8550*/  FADD.FTZ R30, R27, R4 ;  /* 0x000000041b1e7221 */ /* 0x002fe20000010000 */
[----:B------:R-:W-:Y:S01]  /*8560*/  F2FP.F16.F32.PACK_AB R4, R6, R5 ;  /* 0x000000050604723e */ /* 0x000fe200000000ff */
[----:B------:R-:W-:Y:S01]  /*8570*/  FADD.FTZ R5, R77, R2 ;  /* 0x000000024d057221 */ /* 0x000fe20000010000 */
[C---:B------:R-:W-:Y:S01]  /*8580*/  F2FP.F16.F32.PACK_AB R6, R47.reuse, R27 ;  /* 0x0000001b2f06723e */ /* 0x040fe200000000ff */
[----:B------:R-:W-:Y:S01]  /*8590*/  FADD.FTZ R49, R47, R30 ;  /* 0x0000001e2f317221 */ /* 0x000fe20000010000 */
[----:B------:R-:W-:Y:S01]  /*85a0*/  FFMA.FTZ R2, R56, UR34, -R76 ;  /* 0x0000002238027c23 */ /* 0x000fe2000801084c */
[----:B------:R-:W-:Y:S01]  /*85b0*/  FADD.FTZ R27, R82, R5 ;  /* 0x00000005521b7221 */ /* 0x000fe20000010000 */
[----:B------:R-:W1:Y:S01]  /*85c0*/  MUFU.EX2 R21, R21 ;  /* 0x0000001500157308 */ /* 0x000e620000000800 */
[----:B------:R-:W-:Y:S01]  /*85d0*/  FADD.FTZ R30, R14, R49 ;  /* 0x000000310e1e7221 */ /* 0x000fe20000010000 */
[----:B------:R-:W-:Y:S01]  /*85e0*/  F2FP.F16.F32.PACK_AB R5, R77, R7 ;  /* 0x000000074d05723e */ /* 0x000fe200000000ff */
[C---:B---3--:R-:W-:Y:S01]  /*85f0*/  FADD.FTZ R27, R84.reuse, R27 ;  /* 0x0000001b541b7221 */ /* 0x048fe20000010000 */
[----:B------:R-:W-:Y:S01]  /*8600*/  F2FP.F16.F32.PACK_AB R7, R84, R82 ;  /* 0x000000525407723e */ /* 0x000fe200000000ff */
[----:B------:R-:W-:Y:S01]  /*8610*/  FADD.FTZ R77, R15, R30 ;  /* 0x0000001e0f4d7221 */ /* 0x000fe20000010000 */
[-C--:B------:R-:W-:Y:S01]  /*8620*/  FMUL.FTZ R115, R115, R8.reuse ;  /* 0x0000000873737220 */ /* 0x080fe20000410000 */
[----:B0-----:R-:W-:Y:S01]  /*8630*/  FADD.FTZ R49, R12, R27 ;  /* 0x0000001b0c317221 */ /* 0x001fe20000010000 */
[----:B------:R-:W0:Y:S01]  /*8640*/  MUFU.EX2 R26, R26 ;  /* 0x0000001a001a7308 */ /* 0x000e220000000800 */
[----:B--2---:R-:W-:Y:S01]  /*8650*/  FADD.FTZ R38, R24, R77 ;  /* 0x0000004d18267221 */ /* 0x004fe20000010000 */
[----:B------:R2:W-:Y:S01]  /*8660*/  STSM.16.M88.4 [R17+0x21800], R4 ;  /* 0x0218000411007844 */ /* 0x0005e20000000200 */
[----:B----4-:R-:W-:Y:S01]  /*8670*/  FADD.FTZ R30, R20, R49 ;  /* 0x00000031141e7221 */ /* 0x010fe20000010000 */
[----:B------:R-:W-:Y:S01]  /*8680*/  FFMA.FTZ R27, R60, UR34, -R76 ;  /* 0x000000223c1b7c23 */ /* 0x000fe2000801084c */
        /* <DEDUP_REMOVED lines=12> */
[C---:B0-----:R-:W-:Y:S01]  /*8750*/  FADD.FTZ R49, R26.reuse, R49 ;  /* 0x000000311a317221 */ /* 0x041fe20000010000 */
[----:B--2---:R-:W-:Y:S01]  /*8760*/  F2FP.F16.F32.PACK_AB R4, R15, R14 ;  /* 0x0000000e0f04723e */ /* 0x004fe200000000ff */
[----:B------:R-:W-:Y:S01]  /*8770*/  FMUL.FTZ R135, R135, R8 ;  /* 0x0000000887877220 */ /* 0x000fe20000410000 */
[----:B------:R-:W-:Y:S01]  /*8780*/  F2FP.F16.F32.PACK_AB R6, R25, R24 ;  /* 0x000000181906723e */ /* 0x000fe200000000ff */
[-C--:B------:R-:W-:Y:S01]  /*8790*/  FMUL.FTZ R97, R97, R74.reuse ;  /* 0x0000004a61617220 */ /* 0x080fe20000410000 */
[----:B------:R-:W-:Y:S01]  /*87a0*/  F2FP.F16.F32.PACK_AB R7, R26, R21 ;  /* 0x000000151a07723e */ /* 0x000fe200000000ff */
[----:B------:R-:W-:Y:S01]  /*87b0*/  FMUL.FTZ R100, R100, R74 ;  /* 0x0000004a64647220 */ /* 0x000fe20000410000 */
[----:B------:R0:W-:Y:S01]  /*87c0*/  MUFU.EX2 R47, R53 ;  /* 0x00000035002f7308 */ /* 0x0001e20000000800 */
[----:B------:R-:W-:Y:S01]  /*87d0*/  F2FP.F16.F32.PACK_AB R5, R20, R12 ;  /* 0x0000000c1405723e */ /* 0x000fe200000000ff */
[-C--:B------:R-:W-:Y:S01]  /*87e0*/  FMUL.FTZ R101, R101, R74.reuse ;  /* 0x0000004a65657220 */ /* 0x080fe20000410000 */
[-C--:B------:R-:W-:Y:S01]  /*87f0*/  FMUL.FTZ R104, R104, R74.reuse ;  /* 0x0000004a68687220 */ /* 0x080fe20000410000 */
[-C--:B------:R-:W-:Y:S01]  /*8800*/  FMUL.FTZ R105, R105, R74.reuse ;  /* 0x0000004a69697220 */ /* 0x080fe20000410000 */
[-C--:B------:R-:W-:Y:S01]  /*8810*/  FMUL.FTZ R108, R108, R74.reuse ;  /* 0x0000004a6c6c7220 */ /* 0x080fe20000410000 */
[----:B------:R2:W-:Y:S01]  /*8820*/  STSM.16.M88.4 [R23], R4 ;  /* 0x0000000417007844 */ /* 0x0005e20000000200 */
[-C--:B------:R-:W-:Y:S01]  /*8830*/  FMUL.FTZ R109, R109, R74.reuse ;  /* 0x0000004a6d6d7220 */ /* 0x080fe20000410000 */
[----:B------:R-:W4:Y:S01]  /*8840*/  MUFU.EX2 R34, R34 ;  /* 0x0000002200227308 */ /* 0x000f220000000800 */
[----:B0-----:R-:W-:Y:S01]  /*8850*/  FADD.FTZ R53, R25, R38 ;  /* 0x0000002619357221 */ /* 0x001fe20000010000 */
[--C-:B------:R-:W-:Y:S01]  /*8860*/  FFMA.FTZ R38, R65, UR34, -R76.reuse ;  /* 0x0000002241267c23 */ /* 0x100fe2000801084c */
[----:B------:R-:W-:Y:S01]  /*8870*/  FFMA.FTZ R76, R79, UR34, -R76 ;  /* 0x000000224f4c7c23 */ /* 0x000fe2000801084c */
[----:B------:R-:W-:Y:S01]  /*8880*/  FMUL.FTZ R112, R112, R74 ;  /* 0x0000004a70707220 */ /* 0x000fe20000410000 */
[----:B------:R-:W-:Y:S01]  /*8890*/  FADD.FTZ R30, R28, R53 ;  /* 0x000000351c1e7221 */ /* 0x000fe20000010000 */
[----:B------:R-:W-:Y:S01]  /*88a0*/  F2FP.F16.F32.PACK_AB R28, R29, R28 ;  /* 0x0000001c1d1c723e */ /* 0x000fe200000000ff */
[----:B------:R-:W-:Y:S01]  /*88b0*/  FMUL.FTZ R113, R113, R74 ;  /* 0x0000004a71717220 */ /* 0x000fe20000410000 */
[----:B------:R-:W0:Y:S01]  /*88c0*/  MUFU.EX2 R83, R83 ;  /* 0x0000005300537308 */ /* 0x000e220000000800 */
[----:B------:R-:W-:Y:S01]  /*88d0*/  FADD.FTZ R53, R29, R30 ;  /* 0x0000001e1d357221 */ /* 0x000fe20000010000 */
[----:B---3--:R-:W-:Y:S01]  /*88e0*/  FADD.FTZ R30, R46, R49 ;  /* 0x000000312e1e7221 */ /* 0x008fe20000010000 */
[C---:B-1----:R-:W-:Y:S01]  /*88f0*/  F2FP.F16.F32.PACK_AB R29, R31.reuse, R46 ;  /* 0x0000002e1f1d723e */ /* 0x042fe200000000ff */
[-C--:B------:R-:W-:Y:S01]  /*8900*/  FMUL.FTZ R116, R116, R74.reuse ;  /* 0x0000004a74747220 */ /* 0x080fe20000410000 */
[----:B------:R-:W-:Y:S01]  /*8910*/  FADD.FTZ R52, R32, R53 ;  /* 0x0000003520347221 */ /* 0x000fe20000010000 */
[----:B------:R-:W-:Y:S01]  /*8920*/  FADD.FTZ R49, R31, R30 ;  /* 0x0000001e1f317221 */ /* 0x000fe20000010000 */
[-C--:B------:R-:W-:Y:S01]  /*8930*/  FMUL.FTZ R117, R117, R74.reuse ;  /* 0x0000004a75757220 */ /* 0x080fe20000410000 */
[----:B------:R-:W1:Y:S01]  /*8940*/  MUFU.EX2 R11, R11 ;  /* 0x0000000b000b7308 */ /* 0x000e620000000800 */
[----:B------:R-:W-:Y:S01]  /*8950*/  FADD.FTZ R53, R33, R52 ;  /* 0x0000003421357221 */ /* 0x000fe20000010000 */
[----:B----4-:R-:W-:Y:S01]  /*8960*/  FADD.FTZ R30, R34, R49 ;  /* 0x00000031221e7221 */ /* 0x010fe20000010000 */
[-C--:B------:R-:W-:Y:S01]  /*8970*/  FMUL.FTZ R120, R120, R74.reuse ;  /* 0x0000004a78787220 */ /* 0x080fe20000410000 */
[----:B------:R-:W-:Y:S01]  /*8980*/  FMUL.FTZ R121, R121, R74 ;  /* 0x0000004a79797220 */ /* 0x000fe20000410000 */
[----:B------:R-:W-:Y:S01]  /*8990*/  FADD.FTZ R52, R36, R53 ;  /* 0x0000003524347221 */ /* 0x000fe20000010000 */
[----:B------:R-:W-:Y:S01]  /*89a0*/  F2FP.F16.F32.PACK_AB R36, R37, R36 ;  /* 0x000000242524723e */ /* 0x000fe200000000ff */
[----:B------:R-:W-:Y:S01]  /*89b0*/  FMUL.FTZ R124, R124, R74 ;  /* 0x0000004a7c7c7220 */ /* 0x000fe20000410000 */
[----:B------:R-:W3:Y:S01]  /*89c0*/  MUFU.EX2 R13, R13 ;  /* 0x0000000d000d7308 */ /* 0x000ee20000000800 */
[----:B0-----:R-:W-:Y:S01]  /*89d0*/  FADD.FTZ R30, R83, R30 ;  /* 0x0000001e531e7221 */ /* 0x001fe20000010000 */
[----:B------:R-:W-:Y:S01]  /*89e0*/  FADD.FTZ R49, R37, R52 ;  /* 0x0000003425317221 */ /* 0x000fe20000010000 */
[----:B------:R-:W-:Y:S01]  /*89f0*/  F2FP.F16.F32.PACK_AB R31, R83, R34 ;  /* 0x00000022531f723e */ /* 0x000fe200000000ff */
        /* <DEDUP_REMOVED lines=8> */
[----:B------:R-:W-:Y:S01]  /*8a80*/  FMUL.FTZ R133, R133, R74 ;  /* 0x0000004a85857220 */ /* 0x000fe20000410000 */
[----:B------:R-:W-:-:S02]  /*8a90*/  VIADD R0, R0, 0xffffffff ;  /* 0xffffffff00007836 */ /* 0x000fc40000000000 */
[----:B------:R-:W-:Y:S01]  /*8aa0*/  IMAD.MOV.U32 R8, RZ, RZ, R9 ;  /* 0x000000ffff087224 */ /* 0x000fe200078e0009 */
[----:B------:R-:W1:Y:S01]  /*8ab0*/  MUFU.EX2 R42, R42 ;  /* 0x0000002a002a7308 */ /* 0x000e620000000800 */
[----:B---3--:R-:W-:Y:S01]  /*8ac0*/  FADD.FTZ R24, R13, R30 ;  /* 0x0000001e0d187221 */ /* 0x008fe20000010000 */
[----:B------:R-:W-:Y:S01]  /*8ad0*/  F2FP.F16.F32.PACK_AB R30, R33, R32 ;  /* 0x00000020211e723e */ /* 0x000fe200000000ff */
[----:B------:R-:W-:Y:S01]  /*8ae0*/  FADD.FTZ R32, R44, R15 ;  /* 0x0000000f2c207221 */ /* 0x000fe20000010000 */
[----:B------:R-:W-:Y:S02]  /*8af0*/  F2FP.F16.F32.PACK_AB R37, R13, R11 ;  /* 0x0000000b0d25723e */ /* 0x000fe400000000ff */
[C---:B------:R-:W-:Y:S01]  /*8b00*/  F2FP.F16.F32.PACK_AB R44, R45.reuse, R44 ;  /* 0x0000002c2d2c723e */ /* 0x040fe200000000ff */
[----:B------:R-:W-:Y:S01]  /*8b10*/  FADD.FTZ R21, R45, R32 ;  /* 0x000000202d157221 */ /* 0x000fe20000010000 */
[----:B------:R-:W3:Y:S01]  /*8b20*/  MUFU.EX2 R50, R50 ;  /* 0x0000003200327308 */ /* 0x000ee20000000800 */
[----:B0-----:R-:W-:Y:S01]  /*8b30*/  FADD.FTZ R24, R39, R24 ;  /* 0x0000001827187221 */ /* 0x001fe20000010000 */
[C---:B------:R-:W-:Y:S01]  /*8b40*/  F2FP.F16.F32.PACK_AB R39, R35.reuse, R39 ;  /* 0x000000272327723e */ /* 0x040fe200000000ff */
[----:B------:R-:W-:Y:S02]  /*8b50*/  STSM.16.M88.4 [R22], R28 ;  /* 0x0000001c16007844 */ /* 0x000fe40000000200 */
[----:B------:R-:W-:-:S03]  /*8b60*/  FADD.FTZ R15, R35, R24 ;  /* 0x00000018230f7221 */ /* 0x000fc60000010000 */
        /* <DEDUP_REMOVED lines=12> */
[----:B------:R-:W2:Y:S01]  /*8c30*/  MUFU.EX2 R2, R2 ;  /* 0x0000000200027308 */ /* 0x000ea20000000800 */
[----:B0-----:R-:W-:Y:S01]  /*8c40*/  FADD.FTZ R20, R54, R15 ;  /* 0x0000000f36147221 */ /* 0x001fe20000010000 */
[C---:B------:R-:W-:Y:S01]  /*8c50*/  FADD.FTZ R15, R47.reuse, R12 ;  /* 0x0000000c2f0f7221 */ /* 0x040fe20000010000 */
[----:B------:R-:W-:-:S05]  /*8c60*/  F2FP.F16.F32.PACK_AB R47, R47, R3 ;  /* 0x000000032f2f723e */ /* 0x000fca00000000ff */
        /* <DEDUP_REMOVED lines=17> */
[----:B------:R1:W3:Y:S01]  /*8d80*/  MUFU.EX2 R65, R64 ;  /* 0x0000004000417308 */ /* 0x0002e20000000800 */
[C---:B--2---:R-:W-:Y:S01]  /*8d90*/  FADD.FTZ R4, R48.reuse, R5 ;  /* 0x0000000530047221 */ /* 0x044fe20000010000 */
[----:B------:R-:W-:-:S06]  /*8da0*/  F2FP.F16.F32.PACK_AB R59, R48, R27 ;  /* 0x0000001b303b723e */ /* 0x000fcc00000000ff */
[----:B------:R-:W2:Y:S01]  /*8db0*/  MUFU.EX2 R66, R66 ;  /* 0x0000004200427308 */ /* 0x000ea20000000800 */
[C---:B0-----:R-:W-:Y:S01]  /*8dc0*/  FADD.FTZ R5, R63.reuse, R6 ;  /* 0x000000063f057221 */ /* 0x041fe20000010000 */
[----:B-1----:R-:W-:-:S06]  /*8dd0*/  F2FP.F16.F32.PACK_AB R64, R63, R62 ;  /* 0x0000003e3f40723e */ /* 0x002fcc00000000ff */
[----:B------:R-:W0:Y:S01]  /*8de0*/  MUFU.EX2 R67, R67 ;  /* 0x0000004300437308 */ /* 0x000e220000000800 */
[----:B---3--:R-:W-:-:S07]  /*8df0*/  FADD.FTZ R3, R65, R4 ;  /* 0x0000000441037221 */ /* 0x008fce0000010000 */
[----:B------:R1:W3:Y:S01]  /*8e00*/  MUFU.EX2 R14, R38 ;  /* 0x00000026000e7308 */ /* 0x0002e20000000800 */
[----:B--2---:R-:W-:-:S07]  /*8e10*/  FADD.FTZ R4, R66, R5 ;  /* 0x0000000542047221 */ /* 0x004fce0000010000 */
[----:B------:R-:W2:Y:S01]  /*8e20*/  MUFU.EX2 R69, R69 ;  /* 0x0000004500457308 */ /* 0x000ea20000000800 */
[----:B0-----:R-:W-:Y:S01]  /*8e30*/  FADD.FTZ R6, R67, R4 ;  /* 0x0000000443067221 */ /* 0x001fe20000010000 */
[----:B-1----:R-:W-:Y:S02]  /*8e40*/  F2FP.F16.F32.PACK_AB R38, R41, R40 ;  /* 0x000000282926723e */ /* 0x002fe400000000ff */
[----:B------:R-:W-:-:S03]  /*8e50*/  F2FP.F16.F32.PACK_AB R66, R67, R66 ;  /* 0x000000424342723e */ /* 0x000fc600000000ff */
[----:B------:R-:W-:Y:S01]  /*8e60*/  STSM.16.M88.4 [R18], R36 ;  /* 0x0000002412007844 */ /* 0x000fe20000000200 */
[----:B------:R-:W0:Y:S01]  /*8e70*/  MUFU.EX2 R68, R68 ;  /* 0x0000004400447308 */ /* 0x000e220000000800 */
[C---:B---3--:R-:W-:Y:S01]  /*8e80*/  FADD.FTZ R3, R14.reuse, R3 ;  /* 0x000000030e037221 */ /* 0x048fe20000010000 */
[----:B------:R-:W-:Y:S01]  /*8e90*/  F2FP.F16.F32.PACK_AB R65, R14, R65 ;  /* 0x000000410e41723e */ /* 0x000fe200000000ff */
[----:B------:R-:W-:Y:S04]  /*8ea0*/  STSM.16.M88.4 [R17+0x27800], R44 ;  /* 0x0278002c11007844 */ /* 0x000fe80000000200 */
[----:B------:R-:W-:Y:S01]  /*8eb0*/  STSM.16.M88.4 [R136], R56 ;  /* 0x0000003888007844 */ /* 0x000fe20000000200 */
[----:B------:R-:W1:Y:S01]  /*8ec0*/  MUFU.EX2 R72, R72 ;  /* 0x0000004800487308 */ /* 0x000e620000000800 */
[----:B--2---:R-:W-:-:S07]  /*8ed0*/  FADD.FTZ R5, R69, R6 ;  /* 0x0000000645057221 */ /* 0x004fce0000010000 */
[----:B------:R-:W2:Y:S01]  /*8ee0*/  MUFU.EX2 R75, R75 ;  /* 0x0000004b004b7308 */ /* 0x000ea20000000800 */
[----:B0-----:R-:W-:-:S07]  /*8ef0*/  FADD.FTZ R4, R68, R3 ;  /* 0x0000000344047221 */ /* 0x001fce0000010000 */
[----:B------:R-:W0:Y:S01]  /*8f00*/  MUFU.EX2 R70, R70 ;  /* 0x0000004600467308 */ /* 0x000e220000000800 */
[----:B-1----:R-:W-:-:S07]  /*8f10*/  FADD.FTZ R11, R72, R5 ;  /* 0x00000005480b7221 */ /* 0x002fce0000010000 */
[----:B------:R-:W1:Y:S01]  /*8f20*/  MUFU.EX2 R80, R80 ;  /* 0x0000005000507308 */ /* 0x000e620000000800 */
[C---:B--2---:R-:W-:Y:S01]  /*8f30*/  FADD.FTZ R3, R75.reuse, R4 ;  /* 0x000000044b037221 */ /* 0x044fe20000010000 */
[----:B------:R-:W-:Y:S02]  /*8f40*/  F2FP.F16.F32.PACK_AB R67, R75, R68 ;  /* 0x000000444b43723e */ /* 0x000fe400000000ff */
[----:B------:R-:W-:-:S03]  /*8f50*/  F2FP.F16.F32.PACK_AB R4, R72, R69 ;  /* 0x000000454804723e */ /* 0x000fc600000000ff */
[----:B------:R-:W-:Y:S01]  /*8f60*/  STSM.16.M88.4 [R22+0x6000], R64 ;  /* 0x0060004016007844 */ /* 0x000fe20000000200 */
        /* <DEDUP_REMOVED lines=10> */
[C---:B-1----:R-:W-:Y:S02]  /*9010*/  F2FP.F16.F32.PACK_AB R7, R13.reuse, R78 ;  /* 0x0000004e0d07723e */ /* 0x042fe400000000ff */
[----:B------:R-:W-:-:S03]  /*9020*/  FADD.FTZ R2, R13, R2 ;  /* 0x000000020d027221 */ /* 0x000fc60000010000 */
[----:B------:R0:W-:Y:S01]  /*9030*/  STSM.16.M88.4 [R18+0x6000], R4 ;  /* 0x0060000412007844 */ /* 0x0001e20000000200 */
[----:B------:R1:W-:Y:S06]  /*9040*/  MEMBAR.ALL.CTA ;  /* 0x0000000000007992 */ /* 0x0003ec0000008000 */
[----:B-1----:R-:W1:Y:S01]  /*9050*/  FENCE.VIEW.ASYNC.S ;  /* 0x00000000000073c6 */ /* 0x002e620000000000 */
[----:B0-----:R-:W-:Y:S01]  /*9060*/  IMAD.MOV.U32 R4, RZ, RZ, R10 ;  /* 0x000000ffff047224 */ /* 0x001fe200078e000a */
[----:B-1----:R-:W-:Y:S01]  /*9070*/  NOP ;  /* 0x0000000000007918 */ /* 0x002fe20000000000 */
[----:B------:R-:W-:Y:S05]  /*9080*/  @P2 BRA `(.L_x_10782) ;  /* 0xffffffc400b42947 */ /* 0x000fea000383ffff */
[----:B------:R-:W-:Y:S01]  /*9090*/  IMAD.MOV.U32 R8, RZ, RZ, R9 ;  /* 0x000000ffff087224 */ /* 0x000fe200078e0009 */
[----:B------:R-:W-:Y:S01]  /*90a0*/  UMOV UR45, UR55 ;  /* 0x00000037002d7c82 */ /* 0x000fe20008000000 */
[----:B------:R-:W-:Y:S01]  /*90b0*/  IMAD.MOV.U32 R4, RZ, RZ, R10 ;  /* 0x000000ffff047224 */ /* 0x000fe200078e000a */
[----:B------:R-:W-:-:S06]  /*90c0*/  UMOV UR50, UR54 ;  /* 0x0000003600327c82 */ /* 0x000fcc0008000000 */
.L_x_10765:
[----:B------:R-:W1:Y:S01]  /*90d0*/  LDC R5, c[0x0][0x448] ;  /* 0x00011200ff057b82 */ /* 0x000e620000000800 */
[----:B------:R-:W-:Y:S01]  /*90e0*/  UIADD3 UR6, UR41, 0xbf, URZ ;  /* 0x000000bf29067890 */ /* 0x000fe2000fffe03f */
[----:B------:R-:W-:-:S05]  /*90f0*/  IADD3 R10, -R143, 0x1, RZ ;  /* 0x000000018f0a7810 */ /* 0x000fca0007ffe1ff */
[----:B------:R-:W-:Y:S01]  /*9100*/  IMAD R10, R71, UR43, R10 ;  /* 0x0000002b470a7c24 */ /* 0x000fe2000f8e020a */
[----:B0-----:R-:W0:Y:S01]  /*9110*/  LDC R12, c[0x0][0x9e4] ;  /* 0x00027900ff0c7b82 */ /* 0x001e220000000800 */
[----:B-1----:R-:W-:Y:S02]  /*9120*/  ISETP.NE.AND P5, PT, R5, 0x1, PT ;  /* 0x000000010500780c */ /* 0x002fe40003fa5270 */
[----:B0-----:R-:W-:-:S11]  /*9130*/  ISETP.GE.AND P6, PT, R12, 0x1, PT ;  /* 0x000000010c00780c */ /* 0x001fd60003fc6270 */
        /* <DEDUP_REMOVED lines=18> */
.L_x_10784:
[----:B------:R-:W-:-:S13]  /*9260*/  ISETP.NE.AND P2, PT, R12, 0x1, PT ;  /* 0x000000010c00780c */ /* 0x000fda0003f45270 */
[----:B------:R-:W0:Y:S02]  /*9270*/  @P2 LDC.64 R10, c[0x0][0x9e8] ;  /* 0x00027a00ff0a2b82 */ /* 0x000e240000000a00 */
[----:B0-----:R-:W-:-:S05]  /*9280*/  @P2 IMAD.HI.U32 R10, R5, R10, RZ ;  /* 0x0000000a050a2227 */ /* 0x001fca00078e00ff */
[----:B------:R-:W-:-:S07]  /*9290*/  @P2 SHF.R.U32.HI R5, RZ, R11, R10 ;  /* 0x0000000bff052219 */ /* 0x000fce000001160a */
.L_x_10785:
[----:B------:R-:W-:-:S05]  /*92a0*/  IMAD R5, R5, R12, RZ ;  /* 0x0000000c05057224 */ /* 0x000fca00078e02ff */
[----:B------:R-:W-:-:S07]  /*92b0*/  VIMNMX R6, R6, R5, !PT ;  /* 0x0000000506067248 */ /* 0x000fce0007fe0100 */
.L_x_10783:
        /* <DEDUP_REMOVED lines=13> */
.L_x_10795:
[----:B------:R-:W-:Y:S01]  /*9390*/  UIADD3 UR45, UR51, 0x1, URZ ;  /* 0x00000001332d7890 */ /* 0x000fe2000fffe03f */
[----:B------:R-:W-:-:S03]  /*93a0*/  ISETP.NE.AND P2, PT, RZ, UR37, PT ;  /* 0x00000025ff007c0c */ /* 0x000fc6000bf45270 */
[----:B------:R-:W-:-:S04]  /*93b0*/  UISETP.NE.AND UP0, UPT, UR45, 0x2, UPT ;  /* 0x000000022d00788c */ /* 0x000fc8000bf05270 */
[----:B------:R-:W-:Y:S02]  /*93c0*/  USEL UR50, URZ, 0x1, UP0 ;  /* 0x000000013f327887 */ /* 0x000fe40008000000 */
[----:B------:R-:W-:Y:S02]  /*93d0*/  USEL UR45, UR45, URZ, UP0 ;  /* 0x0000003f2d2d7287 */ /* 0x000fe40008000000 */
[----:B------:R-:W-:Y:S02]  /*93e0*/  ULOP3.LUT UR50, UR28, UR50, URZ, 0x3c, !UPT ;  /* 0x000000321c327292 */ /* 0x000fe4000f8e3c3f */
[----:B0-----:R-:W-:Y:S10]  /*93f0*/  @P2 BRA `(.L_x_10787) ;  /* 0x00000000002c2947 */ /* 0x001ff40003800000 */
[----:B------:R-:W-:Y:S05]  /*9400*/  @!P0 BRA `(.L_x_10788) ;  /* 0x0000000000048947 */ /* 0x000fea0003800000 */
[----:B------:R-:W-:Y:S01]  /*9410*/  BPT.TRAP 0x1 ;  /* 0x000000040000795c */ /* 0x000fe20000300000 */
.L_x_10788:
[----:B------:R-:W-:Y:S01]  /*9420*/  ULEA UR6, UR45, UR42, 0x3 ;  /* 0x0000002a2d067291 */ /* 0x000fe2000f8e183f */
[----:B------:R-:W-:-:S05]  /*9430*/  IMAD.U32 R4, RZ, RZ, UR50 ;  /* 0x00000032ff047e24 */ /* 0x000fca000f8e00ff */
[----:B------:R-:W-:-:S04]  /*9440*/  SHF.L.U32 R4, R4, 0x1f, RZ ;  /* 0x0000001f04047819 */ /* 0x000fc800000006ff */
[----:B------:R0:W1:Y:S01]  /*9450*/  SYNCS.PHASECHK.TRANS64.TRYWAIT P3, [UR6+0x2d830], R4 ;  /* 0x02d83004ff0075a7 */ /* 0x0000620008060146 */
[----:B------:R-:W-:Y:S05]  /*9460*/  @!P0 BRA `(.L_x_10789) ;  /* 0x0000000000048947 */ /* 0x000fea0003800000 */
[----:B------:R-:W-:Y:S01]  /*9470*/  BPT.TRAP 0x1 ;  /* 0x000000040000795c */ /* 0x000fe20000300000 */
.L_x_10789:
[----:B-1----:R-:W-:Y:S05]  /*9480*/  @P3 BRA `(.L_x_10787) ;  /* 0x0000000000083947 */ /* 0x002fea0003800000 */
[----:B------:R-:W1:Y:S02]  /*9490*/  SYNCS.PHASECHK.TRANS64.TRYWAIT P3, [UR6+0x2d830], R4 ;  /* 0x02d83004ff0075a7 */ /* 0x000e640008060146 */
[----:B-1----:R-:W-:Y:S05]  /*94a0*/  @!P3 BRA `(.L_x_10790) ;  /* 0x000000d0005cb947 */ /* 0x002fea0003800000 */
.L_x_10787:
[----:B------:R-:W2:Y:S01]  /*94b0*/  S2R R8, SR_TID.X ;  /* 0x0000000000087919 */ /* 0x000ea20000002100 */
        /* <DEDUP_REMOVED lines=36> */
.L_x_10792:
[----:B------:R-:W-:Y:S01]  /*9700*/  ULEA UR6, UR51, UR42, 0x3 ;  /* 0x0000002a33067291 */ /* 0x000fe2000f8e183f */
[----:B------:R-:W-:-:S05]  /*9710*/  IMAD.U32 R4, RZ, RZ, UR28 ;  /* 0x0000001cff047e24 */ /* 0x000fca000f8e00ff */
[----:B------:R-:W-:-:S04]  /*9720*/  SHF.L.U32 R4, R4, 0x1f, RZ ;  /* 0x0000001f04047819 */ /* 0x000fc800000006ff */
[----:B------:R0:W1:Y:S01]  /*9730*/  SYNCS.PHASECHK.TRANS64.TRYWAIT P2, [UR6+0x2d850], R4 ;  /* 0x02d85004ff0075a7 */ /* 0x0000620008040146 */
[----:B------:R-:W-:Y:S05]  /*9740*/  @!P0 BRA `(.L_x_10793) ;  /* 0x0000000000048947 */ /* 0x000fea0003800000 */
[----:B------:R-:W-:Y:S01]  /*9750*/  BPT.TRAP 0x1 ;  /* 0x000000040000795c */ /* 0x000fe20000300000 */
.L_x_10793:
[----:B-1----:R-:W-:Y:S05]  /*9760*/  @P2 BRA `(.L_x_10791) ;  /* 0x0000000000082947 */ /* 0x002fea0003800000 */
[----:B------:R-:W1:Y:S02]  /*9770*/  SYNCS.PHASECHK.TRANS64.TRYWAIT P2, [UR6+0x2d850], R4 ;  /* 0x02d85004ff0075a7 */ /* 0x000e640008040146 */
[----:B-1----:R-:W-:Y:S05]  /*9780*/  @!P2 BRA `(.L_x_10794) ;  /* 0x000000cc00bca947 */ /* 0x002fea0003800000 */
.L_x_10791:
[----:B------:R-:W-:Y:S01]  /*9790*/  UIADD3 UR6, UR42, 0x400, URZ ;  /* 0x000004002a067890 */ /* 0x000fe2000fffe03f */
[----:B------:R-:W-:Y:S01]  /*97a0*/  WARPGROUP.ARRIVE ;  /* 0x00000000000079c5 */ /* 0x000fe20000000000 */
[----:B------:R-:W-:Y:S01]  /*97b0*/  UMOV UR29, 0x40000040 ;  /* 0x40000040001d7882 */ /* 0x000fe20000000000 */
[----:B------:R-:W-:Y:S01]  /*97c0*/  UMOV UR31, 0x80000020 ;  /* 0x80000020001f7882 */ /* 0x000fe20000000000 */
[----:B------:R-:W-:Y:S01]  /*97d0*/  USHF.R.U32.HI UR6, URZ, 0x4, UR6 ;  /* 0x000000043f067899 */ /* 0x000fe20008011606 */
[----:B------:R-:W-:Y:S01]  /*97e0*/  FMUL.FTZ R8, R24, UR35 ;  /* 0x0000002318087c20 */ /* 0x000fe20008410000 */
[----:B------:R-:W-:Y:S01]  /*97f0*/  FMUL.FTZ R10, R25, UR35 ;  /* 0x00000023190a7c20 */ /* 0x000fe20008410000 */
[----:B------:R-:W-:Y:S01]  /*9800*/  FMUL.FTZ R12, R28, UR35 ;  /* 0x000000231c0c7c20 */ /* 0x000fe20008410000 */
[----:B------:R-:W-:Y:S01]  /*9810*/  ULOP3.LUT UR6, UR6, 0x3fff, URZ, 0xc0, !UPT ;  /* 0x00003fff06067892 */ /* 0x000fe2000f8ec03f */
[----:B------:R-:W-:Y:S01]  /*9820*/  FMUL.FTZ R13, R29, UR35 ;  /* 0x000000231d0d7c20 */ /* 0x000fe20008410000 */
[----:B------:R-:W-:Y:S01]  /*9830*/  FMUL.FTZ R20, R32, UR35 ;  /* 0x0000002320147c20 */ /* 0x000fe20008410000 */
[----:B------:R-:W2:Y:S01]  /*9840*/  MUFU.TANH R8, R8 ;  /* 0x0000000800087308 */ /* 0x000ea20000002400 */
[----:B------:R-:W-:Y:S01]  /*9850*/  ULOP3.LUT UR7, UR6, 0x2000000, URZ, 0xfc, !UPT ;  /* 0x0200000006077892 */ /* 0x000fe2000f8efc3f */
[----:B------:R-:W-:Y:S01]  /*9860*/  FMUL.FTZ R24, R33, UR35 ;  /* 0x0000002321187c20 */ /* 0x000fe20008410000 */
[----:B------:R-:W-:Y:S01]  /*9870*/  ULOP3.LUT UR6, UR36, 0x10000, URZ, 0xfc, !UPT ;  /* 0x0001000024067892 */ /* 0x000fe2000f8efc3f */
[----:B------:R-:W-:Y:S01]  /*9880*/  FMUL.FTZ R21, R34, UR35 ;  /* 0x0000002322157c20 */ /* 0x000fe20008410000 */
[----:B------:R-:W-:Y:S01]  /*9890*/  UIMAD UR7, UR51, 0x600, UR7 ;  /* 0x00000600330778a4 */ /* 0x000fe2000f8e0207 */
[----:B------:R-:W-:Y:S01]  /*98a0*/  FMUL.FTZ R34, R44, UR35 ;  /* 0x000000232c227c20 */ /* 0x000fe20008410000 */
[----:B------:R-:W-:Y:S01]  /*98b0*/  FMUL.FTZ R44, R53, UR35 ;  /* 0x00000023352c7c20 */ /* 0x000fe20008410000 */
[----:B------:R-:W3:Y:S01]  /*98c0*/  MUFU.TANH R10, R10 ;  /* 0x0000000a000a7308 */ /* 0x000ee20000002400 */
[----:B-1----:R-:W-:Y:S01]  /*98d0*/  FMUL.FTZ R9, R26, UR35 ;  /* 0x000000231a097c20 */ /* 0x002fe20008410000 */
[----:B------:R-:W-:Y:S01]  /*98e0*/  UMOV UR28, UR6 ;  /* 0x00000006001c7c82 */ /* 0x000fe20008000000 */
[----:B------:R-:W-:Y:S01]  /*98f0*/  FMUL.FTZ R26, R36, UR35 ;  /* 0x00000023241a7c20 */ /* 0x000fe20008410000 */
[----:B------:R-:W-:Y:S01]  /*9900*/  UMOV UR30, UR7 ;  /* 0x00000007001e7c82 */ /* 0x000fe20008000000 */
[----:B------:R-:W-:Y:S01]  /*9910*/  FMUL.FTZ R28, R37, UR35 ;  /* 0x00000023251c7c20 */ /* 0x000fe20008410000 */
[----:B------:R-:W-:Y:S01]  /*9920*/  HGMMA.64x96x16.F32 R88, gdesc[UR28].tnspB, R88, gsb0 ;  /* 0x416000001c5879f0 */ /* 0x000fe20008000858 */
[----:B------:R-:W-:Y:S01]  /*9930*/  UIADD3 UR28, UR6, 0x2, URZ ;  /* 0x00000002061c7890 */ /* 0x000fe2000fffe03f */
[----:B------:R-:W0:Y:S01]  /*9940*/  MUFU.TANH R12, R12 ;  /* 0x0000000c000c7308 */ /* 0x000e220000002400 */
[----:B------:R-:W-:Y:S01]  /*9950*/  UIADD3 UR30, UR7, 0x40, URZ ;  /* 0x00000040071e7890 */ /* 0x000fe2000fffe03f */
[----:B--2---:R-:W-:Y:S01]  /*9960*/  FMNMX.FTZ R53, R8, R5, !PT ;  /* 0x0000000508357209 */ /* 0x004fe20007810000 */
[----:B------:R-:W-:Y:S01]  /*9970*/  UMOV UR29, 0x40000040 ;  /* 0x40000040001d7882 */ /* 0x000fe20000000000 */
[----:B------:R-:W-:Y:S01]  /*9980*/  UMOV UR31, 0x80000020 ;  /* 0x80000020001f7882 */ /* 0x000fe20000000000 */
        /* <DEDUP_REMOVED lines=56> */
[----:B------:R-:W2:Y:S03]  /*9d10*/  S2R R151, SR_TID.X ;  /* 0x0000000000977919 */ /* 0x000ea60000002100 */
[----:B------:R-:W3:Y:S01]  /*9d20*/  MUFU.TANH R34, R34 ;  /* 0x0000002200227308 */ /* 0x000ee20000002400 */
[----:B0-----:R-:W-:-:S07]  /*9d30*/  FMNMX.FTZ R57, R30, R57, !PT ;  /* 0x000000391e397209 */ /* 0x001fce0007810000 */
[----:B------:R-:W0:Y:S01]  /*9d40*/  MUFU.TANH R36, R36 ;  /* 0x0000002400247308 */ /* 0x000e220000002400 */
[----:B-1----:R-:W-:-:S07]  /*9d50*/  FMNMX.FTZ R57, R32, R57, !PT ;  /* 0x0000003920397209 */ /* 0x002fce0007810000 */
[----:B------:R-:W1:Y:S01]  /*9d60*/  MUFU.TANH R38, R38 ;  /* 0x0000002600267308 */ /* 0x000e620000002400 */
[----:B---3--:R-:W-:Y:S01]  /*9d70*/  FMNMX.FTZ R59, R34, R57, !PT ;  /* 0x00000039223b7209 */ /* 0x008fe20007810000 */
[----:B------:R-:W-:Y:S01]  /*9d80*/  FMUL.FTZ R57, R72, UR35 ;  /* 0x0000002348397c20 */ /* 0x000fe20008410000 */
[----:B------:R-:W-:-:S05]  /*9d90*/  FMUL.FTZ R72, R78, UR35 ;  /* 0x000000234e487c20 */ /* 0x000fca0008410000 */
[----:B------:R-:W3:Y:S01]  /*9da0*/  MUFU.TANH R39, R39 ;  /* 0x0000002700277308 */ /* 0x000ee20000002400 */
[----:B0-----:R-:W-:Y:S02]  /*9db0*/  FMNMX.FTZ R59, R36, R59, !PT ;  /* 0x0000003b243b7209 */ /* 0x001fe40007810000 */
[----:B--2---:R-:W-:Y:S02]  /*9dc0*/  SHF.R.U32.HI R143, RZ, 0x7, R151 ;  /* 0x00000007ff8f7819 */ /* 0x004fe40000011697 */
[----:B------:R-:W-:-:S03]  /*9dd0*/  ISETP.GE.U32.AND P2, PT, R151, 0x180, PT ;  /* 0x000001809700780c */ /* 0x000fc60003f46070 */
[----:B------:R-:W0:Y:S01]  /*9de0*/  MUFU.TANH R42, R42 ;  /* 0x0000002a002a7308 */ /* 0x000e220000002400 */
[----:B-1----:R-:W-:Y:S01]  /*9df0*/  FMNMX.FTZ R4, R38, R59, !PT ;  /* 0x0000003b26047209 */ /* 0x002fe20007810000 */
[----:B------:R-:W-:Y:S02]  /*9e00*/  WARPGROUP.DEPBAR.LE gsb0, 0x0 ;  /* 0x00008000000079c5 */ /* 0x000fe40000010000 */
[----:B------:R-:W-:-:S04]  /*9e10*/  WARPGROUP.ARRIVE ;  /* 0x00000000000079c5 */ /* 0x000fc80000000000 */
[----:B------:R-:W1:Y:S01]  /*9e20*/  MUFU.TANH R44, R44 ;  /* 0x0000002c002c7308 */ /* 0x000e620000002400 */
[----:B---3--:R-:W-:Y:S01]  /*9e30*/  FMNMX.FTZ R59, R39, R4, !PT ;  /* 0x00000004273b7209 */ /* 0x008fe20007810000 */
[----:B------:R-:W-:Y:S01]  /*9e40*/  HGMMA.64x96x16.F32 R88, gdesc[UR28].tnspB, R88, gsb0 ;  /* 0x416000001c5879f0 */ /* 0x000fe20008000858 */
[----:B------:R-:W-:Y:S02]  /*9e50*/  UIADD3 UR28, UR6, 0x4, URZ ;  /* 0x00000004061c7890 */ /* 0x000fe4000fffe03f */
[----:B------:R-:W-:-:S03]  /*9e60*/  UIADD3 UR30, UR7, 0x80, URZ ;  /* 0x00000080071e7890 */ /* 0x000fc6000fffe03f */
[----:B------:R-:W2:Y:S01]  /*9e70*/  MUFU.TANH R46, R46 ;  /* 0x0000002e002e7308 */ /* 0x000ea20000002400 */
[----:B------:R-:W-:Y:S01]  /*9e80*/  UMOV UR29, 0x40000040 ;  /* 0x40000040001d7882 */ /* 0x000fe20000000000 */
[----:B------:R-:W-:Y:S01]  /*9e90*/  UMOV UR31, 0x80000020 ;  /* 0x80000020001f7882 */ /* 0x000fe20000000000 */
[----:B0-----:R-:W-:Y:S01]  /*9ea0*/  FMNMX.FTZ R61, R42, R59, !PT ;  /* 0x0000003b2a3d7209 */ /* 0x001fe20007810000 */
[----:B------:R-:W-:Y:S01]  /*9eb0*/  FMUL.FTZ R59, R76, UR35 ;  /* 0x000000234c3b7c20 */ /* 0x000fe20008410000 */
[----:B------:R-:W-:-:S03]  /*9ec0*/  FMUL.FTZ R76, R86, UR35 ;  /* 0x00000023564c7c20 */ /* 0x000fc60008410000 */
        /* <DEDUP_REMOVED lines=31> */
[----:B------:R-:W-:Y:S02]  /*a0c0*/  UIADD3 UR28, UR6, 0x6, URZ ;  /* 0x00000006061c7890 */ /* 0x000fe4000fffe03f */
[----:B------:R-:W-:Y:S01]  /*a0d0*/  UIADD3 UR30, UR7, 0xc0, URZ ;  /* 0x000000c0071e7890 */ /* 0x000fe2000fffe03f */
[----:B------:R-:W-:Y:S01]  /*a0e0*/  UMOV UR29, 0x40000040 ;  /* 0x40000040001d7882 */ /* 0x000fe20000000000 */
[----:B------:R-:W-:Y:S01]  /*a0f0*/  UMOV UR31, 0x80000020 ;  /* 0x80000020001f7882 */ /* 0x000fe20000000000 */
        /* <DEDUP_REMOVED lines=8> */
[----:B------:R-:W-:Y:S01]  /*a180*/  FMUL.FTZ R69, R71, UR35 ;  /* 0x0000002347457c20 */ /* 0x000fe20008410000 */
[----:B------:R-:W-:Y:S01]  /*a190*/  FMUL.FTZ R71, R75, UR35 ;  /* 0x000000234b477c20 */ /* 0x000fe20008410000 */
[----:B------:R-:W-:Y:S02]  /*a1a0*/  FMUL.FTZ R75, R83, UR35 ;  /* 0x00000023534b7c20 */ /* 0x000fe40008410000 */
[----:B------:R-:W2:Y:S02]  /*a1b0*/  SHFL.BFLY PT, R73, R4, 0x2, 0x1f ;  /* 0x0c401f0004497f89 */ /* 0x000ea400000e0000 */
[----:B------:R-:W3:Y:S08]  /*a1c0*/  MUFU.TANH R14, R14 ;  /* 0x0000000e000e7308 */ /* 0x000ef00000002400 */
[----:B------:R-:W4:Y:S08]  /*a1d0*/  MUFU.TANH R15, R15 ;  /* 0x0000000f000f7308 */ /* 0x000f300000002400 */
[----:B------:R-:W5:Y:S01]  /*a1e0*/  MUFU.TANH R21, R21 ;  /* 0x0000001500157308 */ /* 0x000f620000002400 */
[----:B--2---:R-:W-:Y:S01]  /*a1f0*/  FMNMX.FTZ R80, R4, R73, !PT ;  /* 0x0000004904507209 */ /* 0x004fe20007810000 */
[----:B------:R-:W-:-:S06]  /*a200*/  FMUL.FTZ R73, R79, UR35 ;  /* 0x000000234f497c20 */ /* 0x000fcc0008410000 */
[----:B------:R-:W2:Y:S01]  /*a210*/  MUFU.TANH R25, R25 ;  /* 0x0000001900197308 */ /* 0x000ea20000002400 */
[----:B------:R-:W0:Y:S07]  /*a220*/  SHFL.BFLY PT, R81, R80, 0x1, 0x1f ;  /* 0x0c201f0050517f89 */ /* 0x000e2e00000e0000 */
[----:B------:R-:W2:Y:S08]  /*a230*/  MUFU.TANH R27, R27 ;  /* 0x0000001b001b7308 */ /* 0x000eb00000002400 */
[----:B------:R-:W2:Y:S08]  /*a240*/  MUFU.TANH R29, R29 ;  /* 0x0000001d001d7308 */ /* 0x000eb00000002400 */
[----:B------:R-:W2:Y:S01]  /*a250*/  MUFU.TANH R31, R31 ;  /* 0x0000001f001f7308 */ /* 0x000ea20000002400 */
[----:B0-----:R-:W-:-:S05]  /*a260*/  FMNMX.FTZ R4, R80, R81, !PT ;  /* 0x0000005150047209 */ /* 0x001fca0007810000 */
[C---:B------:R-:W-:Y:S02]  /*a270*/  FMUL.FTZ R79, R4.reuse, UR34 ;  /* 0x00000022044f7c20 */ /* 0x040fe40008410000 */
[----:B------:R-:W0:Y:S01]  /*a280*/  MUFU.TANH R33, R33 ;  /* 0x0000002100217308 */ /* 0x000e220000002400 */
[----:B------:R-:W-:Y:S01]  /*a290*/  FADD.FTZ R5, -R4, R5 ;  /* 0x0000000504057221 */ /* 0x000fe20000010100 */
[--C-:B------:R-:W-:Y:S01]  /*a2a0*/  FFMA.FTZ R78, R8, UR34, -R79.reuse ;  /* 0x00000022084e7c23 */ /* 0x100fe2000801084f */
[----:B------:R-:W-:Y:S01]  /*a2b0*/  FMNMX.FTZ R8, R9, R7, !PT ;  /* 0x0000000709087209 */ /* 0x000fe20007810000 */
[--C-:B------:R-:W-:Y:S01]  /*a2c0*/  FFMA.FTZ R82, R39, UR34, -R79.reuse ;  /* 0x0000002227527c23 */ /* 0x100fe2000801084f */
[----:B------:R-:W-:Y:S02]  /*a2d0*/  WARPGROUP.DEPBAR.LE gsb0, 0x0 ;  /* 0x00008000000079c5 */ /* 0x000fe40000010000 */
[----:B------:R-:W-:Y:S01]  /*a2e0*/  WARPGROUP.ARRIVE ;  /* 0x00000000000079c5 */ /* 0x000fe20000000000 */
[----:B-1----:R-:W-:Y:S01]  /*a2f0*/  FMNMX.FTZ R81, R11, R8, !PT ;  /* 0x000000080b517209 */ /* 0x002fe20007810000 */
[----:B------:R-:W1:Y:S01]  /*a300*/  MUFU.TANH R35, R35 ;  /* 0x0000002300237308 */ /* 0x000e620000002400 */
[--C-:B------:R-:W-:Y:S01]  /*a310*/  FFMA.FTZ R80, R36, UR34, -R79.reuse ;  /* 0x0000002224507c23 */ /* 0x100fe2000801084f */
[--C-:B------:R-:W-:Y:S01]  /*a320*/  FFMA.FTZ R10, R10, UR34, -R79.reuse ;  /* 0x000000220a0a7c23 */ /* 0x100fe2000801084f */
[----:B---3--:R-:W-:Y:S01]  /*a330*/  FMNMX.FTZ R8, R14, R81, !PT ;  /* 0x000000510e087209 */ /* 0x008fe20007810000 */
[----:B------:R-:W-:Y:S01]  /*a340*/  HGMMA.64x96x16.F32 R88, gdesc[UR28].tnspB, R88, gsb0 ;  /* 0x416000001c5879f0 */ /* 0x000fe20008000858 */
[----:B------:R-:W-:Y:S01]  /*a350*/  UIADD3 UR28, UR6, 0x600, URZ ;  /* 0x00000600061c7890 */ /* 0x000fe2000fffe03f */
[--C-:B------:R-:W-:Y:S01]  /*a360*/  FFMA.FTZ R12, R12, UR34, -R79.reuse ;  /* 0x000000220c0c7c23 */ /* 0x100fe2000801084f */
[----:B------:R-:W-:Y:S01]  /*a370*/  UIADD3 UR30, UR7, 0x100, URZ ;  /* 0x00000100071e7890 */ /* 0x000fe2000fffe03f */
[----:B----4-:R-:W-:Y:S01]  /*a380*/  FMNMX.FTZ R8, R15, R8, !PT ;  /* 0x000000080f087209 */ /* 0x010fe20007810000 */
[----:B------:R-:W-:Y:S01]  /*a390*/  UMOV UR29, 0x40000040 ;  /* 0x40000040001d7882 */ /* 0x000fe20000000000 */
[----:B------:R-:W-:Y:S01]  /*a3a0*/  UMOV UR31, 0x80000020 ;  /* 0x80000020001f7882 */ /* 0x000fe20000000000 */
[----:B------:R-:W3:Y:S01]  /*a3b0*/  MUFU.TANH R37, R37 ;  /* 0x0000002500257308 */ /* 0x000ee20000002400 */
[----:B-----5:R-:W-:Y:S01]  /*a3c0*/  FMNMX.FTZ R8, R21, R8, !PT ;  /* 0x0000000815087209 */ /* 0x020fe20007810000 */
[--C-:B------:R-:W-:Y:S01]  /*a3d0*/  FFMA.FTZ R13, R13, UR34, -R79.reuse ;  /* 0x000000220d0d7c23 */ /* 0x100fe2000801084f */
[--C-:B------:R-:W-:Y:S01]  /*a3e0*/  FFMA.FTZ R20, R20, UR34, -R79.reuse ;  /* 0x0000002214147c23 */ /* 0x100fe2000801084f */
[--C-:B------:R-:W-:Y:S01]  /*a3f0*/  FFMA.FTZ R24, R24, UR34, -R79.reuse ;  /* 0x0000002218187c23 */ /* 0x100fe2000801084f */
[----:B--2---:R-:W-:Y:S01]  /*a400*/  FMNMX.FTZ R8, R25, R8, !PT ;  /* 0x0000000819087209 */ /* 0x004fe20007810000 */
[--C-:B------:R-:W-:Y:S01]  /*a410*/  FFMA.FTZ R26, R26, UR34, -R79.reuse ;  /* 0x000000221a1a7c23 */ /* 0x100fe2000801084f */
[--C-:B------:R-:W-:Y:S01]  /*a420*/  FFMA.FTZ R28, R28, UR34, -R79.reuse ;  /* 0x000000221c1c7c23 */ /* 0x100fe2000801084f */
[----:B------:R-:W2:Y:S01]  /*a430*/  MUFU.TANH R40, R40 ;  /* 0x0000002800287308 */ /* 0x000ea20000002400 */
[----:B------:R-:W-:Y:S01]  /*a440*/  FMNMX.FTZ R8, R27, R8, !PT ;  /* 0x000000081b087209 */ /* 0x000fe20007810000 */
[--C-:B------:R-:W-:Y:S01]  /*a450*/  FFMA.FTZ R30, R30, UR34, -R79.reuse ;  /* 0x000000221e1e7c23 */ /* 0x100fe2000801084f */
[--C-:B------:R-:W-:Y:S01]  /*a460*/  FFMA.FTZ R32, R32, UR34, -R79.reuse ;  /* 0x0000002220207c23 */ /* 0x100fe2000801084f */
[--C-:B------:R-:W-:Y:S01]  /*a470*/  FFMA.FTZ R34, R34, UR34, -R79.reuse ;  /* 0x0000002222227c23 */ /* 0x100fe2000801084f */
[----:B------:R-:W-:Y:S01]  /*a480*/  FMNMX.FTZ R8, R29, R8, !PT ;  /* 0x000000081d087209 */ /* 0x000fe20007810000 */
[--C-:B------:R-:W-:Y:S01]  /*a490*/  FFMA.FTZ R38, R38, UR34, -R79.reuse ;  /* 0x0000002226267c23 */ /* 0x100fe2000801084f */
[--C-:B------:R-:W-:Y:S01]  /*a4a0*/  FFMA.FTZ R42, R42, UR34, -R79.reuse ;  /* 0x000000222a2a7c23 */ /* 0x100fe2000801084f */
[----:B------:R-:W4:Y:S01]  /*a4b0*/  MUFU.TANH R41, R41 ;  /* 0x0000002900297308 */ /* 0x000f220000002400 */
[----:B------:R-:W-:Y:S01]  /*a4c0*/  FMNMX.FTZ R8, R31, R8, !PT ;  /* 0x000000081f087209 */ /* 0x000fe20007810000 */
[--C-:B------:R-:W-:Y:S01]  /*a4d0*/  FFMA.FTZ R44, R44, UR34, -R79.reuse ;  /* 0x000000222c2c7c23 */ /* 0x100fe2000801084f */
[--C-:B------:R-:W-:Y:S01]  /*a4e0*/  FFMA.FTZ R46, R46, UR34, -R79.reuse ;  /* 0x000000222e2e7c23 */ /* 0x100fe2000801084f */
[--C-:B------:R-:W-:Y:S01]  /*a4f0*/  FFMA.FTZ R47, R47, UR34, -R79.reuse ;  /* 0x000000222f2f7c23 */ /* 0x100fe2000801084f */
[----:B0-----:R-:W-:Y:S01]  /*a500*/  FMNMX.FTZ R8, R33, R8, !PT ;  /* 0x0000000821087209 */ /* 0x001fe20007810000 */
[--C-:B------:R-:W-:Y:S01]  /*a510*/  FFMA.FTZ R50, R50, UR34, -R79.reuse ;  /* 0x0000002232327c23 */ /* 0x100fe2000801084f */
[--C-:B------:R-:W-:Y:S01]  /*a520*/  FFMA.FTZ R52, R52, UR34, -R79.reuse ;  /* 0x0000002234347c23 */ /* 0x100fe2000801084f */
[----:B------:R-:W0:Y:S01]  /*a530*/  MUFU.TANH R43, R43 ;  /* 0x0000002b002b7308 */ /* 0x000e220000002400 */
[----:B-1----:R-:W-:Y:S01]  /*a540*/  FMNMX.FTZ R8, R35, R8, !PT ;  /* 0x0000000823087209 */ /* 0x002fe20007810000 */
[--C-:B------:R-:W-:Y:S01]  /*a550*/  FFMA.FTZ R53, R53, UR34, -R79.reuse ;  /* 0x0000002235357c23 */ /* 0x100fe2000801084f */
[--C-:B------:R-:W-:Y:S01]  /*a560*/  FFMA.FTZ R54, R54, UR34, -R79.reuse ;  /* 0x0000002236367c23 */ /* 0x100fe2000801084f */
[--C-:B------:R-:W-:Y:S01]  /*a570*/  FFMA.FTZ R55, R55, UR34, -R79.reuse ;  /* 0x0000002237377c23 */ /* 0x100fe2000801084f */
[----:B---3--:R-:W-:Y:S01]  /*a580*/  FMNMX.FTZ R81, R37, R8, !PT ;  /* 0x0000000825517209 */ /* 0x008fe20007810000 */
[--C-:B------:R-:W-:Y:S01]  /*a590*/  FFMA.FTZ R56, R56, UR34, -R79.reuse ;  /* 0x0000002238387c23 */ /* 0x100fe2000801084f */
[--C-:B------:R-:W-:Y:S01]  /*a5a0*/  FFMA.FTZ R57, R57, UR34, -R79.reuse ;  /* 0x0000002239397c23 */ /* 0x100fe2000801084f */
[----:B------:R-:W1:Y:S01]  /*a5b0*/  MUFU.TANH R45, R45 ;  /* 0x0000002d002d7308 */ /* 0x000e620000002400 */
[----:B--2---:R-:W-:Y:S01]  /*a5c0*/  FMNMX.FTZ R8, R40, R81, !PT ;  /* 0x0000005128087209 */ /* 0x004fe20007810000 */
[--C-:B------:R-:W-:Y:S01]  /*a5d0*/  FFMA.FTZ R58, R58, UR34, -R79.reuse ;  /* 0x000000223a3a7c23 */ /* 0x100fe2000801084f */
[--C-:B------:R-:W-:Y:S01]  /*a5e0*/  FFMA.FTZ R59, R59, UR34, -R79.reuse ;  /* 0x000000223b3b7c23 */ /* 0x100fe2000801084f */
[--C-:B------:R-:W-:Y:S01]  /*a5f0*/  FFMA.FTZ R60, R60, UR34, -R79.reuse ;  /* 0x000000223c3c7c23 */ /* 0x100fe2000801084f */
[----:B----4-:R-:W-:Y:S01]  /*a600*/  FMNMX.FTZ R8, R41, R8, !PT ;  /* 0x0000000829087209 */ /* 0x010fe20007810000 */
[--C-:B------:R-:W-:Y:S01]  /*a610*/  FFMA.FTZ R61, R61, UR34, -R79.reuse ;  /* 0x000000223d3d7c23 */ /* 0x100fe2000801084f */
[--C-:B------:R-:W-:Y:S01]  /*a620*/  FFMA.FTZ R62, R62, UR34, -R79.reuse ;  /* 0x000000223e3e7c23 */ /* 0x100fe2000801084f */
[----:B------:R-:W2:Y:S01]  /*a630*/  MUFU.TANH R48, R48 ;  /* 0x0000003000307308 */ /* 0x000ea20000002400 */
[----:B0-----:R-:W-:Y:S01]  /*a640*/  FMNMX.FTZ R8, R43, R8, !PT ;  /* 0x000000082b087209 */ /* 0x001fe20007810000 */
[--C-:B------:R-:W-:Y:S01]  /*a650*/  FFMA.FTZ R65, R65, UR34, -R79.reuse ;  /* 0x0000002241417c23 */ /* 0x100fe2000801084f */
[----:B------:R-:W-:Y:S01]  /*a660*/  FFMA.FTZ R64, R64, UR34, -R79 ;  /* 0x0000002240407c23 */ /* 0x000fe2000801084f */
[----:B------:R-:W-:-:S04]  /*a670*/  FMUL.FTZ R5, R5, UR34 ;  /* 0x0000002205057c20 */ /* 0x000fc80008410000 */
        /* <DEDUP_REMOVED lines=18> */
[----:B--2---:R-:W-:Y:S01]  /*a7a0*/  FMNMX.FTZ R8, R68, R39, !PT ;  /* 0x0000002744087209 */ /* 0x004fe20007810000 */
[----:B------:R-:W-:Y:S02]  /*a7b0*/  UIADD3 UR30, UR7, 0x140, URZ ;  /* 0x00000140071e7890 */ /* 0x000fe4000fffe03f */
[----:B------:R-:W1:Y:S01]  /*a7c0*/  MUFU.TANH R70, R70 ;  /* 0x0000004600467308 */ /* 0x000e620000002400 */
[----:B------:R-:W-:Y:S01]  /*a7d0*/  UMOV UR29, 0x40000040 ;  /* 0x40000040001d7882 */ /* 0x000fe20000000000 */
[----:B------:R-:W-:-:S06]  /*a7e0*/  UMOV UR31, 0x80000020 ;  /* 0x80000020001f7882 */ /* 0x000fcc0000000000 */
        /* <DEDUP_REMOVED lines=14> */
[----:B------:R-:W-:Y:S01]  /*a8d0*/  MUFU.EX2 R5, R5 ;  /* 0x0000000500057308 */ /* 0x000fe20000000800 */
[----:B-1----:R-:W-:-:S07]  /*a8e0*/  FMNMX.FTZ R8, R76, R39, !PT ;  /* 0x000000274c087209 */ /* 0x002fce0007810000 */
[----:B------:R-:W-:Y:S01]  /*a8f0*/  MUFU.EX2 R78, R78 ;  /* 0x0000004e004e7308 */ /* 0x000fe20000000800 */
[----:B--2---:R-:W-:-:S05]  /*a900*/  FMNMX.FTZ R8, R77, R8, !PT ;  /* 0x000000084d087209 */ /* 0x004fca0007810000 */
[----:B------:R-:W0:Y:S02]  /*a910*/  SHFL.BFLY PT, R39, R8, 0x2, 0x1f ;  /* 0x0c401f0008277f89 */ /* 0x000e2400000e0000 */
[----:B------:R1:W-:Y:S08]  /*a920*/  MUFU.EX2 R81, R38 ;  /* 0x0000002600517308 */ /* 0x0003f00000000800 */
[----:B------:R-:W-:Y:S01]  /*a930*/  MUFU.EX2 R10, R10 ;  /* 0x0000000a000a7308 */ /* 0x000fe20000000800 */
[----:B-1----:R-:W-:Y:S01]  /*a940*/  IMAD.U32 R38, RZ, RZ, UR51 ;  /* 0x00000033ff267e24 */ /* 0x002fe2000f8e00ff */
[----:B------:R-:W-:-:S04]  /*a950*/  UMOV UR51, UR45 ;  /* 0x0000002d00337c82 */ /* 0x000fc80008000000 */
[----:B------:R-:W-:Y:S02]  /*a960*/  @!P1 LEA R38, R38, UR42, 0x3 ;  /* 0x0000002a26269c11 */ /* 0x000fe4000f8e18ff */
[----:B------:R-:W-:Y:S01]  /*a970*/  MUFU.EX2 R12, R12 ;  /* 0x0000000c000c7308 */ /* 0x000fe20000000800 */
[----:B------:R-:W-:Y:S02]  /*a980*/  WARPGROUP.DEPBAR.LE gsb0, 0x0 ;  /* 0x00008000000079c5 */ /* 0x000fe40000010000 */
[----:B------:R-:W-:Y:S01]  /*a990*/  WARPGROUP.ARRIVE ;  /* 0x00000000000079c5 */ /* 0x000fe20000000000 */
[----:B------:R-:W-:Y:S01]  /*a9a0*/  @!P1 VIADD R38, R38, 0x2d860 ;  /* 0x0002d86026269836 */ /* 0x000fe20000000000 */
[----:B0-----:R-:W-:-:S03]  /*a9b0*/  FMNMX.FTZ R39, R8, R39, !PT ;  /* 0x0000002708277209 */ /* 0x001fc60007810000 */
[----:B------:R-:W-:Y:S01]  /*a9c0*/  MUFU.EX2 R13, R13 ;  /* 0x0000000d000d7308 */ /* 0x000fe20000000800 */
[----:B------:R-:W-:Y:S01]  /*a9d0*/  HGMMA.64x96x16.F32 R88, gdesc[UR28].tnspB, R88, gsb0 ;  /* 0x416000001c5879f0 */ /* 0x000fe20008000858 */
[----:B------:R-:W-:Y:S01]  /*a9e0*/  UIADD3 UR28, UR6, 0x604, URZ ;  /* 0x00000604061c7890 */ /* 0x000fe2000fffe03f */
[----:B------:R-:W0:Y:S01]  /*a9f0*/  SHFL.BFLY PT, R8, R39, 0x1, 0x1f ;  /* 0x0c201f0027087f89 */ /* 0x000e2200000e0000 */
[----:B------:R-:W-:Y:S01]  /*aa00*/  UIADD3 UR30, UR7, 0x180, URZ ;  /* 0x00000180071e7890 */ /* 0x000fe2000fffe03f */
[----:B------:R-:W-:Y:S01]  /*aa10*/  @!P1 PRMT R38, RZ, 0x654, R38 ;  /* 0x00000654ff269816 */ /* 0x000fe20000000026 */
[----:B------:R-:W-:Y:S01]  /*aa20*/  UMOV UR29, 0x40000040 ;  /* 0x40000040001d7882 */ /* 0x000fe20000000000 */
[----:B------:R-:W-:Y:S01]  /*aa30*/  UMOV UR31, 0x80000020 ;  /* 0x80000020001f7882 */ /* 0x000fe20000000000 */
[----:B------:R-:W-:Y:S08]  /*aa40*/  MUFU.EX2 R20, R20 ;  /* 0x0000001400147308 */ /* 0x000ff00000000800 */
[----:B------:R-:W-:Y:S08]  /*aa50*/  MUFU.EX2 R24, R24 ;  /* 0x0000001800187308 */ /* 0x000ff00000000800 */
[----:B------:R-:W-:Y:S01]  /*aa60*/  MUFU.EX2 R26, R26 ;  /* 0x0000001a001a7308 */ /* 0x000fe20000000800 */
[----:B0-----:R-:W-:-:S05]  /*aa70*/  FMNMX.FTZ R8, R39, R8, !PT ;  /* 0x0000000827087209 */ /* 0x001fca0007810000 */
[C---:B------:R-:W-:Y:S01]  /*aa80*/  FMUL.FTZ R36, R8.reuse, UR34 ;  /* 0x0000002208247c20 */ /* 0x040fe20008410000 */
[----:B------:R-:W-:Y:S01]  /*aa90*/  FADD.FTZ R7, -R8, R7 ;  /* 0x0000000708077221 */ /* 0x000fe20000010100 */
[----:B------:R-:W-:Y:S02]  /*aaa0*/  MUFU.EX2 R28, R28 ;  /* 0x0000001c001c7308 */ /* 0x000fe40000000800 */
[--C-:B------:R-:W-:Y:S01]  /*aab0*/  FFMA.FTZ R79, R21, UR34, -R36.reuse ;  /* 0x00000022154f7c23 */ /* 0x100fe20008010824 */
[--C-:B------:R-:W-:Y:S01]  /*aac0*/  FFMA.FTZ R21, R31, UR34, -R36.reuse ;  /* 0x000000221f157c23 */ /* 0x100fe20008010824 */
[----:B------:R-:W-:Y:S01]  /*aad0*/  FMUL.FTZ R7, R7, UR34 ;  /* 0x0000002207077c20 */ /* 0x000fe20008410000 */
[--C-:B------:R-:W-:Y:S01]  /*aae0*/  FFMA.FTZ R9, R9, UR34, -R36.reuse ;  /* 0x0000002209097c23 */ /* 0x100fe20008010824 */
[--C-:B------:R-:W-:Y:S01]  /*aaf0*/  FFMA.FTZ R31, R37, UR34, -R36.reuse ;  /* 0x00000022251f7c23 */ /* 0x100fe20008010824 */
[----:B------:R-:W-:Y:S02]  /*ab00*/  IMAD.U32 R37, RZ, RZ, UR45 ;  /* 0x0000002dff257e24 */ /* 0x000fe4000f8e00ff */
[--C-:B------:R-:W-:Y:S01]  /*ab10*/  FFMA.FTZ R11, R11, UR34, -R36.reuse ;  /* 0x000000220b0b7c23 */ /* 0x100fe20008010824 */
[--C-:B------:R-:W-:Y:S01]  /*ab20*/  FFMA.FTZ R39, R14, UR34, -R36.reuse ;  /* 0x000000220e277c23 */ /* 0x100fe20008010824 */
[----:B------:R-:W-:Y:S01]  /*ab30*/  MUFU.EX2 R7, R7 ;  /* 0x0000000700077308 */ /* 0x000fe20000000800 */
[----:B------:R-:W-:Y:S01]  /*ab40*/  VIADD R14, R143, 0x9 ;  /* 0x000000098f0e7836 */ /* 0x000fe20000000000 */
[----:B------:R-:W-:Y:S01]  /*ab50*/  @!P1 LEA R37, R37, UR42, 0x3 ;  /* 0x0000002a25259c11 */ /* 0x000fe2000f8e18ff */
[--C-:B------:R-:W-:Y:S01]  /*ab60*/  FFMA.FTZ R83, R15, UR34, -R36.reuse ;  /* 0x000000220f537c23 */ /* 0x100fe20008010824 */
[--C-:B------:R-:W-:Y:S01]  /*ab70*/  FFMA.FTZ R15, R40, UR34, -R36.reuse ;  /* 0x00000022280f7c23 */ /* 0x100fe20008010824 */
[--C-:B------:R-:W-:Y:S01]  /*ab80*/  FFMA.FTZ R25, R25, UR34, -R36.reuse ;  /* 0x0000002219197c23 */ /* 0x100fe20008010824 */
[----:B------:R-:W-:Y:S01]  /*ab90*/  SEL R40, R14, 0x9, !P2 ;  /* 0x000000090e287807 */ /* 0x000fe20005000000 */
[----:B------:R-:W-:Y:S01]  /*aba0*/  @!P1 VIADD R37, R37, 0x2d840 ;  /* 0x0002d84025259836 */ /* 0x000fe20000000000 */
[----:B------:R-:W0:Y:S01]  /*abb0*/  MUFU.EX2 R9, R9 ;  /* 0x0000000900097308 */ /* 0x000e220000000800 */
[--C-:B------:R-:W-:Y:S01]  /*abc0*/  FFMA.FTZ R27, R27, UR34, -R36.reuse ;  /* 0x000000221b1b7c23 */ /* 0x100fe20008010824 */
[--C-:B------:R-:W-:Y:S01]  /*abd0*/  FFMA.FTZ R29, R29, UR34, -R36.reuse ;  /* 0x000000221d1d7c23 */ /* 0x100fe20008010824 */
[--C-:B------:R-:W-:Y:S01]  /*abe0*/  FFMA.FTZ R33, R33, UR34, -R36.reuse ;  /* 0x0000002221217c23 */ /* 0x100fe20008010824 */
[----:B------:R-:W-:Y:S01]  /*abf0*/  @!P1 PRMT R37, RZ, 0x654, R37 ;  /* 0x00000654ff259816 */ /* 0x000fe20000000025 */
        /* <DEDUP_REMOVED lines=12> */
[----:B0-----:R-:W-:Y:S01]  /*acc0*/  FFMA.FTZ R2, R7, R2, R9 ;  /* 0x0000000207027223 */ /* 0x001fe20000010009 */
[--C-:B------:R-:W-:Y:S01]  /*acd0*/  FFMA.FTZ R72, R72, UR34, -R36.reuse ;  /* 0x0000002248487c23 */ /* 0x100fe20008010824 */
[--C-:B------:R-:W-:Y:S01]  /*ace0*/  FFMA.FTZ R73, R73, UR34, -R36.reuse ;  /* 0x0000002249497c23 */ /* 0x100fe20008010824 */
[--C-:B------:R-:W-:Y:S01]  /*acf0*/  FFMA.FTZ R74, R74, UR34, -R36.reuse ;  /* 0x000000224a4a7c23 */ /* 0x100fe20008010824 */
[--C-:B------:R-:W-:Y:S01]  /*ad00*/  FFMA.FTZ R75, R75, UR34, -R36.reuse ;  /* 0x000000224b4b7c23 */ /* 0x100fe20008010824 */
[--C-:B------:R-:W-:Y:S01]  /*ad10*/  FFMA.FTZ R76, R76, UR34, -R36.reuse ;  /* 0x000000224c4c7c23 */ /* 0x100fe20008010824 */
[----:B------:R-:W-:Y:S01]  /*ad20*/  FFMA.FTZ R77, R77, UR34, -R36 ;  /* 0x000000224d4d7c23 */ /* 0x000fe20008010824 */
[----:B------:R-:W-:Y:S01]  /*ad30*/  MUFU.EX2 R83, R83 ;  /* 0x0000005300537308 */ /* 0x000fe20000000800 */
[C---:B------:R-:W-:Y:S01]  /*ad40*/  ISETP.GT.AND P2, PT, R0.reuse, R6, PT ;  /* 0x000000060000720c */ /* 0x040fe20003f44270 */
[----:B------:R-:W-:-:S06]  /*ad50*/  VIADD R0, R0, 0xffffffff ;  /* 0xffffffff00007836 */ /* 0x000fcc0000000000 */
        /* <DEDUP_REMOVED lines=27> */
[----:B------:R-:W-:-:S06]  /*af10*/  UMOV UR28, UR50 ;  /* 0x00000032001c7c82 */ /* 0x000fcc0008000000 */
        /* <DEDUP_REMOVED lines=23> */
[----:B------:R-:W-:Y:S01]  /*b090*/  FMUL.FTZ R97, R97, R5 ;  /* 0x0000000561617220 */ /* 0x000fe20000410000 */
[----:B-1----:R-:W-:Y:S01]  /*b0a0*/  FFMA.FTZ R37, R63, UR34, -R36 ;  /* 0x000000223f257c23 */ /* 0x002fe20008010824 */
[----:B------:R-:W-:Y:S01]  /*b0b0*/  FFMA.FTZ R63, R5, R3, R78 ;  /* 0x00000003053f7223 */ /* 0x000fe2000001004e */
[--C-:B------:R-:W-:Y:S01]  /*b0c0*/  FFMA.FTZ R3, R66, UR34, -R36.reuse ;  /* 0x0000002242037c23 */ /* 0x100fe20008010824 */
[--C-:B------:R-:W-:Y:S01]  /*b0d0*/  FFMA.FTZ R66, R67, UR34, -R36.reuse ;  /* 0x0000002243427c23 */ /* 0x100fe20008010824 */
[----:B------:R1:W-:Y:S01]  /*b0e0*/  @!P1 SYNCS.ARRIVE.TRANS64.RED.A1T0 RZ, [R38+URZ], RZ ;  /* 0x000000ff26ff99a7 */ /* 0x0003e2000810043f */
[----:B------:R-:W-:Y:S01]  /*b0f0*/  FADD.FTZ R67, R10, R63 ;  /* 0x0000003f0a437221 */ /* 0x000fe20000010000 */
[----:B------:R-:W-:Y:S01]  /*b100*/  FFMA.FTZ R63, R68, UR34, -R36 ;  /* 0x00000022443f7c23 */ /* 0x000fe20008010824 */
[----:B------:R-:W-:Y:S01]  /*b110*/  F2FP.F16.F32.PACK_AB R36, R10, R78 ;  /* 0x0000004e0a24723e */ /* 0x000fe200000000ff */
[----:B------:R-:W-:Y:S01]  /*b120*/  MUFU.EX2 R3, R3 ;  /* 0x0000000300037308 */ /* 0x000fe20000000800 */
[----:B0-----:R-:W-:Y:S01]  /*b130*/  FADD.FTZ R40, R12, R67 ;  /* 0x000000430c287221 */ /* 0x001fe20000010000 */
[-C--:B------:R-:W-:Y:S01]  /*b140*/  FMUL.FTZ R100, R100, R5.reuse ;  /* 0x0000000564647220 */ /* 0x080fe20000410000 */
[----:B------:R-:W-:Y:S01]  /*b150*/  FMUL.FTZ R101, R101, R5 ;  /* 0x0000000565657220 */ /* 0x000fe20000410000 */
[----:B-1----:R-:W-:Y:S01]  /*b160*/  FADD.FTZ R38, R11, R2 ;  /* 0x000000020b267221 */ /* 0x002fe20000010000 */
[----:B------:R-:W-:Y:S01]  /*b170*/  FADD.FTZ R67, R13, R40 ;  /* 0x000000280d437221 */ /* 0x000fe20000010000 */
[----:B------:R-:W-:Y:S01]  /*b180*/  F2FP.F16.F32.PACK_AB R40, R82, R81 ;  /* 0x000000515228723e */ /* 0x000fe200000000ff */
[----:B------:R-:W-:Y:S01]  /*b190*/  FMUL.FTZ R104, R104, R5 ;  /* 0x0000000568687220 */ /* 0x000fe20000410000 */
[----:B------:R-:W-:Y:S01]  /*b1a0*/  FADD.FTZ R38, R39, R38 ;  /* 0x0000002627267221 */ /* 0x000fe20000010000 */
[----:B------:R-:W-:Y:S01]  /*b1b0*/  FADD.FTZ R67, R20, R67 ;  /* 0x0000004314437221 */ /* 0x000fe20000010000 */
[----:B------:R0:W-:Y:S01]  /*b1c0*/  MUFU.EX2 R2, R37 ;  /* 0x0000002500027308 */ /* 0x0001e20000000800 */
[C---:B------:R-:W-:Y:S01]  /*b1d0*/  F2FP.F16.F32.PACK_AB R39, R83.reuse, R39 ;  /* 0x000000275327723e */ /* 0x040fe200000000ff */
[----:B------:R-:W-:Y:S01]  /*b1e0*/  FADD.FTZ R38, R83, R38 ;  /* 0x0000002653267221 */ /* 0x000fe20000010000 */
[C---:B------:R-:W-:Y:S01]  /*b1f0*/  FADD.FTZ R67, R24.reuse, R67 ;  /* 0x0000004318437221 */ /* 0x040fe20000010000 */
[----:B------:R-:W-:Y:S01]  /*b200*/  F2FP.F16.F32.PACK_AB R24, R24, R20 ;  /* 0x000000141818723e */ /* 0x000fe200000000ff */
[----:B------:R-:W-:Y:S01]  /*b210*/  FMUL.FTZ R105, R105, R5 ;  /* 0x0000000569697220 */ /* 0x000fe20000410000 */
[----:B------:R-:W-:Y:S01]  /*b220*/  FADD.FTZ R38, R79, R38 ;  /* 0x000000264f267221 */ /* 0x000fe20000010000 */
[----:B------:R-:W-:Y:S01]  /*b230*/  FADD.FTZ R67, R26, R67 ;  /* 0x000000431a437221 */ /* 0x000fe20000010000 */
[----:B------:R-:W1:Y:S01]  /*b240*/  MUFU.EX2 R66, R66 ;  /* 0x0000004200427308 */ /* 0x000e620000000800 */
[----:B0-----:R-:W-:Y:S01]  /*b250*/  F2FP.F16.F32.PACK_AB R37, R11, R9 ;  /* 0x000000090b25723e */ /* 0x001fe200000000ff */
[C---:B------:R-:W-:Y:S01]  /*b260*/  FADD.FTZ R38, R25.reuse, R38 ;  /* 0x0000002619267221 */ /* 0x040fe20000010000 */
[----:B------:R-:W-:Y:S01]  /*b270*/  FADD.FTZ R67, R28, R67 ;  /* 0x000000431c437221 */ /* 0x000fe20000010000 */
[----:B------:R-:W-:Y:S01]  /*b280*/  F2FP.F16.F32.PACK_AB R25, R25, R79 ;  /* 0x0000004f1919723e */ /* 0x000fe200000000ff */
[----:B------:R-:W-:Y:S01]  /*b290*/  FMUL.FTZ R108, R108, R5 ;  /* 0x000000056c6c7220 */ /* 0x000fe20000410000 */
[----:B------:R-:W-:Y:S01]  /*b2a0*/  FADD.FTZ R38, R27, R38 ;  /* 0x000000261b267221 */ /* 0x000fe20000010000 */
[----:B------:R-:W-:Y:S01]  /*b2b0*/  FADD.FTZ R67, R30, R67 ;  /* 0x000000431e437221 */ /* 0x000fe20000010000 */
[----:B------:R-:W-:Y:S01]  /*b2c0*/  MUFU.EX2 R63, R63 ;  /* 0x0000003f003f7308 */ /* 0x000fe20000000800 */
[C---:B------:R-:W-:Y:S01]  /*b2d0*/  F2FP.F16.F32.PACK_AB R27, R29.reuse, R27 ;  /* 0x0000001b1d1b723e */ /* 0x040fe200000000ff */
[----:B------:R-:W-:Y:S01]  /*b2e0*/  FADD.FTZ R38, R29, R38 ;  /* 0x000000261d267221 */ /* 0x000fe20000010000 */
[----:B------:R-:W-:Y:S01]  /*b2f0*/  FADD.FTZ R67, R32, R67 ;  /* 0x0000004320437221 */ /* 0x000fe20000010000 */
[----:B------:R-:W-:Y:S01]  /*b300*/  F2FP.F16.F32.PACK_AB R26, R28, R26 ;  /* 0x0000001a1c1a723e */ /* 0x000fe200000000ff */
[----:B------:R-:W-:Y:S01]  /*b310*/  FMUL.FTZ R109, R109, R5 ;  /* 0x000000056d6d7220 */ /* 0x000fe20000410000 */
[----:B------:R-:W-:Y:S01]  /*b320*/  FADD.FTZ R10, R21, R38 ;  /* 0x00000026150a7221 */ /* 0x000fe20000010000 */
[----:B------:R-:W-:Y:S01]  /*b330*/  F2FP.F16.F32.PACK_AB R38, R13, R12 ;  /* 0x0000000c0d26723e */ /* 0x000fe200000000ff */
[----:B------:R-:W-:Y:S01]  /*b340*/  FADD.FTZ R67, R34, R67 ;  /* 0x0000004322437221 */ /* 0x000fe20000010000 */
[----:B------:R-:W-:Y:S01]  /*b350*/  MUFU.EX2 R70, R70 ;  /* 0x0000004600467308 */ /* 0x000fe20000000800 */
[C---:B------:R-:W-:Y:S01]  /*b360*/  FADD.FTZ R12, R33.reuse, R10 ;  /* 0x0000000a210c7221 */ /* 0x040fe20000010000 */
[----:B------:R-:W-:Y:S01]  /*b370*/  F2FP.F16.F32.PACK_AB R33, R33, R21 ;  /* 0x000000152121723e */ /* 0x000fe200000000ff */
[----:B------:R-:W-:Y:S01]  /*b380*/  FADD.FTZ R20, R80, R67 ;  /* 0x0000004350147221 */ /* 0x000fe20000010000 */
[----:B-1----:R-:W-:Y:S01]  /*b390*/  F2FP.F16.F32.PACK_AB R13, R66, R3 ;  /* 0x00000003420d723e */ /* 0x002fe200000000ff */
[----:B------:R-:W-:Y:S01]  /*b3a0*/  FADD.FTZ R12, R35, R12 ;  /* 0x0000000c230c7221 */ /* 0x000fe20000010000 */
[----:B------:R-:W-:Y:S01]  /*b3b0*/  F2FP.F16.F32.PACK_AB R32, R32, R30 ;  /* 0x0000001e2020723e */ /* 0x000fe200000000ff */
[----:B------:R-:W-:Y:S01]  /*b3c0*/  FADD.FTZ R9, R81, R20 ;  /* 0x0000001451097221 */ /* 0x000fe20000010000 */
[----:B------:R-:W0:Y:S01]  /*b3d0*/  MUFU.EX2 R10, R69 ;  /* 0x00000045000a7308 */ /* 0x000e220000000800 */
[C---:B------:R-:W-:Y:S01]  /*b3e0*/  FADD.FTZ R12, R31.reuse, R12 ;  /* 0x0000000c1f0c7221 */ /* 0x040fe20000010000 */
[----:B------:R-:W-:Y:S01]  /*b3f0*/  F2FP.F16.F32.PACK_AB R34, R80, R34 ;  /* 0x000000225022723e */ /* 0x000fe200000000ff */
[----:B------:R-:W-:Y:S01]  /*b400*/  FADD.FTZ R9, R82, R9 ;  /* 0x0000000952097221 */ /* 0x000fe20000010000 */
[----:B------:R-:W-:Y:S01]  /*b410*/  F2FP.F16.F32.PACK_AB R35, R31, R35 ;  /* 0x000000231f23723e */ /* 0x000fe200000000ff */
[----:B------:R-:W-:Y:S01]  /*b420*/  FADD.FTZ R12, R15, R12 ;  /* 0x0000000c0f0c7221 */ /* 0x000fe20000010000 */
[----:B------:R-:W-:Y:S01]  /*b430*/  STSM.16.M88.4 [R17+0x21800], R36 ;  /* 0x0218002411007844 */ /* 0x000fe20000000200 */
[----:B------:R-:W-:Y:S01]  /*b440*/  FADD.FTZ R9, R42, R9 ;  /* 0x000000092a097221 */ /* 0x000fe20000010000 */
[----:B------:R-:W1:Y:S01]  /*b450*/  MUFU.EX2 R71, R71 ;  /* 0x0000004700477308 */ /* 0x000e620000000800 */
[C---:B------:R-:W-:Y:S01]  /*b460*/  FADD.FTZ R12, R41.reuse, R12 ;  /* 0x0000000c290c7221 */ /* 0x040fe20000010000 */
[----:B------:R-:W-:Y:S01]  /*b470*/  F2FP.F16.F32.PACK_AB R41, R41, R15 ;  /* 0x0000000f2929723e */ /* 0x000fe200000000ff */
[C---:B------:R-:W-:Y:S01]  /*b480*/  FADD.FTZ R9, R44.reuse, R9 ;  /* 0x000000092c097221 */ /* 0x040fe20000010000 */
[----:B------:R-:W-:Y:S01]  /*b490*/  F2FP.F16.F32.PACK_AB R42, R44, R42 ;  /* 0x0000002a2c2a723e */ /* 0x000fe200000000ff */
[----:B------:R-:W-:Y:S01]  /*b4a0*/  FADD.FTZ R12, R43, R12 ;  /* 0x0000000c2b0c7221 */ /* 0x000fe20000010000 */
[C---:B------:R-:W-:Y:S01]  /*b4b0*/  F2FP.F16.F32.PACK_AB R43, R45.reuse, R43 ;  /* 0x0000002b2d2b723e */ /* 0x040fe200000000ff */
[----:B------:R1:W-:Y:S01]  /*b4c0*/  STSM.16.M88.4 [R23], R24 ;  /* 0x0000001817007844 */ /* 0x0003e20000000200 */
[----:B------:R-:W-:Y:S01]  /*b4d0*/  MUFU.EX2 R72, R72 ;  /* 0x0000004800487308 */ /* 0x000fe20000000800 */
[----:B------:R-:W-:Y:S01]  /*b4e0*/  FADD.FTZ R11, R45, R12 ;  /* 0x0000000c2d0b7221 */ /* 0x000fe20000010000 */
[----:B------:R-:W-:Y:S01]  /*b4f0*/  FADD.FTZ R12, R46, R9 ;  /* 0x000000092e0c7221 */ /* 0x000fe20000010000 */
[----:B0-----:R-:W-:Y:S01]  /*b500*/  F2FP.F16.F32.PACK_AB R15, R10, R63 ;  /* 0x0000003f0a0f723e */ /* 0x001fe200000000ff */
[----:B------:R0:W-:Y:S01]  /*b510*/  STSM.16.M88.4 [R22], R32 ;  /* 0x0000002016007844 */ /* 0x0001e20000000200 */
[----:B------:R-:W-:Y:S01]  /*b520*/  FADD.FTZ R20, R14, R11 ;  /* 0x0000000b0e147221 */ /* 0x000fe20000010000 */
[----:B------:R-:W-:Y:S01]  /*b530*/  FADD.FTZ R9, R47, R12 ;  /* 0x0000000c2f097221 */ /* 0x000fe20000010000 */
[----:B------:R-:W-:Y:S01]  /*b540*/  FMUL.FTZ R112, R112, R5 ;  /* 0x0000000570707220 */ /* 0x000fe20000410000 */
[----:B------:R-:W2:Y:S01]  /*b550*/  MUFU.EX2 R58, R58 ;  /* 0x0000003a003a7308 */ /* 0x000ea20000000800 */
[C---:B------:R-:W-:Y:S01]  /*b560*/  FADD.FTZ R20, R49.reuse, R20 ;  /* 0x0000001431147221 */ /* 0x040fe20000010000 */
[----:B------:R-:W-:Y:S01]  /*b570*/  FADD.FTZ R9, R50, R9 ;  /* 0x0000000932097221 */ /* 0x000fe20000010000 */
[----:B------:R-:W-:Y:S01]  /*b580*/  F2FP.F16.F32.PACK_AB R49, R49, R14 ;  /* 0x0000000e3131723e */ /* 0x000fe200000000ff */
[----:B------:R0:W-:Y:S01]  /*b590*/  STSM.16.M88.4 [R18], R40 ;  /* 0x0000002812007844 */ /* 0x0001e20000000200 */
[----:B------:R-:W-:Y:S01]  /*b5a0*/  FADD.FTZ R11, R51, R20 ;  /* 0x00000014330b7221 */ /* 0x000fe20000010000 */
[----:B------:R-:W-:Y:S01]  /*b5b0*/  FADD.FTZ R12, R52, R9 ;  /* 0x00000009340c7221 */ /* 0x000fe20000010000 */
[C---:B------:R-:W-:Y:S01]  /*b5c0*/  F2FP.F16.F32.PACK_AB R51, R2.reuse, R51 ;  /* 0x000000330233723e */ /* 0x040fe200000000ff */
[----:B------:R-:W3:Y:S01]  /*b5d0*/  MUFU.EX2 R73, R73 ;  /* 0x0000004900497308 */ /* 0x000ee20000000800 */
[----:B------:R-:W-:Y:S01]  /*b5e0*/  FADD.FTZ R20, R2, R11 ;  /* 0x0000000b02147221 */ /* 0x000fe20000010000 */
[----:B------:R-:W-:Y:S01]  /*b5f0*/  FADD.FTZ R9, R53, R12 ;  /* 0x0000000c35097221 */ /* 0x000fe20000010000 */
[----:B------:R-:W-:Y:S01]  /*b600*/  F2FP.F16.F32.PACK_AB R50, R52, R50 ;  /* 0x000000323432723e */ /* 0x000fe200000000ff */
[----:B------:R-:W-:Y:S01]  /*b610*/  FMUL.FTZ R113, R113, R5 ;  /* 0x0000000571717220 */ /* 0x000fe20000410000 */
[----:B------:R-:W-:Y:S01]  /*b620*/  FADD.FTZ R11, R3, R20 ;  /* 0x00000014030b7221 */ /* 0x000fe20000010000 */
[----:B------:R-:W-:Y:S01]  /*b630*/  FADD.FTZ R12, R54, R9 ;  /* 0x00000009360c7221 */ /* 0x000fe20000010000 */
[----:B-1----:R-:W-:Y:S01]  /*b640*/  F2FP.F16.F32.PACK_AB R25, R71, R70 ;  /* 0x000000464719723e */ /* 0x002fe200000000ff */
[----:B------:R-:W1:Y:S01]  /*b650*/  MUFU.EX2 R59, R59 ;  /* 0x0000003b003b7308 */ /* 0x000e620000000800 */
[----:B------:R-:W-:Y:S01]  /*b660*/  FADD.FTZ R14, R66, R11 ;  /* 0x0000000b420e7221 */ /* 0x000fe20000010000 */
[----:B------:R-:W-:Y:S01]  /*b670*/  FADD.FTZ R9, R55, R12 ;  /* 0x0000000c37097221 */ /* 0x000fe20000010000 */
[----:B------:R-:W-:Y:S01]  /*b680*/  F2FP.F16.F32.PACK_AB R12, R54, R53 ;  /* 0x00000035360c723e */ /* 0x000fe200000000ff */
[----:B------:R0:W-:Y:S01]  /*b690*/  STSM.16.M88.4 [R17+0x27800], R48 ;  /* 0x0278003011007844 */ /* 0x0001e20000000200 */
[----:B------:R-:W-:Y:S01]  /*b6a0*/  FADD.FTZ R11, R63, R14 ;  /* 0x0000000e3f0b7221 */ /* 0x000fe20000010000 */
[----:B------:R-:W-:Y:S01]  /*b6b0*/  FADD.FTZ R2, R56, R9 ;  /* 0x0000000938027221 */ /* 0x000fe20000010000 */
[----:B--2---:R-:W-:Y:S01]  /*b6c0*/  F2FP.F16.F32.PACK_AB R24, R58, R57 ;  /* 0x000000393a18723e */ /* 0x004fe200000000ff */
[----:B------:R-:W2:Y:S01]  /*b6d0*/  MUFU.EX2 R60, R60 ;  /* 0x0000003c003c7308 */ /* 0x000ea20000000800 */
[----:B------:R-:W-:Y:S01]  /*b6e0*/  FADD.FTZ R11, R10, R11 ;  /* 0x0000000b0a0b7221 */ /* 0x000fe20000010000 */
[----:B------:R-:W-:Y:S01]  /*b6f0*/  FADD.FTZ R9, R57, R2 ;  /* 0x0000000239097221 */ /* 0x000fe20000010000 */
[----:B---3--:R-:W-:Y:S01]  /*b700*/  F2FP.F16.F32.PACK_AB R27, R73, R72 ;  /* 0x00000048491b723e */ /* 0x008fe200000000ff */
[-C--:B------:R-:W-:Y:S01]  /*b710*/  FMUL.FTZ R116, R116, R5.reuse ;  /* 0x0000000574747220 */ /* 0x080fe20000410000 */
[----:B------:R-:W-:Y:S01]  /*b720*/  FADD.FTZ R2, R70, R11 ;  /* 0x0000000b46027221 */ /* 0x000fe20000010000 */
[----:B------:R-:W-:Y:S01]  /*b730*/  FADD.FTZ R14, R58, R9 ;  /* 0x000000093a0e7221 */ /* 0x000fe20000010000 */
[----:B------:R-:W-:Y:S01]  /*b740*/  FMUL.FTZ R117, R117, R5 ;  /* 0x0000000575757220 */ /* 0x000fe20000410000 */
[----:B------:R-:W3:Y:S01]  /*b750*/  MUFU.EX2 R29, R74 ;  /* 0x0000004a001d7308 */ /* 0x000ee20000000800 */
[----:B------:R-:W-:Y:S01]  /*b760*/  FADD.FTZ R3, R71, R2 ;  /* 0x0000000247037221 */ /* 0x000fe20000010000 */
[----:B-1----:R-:W-:Y:S01]  /*b770*/  FADD.FTZ R9, R59, R14 ;  /* 0x0000000e3b097221 */ /* 0x002fe20000010000 */
[----:B------:R-:W-:Y:S01]  /*b780*/  F2FP.F16.F32.PACK_AB R14, R56, R55 ;  /* 0x00000037380e723e */ /* 0x000fe200000000ff */
[-C--:B------:R-:W-:Y:S01]  /*b790*/  FMUL.FTZ R120, R120, R5.reuse ;  /* 0x0000000578787220 */ /* 0x080fe20000410000 */
[----:B------:R-:W-:Y:S01]  /*b7a0*/  FADD.FTZ R2, R72, R3 ;  /* 0x0000000348027221 */ /* 0x000fe20000010000 */
[-C--:B------:R-:W-:Y:S01]  /*b7b0*/  FMUL.FTZ R121, R121, R5.reuse ;  /* 0x0000000579797220 */ /* 0x080fe20000410000 */
[----:B------:R-:W-:Y:S01]  /*b7c0*/  FMUL.FTZ R124, R124, R5 ;  /* 0x000000057c7c7220 */ /* 0x000fe20000410000 */
[----:B------:R-:W1:Y:S01]  /*b7d0*/  MUFU.EX2 R61, R61 ;  /* 0x0000003d003d7308 */ /* 0x000e620000000800 */
[----:B------:R-:W-:Y:S01]  /*b7e0*/  FADD.FTZ R2, R73, R2 ;  /* 0x0000000249027221 */ /* 0x000fe20000010000 */
[C---:B--2---:R-:W-:Y:S01]  /*b7f0*/  F2FP.F16.F32.PACK_AB R26, R60.reuse, R59 ;  /* 0x0000003b3c1a723e */ /* 0x044fe200000000ff */
[----:B------:R0:W-:Y:S01]  /*b800*/  STSM.16.M88.4 [R136], R12 ;  /* 0x0000000c88007844 */ /* 0x0001e20000000200 */
[----:B------:R-:W-:Y:S01]  /*b810*/  FADD.FTZ R10, R60, R9 ;  /* 0x000000093c0a7221 */ /* 0x000fe20000010000 */
[-C--:B------:R-:W-:Y:S01]  /*b820*/  FMUL.FTZ R125, R125, R5.reuse ;  /* 0x000000057d7d7220 */ /* 0x080fe20000410000 */
[-C--:B------:R-:W-:Y:S01]  /*b830*/  FMUL.FTZ R128, R128, R5.reuse ;  /* 0x0000000580807220 */ /* 0x080fe20000410000 */
[----:B------:R0:W-:Y:S01]  /*b840*/  STSM.16.M88.4 [R22+0x6000], R24 ;  /* 0x0060001816007844 */ /* 0x0001e20000000200 */
[----:B------:R-:W2:Y:S01]  /*b850*/  MUFU.EX2 R62, R62 ;  /* 0x0000003e003e7308 */ /* 0x000ea20000000800 */
[----:B---3--:R-:W-:Y:S01]  /*b860*/  FADD.FTZ R2, R29, R2 ;  /* 0x000000021d027221 */ /* 0x008fe20000010000 */
[-C--:B------:R-:W-:Y:S01]  /*b870*/  FMUL.FTZ R129, R129, R5.reuse ;  /* 0x0000000581817220 */ /* 0x080fe20000410000 */
[-C--:B------:R-:W-:Y:S01]  /*b880*/  FMUL.FTZ R132, R132, R5.reuse ;  /* 0x0000000584847220 */ /* 0x080fe20000410000 */
[----:B------:R-:W-:Y:S01]  /*b890*/  FMUL.FTZ R133, R133, R5 ;  /* 0x0000000585857220 */ /* 0x000fe20000410000 */
        /* <DEDUP_REMOVED lines=12> */
[C---:B--2---:R-:W-:Y:S01]  /*b960*/  F2FP.F16.F32.PACK_AB R28, R62.reuse, R61 ;  /* 0x0000003d3e1c723e */ /* 0x044fe200000000ff */
[----:B------:R-:W-:Y:S01]  /*b970*/  FADD.FTZ R10, R62, R3 ;  /* 0x000000033e0a7221 */ /* 0x000fe20000010000 */
[-C--:B------:R-:W-:Y:S01]  /*b980*/  FMUL.FTZ R107, R107, R7.reuse ;  /* 0x000000076b6b7220 */ /* 0x080fe20000410000 */
[-C--:B------:R-:W-:Y:S01]  /*b990*/  FMUL.FTZ R110, R110, R7.reuse ;  /* 0x000000076e6e7220 */ /* 0x080fe20000410000 */
[-C--:B------:R-:W-:Y:S01]  /*b9a0*/  FMUL.FTZ R111, R111, R7.reuse ;  /* 0x000000076f6f7220 */ /* 0x080fe20000410000 */
[-C--:B------:R-:W-:Y:S01]  /*b9b0*/  FMUL.FTZ R114, R114, R7.reuse ;  /* 0x0000000772727220 */ /* 0x080fe20000410000 */
[-C--:B------:R-:W-:Y:S01]  /*b9c0*/  FMUL.FTZ R115, R115, R7.reuse ;  /* 0x0000000773737220 */ /* 0x080fe20000410000 */
[----:B------:R-:W2:Y:S01]  /*b9d0*/  MUFU.EX2 R75, R75 ;  /* 0x0000004b004b7308 */ /* 0x000ea20000000800 */
        /* <DEDUP_REMOVED lines=8> */
[----:B-1----:R-:W-:Y:S01]  /*ba60*/  F2FP.F16.F32.PACK_AB R30, R64, R65 ;  /* 0x00000041401e723e */ /* 0x002fe200000000ff */
[-C--:B------:R-:W-:Y:S01]  /*ba70*/  FMUL.FTZ R130, R130, R7.reuse ;  /* 0x0000000782827220 */ /* 0x080fe20000410000 */
[-C--:B------:R-:W-:Y:S01]  /*ba80*/  FMUL.FTZ R131, R131, R7.reuse ;  /* 0x0000000783837220 */ /* 0x080fe20000410000 */
[-C--:B------:R-:W-:Y:S01]  /*ba90*/  FMUL.FTZ R134, R134, R7.reuse ;  /* 0x0000000786867220 */ /* 0x080fe20000410000 */
[----:B------:R-:W-:Y:S01]  /*baa0*/  FMUL.FTZ R135, R135, R7 ;  /* 0x0000000787877220 */ /* 0x000fe20000410000 */
[----:B------:R-:W-:Y:S01]  /*bab0*/  FADD.FTZ R3, R64, R3 ;  /* 0x0000000340037221 */ /* 0x000fe20000010000 */
[----:B------:R-:W-:Y:S01]  /*bac0*/  IMAD.MOV.U32 R7, RZ, RZ, R8 ;  /* 0x000000ffff077224 */ /* 0x000fe200078e0008 */
[----:B------:R-:W1:Y:S01]  /*bad0*/  MUFU.EX2 R77, R77 ;  /* 0x0000004d004d7308 */ /* 0x000e620000000800 */
[C---:B--2---:R-:W-:Y:S01]  /*bae0*/  F2FP.F16.F32.PACK_AB R29, R75.reuse, R29 ;  /* 0x0000001d4b1d723e */ /* 0x044fe200000000ff */
[----:B------:R-:W-:Y:S01]  /*baf0*/  FADD.FTZ R2, R75, R2 ;  /* 0x000000024b027221 */ /* 0x000fe20000010000 */
[----:B------:R-:W-:-:S03]  /*bb00*/  IMAD.MOV.U32 R5, RZ, RZ, R4 ;  /* 0x000000ffff057224 */ /* 0x000fc600078e0004 */
[----:B---3--:R-:W-:Y:S01]  /*bb10*/  FADD.FTZ R2, R21, R2 ;  /* 0x0000000215027221 */ /* 0x008fe20000010000 */
        /* <DEDUP_REMOVED lines=11> */
.L_x_10786:
        /* <DEDUP_REMOVED lines=11> */
.L_x_10813:
[----:B------:R-:W-:Y:S01]  /*bc80*/  UIADD3 UR45, UR54, 0x1, URZ ;  /* 0x00000001362d7890 */ /* 0x000fe2000fffe03f */
[----:B------:R-:W-:-:S03]  /*bc90*/  ISETP.NE.AND P2, PT, RZ, UR37, PT ;  /* 0x00000025ff007c0c */ /* 0x000fc6000bf45270 */
[----:B------:R-:W-:-:S04]  /*bca0*/  UISETP.NE.AND UP0, UPT, UR45, 0x2, UPT ;  /* 0x000000022d00788c */ /* 0x000fc8000bf05270 */
[----:B------:R-:W-:Y:S02]  /*bcb0*/  USEL UR50, URZ, 0x1, UP0 ;  /* 0x000000013f327887 */ /* 0x000fe40008000000 */
[----:B------:R-:W-:Y:S02]  /*bcc0*/  USEL UR45, UR45, URZ, UP0 ;  /* 0x0000003f2d2d7287 */ /* 0x000fe40008000000 */
[----:B------:R-:W-:Y:S02]  /*bcd0*/  ULOP3.LUT UR50, UR28, UR50, URZ, 0x3c, !UPT ;  /* 0x000000321c327292 */ /* 0x000fe4000f8e3c3f */
[----:B---3--:R-:W-:Y:S10]  /*bce0*/  @P2 BRA `(.L_x_10797) ;  /* 0x00000000002c2947 */ /* 0x008ff40003800000 */
[----:B------:R-:W-:Y:S05]  /*bcf0*/  @!P0 BRA `(.L_x_10798) ;  /* 0x0000000000048947 */ /* 0x000fea0003800000 */
[----:B------:R-:W-:Y:S01]  /*bd00*/  BPT.TRAP 0x1 ;  /* 0x000000040000795c */ /* 0x000fe20000300000 */
.L_x_10798:
[----:B------:R-:W-:Y:S01]  /*bd10*/  ULEA UR6, UR45, UR42, 0x3 ;  /* 0x0000002a2d067291 */ /* 0x000fe2000f8e183f */
[----:B------:R-:W-:-:S05]  /*bd20*/  IMAD.U32 R4, RZ, RZ, UR50 ;  /* 0x00000032ff047e24 */ /* 0x000fca000f8e00ff */
[----:B------:R-:W-:-:S04]  /*bd30*/  SHF.L.U32 R4, R4, 0x1f, RZ ;  /* 0x0000001f04047819 */ /* 0x000fc800000006ff */
[----:B------:R1:W2:Y:S01]  /*bd40*/  SYNCS.PHASECHK.TRANS64.TRYWAIT P3, [UR6+0x2d830], R4 ;  /* 0x02d83004ff0075a7 */ /* 0x0002a20008060146 */
[----:B------:R-:W-:Y:S05]  /*bd50*/  @!P0 BRA `(.L_x_10799) ;  /* 0x0000000000048947 */ /* 0x000fea0003800000 */
[----:B------:R-:W-:Y:S01]  /*bd60*/  BPT.TRAP 0x1 ;  /* 0x000000040000795c */ /* 0x000fe20000300000 */
.L_x_10799:
[----:B--2---:R-:W-:Y:S05]  /*bd70*/  @P3 BRA `(.L_x_10797) ;  /* 0x0000000000083947 */ /* 0x004fea0003800000 */
[----:B------:R-:W2:Y:S02]  /*bd80*/  SYNCS.PHASECHK.TRANS64.TRYWAIT P3, [UR6+0x2d830], R4 ;  /* 0x02d83004ff0075a7 */ /* 0x000ea40008060146 */
[----:B--2---:R-:W-:Y:S05]  /*bd90*/  @!P3 BRA `(.L_x_10800) ;  /* 0x000000a80050b947 */ /* 0x004fea0003800000 */
.L_x_10797:
        /* <DEDUP_REMOVED lines=37> */
.L_x_10802:
[----:B------:R-:W-:Y:S01]  /*bff0*/  ULEA UR6, UR54, UR42, 0x3 ;  /* 0x0000002a36067291 */ /* 0x000fe2000f8e183f */
[----:B------:R-:W-:-:S05]  /*c000*/  IMAD.U32 R4, RZ, RZ, UR28 ;  /* 0x0000001cff047e24 */ /* 0x000fca000f8e00ff */
[----:B------:R-:W-:-:S04]  /*c010*/  SHF.L.U32 R4, R4, 0x1f, RZ ;  /* 0x0000001f04047819 */ /* 0x000fc800000006ff */
[----:B------:R0:W1:Y:S01]  /*c020*/  SYNCS.PHASECHK.TRANS64.TRYWAIT P2, [UR6+0x2d850], R4 ;  /* 0x02d85004ff0075a7 */ /* 0x0000620008040146 */
[----:B------:R-:W-:Y:S05]  /*c030*/  @!P0 BRA `(.L_x_10803) ;  /* 0x0000000000048947 */ /* 0x000fea0003800000 */
[----:B------:R-:W-:Y:S01]  /*c040*/  BPT.TRAP 0x1 ;  /* 0x000000040000795c */ /* 0x000fe20000300000 */
.L_x_10803:
[----:B-1----:R-:W-:Y:S05]  /*c050*/  @P2 BRA `(.L_x_10801) ;  /* 0x0000000000082947 */ /* 0x002fea0003800000 */
[----:B------:R-:W1:Y:S02]  /*c060*/  SYNCS.PHASECHK.TRANS64.TRYWAIT P2, [UR6+0x2d850], R4 ;  /* 0x02d85004ff0075a7 */ /* 0x000e640008040146 */
[----:B-1----:R-:W-:Y:S05]  /*c070*/  @!P2 BRA `(.L_x_10804) ;  /* 0x000000a400b0a947 */ /* 0x002fea0003800000 */
.L_x_10801:
[----:B------:R-:W-:Y:S01]  /*c080*/  UIADD3 UR6, UR42, 0x400, URZ ;  /* 0x000004002a067890 */ /* 0x000fe2000fffe03f */
[----:B------:R-:W-:Y:S01]  /*c090*/  WARPGROUP.ARRIVE ;  /* 0x00000000000079c5 */ /* 0x000fe20000000000 */
[----:B------:R-:W-:Y:S01]  /*c0a0*/  UMOV UR29, 0x40000040 ;  /* 0x40000040001d7882 */ /* 0x000fe20000000000 */
[----:B------:R-:W-:Y:S01]  /*c0b0*/  UMOV UR31, 0x80000020 ;  /* 0x80000020001f7882 */ /* 0x000fe20000000000 */
[----:B------:R-:W-:-:S03]  /*c0c0*/  USHF.R.U32.HI UR6, URZ, 0x4, UR6 ;  /* 0x000000043f067899 */ /* 0x000fc60008011606 */
[----:B------:R-:W2:Y:S01]  /*c0d0*/  S2R R151, SR_TID.X ;  /* 0x0000000000977919 */ /* 0x000ea20000002100 */
[----:B------:R-:W-:Y:S01]  /*c0e0*/  FMUL.FTZ R21, R35, UR53 ;  /* 0x0000003523157c20 */ /* 0x000fe20008410000 */
[----:B------:R-:W-:Y:S01]  /*c0f0*/  FMUL.FTZ R35, R47, UR53 ;  /* 0x000000352f237c20 */ /* 0x000fe20008410000 */
[----:B------:R-:W-:Y:S01]  /*c100*/  ULOP3.LUT UR6, UR6, 0x3fff, URZ, 0xc0, !UPT ;  /* 0x00003fff06067892 */ /* 0x000fe2000f8ec03f */
[----:B------:R-:W3:Y:S01]  /*c110*/  @P5 LDC R47, c[0x0][0x44c] ;  /* 0x00011300ff2f5b82 */ /* 0x000ee20000000800 */
[----:B------:R-:W-:Y:S01]  /*c120*/  FMUL.FTZ R20, R34, UR53 ;  /* 0x0000003522147c20 */ /* 0x000fe20008410000 */
[----:B------:R-:W-:Y:S01]  /*c130*/  FMUL.FTZ R34, R46, UR53 ;  /* 0x000000352e227c20 */ /* 0x000fe20008410000 */
[----:B------:R-:W-:Y:S01]  /*c140*/  ULOP3.LUT UR7, UR6, 0x2000000, URZ, 0xfc, !UPT ;  /* 0x0200000006077892 */ /* 0x000fe2000f8efc3f */
[----:B------:R-:W-:Y:S01]  /*c150*/  FMUL.FTZ R12, R30, UR53 ;  /* 0x000000351e0c7c20 */ /* 0x000fe20008410000 */
[----:B------:R-:W-:Y:S01]  /*c160*/  ULOP3.LUT UR6, UR36, 0x10000, URZ, 0xfc, !UPT ;  /* 0x0001000024067892 */ /* 0x000fe2000f8efc3f */
[----:B------:R-:W-:Y:S01]  /*c170*/  FMUL.FTZ R30, R42, UR53 ;  /* 0x000000352a1e7c20 */ /* 0x000fe20008410000 */
[----:B------:R-:W-:Y:S01]  /*c180*/  UIMAD UR7, UR54, 0x600, UR7 ;  /* 0x00000600360778a4 */ /* 0x000fe2000f8e0207 */
[----:B------:R-:W4:Y:S01]  /*c190*/  @P5 LDC R46, c[0x0][0x450] ;  /* 0x00011400ff2e5b82 */ /* 0x000f220000000800 */
[----:B------:R-:W-:Y:S01]  /*c1a0*/  FMUL.FTZ R42, R53, UR53 ;  /* 0x00000035352a7c20 */ /* 0x000fe20008410000 */
[----:B------:R-:W-:Y:S01]  /*c1b0*/  FMUL.FTZ R53, R63, UR53 ;  /* 0x000000353f357c20 */ /* 0x000fe20008410000 */
[----:B------:R-:W-:Y:S01]  /*c1c0*/  FMUL.FTZ R63, R74, UR53 ;  /* 0x000000354a3f7c20 */ /* 0x000fe20008410000 */
[----:B------:R-:W-:Y:S01]  /*c1d0*/  UMOV UR28, UR6 ;  /* 0x00000006001c7c82 */ /* 0x000fe20008000000 */
[----:B------:R-:W-:Y:S01]  /*c1e0*/  VIADD R74, R137, UR41 ;  /* 0x00000029894a7c36 */ /* 0x000fe20008000000 */
[----:B------:R-:W-:Y:S01]  /*c1f0*/  UMOV UR30, UR7 ;  /* 0x00000007001e7c82 */ /* 0x000fe20008000000 */
[----:B-1----:R-:W-:Y:S01]  /*c200*/  FMUL.FTZ R7, R26, UR53 ;  /* 0x000000351a077c20 */ /* 0x002fe20008410000 */
        /* <DEDUP_REMOVED lines=8> */
[----:B---3--:R-:W-:-:S04]  /*c290*/  @P5 IMAD.HI.U32 R47, R74, R47, RZ ;  /* 0x0000002f4a2f5227 */ /* 0x008fc800078e00ff */
[----:B------:R-:W-:Y:S01]  /*c2a0*/  FMUL.FTZ R60, R69, UR53 ;  /* 0x00000035453c7c20 */ /* 0x000fe20008410000 */
[----:B------:R-:W-:Y:S01]  /*c2b0*/  FMUL.FTZ R69, R79, UR53 ;  /* 0x000000354f457c20 */ /* 0x000fe20008410000 */
[----:B------:R-:W-:Y:S01]  /*c2c0*/  FMUL.FTZ R8, R25, UR53 ;  /* 0x0000003519087c20 */ /* 0x000fe20008410000 */
[----:B--2---:R-:W-:Y:S01]  /*c2d0*/  SHF.R.U32.HI R143, RZ, 0x7, R151 ;  /* 0x00000007ff8f7819 */ /* 0x004fe20000011697 */
[----:B------:R-:W1:Y:S01]  /*c2e0*/  LDC R79, c[0x0][0x2f0] ;  /* 0x0000bc00ff4f7b82 */ /* 0x000e620000000800 */
[----:B------:R-:W-:Y:S01]  /*c2f0*/  FMUL.FTZ R25, R37, UR53 ;  /* 0x0000003525197c20 */ /* 0x000fe20008410000 */
[----:B------:R-:W-:Y:S01]  /*c300*/  FMUL.FTZ R37, R49, UR53 ;  /* 0x0000003531257c20 */ /* 0x000fe20008410000 */
[----:B----4-:R-:W-:Y:S01]  /*c310*/  @P5 SHF.R.U32.HI R74, RZ, R46, R47 ;  /* 0x0000002eff4a5219 */ /* 0x010fe2000001162f */
[----:B------:R-:W-:Y:S01]  /*c320*/  VIADD R46, R143, 0x9 ;  /* 0x000000098f2e7836 */ /* 0x000fe20000000000 */
[----:B------:R-:W-:Y:S01]  /*c330*/  ISETP.GE.U32.AND P2, PT, R151, 0x180, PT ;  /* 0x000001809700780c */ /* 0x000fe20003f46070 */
        /* <DEDUP_REMOVED lines=8> */
[----:B------:R-:W-:Y:S01]  /*c3c0*/  SEL R80, R46, 0x9, !P2 ;  /* 0x000000092e507807 */ /* 0x000fe20005000000 */
[----:B------:R-:W-:Y:S01]  /*c3d0*/  FMUL.FTZ R66, R76, UR53 ;  /* 0x000000354c427c20 */ /* 0x000fe20008410000 */
[----:B------:R-:W-:Y:S01]  /*c3e0*/  @!P1 LEA R46, R47, UR42, 0x3 ;  /* 0x0000002a2f2e9c11 */ /* 0x000fe2000f8e18ff */
[----:B------:R-:W-:-:S02]  /*c3f0*/  IMAD.SHL.U32 R76, R0, 0x80, RZ ;  /* 0x00000080004c7824 */ /* 0x000fc400078e00ff */
[----:B0-----:R-:W-:Y:S01]  /*c400*/  FMUL.FTZ R4, R24, UR53 ;  /* 0x0000003518047c20 */ /* 0x001fe20008410000 */
        /* <DEDUP_REMOVED lines=13> */
[----:B------:R-:W-:-:S02]  /*c4e0*/  @!P1 VIADD R46, R46, 0x2d840 ;  /* 0x0002d8402e2e9836 */ /* 0x000fc40000000000 */
        /* <DEDUP_REMOVED lines=25> */
[----:B------:R-:W-:Y:S01]  /*c680*/  @!P1 PRMT R81, RZ, 0x654, R46 ;  /* 0x00000654ff519816 */ /* 0x000fe2000000002e */
[----:B------:R-:W-:Y:S01]  /*c690*/  IMAD R46, R16, -0x2, R47 ;  /* 0xfffffffe102e7824 */ /* 0x000fe200078e022f */
[----:B------:R-:W2:Y:S03]  /*c6a0*/  MUFU.TANH R4, R4 ;  /* 0x0000000400047308 */ /* 0x000ea60000002400 */
[----:B-1----:R-:W-:-:S04]  /*c6b0*/  IMAD R46, R79, UR43, R46 ;  /* 0x0000002b4f2e7c24 */ /* 0x002fc8000f8e022e */
[----:B------:R-:W-:Y:S01]  /*c6c0*/  VIADD R46, R46, -UR52 ;  /* 0x800000342e2e7c36 */ /* 0x000fe20008000000 */
[----:B------:R-:W1:Y:S03]  /*c6d0*/  MUFU.TANH R8, R8 ;  /* 0x0000000800087308 */ /* 0x000e660000002400 */
[C---:B------:R-:W-:Y:S02]  /*c6e0*/  VIADD R84, R46.reuse, UR51 ;  /* 0x000000332e547c36 */ /* 0x040fe40008000000 */
[----:B------:R-:W-:Y:S02]  /*c6f0*/  VIADD R83, R46, UR33 ;  /* 0x000000212e537c36 */ /* 0x000fe40008000000 */
[----:B0-----:R-:W-:Y:S01]  /*c700*/  IMAD.IADD R82, R152, 0x1, R84 ;  /* 0x0000000198527824 */ /* 0x001fe200078e0254 */
[----:B------:R-:W0:Y:S08]  /*c710*/  MUFU.TANH R7, R7 ;  /* 0x0000000700077308 */ /* 0x000e300000002400 */
[----:B------:R-:W3:Y:S01]  /*c720*/  MUFU.TANH R9, R9 ;  /* 0x0000000900097308 */ /* 0x000ee20000002400 */
[----:B------:R-:W-:-:S02]  /*c730*/  WARPGROUP.DEPBAR.LE gsb0, 0x0 ;  /* 0x00008000000079c5 */ /* 0x000fc40000010000 */
[----:B------:R-:W-:-:S05]  /*c740*/  WARPGROUP.ARRIVE ;  /* 0x00000000000079c5 */ /* 0x000fca0000000000 */
[----:B------:R-:W4:Y:S01]  /*c750*/  MUFU.TANH R10, R10 ;  /* 0x0000000a000a7308 */ /* 0x000f220000002400 */
        /* <DEDUP_REMOVED lines=100> */
[----:B------:R-:W-:Y:S03]  /*cda0*/  HGMMA.64x96x16.F32 R88, gdesc[UR28].tnspB, R88, gsb0 ;  /* 0x416000001c5879f0 */ /* 0x000fe60008000858 */
[----:B------:R-:W-:Y:S02]  /*cdb0*/  WARPGROUP.DEPBAR.LE gsb0, 0x0 ;  /* 0x00008000000079c5 */ /* 0x000fe40000010000 */
[----:B------:R5:W-:Y:S06]  /*cdc0*/  BAR.ARV R80, 0x100 ;  /* 0x000400500000751d */ /* 0x000bec0000002000 */
[----:B------:R2:W-:Y:S01]  /*cdd0*/  @!P1 SYNCS.ARRIVE.TRANS64.RED.A1T0 RZ, [R81+URZ], RZ ;  /* 0x000000ff51ff99a7 */ /* 0x0005e2000810043f */
[----:B-----5:R-:W-:-:S06]  /*cde0*/  FMUL.FTZ R80, R87, UR53 ;  /* 0x0000003557507c20 */ /* 0x020fcc0008410000 */
[----:B------:R-:W0:Y:S01]  /*cdf0*/  MUFU.TANH R80, R80 ;  /* 0x0000005000507308 */ /* 0x000e220000002400 */
[----:B--2---:R-:W-:Y:S01]  /*ce00*/  IMAD.IADD R81, R152, 0x1, R83 ;  /* 0x0000000198517824 */ /* 0x004fe200078e0253 */
[----:B-1-34-:R-:W-:Y:S06]  /*ce10*/  @!P6 BRA `(.L_x_10805) ;  /* 0x00000000005ce947 */ /* 0x01afec0003800000 */
        /* <DEDUP_REMOVED lines=13> */
.L_x_10807:
[----:B------:R-:W-:-:S05]  /*cef0*/  IMAD.U32 R86, RZ, RZ, UR35 ;  /* 0x00000023ff567e24 */ /* 0x000fca000f8e00ff */
[----:B------:R-:W-:-:S13]  /*cf00*/  ISETP.NE.AND P2, PT, R86, 0x1, PT ;  /* 0x000000015600780c */ /* 0x000fda0003f45270 */
[----:B------:R-:W1:Y:S02]  /*cf10*/  @P2 LDC.64 R46, c[0x0][0x9e8] ;  /* 0x00027a00ff2e2b82 */ /* 0x000e640000000a00 */
[----:B-1----:R-:W-:-:S05]  /*cf20*/  @P2 IMAD.HI.U32 R46, R85, R46, RZ ;  /* 0x0000002e552e2227 */ /* 0x002fca00078e00ff */
[----:B------:R-:W-:-:S07]  /*cf30*/  @P2 SHF.R.U32.HI R85, RZ, R47, R46 ;  /* 0x0000002fff552219 */ /* 0x000fce000001162e */
.L_x_10808:
[----:B------:R-:W-:Y:S05]  /*cf40*/  BSYNC B0 ;  /* 0x0000000000007941 */ /* 0x000fea0003800000 */
.L_x_10806:
[----:B------:R-:W-:-:S04]  /*cf50*/  IMAD R85, R85, R86, -R76 ;  /* 0x0000005655557224 */ /* 0x000fc800078e0a4c */
[----:B------:R-:W-:-:S05]  /*cf60*/  IMAD R85, R16, -0x2, R85 ;  /* 0xfffffffe10557824 */ /* 0x000fca00078e0255 */
[----:B------:R-:W-:Y:S02]  /*cf70*/  VIADDMNMX R82, R85, R86, R82, PT ;  /* 0x0000005655527246 */ /* 0x000fe40003800152 */
[----:B------:R-:W-:-:S07]  /*cf80*/  VIMNMX R81, R81, R85, !PT ;  /* 0x0000005551517248 */ /* 0x000fce0007fe0100 */
.L_x_10805:
        /* <DEDUP_REMOVED lines=12> */
[----:B------:R-:W-:Y:S01]  /*d050*/  FSEL R47, R10, -INF , !P4 ;  /* 0xff8000000a2f7808 */ /* 0x000fe20006000000 */
[--C-:B-1----:R-:W-:Y:S01]  /*d060*/  IMAD.IADD R84, R84, 0x1, R74.reuse ;  /* 0x0000000154547824 */ /* 0x102fe200078e024a */
[----:B0-----:R-:W-:Y:S01]  /*d070*/  FSEL R85, R11, -INF , !P3 ;  /* 0xff8000000b557808 */ /* 0x001fe20005800000 */
        /* <DEDUP_REMOVED lines=99> */
.L_x_10811:
[----:B------:R-:W-:-:S05]  /*d6b0*/  IMAD.U32 R4, RZ, RZ, UR35 ;  /* 0x00000023ff047e24 */ /* 0x000fca000f8e00ff */
[----:B------:R-:W-:-:S13]  /*d6c0*/  ISETP.NE.AND P3, PT, R4, 0x1, PT ;  /* 0x000000010400780c */ /* 0x000fda0003f65270 */
[----:B------:R-:W0:Y:S02]  /*d6d0*/  @P3 LDC.64 R10, c[0x0][0x9e8] ;  /* 0x00027a00ff0a3b82 */ /* 0x000e240000000a00 */
[----:B0-----:R-:W-:-:S05]  /*d6e0*/  @P3 IMAD.HI.U32 R10, R79, R10, RZ ;  /* 0x0000000a4f0a3227 */ /* 0x001fca00078e00ff */
[----:B------:R-:W-:-:S07]  /*d6f0*/  @P3 SHF.R.U32.HI R79, RZ, R11, R10 ;  /* 0x0000000bff4f3219 */ /* 0x000fce000001160a */
.L_x_10812:
[----:B------:R-:W-:Y:S05]  /*d700*/  BSYNC B0 ;  /* 0x0000000000007941 */ /* 0x000fea0003800000 */
.L_x_10810:
[----:B------:R-:W-:-:S04]  /*d710*/  IMAD R79, R79, R4, -R76 ;  /* 0x000000044f4f7224 */ /* 0x000fc800078e0a4c */
[----:B------:R-:W-:-:S05]  /*d720*/  IMAD R79, R16, -0x2, R79 ;  /* 0xfffffffe104f7824 */ /* 0x000fca00078e024f */
[----:B------:R-:W-:Y:S02]  /*d730*/  VIADDMNMX R84, R79, R4, R84, PT ;  /* 0x000000044f547246 */ /* 0x000fe40003800154 */
[----:B------:R-:W-:-:S07]  /*d740*/  VIMNMX R83, R83, R79, !PT ;  /* 0x0000004f53537248 */ /* 0x000fce0007fe0100 */
.L_x_10809:
        /* <DEDUP_REMOVED lines=65> */
[C---:B------:R-:W-:Y:S01]  /*db60*/  ISETP.LT.OR P3, PT, R84.reuse, 0x22, P3 ;  /* 0x000000225400780c */ /* 0x040fe20001f61670 */
[----:B------:R-:W0:Y:S01]  /*db70*/  SHFL.BFLY PT, R11, R4, 0x2, 0x1f ;  /* 0x0c401f00040b7f89 */ /* 0x000e2200000e0000 */
[----:B------:R-:W-:-:S02]  /*db80*/  ISETP.LT.OR P4, PT, R84, 0x39, P4 ;  /* 0x000000395400780c */ /* 0x000fc40002781670 */
[----:B------:R-:W-:Y:S02]  /*db90*/  FSEL R31, R31, -INF , !P3 ;  /* 0xff8000001f1f7808 */ /* 0x000fe40005800000 */
[----:B------:R-:W-:Y:S02]  /*dba0*/  ISETP.GT.AND P3, PT, R83, 0x29, P2 ;  /* 0x000000295300780c */ /* 0x000fe40001764270 */
[----:B------:R-:W-:Y:S02]  /*dbb0*/  FSEL R41, R41, -INF , !P4 ;  /* 0xff80000029297808 */ /* 0x000fe40006000000 */
[----:B------:R-:W-:Y:S02]  /*dbc0*/  ISETP.GT.AND P4, PT, R83, 0x40, P2 ;  /* 0x000000405300780c */ /* 0x000fe40001784270 */
[C---:B------:R-:W-:Y:S02]  /*dbd0*/  ISETP.LT.OR P3, PT, R84.reuse, 0x2a, P3 ;  /* 0x0000002a5400780c */ /* 0x040fe40001f61670 */
[----:B------:R-:W-:-:S02]  /*dbe0*/  ISETP.LT.OR P4, PT, R84, 0x41, P4 ;  /* 0x000000415400780c */ /* 0x000fc40002781670 */
[----:B------:R-:W-:Y:S02]  /*dbf0*/  FSEL R35, R35, -INF , !P3 ;  /* 0xff80000023237808 */ /* 0x000fe40005800000 */
[----:B------:R-:W-:Y:S02]  /*dc00*/  ISETP.GT.AND P3, PT, R83, 0x31, P2 ;  /* 0x000000315300780c */ /* 0x000fe40001764270 */
[----:B------:R-:W-:Y:S02]  /*dc10*/  FSEL R45, R45, -INF , !P4 ;  /* 0xff8000002d2d7808 */ /* 0x000fe40006000000 */
[----:B------:R-:W-:Y:S02]  /*dc20*/  ISETP.GT.AND P4, PT, R83, 0x41, P2 ;  /* 0x000000415300780c */ /* 0x000fe40001784270 */
[----:B------:R-:W-:Y:S02]  /*dc30*/  ISETP.LT.OR P3, PT, R84, 0x32, P3 ;  /* 0x000000325400780c */ /* 0x000fe40001f61670 */
[----:B0-----:R-:W-:-:S02]  /*dc40*/  FMNMX.FTZ R4, R4, R11, !PT ;  /* 0x0000000b04047209 */ /* 0x001fc40007810000 */
[C---:B------:R-:W-:Y:S02]  /*dc50*/  ISETP.LT.OR P4, PT, R84.reuse, 0x42, P4 ;  /* 0x000000425400780c */ /* 0x040fe40002781670 */
[----:B------:R-:W-:Y:S01]  /*dc60*/  FSEL R39, R39, -INF , !P3 ;  /* 0xff80000027277808 */ /* 0x000fe20005800000 */
[----:B------:R-:W0:Y:S01]  /*dc70*/  SHFL.BFLY PT, R11, R4, 0x1, 0x1f ;  /* 0x0c201f00040b7f89 */ /* 0x000e2200000e0000 */
[----:B------:R-:W-:Y:S02]  /*dc80*/  ISETP.GT.AND P3, PT, R83, 0x39, P2 ;  /* 0x000000395300780c */ /* 0x000fe40001764270 */
[----:B------:R-:W-:Y:S02]  /*dc90*/  FSEL R49, R49, -INF , !P4 ;  /* 0xff80000031317808 */ /* 0x000fe40006000000 */
[----:B------:R-:W-:Y:S02]  /*dca0*/  ISETP.GT.AND P4, PT, R83, 0x48, P2 ;  /* 0x000000485300780c */ /* 0x000fe40001784270 */
[----:B------:R-:W-:-:S02]  /*dcb0*/  ISETP.LT.OR P3, PT, R84, 0x3a, P3 ;  /* 0x0000003a5400780c */ /* 0x000fc40001f61670 */
[----:B------:R-:W-:Y:S02]  /*dcc0*/  ISETP.LT.OR P4, PT, R84, 0x49, P4 ;  /* 0x000000495400780c */ /* 0x000fe40002781670 */
[----:B------:R-:W-:Y:S02]  /*dcd0*/  FSEL R43, R43, -INF , !P3 ;  /* 0xff8000002b2b7808 */ /* 0x000fe40005800000 */
[----:B------:R-:W-:Y:S02]  /*dce0*/  FSEL R51, R51, -INF , !P4 ;  /* 0xff80000033337808 */ /* 0x000fe40006000000 */
[----:B------:R-:W-:-:S04]  /*dcf0*/  ISETP.GT.AND P4, PT, R83, RZ, P2 ;  /* 0x000000ff5300720c */ /* 0x000fc80001784270 */
[----:B------:R-:W-:Y:S02]  /*dd00*/  ISETP.LT.OR P4, PT, R84, 0x1, P4 ;  /* 0x000000015400780c */ /* 0x000fe40002781670 */
[----:B0-----:R-:W-:-:S04]  /*dd10*/  FMNMX.FTZ R4, R4, R11, !PT ;  /* 0x0000000b04047209 */ /* 0x001fc80007810000 */
[C---:B------:R-:W-:Y:S01]  /*dd20*/  FSETP.NEU.FTZ.AND P3, PT, R4.reuse, -INF , PT ;  /* 0xff8000000400780b */ /* 0x040fe20003f7d000 */
[----:B------:R-:W-:-:S05]  /*dd30*/  FMUL.FTZ R11, R4, UR34 ;  /* 0x00000022040b7c20 */ /* 0x000fca0008410000 */
[----:B------:R-:W-:-:S05]  /*dd40*/  FSEL R11, R11, RZ, P3 ;  /* 0x000000ff0b0b7208 */ /* 0x000fca0001800000 */
[--C-:B------:R-:W-:Y:S01]  /*dd50*/  FFMA.FTZ R76, R14, UR34, -R11.reuse ;  /* 0x000000220e4c7c23 */ /* 0x100fe2000801080b */
[----:B------:R-:W-:Y:S01]  /*dd60*/  FSEL R14, R7, -INF , !P4 ;  /* 0xff800000070e7808 */ /* 0x000fe20006000000 */
[--C-:B------:R-:W-:Y:S01]  /*dd70*/  FFMA.FTZ R10, R46, UR34, -R11.reuse ;  /* 0x000000222e0a7c23 */ /* 0x100fe2000801080b */
[--C-:B------:R-:W-:Y:S01]  /*dd80*/  FFMA.FTZ R46, R8, UR34, -R11.reuse ;  /* 0x00000022082e7c23 */ /* 0x100fe2000801080b */
[----:B------:R-:W-:Y:S01]  /*dd90*/  ISETP.GT.AND P4, PT, R83, 0x49, P2 ;  /* 0x000000495300780c */ /* 0x000fe20001784270 */
[----:B------:R0:W-:Y:S01]  /*dda0*/  MUFU.EX2 R7, R76 ;  /* 0x0000004c00077308 */ /* 0x0001e20000000800 */
        /* <DEDUP_REMOVED lines=9> */
[--C-:B0-----:R-:W-:Y:S01]  /*de40*/  FFMA.FTZ R76, R72, UR34, -R11.reuse ;  /* 0x00000022484c7c23 */ /* 0x101fe2000801080b */
        /* <DEDUP_REMOVED lines=45> */
[----:B------:R-:W-:Y:S01]  /*e120*/  FFMA.FTZ R77, R77, UR34, -R11 ;  /* 0x000000224d4d7c23 */ /* 0x000fe2000801080b */
[----:B------:R-:W-:Y:S01]  /*e130*/  ISETP.GT.AND P4, PT, R83, 0x60, P2 ;  /* 0x000000605300780c */ /* 0x000fe20001784270 */
[----:B------:R-:W-:Y:S01]  /*e140*/  MUFU.EX2 R10, R10 ;  /* 0x0000000a000a7308 */ /* 0x000fe20000000800 */
[----:B------:R-:W-:-:S02]  /*e150*/  FMNMX.FTZ R8, R41, R8, !PT ;  /* 0x0000000829087209 */ /* 0x000fc40007810000 */
[C---:B------:R-:W-:Y:S02]  /*e160*/  ISETP.LT.OR P4, PT, R84.reuse, 0x61, P4 ;  /* 0x000000615400780c */ /* 0x040fe40002781670 */
[----:B------:R-:W-:Y:S02]  /*e170*/  FMNMX.FTZ R8, R43, R8, !PT ;  /* 0x000000082b087209 */ /* 0x000fe40007810000 */
[----:B------:R-:W-:Y:S01]  /*e180*/  FSEL R63, R63, -INF , !P4 ;  /* 0xff8000003f3f7808 */ /* 0x000fe20006000000 */
[----:B------:R-:W0:Y:S01]  /*e190*/  MUFU.EX2 R46, R46 ;  /* 0x0000002e002e7308 */ /* 0x000e220000000800 */
[----:B------:R-:W-:Y:S02]  /*e1a0*/  ISETP.GT.AND P4, PT, R83, 0x61, P2 ;  /* 0x000000615300780c */ /* 0x000fe40001784270 */
[----:B------:R-:W-:Y:S02]  /*e1b0*/  FMNMX.FTZ R8, R45, R8, !PT ;  /* 0x000000082d087209 */ /* 0x000fe40007810000 */
[----:B------:R-:W-:-:S02]  /*e1c0*/  ISETP.LT.OR P4, PT, R84, 0x62, P4 ;  /* 0x000000625400780c */ /* 0x000fc40002781670 */
[----:B------:R-:W-:Y:S01]  /*e1d0*/  FMNMX.FTZ R8, R49, R8, !PT ;  /* 0x0000000831087209 */ /* 0x000fe20007810000 */
[----:B------:R-:W-:Y:S01]  /*e1e0*/  MUFU.EX2 R47, R47 ;  /* 0x0000002f002f7308 */ /* 0x000fe20000000800 */
[----:B------:R-:W-:Y:S02]  /*e1f0*/  FSEL R65, R65, -INF , !P4 ;  /* 0xff80000041417808 */ /* 0x000fe40006000000 */
[----:B------:R-:W-:Y:S02]  /*e200*/  ISETP.GT.AND P4, PT, R83, 0x68, P2 ;  /* 0x000000685300780c */ /* 0x000fe40001784270 */
[----:B------:R-:W-:Y:S02]  /*e210*/  FMNMX.FTZ R8, R51, R8, !PT ;  /* 0x0000000833087209 */ /* 0x000fe40007810000 */
[----:B------:R-:W-:Y:S01]  /*e220*/  ISETP.LT.OR P4, PT, R84, 0x69, P4 ;  /* 0x000000695400780c */ /* 0x000fe20002781670 */
[----:B------:R-:W-:Y:S01]  /*e230*/  MUFU.EX2 R74, R74 ;  /* 0x0000004a004a7308 */ /* 0x000fe20000000800 */
[----:B------:R-:W-:-:S02]  /*e240*/  FMNMX.FTZ R8, R53, R8, !PT ;  /* 0x0000000835087209 */ /* 0x000fc40007810000 */
[----:B------:R-:W-:Y:S02]  /*e250*/  FSEL R67, R67, -INF , !P4 ;  /* 0xff80000043437808 */ /* 0x000fe40006000000 */
[----:B------:R-:W-:Y:S02]  /*e260*/  FMNMX.FTZ R8, R55, R8, !PT ;  /* 0x0000000837087209 */ /* 0x000fe40007810000 */
[----:B------:R-:W-:Y:S01]  /*e270*/  ISETP.GT.AND P4, PT, R83, 0x69, P2 ;  /* 0x000000695300780c */ /* 0x000fe20001784270 */
[----:B------:R-:W-:Y:S01]  /*e280*/  MUFU.EX2 R15, R15 ;  /* 0x0000000f000f7308 */ /* 0x000fe20000000800 */
[----:B------:R-:W-:Y:S02]  /*e290*/  FMNMX.FTZ R8, R57, R8, !PT ;  /* 0x0000000839087209 */ /* 0x000fe40007810000 */
[----:B------:R-:W-:Y:S02]  /*e2a0*/  ISETP.LT.OR P4, PT, R84, 0x6a, P4 ;  /* 0x0000006a5400780c */ /* 0x000fe40002781670 */
[----:B------:R-:W-:-:S02]  /*e2b0*/  FMNMX.FTZ R8, R59, R8, !PT ;  /* 0x000000083b087209 */ /* 0x000fc40007810000 */
[----:B------:R-:W-:Y:S01]  /*e2c0*/  FSEL R69, R69, -INF , !P4 ;  /* 0xff80000045457808 */ /* 0x000fe20006000000 */
[----:B------:R-:W-:Y:S01]  /*e2d0*/  MUFU.EX2 R24, R24 ;  /* 0x0000001800187308 */ /* 0x000fe20000000800 */
[----:B------:R-:W-:Y:S02]  /*e2e0*/  ISETP.GT.AND P4, PT, R83, 0x70, P2 ;  /* 0x000000705300780c */ /* 0x000fe40001784270 */
[----:B------:R-:W-:Y:S02]  /*e2f0*/  FMNMX.FTZ R8, R61, R8, !PT ;  /* 0x000000083d087209 */ /* 0x000fe40007810000 */
[----:B------:R-:W-:Y:S02]  /*e300*/  ISETP.LT.OR P4, PT, R84, 0x71, P4 ;  /* 0x000000715400780c */ /* 0x000fe40002781670 */
[----:B------:R-:W-:Y:S01]  /*e310*/  FMNMX.FTZ R8, R63, R8, !PT ;  /* 0x000000083f087209 */ /* 0x000fe20007810000 */
[----:B------:R-:W-:Y:S01]  /*e320*/  MUFU.EX2 R25, R25 ;  /* 0x0000001900197308 */ /* 0x000fe20000000800 */
[----:B------:R-:W-:-:S02]  /*e330*/  FSEL R79, R71, -INF , !P4 ;  /* 0xff800000474f7808 */ /* 0x000fc40006000000 */
[----:B------:R-:W-:Y:S02]  /*e340*/  ISETP.GT.AND P4, PT, R83, 0x71, P2 ;  /* 0x000000715300780c */ /* 0x000fe40001784270 */
[----:B------:R-:W-:Y:S02]  /*e350*/  FMNMX.FTZ R8, R65, R8, !PT ;  /* 0x0000000841087209 */ /* 0x000fe40007810000 */
[----:B------:R-:W-:Y:S01]  /*e360*/  ISETP.LT.OR P4, PT, R84, 0x72, P4 ;  /* 0x000000725400780c */ /* 0x000fe20002781670 */
[----:B------:R-:W-:Y:S01]  /*e370*/  MUFU.EX2 R28, R28 ;  /* 0x0000001c001c7308 */ /* 0x000fe20000000800 */
[----:B------:R-:W-:Y:S02]  /*e380*/  FMNMX.FTZ R8, R67, R8, !PT ;  /* 0x0000000843087209 */ /* 0x000fe40007810000 */
[----:B------:R-:W-:Y:S02]  /*e390*/  FSEL R81, R73, -INF , !P4 ;  /* 0xff80000049517808 */ /* 0x000fe40006000000 */
[----:B------:R-:W-:-:S02]  /*e3a0*/  ISETP.GT.AND P4, PT, R83, 0x78, P2 ;  /* 0x000000785300780c */ /* 0x000fc40001784270 */
[----:B------:R-:W-:Y:S01]  /*e3b0*/  FMNMX.FTZ R8, R69, R8, !PT ;  /* 0x0000000845087209 */ /* 0x000fe20007810000 */
[----:B------:R-:W-:Y:S01]  /*e3c0*/  MUFU.EX2 R29, R29 ;  /* 0x0000001d001d7308 */ /* 0x000fe20000000800 */
[----:B------:R-:W-:Y:S02]  /*e3d0*/  ISETP.GT.AND P2, PT, R83, 0x79, P2 ;  /* 0x000000795300780c */ /* 0x000fe40001744270 */
[C---:B------:R-:W-:Y:S02]  /*e3e0*/  ISETP.LT.OR P4, PT, R84.reuse, 0x79, P4 ;  /* 0x000000795400780c */ /* 0x040fe40002781670 */
[----:B------:R-:W-:Y:S02]  /*e3f0*/  FMNMX.FTZ R8, R79, R8, !PT ;  /* 0x000000084f087209 */ /* 0x000fe40007810000 */
[----:B------:R-:W-:Y:S01]  /*e400*/  ISETP.LT.OR P2, PT, R84, 0x7a, P2 ;  /* 0x0000007a5400780c */ /* 0x000fe20001741670 */
[----:B------:R-:W-:Y:S01]  /*e410*/  MUFU.EX2 R32, R32 ;  /* 0x0000002000207308 */ /* 0x000fe20000000800 */
[----:B------:R-:W-:-:S02]  /*e420*/  FSEL R82, R75, -INF , !P4 ;  /* 0xff8000004b527808 */ /* 0x000fc40006000000 */
[----:B------:R-:W-:Y:S02]  /*e430*/  FMNMX.FTZ R71, R81, R8, !PT ;  /* 0x0000000851477209 */ /* 0x000fe40007810000 */
[----:B------:R-:W-:Y:S02]  /*e440*/  FSEL R80, R80, -INF , !P2 ;  /* 0xff80000050507808 */ /* 0x000fe40005000000 */
[----:B------:R-:W-:Y:S01]  /*e450*/  FMNMX.FTZ R71, R82, R71, !PT ;  /* 0x0000004752477209 */ /* 0x000fe20007810000 */
[----:B------:R-:W-:Y:S01]  /*e460*/  MUFU.EX2 R33, R33 ;  /* 0x0000002100217308 */ /* 0x000fe20000000800 */
[----:B------:R-:W-:Y:S02]  /*e470*/  FSEL R72, R4, RZ, P3 ;  /* 0x000000ff04487208 */ /* 0x000fe40001800000 */
[----:B------:R-:W-:-:S03]  /*e480*/  FMNMX.FTZ R71, R80, R71, !PT ;  /* 0x0000004750477209 */ /* 0x000fc60007810000 */
[----:B------:R-:W-:Y:S02]  /*e490*/  FADD.FTZ R72, -R72, R5 ;  /* 0x0000000548487221 */ /* 0x000fe40000010100 */
[----:B------:R-:W1:Y:S01]  /*e4a0*/  SHFL.BFLY PT, R8, R71, 0x2, 0x1f ;  /* 0x0c401f0047087f89 */ /* 0x000e6200000e0000 */
[----:B------:R-:W-:Y:S08]  /*e4b0*/  MUFU.EX2 R5, R77 ;  /* 0x0000004d00057308 */ /* 0x000ff00000000800 */
[----:B------:R-:W-:Y:S08]  /*e4c0*/  MUFU.EX2 R36, R36 ;  /* 0x0000002400247308 */ /* 0x000ff00000000800 */
[----:B------:R-:W-:Y:S01]  /*e4d0*/  MUFU.EX2 R37, R37 ;  /* 0x0000002500257308 */ /* 0x000fe20000000800 */
[----:B-1----:R-:W-:Y:S01]  /*e4e0*/  FMNMX.FTZ R8, R71, R8, !PT ;  /* 0x0000000847087209 */ /* 0x002fe20007810000 */
[----:B------:R-:W-:Y:S01]  /*e4f0*/  FFMA.FTZ R71, R78, UR34, -R11 ;  /* 0x000000224e477c23 */ /* 0x000fe2000801080b */
[----:B------:R-:W-:-:S05]  /*e500*/  FMUL.FTZ R11, R72, UR34 ;  /* 0x00000022480b7c20 */ /* 0x000fca0008410000 */
[----:B------:R-:W-:Y:S01]  /*e510*/  MUFU.EX2 R40, R40 ;  /* 0x0000002800287308 */ /* 0x000fe20000000800 */
[----:B0-----:R-:W-:Y:S01]  /*e520*/  F2FP.F16.F32.PACK_AB R72, R46, R10 ;  /* 0x0000000a2e48723e */ /* 0x001fe200000000ff */
[----:B------:R-:W0:Y:S06]  /*e530*/  SHFL.BFLY PT, R73, R8, 0x1, 0x1f ;  /* 0x0c201f0008497f89 */ /* 0x000e2c00000e0000 */
[----:B------:R-:W1:Y:S08]  /*e540*/  MUFU.EX2 R11, R11 ;  /* 0x0000000b000b7308 */ /* 0x000e700000000800 */
[----:B------:R-:W-:Y:S08]  /*e550*/  MUFU.EX2 R42, R42 ;  /* 0x0000002a002a7308 */ /* 0x000ff00000000800 */
[----:B------:R-:W-:Y:S01]  /*e560*/  MUFU.EX2 R44, R44 ;  /* 0x0000002c002c7308 */ /* 0x000fe20000000800 */
[----:B-1----:R-:W-:Y:S01]  /*e570*/  FFMA.FTZ R3, R11, R3, R10 ;  /* 0x000000030b037223 */ /* 0x002fe2000001000a */
[----:B0-----:R-:W-:Y:S01]  /*e580*/  FMNMX.FTZ R8, R8, R73, !PT ;  /* 0x0000004908087209 */ /* 0x001fe20007810000 */
[-C--:B------:R-:W-:Y:S01]  /*e590*/  FMUL.FTZ R88, R88, R11.reuse ;  /* 0x0000000b58587220 */ /* 0x080fe20000410000 */
[-C--:B------:R-:W-:Y:S01]  /*e5a0*/  FMUL.FTZ R89, R89, R11.reuse ;  /* 0x0000000b59597220 */ /* 0x080fe20000410000 */
[-C--:B------:R-:W-:Y:S01]  /*e5b0*/  FMUL.FTZ R92, R92, R11.reuse ;  /* 0x0000000b5c5c7220 */ /* 0x080fe20000410000 */
[C---:B------:R-:W-:Y:S01]  /*e5c0*/  FSETP.NEU.FTZ.AND P2, PT, R8.reuse, -INF , PT ;  /* 0xff8000000800780b */ /* 0x040fe20003f5d000 */
[----:B------:R-:W-:Y:S01]  /*e5d0*/  FMUL.FTZ R78, R8, UR34 ;  /* 0x00000022084e7c20 */ /* 0x000fe20008410000 */
        /* <DEDUP_REMOVED lines=9> */
[--C-:B------:R-:W-:Y:S01]  /*e670*/  FFMA.FTZ R83, R35, UR34, -R78.reuse ;  /* 0x0000002223537c23 */ /* 0x100fe2000801084e */
[----:B------:R-:W-:Y:S01]  /*e680*/  FSEL R35, R8, RZ, P2 ;  /* 0x000000ff08237208 */ /* 0x000fe20001000000 */
[--C-:B------:R-:W-:Y:S01]  /*e690*/  FFMA.FTZ R73, R14, UR34, -R78.reuse ;  /* 0x000000220e497c23 */ /* 0x100fe2000801084e */
[--C-:B------:R-:W-:Y:S01]  /*e6a0*/  FFMA.FTZ R14, R9, UR34, -R78.reuse ;  /* 0x00000022090e7c23 */ /* 0x100fe2000801084e */
[----:B------:R-:W-:Y:S01]  /*e6b0*/  FFMA.FTZ R77, R30, UR34, -R78 ;  /* 0x000000221e4d7c23 */ /* 0x000fe2000801084e */
[----:B------:R-:W-:-:S02]  /*e6c0*/  IMAD.U32 R30, RZ, RZ, UR54 ;  /* 0x00000036ff1e7e24 */ /* 0x000fc4000f8e00ff */
[----:B------:R-:W-:Y:S01]  /*e6d0*/  FADD.FTZ R6, -R35, R6 ;  /* 0x0000000623067221 */ /* 0x000fe20000010100 */
[--C-:B------:R-:W-:Y:S01]  /*e6e0*/  FFMA.FTZ R75, R12, UR34, -R78.reuse ;  /* 0x000000220c4b7c23 */ /* 0x100fe2000801084e */
[----:B------:R-:W-:Y:S01]  /*e6f0*/  MUFU.EX2 R73, R73 ;  /* 0x0000004900497308 */ /* 0x000fe20000000800 */
[--C-:B------:R-:W-:Y:S01]  /*e700*/  FFMA.FTZ R12, R13, UR34, -R78.reuse ;  /* 0x000000220d0c7c23 */ /* 0x100fe2000801084e */
[----:B------:R-:W-:Y:S01]  /*e710*/  FMUL.FTZ R6, R6, UR34 ;  /* 0x0000002206067c20 */ /* 0x000fe20008410000 */
[----:B------:R-:W-:Y:S01]  /*e720*/  @!P1 LEA R30, R30, UR42, 0x3 ;  /* 0x0000002a1e1e9c11 */ /* 0x000fe2000f8e18ff */
[--C-:B------:R-:W-:Y:S01]  /*e730*/  FFMA.FTZ R13, R20, UR34, -R78.reuse ;  /* 0x00000022140d7c23 */ /* 0x100fe2000801084e */
[--C-:B------:R-:W-:Y:S01]  /*e740*/  FFMA.FTZ R21, R21, UR34, -R78.reuse ;  /* 0x0000002215157c23 */ /* 0x100fe2000801084e */
[--C-:B------:R-:W-:Y:S01]  /*e750*/  FFMA.FTZ R9, R38, UR34, -R78.reuse ;  /* 0x0000002226097c23 */ /* 0x100fe2000801084e */
[----:B------:R-:W-:Y:S01]  /*e760*/  FFMA.FTZ R43, R43, UR34, -R78 ;  /* 0x000000222b2b7c23 */ /* 0x000fe2000801084e */
[----:B------:R-:W0:Y:S01]  /*e770*/  MUFU.EX2 R6, R6 ;  /* 0x0000000600067308 */ /* 0x000e220000000800 */
[----:B------:R-:W-:-:S02]  /*e780*/  @!P1 VIADD R30, R30, 0x2d860 ;  /* 0x0002d8601e1e9836 */ /* 0x000fc40000000000 */
[--C-:B------:R-:W-:Y:S01]  /*e790*/  FFMA.FTZ R26, R26, UR34, -R78.reuse ;  /* 0x000000221a1a7c23 */ /* 0x100fe2000801084e */
[--C-:B------:R-:W-:Y:S01]  /*e7a0*/  FFMA.FTZ R27, R27, UR34, -R78.reuse ;  /* 0x000000221b1b7c23 */ /* 0x100fe2000801084e */
[--C-:B------:R-:W-:Y:S01]  /*e7b0*/  FFMA.FTZ R31, R31, UR34, -R78.reuse ;  /* 0x000000221f1f7c23 */ /* 0x100fe2000801084e */
[----:B------:R-:W-:Y:S01]  /*e7c0*/  FFMA.FTZ R34, R34, UR34, -R78 ;  /* 0x0000002222227c23 */ /* 0x000fe2000801084e */
[----:B------:R-:W-:Y:S01]  /*e7d0*/  @!P1 PRMT R38, RZ, 0x654, R30 ;  /* 0x00000654ff269816 */ /* 0x000fe2000000001e */
[----:B------:R-:W-:Y:S01]  /*e7e0*/  FADD.FTZ R30, R46, R3 ;  /* 0x000000032e1e7221 */ /* 0x000fe20000010000 */
[----:B------:R-:W1:Y:S01]  /*e7f0*/  MUFU.EX2 R14, R14 ;  /* 0x0000000e000e7308 */ /* 0x000e620000000800 */
[--C-:B------:R-:W-:Y:S01]  /*e800*/  FFMA.FTZ R20, R39, UR34, -R78.reuse ;  /* 0x0000002227147c23 */ /* 0x100fe2000801084e */
[--C-:B------:R-:W-:Y:S01]  /*e810*/  FFMA.FTZ R39, R41, UR34, -R78.reuse ;  /* 0x0000002229277c23 */ /* 0x100fe2000801084e */
[--C-:B------:R-:W-:Y:S01]  /*e820*/  FFMA.FTZ R41, R45, UR34, -R78.reuse ;  /* 0x000000222d297c23 */ /* 0x100fe2000801084e */
[--C-:B------:R-:W-:Y:S01]  /*e830*/  FFMA.FTZ R49, R49, UR34, -R78.reuse ;  /* 0x0000002231317c23 */ /* 0x100fe2000801084e */
[--C-:B------:R-:W-:Y:S01]  /*e840*/  FFMA.FTZ R51, R51, UR34, -R78.reuse ;  /* 0x0000002233337c23 */ /* 0x100fe2000801084e */
[----:B------:R2:W-:Y:S01]  /*e850*/  @!P1 SYNCS.ARRIVE.TRANS64.RED.A1T0 RZ, [R38+URZ], RZ ;  /* 0x000000ff26ff99a7 */ /* 0x0005e2000810043f */
[--C-:B------:R-:W-:Y:S01]  /*e860*/  FFMA.FTZ R10, R53, UR34, -R78.reuse ;  /* 0x00000022350a7c23 */ /* 0x100fe2000801084e */
[----:B------:R-:W3:Y:S01]  /*e870*/  MUFU.EX2 R75, R75 ;  /* 0x0000004b004b7308 */ /* 0x000ee20000000800 */
[----:B0-----:R-:W-:Y:S01]  /*e880*/  FFMA.FTZ R3, R6, R2, R73 ;  /* 0x0000000206037223 */ /* 0x001fe20000010049 */
[--C-:B------:R-:W-:Y:S01]  /*e890*/  FFMA.FTZ R57, R57, UR34, -R78.reuse ;  /* 0x0000002239397c23 */ /* 0x100fe2000801084e */
[--C-:B------:R-:W-:Y:S01]  /*e8a0*/  FFMA.FTZ R59, R59, UR34, -R78.reuse ;  /* 0x000000223b3b7c23 */ /* 0x100fe2000801084e */
[--C-:B------:R-:W-:Y:S01]  /*e8b0*/  FFMA.FTZ R46, R61, UR34, -R78.reuse ;  /* 0x000000223d2e7c23 */ /* 0x100fe2000801084e */
[--C-:B------:R-:W-:Y:S01]  /*e8c0*/  FFMA.FTZ R65, R65, UR34, -R78.reuse ;  /* 0x0000002241417c23 */ /* 0x100fe2000801084e */
[--C-:B------:R-:W-:Y:S01]  /*e8d0*/  FFMA.FTZ R67, R67, UR34, -R78.reuse ;  /* 0x0000002243437c23 */ /* 0x100fe2000801084e */
[--C-:B------:R-:W-:Y:S01]  /*e8e0*/  FFMA.FTZ R69, R69, UR34, -R78.reuse ;  /* 0x0000002245457c23 */ /* 0x100fe2000801084e */
[----:B------:R-:W0:Y:S01]  /*e8f0*/  MUFU.EX2 R12, R12 ;  /* 0x0000000c000c7308 */ /* 0x000e220000000800 */
[C---:B-1----:R-:W-:Y:S01]  /*e900*/  FADD.FTZ R2, R14.reuse, R3 ;  /* 0x000000030e027221 */ /* 0x042fe20000010000 */
[----:B------:R-:W-:Y:S01]  /*e910*/  F2FP.F16.F32.PACK_AB R73, R14, R73 ;  /* 0x000000490e49723e */ /* 0x000fe200000000ff */
[--C-:B------:R-:W-:Y:S01]  /*e920*/  FFMA.FTZ R79, R79, UR34, -R78.reuse ;  /* 0x000000224f4f7c23 */ /* 0x100fe2000801084e */
[--C-:B------:R-:W-:Y:S01]  /*e930*/  FFMA.FTZ R82, R82, UR34, -R78.reuse ;  /* 0x0000002252527c23 */ /* 0x100fe2000801084e */
[----:B------:R-:W-:Y:S01]  /*e940*/  FFMA.FTZ R81, R81, UR34, -R78 ;  /* 0x0000002251517c23 */ /* 0x000fe2000801084e */
[----:B------:R-:W-:Y:S01]  /*e950*/  ISETP.GT.AND P2, PT, R0, UR39, PT ;  /* 0x0000002700007c0c */ /* 0x000fe2000bf44270 */
[----:B------:R-:W-:Y:S01]  /*e960*/  UMOV UR54, UR45 ;  /* 0x0000002d00367c82 */ /* 0x000fe20008000000 */
[----:B------:R-:W1:Y:S01]  /*e970*/  MUFU.EX2 R13, R13 ;  /* 0x0000000d000d7308 */ /* 0x000e620000000800 */
[----:B---3--:R-:W-:Y:S01]  /*e980*/  FADD.FTZ R3, R75, R2 ;  /* 0x000000024b037221 */ /* 0x008fe20000010000 */
[----:B------:R-:W-:Y:S01]  /*e990*/  FFMA.FTZ R2, R55, UR34, -R78 ;  /* 0x0000002237027c23 */ /* 0x000fe2000801084e */
[-C--:B------:R-:W-:Y:S01]  /*e9a0*/  FMUL.FTZ R90, R90, R6.reuse ;  /* 0x000000065a5a7220 */ /* 0x080fe20000410000 */
[-C--:B------:R-:W-:Y:S01]  /*e9b0*/  FMUL.FTZ R91, R91, R6.reuse ;  /* 0x000000065b5b7220 */ /* 0x080fe20000410000 */
[-C--:B------:R-:W-:Y:S01]  /*e9c0*/  FMUL.FTZ R94, R94, R6.reuse ;  /* 0x000000065e5e7220 */ /* 0x080fe20000410000 */
[-C--:B------:R-:W-:Y:S01]  /*e9d0*/  FMUL.FTZ R95, R95, R6.reuse ;  /* 0x000000065f5f7220 */ /* 0x080fe20000410000 */
[-C--:B------:R-:W-:Y:S01]  /*e9e0*/  FMUL.FTZ R98, R98, R6.reuse ;  /* 0x0000000662627220 */ /* 0x080fe20000410000 */
[----:B------:R3:W-:Y:S01]  /*e9f0*/  MUFU.EX2 R35, R43 ;  /* 0x0000002b00237308 */ /* 0x0007e20000000800 */
        /* <DEDUP_REMOVED lines=8> */
[----:B---3--:R-:W-:Y:S01]  /*ea80*/  FADD.FTZ R43, R47, R30 ;  /* 0x0000001e2f2b7221 */ /* 0x008fe20000010000 */
[----:B-1----:R-:W-:Y:S01]  /*ea90*/  FADD.FTZ R14, R13, R14 ;  /* 0x0000000e0d0e7221 */ /* 0x002fe20000010000 */
[-C--:B------:R-:W-:Y:S01]  /*eaa0*/  FMUL.FTZ R110, R110, R6.reuse ;  /* 0x000000066e6e7220 */ /* 0x080fe20000410000 */
[-C--:B------:R-:W-:Y:S01]  /*eab0*/  FMUL.FTZ R111, R111, R6.reuse ;  /* 0x000000066f6f7220 */ /* 0x080fe20000410000 */
[C---:B------:R-:W-:Y:S01]  /*eac0*/  FADD.FTZ R30, R74.reuse, R43 ;  /* 0x0000002b4a1e7221 */ /* 0x040fe20000010000 */
[----:B------:R-:W-:Y:S01]  /*ead0*/  F2FP.F16.F32.PACK_AB R74, R74, R47 ;  /* 0x0000002f4a4a723e */ /* 0x000fe200000000ff */
[-C--:B------:R-:W-:Y:S01]  /*eae0*/  FMUL.FTZ R114, R114, R6.reuse ;  /* 0x0000000672727220 */ /* 0x080fe20000410000 */
[----:B------:R-:W1:Y:S01]  /*eaf0*/  MUFU.EX2 R26, R26 ;  /* 0x0000001a001a7308 */ /* 0x000e620000000800 */
[----:B------:R-:W-:Y:S01]  /*eb00*/  FADD.FTZ R30, R7, R30 ;  /* 0x0000001e071e7221 */ /* 0x000fe20000010000 */
[-C--:B------:R-:W-:Y:S01]  /*eb10*/  FMUL.FTZ R115, R115, R6.reuse ;  /* 0x0000000673737220 */ /* 0x080fe20000410000 */
[----:B------:R-:W-:Y:S01]  /*eb20*/  STSM.16.M88.4 [R17+0x21800], R72 ;  /* 0x0218004811007844 */ /* 0x000fe20000000200 */
[-C--:B------:R-:W-:Y:S01]  /*eb30*/  FMUL.FTZ R118, R118, R6.reuse ;  /* 0x0000000676767220 */ /* 0x080fe20000410000 */
[----:B------:R-:W-:Y:S01]  /*eb40*/  FADD.FTZ R3, R15, R30 ;  /* 0x0000001e0f037221 */ /* 0x000fe20000010000 */
[-C--:B------:R-:W-:Y:S01]  /*eb50*/  FMUL.FTZ R119, R119, R6.reuse ;  /* 0x0000000677777220 */ /* 0x080fe20000410000 */
[-C--:B------:R-:W-:Y:S01]  /*eb60*/  FMUL.FTZ R122, R122, R6.reuse ;  /* 0x000000067a7a7220 */ /* 0x080fe20000410000 */
[----:B------:R-:W3:Y:S01]  /*eb70*/  MUFU.EX2 R27, R27 ;  /* 0x0000001b001b7308 */ /* 0x000ee20000000800 */
[----:B------:R-:W-:Y:S01]  /*eb80*/  FADD.FTZ R12, R24, R3 ;  /* 0x00000003180c7221 */ /* 0x000fe20000010000 */
[----:B0-----:R-:W-:Y:S01]  /*eb90*/  FADD.FTZ R43, R21, R14 ;  /* 0x0000000e152b7221 */ /* 0x001fe20000010000 */
[----:B------:R-:W-:Y:S01]  /*eba0*/  FFMA.FTZ R3, R63, UR34, -R78 ;  /* 0x000000223f037c23 */ /* 0x000fe2000801084e */
[----:B------:R-:W-:Y:S01]  /*ebb0*/  F2FP.F16.F32.PACK_AB R13, R21, R13 ;  /* 0x0000000d150d723e */ /* 0x000fe200000000ff */
[----:B------:R-:W-:Y:S01]  /*ebc0*/  FADD.FTZ R45, R25, R12 ;  /* 0x0000000c192d7221 */ /* 0x000fe20000010000 */
[----:B------:R-:W-:Y:S01]  /*ebd0*/  FFMA.FTZ R78, R80, UR34, -R78 ;  /* 0x00000022504e7c23 */ /* 0x000fe2000801084e */
[----:B------:R-:W-:Y:S01]  /*ebe0*/  FMUL.FTZ R123, R123, R6 ;  /* 0x000000067b7b7220 */ /* 0x000fe20000410000 */
[----:B------:R-:W0:Y:S01]  /*ebf0*/  MUFU.EX2 R77, R77 ;  /* 0x0000004d004d7308 */ /* 0x000e220000000800 */
[----:B-1----:R-:W-:Y:S01]  /*ec00*/  FADD.FTZ R12, R26, R43 ;  /* 0x0000002b1a0c7221 */ /* 0x002fe20000010000 */
[----:B------:R-:W-:Y:S01]  /*ec10*/  FADD.FTZ R14, R28, R45 ;  /* 0x0000002d1c0e7221 */ /* 0x000fe20000010000 */
[----:B------:R-:W-:Y:S01]  /*ec20*/  F2FP.F16.F32.PACK_AB R28, R29, R28 ;  /* 0x0000001c1d1c723e */ /* 0x000fe200000000ff */
[-C--:B------:R-:W-:Y:S01]  /*ec30*/  FMUL.FTZ R126, R126, R6.reuse ;  /* 0x000000067e7e7220 */ /* 0x080fe20000410000 */
[-C--:B------:R-:W-:Y:S01]  /*ec40*/  FMUL.FTZ R127, R127, R6.reuse ;  /* 0x000000067f7f7220 */ /* 0x080fe20000410000 */
[----:B------:R-:W-:Y:S01]  /*ec50*/  FADD.FTZ R43, R29, R14 ;  /* 0x0000000e1d2b7221 */ /* 0x000fe20000010000 */
[-C--:B------:R-:W-:Y:S01]  /*ec60*/  FMUL.FTZ R130, R130, R6.reuse ;  /* 0x0000000682827220 */ /* 0x080fe20000410000 */
[----:B------:R-:W1:Y:S01]  /*ec70*/  MUFU.EX2 R31, R31 ;  /* 0x0000001f001f7308 */ /* 0x000e620000000800 */
[----:B---3--:R-:W-:Y:S01]  /*ec80*/  FADD.FTZ R12, R27, R12 ;  /* 0x0000000c1b0c7221 */ /* 0x008fe20000010000 */
[----:B------:R-:W-:Y:S01]  /*ec90*/  FADD.FTZ R14, R32, R43 ;  /* 0x0000002b200e7221 */ /* 0x000fe20000010000 */
[-C--:B------:R-:W-:Y:S01]  /*eca0*/  FMUL.FTZ R131, R131, R6.reuse ;  /* 0x0000000683837220 */ /* 0x080fe20000410000 */
[-C--:B------:R-:W-:Y:S01]  /*ecb0*/  FMUL.FTZ R134, R134, R6.reuse ;  /* 0x0000000686867220 */ /* 0x080fe20000410000 */
[----:B------:R-:W-:Y:S01]  /*ecc0*/  FMUL.FTZ R135, R135, R6 ;  /* 0x0000000687877220 */ /* 0x000fe20000410000 */
[----:B------:R-:W-:Y:S01]  /*ecd0*/  FADD.FTZ R45, R33, R14 ;  /* 0x0000000e212d7221 */ /* 0x000fe20000010000 */
[-C--:B------:R-:W-:Y:S01]  /*ece0*/  FMUL.FTZ R105, R105, R11.reuse ;  /* 0x0000000b69697220 */ /* 0x080fe20000410000 */
[----:B------:R-:W3:Y:S01]  /*ecf0*/  MUFU.EX2 R34, R34 ;  /* 0x0000002200227308 */ /* 0x000ee20000000800 */
[----:B0-----:R-:W-:Y:S01]  /*ed00*/  FADD.FTZ R12, R77, R12 ;  /* 0x0000000c4d0c7221 */ /* 0x001fe20000010000 */
[----:B------:R-:W-:Y:S01]  /*ed10*/  FADD.FTZ R30, R36, R45 ;  /* 0x0000002d241e7221 */ /* 0x000fe20000010000 */
[----:B------:R-:W-:Y:S01]  /*ed20*/  F2FP.F16.F32.PACK_AB R36, R37, R36 ;  /* 0x000000242524723e */ /* 0x000fe200000000ff */
[-C--:B------:R-:W-:Y:S01]  /*ed30*/  FMUL.FTZ R108, R108, R11.reuse ;  /* 0x0000000b6c6c7220 */ /* 0x080fe20000410000 */
[-C--:B------:R-:W-:Y:S01]  /*ed40*/  FMUL.FTZ R109, R109, R11.reuse ;  /* 0x0000000b6d6d7220 */ /* 0x080fe20000410000 */
[-C--:B------:R-:W-:Y:S01]  /*ed50*/  FMUL.FTZ R112, R112, R11.reuse ;  /* 0x0000000b70707220 */ /* 0x080fe20000410000 */
        /* <DEDUP_REMOVED lines=11> */
[----:B------:R-:W-:Y:S01]  /*ee10*/  FADD.FTZ R43, R37, R30 ;  /* 0x0000001e252b7221 */ /* 0x000fe20000010000 */
[----:B------:R-:W-:Y:S01]  /*ee20*/  F2FP.F16.F32.PACK_AB R30, R33, R32 ;  /* 0x00000020211e723e */ /* 0x000fe200000000ff */
[-C--:B------:R-:W-:Y:S01]  /*ee30*/  FMUL.FTZ R125, R125, R11.reuse ;  /* 0x0000000b7d7d7220 */ /* 0x080fe20000410000 */
[-C--:B------:R-:W-:Y:S01]  /*ee40*/  FMUL.FTZ R128, R128, R11.reuse ;  /* 0x0000000b80807220 */ /* 0x080fe20000410000 */
[----:B------:R-:W-:Y:S01]  /*ee50*/  FADD.FTZ R43, R40, R43 ;  /* 0x0000002b282b7221 */ /* 0x000fe20000010000 */
[----:B------:R-:W-:Y:S01]  /*ee60*/  FMUL.FTZ R129, R129, R11 ;  /* 0x0000000b81817220 */ /* 0x000fe20000410000 */
[----:B------:R-:W2:Y:S01]  /*ee70*/  MUFU.EX2 R20, R20 ;  /* 0x0000001400147308 */ /* 0x000ea20000000800 */
[----:B0-----:R-:W-:Y:S01]  /*ee80*/  FADD.FTZ R14, R83, R12 ;  /* 0x0000000c530e7221 */ /* 0x001fe20000010000 */
[----:B------:R-:W-:Y:S01]  /*ee90*/  F2FP.F16.F32.PACK_AB R12, R15, R7 ;  /* 0x000000070f0c723e */ /* 0x000fe200000000ff */
[----:B------:R-:W-:Y:S01]  /*eea0*/  FADD.FTZ R43, R42, R43 ;  /* 0x0000002b2a2b7221 */ /* 0x000fe20000010000 */
[----:B------:R-:W-:Y:S01]  /*eeb0*/  F2FP.F16.F32.PACK_AB R15, R27, R26 ;  /* 0x0000001a1b0f723e */ /* 0x000fe200000000ff */
[-C--:B------:R-:W-:Y:S01]  /*eec0*/  FMUL.FTZ R132, R132, R11.reuse ;  /* 0x0000000b84847220 */ /* 0x080fe20000410000 */
[----:B------:R-:W-:Y:S01]  /*eed0*/  F2FP.F16.F32.PACK_AB R31, R83, R34 ;  /* 0x00000022531f723e */ /* 0x000fe200000000ff */
[----:B------:R-:W-:Y:S01]  /*eee0*/  FADD.FTZ R43, R44, R43 ;  /* 0x0000002b2c2b7221 */ /* 0x000fe20000010000 */
[----:B------:R-:W0:Y:S01]  /*eef0*/  MUFU.EX2 R39, R39 ;  /* 0x0000002700277308 */ /* 0x000e220000000800 */
[----:B-1----:R-:W-:Y:S01]  /*ef00*/  FADD.FTZ R7, R9, R14 ;  /* 0x0000000e09077221 */ /* 0x002fe20000010000 */
[----:B------:R-:W-:Y:S01]  /*ef10*/  F2FP.F16.F32.PACK_AB R14, R25, R24 ;  /* 0x00000018190e723e */ /* 0x000fe200000000ff */
[C---:B------:R-:W-:Y:S01]  /*ef20*/  FADD.FTZ R43, R48.reuse, R43 ;  /* 0x0000002b302b7221 */ /* 0x040fe20000010000 */
[----:B------:R-:W-:Y:S01]  /*ef30*/  F2FP.F16.F32.PACK_AB R48, R48, R44 ;  /* 0x0000002c3030723e */ /* 0x000fe200000000ff */
[----:B------:R-:W-:Y:S01]  /*ef40*/  FMUL.FTZ R133, R133, R11 ;  /* 0x0000000b85857220 */ /* 0x000fe20000410000 */
[----:B------:R-:W-:-:S02]  /*ef50*/  VIADD R0, R0, 0xffffffff ;  /* 0xffffffff00007836 */ /* 0x000fc40000000000 */
[----:B------:R-:W-:Y:S01]  /*ef60*/  FADD.FTZ R43, R50, R43 ;  /* 0x0000002b322b7221 */ /* 0x000fe20000010000 */
[----:B------:R-:W1:Y:S01]  /*ef70*/  MUFU.EX2 R41, R41 ;  /* 0x0000002900297308 */ /* 0x000e620000000800 */
[C---:B--2---:R-:W-:Y:S01]  /*ef80*/  FADD.FTZ R38, R20.reuse, R7 ;  /* 0x0000000714267221 */ /* 0x044fe20000010000 */
[----:B------:R2:W-:Y:S01]  /*ef90*/  STSM.16.M88.4 [R23], R12 ;  /* 0x0000000c17007844 */ /* 0x0005e20000000200 */
[----:B------:R-:W-:Y:S01]  /*efa0*/  F2FP.F16.F32.PACK_AB R37, R20, R9 ;  /* 0x000000091425723e */ /* 0x000fe200000000ff */
[----:B------:R-:W-:Y:S02]  /*efb0*/  IMAD.MOV.U32 R6, RZ, RZ, R8 ;  /* 0x000000ffff067224 */ /* 0x000fe400078e0008 */
[----:B------:R3:W-:Y:S02]  /*efc0*/  STSM.16.M88.4 [R22], R28 ;  /* 0x0000001c16007844 */ /* 0x0007e40000000200 */
[----:B------:R-:W4:Y:S01]  /*efd0*/  MUFU.EX2 R49, R49 ;  /* 0x0000003100317308 */ /* 0x000f220000000800 */
[----:B0-----:R-:W-:Y:S01]  /*efe0*/  FADD.FTZ R38, R39, R38 ;  /* 0x0000002627267221 */ /* 0x001fe20000010000 */
[----:B------:R-:W-:-:S03]  /*eff0*/  F2FP.F16.F32.PACK_AB R39, R35, R39 ;  /* 0x000000272327723e */ /* 0x000fc600000000ff */
[----:B------:R-:W-:-:S03]  /*f000*/  FADD.FTZ R38, R35, R38 ;  /* 0x0000002623267221 */ /* 0x000fc60000010000 */
[----:B------:R-:W0:Y:S01]  /*f010*/  MUFU.EX2 R51, R51 ;  /* 0x0000003300337308 */ /* 0x000e220000000800 */
[----:B-1----:R-:W-:-:S07]  /*f020*/  FADD.FTZ R38, R41, R38 ;  /* 0x0000002629267221 */ /* 0x002fce0000010000 */
[----:B------:R-:W1:Y:S01]  /*f030*/  MUFU.EX2 R52, R52 ;  /* 0x0000003400347308 */ /* 0x000e620000000800 */
[C---:B----4-:R-:W-:Y:S01]  /*f040*/  FADD.FTZ R38, R49.reuse, R38 ;  /* 0x0000002631267221 */ /* 0x050fe20000010000 */
[----:B------:R-:W-:-:S06]  /*f050*/  F2FP.F16.F32.PACK_AB R49, R49, R41 ;  /* 0x000000293131723e */ /* 0x000fcc00000000ff */
[----:B------:R-:W4:Y:S01]  /*f060*/  MUFU.EX2 R10, R10 ;  /* 0x0000000a000a7308 */ /* 0x000f220000000800 */
[----:B0-----:R-:W-:Y:S01]  /*f070*/  FADD.FTZ R7, R51, R38 ;  /* 0x0000002633077221 */ /* 0x001fe20000010000 */
[----:B------:R-:W-:-:S05]  /*f080*/  F2FP.F16.F32.PACK_AB R38, R42, R40 ;  /* 0x000000282a26723e */ /* 0x000fca00000000ff */
[----:B------:R3:W-:Y:S01]  /*f090*/  STSM.16.M88.4 [R18], R36 ;  /* 0x0000002412007844 */ /* 0x0007e20000000200 */
[----:B------:R-:W0:Y:S01]  /*f0a0*/  MUFU.EX2 R54, R54 ;  /* 0x0000003600367308 */ /* 0x000e220000000800 */
[C---:B-1----:R-:W-:Y:S01]  /*f0b0*/  FADD.FTZ R43, R52.reuse, R43 ;  /* 0x0000002b342b7221 */ /* 0x042fe20000010000 */
[----:B------:R-:W-:-:S06]  /*f0c0*/  F2FP.F16.F32.PACK_AB R50, R52, R50 ;  /* 0x000000323432723e */ /* 0x000fcc00000000ff */
[----:B------:R-:W2:Y:S01]  /*f0d0*/  MUFU.EX2 R2, R2 ;  /* 0x0000000200027308 */ /* 0x000ea20000000800 */
[C---:B----4-:R-:W-:Y:S01]  /*f0e0*/  FADD.FTZ R7, R10.reuse, R7 ;  /* 0x000000070a077221 */ /* 0x050fe20000010000 */
[----:B------:R-:W-:-:S05]  /*f0f0*/  F2FP.F16.F32.PACK_AB R51, R10, R51 ;  /* 0x000000330a33723e */ /* 0x000fca00000000ff */
[----:B------:R3:W-:Y:S01]  /*f100*/  STSM.16.M88.4 [R17+0x27800], R48 ;  /* 0x0278003011007844 */ /* 0x0007e20000000200 */
        /* <DEDUP_REMOVED lines=19> */
[----:B------:R-:W-:-:S05]  /*f240*/  F2FP.F16.F32.PACK_AB R59, R46, R59 ;  /* 0x0000003b2e3b723e */ /* 0x000fca00000000ff */
[----:B------:R3:W-:Y:S01]  /*f250*/  STSM.16.M88.4 [R136], R56 ;  /* 0x0000003888007844 */ /* 0x0007e20000000200 */
        /* <DEDUP_REMOVED lines=19> */
[----:B------:R-:W-:-:S05]  /*f390*/  F2FP.F16.F32.PACK_AB R67, R26, R67 ;  /* 0x000000431a43723e */ /* 0x000fca00000000ff */
[----:B------:R3:W-:Y:S01]  /*f3a0*/  STSM.16.M88.4 [R22+0x6000], R64 ;  /* 0x0060004016007844 */ /* 0x0007e20000000200 */
        /* <DEDUP_REMOVED lines=10> */
[----:B------:R2:W4:Y:S01]  /*f450*/  MUFU.EX2 R9, R78 ;  /* 0x0000004e00097308 */ /* 0x0005220000000800 */
[----:B-1----:R-:W-:-:S04]  /*f460*/  FADD.FTZ R10, R71, R10 ;  /* 0x0000000a470a7221 */ /* 0x002fc80000010000 */
[C---:B------:R-:W-:Y:S01]  /*f470*/  FADD.FTZ R3, R5.reuse, R10 ;  /* 0x0000000a05037221 */ /* 0x040fe20000010000 */
[----:B--2---:R-:W-:Y:S01]  /*f480*/  F2FP.F16.F32.PACK_AB R78, R5, R71 ;  /* 0x00000047054e723e */ /* 0x004fe200000000ff */
[----:B0-----:R-:W-:Y:S01]  /*f490*/  FADD.FTZ R7, R82, R7 ;  /* 0x0000000752077221 */ /* 0x001fe20000010000 */
[----:B------:R-:W-:Y:S01]  /*f4a0*/  IMAD.MOV.U32 R5, RZ, RZ, R4 ;  /* 0x000000ffff057224 */ /* 0x000fe200078e0004 */
[C---:B----4-:R-:W-:Y:S02]  /*f4b0*/  F2FP.F16.F32.PACK_AB R79, R9.reuse, R82 ;  /* 0x00000052094f723e */ /* 0x050fe400000000ff */
[----:B------:R-:W-:-:S03]  /*f4c0*/  FADD.FTZ R2, R9, R7 ;  /* 0x0000000709027221 */ /* 0x000fc60000010000 */
[----:B------:R3:W-:Y:S01]  /*f4d0*/  STSM.16.M88.4 [R18+0x6000], R76 ;  /* 0x0060004c12007844 */ /* 0x0007e20000000200 */
[----:B------:R0:W-:Y:S06]  /*f4e0*/  MEMBAR.ALL.CTA ;  /* 0x0000000000007992 */ /* 0x0001ec0000008000 */
[----:B0-----:R-:W0:Y:S02]  /*f4f0*/  FENCE.VIEW.ASYNC.S ;  /* 0x00000000000073c6 */ /* 0x001e240000000000 */
[----:B0-----:R-:W-:Y:S01]  /*f500*/  NOP ;  /* 0x0000000000007918 */ /* 0x001fe20000000000 */
[----:B------:R-:W-:Y:S05]  /*f510*/  @P2 BRA `(.L_x_10813) ;  /* 0xffffffc400d82947 */ /* 0x000fea000383ffff */
.L_x_10796:
[----:B------:R-:W-:Y:S06]  /*f520*/  BAR.ARV 0x8, 0x200 ;  /* 0x0208000000007b1d */ /* 0x000fec0000002000 */
[----:B------:R-:W-:Y:S05]  /*f530*/  @!P0 BRA `(.L_x_10814) ;  /* 0x0000000000048947 */ /* 0x000fea0003800000 */
[----:B------:R-:W-:Y:S01]  /*f540*/  BPT.TRAP 0x1 ;  /* 0x000000040000795c */ /* 0x000fe20000300000 */
.L_x_10814:
[----:B------:R-:W-:Y:S01]  /*f550*/  ULEA UR9, UR45, UR42, 0x3 ;  /* 0x0000002a2d097291 */ /* 0x000fe2000f8e183f */
[----:B------:R-:W-:-:S05]  /*f560*/  IMAD.U32 R0, RZ, RZ, UR50 ;  /* 0x00000032ff007e24 */ /* 0x000fca000f8e00ff */
[----:B------:R-:W-:-:S04]  /*f570*/  SHF.L.U32 R0, R0, 0x1f, RZ ;  /* 0x0000001f00007819 */ /* 0x000fc800000006ff */
[----:B------:R1:W2:Y:S01]  /*f580*/  SYNCS.PHASECHK.TRANS64.TRYWAIT P2, [UR9+0x2d850], R0 ;  /* 0x02d85000ff0075a7 */ /* 0x0002a20008040149 */
[----:B------:R-:W-:Y:S05]  /*f590*/  @!P0 BRA `(.L_x_10815) ;  /* 0x0000000000048947 */ /* 0x000fea0003800000 */
[----:B------:R-:W-:Y:S01]  /*f5a0*/  BPT.TRAP 0x1 ;  /* 0x000000040000795c */ /* 0x000fe20000300000 */
.L_x_10815:
[----:B--2---:R-:W-:Y:S05]  /*f5b0*/  @P2 BRA `(.L_x_10816) ;  /* 0x0000000000082947 */ /* 0x004fea0003800000 */
[----:B------:R-:W2:Y:S02]  /*f5c0*/  SYNCS.PHASECHK.TRANS64.TRYWAIT P0, [UR9+0x2d850], R0 ;  /* 0x02d85000ff0075a7 */ /* 0x000ea40008000149 */
[----:B--2---:R-:W-:Y:S05]  /*f5d0*/  @!P0 BRA `(.L_x_10817) ;  /* 0x0000007000708947 */ /* 0x004fea0003800000 */
.L_x_10816:
[----:B------:R-:W-:Y:S01]  /*f5e0*/  UIADD3 UR42, UR42, 0x400, URZ ;  /* 0x000004002a2a7890 */ /* 0x000fe2000fffe03f */
[----:B------:R-:W-:Y:S01]  /*f5f0*/  WARPGROUP.ARRIVE ;  /* 0x00000000000079c5 */ /* 0x000fe20000000000 */
[----:B------:R-:W-:Y:S01]  /*f600*/  ULOP3.LUT UR36, UR36, 0x10000, URZ, 0xfc, !UPT ;  /* 0x0001000024247892 */ /* 0x000fe2000f8efc3f */
[----:B-12---:R-:W1:Y:S01]  /*f610*/  SHFL.BFLY PT, R0, R3, 0x2, 0x1f ;  /* 0x0c401f0003007f89 */ /* 0x006e6200000e0000 */
[----:B------:R-:W-:Y:S01]  /*f620*/  USHF.R.U32.HI UR42, URZ, 0x4, UR42 ;  /* 0x000000043f2a7899 */ /* 0x000fe2000801162a */
[----:B------:R-:W-:Y:S01]  /*f630*/  IMAD.U32 R11, RZ, RZ, UR9 ;  /* 0x00000009ff0b7e24 */ /* 0x000fe2000f8e00ff */
[----:B------:R-:W-:Y:S01]  /*f640*/  UMOV UR5, 0x40000040 ;  /* 0x4000004000057882 */ /* 0x000fe20000000000 */
[----:B------:R-:W-:Y:S01]  /*f650*/  UMOV UR7, 0x80000020 ;  /* 0x8000002000077882 */ /* 0x000fe20000000000 */
[----:B------:R-:W-:Y:S01]  /*f660*/  ULOP3.LUT UR42, UR42, 0x3fff, URZ, 0xc0, !UPT ;  /* 0x00003fff2a2a7892 */ /* 0x000fe2000f8ec03f */
[----:B------:R-:W2:Y:S01]  /*f670*/  SHFL.BFLY PT, R5, R2, 0x2, 0x1f ;  /* 0x0c401f0002057f89 */ /* 0x000ea200000e0000 */
[----:B------:R-:W-:Y:S01]  /*f680*/  UMOV UR4, UR36 ;  /* 0x0000002400047c82 */ /* 0x000fe20008000000 */
[----:B0--3--:R-:W-:Y:S01]  /*f690*/  IMAD.MOV.U32 R48, RZ, RZ, RZ ;  /* 0x000000ffff307224 */ /* 0x009fe200078e00ff */
[----:B------:R-:W-:Y:S01]  /*f6a0*/  ULOP3.LUT UR8, UR42, 0x2000000, URZ, 0xfc, !UPT ;  /* 0x020000002a087892 */ /* 0x000fe2000f8efc3f */
[----:B------:R-:W-:Y:S01]  /*f6b0*/  IMAD.U32 R12, RZ, RZ, UR34 ;  /* 0x00000022ff0c7e24 */ /* 0x000fe2000f8e00ff */
[----:B------:R-:W-:Y:S01]  /*f6c0*/  UIADD3 UR46, UR46, 0x1, URZ ;  /* 0x000000012e2e7890 */ /* 0x000fe2000fffe03f */
[----:B------:R-:W-:Y:S01]  /*f6d0*/  IMAD.MOV.U32 R36, RZ, RZ, -0x800000 ;  /* 0xff800000ff247424 */ /* 0x000fe200078e00ff */
[----:B------:R-:W-:-:S02]  /*f6e0*/  UIMAD UR8, UR45, 0x600, UR8 ;  /* 0x000006002d0878a4 */ /* 0x000fc4000f8e0208 */
[----:B------:R-:W-:-:S04]  /*f6f0*/  UIADD3 UR45, UR45, 0x1, URZ ;  /* 0x000000012d2d7890 */ /* 0x000fc8000fffe03f */
[----:B------:R-:W-:Y:S01]  /*f700*/  UISETP.NE.AND UP0, UPT, UR45, 0x2, UPT ;  /* 0x000000022d00788c */ /* 0x000fe2000bf05270 */
[----:B------:R-:W-:Y:S02]  /*f710*/  UMOV UR6, UR8 ;  /* 0x0000000800067c82 */ /* 0x000fe40008000000 */
[----:B------:R-:W-:Y:S01]  /*f720*/  HGMMA.64x96x16.F32 R88, gdesc[UR4].tnspB, R88, gsb0 ;  /* 0x41600000045879f0 */ /* 0x000fe20008000858 */
[----:B------:R-:W-:Y:S01]  /*f730*/  UIADD3 UR4, UR36, 0x2, URZ ;  /* 0x0000000224047890 */ /* 0x000fe2000fffe03f */
[----:B-1----:R-:W-:Y:S01]  /*f740*/  FADD.FTZ R0, R0, R3 ;  /* 0x0000000300007221 */ /* 0x002fe20000010000 */
[----:B------:R-:W-:Y:S01]  /*f750*/  UIADD3 UR6, UR8, 0x40, URZ ;  /* 0x0000004008067890 */ /* 0x000fe2000fffe03f */
[----:B------:R-:W-:Y:S01]  /*f760*/  IMAD.U32 R3, RZ, RZ, UR34 ;  /* 0x00000022ff037e24 */ /* 0x000fe2000f8e00ff */
[----:B------:R-:W-:Y:S01]  /*f770*/  UMOV UR5, 0x40000040 ;  /* 0x4000004000057882 */ /* 0x000fe20000000000 */
[----:B------:R-:W-:Y:S01]  /*f780*/  UMOV UR7, 0x80000020 ;  /* 0x8000002000077882 */ /* 0x000fe20000000000 */
[----:B--2---:R-:W-:Y:S01]  /*f790*/  FADD.FTZ R6, R5, R2 ;  /* 0x0000000205067221 */ /* 0x004fe20000010000 */
[----:B------:R-:W-:Y:S01]  /*f7a0*/  IMAD.MOV.U32 R2, RZ, RZ, RZ ;  /* 0x000000ffff027224 */ /* 0x000fe200078e00ff */
[----:B------:R-:W0:Y:S01]  /*f7b0*/  SHFL.BFLY PT, R5, R0, 0x1, 0x1f ;  /* 0x0c201f0000057f89 */ /* 0x000e2200000e0000 */
[----:B------:R-:W-:-:S03]  /*f7c0*/  USEL UR45, UR45, URZ, UP0 ;  /* 0x0000003f2d2d7287 */ /* 0x000fc60008000000 */
[----:B------:R-:W1:Y:S01]  /*f7d0*/  SHFL.BFLY PT, R7, R6, 0x1, 0x1f ;  /* 0x0c201f0006077f89 */ /* 0x000e6200000e0000 */
[----:B0-----:R-:W-:Y:S01]  /*f7e0*/  FADD.FTZ R9, R0, R5 ;  /* 0x0000000500097221 */ /* 0x001fe20000010000 */
[----:B------:R-:W-:Y:S02]  /*f7f0*/  IMAD.MOV.U32 R0, RZ, RZ, -0x800000 ;  /* 0xff800000ff007424 */ /* 0x000fe400078e00ff */
[----:B-1----:R-:W-:Y:S02]  /*f800*/  FADD.FTZ R10, R6, R7 ;  /* 0x00000007060a7221 */ /* 0x002fe40000010000 */
[----:B------:R-:W-:-:S03]  /*f810*/  FSETP.NE.FTZ.AND P0, PT, R9, RZ, PT ;  /* 0x000000ff0900720b */ /* 0x000fc60003f15000 */
[----:B------:R-:W-:-:S10]  /*f820*/  FSETP.NE.FTZ.AND P2, PT, R10, RZ, PT ;  /* 0x000000ff0a00720b */ /* 0x000fd40003f55000 */
[----:B------:R-:W0:Y:S01]  /*f830*/  @P0 MUFU.LG2 R5, R9 ;  /* 0x0000000900050308 */ /* 0x000e220000000c00 */
[----:B------:R-:W-:Y:S02]  /*f840*/  @P0 FMUL.FTZ R3, R3, 0.69314718246459960938 ;  /* 0x3f31721803030820 */ /* 0x000fe40000410000 */
[----:B------:R-:W-:-:S05]  /*f850*/  @P2 FMUL.FTZ R12, R12, 0.69314718246459960938 ;  /* 0x3f3172180c0c2820 */ /* 0x000fca0000410000 */
        /* <DEDUP_REMOVED lines=55> */
[----:B------:R-:W-:-:S04]  /*fbd0*/  USEL UR4, URZ, 0x1, UP0 ;  /* 0x000000013f047887 */ /* 0x000fc80008000000 */
[----:B------:R-:W-:Y:S01]  /*fbe0*/  ULOP3.LUT UR50, UR50, UR4, URZ, 0x3c, !UPT ;  /* 0x0000000432327292 */ /* 0x000fe2000f8e3c3f */
        /* <DEDUP_REMOVED lines=49> */
[----:B-1----:R-:W-:-:S07]  /*ff00*/  FMUL.FTZ R48, R135, R48 ;  /* 0x0000003087307220 */ /* 0x002fce0000410000 */
.L_x_10747:
[----:B------:R-:W0:Y:S08]  /*ff10*/  S2UR UR4, SR_CgaCtaId ;  /* 0x00000000000479c3 */ /* 0x000e300000008800 */
[----:B------:R-:W-:Y:S06]  /*ff20*/  BAR.SYNC.DEFER_BLOCKING 0x5, 0x200 ;  /* 0x0148000000007b1d */ /* 0x000fec0000010000 */
[----:B------:R-:W-:Y:S01]  /*ff30*/  UMOV UR42, 0x400 ;  /* 0x00000400002a7882 */ /* 0x000fe20000000000 */
[----:B------:R-:W-:Y:S01]  /*ff40*/  BSSY B0, `(.L_x_10818) ;  /* 0x0000170000007945 */ /* 0x000fe20003800000 */
[----:B0-----:R-:W-:-:S09]  /*ff50*/  ULEA UR42, UR4, UR42, 0x18 ;  /* 0x0000002a042a7291 */ /* 0x001fd2000f8ec03f */
[----:B------:R-:W0:Y:S02]  /*ff60*/  LDS R2, [UR42+0x2d8d0] ;  /* 0x02d8d02aff027984 */ /* 0x000e240008000800 */
[----:B0-----:R-:W-:Y:S01]  /*ff70*/  R2UR UR4, R2 ;  /* 0x00000000020472ca */ /* 0x001fe200000e0000 */
[----:B------:R-:W-:Y:S06]  /*ff80*/  BAR.ARV 0x4, 0x200 ;  /* 0x0108000000007b1d */ /* 0x000fec0000002000 */
[----:B------:R-:W-:Y:S08]  /*ff90*/  @P0 BRA `(.L_x_10819) ;  /* 0x0000000c00bc0947 */ /* 0x000ff00003800000 */
[----:B------:R-:W0:Y:S01]  /*ffa0*/  S2UR UR5, SR_SWINHI ;  /* 0x00000000000579c3 */ /* 0x000e220000002f00 */
[----:B------:R-:W-:-:S07]  /*ffb0*/  IMAD R3, R142, 0x20, R138 ;  /* 0x000000208e037824 */ /* 0x000fce00078e028a */
[----:B------:R-:W-:Y:S01]  /*ffc0*/  BAR.SYNC.DEFER_BLOCKING 0x1, 0x180 ;  /* 0x0046000000007b1d */ /* 0x000fe20000010000 */
[----:B------:R-:W-:Y:S01]  /*ffd0*/  USHF.R.S32.HI UR10, URZ, 0x1f, UR40 ;  /* 0x0000001f3f0a7899 */ /* 0x000fe20008011428 */
[----:B------:R-:W-:Y:S01]  /*ffe0*/  VIADD R52, R137, UR41 ;  /* 0x0000002989347c36 */ /* 0x000fe20008000000 */
[----:B------:R-:W-:Y:S01]  /*fff0*/  USHF.R.S32.HI UR12, URZ, 0x1f, UR44 ;  /* 0x0000001f3f0c7899 */ /* 0x000fe2000801142c */
[----:B------:R-:W-:-:S04]  /*10000*/  F2FP.F16.F32.PACK_AB R6, R93, R6 ;  /* 0x000000065d06723e */ /* 0x000fc800000000ff */
[----:B------:R-:W1:Y:S01]  /*10010*/  LDC R37, c[0x0][0xbe8] ;  /* 0x0002fa00ff257b82 */ /* 0x000e620000000800 */
[----:B------:R-:W-:Y:S01]  /*10020*/  ULDC.64 UR8, c[0x0][0xb90] ;  /* 0x0002e40000087ab9 */ /* 0x000fe20000000a00 */
[----:B------:R-:W-:Y:S02]  /*10030*/  F2FP.F16.F32.PACK_AB R26, R125, R26 ;  /* 0x0000001a7d1a723e */ /* 0x000fe400000000ff */
[----:B------:R-:W-:Y:S02]  /*10040*/  F2FP.F16.F32.PACK_AB R27, R46, R27 ;  /* 0x0000001b2e1b723e */ /* 0x000fe400000000ff */
[----:B------:R-:W-:Y:S02]  /*10050*/  F2FP.F16.F32.PACK_AB R28, R129, R28 ;  /* 0x0000001c811c723e */ /* 0x000fe400000000ff */
[----:B------:R-:W-:Y:S02]  /*10060*/  F2FP.F16.F32.PACK_AB R29, R44, R29 ;  /* 0x0000001d2c1d723e */ /* 0x000fe400000000ff */
[----:B------:R-:W-:-:S02]  /*10070*/  F2FP.F16.F32.PACK_AB R30, R133, R30 ;  /* 0x0000001e851e723e */ /* 0x000fc400000000ff */
[----:B------:R-:W-:Y:S01]  /*10080*/  F2FP.F16.F32.PACK_AB R31, R48, R31 ;  /* 0x0000001f301f723e */ /* 0x000fe200000000ff */
[----:B------:R-:W-:Y:S01]  /*10090*/  UMOV UR6, UR42 ;  /* 0x0000002a00067c82 */ /* 0x000fe20008000000 */
[----:B0-----:R-:W-:Y:S01]  /*100a0*/  UMOV UR7, UR5 ;  /* 0x0000000500077c82 */ /* 0x001fe20008000000 */
[----:B------:R-:W-:Y:S01]  /*100b0*/  UIMAD UR5, UR10, UR8, URZ ;  /* 0x000000080a0572a4 */ /* 0x000fe2000f8e023f */
[----:B------:R-:W-:Y:S02]  /*100c0*/  IMAD.U32 R40, RZ, RZ, UR6 ;  /* 0x00000006ff287e24 */ /* 0x000fe4000f8e00ff */
[----:B------:R-:W-:Y:S01]  /*100d0*/  IMAD.U32 R41, RZ, RZ, UR7 ;  /* 0x00000007ff297e24 */ /* 0x000fe2000f8e00ff */
[----:B------:R-:W-:Y:S02]  /*100e0*/  UIMAD.WIDE.U32 UR6, UR40, UR8, URZ ;  /* 0x00000008280672a5 */ /* 0x000fe4000f8e003f */
[----:B------:R-:W-:Y:S01]  /*100f0*/  UIMAD UR5, UR40, UR9, UR5 ;  /* 0x00000009280572a4 */ /* 0x000fe2000f8e0205 */
[----:B------:R-:W-:-:S02]  /*10100*/  IMAD.WIDE R4, R147, 0x2, R40 ;  /* 0x0000000293047825 */ /* 0x000fc400078e0228 */
[----:B------:R-:W-:Y:S01]  /*10110*/  ULDC.64 UR8, c[0x0][0xb98] ;  /* 0x0002e60000087ab9 */ /* 0x000fe20000000a00 */
[----:B------:R-:W-:Y:S01]  /*10120*/  UIADD3 UR7, UR7, UR5, URZ ;  /* 0x0000000507077290 */ /* 0x000fe2000fffe03f */
[----:B------:R-:W-:Y:S01]  /*10130*/  IMAD.WIDE R40, R3, 0x2, R40 ;  /* 0x0000000203287825 */ /* 0x000fe200078e0228 */
[C---:B------:R-:W-:Y:S01]  /*10140*/  IADD3 R35, P1, R4.reuse, 0x6000, RZ ;  /* 0x0000600004237810 */ /* 0x040fe20007f3e0ff */
[----:B------:R-:W-:Y:S01]  /*10150*/  UIMAD UR5, UR12, UR8, URZ ;  /* 0x000000080c0572a4 */ /* 0x000fe2000f8e023f */
[C---:B------:R-:W-:Y:S01]  /*10160*/  LOP3.LUT R3, R4.reuse, 0x180, RZ, 0xc0, !PT ;  /* 0x0000018004037812 */ /* 0x040fe200078ec0ff */
[----:B------:R-:W-:Y:S01]  /*10170*/  UIMAD.WIDE.U32 UR6, UR44, UR8, UR6 ;  /* 0x000000082c0672a5 */ /* 0x000fe2000f8e0006 */
[C---:B------:R-:W-:Y:S01]  /*10180*/  IADD3 R8, P3, R4.reuse, 0x3000, RZ ;  /* 0x0000300004087810 */ /* 0x040fe20007f7e0ff */
[--C-:B------:R-:W-:Y:S01]  /*10190*/  IMAD.X R25, RZ, RZ, R5.reuse, P1 ;  /* 0x000000ffff197224 */ /* 0x100fe200008e0605 */
[----:B-1----:R-:W-:Y:S01]  /*101a0*/  ISETP.NE.AND P1, PT, R37, 0x1, PT ;  /* 0x000000012500780c */ /* 0x002fe20003f25270 */
[----:B------:R-:W-:Y:S01]  /*101b0*/  UIMAD UR5, UR44, UR9, UR5 ;  /* 0x000000092c0572a4 */ /* 0x000fe2000f8e0205 */
[----:B------:R-:W-:Y:S01]  /*101c0*/  SHF.R.U64 R3, R3, 0x3, RZ ;  /* 0x0000000303037819 */ /* 0x000fe200000012ff */
[----:B------:R-:W-:Y:S01]  /*101d0*/  IMAD.X R13, RZ, RZ, R5, P3 ;  /* 0x000000ffff0d7224 */ /* 0x000fe200018e0605 */
[C---:B------:R-:W-:Y:S01]  /*101e0*/  IADD3 R21, P4, R4.reuse, 0x20, RZ ;  /* 0x0000002004157810 */ /* 0x040fe20007f9e0ff */
[----:B------:R-:W-:Y:S01]  /*101f0*/  ULDC.64 UR8, c[0x0][0xae8] ;  /* 0x0002ba0000087ab9 */ /* 0x000fe20000000a00 */
[----:B------:R-:W-:-:S02]  /*10200*/  IADD3 R15, P0, R4, 0x6020, RZ ;  /* 0x00006020040f7810 */ /* 0x000fc40007f1e0ff */
[----:B------:R-:W-:Y:S01]  /*10210*/  IADD3 R33, P2, R4, 0x3020, RZ ;  /* 0x0000302004217810 */ /* 0x000fe20007f5e0ff */
[--C-:B------:R-:W-:Y:S01]  /*10220*/  IMAD.X R9, RZ, RZ, R5.reuse, P4 ;  /* 0x000000ffff097224 */ /* 0x100fe200020e0605 */
[----:B------:R-:W-:Y:S02]  /*10230*/  LOP3.LUT R4, R3, R4, RZ, 0x3c, !PT ;  /* 0x0000000403047212 */ /* 0x000fe400078e3cff */
[----:B------:R-:W-:Y:S01]  /*10240*/  LOP3.LUT R12, R35, 0x180, RZ, 0xc0, !PT ;  /* 0x00000180230c7812 */ /* 0x000fe200078ec0ff */
[----:B------:R-:W0:Y:S01]  /*10250*/  @P1 LDC R45, c[0x0][0xbec] ;  /* 0x0002fb00ff2d1b82 */ /* 0x000e220000000800 */
[----:B------:R-:W-:Y:S01]  /*10260*/  LOP3.LUT R3, R8, 0x180, RZ, 0xc0, !PT ;  /* 0x0000018008037812 */ /* 0x000fe200078ec0ff */
[----:B------:R-:W-:Y:S01]  /*10270*/  IMAD.X R11, RZ, RZ, R5, P2 ;  /* 0x000000ffff0b7224 */ /* 0x000fe200010e0605 */
[----:B------:R-:W-:Y:S02]  /*10280*/  LOP3.LUT R2, R21, 0x180, RZ, 0xc0, !PT ;  /* 0x0000018015027812 */ /* 0x000fe400078ec0ff */
[----:B------:R-:W-:-:S02]  /*10290*/  SHF.R.U64 R12, R12, 0x3, RZ ;  /* 0x000000030c0c7819 */ /* 0x000fc400000012ff */
[----:B------:R-:W-:Y:S01]  /*102a0*/  SHF.R.U64 R3, R3, 0x3, RZ ;  /* 0x0000000303037819 */ /* 0x000fe200000012ff */
[----:B------:R-:W1:Y:S01]  /*102b0*/  @P1 LDC R50, c[0x0][0xbf0] ;  /* 0x0002fc00ff321b82 */ /* 0x000e620000000800 */
[----:B------:R-:W-:Y:S02]  /*102c0*/  SHF.R.U64 R2, R2, 0x3, RZ ;  /* 0x0000000302027819 */ /* 0x000fe400000012ff */
[----:B------:R-:W-:Y:S02]  /*102d0*/  IADD3 R43, P5, R40, 0x7800, RZ ;  /* 0x00007800282b7810 */ /* 0x000fe40007fbe0ff */
[----:B------:R-:W-:Y:S02]  /*102e0*/  LOP3.LUT R24, R12, R35, RZ, 0x3c, !PT ;  /* 0x000000230c187212 */ /* 0x000fe400078e3cff */
[----:B------:R-:W-:Y:S02]  /*102f0*/  LOP3.LUT R14, R15, 0x180, RZ, 0xc0, !PT ;  /* 0x000001800f0e7812 */ /* 0x000fe400078ec0ff */
[----:B------:R-:W-:-:S02]  /*10300*/  LOP3.LUT R12, R3, R8, RZ, 0x3c, !PT ;  /* 0x00000008030c7212 */ /* 0x000fc400078e3cff */
[----:B------:R-:W-:Y:S02]  /*10310*/  LOP3.LUT R8, R2, R21, RZ, 0x3c, !PT ;  /* 0x0000001502087212 */ /* 0x000fe400078e3cff */
[----:B------:R-:W-:Y:S02]  /*10320*/  LOP3.LUT R2, R43, 0x180, RZ, 0xc0, !PT ;  /* 0x000001802b027812 */ /* 0x000fe400078ec0ff */
[----:B------:R-:W-:Y:S01]  /*10330*/  SHF.R.U64 R14, R14, 0x3, RZ ;  /* 0x000000030e0e7819 */ /* 0x000fe200000012ff */
[----:B0-----:R-:W-:Y:S01]  /*10340*/  @P1 IMAD.HI.U32 R45, R52, R45, RZ ;  /* 0x0000002d342d1227 */ /* 0x001fe200078e00ff */
[----:B------:R-:W-:Y:S02]  /*10350*/  SHF.R.U64 R2, R2, 0x3, RZ ;  /* 0x0000000302027819 */ /* 0x000fe400000012ff */
[----:B------:R-:W-:Y:S01]  /*10360*/  LOP3.LUT R14, R14, R15, RZ, 0x3c, !PT ;  /* 0x0000000f0e0e7212 */ /* 0x000fe200078e3cff */
[----:B------:R-:W-:Y:S01]  /*10370*/  IMAD.X R15, RZ, RZ, R5, P0 ;  /* 0x000000ffff0f7224 */ /* 0x000fe200000e0605 */
[----:B------:R-:W-:-:S02]  /*10380*/  IADD3 R39, P0, R40, 0x1800, RZ ;  /* 0x0000180028277810 */ /* 0x000fc40007f1e0ff */
[----:B------:R-:W-:Y:S01]  /*10390*/  LOP3.LUT R2, R2, R43, RZ, 0x3c, !PT ;  /* 0x0000002b02027212 */ /* 0x000fe200078e3cff */
[----:B------:R-:W-:Y:S01]  /*103a0*/  IMAD.MOV.U32 R43, RZ, RZ, R52 ;  /* 0x000000ffff2b7224 */ /* 0x000fe200078e0034 */
[----:B-1----:R-:W-:Y:S02]  /*103b0*/  @P1 SHF.R.U32.HI R43, RZ, R50, R45 ;  /* 0x00000032ff2b1219 */ /* 0x002fe4000001162d */
[----:B------:R-:W-:Y:S02]  /*103c0*/  LOP3.LUT R38, R39, 0x180, RZ, 0xc0, !PT ;  /* 0x0000018027267812 */ /* 0x000fe400078ec0ff */
[----:B------:R-:W-:Y:S02]  /*103d0*/  MOV R47, R4 ;  /* 0x00000004002f7202 */ /* 0x000fe40000000f00 */
[----:B------:R-:W-:Y:S01]  /*103e0*/  F2FP.F16.F32.PACK_AB R4, R42, R7 ;  /* 0x000000072a04723e */ /* 0x000fe200000000ff */
[----:B------:R-:W-:Y:S01]  /*103f0*/  IMAD.MOV R42, RZ, RZ, -R43 ;  /* 0x000000ffff2a7224 */ /* 0x000fe200078e0a2b */
[----:B------:R-:W-:-:S02]  /*10400*/  LOP3.LUT R10, R33, 0x180, RZ, 0xc0, !PT ;  /* 0x00000180210a7812 */ /* 0x000fc400078ec0ff */
[----:B------:R-:W-:Y:S02]  /*10410*/  SHF.R.U64 R38, R38, 0x3, RZ ;  /* 0x0000000326267819 */ /* 0x000fe400000012ff */
[----:B------:R-:W-:Y:S02]  /*10420*/  F2FP.F16.F32.PACK_AB R5, R91, R90 ;  /* 0x0000005a5b05723e */ /* 0x000fe400000000ff */
[----:B------:R-:W-:Y:S02]  /*10430*/  F2FP.F16.F32.PACK_AB R7, R95, R94 ;  /* 0x0000005e5f07723e */ /* 0x000fe400000000ff */
[----:B------:R-:W-:Y:S01]  /*10440*/  MOV R57, R14 ;  /* 0x0000000e00397202 */ /* 0x000fe20000000f00 */
[C---:B------:R-:W-:Y:S01]  /*10450*/  IMAD R15, R37.reuse, R42, R52 ;  /* 0x0000002a250f7224 */ /* 0x040fe200078e0234 */
[----:B------:R-:W-:Y:S01]  /*10460*/  SHF.R.U64 R10, R10, 0x3, RZ ;  /* 0x000000030a0a7819 */ /* 0x000fe200000012ff */
[----:B------:R0:W-:Y:S01]  /*10470*/  STSM.16.M88.4 [R47], R4 ;  /* 0x000000042f007844 */ /* 0x0001e20000000200 */
[----:B------:R-:W-:Y:S01]  /*10480*/  LOP3.LUT R38, R38, R39, RZ, 0x3c, !PT ;  /* 0x0000002726267212 */ /* 0x000fe200078e3cff */
[----:B------:R-:W-:Y:S01]  /*10490*/  IMAD.X R39, RZ, RZ, R41, P0 ;  /* 0x000000ffff277224 */ /* 0x000fe200000e0629 */
[----:B------:R-:W-:Y:S01]  /*104a0*/  MOV R62, R24 ;  /* 0x00000018003e7202 */ /* 0x000fe20000000f00 */
[----:B------:R-:W-:Y:S01]  /*104b0*/  IMAD.U32 R25, RZ, RZ, UR5 ;  /* 0x00000005ff197e24 */ /* 0x000fe2000f8e00ff */
[----:B------:R-:W-:Y:S01]  /*104c0*/  SHF.R.S32.HI R14, RZ, 0x1f, R43 ;  /* 0x0000001fff0e7819 */ /* 0x000fe2000001142b */
[----:B------:R-:W-:Y:S01]  /*104d0*/  ULDC UR5, c[0x0][0xa88] ;  /* 0x0002a20000057ab9 */ /* 0x000fe20000000800 */
[----:B------:R-:W-:Y:S01]  /*104e0*/  LOP3.LUT R10, R10, R33, RZ, 0x3c, !PT ;  /* 0x000000210a0a7212 */ /* 0x000fe200078e3cff */
[----:B------:R-:W-:Y:S01]  /*104f0*/  IMAD R56, R37, UR5, RZ ;  /* 0x0000000525387c24 */ /* 0x000fe2000f8e02ff */
[----:B------:R-:W-:-:S02]  /*10500*/  IADD3 R33, P3, R40, 0x4800, RZ ;  /* 0x0000480028217810 */ /* 0x000fc40007f7e0ff */
[----:B------:R-:W-:Y:S02]  /*10510*/  IADD3 R35, P2, R40, 0x3000, RZ ;  /* 0x0000300028237810 */ /* 0x000fe40007f5e0ff */
[----:B------:R-:W-:Y:S02]  /*10520*/  LOP3.LUT R32, R33, 0x180, RZ, 0xc0, !PT ;  /* 0x0000018021207812 */ /* 0x000fe400078ec0ff */
[----:B------:R-:W-:Y:S02]  /*10530*/  LOP3.LUT R34, R35, 0x180, RZ, 0xc0, !PT ;  /* 0x0000018023227812 */ /* 0x000fe400078ec0ff */
[----:B0-----:R-:W-:Y:S02]  /*10540*/  IADD3 R4, P0, R43, UR6, RZ ;  /* 0x000000062b047c10 */ /* 0x001fe4000ff1e0ff */
[----:B------:R-:W-:Y:S02]  /*10550*/  SHF.R.S32.HI R6, RZ, 0x1f, R15 ;  /* 0x0000001fff067819 */ /* 0x000fe4000001140f */
[----:B------:R-:W-:Y:S01]  /*10560*/  IADD3.X R5, R14, UR7, R25, P0, !PT ;  /* 0x000000070e057c10 */ /* 0x000fe200087fe419 */
[----:B------:R-:W-:Y:S01]  /*10570*/  ULDC.64 UR6, c[0x0][0xb88] ;  /* 0x0002e20000067ab9 */ /* 0x000fe20000000a00 */
[----:B------:R-:W-:Y:S01]  /*10580*/  SHF.R.U64 R32, R32, 0x3, RZ ;  /* 0x0000000320207819 */ /* 0x000fe200000012ff */
[----:B------:R-:W-:Y:S01]  /*10590*/  IMAD R6, R6, UR6, RZ ;  /* 0x0000000606067c24 */ /* 0x000fe2000f8e02ff */
[----:B------:R-:W-:Y:S01]  /*105a0*/  MOV R63, R10 ;  /* 0x0000000a003f7202 */ /* 0x000fe20000000f00 */
[----:B------:R-:W-:Y:S01]  /*105b0*/  IMAD.WIDE.U32 R4, R15, UR6, R4 ;  /* 0x000000060f047c25 */ /* 0x000fe2000f8e0004 */
[----:B------:R-:W-:-:S02]  /*105c0*/  SHF.R.U64 R34, R34, 0x3, RZ ;  /* 0x0000000322227819 */ /* 0x000fc400000012ff */
[----:B------:R-:W-:Y:S01]  /*105d0*/  LOP3.LUT R32, R32, R33, RZ, 0x3c, !PT ;  /* 0x0000002120207212 */ /* 0x000fe200078e3cff */
[----:B------:R-:W-:Y:S01]  /*105e0*/  IMAD R15, R15, UR7, R6 ;  /* 0x000000070f0f7c24 */ /* 0x000fe2000f8e0206 */
[----:B------:R-:W-:Y:S01]  /*105f0*/  ULDC.64 UR6, c[0x0][0xb50] ;  /* 0x0002d40000067ab9 */ /* 0x000fe20000000a00 */
[----:B------:R-:W-:Y:S01]  /*10600*/  VIADD R11, R146, UR41 ;  /* 0x00000029920b7c36 */ /* 0x000fe20008000000 */
[----:B------:R-:W-:Y:S01]  /*10610*/  LOP3.LUT P0, RZ, R144, 0x3, RZ, 0xc0, !PT ;  /* 0x0000000390ff7812 */ /* 0x000fe2000780c0ff */
[----:B------:R-:W-:Y:S01]  /*10620*/  IMAD.X R33, RZ, RZ, R41, P3 ;  /* 0x000000ffff217224 */ /* 0x000fe200018e0629 */
[----:B------:R-:W-:Y:S01]  /*10630*/  LEA R42, P3, R4, UR6, 0x2 ;  /* 0x00000006042a7c11 */ /* 0x000fe2000f8610ff */
[----:B------:R-:W-:Y:S01]  /*10640*/  VIADD R7, R11, 0x8 ;  /* 0x000000080b077836 */ /* 0x000fe20000000000 */
[----:B------:R-:W-:Y:S01]  /*10650*/  LOP3.LUT R34, R34, R35, RZ, 0x3c, !PT ;  /* 0x0000002322227212 */ /* 0x000fe200078e3cff */
[----:B------:R-:W-:Y:S01]  /*10660*/  IMAD.IADD R5, R5, 0x1, R15 ;  /* 0x0000000105057824 */ /* 0x000fe200078e020f */
[----:B------:R-:W-:Y:S01]  /*10670*/  MOV R53, R8 ;  /* 0x0000000800357202 */ /* 0x000fe20000000f00 */
        /* <DEDUP_REMOVED lines=8> */
[----:B------:R-:W0:Y:S01]  /*10700*/  SHFL.IDX PT, R59, R43, RZ, 0x1c1f ;  /* 0x001c1fff2b3b7589 */ /* 0x000e2200000e0000 */
[----:B------:R-:W-:Y:S02]  /*10710*/  F2FP.F16.F32.PACK_AB R6, R101, R100 ;  /* 0x000000646506723e */ /* 0x000fe400000000ff */
[----:B------:R-:W-:Y:S01]  /*10720*/  F2FP.F16.F32.PACK_AB R7, R103, R102 ;  /* 0x000000666707723e */ /* 0x000fe200000000ff */
[----:B------:R-:W1:Y:S01]  /*10730*/  SHFL.IDX PT, R61, R43, 0x1, 0x1c1f ;  /* 0x003c1f002b3d7f89 */ /* 0x000e6200000e0000 */
[----:B------:R-:W-:-:S02]  /*10740*/  MOV R52, R12 ;  /* 0x0000000c00347202 */ /* 0x000fc40000000f00 */
[----:B------:R-:W-:Y:S01]  /*10750*/  F2FP.F16.F32.PACK_AB R8, R105, R104 ;  /* 0x000000686908723e */ /* 0x000fe200000000ff */
[----:B------:R-:W-:Y:S01]  /*10760*/  STSM.16.M88.4 [R53], R4 ;  /* 0x0000000435007844 */ /* 0x000fe20000000200 */
[----:B------:R-:W-:Y:S02]  /*10770*/  F2FP.F16.F32.PACK_AB R9, R107, R106 ;  /* 0x0000006a6b09723e */ /* 0x000fe400000000ff */
[----:B------:R-:W-:Y:S02]  /*10780*/  F2FP.F16.F32.PACK_AB R10, R109, R108 ;  /* 0x0000006c6d0a723e */ /* 0x000fe400000000ff */
[----:B------:R-:W-:Y:S02]  /*10790*/  F2FP.F16.F32.PACK_AB R11, R111, R110 ;  /* 0x0000006e6f0b723e */ /* 0x000fe400000000ff */
[----:B------:R-:W-:Y:S02]  /*107a0*/  F2FP.F16.F32.PACK_AB R12, R113, R112 ;  /* 0x00000070710c723e */ /* 0x000fe400000000ff */
[----:B------:R-:W-:Y:S01]  /*107b0*/  F2FP.F16.F32.PACK_AB R13, R115, R114 ;  /* 0x00000072730d723e */ /* 0x000fe200000000ff */
[----:B------:R-:W-:Y:S01]  /*107c0*/  STSM.16.M88.4 [R52], R8 ;  /* 0x0000000834007844 */ /* 0x000fe20000000200 */
[----:B------:R-:W-:-:S02]  /*107d0*/  F2FP.F16.F32.PACK_AB R14, R117, R116 ;  /* 0x00000074750e723e */ /* 0x000fc400000000ff */
[----:B------:R-:W-:Y:S02]  /*107e0*/  F2FP.F16.F32.PACK_AB R15, R119, R118 ;  /* 0x00000076770f723e */ /* 0x000fe400000000ff */
[----:B------:R-:W-:Y:S02]  /*107f0*/  F2FP.F16.F32.PACK_AB R24, R121, R120 ;  /* 0x000000787918723e */ /* 0x000fe400000000ff */
[----:B------:R-:W-:Y:S01]  /*10800*/  F2FP.F16.F32.PACK_AB R25, R123, R122 ;  /* 0x0000007a7b19723e */ /* 0x000fe200000000ff */
[----:B------:R2:W-:Y:S01]  /*10810*/  STSM.16.M88.4 [R63], R12 ;  /* 0x0000000c3f007844 */ /* 0x0005e20000000200 */
[C---:B------:R-:W-:Y:S02]  /*10820*/  IADD3 R21, P4, R40.reuse, 0x6000, RZ ;  /* 0x0000600028157810 */ /* 0x040fe40007f9e0ff */
[----:B------:R-:W-:Y:S01]  /*10830*/  LOP3.LUT R3, R40, 0x180, RZ, 0xc0, !PT ;  /* 0x0000018028037812 */ /* 0x000fe200078ec0ff */
[----:B------:R3:W-:Y:S01]  /*10840*/  STSM.16.M88.4 [R62], R24 ;  /* 0x000000183e007844 */ /* 0x0007e20000000200 */
[----:B------:R-:W-:Y:S01]  /*10850*/  UIMAD UR5, UR10, UR8, URZ ;  /* 0x000000080a0572a4 */ /* 0x000fe2000f8e023f */
[----:B------:R-:W-:-:S02]  /*10860*/  LOP3.LUT R20, R21, 0x180, RZ, 0xc0, !PT ;  /* 0x0000018015147812 */ /* 0x000fc400078ec0ff */
[----:B------:R-:W-:Y:S01]  /*10870*/  STSM.16.M88.4 [R57], R28 ;  /* 0x0000001c39007844 */ /* 0x000fe20000000200 */
[----:B------:R-:W-:Y:S01]  /*10880*/  UIMAD.WIDE.U32 UR6, UR40, UR8, URZ ;  /* 0x00000008280672a5 */ /* 0x000fe2000f8e003f */
[----:B------:R-:W-:Y:S01]  /*10890*/  SHF.R.U64 R3, R3, 0x3, RZ ;  /* 0x0000000303037819 */ /* 0x000fe200000012ff */
[----:B------:R-:W-:Y:S01]  /*108a0*/  ULDC.64 UR10, c[0x0][0xaf0] ;  /* 0x0002bc00000a7ab9 */ /* 0x000fe20000000a00 */
[----:B------:R-:W-:Y:S08]  /*108b0*/  BAR.SYNC.DEFER_BLOCKING 0x1, 0x180 ;  /* 0x0046000000007b1d */ /* 0x000ff00000010000 */
[----:B--2---:R-:W2:Y:S08]  /*108c0*/  @P1 LDC R15, c[0x0][0xbec] ;  /* 0x0002fb00ff0f1b82 */ /* 0x004eb00000000800 */
[----:B---3--:R-:W3:Y:S01]  /*108d0*/  @P1 LDC R25, c[0x0][0xbf0] ;  /* 0x0002fc00ff191b82 */ /* 0x008ee20000000800 */
[----:B------:R-:W-:Y:S01]  /*108e0*/  UIMAD UR5, UR40, UR9, UR5 ;  /* 0x00000009280572a4 */ /* 0x000fe2000f8e0205 */
[----:B------:R-:W-:-:S02]  /*108f0*/  SHF.R.U64 R20, R20, 0x3, RZ ;  /* 0x0000000314147819 */ /* 0x000fc400000012ff */
[----:B------:R-:W-:Y:S01]  /*10900*/  LOP3.LUT R40, R3, R40, RZ, 0x3c, !PT ;  /* 0x0000002803287212 */ /* 0x000fe200078e3cff */
[----:B0-----:R0:W-:Y:S01]  /*10910*/  @!P2 ST.E desc[UR48][R58.64], R0 ;  /* 0x000000003a00a985 */ /* 0x0011e2000c101930 */
[----:B------:R-:W-:Y:S01]  /*10920*/  UIMAD UR8, UR12, UR10, URZ ;  /* 0x0000000a0c0872a4 */ /* 0x000fe2000f8e023f */
[--C-:B------:R-:W-:Y:S01]  /*10930*/  IMAD.X R3, RZ, RZ, R41.reuse, P5 ;  /* 0x000000ffff037224 */ /* 0x100fe200028e0629 */
[----:B------:R-:W-:Y:S01]  /*10940*/  UIADD3 UR7, UR7, UR5, URZ ;  /* 0x0000000507077290 */ /* 0x000fe2000fffe03f */
[----:B------:R-:W-:Y:S01]  /*10950*/  LOP3.LUT R20, R20, R21, RZ, 0x3c, !PT ;  /* 0x0000001514147212 */ /* 0x000fe200078e3cff */
[----:B0-----:R-:W-:Y:S01]  /*10960*/  IMAD R0, R141, 0x60, R142 ;  /* 0x000000608d007824 */ /* 0x001fe200078e028e */
[----:B------:R-:W-:Y:S01]  /*10970*/  UIMAD UR5, UR44, UR11, UR8 ;  /* 0x0000000b2c0572a4 */ /* 0x000fe2000f8e0208 */
[----:B------:R-:W-:Y:S01]  /*10980*/  IMAD.X R21, RZ, RZ, R41, P4 ;  /* 0x000000ffff157224 */ /* 0x000fe200020e0629 */
[----:B-1----:R0:W-:Y:S01]  /*10990*/  @!P0 ST.E desc[UR48][R60.64], R36 ;  /* 0x000000243c008985 */ /* 0x0021e2000c101930 */
[----:B------:R-:W-:Y:S01]  /*109a0*/  VIADD R14, R0, UR41 ;  /* 0x00000029000e7c36 */ /* 0x000fe20008000000 */
[----:B------:R-:W-:Y:S01]  /*109b0*/  UIMAD.WIDE.U32 UR6, UR44, UR10, UR6 ;  /* 0x0000000a2c0672a5 */ /* 0x000fe2000f8e0006 */
[----:B------:R-:W-:-:S02]  /*109c0*/  ULDC.64 UR8, c[0x0][0xae0] ;  /* 0x0002b80000087ab9 */ /* 0x000fc40000000a00 */
[----:B--2---:R-:W-:Y:S01]  /*109d0*/  @P1 IMAD.HI.U32 R0, R14, R15, RZ ;  /* 0x0000000f0e001227 */ /* 0x004fe200078e00ff */
[----:B------:R1:W5:Y:S03]  /*109e0*/  LD.E.128 R8, desc[UR48][R2.64] ;  /* 0x0000003002087980 */ /* 0x000366000c101d00 */
[----:B------:R-:W-:Y:S01]  /*109f0*/  IMAD.MOV.U32 R13, RZ, RZ, R14 ;  /* 0x000000ffff0d7224 */ /* 0x000fe200078e000e */
[----:B---3--:R-:W-:Y:S01]  /*10a00*/  @P1 SHF.R.U32.HI R13, RZ, R25, R0 ;  /* 0x00000019ff0d1219 */ /* 0x008fe20000011600 */
[----:B------:R-:W-:Y:S01]  /*10a10*/  UIADD3 UR5, UR7, UR5, URZ ;  /* 0x0000000507057290 */ /* 0x000fe2000fffe03f */
[----:B------:R-:W5:Y:S02]  /*10a20*/  LD.E.128 R40, desc[UR48][R40.64] ;  /* 0x0000003028287980 */ /* 0x000f64000c101d00 */
[--C-:B------:R-:W-:Y:S01]  /*10a30*/  SHF.R.S32.HI R0, RZ, 0x1f, R13.reuse ;  /* 0x0000001fff007819 */ /* 0x100fe2000001140d */
[----:B------:R-:W-:Y:S01]  /*10a40*/  IMAD.MOV R12, RZ, RZ, -R13 ;  /* 0x000000ffff0c7224 */ /* 0x000fe200078e0a0d */
[----:B------:R0:W5:Y:S01]  /*10a50*/  LD.E.128 R44, desc[UR48][R38.64] ;  /* 0x00000030262c7980 */ /* 0x000162000c101d00 */
[----:B-1----:R-:W-:-:S02]  /*10a60*/  IMAD.U32 R3, RZ, RZ, UR7 ;  /* 0x00000007ff037e24 */ /* 0x002fc4000f8e00ff */
[----:B------:R-:W-:Y:S01]  /*10a70*/  IMAD R0, R0, UR8, RZ ;  /* 0x0000000800007c24 */ /* 0x000fe2000f8e02ff */
[----:B------:R0:W5:Y:S01]  /*10a80*/  LD.E.128 R48, desc[UR48][R34.64] ;  /* 0x0000003022307980 */ /* 0x000162000c101d00 */
[----:B------:R-:W-:Y:S02]  /*10a90*/  IMAD R37, R37, R12, R14 ;  /* 0x0000000c25257224 */ /* 0x000fe400078e020e */
[----:B------:R-:W-:Y:S01]  /*10aa0*/  IMAD.U32 R2, RZ, RZ, UR6 ;  /* 0x00000006ff027e24 */ /* 0x000fe2000f8e00ff */
[----:B------:R0:W5:Y:S01]  /*10ab0*/  LD.E.128 R4, desc[UR48][R32.64] ;  /* 0x0000003020047980 */ /* 0x000162000c101d00 */
[----:B------:R-:W-:Y:S01]  /*10ac0*/  IMAD.U32 R3, RZ, RZ, UR5 ;  /* 0x00000005ff037e24 */ /* 0x000fe2000f8e00ff */
[----:B------:R-:W-:Y:S01]  /*10ad0*/  ULDC.64 UR6, c[0x0][0xad8] ;  /* 0x0002b60000067ab9 */ /* 0x000fe20000000a00 */
[C---:B------:R-:W-:Y:S01]  /*10ae0*/  IMAD R15, R13.reuse, UR9, R0 ;  /* 0x000000090d0f7c24 */ /* 0x040fe2000f8e0200 */
        /* <DEDUP_REMOVED lines=11> */
[----:B------:R-:W-:Y:S01]  /*10ba0*/  VIADD R25, R142, UR41 ;  /* 0x000000298e197c36 */ /* 0x000fe20008000000 */
[----:B------:R-:W-:Y:S01]  /*10bb0*/  UIADD3 UR5, UR42, 0x2d820, URZ ;  /* 0x0002d8202a057890 */ /* 0x000fe2000fffe03f */
[C---:B------:R-:W-:Y:S02]  /*10bc0*/  IMAD R13, R37.reuse, UR7, R0 ;  /* 0x00000007250d7c24 */ /* 0x040fe4000f8e0200 */
[----:B------:R-:W-:Y:S01]  /*10bd0*/  IMAD.WIDE.U32 R2, R37, UR6, R2 ;  /* 0x0000000625027c25 */ /* 0x000fe2000f8e0002 */
[----:B------:R-:W-:Y:S01]  /*10be0*/  ISETP.GE.AND P0, PT, R25, R56, PT ;  /* 0x000000381900720c */ /* 0x000fe20003f06270 */
[----:B------:R-:W-:Y:S01]  /*10bf0*/  ULDC.64 UR6, c[0x0][0xa80] ;  /* 0x0002a00000067ab9 */ /* 0x000fe20000000a00 */
[----:B------:R-:W-:Y:S01]  /*10c00*/  UPRMT UR5, URZ, 0x654, UR5 ;  /* 0x000006543f057896 */ /* 0x000fe20008000005 */
[----:B------:R-:W-:Y:S01]  /*10c10*/  IMAD.IADD R3, R3, 0x1, R13 ;  /* 0x0000000103037824 */ /* 0x000fe200078e020d */
[----:B------:R-:W-:-:S04]  /*10c20*/  LEA R0, P1, R2, UR6, 0x1 ;  /* 0x0000000602007c11 */ /* 0x000fc8000f8208ff */
[----:B------:R-:W-:Y:S01]  /*10c30*/  LEA.HI.X R24, R2, UR7, R3, 0x1, P1 ;  /* 0x0000000702187c11 */ /* 0x000fe200088f0c03 */
[----:B-1----:R0:W1:Y:S01]  /*10c40*/  SHFL.IDX PT, R12, R0, RZ, 0x1c1f ;  /* 0x001c1fff000c7589 */ /* 0x00206200000e0000 */
[----:B------:R-:W-:Y:S03]  /*10c50*/  BSSY B1, `(.L_x_10820) ;  /* 0x0000010000017945 */ /* 0x000fe60003800000 */
[----:B------:R0:W2:Y:S01]  /*10c60*/  SHFL.IDX PT, R13, R24, RZ, 0x1c1f ;  /* 0x001c1fff180d7589 */ /* 0x0000a200000e0000 */
[----:B------:R-:W-:Y:S01]  /*10c70*/  SYNCS.ARRIVE.TRANS64.RED.A1T0 RZ, [UR5], RZ ;  /* 0x000000ffffff79a7 */ /* 0x000fe20008100405 */
[----:B------:R-:W-:Y:S05]  /*10c80*/  @P0 BRA `(.L_x_10821) ;  /* 0x0000000000300947 */ /* 0x000fea0003800000 */
[----:B------:R-:W-:Y:S02]  /*10c90*/  ULDC UR5, c[0x0][0xac8] ;  /* 0x0002b20000057ab9 */ /* 0x000fe40000000800 */
[----:B------:R-:W-:Y:S02]  /*10ca0*/  ISETP.GE.AND P1, PT, R139, UR5, PT ;  /* 0x000000058b007c0c */ /* 0x000fe4000bf26270 */
[----:B------:R-:W-:Y:S02]  /*10cb0*/  ISETP.GE.AND P2, PT, R140, UR5, PT ;  /* 0x000000058c007c0c */ /* 0x000fe4000bf46270 */
[----:B------:R-:W-:-:S09]  /*10cc0*/  ISETP.GE.AND P0, PT, R138, UR5, PT ;  /* 0x000000058a007c0c */ /* 0x000fd2000bf06270 */
[CC--:B-1----:R-:W-:Y:S02]  /*10cd0*/  @!P1 LEA R14, P3, R139.reuse, R12.reuse, 0x1 ;  /* 0x0000000c8b0e9211 */ /* 0x0c2fe400078608ff */
[----:B0-----:R-:W-:Y:S02]  /*10ce0*/  @!P2 LEA R20, P4, R140, R12, 0x1 ;  /* 0x0000000c8c14a211 */ /* 0x001fe400078808ff */
[----:B--2---:R-:W-:Y:S01]  /*10cf0*/  @!P0 IMAD.WIDE R2, R138, 0x2, R12 ;  /* 0x000000028a028825 */ /* 0x004fe200078e020c */
[-C--:B------:R-:W-:Y:S02]  /*10d00*/  @!P1 LEA.HI.X R15, R139, R13.reuse, R149, 0x1, P3 ;  /* 0x0000000d8b0f9211 */ /* 0x080fe400018f0c95 */
[----:B------:R-:W-:Y:S02]  /*10d10*/  @!P2 LEA.HI.X R21, R140, R13, R148, 0x1, P4 ;  /* 0x0000000d8c15a211 */ /* 0x000fe400020f0c94 */
[----:B-----5:R3:W-:Y:S04]  /*10d20*/  @!P0 ST.E.128 desc[UR48][R2.64], R40 ;  /* 0x0000002802008985 */ /* 0x0207e8000c101d30 */
[----:B------:R3:W-:Y:S04]  /*10d30*/  @!P1 ST.E.128 desc[UR48][R14.64], R48 ;  /* 0x000000300e009985 */ /* 0x0007e8000c101d30 */
[----:B------:R3:W-:Y:S02]  /*10d40*/  @!P2 ST.E.128 desc[UR48][R20.64], R52 ;  /* 0x000000341400a985 */ /* 0x0007e4000c101d30 */
.L_x_10821:
[----:B------:R-:W-:Y:S05]  /*10d50*/  BSYNC B1 ;  /* 0x0000000000017941 */ /* 0x000fea0003800000 */
.L_x_10820:
[----:B---3--:R-:W-:Y:S01]  /*10d60*/  VIADD R3, R25, 0x60 ;  /* 0x0000006019037836 */ /* 0x008fe20000000000 */
[----:B--2---:R2:W3:Y:S04]  /*10d70*/  SHFL.IDX PT, R13, R24, 0x1, 0x1c1f ;  /* 0x003c1f00180d7f89 */ /* 0x0044e800000e0000 */
[----:B------:R-:W-:Y:S01]  /*10d80*/  ISETP.GE.AND P0, PT, R3, R56, PT ;  /* 0x000000380300720c */ /* 0x000fe20003f06270 */
[----:B-1----:R2:W1:-:S12]  /*10d90*/  SHFL.IDX PT, R12, R0, 0x1, 0x1c1f ;  /* 0x003c1f00000c7f89 */ /* 0x00245800000e0000 */
[----:B--2---:R-:W-:Y:S05]  /*10da0*/  @P0 BRA `(.L_x_10822) ;  /* 0x0000000800240947 */ /* 0x004fea0003800000 */
[----:B------:R-:W-:Y:S02]  /*10db0*/  ULDC UR5, c[0x0][0xac8] ;  /* 0x0002b20000057ab9 */ /* 0x000fe40000000800 */
[----:B------:R-:W-:Y:S02]  /*10dc0*/  ISETP.GE.AND P2, PT, R139, UR5, PT ;  /* 0x000000058b007c0c */ /* 0x000fe4000bf46270 */
[----:B------:R-:W-:-:S11]  /*10dd0*/  ISETP.GE.AND P1, PT, R138, UR5, PT ;  /* 0x000000058a007c0c */ /* 0x000fd6000bf26270 */
[C---:B-1----:R-:W-:Y:S02]  /*10de0*/  @!P2 LEA R14, P0, R139.reuse, R12, 0x1 ;  /* 0x0000000c8b0ea211 */ /* 0x042fe400078008ff */
[----:B---3--:R-:W-:Y:S02]  /*10df0*/  @!P1 IMAD.WIDE R2, R138, 0x2, R12 ;  /* 0x000000028a029825 */ /* 0x008fe400078e020c */
[----:B------:R-:W-:Y:S02]  /*10e00*/  @!P2 LEA.HI.X R15, R139, R13, R149, 0x1, P0 ;  /* 0x0000000d8b0fa211 */ /* 0x000fe400000f0c95 */
[----:B------:R-:W-:Y:S01]  /*10e10*/  ISETP.GE.AND P0, PT, R140, UR5, PT ;  /* 0x000000058c007c0c */ /* 0x000fe2000bf06270 */
[----:B-----5:R1:W-:Y:S04]  /*10e20*/  @!P1 ST.E.128 desc[UR48][R2.64], R44 ;  /* 0x0000002c02009985 */ /* 0x0203e8000c101d30 */
[----:B------:R1:W-:Y:S08]  /*10e30*/  @!P2 ST.E.128 desc[UR48][R14.64], R4 ;  /* 0x000000040e00a985 */ /* 0x0003f0000c101d30 */
[----:B------:R-:W-:Y:S05]  /*10e40*/  @P0 BRA `(.L_x_10822) ;  /* 0x0000000400fc0947 */ /* 0x000fea0003800000 */
[----:B-1----:R-:W-:-:S04]  /*10e50*/  LEA R2, P0, R140, R12, 0x1 ;  /* 0x0000000c8c027211 */ /* 0x002fc800078008ff */
[----:B------:R-:W-:-:S05]  /*10e60*/  LEA.HI.X R3, R140, R13, R148, 0x1, P0 ;  /* 0x0000000d8c037211 */ /* 0x000fca00000f0c94 */
[----:B------:R1:W-:Y:S01]  /*10e70*/  ST.E.128 desc[UR48][R2.64], R8 ;  /* 0x0000000802007985 */ /* 0x0003e2000c101d30 */
[----:B------:R-:W-:Y:S05]  /*10e80*/  BRA `(.L_x_10822) ;  /* 0x0000000400ec7947 */ /* 0x000fea0003800000 */
.L_x_10819:
        /* <DEDUP_REMOVED lines=50> */
.L_x_10824:
[----:B------:R-:W-:Y:S05]  /*111b0*/  BSYNC B1 ;  /* 0x0000000000017941 */ /* 0x000fea0003800000 */
.L_x_10823:
        /* <DEDUP_REMOVED lines=19> */
[----:B------:R-:W-:Y:S02]  /*112f0*/  IMAD R7, R8, R7, R6 ;  /* 0x0000000708077224 */ /* 0x000fe400078e0206 */
[----:B------:R-:W-:Y:S02]  /*11300*/  IMAD R0, R0, UR8, RZ ;  /* 0x0000000800007c24 */ /* 0x000fe4000f8e02ff */
[----:B------:R-:W-:Y:S01]  /*11310*/  IMAD.U32 R2, RZ, RZ, UR6 ;  /* 0x00000006ff027e24 */ /* 0x000fe2000f8e00ff */
[----:B------:R-:W-:Y:S01]  /*11320*/  ULDC.64 UR6, c[0x0][0xad8] ;  /* 0x0002b60000067ab9 */ /* 0x000fe20000000a00 */
[----:B------:R-:W-:Y:S01]  /*11330*/  IMAD.U32 R3, RZ, RZ, UR5 ;  /* 0x00000005ff037e24 */ /* 0x000fe2000f8e00ff */
[----:B------:R-:W-:Y:S01]  /*11340*/  ULDC UR5, c[0x0][0xa88] ;  /* 0x0002a20000057ab9 */ /* 0x000fe20000000800 */
[C---:B------:R-:W-:Y:S01]  /*11350*/  IMAD R9, R5.reuse, UR9, R0 ;  /* 0x0000000905097c24 */ /* 0x040fe2000f8e0200 */
[----:B------:R-:W-:Y:S01]  /*11360*/  SHF.R.S32.HI R0, RZ, 0x1f, R7 ;  /* 0x0000001fff007819 */ /* 0x000fe20000011407 */
[----:B------:R-:W-:-:S04]  /*11370*/  IMAD.WIDE.U32 R2, R5, UR8, R2 ;  /* 0x0000000805027c25 */ /* 0x000fc8000f8e0002 */
[----:B------:R-:W-:Y:S02]  /*11380*/  IMAD R0, R0, UR6, RZ ;  /* 0x0000000600007c24 */ /* 0x000fe4000f8e02ff */
[----:B------:R-:W-:Y:S02]  /*11390*/  IMAD.IADD R3, R3, 0x1, R9 ;  /* 0x0000000103037824 */ /* 0x000fe400078e0209 */
[C---:B------:R-:W-:Y:S02]  /*113a0*/  IMAD R5, R7.reuse, UR7, R0 ;  /* 0x0000000707057c24 */ /* 0x040fe4000f8e0200 */
[----:B------:R-:W-:Y:S01]  /*113b0*/  IMAD.WIDE.U32 R2, R7, UR6, R2 ;  /* 0x0000000607027c25 */ /* 0x000fe2000f8e0002 */
[----:B------:R-:W-:-:S03]  /*113c0*/  ULDC.64 UR6, c[0x0][0xa80] ;  /* 0x0002a00000067ab9 */ /* 0x000fc60000000a00 */
[----:B------:R-:W-:Y:S01]  /*113d0*/  IMAD R7, R8, UR5, RZ ;  /* 0x0000000508077c24 */ /* 0x000fe2000f8e02ff */
[----:B------:R-:W-:Y:S01]  /*113e0*/  LEA R4, P1, R2, UR6, 0x1 ;  /* 0x0000000602047c11 */ /* 0x000fe2000f8208ff */
[----:B------:R-:W-:Y:S02]  /*113f0*/  VIADD R0, R142, UR41 ;  /* 0x000000298e007c36 */ /* 0x000fe40008000000 */
[----:B------:R-:W-:-:S03]  /*11400*/  IMAD.IADD R3, R3, 0x1, R5 ;  /* 0x0000000103037824 */ /* 0x000fc600078e0205 */
[----:B------:R-:W-:Y:S02]  /*11410*/  ISETP.GE.AND P0, PT, R0, R7, PT ;  /* 0x000000070000720c */ /* 0x000fe40003f06270 */
[----:B------:R-:W-:Y:S02]  /*11420*/  LEA.HI.X R5, R2, UR7, R3, 0x1, P1 ;  /* 0x0000000702057c11 */ /* 0x000fe400088f0c03 */
[----:B------:R0:W1:Y:S04]  /*11430*/  SHFL.IDX PT, R2, R4, RZ, 0x1c1f ;  /* 0x001c1fff04027589 */ /* 0x00006800000e0000 */
[----:B------:R0:W2:Y:S05]  /*11440*/  SHFL.IDX PT, R3, R5, RZ, 0x1c1f ;  /* 0x001c1fff05037589 */ /* 0x0000aa00000e0000 */
[----:B------:R-:W-:Y:S05]  /*11450*/  @P0 BRA `(.L_x_10826) ;  /* 0x0000000000300947 */ /* 0x000fea0003800000 */
[----:B------:R-:W-:Y:S02]  /*11460*/  ULDC UR5, c[0x0][0xac8] ;  /* 0x0002b20000057ab9 */ /* 0x000fe40000000800 */
[----:B------:R-:W-:Y:S02]  /*11470*/  ISETP.GE.AND P3, PT, R139, UR5, PT ;  /* 0x000000058b007c0c */ /* 0x000fe4000bf66270 */
[----:B------:R-:W-:Y:S02]  /*11480*/  ISETP.GE.AND P4, PT, R140, UR5, PT ;  /* 0x000000058c007c0c */ /* 0x000fe4000bf86270 */
[----:B------:R-:W-:-:S09]  /*11490*/  ISETP.GE.AND P2, PT, R138, UR5, PT ;  /* 0x000000058a007c0c */ /* 0x000fd2000bf46270 */
[CC--:B-1----:R-:W-:Y:S02]  /*114a0*/  @!P3 LEA R10, P0, R139.reuse, R2.reuse, 0x1 ;  /* 0x000000028b0ab211 */ /* 0x0c2fe400078008ff */
[----:B------:R-:W-:Y:S02]  /*114b0*/  @!P4 LEA R12, P1, R140, R2, 0x1 ;  /* 0x000000028c0cc211 */ /* 0x000fe400078208ff */
[----:B--2---:R-:W-:Y:S01]  /*114c0*/  @!P2 IMAD.WIDE R8, R138, 0x2, R2 ;  /* 0x000000028a08a825 */ /* 0x004fe200078e0202 */
[-C--:B------:R-:W-:Y:S02]  /*114d0*/  @!P3 LEA.HI.X R11, R139, R3.reuse, R149, 0x1, P0 ;  /* 0x000000038b0bb211 */ /* 0x080fe400000f0c95 */
[----:B------:R-:W-:Y:S02]  /*114e0*/  @!P4 LEA.HI.X R13, R140, R3, R148, 0x1, P1 ;  /* 0x000000038c0dc211 */ /* 0x000fe400008f0c94 */
[----:B------:R3:W-:Y:S04]  /*114f0*/  @!P2 ST.E.128 desc[UR48][R8.64], RZ ;  /* 0x000000ff0800a985 */ /* 0x0007e8000c101d30 */
[----:B------:R3:W-:Y:S04]  /*11500*/  @!P3 ST.E.128 desc[UR48][R10.64], RZ ;  /* 0x000000ff0a00b985 */ /* 0x0007e8000c101d30 */
[----:B------:R3:W-:Y:S02]  /*11510*/  @!P4 ST.E.128 desc[UR48][R12.64], RZ ;  /* 0x000000ff0c00c985 */ /* 0x0007e4000c101d30 */
.L_x_10826:
[----:B------:R-:W-:Y:S05]  /*11520*/  BSYNC B1 ;  /* 0x0000000000017941 */ /* 0x000fea0003800000 */
.L_x_10825:
[----:B------:R-:W-:Y:S01]  /*11530*/  VIADD R0, R0, 0x60 ;  /* 0x0000006000007836 */ /* 0x000fe20000000000 */
[----:B--2---:R2:W4:Y:S04]  /*11540*/  SHFL.IDX PT, R3, R5, 0x1, 0x1c1f ;  /* 0x003c1f0005037f89 */ /* 0x00452800000e0000 */
[----:B------:R-:W-:Y:S01]  /*11550*/  ISETP.GE.AND P0, PT, R0, R7, PT ;  /* 0x000000070000720c */ /* 0x000fe20003f06270 */
[----:B-1----:R2:W1:-:S12]  /*11560*/  SHFL.IDX PT, R2, R4, 0x1, 0x1c1f ;  /* 0x003c1f0004027f89 */ /* 0x00245800000e0000 */
[----:B--2---:R-:W-:Y:S05]  /*11570*/  @P0 BRA `(.L_x_10822) ;  /* 0x0000000000300947 */ /* 0x004fea0003800000 */
[----:B------:R-:W-:Y:S02]  /*11580*/  ULDC UR5, c[0x0][0xac8] ;  /* 0x0002b20000057ab9 */ /* 0x000fe40000000800 */
[----:B------:R-:W-:Y:S02]  /*11590*/  ISETP.GE.AND P3, PT, R139, UR5, PT ;  /* 0x000000058b007c0c */ /* 0x000fe4000bf66270 */
[----:B------:R-:W-:Y:S02]  /*115a0*/  ISETP.GE.AND P4, PT, R140, UR5, PT ;  /* 0x000000058c007c0c */ /* 0x000fe4000bf86270 */
[----:B------:R-:W-:-:S09]  /*115b0*/  ISETP.GE.AND P2, PT, R138, UR5, PT ;  /* 0x000000058a007c0c */ /* 0x000fd2000bf46270 */
[CC--:B-1----:R-:W-:Y:S02]  /*115c0*/  @!P3 LEA R6, P0, R139.reuse, R2.reuse, 0x1 ;  /* 0x000000028b06b211 */ /* 0x0c2fe400078008ff */
[----:B---3--:R-:W-:Y:S02]  /*115d0*/  @!P4 LEA R8, P1, R140, R2, 0x1 ;  /* 0x000000028c08c211 */ /* 0x008fe400078208ff */
[----:B0---4-:R-:W-:Y:S01]  /*115e0*/  @!P2 IMAD.WIDE R4, R138, 0x2, R2 ;  /* 0x000000028a04a825 */ /* 0x011fe200078e0202 */
[-C--:B------:R-:W-:Y:S02]  /*115f0*/  @!P3 LEA.HI.X R7, R139, R3.reuse, R149, 0x1, P0 ;  /* 0x000000038b07b211 */ /* 0x080fe400000f0c95 */
[----:B------:R-:W-:Y:S02]  /*11600*/  @!P4 LEA.HI.X R9, R140, R3, R148, 0x1, P1 ;  /* 0x000000038c09c211 */ /* 0x000fe400008f0c94 */
[----:B------:R2:W-:Y:S04]  /*11610*/  @!P2 ST.E.128 desc[UR48][R4.64], RZ ;  /* 0x000000ff0400a985 */ /* 0x0005e8000c101d30 */
[----:B------:R2:W-:Y:S04]  /*11620*/  @!P3 ST.E.128 desc[UR48][R6.64], RZ ;  /* 0x000000ff0600b985 */ /* 0x0005e8000c101d30 */
[----:B------:R2:W-:Y:S02]  /*11630*/  @!P4 ST.E.128 desc[UR48][R8.64], RZ ;  /* 0x000000ff0800c985 */ /* 0x0005e4000c101d30 */
.L_x_10822:
[----:B------:R-:W-:Y:S05]  /*11640*/  BSYNC B0 ;  /* 0x0000000000007941 */ /* 0x000fea0003800000 */
.L_x_10818:
[----:B------:R-:W-:Y:S02]  /*11650*/  ULDC UR5, c[0x0][0xc38] ;  /* 0x00030e0000057ab9 */ /* 0x000fe40000000800 */
[----:B------:R-:W-:-:S06]  /*11660*/  UISETP.GE.AND UP0, UPT, UR4, UR5, UPT ;  /* 0x000000050400728c */ /* 0x000fcc000bf06270 */
[----:B------:R-:W-:-:S13]  /*11670*/  PLOP3.LUT P0, PT, PT, PT, UP0, 0x80, 0x0 ;  /* 0x000000000000781c */ /* 0x000fda0003f0f008 */
[----:B------:R-:W-:Y:S05]  /*11680*/  @!P0 BRA `(.L_x_10827) ;  /* 0xfffffef800208947 */ /* 0x000fea000383ffff */
[----:B------:R-:W-:Y:S05]  /*11690*/  EXIT ;  /* 0x000000000000794d */ /* 0x000fea0003800000 */
.L_x_10737:
[----:B------:R-:W-:-:S08]  /*116a0*/  NOP ;  /* 0x0000000000007918 */ /* 0x000fd00000000000 */
[----:B------:R-:W0:-:S00]  /*116b0*/  USETMAXREG.DEALLOC.CTAPOOL 0x20 ;  /* 0x00000020000079c8 */ /* 0x000e0000080e0500 */
[----:B0-----:R-:W-:-:S06]  /*116c0*/  LOP3.LUT R0, R0, 0x3, RZ, 0xc0, !PT ;  /* 0x0000000300007812 */ /* 0x001fcc00078ec0ff */
[----:B------:R-:W0:Y:S01]  /*116d0*/  S2UR UR6, SR_CTAID.X ;  /* 0x00000000000679c3 */ /* 0x000e220000002500 */
[----:B------:R-:W-:Y:S01]  /*116e0*/  LOP3.LUT R19, R19, 0xfffffffb, RZ, 0xc0, !PT ;  /* 0xfffffffb13137812 */ /* 0x000fe200078ec0ff */
[----:B------:R-:W-:Y:S01]  /*116f0*/  IMAD.MOV.U32 R16, RZ, RZ, RZ ;  /* 0x000000ffff107224 */ /* 0x000fe200078e00ff */
[----:B------:R1:W2:Y:S01]  /*11700*/  SHFL.IDX PT, R2, R0, RZ, 0x1f ;  /* 0x00001fff00027589 */ /* 0x0002a200000e0000 */
[----:B------:R-:W-:Y:S02]  /*11710*/  IMAD.MOV.U32 R24, RZ, RZ, 0x1 ;  /* 0x00000001ff187424 */ /* 0x000fe400078e00ff */
[----:B------:R-:W-:Y:S02]  /*11720*/  IMAD.MOV.U32 R29, RZ, RZ, RZ ;  /* 0x000000ffff1d7224 */ /* 0x000fe400078e00ff */
[----:B-1----:R-:W0:Y:S01]  /*11730*/  LDC R0, c[0x0][0xc38] ;  /* 0x00030e00ff007b82 */ /* 0x002e220000000800 */
[----:B--2---:R-:W-:-:S13]  /*11740*/  ISETP.NE.AND P0, PT, R2, RZ, PT ;  /* 0x000000ff0200720c */ /* 0x004fda0003f05270 */
[----:B------:R-:W-:Y:S01]  /*11750*/  @P0 LOP3.LUT R19, R19, 0x4, RZ, 0xfc, !PT ;  /* 0x0000000413130812 */ /* 0x000fe200078efcff */
[----:B------:R-:W-:Y:S06]  /*11760*/  @P0 BAR.ARV 0x4, 0x200 ;  /* 0x0108000000000b1d */ /* 0x000fec0000002000 */
[----:B0-----:R-:W-:-:S13]  /*11770*/  ISETP.LE.AND P0, PT, R0, UR6, PT ;  /* 0x0000000600007c0c */ /* 0x001fda000bf03270 */
[----:B------:R-:W-:Y:S05]  /*11780*/  @P0 BRA `(.L_x_10828) ;  /* 0x0000004800640947 */ /* 0x000fea0003800000 */
[----:B------:R-:W0:Y:S01]  /*11790*/  S2R R6, SR_TID.X ;  /* 0x0000000000067919 */ /* 0x000e220000002100 */
[----:B------:R-:W1:Y:S01]  /*117a0*/  S2UR UR5, SR_CgaCtaId ;  /* 0x00000000000579c3 */ /* 0x000e620000008800 */
[----:B------:R-:W-:Y:S01]  /*117b0*/  UMOV UR4, 0x400 ;  /* 0x0000040000047882 */ /* 0x000fe20000000000 */
[----:B------:R-:W-:Y:S01]  /*117c0*/  IMAD.U32 R27, RZ, RZ, UR6 ;  /* 0x00000006ff1b7e24 */ /* 0x000fe2000f8e00ff */
[----:B------:R-:W-:Y:S01]  /*117d0*/  ULDC UR42, c[0x0][0xc] ;  /* 0x00000300002a7ab9 */ /* 0x000fe20000000800 */
[----:B------:R-:W-:Y:S01]  /*117e0*/  IMAD.MOV.U32 R24, RZ, RZ, 0x1 ;  /* 0x00000001ff187424 */ /* 0x000fe200078e00ff */
[----:B------:R-:W-:Y:S01]  /*117f0*/  ULDC.64 UR46, c[0x0][0x198] ;  /* 0x00006600002e7ab9 */ /* 0x000fe20000000a00 */
[----:B------:R-:W-:Y:S02]  /*11800*/  IMAD.MOV.U32 R29, RZ, RZ, RZ ;  /* 0x000000ffff1d7224 */ /* 0x000fe400078e00ff */
[----:B------:R-:W-:Y:S01]  /*11810*/  IMAD.MOV.U32 R16, RZ, RZ, RZ ;  /* 0x000000ffff107224 */ /* 0x000fe200078e00ff */
[----:B-1----:R-:W-:-:S06]  /*11820*/  ULEA UR4, UR5, UR4, 0x18 ;  /* 0x0000000405047291 */ /* 0x002fcc000f8ec03f */
[----:B------:R-:W-:Y:S01]  /*11830*/  IMAD.U32 R17, RZ, RZ, UR4 ;  /* 0x00000004ff117e24 */ /* 0x000fe2000f8e00ff */
[C---:B0-----:R-:W-:Y:S01]  /*11840*/  LOP3.LUT R5, R6.reuse, 0x7f, RZ, 0xc0, !PT ;  /* 0x0000007f06057812 */ /* 0x041fe200078ec0ff */
[C---:B------:R-:W-:Y:S01]  /*11850*/  IMAD.SHL.U32 R0, R6.reuse, 0x8, RZ ;  /* 0x0000000806007824 */ /* 0x040fe200078e00ff */
[----:B------:R-:W-:-:S03]  /*11860*/  LOP3.LUT R28, R6, 0x1f, RZ, 0xc0, !PT ;  /* 0x0000001f061c7812 */ /* 0x000fc600078ec0ff */
[----:B------:R-:W-:Y:S01]  /*11870*/  IMAD.SHL.U32 R4, R5, 0x8, RZ ;  /* 0x0000000805047824 */ /* 0x000fe200078e00ff */
[C---:B------:R-:W-:Y:S02]  /*11880*/  LOP3.LUT R3, R0.reuse, 0x20, RZ, 0xc0, !PT ;  /* 0x0000002000037812 */ /* 0x040fe400078ec0ff */
[----:B------:R-:W-:Y:S02]  /*11890*/  LOP3.LUT R2, R0, 0xd8, RZ, 0xc0, !PT ;  /* 0x000000d800027812 */ /* 0x000fe400078ec0ff */
[----:B------:R-:W-:Y:S02]  /*118a0*/  LOP3.LUT R3, R3, 0x300, R4, 0xf8, !PT ;  /* 0x0000030003037812 */ /* 0x000fe400078ef804 */
[----:B------:R-:W-:Y:S02]  /*118b0*/  LOP3.LUT R2, R2, 0x18, R6, 0x78, !PT ;  /* 0x0000001802027812 */ /* 0x000fe400078e7806 */
[----:B------:R-:W-:Y:S02]  /*118c0*/  LOP3.LUT R0, R0, 0x18, RZ, 0xc0, !PT ;  /* 0x0000001800007812 */ /* 0x000fe400078ec0ff */
[----:B------:R-:W-:Y:S01]  /*118d0*/  LOP3.LUT R26, R3, R2, RZ, 0xfc, !PT ;  /* 0x00000002031a7212 */ /* 0x000fe200078efcff */
[----:B------:R-:W-:Y:S01]  /*118e0*/  IMAD.SHL.U32 R2, R6, 0x20, RZ ;  /* 0x0000002006027824 */ /* 0x000fe200078e00ff */
[----:B------:R-:W-:-:S03]  /*118f0*/  SHF.R.U32.HI R3, RZ, 0x2, R5 ;  /* 0x00000002ff037819 */ /* 0x000fc60000011605 */
[----:B------:R-:W-:Y:S01]  /*11900*/  IMAD R26, R26, 0x2, R17 ;  /* 0x000000021a1a7824 */ /* 0x000fe200078e0211 */
[----:B------:R-:W-:Y:S02]  /*11910*/  LOP3.LUT R3, R3, 0x60, R2, 0xf8, !PT ;  /* 0x0000006003037812 */ /* 0x000fe400078ef802 */
[C---:B------:R-:W-:Y:S02]  /*11920*/  LOP3.LUT R2, R0.reuse, 0x20, RZ, 0xfc, !PT ;  /* 0x0000002000027812 */ /* 0x040fe400078efcff */
[----:B------:R-:W-:-:S07]  /*11930*/  LOP3.LUT R0, R0, 0x40, RZ, 0xfc, !PT ;  /* 0x0000004000007812 */ /* 0x000fce00078efcff */
.L_x_10926:
[----:B------:R-:W-:Y:S01]  /*11940*/  ULDC UR8, c[0x0][0xc60] ;  /* 0x0003180000087ab9 */ /* 0x000fe20000000800 */
[C---:B------:R-:W-:Y:S01]  /*11950*/  R2UR UR7, R27.reuse ;  /* 0x000000001b0772ca */ /* 0x040fe200000e0000 */
[----:B------:R-:W-:Y:S01]  /*11960*/  UISETP.NE.AND UP0, UPT, UR8, 0x1, UPT ;  /* 0x000000010800788c */ /* 0x000fe2000bf05270 */
[----:B------:R-:W-:-:S10]  /*11970*/  R2UR UR6, R27 ;  /* 0x000000001b0672ca */ /* 0x000fd400000e0000 */
        /* <DEDUP_REMOVED lines=9> */
[----:B0-----:R-:W-:Y:S05]  /*11a10*/  @!P0 BRA `(.L_x_10829) ;  /* 0x0000000000208947 */ /* 0x001fea0003800000 */
        /* <DEDUP_REMOVED lines=8> */
.L_x_10829:
[----:B------:R-:W-:Y:S01]  /*11aa0*/  ULDC UR9, c[0x0][0xc54] ;  /* 0x0003150000097ab9 */ /* 0x000fe20000000800 */
[----:B------:R-:W-:Y:S01]  /*11ab0*/  UMOV UR6, UR8 ;  /* 0x0000000800067c82 */ /* 0x000fe20008000000 */
[----:B------:R-:W-:-:S11]  /*11ac0*/  UISETP.NE.AND UP0, UPT, UR9, 0x1, UPT ;  /* 0x000000010900788c */ /* 0x000fd6000bf05270 */
[----:B------:R-:W-:Y:S02]  /*11ad0*/  @UP0 ULDC.64 UR10, c[0x0][0xc58] ;  /* 0x00031600000a0ab9 */ /* 0x000fe40000000a00 */
[----:B------:R-:W-:-:S04]  /*11ae0*/  UIMAD.WIDE.U32 UR4, UR8, UR10, URZ ;  /* 0x0000000a080472a5 */ /* 0x000fc8000f8e003f */
[----:B------:R-:W-:-:S04]  /*11af0*/  @UP0 USHF.R.U32.HI UR6, URZ, UR11, UR5 ;  /* 0x0000000b3f060299 */ /* 0x000fc80008011605 */
[----:B------:R-:W-:-:S12]  /*11b00*/  UIMAD UR4, UR6, UR9, URZ ;  /* 0x00000009060472a4 */ /* 0x000fd8000f8e023f */
.L_x_10830:
[----:B------:R-:W-:Y:S02]  /*11b10*/  ULOP3.LUT UR5, URZ, UR6, URZ, 0x33, !UPT ;  /* 0x000000063f057292 */ /* 0x000fe4000f8e333f */
[----:B------:R-:W-:Y:S01]  /*11b20*/  UIADD3 UR4, UR8, -UR4, URZ ;  /* 0x8000000408047290 */ /* 0x000fe2000fffe03f */
[----:B------:R-:W-:Y:S01]  /*11b30*/  ULDC UR15, c[0x0][0xc48] ;  /* 0x00031200000f7ab9 */ /* 0x000fe20000000800 */
[----:B------:R-:W-:Y:S01]  /*11b40*/  ULDC UR9, c[0x0][0x448] ;  /* 0x0001120000097ab9 */ /* 0x000fe20000000800 */
[----:B------:R-:W-:Y:S01]  /*11b50*/  ULDC UR41, c[0x0][0xc3c] ;  /* 0x00030f0000297ab9 */ /* 0x000fe20000000800 */
[----:B------:R-:W-:Y:S02]  /*11b60*/  UISETP.NE.AND UP2, UPT, UR15, 0x1, UPT ;  /* 0x000000010f00788c */ /* 0x000fe4000bf45270 */
[----:B------:R-:W-:Y:S02]  /*11b70*/  UISETP.NE.AND UP1, UPT, UR9, 0x1, UPT ;  /* 0x000000010900788c */ /* 0x000fe4000bf25270 */
[----:B------:R-:W-:Y:S01]  /*11b80*/  UIADD3 UR41, UR5, UR41, URZ ;  /* 0x0000002905297290 */ /* 0x000fe2000fffe03f */
[----:B------:R-:W-:Y:S01]  /*11b90*/  ULDC UR14, c[0x0][0xc54] ;  /* 0x00031500000e7ab9 */ /* 0x000fe20000000800 */
[----:B------:R-:W-:Y:S01]  /*11ba0*/  ULDC.64 UR10, c[0x0][0x418] ;  /* 0x00010600000a7ab9 */ /* 0x000fe20000000a00 */
[----:B------:R-:W-:-:S02]  /*11bb0*/  UIMAD UR14, UR7, UR14, UR4 ;  /* 0x0000000e070e72a4 */ /* 0x000fc4000f8e0204 */
[----:B------:R-:W-:Y:S01]  /*11bc0*/  UISETP.NE.U32.AND UP0, UPT, UR10, URZ, UPT ;  /* 0x0000003f0a00728c */ /* 0x000fe2000bf05070 */
[----:B------:R-:W-:Y:S01]  /*11bd0*/  ULDC.64 UR4, c[0x0][0x9e0] ;  /* 0x0002780000047ab9 */ /* 0x000fe20000000a00 */
[----:B------:R-:W-:Y:S02]  /*11be0*/  UIMAD UR41, UR41, 0xc0, URZ ;  /* 0x000000c0292978a4 */ /* 0x000fe4000f8e023f */
[----:B------:R-:W-:Y:S02]  /*11bf0*/  UISETP.GE.AND UP3, UPT, UR5, 0x1, UPT ;  /* 0x000000010500788c */ /* 0x000fe4000bf66270 */
[----:B------:R-:W-:Y:S02]  /*11c00*/  UISETP.NE.AND.EX UP0, UPT, UR11, URZ, UPT, UP0 ;  /* 0x0000003f0b00728c */ /* 0x000fe4000bf05300 */
[----:B------:R-:W-:Y:S01]  /*11c10*/  UIADD3 UR9, UR41, 0xbf, URZ ;  /* 0x000000bf29097890 */ /* 0x000fe2000fffe03f */
[----:B------:R-:W-:Y:S01]  /*11c20*/  ULDC UR8, c[0x0][0x424] ;  /* 0x0001090000087ab9 */ /* 0x000fe20000000800 */
[----:B------:R-:W-:Y:S01]  /*11c30*/  ULDC UR6, c[0x0][0x288] ;  /* 0x0000a20000067ab9 */ /* 0x000fe20000000800 */
[----:B------:R-:W-:Y:S01]  /*11c40*/  @UP2 ULDC UR10, c[0x0][0xc4c] ;  /* 0x00031300000a2ab9 */ /* 0x000fe20000000800 */
[----:B------:R-:W-:Y:S01]  /*11c50*/  @UP1 ULDC UR12, c[0x0][0x44c] ;  /* 0x00011300000c1ab9 */ /* 0x000fe20000000800 */
[----:B------:R-:W-:Y:S01]  /*11c60*/  UIADD3 UR16, -UR6, 0x1, URZ ;  /* 0x0000000106107890 */ /* 0x000fe2000fffe13f */
[----:B------:R-:W-:Y:S01]  /*11c70*/  PLOP3.LUT P1, PT, PT, PT, UP3, 0x80, 0x0 ;  /* 0x000000000000781c */ /* 0x000fe20003f2f038 */
[----:B------:R-:W-:-:S02]  /*11c80*/  UIMAD.WIDE.U32 UR10, UR14, UR10, URZ ;  /* 0x0000000a0e0a72a5 */ /* 0x000fc4000f8e003f */
[----:B------:R-:W-:Y:S02]  /*11c90*/  USEL UR8, UR8, 0x1, UP0 ;  /* 0x0000000108087887 */ /* 0x000fe40008000000 */
        /* <DEDUP_REMOVED lines=23> */
.L_x_10832:
[----:B------:R-:W-:-:S11]  /*11e10*/  UISETP.NE.AND UP0, UPT, UR5, 0x1, UPT ;  /* 0x000000010500788c */ /* 0x000fd6000bf05270 */
[----:B------:R-:W-:Y:S02]  /*11e20*/  @UP0 ULDC.64 UR12, c[0x0][0x9e8] ;  /* 0x00027a00000c0ab9 */ /* 0x000fe40000000a00 */
[----:B------:R-:W-:-:S04]  /*11e30*/  UIMAD.WIDE.U32 UR10, UR9, UR12, URZ ;  /* 0x0000000c090a72a5 */ /* 0x000fc8000f8e003f */
[----:B------:R-:W-:-:S12]  /*11e40*/  @UP0 USHF.R.U32.HI UR9, URZ, UR13, UR11 ;  /* 0x0000000d3f090299 */ /* 0x000fd8000801160b */
.L_x_10833:
[----:B------:R-:W-:-:S04]  /*11e50*/  UIMAD UR9, UR9, UR5, UR5 ;  /* 0x00000005090972a4 */ /* 0x000fc8000f8e0205 */
[----:B------:R-:W-:-:S04]  /*11e60*/  UISETP.LT.AND UP0, UPT, UR4, UR9, UPT ;  /* 0x000000090400728c */ /* 0x000fc8000bf01270 */
[----:B------:R-:W-:-:S12]  /*11e70*/  USEL UR4, UR4, UR9, UP0 ;  /* 0x0000000904047287 */ /* 0x000fd80008000000 */
.L_x_10831:
        /* <DEDUP_REMOVED lines=30> */
.L_x_10835:
[----:B------:R-:W-:-:S11]  /*12060*/  UISETP.NE.AND UP0, UPT, UR5, 0x1, UPT ;  /* 0x000000010500788c */ /* 0x000fd6000bf05270 */
[----:B------:R-:W-:Y:S02]  /*12070*/  @UP0 ULDC.64 UR10, c[0x0][0x9e8] ;  /* 0x00027a00000a0ab9 */ /* 0x000fe40000000a00 */
[----:B------:R-:W-:-:S04]  /*12080*/  UIMAD.WIDE.U32 UR6, UR4, UR10, URZ ;  /* 0x0000000a040672a5 */ /* 0x000fc8000f8e003f */
[----:B------:R-:W-:-:S12]  /*12090*/  @UP0 USHF.R.U32.HI UR4, URZ, UR11, UR7 ;  /* 0x0000000b3f040299 */ /* 0x000fd80008011607 */
.L_x_10836:
[----:B------:R-:W-:-:S04]  /*120a0*/  UIMAD UR4, UR4, UR5, URZ ;  /* 0x00000005040472a4 */ /* 0x000fc8000f8e023f */
[----:B------:R-:W-:-:S04]  /*120b0*/  UISETP.LT.AND UP0, UPT, UR8, UR4, UPT ;  /* 0x000000040800728c */ /* 0x000fc8000bf01270 */
[----:B------:R-:W-:-:S12]  /*120c0*/  USEL UR8, UR8, UR4, !UP0 ;  /* 0x0000000408087287 */ /* 0x000fd8000c000000 */
.L_x_10834:
        /* <DEDUP_REMOVED lines=19> */
[----:B-1----:R-:W2:Y:S01]  /*12200*/  @P0 ATOMG.E.ADD.STRONG.GPU PT, R3, desc[UR48][R2.64], R5 ;  /* 0x00000005020309a8 */ /* 0x002ea200081ee1f0 */
[----:B------:R-:W0:Y:S02]  /*12210*/  S2R R4, SR_LTMASK ;  /* 0x0000000000047919 */ /* 0x000e240000003900 */
[----:B0-----:R-:W-:-:S04]  /*12220*/  LOP3.LUT R4, R4, UR4, RZ, 0xc0, !PT ;  /* 0x0000000404047c12 */ /* 0x001fc8000f8ec0ff */
[----:B------:R-:W0:Y:S01]  /*12230*/  POPC R27, R4 ;  /* 0x00000004001b7309 */ /* 0x000e220000000000 */
[----:B--2---:R-:W0:Y:S02]  /*12240*/  SHFL.IDX PT, R0, R3, R0, 0x1f ;  /* 0x00001f0003007589 */ /* 0x004e2400000e0000 */
[----:B0-----:R-:W-:Y:S01]  /*12250*/  IADD3 R27, R0, UR42, R27 ;  /* 0x0000002a001b7c10 */ /* 0x001fe2000fffe01b */
[----:B------:R-:W-:Y:S06]  /*12260*/  BRA `(.L_x_10839) ;  /* 0x0000003c00447947 */ /* 0x000fec0003800000 */
.L_x_10838:
        /* <DEDUP_REMOVED lines=20> */
.L_x_10841:
[----:B------:R-:W-:Y:S05]  /*123b0*/  BSYNC B6 ;  /* 0x0000000000067941 */ /* 0x000fea0003800000 */
.L_x_10840:
        /* <DEDUP_REMOVED lines=20> */
.L_x_10844:
        /* <DEDUP_REMOVED lines=15> */
.L_x_10843:
[----:B------:R-:W-:Y:S05]  /*125f0*/  BSYNC B6 ;  /* 0x0000000000067941 */ /* 0x000fea0003800000 */
.L_x_10842:
[----:B------:R-:W-:Y:S01]  /*12600*/  ULDC.64 UR4, c[0x0][0x9f8] ;  /* 0x00027e0000047ab9 */ /* 0x000fe20000000a00 */
[----:B------:R-:W-:Y:S01]  /*12610*/  IMAD.U32 R23, RZ, RZ, UR43 ;  /* 0x0000002bff177e24 */ /* 0x000fe2000f8e00ff */
[----:B------:R-:W-:-:S04]  /*12620*/  UISETP.NE.U32.AND UP0, UPT, UR4, URZ, UPT ;  /* 0x0000003f0400728c */ /* 0x000fc8000bf05070 */
        /* <DEDUP_REMOVED lines=18> */
[----:B--2---:R-:W-:Y:S02]  /*12750*/  SHF.R.S32.HI R25, RZ, 0x1f, R23 ;  /* 0x0000001fff197819 */ /* 0x004fe40000011417 */
[----:B------:R-:W-:Y:S01]  /*12760*/  SEL R18, R23, RZ, !P1 ;  /* 0x000000ff17127207 */ /* 0x000fe20004800000 */
[----:B------:R-:W-:Y:S06]  /*12770*/  BRA.DIV UR4, `(.L_x_10845) ;  /* 0x0000004204207947 */ /* 0x000fec000b800000 */
[----:B------:R0:W1:Y:S02]  /*12780*/  SHFL.IDX PT, R14, R20, RZ, 0x1f ;  /* 0x00001fff140e7589 */ /* 0x00006400000e0000 */
.L_x_10941:
[----:B-1----:R-:W-:Y:S02]  /*12790*/  ISETP.NE.AND P0, PT, R14, RZ, PT ;  /* 0x000000ff0e00720c */ /* 0x002fe40003f05270 */
[----:B------:R-:W-:Y:S02]  /*127a0*/  PLOP3.LUT P2, PT, PT, PT, PT, 0x8, 0x0 ;  /* 0x000000000000781c */ /* 0x000fe40003f4e170 */
[----:B------:R-:W-:-:S11]  /*127b0*/  LOP3.LUT R19, R19, 0xfffffffd, RZ, 0xc0, !PT ;  /* 0xfffffffd13137812 */ /* 0x000fd600078ec0ff */
[----:B------:R-:W-:Y:S01]  /*127c0*/  @P2 LOP3.LUT R19, R19, 0x2, RZ, 0xfc, !PT ;  /* 0x0000000213132812 */ /* 0x000fe200078efcff */
[----:B------:R-:W-:Y:S06]  /*127d0*/  @P0 BRA `(.L_x_10846) ;  /* 0x0000000400140947 */ /* 0x000fec0003800000 */
[----:B------:R-:W-:-:S03]  /*127e0*/  UMOV UR4, 0xffffffff ;  /* 0xffffffff00047882 */ /* 0x000fc60000000000 */
[----:B------:R-:W-:Y:S05]  /*127f0*/  BRA.DIV UR4, `(.L_x_10847) ;  /* 0x0000004204207947 */ /* 0x000fea000b800000 */
[----:B------:R-:W-:-:S13]  /*12800*/  ELECT P6, URZ, PT ;  /* 0x00000000003f782f */ /* 0x000fda00038c0000 */
.L_x_10944:
[----:B------:R-:W-:Y:S05]  /*12810*/  @!P6 BRA `(.L_x_10846) ;  /* 0x000000040004e947 */ /* 0x000fea0003800000 */
[----:B------:R-:W-:Y:S01]  /*12820*/  IMAD.MOV.U32 R18, RZ, RZ, R23 ;  /* 0x000000ffff127224 */ /* 0x000fe200078e0017 */
[----:B------:R-:W-:Y:S06]  /*12830*/  @!P1 BRA `(.L_x_10848) ;  /* 0x0000000000489947 */ /* 0x000fec0003800000 */
[----:B------:R-:W1:Y:S01]  /*12840*/  LDC R0, c[0x0][0x43c] ;  /* 0x00010f00ff007b82 */ /* 0x000e620000000800 */
[----:B------:R-:W-:Y:S01]  /*12850*/  IMAD.MOV.U32 R6, RZ, RZ, R22 ;  /* 0x000000ffff067224 */ /* 0x000fe200078e0016 */
[----:B------:R-:W-:Y:S02]  /*12860*/  ULDC.64 UR4, c[0x0][0x428] ;  /* 0x00010a0000047ab9 */ /* 0x000fe40000000a00 */
[----:B------:R-:W-:-:S04]  /*12870*/  IMAD R8, R25, UR4, RZ ;  /* 0x0000000419087c24 */ /* 0x000fc8000f8e02ff */
[----:B------:R-:W-:Y:S01]  /*12880*/  IMAD R7, R23, UR5, R8 ;  /* 0x0000000517077c24 */ /* 0x000fe2000f8e0208 */
[----:B-1----:R-:W-:-:S13]  /*12890*/  ISETP.NE.AND P0, PT, R0, 0x1, PT ;  /* 0x000000010000780c */ /* 0x002fda0003f05270 */
[----:B------:R-:W1:Y:S02]  /*128a0*/  @P0 LDC.64 R4, c[0x0][0x440] ;  /* 0x00011000ff040b82 */ /* 0x000e640000000a00 */
[----:B-1----:R-:W-:-:S05]  /*128b0*/  @P0 IMAD.HI.U32 R4, R22, R4, RZ ;  /* 0x0000000416040227 */ /* 0x002fca00078e00ff */
[----:B------:R-:W-:-:S04]  /*128c0*/  @P0 SHF.R.U32.HI R6, RZ, R5, R4 ;  /* 0x00000005ff060219 */ /* 0x000fc80000011604 */
[--C-:B------:R-:W-:Y:S01]  /*128d0*/  SHF.R.S32.HI R5, RZ, 0x1f, R6.reuse ;  /* 0x0000001fff057819 */ /* 0x100fe20000011406 */
[----:B------:R-:W-:-:S04]  /*128e0*/  IMAD.MOV.U32 R4, RZ, RZ, R6 ;  /* 0x000000ffff047224 */ /* 0x000fc800078e0006 */
[----:B------:R-:W-:-:S04]  /*128f0*/  IMAD.WIDE.U32 R4, R23, UR4, R4 ;  /* 0x0000000417047c25 */ /* 0x000fc8000f8e0004 */
[----:B------:R-:W-:Y:S01]  /*12900*/  IMAD.IADD R5, R5, 0x1, R7 ;  /* 0x0000000105057824 */ /* 0x000fe200078e0207 */
[----:B------:R-:W-:-:S04]  /*12910*/  LEA R2, P0, R4, R2, 0x2 ;  /* 0x0000000204027211 */ /* 0x000fc800078010ff */
[----:B------:R-:W-:-:S05]  /*12920*/  LEA.HI.X R3, R4, R3, R5, 0x2, P0 ;  /* 0x0000000304037211 */ /* 0x000fca00000f1405 */
[----:B------:R1:W5:Y:S01]  /*12930*/  LDG.E R18, desc[UR48][R2.64] ;  /* 0x0000003002127981 */ /* 0x000362000c1e1900 */
[----:B------:R-:W-:-:S04]  /*12940*/  IMAD.MOV R5, RZ, RZ, -R6 ;  /* 0x000000ffff057224 */ /* 0x000fc800078e0a06 */
[----:B------:R-:W-:-:S07]  /*12950*/  IMAD R22, R0, R5, R22 ;  /* 0x0000000500167224 */ /* 0x000fce00078e0216 */
.L_x_10848:
[----:B------:R-:W2:Y:S01]  /*12960*/  S2R R0, SR_TID.X ;  /* 0x0000000000007919 */ /* 0x000ea20000002100 */
[----:B-1----:R-:W-:Y:S01]  /*12970*/  IMAD R3, R16, 0x8, R17 ;  /* 0x0000000810037824 */ /* 0x002fe200078e0211 */
[----:B--2---:R-:W-:Y:S02]  /*12980*/  LOP3.LUT R2, R0, 0x7f, RZ, 0xc0, !PT ;  /* 0x0000007f00027812 */ /* 0x004fe400078ec0ff */
[----:B------:R-:W-:Y:S02]  /*12990*/  SHF.L.U32 R0, R24, 0x1f, RZ ;  /* 0x0000001f18007819 */ /* 0x000fe400000006ff */
[----:B------:R-:W-:Y:S02]  /*129a0*/  ISETP.NE.AND P1, PT, R2, RZ, PT ;  /* 0x000000ff0200720c */ /* 0x000fe40003f25270 */
[----:B------:R-:W1:Y:S02]  /*129b0*/  SYNCS.PHASECHK.TRANS64.TRYWAIT P0, [R3+URZ+0x2d840], R0 ;  /* 0x02d84000030075a7 */ /* 0x000e64000800017f */
[----:B-1----:R-:W-:Y:S09]  /*129c0*/  @!P0 BRA `(.L_x_10849) ;  /* 0x0000003c00cc8947 */ /* 0x002ff20003800000 */
.L_x_10945:
[----:B------:R-:W-:Y:S05]  /*129d0*/  @P1 BRA `(.L_x_10850) ;  /* 0x0000000000141947 */ /* 0x000fea0003800000 */
[----:B------:R-:W-:Y:S01]  /*129e0*/  ISETP.NE.AND P0, PT, R28, RZ, PT ;  /* 0x000000ff1c00720c */ /* 0x000fe20003f05270 */
[----:B-1----:R-:W-:-:S04]  /*129f0*/  IMAD.MOV.U32 R0, RZ, RZ, 0x6000 ;  /* 0x00006000ff007424 */ /* 0x002fc800078e00ff */
[----:B------:R2:W-:Y:S08]  /*12a00*/  SYNCS.ARRIVE.TRANS64 RZ, [R3+URZ+0x2d830], R0 ;  /* 0x02d8300003ff79a7 */ /* 0x0005f0000800003f */
[----:B------:R-:W-:Y:S05]  /*12a10*/  @!P0 BRA `(.L_x_10850) ;  /* 0x0000000000048947 */ /* 0x000fea0003800000 */
[----:B------:R-:W-:Y:S01]  /*12a20*/  BPT.TRAP 0x1 ;  /* 0x000000040000795c */ /* 0x000fe20000300000 */
.L_x_10850:
[----:B-12---:R-:W-:Y:S01]  /*12a30*/  IMAD R0, R16, 0x6000, R17 ;  /* 0x0000600010007824 */ /* 0x006fe200078e0211 */
        /* <DEDUP_REMOVED lines=11> */
[----:B------:R-:W-:Y:S01]  /*12af0*/  UMOV UR10, 0x40 ;  /* 0x00000040000a7882 */ /* 0x000fe20000000000 */
[----:B------:R-:W-:Y:S01]  /*12b00*/  UMOV UR12, UR36 ;  /* 0x00000024000c7c82 */ /* 0x000fe20008000000 */
[----:B------:R-:W-:Y:S01]  /*12b10*/  UIADD3 UR33, UR33, 0x2d830, URZ ;  /* 0x0002d83021217890 */ /* 0x000fe2000fffe03f */
[----:B------:R-:W-:Y:S01]  /*12b20*/  PLOP3.LUT P0, PT, PT, PT, PT, 0x80, 0x0 ;  /* 0x000000000000781c */ /* 0x000fe20003f0f070 */
[----:B------:R-:W-:Y:S01]  /*12b30*/  USHF.L.U32 UR35, UR35, 0x7, URZ ;  /* 0x0000000723237899 */ /* 0x000fe2000800063f */
[----:B------:R-:W-:Y:S01]  /*12b40*/  LOP3.LUT R19, R19, 0xfffffffd, RZ, 0xc0, !PT ;  /* 0xfffffffd13137812 */ /* 0x000fe200078ec0ff */
[----:B------:R-:W-:-:S02]  /*12b50*/  UIADD3 UR32, UR8, 0x15400, URZ ;  /* 0x0001540008207890 */ /* 0x000fc4000fffe03f */
        /* <DEDUP_REMOVED lines=9> */
[----:B------:R-:W-:Y:S01]  /*12bf0*/  @P0 LOP3.LUT R19, R19, 0x2, RZ, 0xfc, !PT ;  /* 0x0000000213130812 */ /* 0x000fe200078efcff */
[----:B------:R1:W-:Y:S01]  /*12c00*/  UTMALDG.4D [UR16], [UR4], desc[UR6] ;  /* 0x00000610040075b4 */ /* 0x0003e20008019000 */
[----:B------:R1:W-:Y:S02]  /*12c10*/  UTMALDG.4D [UR8], [UR4], desc[UR6] ;  /* 0x00000608040075b4 */ /* 0x0003e40008019000 */
[----:B-1----:R-:W-:-:S03]  /*12c20*/  NOP ;  /* 0x0000000000007918 */ /* 0x002fc60000000000 */
.L_x_10846:
[----:B------:R-:W-:Y:S05]  /*12c30*/  WARPSYNC.ALL ;  /* 0x0000000000007948 */ /* 0x000fea0003800000 */
[----:B------:R-:W-:Y:S01]  /*12c40*/  VIADD R0, R17, 0xc400 ;  /* 0x0000c40011007836 */ /* 0x000fe20000000000 */
[----:B------:R-:W-:Y:S01]  /*12c50*/  USHF.R.S32.HI UR4, URZ, 0x1f, UR36 ;  /* 0x0000001f3f047899 */ /* 0x000fe20008011424 */
[----:B------:R-:W-:Y:S01]  /*12c60*/  BAR.SYNC.DEFER_BLOCKING 0x8, 0x200 ;  /* 0x0208000000007b1d */ /* 0x000fe20000010000 */
[----:B------:R-:W-:Y:S02]  /*12c70*/  USHF.R.S32.HI UR37, URZ, 0x1f, UR43 ;  /* 0x0000001f3f257899 */ /* 0x000fe4000801142b */
[----:B------:R-:W-:-:S03]  /*12c80*/  LOP3.LUT P0, RZ, R0, 0x1bf, RZ, 0xc0, !PT ;  /* 0x000001bf00ff7812 */ /* 0x000fc6000780c0ff */
[----:B------:R-:W-:Y:S01]  /*12c90*/  ULDC.64 UR6, c[0x0][0x2d8] ;  /* 0x0000b60000067ab9 */ /* 0x000fe20000000a00 */
[----:B------:R-:W-:Y:S01]  /*12ca0*/  BSSY B6, `(.L_x_10851) ;  /* 0x0000016000067945 */ /* 0x000fe20003800000 */
[----:B------:R-:W-:Y:S02]  /*12cb0*/  UIMAD UR4, UR4, UR6, URZ ;  /* 0x00000006040472a4 */ /* 0x000fe4000f8e023f */
[----:B------:R-:W-:Y:S02]  /*12cc0*/  UIMAD.WIDE.U32 UR50, UR36, UR6, URZ ;  /* 0x00000006243272a5 */ /* 0x000fe4000f8e003f */
[----:B------:R-:W-:-:S04]  /*12cd0*/  UIMAD UR4, UR36, UR7, UR4 ;  /* 0x00000007240472a4 */ /* 0x000fc8000f8e0204 */
[----:B------:R-:W-:Y:S01]  /*12ce0*/  UIADD3 UR45, UR51, UR4, URZ ;  /* 0x00000004332d7290 */ /* 0x000fe2000fffe03f */
[----:B------:R-:W-:Y:S11]  /*12cf0*/  @!P0 BRA `(.L_x_10852) ;  /* 0x0000000000408947 */ /* 0x000ff60003800000 */
        /* <DEDUP_REMOVED lines=14> */
[----:B0-----:R-:W-:-:S07]  /*12de0*/  LEPC R20, `(.L_x_10852) ;  /* 0x000000001014794e */ /* 0x001fce0000000000 */
[----:B-1----:R-:W-:Y:S05]  /*12df0*/  CALL.ABS.NOINC R2 ;  /* 0x0000000002007343 */ /* 0x002fea0003c00000 */
.L_x_10852:
[----:B------:R-:W-:Y:S05]  /*12e00*/  BSYNC B6 ;  /* 0x0000000000067941 */ /* 0x000fea0003800000 */
.L_x_10851:
[----:B------:R-:W1:Y:S01]  /*12e10*/  LDC R9, c[0x0][0x448] ;  /* 0x00011200ff097b82 */ /* 0x000e620000000800 */
[----:B0-----:R-:W0:Y:S01]  /*12e20*/  S2R R20, SR_TID.X ;  /* 0x0000000000147919 */ /* 0x001e220000002100 */
[----:B------:R-:W-:Y:S01]  /*12e30*/  ULDC.64 UR8, c[0x0][0x2e0] ;  /* 0x0000b80000087ab9 */ /* 0x000fe20000000a00 */
[----:B------:R-:W-:Y:S01]  /*12e40*/  UMOV UR44, UR50 ;  /* 0x00000032002c7c82 */ /* 0x000fe20008000000 */
[----:B------:R-:W-:Y:S01]  /*12e50*/  UIMAD UR6, UR37, UR8, URZ ;  /* 0x00000008250672a4 */ /* 0x000fe2000f8e023f */
[----:B------:R-:W2:Y:S01]  /*12e60*/  S2R R10, SR_TID.X ;  /* 0x00000000000a7919 */ /* 0x000ea20000002100 */
[----:B------:R-:W-:Y:S02]  /*12e70*/  UIMAD.WIDE.U32 UR4, UR43, UR8, UR44 ;  /* 0x000000082b0472a5 */ /* 0x000fe4000f8e002c */
[----:B------:R-:W-:-:S03]  /*12e80*/  UIMAD UR6, UR43, UR9, UR6 ;  /* 0x000000092b0672a4 */ /* 0x000fc6000f8e0206 */
[----:B------:R-:W-:Y:S01]  /*12e90*/  ULDC.64 UR8, c[0x0][0x2d0] ;  /* 0x0000b40000087ab9 */ /* 0x000fe20000000a00 */
[----:B------:R-:W-:Y:S01]  /*12ea0*/  UIADD3 UR6, UR5, UR6, URZ ;  /* 0x0000000605067290 */ /* 0x000fe2000fffe03f */
[----:B------:R-:W-:-:S04]  /*12eb0*/  IMAD.U32 R4, RZ, RZ, UR4 ;  /* 0x00000004ff047e24 */ /* 0x000fc8000f8e00ff */
[----:B------:R-:W-:Y:S01]  /*12ec0*/  IMAD.MOV.U32 R2, RZ, RZ, R4 ;  /* 0x000000ffff027224 */ /* 0x000fe200078e0004 */
[----:B-1----:R-:W-:Y:S02]  /*12ed0*/  ISETP.NE.AND P1, PT, R9, 0x1, PT ;  /* 0x000000010900780c */ /* 0x002fe40003f25270 */
[C---:B0-----:R-:W-:Y:S01]  /*12ee0*/  LOP3.LUT R21, R20.reuse, 0x7f, RZ, 0xc0, !PT ;  /* 0x0000007f14157812 */ /* 0x041fe200078ec0ff */
[----:B------:R-:W-:-:S10]  /*12ef0*/  IMAD.SHL.U32 R20, R20, 0x20, RZ ;  /* 0x0000002014147824 */ /* 0x000fd400078e00ff */
[----:B------:R-:W0:Y:S01]  /*12f00*/  @P1 LDC R3, c[0x0][0x44c] ;  /* 0x00011300ff031b82 */ /* 0x000e220000000800 */
[----:B------:R-:W-:Y:S01]  /*12f10*/  SHF.R.U32.HI R21, RZ, 0x2, R21 ;  /* 0x00000002ff157819 */ /* 0x000fe20000011615 */
[----:B--2---:R-:W-:-:S03]  /*12f20*/  IMAD.SHL.U32 R10, R10, 0x8, RZ ;  /* 0x000000080a0a7824 */ /* 0x004fc600078e00ff */
[----:B------:R-:W-:Y:S02]  /*12f30*/  LOP3.LUT R20, R21, 0x60, R20, 0xf8, !PT ;  /* 0x0000006015147812 */ /* 0x000fe400078ef814 */
[----:B------:R-:W1:Y:S01]  /*12f40*/  S2R R21, SR_TID.X ;  /* 0x0000000000157919 */ /* 0x000e620000002100 */
[----:B------:R-:W2:Y:S01]  /*12f50*/  @P1 LDC R5, c[0x0][0x450] ;  /* 0x00011400ff051b82 */ /* 0x000ea20000000800 */
[----:B------:R-:W-:Y:S01]  /*12f60*/  LOP3.LUT R10, R10, 0x18, RZ, 0xc0, !PT ;  /* 0x000000180a0a7812 */ /* 0x000fe200078ec0ff */
[----:B------:R-:W-:-:S03]  /*12f70*/  VIADD R6, R20, UR41 ;  /* 0x0000002914067c36 */ /* 0x000fc60008000000 */
[C---:B------:R-:W-:Y:S01]  /*12f80*/  LOP3.LUT R12, R10.reuse, 0x20, RZ, 0xfc, !PT ;  /* 0x000000200a0c7812 */ /* 0x040fe200078efcff */
[----:B------:R-:W-:Y:S01]  /*12f90*/  IMAD.MOV.U32 R7, RZ, RZ, R6 ;  /* 0x000000ffff077224 */ /* 0x000fe200078e0006 */
[----:B------:R-:W-:Y:S01]  /*12fa0*/  LOP3.LUT R10, R10, 0x40, RZ, 0xfc, !PT ;  /* 0x000000400a0a7812 */ /* 0x000fe200078efcff */
[----:B0-----:R-:W-:-:S04]  /*12fb0*/  @P1 IMAD.HI.U32 R0, R6, R3, RZ ;  /* 0x0000000306001227 */ /* 0x001fc800078e00ff */
[----:B------:R-:W-:Y:S01]  /*12fc0*/  IMAD.U32 R3, RZ, RZ, UR6 ;  /* 0x00000006ff037e24 */ /* 0x000fe2000f8e00ff */
[----:B------:R-:W-:Y:S01]  /*12fd0*/  ULDC.64 UR6, c[0x0][0x280] ;  /* 0x0000a00000067ab9 */ /* 0x000fe20000000a00 */
[----:B--2---:R-:W-:Y:S01]  /*12fe0*/  @P1 SHF.R.U32.HI R7, RZ, R5, R0 ;  /* 0x00000005ff071219 */ /* 0x004fe20000011600 */
[----:B------:R-:W-:Y:S01]  /*12ff0*/  IMAD.U32 R5, RZ, RZ, UR5 ;  /* 0x00000005ff057e24 */ /* 0x000fe2000f8e00ff */
[----:B------:R-:W-:Y:S02]  /*13000*/  ULDC.64 UR4, c[0x0][0x2c8] ;  /* 0x0000b20000047ab9 */ /* 0x000fe40000000a00 */
[----:B------:R-:W-:Y:S01]  /*13010*/  SHF.R.S32.HI R0, RZ, 0x1f, R7 ;  /* 0x0000001fff007819 */ /* 0x000fe20000011407 */
[----:B------:R-:W-:-:S04]  /*13020*/  IMAD.WIDE.U32 R4, R7, UR8, R2 ;  /* 0x0000000807047c25 */ /* 0x000fc8000f8e0002 */
[----:B------:R-:W-:Y:S02]  /*13030*/  IMAD R0, R0, UR8, RZ ;  /* 0x0000000800007c24 */ /* 0x000fe4000f8e02ff */
[C---:B-1----:R-:W-:Y:S01]  /*13040*/  IMAD.SHL.U32 R20, R21.reuse, 0x8, RZ ;  /* 0x0000000815147824 */ /* 0x042fe200078e00ff */
[----:B------:R-:W-:Y:S01]  /*13050*/  LOP3.LUT R21, R21, 0x7f, RZ, 0xc0, !PT ;  /* 0x0000007f15157812 */ /* 0x000fe200078ec0ff */
[----:B------:R-:W-:Y:S02]  /*13060*/  IMAD R11, R7, UR9, R0 ;  /* 0x00000009070b7c24 */ /* 0x000fe4000f8e0200 */
[----:B------:R-:W-:Y:S01]  /*13070*/  IMAD.MOV R0, RZ, RZ, -R7 ;  /* 0x000000ffff007224 */ /* 0x000fe200078e0a07 */
[----:B------:R-:W-:Y:S01]  /*13080*/  LOP3.LUT R20, R20, 0x18, RZ, 0xc0, !PT ;  /* 0x0000001814147812 */ /* 0x000fe200078ec0ff */
[----:B------:R-:W-:Y:S01]  /*13090*/  IMAD.IADD R5, R5, 0x1, R11 ;  /* 0x0000000105057824 */ /* 0x000fe200078e020b */
[----:B------:R-:W-:Y:S01]  /*130a0*/  SHF.R.U32.HI R21, RZ, 0x2, R21 ;  /* 0x00000002ff157819 */ /* 0x000fe20000011615 */
[----:B------:R-:W-:-:S02]  /*130b0*/  IMAD R7, R9, R0, R6 ;  /* 0x0000000009077224 */ /* 0x000fc400078e0206 */
[----:B------:R-:W-:Y:S02]  /*130c0*/  VIADD R6, R6, 0x80 ;  /* 0x0000008006067836 */ /* 0x000fe40000000000 */
[----:B------:R-:W-:Y:S01]  /*130d0*/  IMAD.WIDE.U32 R4, R7, UR4, R4 ;  /* 0x0000000407047c25 */ /* 0x000fe2000f8e0004 */
[----:B------:R-:W-:-:S05]  /*130e0*/  SHF.R.S32.HI R0, RZ, 0x1f, R7 ;  /* 0x0000001fff007819 */ /* 0x000fca0000011407 */
[----:B------:R-:W-:-:S04]  /*130f0*/  IMAD R0, R0, UR4, RZ ;  /* 0x0000000400007c24 */ /* 0x000fc8000f8e02ff */
[----:B------:R-:W-:Y:S01]  /*13100*/  IMAD R11, R7, UR5, R0 ;  /* 0x00000005070b7c24 */ /* 0x000fe2000f8e0200 */
[----:B------:R-:W-:Y:S01]  /*13110*/  LEA R0, P0, R4, UR6, 0x1 ;  /* 0x0000000604007c11 */ /* 0x000fe2000f8008ff */
[----:B------:R-:W0:Y:S02]  /*13120*/  @P1 LDC R7, c[0x0][0x44c] ;  /* 0x00011300ff071b82 */ /* 0x000e240000000800 */
[----:B------:R-:W-:-:S05]  /*13130*/  IMAD.IADD R5, R5, 0x1, R11 ;  /* 0x0000000105057824 */ /* 0x000fca00078e020b */
[----:B------:R-:W-:Y:S02]  /*13140*/  LEA.HI.X R4, R4, UR7, R5, 0x1, P0 ;  /* 0x0000000704047c11 */ /* 0x000fe400080f0c05 */
[----:B------:R-:W1:Y:S01]  /*13150*/  @P1 LDC R5, c[0x0][0x450] ;  /* 0x00011400ff051b82 */ /* 0x000e620000000800 */
[----:B0-----:R-:W-:-:S04]  /*13160*/  @P1 IMAD.HI.U32 R8, R6, R7, RZ ;  /* 0x0000000706081227 */ /* 0x001fc800078e00ff */
[----:B------:R-:W-:Y:S01]  /*13170*/  IMAD.MOV.U32 R7, RZ, RZ, R6 ;  /* 0x000000ffff077224 */ /* 0x000fe200078e0006 */
[----:B-1----:R-:W-:-:S05]  /*13180*/  @P1 SHF.R.U32.HI R7, RZ, R5, R8 ;  /* 0x00000005ff071219 */ /* 0x002fca0000011608 */
[----:B------:R-:W-:Y:S02]  /*13190*/  IMAD.MOV R5, RZ, RZ, -R7 ;  /* 0x000000ffff057224 */ /* 0x000fe400078e0a07 */
[----:B------:R-:W-:-:S04]  /*131a0*/  IMAD.WIDE.U32 R2, R7, UR8, R2 ;  /* 0x0000000807027c25 */ /* 0x000fc8000f8e0002 */
[----:B------:R-:W-:Y:S01]  /*131b0*/  IMAD R5, R9, R5, R6 ;  /* 0x0000000509057224 */ /* 0x000fe200078e0206 */
[----:B------:R-:W-:-:S05]  /*131c0*/  SHF.R.S32.HI R6, RZ, 0x1f, R7 ;  /* 0x0000001fff067819 */ /* 0x000fca0000011407 */
[----:B------:R-:W-:-:S04]  /*131d0*/  IMAD R6, R6, UR8, RZ ;  /* 0x0000000806067c24 */ /* 0x000fc8000f8e02ff */
[----:B------:R-:W-:Y:S01]  /*131e0*/  IMAD R7, R7, UR9, R6 ;  /* 0x0000000907077c24 */ /* 0x000fe2000f8e0206 */
[----:B------:R-:W-:-:S03]  /*131f0*/  SHF.R.S32.HI R6, RZ, 0x1f, R5 ;  /* 0x0000001fff067819 */ /* 0x000fc60000011405 */
[----:B------:R-:W-:Y:S02]  /*13200*/  IMAD.IADD R3, R3, 0x1, R7 ;  /* 0x0000000103037824 */ /* 0x000fe400078e0207 */
[----:B------:R-:W-:Y:S02]  /*13210*/  IMAD R6, R6, UR4, RZ ;  /* 0x0000000406067c24 */ /* 0x000fe4000f8e02ff */
[C---:B------:R-:W-:Y:S01]  /*13220*/  IMAD.WIDE.U32 R2, R5.reuse, UR4, R2 ;  /* 0x0000000405027c25 */ /* 0x040fe2000f8e0002 */
[----:B------:R-:W-:Y:S02]  /*13230*/  ULDC UR4, c[0x0][0x2b8] ;  /* 0x0000ae0000047ab9 */ /* 0x000fe40000000800 */
[----:B------:R-:W-:Y:S01]  /*13240*/  ISETP.GE.AND P1, PT, R12, UR4, PT ;  /* 0x000000040c007c0c */ /* 0x000fe2000bf26270 */
[----:B------:R-:W-:Y:S01]  /*13250*/  IMAD R7, R5, UR5, R6 ;  /* 0x0000000505077c24 */ /* 0x000fe2000f8e0206 */
[----:B------:R-:W-:Y:S02]  /*13260*/  LEA R8, P0, R2, UR6, 0x1 ;  /* 0x0000000602087c11 */ /* 0x000fe4000f8008ff */
[----:B------:R-:W-:Y:S01]  /*13270*/  ISETP.GE.AND P2, PT, R10, UR4, PT ;  /* 0x000000040a007c0c */ /* 0x000fe2000bf46270 */
[----:B------:R-:W-:-:S05]  /*13280*/  IMAD.IADD R7, R3, 0x1, R7 ;  /* 0x0000000103077824 */ /* 0x000fca00078e0207 */
[----:B------:R-:W-:Y:S02]  /*13290*/  LEA.HI.X R7, R2, UR7, R7, 0x1, P0 ;  /* 0x0000000702077c11 */ /* 0x000fe400080f0c07 */
[----:B------:R-:W-:Y:S01]  /*132a0*/  ISETP.GE.AND P0, PT, R20, UR4, PT ;  /* 0x0000000414007c0c */ /* 0x000fe2000bf06270 */
[----:B------:R-:W-:-:S03]  /*132b0*/  UMOV UR4, 0xffffffff ;  /* 0xffffffff00047882 */ /* 0x000fc60000000000 */
[----:B------:R-:W-:Y:S09]  /*132c0*/  BRA.DIV UR4, `(.L_x_10853) ;  /* 0x0000003604a07947 */ /* 0x000ff2000b800000 */
[----:B------:R-:W0:Y:S01]  /*132d0*/  SHFL.IDX PT, R14, R0, RZ, 0x1c1f ;  /* 0x001c1fff000e7589 */ /* 0x000e2200000e0000 */
[----:B------:R-:W-:Y:S01]  /*132e0*/  ULDC UR4, c[0x0][0x288] ;  /* 0x0000a20000047ab9 */ /* 0x000fe20000000800 */
[----:B------:R-:W-:Y:S02]  /*132f0*/  VIADD R6, R21, UR41 ;  /* 0x0000002915067c36 */ /* 0x000fe40008000000 */
[----:B------:R-:W1:Y:S01]  /*13300*/  SHFL.IDX PT, R2, R4, RZ, 0x1c1f ;  /* 0x001c1fff04027589 */ /* 0x000e6200000e0000 */
[----:B------:R-:W-:Y:S02]  /*13310*/  IMAD R5, R9, UR4, RZ ;  /* 0x0000000409057c24 */ /* 0x000fe4000f8e02ff */
[----:B------:R-:W-:-:S03]  /*13320*/  VIADD R10, R6, 0x20 ;  /* 0x00000020060a7836 */ /* 0x000fc60000000000 */
[----:B------:R-:W-:-:S13]  /*13330*/  ISETP.GE.AND P4, PT, R6, R5, PT ;  /* 0x000000050600720c */ /* 0x000fda0003f86270 */
[----:B0-----:R-:W-:-:S05]  /*13340*/  @!P4 LEA R14, P3, R20, R14, 0x1 ;  /* 0x0000000e140ec211 */ /* 0x001fca00078608ff */
[----:B-1----:R-:W-:Y:S02]  /*13350*/  @!P4 IMAD.X R3, RZ, RZ, R2, P3 ;  /* 0x000000ffff03c224 */ /* 0x002fe400018e0602 */
[----:B------:R-:W-:Y:S02]  /*13360*/  @!P4 IMAD.MOV.U32 R2, RZ, RZ, R14 ;  /* 0x000000ffff02c224 */ /* 0x000fe400078e000e */
[----:B------:R-:W0:Y:S04]  /*13370*/  SHFL.IDX PT, R14, R0, 0x1, 0x1c1f ;  /* 0x003c1f00000e7f89 */ /* 0x000e2800000e0000 */
[----:B------:R-:W-:Y:S04]  /*13380*/  @!P4 LDGSTS.E.BYPASS.LTC128B.128 [R26+0xc400], desc[UR48][R2.64], !P0 ;  /* 0x0c400000021acfae */ /* 0x000fe8000c101d70 */
[----:B------:R-:W-:Y:S04]  /*13390*/  @!P4 LDGSTS.E.BYPASS.LTC128B.128 [R26+0xf400], desc[UR48][R2.64+0x40], !P1 ;  /* 0x0f400040021acfae */ /* 0x000fe8000c901d70 */
[----:B------:R1:W-:Y:S01]  /*133a0*/  @!P4 LDGSTS.E.BYPASS.LTC128B.128 [R26+0x12400], desc[UR48][R2.64+0x80], !P2 ;  /* 0x12400080021acfae */ /* 0x0003e2000d101d70 */
[----:B------:R-:W-:Y:S01]  /*133b0*/  ISETP.GE.AND P4, PT, R10, R5, PT ;  /* 0x000000050a00720c */ /* 0x000fe20003f86270 */
[----:B------:R-:W-:-:S02]  /*133c0*/  VIADD R10, R6, 0x40 ;  /* 0x00000040060a7836 */ /* 0x000fc40000000000 */
[----:B-1----:R-:W1:Y:S10]  /*133d0*/  SHFL.IDX PT, R2, R4, 0x1, 0x1c1f ;  /* 0x003c1f0004027f89 */ /* 0x002e7400000e0000 */
[----:B0-----:R-:W-:-:S05]  /*133e0*/  @!P4 LEA R14, P3, R20, R14, 0x1 ;  /* 0x0000000e140ec211 */ /* 0x001fca00078608ff */
[----:B-1----:R-:W-:Y:S02]  /*133f0*/  @!P4 IMAD.X R9, RZ, RZ, R2, P3 ;  /* 0x000000ffff09c224 */ /* 0x002fe400018e0602 */
[----:B------:R-:W-:Y:S02]  /*13400*/  @!P4 IMAD.MOV.U32 R2, RZ, RZ, R14 ;  /* 0x000000ffff02c224 */ /* 0x000fe400078e000e */
[----:B------:R-:W-:Y:S01]  /*13410*/  @!P4 IMAD.MOV.U32 R3, RZ, RZ, R9 ;  /* 0x000000ffff03c224 */ /* 0x000fe200078e0009 */
[----:B------:R-:W0:Y:S04]  /*13420*/  SHFL.IDX PT, R14, R0, 0x2, 0x1c1f ;  /* 0x005c1f00000e7f89 */ /* 0x000e2800000e0000 */
[----:B------:R-:W-:Y:S04]  /*13430*/  @!P4 LDGSTS.E.BYPASS.LTC128B.128 [R26+0xcc00], desc[UR48][R2.64], !P0 ;  /* 0x0cc00000021acfae */ /* 0x000fe8000c101d70 */
[----:B------:R-:W-:Y:S04]  /*13440*/  @!P4 LDGSTS.E.BYPASS.LTC128B.128 [R26+0xfc00], desc[UR48][R2.64+0x40], !P1 ;  /* 0x0fc00040021acfae */ /* 0x000fe8000c901d70 */
[----:B------:R1:W-:Y:S01]  /*13450*/  @!P4 LDGSTS.E.BYPASS.LTC128B.128 [R26+0x12c00], desc[UR48][R2.64+0x80], !P2 ;  /* 0x12c00080021acfae */ /* 0x0003e2000d101d70 */
[----:B------:R-:W-:Y:S01]  /*13460*/  ISETP.GE.AND P4, PT, R10, R5, PT ;  /* 0x000000050a00720c */ /* 0x000fe20003f86270 */
[----:B------:R-:W-:-:S02]  /*13470*/  VIADD R10, R6, 0x60 ;  /* 0x00000060060a7836 */ /* 0x000fc40000000000 */
[----:B-1----:R-:W1:Y:S10]  /*13480*/  SHFL.IDX PT, R2, R4, 0x2, 0x1c1f ;  /* 0x005c1f0004027f89 */ /* 0x002e7400000e0000 */
[----:B0-----:R-:W-:Y:S01]  /*13490*/  @!P4 LEA R14, P3, R20, R14, 0x1 ;  /* 0x0000000e140ec211 */ /* 0x001fe200078608ff */
[----:B------:R-:W-:Y:S04]  /*134a0*/  SHFL.IDX PT, R4, R4, 0x3, 0x1c1f ;  /* 0x007c1f0004047f89 */ /* 0x000fe800000e0000 */
[----:B-1----:R-:W-:-:S02]  /*134b0*/  @!P4 IMAD.X R9, RZ, RZ, R2, P3 ;  /* 0x000000ffff09c224 */ /* 0x002fc400018e0602 */
[----:B------:R-:W-:Y:S02]  /*134c0*/  @!P4 IMAD.MOV.U32 R2, RZ, RZ, R14 ;  /* 0x000000ffff02c224 */ /* 0x000fe400078e000e */
[----:B------:R-:W0:Y:S01]  /*134d0*/  SHFL.IDX PT, R14, R0, 0x3, 0x1c1f ;  /* 0x007c1f00000e7f89 */ /* 0x000e2200000e0000 */
[----:B------:R-:W-:-:S03]  /*134e0*/  @!P4 IMAD.MOV.U32 R3, RZ, RZ, R9 ;  /* 0x000000ffff03c224 */ /* 0x000fc600078e0009 */
[----:B------:R-:W-:Y:S04]  /*134f0*/  SHFL.IDX PT, R0, R7, RZ, 0x1c1f ;  /* 0x001c1fff07007589 */ /* 0x000fe800000e0000 */
[----:B------:R-:W-:Y:S04]  /*13500*/  @!P4 LDGSTS.E.BYPASS.LTC128B.128 [R26+0xd400], desc[UR48][R2.64], !P0 ;  /* 0x0d400000021acfae */ /* 0x000fe8000c101d70 */
[----:B------:R-:W-:Y:S04]  /*13510*/  @!P4 LDGSTS.E.BYPASS.LTC128B.128 [R26+0x10400], desc[UR48][R2.64+0x40], !P1 ;  /* 0x10400040021acfae */ /* 0x000fe8000c901d70 */
[----:B------:R1:W-:Y:S01]  /*13520*/  @!P4 LDGSTS.E.BYPASS.LTC128B.128 [R26+0x13400], desc[UR48][R2.64+0x80], !P2 ;  /* 0x13400080021acfae */ /* 0x0003e2000d101d70 */
[----:B------:R-:W-:Y:S01]  /*13530*/  ISETP.GE.AND P4, PT, R10, R5, PT ;  /* 0x000000050a00720c */ /* 0x000fe20003f86270 */
[----:B------:R-:W-:-:S02]  /*13540*/  VIADD R10, R6, 0x80 ;  /* 0x00000080060a7836 */ /* 0x000fc40000000000 */
[----:B------:R-:W-:Y:S10]  /*13550*/  SHFL.IDX PT, R7, R7, 0x1, 0x1c1f ;  /* 0x003c1f0007077f89 */ /* 0x000ff400000e0000 */
[----:B0-----:R-:W-:-:S05]  /*13560*/  @!P4 LEA R14, P3, R20, R14, 0x1 ;  /* 0x0000000e140ec211 */ /* 0x001fca00078608ff */
[----:B------:R-:W-:Y:S02]  /*13570*/  @!P4 IMAD.X R9, RZ, RZ, R4, P3 ;  /* 0x000000ffff09c224 */ /* 0x000fe400018e0604 */
[----:B-1----:R-:W-:Y:S02]  /*13580*/  @!P4 IMAD.MOV.U32 R2, RZ, RZ, R14 ;  /* 0x000000ffff02c224 */ /* 0x002fe400078e000e */
[----:B------:R-:W0:Y:S01]  /*13590*/  SHFL.IDX PT, R14, R8, RZ, 0x1c1f ;  /* 0x001c1fff080e7589 */ /* 0x000e2200000e0000 */
[----:B------:R-:W-:-:S05]  /*135a0*/  @!P4 IMAD.MOV.U32 R3, RZ, RZ, R9 ;  /* 0x000000ffff03c224 */ /* 0x000fca00078e0009 */
[----:B------:R-:W-:Y:S04]  /*135b0*/  @!P4 LDGSTS.E.BYPASS.LTC128B.128 [R26+0xdc00], desc[UR48][R2.64], !P0 ;  /* 0x0dc00000021acfae */ /* 0x000fe8000c101d70 */
[----:B------:R-:W-:Y:S04]  /*135c0*/  @!P4 LDGSTS.E.BYPASS.LTC128B.128 [R26+0x10c00], desc[UR48][R2.64+0x40], !P1 ;  /* 0x10c00040021acfae */ /* 0x000fe8000c901d70 */
[----:B------:R1:W-:Y:S01]  /*135d0*/  @!P4 LDGSTS.E.BYPASS.LTC128B.128 [R26+0x13c00], desc[UR48][R2.64+0x80], !P2 ;  /* 0x13c00080021acfae */ /* 0x0003e2000d101d70 */
[----:B------:R-:W-:-:S13]  /*135e0*/  ISETP.GE.AND P4, PT, R10, R5, PT ;  /* 0x000000050a00720c */ /* 0x000fda0003f86270 */
[----:B0-----:R-:W-:-:S05]  /*135f0*/  @!P4 LEA R14, P3, R20, R14, 0x1 ;  /* 0x0000000e140ec211 */ /* 0x001fca00078608ff */
[----:B------:R-:W-:Y:S02]  /*13600*/  @!P4 IMAD.X R9, RZ, RZ, R0, P3 ;  /* 0x000000ffff09c224 */ /* 0x000fe400018e0600 */
[----:B-1----:R-:W-:Y:S02]  /*13610*/  @!P4 IMAD.MOV.U32 R2, RZ, RZ, R14 ;  /* 0x000000ffff02c224 */ /* 0x002fe400078e000e */
[----:B------:R-:W-:Y:S01]  /*13620*/  @!P4 IMAD.MOV.U32 R3, RZ, RZ, R9 ;  /* 0x000000ffff03c224 */ /* 0x000fe200078e0009 */
[----:B------:R0:W1:Y:S04]  /*13630*/  SHFL.IDX PT, R14, R8, 0x1, 0x1c1f ;  /* 0x003c1f00080e7f89 */ /* 0x00006800000e0000 */
[----:B------:R0:W-:Y:S04]  /*13640*/  @!P4 LDGSTS.E.BYPASS.LTC128B.128 [R26+0xe400], desc[UR48][R2.64], !P0 ;  /* 0x0e400000021acfae */ /* 0x0001e8000c101d70 */
[----:B------:R0:W-:Y:S04]  /*13650*/  @!P4 LDGSTS.E.BYPASS.LTC128B.128 [R26+0x11400], desc[UR48][R2.64+0x40], !P1 ;  /* 0x11400040021acfae */ /* 0x0001e8000c901d70 */
[----:B------:R0:W-:Y:S02]  /*13660*/  @!P4 LDGSTS.E.BYPASS.LTC128B.128 [R26+0x14400], desc[UR48][R2.64+0x80], !P2 ;  /* 0x14400080021acfae */ /* 0x0001e4000d101d70 */
.L_x_10958:
[----:B------:R-:W-:Y:S02]  /*13670*/  VIADD R6, R6, 0xa0 ;  /* 0x000000a006067836 */ /* 0x000fe40000000000 */
[----:B------:R-:W-:-:S03]  /*13680*/  VIADD R0, R17, 0x2d800 ;  /* 0x0002d80011007836 */ /* 0x000fc60000000000 */
[----:B------:R-:W-:-:S13]  /*13690*/  ISETP.GE.AND P3, PT, R6, R5, PT ;  /* 0x000000050600720c */ /* 0x000fda0003f66270 */
[----:B01----:R-:W-:-:S05]  /*136a0*/  @!P3 LEA R2, P4, R20, R14, 0x1 ;  /* 0x0000000e1402b211 */ /* 0x003fca00078808ff */
[----:B------:R-:W-:-:S05]  /*136b0*/  @!P3 IMAD.X R3, RZ, RZ, R7, P4 ;  /* 0x000000ffff03b224 */ /* 0x000fca00020e0607 */
[----:B------:R-:W-:Y:S01]  /*136c0*/  @!PT LDS RZ, [RZ] ;  /* 0x00000000fffff984 */ /* 0x000fe20000000800 */
[----:B------:R-:W-:Y:S01]  /*136d0*/  @!PT LDS RZ, [RZ] ;  /* 0x00000000fffff984 */ /* 0x000fe20000000800 */
[----:B------:R-:W-:Y:S01]  /*136e0*/  @!PT LDS RZ, [RZ] ;  /* 0x00000000fffff984 */ /* 0x000fe20000000800 */
[----:B------:R0:W-:Y:S01]  /*136f0*/  @!P3 LDGSTS.E.BYPASS.LTC128B.128 [R26+0xec00], desc[UR48][R2.64], !P0 ;  /* 0x0ec00000021abfae */ /* 0x0001e2000c101d70 */
[----:B------:R-:W-:-:S03]  /*13700*/  PLOP3.LUT P0, PT, PT, PT, PT, 0x80, 0x0 ;  /* 0x000000000000781c */ /* 0x000fc60003f0f070 */
[----:B------:R0:W-:Y:S04]  /*13710*/  @!P3 LDGSTS.E.BYPASS.LTC128B.128 [R26+0x11c00], desc[UR48][R2.64+0x40], !P1 ;  /* 0x11c00040021abfae */ /* 0x0001e8000c901d70 */
[----:B------:R0:W-:Y:S01]  /*13720*/  @!P3 LDGSTS.E.BYPASS.LTC128B.128 [R26+0x14c00], desc[UR48][R2.64+0x80], !P2 ;  /* 0x14c00080021abfae */ /* 0x0001e2000d101d70 */
[----:B------:R-:W-:-:S05]  /*13730*/  NOP ;  /* 0x0000000000007918 */ /* 0x000fca0000000000 */
.L_x_10854:
[----:B------:R-:W-:Y:S02]  /*13740*/  PLOP3.LUT P1, PT, P1, P0, PT, 0xa2, 0x0 ;  /* 0x000000000000781c */ /* 0x000fe40000f21472 */
[----:B------:R-:W-:-:S08]  /*13750*/  @P0 R2UR P1, UR4, R17 ;  /* 0x00000000110402ca */ /* 0x000fd00000020000 */
[----:B------:R-:W-:-:S05]  /*13760*/  @P0 PLOP3.LUT P0, PT, P1, PT, PT, 0x80, 0x0 ;  /* 0x000000000000081c */ /* 0x000fca0000f0f070 */
[----:B------:R-:W-:Y:S01]  /*13770*/  @!P1 SYNCS.ARRIVE.TRANS64.RED.A0T1 RZ, [UR4+0x2d800], RZ ;  /* 0x02d800ffffff99a7 */ /* 0x000fe20008200404 */
[----:B------:R-:W-:Y:S07]  /*13780*/  @!P1 ARRIVES.LDGSTSBAR.64.TRANSCNT [UR4+0x2d800] ;  /* 0x02d80000ff0099b0 */ /* 0x000fee0008000a84 */
[----:B------:R-:W-:Y:S05]  /*13790*/  @P0 BRA.U.ANY `(.L_x_10854) ;  /* 0xfffffffd00e80947 */ /* 0x000fea000393ffff */
[----:B------:R-:W-:-:S05]  /*137a0*/  VIADD R29, R29, 0x1 ;  /* 0x000000011d1d7836 */ /* 0x000fca0000000000 */
[----:B0-----:R-:W-:-:S04]  /*137b0*/  LEA.HI R2, R29, R29, RZ, 0x1 ;  /* 0x0000001d1d027211 */ /* 0x001fc800078f08ff */
        /* <DEDUP_REMOVED lines=8> */
.L_x_10959:
[----:B------:R-:W-:Y:S05]  /*13840*/  BSYNC B0 ;  /* 0x0000000000007941 */ /* 0x000fea0003800000 */
.L_x_10855:
        /* <DEDUP_REMOVED lines=12> */
[----:B------:R-:W-:Y:S01]  /*13910*/  LOP3.LUT P1, RZ, R19, 0x2, RZ, 0xc0, !PT ;  /* 0x0000000213ff7812 */ /* 0x000fe2000782c0ff */
[----:B------:R-:W-:Y:S01]  /*13920*/  VIADD R8, R16, 0x1 ;  /* 0x0000000110087836 */ /* 0x000fe20000000000 */
[----:B------:R-:W-:Y:S04]  /*13930*/  BSSY B0, `(.L_x_10859) ;  /* 0x00000a7000007945 */ /* 0x000fe80003800000 */
[----:B------:R-:W-:-:S04]  /*13940*/  ISETP.NE.AND P0, PT, R8, 0x2, PT ;  /* 0x000000020800780c */ /* 0x000fc80003f05270 */
[----:B------:R-:W-:Y:S02]  /*13950*/  SEL R9, RZ, 0x1, P0 ;  /* 0x00000001ff097807 */ /* 0x000fe40000000000 */
[----:B------:R-:W-:Y:S02]  /*13960*/  SEL R8, R8, RZ, P0 ;  /* 0x000000ff08087207 */ /* 0x000fe40000000000 */
[----:B------:R-:W-:Y:S01]  /*13970*/  LOP3.LUT R9, R24, R9, RZ, 0x3c, !PT ;  /* 0x0000000918097212 */ /* 0x000fe200078e3cff */
[----:B------:R-:W-:Y:S06]  /*13980*/  @!P1 BRA `(.L_x_10860) ;  /* 0x0000000800849947 */ /* 0x000fec0003800000 */
[----:B------:R-:W-:Y:S01]  /*13990*/  LOP3.LUT P1, RZ, R19, 0x1, RZ, 0xc0, !PT ;  /* 0x0000000113ff7812 */ /* 0x000fe2000782c0ff */
[----:B------:R-:W-:-:S12]  /*139a0*/  IMAD.MOV.U32 R4, RZ, RZ, R18 ;  /* 0x000000ffff047224 */ /* 0x000fd800078e0012 */
[----:B------:R-:W-:Y:S05]  /*139b0*/  @!P1 BRA `(.L_x_10861) ;  /* 0x0000000000489947 */ /* 0x000fea0003800000 */
[----:B------:R-:W0:Y:S01]  /*139c0*/  LDC R5, c[0x0][0x43c] ;  /* 0x00010f00ff057b82 */ /* 0x000e220000000800 */
[----:B------:R-:W-:Y:S02]  /*139d0*/  ULDC.64 UR4, c[0x0][0x428] ;  /* 0x00010a0000047ab9 */ /* 0x000fe40000000a00 */
[----:B------:R-:W-:-:S04]  /*139e0*/  IMAD R10, R25, UR4, RZ ;  /* 0x00000004190a7c24 */ /* 0x000fc8000f8e02ff */
[----:B------:R-:W-:Y:S01]  /*139f0*/  IMAD R10, R23, UR5, R10 ;  /* 0x00000005170a7c24 */ /* 0x000fe2000f8e020a */
[----:B0-----:R-:W-:-:S13]  /*13a00*/  ISETP.NE.AND P0, PT, R5, 0x1, PT ;  /* 0x000000010500780c */ /* 0x001fda0003f05270 */
[----:B------:R-:W0:Y:S02]  /*13a10*/  @P0 LDC.64 R2, c[0x0][0x440] ;  /* 0x00011000ff020b82 */ /* 0x000e240000000a00 */
[----:B0-----:R-:W-:-:S04]  /*13a20*/  @P0 IMAD.HI.U32 R4, R6, R2, RZ ;  /* 0x0000000206040227 */ /* 0x001fc800078e00ff */
[----:B------:R-:W-:Y:S01]  /*13a30*/  IMAD.MOV.U32 R2, RZ, RZ, R6 ;  /* 0x000000ffff027224 */ /* 0x000fe200078e0006 */
[----:B------:R-:W-:-:S05]  /*13a40*/  @P0 SHF.R.U32.HI R2, RZ, R3, R4 ;  /* 0x00000003ff020219 */ /* 0x000fca0000011604 */
[----:B------:R-:W-:-:S04]  /*13a50*/  IMAD.MOV R3, RZ, RZ, -R2 ;  /* 0x000000ffff037224 */ /* 0x000fc800078e0a02 */
[----:B------:R-:W-:Y:S01]  /*13a60*/  IMAD R6, R5, R3, R6 ;  /* 0x0000000305067224 */ /* 0x000fe200078e0206 */
[--C-:B------:R-:W-:Y:S01]  /*13a70*/  SHF.R.S32.HI R3, RZ, 0x1f, R2.reuse ;  /* 0x0000001fff037819 */ /* 0x100fe20000011402 */
[----:B------:R-:W0:Y:S02]  /*13a80*/  LDC.64 R4, c[0x0][0x418] ;  /* 0x00010600ff047b82 */ /* 0x000e240000000a00 */
[----:B------:R-:W-:-:S04]  /*13a90*/  IMAD.WIDE.U32 R2, R23, UR4, R2 ;  /* 0x0000000417027c25 */ /* 0x000fc8000f8e0002 */
[----:B------:R-:W-:Y:S01]  /*13aa0*/  IMAD.IADD R10, R10, 0x1, R3 ;  /* 0x000000010a0a7824 */ /* 0x000fe200078e0203 */
[----:B0-----:R-:W-:-:S04]  /*13ab0*/  LEA R4, P0, R2, R4, 0x2 ;  /* 0x0000000402047211 */ /* 0x001fc800078010ff */
[----:B------:R-:W-:-:S05]  /*13ac0*/  LEA.HI.X R5, R2, R5, R10, 0x2, P0 ;  /* 0x0000000502057211 */ /* 0x000fca00000f140a */
[----:B------:R0:W5:Y:S04]  /*13ad0*/  LDG.E R4, desc[UR48][R4.64] ;  /* 0x0000003004047981 */ /* 0x000168000c1e1900 */
.L_x_10861:
[----:B------:R-:W0:Y:S01]  /*13ae0*/  S2R R2, SR_TID.X ;  /* 0x0000000000027919 */ /* 0x000e220000002100 */
[----:B------:R-:W-:Y:S01]  /*13af0*/  IMAD R3, R8, 0x8, R17 ;  /* 0x0000000808037824 */ /* 0x000fe200078e0211 */
[----:B------:R-:W-:Y:S01]  /*13b00*/  BSSY B1, `(.L_x_10862) ;  /* 0x0000006000017945 */ /* 0x000fe20003800000 */
[----:B0-----:R-:W-:Y:S02]  /*13b10*/  LOP3.LUT R5, R2, 0x7f, RZ, 0xc0, !PT ;  /* 0x0000007f02057812 */ /* 0x001fe400078ec0ff */
[----:B------:R-:W-:Y:S02]  /*13b20*/  SHF.L.U32 R2, R9, 0x1f, RZ ;  /* 0x0000001f09027819 */ /* 0x000fe400000006ff */
[----:B------:R-:W-:Y:S02]  /*13b30*/  ISETP.NE.AND P1, PT, R5, RZ, PT ;  /* 0x000000ff0500720c */ /* 0x000fe40003f25270 */
[----:B------:R-:W0:Y:S02]  /*13b40*/  SYNCS.PHASECHK.TRANS64.TRYWAIT P0, [R3+URZ+0x2d840], R2 ;  /* 0x02d84002030075a7 */ /* 0x000e24000800017f */
[----:B0-----:R-:W-:Y:S09]  /*13b50*/  @!P0 BRA `(.L_x_10863) ;  /* 0x0000003400808947 */ /* 0x001ff20003800000 */
.L_x_10960:
[----:B------:R-:W-:Y:S05]  /*13b60*/  BSYNC B1 ;  /* 0x0000000000017941 */ /* 0x000fea0003800000 */
.L_x_10862:
[----:B------:R-:W-:Y:S04]  /*13b70*/  BSSY B1, `(.L_x_10864) ;  /* 0x0000007000017945 */ /* 0x000fe80003800000 */
[----:B------:R-:W-:Y:S05]  /*13b80*/  @P1 BRA `(.L_x_10865) ;  /* 0x0000000000141947 */ /* 0x000fea0003800000 */
[----:B------:R-:W-:Y:S01]  /*13b90*/  ISETP.NE.AND P0, PT, R28, RZ, PT ;  /* 0x000000ff1c00720c */ /* 0x000fe20003f05270 */
[----:B0-----:R-:W-:-:S04]  /*13ba0*/  IMAD.MOV.U32 R2, RZ, RZ, 0x6000 ;  /* 0x00006000ff027424 */ /* 0x001fc800078e00ff */
[----:B------:R1:W-:Y:S08]  /*13bb0*/  SYNCS.ARRIVE.TRANS64 RZ, [R3+URZ+0x2d830], R2 ;  /* 0x02d8300203ff79a7 */ /* 0x0003f0000800003f */
[----:B------:R-:W-:Y:S05]  /*13bc0*/  @!P0 BRA `(.L_x_10865) ;  /* 0x0000000000048947 */ /* 0x000fea0003800000 */
[----:B------:R-:W-:Y:S01]  /*13bd0*/  BPT.TRAP 0x1 ;  /* 0x000000040000795c */ /* 0x000fe20000300000 */
.L_x_10865:
[----:B------:R-:W-:Y:S05]  /*13be0*/  BSYNC B1 ;  /* 0x0000000000017941 */ /* 0x000fea0003800000 */
.L_x_10864:
[----:B------:R-:W-:Y:S01]  /*13bf0*/  IMAD.MOV.U32 R12, RZ, RZ, RZ ;  /* 0x000000ffff0c7224 */ /* 0x000fe200078e00ff */
[----:B------:R-:W-:Y:S01]  /*13c00*/  UIADD3 UR4, UP0, UR46, 0x370, URZ ;  /* 0x000003702e047890 */ /* 0x000fe2000ff1e03f */
[----:B------:R-:W-:Y:S01]  /*13c10*/  IMAD R11, R8, 0x6000, R17 ;  /* 0x00006000080b7824 */ /* 0x000fe200078e0211 */
[----:B------:R-:W-:Y:S01]  /*13c20*/  PLOP3.LUT P0, PT, PT, PT, PT, 0x80, 0x0 ;  /* 0x000000000000781c */ /* 0x000fe20003f0f070 */
[----:B01----:R-:W-:Y:S01]  /*13c30*/  VIADD R3, R3, 0x2d830 ;  /* 0x0002d83003037836 */ /* 0x003fe20000000000 */
[----:B------:R-:W-:Y:S01]  /*13c40*/  R2UR UR10, R12 ;  /* 0x000000000c0a72ca */ /* 0x000fe200000e0000 */
[----:B------:R-:W-:Y:S01]  /*13c50*/  IMAD.SHL.U32 R2, R6, 0x80, RZ ;  /* 0x0000008006027824 */ /* 0x000fe200078e00ff */
[----:B------:R-:W-:Y:S01]  /*13c60*/  UIADD3.X UR5, URZ, UR47, URZ, UP0, !UPT ;  /* 0x0000002f3f057290 */ /* 0x000fe200087fe43f */
[----:B------:R-:W-:Y:S01]  /*13c70*/  VIADD R5, R11, 0x15400 ;  /* 0x000154000b057836 */ /* 0x000fe20000000000 */
[----:B------:R-:W-:Y:S01]  /*13c80*/  UMOV UR6, 0x0 ;  /* 0x0000000000067882 */ /* 0x000fe20000000000 */
[----:B------:R-:W-:-:S10]  /*13c90*/  UMOV UR7, 0x14f00000 ;  /* 0x14f0000000077882 */ /* 0x000fd40000000000 */
.L_x_10866:
        /* <DEDUP_REMOVED lines=16> */
.L_x_10867:
        /* <DEDUP_REMOVED lines=16> */
.L_x_10868:
        /* <DEDUP_REMOVED lines=15> */
.L_x_10961:
[----:B------:R-:W-:Y:S05]  /*13f90*/  BSYNC B1 ;  /* 0x0000000000017941 */ /* 0x000fea0003800000 */
.L_x_10869:
[----:B------:R-:W-:Y:S01]  /*13fa0*/  BSSY B1, `(.L_x_10871) ;  /* 0x000000a000017945 */ /* 0x000fe20003800000 */
[----:B0-----:R-:W-:Y:S02]  /*13fb0*/  IMAD.MOV.U32 R2, RZ, RZ, 0x0 ;  /* 0x00000000ff027424 */ /* 0x001fe400078e00ff */
[----:B------:R-:W-:Y:S01]  /*13fc0*/  IMAD.MOV.U32 R3, RZ, RZ, 0x14f00000 ;  /* 0x14f00000ff037424 */ /* 0x000fe200078e00ff */
[----:B------:R-:W-:Y:S06]  /*13fd0*/  @P1 BRA `(.L_x_10872) ;  /* 0x0000000000181947 */ /* 0x000fec0003800000 */
[----:B------:R-:W-:Y:S01]  /*13fe0*/  ISETP.NE.AND P0, PT, R28, RZ, PT ;  /* 0x000000ff1c00720c */ /* 0x000fe20003f05270 */
[----:B------:R-:W-:Y:S02]  /*13ff0*/  IMAD R11, R16, 0x8, R17 ;  /* 0x00000008100b7824 */ /* 0x000fe400078e0211 */
[----:B------:R-:W-:-:S04]  /*14000*/  IMAD.MOV.U32 R13, RZ, RZ, 0x6000 ;  /* 0x00006000ff0d7424 */ /* 0x000fc800078e00ff */
[----:B------:R0:W-:Y:S06]  /*14010*/  SYNCS.ARRIVE.TRANS64 RZ, [R11+URZ+0x2d850], R13 ;  /* 0x02d8500d0bff79a7 */ /* 0x0001ec000800003f */
[----:B------:R-:W-:Y:S05]  /*14020*/  @!P0 BRA `(.L_x_10872) ;  /* 0x0000000000048947 */ /* 0x000fea0003800000 */
[----:B------:R-:W-:Y:S01]  /*14030*/  BPT.TRAP 0x1 ;  /* 0x000000040000795c */ /* 0x000fe20000300000 */
.L_x_10872:
[----:B------:R-:W-:Y:S05]  /*14040*/  BSYNC B1 ;  /* 0x0000000000017941 */ /* 0x000fea0003800000 */
.L_x_10871:
[----:B------:R-:W-:Y:S01]  /*14050*/  R2UR UR6, R2 ;  /* 0x00000000020672ca */ /* 0x000fe200000e0000 */
[--C-:B0-----:R-:W-:Y:S01]  /*14060*/  IMAD R11, R16, 0x8, R17.reuse ;  /* 0x00000008100b7824 */ /* 0x101fe200078e0211 */
[----:B------:R-:W-:Y:S01]  /*14070*/  R2UR UR7, R3 ;  /* 0x00000000030772ca */ /* 0x000fe200000e0000 */
[----:B------:R-:W-:Y:S01]  /*14080*/  UIADD3 UR4, UP0, UR46, 0x470, URZ ;  /* 0x000004702e047890 */ /* 0x000fe2000ff1e03f */
[----:B------:R-:W-:Y:S01]  /*14090*/  R2UR UR10, R12 ;  /* 0x000000000c0a72ca */ /* 0x000fe200000e0000 */
[----:B------:R-:W-:Y:S01]  /*140a0*/  IMAD R12, R16, 0x6000, R17 ;  /* 0x00006000100c7824 */ /* 0x000fe200078e0211 */
[----:B------:R-:W-:Y:S01]  /*140b0*/  PLOP3.LUT P0, PT, PT, PT, PT, 0x80, 0x0 ;  /* 0x000000000000781c */ /* 0x000fe20003f0f070 */
[----:B------:R-:W-:Y:S01]  /*140c0*/  IMAD.SHL.U32 R13, R22, 0x80, RZ ;  /* 0x00000080160d7824 */ /* 0x000fe200078e00ff */
[----:B------:R-:W-:Y:S01]  /*140d0*/  UIADD3.X UR5, URZ, UR47, URZ, UP0, !UPT ;  /* 0x0000002f3f057290 */ /* 0x000fe200087fe43f */
[----:B------:R-:W-:Y:S02]  /*140e0*/  VIADD R11, R11, 0x2d850 ;  /* 0x0002d8500b0b7836 */ /* 0x000fe40000000000 */
[----:B------:R-:W-:-:S09]  /*140f0*/  VIADD R14, R12, 0x400 ;  /* 0x000004000c0e7836 */ /* 0x000fd20000000000 */
.L_x_10873:
        /* <DEDUP_REMOVED lines=15> */
.L_x_10874:
        /* <DEDUP_REMOVED lines=15> */
.L_x_10875:
        /* <DEDUP_REMOVED lines=12> */
.L_x_10860:
[----:B------:R-:W-:Y:S05]  /*143a0*/  BSYNC B0 ;  /* 0x0000000000007941 */ /* 0x000fea0003800000 */
.L_x_10859:
[----:B------:R-:W-:Y:S01]  /*143b0*/  UIADD3 UR4, UR40, -0x3, URZ ;  /* 0xfffffffd28047890 */ /* 0x000fe2000fffe03f */
[----:B------:R-:W-:Y:S02]  /*143c0*/  IMAD.MOV.U32 R16, RZ, RZ, R8 ;  /* 0x000000ffff107224 */ /* 0x000fe400078e0008 */
[----:B------:R-:W-:-:S03]  /*143d0*/  IMAD.MOV.U32 R24, RZ, RZ, R9 ;  /* 0x000000ffff187224 */ /* 0x000fc600078e0009 */
[----:B------:R-:W-:-:S07]  /*143e0*/  IMAD.U32 R6, RZ, RZ, UR4 ;  /* 0x00000004ff067e24 */ /* 0x000fce000f8e00ff */
.L_x_10858:
[----:B------:R-:W-:Y:S01]  /*143f0*/  ULOP3.LUT UR4, URZ, UR40, URZ, 0x33, !UPT ;  /* 0x000000283f047292 */ /* 0x000fe2000f8e333f */
[----:B------:R-:W-:Y:S01]  /*14400*/  VIADD R7, R7, 0xfffffffe ;  /* 0xfffffffe07077836 */ /* 0x000fe20000000000 */
[----:B------:R-:W-:Y:S04]  /*14410*/  BSSY B0, `(.L_x_10857) ;  /* 0x000015a000007945 */ /* 0x000fe80003800000 */
[----:B------:R-:W-:-:S13]  /*14420*/  ISETP.NE.AND P0, PT, R7, UR4, PT ;  /* 0x0000000407007c0c */ /* 0x000fda000bf05270 */
[----:B------:R-:W-:Y:S05]  /*14430*/  @!P0 BRA `(.L_x_10876) ;  /* 0x00000014005c8947 */ /* 0x000fea0003800000 */
[----:B------:R-:W-:-:S07]  /*14440*/  IMAD.MOV.U32 R4, RZ, RZ, R18 ;  /* 0x000000ffff047224 */ /* 0x000fce00078e0012 */
.L_x_10911:
[----:B------:R-:W-:Y:S01]  /*14450*/  LOP3.LUT P1, RZ, R19, 0x2, RZ, 0xc0, !PT ;  /* 0x0000000213ff7812 */ /* 0x000fe2000782c0ff */
[----:B------:R-:W-:Y:S01]  /*14460*/  VIADD R7, R16, 0x1 ;  /* 0x0000000110077836 */ /* 0x000fe20000000000 */
[----:B------:R-:W-:Y:S05]  /*14470*/  YIELD ;  /* 0x0000000000007946 */ /* 0x000fea0003800000 */
[----:B------:R-:W-:Y:S01]  /*14480*/  ISETP.NE.AND P0, PT, R7, 0x2, PT ;  /* 0x000000020700780c */ /* 0x000fe20003f05270 */
[----:B------:R-:W-:Y:S03]  /*14490*/  BSSY B1, `(.L_x_10877) ;  /* 0x00000a4000017945 */ /* 0x000fe60003800000 */
[----:B------:R-:W-:-:S02]  /*144a0*/  SEL R3, RZ, 0x1, P0 ;  /* 0x00000001ff037807 */ /* 0x000fc40000000000 */
[----:B------:R-:W-:Y:S02]  /*144b0*/  SEL R7, R7, RZ, P0 ;  /* 0x000000ff07077207 */ /* 0x000fe40000000000 */
[----:B------:R-:W-:Y:S01]  /*144c0*/  LOP3.LUT R8, R24, R3, RZ, 0x3c, !PT ;  /* 0x0000000318087212 */ /* 0x000fe200078e3cff */
[----:B------:R-:W-:Y:S06]  /*144d0*/  @!P1 BRA `(.L_x_10878) ;  /* 0x00000008007c9947 */ /* 0x000fec0003800000 */
[----:B------:R-:W-:Y:S01]  /*144e0*/  LOP3.LUT P1, RZ, R19, 0x1, RZ, 0xc0, !PT ;  /* 0x0000000113ff7812 */ /* 0x000fe2000782c0ff */
        /* <DEDUP_REMOVED lines=9> */
[----:B------:R-:W-:-:S03]  /*14580*/  IMAD R4, R25, UR4, RZ ;  /* 0x0000000419047c24 */ /* 0x000fc6000f8e02ff */
[--C-:B------:R-:W-:Y:S01]  /*14590*/  SHF.R.S32.HI R3, RZ, 0x1f, R2.reuse ;  /* 0x0000001fff037819 */ /* 0x100fe20000011402 */
[----:B------:R-:W-:-:S04]  /*145a0*/  IMAD.MOV R9, RZ, RZ, -R2 ;  /* 0x000000ffff097224 */ /* 0x000fc800078e0a02 */
[----:B------:R-:W-:Y:S02]  /*145b0*/  IMAD R9, R5, R9, R6 ;  /* 0x0000000905097224 */ /* 0x000fe400078e0206 */
[C---:B------:R-:W-:Y:S02]  /*145c0*/  IMAD R5, R23.reuse, UR5, R4 ;  /* 0x0000000517057c24 */ /* 0x040fe4000f8e0204 */
[----:B------:R-:W-:Y:S01]  /*145d0*/  IMAD.WIDE.U32 R2, R23, UR4, R2 ;  /* 0x0000000417027c25 */ /* 0x000fe2000f8e0002 */
[----:B------:R-:W-:-:S03]  /*145e0*/  ULDC.64 UR4, c[0x0][0x418] ;  /* 0x0001060000047ab9 */ /* 0x000fc60000000a00 */
[----:B------:R-:W-:Y:S01]  /*145f0*/  IMAD.IADD R5, R5, 0x1, R3 ;  /* 0x0000000105057824 */ /* 0x000fe200078e0203 */
[----:B------:R-:W-:-:S04]  /*14600*/  LEA R4, P0, R2, UR4, 0x2 ;  /* 0x0000000402047c11 */ /* 0x000fc8000f8010ff */
[----:B------:R-:W-:-:S05]  /*14610*/  LEA.HI.X R5, R2, UR5, R5, 0x2, P0 ;  /* 0x0000000502057c11 */ /* 0x000fca00080f1405 */
[----:B------:R0:W5:Y:S04]  /*14620*/  LDG.E R4, desc[UR48][R4.64] ;  /* 0x0000003004047981 */ /* 0x000168000c1e1900 */
.L_x_10879:
        /* <DEDUP_REMOVED lines=8> */
.L_x_10962:
[----:B------:R-:W-:Y:S05]  /*146b0*/  BSYNC B2 ;  /* 0x0000000000027941 */ /* 0x000fea0003800000 */
.L_x_10880:
[----:B------:R-:W-:Y:S04]  /*146c0*/  BSSY B2, `(.L_x_10882) ;  /* 0x0000007000027945 */ /* 0x000fe80003800000 */
[----:B------:R-:W-:Y:S05]  /*146d0*/  @P1 BRA `(.L_x_10883) ;  /* 0x0000000000141947 */ /* 0x000fea0003800000 */
[----:B------:R-:W-:Y:S01]  /*146e0*/  ISETP.NE.AND P0, PT, R28, RZ, PT ;  /* 0x000000ff1c00720c */ /* 0x000fe20003f05270 */
[----:B0-----:R-:W-:-:S04]  /*146f0*/  IMAD.MOV.U32 R2, RZ, RZ, 0x6000 ;  /* 0x00006000ff027424 */ /* 0x001fc800078e00ff */
[----:B------:R1:W-:Y:S08]  /*14700*/  SYNCS.ARRIVE.TRANS64 RZ, [R3+URZ+0x2d830], R2 ;  /* 0x02d8300203ff79a7 */ /* 0x0003f0000800003f */
[----:B------:R-:W-:Y:S05]  /*14710*/  @!P0 BRA `(.L_x_10883) ;  /* 0x0000000000048947 */ /* 0x000fea0003800000 */
[----:B------:R-:W-:Y:S01]  /*14720*/  BPT.TRAP 0x1 ;  /* 0x000000040000795c */ /* 0x000fe20000300000 */
.L_x_10883:
[----:B------:R-:W-:Y:S05]  /*14730*/  BSYNC B2 ;  /* 0x0000000000027941 */ /* 0x000fea0003800000 */
.L_x_10882:
        /* <DEDUP_REMOVED lines=11> */
.L_x_10884:
        /* <DEDUP_REMOVED lines=16> */
.L_x_10885:
        /* <DEDUP_REMOVED lines=16> */
.L_x_10886:
        /* <DEDUP_REMOVED lines=15> */
.L_x_10963:
[----:B------:R-:W-:Y:S05]  /*14ae0*/  BSYNC B2 ;  /* 0x0000000000027941 */ /* 0x000fea0003800000 */
.L_x_10887:
[----:B------:R-:W-:Y:S01]  /*14af0*/  BSSY B2, `(.L_x_10889) ;  /* 0x0000009000027945 */ /* 0x000fe20003800000 */
[----:B------:R-:W-:Y:S02]  /*14b00*/  IMAD.MOV.U32 R2, RZ, RZ, 0x0 ;  /* 0x00000000ff027424 */ /* 0x000fe400078e00ff */
[----:B0-----:R-:W-:Y:S01]  /*14b10*/  IMAD.MOV.U32 R3, RZ, RZ, 0x14f00000 ;  /* 0x14f00000ff037424 */ /* 0x001fe200078e00ff */
[----:B------:R-:W-:Y:S06]  /*14b20*/  @P1 BRA `(.L_x_10890) ;  /* 0x0000000000141947 */ /* 0x000fec0003800000 */
[----:B------:R-:W-:Y:S01]  /*14b30*/  ISETP.NE.AND P0, PT, R28, RZ, PT ;  /* 0x000000ff1c00720c */ /* 0x000fe20003f05270 */
[----:B------:R-:W-:-:S04]  /*14b40*/  IMAD.MOV.U32 R13, RZ, RZ, 0x6000 ;  /* 0x00006000ff0d7424 */ /* 0x000fc800078e00ff */
[----:B------:R0:W-:Y:S08]  /*14b50*/  SYNCS.ARRIVE.TRANS64 RZ, [R12+URZ+0x50], R13 ;  /* 0x0000500d0cff79a7 */ /* 0x0001f0000800003f */
[----:B------:R-:W-:Y:S05]  /*14b60*/  @!P0 BRA `(.L_x_10890) ;  /* 0x0000000000048947 */ /* 0x000fea0003800000 */
[----:B------:R-:W-:Y:S01]  /*14b70*/  BPT.TRAP 0x1 ;  /* 0x000000040000795c */ /* 0x000fe20000300000 */
.L_x_10890:
[----:B------:R-:W-:Y:S05]  /*14b80*/  BSYNC B2 ;  /* 0x0000000000027941 */ /* 0x000fea0003800000 */
.L_x_10889:
        /* <DEDUP_REMOVED lines=10> */
.L_x_10891:
        /* <DEDUP_REMOVED lines=15> */
.L_x_10892:
        /* <DEDUP_REMOVED lines=15> */
.L_x_10893:
        /* <DEDUP_REMOVED lines=12> */
.L_x_10878:
[----:B------:R-:W-:Y:S05]  /*14ed0*/  BSYNC B1 ;  /* 0x0000000000017941 */ /* 0x000fea0003800000 */
.L_x_10877:
[----:B------:R-:W-:Y:S01]  /*14ee0*/  LOP3.LUT P1, RZ, R19, 0x2, RZ, 0xc0, !PT ;  /* 0x0000000213ff7812 */ /* 0x000fe2000782c0ff */
[----:B------:R-:W-:Y:S01]  /*14ef0*/  VIADD R16, R7, 0x1 ;  /* 0x0000000107107836 */ /* 0x000fe20000000000 */
[----:B------:R-:W-:Y:S01]  /*14f00*/  BSSY B1, `(.L_x_10894) ;  /* 0x00000a7000017945 */ /* 0x000fe20003800000 */
[----:B------:R-:W-:-:S03]  /*14f10*/  VIADD R9, R6, 0xffffffff ;  /* 0xffffffff06097836 */ /* 0x000fc60000000000 */
        /* <DEDUP_REMOVED lines=26> */
.L_x_10896:
[----:B------:R-:W-:Y:S01]  /*150c0*/  IMAD R2, R16, 0x8, R17 ;  /* 0x0000000810027824 */ /* 0x000fe200078e0211 */
[----:B------:R-:W-:Y:S01]  /*150d0*/  SHF.L.U32 R3, R24, 0x1f, RZ ;  /* 0x0000001f18037819 */ /* 0x000fe200000006ff */
[----:B------:R-:W-:Y:S03]  /*150e0*/  BSSY B2, `(.L_x_10897) ;  /* 0x0000003000027945 */ /* 0x000fe60003800000 */
[----:B------:R-:W1:Y:S02]  /*150f0*/  SYNCS.PHASECHK.TRANS64.TRYWAIT P0, [R2+URZ+0x2d840], R3 ;  /* 0x02d84003020075a7 */ /* 0x000e64000800017f */
[----:B-1----:R-:W-:Y:S05]  /*15100*/  @!P0 BRA `(.L_x_10898) ;  /* 0x0000002000648947 */ /* 0x002fea0003800000 */
.L_x_10964:
[----:B------:R-:W-:Y:S05]  /*15110*/  BSYNC B2 ;  /* 0x0000000000027941 */ /* 0x000fea0003800000 */
.L_x_10897:
[----:B0-----:R-:W0:Y:S01]  /*15120*/  S2R R5, SR_TID.X ;  /* 0x0000000000057919 */ /* 0x001e220000002100 */
[----:B------:R-:W-:Y:S01]  /*15130*/  BSSY B2, `(.L_x_10899) ;  /* 0x0000009000027945 */ /* 0x000fe20003800000 */
[----:B0-----:R-:W-:-:S04]  /*15140*/  LOP3.LUT R5, R5, 0x7f, RZ, 0xc0, !PT ;  /* 0x0000007f05057812 */ /* 0x001fc800078ec0ff */
[----:B------:R-:W-:-:S13]  /*15150*/  ISETP.NE.AND P1, PT, R5, RZ, PT ;  /* 0x000000ff0500720c */ /* 0x000fda0003f25270 */
[----:B------:R-:W-:Y:S05]  /*15160*/  @P1 BRA `(.L_x_10900) ;  /* 0x0000000000141947 */ /* 0x000fea0003800000 */
[----:B------:R-:W-:Y:S01]  /*15170*/  ISETP.NE.AND P0, PT, R28, RZ, PT ;  /* 0x000000ff1c00720c */ /* 0x000fe20003f05270 */
[----:B-1----:R-:W-:-:S04]  /*15180*/  IMAD.MOV.U32 R3, RZ, RZ, 0x6000 ;  /* 0x00006000ff037424 */ /* 0x002fc800078e00ff */
[----:B------:R0:W-:Y:S08]  /*15190*/  SYNCS.ARRIVE.TRANS64 RZ, [R2+URZ+0x2d830], R3 ;  /* 0x02d8300302ff79a7 */ /* 0x0001f0000800003f */
[----:B------:R-:W-:Y:S05]  /*151a0*/  @!P0 BRA `(.L_x_10900) ;  /* 0x0000000000048947 */ /* 0x000fea0003800000 */
[----:B------:R-:W-:Y:S01]  /*151b0*/  BPT.TRAP 0x1 ;  /* 0x000000040000795c */ /* 0x000fe20000300000 */
.L_x_10900:
[----:B------:R-:W-:Y:S05]  /*151c0*/  BSYNC B2 ;  /* 0x0000000000027941 */ /* 0x000fea0003800000 */
.L_x_10899:
[----:B------:R-:W-:Y:S01]  /*151d0*/  IMAD.MOV.U32 R5, RZ, RZ, RZ ;  /* 0x000000ffff057224 */ /* 0x000fe200078e00ff */
[----:B------:R-:W-:Y:S01]  /*151e0*/  UIADD3 UR4, UP0, UR46, 0x370, URZ ;  /* 0x000003702e047890 */ /* 0x000fe2000ff1e03f */
[C---:B01----:R-:W-:Y:S01]  /*151f0*/  IMAD R3, R16.reuse, 0x8, R0 ;  /* 0x0000000810037824 */ /* 0x043fe200078e0200 */
[----:B------:R-:W-:Y:S01]  /*15200*/  PLOP3.LUT P0, PT, PT, PT, PT, 0x80, 0x0 ;  /* 0x000000000000781c */ /* 0x000fe20003f0f070 */
[----:B------:R-:W-:Y:S01]  /*15210*/  IMAD R13, R16, 0x6000, R17 ;  /* 0x00006000100d7824 */ /* 0x000fe200078e0211 */
[----:B------:R-:W-:Y:S01]  /*15220*/  R2UR UR10, R5 ;  /* 0x00000000050a72ca */ /* 0x000fe200000e0000 */
[----:B------:R-:W-:Y:S01]  /*15230*/  VIADD R3, R3, 0x30 ;  /* 0x0000003003037836 */ /* 0x000fe20000000000 */
[----:B------:R-:W-:Y:S01]  /*15240*/  UIADD3.X UR5, URZ, UR47, URZ, UP0, !UPT ;  /* 0x0000002f3f057290 */ /* 0x000fe200087fe43f */
[----:B------:R-:W-:Y:S01]  /*15250*/  IMAD.SHL.U32 R2, R10, 0x80, RZ ;  /* 0x000000800a027824 */ /* 0x000fe200078e00ff */
[----:B------:R-:W-:Y:S01]  /*15260*/  UMOV UR6, 0x0 ;  /* 0x0000000000067882 */ /* 0x000fe20000000000 */
[----:B------:R-:W-:Y:S01]  /*15270*/  VIADD R11, R13, 0x15400 ;  /* 0x000154000d0b7836 */ /* 0x000fe20000000000 */
[----:B------:R-:W-:-:S09]  /*15280*/  UMOV UR7, 0x14f00000 ;  /* 0x14f0000000077882 */ /* 0x000fd20000000000 */
.L_x_10901:
        /* <DEDUP_REMOVED lines=16> */
.L_x_10902:
        /* <DEDUP_REMOVED lines=16> */
.L_x_10903:
        /* <DEDUP_REMOVED lines=15> */
.L_x_10965:
[----:B------:R-:W-:Y:S05]  /*15580*/  BSYNC B2 ;  /* 0x0000000000027941 */ /* 0x000fea0003800000 */
.L_x_10904:
[----:B------:R-:W-:Y:S01]  /*15590*/  BSSY B2, `(.L_x_10906) ;  /* 0x0000009000027945 */ /* 0x000fe20003800000 */
[----:B0-----:R-:W-:Y:S02]  /*155a0*/  IMAD.MOV.U32 R2, RZ, RZ, 0x0 ;  /* 0x00000000ff027424 */ /* 0x001fe400078e00ff */
[----:B------:R-:W-:Y:S01]  /*155b0*/  IMAD.MOV.U32 R3, RZ, RZ, 0x14f00000 ;  /* 0x14f00000ff037424 */ /* 0x000fe200078e00ff */
[----:B------:R-:W-:Y:S06]  /*155c0*/  @P1 BRA `(.L_x_10907) ;  /* 0x0000000000141947 */ /* 0x000fec0003800000 */
[----:B------:R-:W-:Y:S01]  /*155d0*/  ISETP.NE.AND P0, PT, R28, RZ, PT ;  /* 0x000000ff1c00720c */ /* 0x000fe20003f05270 */
[----:B------:R-:W-:-:S04]  /*155e0*/  IMAD.MOV.U32 R13, RZ, RZ, 0x6000 ;  /* 0x00006000ff0d7424 */ /* 0x000fc800078e00ff */
[----:B------:R0:W-:Y:S08]  /*155f0*/  SYNCS.ARRIVE.TRANS64 RZ, [R8+URZ+0x50], R13 ;  /* 0x0000500d08ff79a7 */ /* 0x0001f0000800003f */
[----:B------:R-:W-:Y:S05]  /*15600*/  @!P0 BRA `(.L_x_10907) ;  /* 0x0000000000048947 */ /* 0x000fea0003800000 */
[----:B------:R-:W-:Y:S01]  /*15610*/  BPT.TRAP 0x1 ;  /* 0x000000040000795c */ /* 0x000fe20000300000 */
.L_x_10907:
[----:B------:R-:W-:Y:S05]  /*15620*/  BSYNC B2 ;  /* 0x0000000000027941 */ /* 0x000fea0003800000 */
.L_x_10906:
        /* <DEDUP_REMOVED lines=10> */
.L_x_10908:
        /* <DEDUP_REMOVED lines=15> */
.L_x_10909:
        /* <DEDUP_REMOVED lines=15> */
.L_x_10910:
        /* <DEDUP_REMOVED lines=12> */
.L_x_10895:
[----:B------:R-:W-:Y:S05]  /*15970*/  BSYNC B1 ;  /* 0x0000000000017941 */ /* 0x000fea0003800000 */
.L_x_10894:
[----:B------:R-:W-:Y:S01]  /*15980*/  ISETP.GT.AND P0, PT, R9, UR39, PT ;  /* 0x0000002709007c0c */ /* 0x000fe2000bf04270 */
[----:B------:R-:W-:-:S12]  /*15990*/  VIADD R6, R6, 0xfffffffe ;  /* 0xfffffffe06067836 */ /* 0x000fd80000000000 */
[----:B------:R-:W-:Y:S05]  /*159a0*/  @P0 BRA `(.L_x_10911) ;  /* 0xffffffe800a80947 */ /* 0x000fea000383ffff */
.L_x_10876:
[----:B------:R-:W-:Y:S05]  /*159b0*/  BSYNC B0 ;  /* 0x0000000000007941 */ /* 0x000fea0003800000 */
.L_x_10857:
[----:B------:R-:W1:Y:S01]  /*159c0*/  S2R R0, SR_TID.X ;  /* 0x0000000000007919 */ /* 0x000e620000002100 */
[----:B------:R-:W-:Y:S01]  /*159d0*/  BSSY B0, `(.L_x_10912) ;  /* 0x0000010000007945 */ /* 0x000fe20003800000 */
        /* <DEDUP_REMOVED lines=14> */
[----:B0-----:R-:W-:-:S07]  /*15ac0*/  IADD3 R27, R0, UR42, R27 ;  /* 0x0000002a001b7c10 */ /* 0x001fce000fffe01b */
.L_x_10913:
[----:B------:R-:W-:Y:S05]  /*15ad0*/  BSYNC B0 ;  /* 0x0000000000007941 */ /* 0x000fea0003800000 */
.L_x_10912:
[----:B------:R-:W-:Y:S01]  /*15ae0*/  LOP3.LUT P0, RZ, R19, 0x2, RZ, 0xc0, !PT ;  /* 0x0000000213ff7812 */ /* 0x000fe2000780c0ff */
[----:B------:R-:W-:-:S12]  /*15af0*/  BSSY B0, `(.L_x_10914) ;  /* 0x0000043000007945 */ /* 0x000fd80003800000 */
[----:B------:R-:W-:Y:S05]  /*15b00*/  @!P0 BRA `(.L_x_10915) ;  /* 0x0000000400048947 */ /* 0x000fea0003800000 */
[----:B------:R-:W-:Y:S01]  /*15b10*/  IMAD R3, R16, 0x8, R17 ;  /* 0x0000000810037824 */ /* 0x000fe200078e0211 */
[----:B------:R-:W-:Y:S01]  /*15b20*/  SHF.L.U32 R0, R24, 0x1f, RZ ;  /* 0x0000001f18007819 */ /* 0x000fe200000006ff */
[----:B------:R-:W-:Y:S01]  /*15b30*/  BSSY B1, `(.L_x_10916) ;  /* 0x0000004000017945 */ /* 0x000fe20003800000 */
[----:B------:R-:W-:Y:S02]  /*15b40*/  ISETP.NE.AND P2, PT, R6, RZ, PT ;  /* 0x000000ff0600720c */ /* 0x000fe40003f45270 */
[----:B------:R-:W1:Y:S02]  /*15b50*/  SYNCS.PHASECHK.TRANS64.TRYWAIT P0, [R3+URZ+0x2d860], R0 ;  /* 0x02d86000030075a7 */ /* 0x000e64000800017f */
[----:B-1----:R-:W-:Y:S09]  /*15b60*/  @!P0 BRA `(.L_x_10917) ;  /* 0x0000001400f48947 */ /* 0x002ff20003800000 */
.L_x_10966:
[----:B------:R-:W-:Y:S05]  /*15b70*/  BSYNC B1 ;  /* 0x0000000000017941 */ /* 0x000fea0003800000 */
.L_x_10916:
[----:B------:R-:W-:Y:S04]  /*15b80*/  BSSY B1, `(.L_x_10918) ;  /* 0x0000007000017945 */ /* 0x000fe80003800000 */
[----:B------:R-:W-:Y:S05]  /*15b90*/  @P2 BRA `(.L_x_10919) ;  /* 0x0000000000142947 */ /* 0x000fea0003800000 */
[----:B------:R-:W-:Y:S01]  /*15ba0*/  ISETP.NE.AND P0, PT, R28, RZ, PT ;  /* 0x000000ff1c00720c */ /* 0x000fe20003f05270 */
[----:B-1----:R-:W-:-:S04]  /*15bb0*/  IMAD.MOV.U32 R0, RZ, RZ, 0x6000 ;  /* 0x00006000ff007424 */ /* 0x002fc800078e00ff */
[----:B------:R2:W-:Y:S08]  /*15bc0*/  SYNCS.ARRIVE.TRANS64 RZ, [R3+URZ+0x2d850], R0 ;  /* 0x02d8500003ff79a7 */ /* 0x0005f0000800003f */
[----:B------:R-:W-:Y:S05]  /*15bd0*/  @!P0 BRA `(.L_x_10919) ;  /* 0x0000000000048947 */ /* 0x000fea0003800000 */
[----:B------:R-:W-:Y:S01]  /*15be0*/  BPT.TRAP 0x1 ;  /* 0x000000040000795c */ /* 0x000fe20000300000 */
.L_x_10919:
[----:B------:R-:W-:Y:S05]  /*15bf0*/  BSYNC B1 ;  /* 0x0000000000017941 */ /* 0x000fea0003800000 */
.L_x_10918:
[----:B-12---:R-:W-:Y:S01]  /*15c00*/  IMAD R0, R16, 0x6000, R17 ;  /* 0x0000600010007824 */ /* 0x006fe200078e0211 */
[----:B------:R-:W-:Y:S01]  /*15c10*/  UIADD3 UR4, UP0, UR46, 0x470, URZ ;  /* 0x000004702e047890 */ /* 0x000fe2000ff1e03f */
[----:B0-----:R-:W-:Y:S01]  /*15c20*/  VIADD R2, R3, 0x2d850 ;  /* 0x0002d85003027836 */ /* 0x001fe20000000000 */
[----:B------:R-:W-:Y:S01]  /*15c30*/  PLOP3.LUT P0, PT, PT, PT, PT, 0x80, 0x0 ;  /* 0x000000000000781c */ /* 0x000fe20003f0f070 */
[----:B------:R-:W-:Y:S01]  /*15c40*/  IMAD.SHL.U32 R22, R22, 0x80, RZ ;  /* 0x0000008016167824 */ /* 0x000fe200078e00ff */
[----:B------:R-:W-:Y:S01]  /*15c50*/  UIADD3.X UR5, URZ, UR47, URZ, UP0, !UPT ;  /* 0x0000002f3f057290 */ /* 0x000fe200087fe43f */
[----:B------:R-:W-:Y:S01]  /*15c60*/  VIADD R3, R0, 0x400 ;  /* 0x0000040000037836 */ /* 0x000fe20000000000 */
[----:B------:R-:W-:Y:S01]  /*15c70*/  UMOV UR6, 0x0 ;  /* 0x0000000000067882 */ /* 0x000fe20000000000 */
[----:B------:R-:W-:Y:S01]  /*15c80*/  UMOV UR7, 0x14f00000 ;  /* 0x14f0000000077882 */ /* 0x000fe20000000000 */
[----:B------:R-:W-:-:S08]  /*15c90*/  UMOV UR10, URZ ;  /* 0x0000003f000a7c82 */ /* 0x000fd00008000000 */
.L_x_10920:
        /* <DEDUP_REMOVED lines=15> */
.L_x_10921:
        /* <DEDUP_REMOVED lines=15> */
.L_x_10922:
        /* <DEDUP_REMOVED lines=9> */
[----:B-1----:R-:W-:Y:S05]  /*15f10*/  @P0 BRA.U.ANY `(.L_x_10922) ;  /* 0xfffffffd00d80947 */ /* 0x002fea000393ffff */
.L_x_10915:
[----:B------:R-:W-:Y:S05]  /*15f20*/  BSYNC B0 ;  /* 0x0000000000007941 */ /* 0x000fea0003800000 */
.L_x_10914:
[----:B------:R-:W-:-:S05]  /*15f30*/  VIADD R16, R16, 0x1 ;  /* 0x0000000110107836 */ /* 0x000fca0000000000 */
[----:B------:R-:W-:-:S04]  /*15f40*/  ISETP.NE.AND P0, PT, R16, 0x2, PT ;  /* 0x000000021000780c */ /* 0x000fc80003f05270 */
[----:B------:R-:W-:Y:S02]  /*15f50*/  SEL R3, RZ, 0x1, P0 ;  /* 0x00000001ff037807 */ /* 0x000fe40000000000 */
[----:B------:R-:W-:Y:S02]  /*15f60*/  SEL R16, R16, RZ, P0 ;  /* 0x000000ff10107207 */ /* 0x000fe40000000000 */
[----:B------:R-:W-:-:S07]  /*15f70*/  LOP3.LUT R24, R24, R3, RZ, 0x3c, !PT ;  /* 0x0000000318187212 */ /* 0x000fce00078e3cff */
.L_x_10839:
[----:B------:R-:W-:Y:S05]  /*15f80*/  BSYNC B7 ;  /* 0x0000000000077941 */ /* 0x000fea0003800000 */
.L_x_10837:
[----:B------:R-:W-:-:S13]  /*15f90*/  LOP3.LUT P0, RZ, R19, 0x4, RZ, 0xc0, !PT ;  /* 0x0000000413ff7812 */ /* 0x000fda000780c0ff */
[----:B------:R-:W-:Y:S05]  /*15fa0*/  @!P0 BRA `(.L_x_10923) ;  /* 0x0000000000248947 */ /* 0x000fea0003800000 */
[----:B------:R-:W-:Y:S05]  /*15fb0*/  WARPSYNC.ALL ;  /* 0x0000000000007948 */ /* 0x000fea0003800000 */
[----:B------:R-:W1:Y:S08]  /*15fc0*/  S2UR UR5, SR_CgaCtaId ;  /* 0x00000000000579c3 */ /* 0x000e700000008800 */
[----:B------:R-:W-:Y:S06]  /*15fd0*/  BAR.SYNC.DEFER_BLOCKING 0x5, 0x200 ;  /* 0x0148000000007b1d */ /* 0x000fec0000010000 */
[----:B------:R-:W-:-:S02]  /*15fe0*/  UMOV UR4, 0x400 ;  /* 0x0000040000047882 */ /* 0x000fc40000000000 */
[----:B-1----:R-:W-:-:S06]  /*15ff0*/  ULEA UR4, UR5, UR4, 0x18 ;  /* 0x0000000405047291 */ /* 0x002fcc000f8ec03f */
[----:B0-----:R-:W-:-:S05]  /*16000*/  IMAD.U32 R17, RZ, RZ, UR4 ;  /* 0x00000004ff117e24 */ /* 0x001fca000f8e00ff */
[----:B------:R0:W1:Y:S01]  /*16010*/  LDS R27, [R17+0x2d8d0] ;  /* 0x02d8d000111b7984 */ /* 0x0000620000000800 */
[----:B------:R-:W-:Y:S06]  /*16020*/  BAR.ARV 0x4, 0x200 ;  /* 0x0108000000007b1d */ /* 0x000fec0000002000 */
[----:B------:R-:W-:Y:S05]  /*16030*/  BRA `(.L_x_10924) ;  /* 0x00000000002c7947 */ /* 0x000fea0003800000 */
.L_x_10923:
[----:B------:R-:W-:-:S03]  /*16040*/  UMOV UR4, 0xffffffff ;  /* 0xffffffff00047882 */ /* 0x000fc60000000000 */
[----:B------:R-:W-:Y:S05]  /*16050*/  BRA.DIV UR4, `(.L_x_10925) ;  /* 0x0000001204cc7947 */ /* 0x000fea000b800000 */
[----:B------:R1:W2:Y:S02]  /*16060*/  SHFL.IDX PT, R14, R27, RZ, 0x1f ;  /* 0x00001fff1b0e7589 */ /* 0x0002a400000e0000 */
.L_x_10969:
[----:B------:R-:W0:Y:S01]  /*16070*/  @!P1 S2R R3, SR_CgaCtaId ;  /* 0x0000000000039919 */ /* 0x000e220000008800 */
[----:B------:R-:W-:Y:S05]  /*16080*/  WARPSYNC.ALL ;  /* 0x0000000000007948 */ /* 0x000fea0003800000 */
[----:B------:R-:W-:Y:S01]  /*16090*/  BAR.SYNC.DEFER_BLOCKING 0x4, 0x200 ;  /* 0x0108000000007b1d */ /* 0x000fe20000010000 */
[----:B------:R-:W-:-:S04]  /*160a0*/  @!P1 MOV R0, 0x400 ;  /* 0x0000040000009802 */ /* 0x000fc80000000f00 */
[----:B0-----:R-:W-:-:S05]  /*160b0*/  @!P1 LEA R17, R3, R0, 0x18 ;  /* 0x0000000003119211 */ /* 0x001fca00078ec0ff */
[----:B------:R1:W-:Y:S02]  /*160c0*/  @!P1 STS [R17+0x2d8d0], R27 ;  /* 0x02d8d01b11009388 */ /* 0x0003e40000000800 */
[----:B-12---:R-:W-:Y:S01]  /*160d0*/  IMAD.MOV.U32 R27, RZ, RZ, R14 ;  /* 0x000000ffff1b7224 */ /* 0x006fe200078e000e */
[----:B------:R-:W-:Y:S06]  /*160e0*/  BAR.ARV 0x5, 0x200 ;  /* 0x0148000000007b1d */ /* 0x000fec0000002000 */
.L_x_10924:
[----:B------:R-:W-:Y:S02]  /*160f0*/  ULDC UR4, c[0x0][0xc38] ;  /* 0x00030e0000047ab9 */ /* 0x000fe40000000800 */
[----:B-1----:R-:W-:-:S13]  /*16100*/  ISETP.GE.AND P0, PT, R27, UR4, PT ;  /* 0x000000041b007c0c */ /* 0x002fda000bf06270 */
[----:B------:R-:W-:Y:S05]  /*16110*/  @!P0 BRA `(.L_x_10926) ;  /* 0xffffffb800088947 */ /* 0x000fea000383ffff */
.L_x_10828:
[----:B------:R-:W1:Y:S01]  /*16120*/  S2R R3, SR_CgaCtaId ;  /* 0x0000000000037919 */ /* 0x000e620000008800 */
[----:B------:R-:W-:Y:S01]  /*16130*/  VIADD R29, R29, 0x1 ;  /* 0x000000011d1d7836 */ /* 0x000fe20000000000 */
[----:B------:R-:W-:Y:S01]  /*16140*/  MOV R2, 0x400 ;  /* 0x0000040000027802 */ /* 0x000fe20000000f00 */
[----:B------:R-:W-:Y:S03]  /*16150*/  BSSY B0, `(.L_x_10927) ;  /* 0x0000008000007945 */ /* 0x000fe60003800000 */
[----:B------:R-:W-:-:S04]  /*16160*/  LEA.HI R0, R29, R29, RZ, 0x1 ;  /* 0x0000001d1d007211 */ /* 0x000fc800078f08ff */
[----:B------:R-:W-:-:S05]  /*16170*/  LOP3.LUT R0, R0, 0xfffffffe, RZ, 0xc0, !PT ;  /* 0xfffffffe00007812 */ /* 0x000fca00078ec0ff */
[----:B------:R-:W-:-:S05]  /*16180*/  IMAD.IADD R0, R29, 0x1, -R0 ;  /* 0x000000011d007824 */ /* 0x000fca00078e0a00 */
[----:B------:R-:W-:Y:S02]  /*16190*/  SHF.L.U32 R0, R0, 0x1f, RZ ;  /* 0x0000001f00007819 */ /* 0x000fe400000006ff */
[----:B-1----:R-:W-:-:S04]  /*161a0*/  LEA R9, R3, R2, 0x18 ;  /* 0x0000000203097211 */ /* 0x002fc800078ec0ff */
[----:B------:R-:W1:Y:S02]  /*161b0*/  SYNCS.PHASECHK.TRANS64.TRYWAIT P0, [R9+URZ+0x2d820], R0 ;  /* 0x02d82000090075a7 */ /* 0x000e64000800017f */
[----:B-1----:R-:W-:Y:S05]  /*161c0*/  @!P0 BRA `(.L_x_10928) ;  /* 0x0000001000988947 */ /* 0x002fea0003800000 */
.L_x_10970:
[----:B------:R-:W-:Y:S05]  /*161d0*/  BSYNC B0 ;  /* 0x0000000000007941 */ /* 0x000fea0003800000 */
.L_x_10927:
[----:B------:R-:W-:-:S03]  /*161e0*/  UMOV UR4, 0xffffffff ;  /* 0xffffffff00047882 */ /* 0x000fc60000000000 */
[----:B------:R-:W-:Y:S05]  /*161f0*/  BRA.DIV UR4, `(.L_x_10929) ;  /* 0x0000001204a07947 */ /* 0x000fea000b800000 */
[----:B-1----:R-:W1:Y:S02]  /*16200*/  S2R R0, SR_TID.X ;  /* 0x0000000000007919 */ /* 0x002e640000002100 */
[----:B-1----:R-:W-:-:S04]  /*16210*/  SHF.R.U32.HI R0, RZ, 0x5, R0 ;  /* 0x00000005ff007819 */ /* 0x002fc80000011600 */
[----:B------:R-:W-:-:S05]  /*16220*/  LOP3.LUT R0, R0, 0x3, RZ, 0xc0, !PT ;  /* 0x0000000300007812 */ /* 0x000fca00078ec0ff */
[----:B------:R1:W2:Y:S02]  /*16230*/  SHFL.IDX PT, R14, R0, RZ, 0x1f ;  /* 0x00001fff000e7589 */ /* 0x0002a400000e0000 */
.L_x_10973:
[----:B--2---:R-:W-:Y:S01]  /*16240*/  ISETP.NE.AND P0, PT, R14, RZ, PT ;  /* 0x000000ff0e00720c */ /* 0x004fe20003f05270 */
[----:B------:R-:W-:-:S12]  /*16250*/  BSSY B0, `(.L_x_10930) ;  /* 0x0000024000007945 */ /* 0x000fd80003800000 */
[----:B------:R-:W-:Y:S05]  /*16260*/  @P0 BRA `(.L_x_10931) ;  /* 0x0000000000880947 */ /* 0x000fea0003800000 */
[----:B------:R-:W-:-:S03]  /*16270*/  UMOV UR4, 0xffffffff ;  /* 0xffffffff00047882 */ /* 0x000fc60000000000 */
[----:B------:R-:W-:Y:S05]  /*16280*/  BRA.DIV UR4, `(.L_x_10932) ;  /* 0x0000001204b07947 */ /* 0x000fea000b800000 */
[----:B------:R-:W-:-:S13]  /*16290*/  ELECT P6, URZ, PT ;  /* 0x00000000003f782f */ /* 0x000fda00038c0000 */
.L_x_10976:
[----:B------:R-:W-:Y:S05]  /*162a0*/  @!P6 BRA `(.L_x_10931) ;  /* 0x000000000078e947 */ /* 0x000fea0003800000 */
[----:B------:R-:W-:-:S06]  /*162b0*/  ULOP3.LUT UR4, UR38, 0x2, URZ, 0xfc, !UPT ;  /* 0x0000000226047892 */ /* 0x000fcc000f8efc3f */
[----:B-1----:R-:W-:-:S05]  /*162c0*/  IMAD.U32 R0, RZ, RZ, UR4 ;  /* 0x00000004ff007e24 */ /* 0x002fca000f8e00ff */
[----:B------:R-:W-:-:S13]  /*162d0*/  ISETP.NE.AND P2, PT, R0, 0x3, PT ;  /* 0x000000030000780c */ /* 0x000fda0003f45270 */
[----:B------:R-:W-:Y:S05]  /*162e0*/  @!P2 BRA `(.L_x_10933) ;  /* 0x000000000004a947 */ /* 0x000fea0003800000 */
[----:B------:R-:W-:Y:S01]  /*162f0*/  BPT.TRAP 0x1 ;  /* 0x000000040000795c */ /* 0x000fe20000300000 */
.L_x_10933:
[----:B------:R-:W-:Y:S01]  /*16300*/  VIADD R3, R9, 0x2d840 ;  /* 0x0002d84009037836 */ /* 0x000fe20000000000 */
[----:B------:R-:W-:Y:S01]  /*16310*/  SHF.L.U32 R2, R24, 0x1f, RZ ;  /* 0x0000001f18027819 */ /* 0x000fe200000006ff */
[C---:B------:R-:W-:Y:S02]  /*16320*/  VIADD R0, R16.reuse, 0x1 ;  /* 0x0000000110007836 */ /* 0x040fe40000000000 */
[----:B------:R-:W-:-:S03]  /*16330*/  IMAD R7, R16, 0x8, R3 ;  /* 0x0000000810077824 */ /* 0x000fc600078e0203 */
        /* <DEDUP_REMOVED lines=8> */
.L_x_10977:
[----:B------:R-:W2:Y:S02]  /*163c0*/  SYNCS.PHASECHK.TRANS64.TRYWAIT P0, [R3+URZ], R0 ;  /* 0x00000000030075a7 */ /* 0x000ea4000800017f */
[----:B--2---:R-:W-:Y:S05]  /*163d0*/  @!P0 BRA `(.L_x_10935) ;  /* 0x0000001000908947 */ /* 0x004fea0003800000 */
.L_x_10978:
[----:B------:R-:W-:Y:S05]  /*163e0*/  @!P2 BRA `(.L_x_10936) ;  /* 0x000000000004a947 */ /* 0x000fea0003800000 */
[----:B------:R-:W-:Y:S01]  /*163f0*/  BPT.TRAP 0x1 ;  /* 0x000000040000795c */ /* 0x000fe20000300000 */
.L_x_10936:
[----:B--2---:R-:W-:-:S04]  /*16400*/  VIADD R3, R9, 0x2d860 ;  /* 0x0002d86009037836 */ /* 0x004fc80000000000 */
[----:B------:R-:W-:-:S04]  /*16410*/  IMAD R5, R16, 0x8, R3 ;  /* 0x0000000810057824 */ /* 0x000fc800078e0203 */
[----:B------:R-:W2:Y:S02]  /*16420*/  SYNCS.PHASECHK.TRANS64.TRYWAIT P0, [R5+URZ], R2 ;  /* 0x00000002050075a7 */ /* 0x000ea4000800017f */
[----:B--2---:R-:W-:Y:S05]  /*16430*/  @!P0 BRA `(.L_x_10937) ;  /* 0x00000010008c8947 */ /* 0x004fea0003800000 */
.L_x_10979:
[----:B------:R-:W-:-:S07]  /*16440*/  IMAD R3, R4, 0x8, R3 ;  /* 0x0000000804037824 */ /* 0x000fce00078e0203 */
.L_x_10938:
[----:B---3--:R3:W4:Y:S02]  /*16450*/  SYNCS.PHASECHK.TRANS64.TRYWAIT P0, [R3+URZ], R0 ;  /* 0x00000000030075a7 */ /* 0x008724000800017f */
[----:B----4-:R-:W-:Y:S05]  /*16460*/  @!P0 NANOSLEEP.SYNCS 0x989680 ;  /* 0x009896800000895d */ /* 0x010fea0003900000 */
[----:B------:R-:W4:Y:S02]  /*16470*/  @!P0 SYNCS.PHASECHK.TRANS64 P0, [R3+URZ], R0 ;  /* 0x00000000030085a7 */ /* 0x000f24000800007f */
[----:B----4-:R-:W-:Y:S05]  /*16480*/  @!P0 BRA `(.L_x_10938) ;  /* 0xfffffffc00f08947 */ /* 0x010fea000383ffff */
.L_x_10931:
[----:B------:R-:W-:Y:S05]  /*16490*/  BSYNC B0 ;  /* 0x0000000000007941 */ /* 0x000fea0003800000 */
.L_x_10930:
[----:B------:R-:W-:Y:S05]  /*164a0*/  EXIT ;  /* 0x000000000000794d */ /* 0x000fea0003800000 */
.L_x_10749:
[----:B0-----:R-:W-:-:S04]  /*164b0*/  IMAD.U32 R3, RZ, RZ, UR42 ;  /* 0x0000002aff037e24 */ /* 0x001fc8000f8e00ff */
[----:B------:R0:W1:Y:S03]  /*164c0*/  SYNCS.PHASECHK.TRANS64.TRYWAIT P1, [R3+URZ+0x2d800], R0 ;  /* 0x02d80000030075a7 */ /* 0x000066000802017f */
[----:B-1----:R-:W-:Y:S05]  /*164d0*/  @!P1 NANOSLEEP.SYNCS 0x989680 ;  /* 0x009896800000995d */ /* 0x002fea0003900000 */
[----:B------:R-:W1:Y:S02]  /*164e0*/  @!P1 SYNCS.PHASECHK.TRANS64 P1, [R3+URZ+0x2d800], R0 ;  /* 0x02d80000030095a7 */ /* 0x000e64000802007f */
[----:B-1----:R-:W-:Y:S05]  /*164f0*/  @!P1 BRA `(.L_x_10749) ;  /* 0xfffffffc00ec9947 */ /* 0x002fea000383ffff */
[----:B------:R-:W-:Y:S05]  /*16500*/  BRA `(.L_x_10939) ;  /* 0xfffffeb400987947 */ /* 0x000fea000383ffff */
.L_x_10753:
[----:B-1----:R1:W2:Y:S02]  /*16510*/  SYNCS.PHASECHK.TRANS64.TRYWAIT P2, [R90+URZ+0x2d830], R3 ;  /* 0x02d830035a0075a7 */ /* 0x0022a4000804017f */
[----:B--2---:R-:W-:Y:S05]  /*16520*/  @!P2 NANOSLEEP.SYNCS 0x989680 ;  /* 0x009896800000a95d */ /* 0x004fea0003900000 */
[----:B------:R-:W2:Y:S02]  /*16530*/  @!P2 SYNCS.PHASECHK.TRANS64 P2, [R90+URZ+0x2d830], R3 ;  /* 0x02d830035a00a5a7 */ /* 0x000ea4000804007f */
[----:B--2---:R-:W-:Y:S05]  /*16540*/  @!P2 BRA `(.L_x_10753) ;  /* 0xfffffffc00f0a947 */ /* 0x004fea000383ffff */
[----:B------:R-:W-:Y:S05]  /*16550*/  BRA `(.L_x_10752) ;  /* 0xfffffeb400bc7947 */ /* 0x000fea000383ffff */
.L_x_10769:
[----:B--2---:R-:W-:-:S04]  /*16560*/  IMAD.U32 R6, RZ, RZ, UR6 ;  /* 0x00000006ff067e24 */ /* 0x004fc8000f8e00ff */
[----:B------:R2:W3:Y:S03]  /*16570*/  SYNCS.PHASECHK.TRANS64.TRYWAIT P2, [R6+URZ+0x2d830], R5 ;  /* 0x02d83005060075a7 */ /* 0x0004e6000804017f */
[----:B---3--:R-:W-:Y:S05]  /*16580*/  @!P2 NANOSLEEP.SYNCS 0x989680 ;  /* 0x009896800000a95d */ /* 0x008fea0003900000 */
[----:B------:R-:W3:Y:S02]  /*16590*/  @!P2 SYNCS.PHASECHK.TRANS64 P2, [R6+URZ+0x2d830], R5 ;  /* 0x02d830050600a5a7 */ /* 0x000ee4000804007f */
[----:B---3--:R-:W-:Y:S05]  /*165a0*/  @!P2 BRA `(.L_x_10769) ;  /* 0xfffffffc00eca947 */ /* 0x008fea000383ffff */
[----:B------:R-:W-:Y:S05]  /*165b0*/  BRA `(.L_x_10766) ;  /* 0xfffffef000b07947 */ /* 0x000fea000383ffff */
.L_x_10773:
[----:B-1----:R-:W-:-:S04]  /*165c0*/  IMAD.U32 R6, RZ, RZ, UR6 ;  /* 0x00000006ff067e24 */ /* 0x002fc8000f8e00ff */
[----:B------:R1:W2:Y:S03]  /*165d0*/  SYNCS.PHASECHK.TRANS64.TRYWAIT P2, [R6+URZ+0x2d850], R5 ;  /* 0x02d85005060075a7 */ /* 0x0002a6000804017f */
[----:B--2---:R-:W-:Y:S05]  /*165e0*/  @!P2 NANOSLEEP.SYNCS 0x989680 ;  /* 0x009896800000a95d */ /* 0x004fea0003900000 */
[----:B------:R-:W2:Y:S02]  /*165f0*/  @!P2 SYNCS.PHASECHK.TRANS64 P2, [R6+URZ+0x2d850], R5 ;  /* 0x02d850050600a5a7 */ /* 0x000ea4000804007f */
[----:B--2---:R-:W-:Y:S05]  /*16600*/  @!P2 BRA `(.L_x_10773) ;  /* 0xfffffffc00eca947 */ /* 0x004fea000383ffff */
[----:B------:R-:W-:Y:S05]  /*16610*/  BRA `(.L_x_10770) ;  /* 0xfffffef400507947 */ /* 0x000fea000383ffff */
.L_x_10790:
[----:B-1----:R-:W-:-:S04]  /*16620*/  IMAD.U32 R9, RZ, RZ, UR6 ;  /* 0x00000006ff097e24 */ /* 0x002fc8000f8e00ff */
[----:B------:R1:W2:Y:S03]  /*16630*/  SYNCS.PHASECHK.TRANS64.TRYWAIT P3, [R9+URZ+0x2d830], R4 ;  /* 0x02d83004090075a7 */ /* 0x0002a6000806017f */
[----:B--2---:R-:W-:Y:S05]  /*16640*/  @!P3 NANOSLEEP.SYNCS 0x989680 ;  /* 0x009896800000b95d */ /* 0x004fea0003900000 */
[----:B------:R-:W2:Y:S02]  /*16650*/  @!P3 SYNCS.PHASECHK.TRANS64 P3, [R9+URZ+0x2d830], R4 ;  /* 0x02d830040900b5a7 */ /* 0x000ea4000806007f */
[----:B--2---:R-:W-:Y:S05]  /*16660*/  @!P3 BRA `(.L_x_10790) ;  /* 0xfffffffc00ecb947 */ /* 0x004fea000383ffff */
[----:B------:R-:W-:Y:S05]  /*16670*/  BRA `(.L_x_10787) ;  /* 0xffffff2c008c7947 */ /* 0x000fea000383ffff */
.L_x_10794:
[----:B-1----:R-:W-:-:S04]  /*16680*/  IMAD.U32 R9, RZ, RZ, UR6 ;  /* 0x00000006ff097e24 */ /* 0x002fc8000f8e00ff */
[----:B------:R1:W2:Y:S03]  /*16690*/  SYNCS.PHASECHK.TRANS64.TRYWAIT P2, [R9+URZ+0x2d850], R4 ;  /* 0x02d85004090075a7 */ /* 0x0002a6000804017f */
[----:B--2---:R-:W-:Y:S05]  /*166a0*/  @!P2 NANOSLEEP.SYNCS 0x989680 ;  /* 0x009896800000a95d */ /* 0x004fea0003900000 */
[----:B------:R-:W2:Y:S02]  /*166b0*/  @!P2 SYNCS.PHASECHK.TRANS64 P2, [R9+URZ+0x2d850], R4 ;  /* 0x02d850040900a5a7 */ /* 0x000ea4000804007f */
[----:B--2---:R-:W-:Y:S05]  /*166c0*/  @!P2 BRA `(.L_x_10794) ;  /* 0xfffffffc00eca947 */ /* 0x004fea000383ffff */
[----:B------:R-:W-:Y:S05]  /*166d0*/  BRA `(.L_x_10791) ;  /* 0xffffff30002c7947 */ /* 0x000fea000383ffff */
.L_x_10800:
[----:B--2---:R-:W-:-:S04]  /*166e0*/  IMAD.U32 R7, RZ, RZ, UR6 ;  /* 0x00000006ff077e24 */ /* 0x004fc8000f8e00ff */
[----:B------:R2:W3:Y:S03]  /*166f0*/  SYNCS.PHASECHK.TRANS64.TRYWAIT P3, [R7+URZ+0x2d830], R4 ;  /* 0x02d83004070075a7 */ /* 0x0004e6000806017f */
[----:B---3--:R-:W-:Y:S05]  /*16700*/  @!P3 NANOSLEEP.SYNCS 0x989680 ;  /* 0x009896800000b95d */ /* 0x008fea0003900000 */
[----:B------:R-:W3:Y:S02]  /*16710*/  @!P3 SYNCS.PHASECHK.TRANS64 P3, [R7+URZ+0x2d830], R4 ;  /* 0x02d830040700b5a7 */ /* 0x000ee4000806007f */
[----:B---3--:R-:W-:Y:S05]  /*16720*/  @!P3 BRA `(.L_x_10800) ;  /* 0xfffffffc00ecb947 */ /* 0x008fea000383ffff */
[----:B------:R-:W-:Y:S05]  /*16730*/  BRA `(.L_x_10797) ;  /* 0xffffff5400987947 */ /* 0x000fea000383ffff */
.L_x_10804:
[----:B-1----:R-:W-:-:S04]  /*16740*/  IMAD.U32 R7, RZ, RZ, UR6 ;  /* 0x00000006ff077e24 */ /* 0x002fc8000f8e00ff */
[----:B------:R1:W2:Y:S03]  /*16750*/  SYNCS.PHASECHK.TRANS64.TRYWAIT P2, [R7+URZ+0x2d850], R4 ;  /* 0x02d85004070075a7 */ /* 0x0002a6000804017f */
[----:B--2---:R-:W-:Y:S05]  /*16760*/  @!P2 NANOSLEEP.SYNCS 0x989680 ;  /* 0x009896800000a95d */ /* 0x004fea0003900000 */
[----:B------:R-:W2:Y:S02]  /*16770*/  @!P2 SYNCS.PHASECHK.TRANS64 P2, [R7+URZ+0x2d850], R4 ;  /* 0x02d850040700a5a7 */ /* 0x000ea4000804007f */
[----:B--2---:R-:W-:Y:S05]  /*16780*/  @!P2 BRA `(.L_x_10804) ;  /* 0xfffffffc00eca947 */ /* 0x004fea000383ffff */
[----:B------:R-:W-:Y:S05]  /*16790*/  BRA `(.L_x_10801) ;  /* 0xffffff5800387947 */ /* 0x000fea000383ffff */
.L_x_10817:
[----:B--2---:R-:W-:-:S04]  /*167a0*/  IMAD.U32 R5, RZ, RZ, UR9 ;  /* 0x00000009ff057e24 */ /* 0x004fc8000f8e00ff */
[----:B------:R2:W4:Y:S03]  /*167b0*/  SYNCS.PHASECHK.TRANS64.TRYWAIT P0, [R5+URZ+0x2d850], R0 ;  /* 0x02d85000050075a7 */ /* 0x000526000800017f */
[----:B----4-:R-:W-:Y:S05]  /*167c0*/  @!P0 NANOSLEEP.SYNCS 0x989680 ;  /* 0x009896800000895d */ /* 0x010fea0003900000 */
[----:B------:R-:W4:Y:S02]  /*167d0*/  @!P0 SYNCS.PHASECHK.TRANS64 P0, [R5+URZ+0x2d850], R0 ;  /* 0x02d85000050085a7 */ /* 0x000f24000800007f */
[----:B----4-:R-:W-:Y:S05]  /*167e0*/  @!P0 BRA `(.L_x_10817) ;  /* 0xfffffffc00ec8947 */ /* 0x010fea000383ffff */
[----:B------:R-:W-:Y:S05]  /*167f0*/  BRA `(.L_x_10816) ;  /* 0xffffff8c00787947 */ /* 0x000fea000383ffff */
.L_x_10845:
[----:B------:R-:W-:Y:S02]  /*16800*/  IMAD.MOV.U32 R13, RZ, RZ, R20 ;  /* 0x000000ffff0d7224 */ /* 0x000fe400078e0014 */
[----:B------:R-:W-:Y:S02]  /*16810*/  IMAD.MOV.U32 R12, RZ, RZ, RZ ;  /* 0x000000ffff0c7224 */ /* 0x000fe400078e00ff */
[----:B------:R-:W-:Y:S02]  /*16820*/  IMAD.MOV.U32 R11, RZ, RZ, 0x1f ;  /* 0x0000001fff0b7424 */ /* 0x000fe400078e00ff */
[----:B------:R-:W-:-:S07]  /*16830*/  IMAD.MOV.U32 R15, RZ, RZ, -0x1 ;  /* 0xffffffffff0f7424 */ /* 0x000fce00078e00ff */
[----:B------:R-:W-:Y:S05]  /*16840*/  WARPSYNC.COLLECTIVE R15, `(.L_x_10940) ;  /* 0x000000000f087348 */ /* 0x000fea0003c00000 */
[----:B------:R0:W1:Y:S02]  /*16850*/  SHFL.IDX P6, R14, R13, R12, R11 ;  /* 0x0000000c0d0e7389 */ /* 0x00006400000c000b */
[----:B01----:R-:W-:Y:S01]  /*16860*/  ENDCOLLECTIVE ;  /* 0x000000000000791b */ /* 0x003fe20003800000 */
.L_x_10940:
[----:B------:R-:W-:Y:S05]  /*16870*/  BRA `(.L_x_10941) ;  /* 0xffffffbc00c47947 */ /* 0x000fea000383ffff */
.L_x_10847:
[----:B------:R-:W-:Y:S01]  /*16880*/  BSSY B0, `(.L_x_10942) ;  /* 0x0000006000007945 */ /* 0x000fe20003800000 */
[----:B------:R-:W-:-:S07]  /*16890*/  IMAD.MOV.U32 R15, RZ, RZ, -0x1 ;  /* 0xffffffffff0f7424 */ /* 0x000fce00078e00ff */
[----:B0-----:R-:W-:Y:S05]  /*168a0*/  WARPSYNC.COLLECTIVE R15, `(.L_x_10943) ;  /* 0x000000000f0c7348 */ /* 0x001fea0003c00000 */
[----:B------:R-:W-:Y:S02]  /*168b0*/  ELECT P6, UR62, PT ;  /* 0x00000000003e782f */ /* 0x000fe400038c0000 */
[----:B------:R-:W-:Y:S01]  /*168c0*/  MOV R14, UR62 ;  /* 0x0000003e000e7c02 */ /* 0x000fe20008000f00 */
[----:B0-----:R-:W-:Y:S10]  /*168d0*/  ENDCOLLECTIVE ;  /* 0x000000000000791b */ /* 0x001ff40003800000 */
.L_x_10943:
[----:B------:R-:W-:Y:S05]  /*168e0*/  BSYNC B0 ;  /* 0x0000000000007941 */ /* 0x000fea0003800000 */
.L_x_10942:
[----:B------:R-:W-:Y:S05]  /*168f0*/  BRA `(.L_x_10944) ;  /* 0xffffffbc00c47947 */ /* 0x000fea000383ffff */
.L_x_10849:
[----:B-1----:R1:W2:Y:S02]  /*16900*/  SYNCS.PHASECHK.TRANS64.TRYWAIT P0, [R3+URZ+0x2d840], R0 ;  /* 0x02d84000030075a7 */ /* 0x0022a4000800017f */
[----:B--2---:R-:W-:Y:S05]  /*16910*/  @!P0 NANOSLEEP.SYNCS 0x989680 ;  /* 0x009896800000895d */ /* 0x004fea0003900000 */
[----:B------:R-:W2:Y:S02]  /*16920*/  @!P0 SYNCS.PHASECHK.TRANS64 P0, [R3+URZ+0x2d840], R0 ;  /* 0x02d84000030085a7 */ /* 0x000ea4000800007f */
[----:B--2---:R-:W-:Y:S05]  /*16930*/  @!P0 BRA `(.L_x_10849) ;  /* 0xfffffffc00f08947 */ /* 0x004fea000383ffff */
[----:B------:R-:W-:Y:S05]  /*16940*/  BRA `(.L_x_10945) ;  /* 0xffffffc000207947 */ /* 0x000fea000383ffff */
.L_x_10853:
[----:B------:R-:W-:Y:S02]  /*16950*/  IMAD.MOV.U32 R13, RZ, RZ, R4 ;  /* 0x000000ffff0d7224 */ /* 0x000fe400078e0004 */
[----:B------:R-:W-:Y:S02]  /*16960*/  IMAD.MOV.U32 R12, RZ, RZ, RZ ;  /* 0x000000ffff0c7224 */ /* 0x000fe400078e00ff */
[----:B------:R-:W-:Y:S02]  /*16970*/  IMAD.MOV.U32 R11, RZ, RZ, 0x1c1f ;  /* 0x00001c1fff0b7424 */ /* 0x000fe400078e00ff */
[----:B------:R-:W-:Y:S02]  /*16980*/  IMAD.MOV.U32 R15, RZ, RZ, -0x1 ;  /* 0xffffffffff0f7424 */ /* 0x000fe400078e00ff */
[----:B------:R-:W-:-:S07]  /*16990*/  VIADD R6, R21, UR41 ;  /* 0x0000002915067c36 */ /* 0x000fce0008000000 */
[----:B------:R-:W-:Y:S05]  /*169a0*/  WARPSYNC.COLLECTIVE R15, `(.L_x_10946) ;  /* 0x000000000f087348 */ /* 0x000fea0003c00000 */
[----:B------:R0:W1:Y:S02]  /*169b0*/  SHFL.IDX P6, R14, R13, R12, R11 ;  /* 0x0000000c0d0e7389 */ /* 0x00006400000c000b */
[----:B01----:R-:W-:Y:S01]  /*169c0*/  ENDCOLLECTIVE ;  /* 0x000000000000791b */ /* 0x003fe20003800000 */
.L_x_10946:
[----:B------:R-:W-:Y:S02]  /*169d0*/  VIADD R10, R6, 0x20 ;  /* 0x00000020060a7836 */ /* 0x000fe40000000000 */
[----:B------:R-:W-:Y:S02]  /*169e0*/  IMAD.MOV.U32 R13, RZ, RZ, R0 ;  /* 0x000000ffff0d7224 */ /* 0x000fe400078e0000 */
[----:B------:R-:W-:-:S07]  /*169f0*/  IMAD.MOV.U32 R2, RZ, RZ, R14 ;  /* 0x000000ffff027224 */ /* 0x000fce00078e000e */
[----:B------:R-:W-:Y:S05]  /*16a00*/  WARPSYNC.COLLECTIVE R15, `(.L_x_10947) ;  /* 0x000000000f087348 */ /* 0x000fea0003c00000 */
[----:B------:R0:W1:Y:S02]  /*16a10*/  SHFL.IDX P6, R14, R13, R12, R11 ;  /* 0x0000000c0d0e7389 */ /* 0x00006400000c000b */
[----:B01----:R-:W-:Y:S01]  /*16a20*/  ENDCOLLECTIVE ;  /* 0x000000000000791b */ /* 0x003fe20003800000 */
.L_x_10947:
[----:B------:R-:W-:Y:S02]  /*16a30*/  ULDC UR4, c[0x0][0x288] ;  /* 0x0000a20000047ab9 */ /* 0x000fe40000000800 */
[----:B------:R-:W-:-:S05]  /*16a40*/  IMAD R5, R9, UR4, RZ ;  /* 0x0000000409057c24 */ /* 0x000fca000f8e02ff */
[----:B------:R-:W-:Y:S01]  /*16a50*/  ISETP.GE.AND P4, PT, R6, R5, PT ;  /* 0x000000050600720c */ /* 0x000fe20003f86270 */
[----:B------:R-:W-:Y:S02]  /*16a60*/  IMAD.MOV.U32 R13, RZ, RZ, R4 ;  /* 0x000000ffff0d7224 */ /* 0x000fe400078e0004 */
[----:B------:R-:W-:-:S10]  /*16a70*/  IMAD.MOV.U32 R12, RZ, RZ, 0x1 ;  /* 0x00000001ff0c7424 */ /* 0x000fd400078e00ff */
[----:B------:R-:W-:-:S05]  /*16a80*/  @!P4 LEA R14, P3, R20, R14, 0x1 ;  /* 0x0000000e140ec211 */ /* 0x000fca00078608ff */
[----:B------:R-:W-:Y:S02]  /*16a90*/  @!P4 IMAD.X R3, RZ, RZ, R2, P3 ;  /* 0x000000ffff03c224 */ /* 0x000fe400018e0602 */
[----:B------:R-:W-:-:S07]  /*16aa0*/  @!P4 IMAD.MOV.U32 R2, RZ, RZ, R14 ;  /* 0x000000ffff02c224 */ /* 0x000fce00078e000e */
[----:B------:R-:W-:Y:S05]  /*16ab0*/  WARPSYNC.COLLECTIVE R15, `(.L_x_10948) ;  /* 0x000000000f087348 */ /* 0x000fea0003c00000 */
[----:B------:R0:W1:Y:S02]  /*16ac0*/  SHFL.IDX P6, R14, R13, R12, R11 ;  /* 0x0000000c0d0e7389 */ /* 0x00006400000c000b */
[----:B01----:R-:W-:Y:S01]  /*16ad0*/  ENDCOLLECTIVE ;  /* 0x000000000000791b */ /* 0x003fe20003800000 */
.L_x_10948:
        /* <DEDUP_REMOVED lines=8> */
[----:B------:R-:W-:Y:S02]  /*16b60*/  VIADD R10, R6, 0x40 ;  /* 0x00000040060a7836 */ /* 0x000fe40000000000 */
[----:B0-----:R-:W-:-:S08]  /*16b70*/  IMAD.MOV.U32 R2, RZ, RZ, R14 ;  /* 0x000000ffff027224 */ /* 0x001fd000078e000e */
[----:B------:R-:W-:Y:S05]  /*16b80*/  WARPSYNC.COLLECTIVE R15, `(.L_x_10949) ;  /* 0x000000000f087348 */ /* 0x000fea0003c00000 */
[----:B------:R0:W1:Y:S02]  /*16b90*/  SHFL.IDX P6, R14, R13, R12, R11 ;  /* 0x0000000c0d0e7389 */ /* 0x00006400000c000b */
[----:B01----:R-:W-:Y:S01]  /*16ba0*/  ENDCOLLECTIVE ;  /* 0x000000000000791b */ /* 0x003fe20003800000 */
.L_x_10949:
[----:B------:R-:W-:Y:S02]  /*16bb0*/  IMAD.MOV.U32 R13, RZ, RZ, R4 ;  /* 0x000000ffff0d7224 */ /* 0x000fe400078e0004 */
[----:B------:R-:W-:Y:S01]  /*16bc0*/  IMAD.MOV.U32 R12, RZ, RZ, 0x2 ;  /* 0x00000002ff0c7424 */ /* 0x000fe200078e00ff */
[----:B------:R-:W-:-:S05]  /*16bd0*/  @!P4 LEA R14, P3, R20, R14, 0x1 ;  /* 0x0000000e140ec211 */ /* 0x000fca00078608ff */
[----:B------:R-:W-:Y:S02]  /*16be0*/  @!P4 IMAD.X R9, RZ, RZ, R2, P3 ;  /* 0x000000ffff09c224 */ /* 0x000fe400018e0602 */
[----:B------:R-:W-:-:S07]  /*16bf0*/  @!P4 IMAD.MOV.U32 R2, RZ, RZ, R14 ;  /* 0x000000ffff02c224 */ /* 0x000fce00078e000e */
[----:B------:R-:W-:Y:S05]  /*16c00*/  WARPSYNC.COLLECTIVE R15, `(.L_x_10950) ;  /* 0x000000000f087348 */ /* 0x000fea0003c00000 */
[----:B------:R0:W1:Y:S02]  /*16c10*/  SHFL.IDX P6, R14, R13, R12, R11 ;  /* 0x0000000c0d0e7389 */ /* 0x00006400000c000b */
[----:B01----:R-:W-:Y:S01]  /*16c20*/  ENDCOLLECTIVE ;  /* 0x000000000000791b */ /* 0x003fe20003800000 */
.L_x_10950:
[----:B------:R-:W-:-:S05]  /*16c30*/  @!P4 IMAD.MOV.U32 R3, RZ, RZ, R9 ;  /* 0x000000ffff03c224 */ /* 0x000fca00078e0009 */
[----:B------:R-:W-:Y:S01]  /*16c40*/  @!PT LDS RZ, [RZ] ;  /* 0x00000000fffff984 */ /* 0x000fe20000000800 */
[----:B------:R-:W-:Y:S01]  /*16c50*/  @!PT LDS RZ, [RZ] ;  /* 0x00000000fffff984 */ /* 0x000fe20000000800 */
[----:B------:R-:W-:Y:S01]  /*16c60*/  @!PT LDS RZ, [RZ] ;  /* 0x00000000fffff984 */ /* 0x000fe20000000800 */
[----:B------:R-:W-:Y:S04]  /*16c70*/  @!P4 LDGSTS.E.BYPASS.LTC128B.128 [R26+0xcc00], desc[UR48][R2.64], !P0 ;  /* 0x0cc00000021acfae */ /* 0x000fe8000c101d70 */
[----:B------:R-:W-:Y:S01]  /*16c80*/  @!P4 LDGSTS.E.BYPASS.LTC128B.128 [R26+0xfc00], desc[UR48][R2.64+0x40], !P1 ;  /* 0x0fc00040021acfae */ /* 0x000fe2000c901d70 */
[----:B------:R-:W-:-:S03]  /*16c90*/  IMAD.MOV.U32 R13, RZ, RZ, R0 ;  /* 0x000000ffff0d7224 */ /* 0x000fc600078e0000 */
[----:B------:R0:W-:Y:S01]  /*16ca0*/  @!P4 LDGSTS.E.BYPASS.LTC128B.128 [R26+0x12c00], desc[UR48][R2.64+0x80], !P2 ;  /* 0x12c00080021acfae */ /* 0x0001e2000d101d70 */
[----:B------:R-:W-:Y:S01]  /*16cb0*/  ISETP.GE.AND P4, PT, R10, R5, PT ;  /* 0x000000050a00720c */ /* 0x000fe20003f86270 */
[----:B0-----:R-:W-:-:S12]  /*16cc0*/  IMAD.MOV.U32 R2, RZ, RZ, R14 ;  /* 0x000000ffff027224 */ /* 0x001fd800078e000e */
[----:B------:R-:W-:Y:S05]  /*16cd0*/  WARPSYNC.COLLECTIVE R15, `(.L_x_10951) ;  /* 0x000000000f087348 */ /* 0x000fea0003c00000 */
[----:B------:R0:W1:Y:S02]  /*16ce0*/  SHFL.IDX P6, R14, R13, R12, R11 ;  /* 0x0000000c0d0e7389 */ /* 0x00006400000c000b */
[----:B01----:R-:W-:Y:S01]  /*16cf0*/  ENDCOLLECTIVE ;  /* 0x000000000000791b */ /* 0x003fe20003800000 */
.L_x_10951:
        /* <DEDUP_REMOVED lines=8> */
.L_x_10952:
[----:B------:R-:W-:-:S05]  /*16d80*/  @!P4 IMAD.MOV.U32 R3, RZ, RZ, R9 ;  /* 0x000000ffff03c224 */ /* 0x000fca00078e0009 */
[----:B------:R-:W-:Y:S01]  /*16d90*/  @!PT LDS RZ, [RZ] ;  /* 0x00000000fffff984 */ /* 0x000fe20000000800 */
[----:B------:R-:W-:Y:S01]  /*16da0*/  @!PT LDS RZ, [RZ] ;  /* 0x00000000fffff984 */ /* 0x000fe20000000800 */
[----:B------:R-:W-:Y:S01]  /*16db0*/  @!PT LDS RZ, [RZ] ;  /* 0x00000000fffff984 */ /* 0x000fe20000000800 */
[----:B------:R0:W-:Y:S04]  /*16dc0*/  @!P4 LDGSTS.E.BYPASS.LTC128B.128 [R26+0xd400], desc[UR48][R2.64], !P0 ;  /* 0x0d400000021acfae */ /* 0x0001e8000c101d70 */
[----:B------:R0:W-:Y:S01]  /*16dd0*/  @!P4 LDGSTS.E.BYPASS.LTC128B.128 [R26+0x10400], desc[UR48][R2.64+0x40], !P1 ;  /* 0x10400040021acfae */ /* 0x0001e2000c901d70 */
[----:B------:R-:W-:-:S03]  /*16de0*/  IMAD.MOV.U32 R13, RZ, RZ, R0 ;  /* 0x000000ffff0d7224 */ /* 0x000fc600078e0000 */
[----:B------:R0:W-:Y:S01]  /*16df0*/  @!P4 LDGSTS.E.BYPASS.LTC128B.128 [R26+0x13400], desc[UR48][R2.64+0x80], !P2 ;  /* 0x13400080021acfae */ /* 0x0001e2000d101d70 */
[----:B------:R-:W-:-:S05]  /*16e00*/  VIADD R0, R6, 0x60 ;  /* 0x0000006006007836 */ /* 0x000fca0000000000 */
[----:B------:R-:W-:Y:S01]  /*16e10*/  ISETP.GE.AND P4, PT, R0, R5, PT ;  /* 0x000000050000720c */ /* 0x000fe20003f86270 */
[----:B------:R-:W-:Y:S02]  /*16e20*/  VIADD R0, R6, 0x80 ;  /* 0x0000008006007836 */ /* 0x000fe40000000000 */
[----:B------:R-:W-:-:S10]  /*16e30*/  IMAD.MOV.U32 R4, RZ, RZ, R14 ;  /* 0x000000ffff047224 */ /* 0x000fd400078e000e */
[----:B0-----:R-:W-:Y:S05]  /*16e40*/  WARPSYNC.COLLECTIVE R15, `(.L_x_10953) ;  /* 0x000000000f087348 */ /* 0x001fea0003c00000 */
[----:B------:R1:W2:Y:S02]  /*16e50*/  SHFL.IDX P6, R14, R13, R12, R11 ;  /* 0x0000000c0d0e7389 */ /* 0x0002a400000c000b */
[----:B012---:R-:W-:Y:S01]  /*16e60*/  ENDCOLLECTIVE ;  /* 0x000000000000791b */ /* 0x007fe20003800000 */
.L_x_10953:
[----:B------:R-:W-:Y:S02]  /*16e70*/  IMAD.MOV.U32 R13, RZ, RZ, R7 ;  /* 0x000000ffff0d7224 */ /* 0x000fe400078e0007 */
[----:B------:R-:W-:Y:S01]  /*16e80*/  IMAD.MOV.U32 R12, RZ, RZ, RZ ;  /* 0x000000ffff0c7224 */ /* 0x000fe200078e00ff */
[----:B------:R-:W-:-:S05]  /*16e90*/  @!P4 LEA R14, P3, R20, R14, 0x1 ;  /* 0x0000000e140ec211 */ /* 0x000fca00078608ff */
[----:B------:R-:W-:-:S08]  /*16ea0*/  @!P4 IMAD.MOV.U32 R2, RZ, RZ, R14 ;  /* 0x000000ffff02c224 */ /* 0x000fd000078e000e */
[----:B------:R-:W-:Y:S05]  /*16eb0*/  WARPSYNC.COLLECTIVE R15, `(.L_x_10954) ;  /* 0x000000000f087348 */ /* 0x000fea0003c00000 */
[----:B------:R0:W1:Y:S02]  /*16ec0*/  SHFL.IDX P6, R14, R13, R12, R11 ;  /* 0x0000000c0d0e7389 */ /* 0x00006400000c000b */
[----:B01----:R-:W-:Y:S01]  /*16ed0*/  ENDCOLLECTIVE ;  /* 0x000000000000791b */ /* 0x003fe20003800000 */
.L_x_10954:
[----:B------:R-:W-:-:S04]  /*16ee0*/  @!P4 IMAD.X R9, RZ, RZ, R4, P3 ;  /* 0x000000ffff09c224 */ /* 0x000fc800018e0604 */
[----:B------:R-:W-:-:S05]  /*16ef0*/  @!P4 IMAD.MOV.U32 R3, RZ, RZ, R9 ;  /* 0x000000ffff03c224 */ /* 0x000fca00078e0009 */
[----:B------:R-:W-:Y:S01]  /*16f00*/  @!PT LDS RZ, [RZ] ;  /* 0x00000000fffff984 */ /* 0x000fe20000000800 */
[----:B------:R-:W-:Y:S01]  /*16f10*/  @!PT LDS RZ, [RZ] ;  /* 0x00000000fffff984 */ /* 0x000fe20000000800 */
[----:B------:R-:W-:Y:S01]  /*16f20*/  @!PT LDS RZ, [RZ] ;  /* 0x00000000fffff984 */ /* 0x000fe20000000800 */
[----:B------:R0:W-:Y:S01]  /*16f30*/  @!P4 LDGSTS.E.BYPASS.LTC128B.128 [R26+0xdc00], desc[UR48][R2.64], !P0 ;  /* 0x0dc00000021acfae */ /* 0x0001e2000c101d70 */
[----:B------:R-:W-:-:S03]  /*16f40*/  IMAD.MOV.U32 R13, RZ, RZ, R8 ;  /* 0x000000ffff0d7224 */ /* 0x000fc600078e0008 */
[----:B------:R0:W-:Y:S04]  /*16f50*/  @!P4 LDGSTS.E.BYPASS.LTC128B.128 [R26+0x10c00], desc[UR48][R2.64+0x40], !P1 ;  /* 0x10c00040021acfae */ /* 0x0001e8000c901d70 */
[----:B------:R0:W-:Y:S01]  /*16f60*/  @!P4 LDGSTS.E.BYPASS.LTC128B.128 [R26+0x13c00], desc[UR48][R2.64+0x80], !P2 ;  /* 0x13c00080021acfae */ /* 0x0001e2000d101d70 */
[----:B------:R-:W-:Y:S01]  /*16f70*/  ISETP.GE.AND P4, PT, R0, R5, PT ;  /* 0x000000050000720c */ /* 0x000fe20003f86270 */
[----:B------:R-:W-:-:S12]  /*16f80*/  IMAD.MOV.U32 R0, RZ, RZ, R14 ;  /* 0x000000ffff007224 */ /* 0x000fd800078e000e */
[----:B0-----:R-:W-:Y:S05]  /*16f90*/  WARPSYNC.COLLECTIVE R15, `(.L_x_10955) ;  /* 0x000000000f087348 */ /* 0x001fea0003c00000 */
[----:B------:R1:W2:Y:S02]  /*16fa0*/  SHFL.IDX P6, R14, R13, R12, R11 ;  /* 0x0000000c0d0e7389 */ /* 0x0002a400000c000b */
[----:B012---:R-:W-:Y:S01]  /*16fb0*/  ENDCOLLECTIVE ;  /* 0x000000000000791b */ /* 0x007fe20003800000 */
.L_x_10955:
[----:B------:R-:W-:Y:S02]  /*16fc0*/  IMAD.MOV.U32 R13, RZ, RZ, R7 ;  /* 0x000000ffff0d7224 */ /* 0x000fe400078e0007 */
[----:B------:R-:W-:Y:S01]  /*16fd0*/  IMAD.MOV.U32 R12, RZ, RZ, 0x1 ;  /* 0x00000001ff0c7424 */ /* 0x000fe200078e00ff */
[----:B------:R-:W-:-:S05]  /*16fe0*/  @!P4 LEA R14, P3, R20, R14, 0x1 ;  /* 0x0000000e140ec211 */ /* 0x000fca00078608ff */
[----:B------:R-:W-:-:S08]  /*16ff0*/  @!P4 IMAD.MOV.U32 R2, RZ, RZ, R14 ;  /* 0x000000ffff02c224 */ /* 0x000fd000078e000e */
[----:B------:R-:W-:Y:S05]  /*17000*/  WARPSYNC.COLLECTIVE R15, `(.L_x_10956) ;  /* 0x000000000f087348 */ /* 0x000fea0003c00000 */
[----:B------:R0:W1:Y:S02]  /*17010*/  SHFL.IDX P6, R14, R13, R12, R11 ;  /* 0x0000000c0d0e7389 */ /* 0x00006400000c000b */
[----:B01----:R-:W-:Y:S01]  /*17020*/  ENDCOLLECTIVE ;  /* 0x000000000000791b */ /* 0x003fe20003800000 */
.L_x_10956:
        /* <DEDUP_REMOVED lines=13> */
.L_x_10957:
[----:B------:R-:W-:Y:S05]  /*17100*/  BRA `(.L_x_10958) ;  /* 0xffffffc400587947 */ /* 0x000fea000383ffff */
.L_x_10856:
[----:B0-----:R0:W1:Y:S02]  /*17110*/  SYNCS.PHASECHK.TRANS64.TRYWAIT P0, [R17+URZ+0x2d820], R2 ;  /* 0x02d82002110075a7 */ /* 0x001064000800017f */
[----:B-1----:R-:W-:Y:S05]  /*17120*/  @!P0 NANOSLEEP.SYNCS 0x989680 ;  /* 0x009896800000895d */ /* 0x002fea0003900000 */
[----:B------:R-:W1:Y:S02]  /*17130*/  @!P0 SYNCS.PHASECHK.TRANS64 P0, [R17+URZ+0x2d820], R2 ;  /* 0x02d82002110085a7 */ /* 0x000e64000800007f */
[----:B-1----:R-:W-:Y:S05]  /*17140*/  @!P0 BRA `(.L_x_10856) ;  /* 0xfffffffc00f08947 */ /* 0x002fea000383ffff */
[----:B------:R-:W-:Y:S05]  /*17150*/  BRA `(.L_x_10959) ;  /* 0xffffffc400b87947 */ /* 0x000fea000383ffff */
.L_x_10863:
[----:B0-----:R0:W1:Y:S02]  /*17160*/  SYNCS.PHASECHK.TRANS64.TRYWAIT P0, [R3+URZ+0x2d840], R2 ;  /* 0x02d84002030075a7 */ /* 0x001064000800017f */
[----:B-1----:R-:W-:Y:S05]  /*17170*/  @!P0 NANOSLEEP.SYNCS 0x989680 ;  /* 0x009896800000895d */ /* 0x002fea0003900000 */
[----:B------:R-:W1:Y:S02]  /*17180*/  @!P0 SYNCS.PHASECHK.TRANS64 P0, [R3+URZ+0x2d840], R2 ;  /* 0x02d84002030085a7 */ /* 0x000e64000800007f */
[----:B-1----:R-:W-:Y:S05]  /*17190*/  @!P0 BRA `(.L_x_10863) ;  /* 0xfffffffc00f08947 */ /* 0x002fea000383ffff */
[----:B------:R-:W-:Y:S05]  /*171a0*/  BRA `(.L_x_10960) ;  /* 0xffffffc8006c7947 */ /* 0x000fea000383ffff */
.L_x_10870:
[----:B0-----:R0:W1:Y:S02]  /*171b0*/  SYNCS.PHASECHK.TRANS64.TRYWAIT P0, [R2+URZ+0x60], R3 ;  /* 0x00006003020075a7 */ /* 0x001064000800017f */
[----:B-1----:R-:W-:Y:S05]  /*171c0*/  @!P0 NANOSLEEP.SYNCS 0x989680 ;  /* 0x009896800000895d */ /* 0x002fea0003900000 */
[----:B------:R-:W1:Y:S02]  /*171d0*/  @!P0 SYNCS.PHASECHK.TRANS64 P0, [R2+URZ+0x60], R3 ;  /* 0x00006003020085a7 */ /* 0x000e64000800007f */
[----:B-1----:R-:W-:Y:S05]  /*171e0*/  @!P0 BRA `(.L_x_10870) ;  /* 0xfffffffc00f08947 */ /* 0x002fea000383ffff */
[----:B------:R-:W-:Y:S05]  /*171f0*/  BRA `(.L_x_10961) ;  /* 0xffffffcc00647947 */ /* 0x000fea000383ffff */
.L_x_10881:
[----:B0-----:R0:W1:Y:S02]  /*17200*/  SYNCS.PHASECHK.TRANS64.TRYWAIT P0, [R3+URZ+0x2d840], R2 ;  /* 0x02d84002030075a7 */ /* 0x001064000800017f */
[----:B-1----:R-:W-:Y:S05]  /*17210*/  @!P0 NANOSLEEP.SYNCS 0x989680 ;  /* 0x009896800000895d */ /* 0x002fea0003900000 */
[----:B------:R-:W1:Y:S02]  /*17220*/  @!P0 SYNCS.PHASECHK.TRANS64 P0, [R3+URZ+0x2d840], R2 ;  /* 0x02d84002030085a7 */ /* 0x000e64000800007f */
[----:B-1----:R-:W-:Y:S05]  /*17230*/  @!P0 BRA `(.L_x_10881) ;  /* 0xfffffffc00f08947 */ /* 0x002fea000383ffff */
[----:B------:R-:W-:Y:S05]  /*17240*/  BRA `(.L_x_10962) ;  /* 0xffffffd400187947 */ /* 0x000fea000383ffff */
.L_x_10888:
[----:B0-----:R0:W1:Y:S02]  /*17250*/  SYNCS.PHASECHK.TRANS64.TRYWAIT P0, [R12+URZ+0x60], R3 ;  /* 0x000060030c0075a7 */ /* 0x001064000800017f */
[----:B-1----:R-:W-:Y:S05]  /*17260*/  @!P0 NANOSLEEP.SYNCS 0x989680 ;  /* 0x009896800000895d */ /* 0x002fea0003900000 */
[----:B------:R-:W1:Y:S02]  /*17270*/  @!P0 SYNCS.PHASECHK.TRANS64 P0, [R12+URZ+0x60], R3 ;  /* 0x000060030c0085a7 */ /* 0x000e64000800007f */
[----:B-1----:R-:W-:Y:S05]  /*17280*/  @!P0 BRA `(.L_x_10888) ;  /* 0xfffffffc00f08947 */ /* 0x002fea000383ffff */
[----:B------:R-:W-:Y:S05]  /*17290*/  BRA `(.L_x_10963) ;  /* 0xffffffd800107947 */ /* 0x000fea000383ffff */
.L_x_10898:
[----:B-1----:R1:W2:Y:S02]  /*172a0*/  SYNCS.PHASECHK.TRANS64.TRYWAIT P0, [R2+URZ+0x2d840], R3 ;  /* 0x02d84003020075a7 */ /* 0x0022a4000800017f */
[----:B--2---:R-:W-:Y:S05]  /*172b0*/  @!P0 NANOSLEEP.SYNCS 0x989680 ;  /* 0x009896800000895d */ /* 0x004fea0003900000 */
[----:B------:R-:W2:Y:S02]  /*172c0*/  @!P0 SYNCS.PHASECHK.TRANS64 P0, [R2+URZ+0x2d840], R3 ;  /* 0x02d84003020085a7 */ /* 0x000ea4000800007f */
[----:B--2---:R-:W-:Y:S05]  /*172d0*/  @!P0 BRA `(.L_x_10898) ;  /* 0xfffffffc00f08947 */ /* 0x004fea000383ffff */
[----:B------:R-:W-:Y:S05]  /*172e0*/  BRA `(.L_x_10964) ;  /* 0xffffffdc00887947 */ /* 0x000fea000383ffff */
.L_x_10905:
[----:B0-----:R0:W1:Y:S02]  /*172f0*/  SYNCS.PHASECHK.TRANS64.TRYWAIT P0, [R8+URZ+0x60], R2 ;  /* 0x00006002080075a7 */ /* 0x001064000800017f */
[----:B-1----:R-:W-:Y:S05]  /*17300*/  @!P0 NANOSLEEP.SYNCS 0x989680 ;  /* 0x009896800000895d */ /* 0x002fea0003900000 */
[----:B------:R-:W1:Y:S02]  /*17310*/  @!P0 SYNCS.PHASECHK.TRANS64 P0, [R8+URZ+0x60], R2 ;  /* 0x00006002080085a7 */ /* 0x000e64000800007f */
[----:B-1----:R-:W-:Y:S05]  /*17320*/  @!P0 BRA `(.L_x_10905) ;  /* 0xfffffffc00f08947 */ /* 0x002fea000383ffff */
[----:B------:R-:W-:Y:S05]  /*17330*/  BRA `(.L_x_10965) ;  /* 0xffffffe000907947 */ /* 0x000fea000383ffff */
.L_x_10917:
[----:B-1----:R1:W2:Y:S02]  /*17340*/  SYNCS.PHASECHK.TRANS64.TRYWAIT P0, [R3+URZ+0x2d860], R0 ;  /* 0x02d86000030075a7 */ /* 0x0022a4000800017f */
[----:B--2---:R-:W-:Y:S05]  /*17350*/  @!P0 NANOSLEEP.SYNCS 0x989680 ;  /* 0x009896800000895d */ /* 0x004fea0003900000 */
[----:B------:R-:W2:Y:S02]  /*17360*/  @!P0 SYNCS.PHASECHK.TRANS64 P0, [R3+URZ+0x2d860], R0 ;  /* 0x02d86000030085a7 */ /* 0x000ea4000800007f */
[----:B--2---:R-:W-:Y:S05]  /*17370*/  @!P0 BRA `(.L_x_10917) ;  /* 0xfffffffc00f08947 */ /* 0x004fea000383ffff */
[----:B------:R-:W-:Y:S05]  /*17380*/  BRA `(.L_x_10966) ;  /* 0xffffffe400f87947 */ /* 0x000fea000383ffff */
.L_x_10925:
        /* <DEDUP_REMOVED lines=8> */
.L_x_10968:
[----:B------:R-:W-:Y:S05]  /*17410*/  BSYNC B0 ;  /* 0x0000000000007941 */ /* 0x000fea0003800000 */
.L_x_10967:
[----:B------:R-:W-:Y:S05]  /*17420*/  BRA `(.L_x_10969) ;  /* 0xffffffec00107947 */ /* 0x000fea000383ffff */
.L_x_10928:
[----:B-1----:R1:W2:Y:S02]  /*17430*/  SYNCS.PHASECHK.TRANS64.TRYWAIT P0, [R9+URZ+0x2d820], R0 ;  /* 0x02d82000090075a7 */ /* 0x0022a4000800017f */
[----:B--2---:R-:W-:Y:S05]  /*17440*/  @!P0 NANOSLEEP.SYNCS 0x989680 ;  /* 0x009896800000895d */ /* 0x004fea0003900000 */
[----:B------:R-:W2:Y:S02]  /*17450*/  @!P0 SYNCS.PHASECHK.TRANS64 P0, [R9+URZ+0x2d820], R0 ;  /* 0x02d82000090085a7 */ /* 0x000ea4000800007f */
[----:B--2---:R-:W-:Y:S05]  /*17460*/  @!P0 BRA `(.L_x_10928) ;  /* 0xfffffffc00f08947 */ /* 0x004fea000383ffff */
[----:B------:R-:W-:Y:S05]  /*17470*/  BRA `(.L_x_10970) ;  /* 0xffffffec00547947 */ /* 0x000fea000383ffff */
.L_x_10929:
        /* <DEDUP_REMOVED lines=11> */
.L_x_10972:
[----:B------:R-:W-:Y:S05]  /*17530*/  BSYNC B0 ;  /* 0x0000000000007941 */ /* 0x000fea0003800000 */
.L_x_10971:
[----:B------:R-:W-:Y:S05]  /*17540*/  BRA `(.L_x_10973) ;  /* 0xffffffec003c7947 */ /* 0x000fea000383ffff */
.L_x_10932:
[----:B------:R-:W-:Y:S01]  /*17550*/  BSSY B1, `(.L_x_10974) ;  /* 0x0000006000017945 */ /* 0x000fe20003800000 */
[----:B------:R-:W-:-:S07]  /*17560*/  IMAD.MOV.U32 R15, RZ, RZ, -0x1 ;  /* 0xffffffffff0f7424 */ /* 0x000fce00078e00ff */
[----:B01----:R-:W-:Y:S05]  /*17570*/  WARPSYNC.COLLECTIVE R15, `(.L_x_10975) ;  /* 0x000000000f0c7348 */ /* 0x003fea0003c00000 */
[----:B------:R-:W-:Y:S02]  /*17580*/  ELECT P6, UR62, PT ;  /* 0x00000000003e782f */ /* 0x000fe400038c0000 */
[----:B------:R-:W-:Y:S01]  /*17590*/  MOV R14, UR62 ;  /* 0x0000003e000e7c02 */ /* 0x000fe20008000f00 */
[----:B01----:R-:W-:Y:S10]  /*175a0*/  ENDCOLLECTIVE ;  /* 0x000000000000791b */ /* 0x003ff40003800000 */
.L_x_10975:
[----:B------:R-:W-:Y:S05]  /*175b0*/  BSYNC B1 ;  /* 0x0000000000017941 */ /* 0x000fea0003800000 */
.L_x_10974:
[----:B------:R-:W-:Y:S05]  /*175c0*/  BRA `(.L_x_10976) ;  /* 0xffffffec00347947 */ /* 0x000fea000383ffff */
.L_x_10934:
[----:B-1----:R1:W2:Y:S02]  /*175d0*/  SYNCS.PHASECHK.TRANS64.TRYWAIT P0, [R7+URZ], R2 ;  /* 0x00000002070075a7 */ /* 0x0022a4000800017f */
[----:B--2---:R-:W-:Y:S05]  /*175e0*/  @!P0 NANOSLEEP.SYNCS 0x989680 ;  /* 0x009896800000895d */ /* 0x004fea0003900000 */
[----:B------:R-:W2:Y:S02]  /*175f0*/  @!P0 SYNCS.PHASECHK.TRANS64 P0, [R7+URZ], R2 ;  /* 0x00000002070085a7 */ /* 0x000ea4000800007f */
[----:B--2---:R-:W-:Y:S05]  /*17600*/  @!P0 BRA `(.L_x_10934) ;  /* 0xfffffffc00f08947 */ /* 0x004fea000383ffff */
[----:B------:R-:W-:Y:S05]  /*17610*/  BRA `(.L_x_10977) ;  /* 0xffffffec00687947 */ /* 0x000fea000383ffff */
.L_x_10935:
[----:B--2---:R2:W3:Y:S02]  /*17620*/  SYNCS.PHASECHK.TRANS64.TRYWAIT P0, [R3+URZ], R0 ;  /* 0x00000000030075a7 */ /* 0x0044e4000800017f */
[----:B---3--:R-:W-:Y:S05]  /*17630*/  @!P0 NANOSLEEP.SYNCS 0x989680 ;  /* 0x009896800000895d */ /* 0x008fea0003900000 */
[----:B------:R-:W3:Y:S02]  /*17640*/  @!P0 SYNCS.PHASECHK.TRANS64 P0, [R3+URZ], R0 ;  /* 0x00000000030085a7 */ /* 0x000ee4000800007f */
[----:B---3--:R-:W-:Y:S05]  /*17650*/  @!P0 BRA `(.L_x_10935) ;  /* 0xfffffffc00f08947 */ /* 0x008fea000383ffff */
[----:B------:R-:W-:Y:S05]  /*17660*/  BRA `(.L_x_10978) ;  /* 0xffffffec005c7947 */ /* 0x000fea000383ffff */
.L_x_10937:
[----:B--2---:R2:W3:Y:S02]  /*17670*/  SYNCS.PHASECHK.TRANS64.TRYWAIT P0, [R5+URZ], R2 ;  /* 0x00000002050075a7 */ /* 0x0044e4000800017f */
[----:B---3--:R-:W-:Y:S05]  /*17680*/  @!P0 NANOSLEEP.SYNCS 0x989680 ;  /* 0x009896800000895d */ /* 0x008fea0003900000 */
[----:B------:R-:W3:Y:S02]  /*17690*/  @!P0 SYNCS.PHASECHK.TRANS64 P0, [R5+URZ], R2 ;  /* 0x00000002050085a7 */ /* 0x000ee4000800007f */
[----:B---3--:R-:W-:Y:S05]  /*176a0*/  @!P0 BRA `(.L_x_10937) ;  /* 0xfffffffc00f08947 */ /* 0x008fea000383ffff */
[----:B------:R-:W-:Y:S05]  /*176b0*/  BRA `(.L_x_10979) ;  /* 0xffffffec00607947 */ /* 0x000fea000383ffff */
.L_x_10980:
        /* <DEDUP_REMOVED lines=12> */
.L_x_15326:


//--------------------- .text._ZN7cutlass13device_kernelIN5flash11enable_sm90INS1_16FlashAttnFwdSm90INS1_25CollectiveMainloopFwdSm90ILi2EN4cute5tupleIJNS5_1CILi1EEES8_S8_EEENS6_IJNS7_ILi192EEENS7_ILi128EEENS7_ILi96EEEEEELi96ENS_6half_tEfNS_4arch4Sm90ELb0ELb1ELb1ELb1ELb0ELb0ELb0ELb0ELb1ELb1ELb0ELb0EEENS1_21CollectiveEpilogueFwdINS6_IJSA_SC_SB_EEES9_SE_SG_Li384ELb1ELb1ELb0ELb0EEENS1_36VarlenDynamicPersistentTileSchedulerILi192ELi128ELi384ELi128ELb0ELb1ELb1ELb1ELb0ELb1EEEEEEEEEvNT_6ParamsE --------------------------
	.section	.text._ZN7cutlass13device_kernelIN5flash11enable_sm90INS1_16FlashAttnFwdSm90INS1_25CollectiveMainloopFwdSm90ILi2EN4cute5tupleIJNS5_1CILi1EEES8_S8_EEENS6_IJNS7_ILi192EEENS7_ILi128EEENS7_ILi96EEEEEELi96ENS_6half_tEfNS_4arch4Sm90ELb0ELb1ELb1ELb1ELb0ELb0ELb0ELb0ELb1ELb1ELb0ELb0EEENS1_21CollectiveEpilogueFwdINS6_IJSA_SC_SB_EEES9_SE_SG_Li384ELb1ELb1ELb0ELb0EEENS1_36VarlenDynamicPersistentTileSchedulerILi192ELi128ELi384ELi128ELb0ELb1ELb1ELb1ELb0ELb1EEEEEEEEEvNT_6ParamsE,"ax",@progbits
	.align	128
.text._ZN7cutlass13device_kernelIN5flash11enable_sm90INS1_16FlashAttnFwdSm90INS1_25CollectiveMainloopFwdSm90ILi2EN4cute5tupleIJNS5_1CILi1EEES8_S8_EEENS6_IJNS7_ILi192EEENS7_ILi128EEENS7_ILi96EEEEEELi96ENS_6half_tEfNS_4arch4Sm90ELb0ELb1ELb1ELb1ELb0ELb0ELb0ELb0ELb1ELb1ELb0ELb0EEENS1_21CollectiveEpilogueFwdINS6_IJSA_SC_SB_EEES9_SE_SG_Li384ELb1ELb1ELb0ELb0EEENS1_36VarlenDynamicPersistentTileSchedulerILi192ELi128ELi384ELi128ELb0ELb1ELb1ELb1ELb0ELb1EEEEEEEEEvNT_6ParamsE:
        .type           _ZN7cutlass13device_kernelIN5flash11enable_sm90INS1_16FlashAttnFwdSm90INS1_25CollectiveMainloopFwdSm90ILi2EN4cute5tupleIJNS5_1CILi1EEES8_S8_EEENS6_IJNS7_ILi192EEENS7_ILi128EEENS7_ILi96EEEEEELi96ENS_6half_tEfNS_4arch4Sm90ELb0ELb1ELb1ELb1ELb0ELb0ELb0ELb0ELb1ELb1ELb0ELb0EEENS1_21CollectiveEpilogueFwdINS6_IJSA_SC_SB_EEES9_SE_SG_Li384ELb1ELb1ELb0ELb0EEENS1_36VarlenDynamicPersistentTileSchedulerILi192ELi128ELi384ELi128ELb0ELb1ELb1ELb1ELb0ELb1EEEEEEEEEvNT_6ParamsE,@function
        .size           _ZN7cutlass13device_kernelIN5flash11enable_sm90INS1_16FlashAttnFwdSm90INS1_25CollectiveMainloopFwdSm90ILi2EN4cute5tupleIJNS5_1CILi1EEES8_S8_EEENS6_IJNS7_ILi192EEENS7_ILi128EEENS7_ILi96EEEEEELi96ENS_6half_tEfNS_4arch4Sm90ELb0ELb1ELb1ELb1ELb0ELb0ELb0ELb0ELb1ELb1ELb0ELb0EEENS1_21CollectiveEpilogueFwdINS6_IJSA_SC_SB_EEES9_SE_SG_Li384ELb1ELb1ELb0ELb0EEENS1_36VarlenDynamicPersistentTileSchedulerILi192ELi128ELi384ELi128ELb0ELb1ELb1ELb1ELb0ELb1EEEEEEEEEvNT_6ParamsE,(.L_x_15327 - _ZN7cutlass13device_kernelIN5flash11enable_sm90INS1_16FlashAttnFwdSm90INS1_25CollectiveMainloopFwdSm90ILi2EN4cute5tupleIJNS5_1CILi1EEES8_S8_EEENS6_IJNS7_ILi192EEENS7_ILi128EEENS7_ILi96EEEEEELi96ENS_6half_tEfNS_4arch4Sm90ELb0ELb1ELb1ELb1ELb0ELb0ELb0ELb0ELb1ELb1ELb0ELb0EEENS1_21CollectiveEpilogueFwdINS6_IJSA_SC_SB_EEES9_SE_SG_Li384ELb1ELb1ELb0ELb0EEENS1_36VarlenDynamicPersistentTileSchedulerILi192ELi128ELi384ELi128ELb0ELb1ELb1ELb1ELb0ELb1EEEEEEEEEvNT_6ParamsE)
        .other          _ZN7cutlass13device_kernelIN5flash11enable_sm90INS1_16FlashAttnFwdSm90INS1_25CollectiveMainloopFwdSm90ILi2EN4cute5tupleIJNS5_1CILi1EEES8_S8_EEENS6_IJNS7_ILi192EEENS7_ILi128EEENS7_ILi96EEEEEELi96ENS_6half_tEfNS_4arch4Sm90ELb0ELb1ELb1ELb1ELb0ELb0ELb0ELb0ELb1ELb1ELb0ELb0EEENS1_21CollectiveEpilogueFwdINS6_IJSA_SC_SB_EEES9_SE_SG_Li384ELb1ELb1ELb0ELb0EEENS1_36VarlenDynamicPersistentTileSchedulerILi192ELi128ELi384ELi128ELb0ELb1ELb1ELb1ELb0ELb1EEEEEEEEEvNT_6ParamsE,@"STO_CUDA_ENTRY STV_DEFAULT"
_ZN7cutlass13device_kernelIN5flash11enable_sm90INS1_16FlashAttnFwdSm90INS1_25CollectiveMainloopFwdSm90ILi2EN4cute5tupleIJNS5_1CILi1EEES8_S8_EEENS6_IJNS7_ILi192EEENS7_ILi128EEENS7_ILi96EEEEEELi96ENS_6half_tEfNS_4arch4Sm90ELb0ELb1ELb1ELb1ELb0ELb0ELb0ELb0ELb1ELb1ELb0ELb0EEENS1_21CollectiveEpilogueFwdINS6_IJSA_SC_SB_EEES9_SE_SG_Li384ELb1ELb1ELb0ELb0EEENS1_36VarlenDynamicPersistentTileSchedulerILi192ELi128ELi384ELi128ELb0ELb1ELb1ELb1ELb0ELb1EEEEEEEEEvNT_6ParamsE:
        /* <DEDUP_REMOVED lines=18> */
.L_x_10982:
[----:B------:R-:W-:Y:S05]  /*0120*/  BSYNC B0 ;  /* 0x0000000000007941 */ /* 0x000fea0003800000 */
.L_x_10981:
        /* <DEDUP_REMOVED lines=41> */
.L_x_10983:
        /* <DEDUP_REMOVED lines=22> */
.L_x_10984:
        /* <DEDUP_REMOVED lines=18> */
.L_x_10985:
        /* <DEDUP_REMOVED lines=22> */
.L_x_10986:
        /* <DEDUP_REMOVED lines=22> */
.L_x_10987:
[----:B------:R-:W-:Y:S01]  /*0900*/  PLOP3.LUT P0, PT, PT, PT, UP0, 0x80, 0x0 ;  /* 0x000000000000781c */ /* 0x000fe20003f0f008 */
[----:B------:R-:W-:Y:S01]  /*0910*/  UMOV UR36, 0x1 ;  /* 0x0000000100247882 */ /* 0x000fe20000000000 */
[----:B------:R-:W-:Y:S01]  /*0920*/  NOP ;  /* 0x0000000000007918 */ /* 0x000fe20000000000 */
[----:B------:R-:W-:Y:S01]  /*0930*/  USEL UR36, UR36, 0x2, !UP0 ;  /* 0x0000000224247887 */ /* 0x000fe2000c000000 */
[----:B------:R-:W-:Y:S01]  /*0940*/  ULDC.64 UR50, c[0x0][0x208] ;  /* 0x0000820000327ab9 */ /* 0x000fe20000000a00 */
[----:B012-4-:R-:W-:Y:S08]  /*0950*/  BAR.SYNC.DEFER_BLOCKING 0x0 ;  /* 0x0000000000007b1d */ /* 0x017ff00000010000 */
[----:B------:R-:W-:Y:S05]  /*0960*/  @!P0 BRA `(.L_x_10988) ;  /* 0x0000011000c48947 */ /* 0x000fea0003800000 */
.L_x_10989:
        /* <DEDUP_REMOVED lines=18> */
[----:B------:R-:W-:Y:S01]  /*0a90*/  VIADD R148, R2, 0xffffff80 ;  /* 0xffffff8002947836 */ /* 0x000fe20000000000 */
[----:B------:R-:W-:Y:S01]  /*0aa0*/  R2UR UR5, R9 ;  /* 0x00000000090572ca */ /* 0x000fe200000e0000 */
[----:B------:R-:W-:Y:S01]  /*0ab0*/  IMAD.MOV.U32 R18, RZ, RZ, 0x40 ;  /* 0x00000040ff127424 */ /* 0x000fe200078e00ff */
[----:B------:R-:W-:Y:S01]  /*0ac0*/  R2UR UR7, R10 ;  /* 0x000000000a0772ca */ /* 0x000fe200000e0000 */
[----:B------:R-:W-:Y:S01]  /*0ad0*/  ULOP3.LUT UR48, UR36, 0x1, URZ, 0xfc, !UPT ;  /* 0x0000000124307892 */ /* 0x000fe2000f8efc3f */
[----:B------:R-:W-:Y:S01]  /*0ae0*/  SHF.R.S32.HI R3, RZ, 0x1f, R148 ;  /* 0x0000001fff037819 */ /* 0x000fe20000011494 */
[----:B------:R-:W-:Y:S01]  /*0af0*/  UMOV UR47, URZ ;  /* 0x0000003f002f7c82 */ /* 0x000fe20008000000 */
[----:B------:R-:W-:Y:S01]  /*0b00*/  R2UR UR6, R11 ;  /* 0x000000000b0672ca */ /* 0x000fe200000e0000 */
[----:B------:R-:W-:Y:S01]  /*0b10*/  UMOV UR49, URZ ;  /* 0x0000003f00317c82 */ /* 0x000fe20008000000 */
[CC--:B------:R-:W-:Y:S01]  /*0b20*/  LEA.HI R143, R3.reuse, R148.reuse, RZ, 0x7 ;  /* 0x00000094038f7211 */ /* 0x0c0fe200078f38ff */
[----:B------:R-:W-:Y:S01]  /*0b30*/  UMOV UR46, URZ ;  /* 0x0000003f002e7c82 */ /* 0x000fe20008000000 */
[----:B------:R-:W-:-:S02]  /*0b40*/  LEA.HI R0, R3, R148, RZ, 0x4 ;  /* 0x0000009403007211 */ /* 0x000fc400078f20ff */
[----:B------:R-:W-:Y:S02]  /*0b50*/  LOP3.LUT R7, R143, 0xffffff80, RZ, 0xc0, !PT ;  /* 0xffffff808f077812 */ /* 0x000fe400078ec0ff */
[----:B------:R-:W-:Y:S02]  /*0b60*/  LOP3.LUT R5, R0, 0xfffffff0, RZ, 0xc0, !PT ;  /* 0xfffffff000057812 */ /* 0x000fe400078ec0ff */
[----:B------:R-:W-:Y:S01]  /*0b70*/  LEA.HI R4, R3, R148, RZ, 0x5 ;  /* 0x0000009403047211 */ /* 0x000fe200078f28ff */
[C---:B------:R-:W-:Y:S01]  /*0b80*/  IMAD.IADD R142, R148.reuse, 0x1, -R7 ;  /* 0x00000001948e7824 */ /* 0x040fe200078e0a07 */
[----:B------:R-:W-:Y:S01]  /*0b90*/  SHF.R.S32.HI R7, RZ, 0x4, R0 ;  /* 0x00000004ff077819 */ /* 0x000fe20000011400 */
[----:B------:R-:W-:Y:S01]  /*0ba0*/  IMAD.IADD R5, R148, 0x1, -R5 ;  /* 0x0000000194057824 */ /* 0x000fe200078e0a05 */
[----:B------:R-:W-:Y:S02]  /*0bb0*/  SHF.R.S32.HI R6, RZ, 0x5, R4 ;  /* 0x00000005ff067819 */ /* 0x000fe40000011404 */
[----:B------:R-:W-:-:S02]  /*0bc0*/  LEA.HI R2, R0, R7, RZ, 0x1 ;  /* 0x0000000700027211 */ /* 0x000fc400078f08ff */
[--C-:B------:R-:W-:Y:S01]  /*0bd0*/  SHF.R.S32.HI R0, RZ, 0x1f, R5.reuse ;  /* 0x0000001fff007819 */ /* 0x100fe20000011405 */
[----:B------:R-:W-:Y:S01]  /*0be0*/  IMAD R12, R6, 0x10, R5 ;  /* 0x00000010060c7824 */ /* 0x000fe200078e0205 */
[----:B------:R-:W-:Y:S02]  /*0bf0*/  LOP3.LUT R2, R2, 0x1ffffffe, RZ, 0xc0, !PT ;  /* 0x1ffffffe02027812 */ /* 0x000fe400078ec0ff */
[----:B------:R-:W-:Y:S02]  /*0c00*/  LEA.HI R0, R0, R5, RZ, 0x3 ;  /* 0x0000000500007211 */ /* 0x000fe400078f18ff */
[----:B------:R-:W-:Y:S01]  /*0c10*/  SHF.R.S32.HI R143, RZ, 0x7, R143 ;  /* 0x00000007ff8f7819 */ /* 0x000fe2000001148f */
[----:B------:R-:W-:Y:S01]  /*0c20*/  IMAD.IADD R2, R7, 0x1, -R2 ;  /* 0x0000000107027824 */ /* 0x000fe200078e0a02 */
[----:B------:R-:W-:Y:S01]  /*0c30*/  LEA.HI R141, R3, R148, RZ, 0x2 ;  /* 0x00000094038d7211 */ /* 0x000fe200078f10ff */
[C---:B------:R-:W-:Y:S01]  /*0c40*/  IMAD.SHL.U32 R4, R0.reuse, 0x40, RZ ;  /* 0x0000004000047824 */ /* 0x040fe200078e00ff */
[----:B------:R-:W-:Y:S01]  /*0c50*/  LOP3.LUT R0, R0, 0xfffffff8, RZ, 0xc0, !PT ;  /* 0xfffffff800007812 */ /* 0x000fe200078ec0ff */
[----:B------:R-:W-:Y:S01]  /*0c60*/  IMAD.SHL.U32 R3, R2, 0x8, RZ ;  /* 0x0000000802037824 */ /* 0x000fe200078e00ff */
[----:B------:R-:W-:-:S02]  /*0c70*/  SHF.R.S32.HI R9, RZ, 0x1f, R142 ;  /* 0x0000001fff097819 */ /* 0x000fc4000001148e */
[----:B------:R-:W-:Y:S01]  /*0c80*/  LOP3.LUT R4, R4, 0x7ffffe00, RZ, 0xc0, !PT ;  /* 0x7ffffe0004047812 */ /* 0x000fe200078ec0ff */
[----:B------:R-:W-:Y:S01]  /*0c90*/  IMAD.IADD R0, R5, 0x1, -R0 ;  /* 0x0000000105007824 */ /* 0x000fe200078e0a00 */
[-C--:B------:R-:W-:Y:S01]  /*0ca0*/  LEA.HI R8, R9, R142.reuse, RZ, 0x2 ;  /* 0x0000008e09087211 */ /* 0x080fe200078f10ff */
[----:B------:R-:W-:Y:S01]  /*0cb0*/  IMAD.HI R5, R143, 0x55555556, RZ ;  /* 0x555555568f057827 */ /* 0x000fe200078e02ff */
[----:B------:R-:W-:Y:S02]  /*0cc0*/  LEA.HI R9, R9, R142, RZ, 0x5 ;  /* 0x0000008e09097211 */ /* 0x000fe400078f28ff */
[----:B------:R-:W-:Y:S01]  /*0cd0*/  SHF.R.S32.HI R10, RZ, 0x2, R8 ;  /* 0x00000002ff0a7819 */ /* 0x000fe20000011408 */
[----:B------:R-:W-:Y:S01]  /*0ce0*/  IMAD R6, R6, 0x400, R4 ;  /* 0x0000040006067824 */ /* 0x000fe200078e0204 */
[----:B------:R-:W-:Y:S01]  /*0cf0*/  SHF.R.S32.HI R11, RZ, 0x1f, R8 ;  /* 0x0000001fff0b7819 */ /* 0x000fe20000011408 */
[----:B------:R-:W-:Y:S01]  /*0d00*/  IMAD.SHL.U32 R4, R0, 0x40, RZ ;  /* 0x0000004000047824 */ /* 0x000fe200078e00ff */
[----:B------:R-:W-:Y:S01]  /*0d10*/  LEA.HI R2, R5, R5, RZ, 0x1 ;  /* 0x0000000505027211 */ /* 0x000fe200078f08ff */
[----:B------:R-:W-:Y:S01]  /*0d20*/  IMAD.U32 R145, R12, 0x20, R3 ;  /* 0x000000200c917824 */ /* 0x000fe200078e0003 */
[----:B------:R-:W-:-:S02]  /*0d30*/  LOP3.LUT R5, R141, 0xfffffffc, RZ, 0xc0, !PT ;  /* 0xfffffffc8d057812 */ /* 0x000fc400078ec0ff */
[----:B------:R-:W-:Y:S01]  /*0d40*/  LOP3.LUT R4, R4, 0x1c0, RZ, 0xc0, !PT ;  /* 0x000001c004047812 */ /* 0x000fe200078ec0ff */
[----:B------:R-:W-:Y:S01]  /*0d50*/  IMAD R2, R2, -0x3, R143 ;  /* 0xfffffffd02027824 */ /* 0x000fe200078e028f */
[----:B------:R-:W-:Y:S01]  /*0d60*/  LEA.HI R11, R11, R10, RZ, 0x3 ;  /* 0x0000000a0b0b7211 */ /* 0x000fe200078f18ff */
[----:B------:R-:W-:Y:S01]  /*0d70*/  IMAD.IADD R140, R148, 0x1, -R5 ;  /* 0x00000001948c7824 */ /* 0x000fe200078e0a05 */
[----:B------:R-:W-:Y:S02]  /*0d80*/  LOP3.LUT R3, R4, 0x8, R3, 0xf8, !PT ;  /* 0x0000000804037812 */ /* 0x000fe400078ef803 */
[----:B------:R-:W-:Y:S01]  /*0d90*/  SHF.R.U32.HI R4, RZ, 0x3, R4 ;  /* 0x00000003ff047819 */ /* 0x000fe20000011604 */
[----:B------:R-:W-:Y:S01]  /*0da0*/  IMAD.SHL.U32 R137, R140, 0x8, RZ ;  /* 0x000000088c897824 */ /* 0x000fe200078e00ff */
[----:B------:R-:W-:Y:S02]  /*0db0*/  LOP3.LUT R11, R11, 0xfffffff8, RZ, 0xc0, !PT ;  /* 0xfffffff80b0b7812 */ /* 0x000fe400078ec0ff */
[----:B------:R-:W-:Y:S01]  /*0dc0*/  LOP3.LUT R3, R3, R4, RZ, 0x3c, !PT ;  /* 0x0000000403037212 */ /* 0x000fe200078e3cff */
[C---:B------:R-:W-:Y:S01]  /*0dd0*/  VIADD R138, R137.reuse, 0x20 ;  /* 0x00000020898a7836 */ /* 0x040fe20000000000 */
[----:B------:R-:W-:Y:S01]  /*0de0*/  R2P PR, R0, 0x6 ;  /* 0x0000000600007804 */ /* 0x000fe20000000000 */
[----:B------:R-:W-:Y:S01]  /*0df0*/  IMAD.IADD R10, R10, 0x1, -R11 ;  /* 0x000000010a0a7824 */ /* 0x000fe200078e0a0b */
[----:B------:R-:W-:Y:S01]  /*0e00*/  SHF.R.S32.HI R9, RZ, 0x5, R9 ;  /* 0x00000005ff097819 */ /* 0x000fe20000011409 */
[----:B------:R-:W-:Y:S01]  /*0e10*/  IMAD.IADD R3, R6, 0x1, R3 ;  /* 0x0000000106037824 */ /* 0x000fe200078e0203 */
[----:B------:R-:W-:Y:S01]  /*0e20*/  LEA.HI R0, R140, R140, RZ, 0x1 ;  /* 0x0000008c8c007211 */ /* 0x000fe200078f08ff */
[----:B------:R-:W-:Y:S01]  /*0e30*/  VIADD R139, R137, 0x40 ;  /* 0x00000040898b7836 */ /* 0x000fe20000000000 */
[----:B------:R-:W-:Y:S01]  /*0e40*/  SEL R18, R18, 0xffffffc0, !P2 ;  /* 0xffffffc012127807 */ /* 0x000fe20005000000 */
[----:B------:R-:W-:Y:S01]  /*0e50*/  IMAD R9, R9, 0x10, R10 ;  /* 0x0000001009097824 */ /* 0x000fe200078e020a */
[----:B------:R-:W-:-:S02]  /*0e60*/  LEA R17, R3, UR42, 0x1 ;  /* 0x0000002a03117c11 */ /* 0x000fc4000f8e08ff */
[----:B------:R-:W-:Y:S01]  /*0e70*/  LOP3.LUT R5, R0, 0x1ffffffe, RZ, 0xc0, !PT ;  /* 0x1ffffffe00057812 */ /* 0x000fe200078ec0ff */
[----:B------:R-:W-:Y:S01]  /*0e80*/  IMAD R144, R2, 0x40, R9 ;  /* 0x0000004002907824 */ /* 0x000fe200078e0209 */
[----:B------:R-:W-:Y:S01]  /*0e90*/  LOP3.LUT R3, R8, 0x7ffffffc, RZ, 0xc0, !PT ;  /* 0x7ffffffc08037812 */ /* 0x000fe200078ec0ff */
[C---:B------:R-:W-:Y:S01]  /*0ea0*/  VIADD R19, R17.reuse, 0x21800 ;  /* 0x0002180011137836 */ /* 0x040fe20000000000 */
[----:B------:R-:W-:Y:S01]  /*0eb0*/  SHF.R.S32.HI R141, RZ, 0x2, R141 ;  /* 0x00000002ff8d7819 */ /* 0x000fe2000001148d */
[----:B------:R-:W-:Y:S01]  /*0ec0*/  VIADD R22, R17, 0x21820 ;  /* 0x0002182011167836 */ /* 0x000fe20000000000 */
[----:B------:R-:W-:Y:S01]  /*0ed0*/  SHF.R.S32.HI R147, RZ, 0x1f, R138 ;  /* 0x0000001fff937819 */ /* 0x000fe2000001148a */
[----:B------:R-:W-:Y:S01]  /*0ee0*/  IMAD.IADD R5, R140, 0x1, -R5 ;  /* 0x000000018c057824 */ /* 0x000fe200078e0a05 */
[----:B------:R-:W-:Y:S01]  /*0ef0*/  SHF.R.S32.HI R146, RZ, 0x1f, R139 ;  /* 0x0000001fff927819 */ /* 0x000fe2000001148b */
[C---:B------:R-:W-:Y:S02]  /*0f00*/  @P1 VIADD R22, R19.reuse, 0xffffffe0 ;  /* 0xffffffe013161836 */ /* 0x040fe40000000000 */
[----:B------:R-:W-:-:S02]  /*0f10*/  IMAD.IADD R19, R19, 0x1, R18 ;  /* 0x0000000113137824 */ /* 0x000fc400078e0212 */
[----:B------:R-:W-:Y:S02]  /*0f20*/  IMAD.IADD R16, R142, 0x1, -R3 ;  /* 0x000000018e107824 */ /* 0x000fe400078e0a03 */
[----:B------:R-:W-:Y:S02]  /*0f30*/  IMAD R136, R5, 0x8, R144 ;  /* 0x0000000805887824 */ /* 0x000fe400078e0290 */
[----:B------:R-:W-:Y:S02]  /*0f40*/  IMAD.IADD R18, R18, 0x1, R22 ;  /* 0x0000000112127824 */ /* 0x000fe400078e0216 */
[----:B------:R-:W-:-:S07]  /*0f50*/  VIADD R23, R22, 0x6000 ;  /* 0x0000600016177836 */ /* 0x000fce0000000000 */
.L_x_11081:
        /* <DEDUP_REMOVED lines=12> */
[----:B01-3--:R-:W-:Y:S02]  /*1020*/  IMAD.U32 R2, RZ, RZ, UR8 ;  /* 0x00000008ff027e24 */ /* 0x00bfe4000f8e00ff */
[----:B----4-:R-:W-:Y:S01]  /*1030*/  IMAD.U32 R3, RZ, RZ, UR9 ;  /* 0x00000009ff037e24 */ /* 0x010fe2000f8e00ff */
[----:B------:R-:W-:-:S04]  /*1040*/  @UP1 UIMAD.WIDE UR8, UR6, 0x4, UR10 ;  /* 0x00000004060818a5 */ /* 0x000fc8000f8e020a */
[----:B--2---:R-:W2:Y:S02]  /*1050*/  @P0 LDG.E R2, desc[UR50][R2.64] ;  /* 0x0000003202020981 */ /* 0x004ea4000c1e1900 */
[----:B------:R-:W-:Y:S02]  /*1060*/  IMAD.U32 R4, RZ, RZ, UR8 ;  /* 0x00000008ff047e24 */ /* 0x000fe4000f8e00ff */
[----:B------:R-:W-:Y:S01]  /*1070*/  IMAD.U32 R5, RZ, RZ, UR9 ;  /* 0x00000009ff057e24 */ /* 0x000fe2000f8e00ff */
[----:B------:R-:W-:-:S04]  /*1080*/  ULDC.64 UR8, c[0x0][0x418] ;  /* 0x0001060000087ab9 */ /* 0x000fc80000000a00 */
[----:B------:R-:W3:Y:S01]  /*1090*/  @P2 LDG.E R4, desc[UR50][R4.64] ;  /* 0x0000003204042981 */ /* 0x000ee2000c1e1900 */
        /* <DEDUP_REMOVED lines=27> */
.L_x_10990:
        /* <DEDUP_REMOVED lines=9> */
.L_x_10991:
        /* <DEDUP_REMOVED lines=13> */
.L_x_10992:
[----:B------:R-:W-:Y:S01]  /*13b0*/  ULDC UR6, c[0x0][0x448] ;  /* 0x0001120000067ab9 */ /* 0x000fe20000000800 */
[----:B------:R-:W-:Y:S02]  /*13c0*/  UIMAD UR39, UR5, 0xc0, URZ ;  /* 0x000000c0052778a4 */ /* 0x000fe4000f8e023f */
        /* <DEDUP_REMOVED lines=25> */
.L_x_10994:
[----:B------:R-:W-:-:S11]  /*1560*/  UISETP.NE.AND UP1, UPT, UR5, 0x1, UPT ;  /* 0x000000010500788c */ /* 0x000fd6000bf25270 */
[----:B------:R-:W-:Y:S02]  /*1570*/  @UP1 ULDC.64 UR8, c[0x0][0x9e8] ;  /* 0x00027a0000081ab9 */ /* 0x000fe40000000a00 */
[----:B------:R-:W-:-:S04]  /*1580*/  UIMAD.WIDE.U32 UR6, UR4, UR8, URZ ;  /* 0x00000008040672a5 */ /* 0x000fc8000f8e003f */
[----:B------:R-:W-:-:S12]  /*1590*/  @UP1 USHF.R.U32.HI UR4, URZ, UR9, UR7 ;  /* 0x000000093f041299 */ /* 0x000fd80008011607 */
.L_x_10995:
[----:B------:R-:W-:-:S06]  /*15a0*/  UIMAD UR4, UR4, UR5, UR5 ;  /* 0x00000005040472a4 */ /* 0x000fcc000f8e0205 */
[----:B------:R-:W-:-:S07]  /*15b0*/  VIMNMX R0, R0, UR4, PT ;  /* 0x0000000400007c48 */ /* 0x000fce000bfe0100 */
.L_x_10993:
        /* <DEDUP_REMOVED lines=29> */
.L_x_10997:
[----:B------:R-:W-:-:S11]  /*1790*/  UISETP.NE.AND UP0, UPT, UR5, 0x1, UPT ;  /* 0x000000010500788c */ /* 0x000fd6000bf05270 */
[----:B------:R-:W-:Y:S02]  /*17a0*/  @UP0 ULDC.64 UR10, c[0x0][0x9e8] ;  /* 0x00027a00000a0ab9 */ /* 0x000fe40000000a00 */
[----:B------:R-:W-:-:S04]  /*17b0*/  UIMAD.WIDE.U32 UR6, UR4, UR10, URZ ;  /* 0x0000000a040672a5 */ /* 0x000fc8000f8e003f */
[----:B------:R-:W-:-:S12]  /*17c0*/  @UP0 USHF.R.U32.HI UR4, URZ, UR11, UR7 ;  /* 0x0000000b3f040299 */ /* 0x000fd80008011607 */
.L_x_10998:
[----:B------:R-:W-:-:S04]  /*17d0*/  UIMAD UR4, UR4, UR5, URZ ;  /* 0x00000005040472a4 */ /* 0x000fc8000f8e023f */
[----:B------:R-:W-:-:S04]  /*17e0*/  UISETP.LT.AND UP0, UPT, UR9, UR4, UPT ;  /* 0x000000040900728c */ /* 0x000fc8000bf01270 */
[----:B------:R-:W-:-:S12]  /*17f0*/  USEL UR9, UR9, UR4, !UP0 ;  /* 0x0000000409097287 */ /* 0x000fd8000c000000 */
.L_x_10996:
        /* <DEDUP_REMOVED lines=10> */
[----:B------:R-:W-:Y:S01]  /*18a0*/  CS2R R26, SRZ ;  /* 0x00000000001a7805 */ /* 0x000fe2000001ff00 */
[----:B------:R-:W-:Y:S01]  /*18b0*/  IMAD.MOV.U32 R126, RZ, RZ, RZ ;  /* 0x000000ffff7e7224 */ /* 0x000fe200078e00ff */
[----:B------:R-:W-:Y:S01]  /*18c0*/  UISETP.LT.AND UP0, UPT, URZ, UR4, UPT ;  /* 0x000000043f00728c */ /* 0x000fe2000bf01270 */
[----:B------:R-:W-:Y:S01]  /*18d0*/  IMAD.MOV.U32 R125, RZ, RZ, RZ ;  /* 0x000000ffff7d7224 */ /* 0x000fe200078e00ff */
[----:B------:R-:W-:Y:S02]  /*18e0*/  CS2R R122, SRZ ;  /* 0x00000000007a7805 */ /* 0x000fe4000001ff00 */
[----:B------:R-:W-:Y:S01]  /*18f0*/  CS2R R120, SRZ ;  /* 0x0000000000787805 */ /* 0x000fe2000001ff00 */
[----:B------:R-:W-:Y:S01]  /*1900*/  USEL UR37, URZ, UR4, !UP0 ;  /* 0x000000043f257287 */ /* 0x000fe2000c000000 */
[----:B------:R-:W-:Y:S02]  /*1910*/  CS2R R118, SRZ ;  /* 0x0000000000767805 */ /* 0x000fe4000001ff00 */
        /* <DEDUP_REMOVED lines=15> */
[----:B------:R-:W-:Y:S02]  /*1a10*/  IMAD.MOV.U32 R89, RZ, RZ, RZ ;  /* 0x000000ffff597224 */ /* 0x000fe400078e00ff */
        /* <DEDUP_REMOVED lines=34> */
.L_x_11000:
        /* <DEDUP_REMOVED lines=9> */
.L_x_11216:
[----:B------:R-:W-:Y:S05]  /*1cd0*/  @!P0 BRA `(.L_x_11002) ;  /* 0x0000000000048947 */ /* 0x000fea0003800000 */
[----:B------:R-:W-:Y:S01]  /*1ce0*/  BPT.TRAP 0x1 ;  /* 0x000000040000795c */ /* 0x000fe20000300000 */
.L_x_11002:
[----:B------:R-:W-:Y:S02]  /*1cf0*/  IMAD.U32 R90, RZ, RZ, UR46 ;  /* 0x0000002eff5a7e24 */ /* 0x000fe4000f8e00ff */
[----:B0-----:R-:W-:-:S03]  /*1d00*/  IMAD.U32 R3, RZ, RZ, UR49 ;  /* 0x00000031ff037e24 */ /* 0x001fc6000f8e00ff */
[----:B------:R-:W-:Y:S02]  /*1d10*/  LEA R90, R90, UR42, 0x3 ;  /* 0x0000002a5a5a7c11 */ /* 0x000fe4000f8e18ff */
[----:B------:R-:W-:-:S04]  /*1d20*/  SHF.L.U32 R3, R3, 0x1f, RZ ;  /* 0x0000001f03037819 */ /* 0x000fc800000006ff */
[----:B------:R0:W1:Y:S01]  /*1d30*/  SYNCS.PHASECHK.TRANS64.TRYWAIT P2, [R90+URZ+0x2d830], R3 ;  /* 0x02d830035a0075a7 */ /* 0x000062000804017f */
[----:B------:R-:W-:Y:S05]  /*1d40*/  @!P0 BRA `(.L_x_11003) ;  /* 0x0000000000048947 */ /* 0x000fea0003800000 */
[----:B------:R-:W-:Y:S01]  /*1d50*/  BPT.TRAP 0x1 ;  /* 0x000000040000795c */ /* 0x000fe20000300000 */
.L_x_11003:
[----:B------:R-:W2:Y:S02]  /*1d60*/  S2R R0, SR_TID.X ;  /* 0x0000000000007919 */ /* 0x000ea40000002100 */
[----:B--2---:R-:W-:Y:S01]  /*1d70*/  LOP3.LUT P1, RZ, R0, 0x7f, RZ, 0xc0, !PT ;  /* 0x0000007f00ff7812 */ /* 0x004fe2000782c0ff */
[----:B-1----:R-:W-:-:S12]  /*1d80*/  @P2 BRA `(.L_x_11004) ;  /* 0x0000000000082947 */ /* 0x002fd80003800000 */
[----:B------:R-:W1:Y:S02]  /*1d90*/  SYNCS.PHASECHK.TRANS64.TRYWAIT P2, [R90+URZ+0x2d830], R3 ;  /* 0x02d830035a0075a7 */ /* 0x000e64000804017f */
[----:B-1----:R-:W-:Y:S05]  /*1da0*/  @!P2 BRA `(.L_x_11005) ;  /* 0x0000016400a0a947 */ /* 0x002fea0003800000 */
.L_x_11004:
[----:B------:R-:W-:Y:S05]  /*1db0*/  WARPSYNC.ALL ;  /* 0x0000000000007948 */ /* 0x000fea0003800000 */
[----:B------:R-:W-:Y:S01]  /*1dc0*/  UIADD3 UR4, UR42, 0x15400, URZ ;  /* 0x000154002a047890 */ /* 0x000fe2000fffe03f */
[----:B------:R-:W-:Y:S01]  /*1dd0*/  WARPGROUP.ARRIVE ;  /* 0x00000000000079c5 */ /* 0x000fe20000000000 */
[----:B------:R-:W-:Y:S01]  /*1de0*/  UMOV UR5, 0x80000020 ;  /* 0x8000002000057882 */ /* 0x000fe20000000000 */
[----:B------:R-:W-:Y:S01]  /*1df0*/  UMOV UR7, 0x80000020 ;  /* 0x8000002000077882 */ /* 0x000fe20000000000 */
[----:B------:R-:W-:Y:S01]  /*1e00*/  USHF.R.U32.HI UR4, URZ, 0x4, UR4 ;  /* 0x000000043f047899 */ /* 0x000fe20008011604 */
[----:B01----:R-:W-:Y:S01]  /*1e10*/  @!P1 VIADD R90, R90, 0x2d840 ;  /* 0x0002d8405a5a9836 */ /* 0x003fe20000000000 */
[----:B------:R-:W-:Y:S01]  /*1e20*/  UMOV UR9, 0x80000020 ;  /* 0x8000002000097882 */ /* 0x000fe20000000000 */
[----:B------:R-:W-:Y:S01]  /*1e30*/  UMOV UR11, 0x80000020 ;  /* 0x80000020000b7882 */ /* 0x000fe20000000000 */
[----:B------:R-:W-:Y:S01]  /*1e40*/  ULOP3.LUT UR4, UR4, 0x3fff, URZ, 0xc0, !UPT ;  /* 0x00003fff04047892 */ /* 0x000fe2000f8ec03f */
[----:B------:R-:W-:Y:S01]  /*1e50*/  UMOV UR13, 0x80000020 ;  /* 0x80000020000d7882 */ /* 0x000fe20000000000 */
[----:B------:R-:W-:-:S02]  /*1e60*/  UMOV UR15, 0x80000020 ;  /* 0x80000020000f7882 */ /* 0x000fc40000000000 */
[----:B------:R-:W-:Y:S01]  /*1e70*/  ULOP3.LUT UR32, UR4, 0x10000, URZ, 0xfc, !UPT ;  /* 0x0001000004207892 */ /* 0x000fe2000f8efc3f */
[----:B------:R-:W-:Y:S01]  /*1e80*/  @!P1 PRMT R90, RZ, 0x654, R90 ;  /* 0x00000654ff5a9816 */ /* 0x000fe2000000005a */
[----:B------:R-:W-:Y:S02]  /*1e90*/  ULOP3.LUT UR4, UR54, 0x10000, URZ, 0xfc, !UPT ;  /* 0x0001000036047892 */ /* 0x000fe4000f8efc3f */
[----:B------:R-:W-:Y:S02]  /*1ea0*/  UIMAD UR6, UR46, 0x600, UR32 ;  /* 0x000006002e0678a4 */ /* 0x000fe4000f8e0220 */
[----:B------:R-:W-:Y:S02]  /*1eb0*/  UIADD3 UR8, UR4, 0x2, URZ ;  /* 0x0000000204087890 */ /* 0x000fe4000fffe03f */
[----:B------:R-:W-:Y:S02]  /*1ec0*/  UIADD3 UR10, UR6, 0x2, URZ ;  /* 0x00000002060a7890 */ /* 0x000fe4000fffe03f */
[----:B------:R-:W-:-:S02]  /*1ed0*/  UIADD3 UR12, UR4, 0x300, URZ ;  /* 0x00000300040c7890 */ /* 0x000fc4000fffe03f */
[----:B------:R-:W-:Y:S02]  /*1ee0*/  UIADD3 UR14, UR6, 0x200, URZ ;  /* 0x00000200060e7890 */ /* 0x000fe4000fffe03f */
        /* <DEDUP_REMOVED lines=38> */
[----:B------:R-:W-:Y:S02]  /*2150*/  VIADD R27, R136, UR39 ;  /* 0x00000027881b7c36 */ /* 0x000fe40008000000 */
[----:B------:R-:W-:Y:S01]  /*2160*/  FMUL.FTZ R91, R28, UR10 ;  /* 0x0000000a1c5b7c20 */ /* 0x000fe20008410000 */
[----:B------:R-:W-:Y:S01]  /*2170*/  FMUL.FTZ R6, R35, UR10 ;  /* 0x0000000a23067c20 */ /* 0x000fe20008410000 */
[----:B------:R-:W-:Y:S01]  /*2180*/  FMUL.FTZ R35, R70, UR10 ;  /* 0x0000000a46237c20 */ /* 0x000fe20008410000 */
[----:B------:R-:W-:Y:S01]  /*2190*/  @P2 IMAD.HI.U32 R28, R27, UR6, RZ ;  /* 0x000000061b1c2c27 */ /* 0x000fe2000f8e00ff */
[----:B------:R-:W-:-:S03]  /*21a0*/  @UP0 ULDC UR6, c[0x0][0x450] ;  /* 0x0001140000060ab9 */ /* 0x000fc60000000800 */
[----:B------:R-:W-:Y:S01]  /*21b0*/  FMUL.FTZ R8, R39, UR10 ;  /* 0x0000000a27087c20 */ /* 0x000fe20008410000 */
        /* <DEDUP_REMOVED lines=8> */
[----:B------:R-:W0:Y:S01]  /*2240*/  SHFL.IDX PT, R58, R70, RZ, 0x1c1f ;  /* 0x001c1fff463a7589 */ /* 0x000e2200000e0000 */
[----:B------:R-:W-:Y:S01]  /*2250*/  IMAD R74, R88, R27, 0x80 ;  /* 0x00000080584a7424 */ /* 0x000fe200078e021b */
[----:B------:R-:W-:Y:S01]  /*2260*/  ULDC.64 UR6, c[0x0][0x9e0] ;  /* 0x0002780000067ab9 */ /* 0x000fe20000000a00 */
[----:B------:R-:W-:Y:S01]  /*2270*/  FMUL.FTZ R9, R38, UR10 ;  /* 0x0000000a26097c20 */ /* 0x000fe20008410000 */
[----:B------:R-:W-:Y:S01]  /*2280*/  FMUL.FTZ R92, R29, UR10 ;  /* 0x0000000a1d5c7c20 */ /* 0x000fe20008410000 */
[----:B------:R-:W-:Y:S01]  /*2290*/  FMUL.FTZ R38, R40, UR10 ;  /* 0x0000000a28267c20 */ /* 0x000fe20008410000 */
[----:B------:R-:W-:Y:S01]  /*22a0*/  FMUL.FTZ R15, R50, UR10 ;  /* 0x0000000a320f7c20 */ /* 0x000fe20008410000 */
        /* <DEDUP_REMOVED lines=54> */
[----:B------:R-:W-:Y:S01]  /*2610*/  IMAD.U32 R61, RZ, RZ, UR45 ;  /* 0x0000002dff3d7e24 */ /* 0x000fe2000f8e00ff */
[----:B------:R-:W1:Y:S01]  /*2620*/  MUFU.TANH R2, R2 ;  /* 0x0000000200027308 */ /* 0x000e620000002400 */
[----:B------:R-:W-:Y:S01]  /*2630*/  VIADD R57, R74, UR38 ;  /* 0x000000264a397c36 */ /* 0x000fe20008000000 */
[----:B------:R2:W-:Y:S01]  /*2640*/  @!P1 SYNCS.ARRIVE.TRANS64.RED.A1T0 RZ, [R90+URZ], RZ ;  /* 0x000000ff5aff99a7 */ /* 0x0005e2000810043f */
[----:B------:R-:W-:-:S02]  /*2650*/  LEA R73, R88, 0xffffff80, 0x7 ;  /* 0xffffff8058497811 */ /* 0x000fc400078e38ff */
[----:B------:R-:W-:Y:S01]  /*2660*/  IADD3 R56, -R61, UR38, R56 ;  /* 0x000000263d387c10 */ /* 0x000fe2000fffe138 */
[----:B------:R-:W-:Y:S02]  /*2670*/  IMAD R75, R16, -0x2, R57 ;  /* 0xfffffffe104b7824 */ /* 0x000fe400078e0239 */
[----:B------:R-:W3:Y:S02]  /*2680*/  MUFU.TANH R89, R89 ;  /* 0x0000005900597308 */ /* 0x000ee40000002400 */
[C---:B------:R-:W-:Y:S02]  /*2690*/  VIADD R76, R56.reuse, UR6 ;  /* 0x00000006384c7c36 */ /* 0x040fe40008000000 */
[----:B------:R-:W-:-:S03]  /*26a0*/  VIADD R77, R56, UR33 ;  /* 0x00000021384d7c36 */ /* 0x000fc60008000000 */
[----:B0-----:R-:W-:Y:S01]  /*26b0*/  VIADDMNMX R71, R58, R76, R75, PT ;  /* 0x0000004c3a477246 */ /* 0x001fe2000380014b */
[----:B------:R-:W0:Y:S01]  /*26c0*/  MUFU.TANH R0, R0 ;  /* 0x0000000000007308 */ /* 0x000e220000002400 */
[----:B------:R-:W-:-:S07]  /*26d0*/  IMAD.IADD R72, R77, 0x1, R58 ;  /* 0x000000014d487824 */ /* 0x000fce00078e023a */
        /* <DEDUP_REMOVED lines=75> */
.L_x_11008:
[----:B------:R-:W-:-:S06]  /*2b90*/  UISETP.NE.AND UP2, UPT, UR7, 0x1, UPT ;  /* 0x000000010700788c */ /* 0x000fcc000bf45270 */
[----:B------:R-:W-:-:S05]  /*2ba0*/  PLOP3.LUT P2, PT, PT, PT, UP2, 0x80, 0x0 ;  /* 0x000000000000781c */ /* 0x000fca0003f4f028 */
[----:B------:R-:W-:-:S08]  /*2bb0*/  @UP2 ULDC.64 UR10, c[0x0][0x9e8] ;  /* 0x00027a00000a2ab9 */ /* 0x000fd00000000a00 */
[----:B------:R-:W-:-:S05]  /*2bc0*/  @P2 IMAD.HI.U32 R57, R56, UR10, RZ ;  /* 0x0000000a38392c27 */ /* 0x000fca000f8e00ff */
[----:B------:R-:W-:-:S07]  /*2bd0*/  @P2 SHF.R.U32.HI R56, RZ, UR11, R57 ;  /* 0x0000000bff382c19 */ /* 0x000fce0008011639 */
.L_x_11009:
[----:B------:R-:W-:Y:S05]  /*2be0*/  BSYNC B0 ;  /* 0x0000000000007941 */ /* 0x000fea0003800000 */
.L_x_11007:
[----:B------:R-:W-:-:S04]  /*2bf0*/  IMAD R57, R56, UR7, -R73 ;  /* 0x0000000738397c24 */ /* 0x000fc8000f8e0a49 */
[----:B------:R-:W-:-:S05]  /*2c00*/  IMAD R57, R16, -0x2, R57 ;  /* 0xfffffffe10397824 */ /* 0x000fca00078e0239 */
[----:B------:R-:W-:Y:S02]  /*2c10*/  VIMNMX R72, R72, R57, !PT ;  /* 0x0000003948487248 */ /* 0x000fe40007fe0100 */
[----:B------:R-:W-:-:S07]  /*2c20*/  VIADDMNMX R71, R57, UR7, R71, PT ;  /* 0x0000000739477c46 */ /* 0x000fce000b800147 */
.L_x_11006:
[----:B------:R-:W2:Y:S01]  /*2c30*/  LDL.LU R78, [R1] ;  /* 0x00000000014e7983 */ /* 0x000ea20000300800 */
[C---:B------:R-:W-:Y:S02]  /*2c40*/  ISETP.GE.AND P4, PT, R74.reuse, 0x9, PT ;  /* 0x000000094a00780c */ /* 0x040fe40003f86270 */
[C---:B------:R-:W-:Y:S02]  /*2c50*/  ISETP.GE.AND P2, PT, R74.reuse, 0x2, PT ;  /* 0x000000024a00780c */ /* 0x040fe40003f46270 */
[----:B------:R-:W-:Y:S02]  /*2c60*/  ISETP.GE.AND P5, PT, R74, 0xa, PT ;  /* 0x0000000a4a00780c */ /* 0x000fe40003fa6270 */
[----:B------:R-:W-:-:S04]  /*2c70*/  ISETP.GT.AND P3, PT, R72, 0x1, !P2 ;  /* 0x000000014800780c */ /* 0x000fc80005764270 */
[----:B------:R-:W-:-:S04]  /*2c80*/  ISETP.LT.OR P3, PT, R71, 0x2, P3 ;  /* 0x000000024700780c */ /* 0x000fc80001f61670 */
[----:B------:R-:W-:Y:S02]  /*2c90*/  FSEL R89, R89, -INF , !P3 ;  /* 0xff80000059597808 */ /* 0x000fe40005800000 */
[----:B------:R-:W-:-:S04]  /*2ca0*/  ISETP.GT.AND P3, PT, R72, 0x9, !P5 ;  /* 0x000000094800780c */ /* 0x000fc80006f64270 */
[----:B------:R-:W-:-:S04]  /*2cb0*/  ISETP.LT.OR P3, PT, R71, 0xa, P3 ;  /* 0x0000000a4700780c */ /* 0x000fc80001f61670 */
[----:B0-----:R-:W-:Y:S02]  /*2cc0*/  FSEL R92, R92, -INF , !P3 ;  /* 0xff8000005c5c7808 */ /* 0x001fe40005800000 */
[----:B--2---:R-:W-:-:S04]  /*2cd0*/  LOP3.LUT R78, R78, 0xfffffffd, RZ, 0xc0, !PT ;  /* 0xfffffffd4e4e7812 */ /* 0x004fc800078ec0ff */
[----:B------:R-:W-:Y:S02]  /*2ce0*/  @P4 LOP3.LUT R78, R78, 0x2, RZ, 0xfc, !PT ;  /* 0x000000024e4e4812 */ /* 0x000fe400078efcff */
[----:B------:R-:W-:Y:S02]  /*2cf0*/  ISETP.GT.AND P4, PT, R72, 0x8, !P4 ;  /* 0x000000084800780c */ /* 0x000fe40006784270 */
[----:B------:R-:W-:Y:S02]  /*2d00*/  LOP3.LUT R78, R78, 0xfffffffb, RZ, 0xc0, !PT ;  /* 0xfffffffb4e4e7812 */ /* 0x000fe400078ec0ff */
[----:B------:R-:W-:Y:S02]  /*2d10*/  ISETP.LT.OR P4, PT, R71, 0x9, P4 ;  /* 0x000000094700780c */ /* 0x000fe40002781670 */
[----:B------:R-:W-:Y:S02]  /*2d20*/  @P5 LOP3.LUT R78, R78, 0x4, RZ, 0xfc, !PT ;  /* 0x000000044e4e5812 */ /* 0x000fe400078efcff */
[----:B------:R-:W-:-:S02]  /*2d30*/  ISETP.GE.AND P5, PT, R74, 0x11, PT ;  /* 0x000000114a00780c */ /* 0x000fc40003fa6270 */
[----:B------:R-:W-:Y:S02]  /*2d40*/  FSEL R91, R91, -INF , !P4 ;  /* 0xff8000005b5b7808 */ /* 0x000fe40006000000 */
        /* <DEDUP_REMOVED lines=9> */
[----:B------:R-:W-:Y:S02]  /*2de0*/  ISETP.GE.AND P4, PT, R74, 0x19, PT ;  /* 0x000000194a00780c */ /* 0x000fe40003f86270 */
[----:B------:R-:W-:Y:S02]  /*2df0*/  ISETP.LT.OR P3, PT, R71, 0x12, P3 ;  /* 0x000000124700780c */ /* 0x000fe40001f61670 */
[----:B------:R-:W-:Y:S02]  /*2e00*/  LOP3.LUT R78, R78, 0xfeffffff, RZ, 0xc0, !PT ;  /* 0xfeffffff4e4e7812 */ /* 0x000fe400078ec0ff */
        /* <DEDUP_REMOVED lines=61> */
[----:B------:R-:W-:Y:S01]  /*31e0*/  ISETP.GT.AND P3, PT, R72, 0x40, !P4 ;  /* 0x000000404800780c */ /* 0x000fe20006764270 */
[----:B------:R-:W0:Y:S03]  /*31f0*/  SHFL.IDX PT, R46, R70, 0x1, 0x1c1f ;  /* 0x003c1f00462e7f89 */ /* 0x000e2600000e0000 */
        /* <DEDUP_REMOVED lines=53> */
[----:B------:R-:W-:Y:S02]  /*3550*/  ISETP.GT.AND P3, PT, R72, 0x61, !P4 ;  /* 0x000000614800780c */ /* 0x000fe40006764270 */
[----:B0-----:R-:W-:-:S02]  /*3560*/  VIADDMNMX R66, R46, R76, R75, PT ;  /* 0x0000004c2e427246 */ /* 0x001fc4000380014b */
[----:B------:R-:W-:-:S03]  /*3570*/  ISETP.LT.OR P3, PT, R71, 0x62, P3 ;  /* 0x000000624700780c */ /* 0x000fc60001f61670 */
[----:B------:R-:W-:Y:S02]  /*3580*/  @P4 LOP3.LUT R78, R78, 0x20, RZ, 0xfc, !PT ;  /* 0x000000204e4e4812 */ /* 0x000fe400078efcff */
[----:B------:R-:W-:Y:S02]  /*3590*/  ISETP.GE.AND P4, PT, R74, 0x69, PT ;  /* 0x000000694a00780c */ /* 0x000fe40003f86270 */
[----:B------:R-:W-:Y:S01]  /*35a0*/  FSEL R42, R67, -INF , !P3 ;  /* 0xff800000432a7808 */ /* 0x000fe20005800000 */
[----:B------:R-:W-:Y:S01]  /*35b0*/  IMAD.IADD R67, R77, 0x1, R46 ;  /* 0x000000014d437824 */ /* 0x000fe200078e022e */
        /* <DEDUP_REMOVED lines=36> */
[----:B------:R-:W-:-:S13]  /*3800*/  PLOP3.LUT P6, PT, PT, PT, UP1, 0x40, 0x0 ;  /* 0x000000000000781c */ /* 0x000fda0003fce818 */
[----:B0-----:R-:W-:Y:S05]  /*3810*/  @P6 BRA `(.L_x_11010) ;  /* 0x0000000000646947 */ /* 0x001fea0003800000 */
        /* <DEDUP_REMOVED lines=14> */
.L_x_11012:
[----:B------:R-:W-:-:S06]  /*3900*/  UISETP.NE.AND UP2, UPT, UR7, 0x1, UPT ;  /* 0x000000010700788c */ /* 0x000fcc000bf45270 */
[----:B------:R-:W-:-:S05]  /*3910*/  PLOP3.LUT P6, PT, PT, PT, UP2, 0x80, 0x0 ;  /* 0x000000000000781c */ /* 0x000fca0003fcf028 */
[----:B------:R-:W-:-:S08]  /*3920*/  @UP2 ULDC.64 UR10, c[0x0][0x9e8] ;  /* 0x00027a00000a2ab9 */ /* 0x000fd00000000a00 */
[----:B------:R-:W-:Y:S01]  /*3930*/  @P6 IMAD.HI.U32 R59, R46, UR10, RZ ;  /* 0x0000000a2e3b6c27 */ /* 0x000fe2000f8e00ff */
[----:B------:R-:W-:-:S13]  /*3940*/  PLOP3.LUT P6, PT, PT, PT, UP2, 0x80, 0x0 ;  /* 0x000000000000781c */ /* 0x000fda0003fcf028 */
[----:B------:R-:W-:-:S07]  /*3950*/  @P6 SHF.R.U32.HI R46, RZ, UR11, R59 ;  /* 0x0000000bff2e6c19 */ /* 0x000fce000801163b */
.L_x_11013:
[----:B------:R-:W-:Y:S05]  /*3960*/  BSYNC B0 ;  /* 0x0000000000007941 */ /* 0x000fea0003800000 */
.L_x_11011:
[----:B------:R-:W-:-:S04]  /*3970*/  IMAD R59, R46, UR7, -R73 ;  /* 0x000000072e3b7c24 */ /* 0x000fc8000f8e0a49 */
[----:B------:R-:W-:-:S05]  /*3980*/  IMAD R59, R16, -0x2, R59 ;  /* 0xfffffffe103b7824 */ /* 0x000fca00078e023b */
[----:B------:R-:W-:Y:S02]  /*3990*/  VIMNMX R67, R67, R59, !PT ;  /* 0x0000003b43437248 */ /* 0x000fe40007fe0100 */
[----:B------:R-:W-:-:S07]  /*39a0*/  VIADDMNMX R66, R59, UR7, R66, PT ;  /* 0x000000073b427c46 */ /* 0x000fce000b800142 */
.L_x_11010:
[C---:B------:R-:W-:Y:S01]  /*39b0*/  ISETP.GT.AND P2, PT, R67.reuse, 0x1, !P2 ;  /* 0x000000014300780c */ /* 0x040fe20005744270 */
        /* <DEDUP_REMOVED lines=27> */
[----:B------:R-:W-:Y:S02]  /*3b70*/  FMNMX.FTZ R4, R68, R89, !PT ;  /* 0x0000005944047209 */ /* 0x000fe40007810000 */
[----:B------:R-:W-:Y:S02]  /*3b80*/  ISETP.LT.OR P2, PT, R66, 0x11, P2 ;  /* 0x000000114200780c */ /* 0x000fe40001741670 */
[C---:B------:R-:W-:Y:S02]  /*3b90*/  LOP3.LUT P6, RZ, R78.reuse, 0x8000, RZ, 0xc0, !PT ;  /* 0x000080004eff7812 */ /* 0x040fe400078cc0ff */
[----:B------:R-:W-:Y:S02]  /*3ba0*/  FSEL R59, R7, -INF , !P2 ;  /* 0xff800000073b7808 */ /* 0x000fe40005000000 */
[----:B------:R-:W-:-:S02]  /*3bb0*/  LOP3.LUT P2, RZ, R78, 0x2000000, RZ, 0xc0, !PT ;  /* 0x020000004eff7812 */ /* 0x000fc4000784c0ff */
[----:B------:R-:W-:Y:S02]  /*3bc0*/  FMNMX.FTZ R7, R91, R4, !PT ;  /* 0x000000045b077209 */ /* 0x000fe40007810000 */
[----:B------:R-:W-:Y:S02]  /*3bd0*/  ISETP.GT.AND P2, PT, R67, 0x11, !P2 ;  /* 0x000000114300780c */ /* 0x000fe40005744270 */
[----:B------:R-:W-:Y:S02]  /*3be0*/  FMNMX.FTZ R4, R92, R7, !PT ;  /* 0x000000075c047209 */ /* 0x000fe40007810000 */
[----:B------:R-:W-:Y:S02]  /*3bf0*/  ISETP.LT.OR P2, PT, R66, 0x12, P2 ;  /* 0x000000124200780c */ /* 0x000fe40001741670 */
[----:B------:R-:W-:Y:S02]  /*3c00*/  FMNMX.FTZ R7, R93, R4, !PT ;  /* 0x000000045d077209 */ /* 0x000fe40007810000 */
        /* <DEDUP_REMOVED lines=34> */
[----:B------:R-:W-:Y:S02]  /*3e30*/  FMNMX.FTZ R4, R52, R7, !PT ;  /* 0x0000000734047209 */ /* 0x000fe40007810000 */
        /* <DEDUP_REMOVED lines=29> */
[----:B------:R-:W-:Y:S01]  /*4010*/  ISETP.GT.AND P2, PT, R67, 0x39, !P6 ;  /* 0x000000394300780c */ /* 0x000fe20007744270 */
[----:B------:R-:W0:Y:S01]  /*4020*/  SHFL.BFLY PT, R4, R7, 0x2, 0x1f ;  /* 0x0c401f0007047f89 */ /* 0x000e2200000e0000 */
[----:B------:R-:W-:Y:S02]  /*4030*/  LOP3.LUT P6, RZ, R78, 0x10, RZ, 0xc0, !PT ;  /* 0x000000104eff7812 */ /* 0x000fe400078cc0ff */
[----:B------:R-:W-:-:S02]  /*4040*/  ISETP.LT.OR P2, PT, R66, 0x3a, P2 ;  /* 0x0000003a4200780c */ /* 0x000fc40001741670 */
[----:B------:R-:W-:Y:S02]  /*4050*/  FSEL R26, R26, -INF , !P4 ;  /* 0xff8000001a1a7808 */ /* 0x000fe40006000000 */
[----:B------:R-:W-:Y:S02]  /*4060*/  FSEL R20, R20, -INF , !P2 ;  /* 0xff80000014147808 */ /* 0x000fe40005000000 */
[----:B------:R-:W-:Y:S02]  /*4070*/  LOP3.LUT P2, RZ, R78, 0x4000, RZ, 0xc0, !PT ;  /* 0x000040004eff7812 */ /* 0x000fe4000784c0ff */
[----:B------:R-:W-:Y:S02]  /*4080*/  FSEL R27, R27, -INF , !P5 ;  /* 0xff8000001b1b7808 */ /* 0x000fe40006800000 */
[----:B------:R-:W-:-:S04]  /*4090*/  ISETP.GT.AND P2, PT, R67, 0x40, !P2 ;  /* 0x000000404300780c */ /* 0x000fc80005744270 */
[----:B------:R-:W-:-:S04]  /*40a0*/  ISETP.LT.OR P2, PT, R66, 0x41, P2 ;  /* 0x000000414200780c */ /* 0x000fc80001741670 */
[----:B------:R-:W-:Y:S02]  /*40b0*/  FSEL R30, R30, -INF , !P2 ;  /* 0xff8000001e1e7808 */ /* 0x000fe40005000000 */
[----:B------:R-:W-:Y:S02]  /*40c0*/  LOP3.LUT P2, RZ, R78, 0x2000, RZ, 0xc0, !PT ;  /* 0x000020004eff7812 */ /* 0x000fe4000784c0ff */
[----:B0-----:R-:W-:Y:S02]  /*40d0*/  FMNMX.FTZ R69, R7, R4, !PT ;  /* 0x0000000407457209 */ /* 0x001fe40007810000 */
[----:B------:R-:W-:-:S03]  /*40e0*/  ISETP.GT.AND P2, PT, R67, 0x41, !P2 ;  /* 0x000000414300780c */ /* 0x000fc60005744270 */
[----:B------:R-:W0:Y:S01]  /*40f0*/  SHFL.BFLY PT, R4, R69, 0x1, 0x1f ;  /* 0x0c201f0045047f89 */ /* 0x000e2200000e0000 */
[----:B------:R-:W-:-:S04]  /*4100*/  ISETP.LT.OR P2, PT, R66, 0x42, P2 ;  /* 0x000000424200780c */ /* 0x000fc80001741670 */
[----:B------:R-:W-:Y:S02]  /*4110*/  FSEL R29, R29, -INF , !P2 ;  /* 0xff8000001d1d7808 */ /* 0x000fe40005000000 */
[----:B------:R-:W-:-:S04]  /*4120*/  LOP3.LUT P2, RZ, R78, 0x1000, RZ, 0xc0, !PT ;  /* 0x000010004eff7812 */ /* 0x000fc8000784c0ff */
[----:B------:R-:W-:-:S04]  /*4130*/  ISETP.GT.AND P2, PT, R67, 0x48, !P2 ;  /* 0x000000484300780c */ /* 0x000fc80005744270 */
[----:B------:R-:W-:-:S04]  /*4140*/  ISETP.LT.OR P2, PT, R66, 0x49, P2 ;  /* 0x000000494200780c */ /* 0x000fc80001741670 */
[----:B------:R-:W-:Y:S02]  /*4150*/  FSEL R32, R32, -INF , !P2 ;  /* 0xff80000020207808 */ /* 0x000fe40005000000 */
[----:B------:R-:W-:Y:S02]  /*4160*/  LOP3.LUT P2, RZ, R78, 0x800, RZ, 0xc0, !PT ;  /* 0x000008004eff7812 */ /* 0x000fe4000784c0ff */
[----:B0-----:R-:W-:Y:S02]  /*4170*/  FMNMX.FTZ R4, R69, R4, !PT ;  /* 0x0000000445047209 */ /* 0x001fe40007810000 */
[----:B------:R-:W-:-:S03]  /*4180*/  ISETP.GT.AND P2, PT, R67, 0x49, !P2 ;  /* 0x000000494300780c */ /* 0x000fc60005744270 */
[----:B------:R-:W-:Y:S01]  /*4190*/  FMUL.FTZ R77, R4, UR34 ;  /* 0x00000022044d7c20 */ /* 0x000fe20008410000 */
        /* <DEDUP_REMOVED lines=30> */
[----:B------:R-:W-:-:S04]  /*4380*/  FSETP.NEU.FTZ.AND P2, PT, R4, -INF , PT ;  /* 0xff8000000400780b */ /* 0x000fc80003f5d000 */
[----:B------:R-:W-:Y:S02]  /*4390*/  FSEL R77, R77, RZ, P2 ;  /* 0x000000ff4d4d7208 */ /* 0x000fe40001000000 */
[C---:B------:R-:W-:Y:S02]  /*43a0*/  ISETP.GT.AND P2, PT, R67.reuse, RZ, !P6 ;  /* 0x000000ff4300720c */ /* 0x040fe40007744270 */
[----:B------:R-:W-:Y:S01]  /*43b0*/  LOP3.LUT P6, RZ, R78, 0x8000000, RZ, 0xc0, !PT ;  /* 0x080000004eff7812 */ /* 0x000fe200078cc0ff */
[--C-:B------:R-:W-:Y:S01]  /*43c0*/  FFMA.FTZ R75, R56, UR34, -R77.reuse ;  /* 0x00000022384b7c23 */ /* 0x100fe2000801084d */
[----:B------:R-:W-:Y:S01]  /*43d0*/  ISETP.LT.OR P2, PT, R66, 0x1, P2 ;  /* 0x000000014200780c */ /* 0x000fe20001741670 */
[--C-:B------:R-:W-:Y:S01]  /*43e0*/  FFMA.FTZ R68, R68, UR34, -R77.reuse ;  /* 0x0000002244447c23 */ /* 0x100fe2000801084d */
[----:B------:R-:W-:Y:S01]  /*43f0*/  ISETP.GT.AND P6, PT, R67, 0x79, !P6 ;  /* 0x000000794300780c */ /* 0x000fe200077c4270 */
[--C-:B------:R-:W-:Y:S01]  /*4400*/  FFMA.FTZ R71, R89, UR34, -R77.reuse ;  /* 0x0000002259477c23 */ /* 0x100fe2000801084d */
[----:B------:R-:W-:Y:S01]  /*4410*/  FSEL R74, R0, -INF , !P2 ;  /* 0xff800000004a7808 */ /* 0x000fe20005000000 */
[--C-:B------:R-:W-:Y:S01]  /*4420*/  FFMA.FTZ R69, R91, UR34, -R77.reuse ;  /* 0x000000225b457c23 */ /* 0x100fe2000801084d */
        /* <DEDUP_REMOVED lines=32> */
[----:B------:R-:W1:Y:S01]  /*4630*/  MUFU.EX2 R69, R69 ;  /* 0x0000004500457308 */ /* 0x000e620000000800 */
[--C-:B------:R-:W-:Y:S01]  /*4640*/  FFMA.FTZ R95, R95, UR34, -R77.reuse ;  /* 0x000000225f5f7c23 */ /* 0x100fe2000801084d */
[----:B------:R-:W-:Y:S01]  /*4650*/  FMNMX.FTZ R56, R10, R7, !PT ;  /* 0x000000070a387209 */ /* 0x000fe20007810000 */
[--C-:B------:R-:W-:Y:S01]  /*4660*/  FFMA.FTZ R63, R63, UR34, -R77.reuse ;  /* 0x000000223f3f7c23 */ /* 0x100fe2000801084d */
[--C-:B------:R-:W-:Y:S01]  /*4670*/  FFMA.FTZ R61, R61, UR34, -R77.reuse ;  /* 0x000000223d3d7c23 */ /* 0x100fe2000801084d */
[--C-:B------:R-:W-:Y:S01]  /*4680*/  FFMA.FTZ R58, R58, UR34, -R77.reuse ;  /* 0x000000223a3a7c23 */ /* 0x100fe2000801084d */
[----:B------:R-:W-:Y:S01]  /*4690*/  FMNMX.FTZ R7, R13, R56, !PT ;  /* 0x000000380d077209 */ /* 0x000fe20007810000 */
[--C-:B------:R-:W-:Y:S01]  /*46a0*/  FFMA.FTZ R48, R48, UR34, -R77.reuse ;  /* 0x0000002230307c23 */ /* 0x100fe2000801084d */
[----:B------:R-:W2:Y:S01]  /*46b0*/  MUFU.EX2 R70, R70 ;  /* 0x0000004600467308 */ /* 0x000ea20000000800 */
[--C-:B------:R-:W-:Y:S01]  /*46c0*/  FFMA.FTZ R39, R39, UR34, -R77.reuse ;  /* 0x0000002227277c23 */ /* 0x100fe2000801084d */
[----:B------:R-:W-:Y:S01]  /*46d0*/  FMNMX.FTZ R76, R12, R7, !PT ;  /* 0x000000070c4c7209 */ /* 0x000fe20007810000 */
[--C-:B------:R-:W-:Y:S01]  /*46e0*/  FFMA.FTZ R38, R38, UR34, -R77.reuse ;  /* 0x0000002226267c23 */ /* 0x100fe2000801084d */
[--C-:B------:R-:W-:Y:S01]  /*46f0*/  FFMA.FTZ R37, R37, UR34, -R77.reuse ;  /* 0x0000002225257c23 */ /* 0x100fe2000801084d */
[--C-:B------:R-:W-:Y:S01]  /*4700*/  FFMA.FTZ R2, R2, UR34, -R77.reuse ;  /* 0x0000002202027c23 */ /* 0x100fe2000801084d */
[----:B------:R-:W-:Y:S01]  /*4710*/  FMNMX.FTZ R7, R15, R76, !PT ;  /* 0x0000004c0f077209 */ /* 0x000fe20007810000 */
[----:B------:R-:W-:Y:S01]  /*4720*/  FFMA.FTZ R76, R64, UR34, -R77 ;  /* 0x00000022404c7c23 */ /* 0x000fe2000801084d */
[----:B------:R-:W-:Y:S02]  /*4730*/  MUFU.EX2 R56, R78 ;  /* 0x0000004e00387308 */ /* 0x000fe40000000800 */
[----:B------:R-:W-:-:S04]  /*4740*/  FMNMX.FTZ R62, R14, R7, !PT ;  /* 0x000000070e3e7209 */ /* 0x000fc80007810000 */
[----:B------:R-:W-:Y:S02]  /*4750*/  FMNMX.FTZ R7, R21, R62, !PT ;  /* 0x0000003e15077209 */ /* 0x000fe40007810000 */
[----:B------:R3:W-:Y:S02]  /*4760*/  MUFU.EX2 R62, R76 ;  /* 0x0000004c003e7308 */ /* 0x0007e40000000800 */
[----:B------:R-:W-:-:S04]  /*4770*/  FMNMX.FTZ R7, R20, R7, !PT ;  /* 0x0000000714077209 */ /* 0x000fc80007810000 */
[----:B------:R-:W-:Y:S02]  /*4780*/  FMNMX.FTZ R64, R30, R7, !PT ;  /* 0x000000071e407209 */ /* 0x000fe40007810000 */
[----:B------:R-:W4:Y:S02]  /*4790*/  MUFU.EX2 R0, R93 ;  /* 0x0000005d00007308 */ /* 0x000f240000000800 */
[----:B------:R-:W-:-:S04]  /*47a0*/  FMNMX.FTZ R7, R29, R64, !PT ;  /* 0x000000401d077209 */ /* 0x000fc80007810000 */
[----:B------:R-:W-:Y:S02]  /*47b0*/  FMNMX.FTZ R64, R32, R7, !PT ;  /* 0x0000000720407209 */ /* 0x000fe40007810000 */
[----:B------:R-:W-:Y:S02]  /*47c0*/  MUFU.EX2 R73, R73 ;  /* 0x0000004900497308 */ /* 0x000fe40000000800 */
[----:B------:R-:W-:Y:S01]  /*47d0*/  FMNMX.FTZ R7, R31, R64, !PT ;  /* 0x000000401f077209 */ /* 0x000fe20007810000 */
[--C-:B------:R-:W-:Y:S01]  /*47e0*/  FFMA.FTZ R64, R57, UR34, -R77.reuse ;  /* 0x0000002239407c23 */ /* 0x100fe2000801084d */
[----:B------:R-:W-:Y:S02]  /*47f0*/  FFMA.FTZ R57, R60, UR34, -R77 ;  /* 0x000000223c397c23 */ /* 0x000fe4000801084d */
        /* <DEDUP_REMOVED lines=17> */
[----:B------:R-:W-:-:S05]  /*4910*/  FMNMX.FTZ R7, R28, R7, !PT ;  /* 0x000000071c077209 */ /* 0x000fca0007810000 */
[----:B------:R-:W5:Y:S01]  /*4920*/  SHFL.BFLY PT, R60, R7, 0x2, 0x1f ;  /* 0x0c401f00073c7f89 */ /* 0x000f6200000e0000 */
[----:B------:R-:W-:Y:S08]  /*4930*/  MUFU.EX2 R64, R64 ;  /* 0x0000004000407308 */ /* 0x000ff00000000800 */
[----:B------:R-:W-:Y:S08]  /*4940*/  MUFU.EX2 R57, R57 ;  /* 0x0000003900397308 */ /* 0x000ff00000000800 */
[----:B------:R-:W-:Y:S01]  /*4950*/  MUFU.EX2 R58, R58 ;  /* 0x0000003a003a7308 */ /* 0x000fe20000000800 */
[----:B-----5:R-:W-:-:S07]  /*4960*/  FMNMX.FTZ R60, R7, R60, !PT ;  /* 0x0000003c073c7209 */ /* 0x020fce0007810000 */
[----:B------:R-:W-:Y:S01]  /*4970*/  MUFU.EX2 R48, R48 ;  /* 0x0000003000307308 */ /* 0x000fe20000000800 */
[----:B------:R-:W5:Y:S07]  /*4980*/  SHFL.BFLY PT, R7, R60, 0x1, 0x1f ;  /* 0x0c201f003c077f89 */ /* 0x000f6e00000e0000 */
[----:B------:R-:W-:Y:S08]  /*4990*/  MUFU.EX2 R67, R67 ;  /* 0x0000004300437308 */ /* 0x000ff00000000800 */
[----:B------:R-:W-:Y:S08]  /*49a0*/  MUFU.EX2 R51, R51 ;  /* 0x0000003300337308 */ /* 0x000ff00000000800 */
[----:B------:R-:W-:Y:S01]  /*49b0*/  MUFU.EX2 R52, R52 ;  /* 0x0000003400347308 */ /* 0x000fe20000000800 */
[----:B-----5:R-:W-:-:S04]  /*49c0*/  FMNMX.FTZ R7, R60, R7, !PT ;  /* 0x000000073c077209 */ /* 0x020fc80007810000 */
[C---:B------:R-:W-:Y:S01]  /*49d0*/  FSETP.NEU.FTZ.AND P2, PT, R7.reuse, -INF , PT ;  /* 0xff8000000700780b */ /* 0x040fe20003f5d000 */
[----:B------:R-:W-:Y:S02]  /*49e0*/  FMUL.FTZ R44, R7, UR34 ;  /* 0x00000022072c7c20 */ /* 0x000fe40008410000 */
[----:B------:R-:W-:Y:S03]  /*49f0*/  MUFU.EX2 R53, R53 ;  /* 0x0000003500357308 */ /* 0x000fe60000000800 */
        /* <DEDUP_REMOVED lines=9> */
[----:B0-----:R-:W-:Y:S01]  /*4a90*/  FADD.FTZ R8, R68, R71 ;  /* 0x0000004744087221 */ /* 0x001fe20000010000 */
[----:B------:R0:W-:Y:S01]  /*4aa0*/  MUFU.EX2 R78, R74 ;  /* 0x0000004a004e7308 */ /* 0x0001e20000000800 */
[--C-:B------:R-:W-:Y:S01]  /*4ab0*/  FFMA.FTZ R6, R6, UR34, -R44.reuse ;  /* 0x0000002206067c23 */ /* 0x100fe2000801082c */
[----:B------:R-:W-:Y:S01]  /*4ac0*/  FFMA.FTZ R46, R9, UR34, -R44 ;  /* 0x00000022092e7c23 */ /* 0x000fe2000801082c */
[----:B-1----:R-:W-:Y:S01]  /*4ad0*/  FADD.FTZ R9, R69, R8 ;  /* 0x0000000845097221 */ /* 0x002fe20000010000 */
[--C-:B---3--:R-:W-:Y:S01]  /*4ae0*/  FFMA.FTZ R66, R11, UR34, -R44.reuse ;  /* 0x000000220b427c23 */ /* 0x108fe2000801082c */
[--C-:B------:R-:W-:Y:S01]  /*4af0*/  FFMA.FTZ R79, R12, UR34, -R44.reuse ;  /* 0x000000220c4f7c23 */ /* 0x100fe2000801082c */
[--C-:B------:R-:W-:Y:S01]  /*4b00*/  FFMA.FTZ R77, R10, UR34, -R44.reuse ;  /* 0x000000220a4d7c23 */ /* 0x100fe2000801082c */
[----:B--2---:R-:W-:Y:S01]  /*4b10*/  FADD.FTZ R11, R70, R9 ;  /* 0x00000009460b7221 */ /* 0x004fe20000010000 */
[----:B------:R1:W2:Y:S01]  /*4b20*/  MUFU.EX2 R81, R60 ;  /* 0x0000003c00517308 */ /* 0x0002a20000000800 */
[--C-:B------:R-:W-:Y:S01]  /*4b30*/  FFMA.FTZ R21, R21, UR34, -R44.reuse ;  /* 0x0000002215157c23 */ /* 0x100fe2000801082c */
[--C-:B------:R-:W-:Y:S01]  /*4b40*/  FFMA.FTZ R20, R20, UR34, -R44.reuse ;  /* 0x0000002214147c23 */ /* 0x100fe2000801082c */
[--C-:B0-----:R-:W-:Y:S01]  /*4b50*/  FFMA.FTZ R74, R30, UR34, -R44.reuse ;  /* 0x000000221e4a7c23 */ /* 0x101fe2000801082c */
[----:B------:R-:W-:Y:S01]  /*4b60*/  F2FP.F16.F32.PACK_AB R10, R70, R69 ;  /* 0x00000045460a723e */ /* 0x000fe200000000ff */
[--C-:B------:R-:W-:Y:S01]  /*4b70*/  FFMA.FTZ R30, R24, UR34, -R44.reuse ;  /* 0x00000022181e7c23 */ /* 0x100fe2000801082c */
[--C-:B------:R-:W-:Y:S01]  /*4b80*/  FFMA.FTZ R69, R26, UR34, -R44.reuse ;  /* 0x000000221a457c23 */ /* 0x100fe2000801082c */
[--C-:B------:R-:W-:Y:S01]  /*4b90*/  FFMA.FTZ R29, R29, UR34, -R44.reuse ;  /* 0x000000221d1d7c23 */ /* 0x100fe2000801082c */
[----:B------:R0:W3:Y:S01]  /*4ba0*/  MUFU.EX2 R80, R5 ;  /* 0x0000000500507308 */ /* 0x0000e20000000800 */
[--C-:B-1----:R-:W-:Y:S01]  /*4bb0*/  FFMA.FTZ R60, R14, UR34, -R44.reuse ;  /* 0x000000220e3c7c23 */ /* 0x102fe2000801082c */
[----:B----4-:R-:W-:Y:S01]  /*4bc0*/  FADD.FTZ R14, R0, R11 ;  /* 0x0000000b000e7221 */ /* 0x010fe20000010000 */
[----:B------:R-:W-:Y:S01]  /*4bd0*/  F2FP.F16.F32.PACK_AB R8, R71, R68 ;  /* 0x000000444708723e */ /* 0x000fe200000000ff */
[--C-:B------:R-:W-:Y:S01]  /*4be0*/  FFMA.FTZ R32, R32, UR34, -R44.reuse ;  /* 0x0000002220207c23 */ /* 0x100fe2000801082c */
[--C-:B------:R-:W-:Y:S01]  /*4bf0*/  FFMA.FTZ R31, R31, UR34, -R44.reuse ;  /* 0x000000221f1f7c23 */ /* 0x100fe2000801082c */
[--C-:B------:R-:W-:Y:S01]  /*4c00*/  FFMA.FTZ R34, R34, UR34, -R44.reuse ;  /* 0x0000002222227c23 */ /* 0x100fe2000801082c */
[--C-:B------:R-:W-:Y:S01]  /*4c10*/  FFMA.FTZ R33, R33, UR34, -R44.reuse ;  /* 0x0000002221217c23 */ /* 0x100fe2000801082c */
[----:B------:R1:W4:Y:S01]  /*4c20*/  MUFU.EX2 R83, R76 ;  /* 0x0000004c00537308 */ /* 0x0003220000000800 */
[----:B--2---:R-:W-:Y:S01]  /*4c30*/  FADD.FTZ R9, R78, R81 ;  /* 0x000000514e097221 */ /* 0x004fe20000010000 */
[--C-:B0-----:R-:W-:Y:S01]  /*4c40*/  FFMA.FTZ R5, R15, UR34, -R44.reuse ;  /* 0x000000220f057c23 */ /* 0x101fe2000801082c */
[--C-:B------:R-:W-:Y:S01]  /*4c50*/  FFMA.FTZ R35, R35, UR34, -R44.reuse ;  /* 0x0000002223237c23 */ /* 0x100fe2000801082c */
[--C-:B------:R-:W-:Y:S01]  /*4c60*/  FFMA.FTZ R36, R36, UR34, -R44.reuse ;  /* 0x0000002224247c23 */ /* 0x100fe2000801082c */
[--C-:B------:R-:W-:Y:S01]  /*4c70*/  FFMA.FTZ R45, R45, UR34, -R44.reuse ;  /* 0x000000222d2d7c23 */ /* 0x100fe2000801082c */
[--C-:B------:R-:W-:Y:S01]  /*4c80*/  FFMA.FTZ R47, R47, UR34, -R44.reuse ;  /* 0x000000222f2f7c23 */ /* 0x100fe2000801082c */
[--C-:B------:R-:W-:Y:S01]  /*4c90*/  FFMA.FTZ R49, R49, UR34, -R44.reuse ;  /* 0x0000002231317c23 */ /* 0x100fe2000801082c */
[----:B------:R-:W0:Y:S01]  /*4ca0*/  MUFU.EX2 R3, R3 ;  /* 0x0000000300037308 */ /* 0x000e220000000800 */
[----:B---3--:R-:W-:Y:S01]  /*4cb0*/  FADD.FTZ R12, R80, R9 ;  /* 0x00000009500c7221 */ /* 0x008fe20000010000 */
[----:B-1----:R-:W-:Y:S01]  /*4cc0*/  FFMA.FTZ R76, R13, UR34, -R44 ;  /* 0x000000220d4c7c23 */ /* 0x002fe2000801082c */
[----:B------:R-:W-:Y:S01]  /*4cd0*/  FADD.FTZ R13, R73, R14 ;  /* 0x0000000e490d7221 */ /* 0x000fe20000010000 */
[----:B------:R-:W-:Y:S01]  /*4ce0*/  F2FP.F16.F32.PACK_AB R9, R81, R78 ;  /* 0x0000004e5109723e */ /* 0x000fe200000000ff */
[--C-:B------:R-:W-:Y:S01]  /*4cf0*/  FFMA.FTZ R68, R25, UR34, -R44.reuse ;  /* 0x0000002219447c23 */ /* 0x100fe2000801082c */
[----:B------:R-:W-:Y:S01]  /*4d00*/  FFMA.FTZ R70, R27, UR34, -R44 ;  /* 0x000000221b467c23 */ /* 0x000fe2000801082c */
[----:B------:R-:W-:Y:S01]  /*4d10*/  FADD.FTZ R14, R72, R13 ;  /* 0x0000000d480e7221 */ /* 0x000fe20000010000 */
[----:B------:R-:W1:Y:S01]  /*4d20*/  MUFU.EX2 R6, R6 ;  /* 0x0000000600067308 */ /* 0x000e620000000800 */
[C---:B----4-:R-:W-:Y:S01]  /*4d30*/  FADD.FTZ R12, R83.reuse, R12 ;  /* 0x0000000c530c7221 */ /* 0x050fe20000010000 */
[----:B------:R-:W-:Y:S01]  /*4d40*/  F2FP.F16.F32.PACK_AB R11, R83, R80 ;  /* 0x00000050530b723e */ /* 0x000fe200000000ff */
[----:B------:R-:W-:Y:S01]  /*4d50*/  FADD.FTZ R15, R75, R14 ;  /* 0x0000000e4b0f7221 */ /* 0x000fe20000010000 */
[----:B------:R-:W-:-:S03]  /*4d60*/  FFMA.FTZ R44, R28, UR34, -R44 ;  /* 0x000000221c2c7c23 */ /* 0x000fc6000801082c */
[----:B------:R-:W-:Y:S01]  /*4d70*/  FADD.FTZ R14, R56, R15 ;  /* 0x0000000f380e7221 */ /* 0x000fe20000010000 */
[----:B------:R-:W2:Y:S01]  /*4d80*/  MUFU.EX2 R46, R46 ;  /* 0x0000002e002e7308 */ /* 0x000ea20000000800 */
[----:B0-----:R-:W-:Y:S01]  /*4d90*/  FADD.FTZ R13, R3, R12 ;  /* 0x0000000c030d7221 */ /* 0x001fe20000010000 */
[----:B------:R0:W-:Y:S01]  /*4da0*/  STSM.16.M88.4 [R17+0x21800], R8 ;  /* 0x0218000811007844 */ /* 0x0001e20000000200 */
[----:B------:R-:W-:-:S04]  /*4db0*/  FADD.FTZ R15, R65, R14 ;  /* 0x0000000e410f7221 */ /* 0x000fc80000010000 */
[----:B------:R-:W-:Y:S01]  /*4dc0*/  FADD.FTZ R14, R62, R15 ;  /* 0x0000000f3e0e7221 */ /* 0x000fe20000010000 */
[----:B------:R-:W3:Y:S01]  /*4dd0*/  MUFU.EX2 R59, R59 ;  /* 0x0000003b003b7308 */ /* 0x000ee20000000800 */
[----:B-1----:R-:W-:Y:S02]  /*4de0*/  FADD.FTZ R13, R6, R13 ;  /* 0x0000000d060d7221 */ /* 0x002fe40000010000 */
[----:B------:R-:W-:-:S04]  /*4df0*/  FADD.FTZ R14, R63, R14 ;  /* 0x0000000e3f0e7221 */ /* 0x000fc80000010000 */
[----:B------:R-:W-:Y:S01]  /*4e00*/  FADD.FTZ R15, R61, R14 ;  /* 0x0000000e3d0f7221 */ /* 0x000fe20000010000 */
[----:B------:R-:W1:Y:S01]  /*4e10*/  MUFU.EX2 R66, R66 ;  /* 0x0000004200427308 */ /* 0x000e620000000800 */
[----:B--2---:R-:W-:Y:S02]  /*4e20*/  FADD.FTZ R12, R46, R13 ;  /* 0x0000000d2e0c7221 */ /* 0x004fe40000010000 */
[----:B------:R-:W-:-:S04]  /*4e30*/  FADD.FTZ R26, R64, R15 ;  /* 0x0000000f401a7221 */ /* 0x000fc80000010000 */
[----:B------:R-:W-:Y:S01]  /*4e40*/  FADD.FTZ R15, R57, R26 ;  /* 0x0000001a390f7221 */ /* 0x000fe20000010000 */
[----:B------:R-:W2:Y:S01]  /*4e50*/  MUFU.EX2 R77, R77 ;  /* 0x0000004d004d7308 */ /* 0x000ea20000000800 */
[----:B---3--:R-:W-:Y:S01]  /*4e60*/  FADD.FTZ R13, R59, R12 ;  /* 0x0000000c3b0d7221 */ /* 0x008fe20000010000 */
[----:B------:R-:W-:Y:S01]  /*4e70*/  F2FP.F16.F32.PACK_AB R26, R63, R62 ;  /* 0x0000003e3f1a723e */ /* 0x000fe200000000ff */
[----:B------:R-:W-:-:S05]  /*4e80*/  FADD.FTZ R15, R58, R15 ;  /* 0x0000000f3a0f7221 */ /* 0x000fca0000010000 */
[----:B------:R-:W3:Y:S01]  /*4e90*/  MUFU.EX2 R76, R76 ;  /* 0x0000004c004c7308 */ /* 0x000ee20000000800 */
[----:B-1----:R-:W-:-:S07]  /*4ea0*/  FADD.FTZ R12, R66, R13 ;  /* 0x0000000d420c7221 */ /* 0x002fce0000010000 */
[----:B------:R-:W1:Y:S01]  /*4eb0*/  MUFU.EX2 R79, R79 ;  /* 0x0000004f004f7308 */ /* 0x000e620000000800 */
[----:B--2---:R-:W-:Y:S01]  /*4ec0*/  FADD.FTZ R13, R77, R12 ;  /* 0x0000000c4d0d7221 */ /* 0x004fe20000010000 */
[----:B------:R-:W-:Y:S02]  /*4ed0*/  F2FP.F16.F32.PACK_AB R12, R73, R0 ;  /* 0x00000000490c723e */ /* 0x000fe400000000ff */
[----:B------:R-:W-:-:S04]  /*4ee0*/  F2FP.F16.F32.PACK_AB R25, R77, R66 ;  /* 0x000000424d19723e */ /* 0x000fc800000000ff */
[----:B------:R-:W2:Y:S01]  /*4ef0*/  MUFU.EX2 R5, R5 ;  /* 0x0000000500057308 */ /* 0x000ea20000000800 */
[----:B---3--:R-:W-:-:S07]  /*4f00*/  FADD.FTZ R14, R76, R13 ;  /* 0x0000000d4c0e7221 */ /* 0x008fce0000010000 */
[----:B------:R-:W0:Y:S01]  /*4f10*/  MUFU.EX2 R60, R60 ;  /* 0x0000003c003c7308 */ /* 0x000e220000000800 */
[----:B-1----:R-:W-:Y:S01]  /*4f20*/  FADD.FTZ R24, R79, R14 ;  /* 0x0000000e4f187221 */ /* 0x002fe20000010000 */
[----:B------:R-:W-:Y:S02]  /*4f30*/  F2FP.F16.F32.PACK_AB R14, R75, R72 ;  /* 0x000000484b0e723e */ /* 0x000fe400000000ff */
[----:B------:R-:W-:-:S04]  /*4f40*/  F2FP.F16.F32.PACK_AB R27, R79, R76 ;  /* 0x0000004c4f1b723e */ /* 0x000fc800000000ff */
[----:B------:R-:W1:Y:S01]  /*4f50*/  MUFU.EX2 R21, R21 ;  /* 0x0000001500157308 */ /* 0x000e620000000800 */
[----:B--2---:R-:W-:Y:S01]  /*4f60*/  FADD.FTZ R13, R5, R24 ;  /* 0x00000018050d7221 */ /* 0x004fe20000010000 */
[----:B------:R-:W-:-:S06]  /*4f70*/  F2FP.F16.F32.PACK_AB R24, R65, R56 ;  /* 0x000000384118723e */ /* 0x000fcc00000000ff */
[----:B------:R-:W2:Y:S01]  /*4f80*/  MUFU.EX2 R20, R20 ;  /* 0x0000001400147308 */ /* 0x000ea20000000800 */
[----:B0-----:R-:W-:Y:S01]  /*4f90*/  FADD.FTZ R8, R60, R13 ;  /* 0x0000000d3c087221 */ /* 0x001fe20000010000 */
[----:B------:R-:W-:Y:S01]  /*4fa0*/  F2FP.F16.F32.PACK_AB R13, R6, R3 ;  /* 0x00000003060d723e */ /* 0x000fe200000000ff */
[----:B------:R-:W-:Y:S01]  /*4fb0*/  FADD.FTZ R6, R48, R15 ;  /* 0x0000000f30067221 */ /* 0x000fe20000010000 */
[----:B------:R-:W-:-:S03]  /*4fc0*/  F2FP.F16.F32.PACK_AB R15, R59, R46 ;  /* 0x0000002e3b0f723e */ /* 0x000fc600000000ff */
[----:B------:R-:W-:Y:S01]  /*4fd0*/  FADD.FTZ R9, R67, R6 ;  /* 0x0000000643097221 */ /* 0x000fe20000010000 */
[----:B------:R-:W0:Y:S01]  /*4fe0*/  MUFU.EX2 R74, R74 ;  /* 0x0000004a004a7308 */ /* 0x000e220000000800 */
[----:B-1----:R-:W-:Y:S01]  /*4ff0*/  FADD.FTZ R3, R21, R8 ;  /* 0x0000000815037221 */ /* 0x002fe20000010000 */
[----:B------:R1:W-:Y:S01]  /*5000*/  STSM.16.M88.4 [R22], R12 ;  /* 0x0000000c16007844 */ /* 0x0003e20000000200 */
[----:B------:R-:W-:-:S03]  /*5010*/  FADD.FTZ R10, R50, R9 ;  /* 0x00000009320a7221 */ /* 0x000fc60000010000 */
[----:B------:R3:W-:Y:S01]  /*5020*/  STSM.16.M88.4 [R19], R24 ;  /* 0x0000001813007844 */ /* 0x0007e20000000200 */
[----:B------:R-:W-:Y:S01]  /*5030*/  FADD.FTZ R9, R51, R10 ;  /* 0x0000000a33097221 */ /* 0x000fe20000010000 */
[----:B------:R-:W4:Y:S01]  /*5040*/  MUFU.EX2 R29, R29 ;  /* 0x0000001d001d7308 */ /* 0x000f220000000800 */
[C---:B--2---:R-:W-:Y:S01]  /*5050*/  FADD.FTZ R3, R20.reuse, R3 ;  /* 0x0000000314037221 */ /* 0x044fe20000010000 */
[----:B------:R-:W-:Y:S01]  /*5060*/  F2FP.F16.F32.PACK_AB R11, R20, R21 ;  /* 0x00000015140b723e */ /* 0x000fe200000000ff */
[----:B------:R-:W-:Y:S01]  /*5070*/  FADD.FTZ R28, R52, R9 ;  /* 0x00000009341c7221 */ /* 0x000fe20000010000 */
[----:B------:R-:W-:-:S03]  /*5080*/  F2FP.F16.F32.PACK_AB R10, R58, R57 ;  /* 0x000000393a0a723e */ /* 0x000fc600000000ff */
[----:B------:R-:W-:Y:S01]  /*5090*/  FADD.FTZ R9, R53, R28 ;  /* 0x0000001c35097221 */ /* 0x000fe20000010000 */
[----:B------:R-:W2:Y:S01]  /*50a0*/  MUFU.EX2 R32, R32 ;  /* 0x0000002000207308 */ /* 0x000ea20000000800 */
[----:B0-----:R-:W-:Y:S01]  /*50b0*/  FADD.FTZ R8, R74, R3 ;  /* 0x000000034a087221 */ /* 0x001fe20000010000 */
[----:B------:R-:W-:Y:S01]  /*50c0*/  F2FP.F16.F32.PACK_AB R28, R67, R48 ;  /* 0x00000030431c723e */ /* 0x000fe200000000ff */
[----:B-1----:R-:W-:Y:S01]  /*50d0*/  FADD.FTZ R14, R54, R9 ;  /* 0x00000009360e7221 */ /* 0x002fe20000010000 */
[----:B------:R-:W-:Y:S02]  /*50e0*/  F2FP.F16.F32.PACK_AB R9, R60, R5 ;  /* 0x000000053c09723e */ /* 0x000fe400000000ff */
[----:B------:R-:W-:Y:S02]  /*50f0*/  F2FP.F16.F32.PACK_AB R12, R53, R52 ;  /* 0x00000034350c723e */ /* 0x000fe400000000ff */
[----:B------:R-:W0:Y:S01]  /*5100*/  MUFU.EX2 R31, R31 ;  /* 0x0000001f001f7308 */ /* 0x000e220000000800 */
[----:B----4-:R-:W-:Y:S01]  /*5110*/  FADD.FTZ R3, R29, R8 ;  /* 0x000000081d037221 */ /* 0x010fe20000010000 */
[----:B------:R-:W-:-:S02]  /*5120*/  F2FP.F16.F32.PACK_AB R8, R64, R61 ;  /* 0x0000003d4008723e */ /* 0x000fc400000000ff */
[----:B------:R-:W-:-:S03]  /*5130*/  F2FP.F16.F32.PACK_AB R29, R29, R74 ;  /* 0x0000004a1d1d723e */ /* 0x000fc600000000ff */
[----:B------:R1:W-:Y:S01]  /*5140*/  STSM.16.M88.4 [R18], R8 ;  /* 0x0000000812007844 */ /* 0x0003e20000000200 */
[----:B------:R-:W3:Y:S01]  /*5150*/  MUFU.EX2 R34, R34 ;  /* 0x0000002200227308 */ /* 0x000ee20000000800 */
[----:B--2---:R-:W-:-:S07]  /*5160*/  FADD.FTZ R46, R32, R3 ;  /* 0x00000003202e7221 */ /* 0x004fce0000010000 */
[----:B------:R-:W2:Y:S01]  /*5170*/  MUFU.EX2 R33, R33 ;  /* 0x0000002100217308 */ /* 0x000ea20000000800 */
[C---:B0-----:R-:W-:Y:S01]  /*5180*/  FADD.FTZ R3, R31.reuse, R46 ;  /* 0x0000002e1f037221 */ /* 0x041fe20000010000 */
[----:B------:R-:W-:-:S06]  /*5190*/  F2FP.F16.F32.PACK_AB R31, R31, R32 ;  /* 0x000000201f1f723e */ /* 0x000fcc00000000ff */
[----:B------:R-:W0:Y:S01]  /*51a0*/  MUFU.EX2 R55, R55 ;  /* 0x0000003700377308 */ /* 0x000e220000000800 */
[----:B---3--:R-:W-:-:S07]  /*51b0*/  FADD.FTZ R24, R34, R3 ;  /* 0x0000000322187221 */ /* 0x008fce0000010000 */
[----:B------:R-:W3:Y:S01]  /*51c0*/  MUFU.EX2 R35, R35 ;  /* 0x0000002300237308 */ /* 0x000ee20000000800 */
[C---:B--2---:R-:W-:Y:S01]  /*51d0*/  FADD.FTZ R24, R33.reuse, R24 ;  /* 0x0000001821187221 */ /* 0x044fe20000010000 */
[----:B------:R-:W-:-:S06]  /*51e0*/  F2FP.F16.F32.PACK_AB R13, R33, R34 ;  /* 0x00000022210d723e */ /* 0x000fcc00000000ff */
[----:B------:R-:W2:Y:S01]  /*51f0*/  MUFU.EX2 R40, R40 ;  /* 0x0000002800287308 */ /* 0x000ea20000000800 */
[C---:B0-----:R-:W-:Y:S01]  /*5200*/  FADD.FTZ R15, R55.reuse, R14 ;  /* 0x0000000e370f7221 */ /* 0x041fe20000010000 */
[----:B------:R-:W-:-:S06]  /*5210*/  F2FP.F16.F32.PACK_AB R14, R55, R54 ;  /* 0x00000036370e723e */ /* 0x000fcc00000000ff */
[----:B------:R-:W0:Y:S01]  /*5220*/  MUFU.EX2 R41, R41 ;  /* 0x0000002900297308 */ /* 0x000e220000000800 */
[----:B---3--:R-:W-:-:S07]  /*5230*/  FADD.FTZ R3, R35, R24 ;  /* 0x0000001823037221 */ /* 0x008fce0000010000 */
        /* <DEDUP_REMOVED lines=11> */
[C---:B0-----:R-:W-:Y:S01]  /*52f0*/  F2FP.F16.F32.PACK_AB R15, R36.reuse, R35 ;  /* 0x00000023240f723e */ /* 0x041fe200000000ff */
[----:B------:R-:W-:-:S06]  /*5300*/  FADD.FTZ R20, R36, R3 ;  /* 0x0000000324147221 */ /* 0x000fcc0000010000 */
[----:B------:R-:W0:Y:S01]  /*5310*/  MUFU.EX2 R49, R49 ;  /* 0x0000003100317308 */ /* 0x000e220000000800 */
[----:B---3--:R-:W-:-:S07]  /*5320*/  FADD.FTZ R3, R45, R20 ;  /* 0x000000142d037221 */ /* 0x008fce0000010000 */
[----:B------:R3:W4:Y:S01]  /*5330*/  MUFU.EX2 R6, R30 ;  /* 0x0000001e00067308 */ /* 0x0007220000000800 */
[C---:B--2---:R-:W-:Y:S01]  /*5340*/  F2FP.F16.F32.PACK_AB R41, R0.reuse, R45 ;  /* 0x0000002d0029723e */ /* 0x044fe200000000ff */
[----:B------:R-:W-:Y:S01]  /*5350*/  FADD.FTZ R20, R0, R3 ;  /* 0x0000000300147221 */ /* 0x000fe20000010000 */
[----:B------:R-:W-:-:S05]  /*5360*/  VIADD R0, R88, 0xfffffffe ;  /* 0xfffffffe58007836 */ /* 0x000fca0000000000 */
[----:B------:R-:W-:Y:S01]  /*5370*/  MUFU.EX2 R39, R39 ;  /* 0x0000002700277308 */ /* 0x000fe20000000800 */
[----:B---3--:R-:W-:Y:S01]  /*5380*/  F2FP.F16.F32.PACK_AB R30, R51, R50 ;  /* 0x00000032331e723e */ /* 0x008fe200000000ff */
[----:B0-----:R-:W-:-:S04]  /*5390*/  FADD.FTZ R3, R49, R20 ;  /* 0x0000001431037221 */ /* 0x001fc80000010000 */
[----:B------:R0:W-:Y:S02]  /*53a0*/  STSM.16.M88.4 [R17+0x27800], R28 ;  /* 0x0278001c11007844 */ /* 0x0001e40000000200 */
[----:B------:R-:W1:Y:S01]  /*53b0*/  MUFU.EX2 R38, R38 ;  /* 0x0000002600267308 */ /* 0x000e620000000800 */
[C---:B----4-:R-:W-:Y:S01]  /*53c0*/  F2FP.F16.F32.PACK_AB R43, R6.reuse, R49 ;  /* 0x00000031062b723e */ /* 0x050fe200000000ff */
[----:B------:R0:W-:Y:S01]  /*53d0*/  STSM.16.M88.4 [R23], R12 ;  /* 0x0000000c17007844 */ /* 0x0001e20000000200 */
[----:B------:R-:W-:-:S03]  /*53e0*/  FADD.FTZ R3, R6, R3 ;  /* 0x0000000306037221 */ /* 0x000fc60000010000 */
[----:B------:R0:W-:Y:S02]  /*53f0*/  STSM.16.M88.4 [R19+0x6000], R40 ;  /* 0x0060002813007844 */ /* 0x0001e40000000200 */
[----:B------:R-:W-:Y:S08]  /*5400*/  MUFU.EX2 R37, R37 ;  /* 0x0000002500257308 */ /* 0x000ff00000000800 */
[----:B------:R-:W2:Y:S01]  /*5410*/  MUFU.EX2 R2, R2 ;  /* 0x0000000200027308 */ /* 0x000ea20000000800 */
[----:B-1----:R-:W-:Y:S01]  /*5420*/  F2FP.F16.F32.PACK_AB R8, R38, R39 ;  /* 0x000000272608723e */ /* 0x002fe200000000ff */
[----:B------:R-:W-:-:S04]  /*5430*/  FADD.FTZ R39, R39, R24 ;  /* 0x0000001827277221 */ /* 0x000fc80000010000 */
[----:B------:R-:W-:Y:S02]  /*5440*/  FADD.FTZ R38, R38, R39 ;  /* 0x0000002726267221 */ /* 0x000fe40000010000 */
[----:B------:R-:W-:Y:S08]  /*5450*/  MUFU.EX2 R68, R68 ;  /* 0x0000004400447308 */ /* 0x000ff00000000800 */
[----:B------:R-:W1:Y:S01]  /*5460*/  MUFU.EX2 R69, R69 ;  /* 0x0000004500457308 */ /* 0x000e620000000800 */
[----:B--2---:R-:W-:-:S07]  /*5470*/  F2FP.F16.F32.PACK_AB R10, R2, R37 ;  /* 0x00000025020a723e */ /* 0x004fce00000000ff */
[----:B------:R-:W-:Y:S08]  /*5480*/  MUFU.EX2 R70, R70 ;  /* 0x0000004600467308 */ /* 0x000ff00000000800 */
[----:B------:R-:W2:Y:S01]  /*5490*/  MUFU.EX2 R5, R44 ;  /* 0x0000002c00057308 */ /* 0x000ea20000000800 */
[----:B-1----:R-:W-:Y:S01]  /*54a0*/  F2FP.F16.F32.PACK_AB R9, R69, R68 ;  /* 0x000000444509723e */ /* 0x002fe200000000ff */
[----:B------:R-:W-:Y:S01]  /*54b0*/  FADD.FTZ R68, R68, R3 ;  /* 0x0000000344447221 */ /* 0x000fe20000010000 */
[----:B------:R-:W-:-:S03]  /*54c0*/  FADD.FTZ R3, R37, R38 ;  /* 0x0000002625037221 */ /* 0x000fc60000010000 */
[----:B------:R-:W-:Y:S01]  /*54d0*/  FADD.FTZ R69, R69, R68 ;  /* 0x0000004445457221 */ /* 0x000fe20000010000 */
[----:B------:R-:W-:Y:S01]  /*54e0*/  FADD.FTZ R3, R2, R3 ;  /* 0x0000000302037221 */ /* 0x000fe20000010000 */
[----:B--2---:R-:W-:Y:S02]  /*54f0*/  F2FP.F16.F32.PACK_AB R11, R5, R70 ;  /* 0x00000046050b723e */ /* 0x004fe400000000ff */
[----:B------:R-:W-:-:S03]  /*5500*/  FADD.FTZ R70, R70, R69 ;  /* 0x0000004546467221 */ /* 0x000fc60000010000 */
[----:B------:R0:W-:Y:S01]  /*5510*/  STSM.16.M88.4 [R18+0x6000], R8 ;  /* 0x0060000812007844 */ /* 0x0001e20000000200 */
[----:B------:R-:W-:Y:S01]  /*5520*/  FADD.FTZ R2, R5, R70 ;  /* 0x0000004605027221 */ /* 0x000fe20000010000 */
        /* <DEDUP_REMOVED lines=14> */
.L_x_11015:
[----:B------:R-:W-:-:S11]  /*5610*/  UISETP.NE.AND UP2, UPT, UR7, 0x1, UPT ;  /* 0x000000010700788c */ /* 0x000fd6000bf45270 */
[----:B------:R-:W-:Y:S02]  /*5620*/  @UP2 ULDC.64 UR10, c[0x0][0x9e8] ;  /* 0x00027a00000a2ab9 */ /* 0x000fe40000000a00 */
[----:B------:R-:W-:-:S04]  /*5630*/  UIMAD.WIDE.U32 UR14, UR18, UR10, URZ ;  /* 0x0000000a120e72a5 */ /* 0x000fc8000f8e003f */
[----:B------:R-:W-:-:S12]  /*5640*/  @UP2 USHF.R.U32.HI UR18, URZ, UR11, UR15 ;  /* 0x0000000b3f122299 */ /* 0x000fd8000801160f */
.L_x_11016:
[----:B------:R-:W-:-:S04]  /*5650*/  UIMAD UR7, UR18, UR7, UR7 ;  /* 0x00000007120772a4 */ /* 0x000fc8000f8e0207 */
[----:B------:R-:W-:-:S04]  /*5660*/  UISETP.LT.AND UP2, UPT, UR6, UR7, UPT ;  /* 0x000000070600728c */ /* 0x000fc8000bf41270 */
[----:B------:R-:W-:-:S12]  /*5670*/  USEL UR6, UR6, UR7, UP2 ;  /* 0x0000000706067287 */ /* 0x000fd80009000000 */
.L_x_11014:
        /* <DEDUP_REMOVED lines=36> */
.L_x_11034:
        /* <DEDUP_REMOVED lines=9> */
.L_x_11019:
[----:B------:R-:W-:Y:S01]  /*5950*/  ULEA UR6, UR56, UR42, 0x3 ;  /* 0x0000002a38067291 */ /* 0x000fe2000f8e183f */
[----:B------:R-:W-:-:S05]  /*5960*/  IMAD.U32 R5, RZ, RZ, UR55 ;  /* 0x00000037ff057e24 */ /* 0x000fca000f8e00ff */
[----:B------:R-:W-:-:S04]  /*5970*/  SHF.L.U32 R5, R5, 0x1f, RZ ;  /* 0x0000001f05057819 */ /* 0x000fc800000006ff */
[----:B------:R1:W2:Y:S01]  /*5980*/  SYNCS.PHASECHK.TRANS64.TRYWAIT P2, [UR6+0x2d830], R5 ;  /* 0x02d83005ff0075a7 */ /* 0x0002a20008040146 */
[----:B------:R-:W-:Y:S05]  /*5990*/  @!P0 BRA `(.L_x_11020) ;  /* 0x0000000000048947 */ /* 0x000fea0003800000 */
[----:B------:R-:W-:Y:S01]  /*59a0*/  BPT.TRAP 0x1 ;  /* 0x000000040000795c */ /* 0x000fe20000300000 */
.L_x_11020:
[----:B--2---:R-:W-:Y:S05]  /*59b0*/  @P2 BRA `(.L_x_11018) ;  /* 0x0000000000082947 */ /* 0x004fea0003800000 */
[----:B------:R-:W2:Y:S02]  /*59c0*/  SYNCS.PHASECHK.TRANS64.TRYWAIT P2, [UR6+0x2d830], R5 ;  /* 0x02d83005ff0075a7 */ /* 0x000ea40008040146 */
[----:B--2---:R-:W-:Y:S05]  /*59d0*/  @!P2 BRA `(.L_x_11021) ;  /* 0x0000012800a8a947 */ /* 0x004fea0003800000 */
.L_x_11018:
        /* <DEDUP_REMOVED lines=37> */
.L_x_11023:
[----:B------:R-:W-:Y:S01]  /*5c30*/  ULEA UR6, UR46, UR42, 0x3 ;  /* 0x0000002a2e067291 */ /* 0x000fe2000f8e183f */
[----:B------:R-:W-:-:S05]  /*5c40*/  IMAD.U32 R5, RZ, RZ, UR49 ;  /* 0x00000031ff057e24 */ /* 0x000fca000f8e00ff */
[----:B------:R-:W-:-:S04]  /*5c50*/  SHF.L.U32 R5, R5, 0x1f, RZ ;  /* 0x0000001f05057819 */ /* 0x000fc800000006ff */
[----:B------:R0:W1:Y:S01]  /*5c60*/  SYNCS.PHASECHK.TRANS64.TRYWAIT P2, [UR6+0x2d850], R5 ;  /* 0x02d85005ff0075a7 */ /* 0x0000620008040146 */
[----:B------:R-:W-:Y:S05]  /*5c70*/  @!P0 BRA `(.L_x_11024) ;  /* 0x0000000000048947 */ /* 0x000fea0003800000 */
[----:B------:R-:W-:Y:S01]  /*5c80*/  BPT.TRAP 0x1 ;  /* 0x000000040000795c */ /* 0x000fe20000300000 */
.L_x_11024:
[----:B-1----:R-:W-:Y:S05]  /*5c90*/  @P2 BRA `(.L_x_11022) ;  /* 0x0000000000082947 */ /* 0x002fea0003800000 */
[----:B------:R-:W1:Y:S02]  /*5ca0*/  SYNCS.PHASECHK.TRANS64.TRYWAIT P2, [UR6+0x2d850], R5 ;  /* 0x02d85005ff0075a7 */ /* 0x000e640008040146 */
[----:B-1----:R-:W-:Y:S05]  /*5cb0*/  @!P2 BRA `(.L_x_11025) ;  /* 0x000001280008a947 */ /* 0x002fea0003800000 */
.L_x_11022:
[----:B------:R-:W-:Y:S01]  /*5cc0*/  UIADD3 UR6, UR42, 0x400, URZ ;  /* 0x000004002a067890 */ /* 0x000fe2000fffe03f */
[----:B------:R-:W-:Y:S01]  /*5cd0*/  WARPGROUP.ARRIVE ;  /* 0x00000000000079c5 */ /* 0x000fe20000000000 */
[----:B------:R-:W-:-:S05]  /*5ce0*/  ULEA UR7, UR52, UR42, 0xd ;  /* 0x0000002a34077291 */ /* 0x000fca000f8e683f */
[----:B------:R-:W2:Y:S01]  /*5cf0*/  S2R R150, SR_TID.X ;  /* 0x0000000000967919 */ /* 0x000ea20000002100 */
[----:B------:R-:W-:Y:S01]  /*5d00*/  USHF.R.U32.HI UR6, URZ, 0x4, UR6 ;  /* 0x000000043f067899 */ /* 0x000fe20008011606 */
[----:B------:R-:W-:Y:S01]  /*5d10*/  PLOP3.LUT P2, PT, PT, PT, UP0, 0x80, 0x0 ;  /* 0x000000000000781c */ /* 0x000fe20003f4f008 */
[----:B------:R-:W-:Y:S01]  /*5d20*/  UIADD3 UR7, UR7, 0x21800, URZ ;  /* 0x0002180007077890 */ /* 0x000fe2000fffe03f */
[----:B------:R-:W-:Y:S01]  /*5d30*/  FMUL.FTZ R11, R29, UR54 ;  /* 0x000000361d0b7c20 */ /* 0x000fe20008410000 */
[----:B------:R-:W-:Y:S01]  /*5d40*/  ULOP3.LUT UR6, UR6, 0x3fff, URZ, 0xc0, !UPT ;  /* 0x00003fff06067892 */ /* 0x000fe2000f8ec03f */
[----:B------:R-:W-:Y:S01]  /*5d50*/  FMUL.FTZ R29, R41, UR54 ;  /* 0x00000036291d7c20 */ /* 0x000fe20008410000 */
[----:B------:R-:W-:Y:S01]  /*5d60*/  USHF.R.U32.HI UR7, URZ, 0x4, UR7 ;  /* 0x000000043f077899 */ /* 0x000fe20008011607 */
[----:B------:R-:W-:Y:S01]  /*5d70*/  FMUL.FTZ R41, R53, UR54 ;  /* 0x0000003635297c20 */ /* 0x000fe20008410000 */
[----:B------:R-:W-:Y:S01]  /*5d80*/  ULOP3.LUT UR10, UR6, 0x2000000, URZ, 0xfc, !UPT ;  /* 0x02000000060a7892 */ /* 0x000fe2000f8efc3f */
[----:B------:R-:W-:Y:S01]  /*5d90*/  PLOP3.LUT P3, PT, PT, PT, UP0, 0x80, 0x0 ;  /* 0x000000000000781c */ /* 0x000fe20003f6f008 */
        /* <DEDUP_REMOVED lines=8> */
[----:B------:R-:W-:Y:S01]  /*5e20*/  VIADD R83, R136, UR39 ;  /* 0x0000002788537c36 */ /* 0x000fe20008000000 */
[----:B------:R-:W-:Y:S01]  /*5e30*/  UMOV UR30, UR7 ;  /* 0x00000007001e7c82 */ /* 0x000fe20008000000 */
[----:B------:R-:W-:Y:S01]  /*5e40*/  FMUL.FTZ R20, R34, UR54 ;  /* 0x0000003622147c20 */ /* 0x000fe20008410000 */
[----:B------:R-:W-:Y:S01]  /*5e50*/  UMOV UR28, UR6 ;  /* 0x00000006001c7c82 */ /* 0x000fe20008000000 */
[----:B------:R-:W-:Y:S01]  /*5e60*/  FMUL.FTZ R34, R46, UR54 ;  /* 0x000000362e227c20 */ /* 0x000fe20008410000 */
        /* <DEDUP_REMOVED lines=14> */
[----:B--2---:R-:W-:Y:S01]  /*5f50*/  SHF.R.U32.HI R149, RZ, 0x7, R150 ;  /* 0x00000007ff957819 */ /* 0x004fe20000011696 */
[----:B-1----:R-:W-:Y:S01]  /*5f60*/  FMUL.FTZ R6, R25, UR54 ;  /* 0x0000003619067c20 */ /* 0x002fe20008410000 */
[----:B------:R-:W-:Y:S01]  /*5f70*/  FMUL.FTZ R66, R76, UR54 ;  /* 0x000000364c427c20 */ /* 0x000fe20008410000 */
[----:B------:R-:W-:Y:S01]  /*5f80*/  FMUL.FTZ R77, R85, UR54 ;  /* 0x00000036554d7c20 */ /* 0x000fe20008410000 */
[----:B0-----:R-:W-:Y:S01]  /*5f90*/  FMUL.FTZ R5, R24, UR54 ;  /* 0x0000003618057c20 */ /* 0x001fe20008410000 */
        /* <DEDUP_REMOVED lines=46> */
[----:B------:R-:W-:Y:S01]  /*6280*/  @!P1 LEA R47, R47, UR42, 0x3 ;  /* 0x0000002a2f2f9c11 */ /* 0x000fe2000f8e18ff */
[----:B------:R-:W-:Y:S01]  /*6290*/  IMAD R79, R16, -0x2, R79 ;  /* 0xfffffffe104f7824 */ /* 0x000fe200078e024f */
[----:B------:R-:W0:Y:S01]  /*62a0*/  MUFU.TANH R5, R5 ;  /* 0x0000000500057308 */ /* 0x000e220000002400 */
[----:B------:R-:W-:-:S02]  /*62b0*/  IMAD.U32 R80, RZ, RZ, UR45 ;  /* 0x0000002dff507e24 */ /* 0x000fc4000f8e00ff */
[----:B------:R-:W-:-:S03]  /*62c0*/  @!P1 VIADD R47, R47, 0x2d840 ;  /* 0x0002d8402f2f9836 */ /* 0x000fc60000000000 */
[----:B------:R-:W-:Y:S02]  /*62d0*/  IADD3 R79, -R80, UR38, R79 ;  /* 0x00000026504f7c10 */ /* 0x000fe4000fffe14f */
[----:B------:R-:W1:Y:S01]  /*62e0*/  MUFU.TANH R6, R6 ;  /* 0x0000000600067308 */ /* 0x000e620000002400 */
[----:B------:R-:W-:Y:S02]  /*62f0*/  @!P1 PRMT R47, RZ, 0x654, R47 ;  /* 0x00000654ff2f9816 */ /* 0x000fe4000000002f */
[C---:B------:R-:W-:Y:S02]  /*6300*/  VIADD R82, R79.reuse, UR53 ;  /* 0x000000354f527c36 */ /* 0x040fe40008000000 */
[----:B------:R-:W-:-:S03]  /*6310*/  VIADD R81, R79, UR33 ;  /* 0x000000214f517c36 */ /* 0x000fc60008000000 */
        /* <DEDUP_REMOVED lines=109> */
[----:B------:R-:W-:-:S04]  /*69f0*/  VIADD R46, R149, 0x9 ;  /* 0x00000009952e7836 */ /* 0x000fc80000000000 */
[----:B------:R-:W5:Y:S01]  /*6a00*/  SHFL.IDX PT, R85, R83, RZ, 0x1c1f ;  /* 0x001c1fff53557589 */ /* 0x000f6200000e0000 */
[----:B------:R-:W-:Y:S02]  /*6a10*/  SEL R46, R46, 0x9, !P2 ;  /* 0x000000092e2e7807 */ /* 0x000fe40005000000 */
[----:B------:R-:W-:Y:S01]  /*6a20*/  PLOP3.LUT P2, PT, PT, PT, UP1, 0x40, 0x0 ;  /* 0x000000000000781c */ /* 0x000fe20003f4e818 */
[C---:B-----5:R-:W-:Y:S02]  /*6a30*/  IMAD.IADD R80, R85.reuse, 0x1, R82 ;  /* 0x0000000155507824 */ /* 0x060fe400078e0252 */
[----:B------:R-:W-:Y:S01]  /*6a40*/  IMAD.IADD R79, R85, 0x1, R81 ;  /* 0x00000001554f7824 */ /* 0x000fe200078e0251 */
[----:B------:R-:W-:Y:S02]  /*6a50*/  WARPGROUP.DEPBAR.LE gsb0, 0x0 ;  /* 0x00008000000079c5 */ /* 0x000fe40000010000 */
[----:B------:R-:W-:-:S06]  /*6a60*/  WARPGROUP.ARRIVE ;  /* 0x00000000000079c5 */ /* 0x000fcc0000000000 */
[----:B------:R-:W-:Y:S03]  /*6a70*/  HGMMA.64x96x16.F32 R88, gdesc[UR28].tnspB, R88, gsb0 ;  /* 0x416000001c5879f0 */ /* 0x000fe60008000858 */
[----:B------:R-:W-:Y:S02]  /*6a80*/  WARPGROUP.DEPBAR.LE gsb0, 0x0 ;  /* 0x00008000000079c5 */ /* 0x000fe40000010000 */
[----:B------:R0:W-:Y:S06]  /*6a90*/  BAR.ARV R46, 0x100 ;  /* 0x0004002e0000751d */ /* 0x0001ec0000002000 */
[----:B------:R0:W-:Y:S01]  /*6aa0*/  @!P1 SYNCS.ARRIVE.TRANS64.RED.A1T0 RZ, [R47+URZ], RZ ;  /* 0x000000ff2fff99a7 */ /* 0x0001e2000810043f */
        /* <DEDUP_REMOVED lines=14> */
.L_x_11028:
[----:B------:R-:W-:-:S05]  /*6b90*/  IMAD.U32 R84, RZ, RZ, UR35 ;  /* 0x00000023ff547e24 */ /* 0x000fca000f8e00ff */
[----:B------:R-:W-:-:S13]  /*6ba0*/  ISETP.NE.AND P2, PT, R84, 0x1, PT ;  /* 0x000000015400780c */ /* 0x000fda0003f45270 */
[----:B------:R-:W0:Y:S02]  /*6bb0*/  @P2 LDC.64 R46, c[0x0][0x9e8] ;  /* 0x00027a00ff2e2b82 */ /* 0x000e240000000a00 */
[----:B0-----:R-:W-:-:S05]  /*6bc0*/  @P2 IMAD.HI.U32 R46, R85, R46, RZ ;  /* 0x0000002e552e2227 */ /* 0x001fca00078e00ff */
[----:B------:R-:W-:-:S07]  /*6bd0*/  @P2 SHF.R.U32.HI R85, RZ, R47, R46 ;  /* 0x0000002fff552219 */ /* 0x000fce000001162e */
.L_x_11029:
[----:B------:R-:W-:Y:S05]  /*6be0*/  BSYNC B0 ;  /* 0x0000000000007941 */ /* 0x000fea0003800000 */
.L_x_11027:
[----:B------:R-:W-:-:S04]  /*6bf0*/  IMAD R85, R85, R84, -R76 ;  /* 0x0000005455557224 */ /* 0x000fc800078e0a4c */
[----:B------:R-:W-:-:S05]  /*6c00*/  IMAD R85, R16, -0x2, R85 ;  /* 0xfffffffe10557824 */ /* 0x000fca00078e0255 */
[----:B------:R-:W-:Y:S02]  /*6c10*/  VIADDMNMX R80, R85, R84, R80, PT ;  /* 0x0000005455507246 */ /* 0x000fe40003800150 */
[----:B------:R-:W-:-:S07]  /*6c20*/  VIMNMX R79, R79, R85, !PT ;  /* 0x000000554f4f7248 */ /* 0x000fce0007fe0100 */
.L_x_11026:
[----:B------:R-:W-:Y:S01]  /*6c30*/  ISETP.GT.AND P2, PT, R0, -0x1, PT ;  /* 0xffffffff0000780c */ /* 0x000fe20003f44270 */
[----:B------:R-:W1:Y:S03]  /*6c40*/  SHFL.IDX PT, R83, R83, 0x1, 0x1c1f ;  /* 0x003c1f0053537f89 */ /* 0x000e6600000e0000 */
[C---:B------:R-:W-:Y:S02]  /*6c50*/  ISETP.GT.AND P5, PT, R79.reuse, RZ, P2 ;  /* 0x000000ff4f00720c */ /* 0x040fe400017a4270 */
[C---:B------:R-:W-:Y:S02]  /*6c60*/  ISETP.GT.AND P4, PT, R79.reuse, 0x1, P2 ;  /* 0x000000014f00780c */ /* 0x040fe40001784270 */
        /* <DEDUP_REMOVED lines=8> */
[----:B------:R-:W-:Y:S01]  /*6cf0*/  ISETP.GT.AND P5, PT, R79, 0x20, P2 ;  /* 0x000000204f00780c */ /* 0x000fe200017a4270 */
[--C-:B-1----:R-:W-:Y:S01]  /*6d00*/  IMAD.IADD R82, R82, 0x1, R83.reuse ;  /* 0x0000000152527824 */ /* 0x102fe200078e0253 */
[C---:B------:R-:W-:Y:S01]  /*6d10*/  ISETP.LT.OR P6, PT, R80.reuse, 0x9, P6 ;  /* 0x000000095000780c */ /* 0x040fe200037c1670 */
[----:B------:R-:W-:Y:S01]  /*6d20*/  IMAD.IADD R81, R81, 0x1, R83 ;  /* 0x0000000151517824 */ /* 0x000fe200078e0253 */
[C---:B------:R-:W-:Y:S02]  /*6d30*/  ISETP.LT.OR P3, PT, R80.reuse, 0xa, P3 ;  /* 0x0000000a5000780c */ /* 0x040fe40001f61670 */
[----:B------:R-:W-:Y:S02]  /*6d40*/  ISETP.LT.OR P5, PT, R80, 0x21, P5 ;  /* 0x000000215000780c */ /* 0x000fe40002fa1670 */
[----:B------:R-:W-:Y:S02]  /*6d50*/  FSEL R6, R6, -INF , !P4 ;  /* 0xff80000006067808 */ /* 0x000fe40006000000 */
[----:B------:R-:W-:-:S02]  /*6d60*/  FSEL R46, R10, -INF , !P6 ;  /* 0xff8000000a2e7808 */ /* 0x000fc40007000000 */
[----:B------:R-:W-:Y:S02]  /*6d70*/  FSEL R47, R11, -INF , !P3 ;  /* 0xff8000000b2f7808 */ /* 0x000fe40005800000 */
[C---:B------:R-:W-:Y:S02]  /*6d80*/  ISETP.GT.AND P4, PT, R79.reuse, 0x11, P2 ;  /* 0x000000114f00780c */ /* 0x040fe40001784270 */
[C---:B------:R-:W-:Y:S02]  /*6d90*/  ISETP.GT.AND P6, PT, R79.reuse, 0x18, P2 ;  /* 0x000000184f00780c */ /* 0x040fe400017c4270 */
[C---:B------:R-:W-:Y:S02]  /*6da0*/  ISETP.GT.AND P3, PT, R79.reuse, 0x19, P2 ;  /* 0x000000194f00780c */ /* 0x040fe40001764270 */
        /* <DEDUP_REMOVED lines=91> */
.L_x_11032:
[----:B------:R-:W-:-:S05]  /*7360*/  IMAD.U32 R79, RZ, RZ, UR35 ;  /* 0x00000023ff4f7e24 */ /* 0x000fca000f8e00ff */
[----:B------:R-:W-:-:S13]  /*7370*/  ISETP.NE.AND P3, PT, R79, 0x1, PT ;  /* 0x000000014f00780c */ /* 0x000fda0003f65270 */
[----:B------:R-:W0:Y:S02]  /*7380*/  @P3 LDC.64 R10, c[0x0][0x9e8] ;  /* 0x00027a00ff0a3b82 */ /* 0x000e240000000a00 */
[----:B0-----:R-:W-:-:S05]  /*7390*/  @P3 IMAD.HI.U32 R10, R83, R10, RZ ;  /* 0x0000000a530a3227 */ /* 0x001fca00078e00ff */
[----:B------:R-:W-:-:S07]  /*73a0*/  @P3 SHF.R.U32.HI R83, RZ, R11, R10 ;  /* 0x0000000bff533219 */ /* 0x000fce000001160a */
.L_x_11033:
[----:B------:R-:W-:Y:S05]  /*73b0*/  BSYNC B0 ;  /* 0x0000000000007941 */ /* 0x000fea0003800000 */
.L_x_11031:
[----:B------:R-:W-:-:S04]  /*73c0*/  IMAD R83, R83, R79, -R76 ;  /* 0x0000004f53537224 */ /* 0x000fc800078e0a4c */
[----:B------:R-:W-:-:S05]  /*73d0*/  IMAD R83, R16, -0x2, R83 ;  /* 0xfffffffe10537824 */ /* 0x000fca00078e0253 */
[----:B------:R-:W-:Y:S02]  /*73e0*/  VIADDMNMX R82, R83, R79, R82, PT ;  /* 0x0000004f53527246 */ /* 0x000fe40003800152 */
[----:B------:R-:W-:-:S07]  /*73f0*/  VIMNMX R81, R81, R83, !PT ;  /* 0x0000005351517248 */ /* 0x000fce0007fe0100 */
.L_x_11030:
        /* <DEDUP_REMOVED lines=35> */
[----:B------:R-:W-:Y:S02]  /*7630*/  FMNMX.FTZ R11, R45, R10, !PT ;  /* 0x0000000a2d0b7209 */ /* 0x000fe40007810000 */
[----:B------:R-:W-:-:S02]  /*7640*/  FSEL R30, R30, -INF , !P5 ;  /* 0xff8000001e1e7808 */ /* 0x000fc40006800000 */
[----:B------:R-:W-:Y:S02]  /*7650*/  FMNMX.FTZ R10, R50, R11, !PT ;  /* 0x0000000b320a7209 */ /* 0x000fe40007810000 */
[----:B------:R-:W-:Y:S02]  /*7660*/  ISETP.GT.AND P5, PT, R81, RZ, P2 ;  /* 0x000000ff5100720c */ /* 0x000fe400017a4270 */
        /* <DEDUP_REMOVED lines=27> */
[----:B------:R-:W-:-:S05]  /*7820*/  FSEL R11, R79, RZ, P6 ;  /* 0x000000ff4f0b7208 */ /* 0x000fca0003000000 */
[--C-:B------:R-:W-:Y:S01]  /*7830*/  FFMA.FTZ R76, R46, UR34, -R11.reuse ;  /* 0x000000222e4c7c23 */ /* 0x100fe2000801080b */
[--C-:B------:R-:W-:Y:S01]  /*7840*/  FFMA.FTZ R80, R14, UR34, -R11.reuse ;  /* 0x000000220e507c23 */ /* 0x100fe2000801080b */
[----:B------:R-:W-:Y:S01]  /*7850*/  FSEL R14, R8, -INF , !P5 ;  /* 0xff800000080e7808 */ /* 0x000fe20006800000 */
[--C-:B------:R-:W-:Y:S01]  /*7860*/  FFMA.FTZ R79, R47, UR34, -R11.reuse ;  /* 0x000000222f4f7c23 */ /* 0x100fe2000801080b */
[----:B------:R-:W-:Y:S01]  /*7870*/  FSEL R46, R27, -INF , !P4 ;  /* 0xff8000001b2e7808 */ /* 0x000fe20006000000 */
[----:B------:R-:W-:Y:S01]  /*7880*/  MUFU.EX2 R8, R80 ;  /* 0x0000005000087308 */ /* 0x000fe20000000800 */
[----:B------:R-:W-:Y:S01]  /*7890*/  FSEL R47, R31, -INF , !P3 ;  /* 0xff8000001f2f7808 */ /* 0x000fe20005800000 */
[--C-:B------:R-:W-:Y:S01]  /*78a0*/  FFMA.FTZ R5, R5, UR34, -R11.reuse ;  /* 0x0000002205057c23 */ /* 0x100fe2000801080b */
[C---:B------:R-:W-:Y:S01]  /*78b0*/  ISETP.GT.AND P4, PT, R81.reuse, 0x28, P2 ;  /* 0x000000285100780c */ /* 0x040fe20001784270 */
[--C-:B------:R-:W-:Y:S01]  /*78c0*/  FFMA.FTZ R6, R6, UR34, -R11.reuse ;  /* 0x0000002206067c23 */ /* 0x100fe2000801080b */
[----:B------:R-:W-:Y:S01]  /*78d0*/  ISETP.GT.AND P3, PT, R81, 0x29, P2 ;  /* 0x000000295100780c */ /* 0x000fe20001764270 */
[--C-:B------:R-:W-:Y:S01]  /*78e0*/  FFMA.FTZ R15, R15, UR34, -R11.reuse ;  /* 0x000000220f0f7c23 */ /* 0x100fe2000801080b */
[C---:B------:R-:W-:Y:S01]  /*78f0*/  ISETP.LT.OR P4, PT, R82.reuse, 0x29, P4 ;  /* 0x000000295200780c */ /* 0x040fe20002781670 */
[----:B------:R0:W-:Y:S01]  /*7900*/  MUFU.EX2 R27, R76 ;  /* 0x0000004c001b7308 */ /* 0x0001e20000000800 */
[----:B------:R-:W-:Y:S01]  /*7910*/  ISETP.LT.OR P5, PT, R82, 0x2a, P3 ;  /* 0x0000002a5200780c */ /* 0x000fe20001fa1670 */
[--C-:B------:R-:W-:Y:S01]  /*7920*/  FFMA.FTZ R24, R24, UR34, -R11.reuse ;  /* 0x0000002218187c23 */ /* 0x100fe2000801080b */
[----:B------:R-:W-:Y:S01]  /*7930*/  FSEL R34, R34, -INF , !P4 ;  /* 0xff80000022227808 */ /* 0x000fe20006000000 */
[--C-:B------:R-:W-:Y:S01]  /*7940*/  FFMA.FTZ R25, R25, UR34, -R11.reuse ;  /* 0x0000002219197c23 */ /* 0x100fe2000801080b */
[C---:B------:R-:W-:Y:S01]  /*7950*/  ISETP.GT.AND P4, PT, R81.reuse, 0x30, P2 ;  /* 0x000000305100780c */ /* 0x040fe20001784270 */
[--C-:B------:R-:W-:Y:S01]  /*7960*/  FFMA.FTZ R28, R28, UR34, -R11.reuse ;  /* 0x000000221c1c7c23 */ /* 0x100fe2000801080b */
[----:B------:R-:W-:Y:S01]  /*7970*/  ISETP.GT.AND P3, PT, R81, 0x31, P2 ;  /* 0x000000315100780c */ /* 0x000fe20001764270 */
[----:B------:R1:W-:Y:S01]  /*7980*/  MUFU.EX2 R31, R79 ;  /* 0x0000004f001f7308 */ /* 0x0003e20000000800 */
[----:B0-----:R-:W-:Y:S01]  /*7990*/  FMNMX.FTZ R76, R14, R7, !PT ;  /* 0x000000070e4c7209 */ /* 0x001fe20007810000 */
[--C-:B------:R-:W-:Y:S01]  /*79a0*/  FFMA.FTZ R29, R29, UR34, -R11.reuse ;  /* 0x000000221d1d7c23 */ /* 0x100fe2000801080b */
[----:B------:R-:W-:Y:S01]  /*79b0*/  FSEL R35, R35, -INF , !P5 ;  /* 0xff80000023237808 */ /* 0x000fe20006800000 */
[--C-:B------:R-:W-:Y:S01]  /*79c0*/  FFMA.FTZ R32, R32, UR34, -R11.reuse ;  /* 0x0000002220207c23 */ /* 0x100fe2000801080b */
[----:B------:R-:W-:Y:S01]  /*79d0*/  ISETP.LT.OR P4, PT, R82, 0x31, P4 ;  /* 0x000000315200780c */ /* 0x000fe20002781670 */
[--C-:B------:R-:W-:Y:S01]  /*79e0*/  FFMA.FTZ R33, R33, UR34, -R11.reuse ;  /* 0x0000002221217c23 */ /* 0x100fe2000801080b */
[----:B------:R-:W-:Y:S01]  /*79f0*/  ISETP.GT.AND P5, PT, R81, 0x38, P2 ;  /* 0x000000385100780c */ /* 0x000fe200017a4270 */
[--C-:B------:R-:W-:Y:S01]  /*7a00*/  FFMA.FTZ R36, R36, UR34, -R11.reuse ;  /* 0x0000002224247c23 */ /* 0x100fe2000801080b */
[----:B-1----:R-:W-:Y:S01]  /*7a10*/  FMNMX.FTZ R79, R9, R76, !PT ;  /* 0x0000004c094f7209 */ /* 0x002fe20007810000 */
        /* <DEDUP_REMOVED lines=31> */
[----:B------:R-:W-:Y:S01]  /*7c10*/  FMNMX.FTZ R79, R47, R76, !PT ;  /* 0x0000004c2f4f7209 */ /* 0x000fe20007810000 */
[----:B------:R-:W-:Y:S01]  /*7c20*/  MUFU.EX2 R5, R5 ;  /* 0x0000000500057308 */ /* 0x000fe20000000800 */
[----:B------:R-:W-:-:S02]  /*7c30*/  ISETP.GT.AND P5, PT, R81, 0x41, P2 ;  /* 0x000000415100780c */ /* 0x000fc400017a4270 */
[----:B------:R-:W-:Y:S02]  /*7c40*/  FMNMX.FTZ R76, R34, R79, !PT ;  /* 0x0000004f224c7209 */ /* 0x000fe40007810000 */
[----:B------:R-:W-:Y:S02]  /*7c50*/  FSEL R43, R43, -INF , !P4 ;  /* 0xff8000002b2b7808 */ /* 0x000fe40006000000 */
[----:B------:R-:W-:Y:S01]  /*7c60*/  FMNMX.FTZ R79, R35, R76, !PT ;  /* 0x0000004c234f7209 */ /* 0x000fe20007810000 */
[----:B------:R-:W-:Y:S01]  /*7c70*/  MUFU.EX2 R6, R6 ;  /* 0x0000000600067308 */ /* 0x000fe20000000800 */
[----:B------:R-:W-:Y:S02]  /*7c80*/  ISETP.LT.OR P3, PT, R82, 0x41, P3 ;  /* 0x000000415200780c */ /* 0x000fe40001f61670 */
[----:B------:R-:W-:Y:S02]  /*7c90*/  FMNMX.FTZ R76, R38, R79, !PT ;  /* 0x0000004f264c7209 */ /* 0x000fe40007810000 */
[----:B------:R-:W-:-:S02]  /*7ca0*/  ISETP.GT.AND P4, PT, R81, 0x48, P2 ;  /* 0x000000485100780c */ /* 0x000fc40001784270 */
[----:B------:R-:W-:Y:S01]  /*7cb0*/  FMNMX.FTZ R79, R39, R76, !PT ;  /* 0x0000004c274f7209 */ /* 0x000fe20007810000 */
[----:B------:R-:W-:Y:S01]  /*7cc0*/  MUFU.EX2 R15, R15 ;  /* 0x0000000f000f7308 */ /* 0x000fe20000000800 */
[----:B------:R-:W-:Y:S02]  /*7cd0*/  ISETP.LT.OR P5, PT, R82, 0x42, P5 ;  /* 0x000000425200780c */ /* 0x000fe40002fa1670 */
[----:B------:R-:W-:Y:S02]  /*7ce0*/  FMNMX.FTZ R76, R42, R79, !PT ;  /* 0x0000004f2a4c7209 */ /* 0x000fe40007810000 */
        /* <DEDUP_REMOVED lines=14> */
[----:B------:R-:W-:Y:S02]  /*7dd0*/  FSEL R53, R53, -INF , !P3 ;  /* 0xff80000035357808 */ /* 0x000fe40005800000 */
        /* <DEDUP_REMOVED lines=9> */
[----:B------:R-:W-:Y:S02]  /*7e70*/  FSEL R57, R57, -INF , !P4 ;  /* 0xff80000039397808 */ /* 0x000fe40006000000 */
        /* <DEDUP_REMOVED lines=8> */
[----:B------:R-:W-:-:S02]  /*7f00*/  ISETP.LT.OR P4, PT, R82, 0x61, P4 ;  /* 0x000000615200780c */ /* 0x000fc40002781670 */
[----:B------:R-:W-:Y:S02]  /*7f10*/  ISETP.GT.AND P3, PT, R81, 0x61, P2 ;  /* 0x000000615100780c */ /* 0x000fe40001764270 */
[----:B------:R-:W-:Y:S02]  /*7f20*/  FSEL R61, R61, -INF , !P5 ;  /* 0xff8000003d3d7808 */ /* 0x000fe40006800000 */
[----:B------:R-:W-:Y:S01]  /*7f30*/  FMNMX.FTZ R76, R60, R79, !PT ;  /* 0x0000004f3c4c7209 */ /* 0x000fe20007810000 */
[----:B------:R-:W-:Y:S01]  /*7f40*/  MUFU.EX2 R37, R37 ;  /* 0x0000002500257308 */ /* 0x000fe20000000800 */
[----:B------:R-:W-:Y:S02]  /*7f50*/  FSEL R64, R64, -INF , !P4 ;  /* 0xff80000040407808 */ /* 0x000fe40006000000 */
[C---:B------:R-:W-:Y:S02]  /*7f60*/  ISETP.GT.AND P4, PT, R81.reuse, 0x69, P2 ;  /* 0x000000695100780c */ /* 0x040fe40001784270 */
[----:B------:R-:W-:-:S02]  /*7f70*/  ISETP.GT.AND P5, PT, R81, 0x68, P2 ;  /* 0x000000685100780c */ /* 0x000fc400017a4270 */
[C---:B------:R-:W-:Y:S01]  /*7f80*/  ISETP.LT.OR P3, PT, R82.reuse, 0x62, P3 ;  /* 0x000000625200780c */ /* 0x040fe20001f61670 */
[----:B------:R-:W-:Y:S01]  /*7f90*/  MUFU.EX2 R40, R40 ;  /* 0x0000002800287308 */ /* 0x000fe20000000800 */
[----:B------:R-:W-:Y:S02]  /*7fa0*/  FMNMX.FTZ R79, R61, R76, !PT ;  /* 0x0000004c3d4f7209 */ /* 0x000fe40007810000 */
[C---:B------:R-:W-:Y:S02]  /*7fb0*/  ISETP.LT.OR P4, PT, R82.reuse, 0x6a, P4 ;  /* 0x0000006a5200780c */ /* 0x040fe40002781670 */
[----:B------:R-:W-:Y:S02]  /*7fc0*/  FSEL R65, R65, -INF , !P3 ;  /* 0xff80000041417808 */ /* 0x000fe40005800000 */
[----:B------:R-:W-:Y:S01]  /*7fd0*/  ISETP.LT.OR P5, PT, R82, 0x69, P5 ;  /* 0x000000695200780c */ /* 0x000fe20002fa1670 */
[----:B------:R-:W-:Y:S01]  /*7fe0*/  MUFU.EX2 R41, R41 ;  /* 0x0000002900297308 */ /* 0x000fe20000000800 */
[----:B------:R-:W-:-:S02]  /*7ff0*/  FMNMX.FTZ R80, R64, R79, !PT ;  /* 0x0000004f40507209 */ /* 0x000fc40007810000 */
[----:B------:R-:W-:Y:S02]  /*8000*/  ISETP.GT.AND P3, PT, R81, 0x70, P2 ;  /* 0x000000705100780c */ /* 0x000fe40001764270 */
[----:B------:R-:W-:Y:S02]  /*8010*/  FSEL R76, R69, -INF , !P4 ;  /* 0xff800000454c7808 */ /* 0x000fe40006000000 */
[----:B------:R-:W-:Y:S01]  /*8020*/  FSEL R68, R68, -INF , !P5 ;  /* 0xff80000044447808 */ /* 0x000fe20006800000 */
[----:B------:R-:W-:Y:S01]  /*8030*/  MUFU.EX2 R44, R44 ;  /* 0x0000002c002c7308 */ /* 0x000fe20000000800 */
[----:B------:R-:W-:Y:S02]  /*8040*/  FMNMX.FTZ R69, R65, R80, !PT ;  /* 0x0000005041457209 */ /* 0x000fe40007810000 */
[----:B------:R-:W-:Y:S02]  /*8050*/  ISETP.LT.OR P3, PT, R82, 0x71, P3 ;  /* 0x000000715200780c */ /* 0x000fe40001f61670 */
[----:B------:R-:W-:-:S02]  /*8060*/  ISETP.GT.AND P5, PT, R81, 0x71, P2 ;  /* 0x000000715100780c */ /* 0x000fc400017a4270 */
[----:B------:R-:W-:Y:S01]  /*8070*/  FMNMX.FTZ R69, R68, R69, !PT ;  /* 0x0000004544457209 */ /* 0x000fe20007810000 */
[----:B------:R-:W-:Y:S01]  /*8080*/  MUFU.EX2 R45, R45 ;  /* 0x0000002d002d7308 */ /* 0x000fe20000000800 */
[----:B------:R-:W-:Y:S02]  /*8090*/  FSEL R79, R72, -INF , !P3 ;  /* 0xff800000484f7808 */ /* 0x000fe40005800000 */
[C---:B------:R-:W-:Y:S02]  /*80a0*/  ISETP.GT.AND P4, PT, R81.reuse, 0x78, P2 ;  /* 0x000000785100780c */ /* 0x040fe40001784270 */
[----:B------:R-:W-:Y:S02]  /*80b0*/  ISETP.LT.OR P5, PT, R82, 0x72, P5 ;  /* 0x000000725200780c */ /* 0x000fe40002fa1670 */
[----:B------:R-:W-:Y:S01]  /*80c0*/  FMNMX.FTZ R72, R76, R69, !PT ;  /* 0x000000454c487209 */ /* 0x000fe20007810000 */
[----:B------:R-:W-:Y:S01]  /*80d0*/  MUFU.EX2 R50, R50 ;  /* 0x0000003200327308 */ /* 0x000fe20000000800 */
[----:B------:R-:W-:-:S02]  /*80e0*/  ISETP.GT.AND P2, PT, R81, 0x79, P2 ;  /* 0x000000795100780c */ /* 0x000fc40001744270 */
[C---:B------:R-:W-:Y:S02]  /*80f0*/  ISETP.LT.OR P4, PT, R82.reuse, 0x79, P4 ;  /* 0x000000795200780c */ /* 0x040fe40002781670 */
[----:B------:R-:W-:Y:S02]  /*8100*/  FSEL R80, R73, -INF , !P5 ;  /* 0xff80000049507808 */ /* 0x000fe40006800000 */
[----:B------:R-:W-:Y:S01]  /*8110*/  FMNMX.FTZ R69, R79, R72, !PT ;  /* 0x000000484f457209 */ /* 0x000fe20007810000 */
[----:B------:R-:W-:Y:S01]  /*8120*/  MUFU.EX2 R51, R51 ;  /* 0x0000003300337308 */ /* 0x000fe20000000800 */
[----:B------:R-:W-:Y:S01]  /*8130*/  ISETP.LT.OR P2, PT, R82, 0x7a, P2 ;  /* 0x0000007a5200780c */ /* 0x000fe20001741670 */
[----:B------:R-:W-:Y:S01]  /*8140*/  FFMA.FTZ R82, R77, UR34, -R11 ;  /* 0x000000224d527c23 */ /* 0x000fe2000801080b */
[----:B------:R-:W-:Y:S02]  /*8150*/  FSEL R75, R75, -INF , !P4 ;  /* 0xff8000004b4b7808 */ /* 0x000fe40006000000 */
[----:B------:R-:W-:-:S02]  /*8160*/  FMNMX.FTZ R72, R80, R69, !PT ;  /* 0x0000004550487209 */ /* 0x000fc40007810000 */
[----:B------:R-:W-:Y:S01]  /*8170*/  FSEL R78, R78, -INF , !P2 ;  /* 0xff8000004e4e7808 */ /* 0x000fe20005000000 */
[----:B------:R-:W-:Y:S01]  /*8180*/  MUFU.EX2 R54, R54 ;  /* 0x0000003600367308 */ /* 0x000fe20000000800 */
[----:B------:R-:W-:Y:S02]  /*8190*/  FMNMX.FTZ R69, R75, R72, !PT ;  /* 0x000000484b457209 */ /* 0x000fe40007810000 */
[----:B------:R-:W-:Y:S02]  /*81a0*/  FSEL R81, R10, RZ, P6 ;  /* 0x000000ff0a517208 */ /* 0x000fe40003000000 */
[----:B------:R-:W-:-:S03]  /*81b0*/  FMNMX.FTZ R69, R78, R69, !PT ;  /* 0x000000454e457209 */ /* 0x000fc60007810000 */
[----:B------:R-:W-:Y:S01]  /*81c0*/  FADD.FTZ R81, -R81, R4 ;  /* 0x0000000451517221 */ /* 0x000fe20000010100 */
[----:B------:R-:W-:Y:S01]  /*81d0*/  MUFU.EX2 R55, R55 ;  /* 0x0000003700377308 */ /* 0x000fe20000000800 */
[----:B------:R-:W0:Y:S07]  /*81e0*/  SHFL.BFLY PT, R72, R69, 0x2, 0x1f ;  /* 0x0c401f0045487f89 */ /* 0x000e2e00000e0000 */
[----:B------:R-:W-:Y:S08]  /*81f0*/  MUFU.EX2 R58, R58 ;  /* 0x0000003a003a7308 */ /* 0x000ff00000000800 */
[----:B------:R-:W-:Y:S08]  /*8200*/  MUFU.EX2 R59, R59 ;  /* 0x0000003b003b7308 */ /* 0x000ff00000000800 */
[----:B------:R-:W-:Y:S01]  /*8210*/  MUFU.EX2 R62, R62 ;  /* 0x0000003e003e7308 */ /* 0x000fe20000000800 */
[----:B0-----:R-:W-:Y:S01]  /*8220*/  FMNMX.FTZ R72, R69, R72, !PT ;  /* 0x0000004845487209 */ /* 0x001fe20007810000 */
[--C-:B------:R-:W-:Y:S01]  /*8230*/  FFMA.FTZ R69, R70, UR34, -R11.reuse ;  /* 0x0000002246457c23 */ /* 0x100fe2000801080b */
[----:B------:R-:W-:-:S03]  /*8240*/  FFMA.FTZ R70, R74, UR34, -R11 ;  /* 0x000000224a467c23 */ /* 0x000fc6000801080b */
[----:B------:R-:W0:Y:S02]  /*8250*/  SHFL.BFLY PT, R73, R72, 0x1, 0x1f ;  /* 0x0c201f0048497f89 */ /* 0x000e2400000e0000 */
[----:B------:R-:W-:Y:S08]  /*8260*/  MUFU.EX2 R63, R63 ;  /* 0x0000003f003f7308 */ /* 0x000ff00000000800 */
[----:B------:R-:W-:Y:S08]  /*8270*/  MUFU.EX2 R66, R66 ;  /* 0x0000004200427308 */ /* 0x000ff00000000800 */
[----:B------:R-:W-:Y:S01]  /*8280*/  MUFU.EX2 R67, R67 ;  /* 0x0000004300437308 */ /* 0x000fe20000000800 */
[----:B0-----:R-:W-:Y:S01]  /*8290*/  FMNMX.FTZ R11, R72, R73, !PT ;  /* 0x00000049480b7209 */ /* 0x001fe20007810000 */
[----:B------:R-:W-:-:S06]  /*82a0*/  FMUL.FTZ R73, R81, UR34 ;  /* 0x0000002251497c20 */ /* 0x000fcc0008410000 */
[----:B------:R-:W-:Y:S01]  /*82b0*/  MUFU.EX2 R72, R82 ;  /* 0x0000005200487308 */ /* 0x000fe20000000800 */
[C---:B------:R-:W-:Y:S01]  /*82c0*/  FSETP.NEU.FTZ.AND P2, PT, R11.reuse, -INF , PT ;  /* 0xff8000000b00780b */ /* 0x040fe20003f5d000 */
[----:B------:R-:W-:-:S03]  /*82d0*/  FMUL.FTZ R77, R11, UR34 ;  /* 0x000000220b4d7c20 */ /* 0x000fc60008410000 */
[----:B------:R-:W-:Y:S02]  /*82e0*/  FSEL R4, R11, RZ, P2 ;  /* 0x000000ff0b047208 */ /* 0x000fe40001000000 */
[----:B------:R-:W-:Y:S01]  /*82f0*/  FSEL R77, R77, RZ, P2 ;  /* 0x000000ff4d4d7208 */ /* 0x000fe20001000000 */
[----:B------:R-:W0:Y:S01]  /*8300*/  MUFU.EX2 R73, R73 ;  /* 0x0000004900497308 */ /* 0x000e220000000800 */
[----:B------:R-:W-:Y:S01]  /*8310*/  ISETP.GT.AND P2, PT, R0, UR57, PT ;  /* 0x0000003900007c0c */ /* 0x000fe2000bf44270 */
[----:B------:R-:W-:Y:S01]  /*8320*/  FADD.FTZ R4, -R4, R7 ;  /* 0x0000000704047221 */ /* 0x000fe20000010100 */
[----:B------:R-:W-:Y:S02]  /*8330*/  VIADD R0, R0, 0xffffffff ;  /* 0xffffffff00007836 */ /* 0x000fe40000000000 */
[--C-:B------:R-:W-:Y:S01]  /*8340*/  FFMA.FTZ R84, R13, UR34, -R77.reuse ;  /* 0x000000220d547c23 */ /* 0x100fe2000801084d */
[--C-:B------:R-:W-:Y:S01]  /*8350*/  FFMA.FTZ R13, R20, UR34, -R77.reuse ;  /* 0x00000022140d7c23 */ /* 0x100fe2000801084d */
[--C-:B------:R-:W-:Y:S01]  /*8360*/  FFMA.FTZ R74, R14, UR34, -R77.reuse ;  /* 0x000000220e4a7c23 */ /* 0x100fe2000801084d */
[--C-:B------:R-:W-:Y:S01]  /*8370*/  FFMA.FTZ R20, R21, UR34, -R77.reuse ;  /* 0x0000002215147c23 */ /* 0x100fe2000801084d */
[--C-:B------:R-:W-:Y:S01]  /*8380*/  FFMA.FTZ R21, R26, UR34, -R77.reuse ;  /* 0x000000221a157c23 */ /* 0x100fe2000801084d */
[--C-:B------:R-:W-:Y:S01]  /*8390*/  FFMA.FTZ R26, R46, UR34, -R77.reuse ;  /* 0x000000222e1a7c23 */ /* 0x100fe2000801084d */
[----:B------:R-:W-:Y:S01]  /*83a0*/  FMUL.FTZ R4, R4, UR34 ;  /* 0x0000002204047c20 */ /* 0x000fe20008410000 */
[--C-:B------:R-:W-:Y:S01]  /*83b0*/  FFMA.FTZ R46, R30, UR34, -R77.reuse ;  /* 0x000000221e2e7c23 */ /* 0x100fe2000801084d */
[--C-:B------:R-:W-:Y:S01]  /*83c0*/  FFMA.FTZ R81, R9, UR34, -R77.reuse ;  /* 0x0000002209517c23 */ /* 0x100fe2000801084d */
[----:B------:R-:W-:Y:S01]  /*83d0*/  IMAD.U32 R30, RZ, RZ, UR46 ;  /* 0x0000002eff1e7e24 */ /* 0x000fe2000f8e00ff */
[----:B------:R-:W-:Y:S01]  /*83e0*/  MUFU.EX2 R74, R74 ;  /* 0x0000004a004a7308 */ /* 0x000fe20000000800 */
[--C-:B------:R-:W-:Y:S01]  /*83f0*/  FFMA.FTZ R12, R12, UR34, -R77.reuse ;  /* 0x000000220c0c7c23 */ /* 0x100fe2000801084d */
[----:B------:R-:W-:Y:S01]  /*8400*/  FFMA.FTZ R83, R35, UR34, -R77 ;  /* 0x0000002223537c23 */ /* 0x000fe2000801084d */
[----:B0-----:R-:W-:Y:S01]  /*8410*/  FFMA.FTZ R7, R73, R3, R5 ;  /* 0x0000000349077223 */ /* 0x001fe20000010005 */
[----:B------:R-:W-:Y:S01]  /*8420*/  @!P1 LEA R30, R30, UR42, 0x3 ;  /* 0x0000002a1e1e9c11 */ /* 0x000fe2000f8e18ff */
[--C-:B------:R-:W-:Y:S01]  /*8430*/  FFMA.FTZ R35, R43, UR34, -R77.reuse ;  /* 0x000000222b237c23 */ /* 0x100fe2000801084d */
[--C-:B------:R-:W-:Y:S01]  /*8440*/  FFMA.FTZ R43, R49, UR34, -R77.reuse ;  /* 0x00000022312b7c23 */ /* 0x100fe2000801084d */
[----:B------:R-:W-:Y:S01]  /*8450*/  FFMA.FTZ R47, R47, UR34, -R77 ;  /* 0x000000222f2f7c23 */ /* 0x000fe2000801084d */
[----:B------:R0:W1:Y:S01]  /*8460*/  MUFU.EX2 R9, R4 ;  /* 0x0000000400097308 */ /* 0x0000620000000800 */
[----:B------:R-:W-:-:S02]  /*8470*/  @!P1 VIADD R30, R30, 0x2d860 ;  /* 0x0002d8601e1e9836 */ /* 0x000fc40000000000 */
[--C-:B------:R-:W-:Y:S01]  /*8480*/  FFMA.FTZ R34, R34, UR34, -R77.reuse ;  /* 0x0000002222227c23 */ /* 0x100fe2000801084d */
[--C-:B------:R-:W-:Y:S01]  /*8490*/  FFMA.FTZ R14, R39, UR34, -R77.reuse ;  /* 0x00000022270e7c23 */ /* 0x100fe2000801084d */
[--C-:B------:R-:W-:Y:S01]  /*84a0*/  FFMA.FTZ R39, R42, UR34, -R77.reuse ;  /* 0x000000222a277c23 */ /* 0x100fe2000801084d */
[--C-:B------:R-:W-:Y:S01]  /*84b0*/  FFMA.FTZ R42, R48, UR34, -R77.reuse ;  /* 0x00000022302a7c23 */ /* 0x100fe2000801084d */
[----:B------:R-:W-:Y:S01]  /*84c0*/  @!P1 PRMT R30, RZ, 0x654, R30 ;  /* 0x00000654ff1e9816 */ /* 0x000fe2000000001e */
[----:B------:R-:W-:Y:S01]  /*84d0*/  FFMA.FTZ R48, R53, UR34, -R77 ;  /* 0x0000002235307c23 */ /* 0x000fe2000801084d */
[----:B------:R-:W2:Y:S01]  /*84e0*/  MUFU.EX2 R81, R81 ;  /* 0x0000005100517308 */ /* 0x000ea20000000800 */
[----:B0-----:R-:W-:Y:S01]  /*84f0*/  FADD.FTZ R4, R6, R7 ;  /* 0x0000000706047221 */ /* 0x001fe20000010000 */
[----:B------:R0:W-:Y:S01]  /*8500*/  @!P1 SYNCS.ARRIVE.TRANS64.RED.A1T0 RZ, [R30+URZ], RZ ;  /* 0x000000ff1eff99a7 */ /* 0x0001e2000810043f */
[--C-:B------:R-:W-:Y:S01]  /*8510*/  FFMA.FTZ R3, R52, UR34, -R77.reuse ;  /* 0x0000002234037c23 */ /* 0x100fe2000801084d */
[--C-:B------:R-:W-:Y:S01]  /*8520*/  FFMA.FTZ R57, R57, UR34, -R77.reuse ;  /* 0x0000002239397c23 */ /* 0x100fe2000801084d */
[--C-:B------:R-:W-:Y:S01]  /*8530*/  FFMA.FTZ R52, R61, UR34, -R77.reuse ;  /* 0x000000223d347c23 */ /* 0x100fe2000801084d */
[--C-:B------:R-:W-:Y:S01]  /*8540*/  FFMA.FTZ R65, R65, UR34, -R77.reuse ;  /* 0x0000002241417c23 */ /* 0x100fe2000801084d */
[--C-:B------:R-:W-:Y:S01]  /*8550*/  FFMA.FTZ R68, R68, UR34, -R77.reuse ;  /* 0x0000002244447c23 */ /* 0x100fe2000801084d */
[----:B------:R3:W4:Y:S01]  /*8560*/  MUFU.EX2 R82, R12 ;  /* 0x0000000c00527308 */ /* 0x0007220000000800 */
[----:B-1----:R-:W-:Y:S01]  /*8570*/  FFMA.FTZ R2, R9, R2, R74 ;  /* 0x0000000209027223 */ /* 0x002fe2000001004a */
[----:B0-----:R-:W-:Y:S01]  /*8580*/  FADD.FTZ R30, R27, R4 ;  /* 0x000000041b1e7221 */ /* 0x001fe20000010000 */
[----:B------:R-:W-:Y:S01]  /*8590*/  F2FP.F16.F32.PACK_AB R4, R6, R5 ;  /* 0x000000050604723e */ /* 0x000fe200000000ff */
[--C-:B------:R-:W-:Y:S01]  /*85a0*/  FFMA.FTZ R76, R76, UR34, -R77.reuse ;  /* 0x000000224c4c7c23 */ /* 0x100fe2000801084d */
[C---:B------:R-:W-:Y:S01]  /*85b0*/  F2FP.F16.F32.PACK_AB R6, R31.reuse, R27 ;  /* 0x0000001b1f06723e */ /* 0x040fe200000000ff */
[----:B------:R-:W-:Y:S01]  /*85c0*/  FADD.FTZ R49, R31, R30 ;  /* 0x0000001e1f317221 */ /* 0x000fe20000010000 */
[--C-:B------:R-:W-:Y:S01]  /*85d0*/  FFMA.FTZ R79, R79, UR34, -R77.reuse ;  /* 0x000000224f4f7c23 */ /* 0x100fe2000801084d */
[----:B------:R-:W0:Y:S01]  /*85e0*/  MUFU.EX2 R84, R84 ;  /* 0x0000005400547308 */ /* 0x000e220000000800 */
[----:B--2---:R-:W-:Y:S01]  /*85f0*/  FADD.FTZ R5, R81, R2 ;  /* 0x0000000251057221 */ /* 0x004fe20000010000 */
[----:B---3--:R-:W-:Y:S01]  /*8600*/  FFMA.FTZ R12, R38, UR34, -R77 ;  /* 0x00000022260c7c23 */ /* 0x008fe2000801084d */
[----:B------:R-:W-:Y:S01]  /*8610*/  FADD.FTZ R38, R8, R49 ;  /* 0x0000003108267221 */ /* 0x000fe20000010000 */
[--C-:B------:R-:W-:Y:S01]  /*8620*/  FFMA.FTZ R2, R56, UR34, -R77.reuse ;  /* 0x0000002238027c23 */ /* 0x100fe2000801084d */
[--C-:B------:R-:W-:Y:S01]  /*8630*/  FFMA.FTZ R49, R64, UR34, -R77.reuse ;  /* 0x0000002240317c23 */ /* 0x100fe2000801084d */
[----:B------:R-:W-:Y:S01]  /*8640*/  FFMA.FTZ R80, R80, UR34, -R77 ;  /* 0x0000002250507c23 */ /* 0x000fe2000801084d */
[----:B------:R-:W-:Y:S01]  /*8650*/  FADD.FTZ R27, R15, R38 ;  /* 0x000000260f1b7221 */ /* 0x000fe20000010000 */
[----:B------:R-:W1:Y:S01]  /*8660*/  MUFU.EX2 R13, R13 ;  /* 0x0000000d000d7308 */ /* 0x000e620000000800 */
[----:B----4-:R-:W-:Y:S01]  /*8670*/  FADD.FTZ R7, R82, R5 ;  /* 0x0000000552077221 */ /* 0x010fe20000010000 */
[----:B------:R-:W-:Y:S01]  /*8680*/  F2FP.F16.F32.PACK_AB R5, R81, R74 ;  /* 0x0000004a5105723e */ /* 0x000fe200000000ff */
[----:B------:R-:W-:Y:S01]  /*8690*/  FADD.FTZ R38, R24, R27 ;  /* 0x0000001b18267221 */ /* 0x000fe20000010000 */
[--C-:B------:R-:W-:Y:S01]  /*86a0*/  FFMA.FTZ R27, R60, UR34, -R77.reuse ;  /* 0x000000223c1b7c23 */ /* 0x100fe2000801084d */
[--C-:B------:R-:W-:Y:S01]  /*86b0*/  FFMA.FTZ R75, R75, UR34, -R77.reuse ;  /* 0x000000224b4b7c23 */ /* 0x100fe2000801084d */
[----:B------:R-:W-:Y:S01]  /*86c0*/  FFMA.FTZ R77, R78, UR34, -R77 ;  /* 0x000000224e4d7c23 */ /* 0x000fe2000801084d */
[----:B------:R-:W-:Y:S01]  /*86d0*/  FADD.FTZ R53, R25, R38 ;  /* 0x0000002619357221 */ /* 0x000fe20000010000 */
[----:B------:R-:W2:Y:S01]  /*86e0*/  MUFU.EX2 R20, R20 ;  /* 0x0000001400147308 */ /* 0x000ea20000000800 */
[C---:B0-----:R-:W-:Y:S01]  /*86f0*/  FADD.FTZ R30, R84.reuse, R7 ;  /* 0x00000007541e7221 */ /* 0x041fe20000010000 */
[----:B------:R-:W-:Y:S01]  /*8700*/  F2FP.F16.F32.PACK_AB R7, R84, R82 ;  /* 0x000000525407723e */ /* 0x000fe200000000ff */
[----:B------:R-:W-:Y:S01]  /*8710*/  UMOV UR46, UR56 ;  /* 0x00000038002e7c82 */ /* 0x000fe20008000000 */
[----:B------:R-:W-:Y:S01]  /*8720*/  F2FP.F16.F32.PACK_AB R56, R55, R54 ;  /* 0x000000363738723e */ /* 0x000fe200000000ff */
[-C--:B------:R-:W-:Y:S01]  /*8730*/  FMUL.FTZ R88, R88, R73.reuse ;  /* 0x0000004958587220 */ /* 0x080fe20000410000 */
[----:B------:R-:W-:Y:S01]  /*8740*/  F2FP.F16.F32.PACK_AB R64, R63, R62 ;  /* 0x0000003e3f40723e */ /* 0x000fe200000000ff */
[----:B------:R0:W-:Y:S01]  /*8750*/  STSM.16.M88.4 [R17+0x21800], R4 ;  /* 0x0218000411007844 */ /* 0x0001e20000000200 */
        /* <DEDUP_REMOVED lines=15> */
[----:B0-----:R-:W-:Y:S01]  /*8850*/  F2FP.F16.F32.PACK_AB R4, R15, R8 ;  /* 0x000000080f04723e */ /* 0x001fe200000000ff */
[----:B------:R-:W0:Y:S01]  /*8860*/  MUFU.EX2 R46, R46 ;  /* 0x0000002e002e7308 */ /* 0x000e220000000800 */
[----:B---3--:R-:W-:Y:S01]  /*8870*/  FADD.FTZ R31, R21, R30 ;  /* 0x0000001e151f7221 */ /* 0x008fe20000010000 */
[----:B------:R-:W-:Y:S01]  /*8880*/  FADD.FTZ R30, R28, R53 ;  /* 0x000000351c1e7221 */ /* 0x000fe20000010000 */
[----:B------:R-:W-:Y:S01]  /*8890*/  F2FP.F16.F32.PACK_AB R6, R25, R24 ;  /* 0x000000181906723e */ /* 0x000fe200000000ff */
[----:B------:R-:W-:Y:S01]  /*88a0*/  FMUL.FTZ R112, R112, R73 ;  /* 0x0000004970707220 */ /* 0x000fe20000410000 */
[----:B------:R-:W-:Y:S01]  /*88b0*/  F2FP.F16.F32.PACK_AB R5, R20, R13 ;  /* 0x0000000d1405723e */ /* 0x000fe200000000ff */
[C---:B------:R-:W-:Y:S01]  /*88c0*/  FADD.FTZ R53, R29.reuse, R30 ;  /* 0x0000001e1d357221 */ /* 0x040fe20000010000 */
[----:B------:R-:W-:Y:S01]  /*88d0*/  F2FP.F16.F32.PACK_AB R28, R29, R28 ;  /* 0x0000001c1d1c723e */ /* 0x000fe200000000ff */
[----:B------:R-:W2:Y:S01]  /*88e0*/  MUFU.EX2 R47, R47 ;  /* 0x0000002f002f7308 */ /* 0x000ea20000000800 */
        /* <DEDUP_REMOVED lines=8> */
[----:B0-----:R-:W-:Y:S01]  /*8970*/  FADD.FTZ R30, R46, R31 ;  /* 0x0000001f2e1e7221 */ /* 0x001fe20000010000 */
[----:B------:R-:W-:Y:S01]  /*8980*/  FADD.FTZ R38, R36, R53 ;  /* 0x0000003524267221 */ /* 0x000fe20000010000 */
[----:B------:R0:W-:Y:S01]  /*8990*/  STSM.16.M88.4 [R22], R4 ;  /* 0x0000000416007844 */ /* 0x0001e20000000200 */
[C---:B------:R-:W-:Y:S01]  /*89a0*/  F2FP.F16.F32.PACK_AB R36, R37.reuse, R36 ;  /* 0x000000242524723e */ /* 0x040fe200000000ff */
[-C--:B------:R-:W-:Y:S01]  /*89b0*/  FMUL.FTZ R120, R120, R73.reuse ;  /* 0x0000004978787220 */ /* 0x080fe20000410000 */
[----:B------:R-:W-:Y:S01]  /*89c0*/  FADD.FTZ R53, R37, R38 ;  /* 0x0000002625357221 */ /* 0x000fe20000010000 */
[----:B------:R-:W-:Y:S01]  /*89d0*/  F2FP.F16.F32.PACK_AB R38, R41, R40 ;  /* 0x000000282926723e */ /* 0x000fe200000000ff */
[----:B------:R-:W3:Y:S01]  /*89e0*/  MUFU.EX2 R83, R83 ;  /* 0x0000005300537308 */ /* 0x000ee20000000800 */
[C---:B--2---:R-:W-:Y:S01]  /*89f0*/  FADD.FTZ R31, R47.reuse, R30 ;  /* 0x0000001e2f1f7221 */ /* 0x044fe20000010000 */
[----:B------:R-:W-:Y:S01]  /*8a00*/  FADD.FTZ R8, R40, R53 ;  /* 0x0000003528087221 */ /* 0x000fe20000010000 */
[----:B------:R-:W-:Y:S01]  /*8a10*/  F2FP.F16.F32.PACK_AB R29, R47, R46 ;  /* 0x0000002e2f1d723e */ /* 0x000fe200000000ff */
[-C--:B------:R-:W-:Y:S01]  /*8a20*/  FMUL.FTZ R121, R121, R73.reuse ;  /* 0x0000004979797220 */ /* 0x080fe20000410000 */
[----:B------:R-:W-:Y:S01]  /*8a30*/  F2FP.F16.F32.PACK_AB R46, R51, R50 ;  /* 0x00000032332e723e */ /* 0x000fe200000000ff */
[----:B------:R-:W-:Y:S01]  /*8a40*/  FADD.FTZ R15, R41, R8 ;  /* 0x00000008290f7221 */ /* 0x000fe20000010000 */
[-C--:B------:R-:W-:Y:S01]  /*8a50*/  FMUL.FTZ R124, R124, R73.reuse ;  /* 0x000000497c7c7220 */ /* 0x080fe20000410000 */
[----:B------:R-:W2:Y:S01]  /*8a60*/  MUFU.EX2 R12, R12 ;  /* 0x0000000c000c7308 */ /* 0x000ea20000000800 */
[----:B-1----:R-:W-:Y:S01]  /*8a70*/  FADD.FTZ R30, R34, R31 ;  /* 0x0000001f221e7221 */ /* 0x002fe20000010000 */
[-C--:B------:R-:W-:Y:S01]  /*8a80*/  FMUL.FTZ R125, R125, R73.reuse ;  /* 0x000000497d7d7220 */ /* 0x080fe20000410000 */
[-C--:B------:R-:W-:Y:S01]  /*8a90*/  FMUL.FTZ R128, R128, R73.reuse ;  /* 0x0000004980807220 */ /* 0x080fe20000410000 */
[-C--:B------:R-:W-:Y:S01]  /*8aa0*/  FMUL.FTZ R129, R129, R73.reuse ;  /* 0x0000004981817220 */ /* 0x080fe20000410000 */
[-C--:B------:R-:W-:Y:S01]  /*8ab0*/  FMUL.FTZ R132, R132, R73.reuse ;  /* 0x0000004984847220 */ /* 0x080fe20000410000 */
[----:B------:R-:W-:Y:S01]  /*8ac0*/  FMUL.FTZ R133, R133, R73 ;  /* 0x0000004985857220 */ /* 0x000fe20000410000 */
[-C--:B------:R-:W-:Y:S01]  /*8ad0*/  FMUL.FTZ R90, R90, R9.reuse ;  /* 0x000000095a5a7220 */ /* 0x080fe20000410000 */
[----:B------:R-:W1:Y:S01]  /*8ae0*/  MUFU.EX2 R14, R14 ;  /* 0x0000000e000e7308 */ /* 0x000e620000000800 */
[----:B---3--:R-:W-:Y:S01]  /*8af0*/  FADD.FTZ R31, R83, R30 ;  /* 0x0000001e531f7221 */ /* 0x008fe20000010000 */
[----:B------:R-:W-:Y:S01]  /*8b00*/  F2FP.F16.F32.PACK_AB R30, R33, R32 ;  /* 0x00000020211e723e */ /* 0x000fe200000000ff */
[----:B------:R-:W-:Y:S01]  /*8b10*/  FADD.FTZ R32, R44, R15 ;  /* 0x0000000f2c207221 */ /* 0x000fe20000010000 */
[----:B------:R-:W-:Y:S01]  /*8b20*/  F2FP.F16.F32.PACK_AB R44, R45, R44 ;  /* 0x0000002c2d2c723e */ /* 0x000fe200000000ff */
[-C--:B------:R-:W-:Y:S01]  /*8b30*/  FMUL.FTZ R91, R91, R9.reuse ;  /* 0x000000095b5b7220 */ /* 0x080fe20000410000 */
[-C--:B------:R-:W-:Y:S01]  /*8b40*/  FMUL.FTZ R94, R94, R9.reuse ;  /* 0x000000095e5e7220 */ /* 0x080fe20000410000 */
[----:B------:R-:W-:Y:S01]  /*8b50*/  FADD.FTZ R15, R45, R32 ;  /* 0x000000202d0f7221 */ /* 0x000fe20000010000 */
        /* <DEDUP_REMOVED lines=12> */
[----:B------:R-:W-:Y:S01]  /*8c20*/  F2FP.F16.F32.PACK_AB R31, R83, R34 ;  /* 0x00000022531f723e */ /* 0x000fe200000000ff */
[-C--:B------:R-:W-:Y:S01]  /*8c30*/  FMUL.FTZ R110, R110, R9.reuse ;  /* 0x000000096e6e7220 */ /* 0x080fe20000410000 */
[-C--:B------:R-:W-:Y:S01]  /*8c40*/  FMUL.FTZ R111, R111, R9.reuse ;  /* 0x000000096f6f7220 */ /* 0x080fe20000410000 */
[-C--:B------:R-:W-:Y:S01]  /*8c50*/  FMUL.FTZ R114, R114, R9.reuse ;  /* 0x0000000972727220 */ /* 0x080fe20000410000 */
[----:B------:R-:W1:Y:S01]  /*8c60*/  MUFU.EX2 R42, R42 ;  /* 0x0000002a002a7308 */ /* 0x000e620000000800 */
[----:B---3--:R-:W-:Y:S01]  /*8c70*/  FADD.FTZ R24, R39, R24 ;  /* 0x0000001827187221 */ /* 0x008fe20000010000 */
[----:B------:R-:W-:Y:S01]  /*8c80*/  STSM.16.M88.4 [R19], R28 ;  /* 0x0000001c13007844 */ /* 0x000fe20000000200 */
[-C--:B------:R-:W-:Y:S01]  /*8c90*/  FMUL.FTZ R115, R115, R9.reuse ;  /* 0x0000000973737220 */ /* 0x080fe20000410000 */
[-C--:B------:R-:W-:Y:S01]  /*8ca0*/  FMUL.FTZ R118, R118, R9.reuse ;  /* 0x0000000976767220 */ /* 0x080fe20000410000 */
[-C--:B------:R-:W-:Y:S01]  /*8cb0*/  FMUL.FTZ R119, R119, R9.reuse ;  /* 0x0000000977777220 */ /* 0x080fe20000410000 */
[-C--:B------:R-:W-:Y:S01]  /*8cc0*/  FMUL.FTZ R122, R122, R9.reuse ;  /* 0x000000097a7a7220 */ /* 0x080fe20000410000 */
[----:B------:R-:W-:Y:S01]  /*8cd0*/  FMUL.FTZ R123, R123, R9 ;  /* 0x000000097b7b7220 */ /* 0x000fe20000410000 */
[----:B------:R-:W3:Y:S01]  /*8ce0*/  MUFU.EX2 R43, R43 ;  /* 0x0000002b002b7308 */ /* 0x000ee20000000800 */
[C---:B--2---:R-:W-:Y:S01]  /*8cf0*/  FADD.FTZ R13, R35.reuse, R24 ;  /* 0x00000018230d7221 */ /* 0x044fe20000010000 */
[----:B------:R-:W-:Y:S01]  /*8d00*/  FADD.FTZ R24, R50, R15 ;  /* 0x0000000f32187221 */ /* 0x000fe20000010000 */
[----:B------:R-:W-:Y:S01]  /*8d10*/  F2FP.F16.F32.PACK_AB R39, R35, R39 ;  /* 0x000000272327723e */ /* 0x000fe200000000ff */
[-C--:B------:R-:W-:Y:S01]  /*8d20*/  FMUL.FTZ R126, R126, R9.reuse ;  /* 0x000000097e7e7220 */ /* 0x080fe20000410000 */
[-C--:B------:R-:W-:Y:S01]  /*8d30*/  FMUL.FTZ R127, R127, R9.reuse ;  /* 0x000000097f7f7220 */ /* 0x080fe20000410000 */
[----:B------:R-:W-:Y:S01]  /*8d40*/  FADD.FTZ R21, R51, R24 ;  /* 0x0000001833157221 */ /* 0x000fe20000010000 */
[-C--:B------:R-:W-:Y:S01]  /*8d50*/  FMUL.FTZ R130, R130, R9.reuse ;  /* 0x0000000982827220 */ /* 0x080fe20000410000 */
[----:B------:R-:W2:Y:S01]  /*8d60*/  MUFU.EX2 R3, R3 ;  /* 0x0000000300037308 */ /* 0x000ea20000000800 */
[----:B-1----:R-:W-:Y:S01]  /*8d70*/  FADD.FTZ R20, R42, R13 ;  /* 0x0000000d2a147221 */ /* 0x002fe20000010000 */
[----:B------:R-:W-:Y:S01]  /*8d80*/  STSM.16.M88.4 [R18], R36 ;  /* 0x0000002412007844 */ /* 0x000fe20000000200 */
[-C--:B------:R-:W-:Y:S01]  /*8d90*/  FMUL.FTZ R131, R131, R9.reuse ;  /* 0x0000000983837220 */ /* 0x080fe20000410000 */
[-C--:B------:R-:W-:Y:S01]  /*8da0*/  FMUL.FTZ R134, R134, R9.reuse ;  /* 0x0000000986867220 */ /* 0x080fe20000410000 */
[----:B------:R-:W-:-:S03]  /*8db0*/  FMUL.FTZ R135, R135, R9 ;  /* 0x0000000987877220 */ /* 0x000fc60000410000 */
[----:B------:R-:W1:Y:S01]  /*8dc0*/  MUFU.EX2 R48, R48 ;  /* 0x0000003000307308 */ /* 0x000e620000000800 */
[C---:B---3--:R-:W-:Y:S01]  /*8dd0*/  FADD.FTZ R20, R43.reuse, R20 ;  /* 0x000000142b147221 */ /* 0x048fe20000010000 */
[----:B------:R-:W-:-:S06]  /*8de0*/  F2FP.F16.F32.PACK_AB R45, R43, R42 ;  /* 0x0000002a2b2d723e */ /* 0x000fcc00000000ff */
[----:B------:R-:W3:Y:S01]  /*8df0*/  MUFU.EX2 R2, R2 ;  /* 0x0000000200027308 */ /* 0x000ee20000000800 */
[----:B--2---:R-:W-:Y:S01]  /*8e00*/  FADD.FTZ R15, R3, R20 ;  /* 0x00000014030f7221 */ /* 0x004fe20000010000 */
[----:B------:R-:W-:-:S04]  /*8e10*/  FADD.FTZ R20, R54, R21 ;  /* 0x0000001536147221 */ /* 0x000fc80000010000 */
[----:B------:R-:W-:Y:S02]  /*8e20*/  FADD.FTZ R21, R55, R20 ;  /* 0x0000001437157221 */ /* 0x000fe40000010000 */
[----:B------:R-:W2:Y:S01]  /*8e30*/  MUFU.EX2 R57, R57 ;  /* 0x0000003900397308 */ /* 0x000ea20000000800 */
[----:B-1----:R-:W-:Y:S01]  /*8e40*/  FADD.FTZ R15, R48, R15 ;  /* 0x0000000f300f7221 */ /* 0x002fe20000010000 */
[----:B0-----:R-:W-:Y:S01]  /*8e50*/  FADD.FTZ R6, R58, R21 ;  /* 0x000000153a067221 */ /* 0x001fe20000010000 */
[----:B------:R-:W-:Y:S02]  /*8e60*/  F2FP.F16.F32.PACK_AB R47, R48, R3 ;  /* 0x00000003302f723e */ /* 0x000fe400000000ff */
[C---:B------:R-:W-:Y:S01]  /*8e70*/  F2FP.F16.F32.PACK_AB R58, R59.reuse, R58 ;  /* 0x0000003a3b3a723e */ /* 0x040fe200000000ff */
[----:B------:R-:W-:Y:S02]  /*8e80*/  FADD.FTZ R7, R59, R6 ;  /* 0x000000063b077221 */ /* 0x000fe40000010000 */
[----:B------:R-:W0:Y:S01]  /*8e90*/  MUFU.EX2 R27, R27 ;  /* 0x0000001b001b7308 */ /* 0x000e220000000800 */
[----:B---3--:R-:W-:Y:S01]  /*8ea0*/  FADD.FTZ R4, R2, R15 ;  /* 0x0000000f02047221 */ /* 0x008fe20000010000 */
[----:B------:R-:W-:Y:S01]  /*8eb0*/  FADD.FTZ R6, R62, R7 ;  /* 0x000000073e067221 */ /* 0x000fe20000010000 */
[----:B------:R-:W-:Y:S05]  /*8ec0*/  STSM.16.M88.4 [R17+0x27800], R44 ;  /* 0x0278002c11007844 */ /* 0x000fea0000000200 */
[----:B------:R-:W1:Y:S01]  /*8ed0*/  MUFU.EX2 R52, R52 ;  /* 0x0000003400347308 */ /* 0x000e620000000800 */
[C---:B--2---:R-:W-:Y:S01]  /*8ee0*/  FADD.FTZ R4, R57.reuse, R4 ;  /* 0x0000000439047221 */ /* 0x044fe20000010000 */
[----:B------:R-:W-:-:S06]  /*8ef0*/  F2FP.F16.F32.PACK_AB R57, R57, R2 ;  /* 0x000000023939723e */ /* 0x000fcc00000000ff */
[----:B------:R-:W2:Y:S01]  /*8f00*/  MUFU.EX2 R49, R49 ;  /* 0x0000003100317308 */ /* 0x000ea20000000800 */
[----:B0-----:R-:W-:-:S07]  /*8f10*/  FADD.FTZ R5, R27, R4 ;  /* 0x000000041b057221 */ /* 0x001fce0000010000 */
[----:B------:R-:W0:Y:S01]  /*8f20*/  MUFU.EX2 R8, R65 ;  /* 0x0000004100087308 */ /* 0x000e220000000800 */
[C---:B-1----:R-:W-:Y:S01]  /*8f30*/  FADD.FTZ R4, R52.reuse, R5 ;  /* 0x0000000534047221 */ /* 0x042fe20000010000 */
[----:B------:R-:W-:Y:S01]  /*8f40*/  FADD.FTZ R5, R63, R6 ;  /* 0x000000063f057221 */ /* 0x000fe20000010000 */
[----:B------:R-:W-:-:S05]  /*8f50*/  F2FP.F16.F32.PACK_AB R59, R52, R27 ;  /* 0x0000001b343b723e */ /* 0x000fca00000000ff */
[----:B------:R-:W1:Y:S01]  /*8f60*/  MUFU.EX2 R69, R69 ;  /* 0x0000004500457308 */ /* 0x000e620000000800 */
[----:B--2---:R-:W-:Y:S01]  /*8f70*/  FADD.FTZ R3, R49, R4 ;  /* 0x0000000431037221 */ /* 0x004fe20000010000 */
[----:B------:R-:W-:Y:S01]  /*8f80*/  FADD.FTZ R4, R66, R5 ;  /* 0x0000000542047221 */ /* 0x000fe20000010000 */
[C---:B------:R-:W-:Y:S01]  /*8f90*/  F2FP.F16.F32.PACK_AB R66, R67.reuse, R66 ;  /* 0x000000424342723e */ /* 0x040fe200000000ff */
[----:B------:R-:W-:Y:S02]  /*8fa0*/  STSM.16.M88.4 [R23], R56 ;  /* 0x0000003817007844 */ /* 0x000fe40000000200 */
[----:B------:R-:W-:Y:S02]  /*8fb0*/  FADD.FTZ R6, R67, R4 ;  /* 0x0000000443067221 */ /* 0x000fe40000010000 */
        /* <DEDUP_REMOVED lines=11> */
[----:B------:R-:W-:Y:S02]  /*9070*/  F2FP.F16.F32.PACK_AB R67, R13, R68 ;  /* 0x000000440d43723e */ /* 0x000fe400000000ff */
[----:B------:R-:W-:-:S03]  /*9080*/  F2FP.F16.F32.PACK_AB R4, R71, R69 ;  /* 0x000000454704723e */ /* 0x000fc600000000ff */
[----:B------:R-:W-:Y:S01]  /*9090*/  STSM.16.M88.4 [R19+0x6000], R64 ;  /* 0x0060004013007844 */ /* 0x000fe20000000200 */
[----:B------:R-:W1:Y:S01]  /*90a0*/  MUFU.EX2 R80, R80 ;  /* 0x0000005000507308 */ /* 0x000e620000000800 */
[----:B--2---:R-:W-:Y:S01]  /*90b0*/  F2FP.F16.F32.PACK_AB R6, R72, R70 ;  /* 0x000000464806723e */ /* 0x004fe200000000ff */
[----:B------:R-:W-:-:S06]  /*90c0*/  FADD.FTZ R15, R70, R15 ;  /* 0x0000000f460f7221 */ /* 0x000fcc0000010000 */
[----:B------:R-:W2:Y:S01]  /*90d0*/  MUFU.EX2 R12, R75 ;  /* 0x0000004b000c7308 */ /* 0x000ea20000000800 */
[----:B0-----:R-:W-:-:S07]  /*90e0*/  FADD.FTZ R3, R20, R3 ;  /* 0x0000000314037221 */ /* 0x001fce0000010000 */
[----:B------:R-:W0:Y:S01]  /*90f0*/  MUFU.EX2 R77, R77 ;  /* 0x0000004d004d7308 */ /* 0x000e220000000800 */
[C---:B-1----:R-:W-:Y:S01]  /*9100*/  F2FP.F16.F32.PACK_AB R5, R80.reuse, R20 ;  /* 0x000000145005723e */ /* 0x042fe200000000ff */
[----:B------:R-:W-:-:S04]  /*9110*/  FADD.FTZ R3, R80, R3 ;  /* 0x0000000350037221 */ /* 0x000fc80000010000 */
[----:B--2---:R-:W-:Y:S01]  /*9120*/  FADD.FTZ R2, R12, R3 ;  /* 0x000000030c027221 */ /* 0x004fe20000010000 */
[----:B------:R-:W-:Y:S01]  /*9130*/  FADD.FTZ R3, R72, R15 ;  /* 0x0000000f48037221 */ /* 0x000fe20000010000 */
[C---:B0-----:R-:W-:Y:S02]  /*9140*/  F2FP.F16.F32.PACK_AB R7, R77.reuse, R12 ;  /* 0x0000000c4d07723e */ /* 0x041fe400000000ff */
[----:B------:R-:W-:-:S03]  /*9150*/  FADD.FTZ R2, R77, R2 ;  /* 0x000000024d027221 */ /* 0x000fc60000010000 */
[----:B------:R0:W-:Y:S01]  /*9160*/  STSM.16.M88.4 [R18+0x6000], R4 ;  /* 0x0060000412007844 */ /* 0x0001e20000000200 */
[----:B------:R1:W-:Y:S06]  /*9170*/  MEMBAR.ALL.CTA ;  /* 0x0000000000007992 */ /* 0x0003ec0000008000 */
[----:B-1----:R-:W1:Y:S01]  /*9180*/  FENCE.VIEW.ASYNC.S ;  /* 0x00000000000073c6 */ /* 0x002e620000000000 */
[----:B0-----:R-:W-:Y:S02]  /*9190*/  IMAD.MOV.U32 R4, RZ, RZ, R10 ;  /* 0x000000ffff047224 */ /* 0x001fe400078e000a */
[----:B------:R-:W-:Y:S01]  /*91a0*/  IMAD.MOV.U32 R7, RZ, RZ, R11 ;  /* 0x000000ffff077224 */ /* 0x000fe200078e000b */
[----:B-1----:R-:W-:Y:S01]  /*91b0*/  NOP ;  /* 0x0000000000007918 */ /* 0x002fe20000000000 */
[----:B------:R-:W-:Y:S05]  /*91c0*/  @P2 BRA `(.L_x_11034) ;  /* 0xffffffc400bc2947 */ /* 0x000fea000383ffff */
[----:B------:R-:W-:Y:S01]  /*91d0*/  IMAD.MOV.U32 R7, RZ, RZ, R11 ;  /* 0x000000ffff077224 */ /* 0x000fe200078e000b */
[----:B------:R-:W-:Y:S01]  /*91e0*/  UMOV UR46, UR56 ;  /* 0x00000038002e7c82 */ /* 0x000fe20008000000 */
[----:B------:R-:W-:Y:S01]  /*91f0*/  IMAD.MOV.U32 R4, RZ, RZ, R10 ;  /* 0x000000ffff047224 */ /* 0x000fe200078e000a */
[----:B------:R-:W-:-:S06]  /*9200*/  UMOV UR49, UR55 ;  /* 0x0000003700317c82 */ /* 0x000fcc0008000000 */
.L_x_11017:
        /* <DEDUP_REMOVED lines=26> */
.L_x_11036:
[----:B------:R-:W-:-:S11]  /*93b0*/  UISETP.NE.AND UP1, UPT, UR18, 0x1, UPT ;  /* 0x000000011200788c */ /* 0x000fd6000bf25270 */
[----:B------:R-:W-:Y:S02]  /*93c0*/  @UP1 ULDC.64 UR6, c[0x0][0x9e8] ;  /* 0x00027a0000061ab9 */ /* 0x000fe40000000a00 */
[----:B------:R-:W-:-:S04]  /*93d0*/  UIMAD.WIDE.U32 UR10, UR14, UR6, URZ ;  /* 0x000000060e0a72a5 */ /* 0x000fc8000f8e003f */
[----:B------:R-:W-:-:S12]  /*93e0*/  @UP1 USHF.R.U32.HI UR14, URZ, UR7, UR11 ;  /* 0x000000073f0e1299 */ /* 0x000fd8000801160b */
.L_x_11037:
[----:B------:R-:W-:-:S04]  /*93f0*/  UIMAD UR14, UR14, UR18, URZ ;  /* 0x000000120e0e72a4 */ /* 0x000fc8000f8e023f */
[----:B------:R-:W-:-:S04]  /*9400*/  UISETP.LT.AND UP1, UPT, UR15, UR14, UPT ;  /* 0x0000000e0f00728c */ /* 0x000fc8000bf21270 */
[----:B------:R-:W-:-:S12]  /*9410*/  USEL UR15, UR15, UR14, !UP1 ;  /* 0x0000000e0f0f7287 */ /* 0x000fd8000c800000 */
.L_x_11035:
        /* <DEDUP_REMOVED lines=14> */
.L_x_11047:
        /* <DEDUP_REMOVED lines=9> */
.L_x_11040:
[----:B------:R-:W-:Y:S01]  /*9590*/  ULEA UR6, UR46, UR42, 0x3 ;  /* 0x0000002a2e067291 */ /* 0x000fe2000f8e183f */
[----:B------:R-:W-:-:S05]  /*95a0*/  IMAD.U32 R4, RZ, RZ, UR49 ;  /* 0x00000031ff047e24 */ /* 0x000fca000f8e00ff */
[----:B------:R-:W-:-:S04]  /*95b0*/  SHF.L.U32 R4, R4, 0x1f, RZ ;  /* 0x0000001f04047819 */ /* 0x000fc800000006ff */
[----:B------:R1:W2:Y:S01]  /*95c0*/  SYNCS.PHASECHK.TRANS64.TRYWAIT P2, [UR6+0x2d830], R4 ;  /* 0x02d83004ff0075a7 */ /* 0x0002a20008040146 */
[----:B------:R-:W-:Y:S05]  /*95d0*/  @!P0 BRA `(.L_x_11041) ;  /* 0x0000000000048947 */ /* 0x000fea0003800000 */
[----:B------:R-:W-:Y:S01]  /*95e0*/  BPT.TRAP 0x1 ;  /* 0x000000040000795c */ /* 0x000fe20000300000 */
.L_x_11041:
[----:B--2---:R-:W-:Y:S05]  /*95f0*/  @P2 BRA `(.L_x_11039) ;  /* 0x0000000000082947 */ /* 0x004fea0003800000 */
[----:B------:R-:W2:Y:S02]  /*9600*/  SYNCS.PHASECHK.TRANS64.TRYWAIT P2, [UR6+0x2d830], R4 ;  /* 0x02d83004ff0075a7 */ /* 0x000ea40008040146 */
[----:B--2---:R-:W-:Y:S05]  /*9610*/  @!P2 BRA `(.L_x_11042) ;  /* 0x000000ec00c8a947 */ /* 0x004fea0003800000 */
.L_x_11039:
        /* <DEDUP_REMOVED lines=37> */
.L_x_11044:
[----:B------:R-:W-:Y:S01]  /*9870*/  ULEA UR6, UR53, UR42, 0x3 ;  /* 0x0000002a35067291 */ /* 0x000fe2000f8e183f */
[----:B------:R-:W-:-:S05]  /*9880*/  IMAD.U32 R4, RZ, RZ, UR28 ;  /* 0x0000001cff047e24 */ /* 0x000fca000f8e00ff */
[----:B------:R-:W-:-:S04]  /*9890*/  SHF.L.U32 R4, R4, 0x1f, RZ ;  /* 0x0000001f04047819 */ /* 0x000fc800000006ff */
[----:B------:R0:W1:Y:S01]  /*98a0*/  SYNCS.PHASECHK.TRANS64.TRYWAIT P2, [UR6+0x2d850], R4 ;  /* 0x02d85004ff0075a7 */ /* 0x0000620008040146 */
[----:B------:R-:W-:Y:S05]  /*98b0*/  @!P0 BRA `(.L_x_11045) ;  /* 0x0000000000048947 */ /* 0x000fea0003800000 */
[----:B------:R-:W-:Y:S01]  /*98c0*/  BPT.TRAP 0x1 ;  /* 0x000000040000795c */ /* 0x000fe20000300000 */
.L_x_11045:
[----:B-1----:R-:W-:Y:S05]  /*98d0*/  @P2 BRA `(.L_x_11043) ;  /* 0x0000000000082947 */ /* 0x002fea0003800000 */
[----:B------:R-:W1:Y:S02]  /*98e0*/  SYNCS.PHASECHK.TRANS64.TRYWAIT P2, [UR6+0x2d850], R4 ;  /* 0x02d85004ff0075a7 */ /* 0x000e640008040146 */
[----:B-1----:R-:W-:Y:S05]  /*98f0*/  @!P2 BRA `(.L_x_11046) ;  /* 0x000000ec0028a947 */ /* 0x002fea0003800000 */
.L_x_11043:
[----:B------:R-:W-:Y:S01]  /*9900*/  UIADD3 UR6, UR42, 0x400, URZ ;  /* 0x000004002a067890 */ /* 0x000fe2000fffe03f */
[----:B------:R-:W-:Y:S01]  /*9910*/  WARPGROUP.ARRIVE ;  /* 0x00000000000079c5 */ /* 0x000fe20000000000 */
[----:B------:R-:W-:Y:S01]  /*9920*/  UMOV UR29, 0x40000040 ;  /* 0x40000040001d7882 */ /* 0x000fe20000000000 */
[----:B------:R-:W-:Y:S01]  /*9930*/  UMOV UR31, 0x80000020 ;  /* 0x80000020001f7882 */ /* 0x000fe20000000000 */
[----:B------:R-:W-:Y:S01]  /*9940*/  USHF.R.U32.HI UR6, URZ, 0x4, UR6 ;  /* 0x000000043f067899 */ /* 0x000fe20008011606 */
[----:B-1----:R-:W-:Y:S01]  /*9950*/  FMUL.FTZ R7, R24, UR35 ;  /* 0x0000002318077c20 */ /* 0x002fe20008410000 */
        /* <DEDUP_REMOVED lines=84> */
[----:B0-----:R-:W-:-:S07]  /*9ea0*/  FMNMX.FTZ R4, R31, R4, !PT ;  /* 0x000000041f047209 */ /* 0x001fce0007810000 */
[----:B------:R-:W0:Y:S01]  /*9eb0*/  MUFU.TANH R37, R37 ;  /* 0x0000002500257308 */ /* 0x000e220000002400 */
[----:B---3--:R-:W-:-:S07]  /*9ec0*/  FMNMX.FTZ R4, R33, R4, !PT ;  /* 0x0000000421047209 */ /* 0x008fce0007810000 */
[----:B------:R-:W3:Y:S01]  /*9ed0*/  MUFU.TANH R38, R38 ;  /* 0x0000002600267308 */ /* 0x000ee20000002400 */
[----:B--2---:R-:W-:Y:S02]  /*9ee0*/  FMNMX.FTZ R4, R35, R4, !PT ;  /* 0x0000000423047209 */ /* 0x004fe40007810000 */
[----:B-1----:R-:W-:Y:S02]  /*9ef0*/  SHF.R.U32.HI R149, RZ, 0x7, R150 ;  /* 0x00000007ff957819 */ /* 0x002fe40000011696 */
[----:B------:R-:W-:-:S03]  /*9f00*/  ISETP.GE.U32.AND P2, PT, R150, 0x180, PT ;  /* 0x000001809600780c */ /* 0x000fc60003f46070 */
[----:B------:R-:W1:Y:S01]  /*9f10*/  MUFU.TANH R41, R41 ;  /* 0x0000002900297308 */ /* 0x000e620000002400 */
[----:B0-----:R-:W-:Y:S01]  /*9f20*/  FMNMX.FTZ R59, R37, R4, !PT ;  /* 0x00000004253b7209 */ /* 0x001fe20007810000 */
[----:B------:R-:W-:Y:S02]  /*9f30*/  WARPGROUP.DEPBAR.LE gsb0, 0x0 ;  /* 0x00008000000079c5 */ /* 0x000fe40000010000 */
[----:B------:R-:W-:-:S04]  /*9f40*/  WARPGROUP.ARRIVE ;  /* 0x00000000000079c5 */ /* 0x000fc80000000000 */
[----:B------:R-:W0:Y:S01]  /*9f50*/  MUFU.TANH R43, R43 ;  /* 0x0000002b002b7308 */ /* 0x000e220000002400 */
[----:B---3--:R-:W-:Y:S01]  /*9f60*/  FMNMX.FTZ R4, R38, R59, !PT ;  /* 0x0000003b26047209 */ /* 0x008fe20007810000 */
[----:B------:R-:W-:Y:S01]  /*9f70*/  FMUL.FTZ R59, R76, UR35 ;  /* 0x000000234c3b7c20 */ /* 0x000fe20008410000 */
[----:B------:R-:W-:Y:S01]  /*9f80*/  FMUL.FTZ R76, R87, UR35 ;  /* 0x00000023574c7c20 */ /* 0x000fe20008410000 */
[----:B------:R-:W-:Y:S01]  /*9f90*/  HGMMA.64x96x16.F32 R88, gdesc[UR28].tnspB, R88, gsb0 ;  /* 0x416000001c5879f0 */ /* 0x000fe20008000858 */
[----:B------:R-:W-:Y:S02]  /*9fa0*/  UIADD3 UR28, UR6, 0x4, URZ ;  /* 0x00000004061c7890 */ /* 0x000fe4000fffe03f */
[----:B------:R-:W-:Y:S01]  /*9fb0*/  UIADD3 UR30, UR7, 0x80, URZ ;  /* 0x00000080071e7890 */ /* 0x000fe2000fffe03f */
[----:B------:R-:W2:Y:S01]  /*9fc0*/  MUFU.TANH R45, R45 ;  /* 0x0000002d002d7308 */ /* 0x000ea20000002400 */
[----:B------:R-:W-:Y:S01]  /*9fd0*/  UMOV UR29, 0x40000040 ;  /* 0x40000040001d7882 */ /* 0x000fe20000000000 */
[----:B------:R-:W-:Y:S01]  /*9fe0*/  UMOV UR31, 0x80000020 ;  /* 0x80000020001f7882 */ /* 0x000fe20000000000 */
[----:B-1----:R-:W-:-:S05]  /*9ff0*/  FMNMX.FTZ R4, R41, R4, !PT ;  /* 0x0000000429047209 */ /* 0x002fca0007810000 */
[----:B------:R-:W1:Y:S01]  /*a000*/  MUFU.TANH R46, R46 ;  /* 0x0000002e002e7308 */ /* 0x000e620000002400 */
[----:B0-----:R-:W-:-:S07]  /*a010*/  FMNMX.FTZ R4, R43, R4, !PT ;  /* 0x000000042b047209 */ /* 0x001fce0007810000 */
[----:B------:R-:W0:Y:S01]  /*a020*/  MUFU.TANH R49, R49 ;  /* 0x0000003100317308 */ /* 0x000e220000002400 */
[----:B--2---:R-:W-:-:S07]  /*a030*/  FMNMX.FTZ R61, R45, R4, !PT ;  /* 0x000000042d3d7209 */ /* 0x004fce0007810000 */
[----:B------:R-:W2:Y:S01]  /*a040*/  MUFU.TANH R50, R50 ;  /* 0x0000003200327308 */ /* 0x000ea20000002400 */
[----:B-1----:R-:W-:Y:S01]  /*a050*/  FMNMX.FTZ R4, R46, R61, !PT ;  /* 0x0000003d2e047209 */ /* 0x002fe20007810000 */
[----:B------:R-:W-:-:S06]  /*a060*/  FMUL.FTZ R61, R80, UR35 ;  /* 0x00000023503d7c20 */ /* 0x000fcc0008410000 */
        /* <DEDUP_REMOVED lines=16> */
[----:B--2---:R-:W-:Y:S01]  /*a170*/  FMNMX.FTZ R4, R58, R65, !PT ;  /* 0x000000413a047209 */ /* 0x004fe20007810000 */
[----:B------:R-:W-:Y:S01]  /*a180*/  FMUL.FTZ R65, R66, UR35 ;  /* 0x0000002342417c20 */ /* 0x000fe20008410000 */
[----:B------:R-:W-:Y:S01]  /*a190*/  FMUL.FTZ R66, R67, UR35 ;  /* 0x0000002343427c20 */ /* 0x000fe20008410000 */
[----:B------:R-:W-:Y:S01]  /*a1a0*/  FMUL.FTZ R67, R70, UR35 ;  /* 0x0000002346437c20 */ /* 0x000fe20008410000 */
[----:B------:R-:W-:Y:S01]  /*a1b0*/  FMUL.FTZ R70, R75, UR35 ;  /* 0x000000234b467c20 */ /* 0x000fe20008410000 */
[----:B------:R-:W-:Y:S02]  /*a1c0*/  FMUL.FTZ R75, R86, UR35 ;  /* 0x00000023564b7c20 */ /* 0x000fe40008410000 */
[----:B------:R-:W2:Y:S01]  /*a1d0*/  MUFU.TANH R61, R61 ;  /* 0x0000003d003d7308 */ /* 0x000ea20000002400 */
[----:B-1----:R-:W-:Y:S01]  /*a1e0*/  FMNMX.FTZ R69, R59, R4, !PT ;  /* 0x000000043b457209 */ /* 0x002fe20007810000 */
[----:B------:R-:W-:-:S02]  /*a1f0*/  WARPGROUP.DEPBAR.LE gsb0, 0x0 ;  /* 0x00008000000079c5 */ /* 0x000fc40000010000 */
        /* <DEDUP_REMOVED lines=13> */
[----:B0-----:R-:W-:Y:S01]  /*a2d0*/  FMNMX.FTZ R4, R64, R69, !PT ;  /* 0x0000004540047209 */ /* 0x001fe20007810000 */
[----:B------:R-:W-:Y:S01]  /*a2e0*/  FMUL.FTZ R69, R74, UR35 ;  /* 0x000000234a457c20 */ /* 0x000fe20008410000 */
[----:B------:R-:W-:-:S05]  /*a2f0*/  FMUL.FTZ R74, R83, UR35 ;  /* 0x00000023534a7c20 */ /* 0x000fca0008410000 */
[----:B------:R-:W0:Y:S01]  /*a300*/  MUFU.TANH R10, R10 ;  /* 0x0000000a000a7308 */ /* 0x000e220000002400 */
[----:B--2---:R-:W-:-:S05]  /*a310*/  FMNMX.FTZ R4, R63, R4, !PT ;  /* 0x000000043f047209 */ /* 0x004fca0007810000 */
[----:B------:R-:W2:Y:S02]  /*a320*/  SHFL.BFLY PT, R73, R4, 0x2, 0x1f ;  /* 0x0c401f0004497f89 */ /* 0x000ea400000e0000 */
[----:B------:R-:W3:Y:S08]  /*a330*/  MUFU.TANH R13, R13 ;  /* 0x0000000d000d7308 */ /* 0x000ef00000002400 */
[----:B------:R-:W4:Y:S08]  /*a340*/  MUFU.TANH R14, R14 ;  /* 0x0000000e000e7308 */ /* 0x000f300000002400 */
[----:B------:R-:W5:Y:S01]  /*a350*/  MUFU.TANH R20, R20 ;  /* 0x0000001400147308 */ /* 0x000f620000002400 */
[----:B--2---:R-:W-:Y:S01]  /*a360*/  FMNMX.FTZ R77, R4, R73, !PT ;  /* 0x00000049044d7209 */ /* 0x004fe20007810000 */
[----:B------:R-:W-:-:S06]  /*a370*/  FMUL.FTZ R73, R82, UR35 ;  /* 0x0000002352497c20 */ /* 0x000fcc0008410000 */
[----:B------:R-:W2:Y:S01]  /*a380*/  MUFU.TANH R24, R24 ;  /* 0x0000001800187308 */ /* 0x000ea20000002400 */
[----:B------:R-:W1:Y:S07]  /*a390*/  SHFL.BFLY PT, R4, R77, 0x1, 0x1f ;  /* 0x0c201f004d047f89 */ /* 0x000e6e00000e0000 */
[----:B------:R-:W2:Y:S08]  /*a3a0*/  MUFU.TANH R26, R26 ;  /* 0x0000001a001a7308 */ /* 0x000eb00000002400 */
[----:B------:R-:W2:Y:S08]  /*a3b0*/  MUFU.TANH R28, R28 ;  /* 0x0000001c001c7308 */ /* 0x000eb00000002400 */
[----:B------:R-:W2:Y:S01]  /*a3c0*/  MUFU.TANH R30, R30 ;  /* 0x0000001e001e7308 */ /* 0x000ea20000002400 */
[----:B-1----:R-:W-:-:S05]  /*a3d0*/  FMNMX.FTZ R4, R77, R4, !PT ;  /* 0x000000044d047209 */ /* 0x002fca0007810000 */
[C---:B------:R-:W-:Y:S02]  /*a3e0*/  FMUL.FTZ R78, R4.reuse, UR34 ;  /* 0x00000022044e7c20 */ /* 0x040fe40008410000 */
[----:B------:R-:W1:Y:S01]  /*a3f0*/  MUFU.TANH R32, R32 ;  /* 0x0000002000207308 */ /* 0x000e620000002400 */
[----:B------:R-:W-:Y:S01]  /*a400*/  FADD.FTZ R5, -R4, R5 ;  /* 0x0000000504057221 */ /* 0x000fe20000010100 */
[--C-:B------:R-:W-:Y:S01]  /*a410*/  FFMA.FTZ R77, R7, UR34, -R78.reuse ;  /* 0x00000022074d7c23 */ /* 0x100fe2000801084e */
[----:B------:R-:W-:Y:S02]  /*a420*/  FMNMX.FTZ R7, R8, R6, !PT ;  /* 0x0000000608077209 */ /* 0x000fe40007810000 */
[----:B------:R-:W-:Y:S01]  /*a430*/  FMUL.FTZ R5, R5, UR34 ;  /* 0x0000002205057c20 */ /* 0x000fe20008410000 */
[----:B------:R-:W-:Y:S02]  /*a440*/  WARPGROUP.DEPBAR.LE gsb0, 0x0 ;  /* 0x00008000000079c5 */ /* 0x000fe40000010000 */
[----:B------:R-:W-:Y:S01]  /*a450*/  WARPGROUP.ARRIVE ;  /* 0x00000000000079c5 */ /* 0x000fe20000000000 */
[----:B0-----:R-:W-:Y:S01]  /*a460*/  FMNMX.FTZ R80, R10, R7, !PT ;  /* 0x000000070a507209 */ /* 0x001fe20007810000 */
[----:B------:R-:W0:Y:S01]  /*a470*/  MUFU.TANH R34, R34 ;  /* 0x0000002200227308 */ /* 0x000e220000002400 */
        /* <DEDUP_REMOVED lines=31> */
[----:B-1----:R-:W-:Y:S01]  /*a670*/  FMNMX.FTZ R7, R32, R7, !PT ;  /* 0x0000000720077209 */ /* 0x002fe20007810000 */
[--C-:B------:R-:W-:Y:S01]  /*a680*/  FFMA.FTZ R46, R46, UR34, -R78.reuse ;  /* 0x000000222e2e7c23 */ /* 0x100fe2000801084e */
[--C-:B------:R-:W-:Y:S01]  /*a690*/  FFMA.FTZ R49, R49, UR34, -R78.reuse ;  /* 0x0000002231317c23 */ /* 0x100fe2000801084e */
[----:B------:R-:W1:Y:S01]  /*a6a0*/  MUFU.TANH R42, R42 ;  /* 0x0000002a002a7308 */ /* 0x000e620000002400 */
[----:B0-----:R-:W-:Y:S01]  /*a6b0*/  FMNMX.FTZ R7, R34, R7, !PT ;  /* 0x0000000722077209 */ /* 0x001fe20007810000 */
[--C-:B------:R-:W-:Y:S01]  /*a6c0*/  FFMA.FTZ R50, R50, UR34, -R78.reuse ;  /* 0x0000002232327c23 */ /* 0x100fe2000801084e */
[--C-:B------:R-:W-:Y:S01]  /*a6d0*/  FFMA.FTZ R53, R53, UR34, -R78.reuse ;  /* 0x0000002235357c23 */ /* 0x100fe2000801084e */
[--C-:B------:R-:W-:Y:S01]  /*a6e0*/  FFMA.FTZ R54, R54, UR34, -R78.reuse ;  /* 0x0000002236367c23 */ /* 0x100fe2000801084e */
[----:B---3--:R-:W-:Y:S01]  /*a6f0*/  FMNMX.FTZ R80, R36, R7, !PT ;  /* 0x0000000724507209 */ /* 0x008fe20007810000 */
[--C-:B------:R-:W-:Y:S01]  /*a700*/  FFMA.FTZ R55, R55, UR34, -R78.reuse ;  /* 0x0000002237377c23 */ /* 0x100fe2000801084e */
[--C-:B------:R-:W-:Y:S01]  /*a710*/  FFMA.FTZ R56, R56, UR34, -R78.reuse ;  /* 0x0000002238387c23 */ /* 0x100fe2000801084e */
[----:B------:R-:W0:Y:S01]  /*a720*/  MUFU.TANH R44, R44 ;  /* 0x0000002c002c7308 */ /* 0x000e220000002400 */
        /* <DEDUP_REMOVED lines=8> */
[----:B-1----:R-:W-:Y:S01]  /*a7b0*/  FMNMX.FTZ R7, R42, R7, !PT ;  /* 0x000000072a077209 */ /* 0x002fe20007810000 */
[--C-:B------:R-:W-:Y:S01]  /*a7c0*/  FFMA.FTZ R62, R62, UR34, -R78.reuse ;  /* 0x000000223e3e7c23 */ /* 0x100fe2000801084e */
[--C-:B------:R-:W-:Y:S01]  /*a7d0*/  FFMA.FTZ R64, R64, UR34, -R78.reuse ;  /* 0x0000002240407c23 */ /* 0x100fe2000801084e */
[----:B------:R-:W-:-:S04]  /*a7e0*/  FFMA.FTZ R63, R63, UR34, -R78 ;  /* 0x000000223f3f7c23 */ /* 0x000fc8000801084e */
        /* <DEDUP_REMOVED lines=18> */
[----:B--2---:R-:W-:Y:S01]  /*a910*/  FMNMX.FTZ R7, R67, R80, !PT ;  /* 0x0000005043077209 */ /* 0x004fe20007810000 */
        /* <DEDUP_REMOVED lines=18> */
[----:B------:R-:W-:Y:S01]  /*aa40*/  MUFU.EX2 R5, R5 ;  /* 0x0000000500057308 */ /* 0x000fe20000000800 */
[----:B0-----:R-:W-:-:S07]  /*aa50*/  FMNMX.FTZ R7, R75, R80, !PT ;  /* 0x000000504b077209 */ /* 0x001fce0007810000 */
[----:B------:R-:W-:Y:S01]  /*aa60*/  MUFU.EX2 R77, R77 ;  /* 0x0000004d004d7308 */ /* 0x000fe20000000800 */
[----:B--2---:R-:W-:-:S05]  /*aa70*/  FMNMX.FTZ R7, R76, R7, !PT ;  /* 0x000000074c077209 */ /* 0x004fca0007810000 */
[----:B------:R-:W0:Y:S02]  /*aa80*/  SHFL.BFLY PT, R80, R7, 0x2, 0x1f ;  /* 0x0c401f0007507f89 */ /* 0x000e2400000e0000 */
[----:B------:R-:W-:Y:S08]  /*aa90*/  MUFU.EX2 R9, R9 ;  /* 0x0000000900097308 */ /* 0x000ff00000000800 */
[----:B------:R-:W-:Y:S08]  /*aaa0*/  MUFU.EX2 R11, R11 ;  /* 0x0000000b000b7308 */ /* 0x000ff00000000800 */
[----:B------:R-:W-:Y:S01]  /*aab0*/  MUFU.EX2 R12, R12 ;  /* 0x0000000c000c7308 */ /* 0x000fe20000000800 */
[----:B------:R-:W-:-:S02]  /*aac0*/  WARPGROUP.DEPBAR.LE gsb0, 0x0 ;  /* 0x00008000000079c5 */ /* 0x000fc40000010000 */
[----:B------:R-:W-:Y:S01]  /*aad0*/  WARPGROUP.ARRIVE ;  /* 0x00000000000079c5 */ /* 0x000fe20000000000 */
[----:B0-----:R-:W-:-:S04]  /*aae0*/  FMNMX.FTZ R80, R7, R80, !PT ;  /* 0x0000005007507209 */ /* 0x001fc80007810000 */
[----:B------:R-:W-:Y:S01]  /*aaf0*/  MUFU.EX2 R15, R15 ;  /* 0x0000000f000f7308 */ /* 0x000fe20000000800 */
[----:B------:R-:W-:Y:S01]  /*ab00*/  HGMMA.64x96x16.F32 R88, gdesc[UR28].tnspB, R88, gsb0 ;  /* 0x416000001c5879f0 */ /* 0x000fe20008000858 */
[----:B------:R-:W-:Y:S01]  /*ab10*/  UIADD3 UR28, UR6, 0x604, URZ ;  /* 0x00000604061c7890 */ /* 0x000fe2000fffe03f */
[----:B------:R-:W0:Y:S01]  /*ab20*/  SHFL.BFLY PT, R7, R80, 0x1, 0x1f ;  /* 0x0c201f0050077f89 */ /* 0x000e2200000e0000 */
[----:B------:R-:W-:Y:S01]  /*ab30*/  UIADD3 UR30, UR7, 0x180, URZ ;  /* 0x00000180071e7890 */ /* 0x000fe2000fffe03f */
[----:B------:R-:W-:Y:S01]  /*ab40*/  UMOV UR29, 0x40000040 ;  /* 0x40000040001d7882 */ /* 0x000fe20000000000 */
[----:B------:R-:W-:Y:S02]  /*ab50*/  UMOV UR31, 0x80000020 ;  /* 0x80000020001f7882 */ /* 0x000fe40000000000 */
        /* <DEDUP_REMOVED lines=8> */
[----:B------:R-:W-:Y:S01]  /*abe0*/  FMUL.FTZ R6, R6, UR34 ;  /* 0x0000002206067c20 */ /* 0x000fe20008410000 */
[--C-:B------:R-:W-:Y:S01]  /*abf0*/  FFMA.FTZ R78, R8, UR34, -R81.reuse ;  /* 0x00000022084e7c23 */ /* 0x100fe20008010851 */
[----:B------:R-:W-:Y:S02]  /*ac00*/  IMAD.U32 R10, RZ, RZ, UR46 ;  /* 0x0000002eff0a7e24 */ /* 0x000fe4000f8e00ff */
[----:B------:R-:W-:Y:S01]  /*ac10*/  FFMA.FTZ R82, R24, UR34, -R81 ;  /* 0x0000002218527c23 */ /* 0x000fe20008010851 */
[----:B------:R-:W-:-:S02]  /*ac20*/  VIADD R8, R149, 0x9 ;  /* 0x0000000995087836 */ /* 0x000fc40000000000 */
[--C-:B------:R-:W-:Y:S01]  /*ac30*/  FFMA.FTZ R24, R26, UR34, -R81.reuse ;  /* 0x000000221a187c23 */ /* 0x100fe20008010851 */
[----:B------:R-:W-:Y:S01]  /*ac40*/  MUFU.EX2 R6, R6 ;  /* 0x0000000600067308 */ /* 0x000fe20000000800 */
[----:B------:R-:W-:Y:S01]  /*ac50*/  @!P1 LEA R10, R10, UR42, 0x3 ;  /* 0x0000002a0a0a9c11 */ /* 0x000fe2000f8e18ff */
[--C-:B------:R-:W-:Y:S01]  /*ac60*/  FFMA.FTZ R26, R30, UR34, -R81.reuse ;  /* 0x000000221e1a7c23 */ /* 0x100fe20008010851 */
        /* <DEDUP_REMOVED lines=9> */
[--C-:B------:R-:W-:Y:S01]  /*ad00*/  FFMA.FTZ R34, R36, UR34, -R81.reuse ;  /* 0x0000002224227c23 */ /* 0x100fe20008010851 */
[--C-:B------:R-:W-:Y:S01]  /*ad10*/  FFMA.FTZ R36, R40, UR34, -R81.reuse ;  /* 0x0000002228247c23 */ /* 0x100fe20008010851 */
[----:B------:R-:W-:Y:S01]  /*ad20*/  IMAD.U32 R40, RZ, RZ, UR53 ;  /* 0x00000035ff287e24 */ /* 0x000fe2000f8e00ff */
[----:B------:R-:W-:Y:S01]  /*ad30*/  @!P1 PRMT R8, RZ, 0x654, R8 ;  /* 0x00000654ff089816 */ /* 0x000fe20000000008 */
[----:B------:R-:W1:Y:S01]  /*ad40*/  MUFU.EX2 R79, R79 ;  /* 0x0000004f004f7308 */ /* 0x000e620000000800 */
[--C-:B------:R-:W-:Y:S01]  /*ad50*/  FFMA.FTZ R13, R20, UR34, -R81.reuse ;  /* 0x00000022140d7c23 */ /* 0x100fe20008010851 */
[--C-:B------:R-:W-:Y:S01]  /*ad60*/  FFMA.FTZ R83, R28, UR34, -R81.reuse ;  /* 0x000000221c537c23 */ /* 0x100fe20008010851 */
[----:B------:R-:W-:Y:S01]  /*ad70*/  @!P1 LEA R40, R40, UR42, 0x3 ;  /* 0x0000002a28289c11 */ /* 0x000fe2000f8e18ff */
[--C-:B------:R-:W-:Y:S01]  /*ad80*/  FFMA.FTZ R65, R65, UR34, -R81.reuse ;  /* 0x0000002241417c23 */ /* 0x100fe20008010851 */
[--C-:B------:R-:W-:Y:S01]  /*ad90*/  FFMA.FTZ R28, R42, UR34, -R81.reuse ;  /* 0x000000222a1c7c23 */ /* 0x100fe20008010851 */
[--C-:B------:R-:W-:Y:S01]  /*ada0*/  FFMA.FTZ R20, R47, UR34, -R81.reuse ;  /* 0x000000222f147c23 */ /* 0x100fe20008010851 */
[----:B------:R-:W-:Y:S01]  /*adb0*/  FFMA.FTZ R42, R51, UR34, -R81 ;  /* 0x00000022332a7c23 */ /* 0x000fe20008010851 */
[----:B------:R-:W2:Y:S01]  /*adc0*/  MUFU.EX2 R80, R80 ;  /* 0x0000005000507308 */ /* 0x000ea20000000800 */
[----:B0-----:R-:W-:Y:S01]  /*add0*/  FFMA.FTZ R2, R6, R2, R78 ;  /* 0x0000000206027223 */ /* 0x001fe2000001004e */
[----:B------:R-:W-:-:S02]  /*ade0*/  @!P1 VIADD R10, R40, 0x2d860 ;  /* 0x0002d860280a9836 */ /* 0x000fc40000000000 */
[--C-:B------:R-:W-:Y:S01]  /*adf0*/  FFMA.FTZ R40, R48, UR34, -R81.reuse ;  /* 0x0000002230287c23 */ /* 0x100fe20008010851 */
[--C-:B------:R-:W-:Y:S01]  /*ae00*/  FFMA.FTZ R52, R52, UR34, -R81.reuse ;  /* 0x0000002234347c23 */ /* 0x100fe20008010851 */
[--C-:B------:R-:W-:Y:S01]  /*ae10*/  FFMA.FTZ R47, R66, UR34, -R81.reuse ;  /* 0x00000022422f7c23 */ /* 0x100fe20008010851 */
[--C-:B------:R-:W-:Y:S01]  /*ae20*/  FFMA.FTZ R51, R68, UR34, -R81.reuse ;  /* 0x0000002244337c23 */ /* 0x100fe20008010851 */
[----:B------:R-:W-:Y:S01]  /*ae30*/  @!P1 PRMT R10, RZ, 0x654, R10 ;  /* 0x00000654ff0a9816 */ /* 0x000fe2000000000a */
        /* <DEDUP_REMOVED lines=9> */
[----:B------:R-:W-:Y:S01]  /*aed0*/  FFMA.FTZ R76, R76, UR34, -R81 ;  /* 0x000000224c4c7c23 */ /* 0x000fe20008010851 */
[C---:B------:R-:W-:Y:S01]  /*aee0*/  ISETP.GT.AND P2, PT, R0.reuse, UR52, PT ;  /* 0x0000003400007c0c */ /* 0x040fe2000bf44270 */
[----:B------:R-:W-:Y:S01]  /*aef0*/  UMOV UR53, UR46 ;  /* 0x0000002e00357c82 */ /* 0x000fe20008000000 */
[----:B------:R-:W-:-:S04]  /*af00*/  VIADD R0, R0, 0xffffffff ;  /* 0xffffffff00007836 */ /* 0x000fc80000000000 */
[----:B------:R-:W4:Y:S08]  /*af10*/  MUFU.EX2 R82, R82 ;  /* 0x0000005200527308 */ /* 0x000f300000000800 */
[----:B------:R-:W5:Y:S01]  /*af20*/  MUFU.EX2 R24, R24 ;  /* 0x0000001800187308 */ /* 0x000f620000000800 */
[----:B------:R-:W-:Y:S02]  /*af30*/  WARPGROUP.DEPBAR.LE gsb0, 0x0 ;  /* 0x00008000000079c5 */ /* 0x000fe40000010000 */
[----:B------:R-:W-:-:S05]  /*af40*/  WARPGROUP.ARRIVE ;  /* 0x00000000000079c5 */ /* 0x000fca0000000000 */
[----:B------:R-:W5:Y:S01]  /*af50*/  MUFU.EX2 R83, R83 ;  /* 0x0000005300537308 */ /* 0x000f620000000800 */
[----:B------:R-:W-:Y:S01]  /*af60*/  HGMMA.64x96x16.F32 R88, gdesc[UR28].tnspB, R88, gsb0 ;  /* 0x416000001c5879f0 */ /* 0x000fe20008000858 */
[----:B------:R-:W-:Y:S02]  /*af70*/  UIADD3 UR28, UR6, 0x606, URZ ;  /* 0x00000606061c7890 */ /* 0x000fe4000fffe03f */
[----:B------:R-:W-:-:S04]  /*af80*/  UIADD3 UR30, UR7, 0x1c0, URZ ;  /* 0x000001c0071e7890 */ /* 0x000fc8000fffe03f */
[----:B------:R-:W5:Y:S01]  /*af90*/  MUFU.EX2 R26, R26 ;  /* 0x0000001a001a7308 */ /* 0x000f620000000800 */
[----:B------:R-:W-:Y:S01]  /*afa0*/  UMOV UR29, 0x40000040 ;  /* 0x40000040001d7882 */ /* 0x000fe20000000000 */
[----:B------:R-:W-:-:S06]  /*afb0*/  UMOV UR31, 0x80000020 ;  /* 0x80000020001f7882 */ /* 0x000fcc0000000000 */
[----:B------:R-:W-:Y:S08]  /*afc0*/  MUFU.EX2 R31, R31 ;  /* 0x0000001f001f7308 */ /* 0x000ff00000000800 */
[----:B------:R-:W5:Y:S08]  /*afd0*/  MUFU.EX2 R84, R84 ;  /* 0x0000005400547308 */ /* 0x000f700000000800 */
        /* <DEDUP_REMOVED lines=9> */
[----:B------:R-:W5:Y:S01]  /*b070*/  MUFU.EX2 R28, R28 ;  /* 0x0000001c001c7308 */ /* 0x000f620000000800 */
[----:B------:R-:W-:-:S02]  /*b080*/  WARPGROUP.DEPBAR.LE gsb0, 0x0 ;  /* 0x00008000000079c5 */ /* 0x000fc40000010000 */
[----:B------:R-:W-:-:S05]  /*b090*/  WARPGROUP.ARRIVE ;  /* 0x00000000000079c5 */ /* 0x000fca0000000000 */
[----:B------:R-:W-:Y:S01]  /*b0a0*/  MUFU.EX2 R43, R43 ;  /* 0x0000002b002b7308 */ /* 0x000fe20000000800 */
[----:B------:R-:W-:Y:S01]  /*b0b0*/  HGMMA.64x96x16.F32 R88, gdesc[UR28].tnspB, R88, gsb0 ;  /* 0x416000001c5879f0 */ /* 0x000fe20008000858 */
[----:B------:R-:W-:-:S06]  /*b0c0*/  UMOV UR28, UR49 ;  /* 0x00000031001c7c82 */ /* 0x000fcc0008000000 */
[----:B------:R-:W5:Y:S08]  /*b0d0*/  MUFU.EX2 R39, R39 ;  /* 0x0000002700277308 */ /* 0x000f700000000800 */
[----:B------:R-:W-:Y:S08]  /*b0e0*/  MUFU.EX2 R45, R45 ;  /* 0x0000002d002d7308 */ /* 0x000ff00000000800 */
[----:B------:R-:W5:Y:S08]  /*b0f0*/  MUFU.EX2 R20, R20 ;  /* 0x0000001400147308 */ /* 0x000f700000000800 */
[----:B------:R-:W-:Y:S08]  /*b100*/  MUFU.EX2 R46, R46 ;  /* 0x0000002e002e7308 */ /* 0x000ff00000000800 */
[----:B------:R-:W5:Y:S08]  /*b110*/  MUFU.EX2 R40, R40 ;  /* 0x0000002800287308 */ /* 0x000f700000000800 */
[----:B------:R-:W5:Y:S08]  /*b120*/  MUFU.EX2 R49, R49 ;  /* 0x0000003100317308 */ /* 0x000f700000000800 */
[----:B------:R-:W5:Y:S08]  /*b130*/  MUFU.EX2 R42, R42 ;  /* 0x0000002a002a7308 */ /* 0x000f700000000800 */
[----:B------:R-:W5:Y:S08]  /*b140*/  MUFU.EX2 R50, R50 ;  /* 0x0000003200327308 */ /* 0x000f700000000800 */
        /* <DEDUP_REMOVED lines=8> */
[----:B-1----:R-:W-:Y:S01]  /*b1d0*/  FFMA.FTZ R44, R67, UR34, -R81 ;  /* 0x00000022432c7c23 */ /* 0x002fe20008010851 */
[----:B------:R-:W-:Y:S01]  /*b1e0*/  FADD.FTZ R67, R79, R2 ;  /* 0x000000024f437221 */ /* 0x000fe20000010000 */
[-C--:B------:R-:W-:Y:S01]  /*b1f0*/  FMUL.FTZ R88, R88, R5.reuse ;  /* 0x0000000558587220 */ /* 0x080fe20000410000 */
[-C--:B------:R-:W-:Y:S01]  /*b200*/  FMUL.FTZ R89, R89, R5.reuse ;  /* 0x0000000559597220 */ /* 0x080fe20000410000 */
[----:B------:R-:W-:Y:S01]  /*b210*/  FMUL.FTZ R92, R92, R5 ;  /* 0x000000055c5c7220 */ /* 0x000fe20000410000 */
[----:B--2---:R-:W-:Y:S01]  /*b220*/  FADD.FTZ R67, R80, R67 ;  /* 0x0000004350437221 */ /* 0x004fe20000010000 */
[----:B0-----:R-:W-:Y:S01]  /*b230*/  FFMA.FTZ R8, R5, R3, R77 ;  /* 0x0000000305087223 */ /* 0x001fe2000001004d */
[----:B------:R0:W-:Y:S01]  /*b240*/  @!P1 SYNCS.ARRIVE.TRANS64.RED.A1T0 RZ, [R10+URZ], RZ ;  /* 0x000000ff0aff99a7 */ /* 0x0001e2000810043f */
[----:B------:R1:W-:Y:S01]  /*b250*/  MUFU.EX2 R2, R65 ;  /* 0x0000004100027308 */ /* 0x0003e20000000800 */
[-C--:B------:R-:W-:Y:S01]  /*b260*/  FMUL.FTZ R93, R93, R5.reuse ;  /* 0x000000055d5d7220 */ /* 0x080fe20000410000 */
[----:B------:R-:W-:Y:S01]  /*b270*/  FADD.FTZ R8, R9, R8 ;  /* 0x0000000809087221 */ /* 0x000fe20000010000 */
[-C--:B------:R-:W-:Y:S01]  /*b280*/  FMUL.FTZ R96, R96, R5.reuse ;  /* 0x0000000560607220 */ /* 0x080fe20000410000 */
[-C--:B------:R-:W-:Y:S01]  /*b290*/  FMUL.FTZ R97, R97, R5.reuse ;  /* 0x0000000561617220 */ /* 0x080fe20000410000 */
[-C--:B------:R-:W-:Y:S01]  /*b2a0*/  FMUL.FTZ R100, R100, R5.reuse ;  /* 0x0000000564647220 */ /* 0x080fe20000410000 */
[----:B------:R-:W-:Y:S01]  /*b2b0*/  FADD.FTZ R85, R11, R8 ;  /* 0x000000080b557221 */ /* 0x000fe20000010000 */
[----:B0-----:R-:W-:Y:S01]  /*b2c0*/  FADD.FTZ R10, R14, R67 ;  /* 0x000000430e0a7221 */ /* 0x001fe20000010000 */
[----:B------:R0:W2:Y:S01]  /*b2d0*/  MUFU.EX2 R3, R52 ;  /* 0x0000003400037308 */ /* 0x0000a20000000800 */
[----:B------:R-:W-:Y:S01]  /*b2e0*/  FMUL.FTZ R101, R101, R5 ;  /* 0x0000000565657220 */ /* 0x000fe20000410000 */
[----:B------:R-:W-:Y:S01]  /*b2f0*/  FADD.FTZ R8, R12, R85 ;  /* 0x000000550c087221 */ /* 0x000fe20000010000 */
[----:B---3--:R-:W-:Y:S01]  /*b300*/  FADD.FTZ R67, R13, R10 ;  /* 0x0000000a0d437221 */ /* 0x008fe20000010000 */
[----:B----4-:R-:W-:Y:S01]  /*b310*/  F2FP.F16.F32.PACK_AB R13, R82, R13 ;  /* 0x0000000d520d723e */ /* 0x010fe200000000ff */
[-C--:B------:R-:W-:Y:S01]  /*b320*/  FMUL.FTZ R104, R104, R5.reuse ;  /* 0x0000000568687220 */ /* 0x080fe20000410000 */
[----:B------:R-:W-:Y:S01]  /*b330*/  FADD.FTZ R8, R15, R8 ;  /* 0x000000080f087221 */ /* 0x000fe20000010000 */
[----:B------:R-:W-:Y:S01]  /*b340*/  FADD.FTZ R67, R82, R67 ;  /* 0x0000004352437221 */ /* 0x000fe20000010000 */
[----:B------:R-:W3:Y:S01]  /*b350*/  MUFU.EX2 R44, R44 ;  /* 0x0000002c002c7308 */ /* 0x000ee20000000800 */
[-C--:B------:R-:W-:Y:S01]  /*b360*/  FMUL.FTZ R105, R105, R5.reuse ;  /* 0x0000000569697220 */ /* 0x080fe20000410000 */
[----:B------:R-:W-:Y:S01]  /*b370*/  FADD.FTZ R8, R21, R8 ;  /* 0x0000000815087221 */ /* 0x000fe20000010000 */
[----:B-----5:R-:W-:Y:S01]  /*b380*/  FADD.FTZ R10, R24, R67 ;  /* 0x00000043180a7221 */ /* 0x020fe20000010000 */
[-C--:B------:R-:W-:Y:S01]  /*b390*/  FMUL.FTZ R108, R108, R5.reuse ;  /* 0x000000056c6c7220 */ /* 0x080fe20000410000 */
[----:B------:R-:W-:Y:S01]  /*b3a0*/  FMUL.FTZ R109, R109, R5 ;  /* 0x000000056d6d7220 */ /* 0x000fe20000410000 */
[----:B------:R-:W-:Y:S01]  /*b3b0*/  FADD.FTZ R8, R25, R8 ;  /* 0x0000000819087221 */ /* 0x000fe20000010000 */
[----:B-1----:R-:W-:Y:S01]  /*b3c0*/  FADD.FTZ R65, R83, R10 ;  /* 0x0000000a53417221 */ /* 0x002fe20000010000 */
        /* <DEDUP_REMOVED lines=9> */
[----:B------:R-:W4:Y:S01]  /*b460*/  MUFU.EX2 R57, R57 ;  /* 0x0000003900397308 */ /* 0x000f220000000800 */
[C---:B------:R-:W-:Y:S01]  /*b470*/  FADD.FTZ R48, R31.reuse, R48 ;  /* 0x000000301f307221 */ /* 0x040fe20000010000 */
[----:B------:R-:W-:Y:S01]  /*b480*/  FADD.FTZ R65, R32, R65 ;  /* 0x0000004120417221 */ /* 0x000fe20000010000 */
[----:B------:R-:W-:Y:S01]  /*b490*/  F2FP.F16.F32.PACK_AB R24, R31, R29 ;  /* 0x0000001d1f18723e */ /* 0x000fe200000000ff */
[----:B------:R-:W-:Y:S01]  /*b4a0*/  FMUL.FTZ R113, R113, R5 ;  /* 0x0000000571717220 */ /* 0x000fe20000410000 */
[----:B------:R-:W-:Y:S01]  /*b4b0*/  FADD.FTZ R48, R33, R48 ;  /* 0x0000003021307221 */ /* 0x000fe20000010000 */
[----:B------:R-:W-:Y:S01]  /*b4c0*/  FADD.FTZ R65, R34, R65 ;  /* 0x0000004122417221 */ /* 0x000fe20000010000 */
[----:B------:R-:W-:Y:S01]  /*b4d0*/  F2FP.F16.F32.PACK_AB R11, R14, R80 ;  /* 0x000000500e0b723e */ /* 0x000fe200000000ff */
[----:B------:R-:W5:Y:S01]  /*b4e0*/  MUFU.EX2 R69, R69 ;  /* 0x0000004500457308 */ /* 0x000f620000000800 */
[----:B------:R-:W-:Y:S01]  /*b4f0*/  FADD.FTZ R48, R35, R48 ;  /* 0x0000003023307221 */ /* 0x000fe20000010000 */
        /* <DEDUP_REMOVED lines=8> */
[----:B0-----:R-:W-:Y:S01]  /*b580*/  FADD.FTZ R52, R28, R65 ;  /* 0x000000411c347221 */ /* 0x001fe20000010000 */
[----:B------:R-:W-:Y:S01]  /*b590*/  F2FP.F16.F32.PACK_AB R8, R9, R77 ;  /* 0x0000004d0908723e */ /* 0x000fe200000000ff */
[----:B------:R-:W-:Y:S01]  /*b5a0*/  FMUL.FTZ R117, R117, R5 ;  /* 0x0000000575757220 */ /* 0x000fe20000410000 */
[----:B------:R-:W-:Y:S01]  /*b5b0*/  FADD.FTZ R48, R41, R48 ;  /* 0x0000003029307221 */ /* 0x000fe20000010000 */
[----:B------:R-:W-:Y:S01]  /*b5c0*/  FADD.FTZ R21, R39, R52 ;  /* 0x0000003427157221 */ /* 0x000fe20000010000 */
[----:B------:R-:W-:Y:S01]  /*b5d0*/  F2FP.F16.F32.PACK_AB R9, R79, R78 ;  /* 0x0000004e4f09723e */ /* 0x000fe200000000ff */
[----:B------:R-:W0:Y:S01]  /*b5e0*/  MUFU.EX2 R70, R70 ;  /* 0x0000004600467308 */ /* 0x000e220000000800 */
[----:B------:R-:W-:Y:S01]  /*b5f0*/  FADD.FTZ R48, R43, R48 ;  /* 0x000000302b307221 */ /* 0x000fe20000010000 */
[----:B------:R-:W-:Y:S01]  /*b600*/  FADD.FTZ R21, R20, R21 ;  /* 0x0000001514157221 */ /* 0x000fe20000010000 */
[----:B------:R-:W-:Y:S01]  /*b610*/  F2FP.F16.F32.PACK_AB R25, R84, R26 ;  /* 0x0000001a5419723e */ /* 0x000fe200000000ff */
[----:B------:R2:W-:Y:S01]  /*b620*/  STSM.16.M88.4 [R17+0x21800], R8 ;  /* 0x0218000811007844 */ /* 0x0005e20000000200 */
[----:B------:R-:W-:Y:S01]  /*b630*/  FADD.FTZ R29, R45, R48 ;  /* 0x000000302d1d7221 */ /* 0x000fe20000010000 */
[----:B------:R-:W-:Y:S01]  /*b640*/  FADD.FTZ R21, R40, R21 ;  /* 0x0000001528157221 */ /* 0x000fe20000010000 */
[----:B------:R-:W-:Y:S01]  /*b650*/  F2FP.F16.F32.PACK_AB R26, R35, R33 ;  /* 0x00000021231a723e */ /* 0x000fe200000000ff */
[----:B------:R3:W-:Y:S01]  /*b660*/  STSM.16.M88.4 [R22], R12 ;  /* 0x0000000c16007844 */ /* 0x0007e20000000200 */
[----:B------:R-:W-:Y:S01]  /*b670*/  FADD.FTZ R32, R46, R29 ;  /* 0x0000001d2e207221 */ /* 0x000fe20000010000 */
[----:B------:R-:W0:Y:S01]  /*b680*/  MUFU.EX2 R59, R59 ;  /* 0x0000003b003b7308 */ /* 0x000e220000000800 */
[-C--:B------:R-:W-:Y:S01]  /*b690*/  FMUL.FTZ R120, R120, R5.reuse ;  /* 0x0000000578787220 */ /* 0x080fe20000410000 */
[----:B------:R1:W-:Y:S01]  /*b6a0*/  STSM.16.M88.4 [R19], R24 ;  /* 0x0000001813007844 */ /* 0x0003e20000000200 */
[----:B------:R-:W-:Y:S01]  /*b6b0*/  FADD.FTZ R29, R49, R32 ;  /* 0x00000020311d7221 */ /* 0x000fe20000010000 */
[----:B------:R-:W-:Y:S01]  /*b6c0*/  FADD.FTZ R32, R42, R21 ;  /* 0x000000152a207221 */ /* 0x000fe20000010000 */
[-C--:B------:R-:W-:Y:S01]  /*b6d0*/  FMUL.FTZ R121, R121, R5.reuse ;  /* 0x0000000579797220 */ /* 0x080fe20000410000 */
[-C--:B------:R-:W-:Y:S01]  /*b6e0*/  FMUL.FTZ R124, R124, R5.reuse ;  /* 0x000000057c7c7220 */ /* 0x080fe20000410000 */
[-C--:B------:R-:W-:Y:S01]  /*b6f0*/  FMUL.FTZ R125, R125, R5.reuse ;  /* 0x000000057d7d7220 */ /* 0x080fe20000410000 */
[----:B------:R-:W0:Y:S01]  /*b700*/  MUFU.EX2 R71, R71 ;  /* 0x0000004700477308 */ /* 0x000e220000000800 */
[-C--:B------:R-:W-:Y:S01]  /*b710*/  FMUL.FTZ R128, R128, R5.reuse ;  /* 0x0000000580807220 */ /* 0x080fe20000410000 */
[----:B--2---:R-:W-:Y:S01]  /*b720*/  F2FP.F16.F32.PACK_AB R9, R36, R30 ;  /* 0x0000001e2409723e */ /* 0x004fe200000000ff */
[----:B------:R-:W-:Y:S01]  /*b730*/  FADD.FTZ R30, R50, R29 ;  /* 0x0000001d321e7221 */ /* 0x000fe20000010000 */
[----:B------:R-:W-:Y:S01]  /*b740*/  F2FP.F16.F32.PACK_AB R11, R39, R28 ;  /* 0x0000001c270b723e */ /* 0x000fe200000000ff */
[----:B------:R-:W-:Y:S01]  /*b750*/  FMUL.FTZ R129, R129, R5 ;  /* 0x0000000581817220 */ /* 0x000fe20000410000 */
[----:B---3--:R-:W-:Y:S01]  /*b760*/  FADD.FTZ R13, R3, R32 ;  /* 0x00000020030d7221 */ /* 0x008fe20000010000 */
[----:B------:R-:W-:Y:S01]  /*b770*/  FADD.FTZ R15, R53, R30 ;  /* 0x0000001e350f7221 */ /* 0x000fe20000010000 */
[----:B------:R-:W2:Y:S01]  /*b780*/  MUFU.EX2 R60, R60 ;  /* 0x0000003c003c7308 */ /* 0x000ea20000000800 */
[----:B------:R-:W-:Y:S01]  /*b790*/  F2FP.F16.F32.PACK_AB R8, R38, R37 ;  /* 0x000000252608723e */ /* 0x000fe200000000ff */
[----:B------:R-:W-:Y:S01]  /*b7a0*/  FADD.FTZ R14, R2, R13 ;  /* 0x0000000d020e7221 */ /* 0x000fe20000010000 */
[----:B-1----:R-:W-:Y:S01]  /*b7b0*/  FADD.FTZ R24, R54, R15 ;  /* 0x0000000f36187221 */ /* 0x002fe20000010000 */
[----:B------:R-:W-:Y:S01]  /*b7c0*/  F2FP.F16.F32.PACK_AB R13, R40, R20 ;  /* 0x00000014280d723e */ /* 0x000fe200000000ff */
[----:B------:R-:W-:Y:S01]  /*b7d0*/  FMUL.FTZ R132, R132, R5 ;  /* 0x0000000584847220 */ /* 0x000fe20000410000 */
[----:B------:R-:W-:Y:S01]  /*b7e0*/  FADD.FTZ R15, R47, R14 ;  /* 0x0000000e2f0f7221 */ /* 0x000fe20000010000 */
[----:B------:R-:W-:Y:S01]  /*b7f0*/  FADD.FTZ R21, R55, R24 ;  /* 0x0000001837157221 */ /* 0x000fe20000010000 */
[----:B------:R-:W-:Y:S01]  /*b800*/  MUFU.EX2 R61, R61 ;  /* 0x0000003d003d7308 */ /* 0x000fe20000000800 */
[----:B------:R-:W-:Y:S01]  /*b810*/  F2FP.F16.F32.PACK_AB R10, R43, R41 ;  /* 0x000000292b0a723e */ /* 0x000fe200000000ff */
[----:B------:R-:W-:Y:S01]  /*b820*/  FADD.FTZ R20, R44, R15 ;  /* 0x0000000f2c147221 */ /* 0x000fe20000010000 */
[----:B------:R-:W-:Y:S01]  /*b830*/  FADD.FTZ R24, R56, R21 ;  /* 0x0000001538187221 */ /* 0x000fe20000010000 */
[----:B------:R-:W-:Y:S01]  /*b840*/  F2FP.F16.F32.PACK_AB R15, R3, R42 ;  /* 0x0000002a030f723e */ /* 0x000fe200000000ff */
[----:B------:R-:W-:Y:S01]  /*b850*/  FMUL.FTZ R133, R133, R5 ;  /* 0x0000000585857220 */ /* 0x000fe20000410000 */
[----:B------:R-:W-:Y:S01]  /*b860*/  FADD.FTZ R20, R51, R20 ;  /* 0x0000001433147221 */ /* 0x000fe20000010000 */
[----:B----4-:R-:W-:Y:S01]  /*b870*/  FADD.FTZ R3, R57, R24 ;  /* 0x0000001839037221 */ /* 0x010fe20000010000 */
[----:B------:R-:W1:Y:S01]  /*b880*/  MUFU.EX2 R72, R72 ;  /* 0x0000004800487308 */ /* 0x000e620000000800 */
[----:B------:R-:W-:Y:S01]  /*b890*/  F2FP.F16.F32.PACK_AB R25, R47, R2 ;  /* 0x000000022f19723e */ /* 0x000fe200000000ff */
[----:B-----5:R-:W-:Y:S01]  /*b8a0*/  FADD.FTZ R21, R69, R20 ;  /* 0x0000001445157221 */ /* 0x020fe20000010000 */
[----:B------:R-:W-:Y:S01]  /*b8b0*/  FADD.FTZ R20, R58, R3 ;  /* 0x000000033a147221 */ /* 0x000fe20000010000 */
[----:B------:R-:W-:Y:S01]  /*b8c0*/  F2FP.F16.F32.PACK_AB R12, R46, R45 ;  /* 0x0000002d2e0c723e */ /* 0x000fe200000000ff */
[----:B------:R3:W-:Y:S01]  /*b8d0*/  STSM.16.M88.4 [R18], R8 ;  /* 0x0000000812007844 */ /* 0x0007e20000000200 */
[----:B0-----:R-:W-:Y:S01]  /*b8e0*/  FADD.FTZ R2, R70, R21 ;  /* 0x0000001546027221 */ /* 0x001fe20000010000 */
[----:B------:R-:W-:Y:S01]  /*b8f0*/  FADD.FTZ R3, R59, R20 ;  /* 0x000000143b037221 */ /* 0x000fe20000010000 */
[----:B------:R-:W0:Y:S01]  /*b900*/  MUFU.EX2 R62, R62 ;  /* 0x0000003e003e7308 */ /* 0x000e220000000800 */
[----:B------:R-:W-:Y:S01]  /*b910*/  F2FP.F16.F32.PACK_AB R14, R50, R49 ;  /* 0x00000031320e723e */ /* 0x000fe200000000ff */
[-C--:B------:R-:W-:Y:S01]  /*b920*/  FMUL.FTZ R90, R90, R6.reuse ;  /* 0x000000065a5a7220 */ /* 0x080fe20000410000 */
[----:B------:R-:W-:Y:S01]  /*b930*/  F2FP.F16.F32.PACK_AB R24, R54, R53 ;  /* 0x000000353618723e */ /* 0x000fe200000000ff */
[----:B------:R-:W-:Y:S01]  /*b940*/  FMUL.FTZ R91, R91, R6 ;  /* 0x000000065b5b7220 */ /* 0x000fe20000410000 */
[----:B------:R-:W-:Y:S01]  /*b950*/  F2FP.F16.F32.PACK_AB R26, R56, R55 ;  /* 0x00000037381a723e */ /* 0x000fe200000000ff */
[----:B------:R4:W-:Y:S01]  /*b960*/  STSM.16.M88.4 [R17+0x27800], R12 ;  /* 0x0278000c11007844 */ /* 0x0009e20000000200 */
[----:B------:R-:W-:Y:S01]  /*b970*/  F2FP.F16.F32.PACK_AB R27, R51, R44 ;  /* 0x0000002c331b723e */ /* 0x000fe200000000ff */
[----:B------:R-:W-:Y:S01]  /*b980*/  MUFU.EX2 R64, R64 ;  /* 0x0000004000407308 */ /* 0x000fe20000000800 */
[-C--:B------:R-:W-:Y:S01]  /*b990*/  FMUL.FTZ R94, R94, R6.reuse ;  /* 0x000000065e5e7220 */ /* 0x080fe20000410000 */
[-C--:B------:R-:W-:Y:S01]  /*b9a0*/  FMUL.FTZ R95, R95, R6.reuse ;  /* 0x000000065f5f7220 */ /* 0x080fe20000410000 */
[-C--:B------:R-:W-:Y:S01]  /*b9b0*/  FMUL.FTZ R98, R98, R6.reuse ;  /* 0x0000000662627220 */ /* 0x080fe20000410000 */
[----:B------:R0:W-:Y:S01]  /*b9c0*/  STSM.16.M88.4 [R23], R24 ;  /* 0x0000001817007844 */ /* 0x0001e20000000200 */
[----:B---3--:R-:W-:Y:S01]  /*b9d0*/  FADD.FTZ R9, R71, R2 ;  /* 0x0000000247097221 */ /* 0x008fe20000010000 */
[----:B--2---:R-:W-:Y:S01]  /*b9e0*/  FADD.FTZ R2, R60, R3 ;  /* 0x000000033c027221 */ /* 0x004fe20000010000 */
[----:B------:R-:W-:Y:S01]  /*b9f0*/  F2FP.F16.F32.PACK_AB R8, R58, R57 ;  /* 0x000000393a08723e */ /* 0x000fe200000000ff */
[----:B------:R-:W2:Y:S01]  /*ba00*/  MUFU.EX2 R63, R63 ;  /* 0x0000003f003f7308 */ /* 0x000ea20000000800 */
[----:B-1----:R-:W-:Y:S01]  /*ba10*/  FADD.FTZ R3, R72, R9 ;  /* 0x0000000948037221 */ /* 0x002fe20000010000 */
[----:B------:R-:W-:Y:S01]  /*ba20*/  F2FP.F16.F32.PACK_AB R9, R70, R69 ;  /* 0x000000454609723e */ /* 0x000fe200000000ff */
[-C--:B------:R-:W-:Y:S01]  /*ba30*/  FMUL.FTZ R99, R99, R6.reuse ;  /* 0x0000000663637220 */ /* 0x080fe20000410000 */
[----:B------:R-:W-:Y:S01]  /*ba40*/  F2FP.F16.F32.PACK_AB R10, R60, R59 ;  /* 0x0000003b3c0a723e */ /* 0x000fe200000000ff */
[-C--:B------:R-:W-:Y:S01]  /*ba50*/  FMUL.FTZ R102, R102, R6.reuse ;  /* 0x0000000666667220 */ /* 0x080fe20000410000 */
[----:B----4-:R-:W-:Y:S01]  /*ba60*/  FADD.FTZ R13, R61, R2 ;  /* 0x000000023d0d7221 */ /* 0x010fe20000010000 */
[----:B------:R-:W-:Y:S01]  /*ba70*/  F2FP.F16.F32.PACK_AB R11, R72, R71 ;  /* 0x00000047480b723e */ /* 0x000fe200000000ff */
[----:B------:R-:W1:Y:S01]  /*ba80*/  MUFU.EX2 R32, R73 ;  /* 0x0000004900207308 */ /* 0x000e620000000800 */
[C---:B0-----:R-:W-:Y:S01]  /*ba90*/  F2FP.F16.F32.PACK_AB R12, R62.reuse, R61 ;  /* 0x0000003d3e0c723e */ /* 0x041fe200000000ff */
[----:B------:R-:W-:Y:S01]  /*baa0*/  FADD.FTZ R21, R62, R13 ;  /* 0x0000000d3e157221 */ /* 0x000fe20000010000 */
[-C--:B------:R-:W-:Y:S01]  /*bab0*/  FMUL.FTZ R103, R103, R6.reuse ;  /* 0x0000000667677220 */ /* 0x080fe20000410000 */
[----:B------:R3:W-:Y:S01]  /*bac0*/  STSM.16.M88.4 [R19+0x6000], R8 ;  /* 0x0060000813007844 */ /* 0x0007e20000000200 */
[-C--:B------:R-:W-:Y:S01]  /*bad0*/  FMUL.FTZ R106, R106, R6.reuse ;  /* 0x000000066a6a7220 */ /* 0x080fe20000410000 */
[-C--:B------:R-:W-:Y:S01]  /*bae0*/  FMUL.FTZ R107, R107, R6.reuse ;  /* 0x000000066b6b7220 */ /* 0x080fe20000410000 */
[----:B------:R-:W-:Y:S01]  /*baf0*/  FMUL.FTZ R110, R110, R6 ;  /* 0x000000066e6e7220 */ /* 0x000fe20000410000 */
[----:B------:R-:W0:Y:S01]  /*bb00*/  MUFU.EX2 R74, R74 ;  /* 0x0000004a004a7308 */ /* 0x000e220000000800 */
[----:B--2---:R-:W-:Y:S01]  /*bb10*/  F2FP.F16.F32.PACK_AB R14, R63, R64 ;  /* 0x000000403f0e723e */ /* 0x004fe200000000ff */
        /* <DEDUP_REMOVED lines=15> */
[C---:B0-----:R-:W-:Y:S01]  /*bc10*/  F2FP.F16.F32.PACK_AB R13, R74.reuse, R32 ;  /* 0x000000204a0d723e */ /* 0x041fe200000000ff */
[----:B------:R-:W-:Y:S01]  /*bc20*/  FADD.FTZ R3, R74, R3 ;  /* 0x000000034a037221 */ /* 0x000fe20000010000 */
[-C--:B------:R-:W-:Y:S01]  /*bc30*/  FMUL.FTZ R134, R134, R6.reuse ;  /* 0x0000000686867220 */ /* 0x080fe20000410000 */
[----:B------:R-:W-:Y:S01]  /*bc40*/  FMUL.FTZ R135, R135, R6 ;  /* 0x0000000687877220 */ /* 0x000fe20000410000 */
[----:B------:R-:W-:-:S02]  /*bc50*/  IMAD.MOV.U32 R6, RZ, RZ, R7 ;  /* 0x000000ffff067224 */ /* 0x000fc400078e0007 */
[----:B------:R-:W-:Y:S02]  /*bc60*/  IMAD.MOV.U32 R5, RZ, RZ, R4 ;  /* 0x000000ffff057224 */ /* 0x000fe400078e0004 */
[----:B--2---:R-:W-:Y:S01]  /*bc70*/  FADD.FTZ R2, R28, R3 ;  /* 0x000000031c027221 */ /* 0x004fe20000010000 */
[----:B------:R-:W-:Y:S01]  /*bc80*/  FADD.FTZ R3, R63, R64 ;  /* 0x000000403f037221 */ /* 0x000fe20000010000 */
[C---:B-1----:R-:W-:Y:S02]  /*bc90*/  F2FP.F16.F32.PACK_AB R15, R29.reuse, R28 ;  /* 0x0000001c1d0f723e */ /* 0x042fe400000000ff */
[----:B------:R-:W-:-:S03]  /*bca0*/  FADD.FTZ R2, R29, R2 ;  /* 0x000000021d027221 */ /* 0x000fc60000010000 */
[----:B------:R3:W-:Y:S01]  /*bcb0*/  STSM.16.M88.4 [R18+0x6000], R12 ;  /* 0x0060000c12007844 */ /* 0x0007e20000000200 */
[----:B------:R-:W-:Y:S01]  /*bcc0*/  @!PT LDS RZ, [RZ] ;  /* 0x00000000fffff984 */ /* 0x000fe20000000800 */
[----:B------:R-:W-:Y:S01]  /*bcd0*/  @!PT LDS RZ, [RZ] ;  /* 0x00000000fffff984 */ /* 0x000fe20000000800 */
[----:B------:R-:W-:Y:S01]  /*bce0*/  @!PT LDS RZ, [RZ] ;  /* 0x00000000fffff984 */ /* 0x000fe20000000800 */
[----:B------:R-:W-:Y:S01]  /*bcf0*/  @!PT LDS RZ, [RZ] ;  /* 0x00000000fffff984 */ /* 0x000fe20000000800 */
[----:B------:R0:W-:Y:S06]  /*bd00*/  MEMBAR.ALL.CTA ;  /* 0x0000000000007992 */ /* 0x0001ec0000008000 */
[----:B0-----:R-:W0:Y:S02]  /*bd10*/  FENCE.VIEW.ASYNC.S ;  /* 0x00000000000073c6 */ /* 0x001e240000000000 */
[----:B0-----:R-:W-:Y:S01]  /*bd20*/  NOP ;  /* 0x0000000000007918 */ /* 0x001fe20000000000 */
[----:B------:R-:W-:Y:S05]  /*bd30*/  @P2 BRA `(.L_x_11047) ;  /* 0xffffffd400f02947 */ /* 0x000fea000383ffff */
.L_x_11038:
        /* <DEDUP_REMOVED lines=10> */
.L_x_11065:
[----:B------:R-:W-:Y:S01]  /*bde0*/  UIADD3 UR46, UR54, 0x1, URZ ;  /* 0x00000001362e7890 */ /* 0x000fe2000fffe03f */
[----:B------:R-:W-:-:S03]  /*bdf0*/  ISETP.NE.AND P3, PT, RZ, UR44, PT ;  /* 0x0000002cff007c0c */ /* 0x000fc6000bf65270 */
[----:B------:R-:W-:-:S04]  /*be00*/  UISETP.NE.AND UP1, UPT, UR46, 0x2, UPT ;  /* 0x000000022e00788c */ /* 0x000fc8000bf25270 */
[----:B------:R-:W-:Y:S02]  /*be10*/  USEL UR49, URZ, 0x1, UP1 ;  /* 0x000000013f317887 */ /* 0x000fe40008800000 */
[----:B------:R-:W-:Y:S02]  /*be20*/  USEL UR46, UR46, URZ, UP1 ;  /* 0x0000003f2e2e7287 */ /* 0x000fe40008800000 */
[----:B------:R-:W-:Y:S02]  /*be30*/  ULOP3.LUT UR49, UR28, UR49, URZ, 0x3c, !UPT ;  /* 0x000000311c317292 */ /* 0x000fe4000f8e3c3f */
[----:B-1----:R-:W-:Y:S10]  /*be40*/  @P3 BRA `(.L_x_11049) ;  /* 0x00000000002c3947 */ /* 0x002ff40003800000 */
[----:B------:R-:W-:Y:S05]  /*be50*/  @!P0 BRA `(.L_x_11050) ;  /* 0x0000000000048947 */ /* 0x000fea0003800000 */
[----:B------:R-:W-:Y:S01]  /*be60*/  BPT.TRAP 0x1 ;  /* 0x000000040000795c */ /* 0x000fe20000300000 */
.L_x_11050:
[----:B------:R-:W-:Y:S01]  /*be70*/  ULEA UR6, UR46, UR42, 0x3 ;  /* 0x0000002a2e067291 */ /* 0x000fe2000f8e183f */
[----:B------:R-:W-:-:S05]  /*be80*/  IMAD.U32 R4, RZ, RZ, UR49 ;  /* 0x00000031ff047e24 */ /* 0x000fca000f8e00ff */
[----:B------:R-:W-:-:S04]  /*be90*/  SHF.L.U32 R4, R4, 0x1f, RZ ;  /* 0x0000001f04047819 */ /* 0x000fc800000006ff */
[----:B------:R1:W2:Y:S01]  /*bea0*/  SYNCS.PHASECHK.TRANS64.TRYWAIT P2, [UR6+0x2d830], R4 ;  /* 0x02d83004ff0075a7 */ /* 0x0002a20008040146 */
[----:B------:R-:W-:Y:S05]  /*beb0*/  @!P0 BRA `(.L_x_11051) ;  /* 0x0000000000048947 */ /* 0x000fea0003800000 */
[----:B------:R-:W-:Y:S01]  /*bec0*/  BPT.TRAP 0x1 ;  /* 0x000000040000795c */ /* 0x000fe20000300000 */
.L_x_11051:
[----:B--2---:R-:W-:Y:S05]  /*bed0*/  @P2 BRA `(.L_x_11049) ;  /* 0x0000000000082947 */ /* 0x004fea0003800000 */
[----:B------:R-:W2:Y:S02]  /*bee0*/  SYNCS.PHASECHK.TRANS64.TRYWAIT P2, [UR6+0x2d830], R4 ;  /* 0x02d83004ff0075a7 */ /* 0x000ea40008040146 */
[----:B--2---:R-:W-:Y:S05]  /*bef0*/  @!P2 BRA `(.L_x_11052) ;  /* 0x000000c400c0a947 */ /* 0x004fea0003800000 */
.L_x_11049:
        /* <DEDUP_REMOVED lines=37> */
.L_x_11054:
[----:B------:R-:W-:Y:S01]  /*c150*/  ULEA UR6, UR54, UR42, 0x3 ;  /* 0x0000002a36067291 */ /* 0x000fe2000f8e183f */
[----:B------:R-:W-:-:S05]  /*c160*/  IMAD.U32 R4, RZ, RZ, UR28 ;  /* 0x0000001cff047e24 */ /* 0x000fca000f8e00ff */
[----:B------:R-:W-:-:S04]  /*c170*/  SHF.L.U32 R4, R4, 0x1f, RZ ;  /* 0x0000001f04047819 */ /* 0x000fc800000006ff */
[----:B------:R0:W1:Y:S01]  /*c180*/  SYNCS.PHASECHK.TRANS64.TRYWAIT P2, [UR6+0x2d850], R4 ;  /* 0x02d85004ff0075a7 */ /* 0x0000620008040146 */
[----:B------:R-:W-:Y:S05]  /*c190*/  @!P0 BRA `(.L_x_11055) ;  /* 0x0000000000048947 */ /* 0x000fea0003800000 */
[----:B------:R-:W-:Y:S01]  /*c1a0*/  BPT.TRAP 0x1 ;  /* 0x000000040000795c */ /* 0x000fe20000300000 */
.L_x_11055:
[----:B-1----:R-:W-:Y:S05]  /*c1b0*/  @P2 BRA `(.L_x_11053) ;  /* 0x0000000000082947 */ /* 0x002fea0003800000 */
[----:B------:R-:W1:Y:S02]  /*c1c0*/  SYNCS.PHASECHK.TRANS64.TRYWAIT P2, [UR6+0x2d850], R4 ;  /* 0x02d85004ff0075a7 */ /* 0x000e640008040146 */
[----:B-1----:R-:W-:Y:S05]  /*c1d0*/  @!P2 BRA `(.L_x_11056) ;  /* 0x000000c40020a947 */ /* 0x002fea0003800000 */
.L_x_11053:
[----:B------:R-:W-:Y:S01]  /*c1e0*/  UIADD3 UR6, UR42, 0x400, URZ ;  /* 0x000004002a067890 */ /* 0x000fe2000fffe03f */
[----:B------:R-:W-:Y:S01]  /*c1f0*/  WARPGROUP.ARRIVE ;  /* 0x00000000000079c5 */ /* 0x000fe20000000000 */
[----:B------:R-:W-:Y:S01]  /*c200*/  UMOV UR29, 0x40000040 ;  /* 0x40000040001d7882 */ /* 0x000fe20000000000 */
[----:B------:R-:W-:Y:S01]  /*c210*/  UMOV UR31, 0x80000020 ;  /* 0x80000020001f7882 */ /* 0x000fe20000000000 */
[----:B------:R-:W-:-:S03]  /*c220*/  USHF.R.U32.HI UR6, URZ, 0x4, UR6 ;  /* 0x000000043f067899 */ /* 0x000fc60008011606 */
[----:B------:R-:W2:Y:S01]  /*c230*/  S2R R150, SR_TID.X ;  /* 0x0000000000967919 */ /* 0x000ea20000002100 */
[----:B------:R-:W-:Y:S01]  /*c240*/  PLOP3.LUT P2, PT, PT, PT, UP0, 0x80, 0x0 ;  /* 0x000000000000781c */ /* 0x000fe20003f4f008 */
[----:B---3--:R-:W-:Y:S01]  /*c250*/  FMUL.FTZ R12, R29, UR53 ;  /* 0x000000351d0c7c20 */ /* 0x008fe20008410000 */
[----:B------:R-:W-:Y:S01]  /*c260*/  ULOP3.LUT UR6, UR6, 0x3fff, URZ, 0xc0, !UPT ;  /* 0x00003fff06067892 */ /* 0x000fe2000f8ec03f */
[----:B------:R-:W-:Y:S01]  /*c270*/  FMUL.FTZ R29, R42, UR53 ;  /* 0x000000352a1d7c20 */ /* 0x000fe20008410000 */
[----:B------:R-:W-:Y:S01]  /*c280*/  FMUL.FTZ R42, R53, UR53 ;  /* 0x00000035352a7c20 */ /* 0x000fe20008410000 */
[----:B------:R-:W-:Y:S01]  /*c290*/  FMUL.FTZ R53, R63, UR53 ;  /* 0x000000353f357c20 */ /* 0x000fe20008410000 */
[----:B------:R-:W-:Y:S01]  /*c2a0*/  ULOP3.LUT UR7, UR6, 0x2000000, URZ, 0xfc, !UPT ;  /* 0x0200000006077892 */ /* 0x000fe2000f8efc3f */
[----:B------:R-:W-:Y:S01]  /*c2b0*/  FMUL.FTZ R63, R74, UR53 ;  /* 0x000000354a3f7c20 */ /* 0x000fe20008410000 */
[----:B------:R-:W-:Y:S01]  /*c2c0*/  ULOP3.LUT UR6, UR43, 0x10000, URZ, 0xfc, !UPT ;  /* 0x000100002b067892 */ /* 0x000fe2000f8efc3f */
[----:B------:R-:W-:Y:S01]  /*c2d0*/  FMUL.FTZ R21, R35, UR53 ;  /* 0x0000003523157c20 */ /* 0x000fe20008410000 */
[----:B------:R-:W-:Y:S01]  /*c2e0*/  UIMAD UR7, UR54, 0x600, UR7 ;  /* 0x00000600360778a4 */ /* 0x000fe2000f8e0207 */
[----:B------:R-:W-:-:S02]  /*c2f0*/  VIADD R74, R136, UR39 ;  /* 0x00000027884a7c36 */ /* 0x000fc40008000000 */
[----:B------:R-:W-:Y:S01]  /*c300*/  FMUL.FTZ R35, R47, UR53 ;  /* 0x000000352f237c20 */ /* 0x000fe20008410000 */
[----:B------:R-:W-:Y:S01]  /*c310*/  FMUL.FTZ R15, R33, UR53 ;  /* 0x00000035210f7c20 */ /* 0x000fe20008410000 */
[----:B------:R-:W-:Y:S01]  /*c320*/  IMAD.U32 R47, RZ, RZ, UR46 ;  /* 0x0000002eff2f7e24 */ /* 0x000fe2000f8e00ff */
[----:B------:R-:W-:Y:S01]  /*c330*/  UMOV UR28, UR6 ;  /* 0x00000006001c7c82 */ /* 0x000fe20008000000 */
[----:B------:R-:W-:Y:S01]  /*c340*/  FMUL.FTZ R33, R46, UR53 ;  /* 0x000000352e217c20 */ /* 0x000fe20008410000 */
[----:B------:R-:W-:Y:S01]  /*c350*/  UMOV UR30, UR7 ;  /* 0x00000007001e7c82 */ /* 0x000fe20008000000 */
[----:B-1----:R-:W-:Y:S01]  /*c360*/  FMUL.FTZ R7, R26, UR53 ;  /* 0x000000351a077c20 */ /* 0x002fe20008410000 */
[----:B------:R-:W-:Y:S01]  /*c370*/  HGMMA.64x96x16.F32 R88, gdesc[UR28].tnspB, R88, gsb0 ;  /* 0x416000001c5879f0 */ /* 0x000fe20008000858 */
[----:B------:R-:W-:Y:S01]  /*c380*/  UIADD3 UR28, UR6, 0x2, URZ ;  /* 0x00000002061c7890 */ /* 0x000fe2000fffe03f */
[----:B------:R-:W-:Y:S01]  /*c390*/  @!P1 LEA R47, R47, UR42, 0x3 ;  /* 0x0000002a2f2f9c11 */ /* 0x000fe2000f8e18ff */
[----:B------:R-:W-:Y:S01]  /*c3a0*/  UIADD3 UR30, UR7, 0x40, URZ ;  /* 0x00000040071e7890 */ /* 0x000fe2000fffe03f */
[----:B0-----:R-:W-:Y:S01]  /*c3b0*/  FMUL.FTZ R4, R24, UR53 ;  /* 0x0000003518047c20 */ /* 0x001fe20008410000 */
[----:B------:R-:W-:Y:S01]  /*c3c0*/  UMOV UR29, 0x40000040 ;  /* 0x40000040001d7882 */ /* 0x000fe20000000000 */
[----:B------:R-:W-:Y:S01]  /*c3d0*/  UMOV UR31, 0x80000020 ;  /* 0x80000020001f7882 */ /* 0x000fe20000000000 */
[----:B------:R-:W-:Y:S01]  /*c3e0*/  FMUL.FTZ R26, R37, UR53 ;  /* 0x00000035251a7c20 */ /* 0x000fe20008410000 */
[----:B------:R-:W-:Y:S01]  /*c3f0*/  FMUL.FTZ R24, R36, UR53 ;  /* 0x0000003524187c20 */ /* 0x000fe20008410000 */
[----:B------:R-:W-:Y:S01]  /*c400*/  FMUL.FTZ R37, R50, UR53 ;  /* 0x0000003532257c20 */ /* 0x000fe20008410000 */
[----:B------:R-:W-:Y:S01]  /*c410*/  FMUL.FTZ R20, R34, UR53 ;  /* 0x0000003522147c20 */ /* 0x000fe20008410000 */
[----:B------:R-:W-:Y:S01]  /*c420*/  FMUL.FTZ R36, R48, UR53 ;  /* 0x0000003530247c20 */ /* 0x000fe20008410000 */
[----:B--2---:R-:W-:Y:S01]  /*c430*/  SHF.R.U32.HI R149, RZ, 0x7, R150 ;  /* 0x00000007ff957819 */ /* 0x004fe20000011696 */
        /* <DEDUP_REMOVED lines=51> */
[----:B------:R-:W-:Y:S01]  /*c770*/  IMAD R47, R16, -0x2, R47 ;  /* 0xfffffffe102f7824 */ /* 0x000fe200078e022f */
[----:B------:R-:W0:Y:S01]  /*c780*/  MUFU.TANH R4, R4 ;  /* 0x0000000400047308 */ /* 0x000e220000002400 */
[----:B------:R-:W-:-:S05]  /*c790*/  IMAD.U32 R80, RZ, RZ, UR45 ;  /* 0x0000002dff507e24 */ /* 0x000fca000f8e00ff */
[----:B------:R-:W-:Y:S02]  /*c7a0*/  IADD3 R47, -R80, UR38, R47 ;  /* 0x00000026502f7c10 */ /* 0x000fe4000fffe12f */
[----:B------:R-:W1:Y:S03]  /*c7b0*/  MUFU.TANH R8, R8 ;  /* 0x0000000800087308 */ /* 0x000e660000002400 */
        /* <DEDUP_REMOVED lines=97> */
[----:B------:R-:W0:Y:S01]  /*cdd0*/  MUFU.TANH R76, R76 ;  /* 0x0000004c004c7308 */ /* 0x000e220000002400 */
[----:B------:R-:W-:Y:S02]  /*cde0*/  WARPGROUP.DEPBAR.LE gsb0, 0x0 ;  /* 0x00008000000079c5 */ /* 0x000fe40000010000 */
        /* <DEDUP_REMOVED lines=8> */
[----:B------:R-:W-:-:S04]  /*ce70*/  @UP0 ULDC UR6, c[0x0][0x450] ;  /* 0x0001140000060ab9 */ /* 0x000fc80000000800 */
[----:B------:R-:W-:Y:S01]  /*ce80*/  @P2 SHF.R.U32.HI R74, RZ, UR6, R46 ;  /* 0x00000006ff4a2c19 */ /* 0x000fe2000801162e */
[----:B------:R-:W-:Y:S01]  /*ce90*/  VIADD R46, R149, 0x9 ;  /* 0x00000009952e7836 */ /* 0x000fe20000000000 */
[----:B------:R-:W-:-:S03]  /*cea0*/  ISETP.GE.U32.AND P2, PT, R150, 0x180, PT ;  /* 0x000001809600780c */ /* 0x000fc60003f46070 */
[----:B------:R-:W5:Y:S01]  /*ceb0*/  SHFL.IDX PT, R85, R74, RZ, 0x1c1f ;  /* 0x001c1fff4a557589 */ /* 0x000f6200000e0000 */
[----:B------:R-:W-:Y:S01]  /*cec0*/  SEL R46, R46, 0x9, !P2 ;  /* 0x000000092e2e7807 */ /* 0x000fe20005000000 */
[C---:B-----5:R-:W-:Y:S02]  /*ced0*/  IMAD.IADD R81, R85.reuse, 0x1, R83 ;  /* 0x0000000155517824 */ /* 0x060fe400078e0253 */
[----:B------:R-:W-:Y:S01]  /*cee0*/  IMAD.IADD R80, R85, 0x1, R82 ;  /* 0x0000000155507824 */ /* 0x000fe200078e0252 */
[----:B------:R-:W-:Y:S02]  /*cef0*/  WARPGROUP.DEPBAR.LE gsb0, 0x0 ;  /* 0x00008000000079c5 */ /* 0x000fe40000010000 */
[----:B------:R-:W-:-:S06]  /*cf00*/  WARPGROUP.ARRIVE ;  /* 0x00000000000079c5 */ /* 0x000fcc0000000000 */
[----:B------:R-:W-:Y:S03]  /*cf10*/  HGMMA.64x96x16.F32 R88, gdesc[UR28].tnspB, R88, gsb0 ;  /* 0x416000001c5879f0 */ /* 0x000fe60008000858 */
[----:B------:R-:W-:Y:S02]  /*cf20*/  WARPGROUP.DEPBAR.LE gsb0, 0x0 ;  /* 0x00008000000079c5 */ /* 0x000fe40000010000 */
[----:B------:R0:W-:Y:S06]  /*cf30*/  BAR.ARV R46, 0x100 ;  /* 0x0004002e0000751d */ /* 0x0001ec0000002000 */
[----:B------:R5:W-:Y:S02]  /*cf40*/  @!P1 SYNCS.ARRIVE.TRANS64.RED.A1T0 RZ, [R77+URZ], RZ ;  /* 0x000000ff4dff99a7 */ /* 0x000be4000810043f */
[----:B-----5:R-:W-:-:S06]  /*cf50*/  FMUL.FTZ R77, R87, UR53 ;  /* 0x00000035574d7c20 */ /* 0x020fcc0008410000 */
[----:B------:R-:W0:Y:S01]  /*cf60*/  MUFU.TANH R77, R77 ;  /* 0x0000004d004d7308 */ /* 0x000e220000002400 */
[----:B-1234-:R-:W-:Y:S05]  /*cf70*/  @!P5 BRA `(.L_x_11057) ;  /* 0x00000000005cd947 */ /* 0x01efea0003800000 */
        /* <DEDUP_REMOVED lines=13> */
.L_x_11059:
[----:B------:R-:W-:-:S05]  /*d050*/  IMAD.U32 R84, RZ, RZ, UR35 ;  /* 0x00000023ff547e24 */ /* 0x000fca000f8e00ff */
[----:B------:R-:W-:-:S13]  /*d060*/  ISETP.NE.AND P2, PT, R84, 0x1, PT ;  /* 0x000000015400780c */ /* 0x000fda0003f45270 */
[----:B------:R-:W0:Y:S02]  /*d070*/  @P2 LDC.64 R46, c[0x0][0x9e8] ;  /* 0x00027a00ff2e2b82 */ /* 0x000e240000000a00 */
[----:B0-----:R-:W-:-:S05]  /*d080*/  @P2 IMAD.HI.U32 R46, R85, R46, RZ ;  /* 0x0000002e552e2227 */ /* 0x001fca00078e00ff */
[----:B------:R-:W-:-:S07]  /*d090*/  @P2 SHF.R.U32.HI R85, RZ, R47, R46 ;  /* 0x0000002fff552219 */ /* 0x000fce000001162e */
.L_x_11060:
[----:B------:R-:W-:Y:S05]  /*d0a0*/  BSYNC B0 ;  /* 0x0000000000007941 */ /* 0x000fea0003800000 */
.L_x_11058:
[----:B------:R-:W-:-:S04]  /*d0b0*/  IMAD R85, R85, R84, -R78 ;  /* 0x0000005455557224 */ /* 0x000fc800078e0a4e */
[----:B------:R-:W-:-:S05]  /*d0c0*/  IMAD R85, R16, -0x2, R85 ;  /* 0xfffffffe10557824 */ /* 0x000fca00078e0255 */
[----:B------:R-:W-:Y:S02]  /*d0d0*/  VIADDMNMX R81, R85, R84, R81, PT ;  /* 0x0000005455517246 */ /* 0x000fe40003800151 */
[----:B------:R-:W-:-:S07]  /*d0e0*/  VIMNMX R80, R80, R85, !PT ;  /* 0x0000005550507248 */ /* 0x000fce0007fe0100 */
.L_x_11057:
        /* <DEDUP_REMOVED lines=9> */
[C---:B------:R-:W-:Y:S02]  /*d180*/  ISETP.GT.AND P4, PT, R80.reuse, 0x9, P2 ;  /* 0x000000095000780c */ /* 0x040fe40001784270 */
[----:B------:R-:W-:Y:S02]  /*d190*/  ISETP.GT.AND P6, PT, R80, 0x10, P2 ;  /* 0x000000105000780c */ /* 0x000fe400017c4270 */
[----:B------:R-:W-:-:S02]  /*d1a0*/  ISETP.LT.OR P3, PT, R81, 0x9, P3 ;  /* 0x000000095100780c */ /* 0x000fc40001f61670 */
[----:B------:R-:W-:Y:S01]  /*d1b0*/  ISETP.LT.OR P4, PT, R81, 0xa, P4 ;  /* 0x0000000a5100780c */ /* 0x000fe20002781670 */
[--C-:B-1----:R-:W-:Y:S01]  /*d1c0*/  IMAD.IADD R83, R83, 0x1, R74.reuse ;  /* 0x0000000153537824 */ /* 0x102fe200078e024a */
[----:B------:R-:W-:Y:S01]  /*d1d0*/  ISETP.LT.OR P6, PT, R81, 0x11, P6 ;  /* 0x000000115100780c */ /* 0x000fe200037c1670 */
[----:B------:R-:W-:Y:S01]  /*d1e0*/  IMAD.IADD R82, R82, 0x1, R74 ;  /* 0x0000000152527824 */ /* 0x000fe200078e024a */
        /* <DEDUP_REMOVED lines=98> */
.L_x_11063:
[----:B------:R-:W-:-:S05]  /*d810*/  IMAD.U32 R4, RZ, RZ, UR35 ;  /* 0x00000023ff047e24 */ /* 0x000fca000f8e00ff */
[----:B------:R-:W-:-:S13]  /*d820*/  ISETP.NE.AND P3, PT, R4, 0x1, PT ;  /* 0x000000010400780c */ /* 0x000fda0003f65270 */
[----:B------:R-:W0:Y:S02]  /*d830*/  @P3 LDC.64 R14, c[0x0][0x9e8] ;  /* 0x00027a00ff0e3b82 */ /* 0x000e240000000a00 */
[----:B0-----:R-:W-:-:S05]  /*d840*/  @P3 IMAD.HI.U32 R14, R81, R14, RZ ;  /* 0x0000000e510e3227 */ /* 0x001fca00078e00ff */
[----:B------:R-:W-:-:S07]  /*d850*/  @P3 SHF.R.U32.HI R81, RZ, R15, R14 ;  /* 0x0000000fff513219 */ /* 0x000fce000001160e */
.L_x_11064:
[----:B------:R-:W-:Y:S05]  /*d860*/  BSYNC B0 ;  /* 0x0000000000007941 */ /* 0x000fea0003800000 */
.L_x_11062:
[----:B------:R-:W-:-:S04]  /*d870*/  IMAD R81, R81, R4, -R78 ;  /* 0x0000000451517224 */ /* 0x000fc800078e0a4e */
[----:B------:R-:W-:-:S05]  /*d880*/  IMAD R81, R16, -0x2, R81 ;  /* 0xfffffffe10517824 */ /* 0x000fca00078e0251 */
[----:B------:R-:W-:Y:S02]  /*d890*/  VIADDMNMX R83, R81, R4, R83, PT ;  /* 0x0000000451537246 */ /* 0x000fe40003800153 */
[----:B------:R-:W-:-:S07]  /*d8a0*/  VIMNMX R82, R82, R81, !PT ;  /* 0x0000005152527248 */ /* 0x000fce0007fe0100 */
.L_x_11061:
        /* <DEDUP_REMOVED lines=20> */
[----:B------:R-:W-:Y:S02]  /*d9f0*/  ISETP.GT.AND P4, PT, R82, 0x1, P2 ;  /* 0x000000015200780c */ /* 0x000fe40001784270 */
[----:B------:R-:W-:Y:S02]  /*da00*/  FMNMX.FTZ R15, R32, R15, !PT ;  /* 0x0000000f200f7209 */ /* 0x000fe40007810000 */
[----:B------:R-:W-:Y:S02]  /*da10*/  FSEL R27, R27, -INF , !P3 ;  /* 0xff8000001b1b7808 */ /* 0x000fe40005800000 */
[----:B------:R-:W-:Y:S02]  /*da20*/  FMNMX.FTZ R15, R34, R15, !PT ;  /* 0x0000000f220f7209 */ /* 0x000fe40007810000 */
[----:B------:R-:W-:-:S02]  /*da30*/  ISETP.GT.AND P3, PT, R82, 0x21, P2 ;  /* 0x000000215200780c */ /* 0x000fc40001764270 */
[----:B------:R-:W-:Y:S02]  /*da40*/  FMNMX.FTZ R15, R36, R15, !PT ;  /* 0x0000000f240f7209 */ /* 0x000fe40007810000 */
[C---:B------:R-:W-:Y:S02]  /*da50*/  ISETP.LT.OR P6, PT, R83.reuse, 0x9, P6 ;  /* 0x000000095300780c */ /* 0x040fe400037c1670 */
        /* <DEDUP_REMOVED lines=60> */
[C---:B------:R-:W-:Y:S01]  /*de20*/  FSETP.NEU.FTZ.AND P6, PT, R4.reuse, -INF , PT ;  /* 0xff8000000400780b */ /* 0x040fe20003fdd000 */
[----:B------:R-:W-:Y:S01]  /*de30*/  FMUL.FTZ R15, R4, UR34 ;  /* 0x00000022040f7c20 */ /* 0x000fe20008410000 */
[----:B------:R-:W-:-:S04]  /*de40*/  ISETP.GT.AND P4, PT, R82, 0x59, P2 ;  /* 0x000000595200780c */ /* 0x000fc80001784270 */
[----:B------:R-:W-:Y:S02]  /*de50*/  FSEL R15, R15, RZ, P6 ;  /* 0x000000ff0f0f7208 */ /* 0x000fe40003000000 */
[----:B------:R-:W-:-:S03]  /*de60*/  ISETP.LT.OR P4, PT, R83, 0x5a, P4 ;  /* 0x0000005a5300780c */ /* 0x000fc60002781670 */
        /* <DEDUP_REMOVED lines=14> */
[----:B------:R0:W-:Y:S01]  /*df50*/  MUFU.EX2 R37, R84 ;  /* 0x0000005400257308 */ /* 0x0001e20000000800 */
        /* <DEDUP_REMOVED lines=27> */
[----:B------:R-:W-:Y:S01]  /*e110*/  FFMA.FTZ R79, R79, UR34, -R15 ;  /* 0x000000224f4f7c23 */ /* 0x000fe2000801080f */
        /* <DEDUP_REMOVED lines=12> */
[----:B------:R-:W-:Y:S02]  /*e1e0*/  FMNMX.FTZ R78, R41, R78, !PT ;  /* 0x0000004e294e7209 */ /* 0x000fe40007810000 */
        /* <DEDUP_REMOVED lines=17> */
[----:B------:R-:W-:Y:S01]  /*e300*/  FSEL R63, R63, -INF , !P3 ;  /* 0xff8000003f3f7808 */ /* 0x000fe20005800000 */
[----:B------:R-:W-:Y:S01]  /*e310*/  MUFU.EX2 R26, R26 ;  /* 0x0000001a001a7308 */ /* 0x000fe20000000800 */
[----:B------:R-:W-:-:S02]  /*e320*/  FMNMX.FTZ R78, R59, R78, !PT ;  /* 0x0000004e3b4e7209 */ /* 0x000fc40007810000 */
[C---:B------:R-:W-:Y:S02]  /*e330*/  ISETP.GT.AND P3, PT, R82.reuse, 0x68, P2 ;  /* 0x000000685200780c */ /* 0x040fe40001764270 */
[----:B------:R-:W-:Y:S02]  /*e340*/  ISETP.LT.OR P4, PT, R83, 0x62, P4 ;  /* 0x000000625300780c */ /* 0x000fe40002781670 */
[----:B------:R-:W-:Y:S01]  /*e350*/  FMNMX.FTZ R78, R61, R78, !PT ;  /* 0x0000004e3d4e7209 */ /* 0x000fe20007810000 */
[----:B------:R-:W-:Y:S01]  /*e360*/  MUFU.EX2 R28, R28 ;  /* 0x0000001c001c7308 */ /* 0x000fe20000000800 */
[----:B------:R-:W-:Y:S02]  /*e370*/  ISETP.LT.OR P3, PT, R83, 0x69, P3 ;  /* 0x000000695300780c */ /* 0x000fe40001f61670 */
[----:B------:R-:W-:Y:S02]  /*e380*/  FSEL R65, R65, -INF , !P4 ;  /* 0xff80000041417808 */ /* 0x000fe40006000000 */
[----:B------:R-:W-:-:S02]  /*e390*/  ISETP.GT.AND P4, PT, R82, 0x69, P2 ;  /* 0x000000695200780c */ /* 0x000fc40001784270 */
[----:B------:R-:W-:Y:S01]  /*e3a0*/  FMNMX.FTZ R80, R63, R78, !PT ;  /* 0x0000004e3f507209 */ /* 0x000fe20007810000 */
[----:B------:R-:W-:Y:S01]  /*e3b0*/  MUFU.EX2 R30, R30 ;  /* 0x0000001e001e7308 */ /* 0x000fe20000000800 */
[----:B------:R-:W-:Y:S02]  /*e3c0*/  FSEL R67, R67, -INF , !P3 ;  /* 0xff80000043437808 */ /* 0x000fe40005800000 */
[----:B------:R-:W-:Y:S02]  /*e3d0*/  ISETP.GT.AND P3, PT, R82, 0x70, P2 ;  /* 0x000000705200780c */ /* 0x000fe40001764270 */
[----:B------:R-:W-:Y:S02]  /*e3e0*/  ISETP.LT.OR P4, PT, R83, 0x6a, P4 ;  /* 0x0000006a5300780c */ /* 0x000fe40002781670 */
[----:B0-----:R-:W-:Y:S01]  /*e3f0*/  FMNMX.FTZ R84, R65, R80, !PT ;  /* 0x0000005041547209 */ /* 0x001fe20007810000 */
[----:B------:R-:W-:Y:S01]  /*e400*/  MUFU.EX2 R32, R32 ;  /* 0x0000002000207308 */ /* 0x000fe20000000800 */
[----:B------:R-:W-:-:S02]  /*e410*/  ISETP.LT.OR P3, PT, R83, 0x71, P3 ;  /* 0x000000715300780c */ /* 0x000fc40001f61670 */
[----:B------:R-:W-:Y:S01]  /*e420*/  FSEL R78, R69, -INF , !P4 ;  /* 0xff800000454e7808 */ /* 0x000fe20006000000 */
[--C-:B------:R-:W-:Y:S01]  /*e430*/  FFMA.FTZ R69, R52, UR34, -R15.reuse ;  /* 0x0000002234457c23 */ /* 0x100fe2000801080f */
[----:B------:R-:W-:Y:S02]  /*e440*/  ISETP.GT.AND P4, PT, R82, 0x71, P2 ;  /* 0x000000715200780c */ /* 0x000fe40001784270 */
[----:B------:R-:W-:Y:S01]  /*e450*/  FMNMX.FTZ R7, R67, R84, !PT ;  /* 0x0000005443077209 */ /* 0x000fe20007810000 */
[----:B------:R-:W-:Y:S01]  /*e460*/  MUFU.EX2 R34, R34 ;  /* 0x0000002200227308 */ /* 0x000fe20000000800 */
[----:B------:R-:W-:Y:S01]  /*e470*/  FSEL R80, R71, -INF , !P3 ;  /* 0xff80000047507808 */ /* 0x000fe20005800000 */
[--C-:B------:R-:W-:Y:S01]  /*e480*/  FFMA.FTZ R71, R54, UR34, -R15.reuse ;  /* 0x0000002236477c23 */ /* 0x100fe2000801080f */
[----:B------:R-:W-:Y:S01]  /*e490*/  ISETP.GT.AND P3, PT, R82, 0x78, P2 ;  /* 0x000000785200780c */ /* 0x000fe20001764270 */
[--C-:B------:R-:W-:Y:S01]  /*e4a0*/  FFMA.FTZ R54, R56, UR34, -R15.reuse ;  /* 0x0000002238367c23 */ /* 0x100fe2000801080f */
[C---:B------:R-:W-:Y:S01]  /*e4b0*/  ISETP.LT.OR P4, PT, R83.reuse, 0x72, P4 ;  /* 0x000000725300780c */ /* 0x040fe20002781670 */
[--C-:B------:R-:W-:Y:S01]  /*e4c0*/  FFMA.FTZ R56, R58, UR34, -R15.reuse ;  /* 0x000000223a387c23 */ /* 0x100fe2000801080f */
[----:B------:R-:W-:Y:S01]  /*e4d0*/  FMNMX.FTZ R7, R78, R7, !PT ;  /* 0x000000074e077209 */ /* 0x000fe20007810000 */
[--C-:B------:R-:W-:Y:S01]  /*e4e0*/  FFMA.FTZ R58, R60, UR34, -R15.reuse ;  /* 0x000000223c3a7c23 */ /* 0x100fe2000801080f */
[----:B------:R-:W-:Y:S01]  /*e4f0*/  ISETP.GT.AND P2, PT, R82, 0x79, P2 ;  /* 0x000000795200780c */ /* 0x000fe20001744270 */
[--C-:B------:R-:W-:Y:S01]  /*e500*/  FFMA.FTZ R60, R62, UR34, -R15.reuse ;  /* 0x000000223e3c7c23 */ /* 0x100fe2000801080f */
[----:B------:R-:W-:Y:S01]  /*e510*/  ISETP.LT.OR P3, PT, R83, 0x79, P3 ;  /* 0x000000795300780c */ /* 0x000fe20001f61670 */
[--C-:B------:R-:W-:Y:S01]  /*e520*/  FFMA.FTZ R62, R64, UR34, -R15.reuse ;  /* 0x00000022403e7c23 */ /* 0x100fe2000801080f */
[----:B------:R-:W-:Y:S01]  /*e530*/  FSEL R73, R73, -INF , !P4 ;  /* 0xff80000049497808 */ /* 0x000fe20006000000 */
        /* <DEDUP_REMOVED lines=9> */
[----:B------:R-:W-:-:S03]  /*e5d0*/  FMNMX.FTZ R52, R76, R7, !PT ;  /* 0x000000074c347209 */ /* 0x000fc60007810000 */
[----:B------:R-:W-:Y:S01]  /*e5e0*/  MUFU.EX2 R38, R38 ;  /* 0x0000002600267308 */ /* 0x000fe20000000800 */
[----:B------:R-:W-:-:S05]  /*e5f0*/  FMNMX.FTZ R7, R77, R52, !PT ;  /* 0x000000344d077209 */ /* 0x000fca0007810000 */
[----:B------:R-:W0:Y:S02]  /*e600*/  SHFL.BFLY PT, R82, R7, 0x2, 0x1f ;  /* 0x0c401f0007527f89 */ /* 0x000e2400000e0000 */
[----:B------:R1:W-:Y:S08]  /*e610*/  MUFU.EX2 R52, R71 ;  /* 0x0000004700347308 */ /* 0x0003f00000000800 */
[----:B------:R-:W-:Y:S01]  /*e620*/  MUFU.EX2 R40, R40 ;  /* 0x0000002800287308 */ /* 0x000fe20000000800 */
[----:B-1----:R-:W-:Y:S01]  /*e630*/  FFMA.FTZ R71, R72, UR34, -R15 ;  /* 0x0000002248477c23 */ /* 0x002fe2000801080f */
[----:B------:R-:W-:-:S05]  /*e640*/  FSEL R72, R4, RZ, P6 ;  /* 0x000000ff04487208 */ /* 0x000fca0003000000 */
[----:B------:R-:W-:Y:S01]  /*e650*/  FADD.FTZ R72, -R72, R5 ;  /* 0x0000000548487221 */ /* 0x000fe20000010100 */
[----:B------:R-:W-:Y:S03]  /*e660*/  MUFU.EX2 R42, R42 ;  /* 0x0000002a002a7308 */ /* 0x000fe60000000800 */
[----:B------:R-:W-:Y:S01]  /*e670*/  FMUL.FTZ R15, R72, UR34 ;  /* 0x00000022480f7c20 */ /* 0x000fe20008410000 */
[----:B0-----:R-:W-:-:S04]  /*e680*/  FMNMX.FTZ R82, R7, R82, !PT ;  /* 0x0000005207527209 */ /* 0x001fc80007810000 */
[----:B------:R-:W-:Y:S01]  /*e690*/  MUFU.EX2 R5, R79 ;  /* 0x0000004f00057308 */ /* 0x000fe20000000800 */
[----:B------:R-:W0:Y:S07]  /*e6a0*/  SHFL.BFLY PT, R7, R82, 0x1, 0x1f ;  /* 0x0c201f0052077f89 */ /* 0x000e2e00000e0000 */
[----:B------:R-:W1:Y:S08]  /*e6b0*/  MUFU.EX2 R15, R15 ;  /* 0x0000000f000f7308 */ /* 0x000e700000000800 */
[----:B------:R-:W-:Y:S08]  /*e6c0*/  MUFU.EX2 R44, R44 ;  /* 0x0000002c002c7308 */ /* 0x000ff00000000800 */
[----:B------:R-:W-:Y:S01]  /*e6d0*/  MUFU.EX2 R48, R48 ;  /* 0x0000003000307308 */ /* 0x000fe20000000800 */
[----:B-1----:R-:W-:Y:S01]  /*e6e0*/  FFMA.FTZ R3, R15, R3, R14 ;  /* 0x000000030f037223 */ /* 0x002fe2000001000e */
[----:B------:R-:W-:Y:S01]  /*e6f0*/  FMUL.FTZ R88, R88, R15 ;  /* 0x0000000f58587220 */ /* 0x000fe20000410000 */
[----:B0-----:R-:W-:Y:S01]  /*e700*/  FMNMX.FTZ R7, R82, R7, !PT ;  /* 0x0000000752077209 */ /* 0x001fe20007810000 */
[-C--:B------:R-:W-:Y:S01]  /*e710*/  FMUL.FTZ R89, R89, R15.reuse ;  /* 0x0000000f59597220 */ /* 0x080fe20000410000 */
[C---:B------:R-:W-:Y:S01]  /*e720*/  FADD.FTZ R3, R8.reuse, R3 ;  /* 0x0000000308037221 */ /* 0x040fe20000010000 */
[----:B------:R-:W-:Y:S01]  /*e730*/  F2FP.F16.F32.PACK_AB R8, R8, R14 ;  /* 0x0000000e0808723e */ /* 0x000fe200000000ff */
[-C--:B------:R-:W-:Y:S01]  /*e740*/  FMUL.FTZ R92, R92, R15.reuse ;  /* 0x0000000f5c5c7220 */ /* 0x080fe20000410000 */
[C---:B------:R-:W-:Y:S01]  /*e750*/  FMUL.FTZ R75, R7.reuse, UR34 ;  /* 0x00000022074b7c20 */ /* 0x040fe20008410000 */
[----:B------:R-:W-:Y:S01]  /*e760*/  FSETP.NEU.FTZ.AND P2, PT, R7, -INF , PT ;  /* 0xff8000000700780b */ /* 0x000fe20003f5d000 */
[----:B------:R-:W-:Y:S01]  /*e770*/  FADD.FTZ R3, R10, R3 ;  /* 0x000000030a037221 */ /* 0x000fe20000010000 */
[----:B------:R-:W-:Y:S01]  /*e780*/  MUFU.EX2 R50, R50 ;  /* 0x0000003200327308 */ /* 0x000fe20000000800 */
[C---:B------:R-:W-:Y:S01]  /*e790*/  F2FP.F16.F32.PACK_AB R10, R12.reuse, R10 ;  /* 0x0000000a0c0a723e */ /* 0x040fe200000000ff */
[-C--:B------:R-:W-:Y:S01]  /*e7a0*/  FMUL.FTZ R93, R93, R15.reuse ;  /* 0x0000000f5d5d7220 */ /* 0x080fe20000410000 */
[----:B------:R-:W-:Y:S01]  /*e7b0*/  FSEL R72, R75, RZ, P2 ;  /* 0x000000ff4b487208 */ /* 0x000fe20001000000 */
[----:B------:R-:W-:Y:S01]  /*e7c0*/  FADD.FTZ R14, R12, R3 ;  /* 0x000000030c0e7221 */ /* 0x000fe20000010000 */
[-C--:B------:R-:W-:Y:S01]  /*e7d0*/  FMUL.FTZ R96, R96, R15.reuse ;  /* 0x0000000f60607220 */ /* 0x080fe20000410000 */
[-C--:B------:R-:W-:Y:S01]  /*e7e0*/  FMUL.FTZ R97, R97, R15.reuse ;  /* 0x0000000f61617220 */ /* 0x080fe20000410000 */
[----:B------:R-:W-:Y:S01]  /*e7f0*/  FMUL.FTZ R100, R100, R15 ;  /* 0x0000000f64647220 */ /* 0x000fe20000410000 */
[--C-:B------:R-:W-:Y:S01]  /*e800*/  FFMA.FTZ R79, R35, UR34, -R72.reuse ;  /* 0x00000022234f7c23 */ /* 0x100fe20008010848 */
[----:B------:R-:W-:Y:S01]  /*e810*/  FSEL R35, R7, RZ, P2 ;  /* 0x000000ff07237208 */ /* 0x000fe20001000000 */
[--C-:B------:R-:W-:Y:S01]  /*e820*/  FFMA.FTZ R75, R46, UR34, -R72.reuse ;  /* 0x000000222e4b7c23 */ /* 0x100fe20008010848 */
[--C-:B------:R-:W-:Y:S01]  /*e830*/  FFMA.FTZ R9, R9, UR34, -R72.reuse ;  /* 0x0000002209097c23 */ /* 0x100fe20008010848 */
[--C-:B------:R-:W-:Y:S01]  /*e840*/  FFMA.FTZ R11, R11, UR34, -R72.reuse ;  /* 0x000000220b0b7c23 */ /* 0x100fe20008010848 */
[----:B------:R-:W-:Y:S01]  /*e850*/  FFMA.FTZ R81, R13, UR34, -R72 ;  /* 0x000000220d517c23 */ /* 0x000fe20008010848 */
[----:B------:R-:W-:Y:S01]  /*e860*/  FADD.FTZ R6, -R35, R6 ;  /* 0x0000000623067221 */ /* 0x000fe20000010100 */
[--C-:B------:R-:W-:Y:S01]  /*e870*/  FFMA.FTZ R20, R20, UR34, -R72.reuse ;  /* 0x0000002214147c23 */ /* 0x100fe20008010848 */
[----:B------:R-:W-:Y:S01]  /*e880*/  MUFU.EX2 R75, R75 ;  /* 0x0000004b004b7308 */ /* 0x000fe20000000800 */
[--C-:B------:R-:W-:Y:S01]  /*e890*/  FFMA.FTZ R46, R21, UR34, -R72.reuse ;  /* 0x00000022152e7c23 */ /* 0x100fe20008010848 */
[----:B------:R-:W-:Y:S01]  /*e8a0*/  FMUL.FTZ R6, R6, UR34 ;  /* 0x0000002206067c20 */ /* 0x000fe20008410000 */
[--C-:B------:R-:W-:Y:S01]  /*e8b0*/  FFMA.FTZ R13, R74, UR34, -R72.reuse ;  /* 0x000000224a0d7c23 */ /* 0x100fe20008010848 */
[--C-:B------:R-:W-:Y:S01]  /*e8c0*/  FFMA.FTZ R25, R25, UR34, -R72.reuse ;  /* 0x0000002219197c23 */ /* 0x100fe20008010848 */
[--C-:B------:R-:W-:Y:S01]  /*e8d0*/  FFMA.FTZ R27, R27, UR34, -R72.reuse ;  /* 0x000000221b1b7c23 */ /* 0x100fe20008010848 */
[--C-:B------:R-:W-:Y:S01]  /*e8e0*/  FFMA.FTZ R29, R29, UR34, -R72.reuse ;  /* 0x000000221d1d7c23 */ /* 0x100fe20008010848 */
[--C-:B------:R-:W-:Y:S01]  /*e8f0*/  FFMA.FTZ R31, R31, UR34, -R72.reuse ;  /* 0x000000221f1f7c23 */ /* 0x100fe20008010848 */
[----:B------:R-:W0:Y:S01]  /*e900*/  MUFU.EX2 R6, R6 ;  /* 0x0000000600067308 */ /* 0x000e220000000800 */
[----:B------:R-:W-:Y:S01]  /*e910*/  FFMA.FTZ R43, R43, UR34, -R72 ;  /* 0x000000222b2b7c23 */ /* 0x000fe20008010848 */
[----:B------:R-:W-:Y:S01]  /*e920*/  FADD.FTZ R14, R47, R14 ;  /* 0x0000000e2f0e7221 */ /* 0x000fe20000010000 */
[--C-:B------:R-:W-:Y:S01]  /*e930*/  FFMA.FTZ R33, R33, UR34, -R72.reuse ;  /* 0x0000002221217c23 */ /* 0x100fe20008010848 */
[--C-:B------:R-:W-:Y:S01]  /*e940*/  FFMA.FTZ R21, R39, UR34, -R72.reuse ;  /* 0x0000002227157c23 */ /* 0x100fe20008010848 */
[--C-:B------:R-:W-:Y:S01]  /*e950*/  FFMA.FTZ R39, R41, UR34, -R72.reuse ;  /* 0x0000002229277c23 */ /* 0x100fe20008010848 */
[--C-:B------:R-:W-:Y:S01]  /*e960*/  FFMA.FTZ R41, R45, UR34, -R72.reuse ;  /* 0x000000222d297c23 */ /* 0x100fe20008010848 */
[----:B------:R-:W-:Y:S01]  /*e970*/  FFMA.FTZ R49, R49, UR34, -R72 ;  /* 0x0000002231317c23 */ /* 0x000fe20008010848 */
[----:B------:R-:W1:Y:S01]  /*e980*/  MUFU.EX2 R9, R9 ;  /* 0x0000000900097308 */ /* 0x000e620000000800 */
[----:B------:R-:W-:-:S02]  /*e990*/  IMAD.U32 R45, RZ, RZ, UR54 ;  /* 0x00000036ff2d7e24 */ /* 0x000fc4000f8e00ff */
[--C-:B------:R-:W-:Y:S01]  /*e9a0*/  FFMA.FTZ R51, R51, UR34, -R72.reuse ;  /* 0x0000002233337c23 */ /* 0x100fe20008010848 */
[--C-:B------:R-:W-:Y:S01]  /*e9b0*/  FFMA.FTZ R12, R57, UR34, -R72.reuse ;  /* 0x00000022390c7c23 */ /* 0x100fe20008010848 */
[--C-:B------:R-:W-:Y:S01]  /*e9c0*/  FFMA.FTZ R65, R65, UR34, -R72.reuse ;  /* 0x0000002241417c23 */ /* 0x100fe20008010848 */
[--C-:B------:R-:W-:Y:S01]  /*e9d0*/  FFMA.FTZ R67, R67, UR34, -R72.reuse ;  /* 0x0000002243437c23 */ /* 0x100fe20008010848 */
[----:B------:R-:W-:Y:S01]  /*e9e0*/  @!P1 LEA R45, R45, UR42, 0x3 ;  /* 0x0000002a2d2d9c11 */ /* 0x000fe2000f8e18ff */
[--C-:B------:R-:W-:Y:S01]  /*e9f0*/  FFMA.FTZ R78, R78, UR34, -R72.reuse ;  /* 0x000000224e4e7c23 */ /* 0x100fe20008010848 */
[----:B------:R-:W2:Y:S01]  /*ea00*/  MUFU.EX2 R11, R11 ;  /* 0x0000000b000b7308 */ /* 0x000ea20000000800 */
[----:B0-----:R-:W-:Y:S01]  /*ea10*/  FFMA.FTZ R74, R6, R2, R75 ;  /* 0x00000002064a7223 */ /* 0x001fe2000001004b */
[--C-:B------:R-:W-:Y:S01]  /*ea20*/  FFMA.FTZ R2, R53, UR34, -R72.reuse ;  /* 0x0000002235027c23 */ /* 0x100fe20008010848 */
[----:B------:R-:W-:Y:S01]  /*ea30*/  FFMA.FTZ R53, R55, UR34, -R72 ;  /* 0x0000002237357c23 */ /* 0x000fe20008010848 */
[----:B------:R-:W-:-:S02]  /*ea40*/  @!P1 VIADD R45, R45, 0x2d860 ;  /* 0x0002d8602d2d9836 */ /* 0x000fc40000000000 */
[--C-:B------:R-:W-:Y:S01]  /*ea50*/  FFMA.FTZ R55, R59, UR34, -R72.reuse ;  /* 0x000000223b377c23 */ /* 0x100fe20008010848 */
[--C-:B------:R-:W-:Y:S01]  /*ea60*/  FFMA.FTZ R80, R80, UR34, -R72.reuse ;  /* 0x0000002250507c23 */ /* 0x100fe20008010848 */
[----:B------:R-:W-:Y:S01]  /*ea70*/  FFMA.FTZ R76, R76, UR34, -R72 ;  /* 0x000000224c4c7c23 */ /* 0x000fe20008010848 */
[----:B------:R-:W0:Y:S01]  /*ea80*/  MUFU.EX2 R81, R81 ;  /* 0x0000005100517308 */ /* 0x000e220000000800 */
[----:B-1----:R-:W-:Y:S01]  /*ea90*/  FADD.FTZ R74, R9, R74 ;  /* 0x0000004a094a7221 */ /* 0x002fe20000010000 */
[----:B------:R-:W-:Y:S01]  /*eaa0*/  @!P1 PRMT R45, RZ, 0x654, R45 ;  /* 0x00000654ff2d9816 */ /* 0x000fe2000000002d */
[----:B------:R-:W-:Y:S01]  /*eab0*/  FFMA.FTZ R73, R73, UR34, -R72 ;  /* 0x0000002249497c23 */ /* 0x000fe20008010848 */
[----:B------:R-:W-:Y:S01]  /*eac0*/  F2FP.F16.F32.PACK_AB R9, R9, R75 ;  /* 0x0000004b0909723e */ /* 0x000fe200000000ff */
[----:B------:R-:W-:Y:S01]  /*ead0*/  UMOV UR54, UR46 ;  /* 0x0000002e00367c82 */ /* 0x000fe20008000000 */
[----:B------:R1:W-:Y:S01]  /*eae0*/  @!P1 SYNCS.ARRIVE.TRANS64.RED.A1T0 RZ, [R45+URZ], RZ ;  /* 0x000000ff2dff99a7 */ /* 0x0003e2000810043f */
[----:B------:R-:W-:Y:S01]  /*eaf0*/  ISETP.GT.AND P2, PT, R0, UR37, PT ;  /* 0x0000002500007c0c */ /* 0x000fe2000bf44270 */
        /* <DEDUP_REMOVED lines=9> */
[C---:B0-----:R-:W-:Y:S01]  /*eb90*/  FADD.FTZ R3, R81.reuse, R74 ;  /* 0x0000004a51037221 */ /* 0x041fe20000010000 */
[----:B------:R-:W-:Y:S01]  /*eba0*/  F2FP.F16.F32.PACK_AB R11, R81, R11 ;  /* 0x0000000b510b723e */ /* 0x000fe200000000ff */
[-C--:B------:R-:W-:Y:S01]  /*ebb0*/  FMUL.FTZ R102, R102, R6.reuse ;  /* 0x0000000666667220 */ /* 0x080fe20000410000 */
[-C--:B------:R-:W-:Y:S01]  /*ebc0*/  FMUL.FTZ R103, R103, R6.reuse ;  /* 0x0000000667677220 */ /* 0x080fe20000410000 */
[-C--:B------:R-:W-:Y:S01]  /*ebd0*/  FMUL.FTZ R106, R106, R6.reuse ;  /* 0x000000066a6a7220 */ /* 0x080fe20000410000 */
[-C--:B------:R-:W-:Y:S01]  /*ebe0*/  FMUL.FTZ R107, R107, R6.reuse ;  /* 0x000000066b6b7220 */ /* 0x080fe20000410000 */
[----:B------:R0:W-:Y:S01]  /*ebf0*/  STSM.16.M88.4 [R17+0x21800], R8 ;  /* 0x0218000811007844 */ /* 0x0001e20000000200 */
[----:B------:R-:W4:Y:S01]  /*ec00*/  MUFU.EX2 R25, R25 ;  /* 0x0000001900197308 */ /* 0x000f220000000800 */
        /* <DEDUP_REMOVED lines=8> */
[----:B--2---:R-:W-:Y:S01]  /*ec90*/  FADD.FTZ R74, R46, R3 ;  /* 0x000000032e4a7221 */ /* 0x004fe20000010000 */
[-C--:B------:R-:W-:Y:S01]  /*eca0*/  FMUL.FTZ R122, R122, R6.reuse ;  /* 0x000000067a7a7220 */ /* 0x080fe20000410000 */
[-C--:B------:R-:W-:Y:S01]  /*ecb0*/  FMUL.FTZ R123, R123, R6.reuse ;  /* 0x000000067b7b7220 */ /* 0x080fe20000410000 */
[-C--:B------:R-:W-:Y:S01]  /*ecc0*/  FMUL.FTZ R126, R126, R6.reuse ;  /* 0x000000067e7e7220 */ /* 0x080fe20000410000 */
[-C--:B------:R-:W-:Y:S01]  /*ecd0*/  FMUL.FTZ R127, R127, R6.reuse ;  /* 0x000000067f7f7220 */ /* 0x080fe20000410000 */
[----:B------:R-:W-:Y:S01]  /*ece0*/  FMUL.FTZ R130, R130, R6 ;  /* 0x0000000682827220 */ /* 0x000fe20000410000 */
[----:B0-----:R-:W-:Y:S01]  /*ecf0*/  F2FP.F16.F32.PACK_AB R9, R46, R20 ;  /* 0x000000142e09723e */ /* 0x001fe200000000ff */
[----:B------:R-:W0:Y:S01]  /*ed00*/  MUFU.EX2 R29, R29 ;  /* 0x0000001d001d7308 */ /* 0x000e220000000800 */
[----:B----4-:R-:W-:Y:S01]  /*ed10*/  FADD.FTZ R74, R25, R74 ;  /* 0x0000004a194a7221 */ /* 0x010fe20000010000 */
[----:B------:R-:W-:Y:S01]  /*ed20*/  F2FP.F16.F32.PACK_AB R8, R37, R47 ;  /* 0x0000002f2508723e */ /* 0x000fe200000000ff */
[----:B------:R-:W-:Y:S01]  /*ed30*/  FMUL.FTZ R131, R131, R6 ;  /* 0x0000000683837220 */ /* 0x000fe20000410000 */
[----:B------:R-:W-:Y:S01]  /*ed40*/  F2FP.F16.F32.PACK_AB R10, R26, R24 ;  /* 0x000000181a0a723e */ /* 0x000fe200000000ff */
[-C--:B------:R-:W-:Y:S01]  /*ed50*/  FMUL.FTZ R134, R134, R6.reuse ;  /* 0x0000000686867220 */ /* 0x080fe20000410000 */
[----:B------:R-:W-:Y:S01]  /*ed60*/  FMUL.FTZ R135, R135, R6 ;  /* 0x0000000687877220 */ /* 0x000fe20000410000 */
[----:B------:R-:W-:Y:S01]  /*ed70*/  FMUL.FTZ R101, R101, R15 ;  /* 0x0000000f65657220 */ /* 0x000fe20000410000 */
[----:B------:R2:W-:Y:S01]  /*ed80*/  MUFU.EX2 R35, R43 ;  /* 0x0000002b00237308 */ /* 0x0005e20000000800 */
[C---:B---3--:R-:W-:Y:S01]  /*ed90*/  FADD.FTZ R74, R27.reuse, R74 ;  /* 0x0000004a1b4a7221 */ /* 0x048fe20000010000 */
[----:B------:R-:W-:Y:S01]  /*eda0*/  F2FP.F16.F32.PACK_AB R11, R27, R25 ;  /* 0x000000191b0b723e */ /* 0x000fe200000000ff */
[-C--:B------:R-:W-:Y:S01]  /*edb0*/  FMUL.FTZ R104, R104, R15.reuse ;  /* 0x0000000f68687220 */ /* 0x080fe20000410000 */
[-C--:B------:R-:W-:Y:S01]  /*edc0*/  FMUL.FTZ R105, R105, R15.reuse ;  /* 0x0000000f69697220 */ /* 0x080fe20000410000 */
[-C--:B------:R-:W-:Y:S01]  /*edd0*/  FMUL.FTZ R108, R108, R15.reuse ;  /* 0x0000000f6c6c7220 */ /* 0x080fe20000410000 */
[-C--:B------:R-:W-:Y:S01]  /*ede0*/  FMUL.FTZ R109, R109, R15.reuse ;  /* 0x0000000f6d6d7220 */ /* 0x080fe20000410000 */
[----:B------:R3:W-:Y:S01]  /*edf0*/  STSM.16.M88.4 [R22], R8 ;  /* 0x0000000816007844 */ /* 0x0007e20000000200 */
[----:B------:R-:W4:Y:S01]  /*ee00*/  MUFU.EX2 R31, R31 ;  /* 0x0000001f001f7308 */ /* 0x000f220000000800 */
[----:B--2---:R-:W-:Y:S01]  /*ee10*/  FADD.FTZ R43, R37, R14 ;  /* 0x0000000e252b7221 */ /* 0x004fe20000010000 */
[----:B0-----:R-:W-:Y:S01]  /*ee20*/  FADD.FTZ R74, R29, R74 ;  /* 0x0000004a1d4a7221 */ /* 0x001fe20000010000 */
[--C-:B------:R-:W-:Y:S01]  /*ee30*/  FFMA.FTZ R14, R61, UR34, -R72.reuse ;  /* 0x000000223d0e7c23 */ /* 0x100fe20008010848 */
[--C-:B------:R-:W-:Y:S01]  /*ee40*/  FFMA.FTZ R61, R63, UR34, -R72.reuse ;  /* 0x000000223f3d7c23 */ /* 0x100fe20008010848 */
[----:B------:R-:W-:Y:S01]  /*ee50*/  FADD.FTZ R43, R24, R43 ;  /* 0x0000002b182b7221 */ /* 0x000fe20000010000 */
[----:B------:R-:W-:Y:S01]  /*ee60*/  FFMA.FTZ R72, R77, UR34, -R72 ;  /* 0x000000224d487c23 */ /* 0x000fe20008010848 */
[-C--:B------:R-:W-:Y:S01]  /*ee70*/  FMUL.FTZ R112, R112, R15.reuse ;  /* 0x0000000f70707220 */ /* 0x080fe20000410000 */
[----:B------:R-:W0:Y:S01]  /*ee80*/  MUFU.EX2 R33, R33 ;  /* 0x0000002100217308 */ /* 0x000e220000000800 */
[----:B------:R-:W-:Y:S01]  /*ee90*/  FADD.FTZ R43, R26, R43 ;  /* 0x0000002b1a2b7221 */ /* 0x000fe20000010000 */
[-C--:B------:R-:W-:Y:S01]  /*eea0*/  FMUL.FTZ R113, R113, R15.reuse ;  /* 0x0000000f71717220 */ /* 0x080fe20000410000 */
[-C--:B------:R-:W-:Y:S01]  /*eeb0*/  FMUL.FTZ R116, R116, R15.reuse ;  /* 0x0000000f74747220 */ /* 0x080fe20000410000 */
[-C--:B------:R-:W-:Y:S01]  /*eec0*/  FMUL.FTZ R117, R117, R15.reuse ;  /* 0x0000000f75757220 */ /* 0x080fe20000410000 */
[----:B------:R-:W-:Y:S01]  /*eed0*/  FADD.FTZ R43, R28, R43 ;  /* 0x0000002b1c2b7221 */ /* 0x000fe20000010000 */
[----:B------:R-:W-:Y:S01]  /*eee0*/  F2FP.F16.F32.PACK_AB R28, R30, R28 ;  /* 0x0000001c1e1c723e */ /* 0x000fe200000000ff */
[----:B------:R-:W-:Y:S01]  /*eef0*/  FMUL.FTZ R120, R120, R15 ;  /* 0x0000000f78787220 */ /* 0x000fe20000410000 */
[----:B------:R-:W2:Y:S01]  /*ef00*/  MUFU.EX2 R79, R79 ;  /* 0x0000004f004f7308 */ /* 0x000ea20000000800 */
[----:B------:R-:W-:Y:S01]  /*ef10*/  FADD.FTZ R43, R30, R43 ;  /* 0x0000002b1e2b7221 */ /* 0x000fe20000010000 */
[C---:B----4-:R-:W-:Y:S01]  /*ef20*/  FADD.FTZ R74, R31.reuse, R74 ;  /* 0x0000004a1f4a7221 */ /* 0x050fe20000010000 */
[----:B------:R-:W-:Y:S01]  /*ef30*/  F2FP.F16.F32.PACK_AB R29, R31, R29 ;  /* 0x0000001d1f1d723e */ /* 0x000fe200000000ff */
[-C--:B------:R-:W-:Y:S01]  /*ef40*/  FMUL.FTZ R121, R121, R15.reuse ;  /* 0x0000000f79797220 */ /* 0x080fe20000410000 */
[----:B------:R-:W-:Y:S01]  /*ef50*/  FADD.FTZ R43, R32, R43 ;  /* 0x0000002b202b7221 */ /* 0x000fe20000010000 */
[----:B------:R-:W-:Y:S01]  /*ef60*/  F2FP.F16.F32.PACK_AB R30, R34, R32 ;  /* 0x00000020221e723e */ /* 0x000fe200000000ff */
[-C--:B------:R-:W-:Y:S01]  /*ef70*/  FMUL.FTZ R124, R124, R15.reuse ;  /* 0x0000000f7c7c7220 */ /* 0x080fe20000410000 */
[----:B------:R-:W4:Y:S01]  /*ef80*/  MUFU.EX2 R13, R13 ;  /* 0x0000000d000d7308 */ /* 0x000f220000000800 */
[----:B0-----:R-:W-:Y:S01]  /*ef90*/  FADD.FTZ R74, R33, R74 ;  /* 0x0000004a214a7221 */ /* 0x001fe20000010000 */
[----:B------:R-:W-:Y:S01]  /*efa0*/  FADD.FTZ R43, R34, R43 ;  /* 0x0000002b222b7221 */ /* 0x000fe20000010000 */
[-C--:B------:R-:W-:Y:S01]  /*efb0*/  FMUL.FTZ R125, R125, R15.reuse ;  /* 0x0000000f7d7d7220 */ /* 0x080fe20000410000 */
[-C--:B------:R-:W-:Y:S01]  /*efc0*/  FMUL.FTZ R128, R128, R15.reuse ;  /* 0x0000000f80807220 */ /* 0x080fe20000410000 */
[----:B------:R-:W-:Y:S01]  /*efd0*/  FMUL.FTZ R129, R129, R15 ;  /* 0x0000000f81817220 */ /* 0x000fe20000410000 */
[----:B------:R-:W-:Y:S01]  /*efe0*/  FADD.FTZ R43, R36, R43 ;  /* 0x0000002b242b7221 */ /* 0x000fe20000010000 */
[C---:B------:R-:W-:Y:S01]  /*eff0*/  F2FP.F16.F32.PACK_AB R36, R38.reuse, R36 ;  /* 0x000000242624723e */ /* 0x040fe200000000ff */
[----:B------:R-:W0:Y:S01]  /*f000*/  MUFU.EX2 R21, R21 ;  /* 0x0000001500157308 */ /* 0x000e220000000800 */
[C---:B--2---:R-:W-:Y:S01]  /*f010*/  FADD.FTZ R74, R79.reuse, R74 ;  /* 0x0000004a4f4a7221 */ /* 0x044fe20000010000 */
[----:B------:R-:W-:Y:S01]  /*f020*/  FADD.FTZ R43, R38, R43 ;  /* 0x0000002b262b7221 */ /* 0x000fe20000010000 */
[----:B------:R-:W-:Y:S01]  /*f030*/  F2FP.F16.F32.PACK_AB R31, R79, R33 ;  /* 0x000000214f1f723e */ /* 0x000fe200000000ff */
[-C--:B------:R-:W-:Y:S01]  /*f040*/  FMUL.FTZ R132, R132, R15.reuse ;  /* 0x0000000f84847220 */ /* 0x080fe20000410000 */
[----:B------:R-:W-:Y:S01]  /*f050*/  F2FP.F16.F32.PACK_AB R38, R42, R40 ;  /* 0x000000282a26723e */ /* 0x000fe200000000ff */
[----:B------:R-:W-:Y:S01]  /*f060*/  FADD.FTZ R43, R40, R43 ;  /* 0x0000002b282b7221 */ /* 0x000fe20000010000 */
[----:B------:R-:W-:Y:S01]  /*f070*/  FMUL.FTZ R133, R133, R15 ;  /* 0x0000000f85857220 */ /* 0x000fe20000410000 */
[----:B------:R-:W2:Y:S01]  /*f080*/  MUFU.EX2 R39, R39 ;  /* 0x0000002700277308 */ /* 0x000ea20000000800 */
[----:B----4-:R-:W-:Y:S01]  /*f090*/  FADD.FTZ R74, R13, R74 ;  /* 0x0000004a0d4a7221 */ /* 0x010fe20000010000 */
[----:B------:R-:W-:Y:S01]  /*f0a0*/  FADD.FTZ R43, R42, R43 ;  /* 0x0000002b2a2b7221 */ /* 0x000fe20000010000 */
[----:B------:R1:W-:Y:S01]  /*f0b0*/  STSM.16.M88.4 [R19], R28 ;  /* 0x0000001c13007844 */ /* 0x0003e20000000200 */
[----:B------:R-:W-:-:S02]  /*f0c0*/  VIADD R0, R0, 0xffffffff ;  /* 0xffffffff00007836 */ /* 0x000fc40000000000 */
[----:B------:R-:W-:Y:S01]  /*f0d0*/  FADD.FTZ R43, R44, R43 ;  /* 0x0000002b2c2b7221 */ /* 0x000fe20000010000 */
[----:B------:R-:W-:Y:S01]  /*f0e0*/  IMAD.MOV.U32 R6, RZ, RZ, R7 ;  /* 0x000000ffff067224 */ /* 0x000fe200078e0007 */
[----:B------:R-:W4:Y:S01]  /*f0f0*/  MUFU.EX2 R41, R41 ;  /* 0x0000002900297308 */ /* 0x000f220000000800 */
[C---:B0-----:R-:W-:Y:S01]  /*f100*/  FADD.FTZ R74, R21.reuse, R74 ;  /* 0x0000004a154a7221 */ /* 0x041fe20000010000 */
[C---:B------:R-:W-:Y:S01]  /*f110*/  FADD.FTZ R43, R48.reuse, R43 ;  /* 0x0000002b302b7221 */ /* 0x040fe20000010000 */
[----:B------:R-:W-:Y:S02]  /*f120*/  F2FP.F16.F32.PACK_AB R37, R21, R13 ;  /* 0x0000000d1525723e */ /* 0x000fe400000000ff */
[----:B------:R-:W-:Y:S01]  /*f130*/  F2FP.F16.F32.PACK_AB R48, R48, R44 ;  /* 0x0000002c3030723e */ /* 0x000fe200000000ff */
[----:B------:R-:W-:Y:S02]  /*f140*/  FADD.FTZ R20, R50, R43 ;  /* 0x0000002b32147221 */ /* 0x000fe40000010000 */
[----:B------:R-:W0:Y:S01]  /*f150*/  MUFU.EX2 R49, R49 ;  /* 0x0000003100317308 */ /* 0x000e220000000800 */
[----:B--2---:R-:W-:Y:S01]  /*f160*/  FADD.FTZ R74, R39, R74 ;  /* 0x0000004a274a7221 */ /* 0x004fe20000010000 */
[----:B------:R-:W-:-:S03]  /*f170*/  F2FP.F16.F32.PACK_AB R39, R35, R39 ;  /* 0x000000272327723e */ /* 0x000fc600000000ff */
[----:B------:R-:W-:Y:S02]  /*f180*/  FADD.FTZ R74, R35, R74 ;  /* 0x0000004a234a7221 */ /* 0x000fe40000010000 */
[----:B------:R1:W-:Y:S01]  /*f190*/  STSM.16.M88.4 [R18], R36 ;  /* 0x0000002412007844 */ /* 0x0003e20000000200 */
[----:B------:R-:W2:Y:S01]  /*f1a0*/  MUFU.EX2 R51, R51 ;  /* 0x0000003300337308 */ /* 0x000ea20000000800 */
[----:B----4-:R-:W-:-:S07]  /*f1b0*/  FADD.FTZ R74, R41, R74 ;  /* 0x0000004a294a7221 */ /* 0x010fce0000010000 */
[----:B------:R-:W4:Y:S01]  /*f1c0*/  MUFU.EX2 R69, R69 ;  /* 0x0000004500457308 */ /* 0x000f220000000800 */
[C---:B0-----:R-:W-:Y:S01]  /*f1d0*/  FADD.FTZ R74, R49.reuse, R74 ;  /* 0x0000004a314a7221 */ /* 0x041fe20000010000 */
[----:B------:R-:W-:-:S06]  /*f1e0*/  F2FP.F16.F32.PACK_AB R49, R49, R41 ;  /* 0x000000293131723e */ /* 0x000fcc00000000ff */
[----:B------:R-:W0:Y:S01]  /*f1f0*/  MUFU.EX2 R2, R2 ;  /* 0x0000000200027308 */ /* 0x000e220000000800 */
[----:B--2---:R-:W-:-:S07]  /*f200*/  FADD.FTZ R3, R51, R74 ;  /* 0x0000004a33037221 */ /* 0x004fce0000010000 */
[----:B------:R-:W2:Y:S01]  /*f210*/  MUFU.EX2 R53, R53 ;  /* 0x0000003500357308 */ /* 0x000ea20000000800 */
[C---:B----4-:R-:W-:Y:S01]  /*f220*/  FADD.FTZ R25, R69.reuse, R20 ;  /* 0x0000001445197221 */ /* 0x050fe20000010000 */
[----:B------:R-:W-:-:S03]  /*f230*/  F2FP.F16.F32.PACK_AB R50, R69, R50 ;  /* 0x000000324532723e */ /* 0x000fc600000000ff */
[----:B------:R-:W-:-:S03]  /*f240*/  FADD.FTZ R25, R52, R25 ;  /* 0x0000001934197221 */ /* 0x000fc60000010000 */
[----:B------:R-:W3:Y:S01]  /*f250*/  MUFU.EX2 R12, R12 ;  /* 0x0000000c000c7308 */ /* 0x000ee20000000800 */
[C---:B0-----:R-:W-:Y:S01]  /*f260*/  FADD.FTZ R20, R2.reuse, R3 ;  /* 0x0000000302147221 */ /* 0x041fe20000010000 */
[----:B------:R-:W-:-:S05]  /*f270*/  F2FP.F16.F32.PACK_AB R51, R2, R51 ;  /* 0x000000330233723e */ /* 0x000fca00000000ff */
[----:B------:R1:W-:Y:S01]  /*f280*/  STSM.16.M88.4 [R17+0x27800], R48 ;  /* 0x0278003011007844 */ /* 0x0003e20000000200 */
        /* <DEDUP_REMOVED lines=24> */
[----:B------:R-:W-:-:S05]  /*f410*/  F2FP.F16.F32.PACK_AB R54, R58, R56 ;  /* 0x000000383a36723e */ /* 0x000fca00000000ff */
[----:B------:R1:W-:Y:S01]  /*f420*/  STSM.16.M88.4 [R23], R52 ;  /* 0x0000003417007844 */ /* 0x0003e20000000200 */
[----:B------:R-:W2:Y:S01]  /*f430*/  MUFU.EX2 R80, R80 ;  /* 0x0000005000507308 */ /* 0x000ea20000000800 */
[C---:B---3--:R-:W-:Y:S01]  /*f440*/  FADD.FTZ R3, R78.reuse, R3 ;  /* 0x000000034e037221 */ /* 0x048fe20000010000 */
[----:B------:R-:W-:-:S06]  /*f450*/  F2FP.F16.F32.PACK_AB R63, R78, R63 ;  /* 0x0000003f4e3f723e */ /* 0x000fcc00000000ff */
[----:B------:R-:W3:Y:S01]  /*f460*/  MUFU.EX2 R62, R62 ;  /* 0x0000003e003e7308 */ /* 0x000ee20000000800 */
[----:B0-----:R-:W-:-:S07]  /*f470*/  FADD.FTZ R25, R60, R25 ;  /* 0x000000193c197221 */ /* 0x001fce0000010000 */
        /* <DEDUP_REMOVED lines=8> */
[C---:B--2---:R-:W-:Y:S01]  /*f500*/  F2FP.F16.F32.PACK_AB R62, R66.reuse, R64 ;  /* 0x00000040423e723e */ /* 0x044fe200000000ff */
[----:B------:R-:W-:-:S04]  /*f510*/  FADD.FTZ R25, R66, R25 ;  /* 0x0000001942197221 */ /* 0x000fc80000010000 */
[----:B------:R1:W-:Y:S02]  /*f520*/  STSM.16.M88.4 [R19+0x6000], R60 ;  /* 0x0060003c13007844 */ /* 0x0003e40000000200 */
[----:B------:R-:W2:Y:S01]  /*f530*/  MUFU.EX2 R71, R71 ;  /* 0x0000004700477308 */ /* 0x000ea20000000800 */
[C---:B---3--:R-:W-:Y:S01]  /*f540*/  FADD.FTZ R3, R9.reuse, R3 ;  /* 0x0000000309037221 */ /* 0x048fe20000010000 */
[----:B------:R-:W-:-:S06]  /*f550*/  F2FP.F16.F32.PACK_AB R9, R9, R80 ;  /* 0x000000500909723e */ /* 0x000fcc00000000ff */
[----:B------:R-:W3:Y:S01]  /*f560*/  MUFU.EX2 R68, R68 ;  /* 0x0000004400447308 */ /* 0x000ee20000000800 */
[----:B0-----:R-:W-:-:S07]  /*f570*/  FADD.FTZ R2, R70, R25 ;  /* 0x0000001946027221 */ /* 0x001fce0000010000 */
[----:B------:R-:W0:Y:S01]  /*f580*/  MUFU.EX2 R76, R76 ;  /* 0x0000004c004c7308 */ /* 0x000e220000000800 */
[C---:B--2---:R-:W-:Y:S01]  /*f590*/  F2FP.F16.F32.PACK_AB R8, R71.reuse, R70 ;  /* 0x000000464708723e */ /* 0x044fe200000000ff */
[----:B------:R-:W-:-:S06]  /*f5a0*/  FADD.FTZ R13, R71, R2 ;  /* 0x00000002470d7221 */ /* 0x000fcc0000010000 */
[----:B------:R-:W2:Y:S01]  /*f5b0*/  MUFU.EX2 R21, R72 ;  /* 0x0000004800157308 */ /* 0x000ea20000000800 */
[----:B---3--:R-:W-:Y:S01]  /*f5c0*/  F2FP.F16.F32.PACK_AB R10, R5, R68 ;  /* 0x00000044050a723e */ /* 0x008fe200000000ff */
[----:B------:R-:W-:Y:S01]  /*f5d0*/  FADD.FTZ R68, R68, R13 ;  /* 0x0000000d44447221 */ /* 0x000fe20000010000 */
[----:B0-----:R-:W-:-:S03]  /*f5e0*/  FADD.FTZ R2, R76, R3 ;  /* 0x000000034c027221 */ /* 0x001fc60000010000 */
[----:B------:R-:W-:Y:S01]  /*f5f0*/  FADD.FTZ R3, R5, R68 ;  /* 0x0000004405037221 */ /* 0x000fe20000010000 */
[----:B------:R-:W-:Y:S01]  /*f600*/  IMAD.MOV.U32 R5, RZ, RZ, R4 ;  /* 0x000000ffff057224 */ /* 0x000fe200078e0004 */
[C---:B--2---:R-:W-:Y:S01]  /*f610*/  F2FP.F16.F32.PACK_AB R11, R21.reuse, R76 ;  /* 0x0000004c150b723e */ /* 0x044fe200000000ff */
[----:B------:R-:W-:-:S04]  /*f620*/  FADD.FTZ R2, R21, R2 ;  /* 0x0000000215027221 */ /* 0x000fc80000010000 */
[----:B------:R1:W-:Y:S01]  /*f630*/  STSM.16.M88.4 [R18+0x6000], R8 ;  /* 0x0060000812007844 */ /* 0x0003e20000000200 */
[----:B------:R0:W-:Y:S06]  /*f640*/  MEMBAR.ALL.CTA ;  /* 0x0000000000007992 */ /* 0x0001ec0000008000 */
[----:B0-----:R-:W0:Y:S02]  /*f650*/  FENCE.VIEW.ASYNC.S ;  /* 0x00000000000073c6 */ /* 0x001e240000000000 */
[----:B0-----:R-:W-:Y:S01]  /*f660*/  NOP ;  /* 0x0000000000007918 */ /* 0x001fe20000000000 */
[----:B------:R-:W-:Y:S05]  /*f670*/  @P2 BRA `(.L_x_11065) ;  /* 0xffffffc400d82947 */ /* 0x000fea000383ffff */
.L_x_11048:
[----:B------:R-:W-:Y:S06]  /*f680*/  BAR.ARV 0x8, 0x200 ;  /* 0x0208000000007b1d */ /* 0x000fec0000002000 */
[----:B------:R-:W-:Y:S05]  /*f690*/  @!P0 BRA `(.L_x_11066) ;  /* 0x0000000000048947 */ /* 0x000fea0003800000 */
[----:B------:R-:W-:Y:S01]  /*f6a0*/  BPT.TRAP 0x1 ;  /* 0x000000040000795c */ /* 0x000fe20000300000 */
.L_x_11066:
[----:B------:R-:W-:Y:S01]  /*f6b0*/  ULEA UR9, UR46, UR42, 0x3 ;  /* 0x0000002a2e097291 */ /* 0x000fe2000f8e183f */
[----:B------:R-:W-:-:S05]  /*f6c0*/  IMAD.U32 R0, RZ, RZ, UR49 ;  /* 0x00000031ff007e24 */ /* 0x000fca000f8e00ff */
[----:B------:R-:W-:-:S04]  /*f6d0*/  SHF.L.U32 R0, R0, 0x1f, RZ ;  /* 0x0000001f00007819 */ /* 0x000fc800000006ff */
[----:B------:R2:W4:Y:S01]  /*f6e0*/  SYNCS.PHASECHK.TRANS64.TRYWAIT P2, [UR9+0x2d850], R0 ;  /* 0x02d85000ff0075a7 */ /* 0x0005220008040149 */
[----:B------:R-:W-:Y:S05]  /*f6f0*/  @!P0 BRA `(.L_x_11067) ;  /* 0x0000000000048947 */ /* 0x000fea0003800000 */
[----:B------:R-:W-:Y:S01]  /*f700*/  BPT.TRAP 0x1 ;  /* 0x000000040000795c */ /* 0x000fe20000300000 */
.L_x_11067:
[----:B----4-:R-:W-:Y:S05]  /*f710*/  @P2 BRA `(.L_x_11068) ;  /* 0x0000000000082947 */ /* 0x010fea0003800000 */
[----:B------:R-:W4:Y:S02]  /*f720*/  SYNCS.PHASECHK.TRANS64.TRYWAIT P0, [UR9+0x2d850], R0 ;  /* 0x02d85000ff0075a7 */ /* 0x000f240008000149 */
[----:B----4-:R-:W-:Y:S05]  /*f730*/  @!P0 BRA `(.L_x_11069) ;  /* 0x0000008c00e08947 */ /* 0x010fea0003800000 */
.L_x_11068:
[----:B------:R-:W-:Y:S01]  /*f740*/  UIADD3 UR42, UR42, 0x400, URZ ;  /* 0x000004002a2a7890 */ /* 0x000fe2000fffe03f */
[----:B------:R-:W-:Y:S01]  /*f750*/  WARPGROUP.ARRIVE ;  /* 0x00000000000079c5 */ /* 0x000fe20000000000 */
[----:B------:R-:W-:Y:S01]  /*f760*/  ULOP3.LUT UR43, UR43, 0x10000, URZ, 0xfc, !UPT ;  /* 0x000100002b2b7892 */ /* 0x000fe2000f8efc3f */
[----:B--2-4-:R-:W2:Y:S01]  /*f770*/  SHFL.BFLY PT, R0, R3, 0x2, 0x1f ;  /* 0x0c401f0003007f89 */ /* 0x014ea200000e0000 */
[----:B------:R-:W-:Y:S01]  /*f780*/  USHF.R.U32.HI UR42, URZ, 0x4, UR42 ;  /* 0x000000043f2a7899 */ /* 0x000fe2000801162a */
[----:B0--3--:R-:W-:Y:S01]  /*f790*/  IMAD.U32 R13, RZ, RZ, UR34 ;  /* 0x00000022ff0d7e24 */ /* 0x009fe2000f8e00ff */
[----:B------:R-:W-:Y:S01]  /*f7a0*/  UMOV UR5, 0x40000040 ;  /* 0x4000004000057882 */ /* 0x000fe20000000000 */
[----:B------:R-:W-:Y:S01]  /*f7b0*/  UMOV UR7, 0x80000020 ;  /* 0x8000002000077882 */ /* 0x000fe20000000000 */
[----:B------:R-:W-:Y:S01]  /*f7c0*/  ULOP3.LUT UR42, UR42, 0x3fff, URZ, 0xc0, !UPT ;  /* 0x00003fff2a2a7892 */ /* 0x000fe2000f8ec03f */
[----:B------:R-:W0:Y:S01]  /*f7d0*/  SHFL.BFLY PT, R5, R2, 0x2, 0x1f ;  /* 0x0c401f0002057f89 */ /* 0x000e2200000e0000 */
[----:B------:R-:W-:Y:S01]  /*f7e0*/  UMOV UR4, UR43 ;  /* 0x0000002b00047c82 */ /* 0x000fe20008000000 */
[----:B------:R-:W-:-:S02]  /*f7f0*/  UIADD3 UR47, UR47, 0x1, URZ ;  /* 0x000000012f2f7890 */ /* 0x000fc4000fffe03f */
[----:B------:R-:W-:-:S04]  /*f800*/  ULOP3.LUT UR8, UR42, 0x2000000, URZ, 0xfc, !UPT ;  /* 0x020000002a087892 */ /* 0x000fc8000f8efc3f */
[----:B------:R-:W-:Y:S02]  /*f810*/  UIMAD UR8, UR46, 0x600, UR8 ;  /* 0x000006002e0878a4 */ /* 0x000fe4000f8e0208 */
[----:B------:R-:W-:-:S04]  /*f820*/  UIADD3 UR46, UR46, 0x1, URZ ;  /* 0x000000012e2e7890 */ /* 0x000fc8000fffe03f */
[----:B------:R-:W-:Y:S01]  /*f830*/  UISETP.NE.AND UP0, UPT, UR46, 0x2, UPT ;  /* 0x000000022e00788c */ /* 0x000fe2000bf05270 */
[----:B------:R-:W-:Y:S02]  /*f840*/  UMOV UR6, UR8 ;  /* 0x0000000800067c82 */ /* 0x000fe40008000000 */
[----:B------:R-:W-:Y:S01]  /*f850*/  HGMMA.64x96x16.F32 R88, gdesc[UR4].tnspB, R88, gsb0 ;  /* 0x41600000045879f0 */ /* 0x000fe20008000858 */
[----:B------:R-:W-:Y:S01]  /*f860*/  UIADD3 UR4, UR43, 0x2, URZ ;  /* 0x000000022b047890 */ /* 0x000fe2000fffe03f */
[----:B--2---:R-:W-:Y:S01]  /*f870*/  FADD.FTZ R0, R0, R3 ;  /* 0x0000000300007221 */ /* 0x004fe20000010000 */
[----:B------:R-:W-:Y:S01]  /*f880*/  UIADD3 UR6, UR8, 0x40, URZ ;  /* 0x0000004008067890 */ /* 0x000fe2000fffe03f */
[----:B------:R-:W-:Y:S01]  /*f890*/  IMAD.MOV.U32 R3, RZ, RZ, RZ ;  /* 0x000000ffff037224 */ /* 0x000fe200078e00ff */
[----:B------:R-:W-:Y:S01]  /*f8a0*/  UMOV UR5, 0x40000040 ;  /* 0x4000004000057882 */ /* 0x000fe20000000000 */
[----:B------:R-:W-:Y:S01]  /*f8b0*/  UMOV UR7, 0x80000020 ;  /* 0x8000002000077882 */ /* 0x000fe20000000000 */
[----:B0-----:R-:W-:Y:S01]  /*f8c0*/  FADD.FTZ R6, R5, R2 ;  /* 0x0000000205067221 */ /* 0x001fe20000010000 */
[----:B------:R-:W-:Y:S01]  /*f8d0*/  IMAD.MOV.U32 R2, RZ, RZ, -0x800000 ;  /* 0xff800000ff027424 */ /* 0x000fe200078e00ff */
[----:B------:R-:W0:Y:S01]  /*f8e0*/  SHFL.BFLY PT, R5, R0, 0x1, 0x1f ;  /* 0x0c201f0000057f89 */ /* 0x000e2200000e0000 */
[----:B------:R-:W-:-:S03]  /*f8f0*/  USEL UR46, UR46, URZ, UP0 ;  /* 0x0000003f2e2e7287 */ /* 0x000fc60008000000 */
[----:B-1----:R-:W1:Y:S01]  /*f900*/  SHFL.BFLY PT, R9, R6, 0x1, 0x1f ;  /* 0x0c201f0006097f89 */ /* 0x002e6200000e0000 */
[----:B0-----:R-:W-:Y:S01]  /*f910*/  FADD.FTZ R11, R0, R5 ;  /* 0x00000005000b7221 */ /* 0x001fe20000010000 */
[----:B------:R-:W-:Y:S02]  /*f920*/  IMAD.U32 R5, RZ, RZ, UR34 ;  /* 0x00000022ff057e24 */ /* 0x000fe4000f8e00ff */
[----:B------:R-:W-:Y:S02]  /*f930*/  IMAD.MOV.U32 R0, RZ, RZ, -0x800000 ;  /* 0xff800000ff007424 */ /* 0x000fe400078e00ff */
[----:B-1----:R-:W-:Y:S01]  /*f940*/  FADD.FTZ R12, R6, R9 ;  /* 0x00000009060c7221 */ /* 0x002fe20000010000 */
[----:B------:R-:W-:Y:S01]  /*f950*/  FSETP.NE.FTZ.AND P0, PT, R11, RZ, PT ;  /* 0x000000ff0b00720b */ /* 0x000fe20003f15000 */
[----:B------:R-:W-:Y:S02]  /*f960*/  IMAD.U32 R6, RZ, RZ, UR9 ;  /* 0x00000009ff067e24 */ /* 0x000fe4000f8e00ff */
[----:B------:R-:W-:Y:S01]  /*f970*/  IMAD.MOV.U32 R9, RZ, RZ, RZ ;  /* 0x000000ffff097224 */ /* 0x000fe200078e00ff */
[----:B------:R-:W-:Y:S01]  /*f980*/  FSETP.NE.FTZ.AND P2, PT, R12, RZ, PT ;  /* 0x000000ff0c00720b */ /* 0x000fe20003f55000 */
[----:B------:R-:W-:-:S05]  /*f990*/  @!P1 VIADD R6, R6, 0x2d860 ;  /* 0x0002d86006069836 */ /* 0x000fca0000000000 */
[----:B------:R-:W-:-:S03]  /*f9a0*/  @!P1 PRMT R6, RZ, 0x654, R6 ;  /* 0x00000654ff069816 */ /* 0x000fc60000000006 */
[----:B------:R-:W0:Y:S01]  /*f9b0*/  @P0 MUFU.LG2 R8, R11 ;  /* 0x0000000b00080308 */ /* 0x000e220000000c00 */
[----:B------:R-:W-:-:S07]  /*f9c0*/  @P0 FMUL.FTZ R5, R5, 0.69314718246459960938 ;  /* 0x3f31721805050820 */ /* 0x000fce0000410000 */
[----:B------:R-:W1:Y:S08]  /*f9d0*/  @P2 MUFU.LG2 R10, R12 ;  /* 0x0000000c000a2308 */ /* 0x000e700000000c00 */
[----:B------:R2:W3:Y:S01]  /*f9e0*/  @P0 MUFU.RCP R3, R11 ;  /* 0x0000000b00030308 */ /* 0x0004e20000001000 */
[----:B0-----:R-:W-:-:S04]  /*f9f0*/  @P0 FMUL.FTZ R8, R8, 0.69314718246459960938 ;  /* 0x3f31721808080820 */ /* 0x001fc80000410000 */
[----:B------:R-:W-:Y:S01]  /*fa00*/  @P0 FFMA.FTZ R2, R5, R4, R8 ;  /* 0x0000000405020223 */ /* 0x000fe20000010008 */
[----:B------:R-:W-:Y:S02]  /*fa10*/  PLOP3.LUT P0, PT, PT, PT, PT, 0x8, 0x0 ;  /* 0x000000000000781c */ /* 0x000fe40003f0e170 */
[----:B------:R3:W0:Y:S01]  /*fa20*/  @P2 MUFU.RCP R9, R12 ;  /* 0x0000000c00092308 */ /* 0x0006220000001000 */
[----:B--2---:R-:W-:Y:S01]  /*fa30*/  @P2 FMUL.FTZ R11, R13, 0.69314718246459960938 ;  /* 0x3f3172180d0b2820 */ /* 0x004fe20000410000 */
        /* <DEDUP_REMOVED lines=99> */
.L_x_10999:
[----:B------:R-:W0:Y:S08]  /*10070*/  S2UR UR4, SR_CgaCtaId ;  /* 0x00000000000479c3 */ /* 0x000e300000008800 */
[----:B------:R-:W-:Y:S06]  /*10080*/  BAR.SYNC.DEFER_BLOCKING 0x5, 0x200 ;  /* 0x0148000000007b1d */ /* 0x000fec0000010000 */
[----:B------:R-:W-:Y:S01]  /*10090*/  UMOV UR42, 0x400 ;  /* 0x00000400002a7882 */ /* 0x000fe20000000000 */
[----:B------:R-:W-:Y:S01]  /*100a0*/  BSSY B0, `(.L_x_11070) ;  /* 0x00001b8000007945 */ /* 0x000fe20003800000 */
[----:B0-----:R-:W-:-:S09]  /*100b0*/  ULEA UR42, UR4, UR42, 0x18 ;  /* 0x0000002a042a7291 */ /* 0x001fd2000f8ec03f */
[----:B------:R-:W0:Y:S02]  /*100c0*/  LDS.128 R4, [UR42+0x2d8d0] ;  /* 0x02d8d02aff047984 */ /* 0x000e240008000c00 */
[----:B0-----:R-:W-:Y:S02]  /*100d0*/  R2UR UR5, R5 ;  /* 0x00000000050572ca */ /* 0x001fe400000e0000 */
[----:B------:R-:W-:Y:S02]  /*100e0*/  R2UR UR7, R6 ;  /* 0x00000000060772ca */ /* 0x000fe400000e0000 */
[----:B------:R-:W-:Y:S01]  /*100f0*/  R2UR UR6, R7 ;  /* 0x00000000070672ca */ /* 0x000fe200000e0000 */
[----:B------:R-:W-:Y:S06]  /*10100*/  BAR.ARV 0x4, 0x200 ;  /* 0x0108000000007b1d */ /* 0x000fec0000002000 */
[----:B------:R-:W-:Y:S08]  /*10110*/  @P0 BRA `(.L_x_11071) ;  /* 0x0000001000480947 */ /* 0x000ff00003800000 */
[----:B------:R-:W0:Y:S08]  /*10120*/  S2UR UR4, SR_SWINHI ;  /* 0x00000000000479c3 */ /* 0x000e300000002f00 */
[----:B------:R-:W-:Y:S01]  /*10130*/  BAR.SYNC.DEFER_BLOCKING 0x1, 0x180 ;  /* 0x0046000000007b1d */ /* 0x000fe20000010000 */
[----:B------:R-:W-:Y:S02]  /*10140*/  F2FP.F16.F32.PACK_AB R6, R93, R92 ;  /* 0x0000005c5d06723e */ /* 0x000fe400000000ff */
[----:B------:R-:W-:-:S02]  /*10150*/  F2FP.F16.F32.PACK_AB R7, R95, R94 ;  /* 0x0000005e5f07723e */ /* 0x000fc400000000ff */
[----:B------:R-:W-:Y:S02]  /*10160*/  F2FP.F16.F32.PACK_AB R26, R125, R26 ;  /* 0x0000001a7d1a723e */ /* 0x000fe400000000ff */
[----:B------:R-:W-:Y:S01]  /*10170*/  F2FP.F16.F32.PACK_AB R27, R27, R126 ;  /* 0x0000007e1b1b723e */ /* 0x000fe200000000ff */
[----:B------:R-:W1:Y:S01]  /*10180*/  LDC R40, c[0x0][0xbe8] ;  /* 0x0002fa00ff287b82 */ /* 0x000e620000000800 */
[----:B------:R-:W-:Y:S01]  /*10190*/  UMOV UR8, UR42 ;  /* 0x0000002a00087c82 */ /* 0x000fe20008000000 */
[----:B0-----:R-:W-:Y:S01]  /*101a0*/  UMOV UR9, UR4 ;  /* 0x0000000400097c82 */ /* 0x001fe20008000000 */
[----:B------:R-:W-:Y:S02]  /*101b0*/  IMAD.U32 R20, RZ, RZ, UR8 ;  /* 0x00000008ff147e24 */ /* 0x000fe4000f8e00ff */
[----:B------:R-:W-:Y:S01]  /*101c0*/  IMAD.U32 R21, RZ, RZ, UR9 ;  /* 0x00000009ff157e24 */ /* 0x000fe2000f8e00ff */
[----:B------:R-:W-:Y:S02]  /*101d0*/  ULDC.64 UR8, c[0x0][0xc00] ;  /* 0x0003000000087ab9 */ /* 0x000fe40000000a00 */
[----:B------:R-:W-:Y:S01]  /*101e0*/  UISETP.NE.U32.AND UP0, UPT, UR8, URZ, UPT ;  /* 0x0000003f0800728c */ /* 0x000fe2000bf05070 */
[----:B------:R-:W-:-:S03]  /*101f0*/  IMAD.WIDE R4, R145, 0x2, R20 ;  /* 0x0000000291047825 */ /* 0x000fc600078e0214 */
[----:B------:R-:W-:Y:S01]  /*10200*/  UISETP.NE.AND.EX UP0, UPT, UR9, URZ, UPT, UP0 ;  /* 0x0000003f0900728c */ /* 0x000fe2000bf05300 */
[C---:B------:R-:W-:Y:S02]  /*10210*/  LOP3.LUT R3, R4.reuse, 0x180, RZ, 0xc0, !PT ;  /* 0x0000018004037812 */ /* 0x040fe400078ec0ff */
[----:B------:R-:W-:Y:S01]  /*10220*/  ULDC.64 UR8, c[0x0][0xc00] ;  /* 0x0003000000087ab9 */ /* 0x000fe20000000a00 */
[C---:B------:R-:W-:Y:S01]  /*10230*/  IADD3 R9, P0, R4.reuse, 0x6020, RZ ;  /* 0x0000602004097810 */ /* 0x040fe20007f1e0ff */
[----:B------:R-:W-:Y:S01]  /*10240*/  UIMAD.WIDE UR8, UR40, 0x4, UR8 ;  /* 0x00000004280878a5 */ /* 0x000fe2000f8e0208 */
[C---:B------:R-:W-:Y:S02]  /*10250*/  IADD3 R11, P1, R4.reuse, 0x6000, RZ ;  /* 0x00006000040b7810 */ /* 0x040fe40007f3e0ff */
[----:B------:R-:W-:Y:S02]  /*10260*/  SHF.R.U64 R3, R3, 0x3, RZ ;  /* 0x0000000303037819 */ /* 0x000fe400000012ff */
[----:B------:R-:W-:Y:S01]  /*10270*/  IADD3 R29, P4, R4, 0x20, RZ ;  /* 0x00000020041d7810 */ /* 0x000fe20007f9e0ff */
[----:B------:R-:W-:Y:S01]  /*10280*/  IMAD.U32 R28, RZ, RZ, UR8 ;  /* 0x00000008ff1c7e24 */ /* 0x000fe2000f8e00ff */
[----:B------:R-:W-:-:S02]  /*10290*/  LOP3.LUT R8, R9, 0x180, RZ, 0xc0, !PT ;  /* 0x0000018009087812 */ /* 0x000fc400078ec0ff */
[----:B------:R-:W-:Y:S01]  /*102a0*/  LOP3.LUT R10, R11, 0x180, RZ, 0xc0, !PT ;  /* 0x000001800b0a7812 */ /* 0x000fe200078ec0ff */
[--C-:B------:R-:W-:Y:S01]  /*102b0*/  IMAD.X R25, RZ, RZ, R5.reuse, P4 ;  /* 0x000000ffff197224 */ /* 0x100fe200020e0605 */
[C---:B------:R-:W-:Y:S02]  /*102c0*/  IADD3 R33, P2, R4.reuse, 0x3020, RZ ;  /* 0x0000302004217810 */ /* 0x040fe40007f5e0ff */
[----:B------:R-:W-:Y:S02]  /*102d0*/  IADD3 R31, P3, R4, 0x3000, RZ ;  /* 0x00003000041f7810 */ /* 0x000fe40007f7e0ff */
[----:B------:R-:W-:Y:S01]  /*102e0*/  LOP3.LUT R4, R3, R4, RZ, 0x3c, !PT ;  /* 0x0000000403047212 */ /* 0x000fe200078e3cff */
[--C-:B------:R-:W-:Y:S01]  /*102f0*/  IMAD.X R13, RZ, RZ, R5.reuse, P2 ;  /* 0x000000ffff0d7224 */ /* 0x100fe200010e0605 */
[----:B------:R-:W-:Y:S01]  /*10300*/  LOP3.LUT R24, R29, 0x180, RZ, 0xc0, !PT ;  /* 0x000001801d187812 */ /* 0x000fe200078ec0ff */
[----:B------:R-:W-:Y:S01]  /*10310*/  IMAD.X R15, RZ, RZ, R5, P3 ;  /* 0x000000ffff0f7224 */ /* 0x000fe200018e0605 */
[----:B------:R-:W-:-:S02]  /*10320*/  SHF.R.U64 R8, R8, 0x3, RZ ;  /* 0x0000000308087819 */ /* 0x000fc400000012ff */
[----:B------:R-:W-:Y:S02]  /*10330*/  SHF.R.U64 R10, R10, 0x3, RZ ;  /* 0x000000030a0a7819 */ /* 0x000fe400000012ff */
[----:B------:R-:W-:Y:S02]  /*10340*/  MOV R3, R4 ;  /* 0x0000000400037202 */ /* 0x000fe40000000f00 */
[----:B------:R-:W-:Y:S02]  /*10350*/  LOP3.LUT R14, R31, 0x180, RZ, 0xc0, !PT ;  /* 0x000001801f0e7812 */ /* 0x000fe400078ec0ff */
[----:B------:R-:W-:Y:S02]  /*10360*/  F2FP.F16.F32.PACK_AB R4, R89, R12 ;  /* 0x0000000c5904723e */ /* 0x000fe400000000ff */
[----:B------:R-:W-:Y:S02]  /*10370*/  LOP3.LUT R12, R33, 0x180, RZ, 0xc0, !PT ;  /* 0x00000180210c7812 */ /* 0x000fe400078ec0ff */
[----:B------:R-:W-:-:S02]  /*10380*/  SHF.R.U64 R24, R24, 0x3, RZ ;  /* 0x0000000318187819 */ /* 0x000fc400000012ff */
[----:B------:R-:W-:Y:S01]  /*10390*/  LOP3.LUT R8, R8, R9, RZ, 0x3c, !PT ;  /* 0x0000000908087212 */ /* 0x000fe200078e3cff */
[--C-:B------:R-:W-:Y:S01]  /*103a0*/  IMAD.X R9, RZ, RZ, R5.reuse, P0 ;  /* 0x000000ffff097224 */ /* 0x100fe200000e0605 */
[----:B------:R-:W-:Y:S01]  /*103b0*/  LOP3.LUT R10, R10, R11, RZ, 0x3c, !PT ;  /* 0x0000000b0a0a7212 */ /* 0x000fe200078e3cff */
[----:B------:R-:W-:Y:S01]  /*103c0*/  IMAD.X R11, RZ, RZ, R5, P1 ;  /* 0x000000ffff0b7224 */ /* 0x000fe200008e0605 */
[----:B------:R-:W-:Y:S02]  /*103d0*/  SHF.R.U64 R14, R14, 0x3, RZ ;  /* 0x000000030e0e7819 */ /* 0x000fe400000012ff */
[----:B------:R-:W-:Y:S02]  /*103e0*/  SHF.R.U64 R12, R12, 0x3, RZ ;  /* 0x000000030c0c7819 */ /* 0x000fe400000012ff */
[----:B------:R-:W-:Y:S01]  /*103f0*/  LOP3.LUT R24, R24, R29, RZ, 0x3c, !PT ;  /* 0x0000001d18187212 */ /* 0x000fe200078e3cff */
[----:B------:R-:W-:Y:S01]  /*10400*/  IMAD.U32 R29, RZ, RZ, UR9 ;  /* 0x00000009ff1d7e24 */ /* 0x000fe2000f8e00ff */
[----:B------:R-:W-:Y:S01]  /*10410*/  F2FP.F16.F32.PACK_AB R5, R91, R90 ;  /* 0x0000005a5b05723e */ /* 0x000fe200000000ff */
[----:B------:R-:W-:Y:S01]  /*10420*/  ULDC.64 UR8, c[0x0][0xc08] ;  /* 0x0003020000087ab9 */ /* 0x000fe20000000a00 */
[----:B------:R-:W-:-:S02]  /*10430*/  LOP3.LUT R14, R14, R31, RZ, 0x3c, !PT ;  /* 0x0000001f0e0e7212 */ /* 0x000fc400078e3cff */
[----:B------:R-:W-:Y:S01]  /*10440*/  MOV R30, R8 ;  /* 0x00000008001e7202 */ /* 0x000fe20000000f00 */
[----:B------:R0:W-:Y:S01]  /*10450*/  STSM.16.M88.4 [R3], R4 ;  /* 0x0000000403007844 */ /* 0x0001e20000000200 */
[----:B------:R-:W-:Y:S02]  /*10460*/  MOV R31, R10 ;  /* 0x0000000a001f7202 */ /* 0x000fe40000000f00 */
[----:B------:R-:W-:Y:S02]  /*10470*/  LOP3.LUT R12, R12, R33, RZ, 0x3c, !PT ;  /* 0x000000210c0c7212 */ /* 0x000fe400078e3cff */
        /* <DEDUP_REMOVED lines=19> */
[----:B------:R-:W-:Y:S01]  /*105b0*/  STSM.16.M88.4 [R32], R12 ;  /* 0x0000000c20007844 */ /* 0x000fe20000000200 */
[----:B------:R-:W-:Y:S02]  /*105c0*/  F2FP.F16.F32.PACK_AB R8, R129, R128 ;  /* 0x000000808108723e */ /* 0x000fe400000000ff */
[----:B------:R-:W-:Y:S01]  /*105d0*/  F2FP.F16.F32.PACK_AB R9, R131, R130 ;  /* 0x000000828309723e */ /* 0x000fe200000000ff */
[----:B------:R-:W-:Y:S01]  /*105e0*/  STSM.16.M88.4 [R31], R24 ;  /* 0x000000181f007844 */ /* 0x000fe20000000200 */
[----:B------:R-:W-:Y:S02]  /*105f0*/  F2FP.F16.F32.PACK_AB R10, R133, R132 ;  /* 0x00000084850a723e */ /* 0x000fe400000000ff */
[----:B------:R-:W-:-:S02]  /*10600*/  F2FP.F16.F32.PACK_AB R11, R135, R134 ;  /* 0x00000086870b723e */ /* 0x000fc400000000ff */
[----:B------:R-:W-:-:S03]  /*10610*/  PLOP3.LUT P0, PT, PT, PT, UP0, 0x80, 0x0 ;  /* 0x000000000000781c */ /* 0x000fc60003f0f008 */
[----:B------:R2:W-:Y:S01]  /*10620*/  STSM.16.M88.4 [R30], R8 ;  /* 0x000000081e007844 */ /* 0x0005e20000000200 */
[----:B------:R-:W-:Y:S09]  /*10630*/  BAR.SYNC.DEFER_BLOCKING 0x1, 0x180 ;  /* 0x0046000000007b1d */ /* 0x000ff20000010000 */
[----:B------:R-:W3:Y:S01]  /*10640*/  @P0 LDG.E R3, desc[UR50][R28.64] ;  /* 0x000000321c030981 */ /* 0x000ee2000c1e1900 */
[----:B------:R-:W-:Y:S01]  /*10650*/  UISETP.NE.U32.AND UP1, UPT, UR8, URZ, UPT ;  /* 0x0000003f0800728c */ /* 0x000fe2000bf25070 */
[----:B-1----:R-:W-:Y:S01]  /*10660*/  ISETP.NE.AND P1, PT, R40, 0x1, PT ;  /* 0x000000012800780c */ /* 0x002fe20003f25270 */
[----:B------:R-:W-:Y:S01]  /*10670*/  ULDC UR10, c[0x0][0xa88] ;  /* 0x0002a200000a7ab9 */ /* 0x000fe20000000800 */
[----:B------:R-:W-:Y:S01]  /*10680*/  UMOV UR4, URZ ;  /* 0x0000003f00047c82 */ /* 0x000fe20008000000 */
[----:B------:R-:W-:-:S06]  /*10690*/  UISETP.NE.AND.EX UP1, UPT, UR9, URZ, UPT, UP1 ;  /* 0x0000003f0900728c */ /* 0x000fcc000bf25310 */
[----:B------:R-:W-:-:S04]  /*106a0*/  PLOP3.LUT P2, PT, PT, PT, UP1, 0x80, 0x0 ;  /* 0x000000000000781c */ /* 0x000fc80003f4f018 */
[----:B0-----:R-:W0:Y:S01]  /*106b0*/  @P1 LDC R5, c[0x0][0xbec] ;  /* 0x0002fb00ff051b82 */ /* 0x001e220000000800 */
[----:B------:R-:W-:Y:S02]  /*106c0*/  @UP1 ULDC.64 UR8, c[0x0][0xc08] ;  /* 0x0003020000081ab9 */ /* 0x000fe40000000a00 */
[----:B------:R-:W-:-:S05]  /*106d0*/  @UP1 UIMAD.WIDE UR8, UR40, 0x4, UR8 ;  /* 0x00000004280818a5 */ /* 0x000fca000f8e0208 */
[----:B------:R-:W1:Y:S01]  /*106e0*/  @P1 LDC R6, c[0x0][0xbf0] ;  /* 0x0002fc00ff061b82 */ /* 0x000e620000000800 */
[----:B--2---:R-:W-:Y:S02]  /*106f0*/  IMAD.U32 R8, RZ, RZ, UR8 ;  /* 0x00000008ff087e24 */ /* 0x004fe4000f8e00ff */
        /* <DEDUP_REMOVED lines=9> */
.L_x_11072:
[----:B--2---:R-:W-:Y:S01]  /*10790*/  VIADD R8, R136, UR39 ;  /* 0x0000002788087c36 */ /* 0x004fe20008000000 */
[----:B------:R-:W-:Y:S01]  /*107a0*/  USHF.R.S32.HI UR9, URZ, 0x1f, UR4 ;  /* 0x0000001f3f097899 */ /* 0x000fe20008011404 */
[----:B-----5:R-:W-:Y:S01]  /*107b0*/  IMAD R41, R3, R40, RZ ;  /* 0x0000002803297224 */ /* 0x020fe200078e02ff */
[----:B------:R-:W-:Y:S01]  /*107c0*/  USHF.R.S32.HI UR16, URZ, 0x1f, UR41 ;  /* 0x0000001f3f107899 */ /* 0x000fe20008011429 */
[----:B------:R-:W-:Y:S01]  /*107d0*/  @P1 IMAD.HI.U32 R5, R8, R5, RZ ;  /* 0x0000000508051227 */ /* 0x000fe200078e00ff */
[----:B------:R-:W-:Y:S01]  /*107e0*/  ULDC.64 UR14, c[0x0][0xb90] ;  /* 0x0002e400000e7ab9 */ /* 0x000fe20000000a00 */
[----:B------:R-:W-:Y:S01]  /*107f0*/  UMOV UR8, UR4 ;  /* 0x0000000400087c82 */ /* 0x000fe20008000000 */
[----:B------:R-:W-:Y:S01]  /*10800*/  UIMAD UR12, UR16, UR14, URZ ;  /* 0x0000000e100c72a4 */ /* 0x000fe2000f8e023f */
[----:B------:R-:W-:Y:S01]  /*10810*/  IMAD.MOV.U32 R4, RZ, RZ, R8 ;  /* 0x000000ffff047224 */ /* 0x000fe200078e0008 */
[----:B------:R-:W-:Y:S01]  /*10820*/  UIMAD.WIDE.U32 UR10, UR41, UR14, UR8 ;  /* 0x0000000e290a72a5 */ /* 0x000fe2000f8e0008 */
[----:B------:R-:W-:Y:S01]  /*10830*/  @P1 SHF.R.U32.HI R4, RZ, R6, R5 ;  /* 0x00000006ff041219 */ /* 0x000fe20000011605 */
[----:B------:R-:W-:Y:S01]  /*10840*/  USHF.R.S32.HI UR8, URZ, 0x1f, UR40 ;  /* 0x0000001f3f087899 */ /* 0x000fe20008011428 */
[----:B------:R-:W-:Y:S01]  /*10850*/  IMAD R5, R141, 0x20, R137 ;  /* 0x000000208d057824 */ /* 0x000fe200078e0289 */
[----:B------:R-:W-:Y:S01]  /*10860*/  UIMAD UR12, UR41, UR15, UR12 ;  /* 0x0000000f290c72a4 */ /* 0x000fe2000f8e020c */
[--C-:B------:R-:W-:Y:S01]  /*10870*/  SHF.R.S32.HI R6, RZ, 0x1f, R4.reuse ;  /* 0x0000001fff067819 */ /* 0x100fe20000011404 */
[----:B------:R-:W-:Y:S01]  /*10880*/  USEL UR18, UR8, URZ, !UP0 ;  /* 0x0000003f08127287 */ /* 0x000fe2000c000000 */
[----:B------:R-:W-:Y:S01]  /*10890*/  IMAD.MOV R7, RZ, RZ, -R4 ;  /* 0x000000ffff077224 */ /* 0x000fe200078e0a04 */
[----:B------:R-:W-:Y:S01]  /*108a0*/  ULDC.64 UR14, c[0x0][0xb98] ;  /* 0x0002e600000e7ab9 */ /* 0x000fe20000000a00 */
[----:B------:R-:W-:Y:S01]  /*108b0*/  USEL UR17, UR40, URZ, !UP0 ;  /* 0x0000003f28117287 */ /* 0x000fe2000c000000 */
[----:B------:R-:W-:Y:S01]  /*108c0*/  IMAD.WIDE R20, R5, 0x2, R20 ;  /* 0x0000000205147825 */ /* 0x000fe200078e0214 */
[----:B------:R-:W-:-:S02]  /*108d0*/  UIMAD UR8, UR18, UR14, URZ ;  /* 0x0000000e120872a4 */ /* 0x000fc4000f8e023f */
[----:B------:R-:W-:Y:S01]  /*108e0*/  UIADD3 UR11, UR11, UR12, URZ ;  /* 0x0000000c0b0b7290 */ /* 0x000fe2000fffe03f */
[----:B------:R-:W-:Y:S01]  /*108f0*/  IMAD R7, R40, R7, R8 ;  /* 0x0000000728077224 */ /* 0x000fe200078e0208 */
[----:B------:R-:W-:Y:S01]  /*10900*/  UIMAD UR8, UR17, UR15, UR8 ;  /* 0x0000000f110872a4 */ /* 0x000fe2000f8e0208 */
[C---:B------:R-:W-:Y:S01]  /*10910*/  IADD3 R9, P2, R20.reuse, 0x1800, RZ ;  /* 0x0000180014097810 */ /* 0x040fe20007f5e0ff */
[----:B------:R-:W-:Y:S01]  /*10920*/  UIMAD.WIDE.U32 UR10, UR17, UR14, UR10 ;  /* 0x0000000e110a72a5 */ /* 0x000fe2000f8e000a */
[----:B------:R-:W-:Y:S01]  /*10930*/  IADD3 R25, P6, R20, 0x3000, RZ ;  /* 0x0000300014197810 */ /* 0x000fe20007fde0ff */
[----:B------:R-:W-:Y:S01]  /*10940*/  ULDC.64 UR12, c[0x0][0xb88] ;  /* 0x0002e200000c7ab9 */ /* 0x000fe20000000a00 */
[----:B------:R-:W-:Y:S01]  /*10950*/  SHF.R.S32.HI R5, RZ, 0x1f, R7 ;  /* 0x0000001fff057819 */ /* 0x000fe20000011407 */
[----:B------:R-:W-:Y:S01]  /*10960*/  IMAD.U32 R11, RZ, RZ, UR8 ;  /* 0x00000008ff0b7e24 */ /* 0x000fe2000f8e00ff */
[----:B------:R-:W-:Y:S02]  /*10970*/  LOP3.LUT R8, R9, 0x180, RZ, 0xc0, !PT ;  /* 0x0000018009087812 */ /* 0x000fe400078ec0ff */
[----:B------:R-:W-:Y:S01]  /*10980*/  IADD3 R4, P0, R4, UR10, RZ ;  /* 0x0000000a04047c10 */ /* 0x000fe2000ff1e0ff */
[----:B------:R-:W-:Y:S01]  /*10990*/  IMAD R10, R5, UR12, RZ ;  /* 0x0000000c050a7c24 */ /* 0x000fe2000f8e02ff */
[----:B------:R-:W-:-:S02]  /*109a0*/  SHF.R.U64 R8, R8, 0x3, RZ ;  /* 0x0000000308087819 */ /* 0x000fc400000012ff */
[----:B------:R-:W-:Y:S01]  /*109b0*/  IADD3.X R5, R6, UR11, R11, P0, !PT ;  /* 0x0000000b06057c10 */ /* 0x000fe200087fe40b */
[----:B------:R-:W-:Y:S01]  /*109c0*/  ULDC.64 UR10, c[0x0][0xb50] ;  /* 0x0002d400000a7ab9 */ /* 0x000fe20000000a00 */
[----:B------:R-:W-:Y:S01]  /*109d0*/  LOP3.LUT R6, R8, R9, RZ, 0x3c, !PT ;  /* 0x0000000908067212 */ /* 0x000fe200078e3cff */
[C---:B------:R-:W-:Y:S01]  /*109e0*/  IMAD R9, R7.reuse, UR13, R10 ;  /* 0x0000000d07097c24 */ /* 0x040fe2000f8e020a */
[C---:B------:R-:W-:Y:S01]  /*109f0*/  IADD3 R13, P5, R20.reuse, 0x4800, RZ ;  /* 0x00004800140d7810 */ /* 0x040fe20007fbe0ff */
[----:B------:R-:W-:Y:S01]  /*10a00*/  IMAD.WIDE.U32 R4, R7, UR12, R4 ;  /* 0x0000000c07047c25 */ /* 0x000fe2000f8e0004 */
[----:B------:R-:W-:Y:S01]  /*10a10*/  ULDC.64 UR12, c[0x0][0xaa0] ;  /* 0x0002a800000c7ab9 */ /* 0x000fe20000000a00 */
[----:B------:R-:W-:Y:S02]  /*10a20*/  IADD3 R33, P4, R20, 0x6000, RZ ;  /* 0x0000600014217810 */ /* 0x000fe40007f9e0ff */
[----:B------:R-:W-:Y:S01]  /*10a30*/  IMAD.IADD R5, R5, 0x1, R9 ;  /* 0x0000000105057824 */ /* 0x000fe200078e0209 */
[----:B------:R-:W-:Y:S01]  /*10a40*/  LEA R8, P0, R4, UR10, 0x2 ;  /* 0x0000000a04087c11 */ /* 0x000fe2000f8010ff */
[----:B------:R-:W-:Y:S01]  /*10a50*/  VIADD R10, R144, UR39 ;  /* 0x00000027900a7c36 */ /* 0x000fe20008000000 */
[----:B------:R-:W-:Y:S01]  /*10a60*/  LOP3.LUT R24, R25, 0x180, RZ, 0xc0, !PT ;  /* 0x0000018019187812 */ /* 0x000fe200078ec0ff */
[----:B------:R-:W-:Y:S01]  /*10a70*/  IMAD.X R7, RZ, RZ, R21, P2 ;  /* 0x000000ffff077224 */ /* 0x000fe200010e0615 */
[----:B------:R-:W-:Y:S01]  /*10a80*/  LEA.HI.X R9, R4, UR11, R5, 0x2, P0 ;  /* 0x0000000b04097c11 */ /* 0x000fe200080f1405 */
[----:B------:R-:W-:Y:S01]  /*10a90*/  SHFL.IDX PT, R36, R8, RZ, 0x1c1f ;  /* 0x001c1fff08247589 */ /* 0x000fe200000e0000 */
[----:B------:R-:W-:Y:S01]  /*10aa0*/  LOP3.LUT P0, RZ, R142, 0x3, RZ, 0xc0, !PT ;  /* 0x000000038eff7812 */ /* 0x000fe2000780c0ff */
[----:B------:R-:W-:Y:S01]  /*10ab0*/  VIADD R3, R10, 0x8 ;  /* 0x000000080a037836 */ /* 0x000fe20000000000 */
[----:B------:R-:W-:Y:S01]  /*10ac0*/  IADD3 R4, P3, R20, 0x7800, RZ ;  /* 0x0000780014047810 */ /* 0x000fe20007f7e0ff */
[----:B------:R-:W0:Y:S01]  /*10ad0*/  SHFL.IDX PT, R37, R9, RZ, 0x1c1f ;  /* 0x001c1fff09257589 */ /* 0x000e2200000e0000 */
[----:B------:R-:W-:-:S02]  /*10ae0*/  ISETP.GE.OR P2, PT, R10, R41, P0 ;  /* 0x000000290a00720c */ /* 0x000fc40000746670 */
[----:B------:R-:W-:Y:S01]  /*10af0*/  ISETP.GE.OR P0, PT, R3, R41, P0 ;  /* 0x000000290300720c */ /* 0x000fe20000706670 */
[----:B------:R-:W-:Y:S01]  /*10b00*/  SHFL.IDX PT, R38, R8, 0x1, 0x1c1f ;  /* 0x003c1f0008267f89 */ /* 0x000fe200000e0000 */
[----:B------:R-:W-:Y:S01]  /*10b10*/  LOP3.LUT R3, R4, 0x180, RZ, 0xc0, !PT ;  /* 0x0000018004037812 */ /* 0x000fe200078ec0ff */
[----:B------:R-:W-:Y:S01]  /*10b20*/  UIMAD UR10, UR9, UR12, URZ ;  /* 0x0000000c090a72a4 */ /* 0x000fe2000f8e023f */
[----:B------:R-:W-:Y:S01]  /*10b30*/  LOP3.LUT R5, R20, 0x180, RZ, 0xc0, !PT ;  /* 0x0000018014057812 */ /* 0x000fe200078ec0ff */
[----:B------:R-:W1:Y:S01]  /*10b40*/  SHFL.IDX PT, R39, R9, 0x1, 0x1c1f ;  /* 0x003c1f0009277f89 */ /* 0x000e6200000e0000 */
[----:B------:R-:W-:Y:S01]  /*10b50*/  SHF.R.U64 R3, R3, 0x3, RZ ;  /* 0x0000000303037819 */ /* 0x000fe200000012ff */
[----:B------:R-:W-:Y:S01]  /*10b60*/  IMAD.X R29, RZ, RZ, R21, P3 ;  /* 0x000000ffff1d7224 */ /* 0x000fe200018e0615 */
[----:B------:R-:W-:Y:S02]  /*10b70*/  SHF.R.U64 R5, R5, 0x3, RZ ;  /* 0x0000000305057819 */ /* 0x000fe400000012ff */
[----:B------:R-:W-:-:S02]  /*10b80*/  LOP3.LUT R28, R3, R4, RZ, 0x3c, !PT ;  /* 0x00000004031c7212 */ /* 0x000fc400078e3cff */
[----:B------:R-:W2:Y:S01]  /*10b90*/  @P1 LDC R3, c[0x0][0xbec] ;  /* 0x0002fb00ff031b82 */ /* 0x000ea20000000800 */
[----:B------:R-:W-:Y:S02]  /*10ba0*/  LOP3.LUT R20, R5, R20, RZ, 0x3c, !PT ;  /* 0x0000001405147212 */ /* 0x000fe400078e3cff */
[----:B------:R-:W-:Y:S02]  /*10bb0*/  LOP3.LUT R12, R13, 0x180, RZ, 0xc0, !PT ;  /* 0x000001800d0c7812 */ /* 0x000fe400078ec0ff */
[----:B------:R-:W-:Y:S02]  /*10bc0*/  LOP3.LUT R32, R33, 0x180, RZ, 0xc0, !PT ;  /* 0x0000018021207812 */ /* 0x000fe400078ec0ff */
[----:B------:R-:W-:Y:S01]  /*10bd0*/  SHF.R.U64 R24, R24, 0x3, RZ ;  /* 0x0000000318187819 */ /* 0x000fe200000012ff */
[----:B0-----:R0:W-:Y:S01]  /*10be0*/  @!P2 ST.E desc[UR50][R36.64], R2 ;  /* 0x000000022400a985 */ /* 0x0011e2000c101932 */
[----:B------:R-:W-:Y:S01]  /*10bf0*/  UIMAD.WIDE.U32 UR8, UR4, UR12, URZ ;  /* 0x0000000c040872a5 */ /* 0x000fe2000f8e003f */
[----:B------:R-:W-:Y:S01]  /*10c00*/  SHF.R.U64 R12, R12, 0x3, RZ ;  /* 0x000000030c0c7819 */ /* 0x000fe200000012ff */
[----:B------:R-:W-:Y:S01]  /*10c10*/  UIMAD UR10, UR4, UR13, UR10 ;  /* 0x0000000d040a72a4 */ /* 0x000fe2000f8e020a */
[----:B------:R-:W-:-:S02]  /*10c20*/  SHF.R.U64 R32, R32, 0x3, RZ ;  /* 0x0000000320207819 */ /* 0x000fc400000012ff */
[----:B------:R-:W-:Y:S01]  /*10c30*/  ULDC.64 UR12, c[0x0][0xae8] ;  /* 0x0002ba00000c7ab9 */ /* 0x000fe20000000a00 */
[----:B------:R-:W-:Y:S01]  /*10c40*/  LOP3.LUT R24, R24, R25, RZ, 0x3c, !PT ;  /* 0x0000001918187212 */ /* 0x000fe200078e3cff */
[----:B-1----:R1:W-:Y:S01]  /*10c50*/  @!P0 ST.E desc[UR50][R38.64], R0 ;  /* 0x0000000026008985 */ /* 0x0023e2000c101932 */
[----:B0-----:R-:W0:Y:S03]  /*10c60*/  @P1 LDC R37, c[0x0][0xbf0] ;  /* 0x0002fc00ff251b82 */ /* 0x001e260000000800 */
[----:B------:R3:W5:Y:S01]  /*10c70*/  LD.E.128 R8, desc[UR50][R20.64] ;  /* 0x0000003214087980 */ /* 0x000762000c101d00 */
[----:B------:R-:W-:Y:S01]  /*10c80*/  UIADD3 UR9, UR9, UR10, URZ ;  /* 0x0000000a09097290 */ /* 0x000fe2000fffe03f */
[----:B------:R-:W-:Y:S01]  /*10c90*/  LOP3.LUT R12, R12, R13, RZ, 0x3c, !PT ;  /* 0x0000000d0c0c7212 */ /* 0x000fe200078e3cff */
[----:B------:R-:W-:Y:S01]  /*10ca0*/  UIMAD UR4, UR16, UR12, URZ ;  /* 0x0000000c100472a4 */ /* 0x000fe2000f8e023f */
[----:B------:R-:W-:Y:S01]  /*10cb0*/  LOP3.LUT R32, R32, R33, RZ, 0x3c, !PT ;  /* 0x0000002120207212 */ /* 0x000fe200078e3cff */
[----:B------:R-:W-:-:S02]  /*10cc0*/  IMAD.X R25, RZ, RZ, R21, P6 ;  /* 0x000000ffff197224 */ /* 0x000fc400030e0615 */
[----:B-1----:R-:W-:Y:S01]  /*10cd0*/  IMAD R0, R140, 0x60, R141 ;  /* 0x000000608c007824 */ /* 0x002fe200078e028d */
[----:B------:R-:W-:Y:S01]  /*10ce0*/  UIMAD UR4, UR41, UR13, UR4 ;  /* 0x0000000d290472a4 */ /* 0x000fe2000f8e0204 */
[--C-:B------:R-:W-:Y:S01]  /*10cf0*/  IMAD.X R13, RZ, RZ, R21.reuse, P5 ;  /* 0x000000ffff0d7224 */ /* 0x100fe200028e0615 */
[----:B------:R-:W-:Y:S01]  /*10d00*/  ULDC.64 UR10, c[0x0][0xaf0] ;  /* 0x0002bc00000a7ab9 */ /* 0x000fe20000000a00 */
[----:B---3--:R-:W-:Y:S01]  /*10d10*/  VIADD R20, R0, UR39 ;  /* 0x0000002700147c36 */ /* 0x008fe20008000000 */
[----:B------:R-:W-:Y:S01]  /*10d20*/  UIMAD.WIDE.U32 UR8, UR41, UR12, UR8 ;  /* 0x0000000c290872a5 */ /* 0x000fe2000f8e0008 */
[----:B------:R-:W-:Y:S01]  /*10d30*/  IMAD.X R33, RZ, RZ, R21, P4 ;  /* 0x000000ffff217224 */ /* 0x000fe200020e0615 */
[----:B------:R-:W5:Y:S01]  /*10d40*/  LD.E.128 R4, desc[UR50][R6.64] ;  /* 0x0000003206047980 */ /* 0x000f62000c101d00 */
[----:B--2---:R-:W-:Y:S01]  /*10d50*/  @P1 IMAD.HI.U32 R0, R20, R3, RZ ;  /* 0x0000000314001227 */ /* 0x004fe200078e00ff */
[----:B------:R-:W-:Y:S02]  /*10d60*/  UIADD3 UR9, UR9, UR4, URZ ;  /* 0x0000000409097290 */ /* 0x000fe4000fffe03f */
[----:B------:R-:W5:Y:S01]  /*10d70*/  LD.E.128 R24, desc[UR50][R24.64] ;  /* 0x0000003218187980 */ /* 0x000f62000c101d00 */
[----:B------:R-:W-:Y:S01]  /*10d80*/  IMAD.MOV.U32 R21, RZ, RZ, R20 ;  /* 0x000000ffff157224 */ /* 0x000fe200078e0014 */
[----:B------:R-:W-:-:S02]  /*10d90*/  UIMAD UR4, UR18, UR10, URZ ;  /* 0x0000000a120472a4 */ /* 0x000fc4000f8e023f */
[----:B------:R-:W5:Y:S01]  /*10da0*/  LD.E.128 R12, desc[UR50][R12.64] ;  /* 0x000000320c0c7980 */ /* 0x000f62000c101d00 */
[----:B0-----:R-:W-:Y:S01]  /*10db0*/  @P1 SHF.R.U32.HI R21, RZ, R37, R0 ;  /* 0x00000025ff151219 */ /* 0x001fe20000011600 */
[----:B------:R-:W-:Y:S02]  /*10dc0*/  UIMAD UR4, UR17, UR11, UR4 ;  /* 0x0000000b110472a4 */ /* 0x000fe4000f8e0204 */
        /* <DEDUP_REMOVED lines=9> */
[----:B------:R-:W-:Y:S02]  /*10e60*/  IMAD R39, R21, UR11, R0 ;  /* 0x0000000b15277c24 */ /* 0x000fe4000f8e0200 */
[----:B------:R-:W-:Y:S01]  /*10e70*/  IMAD.U32 R3, RZ, RZ, UR9 ;  /* 0x00000009ff037e24 */ /* 0x000fe2000f8e00ff */
[----:B------:R-:W-:Y:S01]  /*10e80*/  SHF.R.S32.HI R0, RZ, 0x1f, R37 ;  /* 0x0000001fff007819 */ /* 0x000fe20000011425 */
[----:B------:R-:W-:Y:S01]  /*10e90*/  IMAD.U32 R2, RZ, RZ, UR8 ;  /* 0x00000008ff027e24 */ /* 0x000fe2000f8e00ff */
[----:B------:R-:W-:Y:S01]  /*10ea0*/  ULDC.64 UR8, c[0x0][0xad8] ;  /* 0x0002b60000087ab9 */ /* 0x000fe20000000a00 */
[----:B------:R-:W-:Y:S01]  /*10eb0*/  IMAD.U32 R3, RZ, RZ, UR4 ;  /* 0x00000004ff037e24 */ /* 0x000fe2000f8e00ff */
[----:B------:R-:W-:Y:S01]  /*10ec0*/  @!PT LDS RZ, [RZ] ;  /* 0x00000000fffff984 */ /* 0x000fe20000000800 */
[----:B------:R-:W-:Y:S01]  /*10ed0*/  @!PT LDS RZ, [RZ] ;  /* 0x00000000fffff984 */ /* 0x000fe20000000800 */
[----:B------:R-:W-:Y:S01]  /*10ee0*/  @!PT LDS RZ, [RZ] ;  /* 0x00000000fffff984 */ /* 0x000fe20000000800 */
[----:B------:R-:W-:Y:S01]  /*10ef0*/  @!PT LDS RZ, [RZ] ;  /* 0x00000000fffff984 */ /* 0x000fe20000000800 */
[----:B------:R0:W-:Y:S06]  /*10f00*/  MEMBAR.ALL.CTA ;  /* 0x0000000000007992 */ /* 0x0001ec0000008000 */
[----:B0-----:R-:W0:Y:S01]  /*10f10*/  FENCE.VIEW.ASYNC.S ;  /* 0x00000000000073c6 */ /* 0x001e220000000000 */
[----:B------:R-:W-:-:S02]  /*10f20*/  IMAD R0, R0, UR8, RZ ;  /* 0x0000000800007c24 */ /* 0x000fc4000f8e02ff */
[----:B------:R-:W-:-:S04]  /*10f30*/  IMAD.WIDE.U32 R2, R21, UR10, R2 ;  /* 0x0000000a15027c25 */ /* 0x000fc8000f8e0002 */
[----:B------:R-:W-:Y:S02]  /*10f40*/  IMAD.IADD R3, R3, 0x1, R39 ;  /* 0x0000000103037824 */ /* 0x000fe400078e0227 */
[----:B------:R-:W-:Y:S02]  /*10f50*/  IMAD R21, R37, UR9, R0 ;  /* 0x0000000925157c24 */ /* 0x000fe4000f8e0200 */
[----:B------:R-:W-:Y:S01]  /*10f60*/  VIADD R0, R141, UR39 ;  /* 0x000000278d007c36 */ /* 0x000fe20008000000 */
[----:B------:R-:W-:Y:S01]  /*10f70*/  UIADD3 UR4, UR42, 0x2d820, URZ ;  /* 0x0002d8202a047890 */ /* 0x000fe2000fffe03f */
[----:B------:R-:W-:Y:S01]  /*10f80*/  IMAD.WIDE.U32 R2, R37, UR8, R2 ;  /* 0x0000000825027c25 */ /* 0x000fe2000f8e0002 */
[----:B------:R-:W-:Y:S02]  /*10f90*/  ULDC.64 UR8, c[0x0][0xa80] ;  /* 0x0002a00000087ab9 */ /* 0x000fe40000000a00 */
[----:B------:R-:W-:Y:S01]  /*10fa0*/  ISETP.GE.AND P0, PT, R0, R41, PT ;  /* 0x000000290000720c */ /* 0x000fe20003f06270 */
[----:B------:R-:W-:Y:S01]  /*10fb0*/  IMAD.IADD R3, R3, 0x1, R21 ;  /* 0x0000000103037824 */ /* 0x000fe200078e0215 */
[----:B------:R-:W-:Y:S01]  /*10fc0*/  LEA R40, P1, R2, UR8, 0x1 ;  /* 0x0000000802287c11 */ /* 0x000fe2000f8208ff */
[----:B------:R-:W-:-:S03]  /*10fd0*/  UPRMT UR4, URZ, 0x654, UR4 ;  /* 0x000006543f047896 */ /* 0x000fc60008000004 */
[----:B------:R-:W-:Y:S01]  /*10fe0*/  LEA.HI.X R42, R2, UR9, R3, 0x1, P1 ;  /* 0x00000009022a7c11 */ /* 0x000fe200088f0c03 */
[----:B0-----:R0:W1:Y:S01]  /*10ff0*/  SHFL.IDX PT, R20, R40, RZ, 0x1c1f ;  /* 0x001c1fff28147589 */ /* 0x00106200000e0000 */
        /* <DEDUP_REMOVED lines=13> */
[----:B-----5:R3:W-:Y:S04]  /*110d0*/  @!P0 ST.E.128 desc[UR50][R2.64], R8 ;  /* 0x0000000802008985 */ /* 0x0207e8000c101d32 */
[----:B------:R3:W-:Y:S04]  /*110e0*/  @!P1 ST.E.128 desc[UR50][R36.64], R24 ;  /* 0x0000001824009985 */ /* 0x0007e8000c101d32 */
[----:B------:R3:W-:Y:S02]  /*110f0*/  @!P2 ST.E.128 desc[UR50][R38.64], R32 ;  /* 0x000000202600a985 */ /* 0x0007e4000c101d32 */
.L_x_11074:
[----:B------:R-:W-:Y:S05]  /*11100*/  BSYNC B1 ;  /* 0x0000000000017941 */ /* 0x000fea0003800000 */
.L_x_11073:
        /* <DEDUP_REMOVED lines=15> */
[----:B---3--:R-:W-:-:S04]  /*11200*/  LEA R2, P0, R139, R8, 0x1 ;  /* 0x000000088b027211 */ /* 0x008fc800078008ff */
[----:B------:R-:W-:-:S05]  /*11210*/  LEA.HI.X R3, R139, R9, R146, 0x1, P0 ;  /* 0x000000098b037211 */ /* 0x000fca00000f0c92 */
[----:B------:R0:W-:Y:S01]  /*11220*/  ST.E.128 desc[UR50][R2.64], R28 ;  /* 0x0000001c02007985 */ /* 0x0001e2000c101d32 */
[----:B------:R-:W-:Y:S05]  /*11230*/  BRA `(.L_x_11075) ;  /* 0x0000000800787947 */ /* 0x000fea0003800000 */
.L_x_11071:
        /* <DEDUP_REMOVED lines=32> */
.L_x_11076:
        /* <DEDUP_REMOVED lines=47> */
.L_x_11078:
[----:B------:R-:W-:Y:S05]  /*11730*/  BSYNC B1 ;  /* 0x0000000000017941 */ /* 0x000fea0003800000 */
.L_x_11077:
        /* <DEDUP_REMOVED lines=18> */
[----:B0-----:R-:W-:-:S03]  /*11860*/  @P0 SHF.R.U32.HI R5, RZ, R3, R2 ;  /* 0x00000003ff050219 */ /* 0x001fc60000011602 */
[----:B------:R-:W-:Y:S01]  /*11870*/  UIMAD UR4, UR8, UR13, UR4 ;  /* 0x0000000d080472a4 */ /* 0x000fe2000f8e0204 */
[--C-:B------:R-:W-:Y:S01]  /*11880*/  SHF.R.S32.HI R2, RZ, 0x1f, R5.reuse ;  /* 0x0000001fff027819 */ /* 0x100fe20000011405 */
[----:B------:R-:W-:Y:S01]  /*11890*/  UIMAD.WIDE.U32 UR8, UR8, UR12, UR10 ;  /* 0x0000000c080872a5 */ /* 0x000fe2000f8e000a */
[----:B------:R-:W-:Y:S02]  /*118a0*/  IMAD.MOV R7, RZ, RZ, -R5 ;  /* 0x000000ffff077224 */ /* 0x000fe400078e0a05 */
[----:B------:R-:W-:Y:S01]  /*118b0*/  ULDC.64 UR10, c[0x0][0xae0] ;  /* 0x0002b800000a7ab9 */ /* 0x000fe20000000a00 */
[----:B------:R-:W-:Y:S01]  /*118c0*/  UIADD3 UR4, UR9, UR4, URZ ;  /* 0x0000000409047290 */ /* 0x000fe2000fffe03f */
[----:B------:R-:W-:Y:S02]  /*118d0*/  IMAD R7, R11, R7, R4 ;  /* 0x000000070b077224 */ /* 0x000fe400078e0204 */
[----:B------:R-:W-:Y:S02]  /*118e0*/  IMAD R6, R2, UR10, RZ ;  /* 0x0000000a02067c24 */ /* 0x000fe4000f8e02ff */
[----:B------:R-:W-:Y:S01]  /*118f0*/  IMAD.U32 R3, RZ, RZ, UR9 ;  /* 0x00000009ff037e24 */ /* 0x000fe2000f8e00ff */
[----:B------:R-:W-:Y:S01]  /*11900*/  SHF.R.S32.HI R4, RZ, 0x1f, R7 ;  /* 0x0000001fff047819 */ /* 0x000fe20000011407 */
[----:B------:R-:W-:Y:S01]  /*11910*/  IMAD.U32 R2, RZ, RZ, UR8 ;  /* 0x00000008ff027e24 */ /* 0x000fe2000f8e00ff */
[----:B------:R-:W-:Y:S01]  /*11920*/  ULDC.64 UR8, c[0x0][0xad8] ;  /* 0x0002b60000087ab9 */ /* 0x000fe20000000a00 */
[----:B------:R-:W-:-:S02]  /*11930*/  IMAD.U32 R3, RZ, RZ, UR4 ;  /* 0x00000004ff037e24 */ /* 0x000fc4000f8e00ff */
[C---:B------:R-:W-:Y:S02]  /*11940*/  IMAD R9, R5.reuse, UR11, R6 ;  /* 0x0000000b05097c24 */ /* 0x040fe4000f8e0206 */
[----:B------:R-:W-:-:S04]  /*11950*/  IMAD.WIDE.U32 R2, R5, UR10, R2 ;  /* 0x0000000a05027c25 */ /* 0x000fc8000f8e0002 */
[----:B------:R-:W-:Y:S02]  /*11960*/  IMAD R4, R4, UR8, RZ ;  /* 0x0000000804047c24 */ /* 0x000fe4000f8e02ff */
[----:B------:R-:W-:Y:S02]  /*11970*/  IMAD.IADD R3, R3, 0x1, R9 ;  /* 0x0000000103037824 */ /* 0x000fe400078e0209 */
[----:B-----5:R-:W-:Y:S02]  /*11980*/  IMAD R11, R0, R11, RZ ;  /* 0x0000000b000b7224 */ /* 0x020fe400078e02ff */
[----:B------:R-:W-:Y:S02]  /*11990*/  VIADD R0, R141, UR39 ;  /* 0x000000278d007c36 */ /* 0x000fe40008000000 */
[C---:B------:R-:W-:Y:S02]  /*119a0*/  IMAD R5, R7.reuse, UR9, R4 ;  /* 0x0000000907057c24 */ /* 0x040fe4000f8e0204 */
[----:B------:R-:W-:Y:S01]  /*119b0*/  IMAD.WIDE.U32 R2, R7, UR8, R2 ;  /* 0x0000000807027c25 */ /* 0x000fe2000f8e0002 */
[----:B------:R-:W-:Y:S01]  /*119c0*/  ISETP.GE.AND P0, PT, R0, R11, PT ;  /* 0x0000000b0000720c */ /* 0x000fe20003f06270 */
[----:B------:R-:W-:-:S02]  /*119d0*/  ULDC.64 UR8, c[0x0][0xa80] ;  /* 0x0002a00000087ab9 */ /* 0x000fc40000000a00 */
[----:B------:R-:W-:Y:S01]  /*119e0*/  IMAD.IADD R3, R3, 0x1, R5 ;  /* 0x0000000103037824 */ /* 0x000fe200078e0205 */
[----:B------:R-:W-:-:S04]  /*119f0*/  LEA R4, P1, R2, UR8, 0x1 ;  /* 0x0000000802047c11 */ /* 0x000fc8000f8208ff */
[----:B------:R-:W-:Y:S02]  /*11a00*/  LEA.HI.X R5, R2, UR9, R3, 0x1, P1 ;  /* 0x0000000902057c11 */ /* 0x000fe400088f0c03 */
[----:B------:R0:W1:Y:S04]  /*11a10*/  SHFL.IDX PT, R2, R4, RZ, 0x1c1f ;  /* 0x001c1fff04027589 */ /* 0x00006800000e0000 */
[----:B------:R0:W2:Y:S01]  /*11a20*/  SHFL.IDX PT, R3, R5, RZ, 0x1c1f ;  /* 0x001c1fff05037589 */ /* 0x0000a200000e0000 */
        /* <DEDUP_REMOVED lines=13> */
.L_x_11080:
[----:B------:R-:W-:Y:S05]  /*11b00*/  BSYNC B1 ;  /* 0x0000000000017941 */ /* 0x000fea0003800000 */
.L_x_11079:
        /* <DEDUP_REMOVED lines=9> */
[CC--:B-1-3--:R-:W-:Y:S02]  /*11ba0*/  @!P3 LEA R6, P0, R138.reuse, R2.reuse, 0x1 ;  /* 0x000000028a06b211 */ /* 0x0cafe400078008ff */
[----:B------:R-:W-:Y:S02]  /*11bb0*/  @!P4 LEA R8, P1, R139, R2, 0x1 ;  /* 0x000000028b08c211 */ /* 0x000fe400078208ff */
[----:B0---4-:R-:W-:Y:S01]  /*11bc0*/  @!P2 IMAD.WIDE R4, R137, 0x2, R2 ;  /* 0x000000028904a825 */ /* 0x011fe200078e0202 */
[-C--:B------:R-:W-:Y:S02]  /*11bd0*/  @!P3 LEA.HI.X R7, R138, R3.reuse, R147, 0x1, P0 ;  /* 0x000000038a07b211 */ /* 0x080fe400000f0c93 */
[----:B------:R-:W-:Y:S02]  /*11be0*/  @!P4 LEA.HI.X R9, R139, R3, R146, 0x1, P1 ;  /* 0x000000038b09c211 */ /* 0x000fe400008f0c92 */
[----:B------:R0:W-:Y:S04]  /*11bf0*/  @!P2 ST.E.128 desc[UR50][R4.64], RZ ;  /* 0x000000ff0400a985 */ /* 0x0001e8000c101d32 */
[----:B------:R0:W-:Y:S04]  /*11c00*/  @!P3 ST.E.128 desc[UR50][R6.64], RZ ;  /* 0x000000ff0600b985 */ /* 0x0001e8000c101d32 */
[----:B------:R0:W-:Y:S02]  /*11c10*/  @!P4 ST.E.128 desc[UR50][R8.64], RZ ;  /* 0x000000ff0800c985 */ /* 0x0001e4000c101d32 */
.L_x_11075:
[----:B------:R-:W-:Y:S05]  /*11c20*/  BSYNC B0 ;  /* 0x0000000000007941 */ /* 0x000fea0003800000 */
.L_x_11070:
[----:B------:R-:W-:Y:S02]  /*11c30*/  ULDC UR4, c[0x0][0xc3c] ;  /* 0x00030f0000047ab9 */ /* 0x000fe40000000800 */
[----:B------:R-:W-:-:S06]  /*11c40*/  UISETP.GE.AND UP0, UPT, UR6, UR4, UPT ;  /* 0x000000040600728c */ /* 0x000fcc000bf06270 */
[----:B------:R-:W-:-:S13]  /*11c50*/  PLOP3.LUT P0, PT, PT, PT, UP0, 0x80, 0x0 ;  /* 0x000000000000781c */ /* 0x000fda0003f0f008 */
[----:B------:R-:W-:Y:S05]  /*11c60*/  @!P0 BRA `(.L_x_11081) ;  /* 0xfffffef000bc8947 */ /* 0x000fea000383ffff */
[----:B------:R-:W-:Y:S05]  /*11c70*/  EXIT ;  /* 0x000000000000794d */ /* 0x000fea0003800000 */
.L_x_10988:
[----:B------:R-:W-:-:S08]  /*11c80*/  NOP ;  /* 0x0000000000007918 */ /* 0x000fd00000000000 */
[----:B------:R-:W0:-:S00]  /*11c90*/  USETMAXREG.DEALLOC.CTAPOOL 0x20 ;  /* 0x00000020000079c8 */ /* 0x000e0000080e0500 */
        /* <DEDUP_REMOVED lines=16> */
.L_x_11082:
        /* <DEDUP_REMOVED lines=42> */
.L_x_11088:
        /* <DEDUP_REMOVED lines=12> */
.L_x_11087:
[----:B------:R-:W-:Y:S05]  /*12100*/  BSYNC B0 ;  /* 0x0000000000007941 */ /* 0x000fea0003800000 */
.L_x_11086:
        /* <DEDUP_REMOVED lines=21> */
.L_x_11084:
        /* <DEDUP_REMOVED lines=21> */
.L_x_11089:
[----:B-1----:R-:W-:Y:S01]  /*123b0*/  IMAD R16, R16, UR5, R13 ;  /* 0x0000000510107c24 */ /* 0x002fe2000f8e020d */
[----:B------:R-:W-:Y:S01]  /*123c0*/  IABS R10, R4 ;  /* 0x00000004000a7213 */ /* 0x000fe20000000000 */
[----:B------:R-:W-:Y:S02]  /*123d0*/  IMAD R11, R11, R8, RZ ;  /* 0x000000080b0b7224 */ /* 0x000fe400078e02ff */
[----:B------:R-:W-:Y:S01]  /*123e0*/  IMAD.MOV.U32 R2, RZ, RZ, RZ ;  /* 0x000000ffff027224 */ /* 0x000fe200078e00ff */
[----:B0-----:R-:W-:Y:S01]  /*123f0*/  IADD3 R9, -R16, UR6, RZ ;  /* 0x0000000610097c10 */ /* 0x001fe2000fffe1ff */
[----:B------:R-:W-:Y:S02]  /*12400*/  IMAD.MOV R10, RZ, RZ, -R10 ;  /* 0x000000ffff0a7224 */ /* 0x000fe400078e0a0a */
[----:B------:R-:W-:Y:S01]  /*12410*/  IMAD.HI.U32 R2, R3, R11, R2 ;  /* 0x0000000b03027227 */ /* 0x000fe200078e0002 */
[----:B------:R-:W-:-:S05]  /*12420*/  IABS R6, R9 ;  /* 0x0000000900067213 */ /* 0x000fca0000000000 */
        /* <DEDUP_REMOVED lines=17> */
[----:B------:R-:W-:Y:S02]  /*12540*/  IMAD R4, R4, R2, R9 ;  /* 0x0000000204047224 */ /* 0x000fe400078e0209 */
[----:B------:R-:W-:Y:S01]  /*12550*/  IMAD.MOV.U32 R2, RZ, RZ, RZ ;  /* 0x000000ffff027224 */ /* 0x000fe200078e00ff */
[----:B------:R-:W-:-:S04]  /*12560*/  VIADDMNMX R7, R8, UR5, R7, PT ;  /* 0x0000000508077c46 */ /* 0x000fc8000b800107 */
[-C--:B------:R-:W-:Y:S02]  /*12570*/  IABS R8, R7.reuse ;  /* 0x0000000700087213 */ /* 0x080fe40000000000 */
[----:B------:R-:W-:Y:S02]  /*12580*/  IABS R12, R7 ;  /* 0x00000007000c7213 */ /* 0x000fe40000000000 */
[----:B------:R-:W0:Y:S08]  /*12590*/  I2F.RP R10, R8 ;  /* 0x00000008000a7306 */ /* 0x000e300000209400 */
[----:B0-----:R-:W0:Y:S02]  /*125a0*/  MUFU.RCP R10, R10 ;  /* 0x0000000a000a7308 */ /* 0x001e240000001000 */
[----:B0-----:R-:W-:-:S06]  /*125b0*/  VIADD R3, R10, 0xffffffe ;  /* 0x0ffffffe0a037836 */ /* 0x001fcc0000000000 */
[----:B------:R-:W0:Y:S02]  /*125c0*/  F2I.FTZ.U32.TRUNC.NTZ R3, R3 ;  /* 0x0000000300037305 */ /* 0x000e24000021f000 */
[----:B0-----:R-:W-:-:S04]  /*125d0*/  IMAD.MOV R11, RZ, RZ, -R3 ;  /* 0x000000ffff0b7224 */ /* 0x001fc800078e0a03 */
[----:B------:R-:W-:Y:S01]  /*125e0*/  IMAD R9, R11, R8, RZ ;  /* 0x000000080b097224 */ /* 0x000fe200078e02ff */
[----:B------:R-:W-:-:S03]  /*125f0*/  IABS R11, R4 ;  /* 0x00000004000b7213 */ /* 0x000fc60000000000 */
[----:B------:R-:W-:-:S04]  /*12600*/  IMAD.HI.U32 R2, R3, R9, R2 ;  /* 0x0000000903027227 */ /* 0x000fc800078e0002 */
[----:B------:R-:W-:Y:S02]  /*12610*/  IMAD.MOV.U32 R9, RZ, RZ, R11 ;  /* 0x000000ffff097224 */ /* 0x000fe400078e000b */
        /* <DEDUP_REMOVED lines=9> */
[----:B------:R-:W-:Y:S01]  /*126b0*/  ISETP.GE.AND P2, PT, R3, RZ, PT ;  /* 0x000000ff0300720c */ /* 0x000fe20003f46270 */
[----:B------:R-:W-:-:S06]  /*126c0*/  IMAD.IADD R3, R4, 0x1, R6 ;  /* 0x0000000104037824 */ /* 0x000fcc00078e0206 */
[----:B------:R-:W-:-:S06]  /*126d0*/  @P0 VIADD R2, R2, 0x1 ;  /* 0x0000000102020836 */ /* 0x000fcc0000000000 */
[----:B------:R-:W-:Y:S01]  /*126e0*/  @!P2 IMAD.MOV R2, RZ, RZ, -R2 ;  /* 0x000000ffff02a224 */ /* 0x000fe200078e0a02 */
[----:B------:R-:W-:Y:S01]  /*126f0*/  @!P1 LOP3.LUT R2, RZ, R7, RZ, 0x33, !PT ;  /* 0x00000007ff029212 */ /* 0x000fe200078e33ff */
[----:B------:R-:W-:-:S03]  /*12700*/  IMAD.MOV R7, RZ, RZ, -R7 ;  /* 0x000000ffff077224 */ /* 0x000fc600078e0a07 */
[----:B------:R-:W-:Y:S01]  /*12710*/  LOP3.LUT R17, RZ, R2, RZ, 0x33, !PT ;  /* 0x00000002ff117212 */ /* 0x000fe200078e33ff */
[----:B------:R-:W-:-:S04]  /*12720*/  IMAD R18, R2, R7, R3 ;  /* 0x0000000702127224 */ /* 0x000fc800078e0203 */
[----:B------:R-:W-:Y:S01]  /*12730*/  IMAD.IADD R17, R0, 0x1, R17 ;  /* 0x0000000100117824 */ /* 0x000fe200078e0211 */
[----:B------:R-:W-:Y:S06]  /*12740*/  BRA `(.L_x_11090) ;  /* 0x00000000000c7947 */ /* 0x000fec0003800000 */
.L_x_11085:
[----:B------:R-:W-:Y:S02]  /*12750*/  IMAD.MOV.U32 R17, RZ, RZ, RZ ;  /* 0x000000ffff117224 */ /* 0x000fe400078e00ff */
[----:B------:R-:W-:Y:S02]  /*12760*/  IMAD.U32 R16, RZ, RZ, UR6 ;  /* 0x00000006ff107e24 */ /* 0x000fe4000f8e00ff */
[----:B------:R-:W-:-:S07]  /*12770*/  IMAD.MOV.U32 R18, RZ, RZ, RZ ;  /* 0x000000ffff127224 */ /* 0x000fce00078e00ff */
.L_x_11090:
[----:B------:R-:W-:-:S13]  /*12780*/  ISETP.NE.AND P0, PT, R5, RZ, PT ;  /* 0x000000ff0500720c */ /* 0x000fda0003f05270 */
[----:B------:R-:W0:Y:S01]  /*12790*/  @!P0 S2R R3, SR_CgaCtaId ;  /* 0x0000000000038919 */ /* 0x000e220000008800 */
[----:B------:R-:W-:-:S04]  /*127a0*/  @!P0 MOV R0, 0x400 ;  /* 0x0000040000008802 */ /* 0x000fc80000000f00 */
[----:B0-----:R-:W-:-:S05]  /*127b0*/  @!P0 LEA R0, R3, R0, 0x18 ;  /* 0x0000000003008211 */ /* 0x001fca00078ec0ff */
[----:B------:R0:W-:Y:S01]  /*127c0*/  @!P0 STS.128 [R0+0x2d8d0], R16 ;  /* 0x02d8d01000008388 */ /* 0x0001e20000000c00 */
[----:B------:R-:W-:Y:S06]  /*127d0*/  BAR.ARV 0x5, 0x200 ;  /* 0x0148000000007b1d */ /* 0x000fec0000002000 */
.L_x_11083:
[----:B------:R2:W-:Y:S01]  /*127e0*/  STL [R1+0x1c], RZ ;  /* 0x00001cff01007387 */ /* 0x0005e20000100800 */
[----:B------:R-:W-:Y:S01]  /*127f0*/  ULDC UR4, c[0x0][0xc3c] ;  /* 0x00030f0000047ab9 */ /* 0x000fe20000000800 */
[----:B------:R-:W-:Y:S01]  /*12800*/  IMAD.MOV.U32 R26, RZ, RZ, 0x1 ;  /* 0x00000001ff1a7424 */ /* 0x000fe200078e00ff */
[----:B-1----:R-:W-:Y:S01]  /*12810*/  ISETP.GE.AND P0, PT, R19, UR4, PT ;  /* 0x0000000413007c0c */ /* 0x002fe2000bf06270 */
[----:B------:R-:W-:-:S12]  /*12820*/  IMAD.MOV.U32 R23, RZ, RZ, RZ ;  /* 0x000000ffff177224 */ /* 0x000fd800078e00ff */
[----:B--2---:R-:W-:Y:S05]  /*12830*/  @P0 BRA `(.L_x_11091) ;  /* 0x0000005400fc0947 */ /* 0x004fea0003800000 */
[----:B------:R-:W1:Y:S01]  /*12840*/  S2R R6, SR_TID.X ;  /* 0x0000000000067919 */ /* 0x000e620000002100 */
[----:B------:R-:W2:Y:S01]  /*12850*/  S2UR UR5, SR_CgaCtaId ;  /* 0x00000000000579c3 */ /* 0x000ea20000008800 */
[----:B------:R-:W-:Y:S01]  /*12860*/  UMOV UR4, 0x400 ;  /* 0x0000040000047882 */ /* 0x000fe20000000000 */
[----:B------:R-:W-:Y:S01]  /*12870*/  BSSY B8, `(.L_x_11091) ;  /* 0x000057b000087945 */ /* 0x000fe20003800000 */
[----:B------:R3:W-:Y:S01]  /*12880*/  STL [R1+0x1c], RZ ;  /* 0x00001cff01007387 */ /* 0x0007e20000100800 */
[----:B------:R-:W-:Y:S01]  /*12890*/  IMAD.MOV.U32 R26, RZ, RZ, 0x1 ;  /* 0x00000001ff1a7424 */ /* 0x000fe200078e00ff */
[----:B------:R-:W-:Y:S01]  /*128a0*/  ULDC UR37, c[0x0][0xc] ;  /* 0x0000030000257ab9 */ /* 0x000fe20000000800 */
[----:B------:R-:W-:Y:S01]  /*128b0*/  IMAD.MOV.U32 R23, RZ, RZ, RZ ;  /* 0x000000ffff177224 */ /* 0x000fe200078e00ff */
[----:B------:R-:W-:Y:S01]  /*128c0*/  ULDC.64 UR38, c[0x0][0x198] ;  /* 0x0000660000267ab9 */ /* 0x000fe20000000a00 */
[----:B--2---:R-:W-:-:S06]  /*128d0*/  ULEA UR4, UR5, UR4, 0x18 ;  /* 0x0000000405047291 */ /* 0x004fcc000f8ec03f */
[----:B------:R-:W-:Y:S01]  /*128e0*/  IMAD.U32 R22, RZ, RZ, UR4 ;  /* 0x00000004ff167e24 */ /* 0x000fe2000f8e00ff */
[C---:B-1----:R-:W-:Y:S01]  /*128f0*/  LOP3.LUT R5, R6.reuse, 0x7f, RZ, 0xc0, !PT ;  /* 0x0000007f06057812 */ /* 0x042fe200078ec0ff */
[----:B0-----:R-:W-:-:S04]  /*12900*/  IMAD.SHL.U32 R0, R6, 0x8, RZ ;  /* 0x0000000806007824 */ /* 0x001fc800078e00ff */
[----:B------:R-:W-:Y:S01]  /*12910*/  IMAD.SHL.U32 R4, R5, 0x8, RZ ;  /* 0x0000000805047824 */ /* 0x000fe200078e00ff */
[C---:B------:R-:W-:Y:S02]  /*12920*/  LOP3.LUT R3, R0.reuse, 0x20, RZ, 0xc0, !PT ;  /* 0x0000002000037812 */ /* 0x040fe400078ec0ff */
[----:B------:R-:W-:Y:S02]  /*12930*/  LOP3.LUT R2, R0, 0xd8, RZ, 0xc0, !PT ;  /* 0x000000d800027812 */ /* 0x000fe400078ec0ff */
[----:B------:R-:W-:Y:S02]  /*12940*/  LOP3.LUT R3, R3, 0x300, R4, 0xf8, !PT ;  /* 0x0000030003037812 */ /* 0x000fe400078ef804 */
[----:B------:R-:W-:Y:S02]  /*12950*/  LOP3.LUT R2, R2, 0x18, R6, 0x78, !PT ;  /* 0x0000001802027812 */ /* 0x000fe400078e7806 */
[----:B------:R-:W-:Y:S02]  /*12960*/  SHF.R.U32.HI R4, RZ, 0x2, R5 ;  /* 0x00000002ff047819 */ /* 0x000fe40000011605 */
[----:B------:R-:W-:Y:S01]  /*12970*/  LOP3.LUT R3, R3, R2, RZ, 0xfc, !PT ;  /* 0x0000000203037212 */ /* 0x000fe200078efcff */
[----:B------:R-:W-:Y:S01]  /*12980*/  IMAD.SHL.U32 R2, R6, 0x20, RZ ;  /* 0x0000002006027824 */ /* 0x000fe200078e00ff */
[----:B------:R-:W-:-:S04]  /*12990*/  LOP3.LUT R0, R0, 0x18, RZ, 0xc0, !PT ;  /* 0x0000001800007812 */ /* 0x000fc800078ec0ff */
[----:B------:R-:W-:Y:S01]  /*129a0*/  LOP3.LUT R5, R4, 0x60, R2, 0xf8, !PT ;  /* 0x0000006004057812 */ /* 0x000fe200078ef802 */
[----:B------:R-:W-:Y:S01]  /*129b0*/  IMAD R2, R3, 0x2, R22 ;  /* 0x0000000203027824 */ /* 0x000fe200078e0216 */
[C---:B------:R-:W-:Y:S02]  /*129c0*/  LOP3.LUT R4, R0.reuse, 0x20, RZ, 0xfc, !PT ;  /* 0x0000002000047812 */ /* 0x040fe400078efcff */
[----:B------:R-:W-:Y:S02]  /*129d0*/  LOP3.LUT R0, R0, 0x40, RZ, 0xfc, !PT ;  /* 0x0000004000007812 */ /* 0x000fe400078efcff */
[----:B------:R3:W-:Y:S05]  /*129e0*/  STL [R1+0x4], R2 ;  /* 0x0000040201007387 */ /* 0x0007ea0000100800 */
.L_x_11203:
[----:B------:R-:W-:Y:S05]  /*129f0*/  YIELD ;  /* 0x0000000000007946 */ /* 0x000fea0003800000 */
[----:B------:R-:W-:Y:S01]  /*12a00*/  ULDC.64 UR4, c[0x0][0xa28] ;  /* 0x00028a0000047ab9 */ /* 0x000fe20000000a00 */
[----:B------:R-:W-:Y:S01]  /*12a10*/  IMAD.MOV.U32 R0, RZ, RZ, RZ ;  /* 0x000000ffff007224 */ /* 0x000fe200078e00ff */
[----:B------:R-:W-:Y:S01]  /*12a20*/  ISETP.NE.U32.AND P0, PT, RZ, UR4, PT ;  /* 0x00000004ff007c0c */ /* 0x000fe2000bf05070 */
[----:B0-----:R-:W0:Y:S01]  /*12a30*/  LDC.64 R4, c[0x0][0xa00] ;  /* 0x00028000ff047b82 */ /* 0x001e220000000a00 */
[----:B------:R-:W-:Y:S01]  /*12a40*/  IMAD.MOV.U32 R8, RZ, RZ, RZ ;  /* 0x000000ffff087224 */ /* 0x000fe200078e00ff */
[----:B------:R-:W-:Y:S01]  /*12a50*/  ULDC.64 UR6, c[0x0][0xa08] ;  /* 0x0002820000067ab9 */ /* 0x000fe20000000a00 */
[----:B------:R-:W-:Y:S01]  /*12a60*/  ISETP.NE.AND.EX P0, PT, RZ, UR5, PT, P0 ;  /* 0x00000005ff007c0c */ /* 0x000fe2000bf05300 */
[----:B------:R-:W-:-:S12]  /*12a70*/  ULDC.64 UR4, c[0x0][0xa18] ;  /* 0x0002860000047ab9 */ /* 0x000fd80000000a00 */
[----:B-1-3--:R-:W1:Y:S02]  /*12a80*/  @P0 LDC.64 R2, c[0x0][0xa28] ;  /* 0x00028a00ff020b82 */ /* 0x00ae640000000a00 */
[----:B-1----:R-:W-:-:S05]  /*12a90*/  @P0 IMAD.WIDE R2, R19, 0x4, R2 ;  /* 0x0000000413020825 */ /* 0x002fca00078e0202 */
[----:B------:R1:W5:Y:S01]  /*12aa0*/  @P0 LDG.E R0, desc[UR50][R2.64] ;  /* 0x0000003202000981 */ /* 0x000362000c1e1900 */
[----:B------:R-:W-:Y:S01]  /*12ab0*/  ISETP.NE.U32.AND P0, PT, RZ, UR4, PT ;  /* 0x00000004ff007c0c */ /* 0x000fe2000bf05070 */
[----:B0-----:R-:W-:Y:S01]  /*12ac0*/  IMAD.WIDE R4, R19, 0x4, R4 ;  /* 0x0000000413047825 */ /* 0x001fe200078e0204 */
[----:B------:R-:W-:Y:S02]  /*12ad0*/  ISETP.NE.U32.AND P1, PT, RZ, UR6, PT ;  /* 0x00000006ff007c0c */ /* 0x000fe4000bf25070 */
[----:B------:R-:W-:Y:S01]  /*12ae0*/  ISETP.NE.AND.EX P2, PT, RZ, UR5, PT, P0 ;  /* 0x00000005ff007c0c */ /* 0x000fe2000bf45300 */
[----:B------:R-:W-:Y:S01]  /*12af0*/  ULDC.64 UR4, c[0x0][0xa00] ;  /* 0x0002800000047ab9 */ /* 0x000fe20000000a00 */
[----:B------:R-:W-:Y:S01]  /*12b00*/  ISETP.NE.AND.EX P1, PT, RZ, UR7, PT, P1 ;  /* 0x00000007ff007c0c */ /* 0x000fe2000bf25310 */
[----:B------:R-:W-:Y:S01]  /*12b10*/  IMAD.MOV.U32 R27, RZ, RZ, RZ ;  /* 0x000000ffff1b7224 */ /* 0x000fe200078e00ff */
[----:B------:R-:W-:Y:S01]  /*12b20*/  ISETP.NE.U32.AND P0, PT, RZ, UR4, PT ;  /* 0x00000004ff007c0c */ /* 0x000fe2000bf05070 */
[----:B-1----:R-:W0:Y:S03]  /*12b30*/  LDC.64 R2, c[0x0][0xa08] ;  /* 0x00028200ff027b82 */ /* 0x002e260000000a00 */
[----:B------:R-:W-:-:S05]  /*12b40*/  ISETP.NE.AND.EX P0, PT, RZ, UR5, PT, P0 ;  /* 0x00000005ff007c0c */ /* 0x000fca000bf05300 */
[----:B------:R-:W1:Y:S08]  /*12b50*/  @P2 LDC.64 R6, c[0x0][0xa18] ;  /* 0x00028600ff062b82 */ /* 0x000e700000000a00 */
[----:B--2---:R-:W2:Y:S01]  /*12b60*/  @P0 LDG.E R8, desc[UR50][R4.64] ;  /* 0x0000003204080981 */ /* 0x004ea2000c1e1900 */
        /* <DEDUP_REMOVED lines=16> */
[----:B------:R-:W-:Y:S01]  /*12c70*/  IMAD.MOV.U32 R9, RZ, RZ, R8 ;  /* 0x000000ffff097224 */ /* 0x000fe200078e0008 */
[----:B----4-:R-:W-:Y:S06]  /*12c80*/  @P2 BRA `(.L_x_11092) ;  /* 0x0000000000142947 */ /* 0x010fec0003800000 */
[----:B------:R-:W-:Y:S05]  /*12c90*/  @!P0 BRA `(.L_x_11092) ;  /* 0x0000000000108947 */ /* 0x000fea0003800000 */
[----:B0-----:R-:W2:Y:S04]  /*12ca0*/  LDG.E R8, desc[UR50][R4.64] ;  /* 0x0000003204087981 */ /* 0x001ea8000c1e1900 */
[----:B------:R-:W2:Y:S02]  /*12cb0*/  LDG.E R7, desc[UR50][R4.64+0x4] ;  /* 0x0000043204077981 */ /* 0x000ea4000c1e1900 */
[----:B--2---:R-:W-:-:S05]  /*12cc0*/  IMAD.IADD R9, R7, 0x1, -R8 ;  /* 0x0000000107097824 */ /* 0x004fca00078e0a08 */
[----:B------:R1:W-:Y:S02]  /*12cd0*/  STL [R1+0x10], R9 ;  /* 0x0000100901007387 */ /* 0x0003e40000100800 */
.L_x_11092:
[----:B------:R-:W-:Y:S01]  /*12ce0*/  ULDC.64 UR4, c[0x0][0xa20] ;  /* 0x0002880000047ab9 */ /* 0x000fe20000000a00 */
[----:B-----5:R-:W-:Y:S01]  /*12cf0*/  IMAD.IADD R27, R27, 0x1, R0 ;  /* 0x000000011b1b7824 */ /* 0x020fe200078e0200 */
[----:B------:R-:W-:-:S04]  /*12d00*/  ISETP.NE.U32.AND P0, PT, RZ, UR4, PT ;  /* 0x00000004ff007c0c */ /* 0x000fc8000bf05070 */
[----:B------:R-:W-:-:S13]  /*12d10*/  ISETP.NE.AND.EX P0, PT, RZ, UR5, PT, P0 ;  /* 0x00000005ff007c0c */ /* 0x000fda000bf05300 */
[----:B------:R-:W-:Y:S05]  /*12d20*/  @!P0 BRA `(.L_x_11093) ;  /* 0x0000000000108947 */ /* 0x000fea0003800000 */
[----:B------:R-:W2:Y:S02]  /*12d30*/  LDC.64 R2, c[0x0][0xa20] ;  /* 0x00028800ff027b82 */ /* 0x000ea40000000a00 */
[----:B--2---:R-:W-:-:S05]  /*12d40*/  IMAD.WIDE R2, R19, 0x4, R2 ;  /* 0x0000000413027825 */ /* 0x004fca00078e0202 */
[----:B------:R2:W5:Y:S01]  /*12d50*/  LDG.E R6, desc[UR50][R2.64] ;  /* 0x0000003202067981 */ /* 0x000562000c1e1900 */
[----:B------:R-:W-:Y:S05]  /*12d60*/  BRA `(.L_x_11094) ;  /* 0x0000000000107947 */ /* 0x000fea0003800000 */
.L_x_11093:
[----:B------:R-:W-:Y:S05]  /*12d70*/  @!P1 BRA `(.L_x_11094) ;  /* 0x00000000000c9947 */ /* 0x000fea0003800000 */
[----:B------:R-:W2:Y:S04]  /*12d80*/  LDG.E R5, desc[UR50][R2.64] ;  /* 0x0000003202057981 */ /* 0x000ea8000c1e1900 */
[----:B------:R-:W2:Y:S02]  /*12d90*/  LDG.E R6, desc[UR50][R2.64+0x4] ;  /* 0x0000043202067981 */ /* 0x000ea4000c1e1900 */
[----:B--2---:R-:W-:-:S07]  /*12da0*/  IMAD.IADD R6, R6, 0x1, -R5 ;  /* 0x0000000106067824 */ /* 0x004fce00078e0a05 */
.L_x_11094:
[----:B--2---:R-:W2:Y:S01]  /*12db0*/  LDC R2, c[0x0][0x448] ;  /* 0x00011200ff027b82 */ /* 0x004ea20000000800 */
[----:B0-----:R-:W-:Y:S02]  /*12dc0*/  IMAD R8, R17, 0xc0, RZ ;  /* 0x000000c011087824 */ /* 0x001fe400078e02ff */
[----:B-----5:R-:W-:Y:S02]  /*12dd0*/  IMAD.IADD R6, R6, 0x1, -R0 ;  /* 0x0000000106067824 */ /* 0x020fe400078e0a00 */
[----:B------:R-:W-:Y:S01]  /*12de0*/  VIADD R0, R8, 0xbf ;  /* 0x000000bf08007836 */ /* 0x000fe20000000000 */
[----:B------:R0:W-:Y:S01]  /*12df0*/  STL [R1+0xc], R8 ;  /* 0x00000c0801007387 */ /* 0x0001e20000100800 */
[----:B--2---:R-:W-:Y:S02]  /*12e00*/  ISETP.NE.AND P1, PT, R2, 0x1, PT ;  /* 0x000000010200780c */ /* 0x004fe40003f25270 */
[----:B------:R-:W2:Y:S11]  /*12e10*/  LDC.64 R2, c[0x0][0x9e0] ;  /* 0x00027800ff027b82 */ /* 0x000eb60000000a00 */
[----:B------:R-:W3:Y:S08]  /*12e20*/  @P1 LDC R5, c[0x0][0x44c] ;  /* 0x00011300ff051b82 */ /* 0x000ef00000000800 */
[----:B------:R-:W4:Y:S01]  /*12e30*/  @P1 LDC R4, c[0x0][0x450] ;  /* 0x00011400ff041b82 */ /* 0x000f220000000800 */
[----:B--2---:R-:W-:Y:S01]  /*12e40*/  ISETP.GE.AND P2, PT, R3, 0x1, PT ;  /* 0x000000010300780c */ /* 0x004fe20003f46270 */
[----:B---3--:R-:W-:-:S05]  /*12e50*/  @P1 IMAD.HI.U32 R5, R0, R5, RZ ;  /* 0x0000000500051227 */ /* 0x008fca00078e00ff */
[----:B----4-:R-:W-:Y:S02]  /*12e60*/  @P1 SHF.R.U32.HI R0, RZ, R4, R5 ;  /* 0x00000004ff001219 */ /* 0x010fe40000011605 */
[----:B------:R-:W-:-:S05]  /*12e70*/  IADD3 R5, R6, 0x1, -R9 ;  /* 0x0000000106057810 */ /* 0x000fca0007ffe809 */
[----:B------:R-:W-:-:S04]  /*12e80*/  IMAD.IADD R7, R5, 0x1, R0 ;  /* 0x0000000105077824 */ /* 0x000fc800078e0200 */
[----:B------:R-:W-:Y:S01]  /*12e90*/  IMAD.IADD R2, R7, 0x1, R2 ;  /* 0x0000000107027824 */ /* 0x000fe200078e0202 */
[----:B0-----:R-:W-:Y:S06]  /*12ea0*/  @!P2 BRA `(.L_x_11095) ;  /* 0x000000000048a947 */ /* 0x001fec0003800000 */
        /* <DEDUP_REMOVED lines=11> */
.L_x_11097:
[----:B------:R-:W-:-:S13]  /*12f60*/  ISETP.NE.AND P0, PT, R3, 0x1, PT ;  /* 0x000000010300780c */ /* 0x000fda0003f05270 */
[----:B------:R-:W0:Y:S02]  /*12f70*/  @P0 LDC.64 R4, c[0x0][0x9e8] ;  /* 0x00027a00ff040b82 */ /* 0x000e240000000a00 */
[----:B0-----:R-:W-:-:S05]  /*12f80*/  @P0 IMAD.HI.U32 R4, R0, R4, RZ ;  /* 0x0000000400040227 */ /* 0x001fca00078e00ff */
[----:B------:R-:W-:-:S07]  /*12f90*/  @P0 SHF.R.U32.HI R0, RZ, R5, R4 ;  /* 0x00000005ff000219 */ /* 0x000fce0000011604 */
.L_x_11098:
[----:B------:R-:W-:Y:S05]  /*12fa0*/  BSYNC B0 ;  /* 0x0000000000007941 */ /* 0x000fea0003800000 */
.L_x_11096:
[----:B------:R-:W-:-:S05]  /*12fb0*/  IMAD R5, R0, R3, R3 ;  /* 0x0000000300057224 */ /* 0x000fca00078e0203 */
[----:B------:R-:W-:-:S07]  /*12fc0*/  VIMNMX R2, R2, R5, PT ;  /* 0x0000000502027248 */ /* 0x000fce0003fe0100 */
.L_x_11095:
[----:B------:R-:W0:Y:S01]  /*12fd0*/  @P1 LDC R0, c[0x0][0x44c] ;  /* 0x00011300ff001b82 */ /* 0x000e220000000800 */
[----:B------:R-:W-:Y:S01]  /*12fe0*/  VIADD R2, R2, 0x7f ;  /* 0x0000007f02027836 */ /* 0x000fe20000000000 */
[----:B------:R-:W-:Y:S01]  /*12ff0*/  ULDC UR4, c[0x0][0x9dc] ;  /* 0x0002770000047ab9 */ /* 0x000fe20000000800 */
[----:B------:R-:W-:-:S05]  /*13000*/  IMAD.MOV.U32 R5, RZ, RZ, R8 ;  /* 0x000000ffff057224 */ /* 0x000fca00078e0008 */
[----:B------:R-:W2:Y:S01]  /*13010*/  @P1 LDC R7, c[0x0][0x450] ;  /* 0x00011400ff071b82 */ /* 0x000ea20000000800 */
[----:B0-----:R-:W-:-:S05]  /*13020*/  @P1 IMAD.HI.U32 R0, R8, R0, RZ ;  /* 0x0000000008001227 */ /* 0x001fca00078e00ff */
[----:B--2---:R-:W-:Y:S01]  /*13030*/  @P1 SHF.R.U32.HI R5, RZ, R7, R0 ;  /* 0x00000007ff051219 */ /* 0x004fe20000011600 */
[----:B------:R-:W-:Y:S01]  /*13040*/  VIADD R0, R6, 0x7f ;  /* 0x0000007f06007836 */ /* 0x000fe20000000000 */
[----:B------:R-:W-:Y:S02]  /*13050*/  SHF.R.S32.HI R7, RZ, 0x1f, R2 ;  /* 0x0000001fff077819 */ /* 0x000fe40000011402 */
[----:B------:R-:W-:Y:S02]  /*13060*/  IADD3 R6, R5, R6, -R9 ;  /* 0x0000000605067210 */ /* 0x000fe40007ffe809 */
[----:B------:R-:W-:Y:S02]  /*13070*/  LEA.HI R2, R7, R2, RZ, 0x7 ;  /* 0x0000000207027211 */ /* 0x000fe400078f38ff */
[----:B------:R-:W-:Y:S02]  /*13080*/  SHF.R.S32.HI R7, RZ, 0x1f, R0 ;  /* 0x0000001fff077819 */ /* 0x000fe40000011400 */
[----:B------:R-:W-:-:S02]  /*13090*/  SHF.R.S32.HI R2, RZ, 0x7, R2 ;  /* 0x00000007ff027819 */ /* 0x000fc40000011402 */
[----:B------:R-:W-:Y:S01]  /*130a0*/  LEA.HI R7, R7, R0, RZ, 0x7 ;  /* 0x0000000007077211 */ /* 0x000fe200078f38ff */
[----:B------:R-:W-:-:S03]  /*130b0*/  VIADD R0, R6, -UR4 ;  /* 0x8000000406007c36 */ /* 0x000fc60008000000 */
[----:B------:R-:W-:-:S04]  /*130c0*/  SHF.R.S32.HI R7, RZ, 0x7, R7 ;  /* 0x00000007ff077819 */ /* 0x000fc80000011407 */
[----:B------:R-:W-:-:S05]  /*130d0*/  VIMNMX R24, R7, R2, PT ;  /* 0x0000000207187248 */ /* 0x000fca0003fe0100 */
[----:B------:R0:W-:Y:S01]  /*130e0*/  STL [R1+0x8], R24 ;  /* 0x0000081801007387 */ /* 0x0001e20000100800 */
[----:B------:R-:W-:Y:S05]  /*130f0*/  @!P2 BRA `(.L_x_11099) ;  /* 0x000000000048a947 */ /* 0x000fea0003800000 */
[----:B------:R-:W-:Y:S01]  /*13100*/  IMAD.MOV.U32 R2, RZ, RZ, R6 ;  /* 0x000000ffff027224 */ /* 0x000fe200078e0006 */
[----:B------:R-:W-:Y:S04]  /*13110*/  BSSY B0, `(.L_x_11100) ;  /* 0x000000e000007945 */ /* 0x000fe80003800000 */
[----:B------:R-:W-:-:S13]  /*13120*/  ISETP.GT.AND P0, PT, R2, -0x1, PT ;  /* 0xffffffff0200780c */ /* 0x000fda0003f04270 */
[----:B------:R-:W-:Y:S05]  /*13130*/  @P0 BRA `(.L_x_11101) ;  /* 0x00000000001c0947 */ /* 0x000fea0003800000 */
[----:B------:R-:W-:Y:S02]  /*13140*/  ISETP.NE.AND P0, PT, R3, 0x1, PT ;  /* 0x000000010300780c */ /* 0x000fe40003f05270 */
[----:B------:R-:W-:-:S11]  /*13150*/  LOP3.LUT R7, RZ, R2, RZ, 0x33, !PT ;  /* 0x00000002ff077212 */ /* 0x000fd600078e33ff */
[----:B------:R-:W2:Y:S02]  /*13160*/  @P0 LDC.64 R4, c[0x0][0x9e8] ;  /* 0x00027a00ff040b82 */ /* 0x000ea40000000a00 */
[----:B--2---:R-:W-:-:S05]  /*13170*/  @P0 IMAD.HI.U32 R4, R7, R4, RZ ;  /* 0x0000000407040227 */ /* 0x004fca00078e00ff */
[----:B------:R-:W-:-:S04]  /*13180*/  @P0 SHF.R.U32.HI R7, RZ, R5, R4 ;  /* 0x00000005ff070219 */ /* 0x000fc80000011604 */
[----:B------:R-:W-:Y:S01]  /*13190*/  LOP3.LUT R2, RZ, R7, RZ, 0x33, !PT ;  /* 0x00000007ff027212 */ /* 0x000fe200078e33ff */
[----:B------:R-:W-:Y:S06]  /*131a0*/  BRA `(.L_x_11102) ;  /* 0x0000000000107947 */ /* 0x000fec0003800000 */
.L_x_11101:
[----:B------:R-:W-:-:S13]  /*131b0*/  ISETP.NE.AND P0, PT, R3, 0x1, PT ;  /* 0x000000010300780c */ /* 0x000fda0003f05270 */
[----:B------:R-:W2:Y:S02]  /*131c0*/  @P0 LDC.64 R4, c[0x0][0x9e8] ;  /* 0x00027a00ff040b82 */ /* 0x000ea40000000a00 */
[----:B--2---:R-:W-:-:S05]  /*131d0*/  @P0 IMAD.HI.U32 R4, R2, R4, RZ ;  /* 0x0000000402040227 */ /* 0x004fca00078e00ff */
[----:B------:R-:W-:-:S07]  /*131e0*/  @P0 SHF.R.U32.HI R2, RZ, R5, R4 ;  /* 0x00000005ff020219 */ /* 0x000fce0000011604 */
.L_x_11102:
[----:B------:R-:W-:Y:S05]  /*131f0*/  BSYNC B0 ;  /* 0x0000000000007941 */ /* 0x000fea0003800000 */
.L_x_11100:
[----:B------:R-:W-:-:S05]  /*13200*/  IMAD R3, R2, R3, RZ ;  /* 0x0000000302037224 */ /* 0x000fca00078e02ff */
[----:B------:R-:W-:-:S07]  /*13210*/  VIMNMX R0, R0, R3, !PT ;  /* 0x0000000300007248 */ /* 0x000fce0007fe0100 */
.L_x_11099:
[----:B------:R-:W-:Y:S01]  /*13220*/  SHF.R.S32.HI R3, RZ, 0x1f, R0 ;  /* 0x0000001fff037819 */ /* 0x000fe20000011400 */
[----:B------:R-:W-:Y:S03]  /*13230*/  BSSY B7, `(.L_x_11103) ;  /* 0x000041c000077945 */ /* 0x000fe60003800000 */
[----:B------:R-:W-:-:S04]  /*13240*/  LEA.HI R3, R3, R0, RZ, 0x7 ;  /* 0x0000000003037211 */ /* 0x000fc800078f38ff */
[----:B------:R-:W-:-:S04]  /*13250*/  SHF.R.S32.HI R3, RZ, 0x7, R3 ;  /* 0x00000007ff037819 */ /* 0x000fc80000011403 */
[----:B------:R-:W-:-:S04]  /*13260*/  VIMNMX R29, RZ, R3, !PT ;  /* 0x00000003ff1d7248 */ /* 0x000fc80007fe0100 */
[----:B------:R-:W-:-:S13]  /*13270*/  ISETP.GT.AND P0, PT, R24, R29, PT ;  /* 0x0000001d1800720c */ /* 0x000fda0003f04270 */
        /* <DEDUP_REMOVED lines=8> */
[----:B------:R-:W2:Y:S02]  /*13300*/  FLO.U32 R0, UR4 ;  /* 0x0000000400007d00 */ /* 0x000ea400080e0000 */
        /* <DEDUP_REMOVED lines=9> */
.L_x_11104:
        /* <DEDUP_REMOVED lines=20> */
.L_x_11107:
[----:B------:R-:W-:Y:S05]  /*134e0*/  BSYNC B6 ;  /* 0x0000000000067941 */ /* 0x000fea0003800000 */
.L_x_11106:
        /* <DEDUP_REMOVED lines=20> */
.L_x_11110:
        /* <DEDUP_REMOVED lines=15> */
.L_x_11109:
[----:B------:R-:W-:Y:S05]  /*13720*/  BSYNC B6 ;  /* 0x0000000000067941 */ /* 0x000fea0003800000 */
.L_x_11108:
[----:B------:R-:W-:Y:S01]  /*13730*/  ULDC.64 UR4, c[0x0][0x9f8] ;  /* 0x00027e0000047ab9 */ /* 0x000fe20000000a00 */
[----:B------:R-:W-:Y:S01]  /*13740*/  IMAD.MOV.U32 R25, RZ, RZ, R19 ;  /* 0x000000ffff197224 */ /* 0x000fe200078e0013 */
[----:B------:R-:W-:-:S04]  /*13750*/  ISETP.NE.U32.AND P0, PT, RZ, UR4, PT ;  /* 0x00000004ff007c0c */ /* 0x000fc8000bf05070 */
[----:B------:R-:W-:Y:S01]  /*13760*/  ISETP.NE.AND.EX P0, PT, RZ, UR5, PT, P0 ;  /* 0x00000005ff007c0c */ /* 0x000fe2000bf05300 */
[----:B------:R-:W-:-:S12]  /*13770*/  ULDC.64 UR4, c[0x0][0xa08] ;  /* 0x0002820000047ab9 */ /* 0x000fd80000000a00 */
[----:B------:R-:W2:Y:S02]  /*13780*/  @P0 LDC.64 R2, c[0x0][0x9f8] ;  /* 0x00027e00ff020b82 */ /* 0x000ea40000000a00 */
[----:B--2---:R-:W-:-:S05]  /*13790*/  @P0 IMAD.WIDE R2, R19, 0x4, R2 ;  /* 0x0000000413020825 */ /* 0x004fca00078e0202 */
[----:B------:R2:W3:Y:S01]  /*137a0*/  @P0 LDG.E R25, desc[UR50][R2.64] ;  /* 0x0000003202190981 */ /* 0x0004e2000c1e1900 */
[----:B0-----:R-:W-:Y:S01]  /*137b0*/  VIADD R24, R24, 0xffffffff ;  /* 0xffffffff18187836 */ /* 0x001fe20000000000 */
[----:B--2---:R-:W0:Y:S02]  /*137c0*/  LDC.64 R2, c[0x0][0x418] ;  /* 0x00010600ff027b82 */ /* 0x004e240000000a00 */
[----:B0-----:R-:W-:Y:S01]  /*137d0*/  LOP3.LUT P0, RZ, R2, UR4, RZ, 0xfc, !PT ;  /* 0x0000000402ff7c12 */ /* 0x001fe2000f80fcff */
[----:B------:R-:W-:-:S03]  /*137e0*/  UMOV UR4, 0xffffffff ;  /* 0xffffffff00047882 */ /* 0x000fc60000000000 */
[----:B------:R-:W-:Y:S02]  /*137f0*/  LOP3.LUT P0, RZ, R3, UR5, RZ, 0xfc, P0 ;  /* 0x0000000503ff7c12 */ /* 0x000fe4000800fcff */
[----:B---3--:R-:W-:Y:S02]  /*13800*/  SHF.R.S32.HI R28, RZ, 0x1f, R25 ;  /* 0x0000001fff1c7819 */ /* 0x008fe40000011419 */
[----:B------:R-:W-:Y:S01]  /*13810*/  SEL R17, R25, RZ, !P0 ;  /* 0x000000ff19117207 */ /* 0x000fe20004000000 */
[----:B------:R-:W-:Y:S08]  /*13820*/  BRA.DIV UR4, `(.L_x_11111) ;  /* 0x0000004e04bc7947 */ /* 0x000ff0000b800000 */
[----:B------:R-:W0:Y:S02]  /*13830*/  S2R R0, SR_TID.X ;  /* 0x0000000000007919 */ /* 0x000e240000002100 */
[----:B0-----:R-:W-:-:S04]  /*13840*/  SHF.R.U32.HI R0, RZ, 0x5, R0 ;  /* 0x00000005ff007819 */ /* 0x001fc80000011600 */
[----:B------:R-:W-:-:S05]  /*13850*/  LOP3.LUT R0, R0, 0x3, RZ, 0xc0, !PT ;  /* 0x0000000300007812 */ /* 0x000fca00078ec0ff */
[----:B------:R0:W2:Y:S02]  /*13860*/  SHFL.IDX PT, R14, R0, RZ, 0x1f ;  /* 0x00001fff000e7589 */ /* 0x0000a400000e0000 */
.L_x_11219:
[----:B0-----:R-:W3:Y:S01]  /*13870*/  LDL.LU R0, [R1] ;  /* 0x0000000001007983 */ /* 0x001ee20000300800 */
[----:B------:R-:W-:Y:S02]  /*13880*/  PLOP3.LUT P1, PT, PT, PT, PT, 0x8, 0x0 ;  /* 0x000000000000781c */ /* 0x000fe40003f2e170 */
[----:B--2---:R-:W-:Y:S02]  /*13890*/  ISETP.NE.AND P0, PT, R14, RZ, PT ;  /* 0x000000ff0e00720c */ /* 0x004fe40003f05270 */
[----:B---3--:R-:W-:-:S09]  /*138a0*/  LOP3.LUT R0, R0, 0xfffffffe, RZ, 0xc0, !PT ;  /* 0xfffffffe00007812 */ /* 0x008fd200078ec0ff */
[----:B------:R-:W-:-:S05]  /*138b0*/  @P1 LOP3.LUT R0, R0, 0x1, RZ, 0xfc, !PT ;  /* 0x0000000100001812 */ /* 0x000fca00078efcff */
[----:B------:R0:W-:Y:S01]  /*138c0*/  STL [R1], R0 ;  /* 0x0000000001007387 */ /* 0x0001e20000100800 */
[----:B------:R-:W-:Y:S05]  /*138d0*/  @P0 BRA `(.L_x_11112) ;  /* 0x0000000400200947 */ /* 0x000fea0003800000 */
[----:B------:R-:W-:-:S03]  /*138e0*/  UMOV UR4, 0xffffffff ;  /* 0xffffffff00047882 */ /* 0x000fc60000000000 */
[----:B------:R-:W-:Y:S05]  /*138f0*/  BRA.DIV UR4, `(.L_x_11113) ;  /* 0x0000004e04bc7947 */ /* 0x000fea000b800000 */
[----:B------:R-:W-:-:S13]  /*13900*/  ELECT P6, URZ, PT ;  /* 0x00000000003f782f */ /* 0x000fda00038c0000 */
.L_x_11222:
[----:B------:R-:W-:Y:S05]  /*13910*/  @!P6 BRA `(.L_x_11112) ;  /* 0x000000040010e947 */ /* 0x000fea0003800000 */
[----:B------:R-:W-:-:S04]  /*13920*/  ISETP.NE.U32.AND P0, PT, R2, RZ, PT ;  /* 0x000000ff0200720c */ /* 0x000fc80003f05070 */
[----:B------:R-:W-:-:S13]  /*13930*/  ISETP.NE.AND.EX P0, PT, R3, RZ, PT, P0 ;  /* 0x000000ff0300720c */ /* 0x000fda0003f05300 */
[----:B------:R-:W-:Y:S05]  /*13940*/  @!P0 BRA `(.L_x_11114) ;  /* 0x0000000000448947 */ /* 0x000fea0003800000 */
[----:B------:R-:W2:Y:S01]  /*13950*/  LDC R6, c[0x0][0x43c] ;  /* 0x00010f00ff067b82 */ /* 0x000ea20000000800 */
[----:B------:R-:W-:Y:S01]  /*13960*/  ULDC.64 UR4, c[0x0][0x428] ;  /* 0x00010a0000047ab9 */ /* 0x000fe20000000a00 */
[----:B--2---:R-:W-:-:S13]  /*13970*/  ISETP.NE.AND P0, PT, R6, 0x1, PT ;  /* 0x000000010600780c */ /* 0x004fda0003f05270 */
        /* <DEDUP_REMOVED lines=14> */
.L_x_11114:
[----:B0-----:R-:W-:Y:S01]  /*13a60*/  IMAD R0, R23, 0x8, R22 ;  /* 0x0000000817007824 */ /* 0x001fe200078e0216 */
[----:B--2---:R-:W-:-:S04]  /*13a70*/  SHF.L.U32 R3, R26, 0x1f, RZ ;  /* 0x0000001f1a037819 */ /* 0x004fc800000006ff */
[----:B------:R-:W0:Y:S02]  /*13a80*/  SYNCS.PHASECHK.TRANS64.TRYWAIT P0, [R0+URZ+0x2d840], R3 ;  /* 0x02d84003000075a7 */ /* 0x000e24000800017f */
[----:B0-----:R-:W-:Y:S05]  /*13a90*/  @!P0 BRA `(.L_x_11115) ;  /* 0x0000004c00748947 */ /* 0x001fea0003800000 */
.L_x_11223:
        /* <DEDUP_REMOVED lines=11> */
.L_x_11116:
[----:B------:R-:W2:Y:S01]  /*13b50*/  LDL.LU R2, [R1] ;  /* 0x0000000001027983 */ /* 0x000ea20000300800 */
[----:B------:R-:W-:Y:S01]  /*13b60*/  R2UR UR9, R0 ;  /* 0x00000000000972ca */ /* 0x000fe200000e0000 */
[----:B0-----:R-:W-:Y:S01]  /*13b70*/  IMAD R0, R23, 0x6000, R22 ;  /* 0x0000600017007824 */ /* 0x001fe200078e0216 */
        /* <DEDUP_REMOVED lines=11> */
[----:B------:R-:W-:-:S04]  /*13c30*/  UIADD3 UR9, UR9, 0x2d830, URZ ;  /* 0x0002d83009097890 */ /* 0x000fc8000fffe03f */
[----:B------:R-:W-:Y:S02]  /*13c40*/  ULEA UR11, UR11, UR5, 0x7 ;  /* 0x000000050b0b7291 */ /* 0x000fe4000f8e383f */
[----:B------:R-:W-:Y:S02]  /*13c50*/  UIADD3 UR14, UR8, 0x15400, URZ ;  /* 0x00015400080e7890 */ /* 0x000fe4000fffe03f */
        /* <DEDUP_REMOVED lines=11> */
[----:B------:R3:W-:Y:S01]  /*13d10*/  UTMALDG.4D [UR8], [UR4], desc[UR6] ;  /* 0x00000608040075b4 */ /* 0x0007e20008019000 */
[----:B--2---:R-:W-:-:S04]  /*13d20*/  LOP3.LUT R2, R2, 0xfffffffe, RZ, 0xc0, !PT ;  /* 0xfffffffe02027812 */ /* 0x004fc800078ec0ff */
[----:B------:R-:W-:-:S05]  /*13d30*/  @P0 LOP3.LUT R2, R2, 0x1, RZ, 0xfc, !PT ;  /* 0x0000000102020812 */ /* 0x000fca00078efcff */
[----:B------:R3:W-:Y:S01]  /*13d40*/  STL [R1], R2 ;  /* 0x0000000201007387 */ /* 0x0007e20000100800 */
[----:B------:R-:W-:Y:S01]  /*13d50*/  NOP ;  /* 0x0000000000007918 */ /* 0x000fe20000000000 */
.L_x_11112:
[----:B------:R-:W0:Y:S01]  /*13d60*/  LDL.LU R3, [R1+0x14] ;  /* 0x0000140001037983 */ /* 0x000e220000300800 */
[----:B------:R-:W-:Y:S05]  /*13d70*/  WARPSYNC.ALL ;  /* 0x0000000000007948 */ /* 0x000fea0003800000 */
[----:B---3--:R-:W-:Y:S01]  /*13d80*/  ULDC.64 UR4, c[0x0][0x298] ;  /* 0x0000a60000047ab9 */ /* 0x008fe20000000a00 */
[----:B------:R-:W-:Y:S01]  /*13d90*/  ULDC.64 UR6, c[0x0][0xa00] ;  /* 0x0002800000067ab9 */ /* 0x000fe20000000a00 */
[----:B------:R-:W-:Y:S01]  /*13da0*/  VIADD R2, R22, 0xc400 ;  /* 0x0000c40016027836 */ /* 0x000fe20000000000 */
[----:B------:R-:W-:Y:S01]  /*13db0*/  BAR.SYNC.DEFER_BLOCKING 0x8, 0x200 ;  /* 0x0208000000007b1d */ /* 0x000fe20000010000 */
[----:B------:R-:W-:-:S03]  /*13dc0*/  ISETP.NE.U32.AND P0, PT, RZ, UR6, PT ;  /* 0x00000006ff007c0c */ /* 0x000fc6000bf05070 */
[----:B------:R-:W-:Y:S02]  /*13dd0*/  LOP3.LUT P1, RZ, R2, 0x1bf, RZ, 0xc0, !PT ;  /* 0x000001bf02ff7812 */ /* 0x000fe4000782c0ff */
[----:B------:R-:W-:Y:S01]  /*13de0*/  ISETP.NE.AND.EX P0, PT, RZ, UR7, PT, P0 ;  /* 0x00000007ff007c0c */ /* 0x000fe2000bf05300 */
[----:B------:R-:W-:Y:S01]  /*13df0*/  BSSY B6, `(.L_x_11117) ;  /* 0x0000020000067945 */ /* 0x000fe20003800000 */
[----:B------:R-:W-:Y:S02]  /*13e00*/  SHF.R.S32.HI R2, RZ, 0x1f, R19 ;  /* 0x0000001fff027819 */ /* 0x000fe40000011413 */
[----:B0-----:R-:W-:Y:S01]  /*13e10*/  SHF.R.S32.HI R0, RZ, 0x1f, R3 ;  /* 0x0000001fff007819 */ /* 0x001fe20000011403 */
[----:B------:R-:W-:-:S04]  /*13e20*/  IMAD.WIDE.U32 R4, R3, UR4, RZ ;  /* 0x0000000403047c25 */ /* 0x000fc8000f8e00ff */
[----:B------:R-:W-:Y:S01]  /*13e30*/  IMAD R0, R0, UR4, RZ ;  /* 0x0000000400007c24 */ /* 0x000fe2000f8e02ff */
[----:B------:R-:W-:Y:S03]  /*13e40*/  STL.64 [R1+0x20], R4 ;  /* 0x0000200401007387 */ /* 0x000fe60000100a00 */
[----:B------:R-:W-:Y:S01]  /*13e50*/  IMAD R0, R3, UR5, R0 ;  /* 0x0000000503007c24 */ /* 0x000fe2000f8e0200 */
[----:B------:R-:W-:Y:S02]  /*13e60*/  SEL R3, R2, RZ, !P0 ;  /* 0x000000ff02037207 */ /* 0x000fe40004000000 */
[----:B------:R-:W-:Y:S01]  /*13e70*/  SHF.R.S32.HI R2, RZ, 0x1f, R18 ;  /* 0x0000001fff027819 */ /* 0x000fe20000011412 */
[----:B------:R-:W-:-:S05]  /*13e80*/  IMAD.IADD R0, R5, 0x1, R0 ;  /* 0x0000000105007824 */ /* 0x000fca00078e0200 */
[----:B------:R0:W-:Y:S04]  /*13e90*/  STL [R1+0x28], R0 ;  /* 0x0000280001007387 */ /* 0x0001e80000100800 */
[----:B------:R2:W-:Y:S01]  /*13ea0*/  STL [R1+0x30], R3 ;  /* 0x0000300301007387 */ /* 0x0005e20000100800 */
[----:B0-----:R-:W-:-:S05]  /*13eb0*/  SEL R0, R19, RZ, !P0 ;  /* 0x000000ff13007207 */ /* 0x001fca0004000000 */
        /* <DEDUP_REMOVED lines=19> */
.L_x_11118:
[----:B------:R-:W-:Y:S05]  /*13ff0*/  BSYNC B6 ;  /* 0x0000000000067941 */ /* 0x000fea0003800000 */
.L_x_11117:
[----:B--2---:R-:W2:Y:S01]  /*14000*/  LDL.LU R0, [R1+0x28] ;  /* 0x0000280001007983 */ /* 0x004ea20000300800 */
[----:B-1----:R-:W0:Y:S01]  /*14010*/  LDC R9, c[0x0][0x448] ;  /* 0x00011200ff097b82 */ /* 0x002e220000000800 */
[----:B------:R-:W-:Y:S01]  /*14020*/  ULDC.64 UR4, c[0x0][0x2d8] ;  /* 0x0000b60000047ab9 */ /* 0x000fe20000000a00 */
[----:B------:R-:W-:Y:S01]  /*14030*/  ULDC.64 UR6, c[0x0][0x2c8] ;  /* 0x0000b20000067ab9 */ /* 0x000fe20000000a00 */
[----:B------:R-:W2:Y:S01]  /*14040*/  LDL.LU.64 R2, [R1+0x20] ;  /* 0x0000200001027983 */ /* 0x000ea20000300a00 */
[----:B------:R-:W-:-:S03]  /*14050*/  ULDC.64 UR8, c[0x0][0x280] ;  /* 0x0000a00000087ab9 */ /* 0x000fc60000000a00 */
[----:B------:R-:W3:Y:S04]  /*14060*/  LDL.LU R20, [R1+0x2c] ;  /* 0x00002c0001147983 */ /* 0x000ee80000300800 */
[----:B------:R-:W4:Y:S04]  /*14070*/  LDL.LU R21, [R1+0x30] ;  /* 0x0000300001157983 */ /* 0x000f280000300800 */
[----:B------:R-:W4:Y:S04]  /*14080*/  LDL.LU R4, [R1+0x14] ;  /* 0x0000140001047983 */ /* 0x000f280000300800 */
[----:B------:R-:W4:Y:S01]  /*14090*/  LDL R12, [R1+0xc] ;  /* 0x00000c00010c7983 */ /* 0x000f220000100800 */
[----:B0-----:R-:W-:-:S13]  /*140a0*/  ISETP.NE.AND P1, PT, R9, 0x1, PT ;  /* 0x000000010900780c */ /* 0x001fda0003f25270 */
[----:B------:R-:W0:Y:S01]  /*140b0*/  @P1 LDC R5, c[0x0][0x450] ;  /* 0x00011400ff051b82 */ /* 0x000e220000000800 */
[----:B------:R-:W1:Y:S01]  /*140c0*/  S2R R10, SR_TID.X ;  /* 0x00000000000a7919 */ /* 0x000e620000002100 */
[----:B--2---:R-:W-:Y:S02]  /*140d0*/  IMAD.MOV.U32 R3, RZ, RZ, R0 ;  /* 0x000000ffff037224 */ /* 0x004fe400078e0000 */
[----:B---3--:R-:W-:Y:S02]  /*140e0*/  IMAD R0, R20, UR4, RZ ;  /* 0x0000000414007c24 */ /* 0x008fe4000f8e02ff */
        /* <DEDUP_REMOVED lines=14> */
[----:B---3--:R-:W-:-:S05]  /*141d0*/  IMAD.SHL.U32 R6, R21, 0x20, RZ ;  /* 0x0000002015067824 */ /* 0x008fca00078e00ff */
[----:B------:R-:W-:-:S05]  /*141e0*/  LOP3.LUT R6, R20, 0x60, R6, 0xf8, !PT ;  /* 0x0000006014067812 */ /* 0x000fca00078ef806 */
[----:B------:R-:W-:-:S04]  /*141f0*/  IMAD.IADD R0, R6, 0x1, R12 ;  /* 0x0000000106007824 */ /* 0x000fc800078e020c */
[----:B----4-:R-:W-:-:S04]  /*14200*/  @P1 IMAD.HI.U32 R6, R0, R4, RZ ;  /* 0x0000000400061227 */ /* 0x010fc800078e00ff */
[----:B------:R-:W-:Y:S01]  /*14210*/  IMAD.MOV.U32 R4, RZ, RZ, R0 ;  /* 0x000000ffff047224 */ /* 0x000fe200078e0000 */
[----:B0-----:R-:W-:-:S04]  /*14220*/  @P1 SHF.R.U32.HI R4, RZ, R5, R6 ;  /* 0x00000005ff041219 */ /* 0x001fc80000011606 */
[--C-:B------:R-:W-:Y:S01]  /*14230*/  SHF.R.S32.HI R5, RZ, 0x1f, R4.reuse ;  /* 0x0000001fff057819 */ /* 0x100fe20000011404 */
[----:B------:R-:W-:-:S04]  /*14240*/  IMAD.MOV R6, RZ, RZ, -R4 ;  /* 0x000000ffff067224 */ /* 0x000fc800078e0a04 */
[----:B------:R-:W-:Y:S02]  /*14250*/  IMAD R5, R5, UR4, RZ ;  /* 0x0000000405057c24 */ /* 0x000fe4000f8e02ff */
[----:B------:R-:W-:Y:S02]  /*14260*/  IMAD R6, R9, R6, R0 ;  /* 0x0000000609067224 */ /* 0x000fe400078e0200 */
[C---:B------:R-:W-:Y:S02]  /*14270*/  IMAD R7, R4.reuse, UR5, R5 ;  /* 0x0000000504077c24 */ /* 0x040fe4000f8e0205 */
[----:B------:R-:W-:-:S04]  /*14280*/  IMAD.WIDE.U32 R4, R4, UR4, R2 ;  /* 0x0000000404047c25 */ /* 0x000fc8000f8e0002 */
[----:B------:R-:W-:Y:S01]  /*14290*/  IMAD.IADD R5, R5, 0x1, R7 ;  /* 0x0000000105057824 */ /* 0x000fe200078e0207 */
[----:B------:R-:W-:-:S05]  /*142a0*/  SHF.R.S32.HI R7, RZ, 0x1f, R6 ;  /* 0x0000001fff077819 */ /* 0x000fca0000011406 */
[----:B------:R-:W-:Y:S02]  /*142b0*/  IMAD R7, R7, UR6, RZ ;  /* 0x0000000607077c24 */ /* 0x000fe4000f8e02ff */
[----:B------:R-:W-:-:S04]  /*142c0*/  IMAD.WIDE.U32 R4, R6, UR6, R4 ;  /* 0x0000000606047c25 */ /* 0x000fc8000f8e0004 */
[----:B------:R-:W-:Y:S02]  /*142d0*/  IMAD R6, R6, UR7, R7 ;  /* 0x0000000706067c24 */ /* 0x000fe4000f8e0207 */
[----:B------:R-:W0:Y:S02]  /*142e0*/  @P1 LDC R7, c[0x0][0x450] ;  /* 0x00011400ff071b82 */ /* 0x000e240000000800 */
[----:B------:R-:W-:Y:S01]  /*142f0*/  IMAD.IADD R6, R5, 0x1, R6 ;  /* 0x0000000105067824 */ /* 0x000fe200078e0206 */
[----:B------:R-:W-:-:S04]  /*14300*/  LEA R5, P0, R4, UR8, 0x1 ;  /* 0x0000000804057c11 */ /* 0x000fc8000f8008ff */
[----:B------:R-:W-:Y:S02]  /*14310*/  LEA.HI.X R4, R4, UR9, R6, 0x1, P0 ;  /* 0x0000000904047c11 */ /* 0x000fe400080f0c06 */
[----:B------:R-:W2:Y:S01]  /*14320*/  @P1 LDC R6, c[0x0][0x44c] ;  /* 0x00011300ff061b82 */ /* 0x000ea20000000800 */
[----:B------:R-:W-:Y:S02]  /*14330*/  VIADD R0, R0, 0x80 ;  /* 0x0000008000007836 */ /* 0x000fe40000000000 */
[----:B-1----:R-:W-:-:S05]  /*14340*/  IMAD.SHL.U32 R21, R10, 0x8, RZ ;  /* 0x000000080a157824 */ /* 0x002fca00078e00ff */
[----:B------:R-:W-:Y:S01]  /*14350*/  LOP3.LUT R21, R21, 0x18, RZ, 0xc0, !PT ;  /* 0x0000001815157812 */ /* 0x000fe200078ec0ff */
[----:B--2---:R-:W-:-:S04]  /*14360*/  @P1 IMAD.HI.U32 R8, R0, R6, RZ ;  /* 0x0000000600081227 */ /* 0x004fc800078e00ff */
[----:B------:R-:W-:Y:S01]  /*14370*/  IMAD.MOV.U32 R6, RZ, RZ, R0 ;  /* 0x000000ffff067224 */ /* 0x000fe200078e0000 */
[----:B0-----:R-:W-:-:S05]  /*14380*/  @P1 SHF.R.U32.HI R6, RZ, R7, R8 ;  /* 0x00000007ff061219 */ /* 0x001fca0000011608 */
[----:B------:R-:W-:-:S04]  /*14390*/  IMAD.MOV R7, RZ, RZ, -R6 ;  /* 0x000000ffff077224 */ /* 0x000fc800078e0a06 */
[----:B------:R-:W-:Y:S01]  /*143a0*/  IMAD R0, R9, R7, R0 ;  /* 0x0000000709007224 */ /* 0x000fe200078e0200 */
        /* <DEDUP_REMOVED lines=9> */
[----:B------:R-:W-:-:S03]  /*14440*/  SHF.R.S32.HI R6, RZ, 0x1f, R0 ;  /* 0x0000001fff067819 */ /* 0x000fc60000011400 */
[----:B------:R-:W-:Y:S02]  /*14450*/  IMAD.IADD R3, R3, 0x1, R7 ;  /* 0x0000000103037824 */ /* 0x000fe400078e0207 */
[----:B------:R-:W-:Y:S02]  /*14460*/  IMAD R6, R6, UR6, RZ ;  /* 0x0000000606067c24 */ /* 0x000fe4000f8e02ff */
[----:B------:R-:W-:Y:S01]  /*14470*/  IMAD.WIDE.U32 R2, R0, UR6, R2 ;  /* 0x0000000600027c25 */ /* 0x000fe2000f8e0002 */
[----:B------:R-:W-:-:S03]  /*14480*/  LOP3.LUT R13, R21, 0x20, RZ, 0xfc, !PT ;  /* 0x00000020150d7812 */ /* 0x000fc600078efcff */
[----:B------:R-:W-:Y:S01]  /*14490*/  IMAD R6, R0, UR7, R6 ;  /* 0x0000000700067c24 */ /* 0x000fe2000f8e0206 */
[----:B------:R-:W-:-:S03]  /*144a0*/  LEA R8, P3, R2, UR8, 0x1 ;  /* 0x0000000802087c11 */ /* 0x000fc6000f8608ff */
[----:B------:R-:W-:Y:S01]  /*144b0*/  IMAD.IADD R6, R3, 0x1, R6 ;  /* 0x0000000103067824 */ /* 0x000fe200078e0206 */
[----:B------:R-:W-:Y:S01]  /*144c0*/  ISETP.GE.AND P1, PT, R13, UR4, PT ;  /* 0x000000040d007c0c */ /* 0x000fe2000bf26270 */
[----:B-1----:R-:W-:-:S05]  /*144d0*/  IMAD.SHL.U32 R20, R11, 0x8, RZ ;  /* 0x000000080b147824 */ /* 0x002fca00078e00ff */
[----:B------:R-:W-:Y:S02]  /*144e0*/  LOP3.LUT R20, R20, 0x18, RZ, 0xc0, !PT ;  /* 0x0000001814147812 */ /* 0x000fe400078ec0ff */
[----:B------:R-:W-:Y:S02]  /*144f0*/  LOP3.LUT R21, R11, 0x7f, RZ, 0xc0, !PT ;  /* 0x0000007f0b157812 */ /* 0x000fe400078ec0ff */
[----:B------:R-:W-:Y:S01]  /*14500*/  ISETP.GE.AND P2, PT, R20, UR4, PT ;  /* 0x0000000414007c0c */ /* 0x000fe2000bf46270 */
[----:B------:R-:W-:Y:S01]  /*14510*/  UMOV UR4, 0xffffffff ;  /* 0xffffffff00047882 */ /* 0x000fe20000000000 */
[----:B------:R-:W-:Y:S02]  /*14520*/  LEA.HI.X R7, R2, UR9, R6, 0x1, P3 ;  /* 0x0000000902077c11 */ /* 0x000fe400098f0c06 */
[----:B------:R-:W-:Y:S01]  /*14530*/  SHF.R.U32.HI R21, RZ, 0x2, R21 ;  /* 0x00000002ff157819 */ /* 0x000fe20000011615 */
[----:B0-----:R-:W-:Y:S08]  /*14540*/  BRA.DIV UR4, `(.L_x_11119) ;  /* 0x0000004204dc7947 */ /* 0x001ff0000b800000 */
[----:B------:R-:W2:Y:S04]  /*14550*/  LDL.LU R2, [R1+0x10] ;  /* 0x0000100001027983 */ /* 0x000ea80000300800 */
[----:B------:R-:W3:Y:S04]  /*14560*/  LDL.LU R11, [R1+0xc] ;  /* 0x00000c00010b7983 */ /* 0x000ee80000300800 */
[----:B------:R-:W0:Y:S04]  /*14570*/  SHFL.IDX PT, R3, R5, RZ, 0x1c1f ;  /* 0x001c1fff05037589 */ /* 0x000e2800000e0000 */
[----:B------:R-:W-:Y:S01]  /*14580*/  SHFL.IDX PT, R14, R8, 0x1, 0x1c1f ;  /* 0x003c1f00080e7f89 */ /* 0x000fe200000e0000 */
[----:B--2---:R-:W-:-:S03]  /*14590*/  IMAD R6, R2, R9, RZ ;  /* 0x0000000902067224 */ /* 0x004fc600078e02ff */
[----:B------:R-:W1:Y:S01]  /*145a0*/  SHFL.IDX PT, R2, R4, RZ, 0x1c1f ;  /* 0x001c1fff04027589 */ /* 0x000e6200000e0000 */
[----:B---3--:R-:W-:-:S05]  /*145b0*/  IMAD.IADD R0, R21, 0x1, R11 ;  /* 0x0000000115007824 */ /* 0x008fca00078e020b */
        /* <DEDUP_REMOVED lines=34> */
[----:B0-----:R-:W0:Y:S01]  /*147e0*/  SHFL.IDX PT, R3, R5, 0x3, 0x1c1f ;  /* 0x007c1f0005037f89 */ /* 0x001e2200000e0000 */
[----:B------:R-:W-:-:S05]  /*147f0*/  VIADD R2, R0, 0x80 ;  /* 0x0000008000027836 */ /* 0x000fca0000000000 */
[----:B------:R-:W-:Y:S01]  /*14800*/  ISETP.GE.AND P3, PT, R2, R6, PT ;  /* 0x000000060200720c */ /* 0x000fe20003f66270 */
[----:B------:R-:W-:-:S05]  /*14810*/  VIADD R2, R0, 0x60 ;  /* 0x0000006000027836 */ /* 0x000fca0000000000 */
[----:B------:R-:W-:Y:S02]  /*14820*/  ISETP.GE.AND P4, PT, R2, R6, PT ;  /* 0x000000060200720c */ /* 0x000fe40003f86270 */
[----:B------:R-:W-:Y:S04]  /*14830*/  SHFL.IDX PT, R2, R7, RZ, 0x1c1f ;  /* 0x001c1fff07027589 */ /* 0x000fe800000e0000 */
[----:B------:R-:W-:Y:S07]  /*14840*/  SHFL.IDX PT, R7, R7, 0x1, 0x1c1f ;  /* 0x003c1f0007077f89 */ /* 0x000fee00000e0000 */
[----:B0-----:R-:W-:-:S05]  /*14850*/  @!P4 LEA R3, P5, R20, R3, 0x1 ;  /* 0x000000031403c211 */ /* 0x001fca00078a08ff */
[----:B------:R-:W-:Y:S02]  /*14860*/  @!P4 IMAD.X R9, RZ, RZ, R4, P5 ;  /* 0x000000ffff09c224 */ /* 0x000fe400028e0604 */
[----:B------:R-:W0:Y:S02]  /*14870*/  SHFL.IDX PT, R4, R8, RZ, 0x1c1f ;  /* 0x001c1fff08047589 */ /* 0x000e2400000e0000 */
[----:B0-----:R-:W-:-:S05]  /*14880*/  @!P3 LEA R4, P5, R20, R4, 0x1 ;  /* 0x000000041404b211 */ /* 0x001fca00078a08ff */
[----:B------:R-:W-:Y:S02]  /*14890*/  @!P3 IMAD.X R5, RZ, RZ, R2, P5 ;  /* 0x000000ffff05b224 */ /* 0x000fe400028e0602 */
[----:B------:R-:W-:Y:S02]  /*148a0*/  @!P4 IMAD.MOV.U32 R2, RZ, RZ, R3 ;  /* 0x000000ffff02c224 */ /* 0x000fe400078e0003 */
[----:B------:R-:W-:-:S05]  /*148b0*/  @!P4 IMAD.MOV.U32 R3, RZ, RZ, R9 ;  /* 0x000000ffff03c224 */ /* 0x000fca00078e0009 */
[----:B------:R-:W-:Y:S04]  /*148c0*/  @!P4 LDGSTS.E.BYPASS.LTC128B.128 [R10+0xdc00], desc[UR50][R2.64], !P2 ;  /* 0x0dc00000020acfae */ /* 0x000fe8000d101d72 */
[----:B------:R-:W-:Y:S04]  /*148d0*/  @!P4 LDGSTS.E.BYPASS.LTC128B.128 [R10+0x10c00], desc[UR50][R2.64+0x40], !P1 ;  /* 0x10c00040020acfae */ /* 0x000fe8000c901d72 */
[----:B------:R0:W-:Y:S02]  /*148e0*/  @!P4 LDGSTS.E.BYPASS.LTC128B.128 [R10+0x13c00], desc[UR50][R2.64+0x80], !P0 ;  /* 0x13c00080020acfae */ /* 0x0001e4000c101d72 */
[----:B0-----:R-:W-:-:S02]  /*148f0*/  @!P3 IMAD.MOV.U32 R2, RZ, RZ, R4 ;  /* 0x000000ffff02b224 */ /* 0x001fc400078e0004 */
[----:B------:R-:W-:-:S05]  /*14900*/  @!P3 IMAD.MOV.U32 R3, RZ, RZ, R5 ;  /* 0x000000ffff03b224 */ /* 0x000fca00078e0005 */
[----:B------:R0:W-:Y:S04]  /*14910*/  @!P3 LDGSTS.E.BYPASS.LTC128B.128 [R10+0xe400], desc[UR50][R2.64], !P2 ;  /* 0x0e400000020abfae */ /* 0x0001e8000d101d72 */
[----:B------:R0:W-:Y:S04]  /*14920*/  @!P3 LDGSTS.E.BYPASS.LTC128B.128 [R10+0x11400], desc[UR50][R2.64+0x40], !P1 ;  /* 0x11400040020abfae */ /* 0x0001e8000c901d72 */
[----:B------:R0:W-:Y:S02]  /*14930*/  @!P3 LDGSTS.E.BYPASS.LTC128B.128 [R10+0x14400], desc[UR50][R2.64+0x80], !P0 ;  /* 0x14400080020abfae */ /* 0x0001e4000c101d72 */
.L_x_11236:
[----:B0-----:R-:W-:Y:S02]  /*14940*/  VIADD R3, R0, 0xa0 ;  /* 0x000000a000037836 */ /* 0x001fe40000000000 */
[----:B------:R-:W-:-:S03]  /*14950*/  VIADD R8, R22, 0x2d800 ;  /* 0x0002d80016087836 */ /* 0x000fc60000000000 */
[----:B------:R-:W-:-:S13]  /*14960*/  ISETP.GE.AND P3, PT, R3, R6, PT ;  /* 0x000000060300720c */ /* 0x000fda0003f66270 */
[----:B------:R-:W-:-:S05]  /*14970*/  @!P3 LEA R2, P4, R20, R14, 0x1 ;  /* 0x0000000e1402b211 */ /* 0x000fca00078808ff */
        /* <DEDUP_REMOVED lines=9> */
.L_x_11120:
[----:B------:R-:W-:Y:S02]  /*14a10*/  PLOP3.LUT P1, PT, P1, P0, PT, 0xa2, 0x0 ;  /* 0x000000000000781c */ /* 0x000fe40000f21472 */
[----:B------:R-:W-:-:S08]  /*14a20*/  @P0 R2UR P1, UR4, R22 ;  /* 0x00000000160402ca */ /* 0x000fd00000020000 */
[----:B------:R-:W-:-:S05]  /*14a30*/  @P0 PLOP3.LUT P0, PT, P1, PT, PT, 0x80, 0x0 ;  /* 0x000000000000081c */ /* 0x000fca0000f0f070 */
[----:B------:R-:W-:Y:S01]  /*14a40*/  @!P1 SYNCS.ARRIVE.TRANS64.RED.A0T1 RZ, [UR4+0x2d800], RZ ;  /* 0x02d800ffffff99a7 */ /* 0x000fe20008200404 */
[----:B------:R-:W-:Y:S07]  /*14a50*/  @!P1 ARRIVES.LDGSTSBAR.64.TRANSCNT [UR4+0x2d800] ;  /* 0x02d80000ff0099b0 */ /* 0x000fee0008000a84 */
[----:B------:R-:W-:Y:S05]  /*14a60*/  @P0 BRA.U.ANY `(.L_x_11120) ;  /* 0xfffffffd00e80947 */ /* 0x000fea000393ffff */
[----:B0-----:R-:W2:Y:S02]  /*14a70*/  LDL.LU R2, [R1+0x1c] ;  /* 0x00001c0001027983 */ /* 0x001ea40000300800 */
[----:B--2---:R-:W-:-:S05]  /*14a80*/  VIADD R2, R2, 0x1 ;  /* 0x0000000102027836 */ /* 0x004fca0000000000 */
[----:B------:R0:W-:Y:S01]  /*14a90*/  STL [R1+0x1c], R2 ;  /* 0x00001c0201007387 */ /* 0x0001e20000100800 */
[----:B------:R-:W-:-:S04]  /*14aa0*/  LEA.HI R0, R2, R2, RZ, 0x1 ;  /* 0x0000000202007211 */ /* 0x000fc800078f08ff */
[----:B------:R-:W-:-:S05]  /*14ab0*/  LOP3.LUT R0, R0, 0xfffffffe, RZ, 0xc0, !PT ;  /* 0xfffffffe00007812 */ /* 0x000fca00078ec0ff */
[----:B------:R-:W-:-:S05]  /*14ac0*/  IMAD.IADD R0, R2, 0x1, -R0 ;  /* 0x0000000102007824 */ /* 0x000fca00078e0a00 */
[----:B------:R-:W-:Y:S01]  /*14ad0*/  SHF.L.U32 R3, R0, 0x1f, RZ ;  /* 0x0000001f00037819 */ /* 0x000fe200000006ff */
[----:B------:R-:W-:Y:S01]  /*14ae0*/  NOP ;  /* 0x0000000000007918 */ /* 0x000fe20000000000 */
[----:B0-----:R-:W2:Y:S01]  /*14af0*/  LDL R2, [R1+0x8] ;  /* 0x0000080001027983 */ /* 0x001ea20000100800 */
[----:B------:R0:W-:Y:S01]  /*14b00*/  SYNCS.ARRIVE.TRANS64.A1T0 RZ, [R22+URZ+0x2d800], RZ ;  /* 0x02d800ff16ff79a7 */ /* 0x0001e2000810003f */
[----:B------:R-:W-:Y:S01]  /*14b10*/  BSSY B0, `(.L_x_11121) ;  /* 0x0000005000007945 */ /* 0x000fe20003800000 */
[----:B------:R-:W1:Y:S01]  /*14b20*/  SYNCS.PHASECHK.TRANS64.TRYWAIT P0, [R22+URZ+0x2d820], R3 ;  /* 0x02d82003160075a7 */ /* 0x000e62000800017f */
[----:B--2---:R-:W-:-:S05]  /*14b30*/  VIADD R0, R2, 0xfffffffe ;  /* 0xfffffffe02007836 */ /* 0x004fca0000000000 */
[----:B------:R-:W-:Y:S01]  /*14b40*/  ISETP.GE.AND P1, PT, R0, R29, PT ;  /* 0x0000001d0000720c */ /* 0x000fe20003f26270 */
[----:B01----:R-:W-:-:S12]  /*14b50*/  @!P0 BRA `(.L_x_11122) ;  /* 0x0000004400708947 */ /* 0x003fd80003800000 */
.L_x_11237:
[----:B------:R-:W-:Y:S05]  /*14b60*/  BSYNC B0 ;  /* 0x0000000000007941 */ /* 0x000fea0003800000 */
.L_x_11121:
[----:B------:R-:W-:Y:S04]  /*14b70*/  BSSY B0, `(.L_x_11123) ;  /* 0x0000228000007945 */ /* 0x000fe80003800000 */
[----:B------:R-:W-:Y:S05]  /*14b80*/  @!P1 BRA `(.L_x_11124) ;  /* 0x0000002000989947 */ /* 0x000fea0003800000 */
[----:B------:R-:W0:Y:S01]  /*14b90*/  LDL R2, [R1+0x8] ;  /* 0x0000080001027983 */ /* 0x000e220000100800 */
[----:B------:R-:W-:Y:S01]  /*14ba0*/  LOP3.LUT R6, RZ, R29, RZ, 0x33, !PT ;  /* 0x0000001dff067212 */ /* 0x000fe200078e33ff */
[----:B------:R-:W-:Y:S01]  /*14bb0*/  BSSY B2, `(.L_x_11125) ;  /* 0x00000bb000027945 */ /* 0x000fe20003800000 */
[----:B0-----:R-:W-:-:S05]  /*14bc0*/  IMAD.MOV R3, RZ, RZ, -R2 ;  /* 0x000000ffff037224 */ /* 0x001fca00078e0a02 */
[----:B------:R-:W-:-:S05]  /*14bd0*/  VIADDMNMX R6, R3, 0x1, R6, !PT ;  /* 0x0000000103067846 */ /* 0x000fca0007800106 */
        /* <DEDUP_REMOVED lines=35> */
.L_x_11129:
[----:B------:R-:W-:Y:S01]  /*14e10*/  IMAD R3, R7, 0x8, R22 ;  /* 0x0000000807037824 */ /* 0x000fe200078e0216 */
[----:B------:R-:W-:Y:S01]  /*14e20*/  SHF.L.U32 R2, R9, 0x1f, RZ ;  /* 0x0000001f09027819 */ /* 0x000fe200000006ff */
[----:B------:R-:W-:Y:S03]  /*14e30*/  BSSY B3, `(.L_x_11130) ;  /* 0x0000003000037945 */ /* 0x000fe60003800000 */
[----:B------:R-:W1:Y:S02]  /*14e40*/  SYNCS.PHASECHK.TRANS64.TRYWAIT P0, [R3+URZ+0x2d840], R2 ;  /* 0x02d84002030075a7 */ /* 0x000e64000800017f */
[----:B-1----:R-:W-:Y:S05]  /*14e50*/  @!P0 BRA `(.L_x_11131) ;  /* 0x0000004000c48947 */ /* 0x002fea0003800000 */
.L_x_11238:
[----:B------:R-:W-:Y:S05]  /*14e60*/  BSYNC B3 ;  /* 0x0000000000037941 */ /* 0x000fea0003800000 */
.L_x_11130:
        /* <DEDUP_REMOVED lines=12> */
.L_x_11133:
[----:B------:R-:W-:Y:S05]  /*14f30*/  BSYNC B3 ;  /* 0x0000000000037941 */ /* 0x000fea0003800000 */
.L_x_11132:
        /* <DEDUP_REMOVED lines=11> */
.L_x_11134:
        /* <DEDUP_REMOVED lines=16> */
.L_x_11135:
        /* <DEDUP_REMOVED lines=16> */
.L_x_11136:
        /* <DEDUP_REMOVED lines=15> */
.L_x_11239:
[----:B------:R-:W-:Y:S05]  /*152e0*/  BSYNC B3 ;  /* 0x0000000000037941 */ /* 0x000fea0003800000 */
.L_x_11137:
        /* <DEDUP_REMOVED lines=12> */
.L_x_11140:
[----:B------:R-:W-:Y:S05]  /*153b0*/  BSYNC B3 ;  /* 0x0000000000037941 */ /* 0x000fea0003800000 */
.L_x_11139:
        /* <DEDUP_REMOVED lines=11> */
.L_x_11141:
        /* <DEDUP_REMOVED lines=15> */
.L_x_11142:
        /* <DEDUP_REMOVED lines=15> */
.L_x_11143:
        /* <DEDUP_REMOVED lines=12> */
.L_x_11128:
[----:B------:R-:W-:Y:S05]  /*15710*/  BSYNC B1 ;  /* 0x0000000000017941 */ /* 0x000fea0003800000 */
.L_x_11127:
[----:B------:R-:W2:Y:S01]  /*15720*/  LDL R0, [R1+0x8] ;  /* 0x0000080001007983 */ /* 0x000ea20000100800 */
[----:B------:R-:W-:Y:S02]  /*15730*/  IMAD.MOV.U32 R23, RZ, RZ, R7 ;  /* 0x000000ffff177224 */ /* 0x000fe400078e0007 */
[----:B------:R-:W-:Y:S02]  /*15740*/  IMAD.MOV.U32 R26, RZ, RZ, R9 ;  /* 0x000000ffff1a7224 */ /* 0x000fe400078e0009 */
[----:B--2---:R-:W-:-:S07]  /*15750*/  VIADD R0, R0, 0xfffffffd ;  /* 0xfffffffd00007836 */ /* 0x004fce0000000000 */
.L_x_11126:
[----:B------:R-:W-:Y:S05]  /*15760*/  BSYNC B2 ;  /* 0x0000000000027941 */ /* 0x000fea0003800000 */
.L_x_11125:
[----:B------:R-:W2:Y:S01]  /*15770*/  LDL.LU R2, [R1+0x8] ;  /* 0x0000080001027983 */ /* 0x000ea20000300800 */
[----:B------:R-:W-:Y:S01]  /*15780*/  VIADD R6, R6, 0xfffffffe ;  /* 0xfffffffe06067836 */ /* 0x000fe20000000000 */
[----:B--2---:R-:W-:-:S04]  /*15790*/  LOP3.LUT R3, RZ, R2, RZ, 0x33, !PT ;  /* 0x00000002ff037212 */ /* 0x004fc800078e33ff */
[----:B------:R-:W-:-:S13]  /*157a0*/  ISETP.NE.AND P0, PT, R6, R3, PT ;  /* 0x000000030600720c */ /* 0x000fda0003f05270 */
[----:B------:R-:W-:Y:S05]  /*157b0*/  @!P0 BRA `(.L_x_11124) ;  /* 0x00000014008c8947 */ /* 0x000fea0003800000 */
[----:B------:R-:W-:-:S07]  /*157c0*/  IMAD.MOV.U32 R4, RZ, RZ, R17 ;  /* 0x000000ffff047224 */ /* 0x000fce00078e0011 */
.L_x_11178:
        /* <DEDUP_REMOVED lines=32> */
.L_x_11146:
[----:B------:R-:W-:Y:S01]  /*159d0*/  IMAD R3, R6, 0x8, R22 ;  /* 0x0000000806037824 */ /* 0x000fe200078e0216 */
[----:B------:R-:W-:Y:S01]  /*159e0*/  SHF.L.U32 R2, R7, 0x1f, RZ ;  /* 0x0000001f07027819 */ /* 0x000fe200000006ff */
[----:B------:R-:W-:Y:S03]  /*159f0*/  BSSY B2, `(.L_x_11147) ;  /* 0x0000003000027945 */ /* 0x000fe60003800000 */
[----:B------:R-:W1:Y:S02]  /*15a00*/  SYNCS.PHASECHK.TRANS64.TRYWAIT P0, [R3+URZ+0x2d840], R2 ;  /* 0x02d84002030075a7 */ /* 0x000e64000800017f */
[----:B-1----:R-:W-:Y:S05]  /*15a10*/  @!P0 BRA `(.L_x_11148) ;  /* 0x0000003400fc8947 */ /* 0x002fea0003800000 */
.L_x_11240:
[----:B------:R-:W-:Y:S05]  /*15a20*/  BSYNC B2 ;  /* 0x0000000000027941 */ /* 0x000fea0003800000 */
.L_x_11147:
        /* <DEDUP_REMOVED lines=12> */
.L_x_11150:
[----:B------:R-:W-:Y:S05]  /*15af0*/  BSYNC B2 ;  /* 0x0000000000027941 */ /* 0x000fea0003800000 */
.L_x_11149:
        /* <DEDUP_REMOVED lines=11> */
.L_x_11151:
        /* <DEDUP_REMOVED lines=16> */
.L_x_11152:
        /* <DEDUP_REMOVED lines=16> */
.L_x_11153:
        /* <DEDUP_REMOVED lines=15> */
.L_x_11241:
[----:B------:R-:W-:Y:S05]  /*15ea0*/  BSYNC B2 ;  /* 0x0000000000027941 */ /* 0x000fea0003800000 */
.L_x_11154:
        /* <DEDUP_REMOVED lines=11> */
.L_x_11157:
[----:B------:R-:W-:Y:S05]  /*15f60*/  BSYNC B2 ;  /* 0x0000000000027941 */ /* 0x000fea0003800000 */
.L_x_11156:
        /* <DEDUP_REMOVED lines=10> */
.L_x_11158:
        /* <DEDUP_REMOVED lines=15> */
.L_x_11159:
        /* <DEDUP_REMOVED lines=15> */
.L_x_11160:
        /* <DEDUP_REMOVED lines=12> */
.L_x_11145:
[----:B------:R-:W-:Y:S05]  /*162b0*/  BSYNC B1 ;  /* 0x0000000000017941 */ /* 0x000fea0003800000 */
.L_x_11144:
[----:B------:R-:W2:Y:S01]  /*162c0*/  LDL R2, [R1] ;  /* 0x0000000001027983 */ /* 0x000ea20000100800 */
[----:B------:R-:W-:Y:S01]  /*162d0*/  VIADD R23, R6, 0x1 ;  /* 0x0000000106177836 */ /* 0x000fe20000000000 */
[----:B------:R-:W-:Y:S01]  /*162e0*/  BSSY B1, `(.L_x_11161) ;  /* 0x00000ad000017945 */ /* 0x000fe20003800000 */
[----:B------:R-:W-:-:S03]  /*162f0*/  VIADD R9, R0, 0xffffffff ;  /* 0xffffffff00097836 */ /* 0x000fc60000000000 */
        /* <DEDUP_REMOVED lines=28> */
.L_x_11163:
[----:B------:R-:W-:Y:S01]  /*164c0*/  IMAD R2, R23, 0x8, R22 ;  /* 0x0000000817027824 */ /* 0x000fe200078e0216 */
[----:B------:R-:W-:Y:S01]  /*164d0*/  SHF.L.U32 R3, R26, 0x1f, RZ ;  /* 0x0000001f1a037819 */ /* 0x000fe200000006ff */
[----:B------:R-:W-:Y:S03]  /*164e0*/  BSSY B2, `(.L_x_11164) ;  /* 0x0000003000027945 */ /* 0x000fe60003800000 */
[----:B------:R-:W1:Y:S02]  /*164f0*/  SYNCS.PHASECHK.TRANS64.TRYWAIT P0, [R2+URZ+0x2d840], R3 ;  /* 0x02d84003020075a7 */ /* 0x000e64000800017f */
[----:B-1----:R-:W-:Y:S05]  /*16500*/  @!P0 BRA `(.L_x_11165) ;  /* 0x0000002c00688947 */ /* 0x002fea0003800000 */
.L_x_11242:
[----:B------:R-:W-:Y:S05]  /*16510*/  BSYNC B2 ;  /* 0x0000000000027941 */ /* 0x000fea0003800000 */
.L_x_11164:
        /* <DEDUP_REMOVED lines=12> */
.L_x_11167:
[----:B------:R-:W-:Y:S05]  /*165e0*/  BSYNC B2 ;  /* 0x0000000000027941 */ /* 0x000fea0003800000 */
.L_x_11166:
        /* <DEDUP_REMOVED lines=12> */
.L_x_11168:
        /* <DEDUP_REMOVED lines=16> */
.L_x_11169:
        /* <DEDUP_REMOVED lines=16> */
.L_x_11170:
        /* <DEDUP_REMOVED lines=15> */
.L_x_11243:
[----:B------:R-:W-:Y:S05]  /*169a0*/  BSYNC B2 ;  /* 0x0000000000027941 */ /* 0x000fea0003800000 */
.L_x_11171:
        /* <DEDUP_REMOVED lines=11> */
.L_x_11174:
[----:B------:R-:W-:Y:S05]  /*16a60*/  BSYNC B2 ;  /* 0x0000000000027941 */ /* 0x000fea0003800000 */
.L_x_11173:
        /* <DEDUP_REMOVED lines=10> */
.L_x_11175:
        /* <DEDUP_REMOVED lines=15> */
.L_x_11176:
        /* <DEDUP_REMOVED lines=15> */
.L_x_11177:
        /* <DEDUP_REMOVED lines=12> */
.L_x_11162:
[----:B------:R-:W-:Y:S05]  /*16db0*/  BSYNC B1 ;  /* 0x0000000000017941 */ /* 0x000fea0003800000 */
.L_x_11161:
[----:B------:R-:W-:Y:S01]  /*16dc0*/  ISETP.GT.AND P0, PT, R9, R29, PT ;  /* 0x0000001d0900720c */ /* 0x000fe20003f04270 */
[----:B------:R-:W-:-:S12]  /*16dd0*/  VIADD R0, R0, 0xfffffffe ;  /* 0xfffffffe00007836 */ /* 0x000fd80000000000 */
[----:B------:R-:W-:Y:S05]  /*16de0*/  @P0 BRA `(.L_x_11178) ;  /* 0xffffffe800780947 */ /* 0x000fea000383ffff */
.L_x_11124:
[----:B------:R-:W-:Y:S05]  /*16df0*/  BSYNC B0 ;  /* 0x0000000000007941 */ /* 0x000fea0003800000 */
.L_x_11123:
        /* <DEDUP_REMOVED lines=17> */
.L_x_11180:
[----:B------:R-:W-:Y:S05]  /*16f10*/  BSYNC B0 ;  /* 0x0000000000007941 */ /* 0x000fea0003800000 */
.L_x_11179:
[----:B------:R-:W2:Y:S01]  /*16f20*/  LDL R0, [R1] ;  /* 0x0000000001007983 */ /* 0x000ea20000100800 */
[----:B------:R-:W-:Y:S01]  /*16f30*/  BSSY B0, `(.L_x_11181) ;  /* 0x0000046000007945 */ /* 0x000fe20003800000 */
[----:B--2---:R-:W-:-:S13]  /*16f40*/  LOP3.LUT P0, RZ, R0, 0x1, RZ, 0xc0, !PT ;  /* 0x0000000100ff7812 */ /* 0x004fda000780c0ff */
[----:B------:R-:W-:Y:S05]  /*16f50*/  @!P0 BRA `(.L_x_11182) ;  /* 0x00000004000c8947 */ /* 0x000fea0003800000 */
[----:B0-----:R-:W-:Y:S01]  /*16f60*/  IMAD R3, R23, 0x8, R22 ;  /* 0x0000000817037824 */ /* 0x001fe200078e0216 */
[----:B------:R-:W-:Y:S01]  /*16f70*/  SHF.L.U32 R0, R26, 0x1f, RZ ;  /* 0x0000001f1a007819 */ /* 0x000fe200000006ff */
[----:B------:R-:W-:Y:S01]  /*16f80*/  BSSY B1, `(.L_x_11183) ;  /* 0x0000004000017945 */ /* 0x000fe20003800000 */
[----:B------:R-:W-:Y:S02]  /*16f90*/  ISETP.NE.AND P1, PT, R6, RZ, PT ;  /* 0x000000ff0600720c */ /* 0x000fe40003f25270 */
[----:B------:R-:W0:Y:S02]  /*16fa0*/  SYNCS.PHASECHK.TRANS64.TRYWAIT P0, [R3+URZ+0x2d860], R0 ;  /* 0x02d86000030075a7 */ /* 0x000e24000800017f */
[----:B0-----:R-:W-:Y:S09]  /*16fb0*/  @!P0 BRA `(.L_x_11184) ;  /* 0x0000002000e48947 */ /* 0x001ff20003800000 */
.L_x_11244:
[----:B------:R-:W-:Y:S05]  /*16fc0*/  BSYNC B1 ;  /* 0x0000000000017941 */ /* 0x000fea0003800000 */
.L_x_11183:
        /* <DEDUP_REMOVED lines=9> */
.L_x_11186:
[----:B------:R-:W-:Y:S05]  /*17060*/  BSYNC B1 ;  /* 0x0000000000017941 */ /* 0x000fea0003800000 */
.L_x_11185:
[----:B0-----:R-:W-:Y:S01]  /*17070*/  IMAD R0, R23, 0x6000, R22 ;  /* 0x0000600017007824 */ /* 0x001fe200078e0216 */
        /* <DEDUP_REMOVED lines=9> */
.L_x_11187:
        /* <DEDUP_REMOVED lines=15> */
.L_x_11188:
        /* <DEDUP_REMOVED lines=15> */
.L_x_11189:
        /* <DEDUP_REMOVED lines=10> */
.L_x_11182:
[----:B------:R-:W-:Y:S05]  /*17390*/  BSYNC B0 ;  /* 0x0000000000007941 */ /* 0x000fea0003800000 */
.L_x_11181:
[----:B------:R-:W-:-:S05]  /*173a0*/  VIADD R23, R23, 0x1 ;  /* 0x0000000117177836 */ /* 0x000fca0000000000 */
[----:B------:R-:W-:-:S04]  /*173b0*/  ISETP.NE.AND P0, PT, R23, 0x2, PT ;  /* 0x000000021700780c */ /* 0x000fc80003f05270 */
[----:B0-----:R-:W-:Y:S02]  /*173c0*/  SEL R3, RZ, 0x1, P0 ;  /* 0x00000001ff037807 */ /* 0x001fe40000000000 */
[----:B------:R-:W-:Y:S02]  /*173d0*/  SEL R23, R23, RZ, P0 ;  /* 0x000000ff17177207 */ /* 0x000fe40000000000 */
[----:B------:R-:W-:-:S07]  /*173e0*/  LOP3.LUT R26, R26, R3, RZ, 0x3c, !PT ;  /* 0x000000031a1a7212 */ /* 0x000fce00078e3cff */
.L_x_11105:
[----:B------:R-:W-:Y:S05]  /*173f0*/  BSYNC B7 ;  /* 0x0000000000077941 */ /* 0x000fea0003800000 */
.L_x_11103:
[----:B------:R-:W2:Y:S02]  /*17400*/  LDL R0, [R1] ;  /* 0x0000000001007983 */ /* 0x000ea40000100800 */
        /* <DEDUP_REMOVED lines=8> */
[----:B------:R2:W3:Y:S01]  /*17490*/  LDS.128 R16, [R22+0x2d8d0] ;  /* 0x02d8d00016107984 */ /* 0x0004e20000000c00 */
[----:B------:R-:W-:Y:S06]  /*174a0*/  BAR.ARV 0x4, 0x200 ;  /* 0x0108000000007b1d */ /* 0x000fec0000002000 */
[----:B------:R-:W-:Y:S05]  /*174b0*/  BRA `(.L_x_11191) ;  /* 0x0000000800cc7947 */ /* 0x000fea0003800000 */
.L_x_11190:
        /* <DEDUP_REMOVED lines=10> */
[----:B------:R-:W2:Y:S01]  /*17560*/  @!P1 LDG.E R2, desc[UR50][R2.64] ;  /* 0x0000003202029981 */ /* 0x000ea2000c1e1900 */
[----:B------:R-:W-:Y:S01]  /*17570*/  IMAD.MOV.U32 R17, RZ, RZ, RZ ;  /* 0x000000ffff117224 */ /* 0x000fe200078e00ff */
[C---:B------:R-:W-:Y:S02]  /*17580*/  ISETP.GE.U32.AND P2, PT, R8.reuse, 0x2, PT ;  /* 0x000000020800780c */ /* 0x040fe40003f46070 */
[C---:B------:R-:W-:Y:S01]  /*17590*/  ISETP.GE.U32.AND P3, PT, R8.reuse, 0x4, PT ;  /* 0x000000040800780c */ /* 0x040fe20003f66070 */
[----:B------:R-:W-:Y:S01]  /*175a0*/  SHFL.IDX PT, R0, R16, RZ, 0x1f ;  /* 0x00001fff10007589 */ /* 0x000fe200000e0000 */
[C---:B------:R-:W-:Y:S02]  /*175b0*/  ISETP.GE.U32.AND P4, PT, R8.reuse, 0x8, PT ;  /* 0x000000080800780c */ /* 0x040fe40003f86070 */
[C---:B------:R-:W-:Y:S01]  /*175c0*/  ISETP.GE.U32.AND P5, PT, R8.reuse, 0x10, PT ;  /* 0x000000100800780c */ /* 0x040fe20003fa6070 */
[----:B--2---:R-:W-:Y:S01]  /*175d0*/  @!P1 IMAD.MOV.U32 R17, RZ, RZ, R2 ;  /* 0x000000ffff119224 */ /* 0x004fe200078e0002 */
[----:B------:R-:W-:-:S04]  /*175e0*/  ISETP.NE.AND P1, PT, R8, RZ, PT ;  /* 0x000000ff0800720c */ /* 0x000fc80003f25270 */
[----:B------:R-:W2:Y:S02]  /*175f0*/  SHFL.UP PT, R14, R17, 0x1, RZ ;  /* 0x04200000110e7989 */ /* 0x000ea400000e00ff */
[----:B--2---:R-:W-:-:S05]  /*17600*/  SEL R4, R14, RZ, P1 ;  /* 0x000000ff0e047207 */ /* 0x004fca0000800000 */
[----:B------:R-:W-:-:S05]  /*17610*/  IMAD.IADD R4, R17, 0x1, R4 ;  /* 0x0000000111047824 */ /* 0x000fca00078e0204 */
        /* <DEDUP_REMOVED lines=14> */
.L_x_11254:
[----:B------:R-:W-:Y:S02]  /*17700*/  ULDC UR4, c[0x0][0xc38] ;  /* 0x00030e0000047ab9 */ /* 0x000fe40000000800 */
[----:B------:R-:W-:-:S04]  /*17710*/  IMAD.U32 R4, RZ, RZ, UR4 ;  /* 0x00000004ff047e24 */ /* 0x000fc8000f8e00ff */
[----:B---3--:R-:W-:-:S04]  /*17720*/  IMAD R14, R14, R4, RZ ;  /* 0x000000040e0e7224 */ /* 0x008fc800078e02ff */
[----:B------:R-:W-:-:S05]  /*17730*/  IMAD.IADD R5, R5, 0x1, R14 ;  /* 0x0000000105057824 */ /* 0x000fca00078e020e */
[----:B------:R-:W-:-:S13]  /*17740*/  ISETP.GT.AND P6, PT, R5, R0, PT ;  /* 0x000000000500720c */ /* 0x000fda0003fc4270 */
[----:B------:R-:W-:Y:S05]  /*17750*/  @P6 BRA `(.L_x_11193) ;  /* 0x00000000009c6947 */ /* 0x000fea0003800000 */
.L_x_11198:
[----:B------:R-:W3:Y:S01]  /*17760*/  LDC R2, c[0x0][0xc3c] ;  /* 0x00030f00ff027b82 */ /* 0x000ee20000000800 */
[----:B------:R-:W-:-:S05]  /*17770*/  VIADD R19, R19, 0x1f ;  /* 0x0000001f13137836 */ /* 0x000fca0000000000 */
[----:B---3--:R-:W-:-:S13]  /*17780*/  ISETP.GE.AND P6, PT, R19, R2, PT ;  /* 0x000000021300720c */ /* 0x008fda0003fc6270 */
[----:B------:R-:W-:Y:S05]  /*17790*/  @P6 BRA `(.L_x_11194) ;  /* 0x0000000400d06947 */ /* 0x000fea0003800000 */
[----:B--2---:R-:W2:Y:S01]  /*177a0*/  S2R R3, SR_TID.X ;  /* 0x0000000000037919 */ /* 0x004ea20000002100 */
[----:B------:R-:W-:Y:S01]  /*177b0*/  BSSY B0, `(.L_x_11195) ;  /* 0x0000009000007945 */ /* 0x000fe20003800000 */
[----:B------:R-:W-:Y:S01]  /*177c0*/  IMAD.MOV.U32 R17, RZ, RZ, RZ ;  /* 0x000000ffff117224 */ /* 0x000fe200078e00ff */
[----:B--2---:R-:W-:-:S05]  /*177d0*/  LOP3.LUT R3, R3, 0x1f, RZ, 0xc0, !PT ;  /* 0x0000001f03037812 */ /* 0x004fca00078ec0ff */
[----:B------:R-:W-:-:S05]  /*177e0*/  IMAD.IADD R7, R19, 0x1, R3 ;  /* 0x0000000113077824 */ /* 0x000fca00078e0203 */
[----:B------:R-:W-:-:S13]  /*177f0*/  ISETP.GE.OR P6, PT, R7, R2, !P0 ;  /* 0x000000020700720c */ /* 0x000fda00047c6670 */
[----:B------:R-:W-:Y:S05]  /*17800*/  @P6 BRA `(.L_x_11196) ;  /* 0x00000000000c6947 */ /* 0x000fea0003800000 */
[----:B------:R-:W2:Y:S02]  /*17810*/  LDC.64 R2, c[0x0][0xc80] ;  /* 0x00032000ff027b82 */ /* 0x000ea40000000a00 */
[----:B--2---:R-:W-:-:S05]  /*17820*/  IMAD.WIDE R2, R7, 0x4, R2 ;  /* 0x0000000407027825 */ /* 0x004fca00078e0202 */
[----:B------:R2:W5:Y:S02]  /*17830*/  LDG.E R17, desc[UR50][R2.64] ;  /* 0x0000003202117981 */ /* 0x000564000c1e1900 */
.L_x_11196:
[----:B------:R-:W-:Y:S05]  /*17840*/  BSYNC B0 ;  /* 0x0000000000007941 */ /* 0x000fea0003800000 */
.L_x_11195:
[----:B------:R-:W-:-:S03]  /*17850*/  UMOV UR4, 0xffffffff ;  /* 0xffffffff00047882 */ /* 0x000fc60000000000 */
[----:B------:R-:W-:Y:S05]  /*17860*/  BRA.DIV UR4, `(.L_x_11197) ;  /* 0x0000001e04f07947 */ /* 0x000fea000b800000 */
[----:B-----5:R-:W3:Y:S02]  /*17870*/  SHFL.UP PT, R14, R17, 0x1, RZ ;  /* 0x04200000110e7989 */ /* 0x020ee400000e00ff */
[----:B---3--:R-:W-:-:S05]  /*17880*/  SEL R14, R14, RZ, P1 ;  /* 0x000000ff0e0e7207 */ /* 0x008fca0000800000 */
        /* <DEDUP_REMOVED lines=14> */
.L_x_11262:
[----:B------:R-:W-:Y:S02]  /*17970*/  ULDC UR4, c[0x0][0xc38] ;  /* 0x00030e0000047ab9 */ /* 0x000fe40000000800 */
[----:B------:R-:W-:-:S04]  /*17980*/  IMAD.U32 R4, RZ, RZ, UR4 ;  /* 0x00000004ff047e24 */ /* 0x000fc8000f8e00ff */
[----:B---3--:R-:W-:-:S04]  /*17990*/  IMAD R14, R14, R4, RZ ;  /* 0x000000040e0e7224 */ /* 0x008fc800078e02ff */
[----:B------:R-:W-:-:S05]  /*179a0*/  IMAD.IADD R5, R14, 0x1, R5 ;  /* 0x000000010e057824 */ /* 0x000fca00078e0205 */
[----:B------:R-:W-:-:S13]  /*179b0*/  ISETP.GT.AND P6, PT, R5, R0, PT ;  /* 0x000000000500720c */ /* 0x000fda0003fc4270 */
[----:B------:R-:W-:Y:S05]  /*179c0*/  @!P6 BRA `(.L_x_11198) ;  /* 0xfffffffc0064e947 */ /* 0x000fea000383ffff */
.L_x_11193:
        /* <DEDUP_REMOVED lines=8> */
.L_x_11266:
[----:B------:R-:W-:Y:S01]  /*17a50*/  ISETP.NE.AND P0, PT, R2, RZ, PT ;  /* 0x000000ff0200720c */ /* 0x000fe20003f05270 */
[----:B------:R-:W-:-:S12]  /*17a60*/  IMAD.MOV.U32 R14, RZ, RZ, RZ ;  /* 0x000000ffff0e7224 */ /* 0x000fd800078e00ff */
[----:B------:R-:W-:Y:S05]  /*17a70*/  @!P0 BRA `(.L_x_11200) ;  /* 0x0000000000108947 */ /* 0x000fea0003800000 */
[----:B------:R-:W-:Y:S01]  /*17a80*/  UMOV UR4, 0xffffffff ;  /* 0xffffffff00047882 */ /* 0x000fe20000000000 */
[----:B------:R-:W-:Y:S02]  /*17a90*/  VIADD R12, R6, 0xffffffff ;  /* 0xffffffff060c7836 */ /* 0x000fe40000000000 */
[----:B------:R-:W-:Y:S05]  /*17aa0*/  BRA.DIV UR4, `(.L_x_11201) ;  /* 0x0000002204647947 */ /* 0x000fea000b800000 */
[----:B------:R0:W0:Y:S02]  /*17ab0*/  SHFL.IDX PT, R14, R3, R12, 0x1f ;  /* 0x00001f0c030e7589 */ /* 0x00002400000e0000 */
.L_x_11200:
[----:B0-2---:R-:W0:Y:S01]  /*17ac0*/  LDC.64 R2, c[0x0][0xc90] ;  /* 0x00032400ff027b82 */ /* 0x005e220000000a00 */
[----:B------:R-:W-:-:S04]  /*17ad0*/  IMAD.IADD R19, R6, 0x1, R19 ;  /* 0x0000000106137824 */ /* 0x000fc800078e0213 */
[----:B0-----:R-:W-:-:S05]  /*17ae0*/  IMAD.WIDE R2, R19, 0x4, R2 ;  /* 0x0000000413027825 */ /* 0x001fca00078e0202 */
[----:B---3--:R0:W4:Y:S01]  /*17af0*/  LDG.E R6, desc[UR50][R2.64] ;  /* 0x0000003202067981 */ /* 0x008122000c1e1900 */
[----:B------:R-:W-:-:S04]  /*17b00*/  IMAD R16, R14, R4, R16 ;  /* 0x000000040e107224 */ /* 0x000fc800078e0210 */
[----:B------:R-:W-:Y:S02]  /*17b10*/  IMAD.IADD R0, R0, 0x1, -R16 ;  /* 0x0000000100007824 */ /* 0x000fe400078e0a10 */
[----:B0-----:R-:W-:Y:S02]  /*17b20*/  IMAD.MOV.U32 R2, RZ, RZ, RZ ;  /* 0x000000ffff027224 */ /* 0x001fe400078e00ff */
[----:B----4-:R-:W-:-:S05]  /*17b30*/  IMAD R5, R17, R6, RZ ;  /* 0x0000000611057224 */ /* 0x010fca00078e02ff */
[----:B------:R-:W-:-:S04]  /*17b40*/  IABS R7, R5 ;  /* 0x0000000500077213 */ /* 0x000fc80000000000 */
[----:B------:R-:W0:Y:S08]  /*17b50*/  I2F.RP R8, R7 ;  /* 0x0000000700087306 */ /* 0x000e300000209400 */
[----:B0-----:R-:W1:Y:S02]  /*17b60*/  MUFU.RCP R8, R8 ;  /* 0x0000000800087308 */ /* 0x001e640000001000 */
[----:B-1----:R-:W-:Y:S01]  /*17b70*/  VIADD R9, R8, 0xffffffe ;  /* 0x0ffffffe08097836 */ /* 0x002fe20000000000 */
[----:B------:R-:W-:-:S05]  /*17b80*/  IABS R8, R5 ;  /* 0x0000000500087213 */ /* 0x000fca0000000000 */
[----:B------:R-:W0:Y:S01]  /*17b90*/  F2I.FTZ.U32.TRUNC.NTZ R3, R9 ;  /* 0x0000000900037305 */ /* 0x000e22000021f000 */
[----:B------:R-:W-:Y:S02]  /*17ba0*/  IMAD.MOV R8, RZ, RZ, -R8 ;  /* 0x000000ffff087224 */ /* 0x000fe400078e0a08 */
[----:B0-----:R-:W-:-:S04]  /*17bb0*/  IMAD.MOV R10, RZ, RZ, -R3 ;  /* 0x000000ffff0a7224 */ /* 0x001fc800078e0a03 */
[----:B------:R-:W-:-:S04]  /*17bc0*/  IMAD R11, R10, R7, RZ ;  /* 0x000000070a0b7224 */ /* 0x000fc800078e02ff */
        /* <DEDUP_REMOVED lines=22> */
[----:B0-----:R-:W-:Y:S01]  /*17d30*/  VIADD R2, R8, 0xffffffe ;  /* 0x0ffffffe08027836 */ /* 0x001fe20000000000 */
[----:B------:R-:W-:-:S05]  /*17d40*/  IABS R8, R0 ;  /* 0x0000000000087213 */ /* 0x000fca0000000000 */
[----:B------:R0:W1:Y:S02]  /*17d50*/  F2I.FTZ.U32.TRUNC.NTZ R3, R2 ;  /* 0x0000000200037305 */ /* 0x000064000021f000 */
[----:B0-----:R-:W-:Y:S02]  /*17d60*/  IMAD.MOV.U32 R2, RZ, RZ, RZ ;  /* 0x000000ffff027224 */ /* 0x001fe400078e00ff */
[----:B-1----:R-:W-:-:S04]  /*17d70*/  IMAD.MOV R5, RZ, RZ, -R3 ;  /* 0x000000ffff057224 */ /* 0x002fc800078e0a03 */
[----:B------:R-:W-:-:S04]  /*17d80*/  IMAD R5, R5, R6, RZ ;  /* 0x0000000605057224 */ /* 0x000fc800078e02ff */
[----:B------:R-:W-:Y:S01]  /*17d90*/  IMAD.HI.U32 R3, R3, R5, R2 ;  /* 0x0000000503037227 */ /* 0x000fe200078e0002 */
[-C--:B------:R-:W-:Y:S02]  /*17da0*/  IABS R5, R4.reuse ;  /* 0x0000000400057213 */ /* 0x080fe40000000000 */
[C---:B------:R-:W-:Y:S01]  /*17db0*/  LOP3.LUT R2, R0.reuse, R4, RZ, 0x3c, !PT ;  /* 0x0000000400027212 */ /* 0x040fe200078e3cff */
[----:B------:R-:W-:Y:S02]  /*17dc0*/  IMAD.IADD R0, R0, 0x1, R7 ;  /* 0x0000000100007824 */ /* 0x000fe400078e0207 */
        /* <DEDUP_REMOVED lines=12> */
[----:B------:R-:W-:-:S04]  /*17e90*/  IMAD.MOV R4, RZ, RZ, -R4 ;  /* 0x000000ffff047224 */ /* 0x000fc800078e0a04 */
[----:B------:R-:W-:Y:S01]  /*17ea0*/  IMAD R18, R3, R4, R0 ;  /* 0x0000000403127224 */ /* 0x000fe200078e0200 */
[----:B------:R-:W-:-:S05]  /*17eb0*/  LOP3.LUT R0, RZ, R3, RZ, 0x33, !PT ;  /* 0x00000003ff007212 */ /* 0x000fca00078e33ff */
[----:B------:R-:W-:Y:S01]  /*17ec0*/  IMAD.IADD R17, R17, 0x1, R0 ;  /* 0x0000000111117824 */ /* 0x000fe200078e0200 */
[----:B------:R-:W-:Y:S06]  /*17ed0*/  BRA `(.L_x_11202) ;  /* 0x00000000001c7947 */ /* 0x000fec0003800000 */
.L_x_11194:
[----:B------:R-:W-:Y:S01]  /*17ee0*/  UMOV UR4, URZ ;  /* 0x0000003f00047c82 */ /* 0x000fe20008000000 */
[----:B------:R-:W-:Y:S01]  /*17ef0*/  UMOV UR5, URZ ;  /* 0x0000003f00057c82 */ /* 0x000fe20008000000 */
[----:B------:R-:W-:Y:S01]  /*17f00*/  ULDC UR6, c[0x0][0xc3c] ;  /* 0x00030f0000067ab9 */ /* 0x000fe20000000800 */
[----:B------:R-:W-:Y:S02]  /*17f10*/  IMAD.MOV.U32 R16, RZ, RZ, R0 ;  /* 0x000000ffff107224 */ /* 0x000fe400078e0000 */
[----:B------:R-:W-:Y:S02]  /*17f20*/  IMAD.U32 R17, RZ, RZ, UR4 ;  /* 0x00000004ff117e24 */ /* 0x000fe4000f8e00ff */
[----:B------:R-:W-:Y:S02]  /*17f30*/  IMAD.U32 R18, RZ, RZ, UR5 ;  /* 0x00000005ff127e24 */ /* 0x000fe4000f8e00ff */
[----:B------:R-:W-:-:S07]  /*17f40*/  IMAD.U32 R19, RZ, RZ, UR6 ;  /* 0x00000006ff137e24 */ /* 0x000fce000f8e00ff */
.L_x_11202:
[----:B------:R-:W3:Y:S01]  /*17f50*/  S2R R0, SR_TID.X ;  /* 0x0000000000007919 */ /* 0x000ee20000002100 */
[----:B------:R-:W-:Y:S05]  /*17f60*/  WARPSYNC.ALL ;  /* 0x0000000000007948 */ /* 0x000fea0003800000 */
[----:B------:R-:W-:Y:S01]  /*17f70*/  BAR.SYNC.DEFER_BLOCKING 0x4, 0x200 ;  /* 0x0108000000007b1d */ /* 0x000fe20000010000 */
[----:B---3--:R-:W-:-:S04]  /*17f80*/  LOP3.LUT R0, R0, 0x1f, RZ, 0xc0, !PT ;  /* 0x0000001f00007812 */ /* 0x008fc800078ec0ff */
[----:B------:R-:W-:-:S13]  /*17f90*/  ISETP.NE.AND P0, PT, R0, RZ, PT ;  /* 0x000000ff0000720c */ /* 0x000fda0003f05270 */
[----:B--2---:R-:W2:Y:S01]  /*17fa0*/  @!P0 S2R R3, SR_CgaCtaId ;  /* 0x0000000000038919 */ /* 0x004ea20000008800 */
[----:B------:R-:W-:-:S04]  /*17fb0*/  @!P0 MOV R0, 0x400 ;  /* 0x0000040000008802 */ /* 0x000fc80000000f00 */
[----:B--2---:R-:W-:-:S05]  /*17fc0*/  @!P0 LEA R22, R3, R0, 0x18 ;  /* 0x0000000003168211 */ /* 0x004fca00078ec0ff */
[----:B------:R4:W-:Y:S01]  /*17fd0*/  @!P0 STS.128 [R22+0x2d8d0], R16 ;  /* 0x02d8d01016008388 */ /* 0x0009e20000000c00 */
[----:B------:R-:W-:Y:S06]  /*17fe0*/  BAR.ARV 0x5, 0x200 ;  /* 0x0148000000007b1d */ /* 0x000fec0000002000 */
.L_x_11191:
[----:B------:R-:W-:Y:S02]  /*17ff0*/  ULDC UR4, c[0x0][0xc3c] ;  /* 0x00030f0000047ab9 */ /* 0x000fe40000000800 */
[----:B---3--:R-:W-:-:S13]  /*18000*/  ISETP.GE.AND P0, PT, R19, UR4, PT ;  /* 0x0000000413007c0c */ /* 0x008fda000bf06270 */
[----:B------:R-:W-:Y:S05]  /*18010*/  @!P0 BRA `(.L_x_11203) ;  /* 0xffffffa800748947 */ /* 0x000fea000383ffff */
[----:B------:R-:W-:Y:S05]  /*18020*/  BSYNC B8 ;  /* 0x0000000000087941 */ /* 0x000fea0003800000 */
.L_x_11091:
[----:B0-----:R-:W3:Y:S01]  /*18030*/  LDL.LU R0, [R1+0x1c] ;  /* 0x00001c0001007983 */ /* 0x001ee20000300800 */
[----:B------:R-:W-:Y:S01]  /*18040*/  BSSY B0, `(.L_x_11204) ;  /* 0x000000b000007945 */ /* 0x000fe20003800000 */
[----:B------:R-:W1:Y:S01]  /*18050*/  S2R R5, SR_CgaCtaId ;  /* 0x0000000000057919 */ /* 0x000e620000008800 */
[----:B---3--:R-:W-:-:S05]  /*18060*/  VIADD R0, R0, 0x1 ;  /* 0x0000000100007836 */ /* 0x008fca0000000000 */
[----:B------:R-:W-:-:S04]  /*18070*/  LEA.HI R2, R0, R0, RZ, 0x1 ;  /* 0x0000000000027211 */ /* 0x000fc800078f08ff */
[----:B------:R-:W-:Y:S02]  /*18080*/  LOP3.LUT R3, R2, 0xfffffffe, RZ, 0xc0, !PT ;  /* 0xfffffffe02037812 */ /* 0x000fe400078ec0ff */
[----:B------:R-:W-:-:S03]  /*18090*/  MOV R2, 0x400 ;  /* 0x0000040000027802 */ /* 0x000fc60000000f00 */
[----:B------:R-:W-:Y:S01]  /*180a0*/  IMAD.IADD R0, R0, 0x1, -R3 ;  /* 0x0000000100007824 */ /* 0x000fe200078e0a03 */
[----:B-1----:R-:W-:-:S04]  /*180b0*/  LEA R9, R5, R2, 0x18 ;  /* 0x0000000205097211 */ /* 0x002fc800078ec0ff */
[----:B------:R-:W-:-:S04]  /*180c0*/  SHF.L.U32 R0, R0, 0x1f, RZ ;  /* 0x0000001f00007819 */ /* 0x000fc800000006ff */
[----:B------:R-:W0:Y:S02]  /*180d0*/  SYNCS.PHASECHK.TRANS64.TRYWAIT P0, [R9+URZ+0x2d820], R0 ;  /* 0x02d82000090075a7 */ /* 0x000e24000800017f */
[----:B0-----:R-:W-:Y:S05]  /*180e0*/  @!P0 BRA `(.L_x_11205) ;  /* 0x0000001800f88947 */ /* 0x001fea0003800000 */
.L_x_11269:
[----:B------:R-:W-:Y:S05]  /*180f0*/  BSYNC B0 ;  /* 0x0000000000007941 */ /* 0x000fea0003800000 */
.L_x_11204:
[----:B------:R-:W-:-:S03]  /*18100*/  UMOV UR4, 0xffffffff ;  /* 0xffffffff00047882 */ /* 0x000fc60000000000 */
[----:B------:R-:W-:Y:S05]  /*18110*/  BRA.DIV UR4, `(.L_x_11206) ;  /* 0x0000001e04007947 */ /* 0x000fea000b800000 */
[----:B0-----:R-:W0:Y:S02]  /*18120*/  S2R R0, SR_TID.X ;  /* 0x0000000000007919 */ /* 0x001e240000002100 */
[----:B0-----:R-:W-:-:S04]  /*18130*/  SHF.R.U32.HI R0, RZ, 0x5, R0 ;  /* 0x00000005ff007819 */ /* 0x001fc80000011600 */
[----:B------:R-:W-:-:S05]  /*18140*/  LOP3.LUT R0, R0, 0x3, RZ, 0xc0, !PT ;  /* 0x0000000300007812 */ /* 0x000fca00078ec0ff */
[----:B------:R0:W1:Y:S02]  /*18150*/  SHFL.IDX PT, R14, R0, RZ, 0x1f ;  /* 0x00001fff000e7589 */ /* 0x00006400000e0000 */
.L_x_11272:
[----:B-1----:R-:W-:Y:S01]  /*18160*/  ISETP.NE.AND P0, PT, R14, RZ, PT ;  /* 0x000000ff0e00720c */ /* 0x002fe20003f05270 */
[----:B------:R-:W-:-:S12]  /*18170*/  BSSY B0, `(.L_x_11207) ;  /* 0x0000024000007945 */ /* 0x000fd80003800000 */
[----:B------:R-:W-:Y:S05]  /*18180*/  @P0 BRA `(.L_x_11208) ;  /* 0x0000000000880947 */ /* 0x000fea0003800000 */
[----:B------:R-:W-:-:S03]  /*18190*/  UMOV UR4, 0xffffffff ;  /* 0xffffffff00047882 */ /* 0x000fc60000000000 */
[----:B------:R-:W-:Y:S05]  /*181a0*/  BRA.DIV UR4, `(.L_x_11209) ;  /* 0x0000001e04107947 */ /* 0x000fea000b800000 */
[----:B------:R-:W-:-:S13]  /*181b0*/  ELECT P6, URZ, PT ;  /* 0x00000000003f782f */ /* 0x000fda00038c0000 */
.L_x_11275:
[----:B------:R-:W-:Y:S05]  /*181c0*/  @!P6 BRA `(.L_x_11208) ;  /* 0x000000000078e947 */ /* 0x000fea0003800000 */
[----:B------:R-:W-:-:S06]  /*181d0*/  ULOP3.LUT UR4, UR36, 0x2, URZ, 0xfc, !UPT ;  /* 0x0000000224047892 */ /* 0x000fcc000f8efc3f */
[----:B0-----:R-:W-:-:S05]  /*181e0*/  IMAD.U32 R0, RZ, RZ, UR4 ;  /* 0x00000004ff007e24 */ /* 0x001fca000f8e00ff */
[----:B------:R-:W-:-:S13]  /*181f0*/  ISETP.NE.AND P2, PT, R0, 0x3, PT ;  /* 0x000000030000780c */ /* 0x000fda0003f45270 */
[----:B------:R-:W-:Y:S05]  /*18200*/  @!P2 BRA `(.L_x_11210) ;  /* 0x000000000004a947 */ /* 0x000fea0003800000 */
[----:B------:R-:W-:Y:S01]  /*18210*/  BPT.TRAP 0x1 ;  /* 0x000000040000795c */ /* 0x000fe20000300000 */
.L_x_11210:
        /* <DEDUP_REMOVED lines=12> */
.L_x_11276:
[----:B------:R-:W1:Y:S02]  /*182e0*/  SYNCS.PHASECHK.TRANS64.TRYWAIT P0, [R3+URZ], R2 ;  /* 0x00000002030075a7 */ /* 0x000e64000800017f */
[----:B-1----:R-:W-:Y:S05]  /*182f0*/  @!P0 BRA `(.L_x_11212) ;  /* 0x0000001800f08947 */ /* 0x002fea0003800000 */
.L_x_11277:
[----:B------:R-:W-:Y:S05]  /*18300*/  @!P2 BRA `(.L_x_11213) ;  /* 0x000000000004a947 */ /* 0x000fea0003800000 */
[----:B------:R-:W-:Y:S01]  /*18310*/  BPT.TRAP 0x1 ;  /* 0x000000040000795c */ /* 0x000fe20000300000 */
.L_x_11213:
[----:B------:R-:W-:-:S04]  /*18320*/  VIADD R0, R9, 0x2d860 ;  /* 0x0002d86009007836 */ /* 0x000fc80000000000 */
[----:B------:R-:W-:-:S04]  /*18330*/  IMAD R23, R23, 0x8, R0 ;  /* 0x0000000817177824 */ /* 0x000fc800078e0200 */
[----:B------:R-:W3:Y:S02]  /*18340*/  SYNCS.PHASECHK.TRANS64.TRYWAIT P0, [R23+URZ], R4 ;  /* 0x00000004170075a7 */ /* 0x000ee4000800017f */
[----:B---3--:R-:W-:Y:S05]  /*18350*/  @!P0 BRA `(.L_x_11214) ;  /* 0x0000001800ec8947 */ /* 0x008fea0003800000 */
.L_x_11278:
[----:B------:R-:W-:-:S07]  /*18360*/  IMAD R7, R7, 0x8, R0 ;  /* 0x0000000807077824 */ /* 0x000fce00078e0200 */
.L_x_11215:
[----:B------:R0:W0:Y:S02]  /*18370*/  SYNCS.PHASECHK.TRANS64.TRYWAIT P0, [R7+URZ], R2 ;  /* 0x00000002070075a7 */ /* 0x000024000800017f */
[----:B0-----:R-:W-:Y:S05]  /*18380*/  @!P0 NANOSLEEP.SYNCS 0x989680 ;  /* 0x009896800000895d */ /* 0x001fea0003900000 */
[----:B------:R-:W0:Y:S02]  /*18390*/  @!P0 SYNCS.PHASECHK.TRANS64 P0, [R7+URZ], R2 ;  /* 0x00000002070085a7 */ /* 0x000e24000800007f */
[----:B0-----:R-:W-:Y:S05]  /*183a0*/  @!P0 BRA `(.L_x_11215) ;  /* 0xfffffffc00f08947 */ /* 0x001fea000383ffff */
.L_x_11208:
[----:B------:R-:W-:Y:S05]  /*183b0*/  BSYNC B0 ;  /* 0x0000000000007941 */ /* 0x000fea0003800000 */
.L_x_11207:
[----:B------:R-:W-:Y:S05]  /*183c0*/  EXIT ;  /* 0x000000000000794d */ /* 0x000fea0003800000 */
.L_x_11001:
[----:B0-----:R-:W-:-:S04]  /*183d0*/  IMAD.U32 R3, RZ, RZ, UR42 ;  /* 0x0000002aff037e24 */ /* 0x001fc8000f8e00ff */
[----:B------:R0:W1:Y:S03]  /*183e0*/  SYNCS.PHASECHK.TRANS64.TRYWAIT P1, [R3+URZ+0x2d800], R0 ;  /* 0x02d80000030075a7 */ /* 0x000066000802017f */
[----:B-1----:R-:W-:Y:S05]  /*183f0*/  @!P1 NANOSLEEP.SYNCS 0x989680 ;  /* 0x009896800000995d */ /* 0x002fea0003900000 */
[----:B------:R-:W1:Y:S02]  /*18400*/  @!P1 SYNCS.PHASECHK.TRANS64 P1, [R3+URZ+0x2d800], R0 ;  /* 0x02d80000030095a7 */ /* 0x000e64000802007f */
[----:B-1----:R-:W-:Y:S05]  /*18410*/  @!P1 BRA `(.L_x_11001) ;  /* 0xfffffffc00ec9947 */ /* 0x002fea000383ffff */
[----:B------:R-:W-:Y:S05]  /*18420*/  BRA `(.L_x_11216) ;  /* 0xfffffe9800287947 */ /* 0x000fea000383ffff */
.L_x_11005:
[----:B-1----:R1:W2:Y:S02]  /*18430*/  SYNCS.PHASECHK.TRANS64.TRYWAIT P2, [R90+URZ+0x2d830], R3 ;  /* 0x02d830035a0075a7 */ /* 0x0022a4000804017f */
[----:B--2---:R-:W-:Y:S05]  /*18440*/  @!P2 NANOSLEEP.SYNCS 0x989680 ;  /* 0x009896800000a95d */ /* 0x004fea0003900000 */
[----:B------:R-:W2:Y:S02]  /*18450*/  @!P2 SYNCS.PHASECHK.TRANS64 P2, [R90+URZ+0x2d830], R3 ;  /* 0x02d830035a00a5a7 */ /* 0x000ea4000804007f */
[----:B--2---:R-:W-:Y:S05]  /*18460*/  @!P2 BRA `(.L_x_11005) ;  /* 0xfffffffc00f0a947 */ /* 0x004fea000383ffff */
[----:B------:R-:W-:Y:S05]  /*18470*/  BRA `(.L_x_11004) ;  /* 0xfffffe98004c7947 */ /* 0x000fea000383ffff */
.L_x_11021:
[----:B--2---:R-:W-:-:S04]  /*18480*/  IMAD.U32 R6, RZ, RZ, UR6 ;  /* 0x00000006ff067e24 */ /* 0x004fc8000f8e00ff */
[----:B------:R2:W3:Y:S03]  /*18490*/  SYNCS.PHASECHK.TRANS64.TRYWAIT P2, [R6+URZ+0x2d830], R5 ;  /* 0x02d83005060075a7 */ /* 0x0004e6000804017f */
[----:B---3--:R-:W-:Y:S05]  /*184a0*/  @!P2 NANOSLEEP.SYNCS 0x989680 ;  /* 0x009896800000a95d */ /* 0x008fea0003900000 */
[----:B------:R-:W3:Y:S02]  /*184b0*/  @!P2 SYNCS.PHASECHK.TRANS64 P2, [R6+URZ+0x2d830], R5 ;  /* 0x02d830050600a5a7 */ /* 0x000ee4000804007f */
[----:B---3--:R-:W-:Y:S05]  /*184c0*/  @!P2 BRA `(.L_x_11021) ;  /* 0xfffffffc00eca947 */ /* 0x008fea000383ffff */
[----:B------:R-:W-:Y:S05]  /*184d0*/  BRA `(.L_x_11018) ;  /* 0xfffffed400407947 */ /* 0x000fea000383ffff */
.L_x_11025:
[----:B-1----:R-:W-:-:S04]  /*184e0*/  IMAD.U32 R6, RZ, RZ, UR6 ;  /* 0x00000006ff067e24 */ /* 0x002fc8000f8e00ff */
[----:B------:R1:W2:Y:S03]  /*184f0*/  SYNCS.PHASECHK.TRANS64.TRYWAIT P2, [R6+URZ+0x2d850], R5 ;  /* 0x02d85005060075a7 */ /* 0x0002a6000804017f */
[----:B--2---:R-:W-:Y:S05]  /*18500*/  @!P2 NANOSLEEP.SYNCS 0x989680 ;  /* 0x009896800000a95d */ /* 0x004fea0003900000 */
[----:B------:R-:W2:Y:S02]  /*18510*/  @!P2 SYNCS.PHASECHK.TRANS64 P2, [R6+URZ+0x2d850], R5 ;  /* 0x02d850050600a5a7 */ /* 0x000ea4000804007f */
[----:B--2---:R-:W-:Y:S05]  /*18520*/  @!P2 BRA `(.L_x_11025) ;  /* 0xfffffffc00eca947 */ /* 0x004fea000383ffff */
[----:B------:R-:W-:Y:S05]  /*18530*/  BRA `(.L_x_11022) ;  /* 0xfffffed400e07947 */ /* 0x000fea000383ffff */
.L_x_11042:
[----:B--2---:R-:W-:-:S04]  /*18540*/  IMAD.U32 R7, RZ, RZ, UR6 ;  /* 0x00000006ff077e24 */ /* 0x004fc8000f8e00ff */
[----:B------:R2:W3:Y:S03]  /*18550*/  SYNCS.PHASECHK.TRANS64.TRYWAIT P2, [R7+URZ+0x2d830], R4 ;  /* 0x02d83004070075a7 */ /* 0x0004e6000804017f */
[----:B---3--:R-:W-:Y:S05]  /*18560*/  @!P2 NANOSLEEP.SYNCS 0x989680 ;  /* 0x009896800000a95d */ /* 0x008fea0003900000 */
[----:B------:R-:W3:Y:S02]  /*18570*/  @!P2 SYNCS.PHASECHK.TRANS64 P2, [R7+URZ+0x2d830], R4 ;  /* 0x02d830040700a5a7 */ /* 0x000ee4000804007f */
[----:B---3--:R-:W-:Y:S05]  /*18580*/  @!P2 BRA `(.L_x_11042) ;  /* 0xfffffffc00eca947 */ /* 0x008fea000383ffff */
[----:B------:R-:W-:Y:S05]  /*18590*/  BRA `(.L_x_11039) ;  /* 0xffffff1000207947 */ /* 0x000fea000383ffff */
.L_x_11046:
[----:B-1----:R-:W-:-:S04]  /*185a0*/  IMAD.U32 R7, RZ, RZ, UR6 ;  /* 0x00000006ff077e24 */ /* 0x002fc8000f8e00ff */
[----:B------:R1:W2:Y:S03]  /*185b0*/  SYNCS.PHASECHK.TRANS64.TRYWAIT P2, [R7+URZ+0x2d850], R4 ;  /* 0x02d85004070075a7 */ /* 0x0002a6000804017f */
[----:B--2---:R-:W-:Y:S05]  /*185c0*/  @!P2 NANOSLEEP.SYNCS 0x989680 ;  /* 0x009896800000a95d */ /* 0x004fea0003900000 */
[----:B------:R-:W2:Y:S02]  /*185d0*/  @!P2 SYNCS.PHASECHK.TRANS64 P2, [R7+URZ+0x2d850], R4 ;  /* 0x02d850040700a5a7 */ /* 0x000ea4000804007f */
[----:B--2---:R-:W-:Y:S05]  /*185e0*/  @!P2 BRA `(.L_x_11046) ;  /* 0xfffffffc00eca947 */ /* 0x004fea000383ffff */
[----:B------:R-:W-:Y:S05]  /*185f0*/  BRA `(.L_x_11043) ;  /* 0xffffff1000c07947 */ /* 0x000fea000383ffff */
.L_x_11052:
[----:B--2---:R-:W-:-:S04]  /*18600*/  IMAD.U32 R7, RZ, RZ, UR6 ;  /* 0x00000006ff077e24 */ /* 0x004fc8000f8e00ff */
[----:B------:R2:W4:Y:S03]  /*18610*/  SYNCS.PHASECHK.TRANS64.TRYWAIT P2, [R7+URZ+0x2d830], R4 ;  /* 0x02d83004070075a7 */ /* 0x000526000804017f */
[----:B----4-:R-:W-:Y:S05]  /*18620*/  @!P2 NANOSLEEP.SYNCS 0x989680 ;  /* 0x009896800000a95d */ /* 0x010fea0003900000 */
[----:B------:R-:W4:Y:S02]  /*18630*/  @!P2 SYNCS.PHASECHK.TRANS64 P2, [R7+URZ+0x2d830], R4 ;  /* 0x02d830040700a5a7 */ /* 0x000f24000804007f */
[----:B----4-:R-:W-:Y:S05]  /*18640*/  @!P2 BRA `(.L_x_11052) ;  /* 0xfffffffc00eca947 */ /* 0x010fea000383ffff */
[----:B------:R-:W-:Y:S05]  /*18650*/  BRA `(.L_x_11049) ;  /* 0xffffff3800287947 */ /* 0x000fea000383ffff */
.L_x_11056:
[----:B-1----:R-:W-:-:S04]  /*18660*/  IMAD.U32 R7, RZ, RZ, UR6 ;  /* 0x00000006ff077e24 */ /* 0x002fc8000f8e00ff */
[----:B------:R1:W2:Y:S03]  /*18670*/  SYNCS.PHASECHK.TRANS64.TRYWAIT P2, [R7+URZ+0x2d850], R4 ;  /* 0x02d85004070075a7 */ /* 0x0002a6000804017f */
[----:B--2---:R-:W-:Y:S05]  /*18680*/  @!P2 NANOSLEEP.SYNCS 0x989680 ;  /* 0x009896800000a95d */ /* 0x004fea0003900000 */
[----:B------:R-:W2:Y:S02]  /*18690*/  @!P2 SYNCS.PHASECHK.TRANS64 P2, [R7+URZ+0x2d850], R4 ;  /* 0x02d850040700a5a7 */ /* 0x000ea4000804007f */
[----:B--2---:R-:W-:Y:S05]  /*186a0*/  @!P2 BRA `(.L_x_11056) ;  /* 0xfffffffc00eca947 */ /* 0x004fea000383ffff */
[----:B------:R-:W-:Y:S05]  /*186b0*/  BRA `(.L_x_11053) ;  /* 0xffffff3800c87947 */ /* 0x000fea000383ffff */
.L_x_11069:
[----:B----4-:R-:W-:-:S04]  /*186c0*/  IMAD.U32 R5, RZ, RZ, UR9 ;  /* 0x00000009ff057e24 */ /* 0x010fc8000f8e00ff */
[----:B------:R4:W0:Y:S03]  /*186d0*/  SYNCS.PHASECHK.TRANS64.TRYWAIT P0, [R5+URZ+0x2d850], R0 ;  /* 0x02d85000050075a7 */ /* 0x000826000800017f */
[----:B0-----:R-:W-:Y:S05]  /*186e0*/  @!P0 NANOSLEEP.SYNCS 0x989680 ;  /* 0x009896800000895d */ /* 0x001fea0003900000 */
[----:B------:R-:W0:Y:S02]  /*186f0*/  @!P0 SYNCS.PHASECHK.TRANS64 P0, [R5+URZ+0x2d850], R0 ;  /* 0x02d85000050085a7 */ /* 0x000e24000800007f */
[----:B0-----:R-:W-:Y:S05]  /*18700*/  @!P0 BRA `(.L_x_11069) ;  /* 0xfffffffc00ec8947 */ /* 0x001fea000383ffff */
[----:B------:R-:W-:Y:S05]  /*18710*/  BRA `(.L_x_11068) ;  /* 0xffffff7000087947 */ /* 0x000fea000383ffff */
.L_x_11111:
        /* <DEDUP_REMOVED lines=11> */
.L_x_11218:
[----:B------:R-:W-:Y:S05]  /*187d0*/  BSYNC B0 ;  /* 0x0000000000007941 */ /* 0x000fea0003800000 */
.L_x_11217:
[----:B------:R-:W-:Y:S05]  /*187e0*/  BRA `(.L_x_11219) ;  /* 0xffffffb000207947 */ /* 0x000fea000383ffff */
.L_x_11113:
[----:B------:R-:W-:Y:S01]  /*187f0*/  BSSY B0, `(.L_x_11220) ;  /* 0x0000006000007945 */ /* 0x000fe20003800000 */
[----:B------:R-:W-:-:S07]  /*18800*/  IMAD.MOV.U32 R15, RZ, RZ, -0x1 ;  /* 0xffffffffff0f7424 */ /* 0x000fce00078e00ff */
[----:B01----:R-:W-:Y:S05]  /*18810*/  WARPSYNC.COLLECTIVE R15, `(.L_x_11221) ;  /* 0x000000000f0c7348 */ /* 0x003fea0003c00000 */
[----:B------:R-:W-:Y:S02]  /*18820*/  ELECT P6, UR62, PT ;  /* 0x00000000003e782f */ /* 0x000fe400038c0000 */
[----:B------:R-:W-:Y:S01]  /*18830*/  MOV R14, UR62 ;  /* 0x0000003e000e7c02 */ /* 0x000fe20008000f00 */
[----:B01----:R-:W-:Y:S10]  /*18840*/  ENDCOLLECTIVE ;  /* 0x000000000000791b */ /* 0x003ff40003800000 */
.L_x_11221:
[----:B------:R-:W-:Y:S05]  /*18850*/  BSYNC B0 ;  /* 0x0000000000007941 */ /* 0x000fea0003800000 */
.L_x_11220:
[----:B------:R-:W-:Y:S05]  /*18860*/  BRA `(.L_x_11222) ;  /* 0xffffffb000287947 */ /* 0x000fea000383ffff */
.L_x_11115:
[----:B0-----:R0:W2:Y:S02]  /*18870*/  SYNCS.PHASECHK.TRANS64.TRYWAIT P0, [R0+URZ+0x2d840], R3 ;  /* 0x02d84003000075a7 */ /* 0x0010a4000800017f */
[----:B--2---:R-:W-:Y:S05]  /*18880*/  @!P0 NANOSLEEP.SYNCS 0x989680 ;  /* 0x009896800000895d */ /* 0x004fea0003900000 */
[----:B------:R-:W2:Y:S02]  /*18890*/  @!P0 SYNCS.PHASECHK.TRANS64 P0, [R0+URZ+0x2d840], R3 ;  /* 0x02d84003000085a7 */ /* 0x000ea4000800007f */
[----:B--2---:R-:W-:Y:S05]  /*188a0*/  @!P0 BRA `(.L_x_11115) ;  /* 0xfffffffc00f08947 */ /* 0x004fea000383ffff */
[----:B------:R-:W-:Y:S05]  /*188b0*/  BRA `(.L_x_11223) ;  /* 0xffffffb000787947 */ /* 0x000fea000383ffff */
.L_x_11119:
[----:B------:R-:W2:Y:S01]  /*188c0*/  LDL.LU R11, [R1+0x10] ;  /* 0x00001000010b7983 */ /* 0x000ea20000300800 */
[----:B------:R-:W-:Y:S02]  /*188d0*/  IMAD.MOV.U32 R0, RZ, RZ, R12 ;  /* 0x000000ffff007224 */ /* 0x000fe400078e000c */
[----:B------:R-:W-:Y:S02]  /*188e0*/  IMAD.MOV.U32 R13, RZ, RZ, R4 ;  /* 0x000000ffff0d7224 */ /* 0x000fe400078e0004 */
[----:B------:R-:W-:Y:S02]  /*188f0*/  IMAD.MOV.U32 R12, RZ, RZ, RZ ;  /* 0x000000ffff0c7224 */ /* 0x000fe400078e00ff */
[----:B------:R-:W-:Y:S02]  /*18900*/  IMAD.MOV.U32 R15, RZ, RZ, -0x1 ;  /* 0xffffffffff0f7424 */ /* 0x000fe400078e00ff */
[----:B------:R-:W-:Y:S02]  /*18910*/  IMAD.IADD R0, R21, 0x1, R0 ;  /* 0x0000000115007824 */ /* 0x000fe400078e0200 */
[----:B--2---:R-:W-:-:S02]  /*18920*/  IMAD R6, R11, R9, RZ ;  /* 0x000000090b067224 */ /* 0x004fc400078e02ff */
[----:B------:R-:W-:Y:S02]  /*18930*/  IMAD.MOV.U32 R11, RZ, RZ, 0x1c1f ;  /* 0x00001c1fff0b7424 */ /* 0x000fe400078e00ff */
[C---:B------:R-:W-:Y:S01]  /*18940*/  VIADD R9, R0.reuse, 0x20 ;  /* 0x0000002000097836 */ /* 0x040fe20000000000 */
[----:B------:R-:W-:-:S13]  /*18950*/  ISETP.GE.AND P4, PT, R0, R6, PT ;  /* 0x000000060000720c */ /* 0x000fda0003f86270 */
[----:B-----5:R-:W-:Y:S05]  /*18960*/  WARPSYNC.COLLECTIVE R15, `(.L_x_11224) ;  /* 0x000000000f087348 */ /* 0x020fea0003c00000 */
[----:B------:R0:W1:Y:S02]  /*18970*/  SHFL.IDX P6, R14, R13, R12, R11 ;  /* 0x0000000c0d0e7389 */ /* 0x00006400000c000b */
[----:B01---5:R-:W-:Y:S01]  /*18980*/  ENDCOLLECTIVE ;  /* 0x000000000000791b */ /* 0x023fe20003800000 */
.L_x_11224:
[----:B------:R-:W-:Y:S02]  /*18990*/  IMAD.MOV.U32 R13, RZ, RZ, R5 ;  /* 0x000000ffff0d7224 */ /* 0x000fe400078e0005 */
[----:B------:R-:W-:-:S07]  /*189a0*/  IMAD.MOV.U32 R2, RZ, RZ, R14 ;  /* 0x000000ffff027224 */ /* 0x000fce00078e000e */
[----:B------:R-:W-:Y:S05]  /*189b0*/  WARPSYNC.COLLECTIVE R15, `(.L_x_11225) ;  /* 0x000000000f087348 */ /* 0x000fea0003c00000 */
[----:B------:R0:W1:Y:S02]  /*189c0*/  SHFL.IDX P6, R14, R13, R12, R11 ;  /* 0x0000000c0d0e7389 */ /* 0x00006400000c000b */
[----:B01----:R-:W-:Y:S01]  /*189d0*/  ENDCOLLECTIVE ;  /* 0x000000000000791b */ /* 0x003fe20003800000 */
.L_x_11225:
[----:B------:R-:W-:Y:S02]  /*189e0*/  IMAD.MOV.U32 R13, RZ, RZ, R4 ;  /* 0x000000ffff0d7224 */ /* 0x000fe400078e0004 */
[----:B------:R-:W-:Y:S02]  /*189f0*/  IMAD.MOV.U32 R12, RZ, RZ, 0x1 ;  /* 0x00000001ff0c7424 */ /* 0x000fe400078e00ff */
[----:B------:R-:W-:-:S07]  /*18a00*/  IMAD.MOV.U32 R3, RZ, RZ, R14 ;  /* 0x000000ffff037224 */ /* 0x000fce00078e000e */
[----:B------:R-:W-:Y:S05]  /*18a10*/  WARPSYNC.COLLECTIVE R15, `(.L_x_11226) ;  /* 0x000000000f087348 */ /* 0x000fea0003c00000 */
[----:B------:R0:W1:Y:S02]  /*18a20*/  SHFL.IDX P6, R14, R13, R12, R11 ;  /* 0x0000000c0d0e7389 */ /* 0x00006400000c000b */
[----:B01----:R-:W-:Y:S01]  /*18a30*/  ENDCOLLECTIVE ;  /* 0x000000000000791b */ /* 0x003fe20003800000 */
.L_x_11226:
        /* <DEDUP_REMOVED lines=17> */
.L_x_11227:
[----:B------:R-:W-:Y:S02]  /*18b50*/  IMAD.MOV.U32 R13, RZ, RZ, R4 ;  /* 0x000000ffff0d7224 */ /* 0x000fe400078e0004 */
[----:B------:R-:W-:Y:S02]  /*18b60*/  IMAD.MOV.U32 R12, RZ, RZ, 0x2 ;  /* 0x00000002ff0c7424 */ /* 0x000fe400078e00ff */
[----:B------:R-:W-:-:S07]  /*18b70*/  IMAD.MOV.U32 R3, RZ, RZ, R14 ;  /* 0x000000ffff037224 */ /* 0x000fce00078e000e */
[----:B------:R-:W-:Y:S05]  /*18b80*/  WARPSYNC.COLLECTIVE R15, `(.L_x_11228) ;  /* 0x000000000f087348 */ /* 0x000fea0003c00000 */
[----:B------:R0:W1:Y:S02]  /*18b90*/  SHFL.IDX P6, R14, R13, R12, R11 ;  /* 0x0000000c0d0e7389 */ /* 0x00006400000c000b */
[----:B01----:R-:W-:Y:S01]  /*18ba0*/  ENDCOLLECTIVE ;  /* 0x000000000000791b */ /* 0x003fe20003800000 */
.L_x_11228:
        /* <DEDUP_REMOVED lines=18> */
.L_x_11229:
[----:B------:R-:W-:Y:S02]  /*18cd0*/  IMAD.MOV.U32 R13, RZ, RZ, R4 ;  /* 0x000000ffff0d7224 */ /* 0x000fe400078e0004 */
[----:B------:R-:W-:Y:S02]  /*18ce0*/  IMAD.MOV.U32 R12, RZ, RZ, 0x3 ;  /* 0x00000003ff0c7424 */ /* 0x000fe400078e00ff */
[----:B------:R-:W-:-:S07]  /*18cf0*/  IMAD.MOV.U32 R3, RZ, RZ, R14 ;  /* 0x000000ffff037224 */ /* 0x000fce00078e000e */
[----:B------:R-:W-:Y:S05]  /*18d00*/  WARPSYNC.COLLECTIVE R15, `(.L_x_11230) ;  /* 0x000000000f087348 */ /* 0x000fea0003c00000 */
[----:B------:R0:W1:Y:S02]  /*18d10*/  SHFL.IDX P6, R14, R13, R12, R11 ;  /* 0x0000000c0d0e7389 */ /* 0x00006400000c000b */
[----:B01----:R-:W-:Y:S01]  /*18d20*/  ENDCOLLECTIVE ;  /* 0x000000000000791b */ /* 0x003fe20003800000 */
.L_x_11230:
        /* <DEDUP_REMOVED lines=10> */
.L_x_11231:
[----:B------:R-:W-:Y:S01]  /*18dd0*/  @!PT LDS RZ, [RZ] ;  /* 0x00000000fffff984 */ /* 0x000fe20000000800 */
[----:B------:R-:W-:Y:S01]  /*18de0*/  @!PT LDS RZ, [RZ] ;  /* 0x00000000fffff984 */ /* 0x000fe20000000800 */
[----:B------:R-:W-:Y:S01]  /*18df0*/  @!PT LDS RZ, [RZ] ;  /* 0x00000000fffff984 */ /* 0x000fe20000000800 */
[----:B------:R-:W-:Y:S04]  /*18e00*/  @!P3 LDGSTS.E.BYPASS.LTC128B.128 [R10+0xd400], desc[UR50][R2.64], !P2 ;  /* 0x0d400000020abfae */ /* 0x000fe8000d101d72 */
[----:B------:R-:W-:Y:S04]  /*18e10*/  @!P3 LDGSTS.E.BYPASS.LTC128B.128 [R10+0x10400], desc[UR50][R2.64+0x40], !P1 ;  /* 0x10400040020abfae */ /* 0x000fe8000c901d72 */
[----:B------:R0:W-:Y:S01]  /*18e20*/  @!P3 LDGSTS.E.BYPASS.LTC128B.128 [R10+0x13400], desc[UR50][R2.64+0x80], !P0 ;  /* 0x13400080020abfae */ /* 0x0001e2000c101d72 */
[----:B------:R-:W-:Y:S02]  /*18e30*/  IMAD.MOV.U32 R13, RZ, RZ, R7 ;  /* 0x000000ffff0d7224 */ /* 0x000fe400078e0007 */
[----:B------:R-:W-:-:S02]  /*18e40*/  IMAD.MOV.U32 R12, RZ, RZ, RZ ;  /* 0x000000ffff0c7224 */ /* 0x000fc400078e00ff */
[----:B0-----:R-:W-:Y:S02]  /*18e50*/  VIADD R2, R0, 0x60 ;  /* 0x0000006000027836 */ /* 0x001fe40000000000 */
[----:B------:R-:W-:-:S07]  /*18e60*/  IMAD.MOV.U32 R3, RZ, RZ, R14 ;  /* 0x000000ffff037224 */ /* 0x000fce00078e000e */
[----:B------:R-:W-:Y:S05]  /*18e70*/  WARPSYNC.COLLECTIVE R15, `(.L_x_11232) ;  /* 0x000000000f087348 */ /* 0x000fea0003c00000 */
[----:B------:R0:W1:Y:S02]  /*18e80*/  SHFL.IDX P6, R14, R13, R12, R11 ;  /* 0x0000000c0d0e7389 */ /* 0x00006400000c000b */
[----:B01----:R-:W-:Y:S01]  /*18e90*/  ENDCOLLECTIVE ;  /* 0x000000000000791b */ /* 0x003fe20003800000 */
.L_x_11232:
[----:B------:R-:W-:-:S13]  /*18ea0*/  ISETP.GE.AND P3, PT, R2, R6, PT ;  /* 0x000000060200720c */ /* 0x000fda0003f66270 */
[----:B------:R-:W-:Y:S01]  /*18eb0*/  @!P3 LEA R3, P5, R20, R3, 0x1 ;  /* 0x000000031403b211 */ /* 0x000fe200078a08ff */
[----:B------:R-:W-:-:S04]  /*18ec0*/  IMAD.MOV.U32 R13, RZ, RZ, R8 ;  /* 0x000000ffff0d7224 */ /* 0x000fc800078e0008 */
[----:B------:R-:W-:Y:S02]  /*18ed0*/  @!P3 IMAD.X R9, RZ, RZ, R4, P5 ;  /* 0x000000ffff09b224 */ /* 0x000fe400028e0604 */
[----:B------:R-:W-:Y:S02]  /*18ee0*/  @!P3 IMAD.MOV.U32 R2, RZ, RZ, R3 ;  /* 0x000000ffff02b224 */ /* 0x000fe400078e0003 */
[----:B------:R-:W-:-:S05]  /*18ef0*/  @!P3 IMAD.MOV.U32 R3, RZ, RZ, R9 ;  /* 0x000000ffff03b224 */ /* 0x000fca00078e0009 */
        /* <DEDUP_REMOVED lines=10> */
.L_x_11233:
        /* <DEDUP_REMOVED lines=8> */
.L_x_11234:
        /* <DEDUP_REMOVED lines=15> */
.L_x_11235:
[----:B------:R-:W-:Y:S05]  /*19110*/  BRA `(.L_x_11236) ;  /* 0xffffffb800087947 */ /* 0x000fea000383ffff */
.L_x_11122:
[----:B0-----:R0:W1:Y:S02]  /*19120*/  SYNCS.PHASECHK.TRANS64.TRYWAIT P0, [R22+URZ+0x2d820], R3 ;  /* 0x02d82003160075a7 */ /* 0x001064000800017f */
[----:B-1----:R-:W-:Y:S05]  /*19130*/  @!P0 NANOSLEEP.SYNCS 0x989680 ;  /* 0x009896800000895d */ /* 0x002fea0003900000 */
[----:B------:R-:W1:Y:S02]  /*19140*/  @!P0 SYNCS.PHASECHK.TRANS64 P0, [R22+URZ+0x2d820], R3 ;  /* 0x02d82003160085a7 */ /* 0x000e64000800007f */
[----:B-1----:R-:W-:Y:S05]  /*19150*/  @!P0 BRA `(.L_x_11122) ;  /* 0xfffffffc00f08947 */ /* 0x002fea000383ffff */
[----:B------:R-:W-:Y:S05]  /*19160*/  BRA `(.L_x_11237) ;  /* 0xffffffb8007c7947 */ /* 0x000fea000383ffff */
.L_x_11131:
[----:B-1----:R1:W2:Y:S02]  /*19170*/  SYNCS.PHASECHK.TRANS64.TRYWAIT P0, [R3+URZ+0x2d840], R2 ;  /* 0x02d84002030075a7 */ /* 0x0022a4000800017f */
[----:B--2---:R-:W-:Y:S05]  /*19180*/  @!P0 NANOSLEEP.SYNCS 0x989680 ;  /* 0x009896800000895d */ /* 0x004fea0003900000 */
[----:B------:R-:W2:Y:S02]  /*19190*/  @!P0 SYNCS.PHASECHK.TRANS64 P0, [R3+URZ+0x2d840], R2 ;  /* 0x02d84002030085a7 */ /* 0x000ea4000800007f */
[----:B--2---:R-:W-:Y:S05]  /*191a0*/  @!P0 BRA `(.L_x_11131) ;  /* 0xfffffffc00f08947 */ /* 0x004fea000383ffff */
[----:B------:R-:W-:Y:S05]  /*191b0*/  BRA `(.L_x_11238) ;  /* 0xffffffbc00287947 */ /* 0x000fea000383ffff */
.L_x_11138:
[----:B0-----:R0:W1:Y:S02]  /*191c0*/  SYNCS.PHASECHK.TRANS64.TRYWAIT P0, [R3+URZ+0x60], R2 ;  /* 0x00006002030075a7 */ /* 0x001064000800017f */
[----:B-1----:R-:W-:Y:S05]  /*191d0*/  @!P0 NANOSLEEP.SYNCS 0x989680 ;  /* 0x009896800000895d */ /* 0x002fea0003900000 */
[----:B------:R-:W1:Y:S02]  /*191e0*/  @!P0 SYNCS.PHASECHK.TRANS64 P0, [R3+URZ+0x60], R2 ;  /* 0x00006002030085a7 */ /* 0x000e64000800007f */
[----:B-1----:R-:W-:Y:S05]  /*191f0*/  @!P0 BRA `(.L_x_11138) ;  /* 0xfffffffc00f08947 */ /* 0x002fea000383ffff */
[----:B------:R-:W-:Y:S05]  /*19200*/  BRA `(.L_x_11239) ;  /* 0xffffffc000347947 */ /* 0x000fea000383ffff */
.L_x_11148:
[----:B-1----:R1:W2:Y:S02]  /*19210*/  SYNCS.PHASECHK.TRANS64.TRYWAIT P0, [R3+URZ+0x2d840], R2 ;  /* 0x02d84002030075a7 */ /* 0x0022a4000800017f */
[----:B--2---:R-:W-:Y:S05]  /*19220*/  @!P0 NANOSLEEP.SYNCS 0x989680 ;  /* 0x009896800000895d */ /* 0x004fea0003900000 */
[----:B------:R-:W2:Y:S02]  /*19230*/  @!P0 SYNCS.PHASECHK.TRANS64 P0, [R3+URZ+0x2d840], R2 ;  /* 0x02d84002030085a7 */ /* 0x000ea4000800007f */
[----:B--2---:R-:W-:Y:S05]  /*19240*/  @!P0 BRA `(.L_x_11148) ;  /* 0xfffffffc00f08947 */ /* 0x004fea000383ffff */
[----:B------:R-:W-:Y:S05]  /*19250*/  BRA `(.L_x_11240) ;  /* 0xffffffc400f07947 */ /* 0x000fea000383ffff */
.L_x_11155:
[----:B0-----:R0:W1:Y:S02]  /*19260*/  SYNCS.PHASECHK.TRANS64.TRYWAIT P0, [R12+URZ+0x60], R26 ;  /* 0x0000601a0c0075a7 */ /* 0x001064000800017f */
[----:B-1----:R-:W-:Y:S05]  /*19270*/  @!P0 NANOSLEEP.SYNCS 0x989680 ;  /* 0x009896800000895d */ /* 0x002fea0003900000 */
[----:B------:R-:W1:Y:S02]  /*19280*/  @!P0 SYNCS.PHASECHK.TRANS64 P0, [R12+URZ+0x60], R26 ;  /* 0x0000601a0c0085a7 */ /* 0x000e64000800007f */
[----:B-1----:R-:W-:Y:S05]  /*19290*/  @!P0 BRA `(.L_x_11155) ;  /* 0xfffffffc00f08947 */ /* 0x002fea000383ffff */
[----:B------:R-:W-:Y:S05]  /*192a0*/  BRA `(.L_x_11241) ;  /* 0xffffffc800fc7947 */ /* 0x000fea000383ffff */
.L_x_11165:
[----:B-1----:R1:W2:Y:S02]  /*192b0*/  SYNCS.PHASECHK.TRANS64.TRYWAIT P0, [R2+URZ+0x2d840], R3 ;  /* 0x02d84003020075a7 */ /* 0x0022a4000800017f */
[----:B--2---:R-:W-:Y:S05]  /*192c0*/  @!P0 NANOSLEEP.SYNCS 0x989680 ;  /* 0x009896800000895d */ /* 0x004fea0003900000 */
[----:B------:R-:W2:Y:S02]  /*192d0*/  @!P0 SYNCS.PHASECHK.TRANS64 P0, [R2+URZ+0x2d840], R3 ;  /* 0x02d84003020085a7 */ /* 0x000ea4000800007f */
[----:B--2---:R-:W-:Y:S05]  /*192e0*/  @!P0 BRA `(.L_x_11165) ;  /* 0xfffffffc00f08947 */ /* 0x004fea000383ffff */
[----:B------:R-:W-:Y:S05]  /*192f0*/  BRA `(.L_x_11242) ;  /* 0xffffffd000847947 */ /* 0x000fea000383ffff */
.L_x_11172:
[----:B0-----:R0:W1:Y:S02]  /*19300*/  SYNCS.PHASECHK.TRANS64.TRYWAIT P0, [R7+URZ+0x60], R2 ;  /* 0x00006002070075a7 */ /* 0x001064000800017f */
[----:B-1----:R-:W-:Y:S05]  /*19310*/  @!P0 NANOSLEEP.SYNCS 0x989680 ;  /* 0x009896800000895d */ /* 0x002fea0003900000 */
[----:B------:R-:W1:Y:S02]  /*19320*/  @!P0 SYNCS.PHASECHK.TRANS64 P0, [R7+URZ+0x60], R2 ;  /* 0x00006002070085a7 */ /* 0x000e64000800007f */
[----:B-1----:R-:W-:Y:S05]  /*19330*/  @!P0 BRA `(.L_x_11172) ;  /* 0xfffffffc00f08947 */ /* 0x002fea000383ffff */
[----:B------:R-:W-:Y:S05]  /*19340*/  BRA `(.L_x_11243) ;  /* 0xffffffd400947947 */ /* 0x000fea000383ffff */
.L_x_11184:
[----:B0-----:R0:W1:Y:S02]  /*19350*/  SYNCS.PHASECHK.TRANS64.TRYWAIT P0, [R3+URZ+0x2d860], R0 ;  /* 0x02d86000030075a7 */ /* 0x001064000800017f */
[----:B-1----:R-:W-:Y:S05]  /*19360*/  @!P0 NANOSLEEP.SYNCS 0x989680 ;  /* 0x009896800000895d */ /* 0x002fea0003900000 */
[----:B------:R-:W1:Y:S02]  /*19370*/  @!P0 SYNCS.PHASECHK.TRANS64 P0, [R3+URZ+0x2d860], R0 ;  /* 0x02d86000030085a7 */ /* 0x000e64000800007f */
[----:B-1----:R-:W-:Y:S05]  /*19380*/  @!P0 BRA `(.L_x_11184) ;  /* 0xfffffffc00f08947 */ /* 0x002fea000383ffff */
[----:B------:R-:W-:Y:S05]  /*19390*/  BRA `(.L_x_11244) ;  /* 0xffffffdc00087947 */ /* 0x000fea000383ffff */
.L_x_11192:
        /* <DEDUP_REMOVED lines=8> */
.L_x_11246:
[----:B------:R-:W-:Y:S05]  /*19420*/  BSYNC B0 ;  /* 0x0000000000007941 */ /* 0x000fea0003800000 */
.L_x_11245:
        /* <DEDUP_REMOVED lines=9> */
.L_x_11247:
[----:B------:R-:W-:Y:S02]  /*194c0*/  ULDC UR4, c[0x0][0xc3c] ;  /* 0x00030f0000047ab9 */ /* 0x000fe40000000800 */
[----:B------:R-:W-:-:S13]  /*194d0*/  ISETP.GE.OR P1, PT, R7, UR4, !P0 ;  /* 0x0000000407007c0c */ /* 0x000fda000c726670 */
[----:B------:R-:W0:Y:S01]  /*194e0*/  @!P1 LDC.64 R2, c[0x0][0xc80] ;  /* 0x00032000ff029b82 */ /* 0x000e220000000a00 */
[----:B------:R-:W-:Y:S02]  /*194f0*/  IMAD.MOV.U32 R17, RZ, RZ, RZ ;  /* 0x000000ffff117224 */ /* 0x000fe400078e00ff */
[----:B------:R-:W-:Y:S02]  /*19500*/  IMAD.MOV.U32 R11, RZ, RZ, RZ ;  /* 0x000000ffff0b7224 */ /* 0x000fe400078e00ff */
[----:B------:R-:W-:Y:S02]  /*19510*/  IMAD.MOV.U32 R5, RZ, RZ, R14 ;  /* 0x000000ffff057224 */ /* 0x000fe400078e000e */
[----:B0-----:R-:W-:-:S06]  /*19520*/  @!P1 IMAD.WIDE R2, R7, 0x4, R2 ;  /* 0x0000000407029825 */ /* 0x001fcc00078e0202 */
[----:B------:R-:W2:Y:S01]  /*19530*/  @!P1 LDG.E R2, desc[UR50][R2.64] ;  /* 0x0000003202029981 */ /* 0x000ea2000c1e1900 */
[C---:B------:R-:W-:Y:S02]  /*19540*/  ISETP.GE.U32.AND P2, PT, R8.reuse, 0x2, PT ;  /* 0x000000020800780c */ /* 0x040fe40003f46070 */
[C---:B------:R-:W-:Y:S02]  /*19550*/  ISETP.GE.U32.AND P3, PT, R8.reuse, 0x4, PT ;  /* 0x000000040800780c */ /* 0x040fe40003f66070 */
[C---:B------:R-:W-:Y:S02]  /*19560*/  ISETP.GE.U32.AND P4, PT, R8.reuse, 0x8, PT ;  /* 0x000000080800780c */ /* 0x040fe40003f86070 */
[C---:B------:R-:W-:Y:S01]  /*19570*/  ISETP.GE.U32.AND P5, PT, R8.reuse, 0x10, PT ;  /* 0x000000100800780c */ /* 0x040fe20003fa6070 */
[----:B--2---:R-:W-:Y:S01]  /*19580*/  @!P1 IMAD.MOV.U32 R17, RZ, RZ, R2 ;  /* 0x000000ffff119224 */ /* 0x004fe200078e0002 */
[----:B------:R-:W-:-:S03]  /*19590*/  ISETP.NE.AND P1, PT, R8, RZ, PT ;  /* 0x000000ff0800720c */ /* 0x000fc60003f25270 */
[----:B------:R-:W-:-:S10]  /*195a0*/  IMAD.MOV.U32 R13, RZ, RZ, R17 ;  /* 0x000000ffff0d7224 */ /* 0x000fd400078e0011 */
[----:B------:R-:W-:Y:S05]  /*195b0*/  WARPSYNC.COLLECTIVE R15, `(.L_x_11248) ;  /* 0x000000000f087348 */ /* 0x000fea0003c00000 */
[----:B------:R0:W1:Y:S02]  /*195c0*/  SHFL.UP P6, R14, R13, R12, R11 ;  /* 0x0400000c0d0e7389 */ /* 0x00006400000c000b */
[----:B01----:R-:W-:Y:S01]  /*195d0*/  ENDCOLLECTIVE ;  /* 0x000000000000791b */ /* 0x003fe20003800000 */
.L_x_11248:
[----:B------:R-:W-:Y:S01]  /*195e0*/  IMAD.MOV.U32 R12, RZ, RZ, 0x2 ;  /* 0x00000002ff0c7424 */ /* 0x000fe200078e00ff */
[----:B------:R-:W-:-:S05]  /*195f0*/  SEL R4, R14, RZ, P1 ;  /* 0x000000ff0e047207 */ /* 0x000fca0000800000 */
[----:B------:R-:W-:-:S04]  /*19600*/  IMAD.IADD R4, R17, 0x1, R4 ;  /* 0x0000000111047824 */ /* 0x000fc800078e0204 */
[----:B------:R-:W-:-:S07]  /*19610*/  IMAD.MOV.U32 R13, RZ, RZ, R4 ;  /* 0x000000ffff0d7224 */ /* 0x000fce00078e0004 */
[----:B------:R-:W-:Y:S05]  /*19620*/  WARPSYNC.COLLECTIVE R15, `(.L_x_11249) ;  /* 0x000000000f087348 */ /* 0x000fea0003c00000 */
[----:B------:R0:W1:Y:S02]  /*19630*/  SHFL.UP P6, R14, R13, R12, R11 ;  /* 0x0400000c0d0e7389 */ /* 0x00006400000c000b */
[----:B01----:R-:W-:Y:S01]  /*19640*/  ENDCOLLECTIVE ;  /* 0x000000000000791b */ /* 0x003fe20003800000 */
.L_x_11249:
[----:B------:R-:W-:Y:S01]  /*19650*/  IMAD.MOV.U32 R12, RZ, RZ, 0x4 ;  /* 0x00000004ff0c7424 */ /* 0x000fe200078e00ff */
[----:B------:R-:W-:-:S05]  /*19660*/  SEL R3, R14, RZ, P2 ;  /* 0x000000ff0e037207 */ /* 0x000fca0001000000 */
[----:B------:R-:W-:-:S04]  /*19670*/  IMAD.IADD R6, R4, 0x1, R3 ;  /* 0x0000000104067824 */ /* 0x000fc800078e0203 */
[----:B------:R-:W-:-:S07]  /*19680*/  IMAD.MOV.U32 R13, RZ, RZ, R6 ;  /* 0x000000ffff0d7224 */ /* 0x000fce00078e0006 */
[----:B------:R-:W-:Y:S05]  /*19690*/  WARPSYNC.COLLECTIVE R15, `(.L_x_11250) ;  /* 0x000000000f087348 */ /* 0x000fea0003c00000 */
[----:B------:R0:W1:Y:S02]  /*196a0*/  SHFL.UP P6, R14, R13, R12, R11 ;  /* 0x0400000c0d0e7389 */ /* 0x00006400000c000b */
[----:B01----:R-:W-:Y:S01]  /*196b0*/  ENDCOLLECTIVE ;  /* 0x000000000000791b */ /* 0x003fe20003800000 */
.L_x_11250:
[----:B------:R-:W-:Y:S01]  /*196c0*/  IMAD.MOV.U32 R12, RZ, RZ, 0x8 ;  /* 0x00000008ff0c7424 */ /* 0x000fe200078e00ff */
[----:B------:R-:W-:-:S05]  /*196d0*/  SEL R3, R14, RZ, P3 ;  /* 0x000000ff0e037207 */ /* 0x000fca0001800000 */
[----:B------:R-:W-:-:S04]  /*196e0*/  IMAD.IADD R2, R6, 0x1, R3 ;  /* 0x0000000106027824 */ /* 0x000fc800078e0203 */
[----:B------:R-:W-:-:S07]  /*196f0*/  IMAD.MOV.U32 R13, RZ, RZ, R2 ;  /* 0x000000ffff0d7224 */ /* 0x000fce00078e0002 */
[----:B------:R-:W-:Y:S05]  /*19700*/  WARPSYNC.COLLECTIVE R15, `(.L_x_11251) ;  /* 0x000000000f087348 */ /* 0x000fea0003c00000 */
[----:B------:R0:W1:Y:S02]  /*19710*/  SHFL.UP P6, R14, R13, R12, R11 ;  /* 0x0400000c0d0e7389 */ /* 0x00006400000c000b */
[----:B01----:R-:W-:Y:S01]  /*19720*/  ENDCOLLECTIVE ;  /* 0x000000000000791b */ /* 0x003fe20003800000 */
.L_x_11251:
[----:B------:R-:W-:Y:S01]  /*19730*/  IMAD.MOV.U32 R12, RZ, RZ, 0x10 ;  /* 0x00000010ff0c7424 */ /* 0x000fe200078e00ff */
[----:B------:R-:W-:-:S05]  /*19740*/  SEL R3, R14, RZ, P4 ;  /* 0x000000ff0e037207 */ /* 0x000fca0002000000 */
[----:B------:R-:W-:-:S04]  /*19750*/  IMAD.IADD R3, R2, 0x1, R3 ;  /* 0x0000000102037824 */ /* 0x000fc800078e0203 */
[----:B------:R-:W-:-:S07]  /*19760*/  IMAD.MOV.U32 R13, RZ, RZ, R3 ;  /* 0x000000ffff0d7224 */ /* 0x000fce00078e0003 */
[----:B------:R-:W-:Y:S05]  /*19770*/  WARPSYNC.COLLECTIVE R15, `(.L_x_11252) ;  /* 0x000000000f087348 */ /* 0x000fea0003c00000 */
[----:B------:R0:W1:Y:S02]  /*19780*/  SHFL.UP P6, R14, R13, R12, R11 ;  /* 0x0400000c0d0e7389 */ /* 0x00006400000c000b */
[----:B01----:R-:W-:Y:S01]  /*19790*/  ENDCOLLECTIVE ;  /* 0x000000000000791b */ /* 0x003fe20003800000 */
.L_x_11252:
        /* <DEDUP_REMOVED lines=8> */
.L_x_11253:
[----:B------:R-:W-:Y:S05]  /*19820*/  BRA `(.L_x_11254) ;  /* 0xffffffdc00b47947 */ /* 0x000fea000383ffff */
.L_x_11197:
        /* <DEDUP_REMOVED lines=8> */
.L_x_11256:
[----:B------:R-:W-:Y:S05]  /*198b0*/  BSYNC B0 ;  /* 0x0000000000007941 */ /* 0x000fea0003800000 */
.L_x_11255:
        /* <DEDUP_REMOVED lines=8> */
.L_x_11257:
[----:B------:R-:W-:Y:S01]  /*19940*/  IMAD.MOV.U32 R12, RZ, RZ, 0x4 ;  /* 0x00000004ff0c7424 */ /* 0x000fe200078e00ff */
[----:B------:R-:W-:-:S05]  /*19950*/  SEL R2, R14, RZ, P2 ;  /* 0x000000ff0e027207 */ /* 0x000fca0001000000 */
[----:B------:R-:W-:-:S04]  /*19960*/  IMAD.IADD R2, R13, 0x1, R2 ;  /* 0x000000010d027824 */ /* 0x000fc800078e0202 */
[----:B------:R-:W-:-:S07]  /*19970*/  IMAD.MOV.U32 R13, RZ, RZ, R2 ;  /* 0x000000ffff0d7224 */ /* 0x000fce00078e0002 */
[----:B------:R-:W-:Y:S05]  /*19980*/  WARPSYNC.COLLECTIVE R15, `(.L_x_11258) ;  /* 0x000000000f087348 */ /* 0x000fea0003c00000 */
[----:B------:R0:W1:Y:S02]  /*19990*/  SHFL.UP P6, R14, R13, R12, R11 ;  /* 0x0400000c0d0e7389 */ /* 0x00006400000c000b */
[----:B01----:R-:W-:Y:S01]  /*199a0*/  ENDCOLLECTIVE ;  /* 0x000000000000791b */ /* 0x003fe20003800000 */
.L_x_11258:
[----:B------:R-:W-:Y:S01]  /*199b0*/  IMAD.MOV.U32 R12, RZ, RZ, 0x8 ;  /* 0x00000008ff0c7424 */ /* 0x000fe200078e00ff */
[----:B------:R-:W-:-:S05]  /*199c0*/  SEL R3, R14, RZ, P3 ;  /* 0x000000ff0e037207 */ /* 0x000fca0001800000 */
[----:B------:R-:W-:-:S04]  /*199d0*/  IMAD.IADD R3, R2, 0x1, R3 ;  /* 0x0000000102037824 */ /* 0x000fc800078e0203 */
[----:B------:R-:W-:-:S07]  /*199e0*/  IMAD.MOV.U32 R13, RZ, RZ, R3 ;  /* 0x000000ffff0d7224 */ /* 0x000fce00078e0003 */
[----:B------:R-:W-:Y:S05]  /*199f0*/  WARPSYNC.COLLECTIVE R15, `(.L_x_11259) ;  /* 0x000000000f087348 */ /* 0x000fea0003c00000 */
[----:B------:R0:W1:Y:S02]  /*19a00*/  SHFL.UP P6, R14, R13, R12, R11 ;  /* 0x0400000c0d0e7389 */ /* 0x00006400000c000b */
[----:B01----:R-:W-:Y:S01]  /*19a10*/  ENDCOLLECTIVE ;  /* 0x000000000000791b */ /* 0x003fe20003800000 */
.L_x_11259:
[----:B------:R-:W-:Y:S01]  /*19a20*/  IMAD.MOV.U32 R12, RZ, RZ, 0x10 ;  /* 0x00000010ff0c7424 */ /* 0x000fe200078e00ff */
[----:B------:R-:W-:-:S05]  /*19a30*/  SEL R4, R14, RZ, P4 ;  /* 0x000000ff0e047207 */ /* 0x000fca0002000000 */
[----:B------:R-:W-:-:S04]  /*19a40*/  IMAD.IADD R4, R3, 0x1, R4 ;  /* 0x0000000103047824 */ /* 0x000fc800078e0204 */
[----:B------:R-:W-:-:S07]  /*19a50*/  IMAD.MOV.U32 R13, RZ, RZ, R4 ;  /* 0x000000ffff0d7224 */ /* 0x000fce00078e0004 */
[----:B------:R-:W-:Y:S05]  /*19a60*/  WARPSYNC.COLLECTIVE R15, `(.L_x_11260) ;  /* 0x000000000f087348 */ /* 0x000fea0003c00000 */
[----:B------:R0:W1:Y:S02]  /*19a70*/  SHFL.UP P6, R14, R13, R12, R11 ;  /* 0x0400000c0d0e7389 */ /* 0x00006400000c000b */
[----:B01----:R-:W-:Y:S01]  /*19a80*/  ENDCOLLECTIVE ;  /* 0x000000000000791b */ /* 0x003fe20003800000 */
.L_x_11260:
        /* <DEDUP_REMOVED lines=8> */
.L_x_11261:
[----:B------:R-:W-:Y:S05]  /*19b10*/  BRA `(.L_x_11262) ;  /* 0xffffffdc00947947 */ /* 0x000fea000383ffff */
.L_x_11199:
[----:B------:R-:W-:Y:S01]  /*19b20*/  BSSY B0, `(.L_x_11263) ;  /* 0x0000006000007945 */ /* 0x000fe20003800000 */
[----:B------:R-:W-:Y:S01]  /*19b30*/  PLOP3.LUT P6, PT, P6, PT, PT, 0x8, 0x0 ;  /* 0x000000000000781c */ /* 0x000fe200037ce170 */
[----:B------:R-:W-:-:S12]  /*19b40*/  IMAD.MOV.U32 R15, RZ, RZ, -0x1 ;  /* 0xffffffffff0f7424 */ /* 0x000fd800078e00ff */
[----:B012---:R-:W-:Y:S05]  /*19b50*/  WARPSYNC.COLLECTIVE R15, `(.L_x_11264) ;  /* 0x000000000f087348 */ /* 0x007fea0003c00000 */
[----:B------:R-:W-:Y:S01]  /*19b60*/  VOTE.ANY R14, PT, P6 ;  /* 0x00000000000e7806 */ /* 0x000fe200030e0100 */
[----:B012---:R-:W-:Y:S06]  /*19b70*/  ENDCOLLECTIVE ;  /* 0x000000000000791b */ /* 0x007fec0003800000 */
.L_x_11264:
[----:B------:R-:W-:Y:S05]  /*19b80*/  BSYNC B0 ;  /* 0x0000000000007941 */ /* 0x000fea0003800000 */
.L_x_11263:
        /* <DEDUP_REMOVED lines=9> */
.L_x_11265:
[----:B------:R-:W-:Y:S01]  /*19c20*/  IMAD.MOV.U32 R17, RZ, RZ, R14 ;  /* 0x000000ffff117224 */ /* 0x000fe200078e000e */
[----:B------:R-:W-:Y:S06]  /*19c30*/  BRA `(.L_x_11266) ;  /* 0xffffffdc00847947 */ /* 0x000fec000383ffff */
.L_x_11201:
[----:B------:R-:W-:Y:S01]  /*19c40*/  BSSY B0, `(.L_x_11267) ;  /* 0x0000007000007945 */ /* 0x000fe20003800000 */
[----:B------:R-:W-:Y:S02]  /*19c50*/  IMAD.MOV.U32 R13, RZ, RZ, R3 ;  /* 0x000000ffff0d7224 */ /* 0x000fe400078e0003 */
[----:B------:R-:W-:Y:S02]  /*19c60*/  IMAD.MOV.U32 R11, RZ, RZ, 0x1f ;  /* 0x0000001fff0b7424 */ /* 0x000fe400078e00ff */
[----:B------:R-:W-:-:S07]  /*19c70*/  IMAD.MOV.U32 R15, RZ, RZ, -0x1 ;  /* 0xffffffffff0f7424 */ /* 0x000fce00078e00ff */
[----:B01234-:R-:W-:Y:S05]  /*19c80*/  WARPSYNC.COLLECTIVE R15, `(.L_x_11268) ;  /* 0x000000000f087348 */ /* 0x01ffea0003c00000 */
[----:B------:R0:W0:Y:S02]  /*19c90*/  SHFL.IDX P6, R14, R13, R12, R11 ;  /* 0x0000000c0d0e7389 */ /* 0x00002400000c000b */
[----:B01234-:R-:W-:Y:S01]  /*19ca0*/  ENDCOLLECTIVE ;  /* 0x000000000000791b */ /* 0x01ffe20003800000 */
.L_x_11268:
[----:B------:R-:W-:Y:S05]  /*19cb0*/  BSYNC B0 ;  /* 0x0000000000007941 */ /* 0x000fea0003800000 */
.L_x_11267:
[----:B------:R-:W-:Y:S05]  /*19cc0*/  BRA `(.L_x_11200) ;  /* 0xffffffdc007c7947 */ /* 0x000fea000383ffff */
.L_x_11205:
[----:B0-----:R0:W1:Y:S02]  /*19cd0*/  SYNCS.PHASECHK.TRANS64.TRYWAIT P0, [R9+URZ+0x2d820], R0 ;  /* 0x02d82000090075a7 */ /* 0x001064000800017f */
[----:B-1----:R-:W-:Y:S05]  /*19ce0*/  @!P0 NANOSLEEP.SYNCS 0x989680 ;  /* 0x009896800000895d */ /* 0x002fea0003900000 */
[----:B------:R-:W1:Y:S02]  /*19cf0*/  @!P0 SYNCS.PHASECHK.TRANS64 P0, [R9+URZ+0x2d820], R0 ;  /* 0x02d82000090085a7 */ /* 0x000e64000800007f */
[----:B-1----:R-:W-:Y:S05]  /*19d00*/  @!P0 BRA `(.L_x_11205) ;  /* 0xfffffffc00f08947 */ /* 0x002fea000383ffff */
[----:B------:R-:W-:Y:S05]  /*19d10*/  BRA `(.L_x_11269) ;  /* 0xffffffe000f47947 */ /* 0x000fea000383ffff */
.L_x_11206:
        /* <DEDUP_REMOVED lines=8> */
[----:B0-2-4-:R-:W-:Y:S05]  /*19da0*/  WARPSYNC.COLLECTIVE R15, `(.L_x_11271) ;  /* 0x000000000f087348 */ /* 0x015fea0003c00000 */
[----:B------:R1:W3:Y:S02]  /*19db0*/  SHFL.IDX P6, R14, R13, R12, R11 ;  /* 0x0000000c0d0e7389 */ /* 0x0002e400000c000b */
[----:B01234-:R-:W-:Y:S01]  /*19dc0*/  ENDCOLLECTIVE ;  /* 0x000000000000791b */ /* 0x01ffe20003800000 */
.L_x_11271:
[----:B------:R-:W-:Y:S05]  /*19dd0*/  BSYNC B0 ;  /* 0x0000000000007941 */ /* 0x000fea0003800000 */
.L_x_11270:
[----:B------:R-:W-:Y:S05]  /*19de0*/  BRA `(.L_x_11272) ;  /* 0xffffffe000dc7947 */ /* 0x000fea000383ffff */
.L_x_11209:
[----:B------:R-:W-:Y:S01]  /*19df0*/  BSSY B1, `(.L_x_11273) ;  /* 0x0000006000017945 */ /* 0x000fe20003800000 */
[----:B------:R-:W-:-:S07]  /*19e00*/  IMAD.MOV.U32 R15, RZ, RZ, -0x1 ;  /* 0xffffffffff0f7424 */ /* 0x000fce00078e00ff */
[----:B0-2-4-:R-:W-:Y:S05]  /*19e10*/  WARPSYNC.COLLECTIVE R15, `(.L_x_11274) ;  /* 0x000000000f0c7348 */ /* 0x015fea0003c00000 */
[----:B------:R-:W-:Y:S02]  /*19e20*/  ELECT P6, UR62, PT ;  /* 0x00000000003e782f */ /* 0x000fe400038c0000 */
[----:B------:R-:W-:Y:S01]  /*19e30*/  MOV R14, UR62 ;  /* 0x0000003e000e7c02 */ /* 0x000fe20008000f00 */
[----:B0-2-4-:R-:W-:Y:S10]  /*19e40*/  ENDCOLLECTIVE ;  /* 0x000000000000791b */ /* 0x015ff40003800000 */
.L_x_11274:
[----:B------:R-:W-:Y:S05]  /*19e50*/  BSYNC B1 ;  /* 0x0000000000017941 */ /* 0x000fea0003800000 */
.L_x_11273:
[----:B------:R-:W-:Y:S05]  /*19e60*/  BRA `(.L_x_11275) ;  /* 0xffffffe000d47947 */ /* 0x000fea000383ffff */
.L_x_11211:
[----:B0-----:R0:W1:Y:S02]  /*19e70*/  SYNCS.PHASECHK.TRANS64.TRYWAIT P0, [R5+URZ], R4 ;  /* 0x00000004050075a7 */ /* 0x001064000800017f */
[----:B-1----:R-:W-:Y:S05]  /*19e80*/  @!P0 NANOSLEEP.SYNCS 0x989680 ;  /* 0x009896800000895d */ /* 0x002fea0003900000 */
[----:B------:R-:W1:Y:S02]  /*19e90*/  @!P0 SYNCS.PHASECHK.TRANS64 P0, [R5+URZ], R4 ;  /* 0x00000004050085a7 */ /* 0x000e64000800007f */
[----:B-1----:R-:W-:Y:S05]  /*19ea0*/  @!P0 BRA `(.L_x_11211) ;  /* 0xfffffffc00f08947 */ /* 0x002fea000383ffff */
[----:B------:R-:W-:Y:S05]  /*19eb0*/  BRA `(.L_x_11276) ;  /* 0xffffffe400087947 */ /* 0x000fea000383ffff */
.L_x_11212:
[----:B-1----:R1:W3:Y:S02]  /*19ec0*/  SYNCS.PHASECHK.TRANS64.TRYWAIT P0, [R3+URZ], R2 ;  /* 0x00000002030075a7 */ /* 0x0022e4000800017f */
[----:B---3--:R-:W-:Y:S05]  /*19ed0*/  @!P0 NANOSLEEP.SYNCS 0x989680 ;  /* 0x009896800000895d */ /* 0x008fea0003900000 */
[----:B------:R-:W3:Y:S02]  /*19ee0*/  @!P0 SYNCS.PHASECHK.TRANS64 P0, [R3+URZ], R2 ;  /* 0x00000002030085a7 */ /* 0x000ee4000800007f */
[----:B---3--:R-:W-:Y:S05]  /*19ef0*/  @!P0 BRA `(.L_x_11212) ;  /* 0xfffffffc00f08947 */ /* 0x008fea000383ffff */
[----:B------:R-:W-:Y:S05]  /*19f00*/  BRA `(.L_x_11277) ;  /* 0xffffffe000fc7947 */ /* 0x000fea000383ffff */
.L_x_11214:
[----:B---3--:R3:W0:Y:S02]  /*19f10*/  SYNCS.PHASECHK.TRANS64.TRYWAIT P0, [R23+URZ], R4 ;  /* 0x00000004170075a7 */ /* 0x008624000800017f */
[----:B0-----:R-:W-:Y:S05]  /*19f20*/  @!P0 NANOSLEEP.SYNCS 0x989680 ;  /* 0x009896800000895d */ /* 0x001fea0003900000 */
[----:B------:R-:W0:Y:S02]  /*19f30*/  @!P0 SYNCS.PHASECHK.TRANS64 P0, [R23+URZ], R4 ;  /* 0x00000004170085a7 */ /* 0x000e24000800007f */
[----:B0-----:R-:W-:Y:S05]  /*19f40*/  @!P0 BRA `(.L_x_11214) ;  /* 0xfffffffc00f08947 */ /* 0x001fea000383ffff */
[----:B------:R-:W-:Y:S05]  /*19f50*/  BRA `(.L_x_11278) ;  /* 0xffffffe400007947 */ /* 0x000fea000383ffff */
.L_x_11279:
        /* <DEDUP_REMOVED lines=10> */
.L_x_15327:


//--------------------- .text._ZN7cutlass13device_kernelIN5flash11enable_sm90INS1_16FlashAttnFwdSm90INS1_25CollectiveMainloopFwdSm90ILi2EN4cute5tupleIJNS5_1CILi1EEES8_S8_EEENS6_IJNS7_ILi192EEENS7_ILi128EEENS7_ILi96EEEEEELi96ENS_6half_tEfNS_4arch4Sm90ELb0ELb1ELb1ELb1ELb0ELb1ELb0ELb0ELb1ELb1ELb0ELb0EEENS1_21CollectiveEpilogueFwdINS6_IJSA_SC_SB_EEES9_SE_SG_Li384ELb1ELb1ELb0ELb0EEENS1_36VarlenDynamicPersistentTileSchedulerILi192ELi128ELi384ELi128ELb0ELb1ELb1ELb1ELb0ELb1EEEEEEEEEvNT_6ParamsE --------------------------
	.section	.text._ZN7cutlass13device_kernelIN5flash11enable_sm90INS1_16FlashAttnFwdSm90INS1_25CollectiveMainloopFwdSm90ILi2EN4cute5tupleIJNS5_1CILi1EEES8_S8_EEENS6_IJNS7_ILi192EEENS7_ILi128EEENS7_ILi96EEEEEELi96ENS_6half_tEfNS_4arch4Sm90ELb0ELb1ELb1ELb1ELb0ELb1ELb0ELb0ELb1ELb1ELb0ELb0EEENS1_21CollectiveEpilogueFwdINS6_IJSA_SC_SB_EEES9_SE_SG_Li384ELb1ELb1ELb0ELb0EEENS1_36VarlenDynamicPersistentTileSchedulerILi192ELi128ELi384ELi128ELb0ELb1ELb1ELb1ELb0ELb1EEEEEEEEEvNT_6ParamsE,"ax",@progbits
	.align	128
.text._ZN7cutlass13device_kernelIN5flash11enable_sm90INS1_16FlashAttnFwdSm90INS1_25CollectiveMainloopFwdSm90ILi2EN4cute5tupleIJNS5_1CILi1EEES8_S8_EEENS6_IJNS7_ILi192EEENS7_ILi128EEENS7_ILi96EEEEEELi96ENS_6half_tEfNS_4arch4Sm90ELb0ELb1ELb1ELb1ELb0ELb1ELb0ELb0ELb1ELb1ELb0ELb0EEENS1_21CollectiveEpilogueFwdINS6_IJSA_SC_SB_EEES9_SE_SG_Li384ELb1ELb1ELb0ELb0EEENS1_36VarlenDynamicPersistentTileSchedulerILi192ELi128ELi384ELi128ELb0ELb1ELb1ELb1ELb0ELb1EEEEEEEEEvNT_6ParamsE:
        .type           _ZN7cutlass13device_kernelIN5flash11enable_sm90INS1_16FlashAttnFwdSm90INS1_25CollectiveMainloopFwdSm90ILi2EN4cute5tupleIJNS5_1CILi1EEES8_S8_EEENS6_IJNS7_ILi192EEENS7_ILi128EEENS7_ILi96EEEEEELi96ENS_6half_tEfNS_4arch4Sm90ELb0ELb1ELb1ELb1ELb0ELb1ELb0ELb0ELb1ELb1ELb0ELb0EEENS1_21CollectiveEpilogueFwdINS6_IJSA_SC_SB_EEES9_SE_SG_Li384ELb1ELb1ELb0ELb0EEENS1_36VarlenDynamicPersistentTileSchedulerILi192ELi128ELi384ELi128ELb0ELb1ELb1ELb1ELb0ELb1EEEEEEEEEvNT_6ParamsE,@function
        .size           _ZN7cutlass13device_kernelIN5flash11enable_sm90INS1_16FlashAttnFwdSm90INS1_25CollectiveMainloopFwdSm90ILi2EN4cute5tupleIJNS5_1CILi1EEES8_S8_EEENS6_IJNS7_ILi192EEENS7_ILi128EEENS7_ILi96EEEEEELi96ENS_6half_tEfNS_4arch4Sm90ELb0ELb1ELb1ELb1ELb0ELb1ELb0ELb0ELb1ELb1ELb0ELb0EEENS1_21CollectiveEpilogueFwdINS6_IJSA_SC_SB_EEES9_SE_SG_Li384ELb1ELb1ELb0ELb0EEENS1_36VarlenDynamicPersistentTileSchedulerILi192ELi128ELi384ELi128ELb0ELb1ELb1ELb1ELb0ELb1EEEEEEEEEvNT_6ParamsE,(.L_x_15328 - _ZN7cutlass13device_kernelIN5flash11enable_sm90INS1_16FlashAttnFwdSm90INS1_25CollectiveMainloopFwdSm90ILi2EN4cute5tupleIJNS5_1CILi1EEES8_S8_EEENS6_IJNS7_ILi192EEENS7_ILi128EEENS7_ILi96EEEEEELi96ENS_6half_tEfNS_4arch4Sm90ELb0ELb1ELb1ELb1ELb0ELb1ELb0ELb0ELb1ELb1ELb0ELb0EEENS1_21CollectiveEpilogueFwdINS6_IJSA_SC_SB_EEES9_SE_SG_Li384ELb1ELb1ELb0ELb0EEENS1_36VarlenDynamicPersistentTileSchedulerILi192ELi128ELi384ELi128ELb0ELb1ELb1ELb1ELb0ELb1EEEEEEEEEvNT_6ParamsE)
        .other          _ZN7cutlass13device_kernelIN5flash11enable_sm90INS1_16FlashAttnFwdSm90INS1_25CollectiveMainloopFwdSm90ILi2EN4cute5tupleIJNS5_1CILi1EEES8_S8_EEENS6_IJNS7_ILi192EEENS7_ILi128EEENS7_ILi96EEEEEELi96ENS_6half_tEfNS_4arch4Sm90ELb0ELb1ELb1ELb1ELb0ELb1ELb0ELb0ELb1ELb1ELb0ELb0EEENS1_21CollectiveEpilogueFwdINS6_IJSA_SC_SB_EEES9_SE_SG_Li384ELb1ELb1ELb0ELb0EEENS1_36VarlenDynamicPersistentTileSchedulerILi192ELi128ELi384ELi128ELb0ELb1ELb1ELb1ELb0ELb1EEEEEEEEEvNT_6ParamsE,@"STO_CUDA_ENTRY STV_DEFAULT"
_ZN7cutlass13device_kernelIN5flash11enable_sm90INS1_16FlashAttnFwdSm90INS1_25CollectiveMainloopFwdSm90ILi2EN4cute5tupleIJNS5_1CILi1EEES8_S8_EEENS6_IJNS7_ILi192EEENS7_ILi128EEENS7_ILi96EEEEEELi96ENS_6half_tEfNS_4arch4Sm90ELb0ELb1ELb1ELb1ELb0ELb1ELb0ELb0ELb1ELb1ELb0ELb0EEENS1_21CollectiveEpilogueFwdINS6_IJSA_SC_SB_EEES9_SE_SG_Li384ELb1ELb1ELb0ELb0EEENS1_36VarlenDynamicPersistentTileSchedulerILi192ELi128ELi384ELi128ELb0ELb1ELb1ELb1ELb0ELb1EEEEEEEEEvNT_6ParamsE:
        /* <DEDUP_REMOVED lines=24> */
.L_x_11281:
[----:B------:R-:W-:Y:S05]  /*0180*/  BSYNC B0 ;  /* 0x0000000000007941 */ /* 0x000fea0003800000 */
.L_x_11280:
        /* <DEDUP_REMOVED lines=41> */
.L_x_11282:
        /* <DEDUP_REMOVED lines=22> */
.L_x_11283:
        /* <DEDUP_REMOVED lines=18> */
.L_x_11284:
        /* <DEDUP_REMOVED lines=22> */
.L_x_11285:
        /* <DEDUP_REMOVED lines=22> */
.L_x_11286:
[----:B------:R-:W-:Y:S01]  /*0960*/  PLOP3.LUT P0, PT, PT, PT, UP0, 0x80, 0x0 ;  /* 0x000000000000781c */ /* 0x000fe20003f0f008 */
[----:B------:R-:W-:Y:S01]  /*0970*/  UMOV UR36, 0x1 ;  /* 0x0000000100247882 */ /* 0x000fe20000000000 */
[----:B------:R-:W-:Y:S01]  /*0980*/  NOP ;  /* 0x0000000000007918 */ /* 0x000fe20000000000 */
[----:B------:R-:W-:Y:S01]  /*0990*/  USEL UR36, UR36, 0x2, !UP0 ;  /* 0x0000000224247887 */ /* 0x000fe2000c000000 */
[----:B------:R-:W-:Y:S01]  /*09a0*/  BSSY B9, `(.L_x_11287) ;  /* 0x000239e000097945 */ /* 0x000fe20003800000 */
[----:B------:R-:W-:Y:S01]  /*09b0*/  ULDC.64 UR40, c[0x0][0x208] ;  /* 0x0000820000287ab9 */ /* 0x000fe20000000a00 */
[----:B012-4-:R-:W-:Y:S07]  /*09c0*/  BAR.SYNC.DEFER_BLOCKING 0x0 ;  /* 0x0000000000007b1d */ /* 0x017fee0000010000 */
[----:B------:R-:W-:Y:S05]  /*09d0*/  @!P0 BRA `(.L_x_11288) ;  /* 0x000001b8000c8947 */ /* 0x000fea0003800000 */
.L_x_11289:
[----:B------:R-:W-:-:S08]  /*09e0*/  NOP ;  /* 0x0000000000007918 */ /* 0x000fd00000000000 */
[----:B------:R-:W0:Y:S02]  /*09f0*/  USETMAXREG.TRY_ALLOC.CTAPOOL UP0, 0xa0 ;  /* 0x000000a0000079c8 */ /* 0x000e240008000600 */
[----:B0-----:R-:W-:-:S13]  /*0a00*/  PLOP3.LUT P0, PT, PT, PT, UP0, 0x80, 0x0 ;  /* 0x000000000000781c */ /* 0x001fda0003f0f008 */
[----:B------:R-:W-:Y:S05]  /*0a10*/  @!P0 BRA `(.L_x_11289) ;  /* 0xfffffffc00f08947 */ /* 0x000fea000383ffff */
[----:B------:R-:W0:Y:S01]  /*0a20*/  S2R R0, SR_TID.X ;  /* 0x0000000000007919 */ /* 0x000e220000002100 */
[----:B------:R-:W1:Y:S01]  /*0a30*/  S2UR UR5, SR_CgaCtaId ;  /* 0x00000000000579c3 */ /* 0x000e620000008800 */
[----:B------:R-:W-:Y:S01]  /*0a40*/  UMOV UR4, 0x400 ;  /* 0x0000040000047882 */ /* 0x000fe20000000000 */
[----:B------:R-:W-:-:S06]  /*0a50*/  LOP3.LUT R23, R23, 0xdfffffff, RZ, 0xc0, !PT ;  /* 0xdfffffff17177812 */ /* 0x000fcc00078ec0ff */
[----:B------:R-:W-:Y:S06]  /*0a60*/  BAR.ARV 0x8, 0x200 ;  /* 0x0208000000007b1d */ /* 0x000fec0000002000 */
[----:B-1----:R-:W-:-:S06]  /*0a70*/  ULEA UR4, UR5, UR4, 0x18 ;  /* 0x0000000405047291 */ /* 0x002fcc000f8ec03f */
[----:B------:R-:W-:Y:S01]  /*0a80*/  IMAD.U32 R2, RZ, RZ, UR4 ;  /* 0x00000004ff027e24 */ /* 0x000fe2000f8e00ff */
[----:B0-----:R-:W-:Y:S01]  /*0a90*/  SHF.R.U32.HI R0, RZ, 0x7, R0 ;  /* 0x00000007ff007819 */ /* 0x001fe20000011600 */
[----:B------:R-:W-:-:S03]  /*0aa0*/  ULDC UR4, c[0x0][0xc3c] ;  /* 0x00030f0000047ab9 */ /* 0x000fc60000000800 */
[----:B------:R-:W-:-:S13]  /*0ab0*/  ISETP.NE.AND P0, PT, R0, 0x1, PT ;  /* 0x000000010000780c */ /* 0x000fda0003f05270 */
[----:B------:R-:W-:Y:S01]  /*0ac0*/  @P0 LOP3.LUT R23, R23, 0x20000000, RZ, 0xfc, !PT ;  /* 0x2000000017170812 */ /* 0x000fe200078efcff */
[----:B------:R-:W-:Y:S08]  /*0ad0*/  @!P0 BAR.ARV 0x9, 0x100 ;  /* 0x0244000000008b1d */ /* 0x000ff00000002000 */
[----:B------:R-:W-:Y:S06]  /*0ae0*/  BAR.SYNC.DEFER_BLOCKING 0x5, 0x200 ;  /* 0x0148000000007b1d */ /* 0x000fec0000010000 */
[----:B------:R-:W0:Y:S02]  /*0af0*/  LDS.128 R72, [R2+0x2d8d0] ;  /* 0x02d8d00002487984 */ /* 0x000e240000000c00 */
[----:B------:R-:W-:Y:S06]  /*0b00*/  BAR.ARV 0x4, 0x200 ;  /* 0x0108000000007b1d */ /* 0x000fec0000002000 */
[----:B0-----:R-:W-:-:S13]  /*0b10*/  ISETP.GE.AND P0, PT, R75, UR4, PT ;  /* 0x000000044b007c0c */ /* 0x001fda000bf06270 */
[----:B------:R-:W-:Y:S05]  /*0b20*/  @P0 BRA `(.L_x_11290) ;  /* 0x0000023800140947 */ /* 0x000fea0003800000 */
[----:B------:R-:W0:Y:S01]  /*0b30*/  S2R R0, SR_TID.X ;  /* 0x0000000000007919 */ /* 0x000e220000002100 */
[----:B------:R-:W-:Y:S01]  /*0b40*/  R2UR UR38, R2 ;  /* 0x00000000022672ca */ /* 0x000fe200000e0000 */
[----:B------:R-:W-:Y:S01]  /*0b50*/  IMAD.MOV.U32 R141, RZ, RZ, 0x40 ;  /* 0x00000040ff8d7424 */ /* 0x000fe200078e00ff */
[----:B------:R-:W-:Y:S01]  /*0b60*/  ULOP3.LUT UR37, UR36, 0x1, URZ, 0xfc, !UPT ;  /* 0x0000000124257892 */ /* 0x000fe2000f8efc3f */
[----:B------:R-:W-:-:S10]  /*0b70*/  IMAD.MOV.U32 R154, RZ, RZ, RZ ;  /* 0x000000ffff9a7224 */ /* 0x000fd400078e00ff */
[----:B------:R-:W-:Y:S01]  /*0b80*/  UIADD3 UR38, UR38, 0xc400, URZ ;  /* 0x0000c40026267890 */ /* 0x000fe2000fffe03f */
[----:B0-----:R-:W-:-:S05]  /*0b90*/  VIADD R13, R0, 0xffffff80 ;  /* 0xffffff80000d7836 */ /* 0x001fca0000000000 */
[----:B------:R-:W-:Y:S02]  /*0ba0*/  SHF.R.S32.HI R0, RZ, 0x1f, R13 ;  /* 0x0000001fff007819 */ /* 0x000fe4000001140d */
[-C--:B------:R-:W-:Y:S02]  /*0bb0*/  LEA.HI R6, R13, R13.reuse, RZ, 0x1 ;  /* 0x0000000d0d067211 */ /* 0x080fe400078f08ff */
[CC--:B------:R-:W-:Y:S02]  /*0bc0*/  LEA.HI R8, R0.reuse, R13.reuse, RZ, 0x2 ;  /* 0x0000000d00087211 */ /* 0x0c0fe400078f10ff */
[----:B------:R-:W-:Y:S02]  /*0bd0*/  LEA.HI R4, R0, R13, RZ, 0x4 ;  /* 0x0000000d00047211 */ /* 0x000fe400078f20ff */
[----:B------:R-:W-:Y:S02]  /*0be0*/  SHF.R.S32.HI R19, RZ, 0x1, R6 ;  /* 0x00000001ff137819 */ /* 0x000fe40000011406 */
[----:B------:R-:W-:-:S02]  /*0bf0*/  LOP3.LUT R7, R6, 0xfffffffe, RZ, 0xc0, !PT ;  /* 0xfffffffe06077812 */ /* 0x000fc400078ec0ff */
[----:B------:R-:W-:Y:S02]  /*0c00*/  LOP3.LUT R10, R8, 0xfffffffc, RZ, 0xc0, !PT ;  /* 0xfffffffc080a7812 */ /* 0x000fe400078ec0ff */
[----:B------:R-:W-:Y:S01]  /*0c10*/  SHF.R.S32.HI R5, RZ, 0x4, R4 ;  /* 0x00000004ff057819 */ /* 0x000fe20000011404 */
[C---:B------:R-:W-:Y:S01]  /*0c20*/  IMAD.IADD R7, R13.reuse, 0x1, -R7 ;  /* 0x000000010d077824 */ /* 0x040fe200078e0a07 */
[----:B------:R-:W-:Y:S01]  /*0c30*/  LEA.HI R9, R6, R19, RZ, 0x1 ;  /* 0x0000001306097211 */ /* 0x000fe200078f08ff */
[----:B------:R-:W-:Y:S01]  /*0c40*/  IMAD.IADD R11, R13, 0x1, -R10 ;  /* 0x000000010d0b7824 */ /* 0x000fe200078e0a0a */
[----:B------:R-:W-:Y:S01]  /*0c50*/  LEA.HI R6, R4, R5, RZ, 0x1 ;  /* 0x0000000504067211 */ /* 0x000fe200078f08ff */
[----:B------:R-:W-:Y:S01]  /*0c60*/  IMAD.SHL.U32 R24, R7, 0x4, RZ ;  /* 0x0000000407187824 */ /* 0x000fe200078e00ff */
[----:B------:R-:W-:Y:S01]  /*0c70*/  LOP3.LUT R10, R9, 0x7fffffe, RZ, 0xc0, !PT ;  /* 0x07fffffe090a7812 */ /* 0x000fe200078ec0ff */
[----:B------:R-:W-:Y:S01]  /*0c80*/  IMAD.SHL.U32 R136, R7, 0x8, RZ ;  /* 0x0000000807887824 */ /* 0x000fe200078e00ff */
[----:B------:R-:W-:Y:S01]  /*0c90*/  LOP3.LUT R6, R6, 0x1ffffffe, RZ, 0xc0, !PT ;  /* 0x1ffffffe06067812 */ /* 0x000fe200078ec0ff */
[----:B------:R-:W-:Y:S01]  /*0ca0*/  VIADD R14, R24, 0x20 ;  /* 0x00000020180e7836 */ /* 0x000fe20000000000 */
[----:B------:R-:W-:Y:S01]  /*0cb0*/  LEA.HI R9, R11, R11, RZ, 0x1 ;  /* 0x0000000b0b097211 */ /* 0x000fe200078f08ff */
[----:B------:R-:W-:Y:S01]  /*0cc0*/  IMAD.IADD R10, R19, 0x1, -R10 ;  /* 0x00000001130a7824 */ /* 0x000fe200078e0a0a */
[----:B------:R-:W-:Y:S01]  /*0cd0*/  LEA.HI R3, R0, R13, RZ, 0x7 ;  /* 0x0000000d00037211 */ /* 0x000fe200078f38ff */
[----:B------:R-:W-:Y:S01]  /*0ce0*/  IMAD.IADD R6, R5, 0x1, -R6 ;  /* 0x0000000105067824 */ /* 0x000fe200078e0a06 */
[----:B------:R-:W-:Y:S01]  /*0cf0*/  LOP3.LUT R12, R9, 0x1ffffffe, RZ, 0xc0, !PT ;  /* 0x1ffffffe090c7812 */ /* 0x000fe200078ec0ff */
[----:B------:R-:W-:Y:S01]  /*0d00*/  IMAD R18, R5, 0x8, R10 ;  /* 0x0000000805127824 */ /* 0x000fe200078e020a */
[----:B------:R-:W-:Y:S01]  /*0d10*/  LOP3.LUT R4, R4, 0xfffffff0, RZ, 0xc0, !PT ;  /* 0xfffffff004047812 */ /* 0x000fe200078ec0ff */
[----:B------:R-:W-:Y:S01]  /*0d20*/  IMAD.IADD R9, R24, 0x1, R14 ;  /* 0x0000000118097824 */ /* 0x000fe200078e020e */
[----:B------:R-:W-:Y:S01]  /*0d30*/  LOP3.LUT R5, R3, 0xffffff80, RZ, 0xc0, !PT ;  /* 0xffffff8003057812 */ /* 0x000fe200078ec0ff */
[----:B------:R-:W-:Y:S01]  /*0d40*/  STL [R1], R24 ;  /* 0x0000001801007387 */ /* 0x000fe20000100800 */
[----:B------:R-:W-:Y:S01]  /*0d50*/  SHF.R.S32.HI R22, RZ, 0x7, R3 ;  /* 0x00000007ff167819 */ /* 0x000fe20000011403 */
[C---:B------:R-:W-:Y:S01]  /*0d60*/  IMAD.IADD R4, R13.reuse, 0x1, -R4 ;  /* 0x000000010d047824 */ /* 0x040fe200078e0a04 */
[----:B------:R-:W-:Y:S01]  /*0d70*/  SHF.R.S32.HI R10, RZ, 0x1f, R9 ;  /* 0x0000001fff0a7819 */ /* 0x000fe20000011409 */
[----:B------:R-:W-:Y:S01]  /*0d80*/  IMAD.IADD R20, R13, 0x1, -R5 ;  /* 0x000000010d147824 */ /* 0x000fe200078e0a05 */
[----:B------:R-:W-:Y:S01]  /*0d90*/  SHF.R.S32.HI R21, RZ, 0x2, R8 ;  /* 0x00000002ff157819 */ /* 0x000fe20000011408 */
[----:B------:R0:W-:Y:S01]  /*0da0*/  STL [R1+0x28], R14 ;  /* 0x0000280e01007387 */ /* 0x0001e20000100800 */
[-C--:B------:R-:W-:Y:S01]  /*0db0*/  LEA.HI R15, R10, R9.reuse, RZ, 0x3 ;  /* 0x000000090a0f7211 */ /* 0x080fe200078f18ff */
[----:B------:R-:W-:Y:S01]  /*0dc0*/  IMAD.SHL.U32 R6, R6, 0x8, RZ ;  /* 0x0000000806067824 */ /* 0x000fe200078e00ff */
[----:B------:R-:W-:-:S02]  /*0dd0*/  LEA.HI R16, R10, R9, RZ, 0x5 ;  /* 0x000000090a107211 */ /* 0x000fc400078f28ff */
[----:B------:R-:W-:Y:S02]  /*0de0*/  SHF.R.S32.HI R3, RZ, 0x1f, R4 ;  /* 0x0000001fff037819 */ /* 0x000fe40000011404 */
[----:B------:R-:W-:Y:S02]  /*0df0*/  SHF.R.S32.HI R10, RZ, 0x1f, R20 ;  /* 0x0000001fff0a7819 */ /* 0x000fe40000011414 */
[----:B------:R-:W-:Y:S01]  /*0e00*/  SHF.R.S32.HI R8, RZ, 0x1f, R8 ;  /* 0x0000001fff087819 */ /* 0x000fe20000011408 */
[----:B0-----:R-:W-:Y:S01]  /*0e10*/  IMAD.IADD R14, R11, 0x1, -R12 ;  /* 0x000000010b0e7824 */ /* 0x001fe200078e0a0c */
[----:B------:R-:W-:Y:S02]  /*0e20*/  LEA.HI R3, R3, R4, RZ, 0x3 ;  /* 0x0000000403037211 */ /* 0x000fe400078f18ff */
[----:B------:R-:W-:Y:S02]  /*0e30*/  LEA.HI R11, R10, R20, RZ, 0x2 ;  /* 0x000000140a0b7211 */ /* 0x000fe400078f10ff */
[----:B------:R-:W-:-:S02]  /*0e40*/  LEA.HI R8, R8, R21, RZ, 0x2 ;  /* 0x0000001508087211 */ /* 0x000fc400078f10ff */
[C---:B------:R-:W-:Y:S01]  /*0e50*/  LOP3.LUT R5, R3.reuse, 0xfffffff8, RZ, 0xc0, !PT ;  /* 0xfffffff803057812 */ /* 0x040fe200078ec0ff */
[----:B------:R-:W-:Y:S01]  /*0e60*/  IMAD.SHL.U32 R3, R3, 0x40, RZ ;  /* 0x0000004003037824 */ /* 0x000fe200078e00ff */
[--C-:B------:R-:W-:Y:S02]  /*0e70*/  SHF.R.S32.HI R12, RZ, 0x2, R11.reuse ;  /* 0x00000002ff0c7819 */ /* 0x100fe4000001140b */
[----:B------:R-:W-:Y:S01]  /*0e80*/  SHF.R.S32.HI R9, RZ, 0x1f, R11 ;  /* 0x0000001fff097819 */ /* 0x000fe2000001140b */
[----:B------:R-:W-:Y:S01]  /*0e90*/  IMAD.IADD R5, R4, 0x1, -R5 ;  /* 0x0000000104057824 */ /* 0x000fe200078e0a05 */
[----:B------:R-:W-:Y:S02]  /*0ea0*/  LEA.HI R0, R0, R13, RZ, 0x5 ;  /* 0x0000000d00007211 */ /* 0x000fe400078f28ff */
[----:B------:R-:W-:Y:S02]  /*0eb0*/  LOP3.LUT R8, R8, 0xfffffffc, RZ, 0xc0, !PT ;  /* 0xfffffffc08087812 */ /* 0x000fe400078ec0ff */
[----:B------:R-:W-:Y:S01]  /*0ec0*/  LEA.HI R13, R9, R12, RZ, 0x3 ;  /* 0x0000000c090d7211 */ /* 0x000fe200078f18ff */
[----:B------:R-:W-:Y:S01]  /*0ed0*/  IMAD.HI R9, R22, 0x55555556, RZ ;  /* 0x5555555616097827 */ /* 0x000fe200078e02ff */
[----:B------:R-:W-:-:S02]  /*0ee0*/  SHF.R.S32.HI R0, RZ, 0x5, R0 ;  /* 0x00000005ff007819 */ /* 0x000fc40000011400 */
[----:B------:R-:W-:Y:S01]  /*0ef0*/  LOP3.LUT R3, R3, 0x7ffffe00, RZ, 0xc0, !PT ;  /* 0x7ffffe0003037812 */ /* 0x000fe200078ec0ff */
[----:B------:R-:W-:Y:S01]  /*0f00*/  IMAD.IADD R21, R21, 0x1, -R8 ;  /* 0x0000000115157824 */ /* 0x000fe200078e0a08 */
[----:B------:R-:W-:Y:S01]  /*0f10*/  LOP3.LUT R13, R13, 0xfffffff8, RZ, 0xc0, !PT ;  /* 0xfffffff80d0d7812 */ /* 0x000fe200078ec0ff */
[----:B------:R-:W-:Y:S01]  /*0f20*/  IMAD R17, R0, 0x10, R4 ;  /* 0x0000001000117824 */ /* 0x000fe200078e0204 */
[----:B------:R-:W-:Y:S01]  /*0f30*/  LEA.HI R10, R10, R20, RZ, 0x5 ;  /* 0x000000140a0a7211 */ /* 0x000fe200078f28ff */
[----:B------:R-:W-:Y:S01]  /*0f40*/  IMAD R3, R0, 0x400, R3 ;  /* 0x0000040000037824 */ /* 0x000fe200078e0203 */
[----:B------:R-:W-:Y:S01]  /*0f50*/  R2P PR, R5, 0x6 ;  /* 0x0000000605007804 */ /* 0x000fe20000000000 */
[----:B------:R-:W-:Y:S01]  /*0f60*/  IMAD.SHL.U32 R0, R21, 0x40, RZ ;  /* 0x0000004015007824 */ /* 0x000fe200078e00ff */
[----:B------:R-:W-:Y:S01]  /*0f70*/  LEA.HI R9, R9, R9, RZ, 0x1 ;  /* 0x0000000909097211 */ /* 0x000fe200078f08ff */
[----:B------:R-:W-:Y:S01]  /*0f80*/  IMAD.SHL.U32 R5, R5, 0x40, RZ ;  /* 0x0000004005057824 */ /* 0x000fe200078e00ff */
[----:B------:R-:W-:Y:S01]  /*0f90*/  SHF.R.S32.HI R10, RZ, 0x5, R10 ;  /* 0x00000005ff0a7819 */ /* 0x000fe2000001140a */
[----:B------:R-:W-:Y:S01]  /*0fa0*/  IMAD.IADD R13, R12, 0x1, -R13 ;  /* 0x000000010c0d7824 */ /* 0x000fe200078e0a0d */
[----:B------:R0:W-:Y:S01]  /*0fb0*/  STL [R1+0x4c], R21 ;  /* 0x00004c1501007387 */ /* 0x0001e20000100800 */
[----:B------:R-:W-:Y:S01]  /*0fc0*/  IMAD.SHL.U32 R8, R18, 0x20, RZ ;  /* 0x0000002012087824 */ /* 0x000fe200078e00ff */
[----:B------:R-:W-:Y:S01]  /*0fd0*/  LOP3.LUT R5, R5, 0x1c0, RZ, 0xc0, !PT ;  /* 0x000001c005057812 */ /* 0x000fe200078ec0ff */
[----:B------:R-:W-:Y:S01]  /*0fe0*/  IMAD R9, R9, -0x3, R22 ;  /* 0xfffffffd09097824 */ /* 0x000fe200078e0216 */
[----:B------:R-:W-:Y:S01]  /*0ff0*/  SHF.R.S32.HI R16, RZ, 0x5, R16 ;  /* 0x00000005ff107819 */ /* 0x000fe20000011410 */
[----:B------:R-:W-:Y:S01]  /*1000*/  IMAD R10, R10, 0x10, R13 ;  /* 0x000000100a0a7824 */ /* 0x000fe200078e020d */
[----:B------:R-:W-:Y:S01]  /*1010*/  STL [R1+0x14], R8 ;  /* 0x0000140801007387 */ /* 0x000fe20000100800 */
[----:B------:R-:W-:Y:S01]  /*1020*/  SEL R141, R141, 0xffffffc0, !P2 ;  /* 0xffffffc08d8d7807 */ /* 0x000fe20005000000 */
[----:B------:R-:W-:Y:S01]  /*1030*/  IMAD.MOV.U32 R18, RZ, RZ, RZ ;  /* 0x000000ffff127224 */ /* 0x000fe200078e00ff */
[----:B------:R-:W-:Y:S01]  /*1040*/  LOP3.LUT R139, R11, 0x7ffffffc, RZ, 0xc0, !PT ;  /* 0x7ffffffc0b8b7812 */ /* 0x000fe200078ec0ff */
[----:B------:R-:W-:Y:S01]  /*1050*/  IMAD R4, R9, 0x40, R10 ;  /* 0x0000004009047824 */ /* 0x000fe200078e020a */
[----:B0-----:R-:W-:Y:S01]  /*1060*/  LOP3.LUT R21, R0, 0xc0, RZ, 0xc0, !PT ;  /* 0x000000c000157812 */ /* 0x001fe200078ec0ff */
[--C-:B------:R-:W-:Y:S01]  /*1070*/  IMAD.U32 R0, R17, 0x20, R6.reuse ;  /* 0x0000002011007824 */ /* 0x100fe200078e0006 */
[----:B------:R-:W-:Y:S01]  /*1080*/  LOP3.LUT R6, R5, 0x8, R6, 0xf8, !PT ;  /* 0x0000000805067812 */ /* 0x000fe200078ef806 */
[----:B------:R-:W-:Y:S01]  /*1090*/  IMAD R16, R16, 0x1800, R8 ;  /* 0x0000180010107824 */ /* 0x000fe200078e0208 */
[----:B------:R-:W-:Y:S01]  /*10a0*/  SHF.R.U32.HI R12, RZ, 0x3, R21 ;  /* 0x00000003ff0c7819 */ /* 0x000fe20000011615 */
[----:B------:R-:W-:Y:S01]  /*10b0*/  STL [R1+0xc], R21 ;  /* 0x00000c1501007387 */ /* 0x000fe20000100800 */
[----:B------:R-:W-:Y:S01]  /*10c0*/  SHF.R.U32.HI R5, RZ, 0x3, R5 ;  /* 0x00000003ff057819 */ /* 0x000fe20000011605 */
[----:B------:R-:W-:Y:S01]  /*10d0*/  IMAD.IADD R139, R20, 0x1, -R139 ;  /* 0x00000001148b7824 */ /* 0x000fe200078e0a8b */
[----:B------:R-:W-:Y:S01]  /*10e0*/  LOP3.LUT R15, R21, 0x18, R15, 0xf8, !PT ;  /* 0x00000018150f7812 */ /* 0x000fe200078ef80f */
[----:B------:R0:W-:Y:S01]  /*10f0*/  STL [R1+0x64], R0 ;  /* 0x0000640001007387 */ /* 0x0001e20000100800 */
[----:B------:R-:W-:-:S02]  /*1100*/  LOP3.LUT R6, R6, R5, RZ, 0x3c, !PT ;  /* 0x0000000506067212 */ /* 0x000fc400078e3cff */
[----:B------:R-:W-:Y:S01]  /*1110*/  LOP3.LUT R15, R15, R12, RZ, 0x3c, !PT ;  /* 0x0000000c0f0f7212 */ /* 0x000fe200078e3cff */
[----:B------:R-:W-:Y:S01]  /*1120*/  STL [R1+0x10], R12 ;  /* 0x0000100c01007387 */ /* 0x000fe20000100800 */
[----:B------:R-:W-:Y:S01]  /*1130*/  SHF.R.S32.HI R5, RZ, 0x1f, R19 ;  /* 0x0000001fff057819 */ /* 0x000fe20000011413 */
[----:B------:R-:W-:Y:S02]  /*1140*/  IMAD.IADD R3, R3, 0x1, R6 ;  /* 0x0000000103037824 */ /* 0x000fe400078e0206 */
[----:B------:R-:W-:Y:S01]  /*1150*/  STL [R1+0x60], R4 ;  /* 0x0000600401007387 */ /* 0x000fe20000100800 */
[C---:B------:R-:W-:Y:S02]  /*1160*/  VIADD R6, R24.reuse, 0x8 ;  /* 0x0000000818067836 */ /* 0x040fe40000000000 */
[C---:B0-----:R-:W-:Y:S01]  /*1170*/  VIADD R0, R24.reuse, 0x10 ;  /* 0x0000001018007836 */ /* 0x041fe20000000000 */
[----:B------:R-:W-:Y:S01]  /*1180*/  STL [R1+0x58], RZ ;  /* 0x000058ff01007387 */ /* 0x000fe20000100800 */
[----:B------:R-:W-:-:S02]  /*1190*/  VIADD R5, R24, 0x18 ;  /* 0x0000001818057836 */ /* 0x000fc40000000000 */
[----:B------:R-:W-:Y:S01]  /*11a0*/  IMAD R140, R3, 0x2, R2 ;  /* 0x00000002038c7824 */ /* 0x000fe200078e0202 */
[----:B------:R0:W-:Y:S01]  /*11b0*/  STL [R1+0x2c], R0 ;  /* 0x00002c0001007387 */ /* 0x0001e20000100800 */
[----:B------:R-:W-:Y:S02]  /*11c0*/  VIADD R3, R24, 0x28 ;  /* 0x0000002818037836 */ /* 0x000fe40000000000 */
[----:B------:R-:W-:Y:S01]  /*11d0*/  IMAD.IADD R15, R16, 0x1, R15 ;  /* 0x00000001100f7824 */ /* 0x000fe200078e020f */
[----:B------:R-:W-:Y:S01]  /*11e0*/  STL [R1+0x30], R6 ;  /* 0x0000300601007387 */ /* 0x000fe20000100800 */
[----:B------:R-:W-:Y:S01]  /*11f0*/  VIADD R142, R140, 0x21800 ;  /* 0x000218008c8e7836 */ /* 0x000fe20000000000 */
[----:B------:R-:W-:Y:S02]  /*1200*/  CS2R R16, SRZ ;  /* 0x0000000000107805 */ /* 0x000fe4000001ff00 */
[----:B------:R1:W-:Y:S01]  /*1210*/  STL [R1+0x34], R5 ;  /* 0x0000340501007387 */ /* 0x0003e20000100800 */
[----:B0-----:R-:W-:-:S03]  /*1220*/  LOP3.LUT R0, R21, 0x8, R136, 0xf8, !PT ;  /* 0x0000000815007812 */ /* 0x001fc600078ef888 */
[----:B------:R0:W-:Y:S01]  /*1230*/  STL [R1+0x38], R3 ;  /* 0x0000380301007387 */ /* 0x0001e20000100800 */
[----:B------:R-:W-:Y:S02]  /*1240*/  LOP3.LUT R0, R0, R12, RZ, 0x3c, !PT ;  /* 0x0000000c00007212 */ /* 0x000fe400078e3cff */
[----:B-1----:R-:W-:-:S03]  /*1250*/  LEA R5, R15, UR38, 0x1 ;  /* 0x000000260f057c11 */ /* 0x002fc6000f8e08ff */
[----:B------:R-:W-:Y:S02]  /*1260*/  IMAD.IADD R0, R8, 0x1, R0 ;  /* 0x0000000108007824 */ /* 0x000fe400078e0200 */
[----:B0-----:R-:W-:Y:S02]  /*1270*/  VIADD R3, R140, 0x21820 ;  /* 0x000218208c037836 */ /* 0x001fe40000000000 */
[C---:B------:R-:W-:Y:S01]  /*1280*/  @P1 VIADD R3, R142.reuse, 0xffffffe0 ;  /* 0xffffffe08e031836 */ /* 0x040fe20000000000 */
[----:B------:R0:W-:Y:S01]  /*1290*/  STL [R1+0x48], R0 ;  /* 0x0000480001007387 */ /* 0x0001e20000100800 */
[----:B------:R-:W-:Y:S02]  /*12a0*/  IMAD.IADD R142, R142, 0x1, R141 ;  /* 0x000000018e8e7824 */ /* 0x000fe400078e028d */
[----:B------:R-:W-:Y:S01]  /*12b0*/  IMAD.IADD R141, R141, 0x1, R3 ;  /* 0x000000018d8d7824 */ /* 0x000fe200078e0203 */
[----:B------:R-:W-:Y:S04]  /*12c0*/  STL [R1+0x5c], R5 ;  /* 0x00005c0501007387 */ /* 0x000fe80000100800 */
[----:B------:R-:W-:Y:S01]  /*12d0*/  STL [R1+0x20], R3 ;  /* 0x0000200301007387 */ /* 0x000fe20000100800 */
[----:B0-----:R-:W-:-:S05]  /*12e0*/  IMAD R0, R14, 0x8, R4 ;  /* 0x000000080e007824 */ /* 0x001fca00078e0204 */
[----:B------:R0:W-:Y:S02]  /*12f0*/  STL [R1+0x40], R0 ;  /* 0x0000400001007387 */ /* 0x0001e40000100800 */
[----:B0-----:R-:W-:-:S05]  /*1300*/  VIADD R0, R3, 0x6000 ;  /* 0x0000600003007836 */ /* 0x001fca0000000000 */
[----:B------:R0:W-:Y:S02]  /*1310*/  STL [R1+0x24], R0 ;  /* 0x0000240001007387 */ /* 0x0001e40000100800 */
.L_x_11495:
[----:B------:R-:W-:Y:S05]  /*1320*/  YIELD ;  /* 0x0000000000007946 */ /* 0x000fea0003800000 */
[----:B------:R-:W-:Y:S01]  /*1330*/  ULDC.64 UR4, c[0x0][0xa28] ;  /* 0x00028a0000047ab9 */ /* 0x000fe20000000a00 */
[----:B0-2-4-:R-:W1:Y:S01]  /*1340*/  LDC.64 R6, c[0x0][0xa08] ;  /* 0x00028200ff067b82 */ /* 0x015e620000000a00 */
        /* <DEDUP_REMOVED lines=9> */
[----:B------:R-:W2:Y:S01]  /*13e0*/  @P1 LDC.64 R4, c[0x0][0xa28] ;  /* 0x00028a00ff041b82 */ /* 0x000ea20000000a00 */
[----:B------:R-:W-:Y:S01]  /*13f0*/  ISETP.NE.AND.EX P0, PT, RZ, UR5, PT, P0 ;  /* 0x00000005ff007c0c */ /* 0x000fe2000bf05300 */
[----:B-1----:R-:W-:-:S06]  /*1400*/  IMAD.WIDE R10, R75, 0x4, R6 ;  /* 0x000000044b0a7825 */ /* 0x002fcc00078e0206 */
[----:B------:R-:W1:Y:S01]  /*1410*/  @P2 LDC.64 R8, c[0x0][0xa18] ;  /* 0x00028600ff082b82 */ /* 0x000e620000000a00 */
[----:B------:R-:W-:Y:S02]  /*1420*/  ULDC UR4, c[0x0][0x288] ;  /* 0x0000a20000047ab9 */ /* 0x000fe40000000800 */
[----:B------:R-:W-:Y:S01]  /*1430*/  IMAD.U32 R22, RZ, RZ, UR4 ;  /* 0x00000004ff167e24 */ /* 0x000fe2000f8e00ff */
[----:B------:R-:W-:Y:S02]  /*1440*/  ULDC.64 UR4, c[0x0][0x418] ;  /* 0x0001060000047ab9 */ /* 0x000fe40000000a00 */
[----:B---3--:R3:W5:Y:S01]  /*1450*/  @P0 LDG.E R27, desc[UR40][R10.64] ;  /* 0x000000280a1b0981 */ /* 0x008762000c1e1900 */
[----:B--2---:R-:W-:-:S05]  /*1460*/  @P1 IMAD.WIDE R4, R75, 0x4, R4 ;  /* 0x000000044b041825 */ /* 0x004fca00078e0204 */
[----:B------:R3:W5:Y:S01]  /*1470*/  @P1 LDG.E R3, desc[UR40][R4.64] ;  /* 0x0000002804031981 */ /* 0x000762000c1e1900 */
[----:B-1----:R-:W-:-:S05]  /*1480*/  @P2 IMAD.WIDE R6, R75, 0x4, R8 ;  /* 0x000000044b062825 */ /* 0x002fca00078e0208 */
        /* <DEDUP_REMOVED lines=10> */
[----:B---3--:R-:W-:Y:S06]  /*1530*/  @P2 BRA `(.L_x_11291) ;  /* 0x0000000000242947 */ /* 0x008fec0003800000 */
[----:B------:R-:W-:Y:S02]  /*1540*/  ULDC.64 UR4, c[0x0][0xa00] ;  /* 0x0002800000047ab9 */ /* 0x000fe40000000a00 */
[----:B------:R-:W-:-:S04]  /*1550*/  ISETP.NE.U32.AND P1, PT, RZ, UR4, PT ;  /* 0x00000004ff007c0c */ /* 0x000fc8000bf25070 */
[----:B------:R-:W-:-:S13]  /*1560*/  ISETP.NE.AND.EX P1, PT, RZ, UR5, PT, P1 ;  /* 0x00000005ff007c0c */ /* 0x000fda000bf25310 */
[----:B------:R-:W-:Y:S05]  /*1570*/  @!P1 BRA `(.L_x_11291) ;  /* 0x0000000000149947 */ /* 0x000fea0003800000 */
[----:B------:R-:W1:Y:S02]  /*1580*/  LDC.64 R4, c[0x0][0xa00] ;  /* 0x00028000ff047b82 */ /* 0x000e640000000a00 */
[----:B-1----:R-:W-:-:S05]  /*1590*/  IMAD.WIDE R4, R75, 0x4, R4 ;  /* 0x000000044b047825 */ /* 0x002fca00078e0204 */
[----:B-----5:R-:W2:Y:S04]  /*15a0*/  LDG.E R22, desc[UR40][R4.64] ;  /* 0x0000002804167981 */ /* 0x020ea8000c1e1900 */
[----:B------:R-:W2:Y:S02]  /*15b0*/  LDG.E R7, desc[UR40][R4.64+0x4] ;  /* 0x0000042804077981 */ /* 0x000ea4000c1e1900 */
[----:B--2---:R-:W-:-:S07]  /*15c0*/  IMAD.IADD R22, R7, 0x1, -R22 ;  /* 0x0000000107167824 */ /* 0x004fce00078e0a16 */
.L_x_11291:
[----:B------:R-:W-:Y:S01]  /*15d0*/  ULDC.64 UR4, c[0x0][0xa20] ;  /* 0x0002880000047ab9 */ /* 0x000fe20000000a00 */
[----:B------:R1:W-:Y:S01]  /*15e0*/  STL [R1+0x50], R74 ;  /* 0x0000504a01007387 */ /* 0x0003e20000100800 */
[----:B------:R-:W-:-:S03]  /*15f0*/  ISETP.NE.U32.AND P1, PT, RZ, UR4, PT ;  /* 0x00000004ff007c0c */ /* 0x000fc6000bf25070 */
[----:B------:R1:W-:Y:S01]  /*1600*/  STL [R1+0x54], R75 ;  /* 0x0000544b01007387 */ /* 0x0003e20000100800 */
[----:B------:R-:W-:-:S13]  /*1610*/  ISETP.NE.AND.EX P1, PT, RZ, UR5, PT, P1 ;  /* 0x00000005ff007c0c */ /* 0x000fda000bf25310 */
[----:B-1----:R-:W-:Y:S05]  /*1620*/  @!P1 BRA `(.L_x_11292) ;  /* 0x0000000000109947 */ /* 0x002fea0003800000 */
[----:B------:R-:W1:Y:S02]  /*1630*/  LDC.64 R28, c[0x0][0xa20] ;  /* 0x00028800ff1c7b82 */ /* 0x000e640000000a00 */
[----:B-1----:R-:W-:-:S06]  /*1640*/  IMAD.WIDE R28, R75, 0x4, R28 ;  /* 0x000000044b1c7825 */ /* 0x002fcc00078e021c */
[----:B------:R1:W5:Y:S01]  /*1650*/  LDG.E R28, desc[UR40][R28.64] ;  /* 0x000000281c1c7981 */ /* 0x000362000c1e1900 */
[----:B------:R-:W-:Y:S05]  /*1660*/  BRA `(.L_x_11293) ;  /* 0x0000000000107947 */ /* 0x000fea0003800000 */
.L_x_11292:
[----:B------:R-:W-:Y:S05]  /*1670*/  @!P0 BRA `(.L_x_11293) ;  /* 0x00000000000c8947 */ /* 0x000fea0003800000 */
[----:B------:R-:W2:Y:S04]  /*1680*/  LDG.E R5, desc[UR40][R10.64] ;  /* 0x000000280a057981 */ /* 0x000ea8000c1e1900 */
[----:B------:R-:W2:Y:S02]  /*1690*/  LDG.E R28, desc[UR40][R10.64+0x4] ;  /* 0x000004280a1c7981 */ /* 0x000ea4000c1e1900 */
[----:B--2---:R-:W-:-:S07]  /*16a0*/  IMAD.IADD R28, R28, 0x1, -R5 ;  /* 0x000000011c1c7824 */ /* 0x004fce00078e0a05 */
.L_x_11293:
[----:B------:R-:W-:Y:S01]  /*16b0*/  ULDC.64 UR4, c[0x0][0xa10] ;  /* 0x0002840000047ab9 */ /* 0x000fe20000000a00 */
[----:B------:R-:W2:Y:S01]  /*16c0*/  LDC R4, c[0x0][0x448] ;  /* 0x00011200ff047b82 */ /* 0x000ea20000000800 */
[----:B------:R-:W-:-:S04]  /*16d0*/  ISETP.NE.U32.AND P0, PT, RZ, UR4, PT ;  /* 0x00000004ff007c0c */ /* 0x000fc8000bf05070 */
[----:B------:R-:W-:Y:S01]  /*16e0*/  ISETP.NE.AND.EX P0, PT, RZ, UR5, PT, P0 ;  /* 0x00000005ff007c0c */ /* 0x000fe2000bf05300 */
[----:B------:R-:W-:Y:S02]  /*16f0*/  ULDC.64 UR4, c[0x0][0xa30] ;  /* 0x00028c0000047ab9 */ /* 0x000fe40000000a00 */
[----:B------:R-:W-:-:S04]  /*1700*/  ISETP.NE.U32.AND P1, PT, RZ, UR4, PT ;  /* 0x00000004ff007c0c */ /* 0x000fc8000bf25070 */
[----:B------:R-:W-:-:S06]  /*1710*/  ISETP.NE.AND.EX P1, PT, RZ, UR5, PT, P1 ;  /* 0x00000005ff007c0c */ /* 0x000fcc000bf25310 */
[----:B------:R-:W3:Y:S08]  /*1720*/  @P0 LDC.64 R6, c[0x0][0xa10] ;  /* 0x00028400ff060b82 */ /* 0x000ef00000000a00 */
[----:B------:R-:W4:Y:S01]  /*1730*/  @P1 LDC.64 R8, c[0x0][0xa30] ;  /* 0x00028c00ff081b82 */ /* 0x000f220000000a00 */
[----:B---3--:R-:W-:-:S05]  /*1740*/  @P0 IMAD.WIDE R6, R75, 0x4, R6 ;  /* 0x000000044b060825 */ /* 0x008fca00078e0206 */
[----:B0-----:R-:W3:Y:S04]  /*1750*/  @P0 LDG.E R0, desc[UR40][R6.64] ;  /* 0x0000002806000981 */ /* 0x001ee8000c1e1900 */
[----:B------:R-:W3:Y:S01]  /*1760*/  @P0 LDG.E R11, desc[UR40][R6.64+0x4] ;  /* 0x00000428060b0981 */ /* 0x000ee2000c1e1900 */
[----:B-----5:R-:W-:Y:S02]  /*1770*/  IMAD.MOV.U32 R105, RZ, RZ, R28 ;  /* 0x000000ffff697224 */ /* 0x020fe400078e001c */
[----:B----4-:R-:W-:-:S05]  /*1780*/  @P1 IMAD.WIDE R8, R75, 0x4, R8 ;  /* 0x000000044b081825 */ /* 0x010fca00078e0208 */
[----:B------:R0:W5:Y:S01]  /*1790*/  @P1 LDG.E R105, desc[UR40][R8.64] ;  /* 0x0000002808691981 */ /* 0x000162000c1e1900 */
[----:B--2---:R-:W-:Y:S01]  /*17a0*/  ISETP.NE.AND P1, PT, R4, 0x1, PT ;  /* 0x000000010400780c */ /* 0x004fe20003f25270 */
[----:B------:R-:W-:Y:S01]  /*17b0*/  IMAD R12, R73, 0xc0, RZ ;  /* 0x000000c0490c7824 */ /* 0x000fe200078e02ff */
[----:B------:R-:W2:Y:S04]  /*17c0*/  LDC.64 R4, c[0x0][0x9e0] ;  /* 0x00027800ff047b82 */ /* 0x000ea80000000a00 */
[----:B------:R4:W-:Y:S07]  /*17d0*/  STL [R1+0x18], R12 ;  /* 0x0000180c01007387 */ /* 0x0009ee0000100800 */
[----:B------:R-:W1:Y:S08]  /*17e0*/  @P1 LDC R13, c[0x0][0x44c] ;  /* 0x00011300ff0d1b82 */ /* 0x000e700000000800 */
[----:B------:R-:W0:Y:S01]  /*17f0*/  @P1 LDC R10, c[0x0][0x450] ;  /* 0x00011400ff0a1b82 */ /* 0x000e220000000800 */
[----:B--2---:R-:W-:Y:S01]  /*1800*/  ISETP.GE.AND P2, PT, R5, 0x1, PT ;  /* 0x000000010500780c */ /* 0x004fe20003f46270 */
[----:B---3--:R-:W-:-:S02]  /*1810*/  @P0 IMAD.IADD R24, R11, 0x1, -R0 ;  /* 0x000000010b180824 */ /* 0x008fc400078e0a00 */
[----:B------:R-:W-:Y:S02]  /*1820*/  IMAD.IADD R11, R28, 0x1, -R3 ;  /* 0x000000011c0b7824 */ /* 0x000fe400078e0a03 */
[----:B------:R-:W-:Y:S02]  /*1830*/  VIADD R0, R12, 0xbf ;  /* 0x000000bf0c007836 */ /* 0x000fe40000000000 */
[----:B------:R-:W-:Y:S02]  /*1840*/  IMAD.IADD R138, R11, 0x1, R24 ;  /* 0x000000010b8a7824 */ /* 0x000fe400078e0218 */
[----:B-1----:R-:W-:-:S03]  /*1850*/  @P1 IMAD.HI.U32 R3, R0, R13, RZ ;  /* 0x0000000d00031227 */ /* 0x002fc600078e00ff */
[C---:B------:R-:W-:Y:S01]  /*1860*/  IADD3 R111, R138.reuse, 0x1, -R22 ;  /* 0x000000018a6f7810 */ /* 0x040fe20007ffe816 */
[----:B------:R-:W-:Y:S01]  /*1870*/  IMAD.MOV.U32 R6, RZ, RZ, R0 ;  /* 0x000000ffff067224 */ /* 0x000fe200078e0000 */
[----:B0-----:R-:W-:Y:S01]  /*1880*/  @P1 SHF.R.U32.HI R6, RZ, R10, R3 ;  /* 0x0000000aff061219 */ /* 0x001fe20000011603 */
[----:B------:R-:W-:-:S04]  /*1890*/  VIADD R0, R138, 0x7f ;  /* 0x0000007f8a007836 */ /* 0x000fc80000000000 */
[----:B------:R-:W-:Y:S01]  /*18a0*/  IMAD.IADD R9, R111, 0x1, R6 ;  /* 0x000000016f097824 */ /* 0x000fe200078e0206 */
[----:B------:R-:W-:-:S03]  /*18b0*/  SHF.R.S32.HI R3, RZ, 0x1f, R0 ;  /* 0x0000001fff037819 */ /* 0x000fc60000011400 */
[----:B------:R-:W-:Y:S01]  /*18c0*/  IMAD.IADD R4, R9, 0x1, R4 ;  /* 0x0000000109047824 */ /* 0x000fe200078e0204 */
[----:B------:R-:W-:-:S04]  /*18d0*/  LEA.HI R3, R3, R0, RZ, 0x7 ;  /* 0x0000000003037211 */ /* 0x000fc800078f38ff */
[----:B------:R-:W-:Y:S01]  /*18e0*/  SHF.R.S32.HI R112, RZ, 0x7, R3 ;  /* 0x00000007ff707819 */ /* 0x000fe20000011403 */
[----:B----4-:R-:W-:Y:S06]  /*18f0*/  @!P2 BRA `(.L_x_11294) ;  /* 0x000000000048a947 */ /* 0x010fec0003800000 */
        /* <DEDUP_REMOVED lines=11> */
.L_x_11296:
[----:B------:R-:W-:-:S13]  /*19b0*/  ISETP.NE.AND P0, PT, R5, 0x1, PT ;  /* 0x000000010500780c */ /* 0x000fda0003f05270 */
[----:B------:R-:W0:Y:S02]  /*19c0*/  @P0 LDC.64 R6, c[0x0][0x9e8] ;  /* 0x00027a00ff060b82 */ /* 0x000e240000000a00 */
[----:B0-----:R-:W-:-:S05]  /*19d0*/  @P0 IMAD.HI.U32 R6, R0, R6, RZ ;  /* 0x0000000600060227 */ /* 0x001fca00078e00ff */
[----:B------:R-:W-:-:S07]  /*19e0*/  @P0 SHF.R.U32.HI R0, RZ, R7, R6 ;  /* 0x00000007ff000219 */ /* 0x000fce0000011606 */
.L_x_11297:
[----:B------:R-:W-:Y:S05]  /*19f0*/  BSYNC B0 ;  /* 0x0000000000007941 */ /* 0x000fea0003800000 */
.L_x_11295:
[----:B------:R-:W-:-:S05]  /*1a00*/  IMAD R3, R0, R5, R5 ;  /* 0x0000000500037224 */ /* 0x000fca00078e0205 */
[----:B------:R-:W-:-:S07]  /*1a10*/  VIMNMX R4, R4, R3, PT ;  /* 0x0000000304047248 */ /* 0x000fce0003fe0100 */
.L_x_11294:
        /* <DEDUP_REMOVED lines=20> */
.L_x_11300:
[----:B------:R-:W-:-:S13]  /*1b60*/  ISETP.NE.AND P0, PT, R5, 0x1, PT ;  /* 0x000000010500780c */ /* 0x000fda0003f05270 */
[----:B------:R-:W0:Y:S02]  /*1b70*/  @P0 LDC.64 R6, c[0x0][0x9e8] ;  /* 0x00027a00ff060b82 */ /* 0x000e240000000a00 */
[----:B0-----:R-:W-:-:S05]  /*1b80*/  @P0 IMAD.HI.U32 R6, R0, R6, RZ ;  /* 0x0000000600060227 */ /* 0x001fca00078e00ff */
[----:B------:R-:W-:-:S07]  /*1b90*/  @P0 SHF.R.U32.HI R0, RZ, R7, R6 ;  /* 0x00000007ff000219 */ /* 0x000fce0000011606 */
.L_x_11301:
[----:B------:R-:W-:Y:S05]  /*1ba0*/  BSYNC B0 ;  /* 0x0000000000007941 */ /* 0x000fea0003800000 */
.L_x_11299:
[----:B------:R-:W-:-:S05]  /*1bb0*/  IMAD R0, R0, R5, RZ ;  /* 0x0000000500007224 */ /* 0x000fca00078e02ff */
[----:B------:R-:W-:-:S07]  /*1bc0*/  VIMNMX R3, R3, R0, !PT ;  /* 0x0000000003037248 */ /* 0x000fce0007fe0100 */
.L_x_11298:
[----:B------:R-:W-:Y:S01]  /*1bd0*/  VIADD R4, R4, 0x7f ;  /* 0x0000007f04047836 */ /* 0x000fe20000000000 */
[----:B------:R-:W-:-:S04]  /*1be0*/  SHF.R.S32.HI R0, RZ, 0x1f, R3 ;  /* 0x0000001fff007819 */ /* 0x000fc80000011403 */
[----:B------:R-:W-:Y:S02]  /*1bf0*/  SHF.R.S32.HI R5, RZ, 0x1f, R4 ;  /* 0x0000001fff057819 */ /* 0x000fe40000011404 */
[----:B------:R-:W-:Y:S02]  /*1c00*/  LEA.HI R0, R0, R3, RZ, 0x7 ;  /* 0x0000000300007211 */ /* 0x000fe400078f38ff */
[----:B------:R-:W-:Y:S02]  /*1c10*/  LEA.HI R5, R5, R4, RZ, 0x7 ;  /* 0x0000000405057211 */ /* 0x000fe400078f38ff */
[----:B------:R-:W-:Y:S02]  /*1c20*/  SHF.R.S32.HI R0, RZ, 0x7, R0 ;  /* 0x00000007ff007819 */ /* 0x000fe40000011400 */
[----:B------:R-:W-:Y:S02]  /*1c30*/  SHF.R.S32.HI R5, RZ, 0x7, R5 ;  /* 0x00000007ff057819 */ /* 0x000fe40000011405 */
[----:B------:R-:W-:-:S02]  /*1c40*/  VIMNMX R0, RZ, R0, !PT ;  /* 0x00000000ff007248 */ /* 0x000fc40007fe0100 */
        /* <DEDUP_REMOVED lines=35> */
.L_x_11304:
[----:B------:R-:W-:Y:S05]  /*1e80*/  BSYNC B6 ;  /* 0x0000000000067941 */ /* 0x000fea0003800000 */
.L_x_11303:
        /* <DEDUP_REMOVED lines=20> */
.L_x_11306:
[----:B------:R-:W-:Y:S05]  /*1fd0*/  BSYNC B6 ;  /* 0x0000000000067941 */ /* 0x000fea0003800000 */
.L_x_11305:
[----:B------:R-:W-:Y:S01]  /*1fe0*/  IMAD.IADD R70, R27, 0x1, R28 ;  /* 0x000000011b467824 */ /* 0x000fe200078e021c */
[----:B------:R-:W2:Y:S01]  /*1ff0*/  LDL.64 R14, [R1] ;  /* 0x00000000010e7983 */ /* 0x000ea20000100a00 */
[----:B------:R-:W-:Y:S01]  /*2000*/  ULDC.64 UR4, c[0x0][0x9f8] ;  /* 0x00027e0000047ab9 */ /* 0x000fe20000000a00 */
[----:B------:R-:W0:Y:S01]  /*2010*/  LDC.64 R10, c[0x0][0x300] ;  /* 0x0000c000ff0a7b82 */ /* 0x000e220000000a00 */
[----:B------:R-:W-:Y:S01]  /*2020*/  ISETP.NE.U32.AND P0, PT, RZ, UR4, PT ;  /* 0x00000004ff007c0c */ /* 0x000fe2000bf05070 */
[----:B------:R-:W2:Y:S01]  /*2030*/  LDL.64 R28, [R1] ;  /* 0x00000000011c7983 */ /* 0x000ea20000100a00 */
[----:B------:R-:W-:Y:S02]  /*2040*/  ULDC.64 UR6, c[0x0][0xa08] ;  /* 0x0002820000067ab9 */ /* 0x000fe40000000a00 */
[----:B------:R-:W-:Y:S01]  /*2050*/  ISETP.NE.AND.EX P0, PT, RZ, UR5, PT, P0 ;  /* 0x00000005ff007c0c */ /* 0x000fe2000bf05300 */
[----:B------:R-:W3:Y:S01]  /*2060*/  LDL R37, [R1+0xc] ;  /* 0x00000c0001257983 */ /* 0x000ee20000100800 */
[----:B------:R-:W1:Y:S01]  /*2070*/  S2R R20, SR_TID.X ;  /* 0x0000000000147919 */ /* 0x000e620000002100 */
[----:B------:R-:W-:Y:S01]  /*2080*/  SHF.R.S32.HI R13, RZ, 0x1f, R70 ;  /* 0x0000001fff0d7819 */ /* 0x000fe20000011446 */
[----:B------:R-:W-:Y:S01]  /*2090*/  ULDC.64 UR4, c[0x0][0x308] ;  /* 0x0000c20000047ab9 */ /* 0x000fe20000000a00 */
[----:B------:R-:W-:Y:S01]  /*20a0*/  SHF.R.S32.HI R8, RZ, 0x1f, R74 ;  /* 0x0000001fff087819 */ /* 0x000fe2000001144a */
[----:B------:R-:W4:Y:S08]  /*20b0*/  LDC R107, c[0x0][0x3f4] ;  /* 0x0000fd00ff6b7b82 */ /* 0x000f300000000800 */
[----:B------:R-:W1:Y:S02]  /*20c0*/  @P0 LDC.64 R4, c[0x0][0x9f8] ;  /* 0x00027e00ff040b82 */ /* 0x000e640000000a00 */
[----:B-1----:R-:W-:-:S05]  /*20d0*/  @P0 IMAD.WIDE R4, R75, 0x4, R4 ;  /* 0x000000044b040825 */ /* 0x002fca00078e0204 */
[----:B------:R1:W4:Y:S01]  /*20e0*/  @P0 LDG.E R75, desc[UR40][R4.64] ;  /* 0x00000028044b0981 */ /* 0x000322000c1e1900 */
[-C--:B0-----:R-:W-:Y:S01]  /*20f0*/  IMAD R0, R13, R10.reuse, RZ ;  /* 0x0000000a0d007224 */ /* 0x081fe200078e02ff */
[----:B------:R-:W-:Y:S01]  /*2100*/  ISETP.NE.U32.AND P0, PT, RZ, UR6, PT ;  /* 0x00000006ff007c0c */ /* 0x000fe2000bf05070 */
[C---:B------:R-:W-:Y:S01]  /*2110*/  IMAD.WIDE.U32 R6, R70.reuse, R10, RZ ;  /* 0x0000000a46067225 */ /* 0x040fe200078e00ff */
[----:B------:R-:W-:Y:S02]  /*2120*/  SHF.R.U32.HI R33, RZ, 0x7, R20 ;  /* 0x00000007ff217819 */ /* 0x000fe40000011614 */
[----:B------:R-:W-:Y:S01]  /*2130*/  ISETP.NE.AND.EX P0, PT, RZ, UR7, PT, P0 ;  /* 0x00000007ff007c0c */ /* 0x000fe2000bf05300 */
[----:B------:R-:W-:Y:S01]  /*2140*/  IMAD R3, R70, R11, R0 ;  /* 0x0000000b46037224 */ /* 0x000fe200078e0200 */
[----:B------:R-:W-:-:S03]  /*2150*/  ISETP.NE.AND P6, PT, R33, 0x1, PT ;  /* 0x000000012100780c */ /* 0x000fc60003fc5270 */
[----:B------:R-:W-:Y:S02]  /*2160*/  IMAD.IADD R7, R7, 0x1, R3 ;  /* 0x0000000107077824 */ /* 0x000fe400078e0203 */
[----:B------:R-:W-:Y:S02]  /*2170*/  IMAD R3, R8, UR4, RZ ;  /* 0x0000000408037c24 */ /* 0x000fe4000f8e02ff */
[C---:B-1----:R-:W-:Y:S01]  /*2180*/  IMAD.WIDE.U32 R4, R74.reuse, UR4, R6 ;  /* 0x000000044a047c25 */ /* 0x042fe2000f8e0006 */
[----:B------:R-:W-:Y:S01]  /*2190*/  SHF.R.S32.HI R137, RZ, 0x1f, R136 ;  /* 0x0000001fff897819 */ /* 0x000fe20000011488 */
[----:B------:R-:W0:Y:S02]  /*21a0*/  LDC.64 R6, c[0x0][0x408] ;  /* 0x00010200ff067b82 */ /* 0x000e240000000a00 */
[----:B------:R-:W-:Y:S01]  /*21b0*/  IMAD R3, R74, UR5, R3 ;  /* 0x000000054a037c24 */ /* 0x000fe2000f8e0203 */
[----:B------:R-:W-:-:S03]  /*21c0*/  ULDC.64 UR4, c[0x0][0x310] ;  /* 0x0000c40000047ab9 */ /* 0x000fc60000000a00 */
[----:B------:R-:W-:Y:S02]  /*21d0*/  IMAD.IADD R5, R5, 0x1, R3 ;  /* 0x0000000105057824 */ /* 0x000fe400078e0203 */
[----:B--2---:R-:W-:-:S05]  /*21e0*/  IMAD.MOV.U32 R28, RZ, RZ, R14 ;  /* 0x000000ffff1c7224 */ /* 0x004fca00078e000e */
[----:B------:R-:W-:-:S05]  /*21f0*/  SHF.R.S32.HI R29, RZ, 0x1f, R28 ;  /* 0x0000001fff1d7819 */ /* 0x000fca000001141c */
[----:B------:R1:W-:Y:S04]  /*2200*/  STL [R1+0x4], R29 ;  /* 0x0000041d01007387 */ /* 0x0003e80000100800 */
[----:B------:R-:W2:Y:S04]  /*2210*/  LDL R36, [R1+0x10] ;  /* 0x0000100001247983 */ /* 0x000ea80000100800 */
[----:B------:R-:W2:Y:S04]  /*2220*/  LDL R35, [R1+0x14] ;  /* 0x0000140001237983 */ /* 0x000ea80000100800 */
[----:B------:R-:W2:Y:S01]  /*2230*/  LDL R34, [R1+0x4c] ;  /* 0x00004c0001227983 */ /* 0x000ea20000100800 */
[----:B------:R-:W-:-:S02]  /*2240*/  SHF.R.S32.HI R32, RZ, 0x1f, R19 ;  /* 0x0000001fff207819 */ /* 0x000fc40000011413 */
[----:B----4-:R-:W-:-:S04]  /*2250*/  SHF.R.S32.HI R0, RZ, 0x1f, R75 ;  /* 0x0000001fff007819 */ /* 0x010fc8000001144b */
[----:B------:R-:W-:Y:S02]  /*2260*/  SEL R93, R0, RZ, !P0 ;  /* 0x000000ff005d7207 */ /* 0x000fe40004000000 */
[----:B------:R-:W-:-:S03]  /*2270*/  SEL R75, R75, RZ, !P0 ;  /* 0x000000ff4b4b7207 */ /* 0x000fc60004000000 */
[----:B------:R-:W-:Y:S02]  /*2280*/  IMAD R0, R93, UR4, RZ ;  /* 0x000000045d007c24 */ /* 0x000fe4000f8e02ff */
[----:B------:R-:W-:-:S04]  /*2290*/  IMAD.WIDE.U32 R20, R75, UR4, R4 ;  /* 0x000000044b147c25 */ /* 0x000fc8000f8e0004 */
[----:B------:R-:W-:Y:S01]  /*22a0*/  IMAD R3, R75, UR5, R0 ;  /* 0x000000054b037c24 */ /* 0x000fe2000f8e0200 */
[----:B------:R-:W-:Y:S05]  /*22b0*/  @!P6 WARPSYNC.ALL ;  /* 0x000000000000e948 */ /* 0x000fea0003800000 */
[----:B------:R-:W-:Y:S01]  /*22c0*/  ULDC.64 UR4, c[0x0][0x330] ;  /* 0x0000cc0000047ab9 */ /* 0x000fe20000000a00 */
[C---:B------:R-:W-:Y:S02]  /*22d0*/  VIADD R0, R136.reuse, 0x10 ;  /* 0x0000001088007836 */ /* 0x040fe40000000000 */
[----:B------:R-:W-:Y:S01]  /*22e0*/  VIADD R72, R136, 0x30 ;  /* 0x0000003088487836 */ /* 0x000fe20000000000 */
[----:B------:R-:W-:Y:S01]  /*22f0*/  LOP3.LUT R23, R23, 0xfffffffe, RZ, 0xc0, !PT ;  /* 0xfffffffe17177812 */ /* 0x000fe200078ec0ff */
[----:B------:R-:W-:Y:S01]  /*2300*/  IMAD R5, R8, UR4, RZ ;  /* 0x0000000408057c24 */ /* 0x000fe2000f8e02ff */
[----:B------:R-:W-:Y:S01]  /*2310*/  ULDC.64 UR6, c[0x0][0x338] ;  /* 0x0000ce0000067ab9 */ /* 0x000fe20000000a00 */
[----:B------:R-:W-:Y:S01]  /*2320*/  IMAD.WIDE.U32 R60, R74, UR4, R136 ;  /* 0x000000044a3c7c25 */ /* 0x000fe2000f8e0088 */
[----:B------:R-:W-:-:S02]  /*2330*/  ULDC UR4, c[0x0][0x2f4] ;  /* 0x0000bd0000047ab9 */ /* 0x000fc40000000800 */
[----:B------:R-:W-:Y:S01]  /*2340*/  ISETP.GE.AND P1, PT, R0, UR4, PT ;  /* 0x0000000400007c0c */ /* 0x000fe2000bf26270 */
[-C--:B------:R-:W-:Y:S02]  /*2350*/  IMAD R8, R32, R10.reuse, RZ ;  /* 0x0000000a20087224 */ /* 0x080fe400078e02ff */
[----:B------:R-:W-:Y:S02]  /*2360*/  IMAD R9, R74, UR5, R5 ;  /* 0x000000054a097c24 */ /* 0x000fe4000f8e0205 */
[C---:B------:R-:W-:Y:S01]  /*2370*/  IMAD R94, R19.reuse, R11, R8 ;  /* 0x0000000b135e7224 */ /* 0x040fe200078e0208 */
[----:B------:R-:W-:Y:S01]  /*2380*/  SEL R8, RZ, 0xffffffff, P1 ;  /* 0xffffffffff087807 */ /* 0x000fe20000800000 */
[----:B------:R-:W-:Y:S01]  /*2390*/  IMAD.WIDE.U32 R4, R19, R10, R136 ;  /* 0x0000000a13047225 */ /* 0x000fe200078e0088 */
[----:B------:R-:W-:-:S03]  /*23a0*/  ISETP.GE.AND P0, PT, R136, UR4, PT ;  /* 0x0000000488007c0c */ /* 0x000fc6000bf06270 */
[----:B------:R-:W-:Y:S01]  /*23b0*/  IMAD.IADD R3, R21, 0x1, R3 ;  /* 0x0000000115037824 */ /* 0x000fe200078e0203 */
[----:B------:R-:W-:Y:S01]  /*23c0*/  IADD3 R95, P1, R20, R4, RZ ;  /* 0x00000004145f7210 */ /* 0x000fe20007f3e0ff */
[----:B------:R-:W-:Y:S01]  /*23d0*/  IMAD.IADD R61, R61, 0x1, R9 ;  /* 0x000000013d3d7824 */ /* 0x000fe200078e0209 */
[----:B------:R-:W-:Y:S01]  /*23e0*/  SEL R4, RZ, 0x1, P0 ;  /* 0x00000001ff047807 */ /* 0x000fe20000000000 */
[----:B------:R-:W-:Y:S01]  /*23f0*/  IMAD.SHL.U32 R9, R8, 0x2, RZ ;  /* 0x0000000208097824 */ /* 0x000fe200078e00ff */
[----:B------:R-:W-:-:S04]  /*2400*/  IADD3.X R94, R3, R5, R94, P1, !PT ;  /* 0x00000005035e7210 */ /* 0x000fc80000ffe45e */
[----:B------:R-:W-:Y:S01]  /*2410*/  LOP3.LUT R5, R9, 0x2, R4, 0xe2, !PT ;  /* 0x0000000209057812 */ /* 0x000fe200078ee204 */
[----:B------:R-:W-:Y:S01]  /*2420*/  VIADD R4, R136, 0x20 ;  /* 0x0000002088047836 */ /* 0x000fe20000000000 */
[----:B------:R-:W4:Y:S01]  /*2430*/  LDC.64 R8, c[0x0][0x3f8] ;  /* 0x0000fe00ff087b82 */ /* 0x000f220000000a00 */
[----:B0-----:R-:W-:Y:S01]  /*2440*/  IMAD R12, R32, R6, RZ ;  /* 0x00000006200c7224 */ /* 0x001fe200078e02ff */
[----:B------:R-:W-:Y:S01]  /*2450*/  ISETP.GE.AND P1, PT, R72, UR4, PT ;  /* 0x0000000448007c0c */ /* 0x000fe2000bf26270 */
[----:B------:R-:W-:Y:S01]  /*2460*/  VIADD R27, R136, 0x40 ;  /* 0x00000040881b7836 */ /* 0x000fe20000000000 */
[----:B------:R-:W-:Y:S01]  /*2470*/  ISETP.GE.AND P0, PT, R4, UR4, PT ;  /* 0x0000000404007c0c */ /* 0x000fe2000bf06270 */
[----:B------:R-:W-:Y:S01]  /*2480*/  IMAD R15, R19, R7, R12 ;  /* 0x00000007130f7224 */ /* 0x000fe200078e020c */
[----:B------:R-:W-:Y:S02]  /*2490*/  SEL R14, RZ, 0x8, P1 ;  /* 0x00000008ff0e7807 */ /* 0x000fe40000800000 */
[----:B------:R-:W-:-:S02]  /*24a0*/  SEL R12, RZ, 0x4, P0 ;  /* 0x00000004ff0c7807 */ /* 0x000fc40000000000 */
[----:B------:R-:W-:Y:S02]  /*24b0*/  ISETP.GE.AND P0, PT, R27, UR4, PT ;  /* 0x000000041b007c0c */ /* 0x000fe4000bf06270 */
[----:B------:R-:W-:Y:S02]  /*24c0*/  LOP3.LUT R12, R14, R5, R12, 0xfe, !PT ;  /* 0x000000050e0c7212 */ /* 0x000fe400078efe0c */
[----:B------:R-:W-:Y:S02]  /*24d0*/  SEL R5, RZ, 0x10, P0 ;  /* 0x00000010ff057807 */ /* 0x000fe40000000000 */
[----:B------:R-:W-:Y:S02]  /*24e0*/  ISETP.GE.AND P0, PT, R136, R107, PT ;  /* 0x0000006b8800720c */ /* 0x000fe40003f06270 */
[----:B------:R-:W-:Y:S02]  /*24f0*/  LOP3.LUT R12, R12, R5, RZ, 0xfc, !PT ;  /* 0x000000050c0c7212 */ /* 0x000fe400078efcff */
[----:B------:R-:W-:Y:S01]  /*2500*/  SEL R5, R107, RZ, P0 ;  /* 0x000000ff6b057207 */ /* 0x000fe20000000000 */
[----:B----4-:R-:W-:-:S04]  /*2510*/  IMAD R14, R32, R8, RZ ;  /* 0x00000008200e7224 */ /* 0x010fc800078e02ff */
[----:B------:R-:W-:Y:S02]  /*2520*/  IMAD.IADD R5, R136, 0x1, R5 ;  /* 0x0000000188057824 */ /* 0x000fe400078e0205 */
[C---:B------:R-:W-:Y:S01]  /*2530*/  IMAD R31, R19.reuse, R9, R14 ;  /* 0x00000009131f7224 */ /* 0x040fe200078e020e */
[-C--:B------:R-:W-:Y:S01]  /*2540*/  ISETP.GE.AND P1, PT, R0, R107.reuse, PT ;  /* 0x0000006b0000720c */ /* 0x080fe20003f26270 */
[CC--:B------:R-:W-:Y:S01]  /*2550*/  IMAD.WIDE.U32 R62, R19.reuse, R6.reuse, R136 ;  /* 0x00000006133e7225 */ /* 0x0c0fe200078e0088 */
[----:B------:R-:W-:Y:S02]  /*2560*/  SHF.R.S32.HI R14, RZ, 0x1f, R5 ;  /* 0x0000001fff0e7819 */ /* 0x000fe40000011405 */
[----:B------:R-:W-:Y:S01]  /*2570*/  ISETP.GE.AND P2, PT, R4, R107, PT ;  /* 0x0000006b0400720c */ /* 0x000fe20003f46270 */
[----:B------:R-:W-:Y:S01]  /*2580*/  IMAD.WIDE.U32 R64, R19, R6, R28 ;  /* 0x0000000613407225 */ /* 0x000fe200078e001c */
[CC--:B------:R-:W-:Y:S02]  /*2590*/  LEA.HI R76, R14.reuse, R5.reuse, RZ, 0x3 ;  /* 0x000000050e4c7211 */ /* 0x0c0fe400078f18ff */
[----:B------:R-:W-:Y:S01]  /*25a0*/  LEA.HI R5, R14, R5, RZ, 0x5 ;  /* 0x000000050e057211 */ /* 0x000fe200078f28ff */
[----:B------:R-:W-:-:S02]  /*25b0*/  IMAD.IADD R63, R63, 0x1, R15 ;  /* 0x000000013f3f7824 */ /* 0x000fc400078e020f */
[----:B------:R-:W-:Y:S01]  /*25c0*/  IMAD.IADD R65, R15, 0x1, R65 ;  /* 0x000000010f417824 */ /* 0x000fe200078e0241 */
[----:B------:R-:W-:Y:S01]  /*25d0*/  SEL R15, R107, RZ, P1 ;  /* 0x000000ff6b0f7207 */ /* 0x000fe20000800000 */
[----:B------:R-:W-:Y:S01]  /*25e0*/  IMAD.WIDE.U32 R68, R19, R8, R28 ;  /* 0x0000000813447225 */ /* 0x000fe200078e001c */
[----:B-1----:R-:W-:-:S03]  /*25f0*/  SEL R29, R107, RZ, P2 ;  /* 0x000000ff6b1d7207 */ /* 0x002fc60001000000 */
[----:B------:R-:W-:Y:S01]  /*2600*/  IMAD.SHL.U32 R14, R5, 0x80, RZ ;  /* 0x00000080050e7824 */ /* 0x000fe200078e00ff */
[----:B---3--:R-:W-:Y:S01]  /*2610*/  LOP3.LUT R5, R37, 0x18, R76, 0xf8, !PT ;  /* 0x0000001825057812 */ /* 0x008fe200078ef84c */
[----:B------:R-:W-:-:S04]  /*2620*/  IMAD.WIDE.U32 R66, R19, R8, R136 ;  /* 0x0000000813427225 */ /* 0x000fc800078e0088 */
[----:B------:R-:W-:Y:S02]  /*2630*/  IMAD.IADD R15, R0, 0x1, R15 ;  /* 0x00000001000f7824 */ /* 0x000fe400078e020f */
[----:B------:R-:W-:Y:S01]  /*2640*/  IMAD.IADD R29, R4, 0x1, R29 ;  /* 0x00000001041d7824 */ /* 0x000fe200078e021d */
[----:B------:R-:W-:Y:S01]  /*2650*/  @P2 LOP3.LUT R23, R23, 0x1, RZ, 0xfc, !PT ;  /* 0x0000000117172812 */ /* 0x000fe200078efcff */
[----:B------:R-:W-:Y:S01]  /*2660*/  IMAD R93, R93, UR6, RZ ;  /* 0x000000065d5d7c24 */ /* 0x000fe2000f8e02ff */
[----:B------:R-:W-:Y:S01]  /*2670*/  LOP3.LUT R14, R14, 0xfffff000, RZ, 0xc0, !PT ;  /* 0xfffff0000e0e7812 */ /* 0x000fe200078ec0ff */
[----:B------:R-:W-:Y:S01]  /*2680*/  IMAD.IADD R67, R67, 0x1, R31 ;  /* 0x0000000143437824 */ /* 0x000fe200078e021f */
[----:B------:R-:W-:Y:S01]  /*2690*/  SHF.R.S32.HI R28, RZ, 0x1f, R15 ;  /* 0x0000001fff1c7819 */ /* 0x000fe2000001140f */
[----:B------:R-:W-:Y:S01]  /*26a0*/  IMAD.IADD R69, R31, 0x1, R69 ;  /* 0x000000011f457824 */ /* 0x000fe200078e0245 */
[----:B------:R-:W-:Y:S01]  /*26b0*/  SHF.R.S32.HI R30, RZ, 0x1f, R29 ;  /* 0x0000001fff1e7819 */ /* 0x000fe2000001141d */
[----:B------:R-:W-:Y:S01]  /*26c0*/  VIADD R81, R136, 0x50 ;  /* 0x0000005088517836 */ /* 0x000fe20000000000 */
[----:B-----5:R-:W-:-:S02]  /*26d0*/  SHF.R.S32.HI R31, RZ, 0x1f, R105 ;  /* 0x0000001fff1f7819 */ /* 0x020fc40000011469 */
[----:B------:R-:W-:Y:S01]  /*26e0*/  IADD3 R70, P2, R19, R70, RZ ;  /* 0x0000004613467210 */ /* 0x000fe20007f5e0ff */
[C---:B------:R-:W-:Y:S01]  /*26f0*/  IMAD R93, R75.reuse, UR7, R93 ;  /* 0x000000074b5d7c24 */ /* 0x040fe2000f8e025d */
[----:B------:R-:W-:Y:S01]  /*2700*/  LEA.HI R74, R30, R29, RZ, 0x3 ;  /* 0x0000001d1e4a7211 */ /* 0x000fe200078f18ff */
[----:B------:R-:W-:Y:S01]  /*2710*/  IMAD.WIDE.U32 R60, R75, UR6, R60 ;  /* 0x000000064b3c7c25 */ /* 0x000fe2000f8e003c */
[-C--:B------:R-:W-:Y:S02]  /*2720*/  LEA.HI R75, R28, R15.reuse, RZ, 0x3 ;  /* 0x0000000f1c4b7211 */ /* 0x080fe400078f18ff */
[----:B------:R-:W-:Y:S01]  /*2730*/  SHF.L.U64.HI R96, R10, 0x7, R11 ;  /* 0x000000070a607819 */ /* 0x000fe2000001020b */
[----:B------:R-:W-:Y:S01]  /*2740*/  IMAD.X R71, R32, 0x1, R13, P2 ;  /* 0x0000000120477824 */ /* 0x000fe200010e060d */
[----:B------:R-:W-:Y:S02]  /*2750*/  LEA.HI R15, R28, R15, RZ, 0x5 ;  /* 0x0000000f1c0f7211 */ /* 0x000fe400078f28ff */
[----:B------:R-:W-:-:S02]  /*2760*/  LEA.HI R29, R30, R29, RZ, 0x5 ;  /* 0x0000001d1e1d7211 */ /* 0x000fc400078f28ff */
[----:B------:R-:W-:Y:S01]  /*2770*/  ISETP.GE.AND P2, PT, R81, UR4, PT ;  /* 0x0000000451007c0c */ /* 0x000fe2000bf46270 */
[----:B------:R-:W-:Y:S01]  /*2780*/  IMAD.SHL.U32 R28, R15, 0x80, RZ ;  /* 0x000000800f1c7824 */ /* 0x000fe200078e00ff */
[----:B------:R-:W-:Y:S01]  /*2790*/  SHF.L.U64.HI R98, R8, 0x7, R9 ;  /* 0x0000000708627819 */ /* 0x000fe20000010209 */
[----:B------:R-:W-:Y:S01]  /*27a0*/  IMAD.SHL.U32 R30, R29, 0x80, RZ ;  /* 0x000000801d1e7824 */ /* 0x000fe200078e00ff */
[C---:B------:R-:W-:Y:S02]  /*27b0*/  LOP3.LUT R15, R37.reuse, 0x18, R75, 0xf8, !PT ;  /* 0x00000018250f7812 */ /* 0x040fe400078ef84b */
[----:B------:R-:W-:Y:S01]  /*27c0*/  LOP3.LUT R29, R37, 0x18, R74, 0xf8, !PT ;  /* 0x00000018251d7812 */ /* 0x000fe200078ef84a */
[----:B------:R-:W-:Y:S01]  /*27d0*/  IMAD.WIDE.U32 R62, R105, R6, R62 ;  /* 0x00000006693e7225 */ /* 0x000fe200078e003e */
[----:B------:R-:W-:-:S03]  /*27e0*/  LOP3.LUT R28, R28, 0xfffff000, RZ, 0xc0, !PT ;  /* 0xfffff0001c1c7812 */ /* 0x000fc600078ec0ff */
[C---:B------:R-:W-:Y:S01]  /*27f0*/  IMAD.WIDE.U32 R64, R105.reuse, R6, R64 ;  /* 0x0000000669407225 */ /* 0x040fe200078e0040 */
[----:B------:R-:W-:Y:S02]  /*2800*/  LOP3.LUT R30, R30, 0xfffff000, RZ, 0xc0, !PT ;  /* 0xfffff0001e1e7812 */ /* 0x000fe400078ec0ff */
[----:B------:R-:W-:Y:S01]  /*2810*/  SHF.L.U64.HI R97, R6, 0x7, R7 ;  /* 0x0000000706617819 */ /* 0x000fe20000010207 */
[-C--:B------:R-:W-:Y:S01]  /*2820*/  IMAD.WIDE.U32 R66, R105, R8.reuse, R66 ;  /* 0x0000000869427225 */ /* 0x080fe200078e0042 */
[----:B------:R-:W-:Y:S02]  /*2830*/  LOP3.LUT R23, R23, 0xfffffffd, RZ, 0xc0, !PT ;  /* 0xfffffffd17177812 */ /* 0x000fe400078ec0ff */
[----:B------:R-:W-:Y:S01]  /*2840*/  LOP3.LUT R80, R76, 0xfffffff8, RZ, 0xc0, !PT ;  /* 0xfffffff84c507812 */ /* 0x000fe200078ec0ff */
[----:B------:R-:W-:Y:S01]  /*2850*/  IMAD.WIDE.U32 R68, R105, R8, R68 ;  /* 0x0000000869447225 */ /* 0x000fe200078e0044 */
[----:B------:R-:W-:Y:S02]  /*2860*/  LOP3.LUT R79, R75, 0xfffffff8, RZ, 0xc0, !PT ;  /* 0xfffffff84b4f7812 */ /* 0x000fe400078ec0ff */
[----:B------:R-:W-:Y:S01]  /*2870*/  LOP3.LUT R77, R74, 0xfffffff8, RZ, 0xc0, !PT ;  /* 0xfffffff84a4d7812 */ /* 0x000fe200078ec0ff */
[----:B------:R-:W-:Y:S01]  /*2880*/  VIADD R110, R33, 0x8 ;  /* 0x00000008216e7836 */ /* 0x000fe20000000000 */
[----:B------:R-:W-:Y:S01]  /*2890*/  SHF.R.S32.HI R101, RZ, 0x1f, R80 ;  /* 0x0000001fff657819 */ /* 0x000fe20000011450 */
[----:B------:R-:W-:Y:S01]  /*28a0*/  IMAD.SHL.U32 R107, R107, 0x2, RZ ;  /* 0x000000026b6b7824 */ /* 0x000fe200078e00ff */
[----:B------:R-:W-:Y:S01]  /*28b0*/  SHF.R.S32.HI R100, RZ, 0x1f, R79 ;  /* 0x0000001fff647819 */ /* 0x000fe2000001144f */
[----:B------:R-:W-:Y:S01]  /*28c0*/  IMAD.IADD R93, R61, 0x1, R93 ;  /* 0x000000013d5d7824 */ /* 0x000fe200078e025d */
[----:B------:R-:W-:-:S02]  /*28d0*/  SHF.R.S32.HI R99, RZ, 0x1f, R77 ;  /* 0x0000001fff637819 */ /* 0x000fc4000001144d */
[----:B--2---:R-:W-:-:S04]  /*28e0*/  LOP3.LUT R5, R5, R36, RZ, 0x3c, !PT ;  /* 0x0000002405057212 */ /* 0x004fc800078e3cff */
[----:B------:R-:W-:Y:S01]  /*28f0*/  IADD3 R104, R5, R14, R35 ;  /* 0x0000000e05687210 */ /* 0x000fe20007ffe023 */
[----:B------:R-:W-:Y:S02]  /*2900*/  IMAD.SHL.U32 R5, R10, 0x80, RZ ;  /* 0x000000800a057824 */ /* 0x000fe400078e00ff */
[C---:B------:R-:W-:Y:S01]  /*2910*/  IMAD R10, R31.reuse, R8, RZ ;  /* 0x000000081f0a7224 */ /* 0x040fe200078e02ff */
[----:B------:R-:W-:Y:S01]  /*2920*/  @!P6 BAR.SYNC.DEFER_BLOCKING 0x9, 0x100 ;  /* 0x024400000000eb1d */ /* 0x000fe20000010000 */
[----:B------:R-:W-:Y:S01]  /*2930*/  LOP3.LUT P3, RZ, R34, 0x2, RZ, 0xc0, !PT ;  /* 0x0000000222ff7812 */ /* 0x000fe2000786c0ff */
[----:B------:R-:W-:Y:S02]  /*2940*/  IMAD R14, R31, R6, RZ ;  /* 0x000000061f0e7224 */ /* 0x000fe400078e02ff */
[C---:B------:R-:W-:Y:S01]  /*2950*/  IMAD R83, R105.reuse, R9, R10 ;  /* 0x0000000969537224 */ /* 0x040fe200078e020a */
[----:B------:R-:W-:Y:S01]  /*2960*/  SEL R9, RZ, 0x20, P2 ;  /* 0x00000020ff097807 */ /* 0x000fe20001000000 */
[----:B------:R-:W-:Y:S01]  /*2970*/  IMAD R11, R105, R7, R14 ;  /* 0x00000007690b7224 */ /* 0x000fe200078e020e */
[----:B------:R-:W-:-:S02]  /*2980*/  LOP3.LUT R15, R15, R36, RZ, 0x3c, !PT ;  /* 0x000000240f0f7212 */ /* 0x000fc400078e3cff */
[----:B------:R-:W-:Y:S01]  /*2990*/  LOP3.LUT R13, R12, R9, RZ, 0xfc, !PT ;  /* 0x000000090c0d7212 */ /* 0x000fe200078efcff */
[----:B------:R-:W-:Y:S01]  /*29a0*/  IMAD.SHL.U32 R7, R8, 0x80, RZ ;  /* 0x0000008008077824 */ /* 0x000fe200078e00ff */
[----:B------:R-:W-:Y:S01]  /*29b0*/  LOP3.LUT R29, R29, R36, RZ, 0x3c, !PT ;  /* 0x000000241d1d7212 */ /* 0x000fe200078e3cff */
[----:B------:R-:W-:Y:S01]  /*29c0*/  IMAD.IADD R92, R63, 0x1, R11 ;  /* 0x000000013f5c7824 */ /* 0x000fe200078e020b */
[----:B------:R-:W-:Y:S01]  /*29d0*/  LOP3.LUT R8, R12, 0x1, RZ, 0xc0, !PT ;  /* 0x000000010c087812 */ /* 0x000fe200078ec0ff */
[----:B------:R-:W-:Y:S01]  /*29e0*/  IMAD.IADD R90, R11, 0x1, R65 ;  /* 0x000000010b5a7824 */ /* 0x000fe200078e0241 */
[----:B------:R-:W-:Y:S01]  /*29f0*/  LOP3.LUT R9, R13, 0x2, RZ, 0xc0, !PT ;  /* 0x000000020d097812 */ /* 0x000fe200078ec0ff */
[----:B------:R-:W-:Y:S01]  /*2a00*/  IMAD.IADD R91, R67, 0x1, R83 ;  /* 0x00000001435b7824 */ /* 0x000fe200078e0253 */
[C---:B------:R-:W-:Y:S01]  /*2a10*/  LOP3.LUT R10, R13.reuse, 0x4, RZ, 0xc0, !PT ;  /* 0x000000040d0a7812 */ /* 0x040fe200078ec0ff */
[----:B------:R-:W-:Y:S01]  /*2a20*/  IMAD.SHL.U32 R6, R6, 0x80, RZ ;  /* 0x0000008006067824 */ /* 0x000fe200078e00ff */
[----:B------:R-:W-:Y:S01]  /*2a30*/  LOP3.LUT R11, R13, 0x8, RZ, 0xc0, !PT ;  /* 0x000000080d0b7812 */ /* 0x000fe200078ec0ff */
[----:B------:R-:W-:Y:S01]  /*2a40*/  IMAD.IADD R83, R83, 0x1, R69 ;  /* 0x0000000153537824 */ /* 0x000fe200078e0245 */
[----:B------:R-:W-:-:S02]  /*2a50*/  LOP3.LUT R12, R13, 0x10, RZ, 0xc0, !PT ;  /* 0x000000100d0c7812 */ /* 0x000fc400078ec0ff */
[--C-:B------:R-:W-:Y:S02]  /*2a60*/  IADD3 R103, R15, R28, R35.reuse ;  /* 0x0000001c0f677210 */ /* 0x100fe40007ffe023 */
[----:B------:R-:W-:Y:S02]  /*2a70*/  IADD3 R102, R29, R30, R35 ;  /* 0x0000001e1d667210 */ /* 0x000fe40007ffe023 */
[----:B------:R-:W-:Y:S02]  /*2a80*/  @P3 LOP3.LUT R23, R23, 0x2, RZ, 0xfc, !PT ;  /* 0x0000000217173812 */ /* 0x000fe400078efcff */
[----:B------:R-:W-:-:S07]  /*2a90*/  LOP3.LUT R13, R13, 0x20, RZ, 0xc0, !PT ;  /* 0x000000200d0d7812 */ /* 0x000fce00078ec0ff */
.L_x_11362:
[----:B---3--:R-:W2:Y:S01]  /*2aa0*/  LDL R29, [R1+0x4c] ;  /* 0x00004c00011d7983 */ /* 0x008ea20000100800 */
[----:B0-----:R-:W0:Y:S03]  /*2ab0*/  LDC.64 R86, c[0x0][0x2e8] ;  /* 0x0000ba00ff567b82 */ /* 0x001e260000000a00 */
[----:B------:R-:W3:Y:S01]  /*2ac0*/  LDL R30, [R1+0x48] ;  /* 0x00004800011e7983 */ /* 0x000ee20000100800 */
        /* <DEDUP_REMOVED lines=18> */
[C---:B------:R-:W-:Y:S02]  /*2bf0*/  VIADD R29, R15.reuse, 0x10 ;  /* 0x000000100f1d7836 */ /* 0x040fe40000000000 */
[----:B------:R-:W-:-:S06]  /*2c00*/  IMAD R78, R15, 0x2, R26 ;  /* 0x000000020f4e7824 */ /* 0x000fcc00078e021a */
[----:B------:R-:W-:-:S04]  /*2c10*/  @P4 VIADD R29, R15, 0xfffffff0 ;  /* 0xfffffff00f1d4836 */ /* 0x000fc80000000000 */
[----:B------:R-:W-:Y:S01]  /*2c20*/  IMAD R15, R29, 0x2, R26 ;  /* 0x000000021d0f7824 */ /* 0x000fe200078e021a */
[----:B------:R-:W-:Y:S06]  /*2c30*/  @!P3 BRA `(.L_x_11308) ;  /* 0x0000003800a4b947 */ /* 0x000fec0003800000 */
[----:B------:R-:W-:Y:S01]  /*2c40*/  ULDC.U8 UR4, c[0x0][0x410] ;  /* 0x0001040000047ab9 */ /* 0x000fe20000000000 */
[-C--:B------:R-:W-:Y:S01]  /*2c50*/  IMAD R14, R98, R35.reuse, RZ ;  /* 0x00000023620e7224 */ /* 0x080fe200078e02ff */
[----:B------:R-:W-:Y:S01]  /*2c60*/  ISETP.NE.AND P3, PT, RZ, UR4, PT ;  /* 0x00000004ff007c0c */ /* 0x000fe2000bf65270 */
[----:B------:R-:W-:Y:S02]  /*2c70*/  IMAD R31, R97, R35, RZ ;  /* 0x00000023611f7224 */ /* 0x000fe400078e02ff */
        /* <DEDUP_REMOVED lines=24> */
[----:B------:R-:W2:Y:S04]  /*2e00*/  LDL.64 R116, [R1] ;  /* 0x0000000001747983 */ /* 0x000ea80000100a00 */
        /* <DEDUP_REMOVED lines=45> */
.L_x_11311:
[----:B------:R-:W-:Y:S05]  /*30e0*/  BSYNC B1 ;  /* 0x0000000000017941 */ /* 0x000fea0003800000 */
.L_x_11310:
[----:B-----5:R-:W-:Y:S01]  /*30f0*/  IMAD.MOV.U32 R14, RZ, RZ, R34 ;  /* 0x000000ffff0e7224 */ /* 0x020fe200078e0022 */
[----:B------:R-:W-:Y:S01]  /*3100*/  UISETP.NE.AND UP0, UPT, UR37, 0x3, UPT ;  /* 0x000000032500788c */ /* 0x000fe2000bf05270 */
[----:B0-----:R-:W-:Y:S02]  /*3110*/  IMAD.MOV.U32 R28, RZ, RZ, R35 ;  /* 0x000000ffff1c7224 */ /* 0x001fe400078e0023 */
[----:B------:R-:W-:Y:S02]  /*3120*/  IMAD.MOV.U32 R29, RZ, RZ, R38 ;  /* 0x000000ffff1d7224 */ /* 0x000fe400078e0026 */
        /* <DEDUP_REMOVED lines=15> */
[----:B------:R-:W-:-:S02]  /*3220*/  IMAD.MOV.U32 R29, RZ, RZ, R36 ;  /* 0x000000ffff1d7224 */ /* 0x000fc400078e0024 */
[----:B------:R-:W-:Y:S01]  /*3230*/  IMAD.MOV.U32 R30, RZ, RZ, R37 ;  /* 0x000000ffff1e7224 */ /* 0x000fe200078e0025 */
[----:B------:R-:W-:Y:S01]  /*3240*/  PRMT R118, R28, 0x5410, R14 ;  /* 0x000054101c767816 */ /* 0x000fe2000000000e */
[----:B------:R-:W-:Y:S02]  /*3250*/  IMAD.MOV.U32 R28, RZ, RZ, R40 ;  /* 0x000000ffff1c7224 */ /* 0x000fe400078e0028 */
[----:B------:R-:W-:Y:S01]  /*3260*/  IMAD.MOV.U32 R14, RZ, RZ, R45 ;  /* 0x000000ffff0e7224 */ /* 0x000fe200078e002d */
        /* <DEDUP_REMOVED lines=14> */
[----:B------:R-:W-:Y:S06]  /*3350*/  @!P3 BRA `(.L_x_11312) ;  /* 0x000000000004b947 */ /* 0x000fec0003800000 */
[----:B------:R-:W-:Y:S01]  /*3360*/  BPT.TRAP 0x1 ;  /* 0x000000040000795c */ /* 0x000fe20000300000 */
.L_x_11312:
[----:B------:R-:W-:Y:S01]  /*3370*/  IMAD R14, R17, 0x8, R2 ;  /* 0x00000008110e7824 */ /* 0x000fe200078e0202 */
[----:B------:R-:W-:Y:S01]  /*3380*/  SHF.L.U32 R85, R154, 0x1f, RZ ;  /* 0x0000001f9a557819 */ /* 0x000fe200000006ff */
[----:B------:R-:W-:Y:S03]  /*3390*/  BSSY B1, `(.L_x_11313) ;  /* 0x0000003000017945 */ /* 0x000fe60003800000 */
[----:B------:R-:W0:Y:S02]  /*33a0*/  SYNCS.PHASECHK.TRANS64.TRYWAIT P5, [R14+URZ+0x2d890], R85 ;  /* 0x02d890550e0075a7 */ /* 0x000e2400080a017f */
[----:B0-----:R-:W-:Y:S05]  /*33b0*/  @!P5 BRA `(.L_x_11314) ;  /* 0x0000020c00f8d947 */ /* 0x001fea0003800000 */
.L_x_11680:
[----:B------:R-:W-:Y:S05]  /*33c0*/  BSYNC B1 ;  /* 0x0000000000017941 */ /* 0x000fea0003800000 */
.L_x_11313:
[----:B------:R-:W-:Y:S05]  /*33d0*/  @P4 BRA `(.L_x_11315) ;  /* 0x00000034003c4947 */ /* 0x000fea0003800000 */
[----:B------:R-:W-:Y:S01]  /*33e0*/  ISETP.NE.AND P4, PT, R8, RZ, PT ;  /* 0x000000ff0800720c */ /* 0x000fe20003f85270 */
[----:B------:R-:W-:-:S12]  /*33f0*/  BSSY B1, `(.L_x_11316) ;  /* 0x0000033000017945 */ /* 0x000fd80003800000 */
[----:B------:R-:W-:Y:S05]  /*3400*/  @!P4 BRA `(.L_x_11317) ;  /* 0x0000000000c4c947 */ /* 0x000fea0003800000 */
[----:B------:R-:W2:Y:S01]  /*3410*/  LDL.64 R52, [R1] ;  /* 0x0000000001347983 */ /* 0x000ea20000100a00 */
        /* <DEDUP_REMOVED lines=16> */
[--C-:B------:R-:W-:Y:S02]  /*3520*/  HADD2.F32 R59, -RZ, R121.reuse.H0_H0 ;  /* 0x20000079ff3b7230 */ /* 0x100fe40000004100 */
[-C--:B------:R-:W-:Y:S01]  /*3530*/  FFMA.FTZ R29, R52, R55.reuse, -R29 ;  /* 0x00000037341d7223 */ /* 0x080fe2000001081d */
[----:B------:R-:W-:Y:S02]  /*3540*/  HADD2.F32 R87, -RZ, R121.H1_H1 ;  /* 0x30000079ff577230 */ /* 0x000fe40000004100 */
        /* <DEDUP_REMOVED lines=8> */
[--C-:B------:R-:W-:Y:S02]  /*35d0*/  HADD2.F32 R54, -RZ, R28.reuse.H0_H0 ;  /* 0x2000001cff367230 */ /* 0x100fe40000004100 */
[----:B------:R-:W-:Y:S01]  /*35e0*/  FFMA.FTZ R58, R31, R58, R86 ;  /* 0x0000003a1f3a7223 */ /* 0x000fe20000010056 */
[----:B------:R-:W-:Y:S02]  /*35f0*/  HADD2.F32 R28, -RZ, R28.H1_H1 ;  /* 0x3000001cff1c7230 */ /* 0x000fe40000004100 */
[----:B------:R-:W-:-:S02]  /*3600*/  HADD2.F32 R55, -RZ, R118.H1_H1 ;  /* 0x30000076ff377230 */ /* 0x000fc40000004100 */
[----:B------:R-:W-:Y:S01]  /*3610*/  F2FP.F16.F32.PACK_AB R53, R58, R53 ;  /* 0x000000353a35723e */ /* 0x000fe200000000ff */
        /* <DEDUP_REMOVED lines=9> */
[----:B------:R-:W-:Y:S01]  /*36b0*/  FMUL.FTZ R87, R54, R87 ;  /* 0x0000005736577220 */ /* 0x000fe20000410000 */
[----:B------:R-:W-:-:S02]  /*36c0*/  IMAD.MOV.U32 R31, RZ, RZ, R53 ;  /* 0x000000ffff1f7224 */ /* 0x000fc400078e0035 */
[-C--:B------:R-:W-:Y:S01]  /*36d0*/  FFMA.FTZ R59, R54, R55.reuse, -R59 ;  /* 0x00000037363b7223 */ /* 0x080fe2000001083b */
[----:B------:R-:W-:-:S05]  /*36e0*/  FFMA.FTZ R30, R30, R55, R87 ;  /* 0x000000371e1e7223 */ /* 0x000fca0000010057 */
[----:B------:R-:W-:-:S07]  /*36f0*/  F2FP.F16.F32.PACK_AB R30, R30, R59 ;  /* 0x0000003b1e1e723e */ /* 0x000fce00000000ff */
.L_x_11319:
[----:B------:R-:W-:Y:S05]  /*3700*/  BSYNC B2 ;  /* 0x0000000000027941 */ /* 0x000fea0003800000 */
.L_x_11318:
[----:B------:R1:W-:Y:S02]  /*3710*/  STG.E.128 desc[UR40][R32.64], R28 ;  /* 0x0000001c20007986 */ /* 0x0003e4000c101d28 */
.L_x_11317:
[----:B------:R-:W-:Y:S05]  /*3720*/  BSYNC B1 ;  /* 0x0000000000017941 */ /* 0x000fea0003800000 */
.L_x_11316:
        /* <DEDUP_REMOVED lines=10> */
[----:B------:R-:W-:-:S03]  /*37d0*/  SHF.R.U64 R50, R50, 0x10, R51 ;  /* 0x0000001032327819 */ /* 0x000fc60000001233 */
[----:B------:R-:W-:Y:S02]  /*37e0*/  HADD2.F32 R54, -RZ, R54.H0_H0 ;  /* 0x20000036ff367230 */ /* 0x000fe40000004100 */
[--C-:B------:R-:W-:Y:S02]  /*37f0*/  HADD2.F32 R29, -RZ, R52.reuse.H1_H1 ;  /* 0x30000034ff1d7230 */ /* 0x100fe40000004100 */
[----:B------:R-:W-:Y:S02]  /*3800*/  HADD2.F32 R53, -RZ, R52.H0_H0 ;  /* 0x20000034ff357230 */ /* 0x000fe40000004100 */
[----:B------:R-:W-:Y:S02]  /*3810*/  HADD2.F32 R50, -RZ, R50.H0_H0 ;  /* 0x20000032ff327230 */ /* 0x000fe40000004100 */
[-C--:B------:R-:W-:Y:S01]  /*3820*/  FMUL.FTZ R52, R29, R54.reuse ;  /* 0x000000361d347220 */ /* 0x080fe20000410000 */
[----:B------:R-:W-:-:S03]  /*3830*/  FMUL.FTZ R54, R53, R54 ;  /* 0x0000003635367220 */ /* 0x000fc60000410000 */
[-C--:B------:R-:W-:Y:S01]  /*3840*/  FFMA.FTZ R52, R53, R50.reuse, -R52 ;  /* 0x0000003235347223 */ /* 0x080fe20000010834 */
[--C-:B------:R-:W-:Y:S02]  /*3850*/  HADD2.F32 R53, -RZ, R117.reuse.H0_H0 ;  /* 0x20000075ff357230 */ /* 0x100fe40000004100 */
[----:B------:R-:W-:Y:S01]  /*3860*/  FFMA.FTZ R29, R29, R50, R54 ;  /* 0x000000321d1d7223 */ /* 0x000fe20000010036 */
[----:B------:R-:W-:Y:S01]  /*3870*/  SHF.R.U32.HI R50, RZ, 0x10, R51 ;  /* 0x00000010ff327819 */ /* 0x000fe20000011633 */
[----:B------:R-:W-:Y:S01]  /*3880*/  IMAD.MOV.U32 R51, RZ, RZ, R31 ;  /* 0x000000ffff337224 */ /* 0x000fe200078e001f */
[----:B------:R-:W-:Y:S01]  /*3890*/  SHF.R.U32.HI R54, RZ, 0x10, R57 ;  /* 0x00000010ff367819 */ /* 0x000fe20000011639 */
[----:B------:R-:W-:Y:S01]  /*38a0*/  HADD2.F32 R117, -RZ, R117.H1_H1 ;  /* 0x30000075ff757230 */ /* 0x000fe20000004100 */
[----:B------:R-:W-:Y:S01]  /*38b0*/  F2FP.F16.F32.PACK_AB R29, R29, R52 ;  /* 0x000000341d1d723e */ /* 0x000fe200000000ff */
[----:B------:R-:W-:Y:S02]  /*38c0*/  HADD2.F32 R50, -RZ, R50.H0_H0 ;  /* 0x20000032ff327230 */ /* 0x000fe40000004100 */
[----:B------:R-:W-:-:S02]  /*38d0*/  HADD2.F32 R54, -RZ, R54.H0_H0 ;  /* 0x20000036ff367230 */ /* 0x000fc40000004100 */
[--C-:B------:R-:W-:Y:S02]  /*38e0*/  HADD2.F32 R31, -RZ, R51.reuse.H1_H1 ;  /* 0x30000033ff1f7230 */ /* 0x100fe40000004100 */
[----:B------:R-:W-:-:S03]  /*38f0*/  HADD2.F32 R51, -RZ, R51.H0_H0 ;  /* 0x20000033ff337230 */ /* 0x000fc60000004100 */
[-C--:B------:R-:W-:Y:S02]  /*3900*/  FMUL.FTZ R56, R31, R54.reuse ;  /* 0x000000361f387220 */ /* 0x080fe40000410000 */
[C---:B------:R-:W-:Y:S02]  /*3910*/  FMUL.FTZ R54, R51.reuse, R54 ;  /* 0x0000003633367220 */ /* 0x040fe40000410000 */
[-C--:B------:R-:W-:Y:S01]  /*3920*/  FFMA.FTZ R56, R51, R50.reuse, -R56 ;  /* 0x0000003233387223 */ /* 0x080fe20000010838 */
[----:B------:R-:W-:Y:S02]  /*3930*/  HADD2.F32 R51, -RZ, R120.H0_H0 ;  /* 0x20000078ff337230 */ /* 0x000fe40000004100 */
[----:B------:R-:W-:Y:S01]  /*3940*/  FFMA.FTZ R31, R31, R50, R54 ;  /* 0x000000321f1f7223 */ /* 0x000fe20000010036 */
[--C-:B------:R-:W-:Y:S02]  /*3950*/  HADD2.F32 R50, -RZ, R28.reuse.H0_H0 ;  /* 0x2000001cff327230 */ /* 0x100fe40000004100 */
[----:B------:R-:W-:-:S02]  /*3960*/  HADD2.F32 R28, -RZ, R28.H1_H1 ;  /* 0x3000001cff1c7230 */ /* 0x000fc40000004100 */
[----:B------:R-:W-:-:S03]  /*3970*/  F2FP.F16.F32.PACK_AB R31, R31, R56 ;  /* 0x000000381f1f723e */ /* 0x000fc600000000ff */
[-C--:B------:R-:W-:Y:S01]  /*3980*/  FMUL.FTZ R55, R28, R51.reuse ;  /* 0x000000331c377220 */ /* 0x080fe20000410000 */
[----:B------:R-:W-:-:S03]  /*3990*/  FMUL.FTZ R51, R50, R51 ;  /* 0x0000003332337220 */ /* 0x000fc60000410000 */
[-C--:B------:R-:W-:Y:S01]  /*39a0*/  FFMA.FTZ R55, R50, R53.reuse, -R55 ;  /* 0x0000003532377223 */ /* 0x080fe20000010837 */
[----:B------:R-:W-:Y:S01]  /*39b0*/  FFMA.FTZ R28, R28, R53, R51 ;  /* 0x000000351c1c7223 */ /* 0x000fe20000010033 */
[--C-:B------:R-:W-:Y:S02]  /*39c0*/  HADD2.F32 R50, -RZ, R30.reuse.H0_H0 ;  /* 0x2000001eff327230 */ /* 0x100fe40000004100 */
[----:B------:R-:W-:Y:S02]  /*39d0*/  HADD2.F32 R30, -RZ, R30.H1_H1 ;  /* 0x3000001eff1e7230 */ /* 0x000fe40000004100 */
[----:B------:R-:W-:Y:S01]  /*39e0*/  HADD2.F32 R51, -RZ, R120.H1_H1 ;  /* 0x30000078ff337230 */ /* 0x000fe20000004100 */
[----:B------:R-:W-:-:S04]  /*39f0*/  F2FP.F16.F32.PACK_AB R28, R28, R55 ;  /* 0x000000371c1c723e */ /* 0x000fc800000000ff */
[-C--:B------:R-:W-:Y:S01]  /*3a00*/  FMUL.FTZ R53, R30, R51.reuse ;  /* 0x000000331e357220 */ /* 0x080fe20000410000 */
[----:B------:R-:W-:-:S03]  /*3a10*/  FMUL.FTZ R51, R50, R51 ;  /* 0x0000003332337220 */ /* 0x000fc60000410000 */
[-C--:B------:R-:W-:Y:S01]  /*3a20*/  FFMA.FTZ R53, R50, R117.reuse, -R53 ;  /* 0x0000007532357223 */ /* 0x080fe20000010835 */
[----:B------:R-:W-:-:S05]  /*3a30*/  FFMA.FTZ R30, R30, R117, R51 ;  /* 0x000000751e1e7223 */ /* 0x000fca0000010033 */
[----:B------:R-:W-:-:S07]  /*3a40*/  F2FP.F16.F32.PACK_AB R30, R30, R53 ;  /* 0x000000351e1e723e */ /* 0x000fce00000000ff */
.L_x_11323:
[----:B------:R-:W-:Y:S05]  /*3a50*/  BSYNC B2 ;  /* 0x0000000000027941 */ /* 0x000fea0003800000 */
.L_x_11322:
[----:B------:R2:W-:Y:S02]  /*3a60*/  STG.E.128 desc[UR40][R32.64+0x20], R28 ;  /* 0x0000201c20007986 */ /* 0x0005e4000c101d28 */
.L_x_11321:
[----:B------:R-:W-:Y:S05]  /*3a70*/  BSYNC B1 ;  /* 0x0000000000017941 */ /* 0x000fea0003800000 */
.L_x_11320:
        /* <DEDUP_REMOVED lines=8> */
[--C-:B------:R-:W-:Y:S02]  /*3b00*/  SHF.R.U64 R50, R46, 0x10, R47.reuse ;  /* 0x000000102e327819 */ /* 0x100fe4000000122f */
        /* <DEDUP_REMOVED lines=11> */
[----:B------:R-:W-:Y:S02]  /*3bc0*/  HADD2.F32 R48, -RZ, R50.H0_H0 ;  /* 0x20000032ff307230 */ /* 0x000fe40000004100 */
[----:B------:R-:W-:Y:S02]  /*3bd0*/  HADD2.F32 R50, -RZ, R46.H0_H0 ;  /* 0x2000002eff327230 */ /* 0x000fe40000004100 */
[----:B------:R-:W-:Y:S01]  /*3be0*/  FMUL.FTZ R46, R31, R54 ;  /* 0x000000361f2e7220 */ /* 0x000fe20000410000 */
[-C--:B------:R-:W-:Y:S01]  /*3bf0*/  FMUL.FTZ R54, R29, R52.reuse ;  /* 0x000000341d367220 */ /* 0x080fe20000410000 */
[----:B------:R-:W-:Y:S01]  /*3c00*/  FMUL.FTZ R52, R47, R52 ;  /* 0x000000342f347220 */ /* 0x000fe20000410000 */
[-C--:B------:R-:W-:Y:S01]  /*3c10*/  FFMA.FTZ R31, R31, R48.reuse, R56 ;  /* 0x000000301f1f7223 */ /* 0x080fe20000010038 */
[----:B------:R-:W-:Y:S01]  /*3c20*/  FFMA.FTZ R46, R49, R48, -R46 ;  /* 0x00000030312e7223 */ /* 0x000fe2000001082e */
[-C--:B------:R-:W-:Y:S01]  /*3c30*/  FFMA.FTZ R47, R47, R50.reuse, -R54 ;  /* 0x000000322f2f7223 */ /* 0x080fe20000010836 */
[----:B------:R-:W-:Y:S01]  /*3c40*/  FFMA.FTZ R50, R29, R50, R52 ;  /* 0x000000321d327223 */ /* 0x000fe20000010034 */
[----:B------:R-:W-:-:S02]  /*3c50*/  HADD2.F32 R51, -RZ, R119.H0_H0 ;  /* 0x20000077ff337230 */ /* 0x000fc40000004100 */
[--C-:B------:R-:W-:Y:S02]  /*3c60*/  HADD2.F32 R48, -RZ, R28.reuse.H1_H1 ;  /* 0x3000001cff307230 */ /* 0x100fe40000004100 */
[----:B------:R-:W-:Y:S02]  /*3c70*/  HADD2.F32 R52, -RZ, R28.H0_H0 ;  /* 0x2000001cff347230 */ /* 0x000fe40000004100 */
        /* <DEDUP_REMOVED lines=11> */
[----:B------:R-:W-:Y:S01]  /*3d30*/  F2FP.F16.F32.PACK_AB R29, R31, R46 ;  /* 0x0000002e1f1d723e */ /* 0x000fe200000000ff */
[----:B------:R-:W-:Y:S01]  /*3d40*/  FFMA.FTZ R55, R30, R49, -R55 ;  /* 0x000000311e377223 */ /* 0x000fe20000010837 */
[----:B------:R-:W-:Y:S01]  /*3d50*/  F2FP.F16.F32.PACK_AB R31, R50, R47 ;  /* 0x0000002f321f723e */ /* 0x000fe200000000ff */
[----:B------:R-:W-:Y:S01]  /*3d60*/  FFMA.FTZ R28, R28, R49, R119 ;  /* 0x000000311c1c7223 */ /* 0x000fe20000010077 */
[----:B------:R-:W-:-:S04]  /*3d70*/  F2FP.F16.F32.PACK_AB R48, R48, R53 ;  /* 0x000000353030723e */ /* 0x000fc800000000ff */
[----:B------:R-:W-:Y:S01]  /*3d80*/  F2FP.F16.F32.PACK_AB R30, R28, R55 ;  /* 0x000000371c1e723e */ /* 0x000fe200000000ff */
[----:B------:R-:W-:-:S07]  /*3d90*/  IMAD.MOV.U32 R28, RZ, RZ, R48 ;  /* 0x000000ffff1c7224 */ /* 0x000fce00078e0030 */
.L_x_11327:
[----:B------:R-:W-:Y:S05]  /*3da0*/  BSYNC B2 ;  /* 0x0000000000027941 */ /* 0x000fea0003800000 */
.L_x_11326:
[----:B------:R3:W-:Y:S02]  /*3db0*/  STG.E.128 desc[UR40][R32.64+0x40], R28 ;  /* 0x0000401c20007986 */ /* 0x0007e4000c101d28 */
.L_x_11325:
[----:B------:R-:W-:Y:S05]  /*3dc0*/  BSYNC B1 ;  /* 0x0000000000017941 */ /* 0x000fea0003800000 */
.L_x_11324:
        /* <DEDUP_REMOVED lines=8> */
[----:B------:R-:W-:Y:S02]  /*3e50*/  SHF.R.U64 R47, R44, 0x10, R45 ;  /* 0x000000102c2f7819 */ /* 0x000fe4000000122d */
[--C-:B------:R-:W-:Y:S01]  /*3e60*/  SHF.R.U64 R49, R42, 0x10, R43.reuse ;  /* 0x000000102a317819 */ /* 0x100fe2000000122b */
[----:B------:R-:W-:Y:S01]  /*3e70*/  IMAD.MOV.U32 R42, RZ, RZ, R28 ;  /* 0x000000ffff2a7224 */ /* 0x000fe200078e001c */
[----:B------:R-:W-:Y:S01]  /*3e80*/  SHF.R.U32.HI R46, RZ, 0x10, R43 ;  /* 0x00000010ff2e7819 */ /* 0x000fe2000001162b */
[----:B------:R-:W-:Y:S01]  /*3e90*/  IMAD.MOV.U32 R43, RZ, RZ, R31 ;  /* 0x000000ffff2b7224 */ /* 0x000fe200078e001f */
[----:B------:R-:W-:Y:S01]  /*3ea0*/  SHF.R.U32.HI R48, RZ, 0x10, R45 ;  /* 0x00000010ff307819 */ /* 0x000fe2000001162d */
[----:B------:R-:W-:Y:S02]  /*3eb0*/  HADD2.F32 R47, -RZ, R47.H0_H0 ;  /* 0x2000002fff2f7230 */ /* 0x000fe40000004100 */
[--C-:B------:R-:W-:Y:S02]  /*3ec0*/  HADD2.F32 R31, -RZ, R29.reuse.H1_H1 ;  /* 0x3000001dff1f7230 */ /* 0x100fe40000004100 */
[----:B------:R-:W-:-:S02]  /*3ed0*/  HADD2.F32 R28, -RZ, R29.H0_H0 ;  /* 0x2000001dff1c7230 */ /* 0x000fc40000004100 */
[----:B------:R-:W-:Y:S02]  /*3ee0*/  HADD2.F32 R48, -RZ, R48.H0_H0 ;  /* 0x20000030ff307230 */ /* 0x000fe40000004100 */
[-C--:B------:R-:W-:Y:S01]  /*3ef0*/  FMUL.FTZ R29, R31, R47.reuse ;  /* 0x0000002f1f1d7220 */ /* 0x080fe20000410000 */
[--C-:B------:R-:W-:Y:S02]  /*3f00*/  HADD2.F32 R44, -RZ, R43.reuse.H1_H1 ;  /* 0x3000002bff2c7230 */ /* 0x100fe40000004100 */
[----:B------:R-:W-:Y:S01]  /*3f10*/  FMUL.FTZ R50, R28, R47 ;  /* 0x0000002f1c327220 */ /* 0x000fe20000410000 */
[----:B------:R-:W-:Y:S02]  /*3f20*/  HADD2.F32 R43, -RZ, R43.H0_H0 ;  /* 0x2000002bff2b7230 */ /* 0x000fe40000004100 */
        /* <DEDUP_REMOVED lines=8> */
[--C-:B------:R-:W-:Y:S02]  /*3fb0*/  HADD2.F32 R43, -RZ, R42.reuse.H1_H1 ;  /* 0x3000002aff2b7230 */ /* 0x100fe40000004100 */
[----:B------:R-:W-:Y:S01]  /*3fc0*/  HADD2.F32 R47, -RZ, R115.H0_H0 ;  /* 0x20000073ff2f7230 */ /* 0x000fe20000004100 */
[----:B------:R-:W-:Y:S01]  /*3fd0*/  F2FP.F16.F32.PACK_AB R29, R29, R28 ;  /* 0x0000001c1d1d723e */ /* 0x000fe200000000ff */
[----:B------:R-:W-:Y:S01]  /*3fe0*/  HADD2.F32 R42, -RZ, R42.H0_H0 ;  /* 0x2000002aff2a7230 */ /* 0x000fe20000004100 */
[----:B------:R-:W-:Y:S01]  /*3ff0*/  F2FP.F16.F32.PACK_AB R31, R44, R31 ;  /* 0x0000001f2c1f723e */ /* 0x000fe200000000ff */
[----:B------:R-:W-:-:S02]  /*4000*/  HADD2.F32 R45, -RZ, R30.H1_H1 ;  /* 0x3000001eff2d7230 */ /* 0x000fc40000004100 */
[-C--:B------:R-:W-:Y:S01]  /*4010*/  FMUL.FTZ R49, R43, R47.reuse ;  /* 0x0000002f2b317220 */ /* 0x080fe20000410000 */
[----:B------:R-:W-:Y:S02]  /*4020*/  HADD2.F32 R115, -RZ, R115.H1_H1 ;  /* 0x30000073ff737230 */ /* 0x000fe40000004100 */
        /* <DEDUP_REMOVED lines=12> */
.L_x_11331:
[----:B------:R-:W-:Y:S05]  /*40f0*/  BSYNC B2 ;  /* 0x0000000000027941 */ /* 0x000fea0003800000 */
.L_x_11330:
[----:B------:R4:W-:Y:S02]  /*4100*/  STG.E.128 desc[UR40][R32.64+0x60], R28 ;  /* 0x0000601c20007986 */ /* 0x0009e4000c101d28 */
.L_x_11329:
[----:B------:R-:W-:Y:S05]  /*4110*/  BSYNC B1 ;  /* 0x0000000000017941 */ /* 0x000fea0003800000 */
.L_x_11328:
        /* <DEDUP_REMOVED lines=49> */
.L_x_11335:
[----:B------:R-:W-:Y:S05]  /*4430*/  BSYNC B2 ;  /* 0x0000000000027941 */ /* 0x000fea0003800000 */
.L_x_11334:
[----:B------:R1:W-:Y:S02]  /*4440*/  STG.E.128 desc[UR40][R32.64+0x80], R28 ;  /* 0x0000801c20007986 */ /* 0x0003e4000c101d28 */
.L_x_11333:
[----:B------:R-:W-:Y:S05]  /*4450*/  BSYNC B1 ;  /* 0x0000000000017941 */ /* 0x000fea0003800000 */
.L_x_11332:
        /* <DEDUP_REMOVED lines=48> */
.L_x_11337:
[----:B------:R-:W-:Y:S05]  /*4760*/  BSYNC B1 ;  /* 0x0000000000017941 */ /* 0x000fea0003800000 */
.L_x_11336:
[----:B------:R1:W-:Y:S01]  /*4770*/  STG.E.128 desc[UR40][R32.64+0xa0], R28 ;  /* 0x0000a01c20007986 */ /* 0x0003e2000c101d28 */
[----:B------:R-:W-:Y:S05]  /*4780*/  BRA `(.L_x_11315) ;  /* 0x0000002000507947 */ /* 0x000fea0003800000 */
.L_x_11309:
        /* <DEDUP_REMOVED lines=46> */
.L_x_11339:
[----:B------:R-:W-:Y:S05]  /*4a70*/  BSYNC B1 ;  /* 0x0000000000017941 */ /* 0x000fea0003800000 */
.L_x_11338:
        /* <DEDUP_REMOVED lines=43> */
[----:B------:R-:W-:Y:S02]  /*4d30*/  PRMT R116, R52, 0x7610, R116 ;  /* 0x0000761034747816 */ /* 0x000fe40000000074 */
[----:B------:R-:W-:Y:S01]  /*4d40*/  PRMT R131, R131, 0x5410, R14 ;  /* 0x0000541083837816 */ /* 0x000fe2000000000e */
[----:B------:R-:W-:Y:S06]  /*4d50*/  @!P3 BRA `(.L_x_11340) ;  /* 0x000000000004b947 */ /* 0x000fec0003800000 */
[----:B------:R-:W-:Y:S01]  /*4d60*/  BPT.TRAP 0x1 ;  /* 0x000000040000795c */ /* 0x000fe20000300000 */
.L_x_11340:
[----:B------:R-:W-:Y:S01]  /*4d70*/  IMAD R14, R17, 0x8, R2 ;  /* 0x00000008110e7824 */ /* 0x000fe200078e0202 */
[----:B------:R-:W-:Y:S01]  /*4d80*/  SHF.L.U32 R85, R154, 0x1f, RZ ;  /* 0x0000001f9a557819 */ /* 0x000fe200000006ff */
[----:B------:R-:W-:Y:S03]  /*4d90*/  BSSY B1, `(.L_x_11341) ;  /* 0x0000003000017945 */ /* 0x000fe60003800000 */
[----:B------:R-:W0:Y:S02]  /*4da0*/  SYNCS.PHASECHK.TRANS64.TRYWAIT P5, [R14+URZ+0x2d890], R85 ;  /* 0x02d890550e0075a7 */ /* 0x000e2400080a017f */
[----:B0-----:R-:W-:Y:S05]  /*4db0*/  @!P5 BRA `(.L_x_11342) ;  /* 0x000001f4008cd947 */ /* 0x001fea0003800000 */
.L_x_11681:
[----:B------:R-:W-:Y:S05]  /*4dc0*/  BSYNC B1 ;  /* 0x0000000000017941 */ /* 0x000fea0003800000 */
.L_x_11341:
        /* <DEDUP_REMOVED lines=17> */
[----:B------:R-:W-:Y:S01]  /*4ee0*/  SEL R52, R107, R114, !P0 ;  /* 0x000000726b347207 */ /* 0x000fe20004000000 */
[----:B------:R-:W-:Y:S01]  /*4ef0*/  BSSY B2, `(.L_x_11345) ;  /* 0x000006f000027945 */ /* 0x000fe20003800000 */
[----:B------:R-:W-:-:S02]  /*4f00*/  ISETP.GE.AND P4, PT, R136, R106, PT ;  /* 0x0000006a8800720c */ /* 0x000fc40003f86270 */
[----:B------:R-:W-:-:S04]  /*4f10*/  SHF.R.S32.HI R53, RZ, 0x1f, R52 ;  /* 0x0000001fff357819 */ /* 0x000fc80000011434 */
[----:B------:R-:W-:-:S04]  /*4f20*/  LEA.HI R53, R53, R52, RZ, 0x4 ;  /* 0x0000003435357211 */ /* 0x000fc800078f20ff */
[----:B------:R-:W-:-:S04]  /*4f30*/  SHF.R.S32.HI R53, RZ, 0x4, R53 ;  /* 0x00000004ff357819 */ /* 0x000fc80000011435 */
[----:B------:R-:W-:-:S04]  /*4f40*/  LEA.HI.SX32 R115, R76, R53, 0x1d ;  /* 0x000000354c737211 */ /* 0x000fc800078feaff */
[----:B------:R-:W-:-:S04]  /*4f50*/  SHF.R.S32.HI R52, RZ, 0x1f, R115 ;  /* 0x0000001fff347819 */ /* 0x000fc80000011473 */
[----:B------:R-:W-:Y:S01]  /*4f60*/  LEA.HI R52, R52, R115, RZ, 0x2 ;  /* 0x0000007334347211 */ /* 0x000fe200078f10ff */
[----:B------:R-:W-:-:S04]  /*4f70*/  IMAD.SHL.U32 R115, R115, 0x8, RZ ;  /* 0x0000000873737824 */ /* 0x000fc800078e00ff */
[----:B------:R-:W-:-:S05]  /*4f80*/  IMAD.SHL.U32 R52, R52, 0x400, RZ ;  /* 0x0000040034347824 */ /* 0x000fca00078e00ff */
[----:B------:R-:W-:Y:S02]  /*4f90*/  LOP3.LUT R52, R52, 0x7ffff000, RZ, 0xc0, !PT ;  /* 0x7ffff00034347812 */ /* 0x000fe400078ec0ff */
[----:B--2---:R-:W-:-:S04]  /*4fa0*/  LOP3.LUT R53, R58, 0x18, R115, 0xf8, !PT ;  /* 0x000000183a357812 */ /* 0x004fc800078ef873 */
[----:B---3--:R-:W-:-:S04]  /*4fb0*/  LOP3.LUT R53, R53, R55, RZ, 0x3c, !PT ;  /* 0x0000003735357212 */ /* 0x008fc800078e3cff */
[----:B----4-:R-:W-:-:S05]  /*4fc0*/  IADD3 R52, R53, R52, R54 ;  /* 0x0000003435347210 */ /* 0x010fca0007ffe036 */
        /* <DEDUP_REMOVED lines=97> */
.L_x_11346:
[----:B------:R-:W-:Y:S05]  /*55e0*/  BSYNC B2 ;  /* 0x0000000000027941 */ /* 0x000fea0003800000 */
.L_x_11345:
        /* <DEDUP_REMOVED lines=12> */
.L_x_11344:
[----:B------:R-:W-:Y:S05]  /*56b0*/  BSYNC B1 ;  /* 0x0000000000017941 */ /* 0x000fea0003800000 */
.L_x_11343:
[----:B------:R-:W-:Y:S01]  /*56c0*/  ISETP.NE.AND P4, PT, R9, RZ, PT ;  /* 0x000000ff0900720c */ /* 0x000fe20003f85270 */
[----:B------:R-:W-:-:S12]  /*56d0*/  BSSY B1, `(.L_x_11347) ;  /* 0x000007e000017945 */ /* 0x000fd80003800000 */
[----:B------:R-:W-:Y:S05]  /*56e0*/  @!P4 BRA `(.L_x_11348) ;  /* 0x0000000400f0c947 */ /* 0x000fea0003800000 */
[----:B------:R-:W3:Y:S04]  /*56f0*/  LDL R48, [R1+0xc] ;  /* 0x00000c0001307983 */ /* 0x000ee80000100800 */
[----:B--2---:R-:W2:Y:S04]  /*5700*/  LDL R39, [R1+0x10] ;  /* 0x0000100001277983 */ /* 0x004ea80000100800 */
        /* <DEDUP_REMOVED lines=8> */
[----:B------:R-:W-:Y:S01]  /*5790*/  SHF.R.S32.HI R37, RZ, 0x1f, R36 ;  /* 0x0000001fff257819 */ /* 0x000fe20000011424 */
[----:B------:R-:W-:-:S03]  /*57a0*/  IMAD.SHL.U32 R52, R36, 0x8, RZ ;  /* 0x0000000824347824 */ /* 0x000fc600078e00ff */
[----:B------:R-:W-:-:S05]  /*57b0*/  LEA.HI R37, R37, R36, RZ, 0x2 ;  /* 0x0000002425257211 */ /* 0x000fca00078f10ff */
[----:B------:R-:W-:-:S05]  /*57c0*/  IMAD.SHL.U32 R37, R37, 0x400, RZ ;  /* 0x0000040025257824 */ /* 0x000fca00078e00ff */
[----:B------:R-:W-:Y:S02]  /*57d0*/  LOP3.LUT R37, R37, 0x7ffff000, RZ, 0xc0, !PT ;  /* 0x7ffff00025257812 */ /* 0x000fe400078ec0ff */
[----:B---3--:R-:W-:-:S04]  /*57e0*/  LOP3.LUT R36, R48, 0x18, R52, 0xf8, !PT ;  /* 0x0000001830247812 */ /* 0x008fc800078ef834 */
[----:B--2---:R-:W-:-:S04]  /*57f0*/  LOP3.LUT R36, R36, R39, RZ, 0x3c, !PT ;  /* 0x0000002724247212 */ /* 0x004fc800078e3cff */
[----:B----4-:R-:W-:Y:S01]  /*5800*/  IADD3 R36, R36, R37, R38 ;  /* 0x0000002524247210 */ /* 0x010fe20007ffe026 */
[----:B------:R-:W-:-:S04]  /*5810*/  IMAD R37, R17, 0x3000, R103 ;  /* 0x0000300011257824 */ /* 0x000fc800078e0267 */
[----:B------:R-:W-:Y:S02]  /*5820*/  IMAD R39, R17, 0x3000, R36 ;  /* 0x0000300011277824 */ /* 0x000fe400078e0224 */
[--C-:B------:R-:W-:Y:S02]  /*5830*/  IMAD R37, R37, 0x2, R2.reuse ;  /* 0x0000000225257824 */ /* 0x100fe400078e0202 */
[----:B------:R-:W-:-:S04]  /*5840*/  IMAD R48, R39, 0x2, R2 ;  /* 0x0000000227307824 */ /* 0x000fc800078e0202 */
[----:B------:R-:W1:Y:S04]  /*5850*/  LDS.128 R36, [R37+0x15400] ;  /* 0x0154000025247984 */ /* 0x000e680000000c00 */
[----:B------:R-:W2:Y:S01]  /*5860*/  LDS.128 R48, [R48+0x15400] ;  /* 0x0154000030307984 */ /* 0x000ea20000000c00 */
[----:B------:R-:W-:Y:S05]  /*5870*/  @P4 BRA `(.L_x_11350) ;  /* 0x0000000400584947 */ /* 0x000fea0003800000 */
[----:B--2---:R-:W-:Y:S01]  /*5880*/  IMAD.MOV.U32 R54, RZ, RZ, R49 ;  /* 0x000000ffff367224 */ /* 0x004fe200078e0031 */
[----:B------:R-:W-:Y:S01]  /*5890*/  SHF.R.U64 R32, R32, 0x10, R33 ;  /* 0x0000001020207819 */ /* 0x000fe20000001221 */
[----:B-1----:R-:W-:Y:S01]  /*58a0*/  IMAD.MOV.U32 R53, RZ, RZ, R37 ;  /* 0x000000ffff357224 */ /* 0x002fe200078e0025 */
        /* <DEDUP_REMOVED lines=35> */
[----:B------:R-:W-:Y:S02]  /*5ae0*/  SHF.R.U32.HI R53, RZ, 0x10, R35 ;  /* 0x00000010ff357819 */ /* 0x000fe40000011623 */
        /* <DEDUP_REMOVED lines=29> */
[----:B------:R-:W-:Y:S02]  /*5cc0*/  HADD2.F32 R36, -RZ, R38.H0_H0 ;  /* 0x20000026ff247230 */ /* 0x000fe40000004100 */
[----:B------:R-:W-:Y:S02]  /*5cd0*/  HADD2.F32 R50, -RZ, R50.H1_H1 ;  /* 0x30000032ff327230 */ /* 0x000fe40000004100 */
[-C--:B------:R-:W-:Y:S01]  /*5ce0*/  FMUL.FTZ R48, R32, R47.reuse ;  /* 0x0000002f20307220 */ /* 0x080fe20000410000 */
[----:B------:R-:W-:Y:S02]  /*5cf0*/  HADD2.F32 R38, -RZ, R38.H1_H1 ;  /* 0x30000026ff267230 */ /* 0x000fe40000004100 */
[----:B------:R-:W-:Y:S01]  /*5d00*/  FMUL.FTZ R47, R36, R47 ;  /* 0x0000002f242f7220 */ /* 0x000fe20000410000 */
[----:B------:R-:W-:-:S02]  /*5d10*/  IMAD.MOV.U32 R39, RZ, RZ, R51 ;  /* 0x000000ffff277224 */ /* 0x000fc400078e0033 */
        /* <DEDUP_REMOVED lines=11> */
[----:B------:R-:W-:-:S07]  /*5dd0*/  F2FP.F16.F32.PACK_AB R50, R50, R47 ;  /* 0x0000002f3232723e */ /* 0x000fce00000000ff */
.L_x_11350:
[----:B------:R-:W-:Y:S05]  /*5de0*/  BSYNC B2 ;  /* 0x0000000000027941 */ /* 0x000fea0003800000 */
.L_x_11349:
        /* <DEDUP_REMOVED lines=9> */
[----:B-1----:R1:W-:Y:S01]  /*5e80*/  STG.E.128 desc[UR40][R32.64], R36 ;  /* 0x0000002420007986 */ /* 0x0023e2000c101d28 */
[----:B------:R-:W-:-:S05]  /*5e90*/  @!P4 LEA.HI.X R35, R52, R87, R35, 0x1, P5 ;  /* 0x000000573423c211 */ /* 0x000fca00028f0c23 */
[----:B--2---:R1:W-:Y:S04]  /*5ea0*/  @!P4 STG.E.128 desc[UR40][R34.64], R48 ;  /* 0x000000302200c986 */ /* 0x0043e8000c101d28 */
.L_x_11348:
[----:B------:R-:W-:Y:S05]  /*5eb0*/  BSYNC B1 ;  /* 0x0000000000017941 */ /* 0x000fea0003800000 */
.L_x_11347:
[----:B------:R-:W-:-:S13]  /*5ec0*/  ISETP.NE.AND P4, PT, R10, RZ, PT ;  /* 0x000000ff0a00720c */ /* 0x000fda0003f85270 */
[----:B------:R-:W-:Y:S05]  /*5ed0*/  @!P4 BRA `(.L_x_11315) ;  /* 0x00000008007cc947 */ /* 0x000fea0003800000 */
[----:B-12---:R-:W2:Y:S04]  /*5ee0*/  LDL R36, [R1+0xc] ;  /* 0x00000c0001247983 */ /* 0x006ea80000100800 */
[----:B------:R-:W3:Y:S04]  /*5ef0*/  LDL R35, [R1+0x10] ;  /* 0x0000100001237983 */ /* 0x000ee80000100800 */
[----:B------:R-:W4:Y:S01]  /*5f00*/  LDL R34, [R1+0x14] ;  /* 0x0000140001227983 */ /* 0x000f220000100800 */
[----:B------:R-:W-:Y:S01]  /*5f10*/  IADD3 R32, P4, P5, R20, R88, R77 ;  /* 0x0000005814207210 */ /* 0x000fe20007d9e04d */
[----:B------:R-:W-:Y:S01]  /*5f20*/  BSSY B1, `(.L_x_11351) ;  /* 0x0000070000017945 */ /* 0x000fe20003800000 */
[----:B------:R-:W-:-:S02]  /*5f30*/  LOP3.LUT P6, RZ, R23, 0x1, RZ, 0xc0, !PT ;  /* 0x0000000117ff7812 */ /* 0x000fc400078cc0ff */
[----:B------:R-:W-:Y:S02]  /*5f40*/  IADD3.X R33, R3, R109, R99, P4, P5 ;  /* 0x0000006d03217210 */ /* 0x000fe400027ea463 */
[C---:B------:R-:W-:Y:S02]  /*5f50*/  LEA R44, P4, R32.reuse, R86, 0x1 ;  /* 0x00000056202c7211 */ /* 0x040fe400078808ff */
[----:B------:R-:W-:Y:S02]  /*5f60*/  SEL R114, R107, R114, !P6 ;  /* 0x000000726b727207 */ /* 0x000fe40007000000 */
[----:B------:R-:W-:Y:S02]  /*5f70*/  LEA.HI.X R45, R32, R87, R33, 0x1, P4 ;  /* 0x00000057202d7211 */ /* 0x000fe400020f0c21 */
[----:B------:R-:W-:Y:S02]  /*5f80*/  SHF.R.S32.HI R33, RZ, 0x1f, R114 ;  /* 0x0000001fff217819 */ /* 0x000fe40000011472 */
[----:B------:R-:W-:-:S02]  /*5f90*/  ISETP.GE.AND P4, PT, R4, R106, PT ;  /* 0x0000006a0400720c */ /* 0x000fc40003f86270 */
        /* <DEDUP_REMOVED lines=8> */
[----:B--2---:R-:W-:-:S04]  /*6020*/  LOP3.LUT R32, R36, 0x18, R47, 0xf8, !PT ;  /* 0x0000001824207812 */ /* 0x004fc800078ef82f */
[----:B---3--:R-:W-:-:S04]  /*6030*/  LOP3.LUT R32, R32, R35, RZ, 0x3c, !PT ;  /* 0x0000002320207212 */ /* 0x008fc800078e3cff */
        /* <DEDUP_REMOVED lines=9> */
[----:B------:R-:W-:Y:S01]  /*60d0*/  HADD2.F32 R52, -RZ, R124.H1_H1 ;  /* 0x3000007cff347230 */ /* 0x000fe20000004100 */
[----:B------:R-:W-:Y:S01]  /*60e0*/  SHF.R.U32.HI R46, RZ, 0x10, R29 ;  /* 0x00000010ff2e7819 */ /* 0x000fe2000001161d */
[----:B-1----:R-:W-:Y:S01]  /*60f0*/  HADD2.F32 R48, -RZ, R33.H1_H1 ;  /* 0x30000021ff307230 */ /* 0x002fe20000004100 */
[----:B------:R-:W-:Y:S01]  /*6100*/  SHF.R.U64 R29, R40, 0x10, R41 ;  /* 0x00000010281d7819 */ /* 0x000fe20000001229 */
[----:B------:R-:W-:Y:S01]  /*6110*/  HADD2.F32 R50, -RZ, R122.H1_H1 ;  /* 0x3000007aff327230 */ /* 0x000fe20000004100 */
[--C-:B------:R-:W-:Y:S01]  /*6120*/  SHF.R.U64 R30, R30, 0x10, R31.reuse ;  /* 0x000000101e1e7819 */ /* 0x100fe2000000121f */
[----:B------:R-:W-:Y:S01]  /*6130*/  HADD2.F32 R46, -RZ, R46.H0_H0 ;  /* 0x2000002eff2e7230 */ /* 0x000fe20000004100 */
[----:B------:R-:W-:Y:S01]  /*6140*/  SHF.R.U32.HI R40, RZ, 0x10, R31 ;  /* 0x00000010ff287819 */ /* 0x000fe2000001161f */
[----:B------:R-:W-:Y:S01]  /*6150*/  HADD2.F32 R124, -RZ, R124.H0_H0 ;  /* 0x2000007cff7c7230 */ /* 0x000fe20000004100 */
[--C-:B------:R-:W-:Y:S01]  /*6160*/  SHF.R.U64 R31, R42, 0x10, R43.reuse ;  /* 0x000000102a1f7819 */ /* 0x100fe2000000122b */
[----:B------:R-:W-:Y:S01]  /*6170*/  HADD2.F32 R122, -RZ, R122.H0_H0 ;  /* 0x2000007aff7a7230 */ /* 0x000fe20000004100 */
[----:B------:R-:W-:Y:S01]  /*6180*/  SHF.R.U32.HI R42, RZ, 0x10, R43 ;  /* 0x00000010ff2a7819 */ /* 0x000fe2000001162b */
[----:B--2---:R-:W-:Y:S01]  /*6190*/  IMAD.MOV.U32 R43, RZ, RZ, R37 ;  /* 0x000000ffff2b7224 */ /* 0x004fe200078e0025 */
[----:B------:R-:W-:Y:S01]  /*61a0*/  SHF.R.U32.HI R41, RZ, 0x10, R41 ;  /* 0x00000010ff297819 */ /* 0x000fe20000011629 */
[----:B------:R-:W-:-:S02]  /*61b0*/  IMAD.MOV.U32 R37, RZ, RZ, R35 ;  /* 0x000000ffff257224 */ /* 0x000fc400078e0023 */
[----:B------:R-:W-:Y:S02]  /*61c0*/  HADD2.F32 R35, -RZ, R33.H0_H0 ;  /* 0x20000021ff237230 */ /* 0x000fe40000004100 */
[--C-:B------:R-:W-:Y:S02]  /*61d0*/  HADD2.F32 R49, -RZ, R43.reuse.H0_H0 ;  /* 0x2000002bff317230 */ /* 0x100fe40000004100 */
[----:B------:R-:W-:Y:S02]  /*61e0*/  HADD2.F32 R43, -RZ, R43.H1_H1 ;  /* 0x3000002bff2b7230 */ /* 0x000fe40000004100 */
[----:B------:R-:W-:Y:S02]  /*61f0*/  HADD2.F32 R41, -RZ, R41.H0_H0 ;  /* 0x20000029ff297230 */ /* 0x000fe40000004100 */
[-C--:B------:R-:W-:Y:S01]  /*6200*/  FMUL.FTZ R54, R49, R52.reuse ;  /* 0x0000003431367220 */ /* 0x080fe20000410000 */
[----:B------:R-:W-:Y:S02]  /*6210*/  FMUL.FTZ R52, R35, R52 ;  /* 0x0000003423347220 */ /* 0x000fe40000410000 */
[-C--:B------:R-:W-:Y:S01]  /*6220*/  FMUL.FTZ R51, R43, R41.reuse ;  /* 0x000000292b337220 */ /* 0x080fe20000410000 */
[C---:B------:R-:W-:Y:S01]  /*6230*/  FMUL.FTZ R56, R48.reuse, R41 ;  /* 0x0000002930387220 */ /* 0x040fe20000410000 */
[-C--:B------:R-:W-:Y:S01]  /*6240*/  FFMA.FTZ R33, R49, R50.reuse, R52 ;  /* 0x0000003231217223 */ /* 0x080fe20000010034 */
[----:B------:R-:W-:Y:S01]  /*6250*/  FFMA.FTZ R35, R35, R50, -R54 ;  /* 0x0000003223237223 */ /* 0x000fe20000010836 */
[-C--:B------:R-:W-:Y:S01]  /*6260*/  FFMA.FTZ R48, R48, R46.reuse, -R51 ;  /* 0x0000002e30307223 */ /* 0x080fe20000010833 */
[----:B------:R-:W-:Y:S01]  /*6270*/  FFMA.FTZ R46, R43, R46, R56 ;  /* 0x0000002e2b2e7223 */ /* 0x000fe20000010038 */
[----:B------:R-:W-:-:S02]  /*6280*/  HADD2.F32 R52, -RZ, R123.H1_H1 ;  /* 0x3000007bff347230 */ /* 0x000fc40000004100 */
[--C-:B------:R-:W-:Y:S01]  /*6290*/  HADD2.F32 R43, -RZ, R39.reuse.H0_H0 ;  /* 0x20000027ff2b7230 */ /* 0x100fe20000004100 */
[----:B------:R-:W-:Y:S01]  /*62a0*/  F2FP.F16.F32.PACK_AB R35, R48, R35 ;  /* 0x000000233023723e */ /* 0x000fe200000000ff */
[----:B------:R-:W-:Y:S02]  /*62b0*/  HADD2.F32 R49, -RZ, R39.H1_H1 ;  /* 0x30000027ff317230 */ /* 0x000fe40000004100 */
[----:B------:R-:W-:Y:S02]  /*62c0*/  HADD2.F32 R54, -RZ, R42.H0_H0 ;  /* 0x2000002aff367230 */ /* 0x000fe40000004100 */
[----:B------:R-:W-:Y:S02]  /*62d0*/  HADD2.F32 R41, -RZ, R37.H1_H1 ;  /* 0x30000025ff297230 */ /* 0x000fe40000004100 */
[----:B------:R-:W-:Y:S02]  /*62e0*/  HADD2.F32 R50, -RZ, R121.H1_H1 ;  /* 0x30000079ff327230 */ /* 0x000fe40000004100 */
[----:B------:R-:W-:Y:S01]  /*62f0*/  FMUL.FTZ R56, R49, R54 ;  /* 0x0000003631387220 */ /* 0x000fe20000410000 */
[----:B------:R-:W-:-:S02]  /*6300*/  HADD2.F32 R39, -RZ, R37.H0_H0 ;  /* 0x20000025ff277230 */ /* 0x000fc40000004100 */
[----:B------:R-:W-:Y:S01]  /*6310*/  FMUL.FTZ R54, R41, R54 ;  /* 0x0000003629367220 */ /* 0x000fe20000410000 */
[----:B------:R-:W-:Y:S02]  /*6320*/  HADD2.F32 R42, -RZ, R40.H0_H0 ;  /* 0x20000028ff2a7230 */ /* 0x000fe40000004100 */
[-C--:B------:R-:W-:Y:S01]  /*6330*/  FMUL.FTZ R40, R43, R52.reuse ;  /* 0x000000342b287220 */ /* 0x080fe20000410000 */
[----:B------:R-:W-:Y:S02]  /*6340*/  HADD2.F32 R123, -RZ, R123.H0_H0 ;  /* 0x2000007bff7b7230 */ /* 0x000fe40000004100 */
[C---:B------:R-:W-:Y:S01]  /*6350*/  FMUL.FTZ R52, R39.reuse, R52 ;  /* 0x0000003427347220 */ /* 0x040fe20000410000 */
[----:B------:R-:W-:Y:S02]  /*6360*/  HADD2.F32 R121, -RZ, R121.H0_H0 ;  /* 0x20000079ff797230 */ /* 0x000fe40000004100 */
[----:B------:R-:W-:Y:S01]  /*6370*/  FFMA.FTZ R37, R39, R50, -R40 ;  /* 0x0000003227257223 */ /* 0x000fe20000010828 */
        /* <DEDUP_REMOVED lines=8> */
[----:B------:R-:W-:Y:S01]  /*6400*/  HADD2.F32 R36, -RZ, R36.H1_H1 ;  /* 0x30000024ff247230 */ /* 0x000fe20000004100 */
[----:B------:R-:W-:Y:S01]  /*6410*/  F2FP.F16.F32.PACK_AB R39, R42, R39 ;  /* 0x000000272a27723e */ /* 0x000fe200000000ff */
[----:B------:R-:W-:Y:S02]  /*6420*/  HADD2.F32 R32, -RZ, R32.H1_H1 ;  /* 0x30000020ff207230 */ /* 0x000fe40000004100 */
        /* <DEDUP_REMOVED lines=11> */
[----:B------:R-:W-:Y:S02]  /*64e0*/  HADD2.F32 R38, -RZ, R38.H1_H1 ;  /* 0x30000026ff267230 */ /* 0x000fe40000004100 */
[--C-:B------:R-:W-:Y:S02]  /*64f0*/  HADD2.F32 R31, -RZ, R34.reuse.H0_H0 ;  /* 0x20000022ff1f7230 */ /* 0x100fe40000004100 */
[----:B------:R-:W-:Y:S02]  /*6500*/  HADD2.F32 R34, -RZ, R34.H1_H1 ;  /* 0x30000022ff227230 */ /* 0x000fe40000004100 */
[----:B------:R-:W-:Y:S01]  /*6510*/  FMUL.FTZ R51, R38, R49 ;  /* 0x0000003126337220 */ /* 0x000fe20000410000 */
[----:B------:R-:W-:Y:S02]  /*6520*/  HADD2.F32 R43, -RZ, R30.H0_H0 ;  /* 0x2000001eff2b7230 */ /* 0x000fe40000004100 */
[-C--:B------:R-:W-:Y:S01]  /*6530*/  FMUL.FTZ R30, R36, R123.reuse ;  /* 0x0000007b241e7220 */ /* 0x080fe20000410000 */
[----:B------:R-:W-:Y:S01]  /*6540*/  FMUL.FTZ R123, R31, R123 ;  /* 0x0000007b1f7b7220 */ /* 0x000fe20000410000 */
[----:B------:R-:W-:Y:S01]  /*6550*/  FMUL.FTZ R49, R34, R49 ;  /* 0x0000003122317220 */ /* 0x000fe20000410000 */
[----:B------:R-:W-:-:S02]  /*6560*/  IMAD.MOV.U32 R33, RZ, RZ, R35 ;  /* 0x000000ffff217224 */ /* 0x000fc400078e0023 */
[----:B------:R-:W-:Y:S01]  /*6570*/  FFMA.FTZ R30, R31, R121, -R30 ;  /* 0x000000791f1e7223 */ /* 0x000fe2000001081e */
[----:B------:R-:W-:Y:S01]  /*6580*/  FFMA.FTZ R51, R34, R43, -R51 ;  /* 0x0000002b22337223 */ /* 0x000fe20000010833 */
[----:B------:R-:W-:Y:S01]  /*6590*/  F2FP.F16.F32.PACK_AB R34, R41, R28 ;  /* 0x0000001c2922723e */ /* 0x000fe200000000ff */
[----:B------:R-:W-:Y:S01]  /*65a0*/  FFMA.FTZ R123, R36, R121, R123 ;  /* 0x00000079247b7223 */ /* 0x000fe2000001007b */
[----:B------:R-:W-:Y:S01]  /*65b0*/  FFMA.FTZ R38, R38, R43, R49 ;  /* 0x0000002b26267223 */ /* 0x000fe20000010031 */
[----:B------:R-:W-:Y:S01]  /*65c0*/  F2FP.F16.F32.PACK_AB R36, R32, R29 ;  /* 0x0000001d2024723e */ /* 0x000fe200000000ff */
[----:B------:R-:W-:Y:S01]  /*65d0*/  IMAD.MOV.U32 R35, RZ, RZ, R40 ;  /* 0x000000ffff237224 */ /* 0x000fe200078e0028 */
[----:B------:R-:W-:Y:S01]  /*65e0*/  F2FP.F16.F32.PACK_AB R51, R51, R30 ;  /* 0x0000001e3333723e */ /* 0x000fe200000000ff */
[----:B------:R-:W-:Y:S01]  /*65f0*/  IMAD.MOV.U32 R32, RZ, RZ, R34 ;  /* 0x000000ffff207224 */ /* 0x000fe200078e0022 */
[----:B------:R-:W-:-:S03]  /*6600*/  F2FP.F16.F32.PACK_AB R38, R38, R123 ;  /* 0x0000007b2626723e */ /* 0x000fc600000000ff */
[----:B------:R-:W-:-:S07]  /*6610*/  IMAD.MOV.U32 R34, RZ, RZ, R51 ;  /* 0x000000ffff227224 */ /* 0x000fce00078e0033 */
.L_x_11352:
[----:B------:R-:W-:Y:S05]  /*6620*/  BSYNC B1 ;  /* 0x0000000000017941 */ /* 0x000fea0003800000 */
.L_x_11351:
        /* <DEDUP_REMOVED lines=10> */
.L_x_11308:
[----:B------:R-:W-:-:S06]  /*66d0*/  UISETP.NE.AND UP0, UPT, UR37, 0x3, UPT ;  /* 0x000000032500788c */ /* 0x000fcc000bf05270 */
[----:B------:R-:W-:-:S13]  /*66e0*/  PLOP3.LUT P3, PT, PT, PT, UP0, 0x80, 0x0 ;  /* 0x000000000000781c */ /* 0x000fda0003f6f008 */
[----:B------:R-:W-:Y:S05]  /*66f0*/  @!P3 BRA `(.L_x_11353) ;  /* 0x000000000004b947 */ /* 0x000fea0003800000 */
[----:B------:R-:W-:Y:S01]  /*6700*/  BPT.TRAP 0x1 ;  /* 0x000000040000795c */ /* 0x000fe20000300000 */
.L_x_11353:
[----:B------:R-:W-:Y:S01]  /*6710*/  IMAD R14, R17, 0x8, R2 ;  /* 0x00000008110e7824 */ /* 0x000fe200078e0202 */
[----:B------:R-:W-:Y:S01]  /*6720*/  SHF.L.U32 R85, R154, 0x1f, RZ ;  /* 0x0000001f9a557819 */ /* 0x000fe200000006ff */
[----:B------:R-:W-:Y:S01]  /*6730*/  IMAD R84, R25, -0x80, R24 ;  /* 0xffffff8019547824 */ /* 0x000fe200078e0218 */
[----:B------:R-:W-:Y:S02]  /*6740*/  BSSY B1, `(.L_x_11354) ;  /* 0x0000004000017945 */ /* 0x000fe40003800000 */
[----:B------:R-:W0:Y:S02]  /*6750*/  SYNCS.PHASECHK.TRANS64.TRYWAIT P4, [R14+URZ+0x2d890], R85 ;  /* 0x02d890550e0075a7 */ /* 0x000e24000808017f */
[----:B------:R-:W-:Y:S01]  /*6760*/  VIMNMX R84, R84, 0x80, PT ;  /* 0x0000008054547848 */ /* 0x000fe20003fe0100 */
[----:B0-----:R-:W-:Y:S06]  /*6770*/  @!P4 BRA `(.L_x_11355) ;  /* 0x000001dc0030c947 */ /* 0x001fec0003800000 */
.L_x_11682:
[----:B------:R-:W-:Y:S05]  /*6780*/  BSYNC B1 ;  /* 0x0000000000017941 */ /* 0x000fea0003800000 */
.L_x_11354:
        /* <DEDUP_REMOVED lines=20> */
.L_x_11315:
[----:B------:R-:W-:Y:S05]  /*68d0*/  BSYNC B0 ;  /* 0x0000000000007941 */ /* 0x000fea0003800000 */
.L_x_11307:
        /* <DEDUP_REMOVED lines=17> */
.L_x_11357:
[----:B------:R-:W-:Y:S05]  /*69f0*/  BSYNC B0 ;  /* 0x0000000000007941 */ /* 0x000fea0003800000 */
.L_x_11356:
[----:B------:R-:W2:Y:S01]  /*6a00*/  SYNCS.PHASECHK.TRANS64.TRYWAIT P3, [R14+URZ+0x2d8b0], R85 ;  /* 0x02d8b0550e0075a7 */ /* 0x000ea2000806017f */
[----:B------:R-:W-:Y:S04]  /*6a10*/  BSSY B0, `(.L_x_11358) ;  /* 0x0000002000007945 */ /* 0x000fe80003800000 */
[----:B--2---:R-:W-:Y:S05]  /*6a20*/  @!P3 BRA `(.L_x_11359) ;  /* 0x000001d80098b947 */ /* 0x004fea0003800000 */
.L_x_11683:
[----:B------:R-:W-:Y:S05]  /*6a30*/  BSYNC B0 ;  /* 0x0000000000007941 */ /* 0x000fea0003800000 */
.L_x_11358:
        /* <DEDUP_REMOVED lines=33> */
.L_x_11361:
[----:B------:R-:W-:Y:S05]  /*6c50*/  BSYNC B0 ;  /* 0x0000000000007941 */ /* 0x000fea0003800000 */
.L_x_11360:
[----:B------:R-:W-:Y:S01]  /*6c60*/  @!PT LDS RZ, [RZ] ;  /* 0x00000000fffff984 */ /* 0x000fe20000000800 */
[----:B------:R-:W-:Y:S01]  /*6c70*/  @!PT LDS RZ, [RZ] ;  /* 0x00000000fffff984 */ /* 0x000fe20000000800 */
[----:B------:R-:W-:Y:S01]  /*6c80*/  @!PT LDS RZ, [RZ] ;  /* 0x00000000fffff984 */ /* 0x000fe20000000800 */
[----:B------:R-:W-:Y:S01]  /*6c90*/  @!PT LDS RZ, [RZ] ;  /* 0x00000000fffff984 */ /* 0x000fe20000000800 */
[----:B------:R4:W-:Y:S06]  /*6ca0*/  MEMBAR.ALL.CTA ;  /* 0x0000000000007992 */ /* 0x0009ec0000008000 */
[----:B----4-:R-:W4:Y:S01]  /*6cb0*/  FENCE.VIEW.ASYNC.S ;  /* 0x00000000000073c6 */ /* 0x010f220000000000 */
[----:B------:R-:W-:Y:S02]  /*6cc0*/  VIADD R17, R17, 0x1 ;  /* 0x0000000111117836 */ /* 0x000fe40000000000 */
[----:B0-2---:R-:W-:Y:S01]  /*6cd0*/  @!P4 VIADD R14, R14, 0x2d8c0 ;  /* 0x0002d8c00e0ec836 */ /* 0x005fe20000000000 */
[----:B----4-:R0:W-:Y:S02]  /*6ce0*/  BAR.SYNC.DEFER_BLOCKING R110, 0x80 ;  /* 0x0002006e0000751d */ /* 0x0101e40000010000 */
[----:B------:R-:W-:-:S02]  /*6cf0*/  ISETP.NE.AND P3, PT, R17, 0x2, PT ;  /* 0x000000021100780c */ /* 0x000fc40003f65270 */
[----:B------:R-:W-:Y:S02]  /*6d00*/  @!P4 PRMT R14, RZ, 0x654, R14 ;  /* 0x00000654ff0ec816 */ /* 0x000fe4000000000e */
[----:B------:R-:W-:Y:S02]  /*6d10*/  SEL R15, RZ, 0x1, P3 ;  /* 0x00000001ff0f7807 */ /* 0x000fe40001800000 */
[----:B------:R-:W-:Y:S02]  /*6d20*/  SEL R17, R17, RZ, P3 ;  /* 0x000000ff11117207 */ /* 0x000fe40001800000 */
[----:B------:R-:W-:Y:S01]  /*6d30*/  LOP3.LUT R154, R154, R15, RZ, 0x3c, !PT ;  /* 0x0000000f9a9a7212 */ /* 0x000fe200078e3cff */
[----:B------:R0:W-:Y:S01]  /*6d40*/  @!P4 SYNCS.ARRIVE.TRANS64.RED.A1T0 RZ, [R14+URZ], RZ ;  /* 0x000000ff0effc9a7 */ /* 0x0001e2000810043f */
[----:B------:R-:W-:Y:S05]  /*6d50*/  @P2 BRA `(.L_x_11362) ;  /* 0xffffffbc00502947 */ /* 0x000fea000383ffff */
[----:B-1-3--:R-:W1:Y:S01]  /*6d60*/  S2R R28, SR_TID.X ;  /* 0x00000000001c7919 */ /* 0x00ae620000002100 */
[----:B------:R-:W-:Y:S02]  /*6d70*/  PLOP3.LUT P0, PT, PT, PT, PT, 0x8, 0x0 ;  /* 0x000000000000781c */ /* 0x000fe40003f0e170 */
[----:B-1----:R-:W-:-:S04]  /*6d80*/  SHF.R.U32.HI R28, RZ, 0x7, R28 ;  /* 0x00000007ff1c7819 */ /* 0x002fc8000001161c */
[----:B------:R-:W-:-:S13]  /*6d90*/  ISETP.NE.AND P5, PT, R28, 0x1, PT ;  /* 0x000000011c00780c */ /* 0x000fda0003fa5270 */
[----:B------:R-:W-:Y:S06]  /*6da0*/  @!P5 BAR.ARV 0x9, 0x100 ;  /* 0x024400000000db1d */ /* 0x000fec0000002000 */
.L_x_11302:
[----:B------:R-:W2:Y:S01]  /*6db0*/  LDL R8, [R1+0x18] ;  /* 0x0000180001087983 */ /* 0x000ea20000100800 */
[----:B------:R-:W1:Y:S08]  /*6dc0*/  LDC R0, c[0x0][0x448] ;  /* 0x00011200ff007b82 */ /* 0x000e700000000800 */
[----:B------:R-:W3:Y:S01]  /*6dd0*/  LDC.64 R4, c[0x0][0x9e0] ;  /* 0x00027800ff047b82 */ /* 0x000ee20000000a00 */
[----:B-1----:R-:W-:-:S02]  /*6de0*/  ISETP.NE.AND P1, PT, R0, 0x1, PT ;  /* 0x000000010000780c */ /* 0x002fc40003f25270 */
[----:B---3--:R-:W-:-:S11]  /*6df0*/  ISETP.GE.AND P2, PT, R5, 0x1, PT ;  /* 0x000000010500780c */ /* 0x008fd60003f46270 */
[----:B------:R-:W1:Y:S08]  /*6e00*/  @P1 LDC R3, c[0x0][0x44c] ;  /* 0x00011300ff031b82 */ /* 0x000e700000000800 */
[----:B------:R-:W3:Y:S01]  /*6e10*/  @P1 LDC R6, c[0x0][0x450] ;  /* 0x00011400ff061b82 */ /* 0x000ee20000000800 */
[----:B--2---:R-:W-:-:S04]  /*6e20*/  VIADD R0, R8, 0xbf ;  /* 0x000000bf08007836 */ /* 0x004fc80000000000 */
[----:B-1----:R-:W-:-:S05]  /*6e30*/  @P1 IMAD.HI.U32 R3, R0, R3, RZ ;  /* 0x0000000300031227 */ /* 0x002fca00078e00ff */
[----:B---3--:R-:W-:-:S05]  /*6e40*/  @P1 SHF.R.U32.HI R0, RZ, R6, R3 ;  /* 0x00000006ff001219 */ /* 0x008fca0000011603 */
[----:B------:R-:W-:Y:S01]  /*6e50*/  IMAD.IADD R3, R111, 0x1, R0 ;  /* 0x000000016f037824 */ /* 0x000fe200078e0200 */
[----:B------:R-:W-:Y:S06]  /*6e60*/  @P0 BRA `(.L_x_11363) ;  /* 0x00000000000c0947 */ /* 0x000fec0003800000 */
[----:B------:R-:W1:Y:S01]  /*6e70*/  FENCE.VIEW.ASYNC.G ;  /* 0x00000000000073c6 */ /* 0x000e620000000100 */
[----:B------:R-:W-:Y:S05]  /*6e80*/  WARPSYNC.ALL ;  /* 0x0000000000007948 */ /* 0x000fea0003800000 */
[----:B-1----:R-:W-:Y:S06]  /*6e90*/  BAR.ARV 0xc, 0x200 ;  /* 0x0308000000007b1d */ /* 0x002fec0000002000 */
.L_x_11363:
        /* <DEDUP_REMOVED lines=13> */
.L_x_11366:
[----:B------:R-:W-:-:S13]  /*6f70*/  ISETP.NE.AND P0, PT, R5, 0x1, PT ;  /* 0x000000010500780c */ /* 0x000fda0003f05270 */
[----:B------:R-:W1:Y:S02]  /*6f80*/  @P0 LDC.64 R6, c[0x0][0x9e8] ;  /* 0x00027a00ff060b82 */ /* 0x000e640000000a00 */
[----:B-1----:R-:W-:-:S05]  /*6f90*/  @P0 IMAD.HI.U32 R6, R0, R6, RZ ;  /* 0x0000000600060227 */ /* 0x002fca00078e00ff */
[----:B------:R-:W-:-:S07]  /*6fa0*/  @P0 SHF.R.U32.HI R0, RZ, R7, R6 ;  /* 0x00000007ff000219 */ /* 0x000fce0000011606 */
.L_x_11367:
[----:B------:R-:W-:Y:S05]  /*6fb0*/  BSYNC B0 ;  /* 0x0000000000007941 */ /* 0x000fea0003800000 */
.L_x_11365:
[----:B------:R-:W-:-:S05]  /*6fc0*/  IMAD R3, R0, R5, R5 ;  /* 0x0000000500037224 */ /* 0x000fca00078e0205 */
[----:B------:R-:W-:-:S07]  /*6fd0*/  VIMNMX R4, R4, R3, PT ;  /* 0x0000000304047248 */ /* 0x000fce0003fe0100 */
.L_x_11364:
        /* <DEDUP_REMOVED lines=24> */
.L_x_11370:
[----:B------:R-:W-:-:S13]  /*7160*/  ISETP.NE.AND P0, PT, R5, 0x1, PT ;  /* 0x000000010500780c */ /* 0x000fda0003f05270 */
[----:B------:R-:W1:Y:S02]  /*7170*/  @P0 LDC.64 R6, c[0x0][0x9e8] ;  /* 0x00027a00ff060b82 */ /* 0x000e640000000a00 */
[----:B-1----:R-:W-:-:S05]  /*7180*/  @P0 IMAD.HI.U32 R6, R0, R6, RZ ;  /* 0x0000000600060227 */ /* 0x002fca00078e00ff */
[----:B------:R-:W-:-:S07]  /*7190*/  @P0 SHF.R.U32.HI R0, RZ, R7, R6 ;  /* 0x00000007ff000219 */ /* 0x000fce0000011606 */
.L_x_11371:
[----:B------:R-:W-:Y:S05]  /*71a0*/  BSYNC B0 ;  /* 0x0000000000007941 */ /* 0x000fea0003800000 */
.L_x_11369:
[----:B------:R-:W-:-:S05]  /*71b0*/  IMAD R5, R0, R5, RZ ;  /* 0x0000000500057224 */ /* 0x000fca00078e02ff */
[----:B------:R-:W-:-:S07]  /*71c0*/  VIMNMX R4, R4, R5, !PT ;  /* 0x0000000504047248 */ /* 0x000fce0007fe0100 */
.L_x_11368:
[----:B------:R-:W-:Y:S01]  /*71d0*/  SHF.R.S32.HI R5, RZ, 0x1f, R4 ;  /* 0x0000001fff057819 */ /* 0x000fe20000011404 */
[----:B------:R-:W-:Y:S01]  /*71e0*/  IMAD.MOV.U32 R3, RZ, RZ, RZ ;  /* 0x000000ffff037224 */ /* 0x000fe200078e00ff */
[----:B------:R-:W-:Y:S01]  /*71f0*/  PLOP3.LUT P0, PT, PT, PT, PT, 0x80, 0x0 ;  /* 0x000000000000781c */ /* 0x000fe20003f0f070 */
[----:B------:R-:W-:Y:S01]  /*7200*/  IMAD.MOV.U32 R0, RZ, RZ, RZ ;  /* 0x000000ffff007224 */ /* 0x000fe200078e00ff */
[----:B------:R-:W-:Y:S02]  /*7210*/  LEA.HI R5, R5, R4, RZ, 0x7 ;  /* 0x0000000405057211 */ /* 0x000fe400078f38ff */
[----:B------:R-:W-:Y:S02]  /*7220*/  CS2R R134, SRZ ;  /* 0x0000000000867805 */ /* 0x000fe4000001ff00 */
[----:B------:R-:W-:Y:S02]  /*7230*/  CS2R R132, SRZ ;  /* 0x0000000000847805 */ /* 0x000fe4000001ff00 */
[----:B------:R-:W-:-:S02]  /*7240*/  CS2R R130, SRZ ;  /* 0x0000000000827805 */ /* 0x000fc4000001ff00 */
[----:B------:R-:W-:Y:S02]  /*7250*/  SHF.R.S32.HI R5, RZ, 0x7, R5 ;  /* 0x00000007ff057819 */ /* 0x000fe40000011405 */
[----:B------:R-:W-:Y:S02]  /*7260*/  CS2R R128, SRZ ;  /* 0x0000000000807805 */ /* 0x000fe4000001ff00 */
[----:B------:R-:W-:Y:S02]  /*7270*/  CS2R R126, SRZ ;  /* 0x00000000007e7805 */ /* 0x000fe4000001ff00 */
[----:B------:R-:W-:Y:S02]  /*7280*/  CS2R R124, SRZ ;  /* 0x00000000007c7805 */ /* 0x000fe4000001ff00 */
[----:B------:R-:W-:Y:S02]  /*7290*/  VIMNMX R6, RZ, R5, !PT ;  /* 0x00000005ff067248 */ /* 0x000fe40007fe0100 */
[----:B------:R-:W-:-:S02]  /*72a0*/  CS2R R122, SRZ ;  /* 0x00000000007a7805 */ /* 0x000fc4000001ff00 */
[----:B------:R-:W-:Y:S02]  /*72b0*/  CS2R R120, SRZ ;  /* 0x0000000000787805 */ /* 0x000fe4000001ff00 */
[----:B------:R-:W-:Y:S02]  /*72c0*/  CS2R R118, SRZ ;  /* 0x0000000000767805 */ /* 0x000fe4000001ff00 */
[----:B------:R-:W-:Y:S01]  /*72d0*/  ISETP.GT.AND P1, PT, R88, R6, PT ;  /* 0x000000065800720c */ /* 0x000fe20003f24270 */
[----:B------:R1:W-:Y:S01]  /*72e0*/  STL [R1+0x44], R6 ;  /* 0x0000440601007387 */ /* 0x0003e20000100800 */
[----:B------:R-:W-:Y:S02]  /*72f0*/  CS2R R116, SRZ ;  /* 0x0000000000747805 */ /* 0x000fe4000001ff00 */
[----:B------:R-:W-:Y:S01]  /*7300*/  CS2R R114, SRZ ;  /* 0x0000000000727805 */ /* 0x000fe2000001ff00 */
[----:B------:R-:W-:Y:S01]  /*7310*/  IMAD.MOV.U32 R31, RZ, RZ, RZ ;  /* 0x000000ffff1f7224 */ /* 0x000fe200078e00ff */
[----:B0-----:R-:W-:Y:S01]  /*7320*/  CS2R R110, SRZ ;  /* 0x00000000006e7805 */ /* 0x001fe2000001ff00 */
[----:B------:R-:W-:Y:S01]  /*7330*/  IMAD.MOV.U32 R112, RZ, RZ, RZ ;  /* 0x000000ffff707224 */ /* 0x000fe200078e00ff */
[----:B------:R-:W-:Y:S01]  /*7340*/  CS2R R26, SRZ ;  /* 0x00000000001a7805 */ /* 0x000fe2000001ff00 */
[----:B------:R-:W-:Y:S01]  /*7350*/  IMAD.MOV.U32 R109, RZ, RZ, RZ ;  /* 0x000000ffff6d7224 */ /* 0x000fe200078e00ff */
[----:B------:R-:W-:Y:S01]  /*7360*/  CS2R R106, SRZ ;  /* 0x00000000006a7805 */ /* 0x000fe2000001ff00 */
[----:B------:R-:W-:Y:S01]  /*7370*/  IMAD.MOV.U32 R104, RZ, RZ, RZ ;  /* 0x000000ffff687224 */ /* 0x000fe200078e00ff */
[----:B------:R-:W-:-:S02]  /*7380*/  CS2R R102, SRZ ;  /* 0x0000000000667805 */ /* 0x000fc4000001ff00 */
[----:B------:R-:W-:Y:S02]  /*7390*/  CS2R R100, SRZ ;  /* 0x0000000000647805 */ /* 0x000fe4000001ff00 */
[----:B------:R-:W-:Y:S02]  /*73a0*/  CS2R R98, SRZ ;  /* 0x0000000000627805 */ /* 0x000fe4000001ff00 */
[----:B------:R-:W-:Y:S02]  /*73b0*/  CS2R R96, SRZ ;  /* 0x0000000000607805 */ /* 0x000fe4000001ff00 */
[----:B------:R-:W-:Y:S01]  /*73c0*/  CS2R R94, SRZ ;  /* 0x00000000005e7805 */ /* 0x000fe2000001ff00 */
[----:B------:R-:W-:Y:S01]  /*73d0*/  IMAD.MOV.U32 R93, RZ, RZ, RZ ;  /* 0x000000ffff5d7224 */ /* 0x000fe200078e00ff */
[----:B-1----:R-:W-:Y:S02]  /*73e0*/  CS2R R6, SRZ ;  /* 0x0000000000067805 */ /* 0x002fe4000001ff00 */
[----:B------:R-:W-:Y:S01]  /*73f0*/  CS2R R90, SRZ ;  /* 0x00000000005a7805 */ /* 0x000fe2000001ff00 */
        /* <DEDUP_REMOVED lines=8> */
[----:B------:R-:W-:-:S05]  /*7480*/  SHF.R.S32.HI R0, RZ, 0x7, R0 ;  /* 0x00000007ff007819 */ /* 0x000fca0000011400 */
[----:B------:R0:W1:Y:S02]  /*7490*/  SHFL.IDX PT, R156, R0, RZ, 0x1f ;  /* 0x00001fff009c7589 */ /* 0x00006400000e0000 */
.L_x_11686:
[----:B01----:R-:W-:Y:S01]  /*74a0*/  IMAD.HI R0, R156, 0x55555556, RZ ;  /* 0x555555569c007827 */ /* 0x003fe200078e02ff */
[----:B------:R-:W-:Y:S04]  /*74b0*/  BSSY B6, `(.L_x_11374) ;  /* 0x000001f000067945 */ /* 0x000fe80003800000 */
[----:B------:R-:W-:-:S05]  /*74c0*/  LEA.HI R3, R0, R0, RZ, 0x1 ;  /* 0x0000000000037211 */ /* 0x000fca00078f08ff */
[----:B------:R-:W-:Y:S02]  /*74d0*/  IMAD R4, R3, -0x3, R156 ;  /* 0xfffffffd03047824 */ /* 0x000fe400078e029c */
[----:B------:R-:W-:Y:S02]  /*74e0*/  VIADD R3, R2, 0x21800 ;  /* 0x0002180002037836 */ /* 0x000fe40000000000 */
[----:B------:R-:W-:Y:S01]  /*74f0*/  IMAD R0, R4, 0x1000, R2 ;  /* 0x0000100004007824 */ /* 0x000fe200078e0202 */
[----:B------:R0:W-:Y:S02]  /*7500*/  STL [R1+0x1c], R4 ;  /* 0x00001c0401007387 */ /* 0x0001e40000100800 */
[----:B------:R-:W-:Y:S01]  /*7510*/  LOP3.LUT P0, RZ, R3, 0x3ff, RZ, 0xc0, !PT ;  /* 0x000003ff03ff7812 */ /* 0x000fe2000780c0ff */
[----:B------:R-:W-:-:S05]  /*7520*/  VIADD R0, R0, 0xc400 ;  /* 0x0000c40000007836 */ /* 0x000fca0000000000 */
[----:B------:R-:W-:Y:S01]  /*7530*/  SHF.R.U32.HI R0, RZ, 0x4, R0 ;  /* 0x00000004ff007819 */ /* 0x000fe20000011600 */
[----:B0-----:R-:W-:-:S03]  /*7540*/  IMAD R4, R4, 0x2000, R3 ;  /* 0x0000200004047824 */ /* 0x001fc600078e0203 */
[----:B------:R-:W-:Y:S02]  /*7550*/  LOP3.LUT R44, R0, 0x3fff, RZ, 0xc0, !PT ;  /* 0x00003fff002c7812 */ /* 0x000fe400078ec0ff */
[----:B------:R-:W-:-:S04]  /*7560*/  SHF.R.U32.HI R4, RZ, 0x4, R4 ;  /* 0x00000004ff047819 */ /* 0x000fc80000011604 */
[----:B------:R-:W-:-:S05]  /*7570*/  LOP3.LUT R3, R4, 0x3fff, RZ, 0xc0, !PT ;  /* 0x00003fff04037812 */ /* 0x000fca00078ec0ff */
[----:B------:R0:W-:Y:S01]  /*7580*/  STL [R1+0x3c], R3 ;  /* 0x00003c0301007387 */ /* 0x0001e20000100800 */
[----:B------:R-:W-:Y:S05]  /*7590*/  @!P0 BRA `(.L_x_11375) ;  /* 0x0000000000408947 */ /* 0x000fea0003800000 */
[----:B------:R-:W-:Y:S01]  /*75a0*/  MOV R0, 0x0 ;  /* 0x0000000000007802 */ /* 0x000fe20000000f00 */
[----:B------:R-:W-:Y:S01]  /*75b0*/  ULDC.64 UR4, c[0x4][0x1b8] ;  /* 0x01006e0000047ab9 */ /* 0x000fe20000000a00 */
[----:B------:R-:W-:Y:S01]  /*75c0*/  ULDC.64 UR6, c[0x4][0x1c0] ;  /* 0x0100700000067ab9 */ /* 0x000fe20000000a00 */
[----:B------:R-:W-:Y:S01]  /*75d0*/  IMAD.U32 R4, RZ, RZ, UR4 ;  /* 0x00000004ff047e24 */ /* 0x000fe2000f8e00ff */
[----:B------:R1:W2:Y:S01]  /*75e0*/  LDC.64 R14, c[0x4][R0] ;  /* 0x01000000000e7b82 */ /* 0x0002a20000000a00 */
        /* <DEDUP_REMOVED lines=10> */
[----:B0-2--5:R-:W-:Y:S05]  /*7690*/  CALL.ABS.NOINC R14 ;  /* 0x000000000e007343 */ /* 0x025fea0003c00000 */
.L_x_11375:
[----:B------:R-:W-:Y:S05]  /*76a0*/  BSYNC B6 ;  /* 0x0000000000067941 */ /* 0x000fea0003800000 */
.L_x_11374:
[----:B------:R-:W-:Y:S02]  /*76b0*/  ULDC UR4, c[0x0][0x3f4] ;  /* 0x0000fd0000047ab9 */ /* 0x000fe40000000800 */
[----:B------:R-:W-:-:S13]  /*76c0*/  ISETP.LT.AND P0, PT, RZ, UR4, PT ;  /* 0x00000004ff007c0c */ /* 0x000fda000bf01270 */
[----:B------:R-:W-:Y:S05]  /*76d0*/  @P0 BRA `(.L_x_11376) ;  /* 0x0000000000400947 */ /* 0x000fea0003800000 */
[----:B------:R-:W2:Y:S02]  /*76e0*/  LDL R20, [R1+0x58] ;  /* 0x0000580001147983 */ /* 0x000ea40000100800 */
[----:B--2---:R-:W-:-:S04]  /*76f0*/  LEA.HI R0, R20, R20, RZ, 0x1 ;  /* 0x0000001414007211 */ /* 0x004fc800078f08ff */
[----:B------:R-:W-:-:S05]  /*7700*/  LOP3.LUT R0, R0, 0xfffffffe, RZ, 0xc0, !PT ;  /* 0xfffffffe00007812 */ /* 0x000fca00078ec0ff */
[----:B------:R-:W-:-:S05]  /*7710*/  IMAD.IADD R0, R20, 0x1, -R0 ;  /* 0x0000000114007824 */ /* 0x000fca00078e0a00 */
[----:B0-----:R-:W-:-:S04]  /*7720*/  SHF.L.U32 R3, R0, 0x1f, RZ ;  /* 0x0000001f00037819 */ /* 0x001fc800000006ff */
[----:B------:R0:W1:Y:S03]  /*7730*/  SYNCS.PHASECHK.TRANS64.TRYWAIT P0, [R2+URZ+0x2d800], R3 ;  /* 0x02d80003020075a7 */ /* 0x000066000800017f */
[----:B-1----:R-:W-:Y:S05]  /*7740*/  @!P0 NANOSLEEP.SYNCS 0x989680 ;  /* 0x009896800000895d */ /* 0x002fea0003900000 */
[----:B------:R-:W1:Y:S01]  /*7750*/  @!P0 SYNCS.PHASECHK.TRANS64 P0, [R2+URZ+0x2d800], R3 ;  /* 0x02d80003020085a7 */ /* 0x000e62000800007f */
[----:B------:R-:W-:Y:S04]  /*7760*/  BSSY B0, `(.L_x_11377) ;  /* 0x0000006000007945 */ /* 0x000fe80003800000 */
[----:B-1----:R-:W-:Y:S05]  /*7770*/  @P0 BRA `(.L_x_11378) ;  /* 0x0000000000100947 */ /* 0x002fea0003800000 */
.L_x_11379:
[----:B-1----:R1:W2:Y:S02]  /*7780*/  SYNCS.PHASECHK.TRANS64.TRYWAIT P0, [R2+URZ+0x2d800], R3 ;  /* 0x02d80003020075a7 */ /* 0x0022a4000800017f */
[----:B--2---:R-:W-:Y:S05]  /*7790*/  @!P0 NANOSLEEP.SYNCS 0x989680 ;  /* 0x009896800000895d */ /* 0x004fea0003900000 */
[----:B------:R-:W2:Y:S02]  /*77a0*/  @!P0 SYNCS.PHASECHK.TRANS64 P0, [R2+URZ+0x2d800], R3 ;  /* 0x02d80003020085a7 */ /* 0x000ea4000800007f */
[----:B--2---:R-:W-:Y:S05]  /*77b0*/  @!P0 BRA `(.L_x_11379) ;  /* 0xfffffffc00f08947 */ /* 0x004fea000383ffff */
.L_x_11378:
[----:B------:R-:W-:Y:S05]  /*77c0*/  BSYNC B0 ;  /* 0x0000000000007941 */ /* 0x000fea0003800000 */
.L_x_11377:
[----:B------:R-:W-:Y:S05]  /*77d0*/  BRA `(.L_x_11380) ;  /* 0x0000003c00507947 */ /* 0x000fea0003800000 */
.L_x_11376:
[----:B------:R-:W-:Y:S01]  /*77e0*/  ULOP3.LUT UP0, URZ, UR38, 0x1bf, URZ, 0xc0, !UPT ;  /* 0x000001bf263f7892 */ /* 0x000fe2000f80c03f */
[----:B-----5:R-:W-:Y:S01]  /*77f0*/  SHF.R.S32.HI R0, RZ, 0x1f, R105 ;  /* 0x0000001fff007819 */ /* 0x020fe20000011469 */
[----:B------:R-:W-:Y:S01]  /*7800*/  ULDC.64 UR4, c[0x0][0x3f8] ;  /* 0x0000fe0000047ab9 */ /* 0x000fe20000000a00 */
[----:B------:R-:W-:Y:S01]  /*7810*/  ULDC.64 UR6, c[0x0][0x408] ;  /* 0x0001020000067ab9 */ /* 0x000fe20000000a00 */
[----:B------:R-:W-:Y:S02]  /*7820*/  IMAD.WIDE.U32 R26, R105, UR4, RZ ;  /* 0x00000004691a7c25 */ /* 0x000fe4000f8e00ff */
[----:B------:R-:W-:Y:S02]  /*7830*/  PLOP3.LUT P0, PT, PT, PT, UP0, 0x80, 0x0 ;  /* 0x000000000000781c */ /* 0x000fe40003f0f008 */
        /* <DEDUP_REMOVED lines=24> */
.L_x_11381:
[----:B------:R-:W2:Y:S01]  /*79c0*/  LDL R20, [R1+0x18] ;  /* 0x0000180001147983 */ /* 0x000ea20000100800 */
[----:B------:R-:W-:Y:S01]  /*79d0*/  ULDC.U8 UR4, c[0x0][0x410] ;  /* 0x0001040000047ab9 */ /* 0x000fe20000000000 */
[----:B------:R-:W-:Y:S01]  /*79e0*/  BSSY B0, `(.L_x_11382) ;  /* 0x00003ab000007945 */ /* 0x000fe20003800000 */
[----:B------:R-:W-:Y:S01]  /*79f0*/  ISETP.NE.AND P0, PT, RZ, UR4, PT ;  /* 0x00000004ff007c0c */ /* 0x000fe2000bf05270 */
[----:B--2---:R-:W-:-:S12]  /*7a00*/  IMAD.IADD R10, R19, 0x1, R20 ;  /* 0x00000001130a7824 */ /* 0x004fd800078e0214 */
[----:B------:R-:W-:Y:S05]  /*7a10*/  @!P0 BRA `(.L_x_11383) ;  /* 0x0000001c00588947 */ /* 0x000fea0003800000 */
[----:B------:R-:W1:Y:S01]  /*7a20*/  LDC R21, c[0x0][0x448] ;  /* 0x00011200ff157b82 */ /* 0x000e620000000800 */
[----:B------:R-:W-:Y:S01]  /*7a30*/  ULDC.64 UR4, c[0x0][0x3f8] ;  /* 0x0000fe0000047ab9 */ /* 0x000fe20000000a00 */
[----:B------:R-:W-:Y:S01]  /*7a40*/  ULDC.64 UR6, c[0x0][0x408] ;  /* 0x0001020000067ab9 */ /* 0x000fe20000000a00 */
[----:B------:R-:W-:Y:S02]  /*7a50*/  IMAD.MOV.U32 R6, RZ, RZ, R26 ;  /* 0x000000ffff067224 */ /* 0x000fe400078e001a */
[----:B------:R-:W-:Y:S02]  /*7a60*/  IMAD.MOV.U32 R7, RZ, RZ, R29 ;  /* 0x000000ffff077224 */ /* 0x000fe400078e001d */
[----:B------:R-:W-:Y:S02]  /*7a70*/  IMAD.MOV.U32 R8, RZ, RZ, R24 ;  /* 0x000000ffff087224 */ /* 0x000fe400078e0018 */
[----:B------:R-:W-:Y:S01]  /*7a80*/  IMAD.MOV.U32 R9, RZ, RZ, R31 ;  /* 0x000000ffff097224 */ /* 0x000fe200078e001f */
[----:B-1----:R-:W-:-:S13]  /*7a90*/  ISETP.NE.AND P0, PT, R21, 0x1, PT ;  /* 0x000000011500780c */ /* 0x002fda0003f05270 */
[----:B0-----:R-:W0:Y:S08]  /*7aa0*/  @P0 LDC R3, c[0x0][0x44c] ;  /* 0x00011300ff030b82 */ /* 0x001e300000000800 */
[----:B------:R-:W1:Y:S01]  /*7ab0*/  @P0 LDC R5, c[0x0][0x450] ;  /* 0x00011400ff050b82 */ /* 0x000e620000000800 */
[----:B0-----:R-:W-:-:S04]  /*7ac0*/  @P0 IMAD.HI.U32 R0, R10, R3, RZ ;  /* 0x000000030a000227 */ /* 0x001fc800078e00ff */
[----:B------:R-:W-:Y:S01]  /*7ad0*/  IMAD.MOV.U32 R3, RZ, RZ, R10 ;  /* 0x000000ffff037224 */ /* 0x000fe200078e000a */
[----:B-1----:R-:W-:-:S04]  /*7ae0*/  @P0 SHF.R.U32.HI R3, RZ, R5, R0 ;  /* 0x00000005ff030219 */ /* 0x002fc80000011600 */
        /* <DEDUP_REMOVED lines=18> */
[----:B------:R-:W2:Y:S04]  /*7c10*/  SHFL.IDX PT, R0, R0, RZ, 0x1e1f ;  /* 0x001e1fff00007589 */ /* 0x000ea800000e0000 */
[----:B------:R-:W3:Y:S04]  /*7c20*/  SHFL.IDX PT, R5, R5, RZ, 0x1e1f ;  /* 0x001e1fff05057589 */ /* 0x000ee800000e0000 */
[----:B------:R0:W4:Y:S02]  /*7c30*/  SHFL.IDX PT, R14, R4, RZ, 0x1e1f ;  /* 0x001e1fff040e7589 */ /* 0x00012400000e0000 */
.L_x_11692:
[----:B------:R-:W5:Y:S01]  /*7c40*/  LDL R54, [R1+0x58] ;  /* 0x0000580001367983 */ /* 0x000f620000100800 */
[----:B------:R-:W-:Y:S01]  /*7c50*/  IMAD R6, R22, R21, RZ ;  /* 0x0000001516067224 */ /* 0x000fe200078e02ff */
[----:B------:R-:W-:Y:S01]  /*7c60*/  BSSY B1, `(.L_x_11385) ;  /* 0x0000060000017945 */ /* 0x000fe20003800000 */
[----:B------:R-:W-:Y:S02]  /*7c70*/  CS2R R38, SRZ ;  /* 0x0000000000267805 */ /* 0x000fe4000001ff00 */
[----:B------:R-:W-:Y:S01]  /*7c80*/  CS2R R34, SRZ ;  /* 0x0000000000227805 */ /* 0x000fe2000001ff00 */
[----:B------:R-:W-:Y:S01]  /*7c90*/  IMAD R73, R73, -0xc0, R6 ;  /* 0xffffff4049497824 */ /* 0x000fe200078e0206 */
[----:B------:R-:W-:Y:S02]  /*7ca0*/  ISETP.GE.AND P1, PT, R10, R6, PT ;  /* 0x000000060a00720c */ /* 0x000fe40003f26270 */
[----:B------:R-:W-:Y:S02]  /*7cb0*/  CS2R R30, SRZ ;  /* 0x00000000001e7805 */ /* 0x000fe4000001ff00 */
[----:B------:R-:W-:-:S02]  /*7cc0*/  CS2R R24, SRZ ;  /* 0x0000000000187805 */ /* 0x000fc4000001ff00 */
[----:B0-----:R-:W-:Y:S02]  /*7cd0*/  CS2R R12, SRZ ;  /* 0x00000000000c7805 */ /* 0x001fe4000001ff00 */
        /* <DEDUP_REMOVED lines=16> */
[----:B------:R-:W4:Y:S04]  /*7de0*/  LDL.64 R52, [R1] ;  /* 0x0000000001347983 */ /* 0x000f280000100a00 */
        /* <DEDUP_REMOVED lines=10> */
[C---:B--2---:R-:W-:Y:S01]  /*7e90*/  ISETP.GE.AND P4, PT, R7.reuse, UR4, PT ;  /* 0x0000000407007c0c */ /* 0x044fe2000bf86270 */
[----:B------:R-:W-:Y:S01]  /*7ea0*/  IMAD.SHL.U32 R9, R7, 0x2, RZ ;  /* 0x0000000207097824 */ /* 0x000fe200078e00ff */
[----:B------:R-:W-:Y:S02]  /*7eb0*/  SHF.R.S32.HI R4, RZ, 0x1f, R7 ;  /* 0x0000001fff047819 */ /* 0x000fe40000011407 */
[----:B---3--:R-:W-:Y:S02]  /*7ec0*/  ISETP.GE.AND P3, PT, R41, UR4, PT ;  /* 0x0000000429007c0c */ /* 0x008fe4000bf66270 */
[----:B------:R-:W-:-:S07]  /*7ed0*/  SHF.L.U64.HI R4, R7, 0x1, R4 ;  /* 0x0000000107047819 */ /* 0x000fce0000010204 */
[-C--:B----4-:R-:W-:Y:S02]  /*7ee0*/  @!P4 IADD3 R8, P2, R14, R9.reuse, RZ ;  /* 0x000000090e08c210 */ /* 0x090fe40007f5e0ff */
[----:B------:R-:W-:-:S03]  /*7ef0*/  @!P4 IADD3 R6, P1, R0, R9, RZ ;  /* 0x000000090006c210 */ /* 0x000fc60007f3e0ff */
[--C-:B------:R-:W-:Y:S01]  /*7f00*/  @!P4 IMAD.X R9, R5, 0x1, R4.reuse, P2 ;  /* 0x000000010509c824 */ /* 0x100fe200010e0604 */
[C---:B------:R-:W-:Y:S01]  /*7f10*/  ISETP.GE.AND P2, PT, R40.reuse, UR4, PT ;  /* 0x0000000428007c0c */ /* 0x040fe2000bf46270 */
[----:B-1----:R-:W-:Y:S01]  /*7f20*/  @!P4 IMAD.X R7, R3, 0x1, R4, P1 ;  /* 0x000000010307c824 */ /* 0x002fe200008e0604 */
[----:B------:R-:W-:Y:S01]  /*7f30*/  SHF.R.S32.HI R4, RZ, 0x1f, R41 ;  /* 0x0000001fff047819 */ /* 0x000fe20000011429 */
[----:B------:R-:W-:Y:S01]  /*7f40*/  IMAD.SHL.U32 R49, R41, 0x2, RZ ;  /* 0x0000000229317824 */ /* 0x000fe200078e00ff */
[----:B------:R-:W5:Y:S01]  /*7f50*/  @!P4 LD.E.64 R34, desc[UR40][R8.64] ;  /* 0x000000280822c980 */ /* 0x000f62000c101b00 */
[----:B------:R-:W-:Y:S01]  /*7f60*/  ISETP.GE.AND P1, PT, R15, UR4, PT ;  /* 0x000000040f007c0c */ /* 0x000fe2000bf26270 */
[----:B------:R-:W-:Y:S01]  /*7f70*/  IMAD.SHL.U32 R51, R40, 0x2, RZ ;  /* 0x0000000228337824 */ /* 0x000fe200078e00ff */
[----:B------:R-:W-:Y:S01]  /*7f80*/  SHF.L.U64.HI R4, R41, 0x1, R4 ;  /* 0x0000000129047819 */ /* 0x000fe20000010204 */
[----:B------:R0:W5:Y:S01]  /*7f90*/  @!P4 LD.E.64 R32, desc[UR40][R6.64] ;  /* 0x000000280620c980 */ /* 0x000162000c101b00 */
[----:B------:R-:W-:-:S02]  /*7fa0*/  @!P3 IADD3 R48, P4, R14, R49, RZ ;  /* 0x000000310e30b210 */ /* 0x000fc40007f9e0ff */
[----:B------:R-:W-:Y:S02]  /*7fb0*/  SHF.R.S32.HI R11, RZ, 0x1f, R40 ;  /* 0x0000001fff0b7819 */ /* 0x000fe40000011428 */
[----:B------:R-:W-:Y:S01]  /*7fc0*/  @!P3 IADD3 R46, P5, R0, R49, RZ ;  /* 0x00000031002eb210 */ /* 0x000fe20007fbe0ff */
[--C-:B------:R-:W-:Y:S01]  /*7fd0*/  @!P3 IMAD.X R49, R5, 0x1, R4.reuse, P4 ;  /* 0x000000010531b824 */ /* 0x100fe200020e0604 */
[-C--:B------:R-:W-:Y:S02]  /*7fe0*/  @!P2 IADD3 R50, P4, R14, R51.reuse, RZ ;  /* 0x000000330e32a210 */ /* 0x080fe40007f9e0ff */
[----:B0-----:R-:W-:Y:S01]  /*7ff0*/  SHF.L.U64.HI R6, R40, 0x1, R11 ;  /* 0x0000000128067819 */ /* 0x001fe2000001020b */
[----:B------:R-:W-:Y:S01]  /*8000*/  IMAD.SHL.U32 R7, R15, 0x2, RZ ;  /* 0x000000020f077824 */ /* 0x000fe200078e00ff */
[----:B------:R-:W-:Y:S01]  /*8010*/  SHF.R.S32.HI R10, RZ, 0x1f, R15 ;  /* 0x0000001fff0a7819 */ /* 0x000fe2000001140f */
[----:B------:R-:W-:Y:S01]  /*8020*/  @!P3 IMAD.X R47, R3, 0x1, R4, P5 ;  /* 0x00000001032fb824 */ /* 0x000fe200028e0604 */
[C---:B------:R-:W-:Y:S01]  /*8030*/  @!P2 IADD3 R42, P5, R0.reuse, R51, RZ ;  /* 0x00000033002aa210 */ /* 0x040fe20007fbe0ff */
[----:B------:R-:W-:Y:S01]  /*8040*/  @!P2 IMAD.X R51, R5, 0x1, R6, P4 ;  /* 0x000000010533a824 */ /* 0x000fe200020e0606 */
[----:B------:R-:W-:Y:S01]  /*8050*/  SHF.L.U64.HI R10, R15, 0x1, R10 ;  /* 0x000000010f0a7819 */ /* 0x000fe2000001020a */
[----:B------:R-:W5:Y:S01]  /*8060*/  @!P3 LD.E.64 R30, desc[UR40][R48.64] ;  /* 0x00000028301eb980 */ /* 0x000f62000c101b00 */
[-C--:B------:R-:W-:Y:S01]  /*8070*/  @!P1 IADD3 R40, P4, R0, R7.reuse, RZ ;  /* 0x0000000700289210 */ /* 0x080fe20007f9e0ff */
[C---:B------:R-:W-:Y:S01]  /*8080*/  @!P2 IMAD.X R43, R3.reuse, 0x1, R6, P5 ;  /* 0x00000001032ba824 */ /* 0x040fe200028e0606 */
[----:B------:R-:W-:Y:S01]  /*8090*/  ISETP.GE.AND P5, PT, R52, UR4, PT ;  /* 0x0000000434007c0c */ /* 0x000fe2000bfa6270 */
[----:B------:R-:W5:Y:S02]  /*80a0*/  @!P3 LD.E.64 R28, desc[UR40][R46.64] ;  /* 0x000000282e1cb980 */ /* 0x000f64000c101b00 */
[--C-:B------:R-:W-:Y:S01]  /*80b0*/  @!P1 IMAD.X R41, R3, 0x1, R10.reuse, P4 ;  /* 0x0000000103299824 */ /* 0x100fe200020e060a */
[----:B------:R-:W-:Y:S01]  /*80c0*/  @!P1 IADD3 R6, P4, R14, R7, RZ ;  /* 0x000000070e069210 */ /* 0x000fe20007f9e0ff */
[C---:B------:R-:W-:Y:S01]  /*80d0*/  IMAD.SHL.U32 R15, R12.reuse, 0x2, RZ ;  /* 0x000000020c0f7824 */ /* 0x040fe200078e00ff */
[----:B------:R-:W5:Y:S03]  /*80e0*/  @!P2 LD.E.64 R26, desc[UR40][R42.64] ;  /* 0x000000282a1aa980 */ /* 0x000f66000c101b00 */
[----:B------:R-:W-:Y:S01]  /*80f0*/  @!P1 IMAD.X R7, R5, 0x1, R10, P4 ;  /* 0x0000000105079824 */ /* 0x000fe200020e060a */
[----:B------:R-:W-:Y:S01]  /*8100*/  ISETP.GE.AND P4, PT, R12, UR4, PT ;  /* 0x000000040c007c0c */ /* 0x000fe2000bf86270 */
[----:B------:R-:W5:Y:S02]  /*8110*/  @!P2 LD.E.64 R24, desc[UR40][R50.64] ;  /* 0x000000283218a980 */ /* 0x000f64000c101b00 */
[----:B------:R-:W-:-:S02]  /*8120*/  @!P5 IMAD.MOV.U32 R8, RZ, RZ, R0 ;  /* 0x000000ffff08d224 */ /* 0x000fc400078e0000 */
[----:B------:R-:W-:Y:S01]  /*8130*/  @!P5 IMAD.MOV.U32 R9, RZ, RZ, R3 ;  /* 0x000000ffff09d224 */ /* 0x000fe200078e0003 */
[----:B------:R-:W5:Y:S01]  /*8140*/  @!P1 LD.E.64 R20, desc[UR40][R40.64] ;  /* 0x0000002828149980 */ /* 0x000f62000c101b00 */
[----:B------:R-:W-:Y:S02]  /*8150*/  @!P5 IMAD.MOV.U32 R4, RZ, RZ, R14 ;  /* 0x000000ffff04d224 */ /* 0x000fe400078e000e */
[----:B------:R-:W-:-:S04]  /*8160*/  @!P5 IMAD.WIDE R8, R52, 0x2, R8 ;  /* 0x000000023408d825 */ /* 0x000fc800078e0208 */
[----:B------:R-:W-:Y:S01]  /*8170*/  @!P5 IMAD.WIDE R10, R52, 0x2, R4 ;  /* 0x00000002340ad825 */ /* 0x000fe200078e0204 */
[----:B------:R-:W-:Y:S01]  /*8180*/  SHF.R.S32.HI R4, RZ, 0x1f, R12 ;  /* 0x0000001fff047819 */ /* 0x000fe2000001140c */
[----:B------:R0:W5:Y:S03]  /*8190*/  @!P5 LD.E.64 R36, desc[UR40][R8.64] ;  /* 0x000000280824d980 */ /* 0x000166000c101b00 */
[----:B------:R-:W-:Y:S01]  /*81a0*/  SHF.L.U64.HI R4, R12, 0x1, R4 ;  /* 0x000000010c047819 */ /* 0x000fe20000010204 */
[----:B------:R1:W5:Y:S01]  /*81b0*/  @!P5 LD.E.64 R38, desc[UR40][R10.64] ;  /* 0x000000280a26d980 */ /* 0x000362000c101b00 */
[----:B------:R-:W-:-:S05]  /*81c0*/  @!P4 IADD3 R52, P5, R0, R15, RZ ;  /* 0x0000000f0034c210 */ /* 0x000fca0007fbe0ff */
[--C-:B------:R-:W-:Y:S01]  /*81d0*/  @!P4 IMAD.X R53, R3, 0x1, R4.reuse, P5 ;  /* 0x000000010335c824 */ /* 0x100fe200028e0604 */
[----:B------:R-:W-:Y:S02]  /*81e0*/  @!P4 IADD3 R14, P5, R14, R15, RZ ;  /* 0x0000000f0e0ec210 */ /* 0x000fe40007fbe0ff */
[----:B------:R-:W-:Y:S02]  /*81f0*/  CS2R R12, SRZ ;  /* 0x00000000000c7805 */ /* 0x000fe4000001ff00 */
[----:B0-----:R-:W-:Y:S02]  /*8200*/  CS2R R8, SRZ ;  /* 0x0000000000087805 */ /* 0x001fe4000001ff00 */
[----:B-1----:R-:W-:Y:S01]  /*8210*/  CS2R R10, SRZ ;  /* 0x00000000000a7805 */ /* 0x002fe2000001ff00 */
[----:B------:R-:W-:Y:S01]  /*8220*/  @!P4 IMAD.X R15, R5, 0x1, R4, P5 ;  /* 0x00000001050fc824 */ /* 0x000fe200028e0604 */
[----:B------:R0:W5:Y:S04]  /*8230*/  @!P1 LD.E.64 R12, desc[UR40][R6.64] ;  /* 0x00000028060c9980 */ /* 0x000168000c101b00 */
[----:B------:R0:W5:Y:S04]  /*8240*/  @!P4 LD.E.64 R10, desc[UR40][R52.64] ;  /* 0x00000028340ac980 */ /* 0x000168000c101b00 */
[----:B------:R0:W5:Y:S02]  /*8250*/  @!P4 LD.E.64 R8, desc[UR40][R14.64] ;  /* 0x000000280e08c980 */ /* 0x000164000c101b00 */
.L_x_11386:
[----:B------:R-:W-:Y:S05]  /*8260*/  BSYNC B1 ;  /* 0x0000000000017941 */ /* 0x000fea0003800000 */
.L_x_11385:
[----:B-1---5:R-:W-:Y:S01]  /*8270*/  IMAD.MOV.U32 R3, RZ, RZ, R39 ;  /* 0x000000ffff037224 */ /* 0x022fe200078e0027 */
[----:B------:R-:W-:Y:S01]  /*8280*/  LOP3.LUT R45, R45, 0xfffffffe, RZ, 0xc0, !PT ;  /* 0xfffffffe2d2d7812 */ /* 0x000fe200078ec0ff */
[----:B--2---:R-:W-:Y:S01]  /*8290*/  IMAD.MOV.U32 R0, RZ, RZ, R38 ;  /* 0x000000ffff007224 */ /* 0x004fe200078e0026 */
[----:B------:R-:W-:Y:S01]  /*82a0*/  BSSY B1, `(.L_x_11387) ;  /* 0x000002b000017945 */ /* 0x000fe20003800000 */
[----:B------:R-:W-:Y:S01]  /*82b0*/  IMAD.MOV.U32 R4, RZ, RZ, R34 ;  /* 0x000000ffff047224 */ /* 0x000fe200078e0022 */
[----:B------:R-:W-:Y:S01]  /*82c0*/  PRMT R47, R47, 0x5410, R3 ;  /* 0x000054102f2f7816 */ /* 0x000fe20000000003 */
[----:B------:R-:W-:Y:S01]  /*82d0*/  IMAD.IADD R3, R54, 0x1, -R45 ;  /* 0x0000000136037824 */ /* 0x000fe200078e0a2d */
[----:B------:R-:W-:Y:S01]  /*82e0*/  PRMT R50, R0, 0x7610, R50 ;  /* 0x0000761000327816 */ /* 0x000fe20000000032 */
[----:B------:R-:W-:Y:S01]  /*82f0*/  IMAD.MOV.U32 R0, RZ, RZ, R35 ;  /* 0x000000ffff007224 */ /* 0x000fe200078e0023 */
[----:B------:R-:W-:Y:S01]  /*8300*/  PRMT R58, R4, 0x7610, R58 ;  /* 0x00007610043a7816 */ /* 0x000fe2000000003a */
[----:B------:R-:W-:Y:S01]  /*8310*/  IMAD.MOV.U32 R4, RZ, RZ, R30 ;  /* 0x000000ffff047224 */ /* 0x000fe200078e001e */
[----:B------:R-:W-:Y:S01]  /*8320*/  SHF.L.U32 R3, R3, 0x1f, RZ ;  /* 0x0000001f03037819 */ /* 0x000fe200000006ff */
[----:B---3--:R-:W-:Y:S01]  /*8330*/  IMAD.MOV.U32 R5, RZ, RZ, R31 ;  /* 0x000000ffff057224 */ /* 0x008fe200078e001f */
[----:B------:R-:W-:Y:S01]  /*8340*/  PRMT R47, R0, 0x7610, R47 ;  /* 0x00007610002f7816 */ /* 0x000fe2000000002f */
[----:B------:R-:W-:Y:S01]  /*8350*/  IMAD.MOV.U32 R0, RZ, RZ, R24 ;  /* 0x000000ffff007224 */ /* 0x000fe200078e0018 */
[----:B------:R-:W1:Y:S01]  /*8360*/  SYNCS.PHASECHK.TRANS64.TRYWAIT P1, [R2+URZ+0x2d800], R3 ;  /* 0x02d80003020075a7 */ /* 0x000e62000802017f */
[----:B------:R-:W-:Y:S01]  /*8370*/  PRMT R46, R4, 0x7610, R46 ;  /* 0x00007610042e7816 */ /* 0x000fe2000000002e */
[----:B------:R-:W-:Y:S01]  /*8380*/  IMAD.MOV.U32 R4, RZ, RZ, R25 ;  /* 0x000000ffff047224 */ /* 0x000fe200078e0019 */
[----:B------:R-:W-:Y:S01]  /*8390*/  PRMT R45, R45, 0x5410, R5 ;  /* 0x000054102d2d7816 */ /* 0x000fe20000000005 */
[----:B------:R-:W-:-:S02]  /*83a0*/  IMAD.MOV.U32 R5, RZ, RZ, R12 ;  /* 0x000000ffff057224 */ /* 0x000fc400078e000c */
[----:B0-----:R-:W-:Y:S01]  /*83b0*/  IMAD.MOV.U32 R6, RZ, RZ, R13 ;  /* 0x000000ffff067224 */ /* 0x001fe200078e000d */
[----:B------:R-:W-:Y:S01]  /*83c0*/  PRMT R42, R0, 0x5410, R4 ;  /* 0x00005410002a7816 */ /* 0x000fe20000000004 */
[----:B------:R-:W-:Y:S02]  /*83d0*/  IMAD.MOV.U32 R0, RZ, RZ, R8 ;  /* 0x000000ffff007224 */ /* 0x000fe400078e0008 */
[----:B------:R-:W-:Y:S01]  /*83e0*/  IMAD.MOV.U32 R4, RZ, RZ, R9 ;  /* 0x000000ffff047224 */ /* 0x000fe200078e0009 */
[----:B------:R-:W-:Y:S01]  /*83f0*/  PRMT R40, R5, 0x5410, R6 ;  /* 0x0000541005287816 */ /* 0x000fe20000000006 */
[----:B------:R-:W-:Y:S02]  /*8400*/  IMAD.MOV.U32 R5, RZ, RZ, R36 ;  /* 0x000000ffff057224 */ /* 0x000fe400078e0024 */
[----:B------:R-:W-:Y:S01]  /*8410*/  IMAD.MOV.U32 R6, RZ, RZ, R37 ;  /* 0x000000ffff067224 */ /* 0x000fe200078e0025 */
[----:B----4-:R-:W-:Y:S01]  /*8420*/  PRMT R14, R0, 0x5410, R4 ;  /* 0x00005410000e7816 */ /* 0x010fe20000000004 */
        /* <DEDUP_REMOVED lines=17> */
[----:B-1----:R-:W-:Y:S06]  /*8540*/  @!P1 BRA `(.L_x_11388) ;  /* 0x000001c000909947 */ /* 0x002fec0003800000 */
.L_x_11693:
[----:B------:R-:W-:Y:S05]  /*8550*/  BSYNC B1 ;  /* 0x0000000000017941 */ /* 0x000fea0003800000 */
.L_x_11387:
[----:B------:R-:W-:Y:S01]  /*8560*/  PRMT R15, R0, 0x5410, R4 ;  /* 0x00005410000f7816 */ /* 0x000fe20000000004 */
[----:B------:R-:W-:Y:S06]  /*8570*/  @P0 BRA `(.L_x_11389) ;  /* 0x0000002c00c40947 */ /* 0x000fec0003800000 */
[----:B------:R-:W2:Y:S01]  /*8580*/  LDL.64 R54, [R1] ;  /* 0x0000000001367983 */ /* 0x000ea20000100a00 */
        /* <DEDUP_REMOVED lines=61> */
.L_x_11391:
[----:B------:R-:W-:Y:S05]  /*8960*/  BSYNC B1 ;  /* 0x0000000000017941 */ /* 0x000fea0003800000 */
.L_x_11390:
[----:B------:R-:W-:Y:S01]  /*8970*/  BSSY B1, `(.L_x_11392) ;  /* 0x000002d000017945 */ /* 0x000fe20003800000 */
[----:B------:R-:W-:-:S03]  /*8980*/  @P5 VIADD R0, R3, 0xffffffe0 ;  /* 0xffffffe003005836 */ /* 0x000fc60000000000 */
        /* <DEDUP_REMOVED lines=10> */
[----:B------:R-:W-:-:S02]  /*8a30*/  HADD2.F32 R47, -RZ, R47.H0_H0 ;  /* 0x2000002fff2f7230 */ /* 0x000fc40000004100 */
        /* <DEDUP_REMOVED lines=32> */
.L_x_11393:
[----:B------:R-:W-:Y:S05]  /*8c40*/  BSYNC B1 ;  /* 0x0000000000017941 */ /* 0x000fea0003800000 */
.L_x_11392:
[----:B------:R-:W-:Y:S04]  /*8c50*/  BSSY B1, `(.L_x_11394) ;  /* 0x000002c000017945 */ /* 0x000fe80003800000 */
        /* <DEDUP_REMOVED lines=43> */
.L_x_11395:
[----:B------:R-:W-:Y:S05]  /*8f10*/  BSYNC B1 ;  /* 0x0000000000017941 */ /* 0x000fea0003800000 */
.L_x_11394:
        /* <DEDUP_REMOVED lines=44> */
.L_x_11397:
[----:B------:R-:W-:Y:S05]  /*91e0*/  BSYNC B1 ;  /* 0x0000000000017941 */ /* 0x000fea0003800000 */
.L_x_11396:
        /* <DEDUP_REMOVED lines=44> */
.L_x_11399:
[----:B------:R-:W-:Y:S05]  /*94b0*/  BSYNC B1 ;  /* 0x0000000000017941 */ /* 0x000fea0003800000 */
.L_x_11398:
        /* <DEDUP_REMOVED lines=44> */
.L_x_11383:
[----:B------:R-:W2:Y:S01]  /*9780*/  LDL R12, [R1+0x28] ;  /* 0x00002800010c7983 */ /* 0x000ea20000100800 */
[----:B------:R-:W1:Y:S01]  /*9790*/  LDC R25, c[0x0][0x448] ;  /* 0x00011200ff197b82 */ /* 0x000e620000000800 */
[----:B------:R-:W-:Y:S01]  /*97a0*/  ULDC.64 UR4, c[0x0][0x3f8] ;  /* 0x0000fe0000047ab9 */ /* 0x000fe20000000a00 */
[----:B------:R-:W-:Y:S01]  /*97b0*/  ULDC.64 UR6, c[0x0][0x408] ;  /* 0x0001020000067ab9 */ /* 0x000fe20000000a00 */
[----:B------:R-:W3:Y:S04]  /*97c0*/  LDL R11, [R1+0x2c] ;  /* 0x00002c00010b7983 */ /* 0x000ee80000100800 */
[----:B------:R-:W2:Y:S01]  /*97d0*/  LDL.64 R14, [R1] ;  /* 0x00000000010e7983 */ /* 0x000ea20000100a00 */
[----:B------:R-:W-:Y:S02]  /*97e0*/  IMAD.MOV.U32 R6, RZ, RZ, R26 ;  /* 0x000000ffff067224 */ /* 0x000fe400078e001a */
[----:B------:R-:W-:-:S02]  /*97f0*/  IMAD.MOV.U32 R7, RZ, RZ, R29 ;  /* 0x000000ffff077224 */ /* 0x000fc400078e001d */
        /* <DEDUP_REMOVED lines=24> */
[----:B--2---:R-:W-:-:S02]  /*9980*/  IMAD.IADD R3, R14, 0x1, R12 ;  /* 0x000000010e037824 */ /* 0x004fc400078e020c */
[----:B---3--:R-:W-:-:S03]  /*9990*/  IMAD.IADD R21, R14, 0x1, R11 ;  /* 0x000000010e157824 */ /* 0x008fc600078e020b */
[----:B------:R-:W-:Y:S02]  /*99a0*/  SHF.R.S32.HI R12, RZ, 0x1f, R3 ;  /* 0x0000001fff0c7819 */ /* 0x000fe40000011403 */
[----:B------:R-:W-:Y:S02]  /*99b0*/  SHF.R.S32.HI R46, RZ, 0x1f, R21 ;  /* 0x0000001fff2e7819 */ /* 0x000fe40000011415 */
[----:B------:R-:W-:Y:S02]  /*99c0*/  LEA.HI R12, R12, R3, RZ, 0x3 ;  /* 0x000000030c0c7211 */ /* 0x000fe400078f18ff */
[----:B------:R-:W-:Y:S02]  /*99d0*/  LEA.HI R45, R46, R21, RZ, 0x3 ;  /* 0x000000152e2d7211 */ /* 0x000fe400078f18ff */
[----:B------:R-:W-:Y:S02]  /*99e0*/  SHF.R.S32.HI R20, RZ, 0x3, R12 ;  /* 0x00000003ff147819 */ /* 0x000fe4000001140c */
[----:B------:R-:W-:Y:S01]  /*99f0*/  SHF.R.S32.HI R47, RZ, 0x3, R45 ;  /* 0x00000003ff2f7819 */ /* 0x000fe2000001142d */
[----:B------:R-:W-:Y:S06]  /*9a00*/  BRA.DIV UR4, `(.L_x_11400) ;  /* 0x000001ae04747947 */ /* 0x000fec000b800000 */
[----:B------:R-:W0:Y:S04]  /*9a10*/  SHFL.IDX PT, R3, R13, RZ, 0x1e1f ;  /* 0x001e1fff0d037589 */ /* 0x000e2800000e0000 */
[----:B------:R-:W1:Y:S04]  /*9a20*/  SHFL.IDX PT, R0, R0, RZ, 0x1e1f ;  /* 0x001e1fff00007589 */ /* 0x000e6800000e0000 */
[----:B------:R-:W2:Y:S04]  /*9a30*/  SHFL.IDX PT, R5, R5, RZ, 0x1e1f ;  /* 0x001e1fff05057589 */ /* 0x000ea800000e0000 */
[----:B------:R3:W4:Y:S01]  /*9a40*/  SHFL.IDX PT, R14, R4, RZ, 0x1e1f ;  /* 0x001e1fff040e7589 */ /* 0x00072200000e0000 */
[----:B0-----:R-:W-:-:S02]  /*9a50*/  IMAD.MOV.U32 R37, RZ, RZ, R3 ;  /* 0x000000ffff257224 */ /* 0x001fc400078e0003 */
[----:B-1-3--:R-:W-:-:S07]  /*9a60*/  IMAD.MOV.U32 R36, RZ, RZ, R0 ;  /* 0x000000ffff247224 */ /* 0x00afce00078e0000 */
.L_x_11699:
[----:B------:R-:W3:Y:S01]  /*9a70*/  LDL R51, [R1+0x58] ;  /* 0x0000580001337983 */ /* 0x000ee20000100800 */
[----:B------:R-:W-:Y:S01]  /*9a80*/  IMAD R25, R22, R25, RZ ;  /* 0x0000001916197224 */ /* 0x000fe200078e02ff */
[----:B------:R-:W-:Y:S01]  /*9a90*/  BSSY B1, `(.L_x_11401) ;  /* 0x0000035000017945 */ /* 0x000fe20003800000 */
[----:B----4-:R-:W-:Y:S01]  /*9aa0*/  IMAD.MOV.U32 R38, RZ, RZ, R14 ;  /* 0x000000ffff267224 */ /* 0x010fe200078e000e */
[----:B------:R-:W-:Y:S01]  /*9ab0*/  CS2R R6, SRZ ;  /* 0x0000000000067805 */ /* 0x000fe2000001ff00 */
[----:B------:R-:W-:Y:S01]  /*9ac0*/  IMAD R73, R73, -0xc0, R25 ;  /* 0xffffff4049497824 */ /* 0x000fe200078e0219 */
[----:B------:R-:W-:Y:S01]  /*9ad0*/  ISETP.GE.AND P1, PT, R10, R25, PT ;  /* 0x000000190a00720c */ /* 0x000fe20003f26270 */
[----:B--2---:R-:W-:Y:S01]  /*9ae0*/  IMAD.MOV.U32 R39, RZ, RZ, R5 ;  /* 0x000000ffff277224 */ /* 0x004fe200078e0005 */
[----:B------:R-:W-:Y:S02]  /*9af0*/  CS2R R4, SRZ ;  /* 0x0000000000047805 */ /* 0x000fe4000001ff00 */
[----:B------:R-:W-:-:S02]  /*9b00*/  CS2R R8, SRZ ;  /* 0x0000000000087805 */ /* 0x000fc4000001ff00 */
[----:B------:R-:W-:Y:S02]  /*9b10*/  VIMNMX R0, R73, 0xc0, PT ;  /* 0x000000c049007848 */ /* 0x000fe40003fe0100 */
        /* <DEDUP_REMOVED lines=10> */
[----:B---3--:R-:W-:Y:S01]  /*9bc0*/  LEA.HI R0, R51, R51, RZ, 0x1 ;  /* 0x0000003333007211 */ /* 0x008fe200078f08ff */
        /* <DEDUP_REMOVED lines=13> */
[----:B------:R-:W-:Y:S01]  /*9ca0*/  @!P2 IMAD.SHL.U32 R3, R47, 0x8, RZ ;  /* 0x000000082f03a824 */ /* 0x000fe200078e00ff */
[----:B------:R0:W5:Y:S01]  /*9cb0*/  @!P1 LD.E.128 R24, desc[UR40][R12.64] ;  /* 0x000000280c189980 */ /* 0x000162000c101d00 */
[----:B------:R-:W-:Y:S01]  /*9cc0*/  @!P3 IMAD.SHL.U32 R49, R20, 0x8, RZ ;  /* 0x000000081431b824 */ /* 0x000fe200078e00ff */
[----:B------:R-:W-:Y:S01]  /*9cd0*/  CS2R R30, SRZ ;  /* 0x00000000001e7805 */ /* 0x000fe2000001ff00 */
[--C-:B------:R-:W-:Y:S01]  /*9ce0*/  @!P2 IMAD.WIDE R40, R3, 0x2, R36.reuse ;  /* 0x000000020328a825 */ /* 0x100fe200078e0224 */
[----:B------:R-:W-:Y:S02]  /*9cf0*/  CS2R R8, SRZ ;  /* 0x0000000000087805 */ /* 0x000fe4000001ff00 */
[----:B------:R-:W-:Y:S02]  /*9d00*/  CS2R R10, SRZ ;  /* 0x00000000000a7805 */ /* 0x000fe4000001ff00 */
[----:B------:R-:W-:Y:S01]  /*9d10*/  CS2R R32, SRZ ;  /* 0x0000000000207805 */ /* 0x000fe2000001ff00 */
[----:B------:R-:W-:Y:S01]  /*9d20*/  @!P3 IMAD.WIDE R42, R49, 0x2, R36 ;  /* 0x00000002312ab825 */ /* 0x000fe200078e0224 */
[----:B------:R-:W-:-:S02]  /*9d30*/  CS2R R34, SRZ ;  /* 0x0000000000227805 */ /* 0x000fc4000001ff00 */
[----:B------:R-:W-:Y:S02]  /*9d40*/  CS2R R14, SRZ ;  /* 0x00000000000e7805 */ /* 0x000fe4000001ff00 */
[----:B0-----:R-:W-:Y:S01]  /*9d50*/  CS2R R12, SRZ ;  /* 0x00000000000c7805 */ /* 0x001fe2000001ff00 */
[--C-:B------:R-:W-:Y:S01]  /*9d60*/  @!P2 IMAD.WIDE R36, R3, 0x2, R38.reuse ;  /* 0x000000020324a825 */ /* 0x100fe200078e0226 */
[----:B------:R0:W5:Y:S03]  /*9d70*/  @!P2 LD.E.128 R28, desc[UR40][R40.64] ;  /* 0x00000028281ca980 */ /* 0x000166000c101d00 */
[--C-:B------:R-:W-:Y:S01]  /*9d80*/  @!P3 IMAD.WIDE R48, R49, 0x2, R38.reuse ;  /* 0x000000023130b825 */ /* 0x100fe200078e0226 */
[----:B------:R0:W5:Y:S03]  /*9d90*/  @!P2 LD.E.128 R8, desc[UR40][R36.64] ;  /* 0x000000282408a980 */ /* 0x000166000c101d00 */
[----:B------:R-:W-:Y:S01]  /*9da0*/  @!P1 IMAD.WIDE R38, R136, 0x2, R38 ;  /* 0x0000000288269825 */ /* 0x000fe200078e0226 */
[----:B------:R0:W5:Y:S04]  /*9db0*/  @!P3 LD.E.128 R32, desc[UR40][R42.64] ;  /* 0x000000282a20b980 */ /* 0x000168000c101d00 */
[----:B------:R0:W5:Y:S04]  /*9dc0*/  @!P1 LD.E.128 R4, desc[UR40][R38.64] ;  /* 0x0000002826049980 */ /* 0x000168000c101d00 */
[----:B------:R0:W5:Y:S02]  /*9dd0*/  @!P3 LD.E.128 R12, desc[UR40][R48.64] ;  /* 0x00000028300cb980 */ /* 0x000164000c101d00 */
.L_x_11402:
[----:B------:R-:W-:Y:S05]  /*9de0*/  BSYNC B1 ;  /* 0x0000000000017941 */ /* 0x000fea0003800000 */
.L_x_11401:
        /* <DEDUP_REMOVED lines=14> */
[----:B------:R-:W-:Y:S01]  /*9ed0*/  IMAD.MOV.U32 R0, RZ, RZ, R10 ;  /* 0x000000ffff007224 */ /* 0x000fe200078e000a */
[----:B------:R-:W-:Y:S01]  /*9ee0*/  PRMT R57, R36, 0x7610, R57 ;  /* 0x0000761024397816 */ /* 0x000fe20000000039 */
        /* <DEDUP_REMOVED lines=27> */
[----:B0-----:R-:W-:Y:S06]  /*a0a0*/  @!P1 BRA `(.L_x_11404) ;  /* 0x000001a800409947 */ /* 0x001fec0003800000 */
.L_x_11700:
[----:B------:R-:W-:Y:S05]  /*a0b0*/  BSYNC B1 ;  /* 0x0000000000017941 */ /* 0x000fea0003800000 */
.L_x_11403:
[----:B------:R-:W-:Y:S01]  /*a0c0*/  PRMT R51, R0, 0x5410, R36 ;  /* 0x0000541000337816 */ /* 0x000fe20000000024 */
[----:B------:R-:W-:Y:S06]  /*a0d0*/  @P0 BRA `(.L_x_11389) ;  /* 0x0000001000ec0947 */ /* 0x000fec0003800000 */
[----:B------:R1:W5:Y:S01]  /*a0e0*/  LDL R75, [R1+0xc] ;  /* 0x00000c00014b7983 */ /* 0x0003620000100800 */
[----:B0-----:R-:W0:Y:S03]  /*a0f0*/  LDC R3, c[0x0][0x3f4] ;  /* 0x0000fd00ff037b82 */ /* 0x001e260000000800 */
[----:B------:R1:W5:Y:S04]  /*a100*/  LDL R74, [R1+0x14] ;  /* 0x00001400014a7983 */ /* 0x0003680000100800 */
[----:B------:R1:W5:Y:S01]  /*a110*/  LDL R73, [R1+0x10] ;  /* 0x0000100001497983 */ /* 0x0003620000100800 */
[C---:B------:R-:W-:Y:S01]  /*a120*/  VIADD R0, R136.reuse, 0x10 ;  /* 0x0000001088007836 */ /* 0x040fe20000000000 */
[----:B------:R-:W-:Y:S01]  /*a130*/  BSSY B1, `(.L_x_11405) ;  /* 0x000006d000017945 */ /* 0x000fe20003800000 */
[C---:B------:R-:W-:Y:S01]  /*a140*/  VIADD R36, R136.reuse, 0x20 ;  /* 0x0000002088247836 */ /* 0x040fe20000000000 */
[----:B0-----:R-:W-:-:S02]  /*a150*/  ISETP.GE.AND P0, PT, R136, R3, PT ;  /* 0x000000038800720c */ /* 0x001fc40003f06270 */
[-C--:B------:R-:W-:Y:S02]  /*a160*/  ISETP.GE.AND P1, PT, R0, R3.reuse, PT ;  /* 0x000000030000720c */ /* 0x080fe40003f26270 */
[----:B------:R-:W-:-:S09]  /*a170*/  ISETP.GE.AND P2, PT, R36, R3, PT ;  /* 0x000000032400720c */ /* 0x000fd20003f46270 */
[----:B-1----:R-:W-:Y:S05]  /*a180*/  @P0 BRA `(.L_x_11406) ;  /* 0x00000004009c0947 */ /* 0x002fea0003800000 */
[----:B------:R-:W0:Y:S01]  /*a190*/  S2R R37, SR_TID.X ;  /* 0x0000000000257919 */ /* 0x000e220000002100 */
[----:B-----5:R-:W-:Y:S01]  /*a1a0*/  LOP3.LUT R36, R75, 0x18, R136, 0xf8, !PT ;  /* 0x000000184b247812 */ /* 0x020fe200078ef888 */
[----:B------:R-:W-:Y:S01]  /*a1b0*/  HADD2.F32 R67, -RZ, R67.H0_H0 ;  /* 0x20000043ff437230 */ /* 0x000fe20000004100 */
[--C-:B------:R-:W-:Y:S01]  /*a1c0*/  SHF.R.U64 R24, R24, 0x10, R25.reuse ;  /* 0x0000001018187819 */ /* 0x100fe20000001219 */
[----:B------:R-:W-:Y:S01]  /*a1d0*/  HADD2.F32 R63, -RZ, R63.H0_H0 ;  /* 0x2000003fff3f7230 */ /* 0x000fe20000004100 */
[----:B------:R-:W-:Y:S02]  /*a1e0*/  LOP3.LUT R36, R36, R73, RZ, 0x3c, !PT ;  /* 0x0000004924247212 */ /* 0x000fe400078e3cff */
[----:B------:R-:W-:Y:S02]  /*a1f0*/  SHF.R.U32.HI R64, RZ, 0x10, R25 ;  /* 0x00000010ff407819 */ /* 0x000fe40000011619 */
[--C-:B------:R-:W-:Y:S01]  /*a200*/  SHF.R.U64 R25, R4, 0x10, R5.reuse ;  /* 0x0000001004197819 */ /* 0x100fe20000001205 */
[----:B------:R-:W-:Y:S01]  /*a210*/  IMAD.IADD R38, R74, 0x1, R36 ;  /* 0x000000014a267824 */ /* 0x000fe200078e0224 */
[----:B------:R-:W-:Y:S01]  /*a220*/  SHF.R.U32.HI R66, RZ, 0x10, R5 ;  /* 0x00000010ff427819 */ /* 0x000fe20000011605 */
[----:B------:R-:W-:Y:S01]  /*a230*/  HADD2.F32 R64, -RZ, R64.H0_H0 ;  /* 0x20000040ff407230 */ /* 0x000fe20000004100 */
[----:B------:R-:W-:Y:S01]  /*a240*/  SHF.R.U64 R5, R6, 0x10, R7 ;  /* 0x0000001006057819 */ /* 0x000fe20000001207 */
[----:B------:R-:W-:Y:S01]  /*a250*/  HADD2.F32 R25, -RZ, R25.H0_H0 ;  /* 0x20000019ff197230 */ /* 0x000fe20000004100 */
[--C-:B------:R-:W-:Y:S01]  /*a260*/  SHF.R.U64 R4, R26, 0x10, R27.reuse ;  /* 0x000000101a047819 */ /* 0x100fe2000000121b */
[----:B------:R-:W-:Y:S01]  /*a270*/  HADD2.F32 R66, -RZ, R66.H0_H0 ;  /* 0x20000042ff427230 */ /* 0x000fe20000004100 */
[----:B------:R-:W-:-:S02]  /*a280*/  SHF.R.U32.HI R27, RZ, 0x10, R27 ;  /* 0x00000010ff1b7819 */ /* 0x000fc4000001161b */
[----:B------:R-:W-:Y:S01]  /*a290*/  SHF.R.U32.HI R71, RZ, 0x10, R7 ;  /* 0x00000010ff477819 */ /* 0x000fe20000011607 */
        /* <DEDUP_REMOVED lines=9> */
[----:B------:R-:W-:Y:S02]  /*a330*/  LOP3.LUT R36, R75, 0x18, R0, 0xf8, !PT ;  /* 0x000000184b247812 */ /* 0x000fe400078ef800 */
[----:B------:R-:W-:Y:S01]  /*a340*/  LEA R0, R38, UR38, 0x1 ;  /* 0x0000002626007c11 */ /* 0x000fe2000f8e08ff */
[----:B------:R-:W-:Y:S01]  /*a350*/  IMAD R40, R37, 0x1800, R74 ;  /* 0x0000180025287824 */ /* 0x000fe200078e024a */
[----:B------:R-:W-:-:S03]  /*a360*/  LOP3.LUT R41, R36, R73, RZ, 0x3c, !PT ;  /* 0x0000004924297212 */ /* 0x000fc600078e3cff */
[----:B------:R-:W0:Y:S02]  /*a370*/  LDS.128 R36, [R0] ;  /* 0x0000000000247984 */ /* 0x000e240000000c00 */
[----:B------:R-:W-:-:S04]  /*a380*/  IMAD.IADD R41, R40, 0x1, R41 ;  /* 0x0000000128297824 */ /* 0x000fc800078e0229 */
        /* <DEDUP_REMOVED lines=14> */
[----:B------:R-:W-:Y:S01]  /*a470*/  FFMA.FTZ R6, R26, R63, -R65 ;  /* 0x0000003f1a067223 */ /* 0x000fe20000010841 */
[----:B------:R-:W-:-:S02]  /*a480*/  HADD2.F32 R65, -RZ, R68.H0_H0 ;  /* 0x20000044ff417230 */ /* 0x000fc40000004100 */
[C---:B------:R-:W-:Y:S01]  /*a490*/  FMUL.FTZ R68, R41.reuse, R66 ;  /* 0x0000004229447220 */ /* 0x040fe20000410000 */
[----:B------:R-:W-:Y:S02]  /*a4a0*/  HADD2.F32 R63, -RZ, R70.H0_H0 ;  /* 0x20000046ff3f7230 */ /* 0x000fe40000004100 */
[-C--:B------:R-:W-:Y:S01]  /*a4b0*/  FMUL.FTZ R70, R41, R64.reuse ;  /* 0x0000004029467220 */ /* 0x080fe20000410000 */
[----:B------:R-:W-:Y:S01]  /*a4c0*/  FFMA.FTZ R26, R26, R67, R69 ;  /* 0x000000431a1a7223 */ /* 0x000fe20000010045 */
[C---:B------:R-:W-:Y:S01]  /*a4d0*/  FFMA.FTZ R41, R59.reuse, R64, -R68 ;  /* 0x000000403b297223 */ /* 0x040fe20000010844 */
[C---:B------:R-:W-:Y:S01]  /*a4e0*/  FMUL.FTZ R67, R60.reuse, R65 ;  /* 0x000000413c437220 */ /* 0x040fe20000410000 */
[----:B------:R-:W-:Y:S01]  /*a4f0*/  FMUL.FTZ R68, R60, R63 ;  /* 0x0000003f3c447220 */ /* 0x000fe20000410000 */
[----:B------:R-:W-:Y:S02]  /*a500*/  HADD2.F32 R64, -RZ, R57.H1_H1 ;  /* 0x30000039ff407230 */ /* 0x000fe40000004100 */
[----:B------:R-:W-:Y:S01]  /*a510*/  FFMA.FTZ R59, R59, R66, R70 ;  /* 0x000000423b3b7223 */ /* 0x000fe20000010046 */
[----:B------:R-:W-:-:S02]  /*a520*/  HADD2.F32 R62, -RZ, R43.H0_H0 ;  /* 0x2000002bff3e7230 */ /* 0x000fc40000004100 */
        /* <DEDUP_REMOVED lines=8> */
[CC--:B------:R-:W-:Y:S01]  /*a5b0*/  FMUL.FTZ R72, R62.reuse, R57.reuse ;  /* 0x000000393e487220 */ /* 0x0c0fe20000410000 */
[----:B------:R-:W-:Y:S01]  /*a5c0*/  FFMA.FTZ R61, R37, R60, -R66 ;  /* 0x0000003c253d7223 */ /* 0x000fe20000010842 */
[-C--:B------:R-:W-:Y:S01]  /*a5d0*/  FMUL.FTZ R62, R62, R58.reuse ;  /* 0x0000003a3e3e7220 */ /* 0x080fe20000410000 */
[----:B------:R-:W-:Y:S02]  /*a5e0*/  HADD2.F32 R66, -RZ, R71.H0_H0 ;  /* 0x20000047ff427230 */ /* 0x000fe40000004100 */
[C---:B------:R-:W-:Y:S01]  /*a5f0*/  FFMA.FTZ R72, R7.reuse, R58, -R72 ;  /* 0x0000003a07487223 */ /* 0x040fe20000010848 */
[----:B------:R-:W-:Y:S02]  /*a600*/  HADD2.F32 R60, -RZ, R27.H0_H0 ;  /* 0x2000001bff3c7230 */ /* 0x000fe40000004100 */
[----:B------:R-:W-:Y:S01]  /*a610*/  FFMA.FTZ R62, R7, R57, R62 ;  /* 0x00000039073e7223 */ /* 0x000fe2000001003e */
[----:B------:R-:W-:Y:S02]  /*a620*/  HADD2.F32 R40, -RZ, R40.H1_H1 ;  /* 0x30000028ff287230 */ /* 0x000fe40000004100 */
[----:B------:R-:W-:Y:S01]  /*a630*/  FFMA.FTZ R70, R37, R64, R70 ;  /* 0x0000004025467223 */ /* 0x000fe20000010046 */
[----:B------:R-:W-:-:S02]  /*a640*/  HADD2.F32 R7, -RZ, R24.H0_H0 ;  /* 0x20000018ff077230 */ /* 0x000fc40000004100 */
[C---:B------:R-:W-:Y:S01]  /*a650*/  FMUL.FTZ R64, R43.reuse, R66 ;  /* 0x000000422b407220 */ /* 0x040fe20000410000 */
[----:B------:R-:W-:Y:S02]  /*a660*/  HADD2.F32 R42, -RZ, R42.H1_H1 ;  /* 0x3000002aff2a7230 */ /* 0x000fe40000004100 */
[-C--:B------:R-:W-:Y:S01]  /*a670*/  FMUL.FTZ R58, R43, R60.reuse ;  /* 0x0000003c2b3a7220 */ /* 0x080fe20000410000 */
[----:B------:R-:W-:Y:S02]  /*a680*/  HADD2.F32 R27, -RZ, R5.H0_H0 ;  /* 0x20000005ff1b7230 */ /* 0x000fe40000004100 */
[----:B------:R-:W-:Y:S01]  /*a690*/  FMUL.FTZ R37, R40, R25 ;  /* 0x0000001928257220 */ /* 0x000fe20000410000 */
[----:B------:R-:W-:Y:S02]  /*a6a0*/  HADD2.F32 R5, -RZ, R4.H0_H0 ;  /* 0x20000004ff057230 */ /* 0x000fe40000004100 */
[----:B------:R-:W-:Y:S01]  /*a6b0*/  FFMA.FTZ R43, R39, R60, -R64 ;  /* 0x0000003c272b7223 */ /* 0x000fe20000010840 */
[----:B------:R-:W-:-:S02]  /*a6c0*/  HADD2.F32 R36, -RZ, R36.H1_H1 ;  /* 0x30000024ff247230 */ /* 0x000fc40000004100 */
[----:B------:R-:W-:Y:S01]  /*a6d0*/  FFMA.FTZ R57, R39, R66, R58 ;  /* 0x0000004227397223 */ /* 0x000fe2000001003a */
[----:B------:R-:W-:Y:S02]  /*a6e0*/  HADD2.F32 R38, -RZ, R38.H1_H1 ;  /* 0x30000026ff267230 */ /* 0x000fe40000004100 */
        /* <DEDUP_REMOVED lines=17> */
.L_x_11406:
[----:B------:R-:W-:Y:S05]  /*a800*/  BSYNC B1 ;  /* 0x0000000000017941 */ /* 0x000fea0003800000 */
.L_x_11405:
[----:B------:R-:W-:Y:S04]  /*a810*/  BSSY B1, `(.L_x_11407) ;  /* 0x0000067000017945 */ /* 0x000fe80003800000 */
[----:B------:R-:W-:Y:S05]  /*a820*/  @P1 BRA `(.L_x_11408) ;  /* 0x0000000400941947 */ /* 0x000fea0003800000 */
[----:B------:R-:W-:Y:S01]  /*a830*/  LEA.HI R21, R46, R21, RZ, 0x5 ;  /* 0x000000152e157211 */ /* 0x000fe200078f28ff */
[----:B------:R-:W-:Y:S01]  /*a840*/  HADD2.F32 R37, -RZ, R55.H1_H1 ;  /* 0x30000037ff257230 */ /* 0x000fe20000004100 */
[----:B------:R-:W-:Y:S01]  /*a850*/  LEA.HI R47, R3, R47, RZ, 0x1d ;  /* 0x0000002f032f7211 */ /* 0x000fe200078fe8ff */
[----:B------:R-:W-:Y:S01]  /*a860*/  HADD2.F32 R39, -RZ, R53.H1_H1 ;  /* 0x30000035ff277230 */ /* 0x000fe20000004100 */
[----:B------:R-:W-:Y:S02]  /*a870*/  SHF.R.S32.HI R21, RZ, 0x5, R21 ;  /* 0x00000005ff157819 */ /* 0x000fe40000011415 */
[----:B-----5:R-:W-:Y:S02]  /*a880*/  LOP3.LUT R45, R75, 0x18, R45, 0xf8, !PT ;  /* 0x000000184b2d7812 */ /* 0x020fe400078ef82d */
[----:B0-----:R-:W-:Y:S01]  /*a890*/  SHF.R.S32.HI R0, RZ, 0x1f, R47 ;  /* 0x0000001fff007819 */ /* 0x001fe2000001142f */
[----:B------:R-:W-:Y:S01]  /*a8a0*/  IMAD R21, R21, 0x1800, R74 ;  /* 0x0000180015157824 */ /* 0x000fe200078e024a */
[----:B------:R-:W-:-:S02]  /*a8b0*/  LOP3.LUT R4, R45, R73, RZ, 0x3c, !PT ;  /* 0x000000492d047212 */ /* 0x000fc400078e3cff */
[----:B------:R-:W-:Y:S01]  /*a8c0*/  LEA.HI R0, R0, R47, RZ, 0x2 ;  /* 0x0000002f00007211 */ /* 0x000fe200078f10ff */
[----:B------:R-:W-:Y:S01]  /*a8d0*/  IMAD.SHL.U32 R47, R47, 0x8, RZ ;  /* 0x000000082f2f7824 */ /* 0x000fe200078e00ff */
[----:B------:R-:W-:Y:S01]  /*a8e0*/  SHF.R.U64 R59, R28, 0x10, R29 ;  /* 0x000000101c3b7819 */ /* 0x000fe2000000121d */
[----:B------:R-:W-:Y:S01]  /*a8f0*/  IMAD.IADD R21, R21, 0x1, R4 ;  /* 0x0000000115157824 */ /* 0x000fe200078e0204 */
[----:B------:R-:W-:Y:S02]  /*a900*/  SHF.R.S32.HI R4, RZ, 0x2, R0 ;  /* 0x00000002ff047819 */ /* 0x000fe40000011400 */
[----:B------:R-:W-:Y:S02]  /*a910*/  LOP3.LUT R47, R75, 0x18, R47, 0xf8, !PT ;  /* 0x000000184b2f7812 */ /* 0x000fe400078ef82f */
[----:B------:R-:W-:Y:S01]  /*a920*/  LEA R0, R21, UR38, 0x1 ;  /* 0x0000002615007c11 */ /* 0x000fe2000f8e08ff */
[----:B------:R-:W-:Y:S01]  /*a930*/  IMAD R21, R4, 0x1800, R74 ;  /* 0x0000180004157824 */ /* 0x000fe200078e024a */
[----:B------:R-:W-:-:S02]  /*a940*/  LOP3.LUT R24, R47, R73, RZ, 0x3c, !PT ;  /* 0x000000492f187212 */ /* 0x000fc400078e3cff */
[----:B------:R-:W-:Y:S01]  /*a950*/  SHF.R.U32.HI R38, RZ, 0x10, R9 ;  /* 0x00000010ff267819 */ /* 0x000fe20000011609 */
[----:B------:R-:W0:Y:S01]  /*a960*/  LDS.128 R4, [R0] ;  /* 0x0000000000047984 */ /* 0x000e220000000c00 */
[----:B------:R-:W-:Y:S01]  /*a970*/  SHF.R.U32.HI R36, RZ, 0x10, R29 ;  /* 0x00000010ff247819 */ /* 0x000fe2000001161d */
[----:B------:R-:W-:Y:S01]  /*a980*/  IMAD.IADD R21, R21, 0x1, R24 ;  /* 0x0000000115157824 */ /* 0x000fe200078e0218 */
[----:B------:R-:W-:Y:S01]  /*a990*/  SHF.R.U64 R57, R8, 0x10, R9 ;  /* 0x0000001008397819 */ /* 0x000fe20000001209 */
[----:B------:R-:W-:Y:S01]  /*a9a0*/  HADD2.F32 R38, -RZ, R38.H0_H0 ;  /* 0x20000026ff267230 */ /* 0x000fe20000004100 */
[--C-:B------:R-:W-:Y:S01]  /*a9b0*/  SHF.R.U64 R58, R30, 0x10, R31.reuse ;  /* 0x000000101e3a7819 */ /* 0x100fe2000000121f */
[----:B------:R-:W-:Y:S01]  /*a9c0*/  IMAD R21, R21, 0x2, R2 ;  /* 0x0000000215157824 */ /* 0x000fe200078e0202 */
[----:B------:R-:W-:Y:S02]  /*a9d0*/  SHF.R.U32.HI R46, RZ, 0x10, R31 ;  /* 0x00000010ff2e7819 */ /* 0x000fe4000001161f */
[----:B------:R-:W-:-:S02]  /*a9e0*/  SHF.R.U32.HI R45, RZ, 0x10, R11 ;  /* 0x00000010ff2d7819 */ /* 0x000fc4000001160b */
[----:B------:R-:W1:Y:S01]  /*a9f0*/  LDS.128 R24, [R21+0xc400] ;  /* 0x00c4000015187984 */ /* 0x000e620000000c00 */
[----:B------:R-:W-:Y:S01]  /*aa00*/  SHF.R.U64 R47, R10, 0x10, R11 ;  /* 0x000000100a2f7819 */ /* 0x000fe2000000120b */
[--C-:B0-----:R-:W-:Y:S02]  /*aa10*/  HADD2.F32 R8, -RZ, R5.reuse.H0_H0 ;  /* 0x20000005ff087230 */ /* 0x101fe40000004100 */
[----:B------:R-:W-:Y:S02]  /*aa20*/  HADD2.F32 R9, -RZ, R5.H1_H1 ;  /* 0x30000005ff097230 */ /* 0x000fe40000004100 */
[----:B------:R-:W-:Y:S02]  /*aa30*/  HADD2.F32 R5, -RZ, R4.H0_H0 ;  /* 0x20000004ff057230 */ /* 0x000fe40000004100 */
[----:B------:R-:W-:Y:S02]  /*aa40*/  HADD2.F32 R10, -RZ, R6.H0_H0 ;  /* 0x20000006ff0a7230 */ /* 0x000fe40000004100 */
[----:B------:R-:W-:-:S02]  /*aa50*/  HADD2.F32 R11, -RZ, R7.H0_H0 ;  /* 0x20000007ff0b7230 */ /* 0x000fc40000004100 */
        /* <DEDUP_REMOVED lines=8> */
[C---:B------:R-:W-:Y:S01]  /*aae0*/  FFMA.FTZ R41, R8.reuse, R37, -R41 ;  /* 0x0000002508297223 */ /* 0x040fe20000010829 */
[----:B------:R-:W-:Y:S02]  /*aaf0*/  HADD2.F32 R36, -RZ, R53.H0_H0 ;  /* 0x20000035ff247230 */ /* 0x000fe40000004100 */
[----:B------:R-:W-:Y:S01]  /*ab00*/  FFMA.FTZ R43, R8, R39, R43 ;  /* 0x00000027082b7223 */ /* 0x000fe2000001002b */
[----:B------:R-:W-:Y:S02]  /*ab10*/  HADD2.F32 R8, -RZ, R55.H0_H0 ;  /* 0x20000037ff087230 */ /* 0x000fe40000004100 */
[-C--:B------:R-:W-:Y:S01]  /*ab20*/  FMUL.FTZ R42, R29, R28.reuse ;  /* 0x0000001c1d2a7220 */ /* 0x080fe20000410000 */
[----:B------:R-:W-:Y:S01]  /*ab30*/  FFMA.FTZ R40, R9, R28, -R40 ;  /* 0x0000001c09287223 */ /* 0x000fe20000010828 */
[----:B------:R-:W-:Y:S01]  /*ab40*/  FMUL.FTZ R28, R25, R36 ;  /* 0x00000024191c7220 */ /* 0x000fe20000410000 */
[----:B------:R-:W-:-:S02]  /*ab50*/  HADD2.F32 R29, -RZ, R54.H0_H0 ;  /* 0x20000036ff1d7230 */ /* 0x000fc40000004100 */
[----:B------:R-:W-:Y:S01]  /*ab60*/  FFMA.FTZ R42, R9, R38, R42 ;  /* 0x00000026092a7223 */ /* 0x000fe2000001002a */
[----:B------:R-:W-:Y:S02]  /*ab70*/  HADD2.F32 R30, -RZ, R26.H0_H0 ;  /* 0x2000001aff1e7230 */ /* 0x000fe40000004100 */
[-C--:B------:R-:W-:Y:S01]  /*ab80*/  FMUL.FTZ R25, R25, R8.reuse ;  /* 0x0000000819197220 */ /* 0x080fe20000410000 */
[----:B------:R-:W-:Y:S02]  /*ab90*/  HADD2.F32 R31, -RZ, R27.H0_H0 ;  /* 0x2000001bff1f7230 */ /* 0x000fe40000004100 */
[C---:B------:R-:W-:Y:S01]  /*aba0*/  FFMA.FTZ R37, R5.reuse, R8, -R28 ;  /* 0x0000000805257223 */ /* 0x040fe2000001081c */
[----:B------:R-:W-:Y:S02]  /*abb0*/  HADD2.F32 R9, -RZ, R56.H0_H0 ;  /* 0x20000038ff097230 */ /* 0x000fe40000004100 */
[----:B------:R-:W-:Y:S01]  /*abc0*/  FFMA.FTZ R36, R5, R36, R25 ;  /* 0x0000002405247223 */ /* 0x000fe20000010019 */
[----:B------:R-:W-:-:S02]  /*abd0*/  HADD2.F32 R54, -RZ, R54.H1_H1 ;  /* 0x30000036ff367230 */ /* 0x000fc40000004100 */
[C---:B------:R-:W-:Y:S01]  /*abe0*/  FMUL.FTZ R5, R30.reuse, R29 ;  /* 0x0000001d1e057220 */ /* 0x040fe20000410000 */
[----:B------:R-:W-:Y:S02]  /*abf0*/  HADD2.F32 R56, -RZ, R56.H1_H1 ;  /* 0x30000038ff387230 */ /* 0x000fe40000004100 */
[----:B------:R-:W-:Y:S01]  /*ac00*/  FMUL.FTZ R25, R30, R9 ;  /* 0x000000091e197220 */ /* 0x000fe20000410000 */
[----:B------:R-:W-:Y:S02]  /*ac10*/  HADD2.F32 R27, -RZ, R27.H1_H1 ;  /* 0x3000001bff1b7230 */ /* 0x000fe40000004100 */
[C---:B------:R-:W-:Y:S01]  /*ac20*/  FMUL.FTZ R38, R31.reuse, R54 ;  /* 0x000000361f267220 */ /* 0x040fe20000410000 */
[----:B------:R-:W-:Y:S02]  /*ac30*/  HADD2.F32 R28, -RZ, R45.H0_H0 ;  /* 0x2000002dff1c7230 */ /* 0x000fe40000004100 */
[----:B------:R-:W-:Y:S01]  /*ac40*/  FMUL.FTZ R31, R31, R56 ;  /* 0x000000381f1f7220 */ /* 0x000fe20000410000 */
[----:B------:R-:W-:-:S02]  /*ac50*/  HADD2.F32 R8, -RZ, R46.H0_H0 ;  /* 0x2000002eff087230 */ /* 0x000fc40000004100 */
[C---:B------:R-:W-:Y:S01]  /*ac60*/  FFMA.FTZ R30, R10.reuse, R9, -R5 ;  /* 0x000000090a1e7223 */ /* 0x040fe20000010805 */
[----:B------:R-:W-:Y:S01]  /*ac70*/  FFMA.FTZ R10, R10, R29, R25 ;  /* 0x0000001d0a0a7223 */ /* 0x000fe20000010019 */
[C---:B------:R-:W-:Y:S01]  /*ac80*/  FFMA.FTZ R38, R11.reuse, R56, -R38 ;  /* 0x000000380b267223 */ /* 0x040fe20000010826 */
[----:B------:R-:W-:Y:S01]  /*ac90*/  FFMA.FTZ R31, R11, R54, R31 ;  /* 0x000000360b1f7223 */ /* 0x000fe2000001001f */
[----:B------:R-:W-:Y:S02]  /*aca0*/  HADD2.F32 R24, -RZ, R24.H1_H1 ;  /* 0x30000018ff187230 */ /* 0x000fe40000004100 */
[C---:B------:R-:W-:Y:S01]  /*acb0*/  FMUL.FTZ R46, R27.reuse, R28 ;  /* 0x0000001c1b2e7220 */ /* 0x040fe20000410000 */
[----:B------:R-:W-:Y:S02]  /*acc0*/  HADD2.F32 R26, -RZ, R26.H1_H1 ;  /* 0x3000001aff1a7230 */ /* 0x000fe40000004100 */
        /* <DEDUP_REMOVED lines=27> */
.L_x_11408:
[----:B------:R-:W-:Y:S05]  /*ae80*/  BSYNC B1 ;  /* 0x0000000000017941 */ /* 0x000fea0003800000 */
.L_x_11407:
[----:B------:R-:W-:Y:S05]  /*ae90*/  @P2 BRA `(.L_x_11389) ;  /* 0x00000004007c2947 */ /* 0x000fea0003800000 */
[----:B------:R-:W2:Y:S01]  /*aea0*/  LDL R39, [R1+0x5c] ;  /* 0x00005c0001277983 */ /* 0x000ea20000100800 */
[----:B------:R-:W-:Y:S01]  /*aeb0*/  LEA.HI R3, R3, R20, RZ, 0x1d ;  /* 0x0000001403037211 */ /* 0x000fe200078fe8ff */
[----:B0-----:R-:W-:Y:S01]  /*aec0*/  HADD2.F32 R25, -RZ, R50.H1_H1 ;  /* 0x30000032ff197230 */ /* 0x001fe20000004100 */
[----:B------:R-:W-:Y:S01]  /*aed0*/  SHF.R.U32.HI R27, RZ, 0x10, R13 ;  /* 0x00000010ff1b7819 */ /* 0x000fe2000001160d */
[--C-:B------:R-:W-:Y:S01]  /*aee0*/  HADD2.F32 R26, -RZ, R48.reuse.H1_H1 ;  /* 0x30000030ff1a7230 */ /* 0x100fe20000004100 */
[----:B-1----:R-:W-:Y:S01]  /*aef0*/  SHF.R.S32.HI R0, RZ, 0x1f, R3 ;  /* 0x0000001fff007819 */ /* 0x002fe20000011403 */
[----:B------:R-:W-:Y:S01]  /*af00*/  HADD2.F32 R48, -RZ, R48.H0_H0 ;  /* 0x20000030ff307230 */ /* 0x000fe20000004100 */
[--C-:B------:R-:W-:Y:S01]  /*af10*/  SHF.R.U64 R38, R32, 0x10, R33.reuse ;  /* 0x0000001020267819 */ /* 0x100fe20000001221 */
[----:B------:R-:W-:Y:S01]  /*af20*/  HADD2.F32 R27, -RZ, R27.H0_H0 ;  /* 0x2000001bff1b7230 */ /* 0x000fe20000004100 */
[----:B------:R-:W-:Y:S01]  /*af30*/  LEA.HI R0, R0, R3, RZ, 0x2 ;  /* 0x0000000300007211 */ /* 0x000fe200078f10ff */
[----:B------:R-:W-:Y:S01]  /*af40*/  IMAD.SHL.U32 R3, R3, 0x8, RZ ;  /* 0x0000000803037824 */ /* 0x000fe200078e00ff */
[----:B------:R-:W-:Y:S01]  /*af50*/  SHF.R.U32.HI R28, RZ, 0x10, R33 ;  /* 0x00000010ff1c7819 */ /* 0x000fe20000011621 */
[----:B------:R-:W-:Y:S01]  /*af60*/  HADD2.F32 R50, -RZ, R50.H0_H0 ;  /* 0x20000032ff327230 */ /* 0x000fe20000004100 */
[----:B------:R-:W-:-:S02]  /*af70*/  SHF.R.S32.HI R0, RZ, 0x2, R0 ;  /* 0x00000002ff007819 */ /* 0x000fc40000011400 */
[----:B-----5:R-:W-:Y:S02]  /*af80*/  LOP3.LUT R3, R75, 0x18, R3, 0xf8, !PT ;  /* 0x000000184b037812 */ /* 0x020fe400078ef803 */
[--C-:B------:R-:W-:Y:S01]  /*af90*/  SHF.R.U64 R33, R14, 0x10, R15.reuse ;  /* 0x000000100e217819 */ /* 0x100fe2000000120f */
[----:B------:R-:W-:Y:S01]  /*afa0*/  IMAD R0, R0, 0x1800, R74 ;  /* 0x0000180000007824 */ /* 0x000fe200078e024a */
[----:B------:R-:W-:Y:S02]  /*afb0*/  LOP3.LUT R3, R3, R73, RZ, 0x3c, !PT ;  /* 0x0000004903037212 */ /* 0x000fe400078e3cff */
[----:B------:R-:W-:Y:S02]  /*afc0*/  SHF.R.U32.HI R32, RZ, 0x10, R15 ;  /* 0x00000010ff207819 */ /* 0x000fe4000001160f */
[----:B------:R-:W-:Y:S01]  /*afd0*/  SHF.R.U64 R36, R12, 0x10, R13 ;  /* 0x000000100c247819 */ /* 0x000fe2000000120d */
[----:B------:R-:W-:Y:S01]  /*afe0*/  IMAD.IADD R3, R0, 0x1, R3 ;  /* 0x0000000100037824 */ /* 0x000fe200078e0203 */
[----:B------:R-:W-:-:S02]  /*aff0*/  SHF.R.U64 R37, R34, 0x10, R35 ;  /* 0x0000001022257819 */ /* 0x000fc40000001223 */
[----:B------:R-:W-:Y:S01]  /*b000*/  SHF.R.U32.HI R34, RZ, 0x10, R35 ;  /* 0x00000010ff227819 */ /* 0x000fe20000011623 */
        /* <DEDUP_REMOVED lines=8> */
[----:B------:R-:W-:Y:S01]  /*b090*/  FMUL.FTZ R28, R20, R27 ;  /* 0x0000001b141c7220 */ /* 0x000fe20000410000 */
[----:B------:R-:W-:Y:S02]  /*b0a0*/  HADD2.F32 R21, -RZ, R10.H0_H0 ;  /* 0x2000000aff157230 */ /* 0x000fe40000004100 */
[--C-:B------:R-:W-:Y:S02]  /*b0b0*/  HADD2.F32 R24, -RZ, R11.reuse.H0_H0 ;  /* 0x2000000bff187230 */ /* 0x100fe40000004100 */
[----:B------:R-:W-:Y:S02]  /*b0c0*/  HADD2.F32 R11, -RZ, R11.H1_H1 ;  /* 0x3000000bff0b7230 */ /* 0x000fe40000004100 */
[----:B------:R-:W-:Y:S02]  /*b0d0*/  HADD2.F32 R8, -RZ, R8.H1_H1 ;  /* 0x30000008ff087230 */ /* 0x000fe40000004100 */
[----:B------:R-:W-:Y:S01]  /*b0e0*/  HADD2.F32 R10, -RZ, R10.H1_H1 ;  /* 0x3000000aff0a7230 */ /* 0x000fe20000004100 */
[----:B--2---:R-:W0:Y:S02]  /*b0f0*/  LDS.128 R4, [R39] ;  /* 0x0000000027047984 */ /* 0x004e240000000c00 */
[----:B0-----:R-:W-:-:S02]  /*b100*/  HADD2.F32 R12, -RZ, R5.H0_H0 ;  /* 0x20000005ff0c7230 */ /* 0x001fc40000004100 */
[----:B------:R-:W-:Y:S02]  /*b110*/  HADD2.F32 R5, -RZ, R5.H1_H1 ;  /* 0x30000005ff057230 */ /* 0x000fe40000004100 */
[----:B------:R-:W-:Y:S02]  /*b120*/  HADD2.F32 R0, -RZ, R4.H0_H0 ;  /* 0x20000004ff007230 */ /* 0x000fe40000004100 */
[C---:B------:R-:W-:Y:S01]  /*b130*/  FFMA.FTZ R29, R12.reuse, R25, -R29 ;  /* 0x000000190c1d7223 */ /* 0x040fe2000001081d */
[----:B------:R-:W-:Y:S01]  /*b140*/  FFMA.FTZ R31, R12, R26, R31 ;  /* 0x0000001a0c1f7223 */ /* 0x000fe2000001001f */
        /* <DEDUP_REMOVED lines=14> */
[----:B------:R-:W-:-:S02]  /*b230*/  HADD2.F32 R14, -RZ, R7.H0_H0 ;  /* 0x20000007ff0e7230 */ /* 0x000fc40000004100 */
        /* <DEDUP_REMOVED lines=37> */
.L_x_11389:
[----:B------:R-:W-:Y:S05]  /*b490*/  BSYNC B0 ;  /* 0x0000000000007941 */ /* 0x000fea0003800000 */
.L_x_11382:
        /* <DEDUP_REMOVED lines=8> */
.L_x_11380:
[----:B0--3--:R-:W-:-:S05]  /*b520*/  IMAD.U32 R0, RZ, RZ, UR37 ;  /* 0x00000025ff007e24 */ /* 0x009fca000f8e00ff */
[----:B------:R-:W-:-:S13]  /*b530*/  ISETP.NE.AND P0, PT, R0, 0x3, PT ;  /* 0x000000030000780c */ /* 0x000fda0003f05270 */
[----:B------:R-:W-:Y:S05]  /*b540*/  @!P0 BRA `(.L_x_11409) ;  /* 0x0000000000048947 */ /* 0x000fea0003800000 */
[----:B------:R-:W-:Y:S01]  /*b550*/  BPT.TRAP 0x1 ;  /* 0x000000040000795c */ /* 0x000fe20000300000 */
.L_x_11409:
[----:B------:R-:W-:Y:S01]  /*b560*/  IMAD R0, R16, 0x8, R2 ;  /* 0x0000000810007824 */ /* 0x000fe200078e0202 */
[----:B-12-4-:R-:W-:-:S04]  /*b570*/  SHF.L.U32 R3, R18, 0x1f, RZ ;  /* 0x0000001f12037819 */ /* 0x016fc800000006ff */
[----:B------:R0:W1:Y:S01]  /*b580*/  SYNCS.PHASECHK.TRANS64.TRYWAIT P2, [R0+URZ+0x2d830], R3 ;  /* 0x02d83003000075a7 */ /* 0x000062000804017f */
[----:B------:R-:W-:Y:S05]  /*b590*/  @!P0 BRA `(.L_x_11410) ;  /* 0x0000000000048947 */ /* 0x000fea0003800000 */
[----:B------:R-:W-:Y:S01]  /*b5a0*/  BPT.TRAP 0x1 ;  /* 0x000000040000795c */ /* 0x000fe20000300000 */
.L_x_11410:
[----:B------:R-:W2:Y:S02]  /*b5b0*/  S2R R4, SR_TID.X ;  /* 0x0000000000047919 */ /* 0x000ea40000002100 */
[----:B--2---:R-:W-:-:S04]  /*b5c0*/  LOP3.LUT R4, R4, 0x7f, RZ, 0xc0, !PT ;  /* 0x0000007f04047812 */ /* 0x004fc800078ec0ff */
[----:B------:R-:W-:Y:S01]  /*b5d0*/  ISETP.NE.AND P1, PT, R4, RZ, PT ;  /* 0x000000ff0400720c */ /* 0x000fe20003f25270 */
[----:B-1----:R-:W-:-:S12]  /*b5e0*/  @P2 BRA `(.L_x_11411) ;  /* 0x0000000000082947 */ /* 0x002fd80003800000 */
[----:B------:R-:W1:Y:S02]  /*b5f0*/  SYNCS.PHASECHK.TRANS64.TRYWAIT P2, [R0+URZ+0x2d830], R3 ;  /* 0x02d83003000075a7 */ /* 0x000e64000804017f */
[----:B-1----:R-:W-:Y:S05]  /*b600*/  @!P2 BRA `(.L_x_11412) ;  /* 0x0000019000fca947 */ /* 0x002fea0003800000 */
.L_x_11411:
[----:B------:R-:W-:Y:S05]  /*b610*/  WARPSYNC.ALL ;  /* 0x0000000000007948 */ /* 0x000fea0003800000 */
[----:B01----:R-:W-:Y:S01]  /*b620*/  VIADD R3, R2, 0x15400 ;  /* 0x0001540002037836 */ /* 0x003fe20000000000 */
[----:B------:R-:W-:Y:S01]  /*b630*/  LOP3.LUT R6, R44, 0x10000, RZ, 0xfc, !PT ;  /* 0x000100002c067812 */ /* 0x000fe200078efcff */
[----:B------:R-:W-:Y:S01]  /*b640*/  IMAD.MOV.U32 R7, RZ, RZ, -0x7fffffe0 ;  /* 0x80000020ff077424 */ /* 0x000fe200078e00ff */
[----:B------:R-:W2:Y:S01]  /*b650*/  LDL R90, [R1+0x40] ;  /* 0x00004000015a7983 */ /* 0x000ea20000100800 */
[----:B------:R-:W-:Y:S01]  /*b660*/  IMAD.MOV.U32 R5, RZ, RZ, -0x7fffffe0 ;  /* 0x80000020ff057424 */ /* 0x000fe200078e00ff */
[----:B------:R-:W-:Y:S01]  /*b670*/  SHF.R.U32.HI R3, RZ, 0x4, R3 ;  /* 0x00000004ff037819 */ /* 0x000fe20000011603 */
[----:B------:R-:W-:Y:S01]  /*b680*/  IMAD.MOV.U32 R153, RZ, RZ, -0x7fffffe0 ;  /* 0x80000020ff997424 */ /* 0x000fe200078e00ff */
[----:B------:R-:W2:Y:S01]  /*b690*/  LDL R89, [R1+0x18] ;  /* 0x0000180001597983 */ /* 0x000ea20000100800 */
[C---:B------:R-:W-:Y:S01]  /*b6a0*/  R2UR UR4, R6.reuse ;  /* 0x00000000060472ca */ /* 0x040fe200000e0000 */
[----:B-----5:R-:W-:Y:S01]  /*b6b0*/  WARPGROUP.ARRIVE ;  /* 0x00000000000079c5 */ /* 0x020fe20000000000 */
[----:B------:R-:W-:Y:S01]  /*b6c0*/  LOP3.LUT R3, R3, 0x3fff, RZ, 0xc0, !PT ;  /* 0x00003fff03037812 */ /* 0x000fe200078ec0ff */
[C---:B------:R-:W-:Y:S01]  /*b6d0*/  VIADD R152, R6.reuse, 0x2 ;  /* 0x0000000206987836 */ /* 0x040fe20000000000 */
[----:B------:R-:W-:Y:S01]  /*b6e0*/  R2UR UR5, R7 ;  /* 0x00000000070572ca */ /* 0x000fe200000e0000 */
[----:B------:R-:W-:Y:S01]  /*b6f0*/  IMAD.MOV.U32 R9, RZ, RZ, -0x7fffffe0 ;  /* 0x80000020ff097424 */ /* 0x000fe200078e00ff */
[----:B------:R-:W-:Y:S01]  /*b700*/  LOP3.LUT R157, R3, 0x10000, RZ, 0xfc, !PT ;  /* 0x00010000039d7812 */ /* 0x000fe200078efcff */
[----:B------:R-:W-:Y:S01]  /*b710*/  VIADD R150, R6, 0x300 ;  /* 0x0000030006967836 */ /* 0x000fe20000000000 */
[----:B------:R-:W-:Y:S01]  /*b720*/  R2UR UR7, R5 ;  /* 0x00000000050772ca */ /* 0x000fe200000e0000 */
[----:B------:R-:W-:Y:S01]  /*b730*/  IMAD.MOV.U32 R151, RZ, RZ, -0x7fffffe0 ;  /* 0x80000020ff977424 */ /* 0x000fe200078e00ff */
[----:B------:R-:W-:Y:S01]  /*b740*/  ULDC UR52, c[0x0][0x9dc] ;  /* 0x0002770000347ab9 */ /* 0x000fe20000000800 */
[----:B------:R-:W-:Y:S01]  /*b750*/  IMAD R4, R16, 0x600, R157 ;  /* 0x0000060010047824 */ /* 0x000fe200078e029d */
[----:B------:R-:W-:Y:S01]  /*b760*/  ULOP3.LUT UR52, URZ, UR52, URZ, 0x33, !UPT ;  /* 0x000000343f347292 */ /* 0x000fe2000f8e333f */
[----:B------:R-:W-:-:S02]  /*b770*/  VIADD R148, R6, 0x302 ;  /* 0x0000030206947836 */ /* 0x000fc40000000000 */
[C---:B------:R-:W-:Y:S01]  /*b780*/  VIADD R8, R4.reuse, 0x2 ;  /* 0x0000000204087836 */ /* 0x040fe20000000000 */
[----:B------:R-:W-:Y:S01]  /*b790*/  R2UR UR6, R4 ;  /* 0x00000000040672ca */ /* 0x000fe200000e0000 */
[----:B------:R-:W-:Y:S02]  /*b7a0*/  IMAD.MOV.U32 R149, RZ, RZ, -0x7fffffe0 ;  /* 0x80000020ff957424 */ /* 0x000fe400078e00ff */
[----:B------:R-:W-:Y:S02]  /*b7b0*/  VIADD R146, R6, 0x600 ;  /* 0x0000060006927836 */ /* 0x000fe40000000000 */
[----:B------:R-:W-:Y:S02]  /*b7c0*/  IMAD.MOV.U32 R147, RZ, RZ, -0x7fffffe0 ;  /* 0x80000020ff937424 */ /* 0x000fe400078e00ff */
[----:B------:R-:W-:Y:S02]  /*b7d0*/  IMAD.MOV.U32 R5, RZ, RZ, -0x7fffffe0 ;  /* 0x80000020ff057424 */ /* 0x000fe400078e00ff */
[----:B------:R-:W-:-:S04]  /*b7e0*/  @!P1 VIADD R0, R0, 0x2d840 ;  /* 0x0002d84000009836 */ /* 0x000fc80000000000 */
[----:B------:R-:W-:Y:S01]  /*b7f0*/  HGMMA.64x128x16.F32 R24, gdesc[UR4], RZ, !UPT, gsb0 ;  /* 0x01e00000041879f0 */ /* 0x000fe2000c0008ff */
[----:B------:R-:W-:Y:S02]  /*b800*/  R2UR UR4, R152 ;  /* 0x00000000980472ca */ /* 0x000fe400000e0000 */
[----:B------:R-:W-:Y:S02]  /*b810*/  R2UR UR5, R153 ;  /* 0x00000000990572ca */ /* 0x000fe400000e0000 */
[----:B------:R-:W-:Y:S01]  /*b820*/  R2UR UR6, R8 ;  /* 0x00000000080672ca */ /* 0x000fe200000e0000 */
[----:B------:R-:W-:Y:S01]  /*b830*/  VIADD R8, R4, 0x200 ;  /* 0x0000020004087836 */ /* 0x000fe20000000000 */
[----:B------:R-:W-:Y:S01]  /*b840*/  R2UR UR7, R9 ;  /* 0x00000000090772ca */ /* 0x000fe200000e0000 */
[----:B------:R-:W-:Y:S01]  /*b850*/  IMAD.MOV.U32 R9, RZ, RZ, -0x7fffffe0 ;  /* 0x80000020ff097424 */ /* 0x000fe200078e00ff */
[----:B------:R-:W-:Y:S01]  /*b860*/  @!P1 PRMT R0, RZ, 0x654, R0 ;  /* 0x00000654ff009816 */ /* 0x000fe20000000000 */
[----:B------:R-:W-:-:S02]  /*b870*/  WARPGROUP.DEPBAR.LE gsb0, 0x0 ;  /* 0x00008000000079c5 */ /* 0x000fc40000010000 */
[----:B------:R-:W-:-:S08]  /*b880*/  WARPGROUP.ARRIVE ;  /* 0x00000000000079c5 */ /* 0x000fd00000000000 */
[----:B------:R-:W-:Y:S01]  /*b890*/  HGMMA.64x128x16.F32 R24, gdesc[UR4], R24, gsb0 ;  /* 0x01e00000041879f0 */ /* 0x000fe20008000818 */
[----:B------:R-:W-:Y:S02]  /*b8a0*/  R2UR UR4, R150 ;  /* 0x00000000960472ca */ /* 0x000fe400000e0000 */
[----:B------:R-:W-:Y:S02]  /*b8b0*/  R2UR UR5, R151 ;  /* 0x00000000970572ca */ /* 0x000fe400000e0000 */
[----:B------:R-:W-:Y:S01]  /*b8c0*/  R2UR UR6, R8 ;  /* 0x00000000080672ca */ /* 0x000fe200000e0000 */
[----:B------:R-:W-:Y:S01]  /*b8d0*/  VIADD R8, R4, 0x202 ;  /* 0x0000020204087836 */ /* 0x000fe20000000000 */
[----:B------:R-:W-:Y:S01]  /*b8e0*/  R2UR UR7, R9 ;  /* 0x00000000090772ca */ /* 0x000fe200000e0000 */
[----:B------:R-:W-:Y:S01]  /*b8f0*/  IMAD.MOV.U32 R9, RZ, RZ, -0x7fffffe0 ;  /* 0x80000020ff097424 */ /* 0x000fe200078e00ff */
[----:B------:R-:W-:Y:S02]  /*b900*/  WARPGROUP.DEPBAR.LE gsb0, 0x0 ;  /* 0x00008000000079c5 */ /* 0x000fe40000010000 */
[----:B------:R-:W-:-:S09]  /*b910*/  WARPGROUP.ARRIVE ;  /* 0x00000000000079c5 */ /* 0x000fd20000000000 */
[----:B------:R-:W-:Y:S01]  /*b920*/  HGMMA.64x128x16.F32 R24, gdesc[UR4], R24, gsb0 ;  /* 0x01e00000041879f0 */ /* 0x000fe20008000818 */
[----:B------:R-:W-:Y:S02]  /*b930*/  R2UR UR4, R148 ;  /* 0x00000000940472ca */ /* 0x000fe400000e0000 */
[----:B------:R-:W-:Y:S02]  /*b940*/  R2UR UR5, R149 ;  /* 0x00000000950572ca */ /* 0x000fe400000e0000 */
[----:B------:R-:W-:Y:S01]  /*b950*/  R2UR UR6, R8 ;  /* 0x00000000080672ca */ /* 0x000fe200000e0000 */
[C---:B------:R-:W-:Y:S01]  /*b960*/  VIADD R8, R4.reuse, 0x400 ;  /* 0x0000040004087836 */ /* 0x040fe20000000000 */
[----:B------:R-:W-:Y:S01]  /*b970*/  R2UR UR7, R9 ;  /* 0x00000000090772ca */ /* 0x000fe200000e0000 */
[----:B------:R-:W-:Y:S02]  /*b980*/  IMAD.MOV.U32 R9, RZ, RZ, -0x7fffffe0 ;  /* 0x80000020ff097424 */ /* 0x000fe400078e00ff */
[----:B------:R-:W-:Y:S01]  /*b990*/  VIADD R4, R4, 0x402 ;  /* 0x0000040204047836 */ /* 0x000fe20000000000 */
[----:B------:R-:W-:-:S02]  /*b9a0*/  WARPGROUP.DEPBAR.LE gsb0, 0x0 ;  /* 0x00008000000079c5 */ /* 0x000fc40000010000 */
[----:B------:R-:W-:-:S07]  /*b9b0*/  WARPGROUP.ARRIVE ;  /* 0x00000000000079c5 */ /* 0x000fce0000000000 */
        /* <DEDUP_REMOVED lines=12> */
[----:B------:R-:W-:Y:S02]  /*ba80*/  R2UR UR6, R4 ;  /* 0x00000000040672ca */ /* 0x000fe400000e0000 */
[----:B------:R-:W-:Y:S01]  /*ba90*/  R2UR UR7, R5 ;  /* 0x00000000050772ca */ /* 0x000fe200000e0000 */
[----:B------:R-:W-:Y:S02]  /*baa0*/  WARPGROUP.DEPBAR.LE gsb0, 0x0 ;  /* 0x00008000000079c5 */ /* 0x000fe40000010000 */
[----:B------:R-:W-:-:S10]  /*bab0*/  WARPGROUP.ARRIVE ;  /* 0x00000000000079c5 */ /* 0x000fd40000000000 */
[----:B------:R-:W-:Y:S01]  /*bac0*/  HGMMA.64x128x16.F32 R24, gdesc[UR4], R24, gsb0 ;  /* 0x01e00000041879f0 */ /* 0x000fe20008000818 */
[----:B------:R-:W-:Y:S01]  /*bad0*/  ULDC UR4, c[0x0][0x9d8] ;  /* 0x0002760000047ab9 */ /* 0x000fe20000000800 */
[----:B------:R-:W-:Y:S02]  /*bae0*/  ULDC.64 UR6, c[0x0][0x9e0] ;  /* 0x0002780000067ab9 */ /* 0x000fe40000000a00 */
[----:B------:R-:W-:-:S06]  /*baf0*/  UISETP.GE.AND UP0, UPT, UR7, 0x1, UPT ;  /* 0x000000010700788c */ /* 0x000fcc000bf06270 */
[----:B------:R-:W-:Y:S01]  /*bb00*/  PLOP3.LUT P3, PT, PT, PT, UP0, 0x40, 0x0 ;  /* 0x000000000000781c */ /* 0x000fe20003f6e808 */
[----:B------:R-:W-:Y:S02]  /*bb10*/  WARPGROUP.DEPBAR.LE gsb0, 0x0 ;  /* 0x00008000000079c5 */ /* 0x000fe40000010000 */
[----:B------:R-:W-:Y:S01]  /*bb20*/  FMUL.FTZ R21, R34, UR4 ;  /* 0x0000000422157c20 */ /* 0x000fe20008410000 */
[----:B------:R-:W-:Y:S01]  /*bb30*/  FMUL.FTZ R34, R45, UR4 ;  /* 0x000000042d227c20 */ /* 0x000fe20008410000 */
[----:B------:R-:W-:Y:S01]  /*bb40*/  FMUL.FTZ R45, R56, UR4 ;  /* 0x00000004382d7c20 */ /* 0x000fe20008410000 */
[----:B------:R-:W-:Y:S01]  /*bb50*/  FMUL.FTZ R56, R67, UR4 ;  /* 0x0000000443387c20 */ /* 0x000fe20008410000 */
[----:B------:R-:W-:Y:S01]  /*bb60*/  FMUL.FTZ R14, R31, UR4 ;  /* 0x000000041f0e7c20 */ /* 0x000fe20008410000 */
[----:B------:R-:W0:Y:S01]  /*bb70*/  LDC R67, c[0x0][0x448] ;  /* 0x00011200ff437b82 */ /* 0x000e220000000800 */
        /* <DEDUP_REMOVED lines=14> */
[----:B--2---:R-:W-:-:S02]  /*bc60*/  IMAD.IADD R72, R90, 0x1, R89 ;  /* 0x000000015a487824 */ /* 0x004fc400078e0259 */
        /* <DEDUP_REMOVED lines=8> */
[----:B0-----:R-:W-:Y:S01]  /*bcf0*/  ISETP.NE.AND P2, PT, R67, 0x1, PT ;  /* 0x000000014300780c */ /* 0x001fe20003f45270 */
        /* <DEDUP_REMOVED lines=12> */
[----:B------:R-:W0:Y:S01]  /*bdc0*/  @P2 LDC R75, c[0x0][0x44c] ;  /* 0x00011300ff4b2b82 */ /* 0x000e220000000800 */
[----:B------:R-:W-:Y:S01]  /*bdd0*/  FMUL.FTZ R44, R55, UR4 ;  /* 0x00000004372c7c20 */ /* 0x000fe20008410000 */
[----:B------:R-:W-:Y:S01]  /*bde0*/  FMUL.FTZ R46, R57, UR4 ;  /* 0x00000004392e7c20 */ /* 0x000fe20008410000 */
[----:B------:R-:W-:Y:S01]  /*bdf0*/  FMUL.FTZ R47, R58, UR4 ;  /* 0x000000043a2f7c20 */ /* 0x000fe20008410000 */
[----:B------:R-:W-:Y:S01]  /*be00*/  FMUL.FTZ R48, R59, UR4 ;  /* 0x000000043b307c20 */ /* 0x000fe20008410000 */
[----:B------:R-:W-:Y:S01]  /*be10*/  FMUL.FTZ R49, R60, UR4 ;  /* 0x000000043c317c20 */ /* 0x000fe20008410000 */
[----:B------:R-:W-:Y:S01]  /*be20*/  FMUL.FTZ R51, R62, UR4 ;  /* 0x000000043e337c20 */ /* 0x000fe20008410000 */
[----:B------:R-:W-:Y:S01]  /*be30*/  FMUL.FTZ R52, R63, UR4 ;  /* 0x000000043f347c20 */ /* 0x000fe20008410000 */
[----:B------:R-:W1:Y:S01]  /*be40*/  @P2 LDC R76, c[0x0][0x450] ;  /* 0x00011400ff4c2b82 */ /* 0x000e620000000800 */
        /* <DEDUP_REMOVED lines=15> */
[----:B0-----:R-:W-:-:S04]  /*bf40*/  @P2 IMAD.HI.U32 R75, R72, R75, RZ ;  /* 0x0000004b484b2227 */ /* 0x001fc800078e00ff */
[----:B------:R-:W-:Y:S01]  /*bf50*/  FMUL.FTZ R77, R87, UR4 ;  /* 0x00000004574d7c20 */ /* 0x000fe20008410000 */
[----:B------:R-:W-:Y:S01]  /*bf60*/  FMUL.FTZ R86, R86, UR4 ;  /* 0x0000000456567c20 */ /* 0x000fe20008410000 */
[----:B------:R0:W-:Y:S01]  /*bf70*/  @!P1 SYNCS.ARRIVE.TRANS64.RED.A1T0 RZ, [R0+URZ], RZ ;  /* 0x000000ff00ff99a7 */ /* 0x0001e2000810043f */
[----:B------:R-:W2:Y:S01]  /*bf80*/  MUFU.TANH R3, R3 ;  /* 0x0000000300037308 */ /* 0x000ea20000002400 */
[C---:B------:R-:W-:Y:S02]  /*bf90*/  LEA R80, R88.reuse, 0xffffff80, 0x7 ;  /* 0xffffff8058507811 */ /* 0x040fe400078e38ff */
[----:B-1----:R-:W-:Y:S01]  /*bfa0*/  @P2 SHF.R.U32.HI R72, RZ, R76, R75 ;  /* 0x0000004cff482219 */ /* 0x002fe2000001164b */
[----:B------:R-:W-:Y:S02]  /*bfb0*/  IMAD.MOV.U32 R75, RZ, RZ, -0x80 ;  /* 0xffffff80ff4b7424 */ /* 0x000fe400078e00ff */
[----:B------:R-:W-:Y:S02]  /*bfc0*/  FMUL.FTZ R76, R85, UR4 ;  /* 0x00000004554c7c20 */ /* 0x000fe40008410000 */
[----:B------:R-:W1:Y:S01]  /*bfd0*/  MUFU.TANH R5, R5 ;  /* 0x0000000500057308 */ /* 0x000e620000002400 */
[----:B------:R-:W3:Y:S01]  /*bfe0*/  SHFL.IDX PT, R85, R72, RZ, 0x1c1f ;  /* 0x001c1fff48557589 */ /* 0x000ee200000e0000 */
[----:B------:R-:W-:-:S04]  /*bff0*/  IMAD R75, R88, R75, 0x80 ;  /* 0x00000080584b7424 */ /* 0x000fc800078e024b */
[----:B------:R-:W-:Y:S02]  /*c000*/  VIADD R78, R75, 0x1 ;  /* 0x000000014b4e7836 */ /* 0x000fe40000000000 */
[----:B------:R-:W4:Y:S02]  /*c010*/  MUFU.TANH R4, R4 ;  /* 0x0000000400047308 */ /* 0x000f240000002400 */
[----:B------:R-:W-:Y:S02]  /*c020*/  IMAD R79, R139, -0x2, R78 ;  /* 0xfffffffe8b4f7824 */ /* 0x000fe400078e024e */
[----:B------:R-:W-:-:S03]  /*c030*/  IMAD.IADD R78, R138, 0x1, R75 ;  /* 0x000000018a4e7824 */ /* 0x000fc600078e024b */
[----:B------:R-:W-:Y:S01]  /*c040*/  IADD3 R79, -R22, R79, R138 ;  /* 0x0000004f164f7210 */ /* 0x000fe20007ffe18a */
[----:B------:R-:W0:Y:S01]  /*c050*/  MUFU.TANH R10, R10 ;  /* 0x0000000a000a7308 */ /* 0x000e220000002400 */
[----:B------:R-:W-:-:S03]  /*c060*/  IMAD R83, R139, -0x2, R78 ;  /* 0xfffffffe8b537824 */ /* 0x000fc600078e024e */
[C---:B------:R-:W-:Y:S02]  /*c070*/  VIADD R82, R79.reuse, UR6 ;  /* 0x000000064f527c36 */ /* 0x040fe40008000000 */
[----:B------:R-:W-:Y:S02]  /*c080*/  VIADD R81, R79, UR52 ;  /* 0x000000344f517c36 */ /* 0x000fe40008000000 */
[----:B------:R-:W0:Y:S01]  /*c090*/  MUFU.TANH R11, R11 ;  /* 0x0000000b000b7308 */ /* 0x000e220000002400 */
[----:B---3--:R-:W-:Y:S01]  /*c0a0*/  VIADDMNMX R79, R85, R82, R83, PT ;  /* 0x00000052554f7246 */ /* 0x008fe20003800153 */
[----:B------:R-:W-:-:S06]  /*c0b0*/  IMAD.IADD R78, R81, 0x1, R85 ;  /* 0x00000001514e7824 */ /* 0x000fcc00078e0255 */
        /* <DEDUP_REMOVED lines=56> */
[----:B------:R-:W1:Y:S08]  /*c440*/  MUFU.TANH R76, R76 ;  /* 0x0000004c004c7308 */ /* 0x000e700000002400 */
[----:B0-----:R0:W0:Y:S08]  /*c450*/  MUFU.TANH R0, R86 ;  /* 0x0000005600007308 */ /* 0x0010300000002400 */
[----:B------:R-:W0:Y:S01]  /*c460*/  MUFU.TANH R77, R77 ;  /* 0x0000004d004d7308 */ /* 0x000e220000002400 */
[----:B-1234-:R-:W-:Y:S05]  /*c470*/  @P3 BRA `(.L_x_11413) ;  /* 0x0000000000583947 */ /* 0x01efea0003800000 */
        /* <DEDUP_REMOVED lines=12> */
.L_x_11415:
[----:B------:R-:W-:-:S06]  /*c540*/  UISETP.NE.AND UP1, UPT, UR7, 0x1, UPT ;  /* 0x000000010700788c */ /* 0x000fcc000bf25270 */
[----:B------:R-:W-:-:S05]  /*c550*/  PLOP3.LUT P3, PT, PT, PT, UP1, 0x80, 0x0 ;  /* 0x000000000000781c */ /* 0x000fca0003f6f018 */
[----:B------:R-:W-:-:S08]  /*c560*/  @UP1 ULDC.64 UR4, c[0x0][0x9e8] ;  /* 0x00027a0000041ab9 */ /* 0x000fd00000000a00 */
[----:B------:R-:W-:-:S05]  /*c570*/  @P3 IMAD.HI.U32 R84, R85, UR4, RZ ;  /* 0x0000000455543c27 */ /* 0x000fca000f8e00ff */
[----:B------:R-:W-:-:S07]  /*c580*/  @P3 SHF.R.U32.HI R85, RZ, UR5, R84 ;  /* 0x00000005ff553c19 */ /* 0x000fce0008011654 */
.L_x_11416:
[----:B------:R-:W-:Y:S05]  /*c590*/  BSYNC B0 ;  /* 0x0000000000007941 */ /* 0x000fea0003800000 */
.L_x_11414:
[----:B------:R-:W-:-:S04]  /*c5a0*/  IMAD R84, R85, UR7, -R80 ;  /* 0x0000000755547c24 */ /* 0x000fc8000f8e0a50 */
[----:B------:R-:W-:-:S05]  /*c5b0*/  IMAD R84, R139, -0x2, R84 ;  /* 0xfffffffe8b547824 */ /* 0x000fca00078e0254 */
[----:B------:R-:W-:Y:S02]  /*c5c0*/  VIMNMX R78, R78, R84, !PT ;  /* 0x000000544e4e7248 */ /* 0x000fe40007fe0100 */
[----:B------:R-:W-:-:S07]  /*c5d0*/  VIADDMNMX R79, R84, UR7, R79, PT ;  /* 0x00000007544f7c46 */ /* 0x000fce000b80014f */
.L_x_11413:
[C---:B------:R-:W-:Y:S02]  /*c5e0*/  ISETP.GE.AND P3, PT, R75.reuse, 0x2, PT ;  /* 0x000000024b00780c */ /* 0x040fe40003f66270 */
[----:B------:R-:W-:Y:S02]  /*c5f0*/  ISETP.GE.AND P5, PT, R75, 0x9, PT ;  /* 0x000000094b00780c */ /* 0x000fe40003fa6270 */
[----:B------:R-:W-:Y:S02]  /*c600*/  ISETP.GT.AND P4, PT, R78, 0x1, !P3 ;  /* 0x000000014e00780c */ /* 0x000fe40005f84270 */
[----:B------:R-:W-:Y:S02]  /*c610*/  LOP3.LUT R23, R23, 0xfffffffd, RZ, 0xc0, !PT ;  /* 0xfffffffd17177812 */ /* 0x000fe400078ec0ff */
[----:B------:R-:W-:-:S04]  /*c620*/  ISETP.LT.OR P4, PT, R79, 0x2, P4 ;  /* 0x000000024f00780c */ /* 0x000fc80002781670 */
[----:B------:R-:W-:Y:S02]  /*c630*/  FSEL R5, R5, -INF , !P4 ;  /* 0xff80000005057808 */ /* 0x000fe40006000000 */
[----:B------:R-:W-:Y:S02]  /*c640*/  ISETP.GT.AND P4, PT, R78, 0x8, !P5 ;  /* 0x000000084e00780c */ /* 0x000fe40006f84270 */
[----:B------:R-:W-:Y:S02]  /*c650*/  @P5 LOP3.LUT R23, R23, 0x2, RZ, 0xfc, !PT ;  /* 0x0000000217175812 */ /* 0x000fe400078efcff */
        /* <DEDUP_REMOVED lines=172> */
[----:B0-----:R-:W-:Y:S02]  /*d120*/  FSEL R86, R3, -INF , !P6 ;  /* 0xff80000003567808 */ /* 0x001fe40007000000 */
        /* <DEDUP_REMOVED lines=23> */
.L_x_11419:
[----:B------:R-:W-:-:S06]  /*d2a0*/  UISETP.NE.AND UP1, UPT, UR7, 0x1, UPT ;  /* 0x000000010700788c */ /* 0x000fcc000bf25270 */
[----:B------:R-:W-:-:S05]  /*d2b0*/  PLOP3.LUT P6, PT, PT, PT, UP1, 0x80, 0x0 ;  /* 0x000000000000781c */ /* 0x000fca0003fcf018 */
[----:B------:R-:W-:-:S08]  /*d2c0*/  @UP1 ULDC.64 UR4, c[0x0][0x9e8] ;  /* 0x00027a0000041ab9 */ /* 0x000fd00000000a00 */
[----:B------:R-:W-:Y:S01]  /*d2d0*/  @P6 IMAD.HI.U32 R12, R3, UR4, RZ ;  /* 0x00000004030c6c27 */ /* 0x000fe2000f8e00ff */
[----:B------:R-:W-:-:S13]  /*d2e0*/  PLOP3.LUT P6, PT, PT, PT, UP1, 0x80, 0x0 ;  /* 0x000000000000781c */ /* 0x000fda0003fcf018 */
[----:B------:R-:W-:-:S07]  /*d2f0*/  @P6 SHF.R.U32.HI R3, RZ, UR5, R12 ;  /* 0x00000005ff036c19 */ /* 0x000fce000801160c */
.L_x_11420:
[----:B------:R-:W-:Y:S05]  /*d300*/  BSYNC B0 ;  /* 0x0000000000007941 */ /* 0x000fea0003800000 */
.L_x_11418:
[----:B------:R-:W-:-:S04]  /*d310*/  IMAD R80, R3, UR7, -R80 ;  /* 0x0000000703507c24 */ /* 0x000fc8000f8e0a50 */
[----:B------:R-:W-:-:S05]  /*d320*/  IMAD R80, R139, -0x2, R80 ;  /* 0xfffffffe8b507824 */ /* 0x000fca00078e0250 */
[----:B------:R-:W-:Y:S02]  /*d330*/  VIMNMX R81, R81, R80, !PT ;  /* 0x0000005051517248 */ /* 0x000fe40007fe0100 */
[----:B------:R-:W-:-:S07]  /*d340*/  VIADDMNMX R82, R80, UR7, R82, PT ;  /* 0x0000000750527c46 */ /* 0x000fce000b800152 */
.L_x_11417:
[----:B------:R-:W-:Y:S01]  /*d350*/  ISETP.GT.AND P3, PT, R81, 0x1, !P3 ;  /* 0x000000015100780c */ /* 0x000fe20005f64270 */
[----:B------:R-:W-:Y:S01]  /*d360*/  ULDC UR39, c[0x0][0x988] ;  /* 0x0002620000277ab9 */ /* 0x000fe20000000800 */
[----:B------:R-:W2:Y:S01]  /*d370*/  LDL R87, [R1+0x20] ;  /* 0x0000200001577983 */ /* 0x000ea20000100800 */
[C---:B------:R-:W-:Y:S02]  /*d380*/  LOP3.LUT P6, RZ, R23.reuse, 0x2000000, RZ, 0xc0, !PT ;  /* 0x0200000017ff7812 */ /* 0x040fe400078cc0ff */
[----:B------:R-:W-:Y:S02]  /*d390*/  ISETP.LT.OR P3, PT, R82, 0x2, P3 ;  /* 0x000000025200780c */ /* 0x000fe40001f61670 */
[----:B------:R-:W-:Y:S02]  /*d3a0*/  FMNMX.FTZ R12, R86, R5, !PT ;  /* 0x00000005560c7209 */ /* 0x000fe40007810000 */
[----:B------:R-:W-:Y:S02]  /*d3b0*/  FSEL R10, R10, -INF , !P3 ;  /* 0xff8000000a0a7808 */ /* 0x000fe40005800000 */
[----:B------:R-:W-:-:S02]  /*d3c0*/  LOP3.LUT P3, RZ, R23, 0x2, RZ, 0xc0, !PT ;  /* 0x0000000217ff7812 */ /* 0x000fc4000786c0ff */
[C---:B------:R-:W-:Y:S02]  /*d3d0*/  ISETP.GT.AND P4, PT, R81.reuse, 0x71, !P4 ;  /* 0x000000715100780c */ /* 0x040fe40006784270 */
[C---:B------:R-:W-:Y:S02]  /*d3e0*/  ISETP.GT.AND P3, PT, R81.reuse, 0x8, !P3 ;  /* 0x000000085100780c */ /* 0x040fe40005f64270 */
[----:B------:R-:W-:Y:S02]  /*d3f0*/  ISETP.GT.AND P5, PT, R81, 0x78, !P5 ;  /* 0x000000785100780c */ /* 0x000fe40006fa4270 */
[C---:B------:R-:W-:Y:S02]  /*d400*/  ISETP.LT.OR P3, PT, R82.reuse, 0x9, P3 ;  /* 0x000000095200780c */ /* 0x040fe40001f61670 */
[----:B------:R-:W-:Y:S02]  /*d410*/  ISETP.LT.OR P4, PT, R82, 0x72, P4 ;  /* 0x000000725200780c */ /* 0x000fe40002781670 */
        /* <DEDUP_REMOVED lines=22> */
[----:B------:R-:W-:Y:S02]  /*d580*/  ISETP.GT.AND P3, PT, R81, 0x18, !P6 ;  /* 0x000000185100780c */ /* 0x000fe40007764270 */
[----:B------:R-:W-:Y:S02]  /*d590*/  LOP3.LUT P6, RZ, R23, 0x4000, RZ, 0xc0, !PT ;  /* 0x0000400017ff7812 */ /* 0x000fe400078cc0ff */
        /* <DEDUP_REMOVED lines=49> */
[C---:B------:R-:W-:Y:S02]  /*d8b0*/  ISETP.LT.OR P3, PT, R82.reuse, 0x32, P3 ;  /* 0x000000325200780c */ /* 0x040fe40001f61670 */
[----:B------:R-:W-:Y:S01]  /*d8c0*/  ISETP.LT.OR P5, PT, R82, 0x79, P5 ;  /* 0x000000795200780c */ /* 0x000fe20002fa1670 */
[----:B------:R-:W0:Y:S01]  /*d8d0*/  SHFL.BFLY PT, R12, R13, 0x2, 0x1f ;  /* 0x0c401f000d0c7f89 */ /* 0x000e2200000e0000 */
[----:B------:R-:W-:Y:S02]  /*d8e0*/  FSEL R40, R40, -INF , !P3 ;  /* 0xff80000028287808 */ /* 0x000fe40005800000 */
[----:B------:R-:W-:-:S04]  /*d8f0*/  LOP3.LUT P3, RZ, R23, 0x20000, RZ, 0xc0, !PT ;  /* 0x0002000017ff7812 */ /* 0x000fc8000786c0ff */
[----:B------:R-:W-:-:S04]  /*d900*/  ISETP.GT.AND P3, PT, R81, 0x38, !P3 ;  /* 0x000000385100780c */ /* 0x000fc80005f64270 */
[----:B------:R-:W-:-:S04]  /*d910*/  ISETP.LT.OR P3, PT, R82, 0x39, P3 ;  /* 0x000000395200780c */ /* 0x000fc80001f61670 */
[----:B------:R-:W-:Y:S02]  /*d920*/  FSEL R43, R43, -INF , !P3 ;  /* 0xff8000002b2b7808 */ /* 0x000fe40005800000 */
[----:B------:R-:W-:-:S04]  /*d930*/  LOP3.LUT P3, RZ, R23, 0x10000, RZ, 0xc0, !PT ;  /* 0x0001000017ff7812 */ /* 0x000fc8000786c0ff */
[----:B------:R-:W-:Y:S02]  /*d940*/  ISETP.GT.AND P3, PT, R81, 0x39, !P3 ;  /* 0x000000395100780c */ /* 0x000fe40005f64270 */
[----:B0-----:R-:W-:Y:S02]  /*d950*/  FMNMX.FTZ R72, R13, R12, !PT ;  /* 0x0000000c0d487209 */ /* 0x001fe40007810000 */
[----:B------:R-:W-:-:S03]  /*d960*/  ISETP.LT.OR P3, PT, R82, 0x3a, P3 ;  /* 0x0000003a5200780c */ /* 0x000fc60001f61670 */
[----:B------:R-:W0:Y:S01]  /*d970*/  SHFL.BFLY PT, R75, R72, 0x1, 0x1f ;  /* 0x0c201f00484b7f89 */ /* 0x000e2200000e0000 */
[----:B------:R-:W-:Y:S02]  /*d980*/  FSEL R44, R44, -INF , !P3 ;  /* 0xff8000002c2c7808 */ /* 0x000fe40005800000 */
[----:B------:R-:W-:-:S04]  /*d990*/  LOP3.LUT P3, RZ, R23, 0x8000, RZ, 0xc0, !PT ;  /* 0x0000800017ff7812 */ /* 0x000fc8000786c0ff */
[----:B------:R-:W-:-:S04]  /*d9a0*/  ISETP.GT.AND P3, PT, R81, 0x40, !P3 ;  /* 0x000000405100780c */ /* 0x000fc80005f64270 */
[----:B------:R-:W-:-:S04]  /*d9b0*/  ISETP.LT.OR P3, PT, R82, 0x41, P3 ;  /* 0x000000415200780c */ /* 0x000fc80001f61670 */
[----:B------:R-:W-:Y:S02]  /*d9c0*/  FSEL R47, R47, -INF , !P3 ;  /* 0xff8000002f2f7808 */ /* 0x000fe40005800000 */
[----:B------:R-:W-:Y:S02]  /*d9d0*/  ISETP.GT.AND P3, PT, R81, 0x41, !P6 ;  /* 0x000000415100780c */ /* 0x000fe40007764270 */
[----:B------:R-:W-:Y:S02]  /*d9e0*/  LOP3.LUT P6, RZ, R23, 0x8, RZ, 0xc0, !PT ;  /* 0x0000000817ff7812 */ /* 0x000fe400078cc0ff */
[----:B------:R-:W-:Y:S02]  /*d9f0*/  ISETP.LT.OR P3, PT, R82, 0x42, P3 ;  /* 0x000000425200780c */ /* 0x000fe40001f61670 */
[----:B0-----:R-:W-:Y:S02]  /*da00*/  FMNMX.FTZ R12, R72, R75, !PT ;  /* 0x0000004b480c7209 */ /* 0x001fe40007810000 */
[----:B------:R-:W-:-:S02]  /*da10*/  FSEL R48, R48, -INF , !P3 ;  /* 0xff80000030307808 */ /* 0x000fc40005800000 */
[----:B------:R-:W-:Y:S01]  /*da20*/  LOP3.LUT P3, RZ, R23, 0x2000, RZ, 0xc0, !PT ;  /* 0x0000200017ff7812 */ /* 0x000fe2000786c0ff */
[----:B------:R-:W-:-:S03]  /*da30*/  FMUL.FTZ R79, R12, UR39 ;  /* 0x000000270c4f7c20 */ /* 0x000fc60008410000 */
        /* <DEDUP_REMOVED lines=45> */
[----:B------:R-:W-:Y:S02]  /*dd10*/  ISETP.GT.AND P3, PT, R81, RZ, !P6 ;  /* 0x000000ff5100720c */ /* 0x000fe40007764270 */
[----:B------:R-:W-:Y:S01]  /*dd20*/  LOP3.LUT P6, RZ, R23, 0x10000000, RZ, 0xc0, !PT ;  /* 0x1000000017ff7812 */ /* 0x000fe200078cc0ff */
[--C-:B------:R-:W-:Y:S01]  /*dd30*/  FFMA.FTZ R83, R5, UR39, -R79.reuse ;  /* 0x0000002705537c23 */ /* 0x100fe2000801084f */
[----:B------:R-:W-:Y:S01]  /*dd40*/  ISETP.LT.OR P3, PT, R82, 0x1, P3 ;  /* 0x000000015200780c */ /* 0x000fe20001f61670 */
[--C-:B------:R-:W-:Y:S01]  /*dd50*/  FFMA.FTZ R85, R20, UR39, -R79.reuse ;  /* 0x0000002714557c23 */ /* 0x100fe2000801084f */
[--C-:B------:R-:W-:Y:S01]  /*dd60*/  FFMA.FTZ R72, R84, UR39, -R79.reuse ;  /* 0x0000002754487c23 */ /* 0x100fe2000801084f */
[--C-:B------:R-:W-:Y:S01]  /*dd70*/  FFMA.FTZ R84, R30, UR39, -R79.reuse ;  /* 0x000000271e547c23 */ /* 0x100fe2000801084f */
[----:B------:R-:W-:Y:S01]  /*dd80*/  FSEL R75, R4, -INF , !P3 ;  /* 0xff800000044b7808 */ /* 0x000fe20005800000 */
[--C-:B------:R-:W-:Y:S01]  /*dd90*/  FFMA.FTZ R30, R38, UR39, -R79.reuse ;  /* 0x00000027261e7c23 */ /* 0x100fe2000801084f */
[----:B------:R-:W-:Y:S01]  /*dda0*/  ISETP.GT.AND P3, PT, R81, 0x79, !P6 ;  /* 0x000000795100780c */ /* 0x000fe20007764270 */
[--C-:B------:R-:W-:Y:S01]  /*ddb0*/  FFMA.FTZ R15, R15, UR39, -R79.reuse ;  /* 0x000000270f0f7c23 */ /* 0x100fe2000801084f */
[----:B------:R-:W-:Y:S01]  /*ddc0*/  FMNMX.FTZ R78, R75, R10, !PT ;  /* 0x0000000a4b4e7209 */ /* 0x000fe20007810000 */
[--C-:B------:R-:W-:Y:S01]  /*ddd0*/  FFMA.FTZ R4, R86, UR39, -R79.reuse ;  /* 0x0000002756047c23 */ /* 0x100fe2000801084f */
[----:B------:R-:W-:Y:S01]  /*dde0*/  ISETP.LT.OR P3, PT, R82, 0x7a, P3 ;  /* 0x0000007a5200780c */ /* 0x000fe20001f61670 */
[--C-:B------:R-:W-:Y:S01]  /*ddf0*/  FFMA.FTZ R11, R11, UR39, -R79.reuse ;  /* 0x000000270b0b7c23 */ /* 0x100fe2000801084f */
[----:B------:R-:W-:Y:S01]  /*de00*/  FMNMX.FTZ R5, R3, R78, !PT ;  /* 0x0000004e03057209 */ /* 0x000fe20007810000 */
[----:B------:R-:W-:Y:S01]  /*de10*/  MUFU.EX2 R83, R83 ;  /* 0x0000005300537308 */ /* 0x000fe20000000800 */
        /* <DEDUP_REMOVED lines=8> */
[----:B------:R0:W-:Y:S01]  /*dea0*/  MUFU.EX2 R78, R15 ;  /* 0x0000000f004e7308 */ /* 0x0001e20000000800 */
        /* <DEDUP_REMOVED lines=8> */
[--C-:B0-----:R-:W-:Y:S01]  /*df30*/  FFMA.FTZ R15, R42, UR39, -R79.reuse ;  /* 0x000000272a0f7c23 */ /* 0x101fe2000801084f */
[----:B------:R-:W-:Y:S01]  /*df40*/  FMNMX.FTZ R20, R28, R5, !PT ;  /* 0x000000051c147209 */ /* 0x000fe20007810000 */
[----:B------:R-:W-:-:S03]  /*df50*/  FFMA.FTZ R34, R34, UR39, -R79 ;  /* 0x0000002722227c23 */ /* 0x000fc6000801084f */
[----:B------:R-:W-:Y:S02]  /*df60*/  FMNMX.FTZ R5, R31, R20, !PT ;  /* 0x000000141f057209 */ /* 0x000fe40007810000 */
[----:B------:R-:W0:Y:S02]  /*df70*/  MUFU.EX2 R11, R11 ;  /* 0x0000000b000b7308 */ /* 0x000e240000000800 */
[----:B------:R-:W-:-:S04]  /*df80*/  FMNMX.FTZ R20, R32, R5, !PT ;  /* 0x0000000520147209 */ /* 0x000fc80007810000 */
[----:B------:R-:W-:Y:S02]  /*df90*/  FMNMX.FTZ R5, R35, R20, !PT ;  /* 0x0000001423057209 */ /* 0x000fe40007810000 */
[----:B------:R-:W3:Y:S02]  /*dfa0*/  MUFU.EX2 R72, R72 ;  /* 0x0000004800487308 */ /* 0x000ee40000000800 */
[----:B------:R-:W-:-:S04]  /*dfb0*/  FMNMX.FTZ R20, R36, R5, !PT ;  /* 0x0000000524147209 */ /* 0x000fc80007810000 */
[----:B------:R-:W-:Y:S02]  /*dfc0*/  FMNMX.FTZ R5, R39, R20, !PT ;  /* 0x0000001427057209 */ /* 0x000fe40007810000 */
[----:B------:R4:W-:Y:S02]  /*dfd0*/  MUFU.EX2 R82, R46 ;  /* 0x0000002e00527308 */ /* 0x0009e40000000800 */
[----:B------:R-:W-:-:S04]  /*dfe0*/  FMNMX.FTZ R20, R40, R5, !PT ;  /* 0x0000000528147209 */ /* 0x000fc80007810000 */
[----:B------:R-:W-:Y:S02]  /*dff0*/  FMNMX.FTZ R5, R43, R20, !PT ;  /* 0x000000142b057209 */ /* 0x000fe40007810000 */
[----:B------:R-:W5:Y:S01]  /*e000*/  MUFU.EX2 R85, R85 ;  /* 0x0000005500557308 */ /* 0x000f620000000800 */
[--C-:B----4-:R-:W-:Y:S01]  /*e010*/  FFMA.FTZ R46, R54, UR39, -R79.reuse ;  /* 0x00000027362e7c23 */ /* 0x110fe2000801084f */
[----:B------:R-:W-:Y:S01]  /*e020*/  FMNMX.FTZ R20, R44, R5, !PT ;  /* 0x000000052c147209 */ /* 0x000fe20007810000 */
[--C-:B------:R-:W-:Y:S01]  /*e030*/  FFMA.FTZ R54, R61, UR39, -R79.reuse ;  /* 0x000000273d367c23 */ /* 0x100fe2000801084f */
[--C-:B------:R-:W-:Y:S02]  /*e040*/  FFMA.FTZ R61, R66, UR39, -R79.reuse ;  /* 0x00000027423d7c23 */ /* 0x100fe4000801084f */
[----:B------:R-:W-:Y:S02]  /*e050*/  FMNMX.FTZ R5, R47, R20, !PT ;  /* 0x000000142f057209 */ /* 0x000fe40007810000 */
[----:B------:R-:W4:Y:S02]  /*e060*/  MUFU.EX2 R25, R25 ;  /* 0x0000001900197308 */ /* 0x000f240000000800 */
[----:B------:R-:W-:Y:S01]  /*e070*/  FMNMX.FTZ R20, R48, R5, !PT ;  /* 0x0000000530147209 */ /* 0x000fe20007810000 */
[--C-:B------:R-:W-:Y:S01]  /*e080*/  FFMA.FTZ R5, R37, UR39, -R79.reuse ;  /* 0x0000002725057c23 */ /* 0x100fe2000801084f */
[--C-:B------:R-:W-:Y:S01]  /*e090*/  FFMA.FTZ R37, R45, UR39, -R79.reuse ;  /* 0x000000272d257c23 */ /* 0x100fe2000801084f */
[--C-:B------:R-:W-:Y:S01]  /*e0a0*/  FFMA.FTZ R45, R53, UR39, -R79.reuse ;  /* 0x00000027352d7c23 */ /* 0x100fe2000801084f */
[----:B------:R-:W-:Y:S01]  /*e0b0*/  FMNMX.FTZ R13, R51, R20, !PT ;  /* 0x00000014330d7209 */ /* 0x000fe20007810000 */
[--C-:B------:R-:W-:Y:S01]  /*e0c0*/  FFMA.FTZ R53, R58, UR39, -R79.reuse ;  /* 0x000000273a357c23 */ /* 0x100fe2000801084f */
[----:B------:R-:W2:Y:S01]  /*e0d0*/  MUFU.EX2 R80, R80 ;  /* 0x0000005000507308 */ /* 0x000ea20000000800 */
[----:B------:R-:W-:Y:S01]  /*e0e0*/  FFMA.FTZ R58, R65, UR39, -R79 ;  /* 0x00000027413a7c23 */ /* 0x000fe2000801084f */
[----:B------:R-:W-:-:S04]  /*e0f0*/  FMNMX.FTZ R20, R52, R13, !PT ;  /* 0x0000000d34147209 */ /* 0x000fc80007810000 */
[----:B------:R-:W-:Y:S02]  /*e100*/  FMNMX.FTZ R13, R55, R20, !PT ;  /* 0x00000014370d7209 */ /* 0x000fe40007810000 */
[----:B------:R1:W-:Y:S02]  /*e110*/  MUFU.EX2 R20, R30 ;  /* 0x0000001e00147308 */ /* 0x0003e40000000800 */
[----:B------:R-:W-:-:S04]  /*e120*/  FMNMX.FTZ R26, R56, R13, !PT ;  /* 0x0000000d381a7209 */ /* 0x000fc80007810000 */
[----:B------:R-:W-:Y:S02]  /*e130*/  FMNMX.FTZ R13, R59, R26, !PT ;  /* 0x0000001a3b0d7209 */ /* 0x000fe40007810000 */
[----:B------:R-:W2:Y:S02]  /*e140*/  MUFU.EX2 R29, R29 ;  /* 0x0000001d001d7308 */ /* 0x000ea40000000800 */
[----:B------:R-:W-:-:S04]  /*e150*/  FMNMX.FTZ R26, R60, R13, !PT ;  /* 0x0000000d3c1a7209 */ /* 0x000fc80007810000 */
[----:B------:R-:W-:Y:S02]  /*e160*/  FMNMX.FTZ R13, R63, R26, !PT ;  /* 0x0000001a3f0d7209 */ /* 0x000fe40007810000 */
[----:B------:R-:W-:Y:S02]  /*e170*/  MUFU.EX2 R84, R84 ;  /* 0x0000005400547308 */ /* 0x000fe40000000800 */
[----:B------:R-:W-:-:S04]  /*e180*/  FMNMX.FTZ R26, R64, R13, !PT ;  /* 0x0000000d401a7209 */ /* 0x000fc80007810000 */
[----:B------:R-:W-:Y:S02]  /*e190*/  FMNMX.FTZ R13, R67, R26, !PT ;  /* 0x0000001a430d7209 */ /* 0x000fe40007810000 */
[----:B------:R-:W-:Y:S01]  /*e1a0*/  FSEL R26, R71, -INF , !P4 ;  /* 0xff800000471a7808 */ /* 0x000fe20006000000 */
[--C-:B------:R-:W-:Y:S01]  /*e1b0*/  FFMA.FTZ R71, R49, UR39, -R79.reuse ;  /* 0x0000002731477c23 */ /* 0x100fe2000801084f */
[----:B-1----:R-:W-:Y:S01]  /*e1c0*/  FMNMX.FTZ R30, R68, R13, !PT ;  /* 0x0000000d441e7209 */ /* 0x002fe20007810000 */
[----:B------:R-:W-:Y:S01]  /*e1d0*/  FFMA.FTZ R49, R76, UR39, -R79 ;  /* 0x000000274c317c23 */ /* 0x000fe2000801084f */
[----:B------:R-:W-:Y:S02]  /*e1e0*/  MUFU.EX2 R33, R33 ;  /* 0x0000002100217308 */ /* 0x000fe40000000800 */
[----:B------:R-:W-:Y:S02]  /*e1f0*/  FMNMX.FTZ R13, R73, R30, !PT ;  /* 0x0000001e490d7209 */ /* 0x000fe40007810000 */
[----:B------:R-:W-:-:S02]  /*e200*/  FSEL R30, R0, -INF , !P5 ;  /* 0xff800000001e7808 */ /* 0x000fc40006800000 */
[----:B------:R-:W-:Y:S02]  /*e210*/  FMNMX.FTZ R13, R26, R13, !PT ;  /* 0x0000000d1a0d7209 */ /* 0x000fe40007810000 */
[----:B------:R-:W-:Y:S02]  /*e220*/  MUFU.EX2 R34, R34 ;  /* 0x0000002200227308 */ /* 0x000fe40000000800 */
[----:B------:R-:W-:-:S04]  /*e230*/  FMNMX.FTZ R0, R30, R13, !PT ;  /* 0x0000000d1e007209 */ /* 0x000fc80007810000 */
[----:B------:R-:W-:Y:S02]  /*e240*/  FMNMX.FTZ R0, R77, R0, !PT ;  /* 0x000000004d007209 */ /* 0x000fe40007810000 */
[----:B------:R-:W-:Y:S03]  /*e250*/  MUFU.EX2 R5, R5 ;  /* 0x0000000500057308 */ /* 0x000fe60000000800 */
[----:B------:R-:W1:Y:S05]  /*e260*/  SHFL.BFLY PT, R13, R0, 0x2, 0x1f ;  /* 0x0c401f00000d7f89 */ /* 0x000e6a00000e0000 */
[----:B------:R-:W-:Y:S08]  /*e270*/  MUFU.EX2 R38, R38 ;  /* 0x0000002600267308 */ /* 0x000ff00000000800 */
[----:B------:R-:W-:Y:S08]  /*e280*/  MUFU.EX2 R15, R15 ;  /* 0x0000000f000f7308 */ /* 0x000ff00000000800 */
[----:B------:R-:W-:Y:S01]  /*e290*/  MUFU.EX2 R37, R37 ;  /* 0x0000002500257308 */ /* 0x000fe20000000800 */
[----:B-1----:R-:W-:Y:S01]  /*e2a0*/  FMNMX.FTZ R42, R0, R13, !PT ;  /* 0x0000000d002a7209 */ /* 0x002fe20007810000 */
[----:B------:R-:W-:-:S04]  /*e2b0*/  FFMA.FTZ R0, R69, UR39, -R79 ;  /* 0x0000002745007c23 */ /* 0x000fc8000801084f */
[----:B------:R-:W1:Y:S02]  /*e2c0*/  SHFL.BFLY PT, R13, R42, 0x1, 0x1f ;  /* 0x0c201f002a0d7f89 */ /* 0x000e6400000e0000 */
[----:B------:R-:W-:Y:S08]  /*e2d0*/  MUFU.EX2 R71, R71 ;  /* 0x0000004700477308 */ /* 0x000ff00000000800 */
[----:B------:R-:W-:Y:S08]  /*e2e0*/  MUFU.EX2 R86, R86 ;  /* 0x0000005600567308 */ /* 0x000ff00000000800 */
[----:B------:R-:W-:Y:S01]  /*e2f0*/  MUFU.EX2 R45, R45 ;  /* 0x0000002d002d7308 */ /* 0x000fe20000000800 */
[----:B-1----:R-:W-:Y:S01]  /*e300*/  FMNMX.FTZ R13, R42, R13, !PT ;  /* 0x0000000d2a0d7209 */ /* 0x002fe20007810000 */
[----:B------:R-:W-:-:S06]  /*e310*/  FFMA.FTZ R42, R74, UR39, -R79 ;  /* 0x000000274a2a7c23 */ /* 0x000fcc000801084f */
[----:B------:R-:W-:Y:S01]  /*e320*/  MUFU.EX2 R46, R46 ;  /* 0x0000002e002e7308 */ /* 0x000fe20000000800 */
[C---:B------:R-:W-:Y:S01]  /*e330*/  FSETP.NEU.FTZ.AND P3, PT, R13.reuse, -INF , PT ;  /* 0xff8000000d00780b */ /* 0x040fe20003f7d000 */
[----:B------:R-:W-:-:S05]  /*e340*/  FMUL.FTZ R62, R13, UR39 ;  /* 0x000000270d3e7c20 */ /* 0x000fca0008410000 */
[----:B------:R-:W-:Y:S01]  /*e350*/  FSEL R76, R62, RZ, P3 ;  /* 0x000000ff3e4c7208 */ /* 0x000fe20001800000 */
[----:B------:R-:W-:Y:S04]  /*e360*/  MUFU.EX2 R50, R50 ;  /* 0x0000003200327308 */ /* 0x000fe80000000800 */
[--C-:B------:R-:W-:Y:S01]  /*e370*/  FFMA.FTZ R66, R24, UR39, -R76.reuse ;  /* 0x0000002718427c23 */ /* 0x100fe2000801084c */
[----:B------:R-:W-:Y:S01]  /*e380*/  FADD.FTZ R24, R4, R83 ;  /* 0x0000005304187221 */ /* 0x000fe20000010000 */
[--C-:B------:R-:W-:Y:S01]  /*e390*/  FFMA.FTZ R74, R31, UR39, -R76.reuse ;  /* 0x000000271f4a7c23 */ /* 0x100fe2000801084c */
[--C-:B------:R-:W-:Y:S01]  /*e3a0*/  FFMA.FTZ R70, R28, UR39, -R76.reuse ;  /* 0x000000271c467c23 */ /* 0x100fe2000801084c */
[----:B------:R-:W-:Y:S01]  /*e3b0*/  FFMA.FTZ R65, R10, UR39, -R76 ;  /* 0x000000270a417c23 */ /* 0x000fe2000801084c */
[----:B0-----:R-:W-:Y:S01]  /*e3c0*/  FADD.FTZ R31, R11, R24 ;  /* 0x000000180b1f7221 */ /* 0x001fe20000010000 */
[--C-:B------:R-:W-:Y:S01]  /*e3d0*/  FFMA.FTZ R62, R75, UR39, -R76.reuse ;  /* 0x000000274b3e7c23 */ /* 0x100fe2000801084c */
[--C-:B------:R-:W-:Y:S01]  /*e3e0*/  FFMA.FTZ R10, R39, UR39, -R76.reuse ;  /* 0x00000027270a7c23 */ /* 0x100fe2000801084c */
[--C-:B------:R-:W-:Y:S01]  /*e3f0*/  FFMA.FTZ R39, R40, UR39, -R76.reuse ;  /* 0x0000002728277c23 */ /* 0x100fe2000801084c */
[----:B---3--:R-:W-:Y:S01]  /*e400*/  FADD.FTZ R31, R72, R31 ;  /* 0x0000001f481f7221 */ /* 0x008fe20000010000 */
[--C-:B------:R-:W-:Y:S01]  /*e410*/  FFMA.FTZ R40, R43, UR39, -R76.reuse ;  /* 0x000000272b287c23 */ /* 0x100fe2000801084c */
[--C-:B------:R-:W-:Y:S01]  /*e420*/  FFMA.FTZ R43, R44, UR39, -R76.reuse ;  /* 0x000000272c2b7c23 */ /* 0x100fe2000801084c */
[--C-:B------:R-:W-:Y:S01]  /*e430*/  FFMA.FTZ R44, R47, UR39, -R76.reuse ;  /* 0x000000272f2c7c23 */ /* 0x100fe2000801084c */
[----:B------:R-:W-:Y:S01]  /*e440*/  FADD.FTZ R28, R78, R31 ;  /* 0x0000001f4e1c7221 */ /* 0x000fe20000010000 */
[--C-:B------:R-:W-:Y:S01]  /*e450*/  FFMA.FTZ R47, R48, UR39, -R76.reuse ;  /* 0x00000027302f7c23 */ /* 0x100fe2000801084c */
[----:B------:R-:W-:Y:S01]  /*e460*/  MUFU.EX2 R62, R62 ;  /* 0x0000003e003e7308 */ /* 0x000fe20000000800 */
[----:B------:R-:W-:Y:S01]  /*e470*/  FFMA.FTZ R69, R27, UR39, -R76 ;  /* 0x000000271b457c23 */ /* 0x000fe2000801084c */
[----:B-----5:R-:W-:Y:S01]  /*e480*/  FADD.FTZ R28, R85, R28 ;  /* 0x0000001c551c7221 */ /* 0x020fe20000010000 */
[--C-:B------:R-:W-:Y:S01]  /*e490*/  FFMA.FTZ R48, R51, UR39, -R76.reuse ;  /* 0x0000002733307c23 */ /* 0x100fe2000801084c */
[--C-:B------:R-:W-:Y:S01]  /*e4a0*/  FFMA.FTZ R51, R52, UR39, -R76.reuse ;  /* 0x0000002734337c23 */ /* 0x100fe2000801084c */
[----:B------:R-:W-:Y:S01]  /*e4b0*/  FFMA.FTZ R27, R60, UR39, -R76 ;  /* 0x000000273c1b7c23 */ /* 0x000fe2000801084c */
[----:B----4-:R-:W-:Y:S01]  /*e4c0*/  FADD.FTZ R79, R25, R28 ;  /* 0x0000001c194f7221 */ /* 0x010fe20000010000 */
[--C-:B------:R-:W-:Y:S01]  /*e4d0*/  FFMA.FTZ R52, R55, UR39, -R76.reuse ;  /* 0x0000002737347c23 */ /* 0x100fe2000801084c */
[----:B------:R-:W0:Y:S01]  /*e4e0*/  MUFU.EX2 R65, R65 ;  /* 0x0000004100417308 */ /* 0x000e220000000800 */
[--C-:B------:R-:W-:Y:S01]  /*e4f0*/  FFMA.FTZ R60, R26, UR39, -R76.reuse ;  /* 0x000000271a3c7c23 */ /* 0x100fe2000801084c */
[--C-:B------:R-:W-:Y:S01]  /*e500*/  FFMA.FTZ R55, R56, UR39, -R76.reuse ;  /* 0x0000002738377c23 */ /* 0x100fe2000801084c */
[----:B--2---:R-:W-:Y:S01]  /*e510*/  FADD.FTZ R26, R80, R79 ;  /* 0x0000004f501a7221 */ /* 0x004fe20000010000 */
        /* <DEDUP_REMOVED lines=14> */
[----:B------:R-:W-:Y:S01]  /*e600*/  FADD.FTZ R77, R29, R26 ;  /* 0x0000001a1d4d7221 */ /* 0x000fe20000010000 */
[----:B0-----:R-:W-:Y:S01]  /*e610*/  FADD.FTZ R24, R62, R65 ;  /* 0x000000413e187221 */ /* 0x001fe20000010000 */
[----:B------:R-:W0:Y:S01]  /*e620*/  MUFU.EX2 R3, R3 ;  /* 0x0000000300037308 */ /* 0x000e220000000800 */
[----:B------:R-:W-:Y:S01]  /*e630*/  F2FP.F16.F32.PACK_AB R26, R72, R11 ;  /* 0x0000000b481a723e */ /* 0x000fe200000000ff */
[C---:B------:R-:W-:Y:S01]  /*e640*/  FADD.FTZ R30, R84.reuse, R77 ;  /* 0x0000004d541e7221 */ /* 0x040fe20000010000 */
[----:B------:R-:W-:-:S02]  /*e650*/  F2FP.F16.F32.PACK_AB R32, R84, R29 ;  /* 0x0000001d5420723e */ /* 0x000fc400000000ff */
[----:B------:R-:W-:Y:S01]  /*e660*/  F2FP.F16.F32.PACK_AB R28, R85, R78 ;  /* 0x0000004e551c723e */ /* 0x000fe200000000ff */
[----:B------:R-:W-:Y:S01]  /*e670*/  FADD.FTZ R77, R33, R30 ;  /* 0x0000001e214d7221 */ /* 0x000fe20000010000 */
[----:B------:R-:W-:Y:S01]  /*e680*/  F2FP.F16.F32.PACK_AB R30, R80, R25 ;  /* 0x00000019501e723e */ /* 0x000fe200000000ff */
[----:B------:R-:W1:Y:S01]  /*e690*/  MUFU.EX2 R14, R14 ;  /* 0x0000000e000e7308 */ /* 0x000e620000000800 */
[----:B------:R-:W-:Y:S01]  /*e6a0*/  F2FP.F16.F32.PACK_AB R25, R65, R62 ;  /* 0x0000003e4119723e */ /* 0x000fe200000000ff */
[C---:B------:R-:W-:Y:S01]  /*e6b0*/  FADD.FTZ R72, R34.reuse, R77 ;  /* 0x0000004d22487221 */ /* 0x040fe20000010000 */
[----:B------:R-:W2:Y:S01]  /*e6c0*/  LDL R62, [R1+0x24] ;  /* 0x00002400013e7983 */ /* 0x000ea20000100800 */
[----:B------:R-:W-:Y:S02]  /*e6d0*/  F2FP.F16.F32.PACK_AB R34, R34, R33 ;  /* 0x000000212222723e */ /* 0x000fe400000000ff */
[----:B------:R-:W-:Y:S02]  /*e6e0*/  FADD.FTZ R29, R5, R72 ;  /* 0x00000048051d7221 */ /* 0x000fe40000010000 */
[----:B------:R-:W3:Y:S01]  /*e6f0*/  MUFU.EX2 R21, R21 ;  /* 0x0000001500157308 */ /* 0x000ee20000000800 */
[----:B0-----:R-:W-:-:S07]  /*e700*/  FADD.FTZ R31, R3, R24 ;  /* 0x00000018031f7221 */ /* 0x001fce0000010000 */
[----:B------:R-:W0:Y:S01]  /*e710*/  MUFU.EX2 R66, R66 ;  /* 0x0000004200427308 */ /* 0x000e220000000800 */
[----:B-1----:R-:W-:-:S07]  /*e720*/  FADD.FTZ R24, R14, R31 ;  /* 0x0000001f0e187221 */ /* 0x002fce0000010000 */
[----:B------:R-:W1:Y:S01]  /*e730*/  MUFU.EX2 R69, R69 ;  /* 0x0000004500457308 */ /* 0x000e620000000800 */
[----:B---3--:R-:W-:Y:S01]  /*e740*/  FADD.FTZ R31, R21, R24 ;  /* 0x00000018151f7221 */ /* 0x008fe20000010000 */
[----:B------:R-:W-:-:S06]  /*e750*/  F2FP.F16.F32.PACK_AB R24, R83, R4 ;  /* 0x000000045318723e */ /* 0x000fcc00000000ff */
[----:B------:R-:W3:Y:S01]  /*e760*/  MUFU.EX2 R70, R70 ;  /* 0x0000004600467308 */ /* 0x000ee20000000800 */
[----:B0-----:R-:W-:-:S07]  /*e770*/  FADD.FTZ R4, R66, R31 ;  /* 0x0000001f42047221 */ /* 0x001fce0000010000 */
[----:B------:R-:W0:Y:S01]  /*e780*/  MUFU.EX2 R74, R74 ;  /* 0x0000004a004a7308 */ /* 0x000e220000000800 */
[----:B-1----:R-:W-:-:S07]  /*e790*/  FADD.FTZ R31, R69, R4 ;  /* 0x00000004451f7221 */ /* 0x002fce0000010000 */
[----:B------:R-:W1:Y:S01]  /*e7a0*/  MUFU.EX2 R75, R75 ;  /* 0x0000004b004b7308 */ /* 0x000e620000000800 */
[----:B---3--:R-:W-:-:S07]  /*e7b0*/  FADD.FTZ R31, R70, R31 ;  /* 0x0000001f461f7221 */ /* 0x008fce0000010000 */
[----:B------:R-:W3:Y:S01]  /*e7c0*/  MUFU.EX2 R35, R35 ;  /* 0x0000002300237308 */ /* 0x000ee20000000800 */
[----:B0-----:R-:W-:Y:S01]  /*e7d0*/  FADD.FTZ R4, R74, R31 ;  /* 0x0000001f4a047221 */ /* 0x001fe20000010000 */
[----:B------:R-:W-:Y:S01]  /*e7e0*/  FADD.FTZ R31, R20, R29 ;  /* 0x0000001d141f7221 */ /* 0x000fe20000010000 */
[----:B------:R-:W-:-:S05]  /*e7f0*/  F2FP.F16.F32.PACK_AB R29, R66, R21 ;  /* 0x00000015421d723e */ /* 0x000fca00000000ff */
[----:B------:R-:W0:Y:S01]  /*e800*/  MUFU.EX2 R36, R36 ;  /* 0x0000002400247308 */ /* 0x000e220000000800 */
[C---:B-1----:R-:W-:Y:S01]  /*e810*/  FADD.FTZ R4, R75.reuse, R4 ;  /* 0x000000044b047221 */ /* 0x042fe20000010000 */
[----:B------:R-:W-:-:S06]  /*e820*/  F2FP.F16.F32.PACK_AB R33, R75, R74 ;  /* 0x0000004a4b21723e */ /* 0x000fcc00000000ff */
[----:B------:R-:W1:Y:S08]  /*e830*/  MUFU.EX2 R10, R10 ;  /* 0x0000000a000a7308 */ /* 0x000e700000000800 */
[----:B------:R-:W4:Y:S08]  /*e840*/  MUFU.EX2 R39, R39 ;  /* 0x0000002700277308 */ /* 0x000f300000000800 */
[----:B------:R5:W-:Y:S08]  /*e850*/  MUFU.EX2 R11, R27 ;  /* 0x0000001b000b7308 */ /* 0x000bf00000000800 */
[----:B------:R-:W4:Y:S01]  /*e860*/  MUFU.EX2 R40, R40 ;  /* 0x0000002800287308 */ /* 0x000f220000000800 */
[----:B-----5:R-:W-:Y:S01]  /*e870*/  F2FP.F16.F32.PACK_AB R27, R14, R3 ;  /* 0x000000030e1b723e */ /* 0x020fe200000000ff */
[----:B---3--:R-:W-:Y:S01]  /*e880*/  FADD.FTZ R3, R35, R4 ;  /* 0x0000000423037221 */ /* 0x008fe20000010000 */
[----:B------:R-:W-:Y:S01]  /*e890*/  FADD.FTZ R4, R38, R31 ;  /* 0x0000001f26047221 */ /* 0x000fe20000010000 */
[----:B0-----:R-:W-:-:S02]  /*e8a0*/  F2FP.F16.F32.PACK_AB R35, R36, R35 ;  /* 0x000000232423723e */ /* 0x001fc400000000ff */
[----:B------:R-:W-:Y:S01]  /*e8b0*/  FADD.FTZ R3, R36, R3 ;  /* 0x0000000324037221 */ /* 0x000fe20000010000 */
[----:B------:R-:W-:Y:S01]  /*e8c0*/  FADD.FTZ R14, R15, R4 ;  /* 0x000000040f0e7221 */ /* 0x000fe20000010000 */
[----:B------:R-:W0:Y:S01]  /*e8d0*/  MUFU.EX2 R43, R43 ;  /* 0x0000002b002b7308 */ /* 0x000e220000000800 */
[----:B------:R3:W-:Y:S01]  /*e8e0*/  STSM.16.M88.4 [R140+0x21800], R24 ;  /* 0x021800188c007844 */ /* 0x0007e20000000200 */
[----:B-1----:R-:W-:Y:S01]  /*e8f0*/  FADD.FTZ R4, R10, R3 ;  /* 0x000000030a047221 */ /* 0x002fe20000010000 */
[----:B------:R-:W-:Y:S01]  /*e900*/  FADD.FTZ R21, R37, R14 ;  /* 0x0000000e25157221 */ /* 0x000fe20000010000 */
[----:B------:R-:W-:Y:S02]  /*e910*/  F2FP.F16.F32.PACK_AB R31, R70, R69 ;  /* 0x00000045461f723e */ /* 0x000fe400000000ff */
[----:B----4-:R-:W-:Y:S02]  /*e920*/  FADD.FTZ R3, R39, R4 ;  /* 0x0000000427037221 */ /* 0x010fe40000010000 */
[----:B------:R-:W1:Y:S08]  /*e930*/  MUFU.EX2 R44, R44 ;  /* 0x0000002c002c7308 */ /* 0x000e700000000800 */
[----:B------:R-:W4:Y:S01]  /*e940*/  MUFU.EX2 R47, R47 ;  /* 0x0000002f002f7308 */ /* 0x000f220000000800 */
[----:B------:R-:W-:-:S07]  /*e950*/  FADD.FTZ R4, R40, R3 ;  /* 0x0000000328047221 */ /* 0x000fce0000010000 */
[----:B------:R-:W5:Y:S01]  /*e960*/  MUFU.EX2 R48, R48 ;  /* 0x0000003000307308 */ /* 0x000f620000000800 */
[----:B0-----:R-:W-:Y:S01]  /*e970*/  FADD.FTZ R3, R43, R4 ;  /* 0x000000042b037221 */ /* 0x001fe20000010000 */
[----:B------:R-:W-:-:S06]  /*e980*/  FADD.FTZ R14, R82, R21 ;  /* 0x00000015520e7221 */ /* 0x000fcc0000010000 */
[----:B------:R-:W0:Y:S01]  /*e990*/  MUFU.EX2 R51, R51 ;  /* 0x0000003300337308 */ /* 0x000e220000000800 */
[----:B-1----:R-:W-:Y:S01]  /*e9a0*/  FADD.FTZ R4, R44, R3 ;  /* 0x000000032c047221 */ /* 0x002fe20000010000 */
[----:B------:R-:W-:-:S06]  /*e9b0*/  FADD.FTZ R21, R71, R14 ;  /* 0x0000000e47157221 */ /* 0x000fcc0000010000 */
[----:B------:R-:W1:Y:S01]  /*e9c0*/  MUFU.EX2 R52, R52 ;  /* 0x0000003400347308 */ /* 0x000e620000000800 */
[----:B----4-:R-:W-:Y:S01]  /*e9d0*/  FADD.FTZ R3, R47, R4 ;  /* 0x000000042f037221 */ /* 0x010fe20000010000 */
[----:B------:R-:W-:-:S06]  /*e9e0*/  FADD.FTZ R14, R86, R21 ;  /* 0x00000015560e7221 */ /* 0x000fcc0000010000 */
[----:B------:R-:W4:Y:S01]  /*e9f0*/  MUFU.EX2 R55, R55 ;  /* 0x0000003700377308 */ /* 0x000f220000000800 */
[----:B-----5:R-:W-:Y:S01]  /*ea00*/  FADD.FTZ R4, R48, R3 ;  /* 0x0000000330047221 */ /* 0x020fe20000010000 */
[----:B------:R-:W-:-:S06]  /*ea10*/  F2FP.F16.F32.PACK_AB R36, R20, R5 ;  /* 0x000000051424723e */ /* 0x000fcc00000000ff */
[----:B------:R-:W5:Y:S01]  /*ea20*/  MUFU.EX2 R56, R56 ;  /* 0x0000003800387308 */ /* 0x000f620000000800 */
[----:B0-----:R-:W-:Y:S01]  /*ea30*/  FADD.FTZ R3, R51, R4 ;  /* 0x0000000433037221 */ /* 0x001fe20000010000 */
[----:B------:R-:W-:-:S06]  /*ea40*/  FADD.FTZ R5, R45, R14 ;  /* 0x0000000e2d057221 */ /* 0x000fcc0000010000 */
[----:B------:R-:W0:Y:S01]  /*ea50*/  MUFU.EX2 R53, R53 ;  /* 0x0000003500357308 */ /* 0x000e220000000800 */
[----:B---3--:R-:W-:-:S07]  /*ea60*/  F2FP.F16.F32.PACK_AB R24, R82, R37 ;  /* 0x000000255218723e */ /* 0x008fce00000000ff */
[----:B------:R-:W-:Y:S01]  /*ea70*/  MUFU.EX2 R54, R54 ;  /* 0x0000003600367308 */ /* 0x000fe20000000800 */
[----:B-1----:R-:W-:-:S07]  /*ea80*/  FADD.FTZ R4, R52, R3 ;  /* 0x0000000334047221 */ /* 0x002fce0000010000 */
[----:B------:R-:W1:Y:S08]  /*ea90*/  MUFU.EX2 R57, R57 ;  /* 0x0000003900397308 */ /* 0x000e700000000800 */
[----:B------:R-:W-:Y:S08]  /*eaa0*/  MUFU.EX2 R58, R58 ;  /* 0x0000003a003a7308 */ /* 0x000ff00000000800 */
[----:B------:R-:W3:Y:S08]  /*eab0*/  MUFU.EX2 R61, R61 ;  /* 0x0000003d003d7308 */ /* 0x000ef00000000800 */
[----:B------:R-:W-:Y:S08]  /*eac0*/  MUFU.EX2 R63, R63 ;  /* 0x0000003f003f7308 */ /* 0x000ff00000000800 */
[----:B------:R-:W3:Y:S08]  /*ead0*/  MUFU.EX2 R64, R64 ;  /* 0x0000004000407308 */ /* 0x000ef00000000800 */
[----:B------:R-:W-:Y:S08]  /*eae0*/  MUFU.EX2 R67, R67 ;  /* 0x0000004300437308 */ /* 0x000ff00000000800 */
[----:B------:R-:W3:Y:S01]  /*eaf0*/  MUFU.EX2 R68, R68 ;  /* 0x0000004400447308 */ /* 0x000ee20000000800 */
[----:B------:R-:W-:-:S07]  /*eb00*/  F2FP.F16.F32.PACK_AB R37, R39, R10 ;  /* 0x0000000a2725723e */ /* 0x000fce00000000ff */
[----:B------:R-:W-:Y:S01]  /*eb10*/  MUFU.EX2 R0, R0 ;  /* 0x0000000000007308 */ /* 0x000fe20000000800 */
[----:B------:R-:W-:-:S07]  /*eb20*/  FADD.FTZ R5, R46, R5 ;  /* 0x000000052e057221 */ /* 0x000fce0000010000 */
[----:B------:R-:W3:Y:S08]  /*eb30*/  MUFU.EX2 R41, R41 ;  /* 0x0000002900297308 */ /* 0x000ef00000000800 */
[----:B------:R-:W-:Y:S08]  /*eb40*/  MUFU.EX2 R42, R42 ;  /* 0x0000002a002a7308 */ /* 0x000ff00000000800 */
[----:B------:R-:W3:Y:S08]  /*eb50*/  MUFU.EX2 R49, R49 ;  /* 0x0000003100317308 */ /* 0x000ef00000000800 */
[----:B------:R-:W-:Y:S08]  /*eb60*/  MUFU.EX2 R73, R73 ;  /* 0x0000004900497308 */ /* 0x000ff00000000800 */
[----:B------:R-:W2:Y:S08]  /*eb70*/  MUFU.EX2 R60, R60 ;  /* 0x0000003c003c7308 */ /* 0x000eb00000000800 */
[----:B------:R-:W-:Y:S08]  /*eb80*/  MUFU.EX2 R59, R59 ;  /* 0x0000003b003b7308 */ /* 0x000ff00000000800 */
[----:B------:R-:W2:Y:S01]  /*eb90*/  MUFU.EX2 R76, R76 ;  /* 0x0000004c004c7308 */ /* 0x000ea20000000800 */
[----:B------:R-:W-:Y:S01]  /*eba0*/  F2FP.F16.F32.PACK_AB R38, R15, R38 ;  /* 0x000000260f26723e */ /* 0x000fe200000000ff */
[----:B------:R1:W-:Y:S01]  /*ebb0*/  STSM.16.M88.4 [R87], R28 ;  /* 0x0000001c57007844 */ /* 0x0003e20000000200 */
[----:B------:R-:W-:Y:S01]  /*ebc0*/  F2FP.F16.F32.PACK_AB R39, R43, R40 ;  /* 0x000000282b27723e */ /* 0x000fe200000000ff */
[----:B----4-:R-:W-:Y:S01]  /*ebd0*/  FADD.FTZ R3, R55, R4 ;  /* 0x0000000437037221 */ /* 0x010fe20000010000 */
[----:B------:R-:W-:-:S02]  /*ebe0*/  F2FP.F16.F32.PACK_AB R26, R86, R71 ;  /* 0x00000047561a723e */ /* 0x000fc400000000ff */
[----:B------:R-:W-:Y:S02]  /*ebf0*/  F2FP.F16.F32.PACK_AB R25, R47, R44 ;  /* 0x0000002c2f19723e */ /* 0x000fe400000000ff */
[----:B------:R-:W-:Y:S01]  /*ec00*/  F2FP.F16.F32.PACK_AB R27, R51, R48 ;  /* 0x00000030331b723e */ /* 0x000fe200000000ff */
[----:B------:R-:W-:Y:S01]  /*ec10*/  FADD.FTZ R10, R50, R5 ;  /* 0x00000005320a7221 */ /* 0x000fe20000010000 */
[----:B------:R4:W-:Y:S01]  /*ec20*/  STSM.16.M88.4 [R142], R32 ;  /* 0x000000208e007844 */ /* 0x0009e20000000200 */
[----:B------:R-:W2:Y:S01]  /*ec30*/  @P2 LDC R14, c[0x0][0x44c] ;  /* 0x00011300ff0e2b82 */ /* 0x000ea20000000800 */
[----:B-----5:R-:W-:Y:S02]  /*ec40*/  FADD.FTZ R4, R56, R3 ;  /* 0x0000000338047221 */ /* 0x020fe40000010000 */
[----:B------:R-:W-:Y:S01]  /*ec50*/  STSM.16.M88.4 [R141], R36 ;  /* 0x000000248d007844 */ /* 0x000fe20000000200 */
[----:B0-----:R-:W-:-:S03]  /*ec60*/  FADD.FTZ R5, R53, R10 ;  /* 0x0000000a35057221 */ /* 0x001fc60000010000 */
[----:B------:R0:W-:Y:S01]  /*ec70*/  STSM.16.M88.4 [R140+0x27800], R24 ;  /* 0x027800188c007844 */ /* 0x0001e20000000200 */
[----:B-1----:R-:W-:Y:S01]  /*ec80*/  F2FP.F16.F32.PACK_AB R28, R57, R54 ;  /* 0x00000036391c723e */ /* 0x002fe200000000ff */
[----:B------:R-:W1:Y:S01]  /*ec90*/  @P2 LDC R15, c[0x0][0x450] ;  /* 0x00011400ff0f2b82 */ /* 0x000e620000000800 */
[----:B---3--:R-:W-:Y:S02]  /*eca0*/  F2FP.F16.F32.PACK_AB R30, R61, R58 ;  /* 0x0000003a3d1e723e */ /* 0x008fe400000000ff */
[----:B------:R-:W-:Y:S02]  /*ecb0*/  F2FP.F16.F32.PACK_AB R29, R64, R63 ;  /* 0x0000003f401d723e */ /* 0x000fe400000000ff */
[----:B------:R-:W-:Y:S01]  /*ecc0*/  F2FP.F16.F32.PACK_AB R31, R68, R67 ;  /* 0x00000043441f723e */ /* 0x000fe200000000ff */
[----:B------:R-:W-:Y:S01]  /*ecd0*/  FADD.FTZ R4, R11, R4 ;  /* 0x000000040b047221 */ /* 0x000fe20000010000 */
[----:B----4-:R-:W-:Y:S02]  /*ece0*/  F2FP.F16.F32.PACK_AB R32, R41, R0 ;  /* 0x000000002920723e */ /* 0x010fe400000000ff */
[----:B------:R-:W-:-:S02]  /*ecf0*/  F2FP.F16.F32.PACK_AB R34, R49, R42 ;  /* 0x0000002a3122723e */ /* 0x000fc400000000ff */
[----:B--2---:R-:W-:Y:S02]  /*ed00*/  F2FP.F16.F32.PACK_AB R33, R60, R73 ;  /* 0x000000493c21723e */ /* 0x004fe400000000ff */
[----:B0-----:R-:W-:Y:S02]  /*ed10*/  F2FP.F16.F32.PACK_AB R24, R46, R45 ;  /* 0x0000002d2e18723e */ /* 0x001fe400000000ff */
[----:B------:R-:W-:Y:S02]  /*ed20*/  F2FP.F16.F32.PACK_AB R26, R53, R50 ;  /* 0x00000032351a723e */ /* 0x000fe400000000ff */
[----:B------:R-:W-:Y:S02]  /*ed30*/  F2FP.F16.F32.PACK_AB R25, R55, R52 ;  /* 0x000000343719723e */ /* 0x000fe400000000ff */
[----:B------:R-:W-:Y:S02]  /*ed40*/  F2FP.F16.F32.PACK_AB R27, R11, R56 ;  /* 0x000000380b1b723e */ /* 0x000fe400000000ff */
[----:B------:R-:W-:Y:S01]  /*ed50*/  F2FP.F16.F32.PACK_AB R35, R76, R59 ;  /* 0x0000003b4c23723e */ /* 0x000fe200000000ff */
[----:B------:R-:W-:-:S02]  /*ed60*/  FADD.FTZ R10, R54, R5 ;  /* 0x00000005360a7221 */ /* 0x000fc40000010000 */
[----:B------:R0:W-:Y:S01]  /*ed70*/  STSM.16.M88.4 [R62], R24 ;  /* 0x000000183e007844 */ /* 0x0001e20000000200 */
[----:B------:R-:W-:Y:S01]  /*ed80*/  FADD.FTZ R3, R63, R4 ;  /* 0x000000043f037221 */ /* 0x000fe20000010000 */
[----:B------:R-:W-:Y:S02]  /*ed90*/  FADD.FTZ R5, R57, R10 ;  /* 0x0000000a39057221 */ /* 0x000fe40000010000 */
[----:B------:R0:W-:Y:S04]  /*eda0*/  STSM.16.M88.4 [R142+0x6000], R28 ;  /* 0x0060001c8e007844 */ /* 0x0001e80000000200 */
[----:B------:R0:W-:Y:S01]  /*edb0*/  STSM.16.M88.4 [R141+0x6000], R32 ;  /* 0x006000208d007844 */ /* 0x0001e20000000200 */
[----:B------:R-:W-:Y:S01]  /*edc0*/  FADD.FTZ R4, R64, R3 ;  /* 0x0000000340047221 */ /* 0x000fe20000010000 */
[----:B------:R2:W-:Y:S06]  /*edd0*/  MEMBAR.ALL.CTA ;  /* 0x0000000000007992 */ /* 0x0005ec0000008000 */
[----:B--2---:R-:W2:Y:S01]  /*ede0*/  FENCE.VIEW.ASYNC.S ;  /* 0x00000000000073c6 */ /* 0x004ea20000000000 */
[----:B------:R-:W-:Y:S01]  /*edf0*/  FADD.FTZ R10, R58, R5 ;  /* 0x000000053a0a7221 */ /* 0x000fe20000010000 */
[----:B------:R-:W-:-:S03]  /*ee00*/  FADD.FTZ R3, R67, R4 ;  /* 0x0000000443037221 */ /* 0x000fc60000010000 */
[----:B------:R-:W-:Y:S01]  /*ee10*/  FADD.FTZ R5, R61, R10 ;  /* 0x0000000a3d057221 */ /* 0x000fe20000010000 */
[----:B------:R-:W-:Y:S01]  /*ee20*/  FADD.FTZ R68, R68, R3 ;  /* 0x0000000344447221 */ /* 0x000fe20000010000 */
[----:B------:R-:W-:Y:S01]  /*ee30*/  PLOP3.LUT P3, PT, PT, PT, UP0, 0x40, 0x0 ;  /* 0x000000000000781c */ /* 0x000fe20003f6e808 */
[----:B------:R-:W-:-:S04]  /*ee40*/  @P2 IMAD.HI.U32 R14, R89, R14, RZ ;  /* 0x0000000e590e2227 */ /* 0x000fc800078e00ff */
[----:B------:R-:W-:Y:S01]  /*ee50*/  FADD.FTZ R0, R0, R5 ;  /* 0x0000000500007221 */ /* 0x000fe20000010000 */
[----:B------:R-:W-:-:S03]  /*ee60*/  FADD.FTZ R73, R73, R68 ;  /* 0x0000004449497221 */ /* 0x000fc60000010000 */
[----:B------:R-:W-:Y:S01]  /*ee70*/  FADD.FTZ R41, R41, R0 ;  /* 0x0000000029297221 */ /* 0x000fe20000010000 */
[----:B------:R-:W-:Y:S01]  /*ee80*/  IMAD.MOV.U32 R0, RZ, RZ, R89 ;  /* 0x000000ffff007224 */ /* 0x000fe200078e0059 */
[----:B-1----:R-:W-:Y:S01]  /*ee90*/  @P2 SHF.R.U32.HI R0, RZ, R15, R14 ;  /* 0x0000000fff002219 */ /* 0x002fe2000001160e */
[----:B------:R-:W-:Y:S01]  /*eea0*/  FADD.FTZ R60, R60, R73 ;  /* 0x000000493c3c7221 */ /* 0x000fe20000010000 */
[----:B------:R-:W-:-:S03]  /*eeb0*/  FADD.FTZ R4, R42, R41 ;  /* 0x000000292a047221 */ /* 0x000fc60000010000 */
[----:B------:R-:W-:Y:S01]  /*eec0*/  FADD.FTZ R3, R59, R60 ;  /* 0x0000003c3b037221 */ /* 0x000fe20000010000 */
[----:B------:R-:W-:Y:S02]  /*eed0*/  IMAD.IADD R113, R113, 0x1, R0 ;  /* 0x0000000171717824 */ /* 0x000fe400078e0200 */
[----:B------:R-:W-:Y:S01]  /*eee0*/  FADD.FTZ R4, R49, R4 ;  /* 0x0000000431047221 */ /* 0x000fe20000010000 */
[----:B------:R-:W-:Y:S02]  /*eef0*/  VIADD R0, R88, 0xfffffffe ;  /* 0xfffffffe58007836 */ /* 0x000fe40000000000 */
[----:B------:R-:W-:Y:S01]  /*ef00*/  FADD.FTZ R3, R76, R3 ;  /* 0x000000034c037221 */ /* 0x000fe20000010000 */
[----:B------:R-:W-:Y:S01]  /*ef10*/  VIADD R5, R113, UR6 ;  /* 0x0000000671057c36 */ /* 0x000fe20008000000 */
[----:B--2---:R-:W-:Y:S01]  /*ef20*/  NOP ;  /* 0x0000000000007918 */ /* 0x004fe20000000000 */
[----:B0-----:R-:W-:Y:S05]  /*ef30*/  @P3 BRA `(.L_x_11421) ;  /* 0x0000000000543947 */ /* 0x001fea0003800000 */
[C---:B------:R-:W-:Y:S01]  /*ef40*/  ISETP.GT.AND P3, PT, R113.reuse, RZ, PT ;  /* 0x000000ff7100720c */ /* 0x040fe20003f64270 */
[----:B------:R-:W-:Y:S01]  /*ef50*/  BSSY B0, `(.L_x_11422) ;  /* 0x0000010000007945 */ /* 0x000fe20003800000 */
[----:B------:R-:W-:-:S11]  /*ef60*/  VIADD R10, R113, 0xffffffff ;  /* 0xffffffff710a7836 */ /* 0x000fd60000000000 */
[----:B------:R-:W-:Y:S05]  /*ef70*/  @P3 BRA `(.L_x_11423) ;  /* 0x0000000000203947 */ /* 0x000fea0003800000 */
[----:B------:R-:W-:Y:S01]  /*ef80*/  UISETP.NE.AND UP1, UPT, UR7, 0x1, UPT ;  /* 0x000000010700788c */ /* 0x000fe2000bf25270 */
[----:B------:R-:W-:-:S05]  /*ef90*/  IMAD.MOV R10, RZ, RZ, -R113 ;  /* 0x000000ffff0a7224 */ /* 0x000fca00078e0a71 */
[----:B------:R-:W-:-:S05]  /*efa0*/  PLOP3.LUT P3, PT, PT, PT, UP1, 0x80, 0x0 ;  /* 0x000000000000781c */ /* 0x000fca0003f6f018 */
[----:B------:R-:W-:-:S08]  /*efb0*/  @UP1 ULDC.64 UR4, c[0x0][0x9e8] ;  /* 0x00027a0000041ab9 */ /* 0x000fd00000000a00 */
[----:B------:R-:W-:-:S05]  /*efc0*/  @P3 IMAD.HI.U32 R11, R10, UR4, RZ ;  /* 0x000000040a0b3c27 */ /* 0x000fca000f8e00ff */
[----:B------:R-:W-:-:S04]  /*efd0*/  @P3 SHF.R.U32.HI R10, RZ, UR5, R11 ;  /* 0x00000005ff0a3c19 */ /* 0x000fc8000801160b */
[----:B------:R-:W-:Y:S01]  /*efe0*/  LOP3.LUT R10, RZ, R10, RZ, 0x33, !PT ;  /* 0x0000000aff0a7212 */ /* 0x000fe200078e33ff */
[----:B------:R-:W-:Y:S06]  /*eff0*/  BRA `(.L_x_11424) ;  /* 0x0000000000147947 */ /* 0x000fec0003800000 */
.L_x_11423:
[----:B------:R-:W-:-:S06]  /*f000*/  UISETP.NE.AND UP1, UPT, UR7, 0x1, UPT ;  /* 0x000000010700788c */ /* 0x000fcc000bf25270 */
[----:B------:R-:W-:-:S05]  /*f010*/  PLOP3.LUT P3, PT, PT, PT, UP1, 0x80, 0x0 ;  /* 0x000000000000781c */ /* 0x000fca0003f6f018 */
[----:B------:R-:W-:-:S08]  /*f020*/  @UP1 ULDC.64 UR4, c[0x0][0x9e8] ;  /* 0x00027a0000041ab9 */ /* 0x000fd00000000a00 */
[----:B------:R-:W-:-:S05]  /*f030*/  @P3 IMAD.HI.U32 R11, R10, UR4, RZ ;  /* 0x000000040a0b3c27 */ /* 0x000fca000f8e00ff */
[----:B------:R-:W-:-:S07]  /*f040*/  @P3 SHF.R.U32.HI R10, RZ, UR5, R11 ;  /* 0x00000005ff0a3c19 */ /* 0x000fce000801160b */
.L_x_11424:
[----:B------:R-:W-:Y:S05]  /*f050*/  BSYNC B0 ;  /* 0x0000000000007941 */ /* 0x000fea0003800000 */
.L_x_11422:
[----:B------:R-:W-:-:S04]  /*f060*/  IMAD.U32 R11, RZ, RZ, UR7 ;  /* 0x00000007ff0b7e24 */ /* 0x000fc8000f8e00ff */
[----:B------:R-:W-:-:S05]  /*f070*/  IMAD R10, R10, R11, UR7 ;  /* 0x000000070a0a7e24 */ /* 0x000fca000f8e020b */
[----:B------:R-:W-:-:S07]  /*f080*/  VIMNMX R5, R5, R10, PT ;  /* 0x0000000a05057248 */ /* 0x000fce0003fe0100 */
.L_x_11421:
[----:B------:R-:W2:Y:S01]  /*f090*/  LDL R11, [R1+0x44] ;  /* 0x00004400010b7983 */ /* 0x000ea20000100800 */
        /* <DEDUP_REMOVED lines=10> */
[----:B------:R-:W-:Y:S01]  /*f140*/  ULDC UR6, c[0x0][0x988] ;  /* 0x0002620000067ab9 */ /* 0x000fe20000000800 */
[----:B------:R-:W-:Y:S01]  /*f150*/  ULDC UR50, c[0x0][0x9e0] ;  /* 0x0002780000327ab9 */ /* 0x000fe20000000800 */
[----:B------:R-:W-:Y:S01]  /*f160*/  ULDC UR43, c[0x0][0x9e0] ;  /* 0x00027800002b7ab9 */ /* 0x000fe20000000800 */
        /* <DEDUP_REMOVED lines=24> */
[----:B--2---:R-:W-:-:S04]  /*f2f0*/  VIMNMX R11, R11, R10, !PT ;  /* 0x0000000a0b0b7248 */ /* 0x004fc80007fe0100 */
[----:B------:R-:W-:Y:S01]  /*f300*/  ISETP.GE.AND P3, PT, R0, R11, PT ;  /* 0x0000000b0000720c */ /* 0x000fe20003f66270 */
[----:B------:R0:W-:-:S12]  /*f310*/  STL [R1+0x8], R11 ;  /* 0x0000080b01007387 */ /* 0x0001d80000100800 */
[----:B0-----:R-:W-:Y:S05]  /*f320*/  @!P3 BRA `(.L_x_11425) ;  /* 0x0000003800e4b947 */ /* 0x001fea0003800000 */
[----:B------:R-:W-:-:S07]  /*f330*/  IMAD.MOV.U32 R135, RZ, RZ, RZ ;  /* 0x000000ffff877224 */ /* 0x000fce00078e00ff */
.L_x_11443:
        /* <DEDUP_REMOVED lines=10> */
.L_x_11427:
[----:B------:R-:W-:Y:S01]  /*f3e0*/  IMAD R11, R20, 0x8, R2 ;  /* 0x00000008140b7824 */ /* 0x000fe200078e0202 */
[----:B------:R-:W-:-:S04]  /*f3f0*/  SHF.L.U32 R10, R5, 0x1f, RZ ;  /* 0x0000001f050a7819 */ /* 0x000fc800000006ff */
[----:B------:R0:W1:Y:S01]  /*f400*/  SYNCS.PHASECHK.TRANS64.TRYWAIT P4, [R11+URZ+0x2d830], R10 ;  /* 0x02d8300a0b0075a7 */ /* 0x000062000808017f */
[----:B------:R-:W-:Y:S05]  /*f410*/  @!P0 BRA `(.L_x_11428) ;  /* 0x0000000000048947 */ /* 0x000fea0003800000 */
[----:B------:R-:W-:Y:S01]  /*f420*/  BPT.TRAP 0x1 ;  /* 0x000000040000795c */ /* 0x000fe20000300000 */
.L_x_11428:
[----:B------:R-:W-:Y:S04]  /*f430*/  BSSY B0, `(.L_x_11426) ;  /* 0x0000004000007945 */ /* 0x000fe80003800000 */
[----:B-1----:R-:W-:Y:S05]  /*f440*/  @P4 BRA `(.L_x_11429) ;  /* 0x0000000000084947 */ /* 0x002fea0003800000 */
[----:B------:R-:W1:Y:S02]  /*f450*/  SYNCS.PHASECHK.TRANS64.TRYWAIT P4, [R11+URZ+0x2d830], R10 ;  /* 0x02d8300a0b0075a7 */ /* 0x000e64000808017f */
[----:B-1----:R-:W-:Y:S05]  /*f460*/  @!P4 BRA `(.L_x_11430) ;  /* 0x000001540078c947 */ /* 0x002fea0003800000 */
.L_x_11429:
[----:B------:R-:W-:Y:S05]  /*f470*/  BSYNC B0 ;  /* 0x0000000000007941 */ /* 0x000fea0003800000 */
.L_x_11426:
[----:B01----:R-:W0:Y:S01]  /*f480*/  S2R R10, SR_TID.X ;  /* 0x00000000000a7919 */ /* 0x003e220000002100 */
[----:B------:R-:W-:Y:S05]  /*f490*/  WARPSYNC.ALL ;  /* 0x0000000000007948 */ /* 0x000fea0003800000 */
[----:B------:R-:W-:Y:S01]  /*f4a0*/  IMAD.MOV.U32 R11, RZ, RZ, -0x7fffffe0 ;  /* 0x80000020ff0b7424 */ /* 0x000fe200078e00ff */
[----:B------:R-:W-:Y:S01]  /*f4b0*/  R2UR UR8, R6 ;  /* 0x00000000060872ca */ /* 0x000fe200000e0000 */
[----:B------:R-:W-:Y:S01]  /*f4c0*/  IMAD.MOV.U32 R25, RZ, RZ, -0x7fffffe0 ;  /* 0x80000020ff197424 */ /* 0x000fe200078e00ff */
[----:B------:R-:W-:Y:S01]  /*f4d0*/  R2UR UR9, R7 ;  /* 0x00000000070972ca */ /* 0x000fe200000e0000 */
[----:B------:R-:W-:Y:S01]  /*f4e0*/  IMAD.MOV.U32 R27, RZ, RZ, -0x7fffffe0 ;  /* 0x80000020ff1b7424 */ /* 0x000fe200078e00ff */
[----:B------:R-:W-:Y:S01]  /*f4f0*/  R2UR UR11, R11 ;  /* 0x000000000b0b72ca */ /* 0x000fe200000e0000 */
[----:B------:R-:W-:Y:S01]  /*f500*/  IMAD.MOV.U32 R15, RZ, RZ, -0x7fffffe0 ;  /* 0x80000020ff0f7424 */ /* 0x000fe200078e00ff */
        /* <DEDUP_REMOVED lines=10> */
[----:B0-----:R-:W-:Y:S01]  /*f5b0*/  SHF.R.U32.HI R14, RZ, 0x7, R10 ;  /* 0x00000007ff0e7819 */ /* 0x001fe2000001160a */
[----:B------:R-:W-:Y:S01]  /*f5c0*/  IMAD R10, R20, 0x600, R157 ;  /* 0x00000600140a7824 */ /* 0x000fe200078e029d */
[----:B------:R-:W-:Y:S02]  /*f5d0*/  R2UR UR24, R146 ;  /* 0x00000000921872ca */ /* 0x000fe400000e0000 */
[----:B------:R-:W-:Y:S01]  /*f5e0*/  R2UR UR25, R147 ;  /* 0x00000000931972ca */ /* 0x000fe200000e0000 */
[----:B------:R-:W-:Y:S01]  /*f5f0*/  VIADD R21, R14, 0x8 ;  /* 0x000000080e157836 */ /* 0x000fe20000000000 */
[C---:B------:R-:W-:Y:S01]  /*f600*/  R2UR UR10, R10.reuse ;  /* 0x000000000a0a72ca */ /* 0x040fe200000e0000 */
[C---:B------:R-:W-:Y:S01]  /*f610*/  VIADD R24, R10.reuse, 0x2 ;  /* 0x000000020a187836 */ /* 0x040fe20000000000 */
[----:B------:R-:W-:Y:S01]  /*f620*/  R2UR UR31, R11 ;  /* 0x000000000b1f72ca */ /* 0x000fe200000e0000 */
[C---:B------:R-:W-:Y:S01]  /*f630*/  VIADD R26, R10.reuse, 0x400 ;  /* 0x000004000a1a7836 */ /* 0x040fe20000000000 */
[----:B------:R0:W-:Y:S01]  /*f640*/  BAR.SYNC.DEFER_BLOCKING R21, 0x100 ;  /* 0x000400150000751d */ /* 0x0001e20000010000 */
[----:B------:R-:W-:Y:S01]  /*f650*/  VIADD R14, R10, 0x200 ;  /* 0x000002000a0e7836 */ /* 0x000fe20000000000 */
[----:B------:R-:W-:Y:S01]  /*f660*/  R2UR UR14, R24 ;  /* 0x00000000180e72ca */ /* 0x000fe200000e0000 */
[----:B------:R-:W-:Y:S01]  /*f670*/  VIADD R24, R10, 0x202 ;  /* 0x000002020a187836 */ /* 0x000fe20000000000 */
[----:B------:R-:W-:Y:S01]  /*f680*/  R2UR UR26, R26 ;  /* 0x000000001a1a72ca */ /* 0x000fe200000e0000 */
[----:B------:R-:W-:Y:S01]  /*f690*/  VIADD R10, R10, 0x402 ;  /* 0x000004020a0a7836 */ /* 0x000fe20000000000 */
[----:B------:R-:W-:-:S02]  /*f6a0*/  R2UR UR18, R14 ;  /* 0x000000000e1272ca */ /* 0x000fc400000e0000 */
[----:B------:R-:W-:Y:S02]  /*f6b0*/  R2UR UR22, R24 ;  /* 0x00000000181672ca */ /* 0x000fe400000e0000 */
[----:B------:R-:W-:Y:S02]  /*f6c0*/  R2UR UR30, R10 ;  /* 0x000000000a1e72ca */ /* 0x000fe400000e0000 */
[----:B------:R-:W-:Y:S02]  /*f6d0*/  R2UR UR28, R8 ;  /* 0x00000000081c72ca */ /* 0x000fe400000e0000 */
[----:B------:R-:W-:Y:S01]  /*f6e0*/  R2UR UR29, R9 ;  /* 0x00000000091d72ca */ /* 0x000fe200000e0000 */
        /* <DEDUP_REMOVED lines=21> */
.L_x_11432:
[----:B------:R-:W-:Y:S01]  /*f840*/  SHF.L.U32 R10, R18, 0x1f, RZ ;  /* 0x0000001f120a7819 */ /* 0x000fe200000006ff */
[----:B------:R-:W-:-:S04]  /*f850*/  IMAD R11, R16, 0x8, R2 ;  /* 0x00000008100b7824 */ /* 0x000fc800078e0202 */
[----:B------:R0:W1:Y:S01]  /*f860*/  SYNCS.PHASECHK.TRANS64.TRYWAIT P3, [R11+URZ+0x2d850], R10 ;  /* 0x02d8500a0b0075a7 */ /* 0x000062000806017f */
[----:B------:R-:W-:Y:S05]  /*f870*/  @!P0 BRA `(.L_x_11433) ;  /* 0x0000000000048947 */ /* 0x000fea0003800000 */
[----:B------:R-:W-:Y:S01]  /*f880*/  BPT.TRAP 0x1 ;  /* 0x000000040000795c */ /* 0x000fe20000300000 */
.L_x_11433:
[----:B-1----:R-:W-:Y:S05]  /*f890*/  @P3 BRA `(.L_x_11431) ;  /* 0x0000000000083947 */ /* 0x002fea0003800000 */
[----:B------:R-:W1:Y:S02]  /*f8a0*/  SYNCS.PHASECHK.TRANS64.TRYWAIT P3, [R11+URZ+0x2d850], R10 ;  /* 0x02d8500a0b0075a7 */ /* 0x000e64000806017f */
[----:B-1----:R-:W-:Y:S05]  /*f8b0*/  @!P3 BRA `(.L_x_11434) ;  /* 0x000001500078b947 */ /* 0x002fea0003800000 */
.L_x_11431:
[----:B------:R-:W2:Y:S01]  /*f8c0*/  LDL R18, [R1+0x18] ;  /* 0x0000180001127983 */ /* 0x000ea20000100800 */
[----:B01----:R-:W0:Y:S03]  /*f8d0*/  @P2 LDC R11, c[0x0][0x44c] ;  /* 0x00011300ff0b2b82 */ /* 0x003e260000000800 */
[----:B------:R-:W2:Y:S04]  /*f8e0*/  LDL R14, [R1+0x40] ;  /* 0x00004000010e7983 */ /* 0x000ea80000100800 */
[----:B------:R-:W3:Y:S01]  /*f8f0*/  LDL R21, [R1+0x1c] ;  /* 0x00001c0001157983 */ /* 0x000ee20000100800 */
[----:B------:R-:W1:Y:S01]  /*f900*/  @P2 LDC R10, c[0x0][0x450] ;  /* 0x00011400ff0a2b82 */ /* 0x000e620000000800 */
[----:B------:R-:W-:Y:S05]  /*f910*/  WARPSYNC.ALL ;  /* 0x0000000000007948 */ /* 0x000fea0003800000 */
[----:B------:R-:W-:Y:S01]  /*f920*/  WARPGROUP.ARRIVE ;  /* 0x00000000000079c5 */ /* 0x000fe20000000000 */
[----:B------:R-:W-:Y:S01]  /*f930*/  UMOV UR9, 0x40000040 ;  /* 0x4000004000097882 */ /* 0x000fe20000000000 */
[----:B------:R-:W-:Y:S01]  /*f940*/  IMAD.MOV.U32 R15, RZ, RZ, -0x7fffffe0 ;  /* 0x80000020ff0f7424 */ /* 0x000fe200078e00ff */
[----:B------:R-:W-:Y:S01]  /*f950*/  UMOV UR13, 0x40000040 ;  /* 0x40000040000d7882 */ /* 0x000fe20000000000 */
[----:B------:R-:W-:Y:S01]  /*f960*/  UMOV UR17, 0x40000040 ;  /* 0x4000004000117882 */ /* 0x000fe20000000000 */
[----:B------:R-:W-:Y:S01]  /*f970*/  UMOV UR21, 0x40000040 ;  /* 0x4000004000157882 */ /* 0x000fe20000000000 */
[----:B------:R-:W-:Y:S01]  /*f980*/  UMOV UR25, 0x40000040 ;  /* 0x4000004000197882 */ /* 0x000fe20000000000 */
[C---:B------:R-:W-:Y:S01]  /*f990*/  R2UR UR15, R15.reuse ;  /* 0x000000000f0f72ca */ /* 0x040fe200000e0000 */
[----:B------:R-:W-:Y:S01]  /*f9a0*/  UMOV UR29, 0x40000040 ;  /* 0x40000040001d7882 */ /* 0x000fe20000000000 */
[C---:B------:R-:W-:Y:S01]  /*f9b0*/  R2UR UR19, R15.reuse ;  /* 0x000000000f1372ca */ /* 0x040fe200000e0000 */
[----:B------:R-:W-:Y:S01]  /*f9c0*/  UMOV UR33, 0x40000040 ;  /* 0x4000004000217882 */ /* 0x000fe20000000000 */
[C---:B------:R-:W-:Y:S01]  /*f9d0*/  R2UR UR23, R15.reuse ;  /* 0x000000000f1772ca */ /* 0x040fe200000e0000 */
[----:B------:R-:W4:Y:S01]  /*f9e0*/  S2R R144, SR_TID.X ;  /* 0x0000000000907919 */ /* 0x000f220000002100 */
[C---:B------:R-:W-:Y:S01]  /*f9f0*/  R2UR UR27, R15.reuse ;  /* 0x000000000f1b72ca */ /* 0x040fe200000e0000 */
[----:B------:R-:W-:Y:S01]  /*fa00*/  FMUL.FTZ R84, R84, UR51 ;  /* 0x0000003354547c20 */ /* 0x000fe20008410000 */
        /* <DEDUP_REMOVED lines=21> */
[----:B------:R-:W0:Y:S01]  /*fb60*/  MUFU.TANH R27, R27 ;  /* 0x0000001b001b7308 */ /* 0x000e220000002400 */
[----:B----4-:R-:W-:-:S02]  /*fb70*/  SHF.R.U32.HI R143, RZ, 0x7, R144 ;  /* 0x00000007ff8f7819 */ /* 0x010fc40000011690 */
[----:B------:R-:W-:-:S05]  /*fb80*/  ISETP.GE.U32.AND P3, PT, R144, 0x180, PT ;  /* 0x000001809000780c */ /* 0x000fca0003f66070 */
        /* <DEDUP_REMOVED lines=17> */
[----:B--2---:R-:W-:-:S04]  /*fca0*/  IMAD.IADD R18, R14, 0x1, R18 ;  /* 0x000000010e127824 */ /* 0x004fc800078e0212 */
[----:B0-----:R-:W-:-:S05]  /*fcb0*/  @P2 IMAD.HI.U32 R11, R18, R11, RZ ;  /* 0x0000000b120b2227 */ /* 0x001fca00078e00ff */
[----:B-1----:R-:W-:Y:S01]  /*fcc0*/  @P2 SHF.R.U32.HI R18, RZ, R10, R11 ;  /* 0x0000000aff122219 */ /* 0x002fe2000001160b */
[----:B------:R-:W-:Y:S02]  /*fcd0*/  IMAD.MOV.U32 R11, RZ, RZ, -0x7fffffe0 ;  /* 0x80000020ff0b7424 */ /* 0x000fe400078e00ff */
[----:B------:R-:W-:Y:S02]  /*fce0*/  VIADD R10, R2, 0x400 ;  /* 0x00000400020a7836 */ /* 0x000fe40000000000 */
[----:B------:R-:W0:Y:S01]  /*fcf0*/  SHFL.IDX PT, R145, R18, RZ, 0x1c1f ;  /* 0x001c1fff12917589 */ /* 0x000e2200000e0000 */
[----:B------:R-:W-:Y:S01]  /*fd00*/  R2UR UR11, R11 ;  /* 0x000000000b0b72ca */ /* 0x000fe200000e0000 */
[----:B---3--:R-:W-:Y:S01]  /*fd10*/  IMAD R11, R21, 0x2000, R2 ;  /* 0x00002000150b7824 */ /* 0x008fe200078e0202 */
[----:B------:R-:W-:Y:S01]  /*fd20*/  SHF.R.U32.HI R10, RZ, 0x4, R10 ;  /* 0x00000004ff0a7819 */ /* 0x000fe2000001160a */
[----:B------:R-:W-:Y:S01]  /*fd30*/  FMUL.FTZ R21, R28, UR51 ;  /* 0x000000331c157c20 */ /* 0x000fe20008410000 */
[----:B------:R-:W-:Y:S01]  /*fd40*/  FMUL.FTZ R28, R33, UR51 ;  /* 0x00000033211c7c20 */ /* 0x000fe20008410000 */
[----:B------:R-:W-:Y:S01]  /*fd50*/  FMUL.FTZ R33, R38, UR51 ;  /* 0x0000003326217c20 */ /* 0x000fe20008410000 */
[----:B------:R-:W-:Y:S01]  /*fd60*/  R2UR UR8, R11 ;  /* 0x000000000b0872ca */ /* 0x000fe200000e0000 */
[----:B------:R-:W-:Y:S01]  /*fd70*/  IMAD.MOV.U32 R11, RZ, RZ, -0x7fffffe0 ;  /* 0x80000020ff0b7424 */ /* 0x000fe200078e00ff */
        /* <DEDUP_REMOVED lines=11> */
[----:B------:R-:W-:Y:S01]  /*fe30*/  UIADD3 UR8, UR8, 0x21800, URZ ;  /* 0x0002180008087890 */ /* 0x000fe2000fffe03f */
[----:B------:R-:W-:Y:S01]  /*fe40*/  FMUL.FTZ R68, R71, UR51 ;  /* 0x0000003347447c20 */ /* 0x000fe20008410000 */
[C---:B------:R-:W-:Y:S01]  /*fe50*/  VIADD R14, R10.reuse, 0x40 ;  /* 0x000000400a0e7836 */ /* 0x040fe20000000000 */
[----:B------:R-:W-:Y:S01]  /*fe60*/  R2UR UR10, R10 ;  /* 0x000000000a0a72ca */ /* 0x000fe200000e0000 */
[----:B------:R-:W-:Y:S01]  /*fe70*/  USHF.R.U32.HI UR8, URZ, 0x4, UR8 ;  /* 0x000000043f087899 */ /* 0x000fe20008011608 */
[----:B------:R-:W-:Y:S01]  /*fe80*/  FMUL.FTZ R71, R74, UR51 ;  /* 0x000000334a477c20 */ /* 0x000fe20008410000 */
[----:B------:R-:W-:Y:S01]  /*fe90*/  FMUL.FTZ R74, R77, UR51 ;  /* 0x000000334d4a7c20 */ /* 0x000fe20008410000 */
[----:B------:R-:W-:Y:S01]  /*fea0*/  R2UR UR14, R14 ;  /* 0x000000000e0e72ca */ /* 0x000fe200000e0000 */
[----:B------:R-:W-:Y:S01]  /*feb0*/  ULOP3.LUT UR8, UR8, 0x3fff, URZ, 0xc0, !UPT ;  /* 0x00003fff08087892 */ /* 0x000fe2000f8ec03f */
[----:B------:R-:W-:-:S02]  /*fec0*/  VIADD R14, R10, 0x80 ;  /* 0x000000800a0e7836 */ /* 0x000fc40000000000 */
[----:B------:R-:W-:Y:S01]  /*fed0*/  FMUL.FTZ R77, R80, UR51 ;  /* 0x00000033504d7c20 */ /* 0x000fe20008410000 */
[----:B------:R-:W-:Y:S01]  /*fee0*/  FMUL.FTZ R80, R82, UR51 ;  /* 0x0000003352507c20 */ /* 0x000fe20008410000 */
[----:B------:R-:W-:Y:S01]  /*fef0*/  ULOP3.LUT UR8, UR8, 0x10000, URZ, 0xfc, !UPT ;  /* 0x0001000008087892 */ /* 0x000fe2000f8efc3f */
[----:B------:R-:W-:Y:S01]  /*ff00*/  IMAD.SHL.U32 R82, R0, 0x80, RZ ;  /* 0x0000008000527824 */ /* 0x000fe200078e00ff */
[----:B------:R-:W-:Y:S01]  /*ff10*/  R2UR UR18, R14 ;  /* 0x000000000e1272ca */ /* 0x000fe200000e0000 */
[----:B------:R-:W-:Y:S01]  /*ff20*/  VIADD R14, R10, 0xc0 ;  /* 0x000000c00a0e7836 */ /* 0x000fe20000000000 */
[----:B------:R-:W-:Y:S01]  /*ff30*/  UIADD3 UR12, UR8, 0x2, URZ ;  /* 0x00000002080c7890 */ /* 0x000fe2000fffe03f */
[----:B------:R-:W1:Y:S01]  /*ff40*/  MUFU.TANH R21, R21 ;  /* 0x0000001500157308 */ /* 0x000e620000002400 */
[----:B------:R-:W-:Y:S02]  /*ff50*/  UIADD3 UR16, UR8, 0x4, URZ ;  /* 0x0000000408107890 */ /* 0x000fe4000fffe03f */
[----:B------:R-:W-:Y:S01]  /*ff60*/  R2UR UR22, R14 ;  /* 0x000000000e1672ca */ /* 0x000fe200000e0000 */
[----:B------:R-:W-:Y:S01]  /*ff70*/  HGMMA.64x96x16.F32 R88, gdesc[UR8].tnspB, R88, gsb0 ;  /* 0x41600000085879f0 */ /* 0x000fe20008000858 */
[----:B------:R-:W-:Y:S01]  /*ff80*/  UIADD3 UR20, UR8, 0x6, URZ ;  /* 0x0000000608147890 */ /* 0x000fe2000fffe03f */
[----:B------:R-:W-:Y:S01]  /*ff90*/  VIADD R14, R10, 0x100 ;  /* 0x000001000a0e7836 */ /* 0x000fe20000000000 */
[----:B------:R-:W-:Y:S01]  /*ffa0*/  UIADD3 UR24, UR8, 0x600, URZ ;  /* 0x0000060008187890 */ /* 0x000fe2000fffe03f */
[----:B------:R-:W-:Y:S01]  /*ffb0*/  R2UR UR11, R11 ;  /* 0x000000000b0b72ca */ /* 0x000fe200000e0000 */
[----:B------:R-:W-:Y:S01]  /*ffc0*/  UIADD3 UR28, UR8, 0x602, URZ ;  /* 0x00000602081c7890 */ /* 0x000fe2000fffe03f */
[----:B------:R-:W-:Y:S01]  /*ffd0*/  FMUL.FTZ R11, R25, UR51 ;  /* 0x00000033190b7c20 */ /* 0x000fe20008410000 */
[----:B------:R-:W-:Y:S01]  /*ffe0*/  R2UR UR26, R14 ;  /* 0x000000000e1a72ca */ /* 0x000fe200000e0000 */
[----:B------:R-:W-:Y:S01]  /*fff0*/  VIADD R14, R10, 0x140 ;  /* 0x000001400a0e7836 */ /* 0x000fe20000000000 */
[----:B------:R-:W-:Y:S01]  /*10000*/  UIADD3 UR32, UR8, 0x604, URZ ;  /* 0x0000060408207890 */ /* 0x000fe2000fffe03f */
[----:B------:R-:W-:Y:S01]  /*10010*/  FMUL.FTZ R25, R30, UR51 ;  /* 0x000000331e197c20 */ /* 0x000fe20008410000 */
[----:B------:R-:W-:Y:S01]  /*10020*/  UIADD3 UR8, UR8, 0x606, URZ ;  /* 0x0000060608087890 */ /* 0x000fe2000fffe03f */
[----:B------:R-:W-:Y:S01]  /*10030*/  FMUL.FTZ R30, R35, UR51 ;  /* 0x00000033231e7c20 */ /* 0x000fe20008410000 */
[----:B------:R-:W-:Y:S01]  /*10040*/  R2UR UR30, R14 ;  /* 0x000000000e1e72ca */ /* 0x000fe200000e0000 */
[C---:B------:R-:W-:Y:S01]  /*10050*/  VIADD R14, R10.reuse, 0x180 ;  /* 0x000001800a0e7836 */ /* 0x040fe20000000000 */
[----:B------:R-:W-:Y:S01]  /*10060*/  UMOV UR9, 0x40000040 ;  /* 0x4000004000097882 */ /* 0x000fe20000000000 */
[----:B------:R-:W-:-:S02]  /*10070*/  VIADD R10, R10, 0x1c0 ;  /* 0x000001c00a0a7836 */ /* 0x000fc40000000000 */
[----:B------:R-:W-:Y:S01]  /*10080*/  FMUL.FTZ R35, R40, UR51 ;  /* 0x0000003328237c20 */ /* 0x000fe20008410000 */
[----:B------:R-:W-:Y:S01]  /*10090*/  FMUL.FTZ R40, R45, UR51 ;  /* 0x000000332d287c20 */ /* 0x000fe20008410000 */
[----:B------:R-:W-:Y:S01]  /*100a0*/  R2UR UR34, R14 ;  /* 0x000000000e2272ca */ /* 0x000fe200000e0000 */
[----:B------:R-:W-:Y:S01]  /*100b0*/  FMUL.FTZ R45, R50, UR51 ;  /* 0x00000033322d7c20 */ /* 0x000fe20008410000 */
[----:B------:R-:W-:Y:S01]  /*100c0*/  R2UR UR10, R10 ;  /* 0x000000000a0a72ca */ /* 0x000fe200000e0000 */
[----:B------:R-:W-:Y:S02]  /*100d0*/  VIADD R50, R143, 0x9 ;  /* 0x000000098f327836 */ /* 0x000fe40000000000 */
[----:B------:R-:W-:Y:S01]  /*100e0*/  FMUL.FTZ R10, R24, UR51 ;  /* 0x00000033180a7c20 */ /* 0x000fe20008410000 */
[----:B------:R-:W-:Y:S01]  /*100f0*/  FMUL.FTZ R24, R29, UR51 ;  /* 0x000000331d187c20 */ /* 0x000fe20008410000 */
[----:B------:R-:W-:Y:S01]  /*10100*/  FMUL.FTZ R29, R34, UR51 ;  /* 0x00000033221d7c20 */ /* 0x000fe20008410000 */
[----:B------:R-:W-:Y:S01]  /*10110*/  FMUL.FTZ R34, R39, UR51 ;  /* 0x0000003327227c20 */ /* 0x000fe20008410000 */
[----:B------:R-:W-:Y:S01]  /*10120*/  SEL R50, R50, 0x9, !P3 ;  /* 0x0000000932327807 */ /* 0x000fe20005800000 */
        /* <DEDUP_REMOVED lines=19> */
[----:B------:R-:W-:Y:S01]  /*10260*/  PLOP3.LUT P3, PT, PT, PT, UP0, 0x40, 0x0 ;  /* 0x000000000000781c */ /* 0x000fe20003f6e808 */
[----:B------:R-:W2:Y:S08]  /*10270*/  MUFU.TANH R10, R10 ;  /* 0x0000000a000a7308 */ /* 0x000eb00000002400 */
[----:B------:R-:W3:Y:S08]  /*10280*/  MUFU.TANH R11, R11 ;  /* 0x0000000b000b7308 */ /* 0x000ef00000002400 */
        /* <DEDUP_REMOVED lines=8> */
[----:B------:R-:W-:Y:S07]  /*10310*/  HGMMA.64x96x16.F32 R88, gdesc[UR12].tnspB, R88, gsb0 ;  /* 0x416000000c5879f0 */ /* 0x000fee0008000858 */
        /* <DEDUP_REMOVED lines=44> */
[----:B------:R-:W-:Y:S03]  /*105e0*/  HGMMA.64x96x16.F32 R88, gdesc[UR24].tnspB, R88, gsb0 ;  /* 0x41600000185879f0 */ /* 0x000fe60008000858 */
[----:B------:R-:W-:Y:S02]  /*105f0*/  WARPGROUP.DEPBAR.LE gsb0, 0x0 ;  /* 0x00008000000079c5 */ /* 0x000fe40000010000 */
        /* <DEDUP_REMOVED lines=9> */
[----:B------:R5:W-:Y:S06]  /*10690*/  BAR.ARV R50, 0x100 ;  /* 0x000400320000751d */ /* 0x000bec0000002000 */
[----:B-----5:R-:W-:-:S04]  /*106a0*/  @!P1 IMAD R50, R20, 0x8, R2 ;  /* 0x0000000814329824 */ /* 0x020fc800078e0202 */
[----:B------:R-:W-:-:S05]  /*106b0*/  @!P1 VIADD R50, R50, 0x2d840 ;  /* 0x0002d84032329836 */ /* 0x000fca0000000000 */
[----:B------:R-:W-:-:S04]  /*106c0*/  @!P1 PRMT R50, RZ, 0x654, R50 ;  /* 0x00000654ff329816 */ /* 0x000fc80000000032 */
[----:B------:R5:W-:Y:S02]  /*106d0*/  @!P1 SYNCS.ARRIVE.TRANS64.RED.A1T0 RZ, [R50+URZ], RZ ;  /* 0x000000ff32ff99a7 */ /* 0x000be4000810043f */
[----:B-----5:R-:W-:-:S05]  /*106e0*/  IADD3 R50, -R82, 0x1, RZ ;  /* 0x0000000152327810 */ /* 0x020fca0007ffe1ff */
[----:B------:R-:W-:-:S05]  /*106f0*/  IMAD R50, R139, -0x2, R50 ;  /* 0xfffffffe8b327824 */ /* 0x000fca00078e0232 */
[----:B------:R-:W-:-:S05]  /*10700*/  IADD3 R50, -R22, R50, R138 ;  /* 0x0000003216327210 */ /* 0x000fca0007ffe18a */
[C---:B------:R-:W-:Y:S02]  /*10710*/  VIADD R144, R50.reuse, UR50 ;  /* 0x0000003232907c36 */ /* 0x040fe40008000000 */
[----:B------:R-:W-:Y:S02]  /*10720*/  VIADD R143, R50, UR52 ;  /* 0x00000034328f7c36 */ /* 0x000fe40008000000 */
[C---:B0-----:R-:W-:Y:S02]  /*10730*/  IMAD.IADD R87, R145.reuse, 0x1, R144 ;  /* 0x0000000191577824 */ /* 0x041fe400078e0290 */
[----:B------:R-:W-:Y:S01]  /*10740*/  IMAD.IADD R86, R145, 0x1, R143 ;  /* 0x0000000191567824 */ /* 0x000fe200078e028f */
[----:B-1234-:R-:W-:Y:S06]  /*10750*/  @P3 BRA `(.L_x_11435) ;  /* 0x0000000000583947 */ /* 0x01efec0003800000 */
        /* <DEDUP_REMOVED lines=12> */
.L_x_11437:
[----:B------:R-:W-:-:S05]  /*10820*/  IMAD.U32 R155, RZ, RZ, UR42 ;  /* 0x0000002aff9b7e24 */ /* 0x000fca000f8e00ff */
[----:B------:R-:W-:-:S13]  /*10830*/  ISETP.NE.AND P3, PT, R155, 0x1, PT ;  /* 0x000000019b00780c */ /* 0x000fda0003f65270 */
[----:B------:R-:W0:Y:S02]  /*10840*/  @P3 LDC.64 R50, c[0x0][0x9e8] ;  /* 0x00027a00ff323b82 */ /* 0x000e240000000a00 */
[----:B0-----:R-:W-:-:S05]  /*10850*/  @P3 IMAD.HI.U32 R50, R145, R50, RZ ;  /* 0x0000003291323227 */ /* 0x001fca00078e00ff */
[----:B------:R-:W-:-:S07]  /*10860*/  @P3 SHF.R.U32.HI R145, RZ, R51, R50 ;  /* 0x00000033ff913219 */ /* 0x000fce0000011632 */
.L_x_11438:
[----:B------:R-:W-:Y:S05]  /*10870*/  BSYNC B0 ;  /* 0x0000000000007941 */ /* 0x000fea0003800000 */
.L_x_11436:
[----:B------:R-:W-:-:S04]  /*10880*/  IMAD R145, R145, R155, -R82 ;  /* 0x0000009b91917224 */ /* 0x000fc800078e0a52 */
[----:B------:R-:W-:-:S05]  /*10890*/  IMAD R145, R139, -0x2, R145 ;  /* 0xfffffffe8b917824 */ /* 0x000fca00078e0291 */
[----:B------:R-:W-:Y:S02]  /*108a0*/  VIMNMX R86, R86, R145, !PT ;  /* 0x0000009156567248 */ /* 0x000fe40007fe0100 */
[----:B------:R-:W-:-:S07]  /*108b0*/  VIADDMNMX R87, R145, R155, R87, PT ;  /* 0x0000009b91577246 */ /* 0x000fce0003800157 */
.L_x_11435:
        /* <DEDUP_REMOVED lines=8> */
[----:B------:R-:W-:Y:S02]  /*10940*/  FSEL R51, R11, -INF , !P5 ;  /* 0xff8000000b337808 */ /* 0x000fe40006800000 */
[----:B------:R-:W-:Y:S02]  /*10950*/  ISETP.LT.OR P4, PT, R87, 0x9, P4 ;  /* 0x000000095700780c */ /* 0x000fe40002781670 */
[----:B------:R-:W-:Y:S02]  /*10960*/  ISETP.GT.AND P5, PT, R86, 0x9, P3 ;  /* 0x000000095600780c */ /* 0x000fe40001fa4270 */
[----:B------:R-:W-:-:S02]  /*10970*/  FSEL R21, R21, -INF , !P4 ;  /* 0xff80000015157808 */ /* 0x000fc40006000000 */
[----:B------:R-:W-:Y:S01]  /*10980*/  ISETP.GT.AND P4, PT, R86, 0x10, P3 ;  /* 0x000000105600780c */ /* 0x000fe20001f84270 */
[--C-:B0-----:R-:W-:Y:S01]  /*10990*/  IMAD.IADD R144, R144, 0x1, R18.reuse ;  /* 0x0000000190907824 */ /* 0x101fe200078e0212 */
[----:B------:R-:W-:Y:S01]  /*109a0*/  ISETP.LT.OR P5, PT, R87, 0xa, P5 ;  /* 0x0000000a5700780c */ /* 0x000fe20002fa1670 */
[----:B------:R-:W-:Y:S01]  /*109b0*/  IMAD.IADD R143, R143, 0x1, R18 ;  /* 0x000000018f8f7824 */ /* 0x000fe200078e0212 */
[----:B------:R-:W-:Y:S02]  /*109c0*/  ISETP.LT.OR P4, PT, R87, 0x11, P4 ;  /* 0x000000115700780c */ /* 0x000fe40002781670 */
[----:B------:R-:W-:Y:S02]  /*109d0*/  FSEL R24, R24, -INF , !P5 ;  /* 0xff80000018187808 */ /* 0x000fe40006800000 */
[----:B------:R-:W-:Y:S02]  /*109e0*/  FSEL R27, R27, -INF , !P4 ;  /* 0xff8000001b1b7808 */ /* 0x000fe40006000000 */
[----:B------:R-:W-:-:S02]  /*109f0*/  ISETP.GT.AND P4, PT, R86, 0x18, P3 ;  /* 0x000000185600780c */ /* 0x000fc40001f84270 */
[C---:B------:R-:W-:Y:S02]  /*10a00*/  ISETP.GT.AND P5, PT, R86.reuse, 0x11, P3 ;  /* 0x000000115600780c */ /* 0x040fe40001fa4270 */
[C---:B------:R-:W-:Y:S02]  /*10a10*/  ISETP.LT.OR P4, PT, R87.reuse, 0x19, P4 ;  /* 0x000000195700780c */ /* 0x040fe40002781670 */
[----:B------:R-:W-:Y:S02]  /*10a20*/  ISETP.LT.OR P5, PT, R87, 0x12, P5 ;  /* 0x000000125700780c */ /* 0x000fe40002fa1670 */
[----:B------:R-:W-:Y:S02]  /*10a30*/  FSEL R31, R31, -INF , !P4 ;  /* 0xff8000001f1f7808 */ /* 0x000fe40006000000 */
[----:B------:R-:W-:Y:S02]  /*10a40*/  ISETP.GT.AND P4, PT, R86, 0x20, P3 ;  /* 0x000000205600780c */ /* 0x000fe40001f84270 */
[----:B------:R-:W-:-:S02]  /*10a50*/  FSEL R28, R28, -INF , !P5 ;  /* 0xff8000001c1c7808 */ /* 0x000fc40006800000 */
[----:B------:R-:W-:Y:S02]  /*10a60*/  ISETP.LT.OR P4, PT, R87, 0x21, P4 ;  /* 0x000000215700780c */ /* 0x000fe40002781670 */
[C---:B------:R-:W-:Y:S02]  /*10a70*/  ISETP.GT.AND P5, PT, R86.reuse, 0x19, P3 ;  /* 0x000000195600780c */ /* 0x040fe40001fa4270 */
[----:B------:R-:W-:Y:S02]  /*10a80*/  FSEL R35, R35, -INF , !P4 ;  /* 0xff80000023237808 */ /* 0x000fe40006000000 */
[----:B------:R-:W-:Y:S02]  /*10a90*/  ISETP.GT.AND P4, PT, R86, 0x28, P3 ;  /* 0x000000285600780c */ /* 0x000fe40001f84270 */
[C---:B------:R-:W-:Y:S02]  /*10aa0*/  ISETP.LT.OR P5, PT, R87.reuse, 0x1a, P5 ;  /* 0x0000001a5700780c */ /* 0x040fe40002fa1670 */
[----:B------:R-:W-:-:S02]  /*10ab0*/  ISETP.LT.OR P4, PT, R87, 0x29, P4 ;  /* 0x000000295700780c */ /* 0x000fc40002781670 */
[----:B------:R-:W-:Y:S02]  /*10ac0*/  FSEL R32, R32, -INF , !P5 ;  /* 0xff80000020207808 */ /* 0x000fe40006800000 */
        /* <DEDUP_REMOVED lines=60> */
[----:B------:R-:W-:Y:S02]  /*10e90*/  ISETP.GT.AND P5, PT, R86, 0x71, P3 ;  /* 0x000000715600780c */ /* 0x000fe40001fa4270 */
[----:B------:R-:W-:Y:S02]  /*10ea0*/  FSEL R84, R84, -INF , !P4 ;  /* 0xff80000054547808 */ /* 0x000fe40006000000 */
[----:B------:R-:W-:Y:S02]  /*10eb0*/  PLOP3.LUT P4, PT, PT, PT, UP0, 0x40, 0x0 ;  /* 0x000000000000781c */ /* 0x000fe40003f8e808 */
[----:B------:R-:W-:-:S04]  /*10ec0*/  ISETP.LT.OR P5, PT, R87, 0x72, P5 ;  /* 0x000000725700780c */ /* 0x000fc80002fa1670 */
[----:B------:R-:W-:Y:S02]  /*10ed0*/  FSEL R78, R78, -INF , !P5 ;  /* 0xff8000004e4e7808 */ /* 0x000fe40006800000 */
[----:B------:R-:W-:-:S04]  /*10ee0*/  ISETP.GT.AND P5, PT, R86, 0x79, P3 ;  /* 0x000000795600780c */ /* 0x000fc80001fa4270 */
[----:B------:R-:W-:-:S04]  /*10ef0*/  ISETP.LT.OR P5, PT, R87, 0x7a, P5 ;  /* 0x0000007a5700780c */ /* 0x000fc80002fa1670 */
[----:B------:R-:W-:Y:S01]  /*10f00*/  FSEL R85, R85, -INF , !P5 ;  /* 0xff80000055557808 */ /* 0x000fe20006800000 */
[----:B------:R-:W-:Y:S08]  /*10f10*/  @P4 BRA `(.L_x_11439) ;  /* 0x0000000000584947 */ /* 0x000ff00003800000 */
        /* <DEDUP_REMOVED lines=12> */
.L_x_11441:
[----:B------:R-:W-:-:S05]  /*10fe0*/  IMAD.U32 R86, RZ, RZ, UR42 ;  /* 0x0000002aff567e24 */ /* 0x000fca000f8e00ff */
[----:B------:R-:W-:-:S13]  /*10ff0*/  ISETP.NE.AND P4, PT, R86, 0x1, PT ;  /* 0x000000015600780c */ /* 0x000fda0003f85270 */
[----:B------:R-:W0:Y:S02]  /*11000*/  @P4 LDC.64 R10, c[0x0][0x9e8] ;  /* 0x00027a00ff0a4b82 */ /* 0x000e240000000a00 */
[----:B0-----:R-:W-:-:S05]  /*11010*/  @P4 IMAD.HI.U32 R10, R18, R10, RZ ;  /* 0x0000000a120a4227 */ /* 0x001fca00078e00ff */
[----:B------:R-:W-:-:S07]  /*11020*/  @P4 SHF.R.U32.HI R18, RZ, R11, R10 ;  /* 0x0000000bff124219 */ /* 0x000fce000001160a */
.L_x_11442:
[----:B------:R-:W-:Y:S05]  /*11030*/  BSYNC B0 ;  /* 0x0000000000007941 */ /* 0x000fea0003800000 */
.L_x_11440:
[----:B------:R-:W-:-:S04]  /*11040*/  IMAD R18, R18, R86, -R82 ;  /* 0x0000005612127224 */ /* 0x000fc800078e0a52 */
[----:B------:R-:W-:-:S05]  /*11050*/  IMAD R18, R139, -0x2, R18 ;  /* 0xfffffffe8b127824 */ /* 0x000fca00078e0212 */
[----:B------:R-:W-:Y:S02]  /*11060*/  VIMNMX R143, R143, R18, !PT ;  /* 0x000000128f8f7248 */ /* 0x000fe40007fe0100 */
[----:B------:R-:W-:-:S07]  /*11070*/  VIADDMNMX R144, R18, R86, R144, PT ;  /* 0x0000005612907246 */ /* 0x000fce0003800190 */
.L_x_11439:
[----:B------:R-:W-:Y:S01]  /*11080*/  @!P1 IMAD R10, R16, 0x8, R2 ;  /* 0x00000008100a9824 */ /* 0x000fe200078e0202 */
[----:B------:R-:W2:Y:S01]  /*11090*/  LDL R86, [R1+0x20] ;  /* 0x0000200001567983 */ /* 0x000ea20000100800 */
[----:B------:R-:W-:Y:S02]  /*110a0*/  UMOV UR39, UR7 ;  /* 0x0000000700277c82 */ /* 0x000fe40008000000 */
[----:B------:R-:W-:-:S05]  /*110b0*/  @!P1 VIADD R10, R10, 0x2d860 ;  /* 0x0002d8600a0a9836 */ /* 0x000fca0000000000 */
        /* <DEDUP_REMOVED lines=38> */
[----:B------:R-:W-:-:S04]  /*11320*/  FSETP.NEU.FTZ.AND P4, PT, R10, -INF , PT ;  /* 0xff8000000a00780b */ /* 0x000fc80003f9d000 */
[----:B------:R-:W-:-:S05]  /*11330*/  FSEL R11, R10, RZ, P4 ;  /* 0x000000ff0a0b7208 */ /* 0x000fca0002000000 */
[----:B------:R-:W-:Y:S01]  /*11340*/  FADD.FTZ R12, -R11, R12 ;  /* 0x0000000c0b0c7221 */ /* 0x000fe20000010100 */
[----:B------:R-:W-:-:S03]  /*11350*/  FMUL.FTZ R11, R10, UR39 ;  /* 0x000000270a0b7c20 */ /* 0x000fc60008410000 */
[----:B------:R-:W-:Y:S02]  /*11360*/  FMUL.FTZ R12, R12, UR39 ;  /* 0x000000270c0c7c20 */ /* 0x000fe40008410000 */
[----:B------:R-:W-:Y:S02]  /*11370*/  FSEL R11, R11, RZ, P4 ;  /* 0x000000ff0b0b7208 */ /* 0x000fe40002000000 */
[----:B------:R-:W-:Y:S02]  /*11380*/  ISETP.GT.AND P4, PT, R143, 0x1, P3 ;  /* 0x000000018f00780c */ /* 0x000fe40001f84270 */
[----:B------:R-:W-:Y:S01]  /*11390*/  MUFU.EX2 R12, R12 ;  /* 0x0000000c000c7308 */ /* 0x000fe20000000800 */
[--C-:B------:R-:W-:Y:S01]  /*113a0*/  FFMA.FTZ R50, R50, UR39, -R11.reuse ;  /* 0x0000002732327c23 */ /* 0x100fe2000801080b */
[----:B------:R-:W-:Y:S01]  /*113b0*/  ISETP.LT.OR P5, PT, R144, 0x2, P4 ;  /* 0x000000029000780c */ /* 0x000fe200027a1670 */
[--C-:B------:R-:W-:Y:S01]  /*113c0*/  FFMA.FTZ R51, R51, UR39, -R11.reuse ;  /* 0x0000002733337c23 */ /* 0x100fe2000801080b */
[--C-:B------:R-:W-:Y:S01]  /*113d0*/  FFMA.FTZ R21, R21, UR39, -R11.reuse ;  /* 0x0000002715157c23 */ /* 0x100fe2000801080b */
[--C-:B------:R-:W-:Y:S01]  /*113e0*/  FFMA.FTZ R24, R24, UR39, -R11.reuse ;  /* 0x0000002718187c23 */ /* 0x100fe2000801080b */
[----:B------:R-:W-:Y:S01]  /*113f0*/  FSEL R15, R15, -INF , !P5 ;  /* 0xff8000000f0f7808 */ /* 0x000fe20006800000 */
[--C-:B------:R-:W-:Y:S01]  /*11400*/  FFMA.FTZ R27, R27, UR39, -R11.reuse ;  /* 0x000000271b1b7c23 */ /* 0x100fe2000801080b */
[----:B------:R-:W-:Y:S01]  /*11410*/  ISETP.GT.AND P5, PT, R143, 0x9, P3 ;  /* 0x000000098f00780c */ /* 0x000fe20001fa4270 */
[--C-:B------:R-:W-:Y:S01]  /*11420*/  FFMA.FTZ R28, R28, UR39, -R11.reuse ;  /* 0x000000271c1c7c23 */ /* 0x100fe2000801080b */
[--C-:B------:R-:W-:Y:S01]  /*11430*/  FFMA.FTZ R31, R31, UR39, -R11.reuse ;  /* 0x000000271f1f7c23 */ /* 0x100fe2000801080b */
        /* <DEDUP_REMOVED lines=32> */
[----:B------:R-:W-:Y:S01]  /*11640*/  FSEL R85, R34, -INF , !P5 ;  /* 0xff80000022557808 */ /* 0x000fe20006800000 */
[----:B------:R-:W0:Y:S01]  /*11650*/  MUFU.EX2 R32, R50 ;  /* 0x0000003200207308 */ /* 0x000e220000000800 */
[----:B------:R-:W-:-:S02]  /*11660*/  ISETP.GT.AND P5, PT, R143, 0x21, P3 ;  /* 0x000000218f00780c */ /* 0x000fc40001fa4270 */
[C---:B------:R-:W-:Y:S02]  /*11670*/  ISETP.GT.AND P4, PT, R143.reuse, 0x8, P3 ;  /* 0x000000088f00780c */ /* 0x040fe40001f84270 */
[C---:B------:R-:W-:Y:S02]  /*11680*/  ISETP.LT.OR P5, PT, R144.reuse, 0x22, P5 ;  /* 0x000000229000780c */ /* 0x040fe40002fa1670 */
[----:B------:R-:W-:Y:S01]  /*11690*/  ISETP.LT.OR P4, PT, R144, 0x9, P4 ;  /* 0x000000099000780c */ /* 0x000fe20002781670 */
[----:B------:R-:W1:Y:S01]  /*116a0*/  MUFU.EX2 R51, R51 ;  /* 0x0000003300337308 */ /* 0x000e620000000800 */
[----:B------:R-:W-:Y:S02]  /*116b0*/  FSEL R38, R38, -INF , !P5 ;  /* 0xff80000026267808 */ /* 0x000fe40006800000 */
[----:B------:R-:W-:Y:S02]  /*116c0*/  ISETP.GT.AND P5, PT, R143, 0x29, P3 ;  /* 0x000000298f00780c */ /* 0x000fe40001fa4270 */
[----:B------:R-:W-:-:S02]  /*116d0*/  FSEL R25, R25, -INF , !P4 ;  /* 0xff80000019197808 */ /* 0x000fc40006000000 */
[----:B------:R-:W-:Y:S01]  /*116e0*/  ISETP.LT.OR P5, PT, R144, 0x2a, P5 ;  /* 0x0000002a9000780c */ /* 0x000fe20002fa1670 */
[----:B------:R-:W-:Y:S01]  /*116f0*/  MUFU.EX2 R24, R24 ;  /* 0x0000001800187308 */ /* 0x000fe20000000800 */
[C---:B------:R-:W-:Y:S01]  /*11700*/  ISETP.GT.AND P4, PT, R143.reuse, 0x10, P3 ;  /* 0x000000108f00780c */ /* 0x040fe20001f84270 */
[----:B0-----:R-:W-:Y:S01]  /*11710*/  FFMA.FTZ R4, R12, R4, R32 ;  /* 0x000000040c047223 */ /* 0x001fe20000010020 */
[----:B------:R-:W-:Y:S02]  /*11720*/  FSEL R42, R42, -INF , !P5 ;  /* 0xff8000002a2a7808 */ /* 0x000fe40006800000 */
[----:B------:R-:W-:Y:S02]  /*11730*/  ISETP.GT.AND P5, PT, R143, 0x31, P3 ;  /* 0x000000318f00780c */ /* 0x000fe40001fa4270 */
[C---:B------:R-:W-:Y:S01]  /*11740*/  ISETP.LT.OR P4, PT, R144.reuse, 0x11, P4 ;  /* 0x000000119000780c */ /* 0x040fe20002781670 */
[----:B------:R-:W-:Y:S01]  /*11750*/  MUFU.EX2 R27, R27 ;  /* 0x0000001b001b7308 */ /* 0x000fe20000000800 */
[----:B------:R-:W-:Y:S01]  /*11760*/  ISETP.LT.OR P5, PT, R144, 0x32, P5 ;  /* 0x000000329000780c */ /* 0x000fe20002fa1670 */
[----:B-1----:R-:W-:Y:S01]  /*11770*/  FADD.FTZ R4, R51, R4 ;  /* 0x0000000433047221 */ /* 0x002fe20000010000 */
[----:B------:R-:W-:-:S02]  /*11780*/  FSEL R29, R29, -INF , !P4 ;  /* 0xff8000001d1d7808 */ /* 0x000fc40006000000 */
[----:B------:R-:W-:Y:S02]  /*11790*/  FSEL R46, R46, -INF , !P5 ;  /* 0xff8000002e2e7808 */ /* 0x000fe40006800000 */
[C---:B------:R-:W-:Y:S01]  /*117a0*/  ISETP.GT.AND P5, PT, R143.reuse, 0x39, P3 ;  /* 0x000000398f00780c */ /* 0x040fe20001fa4270 */
[----:B------:R-:W-:Y:S01]  /*117b0*/  MUFU.EX2 R28, R28 ;  /* 0x0000001c001c7308 */ /* 0x000fe20000000800 */
[C---:B------:R-:W-:Y:S02]  /*117c0*/  ISETP.GT.AND P4, PT, R143.reuse, 0x18, P3 ;  /* 0x000000188f00780c */ /* 0x040fe40001f84270 */
[C---:B------:R-:W-:Y:S02]  /*117d0*/  ISETP.LT.OR P5, PT, R144.reuse, 0x3a, P5 ;  /* 0x0000003a9000780c */ /* 0x040fe40002fa1670 */
[----:B------:R-:W-:Y:S02]  /*117e0*/  ISETP.LT.OR P4, PT, R144, 0x19, P4 ;  /* 0x000000199000780c */ /* 0x000fe40002781670 */
[----:B------:R-:W-:Y:S01]  /*117f0*/  FSEL R52, R52, -INF , !P5 ;  /* 0xff80000034347808 */ /* 0x000fe20006800000 */
[----:B------:R-:W-:Y:S01]  /*11800*/  MUFU.EX2 R31, R31 ;  /* 0x0000001f001f7308 */ /* 0x000fe20000000800 */
[----:B------:R-:W-:-:S02]  /*11810*/  ISETP.GT.AND P5, PT, R143, 0x41, P3 ;  /* 0x000000418f00780c */ /* 0x000fc40001fa4270 */
[----:B------:R-:W-:Y:S02]  /*11820*/  FSEL R82, R33, -INF , !P4 ;  /* 0xff80000021527808 */ /* 0x000fe40006000000 */
[----:B------:R-:W-:Y:S02]  /*11830*/  ISETP.LT.OR P5, PT, R144, 0x42, P5 ;  /* 0x000000429000780c */ /* 0x000fe40002fa1670 */
[C---:B------:R-:W-:Y:S01]  /*11840*/  ISETP.GT.AND P4, PT, R143.reuse, 0x20, P3 ;  /* 0x000000208f00780c */ /* 0x040fe20001f84270 */
[----:B------:R-:W-:Y:S01]  /*11850*/  MUFU.EX2 R16, R16 ;  /* 0x0000001000107308 */ /* 0x000fe20000000800 */
[----:B------:R-:W-:Y:S02]  /*11860*/  FSEL R56, R56, -INF , !P5 ;  /* 0xff80000038387808 */ /* 0x000fe40006800000 */
[----:B------:R-:W-:Y:S02]  /*11870*/  ISETP.GT.AND P5, PT, R143, 0x49, P3 ;  /* 0x000000498f00780c */ /* 0x000fe40001fa4270 */
[----:B------:R-:W-:-:S02]  /*11880*/  ISETP.LT.OR P4, PT, R144, 0x21, P4 ;  /* 0x000000219000780c */ /* 0x000fc40002781670 */
[----:B------:R-:W-:Y:S01]  /*11890*/  ISETP.LT.OR P5, PT, R144, 0x4a, P5 ;  /* 0x0000004a9000780c */ /* 0x000fe20002fa1670 */
[----:B------:R-:W-:Y:S01]  /*118a0*/  MUFU.EX2 R18, R18 ;  /* 0x0000001200127308 */ /* 0x000fe20000000800 */
[----:B------:R-:W-:Y:S02]  /*118b0*/  FSEL R37, R37, -INF , !P4 ;  /* 0xff80000025257808 */ /* 0x000fe40006000000 */
[----:B------:R-:W-:Y:S02]  /*118c0*/  FSEL R60, R60, -INF , !P5 ;  /* 0xff8000003c3c7808 */ /* 0x000fe40006800000 */
[C---:B------:R-:W-:Y:S02]  /*118d0*/  ISETP.GT.AND P5, PT, R143.reuse, 0x51, P3 ;  /* 0x000000518f00780c */ /* 0x040fe40001fa4270 */
[----:B------:R-:W-:Y:S01]  /*118e0*/  ISETP.GT.AND P4, PT, R143, 0x28, P3 ;  /* 0x000000288f00780c */ /* 0x000fe20001f84270 */
[----:B------:R-:W-:Y:S01]  /*118f0*/  MUFU.EX2 R36, R36 ;  /* 0x0000002400247308 */ /* 0x000fe20000000800 */
[----:B------:R-:W-:-:S02]  /*11900*/  ISETP.LT.OR P5, PT, R144, 0x52, P5 ;  /* 0x000000529000780c */ /* 0x000fc40002fa1670 */
[----:B------:R-:W-:Y:S02]  /*11910*/  ISETP.LT.OR P4, PT, R144, 0x29, P4 ;  /* 0x000000299000780c */ /* 0x000fe40002781670 */
[----:B------:R-:W-:Y:S02]  /*11920*/  FSEL R64, R64, -INF , !P5 ;  /* 0xff80000040407808 */ /* 0x000fe40006800000 */
[----:B------:R-:W-:Y:S01]  /*11930*/  ISETP.GT.AND P5, PT, R143, 0x59, P3 ;  /* 0x000000598f00780c */ /* 0x000fe20001fa4270 */
[----:B------:R-:W-:Y:S01]  /*11940*/  MUFU.EX2 R39, R39 ;  /* 0x0000002700277308 */ /* 0x000fe20000000800 */
[----:B------:R-:W-:Y:S02]  /*11950*/  FSEL R41, R41, -INF , !P4 ;  /* 0xff80000029297808 */ /* 0x000fe40006000000 */
[----:B------:R-:W-:Y:S02]  /*11960*/  ISETP.LT.OR P5, PT, R144, 0x5a, P5 ;  /* 0x0000005a9000780c */ /* 0x000fe40002fa1670 */
[----:B------:R-:W-:-:S02]  /*11970*/  ISETP.GT.AND P4, PT, R143, 0x30, P3 ;  /* 0x000000308f00780c */ /* 0x000fc40001f84270 */
[----:B------:R-:W-:Y:S01]  /*11980*/  FSEL R68, R68, -INF , !P5 ;  /* 0xff80000044447808 */ /* 0x000fe20006800000 */
[----:B------:R-:W-:Y:S01]  /*11990*/  MUFU.EX2 R40, R40 ;  /* 0x0000002800287308 */ /* 0x000fe20000000800 */
[----:B------:R-:W-:Y:S02]  /*119a0*/  ISETP.GT.AND P5, PT, R143, 0x61, P3 ;  /* 0x000000618f00780c */ /* 0x000fe40001fa4270 */
[C---:B------:R-:W-:Y:S02]  /*119b0*/  ISETP.LT.OR P4, PT, R144.reuse, 0x31, P4 ;  /* 0x000000319000780c */ /* 0x040fe40002781670 */
[----:B------:R-:W-:Y:S02]  /*119c0*/  ISETP.LT.OR P5, PT, R144, 0x62, P5 ;  /* 0x000000629000780c */ /* 0x000fe40002fa1670 */
[----:B------:R-:W-:Y:S01]  /*119d0*/  FSEL R45, R45, -INF , !P4 ;  /* 0xff8000002d2d7808 */ /* 0x000fe20006000000 */
[----:B------:R-:W-:Y:S01]  /*119e0*/  MUFU.EX2 R43, R43 ;  /* 0x0000002b002b7308 */ /* 0x000fe20000000800 */
[----:B------:R-:W-:-:S02]  /*119f0*/  FSEL R72, R72, -INF , !P5 ;  /* 0xff80000048487808 */ /* 0x000fc40006800000 */
[C---:B------:R-:W-:Y:S02]  /*11a00*/  ISETP.GT.AND P5, PT, R143.reuse, 0x69, P3 ;  /* 0x000000698f00780c */ /* 0x040fe40001fa4270 */
[C---:B------:R-:W-:Y:S02]  /*11a10*/  ISETP.GT.AND P4, PT, R143.reuse, 0x38, P3 ;  /* 0x000000388f00780c */ /* 0x040fe40001f84270 */
[C---:B------:R-:W-:Y:S01]  /*11a20*/  ISETP.LT.OR P5, PT, R144.reuse, 0x6a, P5 ;  /* 0x0000006a9000780c */ /* 0x040fe20002fa1670 */
[----:B------:R-:W-:Y:S01]  /*11a30*/  MUFU.EX2 R44, R44 ;  /* 0x0000002c002c7308 */ /* 0x000fe20000000800 */
[----:B------:R-:W-:Y:S02]  /*11a40*/  ISETP.LT.OR P4, PT, R144, 0x39, P4 ;  /* 0x000000399000780c */ /* 0x000fe40002781670 */
[----:B------:R-:W-:Y:S02]  /*11a50*/  FSEL R76, R76, -INF , !P5 ;  /* 0xff8000004c4c7808 */ /* 0x000fe40006800000 */
[----:B------:R-:W-:-:S02]  /*11a60*/  ISETP.GT.AND P5, PT, R143, RZ, P3 ;  /* 0x000000ff8f00720c */ /* 0x000fc40001fa4270 */
[----:B------:R-:W-:Y:S01]  /*11a70*/  FSEL R49, R49, -INF , !P4 ;  /* 0xff80000031317808 */ /* 0x000fe20006000000 */
[----:B------:R-:W-:Y:S01]  /*11a80*/  MUFU.EX2 R47, R47 ;  /* 0x0000002f002f7308 */ /* 0x000fe20000000800 */
[----:B------:R-:W-:Y:S02]  /*11a90*/  ISETP.LT.OR P5, PT, R144, 0x1, P5 ;  /* 0x000000019000780c */ /* 0x000fe40002fa1670 */
[----:B------:R-:W-:Y:S02]  /*11aa0*/  ISETP.GT.AND P4, PT, R143, 0x40, P3 ;  /* 0x000000408f00780c */ /* 0x000fe40001f84270 */
[----:B------:R-:W-:Y:S02]  /*11ab0*/  FSEL R33, R14, -INF , !P5 ;  /* 0xff8000000e217808 */ /* 0x000fe40006800000 */
        /* <DEDUP_REMOVED lines=53> */
[----:B------:R-:W-:Y:S02]  /*11e10*/  ISETP.GT.AND P5, PT, R143, 0x78, P3 ;  /* 0x000000788f00780c */ /* 0x000fe40001fa4270 */
[----:B------:R-:W-:-:S02]  /*11e20*/  FMNMX.FTZ R14, R64, R14, !PT ;  /* 0x0000000e400e7209 */ /* 0x000fc40007810000 */
[----:B------:R-:W-:Y:S01]  /*11e30*/  ISETP.LT.OR P4, PT, R144, 0x72, P4 ;  /* 0x000000729000780c */ /* 0x000fe20002781670 */
        /* <DEDUP_REMOVED lines=9> */
[----:B------:R-:W-:Y:S01]  /*11ed0*/  ISETP.LT.OR P3, PT, R144, 0x7a, P3 ;  /* 0x0000007a9000780c */ /* 0x000fe20001f61670 */
[----:B------:R-:W-:Y:S01]  /*11ee0*/  MUFU.EX2 R77, R77 ;  /* 0x0000004d004d7308 */ /* 0x000fe20000000800 */
[----:B------:R-:W-:Y:S02]  /*11ef0*/  FMNMX.FTZ R14, R75, R14, !PT ;  /* 0x0000000e4b0e7209 */ /* 0x000fe40007810000 */
[----:B------:R-:W-:Y:S02]  /*11f00*/  FSEL R81, R81, -INF , !P5 ;  /* 0xff80000051517808 */ /* 0x000fe40006800000 */
[----:B------:R-:W-:-:S02]  /*11f10*/  FMNMX.FTZ R14, R76, R14, !PT ;  /* 0x0000000e4c0e7209 */ /* 0x000fc40007810000 */
[----:B------:R-:W-:Y:S01]  /*11f20*/  FSEL R83, R83, -INF , !P3 ;  /* 0xff80000053537808 */ /* 0x000fe20005800000 */
[----:B------:R-:W-:Y:S01]  /*11f30*/  MUFU.EX2 R78, R78 ;  /* 0x0000004e004e7308 */ /* 0x000fe20000000800 */
[----:B------:R-:W-:Y:S02]  /*11f40*/  FMNMX.FTZ R14, R80, R14, !PT ;  /* 0x0000000e500e7209 */ /* 0x000fe40007810000 */
[----:B------:R-:W-:Y:S02]  /*11f50*/  F2FP.F16.F32.PACK_AB R32, R51, R32 ;  /* 0x000000203320723e */ /* 0x000fe400000000ff */
[----:B------:R-:W-:-:S03]  /*11f60*/  FMNMX.FTZ R14, R79, R14, !PT ;  /* 0x0000000e4f0e7209 */ /* 0x000fc60007810000 */
[----:B------:R-:W-:Y:S01]  /*11f70*/  MUFU.EX2 R84, R84 ;  /* 0x0000005400547308 */ /* 0x000fe20000000800 */
[----:B------:R-:W-:-:S04]  /*11f80*/  FMNMX.FTZ R14, R81, R14, !PT ;  /* 0x0000000e510e7209 */ /* 0x000fc80007810000 */
[----:B------:R-:W-:-:S03]  /*11f90*/  FMNMX.FTZ R14, R83, R14, !PT ;  /* 0x0000000e530e7209 */ /* 0x000fc60007810000 */
[----:B------:R-:W-:Y:S02]  /*11fa0*/  MUFU.EX2 R11, R11 ;  /* 0x0000000b000b7308 */ /* 0x000fe40000000800 */
[----:B------:R-:W0:Y:S02]  /*11fb0*/  SHFL.BFLY PT, R34, R14, 0x2, 0x1f ;  /* 0x0c401f000e227f89 */ /* 0x000e2400000e0000 */
[----:B0-----:R-:W-:-:S04]  /*11fc0*/  FMNMX.FTZ R14, R14, R34, !PT ;  /* 0x000000220e0e7209 */ /* 0x001fc80007810000 */
[----:B------:R0:W1:Y:S02]  /*11fd0*/  MUFU.EX2 R34, R21 ;  /* 0x0000001500227308 */ /* 0x0000640000000800 */
[----:B0-----:R-:W0:Y:S01]  /*11fe0*/  SHFL.BFLY PT, R21, R14, 0x1, 0x1f ;  /* 0x0c201f000e157f89 */ /* 0x001e2200000e0000 */
[----:B-1----:R-:W-:Y:S01]  /*11ff0*/  FADD.FTZ R4, R34, R4 ;  /* 0x0000000422047221 */ /* 0x002fe20000010000 */
[----:B------:R-:W-:Y:S02]  /*12000*/  F2FP.F16.F32.PACK_AB R34, R24, R34 ;  /* 0x000000221822723e */ /* 0x000fe400000000ff */
[----:B0-----:R-:W-:Y:S01]  /*12010*/  FMNMX.FTZ R14, R14, R21, !PT ;  /* 0x000000150e0e7209 */ /* 0x001fe20007810000 */
[----:B------:R-:W-:-:S03]  /*12020*/  FADD.FTZ R21, R24, R4 ;  /* 0x0000000418157221 */ /* 0x000fc60000010000 */
[C---:B------:R-:W-:Y:S01]  /*12030*/  FSETP.NEU.FTZ.AND P3, PT, R14.reuse, -INF , PT ;  /* 0xff8000000e00780b */ /* 0x040fe20003f7d000 */
[----:B------:R-:W-:Y:S01]  /*12040*/  FMUL.FTZ R4, R14, UR39 ;  /* 0x000000270e047c20 */ /* 0x000fe20008410000 */
[----:B------:R-:W-:-:S04]  /*12050*/  FADD.FTZ R21, R27, R21 ;  /* 0x000000151b157221 */ /* 0x000fc80000010000 */
[----:B------:R-:W-:Y:S01]  /*12060*/  FSEL R4, R4, RZ, P3 ;  /* 0x000000ff04047208 */ /* 0x000fe20001800000 */
[C---:B------:R-:W-:Y:S01]  /*12070*/  FADD.FTZ R21, R28.reuse, R21 ;  /* 0x000000151c157221 */ /* 0x040fe20000010000 */
[----:B------:R-:W-:-:S03]  /*12080*/  F2FP.F16.F32.PACK_AB R28, R28, R27 ;  /* 0x0000001b1c1c723e */ /* 0x000fc600000000ff */
        /* <DEDUP_REMOVED lines=26> */
[----:B------:R-:W-:Y:S01]  /*12230*/  FFMA.FTZ R81, R81, UR39, -R4 ;  /* 0x0000002751517c23 */ /* 0x000fe20008010804 */
[----:B------:R-:W-:-:S03]  /*12240*/  F2FP.F16.F32.PACK_AB R38, R40, R39 ;  /* 0x000000272826723e */ /* 0x000fc600000000ff */
[----:B------:R-:W1:Y:S01]  /*12250*/  MUFU.EX2 R26, R26 ;  /* 0x0000001a001a7308 */ /* 0x000e620000000800 */
[----:B0-----:R-:W-:-:S07]  /*12260*/  F2FP.F16.F32.PACK_AB R33, R15, R24 ;  /* 0x000000180f21723e */ /* 0x001fce00000000ff */
[----:B------:R-:W-:Y:S08]  /*12270*/  MUFU.EX2 R29, R29 ;  /* 0x0000001d001d7308 */ /* 0x000ff00000000800 */
[----:B------:R-:W-:Y:S01]  /*12280*/  MUFU.EX2 R37, R37 ;  /* 0x0000002500257308 */ /* 0x000fe20000000800 */
[----:B-1----:R-:W-:-:S05]  /*12290*/  F2FP.F16.F32.PACK_AB R35, R26, R25 ;  /* 0x000000191a23723e */ /* 0x002fca00000000ff */
[----:B------:R0:W-:Y:S02]  /*122a0*/  STSM.16.M88.4 [R140+0x21800], R32 ;  /* 0x021800208c007844 */ /* 0x0001e40000000200 */
[----:B------:R-:W-:Y:S08]  /*122b0*/  MUFU.EX2 R50, R50 ;  /* 0x0000003200327308 */ /* 0x000ff00000000800 */
[----:B------:R-:W-:Y:S01]  /*122c0*/  MUFU.EX2 R51, R51 ;  /* 0x0000003300337308 */ /* 0x000fe20000000800 */
[--C-:B0-----:R-:W-:Y:S01]  /*122d0*/  FFMA.FTZ R32, R30, UR39, -R4.reuse ;  /* 0x000000271e207c23 */ /* 0x101fe20008010804 */
[----:B------:R-:W-:Y:S01]  /*122e0*/  FSEL R30, R14, RZ, P3 ;  /* 0x000000ff0e1e7208 */ /* 0x000fe20001800000 */
[--C-:B------:R-:W-:Y:S01]  /*122f0*/  FFMA.FTZ R33, R82, UR39, -R4.reuse ;  /* 0x0000002752217c23 */ /* 0x100fe20008010804 */
[----:B------:R-:W-:-:S04]  /*12300*/  FFMA.FTZ R34, R85, UR39, -R4 ;  /* 0x0000002755227c23 */ /* 0x000fc80008010804 */
[----:B------:R-:W-:Y:S01]  /*12310*/  MUFU.EX2 R42, R42 ;  /* 0x0000002a002a7308 */ /* 0x000fe20000000800 */
[----:B------:R-:W-:Y:S01]  /*12320*/  FFMA.FTZ R35, R46, UR39, -R4 ;  /* 0x000000272e237c23 */ /* 0x000fe20008010804 */
[----:B------:R-:W-:-:S04]  /*12330*/  FADD.FTZ R30, -R30, R13 ;  /* 0x0000000d1e1e7221 */ /* 0x000fc80000010100 */
[----:B------:R-:W-:Y:S01]  /*12340*/  FMUL.FTZ R13, R30, UR39 ;  /* 0x000000271e0d7c20 */ /* 0x000fe20008410000 */
[----:B------:R-:W-:Y:S01]  /*12350*/  F2FP.F16.F32.PACK_AB R30, R16, R31 ;  /* 0x0000001f101e723e */ /* 0x000fe200000000ff */
[----:B------:R-:W-:Y:S08]  /*12360*/  MUFU.EX2 R32, R32 ;  /* 0x0000002000207308 */ /* 0x000ff00000000800 */
[----:B------:R-:W0:Y:S08]  /*12370*/  MUFU.EX2 R13, R13 ;  /* 0x0000000d000d7308 */ /* 0x000e300000000800 */
[----:B------:R-:W-:Y:S08]  /*12380*/  MUFU.EX2 R33, R33 ;  /* 0x0000002100217308 */ /* 0x000ff00000000800 */
[----:B------:R-:W1:Y:S01]  /*12390*/  MUFU.EX2 R34, R34 ;  /* 0x0000002200227308 */ /* 0x000e620000000800 */
[----:B0-----:R-:W-:Y:S01]  /*123a0*/  FFMA.FTZ R24, R13, R3, R24 ;  /* 0x000000030d187223 */ /* 0x001fe20000010018 */
[--C-:B------:R-:W-:Y:S01]  /*123b0*/  FFMA.FTZ R3, R52, UR39, -R4.reuse ;  /* 0x0000002734037c23 */ /* 0x100fe20008010804 */
[----:B------:R-:W-:-:S02]  /*123c0*/  FFMA.FTZ R52, R60, UR39, -R4 ;  /* 0x000000273c347c23 */ /* 0x000fc40008010804 */
[----:B------:R-:W-:Y:S01]  /*123d0*/  FADD.FTZ R24, R15, R24 ;  /* 0x000000180f187221 */ /* 0x000fe20000010000 */
[----:B------:R-:W-:Y:S02]  /*123e0*/  FFMA.FTZ R15, R56, UR39, -R4 ;  /* 0x00000027380f7c23 */ /* 0x000fe40008010804 */
[----:B------:R-:W0:Y:S01]  /*123f0*/  MUFU.EX2 R45, R45 ;  /* 0x0000002d002d7308 */ /* 0x000e220000000800 */
[----:B------:R-:W-:-:S07]  /*12400*/  FADD.FTZ R24, R25, R24 ;  /* 0x0000001819187221 */ /* 0x000fce0000010000 */
[----:B------:R-:W-:Y:S01]  /*12410*/  MUFU.EX2 R41, R41 ;  /* 0x0000002900297308 */ /* 0x000fe20000000800 */
[----:B------:R-:W-:Y:S01]  /*12420*/  FADD.FTZ R24, R26, R24 ;  /* 0x000000181a187221 */ /* 0x000fe20000010000 */
[----:B------:R-:W-:Y:S01]  /*12430*/  FADD.FTZ R26, R31, R21 ;  /* 0x000000151f1a7221 */ /* 0x000fe20000010000 */
[----:B-1----:R-:W-:Y:S01]  /*12440*/  F2FP.F16.F32.PACK_AB R31, R34, R33 ;  /* 0x00000021221f723e */ /* 0x002fe200000000ff */
[----:B------:R-:W-:Y:S01]  /*12450*/  FFMA.FTZ R4, R83, UR39, -R4 ;  /* 0x0000002753047c23 */ /* 0x000fe20008010804 */
[----:B------:R-:W-:Y:S01]  /*12460*/  FADD.FTZ R24, R29, R24 ;  /* 0x000000181d187221 */ /* 0x000fe20000010000 */
[----:B------:R-:W-:Y:S01]  /*12470*/  FADD.FTZ R26, R16, R26 ;  /* 0x0000001a101a7221 */ /* 0x000fe20000010000 */
[C---:B------:R-:W-:Y:S01]  /*12480*/  F2FP.F16.F32.PACK_AB R29, R32.reuse, R29 ;  /* 0x0000001d201d723e */ /* 0x040fe200000000ff */
[----:B------:R-:W1:Y:S01]  /*12490*/  MUFU.EX2 R35, R35 ;  /* 0x0000002300237308 */ /* 0x000e620000000800 */
[----:B------:R-:W-:Y:S01]  /*124a0*/  FADD.FTZ R24, R32, R24 ;  /* 0x0000001820187221 */ /* 0x000fe20000010000 */
[----:B------:R-:W-:-:S02]  /*124b0*/  FADD.FTZ R26, R18, R26 ;  /* 0x0000001a121a7221 */ /* 0x000fc40000010000 */
[----:B--2---:R2:W-:Y:S01]  /*124c0*/  STSM.16.M88.4 [R86], R28 ;  /* 0x0000001c56007844 */ /* 0x0045e20000000200 */
[----:B------:R-:W-:Y:S01]  /*124d0*/  FADD.FTZ R24, R33, R24 ;  /* 0x0000001821187221 */ /* 0x000fe20000010000 */
[C---:B------:R-:W-:Y:S01]  /*124e0*/  FADD.FTZ R26, R36.reuse, R26 ;  /* 0x0000001a241a7221 */ /* 0x040fe20000010000 */
[----:B------:R-:W-:Y:S01]  /*124f0*/  F2FP.F16.F32.PACK_AB R36, R36, R18 ;  /* 0x000000122424723e */ /* 0x000fe200000000ff */
[----:B------:R-:W3:Y:S01]  /*12500*/  MUFU.EX2 R3, R3 ;  /* 0x0000000300037308 */ /* 0x000ee20000000800 */
[----:B------:R-:W-:Y:S01]  /*12510*/  FADD.FTZ R24, R34, R24 ;  /* 0x0000001822187221 */ /* 0x000fe20000010000 */
[----:B------:R-:W-:Y:S01]  /*12520*/  FADD.FTZ R26, R39, R26 ;  /* 0x0000001a271a7221 */ /* 0x000fe20000010000 */
[----:B------:R-:W4:Y:S05]  /*12530*/  LDL R33, [R1+0x24] ;  /* 0x0000240001217983 */ /* 0x000f2a0000100800 */
[----:B------:R-:W-:Y:S01]  /*12540*/  MUFU.EX2 R49, R49 ;  /* 0x0000003100317308 */ /* 0x000fe20000000800 */
[----:B------:R-:W-:Y:S01]  /*12550*/  FADD.FTZ R24, R37, R24 ;  /* 0x0000001825187221 */ /* 0x000fe20000010000 */
[----:B------:R-:W-:-:S06]  /*12560*/  FADD.FTZ R26, R40, R26 ;  /* 0x0000001a281a7221 */ /* 0x000fcc0000010000 */
        /* <DEDUP_REMOVED lines=8> */
[----:B------:R-:W-:Y:S01]  /*125f0*/  FADD.FTZ R18, R47, R18 ;  /* 0x000000122f127221 */ /* 0x000fe20000010000 */
[C---:B------:R-:W-:Y:S02]  /*12600*/  F2FP.F16.F32.PACK_AB R46, R48.reuse, R47 ;  /* 0x0000002f302e723e */ /* 0x040fe400000000ff */
[----:B0-----:R-:W-:Y:S01]  /*12610*/  FADD.FTZ R24, R45, R24 ;  /* 0x000000182d187221 */ /* 0x001fe20000010000 */
[----:B------:R-:W-:Y:S01]  /*12620*/  FADD.FTZ R26, R48, R18 ;  /* 0x00000012301a7221 */ /* 0x000fe20000010000 */
[----:B------:R-:W-:Y:S01]  /*12630*/  F2FP.F16.F32.PACK_AB R37, R50, R37 ;  /* 0x000000253225723e */ /* 0x000fe200000000ff */
[----:B------:R-:W0:Y:S01]  /*12640*/  MUFU.EX2 R25, R55 ;  /* 0x0000003700197308 */ /* 0x000e220000000800 */
[----:B-1----:R-:W-:Y:S01]  /*12650*/  FADD.FTZ R24, R35, R24 ;  /* 0x0000001823187221 */ /* 0x002fe20000010000 */
[----:B------:R-:W-:Y:S01]  /*12660*/  FADD.FTZ R26, R53, R26 ;  /* 0x0000001a351a7221 */ /* 0x000fe20000010000 */
[----:B------:R-:W-:-:S02]  /*12670*/  F2FP.F16.F32.PACK_AB R39, R42, R51 ;  /* 0x000000332a27723e */ /* 0x000fc400000000ff */
[----:B------:R-:W-:Y:S01]  /*12680*/  FADD.FTZ R24, R41, R24 ;  /* 0x0000001829187221 */ /* 0x000fe20000010000 */
[----:B------:R-:W-:Y:S02]  /*12690*/  FADD.FTZ R26, R54, R26 ;  /* 0x0000001a361a7221 */ /* 0x000fe40000010000 */
[----:B------:R-:W1:Y:S01]  /*126a0*/  MUFU.EX2 R15, R15 ;  /* 0x0000000f000f7308 */ /* 0x000e620000000800 */
[----:B---3--:R-:W-:Y:S01]  /*126b0*/  FADD.FTZ R24, R3, R24 ;  /* 0x0000001803187221 */ /* 0x008fe20000010000 */
[----:B------:R-:W-:-:S06]  /*126c0*/  FADD.FTZ R26, R57, R26 ;  /* 0x0000001a391a7221 */ /* 0x000fcc0000010000 */
[----:B------:R-:W3:Y:S01]  /*126d0*/  MUFU.EX2 R52, R52 ;  /* 0x0000003400347308 */ /* 0x000ee20000000800 */
[----:B0-----:R-:W-:Y:S01]  /*126e0*/  FADD.FTZ R24, R25, R24 ;  /* 0x0000001819187221 */ /* 0x001fe20000010000 */
[----:B------:R-:W-:-:S06]  /*126f0*/  FADD.FTZ R26, R58, R26 ;  /* 0x0000001a3a1a7221 */ /* 0x000fcc0000010000 */
[----:B------:R-:W0:Y:S01]  /*12700*/  MUFU.EX2 R21, R63 ;  /* 0x0000003f00157308 */ /* 0x000e220000000800 */
[----:B-1----:R-:W-:Y:S01]  /*12710*/  FADD.FTZ R24, R15, R24 ;  /* 0x000000180f187221 */ /* 0x002fe20000010000 */
[----:B------:R-:W-:-:S06]  /*12720*/  FADD.FTZ R26, R61, R26 ;  /* 0x0000001a3d1a7221 */ /* 0x000fcc0000010000 */
[----:B------:R-:W1:Y:S01]  /*12730*/  MUFU.EX2 R16, R64 ;  /* 0x0000004000107308 */ /* 0x000e620000000800 */
[----:B------:R-:W-:Y:S01]  /*12740*/  FADD.FTZ R24, R49, R24 ;  /* 0x0000001831187221 */ /* 0x000fe20000010000 */
[----:B------:R-:W-:-:S03]  /*12750*/  FADD.FTZ R26, R62, R26 ;  /* 0x0000001a3e1a7221 */ /* 0x000fc60000010000 */
[----:B---3--:R-:W-:Y:S01]  /*12760*/  FADD.FTZ R27, R52, R24 ;  /* 0x00000018341b7221 */ /* 0x008fe20000010000 */
[----:B--2---:R-:W-:Y:S02]  /*12770*/  FADD.FTZ R29, R65, R26 ;  /* 0x0000001a411d7221 */ /* 0x004fe40000010000 */
[----:B------:R-:W2:Y:S01]  /*12780*/  MUFU.EX2 R18, R72 ;  /* 0x0000004800127308 */ /* 0x000ea20000000800 */
[----:B0-----:R-:W-:Y:S01]  /*12790*/  FADD.FTZ R27, R21, R27 ;  /* 0x0000001b151b7221 */ /* 0x001fe20000010000 */
[----:B------:R-:W-:Y:S01]  /*127a0*/  FADD.FTZ R30, R66, R29 ;  /* 0x0000001d421e7221 */ /* 0x000fe20000010000 */
[----:B------:R-:W-:-:S03]  /*127b0*/  F2FP.F16.F32.PACK_AB R47, R3, R41 ;  /* 0x00000029032f723e */ /* 0x000fc600000000ff */
[----:B------:R-:W-:Y:S02]  /*127c0*/  FADD.FTZ R29, R69, R30 ;  /* 0x0000001e451d7221 */ /* 0x000fe40000010000 */
[----:B------:R-:W0:Y:S01]  /*127d0*/  MUFU.EX2 R75, R75 ;  /* 0x0000004b004b7308 */ /* 0x000e220000000800 */
[----:B-1----:R-:W-:Y:S01]  /*127e0*/  FADD.FTZ R28, R16, R27 ;  /* 0x0000001b101c7221 */ /* 0x002fe20000010000 */
[----:B------:R-:W-:-:S03]  /*127f0*/  FADD.FTZ R30, R70, R29 ;  /* 0x0000001d461e7221 */ /* 0x000fc60000010000 */
[----:B------:R-:W-:Y:S01]  /*12800*/  FADD.FTZ R3, R67, R28 ;  /* 0x0000001c43037221 */ /* 0x000fe20000010000 */
[----:B------:R-:W-:Y:S01]  /*12810*/  F2FP.F16.F32.PACK_AB R25, R15, R25 ;  /* 0x000000190f19723e */ /* 0x000fe200000000ff */
[----:B------:R-:W-:Y:S02]  /*12820*/  FADD.FTZ R15, R73, R30 ;  /* 0x0000001e490f7221 */ /* 0x000fe40000010000 */
[----:B------:R-:W-:Y:S02]  /*12830*/  FADD.FTZ R28, R68, R3 ;  /* 0x00000003441c7221 */ /* 0x000fe40000010000 */
[C---:B------:R-:W-:Y:S02]  /*12840*/  FADD.FTZ R32, R74.reuse, R15 ;  /* 0x0000000f4a207221 */ /* 0x040fe40000010000 */
[----:B------:R-:W-:Y:S01]  /*12850*/  FADD.FTZ R3, R71, R28 ;  /* 0x0000001c47037221 */ /* 0x000fe20000010000 */
[----:B------:R-:W-:Y:S02]  /*12860*/  F2FP.F16.F32.PACK_AB R74, R74, R73 ;  /* 0x000000494a4a723e */ /* 0x000fe400000000ff */
[C---:B--2---:R-:W-:Y:S01]  /*12870*/  F2FP.F16.F32.PACK_AB R73, R18.reuse, R71 ;  /* 0x000000471249723e */ /* 0x044fe200000000ff */
[----:B------:R-:W-:-:S02]  /*12880*/  FADD.FTZ R30, R18, R3 ;  /* 0x00000003121e7221 */ /* 0x000fc40000010000 */
[----:B------:R-:W2:Y:S01]  /*12890*/  LDL R18, [R1+0x8] ;  /* 0x0000080001127983 */ /* 0x000ea20000100800 */
[----:B------:R-:W1:Y:S08]  /*128a0*/  MUFU.EX2 R76, R76 ;  /* 0x0000004c004c7308 */ /* 0x000e700000000800 */
[----:B------:R-:W-:Y:S08]  /*128b0*/  MUFU.EX2 R80, R80 ;  /* 0x0000005000507308 */ /* 0x000ff00000000800 */
[----:B------:R-:W3:Y:S08]  /*128c0*/  MUFU.EX2 R79, R79 ;  /* 0x0000004f004f7308 */ /* 0x000ef00000000800 */
[----:B------:R-:W-:Y:S08]  /*128d0*/  MUFU.EX2 R81, R81 ;  /* 0x0000005100517308 */ /* 0x000ff00000000800 */
[----:B------:R-:W5:Y:S01]  /*128e0*/  MUFU.EX2 R28, R4 ;  /* 0x00000004001c7308 */ /* 0x000f620000000800 */
[----:B------:R-:W-:-:S02]  /*128f0*/  F2FP.F16.F32.PACK_AB R44, R44, R43 ;  /* 0x0000002b2c2c723e */ /* 0x000fc400000000ff */
[----:B------:R-:W-:Y:S02]  /*12900*/  F2FP.F16.F32.PACK_AB R45, R35, R45 ;  /* 0x0000002d232d723e */ /* 0x000fe400000000ff */
[----:B------:R-:W-:Y:S02]  /*12910*/  F2FP.F16.F32.PACK_AB R24, R54, R53 ;  /* 0x000000353618723e */ /* 0x000fe400000000ff */
[----:B------:R-:W-:Y:S02]  /*12920*/  F2FP.F16.F32.PACK_AB R26, R58, R57 ;  /* 0x000000393a1a723e */ /* 0x000fe400000000ff */
[----:B------:R-:W-:Y:S01]  /*12930*/  F2FP.F16.F32.PACK_AB R27, R52, R49 ;  /* 0x00000031341b723e */ /* 0x000fe200000000ff */
[----:B------:R-:W-:Y:S01]  /*12940*/  STSM.16.M88.4 [R142], R36 ;  /* 0x000000248e007844 */ /* 0x000fe20000000200 */
[----:B------:R-:W-:Y:S01]  /*12950*/  F2FP.F16.F32.PACK_AB R66, R66, R65 ;  /* 0x000000414242723e */ /* 0x000fe200000000ff */
[----:B0-----:R-:W-:Y:S01]  /*12960*/  FADD.FTZ R3, R75, R30 ;  /* 0x0000001e4b037221 */ /* 0x001fe20000010000 */
[----:B------:R-:W-:Y:S01]  /*12970*/  F2FP.F16.F32.PACK_AB R64, R62, R61 ;  /* 0x0000003d3e40723e */ /* 0x000fe200000000ff */
[----:B------:R-:W-:Y:S01]  /*12980*/  STSM.16.M88.4 [R141], R44 ;  /* 0x0000002c8d007844 */ /* 0x000fe20000000200 */
[----:B------:R-:W-:-:S02]  /*12990*/  F2FP.F16.F32.PACK_AB R65, R16, R21 ;  /* 0x000000151041723e */ /* 0x000fc400000000ff */
[----:B------:R-:W-:Y:S01]  /*129a0*/  F2FP.F16.F32.PACK_AB R67, R68, R67 ;  /* 0x000000434443723e */ /* 0x000fe200000000ff */
[----:B------:R0:W-:Y:S01]  /*129b0*/  STSM.16.M88.4 [R140+0x27800], R24 ;  /* 0x027800188c007844 */ /* 0x0001e20000000200 */
[----:B------:R-:W-:Y:S02]  /*129c0*/  F2FP.F16.F32.PACK_AB R72, R70, R69 ;  /* 0x000000454648723e */ /* 0x000fe400000000ff */
[----:B-1----:R-:W-:Y:S02]  /*129d0*/  F2FP.F16.F32.PACK_AB R75, R76, R75 ;  /* 0x0000004b4c4b723e */ /* 0x002fe400000000ff */
[----:B0-----:R-:W-:Y:S02]  /*129e0*/  F2FP.F16.F32.PACK_AB R24, R78, R77 ;  /* 0x0000004d4e18723e */ /* 0x001fe400000000ff */
[----:B---3--:R-:W-:Y:S02]  /*129f0*/  F2FP.F16.F32.PACK_AB R25, R79, R80 ;  /* 0x000000504f19723e */ /* 0x008fe400000000ff */
[----:B------:R-:W-:-:S02]  /*12a00*/  F2FP.F16.F32.PACK_AB R26, R11, R84 ;  /* 0x000000540b1a723e */ /* 0x000fc400000000ff */
[----:B-----5:R-:W-:Y:S01]  /*12a10*/  F2FP.F16.F32.PACK_AB R27, R28, R81 ;  /* 0x000000511c1b723e */ /* 0x020fe200000000ff */
[----:B------:R-:W-:Y:S01]  /*12a20*/  FADD.FTZ R3, R76, R3 ;  /* 0x000000034c037221 */ /* 0x000fe20000010000 */
[----:B------:R-:W-:-:S03]  /*12a30*/  FADD.FTZ R15, R77, R32 ;  /* 0x000000204d0f7221 */ /* 0x000fc60000010000 */
[----:B------:R-:W-:Y:S01]  /*12a40*/  FADD.FTZ R16, R80, R3 ;  /* 0x0000000350107221 */ /* 0x000fe20000010000 */
[----:B------:R-:W-:-:S03]  /*12a50*/  FADD.FTZ R15, R78, R15 ;  /* 0x0000000f4e0f7221 */ /* 0x000fc60000010000 */
[----:B------:R-:W-:Y:S01]  /*12a60*/  FADD.FTZ R16, R79, R16 ;  /* 0x000000104f107221 */ /* 0x000fe20000010000 */
[----:B------:R-:W-:-:S03]  /*12a70*/  FADD.FTZ R4, R84, R15 ;  /* 0x0000000f54047221 */ /* 0x000fc60000010000 */
        /* <DEDUP_REMOVED lines=49> */
[----:B------:R-:W-:Y:S01]  /*12d90*/  FADD.FTZ R4, R11, R4 ;  /* 0x000000040b047221 */ /* 0x000fe20000010000 */
[----:B------:R-:W-:Y:S01]  /*12da0*/  FADD.FTZ R3, R28, R3 ;  /* 0x000000031c037221 */ /* 0x000fe20000010000 */
[----:B------:R-:W-:-:S02]  /*12db0*/  IMAD.MOV.U32 R16, RZ, RZ, R20 ;  /* 0x000000ffff107224 */ /* 0x000fc400078e0014 */
[----:B------:R-:W-:Y:S02]  /*12dc0*/  IMAD.MOV.U32 R12, RZ, RZ, R10 ;  /* 0x000000ffff0c7224 */ /* 0x000fe400078e000a */
[----:B------:R-:W-:Y:S01]  /*12dd0*/  IMAD.MOV.U32 R13, RZ, RZ, R14 ;  /* 0x000000ffff0d7224 */ /* 0x000fe200078e000e */
[----:B----4-:R0:W-:Y:S04]  /*12de0*/  STSM.16.M88.4 [R33], R64 ;  /* 0x0000004021007844 */ /* 0x0101e80000000200 */
[----:B------:R0:W-:Y:S04]  /*12df0*/  STSM.16.M88.4 [R142+0x6000], R72 ;  /* 0x006000488e007844 */ /* 0x0001e80000000200 */
[----:B------:R0:W-:Y:S01]  /*12e00*/  STSM.16.M88.4 [R141+0x6000], R24 ;  /* 0x006000188d007844 */ /* 0x0001e20000000200 */
[----:B------:R1:W-:Y:S06]  /*12e10*/  MEMBAR.ALL.CTA ;  /* 0x0000000000007992 */ /* 0x0003ec0000008000 */
[----:B-1----:R-:W1:Y:S01]  /*12e20*/  FENCE.VIEW.ASYNC.S ;  /* 0x00000000000073c6 */ /* 0x002e620000000000 */
[C---:B--2---:R-:W-:Y:S01]  /*12e30*/  ISETP.GT.AND P3, PT, R0.reuse, R18, PT ;  /* 0x000000120000720c */ /* 0x044fe20003f64270 */
[----:B------:R-:W-:-:S02]  /*12e40*/  VIADD R0, R0, 0xffffffff ;  /* 0xffffffff00007836 */ /* 0x000fc40000000000 */
[----:B------:R-:W-:Y:S01]  /*12e50*/  IMAD.MOV.U32 R18, RZ, RZ, R5 ;  /* 0x000000ffff127224 */ /* 0x000fe200078e0005 */
[----:B-1----:R-:W-:-:S09]  /*12e60*/  NOP ;  /* 0x0000000000007918 */ /* 0x002fd20000000000 */
[----:B0-----:R-:W-:Y:S05]  /*12e70*/  @P3 BRA `(.L_x_11443) ;  /* 0xffffffc400303947 */ /* 0x001fea000383ffff */
[----:B------:R-:W-:Y:S02]  /*12e80*/  IMAD.MOV.U32 R13, RZ, RZ, R14 ;  /* 0x000000ffff0d7224 */ /* 0x000fe400078e000e */
[----:B------:R-:W-:Y:S02]  /*12e90*/  IMAD.MOV.U32 R12, RZ, RZ, R10 ;  /* 0x000000ffff0c7224 */ /* 0x000fe400078e000a */
[----:B------:R-:W-:Y:S02]  /*12ea0*/  IMAD.MOV.U32 R16, RZ, RZ, R20 ;  /* 0x000000ffff107224 */ /* 0x000fe400078e0014 */
[----:B------:R-:W-:-:S07]  /*12eb0*/  IMAD.MOV.U32 R18, RZ, RZ, R5 ;  /* 0x000000ffff127224 */ /* 0x000fce00078e0005 */
.L_x_11425:
        /* <DEDUP_REMOVED lines=8> */
[----:B--2---:R-:W-:Y:S01]  /*12f40*/  VIADD R5, R14, 0xbf ;  /* 0x000000bf0e057836 */ /* 0x004fe20000000000 */
[----:B------:R-:W-:-:S03]  /*12f50*/  IADD3 R14, R138, 0x1, -R22 ;  /* 0x000000018a0e7810 */ /* 0x000fc60007ffe816 */
        /* <DEDUP_REMOVED lines=15> */
.L_x_11446:
[----:B------:R-:W-:-:S13]  /*13050*/  ISETP.NE.AND P2, PT, R20, 0x1, PT ;  /* 0x000000011400780c */ /* 0x000fda0003f45270 */
[----:B------:R-:W0:Y:S02]  /*13060*/  @P2 LDC.64 R10, c[0x0][0x9e8] ;  /* 0x00027a00ff0a2b82 */ /* 0x000e240000000a00 */
[----:B0-----:R-:W-:-:S05]  /*13070*/  @P2 IMAD.HI.U32 R10, R5, R10, RZ ;  /* 0x0000000a050a2227 */ /* 0x001fca00078e00ff */
[----:B------:R-:W-:-:S07]  /*13080*/  @P2 SHF.R.U32.HI R5, RZ, R11, R10 ;  /* 0x0000000bff052219 */ /* 0x000fce000001160a */
.L_x_11447:
[----:B------:R-:W-:Y:S05]  /*13090*/  BSYNC B0 ;  /* 0x0000000000007941 */ /* 0x000fea0003800000 */
.L_x_11445:
[----:B------:R-:W-:-:S05]  /*130a0*/  IMAD R5, R5, R20, RZ ;  /* 0x0000001405057224 */ /* 0x000fca00078e02ff */
[----:B------:R-:W-:-:S07]  /*130b0*/  VIMNMX R14, R14, R5, !PT ;  /* 0x000000050e0e7248 */ /* 0x000fce0007fe0100 */
.L_x_11444:
[----:B------:R-:W2:Y:S01]  /*130c0*/  LDL R10, [R1+0x44] ;  /* 0x00004400010a7983 */ /* 0x000ea20000100800 */
[----:B------:R-:W-:-:S05]  /*130d0*/  VIADD R14, R14, 0x7f ;  /* 0x0000007f0e0e7836 */ /* 0x000fca0000000000 */
[----:B------:R-:W-:-:S04]  /*130e0*/  SHF.R.S32.HI R5, RZ, 0x1f, R14 ;  /* 0x0000001fff057819 */ /* 0x000fc8000001140e */
[----:B------:R-:W-:-:S04]  /*130f0*/  LEA.HI R5, R5, R14, RZ, 0x7 ;  /* 0x0000000e05057211 */ /* 0x000fc800078f38ff */
[----:B------:R-:W-:-:S04]  /*13100*/  SHF.R.S32.HI R5, RZ, 0x7, R5 ;  /* 0x00000007ff057819 */ /* 0x000fc80000011405 */
[----:B--2---:R-:W-:-:S04]  /*13110*/  VIMNMX R155, R10, R5, !PT ;  /* 0x000000050a9b7248 */ /* 0x004fc80007fe0100 */
[----:B------:R-:W-:-:S13]  /*13120*/  ISETP.GE.AND P2, PT, R0, R155, PT ;  /* 0x0000009b0000720c */ /* 0x000fda0003f46270 */
[----:B------:R-:W-:Y:S05]  /*13130*/  @!P2 BRA `(.L_x_11448) ;  /* 0x0000002800eca947 */ /* 0x000fea0003800000 */
[----:B------:R-:W-:Y:S02]  /*13140*/  IMAD.MOV.U32 R5, RZ, RZ, R13 ;  /* 0x000000ffff057224 */ /* 0x000fe400078e000d */
[----:B------:R-:W-:Y:S02]  /*13150*/  IMAD.MOV.U32 R11, RZ, RZ, R12 ;  /* 0x000000ffff0b7224 */ /* 0x000fe400078e000c */
[----:B------:R-:W-:Y:S02]  /*13160*/  IMAD.MOV.U32 R14, RZ, RZ, R18 ;  /* 0x000000ffff0e7224 */ /* 0x000fe400078e0012 */
[----:B------:R-:W-:-:S07]  /*13170*/  IMAD.MOV.U32 R10, RZ, RZ, R16 ;  /* 0x000000ffff0a7224 */ /* 0x000fce00078e0010 */
.L_x_11458:
        /* <DEDUP_REMOVED lines=10> */
.L_x_11450:
[----:B------:R-:W-:Y:S01]  /*13220*/  IMAD R12, R16, 0x8, R2 ;  /* 0x00000008100c7824 */ /* 0x000fe200078e0202 */
[----:B------:R-:W-:-:S04]  /*13230*/  SHF.L.U32 R13, R18, 0x1f, RZ ;  /* 0x0000001f120d7819 */ /* 0x000fc800000006ff */
[----:B------:R0:W1:Y:S01]  /*13240*/  SYNCS.PHASECHK.TRANS64.TRYWAIT P3, [R12+URZ+0x2d830], R13 ;  /* 0x02d8300d0c0075a7 */ /* 0x000062000806017f */
[----:B------:R-:W-:Y:S05]  /*13250*/  @!P0 BRA `(.L_x_11451) ;  /* 0x0000000000048947 */ /* 0x000fea0003800000 */
[----:B------:R-:W-:Y:S01]  /*13260*/  BPT.TRAP 0x1 ;  /* 0x000000040000795c */ /* 0x000fe20000300000 */
.L_x_11451:
[----:B------:R-:W-:Y:S04]  /*13270*/  BSSY B0, `(.L_x_11449) ;  /* 0x0000004000007945 */ /* 0x000fe80003800000 */
[----:B-1----:R-:W-:Y:S05]  /*13280*/  @P3 BRA `(.L_x_11452) ;  /* 0x0000000000083947 */ /* 0x002fea0003800000 */
[----:B------:R-:W1:Y:S02]  /*13290*/  SYNCS.PHASECHK.TRANS64.TRYWAIT P3, [R12+URZ+0x2d830], R13 ;  /* 0x02d8300d0c0075a7 */ /* 0x000e64000806017f */
[----:B-1----:R-:W-:Y:S05]  /*132a0*/  @!P3 BRA `(.L_x_11453) ;  /* 0x000001180010b947 */ /* 0x002fea0003800000 */
.L_x_11452:
[----:B------:R-:W-:Y:S05]  /*132b0*/  BSYNC B0 ;  /* 0x0000000000007941 */ /* 0x000fea0003800000 */
.L_x_11449:
        /* <DEDUP_REMOVED lines=60> */
.L_x_11455:
[----:B------:R-:W-:Y:S01]  /*13680*/  SHF.L.U32 R12, R14, 0x1f, RZ ;  /* 0x0000001f0e0c7819 */ /* 0x000fe200000006ff */
[----:B------:R-:W-:-:S04]  /*13690*/  IMAD R13, R10, 0x8, R2 ;  /* 0x000000080a0d7824 */ /* 0x000fc800078e0202 */
[----:B------:R0:W1:Y:S01]  /*136a0*/  SYNCS.PHASECHK.TRANS64.TRYWAIT P2, [R13+URZ+0x2d850], R12 ;  /* 0x02d8500c0d0075a7 */ /* 0x000062000804017f */
[----:B------:R-:W-:Y:S05]  /*136b0*/  @!P0 BRA `(.L_x_11456) ;  /* 0x0000000000048947 */ /* 0x000fea0003800000 */
[----:B------:R-:W-:Y:S01]  /*136c0*/  BPT.TRAP 0x1 ;  /* 0x000000040000795c */ /* 0x000fe20000300000 */
.L_x_11456:
[----:B-1----:R-:W-:Y:S05]  /*136d0*/  @P2 BRA `(.L_x_11454) ;  /* 0x0000000000082947 */ /* 0x002fea0003800000 */
[----:B------:R-:W1:Y:S02]  /*136e0*/  SYNCS.PHASECHK.TRANS64.TRYWAIT P2, [R13+URZ+0x2d850], R12 ;  /* 0x02d8500c0d0075a7 */ /* 0x000e64000804017f */
[----:B-1----:R-:W-:Y:S05]  /*136f0*/  @!P2 BRA `(.L_x_11457) ;  /* 0x000001140010a947 */ /* 0x002fea0003800000 */
.L_x_11454:
[----:B01----:R-:W-:Y:S01]  /*13700*/  VIADD R12, R2, 0x400 ;  /* 0x00000400020c7836 */ /* 0x003fe20000000000 */
[----:B------:R-:W-:Y:S05]  /*13710*/  WARPSYNC.ALL ;  /* 0x0000000000007948 */ /* 0x000fea0003800000 */
[----:B------:R-:W-:-:S04]  /*13720*/  SHF.R.U32.HI R12, RZ, 0x4, R12 ;  /* 0x00000004ff0c7819 */ /* 0x000fc8000001160c */
[----:B------:R-:W-:-:S04]  /*13730*/  LOP3.LUT R12, R12, 0x3fff, RZ, 0xc0, !PT ;  /* 0x00003fff0c0c7812 */ /* 0x000fc800078ec0ff */
[----:B------:R-:W-:-:S05]  /*13740*/  LOP3.LUT R12, R12, 0x2000000, RZ, 0xfc, !PT ;  /* 0x020000000c0c7812 */ /* 0x000fca00078efcff */
[----:B------:R-:W-:Y:S02]  /*13750*/  IMAD R12, R10, 0x600, R12 ;  /* 0x000006000a0c7824 */ /* 0x000fe400078e020c */
[----:B------:R-:W-:Y:S01]  /*13760*/  FMUL.FTZ R20, R29, UR49 ;  /* 0x000000311d147c20 */ /* 0x000fe20008410000 */
[----:B------:R-:W-:Y:S02]  /*13770*/  IMAD.MOV.U32 R13, RZ, RZ, -0x7fffffe0 ;  /* 0x80000020ff0d7424 */ /* 0x000fe400078e00ff */
[----:B------:R-:W-:Y:S01]  /*13780*/  FMUL.FTZ R21, R32, UR49 ;  /* 0x0000003120157c20 */ /* 0x000fe20008410000 */
[C---:B------:R-:W-:Y:S01]  /*13790*/  VIADD R14, R12.reuse, 0x40 ;  /* 0x000000400c0e7836 */ /* 0x040fe20000000000 */
[----:B------:R-:W-:Y:S01]  /*137a0*/  R2UR UR10, R12 ;  /* 0x000000000c0a72ca */ /* 0x000fe200000e0000 */
[----:B------:R-:W-:Y:S01]  /*137b0*/  IMAD.MOV.U32 R15, RZ, RZ, -0x7fffffe0 ;  /* 0x80000020ff0f7424 */ /* 0x000fe200078e00ff */
[C---:B------:R-:W-:Y:S01]  /*137c0*/  R2UR UR11, R13.reuse ;  /* 0x000000000d0b72ca */ /* 0x040fe200000e0000 */
[----:B------:R-:W-:Y:S01]  /*137d0*/  MUFU.TANH R20, R20 ;  /* 0x0000001400147308 */ /* 0x000fe20000002400 */
[----:B------:R-:W-:Y:S01]  /*137e0*/  R2UR UR14, R14 ;  /* 0x000000000e0e72ca */ /* 0x000fe200000e0000 */
[----:B------:R-:W-:Y:S01]  /*137f0*/  VIADD R14, R12, 0x80 ;  /* 0x000000800c0e7836 */ /* 0x000fe20000000000 */
[----:B------:R-:W-:Y:S01]  /*13800*/  R2UR UR47, R13 ;  /* 0x000000000d2f72ca */ /* 0x000fe200000e0000 */
[----:B------:R-:W-:Y:S01]  /*13810*/  FMUL.FTZ R13, R24, UR49 ;  /* 0x00000031180d7c20 */ /* 0x000fe20008410000 */
[----:B------:R-:W-:Y:S01]  /*13820*/  R2UR UR15, R15 ;  /* 0x000000000f0f72ca */ /* 0x000fe200000e0000 */
[----:B------:R-:W-:Y:S01]  /*13830*/  FMUL.FTZ R24, R33, UR49 ;  /* 0x0000003121187c20 */ /* 0x000fe20008410000 */
[----:B------:R-:W-:Y:S01]  /*13840*/  R2UR UR18, R14 ;  /* 0x000000000e1272ca */ /* 0x000fe200000e0000 */
[----:B------:R-:W-:Y:S01]  /*13850*/  VIADD R14, R12, 0xc0 ;  /* 0x000000c00c0e7836 */ /* 0x000fe20000000000 */
[C---:B------:R-:W-:Y:S01]  /*13860*/  R2UR UR19, R15.reuse ;  /* 0x000000000f1372ca */ /* 0x040fe200000e0000 */
[----:B------:R-:W0:Y:S01]  /*13870*/  MUFU.TANH R13, R13 ;  /* 0x0000000d000d7308 */ /* 0x000e220000002400 */
[C---:B------:R-:W-:Y:S01]  /*13880*/  R2UR UR23, R15.reuse ;  /* 0x000000000f1772ca */ /* 0x040fe200000e0000 */
[----:B------:R-:W-:Y:S01]  /*13890*/  FMUL.FTZ R29, R40, UR49 ;  /* 0x00000031281d7c20 */ /* 0x000fe20008410000 */
[----:B------:R-:W-:Y:S01]  /*138a0*/  R2UR UR22, R14 ;  /* 0x000000000e1672ca */ /* 0x000fe200000e0000 */
[----:B------:R-:W-:Y:S01]  /*138b0*/  VIADD R14, R12, 0x100 ;  /* 0x000001000c0e7836 */ /* 0x000fe20000000000 */
[----:B------:R-:W-:Y:S01]  /*138c0*/  R2UR UR27, R15 ;  /* 0x000000000f1b72ca */ /* 0x000fe200000e0000 */
[----:B------:R-:W-:Y:S01]  /*138d0*/  FMUL.FTZ R32, R41, UR49 ;  /* 0x0000003129207c20 */ /* 0x000fe20008410000 */
[C---:B------:R-:W-:Y:S01]  /*138e0*/  R2UR UR31, R15.reuse ;  /* 0x000000000f1f72ca */ /* 0x040fe200000e0000 */
[----:B------:R-:W-:Y:S01]  /*138f0*/  MUFU.TANH R21, R21 ;  /* 0x0000001500157308 */ /* 0x000fe20000002400 */
[----:B------:R-:W-:Y:S01]  /*13900*/  R2UR UR26, R14 ;  /* 0x000000000e1a72ca */ /* 0x000fe200000e0000 */
[----:B------:R-:W-:Y:S01]  /*13910*/  VIADD R14, R12, 0x140 ;  /* 0x000001400c0e7836 */ /* 0x000fe20000000000 */
[----:B------:R-:W-:Y:S01]  /*13920*/  R2UR UR35, R15 ;  /* 0x000000000f2372ca */ /* 0x000fe200000e0000 */
[----:B------:R-:W-:Y:S01]  /*13930*/  FMUL.FTZ R15, R28, UR49 ;  /* 0x000000311c0f7c20 */ /* 0x000fe20008410000 */
[----:B------:R-:W-:Y:S01]  /*13940*/  FMUL.FTZ R28, R37, UR49 ;  /* 0x00000031251c7c20 */ /* 0x000fe20008410000 */
[----:B------:R-:W-:Y:S01]  /*13950*/  FMUL.FTZ R33, R44, UR49 ;  /* 0x000000312c217c20 */ /* 0x000fe20008410000 */
[----:B------:R-:W-:Y:S01]  /*13960*/  R2UR UR30, R14 ;  /* 0x000000000e1e72ca */ /* 0x000fe200000e0000 */
[C---:B------:R-:W-:Y:S01]  /*13970*/  VIADD R14, R12.reuse, 0x180 ;  /* 0x000001800c0e7836 */ /* 0x040fe20000000000 */
[----:B------:R-:W-:Y:S01]  /*13980*/  MUFU.TANH R24, R24 ;  /* 0x0000001800187308 */ /* 0x000fe20000002400 */
[----:B------:R-:W-:-:S02]  /*13990*/  VIADD R12, R12, 0x1c0 ;  /* 0x000001c00c0c7836 */ /* 0x000fc40000000000 */
[----:B------:R-:W-:Y:S01]  /*139a0*/  FMUL.FTZ R37, R48, UR49 ;  /* 0x0000003130257c20 */ /* 0x000fe20008410000 */
[----:B------:R-:W-:Y:S01]  /*139b0*/  FMUL.FTZ R40, R49, UR49 ;  /* 0x0000003131287c20 */ /* 0x000fe20008410000 */
[----:B------:R-:W-:Y:S01]  /*139c0*/  R2UR UR34, R14 ;  /* 0x000000000e2272ca */ /* 0x000fe200000e0000 */
[----:B------:R-:W-:Y:S01]  /*139d0*/  FMUL.FTZ R14, R25, UR49 ;  /* 0x00000031190e7c20 */ /* 0x000fe20008410000 */
[----:B------:R-:W-:Y:S01]  /*139e0*/  R2UR UR46, R12 ;  /* 0x000000000c2e72ca */ /* 0x000fe200000e0000 */
        /* <DEDUP_REMOVED lines=29> */
[----:B------:R-:W-:Y:S01]  /*13bc0*/  UMOV UR39, UR6 ;  /* 0x0000000600277c82 */ /* 0x000fe20008000000 */
        /* <DEDUP_REMOVED lines=8> */
[----:B------:R-:W-:Y:S01]  /*13c50*/  FMNMX.FTZ R12, R21, R12, !PT ;  /* 0x0000000c150c7209 */ /* 0x000fe20007810000 */
[----:B------:R-:W-:Y:S01]  /*13c60*/  FMUL.FTZ R39, R39, UR49 ;  /* 0x0000003127277c20 */ /* 0x000fe20008410000 */
[----:B------:R-:W-:Y:S01]  /*13c70*/  FMUL.FTZ R38, R42, UR49 ;  /* 0x000000312a267c20 */ /* 0x000fe20008410000 */
[----:B------:R-:W3:Y:S01]  /*13c80*/  MUFU.TANH R32, R32 ;  /* 0x0000002000207308 */ /* 0x000ee20000002400 */
        /* <DEDUP_REMOVED lines=12> */
[----:B0-----:R-:W-:Y:S01]  /*13d50*/  FMNMX.FTZ R12, R29, R12, !PT ;  /* 0x0000000c1d0c7209 */ /* 0x001fe20007810000 */
[----:B------:R-:W-:Y:S01]  /*13d60*/  FMUL.FTZ R59, R66, UR49 ;  /* 0x00000031423b7c20 */ /* 0x000fe20008410000 */
[----:B------:R-:W-:Y:S01]  /*13d70*/  FMUL.FTZ R63, R70, UR49 ;  /* 0x00000031463f7c20 */ /* 0x000fe20008410000 */
        /* <DEDUP_REMOVED lines=51> */
[----:B-1----:R-:W-:-:S05]  /*140b0*/  FMNMX.FTZ R12, R76, R12, !PT ;  /* 0x0000000c4c0c7209 */ /* 0x002fca0007810000 */
[----:B------:R-:W0:Y:S02]  /*140c0*/  SHFL.BFLY PT, R26, R12, 0x2, 0x1f ;  /* 0x0c401f000c1a7f89 */ /* 0x000e2400000e0000 */
[----:B------:R-:W-:Y:S08]  /*140d0*/  MUFU.TANH R85, R85 ;  /* 0x0000005500557308 */ /* 0x000ff00000002400 */
[----:B------:R-:W-:Y:S08]  /*140e0*/  MUFU.TANH R144, R144 ;  /* 0x0000009000907308 */ /* 0x000ff00000002400 */
[----:B------:R-:W-:Y:S01]  /*140f0*/  MUFU.TANH R80, R80 ;  /* 0x0000005000507308 */ /* 0x000fe20000002400 */
[----:B0-----:R-:W-:-:S07]  /*14100*/  FMNMX.FTZ R12, R12, R26, !PT ;  /* 0x0000001a0c0c7209 */ /* 0x001fce0007810000 */
[----:B------:R-:W-:Y:S01]  /*14110*/  MUFU.TANH R81, R81 ;  /* 0x0000005100517308 */ /* 0x000fe20000002400 */
[----:B------:R-:W0:Y:S07]  /*14120*/  SHFL.BFLY PT, R26, R12, 0x1, 0x1f ;  /* 0x0c201f000c1a7f89 */ /* 0x000e2e00000e0000 */
[----:B------:R-:W-:Y:S08]  /*14130*/  MUFU.TANH R143, R143 ;  /* 0x0000008f008f7308 */ /* 0x000ff00000002400 */
[----:B------:R-:W-:Y:S08]  /*14140*/  MUFU.TANH R39, R39 ;  /* 0x0000002700277308 */ /* 0x000ff00000002400 */
[----:B------:R-:W-:Y:S01]  /*14150*/  MUFU.TANH R38, R38 ;  /* 0x0000002600267308 */ /* 0x000fe20000002400 */
[----:B0-----:R-:W-:-:S05]  /*14160*/  FMNMX.FTZ R12, R12, R26, !PT ;  /* 0x0000001a0c0c7209 */ /* 0x001fca0007810000 */
[C---:B------:R-:W-:Y:S01]  /*14170*/  FADD.FTZ R34, -R12.reuse, R11 ;  /* 0x0000000b0c227221 */ /* 0x040fe20000010100 */
[----:B------:R-:W-:Y:S01]  /*14180*/  FMUL.FTZ R26, R12, UR39 ;  /* 0x000000270c1a7c20 */ /* 0x000fe20008410000 */
[----:B------:R0:W-:Y:S02]  /*14190*/  MUFU.TANH R11, R50 ;  /* 0x00000032000b7308 */ /* 0x0001e40000002400 */
[----:B------:R-:W-:Y:S01]  /*141a0*/  FMUL.FTZ R34, R34, UR39 ;  /* 0x0000002722227c20 */ /* 0x000fe20008410000 */
[--C-:B------:R-:W-:Y:S01]  /*141b0*/  FFMA.FTZ R13, R13, UR39, -R26.reuse ;  /* 0x000000270d0d7c23 */ /* 0x100fe2000801081a */
[--C-:B------:R-:W-:Y:S01]  /*141c0*/  FFMA.FTZ R31, R14, UR39, -R26.reuse ;  /* 0x000000270e1f7c23 */ /* 0x100fe2000801081a */
[--C-:B------:R-:W-:Y:S01]  /*141d0*/  FFMA.FTZ R14, R24, UR39, -R26.reuse ;  /* 0x00000027180e7c23 */ /* 0x100fe2000801081a */
[--C-:B------:R-:W-:Y:S01]  /*141e0*/  FFMA.FTZ R30, R15, UR39, -R26.reuse ;  /* 0x000000270f1e7c23 */ /* 0x100fe2000801081a */
[--C-:B------:R-:W-:Y:S01]  /*141f0*/  FFMA.FTZ R20, R20, UR39, -R26.reuse ;  /* 0x0000002714147c23 */ /* 0x100fe2000801081a */
[----:B------:R-:W-:Y:S01]  /*14200*/  MUFU.EX2 R34, R34 ;  /* 0x0000002200227308 */ /* 0x000fe20000000800 */
[----:B0-----:R-:W-:Y:S01]  /*14210*/  FMUL.FTZ R50, R55, UR49 ;  /* 0x0000003137327c20 */ /* 0x001fe20008410000 */
[----:B------:R-:W-:Y:S01]  /*14220*/  FMUL.FTZ R55, R62, UR49 ;  /* 0x000000313e377c20 */ /* 0x000fe20008410000 */
[----:B------:R-:W-:Y:S01]  /*14230*/  FMUL.FTZ R62, R67, UR49 ;  /* 0x00000031433e7c20 */ /* 0x000fe20008410000 */
[----:B------:R-:W-:Y:S01]  /*14240*/  FMUL.FTZ R67, R74, UR49 ;  /* 0x000000314a437c20 */ /* 0x000fe20008410000 */
[----:B------:R-:W-:Y:S01]  /*14250*/  FMUL.FTZ R74, R79, UR49 ;  /* 0x000000314f4a7c20 */ /* 0x000fe20008410000 */
[----:B------:R-:W-:Y:S01]  /*14260*/  FMUL.FTZ R79, R87, UR49 ;  /* 0x00000031574f7c20 */ /* 0x000fe20008410000 */
[--C-:B------:R-:W-:Y:S01]  /*14270*/  FFMA.FTZ R21, R21, UR39, -R26.reuse ;  /* 0x0000002715157c23 */ /* 0x100fe2000801081a */
[----:B------:R-:W2:Y:S01]  /*14280*/  LDL R87, [R1+0x3c] ;  /* 0x00003c0001577983 */ /* 0x000ea20000100800 */
        /* <DEDUP_REMOVED lines=16> */
[----:B------:R-:W3:Y:S01]  /*14390*/  MUFU.TANH R35, R35 ;  /* 0x0000002300237308 */ /* 0x000ee20000002400 */
[----:B0-----:R-:W-:Y:S01]  /*143a0*/  FFMA.FTZ R4, R34, R4, R13 ;  /* 0x0000000422047223 */ /* 0x001fe2000001000d */
[--C-:B------:R-:W-:Y:S01]  /*143b0*/  FFMA.FTZ R53, R53, UR39, -R26.reuse ;  /* 0x0000002735357c23 */ /* 0x100fe2000801081a */
[--C-:B------:R-:W-:Y:S01]  /*143c0*/  FFMA.FTZ R56, R56, UR39, -R26.reuse ;  /* 0x0000002738387c23 */ /* 0x100fe2000801081a */
[--C-:B------:R-:W-:Y:S01]  /*143d0*/  FFMA.FTZ R57, R57, UR39, -R26.reuse ;  /* 0x0000002739397c23 */ /* 0x100fe2000801081a */
[--C-:B------:R-:W-:Y:S01]  /*143e0*/  FFMA.FTZ R60, R60, UR39, -R26.reuse ;  /* 0x000000273c3c7c23 */ /* 0x100fe2000801081a */
[--C-:B------:R-:W-:Y:S01]  /*143f0*/  FFMA.FTZ R61, R61, UR39, -R26.reuse ;  /* 0x000000273d3d7c23 */ /* 0x100fe2000801081a */
[----:B------:R-:W-:Y:S01]  /*14400*/  FFMA.FTZ R64, R64, UR39, -R26 ;  /* 0x0000002740407c23 */ /* 0x000fe2000801081a */
[----:B------:R-:W0:Y:S01]  /*14410*/  MUFU.TANH R42, R42 ;  /* 0x0000002a002a7308 */ /* 0x000e220000002400 */
[C---:B-1----:R-:W-:Y:S01]  /*14420*/  FADD.FTZ R4, R24.reuse, R4 ;  /* 0x0000000418047221 */ /* 0x042fe20000010000 */
[----:B------:R-:W-:Y:S01]  /*14430*/  F2FP.F16.F32.PACK_AB R24, R24, R13 ;  /* 0x0000000d1818723e */ /* 0x000fe200000000ff */
[--C-:B------:R-:W-:Y:S01]  /*14440*/  FFMA.FTZ R65, R65, UR39, -R26.reuse ;  /* 0x0000002741417c23 */ /* 0x100fe2000801081a */
[----:B------:R-:W-:Y:S01]  /*14450*/  FMNMX.FTZ R13, R145, R5, !PT ;  /* 0x00000005910d7209 */ /* 0x000fe20007810000 */
[--C-:B------:R-:W-:Y:S01]  /*14460*/  FFMA.FTZ R68, R68, UR39, -R26.reuse ;  /* 0x0000002744447c23 */ /* 0x100fe2000801081a */
[--C-:B------:R-:W-:Y:S01]  /*14470*/  FFMA.FTZ R69, R69, UR39, -R26.reuse ;  /* 0x0000002745457c23 */ /* 0x100fe2000801081a */
[--C-:B------:R-:W-:Y:S01]  /*14480*/  FFMA.FTZ R72, R72, UR39, -R26.reuse ;  /* 0x0000002748487c23 */ /* 0x100fe2000801081a */
[----:B------:R-:W-:Y:S01]  /*14490*/  FMNMX.FTZ R13, R84, R13, !PT ;  /* 0x0000000d540d7209 */ /* 0x000fe20007810000 */
[----:B------:R-:W1:Y:S01]  /*144a0*/  MUFU.TANH R27, R27 ;  /* 0x0000001b001b7308 */ /* 0x000e620000002400 */
[--C-:B------:R-:W-:Y:S01]  /*144b0*/  FFMA.FTZ R73, R73, UR39, -R26.reuse ;  /* 0x0000002749497c23 */ /* 0x100fe2000801081a */
[----:B------:R-:W-:Y:S01]  /*144c0*/  FFMA.FTZ R76, R76, UR39, -R26 ;  /* 0x000000274c4c7c23 */ /* 0x000fe2000801081a */
[----:B------:R-:W-:-:S04]  /*144d0*/  FMNMX.FTZ R13, R85, R13, !PT ;  /* 0x0000000d550d7209 */ /* 0x000fc80007810000 */
[----:B------:R-:W-:Y:S01]  /*144e0*/  FMNMX.FTZ R13, R144, R13, !PT ;  /* 0x0000000d900d7209 */ /* 0x000fe20007810000 */
[----:B------:R-:W4:Y:S03]  /*144f0*/  MUFU.TANH R46, R46 ;  /* 0x0000002e002e7308 */ /* 0x000f260000002400 */
[----:B------:R-:W-:-:S04]  /*14500*/  FMNMX.FTZ R13, R80, R13, !PT ;  /* 0x0000000d500d7209 */ /* 0x000fc80007810000 */
[----:B------:R-:W-:Y:S01]  /*14510*/  FMNMX.FTZ R13, R81, R13, !PT ;  /* 0x0000000d510d7209 */ /* 0x000fe20007810000 */
[----:B------:R-:W5:Y:S03]  /*14520*/  MUFU.TANH R47, R47 ;  /* 0x0000002f002f7308 */ /* 0x000f660000002400 */
[----:B------:R-:W-:-:S04]  /*14530*/  FMNMX.FTZ R13, R143, R13, !PT ;  /* 0x0000000d8f0d7209 */ /* 0x000fc80007810000 */
[----:B------:R-:W-:Y:S01]  /*14540*/  FMNMX.FTZ R13, R39, R13, !PT ;  /* 0x0000000d270d7209 */ /* 0x000fe20007810000 */
[----:B------:R-:W5:Y:S03]  /*14550*/  MUFU.TANH R50, R50 ;  /* 0x0000003200327308 */ /* 0x000f660000002400 */
[----:B------:R-:W-:-:S04]  /*14560*/  FMNMX.FTZ R13, R38, R13, !PT ;  /* 0x0000000d260d7209 */ /* 0x000fc80007810000 */
[----:B---3--:R-:W-:Y:S01]  /*14570*/  FMNMX.FTZ R13, R35, R13, !PT ;  /* 0x0000000d230d7209 */ /* 0x008fe20007810000 */
[----:B------:R-:W3:Y:S03]  /*14580*/  MUFU.TANH R51, R51 ;  /* 0x0000003300337308 */ /* 0x000ee60000002400 */
[----:B0-----:R-:W-:-:S04]  /*14590*/  FMNMX.FTZ R13, R42, R13, !PT ;  /* 0x0000000d2a0d7209 */ /* 0x001fc80007810000 */
[----:B-1----:R-:W-:Y:S01]  /*145a0*/  FMNMX.FTZ R13, R27, R13, !PT ;  /* 0x0000000d1b0d7209 */ /* 0x002fe20007810000 */
[----:B------:R-:W0:Y:S03]  /*145b0*/  MUFU.TANH R54, R54 ;  /* 0x0000003600367308 */ /* 0x000e260000002400 */
[----:B------:R-:W-:-:S04]  /*145c0*/  FMNMX.FTZ R13, R11, R13, !PT ;  /* 0x0000000d0b0d7209 */ /* 0x000fc80007810000 */
[----:B----4-:R-:W-:Y:S01]  /*145d0*/  FMNMX.FTZ R13, R46, R13, !PT ;  /* 0x0000000d2e0d7209 */ /* 0x010fe20007810000 */
[----:B------:R-:W1:Y:S03]  /*145e0*/  MUFU.TANH R55, R55 ;  /* 0x0000003700377308 */ /* 0x000e660000002400 */
[----:B-----5:R-:W-:-:S04]  /*145f0*/  FMNMX.FTZ R13, R47, R13, !PT ;  /* 0x0000000d2f0d7209 */ /* 0x020fc80007810000 */
[----:B------:R-:W-:Y:S01]  /*14600*/  FMNMX.FTZ R13, R50, R13, !PT ;  /* 0x0000000d320d7209 */ /* 0x000fe20007810000 */
[----:B------:R-:W4:Y:S03]  /*14610*/  MUFU.TANH R58, R58 ;  /* 0x0000003a003a7308 */ /* 0x000f260000002400 */
[----:B---3--:R-:W-:-:S04]  /*14620*/  FMNMX.FTZ R13, R51, R13, !PT ;  /* 0x0000000d330d7209 */ /* 0x008fc80007810000 */
[----:B0-----:R-:W-:Y:S01]  /*14630*/  FMNMX.FTZ R13, R54, R13, !PT ;  /* 0x0000000d360d7209 */ /* 0x001fe20007810000 */
[----:B------:R-:W0:Y:S03]  /*14640*/  MUFU.TANH R59, R59 ;  /* 0x0000003b003b7308 */ /* 0x000e260000002400 */
[----:B-1----:R-:W-:-:S05]  /*14650*/  FMNMX.FTZ R13, R55, R13, !PT ;  /* 0x0000000d370d7209 */ /* 0x002fca0007810000 */
[----:B------:R-:W1:Y:S01]  /*14660*/  MUFU.TANH R62, R62 ;  /* 0x0000003e003e7308 */ /* 0x000e620000002400 */
[----:B----4-:R-:W-:-:S07]  /*14670*/  FMNMX.FTZ R13, R58, R13, !PT ;  /* 0x0000000d3a0d7209 */ /* 0x010fce0007810000 */
[----:B------:R-:W3:Y:S01]  /*14680*/  MUFU.TANH R63, R63 ;  /* 0x0000003f003f7308 */ /* 0x000ee20000002400 */
[----:B0-----:R-:W-:-:S07]  /*14690*/  FMNMX.FTZ R13, R59, R13, !PT ;  /* 0x0000000d3b0d7209 */ /* 0x001fce0007810000 */
[----:B------:R-:W0:Y:S01]  /*146a0*/  MUFU.TANH R66, R66 ;  /* 0x0000004200427308 */ /* 0x000e220000002400 */
[----:B-1----:R-:W-:-:S07]  /*146b0*/  FMNMX.FTZ R13, R62, R13, !PT ;  /* 0x0000000d3e0d7209 */ /* 0x002fce0007810000 */
[----:B------:R-:W1:Y:S01]  /*146c0*/  MUFU.TANH R67, R67 ;  /* 0x0000004300437308 */ /* 0x000e620000002400 */
[----:B---3--:R-:W-:-:S07]  /*146d0*/  FMNMX.FTZ R13, R63, R13, !PT ;  /* 0x0000000d3f0d7209 */ /* 0x008fce0007810000 */
        /* <DEDUP_REMOVED lines=12> */
[----:B------:R-:W3:Y:S08]  /*147a0*/  MUFU.EX2 R26, R30 ;  /* 0x0000001e001a7308 */ /* 0x000ef00000000800 */
[----:B------:R-:W4:Y:S01]  /*147b0*/  MUFU.TANH R79, R79 ;  /* 0x0000004f004f7308 */ /* 0x000f220000002400 */
[----:B0-----:R-:W-:-:S07]  /*147c0*/  FMNMX.FTZ R13, R77, R13, !PT ;  /* 0x0000000d4d0d7209 */ /* 0x001fce0007810000 */
[----:B------:R-:W0:Y:S01]  /*147d0*/  MUFU.EX2 R20, R20 ;  /* 0x0000001400147308 */ /* 0x000e220000000800 */
[----:B-1----:R-:W-:Y:S01]  /*147e0*/  FMNMX.FTZ R13, R78, R13, !PT ;  /* 0x0000000d4e0d7209 */ /* 0x002fe20007810000 */
[----:B---3--:R-:W-:-:S03]  /*147f0*/  FADD.FTZ R4, R26, R4 ;  /* 0x000000041a047221 */ /* 0x008fc60000010000 */
[----:B----4-:R-:W-:Y:S01]  /*14800*/  FMNMX.FTZ R13, R79, R13, !PT ;  /* 0x0000000d4f0d7209 */ /* 0x010fe20007810000 */
[C---:B0-----:R-:W-:Y:S01]  /*14810*/  FADD.FTZ R4, R20.reuse, R4 ;  /* 0x0000000414047221 */ /* 0x041fe20000010000 */
[----:B------:R-:W-:-:S03]  /*14820*/  F2FP.F16.F32.PACK_AB R26, R20, R26 ;  /* 0x0000001a141a723e */ /* 0x000fc600000000ff */
[----:B------:R-:W0:Y:S02]  /*14830*/  SHFL.BFLY PT, R20, R13, 0x2, 0x1f ;  /* 0x0c401f000d147f89 */ /* 0x000e2400000e0000 */
[----:B0-----:R-:W-:-:S05]  /*14840*/  FMNMX.FTZ R13, R13, R20, !PT ;  /* 0x000000140d0d7209 */ /* 0x001fca0007810000 */
[----:B------:R-:W0:Y:S01]  /*14850*/  SHFL.BFLY PT, R20, R13, 0x1, 0x1f ;  /* 0x0c201f000d147f89 */ /* 0x000e2200000e0000 */
[----:B------:R-:W-:-:S05]  /*14860*/  IMAD.MOV.U32 R31, RZ, RZ, 0x40000040 ;  /* 0x40000040ff1f7424 */ /* 0x000fca00078e00ff */
[----:B------:R-:W-:Y:S02]  /*14870*/  R2UR UR9, R31 ;  /* 0x000000001f0972ca */ /* 0x000fe400000e0000 */
[----:B0-----:R-:W-:-:S05]  /*14880*/  FMNMX.FTZ R13, R13, R20, !PT ;  /* 0x000000140d0d7209 */ /* 0x001fca0007810000 */
[----:B------:R-:W-:-:S04]  /*14890*/  FMUL.FTZ R30, R13, UR39 ;  /* 0x000000270d1e7c20 */ /* 0x000fc80008410000 */
        /* <DEDUP_REMOVED lines=32> */
[----:B--2---:R-:W-:-:S04]  /*14aa0*/  LOP3.LUT R30, R87, 0x10000, RZ, 0xfc, !PT ;  /* 0x00010000571e7812 */ /* 0x004fc800078efcff */
[----:B------:R-:W-:Y:S01]  /*14ab0*/  R2UR UR8, R30 ;  /* 0x000000001e0872ca */ /* 0x000fe200000e0000 */
[----:B------:R-:W-:-:S12]  /*14ac0*/  WARPGROUP.ARRIVE ;  /* 0x00000000000079c5 */ /* 0x000fd80000000000 */
[----:B------:R-:W-:Y:S01]  /*14ad0*/  HGMMA.64x96x16.F32 R88, gdesc[UR8].tnspB, R88, gsb0 ;  /* 0x41600000085879f0 */ /* 0x000fe20008000858 */
[----:B------:R-:W-:Y:S02]  /*14ae0*/  VIADD R38, R30, 0x2 ;  /* 0x000000021e267836 */ /* 0x000fe40000000000 */
[----:B------:R-:W-:-:S03]  /*14af0*/  IMAD.MOV.U32 R39, RZ, RZ, 0x40000040 ;  /* 0x40000040ff277424 */ /* 0x000fc600078e00ff */
[----:B------:R-:W-:Y:S02]  /*14b00*/  R2UR UR12, R38 ;  /* 0x00000000260c72ca */ /* 0x000fe400000e0000 */
[----:B------:R-:W-:Y:S01]  /*14b10*/  R2UR UR13, R39 ;  /* 0x00000000270d72ca */ /* 0x000fe200000e0000 */
[----:B------:R-:W-:Y:S02]  /*14b20*/  VIADD R38, R30, 0x4 ;  /* 0x000000041e267836 */ /* 0x000fe40000000000 */
[----:B------:R-:W-:Y:S01]  /*14b30*/  IMAD.MOV.U32 R39, RZ, RZ, 0x40000040 ;  /* 0x40000040ff277424 */ /* 0x000fe200078e00ff */
[----:B------:R-:W-:Y:S02]  /*14b40*/  WARPGROUP.DEPBAR.LE gsb0, 0x0 ;  /* 0x00008000000079c5 */ /* 0x000fe40000010000 */
[----:B------:R-:W-:-:S07]  /*14b50*/  WARPGROUP.ARRIVE ;  /* 0x00000000000079c5 */ /* 0x000fce0000000000 */
[----:B------:R-:W-:Y:S01]  /*14b60*/  HGMMA.64x96x16.F32 R88, gdesc[UR12].tnspB, R88, gsb0 ;  /* 0x416000000c5879f0 */ /* 0x000fe20008000858 */
[----:B------:R-:W-:Y:S02]  /*14b70*/  R2UR UR16, R38 ;  /* 0x00000000261072ca */ /* 0x000fe400000e0000 */
[----:B------:R-:W-:Y:S01]  /*14b80*/  R2UR UR17, R39 ;  /* 0x00000000271172ca */ /* 0x000fe200000e0000 */
[----:B------:R-:W-:Y:S02]  /*14b90*/  VIADD R38, R30, 0x6 ;  /* 0x000000061e267836 */ /* 0x000fe40000000000 */
[----:B------:R-:W-:-:S03]  /*14ba0*/  IMAD.MOV.U32 R39, RZ, RZ, 0x40000040 ;  /* 0x40000040ff277424 */ /* 0x000fc600078e00ff */
[----:B------:R-:W-:Y:S01]  /*14bb0*/  R2UR UR20, R38 ;  /* 0x00000000261472ca */ /* 0x000fe200000e0000 */
[----:B------:R-:W-:Y:S02]  /*14bc0*/  WARPGROUP.DEPBAR.LE gsb0, 0x0 ;  /* 0x00008000000079c5 */ /* 0x000fe40000010000 */
[----:B------:R-:W-:-:S06]  /*14bd0*/  WARPGROUP.ARRIVE ;  /* 0x00000000000079c5 */ /* 0x000fcc0000000000 */
[----:B------:R-:W-:Y:S01]  /*14be0*/  HGMMA.64x96x16.F32 R88, gdesc[UR16].tnspB, R88, gsb0 ;  /* 0x41600000105879f0 */ /* 0x000fe20008000858 */
[----:B------:R-:W-:Y:S01]  /*14bf0*/  R2UR UR21, R39 ;  /* 0x00000000271572ca */ /* 0x000fe200000e0000 */
[----:B------:R-:W-:Y:S02]  /*14c00*/  VIADD R38, R30, 0x600 ;  /* 0x000006001e267836 */ /* 0x000fe40000000000 */
[----:B------:R-:W-:-:S03]  /*14c10*/  IMAD.MOV.U32 R39, RZ, RZ, 0x40000040 ;  /* 0x40000040ff277424 */ /* 0x000fc600078e00ff */
[----:B------:R-:W-:Y:S02]  /*14c20*/  R2UR UR24, R38 ;  /* 0x00000000261872ca */ /* 0x000fe400000e0000 */
[----:B------:R-:W-:Y:S01]  /*14c30*/  R2UR UR25, R39 ;  /* 0x00000000271972ca */ /* 0x000fe200000e0000 */
[----:B------:R-:W-:Y:S02]  /*14c40*/  WARPGROUP.DEPBAR.LE gsb0, 0x0 ;  /* 0x00008000000079c5 */ /* 0x000fe40000010000 */
[----:B------:R-:W-:-:S06]  /*14c50*/  WARPGROUP.ARRIVE ;  /* 0x00000000000079c5 */ /* 0x000fcc0000000000 */
[----:B------:R-:W-:Y:S01]  /*14c60*/  HGMMA.64x96x16.F32 R88, gdesc[UR20].tnspB, R88, gsb0 ;  /* 0x41600000145879f0 */ /* 0x000fe20008000858 */
        /* <DEDUP_REMOVED lines=18> */
[----:B------:R-:W2:Y:S01]  /*14d90*/  LDL R30, [R1+0x20] ;  /* 0x00002000011e7983 */ /* 0x000ea20000100800 */
[----:B------:R-:W-:Y:S02]  /*14da0*/  WARPGROUP.DEPBAR.LE gsb0, 0x0 ;  /* 0x00008000000079c5 */ /* 0x000fe40000010000 */
[----:B------:R-:W-:-:S06]  /*14db0*/  WARPGROUP.ARRIVE ;  /* 0x00000000000079c5 */ /* 0x000fcc0000000000 */
[----:B------:R-:W-:Y:S03]  /*14dc0*/  HGMMA.64x96x16.F32 R88, gdesc[UR32].tnspB, R88, gsb0 ;  /* 0x41600000205879f0 */ /* 0x000fe60008000858 */
[----:B------:R-:W0:Y:S01]  /*14dd0*/  S2R R87, SR_TID.X ;  /* 0x0000000000577919 */ /* 0x000e220000002100 */
[----:B------:R-:W-:-:S04]  /*14de0*/  FADD.FTZ R5, -R13, R5 ;  /* 0x000000050d057221 */ /* 0x000fc80000010100 */
[----:B------:R-:W-:Y:S01]  /*14df0*/  FMUL.FTZ R5, R5, UR39 ;  /* 0x0000002705057c20 */ /* 0x000fe20008410000 */
[----:B------:R-:W-:Y:S02]  /*14e00*/  WARPGROUP.DEPBAR.LE gsb0, 0x0 ;  /* 0x00008000000079c5 */ /* 0x000fe40000010000 */
[----:B------:R-:W-:-:S06]  /*14e10*/  WARPGROUP.ARRIVE ;  /* 0x00000000000079c5 */ /* 0x000fcc0000000000 */
[----:B------:R-:W-:Y:S01]  /*14e20*/  HGMMA.64x96x16.F32 R88, gdesc[UR44].tnspB, R88, gsb0 ;  /* 0x416000002c5879f0 */ /* 0x000fe20008000858 */
[----:B0-----:R-:W-:Y:S02]  /*14e30*/  SHF.R.U32.HI R27, RZ, 0x7, R87 ;  /* 0x00000007ff1b7819 */ /* 0x001fe40000011657 */
[----:B------:R-:W-:-:S03]  /*14e40*/  ISETP.GE.U32.AND P2, PT, R87, 0x180, PT ;  /* 0x000001805700780c */ /* 0x000fc60003f46070 */
[----:B------:R-:W-:Y:S01]  /*14e50*/  VIADD R27, R27, 0x9 ;  /* 0x000000091b1b7836 */ /* 0x000fe20000000000 */
[----:B------:R-:W-:Y:S04]  /*14e60*/  MUFU.EX2 R5, R5 ;  /* 0x0000000500057308 */ /* 0x000fe80000000800 */
[----:B------:R-:W-:-:S04]  /*14e70*/  SEL R27, R27, 0x9, !P2 ;  /* 0x000000091b1b7807 */ /* 0x000fc80005000000 */
[----:B------:R-:W0:Y:S08]  /*14e80*/  MUFU.EX2 R25, R25 ;  /* 0x0000001900197308 */ /* 0x000e300000000800 */
[----:B------:R-:W1:Y:S08]  /*14e90*/  MUFU.EX2 R84, R84 ;  /* 0x0000005400547308 */ /* 0x000e700000000800 */
[----:B------:R-:W-:Y:S08]  /*14ea0*/  MUFU.EX2 R85, R85 ;  /* 0x0000005500557308 */ /* 0x000ff00000000800 */
[----:B------:R-:W-:Y:S01]  /*14eb0*/  MUFU.EX2 R86, R86 ;  /* 0x0000005600567308 */ /* 0x000fe20000000800 */
[----:B------:R-:W-:-:S07]  /*14ec0*/  @!P1 IMAD R10, R10, 0x8, R2 ;  /* 0x000000080a0a9824 */ /* 0x000fce00078e0202 */
[----:B------:R-:W3:Y:S01]  /*14ed0*/  MUFU.EX2 R21, R21 ;  /* 0x0000001500157308 */ /* 0x000ee20000000800 */
[----:B------:R-:W-:-:S07]  /*14ee0*/  @!P1 VIADD R10, R10, 0x2d860 ;  /* 0x0002d8600a0a9836 */ /* 0x000fce0000000000 */
[----:B------:R-:W4:Y:S01]  /*14ef0*/  MUFU.EX2 R14, R14 ;  /* 0x0000000e000e7308 */ /* 0x000f220000000800 */
[----:B0-----:R-:W-:Y:S01]  /*14f00*/  FFMA.FTZ R3, R5, R3, R25 ;  /* 0x0000000305037223 */ /* 0x001fe20000010019 */
[----:B------:R-:W-:Y:S02]  /*14f10*/  @!P1 PRMT R10, RZ, 0x654, R10 ;  /* 0x00000654ff0a9816 */ /* 0x000fe4000000000a */
[----:B-1----:R-:W-:Y:S01]  /*14f20*/  F2FP.F16.F32.PACK_AB R25, R84, R25 ;  /* 0x000000195419723e */ /* 0x002fe200000000ff */
[----:B---3--:R-:W-:Y:S01]  /*14f30*/  FADD.FTZ R4, R21, R4 ;  /* 0x0000000415047221 */ /* 0x008fe20000010000 */
[----:B------:R-:W-:Y:S02]  /*14f40*/  WARPGROUP.DEPBAR.LE gsb0, 0x0 ;  /* 0x00008000000079c5 */ /* 0x000fe40000010000 */
[----:B------:R0:W-:Y:S06]  /*14f50*/  BAR.ARV R27, 0x100 ;  /* 0x0004001b0000751d */ /* 0x0001ec0000002000 */
[----:B0-----:R-:W-:-:S04]  /*14f60*/  @!P1 IMAD R27, R16, 0x8, R2 ;  /* 0x00000008101b9824 */ /* 0x001fc800078e0202 */
[----:B------:R-:W-:-:S05]  /*14f70*/  @!P1 VIADD R27, R27, 0x2d840 ;  /* 0x0002d8401b1b9836 */ /* 0x000fca0000000000 */
[----:B------:R-:W-:-:S04]  /*14f80*/  @!P1 PRMT R27, RZ, 0x654, R27 ;  /* 0x00000654ff1b9816 */ /* 0x000fc8000000001b */
[----:B------:R0:W-:Y:S02]  /*14f90*/  @!P1 SYNCS.ARRIVE.TRANS64.RED.A1T0 RZ, [R27+URZ], RZ ;  /* 0x000000ff1bff99a7 */ /* 0x0001e4000810043f */
[----:B0-----:R-:W-:Y:S01]  /*14fa0*/  F2FP.F16.F32.PACK_AB R27, R86, R85 ;  /* 0x00000055561b723e */ /* 0x001fe200000000ff */
[----:B------:R0:W-:Y:S04]  /*14fb0*/  @!P1 SYNCS.ARRIVE.TRANS64.RED.A1T0 RZ, [R10+URZ], RZ ;  /* 0x000000ff0aff99a7 */ /* 0x0001e8000810043f */
[----:B------:R4:W-:Y:S02]  /*14fc0*/  STSM.16.M88.4 [R140+0x21800], R24 ;  /* 0x021800188c007844 */ /* 0x0009e40000000200 */
[C---:B----4-:R-:W-:Y:S02]  /*14fd0*/  F2FP.F16.F32.PACK_AB R24, R14.reuse, R21 ;  /* 0x000000150e18723e */ /* 0x050fe400000000ff */
[----:B------:R-:W3:Y:S01]  /*14fe0*/  LDL R21, [R1+0x24] ;  /* 0x0000240001157983 */ /* 0x000ee20000100800 */
[----:B------:R-:W1:Y:S08]  /*14ff0*/  MUFU.EX2 R15, R15 ;  /* 0x0000000f000f7308 */ /* 0x000e700000000800 */
[----:B------:R-:W-:Y:S08]  /*15000*/  MUFU.EX2 R26, R28 ;  /* 0x0000001c001a7308 */ /* 0x000ff00000000800 */
[----:B------:R-:W-:Y:S08]  /*15010*/  MUFU.EX2 R80, R80 ;  /* 0x0000005000507308 */ /* 0x000ff00000000800 */
[----:B------:R-:W4:Y:S08]  /*15020*/  MUFU.EX2 R81, R81 ;  /* 0x0000005100517308 */ /* 0x000f300000000800 */
[----:B------:R-:W-:Y:S08]  /*15030*/  MUFU.EX2 R82, R82 ;  /* 0x0000005200527308 */ /* 0x000ff00000000800 */
[----:B------:R-:W5:Y:S01]  /*15040*/  MUFU.EX2 R83, R83 ;  /* 0x0000005300537308 */ /* 0x000f620000000800 */
[----:B------:R-:W-:-:S04]  /*15050*/  FADD.FTZ R4, R14, R4 ;  /* 0x000000040e047221 */ /* 0x000fc80000010000 */
[----:B-1----:R-:W-:Y:S01]  /*15060*/  FADD.FTZ R4, R15, R4 ;  /* 0x000000040f047221 */ /* 0x002fe20000010000 */
[----:B------:R-:W-:Y:S01]  /*15070*/  FADD.FTZ R3, R84, R3 ;  /* 0x0000000354037221 */ /* 0x000fe20000010000 */
[----:B----4-:R-:W-:Y:S02]  /*15080*/  F2FP.F16.F32.PACK_AB R25, R81, R80 ;  /* 0x000000505119723e */ /* 0x010fe400000000ff */
[C---:B------:R-:W-:Y:S01]  /*15090*/  FADD.FTZ R4, R26.reuse, R4 ;  /* 0x000000041a047221 */ /* 0x040fe20000010000 */
[----:B------:R-:W-:Y:S01]  /*150a0*/  F2FP.F16.F32.PACK_AB R26, R26, R15 ;  /* 0x0000000f1a1a723e */ /* 0x000fe200000000ff */
[----:B------:R-:W-:Y:S01]  /*150b0*/  FADD.FTZ R3, R85, R3 ;  /* 0x0000000355037221 */ /* 0x000fe20000010000 */
[----:B-----5:R-:W-:-:S03]  /*150c0*/  F2FP.F16.F32.PACK_AB R27, R83, R82 ;  /* 0x00000052531b723e */ /* 0x020fc600000000ff */
[----:B------:R-:W-:Y:S02]  /*150d0*/  FADD.FTZ R3, R86, R3 ;  /* 0x0000000356037221 */ /* 0x000fe40000010000 */
[----:B--2---:R1:W-:Y:S01]  /*150e0*/  STSM.16.M88.4 [R30], R24 ;  /* 0x000000181e007844 */ /* 0x0043e20000000200 */
[----:B------:R-:W-:Y:S01]  /*150f0*/  MUFU.EX2 R32, R32 ;  /* 0x0000002000207308 */ /* 0x000fe20000000800 */
[----:B------:R-:W-:-:S07]  /*15100*/  FADD.FTZ R3, R80, R3 ;  /* 0x0000000350037221 */ /* 0x000fce0000010000 */
[----:B------:R-:W-:Y:S08]  /*15110*/  MUFU.EX2 R20, R20 ;  /* 0x0000001400147308 */ /* 0x000ff00000000800 */
[----:B-1----:R-:W1:Y:S01]  /*15120*/  MUFU.EX2 R24, R29 ;  /* 0x0000001d00187308 */ /* 0x002e620000000800 */
[----:B------:R-:W-:-:S07]  /*15130*/  FADD.FTZ R3, R81, R3 ;  /* 0x0000000351037221 */ /* 0x000fce0000010000 */
[----:B------:R-:W2:Y:S01]  /*15140*/  MUFU.EX2 R26, R33 ;  /* 0x00000021001a7308 */ /* 0x000ea20000000800 */
[----:B------:R-:W-:-:S07]  /*15150*/  FADD.FTZ R3, R82, R3 ;  /* 0x0000000352037221 */ /* 0x000fce0000010000 */
[----:B------:R-:W4:Y:S01]  /*15160*/  MUFU.EX2 R25, R35 ;  /* 0x0000002300197308 */ /* 0x000f220000000800 */
[----:B-1----:R-:W-:Y:S01]  /*15170*/  FADD.FTZ R4, R24, R4 ;  /* 0x0000000418047221 */ /* 0x002fe20000010000 */
[----:B------:R-:W-:-:S06]  /*15180*/  FADD.FTZ R3, R83, R3 ;  /* 0x0000000353037221 */ /* 0x000fcc0000010000 */
[----:B0-----:R-:W0:Y:S08]  /*15190*/  MUFU.EX2 R10, R36 ;  /* 0x00000024000a7308 */ /* 0x001e300000000800 */
[----:B------:R-:W1:Y:S01]  /*151a0*/  MUFU.EX2 R27, R42 ;  /* 0x0000002a001b7308 */ /* 0x000e620000000800 */
[----:B------:R-:W-:Y:S01]  /*151b0*/  FADD.FTZ R4, R32, R4 ;  /* 0x0000000420047221 */ /* 0x000fe20000010000 */
[----:B------:R-:W-:-:S06]  /*151c0*/  FADD.FTZ R3, R20, R3 ;  /* 0x0000000314037221 */ /* 0x000fcc0000010000 */
[----:B------:R-:W5:Y:S08]  /*151d0*/  MUFU.EX2 R28, R37 ;  /* 0x00000025001c7308 */ /* 0x000f700000000800 */
[----:B------:R-:W5:Y:S01]  /*151e0*/  MUFU.EX2 R43, R43 ;  /* 0x0000002b002b7308 */ /* 0x000f620000000800 */
[----:B--2---:R-:W-:Y:S01]  /*151f0*/  FADD.FTZ R4, R26, R4 ;  /* 0x000000041a047221 */ /* 0x004fe20000010000 */
[----:B----4-:R-:W-:-:S06]  /*15200*/  FADD.FTZ R3, R25, R3 ;  /* 0x0000000319037221 */ /* 0x010fcc0000010000 */
[----:B------:R-:W2:Y:S08]  /*15210*/  MUFU.EX2 R14, R40 ;  /* 0x00000028000e7308 */ /* 0x000eb00000000800 */
[----:B------:R-:W4:Y:S01]  /*15220*/  MUFU.EX2 R11, R11 ;  /* 0x0000000b000b7308 */ /* 0x000f220000000800 */
[----:B0-----:R-:W-:Y:S01]  /*15230*/  FADD.FTZ R4, R10, R4 ;  /* 0x000000040a047221 */ /* 0x001fe20000010000 */
[----:B-1----:R-:W-:-:S06]  /*15240*/  FADD.FTZ R3, R27, R3 ;  /* 0x000000031b037221 */ /* 0x002fcc0000010000 */
[----:B------:R-:W0:Y:S08]  /*15250*/  MUFU.EX2 R30, R41 ;  /* 0x00000029001e7308 */ /* 0x000e300000000800 */
[----:B------:R-:W1:Y:S01]  /*15260*/  MUFU.EX2 R29, R46 ;  /* 0x0000002e001d7308 */ /* 0x000e620000000800 */
[----:B-----5:R-:W-:Y:S01]  /*15270*/  FADD.FTZ R4, R28, R4 ;  /* 0x000000041c047221 */ /* 0x020fe20000010000 */
        /* <DEDUP_REMOVED lines=14> */
[----:B------:R-:W3:Y:S01]  /*15360*/  MUFU.EX2 R54, R54 ;  /* 0x0000003600367308 */ /* 0x000ee20000000800 */
        /* <DEDUP_REMOVED lines=9> */
[----:B---3--:R-:W-:-:S06]  /*15400*/  FADD.FTZ R4, R54, R4 ;  /* 0x0000000436047221 */ /* 0x008fcc0000010000 */
[----:B------:R-:W3:Y:S08]  /*15410*/  MUFU.EX2 R56, R56 ;  /* 0x0000003800387308 */ /* 0x000ef00000000800 */
        /* <DEDUP_REMOVED lines=9> */
[----:B------:R-:W-:Y:S01]  /*154b0*/  F2FP.F16.F32.PACK_AB R29, R29, R11 ;  /* 0x0000000b1d1d723e */ /* 0x000fe200000000ff */
[----:B---3--:R-:W-:Y:S01]  /*154c0*/  FADD.FTZ R3, R56, R3 ;  /* 0x0000000338037221 */ /* 0x008fe20000010000 */
[----:B-----5:R-:W-:-:S05]  /*154d0*/  FADD.FTZ R11, R59, R4 ;  /* 0x000000043b0b7221 */ /* 0x020fca0000010000 */
[----:B------:R-:W3:Y:S01]  /*154e0*/  MUFU.EX2 R66, R66 ;  /* 0x0000004200427308 */ /* 0x000ee20000000800 */
[----:B--2---:R-:W-:Y:S01]  /*154f0*/  FADD.FTZ R3, R57, R3 ;  /* 0x0000000339037221 */ /* 0x004fe20000010000 */
[----:B----4-:R-:W-:-:S06]  /*15500*/  FADD.FTZ R4, R62, R11 ;  /* 0x0000000b3e047221 */ /* 0x010fcc0000010000 */
[----:B------:R-:W2:Y:S01]  /*15510*/  MUFU.EX2 R61, R61 ;  /* 0x0000003d003d7308 */ /* 0x000ea20000000800 */
[----:B------:R-:W-:-:S07]  /*15520*/  F2FP.F16.F32.PACK_AB R26, R10, R26 ;  /* 0x0000001a0a1a723e */ /* 0x000fce00000000ff */
[----:B------:R-:W4:Y:S01]  /*15530*/  MUFU.EX2 R67, R67 ;  /* 0x0000004300437308 */ /* 0x000f220000000800 */
[----:B0-----:R-:W-:Y:S01]  /*15540*/  FADD.FTZ R10, R60, R3 ;  /* 0x000000033c0a7221 */ /* 0x001fe20000010000 */
[----:B-1----:R-:W-:-:S06]  /*15550*/  FADD.FTZ R3, R63, R4 ;  /* 0x000000043f037221 */ /* 0x002fcc0000010000 */
[----:B------:R-:W0:Y:S08]  /*15560*/  MUFU.EX2 R64, R64 ;  /* 0x0000004000407308 */ /* 0x000e300000000800 */
[----:B------:R-:W1:Y:S01]  /*15570*/  MUFU.EX2 R70, R70 ;  /* 0x0000004600467308 */ /* 0x000e620000000800 */
[----:B---3--:R-:W-:-:S07]  /*15580*/  FADD.FTZ R4, R66, R3 ;  /* 0x0000000342047221 */ /* 0x008fce0000010000 */
        /* <DEDUP_REMOVED lines=9> */
[----:B------:R-:W1:Y:S08]  /*15620*/  MUFU.EX2 R41, R75 ;  /* 0x0000004b00297308 */ /* 0x000e700000000800 */
[----:B------:R-:W1:Y:S08]  /*15630*/  MUFU.EX2 R72, R72 ;  /* 0x0000004800487308 */ /* 0x000e700000000800 */
[----:B------:R-:W-:Y:S08]  /*15640*/  MUFU.EX2 R73, R73 ;  /* 0x0000004900497308 */ /* 0x000ff00000000800 */
[----:B------:R-:W-:Y:S08]  /*15650*/  MUFU.EX2 R76, R76 ;  /* 0x0000004c004c7308 */ /* 0x000ff00000000800 */
[----:B------:R-:W1:Y:S08]  /*15660*/  MUFU.EX2 R77, R77 ;  /* 0x0000004d004d7308 */ /* 0x000e700000000800 */
[----:B------:R-:W-:Y:S08]  /*15670*/  MUFU.EX2 R78, R78 ;  /* 0x0000004e004e7308 */ /* 0x000ff00000000800 */
[----:B------:R-:W1:Y:S01]  /*15680*/  MUFU.EX2 R79, R79 ;  /* 0x0000004f004f7308 */ /* 0x000e620000000800 */
[----:B---3--:R-:W-:Y:S01]  /*15690*/  FADD.FTZ R11, R65, R10 ;  /* 0x0000000a410b7221 */ /* 0x008fe20000010000 */
[----:B-----5:R-:W-:Y:S01]  /*156a0*/  FADD.FTZ R3, R71, R4 ;  /* 0x0000000447037221 */ /* 0x020fe20000010000 */
[----:B------:R-:W-:-:S02]  /*156b0*/  F2FP.F16.F32.PACK_AB R24, R32, R24 ;  /* 0x000000182018723e */ /* 0x000fc400000000ff */
[----:B------:R-:W-:Y:S02]  /*156c0*/  F2FP.F16.F32.PACK_AB R25, R25, R20 ;  /* 0x000000141919723e */ /* 0x000fe400000000ff */
[----:B------:R-:W-:Y:S02]  /*156d0*/  F2FP.F16.F32.PACK_AB R27, R43, R27 ;  /* 0x0000001b2b1b723e */ /* 0x000fe400000000ff */
[----:B------:R-:W-:Y:S02]  /*156e0*/  F2FP.F16.F32.PACK_AB R28, R14, R28 ;  /* 0x0000001c0e1c723e */ /* 0x000fe400000000ff */
[----:B------:R-:W-:Y:S02]  /*156f0*/  F2FP.F16.F32.PACK_AB R30, R44, R30 ;  /* 0x0000001e2c1e723e */ /* 0x000fe400000000ff */
[----:B------:R-:W-:Y:S01]  /*15700*/  F2FP.F16.F32.PACK_AB R31, R50, R31 ;  /* 0x0000001f321f723e */ /* 0x000fe200000000ff */
[----:B--2---:R-:W-:Y:S01]  /*15710*/  FADD.FTZ R11, R68, R11 ;  /* 0x0000000b440b7221 */ /* 0x004fe20000010000 */
[----:B----4-:R-:W-:Y:S01]  /*15720*/  FADD.FTZ R4, R74, R3 ;  /* 0x000000034a047221 */ /* 0x010fe20000010000 */
[----:B------:R2:W-:Y:S01]  /*15730*/  STSM.16.M88.4 [R142], R24 ;  /* 0x000000188e007844 */ /* 0x0005e20000000200 */
[----:B------:R-:W-:-:S02]  /*15740*/  F2FP.F16.F32.PACK_AB R36, R48, R36 ;  /* 0x000000243024723e */ /* 0x000fc400000000ff */
[----:B------:R-:W-:Y:S01]  /*15750*/  F2FP.F16.F32.PACK_AB R37, R54, R37 ;  /* 0x000000253625723e */ /* 0x000fe200000000ff */
[----:B------:R3:W-:Y:S01]  /*15760*/  STSM.16.M88.4 [R141], R28 ;  /* 0x0000001c8d007844 */ /* 0x0007e20000000200 */
[----:B------:R-:W-:Y:S02]  /*15770*/  F2FP.F16.F32.PACK_AB R38, R52, R38 ;  /* 0x000000263426723e */ /* 0x000fe400000000ff */
[----:B------:R-:W-:Y:S01]  /*15780*/  F2FP.F16.F32.PACK_AB R39, R58, R39 ;  /* 0x000000273a27723e */ /* 0x000fe200000000ff */
[----:B0-----:R-:W-:Y:S01]  /*15790*/  FADD.FTZ R11, R40, R11 ;  /* 0x0000000b280b7221 */ /* 0x001fe20000010000 */
[----:B-1----:R-:W-:Y:S01]  /*157a0*/  FADD.FTZ R4, R41, R4 ;  /* 0x0000000429047221 */ /* 0x002fe20000010000 */
[----:B------:R-:W-:Y:S02]  /*157b0*/  F2FP.F16.F32.PACK_AB R40, R72, R40 ;  /* 0x000000284828723e */ /* 0x000fe400000000ff */
[----:B------:R-:W-:Y:S02]  /*157c0*/  F2FP.F16.F32.PACK_AB R41, R77, R41 ;  /* 0x000000294d29723e */ /* 0x000fe400000000ff */
[----:B------:R-:W-:-:S02]  /*157d0*/  F2FP.F16.F32.PACK_AB R42, R76, R73 ;  /* 0x000000494c2a723e */ /* 0x000fc400000000ff */
[----:B--2---:R-:W-:Y:S02]  /*157e0*/  F2FP.F16.F32.PACK_AB R24, R56, R53 ;  /* 0x000000353818723e */ /* 0x004fe400000000ff */
[----:B------:R-:W-:Y:S02]  /*157f0*/  F2FP.F16.F32.PACK_AB R25, R62, R59 ;  /* 0x0000003b3e19723e */ /* 0x000fe400000000ff */
[----:B------:R-:W-:Y:S02]  /*15800*/  F2FP.F16.F32.PACK_AB R26, R60, R57 ;  /* 0x000000393c1a723e */ /* 0x000fe400000000ff */
[----:B------:R-:W-:Y:S02]  /*15810*/  F2FP.F16.F32.PACK_AB R27, R66, R63 ;  /* 0x0000003f421b723e */ /* 0x000fe400000000ff */
[----:B---3--:R-:W-:Y:S02]  /*15820*/  F2FP.F16.F32.PACK_AB R28, R64, R61 ;  /* 0x0000003d401c723e */ /* 0x008fe400000000ff */
[----:B------:R-:W-:-:S02]  /*15830*/  F2FP.F16.F32.PACK_AB R29, R70, R67 ;  /* 0x00000043461d723e */ /* 0x000fc400000000ff */
[----:B------:R-:W-:Y:S02]  /*15840*/  F2FP.F16.F32.PACK_AB R30, R68, R65 ;  /* 0x00000041441e723e */ /* 0x000fe400000000ff */
[----:B------:R-:W-:Y:S02]  /*15850*/  F2FP.F16.F32.PACK_AB R31, R74, R71 ;  /* 0x000000474a1f723e */ /* 0x000fe400000000ff */
[----:B------:R-:W-:Y:S01]  /*15860*/  F2FP.F16.F32.PACK_AB R43, R79, R78 ;  /* 0x0000004e4f2b723e */ /* 0x000fe200000000ff */
[----:B------:R0:W-:Y:S04]  /*15870*/  STSM.16.M88.4 [R140+0x27800], R36 ;  /* 0x027800248c007844 */ /* 0x0001e80000000200 */
[----:B------:R0:W-:Y:S04]  /*15880*/  STSM.16.M88.4 [R21], R24 ;  /* 0x0000001815007844 */ /* 0x0001e80000000200 */
[----:B------:R0:W-:Y:S04]  /*15890*/  STSM.16.M88.4 [R142+0x6000], R28 ;  /* 0x0060001c8e007844 */ /* 0x0001e80000000200 */
[----:B------:R0:W-:Y:S01]  /*158a0*/  STSM.16.M88.4 [R141+0x6000], R40 ;  /* 0x006000288d007844 */ /* 0x0001e20000000200 */
[----:B------:R-:W-:Y:S01]  /*158b0*/  @!PT LDS RZ, [RZ] ;  /* 0x00000000fffff984 */ /* 0x000fe20000000800 */
[----:B------:R-:W-:Y:S01]  /*158c0*/  @!PT LDS RZ, [RZ] ;  /* 0x00000000fffff984 */ /* 0x000fe20000000800 */
[----:B------:R-:W-:Y:S01]  /*158d0*/  @!PT LDS RZ, [RZ] ;  /* 0x00000000fffff984 */ /* 0x000fe20000000800 */
[----:B------:R-:W-:Y:S01]  /*158e0*/  @!PT LDS RZ, [RZ] ;  /* 0x00000000fffff984 */ /* 0x000fe20000000800 */
[----:B------:R1:W-:Y:S06]  /*158f0*/  MEMBAR.ALL.CTA ;  /* 0x0000000000007992 */ /* 0x0003ec0000008000 */
[----:B-1----:R-:W1:Y:S01]  /*15900*/  FENCE.VIEW.ASYNC.S ;  /* 0x00000000000073c6 */ /* 0x002e620000000000 */
[----:B------:R-:W-:Y:S01]  /*15910*/  ISETP.GT.AND P2, PT, R0, R155, PT ;  /* 0x0000009b0000720c */ /* 0x000fe20003f44270 */
[----:B------:R-:W-:Y:S01]  /*15920*/  FADD.FTZ R10, R72, R11 ;  /* 0x0000000b480a7221 */ /* 0x000fe20000010000 */
[----:B------:R-:W-:-:S03]  /*15930*/  FADD.FTZ R3, R77, R4 ;  /* 0x000000044d037221 */ /* 0x000fc60000010000 */
[----:B------:R-:W-:Y:S01]  /*15940*/  FADD.FTZ R11, R73, R10 ;  /* 0x0000000a490b7221 */ /* 0x000fe20000010000 */
[----:B------:R-:W-:Y:S01]  /*15950*/  FADD.FTZ R78, R78, R3 ;  /* 0x000000034e4e7221 */ /* 0x000fe20000010000 */
[-C--:B------:R-:W-:Y:S01]  /*15960*/  FMUL.FTZ R90, R90, R5.reuse ;  /* 0x000000055a5a7220 */ /* 0x080fe20000410000 */
[-C--:B------:R-:W-:Y:S01]  /*15970*/  FMUL.FTZ R91, R91, R5.reuse ;  /* 0x000000055b5b7220 */ /* 0x080fe20000410000 */
        /* <DEDUP_REMOVED lines=48> */
[----:B------:R-:W-:-:S02]  /*15c80*/  VIADD R0, R0, 0xffffffff ;  /* 0xffffffff00007836 */ /* 0x000fc40000000000 */
[----:B------:R-:W-:Y:S02]  /*15c90*/  IMAD.MOV.U32 R14, RZ, RZ, R18 ;  /* 0x000000ffff0e7224 */ /* 0x000fe400078e0012 */
[----:B------:R-:W-:Y:S02]  /*15ca0*/  IMAD.MOV.U32 R10, RZ, RZ, R16 ;  /* 0x000000ffff0a7224 */ /* 0x000fe400078e0010 */
[----:B------:R-:W-:Y:S02]  /*15cb0*/  IMAD.MOV.U32 R5, RZ, RZ, R13 ;  /* 0x000000ffff057224 */ /* 0x000fe400078e000d */
[----:B------:R-:W-:Y:S01]  /*15cc0*/  IMAD.MOV.U32 R11, RZ, RZ, R12 ;  /* 0x000000ffff0b7224 */ /* 0x000fe200078e000c */
[----:B-1----:R-:W-:Y:S01]  /*15cd0*/  NOP ;  /* 0x0000000000007918 */ /* 0x002fe20000000000 */
[----:B0-----:R-:W-:Y:S05]  /*15ce0*/  @P2 BRA `(.L_x_11458) ;  /* 0xffffffd400242947 */ /* 0x001fea000383ffff */
.L_x_11448:
[----:B------:R-:W2:Y:S02]  /*15cf0*/  LDL R5, [R1+0x44] ;  /* 0x0000440001057983 */ /* 0x000ea40000100800 */
[----:B--2---:R-:W-:-:S13]  /*15d00*/  ISETP.GE.AND P2, PT, R0, R5, PT ;  /* 0x000000050000720c */ /* 0x004fda0003f46270 */
[----:B------:R-:W-:Y:S05]  /*15d10*/  @!P2 BRA `(.L_x_11459) ;  /* 0x0000003c0000a947 */ /* 0x000fea0003800000 */
[----:B------:R-:W-:Y:S02]  /*15d20*/  IMAD.MOV.U32 R5, RZ, RZ, R13 ;  /* 0x000000ffff057224 */ /* 0x000fe400078e000d */
[----:B------:R-:W-:Y:S02]  /*15d30*/  IMAD.MOV.U32 R10, RZ, RZ, R12 ;  /* 0x000000ffff0a7224 */ /* 0x000fe400078e000c */
[----:B------:R-:W-:Y:S02]  /*15d40*/  IMAD.MOV.U32 R14, RZ, RZ, R18 ;  /* 0x000000ffff0e7224 */ /* 0x000fe400078e0012 */
[----:B------:R-:W-:-:S07]  /*15d50*/  IMAD.MOV.U32 R11, RZ, RZ, R16 ;  /* 0x000000ffff0b7224 */ /* 0x000fce00078e0010 */
.L_x_11477:
        /* <DEDUP_REMOVED lines=10> */
.L_x_11461:
[----:B------:R-:W-:Y:S01]  /*15e00*/  IMAD R12, R16, 0x8, R2 ;  /* 0x00000008100c7824 */ /* 0x000fe200078e0202 */
[----:B------:R-:W-:-:S04]  /*15e10*/  SHF.L.U32 R13, R18, 0x1f, RZ ;  /* 0x0000001f120d7819 */ /* 0x000fc800000006ff */
[----:B------:R0:W1:Y:S01]  /*15e20*/  SYNCS.PHASECHK.TRANS64.TRYWAIT P3, [R12+URZ+0x2d830], R13 ;  /* 0x02d8300d0c0075a7 */ /* 0x000062000806017f */
[----:B------:R-:W-:Y:S05]  /*15e30*/  @!P0 BRA `(.L_x_11462) ;  /* 0x0000000000048947 */ /* 0x000fea0003800000 */
[----:B------:R-:W-:Y:S01]  /*15e40*/  BPT.TRAP 0x1 ;  /* 0x000000040000795c */ /* 0x000fe20000300000 */
.L_x_11462:
[----:B------:R-:W-:Y:S04]  /*15e50*/  BSSY B0, `(.L_x_11460) ;  /* 0x0000004000007945 */ /* 0x000fe80003800000 */
[----:B-1----:R-:W-:Y:S05]  /*15e60*/  @P3 BRA `(.L_x_11463) ;  /* 0x0000000000083947 */ /* 0x002fea0003800000 */
[----:B------:R-:W1:Y:S02]  /*15e70*/  SYNCS.PHASECHK.TRANS64.TRYWAIT P3, [R12+URZ+0x2d830], R13 ;  /* 0x02d8300d0c0075a7 */ /* 0x000e64000806017f */
[----:B-1----:R-:W-:Y:S05]  /*15e80*/  @!P3 BRA `(.L_x_11464) ;  /* 0x000000ec0040b947 */ /* 0x002fea0003800000 */
.L_x_11463:
[----:B------:R-:W-:Y:S05]  /*15e90*/  BSYNC B0 ;  /* 0x0000000000007941 */ /* 0x000fea0003800000 */
.L_x_11460:
        /* <DEDUP_REMOVED lines=60> */
.L_x_11466:
[----:B------:R-:W-:Y:S01]  /*16260*/  SHF.L.U32 R12, R14, 0x1f, RZ ;  /* 0x0000001f0e0c7819 */ /* 0x000fe200000006ff */
[----:B------:R-:W-:-:S04]  /*16270*/  IMAD R13, R11, 0x8, R2 ;  /* 0x000000080b0d7824 */ /* 0x000fc800078e0202 */
[----:B------:R0:W1:Y:S01]  /*16280*/  SYNCS.PHASECHK.TRANS64.TRYWAIT P2, [R13+URZ+0x2d850], R12 ;  /* 0x02d8500c0d0075a7 */ /* 0x000062000804017f */
[----:B------:R-:W-:Y:S05]  /*16290*/  @!P0 BRA `(.L_x_11467) ;  /* 0x0000000000048947 */ /* 0x000fea0003800000 */
[----:B------:R-:W-:Y:S01]  /*162a0*/  BPT.TRAP 0x1 ;  /* 0x000000040000795c */ /* 0x000fe20000300000 */
.L_x_11467:
[----:B-1----:R-:W-:Y:S05]  /*162b0*/  @P2 BRA `(.L_x_11465) ;  /* 0x0000000000082947 */ /* 0x002fea0003800000 */
[----:B------:R-:W1:Y:S02]  /*162c0*/  SYNCS.PHASECHK.TRANS64.TRYWAIT P2, [R13+URZ+0x2d850], R12 ;  /* 0x02d8500c0d0075a7 */ /* 0x000e64000804017f */
[----:B-1----:R-:W-:Y:S05]  /*162d0*/  @!P2 BRA `(.L_x_11468) ;  /* 0x000000e80040a947 */ /* 0x002fea0003800000 */
.L_x_11465:
[----:B------:R-:W2:Y:S01]  /*162e0*/  LDL R143, [R1+0x18] ;  /* 0x00001800018f7983 */ /* 0x000ea20000100800 */
[----:B------:R-:W3:Y:S03]  /*162f0*/  @P5 LDC R14, c[0x0][0x44c] ;  /* 0x00011300ff0e5b82 */ /* 0x000ee60000000800 */
[----:B------:R-:W2:Y:S05]  /*16300*/  LDL R20, [R1+0x40] ;  /* 0x0000400001147983 */ /* 0x000eaa0000100800 */
[----:B01----:R-:W0:Y:S01]  /*16310*/  @P5 LDC R13, c[0x0][0x450] ;  /* 0x00011400ff0d5b82 */ /* 0x003e220000000800 */
[----:B------:R-:W-:Y:S05]  /*16320*/  WARPSYNC.ALL ;  /* 0x0000000000007948 */ /* 0x000fea0003800000 */
[----:B--2---:R-:W-:-:S02]  /*16330*/  IMAD.IADD R12, R20, 0x1, R143 ;  /* 0x00000001140c7824 */ /* 0x004fc400078e028f */
[----:B------:R-:W2:Y:S01]  /*16340*/  LDL R143, [R1+0x3c] ;  /* 0x00003c00018f7983 */ /* 0x000ea20000100800 */
[----:B------:R-:W-:Y:S01]  /*16350*/  IMAD.MOV.U32 R15, RZ, RZ, -0x7fffffe0 ;  /* 0x80000020ff0f7424 */ /* 0x000fe200078e00ff */
[----:B------:R-:W-:Y:S01]  /*16360*/  WARPGROUP.ARRIVE ;  /* 0x00000000000079c5 */ /* 0x000fe20000000000 */
[----:B---3--:R-:W-:-:S05]  /*16370*/  @P5 IMAD.HI.U32 R14, R12, R14, RZ ;  /* 0x0000000e0c0e5227 */ /* 0x008fca00078e00ff */
[----:B------:R-:W1:Y:S01]  /*16380*/  S2R R145, SR_TID.X ;  /* 0x0000000000917919 */ /* 0x000e620000002100 */
[C---:B------:R-:W-:Y:S01]  /*16390*/  R2UR UR11, R15.reuse ;  /* 0x000000000f0b72ca */ /* 0x040fe200000e0000 */
[----:B------:R-:W-:Y:S01]  /*163a0*/  IMAD.MOV.U32 R21, RZ, RZ, -0x7fffffe0 ;  /* 0x80000020ff157424 */ /* 0x000fe200078e00ff */
[----:B0-----:R-:W-:Y:S01]  /*163b0*/  @P5 SHF.R.U32.HI R12, RZ, R13, R14 ;  /* 0x0000000dff0c5219 */ /* 0x001fe2000001160e */
[----:B------:R-:W-:Y:S01]  /*163c0*/  VIADD R13, R2, 0x400 ;  /* 0x00000400020d7836 */ /* 0x000fe20000000000 */
[----:B------:R-:W-:Y:S01]  /*163d0*/  R2UR UR47, R15 ;  /* 0x000000000f2f72ca */ /* 0x000fe200000e0000 */
[----:B------:R-:W-:Y:S01]  /*163e0*/  IMAD.MOV.U32 R15, RZ, RZ, 0x40000040 ;  /* 0x40000040ff0f7424 */ /* 0x000fe200078e00ff */
[----:B------:R-:W-:Y:S02]  /*163f0*/  R2UR UR15, R21 ;  /* 0x00000000150f72ca */ /* 0x000fe400000e0000 */
[----:B------:R-:W-:Y:S02]  /*16400*/  SHF.R.U32.HI R13, RZ, 0x4, R13 ;  /* 0x00000004ff0d7819 */ /* 0x000fe4000001160d */
[----:B------:R-:W-:Y:S01]  /*16410*/  R2UR UR9, R15 ;  /* 0x000000000f0972ca */ /* 0x000fe200000e0000 */
[----:B------:R-:W-:Y:S01]  /*16420*/  IMAD.MOV.U32 R15, RZ, RZ, 0x40000040 ;  /* 0x40000040ff0f7424 */ /* 0x000fe200078e00ff */
[----:B------:R-:W-:-:S02]  /*16430*/  LOP3.LUT R13, R13, 0x3fff, RZ, 0xc0, !PT ;  /* 0x00003fff0d0d7812 */ /* 0x000fc400078ec0ff */
[----:B------:R-:W-:Y:S02]  /*16440*/  R2UR UR19, R21 ;  /* 0x00000000151372ca */ /* 0x000fe400000e0000 */
[----:B------:R-:W-:Y:S02]  /*16450*/  LOP3.LUT R13, R13, 0x2000000, RZ, 0xfc, !PT ;  /* 0x020000000d0d7812 */ /* 0x000fe400078efcff */
[C---:B------:R-:W-:Y:S02]  /*16460*/  R2UR UR23, R21.reuse ;  /* 0x00000000151772ca */ /* 0x040fe400000e0000 */
[----:B------:R-:W-:Y:S01]  /*16470*/  R2UR UR27, R21 ;  /* 0x00000000151b72ca */ /* 0x000fe200000e0000 */
[----:B------:R-:W-:Y:S01]  /*16480*/  IMAD R14, R11, 0x600, R13 ;  /* 0x000006000b0e7824 */ /* 0x000fe200078e020d */
[C---:B------:R-:W-:Y:S01]  /*16490*/  R2UR UR31, R21.reuse ;  /* 0x00000000151f72ca */ /* 0x040fe200000e0000 */
[----:B------:R-:W-:Y:S01]  /*164a0*/  FMUL.FTZ R13, R24, UR48 ;  /* 0x00000030180d7c20 */ /* 0x000fe20008410000 */
[----:B------:R-:W-:Y:S01]  /*164b0*/  R2UR UR35, R21 ;  /* 0x00000000152372ca */ /* 0x000fe200000e0000 */
[C---:B------:R-:W-:Y:S01]  /*164c0*/  VIADD R20, R14.reuse, 0x40 ;  /* 0x000000400e147836 */ /* 0x040fe20000000000 */
[----:B------:R-:W-:Y:S01]  /*164d0*/  R2UR UR10, R14 ;  /* 0x000000000e0a72ca */ /* 0x000fe200000e0000 */
[----:B------:R-:W-:Y:S01]  /*164e0*/  IMAD.MOV.U32 R21, RZ, RZ, 0x40000040 ;  /* 0x40000040ff157424 */ /* 0x000fe200078e00ff */
[----:B------:R-:W-:Y:S01]  /*164f0*/  R2UR UR45, R15 ;  /* 0x000000000f2d72ca */ /* 0x000fe200000e0000 */
[----:B------:R-:W-:Y:S01]  /*16500*/  FMUL.FTZ R15, R25, UR48 ;  /* 0x00000030190f7c20 */ /* 0x000fe20008410000 */
[----:B------:R-:W-:Y:S01]  /*16510*/  R2UR UR14, R20 ;  /* 0x00000000140e72ca */ /* 0x000fe200000e0000 */
[----:B------:R-:W-:Y:S01]  /*16520*/  VIADD R20, R14, 0x80 ;  /* 0x000000800e147836 */ /* 0x000fe20000000000 */
[----:B------:R-:W-:Y:S01]  /*16530*/  R2UR UR13, R21 ;  /* 0x00000000150d72ca */ /* 0x000fe200000e0000 */
[----:B------:R-:W-:Y:S01]  /*16540*/  IMAD.MOV.U32 R21, RZ, RZ, 0x40000040 ;  /* 0x40000040ff157424 */ /* 0x000fe200078e00ff */
[----:B-1----:R-:W-:Y:S01]  /*16550*/  SHF.R.U32.HI R144, RZ, 0x7, R145 ;  /* 0x00000007ff907819 */ /* 0x002fe20000011691 */
[----:B------:R-:W-:Y:S01]  /*16560*/  FMUL.FTZ R25, R29, UR48 ;  /* 0x000000301d197c20 */ /* 0x000fe20008410000 */
[----:B------:R-:W-:Y:S01]  /*16570*/  R2UR UR18, R20 ;  /* 0x00000000141272ca */ /* 0x000fe200000e0000 */
[----:B------:R-:W-:Y:S01]  /*16580*/  VIADD R20, R14, 0xc0 ;  /* 0x000000c00e147836 */ /* 0x000fe20000000000 */
[----:B------:R-:W-:Y:S01]  /*16590*/  R2UR UR17, R21 ;  /* 0x00000000151172ca */ /* 0x000fe200000e0000 */
[----:B------:R-:W-:Y:S01]  /*165a0*/  IMAD.MOV.U32 R21, RZ, RZ, 0x40000040 ;  /* 0x40000040ff157424 */ /* 0x000fe200078e00ff */
[----:B------:R-:W-:Y:S01]  /*165b0*/  ISETP.GE.U32.AND P2, PT, R145, 0x180, PT ;  /* 0x000001809100780c */ /* 0x000fe20003f46070 */
[----:B------:R-:W-:Y:S01]  /*165c0*/  FMUL.FTZ R29, R33, UR48 ;  /* 0x00000030211d7c20 */ /* 0x000fe20008410000 */
[----:B------:R-:W-:Y:S01]  /*165d0*/  R2UR UR22, R20 ;  /* 0x00000000141672ca */ /* 0x000fe200000e0000 */
[----:B------:R-:W-:Y:S01]  /*165e0*/  VIADD R20, R14, 0x100 ;  /* 0x000001000e147836 */ /* 0x000fe20000000000 */
[----:B------:R-:W-:Y:S01]  /*165f0*/  R2UR UR21, R21 ;  /* 0x00000000151572ca */ /* 0x000fe200000e0000 */
[----:B------:R-:W-:-:S02]  /*16600*/  IMAD.MOV.U32 R21, RZ, RZ, 0x40000040 ;  /* 0x40000040ff157424 */ /* 0x000fc400078e00ff */
[----:B------:R-:W-:Y:S01]  /*16610*/  FMUL.FTZ R33, R38, UR48 ;  /* 0x0000003026217c20 */ /* 0x000fe20008410000 */
[----:B------:R-:W-:Y:S01]  /*16620*/  FMUL.FTZ R38, R43, UR48 ;  /* 0x000000302b267c20 */ /* 0x000fe20008410000 */
[----:B------:R-:W-:Y:S01]  /*16630*/  R2UR UR26, R20 ;  /* 0x00000000141a72ca */ /* 0x000fe200000e0000 */
[----:B------:R-:W-:Y:S01]  /*16640*/  VIADD R20, R14, 0x140 ;  /* 0x000001400e147836 */ /* 0x000fe20000000000 */
[----:B------:R-:W-:Y:S01]  /*16650*/  R2UR UR25, R21 ;  /* 0x00000000151972ca */ /* 0x000fe200000e0000 */
[----:B------:R-:W-:Y:S02]  /*16660*/  IMAD.MOV.U32 R21, RZ, RZ, 0x40000040 ;  /* 0x40000040ff157424 */ /* 0x000fe400078e00ff */
[----:B------:R-:W-:Y:S01]  /*16670*/  FMUL.FTZ R43, R48, UR48 ;  /* 0x00000030302b7c20 */ /* 0x000fe20008410000 */
[----:B------:R-:W-:Y:S01]  /*16680*/  FMUL.FTZ R48, R54, UR48 ;  /* 0x0000003036307c20 */ /* 0x000fe20008410000 */
[----:B------:R-:W-:Y:S01]  /*16690*/  R2UR UR30, R20 ;  /* 0x00000000141e72ca */ /* 0x000fe200000e0000 */
[C---:B------:R-:W-:Y:S01]  /*166a0*/  VIADD R20, R14.reuse, 0x180 ;  /* 0x000001800e147836 */ /* 0x040fe20000000000 */
[----:B------:R-:W-:Y:S01]  /*166b0*/  R2UR UR29, R21 ;  /* 0x00000000151d72ca */ /* 0x000fe200000e0000 */
[----:B------:R-:W-:-:S02]  /*166c0*/  VIADD R14, R14, 0x1c0 ;  /* 0x000001c00e0e7836 */ /* 0x000fc40000000000 */
[----:B------:R-:W-:Y:S01]  /*166d0*/  FMUL.FTZ R54, R58, UR48 ;  /* 0x000000303a367c20 */ /* 0x000fe20008410000 */
[----:B------:R-:W-:Y:S01]  /*166e0*/  IMAD.MOV.U32 R21, RZ, RZ, 0x40000040 ;  /* 0x40000040ff157424 */ /* 0x000fe200078e00ff */
[----:B------:R-:W-:Y:S01]  /*166f0*/  R2UR UR34, R20 ;  /* 0x00000000142272ca */ /* 0x000fe200000e0000 */
[----:B------:R-:W-:Y:S01]  /*16700*/  FMUL.FTZ R58, R62, UR48 ;  /* 0x000000303e3a7c20 */ /* 0x000fe20008410000 */
[----:B------:R-:W-:Y:S01]  /*16710*/  R2UR UR46, R14 ;  /* 0x000000000e2e72ca */ /* 0x000fe200000e0000 */
[----:B------:R-:W0:Y:S01]  /*16720*/  SHFL.IDX PT, R145, R12, RZ, 0x1c1f ;  /* 0x001c1fff0c917589 */ /* 0x000e2200000e0000 */
[----:B------:R-:W-:Y:S01]  /*16730*/  R2UR UR33, R21 ;  /* 0x00000000152172ca */ /* 0x000fe200000e0000 */
        /* <DEDUP_REMOVED lines=44> */
[----:B--2---:R-:W-:Y:S01]  /*16a00*/  LOP3.LUT R14, R143, 0x10000, RZ, 0xfc, !PT ;  /* 0x000100008f0e7812 */ /* 0x004fe200078efcff */
[----:B------:R-:W-:Y:S01]  /*16a10*/  FMUL.FTZ R143, R81, UR48 ;  /* 0x00000030518f7c20 */ /* 0x000fe20008410000 */
[----:B------:R-:W-:-:S02]  /*16a20*/  IMAD.SHL.U32 R81, R0, 0x80, RZ ;  /* 0x0000008000517824 */ /* 0x000fc400078e00ff */
[C---:B------:R-:W-:Y:S01]  /*16a30*/  R2UR UR8, R14.reuse ;  /* 0x000000000e0872ca */ /* 0x040fe200000e0000 */
[----:B------:R-:W-:Y:S02]  /*16a40*/  VIADD R20, R14, 0x2 ;  /* 0x000000020e147836 */ /* 0x000fe40000000000 */
[----:B------:R-:W2:Y:S03]  /*16a50*/  MUFU.TANH R143, R143 ;  /* 0x0000008f008f7308 */ /* 0x000ea60000002400 */
[----:B------:R-:W-:Y:S01]  /*16a60*/  R2UR UR12, R20 ;  /* 0x00000000140c72ca */ /* 0x000fe200000e0000 */
[----:B------:R-:W-:-:S05]  /*16a70*/  VIADD R20, R14, 0x4 ;  /* 0x000000040e147836 */ /* 0x000fca0000000000 */
[----:B------:R-:W-:Y:S01]  /*16a80*/  R2UR UR16, R20 ;  /* 0x00000000141072ca */ /* 0x000fe200000e0000 */
[----:B------:R-:W-:Y:S01]  /*16a90*/  HGMMA.64x96x16.F32 R88, gdesc[UR8].tnspB, R88, gsb0 ;  /* 0x41600000085879f0 */ /* 0x000fe20008000858 */
[----:B------:R-:W-:-:S05]  /*16aa0*/  VIADD R20, R14, 0x6 ;  /* 0x000000060e147836 */ /* 0x000fca0000000000 */
[----:B------:R-:W-:Y:S01]  /*16ab0*/  R2UR UR20, R20 ;  /* 0x00000000141472ca */ /* 0x000fe200000e0000 */
[----:B------:R-:W-:-:S05]  /*16ac0*/  VIADD R20, R14, 0x600 ;  /* 0x000006000e147836 */ /* 0x000fca0000000000 */
[----:B------:R-:W-:Y:S01]  /*16ad0*/  R2UR UR24, R20 ;  /* 0x00000000141872ca */ /* 0x000fe200000e0000 */
[----:B------:R-:W-:-:S05]  /*16ae0*/  VIADD R20, R14, 0x602 ;  /* 0x000006020e147836 */ /* 0x000fca0000000000 */
[----:B------:R-:W-:Y:S01]  /*16af0*/  R2UR UR28, R20 ;  /* 0x00000000141c72ca */ /* 0x000fe200000e0000 */
[C---:B------:R-:W-:Y:S02]  /*16b00*/  VIADD R20, R14.reuse, 0x604 ;  /* 0x000006040e147836 */ /* 0x040fe40000000000 */
[----:B------:R-:W-:-:S03]  /*16b10*/  VIADD R14, R14, 0x606 ;  /* 0x000006060e0e7836 */ /* 0x000fc60000000000 */
        /* <DEDUP_REMOVED lines=110> */
[----:B-1234-:R-:W-:Y:S06]  /*17200*/  @!P4 BRA `(.L_x_11469) ;  /* 0x000000000058c947 */ /* 0x01efec0003800000 */
        /* <DEDUP_REMOVED lines=12> */
.L_x_11471:
[----:B------:R-:W-:-:S05]  /*172d0*/  IMAD.U32 R155, RZ, RZ, UR5 ;  /* 0x00000005ff9b7e24 */ /* 0x000fca000f8e00ff */
[----:B------:R-:W-:-:S13]  /*172e0*/  ISETP.NE.AND P2, PT, R155, 0x1, PT ;  /* 0x000000019b00780c */ /* 0x000fda0003f45270 */
[----:B------:R-:W0:Y:S02]  /*172f0*/  @P2 LDC.64 R50, c[0x0][0x9e8] ;  /* 0x00027a00ff322b82 */ /* 0x000e240000000a00 */
[----:B0-----:R-:W-:-:S05]  /*17300*/  @P2 IMAD.HI.U32 R50, R145, R50, RZ ;  /* 0x0000003291322227 */ /* 0x001fca00078e00ff */
[----:B------:R-:W-:-:S07]  /*17310*/  @P2 SHF.R.U32.HI R145, RZ, R51, R50 ;  /* 0x00000033ff912219 */ /* 0x000fce0000011632 */
.L_x_11472:
[----:B------:R-:W-:Y:S05]  /*17320*/  BSYNC B0 ;  /* 0x0000000000007941 */ /* 0x000fea0003800000 */
.L_x_11470:
[----:B------:R-:W-:-:S04]  /*17330*/  IMAD R145, R145, R155, -R81 ;  /* 0x0000009b91917224 */ /* 0x000fc800078e0a51 */
[----:B------:R-:W-:-:S05]  /*17340*/  IMAD R145, R139, -0x2, R145 ;  /* 0xfffffffe8b917824 */ /* 0x000fca00078e0291 */
[----:B------:R-:W-:Y:S02]  /*17350*/  VIMNMX R85, R85, R145, !PT ;  /* 0x0000009155557248 */ /* 0x000fe40007fe0100 */
[----:B------:R-:W-:-:S07]  /*17360*/  VIADDMNMX R86, R145, R155, R86, PT ;  /* 0x0000009b91567246 */ /* 0x000fce0003800156 */
.L_x_11469:
[----:B------:R-:W-:Y:S01]  /*17370*/  ISETP.GT.AND P3, PT, R0, -0x1, PT ;  /* 0xffffffff0000780c */ /* 0x000fe20003f64270 */
[----:B------:R-:W0:Y:S03]  /*17380*/  SHFL.IDX PT, R12, R12, 0x1, 0x1c1f ;  /* 0x003c1f000c0c7f89 */ /* 0x000e2600000e0000 */
[----:B------:R-:W-:-:S04]  /*17390*/  ISETP.GT.AND P2, PT, R85, RZ, P3 ;  /* 0x000000ff5500720c */ /* 0x000fc80001f44270 */
[----:B------:R-:W-:-:S04]  /*173a0*/  ISETP.LT.OR P2, PT, R86, 0x1, P2 ;  /* 0x000000015600780c */ /* 0x000fc80001741670 */
[----:B------:R-:W-:Y:S02]  /*173b0*/  FSEL R50, R13, -INF , !P2 ;  /* 0xff8000000d327808 */ /* 0x000fe40005000000 */
[----:B------:R-:W-:-:S04]  /*173c0*/  ISETP.GT.AND P2, PT, R85, 0x1, P3 ;  /* 0x000000015500780c */ /* 0x000fc80001f44270 */
[----:B------:R-:W-:-:S04]  /*173d0*/  ISETP.LT.OR P2, PT, R86, 0x2, P2 ;  /* 0x000000025600780c */ /* 0x000fc80001741670 */
[----:B------:R-:W-:Y:S02]  /*173e0*/  FSEL R15, R15, -INF , !P2 ;  /* 0xff8000000f0f7808 */ /* 0x000fe40005000000 */
[----:B------:R-:W-:Y:S01]  /*173f0*/  ISETP.GT.AND P2, PT, R85, 0x8, P3 ;  /* 0x000000085500780c */ /* 0x000fe20001f44270 */
[--C-:B0-----:R-:W-:Y:S02]  /*17400*/  IMAD.IADD R144, R144, 0x1, R12.reuse ;  /* 0x0000000190907824 */ /* 0x101fe400078e020c */
[----:B------:R-:W-:Y:S01]  /*17410*/  IMAD.IADD R87, R87, 0x1, R12 ;  /* 0x0000000157577824 */ /* 0x000fe200078e020c */
        /* <DEDUP_REMOVED lines=102> */
.L_x_11475:
[----:B------:R-:W-:-:S05]  /*17a80*/  IMAD.U32 R85, RZ, RZ, UR5 ;  /* 0x00000005ff557e24 */ /* 0x000fca000f8e00ff */
[----:B------:R-:W-:-:S13]  /*17a90*/  ISETP.NE.AND P2, PT, R85, 0x1, PT ;  /* 0x000000015500780c */ /* 0x000fda0003f45270 */
[----:B------:R-:W0:Y:S02]  /*17aa0*/  @P2 LDC.64 R12, c[0x0][0x9e8] ;  /* 0x00027a00ff0c2b82 */ /* 0x000e240000000a00 */
[----:B0-----:R-:W-:-:S05]  /*17ab0*/  @P2 IMAD.HI.U32 R12, R51, R12, RZ ;  /* 0x0000000c330c2227 */ /* 0x001fca00078e00ff */
[----:B------:R-:W-:-:S07]  /*17ac0*/  @P2 SHF.R.U32.HI R51, RZ, R13, R12 ;  /* 0x0000000dff332219 */ /* 0x000fce000001160c */
.L_x_11476:
[----:B------:R-:W-:Y:S05]  /*17ad0*/  BSYNC B0 ;  /* 0x0000000000007941 */ /* 0x000fea0003800000 */
.L_x_11474:
[----:B------:R-:W-:-:S04]  /*17ae0*/  IMAD R51, R51, R85, -R81 ;  /* 0x0000005533337224 */ /* 0x000fc800078e0a51 */
[----:B------:R-:W-:-:S05]  /*17af0*/  IMAD R51, R139, -0x2, R51 ;  /* 0xfffffffe8b337824 */ /* 0x000fca00078e0233 */
[----:B------:R-:W-:Y:S02]  /*17b00*/  VIMNMX R87, R87, R51, !PT ;  /* 0x0000003357577248 */ /* 0x000fe40007fe0100 */
[----:B------:R-:W-:-:S07]  /*17b10*/  VIADDMNMX R144, R51, R85, R144, PT ;  /* 0x0000005533907246 */ /* 0x000fce0003800190 */
.L_x_11473:
        /* <DEDUP_REMOVED lines=94> */
[----:B------:R-:W-:Y:S01]  /*18100*/  FFMA.FTZ R10, R84, UR39, -R10 ;  /* 0x00000027540a7c23 */ /* 0x000fe2000801080a */
[----:B------:R-:W-:Y:S01]  /*18110*/  FSEL R30, R30, -INF , !P2 ;  /* 0xff8000001e1e7808 */ /* 0x000fe20005000000 */
[----:B------:R-:W0:Y:S01]  /*18120*/  MUFU.EX2 R32, R50 ;  /* 0x0000003200207308 */ /* 0x000e220000000800 */
[----:B------:R-:W-:-:S04]  /*18130*/  ISETP.GT.AND P2, PT, R87, 0x18, P3 ;  /* 0x000000185700780c */ /* 0x000fc80001f44270 */
[----:B------:R-:W-:-:S03]  /*18140*/  ISETP.LT.OR P2, PT, R144, 0x19, P2 ;  /* 0x000000199000780c */ /* 0x000fc60001741670 */
[----:B------:R-:W1:Y:S01]  /*18150*/  MUFU.EX2 R15, R15 ;  /* 0x0000000f000f7308 */ /* 0x000e620000000800 */
[----:B------:R-:W-:Y:S02]  /*18160*/  FSEL R84, R33, -INF , !P2 ;  /* 0xff80000021547808 */ /* 0x000fe40005000000 */
[----:B------:R-:W-:-:S04]  /*18170*/  ISETP.GT.AND P2, PT, R87, 0x19, P3 ;  /* 0x000000195700780c */ /* 0x000fc80001f44270 */
[----:B------:R-:W-:Y:S01]  /*18180*/  ISETP.LT.OR P2, PT, R144, 0x1a, P2 ;  /* 0x0000001a9000780c */ /* 0x000fe20001741670 */
[----:B------:R-:W3:Y:S01]  /*18190*/  MUFU.EX2 R21, R21 ;  /* 0x0000001500157308 */ /* 0x000ee20000000800 */
[----:B0-----:R-:W-:Y:S02]  /*181a0*/  FFMA.FTZ R4, R11, R4, R32 ;  /* 0x000000040b047223 */ /* 0x001fe40000010020 */
[----:B------:R-:W-:Y:S02]  /*181b0*/  FSEL R85, R34, -INF , !P2 ;  /* 0xff80000022557808 */ /* 0x000fe40005000000 */
[----:B------:R-:W-:-:S03]  /*181c0*/  ISETP.GT.AND P2, PT, R87, 0x20, P3 ;  /* 0x000000205700780c */ /* 0x000fc60001f44270 */
[----:B------:R-:W0:Y:S01]  /*181d0*/  MUFU.EX2 R25, R25 ;  /* 0x0000001900197308 */ /* 0x000e220000000800 */
[----:B------:R-:W-:Y:S01]  /*181e0*/  ISETP.LT.OR P2, PT, R144, 0x21, P2 ;  /* 0x000000219000780c */ /* 0x000fe20001741670 */
[C---:B-1----:R-:W-:Y:S01]  /*181f0*/  FADD.FTZ R4, R15.reuse, R4 ;  /* 0x000000040f047221 */ /* 0x042fe20000010000 */
[----:B------:R-:W-:Y:S02]  /*18200*/  F2FP.F16.F32.PACK_AB R32, R15, R32 ;  /* 0x000000200f20723e */ /* 0x000fe400000000ff */
[----:B------:R-:W-:Y:S02]  /*18210*/  FSEL R36, R36, -INF , !P2 ;  /* 0xff80000024247808 */ /* 0x000fe40005000000 */
[----:B------:R-:W-:Y:S01]  /*18220*/  ISETP.GT.AND P2, PT, R87, 0x21, P3 ;  /* 0x000000215700780c */ /* 0x000fe20001f44270 */
[----:B------:R-:W1:Y:S01]  /*18230*/  MUFU.EX2 R27, R27 ;  /* 0x0000001b001b7308 */ /* 0x000e620000000800 */
[----:B---3--:R-:W-:Y:S02]  /*18240*/  FADD.FTZ R4, R21, R4 ;  /* 0x0000000415047221 */ /* 0x008fe40000010000 */
[----:B------:R-:W-:-:S04]  /*18250*/  ISETP.LT.OR P2, PT, R144, 0x22, P2 ;  /* 0x000000229000780c */ /* 0x000fc80001741670 */
[----:B------:R-:W-:Y:S01]  /*18260*/  FSEL R38, R38, -INF , !P2 ;  /* 0xff80000026267808 */ /* 0x000fe20005000000 */
[----:B------:R-:W3:Y:S01]  /*18270*/  MUFU.EX2 R29, R29 ;  /* 0x0000001d001d7308 */ /* 0x000ee20000000800 */
[----:B------:R-:W-:Y:S01]  /*18280*/  ISETP.GT.AND P2, PT, R87, 0x28, P3 ;  /* 0x000000285700780c */ /* 0x000fe20001f44270 */
[C---:B0-----:R-:W-:Y:S01]  /*18290*/  FADD.FTZ R4, R25.reuse, R4 ;  /* 0x0000000419047221 */ /* 0x041fe20000010000 */
[----:B------:R-:W-:Y:S02]  /*182a0*/  F2FP.F16.F32.PACK_AB R34, R25, R21 ;  /* 0x000000151922723e */ /* 0x000fe400000000ff */
[----:B------:R-:W-:-:S03]  /*182b0*/  ISETP.LT.OR P2, PT, R144, 0x29, P2 ;  /* 0x000000299000780c */ /* 0x000fc60001741670 */
[----:B------:R-:W-:Y:S01]  /*182c0*/  MUFU.EX2 R31, R31 ;  /* 0x0000001f001f7308 */ /* 0x000fe20000000800 */
[----:B------:R-:W-:Y:S01]  /*182d0*/  FSEL R40, R40, -INF , !P2 ;  /* 0xff80000028287808 */ /* 0x000fe20005000000 */
[----:B-1----:R-:W-:Y:S01]  /*182e0*/  FADD.FTZ R4, R27, R4 ;  /* 0x000000041b047221 */ /* 0x002fe20000010000 */
[----:B------:R-:W-:-:S04]  /*182f0*/  ISETP.GT.AND P2, PT, R87, 0x29, P3 ;  /* 0x000000295700780c */ /* 0x000fc80001f44270 */
[----:B------:R-:W-:Y:S01]  /*18300*/  ISETP.LT.OR P2, PT, R144, 0x2a, P2 ;  /* 0x0000002a9000780c */ /* 0x000fe20001741670 */
[----:B------:R-:W-:Y:S01]  /*18310*/  MUFU.EX2 R51, R51 ;  /* 0x0000003300337308 */ /* 0x000fe20000000800 */
[----:B---3--:R-:W-:Y:S02]  /*18320*/  FADD.FTZ R4, R29, R4 ;  /* 0x000000041d047221 */ /* 0x008fe40000010000 */
[----:B------:R-:W-:Y:S02]  /*18330*/  FSEL R42, R42, -INF , !P2 ;  /* 0xff8000002a2a7808 */ /* 0x000fe40005000000 */
[----:B------:R-:W-:-:S03]  /*18340*/  ISETP.GT.AND P2, PT, R87, 0x30, P3 ;  /* 0x000000305700780c */ /* 0x000fc60001f44270 */
[----:B------:R-:W-:Y:S01]  /*18350*/  MUFU.EX2 R81, R81 ;  /* 0x0000005100517308 */ /* 0x000fe20000000800 */
[----:B------:R-:W-:-:S04]  /*18360*/  ISETP.LT.OR P2, PT, R144, 0x31, P2 ;  /* 0x000000319000780c */ /* 0x000fc80001741670 */
[----:B------:R-:W-:Y:S02]  /*18370*/  FSEL R44, R44, -INF , !P2 ;  /* 0xff8000002c2c7808 */ /* 0x000fe40005000000 */
[----:B------:R-:W-:Y:S01]  /*18380*/  ISETP.GT.AND P2, PT, R87, 0x31, P3 ;  /* 0x000000315700780c */ /* 0x000fe20001f44270 */
[----:B------:R-:W-:Y:S03]  /*18390*/  MUFU.EX2 R37, R37 ;  /* 0x0000002500257308 */ /* 0x000fe60000000800 */
[----:B------:R-:W-:-:S04]  /*183a0*/  ISETP.LT.OR P2, PT, R144, 0x32, P2 ;  /* 0x000000329000780c */ /* 0x000fc80001741670 */
[----:B------:R-:W-:Y:S01]  /*183b0*/  FSEL R46, R46, -INF , !P2 ;  /* 0xff8000002e2e7808 */ /* 0x000fe20005000000 */
[----:B------:R-:W-:Y:S01]  /*183c0*/  MUFU.EX2 R39, R39 ;  /* 0x0000002700277308 */ /* 0x000fe20000000800 */
[----:B------:R-:W-:-:S04]  /*183d0*/  ISETP.GT.AND P2, PT, R87, 0x38, P3 ;  /* 0x000000385700780c */ /* 0x000fc80001f44270 */
[----:B------:R-:W-:-:S03]  /*183e0*/  ISETP.LT.OR P2, PT, R144, 0x39, P2 ;  /* 0x000000399000780c */ /* 0x000fc60001741670 */
[----:B------:R-:W-:Y:S01]  /*183f0*/  MUFU.EX2 R41, R41 ;  /* 0x0000002900297308 */ /* 0x000fe20000000800 */
[----:B------:R-:W-:Y:S02]  /*18400*/  FSEL R48, R48, -INF , !P2 ;  /* 0xff80000030307808 */ /* 0x000fe40005000000 */
[----:B------:R-:W-:-:S04]  /*18410*/  ISETP.GT.AND P2, PT, R87, 0x39, P3 ;  /* 0x000000395700780c */ /* 0x000fc80001f44270 */
[----:B------:R-:W-:Y:S01]  /*18420*/  ISETP.LT.OR P2, PT, R144, 0x3a, P2 ;  /* 0x0000003a9000780c */ /* 0x000fe20001741670 */
[----:B------:R-:W-:Y:S03]  /*18430*/  MUFU.EX2 R43, R43 ;  /* 0x0000002b002b7308 */ /* 0x000fe60000000800 */
        /* <DEDUP_REMOVED lines=61> */
[----:B------:R-:W-:-:S04]  /*18810*/  ISETP.GT.AND P2, PT, R87, RZ, P3 ;  /* 0x000000ff5700720c */ /* 0x000fc80001f44270 */
[----:B------:R-:W-:-:S03]  /*18820*/  ISETP.LT.OR P2, PT, R144, 0x1, P2 ;  /* 0x000000019000780c */ /* 0x000fc60001741670 */
[----:B------:R-:W-:Y:S01]  /*18830*/  MUFU.EX2 R10, R10 ;  /* 0x0000000a000a7308 */ /* 0x000fe20000000800 */
[----:B------:R-:W-:Y:S02]  /*18840*/  FSEL R14, R14, -INF , !P2 ;  /* 0xff8000000e0e7808 */ /* 0x000fe40005000000 */
        /* <DEDUP_REMOVED lines=47> */
[--C-:B------:R-:W-:Y:S01]  /*18b40*/  FFMA.FTZ R14, R14, UR39, -R15.reuse ;  /* 0x000000270e0e7c23 */ /* 0x100fe2000801080f */
[--C-:B------:R-:W-:Y:S01]  /*18b50*/  FFMA.FTZ R20, R20, UR39, -R15.reuse ;  /* 0x0000002714147c23 */ /* 0x100fe2000801080f */
[----:B------:R-:W-:Y:S01]  /*18b60*/  FSEL R26, R13, RZ, P2 ;  /* 0x000000ff0d1a7208 */ /* 0x000fe20001000000 */
[--C-:B------:R-:W-:Y:S01]  /*18b70*/  FFMA.FTZ R25, R28, UR39, -R15.reuse ;  /* 0x000000271c197c23 */ /* 0x100fe2000801080f */
[----:B------:R-:W-:Y:S01]  /*18b80*/  MUFU.EX2 R21, R21 ;  /* 0x0000001500157308 */ /* 0x000fe20000000800 */
[--C-:B------:R-:W-:Y:S01]  /*18b90*/  FFMA.FTZ R36, R36, UR39, -R15.reuse ;  /* 0x0000002724247c23 */ /* 0x100fe2000801080f */
[----:B------:R-:W-:Y:S01]  /*18ba0*/  FFMA.FTZ R50, R38, UR39, -R15 ;  /* 0x0000002726327c23 */ /* 0x000fe2000801080f */
[----:B------:R-:W-:Y:S01]  /*18bb0*/  FADD.FTZ R26, -R26, R5 ;  /* 0x000000051a1a7221 */ /* 0x000fe20000010100 */
[--C-:B------:R-:W-:Y:S01]  /*18bc0*/  FFMA.FTZ R42, R42, UR39, -R15.reuse ;  /* 0x000000272a2a7c23 */ /* 0x100fe2000801080f */
[--C-:B------:R-:W-:Y:S01]  /*18bd0*/  FFMA.FTZ R38, R46, UR39, -R15.reuse ;  /* 0x000000272e267c23 */ /* 0x100fe2000801080f */
[--C-:B------:R-:W-:Y:S01]  /*18be0*/  FFMA.FTZ R54, R54, UR39, -R15.reuse ;  /* 0x0000002736367c23 */ /* 0x100fe2000801080f */
[----:B------:R-:W-:Y:S01]  /*18bf0*/  FMUL.FTZ R5, R26, UR39 ;  /* 0x000000271a057c20 */ /* 0x000fe20008410000 */
        /* <DEDUP_REMOVED lines=13> */
[----:B------:R-:W1:Y:S08]  /*18cd0*/  MUFU.EX2 R24, R24 ;  /* 0x0000001800187308 */ /* 0x000e700000000800 */
[----:B------:R-:W3:Y:S01]  /*18ce0*/  MUFU.EX2 R5, R5 ;  /* 0x0000000500057308 */ /* 0x000ee20000000800 */
[----:B0-----:R-:W-:-:S07]  /*18cf0*/  F2FP.F16.F32.PACK_AB R33, R20, R14 ;  /* 0x0000000e1421723e */ /* 0x001fce00000000ff */
[----:B------:R-:W0:Y:S01]  /*18d00*/  MUFU.EX2 R25, R25 ;  /* 0x0000001900197308 */ /* 0x000e220000000800 */
[----:B-1----:R-:W-:-:S05]  /*18d10*/  F2FP.F16.F32.PACK_AB R35, R24, R21 ;  /* 0x000000151823723e */ /* 0x002fca00000000ff */
[----:B------:R1:W-:Y:S02]  /*18d20*/  STSM.16.M88.4 [R140+0x21800], R32 ;  /* 0x021800208c007844 */ /* 0x0003e40000000200 */
[----:B------:R-:W-:Y:S01]  /*18d30*/  MUFU.EX2 R36, R36 ;  /* 0x0000002400247308 */ /* 0x000fe20000000800 */
[----:B---3--:R-:W-:Y:S01]  /*18d40*/  FFMA.FTZ R14, R5, R3, R14 ;  /* 0x00000003050e7223 */ /* 0x008fe2000001000e */
[----:B------:R-:W-:-:S03]  /*18d50*/  FFMA.FTZ R3, R52, UR39, -R15 ;  /* 0x0000002734037c23 */ /* 0x000fc6000801080f */
[----:B------:R-:W-:Y:S01]  /*18d60*/  FADD.FTZ R14, R20, R14 ;  /* 0x0000000e140e7221 */ /* 0x000fe20000010000 */
[--C-:B------:R-:W-:Y:S02]  /*18d70*/  FFMA.FTZ R20, R56, UR39, -R15.reuse ;  /* 0x0000002738147c23 */ /* 0x100fe4000801080f */
[----:B------:R-:W-:Y:S01]  /*18d80*/  MUFU.EX2 R50, R50 ;  /* 0x0000003200327308 */ /* 0x000fe20000000800 */
[----:B------:R-:W-:Y:S01]  /*18d90*/  FADD.FTZ R26, R21, R14 ;  /* 0x0000000e151a7221 */ /* 0x000fe20000010000 */
[----:B------:R-:W-:-:S03]  /*18da0*/  FFMA.FTZ R21, R58, UR39, -R15 ;  /* 0x000000273a157c23 */ /* 0x000fc6000801080f */
[----:B------:R-:W-:Y:S01]  /*18db0*/  FADD.FTZ R26, R24, R26 ;  /* 0x0000001a181a7221 */ /* 0x000fe20000010000 */
[--C-:B-1----:R-:W-:Y:S01]  /*18dc0*/  FFMA.FTZ R32, R30, UR39, -R15.reuse ;  /* 0x000000271e207c23 */ /* 0x102fe2000801080f */
[--C-:B------:R-:W-:Y:S01]  /*18dd0*/  FFMA.FTZ R33, R84, UR39, -R15.reuse ;  /* 0x0000002754217c23 */ /* 0x100fe2000801080f */
[--C-:B------:R-:W-:Y:S01]  /*18de0*/  FFMA.FTZ R35, R85, UR39, -R15.reuse ;  /* 0x0000002755237c23 */ /* 0x100fe2000801080f */
[----:B0-----:R-:W-:Y:S01]  /*18df0*/  FADD.FTZ R28, R25, R26 ;  /* 0x0000001a191c7221 */ /* 0x001fe20000010000 */
[--C-:B------:R-:W-:Y:S01]  /*18e00*/  FFMA.FTZ R84, R40, UR39, -R15.reuse ;  /* 0x0000002728547c23 */ /* 0x100fe2000801080f */
[----:B------:R-:W-:Y:S01]  /*18e10*/  F2FP.F16.F32.PACK_AB R24, R29, R27 ;  /* 0x0000001b1d18723e */ /* 0x000fe200000000ff */
[----:B------:R-:W0:Y:S01]  /*18e20*/  MUFU.EX2 R32, R32 ;  /* 0x0000002000207308 */ /* 0x000e220000000800 */
[--C-:B------:R-:W-:Y:S01]  /*18e30*/  FFMA.FTZ R34, R44, UR39, -R15.reuse ;  /* 0x000000272c227c23 */ /* 0x100fe2000801080f */
[--C-:B------:R-:W-:Y:S01]  /*18e40*/  FFMA.FTZ R40, R48, UR39, -R15.reuse ;  /* 0x0000002730287c23 */ /* 0x100fe2000801080f */
[----:B------:R-:W-:Y:S01]  /*18e50*/  FADD.FTZ R27, R31, R4 ;  /* 0x000000041f1b7221 */ /* 0x000fe20000010000 */
[--C-:B------:R-:W-:Y:S01]  /*18e60*/  FFMA.FTZ R44, R64, UR39, -R15.reuse ;  /* 0x00000027402c7c23 */ /* 0x100fe2000801080f */
[C---:B------:R-:W-:Y:S01]  /*18e70*/  F2FP.F16.F32.PACK_AB R26, R51.reuse, R31 ;  /* 0x0000001f331a723e */ /* 0x040fe200000000ff */
[----:B------:R-:W-:Y:S01]  /*18e80*/  FFMA.FTZ R15, R82, UR39, -R15 ;  /* 0x00000027520f7c23 */ /* 0x000fe2000801080f */
[----:B------:R-:W-:Y:S01]  /*18e90*/  FADD.FTZ R27, R51, R27 ;  /* 0x0000001b331b7221 */ /* 0x000fe20000010000 */
[----:B------:R-:W1:Y:S01]  /*18ea0*/  MUFU.EX2 R33, R33 ;  /* 0x0000002100217308 */ /* 0x000e620000000800 */
[----:B------:R-:W-:-:S02]  /*18eb0*/  F2FP.F16.F32.PACK_AB R30, R41, R39 ;  /* 0x00000027291e723e */ /* 0x000fc400000000ff */
[----:B------:R-:W-:-:S04]  /*18ec0*/  FADD.FTZ R27, R81, R27 ;  /* 0x0000001b511b7221 */ /* 0x000fc80000010000 */
[----:B------:R-:W-:Y:S01]  /*18ed0*/  FADD.FTZ R27, R37, R27 ;  /* 0x0000001b251b7221 */ /* 0x000fe20000010000 */
[----:B------:R-:W3:Y:S01]  /*18ee0*/  MUFU.EX2 R35, R35 ;  /* 0x0000002300237308 */ /* 0x000ee20000000800 */
[C---:B0-----:R-:W-:Y:S01]  /*18ef0*/  FADD.FTZ R28, R32.reuse, R28 ;  /* 0x0000001c201c7221 */ /* 0x041fe20000010000 */
[----:B------:R-:W-:Y:S01]  /*18f00*/  F2FP.F16.F32.PACK_AB R25, R32, R25 ;  /* 0x000000192019723e */ /* 0x000fe200000000ff */
[----:B------:R-:W-:-:S04]  /*18f10*/  FADD.FTZ R27, R39, R27 ;  /* 0x0000001b271b7221 */ /* 0x000fc80000010000 */
[----:B------:R-:W-:Y:S01]  /*18f20*/  FADD.FTZ R27, R41, R27 ;  /* 0x0000001b291b7221 */ /* 0x000fe20000010000 */
[----:B------:R-:W0:Y:S01]  /*18f30*/  MUFU.EX2 R84, R84 ;  /* 0x0000005400547308 */ /* 0x000e220000000800 */
[----:B-1----:R-:W-:Y:S01]  /*18f40*/  FADD.FTZ R29, R33, R28 ;  /* 0x0000001c211d7221 */ /* 0x002fe20000010000 */
[----:B------:R-:W-:Y:S01]  /*18f50*/  F2FP.F16.F32.PACK_AB R28, R37, R81 ;  /* 0x00000051251c723e */ /* 0x000fe200000000ff */
[----:B------:R-:W-:-:S04]  /*18f60*/  FADD.FTZ R27, R43, R27 ;  /* 0x0000001b2b1b7221 */ /* 0x000fc80000010000 */
[----:B------:R-:W-:Y:S01]  /*18f70*/  FADD.FTZ R27, R45, R27 ;  /* 0x0000001b2d1b7221 */ /* 0x000fe20000010000 */
[----:B------:R-:W1:Y:S01]  /*18f80*/  MUFU.EX2 R42, R42 ;  /* 0x0000002a002a7308 */ /* 0x000e620000000800 */
[----:B---3--:R-:W-:Y:S02]  /*18f90*/  FADD.FTZ R29, R35, R29 ;  /* 0x0000001d231d7221 */ /* 0x008fe40000010000 */
[----:B------:R-:W-:Y:S02]  /*18fa0*/  FADD.FTZ R27, R47, R27 ;  /* 0x0000001b2f1b7221 */ /* 0x000fe40000010000 */
[----:B------:R-:W-:Y:S02]  /*18fb0*/  FADD.FTZ R29, R36, R29 ;  /* 0x0000001d241d7221 */ /* 0x000fe40000010000 */
[----:B------:R-:W-:Y:S01]  /*18fc0*/  FADD.FTZ R27, R49, R27 ;  /* 0x0000001b311b7221 */ /* 0x000fe20000010000 */
[----:B------:R-:W3:Y:S01]  /*18fd0*/  MUFU.EX2 R34, R34 ;  /* 0x0000002200227308 */ /* 0x000ee20000000800 */
[----:B------:R-:W-:-:S02]  /*18fe0*/  FADD.FTZ R29, R50, R29 ;  /* 0x0000001d321d7221 */ /* 0x000fc40000010000 */
[----:B------:R-:W-:Y:S01]  /*18ff0*/  FADD.FTZ R31, R53, R27 ;  /* 0x0000001b351f7221 */ /* 0x000fe20000010000 */
[----:B------:R-:W-:Y:S01]  /*19000*/  F2FP.F16.F32.PACK_AB R27, R35, R33 ;  /* 0x00000021231b723e */ /* 0x000fe200000000ff */
[----:B0-----:R-:W-:Y:S02]  /*19010*/  FADD.FTZ R29, R84, R29 ;  /* 0x0000001d541d7221 */ /* 0x001fe40000010000 */
[----:B------:R-:W-:Y:S01]  /*19020*/  FADD.FTZ R31, R55, R31 ;  /* 0x0000001f371f7221 */ /* 0x000fe20000010000 */
[----:B------:R-:W0:Y:S01]  /*19030*/  MUFU.EX2 R38, R38 ;  /* 0x0000002600267308 */ /* 0x000e220000000800 */
[C---:B-1----:R-:W-:Y:S01]  /*19040*/  FADD.FTZ R29, R42.reuse, R29 ;  /* 0x0000001d2a1d7221 */ /* 0x042fe20000010000 */
[----:B--2---:R1:W-:Y:S01]  /*19050*/  STSM.16.M88.4 [R86], R24 ;  /* 0x0000001856007844 */ /* 0x0043e20000000200 */
[----:B------:R-:W-:Y:S01]  /*19060*/  FADD.FTZ R33, R57, R31 ;  /* 0x0000001f39217221 */ /* 0x000fe20000010000 */
[----:B------:R-:W-:-:S04]  /*19070*/  F2FP.F16.F32.PACK_AB R31, R42, R84 ;  /* 0x000000542a1f723e */ /* 0x000fc800000000ff */
[----:B------:R-:W2:Y:S01]  /*19080*/  MUFU.EX2 R40, R40 ;  /* 0x0000002800287308 */ /* 0x000ea20000000800 */
[----:B---3--:R-:W-:-:S07]  /*19090*/  FADD.FTZ R29, R34, R29 ;  /* 0x0000001d221d7221 */ /* 0x008fce0000010000 */
[----:B------:R-:W3:Y:S01]  /*190a0*/  MUFU.EX2 R3, R3 ;  /* 0x0000000300037308 */ /* 0x000ee20000000800 */
[----:B0-----:R-:W-:-:S07]  /*190b0*/  FADD.FTZ R29, R38, R29 ;  /* 0x0000001d261d7221 */ /* 0x001fce0000010000 */
[----:B------:R-:W0:Y:S01]  /*190c0*/  MUFU.EX2 R14, R54 ;  /* 0x00000036000e7308 */ /* 0x000e220000000800 */
[----:B--2---:R-:W-:-:S07]  /*190d0*/  FADD.FTZ R29, R40, R29 ;  /* 0x0000001d281d7221 */ /* 0x004fce0000010000 */
        /* <DEDUP_REMOVED lines=13> */
[----:B---3--:R-:W-:Y:S01]  /*191b0*/  FADD.FTZ R35, R44, R35 ;  /* 0x000000232c237221 */ /* 0x008fe20000010000 */
[----:B------:R-:W-:Y:S01]  /*191c0*/  FADD.FTZ R33, R59, R33 ;  /* 0x000000213b217221 */ /* 0x000fe20000010000 */
[----:B------:R-:W-:Y:S02]  /*191d0*/  F2FP.F16.F32.PACK_AB R29, R50, R36 ;  /* 0x00000024321d723e */ /* 0x000fe400000000ff */
[----:B------:R-:W3:Y:S03]  /*191e0*/  LDL R36, [R1+0x24] ;  /* 0x0000240001247983 */ /* 0x000ee60000100800 */
[----:B------:R-:W4:Y:S01]  /*191f0*/  MUFU.EX2 R70, R70 ;  /* 0x0000004600467308 */ /* 0x000f220000000800 */
[----:B0-----:R-:W-:Y:S01]  /*19200*/  FADD.FTZ R35, R66, R35 ;  /* 0x0000002342237221 */ /* 0x001fe20000010000 */
[----:B------:R-:W-:-:S06]  /*19210*/  FADD.FTZ R33, R61, R33 ;  /* 0x000000213d217221 */ /* 0x000fcc0000010000 */
[----:B------:R-:W0:Y:S01]  /*19220*/  MUFU.EX2 R72, R72 ;  /* 0x0000004800487308 */ /* 0x000e220000000800 */
[----:B--2---:R-:W-:-:S07]  /*19230*/  FADD.FTZ R35, R68, R35 ;  /* 0x0000002344237221 */ /* 0x004fce0000010000 */
[----:B------:R-:W2:Y:S01]  /*19240*/  MUFU.EX2 R74, R74 ;  /* 0x0000004a004a7308 */ /* 0x000ea20000000800 */
[----:B------:R-:W-:Y:S01]  /*19250*/  FADD.FTZ R32, R63, R33 ;  /* 0x000000213f207221 */ /* 0x000fe20000010000 */
[----:B----4-:R-:W-:-:S06]  /*19260*/  FADD.FTZ R35, R70, R35 ;  /* 0x0000002346237221 */ /* 0x010fcc0000010000 */
[----:B------:R-:W4:Y:S01]  /*19270*/  MUFU.EX2 R76, R76 ;  /* 0x0000004c004c7308 */ /* 0x000f220000000800 */
[----:B0-----:R-:W-:-:S07]  /*19280*/  FADD.FTZ R35, R72, R35 ;  /* 0x0000002348237221 */ /* 0x001fce0000010000 */
[----:B------:R-:W0:Y:S01]  /*19290*/  MUFU.EX2 R33, R78 ;  /* 0x0000004e00217308 */ /* 0x000e220000000800 */
[----:B--2---:R-:W-:Y:S01]  /*192a0*/  FADD.FTZ R35, R74, R35 ;  /* 0x000000234a237221 */ /* 0x004fe20000010000 */
[----:B------:R2:W-:Y:S06]  /*192b0*/  STSM.16.M88.4 [R142], R28 ;  /* 0x0000001c8e007844 */ /* 0x0005ec0000000200 */
[----:B------:R-:W5:Y:S01]  /*192c0*/  MUFU.EX2 R79, R79 ;  /* 0x0000004f004f7308 */ /* 0x000f620000000800 */
[----:B-1----:R-:W-:Y:S02]  /*192d0*/  F2FP.F16.F32.PACK_AB R27, R3, R40 ;  /* 0x00000028031b723e */ /* 0x002fe400000000ff */
[----:B--2---:R-:W-:Y:S01]  /*192e0*/  F2FP.F16.F32.PACK_AB R29, R20, R14 ;  /* 0x0000000e141d723e */ /* 0x004fe200000000ff */
[----:B----4-:R-:W-:-:S04]  /*192f0*/  FADD.FTZ R14, R76, R35 ;  /* 0x000000234c0e7221 */ /* 0x010fc80000010000 */
[----:B0-----:R-:W-:-:S04]  /*19300*/  FADD.FTZ R14, R33, R14 ;  /* 0x0000000e210e7221 */ /* 0x001fc80000010000 */
[----:B-----5:R-:W-:Y:S02]  /*19310*/  FADD.FTZ R3, R79, R14 ;  /* 0x0000000e4f037221 */ /* 0x020fe40000010000 */
[----:B------:R-:W2:Y:S01]  /*19320*/  LDL R14, [R1+0x44] ;  /* 0x00004400010e7983 */ /* 0x000ea20000100800 */
[----:B------:R-:W-:-:S04]  /*19330*/  FADD.FTZ R32, R65, R32 ;  /* 0x0000002041207221 */ /* 0x000fc80000010000 */
[----:B------:R-:W-:-:S04]  /*19340*/  FADD.FTZ R32, R67, R32 ;  /* 0x0000002043207221 */ /* 0x000fc80000010000 */
[----:B------:R-:W-:Y:S01]  /*19350*/  FADD.FTZ R32, R69, R32 ;  /* 0x0000002045207221 */ /* 0x000fe20000010000 */
[----:B------:R-:W-:Y:S03]  /*19360*/  MUFU.EX2 R80, R80 ;  /* 0x0000005000507308 */ /* 0x000fe60000000800 */
[----:B------:R-:W-:-:S05]  /*19370*/  FADD.FTZ R32, R71, R32 ;  /* 0x0000002047207221 */ /* 0x000fca0000010000 */
[----:B------:R-:W0:Y:S01]  /*19380*/  MUFU.EX2 R15, R15 ;  /* 0x0000000f000f7308 */ /* 0x000e220000000800 */
[----:B------:R-:W-:Y:S01]  /*19390*/  FADD.FTZ R32, R73, R32 ;  /* 0x0000002049207221 */ /* 0x000fe20000010000 */
[----:B------:R-:W-:Y:S02]  /*193a0*/  F2FP.F16.F32.PACK_AB R24, R45, R43 ;  /* 0x0000002b2d18723e */ /* 0x000fe400000000ff */
[----:B------:R-:W-:Y:S01]  /*193b0*/  F2FP.F16.F32.PACK_AB R26, R49, R47 ;  /* 0x0000002f311a723e */ /* 0x000fe200000000ff */
[----:B------:R-:W-:Y:S01]  /*193c0*/  FADD.FTZ R32, R75, R32 ;  /* 0x000000204b207221 */ /* 0x000fe20000010000 */
[----:B------:R-:W-:Y:S02]  /*193d0*/  F2FP.F16.F32.PACK_AB R25, R38, R34 ;  /* 0x000000222619723e */ /* 0x000fe400000000ff */
[----:B------:R-:W-:Y:S02]  /*193e0*/  F2FP.F16.F32.PACK_AB R28, R55, R53 ;  /* 0x00000035371c723e */ /* 0x000fe400000000ff */
[----:B------:R-:W-:-:S02]  /*193f0*/  F2FP.F16.F32.PACK_AB R30, R59, R57 ;  /* 0x000000393b1e723e */ /* 0x000fc400000000ff */
[----:B------:R-:W-:Y:S01]  /*19400*/  F2FP.F16.F32.PACK_AB R31, R46, R21 ;  /* 0x000000152e1f723e */ /* 0x000fe200000000ff */
[----:B------:R-:W-:Y:S01]  /*19410*/  FADD.FTZ R32, R77, R32 ;  /* 0x000000204d207221 */ /* 0x000fe20000010000 */
[----:B------:R1:W-:Y:S01]  /*19420*/  STSM.16.M88.4 [R141], R24 ;  /* 0x000000188d007844 */ /* 0x0003e20000000200 */
[----:B------:R-:W-:Y:S02]  /*19430*/  F2FP.F16.F32.PACK_AB R33, R79, R33 ;  /* 0x000000214f21723e */ /* 0x000fe400000000ff */
[C---:B------:R-:W-:Y:S01]  /*19440*/  FADD.FTZ R20, R143.reuse, R32 ;  /* 0x000000208f147221 */ /* 0x040fe20000010000 */
[----:B------:R4:W-:Y:S01]  /*19450*/  STSM.16.M88.4 [R140+0x27800], R28 ;  /* 0x0278001c8c007844 */ /* 0x0009e20000000200 */
[----:B------:R-:W-:Y:S02]  /*19460*/  F2FP.F16.F32.PACK_AB R32, R143, R77 ;  /* 0x0000004d8f20723e */ /* 0x000fe400000000ff */
[----:B------:R-:W-:Y:S02]  /*19470*/  F2FP.F16.F32.PACK_AB R34, R10, R83 ;  /* 0x000000530a22723e */ /* 0x000fe400000000ff */
[----:B0-----:R-:W-:-:S02]  /*19480*/  F2FP.F16.F32.PACK_AB R35, R15, R80 ;  /* 0x000000500f23723e */ /* 0x001fc400000000ff */
[----:B-1----:R-:W-:Y:S02]  /*19490*/  F2FP.F16.F32.PACK_AB R24, R63, R61 ;  /* 0x0000003d3f18723e */ /* 0x002fe400000000ff */
[----:B------:R-:W-:Y:S02]  /*194a0*/  F2FP.F16.F32.PACK_AB R26, R67, R65 ;  /* 0x00000041431a723e */ /* 0x000fe400000000ff */
[----:B------:R-:W-:Y:S02]  /*194b0*/  F2FP.F16.F32.PACK_AB R25, R44, R4 ;  /* 0x000000042c19723e */ /* 0x000fe400000000ff */
[----:B------:R-:W-:Y:S02]  /*194c0*/  F2FP.F16.F32.PACK_AB R27, R68, R66 ;  /* 0x00000042441b723e */ /* 0x000fe400000000ff */
[----:B----4-:R-:W-:Y:S02]  /*194d0*/  F2FP.F16.F32.PACK_AB R28, R71, R69 ;  /* 0x00000045471c723e */ /* 0x010fe400000000ff */
[----:B------:R-:W-:-:S02]  /*194e0*/  F2FP.F16.F32.PACK_AB R30, R75, R73 ;  /* 0x000000494b1e723e */ /* 0x000fc400000000ff */
[----:B------:R-:W-:Y:S02]  /*194f0*/  F2FP.F16.F32.PACK_AB R29, R72, R70 ;  /* 0x00000046481d723e */ /* 0x000fe400000000ff */
[----:B------:R-:W-:Y:S01]  /*19500*/  F2FP.F16.F32.PACK_AB R31, R76, R74 ;  /* 0x0000004a4c1f723e */ /* 0x000fe200000000ff */
        /* <DEDUP_REMOVED lines=52> */
[----:B------:R-:W-:-:S02]  /*19850*/  IMAD.MOV.U32 R11, RZ, RZ, R16 ;  /* 0x000000ffff0b7224 */ /* 0x000fc400078e0010 */
[----:B------:R-:W-:Y:S02]  /*19860*/  IMAD.MOV.U32 R10, RZ, RZ, R12 ;  /* 0x000000ffff0a7224 */ /* 0x000fe400078e000c */
[----:B------:R-:W-:Y:S01]  /*19870*/  IMAD.MOV.U32 R5, RZ, RZ, R13 ;  /* 0x000000ffff057224 */ /* 0x000fe200078e000d */
[----:B---3--:R0:W-:Y:S04]  /*19880*/  STSM.16.M88.4 [R36], R24 ;  /* 0x0000001824007844 */ /* 0x0081e80000000200 */
        /* <DEDUP_REMOVED lines=9> */
.L_x_11459:
[----:B------:R-:W-:Y:S05]  /*19920*/  WARPSYNC.ALL ;  /* 0x0000000000007948 */ /* 0x000fea0003800000 */
[----:B------:R-:W-:Y:S06]  /*19930*/  BAR.ARV 0x8, 0x200 ;  /* 0x0208000000007b1d */ /* 0x000fec0000002000 */
[----:B------:R-:W-:Y:S05]  /*19940*/  @!P0 BRA `(.L_x_11478) ;  /* 0x0000000000048947 */ /* 0x000fea0003800000 */
[----:B------:R-:W-:Y:S01]  /*19950*/  BPT.TRAP 0x1 ;  /* 0x000000040000795c */ /* 0x000fe20000300000 */
.L_x_11478:
[----:B------:R-:W-:Y:S01]  /*19960*/  IMAD R11, R16, 0x8, R2 ;  /* 0x00000008100b7824 */ /* 0x000fe200078e0202 */
[----:B------:R-:W-:-:S04]  /*19970*/  SHF.L.U32 R0, R18, 0x1f, RZ ;  /* 0x0000001f12007819 */ /* 0x000fc800000006ff */
[----:B------:R0:W1:Y:S01]  /*19980*/  SYNCS.PHASECHK.TRANS64.TRYWAIT P2, [R11+URZ+0x2d850], R0 ;  /* 0x02d850000b0075a7 */ /* 0x000062000804017f */
[----:B------:R-:W-:Y:S05]  /*19990*/  @!P0 BRA `(.L_x_11479) ;  /* 0x0000000000048947 */ /* 0x000fea0003800000 */
[----:B------:R-:W-:Y:S01]  /*199a0*/  BPT.TRAP 0x1 ;  /* 0x000000040000795c */ /* 0x000fe20000300000 */
.L_x_11479:
[----:B------:R-:W2:Y:S01]  /*199b0*/  LDL.LU R5, [R1+0x3c] ;  /* 0x00003c0001057983 */ /* 0x000ea20000300800 */
[----:B------:R-:W-:Y:S02]  /*199c0*/  VIADD R2, R2, 0x400 ;  /* 0x0000040002027836 */ /* 0x000fe40000000000 */
[----:B------:R-:W-:-:S03]  /*199d0*/  IMAD.MOV.U32 R7, RZ, RZ, 0x40000040 ;  /* 0x40000040ff077424 */ /* 0x000fc600078e00ff */
[----:B------:R-:W-:-:S04]  /*199e0*/  SHF.R.U32.HI R2, RZ, 0x4, R2 ;  /* 0x00000004ff027819 */ /* 0x000fc80000011602 */
[----:B------:R-:W-:-:S04]  /*199f0*/  LOP3.LUT R2, R2, 0x3fff, RZ, 0xc0, !PT ;  /* 0x00003fff02027812 */ /* 0x000fc800078ec0ff */
[----:B------:R-:W-:Y:S02]  /*19a00*/  LOP3.LUT R9, R2, 0x2000000, RZ, 0xfc, !PT ;  /* 0x0200000002097812 */ /* 0x000fe400078efcff */
[----:B--2---:R-:W-:Y:S01]  /*19a10*/  LOP3.LUT R6, R5, 0x10000, RZ, 0xfc, !PT ;  /* 0x0001000005067812 */ /* 0x004fe200078efcff */
[----:B-1----:R-:W-:Y:S06]  /*19a20*/  @P2 BRA `(.L_x_11480) ;  /* 0x0000000000082947 */ /* 0x002fec0003800000 */
[----:B------:R-:W1:Y:S02]  /*19a30*/  SYNCS.PHASECHK.TRANS64.TRYWAIT P0, [R11+URZ+0x2d850], R0 ;  /* 0x02d850000b0075a7 */ /* 0x000e64000800017f */
[----:B-1----:R-:W-:Y:S05]  /*19a40*/  @!P0 BRA `(.L_x_11481) ;  /* 0x000000b000788947 */ /* 0x002fea0003800000 */
.L_x_11480:
[----:B------:R-:W-:Y:S01]  /*19a50*/  IMAD R8, R16, 0x600, R9 ;  /* 0x0000060010087824 */ /* 0x000fe200078e0209 */
[----:B------:R-:W2:Y:S01]  /*19a60*/  LDL.LU R22, [R1+0x58] ;  /* 0x0000580001167983 */ /* 0x000ea20000300800 */
[----:B------:R-:W-:Y:S01]  /*19a70*/  IMAD.MOV.U32 R9, RZ, RZ, -0x7fffffe0 ;  /* 0x80000020ff097424 */ /* 0x000fe200078e00ff */
[----:B------:R-:W-:Y:S05]  /*19a80*/  WARPSYNC.ALL ;  /* 0x0000000000007948 */ /* 0x000fea0003800000 */
[C---:B------:R-:W-:Y:S01]  /*19a90*/  R2UR UR4, R6.reuse ;  /* 0x00000000060472ca */ /* 0x040fe200000e0000 */
[----:B------:R-:W-:Y:S01]  /*19aa0*/  WARPGROUP.ARRIVE ;  /* 0x00000000000079c5 */ /* 0x000fe20000000000 */
[----:B------:R-:W-:Y:S01]  /*19ab0*/  R2UR UR5, R7 ;  /* 0x00000000070572ca */ /* 0x000fe200000e0000 */
[----:B------:R-:W-:Y:S01]  /*19ac0*/  VIADD R20, R6, 0x2 ;  /* 0x0000000206147836 */ /* 0x000fe20000000000 */
[C---:B------:R-:W-:Y:S01]  /*19ad0*/  R2UR UR6, R8.reuse ;  /* 0x00000000080672ca */ /* 0x040fe200000e0000 */
[----:B------:R-:W-:Y:S01]  /*19ae0*/  VIADD R14, R8, 0x40 ;  /* 0x00000040080e7836 */ /* 0x000fe20000000000 */
[----:B------:R-:W-:Y:S01]  /*19af0*/  R2UR UR7, R9 ;  /* 0x00000000090772ca */ /* 0x000fe200000e0000 */
[----:B------:R-:W-:Y:S01]  /*19b00*/  IMAD.MOV.U32 R21, RZ, RZ, 0x40000040 ;  /* 0x40000040ff157424 */ /* 0x000fe200078e00ff */
[----:B------:R-:W3:Y:S01]  /*19b10*/  SHFL.BFLY PT, R5, R4, 0x2, 0x1f ;  /* 0x0c401f0004057f89 */ /* 0x000ee200000e0000 */
[----:B------:R-:W-:-:S02]  /*19b20*/  IMAD.MOV.U32 R15, RZ, RZ, -0x7fffffe0 ;  /* 0x80000020ff0f7424 */ /* 0x000fc400078e00ff */
[----:B------:R-:W-:Y:S01]  /*19b30*/  IMAD.MOV.U32 R7, RZ, RZ, 0x40000040 ;  /* 0x40000040ff077424 */ /* 0x000fe200078e00ff */
[----:B01----:R-:W0:Y:S01]  /*19b40*/  SHFL.BFLY PT, R0, R3, 0x2, 0x1f ;  /* 0x0c401f0003007f89 */ /* 0x003e2200000e0000 */
[----:B------:R-:W-:Y:S02]  /*19b50*/  IMAD.MOV.U32 R9, RZ, RZ, -0x7fffffe0 ;  /* 0x80000020ff097424 */ /* 0x000fe400078e00ff */
[----:B------:R-:W-:-:S04]  /*19b60*/  VIADD R16, R16, 0x1 ;  /* 0x0000000110107836 */ /* 0x000fc80000000000 */
[----:B------:R-:W-:Y:S01]  /*19b70*/  HGMMA.64x96x16.F32 R88, gdesc[UR4].tnspB, R88, gsb0 ;  /* 0x41600000045879f0 */ /* 0x000fe20008000858 */
[----:B------:R-:W-:Y:S01]  /*19b80*/  R2UR UR4, R20 ;  /* 0x00000000140472ca */ /* 0x000fe200000e0000 */
[----:B------:R-:W-:Y:S01]  /*19b90*/  VIADD R20, R6, 0x4 ;  /* 0x0000000406147836 */ /* 0x000fe20000000000 */
[----:B------:R-:W-:Y:S01]  /*19ba0*/  R2UR UR5, R21 ;  /* 0x00000000150572ca */ /* 0x000fe200000e0000 */
[----:B------:R-:W-:Y:S01]  /*19bb0*/  IMAD.MOV.U32 R21, RZ, RZ, 0x40000040 ;  /* 0x40000040ff157424 */ /* 0x000fe200078e00ff */
[----:B------:R-:W-:Y:S01]  /*19bc0*/  R2UR UR6, R14 ;  /* 0x000000000e0672ca */ /* 0x000fe200000e0000 */
[----:B------:R-:W-:Y:S01]  /*19bd0*/  VIADD R14, R8, 0x80 ;  /* 0x00000080080e7836 */ /* 0x000fe20000000000 */
[----:B------:R-:W-:Y:S01]  /*19be0*/  R2UR UR7, R15 ;  /* 0x000000000f0772ca */ /* 0x000fe200000e0000 */
[----:B------:R-:W-:Y:S01]  /*19bf0*/  IMAD.MOV.U32 R15, RZ, RZ, -0x7fffffe0 ;  /* 0x80000020ff0f7424 */ /* 0x000fe200078e00ff */
[----:B------:R-:W-:Y:S01]  /*19c00*/  ISETP.NE.AND P2, PT, R16, 0x2, PT ;  /* 0x000000021000780c */ /* 0x000fe20003f45270 */
[----:B---3--:R-:W-:Y:S01]  /*19c10*/  FADD.FTZ R5, R5, R4 ;  /* 0x0000000405057221 */ /* 0x008fe20000010000 */
[----:B------:R-:W-:-:S02]  /*19c20*/  IMAD.MOV.U32 R4, RZ, RZ, RZ ;  /* 0x000000ffff047224 */ /* 0x000fc400078e00ff */
[----:B------:R-:W-:Y:S01]  /*19c30*/  SEL R16, R16, RZ, P2 ;  /* 0x000000ff10107207 */ /* 0x000fe20001000000 */
[----:B0-----:R-:W-:Y:S01]  /*19c40*/  FADD.FTZ R2, R0, R3 ;  /* 0x0000000300027221 */ /* 0x001fe20000010000 */
[----:B------:R-:W-:Y:S01]  /*19c50*/  SEL R3, RZ, 0x1, P2 ;  /* 0x00000001ff037807 */ /* 0x000fe20001000000 */
[----:B------:R-:W0:Y:S03]  /*19c60*/  SHFL.BFLY PT, R0, R5, 0x1, 0x1f ;  /* 0x0c201f0005007f89 */ /* 0x000e2600000e0000 */
[----:B------:R-:W-:Y:S01]  /*19c70*/  LOP3.LUT R18, R18, R3, RZ, 0x3c, !PT ;  /* 0x0000000312127212 */ /* 0x000fe200078e3cff */
[----:B------:R-:W-:Y:S01]  /*19c80*/  IMAD.MOV.U32 R3, RZ, RZ, -0x800000 ;  /* 0xff800000ff037424 */ /* 0x000fe200078e00ff */
[----:B------:R-:W-:Y:S02]  /*19c90*/  WARPGROUP.DEPBAR.LE gsb0, 0x0 ;  /* 0x00008000000079c5 */ /* 0x000fe40000010000 */
[----:B------:R-:W-:-:S06]  /*19ca0*/  WARPGROUP.ARRIVE ;  /* 0x00000000000079c5 */ /* 0x000fcc0000000000 */
        /* <DEDUP_REMOVED lines=19> */
[----:B------:R-:W-:Y:S02]  /*19de0*/  IMAD.MOV.U32 R15, RZ, RZ, -0x7fffffe0 ;  /* 0x80000020ff0f7424 */ /* 0x000fe400078e00ff */
[----:B--2---:R-:W-:-:S05]  /*19df0*/  VIADD R22, R22, 0x1 ;  /* 0x0000000116167836 */ /* 0x004fca0000000000 */
[----:B------:R-:W-:Y:S01]  /*19e00*/  STL [R1+0x58], R22 ;  /* 0x0000581601007387 */ /* 0x000fe20000100800 */
        /* <DEDUP_REMOVED lines=35> */
[----:B------:R-:W-:Y:S02]  /*1a040*/  R2UR UR5, R7 ;  /* 0x00000000070572ca */ /* 0x000fe400000e0000 */
[----:B------:R-:W-:Y:S01]  /*1a050*/  R2UR UR6, R8 ;  /* 0x00000000080672ca */ /* 0x000fe200000e0000 */
[----:B------:R-:W1:Y:S01]  /*1a060*/  SHFL.BFLY PT, R7, R2, 0x1, 0x1f ;  /* 0x0c201f0002077f89 */ /* 0x000e6200000e0000 */
[----:B------:R-:W-:Y:S01]  /*1a070*/  R2UR UR7, R9 ;  /* 0x00000000090772ca */ /* 0x000fe200000e0000 */
[----:B0-----:R-:W-:Y:S01]  /*1a080*/  FADD.FTZ R8, R5, R0 ;  /* 0x0000000005087221 */ /* 0x001fe20000010000 */
[----:B------:R-:W-:Y:S02]  /*1a090*/  @!P1 VIADD R9, R11, 0x2d860 ;  /* 0x0002d8600b099836 */ /* 0x000fe40000000000 */
[----:B------:R-:W-:-:S02]  /*1a0a0*/  IMAD.U32 R5, RZ, RZ, UR39 ;  /* 0x00000027ff057e24 */ /* 0x000fc4000f8e00ff */
[----:B------:R-:W-:Y:S01]  /*1a0b0*/  FSETP.NE.FTZ.AND P0, PT, R8, RZ, PT ;  /* 0x000000ff0800720b */ /* 0x000fe20003f15000 */
[----:B------:R-:W-:Y:S01]  /*1a0c0*/  IMAD.U32 R11, RZ, RZ, UR39 ;  /* 0x00000027ff0b7e24 */ /* 0x000fe2000f8e00ff */
[----:B------:R-:W-:Y:S01]  /*1a0d0*/  @!P1 PRMT R9, RZ, 0x654, R9 ;  /* 0x00000654ff099816 */ /* 0x000fe20000000009 */
[----:B------:R-:W-:-:S10]  /*1a0e0*/  IMAD.MOV.U32 R0, RZ, RZ, -0x800000 ;  /* 0xff800000ff007424 */ /* 0x000fd400078e00ff */
[----:B------:R-:W0:Y:S01]  /*1a0f0*/  @P0 MUFU.LG2 R6, R8 ;  /* 0x0000000800060308 */ /* 0x000e220000000c00 */
[----:B------:R-:W-:Y:S01]  /*1a100*/  @P0 FMUL.FTZ R5, R5, 0.69314718246459960938 ;  /* 0x3f31721805050820 */ /* 0x000fe20000410000 */
[----:B-1----:R-:W-:Y:S01]  /*1a110*/  FADD.FTZ R10, R2, R7 ;  /* 0x00000007020a7221 */ /* 0x002fe20000010000 */
[----:B------:R-:W-:-:S05]  /*1a120*/  IMAD.MOV.U32 R2, RZ, RZ, RZ ;  /* 0x000000ffff027224 */ /* 0x000fca00078e00ff */
[----:B------:R-:W-:Y:S01]  /*1a130*/  @P0 MUFU.RCP R4, R8 ;  /* 0x0000000800040308 */ /* 0x000fe20000001000 */
[----:B------:R-:W-:Y:S01]  /*1a140*/  FSETP.NE.FTZ.AND P3, PT, R10, RZ, PT ;  /* 0x000000ff0a00720b */ /* 0x000fe20003f75000 */
[----:B0-----:R-:W-:-:S04]  /*1a150*/  @P0 FMUL.FTZ R6, R6, 0.69314718246459960938 ;  /* 0x3f31721806060820 */ /* 0x001fc80000410000 */
[----:B------:R-:W-:-:S08]  /*1a160*/  @P0 FFMA.FTZ R0, R5, R12, R6 ;  /* 0x0000000c05000223 */ /* 0x000fd00000010006 */
[----:B------:R-:W0:Y:S01]  /*1a170*/  @P3 MUFU.LG2 R7, R10 ;  /* 0x0000000a00073308 */ /* 0x000e220000000c00 */
[----:B------:R-:W-:Y:S01]  /*1a180*/  @P3 FMUL.FTZ R11, R11, 0.69314718246459960938 ;  /* 0x3f3172180b0b3820 */ /* 0x000fe20000410000 */
[----:B------:R-:W-:-:S06]  /*1a190*/  PLOP3.LUT P0, PT, PT, PT, PT, 0x8, 0x0 ;  /* 0x000000000000781c */ /* 0x000fcc0003f0e170 */
[----:B------:R-:W1:Y:S01]  /*1a1a0*/  @P3 MUFU.RCP R2, R10 ;  /* 0x0000000a00023308 */ /* 0x000e620000001000 */
[----:B0-----:R-:W-:-:S04]  /*1a1b0*/  @P3 FMUL.FTZ R8, R7, 0.69314718246459960938 ;  /* 0x3f31721807083820 */ /* 0x001fc80000410000 */
[----:B------:R-:W-:Y:S01]  /*1a1c0*/  @P3 FFMA.FTZ R3, R11, R13, R8 ;  /* 0x0000000d0b033223 */ /* 0x000fe20000010008 */
[----:B------:R-:W-:Y:S02]  /*1a1d0*/  WARPGROUP.DEPBAR.LE gsb0, 0x0 ;  /* 0x00008000000079c5 */ /* 0x000fe40000010000 */
[----:B------:R-:W-:-:S06]  /*1a1e0*/  WARPGROUP.ARRIVE ;  /* 0x00000000000079c5 */ /* 0x000fcc0000000000 */
[----:B------:R-:W-:Y:S03]  /*1a1f0*/  HGMMA.64x96x16.F32 R88, gdesc[UR4].tnspB, R88, gsb0 ;  /* 0x41600000045879f0 */ /* 0x000fe60008000858 */
        /* <DEDUP_REMOVED lines=50> */
.L_x_11372:
[----:B------:R-:W0:Y:S01]  /*1a520*/  S2R R2, SR_TID.X ;  /* 0x0000000000027919 */ /* 0x000e220000002100 */
[----:B------:R-:W-:Y:S05]  /*1a530*/  WARPSYNC.ALL ;  /* 0x0000000000007948 */ /* 0x000fea0003800000 */
[----:B------:R-:W1:Y:S08]  /*1a540*/  S2UR UR5, SR_CgaCtaId ;  /* 0x00000000000579c3 */ /* 0x000e700000008800 */
[----:B------:R-:W-:Y:S06]  /*1a550*/  BAR.SYNC.DEFER_BLOCKING 0x5, 0x200 ;  /* 0x0148000000007b1d */ /* 0x000fec0000010000 */
[----:B------:R-:W-:Y:S01]  /*1a560*/  UMOV UR4, 0x400 ;  /* 0x0000040000047882 */ /* 0x000fe20000000000 */
[----:B------:R-:W-:Y:S01]  /*1a570*/  BSSY B0, `(.L_x_11482) ;  /* 0x00001c5000007945 */ /* 0x000fe20003800000 */
[----:B-1----:R-:W-:Y:S01]  /*1a580*/  ULEA UR4, UR5, UR4, 0x18 ;  /* 0x0000000405047291 */ /* 0x002fe2000f8ec03f */
[----:B0-----:R-:W-:-:S05]  /*1a590*/  VIADD R50, R2, 0xffffff80 ;  /* 0xffffff8002327836 */ /* 0x001fca0000000000 */
[----:B------:R-:W-:Y:S01]  /*1a5a0*/  IMAD.U32 R2, RZ, RZ, UR4 ;  /* 0x00000004ff027e24 */ /* 0x000fe2000f8e00ff */
[----:B------:R-:W-:-:S04]  /*1a5b0*/  SHF.R.S32.HI R4, RZ, 0x1f, R50 ;  /* 0x0000001fff047819 */ /* 0x000fc80000011432 */
[----:B------:R-:W-:Y:S01]  /*1a5c0*/  LEA.HI R4, R4, R50, RZ, 0x2 ;  /* 0x0000003204047211 */ /* 0x000fe200078f10ff */
[----:B------:R0:W1:Y:S03]  /*1a5d0*/  LDS.128 R72, [R2+0x2d8d0] ;  /* 0x02d8d00002487984 */ /* 0x0000660000000c00 */
[----:B------:R-:W-:-:S05]  /*1a5e0*/  LOP3.LUT R4, R4, 0xfffffffc, RZ, 0xc0, !PT ;  /* 0xfffffffc04047812 */ /* 0x000fca00078ec0ff */
[----:B------:R-:W-:-:S04]  /*1a5f0*/  IMAD.IADD R38, R50, 0x1, -R4 ;  /* 0x0000000132267824 */ /* 0x000fc800078e0a04 */
[----:B------:R-:W-:-:S04]  /*1a600*/  IMAD.SHL.U32 R22, R38, 0x8, RZ ;  /* 0x0000000826167824 */ /* 0x000fc800078e00ff */
[C---:B------:R-:W-:Y:S02]  /*1a610*/  VIADD R36, R22.reuse, 0x40 ;  /* 0x0000004016247836 */ /* 0x040fe40000000000 */
[----:B------:R-:W-:Y:S01]  /*1a620*/  VIADD R37, R22, 0x20 ;  /* 0x0000002016257836 */ /* 0x000fe20000000000 */
[----:B------:R-:W-:Y:S06]  /*1a630*/  BAR.ARV 0x4, 0x200 ;  /* 0x0108000000007b1d */ /* 0x000fec0000002000 */
[----:B0-----:R-:W-:Y:S05]  /*1a640*/  @P0 BRA `(.L_x_11483) ;  /* 0x00000010005c0947 */ /* 0x001fea0003800000 */
[----:B------:R-:W2:Y:S04]  /*1a650*/  LDL R8, [R1+0x64] ;  /* 0x0000640001087983 */ /* 0x000ea80000100800 */
[----:B------:R-:W3:Y:S01]  /*1a660*/  LDL R43, [R1+0x54] ;  /* 0x00005400012b7983 */ /* 0x000ee20000100800 */
[----:B------:R-:W0:Y:S01]  /*1a670*/  S2R R5, SR_SWINHI ;  /* 0x0000000000057919 */ /* 0x000e220000002f00 */
[----:B------:R-:W-:Y:S05]  /*1a680*/  WARPSYNC.ALL ;  /* 0x0000000000007948 */ /* 0x000fea0003800000 */
[----:B------:R-:W-:Y:S01]  /*1a690*/  ULDC.64 UR4, c[0x0][0xc00] ;  /* 0x0003000000047ab9 */ /* 0x000fe20000000a00 */
[----:B------:R-:W-:-:S02]  /*1a6a0*/  MOV R20, R2 ;  /* 0x0000000200147202 */ /* 0x000fc40000000f00 */
[----:B0-----:R-:W-:Y:S02]  /*1a6b0*/  MOV R21, R5 ;  /* 0x0000000500157202 */ /* 0x001fe40000000f00 */
[----:B------:R-:W-:Y:S02]  /*1a6c0*/  F2FP.F16.F32.PACK_AB R6, R93, R6 ;  /* 0x000000065d06723e */ /* 0x000fe400000000ff */
[----:B------:R-:W-:Y:S01]  /*1a6d0*/  F2FP.F16.F32.PACK_AB R26, R109, R26 ;  /* 0x0000001a6d1a723e */ /* 0x000fe200000000ff */
[----:B------:R-:W-:Y:S01]  /*1a6e0*/  IMAD.MOV.U32 R40, RZ, RZ, RZ ;  /* 0x000000ffff287224 */ /* 0x000fe200078e00ff */
[----:B------:R-:W-:Y:S01]  /*1a6f0*/  BAR.SYNC.DEFER_BLOCKING 0x1, 0x180 ;  /* 0x0046000000007b1d */ /* 0x000fe20000010000 */
[----:B--2---:R-:W-:-:S03]  /*1a700*/  IMAD.WIDE R4, R8, 0x2, R20 ;  /* 0x0000000208047825 */ /* 0x004fc600078e0214 */
[C---:B------:R-:W-:Y:S02]  /*1a710*/  LOP3.LUT R9, R4.reuse, 0x180, RZ, 0xc0, !PT ;  /* 0x0000018004097812 */ /* 0x040fe400078ec0ff */
[C---:B------:R-:W-:Y:S02]  /*1a720*/  IADD3 R29, P4, R4.reuse, 0x20, RZ ;  /* 0x00000020041d7810 */ /* 0x040fe40007f9e0ff */
[C---:B------:R-:W-:Y:S02]  /*1a730*/  IADD3 R30, P0, R4.reuse, 0x6020, RZ ;  /* 0x00006020041e7810 */ /* 0x040fe40007f1e0ff */
[----:B------:R-:W-:Y:S02]  /*1a740*/  SHF.R.U64 R9, R9, 0x3, RZ ;  /* 0x0000000309097819 */ /* 0x000fe400000012ff */
[----:B------:R-:W-:Y:S02]  /*1a750*/  LOP3.LUT R8, R29, 0x180, RZ, 0xc0, !PT ;  /* 0x000001801d087812 */ /* 0x000fe400078ec0ff */
[----:B------:R-:W-:-:S02]  /*1a760*/  IADD3 R33, P3, R4, 0x3000, RZ ;  /* 0x0000300004217810 */ /* 0x000fc40007f7e0ff */
[C---:B------:R-:W-:Y:S02]  /*1a770*/  IADD3 R35, P2, R4.reuse, 0x3020, RZ ;  /* 0x0000302004237810 */ /* 0x040fe40007f5e0ff */
[----:B------:R-:W-:Y:S02]  /*1a780*/  IADD3 R39, P1, R4, 0x6000, RZ ;  /* 0x0000600004277810 */ /* 0x000fe40007f3e0ff */
[----:B------:R-:W-:Y:S01]  /*1a790*/  LOP3.LUT R4, R9, R4, RZ, 0x3c, !PT ;  /* 0x0000000409047212 */ /* 0x000fe200078e3cff */
[----:B------:R-:W-:Y:S01]  /*1a7a0*/  IMAD.X R9, RZ, RZ, R5, P0 ;  /* 0x000000ffff097224 */ /* 0x000fe200000e0605 */
[----:B------:R-:W-:Y:S02]  /*1a7b0*/  SHF.R.U64 R8, R8, 0x3, RZ ;  /* 0x0000000308087819 */ /* 0x000fe400000012ff */
[----:B------:R-:W-:Y:S02]  /*1a7c0*/  ISETP.NE.U32.AND P0, PT, RZ, UR4, PT ;  /* 0x00000004ff007c0c */ /* 0x000fe4000bf05070 */
[----:B------:R-:W-:-:S02]  /*1a7d0*/  LOP3.LUT R10, R8, R29, RZ, 0x3c, !PT ;  /* 0x0000001d080a7212 */ /* 0x000fc400078e3cff */
[----:B------:R-:W-:Y:S02]  /*1a7e0*/  LOP3.LUT R8, R33, 0x180, RZ, 0xc0, !PT ;  /* 0x0000018021087812 */ /* 0x000fe400078ec0ff */
[----:B------:R-:W-:Y:S02]  /*1a7f0*/  LOP3.LUT R14, R35, 0x180, RZ, 0xc0, !PT ;  /* 0x00000180230e7812 */ /* 0x000fe400078ec0ff */
[----:B------:R-:W-:Y:S02]  /*1a800*/  LOP3.LUT R24, R39, 0x180, RZ, 0xc0, !PT ;  /* 0x0000018027187812 */ /* 0x000fe400078ec0ff */
[----:B------:R-:W-:Y:S02]  /*1a810*/  LOP3.LUT R29, R30, 0x180, RZ, 0xc0, !PT ;  /* 0x000001801e1d7812 */ /* 0x000fe400078ec0ff */
[----:B------:R-:W-:Y:S01]  /*1a820*/  ISETP.NE.AND.EX P0, PT, RZ, UR5, PT, P0 ;  /* 0x00000005ff007c0c */ /* 0x000fe2000bf05300 */
[----:B------:R-:W-:Y:S01]  /*1a830*/  ULDC.64 UR4, c[0x0][0xc08] ;  /* 0x0003020000047ab9 */ /* 0x000fe20000000a00 */
[----:B------:R-:W-:Y:S01]  /*1a840*/  IMAD.X R15, RZ, RZ, R5, P2 ;  /* 0x000000ffff0f7224 */ /* 0x000fe200010e0605 */
[----:B------:R-:W-:-:S02]  /*1a850*/  SHF.R.U64 R8, R8, 0x3, RZ ;  /* 0x0000000308087819 */ /* 0x000fc400000012ff */
[----:B------:R-:W-:Y:S02]  /*1a860*/  ISETP.NE.U32.AND P2, PT, RZ, UR4, PT ;  /* 0x00000004ff007c0c */ /* 0x000fe4000bf45070 */
[----:B------:R-:W-:Y:S02]  /*1a870*/  SHF.R.U64 R14, R14, 0x3, RZ ;  /* 0x000000030e0e7819 */ /* 0x000fe400000012ff */
[----:B------:R-:W-:Y:S02]  /*1a880*/  SHF.R.U64 R24, R24, 0x3, RZ ;  /* 0x0000000318187819 */ /* 0x000fe400000012ff */
[----:B------:R-:W-:Y:S01]  /*1a890*/  SHF.R.U64 R29, R29, 0x3, RZ ;  /* 0x000000031d1d7819 */ /* 0x000fe200000012ff */
[--C-:B------:R-:W-:Y:S01]  /*1a8a0*/  IMAD.X R13, RZ, RZ, R5.reuse, P3 ;  /* 0x000000ffff0d7224 */ /* 0x100fe200018e0605 */
[----:B------:R-:W-:Y:S01]  /*1a8b0*/  LOP3.LUT R12, R8, R33, RZ, 0x3c, !PT ;  /* 0x00000021080c7212 */ /* 0x000fe200078e3cff */
[--C-:B------:R-:W-:Y:S01]  /*1a8c0*/  IMAD.X R25, RZ, RZ, R5.reuse, P1 ;  /* 0x000000ffff197224 */ /* 0x100fe200008e0605 */
[----:B------:R-:W-:Y:S01]  /*1a8d0*/  ISETP.NE.AND.EX P2, PT, RZ, UR5, PT, P2 ;  /* 0x00000005ff007c0c */ /* 0x000fe2000bf45320 */
[----:B------:R-:W-:Y:S01]  /*1a8e0*/  IMAD.X R11, RZ, RZ, R5, P4 ;  /* 0x000000ffff0b7224 */ /* 0x000fe200020e0605 */
[----:B------:R-:W-:-:S02]  /*1a8f0*/  LOP3.LUT R14, R14, R35, RZ, 0x3c, !PT ;  /* 0x000000230e0e7212 */ /* 0x000fc400078e3cff */
[----:B------:R-:W-:Y:S02]  /*1a900*/  LOP3.LUT R24, R24, R39, RZ, 0x3c, !PT ;  /* 0x0000002718187212 */ /* 0x000fe400078e3cff */
[----:B------:R-:W-:Y:S01]  /*1a910*/  LOP3.LUT R8, R29, R30, RZ, 0x3c, !PT ;  /* 0x0000001e1d087212 */ /* 0x000fe200078e3cff */
[----:B------:R-:W-:Y:S01]  /*1a920*/  ULDC UR4, c[0x0][0xa88] ;  /* 0x0002a20000047ab9 */ /* 0x000fe20000000800 */
[----:B------:R-:W-:Y:S01]  /*1a930*/  MOV R30, R4 ;  /* 0x00000004001e7202 */ /* 0x000fe20000000f00 */
[----:B------:R-:W0:Y:S01]  /*1a940*/  LDC R39, c[0x0][0xbe8] ;  /* 0x0002fa00ff277b82 */ /* 0x000e220000000800 */
[----:B------:R-:W-:Y:S02]  /*1a950*/  F2FP.F16.F32.PACK_AB R4, R28, R7 ;  /* 0x000000071c04723e */ /* 0x000fe400000000ff */
[----:B------:R-:W-:Y:S02]  /*1a960*/  F2FP.F16.F32.PACK_AB R5, R91, R90 ;  /* 0x0000005a5b05723e */ /* 0x000fe400000000ff */
[----:B------:R-:W-:-:S02]  /*1a970*/  F2FP.F16.F32.PACK_AB R7, R95, R94 ;  /* 0x0000005e5f07723e */ /* 0x000fc400000000ff */
[----:B------:R-:W-:Y:S01]  /*1a980*/  MOV R34, R12 ;  /* 0x0000000c00227202 */ /* 0x000fe20000000f00 */
[----:B------:R-:W3:Y:S01]  /*1a990*/  LDC.64 R28, c[0x0][0xc00] ;  /* 0x00030000ff1c7b82 */ /* 0x000ee20000000a00 */
[----:B------:R-:W-:Y:S02]  /*1a9a0*/  MOV R33, R14 ;  /* 0x0000000e00217202 */ /* 0x000fe40000000f00 */
[----:B------:R-:W-:Y:S02]  /*1a9b0*/  MOV R32, R24 ;  /* 0x0000001800207202 */ /* 0x000fe40000000f00 */
[----:B------:R-:W-:Y:S02]  /*1a9c0*/  MOV R35, R10 ;  /* 0x0000000a00237202 */ /* 0x000fe40000000f00 */
[----:B------:R-:W-:Y:S02]  /*1a9d0*/  F2FP.F16.F32.PACK_AB R12, R97, R96 ;  /* 0x00000060610c723e */ /* 0x000fe400000000ff */
[----:B------:R-:W-:-:S02]  /*1a9e0*/  F2FP.F16.F32.PACK_AB R13, R99, R98 ;  /* 0x00000062630d723e */ /* 0x000fc400000000ff */
[----:B------:R-:W-:Y:S02]  /*1a9f0*/  F2FP.F16.F32.PACK_AB R14, R101, R100 ;  /* 0x00000064650e723e */ /* 0x000fe400000000ff */
[----:B------:R-:W-:Y:S02]  /*1aa00*/  F2FP.F16.F32.PACK_AB R15, R103, R102 ;  /* 0x00000066670f723e */ /* 0x000fe400000000ff */
[----:B------:R-:W-:Y:S02]  /*1aa10*/  F2FP.F16.F32.PACK_AB R24, R27, R104 ;  /* 0x000000681b18723e */ /* 0x000fe400000000ff */
[----:B------:R-:W-:Y:S02]  /*1aa20*/  F2FP.F16.F32.PACK_AB R25, R107, R106 ;  /* 0x0000006a6b19723e */ /* 0x000fe400000000ff */
[----:B------:R-:W-:Y:S01]  /*1aa30*/  F2FP.F16.F32.PACK_AB R27, R111, R110 ;  /* 0x0000006e6f1b723e */ /* 0x000fe200000000ff */
[----:B------:R2:W-:Y:S01]  /*1aa40*/  STSM.16.M88.4 [R30], R4 ;  /* 0x000000041e007844 */ /* 0x0005e20000000200 */
[----:B------:R-:W-:-:S02]  /*1aa50*/  F2FP.F16.F32.PACK_AB R10, R125, R124 ;  /* 0x0000007c7d0a723e */ /* 0x000fc400000000ff */
[----:B------:R-:W-:Y:S01]  /*1aa60*/  F2FP.F16.F32.PACK_AB R11, R127, R126 ;  /* 0x0000007e7f0b723e */ /* 0x000fe200000000ff */
[----:B------:R-:W-:Y:S04]  /*1aa70*/  STSM.16.M88.4 [R35], R12 ;  /* 0x0000000c23007844 */ /* 0x000fe80000000200 */
[----:B------:R4:W-:Y:S01]  /*1aa80*/  STSM.16.M88.4 [R34], R24 ;  /* 0x0000001822007844 */ /* 0x0009e20000000200 */
[----:B--2---:R-:W-:Y:S02]  /*1aa90*/  MOV R30, R8 ;  /* 0x00000008001e7202 */ /* 0x004fe40000000f00 */
[----:B------:R-:W-:Y:S02]  /*1aaa0*/  F2FP.F16.F32.PACK_AB R4, R31, R112 ;  /* 0x000000701f04723e */ /* 0x000fe400000000ff */
[----:B------:R-:W-:-:S02]  /*1aab0*/  F2FP.F16.F32.PACK_AB R5, R115, R114 ;  /* 0x000000727305723e */ /* 0x000fc400000000ff */
[----:B------:R-:W-:Y:S02]  /*1aac0*/  F2FP.F16.F32.PACK_AB R6, R117, R116 ;  /* 0x000000747506723e */ /* 0x000fe400000000ff */
[----:B------:R-:W-:Y:S01]  /*1aad0*/  F2FP.F16.F32.PACK_AB R7, R119, R118 ;  /* 0x000000767707723e */ /* 0x000fe200000000ff */
[----:B----4-:R-:W2:Y:S01]  /*1aae0*/  @P2 LDC.64 R24, c[0x0][0xc08] ;  /* 0x00030200ff182b82 */ /* 0x010ea20000000a00 */
[----:B------:R-:W-:Y:S02]  /*1aaf0*/  F2FP.F16.F32.PACK_AB R8, R121, R120 ;  /* 0x000000787908723e */ /* 0x000fe400000000ff */
[----:B------:R-:W-:Y:S02]  /*1ab00*/  F2FP.F16.F32.PACK_AB R9, R123, R122 ;  /* 0x0000007a7b09723e */ /* 0x000fe400000000ff */
[----:B------:R-:W-:Y:S02]  /*1ab10*/  F2FP.F16.F32.PACK_AB R12, R129, R128 ;  /* 0x00000080810c723e */ /* 0x000fe400000000ff */
[----:B------:R-:W-:-:S02]  /*1ab20*/  F2FP.F16.F32.PACK_AB R13, R131, R130 ;  /* 0x00000082830d723e */ /* 0x000fc400000000ff */
[----:B------:R-:W-:Y:S02]  /*1ab30*/  F2FP.F16.F32.PACK_AB R14, R133, R132 ;  /* 0x00000084850e723e */ /* 0x000fe400000000ff */
[----:B------:R-:W-:Y:S01]  /*1ab40*/  F2FP.F16.F32.PACK_AB R15, R135, R134 ;  /* 0x00000086870f723e */ /* 0x000fe200000000ff */
[----:B------:R2:W-:Y:S04]  /*1ab50*/  STSM.16.M88.4 [R33], R4 ;  /* 0x0000000421007844 */ /* 0x0005e80000000200 */
[----:B------:R4:W-:Y:S04]  /*1ab60*/  STSM.16.M88.4 [R32], R8 ;  /* 0x0000000820007844 */ /* 0x0009e80000000200 */
[----:B------:R0:W-:Y:S01]  /*1ab70*/  STSM.16.M88.4 [R30], R12 ;  /* 0x0000000c1e007844 */ /* 0x0001e20000000200 */
[----:B------:R-:W-:-:S02]  /*1ab80*/  IMAD.U32 R44, RZ, RZ, UR4 ;  /* 0x00000004ff2c7e24 */ /* 0x000fc4000f8e00ff */
[C---:B---3--:R-:W-:Y:S01]  /*1ab90*/  IMAD.WIDE R28, R43.reuse, 0x4, R28 ;  /* 0x000000042b1c7825 */ /* 0x048fe200078e021c */
[----:B------:R-:W-:Y:S03]  /*1aba0*/  BAR.SYNC.DEFER_BLOCKING 0x1, 0x180 ;  /* 0x0046000000007b1d */ /* 0x000fe60000010000 */
[----:B--2---:R-:W-:-:S03]  /*1abb0*/  @P2 IMAD.WIDE R4, R43, 0x4, R24 ;  /* 0x000000042b042825 */ /* 0x004fc600078e0218 */
[----:B------:R2:W5:Y:S04]  /*1abc0*/  @P0 LDG.E R40, desc[UR40][R28.64] ;  /* 0x000000281c280981 */ /* 0x000568000c1e1900 */
[----:B------:R2:W5:Y:S01]  /*1abd0*/  @P2 LDG.E R44, desc[UR40][R4.64] ;  /* 0x00000028042c2981 */ /* 0x000562000c1e1900 */
[----:B0-----:R-:W-:-:S13]  /*1abe0*/  ISETP.NE.AND P1, PT, R39, 0x1, PT ;  /* 0x000000012700780c */ /* 0x001fda0003f25270 */
[----:B------:R-:W0:Y:S08]  /*1abf0*/  @P1 LDC R6, c[0x0][0xbec] ;  /* 0x0002fb00ff061b82 */ /* 0x000e300000000800 */
[----:B----4-:R-:W3:Y:S01]  /*1ac00*/  @P1 LDC R9, c[0x0][0xbf0] ;  /* 0x0002fc00ff091b82 */ /* 0x010ee20000000800 */
[----:B--2---:R-:W-:Y:S05]  /*1ac10*/  @P2 BRA `(.L_x_11484) ;  /* 0x0000000000102947 */ /* 0x004fea0003800000 */
[----:B------:R-:W-:Y:S05]  /*1ac20*/  @!P0 BRA `(.L_x_11484) ;  /* 0x00000000000c8947 */ /* 0x000fea0003800000 */
[----:B------:R-:W2:Y:S04]  /*1ac30*/  LDG.E R5, desc[UR40][R28.64] ;  /* 0x000000281c057981 */ /* 0x000ea8000c1e1900 */
[----:B-----5:R-:W2:Y:S02]  /*1ac40*/  LDG.E R44, desc[UR40][R28.64+0x4] ;  /* 0x000004281c2c7981 */ /* 0x020ea4000c1e1900 */
[----:B--2---:R-:W-:-:S07]  /*1ac50*/  IMAD.IADD R44, R44, 0x1, -R5 ;  /* 0x000000012c2c7824 */ /* 0x004fce00078e0a05 */
.L_x_11484:
[----:B------:R-:W2:Y:S01]  /*1ac60*/  LDL R4, [R1+0x40] ;  /* 0x0000400001047983 */ /* 0x000ea20000100800 */
[----:B------:R-:W-:Y:S01]  /*1ac70*/  ULDC.64 UR4, c[0x0][0xb90] ;  /* 0x0002e40000047ab9 */ /* 0x000fe20000000a00 */
[----:B------:R-:W4:Y:S01]  /*1ac80*/  S2R R5, SR_TID.X ;  /* 0x0000000000057919 */ /* 0x000f220000002100 */
[----:B-----5:R-:W-:Y:S02]  /*1ac90*/  SHF.R.S32.HI R41, RZ, 0x1f, R40 ;  /* 0x0000001fff297819 */ /* 0x020fe40000011428 */
[----:B------:R-:W-:Y:S01]  /*1aca0*/  SHF.R.S32.HI R42, RZ, 0x1f, R43 ;  /* 0x0000001fff2a7819 */ /* 0x000fe2000001142b */
[----:B------:R-:W3:Y:S01]  /*1acb0*/  LDL.LU R53, [R1+0x50] ;  /* 0x0000500001357983 */ /* 0x000ee20000300800 */
[----:B------:R-:W-:Y:S01]  /*1acc0*/  IMAD R44, R44, R39, RZ ;  /* 0x000000272c2c7224 */ /* 0x000fe200078e02ff */
[----:B------:R-:W1:Y:S02]  /*1acd0*/  @P1 LDC R51, c[0x0][0xbec] ;  /* 0x0002fb00ff331b82 */ /* 0x000e640000000800 */
[----:B------:R-:W2:Y:S01]  /*1ace0*/  LDL.LU R52, [R1+0x18] ;  /* 0x0000180001347983 */ /* 0x000ea20000300800 */
[----:B------:R-:W-:-:S02]  /*1acf0*/  SEL R42, R42, RZ, !P0 ;  /* 0x000000ff2a2a7207 */ /* 0x000fc40004000000 */
[----:B------:R-:W-:Y:S01]  /*1ad00*/  SEL R43, R43, RZ, !P0 ;  /* 0x000000ff2b2b7207 */ /* 0x000fe20004000000 */
[----:B------:R-:W2:Y:S01]  /*1ad10*/  LDL R10, [R1+0x60] ;  /* 0x00006000010a7983 */ /* 0x000ea20000100800 */
[----:B----4-:R-:W-:-:S05]  /*1ad20*/  VIADD R15, R5, 0xffffff80 ;  /* 0xffffff80050f7836 */ /* 0x010fca0000000000 */
[----:B------:R-:W-:-:S04]  /*1ad30*/  SHF.R.S32.HI R50, RZ, 0x1f, R15 ;  /* 0x0000001fff327819 */ /* 0x000fc8000001140f */
[----:B------:R-:W-:-:S04]  /*1ad40*/  LEA.HI R50, R50, R15, RZ, 0x2 ;  /* 0x0000000f32327211 */ /* 0x000fc800078f10ff */
[----:B------:R-:W-:Y:S02]  /*1ad50*/  SHF.R.S32.HI R50, RZ, 0x2, R50 ;  /* 0x00000002ff327819 */ /* 0x000fe40000011432 */
[----:B------:R-:W-:-:S04]  /*1ad60*/  SHF.R.S32.HI R14, RZ, 0x1f, R15 ;  /* 0x0000001fff0e7819 */ /* 0x000fc8000001140f */
[----:B------:R-:W-:-:S04]  /*1ad70*/  LEA.HI R14, R14, R15, RZ, 0x7 ;  /* 0x0000000f0e0e7211 */ /* 0x000fc800078f38ff */
[----:B------:R-:W-:-:S05]  /*1ad80*/  LOP3.LUT R14, R14, 0xffffff80, RZ, 0xc0, !PT ;  /* 0xffffff800e0e7812 */ /* 0x000fca00078ec0ff */
[----:B------:R-:W-:Y:S02]  /*1ad90*/  IMAD.IADD R14, R15, 0x1, -R14 ;  /* 0x000000010f0e7824 */ /* 0x000fe400078e0a0e */
[----:B------:R-:W-:Y:S01]  /*1ada0*/  IMAD R38, R38, 0x60, R50 ;  /* 0x0000006026267824 */ /* 0x000fe200078e0232 */
[----:B------:R-:W-:Y:S01]  /*1adb0*/  BSSY B1, `(.L_x_11485) ;  /* 0x000008d000017945 */ /* 0x000fe20003800000 */
[----:B---3--:R-:W-:Y:S01]  /*1adc0*/  SHF.R.S32.HI R45, RZ, 0x1f, R53 ;  /* 0x0000001fff2d7819 */ /* 0x008fe20000011435 */
[----:B--2---:R-:W-:-:S04]  /*1add0*/  IMAD.IADD R13, R4, 0x1, R52 ;  /* 0x00000001040d7824 */ /* 0x004fc800078e0234 */
[----:B------:R-:W-:Y:S02]  /*1ade0*/  IMAD R4, R45, UR4, RZ ;  /* 0x000000042d047c24 */ /* 0x000fe4000f8e02ff */
[----:B0-----:R-:W-:-:S04]  /*1adf0*/  @P1 IMAD.HI.U32 R6, R13, R6, RZ ;  /* 0x000000060d061227 */ /* 0x001fc800078e00ff */
[----:B------:R-:W-:Y:S01]  /*1ae00*/  IMAD.MOV.U32 R7, RZ, RZ, R13 ;  /* 0x000000ffff077224 */ /* 0x000fe200078e000d */
[----:B------:R-:W-:Y:S01]  /*1ae10*/  @P1 SHF.R.U32.HI R7, RZ, R9, R6 ;  /* 0x00000009ff071219 */ /* 0x000fe20000011606 */
[C---:B------:R-:W-:Y:S02]  /*1ae20*/  IMAD R11, R53.reuse, UR5, R4 ;  /* 0x00000005350b7c24 */ /* 0x040fe4000f8e0204 */
[----:B------:R-:W-:Y:S01]  /*1ae30*/  IMAD.WIDE.U32 R4, R53, UR4, R40 ;  /* 0x0000000435047c25 */ /* 0x000fe2000f8e0028 */
[----:B------:R-:W-:-:S03]  /*1ae40*/  ULDC.64 UR4, c[0x0][0xb98] ;  /* 0x0002e60000047ab9 */ /* 0x000fc60000000a00 */
[----:B------:R-:W-:Y:S02]  /*1ae50*/  IMAD R9, R50, 0x20, R22 ;  /* 0x0000002032097824 */ /* 0x000fe400078e0216 */
        /* <DEDUP_REMOVED lines=20> */
[----:B------:R-:W-:Y:S01]  /*1afa0*/  IADD3 R7, P2, R20, 0x1800, RZ ;  /* 0x0000180014077810 */ /* 0x000fe20007f5e0ff */
[----:B------:R-:W-:Y:S02]  /*1afb0*/  IMAD.IADD R5, R10, 0x1, R52 ;  /* 0x000000010a057824 */ /* 0x000fe400078e0234 */
[----:B------:R-:W-:Y:S01]  /*1afc0*/  SHFL.IDX PT, R48, R6, 0x1, 0x1c1f ;  /* 0x003c1f0006307f89 */ /* 0x000fe200000e0000 */
[----:B------:R-:W-:Y:S01]  /*1afd0*/  LOP3.LUT P0, RZ, R14, 0x3, RZ, 0xc0, !PT ;  /* 0x000000030eff7812 */ /* 0x000fe2000780c0ff */
[----:B------:R-:W-:Y:S02]  /*1afe0*/  ULDC.64 UR4, c[0x0][0xaa0] ;  /* 0x0002a80000047ab9 */ /* 0x000fe40000000a00 */
[----:B------:R-:W0:Y:S04]  /*1aff0*/  SHFL.IDX PT, R47, R4, RZ, 0x1c1f ;  /* 0x001c1fff042f7589 */ /* 0x000e2800000e0000 */
[----:B------:R-:W2:Y:S01]  /*1b000*/  SHFL.IDX PT, R49, R4, 0x1, 0x1c1f ;  /* 0x003c1f0004317f89 */ /* 0x000ea200000e0000 */
[----:B------:R-:W-:Y:S01]  /*1b010*/  IMAD.X R9, RZ, RZ, R21, P2 ;  /* 0x000000ffff097224 */ /* 0x000fe200010e0615 */
[C---:B------:R-:W-:Y:S01]  /*1b020*/  ISETP.GE.OR P2, PT, R5.reuse, R44, P0 ;  /* 0x0000002c0500720c */ /* 0x040fe20000746670 */
[----:B------:R-:W-:Y:S01]  /*1b030*/  VIADD R5, R5, 0x8 ;  /* 0x0000000805057836 */ /* 0x000fe20000000000 */
[----:B------:R-:W-:-:S04]  /*1b040*/  IADD3 R13, P3, R20, 0x3000, RZ ;  /* 0x00003000140d7810 */ /* 0x000fc80007f7e0ff */
[----:B------:R-:W-:Y:S02]  /*1b050*/  ISETP.GE.OR P0, PT, R5, R44, P0 ;  /* 0x0000002c0500720c */ /* 0x000fe40000706670 */
[----:B------:R-:W-:Y:S02]  /*1b060*/  LOP3.LUT R12, R13, 0x180, RZ, 0xc0, !PT ;  /* 0x000001800d0c7812 */ /* 0x000fe400078ec0ff */
[----:B------:R-:W-:Y:S02]  /*1b070*/  LOP3.LUT R8, R7, 0x180, RZ, 0xc0, !PT ;  /* 0x0000018007087812 */ /* 0x000fe400078ec0ff */
[----:B------:R-:W-:Y:S02]  /*1b080*/  SHF.R.U64 R12, R12, 0x3, RZ ;  /* 0x000000030c0c7819 */ /* 0x000fe400000012ff */
[----:B------:R-:W-:Y:S02]  /*1b090*/  SHF.R.U64 R8, R8, 0x3, RZ ;  /* 0x0000000308087819 */ /* 0x000fe400000012ff */
[----:B------:R-:W-:Y:S01]  /*1b0a0*/  LOP3.LUT R12, R12, R13, RZ, 0x3c, !PT ;  /* 0x0000000d0c0c7212 */ /* 0x000fe200078e3cff */
[----:B------:R-:W-:Y:S01]  /*1b0b0*/  IMAD.X R13, RZ, RZ, R21, P3 ;  /* 0x000000ffff0d7224 */ /* 0x000fe200018e0615 */
[----:B------:R-:W-:Y:S01]  /*1b0c0*/  LOP3.LUT R8, R8, R7, RZ, 0x3c, !PT ;  /* 0x0000000708087212 */ /* 0x000fe200078e3cff */
[----:B0-----:R-:W-:Y:S01]  /*1b0d0*/  @!P2 ST.E desc[UR40][R46.64], R0 ;  /* 0x000000002e00a985 */ /* 0x001fe2000c101928 */
[----:B------:R-:W-:-:S02]  /*1b0e0*/  IADD3 R7, P3, R20, 0x7800, RZ ;  /* 0x0000780014077810 */ /* 0x000fc40007f7e0ff */
[C---:B------:R-:W-:Y:S01]  /*1b0f0*/  LOP3.LUT R11, R20.reuse, 0x180, RZ, 0xc0, !PT ;  /* 0x00000180140b7812 */ /* 0x040fe200078ec0ff */
[----:B--2---:R0:W-:Y:S01]  /*1b100*/  @!P0 ST.E desc[UR40][R48.64], R3 ;  /* 0x0000000330008985 */ /* 0x0041e2000c101928 */
[----:B------:R-:W-:Y:S01]  /*1b110*/  LOP3.LUT R4, R7, 0x180, RZ, 0xc0, !PT ;  /* 0x0000018007047812 */ /* 0x000fe200078ec0ff */
[----:B------:R-:W-:Y:S01]  /*1b120*/  IMAD R41, R41, UR4, RZ ;  /* 0x0000000429297c24 */ /* 0x000fe2000f8e02ff */
[C---:B------:R-:W-:Y:S02]  /*1b130*/  IADD3 R25, P5, R20.reuse, 0x4800, RZ ;  /* 0x0000480014197810 */ /* 0x040fe40007fbe0ff */
[----:B------:R-:W-:Y:S01]  /*1b140*/  IADD3 R29, P4, R20, 0x6000, RZ ;  /* 0x00006000141d7810 */ /* 0x000fe20007f9e0ff */
[----:B------:R-:W-:Y:S01]  /*1b150*/  IMAD.X R33, RZ, RZ, R21, P3 ;  /* 0x000000ffff217224 */ /* 0x000fe200018e0615 */
[----:B------:R-:W-:Y:S01]  /*1b160*/  SHF.R.U64 R11, R11, 0x3, RZ ;  /* 0x000000030b0b7819 */ /* 0x000fe200000012ff */
[----:B------:R-:W5:Y:S01]  /*1b170*/  LD.E.128 R12, desc[UR40][R12.64] ;  /* 0x000000280c0c7980 */ /* 0x000f62000c101d00 */
[----:B0-----:R-:W0:Y:S01]  /*1b180*/  @P1 LDC R49, c[0x0][0xbf0] ;  /* 0x0002fc00ff311b82 */ /* 0x001e220000000800 */
[----:B------:R-:W-:Y:S01]  /*1b190*/  SHF.R.U64 R4, R4, 0x3, RZ ;  /* 0x0000000304047819 */ /* 0x000fe200000012ff */
[----:B------:R-:W-:Y:S01]  /*1b1a0*/  IMAD R47, R40, UR5, R41 ;  /* 0x00000005282f7c24 */ /* 0x000fe2000f8e0229 */
[----:B------:R-:W-:-:S02]  /*1b1b0*/  LOP3.LUT R24, R25, 0x180, RZ, 0xc0, !PT ;  /* 0x0000018019187812 */ /* 0x000fc400078ec0ff */
[----:B------:R-:W-:Y:S02]  /*1b1c0*/  LOP3.LUT R28, R29, 0x180, RZ, 0xc0, !PT ;  /* 0x000001801d1c7812 */ /* 0x000fe400078ec0ff */
[----:B------:R-:W-:Y:S01]  /*1b1d0*/  LOP3.LUT R20, R11, R20, RZ, 0x3c, !PT ;  /* 0x000000140b147212 */ /* 0x000fe200078e3cff */
[----:B------:R-:W-:Y:S01]  /*1b1e0*/  IMAD.WIDE.U32 R40, R40, UR4, RZ ;  /* 0x0000000428287c25 */ /* 0x000fe2000f8e00ff */
[----:B------:R-:W-:Y:S01]  /*1b1f0*/  SHF.R.U64 R24, R24, 0x3, RZ ;  /* 0x0000000318187819 */ /* 0x000fe200000012ff */
[----:B------:R-:W-:Y:S01]  /*1b200*/  ULDC.64 UR4, c[0x0][0xae8] ;  /* 0x0002ba0000047ab9 */ /* 0x000fe20000000a00 */
[----:B------:R-:W-:Y:S01]  /*1b210*/  SHF.R.U64 R28, R28, 0x3, RZ ;  /* 0x000000031c1c7819 */ /* 0x000fe200000012ff */
[----:B------:R-:W5:Y:S01]  /*1b220*/  LD.E.128 R8, desc[UR40][R8.64] ;  /* 0x0000002808087980 */ /* 0x000f62000c101d00 */
[----:B------:R-:W-:-:S03]  /*1b230*/  LOP3.LUT R32, R4, R7, RZ, 0x3c, !PT ;  /* 0x0000000704207212 */ /* 0x000fc600078e3cff */
[----:B------:R2:W5:Y:S01]  /*1b240*/  LD.E.128 R4, desc[UR40][R20.64] ;  /* 0x0000002814047980 */ /* 0x000562000c101d00 */
[----:B------:R-:W-:Y:S01]  /*1b250*/  LOP3.LUT R24, R24, R25, RZ, 0x3c, !PT ;  /* 0x0000001918187212 */ /* 0x000fe200078e3cff */
[--C-:B------:R-:W-:Y:S01]  /*1b260*/  IMAD.X R25, RZ, RZ, R21.reuse, P5 ;  /* 0x000000ffff197224 */ /* 0x100fe200028e0615 */
[----:B------:R-:W-:Y:S01]  /*1b270*/  LOP3.LUT R28, R28, R29, RZ, 0x3c, !PT ;  /* 0x0000001d1c1c7212 */ /* 0x000fe200078e3cff */
[----:B------:R-:W-:Y:S01]  /*1b280*/  IMAD.X R29, RZ, RZ, R21, P4 ;  /* 0x000000ffff1d7224 */ /* 0x000fe200020e0615 */
[----:B------:R-:W5:Y:S01]  /*1b290*/  LD.E.128 R32, desc[UR40][R32.64] ;  /* 0x0000002820207980 */ /* 0x000f62000c101d00 */
[----:B------:R-:W-:-:S03]  /*1b2a0*/  IMAD R45, R45, UR4, RZ ;  /* 0x000000042d2d7c24 */ /* 0x000fc6000f8e02ff */
[----:B------:R-:W5:Y:S01]  /*1b2b0*/  LD.E.128 R24, desc[UR40][R24.64] ;  /* 0x0000002818187980 */ /* 0x000f62000c101d00 */
[----:B--2---:R-:W-:Y:S02]  /*1b2c0*/  IMAD.MOV.U32 R20, RZ, RZ, R40 ;  /* 0x000000ffff147224 */ /* 0x004fe400078e0028 */
[----:B------:R-:W-:Y:S01]  /*1b2d0*/  IMAD.IADD R40, R52, 0x1, R38 ;  /* 0x0000000134287824 */ /* 0x000fe200078e0226 */
[----:B------:R-:W5:Y:S01]  /*1b2e0*/  LD.E.128 R28, desc[UR40][R28.64] ;  /* 0x000000281c1c7980 */ /* 0x000f62000c101d00 */
[----:B------:R-:W-:Y:S02]  /*1b2f0*/  IMAD.IADD R21, R41, 0x1, R47 ;  /* 0x0000000129157824 */ /* 0x000fe400078e022f */
[----:B-1----:R-:W-:Y:S01]  /*1b300*/  @P1 IMAD.HI.U32 R0, R40, R51, RZ ;  /* 0x0000003328001227 */ /* 0x002fe200078e00ff */
        /* <DEDUP_REMOVED lines=8> */
[----:B------:R-:W-:-:S03]  /*1b390*/  ULDC.64 UR4, c[0x0][0xaf0] ;  /* 0x0002bc0000047ab9 */ /* 0x000fc60000000a00 */
[----:B------:R-:W-:Y:S01]  /*1b3a0*/  IMAD.MOV.U32 R3, RZ, RZ, R40 ;  /* 0x000000ffff037224 */ /* 0x000fe200078e0028 */
[----:B0-----:R-:W-:Y:S01]  /*1b3b0*/  @P1 SHF.R.U32.HI R3, RZ, R49, R0 ;  /* 0x00000031ff031219 */ /* 0x001fe20000011600 */
[----:B------:R-:W-:Y:S02]  /*1b3c0*/  IMAD.IADD R21, R21, 0x1, R45 ;  /* 0x0000000115157824 */ /* 0x000fe400078e022d */
[----:B------:R-:W-:Y:S01]  /*1b3d0*/  IMAD R42, R42, UR4, RZ ;  /* 0x000000042a2a7c24 */ /* 0x000fe2000f8e02ff */
[--C-:B------:R-:W-:Y:S01]  /*1b3e0*/  SHF.R.S32.HI R0, RZ, 0x1f, R3.reuse ;  /* 0x0000001fff007819 */ /* 0x100fe20000011403 */
[----:B------:R-:W-:Y:S02]  /*1b3f0*/  IMAD.MOV R38, RZ, RZ, -R3 ;  /* 0x000000ffff267224 */ /* 0x000fe400078e0a03 */
[C---:B------:R-:W-:Y:S02]  /*1b400*/  IMAD R41, R43.reuse, UR5, R42 ;  /* 0x000000052b297c24 */ /* 0x040fe4000f8e022a */
[----:B------:R-:W-:Y:S01]  /*1b410*/  IMAD.WIDE.U32 R20, R43, UR4, R20 ;  /* 0x000000042b147c25 */ /* 0x000fe2000f8e0014 */
[----:B------:R-:W-:-:S03]  /*1b420*/  ULDC.64 UR4, c[0x0][0xae0] ;  /* 0x0002b80000047ab9 */ /* 0x000fc60000000a00 */
[----:B------:R-:W-:Y:S02]  /*1b430*/  IMAD R0, R0, UR4, RZ ;  /* 0x0000000400007c24 */ /* 0x000fe4000f8e02ff */
        /* <DEDUP_REMOVED lines=18> */
[----:B-1----:R0:W1:Y:S03]  /*1b560*/  SHFL.IDX PT, R38, R45, RZ, 0x1c1f ;  /* 0x001c1fff2d267589 */ /* 0x00206600000e0000 */
[----:B------:R2:W-:Y:S01]  /*1b570*/  SYNCS.ARRIVE.TRANS64.RED.A1T0 RZ, [R0+URZ], RZ ;  /* 0x000000ff00ff79a7 */ /* 0x0005e2000810043f */
[----:B------:R0:W3:Y:S01]  /*1b580*/  SHFL.IDX PT, R39, R46, RZ, 0x1c1f ;  /* 0x001c1fff2e277589 */ /* 0x0000e200000e0000 */
[----:B------:R-:W-:Y:S02]  /*1b590*/  SHF.R.S32.HI R49, RZ, 0x1f, R36 ;  /* 0x0000001fff317819 */ /* 0x000fe40000011424 */
[----:B--2---:R-:W-:Y:S01]  /*1b5a0*/  SHF.R.S32.HI R0, RZ, 0x1f, R37 ;  /* 0x0000001fff007819 */ /* 0x004fe20000011425 */
[----:B0-----:R-:W-:Y:S06]  /*1b5b0*/  @P0 BRA `(.L_x_11486) ;  /* 0x0000000000300947 */ /* 0x001fec0003800000 */
[----:B------:R-:W-:Y:S02]  /*1b5c0*/  ULDC UR4, c[0x0][0xac8] ;  /* 0x0002b20000047ab9 */ /* 0x000fe40000000800 */
[----:B------:R-:W-:Y:S02]  /*1b5d0*/  ISETP.GE.AND P1, PT, R37, UR4, PT ;  /* 0x0000000425007c0c */ /* 0x000fe4000bf26270 */
[----:B------:R-:W-:Y:S02]  /*1b5e0*/  ISETP.GE.AND P2, PT, R36, UR4, PT ;  /* 0x0000000424007c0c */ /* 0x000fe4000bf46270 */
[----:B------:R-:W-:-:S09]  /*1b5f0*/  ISETP.GE.AND P0, PT, R22, UR4, PT ;  /* 0x0000000416007c0c */ /* 0x000fd2000bf06270 */
[CC--:B-1----:R-:W-:Y:S02]  /*1b600*/  @!P1 LEA R40, P3, R37.reuse, R38.reuse, 0x1 ;  /* 0x0000002625289211 */ /* 0x0c2fe400078608ff */
[----:B------:R-:W-:Y:S02]  /*1b610*/  @!P2 LEA R42, P4, R36, R38, 0x1 ;  /* 0x00000026242aa211 */ /* 0x000fe400078808ff */
[----:B---3--:R-:W-:Y:S01]  /*1b620*/  @!P0 IMAD.WIDE R20, R22, 0x2, R38 ;  /* 0x0000000216148825 */ /* 0x008fe200078e0226 */
[-C--:B------:R-:W-:Y:S02]  /*1b630*/  @!P1 LEA.HI.X R41, R37, R39.reuse, R0, 0x1, P3 ;  /* 0x0000002725299211 */ /* 0x080fe400018f0c00 */
[----:B------:R-:W-:Y:S02]  /*1b640*/  @!P2 LEA.HI.X R43, R36, R39, R49, 0x1, P4 ;  /* 0x00000027242ba211 */ /* 0x000fe400020f0c31 */
[----:B-----5:R0:W-:Y:S04]  /*1b650*/  @!P0 ST.E.128 desc[UR40][R20.64], R4 ;  /* 0x0000000414008985 */ /* 0x0201e8000c101d28 */
[----:B------:R0:W-:Y:S04]  /*1b660*/  @!P1 ST.E.128 desc[UR40][R40.64], R12 ;  /* 0x0000000c28009985 */ /* 0x0001e8000c101d28 */
[----:B------:R0:W-:Y:S02]  /*1b670*/  @!P2 ST.E.128 desc[UR40][R42.64], R28 ;  /* 0x0000001c2a00a985 */ /* 0x0001e4000c101d28 */
.L_x_11486:
[----:B------:R-:W-:Y:S05]  /*1b680*/  BSYNC B1 ;  /* 0x0000000000017941 */ /* 0x000fea0003800000 */
.L_x_11485:
[----:B------:R-:W-:Y:S01]  /*1b690*/  VIADD R3, R47, 0x60 ;  /* 0x000000602f037836 */ /* 0x000fe20000000000 */
[----:B0----5:R0:W2:Y:S04]  /*1b6a0*/  SHFL.IDX PT, R7, R46, 0x1, 0x1c1f ;  /* 0x003c1f002e077f89 */ /* 0x0210a800000e0000 */
[----:B------:R-:W-:Y:S01]  /*1b6b0*/  ISETP.GE.AND P0, PT, R3, R44, PT ;  /* 0x0000002c0300720c */ /* 0x000fe20003f06270 */
[----:B------:R0:W4:-:S12]  /*1b6c0*/  SHFL.IDX PT, R6, R45, 0x1, 0x1c1f ;  /* 0x003c1f002d067f89 */ /* 0x00011800000e0000 */
[----:B0-----:R-:W-:Y:S05]  /*1b6d0*/  @P0 BRA `(.L_x_11487) ;  /* 0x0000000800b80947 */ /* 0x001fea0003800000 */
[----:B------:R-:W-:Y:S02]  /*1b6e0*/  ULDC UR4, c[0x0][0xac8] ;  /* 0x0002b20000047ab9 */ /* 0x000fe40000000800 */
[----:B------:R-:W-:Y:S02]  /*1b6f0*/  ISETP.GE.AND P2, PT, R37, UR4, PT ;  /* 0x0000000425007c0c */ /* 0x000fe4000bf46270 */
[----:B------:R-:W-:-:S11]  /*1b700*/  ISETP.GE.AND P1, PT, R22, UR4, PT ;  /* 0x0000000416007c0c */ /* 0x000fd6000bf26270 */
[C---:B----4-:R-:W-:Y:S02]  /*1b710*/  @!P2 LEA R12, P0, R37.reuse, R6, 0x1 ;  /* 0x00000006250ca211 */ /* 0x050fe400078008ff */
[----:B--2---:R-:W-:Y:S02]  /*1b720*/  @!P1 IMAD.WIDE R4, R22, 0x2, R6 ;  /* 0x0000000216049825 */ /* 0x004fe400078e0206 */
        /* <DEDUP_REMOVED lines=9> */
.L_x_11483:
        /* <DEDUP_REMOVED lines=8> */
[----:B------:R-:W0:Y:S03]  /*1b840*/  LDC R25, c[0x0][0xbe8] ;  /* 0x0002fa00ff197b82 */ /* 0x000e260000000800 */
[----:B------:R-:W-:-:S13]  /*1b850*/  ISETP.NE.AND.EX P1, PT, RZ, UR5, PT, P1 ;  /* 0x00000005ff007c0c */ /* 0x000fda000bf25310 */
[----:B------:R-:W3:Y:S01]  /*1b860*/  @P1 LDC.64 R6, c[0x0][0xc08] ;  /* 0x00030200ff061b82 */ /* 0x000ee20000000a00 */
[----:B------:R-:W-:Y:S02]  /*1b870*/  ULDC UR4, c[0x0][0xa88] ;  /* 0x0002a20000047ab9 */ /* 0x000fe40000000800 */
[----:B------:R-:W-:Y:S02]  /*1b880*/  IMAD.U32 R8, RZ, RZ, UR4 ;  /* 0x00000004ff087e24 */ /* 0x000fe4000f8e00ff */
[----:B--2---:R-:W-:-:S04]  /*1b890*/  IMAD.WIDE R4, R10, 0x4, R4 ;  /* 0x000000040a047825 */ /* 0x004fc800078e0204 */
[----:B---3--:R-:W-:Y:S01]  /*1b8a0*/  @P1 IMAD.WIDE R6, R10, 0x4, R6 ;  /* 0x000000040a061825 */ /* 0x008fe200078e0206 */
[----:B------:R2:W5:Y:S04]  /*1b8b0*/  @P0 LDG.E R0, desc[UR40][R4.64] ;  /* 0x0000002804000981 */ /* 0x000568000c1e1900 */
[----:B------:R2:W5:Y:S01]  /*1b8c0*/  @P1 LDG.E R8, desc[UR40][R6.64] ;  /* 0x0000002806081981 */ /* 0x000562000c1e1900 */
[----:B0-----:R-:W-:Y:S02]  /*1b8d0*/  ISETP.NE.AND P2, PT, R25, 0x1, PT ;  /* 0x000000011900780c */ /* 0x001fe40003f45270 */
[----:B------:R-:W-:Y:S02]  /*1b8e0*/  ISETP.GE.AND P3, PT, R50, 0xc0, PT ;  /* 0x000000c03200780c */ /* 0x000fe40003f66270 */
[----:B------:R-:W-:-:S09]  /*1b8f0*/  SHF.R.S32.HI R9, RZ, 0x1f, R10 ;  /* 0x0000001fff097819 */ /* 0x000fd2000001140a */
[----:B------:R-:W0:Y:S08]  /*1b900*/  @P2 LDC R20, c[0x0][0xbec] ;  /* 0x0002fb00ff142b82 */ /* 0x000e300000000800 */
[----:B------:R-:W3:Y:S01]  /*1b910*/  @P2 LDC R27, c[0x0][0xbf0] ;  /* 0x0002fc00ff1b2b82 */ /* 0x000ee20000000800 */
[----:B--2---:R-:W-:Y:S05]  /*1b920*/  @P1 BRA `(.L_x_11488) ;  /* 0x0000000000101947 */ /* 0x004fea0003800000 */
[----:B------:R-:W-:Y:S05]  /*1b930*/  @!P0 BRA `(.L_x_11488) ;  /* 0x00000000000c8947 */ /* 0x000fea0003800000 */
[----:B------:R-:W2:Y:S04]  /*1b940*/  LDG.E R3, desc[UR40][R4.64] ;  /* 0x0000002804037981 */ /* 0x000ea8000c1e1900 */
[----:B-----5:R-:W2:Y:S02]  /*1b950*/  LDG.E R8, desc[UR40][R4.64+0x4] ;  /* 0x0000042804087981 */ /* 0x020ea4000c1e1900 */
[----:B--2---:R-:W-:-:S07]  /*1b960*/  IMAD.IADD R8, R8, 0x1, -R3 ;  /* 0x0000000108087824 */ /* 0x004fce00078e0a03 */
.L_x_11488:
        /* <DEDUP_REMOVED lines=8> */
[----:B------:R-:W2:Y:S01]  /*1b9f0*/  S2R R4, SR_TID.X ;  /* 0x0000000000047919 */ /* 0x000ea20000002100 */
[----:B------:R-:W4:Y:S02]  /*1ba00*/  LDC R9, c[0x0][0xbe8] ;  /* 0x0002fa00ff097b82 */ /* 0x000f240000000800 */
[----:B----4-:R-:W-:Y:S01]  /*1ba10*/  IMAD R3, R8, R9, RZ ;  /* 0x0000000908037224 */ /* 0x010fe200078e02ff */
        /* <DEDUP_REMOVED lines=36> */
.L_x_11490:
[----:B------:R-:W-:Y:S05]  /*1bc60*/  BSYNC B1 ;  /* 0x0000000000017941 */ /* 0x000fea0003800000 */
.L_x_11489:
[----:B------:R-:W-:Y:S01]  /*1bc70*/  SHF.R.S32.HI R21, RZ, 0x1f, R50 ;  /* 0x0000001fff157819 */ /* 0x000fe20000011432 */
[----:B------:R-:W-:Y:S01]  /*1bc80*/  ULDC.64 UR4, c[0x0][0xaa0] ;  /* 0x0002a80000047ab9 */ /* 0x000fe20000000a00 */
[----:B------:R-:W-:Y:S01]  /*1bc90*/  SHF.R.S32.HI R10, RZ, 0x1f, R37 ;  /* 0x0000001fff0a7819 */ /* 0x000fe20000011425 */
[----:B--2---:R-:W-:Y:S01]  /*1bca0*/  IMAD R3, R11, UR4, RZ ;  /* 0x000000040b037c24 */ /* 0x004fe2000f8e02ff */
[----:B------:R-:W-:Y:S01]  /*1bcb0*/  LEA.HI R21, R21, R50, RZ, 0x2 ;  /* 0x0000003215157211 */ /* 0x000fe200078f10ff */
[----:B------:R-:W-:-:S03]  /*1bcc0*/  IMAD.WIDE.U32 R4, R0, UR4, RZ ;  /* 0x0000000400047c25 */ /* 0x000fc6000f8e00ff */
[----:B------:R-:W-:Y:S01]  /*1bcd0*/  SHF.R.S32.HI R21, RZ, 0x2, R21 ;  /* 0x00000002ff157819 */ /* 0x000fe20000011415 */
[----:B------:R-:W-:Y:S01]  /*1bce0*/  IMAD R3, R0, UR5, R3 ;  /* 0x0000000500037c24 */ /* 0x000fe2000f8e0203 */
[----:B------:R-:W-:Y:S02]  /*1bcf0*/  ULDC.64 UR4, c[0x0][0xae8] ;  /* 0x0002ba0000047ab9 */ /* 0x000fe40000000a00 */
[----:B------:R-:W-:Y:S02]  /*1bd00*/  IMAD R6, R12, UR4, RZ ;  /* 0x000000040c067c24 */ /* 0x000fe4000f8e02ff */
[----:B------:R-:W-:Y:S02]  /*1bd10*/  IMAD R38, R38, 0x60, R21 ;  /* 0x0000006026267824 */ /* 0x000fe400078e0215 */
[----:B------:R-:W-:Y:S02]  /*1bd20*/  IMAD.IADD R5, R5, 0x1, R3 ;  /* 0x0000000105057824 */ /* 0x000fe400078e0203 */
[----:B------:R-:W-:-:S02]  /*1bd30*/  IMAD.IADD R9, R24, 0x1, R38 ;  /* 0x0000000118097824 */ /* 0x000fc400078e0226 */
[----:B------:R-:W-:Y:S02]  /*1bd40*/  IMAD R7, R26, UR5, R6 ;  /* 0x000000051a077c24 */ /* 0x000fe4000f8e0206 */
[----:B0-----:R-:W-:-:S04]  /*1bd50*/  @P2 IMAD.HI.U32 R0, R9, R20, RZ ;  /* 0x0000001409002227 */ /* 0x001fc800078e00ff */
[----:B------:R-:W-:Y:S01]  /*1bd60*/  IMAD.WIDE.U32 R4, R26, UR4, R4 ;  /* 0x000000041a047c25 */ /* 0x000fe2000f8e0004 */
[----:B------:R-:W-:-:S03]  /*1bd70*/  ULDC.64 UR4, c[0x0][0xaf0] ;  /* 0x0002bc0000047ab9 */ /* 0x000fc60000000a00 */
[----:B------:R-:W-:Y:S01]  /*1bd80*/  IMAD.MOV.U32 R3, RZ, RZ, R9 ;  /* 0x000000ffff037224 */ /* 0x000fe200078e0009 */
[----:B---3--:R-:W-:Y:S01]  /*1bd90*/  @P2 SHF.R.U32.HI R3, RZ, R27, R0 ;  /* 0x0000001bff032219 */ /* 0x008fe20000011600 */
        /* <DEDUP_REMOVED lines=18> */
[----:B------:R-:W-:Y:S01]  /*1bec0*/  ULDC.64 UR4, c[0x0][0xa80] ;  /* 0x0002a00000047ab9 */ /* 0x000fe20000000a00 */
[----:B------:R-:W-:Y:S02]  /*1bed0*/  SHF.R.S32.HI R7, RZ, 0x1f, R36 ;  /* 0x0000001fff077819 */ /* 0x000fe40000011424 */
[----:B------:R-:W-:Y:S01]  /*1bee0*/  IMAD.IADD R3, R5, 0x1, R3 ;  /* 0x0000000105037824 */ /* 0x000fe200078e0203 */
[----:B------:R-:W-:Y:S01]  /*1bef0*/  LEA R0, P0, R4, UR4, 0x1 ;  /* 0x0000000404007c11 */ /* 0x000fe2000f8008ff */
[----:B------:R-:W-:-:S03]  /*1bf00*/  UMOV UR4, 0xffffffff ;  /* 0xffffffff00047882 */ /* 0x000fc60000000000 */
[----:B------:R-:W-:Y:S01]  /*1bf10*/  LEA.HI.X R4, R4, UR5, R3, 0x1, P0 ;  /* 0x0000000504047c11 */ /* 0x000fe200080f0c03 */
[----:B------:R-:W-:Y:S08]  /*1bf20*/  BRA.DIV UR4, `(.L_x_11491) ;  /* 0x0000008e04547947 */ /* 0x000ff0000b800000 */
[----:B------:R0:W2:Y:S04]  /*1bf30*/  SHFL.IDX PT, R3, R4, RZ, 0x1c1f ;  /* 0x001c1fff04037589 */ /* 0x0000a800000e0000 */
[----:B------:R0:W3:Y:S02]  /*1bf40*/  SHFL.IDX PT, R14, R0, RZ, 0x1c1f ;  /* 0x001c1fff000e7589 */ /* 0x0000e400000e0000 */
.L_x_11703:
[----:B------:R-:W-:Y:S01]  /*1bf50*/  IMAD R25, R8, R25, RZ ;  /* 0x0000001908197224 */ /* 0x000fe200078e02ff */
[----:B------:R-:W-:Y:S01]  /*1bf60*/  BSSY B1, `(.L_x_11492) ;  /* 0x0000011000017945 */ /* 0x000fe20003800000 */
[----:B------:R-:W-:-:S05]  /*1bf70*/  IMAD.IADD R6, R21, 0x1, R24 ;  /* 0x0000000115067824 */ /* 0x000fca00078e0218 */
[----:B------:R-:W-:-:S13]  /*1bf80*/  ISETP.GE.AND P0, PT, R6, R25, PT ;  /* 0x000000190600720c */ /* 0x000fda0003f06270 */
[----:B------:R-:W-:Y:S05]  /*1bf90*/  @P0 BRA `(.L_x_11493) ;  /* 0x0000000000340947 */ /* 0x000fea0003800000 */
[----:B------:R-:W-:Y:S02]  /*1bfa0*/  ULDC UR4, c[0x0][0xac8] ;  /* 0x0002b20000047ab9 */ /* 0x000fe40000000800 */
[----:B------:R-:W-:Y:S02]  /*1bfb0*/  ISETP.GE.AND P2, PT, R22, UR4, PT ;  /* 0x0000000416007c0c */ /* 0x000fe4000bf46270 */
[----:B------:R-:W-:Y:S02]  /*1bfc0*/  ISETP.GE.AND P3, PT, R37, UR4, PT ;  /* 0x0000000425007c0c */ /* 0x000fe4000bf66270 */
[----:B------:R-:W-:-:S09]  /*1bfd0*/  ISETP.GE.AND P4, PT, R36, UR4, PT ;  /* 0x0000000424007c0c */ /* 0x000fd2000bf86270 */
[----:B--2---:R-:W-:Y:S02]  /*1bfe0*/  @!P2 IMAD.MOV.U32 R15, RZ, RZ, R3 ;  /* 0x000000ffff0fa224 */ /* 0x004fe400078e0003 */
[CC--:B---3--:R-:W-:Y:S02]  /*1bff0*/  @!P3 LEA R12, P0, R37.reuse, R14.reuse, 0x1 ;  /* 0x0000000e250cb211 */ /* 0x0c8fe400078008ff */
[----:B------:R-:W-:Y:S01]  /*1c000*/  @!P4 LEA R20, P1, R36, R14, 0x1 ;  /* 0x0000000e2414c211 */ /* 0x000fe200078208ff */
[----:B------:R-:W-:Y:S01]  /*1c010*/  @!P2 IMAD.WIDE R8, R22, 0x2, R14 ;  /* 0x000000021608a825 */ /* 0x000fe200078e020e */
[-C--:B------:R-:W-:Y:S02]  /*1c020*/  @!P3 LEA.HI.X R13, R37, R3.reuse, R10, 0x1, P0 ;  /* 0x00000003250db211 */ /* 0x080fe400000f0c0a */
[----:B------:R-:W-:Y:S02]  /*1c030*/  @!P4 LEA.HI.X R21, R36, R3, R7, 0x1, P1 ;  /* 0x000000032415c211 */ /* 0x000fe400008f0c07 */
[----:B------:R4:W-:Y:S04]  /*1c040*/  @!P2 ST.E.128 desc[UR40][R8.64], RZ ;  /* 0x000000ff0800a985 */ /* 0x0009e8000c101d28 */
[----:B------:R4:W-:Y:S04]  /*1c050*/  @!P3 ST.E.128 desc[UR40][R12.64], RZ ;  /* 0x000000ff0c00b985 */ /* 0x0009e8000c101d28 */
[----:B------:R4:W-:Y:S02]  /*1c060*/  @!P4 ST.E.128 desc[UR40][R20.64], RZ ;  /* 0x000000ff1400c985 */ /* 0x0009e4000c101d28 */
.L_x_11493:
[----:B------:R-:W-:Y:S05]  /*1c070*/  BSYNC B1 ;  /* 0x0000000000017941 */ /* 0x000fea0003800000 */
.L_x_11492:
[----:B------:R-:W-:-:S03]  /*1c080*/  UMOV UR4, 0xffffffff ;  /* 0xffffffff00047882 */ /* 0x000fc60000000000 */
[----:B------:R-:W-:Y:S05]  /*1c090*/  BRA.DIV UR4, `(.L_x_11494) ;  /* 0x0000008e042c7947 */ /* 0x000fea000b800000 */
[----:B--2---:R2:W0:Y:S04]  /*1c0a0*/  SHFL.IDX PT, R3, R4, 0x1, 0x1c1f ;  /* 0x003c1f0004037f89 */ /* 0x00442800000e0000 */
[----:B---3--:R2:W3:Y:S02]  /*1c0b0*/  SHFL.IDX PT, R14, R0, 0x1, 0x1c1f ;  /* 0x003c1f00000e7f89 */ /* 0x0084e400000e0000 */
.L_x_11707:
[----:B0-2---:R-:W-:-:S05]  /*1c0c0*/  VIADD R0, R6, 0x60 ;  /* 0x0000006006007836 */ /* 0x005fca0000000000 */
[----:B------:R-:W-:-:S13]  /*1c0d0*/  ISETP.GE.AND P0, PT, R0, R25, PT ;  /* 0x000000190000720c */ /* 0x000fda0003f06270 */
[----:B------:R-:W-:Y:S05]  /*1c0e0*/  @P0 BRA `(.L_x_11487) ;  /* 0x0000000000340947 */ /* 0x000fea0003800000 */
[----:B------:R-:W-:Y:S02]  /*1c0f0*/  ULDC UR4, c[0x0][0xac8] ;  /* 0x0002b20000047ab9 */ /* 0x000fe40000000800 */
[----:B------:R-:W-:Y:S02]  /*1c100*/  ISETP.GE.AND P2, PT, R22, UR4, PT ;  /* 0x0000000416007c0c */ /* 0x000fe4000bf46270 */
[----:B------:R-:W-:Y:S02]  /*1c110*/  ISETP.GE.AND P3, PT, R37, UR4, PT ;  /* 0x0000000425007c0c */ /* 0x000fe4000bf66270 */
[----:B------:R-:W-:-:S09]  /*1c120*/  ISETP.GE.AND P4, PT, R36, UR4, PT ;  /* 0x0000000424007c0c */ /* 0x000fd2000bf86270 */
[----:B------:R-:W-:Y:S02]  /*1c130*/  @!P2 IMAD.MOV.U32 R15, RZ, RZ, R3 ;  /* 0x000000ffff0fa224 */ /* 0x000fe400078e0003 */
[CC--:B---34-:R-:W-:Y:S02]  /*1c140*/  @!P3 LEA R8, P0, R37.reuse, R14.reuse, 0x1 ;  /* 0x0000000e2508b211 */ /* 0x0d8fe400078008ff */
[----:B------:R-:W-:Y:S01]  /*1c150*/  @!P4 LEA R6, P1, R36, R14, 0x1 ;  /* 0x0000000e2406c211 */ /* 0x000fe200078208ff */
[----:B------:R-:W-:Y:S01]  /*1c160*/  @!P2 IMAD.WIDE R4, R22, 0x2, R14 ;  /* 0x000000021604a825 */ /* 0x000fe200078e020e */
[-C--:B------:R-:W-:Y:S02]  /*1c170*/  @!P3 LEA.HI.X R9, R37, R3.reuse, R10, 0x1, P0 ;  /* 0x000000032509b211 */ /* 0x080fe400000f0c0a */
[----:B------:R-:W-:Y:S02]  /*1c180*/  @!P4 LEA.HI.X R7, R36, R3, R7, 0x1, P1 ;  /* 0x000000032407c211 */ /* 0x000fe400008f0c07 */
[----:B------:R0:W-:Y:S04]  /*1c190*/  @!P2 ST.E.128 desc[UR40][R4.64], RZ ;  /* 0x000000ff0400a985 */ /* 0x0001e8000c101d28 */
[----:B------:R0:W-:Y:S04]  /*1c1a0*/  @!P3 ST.E.128 desc[UR40][R8.64], RZ ;  /* 0x000000ff0800b985 */ /* 0x0001e8000c101d28 */
[----:B------:R0:W-:Y:S02]  /*1c1b0*/  @!P4 ST.E.128 desc[UR40][R6.64], RZ ;  /* 0x000000ff0600c985 */ /* 0x0001e4000c101d28 */
.L_x_11487:
[----:B------:R-:W-:Y:S05]  /*1c1c0*/  BSYNC B0 ;  /* 0x0000000000007941 */ /* 0x000fea0003800000 */
.L_x_11482:
[----:B------:R-:W-:Y:S02]  /*1c1d0*/  ULDC UR4, c[0x0][0xc3c] ;  /* 0x00030f0000047ab9 */ /* 0x000fe40000000800 */
[----:B-1----:R-:W-:-:S13]  /*1c1e0*/  ISETP.GE.AND P0, PT, R75, UR4, PT ;  /* 0x000000044b007c0c */ /* 0x002fda000bf06270 */
[----:B------:R-:W-:Y:S05]  /*1c1f0*/  @!P0 BRA `(.L_x_11495) ;  /* 0xfffffe5000488947 */ /* 0x000fea000383ffff */
[----:B------:R-:W-:Y:S05]  /*1c200*/  BRA `(.L_x_11290) ;  /* 0x00000080005c7947 */ /* 0x000fea0003800000 */
.L_x_11288:
[----:B------:R-:W-:-:S08]  /*1c210*/  NOP ;  /* 0x0000000000007918 */ /* 0x000fd00000000000 */
[----:B------:R-:W0:-:S00]  /*1c220*/  USETMAXREG.DEALLOC.CTAPOOL 0x20 ;  /* 0x00000020000079c8 */ /* 0x000e0000080e0500 */
[----:B0-----:R-:W-:Y:S02]  /*1c230*/  LOP3.LUT R0, R0, 0x3, RZ, 0xc0, !PT ;  /* 0x0000000300007812 */ /* 0x001fe400078ec0ff */
[----:B------:R-:W-:-:S04]  /*1c240*/  LOP3.LUT R23, R23, 0xffffffef, RZ, 0xc0, !PT ;  /* 0xffffffef17177812 */ /* 0x000fc800078ec0ff */
[----:B------:R-:W0:Y:S02]  /*1c250*/  SHFL.IDX PT, R0, R0, RZ, 0x1f ;  /* 0x00001fff00007589 */ /* 0x000e2400000e0000 */
[----:B0-----:R-:W-:Y:S01]  /*1c260*/  ISETP.NE.AND P0, PT, R0, RZ, PT ;  /* 0x000000ff0000720c */ /* 0x001fe20003f05270 */
[----:B------:R-:W-:-:S12]  /*1c270*/  IMAD.MOV.U32 R0, RZ, RZ, RZ ;  /* 0x000000ffff007224 */ /* 0x000fd800078e00ff */
[----:B------:R-:W-:Y:S01]  /*1c280*/  @P0 LOP3.LUT R23, R23, 0x10, RZ, 0xfc, !PT ;  /* 0x0000001017170812 */ /* 0x000fe200078efcff */
[----:B------:R-:W-:Y:S06]  /*1c290*/  @!P0 BRA `(.L_x_11496) ;  /* 0x00000000001c8947 */ /* 0x000fec0003800000 */
[----:B------:R-:W0:Y:S08]  /*1c2a0*/  S2UR UR5, SR_CgaCtaId ;  /* 0x00000000000579c3 */ /* 0x000e300000008800 */
[----:B------:R-:W-:Y:S06]  /*1c2b0*/  BAR.SYNC.DEFER_BLOCKING 0x5, 0x200 ;  /* 0x0148000000007b1d */ /* 0x000fec0000010000 */
[----:B------:R-:W-:-:S02]  /*1c2c0*/  UMOV UR4, 0x400 ;  /* 0x0000040000047882 */ /* 0x000fc40000000000 */
[----:B0-----:R-:W-:-:S09]  /*1c2d0*/  ULEA UR4, UR5, UR4, 0x18 ;  /* 0x0000000405047291 */ /* 0x001fd2000f8ec03f */
[----:B------:R-:W0:Y:S01]  /*1c2e0*/  LDS.128 R16, [UR4+0x2d8d0] ;  /* 0x02d8d004ff107984 */ /* 0x000e220008000c00 */
[----:B------:R-:W-:Y:S06]  /*1c2f0*/  BAR.ARV 0x4, 0x200 ;  /* 0x0108000000007b1d */ /* 0x000fec0000002000 */
[----:B------:R-:W-:Y:S05]  /*1c300*/  BRA `(.L_x_11497) ;  /* 0x0000000800907947 */ /* 0x000fea0003800000 */
.L_x_11496:
[----:B------:R-:W0:Y:S01]  /*1c310*/  S2R R2, SR_TID.X ;  /* 0x0000000000027919 */ /* 0x000e220000002100 */
        /* <DEDUP_REMOVED lines=41> */
.L_x_11502:
        /* <DEDUP_REMOVED lines=12> */
.L_x_11501:
[----:B------:R-:W-:Y:S05]  /*1c670*/  BSYNC B0 ;  /* 0x0000000000007941 */ /* 0x000fea0003800000 */
.L_x_11500:
        /* <DEDUP_REMOVED lines=21> */
.L_x_11498:
        /* <DEDUP_REMOVED lines=21> */
.L_x_11503:
        /* <DEDUP_REMOVED lines=58> */
.L_x_11499:
[----:B------:R-:W-:Y:S02]  /*1ccc0*/  IMAD.MOV.U32 R17, RZ, RZ, RZ ;  /* 0x000000ffff117224 */ /* 0x000fe400078e00ff */
[----:B------:R-:W-:Y:S02]  /*1ccd0*/  IMAD.U32 R16, RZ, RZ, UR6 ;  /* 0x00000006ff107e24 */ /* 0x000fe4000f8e00ff */
[----:B------:R-:W-:-:S07]  /*1cce0*/  IMAD.MOV.U32 R18, RZ, RZ, RZ ;  /* 0x000000ffff127224 */ /* 0x000fce00078e00ff */
.L_x_11504:
[----:B------:R-:W-:-:S13]  /*1ccf0*/  ISETP.NE.AND P0, PT, R5, RZ, PT ;  /* 0x000000ff0500720c */ /* 0x000fda0003f05270 */
[----:B------:R-:W0:Y:S01]  /*1cd00*/  @!P0 S2R R3, SR_CgaCtaId ;  /* 0x0000000000038919 */ /* 0x000e220000008800 */
[----:B------:R-:W-:-:S04]  /*1cd10*/  @!P0 MOV R0, 0x400 ;  /* 0x0000040000008802 */ /* 0x000fc80000000f00 */
[----:B0-----:R-:W-:-:S05]  /*1cd20*/  @!P0 LEA R0, R3, R0, 0x18 ;  /* 0x0000000003008211 */ /* 0x001fca00078ec0ff */
[----:B------:R1:W-:Y:S01]  /*1cd30*/  @!P0 STS.128 [R0+0x2d8d0], R16 ;  /* 0x02d8d01000008388 */ /* 0x0003e20000000c00 */
[----:B------:R-:W-:Y:S06]  /*1cd40*/  BAR.ARV 0x5, 0x200 ;  /* 0x0148000000007b1d */ /* 0x000fec0000002000 */
.L_x_11497:
[----:B------:R2:W-:Y:S01]  /*1cd50*/  STL [R1+0x24], RZ ;  /* 0x000024ff01007387 */ /* 0x0005e20000100800 */
[----:B------:R-:W-:Y:S01]  /*1cd60*/  ULDC UR4, c[0x0][0xc3c] ;  /* 0x00030f0000047ab9 */ /* 0x000fe20000000800 */
[----:B------:R-:W-:Y:S01]  /*1cd70*/  IMAD.MOV.U32 R27, RZ, RZ, 0x1 ;  /* 0x00000001ff1b7424 */ /* 0x000fe200078e00ff */
[----:B0-----:R-:W-:Y:S01]  /*1cd80*/  ISETP.GE.AND P0, PT, R19, UR4, PT ;  /* 0x0000000413007c0c */ /* 0x001fe2000bf06270 */
[----:B------:R-:W-:-:S12]  /*1cd90*/  IMAD.MOV.U32 R24, RZ, RZ, RZ ;  /* 0x000000ffff187224 */ /* 0x000fd800078e00ff */
[----:B--2---:R-:W-:Y:S05]  /*1cda0*/  @P0 BRA `(.L_x_11505) ;  /* 0x0000007000980947 */ /* 0x004fea0003800000 */
[----:B------:R-:W0:Y:S01]  /*1cdb0*/  S2R R6, SR_TID.X ;  /* 0x0000000000067919 */ /* 0x000e220000002100 */
[----:B------:R-:W2:Y:S01]  /*1cdc0*/  S2UR UR5, SR_CgaCtaId ;  /* 0x00000000000579c3 */ /* 0x000ea20000008800 */
[----:B------:R-:W-:Y:S01]  /*1cdd0*/  UMOV UR4, 0x400 ;  /* 0x0000040000047882 */ /* 0x000fe20000000000 */
[----:B------:R-:W-:Y:S01]  /*1cde0*/  LOP3.LUT R23, R23, 0xfffffffd, RZ, 0xc0, !PT ;  /* 0xfffffffd17177812 */ /* 0x000fe200078ec0ff */
[----:B------:R-:W-:Y:S01]  /*1cdf0*/  BSSY B8, `(.L_x_11505) ;  /* 0x0000721000087945 */ /* 0x000fe20003800000 */
[----:B------:R-:W-:Y:S01]  /*1ce00*/  IMAD.MOV.U32 R29, RZ, RZ, RZ ;  /* 0x000000ffff1d7224 */ /* 0x000fe200078e00ff */
[----:B------:R-:W-:Y:S01]  /*1ce10*/  ULDC.64 UR42, c[0x0][0x198] ;  /* 0x00006600002a7ab9 */ /* 0x000fe20000000a00 */
[----:B------:R-:W-:Y:S01]  /*1ce20*/  IMAD.MOV.U32 R24, RZ, RZ, RZ ;  /* 0x000000ffff187224 */ /* 0x000fe200078e00ff */
[----:B------:R-:W-:Y:S01]  /*1ce30*/  ULOP3.LUT UR38, UR36, 0x2, URZ, 0xfc, !UPT ;  /* 0x0000000224267892 */ /* 0x000fe2000f8efc3f */
[----:B------:R-:W-:Y:S01]  /*1ce40*/  IMAD.MOV.U32 R27, RZ, RZ, 0x1 ;  /* 0x00000001ff1b7424 */ /* 0x000fe200078e00ff */
[----:B------:R-:W-:Y:S01]  /*1ce50*/  ULDC UR37, c[0x0][0xc] ;  /* 0x0000030000257ab9 */ /* 0x000fe20000000800 */
[----:B--2---:R-:W-:-:S06]  /*1ce60*/  ULEA UR4, UR5, UR4, 0x18 ;  /* 0x0000000405047291 */ /* 0x004fcc000f8ec03f */
[----:B------:R-:W-:Y:S01]  /*1ce70*/  IMAD.U32 R22, RZ, RZ, UR4 ;  /* 0x00000004ff167e24 */ /* 0x000fe2000f8e00ff */
[C---:B0-----:R-:W-:Y:S01]  /*1ce80*/  LOP3.LUT R5, R6.reuse, 0x7f, RZ, 0xc0, !PT ;  /* 0x0000007f06057812 */ /* 0x041fe200078ec0ff */
[----:B-1----:R-:W-:-:S03]  /*1ce90*/  IMAD.SHL.U32 R0, R6, 0x8, RZ ;  /* 0x0000000806007824 */ /* 0x002fc600078e00ff */
[C---:B------:R-:W-:Y:S01]  /*1cea0*/  ISETP.NE.AND P1, PT, R5.reuse, RZ, PT ;  /* 0x000000ff0500720c */ /* 0x040fe20003f25270 */
[----:B------:R-:W-:Y:S01]  /*1ceb0*/  IMAD.SHL.U32 R4, R5, 0x8, RZ ;  /* 0x0000000805047824 */ /* 0x000fe200078e00ff */
[C---:B------:R-:W-:Y:S02]  /*1cec0*/  LOP3.LUT R3, R0.reuse, 0x20, RZ, 0xc0, !PT ;  /* 0x0000002000037812 */ /* 0x040fe400078ec0ff */
[----:B------:R-:W-:Y:S02]  /*1ced0*/  LOP3.LUT R2, R0, 0xd8, RZ, 0xc0, !PT ;  /* 0x000000d800027812 */ /* 0x000fe400078ec0ff */
[----:B------:R-:W-:Y:S02]  /*1cee0*/  LOP3.LUT R3, R3, 0x300, R4, 0xf8, !PT ;  /* 0x0000030003037812 */ /* 0x000fe400078ef804 */
[----:B------:R-:W-:Y:S02]  /*1cef0*/  LOP3.LUT R2, R2, 0x18, R6, 0x78, !PT ;  /* 0x0000001802027812 */ /* 0x000fe400078e7806 */
[----:B------:R-:W-:-:S02]  /*1cf00*/  SHF.R.U32.HI R4, RZ, 0x2, R5 ;  /* 0x00000002ff047819 */ /* 0x000fc40000011605 */
[----:B------:R-:W-:Y:S02]  /*1cf10*/  LOP3.LUT R3, R3, R2, RZ, 0xfc, !PT ;  /* 0x0000000203037212 */ /* 0x000fe400078efcff */
[----:B------:R-:W-:Y:S02]  /*1cf20*/  LOP3.LUT P0, R2, R6, 0x1f, RZ, 0xc0, !PT ;  /* 0x0000001f06027812 */ /* 0x000fe4000780c0ff */
[----:B------:R-:W-:Y:S01]  /*1cf30*/  @P1 LOP3.LUT R23, R23, 0x2, RZ, 0xfc, !PT ;  /* 0x0000000217171812 */ /* 0x000fe200078efcff */
[----:B------:R-:W-:Y:S01]  /*1cf40*/  IMAD R3, R3, 0x2, R22 ;  /* 0x0000000203037824 */ /* 0x000fe200078e0216 */
[----:B------:R-:W-:Y:S01]  /*1cf50*/  LOP3.LUT R0, R0, 0x18, RZ, 0xc0, !PT ;  /* 0x0000001800007812 */ /* 0x000fe200078ec0ff */
[----:B------:R0:W-:Y:S01]  /*1cf60*/  STL [R1+0x8], R2 ;  /* 0x0000080201007387 */ /* 0x0001e20000100800 */
[----:B------:R-:W-:-:S03]  /*1cf70*/  LOP3.LUT R23, R23, 0xfffffffe, RZ, 0xc0, !PT ;  /* 0xfffffffe17177812 */ /* 0x000fc600078ec0ff */
[----:B------:R1:W-:Y:S04]  /*1cf80*/  STL [R1+0x24], RZ ;  /* 0x000024ff01007387 */ /* 0x0003e80000100800 */
[----:B------:R-:W-:Y:S01]  /*1cf90*/  @P0 LOP3.LUT R23, R23, 0x1, RZ, 0xfc, !PT ;  /* 0x0000000117170812 */ /* 0x000fe200078efcff */
[----:B0-----:R-:W-:Y:S01]  /*1cfa0*/  IMAD.SHL.U32 R2, R6, 0x20, RZ ;  /* 0x0000002006027824 */ /* 0x001fe200078e00ff */
[----:B------:R-:W-:Y:S01]  /*1cfb0*/  ISETP.NE.OR P0, PT, R5, RZ, !P0 ;  /* 0x000000ff0500720c */ /* 0x000fe20004705670 */
[----:B------:R-:W-:Y:S01]  /*1cfc0*/  IMAD.MOV.U32 R6, RZ, RZ, 0x1 ;  /* 0x00000001ff067424 */ /* 0x000fe200078e00ff */
[----:B------:R-:W-:Y:S02]  /*1cfd0*/  LOP3.LUT R23, R23, 0xfffffff7, RZ, 0xc0, !PT ;  /* 0xfffffff717177812 */ /* 0x000fe400078ec0ff */
[----:B------:R-:W-:-:S02]  /*1cfe0*/  LOP3.LUT R2, R4, 0x60, R2, 0xf8, !PT ;  /* 0x0000006004027812 */ /* 0x000fc400078ef802 */
[----:B------:R1:W-:Y:S01]  /*1cff0*/  STL [R1], R6 ;  /* 0x0000000601007387 */ /* 0x0003e20000100800 */
[C---:B------:R-:W-:Y:S02]  /*1d000*/  LOP3.LUT R2, R0.reuse, 0x20, RZ, 0xfc, !PT ;  /* 0x0000002000027812 */ /* 0x040fe400078efcff */
[----:B------:R-:W-:Y:S01]  /*1d010*/  LOP3.LUT R0, R0, 0x40, RZ, 0xfc, !PT ;  /* 0x0000004000007812 */ /* 0x000fe200078efcff */
[----:B------:R1:W-:Y:S03]  /*1d020*/  STL [R1+0x10], R3 ;  /* 0x0000100301007387 */ /* 0x0003e60000100800 */
[----:B------:R-:W-:-:S07]  /*1d030*/  @P0 LOP3.LUT R23, R23, 0x8, RZ, 0xfc, !PT ;  /* 0x0000000817170812 */ /* 0x000fce00078efcff */
.L_x_11669:
[----:B0-----:R-:W0:Y:S01]  /*1d040*/  LDC.64 R8, c[0x0][0xa00] ;  /* 0x00028000ff087b82 */ /* 0x001e220000000a00 */
[----:B------:R-:W-:Y:S05]  /*1d050*/  YIELD ;  /* 0x0000000000007946 */ /* 0x000fea0003800000 */
[----:B------:R-:W-:Y:S01]  /*1d060*/  ULDC.64 UR4, c[0x0][0xa28] ;  /* 0x00028a0000047ab9 */ /* 0x000fe20000000a00 */
[----:B-1----:R-:W-:Y:S02]  /*1d070*/  CS2R R6, SRZ ;  /* 0x0000000000067805 */ /* 0x002fe4000001ff00 */
[----:B------:R-:W-:Y:S01]  /*1d080*/  ISETP.NE.U32.AND P0, PT, RZ, UR4, PT ;  /* 0x00000004ff007c0c */ /* 0x000fe2000bf05070 */
[----:B------:R-:W-:Y:S01]  /*1d090*/  ULDC.64 UR8, c[0x0][0xa18] ;  /* 0x0002860000087ab9 */ /* 0x000fe20000000a00 */
[----:B------:R-:W1:Y:S01]  /*1d0a0*/  LDC.64 R4, c[0x0][0xa08] ;  /* 0x00028200ff047b82 */ /* 0x000e620000000a00 */
[----:B------:R-:W-:Y:S01]  /*1d0b0*/  ULDC.64 UR6, c[0x0][0xa08] ;  /* 0x0002820000067ab9 */ /* 0x000fe20000000a00 */
[----:B------:R-:W-:Y:S01]  /*1d0c0*/  ISETP.NE.AND.EX P0, PT, RZ, UR5, PT, P0 ;  /* 0x00000005ff007c0c */ /* 0x000fe2000bf05300 */
[----:B------:R-:W-:-:S02]  /*1d0d0*/  ULDC.64 UR4, c[0x0][0xa00] ;  /* 0x0002800000047ab9 */ /* 0x000fc40000000a00 */
[----:B------:R-:W-:-:S04]  /*1d0e0*/  ISETP.NE.U32.AND P1, PT, RZ, UR4, PT ;  /* 0x00000004ff007c0c */ /* 0x000fc8000bf25070 */
[----:B------:R-:W-:Y:S01]  /*1d0f0*/  ISETP.NE.AND.EX P1, PT, RZ, UR5, PT, P1 ;  /* 0x00000005ff007c0c */ /* 0x000fe2000bf25310 */
[----:B------:R-:W-:Y:S01]  /*1d100*/  ULDC.64 UR4, c[0x0][0xa10] ;  /* 0x0002840000047ab9 */ /* 0x000fe20000000a00 */
[----:B0-----:R-:W-:-:S04]  /*1d110*/  IMAD.WIDE R8, R19, 0x4, R8 ;  /* 0x0000000413087825 */ /* 0x001fc800078e0208 */
[----:B------:R-:W0:Y:S07]  /*1d120*/  @P0 LDC.64 R2, c[0x0][0xa28] ;  /* 0x00028a00ff020b82 */ /* 0x000e2e0000000a00 */
[----:B--2---:R-:W2:Y:S01]  /*1d130*/  @P1 LDG.E R6, desc[UR40][R8.64] ;  /* 0x0000002808061981 */ /* 0x004ea2000c1e1900 */
[----:B------:R-:W-:-:S04]  /*1d140*/  ISETP.NE.U32.AND P3, PT, RZ, UR8, PT ;  /* 0x00000008ff007c0c */ /* 0x000fc8000bf65070 */
[----:B------:R-:W-:Y:S01]  /*1d150*/  ISETP.NE.AND.EX P3, PT, RZ, UR9, PT, P3 ;  /* 0x00000009ff007c0c */ /* 0x000fe2000bf65330 */
[----:B0-----:R-:W-:-:S12]  /*1d160*/  @P0 IMAD.WIDE R2, R19, 0x4, R2 ;  /* 0x0000000413020825 */ /* 0x001fd800078e0202 */
[----:B------:R-:W0:Y:S01]  /*1d170*/  @P3 LDC.64 R10, c[0x0][0xa18] ;  /* 0x00028600ff0a3b82 */ /* 0x000e220000000a00 */
[----:B------:R3:W5:Y:S01]  /*1d180*/  @P0 LDG.E R7, desc[UR40][R2.64] ;  /* 0x0000002802070981 */ /* 0x000762000c1e1900 */
[----:B------:R-:W-:Y:S01]  /*1d190*/  ISETP.NE.U32.AND P2, PT, RZ, UR6, PT ;  /* 0x00000006ff007c0c */ /* 0x000fe2000bf45070 */
[----:B------:R-:W-:Y:S01]  /*1d1a0*/  IMAD.MOV.U32 R28, RZ, RZ, RZ ;  /* 0x000000ffff1c7224 */ /* 0x000fe200078e00ff */
[----:B------:R-:W-:Y:S01]  /*1d1b0*/  ISETP.NE.U32.AND P0, PT, RZ, UR4, PT ;  /* 0x00000004ff007c0c */ /* 0x000fe2000bf05070 */
[----:B------:R-:W-:Y:S02]  /*1d1c0*/  IMAD.MOV.U32 R0, RZ, RZ, RZ ;  /* 0x000000ffff007224 */ /* 0x000fe400078e00ff */
[----:B-1----:R-:W-:Y:S01]  /*1d1d0*/  IMAD.WIDE R4, R19, 0x4, R4 ;  /* 0x0000000413047825 */ /* 0x002fe200078e0204 */
[----:B---3--:R-:W1:Y:S01]  /*1d1e0*/  LDC.64 R2, c[0x0][0xa10] ;  /* 0x00028400ff027b82 */ /* 0x008e620000000a00 */
[----:B------:R-:W-:Y:S01]  /*1d1f0*/  ULDC UR4, c[0x0][0x288] ;  /* 0x0000a20000047ab9 */ /* 0x000fe20000000800 */
[----:B------:R-:W-:-:S02]  /*1d200*/  ISETP.NE.AND.EX P2, PT, RZ, UR7, PT, P2 ;  /* 0x00000007ff007c0c */ /* 0x000fc4000bf45320 */
        /* <DEDUP_REMOVED lines=26> */
.L_x_11506:
[----:B------:R-:W-:Y:S01]  /*1d3b0*/  ULDC.64 UR4, c[0x0][0xa20] ;  /* 0x0002880000047ab9 */ /* 0x000fe20000000a00 */
[----:B-----5:R-:W-:Y:S01]  /*1d3c0*/  IMAD.IADD R28, R28, 0x1, R7 ;  /* 0x000000011c1c7824 */ /* 0x020fe200078e0207 */
[----:B------:R-:W-:-:S04]  /*1d3d0*/  ISETP.NE.U32.AND P1, PT, RZ, UR4, PT ;  /* 0x00000004ff007c0c */ /* 0x000fc8000bf25070 */
[----:B------:R-:W-:-:S13]  /*1d3e0*/  ISETP.NE.AND.EX P1, PT, RZ, UR5, PT, P1 ;  /* 0x00000005ff007c0c */ /* 0x000fda000bf25310 */
[----:B------:R-:W-:Y:S05]  /*1d3f0*/  @!P1 BRA `(.L_x_11507) ;  /* 0x0000000000109947 */ /* 0x000fea0003800000 */
[----:B------:R-:W1:Y:S02]  /*1d400*/  LDC.64 R4, c[0x0][0xa20] ;  /* 0x00028800ff047b82 */ /* 0x000e640000000a00 */
[----:B-1----:R-:W-:-:S05]  /*1d410*/  IMAD.WIDE R4, R19, 0x4, R4 ;  /* 0x0000000413047825 */ /* 0x002fca00078e0204 */
[----:B------:R1:W5:Y:S01]  /*1d420*/  LDG.E R10, desc[UR40][R4.64] ;  /* 0x00000028040a7981 */ /* 0x000362000c1e1900 */
[----:B------:R-:W-:Y:S05]  /*1d430*/  BRA `(.L_x_11508) ;  /* 0x0000000000107947 */ /* 0x000fea0003800000 */
.L_x_11507:
[----:B------:R-:W-:Y:S05]  /*1d440*/  @!P2 BRA `(.L_x_11508) ;  /* 0x00000000000ca947 */ /* 0x000fea0003800000 */
[----:B------:R-:W2:Y:S04]  /*1d450*/  LDG.E R10, desc[UR40][R4.64] ;  /* 0x00000028040a7981 */ /* 0x000ea8000c1e1900 */
[----:B------:R-:W2:Y:S02]  /*1d460*/  LDG.E R4, desc[UR40][R4.64+0x4] ;  /* 0x0000042804047981 */ /* 0x000ea4000c1e1900 */
[----:B--2---:R-:W-:-:S07]  /*1d470*/  IMAD.IADD R10, R4, 0x1, -R10 ;  /* 0x00000001040a7824 */ /* 0x004fce00078e0a0a */
.L_x_11508:
[----:B-1----:R-:W2:Y:S04]  /*1d480*/  @P0 LDG.E R4, desc[UR40][R2.64] ;  /* 0x0000002802040981 */ /* 0x002ea8000c1e1900 */
[----:B------:R1:W2:Y:S01]  /*1d490*/  @P0 LDG.E R5, desc[UR40][R2.64+0x4] ;  /* 0x0000042802050981 */ /* 0x0002a2000c1e1900 */
[----:B------:R-:W-:Y:S02]  /*1d4a0*/  IMAD R13, R17, 0xc0, RZ ;  /* 0x000000c0110d7824 */ /* 0x000fe400078e02ff */
[----:B-----5:R-:W-:Y:S02]  /*1d4b0*/  IMAD.IADD R7, R10, 0x1, -R7 ;  /* 0x000000010a077824 */ /* 0x020fe400078e0a07 */
[----:B------:R-:W-:Y:S01]  /*1d4c0*/  VIADD R10, R13, 0xbf ;  /* 0x000000bf0d0a7836 */ /* 0x000fe20000000000 */
[----:B------:R3:W-:Y:S01]  /*1d4d0*/  STL [R1+0x14], R13 ;  /* 0x0000140d01007387 */ /* 0x0007e20000100800 */
[----:B-1----:R-:W1:Y:S02]  /*1d4e0*/  LDC R2, c[0x0][0x448] ;  /* 0x00011200ff027b82 */ /* 0x002e640000000800 */
[----:B-1----:R-:W-:-:S13]  /*1d4f0*/  ISETP.NE.AND P1, PT, R2, 0x1, PT ;  /* 0x000000010200780c */ /* 0x002fda0003f25270 */
[----:B------:R-:W1:Y:S08]  /*1d500*/  @P1 LDC R3, c[0x0][0x44c] ;  /* 0x00011300ff031b82 */ /* 0x000e700000000800 */
[----:B------:R-:W4:Y:S01]  /*1d510*/  @P1 LDC R2, c[0x0][0x450] ;  /* 0x00011400ff021b82 */ /* 0x000f220000000800 */
[----:B-1----:R-:W-:-:S05]  /*1d520*/  @P1 IMAD.HI.U32 R3, R10, R3, RZ ;  /* 0x000000030a031227 */ /* 0x002fca00078e00ff */
[----:B----4-:R-:W-:Y:S01]  /*1d530*/  @P1 SHF.R.U32.HI R10, RZ, R2, R3 ;  /* 0x00000002ff0a1219 */ /* 0x010fe20000011603 */
[----:B--2---:R-:W-:-:S04]  /*1d540*/  @P0 IMAD.IADD R6, R5, 0x1, -R4 ;  /* 0x0000000105060824 */ /* 0x004fc800078e0a04 */
[----:B------:R-:W-:-:S04]  /*1d550*/  IMAD.IADD R9, R7, 0x1, R6 ;  /* 0x0000000107097824 */ /* 0x000fc800078e0206 */
[C---:B------:R-:W-:Y:S01]  /*1d560*/  VIADD R17, R9.reuse, 0x7f ;  /* 0x0000007f09117836 */ /* 0x040fe20000000000 */
[----:B------:R-:W-:-:S04]  /*1d570*/  IADD3 R8, R9, 0x1, -R12 ;  /* 0x0000000109087810 */ /* 0x000fc80007ffe80c */
[----:B------:R-:W-:Y:S01]  /*1d580*/  SHF.R.S32.HI R2, RZ, 0x1f, R17 ;  /* 0x0000001fff027819 */ /* 0x000fe20000011411 */
[----:B------:R-:W-:-:S03]  /*1d590*/  IMAD.IADD R10, R8, 0x1, R10 ;  /* 0x00000001080a7824 */ /* 0x000fc600078e020a */
[----:B------:R-:W-:Y:S02]  /*1d5a0*/  LEA.HI R17, R2, R17, RZ, 0x7 ;  /* 0x0000001102117211 */ /* 0x000fe400078f38ff */
[----:B------:R-:W1:Y:S02]  /*1d5b0*/  LDC.64 R2, c[0x0][0x9e0] ;  /* 0x00027800ff027b82 */ /* 0x000e640000000a00 */
[----:B------:R-:W-:Y:S02]  /*1d5c0*/  SHF.R.S32.HI R17, RZ, 0x7, R17 ;  /* 0x00000007ff117819 */ /* 0x000fe40000011411 */
[----:B-1----:R-:W-:Y:S01]  /*1d5d0*/  ISETP.GE.AND P2, PT, R3, 0x1, PT ;  /* 0x000000010300780c */ /* 0x002fe20003f46270 */
        /* <DEDUP_REMOVED lines=13> */
.L_x_11511:
[----:B------:R-:W-:-:S13]  /*1d6b0*/  ISETP.NE.AND P3, PT, R3, 0x1, PT ;  /* 0x000000010300780c */ /* 0x000fda0003f65270 */
[----:B------:R-:W1:Y:S02]  /*1d6c0*/  @P3 LDC.64 R4, c[0x0][0x9e8] ;  /* 0x00027a00ff043b82 */ /* 0x000e640000000a00 */
[----:B-1----:R-:W-:-:S05]  /*1d6d0*/  @P3 IMAD.HI.U32 R4, R11, R4, RZ ;  /* 0x000000040b043227 */ /* 0x002fca00078e00ff */
[----:B------:R-:W-:-:S07]  /*1d6e0*/  @P3 SHF.R.U32.HI R11, RZ, R5, R4 ;  /* 0x00000005ff0b3219 */ /* 0x000fce0000011604 */
.L_x_11512:
[----:B------:R-:W-:Y:S05]  /*1d6f0*/  BSYNC B0 ;  /* 0x0000000000007941 */ /* 0x000fea0003800000 */
.L_x_11510:
[----:B------:R-:W-:-:S05]  /*1d700*/  IMAD R11, R11, R3, R3 ;  /* 0x000000030b0b7224 */ /* 0x000fca00078e0203 */
[----:B------:R-:W-:-:S07]  /*1d710*/  VIMNMX R2, R2, R11, PT ;  /* 0x0000000b02027248 */ /* 0x000fce0003fe0100 */
.L_x_11509:
        /* <DEDUP_REMOVED lines=20> */
.L_x_11515:
[----:B------:R-:W-:-:S13]  /*1d860*/  ISETP.NE.AND P1, PT, R3, 0x1, PT ;  /* 0x000000010300780c */ /* 0x000fda0003f25270 */
[----:B------:R-:W1:Y:S02]  /*1d870*/  @P1 LDC.64 R4, c[0x0][0x9e8] ;  /* 0x00027a00ff041b82 */ /* 0x000e640000000a00 */
[----:B-1----:R-:W-:-:S05]  /*1d880*/  @P1 IMAD.HI.U32 R4, R11, R4, RZ ;  /* 0x000000040b041227 */ /* 0x002fca00078e00ff */
[----:B------:R-:W-:-:S07]  /*1d890*/  @P1 SHF.R.U32.HI R11, RZ, R5, R4 ;  /* 0x00000005ff0b1219 */ /* 0x000fce0000011604 */
.L_x_11516:
[----:B------:R-:W-:Y:S05]  /*1d8a0*/  BSYNC B0 ;  /* 0x0000000000007941 */ /* 0x000fea0003800000 */
.L_x_11514:
[----:B------:R-:W-:-:S05]  /*1d8b0*/  IMAD R3, R11, R3, RZ ;  /* 0x000000030b037224 */ /* 0x000fca00078e02ff */
[----:B------:R-:W-:-:S07]  /*1d8c0*/  VIMNMX R10, R10, R3, !PT ;  /* 0x000000030a0a7248 */ /* 0x000fce0007fe0100 */
.L_x_11513:
[----:B------:R-:W-:Y:S01]  /*1d8d0*/  VIADD R2, R2, 0x7f ;  /* 0x0000007f02027836 */ /* 0x000fe20000000000 */
[----:B------:R-:W-:Y:S01]  /*1d8e0*/  BSSY B0, `(.L_x_11517) ;  /* 0x0000155000007945 */ /* 0x000fe20003800000 */
[----:B------:R-:W-:-:S03]  /*1d8f0*/  PLOP3.LUT P5, PT, PT, PT, PT, 0x80, 0x0 ;  /* 0x000000000000781c */ /* 0x000fc60003faf070 */
[----:B------:R-:W-:-:S04]  /*1d900*/  SHF.R.S32.HI R3, RZ, 0x1f, R2 ;  /* 0x0000001fff037819 */ /* 0x000fc80000011402 */
[----:B------:R-:W-:Y:S02]  /*1d910*/  LEA.HI R3, R3, R2, RZ, 0x7 ;  /* 0x0000000203037211 */ /* 0x000fe400078f38ff */
[----:B------:R-:W-:Y:S02]  /*1d920*/  SHF.R.S32.HI R2, RZ, 0x1f, R10 ;  /* 0x0000001fff027819 */ /* 0x000fe4000001140a */
[----:B------:R-:W-:Y:S02]  /*1d930*/  SHF.R.S32.HI R3, RZ, 0x7, R3 ;  /* 0x00000007ff037819 */ /* 0x000fe40000011403 */
[----:B------:R-:W-:Y:S02]  /*1d940*/  LEA.HI R2, R2, R10, RZ, 0x7 ;  /* 0x0000000a02027211 */ /* 0x000fe400078f38ff */
[----:B------:R-:W-:Y:S02]  /*1d950*/  VIMNMX R3, R17, R3, PT ;  /* 0x0000000311037248 */ /* 0x000fe40003fe0100 */
[----:B------:R-:W-:-:S03]  /*1d960*/  SHF.R.S32.HI R2, RZ, 0x7, R2 ;  /* 0x00000007ff027819 */ /* 0x000fc60000011402 */
[----:B------:R-:W-:Y:S01]  /*1d970*/  IMAD R3, R3, 0x80, -R7 ;  /* 0x0000008003037824 */ /* 0x000fe200078e0a07 */
[----:B------:R-:W-:-:S04]  /*1d980*/  VIMNMX R2, RZ, R2, !PT ;  /* 0x00000002ff027248 */ /* 0x000fc80007fe0100 */
[----:B------:R-:W-:Y:S01]  /*1d990*/  VIMNMX R3, R3, R6, PT ;  /* 0x0000000603037248 */ /* 0x000fe20003fe0100 */
[----:B------:R-:W-:-:S05]  /*1d9a0*/  IMAD R2, R2, 0x80, -R7 ;  /* 0x0000008002027824 */ /* 0x000fca00078e0a07 */
        /* <DEDUP_REMOVED lines=17> */
.L_x_11710:
[----:B--2---:R-:W-:Y:S02]  /*1dac0*/  ISETP.NE.AND P0, PT, R14, RZ, PT ;  /* 0x000000ff0e00720c */ /* 0x004fe40003f05270 */
[----:B------:R-:W-:-:S11]  /*1dad0*/  PLOP3.LUT P2, PT, PT, PT, PT, 0x8, 0x0 ;  /* 0x000000000000781c */ /* 0x000fd60003f4e170 */
[----:B------:R-:W-:Y:S05]  /*1dae0*/  @P0 BRA `(.L_x_11520) ;  /* 0x00000000000c0947 */ /* 0x000fea0003800000 */
[----:B------:R-:W-:-:S03]  /*1daf0*/  UMOV UR4, 0xffffffff ;  /* 0xffffffff00047882 */ /* 0x000fc60000000000 */
[----:B------:R-:W-:Y:S05]  /*1db00*/  BRA.DIV UR4, `(.L_x_11521) ;  /* 0x00000076040c7947 */ /* 0x000fea000b800000 */
[----:B------:R-:W-:-:S13]  /*1db10*/  ELECT P2, URZ, PT ;  /* 0x00000000003f782f */ /* 0x000fda0003840000 */
.L_x_11520:
[----:B-1----:R-:W2:Y:S01]  /*1db20*/  LDL R3, [R1+0x24] ;  /* 0x0000240001037983 */ /* 0x002ea20000100800 */
[----:B------:R-:W-:Y:S01]  /*1db30*/  BSSY B1, `(.L_x_11522) ;  /* 0x0000008000017945 */ /* 0x000fe20003800000 */
[----:B--2---:R-:W-:-:S05]  /*1db40*/  VIADD R3, R3, 0x1 ;  /* 0x0000000103037836 */ /* 0x004fca0000000000 */
[----:B------:R-:W-:-:S04]  /*1db50*/  LEA.HI R6, R3, R3, RZ, 0x1 ;  /* 0x0000000303067211 */ /* 0x000fc800078f08ff */
[----:B------:R-:W-:-:S05]  /*1db60*/  LOP3.LUT R6, R6, 0xfffffffe, RZ, 0xc0, !PT ;  /* 0xfffffffe06067812 */ /* 0x000fca00078ec0ff */
[----:B------:R-:W-:-:S05]  /*1db70*/  IMAD.IADD R3, R3, 0x1, -R6 ;  /* 0x0000000103037824 */ /* 0x000fca00078e0a06 */
[----:B------:R-:W-:-:S04]  /*1db80*/  SHF.L.U32 R3, R3, 0x1f, RZ ;  /* 0x0000001f03037819 */ /* 0x000fc800000006ff */
[----:B------:R-:W1:Y:S02]  /*1db90*/  SYNCS.PHASECHK.TRANS64.TRYWAIT P0, [R22+URZ+0x2d820], R3 ;  /* 0x02d82003160075a7 */ /* 0x000e64000800017f */
[----:B-1----:R-:W-:Y:S05]  /*1dba0*/  @!P0 BRA `(.L_x_11523) ;  /* 0x0000007400088947 */ /* 0x002fea0003800000 */
.L_x_11713:
[----:B------:R-:W-:Y:S05]  /*1dbb0*/  BSYNC B1 ;  /* 0x0000000000017941 */ /* 0x000fea0003800000 */
.L_x_11522:
[----:B------:R-:W-:Y:S04]  /*1dbc0*/  BSSY B1, `(.L_x_11524) ;  /* 0x0000088000017945 */ /* 0x000fe80003800000 */
[----:B------:R-:W-:Y:S05]  /*1dbd0*/  @!P2 BRA `(.L_x_11525) ;  /* 0x000000080018a947 */ /* 0x000fea0003800000 */
[----:B------:R-:W2:Y:S01]  /*1dbe0*/  LDL R7, [R1] ;  /* 0x0000000001077983 */ /* 0x000ea20000100800 */
[----:B------:R-:W-:Y:S01]  /*1dbf0*/  IMAD R11, R29, 0x8, R22 ;  /* 0x000000081d0b7824 */ /* 0x000fe200078e0216 */
[----:B------:R-:W3:Y:S01]  /*1dc00*/  S2R R6, SR_TID.X ;  /* 0x0000000000067919 */ /* 0x000ee20000002100 */
[----:B------:R-:W-:Y:S01]  /*1dc10*/  BSSY B2, `(.L_x_11526) ;  /* 0x0000006000027945 */ /* 0x000fe20003800000 */
[----:B---3--:R-:W-:-:S04]  /*1dc20*/  LOP3.LUT R6, R6, 0x7f, RZ, 0xc0, !PT ;  /* 0x0000007f06067812 */ /* 0x008fc800078ec0ff */
[----:B------:R-:W-:Y:S02]  /*1dc30*/  ISETP.NE.AND P4, PT, R6, RZ, PT ;  /* 0x000000ff0600720c */ /* 0x000fe40003f85270 */
[----:B--2---:R-:W-:-:S04]  /*1dc40*/  SHF.L.U32 R10, R7, 0x1f, RZ ;  /* 0x0000001f070a7819 */ /* 0x004fc800000006ff */
[----:B------:R-:W2:Y:S02]  /*1dc50*/  SYNCS.PHASECHK.TRANS64.TRYWAIT P0, [R11+URZ+0x2d8a0], R10 ;  /* 0x02d8a00a0b0075a7 */ /* 0x000ea4000800017f */
[----:B--2---:R-:W-:Y:S05]  /*1dc60*/  @!P0 BRA `(.L_x_11527) ;  /* 0x0000007000ec8947 */ /* 0x004fea0003800000 */
.L_x_11714:
[----:B------:R-:W-:Y:S05]  /*1dc70*/  BSYNC B2 ;  /* 0x0000000000027941 */ /* 0x000fea0003800000 */
.L_x_11526:
[----:B------:R-:W-:Y:S04]  /*1dc80*/  BSSY B2, `(.L_x_11528) ;  /* 0x0000007000027945 */ /* 0x000fe80003800000 */
[----:B------:R-:W-:Y:S05]  /*1dc90*/  @P4 BRA `(.L_x_11529) ;  /* 0x0000000000144947 */ /* 0x000fea0003800000 */
[----:B------:R-:W-:Y:S01]  /*1dca0*/  LOP3.LUT P0, RZ, R23, 0x1, RZ, 0xc0, !PT ;  /* 0x0000000117ff7812 */ /* 0x000fe2000780c0ff */
[----:B-1----:R-:W-:-:S04]  /*1dcb0*/  IMAD.MOV.U32 R3, RZ, RZ, 0x6000 ;  /* 0x00006000ff037424 */ /* 0x002fc800078e00ff */
[----:B------:R3:W-:Y:S08]  /*1dcc0*/  SYNCS.ARRIVE.TRANS64 RZ, [R11+URZ+0x2d890], R3 ;  /* 0x02d890030bff79a7 */ /* 0x0007f0000800003f */
[----:B------:R-:W-:Y:S05]  /*1dcd0*/  @!P0 BRA `(.L_x_11529) ;  /* 0x0000000000048947 */ /* 0x000fea0003800000 */
[----:B------:R-:W-:Y:S01]  /*1dce0*/  BPT.TRAP 0x1 ;  /* 0x000000040000795c */ /* 0x000fe20000300000 */
.L_x_11529:
[----:B------:R-:W-:Y:S05]  /*1dcf0*/  BSYNC B2 ;  /* 0x0000000000027941 */ /* 0x000fea0003800000 */
.L_x_11528:
        /* <DEDUP_REMOVED lines=8> */
[----:B-1-3--:R-:W-:Y:S01]  /*1dd80*/  VIADD R3, R11, 0x2d890 ;  /* 0x0002d8900b037836 */ /* 0x00afe20000000000 */
[----:B------:R-:W-:Y:S01]  /*1dd90*/  UMOV UR6, 0x0 ;  /* 0x0000000000067882 */ /* 0x000fe20000000000 */
[----:B0-----:R-:W-:Y:S01]  /*1dda0*/  VIADD R12, R7, 0x15400 ;  /* 0x00015400070c7836 */ /* 0x001fe20000000000 */
[----:B------:R-:W-:-:S09]  /*1ddb0*/  UMOV UR7, 0x12f00000 ;  /* 0x12f0000000077882 */ /* 0x000fd20000000000 */
.L_x_11530:
        /* <DEDUP_REMOVED lines=16> */
.L_x_11531:
        /* <DEDUP_REMOVED lines=16> */
.L_x_11532:
        /* <DEDUP_REMOVED lines=13> */
.L_x_11715:
[----:B------:R-:W-:Y:S05]  /*1e090*/  BSYNC B2 ;  /* 0x0000000000027941 */ /* 0x000fea0003800000 */
.L_x_11533:
[----:B------:R-:W-:Y:S01]  /*1e0a0*/  BSSY B2, `(.L_x_11535) ;  /* 0x0000009000027945 */ /* 0x000fe20003800000 */
[----:B------:R-:W-:Y:S02]  /*1e0b0*/  IMAD.MOV.U32 R12, RZ, RZ, 0x0 ;  /* 0x00000000ff0c7424 */ /* 0x000fe400078e00ff */
[----:B------:R-:W-:Y:S01]  /*1e0c0*/  IMAD.MOV.U32 R13, RZ, RZ, 0x12f00000 ;  /* 0x12f00000ff0d7424 */ /* 0x000fe200078e00ff */
[----:B------:R-:W-:Y:S06]  /*1e0d0*/  @P4 BRA `(.L_x_11536) ;  /* 0x0000000000144947 */ /* 0x000fec0003800000 */
[----:B------:R-:W-:Y:S01]  /*1e0e0*/  LOP3.LUT P0, RZ, R23, 0x1, RZ, 0xc0, !PT ;  /* 0x0000000117ff7812 */ /* 0x000fe2000780c0ff */
[----:B------:R-:W-:-:S04]  /*1e0f0*/  IMAD.MOV.U32 R3, RZ, RZ, 0x6000 ;  /* 0x00006000ff037424 */ /* 0x000fc800078e00ff */
[----:B------:R1:W-:Y:S08]  /*1e100*/  SYNCS.ARRIVE.TRANS64 RZ, [R11+URZ+0x2d8b0], R3 ;  /* 0x02d8b0030bff79a7 */ /* 0x0003f0000800003f */
[----:B------:R-:W-:Y:S05]  /*1e110*/  @!P0 BRA `(.L_x_11536) ;  /* 0x0000000000048947 */ /* 0x000fea0003800000 */
[----:B------:R-:W-:Y:S01]  /*1e120*/  BPT.TRAP 0x1 ;  /* 0x000000040000795c */ /* 0x000fe20000300000 */
.L_x_11536:
[----:B------:R-:W-:Y:S05]  /*1e130*/  BSYNC B2 ;  /* 0x0000000000027941 */ /* 0x000fea0003800000 */
.L_x_11535:
        /* <DEDUP_REMOVED lines=8> */
.L_x_11537:
        /* <DEDUP_REMOVED lines=15> */
.L_x_11538:
        /* <DEDUP_REMOVED lines=15> */
.L_x_11539:
        /* <DEDUP_REMOVED lines=10> */
.L_x_11525:
[----:B------:R-:W-:Y:S05]  /*1e440*/  BSYNC B1 ;  /* 0x0000000000017941 */ /* 0x000fea0003800000 */
.L_x_11524:
[----:B------:R-:W2:Y:S01]  /*1e450*/  LDL.LU R10, [R1] ;  /* 0x00000000010a7983 */ /* 0x000ea20000300800 */
[----:B------:R-:W-:Y:S01]  /*1e460*/  VIADD R29, R29, 0x1 ;  /* 0x000000011d1d7836 */ /* 0x000fe20000000000 */
[----:B------:R-:W-:Y:S01]  /*1e470*/  PLOP3.LUT P5, PT, PT, PT, PT, 0x8, 0x0 ;  /* 0x000000000000781c */ /* 0x000fe20003fae170 */
[----:B------:R-:W-:-:S03]  /*1e480*/  VIADD R7, R2, 0xfffffffe ;  /* 0xfffffffe02077836 */ /* 0x000fc60000000000 */
[----:B------:R-:W-:-:S04]  /*1e490*/  ISETP.NE.AND P0, PT, R29, 0x2, PT ;  /* 0x000000021d00780c */ /* 0x000fc80003f05270 */
[----:B-1----:R-:W-:Y:S02]  /*1e4a0*/  SEL R3, RZ, 0x1, P0 ;  /* 0x00000001ff037807 */ /* 0x002fe40000000000 */
[----:B------:R-:W-:Y:S02]  /*1e4b0*/  SEL R29, R29, RZ, P0 ;  /* 0x000000ff1d1d7207 */ /* 0x000fe40000000000 */
[----:B------:R-:W-:Y:S02]  /*1e4c0*/  ISETP.GE.AND P0, PT, R7, R5, PT ;  /* 0x000000050700720c */ /* 0x000fe40003f06270 */
[----:B--2---:R-:W-:-:S05]  /*1e4d0*/  LOP3.LUT R10, R10, R3, RZ, 0x3c, !PT ;  /* 0x000000030a0a7212 */ /* 0x004fca00078e3cff */
[----:B------:R1:W-:Y:S06]  /*1e4e0*/  STL [R1], R10 ;  /* 0x0000000a01007387 */ /* 0x0003ec0000100800 */
[----:B------:R-:W-:Y:S05]  /*1e4f0*/  @!P0 BRA `(.L_x_11518) ;  /* 0x00000008004c8947 */ /* 0x000fea0003800000 */
.L_x_11556:
[----:B------:R-:W-:Y:S05]  /*1e500*/  YIELD ;  /* 0x0000000000007946 */ /* 0x000fea0003800000 */
[----:B------:R-:W-:Y:S04]  /*1e510*/  BSSY B1, `(.L_x_11540) ;  /* 0x0000087000017945 */ /* 0x000fe80003800000 */
[----:B--2---:R-:W-:Y:S05]  /*1e520*/  @!P2 BRA `(.L_x_11541) ;  /* 0x000000080014a947 */ /* 0x004fea0003800000 */
        /* <DEDUP_REMOVED lines=9> */
.L_x_11716:
[----:B------:R-:W-:Y:S05]  /*1e5c0*/  BSYNC B2 ;  /* 0x0000000000027941 */ /* 0x000fea0003800000 */
.L_x_11542:
[----:B------:R-:W-:Y:S04]  /*1e5d0*/  BSSY B2, `(.L_x_11544) ;  /* 0x0000007000027945 */ /* 0x000fe80003800000 */
[----:B------:R-:W-:Y:S05]  /*1e5e0*/  @P1 BRA `(.L_x_11545) ;  /* 0x0000000000141947 */ /* 0x000fea0003800000 */
[----:B------:R-:W-:Y:S01]  /*1e5f0*/  LOP3.LUT P0, RZ, R23, 0x1, RZ, 0xc0, !PT ;  /* 0x0000000117ff7812 */ /* 0x000fe2000780c0ff */
[----:B------:R-:W-:-:S04]  /*1e600*/  IMAD.MOV.U32 R2, RZ, RZ, 0x6000 ;  /* 0x00006000ff027424 */ /* 0x000fc800078e00ff */
[----:B------:R3:W-:Y:S08]  /*1e610*/  SYNCS.ARRIVE.TRANS64 RZ, [R6+URZ+0x2d890], R2 ;  /* 0x02d8900206ff79a7 */ /* 0x0007f0000800003f */
[----:B------:R-:W-:Y:S05]  /*1e620*/  @!P0 BRA `(.L_x_11545) ;  /* 0x0000000000048947 */ /* 0x000fea0003800000 */
[----:B------:R-:W-:Y:S01]  /*1e630*/  BPT.TRAP 0x1 ;  /* 0x000000040000795c */ /* 0x000fe20000300000 */
.L_x_11545:
[----:B------:R-:W-:Y:S05]  /*1e640*/  BSYNC B2 ;  /* 0x0000000000027941 */ /* 0x000fea0003800000 */
.L_x_11544:
[----:B------:R-:W-:Y:S01]  /*1e650*/  IMAD.MOV.U32 R13, RZ, RZ, RZ ;  /* 0x000000ffff0d7224 */ /* 0x000fe200078e00ff */
[----:B------:R-:W-:Y:S01]  /*1e660*/  UIADD3 UR4, UP0, UR42, 0x570, URZ ;  /* 0x000005702a047890 */ /* 0x000fe2000ff1e03f */
[----:B-1----:R-:W-:Y:S01]  /*1e670*/  IMAD R10, R29, 0x6000, R22 ;  /* 0x000060001d0a7824 */ /* 0x002fe200078e0216 */
[----:B------:R-:W-:Y:S01]  /*1e680*/  PLOP3.LUT P0, PT, PT, PT, PT, 0x80, 0x0 ;  /* 0x000000000000781c */ /* 0x000fe20003f0f070 */
[----:B------:R-:W-:Y:S01]  /*1e690*/  IMAD R11, R7, 0x80, R0 ;  /* 0x00000080070b7824 */ /* 0x000fe200078e0200 */
[----:B------:R-:W-:Y:S01]  /*1e6a0*/  R2UR UR10, R13 ;  /* 0x000000000d0a72ca */ /* 0x000fe200000e0000 */
[----:B---3--:R-:W-:Y:S01]  /*1e6b0*/  VIADD R2, R6, 0x2d890 ;  /* 0x0002d89006027836 */ /* 0x008fe20000000000 */
[----:B------:R-:W-:Y:S01]  /*1e6c0*/  UIADD3.X UR5, URZ, UR43, URZ, UP0, !UPT ;  /* 0x0000002b3f057290 */ /* 0x000fe200087fe43f */
[----:B0-----:R-:W-:Y:S01]  /*1e6d0*/  VIADD R12, R10, 0x15400 ;  /* 0x000154000a0c7836 */ /* 0x001fe20000000000 */
[----:B------:R-:W-:Y:S01]  /*1e6e0*/  UMOV UR6, 0x0 ;  /* 0x0000000000067882 */ /* 0x000fe20000000000 */
[----:B------:R-:W-:-:S10]  /*1e6f0*/  UMOV UR7, 0x12f00000 ;  /* 0x12f0000000077882 */ /* 0x000fd40000000000 */
.L_x_11546:
        /* <DEDUP_REMOVED lines=16> */
.L_x_11547:
        /* <DEDUP_REMOVED lines=16> */
.L_x_11548:
        /* <DEDUP_REMOVED lines=13> */
.L_x_11717:
[----:B------:R-:W-:Y:S05]  /*1e9d0*/  BSYNC B2 ;  /* 0x0000000000027941 */ /* 0x000fea0003800000 */
.L_x_11549:
[----:B------:R-:W-:Y:S01]  /*1e9e0*/  BSSY B2, `(.L_x_11551) ;  /* 0x0000009000027945 */ /* 0x000fe20003800000 */
[----:B------:R-:W-:Y:S02]  /*1e9f0*/  IMAD.MOV.U32 R2, RZ, RZ, 0x0 ;  /* 0x00000000ff027424 */ /* 0x000fe400078e00ff */
[----:B0-2---:R-:W-:Y:S01]  /*1ea00*/  IMAD.MOV.U32 R3, RZ, RZ, 0x12f00000 ;  /* 0x12f00000ff037424 */ /* 0x005fe200078e00ff */
[----:B------:R-:W-:Y:S06]  /*1ea10*/  @P1 BRA `(.L_x_11552) ;  /* 0x0000000000141947 */ /* 0x000fec0003800000 */
[----:B------:R-:W-:Y:S01]  /*1ea20*/  LOP3.LUT P0, RZ, R23, 0x1, RZ, 0xc0, !PT ;  /* 0x0000000117ff7812 */ /* 0x000fe2000780c0ff */
[----:B------:R-:W-:-:S04]  /*1ea30*/  IMAD.MOV.U32 R12, RZ, RZ, 0x6000 ;  /* 0x00006000ff0c7424 */ /* 0x000fc800078e00ff */
[----:B------:R0:W-:Y:S08]  /*1ea40*/  SYNCS.ARRIVE.TRANS64 RZ, [R6+URZ+0x2d8b0], R12 ;  /* 0x02d8b00c06ff79a7 */ /* 0x0001f0000800003f */
[----:B------:R-:W-:Y:S05]  /*1ea50*/  @!P0 BRA `(.L_x_11552) ;  /* 0x0000000000048947 */ /* 0x000fea0003800000 */
[----:B------:R-:W-:Y:S01]  /*1ea60*/  BPT.TRAP 0x1 ;  /* 0x000000040000795c */ /* 0x000fe20000300000 */
.L_x_11552:
[----:B------:R-:W-:Y:S05]  /*1ea70*/  BSYNC B2 ;  /* 0x0000000000027941 */ /* 0x000fea0003800000 */
.L_x_11551:
        /* <DEDUP_REMOVED lines=8> */
.L_x_11553:
        /* <DEDUP_REMOVED lines=15> */
.L_x_11554:
        /* <DEDUP_REMOVED lines=15> */
.L_x_11555:
        /* <DEDUP_REMOVED lines=10> */
.L_x_11541:
[----:B------:R-:W-:Y:S05]  /*1ed80*/  BSYNC B1 ;  /* 0x0000000000017941 */ /* 0x000fea0003800000 */
.L_x_11540:
[----:B------:R-:W2:Y:S01]  /*1ed90*/  LDL.LU R3, [R1] ;  /* 0x0000000001037983 */ /* 0x000ea20000300800 */
[----:B------:R-:W-:-:S05]  /*1eda0*/  VIADD R29, R29, 0x1 ;  /* 0x000000011d1d7836 */ /* 0x000fca0000000000 */
[----:B------:R-:W-:-:S04]  /*1edb0*/  ISETP.NE.AND P0, PT, R29, 0x2, PT ;  /* 0x000000021d00780c */ /* 0x000fc80003f05270 */
[----:B------:R-:W-:Y:S02]  /*1edc0*/  SEL R2, RZ, 0x1, P0 ;  /* 0x00000001ff027807 */ /* 0x000fe40000000000 */
[----:B------:R-:W-:Y:S02]  /*1edd0*/  SEL R29, R29, RZ, P0 ;  /* 0x000000ff1d1d7207 */ /* 0x000fe40000000000 */
[C---:B------:R-:W-:Y:S01]  /*1ede0*/  ISETP.GT.AND P0, PT, R7.reuse, R5, PT ;  /* 0x000000050700720c */ /* 0x040fe20003f04270 */
[----:B------:R-:W-:Y:S01]  /*1edf0*/  VIADD R7, R7, 0xffffffff ;  /* 0xffffffff07077836 */ /* 0x000fe20000000000 */
[----:B--2---:R-:W-:-:S05]  /*1ee00*/  LOP3.LUT R3, R3, R2, RZ, 0x3c, !PT ;  /* 0x0000000203037212 */ /* 0x004fca00078e3cff */
[----:B------:R2:W-:Y:S06]  /*1ee10*/  STL [R1], R3 ;  /* 0x0000000301007387 */ /* 0x0005ec0000100800 */
[----:B------:R-:W-:Y:S05]  /*1ee20*/  @P0 BRA `(.L_x_11556) ;  /* 0xfffffff400b40947 */ /* 0x000fea000383ffff */
.L_x_11518:
[----:B------:R-:W-:Y:S05]  /*1ee30*/  BSYNC B0 ;  /* 0x0000000000007941 */ /* 0x000fea0003800000 */
.L_x_11517:
[----:B------:R-:W3:Y:S01]  /*1ee40*/  LDL R6, [R1+0x14] ;  /* 0x0000140001067983 */ /* 0x000ee20000100800 */
[----:B------:R-:W4:Y:S01]  /*1ee50*/  LDC R0, c[0x0][0x448] ;  /* 0x00011200ff007b82 */ /* 0x000f220000000800 */
[----:B------:R-:W-:Y:S07]  /*1ee60*/  @!P5 WARPSYNC.ALL ;  /* 0x000000000000d948 */ /* 0x000fee0003800000 */
[----:B------:R-:W-:Y:S01]  /*1ee70*/  @!P5 BAR.SYNC.DEFER_BLOCKING 0xc, 0x200 ;  /* 0x030800000000db1d */ /* 0x000fe20000010000 */
[----:B----4-:R-:W-:-:S13]  /*1ee80*/  ISETP.NE.AND P0, PT, R0, 0x1, PT ;  /* 0x000000010000780c */ /* 0x010fda0003f05270 */
[----:B------:R-:W4:Y:S08]  /*1ee90*/  @P0 LDC R5, c[0x0][0x44c] ;  /* 0x00011300ff050b82 */ /* 0x000f300000000800 */
[----:B--2---:R-:W2:Y:S01]  /*1eea0*/  @P0 LDC R3, c[0x0][0x450] ;  /* 0x00011400ff030b82 */ /* 0x004ea20000000800 */
[----:B---3--:R-:W-:-:S04]  /*1eeb0*/  VIADD R2, R6, 0xbf ;  /* 0x000000bf06027836 */ /* 0x008fc80000000000 */
[----:B----4-:R-:W-:-:S05]  /*1eec0*/  @P0 IMAD.HI.U32 R0, R2, R5, RZ ;  /* 0x0000000502000227 */ /* 0x010fca00078e00ff */
[----:B--2---:R-:W-:-:S05]  /*1eed0*/  @P0 SHF.R.U32.HI R2, RZ, R3, R0 ;  /* 0x00000003ff020219 */ /* 0x004fca0000011600 */
[----:B------:R-:W-:Y:S02]  /*1eee0*/  IMAD.IADD R8, R8, 0x1, R2 ;  /* 0x0000000108087824 */ /* 0x000fe400078e0202 */
[----:B------:R-:W2:Y:S02]  /*1eef0*/  LDC.64 R2, c[0x0][0x9e0] ;  /* 0x00027800ff027b82 */ /* 0x000ea40000000a00 */
[----:B--2---:R-:W-:Y:S01]  /*1ef00*/  ISETP.GE.AND P1, PT, R3, 0x1, PT ;  /* 0x000000010300780c */ /* 0x004fe20003f26270 */
[----:B------:R-:W-:-:S12]  /*1ef10*/  IMAD.IADD R2, R8, 0x1, R2 ;  /* 0x0000000108027824 */ /* 0x000fd800078e0202 */
[----:B------:R-:W-:Y:S05]  /*1ef20*/  @!P1 BRA `(.L_x_11557) ;  /* 0x0000000000489947 */ /* 0x000fea0003800000 */
        /* <DEDUP_REMOVED lines=11> */
.L_x_11559:
[----:B------:R-:W-:-:S13]  /*1efe0*/  ISETP.NE.AND P2, PT, R3, 0x1, PT ;  /* 0x000000010300780c */ /* 0x000fda0003f45270 */
[----:B------:R-:W2:Y:S02]  /*1eff0*/  @P2 LDC.64 R4, c[0x0][0x9e8] ;  /* 0x00027a00ff042b82 */ /* 0x000ea40000000a00 */
[----:B--2---:R-:W-:-:S05]  /*1f000*/  @P2 IMAD.HI.U32 R4, R0, R4, RZ ;  /* 0x0000000400042227 */ /* 0x004fca00078e00ff */
[----:B------:R-:W-:-:S07]  /*1f010*/  @P2 SHF.R.U32.HI R0, RZ, R5, R4 ;  /* 0x00000005ff002219 */ /* 0x000fce0000011604 */
.L_x_11560:
[----:B------:R-:W-:Y:S05]  /*1f020*/  BSYNC B0 ;  /* 0x0000000000007941 */ /* 0x000fea0003800000 */
.L_x_11558:
[----:B------:R-:W-:-:S05]  /*1f030*/  IMAD R5, R0, R3, R3 ;  /* 0x0000000300057224 */ /* 0x000fca00078e0203 */
[----:B------:R-:W-:-:S07]  /*1f040*/  VIMNMX R2, R2, R5, PT ;  /* 0x0000000502027248 */ /* 0x000fce0003fe0100 */
.L_x_11557:
[----:B------:R-:W-:Y:S01]  /*1f050*/  VIADD R2, R2, 0x7f ;  /* 0x0000007f02027836 */ /* 0x000fe20000000000 */
[----:B------:R-:W-:-:S04]  /*1f060*/  ULDC UR4, c[0x0][0x9dc] ;  /* 0x0002770000047ab9 */ /* 0x000fc80000000800 */
[----:B------:R-:W-:-:S04]  /*1f070*/  SHF.R.S32.HI R5, RZ, 0x1f, R2 ;  /* 0x0000001fff057819 */ /* 0x000fc80000011402 */
[----:B------:R-:W-:Y:S02]  /*1f080*/  LEA.HI R5, R5, R2, RZ, 0x7 ;  /* 0x0000000205057211 */ /* 0x000fe400078f38ff */
[----:B------:R-:W2:Y:S02]  /*1f090*/  @P0 LDC R2, c[0x0][0x44c] ;  /* 0x00011300ff020b82 */ /* 0x000ea40000000800 */
[----:B------:R-:W-:-:S04]  /*1f0a0*/  SHF.R.S32.HI R0, RZ, 0x7, R5 ;  /* 0x00000007ff007819 */ /* 0x000fc80000011405 */
[----:B------:R-:W-:Y:S02]  /*1f0b0*/  VIMNMX R25, R17, R0, PT ;  /* 0x0000000011197248 */ /* 0x000fe40003fe0100 */
[----:B------:R-:W3:Y:S03]  /*1f0c0*/  @P0 LDC R0, c[0x0][0x450] ;  /* 0x00011400ff000b82 */ /* 0x000ee60000000800 */
[----:B------:R4:W-:Y:S01]  /*1f0d0*/  STL [R1+0x18], R25 ;  /* 0x0000181901007387 */ /* 0x0009e20000100800 */
[----:B--2---:R-:W-:-:S04]  /*1f0e0*/  @P0 IMAD.HI.U32 R5, R6, R2, RZ ;  /* 0x0000000206050227 */ /* 0x004fc800078e00ff */
[----:B------:R-:W-:Y:S01]  /*1f0f0*/  IMAD.MOV.U32 R2, RZ, RZ, R6 ;  /* 0x000000ffff027224 */ /* 0x000fe200078e0006 */
[----:B---3--:R-:W-:-:S05]  /*1f100*/  @P0 SHF.R.U32.HI R2, RZ, R0, R5 ;  /* 0x00000000ff020219 */ /* 0x008fca0000011605 */
[----:B------:R-:W-:-:S04]  /*1f110*/  IMAD.IADD R2, R9, 0x1, R2 ;  /* 0x0000000109027824 */ /* 0x000fc800078e0202 */
[----:B------:R-:W-:Y:S01]  /*1f120*/  VIADD R0, R2, -UR4 ;  /* 0x8000000402007c36 */ /* 0x000fe20008000000 */
[----:B----4-:R-:W-:Y:S06]  /*1f130*/  @!P1 BRA `(.L_x_11561) ;  /* 0x0000000000449947 */ /* 0x010fec0003800000 */
[----:B------:R-:W-:Y:S01]  /*1f140*/  ISETP.GT.AND P0, PT, R2, -0x1, PT ;  /* 0xffffffff0200780c */ /* 0x000fe20003f04270 */
[----:B------:R-:W-:-:S12]  /*1f150*/  BSSY B0, `(.L_x_11562) ;  /* 0x000000d000007945 */ /* 0x000fd80003800000 */
        /* <DEDUP_REMOVED lines=8> */
.L_x_11563:
[----:B------:R-:W-:-:S13]  /*1f1e0*/  ISETP.NE.AND P0, PT, R3, 0x1, PT ;  /* 0x000000010300780c */ /* 0x000fda0003f05270 */
[----:B------:R-:W2:Y:S02]  /*1f1f0*/  @P0 LDC.64 R4, c[0x0][0x9e8] ;  /* 0x00027a00ff040b82 */ /* 0x000ea40000000a00 */
[----:B--2---:R-:W-:-:S05]  /*1f200*/  @P0 IMAD.HI.U32 R4, R2, R4, RZ ;  /* 0x0000000402040227 */ /* 0x004fca00078e00ff */
[----:B------:R-:W-:-:S07]  /*1f210*/  @P0 SHF.R.U32.HI R2, RZ, R5, R4 ;  /* 0x00000005ff020219 */ /* 0x000fce0000011604 */
.L_x_11564:
[----:B------:R-:W-:Y:S05]  /*1f220*/  BSYNC B0 ;  /* 0x0000000000007941 */ /* 0x000fea0003800000 */
.L_x_11562:
[----:B------:R-:W-:-:S05]  /*1f230*/  IMAD R3, R2, R3, RZ ;  /* 0x0000000302037224 */ /* 0x000fca00078e02ff */
[----:B------:R-:W-:-:S07]  /*1f240*/  VIMNMX R0, R0, R3, !PT ;  /* 0x0000000300007248 */ /* 0x000fce0007fe0100 */
.L_x_11561:
[----:B------:R-:W-:Y:S01]  /*1f250*/  SHF.R.S32.HI R3, RZ, 0x1f, R0 ;  /* 0x0000001fff037819 */ /* 0x000fe20000011400 */
[----:B------:R-:W-:Y:S03]  /*1f260*/  BSSY B7, `(.L_x_11565) ;  /* 0x000041a000077945 */ /* 0x000fe60003800000 */
[----:B------:R-:W-:-:S04]  /*1f270*/  LEA.HI R3, R3, R0, RZ, 0x7 ;  /* 0x0000000003037211 */ /* 0x000fc800078f38ff */
[----:B------:R-:W-:-:S04]  /*1f280*/  SHF.R.S32.HI R3, RZ, 0x7, R3 ;  /* 0x00000007ff037819 */ /* 0x000fc80000011403 */
[----:B------:R-:W-:-:S04]  /*1f290*/  VIMNMX R2, RZ, R3, !PT ;  /* 0x00000003ff027248 */ /* 0x000fc80007fe0100 */
[----:B------:R-:W-:Y:S01]  /*1f2a0*/  ISETP.GT.AND P0, PT, R25, R2, PT ;  /* 0x000000021900720c */ /* 0x000fe20003f04270 */
        /* <DEDUP_REMOVED lines=19> */
.L_x_11566:
        /* <DEDUP_REMOVED lines=13> */
[----:B-1----:R-:W-:Y:S02]  /*1f4b0*/  IMAD.U32 R10, RZ, RZ, UR4 ;  /* 0x00000004ff0a7e24 */ /* 0x002fe4000f8e00ff */
[----:B------:R-:W-:Y:S02]  /*1f4c0*/  IMAD.U32 R11, RZ, RZ, UR5 ;  /* 0x00000005ff0b7e24 */ /* 0x000fe4000f8e00ff */
[----:B------:R-:W-:Y:S02]  /*1f4d0*/  IMAD.MOV.U32 R8, RZ, RZ, 0x70 ;  /* 0x00000070ff087424 */ /* 0x000fe400078e00ff */
[----:B0-----:R-:W-:Y:S02]  /*1f4e0*/  IMAD.MOV.U32 R12, RZ, RZ, 0x1 ;  /* 0x00000001ff0c7424 */ /* 0x001fe400078e00ff */
[----:B------:R-:W-:-:S07]  /*1f4f0*/  IMAD.MOV.U32 R13, RZ, RZ, RZ ;  /* 0x000000ffff0d7224 */ /* 0x000fce00078e00ff */
[----:B------:R-:W-:-:S07]  /*1f500*/  LEPC R20, `(.L_x_11569) ;  /* 0x000000001014794e */ /* 0x000fce0000000000 */
[----:B--2---:R-:W-:Y:S05]  /*1f510*/  CALL.ABS.NOINC R2 ;  /* 0x0000000002007343 */ /* 0x004fea0003c00000 */
.L_x_11569:
[----:B------:R-:W-:Y:S05]  /*1f520*/  BSYNC B6 ;  /* 0x0000000000067941 */ /* 0x000fea0003800000 */
.L_x_11568:
        /* <DEDUP_REMOVED lines=13> */
[----:B-1----:R-:W-:Y:S02]  /*1f600*/  IMAD.U32 R10, RZ, RZ, UR4 ;  /* 0x00000004ff0a7e24 */ /* 0x002fe4000f8e00ff */
[----:B------:R-:W-:Y:S02]  /*1f610*/  IMAD.U32 R11, RZ, RZ, UR5 ;  /* 0x00000005ff0b7e24 */ /* 0x000fe4000f8e00ff */
[----:B------:R-:W-:Y:S02]  /*1f620*/  IMAD.MOV.U32 R8, RZ, RZ, 0x70 ;  /* 0x00000070ff087424 */ /* 0x000fe400078e00ff */
[----:B0-----:R-:W-:Y:S02]  /*1f630*/  IMAD.MOV.U32 R12, RZ, RZ, 0x1 ;  /* 0x00000001ff0c7424 */ /* 0x001fe400078e00ff */
[----:B--2---:R-:W-:-:S07]  /*1f640*/  IMAD.MOV.U32 R13, RZ, RZ, RZ ;  /* 0x000000ffff0d7224 */ /* 0x004fce00078e00ff */
[----:B------:R-:W-:-:S07]  /*1f650*/  LEPC R20, `(.L_x_11572) ;  /* 0x000000001014794e */ /* 0x000fce0000000000 */
[----:B---3--:R-:W-:Y:S05]  /*1f660*/  CALL.ABS.NOINC R2 ;  /* 0x0000000002007343 */ /* 0x008fea0003c00000 */
.L_x_11572:
        /* <DEDUP_REMOVED lines=15> */
.L_x_11571:
[----:B------:R-:W-:Y:S05]  /*1f760*/  BSYNC B6 ;  /* 0x0000000000067941 */ /* 0x000fea0003800000 */
.L_x_11570:
        /* <DEDUP_REMOVED lines=8> */
[----:B------:R-:W-:Y:S01]  /*1f7f0*/  VIADD R25, R25, 0xffffffff ;  /* 0xffffffff19197836 */ /* 0x000fe20000000000 */
[----:B--2---:R-:W2:Y:S02]  /*1f800*/  LDC.64 R2, c[0x0][0x418] ;  /* 0x00010600ff027b82 */ /* 0x004ea40000000a00 */
[----:B--2---:R-:W-:Y:S01]  /*1f810*/  LOP3.LUT P0, RZ, R2, UR4, RZ, 0xfc, !PT ;  /* 0x0000000402ff7c12 */ /* 0x004fe2000f80fcff */
[----:B------:R-:W-:-:S03]  /*1f820*/  UMOV UR4, 0xffffffff ;  /* 0xffffffff00047882 */ /* 0x000fc60000000000 */
[----:B------:R-:W-:Y:S02]  /*1f830*/  LOP3.LUT P0, RZ, R3, UR5, RZ, 0xfc, P0 ;  /* 0x0000000503ff7c12 */ /* 0x000fe4000800fcff */
[----:B---3--:R-:W-:Y:S02]  /*1f840*/  SHF.R.S32.HI R7, RZ, 0x1f, R26 ;  /* 0x0000001fff077819 */ /* 0x008fe4000001141a */
[----:B------:R-:W-:-:S03]  /*1f850*/  SEL R17, R26, RZ, !P0 ;  /* 0x000000ff1a117207 */ /* 0x000fc60004000000 */
[----:B------:R2:W-:Y:S01]  /*1f860*/  STL [R1+0x4], R7 ;  /* 0x0000040701007387 */ /* 0x0005e20000100800 */
[----:B------:R-:W-:Y:S05]  /*1f870*/  BRA.DIV UR4, `(.L_x_11573) ;  /* 0x0000005a04387947 */ /* 0x000fea000b800000 */
[----:B------:R-:W3:Y:S02]  /*1f880*/  S2R R0, SR_TID.X ;  /* 0x0000000000007919 */ /* 0x000ee40000002100 */
[----:B---3--:R-:W-:-:S04]  /*1f890*/  SHF.R.U32.HI R0, RZ, 0x5, R0 ;  /* 0x00000005ff007819 */ /* 0x008fc80000011600 */
[----:B------:R-:W-:-:S05]  /*1f8a0*/  LOP3.LUT R0, R0, 0x3, RZ, 0xc0, !PT ;  /* 0x0000000300007812 */ /* 0x000fca00078ec0ff */
[----:B------:R3:W4:Y:S02]  /*1f8b0*/  SHFL.IDX PT, R14, R0, RZ, 0x1f ;  /* 0x00001fff000e7589 */ /* 0x00072400000e0000 */
.L_x_11720:
[----:B----4-:R-:W-:Y:S02]  /*1f8c0*/  ISETP.NE.AND P0, PT, R14, RZ, PT ;  /* 0x000000ff0e00720c */ /* 0x010fe40003f05270 */
[----:B------:R-:W-:Y:S02]  /*1f8d0*/  PLOP3.LUT P1, PT, PT, PT, PT, 0x8, 0x0 ;  /* 0x000000000000781c */ /* 0x000fe40003f2e170 */
[----:B------:R-:W-:-:S11]  /*1f8e0*/  LOP3.LUT R23, R23, 0xfffffffb, RZ, 0xc0, !PT ;  /* 0xfffffffb17177812 */ /* 0x000fd600078ec0ff */
[----:B------:R-:W-:Y:S01]  /*1f8f0*/  @P1 LOP3.LUT R23, R23, 0x4, RZ, 0xfc, !PT ;  /* 0x0000000417171812 */ /* 0x000fe200078efcff */
[----:B------:R-:W-:Y:S06]  /*1f900*/  @P0 BRA `(.L_x_11574) ;  /* 0x0000000400100947 */ /* 0x000fec0003800000 */
[----:B------:R-:W-:-:S03]  /*1f910*/  UMOV UR4, 0xffffffff ;  /* 0xffffffff00047882 */ /* 0x000fc60000000000 */
[----:B------:R-:W-:Y:S05]  /*1f920*/  BRA.DIV UR4, `(.L_x_11575) ;  /* 0x0000005a04407947 */ /* 0x000fea000b800000 */
[----:B------:R-:W-:-:S13]  /*1f930*/  ELECT P6, URZ, PT ;  /* 0x00000000003f782f */ /* 0x000fda00038c0000 */
.L_x_11723:
[----:B------:R-:W-:Y:S05]  /*1f940*/  @!P6 BRA `(.L_x_11574) ;  /* 0x000000040000e947 */ /* 0x000fea0003800000 */
[----:B------:R-:W-:-:S04]  /*1f950*/  ISETP.NE.U32.AND P0, PT, R2, RZ, PT ;  /* 0x000000ff0200720c */ /* 0x000fc80003f05070 */
[----:B------:R-:W-:-:S13]  /*1f960*/  ISETP.NE.AND.EX P0, PT, R3, RZ, PT, P0 ;  /* 0x000000ff0300720c */ /* 0x000fda0003f05300 */
[----:B------:R-:W-:Y:S05]  /*1f970*/  @!P0 BRA `(.L_x_11576) ;  /* 0x0000000000448947 */ /* 0x000fea0003800000 */
[----:B------:R-:W4:Y:S01]  /*1f980*/  LDC R6, c[0x0][0x43c] ;  /* 0x00010f00ff067b82 */ /* 0x000f220000000800 */
[----:B------:R-:W-:Y:S01]  /*1f990*/  ULDC.64 UR4, c[0x0][0x428] ;  /* 0x00010a0000047ab9 */ /* 0x000fe20000000a00 */
[----:B----4-:R-:W-:-:S13]  /*1f9a0*/  ISETP.NE.AND P0, PT, R6, 0x1, PT ;  /* 0x000000010600780c */ /* 0x010fda0003f05270 */
[----:B------:R-:W3:Y:S02]  /*1f9b0*/  @P0 LDC.64 R4, c[0x0][0x440] ;  /* 0x00011000ff040b82 */ /* 0x000ee40000000a00 */
[----:B---3--:R-:W-:-:S04]  /*1f9c0*/  @P0 IMAD.HI.U32 R0, R25, R4, RZ ;  /* 0x0000000419000227 */ /* 0x008fc800078e00ff */
        /* <DEDUP_REMOVED lines=12> */
.L_x_11576:
[----:B---3--:R-:W-:Y:S01]  /*1fa90*/  IMAD R0, R24, 0x8, R22 ;  /* 0x0000000818007824 */ /* 0x008fe200078e0216 */
[----:B----4-:R-:W-:-:S04]  /*1faa0*/  SHF.L.U32 R2, R27, 0x1f, RZ ;  /* 0x0000001f1b027819 */ /* 0x010fc800000006ff */
[----:B------:R-:W3:Y:S02]  /*1fab0*/  SYNCS.PHASECHK.TRANS64.TRYWAIT P0, [R0+URZ+0x2d840], R2 ;  /* 0x02d84002000075a7 */ /* 0x000ee4000800017f */
[----:B---3--:R-:W-:Y:S05]  /*1fac0*/  @!P0 BRA `(.L_x_11577) ;  /* 0x0000005400f88947 */ /* 0x008fea0003800000 */
.L_x_11724:
[----:B------:R-:W4:Y:S02]  /*1fad0*/  S2R R3, SR_TID.X ;  /* 0x0000000000037919 */ /* 0x000f240000002100 */
[----:B----4-:R-:W-:-:S04]  /*1fae0*/  LOP3.LUT R3, R3, 0x7f, RZ, 0xc0, !PT ;  /* 0x0000007f03037812 */ /* 0x010fc800078ec0ff */
[----:B------:R-:W-:-:S13]  /*1faf0*/  ISETP.NE.AND P0, PT, R3, RZ, PT ;  /* 0x000000ff0300720c */ /* 0x000fda0003f05270 */
[----:B------:R-:W-:Y:S05]  /*1fb00*/  @P0 BRA `(.L_x_11578) ;  /* 0x0000000000140947 */ /* 0x000fea0003800000 */
[----:B------:R-:W-:Y:S01]  /*1fb10*/  LOP3.LUT P1, RZ, R23, 0x1, RZ, 0xc0, !PT ;  /* 0x0000000117ff7812 */ /* 0x000fe2000782c0ff */
[----:B---3--:R-:W-:-:S04]  /*1fb20*/  IMAD.MOV.U32 R2, RZ, RZ, 0x6000 ;  /* 0x00006000ff027424 */ /* 0x008fc800078e00ff */
[----:B------:R4:W-:Y:S08]  /*1fb30*/  SYNCS.ARRIVE.TRANS64 RZ, [R0+URZ+0x2d830], R2 ;  /* 0x02d8300200ff79a7 */ /* 0x0009f0000800003f */
[----:B------:R-:W-:Y:S05]  /*1fb40*/  @!P1 BRA `(.L_x_11578) ;  /* 0x0000000000049947 */ /* 0x000fea0003800000 */
[----:B------:R-:W-:Y:S01]  /*1fb50*/  BPT.TRAP 0x1 ;  /* 0x000000040000795c */ /* 0x000fe20000300000 */
.L_x_11578:
[----:B------:R-:W-:Y:S01]  /*1fb60*/  R2UR UR9, R0 ;  /* 0x00000000000972ca */ /* 0x000fe200000e0000 */
[----:B---34-:R-:W-:Y:S01]  /*1fb70*/  IMAD R0, R24, 0x6000, R22 ;  /* 0x0000600018007824 */ /* 0x018fe200078e0216 */
        /* <DEDUP_REMOVED lines=13> */
[----:B------:R-:W-:Y:S02]  /*1fc50*/  ULEA UR11, UR11, UR5, 0x7 ;  /* 0x000000050b0b7291 */ /* 0x000fe4000f8e383f */
[----:B------:R-:W-:Y:S02]  /*1fc60*/  UIADD3 UR14, UR8, 0x15400, URZ ;  /* 0x00015400080e7890 */ /* 0x000fe4000fffe03f */
[----:B------:R-:W-:Y:S02]  /*1fc70*/  UIADD3.X UR5, URZ, UR43, URZ, UP0, !UPT ;  /* 0x0000002b3f057290 */ /* 0x000fe400087fe43f */
[----:B------:R-:W-:Y:S02]  /*1fc80*/  UIADD3 UR15, UR8, 0x17400, URZ ;  /* 0x00017400080f7890 */ /* 0x000fe4000fffe03f */
[----:B------:R-:W-:Y:S01]  /*1fc90*/  UIADD3 UR16, UR8, 0x19400, URZ ;  /* 0x0001940008107890 */ /* 0x000fe2000fffe03f */
[----:B------:R-:W-:Y:S02]  /*1fca0*/  @P0 LOP3.LUT R23, R23, 0x4, RZ, 0xfc, !PT ;  /* 0x0000000417170812 */ /* 0x000fe400078efcff */
[----:B------:R-:W-:Y:S01]  /*1fcb0*/  UMOV UR8, UR14 ;  /* 0x0000000e00087c82 */ /* 0x000fe20008000000 */
[----:B------:R-:W-:Y:S01]  /*1fcc0*/  UMOV UR14, 0x40 ;  /* 0x00000040000e7882 */ /* 0x000fe20000000000 */
[----:B------:R3:W-:Y:S02]  /*1fcd0*/  UTMALDG.4D [UR8], [UR4], desc[UR6] ;  /* 0x00000608040075b4 */ /* 0x0007e40008019000 */
[----:B---3--:R-:W-:Y:S01]  /*1fce0*/  UMOV UR8, UR15 ;  /* 0x0000000f00087c82 */ /* 0x008fe20008000000 */
[----:B------:R-:W-:-:S02]  /*1fcf0*/  UMOV UR10, UR17 ;  /* 0x00000011000a7c82 */ /* 0x000fc40008000000 */
[----:B------:R3:W-:Y:S02]  /*1fd00*/  UTMALDG.4D [UR8], [UR4], desc[UR6] ;  /* 0x00000608040075b4 */ /* 0x0007e40008019000 */
[----:B---3--:R-:W-:Y:S01]  /*1fd10*/  UMOV UR8, UR16 ;  /* 0x0000001000087c82 */ /* 0x008fe20008000000 */
[----:B------:R-:W-:Y:S02]  /*1fd20*/  UMOV UR10, UR14 ;  /* 0x0000000e000a7c82 */ /* 0x000fe40008000000 */
[----:B------:R4:W-:Y:S02]  /*1fd30*/  UTMALDG.4D [UR8], [UR4], desc[UR6] ;  /* 0x00000608040075b4 */ /* 0x0009e40008019000 */
[----:B----4-:R-:W-:Y:S01]  /*1fd40*/  NOP ;  /* 0x0000000000007918 */ /* 0x010fe20000000000 */
.L_x_11574:
[----:B------:R-:W4:Y:S01]  /*1fd50*/  LDL.LU R3, [R1+0x20] ;  /* 0x0000200001037983 */ /* 0x000f220000300800 */
[----:B------:R-:W-:Y:S05]  /*1fd60*/  WARPSYNC.ALL ;  /* 0x0000000000007948 */ /* 0x000fea0003800000 */
[----:B------:R-:W-:Y:S01]  /*1fd70*/  ULDC.64 UR4, c[0x0][0x298] ;  /* 0x0000a60000047ab9 */ /* 0x000fe20000000a00 */
[----:B---3--:R-:W-:Y:S01]  /*1fd80*/  VIADD R0, R22, 0xc400 ;  /* 0x0000c40016007836 */ /* 0x008fe20000000000 */
[----:B------:R-:W-:Y:S01]  /*1fd90*/  ULDC.64 UR6, c[0x0][0xa00] ;  /* 0x0002800000067ab9 */ /* 0x000fe20000000a00 */
[----:B------:R-:W-:Y:S01]  /*1fda0*/  BSSY B6, `(.L_x_11579) ;  /* 0x0000024000067945 */ /* 0x000fe20003800000 */
[----:B------:R-:W-:Y:S01]  /*1fdb0*/  BAR.SYNC.DEFER_BLOCKING 0x8, 0x200 ;  /* 0x0208000000007b1d */ /* 0x000fe20000010000 */
[----:B------:R-:W-:-:S02]  /*1fdc0*/  ISETP.NE.U32.AND P0, PT, RZ, UR6, PT ;  /* 0x00000006ff007c0c */ /* 0x000fc4000bf05070 */
[----:B------:R-:W-:Y:S02]  /*1fdd0*/  LOP3.LUT P1, RZ, R0, 0x1bf, RZ, 0xc0, !PT ;  /* 0x000001bf00ff7812 */ /* 0x000fe4000782c0ff */
[----:B------:R-:W-:Y:S02]  /*1fde0*/  ISETP.NE.AND.EX P0, PT, RZ, UR7, PT, P0 ;  /* 0x00000007ff007c0c */ /* 0x000fe4000bf05300 */
[----:B----4-:R-:W-:Y:S01]  /*1fdf0*/  SHF.R.S32.HI R2, RZ, 0x1f, R3 ;  /* 0x0000001fff027819 */ /* 0x010fe20000011403 */
[----:B------:R-:W-:-:S04]  /*1fe00*/  IMAD.WIDE.U32 R4, R3, UR4, RZ ;  /* 0x0000000403047c25 */ /* 0x000fc8000f8e00ff */
[----:B------:R-:W-:Y:S01]  /*1fe10*/  IMAD R2, R2, UR4, RZ ;  /* 0x0000000402027c24 */ /* 0x000fe2000f8e02ff */
[----:B------:R-:W-:Y:S03]  /*1fe20*/  STL.64 [R1+0x28], R4 ;  /* 0x0000280401007387 */ /* 0x000fe60000100a00 */
[----:B------:R-:W-:Y:S01]  /*1fe30*/  IMAD R0, R3, UR5, R2 ;  /* 0x0000000503007c24 */ /* 0x000fe2000f8e0202 */
[----:B------:R-:W-:-:S03]  /*1fe40*/  SHF.R.S32.HI R2, RZ, 0x1f, R19 ;  /* 0x0000001fff027819 */ /* 0x000fc60000011413 */
[----:B------:R-:W-:Y:S01]  /*1fe50*/  IMAD.IADD R0, R5, 0x1, R0 ;  /* 0x0000000105007824 */ /* 0x000fe200078e0200 */
[----:B------:R-:W-:Y:S02]  /*1fe60*/  SEL R3, R2, RZ, !P0 ;  /* 0x000000ff02037207 */ /* 0x000fe40004000000 */
[----:B------:R-:W-:Y:S02]  /*1fe70*/  SHF.R.S32.HI R2, RZ, 0x1f, R18 ;  /* 0x0000001fff027819 */ /* 0x000fe40000011412 */
[----:B------:R3:W-:Y:S04]  /*1fe80*/  STL [R1+0x30], R0 ;  /* 0x0000300001007387 */ /* 0x0007e80000100800 */
[----:B------:R4:W-:Y:S01]  /*1fe90*/  STL [R1+0x38], R3 ;  /* 0x0000380301007387 */ /* 0x0009e20000100800 */
[----:B---3--:R-:W-:-:S05]  /*1fea0*/  SEL R0, R19, RZ, !P0 ;  /* 0x000000ff13007207 */ /* 0x008fca0004000000 */
[----:B------:R4:W-:Y:S04]  /*1feb0*/  STL [R1+0x20], R0 ;  /* 0x0000200001007387 */ /* 0x0009e80000100800 */
[----:B------:R4:W-:Y:S01]  /*1fec0*/  STL [R1+0x34], R2 ;  /* 0x0000340201007387 */ /* 0x0009e20000100800 */
[----:B------:R-:W-:Y:S05]  /*1fed0*/  @!P1 BRA `(.L_x_11580) ;  /* 0x0000000000409947 */ /* 0x000fea0003800000 */
[----:B----4-:R-:W-:Y:S01]  /*1fee0*/  MOV R2, 0x0 ;  /* 0x0000000000027802 */ /* 0x010fe20000000f00 */
        /* <DEDUP_REMOVED lines=8> */
[----:B-1----:R-:W-:Y:S02]  /*1ff70*/  IMAD.U32 R10, RZ, RZ, UR8 ;  /* 0x00000008ff0a7e24 */ /* 0x002fe4000f8e00ff */
[----:B------:R-:W-:Y:S02]  /*1ff80*/  IMAD.U32 R11, RZ, RZ, UR9 ;  /* 0x00000009ff0b7e24 */ /* 0x000fe4000f8e00ff */
[----:B------:R-:W-:Y:S02]  /*1ff90*/  IMAD.MOV.U32 R8, RZ, RZ, 0x70 ;  /* 0x00000070ff087424 */ /* 0x000fe400078e00ff */
[----:B0-----:R-:W-:Y:S02]  /*1ffa0*/  IMAD.MOV.U32 R12, RZ, RZ, 0x1 ;  /* 0x00000001ff0c7424 */ /* 0x001fe400078e00ff */
[----:B------:R-:W-:-:S07]  /*1ffb0*/  IMAD.MOV.U32 R13, RZ, RZ, RZ ;  /* 0x000000ffff0d7224 */ /* 0x000fce00078e00ff */
[----:B------:R-:W-:-:S07]  /*1ffc0*/  LEPC R20, `(.L_x_11580) ;  /* 0x000000001014794e */ /* 0x000fce0000000000 */
[----:B---3--:R-:W-:Y:S05]  /*1ffd0*/  CALL.ABS.NOINC R2 ;  /* 0x0000000002007343 */ /* 0x008fea0003c00000 */
.L_x_11580:
[----:B------:R-:W-:Y:S05]  /*1ffe0*/  BSYNC B6 ;  /* 0x0000000000067941 */ /* 0x000fea0003800000 */
.L_x_11579:
[----:B----4-:R-:W3:Y:S01]  /*1fff0*/  LDL.LU R0, [R1+0x30] ;  /* 0x0000300001007983 */ /* 0x010ee20000300800 */
[----:B-1----:R-:W1:Y:S01]  /*20000*/  LDC R10, c[0x0][0x448] ;  /* 0x00011200ff0a7b82 */ /* 0x002e620000000800 */
[----:B------:R-:W-:Y:S01]  /*20010*/  ULDC.64 UR4, c[0x0][0x2d8] ;  /* 0x0000b60000047ab9 */ /* 0x000fe20000000a00 */
[----:B------:R-:W-:Y:S01]  /*20020*/  ULDC.64 UR6, c[0x0][0x2c8] ;  /* 0x0000b20000067ab9 */ /* 0x000fe20000000a00 */
[----:B------:R-:W3:Y:S01]  /*20030*/  LDL.LU.64 R2, [R1+0x28] ;  /* 0x0000280001027983 */ /* 0x000ee20000300a00 */
[----:B------:R-:W-:-:S03]  /*20040*/  ULDC.64 UR8, c[0x0][0x280] ;  /* 0x0000a00000087ab9 */ /* 0x000fc60000000a00 */
[----:B------:R-:W4:Y:S04]  /*20050*/  LDL.LU R20, [R1+0x34] ;  /* 0x0000340001147983 */ /* 0x000f280000300800 */
[----:B------:R-:W5:Y:S04]  /*20060*/  LDL.LU R21, [R1+0x38] ;  /* 0x0000380001157983 */ /* 0x000f680000300800 */
[----:B------:R-:W2:Y:S04]  /*20070*/  LDL.LU R4, [R1+0x20] ;  /* 0x0000200001047983 */ /* 0x000ea80000300800 */
[----:B0-----:R-:W2:Y:S01]  /*20080*/  LDL R12, [R1+0x14] ;  /* 0x00001400010c7983 */ /* 0x001ea20000100800 */
[----:B-1----:R-:W-:-:S13]  /*20090*/  ISETP.NE.AND P1, PT, R10, 0x1, PT ;  /* 0x000000010a00780c */ /* 0x002fda0003f25270 */
[----:B------:R-:W0:Y:S01]  /*200a0*/  @P1 LDC R5, c[0x0][0x450] ;  /* 0x00011400ff051b82 */ /* 0x000e220000000800 */
[----:B------:R-:W1:Y:S02]  /*200b0*/  S2R R14, SR_TID.X ;  /* 0x00000000000e7919 */ /* 0x000e640000002100 */
[----:B-1----:R-:W-:-:S05]  /*200c0*/  IMAD.SHL.U32 R11, R14, 0x8, RZ ;  /* 0x000000080e0b7824 */ /* 0x002fca00078e00ff */
[----:B------:R-:W-:-:S04]  /*200d0*/  LOP3.LUT R11, R11, 0x18, RZ, 0xc0, !PT ;  /* 0x000000180b0b7812 */ /* 0x000fc800078ec0ff */
[C---:B------:R-:W-:Y:S02]  /*200e0*/  LOP3.LUT R13, R11.reuse, 0x20, RZ, 0xfc, !PT ;  /* 0x000000200b0d7812 */ /* 0x040fe400078efcff */
[----:B------:R-:W-:Y:S01]  /*200f0*/  LOP3.LUT R11, R11, 0x40, RZ, 0xfc, !PT ;  /* 0x000000400b0b7812 */ /* 0x000fe200078efcff */
[----:B---3--:R-:W-:Y:S02]  /*20100*/  IMAD.MOV.U32 R3, RZ, RZ, R0 ;  /* 0x000000ffff037224 */ /* 0x008fe400078e0000 */
[----:B----4-:R-:W-:Y:S02]  /*20110*/  IMAD R0, R20, UR4, RZ ;  /* 0x0000000414007c24 */ /* 0x010fe4000f8e02ff */
[C---:B------:R-:W-:Y:S01]  /*20120*/  IMAD.WIDE.U32 R2, R18.reuse, UR4, R2 ;  /* 0x0000000412027c25 */ /* 0x040fe2000f8e0002 */
[----:B------:R-:W1:Y:S03]  /*20130*/  S2R R20, SR_TID.X ;  /* 0x0000000000147919 */ /* 0x000e660000002100 */
[----:B------:R-:W-:Y:S01]  /*20140*/  IMAD R0, R18, UR5, R0 ;  /* 0x0000000512007c24 */ /* 0x000fe2000f8e0200 */
[----:B------:R-:W-:-:S03]  /*20150*/  ULDC.64 UR4, c[0x0][0x2e0] ;  /* 0x0000b80000047ab9 */ /* 0x000fc60000000a00 */
[----:B------:R-:W-:Y:S02]  /*20160*/  IMAD.IADD R3, R3, 0x1, R0 ;  /* 0x0000000103037824 */ /* 0x000fe400078e0200 */
[----:B-----5:R-:W-:Y:S02]  /*20170*/  IMAD R0, R21, UR4, RZ ;  /* 0x0000000415007c24 */ /* 0x020fe4000f8e02ff */
[----:B------:R-:W3:Y:S01]  /*20180*/  S2R R21, SR_TID.X ;  /* 0x0000000000157919 */ /* 0x000ee20000002100 */
[----:B--2---:R-:W-:-:S04]  /*20190*/  IMAD.WIDE.U32 R2, R4, UR4, R2 ;  /* 0x0000000404027c25 */ /* 0x004fc8000f8e0002 */
[----:B------:R-:W-:Y:S01]  /*201a0*/  IMAD R0, R4, UR5, R0 ;  /* 0x0000000504007c24 */ /* 0x000fe2000f8e0200 */
[----:B------:R-:W-:Y:S01]  /*201b0*/  ULDC.64 UR4, c[0x0][0x2d0] ;  /* 0x0000b40000047ab9 */ /* 0x000fe20000000a00 */
[----:B------:R-:W2:Y:S01]  /*201c0*/  @P1 LDC R4, c[0x0][0x44c] ;  /* 0x00011300ff041b82 */ /* 0x000ea20000000800 */
[----:B-1----:R-:W-:-:S04]  /*201d0*/  LOP3.LUT R20, R20, 0x7f, RZ, 0xc0, !PT ;  /* 0x0000007f14147812 */ /* 0x002fc800078ec0ff */
[----:B------:R-:W-:Y:S01]  /*201e0*/  SHF.R.U32.HI R20, RZ, 0x2, R20 ;  /* 0x00000002ff147819 */ /* 0x000fe20000011614 */
[----:B---3--:R-:W-:-:S05]  /*201f0*/  IMAD.SHL.U32 R6, R21, 0x20, RZ ;  /* 0x0000002015067824 */ /* 0x008fca00078e00ff */
[----:B------:R-:W-:Y:S01]  /*20200*/  LOP3.LUT R6, R20, 0x60, R6, 0xf8, !PT ;  /* 0x0000006014067812 */ /* 0x000fe200078ef806 */
[----:B------:R-:W-:-:S04]  /*20210*/  IMAD.IADD R3, R3, 0x1, R0 ;  /* 0x0000000103037824 */ /* 0x000fc800078e0200 */
[----:B------:R-:W-:-:S04]  /*20220*/  IMAD.IADD R8, R6, 0x1, R12 ;  /* 0x0000000106087824 */ /* 0x000fc800078e020c */
[----:B--2---:R-:W-:-:S04]  /*20230*/  @P1 IMAD.HI.U32 R0, R8, R4, RZ ;  /* 0x0000000408001227 */ /* 0x004fc800078e00ff */
[----:B------:R-:W-:Y:S01]  /*20240*/  IMAD.MOV.U32 R4, RZ, RZ, R8 ;  /* 0x000000ffff047224 */ /* 0x000fe200078e0008 */
[----:B0-----:R-:W-:-:S04]  /*20250*/  @P1 SHF.R.U32.HI R4, RZ, R5, R0 ;  /* 0x00000005ff041219 */ /* 0x001fc80000011600 */
[----:B------:R-:W-:-:S05]  /*20260*/  SHF.R.S32.HI R0, RZ, 0x1f, R4 ;  /* 0x0000001fff007819 */ /* 0x000fca0000011404 */
[----:B------:R-:W-:-:S04]  /*20270*/  IMAD R0, R0, UR4, RZ ;  /* 0x0000000400007c24 */ /* 0x000fc8000f8e02ff */
[----:B------:R-:W-:Y:S02]  /*20280*/  IMAD R6, R4, UR5, R0 ;  /* 0x0000000504067c24 */ /* 0x000fe4000f8e0200 */
[----:B------:R-:W-:-:S04]  /*20290*/  IMAD.MOV R0, RZ, RZ, -R4 ;  /* 0x000000ffff007224 */ /* 0x000fc800078e0a04 */
[----:B------:R-:W-:Y:S02]  /*202a0*/  IMAD R0, R10, R0, R8 ;  /* 0x000000000a007224 */ /* 0x000fe400078e0208 */
[----:B------:R-:W-:-:S03]  /*202b0*/  IMAD.WIDE.U32 R4, R4, UR4, R2 ;  /* 0x0000000404047c25 */ /* 0x000fc6000f8e0002 */
[----:B------:R-:W-:Y:S01]  /*202c0*/  SHF.R.S32.HI R9, RZ, 0x1f, R0 ;  /* 0x0000001fff097819 */ /* 0x000fe20000011400 */
[----:B------:R-:W-:-:S04]  /*202d0*/  IMAD.IADD R5, R5, 0x1, R6 ;  /* 0x0000000105057824 */ /* 0x000fc800078e0206 */
[----:B------:R-:W-:Y:S02]  /*202e0*/  IMAD R9, R9, UR6, RZ ;  /* 0x0000000609097c24 */ /* 0x000fe4000f8e02ff */
[C---:B------:R-:W-:Y:S02]  /*202f0*/  IMAD.WIDE.U32 R6, R0.reuse, UR6, R4 ;  /* 0x0000000600067c25 */ /* 0x040fe4000f8e0004 */
[----:B------:R-:W0:Y:S02]  /*20300*/  @P1 LDC R5, c[0x0][0x450] ;  /* 0x00011400ff051b82 */ /* 0x000e240000000800 */
[----:B------:R-:W-:Y:S01]  /*20310*/  IMAD R0, R0, UR7, R9 ;  /* 0x0000000700007c24 */ /* 0x000fe2000f8e0209 */
[----:B------:R-:W-:-:S03]  /*20320*/  LEA R4, P0, R6, UR8, 0x1 ;  /* 0x0000000806047c11 */ /* 0x000fc6000f8008ff */
[----:B------:R-:W-:-:S05]  /*20330*/  IMAD.IADD R0, R7, 0x1, R0 ;  /* 0x0000000107007824 */ /* 0x000fca00078e0200 */
[----:B------:R-:W-:Y:S02]  /*20340*/  LEA.HI.X R0, R6, UR9, R0, 0x1, P0 ;  /* 0x0000000906007c11 */ /* 0x000fe400080f0c00 */
[----:B------:R-:W1:Y:S01]  /*20350*/  @P1 LDC R6, c[0x0][0x44c] ;  /* 0x00011300ff061b82 */ /* 0x000e620000000800 */
[----:B------:R-:W-:-:S04]  /*20360*/  VIADD R8, R8, 0x80 ;  /* 0x0000008008087836 */ /* 0x000fc80000000000 */
[----:B-1----:R-:W-:-:S04]  /*20370*/  @P1 IMAD.HI.U32 R7, R8, R6, RZ ;  /* 0x0000000608071227 */ /* 0x002fc800078e00ff */
[----:B------:R-:W-:Y:S01]  /*20380*/  IMAD.MOV.U32 R6, RZ, RZ, R8 ;  /* 0x000000ffff067224 */ /* 0x000fe200078e0008 */
[----:B0-----:R-:W-:-:S04]  /*20390*/  @P1 SHF.R.U32.HI R6, RZ, R5, R7 ;  /* 0x00000005ff061219 */ /* 0x001fc80000011607 */
[--C-:B------:R-:W-:Y:S01]  /*203a0*/  SHF.R.S32.HI R7, RZ, 0x1f, R6.reuse ;  /* 0x0000001fff077819 */ /* 0x100fe20000011406 */
[----:B------:R-:W-:-:S04]  /*203b0*/  IMAD.MOV R5, RZ, RZ, -R6 ;  /* 0x000000ffff057224 */ /* 0x000fc800078e0a06 */
[----:B------:R-:W-:Y:S02]  /*203c0*/  IMAD R5, R10, R5, R8 ;  /* 0x000000050a057224 */ /* 0x000fe400078e0208 */
[----:B------:R-:W-:Y:S02]  /*203d0*/  IMAD R7, R7, UR4, RZ ;  /* 0x0000000407077c24 */ /* 0x000fe4000f8e02ff */
[----:B------:R-:W-:Y:S01]  /*203e0*/  IMAD.WIDE.U32 R2, R6, UR4, R2 ;  /* 0x0000000406027c25 */ /* 0x000fe2000f8e0002 */
[----:B------:R-:W-:-:S03]  /*203f0*/  ULDC UR4, c[0x0][0x2b8] ;  /* 0x0000ae0000047ab9 */ /* 0x000fc60000000800 */
[----:B------:R-:W-:Y:S01]  /*20400*/  IMAD R7, R6, UR5, R7 ;  /* 0x0000000506077c24 */ /* 0x000fe2000f8e0207 */
[----:B------:R-:W-:-:S03]  /*20410*/  SHF.R.S32.HI R6, RZ, 0x1f, R5 ;  /* 0x0000001fff067819 */ /* 0x000fc60000011405 */
[----:B------:R-:W-:Y:S02]  /*20420*/  IMAD.IADD R3, R3, 0x1, R7 ;  /* 0x0000000103037824 */ /* 0x000fe400078e0207 */
[----:B------:R-:W-:Y:S02]  /*20430*/  IMAD R6, R6, UR6, RZ ;  /* 0x0000000606067c24 */ /* 0x000fe4000f8e02ff */
[----:B------:R-:W-:-:S04]  /*20440*/  IMAD.WIDE.U32 R2, R5, UR6, R2 ;  /* 0x0000000605027c25 */ /* 0x000fc8000f8e0002 */
[----:B------:R-:W-:Y:S02]  /*20450*/  IMAD R6, R5, UR7, R6 ;  /* 0x0000000705067c24 */ /* 0x000fe4000f8e0206 */
[----:B------:R-:W-:Y:S01]  /*20460*/  IMAD.SHL.U32 R20, R14, 0x8, RZ ;  /* 0x000000080e147824 */ /* 0x000fe200078e00ff */
[----:B------:R-:W-:Y:S01]  /*20470*/  LEA R8, P0, R2, UR8, 0x1 ;  /* 0x0000000802087c11 */ /* 0x000fe2000f8008ff */
[----:B------:R-:W-:Y:S01]  /*20480*/  IMAD.IADD R7, R3, 0x1, R6 ;  /* 0x0000000103077824 */ /* 0x000fe200078e0206 */
[----:B------:R-:W-:Y:S02]  /*20490*/  UMOV UR5, 0xffffffff ;  /* 0xffffffff00057882 */ /* 0x000fe40000000000 */
[----:B------:R-:W-:Y:S02]  /*204a0*/  LOP3.LUT R20, R20, 0x18, RZ, 0xc0, !PT ;  /* 0x0000001814147812 */ /* 0x000fe400078ec0ff */
[----:B------:R-:W-:Y:S02]  /*204b0*/  LEA.HI.X R7, R2, UR9, R7, 0x1, P0 ;  /* 0x0000000902077c11 */ /* 0x000fe400080f0c07 */
[----:B------:R-:W-:-:S02]  /*204c0*/  LOP3.LUT R21, R14, 0x7f, RZ, 0xc0, !PT ;  /* 0x0000007f0e157812 */ /* 0x000fc400078ec0ff */
[----:B------:R-:W-:Y:S02]  /*204d0*/  ISETP.GE.AND P3, PT, R20, UR4, PT ;  /* 0x0000000414007c0c */ /* 0x000fe4000bf66270 */
[----:B------:R-:W-:Y:S02]  /*204e0*/  ISETP.GE.AND P0, PT, R13, UR4, PT ;  /* 0x000000040d007c0c */ /* 0x000fe4000bf06270 */
[----:B------:R-:W-:Y:S02]  /*204f0*/  ISETP.GE.AND P1, PT, R11, UR4, PT ;  /* 0x000000040b007c0c */ /* 0x000fe4000bf26270 */
[----:B------:R-:W-:Y:S01]  /*20500*/  SHF.R.U32.HI R21, RZ, 0x2, R21 ;  /* 0x00000002ff157819 */ /* 0x000fe20000011615 */
[----:B------:R-:W-:Y:S10]  /*20510*/  BRA.DIV UR5, `(.L_x_11581) ;  /* 0x0000004e05787947 */ /* 0x000ff4000b800000 */
[----:B------:R-:W2:Y:S04]  /*20520*/  LDL.LU R3, [R1+0x1c] ;  /* 0x00001c0001037983 */ /* 0x000ea80000300800 */
[----:B------:R-:W3:Y:S04]  /*20530*/  LDL.LU R11, [R1+0x14] ;  /* 0x00001400010b7983 */ /* 0x000ee80000300800 */
[----:B------:R-:W4:Y:S04]  /*20540*/  LDL R9, [R1+0x10] ;  /* 0x0000100001097983 */ /* 0x000f280000100800 */
[----:B------:R-:W-:Y:S01]  /*20550*/  SHFL.IDX PT, R2, R0, RZ, 0x1c1f ;  /* 0x001c1fff00027589 */ /* 0x000fe200000e0000 */
[----:B--2---:R-:W-:-:S03]  /*20560*/  IMAD R5, R3, R10, RZ ;  /* 0x0000000a03057224 */ /* 0x004fc600078e02ff */
[----:B------:R-:W0:Y:S01]  /*20570*/  SHFL.IDX PT, R3, R4, RZ, 0x1c1f ;  /* 0x001c1fff04037589 */ /* 0x000e2200000e0000 */
[----:B---3--:R-:W-:-:S05]  /*20580*/  IMAD.IADD R6, R21, 0x1, R11 ;  /* 0x0000000115067824 */ /* 0x008fca00078e020b */
[----:B------:R-:W-:-:S13]  /*20590*/  ISETP.GE.AND P2, PT, R6, R5, PT ;  /* 0x000000050600720c */ /* 0x000fda0003f46270 */
[----:B0-----:R-:W-:-:S05]  /*205a0*/  @!P2 LEA R3, P4, R20, R3, 0x1 ;  /* 0x000000031403a211 */ /* 0x001fca00078808ff */
[----:B------:R-:W-:-:S05]  /*205b0*/  @!P2 IMAD.X R2, RZ, RZ, R2, P4 ;  /* 0x000000ffff02a224 */ /* 0x000fca00020e0602 */
[----:B------:R-:W-:-:S04]  /*205c0*/  @!P2 LOP3.LUT R3, R3, R2, RZ, 0x3c, !PT ;  /* 0x000000020303a212 */ /* 0x000fc800078e3cff */
[----:B------:R-:W-:-:S04]  /*205d0*/  @!P2 LOP3.LUT R2, R3, R2, RZ, 0x3c, !PT ;  /* 0x000000020302a212 */ /* 0x000fc800078e3cff */
[----:B------:R-:W-:-:S05]  /*205e0*/  @!P2 LOP3.LUT R3, R3, R2, RZ, 0x3c, !PT ;  /* 0x000000020303a212 */ /* 0x000fca00078e3cff */
[----:B------:R-:W-:Y:S01]  /*205f0*/  @!PT LDS RZ, [RZ] ;  /* 0x00000000fffff984 */ /* 0x000fe20000000800 */
[----:B----4-:R-:W-:Y:S04]  /*20600*/  @!P2 LDGSTS.E.BYPASS.LTC128B.128 [R9+0xc400], desc[UR40][R2.64], !P3 ;  /* 0x0c4000000209afae */ /* 0x010fe8000d901d68 */
        /* <DEDUP_REMOVED lines=28> */
[----:B0-----:R-:W-:-:S05]  /*207d0*/  VIADD R2, R6, 0x60 ;  /* 0x0000006006027836 */ /* 0x001fca0000000000 */
[----:B------:R-:W-:-:S13]  /*207e0*/  ISETP.GE.AND P2, PT, R2, R5, PT ;  /* 0x000000050200720c */ /* 0x000fda0003f46270 */
[----:B------:R-:W-:-:S05]  /*207f0*/  @!P2 LEA R2, P4, R20, R4, 0x1 ;  /* 0x000000041402a211 */ /* 0x000fca00078808ff */
[----:B--2---:R-:W-:-:S04]  /*20800*/  @!P2 IMAD.X R0, RZ, RZ, R0, P4 ;  /* 0x000000ffff00a224 */ /* 0x004fc800020e0600 */
[----:B------:R-:W-:Y:S02]  /*20810*/  @!P2 IMAD.MOV.U32 R3, RZ, RZ, R0 ;  /* 0x000000ffff03a224 */ /* 0x000fe400078e0000 */
[----:B------:R-:W-:Y:S04]  /*20820*/  SHFL.IDX PT, R0, R7, RZ, 0x1c1f ;  /* 0x001c1fff07007589 */ /* 0x000fe800000e0000 */
[----:B------:R-:W-:Y:S04]  /*20830*/  @!P2 LDGSTS.E.BYPASS.LTC128B.128 [R9+0xdc00], desc[UR40][R2.64], !P3 ;  /* 0x0dc000000209afae */ /* 0x000fe8000d901d68 */
[----:B------:R-:W-:Y:S04]  /*20840*/  @!P2 LDGSTS.E.BYPASS.LTC128B.128 [R9+0x10c00], desc[UR40][R2.64+0x40], !P0 ;  /* 0x10c000400209afae */ /* 0x000fe8000c101d68 */
[----:B------:R0:W-:Y:S04]  /*20850*/  @!P2 LDGSTS.E.BYPASS.LTC128B.128 [R9+0x13c00], desc[UR40][R2.64+0x80], !P1 ;  /* 0x13c000800209afae */ /* 0x0001e8000c901d68 */
[----:B------:R-:W-:Y:S04]  /*20860*/  SHFL.IDX PT, R7, R7, 0x1, 0x1c1f ;  /* 0x003c1f0007077f89 */ /* 0x000fe800000e0000 */
[----:B0-----:R-:W0:Y:S01]  /*20870*/  SHFL.IDX PT, R2, R8, RZ, 0x1c1f ;  /* 0x001c1fff08027589 */ /* 0x001e2200000e0000 */
[----:B------:R-:W-:-:S05]  /*20880*/  VIADD R3, R6, 0x80 ;  /* 0x0000008006037836 */ /* 0x000fca0000000000 */
[----:B------:R-:W-:-:S13]  /*20890*/  ISETP.GE.AND P2, PT, R3, R5, PT ;  /* 0x000000050300720c */ /* 0x000fda0003f46270 */
[----:B0-----:R-:W-:-:S05]  /*208a0*/  @!P2 LEA R2, P4, R20, R2, 0x1 ;  /* 0x000000021402a211 */ /* 0x001fca00078808ff */
[----:B------:R-:W-:-:S04]  /*208b0*/  @!P2 IMAD.X R0, RZ, RZ, R0, P4 ;  /* 0x000000ffff00a224 */ /* 0x000fc800020e0600 */
[----:B------:R-:W-:-:S05]  /*208c0*/  @!P2 IMAD.MOV.U32 R3, RZ, RZ, R0 ;  /* 0x000000ffff03a224 */ /* 0x000fca00078e0000 */
[----:B------:R-:W-:Y:S04]  /*208d0*/  @!P2 LDGSTS.E.BYPASS.LTC128B.128 [R9+0xe400], desc[UR40][R2.64], !P3 ;  /* 0x0e4000000209afae */ /* 0x000fe8000d901d68 */
[----:B------:R-:W-:Y:S04]  /*208e0*/  @!P2 LDGSTS.E.BYPASS.LTC128B.128 [R9+0x11400], desc[UR40][R2.64+0x40], !P0 ;  /* 0x114000400209afae */ /* 0x000fe8000c101d68 */
[----:B------:R0:W-:Y:S04]  /*208f0*/  @!P2 LDGSTS.E.BYPASS.LTC128B.128 [R9+0x14400], desc[UR40][R2.64+0x80], !P1 ;  /* 0x144000800209afae */ /* 0x0001e8000c901d68 */
[----:B0-----:R0:W1:Y:S02]  /*20900*/  SHFL.IDX PT, R2, R8, 0x1, 0x1c1f ;  /* 0x003c1f0008027f89 */ /* 0x00106400000e0000 */
.L_x_11737:
[----:B------:R-:W2:Y:S01]  /*20910*/  LDL R0, [R1+0x10] ;  /* 0x0000100001007983 */ /* 0x000ea20000100800 */
[----:B------:R-:W-:-:S05]  /*20920*/  VIADD R6, R6, 0xa0 ;  /* 0x000000a006067836 */ /* 0x000fca0000000000 */
[----:B------:R-:W-:-:S13]  /*20930*/  ISETP.GE.AND P2, PT, R6, R5, PT ;  /* 0x000000050600720c */ /* 0x000fda0003f46270 */
[----:B-1----:R-:W-:-:S05]  /*20940*/  @!P2 LEA R2, P4, R20, R2, 0x1 ;  /* 0x000000021402a211 */ /* 0x002fca00078808ff */
        /* <DEDUP_REMOVED lines=9> */
.L_x_11582:
        /* <DEDUP_REMOVED lines=18> */
.L_x_11738:
[----:B------:R-:W-:Y:S05]  /*20b00*/  BSYNC B0 ;  /* 0x0000000000007941 */ /* 0x000fea0003800000 */
.L_x_11583:
[----:B------:R-:W2:Y:S04]  /*20b10*/  LDL R4, [R1+0x18] ;  /* 0x0000180001047983 */ /* 0x000ea80000100800 */
[----:B------:R-:W3:Y:S01]  /*20b20*/  LDL R2, [R1+0xc] ;  /* 0x00000c0001027983 */ /* 0x000ee20000100800 */
        /* <DEDUP_REMOVED lines=12> */
[----:B------:R-:W-:Y:S01]  /*20bf0*/  LOP3.LUT P1, RZ, R23, 0x4, RZ, 0xc0, !PT ;  /* 0x0000000417ff7812 */ /* 0x000fe2000782c0ff */
[----:B------:R-:W-:Y:S01]  /*20c00*/  VIADD R6, R24, 0x1 ;  /* 0x0000000118067836 */ /* 0x000fe20000000000 */
[----:B------:R-:W-:Y:S04]  /*20c10*/  BSSY B1, `(.L_x_11589) ;  /* 0x00000ac000017945 */ /* 0x000fe80003800000 */
[----:B------:R-:W-:-:S04]  /*20c20*/  ISETP.NE.AND P0, PT, R6, 0x2, PT ;  /* 0x000000020600780c */ /* 0x000fc80003f05270 */
[----:B0-----:R-:W-:Y:S02]  /*20c30*/  SEL R8, RZ, 0x1, P0 ;  /* 0x00000001ff087807 */ /* 0x001fe40000000000 */
[----:B------:R-:W-:Y:S02]  /*20c40*/  SEL R6, R6, RZ, P0 ;  /* 0x000000ff06067207 */ /* 0x000fe40000000000 */
[----:B------:R-:W-:Y:S01]  /*20c50*/  LOP3.LUT R8, R27, R8, RZ, 0x3c, !PT ;  /* 0x000000081b087212 */ /* 0x000fe200078e3cff */
        /* <DEDUP_REMOVED lines=8> */
[----:B------:R-:W-:Y:S01]  /*20ce0*/  ULDC.64 UR6, c[0x0][0x428] ;  /* 0x00010a0000067ab9 */ /* 0x000fe20000000a00 */
[----:B0-----:R-:W-:-:S13]  /*20cf0*/  ISETP.NE.AND P0, PT, R5, 0x1, PT ;  /* 0x000000010500780c */ /* 0x001fda0003f05270 */
[----:B-1----:R-:W0:Y:S02]  /*20d00*/  @P0 LDC.64 R2, c[0x0][0x440] ;  /* 0x00011000ff020b82 */ /* 0x002e240000000a00 */
        /* <DEDUP_REMOVED lines=13> */
.L_x_11591:
[----:B-1----:R-:W-:Y:S01]  /*20de0*/  IMAD R3, R6, 0x8, R22 ;  /* 0x0000000806037824 */ /* 0x002fe200078e0216 */
[----:B------:R-:W-:Y:S01]  /*20df0*/  SHF.L.U32 R2, R8, 0x1f, RZ ;  /* 0x0000001f08027819 */ /* 0x000fe200000006ff */
[----:B------:R-:W-:Y:S03]  /*20e00*/  BSSY B3, `(.L_x_11592) ;  /* 0x0000003000037945 */ /* 0x000fe60003800000 */
[----:B------:R-:W1:Y:S02]  /*20e10*/  SYNCS.PHASECHK.TRANS64.TRYWAIT P0, [R3+URZ+0x2d840], R2 ;  /* 0x02d84002030075a7 */ /* 0x000e64000800017f */
[----:B-1----:R-:W-:Y:S05]  /*20e20*/  @!P0 BRA `(.L_x_11593) ;  /* 0x0000004c00608947 */ /* 0x002fea0003800000 */
.L_x_11739:
[----:B------:R-:W-:Y:S05]  /*20e30*/  BSYNC B3 ;  /* 0x0000000000037941 */ /* 0x000fea0003800000 */
.L_x_11592:
[----:B0-----:R-:W0:Y:S01]  /*20e40*/  S2R R4, SR_TID.X ;  /* 0x0000000000047919 */ /* 0x001e220000002100 */
[----:B------:R-:W-:Y:S01]  /*20e50*/  BSSY B3, `(.L_x_11594) ;  /* 0x0000009000037945 */ /* 0x000fe20003800000 */
[----:B0-----:R-:W-:-:S04]  /*20e60*/  LOP3.LUT R4, R4, 0x7f, RZ, 0xc0, !PT ;  /* 0x0000007f04047812 */ /* 0x001fc800078ec0ff */
[----:B------:R-:W-:-:S13]  /*20e70*/  ISETP.NE.AND P0, PT, R4, RZ, PT ;  /* 0x000000ff0400720c */ /* 0x000fda0003f05270 */
[----:B------:R-:W-:Y:S05]  /*20e80*/  @P0 BRA `(.L_x_11595) ;  /* 0x0000000000140947 */ /* 0x000fea0003800000 */
[----:B------:R-:W-:Y:S01]  /*20e90*/  LOP3.LUT P1, RZ, R23, 0x1, RZ, 0xc0, !PT ;  /* 0x0000000117ff7812 */ /* 0x000fe2000782c0ff */
[----:B-1----:R-:W-:-:S04]  /*20ea0*/  IMAD.MOV.U32 R2, RZ, RZ, 0x6000 ;  /* 0x00006000ff027424 */ /* 0x002fc800078e00ff */
[----:B------:R0:W-:Y:S08]  /*20eb0*/  SYNCS.ARRIVE.TRANS64 RZ, [R3+URZ+0x2d830], R2 ;  /* 0x02d8300203ff79a7 */ /* 0x0001f0000800003f */
[----:B------:R-:W-:Y:S05]  /*20ec0*/  @!P1 BRA `(.L_x_11595) ;  /* 0x0000000000049947 */ /* 0x000fea0003800000 */
[----:B------:R-:W-:Y:S01]  /*20ed0*/  BPT.TRAP 0x1 ;  /* 0x000000040000795c */ /* 0x000fe20000300000 */
.L_x_11595:
[----:B------:R-:W-:Y:S05]  /*20ee0*/  BSYNC B3 ;  /* 0x0000000000037941 */ /* 0x000fea0003800000 */
.L_x_11594:
[----:B------:R-:W-:Y:S01]  /*20ef0*/  IMAD.MOV.U32 R10, RZ, RZ, RZ ;  /* 0x000000ffff0a7224 */ /* 0x000fe200078e00ff */
[----:B------:R-:W-:Y:S01]  /*20f00*/  UIADD3 UR4, UP0, UR42, 0x370, URZ ;  /* 0x000003702a047890 */ /* 0x000fe2000ff1e03f */
[----:B------:R-:W-:Y:S01]  /*20f10*/  IMAD R4, R6, 0x6000, R22 ;  /* 0x0000600006047824 */ /* 0x000fe200078e0216 */
[----:B------:R-:W-:Y:S01]  /*20f20*/  PLOP3.LUT P0, PT, PT, PT, PT, 0x80, 0x0 ;  /* 0x000000000000781c */ /* 0x000fe20003f0f070 */
[----:B01----:R-:W-:Y:S01]  /*20f30*/  VIADD R3, R3, 0x2d830 ;  /* 0x0002d83003037836 */ /* 0x003fe20000000000 */
[----:B------:R-:W-:Y:S01]  /*20f40*/  R2UR UR10, R10 ;  /* 0x000000000a0a72ca */ /* 0x000fe200000e0000 */
[----:B------:R-:W-:Y:S01]  /*20f50*/  IMAD R2, R0, 0x80, R28 ;  /* 0x0000008000027824 */ /* 0x000fe200078e021c */
[----:B------:R-:W-:Y:S01]  /*20f60*/  UIADD3.X UR5, URZ, UR43, URZ, UP0, !UPT ;  /* 0x0000002b3f057290 */ /* 0x000fe200087fe43f */
[----:B------:R-:W-:Y:S01]  /*20f70*/  VIADD R9, R4, 0x15400 ;  /* 0x0001540004097836 */ /* 0x000fe20000000000 */
[----:B------:R-:W-:Y:S01]  /*20f80*/  UMOV UR6, 0x0 ;  /* 0x0000000000067882 */ /* 0x000fe20000000000 */
[----:B------:R-:W-:-:S10]  /*20f90*/  UMOV UR7, 0x14f00000 ;  /* 0x14f0000000077882 */ /* 0x000fd40000000000 */
.L_x_11596:
        /* <DEDUP_REMOVED lines=16> */
.L_x_11597:
        /* <DEDUP_REMOVED lines=16> */
.L_x_11598:
        /* <DEDUP_REMOVED lines=15> */
.L_x_11740:
[----:B------:R-:W-:Y:S05]  /*21290*/  BSYNC B3 ;  /* 0x0000000000037941 */ /* 0x000fea0003800000 */
.L_x_11599:
        /* <DEDUP_REMOVED lines=10> */
.L_x_11601:
[----:B------:R-:W-:Y:S01]  /*21340*/  LOP3.LUT P0, RZ, R23, 0x8, RZ, 0xc0, !PT ;  /* 0x0000000817ff7812 */ /* 0x000fe2000780c0ff */
[----:B------:R-:W-:-:S12]  /*21350*/  BSSY B3, `(.L_x_11602) ;  /* 0x0000003000037945 */ /* 0x000fd80003800000 */
[----:B------:R-:W-:Y:S05]  /*21360*/  @P0 BRA `(.L_x_11603) ;  /* 0x0000000000040947 */ /* 0x000fea0003800000 */
[----:B------:R-:W-:Y:S01]  /*21370*/  BPT.TRAP 0x1 ;  /* 0x000000040000795c */ /* 0x000fe20000300000 */
.L_x_11603:
[----:B------:R-:W-:Y:S05]  /*21380*/  BSYNC B3 ;  /* 0x0000000000037941 */ /* 0x000fea0003800000 */
.L_x_11602:
        /* <DEDUP_REMOVED lines=10> */
.L_x_11604:
        /* <DEDUP_REMOVED lines=15> */
.L_x_11605:
        /* <DEDUP_REMOVED lines=15> */
.L_x_11606:
        /* <DEDUP_REMOVED lines=12> */
.L_x_11590:
[----:B------:R-:W-:Y:S05]  /*216d0*/  BSYNC B1 ;  /* 0x0000000000017941 */ /* 0x000fea0003800000 */
.L_x_11589:
[----:B------:R-:W2:Y:S01]  /*216e0*/  LDL R0, [R1+0x18] ;  /* 0x0000180001007983 */ /* 0x000ea20000100800 */
[----:B------:R-:W-:Y:S02]  /*216f0*/  IMAD.MOV.U32 R24, RZ, RZ, R6 ;  /* 0x000000ffff187224 */ /* 0x000fe400078e0006 */
[----:B------:R-:W-:Y:S02]  /*21700*/  IMAD.MOV.U32 R27, RZ, RZ, R8 ;  /* 0x000000ffff1b7224 */ /* 0x000fe400078e0008 */
[----:B--2---:R-:W-:-:S07]  /*21710*/  VIADD R0, R0, 0xfffffffd ;  /* 0xfffffffd00007836 */ /* 0x004fce0000000000 */
.L_x_11588:
[----:B------:R-:W-:Y:S05]  /*21720*/  BSYNC B2 ;  /* 0x0000000000027941 */ /* 0x000fea0003800000 */
.L_x_11587:
[----:B------:R-:W2:Y:S01]  /*21730*/  LDL.LU R2, [R1+0x18] ;  /* 0x0000180001027983 */ /* 0x000ea20000300800 */
[----:B------:R-:W-:Y:S01]  /*21740*/  VIADD R7, R7, 0xfffffffe ;  /* 0xfffffffe07077836 */ /* 0x000fe20000000000 */
[----:B--2---:R-:W-:-:S04]  /*21750*/  LOP3.LUT R2, RZ, R2, RZ, 0x33, !PT ;  /* 0x00000002ff027212 */ /* 0x004fc800078e33ff */
[----:B------:R-:W-:-:S13]  /*21760*/  ISETP.NE.AND P0, PT, R7, R2, PT ;  /* 0x000000020700720c */ /* 0x000fda0003f05270 */
[----:B------:R-:W-:Y:S05]  /*21770*/  @!P0 BRA `(.L_x_11586) ;  /* 0x0000001400948947 */ /* 0x000fea0003800000 */
[----:B------:R-:W-:-:S07]  /*21780*/  IMAD.MOV.U32 R10, RZ, RZ, R17 ;  /* 0x000000ffff0a7224 */ /* 0x000fce00078e0011 */
.L_x_11643:
        /* <DEDUP_REMOVED lines=32> */
.L_x_11609:
[----:B0-----:R-:W-:Y:S01]  /*21990*/  IMAD R4, R6, 0x8, R22 ;  /* 0x0000000806047824 */ /* 0x001fe200078e0216 */
[----:B------:R-:W-:Y:S01]  /*219a0*/  SHF.L.U32 R2, R7, 0x1f, RZ ;  /* 0x0000001f07027819 */ /* 0x000fe200000006ff */
[----:B------:R-:W-:Y:S03]  /*219b0*/  BSSY B2, `(.L_x_11610) ;  /* 0x0000003000027945 */ /* 0x000fe60003800000 */
[----:B------:R-:W0:Y:S02]  /*219c0*/  SYNCS.PHASECHK.TRANS64.TRYWAIT P0, [R4+URZ+0x2d840], R2 ;  /* 0x02d84002040075a7 */ /* 0x000e24000800017f */
[----:B0-----:R-:W-:Y:S05]  /*219d0*/  @!P0 BRA `(.L_x_11611) ;  /* 0x00000040009c8947 */ /* 0x001fea0003800000 */
.L_x_11741:
[----:B------:R-:W-:Y:S05]  /*219e0*/  BSYNC B2 ;  /* 0x0000000000027941 */ /* 0x000fea0003800000 */
.L_x_11610:
[----:B-1----:R-:W1:Y:S01]  /*219f0*/  S2R R3, SR_TID.X ;  /* 0x0000000000037919 */ /* 0x002e620000002100 */
[----:B------:R-:W-:Y:S01]  /*21a00*/  BSSY B2, `(.L_x_11612) ;  /* 0x0000009000027945 */ /* 0x000fe20003800000 */
[----:B-1----:R-:W-:-:S04]  /*21a10*/  LOP3.LUT R3, R3, 0x7f, RZ, 0xc0, !PT ;  /* 0x0000007f03037812 */ /* 0x002fc800078ec0ff */
[----:B------:R-:W-:-:S13]  /*21a20*/  ISETP.NE.AND P0, PT, R3, RZ, PT ;  /* 0x000000ff0300720c */ /* 0x000fda0003f05270 */
[----:B------:R-:W-:Y:S05]  /*21a30*/  @P0 BRA `(.L_x_11613) ;  /* 0x0000000000140947 */ /* 0x000fea0003800000 */
[----:B------:R-:W-:Y:S01]  /*21a40*/  LOP3.LUT P1, RZ, R23, 0x1, RZ, 0xc0, !PT ;  /* 0x0000000117ff7812 */ /* 0x000fe2000782c0ff */
[----:B0-----:R-:W-:-:S04]  /*21a50*/  IMAD.MOV.U32 R2, RZ, RZ, 0x6000 ;  /* 0x00006000ff027424 */ /* 0x001fc800078e00ff */
[----:B------:R1:W-:Y:S08]  /*21a60*/  SYNCS.ARRIVE.TRANS64 RZ, [R4+URZ+0x2d830], R2 ;  /* 0x02d8300204ff79a7 */ /* 0x0003f0000800003f */
[----:B------:R-:W-:Y:S05]  /*21a70*/  @!P1 BRA `(.L_x_11613) ;  /* 0x0000000000049947 */ /* 0x000fea0003800000 */
[----:B------:R-:W-:Y:S01]  /*21a80*/  BPT.TRAP 0x1 ;  /* 0x000000040000795c */ /* 0x000fe20000300000 */
.L_x_11613:
[----:B------:R-:W-:Y:S05]  /*21a90*/  BSYNC B2 ;  /* 0x0000000000027941 */ /* 0x000fea0003800000 */
.L_x_11612:
        /* <DEDUP_REMOVED lines=11> */
.L_x_11614:
        /* <DEDUP_REMOVED lines=16> */
.L_x_11615:
        /* <DEDUP_REMOVED lines=16> */
.L_x_11616:
        /* <DEDUP_REMOVED lines=15> */
.L_x_11742:
[----:B------:R-:W-:Y:S05]  /*21e40*/  BSYNC B2 ;  /* 0x0000000000027941 */ /* 0x000fea0003800000 */
.L_x_11617:
[----:B------:R-:W1:Y:S01]  /*21e50*/  S2R R4, SR_TID.X ;  /* 0x0000000000047919 */ /* 0x000e620000002100 */
[----:B------:R-:W-:-:S04]  /*21e60*/  UPRMT UR4, UR38, 0x9910, URZ ;  /* 0x0000991026047896 */ /* 0x000fc8000800003f */
[----:B------:R-:W-:Y:S01]  /*21e70*/  UISETP.NE.AND UP0, UPT, UR4, 0x2, UPT ;  /* 0x000000020400788c */ /* 0x000fe2000bf05270 */
[----:B-1----:R-:W-:-:S04]  /*21e80*/  LOP3.LUT R4, R4, 0x7f, RZ, 0xc0, !PT ;  /* 0x0000007f04047812 */ /* 0x002fc800078ec0ff */
[----:B------:R-:W-:-:S13]  /*21e90*/  ISETP.NE.AND P0, PT, R4, RZ, PT ;  /* 0x000000ff0400720c */ /* 0x000fda0003f05270 */
[----:B------:R-:W-:-:S04]  /*21ea0*/  @!P0 IMAD.MOV.U32 R4, RZ, RZ, 0x6000 ;  /* 0x00006000ff048424 */ /* 0x000fc800078e00ff */
[----:B------:R1:W-:Y:S01]  /*21eb0*/  @!P0 SYNCS.ARRIVE.TRANS64 RZ, [R3+URZ+0x2d850], R4 ;  /* 0x02d8500403ff89a7 */ /* 0x0003e2000800003f */
[----:B------:R-:W-:-:S13]  /*21ec0*/  PLOP3.LUT P0, PT, PT, PT, UP0, 0x80, 0x0 ;  /* 0x000000000000781c */ /* 0x000fda0003f0f008 */
[----:B-1----:R-:W-:Y:S05]  /*21ed0*/  @P0 BRA `(.L_x_11619) ;  /* 0x0000000000040947 */ /* 0x002fea0003800000 */
[----:B------:R-:W-:Y:S01]  /*21ee0*/  BPT.TRAP 0x1 ;  /* 0x000000040000795c */ /* 0x000fe20000300000 */
.L_x_11619:
[----:B------:R-:W-:Y:S01]  /*21ef0*/  LOP3.LUT P0, RZ, R23, 0x8, RZ, 0xc0, !PT ;  /* 0x0000000817ff7812 */ /* 0x000fe2000780c0ff */
[----:B------:R-:W-:-:S12]  /*21f00*/  BSSY B2, `(.L_x_11620) ;  /* 0x0000003000027945 */ /* 0x000fd80003800000 */
[----:B------:R-:W-:Y:S05]  /*21f10*/  @P0 BRA `(.L_x_11621) ;  /* 0x0000000000040947 */ /* 0x000fea0003800000 */
[----:B------:R-:W-:Y:S01]  /*21f20*/  BPT.TRAP 0x1 ;  /* 0x000000040000795c */ /* 0x000fe20000300000 */
.L_x_11621:
[----:B------:R-:W-:Y:S05]  /*21f30*/  BSYNC B2 ;  /* 0x0000000000027941 */ /* 0x000fea0003800000 */
.L_x_11620:
        /* <DEDUP_REMOVED lines=10> */
.L_x_11622:
        /* <DEDUP_REMOVED lines=15> */
.L_x_11623:
        /* <DEDUP_REMOVED lines=15> */
.L_x_11624:
        /* <DEDUP_REMOVED lines=12> */
.L_x_11608:
[----:B------:R-:W-:Y:S05]  /*22280*/  BSYNC B1 ;  /* 0x0000000000017941 */ /* 0x000fea0003800000 */
.L_x_11607:
[----:B------:R-:W-:Y:S01]  /*22290*/  LOP3.LUT P1, RZ, R23, 0x4, RZ, 0xc0, !PT ;  /* 0x0000000417ff7812 */ /* 0x000fe2000782c0ff */
[----:B------:R-:W-:Y:S01]  /*222a0*/  VIADD R24, R6, 0x1 ;  /* 0x0000000106187836 */ /* 0x000fe20000000000 */
[----:B------:R-:W-:Y:S01]  /*222b0*/  BSSY B1, `(.L_x_11625) ;  /* 0x00000ad000017945 */ /* 0x000fe20003800000 */
[----:B0-----:R-:W-:-:S03]  /*222c0*/  VIADD R8, R0, 0xffffffff ;  /* 0xffffffff00087836 */ /* 0x001fc60000000000 */
[----:B------:R-:W-:-:S04]  /*222d0*/  ISETP.NE.AND P0, PT, R24, 0x2, PT ;  /* 0x000000021800780c */ /* 0x000fc80003f05270 */
[----:B------:R-:W-:Y:S02]  /*222e0*/  SEL R2, RZ, 0x1, P0 ;  /* 0x00000001ff027807 */ /* 0x000fe40000000000 */
        /* <DEDUP_REMOVED lines=26> */
.L_x_11627:
[----:B0-----:R-:W-:Y:S01]  /*22490*/  IMAD R4, R24, 0x8, R22 ;  /* 0x0000000818047824 */ /* 0x001fe200078e0216 */
[----:B------:R-:W-:Y:S01]  /*224a0*/  SHF.L.U32 R2, R27, 0x1f, RZ ;  /* 0x0000001f1b027819 */ /* 0x000fe200000006ff */
[----:B------:R-:W-:Y:S03]  /*224b0*/  BSSY B2, `(.L_x_11628) ;  /* 0x0000003000027945 */ /* 0x000fe60003800000 */
[----:B------:R-:W0:Y:S02]  /*224c0*/  SYNCS.PHASECHK.TRANS64.TRYWAIT P0, [R4+URZ+0x2d840], R2 ;  /* 0x02d84002040075a7 */ /* 0x000e24000800017f */
[----:B0-----:R-:W-:Y:S05]  /*224d0*/  @!P0 BRA `(.L_x_11629) ;  /* 0x0000003800048947 */ /* 0x001fea0003800000 */
.L_x_11743:
[----:B------:R-:W-:Y:S05]  /*224e0*/  BSYNC B2 ;  /* 0x0000000000027941 */ /* 0x000fea0003800000 */
.L_x_11628:
        /* <DEDUP_REMOVED lines=10> */
.L_x_11631:
[----:B------:R-:W-:Y:S05]  /*22590*/  BSYNC B2 ;  /* 0x0000000000027941 */ /* 0x000fea0003800000 */
.L_x_11630:
        /* <DEDUP_REMOVED lines=11> */
.L_x_11632:
        /* <DEDUP_REMOVED lines=16> */
.L_x_11633:
        /* <DEDUP_REMOVED lines=16> */
.L_x_11634:
        /* <DEDUP_REMOVED lines=15> */
.L_x_11744:
[----:B------:R-:W-:Y:S05]  /*22940*/  BSYNC B2 ;  /* 0x0000000000027941 */ /* 0x000fea0003800000 */
.L_x_11635:
        /* <DEDUP_REMOVED lines=10> */
.L_x_11637:
[----:B------:R-:W-:Y:S01]  /*229f0*/  LOP3.LUT P0, RZ, R23, 0x8, RZ, 0xc0, !PT ;  /* 0x0000000817ff7812 */ /* 0x000fe2000780c0ff */
[----:B------:R-:W-:-:S12]  /*22a00*/  BSSY B2, `(.L_x_11638) ;  /* 0x0000003000027945 */ /* 0x000fd80003800000 */
[----:B------:R-:W-:Y:S05]  /*22a10*/  @P0 BRA `(.L_x_11639) ;  /* 0x0000000000040947 */ /* 0x000fea0003800000 */
[----:B------:R-:W-:Y:S01]  /*22a20*/  BPT.TRAP 0x1 ;  /* 0x000000040000795c */ /* 0x000fe20000300000 */
.L_x_11639:
[----:B------:R-:W-:Y:S05]  /*22a30*/  BSYNC B2 ;  /* 0x0000000000027941 */ /* 0x000fea0003800000 */
.L_x_11638:
        /* <DEDUP_REMOVED lines=10> */
.L_x_11640:
        /* <DEDUP_REMOVED lines=15> */
.L_x_11641:
        /* <DEDUP_REMOVED lines=15> */
.L_x_11642:
        /* <DEDUP_REMOVED lines=12> */
.L_x_11626:
[----:B------:R-:W-:Y:S05]  /*22d80*/  BSYNC B1 ;  /* 0x0000000000017941 */ /* 0x000fea0003800000 */
.L_x_11625:
[----:B------:R-:W2:Y:S01]  /*22d90*/  LDL R2, [R1+0xc] ;  /* 0x00000c0001027983 */ /* 0x000ea20000100800 */
[----:B------:R-:W-:Y:S01]  /*22da0*/  VIADD R0, R0, 0xfffffffe ;  /* 0xfffffffe00007836 */ /* 0x000fe20000000000 */
[----:B--2---:R-:W-:-:S13]  /*22db0*/  ISETP.GT.AND P0, PT, R8, R2, PT ;  /* 0x000000020800720c */ /* 0x004fda0003f04270 */
[----:B------:R-:W-:Y:S05]  /*22dc0*/  @P0 BRA `(.L_x_11643) ;  /* 0xffffffe800700947 */ /* 0x000fea000383ffff */
.L_x_11586:
[----:B------:R-:W-:Y:S05]  /*22dd0*/  BSYNC B0 ;  /* 0x0000000000007941 */ /* 0x000fea0003800000 */
.L_x_11585:
        /* <DEDUP_REMOVED lines=14> */
[----:B------:R-:W1:Y:S01]  /*22ec0*/  POPC R7, R4 ;  /* 0x0000000400077309 */ /* 0x000e620000000000 */
[----:B--2---:R-:W1:Y:S02]  /*22ed0*/  SHFL.IDX PT, R0, R3, R0, 0x1f ;  /* 0x00001f0003007589 */ /* 0x004e6400000e0000 */
[----:B-1----:R-:W-:-:S07]  /*22ee0*/  IADD3 R16, R0, UR37, R7 ;  /* 0x0000002500107c10 */ /* 0x002fce000fffe007 */
.L_x_11645:
[----:B------:R-:W-:Y:S05]  /*22ef0*/  BSYNC B0 ;  /* 0x0000000000007941 */ /* 0x000fea0003800000 */
.L_x_11644:
[----:B------:R-:W-:Y:S01]  /*22f00*/  LOP3.LUT P0, RZ, R23, 0x4, RZ, 0xc0, !PT ;  /* 0x0000000417ff7812 */ /* 0x000fe2000780c0ff */
[----:B------:R-:W-:-:S12]  /*22f10*/  BSSY B0, `(.L_x_11646) ;  /* 0x0000049000007945 */ /* 0x000fd80003800000 */
[----:B------:R-:W-:Y:S05]  /*22f20*/  @!P0 BRA `(.L_x_11647) ;  /* 0x00000004001c8947 */ /* 0x000fea0003800000 */
[----:B-1----:R-:W-:Y:S01]  /*22f30*/  IMAD R3, R24, 0x8, R22 ;  /* 0x0000000818037824 */ /* 0x002fe200078e0216 */
[----:B------:R-:W-:Y:S01]  /*22f40*/  SHF.L.U32 R0, R27, 0x1f, RZ ;  /* 0x0000001f1b007819 */ /* 0x000fe200000006ff */
[----:B------:R-:W-:Y:S03]  /*22f50*/  BSSY B1, `(.L_x_11648) ;  /* 0x0000003000017945 */ /* 0x000fe60003800000 */
[----:B------:R-:W1:Y:S02]  /*22f60*/  SYNCS.PHASECHK.TRANS64.TRYWAIT P0, [R3+URZ+0x2d860], R0 ;  /* 0x02d86000030075a7 */ /* 0x000e64000800017f */
[----:B-1----:R-:W-:Y:S05]  /*22f70*/  @!P0 BRA `(.L_x_11649) ;  /* 0x0000002c00848947 */ /* 0x002fea0003800000 */
.L_x_11745:
[----:B------:R-:W-:Y:S05]  /*22f80*/  BSYNC B1 ;  /* 0x0000000000017941 */ /* 0x000fea0003800000 */
.L_x_11648:
        /* <DEDUP_REMOVED lines=10> */
.L_x_11650:
[----:B------:R-:W-:Y:S01]  /*23030*/  LOP3.LUT P0, RZ, R23, 0x8, RZ, 0xc0, !PT ;  /* 0x0000000817ff7812 */ /* 0x000fe2000780c0ff */
[----:B------:R-:W-:-:S12]  /*23040*/  BSSY B1, `(.L_x_11651) ;  /* 0x0000003000017945 */ /* 0x000fd80003800000 */
[----:B------:R-:W-:Y:S05]  /*23050*/  @P0 BRA `(.L_x_11652) ;  /* 0x0000000000040947 */ /* 0x000fea0003800000 */
[----:B------:R-:W-:Y:S01]  /*23060*/  BPT.TRAP 0x1 ;  /* 0x000000040000795c */ /* 0x000fe20000300000 */
.L_x_11652:
[----:B------:R-:W-:Y:S05]  /*23070*/  BSYNC B1 ;  /* 0x0000000000017941 */ /* 0x000fea0003800000 */
.L_x_11651:
[----:B------:R-:W-:Y:S01]  /*23080*/  IMAD R0, R24, 0x6000, R22 ;  /* 0x0000600018007824 */ /* 0x000fe200078e0216 */
        /* <DEDUP_REMOVED lines=9> */
.L_x_11653:
        /* <DEDUP_REMOVED lines=15> */
.L_x_11654:
        /* <DEDUP_REMOVED lines=15> */
.L_x_11655:
        /* <DEDUP_REMOVED lines=10> */
.L_x_11647:
[----:B------:R-:W-:Y:S05]  /*233a0*/  BSYNC B0 ;  /* 0x0000000000007941 */ /* 0x000fea0003800000 */
.L_x_11646:
[----:B------:R-:W-:-:S05]  /*233b0*/  VIADD R24, R24, 0x1 ;  /* 0x0000000118187836 */ /* 0x000fca0000000000 */
[----:B------:R-:W-:-:S04]  /*233c0*/  ISETP.NE.AND P0, PT, R24, 0x2, PT ;  /* 0x000000021800780c */ /* 0x000fc80003f05270 */
[----:B------:R-:W-:Y:S02]  /*233d0*/  SEL R0, RZ, 0x1, P0 ;  /* 0x00000001ff007807 */ /* 0x000fe40000000000 */
[----:B------:R-:W-:Y:S02]  /*233e0*/  SEL R24, R24, RZ, P0 ;  /* 0x000000ff18187207 */ /* 0x000fe40000000000 */
[----:B------:R-:W-:-:S07]  /*233f0*/  LOP3.LUT R27, R27, R0, RZ, 0x3c, !PT ;  /* 0x000000001b1b7212 */ /* 0x000fce00078e3cff */
.L_x_11567:
[----:B------:R-:W-:Y:S05]  /*23400*/  BSYNC B7 ;  /* 0x0000000000077941 */ /* 0x000fea0003800000 */
.L_x_11565:
[----:B------:R-:W-:-:S13]  /*23410*/  LOP3.LUT P0, RZ, R23, 0x10, RZ, 0xc0, !PT ;  /* 0x0000001017ff7812 */ /* 0x000fda000780c0ff */
[----:B------:R-:W-:Y:S05]  /*23420*/  @!P0 BRA `(.L_x_11656) ;  /* 0x0000000000248947 */ /* 0x000fea0003800000 */
[----:B------:R-:W-:Y:S05]  /*23430*/  WARPSYNC.ALL ;  /* 0x0000000000007948 */ /* 0x000fea0003800000 */
[----:B------:R-:W2:Y:S08]  /*23440*/  S2UR UR5, SR_CgaCtaId ;  /* 0x00000000000579c3 */ /* 0x000eb00000008800 */
[----:B------:R-:W-:Y:S06]  /*23450*/  BAR.SYNC.DEFER_BLOCKING 0x5, 0x200 ;  /* 0x0148000000007b1d */ /* 0x000fec0000010000 */
[----:B------:R-:W-:-:S02]  /*23460*/  UMOV UR4, 0x400 ;  /* 0x0000040000047882 */ /* 0x000fc40000000000 */
[----:B--2---:R-:W-:-:S06]  /*23470*/  ULEA UR4, UR5, UR4, 0x18 ;  /* 0x0000000405047291 */ /* 0x004fcc000f8ec03f */
[----:B-1----:R-:W-:-:S05]  /*23480*/  IMAD.U32 R22, RZ, RZ, UR4 ;  /* 0x00000004ff167e24 */ /* 0x002fca000f8e00ff */
[----:B------:R2:W3:Y:S01]  /*23490*/  LDS.128 R16, [R22+0x2d8d0] ;  /* 0x02d8d00016107984 */ /* 0x0004e20000000c00 */
[----:B------:R-:W-:Y:S06]  /*234a0*/  BAR.ARV 0x4, 0x200 ;  /* 0x0108000000007b1d */ /* 0x000fec0000002000 */
[----:B------:R-:W-:Y:S05]  /*234b0*/  BRA `(.L_x_11657) ;  /* 0x0000000800c47947 */ /* 0x000fea0003800000 */
.L_x_11656:
[----:B------:R-:W2:Y:S01]  /*234c0*/  LDL R7, [R1+0x8] ;  /* 0x0000080001077983 */ /* 0x000ea20000100800 */
[----:B------:R-:W-:Y:S01]  /*234d0*/  UMOV UR4, 0xffffffff ;  /* 0xffffffff00047882 */ /* 0x000fe20000000000 */
[----:B--2---:R-:W-:Y:S02]  /*234e0*/  ISETP.NE.AND P5, PT, R7, 0x1f, PT ;  /* 0x0000001f0700780c */ /* 0x004fe40003fa5270 */
[----:B------:R-:W-:Y:S11]  /*234f0*/  BRA.DIV UR4, `(.L_x_11658) ;  /* 0x0000002a04387947 */ /* 0x000ff6000b800000 */
[----:B------:R-:W-:Y:S01]  /*23500*/  IMAD.IADD R5, R19, 0x1, R7 ;  /* 0x0000000113057824 */ /* 0x000fe200078e0207 */
[----:B------:R-:W-:Y:S01]  /*23510*/  ULDC UR4, c[0x0][0xc3c] ;  /* 0x00030f0000047ab9 */ /* 0x000fe20000000800 */
[----:B------:R-:W-:-:S03]  /*23520*/  LOP3.LUT P4, RZ, R23, 0x1, RZ, 0xc0, !PT ;  /* 0x0000000117ff7812 */ /* 0x000fc6000788c0ff */
[----:B------:R-:W-:-:S13]  /*23530*/  ISETP.GE.OR P0, PT, R5, UR4, !P5 ;  /* 0x0000000405007c0c */ /* 0x000fda000ef06670 */
[----:B-1----:R-:W1:Y:S02]  /*23540*/  @!P0 LDC.64 R2, c[0x0][0xc80] ;  /* 0x00032000ff028b82 */ /* 0x002e640000000a00 */
[----:B-1----:R-:W-:-:S06]  /*23550*/  @!P0 IMAD.WIDE R2, R5, 0x4, R2 ;  /* 0x0000000405028825 */ /* 0x002fcc00078e0202 */
[----:B------:R1:W2:Y:S01]  /*23560*/  @!P0 LDG.E R3, desc[UR40][R2.64] ;  /* 0x0000002802038981 */ /* 0x0002a2000c1e1900 */
[C---:B------:R-:W-:Y:S02]  /*23570*/  ISETP.GE.U32.AND P1, PT, R7.reuse, 0x4, PT ;  /* 0x000000040700780c */ /* 0x040fe40003f26070 */
[C---:B------:R-:W-:Y:S01]  /*23580*/  ISETP.GE.U32.AND P2, PT, R7.reuse, 0x8, PT ;  /* 0x000000080700780c */ /* 0x040fe20003f46070 */
[----:B------:R-:W-:Y:S01]  /*23590*/  SHFL.IDX PT, R0, R16, RZ, 0x1f ;  /* 0x00001fff10007589 */ /* 0x000fe200000e0000 */
[----:B------:R-:W-:-:S03]  /*235a0*/  ISETP.GE.U32.AND P3, PT, R7, 0x10, PT ;  /* 0x000000100700780c */ /* 0x000fc60003f66070 */
[----:B------:R-:W-:Y:S01]  /*235b0*/  SHFL.IDX PT, R16, R16, 0x1, 0x1f ;  /* 0x00201f0010107f89 */ /* 0x000fe200000e0000 */
[----:B-1----:R-:W-:Y:S02]  /*235c0*/  IMAD.MOV.U32 R2, RZ, RZ, RZ ;  /* 0x000000ffff027224 */ /* 0x002fe400078e00ff */
[----:B--2---:R-:W-:Y:S01]  /*235d0*/  @!P0 IMAD.MOV.U32 R2, RZ, RZ, R3 ;  /* 0x000000ffff028224 */ /* 0x004fe200078e0003 */
[----:B------:R-:W-:-:S04]  /*235e0*/  ISETP.GE.U32.AND P0, PT, R7, 0x2, PT ;  /* 0x000000020700780c */ /* 0x000fc80003f06070 */
        /* <DEDUP_REMOVED lines=16> */
.L_x_11755:
[----:B------:R-:W-:Y:S02]  /*236f0*/  ULDC UR4, c[0x0][0xc38] ;  /* 0x00030e0000047ab9 */ /* 0x000fe40000000800 */
[----:B------:R-:W-:-:S04]  /*23700*/  IMAD.U32 R4, RZ, RZ, UR4 ;  /* 0x00000004ff047e24 */ /* 0x000fc8000f8e00ff */
[----:B--2---:R-:W-:-:S04]  /*23710*/  IMAD R5, R14, R4, RZ ;  /* 0x000000040e057224 */ /* 0x004fc800078e02ff */
[----:B------:R-:W-:-:S05]  /*23720*/  IMAD.IADD R16, R16, 0x1, R5 ;  /* 0x0000000110107824 */ /* 0x000fca00078e0205 */
[----:B------:R-:W-:-:S13]  /*23730*/  ISETP.GT.AND P4, PT, R16, R0, PT ;  /* 0x000000001000720c */ /* 0x000fda0003f84270 */
[----:B------:R-:W-:Y:S05]  /*23740*/  @P4 BRA `(.L_x_11659) ;  /* 0x00000000009c4947 */ /* 0x000fea0003800000 */
.L_x_11664:
        /* <DEDUP_REMOVED lines=10> */
[----:B-1----:R-:W1:Y:S02]  /*237f0*/  LDC.64 R2, c[0x0][0xc80] ;  /* 0x00032000ff027b82 */ /* 0x002e640000000a00 */
[----:B-1----:R-:W-:-:S06]  /*23800*/  IMAD.WIDE R2, R5, 0x4, R2 ;  /* 0x0000000405027825 */ /* 0x002fcc00078e0202 */
[----:B------:R2:W5:Y:S02]  /*23810*/  LDG.E R2, desc[UR40][R2.64] ;  /* 0x0000002802027981 */ /* 0x000564000c1e1900 */
.L_x_11662:
[----:B------:R-:W-:Y:S05]  /*23820*/  BSYNC B0 ;  /* 0x0000000000007941 */ /* 0x000fea0003800000 */
.L_x_11661:
[----:B------:R-:W-:-:S03]  /*23830*/  UMOV UR4, 0xffffffff ;  /* 0xffffffff00047882 */ /* 0x000fc60000000000 */
[----:B------:R-:W-:Y:S05]  /*23840*/  BRA.DIV UR4, `(.L_x_11663) ;  /* 0x0000002a04887947 */ /* 0x000fea000b800000 */
[----:B-----5:R-:W3:Y:S01]  /*23850*/  SHFL.UP PT, R14, R2, 0x1, RZ ;  /* 0x04200000020e7989 */ /* 0x020ee200000e00ff */
[----:B------:R-:W-:-:S04]  /*23860*/  LOP3.LUT P4, RZ, R23, 0x1, RZ, 0xc0, !PT ;  /* 0x0000000117ff7812 */ /* 0x000fc8000788c0ff */
[----:B---3--:R-:W-:-:S05]  /*23870*/  SEL R13, R14, RZ, P4 ;  /* 0x000000ff0e0d7207 */ /* 0x008fca0002000000 */
[----:B------:R-:W-:-:S05]  /*23880*/  IMAD.IADD R13, R2, 0x1, R13 ;  /* 0x00000001020d7824 */ /* 0x000fca00078e020d */
[----:B------:R-:W3:Y:S02]  /*23890*/  SHFL.UP PT, R14, R13, 0x2, RZ ;  /* 0x044000000d0e7989 */ /* 0x000ee400000e00ff */
[----:B---3--:R-:W-:-:S05]  /*238a0*/  SEL R14, R14, RZ, P0 ;  /* 0x000000ff0e0e7207 */ /* 0x008fca0000000000 */
[----:B-12---:R-:W-:-:S05]  /*238b0*/  IMAD.IADD R3, R13, 0x1, R14 ;  /* 0x000000010d037824 */ /* 0x006fca00078e020e */
        /* <DEDUP_REMOVED lines=10> */
.L_x_11763:
[----:B------:R-:W-:Y:S02]  /*23960*/  ULDC UR4, c[0x0][0xc38] ;  /* 0x00030e0000047ab9 */ /* 0x000fe40000000800 */
[----:B------:R-:W-:-:S04]  /*23970*/  IMAD.U32 R4, RZ, RZ, UR4 ;  /* 0x00000004ff047e24 */ /* 0x000fc8000f8e00ff */
[----:B--2---:R-:W-:-:S04]  /*23980*/  IMAD R5, R14, R4, RZ ;  /* 0x000000040e057224 */ /* 0x004fc800078e02ff */
[----:B------:R-:W-:-:S05]  /*23990*/  IMAD.IADD R16, R5, 0x1, R16 ;  /* 0x0000000105107824 */ /* 0x000fca00078e0210 */
[----:B------:R-:W-:-:S13]  /*239a0*/  ISETP.GT.AND P4, PT, R16, R0, PT ;  /* 0x000000001000720c */ /* 0x000fda0003f84270 */
[----:B------:R-:W-:Y:S05]  /*239b0*/  @!P4 BRA `(.L_x_11664) ;  /* 0xfffffffc0064c947 */ /* 0x000fea000383ffff */
.L_x_11659:
        /* <DEDUP_REMOVED lines=8> */
.L_x_11767:
[----:B------:R-:W-:Y:S01]  /*23a40*/  ISETP.NE.AND P0, PT, R5, RZ, PT ;  /* 0x000000ff0500720c */ /* 0x000fe20003f05270 */
[----:B------:R-:W-:-:S12]  /*23a50*/  IMAD.MOV.U32 R5, RZ, RZ, RZ ;  /* 0x000000ffff057224 */ /* 0x000fd800078e00ff */
[----:B------:R-:W-:Y:S05]  /*23a60*/  @!P0 BRA `(.L_x_11666) ;  /* 0x0000000000108947 */ /* 0x000fea0003800000 */
[----:B------:R-:W-:Y:S01]  /*23a70*/  UMOV UR4, 0xffffffff ;  /* 0xffffffff00047882 */ /* 0x000fe20000000000 */
[----:B0-----:R-:W-:Y:S02]  /*23a80*/  VIADD R12, R6, 0xffffffff ;  /* 0xffffffff060c7836 */ /* 0x001fe40000000000 */
[----:B------:R-:W-:Y:S05]  /*23a90*/  BRA.DIV UR4, `(.L_x_11667) ;  /* 0x0000002a04fc7947 */ /* 0x000fea000b800000 */
[----:B------:R4:W0:Y:S02]  /*23aa0*/  SHFL.IDX PT, R5, R3, R12, 0x1f ;  /* 0x00001f0c03057589 */ /* 0x00082400000e0000 */
.L_x_11666:
[----:B-12-4-:R-:W1:Y:S01]  /*23ab0*/  LDC.64 R2, c[0x0][0xc90] ;  /* 0x00032400ff027b82 */ /* 0x016e620000000a00 */
[----:B------:R-:W-:-:S04]  /*23ac0*/  IMAD.IADD R19, R6, 0x1, R19 ;  /* 0x0000000106137824 */ /* 0x000fc800078e0213 */
[----:B-1----:R-:W-:-:S05]  /*23ad0*/  IMAD.WIDE R2, R19, 0x4, R2 ;  /* 0x0000000413027825 */ /* 0x002fca00078e0202 */
[----:B------:R1:W3:Y:S01]  /*23ae0*/  LDG.E R7, desc[UR40][R2.64] ;  /* 0x0000002802077981 */ /* 0x0002e2000c1e1900 */
[----:B0-----:R-:W-:-:S04]  /*23af0*/  IMAD R16, R5, R4, R16 ;  /* 0x0000000405107224 */ /* 0x001fc800078e0210 */
[----:B------:R-:W-:Y:S02]  /*23b00*/  IMAD.IADD R5, R0, 0x1, -R16 ;  /* 0x0000000100057824 */ /* 0x000fe400078e0a10 */
[----:B-1----:R-:W-:Y:S02]  /*23b10*/  IMAD.MOV.U32 R2, RZ, RZ, RZ ;  /* 0x000000ffff027224 */ /* 0x002fe400078e00ff */
[----:B---3--:R-:W-:-:S05]  /*23b20*/  IMAD R6, R17, R7, RZ ;  /* 0x0000000711067224 */ /* 0x008fca00078e02ff */
[-C--:B------:R-:W-:Y:S02]  /*23b30*/  IABS R8, R6.reuse ;  /* 0x0000000600087213 */ /* 0x080fe40000000000 */
[----:B------:R-:W-:Y:S02]  /*23b40*/  IABS R0, R6 ;  /* 0x0000000600007213 */ /* 0x000fe40000000000 */
[----:B------:R-:W0:Y:S03]  /*23b50*/  I2F.RP R9, R8 ;  /* 0x0000000800097306 */ /* 0x000e260000209400 */
[----:B------:R-:W-:-:S05]  /*23b60*/  IMAD.MOV R0, RZ, RZ, -R0 ;  /* 0x000000ffff007224 */ /* 0x000fca00078e0a00 */
[----:B0-----:R-:W0:Y:S02]  /*23b70*/  MUFU.RCP R9, R9 ;  /* 0x0000000900097308 */ /* 0x001e240000001000 */
[----:B0-----:R-:W-:-:S06]  /*23b80*/  VIADD R10, R9, 0xffffffe ;  /* 0x0ffffffe090a7836 */ /* 0x001fcc0000000000 */
[----:B------:R-:W0:Y:S02]  /*23b90*/  F2I.FTZ.U32.TRUNC.NTZ R3, R10 ;  /* 0x0000000a00037305 */ /* 0x000e24000021f000 */
[----:B0-----:R-:W-:-:S04]  /*23ba0*/  IMAD.MOV R11, RZ, RZ, -R3 ;  /* 0x000000ffff0b7224 */ /* 0x001fc800078e0a03 */
[----:B------:R-:W-:-:S04]  /*23bb0*/  IMAD R11, R11, R8, RZ ;  /* 0x000000080b0b7224 */ /* 0x000fc800078e02ff */
        /* <DEDUP_REMOVED lines=14> */
[----:B------:R-:W-:Y:S02]  /*23ca0*/  IMAD R0, R7, R2, RZ ;  /* 0x0000000207007224 */ /* 0x000fe400078e02ff */
[----:B------:R-:W-:Y:S02]  /*23cb0*/  IMAD.MOV R2, RZ, RZ, -R2 ;  /* 0x000000ffff027224 */ /* 0x000fe400078e0a02 */
[----:B------:R-:W-:Y:S02]  /*23cc0*/  IMAD.MOV R3, RZ, RZ, -R0 ;  /* 0x000000ffff037224 */ /* 0x000fe400078e0a00 */
[----:B------:R-:W-:-:S03]  /*23cd0*/  IMAD R5, R6, R2, R5 ;  /* 0x0000000206057224 */ /* 0x000fc600078e0205 */
[----:B------:R-:W-:-:S04]  /*23ce0*/  VIADDMNMX R4, R3, R4, R7, PT ;  /* 0x0000000403047246 */ /* 0x000fc80003800107 */
        /* <DEDUP_REMOVED lines=30> */
.L_x_11660:
[----:B------:R-:W-:Y:S01]  /*23ed0*/  UMOV UR4, URZ ;  /* 0x0000003f00047c82 */ /* 0x000fe20008000000 */
[----:B------:R-:W-:Y:S01]  /*23ee0*/  UMOV UR5, URZ ;  /* 0x0000003f00057c82 */ /* 0x000fe20008000000 */
[----:B------:R-:W-:Y:S01]  /*23ef0*/  ULDC UR6, c[0x0][0xc3c] ;  /* 0x00030f0000067ab9 */ /* 0x000fe20000000800 */
[----:B------:R-:W-:Y:S02]  /*23f00*/  IMAD.MOV.U32 R16, RZ, RZ, R0 ;  /* 0x000000ffff107224 */ /* 0x000fe400078e0000 */
[----:B------:R-:W-:Y:S02]  /*23f10*/  IMAD.U32 R17, RZ, RZ, UR4 ;  /* 0x00000004ff117e24 */ /* 0x000fe4000f8e00ff */
[----:B------:R-:W-:Y:S02]  /*23f20*/  IMAD.U32 R18, RZ, RZ, UR5 ;  /* 0x00000005ff127e24 */ /* 0x000fe4000f8e00ff */
[----:B------:R-:W-:-:S07]  /*23f30*/  IMAD.U32 R19, RZ, RZ, UR6 ;  /* 0x00000006ff137e24 */ /* 0x000fce000f8e00ff */
.L_x_11668:
[----:B------:R-:W2:Y:S01]  /*23f40*/  LDL R0, [R1+0x8] ;  /* 0x0000080001007983 */ /* 0x000ea20000100800 */
[----:B------:R-:W-:Y:S05]  /*23f50*/  WARPSYNC.ALL ;  /* 0x0000000000007948 */ /* 0x000fea0003800000 */
[----:B------:R-:W-:Y:S01]  /*23f60*/  BAR.SYNC.DEFER_BLOCKING 0x4, 0x200 ;  /* 0x0108000000007b1d */ /* 0x000fe20000010000 */
[----:B--2---:R-:W-:-:S13]  /*23f70*/  ISETP.NE.AND P0, PT, R0, RZ, PT ;  /* 0x000000ff0000720c */ /* 0x004fda0003f05270 */
[----:B-1----:R-:W1:Y:S01]  /*23f80*/  @!P0 S2R R3, SR_CgaCtaId ;  /* 0x0000000000038919 */ /* 0x002e620000008800 */
[----:B------:R-:W-:-:S04]  /*23f90*/  @!P0 MOV R0, 0x400 ;  /* 0x0000040000008802 */ /* 0x000fc80000000f00 */
[----:B-1----:R-:W-:-:S05]  /*23fa0*/  @!P0 LEA R22, R3, R0, 0x18 ;  /* 0x0000000003168211 */ /* 0x002fca00078ec0ff */
[----:B------:R1:W-:Y:S01]  /*23fb0*/  @!P0 STS.128 [R22+0x2d8d0], R16 ;  /* 0x02d8d01016008388 */ /* 0x0003e20000000c00 */
[----:B------:R-:W-:Y:S06]  /*23fc0*/  BAR.ARV 0x5, 0x200 ;  /* 0x0148000000007b1d */ /* 0x000fec0000002000 */
.L_x_11657:
[----:B------:R-:W-:Y:S02]  /*23fd0*/  ULDC UR4, c[0x0][0xc3c] ;  /* 0x00030f0000047ab9 */ /* 0x000fe40000000800 */
[----:B---3--:R-:W-:-:S13]  /*23fe0*/  ISETP.GE.AND P0, PT, R19, UR4, PT ;  /* 0x0000000413007c0c */ /* 0x008fda000bf06270 */
[----:B------:R-:W-:Y:S05]  /*23ff0*/  @!P0 BRA `(.L_x_11669) ;  /* 0xffffff9000108947 */ /* 0x000fea000383ffff */
[----:B------:R-:W-:Y:S05]  /*24000*/  BSYNC B8 ;  /* 0x0000000000087941 */ /* 0x000fea0003800000 */
.L_x_11505:
[----:B-1----:R-:W3:Y:S01]  /*24010*/  LDL.LU R0, [R1+0x24] ;  /* 0x0000240001007983 */ /* 0x002ee20000300800 */
        /* <DEDUP_REMOVED lines=9> */
[----:B------:R-:W1:Y:S02]  /*240b0*/  SYNCS.PHASECHK.TRANS64.TRYWAIT P0, [R7+URZ+0x2d820], R0 ;  /* 0x02d82000070075a7 */ /* 0x000e64000800017f */
[----:B-1----:R-:W-:Y:S05]  /*240c0*/  @!P0 BRA `(.L_x_11671) ;  /* 0x0000002400988947 */ /* 0x002fea0003800000 */
.L_x_11770:
[----:B------:R-:W-:Y:S05]  /*240d0*/  BSYNC B0 ;  /* 0x0000000000007941 */ /* 0x000fea0003800000 */
.L_x_11670:
[----:B------:R-:W-:-:S03]  /*240e0*/  UMOV UR4, 0xffffffff ;  /* 0xffffffff00047882 */ /* 0x000fc60000000000 */
[----:B------:R-:W-:Y:S05]  /*240f0*/  BRA.DIV UR4, `(.L_x_11672) ;  /* 0x0000002604a07947 */ /* 0x000fea000b800000 */
[----:B-1----:R-:W1:Y:S02]  /*24100*/  S2R R0, SR_TID.X ;  /* 0x0000000000007919 */ /* 0x002e640000002100 */
[----:B-1----:R-:W-:-:S04]  /*24110*/  SHF.R.U32.HI R0, RZ, 0x5, R0 ;  /* 0x00000005ff007819 */ /* 0x002fc80000011600 */
[----:B------:R-:W-:-:S05]  /*24120*/  LOP3.LUT R0, R0, 0x3, RZ, 0xc0, !PT ;  /* 0x0000000300007812 */ /* 0x000fca00078ec0ff */
[----:B------:R1:W3:Y:S02]  /*24130*/  SHFL.IDX PT, R14, R0, RZ, 0x1f ;  /* 0x00001fff000e7589 */ /* 0x0002e400000e0000 */
.L_x_11773:
[----:B---3--:R-:W-:-:S13]  /*24140*/  ISETP.NE.AND P0, PT, R14, RZ, PT ;  /* 0x000000ff0e00720c */ /* 0x008fda0003f05270 */
[----:B------:R-:W-:Y:S05]  /*24150*/  @P0 BRA `(.L_x_11290) ;  /* 0x0000000000880947 */ /* 0x000fea0003800000 */
[----:B------:R-:W-:-:S03]  /*24160*/  UMOV UR4, 0xffffffff ;  /* 0xffffffff00047882 */ /* 0x000fc60000000000 */
[----:B------:R-:W-:Y:S05]  /*24170*/  BRA.DIV UR4, `(.L_x_11673) ;  /* 0x0000002604b47947 */ /* 0x000fea000b800000 */
[----:B------:R-:W-:-:S13]  /*24180*/  ELECT P6, URZ, PT ;  /* 0x00000000003f782f */ /* 0x000fda00038c0000 */
.L_x_11776:
[----:B------:R-:W-:Y:S05]  /*24190*/  @!P6 BRA `(.L_x_11290) ;  /* 0x000000000078e947 */ /* 0x000fea0003800000 */
[----:B------:R-:W-:-:S06]  /*241a0*/  ULOP3.LUT UR4, UR36, 0x2, URZ, 0xfc, !UPT ;  /* 0x0000000224047892 */ /* 0x000fcc000f8efc3f */
[----:B-1----:R-:W-:-:S05]  /*241b0*/  IMAD.U32 R0, RZ, RZ, UR4 ;  /* 0x00000004ff007e24 */ /* 0x002fca000f8e00ff */
[----:B------:R-:W-:-:S13]  /*241c0*/  ISETP.NE.AND P2, PT, R0, 0x3, PT ;  /* 0x000000030000780c */ /* 0x000fda0003f45270 */
[----:B------:R-:W-:Y:S05]  /*241d0*/  @!P2 BRA `(.L_x_11674) ;  /* 0x000000000004a947 */ /* 0x000fea0003800000 */
[----:B------:R-:W-:Y:S01]  /*241e0*/  BPT.TRAP 0x1 ;  /* 0x000000040000795c */ /* 0x000fe20000300000 */
.L_x_11674:
        /* <DEDUP_REMOVED lines=12> */
.L_x_11777:
[----:B------:R-:W3:Y:S02]  /*242b0*/  SYNCS.PHASECHK.TRANS64.TRYWAIT P0, [R3+URZ], R0 ;  /* 0x00000000030075a7 */ /* 0x000ee4000800017f */
[----:B---3--:R-:W-:Y:S05]  /*242c0*/  @!P0 BRA `(.L_x_11676) ;  /* 0x0000002400948947 */ /* 0x008fea0003800000 */
.L_x_11778:
[----:B------:R-:W-:Y:S05]  /*242d0*/  @!P2 BRA `(.L_x_11677) ;  /* 0x000000000004a947 */ /* 0x000fea0003800000 */
[----:B------:R-:W-:Y:S01]  /*242e0*/  BPT.TRAP 0x1 ;  /* 0x000000040000795c */ /* 0x000fe20000300000 */
.L_x_11677:
[----:B---3--:R-:W-:-:S04]  /*242f0*/  VIADD R3, R7, 0x2d860 ;  /* 0x0002d86007037836 */ /* 0x008fc80000000000 */
[----:B-1----:R-:W-:-:S04]  /*24300*/  IMAD R5, R24, 0x8, R3 ;  /* 0x0000000818057824 */ /* 0x002fc800078e0203 */
[----:B------:R-:W1:Y:S02]  /*24310*/  SYNCS.PHASECHK.TRANS64.TRYWAIT P0, [R5+URZ], R4 ;  /* 0x00000004050075a7 */ /* 0x000e64000800017f */
[----:B-1----:R-:W-:Y:S05]  /*24320*/  @!P0 BRA `(.L_x_11678) ;  /* 0x0000002400908947 */ /* 0x002fea0003800000 */
.L_x_11779:
[----:B------:R-:W-:-:S07]  /*24330*/  IMAD R3, R6, 0x8, R3 ;  /* 0x0000000806037824 */ /* 0x000fce00078e0203 */
.L_x_11679:
[----:B---3--:R3:W4:Y:S02]  /*24340*/  SYNCS.PHASECHK.TRANS64.TRYWAIT P0, [R3+URZ], R0 ;  /* 0x00000000030075a7 */ /* 0x008724000800017f */
[----:B----4-:R-:W-:Y:S05]  /*24350*/  @!P0 NANOSLEEP.SYNCS 0x989680 ;  /* 0x009896800000895d */ /* 0x010fea0003900000 */
[----:B------:R-:W4:Y:S02]  /*24360*/  @!P0 SYNCS.PHASECHK.TRANS64 P0, [R3+URZ], R0 ;  /* 0x00000000030085a7 */ /* 0x000f24000800007f */
[----:B----4-:R-:W-:Y:S05]  /*24370*/  @!P0 BRA `(.L_x_11679) ;  /* 0xfffffffc00f08947 */ /* 0x010fea000383ffff */
.L_x_11290:
[----:B------:R-:W-:Y:S05]  /*24380*/  BSYNC B9 ;  /* 0x0000000000097941 */ /* 0x000fea0003800000 */
.L_x_11287:
[----:B------:R-:W-:Y:S05]  /*24390*/  EXIT ;  /* 0x000000000000794d */ /* 0x000fea0003800000 */
.L_x_11314:
[----:B0-----:R0:W1:Y:S02]  /*243a0*/  SYNCS.PHASECHK.TRANS64.TRYWAIT P5, [R14+URZ+0x2d890], R85 ;  /* 0x02d890550e0075a7 */ /* 0x00106400080a017f */
[----:B-1----:R-:W-:Y:S05]  /*243b0*/  @!P5 NANOSLEEP.SYNCS 0x989680 ;  /* 0x009896800000d95d */ /* 0x002fea0003900000 */
[----:B------:R-:W1:Y:S02]  /*243c0*/  @!P5 SYNCS.PHASECHK.TRANS64 P5, [R14+URZ+0x2d890], R85 ;  /* 0x02d890550e00d5a7 */ /* 0x000e6400080a007f */
[----:B-1----:R-:W-:Y:S05]  /*243d0*/  @!P5 BRA `(.L_x_11314) ;  /* 0xfffffffc00f0d947 */ /* 0x002fea000383ffff */
[----:B------:R-:W-:Y:S05]  /*243e0*/  BRA `(.L_x_11680) ;  /* 0xfffffdec00f47947 */ /* 0x000fea000383ffff */
.L_x_11342:
[----:B0-----:R0:W1:Y:S02]  /*243f0*/  SYNCS.PHASECHK.TRANS64.TRYWAIT P5, [R14+URZ+0x2d890], R85 ;  /* 0x02d890550e0075a7 */ /* 0x00106400080a017f */
[----:B-1----:R-:W-:Y:S05]  /*24400*/  @!P5 NANOSLEEP.SYNCS 0x989680 ;  /* 0x009896800000d95d */ /* 0x002fea0003900000 */
[----:B------:R-:W1:Y:S02]  /*24410*/  @!P5 SYNCS.PHASECHK.TRANS64 P5, [R14+URZ+0x2d890], R85 ;  /* 0x02d890550e00d5a7 */ /* 0x000e6400080a007f */
[----:B-1----:R-:W-:Y:S05]  /*24420*/  @!P5 BRA `(.L_x_11342) ;  /* 0xfffffffc00f0d947 */ /* 0x002fea000383ffff */
[----:B------:R-:W-:Y:S05]  /*24430*/  BRA `(.L_x_11681) ;  /* 0xfffffe0800607947 */ /* 0x000fea000383ffff */
.L_x_11355:
[----:B0-----:R0:W1:Y:S02]  /*24440*/  SYNCS.PHASECHK.TRANS64.TRYWAIT P4, [R14+URZ+0x2d890], R85 ;  /* 0x02d890550e0075a7 */ /* 0x001064000808017f */
[----:B-1----:R-:W-:Y:S05]  /*24450*/  @!P4 NANOSLEEP.SYNCS 0x989680 ;  /* 0x009896800000c95d */ /* 0x002fea0003900000 */
[----:B------:R-:W1:Y:S02]  /*24460*/  @!P4 SYNCS.PHASECHK.TRANS64 P4, [R14+URZ+0x2d890], R85 ;  /* 0x02d890550e00c5a7 */ /* 0x000e64000808007f */
[----:B-1----:R-:W-:Y:S05]  /*24470*/  @!P4 BRA `(.L_x_11355) ;  /* 0xfffffffc00f0c947 */ /* 0x002fea000383ffff */
[----:B------:R-:W-:Y:S05]  /*24480*/  BRA `(.L_x_11682) ;  /* 0xfffffe2000bc7947 */ /* 0x000fea000383ffff */
.L_x_11359:
[----:B--2---:R2:W3:Y:S02]  /*24490*/  SYNCS.PHASECHK.TRANS64.TRYWAIT P3, [R14+URZ+0x2d8b0], R85 ;  /* 0x02d8b0550e0075a7 */ /* 0x0044e4000806017f */
[----:B---3--:R-:W-:Y:S05]  /*244a0*/  @!P3 NANOSLEEP.SYNCS 0x989680 ;  /* 0x009896800000b95d */ /* 0x008fea0003900000 */
[----:B------:R-:W3:Y:S02]  /*244b0*/  @!P3 SYNCS.PHASECHK.TRANS64 P3, [R14+URZ+0x2d8b0], R85 ;  /* 0x02d8b0550e00b5a7 */ /* 0x000ee4000806007f */
[----:B---3--:R-:W-:Y:S05]  /*244c0*/  @!P3 BRA `(.L_x_11359) ;  /* 0xfffffffc00f0b947 */ /* 0x008fea000383ffff */
[----:B------:R-:W-:Y:S05]  /*244d0*/  BRA `(.L_x_11683) ;  /* 0xfffffe2400547947 */ /* 0x000fea000383ffff */
.L_x_11373:
        /* <DEDUP_REMOVED lines=13> */
.L_x_11685:
[----:B------:R-:W-:Y:S05]  /*245b0*/  BSYNC B0 ;  /* 0x0000000000007941 */ /* 0x000fea0003800000 */
.L_x_11684:
[----:B------:R-:W-:Y:S01]  /*245c0*/  IMAD.MOV.U32 R156, RZ, RZ, R14 ;  /* 0x000000ffff9c7224 */ /* 0x000fe200078e000e */
[----:B------:R-:W-:Y:S06]  /*245d0*/  BRA `(.L_x_11686) ;  /* 0xfffffe2c00b07947 */ /* 0x000fec000383ffff */
.L_x_11384:
[----:B------:R-:W-:Y:S01]  /*245e0*/  BSSY B1, `(.L_x_11687) ;  /* 0x0000007000017945 */ /* 0x000fe20003800000 */
[----:B------:R-:W-:Y:S02]  /*245f0*/  IMAD.MOV.U32 R12, RZ, RZ, RZ ;  /* 0x000000ffff0c7224 */ /* 0x000fe400078e00ff */
[----:B------:R-:W-:Y:S02]  /*24600*/  IMAD.MOV.U32 R11, RZ, RZ, 0x1e1f ;  /* 0x00001e1fff0b7424 */ /* 0x000fe400078e00ff */
[----:B------:R-:W-:-:S07]  /*24610*/  IMAD.MOV.U32 R15, RZ, RZ, -0x1 ;  /* 0xffffffffff0f7424 */ /* 0x000fce00078e00ff */
[----:B------:R-:W-:Y:S05]  /*24620*/  WARPSYNC.COLLECTIVE R15, `(.L_x_11688) ;  /* 0x000000000f087348 */ /* 0x000fea0003c00000 */
[----:B------:R0:W1:Y:S02]  /*24630*/  SHFL.IDX P6, R14, R13, R12, R11 ;  /* 0x0000000c0d0e7389 */ /* 0x00006400000c000b */
[----:B01----:R-:W-:Y:S01]  /*24640*/  ENDCOLLECTIVE ;  /* 0x000000000000791b */ /* 0x003fe20003800000 */
.L_x_11688:
[----:B------:R-:W-:Y:S05]  /*24650*/  BSYNC B1 ;  /* 0x0000000000017941 */ /* 0x000fea0003800000 */
.L_x_11687:
        /* <DEDUP_REMOVED lines=8> */
.L_x_11689:
[----:B------:R-:W-:Y:S02]  /*246e0*/  IMAD.MOV.U32 R13, RZ, RZ, R5 ;  /* 0x000000ffff0d7224 */ /* 0x000fe400078e0005 */
[----:B------:R-:W-:-:S07]  /*246f0*/  IMAD.MOV.U32 R0, RZ, RZ, R14 ;  /* 0x000000ffff007224 */ /* 0x000fce00078e000e */
[----:B------:R-:W-:Y:S05]  /*24700*/  WARPSYNC.COLLECTIVE R15, `(.L_x_11690) ;  /* 0x000000000f087348 */ /* 0x000fea0003c00000 */
[----:B------:R0:W1:Y:S02]  /*24710*/  SHFL.IDX P6, R14, R13, R12, R11 ;  /* 0x0000000c0d0e7389 */ /* 0x00006400000c000b */
[----:B01----:R-:W-:Y:S01]  /*24720*/  ENDCOLLECTIVE ;  /* 0x000000000000791b */ /* 0x003fe20003800000 */
.L_x_11690:
[----:B------:R-:W-:Y:S02]  /*24730*/  IMAD.MOV.U32 R13, RZ, RZ, R4 ;  /* 0x000000ffff0d7224 */ /* 0x000fe400078e0004 */
[----:B------:R-:W-:-:S07]  /*24740*/  IMAD.MOV.U32 R5, RZ, RZ, R14 ;  /* 0x000000ffff057224 */ /* 0x000fce00078e000e */
[----:B------:R-:W-:Y:S05]  /*24750*/  WARPSYNC.COLLECTIVE R15, `(.L_x_11691) ;  /* 0x000000000f087348 */ /* 0x000fea0003c00000 */
[----:B------:R0:W1:Y:S02]  /*24760*/  SHFL.IDX P6, R14, R13, R12, R11 ;  /* 0x0000000c0d0e7389 */ /* 0x00006400000c000b */
[----:B01----:R-:W-:Y:S01]  /*24770*/  ENDCOLLECTIVE ;  /* 0x000000000000791b */ /* 0x003fe20003800000 */
.L_x_11691:
[----:B------:R-:W-:Y:S05]  /*24780*/  BRA `(.L_x_11692) ;  /* 0xfffffe34002c7947 */ /* 0x000fea000383ffff */
.L_x_11388:
[----:B0-----:R0:W1:Y:S02]  /*24790*/  SYNCS.PHASECHK.TRANS64.TRYWAIT P1, [R2+URZ+0x2d800], R3 ;  /* 0x02d80003020075a7 */ /* 0x001064000802017f */
[----:B-1----:R-:W-:Y:S05]  /*247a0*/  @!P1 NANOSLEEP.SYNCS 0x989680 ;  /* 0x009896800000995d */ /* 0x002fea0003900000 */
[----:B------:R-:W1:Y:S02]  /*247b0*/  @!P1 SYNCS.PHASECHK.TRANS64 P1, [R2+URZ+0x2d800], R3 ;  /* 0x02d80003020095a7 */ /* 0x000e64000802007f */
[----:B-1----:R-:W-:Y:S05]  /*247c0*/  @!P1 BRA `(.L_x_11388) ;  /* 0xfffffffc00f09947 */ /* 0x002fea000383ffff */
[----:B------:R-:W-:Y:S05]  /*247d0*/  BRA `(.L_x_11693) ;  /* 0xfffffe3c005c7947 */ /* 0x000fea000383ffff */
.L_x_11400:
[----:B------:R-:W-:Y:S01]  /*247e0*/  BSSY B1, `(.L_x_11694) ;  /* 0x0000007000017945 */ /* 0x000fe20003800000 */
[----:B------:R-:W-:Y:S02]  /*247f0*/  IMAD.MOV.U32 R12, RZ, RZ, RZ ;  /* 0x000000ffff0c7224 */ /* 0x000fe400078e00ff */
[----:B------:R-:W-:Y:S02]  /*24800*/  IMAD.MOV.U32 R11, RZ, RZ, 0x1e1f ;  /* 0x00001e1fff0b7424 */ /* 0x000fe400078e00ff */
[----:B------:R-:W-:-:S07]  /*24810*/  IMAD.MOV.U32 R15, RZ, RZ, -0x1 ;  /* 0xffffffffff0f7424 */ /* 0x000fce00078e00ff */
[----:B------:R-:W-:Y:S05]  /*24820*/  WARPSYNC.COLLECTIVE R15, `(.L_x_11695) ;  /* 0x000000000f087348 */ /* 0x000fea0003c00000 */
[----:B------:R0:W1:Y:S02]  /*24830*/  SHFL.IDX P6, R14, R13, R12, R11 ;  /* 0x0000000c0d0e7389 */ /* 0x00006400000c000b */
[----:B01----:R-:W-:Y:S01]  /*24840*/  ENDCOLLECTIVE ;  /* 0x000000000000791b */ /* 0x003fe20003800000 */
.L_x_11695:
[----:B------:R-:W-:Y:S05]  /*24850*/  BSYNC B1 ;  /* 0x0000000000017941 */ /* 0x000fea0003800000 */
.L_x_11694:
        /* <DEDUP_REMOVED lines=8> */
.L_x_11696:
[----:B------:R-:W-:Y:S02]  /*248e0*/  IMAD.MOV.U32 R37, RZ, RZ, R3 ;  /* 0x000000ffff257224 */ /* 0x000fe400078e0003 */
[----:B------:R-:W-:Y:S02]  /*248f0*/  IMAD.MOV.U32 R13, RZ, RZ, R5 ;  /* 0x000000ffff0d7224 */ /* 0x000fe400078e0005 */
[----:B------:R-:W-:-:S07]  /*24900*/  IMAD.MOV.U32 R0, RZ, RZ, R14 ;  /* 0x000000ffff007224 */ /* 0x000fce00078e000e */
[----:B------:R-:W-:Y:S05]  /*24910*/  WARPSYNC.COLLECTIVE R15, `(.L_x_11697) ;  /* 0x000000000f087348 */ /* 0x000fea0003c00000 */
[----:B------:R0:W1:Y:S02]  /*24920*/  SHFL.IDX P6, R14, R13, R12, R11 ;  /* 0x0000000c0d0e7389 */ /* 0x00006400000c000b */
[----:B01----:R-:W-:Y:S01]  /*24930*/  ENDCOLLECTIVE ;  /* 0x000000000000791b */ /* 0x003fe20003800000 */
.L_x_11697:
[----:B------:R-:W-:Y:S02]  /*24940*/  IMAD.MOV.U32 R36, RZ, RZ, R0 ;  /* 0x000000ffff247224 */ /* 0x000fe400078e0000 */
[----:B------:R-:W-:Y:S02]  /*24950*/  IMAD.MOV.U32 R13, RZ, RZ, R4 ;  /* 0x000000ffff0d7224 */ /* 0x000fe400078e0004 */
[----:B------:R-:W-:-:S07]  /*24960*/  IMAD.MOV.U32 R5, RZ, RZ, R14 ;  /* 0x000000ffff057224 */ /* 0x000fce00078e000e */
[----:B------:R-:W-:Y:S05]  /*24970*/  WARPSYNC.COLLECTIVE R15, `(.L_x_11698) ;  /* 0x000000000f087348 */ /* 0x000fea0003c00000 */
[----:B------:R0:W1:Y:S02]  /*24980*/  SHFL.IDX P6, R14, R13, R12, R11 ;  /* 0x0000000c0d0e7389 */ /* 0x00006400000c000b */
[----:B01----:R-:W-:Y:S01]  /*24990*/  ENDCOLLECTIVE ;  /* 0x000000000000791b */ /* 0x003fe20003800000 */
.L_x_11698:
[----:B------:R-:W-:Y:S05]  /*249a0*/  BRA `(.L_x_11699) ;  /* 0xfffffe5000307947 */ /* 0x000fea000383ffff */
.L_x_11404:
[----:B0-----:R0:W1:Y:S02]  /*249b0*/  SYNCS.PHASECHK.TRANS64.TRYWAIT P1, [R2+URZ+0x2d800], R3 ;  /* 0x02d80003020075a7 */ /* 0x001064000802017f */
[----:B-1----:R-:W-:Y:S05]  /*249c0*/  @!P1 NANOSLEEP.SYNCS 0x989680 ;  /* 0x009896800000995d */ /* 0x002fea0003900000 */
[----:B------:R-:W1:Y:S02]  /*249d0*/  @!P1 SYNCS.PHASECHK.TRANS64 P1, [R2+URZ+0x2d800], R3 ;  /* 0x02d80003020095a7 */ /* 0x000e64000802007f */
[----:B-1----:R-:W-:Y:S05]  /*249e0*/  @!P1 BRA `(.L_x_11404) ;  /* 0xfffffffc00f09947 */ /* 0x002fea000383ffff */
[----:B------:R-:W-:Y:S05]  /*249f0*/  BRA `(.L_x_11700) ;  /* 0xfffffe5400ac7947 */ /* 0x000fea000383ffff */
.L_x_11412:
[----:B-1----:R1:W2:Y:S02]  /*24a00*/  SYNCS.PHASECHK.TRANS64.TRYWAIT P2, [R0+URZ+0x2d830], R3 ;  /* 0x02d83003000075a7 */ /* 0x0022a4000804017f */
[----:B--2---:R-:W-:Y:S05]  /*24a10*/  @!P2 NANOSLEEP.SYNCS 0x989680 ;  /* 0x009896800000a95d */ /* 0x004fea0003900000 */
[----:B------:R-:W2:Y:S02]  /*24a20*/  @!P2 SYNCS.PHASECHK.TRANS64 P2, [R0+URZ+0x2d830], R3 ;  /* 0x02d830030000a5a7 */ /* 0x000ea4000804007f */
[----:B--2---:R-:W-:Y:S05]  /*24a30*/  @!P2 BRA `(.L_x_11412) ;  /* 0xfffffffc00f0a947 */ /* 0x004fea000383ffff */
[----:B------:R-:W-:Y:S05]  /*24a40*/  BRA `(.L_x_11411) ;  /* 0xfffffe6800f07947 */ /* 0x000fea000383ffff */
.L_x_11430:
[----:B-1----:R1:W2:Y:S02]  /*24a50*/  SYNCS.PHASECHK.TRANS64.TRYWAIT P4, [R11+URZ+0x2d830], R10 ;  /* 0x02d8300a0b0075a7 */ /* 0x0022a4000808017f */
[----:B--2---:R-:W-:Y:S05]  /*24a60*/  @!P4 NANOSLEEP.SYNCS 0x989680 ;  /* 0x009896800000c95d */ /* 0x004fea0003900000 */
[----:B------:R-:W2:Y:S02]  /*24a70*/  @!P4 SYNCS.PHASECHK.TRANS64 P4, [R11+URZ+0x2d830], R10 ;  /* 0x02d8300a0b00c5a7 */ /* 0x000ea4000808007f */
[----:B--2---:R-:W-:Y:S05]  /*24a80*/  @!P4 BRA `(.L_x_11430) ;  /* 0xfffffffc00f0c947 */ /* 0x004fea000383ffff */
[----:B------:R-:W-:Y:S05]  /*24a90*/  BRA `(.L_x_11429) ;  /* 0xfffffea800747947 */ /* 0x000fea000383ffff */
.L_x_11434:
[----:B-1----:R1:W2:Y:S02]  /*24aa0*/  SYNCS.PHASECHK.TRANS64.TRYWAIT P3, [R11+URZ+0x2d850], R10 ;  /* 0x02d8500a0b0075a7 */ /* 0x0022a4000806017f */
[----:B--2---:R-:W-:Y:S05]  /*24ab0*/  @!P3 NANOSLEEP.SYNCS 0x989680 ;  /* 0x009896800000b95d */ /* 0x004fea0003900000 */
[----:B------:R-:W2:Y:S02]  /*24ac0*/  @!P3 SYNCS.PHASECHK.TRANS64 P3, [R11+URZ+0x2d850], R10 ;  /* 0x02d8500a0b00b5a7 */ /* 0x000ea4000806007f */
[----:B--2---:R-:W-:Y:S05]  /*24ad0*/  @!P3 BRA `(.L_x_11434) ;  /* 0xfffffffc00f0b947 */ /* 0x004fea000383ffff */
[----:B------:R-:W-:Y:S05]  /*24ae0*/  BRA `(.L_x_11431) ;  /* 0xfffffeac00747947 */ /* 0x000fea000383ffff */
.L_x_11453:
[----:B-1----:R1:W2:Y:S02]  /*24af0*/  SYNCS.PHASECHK.TRANS64.TRYWAIT P3, [R12+URZ+0x2d830], R13 ;  /* 0x02d8300d0c0075a7 */ /* 0x0022a4000806017f */
[----:B--2---:R-:W-:Y:S05]  /*24b00*/  @!P3 NANOSLEEP.SYNCS 0x989680 ;  /* 0x009896800000b95d */ /* 0x004fea0003900000 */
[----:B------:R-:W2:Y:S02]  /*24b10*/  @!P3 SYNCS.PHASECHK.TRANS64 P3, [R12+URZ+0x2d830], R13 ;  /* 0x02d8300d0c00b5a7 */ /* 0x000ea4000806007f */
[----:B--2---:R-:W-:Y:S05]  /*24b20*/  @!P3 BRA `(.L_x_11453) ;  /* 0xfffffffc00f0b947 */ /* 0x004fea000383ffff */
[----:B------:R-:W-:Y:S05]  /*24b30*/  BRA `(.L_x_11452) ;  /* 0xfffffee400dc7947 */ /* 0x000fea000383ffff */
.L_x_11457:
[----:B-1----:R1:W2:Y:S02]  /*24b40*/  SYNCS.PHASECHK.TRANS64.TRYWAIT P2, [R13+URZ+0x2d850], R12 ;  /* 0x02d8500c0d0075a7 */ /* 0x0022a4000804017f */
[----:B--2---:R-:W-:Y:S05]  /*24b50*/  @!P2 NANOSLEEP.SYNCS 0x989680 ;  /* 0x009896800000a95d */ /* 0x004fea0003900000 */
[----:B------:R-:W2:Y:S02]  /*24b60*/  @!P2 SYNCS.PHASECHK.TRANS64 P2, [R13+URZ+0x2d850], R12 ;  /* 0x02d8500c0d00a5a7 */ /* 0x000ea4000804007f */
[----:B--2---:R-:W-:Y:S05]  /*24b70*/  @!P2 BRA `(.L_x_11457) ;  /* 0xfffffffc00f0a947 */ /* 0x004fea000383ffff */
[----:B------:R-:W-:Y:S05]  /*24b80*/  BRA `(.L_x_11454) ;  /* 0xfffffee800dc7947 */ /* 0x000fea000383ffff */
.L_x_11464:
[----:B-1----:R1:W2:Y:S02]  /*24b90*/  SYNCS.PHASECHK.TRANS64.TRYWAIT P3, [R12+URZ+0x2d830], R13 ;  /* 0x02d8300d0c0075a7 */ /* 0x0022a4000806017f */
[----:B--2---:R-:W-:Y:S05]  /*24ba0*/  @!P3 NANOSLEEP.SYNCS 0x989680 ;  /* 0x009896800000b95d */ /* 0x004fea0003900000 */
[----:B------:R-:W2:Y:S02]  /*24bb0*/  @!P3 SYNCS.PHASECHK.TRANS64 P3, [R12+URZ+0x2d830], R13 ;  /* 0x02d8300d0c00b5a7 */ /* 0x000ea4000806007f */
[----:B--2---:R-:W-:Y:S05]  /*24bc0*/  @!P3 BRA `(.L_x_11464) ;  /* 0xfffffffc00f0b947 */ /* 0x004fea000383ffff */
[----:B------:R-:W-:Y:S05]  /*24bd0*/  BRA `(.L_x_11463) ;  /* 0xffffff1000ac7947 */ /* 0x000fea000383ffff */
.L_x_11468:
[----:B-1----:R1:W2:Y:S02]  /*24be0*/  SYNCS.PHASECHK.TRANS64.TRYWAIT P2, [R13+URZ+0x2d850], R12 ;  /* 0x02d8500c0d0075a7 */ /* 0x0022a4000804017f */
[----:B--2---:R-:W-:Y:S05]  /*24bf0*/  @!P2 NANOSLEEP.SYNCS 0x989680 ;  /* 0x009896800000a95d */ /* 0x004fea0003900000 */
[----:B------:R-:W2:Y:S02]  /*24c00*/  @!P2 SYNCS.PHASECHK.TRANS64 P2, [R13+URZ+0x2d850], R12 ;  /* 0x02d8500c0d00a5a7 */ /* 0x000ea4000804007f */
[----:B--2---:R-:W-:Y:S05]  /*24c10*/  @!P2 BRA `(.L_x_11468) ;  /* 0xfffffffc00f0a947 */ /* 0x004fea000383ffff */
[----:B------:R-:W-:Y:S05]  /*24c20*/  BRA `(.L_x_11465) ;  /* 0xffffff1400ac7947 */ /* 0x000fea000383ffff */
.L_x_11481:
[----:B-1----:R1:W2:Y:S02]  /*24c30*/  SYNCS.PHASECHK.TRANS64.TRYWAIT P0, [R11+URZ+0x2d850], R0 ;  /* 0x02d850000b0075a7 */ /* 0x0022a4000800017f */
[----:B--2---:R-:W-:Y:S05]  /*24c40*/  @!P0 NANOSLEEP.SYNCS 0x989680 ;  /* 0x009896800000895d */ /* 0x004fea0003900000 */
[----:B------:R-:W2:Y:S02]  /*24c50*/  @!P0 SYNCS.PHASECHK.TRANS64 P0, [R11+URZ+0x2d850], R0 ;  /* 0x02d850000b0085a7 */ /* 0x000ea4000800007f */
[----:B--2---:R-:W-:Y:S05]  /*24c60*/  @!P0 BRA `(.L_x_11481) ;  /* 0xfffffffc00f08947 */ /* 0x004fea000383ffff */
[----:B------:R-:W-:Y:S05]  /*24c70*/  BRA `(.L_x_11480) ;  /* 0xffffff4c00747947 */ /* 0x000fea000383ffff */
.L_x_11491:
[----:B------:R-:W-:Y:S02]  /*24c80*/  IMAD.MOV.U32 R13, RZ, RZ, R4 ;  /* 0x000000ffff0d7224 */ /* 0x000fe400078e0004 */
[----:B------:R-:W-:Y:S02]  /*24c90*/  IMAD.MOV.U32 R12, RZ, RZ, RZ ;  /* 0x000000ffff0c7224 */ /* 0x000fe400078e00ff */
[----:B------:R-:W-:Y:S02]  /*24ca0*/  IMAD.MOV.U32 R11, RZ, RZ, 0x1c1f ;  /* 0x00001c1fff0b7424 */ /* 0x000fe400078e00ff */
[----:B------:R-:W-:-:S07]  /*24cb0*/  IMAD.MOV.U32 R15, RZ, RZ, -0x1 ;  /* 0xffffffffff0f7424 */ /* 0x000fce00078e00ff */
[----:B-1----:R-:W-:Y:S05]  /*24cc0*/  WARPSYNC.COLLECTIVE R15, `(.L_x_11701) ;  /* 0x000000000f087348 */ /* 0x002fea0003c00000 */
[----:B------:R0:W2:Y:S02]  /*24cd0*/  SHFL.IDX P6, R14, R13, R12, R11 ;  /* 0x0000000c0d0e7389 */ /* 0x0000a400000c000b */
[----:B012---:R-:W-:Y:S01]  /*24ce0*/  ENDCOLLECTIVE ;  /* 0x000000000000791b */ /* 0x007fe20003800000 */
.L_x_11701:
[----:B------:R-:W-:Y:S02]  /*24cf0*/  IMAD.MOV.U32 R13, RZ, RZ, R0 ;  /* 0x000000ffff0d7224 */ /* 0x000fe400078e0000 */
[----:B------:R-:W-:-:S07]  /*24d00*/  IMAD.MOV.U32 R3, RZ, RZ, R14 ;  /* 0x000000ffff037224 */ /* 0x000fce00078e000e */
[----:B------:R-:W-:Y:S05]  /*24d10*/  WARPSYNC.COLLECTIVE R15, `(.L_x_11702) ;  /* 0x000000000f087348 */ /* 0x000fea0003c00000 */
[----:B------:R0:W1:Y:S02]  /*24d20*/  SHFL.IDX P6, R14, R13, R12, R11 ;  /* 0x0000000c0d0e7389 */ /* 0x00006400000c000b */
[----:B01----:R-:W-:Y:S01]  /*24d30*/  ENDCOLLECTIVE ;  /* 0x000000000000791b */ /* 0x003fe20003800000 */
.L_x_11702:
[----:B------:R-:W-:Y:S05]  /*24d40*/  BRA `(.L_x_11703) ;  /* 0xffffff7000807947 */ /* 0x000fea000383ffff */
.L_x_11494:
[----:B------:R-:W-:Y:S01]  /*24d50*/  BSSY B1, `(.L_x_11704) ;  /* 0x0000008000017945 */ /* 0x000fe20003800000 */
[----:B----4-:R-:W-:Y:S02]  /*24d60*/  IMAD.MOV.U32 R13, RZ, RZ, R4 ;  /* 0x000000ffff0d7224 */ /* 0x010fe400078e0004 */
[----:B------:R-:W-:Y:S02]  /*24d70*/  IMAD.MOV.U32 R12, RZ, RZ, 0x1 ;  /* 0x00000001ff0c7424 */ /* 0x000fe400078e00ff */
[----:B------:R-:W-:Y:S02]  /*24d80*/  IMAD.MOV.U32 R11, RZ, RZ, 0x1c1f ;  /* 0x00001c1fff0b7424 */ /* 0x000fe400078e00ff */
[----:B------:R-:W-:-:S07]  /*24d90*/  IMAD.MOV.U32 R15, RZ, RZ, -0x1 ;  /* 0xffffffffff0f7424 */ /* 0x000fce00078e00ff */
[----:B0123--:R-:W-:Y:S05]  /*24da0*/  WARPSYNC.COLLECTIVE R15, `(.L_x_11705) ;  /* 0x000000000f087348 */ /* 0x00ffea0003c00000 */
[----:B---3--:R3:W4:Y:S02]  /*24db0*/  SHFL.IDX P6, R14, R13, R12, R11 ;  /* 0x0000000c0d0e7389 */ /* 0x00872400000c000b */
[----:B01234-:R-:W-:Y:S01]  /*24dc0*/  ENDCOLLECTIVE ;  /* 0x000000000000791b */ /* 0x01ffe20003800000 */
.L_x_11705:
[----:B------:R-:W-:Y:S05]  /*24dd0*/  BSYNC B1 ;  /* 0x0000000000017941 */ /* 0x000fea0003800000 */
.L_x_11704:
        /* <DEDUP_REMOVED lines=8> */
.L_x_11706:
[----:B------:R-:W-:Y:S05]  /*24e60*/  BRA `(.L_x_11707) ;  /* 0xffffff7000947947 */ /* 0x000fea000383ffff */
.L_x_11519:
[----:B------:R-:W1:Y:S01]  /*24e70*/  S2R R11, SR_TID.X ;  /* 0x00000000000b7919 */ /* 0x000e620000002100 */
[----:B------:R-:W-:Y:S01]  /*24e80*/  BSSY B1, `(.L_x_11708) ;  /* 0x000000a000017945 */ /* 0x000fe20003800000 */
[----:B0-----:R-:W-:Y:S02]  /*24e90*/  IMAD.MOV.U32 R12, RZ, RZ, RZ ;  /* 0x000000ffff0c7224 */ /* 0x001fe400078e00ff */
[----:B------:R-:W-:Y:S01]  /*24ea0*/  IMAD.MOV.U32 R15, RZ, RZ, -0x1 ;  /* 0xffffffffff0f7424 */ /* 0x000fe200078e00ff */
[----:B-1----:R-:W-:-:S04]  /*24eb0*/  SHF.R.U32.HI R11, RZ, 0x5, R11 ;  /* 0x00000005ff0b7819 */ /* 0x002fc8000001160b */
[----:B------:R-:W-:-:S05]  /*24ec0*/  LOP3.LUT R11, R11, 0x3, RZ, 0xc0, !PT ;  /* 0x000000030b0b7812 */ /* 0x000fca00078ec0ff */
[----:B------:R-:W-:Y:S02]  /*24ed0*/  IMAD.MOV.U32 R13, RZ, RZ, R11 ;  /* 0x000000ffff0d7224 */ /* 0x000fe400078e000b */
[----:B------:R-:W-:-:S07]  /*24ee0*/  IMAD.MOV.U32 R11, RZ, RZ, 0x1f ;  /* 0x0000001fff0b7424 */ /* 0x000fce00078e00ff */
[----:B------:R-:W-:Y:S05]  /*24ef0*/  WARPSYNC.COLLECTIVE R15, `(.L_x_11709) ;  /* 0x000000000f087348 */ /* 0x000fea0003c00000 */
[----:B------:R0:W1:Y:S02]  /*24f00*/  SHFL.IDX P6, R14, R13, R12, R11 ;  /* 0x0000000c0d0e7389 */ /* 0x00006400000c000b */
[----:B01----:R-:W-:Y:S01]  /*24f10*/  ENDCOLLECTIVE ;  /* 0x000000000000791b */ /* 0x003fe20003800000 */
.L_x_11709:
[----:B------:R-:W-:Y:S05]  /*24f20*/  BSYNC B1 ;  /* 0x0000000000017941 */ /* 0x000fea0003800000 */
.L_x_11708:
[----:B------:R-:W-:Y:S05]  /*24f30*/  BRA `(.L_x_11710) ;  /* 0xffffff8800e07947 */ /* 0x000fea000383ffff */
.L_x_11521:
[----:B------:R-:W-:Y:S01]  /*24f40*/  BSSY B1, `(.L_x_11711) ;  /* 0x0000006000017945 */ /* 0x000fe20003800000 */
[----:B------:R-:W-:-:S07]  /*24f50*/  IMAD.MOV.U32 R15, RZ, RZ, -0x1 ;  /* 0xffffffffff0f7424 */ /* 0x000fce00078e00ff */
[----:B01----:R-:W-:Y:S05]  /*24f60*/  WARPSYNC.COLLECTIVE R15, `(.L_x_11712) ;  /* 0x000000000f0c7348 */ /* 0x003fea0003c00000 */
[----:B------:R-:W-:Y:S02]  /*24f70*/  ELECT P6, UR62, PT ;  /* 0x00000000003e782f */ /* 0x000fe400038c0000 */
[----:B------:R-:W-:Y:S01]  /*24f80*/  MOV R14, UR62 ;  /* 0x0000003e000e7c02 */ /* 0x000fe20008000f00 */
[----:B01----:R-:W-:Y:S10]  /*24f90*/  ENDCOLLECTIVE ;  /* 0x000000000000791b */ /* 0x003ff40003800000 */
.L_x_11712:
[----:B------:R-:W-:Y:S05]  /*24fa0*/  BSYNC B1 ;  /* 0x0000000000017941 */ /* 0x000fea0003800000 */
.L_x_11711:
[----:B------:R-:W-:Y:S01]  /*24fb0*/  PLOP3.LUT P2, PT, P6, PT, PT, 0x80, 0x0 ;  /* 0x000000000000781c */ /* 0x000fe2000374f070 */
[----:B------:R-:W-:-:S12]  /*24fc0*/  BRA `(.L_x_11520) ;  /* 0xffffff8800d47947 */ /* 0x000fd8000383ffff */
.L_x_11523:
[----:B-1----:R1:W2:Y:S02]  /*24fd0*/  SYNCS.PHASECHK.TRANS64.TRYWAIT P0, [R22+URZ+0x2d820], R3 ;  /* 0x02d82003160075a7 */ /* 0x0022a4000800017f */
[----:B--2---:R-:W-:Y:S05]  /*24fe0*/  @!P0 NANOSLEEP.SYNCS 0x989680 ;  /* 0x009896800000895d */ /* 0x004fea0003900000 */
[----:B------:R-:W2:Y:S02]  /*24ff0*/  @!P0 SYNCS.PHASECHK.TRANS64 P0, [R22+URZ+0x2d820], R3 ;  /* 0x02d82003160085a7 */ /* 0x000ea4000800007f */
[----:B--2---:R-:W-:Y:S05]  /*25000*/  @!P0 BRA `(.L_x_11523) ;  /* 0xfffffffc00f08947 */ /* 0x004fea000383ffff */
[----:B------:R-:W-:Y:S05]  /*25010*/  BRA `(.L_x_11713) ;  /* 0xffffff8800e47947 */ /* 0x000fea000383ffff */
.L_x_11527:
[----:B--2---:R2:W3:Y:S02]  /*25020*/  SYNCS.PHASECHK.TRANS64.TRYWAIT P0, [R11+URZ+0x2d8a0], R10 ;  /* 0x02d8a00a0b0075a7 */ /* 0x0044e4000800017f */
[----:B---3--:R-:W-:Y:S05]  /*25030*/  @!P0 NANOSLEEP.SYNCS 0x989680 ;  /* 0x009896800000895d */ /* 0x008fea0003900000 */
[----:B------:R-:W3:Y:S02]  /*25040*/  @!P0 SYNCS.PHASECHK.TRANS64 P0, [R11+URZ+0x2d8a0], R10 ;  /* 0x02d8a00a0b0085a7 */ /* 0x000ee4000800007f */
[----:B---3--:R-:W-:Y:S05]  /*25050*/  @!P0 BRA `(.L_x_11527) ;  /* 0xfffffffc00f08947 */ /* 0x008fea000383ffff */
[----:B------:R-:W-:Y:S05]  /*25060*/  BRA `(.L_x_11714) ;  /* 0xffffff8c00007947 */ /* 0x000fea000383ffff */
.L_x_11534:
[----:B0-----:R0:W1:Y:S02]  /*25070*/  SYNCS.PHASECHK.TRANS64.TRYWAIT P0, [R11+URZ+0x2d8c0], R10 ;  /* 0x02d8c00a0b0075a7 */ /* 0x001064000800017f */
[----:B-1----:R-:W-:Y:S05]  /*25080*/  @!P0 NANOSLEEP.SYNCS 0x989680 ;  /* 0x009896800000895d */ /* 0x002fea0003900000 */
[----:B------:R-:W1:Y:S02]  /*25090*/  @!P0 SYNCS.PHASECHK.TRANS64 P0, [R11+URZ+0x2d8c0], R10 ;  /* 0x02d8c00a0b0085a7 */ /* 0x000e64000800007f */
[----:B-1----:R-:W-:Y:S05]  /*250a0*/  @!P0 BRA `(.L_x_11534) ;  /* 0xfffffffc00f08947 */ /* 0x002fea000383ffff */
[----:B------:R-:W-:Y:S05]  /*250b0*/  BRA `(.L_x_11715) ;  /* 0xffffff8c00f47947 */ /* 0x000fea000383ffff */
.L_x_11543:
[----:B--2---:R2:W3:Y:S02]  /*250c0*/  SYNCS.PHASECHK.TRANS64.TRYWAIT P0, [R6+URZ+0x2d8a0], R3 ;  /* 0x02d8a003060075a7 */ /* 0x0044e4000800017f */
[----:B---3--:R-:W-:Y:S05]  /*250d0*/  @!P0 NANOSLEEP.SYNCS 0x989680 ;  /* 0x009896800000895d */ /* 0x008fea0003900000 */
[----:B------:R-:W3:Y:S02]  /*250e0*/  @!P0 SYNCS.PHASECHK.TRANS64 P0, [R6+URZ+0x2d8a0], R3 ;  /* 0x02d8a003060085a7 */ /* 0x000ee4000800007f */
[----:B---3--:R-:W-:Y:S05]  /*250f0*/  @!P0 BRA `(.L_x_11543) ;  /* 0xfffffffc00f08947 */ /* 0x008fea000383ffff */
[----:B------:R-:W-:Y:S05]  /*25100*/  BRA `(.L_x_11716) ;  /* 0xffffff94002c7947 */ /* 0x000fea000383ffff */
.L_x_11550:
[----:B0-----:R0:W1:Y:S02]  /*25110*/  SYNCS.PHASECHK.TRANS64.TRYWAIT P0, [R6+URZ+0x2d8c0], R3 ;  /* 0x02d8c003060075a7 */ /* 0x001064000800017f */
[----:B-1----:R-:W-:Y:S05]  /*25120*/  @!P0 NANOSLEEP.SYNCS 0x989680 ;  /* 0x009896800000895d */ /* 0x002fea0003900000 */
[----:B------:R-:W1:Y:S02]  /*25130*/  @!P0 SYNCS.PHASECHK.TRANS64 P0, [R6+URZ+0x2d8c0], R3 ;  /* 0x02d8c003060085a7 */ /* 0x000e64000800007f */
[----:B-1----:R-:W-:Y:S05]  /*25140*/  @!P0 BRA `(.L_x_11550) ;  /* 0xfffffffc00f08947 */ /* 0x002fea000383ffff */
[----:B------:R-:W-:Y:S05]  /*25150*/  BRA `(.L_x_11717) ;  /* 0xffffff98001c7947 */ /* 0x000fea000383ffff */
.L_x_11573:
[----:B------:R-:W3:Y:S01]  /*25160*/  S2R R20, SR_TID.X ;  /* 0x0000000000147919 */ /* 0x000ee20000002100 */
[----:B------:R-:W-:Y:S01]  /*25170*/  BSSY B0, `(.L_x_11718) ;  /* 0x000000a000007945 */ /* 0x000fe20003800000 */
[----:B0-----:R-:W-:Y:S02]  /*25180*/  IMAD.MOV.U32 R12, RZ, RZ, RZ ;  /* 0x000000ffff0c7224 */ /* 0x001fe400078e00ff */
[----:B------:R-:W-:Y:S02]  /*25190*/  IMAD.MOV.U32 R11, RZ, RZ, 0x1f ;  /* 0x0000001fff0b7424 */ /* 0x000fe400078e00ff */
[----:B------:R-:W-:Y:S01]  /*251a0*/  IMAD.MOV.U32 R15, RZ, RZ, -0x1 ;  /* 0xffffffffff0f7424 */ /* 0x000fe200078e00ff */
[----:B---3--:R-:W-:-:S04]  /*251b0*/  SHF.R.U32.HI R20, RZ, 0x5, R20 ;  /* 0x00000005ff147819 */ /* 0x008fc80000011614 */
[----:B------:R-:W-:-:S05]  /*251c0*/  LOP3.LUT R20, R20, 0x3, RZ, 0xc0, !PT ;  /* 0x0000000314147812 */ /* 0x000fca00078ec0ff */
[----:B------:R-:W-:-:S07]  /*251d0*/  IMAD.MOV.U32 R13, RZ, RZ, R20 ;  /* 0x000000ffff0d7224 */ /* 0x000fce00078e0014 */
[----:B-12---:R-:W-:Y:S05]  /*251e0*/  WARPSYNC.COLLECTIVE R15, `(.L_x_11719) ;  /* 0x000000000f087348 */ /* 0x006fea0003c00000 */
[----:B------:R0:W3:Y:S02]  /*251f0*/  SHFL.IDX P6, R14, R13, R12, R11 ;  /* 0x0000000c0d0e7389 */ /* 0x0000e400000c000b */
[----:B0123--:R-:W-:Y:S01]  /*25200*/  ENDCOLLECTIVE ;  /* 0x000000000000791b */ /* 0x00ffe20003800000 */
.L_x_11719:
[----:B------:R-:W-:Y:S05]  /*25210*/  BSYNC B0 ;  /* 0x0000000000007941 */ /* 0x000fea0003800000 */
.L_x_11718:
[----:B------:R-:W-:Y:S05]  /*25220*/  BRA `(.L_x_11720) ;  /* 0xffffffa400a47947 */ /* 0x000fea000383ffff */
.L_x_11575:
[----:B------:R-:W-:Y:S01]  /*25230*/  BSSY B0, `(.L_x_11721) ;  /* 0x0000006000007945 */ /* 0x000fe20003800000 */
[----:B------:R-:W-:-:S07]  /*25240*/  IMAD.MOV.U32 R15, RZ, RZ, -0x1 ;  /* 0xffffffffff0f7424 */ /* 0x000fce00078e00ff */
[----:B0123--:R-:W-:Y:S05]  /*25250*/  WARPSYNC.COLLECTIVE R15, `(.L_x_11722) ;  /* 0x000000000f0c7348 */ /* 0x00ffea0003c00000 */
[----:B------:R-:W-:Y:S02]  /*25260*/  ELECT P6, UR62, PT ;  /* 0x00000000003e782f */ /* 0x000fe400038c0000 */
[----:B------:R-:W-:Y:S01]  /*25270*/  MOV R14, UR62 ;  /* 0x0000003e000e7c02 */ /* 0x000fe20008000f00 */
[----:B0123--:R-:W-:Y:S10]  /*25280*/  ENDCOLLECTIVE ;  /* 0x000000000000791b */ /* 0x00fff40003800000 */
.L_x_11722:
[----:B------:R-:W-:Y:S05]  /*25290*/  BSYNC B0 ;  /* 0x0000000000007941 */ /* 0x000fea0003800000 */
.L_x_11721:
[----:B------:R-:W-:Y:S05]  /*252a0*/  BRA `(.L_x_11723) ;  /* 0xffffffa400a47947 */ /* 0x000fea000383ffff */
.L_x_11577:
[----:B---3--:R3:W4:Y:S02]  /*252b0*/  SYNCS.PHASECHK.TRANS64.TRYWAIT P0, [R0+URZ+0x2d840], R2 ;  /* 0x02d84002000075a7 */ /* 0x008724000800017f */
[----:B----4-:R-:W-:Y:S05]  /*252c0*/  @!P0 NANOSLEEP.SYNCS 0x989680 ;  /* 0x009896800000895d */ /* 0x010fea0003900000 */
[----:B------:R-:W4:Y:S02]  /*252d0*/  @!P0 SYNCS.PHASECHK.TRANS64 P0, [R0+URZ+0x2d840], R2 ;  /* 0x02d84002000085a7 */ /* 0x000f24000800007f */
[----:B----4-:R-:W-:Y:S05]  /*252e0*/  @!P0 BRA `(.L_x_11577) ;  /* 0xfffffffc00f08947 */ /* 0x010fea000383ffff */
[----:B------:R-:W-:Y:S05]  /*252f0*/  BRA `(.L_x_11724) ;  /* 0xffffffa400f47947 */ /* 0x000fea000383ffff */
.L_x_11581:
[----:B------:R-:W2:Y:S01]  /*25300*/  LDL.LU R11, [R1+0x1c] ;  /* 0x00001c00010b7983 */ /* 0x000ea20000300800 */
[----:B------:R-:W-:-:S03]  /*25310*/  IMAD.MOV.U32 R6, RZ, RZ, R12 ;  /* 0x000000ffff067224 */ /* 0x000fc600078e000c */
[----:B------:R0:W5:Y:S01]  /*25320*/  LDL R9, [R1+0x10] ;  /* 0x0000100001097983 */ /* 0x0001620000100800 */
[----:B------:R-:W-:Y:S02]  /*25330*/  IMAD.MOV.U32 R13, RZ, RZ, R0 ;  /* 0x000000ffff0d7224 */ /* 0x000fe400078e0000 */
[----:B------:R-:W-:Y:S02]  /*25340*/  IMAD.MOV.U32 R12, RZ, RZ, RZ ;  /* 0x000000ffff0c7224 */ /* 0x000fe400078e00ff */
[----:B------:R-:W-:Y:S02]  /*25350*/  IMAD.MOV.U32 R15, RZ, RZ, -0x1 ;  /* 0xffffffffff0f7424 */ /* 0x000fe400078e00ff */
[----:B------:R-:W-:Y:S02]  /*25360*/  IMAD.IADD R6, R21, 0x1, R6 ;  /* 0x0000000115067824 */ /* 0x000fe400078e0206 */
[----:B--2---:R-:W-:Y:S02]  /*25370*/  IMAD R5, R11, R10, RZ ;  /* 0x0000000a0b057224 */ /* 0x004fe400078e02ff */
[----:B0-----:R-:W-:-:S07]  /*25380*/  IMAD.MOV.U32 R11, RZ, RZ, 0x1c1f ;  /* 0x00001c1fff0b7424 */ /* 0x001fce00078e00ff */
[----:B-----5:R-:W-:Y:S05]  /*25390*/  WARPSYNC.COLLECTIVE R15, `(.L_x_11725) ;  /* 0x000000000f087348 */ /* 0x020fea0003c00000 */
[----:B------:R0:W1:Y:S02]  /*253a0*/  SHFL.IDX P6, R14, R13, R12, R11 ;  /* 0x0000000c0d0e7389 */ /* 0x00006400000c000b */
[----:B01---5:R-:W-:Y:S01]  /*253b0*/  ENDCOLLECTIVE ;  /* 0x000000000000791b */ /* 0x023fe20003800000 */
.L_x_11725:
[----:B------:R-:W-:Y:S02]  /*253c0*/  IMAD.MOV.U32 R13, RZ, RZ, R4 ;  /* 0x000000ffff0d7224 */ /* 0x000fe400078e0004 */
[----:B------:R-:W-:-:S07]  /*253d0*/  IMAD.MOV.U32 R2, RZ, RZ, R14 ;  /* 0x000000ffff027224 */ /* 0x000fce00078e000e */
[----:B------:R-:W-:Y:S05]  /*253e0*/  WARPSYNC.COLLECTIVE R15, `(.L_x_11726) ;  /* 0x000000000f087348 */ /* 0x000fea0003c00000 */
[----:B------:R0:W1:Y:S02]  /*253f0*/  SHFL.IDX P6, R14, R13, R12, R11 ;  /* 0x0000000c0d0e7389 */ /* 0x00006400000c000b */
[----:B01----:R-:W-:Y:S01]  /*25400*/  ENDCOLLECTIVE ;  /* 0x000000000000791b */ /* 0x003fe20003800000 */
.L_x_11726:
[----:B------:R-:W-:Y:S01]  /*25410*/  ISETP.GE.AND P2, PT, R6, R5, PT ;  /* 0x000000050600720c */ /* 0x000fe20003f46270 */
[----:B------:R-:W-:Y:S02]  /*25420*/  IMAD.MOV.U32 R13, RZ, RZ, R0 ;  /* 0x000000ffff0d7224 */ /* 0x000fe400078e0000 */
[----:B------:R-:W-:Y:S02]  /*25430*/  IMAD.MOV.U32 R12, RZ, RZ, 0x1 ;  /* 0x00000001ff0c7424 */ /* 0x000fe400078e00ff */
[----:B------:R-:W-:-:S08]  /*25440*/  IMAD.MOV.U32 R3, RZ, RZ, R14 ;  /* 0x000000ffff037224 */ /* 0x000fd000078e000e */
[----:B------:R-:W-:Y:S05]  /*25450*/  WARPSYNC.COLLECTIVE R15, `(.L_x_11727) ;  /* 0x000000000f087348 */ /* 0x000fea0003c00000 */
[----:B------:R0:W1:Y:S02]  /*25460*/  SHFL.IDX P6, R14, R13, R12, R11 ;  /* 0x0000000c0d0e7389 */ /* 0x00006400000c000b */
[----:B01----:R-:W-:Y:S01]  /*25470*/  ENDCOLLECTIVE ;  /* 0x000000000000791b */ /* 0x003fe20003800000 */
.L_x_11727:
        /* <DEDUP_REMOVED lines=16> */
.L_x_11728:
[----:B------:R-:W-:-:S05]  /*25580*/  VIADD R10, R6, 0x20 ;  /* 0x00000020060a7836 */ /* 0x000fca0000000000 */
[----:B------:R-:W-:Y:S01]  /*25590*/  ISETP.GE.AND P2, PT, R10, R5, PT ;  /* 0x000000050a00720c */ /* 0x000fe20003f46270 */
[----:B------:R-:W-:Y:S02]  /*255a0*/  IMAD.MOV.U32 R13, RZ, RZ, R0 ;  /* 0x000000ffff0d7224 */ /* 0x000fe400078e0000 */
[----:B------:R-:W-:Y:S02]  /*255b0*/  IMAD.MOV.U32 R12, RZ, RZ, 0x2 ;  /* 0x00000002ff0c7424 */ /* 0x000fe400078e00ff */
[----:B------:R-:W-:-:S08]  /*255c0*/  IMAD.MOV.U32 R3, RZ, RZ, R14 ;  /* 0x000000ffff037224 */ /* 0x000fd000078e000e */
[----:B------:R-:W-:-:S13]  /*255d0*/  @!P2 LEA R3, P4, R20, R3, 0x1 ;  /* 0x000000031403a211 */ /* 0x000fda00078808ff */
[----:B------:R-:W-:Y:S05]  /*255e0*/  WARPSYNC.COLLECTIVE R15, `(.L_x_11729) ;  /* 0x000000000f087348 */ /* 0x000fea0003c00000 */
[----:B------:R0:W1:Y:S02]  /*255f0*/  SHFL.IDX P6, R14, R13, R12, R11 ;  /* 0x0000000c0d0e7389 */ /* 0x00006400000c000b */
[----:B01----:R-:W-:Y:S01]  /*25600*/  ENDCOLLECTIVE ;  /* 0x000000000000791b */ /* 0x003fe20003800000 */
.L_x_11729:
[----:B------:R-:W-:-:S05]  /*25610*/  @!P2 IMAD.X R2, RZ, RZ, R2, P4 ;  /* 0x000000ffff02a224 */ /* 0x000fca00020e0602 */
[----:B------:R-:W-:-:S04]  /*25620*/  @!P2 LOP3.LUT R3, R3, R2, RZ, 0x3c, !PT ;  /* 0x000000020303a212 */ /* 0x000fc800078e3cff */
[----:B------:R-:W-:-:S04]  /*25630*/  @!P2 LOP3.LUT R2, R3, R2, RZ, 0x3c, !PT ;  /* 0x000000020302a212 */ /* 0x000fc800078e3cff */
[----:B------:R-:W-:-:S05]  /*25640*/  @!P2 LOP3.LUT R3, R3, R2, RZ, 0x3c, !PT ;  /* 0x000000020303a212 */ /* 0x000fca00078e3cff */
[----:B------:R-:W-:Y:S01]  /*25650*/  @!PT LDS RZ, [RZ] ;  /* 0x00000000fffff984 */ /* 0x000fe20000000800 */
[----:B------:R-:W-:Y:S01]  /*25660*/  @!PT LDS RZ, [RZ] ;  /* 0x00000000fffff984 */ /* 0x000fe20000000800 */
[----:B------:R-:W-:Y:S01]  /*25670*/  @!PT LDS RZ, [RZ] ;  /* 0x00000000fffff984 */ /* 0x000fe20000000800 */
[----:B------:R-:W-:Y:S04]  /*25680*/  @!P2 LDGSTS.E.BYPASS.LTC128B.128 [R9+0xcc00], desc[UR40][R2.64], !P3 ;  /* 0x0cc000000209afae */ /* 0x000fe8000d901d68 */
[----:B------:R-:W-:Y:S01]  /*25690*/  @!P2 LDGSTS.E.BYPASS.LTC128B.128 [R9+0xfc00], desc[UR40][R2.64+0x40], !P0 ;  /* 0x0fc000400209afae */ /* 0x000fe2000c101d68 */
[----:B------:R-:W-:-:S03]  /*256a0*/  IMAD.MOV.U32 R13, RZ, RZ, R4 ;  /* 0x000000ffff0d7224 */ /* 0x000fc600078e0004 */
[----:B------:R0:W-:Y:S02]  /*256b0*/  @!P2 LDGSTS.E.BYPASS.LTC128B.128 [R9+0x12c00], desc[UR40][R2.64+0x80], !P1 ;  /* 0x12c000800209afae */ /* 0x0001e4000c901d68 */
[----:B0-----:R-:W-:-:S05]  /*256c0*/  VIADD R2, R6, 0x40 ;  /* 0x0000004006027836 */ /* 0x001fca0000000000 */
[----:B------:R-:W-:Y:S01]  /*256d0*/  ISETP.GE.AND P2, PT, R2, R5, PT ;  /* 0x000000050200720c */ /* 0x000fe20003f46270 */
[----:B------:R-:W-:-:S12]  /*256e0*/  IMAD.MOV.U32 R2, RZ, RZ, R14 ;  /* 0x000000ffff027224 */ /* 0x000fd800078e000e */
[----:B------:R-:W-:Y:S05]  /*256f0*/  WARPSYNC.COLLECTIVE R15, `(.L_x_11730) ;  /* 0x000000000f087348 */ /* 0x000fea0003c00000 */
[----:B------:R0:W1:Y:S02]  /*25700*/  SHFL.IDX P6, R14, R13, R12, R11 ;  /* 0x0000000c0d0e7389 */ /* 0x00006400000c000b */
[----:B01----:R-:W-:Y:S01]  /*25710*/  ENDCOLLECTIVE ;  /* 0x000000000000791b */ /* 0x003fe20003800000 */
.L_x_11730:
[----:B------:R-:W-:Y:S02]  /*25720*/  IMAD.MOV.U32 R13, RZ, RZ, R0 ;  /* 0x000000ffff0d7224 */ /* 0x000fe400078e0000 */
[----:B------:R-:W-:Y:S02]  /*25730*/  IMAD.MOV.U32 R12, RZ, RZ, 0x3 ;  /* 0x00000003ff0c7424 */ /* 0x000fe400078e00ff */
[----:B------:R-:W-:-:S07]  /*25740*/  IMAD.MOV.U32 R3, RZ, RZ, R14 ;  /* 0x000000ffff037224 */ /* 0x000fce00078e000e */
[----:B------:R-:W-:Y:S05]  /*25750*/  WARPSYNC.COLLECTIVE R15, `(.L_x_11731) ;  /* 0x000000000f087348 */ /* 0x000fea0003c00000 */
[----:B------:R0:W1:Y:S02]  /*25760*/  SHFL.IDX P6, R14, R13, R12, R11 ;  /* 0x0000000c0d0e7389 */ /* 0x00006400000c000b */
[----:B01----:R-:W-:Y:S01]  /*25770*/  ENDCOLLECTIVE ;  /* 0x000000000000791b */ /* 0x003fe20003800000 */
.L_x_11731:
        /* <DEDUP_REMOVED lines=9> */
.L_x_11732:
        /* <DEDUP_REMOVED lines=9> */
[----:B0-----:R-:W-:-:S05]  /*258a0*/  VIADD R2, R6, 0x60 ;  /* 0x0000006006027836 */ /* 0x001fca0000000000 */
[----:B------:R-:W-:Y:S01]  /*258b0*/  ISETP.GE.AND P2, PT, R2, R5, PT ;  /* 0x000000050200720c */ /* 0x000fe20003f46270 */
[----:B------:R-:W-:-:S12]  /*258c0*/  IMAD.MOV.U32 R4, RZ, RZ, R14 ;  /* 0x000000ffff047224 */ /* 0x000fd800078e000e */
[----:B------:R-:W-:Y:S05]  /*258d0*/  WARPSYNC.COLLECTIVE R15, `(.L_x_11733) ;  /* 0x000000000f087348 */ /* 0x000fea0003c00000 */
[----:B------:R0:W1:Y:S02]  /*258e0*/  SHFL.IDX P6, R14, R13, R12, R11 ;  /* 0x0000000c0d0e7389 */ /* 0x00006400000c000b */
[----:B01----:R-:W-:Y:S01]  /*258f0*/  ENDCOLLECTIVE ;  /* 0x000000000000791b */ /* 0x003fe20003800000 */
.L_x_11733:
        /* <DEDUP_REMOVED lines=16> */
.L_x_11734:
[----:B------:R-:W-:Y:S02]  /*25a00*/  IMAD.MOV.U32 R13, RZ, RZ, R7 ;  /* 0x000000ffff0d7224 */ /* 0x000fe400078e0007 */
[----:B------:R-:W-:Y:S02]  /*25a10*/  IMAD.MOV.U32 R12, RZ, RZ, 0x1 ;  /* 0x00000001ff0c7424 */ /* 0x000fe400078e00ff */
[----:B------:R-:W-:-:S07]  /*25a20*/  IMAD.MOV.U32 R2, RZ, RZ, R14 ;  /* 0x000000ffff027224 */ /* 0x000fce00078e000e */
[----:B------:R-:W-:Y:S05]  /*25a30*/  WARPSYNC.COLLECTIVE R15, `(.L_x_11735) ;  /* 0x000000000f087348 */ /* 0x000fea0003c00000 */
[----:B------:R0:W1:Y:S02]  /*25a40*/  SHFL.IDX P6, R14, R13, R12, R11 ;  /* 0x0000000c0d0e7389 */ /* 0x00006400000c000b */
[----:B01----:R-:W-:Y:S01]  /*25a50*/  ENDCOLLECTIVE ;  /* 0x000000000000791b */ /* 0x003fe20003800000 */
.L_x_11735:
[----:B------:R-:W-:Y:S01]  /*25a60*/  IMAD.MOV.U32 R13, RZ, RZ, R8 ;  /* 0x000000ffff0d7224 */ /* 0x000fe200078e0008 */
[----:B------:R-:W-:Y:S01]  /*25a70*/  @!P2 LEA R2, P4, R20, R2, 0x1 ;  /* 0x000000021402a211 */ /* 0x000fe200078808ff */
[----:B------:R-:W-:-:S12]  /*25a80*/  IMAD.MOV.U32 R7, RZ, RZ, R14 ;  /* 0x000000ffff077224 */ /* 0x000fd800078e000e */
[----:B------:R-:W-:Y:S05]  /*25a90*/  WARPSYNC.COLLECTIVE R15, `(.L_x_11736) ;  /* 0x000000000f087348 */ /* 0x000fea0003c00000 */
[----:B------:R0:W1:Y:S02]  /*25aa0*/  SHFL.IDX P6, R14, R13, R12, R11 ;  /* 0x0000000c0d0e7389 */ /* 0x00006400000c000b */
[----:B01----:R-:W-:Y:S01]  /*25ab0*/  ENDCOLLECTIVE ;  /* 0x000000000000791b */ /* 0x003fe20003800000 */
.L_x_11736:
[----:B------:R-:W-:-:S04]  /*25ac0*/  @!P2 IMAD.X R0, RZ, RZ, R0, P4 ;  /* 0x000000ffff00a224 */ /* 0x000fc800020e0600 */
[----:B------:R-:W-:-:S05]  /*25ad0*/  @!P2 IMAD.MOV.U32 R3, RZ, RZ, R0 ;  /* 0x000000ffff03a224 */ /* 0x000fca00078e0000 */
[----:B------:R-:W-:Y:S01]  /*25ae0*/  @!PT LDS RZ, [RZ] ;  /* 0x00000000fffff984 */ /* 0x000fe20000000800 */
[----:B------:R-:W-:Y:S01]  /*25af0*/  @!PT LDS RZ, [RZ] ;  /* 0x00000000fffff984 */ /* 0x000fe20000000800 */
[----:B------:R-:W-:Y:S01]  /*25b00*/  @!PT LDS RZ, [RZ] ;  /* 0x00000000fffff984 */ /* 0x000fe20000000800 */
[----:B------:R-:W-:Y:S04]  /*25b10*/  @!P2 LDGSTS.E.BYPASS.LTC128B.128 [R9+0xe400], desc[UR40][R2.64], !P3 ;  /* 0x0e4000000209afae */ /* 0x000fe8000d901d68 */
[----:B------:R-:W-:Y:S04]  /*25b20*/  @!P2 LDGSTS.E.BYPASS.LTC128B.128 [R9+0x11400], desc[UR40][R2.64+0x40], !P0 ;  /* 0x114000400209afae */ /* 0x000fe8000c101d68 */
[----:B------:R0:W-:Y:S02]  /*25b30*/  @!P2 LDGSTS.E.BYPASS.LTC128B.128 [R9+0x14400], desc[UR40][R2.64+0x80], !P1 ;  /* 0x144000800209afae */ /* 0x0001e4000c901d68 */
[----:B0-----:R-:W-:Y:S01]  /*25b40*/  IMAD.MOV.U32 R2, RZ, RZ, R14 ;  /* 0x000000ffff027224 */ /* 0x001fe200078e000e */
[----:B------:R-:W-:Y:S06]  /*25b50*/  BRA `(.L_x_11737) ;  /* 0xffffffac006c7947 */ /* 0x000fec000383ffff */
.L_x_11584:
[----:B-1----:R1:W2:Y:S02]  /*25b60*/  SYNCS.PHASECHK.TRANS64.TRYWAIT P0, [R22+URZ+0x2d820], R3 ;  /* 0x02d82003160075a7 */ /* 0x0022a4000800017f */
[----:B--2---:R-:W-:Y:S05]  /*25b70*/  @!P0 NANOSLEEP.SYNCS 0x989680 ;  /* 0x009896800000895d */ /* 0x004fea0003900000 */
[----:B------:R-:W2:Y:S02]  /*25b80*/  @!P0 SYNCS.PHASECHK.TRANS64 P0, [R22+URZ+0x2d820], R3 ;  /* 0x02d82003160085a7 */ /* 0x000ea4000800007f */
[----:B--2---:R-:W-:Y:S05]  /*25b90*/  @!P0 BRA `(.L_x_11584) ;  /* 0xfffffffc00f08947 */ /* 0x004fea000383ffff */
[----:B------:R-:W-:Y:S05]  /*25ba0*/  BRA `(.L_x_11738) ;  /* 0xffffffac00d47947 */ /* 0x000fea000383ffff */
.L_x_11593:
[----:B-1----:R1:W2:Y:S02]  /*25bb0*/  SYNCS.PHASECHK.TRANS64.TRYWAIT P0, [R3+URZ+0x2d840], R2 ;  /* 0x02d84002030075a7 */ /* 0x0022a4000800017f */
[----:B--2---:R-:W-:Y:S05]  /*25bc0*/  @!P0 NANOSLEEP.SYNCS 0x989680 ;  /* 0x009896800000895d */ /* 0x004fea0003900000 */
[----:B------:R-:W2:Y:S02]  /*25bd0*/  @!P0 SYNCS.PHASECHK.TRANS64 P0, [R3+URZ+0x2d840], R2 ;  /* 0x02d84002030085a7 */ /* 0x000ea4000800007f */
[----:B--2---:R-:W-:Y:S05]  /*25be0*/  @!P0 BRA `(.L_x_11593) ;  /* 0xfffffffc00f08947 */ /* 0x004fea000383ffff */
[----:B------:R-:W-:Y:S05]  /*25bf0*/  BRA `(.L_x_11739) ;  /* 0xffffffb0008c7947 */ /* 0x000fea000383ffff */
.L_x_11600:
[----:B0-----:R0:W1:Y:S02]  /*25c00*/  SYNCS.PHASECHK.TRANS64.TRYWAIT P0, [R2+URZ+0x2d860], R3 ;  /* 0x02d86003020075a7 */ /* 0x001064000800017f */
[----:B-1----:R-:W-:Y:S05]  /*25c10*/  @!P0 NANOSLEEP.SYNCS 0x989680 ;  /* 0x009896800000895d */ /* 0x002fea0003900000 */
[----:B------:R-:W1:Y:S02]  /*25c20*/  @!P0 SYNCS.PHASECHK.TRANS64 P0, [R2+URZ+0x2d860], R3 ;  /* 0x02d86003020085a7 */ /* 0x000e64000800007f */
[----:B-1----:R-:W-:Y:S05]  /*25c30*/  @!P0 BRA `(.L_x_11600) ;  /* 0xfffffffc00f08947 */ /* 0x002fea000383ffff */
[----:B------:R-:W-:Y:S05]  /*25c40*/  BRA `(.L_x_11740) ;  /* 0xffffffb400907947 */ /* 0x000fea000383ffff */
.L_x_11611:
[----:B0-----:R0:W2:Y:S02]  /*25c50*/  SYNCS.PHASECHK.TRANS64.TRYWAIT P0, [R4+URZ+0x2d840], R2 ;  /* 0x02d84002040075a7 */ /* 0x0010a4000800017f */
[----:B--2---:R-:W-:Y:S05]  /*25c60*/  @!P0 NANOSLEEP.SYNCS 0x989680 ;  /* 0x009896800000895d */ /* 0x004fea0003900000 */
[----:B------:R-:W2:Y:S02]  /*25c70*/  @!P0 SYNCS.PHASECHK.TRANS64 P0, [R4+URZ+0x2d840], R2 ;  /* 0x02d84002040085a7 */ /* 0x000ea4000800007f */
[----:B--2---:R-:W-:Y:S05]  /*25c80*/  @!P0 BRA `(.L_x_11611) ;  /* 0xfffffffc00f08947 */ /* 0x004fea000383ffff */
[----:B------:R-:W-:Y:S05]  /*25c90*/  BRA `(.L_x_11741) ;  /* 0xffffffbc00507947 */ /* 0x000fea000383ffff */
.L_x_11618:
[----:B0-----:R0:W1:Y:S02]  /*25ca0*/  SYNCS.PHASECHK.TRANS64.TRYWAIT P0, [R3+URZ+0x2d860], R27 ;  /* 0x02d8601b030075a7 */ /* 0x001064000800017f */
[----:B-1----:R-:W-:Y:S05]  /*25cb0*/  @!P0 NANOSLEEP.SYNCS 0x989680 ;  /* 0x009896800000895d */ /* 0x002fea0003900000 */
[----:B------:R-:W1:Y:S02]  /*25cc0*/  @!P0 SYNCS.PHASECHK.TRANS64 P0, [R3+URZ+0x2d860], R27 ;  /* 0x02d8601b030085a7 */ /* 0x000e64000800007f */
[----:B-1----:R-:W-:Y:S05]  /*25cd0*/  @!P0 BRA `(.L_x_11618) ;  /* 0xfffffffc00f08947 */ /* 0x002fea000383ffff */
[----:B------:R-:W-:Y:S05]  /*25ce0*/  BRA `(.L_x_11742) ;  /* 0xffffffc000547947 */ /* 0x000fea000383ffff */
.L_x_11629:
[----:B0-----:R0:W2:Y:S02]  /*25cf0*/  SYNCS.PHASECHK.TRANS64.TRYWAIT P0, [R4+URZ+0x2d840], R2 ;  /* 0x02d84002040075a7 */ /* 0x0010a4000800017f */
[----:B--2---:R-:W-:Y:S05]  /*25d00*/  @!P0 NANOSLEEP.SYNCS 0x989680 ;  /* 0x009896800000895d */ /* 0x004fea0003900000 */
[----:B------:R-:W2:Y:S02]  /*25d10*/  @!P0 SYNCS.PHASECHK.TRANS64 P0, [R4+URZ+0x2d840], R2 ;  /* 0x02d84002040085a7 */ /* 0x000ea4000800007f */
[----:B--2---:R-:W-:Y:S05]  /*25d20*/  @!P0 BRA `(.L_x_11629) ;  /* 0xfffffffc00f08947 */ /* 0x004fea000383ffff */
[----:B------:R-:W-:Y:S05]  /*25d30*/  BRA `(.L_x_11743) ;  /* 0xffffffc400e87947 */ /* 0x000fea000383ffff */
.L_x_11636:
[----:B0-----:R0:W1:Y:S02]  /*25d40*/  SYNCS.PHASECHK.TRANS64.TRYWAIT P0, [R3+URZ+0x2d860], R7 ;  /* 0x02d86007030075a7 */ /* 0x001064000800017f */
[----:B-1----:R-:W-:Y:S05]  /*25d50*/  @!P0 NANOSLEEP.SYNCS 0x989680 ;  /* 0x009896800000895d */ /* 0x002fea0003900000 */
[----:B------:R-:W1:Y:S02]  /*25d60*/  @!P0 SYNCS.PHASECHK.TRANS64 P0, [R3+URZ+0x2d860], R7 ;  /* 0x02d86007030085a7 */ /* 0x000e64000800007f */
[----:B-1----:R-:W-:Y:S05]  /*25d70*/  @!P0 BRA `(.L_x_11636) ;  /* 0xfffffffc00f08947 */ /* 0x002fea000383ffff */
[----:B------:R-:W-:Y:S05]  /*25d80*/  BRA `(.L_x_11744) ;  /* 0xffffffc800ec7947 */ /* 0x000fea000383ffff */
.L_x_11649:
[----:B-1----:R1:W2:Y:S02]  /*25d90*/  SYNCS.PHASECHK.TRANS64.TRYWAIT P0, [R3+URZ+0x2d860], R0 ;  /* 0x02d86000030075a7 */ /* 0x0022a4000800017f */
[----:B--2---:R-:W-:Y:S05]  /*25da0*/  @!P0 NANOSLEEP.SYNCS 0x989680 ;  /* 0x009896800000895d */ /* 0x004fea0003900000 */
[----:B------:R-:W2:Y:S02]  /*25db0*/  @!P0 SYNCS.PHASECHK.TRANS64 P0, [R3+URZ+0x2d860], R0 ;  /* 0x02d86000030085a7 */ /* 0x000ea4000800007f */
[----:B--2---:R-:W-:Y:S05]  /*25dc0*/  @!P0 BRA `(.L_x_11649) ;  /* 0xfffffffc00f08947 */ /* 0x004fea000383ffff */
[----:B------:R-:W-:Y:S05]  /*25dd0*/  BRA `(.L_x_11745) ;  /* 0xffffffd000687947 */ /* 0x000fea000383ffff */
.L_x_11658:
[----:B------:R-:W-:Y:S01]  /*25de0*/  BSSY B0, `(.L_x_11746) ;  /* 0x0000008000007945 */ /* 0x000fe20003800000 */
[----:B------:R-:W-:Y:S02]  /*25df0*/  IMAD.MOV.U32 R13, RZ, RZ, R16 ;  /* 0x000000ffff0d7224 */ /* 0x000fe400078e0010 */
[----:B0-----:R-:W-:Y:S02]  /*25e00*/  IMAD.MOV.U32 R12, RZ, RZ, RZ ;  /* 0x000000ffff0c7224 */ /* 0x001fe400078e00ff */
[----:B------:R-:W-:Y:S02]  /*25e10*/  IMAD.MOV.U32 R11, RZ, RZ, 0x1f ;  /* 0x0000001fff0b7424 */ /* 0x000fe400078e00ff */
[----:B------:R-:W-:-:S07]  /*25e20*/  IMAD.MOV.U32 R15, RZ, RZ, -0x1 ;  /* 0xffffffffff0f7424 */ /* 0x000fce00078e00ff */
[----:B-1----:R-:W-:Y:S05]  /*25e30*/  WARPSYNC.COLLECTIVE R15, `(.L_x_11747) ;  /* 0x000000000f087348 */ /* 0x002fea0003c00000 */
[----:B------:R0:W2:Y:S02]  /*25e40*/  SHFL.IDX P6, R14, R13, R12, R11 ;  /* 0x0000000c0d0e7389 */ /* 0x0000a400000c000b */
[----:B012---:R-:W-:Y:S01]  /*25e50*/  ENDCOLLECTIVE ;  /* 0x000000000000791b */ /* 0x007fe20003800000 */
.L_x_11747:
[----:B------:R-:W-:Y:S05]  /*25e60*/  BSYNC B0 ;  /* 0x0000000000007941 */ /* 0x000fea0003800000 */
.L_x_11746:
        /* <DEDUP_REMOVED lines=10> */
.L_x_11748:
        /* <DEDUP_REMOVED lines=16> */
.L_x_11749:
        /* <DEDUP_REMOVED lines=8> */
.L_x_11750:
[----:B------:R-:W-:Y:S01]  /*26090*/  IMAD.MOV.U32 R12, RZ, RZ, 0x4 ;  /* 0x00000004ff0c7424 */ /* 0x000fe200078e00ff */
[----:B------:R-:W-:-:S05]  /*260a0*/  SEL R5, R14, RZ, P0 ;  /* 0x000000ff0e057207 */ /* 0x000fca0000000000 */
[----:B------:R-:W-:-:S04]  /*260b0*/  IMAD.IADD R5, R4, 0x1, R5 ;  /* 0x0000000104057824 */ /* 0x000fc800078e0205 */
[----:B------:R-:W-:-:S07]  /*260c0*/  IMAD.MOV.U32 R13, RZ, RZ, R5 ;  /* 0x000000ffff0d7224 */ /* 0x000fce00078e0005 */
[----:B------:R-:W-:Y:S05]  /*260d0*/  WARPSYNC.COLLECTIVE R15, `(.L_x_11751) ;  /* 0x000000000f087348 */ /* 0x000fea0003c00000 */
[----:B------:R0:W1:Y:S02]  /*260e0*/  SHFL.UP P6, R14, R13, R12, R11 ;  /* 0x0400000c0d0e7389 */ /* 0x00006400000c000b */
[----:B01----:R-:W-:Y:S01]  /*260f0*/  ENDCOLLECTIVE ;  /* 0x000000000000791b */ /* 0x003fe20003800000 */
.L_x_11751:
[----:B------:R-:W-:Y:S01]  /*26100*/  IMAD.MOV.U32 R12, RZ, RZ, 0x8 ;  /* 0x00000008ff0c7424 */ /* 0x000fe200078e00ff */
[----:B------:R-:W-:-:S05]  /*26110*/  SEL R6, R14, RZ, P1 ;  /* 0x000000ff0e067207 */ /* 0x000fca0000800000 */
[----:B------:R-:W-:-:S04]  /*26120*/  IMAD.IADD R6, R5, 0x1, R6 ;  /* 0x0000000105067824 */ /* 0x000fc800078e0206 */
[----:B------:R-:W-:-:S07]  /*26130*/  IMAD.MOV.U32 R13, RZ, RZ, R6 ;  /* 0x000000ffff0d7224 */ /* 0x000fce00078e0006 */
[----:B------:R-:W-:Y:S05]  /*26140*/  WARPSYNC.COLLECTIVE R15, `(.L_x_11752) ;  /* 0x000000000f087348 */ /* 0x000fea0003c00000 */
[----:B------:R0:W1:Y:S02]  /*26150*/  SHFL.UP P6, R14, R13, R12, R11 ;  /* 0x0400000c0d0e7389 */ /* 0x00006400000c000b */
[----:B01----:R-:W-:Y:S01]  /*26160*/  ENDCOLLECTIVE ;  /* 0x000000000000791b */ /* 0x003fe20003800000 */
.L_x_11752:
[----:B------:R-:W-:Y:S01]  /*26170*/  IMAD.MOV.U32 R12, RZ, RZ, 0x10 ;  /* 0x00000010ff0c7424 */ /* 0x000fe200078e00ff */
[----:B------:R-:W-:-:S05]  /*26180*/  SEL R3, R14, RZ, P2 ;  /* 0x000000ff0e037207 */ /* 0x000fca0001000000 */
[----:B------:R-:W-:-:S04]  /*26190*/  IMAD.IADD R4, R6, 0x1, R3 ;  /* 0x0000000106047824 */ /* 0x000fc800078e0203 */
[----:B------:R-:W-:-:S07]  /*261a0*/  IMAD.MOV.U32 R13, RZ, RZ, R4 ;  /* 0x000000ffff0d7224 */ /* 0x000fce00078e0004 */
[----:B------:R-:W-:Y:S05]  /*261b0*/  WARPSYNC.COLLECTIVE R15, `(.L_x_11753) ;  /* 0x000000000f087348 */ /* 0x000fea0003c00000 */
[----:B------:R0:W1:Y:S02]  /*261c0*/  SHFL.UP P6, R14, R13, R12, R11 ;  /* 0x0400000c0d0e7389 */ /* 0x00006400000c000b */
[----:B01----:R-:W-:Y:S01]  /*261d0*/  ENDCOLLECTIVE ;  /* 0x000000000000791b */ /* 0x003fe20003800000 */
.L_x_11753:
        /* <DEDUP_REMOVED lines=8> */
.L_x_11754:
[----:B------:R-:W-:Y:S05]  /*26260*/  BRA `(.L_x_11755) ;  /* 0xffffffd400207947 */ /* 0x000fea000383ffff */
.L_x_11663:
[----:B------:R-:W-:Y:S01]  /*26270*/  BSSY B0, `(.L_x_11756) ;  /* 0x0000008000007945 */ /* 0x000fe20003800000 */
[----:B-----5:R-:W-:Y:S02]  /*26280*/  IMAD.MOV.U32 R13, RZ, RZ, R2 ;  /* 0x000000ffff0d7224 */ /* 0x020fe400078e0002 */
[----:B0-----:R-:W-:Y:S02]  /*26290*/  IMAD.MOV.U32 R12, RZ, RZ, 0x1 ;  /* 0x00000001ff0c7424 */ /* 0x001fe400078e00ff */
[----:B------:R-:W-:Y:S02]  /*262a0*/  IMAD.MOV.U32 R11, RZ, RZ, RZ ;  /* 0x000000ffff0b7224 */ /* 0x000fe400078e00ff */
[----:B------:R-:W-:-:S07]  /*262b0*/  IMAD.MOV.U32 R15, RZ, RZ, -0x1 ;  /* 0xffffffffff0f7424 */ /* 0x000fce00078e00ff */
[----:B-12---:R-:W-:Y:S05]  /*262c0*/  WARPSYNC.COLLECTIVE R15, `(.L_x_11757) ;  /* 0x000000000f087348 */ /* 0x006fea0003c00000 */
[----:B------:R0:W3:Y:S02]  /*262d0*/  SHFL.UP P6, R14, R13, R12, R11 ;  /* 0x0400000c0d0e7389 */ /* 0x0000e400000c000b */
[----:B0123--:R-:W-:Y:S01]  /*262e0*/  ENDCOLLECTIVE ;  /* 0x000000000000791b */ /* 0x00ffe20003800000 */
.L_x_11757:
[----:B------:R-:W-:Y:S05]  /*262f0*/  BSYNC B0 ;  /* 0x0000000000007941 */ /* 0x000fea0003800000 */
.L_x_11756:
[----:B------:R-:W-:Y:S01]  /*26300*/  LOP3.LUT P4, RZ, R23, 0x1, RZ, 0xc0, !PT ;  /* 0x0000000117ff7812 */ /* 0x000fe2000788c0ff */
[----:B------:R-:W-:Y:S02]  /*26310*/  IMAD.MOV.U32 R12, RZ, RZ, 0x2 ;  /* 0x00000002ff0c7424 */ /* 0x000fe400078e00ff */
[----:B------:R-:W-:Y:S01]  /*26320*/  IMAD.MOV.U32 R11, RZ, RZ, RZ ;  /* 0x000000ffff0b7224 */ /* 0x000fe200078e00ff */
[----:B------:R-:W-:Y:S01]  /*26330*/  SEL R13, R14, RZ, P4 ;  /* 0x000000ff0e0d7207 */ /* 0x000fe20002000000 */
[----:B------:R-:W-:-:S04]  /*26340*/  IMAD.MOV.U32 R15, RZ, RZ, -0x1 ;  /* 0xffffffffff0f7424 */ /* 0x000fc800078e00ff */
[----:B------:R-:W-:-:S07]  /*26350*/  IMAD.IADD R13, R2, 0x1, R13 ;  /* 0x00000001020d7824 */ /* 0x000fce00078e020d */
[----:B------:R-:W-:Y:S05]  /*26360*/  WARPSYNC.COLLECTIVE R15, `(.L_x_11758) ;  /* 0x000000000f087348 */ /* 0x000fea0003c00000 */
[----:B------:R0:W1:Y:S02]  /*26370*/  SHFL.UP P6, R14, R13, R12, R11 ;  /* 0x0400000c0d0e7389 */ /* 0x00006400000c000b */
[----:B01----:R-:W-:Y:S01]  /*26380*/  ENDCOLLECTIVE ;  /* 0x000000000000791b */ /* 0x003fe20003800000 */
.L_x_11758:
[----:B------:R-:W-:Y:S01]  /*26390*/  IMAD.MOV.U32 R12, RZ, RZ, 0x4 ;  /* 0x00000004ff0c7424 */ /* 0x000fe200078e00ff */
[----:B------:R-:W-:-:S05]  /*263a0*/  SEL R14, R14, RZ, P0 ;  /* 0x000000ff0e0e7207 */ /* 0x000fca0000000000 */
[----:B------:R-:W-:-:S04]  /*263b0*/  IMAD.IADD R3, R13, 0x1, R14 ;  /* 0x000000010d037824 */ /* 0x000fc800078e020e */
[----:B------:R-:W-:-:S07]  /*263c0*/  IMAD.MOV.U32 R13, RZ, RZ, R3 ;  /* 0x000000ffff0d7224 */ /* 0x000fce00078e0003 */
[----:B------:R-:W-:Y:S05]  /*263d0*/  WARPSYNC.COLLECTIVE R15, `(.L_x_11759) ;  /* 0x000000000f087348 */ /* 0x000fea0003c00000 */
[----:B------:R0:W1:Y:S02]  /*263e0*/  SHFL.UP P6, R14, R13, R12, R11 ;  /* 0x0400000c0d0e7389 */ /* 0x00006400000c000b */
[----:B01----:R-:W-:Y:S01]  /*263f0*/  ENDCOLLECTIVE ;  /* 0x000000000000791b */ /* 0x003fe20003800000 */
.L_x_11759:
[----:B------:R-:W-:Y:S01]  /*26400*/  IMAD.MOV.U32 R12, RZ, RZ, 0x8 ;  /* 0x00000008ff0c7424 */ /* 0x000fe200078e00ff */
[----:B------:R-:W-:-:S05]  /*26410*/  SEL R4, R14, RZ, P1 ;  /* 0x000000ff0e047207 */ /* 0x000fca0000800000 */
[----:B------:R-:W-:-:S04]  /*26420*/  IMAD.IADD R4, R3, 0x1, R4 ;  /* 0x0000000103047824 */ /* 0x000fc800078e0204 */
[----:B------:R-:W-:-:S07]  /*26430*/  IMAD.MOV.U32 R13, RZ, RZ, R4 ;  /* 0x000000ffff0d7224 */ /* 0x000fce00078e0004 */
[----:B------:R-:W-:Y:S05]  /*26440*/  WARPSYNC.COLLECTIVE R15, `(.L_x_11760) ;  /* 0x000000000f087348 */ /* 0x000fea0003c00000 */
[----:B------:R0:W1:Y:S02]  /*26450*/  SHFL.UP P6, R14, R13, R12, R11 ;  /* 0x0400000c0d0e7389 */ /* 0x00006400000c000b */
[----:B01----:R-:W-:Y:S01]  /*26460*/  ENDCOLLECTIVE ;  /* 0x000000000000791b */ /* 0x003fe20003800000 */
.L_x_11760:
[----:B------:R-:W-:Y:S01]  /*26470*/  IMAD.MOV.U32 R12, RZ, RZ, 0x10 ;  /* 0x00000010ff0c7424 */ /* 0x000fe200078e00ff */
[----:B------:R-:W-:-:S05]  /*26480*/  SEL R5, R14, RZ, P2 ;  /* 0x000000ff0e057207 */ /* 0x000fca0001000000 */
[----:B------:R-:W-:-:S04]  /*26490*/  IMAD.IADD R5, R4, 0x1, R5 ;  /* 0x0000000104057824 */ /* 0x000fc800078e0205 */
[----:B------:R-:W-:-:S07]  /*264a0*/  IMAD.MOV.U32 R13, RZ, RZ, R5 ;  /* 0x000000ffff0d7224 */ /* 0x000fce00078e0005 */
[----:B------:R-:W-:Y:S05]  /*264b0*/  WARPSYNC.COLLECTIVE R15, `(.L_x_11761) ;  /* 0x000000000f087348 */ /* 0x000fea0003c00000 */
[----:B------:R0:W1:Y:S02]  /*264c0*/  SHFL.UP P6, R14, R13, R12, R11 ;  /* 0x0400000c0d0e7389 */ /* 0x00006400000c000b */
[----:B01----:R-:W-:Y:S01]  /*264d0*/  ENDCOLLECTIVE ;  /* 0x000000000000791b */ /* 0x003fe20003800000 */
.L_x_11761:
        /* <DEDUP_REMOVED lines=8> */
.L_x_11762:
[----:B------:R-:W-:Y:S05]  /*26560*/  BRA `(.L_x_11763) ;  /* 0xffffffd000fc7947 */ /* 0x000fea000383ffff */
.L_x_11665:
[----:B------:R-:W-:Y:S01]  /*26570*/  BSSY B0, `(.L_x_11764) ;  /* 0x0000006000007945 */ /* 0x000fe20003800000 */
[----:B------:R-:W-:Y:S01]  /*26580*/  PLOP3.LUT P6, PT, P6, PT, PT, 0x8, 0x0 ;  /* 0x000000000000781c */ /* 0x000fe200037ce170 */
[----:B------:R-:W-:-:S12]  /*26590*/  IMAD.MOV.U32 R15, RZ, RZ, -0x1 ;  /* 0xffffffffff0f7424 */ /* 0x000fd800078e00ff */
[----:B01----:R-:W-:Y:S05]  /*265a0*/  WARPSYNC.COLLECTIVE R15, `(.L_x_11765) ;  /* 0x000000000f087348 */ /* 0x003fea0003c00000 */
[----:B------:R-:W-:Y:S01]  /*265b0*/  VOTE.ANY R14, PT, P6 ;  /* 0x00000000000e7806 */ /* 0x000fe200030e0100 */
[----:B01----:R-:W-:Y:S06]  /*265c0*/  ENDCOLLECTIVE ;  /* 0x000000000000791b */ /* 0x003fec0003800000 */
.L_x_11765:
[----:B------:R-:W-:Y:S05]  /*265d0*/  BSYNC B0 ;  /* 0x0000000000007941 */ /* 0x000fea0003800000 */
.L_x_11764:
        /* <DEDUP_REMOVED lines=9> */
.L_x_11766:
[----:B------:R-:W-:Y:S01]  /*26670*/  IMAD.MOV.U32 R17, RZ, RZ, R14 ;  /* 0x000000ffff117224 */ /* 0x000fe200078e000e */
[----:B------:R-:W-:Y:S06]  /*26680*/  BRA `(.L_x_11767) ;  /* 0xffffffd000ec7947 */ /* 0x000fec000383ffff */
.L_x_11667:
[----:B------:R-:W-:Y:S01]  /*26690*/  BSSY B0, `(.L_x_11768) ;  /* 0x0000007000007945 */ /* 0x000fe20003800000 */
[----:B------:R-:W-:Y:S02]  /*266a0*/  IMAD.MOV.U32 R13, RZ, RZ, R3 ;  /* 0x000000ffff0d7224 */ /* 0x000fe400078e0003 */
[----:B------:R-:W-:Y:S02]  /*266b0*/  IMAD.MOV.U32 R11, RZ, RZ, 0x1f ;  /* 0x0000001fff0b7424 */ /* 0x000fe400078e00ff */
[----:B------:R-:W-:-:S07]  /*266c0*/  IMAD.MOV.U32 R15, RZ, RZ, -0x1 ;  /* 0xffffffffff0f7424 */ /* 0x000fce00078e00ff */
[----:B-123--:R-:W-:Y:S05]  /*266d0*/  WARPSYNC.COLLECTIVE R15, `(.L_x_11769) ;  /* 0x000000000f087348 */ /* 0x00efea0003c00000 */
[----:B------:R0:W4:Y:S02]  /*266e0*/  SHFL.IDX P6, R14, R13, R12, R11 ;  /* 0x0000000c0d0e7389 */ /* 0x00012400000c000b */
[----:B01234-:R-:W-:Y:S01]  /*266f0*/  ENDCOLLECTIVE ;  /* 0x000000000000791b */ /* 0x01ffe20003800000 */
.L_x_11769:
[----:B------:R-:W-:Y:S05]  /*26700*/  BSYNC B0 ;  /* 0x0000000000007941 */ /* 0x000fea0003800000 */
.L_x_11768:
[----:B------:R-:W-:Y:S01]  /*26710*/  IMAD.MOV.U32 R5, RZ, RZ, R14 ;  /* 0x000000ffff057224 */ /* 0x000fe200078e000e */
[----:B------:R-:W-:Y:S06]  /*26720*/  BRA `(.L_x_11666) ;  /* 0xffffffd000e07947 */ /* 0x000fec000383ffff */
.L_x_11671:
[----:B-1----:R1:W3:Y:S02]  /*26730*/  SYNCS.PHASECHK.TRANS64.TRYWAIT P0, [R7+URZ+0x2d820], R0 ;  /* 0x02d82000070075a7 */ /* 0x0022e4000800017f */
[----:B---3--:R-:W-:Y:S05]  /*26740*/  @!P0 NANOSLEEP.SYNCS 0x989680 ;  /* 0x009896800000895d */ /* 0x008fea0003900000 */
[----:B------:R-:W3:Y:S02]  /*26750*/  @!P0 SYNCS.PHASECHK.TRANS64 P0, [R7+URZ+0x2d820], R0 ;  /* 0x02d82000070085a7 */ /* 0x000ee4000800007f */
[----:B---3--:R-:W-:Y:S05]  /*26760*/  @!P0 BRA `(.L_x_11671) ;  /* 0xfffffffc00f08947 */ /* 0x008fea000383ffff */
[----:B------:R-:W-:Y:S05]  /*26770*/  BRA `(.L_x_11770) ;  /* 0xffffffd800547947 */ /* 0x000fea000383ffff */
.L_x_11672:
        /* <DEDUP_REMOVED lines=11> */
.L_x_11772:
[----:B------:R-:W-:Y:S05]  /*26830*/  BSYNC B0 ;  /* 0x0000000000007941 */ /* 0x000fea0003800000 */
.L_x_11771:
[----:B------:R-:W-:Y:S05]  /*26840*/  BRA `(.L_x_11773) ;  /* 0xffffffd8003c7947 */ /* 0x000fea000383ffff */
.L_x_11673:
[----:B------:R-:W-:Y:S01]  /*26850*/  BSSY B0, `(.L_x_11774) ;  /* 0x0000006000007945 */ /* 0x000fe20003800000 */
[----:B------:R-:W-:-:S07]  /*26860*/  IMAD.MOV.U32 R15, RZ, RZ, -0x1 ;  /* 0xffffffffff0f7424 */ /* 0x000fce00078e00ff */
[----:B012---:R-:W-:Y:S05]  /*26870*/  WARPSYNC.COLLECTIVE R15, `(.L_x_11775) ;  /* 0x000000000f0c7348 */ /* 0x007fea0003c00000 */
[----:B------:R-:W-:Y:S02]  /*26880*/  ELECT P6, UR62, PT ;  /* 0x00000000003e782f */ /* 0x000fe400038c0000 */
[----:B------:R-:W-:Y:S01]  /*26890*/  MOV R14, UR62 ;  /* 0x0000003e000e7c02 */ /* 0x000fe20008000f00 */
[----:B012---:R-:W-:Y:S10]  /*268a0*/  ENDCOLLECTIVE ;  /* 0x000000000000791b */ /* 0x007ff40003800000 */
.L_x_11775:
[----:B------:R-:W-:Y:S05]  /*268b0*/  BSYNC B0 ;  /* 0x0000000000007941 */ /* 0x000fea0003800000 */
.L_x_11774:
[----:B------:R-:W-:Y:S05]  /*268c0*/  BRA `(.L_x_11776) ;  /* 0xffffffd800307947 */ /* 0x000fea000383ffff */
.L_x_11675:
[----:B-1----:R1:W3:Y:S02]  /*268d0*/  SYNCS.PHASECHK.TRANS64.TRYWAIT P0, [R5+URZ], R4 ;  /* 0x00000004050075a7 */ /* 0x0022e4000800017f */
[----:B---3--:R-:W-:Y:S05]  /*268e0*/  @!P0 NANOSLEEP.SYNCS 0x989680 ;  /* 0x009896800000895d */ /* 0x008fea0003900000 */
[----:B------:R-:W3:Y:S02]  /*268f0*/  @!P0 SYNCS.PHASECHK.TRANS64 P0, [R5+URZ], R4 ;  /* 0x00000004050085a7 */ /* 0x000ee4000800007f */
[----:B---3--:R-:W-:Y:S05]  /*26900*/  @!P0 BRA `(.L_x_11675) ;  /* 0xfffffffc00f08947 */ /* 0x008fea000383ffff */
[----:B------:R-:W-:Y:S05]  /*26910*/  BRA `(.L_x_11777) ;  /* 0xffffffd800647947 */ /* 0x000fea000383ffff */
.L_x_11676:
[----:B---3--:R3:W4:Y:S02]  /*26920*/  SYNCS.PHASECHK.TRANS64.TRYWAIT P0, [R3+URZ], R0 ;  /* 0x00000000030075a7 */ /* 0x008724000800017f */
[----:B----4-:R-:W-:Y:S05]  /*26930*/  @!P0 NANOSLEEP.SYNCS 0x989680 ;  /* 0x009896800000895d */ /* 0x010fea0003900000 */
[----:B------:R-:W4:Y:S02]  /*26940*/  @!P0 SYNCS.PHASECHK.TRANS64 P0, [R3+URZ], R0 ;  /* 0x00000000030085a7 */ /* 0x000f24000800007f */
[----:B----4-:R-:W-:Y:S05]  /*26950*/  @!P0 BRA `(.L_x_11676) ;  /* 0xfffffffc00f08947 */ /* 0x010fea000383ffff */
[----:B------:R-:W-:Y:S05]  /*26960*/  BRA `(.L_x_11778) ;  /* 0xffffffd800587947 */ /* 0x000fea000383ffff */
.L_x_11678:
[----:B-1----:R1:W3:Y:S02]  /*26970*/  SYNCS.PHASECHK.TRANS64.TRYWAIT P0, [R5+URZ], R4 ;  /* 0x00000004050075a7 */ /* 0x0022e4000800017f */
[----:B---3--:R-:W-:Y:S05]  /*26980*/  @!P0 NANOSLEEP.SYNCS 0x989680 ;  /* 0x009896800000895d */ /* 0x008fea0003900000 */
[----:B------:R-:W3:Y:S02]  /*26990*/  @!P0 SYNCS.PHASECHK.TRANS64 P0, [R5+URZ], R4 ;  /* 0x00000004050085a7 */ /* 0x000ee4000800007f */
[----:B---3--:R-:W-:Y:S05]  /*269a0*/  @!P0 BRA `(.L_x_11678) ;  /* 0xfffffffc00f08947 */ /* 0x008fea000383ffff */
[----:B------:R-:W-:Y:S05]  /*269b0*/  BRA `(.L_x_11779) ;  /* 0xffffffd8005c7947 */ /* 0x000fea000383ffff */
.L_x_11780:
        /* <DEDUP_REMOVED lines=12> */
.L_x_15328:


//--------------------- .text._ZN7cutlass13device_kernelIN5flash11enable_sm90INS1_16FlashAttnFwdSm90INS1_25CollectiveMainloopFwdSm90ILi2EN4cute5tupleIJNS5_1CILi1EEES8_S8_EEENS6_IJNS7_ILi192EEENS7_ILi144EEENS7_ILi96EEEEEELi96ENS_6half_tEfNS_4arch4Sm90ELb1ELb0ELb1ELb0ELb0ELb0ELb0ELb0ELb1ELb1ELb0ELb0EEENS1_21CollectiveEpilogueFwdINS6_IJSA_SC_SB_EEES9_SE_SG_Li384ELb0ELb1ELb0ELb0EEENS1_30DynamicPersistentTileSchedulerILi384ELi128ELb0ELb1ELb1EEEEEEEEEvNT_6ParamsE --------------------------
	.section	.text._ZN7cutlass13device_kernelIN5flash11enable_sm90INS1_16FlashAttnFwdSm90INS1_25CollectiveMainloopFwdSm90ILi2EN4cute5tupleIJNS5_1CILi1EEES8_S8_EEENS6_IJNS7_ILi192EEENS7_ILi144EEENS7_ILi96EEEEEELi96ENS_6half_tEfNS_4arch4Sm90ELb1ELb0ELb1ELb0ELb0ELb0ELb0ELb0ELb1ELb1ELb0ELb0EEENS1_21CollectiveEpilogueFwdINS6_IJSA_SC_SB_EEES9_SE_SG_Li384ELb0ELb1ELb0ELb0EEENS1_30DynamicPersistentTileSchedulerILi384ELi128ELb0ELb1ELb1EEEEEEEEEvNT_6ParamsE,"ax",@progbits
	.align	128
.text._ZN7cutlass13device_kernelIN5flash11enable_sm90INS1_16FlashAttnFwdSm90INS1_25CollectiveMainloopFwdSm90ILi2EN4cute5tupleIJNS5_1CILi1EEES8_S8_EEENS6_IJNS7_ILi192EEENS7_ILi144EEENS7_ILi96EEEEEELi96ENS_6half_tEfNS_4arch4Sm90ELb1ELb0ELb1ELb0ELb0ELb0ELb0ELb0ELb1ELb1ELb0ELb0EEENS1_21CollectiveEpilogueFwdINS6_IJSA_SC_SB_EEES9_SE_SG_Li384ELb0ELb1ELb0ELb0EEENS1_30DynamicPersistentTileSchedulerILi384ELi128ELb0ELb1ELb1EEEEEEEEEvNT_6ParamsE:
        .type           _ZN7cutlass13device_kernelIN5flash11enable_sm90INS1_16FlashAttnFwdSm90INS1_25CollectiveMainloopFwdSm90ILi2EN4cute5tupleIJNS5_1CILi1EEES8_S8_EEENS6_IJNS7_ILi192EEENS7_ILi144EEENS7_ILi96EEEEEELi96ENS_6half_tEfNS_4arch4Sm90ELb1ELb0ELb1ELb0ELb0ELb0ELb0ELb0ELb1ELb1ELb0ELb0EEENS1_21CollectiveEpilogueFwdINS6_IJSA_SC_SB_EEES9_SE_SG_Li384ELb0ELb1ELb0ELb0EEENS1_30DynamicPersistentTileSchedulerILi384ELi128ELb0ELb1ELb1EEEEEEEEEvNT_6ParamsE,@function
        .size           _ZN7cutlass13device_kernelIN5flash11enable_sm90INS1_16FlashAttnFwdSm90INS1_25CollectiveMainloopFwdSm90ILi2EN4cute5tupleIJNS5_1CILi1EEES8_S8_EEENS6_IJNS7_ILi192EEENS7_ILi144EEENS7_ILi96EEEEEELi96ENS_6half_tEfNS_4arch4Sm90ELb1ELb0ELb1ELb0ELb0ELb0ELb0ELb0ELb1ELb1ELb0ELb0EEENS1_21CollectiveEpilogueFwdINS6_IJSA_SC_SB_EEES9_SE_SG_Li384ELb0ELb1ELb0ELb0EEENS1_30DynamicPersistentTileSchedulerILi384ELi128ELb0ELb1ELb1EEEEEEEEEvNT_6ParamsE,(.L_x_15329 - _ZN7cutlass13device_kernelIN5flash11enable_sm90INS1_16FlashAttnFwdSm90INS1_25CollectiveMainloopFwdSm90ILi2EN4cute5tupleIJNS5_1CILi1EEES8_S8_EEENS6_IJNS7_ILi192EEENS7_ILi144EEENS7_ILi96EEEEEELi96ENS_6half_tEfNS_4arch4Sm90ELb1ELb0ELb1ELb0ELb0ELb0ELb0ELb0ELb1ELb1ELb0ELb0EEENS1_21CollectiveEpilogueFwdINS6_IJSA_SC_SB_EEES9_SE_SG_Li384ELb0ELb1ELb0ELb0EEENS1_30DynamicPersistentTileSchedulerILi384ELi128ELb0ELb1ELb1EEEEEEEEEvNT_6ParamsE)
        .other          _ZN7cutlass13device_kernelIN5flash11enable_sm90INS1_16FlashAttnFwdSm90INS1_25CollectiveMainloopFwdSm90ILi2EN4cute5tupleIJNS5_1CILi1EEES8_S8_EEENS6_IJNS7_ILi192EEENS7_ILi144EEENS7_ILi96EEEEEELi96ENS_6half_tEfNS_4arch4Sm90ELb1ELb0ELb1ELb0ELb0ELb0ELb0ELb0ELb1ELb1ELb0ELb0EEENS1_21CollectiveEpilogueFwdINS6_IJSA_SC_SB_EEES9_SE_SG_Li384ELb0ELb1ELb0ELb0EEENS1_30DynamicPersistentTileSchedulerILi384ELi128ELb0ELb1ELb1EEEEEEEEEvNT_6ParamsE,@"STO_CUDA_ENTRY STV_DEFAULT"
_ZN7cutlass13device_kernelIN5flash11enable_sm90INS1_16FlashAttnFwdSm90INS1_25CollectiveMainloopFwdSm90ILi2EN4cute5tupleIJNS5_1CILi1EEES8_S8_EEENS6_IJNS7_ILi192EEENS7_ILi144EEENS7_ILi96EEEEEELi96ENS_6half_tEfNS_4arch4Sm90ELb1ELb0ELb1ELb0ELb0ELb0ELb0ELb0ELb1ELb1ELb0ELb0EEENS1_21CollectiveEpilogueFwdINS6_IJSA_SC_SB_EEES9_SE_SG_Li384ELb0ELb1ELb0ELb0EEENS1_30DynamicPersistentTileSchedulerILi384ELi128ELb0ELb1ELb1EEEEEEEEEvNT_6ParamsE:
        /* <DEDUP_REMOVED lines=18> */
.L_x_11782:
[----:B------:R-:W-:Y:S05]  /*0120*/  BSYNC B0 ;  /* 0x0000000000007941 */ /* 0x000fea0003800000 */
.L_x_11781:
        /* <DEDUP_REMOVED lines=41> */
.L_x_11783:
        /* <DEDUP_REMOVED lines=22> */
.L_x_11784:
        /* <DEDUP_REMOVED lines=18> */
.L_x_11785:
        /* <DEDUP_REMOVED lines=22> */
.L_x_11786:
        /* <DEDUP_REMOVED lines=22> */
.L_x_11787:
        /* <DEDUP_REMOVED lines=8> */
.L_x_11789:
[----:B------:R-:W-:-:S08]  /*0980*/  NOP ;  /* 0x0000000000007918 */ /* 0x000fd00000000000 */
[----:B------:R-:W1:Y:S02]  /*0990*/  USETMAXREG.TRY_ALLOC.CTAPOOL UP0, 0xa0 ;  /* 0x000000a0000079c8 */ /* 0x000e640008000600 */
[----:B-1----:R-:W-:-:S13]  /*09a0*/  PLOP3.LUT P0, PT, PT, PT, UP0, 0x80, 0x0 ;  /* 0x000000000000781c */ /* 0x002fda0003f0f008 */
[----:B------:R-:W-:Y:S05]  /*09b0*/  @!P0 BRA `(.L_x_11789) ;  /* 0xfffffffc00f08947 */ /* 0x000fea000383ffff */
[----:B0-----:R-:W0:Y:S01]  /*09c0*/  S2R R2, SR_TID.X ;  /* 0x0000000000027919 */ /* 0x001e220000002100 */
        /* <DEDUP_REMOVED lines=9> */
[----:B------:R-:W2:Y:S01]  /*0a60*/  LDL R3, [R1+0x8] ;  /* 0x0000080001037983 */ /* 0x000ea20000100800 */
[----:B------:R-:W-:Y:S01]  /*0a70*/  VIADD R13, R2, 0xffffff80 ;  /* 0xffffff80020d7836 */ /* 0x000fe20000000000 */
[----:B------:R-:W0:Y:S01]  /*0a80*/  S2UR UR5, SR_CgaCtaId ;  /* 0x00000000000579c3 */ /* 0x000e220000008800 */
[----:B------:R-:W-:Y:S01]  /*0a90*/  UMOV UR37, 0x400 ;  /* 0x0000040000257882 */ /* 0x000fe20000000000 */
[----:B------:R-:W-:Y:S01]  /*0aa0*/  UMOV UR60, URZ ;  /* 0x0000003f003c7c82 */ /* 0x000fe20008000000 */
[----:B------:R-:W-:Y:S01]  /*0ab0*/  UMOV UR36, URZ ;  /* 0x0000003f00247c82 */ /* 0x000fe20008000000 */
[----:B------:R-:W-:-:S04]  /*0ac0*/  SHF.R.S32.HI R0, RZ, 0x1f, R13 ;  /* 0x0000001fff007819 */ /* 0x000fc8000001140d */
[CC--:B------:R-:W-:Y:S02]  /*0ad0*/  LEA.HI R2, R0.reuse, R13.reuse, RZ, 0x4 ;  /* 0x0000000d00027211 */ /* 0x0c0fe400078f20ff */
[CC--:B------:R-:W-:Y:S02]  /*0ae0*/  LEA.HI R152, R0.reuse, R13.reuse, RZ, 0x7 ;  /* 0x0000000d00987211 */ /* 0x0c0fe400078f38ff */
[-C--:B------:R-:W-:Y:S02]  /*0af0*/  LEA.HI R5, R0, R13.reuse, RZ, 0x5 ;  /* 0x0000000d00057211 */ /* 0x080fe400078f28ff */
[----:B------:R-:W-:Y:S02]  /*0b00*/  LOP3.LUT R151, R152, 0xffffff80, RZ, 0xc0, !PT ;  /* 0xffffff8098977812 */ /* 0x000fe400078ec0ff */
[----:B------:R-:W-:Y:S02]  /*0b10*/  SHF.R.S32.HI R8, RZ, 0x5, R5 ;  /* 0x00000005ff087819 */ /* 0x000fe40000011405 */
[----:B------:R-:W-:Y:S01]  /*0b20*/  SHF.R.S32.HI R5, RZ, 0x4, R2 ;  /* 0x00000004ff057819 */ /* 0x000fe20000011402 */
[----:B------:R-:W-:Y:S01]  /*0b30*/  IMAD.IADD R151, R13, 0x1, -R151 ;  /* 0x000000010d977824 */ /* 0x000fe200078e0a97 */
[----:B------:R-:W-:-:S02]  /*0b40*/  LEA.HI R0, R0, R13, RZ, 0x2 ;  /* 0x0000000d00007211 */ /* 0x000fc400078f10ff */
[----:B------:R-:W-:Y:S02]  /*0b50*/  SHF.R.S32.HI R152, RZ, 0x7, R152 ;  /* 0x00000007ff987819 */ /* 0x000fe40000011498 */
[----:B------:R-:W-:Y:S01]  /*0b60*/  SHF.R.S32.HI R10, RZ, 0x1f, R151 ;  /* 0x0000001fff0a7819 */ /* 0x000fe20000011497 */
[----:B0-----:R-:W-:Y:S01]  /*0b70*/  ULEA UR37, UR5, UR37, 0x18 ;  /* 0x0000002505257291 */ /* 0x001fe2000f8ec03f */
[----:B------:R-:W-:Y:S02]  /*0b80*/  LOP3.LUT R148, R0, 0xfffffffc, RZ, 0xc0, !PT ;  /* 0xfffffffc00947812 */ /* 0x000fe400078ec0ff */
[----:B------:R-:W-:-:S03]  /*0b90*/  SHF.R.S32.HI R149, RZ, 0x2, R0 ;  /* 0x00000002ff957819 */ /* 0x000fc60000011400 */
[----:B------:R-:W-:-:S04]  /*0ba0*/  IMAD.IADD R148, R13, 0x1, -R148 ;  /* 0x000000010d947824 */ /* 0x000fc800078e0a94 */
[----:B------:R-:W-:-:S04]  /*0bb0*/  IMAD.SHL.U32 R23, R148, 0x8, RZ ;  /* 0x0000000894177824 */ /* 0x000fc800078e00ff */
[C---:B------:R-:W-:Y:S02]  /*0bc0*/  VIADD R144, R23.reuse, 0x20 ;  /* 0x0000002017907836 */ /* 0x040fe40000000000 */
[----:B------:R-:W-:-:S03]  /*0bd0*/  VIADD R147, R23, 0x40 ;  /* 0x0000004017937836 */ /* 0x000fc60000000000 */
[----:B------:R-:W-:Y:S02]  /*0be0*/  SHF.R.S32.HI R157, RZ, 0x1f, R144 ;  /* 0x0000001fff9d7819 */ /* 0x000fe40000011490 */
[----:B------:R-:W-:Y:S02]  /*0bf0*/  SHF.R.S32.HI R156, RZ, 0x1f, R147 ;  /* 0x0000001fff9c7819 */ /* 0x000fe40000011493 */
[----:B--2---:R-:W-:Y:S02]  /*0c00*/  R2UR UR6, R3 ;  /* 0x00000000030672ca */ /* 0x004fe400000e0000 */
[C---:B------:R-:W-:Y:S02]  /*0c10*/  LOP3.LUT R3, R2.reuse, 0xfffffff0, RZ, 0xc0, !PT ;  /* 0xfffffff002037812 */ /* 0x040fe400078ec0ff */
[----:B------:R-:W-:-:S03]  /*0c20*/  LEA.HI R2, R2, R5, RZ, 0x1 ;  /* 0x0000000502027211 */ /* 0x000fc600078f08ff */
[----:B------:R-:W-:Y:S01]  /*0c30*/  IMAD.IADD R3, R13, 0x1, -R3 ;  /* 0x000000010d037824 */ /* 0x000fe200078e0a03 */
[----:B------:R-:W-:-:S03]  /*0c40*/  LOP3.LUT R2, R2, 0x1ffffffe, RZ, 0xc0, !PT ;  /* 0x1ffffffe02027812 */ /* 0x000fc600078ec0ff */
[--C-:B------:R-:W-:Y:S01]  /*0c50*/  IMAD R154, R8, 0x10, R3.reuse ;  /* 0x00000010089a7824 */ /* 0x100fe200078e0203 */
[----:B------:R-:W-:Y:S01]  /*0c60*/  SHF.R.S32.HI R4, RZ, 0x1f, R3 ;  /* 0x0000001fff047819 */ /* 0x000fe20000011403 */
[----:B------:R-:W-:Y:S01]  /*0c70*/  IMAD.IADD R2, R5, 0x1, -R2 ;  /* 0x0000000105027824 */ /* 0x000fe200078e0a02 */
[----:B------:R-:W-:Y:S02]  /*0c80*/  ULOP3.LUT UR7, UR6, 0x1, URZ, 0xfc, !UPT ;  /* 0x0000000106077892 */ /* 0x000fe4000f8efc3f */
[CC--:B------:R-:W-:Y:S01]  /*0c90*/  LEA.HI R6, R4.reuse, R3.reuse, RZ, 0x3 ;  /* 0x0000000304067211 */ /* 0x0c0fe200078f18ff */
[----:B------:R-:W-:Y:S01]  /*0ca0*/  UMOV UR6, URZ ;  /* 0x0000003f00067c82 */ /* 0x000fe20008000000 */
[----:B------:R-:W-:Y:S01]  /*0cb0*/  LEA.HI R4, R4, R3, RZ, 0x2 ;  /* 0x0000000304047211 */ /* 0x000fe200078f10ff */
[----:B------:R-:W-:Y:S02]  /*0cc0*/  IMAD.U32 R150, RZ, RZ, UR6 ;  /* 0x00000006ff967e24 */ /* 0x000fe4000f8e00ff */
[----:B------:R-:W-:Y:S01]  /*0cd0*/  IMAD.SHL.U32 R7, R6, 0x10, RZ ;  /* 0x0000001006077824 */ /* 0x000fe200078e00ff */
[----:B------:R-:W-:Y:S01]  /*0ce0*/  LOP3.LUT R6, R4, 0x7fffffc, RZ, 0xc0, !PT ;  /* 0x07fffffc04067812 */ /* 0x000fe200078ec0ff */
[----:B------:R-:W-:Y:S01]  /*0cf0*/  IMAD.U32 R155, RZ, RZ, UR7 ;  /* 0x00000007ff9b7e24 */ /* 0x000fe2000f8e00ff */
[----:B------:R-:W-:-:S02]  /*0d00*/  SHF.R.S32.HI R4, RZ, 0x2, R4 ;  /* 0x00000002ff047819 */ /* 0x000fc40000011404 */
[----:B------:R-:W-:Y:S01]  /*0d10*/  LOP3.LUT R7, R7, 0x7fffff80, RZ, 0xc0, !PT ;  /* 0x7fffff8007077812 */ /* 0x000fe200078ec0ff */
[----:B------:R-:W-:Y:S02]  /*0d20*/  IMAD.IADD R6, R3, 0x1, -R6 ;  /* 0x0000000103067824 */ /* 0x000fe400078e0a06 */
[----:B------:R-:W-:Y:S02]  /*0d30*/  IMAD.SHL.U32 R4, R4, 0x40, RZ ;  /* 0x0000004004047824 */ /* 0x000fe400078e00ff */
[----:B------:R-:W-:Y:S01]  /*0d40*/  IMAD R7, R8, 0x100, R7 ;  /* 0x0000010008077824 */ /* 0x000fe200078e0207 */
[----:B------:R-:W-:Y:S01]  /*0d50*/  LEA.HI R8, R10, R151, RZ, 0x2 ;  /* 0x000000970a087211 */ /* 0x000fe200078f10ff */
[----:B------:R-:W-:Y:S01]  /*0d60*/  IMAD.SHL.U32 R3, R2, 0x8, RZ ;  /* 0x0000000802037824 */ /* 0x000fe200078e00ff */
[----:B------:R-:W-:Y:S01]  /*0d70*/  LOP3.LUT R4, R4, 0x40, RZ, 0xc0, !PT ;  /* 0x0000004004047812 */ /* 0x000fe200078ec0ff */
[----:B------:R-:W-:Y:S01]  /*0d80*/  IMAD R7, R6, 0x10, R7 ;  /* 0x0000001006077824 */ /* 0x000fe200078e0207 */
[--C-:B------:R-:W-:Y:S01]  /*0d90*/  SHF.R.S32.HI R11, RZ, 0x2, R8.reuse ;  /* 0x00000002ff0b7819 */ /* 0x100fe20000011408 */
[----:B------:R-:W-:Y:S01]  /*0da0*/  IMAD.U32 R154, R154, 0x20, R3 ;  /* 0x000000209a9a7824 */ /* 0x000fe200078e0003 */
[----:B------:R-:W-:-:S02]  /*0db0*/  SHF.R.S32.HI R6, RZ, 0x1f, R8 ;  /* 0x0000001fff067819 */ /* 0x000fc40000011408 */
[----:B------:R-:W-:Y:S02]  /*0dc0*/  LEA.HI R10, R10, R151, RZ, 0x5 ;  /* 0x000000970a0a7211 */ /* 0x000fe400078f28ff */
[----:B------:R-:W-:Y:S01]  /*0dd0*/  LEA.HI R2, R6, R11, RZ, 0x3 ;  /* 0x0000000b06027211 */ /* 0x000fe200078f18ff */
[----:B------:R-:W-:Y:S01]  /*0de0*/  IMAD.HI R6, R152, 0x55555556, RZ ;  /* 0x5555555698067827 */ /* 0x000fe200078e02ff */
[----:B------:R-:W-:Y:S02]  /*0df0*/  SHF.R.U32.HI R5, RZ, 0x3, R4 ;  /* 0x00000003ff057819 */ /* 0x000fe40000011604 */
[----:B------:R-:W-:Y:S02]  /*0e00*/  LOP3.LUT R12, R2, 0xfffffff8, RZ, 0xc0, !PT ;  /* 0xfffffff8020c7812 */ /* 0x000fe400078ec0ff */
[----:B------:R-:W-:Y:S02]  /*0e10*/  LOP3.LUT R2, R4, 0x8, R3, 0xf8, !PT ;  /* 0x0000000804027812 */ /* 0x000fe400078ef803 */
[----:B------:R-:W-:Y:S01]  /*0e20*/  LEA.HI R9, R6, R6, RZ, 0x1 ;  /* 0x0000000606097211 */ /* 0x000fe200078f08ff */
[----:B------:R-:W-:Y:S01]  /*0e30*/  IMAD.IADD R11, R11, 0x1, -R12 ;  /* 0x000000010b0b7824 */ /* 0x000fe200078e0a0c */
[----:B------:R-:W-:-:S02]  /*0e40*/  SHF.R.S32.HI R10, RZ, 0x5, R10 ;  /* 0x00000005ff0a7819 */ /* 0x000fc4000001140a */
[----:B------:R-:W-:Y:S01]  /*0e50*/  LEA.HI R3, R148, R148, RZ, 0x1 ;  /* 0x0000009494037211 */ /* 0x000fe200078f08ff */
[----:B------:R-:W-:Y:S01]  /*0e60*/  IMAD R9, R9, -0x3, R152 ;  /* 0xfffffffd09097824 */ /* 0x000fe200078e0298 */
[----:B------:R-:W-:Y:S01]  /*0e70*/  LOP3.LUT R2, R2, R5, RZ, 0x3c, !PT ;  /* 0x0000000502027212 */ /* 0x000fe200078e3cff */
[----:B------:R-:W-:Y:S01]  /*0e80*/  IMAD R10, R10, 0x10, R11 ;  /* 0x000000100a0a7824 */ /* 0x000fe200078e020b */
[----:B------:R-:W-:Y:S02]  /*0e90*/  LOP3.LUT R3, R3, 0x1ffffffe, RZ, 0xc0, !PT ;  /* 0x1ffffffe03037812 */ /* 0x000fe400078ec0ff */
[----:B------:R-:W-:Y:S01]  /*0ea0*/  LOP3.LUT R8, R8, 0x7ffffffc, RZ, 0xc0, !PT ;  /* 0x7ffffffc08087812 */ /* 0x000fe200078ec0ff */
[----:B------:R-:W-:Y:S02]  /*0eb0*/  IMAD.IADD R2, R2, 0x1, R7 ;  /* 0x0000000102027824 */ /* 0x000fe400078e0207 */
[----:B------:R-:W-:Y:S02]  /*0ec0*/  IMAD R153, R9, 0x40, R10 ;  /* 0x0000004009997824 */ /* 0x000fe400078e020a */
[----:B------:R-:W-:Y:S01]  /*0ed0*/  IMAD.IADD R22, R148, 0x1, -R3 ;  /* 0x0000000194167824 */ /* 0x000fe200078e0a03 */
[----:B------:R-:W-:Y:S01]  /*0ee0*/  LEA R2, R2, UR37, 0x1 ;  /* 0x0000002502027c11 */ /* 0x000fe2000f8e08ff */
[----:B------:R-:W-:-:S02]  /*0ef0*/  IMAD.IADD R19, R151, 0x1, -R8 ;  /* 0x0000000197137824 */ /* 0x000fc400078e0a08 */
[----:B------:R-:W-:-:S07]  /*0f00*/  IMAD R22, R22, 0x8, R153 ;  /* 0x0000000816167824 */ /* 0x000fce00078e0299 */
.L_x_11832:
        /* <DEDUP_REMOVED lines=21> */
.L_x_11790:
[----:B------:R-:W-:Y:S01]  /*1060*/  ULDC UR8, c[0x0][0xc54] ;  /* 0x0003150000087ab9 */ /* 0x000fe20000000800 */
[----:B------:R-:W-:Y:S01]  /*1070*/  UMOV UR4, UR9 ;  /* 0x0000000900047c82 */ /* 0x000fe20008000000 */
[----:B------:R-:W-:-:S11]  /*1080*/  UISETP.NE.AND UP0, UPT, UR8, 0x1, UPT ;  /* 0x000000010800788c */ /* 0x000fd6000bf05270 */
[----:B------:R-:W-:Y:S02]  /*1090*/  @UP0 ULDC.64 UR10, c[0x0][0xc58] ;  /* 0x00031600000a0ab9 */ /* 0x000fe40000000a00 */
[----:B------:R-:W-:-:S04]  /*10a0*/  UIMAD.WIDE.U32 UR6, UR9, UR10, URZ ;  /* 0x0000000a090672a5 */ /* 0x000fc8000f8e003f */
[----:B------:R-:W-:-:S04]  /*10b0*/  @UP0 USHF.R.U32.HI UR4, URZ, UR11, UR7 ;  /* 0x0000000b3f040299 */ /* 0x000fc80008011607 */
[----:B------:R-:W-:-:S12]  /*10c0*/  UIMAD UR6, UR4, UR8, URZ ;  /* 0x00000008040672a4 */ /* 0x000fd8000f8e023f */
.L_x_11791:
[----:B------:R-:W-:Y:S01]  /*10d0*/  ULDC.64 UR10, c[0x0][0x418] ;  /* 0x00010600000a7ab9 */ /* 0x000fe20000000a00 */
[----:B------:R-:W-:Y:S01]  /*10e0*/  ULOP3.LUT UR4, URZ, UR4, URZ, 0x33, !UPT ;  /* 0x000000043f047292 */ /* 0x000fe2000f8e333f */
[----:B------:R-:W-:Y:S01]  /*10f0*/  PLOP3.LUT P0, PT, PT, PT, PT, 0x80, 0x0 ;  /* 0x000000000000781c */ /* 0x000fe20003f0f070 */
[----:B------:R-:W-:Y:S01]  /*1100*/  UISETP.NE.U32.AND UP0, UPT, UR10, URZ, UPT ;  /* 0x0000003f0a00728c */ /* 0x000fe2000bf05070 */
[----:B------:R-:W-:Y:S01]  /*1110*/  IMAD.MOV.U32 R3, RZ, RZ, RZ ;  /* 0x000000ffff037224 */ /* 0x000fe200078e00ff */
        /* <DEDUP_REMOVED lines=10> */
[----:B------:R-:W-:Y:S01]  /*11c0*/  UIMAD UR14, UR4, 0xc0, URZ ;  /* 0x000000c0040e78a4 */ /* 0x000fe2000f8e023f */
        /* <DEDUP_REMOVED lines=12> */
[----:B------:R-:W-:Y:S01]  /*1290*/  IMAD.MOV.U32 R59, RZ, RZ, RZ ;  /* 0x000000ffff3b7224 */ /* 0x000fe200078e00ff */
        /* <DEDUP_REMOVED lines=31> */
[----:B------:R-:W-:-:S02]  /*1490*/  CS2R R78, SRZ ;  /* 0x00000000004e7805 */ /* 0x000fc4000001ff00 */
[----:B------:R-:W-:Y:S02]  /*14a0*/  CS2R R82, SRZ ;  /* 0x0000000000527805 */ /* 0x000fe4000001ff00 */
[----:B------:R-:W-:Y:S01]  /*14b0*/  CS2R R76, SRZ ;  /* 0x00000000004c7805 */ /* 0x000fe2000001ff00 */
[----:B------:R-:W-:Y:S01]  /*14c0*/  USEL UR38, UR7, UR9, UP0 ;  /* 0x0000000907267287 */ /* 0x000fe20008000000 */
[----:B------:R-:W-:Y:S01]  /*14d0*/  CS2R R6, SRZ ;  /* 0x0000000000067805 */ /* 0x000fe2000001ff00 */
[----:B------:R-:W-:Y:S01]  /*14e0*/  @UP1 ULDC UR10, c[0x0][0xc4c] ;  /* 0x00031300000a1ab9 */ /* 0x000fe20000000800 */
[----:B------:R-:W-:Y:S01]  /*14f0*/  @UP1 ULDC UR6, c[0x0][0xc50] ;  /* 0x0003140000061ab9 */ /* 0x000fe20000000800 */
[----:B------:R-:W-:Y:S01]  /*1500*/  UIMAD.WIDE.U32 UR4, UR12, UR10, URZ ;  /* 0x0000000a0c0472a5 */ /* 0x000fe2000f8e003f */
[----:B------:R-:W-:Y:S01]  /*1510*/  IMAD.MOV.U32 R84, RZ, RZ, RZ ;  /* 0x000000ffff547224 */ /* 0x000fe200078e00ff */
[----:B------:R-:W-:Y:S02]  /*1520*/  UISETP.GE.AND UP0, UPT, UR38, 0x1, UPT ;  /* 0x000000012600788c */ /* 0x000fe4000bf06270 */
[----:B------:R-:W-:-:S04]  /*1530*/  @UP1 USHF.R.U32.HI UR14, URZ, UR6, UR5 ;  /* 0x000000063f0e1299 */ /* 0x000fc80008011605 */
[----:B------:R-:W-:Y:S01]  /*1540*/  PLOP3.LUT P1, PT, PT, PT, UP0, 0x80, 0x0 ;  /* 0x000000000000781c */ /* 0x000fe20003f2f008 */
[----:B------:R-:W-:Y:S02]  /*1550*/  UIADD3 UR4, -UR14, URZ, URZ ;  /* 0x0000003f0e047290 */ /* 0x000fe4000fffe13f */
[----:B------:R-:W-:Y:S02]  /*1560*/  IMAD.U32 R146, RZ, RZ, UR14 ;  /* 0x0000000eff927e24 */ /* 0x000fe4000f8e00ff */
[----:B------:R-:W-:-:S06]  /*1570*/  UIMAD UR4, UR11, UR4, UR12 ;  /* 0x000000040b0472a4 */ /* 0x000fcc000f8e020c */
[----:B------:R-:W-:Y:S02]  /*1580*/  IMAD.U32 R145, RZ, RZ, UR4 ;  /* 0x00000004ff917e24 */ /* 0x000fe4000f8e00ff */
[----:B------:R-:W-:Y:S05]  /*1590*/  @!P1 BRA `(.L_x_11792) ;  /* 0x000000dc002c9947 */ /* 0x000fea0003800000 */
[----:B------:R-:W0:Y:S01]  /*15a0*/  SHFL.IDX PT, R0, R152, RZ, 0x1f ;  /* 0x00001fff98007589 */ /* 0x000e2200000e0000 */
[----:B------:R-:W-:-:S04]  /*15b0*/  UIADD3 UR6, UR37, 0x24300, URZ ;  /* 0x0002430025067890 */ /* 0x000fc8000fffe03f */
[----:B------:R-:W-:-:S06]  /*15c0*/  ULOP3.LUT UP0, URZ, UR6, 0x9f, URZ, 0xc0, !UPT ;  /* 0x0000009f063f7892 */ /* 0x000fcc000f80c03f */
[----:B------:R-:W-:Y:S02]  /*15d0*/  PLOP3.LUT P0, PT, PT, PT, UP0, 0x80, 0x0 ;  /* 0x000000000000781c */ /* 0x000fe40003f0f008 */
[----:B0-----:R-:W-:-:S13]  /*15e0*/  R2UR UR7, R0 ;  /* 0x00000000000772ca */ /* 0x001fda00000e0000 */
[----:B------:R-:W-:Y:S02]  /*15f0*/  UIMAD.WIDE UR4, UR7, 0x55555556, URZ ;  /* 0x55555556070478a5 */ /* 0x000fe4000f8e023f */
[----:B------:R-:W-:Y:S02]  /*1600*/  IMAD.U32 R16, RZ, RZ, UR7 ;  /* 0x00000007ff107e24 */ /* 0x000fe4000f8e00ff */
[----:B------:R-:W-:-:S04]  /*1610*/  ULEA.HI UR5, UR5, UR5, URZ, 0x1 ;  /* 0x0000000505057291 */ /* 0x000fc8000f8f083f */
[----:B------:R-:W-:-:S04]  /*1620*/  UIMAD UR5, UR5, -0x3, UR7 ;  /* 0xfffffffd050578a4 */ /* 0x000fc8000f8e0207 */
[----:B------:R-:W-:Y:S02]  /*1630*/  ULEA UR4, UR5, UR37, 0xc ;  /* 0x0000002505047291 */ /* 0x000fe4000f8e603f */
[----:B------:R-:W-:Y:S02]  /*1640*/  ULEA UR5, UR5, UR6, 0xb ;  /* 0x0000000605057291 */ /* 0x000fe4000f8e583f */
[----:B------:R-:W-:Y:S02]  /*1650*/  UIADD3 UR4, UR4, 0xda00, URZ ;  /* 0x0000da0004047890 */ /* 0x000fe4000fffe03f */
[----:B------:R-:W-:Y:S02]  /*1660*/  USHF.R.U32.HI UR5, URZ, 0x4, UR5 ;  /* 0x000000043f057899 */ /* 0x000fe40008011605 */
[----:B------:R-:W-:Y:S02]  /*1670*/  USHF.R.U32.HI UR4, URZ, 0x4, UR4 ;  /* 0x000000043f047899 */ /* 0x000fe40008011604 */
[----:B------:R-:W-:-:S02]  /*1680*/  ULOP3.LUT UR61, UR5, 0x3fff, URZ, 0xc0, !UPT ;  /* 0x00003fff053d7892 */ /* 0x000fc4000f8ec03f */
        /* <DEDUP_REMOVED lines=18> */
.L_x_11793:
        /* <DEDUP_REMOVED lines=11> */
.L_x_11938:
[----:B------:R-:W-:Y:S05]  /*1860*/  @!P0 BRA `(.L_x_11795) ;  /* 0x0000000000048947 */ /* 0x000fea0003800000 */
[----:B------:R-:W-:Y:S01]  /*1870*/  BPT.TRAP 0x1 ;  /* 0x000000040000795c */ /* 0x000fe20000300000 */
.L_x_11795:
[----:B0-----:R-:W-:Y:S02]  /*1880*/  IMAD.U32 R0, RZ, RZ, UR36 ;  /* 0x00000024ff007e24 */ /* 0x001fe4000f8e00ff */
[----:B------:R-:W-:-:S03]  /*1890*/  IMAD.U32 R3, RZ, RZ, UR60 ;  /* 0x0000003cff037e24 */ /* 0x000fc6000f8e00ff */
[----:B------:R-:W-:Y:S02]  /*18a0*/  LEA R0, R0, UR37, 0x3 ;  /* 0x0000002500007c11 */ /* 0x000fe4000f8e18ff */
[----:B------:R-:W-:-:S04]  /*18b0*/  SHF.L.U32 R3, R3, 0x1f, RZ ;  /* 0x0000001f03037819 */ /* 0x000fc800000006ff */
[----:B------:R0:W1:Y:S01]  /*18c0*/  SYNCS.PHASECHK.TRANS64.TRYWAIT P2, [R0+URZ+0x31c30], R3 ;  /* 0x031c3003000075a7 */ /* 0x000062000804017f */
[----:B------:R-:W-:Y:S05]  /*18d0*/  @!P0 BRA `(.L_x_11796) ;  /* 0x0000000000048947 */ /* 0x000fea0003800000 */
[----:B------:R-:W-:Y:S01]  /*18e0*/  BPT.TRAP 0x1 ;  /* 0x000000040000795c */ /* 0x000fe20000300000 */
.L_x_11796:
[----:B------:R-:W2:Y:S02]  /*18f0*/  S2R R4, SR_TID.X ;  /* 0x0000000000047919 */ /* 0x000ea40000002100 */
[----:B--2---:R-:W-:Y:S01]  /*1900*/  LOP3.LUT P1, RZ, R4, 0x7f, RZ, 0xc0, !PT ;  /* 0x0000007f04ff7812 */ /* 0x004fe2000782c0ff */
[----:B-1----:R-:W-:-:S12]  /*1910*/  @P2 BRA `(.L_x_11797) ;  /* 0x0000000000082947 */ /* 0x002fd80003800000 */
[----:B------:R-:W1:Y:S02]  /*1920*/  SYNCS.PHASECHK.TRANS64.TRYWAIT P2, [R0+URZ+0x31c30], R3 ;  /* 0x031c3003000075a7 */ /* 0x000e64000804017f */
[----:B-1----:R-:W-:Y:S05]  /*1930*/  @!P2 BRA `(.L_x_11798) ;  /* 0x0000013c0068a947 */ /* 0x002fea0003800000 */
.L_x_11797:
[----:B------:R-:W-:Y:S05]  /*1940*/  WARPSYNC.ALL ;  /* 0x0000000000007948 */ /* 0x000fea0003800000 */
[----:B------:R-:W-:Y:S01]  /*1950*/  UIADD3 UR4, UR37, 0x16a00, URZ ;  /* 0x00016a0025047890 */ /* 0x000fe2000fffe03f */
[----:B------:R-:W-:Y:S01]  /*1960*/  WARPGROUP.ARRIVE ;  /* 0x00000000000079c5 */ /* 0x000fe20000000000 */
[----:B------:R-:W-:Y:S01]  /*1970*/  ULOP3.LUT UR5, UR39, 0x10000, URZ, 0xfc, !UPT ;  /* 0x0001000027057892 */ /* 0x000fe2000f8efc3f */
[----:B------:R-:W-:Y:S01]  /*1980*/  R2UR UR57, R18 ;  /* 0x00000000123972ca */ /* 0x000fe200000e0000 */
[----:B------:R-:W-:Y:S01]  /*1990*/  USHF.R.U32.HI UR4, URZ, 0x4, UR4 ;  /* 0x000000043f047899 */ /* 0x000fe20008011604 */
[----:B------:R-:W-:Y:S01]  /*19a0*/  R2UR UR56, R17 ;  /* 0x00000000113872ca */ /* 0x000fe200000e0000 */
[----:B------:R-:W-:Y:S01]  /*19b0*/  UMOV UR29, 0x80000020 ;  /* 0x80000020001d7882 */ /* 0x000fe20000000000 */
[----:B------:R-:W-:Y:S01]  /*19c0*/  UMOV UR31, 0x80000020 ;  /* 0x80000020001f7882 */ /* 0x000fe20000000000 */
[----:B------:R-:W-:Y:S01]  /*19d0*/  ULOP3.LUT UR4, UR4, 0x3fff, URZ, 0xc0, !UPT ;  /* 0x00003fff04047892 */ /* 0x000fe2000f8ec03f */
[----:B01----:R-:W-:Y:S01]  /*19e0*/  @!P1 VIADD R0, R0, 0x31c40 ;  /* 0x00031c4000009836 */ /* 0x003fe20000000000 */
[----:B------:R-:W-:Y:S01]  /*19f0*/  UMOV UR28, UR5 ;  /* 0x00000005001c7c82 */ /* 0x000fe20008000000 */
[----:B------:R-:W-:Y:S01]  /*1a00*/  UMOV UR9, UR29 ;  /* 0x0000001d00097c82 */ /* 0x000fe20008000000 */
[----:B------:R-:W-:Y:S01]  /*1a10*/  ULOP3.LUT UR6, UR4, 0x10000, URZ, 0xfc, !UPT ;  /* 0x0001000004067892 */ /* 0x000fe2000f8efc3f */
[----:B------:R-:W-:Y:S01]  /*1a20*/  UMOV UR8, UR28 ;  /* 0x0000001c00087c82 */ /* 0x000fe20008000000 */
[----:B------:R-:W-:-:S02]  /*1a30*/  UMOV UR11, 0x80000020 ;  /* 0x80000020000b7882 */ /* 0x000fc40000000000 */
[----:B------:R-:W-:Y:S01]  /*1a40*/  UIMAD UR4, UR36, 0x6c0, UR6 ;  /* 0x000006c0240478a4 */ /* 0x000fe2000f8e0206 */
[----:B------:R-:W-:Y:S01]  /*1a50*/  UMOV UR12, UR28 ;  /* 0x0000001c000c7c82 */ /* 0x000fe20008000000 */
[----:B------:R-:W-:Y:S02]  /*1a60*/  UMOV UR13, UR29 ;  /* 0x0000001d000d7c82 */ /* 0x000fe40008000000 */
[----:B------:R-:W-:Y:S02]  /*1a70*/  UIADD3 UR10, UR4, 0x40, URZ ;  /* 0x00000040040a7890 */ /* 0x000fe4000fffe03f */
        /* <DEDUP_REMOVED lines=61> */
[----:B------:R-:W-:Y:S03]  /*1e50*/  HGMMA.64x16x16.F32 R40, gdesc[UR28], RZ, !UPT, gsb0 ;  /* 0x002000001c2879f0 */ /* 0x000fe6000c0008ff */
        /* <DEDUP_REMOVED lines=142> */
[----:B------:R-:W-:Y:S02]  /*2740*/  ULDC UR14, c[0x0][0x2f0] ;  /* 0x0000bc00000e7ab9 */ /* 0x000fe40000000800 */
        /* <DEDUP_REMOVED lines=19> */
[----:B------:R-:W-:Y:S02]  /*2880*/  ULDC UR7, c[0x0][0x448] ;  /* 0x0001120000077ab9 */ /* 0x000fe40000000800 */
[----:B------:R-:W-:-:S06]  /*2890*/  UISETP.NE.AND UP0, UPT, UR7, 0x1, UPT ;  /* 0x000000010700788c */ /* 0x000fcc000bf05270 */
[----:B------:R-:W-:-:S05]  /*28a0*/  PLOP3.LUT P2, PT, PT, PT, UP0, 0x80, 0x0 ;  /* 0x000000000000781c */ /* 0x000fca0003f4f008 */
[----:B------:R-:W-:Y:S01]  /*28b0*/  @UP0 ULDC UR7, c[0x0][0x44c] ;  /* 0x0001130000070ab9 */ /* 0x000fe20000000800 */
[----:B------:R-:W-:Y:S01]  /*28c0*/  @UP0 ULDC UR10, c[0x0][0x450] ;  /* 0x00011400000a0ab9 */ /* 0x000fe20000000800 */
        /* <DEDUP_REMOVED lines=94> */
[----:B------:R-:W0:Y:S01]  /*2eb0*/  MUFU.TANH R88, R88 ;  /* 0x0000005800587308 */ /* 0x000e220000002400 */
[----:B------:R-:W-:Y:S01]  /*2ec0*/  FMUL.FTZ R5, R95, UR5 ;  /* 0x000000055f057c20 */ /* 0x000fe20008410000 */
[----:B------:R-:W-:-:S06]  /*2ed0*/  FMUL.FTZ R6, R94, UR5 ;  /* 0x000000055e067c20 */ /* 0x000fcc0008410000 */
        /* <DEDUP_REMOVED lines=46> */
[----:B------:R-:W-:Y:S02]  /*31c0*/  VIADD R70, R22, UR57 ;  /* 0x0000003916467c36 */ /* 0x000fe40008000000 */
[----:B------:R-:W-:Y:S01]  /*31d0*/  FMUL.FTZ R15, R66, UR5 ;  /* 0x00000005420f7c20 */ /* 0x000fe20008410000 */
[----:B------:R-:W-:Y:S01]  /*31e0*/  FMUL.FTZ R84, R68, UR5 ;  /* 0x0000000544547c20 */ /* 0x000fe20008410000 */
[----:B------:R-:W-:Y:S01]  /*31f0*/  FMUL.FTZ R78, R64, UR5 ;  /* 0x00000005404e7c20 */ /* 0x000fe20008410000 */
[----:B------:R-:W-:Y:S01]  /*3200*/  HGMMA.64x16x16.F32 R56, gdesc[UR24], R56, gsb0 ;  /* 0x00200000183879f0 */ /* 0x000fe20008000838 */
[----:B------:R-:W-:Y:S01]  /*3210*/  UIADD3 UR26, UR4, 0x5c2, URZ ;  /* 0x000005c2041a7890 */ /* 0x000fe2000fffe03f */
[----:B------:R-:W-:Y:S01]  /*3220*/  FMUL.FTZ R65, R65, UR5 ;  /* 0x0000000541417c20 */ /* 0x000fe20008410000 */
[----:B------:R-:W-:Y:S01]  /*3230*/  UMOV UR27, 0x80000020 ;  /* 0x80000020001b7882 */ /* 0x000fe20000000000 */
[----:B------:R-:W-:Y:S01]  /*3240*/  FMUL.FTZ R86, R69, UR5 ;  /* 0x0000000545567c20 */ /* 0x000fe20008410000 */
        /* <DEDUP_REMOVED lines=12> */
[----:B------:R-:W-:Y:S01]  /*3310*/  @P2 IMAD.HI.U32 R58, R70, UR7, RZ ;  /* 0x00000007463a2c27 */ /* 0x000fe2000f8e00ff */
[----:B------:R-:W-:-:S03]  /*3320*/  UIMAD UR7, UR38, -0x90, URZ ;  /* 0xffffff70260778a4 */ /* 0x000fc6000f8e023f */
[----:B------:R-:W-:Y:S01]  /*3330*/  FMUL.FTZ R96, R61, UR5 ;  /* 0x000000053d607c20 */ /* 0x000fe20008410000 */
[----:B------:R-:W-:Y:S01]  /*3340*/  HGMMA.64x16x16.F32 R48, gdesc[UR24], R48, gsb0 ;  /* 0x00200000183079f0 */ /* 0x000fe20008000830 */
[----:B------:R-:W-:Y:S01]  /*3350*/  UIADD3 UR26, UR4, 0x602, URZ ;  /* 0x00000602041a7890 */ /* 0x000fe2000fffe03f */
[----:B------:R-:W-:Y:S01]  /*3360*/  @P2 SHF.R.U32.HI R70, RZ, UR10, R58 ;  /* 0x0000000aff462c19 */ /* 0x000fe2000801163a */
[----:B------:R-:W-:Y:S01]  /*3370*/  UMOV UR27, 0x80000020 ;  /* 0x80000020001b7882 */ /* 0x000fe20000000000 */
[----:B------:R-:W-:Y:S01]  /*3380*/  UIADD3 UR10, UR7, 0x91, URZ ;  /* 0x00000091070a7890 */ /* 0x000fe2000fffe03f */
[----:B------:R-:W-:Y:S01]  /*3390*/  IMAD.U32 R61, RZ, RZ, UR14 ;  /* 0x0000000eff3d7e24 */ /* 0x000fe2000f8e00ff */
[----:B------:R-:W-:Y:S01]  /*33a0*/  UIMAD UR7, UR56, UR14, UR7 ;  /* 0x0000000e380772a4 */ /* 0x000fe2000f8e0207 */
[----:B------:R-:W0:Y:S01]  /*33b0*/  SHFL.IDX PT, R76, R70, RZ, 0x1c1f ;  /* 0x001c1fff464c7589 */ /* 0x000e2200000e0000 */
[----:B------:R-:W-:Y:S01]  /*33c0*/  FMUL.FTZ R94, R57, UR5 ;  /* 0x00000005395e7c20 */ /* 0x000fe20008410000 */
[----:B------:R-:W5:Y:S01]  /*33d0*/  MUFU.TANH R92, R92 ;  /* 0x0000005c005c7308 */ /* 0x000f620000002400 */
[----:B------:R-:W-:Y:S01]  /*33e0*/  IMAD.U32 R66, RZ, RZ, UR10 ;  /* 0x0000000aff427e24 */ /* 0x000fe2000f8e00ff */
[----:B------:R-:W-:Y:S01]  /*33f0*/  UIADD3 UR7, UR7, 0x90, URZ ;  /* 0x0000009007077890 */ /* 0x000fe2000fffe03f */
[----:B------:R-:W-:Y:S01]  /*3400*/  FMUL.FTZ R60, R60, UR5 ;  /* 0x000000053c3c7c20 */ /* 0x000fe20008410000 */
[----:B------:R-:W-:Y:S01]  /*3410*/  FMUL.FTZ R57, R59, UR5 ;  /* 0x000000053b397c20 */ /* 0x000fe20008410000 */
[----:B------:R-:W-:-:S02]  /*3420*/  IMAD R66, R19, -0x2, R66 ;  /* 0xfffffffe13427824 */ /* 0x000fc400078e0242 */
[----:B------:R-:W-:Y:S01]  /*3430*/  FMUL.FTZ R59, R63, UR5 ;  /* 0x000000053f3b7c20 */ /* 0x000fe20008410000 */
[----:B------:R-:W-:Y:S01]  /*3440*/  FMUL.FTZ R58, R62, UR5 ;  /* 0x000000053e3a7c20 */ /* 0x000fe20008410000 */
[----:B------:R-:W-:Y:S01]  /*3450*/  IMAD.U32 R68, RZ, RZ, UR7 ;  /* 0x00000007ff447e24 */ /* 0x000fe2000f8e00ff */
[----:B------:R-:W-:Y:S01]  /*3460*/  ULDC UR7, c[0x0][0x288] ;  /* 0x0000a20000077ab9 */ /* 0x000fe20000000800 */
[----:B------:R-:W-:Y:S01]  /*3470*/  IMAD R66, R61, UR56, R66 ;  /* 0x000000383d427c24 */ /* 0x000fe2000f8e0242 */
[----:B------:R-:W5:Y:S01]  /*3480*/  MUFU.TANH R94, R94 ;  /* 0x0000005e005e7308 */ /* 0x000f620000002400 */
[----:B------:R-:W-:Y:S01]  /*3490*/  IMAD R68, R19, -0x2, R68 ;  /* 0xfffffffe13447824 */ /* 0x000fe200078e0244 */
[----:B------:R-:W-:Y:S01]  /*34a0*/  @UP0 ULDC UR10, c[0x0][0x44c] ;  /* 0x00011300000a0ab9 */ /* 0x000fe20000000800 */
[----:B------:R-:W-:Y:S01]  /*34b0*/  VIADD R61, R66, -UR7 ;  /* 0x80000007423d7c36 */ /* 0x000fe20008000000 */
[----:B------:R-:W-:Y:S02]  /*34c0*/  UIMAD.WIDE.U32 UR10, UR57, UR10, URZ ;  /* 0x0000000a390a72a5 */ /* 0x000fe4000f8e003f */
[----:B------:R-:W-:-:S02]  /*34d0*/  UIADD3 UR38, UR38, -0x2, URZ ;  /* 0xfffffffe26267890 */ /* 0x000fc4000fffe03f */
[----:B------:R-:W5:Y:S01]  /*34e0*/  MUFU.TANH R60, R60 ;  /* 0x0000003c003c7308 */ /* 0x000f620000002400 */
[----:B0-----:R-:W-:-:S04]  /*34f0*/  VIADDMNMX R76, R76, R61, R68, PT ;  /* 0x0000003d4c4c7246 */ /* 0x001fc80003800144 */
[----:B------:R-:W-:-:S03]  /*3500*/  ISETP.GT.AND P3, PT, R76, RZ, PT ;  /* 0x000000ff4c00720c */ /* 0x000fc60003f64270 */
[----:B------:R-:W0:Y:S01]  /*3510*/  MUFU.TANH R96, R96 ;  /* 0x0000006000607308 */ /* 0x000e220000002400 */
[C---:B------:R-:W-:Y:S02]  /*3520*/  ISETP.GT.AND P4, PT, R76.reuse, 0x1, PT ;  /* 0x000000014c00780c */ /* 0x040fe40003f84270 */
[----:B------:R-:W-:Y:S02]  /*3530*/  ISETP.GT.AND P5, PT, R76, 0x8, PT ;  /* 0x000000084c00780c */ /* 0x000fe40003fa4270 */
[----:B------:R-:W-:Y:S02]  /*3540*/  FSEL R85, R88, -INF , P3 ;  /* 0xff80000058557808 */ /* 0x000fe40001800000 */
[----:B-1----:R-:W-:Y:S01]  /*3550*/  FSEL R89, R89, -INF , P4 ;  /* 0xff80000059597808 */ /* 0x002fe20002000000 */
[----:B------:R-:W-:Y:S01]  /*3560*/  MUFU.TANH R11, R11 ;  /* 0x0000000b000b7308 */ /* 0x000fe20000002400 */
[----:B------:R-:W-:Y:S02]  /*3570*/  ISETP.GT.AND P6, PT, R76, 0x9, PT ;  /* 0x000000094c00780c */ /* 0x000fe40003fc4270 */
[----:B--2---:R-:W-:-:S02]  /*3580*/  FSEL R93, R90, -INF , P5 ;  /* 0xff8000005a5d7808 */ /* 0x004fc40002800000 */
[----:B------:R-:W-:Y:S02]  /*3590*/  ISETP.GT.AND P3, PT, R76, 0x10, PT ;  /* 0x000000104c00780c */ /* 0x000fe40003f64270 */
[----:B---3--:R-:W-:Y:S01]  /*35a0*/  FSEL R95, R91, -INF , P6 ;  /* 0xff8000005b5f7808 */ /* 0x008fe20003000000 */
[----:B------:R-:W-:Y:S02]  /*35b0*/  WARPGROUP.DEPBAR.LE gsb0, 0x0 ;  /* 0x00008000000079c5 */ /* 0x000fe40000010000 */
[----:B------:R-:W-:Y:S01]  /*35c0*/  WARPGROUP.ARRIVE ;  /* 0x00000000000079c5 */ /* 0x000fe20000000000 */
[----:B------:R-:W-:Y:S01]  /*35d0*/  FMUL.FTZ R98, R48, UR5 ;  /* 0x0000000530627c20 */ /* 0x000fe20008410000 */
[----:B------:R-:W-:Y:S01]  /*35e0*/  FMUL.FTZ R48, R50, UR5 ;  /* 0x0000000532307c20 */ /* 0x000fe20008410000 */
[----:B------:R-:W-:Y:S01]  /*35f0*/  FMNMX.FTZ R50, R85, R89, !PT ;  /* 0x0000005955327209 */ /* 0x000fe20007810000 */
[----:B------:R-:W-:Y:S01]  /*3600*/  FMUL.FTZ R99, R49, UR5 ;  /* 0x0000000531637c20 */ /* 0x000fe20008410000 */
[----:B------:R-:W-:Y:S01]  /*3610*/  ISETP.GT.AND P4, PT, R76, 0x11, PT ;  /* 0x000000114c00780c */ /* 0x000fe20003f84270 */
[----:B------:R-:W-:Y:S01]  /*3620*/  HGMMA.64x16x16.F32 R40, gdesc[UR24], R40, gsb0 ;  /* 0x00200000182879f0 */ /* 0x000fe20008000828 */
[----:B------:R-:W-:Y:S01]  /*3630*/  UIADD3 UR26, UR4, 0x642, URZ ;  /* 0x00000642041a7890 */ /* 0x000fe2000fffe03f */
[----:B------:R-:W-:Y:S01]  /*3640*/  FMNMX.FTZ R50, R93, R50, !PT ;  /* 0x000000325d327209 */ /* 0x000fe20007810000 */
[----:B------:R-:W-:Y:S01]  /*3650*/  UMOV UR27, 0x80000020 ;  /* 0x80000020001b7882 */ /* 0x000fe20000000000 */
[----:B----4-:R-:W-:Y:S01]  /*3660*/  FSEL R97, R80, -INF , P3 ;  /* 0xff80000050617808 */ /* 0x010fe20001800000 */
[----:B------:R-:W1:Y:S01]  /*3670*/  MUFU.TANH R98, R98 ;  /* 0x0000006200627308 */ /* 0x000e620000002400 */
[----:B------:R-:W-:Y:S01]  /*3680*/  FMNMX.FTZ R50, R95, R50, !PT ;  /* 0x000000325f327209 */ /* 0x000fe20007810000 */
[----:B------:R-:W-:Y:S01]  /*3690*/  FMUL.FTZ R52, R52, UR5 ;  /* 0x0000000534347c20 */ /* 0x000fe20008410000 */
[C---:B------:R-:W-:Y:S01]  /*36a0*/  ISETP.GT.AND P5, PT, R76.reuse, 0x18, PT ;  /* 0x000000184c00780c */ /* 0x040fe20003fa4270 */
[----:B------:R-:W-:Y:S01]  /*36b0*/  FMUL.FTZ R53, R53, UR5 ;  /* 0x0000000535357c20 */ /* 0x000fe20008410000 */
[----:B-----5:R-:W-:Y:S01]  /*36c0*/  FSEL R91, R81, -INF , P4 ;  /* 0xff800000515b7808 */ /* 0x020fe20002000000 */
[----:B------:R-:W-:Y:S01]  /*36d0*/  FMUL.FTZ R49, R51, UR5 ;  /* 0x0000000533317c20 */ /* 0x000fe20008410000 */
[----:B------:R-:W-:Y:S01]  /*36e0*/  FMNMX.FTZ R50, R97, R50, !PT ;  /* 0x0000003261327209 */ /* 0x000fe20007810000 */
[----:B------:R-:W2:Y:S01]  /*36f0*/  MUFU.TANH R99, R99 ;  /* 0x0000006300637308 */ /* 0x000ea20000002400 */
[----:B------:R-:W-:Y:S01]  /*3700*/  ISETP.GT.AND P3, PT, R76, 0x19, PT ;  /* 0x000000194c00780c */ /* 0x000fe20003f64270 */
[----:B------:R-:W-:Y:S01]  /*3710*/  ULDC UR4, c[0x0][0x988] ;  /* 0x0002620000047ab9 */ /* 0x000fe20000000800 */
[----:B------:R-:W-:-:S02]  /*3720*/  FSEL R87, R82, -INF , P5 ;  /* 0xff80000052577808 */ /* 0x000fc40002800000 */
[----:B------:R-:W-:Y:S02]  /*3730*/  FMNMX.FTZ R50, R91, R50, !PT ;  /* 0x000000325b327209 */ /* 0x000fe40007810000 */
[C---:B------:R-:W-:Y:S01]  /*3740*/  ISETP.GT.AND P4, PT, R76.reuse, 0x20, PT ;  /* 0x000000204c00780c */ /* 0x040fe20003f84270 */
[----:B------:R-:W3:Y:S01]  /*3750*/  MUFU.TANH R52, R52 ;  /* 0x0000003400347308 */ /* 0x000ee20000002400 */
[----:B------:R-:W-:Y:S02]  /*3760*/  FSEL R81, R83, -INF , P3 ;  /* 0xff80000053517808 */ /* 0x000fe40001800000 */
[----:B------:R-:W-:Y:S02]  /*3770*/  FMNMX.FTZ R50, R87, R50, !PT ;  /* 0x0000003257327209 */ /* 0x000fe40007810000 */
[----:B------:R-:W-:Y:S02]  /*3780*/  ISETP.GT.AND P5, PT, R76, 0x21, PT ;  /* 0x000000214c00780c */ /* 0x000fe40003fa4270 */
[----:B------:R-:W-:Y:S01]  /*3790*/  FSEL R79, R72, -INF , P4 ;  /* 0xff800000484f7808 */ /* 0x000fe20002000000 */
[----:B------:R-:W4:Y:S01]  /*37a0*/  MUFU.TANH R80, R53 ;  /* 0x0000003500507308 */ /* 0x000f220000002400 */
[----:B------:R-:W-:-:S02]  /*37b0*/  FMNMX.FTZ R50, R81, R50, !PT ;  /* 0x0000003251327209 */ /* 0x000fc40007810000 */
[C---:B------:R-:W-:Y:S02]  /*37c0*/  ISETP.GT.AND P3, PT, R76.reuse, 0x28, PT ;  /* 0x000000284c00780c */ /* 0x040fe40003f64270 */
[----:B------:R-:W-:Y:S02]  /*37d0*/  FSEL R77, R73, -INF , P5 ;  /* 0xff800000494d7808 */ /* 0x000fe40002800000 */
[----:B------:R-:W-:Y:S01]  /*37e0*/  FMNMX.FTZ R50, R79, R50, !PT ;  /* 0x000000324f327209 */ /* 0x000fe20007810000 */
[----:B------:R-:W-:Y:S01]  /*37f0*/  MUFU.TANH R12, R12 ;  /* 0x0000000c000c7308 */ /* 0x000fe20000002400 */
[----:B------:R-:W-:Y:S02]  /*3800*/  ISETP.GT.AND P4, PT, R76, 0x29, PT ;  /* 0x000000294c00780c */ /* 0x000fe40003f84270 */
[----:B------:R-:W-:Y:S02]  /*3810*/  FSEL R75, R75, -INF , P3 ;  /* 0xff8000004b4b7808 */ /* 0x000fe40001800000 */
[----:B------:R-:W-:-:S02]  /*3820*/  FMNMX.FTZ R50, R77, R50, !PT ;  /* 0x000000324d327209 */ /* 0x000fc40007810000 */
[----:B------:R-:W-:Y:S01]  /*3830*/  ISETP.GT.AND P5, PT, R76, 0x30, PT ;  /* 0x000000304c00780c */ /* 0x000fe20003fa4270 */
[----:B------:R-:W-:Y:S01]  /*3840*/  MUFU.TANH R13, R13 ;  /* 0x0000000d000d7308 */ /* 0x000fe20000002400 */
[----:B------:R-:W-:Y:S02]  /*3850*/  FSEL R71, R74, -INF , P4 ;  /* 0xff8000004a477808 */ /* 0x000fe40002000000 */
[----:B------:R-:W-:Y:S02]  /*3860*/  FMNMX.FTZ R50, R75, R50, !PT ;  /* 0x000000324b327209 */ /* 0x000fe40007810000 */
[----:B------:R-:W-:Y:S01]  /*3870*/  ISETP.GT.AND P3, PT, R76, 0x31, PT ;  /* 0x000000314c00780c */ /* 0x000fe20003f64270 */
[----:B------:R-:W-:Y:S02]  /*3880*/  WARPGROUP.DEPBAR.LE gsb0, 0x0 ;  /* 0x00008000000079c5 */ /* 0x000fe40000010000 */
[----:B------:R-:W-:Y:S01]  /*3890*/  WARPGROUP.ARRIVE ;  /* 0x00000000000079c5 */ /* 0x000fe20000000000 */
[----:B------:R-:W-:Y:S01]  /*38a0*/  FSEL R67, R78, -INF , P5 ;  /* 0xff8000004e437808 */ /* 0x000fe20002800000 */
[----:B------:R-:W-:Y:S01]  /*38b0*/  FMUL.FTZ R41, R41, UR5 ;  /* 0x0000000529297c20 */ /* 0x000fe20008410000 */
[----:B------:R-:W-:Y:S01]  /*38c0*/  FMNMX.FTZ R50, R71, R50, !PT ;  /* 0x0000003247327209 */ /* 0x000fe20007810000 */
[----:B------:R-:W-:Y:S01]  /*38d0*/  FMUL.FTZ R40, R40, UR5 ;  /* 0x0000000528287c20 */ /* 0x000fe20008410000 */
[----:B------:R-:W-:Y:S01]  /*38e0*/  ISETP.GT.AND P4, PT, R76, 0x38, PT ;  /* 0x000000384c00780c */ /* 0x000fe20003f84270 */
[----:B------:R-:W-:Y:S01]  /*38f0*/  HGMMA.64x16x16.F32 R32, gdesc[UR24], R32, gsb0 ;  /* 0x00200000182079f0 */ /* 0x000fe20008000820 */
[----:B------:R-:W-:Y:S01]  /*3900*/  FSEL R69, R65, -INF , P3 ;  /* 0xff80000041457808 */ /* 0x000fe20001800000 */
[----:B------:R5:W-:Y:S01]  /*3910*/  MUFU.TANH R82, R41 ;  /* 0x0000002900527308 */ /* 0x000be20000002400 */
[----:B------:R-:W-:Y:S01]  /*3920*/  FMNMX.FTZ R50, R67, R50, !PT ;  /* 0x0000003243327209 */ /* 0x000fe20007810000 */
[----:B------:R-:W-:Y:S01]  /*3930*/  FMUL.FTZ R44, R44, UR5 ;  /* 0x000000052c2c7c20 */ /* 0x000fe20008410000 */
[----:B------:R-:W-:Y:S01]  /*3940*/  ISETP.GT.AND P3, PT, R76, 0x39, PT ;  /* 0x000000394c00780c */ /* 0x000fe20003f64270 */
[----:B------:R-:W-:Y:S01]  /*3950*/  FMUL.FTZ R45, R45, UR5 ;  /* 0x000000052d2d7c20 */ /* 0x000fe20008410000 */
[----:B------:R-:W-:-:S02]  /*3960*/  FSEL R73, R84, -INF , P4 ;  /* 0xff80000054497808 */ /* 0x000fc40002000000 */
[----:B------:R-:W-:Y:S01]  /*3970*/  FMNMX.FTZ R50, R69, R50, !PT ;  /* 0x0000003245327209 */ /* 0x000fe20007810000 */
[----:B------:R0:W4:Y:S01]  /*3980*/  MUFU.TANH R72, R40 ;  /* 0x0000002800487308 */ /* 0x0001220000002400 */
[----:B------:R-:W-:Y:S02]  /*3990*/  ISETP.GT.AND P4, PT, R76, 0x40, PT ;  /* 0x000000404c00780c */ /* 0x000fe40003f84270 */
[----:B------:R-:W-:Y:S02]  /*39a0*/  FSEL R65, R86, -INF , P3 ;  /* 0xff80000056417808 */ /* 0x000fe40001800000 */
[----:B------:R-:W-:Y:S02]  /*39b0*/  FMNMX.FTZ R50, R73, R50, !PT ;  /* 0x0000003249327209 */ /* 0x000fe40007810000 */
[----:B------:R-:W-:Y:S01]  /*39c0*/  ISETP.GT.AND P3, PT, R76, 0x41, PT ;  /* 0x000000414c00780c */ /* 0x000fe20003f64270 */
[----:B------:R-:W4:Y:S01]  /*39d0*/  MUFU.TANH R74, R44 ;  /* 0x0000002c004a7308 */ /* 0x000f220000002400 */
[----:B------:R-:W-:-:S02]  /*39e0*/  FSEL R63, R92, -INF , P4 ;  /* 0xff8000005c3f7808 */ /* 0x000fc40002000000 */
[----:B------:R-:W-:Y:S02]  /*39f0*/  FMNMX.FTZ R50, R65, R50, !PT ;  /* 0x0000003241327209 */ /* 0x000fe40007810000 */
[----:B------:R-:W-:Y:S02]  /*3a00*/  ISETP.GT.AND P4, PT, R76, 0x48, PT ;  /* 0x000000484c00780c */ /* 0x000fe40003f84270 */
[----:B------:R-:W-:Y:S01]  /*3a10*/  FSEL R62, R94, -INF , P3 ;  /* 0xff8000005e3e7808 */ /* 0x000fe20001800000 */
[----:B------:R-:W-:Y:S01]  /*3a20*/  MUFU.TANH R78, R45 ;  /* 0x0000002d004e7308 */ /* 0x000fe20000002400 */
[----:B-----5:R-:W-:Y:S02]  /*3a30*/  FMNMX.FTZ R41, R63, R50, !PT ;  /* 0x000000323f297209 */ /* 0x020fe40007810000 */
[----:B------:R-:W-:Y:S02]  /*3a40*/  ISETP.GT.AND P3, PT, R76, 0x49, PT ;  /* 0x000000494c00780c */ /* 0x000fe40003f64270 */
[----:B------:R-:W-:-:S02]  /*3a50*/  FSEL R61, R60, -INF , P4 ;  /* 0xff8000003c3d7808 */ /* 0x000fc40002000000 */
[----:B0-----:R-:W-:Y:S01]  /*3a60*/  FMNMX.FTZ R40, R62, R41, !PT ;  /* 0x000000293e287209 */ /* 0x001fe20007810000 */
[----:B------:R-:W-:Y:S01]  /*3a70*/  MUFU.TANH R14, R14 ;  /* 0x0000000e000e7308 */ /* 0x000fe20000002400 */
[----:B------:R-:W-:Y:S02]  /*3a80*/  ISETP.GT.AND P4, PT, R76, 0x50, PT ;  /* 0x000000504c00780c */ /* 0x000fe40003f84270 */
[----:B------:R-:W-:Y:S02]  /*3a90*/  FSEL R53, R96, -INF , P3 ;  /* 0xff80000060357808 */ /* 0x000fe40001800000 */
[----:B------:R-:W-:Y:S02]  /*3aa0*/  FMNMX.FTZ R40, R61, R40, !PT ;  /* 0x000000283d287209 */ /* 0x000fe40007810000 */
[----:B------:R-:W-:Y:S01]  /*3ab0*/  ISETP.GT.AND P3, PT, R76, 0x51, PT ;  /* 0x000000514c00780c */ /* 0x000fe20003f64270 */
[----:B------:R-:W-:Y:S01]  /*3ac0*/  MUFU.TANH R15, R15 ;  /* 0x0000000f000f7308 */ /* 0x000fe20000002400 */
[----:B-1----:R-:W-:-:S02]  /*3ad0*/  FSEL R60, R98, -INF , P4 ;  /* 0xff800000623c7808 */ /* 0x002fc40002000000 */
[----:B------:R-:W-:Y:S02]  /*3ae0*/  FMNMX.FTZ R41, R53, R40, !PT ;  /* 0x0000002835297209 */ /* 0x000fe40007810000 */
[C---:B------:R-:W-:Y:S02]  /*3af0*/  ISETP.GT.AND P4, PT, R76.reuse, 0x58, PT ;  /* 0x000000584c00780c */ /* 0x040fe40003f84270 */
[----:B--2---:R-:W-:Y:S01]  /*3b00*/  FSEL R51, R99, -INF , P3 ;  /* 0xff80000063337808 */ /* 0x004fe20001800000 */
[----:B------:R-:W-:Y:S01]  /*3b10*/  MUFU.TANH R20, R20 ;  /* 0x0000001400147308 */ /* 0x000fe20000002400 */
[----:B------:R-:W-:Y:S01]  /*3b20*/  ISETP.GT.AND P3, PT, R76, 0x59, PT ;  /* 0x000000594c00780c */ /* 0x000fe20003f64270 */
[----:B------:R-:W-:Y:S02]  /*3b30*/  WARPGROUP.DEPBAR.LE gsb0, 0x0 ;  /* 0x00008000000079c5 */ /* 0x000fe40000010000 */
[----:B------:R-:W-:Y:S01]  /*3b40*/  WARPGROUP.ARRIVE ;  /* 0x00000000000079c5 */ /* 0x000fe20000000000 */
[----:B------:R-:W-:Y:S01]  /*3b50*/  FMUL.FTZ R32, R32, UR5 ;  /* 0x0000000520207c20 */ /* 0x000fe20008410000 */
[----:B------:R-:W-:Y:S01]  /*3b60*/  FMUL.FTZ R33, R33, UR5 ;  /* 0x0000000521217c20 */ /* 0x000fe20008410000 */
[----:B---3--:R-:W-:Y:S01]  /*3b70*/  FSEL R52, R52, -INF , P4 ;  /* 0xff80000034347808 */ /* 0x008fe20002000000 */
[----:B------:R-:W-:Y:S01]  /*3b80*/  FMUL.FTZ R36, R36, UR5 ;  /* 0x0000000524247c20 */ /* 0x000fe20008410000 */
[----:B------:R0:W1:Y:S01]  /*3b90*/  MUFU.TANH R83, R32 ;  /* 0x0000002000537308 */ /* 0x0000620000002400 */
[----:B------:R-:W-:Y:S01]  /*3ba0*/  HGMMA.64x16x16.F32 R24, gdesc[UR32], R24, gsb0 ;  /* 0x00200000201879f0 */ /* 0x000fe20008000818 */
[----:B------:R-:W-:Y:S01]  /*3bb0*/  ISETP.GT.AND P4, PT, R76, 0x60, PT ;  /* 0x000000604c00780c */ /* 0x000fe20003f84270 */
[----:B------:R-:W-:Y:S01]  /*3bc0*/  FMUL.FTZ R37, R37, UR5 ;  /* 0x0000000525257c20 */ /* 0x000fe20008410000 */
[----:B----4-:R-:W-:Y:S01]  /*3bd0*/  FSEL R50, R80, -INF , P3 ;  /* 0xff80000050327808 */ /* 0x010fe20001800000 */
[----:B------:R-:W-:Y:S01]  /*3be0*/  FMUL.FTZ R88, R34, UR5 ;  /* 0x0000000522587c20 */ /* 0x000fe20008410000 */
[----:B------:R-:W-:Y:S01]  /*3bf0*/  ISETP.GT.AND P3, PT, R76, 0x61, PT ;  /* 0x000000614c00780c */ /* 0x000fe20003f64270 */
[----:B------:R-:W-:Y:S01]  /*3c00*/  FMUL.FTZ R90, R35, UR5 ;  /* 0x00000005235a7c20 */ /* 0x000fe20008410000 */
[----:B------:R2:W3:Y:S01]  /*3c10*/  MUFU.TANH R84, R33 ;  /* 0x0000002100547308 */ /* 0x0004e20000002400 */
[----:B0-----:R-:W-:-:S02]  /*3c20*/  FMNMX.FTZ R32, R60, R41, !PT ;  /* 0x000000293c207209 */ /* 0x001fc40007810000 */
[----:B------:R-:W-:Y:S01]  /*3c30*/  FSEL R45, R72, -INF , P4 ;  /* 0xff800000482d7808 */ /* 0x000fe20002000000 */
[----:B------:R-:W-:Y:S01]  /*3c40*/  FMUL.FTZ R72, R54, UR5 ;  /* 0x0000000536487c20 */ /* 0x000fe20008410000 */
[----:B------:R-:W-:Y:S02]  /*3c50*/  ISETP.GT.AND P4, PT, R76, 0x68, PT ;  /* 0x000000684c00780c */ /* 0x000fe40003f84270 */
[----:B------:R-:W-:Y:S01]  /*3c60*/  FSEL R44, R82, -INF , P3 ;  /* 0xff800000522c7808 */ /* 0x000fe20001800000 */
[----:B------:R-:W0:Y:S01]  /*3c70*/  MUFU.TANH R36, R36 ;  /* 0x0000002400247308 */ /* 0x000e220000002400 */
[----:B--2---:R-:W-:Y:S02]  /*3c80*/  FMNMX.FTZ R33, R51, R32, !PT ;  /* 0x0000002033217209 */ /* 0x004fe40007810000 */
[----:B------:R-:W-:Y:S02]  /*3c90*/  ISETP.GT.AND P3, PT, R76, 0x69, PT ;  /* 0x000000694c00780c */ /* 0x000fe40003f64270 */
[----:B------:R-:W-:-:S02]  /*3ca0*/  FMNMX.FTZ R33, R52, R33, !PT ;  /* 0x0000002134217209 */ /* 0x000fc40007810000 */
[----:B------:R-:W-:Y:S01]  /*3cb0*/  FSEL R41, R74, -INF , P4 ;  /* 0xff8000004a297808 */ /* 0x000fe20002000000 */
[----:B------:R2:W4:Y:S01]  /*3cc0*/  MUFU.TANH R86, R37 ;  /* 0x0000002500567308 */ /* 0x0005220000002400 */
[----:B------:R-:W-:Y:S02]  /*3cd0*/  FMNMX.FTZ R32, R50, R33, !PT ;  /* 0x0000002132207209 */ /* 0x000fe40007810000 */
[----:B------:R-:W-:Y:S02]  /*3ce0*/  ISETP.GT.AND P4, PT, R76, 0x70, PT ;  /* 0x000000704c00780c */ /* 0x000fe40003f84270 */
[----:B------:R-:W-:Y:S02]  /*3cf0*/  FMNMX.FTZ R33, R45, R32, !PT ;  /* 0x000000202d217209 */ /* 0x000fe40007810000 */
[----:B-1----:R-:W-:Y:S01]  /*3d00*/  FSEL R40, R83, -INF , P4 ;  /* 0xff80000053287808 */ /* 0x002fe20002000000 */
[----:B------:R-:W-:Y:S01]  /*3d10*/  MUFU.TANH R21, R21 ;  /* 0x0000001500157308 */ /* 0x000fe20000002400 */
[----:B------:R-:W-:-:S02]  /*3d20*/  FMNMX.FTZ R32, R44, R33, !PT ;  /* 0x000000212c207209 */ /* 0x000fc40007810000 */
[----:B--2---:R-:W-:Y:S02]  /*3d30*/  FSEL R37, R78, -INF , P3 ;  /* 0xff8000004e257808 */ /* 0x004fe40001800000 */
[----:B------:R-:W-:Y:S02]  /*3d40*/  FMNMX.FTZ R32, R41, R32, !PT ;  /* 0x0000002029207209 */ /* 0x000fe40007810000 */
[C---:B------:R-:W-:Y:S01]  /*3d50*/  ISETP.GT.AND P3, PT, R76.reuse, 0x71, PT ;  /* 0x000000714c00780c */ /* 0x040fe20003f64270 */
[----:B------:R-:W-:Y:S01]  /*3d60*/  MUFU.TANH R64, R64 ;  /* 0x0000004000407308 */ /* 0x000fe20000002400 */
[----:B------:R-:W-:Y:S02]  /*3d70*/  FMNMX.FTZ R83, R37, R32, !PT ;  /* 0x0000002025537209 */ /* 0x000fe40007810000 */
[----:B------:R-:W-:Y:S02]  /*3d80*/  ISETP.GT.AND P4, PT, R76, 0x78, PT ;  /* 0x000000784c00780c */ /* 0x000fe40003f84270 */
[----:B---3--:R-:W-:Y:S01]  /*3d90*/  FSEL R33, R84, -INF , P3 ;  /* 0xff80000054217808 */ /* 0x008fe20001800000 */
[----:B------:R-:W-:Y:S01]  /*3da0*/  FMUL.FTZ R84, R43, UR5 ;  /* 0x000000052b547c20 */ /* 0x000fe20008410000 */
[----:B------:R-:W-:Y:S01]  /*3db0*/  FMNMX.FTZ R32, R40, R83, !PT ;  /* 0x0000005328207209 */ /* 0x000fe20007810000 */
[----:B------:R-:W-:Y:S01]  /*3dc0*/  MUFU.TANH R56, R56 ;  /* 0x0000003800387308 */ /* 0x000fe20000002400 */
[----:B------:R-:W-:-:S02]  /*3dd0*/  ISETP.GT.AND P3, PT, R76, 0x79, PT ;  /* 0x000000794c00780c */ /* 0x000fc40003f64270 */
[----:B0-----:R-:W-:Y:S01]  /*3de0*/  FSEL R36, R36, -INF , P4 ;  /* 0xff80000024247808 */ /* 0x001fe20002000000 */
[----:B------:R-:W-:Y:S02]  /*3df0*/  WARPGROUP.DEPBAR.LE gsb0, 0x0 ;  /* 0x00008000000079c5 */ /* 0x000fe40000010000 */
[----:B------:R-:W-:Y:S01]  /*3e00*/  FMUL.FTZ R24, R24, UR5 ;  /* 0x0000000518187c20 */ /* 0x000fe20008410000 */
[----:B------:R-:W-:Y:S01]  /*3e10*/  FMUL.FTZ R25, R25, UR5 ;  /* 0x0000000519197c20 */ /* 0x000fe20008410000 */
[----:B------:R-:W-:Y:S01]  /*3e20*/  FMUL.FTZ R28, R28, UR5 ;  /* 0x000000051c1c7c20 */ /* 0x000fe20008410000 */
[----:B------:R-:W-:Y:S01]  /*3e30*/  ISETP.GT.AND P4, PT, R76, 0x80, PT ;  /* 0x000000804c00780c */ /* 0x000fe20003f84270 */
[----:B------:R0:W1:Y:S01]  /*3e40*/  MUFU.TANH R80, R24 ;  /* 0x0000001800507308 */ /* 0x0000620000002400 */
[----:B------:R-:W-:-:S07]  /*3e50*/  FMUL.FTZ R43, R26, UR5 ;  /* 0x000000051a2b7c20 */ /* 0x000fce0008410000 */
[----:B------:R2:W3:Y:S01]  /*3e60*/  MUFU.TANH R82, R25 ;  /* 0x0000001900527308 */ /* 0x0004e20000002400 */
[----:B0-----:R-:W-:Y:S01]  /*3e70*/  FMUL.FTZ R24, R29, UR5 ;  /* 0x000000051d187c20 */ /* 0x001fe20008410000 */
[----:B----4-:R-:W-:Y:S01]  /*3e80*/  FSEL R29, R86, -INF , P3 ;  /* 0xff800000561d7808 */ /* 0x010fe20001800000 */
[----:B------:R-:W-:Y:S01]  /*3e90*/  FMUL.FTZ R86, R47, UR5 ;  /* 0x000000052f567c20 */ /* 0x000fe20008410000 */
[----:B------:R-:W-:Y:S01]  /*3ea0*/  ISETP.GT.AND P3, PT, R76, 0x81, PT ;  /* 0x000000814c00780c */ /* 0x000fe20003f64270 */
[----:B------:R-:W-:-:S03]  /*3eb0*/  FMUL.FTZ R47, R27, UR5 ;  /* 0x000000051b2f7c20 */ /* 0x000fc60008410000 */
[----:B------:R3:W0:Y:S01]  /*3ec0*/  MUFU.TANH R78, R28 ;  /* 0x0000001c004e7308 */ /* 0x0006220000002400 */
[----:B--2---:R-:W-:Y:S02]  /*3ed0*/  FMNMX.FTZ R25, R33, R32, !PT ;  /* 0x0000002021197209 */ /* 0x004fe40007810000 */
[----:B-1----:R-:W-:Y:S01]  /*3ee0*/  FSEL R32, R80, -INF , P4 ;  /* 0xff80000050207808 */ /* 0x002fe20002000000 */
[----:B------:R-:W-:Y:S01]  /*3ef0*/  FMUL.FTZ R80, R55, UR5 ;  /* 0x0000000537507c20 */ /* 0x000fe20008410000 */
[----:B------:R-:W-:Y:S02]  /*3f00*/  FMNMX.FTZ R74, R36, R25, !PT ;  /* 0x00000019244a7209 */ /* 0x000fe40007810000 */
[----:B------:R-:W-:Y:S01]  /*3f10*/  ISETP.GT.AND P4, PT, R76, 0x88, PT ;  /* 0x000000884c00780c */ /* 0x000fe20003f84270 */
[----:B------:R-:W1:Y:S01]  /*3f20*/  MUFU.TANH R24, R24 ;  /* 0x0000001800187308 */ /* 0x000e620000002400 */
[----:B------:R-:W-:Y:S02]  /*3f30*/  FMNMX.FTZ R25, R29, R74, !PT ;  /* 0x0000004a1d197209 */ /* 0x000fe40007810000 */
[----:B---3--:R-:W-:Y:S01]  /*3f40*/  FSEL R28, R82, -INF , P3 ;  /* 0xff800000521c7808 */ /* 0x008fe20001800000 */
[----:B------:R-:W-:Y:S01]  /*3f50*/  FMUL.FTZ R82, R42, UR5 ;  /* 0x000000052a527c20 */ /* 0x000fe20008410000 */
[----:B------:R-:W-:-:S02]  /*3f60*/  FMNMX.FTZ R83, R32, R25, !PT ;  /* 0x0000001920537209 */ /* 0x000fc40007810000 */
[----:B------:R-:W-:Y:S01]  /*3f70*/  ISETP.GT.AND P3, PT, R76, 0x89, PT ;  /* 0x000000894c00780c */ /* 0x000fe20003f64270 */
[----:B------:R-:W2:Y:S01]  /*3f80*/  MUFU.TANH R57, R57 ;  /* 0x0000003900397308 */ /* 0x000ea20000002400 */
[----:B0-----:R-:W-:Y:S02]  /*3f90*/  FSEL R25, R78, -INF , P4 ;  /* 0xff8000004e197808 */ /* 0x001fe40002000000 */
[----:B------:R-:W-:Y:S01]  /*3fa0*/  FMNMX.FTZ R54, R28, R83, !PT ;  /* 0x000000531c367209 */ /* 0x000fe20007810000 */
[----:B------:R-:W-:Y:S01]  /*3fb0*/  FMUL.FTZ R83, R46, UR5 ;  /* 0x000000052e537c20 */ /* 0x000fe20008410000 */
[----:B------:R-:W-:Y:S02]  /*3fc0*/  FMUL.FTZ R46, R39, UR5 ;  /* 0x00000005272e7c20 */ /* 0x000fe40008410000 */
[----:B------:R-:W-:Y:S01]  /*3fd0*/  FMNMX.FTZ R55, R25, R54, !PT ;  /* 0x0000003619377209 */ /* 0x000fe20007810000 */
[----:B------:R-:W0:Y:S01]  /*3fe0*/  MUFU.TANH R58, R58 ;  /* 0x0000003a003a7308 */ /* 0x000e220000002400 */
[----:B-1----:R-:W-:Y:S01]  /*3ff0*/  FSEL R24, R24, -INF , P3 ;  /* 0xff80000018187808 */ /* 0x002fe20001800000 */
[----:B------:R-:W-:-:S03]  /*4000*/  FMUL.FTZ R54, R30, UR5 ;  /* 0x000000051e367c20 */ /* 0x000fc60008410000 */
[----:B------:R-:W-:-:S03]  /*4010*/  FMNMX.FTZ R55, R24, R55, !PT ;  /* 0x0000003718377209 */ /* 0x000fc60007810000 */
[----:B------:R-:W1:Y:S02]  /*4020*/  MUFU.TANH R59, R59 ;  /* 0x0000003b003b7308 */ /* 0x000e640000002400 */
[----:B------:R-:W3:Y:S06]  /*4030*/  SHFL.BFLY PT, R42, R55, 0x2, 0x1f ;  /* 0x0c401f00372a7f89 */ /* 0x000eec00000e0000 */
[----:B------:R-:W4:Y:S08]  /*4040*/  MUFU.TANH R48, R48 ;  /* 0x0000003000307308 */ /* 0x000f300000002400 */
[----:B------:R-:W5:Y:S08]  /*4050*/  MUFU.TANH R49, R49 ;  /* 0x0000003100317308 */ /* 0x000f700000002400 */
[----:B------:R-:W5:Y:S01]  /*4060*/  MUFU.TANH R72, R72 ;  /* 0x0000004800487308 */ /* 0x000f620000002400 */
[----:B---3--:R-:W-:Y:S01]  /*4070*/  FMNMX.FTZ R34, R55, R42, !PT ;  /* 0x0000002a37227209 */ /* 0x008fe20007810000 */
[----:B------:R-:W-:Y:S01]  /*4080*/  FMUL.FTZ R42, R38, UR5 ;  /* 0x00000005262a7c20 */ /* 0x000fe20008410000 */
[----:B------:R-:W-:Y:S01]  /*4090*/  FMUL.FTZ R55, R31, UR5 ;  /* 0x000000051f377c20 */ /* 0x000fe20008410000 */
[----:B------:R-:W-:-:S02]  /*40a0*/  UMOV UR5, UR57 ;  /* 0x0000003900057c82 */ /* 0x000fc40008000000 */
[----:B------:R-:W3:Y:S02]  /*40b0*/  SHFL.BFLY PT, R35, R34, 0x1, 0x1f ;  /* 0x0c201f0022237f89 */ /* 0x000ee400000e0000 */
[----:B------:R-:W5:Y:S08]  /*40c0*/  MUFU.TANH R80, R80 ;  /* 0x0000005000507308 */ /* 0x000f700000002400 */
[----:B------:R-:W5:Y:S08]  /*40d0*/  MUFU.TANH R82, R82 ;  /* 0x0000005200527308 */ /* 0x000f700000002400 */
[----:B------:R-:W5:Y:S01]  /*40e0*/  MUFU.TANH R84, R84 ;  /* 0x0000005400547308 */ /* 0x000f620000002400 */
[----:B---3--:R-:W-:-:S07]  /*40f0*/  FMNMX.FTZ R74, R34, R35, !PT ;  /* 0x00000023224a7209 */ /* 0x008fce0007810000 */
[----:B------:R-:W3:Y:S01]  /*4100*/  MUFU.TANH R83, R83 ;  /* 0x0000005300537308 */ /* 0x000ee20000002400 */
[----:B------:R-:W2:Y:S01]  /*4110*/  SHFL.IDX PT, R35, R70, 0x1, 0x1c1f ;  /* 0x003c1f0046237f89 */ /* 0x000ea200000e0000 */
[C---:B------:R-:W-:Y:S01]  /*4120*/  FSETP.NEU.FTZ.AND P3, PT, R74.reuse, -INF , PT ;  /* 0xff8000004a00780b */ /* 0x040fe20003f7d000 */
[----:B------:R-:W-:-:S05]  /*4130*/  FMUL.FTZ R26, R74, UR4 ;  /* 0x000000044a1a7c20 */ /* 0x000fca0008410000 */
[----:B------:R-:W3:Y:S01]  /*4140*/  MUFU.TANH R86, R86 ;  /* 0x0000005600567308 */ /* 0x000ee20000002400 */
[----:B------:R-:W-:-:S05]  /*4150*/  FSEL R26, R26, RZ, P3 ;  /* 0x000000ff1a1a7208 */ /* 0x000fca0001800000 */
[--C-:B------:R-:W-:Y:S01]  /*4160*/  FFMA.FTZ R27, R85, UR4, -R26.reuse ;  /* 0x00000004551b7c23 */ /* 0x100fe2000801081a */
[--C-:B------:R-:W-:Y:S01]  /*4170*/  FFMA.FTZ R78, R79, UR4, -R26.reuse ;  /* 0x000000044f4e7c23 */ /* 0x100fe2000801081a */
[----:B------:R-:W3:Y:S01]  /*4180*/  MUFU.TANH R88, R88 ;  /* 0x0000005800587308 */ /* 0x000ee20000002400 */
[--C-:B------:R-:W-:Y:S01]  /*4190*/  FFMA.FTZ R62, R62, UR4, -R26.reuse ;  /* 0x000000043e3e7c23 */ /* 0x100fe2000801081a */
[--C-:B------:R-:W-:Y:S01]  /*41a0*/  FFMA.FTZ R30, R89, UR4, -R26.reuse ;  /* 0x00000004591e7c23 */ /* 0x100fe2000801081a */
[--C-:B------:R-:W-:Y:S01]  /*41b0*/  FFMA.FTZ R31, R93, UR4, -R26.reuse ;  /* 0x000000045d1f7c23 */ /* 0x100fe2000801081a */
[--C-:B------:R-:W-:Y:S01]  /*41c0*/  FFMA.FTZ R38, R95, UR4, -R26.reuse ;  /* 0x000000045f267c23 */ /* 0x100fe2000801081a */
[--C-:B------:R-:W-:Y:S01]  /*41d0*/  FFMA.FTZ R34, R97, UR4, -R26.reuse ;  /* 0x0000000461227c23 */ /* 0x100fe2000801081a */
[--C-:B------:R-:W-:Y:S01]  /*41e0*/  FFMA.FTZ R53, R53, UR4, -R26.reuse ;  /* 0x0000000435357c23 */ /* 0x100fe2000801081a */
[----:B------:R-:W-:Y:S01]  /*41f0*/  FFMA.FTZ R51, R51, UR4, -R26 ;  /* 0x0000000433337c23 */ /* 0x000fe2000801081a */
[----:B------:R-:W3:Y:S01]  /*4200*/  MUFU.TANH R90, R90 ;  /* 0x0000005a005a7308 */ /* 0x000ee20000002400 */
[----:B--2---:R-:W-:Y:S01]  /*4210*/  IADD3 R35, R35, -UR7, R66 ;  /* 0x8000000723237c10 */ /* 0x004fe2000fffe042 */
[--C-:B------:R-:W-:Y:S01]  /*4220*/  FFMA.FTZ R44, R44, UR4, -R26.reuse ;  /* 0x000000042c2c7c23 */ /* 0x100fe2000801081a */
[--C-:B------:R-:W-:Y:S01]  /*4230*/  FFMA.FTZ R41, R41, UR4, -R26.reuse ;  /* 0x0000000429297c23 */ /* 0x100fe2000801081a */
[----:B------:R-:W-:Y:S01]  /*4240*/  FFMA.FTZ R28, R28, UR4, -R26 ;  /* 0x000000041c1c7c23 */ /* 0x000fe2000801081a */
[----:B------:R-:W-:Y:S01]  /*4250*/  VIMNMX R85, R68, R35, PT ;  /* 0x0000002344557248 */ /* 0x000fe20003fe0100 */
[----:B------:R-:W-:-:S02]  /*4260*/  UIMAD UR7, UR56, UR14, -UR7 ;  /* 0x0000000e380772a4 */ /* 0x000fc4000f8e0a07 */
[----:B------:R-:W2:Y:S01]  /*4270*/  MUFU.TANH R42, R42 ;  /* 0x0000002a002a7308 */ /* 0x000ea20000002400 */
[C---:B------:R-:W-:Y:S01]  /*4280*/  ISETP.GT.AND P3, PT, R85.reuse, RZ, PT ;  /* 0x000000ff5500720c */ /* 0x040fe20003f64270 */
[----:B------:R-:W-:Y:S01]  /*4290*/  @UP0 ULDC UR14, c[0x0][0x450] ;  /* 0x00011400000e0ab9 */ /* 0x000fe20000000800 */
[C---:B------:R-:W-:Y:S01]  /*42a0*/  ISETP.GT.AND P4, PT, R85.reuse, 0x1, PT ;  /* 0x000000015500780c */ /* 0x040fe20003f84270 */
[----:B------:R-:W-:Y:S01]  /*42b0*/  @UP0 USHF.R.U32.HI UR5, URZ, UR14, UR11 ;  /* 0x0000000e3f050299 */ /* 0x000fe2000801160b */
[----:B------:R-:W-:Y:S02]  /*42c0*/  ISETP.GT.AND P5, PT, R85, 0x8, PT ;  /* 0x000000085500780c */ /* 0x000fe40003fa4270 */
[----:B------:R-:W-:Y:S01]  /*42d0*/  FSEL R4, R4, -INF , P3 ;  /* 0xff80000004047808 */ /* 0x000fe20001800000 */
[----:B------:R-:W2:Y:S01]  /*42e0*/  MUFU.TANH R46, R46 ;  /* 0x0000002e002e7308 */ /* 0x000ea20000002400 */
[----:B------:R-:W-:Y:S01]  /*42f0*/  FSEL R39, R3, -INF , P4 ;  /* 0xff80000003277808 */ /* 0x000fe20002000000 */
[----:B------:R-:W-:Y:S01]  /*4300*/  FFMA.FTZ R3, R91, UR4, -R26 ;  /* 0x000000045b037c23 */ /* 0x000fe2000801081a */
[----:B------:R-:W-:Y:S01]  /*4310*/  ISETP.GT.AND P3, PT, R85, 0x9, PT ;  /* 0x000000095500780c */ /* 0x000fe20003f64270 */
[----:B------:R-:W-:Y:S01]  /*4320*/  UIADD3 UR7, UR7, UR5, URZ ;  /* 0x0000000507077290 */ /* 0x000fe2000fffe03f */
[----:B------:R-:W-:-:S02]  /*4330*/  FSEL R6, R6, -INF , P5 ;  /* 0xff80000006067808 */ /* 0x000fc40002800000 */
[----:B------:R-:W-:Y:S01]  /*4340*/  FMNMX.FTZ R35, R4, R39, !PT ;  /* 0x0000002704237209 */ /* 0x000fe20007810000 */
[----:B------:R-:W2:Y:S01]  /*4350*/  MUFU.TANH R43, R43 ;  /* 0x0000002b002b7308 */ /* 0x000ea20000002400 */
[----:B------:R-:W-:Y:S01]  /*4360*/  ISETP.GT.AND P4, PT, R85, 0x10, PT ;  /* 0x000000105500780c */ /* 0x000fe20003f84270 */
[----:B------:R-:W-:Y:S01]  /*4370*/  UIMAD.WIDE UR10, UR7, 0x38e38e39, URZ ;  /* 0x38e38e39070a78a5 */ /* 0x000fe2000f8e023f */
[----:B------:R-:W-:Y:S02]  /*4380*/  FSEL R5, R5, -INF , P3 ;  /* 0xff80000005057808 */ /* 0x000fe40001800000 */
[----:B------:R-:W-:Y:S01]  /*4390*/  FMNMX.FTZ R66, R6, R35, !PT ;  /* 0x0000002306427209 */ /* 0x000fe20007810000 */
[----:B------:R-:W-:Y:S01]  /*43a0*/  FFMA.FTZ R35, R87, UR4, -R26 ;  /* 0x0000000457237c23 */ /* 0x000fe2000801081a */
[----:B------:R-:W-:Y:S01]  /*43b0*/  ISETP.GT.AND P3, PT, R85, 0x11, PT ;  /* 0x000000115500780c */ /* 0x000fe20003f64270 */
[----:B------:R-:W2:Y:S01]  /*43c0*/  MUFU.TANH R47, R47 ;  /* 0x0000002f002f7308 */ /* 0x000ea20000002400 */
[----:B------:R-:W-:Y:S01]  /*43d0*/  FSEL R8, R8, -INF , P4 ;  /* 0xff80000008087808 */ /* 0x000fe20002000000 */
[----:B------:R-:W-:Y:S01]  /*43e0*/  USHF.R.U32.HI UR5, URZ, 0x1f, UR11 ;  /* 0x0000001f3f057899 */ /* 0x000fe2000801160b */
[----:B------:R-:W-:-:S02]  /*43f0*/  FMNMX.FTZ R87, R5, R66, !PT ;  /* 0x0000004205577209 */ /* 0x000fc40007810000 */
[----:B------:R-:W-:Y:S01]  /*4400*/  ISETP.GT.AND P4, PT, R85, 0x18, PT ;  /* 0x000000185500780c */ /* 0x000fe20003f84270 */
[----:B------:R-:W-:Y:S01]  /*4410*/  ULEA.HI.SX32 UR5, UR11, UR5, 0x1b ;  /* 0x000000050b057291 */ /* 0x000fe2000f8fda3f */
[----:B------:R-:W-:Y:S01]  /*4420*/  FSEL R7, R7, -INF , P3 ;  /* 0xff80000007077808 */ /* 0x000fe20001800000 */
[----:B------:R-:W2:Y:S01]  /*4430*/  MUFU.TANH R54, R54 ;  /* 0x0000003600367308 */ /* 0x000ea20000002400 */
[----:B------:R-:W-:Y:S01]  /*4440*/  FMNMX.FTZ R68, R8, R87, !PT ;  /* 0x0000005708447209 */ /* 0x000fe20007810000 */
[----:B------:R-:W-:Y:S01]  /*4450*/  UISETP.LT.AND UP1, UPT, URZ, UR5, UPT ;  /* 0x000000053f00728c */ /* 0x000fe2000bf21270 */
[----:B------:R-:W-:Y:S01]  /*4460*/  FSEL R66, R10, -INF , P4 ;  /* 0xff8000000a427808 */ /* 0x000fe20002000000 */
[----:B------:R-:W-:Y:S01]  /*4470*/  FFMA.FTZ R10, R81, UR4, -R26 ;  /* 0x00000004510a7c23 */ /* 0x000fe2000801081a */
[----:B------:R-:W-:Y:S01]  /*4480*/  ISETP.GT.AND P3, PT, R85, 0x19, PT ;  /* 0x000000195500780c */ /* 0x000fe20003f64270 */
[----:B------:R-:W-:Y:S01]  /*4490*/  USEL UR15, URZ, UR5, !UP1 ;  /* 0x000000053f0f7287 */ /* 0x000fe2000c800000 */
[----:B------:R-:W-:Y:S01]  /*44a0*/  FMNMX.FTZ R81, R7, R68, !PT ;  /* 0x0000004407517209 */ /* 0x000fe20007810000 */
[----:B------:R-:W2:Y:S01]  /*44b0*/  MUFU.TANH R55, R55 ;  /* 0x0000003700377308 */ /* 0x000ea20000002400 */
[----:B------:R-:W-:Y:S01]  /*44c0*/  ISETP.GT.AND P4, PT, R85, 0x20, PT ;  /* 0x000000205500780c */ /* 0x000fe20003f84270 */
[----:B------:R-:W-:Y:S01]  /*44d0*/  UISETP.GE.AND UP1, UPT, UR38, UR15, UPT ;  /* 0x0000000f2600728c */ /* 0x000fe2000bf26270 */
        /* <DEDUP_REMOVED lines=8> */
[----:B------:R-:W2:Y:S01]  /*4560*/  MUFU.EX2 R30, R30 ;  /* 0x0000001e001e7308 */ /* 0x000ea20000000800 */
[----:B------:R-:W-:-:S02]  /*4570*/  FMNMX.FTZ R79, R11, R70, !PT ;  /* 0x000000460b4f7209 */ /* 0x000fc40007810000 */
[----:B------:R-:W-:Y:S02]  /*4580*/  ISETP.GT.AND P3, PT, R85, 0x29, PT ;  /* 0x000000295500780c */ /* 0x000fe40003f64270 */
[----:B------:R-:W-:Y:S01]  /*4590*/  FSEL R70, R13, -INF , P4 ;  /* 0xff8000000d467808 */ /* 0x000fe20002000000 */
[--C-:B------:R-:W-:Y:S01]  /*45a0*/  FFMA.FTZ R13, R77, UR4, -R26.reuse ;  /* 0x000000044d0d7c23 */ /* 0x100fe2000801081a */
[----:B------:R-:W-:Y:S01]  /*45b0*/  FMNMX.FTZ R79, R68, R79, !PT ;  /* 0x0000004f444f7209 */ /* 0x000fe20007810000 */
[----:B------:R0:W-:Y:S01]  /*45c0*/  MUFU.EX2 R12, R78 ;  /* 0x0000004e000c7308 */ /* 0x0001e20000000800 */
[----:B------:R-:W-:Y:S02]  /*45d0*/  ISETP.GT.AND P4, PT, R85, 0x30, PT ;  /* 0x000000305500780c */ /* 0x000fe40003f84270 */
[----:B------:R-:W-:Y:S01]  /*45e0*/  FSEL R76, R14, -INF , P3 ;  /* 0xff8000000e4c7808 */ /* 0x000fe20001800000 */
[----:B------:R-:W-:Y:S01]  /*45f0*/  FFMA.FTZ R14, R75, UR4, -R26 ;  /* 0x000000044b0e7c23 */ /* 0x000fe2000801081a */
[----:B------:R-:W-:-:S02]  /*4600*/  FMNMX.FTZ R79, R70, R79, !PT ;  /* 0x0000004f464f7209 */ /* 0x000fc40007810000 */
[----:B------:R-:W-:Y:S01]  /*4610*/  ISETP.GT.AND P3, PT, R85, 0x31, PT ;  /* 0x000000315500780c */ /* 0x000fe20003f64270 */
[----:B------:R-:W2:Y:S01]  /*4620*/  MUFU.EX2 R31, R31 ;  /* 0x0000001f001f7308 */ /* 0x000ea20000000800 */
[----:B------:R-:W-:Y:S01]  /*4630*/  FSEL R77, R15, -INF , P4 ;  /* 0xff8000000f4d7808 */ /* 0x000fe20002000000 */
[----:B------:R-:W-:Y:S01]  /*4640*/  FFMA.FTZ R15, R71, UR4, -R26 ;  /* 0x00000004470f7c23 */ /* 0x000fe2000801081a */
[----:B0-----:R-:W-:Y:S02]  /*4650*/  FMNMX.FTZ R78, R76, R79, !PT ;  /* 0x0000004f4c4e7209 */ /* 0x001fe40007810000 */
[----:B------:R-:W-:Y:S02]  /*4660*/  ISETP.GT.AND P4, PT, R85, 0x38, PT ;  /* 0x000000385500780c */ /* 0x000fe40003f84270 */
[----:B------:R-:W-:Y:S01]  /*4670*/  FSEL R75, R20, -INF , P3 ;  /* 0xff800000144b7808 */ /* 0x000fe20001800000 */
[----:B------:R-:W0:Y:S01]  /*4680*/  MUFU.EX2 R38, R38 ;  /* 0x0000002600267308 */ /* 0x000e220000000800 */
[----:B------:R-:W-:-:S02]  /*4690*/  FMNMX.FTZ R20, R77, R78, !PT ;  /* 0x0000004e4d147209 */ /* 0x000fc40007810000 */
[----:B------:R-:W-:Y:S02]  /*46a0*/  FSEL R78, R21, -INF , P4 ;  /* 0xff800000154e7808 */ /* 0x000fe40002000000 */
[----:B------:R-:W-:Y:S02]  /*46b0*/  ISETP.GT.AND P3, PT, R85, 0x39, PT ;  /* 0x000000395500780c */ /* 0x000fe40003f64270 */
[----:B------:R-:W-:Y:S01]  /*46c0*/  FMNMX.FTZ R21, R75, R20, !PT ;  /* 0x000000144b157209 */ /* 0x000fe20007810000 */
[----:B------:R-:W-:Y:S01]  /*46d0*/  FFMA.FTZ R20, R67, UR4, -R26 ;  /* 0x0000000443147c23 */ /* 0x000fe2000801081a */
[----:B------:R-:W-:Y:S01]  /*46e0*/  ISETP.GT.AND P4, PT, R85, 0x40, PT ;  /* 0x000000405500780c */ /* 0x000fe20003f84270 */
[----:B------:R-:W-:Y:S01]  /*46f0*/  MUFU.EX2 R34, R34 ;  /* 0x0000002200227308 */ /* 0x000fe20000000800 */
[----:B------:R-:W-:Y:S02]  /*4700*/  FSEL R64, R64, -INF , P3 ;  /* 0xff80000040407808 */ /* 0x000fe40001800000 */
[----:B------:R-:W-:-:S02]  /*4710*/  FMNMX.FTZ R21, R78, R21, !PT ;  /* 0x000000154e157209 */ /* 0x000fc40007810000 */
[----:B------:R-:W-:Y:S02]  /*4720*/  FSEL R71, R56, -INF , P4 ;  /* 0xff80000038477808 */ /* 0x000fe40002000000 */
[----:B------:R-:W-:Y:S01]  /*4730*/  ISETP.GT.AND P3, PT, R85, 0x41, PT ;  /* 0x000000415500780c */ /* 0x000fe20003f64270 */
[----:B------:R-:W-:Y:S01]  /*4740*/  MUFU.EX2 R3, R3 ;  /* 0x0000000300037308 */ /* 0x000fe20000000800 */
[----:B------:R-:W-:Y:S01]  /*4750*/  FMNMX.FTZ R56, R64, R21, !PT ;  /* 0x0000001540387209 */ /* 0x000fe20007810000 */
[----:B------:R-:W-:Y:S01]  /*4760*/  FFMA.FTZ R21, R69, UR4, -R26 ;  /* 0x0000000445157c23 */ /* 0x000fe2000801081a */
        /* <DEDUP_REMOVED lines=12> */
[----:B----4-:R-:W-:Y:S01]  /*4830*/  FSEL R87, R48, -INF , P4 ;  /* 0xff80000030577808 */ /* 0x010fe20002000000 */
[--C-:B------:R-:W-:Y:S01]  /*4840*/  FFMA.FTZ R48, R73, UR4, -R26.reuse ;  /* 0x0000000449307c23 */ /* 0x100fe2000801081a */
[----:B------:R-:W-:Y:S01]  /*4850*/  FMNMX.FTZ R56, R69, R56, !PT ;  /* 0x0000003845387209 */ /* 0x000fe20007810000 */
[----:B------:R-:W-:Y:S01]  /*4860*/  MUFU.EX2 R13, R13 ;  /* 0x0000000d000d7308 */ /* 0x000fe20000000800 */
[----:B------:R-:W-:Y:S02]  /*4870*/  ISETP.GT.AND P4, PT, R85, 0x58, PT ;  /* 0x000000585500780c */ /* 0x000fe40003f84270 */
[----:B-----5:R-:W-:Y:S01]  /*4880*/  FSEL R73, R49, -INF , P3 ;  /* 0xff80000031497808 */ /* 0x020fe20001800000 */
[--C-:B------:R-:W-:Y:S01]  /*4890*/  FFMA.FTZ R49, R65, UR4, -R26.reuse ;  /* 0x0000000441317c23 */ /* 0x100fe2000801081a */
[----:B------:R-:W-:Y:S02]  /*48a0*/  FMNMX.FTZ R56, R87, R56, !PT ;  /* 0x0000003857387209 */ /* 0x000fe40007810000 */
[----:B------:R-:W-:Y:S01]  /*48b0*/  ISETP.GT.AND P3, PT, R85, 0x59, PT ;  /* 0x000000595500780c */ /* 0x000fe20003f64270 */
[----:B------:R-:W-:Y:S01]  /*48c0*/  MUFU.EX2 R14, R14 ;  /* 0x0000000e000e7308 */ /* 0x000fe20000000800 */
[----:B------:R-:W-:Y:S01]  /*48d0*/  FSEL R59, R72, -INF , P4 ;  /* 0xff800000483b7808 */ /* 0x000fe20002000000 */
[----:B------:R-:W-:Y:S01]  /*48e0*/  FFMA.FTZ R72, R63, UR4, -R26 ;  /* 0x000000043f487c23 */ /* 0x000fe2000801081a */
[----:B------:R-:W-:-:S02]  /*48f0*/  FMNMX.FTZ R56, R73, R56, !PT ;  /* 0x0000003849387209 */ /* 0x000fc40007810000 */
[----:B------:R-:W-:Y:S02]  /*4900*/  ISETP.GT.AND P4, PT, R85, 0x60, PT ;  /* 0x000000605500780c */ /* 0x000fe40003f84270 */
        /* <DEDUP_REMOVED lines=11> */
[----:B------:R1:W-:Y:S01]  /*49c0*/  MUFU.EX2 R56, R72 ;  /* 0x0000004800387308 */ /* 0x0003e20000000800 */
[----:B---3--:R-:W-:Y:S02]  /*49d0*/  FSEL R83, R83, -INF , P4 ;  /* 0xff80000053537808 */ /* 0x008fe40002000000 */
[----:B------:R-:W-:Y:S02]  /*49e0*/  FMNMX.FTZ R58, R84, R57, !PT ;  /* 0x00000039543a7209 */ /* 0x000fe40007810000 */
[----:B------:R-:W-:-:S02]  /*49f0*/  ISETP.GT.AND P4, PT, R85, 0x70, PT ;  /* 0x000000705500780c */ /* 0x000fc40003f84270 */
[----:B------:R-:W-:Y:S01]  /*4a00*/  FSEL R86, R86, -INF , P3 ;  /* 0xff80000056567808 */ /* 0x000fe20001800000 */
[----:B------:R3:W-:Y:S01]  /*4a10*/  MUFU.EX2 R57, R62 ;  /* 0x0000003e00397308 */ /* 0x0007e20000000800 */
[----:B------:R-:W-:Y:S01]  /*4a20*/  FMNMX.FTZ R63, R83, R58, !PT ;  /* 0x0000003a533f7209 */ /* 0x000fe20007810000 */
[--C-:B------:R-:W-:Y:S01]  /*4a30*/  FFMA.FTZ R58, R61, UR4, -R26.reuse ;  /* 0x000000043d3a7c23 */ /* 0x100fe2000801081a */
[C---:B------:R-:W-:Y:S01]  /*4a40*/  ISETP.GT.AND P3, PT, R85.reuse, 0x71, PT ;  /* 0x000000715500780c */ /* 0x040fe20003f64270 */
[----:B-1----:R-:W-:Y:S01]  /*4a50*/  FFMA.FTZ R72, R52, UR4, -R26 ;  /* 0x0000000434487c23 */ /* 0x002fe2000801081a */
[----:B------:R-:W-:Y:S02]  /*4a60*/  FSEL R88, R88, -INF , P4 ;  /* 0xff80000058587808 */ /* 0x000fe40002000000 */
[----:B------:R-:W-:Y:S01]  /*4a70*/  FMNMX.FTZ R63, R86, R63, !PT ;  /* 0x0000003f563f7209 */ /* 0x000fe20007810000 */
[----:B------:R-:W-:Y:S01]  /*4a80*/  MUFU.EX2 R21, R21 ;  /* 0x0000001500157308 */ /* 0x000fe20000000800 */
[----:B------:R-:W-:-:S02]  /*4a90*/  ISETP.GT.AND P4, PT, R85, 0x78, PT ;  /* 0x000000785500780c */ /* 0x000fc40003f84270 */
[----:B------:R-:W-:Y:S02]  /*4aa0*/  FSEL R90, R90, -INF , P3 ;  /* 0xff8000005a5a7808 */ /* 0x000fe40001800000 */
[----:B------:R-:W-:Y:S02]  /*4ab0*/  FMNMX.FTZ R63, R88, R63, !PT ;  /* 0x0000003f583f7209 */ /* 0x000fe40007810000 */
[----:B--2---:R-:W-:Y:S01]  /*4ac0*/  FSEL R61, R42, -INF , P4 ;  /* 0xff8000002a3d7808 */ /* 0x004fe20002000000 */
[----:B------:R-:W-:Y:S01]  /*4ad0*/  MUFU.EX2 R48, R48 ;  /* 0x0000003000307308 */ /* 0x000fe20000000800 */
[C---:B------:R-:W-:Y:S02]  /*4ae0*/  ISETP.GT.AND P3, PT, R85.reuse, 0x79, PT ;  /* 0x000000795500780c */ /* 0x040fe40003f64270 */
[----:B------:R-:W-:Y:S02]  /*4af0*/  FMNMX.FTZ R42, R90, R63, !PT ;  /* 0x0000003f5a2a7209 */ /* 0x000fe40007810000 */
[----:B------:R-:W-:-:S02]  /*4b00*/  ISETP.GT.AND P4, PT, R85, 0x80, PT ;  /* 0x000000805500780c */ /* 0x000fc40003f84270 */
[----:B---3--:R-:W-:Y:S01]  /*4b10*/  FSEL R62, R46, -INF , P3 ;  /* 0xff8000002e3e7808 */ /* 0x008fe20001800000 */
        /* <DEDUP_REMOVED lines=8> */
[----:B------:R-:W-:Y:S01]  /*4ba0*/  FSEL R60, R47, -INF , P3 ;  /* 0xff8000002f3c7808 */ /* 0x000fe20001800000 */
        /* <DEDUP_REMOVED lines=9> */
[----:B------:R-:W-:Y:S01]  /*4c40*/  FSEL R55, R55, -INF , P3 ;  /* 0xff80000037377808 */ /* 0x000fe20001800000 */
[--C-:B------:R-:W-:Y:S01]  /*4c50*/  FFMA.FTZ R36, R29, UR4, -R26.reuse ;  /* 0x000000041d247c23 */ /* 0x100fe2000801081a */
[----:B------:R-:W-:Y:S01]  /*4c60*/  FMNMX.FTZ R46, R54, R43, !PT ;  /* 0x0000002b362e7209 */ /* 0x000fe20007810000 */
[--C-:B------:R-:W-:Y:S01]  /*4c70*/  FFMA.FTZ R29, R32, UR4, -R26.reuse ;  /* 0x00000004201d7c23 */ /* 0x100fe2000801081a */
[--C-:B------:R-:W-:Y:S01]  /*4c80*/  FFMA.FTZ R32, R25, UR4, -R26.reuse ;  /* 0x0000000419207c23 */ /* 0x100fe2000801081a */
[--C-:B------:R-:W-:Y:S01]  /*4c90*/  FFMA.FTZ R43, R45, UR4, -R26.reuse ;  /* 0x000000042d2b7c23 */ /* 0x100fe2000801081a */
[----:B------:R-:W-:Y:S01]  /*4ca0*/  FMNMX.FTZ R52, R55, R46, !PT ;  /* 0x0000002e37347209 */ /* 0x000fe20007810000 */
[----:B------:R-:W-:Y:S01]  /*4cb0*/  FFMA.FTZ R45, R24, UR4, -R26 ;  /* 0x00000004182d7c23 */ /* 0x000fe2000801081a */
[----:B------:R1:W-:Y:S03]  /*4cc0*/  MUFU.EX2 R46, R72 ;  /* 0x00000048002e7308 */ /* 0x0003e60000000800 */
[----:B------:R-:W2:Y:S05]  /*4cd0*/  SHFL.BFLY PT, R85, R52, 0x2, 0x1f ;  /* 0x0c401f0034557f89 */ /* 0x000eaa00000e0000 */
[----:B------:R-:W-:Y:S08]  /*4ce0*/  MUFU.EX2 R53, R53 ;  /* 0x0000003500357308 */ /* 0x000ff00000000800 */
[----:B------:R-:W-:Y:S08]  /*4cf0*/  MUFU.EX2 R42, R42 ;  /* 0x0000002a002a7308 */ /* 0x000ff00000000800 */
[----:B------:R-:W-:Y:S01]  /*4d00*/  MUFU.EX2 R51, R51 ;  /* 0x0000003300337308 */ /* 0x000fe20000000800 */
[----:B--2---:R-:W-:-:S05]  /*4d10*/  FMNMX.FTZ R85, R52, R85, !PT ;  /* 0x0000005534557209 */ /* 0x004fca0007810000 */
[----:B-1----:R-:W1:Y:S02]  /*4d20*/  SHFL.BFLY PT, R72, R85, 0x1, 0x1f ;  /* 0x0c201f0055487f89 */ /* 0x002e6400000e0000 */
[----:B------:R-:W-:Y:S08]  /*4d30*/  MUFU.EX2 R47, R47 ;  /* 0x0000002f002f7308 */ /* 0x000ff00000000800 */
[----:B------:R-:W-:Y:S08]  /*4d40*/  MUFU.EX2 R43, R43 ;  /* 0x0000002b002b7308 */ /* 0x000ff00000000800 */
[----:B------:R-:W-:Y:S01]  /*4d50*/  MUFU.EX2 R44, R44 ;  /* 0x0000002c002c7308 */ /* 0x000fe20000000800 */
[----:B-1----:R-:W-:-:S07]  /*4d60*/  FMNMX.FTZ R72, R85, R72, !PT ;  /* 0x0000004855487209 */ /* 0x002fce0007810000 */
[----:B------:R-:W-:Y:S01]  /*4d70*/  MUFU.EX2 R41, R41 ;  /* 0x0000002900297308 */ /* 0x000fe20000000800 */
[C---:B------:R-:W-:Y:S01]  /*4d80*/  FSETP.NEU.FTZ.AND P3, PT, R72.reuse, -INF , PT ;  /* 0xff8000004800780b */ /* 0x040fe20003f7d000 */
[----:B------:R-:W-:-:S06]  /*4d90*/  FMUL.FTZ R25, R72, UR4 ;  /* 0x0000000448197c20 */ /* 0x000fcc0008410000 */
[----:B------:R-:W-:Y:S01]  /*4da0*/  MUFU.EX2 R50, R50 ;  /* 0x0000003200327308 */ /* 0x000fe20000000800 */
        /* <DEDUP_REMOVED lines=16> */
[--C-:B------:R-:W-:Y:S01]  /*4eb0*/  FFMA.FTZ R75, R75, UR4, -R24.reuse ;  /* 0x000000044b4b7c23 */ /* 0x100fe20008010818 */
[--C-:B------:R-:W-:Y:S01]  /*4ec0*/  FFMA.FTZ R76, R78, UR4, -R24.reuse ;  /* 0x000000044e4c7c23 */ /* 0x100fe20008010818 */
[----:B------:R-:W-:Y:S01]  /*4ed0*/  FFMA.FTZ R77, R64, UR4, -R24 ;  /* 0x00000004404d7c23 */ /* 0x000fe20008010818 */
[----:B-1----:R-:W-:Y:S01]  /*4ee0*/  @!P1 PRMT R4, RZ, 0x654, R0 ;  /* 0x00000654ff049816 */ /* 0x002fe20000000000 */
[--C-:B------:R-:W-:Y:S01]  /*4ef0*/  FFMA.FTZ R64, R71, UR4, -R24.reuse ;  /* 0x0000000447407c23 */ /* 0x100fe20008010818 */
[--C-:B------:R-:W-:Y:S01]  /*4f00*/  FFMA.FTZ R78, R69, UR4, -R24.reuse ;  /* 0x00000004454e7c23 */ /* 0x100fe20008010818 */
[----:B------:R1:W4:Y:S01]  /*4f10*/  MUFU.EX2 R82, R6 ;  /* 0x0000000600527308 */ /* 0x0003220000000800 */
[--C-:B--2---:R-:W-:Y:S01]  /*4f20*/  FFMA.FTZ R39, R9, UR4, -R24.reuse ;  /* 0x0000000409277c23 */ /* 0x104fe20008010818 */
[----:B------:R2:W-:Y:S01]  /*4f30*/  @!P1 SYNCS.ARRIVE.TRANS64.RED.A1T0 RZ, [R4+URZ], RZ ;  /* 0x000000ff04ff99a7 */ /* 0x0005e2000810043f */
[--C-:B------:R-:W-:Y:S01]  /*4f40*/  FFMA.FTZ R79, R79, UR4, -R24.reuse ;  /* 0x000000044f4f7c23 */ /* 0x100fe20008010818 */
[--C-:B------:R-:W-:Y:S01]  /*4f50*/  FFMA.FTZ R71, R81, UR4, -R24.reuse ;  /* 0x0000000451477c23 */ /* 0x100fe20008010818 */
[--C-:B------:R-:W-:Y:S01]  /*4f60*/  FFMA.FTZ R87, R87, UR4, -R24.reuse ;  /* 0x0000000457577c23 */ /* 0x100fe20008010818 */
[--C-:B------:R-:W-:Y:S01]  /*4f70*/  FFMA.FTZ R69, R73, UR4, -R24.reuse ;  /* 0x0000000449457c23 */ /* 0x100fe20008010818 */
[----:B------:R-:W-:Y:S01]  /*4f80*/  FFMA.FTZ R83, R83, UR4, -R24 ;  /* 0x0000000453537c23 */ /* 0x000fe20008010818 */
[----:B------:R3:W5:Y:S01]  /*4f90*/  MUFU.EX2 R93, R5 ;  /* 0x00000005005d7308 */ /* 0x0007620000000800 */
[----:B-1----:R-:W-:Y:S01]  /*4fa0*/  FADD.FTZ R6, R27, R30 ;  /* 0x0000001e1b067221 */ /* 0x002fe20000010000 */
[----:B--2---:R-:W-:Y:S01]  /*4fb0*/  F2FP.F16.F32.PACK_AB R4, R30, R27 ;  /* 0x0000001b1e04723e */ /* 0x004fe200000000ff */
[--C-:B------:R-:W-:Y:S01]  /*4fc0*/  FFMA.FTZ R30, R59, UR4, -R24.reuse ;  /* 0x000000043b1e7c23 */ /* 0x100fe20008010818 */
[----:B------:R-:W-:Y:S01]  /*4fd0*/  FFMA.FTZ R59, R84, UR4, -R24 ;  /* 0x00000004543b7c23 */ /* 0x000fe20008010818 */
[----:B------:R-:W-:Y:S01]  /*4fe0*/  FADD.FTZ R7, R31, R6 ;  /* 0x000000061f077221 */ /* 0x000fe20000010000 */
[----:B0-----:R-:W-:Y:S01]  /*4ff0*/  F2FP.F16.F32.PACK_AB R6, R38, R31 ;  /* 0x0000001f2606723e */ /* 0x001fe200000000ff */
[--C-:B------:R-:W-:Y:S01]  /*5000*/  FFMA.FTZ R31, R65, UR4, -R24.reuse ;  /* 0x00000004411f7c23 */ /* 0x100fe20008010818 */
[----:B------:R-:W0:Y:S01]  /*5010*/  MUFU.EX2 R25, R25 ;  /* 0x0000001900197308 */ /* 0x000e220000000800 */
[----:B---3--:R-:W-:Y:S01]  /*5020*/  FADD.FTZ R5, R80, R91 ;  /* 0x0000005b50057221 */ /* 0x008fe20000010000 */
[----:B------:R-:W-:Y:S01]  /*5030*/  FADD.FTZ R9, R38, R7 ;  /* 0x0000000726097221 */ /* 0x000fe20000010000 */
[--C-:B------:R-:W-:Y:S01]  /*5040*/  FFMA.FTZ R38, R67, UR4, -R24.reuse ;  /* 0x0000000443267c23 */ /* 0x100fe20008010818 */
[----:B------:R-:W-:Y:S01]  /*5050*/  FFMA.FTZ R86, R86, UR4, -R24 ;  /* 0x0000000456567c23 */ /* 0x000fe20008010818 */
[----:B----4-:R-:W-:Y:S01]  /*5060*/  FADD.FTZ R8, R82, R5 ;  /* 0x0000000552087221 */ /* 0x010fe20000010000 */
[----:B------:R-:W-:Y:S01]  /*5070*/  F2FP.F16.F32.PACK_AB R5, R91, R80 ;  /* 0x000000505b05723e */ /* 0x000fe200000000ff */
[----:B------:R-:W-:Y:S01]  /*5080*/  FADD.FTZ R80, R34, R9 ;  /* 0x0000000922507221 */ /* 0x000fe20000010000 */
[----:B------:R-:W1:Y:S01]  /*5090*/  MUFU.EX2 R52, R52 ;  /* 0x0000003400347308 */ /* 0x000e620000000800 */
[----:B-----5:R-:W-:Y:S01]  /*50a0*/  FADD.FTZ R8, R93, R8 ;  /* 0x000000085d087221 */ /* 0x020fe20000010000 */
[----:B------:R-:W-:Y:S01]  /*50b0*/  FFMA.FTZ R88, R88, UR4, -R24 ;  /* 0x0000000458587c23 */ /* 0x000fe20008010818 */
[----:B------:R-:W-:Y:S01]  /*50c0*/  FADD.FTZ R80, R3, R80 ;  /* 0x0000005003507221 */ /* 0x000fe20000010000 */
[--C-:B------:R-:W-:Y:S01]  /*50d0*/  FFMA.FTZ R90, R90, UR4, -R24.reuse ;  /* 0x000000045a5a7c23 */ /* 0x100fe20008010818 */
[--C-:B------:R-:W-:Y:S01]  /*50e0*/  FFMA.FTZ R27, R61, UR4, -R24.reuse ;  /* 0x000000043d1b7c23 */ /* 0x100fe20008010818 */
[----:B------:R-:W-:Y:S01]  /*50f0*/  FFMA.FTZ R62, R62, UR4, -R24 ;  /* 0x000000043e3e7c23 */ /* 0x000fe20008010818 */
[----:B------:R-:W-:Y:S01]  /*5100*/  FADD.FTZ R11, R35, R80 ;  /* 0x00000050230b7221 */ /* 0x000fe20000010000 */
[----:B------:R-:W2:Y:S01]  /*5110*/  MUFU.EX2 R26, R26 ;  /* 0x0000001a001a7308 */ /* 0x000ea20000000800 */
[----:B0-----:R-:W-:Y:S01]  /*5120*/  FADD.FTZ R9, R25, R8 ;  /* 0x0000000819097221 */ /* 0x001fe20000010000 */
[--C-:B------:R-:W-:Y:S01]  /*5130*/  FFMA.FTZ R63, R63, UR4, -R24.reuse ;  /* 0x000000043f3f7c23 */ /* 0x100fe20008010818 */
[----:B------:R-:W-:Y:S01]  /*5140*/  FADD.FTZ R11, R10, R11 ;  /* 0x0000000b0a0b7221 */ /* 0x000fe20000010000 */
[--C-:B------:R-:W-:Y:S01]  /*5150*/  FFMA.FTZ R60, R60, UR4, -R24.reuse ;  /* 0x000000043c3c7c23 */ /* 0x100fe20008010818 */
[--C-:B------:R-:W-:Y:S01]  /*5160*/  FFMA.FTZ R54, R54, UR4, -R24.reuse ;  /* 0x0000000436367c23 */ /* 0x100fe20008010818 */
[----:B------:R-:W-:Y:S01]  /*5170*/  FFMA.FTZ R55, R55, UR4, -R24 ;  /* 0x0000000437377c23 */ /* 0x000fe20008010818 */
[----:B------:R-:W-:Y:S01]  /*5180*/  F2FP.F16.F32.PACK_AB R7, R93, R82 ;  /* 0x000000525d07723e */ /* 0x000fe200000000ff */
[----:B------:R-:W0:Y:S01]  /*5190*/  MUFU.EX2 R39, R39 ;  /* 0x0000002700277308 */ /* 0x000e220000000800 */
[----:B-1----:R-:W-:Y:S01]  /*51a0*/  FADD.FTZ R9, R52, R9 ;  /* 0x0000000934097221 */ /* 0x002fe20000010000 */
[----:B------:R-:W-:-:S02]  /*51b0*/  F2FP.F16.F32.PACK_AB R10, R10, R35 ;  /* 0x000000230a0a723e */ /* 0x000fc400000000ff */
[----:B------:R1:W-:Y:S04]  /*51c0*/  STSM.16.M88.4 [R2+0x24300], R4 ;  /* 0x0243000402007844 */ /* 0x0003e80000000200 */
[----:B------:R-:W3:Y:S01]  /*51d0*/  MUFU.EX2 R66, R66 ;  /* 0x0000004200427308 */ /* 0x000ee20000000800 */
[----:B--2---:R-:W-:-:S07]  /*51e0*/  FADD.FTZ R8, R26, R9 ;  /* 0x000000091a087221 */ /* 0x004fce0000010000 */
[----:B------:R-:W2:Y:S01]  /*51f0*/  MUFU.EX2 R85, R85 ;  /* 0x0000005500557308 */ /* 0x000ea20000000800 */
[----:B0-----:R-:W-:Y:S01]  /*5200*/  FADD.FTZ R9, R39, R8 ;  /* 0x0000000827097221 */ /* 0x001fe20000010000 */
[----:B------:R-:W-:Y:S01]  /*5210*/  FADD.FTZ R8, R12, R11 ;  /* 0x0000000b0c087221 */ /* 0x000fe20000010000 */
[----:B-1----:R-:W-:-:S05]  /*5220*/  F2FP.F16.F32.PACK_AB R4, R13, R12 ;  /* 0x0000000c0d04723e */ /* 0x002fca00000000ff */
[----:B------:R-:W0:Y:S01]  /*5230*/  MUFU.EX2 R68, R68 ;  /* 0x0000004400447308 */ /* 0x000e220000000800 */
[----:B---3--:R-:W-:Y:S01]  /*5240*/  FADD.FTZ R80, R66, R9 ;  /* 0x0000000942507221 */ /* 0x008fe20000010000 */
[----:B------:R-:W-:-:S04]  /*5250*/  FADD.FTZ R9, R13, R8 ;  /* 0x000000080d097221 */ /* 0x000fc80000010000 */
[----:B------:R-:W-:Y:S02]  /*5260*/  FADD.FTZ R8, R14, R9 ;  /* 0x000000090e087221 */ /* 0x000fe40000010000 */
[----:B------:R-:W1:Y:S01]  /*5270*/  MUFU.EX2 R89, R89 ;  /* 0x0000005900597308 */ /* 0x000e620000000800 */
[----:B--2---:R-:W-:Y:S01]  /*5280*/  FADD.FTZ R11, R85, R80 ;  /* 0x00000050550b7221 */ /* 0x004fe20000010000 */
[----:B------:R-:W-:Y:S01]  /*5290*/  FADD.FTZ R9, R15, R8 ;  /* 0x000000080f097221 */ /* 0x000fe20000010000 */
[----:B------:R-:W-:Y:S02]  /*52a0*/  F2FP.F16.F32.PACK_AB R8, R3, R34 ;  /* 0x000000220308723e */ /* 0x000fe400000000ff */
[----:B------:R-:W-:Y:S01]  /*52b0*/  F2FP.F16.F32.PACK_AB R5, R85, R66 ;  /* 0x000000425505723e */ /* 0x000fe200000000ff */
[----:B------:R-:W-:Y:S01]  /*52c0*/  FADD.FTZ R24, R20, R9 ;  /* 0x0000000914187221 */ /* 0x000fe20000010000 */
[----:B------:R-:W-:Y:S01]  /*52d0*/  F2FP.F16.F32.PACK_AB R9, R52, R25 ;  /* 0x000000193409723e */ /* 0x000fe200000000ff */
[----:B------:R-:W2:Y:S01]  /*52e0*/  MUFU.EX2 R70, R70 ;  /* 0x0000004600467308 */ /* 0x000ea20000000800 */
[----:B0-----:R-:W-:Y:S01]  /*52f0*/  FADD.FTZ R80, R68, R11 ;  /* 0x0000000b44507221 */ /* 0x001fe20000010000 */
[----:B------:R-:W-:Y:S01]  /*5300*/  FADD.FTZ R3, R21, R24 ;  /* 0x0000001815037221 */ /* 0x000fe20000010000 */
[----:B------:R-:W-:-:S03]  /*5310*/  CS2R R66, SRZ ;  /* 0x0000000000427805 */ /* 0x000fc6000001ff00 */
[----:B------:R-:W-:Y:S02]  /*5320*/  FADD.FTZ R6, R48, R3 ;  /* 0x0000000330067221 */ /* 0x000fe40000010000 */
[----:B------:R-:W0:Y:S01]  /*5330*/  MUFU.EX2 R75, R75 ;  /* 0x0000004b004b7308 */ /* 0x000e220000000800 */
[----:B-1----:R-:W-:Y:S01]  /*5340*/  FADD.FTZ R11, R89, R80 ;  /* 0x00000050590b7221 */ /* 0x002fe20000010000 */
[----:B------:R-:W-:Y:S01]  /*5350*/  FADD.FTZ R3, R49, R6 ;  /* 0x0000000631037221 */ /* 0x000fe20000010000 */
[----:B------:R-:W-:-:S03]  /*5360*/  F2FP.F16.F32.PACK_AB R6, R15, R14 ;  /* 0x0000000e0f06723e */ /* 0x000fc600000000ff */
[----:B------:R-:W-:Y:S02]  /*5370*/  FADD.FTZ R12, R56, R3 ;  /* 0x00000003380c7221 */ /* 0x000fe40000010000 */
[----:B------:R-:W1:Y:S01]  /*5380*/  MUFU.EX2 R76, R76 ;  /* 0x0000004c004c7308 */ /* 0x000e620000000800 */
[----:B--2---:R-:W-:Y:S01]  /*5390*/  FADD.FTZ R34, R70, R11 ;  /* 0x0000000b46227221 */ /* 0x004fe20000010000 */
[----:B------:R-:W-:Y:S01]  /*53a0*/  FADD.FTZ R13, R57, R12 ;  /* 0x0000000c390d7221 */ /* 0x000fe20000010000 */
[----:B------:R-:W-:Y:S02]  /*53b0*/  F2FP.F16.F32.PACK_AB R12, R21, R20 ;  /* 0x00000014150c723e */ /* 0x000fe400000000ff */
[----:B------:R-:W-:Y:S01]  /*53c0*/  F2FP.F16.F32.PACK_AB R11, R39, R26 ;  /* 0x0000001a270b723e */ /* 0x000fe200000000ff */
[----:B------:R-:W-:Y:S02]  /*53d0*/  FADD.FTZ R20, R58, R13 ;  /* 0x0000000d3a147221 */ /* 0x000fe40000010000 */
[----:B------:R-:W2:Y:S01]  /*53e0*/  MUFU.EX2 R77, R77 ;  /* 0x0000004d004d7308 */ /* 0x000ea20000000800 */
[C---:B0-----:R-:W-:Y:S01]  /*53f0*/  FADD.FTZ R25, R75.reuse, R34 ;  /* 0x000000224b197221 */ /* 0x041fe20000010000 */
[----:B------:R-:W-:Y:S01]  /*5400*/  STSM.16.M88.4 [R2+0x25b00], R8 ;  /* 0x025b000802007844 */ /* 0x000fe20000000200 */
[----:B------:R-:W-:-:S05]  /*5410*/  F2FP.F16.F32.PACK_AB R13, R75, R70 ;  /* 0x000000464b0d723e */ /* 0x000fca00000000ff */
[----:B------:R-:W0:Y:S01]  /*5420*/  MUFU.EX2 R64, R64 ;  /* 0x0000004000407308 */ /* 0x000e220000000800 */
[----:B-1----:R-:W-:Y:S01]  /*5430*/  FADD.FTZ R24, R76, R25 ;  /* 0x000000194c187221 */ /* 0x002fe20000010000 */
[----:B------:R-:W-:-:S06]  /*5440*/  FADD.FTZ R25, R53, R20 ;  /* 0x0000001435197221 */ /* 0x000fcc0000010000 */
        /* <DEDUP_REMOVED lines=8> */
[----:B------:R-:W-:Y:S02]  /*54d0*/  F2FP.F16.F32.PACK_AB R7, R89, R68 ;  /* 0x000000445907723e */ /* 0x000fe400000000ff */
[----:B------:R-:W-:-:S03]  /*54e0*/  CS2R R56, SRZ ;  /* 0x0000000000387805 */ /* 0x000fc6000001ff00 */
[----:B------:R0:W-:Y:S01]  /*54f0*/  STSM.16.M88.4 [R2+0x27300], R4 ;  /* 0x0273000402007844 */ /* 0x0001e20000000200 */
[----:B------:R-:W3:Y:S01]  /*5500*/  MUFU.EX2 R78, R78 ;  /* 0x0000004e004e7308 */ /* 0x000ee20000000800 */
[----:B-1----:R-:W-:-:S07]  /*5510*/  FADD.FTZ R14, R79, R14 ;  /* 0x0000000e4f0e7221 */ /* 0x002fce0000010000 */
[----:B------:R-:W1:Y:S01]  /*5520*/  MUFU.EX2 R0, R87 ;  /* 0x0000005700007308 */ /* 0x000e620000000800 */
[----:B--2---:R-:W-:Y:S01]  /*5530*/  FADD.FTZ R21, R71, R14 ;  /* 0x0000000e47157221 */ /* 0x004fe20000010000 */
[----:B------:R-:W-:Y:S02]  /*5540*/  F2FP.F16.F32.PACK_AB R14, R49, R48 ;  /* 0x00000030310e723e */ /* 0x000fe400000000ff */
[----:B------:R-:W-:Y:S02]  /*5550*/  CS2R R48, SRZ ;  /* 0x0000000000307805 */ /* 0x000fe4000001ff00 */
[----:B0-----:R-:W-:Y:S02]  /*5560*/  F2FP.F16.F32.PACK_AB R4, R51, R42 ;  /* 0x0000002a3304723e */ /* 0x001fe400000000ff */
[----:B------:R-:W0:Y:S01]  /*5570*/  MUFU.EX2 R69, R69 ;  /* 0x0000004500457308 */ /* 0x000e220000000800 */
[----:B---3--:R-:W-:Y:S01]  /*5580*/  FADD.FTZ R21, R78, R21 ;  /* 0x000000154e157221 */ /* 0x008fe20000010000 */
[----:B------:R2:W-:Y:S06]  /*5590*/  STSM.16.M88.4 [R2+0x28b00], R12 ;  /* 0x028b000c02007844 */ /* 0x0005ec0000000200 */
[----:B------:R-:W3:Y:S01]  /*55a0*/  MUFU.EX2 R30, R30 ;  /* 0x0000001e001e7308 */ /* 0x000ee20000000800 */
[----:B-1----:R-:W-:-:S07]  /*55b0*/  FADD.FTZ R26, R0, R21 ;  /* 0x00000015001a7221 */ /* 0x002fce0000010000 */
[----:B------:R-:W1:Y:S01]  /*55c0*/  MUFU.EX2 R31, R31 ;  /* 0x0000001f001f7308 */ /* 0x000e620000000800 */
[----:B0-----:R-:W-:Y:S01]  /*55d0*/  FADD.FTZ R35, R69, R26 ;  /* 0x0000001a45237221 */ /* 0x001fe20000010000 */
[----:B------:R-:W-:Y:S01]  /*55e0*/  FADD.FTZ R26, R46, R25 ;  /* 0x000000192e1a7221 */ /* 0x000fe20000010000 */
[----:B------:R-:W-:Y:S02]  /*55f0*/  F2FP.F16.F32.PACK_AB R25, R79, R64 ;  /* 0x000000404f19723e */ /* 0x000fe400000000ff */
[----:B------:R-:W-:Y:S01]  /*5600*/  CS2R R64, SRZ ;  /* 0x0000000000407805 */ /* 0x000fe2000001ff00 */
[----:B------:R-:W-:Y:S01]  /*5610*/  FADD.FTZ R8, R47, R26 ;  /* 0x0000001a2f087221 */ /* 0x000fe20000010000 */
[----:B------:R-:W-:Y:S01]  /*5620*/  F2FP.F16.F32.PACK_AB R26, R53, R58 ;  /* 0x0000003a351a723e */ /* 0x000fe200000000ff */
[----:B------:R-:W0:Y:S01]  /*5630*/  MUFU.EX2 R38, R38 ;  /* 0x0000002600267308 */ /* 0x000e220000000800 */
[----:B---3--:R-:W-:Y:S01]  /*5640*/  FADD.FTZ R34, R30, R35 ;  /* 0x000000231e227221 */ /* 0x008fe20000010000 */
[----:B------:R-:W-:Y:S01]  /*5650*/  FADD.FTZ R7, R43, R8 ;  /* 0x000000082b077221 */ /* 0x000fe20000010000 */
[----:B------:R-:W-:-:S03]  /*5660*/  CS2R R52, SRZ ;  /* 0x0000000000347805 */ /* 0x000fc6000001ff00 */
[C---:B------:R-:W-:Y:S02]  /*5670*/  FADD.FTZ R8, R44.reuse, R7 ;  /* 0x000000072c087221 */ /* 0x040fe40000010000 */
[----:B------:R-:W3:Y:S01]  /*5680*/  MUFU.EX2 R59, R59 ;  /* 0x0000003b003b7308 */ /* 0x000ee20000000800 */
[----:B-1----:R-:W-:Y:S01]  /*5690*/  FADD.FTZ R5, R31, R34 ;  /* 0x000000221f057221 */ /* 0x002fe20000010000 */
[----:B------:R-:W-:Y:S01]  /*56a0*/  FADD.FTZ R9, R41, R8 ;  /* 0x0000000829097221 */ /* 0x000fe20000010000 */
[----:B------:R-:W-:Y:S02]  /*56b0*/  F2FP.F16.F32.PACK_AB R7, R31, R30 ;  /* 0x0000001e1f07723e */ /* 0x000fe400000000ff */
[----:B------:R-:W-:Y:S02]  /*56c0*/  CS2R R34, SRZ ;  /* 0x0000000000227805 */ /* 0x000fe4000001ff00 */
[----:B------:R-:W-:Y:S01]  /*56d0*/  F2FP.F16.F32.PACK_AB R8, R44, R43 ;  /* 0x0000002b2c08723e */ /* 0x000fe200000000ff */
[----:B------:R-:W1:Y:S01]  /*56e0*/  MUFU.EX2 R61, R83 ;  /* 0x00000053003d7308 */ /* 0x000e620000000800 */
[----:B0-----:R-:W-:Y:S01]  /*56f0*/  FADD.FTZ R6, R38, R5 ;  /* 0x0000000526067221 */ /* 0x001fe20000010000 */
[----:B------:R-:W-:-:S02]  /*5700*/  F2FP.F16.F32.PACK_AB R5, R69, R0 ;  /* 0x000000004505723e */ /* 0x000fc400000000ff */
[----:B------:R-:W-:-:S04]  /*5710*/  CS2R R68, SRZ ;  /* 0x0000000000447805 */ /* 0x000fc8000001ff00 */
[----:B------:R-:W0:Y:S01]  /*5720*/  MUFU.EX2 R37, R37 ;  /* 0x0000002500257308 */ /* 0x000e220000000800 */
[----:B---3--:R-:W-:Y:S01]  /*5730*/  FADD.FTZ R0, R59, R6 ;  /* 0x000000063b007221 */ /* 0x008fe20000010000 */
[----:B------:R-:W-:Y:S02]  /*5740*/  F2FP.F16.F32.PACK_AB R6, R47, R46 ;  /* 0x0000002e2f06723e */ /* 0x000fe400000000ff */
[----:B------:R-:W-:-:S04]  /*5750*/  CS2R R46, SRZ ;  /* 0x00000000002e7805 */ /* 0x000fc8000001ff00 */
[----:B------:R-:W3:Y:S01]  /*5760*/  MUFU.EX2 R40, R40 ;  /* 0x0000002800287308 */ /* 0x000ee20000000800 */
[----:B-1----:R-:W-:Y:S01]  /*5770*/  FADD.FTZ R11, R61, R0 ;  /* 0x000000003d0b7221 */ /* 0x002fe20000010000 */
[----:B------:R-:W-:-:S06]  /*5780*/  FADD.FTZ R0, R50, R9 ;  /* 0x0000000932007221 */ /* 0x000fcc0000010000 */
[----:B------:R-:W1:Y:S01]  /*5790*/  MUFU.EX2 R86, R86 ;  /* 0x0000005600567308 */ /* 0x000e620000000800 */
[----:B0-----:R-:W-:-:S07]  /*57a0*/  FADD.FTZ R9, R37, R0 ;  /* 0x0000000025097221 */ /* 0x001fce0000010000 */
[----:B------:R-:W2:Y:S01]  /*57b0*/  MUFU.EX2 R33, R33 ;  /* 0x0000002100217308 */ /* 0x000ea20000000800 */
[C---:B---3--:R-:W-:Y:S01]  /*57c0*/  FADD.FTZ R10, R40.reuse, R9 ;  /* 0x00000009280a7221 */ /* 0x048fe20000010000 */
[----:B------:R-:W-:Y:S02]  /*57d0*/  F2FP.F16.F32.PACK_AB R9, R59, R38 ;  /* 0x000000263b09723e */ /* 0x000fe400000000ff */
[----:B------:R-:W-:Y:S02]  /*57e0*/  CS2R R58, SRZ ;  /* 0x00000000003a7805 */ /* 0x000fe4000001ff00 */
[----:B------:R-:W-:Y:S02]  /*57f0*/  F2FP.F16.F32.PACK_AB R40, R40, R37 ;  /* 0x000000252828723e */ /* 0x000fe400000000ff */
[----:B------:R-:W-:Y:S01]  /*5800*/  CS2R R38, SRZ ;  /* 0x0000000000267805 */ /* 0x000fe2000001ff00 */
[----:B------:R-:W0:Y:S01]  /*5810*/  MUFU.EX2 R88, R88 ;  /* 0x0000005800587308 */ /* 0x000e220000000800 */
[----:B-1----:R-:W-:-:S07]  /*5820*/  FADD.FTZ R11, R86, R11 ;  /* 0x0000000b560b7221 */ /* 0x002fce0000010000 */
[----:B------:R-:W1:Y:S01]  /*5830*/  MUFU.EX2 R36, R36 ;  /* 0x0000002400247308 */ /* 0x000e620000000800 */
[----:B--2---:R-:W-:Y:S01]  /*5840*/  FADD.FTZ R13, R33, R10 ;  /* 0x0000000a210d7221 */ /* 0x004fe20000010000 */
[----:B------:R-:W-:Y:S02]  /*5850*/  F2FP.F16.F32.PACK_AB R10, R50, R41 ;  /* 0x00000029320a723e */ /* 0x000fe400000000ff */
[----:B------:R-:W-:-:S04]  /*5860*/  CS2R R50, SRZ ;  /* 0x0000000000327805 */ /* 0x000fc8000001ff00 */
[----:B------:R-:W2:Y:S01]  /*5870*/  MUFU.EX2 R3, R90 ;  /* 0x0000005a00037308 */ /* 0x000ea20000000800 */
[----:B0-----:R-:W-:-:S07]  /*5880*/  FADD.FTZ R0, R88, R11 ;  /* 0x0000000b58007221 */ /* 0x001fce0000010000 */
[----:B------:R-:W-:Y:S01]  /*5890*/  MUFU.EX2 R29, R29 ;  /* 0x0000001d001d7308 */ /* 0x000fe20000000800 */
[----:B-1----:R-:W-:-:S07]  /*58a0*/  F2FP.F16.F32.PACK_AB R42, R36, R33 ;  /* 0x00000021242a723e */ /* 0x002fce00000000ff */
[----:B------:R0:W1:Y:S01]  /*58b0*/  MUFU.EX2 R20, R27 ;  /* 0x0000001b00147308 */ /* 0x0000620000000800 */
[C---:B--2---:R-:W-:Y:S01]  /*58c0*/  FADD.FTZ R11, R3.reuse, R0 ;  /* 0x00000000030b7221 */ /* 0x044fe20000010000 */
[----:B------:R-:W-:-:S06]  /*58d0*/  F2FP.F16.F32.PACK_AB R41, R3, R88 ;  /* 0x000000580329723e */ /* 0x000fcc00000000ff */
[----:B------:R-:W-:Y:S01]  /*58e0*/  MUFU.EX2 R28, R28 ;  /* 0x0000001c001c7308 */ /* 0x000fe20000000800 */
[----:B0-----:R-:W-:Y:S02]  /*58f0*/  F2FP.F16.F32.PACK_AB R27, R78, R71 ;  /* 0x000000474e1b723e */ /* 0x001fe400000000ff */
[----:B------:R-:W-:-:S03]  /*5900*/  CS2R R70, SRZ ;  /* 0x0000000000467805 */ /* 0x000fc6000001ff00 */
[----:B------:R0:W-:Y:S02]  /*5910*/  STSM.16.M88.4 [R2+0x2a300], R24 ;  /* 0x02a3001802007844 */ /* 0x0001e40000000200 */
[----:B------:R-:W2:Y:S01]  /*5920*/  MUFU.EX2 R21, R62 ;  /* 0x0000003e00157308 */ /* 0x000ea20000000800 */
[----:B-1----:R-:W-:Y:S01]  /*5930*/  FADD.FTZ R0, R20, R11 ;  /* 0x0000000b14007221 */ /* 0x002fe20000010000 */
[----:B------:R1:W-:Y:S01]  /*5940*/  STSM.16.M88.4 [R2+0x2bb00], R4 ;  /* 0x02bb000402007844 */ /* 0x0003e20000000200 */
[----:B------:R-:W-:-:S05]  /*5950*/  F2FP.F16.F32.PACK_AB R11, R86, R61 ;  /* 0x0000003d560b723e */ /* 0x000fca00000000ff */
[----:B------:R-:W-:Y:S01]  /*5960*/  MUFU.EX2 R32, R32 ;  /* 0x0000002000207308 */ /* 0x000fe20000000800 */
[----:B------:R-:W-:Y:S01]  /*5970*/  STSM.16.M88.4 [R2+0x2d300], R8 ;  /* 0x02d3000802007844 */ /* 0x000fe20000000200 */
[----:B0-----:R-:W-:Y:S02]  /*5980*/  CS2R R26, SRZ ;  /* 0x00000000001a7805 */ /* 0x001fe4000001ff00 */
[----:B------:R-:W-:-:S04]  /*5990*/  CS2R R24, SRZ ;  /* 0x0000000000187805 */ /* 0x000fc8000001ff00 */
[----:B------:R-:W0:Y:S01]  /*59a0*/  MUFU.EX2 R45, R45 ;  /* 0x0000002d002d7308 */ /* 0x000e220000000800 */
[C---:B--2---:R-:W-:Y:S01]  /*59b0*/  F2FP.F16.F32.PACK_AB R43, R21.reuse, R20 ;  /* 0x00000014152b723e */ /* 0x044fe200000000ff */
[----:B-1----:R-:W-:Y:S01]  /*59c0*/  FADD.FTZ R4, R36, R13 ;  /* 0x0000000d24047221 */ /* 0x002fe20000010000 */
[----:B------:R-:W-:Y:S01]  /*59d0*/  FADD.FTZ R0, R21, R0 ;  /* 0x0000000015007221 */ /* 0x000fe20000010000 */
[----:B------:R-:W-:Y:S01]  /*59e0*/  IMAD.U32 R6, RZ, RZ, UR15 ;  /* 0x0000000fff067e24 */ /* 0x000fe2000f8e00ff */
[----:B------:R-:W-:Y:S01]  /*59f0*/  CS2R R36, SRZ ;  /* 0x0000000000247805 */ /* 0x000fe2000001ff00 */
[----:B------:R-:W-:Y:S01]  /*5a00*/  FADD.FTZ R3, R29, R4 ;  /* 0x000000041d037221 */ /* 0x000fe20000010000 */
[----:B------:R1:W-:Y:S01]  /*5a10*/  STSM.16.M88.4 [R2+0x2eb00], R40 ;  /* 0x02eb002802007844 */ /* 0x0003e20000000200 */
[----:B------:R-:W2:Y:S02]  /*5a20*/  MUFU.EX2 R63, R63 ;  /* 0x0000003f003f7308 */ /* 0x000ea40000000800 */
[C---:B------:R-:W-:Y:S01]  /*5a30*/  FADD.FTZ R3, R28.reuse, R3 ;  /* 0x000000031c037221 */ /* 0x040fe20000010000 */
[----:B------:R-:W-:-:S05]  /*5a40*/  F2FP.F16.F32.PACK_AB R28, R28, R29 ;  /* 0x0000001d1c1c723e */ /* 0x000fca00000000ff */
[----:B------:R-:W3:Y:S01]  /*5a50*/  MUFU.EX2 R60, R60 ;  /* 0x0000003c003c7308 */ /* 0x000ee20000000800 */
[----:B0-----:R-:W-:Y:S01]  /*5a60*/  F2FP.F16.F32.PACK_AB R30, R45, R32 ;  /* 0x000000202d1e723e */ /* 0x001fe200000000ff */
[----:B------:R-:W-:-:S04]  /*5a70*/  FADD.FTZ R32, R32, R3 ;  /* 0x0000000320207221 */ /* 0x000fc80000010000 */
[----:B------:R-:W-:Y:S01]  /*5a80*/  FADD.FTZ R3, R45, R32 ;  /* 0x000000202d037221 */ /* 0x000fe20000010000 */
[----:B------:R-:W-:Y:S01]  /*5a90*/  CS2R R44, SRZ ;  /* 0x00000000002c7805 */ /* 0x000fe2000001ff00 */
[----:B------:R-:W0:Y:S01]  /*5aa0*/  MUFU.EX2 R54, R54 ;  /* 0x0000003600367308 */ /* 0x000e220000000800 */
[----:B--2---:R-:W-:Y:S01]  /*5ab0*/  FADD.FTZ R5, R63, R0 ;  /* 0x000000003f057221 */ /* 0x004fe20000010000 */
[----:B-1----:R-:W-:Y:S02]  /*5ac0*/  CS2R R42, SRZ ;  /* 0x00000000002a7805 */ /* 0x002fe4000001ff00 */
[----:B------:R-:W-:Y:S02]  /*5ad0*/  CS2R R40, SRZ ;  /* 0x0000000000287805 */ /* 0x000fe4000001ff00 */
[----:B------:R-:W-:Y:S02]  /*5ae0*/  CS2R R32, SRZ ;  /* 0x0000000000207805 */ /* 0x000fe4000001ff00 */
[----:B------:R-:W1:Y:S01]  /*5af0*/  MUFU.EX2 R55, R55 ;  /* 0x0000003700377308 */ /* 0x000e620000000800 */
[C---:B---3--:R-:W-:Y:S01]  /*5b00*/  F2FP.F16.F32.PACK_AB R29, R60.reuse, R63 ;  /* 0x0000003f3c1d723e */ /* 0x048fe200000000ff */
[----:B------:R-:W-:Y:S01]  /*5b10*/  FADD.FTZ R5, R60, R5 ;  /* 0x000000053c057221 */ /* 0x000fe20000010000 */
[----:B------:R-:W-:-:S02]  /*5b20*/  CS2R R62, SRZ ;  /* 0x00000000003e7805 */ /* 0x000fc4000001ff00 */
[----:B------:R-:W-:Y:S01]  /*5b30*/  CS2R R60, SRZ ;  /* 0x00000000003c7805 */ /* 0x000fe2000001ff00 */
[----:B0-----:R-:W-:Y:S01]  /*5b40*/  FADD.FTZ R0, R54, R5 ;  /* 0x0000000536007221 */ /* 0x001fe20000010000 */
[----:B-1----:R-:W-:-:S03]  /*5b50*/  F2FP.F16.F32.PACK_AB R31, R55, R54 ;  /* 0x00000036371f723e */ /* 0x002fc600000000ff */
[----:B------:R-:W-:Y:S01]  /*5b60*/  FADD.FTZ R0, R55, R0 ;  /* 0x0000000037007221 */ /* 0x000fe20000010000 */
[----:B------:R-:W-:Y:S01]  /*5b70*/  CS2R R54, SRZ ;  /* 0x0000000000367805 */ /* 0x000fe2000001ff00 */
[----:B------:R0:W-:Y:S01]  /*5b80*/  STSM.16.M88.4 [R2+0x30300], R28 ;  /* 0x0303001c02007844 */ /* 0x0001e20000000200 */
[----:B------:R1:W-:Y:S06]  /*5b90*/  MEMBAR.ALL.CTA ;  /* 0x0000000000007992 */ /* 0x0003ec0000008000 */
[----:B-1----:R-:W1:Y:S01]  /*5ba0*/  FENCE.VIEW.ASYNC.S ;  /* 0x00000000000073c6 */ /* 0x002e620000000000 */
[----:B0-----:R-:W-:-:S02]  /*5bb0*/  CS2R R30, SRZ ;  /* 0x00000000001e7805 */ /* 0x001fc4000001ff00 */
[----:B------:R-:W-:Y:S01]  /*5bc0*/  CS2R R28, SRZ ;  /* 0x00000000001c7805 */ /* 0x000fe2000001ff00 */
[----:B-1----:R-:W-:Y:S01]  /*5bd0*/  NOP ;  /* 0x0000000000007918 */ /* 0x002fe20000000000 */
[----:B------:R-:W-:Y:S05]  /*5be0*/  @!P3 BRA `(.L_x_11799) ;  /* 0x0000004800d0b947 */ /* 0x000fea0003800000 */
[----:B------:R-:W-:Y:S01]  /*5bf0*/  IMAD.MOV.U32 R5, RZ, RZ, R72 ;  /* 0x000000ffff057224 */ /* 0x000fe200078e0048 */
[----:B------:R-:W-:Y:S01]  /*5c00*/  UMOV UR39, UR60 ;  /* 0x0000003c00277c82 */ /* 0x000fe20008000000 */
[----:B------:R-:W-:Y:S01]  /*5c10*/  IMAD.MOV.U32 R4, RZ, RZ, R74 ;  /* 0x000000ffff047224 */ /* 0x000fe200078e004a */
[----:B------:R-:W-:Y:S01]  /*5c20*/  UMOV UR7, UR36 ;  /* 0x0000002400077c82 */ /* 0x000fe20008000000 */
[----:B------:R-:W-:Y:S01]  /*5c30*/  IMAD.MOV.U32 R71, RZ, RZ, RZ ;  /* 0x000000ffff477224 */ /* 0x000fe200078e00ff */
[----:B------:R-:W-:-:S06]  /*5c40*/  ULDC UR5, c[0x0][0x9d8] ;  /* 0x0002760000057ab9 */ /* 0x000fcc0000000800 */
.L_x_11808:
[----:B------:R-:W-:Y:S01]  /*5c50*/  R2UR UR4, R16 ;  /* 0x00000000100472ca */ /* 0x000fe200000e0000 */
[----:B------:R-:W-:-:S04]  /*5c60*/  UIADD3 UR36, UR7, 0x1, URZ ;  /* 0x0000000107247890 */ /* 0x000fc8000fffe03f */
[----:B------:R-:W-:-:S04]  /*5c70*/  UISETP.NE.AND UP1, UPT, UR36, 0x2, UPT ;  /* 0x000000022400788c */ /* 0x000fc8000bf25270 */
[----:B------:R-:W-:Y:S02]  /*5c80*/  USEL UR60, URZ, 0x1, UP1 ;  /* 0x000000013f3c7887 */ /* 0x000fe40008800000 */
[----:B------:R-:W-:Y:S02]  /*5c90*/  USEL UR36, UR36, URZ, UP1 ;  /* 0x0000003f24247287 */ /* 0x000fe40008800000 */
[----:B------:R-:W-:Y:S01]  /*5ca0*/  ISETP.NE.AND P4, PT, RZ, UR4, PT ;  /* 0x00000004ff007c0c */ /* 0x000fe2000bf85270 */
[----:B------:R-:W-:-:S12]  /*5cb0*/  ULOP3.LUT UR60, UR39, UR60, URZ, 0x3c, !UPT ;  /* 0x0000003c273c7292 */ /* 0x000fd8000f8e3c3f */
[----:B-1----:R-:W-:Y:S05]  /*5cc0*/  @P4 BRA `(.L_x_11800) ;  /* 0x00000000002c4947 */ /* 0x002fea0003800000 */
[----:B------:R-:W-:Y:S05]  /*5cd0*/  @!P0 BRA `(.L_x_11801) ;  /* 0x0000000000048947 */ /* 0x000fea0003800000 */
[----:B------:R-:W-:Y:S01]  /*5ce0*/  BPT.TRAP 0x1 ;  /* 0x000000040000795c */ /* 0x000fe20000300000 */
.L_x_11801:
[----:B------:R-:W-:Y:S01]  /*5cf0*/  ULEA UR4, UR36, UR37, 0x3 ;  /* 0x0000002524047291 */ /* 0x000fe2000f8e183f */
[----:B------:R-:W-:-:S05]  /*5d00*/  IMAD.U32 R7, RZ, RZ, UR60 ;  /* 0x0000003cff077e24 */ /* 0x000fca000f8e00ff */
[----:B------:R-:W-:-:S04]  /*5d10*/  SHF.L.U32 R7, R7, 0x1f, RZ ;  /* 0x0000001f07077819 */ /* 0x000fc800000006ff */
[----:B------:R0:W1:Y:S01]  /*5d20*/  SYNCS.PHASECHK.TRANS64.TRYWAIT P3, [UR4+0x31c30], R7 ;  /* 0x031c3007ff0075a7 */ /* 0x0000620008060144 */
[----:B------:R-:W-:Y:S05]  /*5d30*/  @!P0 BRA `(.L_x_11802) ;  /* 0x0000000000048947 */ /* 0x000fea0003800000 */
[----:B------:R-:W-:Y:S01]  /*5d40*/  BPT.TRAP 0x1 ;  /* 0x000000040000795c */ /* 0x000fe20000300000 */
.L_x_11802:
[----:B-1----:R-:W-:Y:S05]  /*5d50*/  @P3 BRA `(.L_x_11800) ;  /* 0x0000000000083947 */ /* 0x002fea0003800000 */
[----:B------:R-:W1:Y:S02]  /*5d60*/  SYNCS.PHASECHK.TRANS64.TRYWAIT P3, [UR4+0x31c30], R7 ;  /* 0x031c3007ff0075a7 */ /* 0x000e640008060144 */
[----:B-1----:R-:W-:Y:S05]  /*5d70*/  @!P3 BRA `(.L_x_11803) ;  /* 0x000000f8006cb947 */ /* 0x002fea0003800000 */
.L_x_11800:
        /* <DEDUP_REMOVED lines=356> */
.L_x_11805:
[----:B------:R-:W-:Y:S01]  /*73c0*/  ULEA UR4, UR7, UR37, 0x3 ;  /* 0x0000002507047291 */ /* 0x000fe2000f8e183f */
[----:B------:R-:W-:-:S05]  /*73d0*/  IMAD.U32 R7, RZ, RZ, UR39 ;  /* 0x00000027ff077e24 */ /* 0x000fca000f8e00ff */
[----:B------:R-:W-:-:S04]  /*73e0*/  SHF.L.U32 R7, R7, 0x1f, RZ ;  /* 0x0000001f07077819 */ /* 0x000fc800000006ff */
[----:B------:R0:W1:Y:S01]  /*73f0*/  SYNCS.PHASECHK.TRANS64.TRYWAIT P3, [UR4+0x31c50], R7 ;  /* 0x031c5007ff0075a7 */ /* 0x0000620008060144 */
[----:B------:R-:W-:Y:S05]  /*7400*/  @!P0 BRA `(.L_x_11806) ;  /* 0x0000000000048947 */ /* 0x000fea0003800000 */
[----:B------:R-:W-:Y:S01]  /*7410*/  BPT.TRAP 0x1 ;  /* 0x000000040000795c */ /* 0x000fe20000300000 */
.L_x_11806:
[----:B-1----:R-:W-:Y:S05]  /*7420*/  @P3 BRA `(.L_x_11804) ;  /* 0x0000000000083947 */ /* 0x002fea0003800000 */
[----:B------:R-:W1:Y:S02]  /*7430*/  SYNCS.PHASECHK.TRANS64.TRYWAIT P3, [UR4+0x31c50], R7 ;  /* 0x031c5007ff0075a7 */ /* 0x000e640008060144 */
[----:B-1----:R-:W-:Y:S05]  /*7440*/  @!P3 BRA `(.L_x_11807) ;  /* 0x000000e000d0b947 */ /* 0x002fea0003800000 */
.L_x_11804:
[----:B------:R-:W-:Y:S01]  /*7450*/  UIADD3 UR4, UR37, 0x200, URZ ;  /* 0x0000020025047890 */ /* 0x000fe2000fffe03f */
[----:B------:R-:W-:Y:S01]  /*7460*/  WARPGROUP.ARRIVE ;  /* 0x00000000000079c5 */ /* 0x000fe20000000000 */
[----:B------:R-:W-:Y:S01]  /*7470*/  ULOP3.LUT UR10, UR61, 0x10000, URZ, 0xfc, !UPT ;  /* 0x000100003d0a7892 */ /* 0x000fe2000f8efc3f */
[----:B------:R-:W-:Y:S01]  /*7480*/  R2UR UR15, R18 ;  /* 0x00000000120f72ca */ /* 0x000fe200000e0000 */
[----:B------:R-:W-:Y:S01]  /*7490*/  USHF.R.U32.HI UR4, URZ, 0x4, UR4 ;  /* 0x000000043f047899 */ /* 0x000fe20008011604 */
[----:B------:R-:W-:Y:S01]  /*74a0*/  FMUL.FTZ R21, R130, UR5 ;  /* 0x0000000582157c20 */ /* 0x000fe20008410000 */
[----:B------:R-:W-:Y:S01]  /*74b0*/  UMOV UR33, 0xc0000010 ;  /* 0xc000001000217882 */ /* 0x000fe20000000000 */
[----:B------:R-:W-:Y:S01]  /*74c0*/  UMOV UR35, 0x80000020 ;  /* 0x8000002000237882 */ /* 0x000fe20000000000 */
[----:B------:R-:W-:Y:S01]  /*74d0*/  ULOP3.LUT UR4, UR4, 0x3fff, URZ, 0xc0, !UPT ;  /* 0x00003fff04047892 */ /* 0x000fe2000f8ec03f */
[----:B------:R-:W-:Y:S01]  /*74e0*/  FMUL.FTZ R130, R133, UR5 ;  /* 0x0000000585827c20 */ /* 0x000fe20008410000 */
[----:B------:R-:W-:Y:S01]  /*74f0*/  UMOV UR32, UR10 ;  /* 0x0000000a00207c82 */ /* 0x000fe20008000000 */
[----:B------:R-:W-:Y:S01]  /*7500*/  FMUL.FTZ R20, R129, UR5 ;  /* 0x0000000581147c20 */ /* 0x000fe20008410000 */
        /* <DEDUP_REMOVED lines=8> */
[----:B------:R-:W-:-:S02]  /*7590*/  VIADD R134, R22, UR15 ;  /* 0x0000000f16867c36 */ /* 0x000fc40008000000 */
[----:B------:R-:W-:Y:S01]  /*75a0*/  FMUL.FTZ R14, R128, UR5 ;  /* 0x00000005800e7c20 */ /* 0x000fe20008410000 */
        /* <DEDUP_REMOVED lines=10> */
[----:B------:R-:W-:Y:S01]  /*7650*/  @UP0 ULDC UR4, c[0x0][0x44c] ;  /* 0x0001130000040ab9 */ /* 0x000fe20000000800 */
[----:B------:R-:W-:Y:S01]  /*7660*/  FMUL.FTZ R115, R116, UR5 ;  /* 0x0000000574737c20 */ /* 0x000fe20008410000 */
[----:B------:R-:W-:Y:S01]  /*7670*/  FMUL.FTZ R116, R117, UR5 ;  /* 0x0000000575747c20 */ /* 0x000fe20008410000 */
[----:B------:R-:W-:-:S04]  /*7680*/  @P2 IMAD.HI.U32 R135, R134, UR4, RZ ;  /* 0x0000000486872c27 */ /* 0x000fc8000f8e00ff */
[----:B------:R-:W-:Y:S01]  /*7690*/  FMUL.FTZ R117, R118, UR5 ;  /* 0x0000000576757c20 */ /* 0x000fe20008410000 */
[----:B------:R-:W-:Y:S01]  /*76a0*/  FMUL.FTZ R118, R119, UR5 ;  /* 0x0000000577767c20 */ /* 0x000fe20008410000 */
[----:B------:R-:W-:Y:S01]  /*76b0*/  FMUL.FTZ R119, R98, UR5 ;  /* 0x0000000562777c20 */ /* 0x000fe20008410000 */
[----:B------:R-:W-:Y:S01]  /*76c0*/  @UP0 ULDC UR4, c[0x0][0x450] ;  /* 0x0001140000040ab9 */ /* 0x000fe20000000800 */
[----:B------:R-:W-:Y:S01]  /*76d0*/  IMAD.MOV.U32 R98, RZ, RZ, R134 ;  /* 0x000000ffff627224 */ /* 0x000fe200078e0086 */
[----:B------:R-:W-:Y:S01]  /*76e0*/  @P2 SHF.R.U32.HI R98, RZ, UR4, R135 ;  /* 0x00000004ff622c19 */ /* 0x000fe20008011687 */
[----:B------:R-:W2:Y:S01]  /*76f0*/  LDC R134, c[0x0][0x2f0] ;  /* 0x0000bc00ff867b82 */ /* 0x000ea20000000800 */
[----:B------:R-:W-:Y:S01]  /*7700*/  R2UR UR14, R17 ;  /* 0x00000000110e72ca */ /* 0x000fe200000e0000 */
[----:B------:R-:W-:Y:S01]  /*7710*/  UMOV UR4, 0x1 ;  /* 0x0000000100047882 */ /* 0x000fe20000000000 */
[----:B------:R-:W-:Y:S01]  /*7720*/  FMUL.FTZ R9, R138, UR5 ;  /* 0x000000058a097c20 */ /* 0x000fe20008410000 */
[----:B------:R-:W3:Y:S01]  /*7730*/  SHFL.IDX PT, R135, R98, 0x1, 0x1c1f ;  /* 0x003c1f0062877f89 */ /* 0x000ee200000e0000 */
[----:B------:R-:W-:Y:S01]  /*7740*/  UIMAD UR4, UR38, -0x90, UR4 ;  /* 0xffffff70260478a4 */ /* 0x000fe2000f8e0204 */
[----:B01----:R-:W-:Y:S01]  /*7750*/  FMUL.FTZ R7, R136, UR5 ;  /* 0x0000000588077c20 */ /* 0x003fe20008410000 */
[----:B------:R-:W-:-:S02]  /*7760*/  IMAD.MOV.U32 R136, RZ, RZ, -0x2 ;  /* 0xfffffffeff887424 */ /* 0x000fc400078e00ff */
[----:B------:R-:W-:Y:S01]  /*7770*/  FMUL.FTZ R10, R139, UR5 ;  /* 0x000000058b0a7c20 */ /* 0x000fe20008410000 */
[----:B------:R-:W0:Y:S01]  /*7780*/  MUFU.TANH R9, R9 ;  /* 0x0000000900097308 */ /* 0x000e220000002400 */
[----:B------:R-:W-:Y:S01]  /*7790*/  FMUL.FTZ R8, R137, UR5 ;  /* 0x0000000589087c20 */ /* 0x000fe20008410000 */
[----:B------:R-:W-:Y:S02]  /*77a0*/  IMAD R139, R19, R136, UR4 ;  /* 0x00000004138b7e24 */ /* 0x000fe4000f8e0288 */
        /* <DEDUP_REMOVED lines=12> */
[----:B--2---:R-:W-:Y:S01]  /*7870*/  IMAD R90, R134, UR14, R139 ;  /* 0x0000000e865a7c24 */ /* 0x004fe2000f8e028b */
[----:B------:R-:W-:Y:S01]  /*7880*/  ULDC UR14, c[0x0][0x288] ;  /* 0x0000a200000e7ab9 */ /* 0x000fe20000000800 */
[----:B------:R-:W2:Y:S01]  /*7890*/  MUFU.TANH R13, R13 ;  /* 0x0000000d000d7308 */ /* 0x000ea20000002400 */
[----:B------:R-:W-:Y:S01]  /*78a0*/  FMUL.FTZ R111, R111, UR5 ;  /* 0x000000056f6f7c20 */ /* 0x000fe20008410000 */
[----:B------:R-:W-:Y:S01]  /*78b0*/  FMUL.FTZ R99, R99, UR5 ;  /* 0x0000000563637c20 */ /* 0x000fe20008410000 */
[----:B---3--:R-:W-:Y:S01]  /*78c0*/  IADD3 R91, R135, -UR14, R90 ;  /* 0x8000000e875b7c10 */ /* 0x008fe2000fffe05a */
[----:B------:R-:W-:Y:S01]  /*78d0*/  FMUL.FTZ R135, R95, UR5 ;  /* 0x000000055f877c20 */ /* 0x000fe20008410000 */
[----:B------:R-:W-:Y:S01]  /*78e0*/  FMUL.FTZ R95, R82, UR5 ;  /* 0x00000005525f7c20 */ /* 0x000fe20008410000 */
[----:B------:R-:W-:Y:S01]  /*78f0*/  FMUL.FTZ R102, R102, UR5 ;  /* 0x0000000566667c20 */ /* 0x000fe20008410000 */
[C---:B------:R-:W-:Y:S01]  /*7900*/  ISETP.GT.AND P3, PT, R91.reuse, RZ, PT ;  /* 0x000000ff5b00720c */ /* 0x040fe20003f64270 */
[----:B------:R-:W3:Y:S01]  /*7910*/  MUFU.TANH R15, R15 ;  /* 0x0000000f000f7308 */ /* 0x000ee20000002400 */
[----:B------:R-:W-:Y:S01]  /*7920*/  ISETP.GT.AND P4, PT, R91, 0x1, PT ;  /* 0x000000015b00780c */ /* 0x000fe20003f84270 */
[----:B------:R-:W-:Y:S01]  /*7930*/  FMUL.FTZ R103, R103, UR5 ;  /* 0x0000000567677c20 */ /* 0x000fe20008410000 */
[----:B0-----:R-:W-:Y:S01]  /*7940*/  FSEL R9, R9, -INF , P3 ;  /* 0xff80000009097808 */ /* 0x001fe20001800000 */
[----:B------:R-:W-:Y:S01]  /*7950*/  FMUL.FTZ R11, R140, UR5 ;  /* 0x000000058c0b7c20 */ /* 0x000fe20008410000 */
[C---:B------:R-:W-:Y:S01]  /*7960*/  ISETP.GT.AND P3, PT, R91.reuse, 0x8, PT ;  /* 0x000000085b00780c */ /* 0x040fe20003f64270 */
[----:B------:R-:W-:Y:S01]  /*7970*/  UIADD3 UR40, UR10, 0x900, URZ ;  /* 0x000009000a287890 */ /* 0x000fe2000fffe03f */
[----:B-1----:R-:W-:Y:S01]  /*7980*/  FSEL R10, R10, -INF , P4 ;  /* 0xff8000000a0a7808 */ /* 0x002fe20002000000 */
[----:B------:R-:W0:Y:S01]  /*7990*/  MUFU.TANH R21, R21 ;  /* 0x0000001500157308 */ /* 0x000e220000002400 */
[----:B------:R-:W-:Y:S01]  /*79a0*/  ISETP.GT.AND P4, PT, R91, 0x9, PT ;  /* 0x000000095b00780c */ /* 0x000fe20003f84270 */
[----:B------:R-:W-:Y:S01]  /*79b0*/  UIADD3 UR42, UR11, 0x180, URZ ;  /* 0x000001800b2a7890 */ /* 0x000fe2000fffe03f */
[----:B--2---:R-:W-:Y:S01]  /*79c0*/  FSEL R13, R13, -INF , P3 ;  /* 0xff8000000d0d7808 */ /* 0x004fe20001800000 */
[----:B------:R-:W-:Y:S01]  /*79d0*/  UMOV UR41, 0xc0000010 ;  /* 0xc000001000297882 */ /* 0x000fe20000000000 */
[C---:B------:R-:W-:Y:S01]  /*79e0*/  ISETP.GT.AND P3, PT, R91.reuse, 0x10, PT ;  /* 0x000000105b00780c */ /* 0x040fe20003f64270 */
[----:B------:R-:W-:Y:S01]  /*79f0*/  UMOV UR43, 0x80000020 ;  /* 0x80000020002b7882 */ /* 0x000fe20000000000 */
[----:B------:R-:W-:Y:S01]  /*7a00*/  ISETP.GT.AND P5, PT, R91, 0x50, PT ;  /* 0x000000505b00780c */ /* 0x000fe20003fa4270 */
[----:B------:R-:W1:Y:S01]  /*7a10*/  MUFU.TANH R129, R129 ;  /* 0x0000008100817308 */ /* 0x000e620000002400 */
[----:B---3--:R-:W-:Y:S01]  /*7a20*/  FSEL R15, R15, -INF , P4 ;  /* 0xff8000000f0f7808 */ /* 0x008fe20002000000 */
[----:B------:R-:W-:Y:S01]  /*7a30*/  FMUL.FTZ R12, R141, UR5 ;  /* 0x000000058d0c7c20 */ /* 0x000fe20008410000 */
[C---:B------:R-:W-:Y:S01]  /*7a40*/  ISETP.GT.AND P4, PT, R91.reuse, 0x11, PT ;  /* 0x000000115b00780c */ /* 0x040fe20003f84270 */
[----:B------:R-:W-:Y:S01]  /*7a50*/  ULDC UR4, c[0x0][0x988] ;  /* 0x0002620000047ab9 */ /* 0x000fe20000000800 */
[----:B------:R-:W-:Y:S01]  /*7a60*/  ISETP.GT.AND P6, PT, R91, 0x51, PT ;  /* 0x000000515b00780c */ /* 0x000fe20003fc4270 */
[----:B------:R-:W-:Y:S01]  /*7a70*/  FMUL.FTZ R120, R120, UR5 ;  /* 0x0000000578787c20 */ /* 0x000fe20008410000 */
[----:B------:R-:W-:Y:S01]  /*7a80*/  FMUL.FTZ R121, R121, UR5 ;  /* 0x0000000579797c20 */ /* 0x000fe20008410000 */
[----:B------:R2:W-:Y:S01]  /*7a90*/  MUFU.TANH R134, R137 ;  /* 0x0000008900867308 */ /* 0x0005e20000002400 */
        /* <DEDUP_REMOVED lines=8> */
[----:B--2---:R-:W-:Y:S01]  /*7b20*/  FMNMX.FTZ R137, R9, R5, !PT ;  /* 0x0000000509897209 */ /* 0x004fe20007810000 */
[----:B------:R-:W-:Y:S01]  /*7b30*/  FMUL.FTZ R109, R109, UR5 ;  /* 0x000000056d6d7c20 */ /* 0x000fe20008410000 */
[----:B-1----:R-:W-:Y:S01]  /*7b40*/  FSEL R129, R129, -INF , P4 ;  /* 0xff80000081817808 */ /* 0x002fe20002000000 */
[----:B------:R-:W-:Y:S01]  /*7b50*/  FMUL.FTZ R96, R96, UR5 ;  /* 0x0000000560607c20 */ /* 0x000fe20008410000 */
[----:B------:R-:W-:Y:S01]  /*7b60*/  ISETP.GT.AND P4, PT, R91, 0x19, PT ;  /* 0x000000195b00780c */ /* 0x000fe20003f84270 */
        /* <DEDUP_REMOVED lines=11> */
[----:B-1----:R-:W-:Y:S01]  /*7c20*/  FMNMX.FTZ R138, R10, R137, !PT ;  /* 0x000000890a8a7209 */ /* 0x002fe20007810000 */
[----:B------:R-:W-:Y:S01]  /*7c30*/  FMUL.FTZ R85, R85, UR5 ;  /* 0x0000000555557c20 */ /* 0x000fe20008410000 */
[----:B------:R-:W-:-:S02]  /*7c40*/  WARPGROUP.DEPBAR.LE gsb0, 0x0 ;  /* 0x00008000000079c5 */ /* 0x000fc40000010000 */
[----:B------:R-:W-:Y:S01]  /*7c50*/  WARPGROUP.ARRIVE ;  /* 0x00000000000079c5 */ /* 0x000fe20000000000 */
[----:B------:R-:W-:Y:S01]  /*7c60*/  FMNMX.FTZ R138, R13, R138, !PT ;  /* 0x0000008a0d8a7209 */ /* 0x000fe20007810000 */
[----:B------:R-:W-:Y:S01]  /*7c70*/  FMUL.FTZ R73, R73, UR5 ;  /* 0x0000000549497c20 */ /* 0x000fe20008410000 */
[----:B------:R-:W1:Y:S01]  /*7c80*/  MUFU.TANH R122, R122 ;  /* 0x0000007a007a7308 */ /* 0x000e620000002400 */
[----:B0-----:R-:W-:Y:S01]  /*7c90*/  FSEL R131, R131, -INF , P3 ;  /* 0xff80000083837808 */ /* 0x001fe20001800000 */
[----:B------:R-:W-:Y:S01]  /*7ca0*/  FMUL.FTZ R76, R76, UR5 ;  /* 0x000000054c4c7c20 */ /* 0x000fe20008410000 */
[----:B------:R-:W-:Y:S01]  /*7cb0*/  HGMMA.64x96x16.F32 R24, gdesc[UR32].tnspB, R24, gsb0 ;  /* 0x41600000201879f0 */ /* 0x000fe20008000818 */
[----:B------:R-:W-:Y:S01]  /*7cc0*/  UIADD3 UR32, UR10, 0x300, URZ ;  /* 0x000003000a207890 */ /* 0x000fe2000fffe03f */
[----:B------:R-:W-:Y:S01]  /*7cd0*/  FMNMX.FTZ R138, R15, R138, !PT ;  /* 0x0000008a0f8a7209 */ /* 0x000fe20007810000 */
[----:B------:R-:W-:Y:S01]  /*7ce0*/  UIADD3 UR34, UR11, 0x80, URZ ;  /* 0x000000800b227890 */ /* 0x000fe2000fffe03f */
[----:B------:R-:W-:Y:S01]  /*7cf0*/  ISETP.GT.AND P3, PT, R91, 0x20, PT ;  /* 0x000000205b00780c */ /* 0x000fe20003f64270 */
[----:B------:R-:W-:Y:S01]  /*7d00*/  UMOV UR33, 0xc0000010 ;  /* 0xc000001000217882 */ /* 0x000fe20000000000 */
[----:B------:R-:W-:Y:S01]  /*7d10*/  UMOV UR35, 0x80000020 ;  /* 0x8000002000237882 */ /* 0x000fe20000000000 */
[----:B------:R-:W0:Y:S01]  /*7d20*/  MUFU.TANH R133, R133 ;  /* 0x0000008500857308 */ /* 0x000e220000002400 */
[----:B------:R-:W-:Y:S01]  /*7d30*/  FMNMX.FTZ R138, R21, R138, !PT ;  /* 0x0000008a158a7209 */ /* 0x000fe20007810000 */
[----:B------:R-:W-:Y:S01]  /*7d40*/  FMUL.FTZ R77, R77, UR5 ;  /* 0x000000054d4d7c20 */ /* 0x000fe20008410000 */
[----:B--2---:R-:W-:Y:S01]  /*7d50*/  FSEL R132, R132, -INF , P4 ;  /* 0xff80000084847808 */ /* 0x004fe20002000000 */
[----:B------:R-:W2:Y:S01]  /*7d60*/  S2R R143, SR_TID.X ;  /* 0x00000000008f7919 */ /* 0x000ea20000002100 */
[----:B------:R-:W-:Y:S01]  /*7d70*/  FMNMX.FTZ R138, R129, R138, !PT ;  /* 0x0000008a818a7209 */ /* 0x000fe20007810000 */
[----:B------:R-:W-:Y:S01]  /*7d80*/  UMOV UR39, UR60 ;  /* 0x0000003c00277c82 */ /* 0x000fe20008000000 */
[----:B------:R-:W-:Y:S01]  /*7d90*/  ISETP.GT.AND P4, PT, R91, 0x21, PT ;  /* 0x000000215b00780c */ /* 0x000fe20003f84270 */
[----:B------:R-:W3:Y:S01]  /*7da0*/  MUFU.TANH R125, R125 ;  /* 0x0000007d007d7308 */ /* 0x000ee20000002400 */
[----:B------:R-:W-:-:S02]  /*7db0*/  FMNMX.FTZ R137, R131, R138, !PT ;  /* 0x0000008a83897209 */ /* 0x000fc40007810000 */
[----:B-1----:R-:W-:Y:S02]  /*7dc0*/  FSEL R122, R122, -INF , P3 ;  /* 0xff8000007a7a7808 */ /* 0x002fe40001800000 */
[----:B------:R-:W-:Y:S02]  /*7dd0*/  FMNMX.FTZ R137, R132, R137, !PT ;  /* 0x0000008984897209 */ /* 0x000fe40007810000 */
[----:B------:R-:W-:Y:S01]  /*7de0*/  ISETP.GT.AND P3, PT, R91, 0x28, PT ;  /* 0x000000285b00780c */ /* 0x000fe20003f64270 */
[----:B------:R-:W1:Y:S01]  /*7df0*/  MUFU.TANH R126, R126 ;  /* 0x0000007e007e7308 */ /* 0x000e620000002400 */
[----:B0-----:R-:W-:Y:S02]  /*7e00*/  FSEL R133, R133, -INF , P4 ;  /* 0xff80000085857808 */ /* 0x001fe40002000000 */
[----:B------:R-:W-:Y:S01]  /*7e10*/  FMNMX.FTZ R138, R122, R137, !PT ;  /* 0x000000897a8a7209 */ /* 0x000fe20007810000 */
[----:B------:R-:W-:Y:S01]  /*7e20*/  FMUL.FTZ R137, R74, UR5 ;  /* 0x000000054a897c20 */ /* 0x000fe20008410000 */
[----:B------:R-:W-:-:S02]  /*7e30*/  ISETP.GT.AND P4, PT, R91, 0x29, PT ;  /* 0x000000295b00780c */ /* 0x000fc40003f84270 */
[----:B------:R-:W-:Y:S01]  /*7e40*/  FMNMX.FTZ R138, R133, R138, !PT ;  /* 0x0000008a858a7209 */ /* 0x000fe20007810000 */
[----:B------:R-:W0:Y:S01]  /*7e50*/  MUFU.TANH R114, R114 ;  /* 0x0000007200727308 */ /* 0x000e220000002400 */
[----:B---3--:R-:W-:Y:S02]  /*7e60*/  FSEL R125, R125, -INF , P3 ;  /* 0xff8000007d7d7808 */ /* 0x008fe40001800000 */
[----:B------:R-:W-:Y:S02]  /*7e70*/  ISETP.GT.AND P3, PT, R91, 0x30, PT ;  /* 0x000000305b00780c */ /* 0x000fe40003f64270 */
[----:B------:R-:W-:Y:S01]  /*7e80*/  FMNMX.FTZ R139, R125, R138, !PT ;  /* 0x0000008a7d8b7209 */ /* 0x000fe20007810000 */
[----:B------:R-:W-:Y:S02]  /*7e90*/  FMUL.FTZ R138, R75, UR5 ;  /* 0x000000054b8a7c20 */ /* 0x000fe40008410000 */
[----:B------:R-:W3:Y:S01]  /*7ea0*/  MUFU.TANH R127, R127 ;  /* 0x0000007f007f7308 */ /* 0x000ee20000002400 */
[----:B-1----:R-:W-:-:S02]  /*7eb0*/  FSEL R126, R126, -INF , P4 ;  /* 0xff8000007e7e7808 */ /* 0x002fc40002000000 */
[C---:B------:R-:W-:Y:S02]  /*7ec0*/  ISETP.GT.AND P4, PT, R91.reuse, 0x31, PT ;  /* 0x000000315b00780c */ /* 0x040fe40003f84270 */
[----:B------:R-:W-:Y:S02]  /*7ed0*/  FMNMX.FTZ R139, R126, R139, !PT ;  /* 0x0000008b7e8b7209 */ /* 0x000fe40007810000 */
[----:B--2---:R-:W-:Y:S01]  /*7ee0*/  SHF.R.U32.HI R142, RZ, 0x7, R143 ;  /* 0x00000007ff8e7819 */ /* 0x004fe2000001168f */
[----:B------:R-:W1:Y:S01]  /*7ef0*/  MUFU.TANH R117, R117 ;  /* 0x0000007500757308 */ /* 0x000e620000002400 */
[----:B0-----:R-:W-:Y:S02]  /*7f00*/  FSEL R114, R114, -INF , P3 ;  /* 0xff80000072727808 */ /* 0x001fe40001800000 */
[----:B------:R-:W-:-:S05]  /*7f10*/  ISETP.GT.AND P3, PT, R91, 0x38, PT ;  /* 0x000000385b00780c */ /* 0x000fca0003f64270 */
[----:B------:R-:W0:Y:S01]  /*7f20*/  MUFU.TANH R118, R118 ;  /* 0x0000007600767308 */ /* 0x000e220000002400 */
[----:B---3--:R-:W-:Y:S02]  /*7f30*/  FSEL R127, R127, -INF , P4 ;  /* 0xff8000007f7f7808 */ /* 0x008fe40002000000 */
[----:B------:R-:W-:-:S05]  /*7f40*/  ISETP.GT.AND P4, PT, R91, 0x39, PT ;  /* 0x000000395b00780c */ /* 0x000fca0003f84270 */
[----:B------:R-:W2:Y:S01]  /*7f50*/  MUFU.TANH R106, R106 ;  /* 0x0000006a006a7308 */ /* 0x000ea20000002400 */
[----:B-1----:R-:W-:Y:S02]  /*7f60*/  FSEL R117, R117, -INF , P3 ;  /* 0xff80000075757808 */ /* 0x002fe40001800000 */
[----:B------:R-:W-:-:S05]  /*7f70*/  ISETP.GT.AND P3, PT, R91, 0x40, PT ;  /* 0x000000405b00780c */ /* 0x000fca0003f64270 */
[----:B------:R-:W1:Y:S01]  /*7f80*/  MUFU.TANH R107, R107 ;  /* 0x0000006b006b7308 */ /* 0x000e620000002400 */
[----:B0-----:R-:W-:Y:S02]  /*7f90*/  FSEL R118, R118, -INF , P4 ;  /* 0xff80000076767808 */ /* 0x001fe40002000000 */
[----:B------:R-:W-:-:S05]  /*7fa0*/  ISETP.GT.AND P4, PT, R91, 0x41, PT ;  /* 0x000000415b00780c */ /* 0x000fca0003f84270 */
[----:B------:R0:W-:Y:S01]  /*7fb0*/  MUFU.TANH R74, R86 ;  /* 0x00000056004a7308 */ /* 0x0001e20000002400 */
[----:B--2---:R-:W-:Y:S02]  /*7fc0*/  FSEL R106, R106, -INF , P3 ;  /* 0xff8000006a6a7808 */ /* 0x004fe40001800000 */
[----:B------:R-:W-:-:S05]  /*7fd0*/  ISETP.GT.AND P3, PT, R91, 0x48, PT ;  /* 0x000000485b00780c */ /* 0x000fca0003f64270 */
[----:B------:R-:W2:Y:S01]  /*7fe0*/  MUFU.TANH R110, R110 ;  /* 0x0000006e006e7308 */ /* 0x000ea20000002400 */
[----:B0-----:R-:W-:Y:S02]  /*7ff0*/  FMNMX.FTZ R86, R114, R139, !PT ;  /* 0x0000008b72567209 */ /* 0x001fe40007810000 */
[----:B-1----:R-:W-:Y:S02]  /*8000*/  FSEL R107, R107, -INF , P4 ;  /* 0xff8000006b6b7808 */ /* 0x002fe40002000000 */
[----:B------:R-:W-:Y:S02]  /*8010*/  FMNMX.FTZ R86, R127, R86, !PT ;  /* 0x000000567f567209 */ /* 0x000fe40007810000 */
[----:B------:R-:W-:Y:S01]  /*8020*/  ISETP.GT.AND P4, PT, R91, 0x49, PT ;  /* 0x000000495b00780c */ /* 0x000fe20003f84270 */
[----:B------:R-:W0:Y:S01]  /*8030*/  MUFU.TANH R111, R111 ;  /* 0x0000006f006f7308 */ /* 0x000e220000002400 */
[----:B------:R-:W-:-:S04]  /*8040*/  FMNMX.FTZ R75, R117, R86, !PT ;  /* 0x00000056754b7209 */ /* 0x000fc80007810000 */
[----:B------:R-:W-:Y:S01]  /*8050*/  FMNMX.FTZ R75, R118, R75, !PT ;  /* 0x0000004b764b7209 */ /* 0x000fe20007810000 */
[----:B------:R-:W-:Y:S02]  /*8060*/  WARPGROUP.DEPBAR.LE gsb0, 0x0 ;  /* 0x00008000000079c5 */ /* 0x000fe40000010000 */
[----:B------:R-:W-:Y:S01]  /*8070*/  WARPGROUP.ARRIVE ;  /* 0x00000000000079c5 */ /* 0x000fe20000000000 */
[----:B------:R1:W-:Y:S01]  /*8080*/  MUFU.TANH R82, R136 ;  /* 0x0000008800527308 */ /* 0x0003e20000002400 */
[----:B--2---:R-:W-:Y:S02]  /*8090*/  FSEL R110, R110, -INF , P3 ;  /* 0xff8000006e6e7808 */ /* 0x004fe40001800000 */
[----:B------:R-:W-:Y:S02]  /*80a0*/  ISETP.GT.AND P3, PT, R91, 0x58, PT ;  /* 0x000000585b00780c */ /* 0x000fe40003f64270 */
[----:B------:R-:W-:Y:S01]  /*80b0*/  HGMMA.64x96x16.F32 R24, gdesc[UR32].tnspB, R24, gsb0 ;  /* 0x41600000201879f0 */ /* 0x000fe20008000818 */
[----:B------:R-:W-:Y:S01]  /*80c0*/  UIADD3 UR32, UR10, 0x480, URZ ;  /* 0x000004800a207890 */ /* 0x000fe2000fffe03f */
[----:B0-----:R-:W-:Y:S01]  /*80d0*/  FSEL R111, R111, -INF , P4 ;  /* 0xff8000006f6f7808 */ /* 0x001fe20002000000 */
[----:B------:R-:W-:Y:S01]  /*80e0*/  UIADD3 UR34, UR11, 0xc0, URZ ;  /* 0x000000c00b227890 */ /* 0x000fe2000fffe03f */
[----:B-1----:R-:W-:Y:S01]  /*80f0*/  FMUL.FTZ R136, R83, UR5 ;  /* 0x0000000553887c20 */ /* 0x002fe20008410000 */
[----:B------:R-:W-:Y:S01]  /*8100*/  UMOV UR33, 0xc0000010 ;  /* 0xc000001000217882 */ /* 0x000fe20000000000 */
[----:B------:R-:W-:Y:S01]  /*8110*/  UMOV UR35, 0x80000020 ;  /* 0x8000002000237882 */ /* 0x000fe20000000000 */
[----:B------:R-:W0:Y:S01]  /*8120*/  MUFU.TANH R119, R119 ;  /* 0x0000007700777308 */ /* 0x000e220000002400 */
[----:B------:R-:W-:-:S07]  /*8130*/  ISETP.GT.AND P4, PT, R91, 0x59, PT ;  /* 0x000000595b00780c */ /* 0x000fce0003f84270 */
[----:B------:R1:W-:Y:S08]  /*8140*/  MUFU.TANH R83, R135 ;  /* 0x0000008700537308 */ /* 0x0003f00000002400 */
[----:B------:R-:W2:Y:S01]  /*8150*/  MUFU.TANH R99, R99 ;  /* 0x0000006300637308 */ /* 0x000ea20000002400 */
[----:B-1----:R-:W-:Y:S01]  /*8160*/  FMUL.FTZ R135, R87, UR5 ;  /* 0x0000000557877c20 */ /* 0x002fe20008410000 */
[----:B0-----:R-:W-:-:S02]  /*8170*/  FSEL R119, R119, -INF , P5 ;  /* 0xff80000077777808 */ /* 0x001fc40002800000 */
[----:B------:R-:W-:-:S04]  /*8180*/  ISETP.GT.AND P5, PT, R91, 0x60, PT ;  /* 0x000000605b00780c */ /* 0x000fc80003fa4270 */
[----:B------:R0:W-:Y:S01]  /*8190*/  MUFU.TANH R87, R136 ;  /* 0x0000008800577308 */ /* 0x0001e20000002400 */
[----:B------:R-:W-:Y:S02]  /*81a0*/  FSEL R134, R134, -INF , P5 ;  /* 0xff80000086867808 */ /* 0x000fe40002800000 */
[----:B------:R-:W-:-:S05]  /*81b0*/  ISETP.GT.AND P5, PT, R91, 0x70, PT ;  /* 0x000000705b00780c */ /* 0x000fca0003fa4270 */
[----:B------:R-:W1:Y:S01]  /*81c0*/  MUFU.TANH R102, R102 ;  /* 0x0000006600667308 */ /* 0x000e620000002400 */
[----:B0-----:R-:W-:Y:S01]  /*81d0*/  FMUL.FTZ R136, R78, UR5 ;  /* 0x000000054e887c20 */ /* 0x001fe20008410000 */
[----:B------:R-:W-:Y:S02]  /*81e0*/  FMNMX.FTZ R78, R106, R75, !PT ;  /* 0x0000004b6a4e7209 */ /* 0x000fe40007810000 */
[----:B--2---:R-:W-:Y:S02]  /*81f0*/  FSEL R99, R99, -INF , P6 ;  /* 0xff80000063637808 */ /* 0x004fe40003000000 */
[----:B------:R-:W-:Y:S02]  /*8200*/  FMNMX.FTZ R75, R107, R78, !PT ;  /* 0x0000004e6b4b7209 */ /* 0x000fe40007810000 */
[----:B------:R-:W0:Y:S01]  /*8210*/  MUFU.TANH R103, R103 ;  /* 0x0000006700677308 */ /* 0x000e220000002400 */
[----:B------:R-:W-:Y:S02]  /*8220*/  ISETP.GT.AND P6, PT, R91, 0x61, PT ;  /* 0x000000615b00780c */ /* 0x000fe40003fc4270 */
[----:B------:R-:W-:-:S02]  /*8230*/  FMNMX.FTZ R78, R110, R75, !PT ;  /* 0x0000004b6e4e7209 */ /* 0x000fc40007810000 */
[----:B------:R-:W-:Y:S02]  /*8240*/  FSEL R94, R94, -INF , P6 ;  /* 0xff8000005e5e7808 */ /* 0x000fe40003000000 */
[----:B------:R-:W-:Y:S01]  /*8250*/  FMNMX.FTZ R78, R111, R78, !PT ;  /* 0x0000004e6f4e7209 */ /* 0x000fe20007810000 */
[----:B------:R-:W2:Y:S01]  /*8260*/  MUFU.TANH R95, R95 ;  /* 0x0000005f005f7308 */ /* 0x000ea20000002400 */
[----:B-1----:R-:W-:Y:S02]  /*8270*/  FSEL R102, R102, -INF , P3 ;  /* 0xff80000066667808 */ /* 0x002fe40001800000 */
[----:B------:R-:W-:Y:S02]  /*8280*/  FMNMX.FTZ R78, R119, R78, !PT ;  /* 0x0000004e774e7209 */ /* 0x000fe40007810000 */
[----:B------:R-:W-:Y:S02]  /*8290*/  ISETP.GT.AND P3, PT, R91, 0x68, PT ;  /* 0x000000685b00780c */ /* 0x000fe40003f64270 */
[----:B------:R-:W-:Y:S01]  /*82a0*/  FMNMX.FTZ R75, R99, R78, !PT ;  /* 0x0000004e634b7209 */ /* 0x000fe20007810000 */
[----:B------:R-:W1:Y:S01]  /*82b0*/  MUFU.TANH R135, R135 ;  /* 0x0000008700877308 */ /* 0x000e620000002400 */
[----:B0-----:R-:W-:-:S02]  /*82c0*/  FSEL R103, R103, -INF , P4 ;  /* 0xff80000067677808 */ /* 0x001fc40002000000 */
[----:B------:R-:W-:Y:S02]  /*82d0*/  FMNMX.FTZ R78, R102, R75, !PT ;  /* 0x0000004b664e7209 */ /* 0x000fe40007810000 */
[----:B------:R-:W-:Y:S02]  /*82e0*/  ISETP.GT.AND P4, PT, R91, 0x69, PT ;  /* 0x000000695b00780c */ /* 0x000fe40003f84270 */
[----:B------:R-:W-:Y:S01]  /*82f0*/  FMNMX.FTZ R75, R103, R78, !PT ;  /* 0x0000004e674b7209 */ /* 0x000fe20007810000 */
[----:B------:R-:W0:Y:S01]  /*8300*/  MUFU.TANH R137, R137 ;  /* 0x0000008900897308 */ /* 0x000e220000002400 */
[----:B------:R-:W-:Y:S02]  /*8310*/  FSEL R86, R83, -INF , P4 ;  /* 0xff80000053567808 */ /* 0x000fe40002000000 */
[----:B------:R-:W-:Y:S02]  /*8320*/  FMNMX.FTZ R75, R134, R75, !PT ;  /* 0x0000004b864b7209 */ /* 0x000fe40007810000 */
[----:B------:R-:W-:-:S02]  /*8330*/  FSEL R82, R82, -INF , P3 ;  /* 0xff80000052527808 */ /* 0x000fc40001800000 */
[----:B------:R-:W-:Y:S01]  /*8340*/  FMNMX.FTZ R83, R94, R75, !PT ;  /* 0x0000004b5e537209 */ /* 0x000fe20007810000 */
[----:B------:R-:W-:Y:S01]  /*8350*/  MUFU.TANH R138, R138 ;  /* 0x0000008a008a7308 */ /* 0x000fe20000002400 */
[C---:B------:R-:W-:Y:S02]  /*8360*/  ISETP.GT.AND P6, PT, R91.reuse, 0x71, PT ;  /* 0x000000715b00780c */ /* 0x040fe40003fc4270 */
[----:B------:R-:W-:Y:S02]  /*8370*/  FMNMX.FTZ R83, R82, R83, !PT ;  /* 0x0000005352537209 */ /* 0x000fe40007810000 */
[C---:B------:R-:W-:Y:S02]  /*8380*/  ISETP.GT.AND P3, PT, R91.reuse, 0x78, PT ;  /* 0x000000785b00780c */ /* 0x040fe40003f64270 */
[----:B------:R-:W-:Y:S01]  /*8390*/  ISETP.GT.AND P4, PT, R91, 0x79, PT ;  /* 0x000000795b00780c */ /* 0x000fe20003f84270 */
[----:B------:R-:W3:Y:S01]  /*83a0*/  MUFU.TANH R136, R136 ;  /* 0x0000008800887308 */ /* 0x000ee20000002400 */
[----:B--2---:R-:W-:-:S02]  /*83b0*/  FSEL R75, R95, -INF , P5 ;  /* 0xff8000005f4b7808 */ /* 0x004fc40002800000 */
[----:B------:R-:W-:Y:S02]  /*83c0*/  FMNMX.FTZ R140, R86, R83, !PT ;  /* 0x00000053568c7209 */ /* 0x000fe40007810000 */
[----:B------:R-:W-:Y:S01]  /*83d0*/  FSEL R78, R87, -INF , P6 ;  /* 0xff800000574e7808 */ /* 0x000fe20003000000 */
[----:B------:R-:W-:Y:S01]  /*83e0*/  FMUL.FTZ R87, R79, UR5 ;  /* 0x000000054f577c20 */ /* 0x000fe20008410000 */
[----:B------:R-:W-:Y:S01]  /*83f0*/  FSEL R74, R74, -INF , P3 ;  /* 0xff8000004a4a7808 */ /* 0x000fe20001800000 */
[----:B------:R-:W-:Y:S01]  /*8400*/  MUFU.TANH R7, R7 ;  /* 0x0000000700077308 */ /* 0x000fe20000002400 */
[----:B-1----:R-:W-:Y:S02]  /*8410*/  FSEL R83, R135, -INF , P4 ;  /* 0xff80000087537808 */ /* 0x002fe40002000000 */
[C---:B------:R-:W-:Y:S02]  /*8420*/  ISETP.GT.AND P5, PT, R91.reuse, 0x80, PT ;  /* 0x000000805b00780c */ /* 0x040fe40003fa4270 */
[----:B------:R-:W-:Y:S01]  /*8430*/  ISETP.GT.AND P6, PT, R91, 0x81, PT ;  /* 0x000000815b00780c */ /* 0x000fe20003fc4270 */
[----:B------:R-:W-:-:S02]  /*8440*/  WARPGROUP.DEPBAR.LE gsb0, 0x0 ;  /* 0x00008000000079c5 */ /* 0x000fc40000010000 */
[----:B------:R-:W-:Y:S01]  /*8450*/  WARPGROUP.ARRIVE ;  /* 0x00000000000079c5 */ /* 0x000fe20000000000 */
[C---:B------:R-:W-:Y:S01]  /*8460*/  ISETP.GT.AND P3, PT, R91.reuse, 0x88, PT ;  /* 0x000000885b00780c */ /* 0x040fe20003f64270 */
[----:B------:R-:W1:Y:S01]  /*8470*/  MUFU.TANH R87, R87 ;  /* 0x0000005700577308 */ /* 0x000e620000002400 */
[----:B------:R-:W-:Y:S02]  /*8480*/  ISETP.GT.AND P4, PT, R91, 0x89, PT ;  /* 0x000000895b00780c */ /* 0x000fe40003f84270 */
[----:B------:R-:W-:Y:S01]  /*8490*/  FMNMX.FTZ R91, R75, R140, !PT ;  /* 0x0000008c4b5b7209 */ /* 0x000fe20007810000 */
[----:B------:R-:W-:Y:S01]  /*84a0*/  HGMMA.64x96x16.F32 R24, gdesc[UR32].tnspB, R24, gsb0 ;  /* 0x41600000201879f0 */ /* 0x000fe20008000818 */
[----:B------:R-:W-:Y:S01]  /*84b0*/  UIADD3 UR32, UR10, 0x600, URZ ;  /* 0x000006000a207890 */ /* 0x000fe2000fffe03f */
[----:B0-----:R-:W-:Y:S01]  /*84c0*/  FSEL R95, R137, -INF , P5 ;  /* 0xff800000895f7808 */ /* 0x001fe20002800000 */
[----:B------:R-:W-:Y:S01]  /*84d0*/  UIADD3 UR34, UR11, 0x100, URZ ;  /* 0x000001000b227890 */ /* 0x000fe2000fffe03f */
[----:B------:R-:W-:Y:S01]  /*84e0*/  FMNMX.FTZ R91, R78, R91, !PT ;  /* 0x0000005b4e5b7209 */ /* 0x000fe20007810000 */
[----:B------:R-:W-:Y:S01]  /*84f0*/  UMOV UR33, 0xc0000010 ;  /* 0xc000001000217882 */ /* 0x000fe20000000000 */
[----:B------:R-:W-:Y:S01]  /*8500*/  UMOV UR35, 0x80000020 ;  /* 0x8000002000237882 */ /* 0x000fe20000000000 */
[----:B---3--:R-:W-:Y:S01]  /*8510*/  FSEL R79, R136, -INF , P3 ;  /* 0xff800000884f7808 */ /* 0x008fe20001800000 */
[----:B------:R-:W0:Y:S01]  /*8520*/  MUFU.TANH R8, R8 ;  /* 0x0000000800087308 */ /* 0x000e220000002400 */
[----:B------:R-:W-:Y:S01]  /*8530*/  FMNMX.FTZ R140, R74, R91, !PT ;  /* 0x0000005b4a8c7209 */ /* 0x000fe20007810000 */
[----:B------:R-:W-:Y:S01]  /*8540*/  FMUL.FTZ R91, R100, UR5 ;  /* 0x00000005645b7c20 */ /* 0x000fe20008410000 */
[----:B------:R-:W-:-:S02]  /*8550*/  FSEL R100, R138, -INF , P6 ;  /* 0xff8000008a647808 */ /* 0x000fc40003000000 */
[----:B------:R-:W-:Y:S02]  /*8560*/  FMNMX.FTZ R140, R83, R140, !PT ;  /* 0x0000008c538c7209 */ /* 0x000fe40007810000 */
[----:B-1----:R-:W-:Y:S01]  /*8570*/  FSEL R87, R87, -INF , P4 ;  /* 0xff80000057577808 */ /* 0x002fe20002000000 */
[----:B------:R-:W1:Y:S01]  /*8580*/  MUFU.TANH R11, R11 ;  /* 0x0000000b000b7308 */ /* 0x000e620000002400 */
[----:B------:R-:W-:-:S04]  /*8590*/  FMNMX.FTZ R135, R95, R140, !PT ;  /* 0x0000008c5f877209 */ /* 0x000fc80007810000 */
[----:B------:R-:W-:-:S03]  /*85a0*/  FMNMX.FTZ R136, R100, R135, !PT ;  /* 0x0000008764887209 */ /* 0x000fc60007810000 */
[----:B------:R-:W2:Y:S01]  /*85b0*/  MUFU.TANH R12, R12 ;  /* 0x0000000c000c7308 */ /* 0x000ea20000002400 */
[----:B------:R-:W-:-:S04]  /*85c0*/  FMNMX.FTZ R136, R79, R136, !PT ;  /* 0x000000884f887209 */ /* 0x000fc80007810000 */
[----:B------:R-:W-:-:S03]  /*85d0*/  FMNMX.FTZ R135, R87, R136, !PT ;  /* 0x0000008857877209 */ /* 0x000fc60007810000 */
[----:B------:R-:W3:Y:S02]  /*85e0*/  MUFU.TANH R14, R14 ;  /* 0x0000000e000e7308 */ /* 0x000ee40000002400 */
[----:B------:R-:W4:Y:S06]  /*85f0*/  SHFL.BFLY PT, R136, R135, 0x2, 0x1f ;  /* 0x0c401f0087887f89 */ /* 0x000f2c00000e0000 */
[----:B------:R-:W5:Y:S08]  /*8600*/  MUFU.TANH R20, R20 ;  /* 0x0000001400147308 */ /* 0x000f700000002400 */
[----:B------:R-:W5:Y:S08]  /*8610*/  MUFU.TANH R128, R128 ;  /* 0x0000008000807308 */ /* 0x000f700000002400 */
[----:B------:R-:W5:Y:S01]  /*8620*/  MUFU.TANH R130, R130 ;  /* 0x0000008200827308 */ /* 0x000f620000002400 */
[----:B----4-:R-:W-:Y:S01]  /*8630*/  FMNMX.FTZ R136, R135, R136, !PT ;  /* 0x0000008887887209 */ /* 0x010fe20007810000 */
[----:B------:R-:W-:-:S04]  /*8640*/  FMUL.FTZ R135, R72, UR5 ;  /* 0x0000000548877c20 */ /* 0x000fc80008410000 */
[----:B------:R-:W4:Y:S02]  /*8650*/  SHFL.BFLY PT, R137, R136, 0x1, 0x1f ;  /* 0x0c201f0088897f89 */ /* 0x000f2400000e0000 */
[----:B------:R-:W5:Y:S08]  /*8660*/  MUFU.TANH R120, R120 ;  /* 0x0000007800787308 */ /* 0x000f700000002400 */
[----:B------:R-:W5:Y:S08]  /*8670*/  MUFU.TANH R121, R121 ;  /* 0x0000007900797308 */ /* 0x000f700000002400 */
[----:B------:R-:W5:Y:S01]  /*8680*/  MUFU.TANH R123, R123 ;  /* 0x0000007b007b7308 */ /* 0x000f620000002400 */
[----:B----4-:R-:W-:-:S07]  /*8690*/  FMNMX.FTZ R72, R136, R137, !PT ;  /* 0x0000008988487209 */ /* 0x010fce0007810000 */
[----:B------:R-:W4:Y:S01]  /*86a0*/  MUFU.TANH R124, R124 ;  /* 0x0000007c007c7308 */ /* 0x000f220000002400 */
[----:B------:R-:W0:Y:S01]  /*86b0*/  SHFL.IDX PT, R137, R98, RZ, 0x1c1f ;  /* 0x001c1fff62897589 */ /* 0x000e2200000e0000 */
[C---:B------:R-:W-:Y:S01]  /*86c0*/  FSETP.NEU.FTZ.AND P3, PT, R72.reuse, -INF , PT ;  /* 0xff8000004800780b */ /* 0x040fe20003f7d000 */
[----:B------:R-:W-:-:S05]  /*86d0*/  FMUL.FTZ R136, R72, UR4 ;  /* 0x0000000448887c20 */ /* 0x000fca0008410000 */
[----:B------:R-:W4:Y:S01]  /*86e0*/  MUFU.TANH R112, R112 ;  /* 0x0000007000707308 */ /* 0x000f220000002400 */
[----:B------:R-:W-:Y:S01]  /*86f0*/  FSEL R136, R136, RZ, P3 ;  /* 0x000000ff88887208 */ /* 0x000fe20001800000 */
[----:B------:R-:W-:Y:S02]  /*8700*/  WARPGROUP.DEPBAR.LE gsb0, 0x0 ;  /* 0x00008000000079c5 */ /* 0x000fe40000010000 */
[----:B------:R-:W-:Y:S02]  /*8710*/  WARPGROUP.ARRIVE ;  /* 0x00000000000079c5 */ /* 0x000fe40000000000 */
[--C-:B------:R-:W-:Y:S02]  /*8720*/  FFMA.FTZ R138, R132, UR4, -R136.reuse ;  /* 0x00000004848a7c23 */ /* 0x100fe40008010888 */
[----:B------:R-:W4:Y:S01]  /*8730*/  MUFU.TANH R113, R113 ;  /* 0x0000007100717308 */ /* 0x000f220000002400 */
[--C-:B------:R-:W-:Y:S01]  /*8740*/  FFMA.FTZ R139, R125, UR4, -R136.reuse ;  /* 0x000000047d8b7c23 */ /* 0x100fe20008010888 */
[--C-:B------:R-:W-:Y:S01]  /*8750*/  FFMA.FTZ R9, R9, UR4, -R136.reuse ;  /* 0x0000000409097c23 */ /* 0x100fe20008010888 */
[--C-:B------:R-:W-:Y:S01]  /*8760*/  FFMA.FTZ R10, R10, UR4, -R136.reuse ;  /* 0x000000040a0a7c23 */ /* 0x100fe20008010888 */
[----:B------:R-:W-:Y:S01]  /*8770*/  HGMMA.64x96x16.F32 R24, gdesc[UR32].tnspB, R24, gsb0 ;  /* 0x41600000201879f0 */ /* 0x000fe20008000818 */
[----:B------:R-:W-:Y:S01]  /*8780*/  UIADD3 UR32, UR10, 0x780, URZ ;  /* 0x000007800a207890 */ /* 0x000fe2000fffe03f */
[----:B------:R-:W-:Y:S01]  /*8790*/  FFMA.FTZ R13, R13, UR4, -R136 ;  /* 0x000000040d0d7c23 */ /* 0x000fe20008010888 */
[----:B------:R-:W-:Y:S01]  /*87a0*/  UIADD3 UR34, UR11, 0x140, URZ ;  /* 0x000001400b227890 */ /* 0x000fe2000fffe03f */
[----:B0-----:R-:W-:Y:S01]  /*87b0*/  IADD3 R90, R137, -UR14, R90 ;  /* 0x8000000e895a7c10 */ /* 0x001fe2000fffe05a */
[----:B------:R-:W-:Y:S01]  /*87c0*/  UMOV UR33, 0xc0000010 ;  /* 0xc000001000217882 */ /* 0x000fe20000000000 */
[----:B------:R-:W-:Y:S01]  /*87d0*/  UMOV UR35, 0x80000020 ;  /* 0x8000002000237882 */ /* 0x000fe20000000000 */
[--C-:B------:R-:W-:Y:S01]  /*87e0*/  FFMA.FTZ R137, R129, UR4, -R136.reuse ;  /* 0x0000000481897c23 */ /* 0x100fe20008010888 */
[C---:B------:R-:W-:Y:S01]  /*87f0*/  ISETP.GT.AND P4, PT, R90.reuse, RZ, PT ;  /* 0x000000ff5a00720c */ /* 0x040fe20003f84270 */
[--C-:B------:R-:W-:Y:S01]  /*8800*/  FFMA.FTZ R129, R131, UR4, -R136.reuse ;  /* 0x0000000483817c23 */ /* 0x100fe20008010888 */
[C---:B------:R-:W-:Y:S01]  /*8810*/  ISETP.GT.AND P6, PT, R90.reuse, 0x1, PT ;  /* 0x000000015a00780c */ /* 0x040fe20003fc4270 */
[----:B------:R-:W0:Y:S01]  /*8820*/  MUFU.TANH R115, R115 ;  /* 0x0000007300737308 */ /* 0x000e220000002400 */
[----:B------:R-:W-:Y:S01]  /*8830*/  FSEL R7, R7, -INF , P4 ;  /* 0xff80000007077808 */ /* 0x000fe20002000000 */
[--C-:B------:R-:W-:Y:S01]  /*8840*/  FFMA.FTZ R15, R15, UR4, -R136.reuse ;  /* 0x000000040f0f7c23 */ /* 0x100fe20008010888 */
[----:B------:R-:W-:Y:S01]  /*8850*/  ISETP.GT.AND P5, PT, R90, 0x8, PT ;  /* 0x000000085a00780c */ /* 0x000fe20003fa4270 */
[--C-:B------:R-:W-:Y:S01]  /*8860*/  FFMA.FTZ R21, R21, UR4, -R136.reuse ;  /* 0x0000000415157c23 */ /* 0x100fe20008010888 */
[----:B------:R-:W-:Y:S01]  /*8870*/  FSEL R8, R8, -INF , P6 ;  /* 0xff80000008087808 */ /* 0x000fe20003000000 */
[--C-:B------:R-:W-:Y:S01]  /*8880*/  FFMA.FTZ R122, R122, UR4, -R136.reuse ;  /* 0x000000047a7a7c23 */ /* 0x100fe20008010888 */
[----:B------:R-:W-:Y:S01]  /*8890*/  FMNMX.FTZ R131, R7, R4, !PT ;  /* 0x0000000407837209 */ /* 0x000fe20007810000 */
[----:B------:R-:W0:Y:S01]  /*88a0*/  MUFU.TANH R116, R116 ;  /* 0x0000007400747308 */ /* 0x000e220000002400 */
[----:B------:R-:W-:Y:S01]  /*88b0*/  ISETP.GT.AND P4, PT, R90, 0x9, PT ;  /* 0x000000095a00780c */ /* 0x000fe20003f84270 */
[--C-:B------:R-:W-:Y:S01]  /*88c0*/  FFMA.FTZ R114, R114, UR4, -R136.reuse ;  /* 0x0000000472727c23 */ /* 0x100fe20008010888 */
[----:B-1----:R-:W-:Y:S01]  /*88d0*/  FSEL R98, R11, -INF , P5 ;  /* 0xff8000000b627808 */ /* 0x002fe20002800000 */
[--C-:B------:R-:W-:Y:S01]  /*88e0*/  FFMA.FTZ R94, R94, UR4, -R136.reuse ;  /* 0x000000045e5e7c23 */ /* 0x100fe20008010888 */
[----:B------:R-:W-:Y:S01]  /*88f0*/  FMNMX.FTZ R131, R8, R131, !PT ;  /* 0x0000008308837209 */ /* 0x000fe20007810000 */
[--C-:B------:R-:W-:Y:S01]  /*8900*/  FFMA.FTZ R82, R82, UR4, -R136.reuse ;  /* 0x0000000452527c23 */ /* 0x100fe20008010888 */
[----:B------:R-:W-:Y:S01]  /*8910*/  ISETP.GT.AND P6, PT, R90, 0x10, PT ;  /* 0x000000105a00780c */ /* 0x000fe20003fc4270 */
[----:B------:R1:W-:Y:S01]  /*8920*/  MUFU.EX2 R11, R137 ;  /* 0x00000089000b7308 */ /* 0x0003e20000000800 */
[----:B--2---:R-:W-:Y:S01]  /*8930*/  FSEL R12, R12, -INF , P4 ;  /* 0xff8000000c0c7808 */ /* 0x004fe20002000000 */
[--C-:B------:R-:W-:Y:S01]  /*8940*/  FFMA.FTZ R86, R86, UR4, -R136.reuse ;  /* 0x0000000456567c23 */ /* 0x100fe20008010888 */
[----:B------:R-:W-:Y:S01]  /*8950*/  ISETP.GT.AND P5, PT, R90, 0x11, PT ;  /* 0x000000115a00780c */ /* 0x000fe20003fa4270 */
[--C-:B------:R-:W-:Y:S01]  /*8960*/  FFMA.FTZ R75, R75, UR4, -R136.reuse ;  /* 0x000000044b4b7c23 */ /* 0x100fe20008010888 */
[----:B---3--:R-:W-:Y:S01]  /*8970*/  FSEL R14, R14, -INF , P6 ;  /* 0xff8000000e0e7808 */ /* 0x008fe20003000000 */
[--C-:B------:R-:W-:Y:S01]  /*8980*/  FFMA.FTZ R83, R83, UR4, -R136.reuse ;  /* 0x0000000453537c23 */ /* 0x100fe20008010888 */
[----:B------:R-:W-:Y:S01]  /*8990*/  ISETP.GT.AND P4, PT, R90, 0x18, PT ;  /* 0x000000185a00780c */ /* 0x000fe20003f84270 */
[----:B------:R-:W2:Y:S01]  /*89a0*/  MUFU.TANH R104, R104 ;  /* 0x0000006800687308 */ /* 0x000ea20000002400 */
[----:B-1----:R-:W-:Y:S01]  /*89b0*/  FMNMX.FTZ R137, R98, R131, !PT ;  /* 0x0000008362897209 */ /* 0x002fe20007810000 */
[--C-:B------:R-:W-:Y:S01]  /*89c0*/  FFMA.FTZ R95, R95, UR4, -R136.reuse ;  /* 0x000000045f5f7c23 */ /* 0x100fe20008010888 */
[----:B-----5:R-:W-:Y:S01]  /*89d0*/  FSEL R20, R20, -INF , P5 ;  /* 0xff80000014147808 */ /* 0x020fe20002800000 */
[--C-:B------:R-:W-:Y:S01]  /*89e0*/  FFMA.FTZ R100, R100, UR4, -R136.reuse ;  /* 0x0000000464647c23 */ /* 0x100fe20008010888 */
[----:B------:R-:W-:Y:S01]  /*89f0*/  FMNMX.FTZ R137, R12, R137, !PT ;  /* 0x000000890c897209 */ /* 0x000fe20007810000 */
[----:B------:R-:W-:Y:S01]  /*8a00*/  FFMA.FTZ R87, R87, UR4, -R136 ;  /* 0x0000000457577c23 */ /* 0x000fe20008010888 */
[----:B------:R-:W-:Y:S01]  /*8a10*/  ISETP.GT.AND P6, PT, R90, 0x19, PT ;  /* 0x000000195a00780c */ /* 0x000fe20003fc4270 */
[----:B------:R-:W1:Y:S01]  /*8a20*/  MUFU.TANH R105, R105 ;  /* 0x0000006900697308 */ /* 0x000e620000002400 */
[----:B------:R-:W-:-:S02]  /*8a30*/  FMNMX.FTZ R137, R14, R137, !PT ;  /* 0x000000890e897209 */ /* 0x000fc40007810000 */
[----:B------:R-:W-:Y:S02]  /*8a40*/  FSEL R131, R128, -INF , P4 ;  /* 0xff80000080837808 */ /* 0x000fe40002000000 */
[----:B------:R-:W-:Y:S01]  /*8a50*/  FMNMX.FTZ R132, R20, R137, !PT ;  /* 0x0000008914847209 */ /* 0x000fe20007810000 */
[----:B------:R-:W-:Y:S01]  /*8a60*/  FFMA.FTZ R137, R133, UR4, -R136 ;  /* 0x0000000485897c23 */ /* 0x000fe20008010888 */
[----:B------:R-:W-:Y:S01]  /*8a70*/  ISETP.GT.AND P5, PT, R90, 0x20, PT ;  /* 0x000000205a00780c */ /* 0x000fe20003fa4270 */
[----:B------:R3:W-:Y:S01]  /*8a80*/  MUFU.EX2 R128, R138 ;  /* 0x0000008a00807308 */ /* 0x0007e20000000800 */
[----:B------:R-:W-:Y:S02]  /*8a90*/  FSEL R130, R130, -INF , P6 ;  /* 0xff80000082827808 */ /* 0x000fe40003000000 */
[----:B------:R-:W-:Y:S02]  /*8aa0*/  FMNMX.FTZ R133, R131, R132, !PT ;  /* 0x0000008483857209 */ /* 0x000fe40007810000 */
[----:B------:R-:W-:-:S02]  /*8ab0*/  ISETP.GT.AND P4, PT, R90, 0x21, PT ;  /* 0x000000215a00780c */ /* 0x000fc40003f84270 */
[----:B------:R-:W-:Y:S01]  /*8ac0*/  FSEL R120, R120, -INF , P5 ;  /* 0xff80000078787808 */ /* 0x000fe20002800000 */
[----:B------:R-:W5:Y:S01]  /*8ad0*/  MUFU.TANH R108, R108 ;  /* 0x0000006c006c7308 */ /* 0x000f620000002400 */
[----:B------:R-:W-:Y:S02]  /*8ae0*/  FMNMX.FTZ R133, R130, R133, !PT ;  /* 0x0000008582857209 */ /* 0x000fe40007810000 */
[----:B------:R-:W-:Y:S02]  /*8af0*/  ISETP.GT.AND P6, PT, R90, 0x28, PT ;  /* 0x000000285a00780c */ /* 0x000fe40003fc4270 */
[----:B------:R-:W-:Y:S02]  /*8b00*/  FSEL R132, R121, -INF , P4 ;  /* 0xff80000079847808 */ /* 0x000fe40002000000 */
[----:B------:R-:W-:Y:S01]  /*8b10*/  FMNMX.FTZ R133, R120, R133, !PT ;  /* 0x0000008578857209 */ /* 0x000fe20007810000 */
[----:B------:R0:W-:Y:S01]  /*8b20*/  MUFU.EX2 R121, R137 ;  /* 0x0000008900797308 */ /* 0x0001e20000000800 */
[----:B------:R-:W-:-:S02]  /*8b30*/  ISETP.GT.AND P5, PT, R90, 0x29, PT ;  /* 0x000000295a00780c */ /* 0x000fc40003fa4270 */
[----:B------:R-:W-:Y:S02]  /*8b40*/  FSEL R123, R123, -INF , P6 ;  /* 0xff8000007b7b7808 */ /* 0x000fe40003000000 */
[----:B---3--:R-:W-:Y:S02]  /*8b50*/  FMNMX.FTZ R138, R132, R133, !PT ;  /* 0x00000085848a7209 */ /* 0x008fe40007810000 */
[----:B------:R-:W-:Y:S01]  /*8b60*/  ISETP.GT.AND P4, PT, R90, 0x30, PT ;  /* 0x000000305a00780c */ /* 0x000fe20003f84270 */
[----:B------:R-:W3:Y:S01]  /*8b70*/  MUFU.TANH R109, R109 ;  /* 0x0000006d006d7308 */ /* 0x000ee20000002400 */
[----:B----4-:R-:W-:Y:S01]  /*8b80*/  FSEL R125, R124, -INF , P5 ;  /* 0xff8000007c7d7808 */ /* 0x010fe20002800000 */
[----:B0-----:R-:W-:Y:S01]  /*8b90*/  FFMA.FTZ R137, R126, UR4, -R136 ;  /* 0x000000047e897c23 */ /* 0x001fe20008010888 */
[----:B------:R-:W-:Y:S02]  /*8ba0*/  FMNMX.FTZ R138, R123, R138, !PT ;  /* 0x0000008a7b8a7209 */ /* 0x000fe40007810000 */
[----:B------:R-:W-:-:S02]  /*8bb0*/  ISETP.GT.AND P6, PT, R90, 0x31, PT ;  /* 0x000000315a00780c */ /* 0x000fc40003fc4270 */
[----:B------:R-:W-:Y:S01]  /*8bc0*/  FSEL R112, R112, -INF , P4 ;  /* 0xff80000070707808 */ /* 0x000fe20002000000 */
[----:B------:R-:W0:Y:S01]  /*8bd0*/  MUFU.TANH R96, R96 ;  /* 0x0000006000607308 */ /* 0x000e220000002400 */
[----:B------:R-:W-:Y:S02]  /*8be0*/  FMNMX.FTZ R133, R125, R138, !PT ;  /* 0x0000008a7d857209 */ /* 0x000fe40007810000 */
[----:B------:R-:W-:Y:S02]  /*8bf0*/  ISETP.GT.AND P5, PT, R90, 0x38, PT ;  /* 0x000000385a00780c */ /* 0x000fe40003fa4270 */
[----:B------:R-:W-:Y:S02]  /*8c00*/  FSEL R126, R113, -INF , P6 ;  /* 0xff800000717e7808 */ /* 0x000fe40003000000 */
[----:B------:R-:W-:Y:S01]  /*8c10*/  FMNMX.FTZ R133, R112, R133, !PT ;  /* 0x0000008570857209 */ /* 0x000fe20007810000 */
[----:B------:R4:W-:Y:S01]  /*8c20*/  MUFU.EX2 R113, R137 ;  /* 0x0000008900717308 */ /* 0x0009e20000000800 */
[----:B------:R-:W-:-:S02]  /*8c30*/  ISETP.GT.AND P4, PT, R90, 0x39, PT ;  /* 0x000000395a00780c */ /* 0x000fc40003f84270 */
[----:B------:R-:W-:Y:S02]  /*8c40*/  FSEL R115, R115, -INF , P5 ;  /* 0xff80000073737808 */ /* 0x000fe40002800000 */
[----:B------:R-:W-:Y:S02]  /*8c50*/  FMNMX.FTZ R138, R126, R133, !PT ;  /* 0x000000857e8a7209 */ /* 0x000fe40007810000 */
[----:B------:R-:W-:Y:S01]  /*8c60*/  ISETP.GT.AND P6, PT, R90, 0x40, PT ;  /* 0x000000405a00780c */ /* 0x000fe20003fc4270 */
[----:B------:R1:W-:Y:S01]  /*8c70*/  MUFU.EX2 R124, R139 ;  /* 0x0000008b007c7308 */ /* 0x0003e20000000800 */
[----:B------:R-:W-:Y:S01]  /*8c80*/  FSEL R116, R116, -INF , P4 ;  /* 0xff80000074747808 */ /* 0x000fe20002000000 */
[----:B------:R-:W-:Y:S02]  /*8c90*/  WARPGROUP.DEPBAR.LE gsb0, 0x0 ;  /* 0x00008000000079c5 */ /* 0x000fe40000010000 */
[----:B------:R-:W-:Y:S01]  /*8ca0*/  WARPGROUP.ARRIVE ;  /* 0x00000000000079c5 */ /* 0x000fe20000000000 */
[----:B------:R-:W-:-:S02]  /*8cb0*/  FMNMX.FTZ R133, R115, R138, !PT ;  /* 0x0000008a73857209 */ /* 0x000fc40007810000 */
[----:B------:R-:W-:Y:S01]  /*8cc0*/  ISETP.GT.AND P5, PT, R90, 0x41, PT ;  /* 0x000000415a00780c */ /* 0x000fe20003fa4270 */
[----:B------:R-:W0:Y:S01]  /*8cd0*/  MUFU.TANH R97, R97 ;  /* 0x0000006100617308 */ /* 0x000e220000002400 */
[----:B--2---:R-:W-:Y:S01]  /*8ce0*/  FSEL R104, R104, -INF , P6 ;  /* 0xff80000068687808 */ /* 0x004fe20003000000 */
[----:B------:R-:W-:Y:S01]  /*8cf0*/  HGMMA.64x96x16.F32 R24, gdesc[UR32].tnspB, R24, gsb0 ;  /* 0x41600000201879f0 */ /* 0x000fe20008000818 */
[----:B------:R-:W-:Y:S01]  /*8d00*/  UIADD3 UR32, UR10, 0xa80, URZ ;  /* 0x00000a800a207890 */ /* 0x000fe2000fffe03f */
[----:B----4-:R-:W-:Y:S01]  /*8d10*/  FMNMX.FTZ R137, R116, R133, !PT ;  /* 0x0000008574897209 */ /* 0x010fe20007810000 */
[----:B------:R-:W-:Y:S01]  /*8d20*/  UIADD3 UR34, UR11, 0x1c0, URZ ;  /* 0x000001c00b227890 */ /* 0x000fe2000fffe03f */
[----:B-1----:R-:W-:Y:S01]  /*8d30*/  FFMA.FTZ R139, R127, UR4, -R136 ;  /* 0x000000047f8b7c23 */ /* 0x002fe20008010888 */
[----:B------:R-:W-:Y:S01]  /*8d40*/  UMOV UR33, 0xc0000010 ;  /* 0xc000001000217882 */ /* 0x000fe20000000000 */
[----:B------:R-:W-:Y:S01]  /*8d50*/  UMOV UR35, 0x80000020 ;  /* 0x8000002000237882 */ /* 0x000fe20000000000 */
[----:B------:R-:W-:Y:S01]  /*8d60*/  ISETP.GT.AND P4, PT, R90, 0x48, PT ;  /* 0x000000485a00780c */ /* 0x000fe20003f84270 */
[----:B------:R-:W1:Y:S01]  /*8d70*/  MUFU.TANH R91, R91 ;  /* 0x0000005b005b7308 */ /* 0x000e620000002400 */
[----:B------:R-:W-:-:S02]  /*8d80*/  FSEL R127, R105, -INF , P5 ;  /* 0xff800000697f7808 */ /* 0x000fc40002800000 */
[----:B------:R-:W-:Y:S02]  /*8d90*/  FMNMX.FTZ R138, R104, R137, !PT ;  /* 0x00000089688a7209 */ /* 0x000fe40007810000 */
[----:B------:R-:W-:Y:S02]  /*8da0*/  ISETP.GT.AND P6, PT, R90, 0x49, PT ;  /* 0x000000495a00780c */ /* 0x000fe40003fc4270 */
[----:B-----5:R-:W-:Y:S01]  /*8db0*/  FSEL R133, R108, -INF , P4 ;  /* 0xff8000006c857808 */ /* 0x020fe20002000000 */
[----:B------:R-:W2:Y:S01]  /*8dc0*/  MUFU.TANH R101, R101 ;  /* 0x0000006500657308 */ /* 0x000ea20000002400 */
[----:B------:R-:W-:Y:S01]  /*8dd0*/  FMNMX.FTZ R138, R127, R138, !PT ;  /* 0x0000008a7f8a7209 */ /* 0x000fe20007810000 */
[----:B------:R-:W-:Y:S01]  /*8de0*/  FFMA.FTZ R108, R117, UR4, -R136 ;  /* 0x00000004756c7c23 */ /* 0x000fe20008010888 */
[----:B------:R-:W-:Y:S02]  /*8df0*/  ISETP.GT.AND P5, PT, R90, 0x50, PT ;  /* 0x000000505a00780c */ /* 0x000fe40003fa4270 */
[----:B---3--:R-:W-:-:S02]  /*8e00*/  FSEL R109, R109, -INF , P6 ;  /* 0xff8000006d6d7808 */ /* 0x008fc40003000000 */
[----:B------:R-:W-:Y:S01]  /*8e10*/  FMNMX.FTZ R138, R133, R138, !PT ;  /* 0x0000008a858a7209 */ /* 0x000fe20007810000 */
[----:B------:R-:W3:Y:S01]  /*8e20*/  MUFU.TANH R88, R88 ;  /* 0x0000005800587308 */ /* 0x000ee20000002400 */
[----:B------:R-:W-:Y:S02]  /*8e30*/  ISETP.GT.AND P4, PT, R90, 0x51, PT ;  /* 0x000000515a00780c */ /* 0x000fe40003f84270 */
[----:B0-----:R-:W-:Y:S01]  /*8e40*/  FSEL R117, R96, -INF , P5 ;  /* 0xff80000060757808 */ /* 0x001fe20002800000 */
[----:B------:R-:W-:Y:S01]  /*8e50*/  FFMA.FTZ R96, R118, UR4, -R136 ;  /* 0x0000000476607c23 */ /* 0x000fe20008010888 */
[----:B------:R-:W-:Y:S02]  /*8e60*/  FMNMX.FTZ R138, R109, R138, !PT ;  /* 0x0000008a6d8a7209 */ /* 0x000fe40007810000 */
[----:B------:R-:W-:Y:S01]  /*8e70*/  ISETP.GT.AND P6, PT, R90, 0x58, PT ;  /* 0x000000585a00780c */ /* 0x000fe20003fc4270 */
[----:B------:R-:W0:Y:S01]  /*8e80*/  MUFU.TANH R89, R89 ;  /* 0x0000005900597308 */ /* 0x000e220000002400 */
[----:B------:R-:W-:-:S02]  /*8e90*/  FSEL R118, R97, -INF , P4 ;  /* 0xff80000061767808 */ /* 0x000fc40002000000 */
[----:B------:R-:W-:Y:S02]  /*8ea0*/  FMNMX.FTZ R137, R117, R138, !PT ;  /* 0x0000008a75897209 */ /* 0x000fe40007810000 */
[----:B------:R-:W-:Y:S02]  /*8eb0*/  ISETP.GT.AND P5, PT, R90, 0x59, PT ;  /* 0x000000595a00780c */ /* 0x000fe40003fa4270 */
[----:B-1----:R-:W-:Y:S01]  /*8ec0*/  FSEL R97, R91, -INF , P6 ;  /* 0xff8000005b617808 */ /* 0x002fe20003000000 */
[----:B------:R-:W1:Y:S01]  /*8ed0*/  MUFU.TANH R92, R92 ;  /* 0x0000005c005c7308 */ /* 0x000e620000002400 */
[----:B------:R-:W-:Y:S01]  /*8ee0*/  FMNMX.FTZ R138, R118, R137, !PT ;  /* 0x00000089768a7209 */ /* 0x000fe20007810000 */
[----:B------:R-:W-:Y:S01]  /*8ef0*/  FFMA.FTZ R91, R106, UR4, -R136 ;  /* 0x000000046a5b7c23 */ /* 0x000fe20008010888 */
[C---:B------:R-:W-:Y:S02]  /*8f00*/  ISETP.GT.AND P4, PT, R90.reuse, 0x60, PT ;  /* 0x000000605a00780c */ /* 0x040fe40003f84270 */
[----:B------:R-:W-:-:S02]  /*8f10*/  ISETP.GT.AND P6, PT, R90, 0x61, PT ;  /* 0x000000615a00780c */ /* 0x000fc40003fc4270 */
[----:B--2---:R-:W-:Y:S01]  /*8f20*/  FSEL R101, R101, -INF , P5 ;  /* 0xff80000065657808 */ /* 0x004fe20002800000 */
[----:B------:R-:W2:Y:S01]  /*8f30*/  MUFU.TANH R93, R93 ;  /* 0x0000005d005d7308 */ /* 0x000ea20000002400 */
[----:B------:R-:W-:Y:S02]  /*8f40*/  FMNMX.FTZ R138, R97, R138, !PT ;  /* 0x0000008a618a7209 */ /* 0x000fe40007810000 */
[----:B---3--:R-:W-:Y:S01]  /*8f50*/  FSEL R106, R88, -INF , P4 ;  /* 0xff800000586a7808 */ /* 0x008fe20002000000 */
[----:B------:R-:W-:Y:S01]  /*8f60*/  FFMA.FTZ R88, R107, UR4, -R136 ;  /* 0x000000046b587c23 */ /* 0x000fe20008010888 */
[----:B0-----:R-:W-:Y:S02]  /*8f70*/  FSEL R107, R89, -INF , P6 ;  /* 0xff800000596b7808 */ /* 0x001fe40003000000 */
[----:B------:R-:W-:Y:S01]  /*8f80*/  FMNMX.FTZ R89, R101, R138, !PT ;  /* 0x0000008a65597209 */ /* 0x000fe20007810000 */
[----:B------:R-:W0:Y:S01]  /*8f90*/  MUFU.TANH R80, R80 ;  /* 0x0000005000507308 */ /* 0x000e220000002400 */
[----:B------:R-:W-:-:S02]  /*8fa0*/  ISETP.GT.AND P5, PT, R90, 0x68, PT ;  /* 0x000000685a00780c */ /* 0x000fc40003fa4270 */
[----:B------:R-:W-:Y:S02]  /*8fb0*/  ISETP.GT.AND P4, PT, R90, 0x69, PT ;  /* 0x000000695a00780c */ /* 0x000fe40003f84270 */
[----:B-1----:R-:W-:Y:S02]  /*8fc0*/  FSEL R92, R92, -INF , P5 ;  /* 0xff8000005c5c7808 */ /* 0x002fe40002800000 */
[C---:B------:R-:W-:Y:S01]  /*8fd0*/  ISETP.GT.AND P6, PT, R90.reuse, 0x70, PT ;  /* 0x000000705a00780c */ /* 0x040fe20003fc4270 */
[----:B------:R-:W1:Y:S01]  /*8fe0*/  MUFU.TANH R81, R81 ;  /* 0x0000005100517308 */ /* 0x000e620000002400 */
[C---:B------:R-:W-:Y:S02]  /*8ff0*/  ISETP.GT.AND P5, PT, R90.reuse, 0x71, PT ;  /* 0x000000715a00780c */ /* 0x040fe40003fa4270 */
[----:B--2---:R-:W-:Y:S02]  /*9000*/  FSEL R93, R93, -INF , P4 ;  /* 0xff8000005d5d7808 */ /* 0x004fe40002000000 */
[----:B------:R-:W-:-:S02]  /*9010*/  ISETP.GT.AND P4, PT, R90, 0x78, PT ;  /* 0x000000785a00780c */ /* 0x000fc40003f84270 */
[----:B------:R-:W-:Y:S01]  /*9020*/  R2UR UR14, R6 ;  /* 0x00000000060e72ca */ /* 0x000fe200000e0000 */
[----:B------:R2:W-:Y:S08]  /*9030*/  MUFU.EX2 R105, R139 ;  /* 0x0000008b00697308 */ /* 0x0005f00000000800 */
[----:B------:R-:W-:Y:S01]  /*9040*/  MUFU.TANH R84, R84 ;  /* 0x0000005400547308 */ /* 0x000fe20000002400 */
[----:B--2---:R-:W-:Y:S01]  /*9050*/  FFMA.FTZ R139, R110, UR4, -R136 ;  /* 0x000000046e8b7c23 */ /* 0x004fe20008010888 */
[----:B------:R-:W-:-:S02]  /*9060*/  FMNMX.FTZ R110, R106, R89, !PT ;  /* 0x000000596a6e7209 */ /* 0x000fc40007810000 */
[----:B------:R-:W-:Y:S02]  /*9070*/  UISETP.GT.AND UP1, UPT, UR38, UR14, UPT ;  /* 0x0000000e2600728c */ /* 0x000fe4000bf24270 */
[----:B------:R-:W-:Y:S02]  /*9080*/  FMNMX.FTZ R137, R107, R110, !PT ;  /* 0x0000006e6b897209 */ /* 0x000fe40007810000 */
[----:B------:R-:W2:Y:S01]  /*9090*/  MUFU.TANH R85, R85 ;  /* 0x0000005500557308 */ /* 0x000ea20000002400 */
[----:B0-----:R-:W-:Y:S01]  /*90a0*/  FSEL R110, R80, -INF , P6 ;  /* 0xff800000506e7808 */ /* 0x001fe20003000000 */
[----:B------:R-:W-:Y:S01]  /*90b0*/  FFMA.FTZ R80, R111, UR4, -R136 ;  /* 0x000000046f507c23 */ /* 0x000fe20008010888 */
[----:B------:R-:W-:Y:S02]  /*90c0*/  FMNMX.FTZ R138, R92, R137, !PT ;  /* 0x000000895c8a7209 */ /* 0x000fe40007810000 */
[----:B-1----:R-:W-:Y:S02]  /*90d0*/  FSEL R111, R81, -INF , P5 ;  /* 0xff800000516f7808 */ /* 0x002fe40002800000 */
[----:B------:R-:W-:Y:S01]  /*90e0*/  FMNMX.FTZ R81, R93, R138, !PT ;  /* 0x0000008a5d517209 */ /* 0x000fe20007810000 */
[----:B------:R-:W0:Y:S01]  /*90f0*/  MUFU.TANH R135, R135 ;  /* 0x0000008700877308 */ /* 0x000e220000002400 */
[----:B------:R-:W-:-:S02]  /*9100*/  ISETP.GT.AND P6, PT, R90, 0x79, PT ;  /* 0x000000795a00780c */ /* 0x000fc40003fc4270 */
[----:B------:R-:W-:Y:S02]  /*9110*/  FMNMX.FTZ R138, R110, R81, !PT ;  /* 0x000000516e8a7209 */ /* 0x000fe40007810000 */
[C---:B------:R-:W-:Y:S01]  /*9120*/  ISETP.GT.AND P5, PT, R90.reuse, 0x80, PT ;  /* 0x000000805a00780c */ /* 0x040fe20003fa4270 */
[----:B------:R-:W-:Y:S02]  /*9130*/  WARPGROUP.DEPBAR.LE gsb0, 0x0 ;  /* 0x00008000000079c5 */ /* 0x000fe40000010000 */
[----:B------:R-:W-:Y:S01]  /*9140*/  WARPGROUP.ARRIVE ;  /* 0x00000000000079c5 */ /* 0x000fe20000000000 */
[----:B------:R-:W1:Y:S01]  /*9150*/  MUFU.TANH R73, R73 ;  /* 0x0000004900497308 */ /* 0x000e620000002400 */
[----:B------:R-:W-:Y:S02]  /*9160*/  FMNMX.FTZ R138, R111, R138, !PT ;  /* 0x0000008a6f8a7209 */ /* 0x000fe40007810000 */
[----:B--2---:R-:W-:Y:S02]  /*9170*/  FSEL R137, R85, -INF , P6 ;  /* 0xff80000055897808 */ /* 0x004fe40003000000 */
[----:B------:R-:W-:Y:S01]  /*9180*/  HGMMA.64x96x16.F32 R24, gdesc[UR40].tnspB, R24, gsb0 ;  /* 0x41600000281879f0 */ /* 0x000fe20008000818 */
[----:B------:R-:W-:-:S02]  /*9190*/  ISETP.GT.AND P6, PT, R90, 0x88, PT ;  /* 0x000000885a00780c */ /* 0x000fc40003fc4270 */
[----:B------:R-:W2:Y:S01]  /*91a0*/  MUFU.TANH R76, R76 ;  /* 0x0000004c004c7308 */ /* 0x000ea20000002400 */
[----:B0-----:R-:W-:Y:S02]  /*91b0*/  FSEL R135, R135, -INF , P5 ;  /* 0xff80000087877808 */ /* 0x001fe40002800000 */
[----:B------:R-:W-:-:S05]  /*91c0*/  ISETP.GT.AND P5, PT, R90, 0x89, PT ;  /* 0x000000895a00780c */ /* 0x000fca0003fa4270 */
[----:B------:R0:W-:Y:S08]  /*91d0*/  MUFU.EX2 R89, R139 ;  /* 0x0000008b00597308 */ /* 0x0001f00000000800 */
[----:B------:R-:W3:Y:S01]  /*91e0*/  MUFU.TANH R77, R77 ;  /* 0x0000004d004d7308 */ /* 0x000ee20000002400 */
[--C-:B0-----:R-:W-:Y:S01]  /*91f0*/  FFMA.FTZ R139, R119, UR4, -R136.reuse ;  /* 0x00000004778b7c23 */ /* 0x101fe20008010888 */
[----:B------:R-:W-:Y:S01]  /*9200*/  FSEL R119, R84, -INF , P4 ;  /* 0xff80000054777808 */ /* 0x000fe20002000000 */
[--C-:B------:R-:W-:Y:S01]  /*9210*/  FFMA.FTZ R84, R99, UR4, -R136.reuse ;  /* 0x0000000463547c23 */ /* 0x100fe20008010888 */
[----:B------:R-:W-:Y:S01]  /*9220*/  ISETP.GT.AND P4, PT, R90, 0x81, PT ;  /* 0x000000815a00780c */ /* 0x000fe20003f84270 */
[----:B------:R-:W-:Y:S01]  /*9230*/  FFMA.FTZ R99, R78, UR4, -R136 ;  /* 0x000000044e637c23 */ /* 0x000fe20008010888 */
[----:B------:R-:W-:-:S02]  /*9240*/  FMNMX.FTZ R138, R119, R138, !PT ;  /* 0x0000008a778a7209 */ /* 0x000fc40007810000 */
[----:B------:R2:W-:Y:S02]  /*9250*/  MUFU.EX2 R81, R139 ;  /* 0x0000008b00517308 */ /* 0x0005e40000000800 */
[----:B------:R-:W-:Y:S02]  /*9260*/  FMNMX.FTZ R90, R137, R138, !PT ;  /* 0x0000008a895a7209 */ /* 0x000fe40007810000 */
[----:B-1----:R-:W-:Y:S01]  /*9270*/  FSEL R138, R73, -INF , P4 ;  /* 0xff800000498a7808 */ /* 0x002fe20002000000 */
[--C-:B------:R-:W-:Y:S01]  /*9280*/  FFMA.FTZ R73, R102, UR4, -R136.reuse ;  /* 0x0000000466497c23 */ /* 0x100fe20008010888 */
[----:B------:R-:W-:Y:S01]  /*9290*/  FMNMX.FTZ R85, R135, R90, !PT ;  /* 0x0000005a87557209 */ /* 0x000fe20007810000 */
[--C-:B------:R-:W-:Y:S01]  /*92a0*/  FFMA.FTZ R102, R74, UR4, -R136.reuse ;  /* 0x000000044a667c23 */ /* 0x100fe20008010888 */
[--C-:B------:R-:W-:Y:S01]  /*92b0*/  FFMA.FTZ R90, R134, UR4, -R136.reuse ;  /* 0x00000004865a7c23 */ /* 0x100fe20008010888 */
[----:B--2---:R-:W-:Y:S01]  /*92c0*/  FSEL R139, R76, -INF , P6 ;  /* 0xff8000004c8b7808 */ /* 0x004fe20003000000 */
[----:B------:R-:W-:Y:S01]  /*92d0*/  MUFU.EX2 R9, R9 ;  /* 0x0000000900097308 */ /* 0x000fe20000000800 */
[----:B------:R-:W-:Y:S01]  /*92e0*/  FMNMX.FTZ R76, R138, R85, !PT ;  /* 0x000000558a4c7209 */ /* 0x000fe20007810000 */
[--C-:B------:R-:W-:Y:S01]  /*92f0*/  FFMA.FTZ R85, R103, UR4, -R136.reuse ;  /* 0x0000000467557c23 */ /* 0x100fe20008010888 */
[----:B---3--:R-:W-:Y:S01]  /*9300*/  FSEL R140, R77, -INF , P5 ;  /* 0xff8000004d8c7808 */ /* 0x008fe20002800000 */
[----:B------:R-:W-:Y:S01]  /*9310*/  FFMA.FTZ R103, R79, UR4, -R136 ;  /* 0x000000044f677c23 */ /* 0x000fe20008010888 */
[----:B------:R-:W-:-:S02]  /*9320*/  FMNMX.FTZ R77, R139, R76, !PT ;  /* 0x0000004c8b4d7209 */ /* 0x000fc40007810000 */
[----:B------:R-:W-:Y:S01]  /*9330*/  ISETP.GE.U32.AND P4, PT, R143, 0x180, PT ;  /* 0x000001808f00780c */ /* 0x000fe20003f86070 */
        /* <DEDUP_REMOVED lines=12> */
[----:B------:R-:W-:-:S02]  /*9400*/  WARPGROUP.DEPBAR.LE gsb0, 0x0 ;  /* 0x00008000000079c5 */ /* 0x000fc40000010000 */
[----:B------:R-:W-:Y:S01]  /*9410*/  WARPGROUP.ARRIVE ;  /* 0x00000000000079c5 */ /* 0x000fe20000000000 */
[----:B0-----:R-:W-:-:S04]  /*9420*/  FMNMX.FTZ R74, R77, R76, !PT ;  /* 0x0000004c4d4a7209 */ /* 0x001fc80007810000 */
[C---:B------:R-:W-:Y:S01]  /*9430*/  FSETP.NEU.FTZ.AND P5, PT, R74.reuse, -INF , PT ;  /* 0xff8000004a00780b */ /* 0x040fe20003fbd000 */
[----:B------:R-:W-:Y:S01]  /*9440*/  HGMMA.64x96x16.F32 R24, gdesc[UR32].tnspB, R24, gsb0 ;  /* 0x41600000201879f0 */ /* 0x000fe20008000818 */
[----:B------:R-:W-:Y:S01]  /*9450*/  UIADD3 UR32, UR10, 0xc00, URZ ;  /* 0x00000c000a207890 */ /* 0x000fe2000fffe03f */
[C---:B------:R-:W-:Y:S01]  /*9460*/  FMUL.FTZ R134, R74.reuse, UR4 ;  /* 0x000000044a867c20 */ /* 0x040fe20008410000 */
[----:B------:R-:W-:Y:S01]  /*9470*/  UIADD3 UR34, UR11, 0x200, URZ ;  /* 0x000002000b227890 */ /* 0x000fe2000fffe03f */
[----:B------:R-:W-:Y:S01]  /*9480*/  FSEL R77, R74, RZ, P5 ;  /* 0x000000ff4a4d7208 */ /* 0x000fe20002800000 */
[----:B------:R-:W-:Y:S01]  /*9490*/  UMOV UR33, 0xc0000010 ;  /* 0xc000001000217882 */ /* 0x000fe20000000000 */
[----:B------:R-:W-:Y:S01]  /*94a0*/  UMOV UR35, 0x80000020 ;  /* 0x8000002000237882 */ /* 0x000fe20000000000 */
[----:B------:R-:W-:Y:S01]  /*94b0*/  FSEL R134, R134, RZ, P5 ;  /* 0x000000ff86867208 */ /* 0x000fe20002800000 */
[----:B------:R-:W-:Y:S01]  /*94c0*/  MUFU.EX2 R96, R96 ;  /* 0x0000006000607308 */ /* 0x000fe20000000800 */
[----:B------:R-:W-:Y:S01]  /*94d0*/  FADD.FTZ R77, -R77, R4 ;  /* 0x000000044d4d7221 */ /* 0x000fe20000010100 */
[----:B------:R-:W-:-:S02]  /*94e0*/  UIADD3 UR10, UR38, -0x1, URZ ;  /* 0xffffffff260a7890 */ /* 0x000fc4000fffe03f */
[--C-:B------:R-:W-:Y:S01]  /*94f0*/  FFMA.FTZ R76, R7, UR4, -R134.reuse ;  /* 0x00000004074c7c23 */ /* 0x100fe20008010886 */
[--C-:B------:R-:W-:Y:S01]  /*9500*/  FFMA.FTZ R7, R8, UR4, -R134.reuse ;  /* 0x0000000408077c23 */ /* 0x100fe20008010886 */
[--C-:B------:R-:W-:Y:S01]  /*9510*/  FFMA.FTZ R8, R12, UR4, -R134.reuse ;  /* 0x000000040c087c23 */ /* 0x100fe20008010886 */
[----:B------:R-:W-:Y:S02]  /*9520*/  VIADD R12, R142, 0x9 ;  /* 0x000000098e0c7836 */ /* 0x000fe40000000000 */
[----:B------:R-:W-:Y:S01]  /*9530*/  FMUL.FTZ R77, R77, UR4 ;  /* 0x000000044d4d7c20 */ /* 0x000fe20008410000 */
[--C-:B------:R-:W-:Y:S01]  /*9540*/  FFMA.FTZ R78, R98, UR4, -R134.reuse ;  /* 0x00000004624e7c23 */ /* 0x100fe20008010886 */
[----:B------:R-:W-:Y:S01]  /*9550*/  MUFU.EX2 R76, R76 ;  /* 0x0000004c004c7308 */ /* 0x000fe20000000800 */
[--C-:B------:R-:W-:Y:S01]  /*9560*/  FFMA.FTZ R136, R14, UR4, -R134.reuse ;  /* 0x000000040e887c23 */ /* 0x100fe20008010886 */
[----:B------:R-:W-:Y:S01]  /*9570*/  SEL R79, R12, 0x9, !P4 ;  /* 0x000000090c4f7807 */ /* 0x000fe20006000000 */
[--C-:B------:R-:W-:Y:S01]  /*9580*/  FFMA.FTZ R12, R104, UR4, -R134.reuse ;  /* 0x00000004680c7c23 */ /* 0x100fe20008010886 */
[----:B------:R-:W-:Y:S01]  /*9590*/  FSEL R104, R72, RZ, P3 ;  /* 0x000000ff48687208 */ /* 0x000fe20001800000 */
[--C-:B------:R-:W-:Y:S01]  /*95a0*/  FFMA.FTZ R141, R20, UR4, -R134.reuse ;  /* 0x00000004148d7c23 */ /* 0x100fe20008010886 */
[--C-:B------:R-:W-:Y:S01]  /*95b0*/  FFMA.FTZ R131, R131, UR4, -R134.reuse ;  /* 0x0000000483837c23 */ /* 0x100fe20008010886 */
[----:B------:R-:W-:Y:S01]  /*95c0*/  FFMA.FTZ R98, R123, UR4, -R134 ;  /* 0x000000047b627c23 */ /* 0x000fe20008010886 */
[----:B------:R-:W-:Y:S01]  /*95d0*/  MUFU.EX2 R7, R7 ;  /* 0x0000000700077308 */ /* 0x000fe20000000800 */
[----:B------:R-:W-:Y:S01]  /*95e0*/  FADD.FTZ R5, -R104, R5 ;  /* 0x0000000568057221 */ /* 0x000fe20000010100 */
[----:B------:R-:W-:-:S02]  /*95f0*/  IMAD.U32 R104, RZ, RZ, UR36 ;  /* 0x00000024ff687e24 */ /* 0x000fc4000f8e00ff */
[--C-:B------:R-:W-:Y:S01]  /*9600*/  FFMA.FTZ R123, R125, UR4, -R134.reuse ;  /* 0x000000047d7b7c23 */ /* 0x100fe20008010886 */
[--C-:B------:R-:W-:Y:S01]  /*9610*/  FFMA.FTZ R130, R130, UR4, -R134.reuse ;  /* 0x0000000482827c23 */ /* 0x100fe20008010886 */
[----:B------:R-:W-:Y:S01]  /*9620*/  FMUL.FTZ R4, R5, UR4 ;  /* 0x0000000405047c20 */ /* 0x000fe20008410000 */
[--C-:B------:R-:W-:Y:S01]  /*9630*/  FFMA.FTZ R125, R126, UR4, -R134.reuse ;  /* 0x000000047e7d7c23 */ /* 0x100fe20008010886 */
[----:B------:R-:W-:Y:S01]  /*9640*/  @!P1 LEA R104, R104, UR37, 0x3 ;  /* 0x0000002568689c11 */ /* 0x000fe2000f8e18ff */
[----:B------:R-:W-:Y:S01]  /*9650*/  MUFU.EX2 R78, R78 ;  /* 0x0000004e004e7308 */ /* 0x000fe20000000800 */
[--C-:B------:R-:W-:Y:S01]  /*9660*/  FFMA.FTZ R120, R120, UR4, -R134.reuse ;  /* 0x0000000478787c23 */ /* 0x100fe20008010886 */
[--C-:B------:R-:W-:Y:S01]  /*9670*/  FFMA.FTZ R132, R132, UR4, -R134.reuse ;  /* 0x0000000484847c23 */ /* 0x100fe20008010886 */
[--C-:B------:R-:W-:Y:S01]  /*9680*/  FFMA.FTZ R20, R112, UR4, -R134.reuse ;  /* 0x0000000470147c23 */ /* 0x100fe20008010886 */
[----:B------:R-:W-:Y:S02]  /*9690*/  @!P1 VIADD R5, R104, 0x31c40 ;  /* 0x00031c4068059836 */ /* 0x000fe40000000000 */
        /* <DEDUP_REMOVED lines=17> */
[----:B------:R-:W-:Y:S01]  /*97b0*/  FFMA.FTZ R139, R139, UR4, -R134 ;  /* 0x000000048b8b7c23 */ /* 0x000fe20008010886 */
[----:B------:R-:W-:Y:S01]  /*97c0*/  PLOP3.LUT P3, PT, PT, PT, UP1, 0x80, 0x0 ;  /* 0x000000000000781c */ /* 0x000fe20003f6f018 */
[----:B------:R-:W-:Y:S01]  /*97d0*/  MUFU.EX2 R136, R136 ;  /* 0x0000008800887308 */ /* 0x000fe20000000800 */
[----:B------:R-:W-:-:S07]  /*97e0*/  UMOV UR38, UR10 ;  /* 0x0000000a00267c82 */ /* 0x000fce0008000000 */
        /* <DEDUP_REMOVED lines=26> */
[----:B-1----:R-:W-:Y:S01]  /*9990*/  IMAD.U32 R79, RZ, RZ, UR7 ;  /* 0x00000007ff4f7e24 */ /* 0x002fe2000f8e00ff */
[----:B------:R-:W-:Y:S01]  /*99a0*/  UMOV UR7, UR36 ;  /* 0x0000002400077c82 */ /* 0x000fe20008000000 */
[-C--:B0-----:R-:W-:Y:S01]  /*99b0*/  FMUL.FTZ R26, R26, R4.reuse ;  /* 0x000000041a1a7220 */ /* 0x081fe20000410000 */
[-C--:B------:R-:W-:Y:S01]  /*99c0*/  FMUL.FTZ R27, R27, R4.reuse ;  /* 0x000000041b1b7220 */ /* 0x080fe20000410000 */
[-C--:B------:R-:W-:Y:S01]  /*99d0*/  FMUL.FTZ R30, R30, R4.reuse ;  /* 0x000000041e1e7220 */ /* 0x080fe20000410000 */
[----:B------:R-:W-:Y:S01]  /*99e0*/  @!P1 LEA R79, R79, UR37, 0x3 ;  /* 0x000000254f4f9c11 */ /* 0x000fe2000f8e18ff */
[-C--:B------:R-:W-:Y:S01]  /*99f0*/  FMUL.FTZ R31, R31, R4.reuse ;  /* 0x000000041f1f7220 */ /* 0x080fe20000410000 */
[----:B--2---:R0:W1:Y:S01]  /*9a00*/  MUFU.EX2 R5, R77 ;  /* 0x0000004d00057308 */ /* 0x0040620000000800 */
[-C--:B------:R-:W-:Y:S01]  /*9a10*/  FMUL.FTZ R34, R34, R4.reuse ;  /* 0x0000000422227220 */ /* 0x080fe20000410000 */
[----:B------:R-:W-:Y:S01]  /*9a20*/  FMUL.FTZ R35, R35, R4 ;  /* 0x0000000423237220 */ /* 0x000fe20000410000 */
[----:B------:R-:W-:-:S02]  /*9a30*/  @!P1 VIADD R79, R79, 0x31c60 ;  /* 0x00031c604f4f9836 */ /* 0x000fc40000000000 */
[-C--:B------:R-:W-:Y:S01]  /*9a40*/  FMUL.FTZ R38, R38, R4.reuse ;  /* 0x0000000426267220 */ /* 0x080fe20000410000 */
[-C--:B------:R-:W-:Y:S01]  /*9a50*/  FMUL.FTZ R39, R39, R4.reuse ;  /* 0x0000000427277220 */ /* 0x080fe20000410000 */
[-C--:B------:R-:W-:Y:S01]  /*9a60*/  FMUL.FTZ R42, R42, R4.reuse ;  /* 0x000000042a2a7220 */ /* 0x080fe20000410000 */
[----:B------:R-:W-:Y:S01]  /*9a70*/  FMUL.FTZ R43, R43, R4 ;  /* 0x000000042b2b7220 */ /* 0x000fe20000410000 */
[----:B------:R-:W-:Y:S01]  /*9a80*/  @!P1 PRMT R79, RZ, 0x654, R79 ;  /* 0x00000654ff4f9816 */ /* 0x000fe2000000004f */
[----:B0-----:R-:W-:Y:S01]  /*9a90*/  FFMA.FTZ R77, R4, R0, R9 ;  /* 0x00000000044d7223 */ /* 0x001fe20000010009 */
[----:B------:R-:W-:Y:S01]  /*9aa0*/  MUFU.EX2 R85, R85 ;  /* 0x0000005500557308 */ /* 0x000fe20000000800 */
[-C--:B------:R-:W-:Y:S01]  /*9ab0*/  FMUL.FTZ R46, R46, R4.reuse ;  /* 0x000000042e2e7220 */ /* 0x080fe20000410000 */
[----:B------:R0:W-:Y:S01]  /*9ac0*/  @!P1 SYNCS.ARRIVE.TRANS64.RED.A1T0 RZ, [R79+URZ], RZ ;  /* 0x000000ff4fff99a7 */ /* 0x0001e2000810043f */
[C---:B------:R-:W-:Y:S01]  /*9ad0*/  FADD.FTZ R126, R10.reuse, R77 ;  /* 0x0000004d0a7e7221 */ /* 0x040fe20000010000 */
[----:B------:R-:W-:Y:S01]  /*9ae0*/  F2FP.F16.F32.PACK_AB R77, R10, R9 ;  /* 0x000000090a4d723e */ /* 0x000fe200000000ff */
[-C--:B------:R-:W-:Y:S01]  /*9af0*/  FMUL.FTZ R47, R47, R4.reuse ;  /* 0x000000042f2f7220 */ /* 0x080fe20000410000 */
[----:B------:R-:W-:Y:S01]  /*9b00*/  FMUL.FTZ R50, R50, R4 ;  /* 0x0000000432327220 */ /* 0x000fe20000410000 */
[----:B-1----:R-:W-:Y:S01]  /*9b10*/  FFMA.FTZ R104, R5, R3, R76 ;  /* 0x0000000305687223 */ /* 0x002fe2000001004c */
[----:B------:R-:W-:Y:S01]  /*9b20*/  FADD.FTZ R126, R13, R126 ;  /* 0x0000007e0d7e7221 */ /* 0x000fe20000010000 */
[C---:B------:R-:W-:Y:S01]  /*9b30*/  F2FP.F16.F32.PACK_AB R76, R7.reuse, R76 ;  /* 0x0000004c074c723e */ /* 0x040fe200000000ff */
[----:B------:R-:W-:Y:S01]  /*9b40*/  FFMA.FTZ R3, R118, UR4, -R134 ;  /* 0x0000000476037c23 */ /* 0x000fe20008010886 */
[----:B0-----:R-:W-:Y:S01]  /*9b50*/  FADD.FTZ R79, R7, R104 ;  /* 0x00000068074f7221 */ /* 0x001fe20000010000 */
[----:B------:R-:W-:Y:S01]  /*9b60*/  FADD.FTZ R10, R15, R126 ;  /* 0x0000007e0f0a7221 */ /* 0x000fe20000010000 */
[----:B------:R-:W0:Y:S01]  /*9b70*/  MUFU.EX2 R0, R117 ;  /* 0x0000007500007308 */ /* 0x000e220000000800 */
[----:B------:R-:W-:Y:S01]  /*9b80*/  FFMA.FTZ R7, R97, UR4, -R134 ;  /* 0x0000000461077c23 */ /* 0x000fe20008010886 */
[----:B------:R-:W-:Y:S01]  /*9b90*/  FADD.FTZ R9, R78, R79 ;  /* 0x0000004f4e097221 */ /* 0x000fe20000010000 */
[C---:B------:R-:W-:Y:S01]  /*9ba0*/  F2FP.F16.F32.PACK_AB R78, R8.reuse, R78 ;  /* 0x0000004e084e723e */ /* 0x040fe200000000ff */
[----:B------:R-:W-:Y:S01]  /*9bb0*/  FADD.FTZ R10, R21, R10 ;  /* 0x0000000a150a7221 */ /* 0x000fe20000010000 */
[----:B------:R-:W-:Y:S01]  /*9bc0*/  F2FP.F16.F32.PACK_AB R79, R15, R13 ;  /* 0x0000000d0f4f723e */ /* 0x000fe200000000ff */
[----:B------:R-:W-:Y:S01]  /*9bd0*/  FADD.FTZ R9, R8, R9 ;  /* 0x0000000908097221 */ /* 0x000fe20000010000 */
[----:B------:R-:W-:Y:S01]  /*9be0*/  FFMA.FTZ R13, R93, UR4, -R134 ;  /* 0x000000045d0d7c23 */ /* 0x000fe20008010886 */
[----:B------:R-:W-:Y:S01]  /*9bf0*/  FADD.FTZ R10, R11, R10 ;  /* 0x0000000a0b0a7221 */ /* 0x000fe20000010000 */
[----:B------:R-:W-:Y:S01]  /*9c00*/  FFMA.FTZ R15, R101, UR4, -R134 ;  /* 0x00000004650f7c23 */ /* 0x000fe20008010886 */
[----:B------:R-:W-:Y:S01]  /*9c10*/  FADD.FTZ R8, R136, R9 ;  /* 0x0000000988087221 */ /* 0x000fe20000010000 */
[----:B------:R1:W-:Y:S01]  /*9c20*/  STSM.16.M88.4 [R2+0x24300], R76 ;  /* 0x0243004c02007844 */ /* 0x0003e20000000200 */
[----:B------:R-:W-:Y:S01]  /*9c30*/  FADD.FTZ R93, R129, R10 ;  /* 0x0000000a815d7221 */ /* 0x000fe20000010000 */
[----:B------:R-:W2:Y:S01]  /*9c40*/  MUFU.EX2 R3, R3 ;  /* 0x0000000300037308 */ /* 0x000ea20000000800 */
[----:B------:R-:W-:Y:S01]  /*9c50*/  FADD.FTZ R8, R141, R8 ;  /* 0x000000088d087221 */ /* 0x000fe20000010000 */
[--C-:B------:R-:W-:Y:S01]  /*9c60*/  FFMA.FTZ R97, R92, UR4, -R134.reuse ;  /* 0x000000045c617c23 */ /* 0x100fe20008010886 */
[----:B------:R-:W-:Y:S01]  /*9c70*/  FADD.FTZ R93, R128, R93 ;  /* 0x0000005d805d7221 */ /* 0x000fe20000010000 */
[----:B------:R-:W-:Y:S01]  /*9c80*/  FFMA.FTZ R134, R140, UR4, -R134 ;  /* 0x000000048c867c23 */ /* 0x000fe20008010886 */
[----:B------:R-:W-:Y:S01]  /*9c90*/  FADD.FTZ R9, R131, R8 ;  /* 0x0000000883097221 */ /* 0x000fe20000010000 */
[-C--:B------:R-:W-:Y:S01]  /*9ca0*/  FMUL.FTZ R24, R24, R5.reuse ;  /* 0x0000000518187220 */ /* 0x080fe20000410000 */
[----:B------:R-:W-:Y:S01]  /*9cb0*/  FADD.FTZ R8, R122, R93 ;  /* 0x0000005d7a087221 */ /* 0x000fe20000010000 */
[----:B------:R-:W3:Y:S01]  /*9cc0*/  MUFU.EX2 R7, R7 ;  /* 0x0000000700077308 */ /* 0x000ee20000000800 */
[----:B------:R-:W-:Y:S01]  /*9cd0*/  FADD.FTZ R9, R130, R9 ;  /* 0x0000000982097221 */ /* 0x000fe20000010000 */
[-C--:B------:R-:W-:Y:S01]  /*9ce0*/  FMUL.FTZ R25, R25, R5.reuse ;  /* 0x0000000519197220 */ /* 0x080fe20000410000 */
[C---:B------:R-:W-:Y:S01]  /*9cf0*/  FADD.FTZ R101, R121.reuse, R8 ;  /* 0x0000000879657221 */ /* 0x040fe20000010000 */
[----:B------:R-:W-:Y:S01]  /*9d00*/  F2FP.F16.F32.PACK_AB R121, R121, R122 ;  /* 0x0000007a7979723e */ /* 0x000fe200000000ff */
[----:B------:R-:W-:Y:S01]  /*9d10*/  FADD.FTZ R9, R120, R9 ;  /* 0x0000000978097221 */ /* 0x000fe20000010000 */
[----:B------:R-:W-:Y:S01]  /*9d20*/  F2FP.F16.F32.PACK_AB R122, R123, R98 ;  /* 0x000000627b7a723e */ /* 0x000fe200000000ff */
[----:B------:R-:W-:Y:S01]  /*9d30*/  FADD.FTZ R10, R124, R101 ;  /* 0x000000657c0a7221 */ /* 0x000fe20000010000 */
[----:B------:R-:W4:Y:S01]  /*9d40*/  MUFU.EX2 R15, R15 ;  /* 0x0000000f000f7308 */ /* 0x000f220000000800 */
[C---:B------:R-:W-:Y:S01]  /*9d50*/  FADD.FTZ R9, R132.reuse, R9 ;  /* 0x0000000984097221 */ /* 0x040fe20000010000 */
[----:B------:R-:W-:Y:S01]  /*9d60*/  F2FP.F16.F32.PACK_AB R120, R132, R120 ;  /* 0x000000788478723e */ /* 0x000fe200000000ff */
[----:B------:R-:W-:Y:S01]  /*9d70*/  FADD.FTZ R101, R113, R10 ;  /* 0x0000000a71657221 */ /* 0x000fe20000010000 */
[-C--:B------:R-:W-:Y:S01]  /*9d80*/  FMUL.FTZ R28, R28, R5.reuse ;  /* 0x000000051c1c7220 */ /* 0x080fe20000410000 */
[----:B------:R-:W-:Y:S01]  /*9d90*/  FADD.FTZ R8, R98, R9 ;  /* 0x0000000962087221 */ /* 0x000fe20000010000 */
[----:B------:R-:W-:Y:S01]  /*9da0*/  FMUL.FTZ R29, R29, R5 ;  /* 0x000000051d1d7220 */ /* 0x000fe20000410000 */
[----:B------:R-:W-:Y:S01]  /*9db0*/  FADD.FTZ R104, R114, R101 ;  /* 0x0000006572687221 */ /* 0x000fe20000010000 */
[----:B------:R5:W-:Y:S01]  /*9dc0*/  MUFU.EX2 R92, R106 ;  /* 0x0000006a005c7308 */ /* 0x000be20000000800 */
[----:B------:R-:W-:Y:S01]  /*9dd0*/  FADD.FTZ R9, R123, R8 ;  /* 0x000000087b097221 */ /* 0x000fe20000010000 */
[----:B------:R-:W-:Y:S01]  /*9de0*/  F2FP.F16.F32.PACK_AB R8, R141, R136 ;  /* 0x000000888d08723e */ /* 0x000fe200000000ff */
[----:B------:R-:W-:Y:S01]  /*9df0*/  FADD.FTZ R101, R105, R104 ;  /* 0x0000006869657221 */ /* 0x000fe20000010000 */
[----:B------:R-:W-:Y:S01]  /*9e00*/  F2FP.F16.F32.PACK_AB R123, R113, R124 ;  /* 0x0000007c717b723e */ /* 0x000fe200000000ff */
[----:B------:R-:W-:Y:S01]  /*9e10*/  FADD.FTZ R10, R20, R9 ;  /* 0x00000009140a7221 */ /* 0x000fe20000010000 */
[----:B------:R-:W-:Y:S01]  /*9e20*/  F2FP.F16.F32.PACK_AB R9, R11, R21 ;  /* 0x000000150b09723e */ /* 0x000fe200000000ff */
[----:B------:R-:W-:Y:S01]  /*9e30*/  FADD.FTZ R101, R108, R101 ;  /* 0x000000656c657221 */ /* 0x000fe20000010000 */
[----:B------:R0:W-:Y:S01]  /*9e40*/  MUFU.EX2 R21, R13 ;  /* 0x0000000d00157308 */ /* 0x0001e20000000800 */
[----:B------:R-:W-:Y:S01]  /*9e50*/  FADD.FTZ R11, R125, R10 ;  /* 0x0000000a7d0b7221 */ /* 0x000fe20000010000 */
[----:B-----5:R-:W-:Y:S01]  /*9e60*/  F2FP.F16.F32.PACK_AB R106, R112, R14 ;  /* 0x0000000e706a723e */ /* 0x020fe200000000ff */
[----:B-1----:R-:W-:Y:S01]  /*9e70*/  FADD.FTZ R76, R96, R101 ;  /* 0x00000065604c7221 */ /* 0x002fe20000010000 */
[----:B------:R-:W-:Y:S01]  /*9e80*/  F2FP.F16.F32.PACK_AB R10, R130, R131 ;  /* 0x00000083820a723e */ /* 0x000fe200000000ff */
[----:B------:R-:W-:Y:S01]  /*9e90*/  FADD.FTZ R77, R14, R11 ;  /* 0x0000000b0e4d7221 */ /* 0x000fe20000010000 */
[----:B------:R-:W-:Y:S01]  /*9ea0*/  F2FP.F16.F32.PACK_AB R11, R128, R129 ;  /* 0x00000081800b723e */ /* 0x000fe200000000ff */
[-C--:B------:R-:W-:Y:S01]  /*9eb0*/  FMUL.FTZ R32, R32, R5.reuse ;  /* 0x0000000520207220 */ /* 0x080fe20000410000 */
[----:B------:R-:W-:Y:S01]  /*9ec0*/  MUFU.EX2 R90, R90 ;  /* 0x0000005a005a7308 */ /* 0x000fe20000000800 */
[----:B------:R-:W-:Y:S01]  /*9ed0*/  FADD.FTZ R77, R112, R77 ;  /* 0x0000004d704d7221 */ /* 0x000fe20000010000 */
[----:B0-----:R-:W-:Y:S01]  /*9ee0*/  FADD.FTZ R13, R91, R76 ;  /* 0x0000004c5b0d7221 */ /* 0x001fe20000010000 */
[----:B------:R0:W-:Y:S01]  /*9ef0*/  STSM.16.M88.4 [R2+0x25b00], R8 ;  /* 0x025b000802007844 */ /* 0x0001e20000000200 */
[----:B------:R-:W-:Y:S01]  /*9f00*/  F2FP.F16.F32.PACK_AB R105, R105, R114 ;  /* 0x000000726969723e */ /* 0x000fe200000000ff */
[----:B------:R-:W-:Y:S01]  /*9f10*/  FADD.FTZ R104, R12, R77 ;  /* 0x0000004d0c687221 */ /* 0x000fe20000010000 */
[-C--:B------:R-:W-:Y:S01]  /*9f20*/  FMUL.FTZ R33, R33, R5.reuse ;  /* 0x0000000521217220 */ /* 0x080fe20000410000 */
[----:B------:R-:W-:Y:S01]  /*9f30*/  STSM.16.M88.4 [R2+0x27300], R120 ;  /* 0x0273007802007844 */ /* 0x000fe20000000200 */
[----:B------:R1:W5:Y:S01]  /*9f40*/  MUFU.EX2 R93, R107 ;  /* 0x0000006b005d7308 */ /* 0x0003620000000800 */
[----:B------:R-:W-:Y:S01]  /*9f50*/  FADD.FTZ R77, R115, R104 ;  /* 0x00000068734d7221 */ /* 0x000fe20000010000 */
[----:B------:R-:W-:Y:S01]  /*9f60*/  F2FP.F16.F32.PACK_AB R104, R125, R20 ;  /* 0x000000147d68723e */ /* 0x000fe200000000ff */
[----:B------:R-:W-:Y:S01]  /*9f70*/  FADD.FTZ R20, R88, R13 ;  /* 0x0000000d58147221 */ /* 0x000fe20000010000 */
[-C--:B------:R-:W-:Y:S01]  /*9f80*/  FMUL.FTZ R36, R36, R5.reuse ;  /* 0x0000000524247220 */ /* 0x080fe20000410000 */
[----:B------:R-:W-:Y:S01]  /*9f90*/  FADD.FTZ R76, R116, R77 ;  /* 0x0000004d744c7221 */ /* 0x000fe20000010000 */
[----:B------:R-:W-:Y:S01]  /*9fa0*/  FMUL.FTZ R37, R37, R5 ;  /* 0x0000000525257220 */ /* 0x000fe20000410000 */
[----:B------:R-:W-:Y:S01]  /*9fb0*/  FADD.FTZ R13, R89, R20 ;  /* 0x00000014590d7221 */ /* 0x000fe20000010000 */
[----:B------:R-:W5:Y:S01]  /*9fc0*/  MUFU.EX2 R94, R94 ;  /* 0x0000005e005e7308 */ /* 0x000f620000000800 */
[----:B------:R-:W-:Y:S01]  /*9fd0*/  FADD.FTZ R77, R109, R76 ;  /* 0x0000004c6d4d7221 */ /* 0x000fe20000010000 */
[----:B-1----:R-:W-:Y:S01]  /*9fe0*/  F2FP.F16.F32.PACK_AB R107, R96, R108 ;  /* 0x0000006c606b723e */ /* 0x002fe200000000ff */
[----:B------:R-:W-:Y:S01]  /*9ff0*/  FADD.FTZ R14, R80, R13 ;  /* 0x0000000d500e7221 */ /* 0x000fe20000010000 */
[----:B0-----:R-:W-:Y:S01]  /*a000*/  F2FP.F16.F32.PACK_AB R8, R115, R12 ;  /* 0x0000000c7308723e */ /* 0x001fe200000000ff */
[----:B------:R-:W-:Y:S01]  /*a010*/  FADD.FTZ R20, R0, R77 ;  /* 0x0000004d00147221 */ /* 0x000fe20000010000 */
[----:B--2---:R-:W-:Y:S01]  /*a020*/  F2FP.F16.F32.PACK_AB R12, R3, R0 ;  /* 0x00000000030c723e */ /* 0x004fe200000000ff */
[----:B------:R-:W-:Y:S01]  /*a030*/  FADD.FTZ R13, R81, R14 ;  /* 0x0000000e510d7221 */ /* 0x000fe20000010000 */
[----:B------:R-:W0:Y:S01]  /*a040*/  MUFU.EX2 R78, R97 ;  /* 0x00000061004e7308 */ /* 0x000e220000000800 */
[----:B------:R-:W-:Y:S01]  /*a050*/  FADD.FTZ R14, R3, R20 ;  /* 0x00000014030e7221 */ /* 0x000fe20000010000 */
[----:B------:R-:W-:Y:S01]  /*a060*/  F2FP.F16.F32.PACK_AB R9, R88, R91 ;  /* 0x0000005b5809723e */ /* 0x000fe200000000ff */
[----:B------:R-:W-:Y:S01]  /*a070*/  FADD.FTZ R76, R84, R13 ;  /* 0x0000000d544c7221 */ /* 0x000fe20000010000 */
[----:B------:R-:W-:Y:S01]  /*a080*/  F2FP.F16.F32.PACK_AB R10, R109, R116 ;  /* 0x000000746d0a723e */ /* 0x000fe200000000ff */
[----:B---3--:R-:W-:Y:S01]  /*a090*/  FADD.FTZ R14, R7, R14 ;  /* 0x0000000e070e7221 */ /* 0x008fe20000010000 */
[----:B------:R-:W-:Y:S01]  /*a0a0*/  STSM.16.M88.4 [R2+0x28b00], R104 ;  /* 0x028b006802007844 */ /* 0x000fe20000000200 */
[----:B------:R-:W-:Y:S01]  /*a0b0*/  FADD.FTZ R76, R73, R76 ;  /* 0x0000004c494c7221 */ /* 0x000fe20000010000 */
[----:B------:R-:W1:Y:S01]  /*a0c0*/  MUFU.EX2 R82, R82 ;  /* 0x0000005200527308 */ /* 0x000e620000000800 */
[----:B----4-:R-:W-:Y:S01]  /*a0d0*/  FADD.FTZ R11, R15, R14 ;  /* 0x0000000e0f0b7221 */ /* 0x010fe20000010000 */
[----:B------:R-:W-:Y:S01]  /*a0e0*/  FMUL.FTZ R40, R40, R5 ;  /* 0x0000000528287220 */ /* 0x000fe20000410000 */
[----:B------:R-:W-:Y:S01]  /*a0f0*/  FADD.FTZ R13, R85, R76 ;  /* 0x0000004c550d7221 */ /* 0x000fe20000010000 */
[C---:B-----5:R-:W-:Y:S01]  /*a100*/  F2FP.F16.F32.PACK_AB R76, R93.reuse, R92 ;  /* 0x0000005c5d4c723e */ /* 0x060fe200000000ff */
[----:B------:R-:W-:Y:S01]  /*a110*/  FADD.FTZ R14, R92, R11 ;  /* 0x0000000b5c0e7221 */ /* 0x000fe20000010000 */
[----:B------:R-:W-:Y:S01]  /*a120*/  F2FP.F16.F32.PACK_AB R11, R80, R89 ;  /* 0x00000059500b723e */ /* 0x000fe200000000ff */
[----:B------:R-:W-:Y:S01]  /*a130*/  FADD.FTZ R77, R90, R13 ;  /* 0x0000000d5a4d7221 */ /* 0x000fe20000010000 */
[----:B------:R-:W2:Y:S01]  /*a140*/  MUFU.EX2 R86, R86 ;  /* 0x0000005600567308 */ /* 0x000ea20000000800 */
[----:B------:R-:W-:Y:S01]  /*a150*/  FADD.FTZ R3, R93, R14 ;  /* 0x0000000e5d037221 */ /* 0x000fe20000010000 */
[----:B------:R-:W-:Y:S01]  /*a160*/  F2FP.F16.F32.PACK_AB R13, R84, R81 ;  /* 0x00000051540d723e */ /* 0x000fe200000000ff */
[----:B------:R-:W-:Y:S01]  /*a170*/  FADD.FTZ R77, R94, R77 ;  /* 0x0000004d5e4d7221 */ /* 0x000fe20000010000 */
[----:B------:R-:W-:Y:S01]  /*a180*/  F2FP.F16.F32.PACK_AB R14, R15, R7 ;  /* 0x000000070f0e723e */ /* 0x000fe200000000ff */
[----:B0-----:R-:W-:Y:S01]  /*a190*/  FADD.FTZ R0, R78, R3 ;  /* 0x000000034e007221 */ /* 0x001fe20000010000 */
[----:B------:R-:W-:Y:S01]  /*a1a0*/  F2FP.F16.F32.PACK_AB R15, R85, R73 ;  /* 0x00000049550f723e */ /* 0x000fe200000000ff */
[----:B------:R0:W-:Y:S01]  /*a1b0*/  STSM.16.M88.4 [R2+0x2a300], R8 ;  /* 0x02a3000802007844 */ /* 0x0001e20000000200 */
[----:B------:R-:W3:Y:S01]  /*a1c0*/  MUFU.EX2 R75, R75 ;  /* 0x0000004b004b7308 */ /* 0x000ee20000000800 */
[----:B-1----:R-:W-:Y:S01]  /*a1d0*/  FADD.FTZ R77, R82, R77 ;  /* 0x0000004d524d7221 */ /* 0x002fe20000010000 */
[C---:B------:R-:W-:Y:S01]  /*a1e0*/  FADD.FTZ R3, R21.reuse, R0 ;  /* 0x0000000015037221 */ /* 0x040fe20000010000 */
[----:B------:R-:W-:Y:S01]  /*a1f0*/  F2FP.F16.F32.PACK_AB R78, R21, R78 ;  /* 0x0000004e154e723e */ /* 0x000fe200000000ff */
[----:B------:R1:W-:Y:S01]  /*a200*/  STSM.16.M88.4 [R2+0x2bb00], R12 ;  /* 0x02bb000c02007844 */ /* 0x0003e20000000200 */
[-C--:B------:R-:W-:Y:S01]  /*a210*/  FMUL.FTZ R41, R41, R5.reuse ;  /* 0x0000000529297220 */ /* 0x080fe20000410000 */
[-C--:B------:R-:W-:Y:S01]  /*a220*/  FMUL.FTZ R44, R44, R5.reuse ;  /* 0x000000052c2c7220 */ /* 0x080fe20000410000 */
[-C--:B------:R-:W-:Y:S01]  /*a230*/  FMUL.FTZ R45, R45, R5.reuse ;  /* 0x000000052d2d7220 */ /* 0x080fe20000410000 */
[----:B------:R-:W4:Y:S01]  /*a240*/  MUFU.EX2 R110, R110 ;  /* 0x0000006e006e7308 */ /* 0x000f220000000800 */
[----:B--2---:R-:W-:Y:S01]  /*a250*/  FADD.FTZ R0, R86, R77 ;  /* 0x0000004d56007221 */ /* 0x004fe20000010000 */
[----:B------:R-:W-:Y:S01]  /*a260*/  F2FP.F16.F32.PACK_AB R77, R94, R90 ;  /* 0x0000005a5e4d723e */ /* 0x000fe200000000ff */
[-C--:B------:R-:W-:Y:S01]  /*a270*/  FMUL.FTZ R48, R48, R5.reuse ;  /* 0x0000000530307220 */ /* 0x080fe20000410000 */
[----:B------:R-:W-:Y:S01]  /*a280*/  F2FP.F16.F32.PACK_AB R79, R86, R82 ;  /* 0x00000052564f723e */ /* 0x000fe200000000ff */
[-C--:B------:R-:W-:Y:S01]  /*a290*/  FMUL.FTZ R49, R49, R5.reuse ;  /* 0x0000000531317220 */ /* 0x080fe20000410000 */
[-C--:B------:R-:W-:Y:S01]  /*a2a0*/  FMUL.FTZ R52, R52, R5.reuse ;  /* 0x0000000534347220 */ /* 0x080fe20000410000 */
[-C--:B------:R-:W-:Y:S01]  /*a2b0*/  FMUL.FTZ R53, R53, R5.reuse ;  /* 0x0000000535357220 */ /* 0x080fe20000410000 */
[----:B------:R-:W2:Y:S01]  /*a2c0*/  MUFU.EX2 R99, R99 ;  /* 0x0000006300637308 */ /* 0x000ea20000000800 */
[----:B---3--:R-:W-:Y:S01]  /*a2d0*/  FADD.FTZ R0, R75, R0 ;  /* 0x000000004b007221 */ /* 0x008fe20000010000 */
[----:B------:R1:W-:Y:S01]  /*a2e0*/  STSM.16.M88.4 [R2+0x2d300], R76 ;  /* 0x02d3004c02007844 */ /* 0x0003e20000000200 */
[-C--:B------:R-:W-:Y:S01]  /*a2f0*/  FMUL.FTZ R56, R56, R5.reuse ;  /* 0x0000000538387220 */ /* 0x080fe20000410000 */
[-C--:B------:R-:W-:Y:S01]  /*a300*/  FMUL.FTZ R57, R57, R5.reuse ;  /* 0x0000000539397220 */ /* 0x080fe20000410000 */
[-C--:B------:R-:W-:Y:S01]  /*a310*/  FMUL.FTZ R60, R60, R5.reuse ;  /* 0x000000053c3c7220 */ /* 0x080fe20000410000 */
[-C--:B------:R-:W-:Y:S01]  /*a320*/  FMUL.FTZ R61, R61, R5.reuse ;  /* 0x000000053d3d7220 */ /* 0x080fe20000410000 */
[-C--:B------:R-:W-:Y:S01]  /*a330*/  FMUL.FTZ R64, R64, R5.reuse ;  /* 0x0000000540407220 */ /* 0x080fe20000410000 */
[----:B------:R-:W3:Y:S01]  /*a340*/  MUFU.EX2 R102, R102 ;  /* 0x0000006600667308 */ /* 0x000ee20000000800 */
[----:B----4-:R-:W-:Y:S01]  /*a350*/  FADD.FTZ R80, R110, R3 ;  /* 0x000000036e507221 */ /* 0x010fe20000010000 */
[-C--:B------:R-:W-:Y:S01]  /*a360*/  FMUL.FTZ R65, R65, R5.reuse ;  /* 0x0000000541417220 */ /* 0x080fe20000410000 */
[-C--:B------:R-:W-:Y:S01]  /*a370*/  FMUL.FTZ R68, R68, R5.reuse ;  /* 0x0000000544447220 */ /* 0x080fe20000410000 */
[----:B------:R-:W-:Y:S01]  /*a380*/  FMUL.FTZ R69, R69, R5 ;  /* 0x0000000545457220 */ /* 0x000fe20000410000 */
[-C--:B------:R-:W-:Y:S01]  /*a390*/  FMUL.FTZ R51, R51, R4.reuse ;  /* 0x0000000433337220 */ /* 0x080fe20000410000 */
[-C--:B------:R-:W-:Y:S01]  /*a3a0*/  FMUL.FTZ R54, R54, R4.reuse ;  /* 0x0000000436367220 */ /* 0x080fe20000410000 */
[-C--:B------:R-:W-:Y:S01]  /*a3b0*/  FMUL.FTZ R55, R55, R4.reuse ;  /* 0x0000000437377220 */ /* 0x080fe20000410000 */
[----:B------:R-:W4:Y:S01]  /*a3c0*/  MUFU.EX2 R111, R111 ;  /* 0x0000006f006f7308 */ /* 0x000f220000000800 */
        /* <DEDUP_REMOVED lines=11> */
[----:B------:R-:W-:Y:S01]  /*a480*/  FMUL.FTZ R71, R71, R4 ;  /* 0x0000000447477220 */ /* 0x000fe20000410000 */
[----:B------:R-:W-:-:S02]  /*a490*/  IMAD.MOV.U32 R5, RZ, RZ, R72 ;  /* 0x000000ffff057224 */ /* 0x000fc400078e0048 */
[----:B------:R-:W-:Y:S01]  /*a4a0*/  IMAD.MOV.U32 R4, RZ, RZ, R74 ;  /* 0x000000ffff047224 */ /* 0x000fe200078e004a */
[----:B------:R-:W3:Y:S01]  /*a4b0*/  MUFU.EX2 R119, R119 ;  /* 0x0000007700777308 */ /* 0x000ee20000000800 */
[----:B----4-:R-:W-:-:S07]  /*a4c0*/  FADD.FTZ R80, R111, R80 ;  /* 0x000000506f507221 */ /* 0x010fce0000010000 */
[----:B------:R-:W4:Y:S01]  /*a4d0*/  MUFU.EX2 R20, R137 ;  /* 0x0000008900147308 */ /* 0x000f220000000800 */
[C---:B--2---:R-:W-:Y:S01]  /*a4e0*/  FADD.FTZ R0, R83.reuse, R0 ;  /* 0x0000000053007221 */ /* 0x044fe20000010000 */
[----:B------:R-:W-:-:S06]  /*a4f0*/  F2FP.F16.F32.PACK_AB R83, R83, R102 ;  /* 0x000000665353723e */ /* 0x000fcc00000000ff */
[----:B------:R-:W2:Y:S01]  /*a500*/  MUFU.EX2 R95, R95 ;  /* 0x0000005f005f7308 */ /* 0x000ea20000000800 */
[----:B---3--:R-:W-:Y:S01]  /*a510*/  FADD.FTZ R7, R119, R80 ;  /* 0x0000005077077221 */ /* 0x008fe20000010000 */
[----:B------:R-:W-:-:S06]  /*a520*/  F2FP.F16.F32.PACK_AB R80, R111, R110 ;  /* 0x0000006e6f50723e */ /* 0x000fcc00000000ff */
[----:B------:R-:W0:Y:S01]  /*a530*/  MUFU.EX2 R100, R100 ;  /* 0x0000006400647308 */ /* 0x000e220000000800 */
[C---:B----4-:R-:W-:Y:S01]  /*a540*/  F2FP.F16.F32.PACK_AB R82, R20.reuse, R119 ;  /* 0x000000771452723e */ /* 0x050fe200000000ff */
[----:B------:R-:W-:-:S04]  /*a550*/  FADD.FTZ R7, R20, R7 ;  /* 0x0000000714077221 */ /* 0x000fc80000010000 */
[----:B------:R1:W-:Y:S02]  /*a560*/  STSM.16.M88.4 [R2+0x2eb00], R80 ;  /* 0x02eb005002007844 */ /* 0x0003e40000000200 */
[----:B------:R-:W3:Y:S01]  /*a570*/  MUFU.EX2 R103, R103 ;  /* 0x0000006700677308 */ /* 0x000ee20000000800 */
[----:B--2---:R-:W-:-:S07]  /*a580*/  FADD.FTZ R3, R95, R0 ;  /* 0x000000005f037221 */ /* 0x004fce0000010000 */
[----:B------:R-:W2:Y:S01]  /*a590*/  MUFU.EX2 R87, R87 ;  /* 0x0000005700577308 */ /* 0x000ea20000000800 */
[C---:B0-----:R-:W-:Y:S01]  /*a5a0*/  F2FP.F16.F32.PACK_AB R9, R100.reuse, R95 ;  /* 0x0000005f6409723e */ /* 0x041fe200000000ff */
[----:B------:R-:W-:-:S06]  /*a5b0*/  FADD.FTZ R0, R100, R3 ;  /* 0x0000000364007221 */ /* 0x000fcc0000010000 */
[----:B------:R-:W0:Y:S01]  /*a5c0*/  MUFU.EX2 R88, R135 ;  /* 0x0000008700587308 */ /* 0x000e220000000800 */
[----:B---3--:R-:W-:-:S07]  /*a5d0*/  FADD.FTZ R0, R103, R0 ;  /* 0x0000000067007221 */ /* 0x008fce0000010000 */
[----:B------:R-:W3:Y:S01]  /*a5e0*/  MUFU.EX2 R138, R138 ;  /* 0x0000008a008a7308 */ /* 0x000ee20000000800 */
[C---:B--2---:R-:W-:Y:S01]  /*a5f0*/  F2FP.F16.F32.PACK_AB R11, R87.reuse, R103 ;  /* 0x00000067570b723e */ /* 0x044fe200000000ff */
[----:B------:R-:W-:-:S06]  /*a600*/  FADD.FTZ R0, R87, R0 ;  /* 0x0000000057007221 */ /* 0x000fcc0000010000 */
[----:B------:R-:W2:Y:S01]  /*a610*/  MUFU.EX2 R84, R139 ;  /* 0x0000008b00547308 */ /* 0x000ea20000000800 */
[----:B0-----:R-:W-:-:S07]  /*a620*/  FADD.FTZ R7, R88, R7 ;  /* 0x0000000758077221 */ /* 0x001fce0000010000 */
[----:B------:R-:W0:Y:S01]  /*a630*/  MUFU.EX2 R134, R134 ;  /* 0x0000008600867308 */ /* 0x000e220000000800 */
[C---:B---3--:R-:W-:Y:S01]  /*a640*/  F2FP.F16.F32.PACK_AB R8, R138.reuse, R88 ;  /* 0x000000588a08723e */ /* 0x048fe200000000ff */
[----:B------:R-:W-:-:S04]  /*a650*/  FADD.FTZ R7, R138, R7 ;  /* 0x000000078a077221 */ /* 0x000fc80000010000 */
[----:B--2---:R-:W-:Y:S01]  /*a660*/  FADD.FTZ R7, R84, R7 ;  /* 0x0000000754077221 */ /* 0x004fe20000010000 */
[----:B0-----:R-:W-:-:S03]  /*a670*/  F2FP.F16.F32.PACK_AB R10, R134, R84 ;  /* 0x00000054860a723e */ /* 0x001fc600000000ff */
[----:B------:R-:W-:Y:S02]  /*a680*/  FADD.FTZ R3, R134, R7 ;  /* 0x0000000786037221 */ /* 0x000fe40000010000 */
        /* <DEDUP_REMOVED lines=9> */
[----:B------:R-:W-:-:S05]  /*a720*/  UMOV UR38, UR10 ;  /* 0x0000000a00267c82 */ /* 0x000fca0008000000 */
.L_x_11799:
[----:B------:R-:W-:-:S13]  /*a730*/  ISETP.LE.AND P2, PT, RZ, UR38, PT ;  /* 0x00000026ff007c0c */ /* 0x000fda000bf43270 */
[----:B------:R-:W-:Y:S05]  /*a740*/  @!P2 BRA `(.L_x_11809) ;  /* 0x000000400020a947 */ /* 0x000fea0003800000 */
[----:B------:R-:W-:Y:S01]  /*a750*/  IMAD.MOV.U32 R5, RZ, RZ, R72 ;  /* 0x000000ffff057224 */ /* 0x000fe200078e0048 */
[----:B------:R-:W-:Y:S01]  /*a760*/  UMOV UR39, UR60 ;  /* 0x0000003c00277c82 */ /* 0x000fe20008000000 */
[----:B------:R-:W-:Y:S01]  /*a770*/  IMAD.MOV.U32 R4, RZ, RZ, R74 ;  /* 0x000000ffff047224 */ /* 0x000fe200078e004a */
[----:B------:R-:W-:Y:S01]  /*a780*/  UMOV UR7, UR36 ;  /* 0x0000002400077c82 */ /* 0x000fe20008000000 */
[----:B------:R-:W-:-:S05]  /*a790*/  ULDC UR5, c[0x0][0x9d8] ;  /* 0x0002760000057ab9 */ /* 0x000fca0000000800 */
.L_x_11818:
[----:B------:R-:W-:Y:S01]  /*a7a0*/  R2UR UR4, R16 ;  /* 0x00000000100472ca */ /* 0x000fe200000e0000 */
[----:B------:R-:W-:-:S04]  /*a7b0*/  UIADD3 UR36, UR7, 0x1, URZ ;  /* 0x0000000107247890 */ /* 0x000fc8000fffe03f */
[----:B------:R-:W-:-:S04]  /*a7c0*/  UISETP.NE.AND UP0, UPT, UR36, 0x2, UPT ;  /* 0x000000022400788c */ /* 0x000fc8000bf05270 */
[----:B------:R-:W-:Y:S02]  /*a7d0*/  USEL UR60, URZ, 0x1, UP0 ;  /* 0x000000013f3c7887 */ /* 0x000fe40008000000 */
[----:B------:R-:W-:Y:S02]  /*a7e0*/  USEL UR36, UR36, URZ, UP0 ;  /* 0x0000003f24247287 */ /* 0x000fe40008000000 */
[----:B------:R-:W-:Y:S01]  /*a7f0*/  ISETP.NE.AND P3, PT, RZ, UR4, PT ;  /* 0x00000004ff007c0c */ /* 0x000fe2000bf65270 */
[----:B------:R-:W-:-:S12]  /*a800*/  ULOP3.LUT UR60, UR39, UR60, URZ, 0x3c, !UPT ;  /* 0x0000003c273c7292 */ /* 0x000fd8000f8e3c3f */
[----:B0-----:R-:W-:Y:S05]  /*a810*/  @P3 BRA `(.L_x_11810) ;  /* 0x00000000002c3947 */ /* 0x001fea0003800000 */
[----:B------:R-:W-:Y:S05]  /*a820*/  @!P0 BRA `(.L_x_11811) ;  /* 0x0000000000048947 */ /* 0x000fea0003800000 */
[----:B------:R-:W-:Y:S01]  /*a830*/  BPT.TRAP 0x1 ;  /* 0x000000040000795c */ /* 0x000fe20000300000 */
.L_x_11811:
[----:B------:R-:W-:Y:S01]  /*a840*/  ULEA UR4, UR36, UR37, 0x3 ;  /* 0x0000002524047291 */ /* 0x000fe2000f8e183f */
[----:B------:R-:W-:-:S05]  /*a850*/  IMAD.U32 R6, RZ, RZ, UR60 ;  /* 0x0000003cff067e24 */ /* 0x000fca000f8e00ff */
[----:B------:R-:W-:-:S04]  /*a860*/  SHF.L.U32 R6, R6, 0x1f, RZ ;  /* 0x0000001f06067819 */ /* 0x000fc800000006ff */
[----:B------:R0:W2:Y:S01]  /*a870*/  SYNCS.PHASECHK.TRANS64.TRYWAIT P2, [UR4+0x31c30], R6 ;  /* 0x031c3006ff0075a7 */ /* 0x0000a20008040144 */
[----:B------:R-:W-:Y:S05]  /*a880*/  @!P0 BRA `(.L_x_11812) ;  /* 0x0000000000048947 */ /* 0x000fea0003800000 */
[----:B------:R-:W-:Y:S01]  /*a890*/  BPT.TRAP 0x1 ;  /* 0x000000040000795c */ /* 0x000fe20000300000 */
.L_x_11812:
[----:B--2---:R-:W-:Y:S05]  /*a8a0*/  @P2 BRA `(.L_x_11810) ;  /* 0x0000000000082947 */ /* 0x004fea0003800000 */
[----:B------:R-:W2:Y:S02]  /*a8b0*/  SYNCS.PHASECHK.TRANS64.TRYWAIT P2, [UR4+0x31c30], R6 ;  /* 0x031c3006ff0075a7 */ /* 0x000ea40008040144 */
[----:B--2---:R-:W-:Y:S05]  /*a8c0*/  @!P2 BRA `(.L_x_11813) ;  /* 0x000000ac00c8a947 */ /* 0x004fea0003800000 */
.L_x_11810:
[----:B--2---:R-:W2:Y:S01]  /*a8d0*/  S2R R7, SR_TID.X ;  /* 0x0000000000077919 */ /* 0x004ea20000002100 */
        /* <DEDUP_REMOVED lines=24> */
[----:B--2---:R-:W-:Y:S01]  /*aa60*/  SHF.R.U32.HI R7, RZ, 0x7, R7 ;  /* 0x00000007ff077819 */ /* 0x004fe20000011607 */
        /* <DEDUP_REMOVED lines=62> */
[----:B-1----:R-:W-:-:S06]  /*ae50*/  WARPGROUP.ARRIVE ;  /* 0x00000000000079c5 */ /* 0x002fcc0000000000 */
        /* <DEDUP_REMOVED lines=267> */
.L_x_11815:
[----:B------:R-:W-:Y:S01]  /*bf10*/  ULEA UR4, UR7, UR37, 0x3 ;  /* 0x0000002507047291 */ /* 0x000fe2000f8e183f */
[----:B------:R-:W-:-:S05]  /*bf20*/  IMAD.U32 R6, RZ, RZ, UR39 ;  /* 0x00000027ff067e24 */ /* 0x000fca000f8e00ff */
[----:B------:R-:W-:-:S04]  /*bf30*/  SHF.L.U32 R6, R6, 0x1f, RZ ;  /* 0x0000001f06067819 */ /* 0x000fc800000006ff */
[----:B------:R0:W1:Y:S01]  /*bf40*/  SYNCS.PHASECHK.TRANS64.TRYWAIT P2, [UR4+0x31c50], R6 ;  /* 0x031c5006ff0075a7 */ /* 0x0000620008040144 */
[----:B------:R-:W-:Y:S05]  /*bf50*/  @!P0 BRA `(.L_x_11816) ;  /* 0x0000000000048947 */ /* 0x000fea0003800000 */
[----:B------:R-:W-:Y:S01]  /*bf60*/  BPT.TRAP 0x1 ;  /* 0x000000040000795c */ /* 0x000fe20000300000 */
.L_x_11816:
[----:B-1----:R-:W-:Y:S05]  /*bf70*/  @P2 BRA `(.L_x_11814) ;  /* 0x0000000000082947 */ /* 0x002fea0003800000 */
[----:B------:R-:W1:Y:S02]  /*bf80*/  SYNCS.PHASECHK.TRANS64.TRYWAIT P2, [UR4+0x31c50], R6 ;  /* 0x031c5006ff0075a7 */ /* 0x000e640008040144 */
[----:B-1----:R-:W-:Y:S05]  /*bf90*/  @!P2 BRA `(.L_x_11817) ;  /* 0x00000098002ca947 */ /* 0x002fea0003800000 */
.L_x_11814:
        /* <DEDUP_REMOVED lines=71> */
[----:B------:R-:W-:Y:S01]  /*c410*/  ULDC UR14, c[0x0][0x988] ;  /* 0x00026200000e7ab9 */ /* 0x000fe20000000800 */
[----:B------:R-:W-:Y:S01]  /*c420*/  FMUL.FTZ R17, R130, UR5 ;  /* 0x0000000582117c20 */ /* 0x000fe20008410000 */
[----:B------:R-:W-:Y:S01]  /*c430*/  UMOV UR4, UR14 ;  /* 0x0000000e00047c82 */ /* 0x000fe20008000000 */
        /* <DEDUP_REMOVED lines=40> */
[----:B------:R-:W-:Y:S01]  /*c6c0*/  UMOV UR39, UR60 ;  /* 0x0000003c00277c82 */ /* 0x000fe20008000000 */
        /* <DEDUP_REMOVED lines=15> */
[----:B-1----:R-:W-:-:S03]  /*c7c0*/  SHF.R.U32.HI R140, RZ, 0x7, R141 ;  /* 0x00000007ff8c7819 */ /* 0x002fc6000001168d */
[----:B------:R-:W1:Y:S01]  /*c7d0*/  MUFU.TANH R105, R105 ;  /* 0x0000006900697308 */ /* 0x000e620000002400 */
[----:B0-----:R-:W-:Y:S02]  /*c7e0*/  FMNMX.FTZ R131, R117, R132, !PT ;  /* 0x0000008475837209 */ /* 0x001fe40007810000 */
[----:B------:R-:W-:-:S05]  /*c7f0*/  ISETP.GE.U32.AND P2, PT, R141, 0x180, PT ;  /* 0x000001808d00780c */ /* 0x000fca0003f46070 */
        /* <DEDUP_REMOVED lines=52> */
[----:B------:R-:W-:-:S06]  /*cb40*/  FMUL.FTZ R131, R74, UR5 ;  /* 0x000000054a837c20 */ /* 0x000fcc0008410000 */
[----:B------:R-:W1:Y:S01]  /*cb50*/  MUFU.TANH R20, R20 ;  /* 0x0000001400147308 */ /* 0x000e620000002400 */
[----:B------:R-:W0:Y:S01]  /*cb60*/  SHFL.BFLY PT, R133, R132, 0x1, 0x1f ;  /* 0x0c201f0084857f89 */ /* 0x000e2200000e0000 */
[----:B------:R-:W-:Y:S02]  /*cb70*/  WARPGROUP.DEPBAR.LE gsb0, 0x0 ;  /* 0x00008000000079c5 */ /* 0x000fe40000010000 */
[----:B------:R-:W-:-:S04]  /*cb80*/  WARPGROUP.ARRIVE ;  /* 0x00000000000079c5 */ /* 0x000fc80000000000 */
[----:B------:R-:W1:Y:S02]  /*cb90*/  MUFU.TANH R129, R129 ;  /* 0x0000008100817308 */ /* 0x000e640000002400 */
[----:B------:R-:W-:Y:S01]  /*cba0*/  HGMMA.64x96x16.F32 R24, gdesc[UR32].tnspB, R24, gsb0 ;  /* 0x41600000201879f0 */ /* 0x000fe20008000818 */
[----:B------:R-:W-:Y:S02]  /*cbb0*/  UIADD3 UR32, UR10, 0x600, URZ ;  /* 0x000006000a207890 */ /* 0x000fe4000fffe03f */
[----:B------:R-:W-:-:S03]  /*cbc0*/  UIADD3 UR34, UR11, 0x100, URZ ;  /* 0x000001000b227890 */ /* 0x000fc6000fffe03f */
[----:B------:R-:W1:Y:S01]  /*cbd0*/  MUFU.TANH R130, R130 ;  /* 0x0000008200827308 */ /* 0x000e620000002400 */
[----:B------:R-:W-:Y:S01]  /*cbe0*/  UMOV UR33, 0xc0000010 ;  /* 0xc000001000217882 */ /* 0x000fe20000000000 */
[----:B------:R-:W-:Y:S01]  /*cbf0*/  UMOV UR35, 0x80000020 ;  /* 0x8000002000237882 */ /* 0x000fe20000000000 */
[----:B0-----:R-:W-:-:S05]  /*cc00*/  FMNMX.FTZ R74, R132, R133, !PT ;  /* 0x00000085844a7209 */ /* 0x001fca0007810000 */
[----:B------:R-:W0:Y:S01]  /*cc10*/  MUFU.TANH R122, R122 ;  /* 0x0000007a007a7308 */ /* 0x000e220000002400 */
[C---:B------:R-:W-:Y:S01]  /*cc20*/  FMUL.FTZ R132, R74.reuse, UR4 ;  /* 0x000000044a847c20 */ /* 0x040fe20008410000 */
[----:B------:R-:W-:-:S03]  /*cc30*/  FADD.FTZ R4, -R74, R4 ;  /* 0x000000044a047221 */ /* 0x000fc60000010100 */
[--C-:B------:R-:W-:Y:S01]  /*cc40*/  FFMA.FTZ R134, R7, UR4, -R132.reuse ;  /* 0x0000000407867c23 */ /* 0x100fe20008010884 */
[--C-:B------:R-:W-:Y:S01]  /*cc50*/  FFMA.FTZ R7, R14, UR4, -R132.reuse ;  /* 0x000000040e077c23 */ /* 0x100fe20008010884 */
[----:B------:R-:W-:Y:S01]  /*cc60*/  FMNMX.FTZ R14, R8, R5, !PT ;  /* 0x00000005080e7209 */ /* 0x000fe20007810000 */
[--C-:B------:R-:W-:Y:S01]  /*cc70*/  FFMA.FTZ R133, R10, UR4, -R132.reuse ;  /* 0x000000040a857c23 */ /* 0x100fe20008010884 */
[--C-:B------:R-:W-:Y:S01]  /*cc80*/  FFMA.FTZ R10, R15, UR4, -R132.reuse ;  /* 0x000000040f0a7c23 */ /* 0x100fe20008010884 */
[----:B------:R-:W0:Y:S01]  /*cc90*/  MUFU.TANH R123, R123 ;  /* 0x0000007b007b7308 */ /* 0x000e220000002400 */
[----:B--2---:R-:W-:Y:S01]  /*cca0*/  FMNMX.FTZ R15, R9, R14, !PT ;  /* 0x0000000e090f7209 */ /* 0x004fe20007810000 */
[--C-:B------:R-:W-:Y:S01]  /*ccb0*/  FFMA.FTZ R135, R11, UR4, -R132.reuse ;  /* 0x000000040b877c23 */ /* 0x100fe20008010884 */
[--C-:B------:R-:W-:Y:S01]  /*ccc0*/  FFMA.FTZ R11, R21, UR4, -R132.reuse ;  /* 0x00000004150b7c23 */ /* 0x100fe20008010884 */
[--C-:B------:R-:W-:Y:S01]  /*ccd0*/  FFMA.FTZ R21, R128, UR4, -R132.reuse ;  /* 0x0000000480157c23 */ /* 0x100fe20008010884 */
[----:B---3--:R-:W-:Y:S01]  /*cce0*/  FMNMX.FTZ R14, R12, R15, !PT ;  /* 0x0000000f0c0e7209 */ /* 0x008fe20007810000 */
[--C-:B------:R-:W-:Y:S01]  /*ccf0*/  FFMA.FTZ R128, R72, UR4, -R132.reuse ;  /* 0x0000000448807c23 */ /* 0x100fe20008010884 */
[--C-:B------:R-:W-:Y:S01]  /*cd00*/  FFMA.FTZ R6, R6, UR4, -R132.reuse ;  /* 0x0000000406067c23 */ /* 0x100fe20008010884 */
[----:B------:R-:W2:Y:S01]  /*cd10*/  MUFU.TANH R126, R126 ;  /* 0x0000007e007e7308 */ /* 0x000ea20000002400 */
[----:B----4-:R-:W-:Y:S01]  /*cd20*/  FMNMX.FTZ R14, R13, R14, !PT ;  /* 0x0000000e0d0e7209 */ /* 0x010fe20007810000 */
[--C-:B------:R-:W-:Y:S01]  /*cd30*/  FFMA.FTZ R120, R120, UR4, -R132.reuse ;  /* 0x0000000478787c23 */ /* 0x100fe20008010884 */
[--C-:B------:R-:W-:Y:S01]  /*cd40*/  FFMA.FTZ R121, R121, UR4, -R132.reuse ;  /* 0x0000000479797c23 */ /* 0x100fe20008010884 */
[--C-:B------:R-:W-:Y:S01]  /*cd50*/  FFMA.FTZ R124, R124, UR4, -R132.reuse ;  /* 0x000000047c7c7c23 */ /* 0x100fe20008010884 */
[----:B-----5:R-:W-:Y:S01]  /*cd60*/  FMNMX.FTZ R15, R17, R14, !PT ;  /* 0x0000000e110f7209 */ /* 0x020fe20007810000 */
[--C-:B------:R-:W-:Y:S01]  /*cd70*/  FFMA.FTZ R125, R125, UR4, -R132.reuse ;  /* 0x000000047d7d7c23 */ /* 0x100fe20008010884 */
[--C-:B------:R-:W-:Y:S01]  /*cd80*/  FFMA.FTZ R112, R112, UR4, -R132.reuse ;  /* 0x0000000470707c23 */ /* 0x100fe20008010884 */
[----:B------:R-:W3:Y:S01]  /*cd90*/  MUFU.TANH R127, R127 ;  /* 0x0000007f007f7308 */ /* 0x000ee20000002400 */
[----:B-1----:R-:W-:Y:S01]  /*cda0*/  FMNMX.FTZ R14, R20, R15, !PT ;  /* 0x0000000f140e7209 */ /* 0x002fe20007810000 */
[--C-:B------:R-:W-:Y:S01]  /*cdb0*/  FFMA.FTZ R113, R113, UR4, -R132.reuse ;  /* 0x0000000471717c23 */ /* 0x100fe20008010884 */
[--C-:B------:R-:W-:Y:S01]  /*cdc0*/  FFMA.FTZ R116, R116, UR4, -R132.reuse ;  /* 0x0000000474747c23 */ /* 0x100fe20008010884 */
[--C-:B------:R-:W-:Y:S01]  /*cdd0*/  FFMA.FTZ R117, R117, UR4, -R132.reuse ;  /* 0x0000000475757c23 */ /* 0x100fe20008010884 */
[----:B------:R-:W-:Y:S01]  /*cde0*/  FMNMX.FTZ R15, R129, R14, !PT ;  /* 0x0000000e810f7209 */ /* 0x000fe20007810000 */
[--C-:B------:R-:W-:Y:S01]  /*cdf0*/  FFMA.FTZ R104, R104, UR4, -R132.reuse ;  /* 0x0000000468687c23 */ /* 0x100fe20008010884 */
[--C-:B------:R-:W-:Y:S01]  /*ce00*/  FFMA.FTZ R105, R105, UR4, -R132.reuse ;  /* 0x0000000469697c23 */ /* 0x100fe20008010884 */
[----:B------:R-:W1:Y:S01]  /*ce10*/  MUFU.TANH R114, R114 ;  /* 0x0000007200727308 */ /* 0x000e620000002400 */
        /* <DEDUP_REMOVED lines=8> */
[----:B------:R-:W-:Y:S01]  /*cea0*/  FMNMX.FTZ R15, R123, R14, !PT ;  /* 0x0000000e7b0f7209 */ /* 0x000fe20007810000 */
[--C-:B------:R-:W-:Y:S01]  /*ceb0*/  FFMA.FTZ R101, R101, UR4, -R132.reuse ;  /* 0x0000000465657c23 */ /* 0x100fe20008010884 */
[--C-:B------:R-:W-:Y:S01]  /*cec0*/  FFMA.FTZ R88, R88, UR4, -R132.reuse ;  /* 0x0000000458587c23 */ /* 0x100fe20008010884 */
[--C-:B------:R-:W-:Y:S01]  /*ced0*/  FFMA.FTZ R89, R89, UR4, -R132.reuse ;  /* 0x0000000459597c23 */ /* 0x100fe20008010884 */
[----:B--2---:R-:W-:Y:S01]  /*cee0*/  FMNMX.FTZ R14, R126, R15, !PT ;  /* 0x0000000f7e0e7209 */ /* 0x004fe20007810000 */
[--C-:B------:R-:W-:Y:S01]  /*cef0*/  FFMA.FTZ R92, R92, UR4, -R132.reuse ;  /* 0x000000045c5c7c23 */ /* 0x100fe20008010884 */
[--C-:B------:R-:W-:Y:S01]  /*cf00*/  FFMA.FTZ R93, R93, UR4, -R132.reuse ;  /* 0x000000045d5d7c23 */ /* 0x100fe20008010884 */
[----:B------:R-:W2:Y:S01]  /*cf10*/  MUFU.TANH R118, R118 ;  /* 0x0000007600767308 */ /* 0x000ea20000002400 */
[----:B---3--:R-:W-:Y:S01]  /*cf20*/  FMNMX.FTZ R15, R127, R14, !PT ;  /* 0x0000000e7f0f7209 */ /* 0x008fe20007810000 */
        /* <DEDUP_REMOVED lines=9> */
[----:B------:R-:W-:Y:S01]  /*cfc0*/  FFMA.FTZ R137, R77, UR4, -R132 ;  /* 0x000000044d897c23 */ /* 0x000fe20008010884 */
[----:B------:R-:W-:-:S04]  /*cfd0*/  FMUL.FTZ R4, R4, UR4 ;  /* 0x0000000404047c20 */ /* 0x000fc80008410000 */
[----:B------:R-:W0:Y:S01]  /*cfe0*/  MUFU.TANH R106, R106 ;  /* 0x0000006a006a7308 */ /* 0x000e220000002400 */
[----:B--2---:R-:W-:-:S07]  /*cff0*/  FMNMX.FTZ R14, R118, R15, !PT ;  /* 0x0000000f760e7209 */ /* 0x004fce0007810000 */
[----:B------:R-:W2:Y:S01]  /*d000*/  MUFU.TANH R107, R107 ;  /* 0x0000006b006b7308 */ /* 0x000ea20000002400 */
[----:B-1----:R-:W-:-:S07]  /*d010*/  FMNMX.FTZ R15, R119, R14, !PT ;  /* 0x0000000e770f7209 */ /* 0x002fce0007810000 */
[----:B------:R-:W1:Y:S01]  /*d020*/  MUFU.TANH R110, R110 ;  /* 0x0000006e006e7308 */ /* 0x000e620000002400 */
[----:B0-----:R-:W-:Y:S01]  /*d030*/  FMNMX.FTZ R14, R106, R15, !PT ;  /* 0x0000000f6a0e7209 */ /* 0x001fe20007810000 */
[----:B------:R-:W-:Y:S02]  /*d040*/  WARPGROUP.DEPBAR.LE gsb0, 0x0 ;  /* 0x00008000000079c5 */ /* 0x000fe40000010000 */
[----:B------:R-:W-:-:S04]  /*d050*/  WARPGROUP.ARRIVE ;  /* 0x00000000000079c5 */ /* 0x000fc80000000000 */
[----:B------:R-:W0:Y:S01]  /*d060*/  MUFU.TANH R111, R111 ;  /* 0x0000006f006f7308 */ /* 0x000e220000002400 */
[----:B--2---:R-:W-:Y:S01]  /*d070*/  FMNMX.FTZ R15, R107, R14, !PT ;  /* 0x0000000e6b0f7209 */ /* 0x004fe20007810000 */
[----:B------:R-:W-:Y:S01]  /*d080*/  HGMMA.64x96x16.F32 R24, gdesc[UR32].tnspB, R24, gsb0 ;  /* 0x41600000201879f0 */ /* 0x000fe20008000818 */
[----:B------:R-:W-:Y:S02]  /*d090*/  UIADD3 UR32, UR10, 0x780, URZ ;  /* 0x000007800a207890 */ /* 0x000fe4000fffe03f */
[----:B------:R-:W-:-:S03]  /*d0a0*/  UIADD3 UR34, UR11, 0x140, URZ ;  /* 0x000001400b227890 */ /* 0x000fc6000fffe03f */
        /* <DEDUP_REMOVED lines=41> */
[----:B------:R-:W1:Y:S01]  /*d340*/  MUFU.EX2 R4, R4 ;  /* 0x0000000400047308 */ /* 0x000e620000000800 */
[----:B0-----:R-:W-:-:S07]  /*d350*/  FMNMX.FTZ R14, R78, R15, !PT ;  /* 0x0000000f4e0e7209 */ /* 0x001fce0007810000 */
[----:B------:R-:W0:Y:S01]  /*d360*/  MUFU.EX2 R6, R6 ;  /* 0x0000000600067308 */ /* 0x000e220000000800 */
[----:B--2---:R-:W-:-:S05]  /*d370*/  FMNMX.FTZ R14, R79, R14, !PT ;  /* 0x0000000e4f0e7209 */ /* 0x004fca0007810000 */
[----:B------:R-:W2:Y:S02]  /*d380*/  SHFL.BFLY PT, R15, R14, 0x2, 0x1f ;  /* 0x0c401f000e0f7f89 */ /* 0x000ea400000e0000 */
[----:B------:R-:W3:Y:S08]  /*d390*/  MUFU.EX2 R134, R134 ;  /* 0x0000008600867308 */ /* 0x000ef00000000800 */
[----:B------:R-:W4:Y:S08]  /*d3a0*/  MUFU.EX2 R133, R133 ;  /* 0x0000008500857308 */ /* 0x000f300000000800 */
[----:B------:R-:W-:Y:S01]  /*d3b0*/  MUFU.EX2 R135, R135 ;  /* 0x0000008700877308 */ /* 0x000fe20000000800 */
[----:B--2---:R-:W-:-:S07]  /*d3c0*/  FMNMX.FTZ R15, R14, R15, !PT ;  /* 0x0000000f0e0f7209 */ /* 0x004fce0007810000 */
[----:B------:R-:W-:Y:S01]  /*d3d0*/  MUFU.EX2 R7, R7 ;  /* 0x0000000700077308 */ /* 0x000fe20000000800 */
[----:B------:R-:W2:Y:S07]  /*d3e0*/  SHFL.BFLY PT, R14, R15, 0x1, 0x1f ;  /* 0x0c201f000f0e7f89 */ /* 0x000eae00000e0000 */
[----:B------:R-:W-:Y:S08]  /*d3f0*/  MUFU.EX2 R10, R10 ;  /* 0x0000000a000a7308 */ /* 0x000ff00000000800 */
[----:B------:R-:W-:Y:S08]  /*d400*/  MUFU.EX2 R11, R11 ;  /* 0x0000000b000b7308 */ /* 0x000ff00000000800 */
[----:B------:R-:W-:Y:S01]  /*d410*/  MUFU.EX2 R21, R21 ;  /* 0x0000001500157308 */ /* 0x000fe20000000800 */
[----:B--2---:R-:W-:-:S05]  /*d420*/  FMNMX.FTZ R72, R15, R14, !PT ;  /* 0x0000000e0f487209 */ /* 0x004fca0007810000 */
[C---:B------:R-:W-:Y:S01]  /*d430*/  FMUL.FTZ R132, R72.reuse, UR4 ;  /* 0x0000000448847c20 */ /* 0x040fe20008410000 */
[----:B------:R-:W-:Y:S01]  /*d440*/  FADD.FTZ R14, -R72, R5 ;  /* 0x00000005480e7221 */ /* 0x000fe20000010100 */
[----:B------:R-:W-:Y:S02]  /*d450*/  MUFU.EX2 R120, R120 ;  /* 0x0000007800787308 */ /* 0x000fe40000000800 */
[--C-:B------:R-:W-:Y:S01]  /*d460*/  FFMA.FTZ R136, R12, UR4, -R132.reuse ;  /* 0x000000040c887c23 */ /* 0x100fe20008010884 */
[----:B------:R-:W-:Y:S02]  /*d470*/  VIADD R12, R140, 0x9 ;  /* 0x000000098c0c7836 */ /* 0x000fe40000000000 */
[--C-:B------:R-:W-:Y:S01]  /*d480*/  FFMA.FTZ R13, R13, UR4, -R132.reuse ;  /* 0x000000040d0d7c23 */ /* 0x100fe20008010884 */
[----:B------:R-:W-:Y:S02]  /*d490*/  WARPGROUP.DEPBAR.LE gsb0, 0x0 ;  /* 0x00008000000079c5 */ /* 0x000fe40000010000 */
[----:B------:R-:W-:Y:S01]  /*d4a0*/  WARPGROUP.ARRIVE ;  /* 0x00000000000079c5 */ /* 0x000fe20000000000 */
[----:B------:R-:W-:Y:S01]  /*d4b0*/  SEL R12, R12, 0x9, !P2 ;  /* 0x000000090c0c7807 */ /* 0x000fe20005000000 */
[----:B------:R-:W-:Y:S01]  /*d4c0*/  MUFU.EX2 R5, R137 ;  /* 0x0000008900057308 */ /* 0x000fe20000000800 */
[--C-:B------:R-:W-:Y:S01]  /*d4d0*/  FFMA.FTZ R8, R8, UR4, -R132.reuse ;  /* 0x0000000408087c23 */ /* 0x100fe20008010884 */
[----:B------:R-:W-:Y:S01]  /*d4e0*/  FMUL.FTZ R14, R14, UR4 ;  /* 0x000000040e0e7c20 */ /* 0x000fe20008410000 */
[--C-:B------:R-:W-:Y:S01]  /*d4f0*/  FFMA.FTZ R15, R9, UR4, -R132.reuse ;  /* 0x00000004090f7c23 */ /* 0x100fe20008010884 */
[----:B------:R-:W-:Y:S01]  /*d500*/  HGMMA.64x96x16.F32 R24, gdesc[UR32].tnspB, R24, gsb0 ;  /* 0x41600000201879f0 */ /* 0x000fe20008000818 */
[----:B------:R-:W-:Y:S01]  /*d510*/  UIADD3 UR32, UR10, 0xa80, URZ ;  /* 0x00000a800a207890 */ /* 0x000fe2000fffe03f */
[--C-:B------:R-:W-:Y:S01]  /*d520*/  FFMA.FTZ R9, R17, UR4, -R132.reuse ;  /* 0x0000000411097c23 */ /* 0x100fe20008010884 */
[----:B------:R-:W-:Y:S01]  /*d530*/  UIADD3 UR34, UR11, 0x1c0, URZ ;  /* 0x000001c00b227890 */ /* 0x000fe2000fffe03f */
[----:B------:R2:W-:Y:S01]  /*d540*/  MUFU.EX2 R137, R13 ;  /* 0x0000000d00897308 */ /* 0x0005e20000000800 */
[----:B------:R-:W-:Y:S01]  /*d550*/  UMOV UR33, 0xc0000010 ;  /* 0xc000001000217882 */ /* 0x000fe20000000000 */
[----:B------:R-:W-:Y:S01]  /*d560*/  UMOV UR35, 0x80000020 ;  /* 0x8000002000237882 */ /* 0x000fe20000000000 */
[--C-:B------:R-:W-:Y:S01]  /*d570*/  FFMA.FTZ R138, R20, UR4, -R132.reuse ;  /* 0x00000004148a7c23 */ /* 0x100fe20008010884 */
[--C-:B------:R-:W-:Y:S01]  /*d580*/  FFMA.FTZ R129, R129, UR4, -R132.reuse ;  /* 0x0000000481817c23 */ /* 0x100fe20008010884 */
[--C-:B------:R-:W-:Y:S01]  /*d590*/  FFMA.FTZ R130, R130, UR4, -R132.reuse ;  /* 0x0000000482827c23 */ /* 0x100fe20008010884 */
[--C-:B------:R-:W-:Y:S01]  /*d5a0*/  FFMA.FTZ R122, R122, UR4, -R132.reuse ;  /* 0x000000047a7a7c23 */ /* 0x100fe20008010884 */
[----:B------:R-:W-:Y:S01]  /*d5b0*/  FFMA.FTZ R17, R106, UR4, -R132 ;  /* 0x000000046a117c23 */ /* 0x000fe20008010884 */
[----:B------:R3:W-:Y:S01]  /*d5c0*/  MUFU.EX2 R77, R14 ;  /* 0x0000000e004d7308 */ /* 0x0007e20000000800 */
[----:B--2---:R-:W-:-:S02]  /*d5d0*/  IMAD.U32 R13, RZ, RZ, UR36 ;  /* 0x00000024ff0d7e24 */ /* 0x004fc4000f8e00ff */
[--C-:B------:R-:W-:Y:S01]  /*d5e0*/  FFMA.FTZ R20, R114, UR4, -R132.reuse ;  /* 0x0000000472147c23 */ /* 0x100fe20008010884 */
[--C-:B------:R-:W-:Y:S01]  /*d5f0*/  FFMA.FTZ R106, R107, UR4, -R132.reuse ;  /* 0x000000046b6a7c23 */ /* 0x100fe20008010884 */
[--C-:B------:R-:W-:Y:S01]  /*d600*/  FFMA.FTZ R139, R123, UR4, -R132.reuse ;  /* 0x000000047b8b7c23 */ /* 0x100fe20008010884 */
[--C-:B------:R-:W-:Y:S01]  /*d610*/  FFMA.FTZ R114, R115, UR4, -R132.reuse ;  /* 0x0000000473727c23 */ /* 0x100fe20008010884 */
[----:B------:R-:W-:Y:S01]  /*d620*/  @!P1 LEA R13, R13, UR37, 0x3 ;  /* 0x000000250d0d9c11 */ /* 0x000fe2000f8e18ff */
[--C-:B------:R-:W-:Y:S01]  /*d630*/  FFMA.FTZ R107, R110, UR4, -R132.reuse ;  /* 0x000000046e6b7c23 */ /* 0x100fe20008010884 */
[----:B------:R-:W2:Y:S01]  /*d640*/  MUFU.EX2 R8, R8 ;  /* 0x0000000800087308 */ /* 0x000ea20000000800 */
[--C-:B------:R-:W-:Y:S01]  /*d650*/  FFMA.FTZ R115, R118, UR4, -R132.reuse ;  /* 0x0000000476737c23 */ /* 0x100fe20008010884 */
[--C-:B------:R-:W-:Y:S01]  /*d660*/  FFMA.FTZ R110, R111, UR4, -R132.reuse ;  /* 0x000000046f6e7c23 */ /* 0x100fe20008010884 */
[----:B------:R-:W-:Y:S02]  /*d670*/  @!P1 VIADD R13, R13, 0x31c40 ;  /* 0x00031c400d0d9836 */ /* 0x000fe40000000000 */
[--C-:B------:R-:W-:Y:S01]  /*d680*/  FFMA.FTZ R118, R119, UR4, -R132.reuse ;  /* 0x0000000477767c23 */ /* 0x100fe20008010884 */
[--C-:B------:R-:W-:Y:S01]  /*d690*/  FFMA.FTZ R123, R126, UR4, -R132.reuse ;  /* 0x000000047e7b7c23 */ /* 0x100fe20008010884 */
[--C-:B------:R-:W-:Y:S01]  /*d6a0*/  FFMA.FTZ R126, R127, UR4, -R132.reuse ;  /* 0x000000047f7e7c23 */ /* 0x100fe20008010884 */
[--C-:B------:R-:W-:Y:S01]  /*d6b0*/  FFMA.FTZ R103, R103, UR4, -R132.reuse ;  /* 0x0000000467677c23 */ /* 0x100fe20008010884 */
[----:B------:R-:W5:Y:S01]  /*d6c0*/  MUFU.EX2 R15, R15 ;  /* 0x0000000f000f7308 */ /* 0x000f620000000800 */
[----:B------:R-:W-:Y:S01]  /*d6d0*/  @!P1 PRMT R13, RZ, 0x654, R13 ;  /* 0x00000654ff0d9816 */ /* 0x000fe2000000000d */
[--C-:B------:R-:W-:Y:S01]  /*d6e0*/  FFMA.FTZ R98, R98, UR4, -R132.reuse ;  /* 0x0000000462627c23 */ /* 0x100fe20008010884 */
[--C-:B------:R-:W-:Y:S01]  /*d6f0*/  FFMA.FTZ R95, R95, UR4, -R132.reuse ;  /* 0x000000045f5f7c23 */ /* 0x100fe20008010884 */
[--C-:B------:R-:W-:Y:S01]  /*d700*/  FFMA.FTZ R86, R86, UR4, -R132.reuse ;  /* 0x0000000456567c23 */ /* 0x100fe20008010884 */
[--C-:B------:R-:W-:Y:S01]  /*d710*/  FFMA.FTZ R87, R87, UR4, -R132.reuse ;  /* 0x0000000457577c23 */ /* 0x100fe20008010884 */
[--C-:B------:R-:W-:Y:S01]  /*d720*/  FFMA.FTZ R79, R79, UR4, -R132.reuse ;  /* 0x000000044f4f7c23 */ /* 0x100fe20008010884 */
[--C-:B------:R-:W-:Y:S01]  /*d730*/  FFMA.FTZ R131, R131, UR4, -R132.reuse ;  /* 0x0000000483837c23 */ /* 0x100fe20008010884 */
[----:B------:R-:W5:Y:S01]  /*d740*/  MUFU.EX2 R136, R136 ;  /* 0x0000008800887308 */ /* 0x000f620000000800 */
[----:B------:R-:W-:Y:S01]  /*d750*/  FFMA.FTZ R78, R78, UR4, -R132 ;  /* 0x000000044e4e7c23 */ /* 0x000fe20008010884 */
[----:B------:R-:W-:-:S06]  /*d760*/  ISETP.LT.AND P2, PT, RZ, UR38, PT ;  /* 0x00000026ff007c0c */ /* 0x000fcc000bf41270 */
[----:B------:R-:W5:Y:S08]  /*d770*/  MUFU.EX2 R9, R9 ;  /* 0x0000000900097308 */ /* 0x000f700000000800 */
[----:B------:R-:W5:Y:S08]  /*d780*/  MUFU.EX2 R138, R138 ;  /* 0x0000008a008a7308 */ /* 0x000f700000000800 */
[----:B------:R-:W5:Y:S08]  /*d790*/  MUFU.EX2 R129, R129 ;  /* 0x0000008100817308 */ /* 0x000f700000000800 */
        /* <DEDUP_REMOVED lines=24> */
[----:B------:R-:W-:Y:S01]  /*d920*/  MUFU.EX2 R17, R17 ;  /* 0x0000001100117308 */ /* 0x000fe20000000800 */
[----:B------:R-:W-:-:S02]  /*d930*/  WARPGROUP.DEPBAR.LE gsb0, 0x0 ;  /* 0x00008000000079c5 */ /* 0x000fc40000010000 */
[----:B------:R-:W-:-:S05]  /*d940*/  WARPGROUP.ARRIVE ;  /* 0x00000000000079c5 */ /* 0x000fca0000000000 */
[----:B------:R-:W5:Y:S01]  /*d950*/  MUFU.EX2 R105, R105 ;  /* 0x0000006900697308 */ /* 0x000f620000000800 */
[----:B------:R-:W-:Y:S07]  /*d960*/  HGMMA.64x96x16.F32 R24, gdesc[UR32].tnspB, R24, gsb0 ;  /* 0x41600000201879f0 */ /* 0x000fee0008000818 */
[----:B------:R-:W5:Y:S08]  /*d970*/  MUFU.EX2 R106, R106 ;  /* 0x0000006a006a7308 */ /* 0x000f700000000800 */
[----:B------:R-:W5:Y:S08]  /*d980*/  MUFU.EX2 R108, R108 ;  /* 0x0000006c006c7308 */ /* 0x000f700000000800 */
[----:B------:R-:W-:Y:S08]  /*d990*/  MUFU.EX2 R107, R107 ;  /* 0x0000006b006b7308 */ /* 0x000ff00000000800 */
[----:B------:R-:W-:Y:S08]  /*d9a0*/  MUFU.EX2 R109, R109 ;  /* 0x0000006d006d7308 */ /* 0x000ff00000000800 */
[----:B------:R-:W-:Y:S08]  /*d9b0*/  MUFU.EX2 R110, R110 ;  /* 0x0000006e006e7308 */ /* 0x000ff00000000800 */
[----:B------:R-:W-:Y:S08]  /*d9c0*/  MUFU.EX2 R96, R96 ;  /* 0x0000006000607308 */ /* 0x000ff00000000800 */
[----:B------:R-:W-:Y:S08]  /*d9d0*/  MUFU.EX2 R97, R97 ;  /* 0x0000006100617308 */ /* 0x000ff00000000800 */
[----:B------:R-:W-:Y:S08]  /*d9e0*/  MUFU.EX2 R100, R100 ;  /* 0x0000006400647308 */ /* 0x000ff00000000800 */
        /* <DEDUP_REMOVED lines=10> */
[----:B------:R-:W-:Y:S01]  /*da90*/  UIADD3 UR7, UR38, -0x1, URZ ;  /* 0xffffffff26077890 */ /* 0x000fe2000fffe03f */
[-C--:B------:R-:W-:Y:S01]  /*daa0*/  FMUL.FTZ R24, R24, R4.reuse ;  /* 0x0000000418187220 */ /* 0x080fe20000410000 */
[-C--:B------:R-:W-:Y:S01]  /*dab0*/  FMUL.FTZ R25, R25, R4.reuse ;  /* 0x0000000419197220 */ /* 0x080fe20000410000 */
[----:B------:R-:W-:Y:S01]  /*dac0*/  FMUL.FTZ R28, R28, R4 ;  /* 0x000000041c1c7220 */ /* 0x000fe20000410000 */
[----:B------:R-:W-:Y:S01]  /*dad0*/  @!P1 LEA R12, R12, UR37, 0x3 ;  /* 0x000000250c0c9c11 */ /* 0x000fe2000f8e18ff */
[----:B0-----:R-:W-:Y:S01]  /*dae0*/  FFMA.FTZ R13, R4, R3, R6 ;  /* 0x00000003040d7223 */ /* 0x001fe20000010006 */
[----:B------:R-:W-:Y:S01]  /*daf0*/  MUFU.EX2 R81, R81 ;  /* 0x0000005100517308 */ /* 0x000fe20000000800 */
[----:B------:R-:W-:Y:S01]  /*db00*/  UMOV UR38, UR7 ;  /* 0x0000000700267c82 */ /* 0x000fe20008000000 */
[----:B------:R-:W-:Y:S01]  /*db10*/  UMOV UR7, UR36 ;  /* 0x0000002400077c82 */ /* 0x000fe20008000000 */
[----:B------:R-:W-:-:S02]  /*db20*/  @!P1 VIADD R12, R12, 0x31c60 ;  /* 0x00031c600c0c9836 */ /* 0x000fc40000000000 */
[----:B---3--:R-:W-:Y:S01]  /*db30*/  FADD.FTZ R14, R134, R13 ;  /* 0x0000000d860e7221 */ /* 0x008fe20000010000 */
[-C--:B------:R-:W-:Y:S01]  /*db40*/  FMUL.FTZ R29, R29, R4.reuse ;  /* 0x000000041d1d7220 */ /* 0x080fe20000410000 */
[-C--:B------:R-:W-:Y:S01]  /*db50*/  FMUL.FTZ R32, R32, R4.reuse ;  /* 0x0000000420207220 */ /* 0x080fe20000410000 */
[-C--:B------:R-:W-:Y:S01]  /*db60*/  FMUL.FTZ R33, R33, R4.reuse ;  /* 0x0000000421217220 */ /* 0x080fe20000410000 */
[----:B------:R-:W-:Y:S01]  /*db70*/  @!P1 PRMT R12, RZ, 0x654, R12 ;  /* 0x00000654ff0c9816 */ /* 0x000fe2000000000c */
[----:B----4-:R-:W-:Y:S01]  /*db80*/  FADD.FTZ R14, R133, R14 ;  /* 0x0000000e850e7221 */ /* 0x010fe20000010000 */
[----:B------:R0:W-:Y:S01]  /*db90*/  MUFU.EX2 R3, R98 ;  /* 0x0000006200037308 */ /* 0x0001e20000000800 */
[-C--:B------:R-:W-:Y:S01]  /*dba0*/  FMUL.FTZ R36, R36, R4.reuse ;  /* 0x0000000424247220 */ /* 0x080fe20000410000 */
[----:B------:R2:W-:Y:S01]  /*dbb0*/  @!P1 SYNCS.ARRIVE.TRANS64.RED.A1T0 RZ, [R12+URZ], RZ ;  /* 0x000000ff0cff99a7 */ /* 0x0005e2000810043f */
[-C--:B------:R-:W-:Y:S01]  /*dbc0*/  FMUL.FTZ R37, R37, R4.reuse ;  /* 0x0000000425257220 */ /* 0x080fe20000410000 */
[-C--:B------:R-:W-:Y:S01]  /*dbd0*/  FMUL.FTZ R40, R40, R4.reuse ;  /* 0x0000000428287220 */ /* 0x080fe20000410000 */
[-C--:B------:R-:W-:Y:S01]  /*dbe0*/  FMUL.FTZ R41, R41, R4.reuse ;  /* 0x0000000429297220 */ /* 0x080fe20000410000 */
[-C--:B------:R-:W-:Y:S01]  /*dbf0*/  FMUL.FTZ R44, R44, R4.reuse ;  /* 0x000000042c2c7220 */ /* 0x080fe20000410000 */
[----:B------:R-:W-:Y:S01]  /*dc00*/  FMUL.FTZ R45, R45, R4 ;  /* 0x000000042d2d7220 */ /* 0x000fe20000410000 */
[----:B------:R-:W-:Y:S01]  /*dc10*/  MUFU.EX2 R84, R84 ;  /* 0x0000005400547308 */ /* 0x000fe20000000800 */
[----:B0-----:R-:W-:Y:S01]  /*dc20*/  FFMA.FTZ R98, R91, UR4, -R132 ;  /* 0x000000045b627c23 */ /* 0x001fe20008010884 */
[----:B--2---:R-:W-:Y:S01]  /*dc30*/  FFMA.FTZ R12, R77, R0, R8 ;  /* 0x000000004d0c7223 */ /* 0x004fe20000010008 */
[--C-:B------:R-:W-:Y:S01]  /*dc40*/  FFMA.FTZ R0, R99, UR4, -R132.reuse ;  /* 0x0000000463007c23 */ /* 0x100fe20008010884 */
[--C-:B------:R-:W-:Y:S01]  /*dc50*/  FFMA.FTZ R99, R102, UR4, -R132.reuse ;  /* 0x0000000466637c23 */ /* 0x100fe20008010884 */
[----:B------:R-:W-:Y:S01]  /*dc60*/  FFMA.FTZ R91, R94, UR4, -R132 ;  /* 0x000000045e5b7c23 */ /* 0x000fe20008010884 */
[----:B-----5:R-:W-:Y:S01]  /*dc70*/  FADD.FTZ R13, R15, R12 ;  /* 0x0000000c0f0d7221 */ /* 0x020fe20000010000 */
[----:B------:R-:W-:Y:S01]  /*dc80*/  F2FP.F16.F32.PACK_AB R12, R134, R6 ;  /* 0x00000006860c723e */ /* 0x000fe200000000ff */
[----:B------:R-:W-:Y:S01]  /*dc90*/  FADD.FTZ R6, R135, R14 ;  /* 0x0000000e87067221 */ /* 0x000fe20000010000 */
[----:B------:R-:W-:Y:S01]  /*dca0*/  FFMA.FTZ R94, R82, UR4, -R132 ;  /* 0x00000004525e7c23 */ /* 0x000fe20008010884 */
[----:B------:R-:W-:Y:S01]  /*dcb0*/  FADD.FTZ R134, R136, R13 ;  /* 0x0000000d88867221 */ /* 0x000fe20000010000 */
[----:B------:R-:W-:Y:S01]  /*dcc0*/  F2FP.F16.F32.PACK_AB R13, R15, R8 ;  /* 0x000000080f0d723e */ /* 0x000fe200000000ff */
[----:B------:R-:W-:Y:S01]  /*dcd0*/  FADD.FTZ R111, R7, R6 ;  /* 0x00000006076f7221 */ /* 0x000fe20000010000 */
[----:B------:R-:W-:Y:S01]  /*dce0*/  FFMA.FTZ R8, R90, UR4, -R132 ;  /* 0x000000045a087c23 */ /* 0x000fe20008010884 */
[----:B------:R-:W-:Y:S01]  /*dcf0*/  FADD.FTZ R134, R137, R134 ;  /* 0x0000008689867221 */ /* 0x000fe20000010000 */
[----:B------:R0:W-:Y:S01]  /*dd00*/  MUFU.EX2 R6, R103 ;  /* 0x0000006700067308 */ /* 0x0001e20000000800 */
[----:B------:R-:W-:Y:S01]  /*dd10*/  FADD.FTZ R90, R10, R111 ;  /* 0x0000006f0a5a7221 */ /* 0x000fe20000010000 */
[----:B------:R-:W-:Y:S01]  /*dd20*/  F2FP.F16.F32.PACK_AB R14, R135, R133 ;  /* 0x00000085870e723e */ /* 0x000fe200000000ff */
[----:B------:R-:W-:Y:S01]  /*dd30*/  FADD.FTZ R119, R9, R134 ;  /* 0x0000008609777221 */ /* 0x000fe20000010000 */
[----:B------:R-:W-:Y:S01]  /*dd40*/  F2FP.F16.F32.PACK_AB R15, R137, R136 ;  /* 0x00000088890f723e */ /* 0x000fe200000000ff */
[----:B------:R-:W-:Y:S01]  /*dd50*/  FADD.FTZ R134, R11, R90 ;  /* 0x0000005a0b867221 */ /* 0x000fe20000010000 */
[----:B------:R-:W-:Y:S01]  /*dd60*/  FFMA.FTZ R90, R83, UR4, -R132 ;  /* 0x00000004535a7c23 */ /* 0x000fe20008010884 */
[C---:B------:R-:W-:Y:S01]  /*dd70*/  FADD.FTZ R102, R138.reuse, R119 ;  /* 0x000000778a667221 */ /* 0x040fe20000010000 */
[----:B------:R1:W-:Y:S01]  /*dd80*/  MUFU.EX2 R82, R8 ;  /* 0x0000000800527308 */ /* 0x0003e20000000800 */
[----:B------:R-:W-:Y:S01]  /*dd90*/  FADD.FTZ R83, R21, R134 ;  /* 0x0000008615537221 */ /* 0x000fe20000010000 */
[----:B------:R2:W-:Y:S01]  /*dda0*/  STSM.16.M88.4 [R2+0x24300], R12 ;  /* 0x0243000c02007844 */ /* 0x0005e20000000200 */
[----:B------:R-:W-:Y:S01]  /*ddb0*/  FADD.FTZ R111, R129, R102 ;  /* 0x00000066816f7221 */ /* 0x000fe20000010000 */
[----:B------:R-:W-:Y:S01]  /*ddc0*/  F2FP.F16.F32.PACK_AB R9, R138, R9 ;  /* 0x000000098a09723e */ /* 0x000fe200000000ff */
[----:B------:R-:W-:Y:S01]  /*ddd0*/  FADD.FTZ R102, R120, R83 ;  /* 0x0000005378667221 */ /* 0x000fe20000010000 */
[----:B------:R-:W-:Y:S01]  /*dde0*/  FFMA.FTZ R83, R75, UR4, -R132 ;  /* 0x000000044b537c23 */ /* 0x000fe20008010884 */
[----:B------:R-:W-:Y:S01]  /*ddf0*/  FADD.FTZ R111, R130, R111 ;  /* 0x0000006f826f7221 */ /* 0x000fe20000010000 */
[----:B------:R3:W-:Y:S01]  /*de00*/  MUFU.EX2 R75, R98 ;  /* 0x00000062004b7308 */ /* 0x0007e20000000800 */
[----:B0-----:R-:W-:Y:S01]  /*de10*/  FADD.FTZ R103, R121, R102 ;  /* 0x0000006679677221 */ /* 0x001fe20000010000 */
[----:B-1----:R-:W-:Y:S01]  /*de20*/  F2FP.F16.F32.PACK_AB R8, R10, R7 ;  /* 0x000000070a08723e */ /* 0x002fe200000000ff */
[----:B------:R-:W-:Y:S01]  /*de30*/  FADD.FTZ R134, R122, R111 ;  /* 0x0000006f7a867221 */ /* 0x000fe20000010000 */
[----:B------:R-:W-:Y:S01]  /*de40*/  F2FP.F16.F32.PACK_AB R10, R21, R11 ;  /* 0x0000000b150a723e */ /* 0x000fe200000000ff */
[----:B------:R-:W-:Y:S01]  /*de50*/  FADD.FTZ R102, R124, R103 ;  /* 0x000000677c667221 */ /* 0x000fe20000010000 */
[----:B------:R-:W-:Y:S01]  /*de60*/  F2FP.F16.F32.PACK_AB R11, R130, R129 ;  /* 0x00000081820b723e */ /* 0x000fe200000000ff */
[----:B------:R-:W-:Y:S01]  /*de70*/  FADD.FTZ R134, R139, R134 ;  /* 0x000000868b867221 */ /* 0x000fe20000010000 */
[----:B------:R-:W0:Y:S01]  /*de80*/  MUFU.EX2 R0, R0 ;  /* 0x0000000000007308 */ /* 0x000e220000000800 */
[----:B------:R-:W-:Y:S01]  /*de90*/  FADD.FTZ R111, R125, R102 ;  /* 0x000000667d6f7221 */ /* 0x000fe20000010000 */
[----:B------:R-:W-:Y:S01]  /*dea0*/  F2FP.F16.F32.PACK_AB R120, R121, R120 ;  /* 0x000000787978723e */ /* 0x000fe200000000ff */
[----:B------:R-:W-:Y:S01]  /*deb0*/  FADD.FTZ R103, R123, R134 ;  /* 0x000000867b677221 */ /* 0x000fe20000010000 */
[----:B------:R1:W-:Y:S01]  /*dec0*/  STSM.16.M88.4 [R2+0x25b00], R8 ;  /* 0x025b000802007844 */ /* 0x0003e20000000200 */
[----:B------:R-:W-:Y:S01]  /*ded0*/  FADD.FTZ R102, R112, R111 ;  /* 0x0000006f70667221 */ /* 0x000fe20000010000 */
[----:B------:R-:W-:Y:S01]  /*dee0*/  F2FP.F16.F32.PACK_AB R121, R139, R122 ;  /* 0x0000007a8b79723e */ /* 0x000fe200000000ff */
[----:B------:R-:W-:Y:S01]  /*def0*/  FADD.FTZ R103, R126, R103 ;  /* 0x000000677e677221 */ /* 0x000fe20000010000 */
[----:B------:R-:W4:Y:S01]  /*df00*/  MUFU.EX2 R99, R99 ;  /* 0x0000006300637308 */ /* 0x000f220000000800 */
[C---:B------:R-:W-:Y:S01]  /*df10*/  FADD.FTZ R7, R113.reuse, R102 ;  /* 0x0000006671077221 */ /* 0x040fe20000010000 */
[----:B------:R-:W-:Y:S01]  /*df20*/  F2FP.F16.F32.PACK_AB R112, R113, R112 ;  /* 0x000000707170723e */ /* 0x000fe200000000ff */
[----:B------:R-:W-:Y:S01]  /*df30*/  FADD.FTZ R103, R20, R103 ;  /* 0x0000006714677221 */ /* 0x000fe20000010000 */
[----:B------:R-:W-:Y:S01]  /*df40*/  F2FP.F16.F32.PACK_AB R122, R125, R124 ;  /* 0x0000007c7d7a723e */ /* 0x000fe200000000ff */
[----:B--2---:R-:W-:Y:S01]  /*df50*/  FADD.FTZ R12, R116, R7 ;  /* 0x00000007740c7221 */ /* 0x004fe20000010000 */
[----:B------:R-:W-:Y:S01]  /*df60*/  F2FP.F16.F32.PACK_AB R123, R126, R123 ;  /* 0x0000007b7e7b723e */ /* 0x000fe200000000ff */
[C---:B---3--:R-:W-:Y:S01]  /*df70*/  FADD.FTZ R98, R114.reuse, R103 ;  /* 0x0000006772627221 */ /* 0x048fe20000010000 */
[----:B------:R-:W2:Y:S01]  /*df80*/  MUFU.EX2 R91, R91 ;  /* 0x0000005b005b7308 */ /* 0x000ea20000000800 */
[----:B------:R-:W-:Y:S01]  /*df90*/  FADD.FTZ R13, R117, R12 ;  /* 0x0000000c750d7221 */ /* 0x000fe20000010000 */
[----:B------:R-:W-:Y:S01]  /*dfa0*/  F2FP.F16.F32.PACK_AB R113, R114, R20 ;  /* 0x000000147271723e */ /* 0x000fe200000000ff */
[----:B------:R-:W-:Y:S01]  /*dfb0*/  FADD.FTZ R7, R115, R98 ;  /* 0x0000006273077221 */ /* 0x000fe20000010000 */
[----:B------:R-:W-:Y:S01]  /*dfc0*/  F2FP.F16.F32.PACK_AB R114, R117, R116 ;  /* 0x000000747572723e */ /* 0x000fe200000000ff */
[----:B------:R-:W-:Y:S01]  /*dfd0*/  FADD.FTZ R14, R104, R13 ;  /* 0x0000000d680e7221 */ /* 0x000fe20000010000 */
[C---:B------:R-:W-:Y:S01]  /*dfe0*/  F2FP.F16.F32.PACK_AB R104, R105.reuse, R104 ;  /* 0x000000686968723e */ /* 0x040fe200000000ff */
[C---:B------:R-:W-:Y:S01]  /*dff0*/  FADD.FTZ R12, R118.reuse, R7 ;  /* 0x00000007760c7221 */ /* 0x040fe20000010000 */
[----:B------:R-:W3:Y:S01]  /*e000*/  MUFU.EX2 R102, R95 ;  /* 0x0000005f00667308 */ /* 0x000ee20000000800 */
[----:B------:R-:W-:Y:S01]  /*e010*/  FADD.FTZ R13, R105, R14 ;  /* 0x0000000e690d7221 */ /* 0x000fe20000010000 */
[----:B------:R-:W-:Y:S01]  /*e020*/  F2FP.F16.F32.PACK_AB R115, R118, R115 ;  /* 0x000000737673723e */ /* 0x000fe200000000ff */
[----:B------:R-:W-:Y:S01]  /*e030*/  FADD.FTZ R7, R17, R12 ;  /* 0x0000000c11077221 */ /* 0x000fe20000010000 */
[----:B------:R-:W-:Y:S01]  /*e040*/  F2FP.F16.F32.PACK_AB R105, R106, R17 ;  /* 0x000000116a69723e */ /* 0x000fe200000000ff */
[----:B------:R-:W-:Y:S01]  /*e050*/  FADD.FTZ R14, R108, R13 ;  /* 0x0000000d6c0e7221 */ /* 0x000fe20000010000 */
[----:B------:R-:W-:Y:S01]  /*e060*/  F2FP.F16.F32.PACK_AB R98, R101, R100 ;  /* 0x000000646562723e */ /* 0x000fe200000000ff */
[----:B------:R-:W-:Y:S01]  /*e070*/  FADD.FTZ R12, R106, R7 ;  /* 0x000000076a0c7221 */ /* 0x000fe20000010000 */
[----:B------:R-:W-:Y:S01]  /*e080*/  MUFU.EX2 R94, R94 ;  /* 0x0000005e005e7308 */ /* 0x000fe20000000800 */
[C---:B------:R-:W-:Y:S01]  /*e090*/  FADD.FTZ R15, R109.reuse, R14 ;  /* 0x0000000e6d0f7221 */ /* 0x040fe20000010000 */
[----:B------:R-:W-:Y:S01]  /*e0a0*/  F2FP.F16.F32.PACK_AB R106, R109, R108 ;  /* 0x0000006c6d6a723e */ /* 0x000fe200000000ff */
[----:B------:R-:W-:Y:S01]  /*e0b0*/  FADD.FTZ R13, R107, R12 ;  /* 0x0000000c6b0d7221 */ /* 0x000fe20000010000 */
[----:B------:R-:W-:Y:S01]  /*e0c0*/  F2FP.F16.F32.PACK_AB R107, R110, R107 ;  /* 0x0000006b6e6b723e */ /* 0x000fe200000000ff */
[----:B------:R-:W-:Y:S01]  /*e0d0*/  FADD.FTZ R14, R96, R15 ;  /* 0x0000000f600e7221 */ /* 0x000fe20000010000 */
[C---:B------:R-:W-:Y:S01]  /*e0e0*/  F2FP.F16.F32.PACK_AB R96, R97.reuse, R96 ;  /* 0x000000606160723e */ /* 0x040fe200000000ff */
[----:B------:R-:W-:Y:S01]  /*e0f0*/  FADD.FTZ R12, R110, R13 ;  /* 0x0000000d6e0c7221 */ /* 0x000fe20000010000 */
[----:B------:R5:W-:Y:S01]  /*e100*/  MUFU.EX2 R7, R90 ;  /* 0x0000005a00077308 */ /* 0x000be20000000800 */
[----:B------:R-:W-:Y:S01]  /*e110*/  FADD.FTZ R15, R97, R14 ;  /* 0x0000000e610f7221 */ /* 0x000fe20000010000 */
[----:B0-----:R-:W-:Y:S01]  /*e120*/  F2FP.F16.F32.PACK_AB R97, R0, R3 ;  /* 0x000000030061723e */ /* 0x001fe200000000ff */
[----:B------:R-:W-:Y:S01]  /*e130*/  FADD.FTZ R13, R3, R12 ;  /* 0x0000000c030d7221 */ /* 0x000fe20000010000 */
[----:B------:R0:W-:Y:S01]  /*e140*/  STSM.16.M88.4 [R2+0x27300], R120 ;  /* 0x0273007802007844 */ /* 0x0001e20000000200 */
[----:B------:R-:W-:Y:S01]  /*e150*/  FADD.FTZ R14, R100, R15 ;  /* 0x0000000f640e7221 */ /* 0x000fe20000010000 */
[----:B------:R-:W-:Y:S01]  /*e160*/  FMUL.FTZ R48, R48, R4 ;  /* 0x0000000430307220 */ /* 0x000fe20000410000 */
[----:B------:R-:W-:Y:S01]  /*e170*/  FADD.FTZ R12, R0, R13 ;  /* 0x0000000d000c7221 */ /* 0x000fe20000010000 */
[----:B------:R-:W-:Y:S01]  /*e180*/  MUFU.EX2 R86, R86 ;  /* 0x0000005600567308 */ /* 0x000fe20000000800 */
[----:B-1----:R-:W-:Y:S01]  /*e190*/  FADD.FTZ R9, R101, R14 ;  /* 0x0000000e65097221 */ /* 0x002fe20000010000 */
[----:B-----5:R-:W-:Y:S01]  /*e1a0*/  F2FP.F16.F32.PACK_AB R90, R93, R92 ;  /* 0x0000005c5d5a723e */ /* 0x020fe200000000ff */
[----:B----4-:R-:W-:Y:S01]  /*e1b0*/  FADD.FTZ R13, R99, R12 ;  /* 0x0000000c630d7221 */ /* 0x010fe20000010000 */
[----:B------:R-:W-:Y:S01]  /*e1c0*/  F2FP.F16.F32.PACK_AB R99, R6, R99 ;  /* 0x000000630663723e */ /* 0x000fe200000000ff */
[----:B------:R-:W-:Y:S01]  /*e1d0*/  FADD.FTZ R8, R88, R9 ;  /* 0x0000000958087221 */ /* 0x000fe20000010000 */
[C---:B------:R-:W-:Y:S01]  /*e1e0*/  F2FP.F16.F32.PACK_AB R88, R89.reuse, R88 ;  /* 0x000000585958723e */ /* 0x040fe200000000ff */
[----:B------:R-:W-:Y:S01]  /*e1f0*/  FADD.FTZ R13, R6, R13 ;  /* 0x0000000d060d7221 */ /* 0x000fe20000010000 */
[----:B------:R-:W1:Y:S01]  /*e200*/  MUFU.EX2 R85, R85 ;  /* 0x0000005500557308 */ /* 0x000e620000000800 */
[----:B------:R-:W-:Y:S01]  /*e210*/  FADD.FTZ R9, R89, R8 ;  /* 0x0000000859097221 */ /* 0x000fe20000010000 */
[----:B------:R-:W-:Y:S01]  /*e220*/  F2FP.F16.F32.PACK_AB R89, R75, R82 ;  /* 0x000000524b59723e */ /* 0x000fe200000000ff */
[----:B------:R-:W-:Y:S01]  /*e230*/  FADD.FTZ R10, R82, R13 ;  /* 0x0000000d520a7221 */ /* 0x000fe20000010000 */
[----:B------:R0:W-:Y:S01]  /*e240*/  STSM.16.M88.4 [R2+0x28b00], R112 ;  /* 0x028b007002007844 */ /* 0x0001e20000000200 */
[----:B------:R-:W-:Y:S01]  /*e250*/  FADD.FTZ R0, R92, R9 ;  /* 0x000000095c007221 */ /* 0x000fe20000010000 */
[----:B------:R-:W-:Y:S01]  /*e260*/  FMUL.FTZ R49, R49, R4 ;  /* 0x0000000431317220 */ /* 0x000fe20000410000 */
[----:B------:R-:W-:Y:S01]  /*e270*/  FADD.FTZ R10, R75, R10 ;  /* 0x0000000a4b0a7221 */ /* 0x000fe20000010000 */
[----:B------:R-:W4:Y:S01]  /*e280*/  MUFU.EX2 R87, R87 ;  /* 0x0000005700577308 */ /* 0x000f220000000800 */
[----:B------:R-:W-:Y:S01]  /*e290*/  FADD.FTZ R9, R93, R0 ;  /* 0x000000005d097221 */ /* 0x000fe20000010000 */
[----:B------:R0:W-:Y:S01]  /*e2a0*/  STSM.16.M88.4 [R2+0x2a300], R104 ;  /* 0x02a3006802007844 */ /* 0x0001e20000000200 */
[----:B--2---:R-:W-:Y:S01]  /*e2b0*/  FADD.FTZ R3, R91, R10 ;  /* 0x0000000a5b037221 */ /* 0x004fe20000010000 */
[----:B---3--:R-:W-:Y:S01]  /*e2c0*/  F2FP.F16.F32.PACK_AB R91, R102, R91 ;  /* 0x0000005b665b723e */ /* 0x008fe200000000ff */
[----:B------:R-:W-:Y:S01]  /*e2d0*/  FADD.FTZ R0, R80, R9 ;  /* 0x0000000950007221 */ /* 0x000fe20000010000 */
[----:B------:R-:W-:Y:S01]  /*e2e0*/  F2FP.F16.F32.PACK_AB R80, R81, R80 ;  /* 0x000000505150723e */ /* 0x000fe200000000ff */
[----:B------:R-:W-:Y:S01]  /*e2f0*/  FADD.FTZ R3, R102, R3 ;  /* 0x0000000366037221 */ /* 0x000fe20000010000 */
[----:B------:R-:W2:Y:S01]  /*e300*/  MUFU.EX2 R128, R128 ;  /* 0x0000008000807308 */ /* 0x000ea20000000800 */
[----:B-1----:R-:W-:Y:S01]  /*e310*/  F2FP.F16.F32.PACK_AB R82, R85, R84 ;  /* 0x000000545552723e */ /* 0x002fe200000000ff */
[----:B------:R0:W-:Y:S01]  /*e320*/  STSM.16.M88.4 [R2+0x2bb00], R96 ;  /* 0x02bb006002007844 */ /* 0x0001e20000000200 */
[----:B------:R-:W-:Y:S01]  /*e330*/  FADD.FTZ R6, R94, R3 ;  /* 0x000000035e067221 */ /* 0x000fe20000010000 */
[----:B------:R-:W-:Y:S01]  /*e340*/  FADD.FTZ R3, R81, R0 ;  /* 0x0000000051037221 */ /* 0x000fe20000010000 */
[C---:B------:R-:W-:Y:S01]  /*e350*/  F2FP.F16.F32.PACK_AB R81, R7.reuse, R94 ;  /* 0x0000005e0751723e */ /* 0x040fe200000000ff */
[----:B------:R0:W-:Y:S01]  /*e360*/  STSM.16.M88.4 [R2+0x2d300], R88 ;  /* 0x02d3005802007844 */ /* 0x0001e20000000200 */
[----:B------:R-:W-:Y:S01]  /*e370*/  FADD.FTZ R9, R7, R6 ;  /* 0x0000000607097221 */ /* 0x000fe20000010000 */
[----:B------:R-:W1:Y:S01]  /*e380*/  MUFU.EX2 R129, R131 ;  /* 0x0000008300817308 */ /* 0x000e620000000800 */
[----:B------:R-:W-:Y:S01]  /*e390*/  FADD.FTZ R0, R84, R3 ;  /* 0x0000000354007221 */ /* 0x000fe20000010000 */
[-C--:B------:R-:W-:Y:S01]  /*e3a0*/  FMUL.FTZ R52, R52, R4.reuse ;  /* 0x0000000434347220 */ /* 0x080fe20000410000 */
[----:B------:R-:W-:Y:S01]  /*e3b0*/  FADD.FTZ R6, R86, R9 ;  /* 0x0000000956067221 */ /* 0x000fe20000010000 */
[-C--:B------:R-:W-:Y:S01]  /*e3c0*/  FMUL.FTZ R53, R53, R4.reuse ;  /* 0x0000000435357220 */ /* 0x080fe20000410000 */
[----:B------:R-:W-:Y:S01]  /*e3d0*/  FADD.FTZ R3, R85, R0 ;  /* 0x0000000055037221 */ /* 0x000fe20000010000 */
[-C--:B------:R-:W-:Y:S01]  /*e3e0*/  FMUL.FTZ R56, R56, R4.reuse ;  /* 0x0000000438387220 */ /* 0x080fe20000410000 */
[----:B----4-:R-:W-:Y:S01]  /*e3f0*/  FADD.FTZ R6, R87, R6 ;  /* 0x0000000657067221 */ /* 0x010fe20000010000 */
        /* <DEDUP_REMOVED lines=10> */
[----:B------:R-:W-:Y:S01]  /*e4a0*/  FMUL.FTZ R69, R69, R4 ;  /* 0x0000000445457220 */ /* 0x000fe20000410000 */
[-C--:B------:R-:W-:Y:S01]  /*e4b0*/  FMUL.FTZ R26, R26, R77.reuse ;  /* 0x0000004d1a1a7220 */ /* 0x080fe20000410000 */
[-C--:B------:R-:W-:Y:S01]  /*e4c0*/  FMUL.FTZ R27, R27, R77.reuse ;  /* 0x0000004d1b1b7220 */ /* 0x080fe20000410000 */
[-C--:B------:R-:W-:Y:S01]  /*e4d0*/  FMUL.FTZ R30, R30, R77.reuse ;  /* 0x0000004d1e1e7220 */ /* 0x080fe20000410000 */
[-C--:B------:R-:W-:Y:S01]  /*e4e0*/  FMUL.FTZ R31, R31, R77.reuse ;  /* 0x0000004d1f1f7220 */ /* 0x080fe20000410000 */
[-C--:B------:R-:W-:Y:S01]  /*e4f0*/  FMUL.FTZ R34, R34, R77.reuse ;  /* 0x0000004d22227220 */ /* 0x080fe20000410000 */
[----:B------:R1:W4:Y:S01]  /*e500*/  MUFU.EX2 R8, R83 ;  /* 0x0000005300087308 */ /* 0x0003220000000800 */
[C---:B---3--:R-:W-:Y:S01]  /*e510*/  F2FP.F16.F32.PACK_AB R128, R73.reuse, R128 ;  /* 0x000000804980723e */ /* 0x048fe200000000ff */
[----:B------:R-:W-:Y:S01]  /*e520*/  FADD.FTZ R3, R73, R0 ;  /* 0x0000000049037221 */ /* 0x000fe20000010000 */
[-C--:B------:R-:W-:Y:S01]  /*e530*/  FMUL.FTZ R35, R35, R77.reuse ;  /* 0x0000004d23237220 */ /* 0x080fe20000410000 */
[-C--:B------:R-:W-:Y:S01]  /*e540*/  FMUL.FTZ R38, R38, R77.reuse ;  /* 0x0000004d26267220 */ /* 0x080fe20000410000 */
[-C--:B------:R-:W-:Y:S01]  /*e550*/  FMUL.FTZ R39, R39, R77.reuse ;  /* 0x0000004d27277220 */ /* 0x080fe20000410000 */
[-C--:B------:R-:W-:Y:S01]  /*e560*/  FMUL.FTZ R42, R42, R77.reuse ;  /* 0x0000004d2a2a7220 */ /* 0x080fe20000410000 */
[-C--:B------:R-:W-:Y:S01]  /*e570*/  FMUL.FTZ R43, R43, R77.reuse ;  /* 0x0000004d2b2b7220 */ /* 0x080fe20000410000 */
[----:B------:R-:W3:Y:S01]  /*e580*/  MUFU.EX2 R11, R78 ;  /* 0x0000004e000b7308 */ /* 0x000ee20000000800 */
[----:B-1----:R-:W-:Y:S01]  /*e590*/  F2FP.F16.F32.PACK_AB R83, R87, R86 ;  /* 0x000000565753723e */ /* 0x002fe200000000ff */
[-C--:B------:R-:W-:Y:S01]  /*e5a0*/  FMUL.FTZ R46, R46, R77.reuse ;  /* 0x0000004d2e2e7220 */ /* 0x080fe20000410000 */
[----:B--2---:R-:W-:Y:S01]  /*e5b0*/  F2FP.F16.F32.PACK_AB R130, R5, R76 ;  /* 0x0000004c0582723e */ /* 0x004fe200000000ff */
[----:B------:R-:W-:Y:S01]  /*e5c0*/  FADD.FTZ R76, R76, R3 ;  /* 0x000000034c4c7221 */ /* 0x000fe20000010000 */
[-C--:B------:R-:W-:Y:S01]  /*e5d0*/  FMUL.FTZ R47, R47, R77.reuse ;  /* 0x0000004d2f2f7220 */ /* 0x080fe20000410000 */
[----:B------:R0:W-:Y:S01]  /*e5e0*/  STSM.16.M88.4 [R2+0x2eb00], R80 ;  /* 0x02eb005002007844 */ /* 0x0001e20000000200 */
[----:B------:R-:W-:Y:S01]  /*e5f0*/  FMUL.FTZ R50, R50, R77 ;  /* 0x0000004d32327220 */ /* 0x000fe20000410000 */
[----:B------:R-:W1:Y:S01]  /*e600*/  MUFU.EX2 R79, R79 ;  /* 0x0000004f004f7308 */ /* 0x000e620000000800 */
[C---:B----4-:R-:W-:Y:S01]  /*e610*/  F2FP.F16.F32.PACK_AB R129, R8.reuse, R129 ;  /* 0x000000810881723e */ /* 0x050fe200000000ff */
[----:B------:R-:W-:Y:S01]  /*e620*/  FADD.FTZ R6, R8, R6 ;  /* 0x0000000608067221 */ /* 0x000fe20000010000 */
[----:B------:R-:W-:Y:S01]  /*e630*/  FADD.FTZ R3, R5, R76 ;  /* 0x0000004c05037221 */ /* 0x000fe20000010000 */
[-C--:B------:R-:W-:Y:S01]  /*e640*/  FMUL.FTZ R51, R51, R77.reuse ;  /* 0x0000004d33337220 */ /* 0x080fe20000410000 */
[-C--:B------:R-:W-:Y:S01]  /*e650*/  FMUL.FTZ R54, R54, R77.reuse ;  /* 0x0000004d36367220 */ /* 0x080fe20000410000 */
[-C--:B------:R-:W-:Y:S01]  /*e660*/  FMUL.FTZ R55, R55, R77.reuse ;  /* 0x0000004d37377220 */ /* 0x080fe20000410000 */
[-C--:B------:R-:W-:Y:S01]  /*e670*/  FMUL.FTZ R58, R58, R77.reuse ;  /* 0x0000004d3a3a7220 */ /* 0x080fe20000410000 */
[-C--:B------:R-:W-:Y:S01]  /*e680*/  FMUL.FTZ R59, R59, R77.reuse ;  /* 0x0000004d3b3b7220 */ /* 0x080fe20000410000 */
[----:B---3--:R-:W-:Y:S01]  /*e690*/  FADD.FTZ R6, R11, R6 ;  /* 0x000000060b067221 */ /* 0x008fe20000010000 */
[-C--:B------:R-:W-:Y:S01]  /*e6a0*/  FMUL.FTZ R62, R62, R77.reuse ;  /* 0x0000004d3e3e7220 */ /* 0x080fe20000410000 */
[-C--:B------:R-:W-:Y:S01]  /*e6b0*/  FMUL.FTZ R63, R63, R77.reuse ;  /* 0x0000004d3f3f7220 */ /* 0x080fe20000410000 */
[-C--:B------:R-:W-:Y:S01]  /*e6c0*/  FMUL.FTZ R66, R66, R77.reuse ;  /* 0x0000004d42427220 */ /* 0x080fe20000410000 */
[-C--:B------:R-:W-:Y:S01]  /*e6d0*/  FMUL.FTZ R67, R67, R77.reuse ;  /* 0x0000004d43437220 */ /* 0x080fe20000410000 */
[-C--:B------:R-:W-:Y:S01]  /*e6e0*/  FMUL.FTZ R70, R70, R77.reuse ;  /* 0x0000004d46467220 */ /* 0x080fe20000410000 */
[----:B------:R-:W-:Y:S01]  /*e6f0*/  FMUL.FTZ R71, R71, R77 ;  /* 0x0000004d47477220 */ /* 0x000fe20000410000 */
[----:B------:R-:W-:Y:S01]  /*e700*/  IMAD.MOV.U32 R5, RZ, RZ, R72 ;  /* 0x000000ffff057224 */ /* 0x000fe200078e0048 */
[C---:B-1----:R-:W-:Y:S01]  /*e710*/  F2FP.F16.F32.PACK_AB R131, R79.reuse, R11 ;  /* 0x0000000b4f83723e */ /* 0x042fe200000000ff */
[----:B------:R-:W-:Y:S01]  /*e720*/  FADD.FTZ R0, R79, R6 ;  /* 0x000000064f007221 */ /* 0x000fe20000010000 */
[----:B------:R-:W-:-:S03]  /*e730*/  IMAD.MOV.U32 R4, RZ, RZ, R74 ;  /* 0x000000ffff047224 */ /* 0x000fc600078e004a */
        /* <DEDUP_REMOVED lines=9> */
.L_x_11809:
[----:B------:R-:W-:Y:S06]  /*e7d0*/  BAR.ARV 0x8, 0x200 ;  /* 0x0208000000007b1d */ /* 0x000fec0000002000 */
[----:B------:R-:W-:Y:S05]  /*e7e0*/  @!P0 BRA `(.L_x_11819) ;  /* 0x0000000000048947 */ /* 0x000fea0003800000 */
[----:B------:R-:W-:Y:S01]  /*e7f0*/  BPT.TRAP 0x1 ;  /* 0x000000040000795c */ /* 0x000fe20000300000 */
.L_x_11819:
[----:B------:R-:W-:Y:S01]  /*e800*/  ULEA UR5, UR36, UR37, 0x3 ;  /* 0x0000002524057291 */ /* 0x000fe2000f8e183f */
[----:B------:R-:W-:-:S05]  /*e810*/  IMAD.U32 R4, RZ, RZ, UR60 ;  /* 0x0000003cff047e24 */ /* 0x000fca000f8e00ff */
[----:B------:R-:W-:-:S04]  /*e820*/  SHF.L.U32 R4, R4, 0x1f, RZ ;  /* 0x0000001f04047819 */ /* 0x000fc800000006ff */
[----:B------:R2:W3:Y:S01]  /*e830*/  SYNCS.PHASECHK.TRANS64.TRYWAIT P2, [UR5+0x31c50], R4 ;  /* 0x031c5004ff0075a7 */ /* 0x0004e20008040145 */
[----:B------:R-:W-:Y:S05]  /*e840*/  @!P0 BRA `(.L_x_11820) ;  /* 0x0000000000048947 */ /* 0x000fea0003800000 */
[----:B------:R-:W-:Y:S01]  /*e850*/  BPT.TRAP 0x1 ;  /* 0x000000040000795c */ /* 0x000fe20000300000 */
.L_x_11820:
[----:B---3--:R-:W-:Y:S05]  /*e860*/  @P2 BRA `(.L_x_11821) ;  /* 0x0000000000082947 */ /* 0x008fea0003800000 */
[----:B------:R-:W3:Y:S02]  /*e870*/  SYNCS.PHASECHK.TRANS64.TRYWAIT P0, [UR5+0x31c50], R4 ;  /* 0x031c5004ff0075a7 */ /* 0x000ee40008000145 */
[----:B---3--:R-:W-:Y:S05]  /*e880*/  @!P0 BRA `(.L_x_11822) ;  /* 0x0000007000088947 */ /* 0x008fea0003800000 */
.L_x_11821:
[----:B------:R-:W-:Y:S01]  /*e890*/  UIADD3 UR37, UR37, 0x200, URZ ;  /* 0x0000020025257890 */ /* 0x000fe2000fffe03f */
[----:B------:R-:W-:Y:S01]  /*e8a0*/  WARPGROUP.ARRIVE ;  /* 0x00000000000079c5 */ /* 0x000fe20000000000 */
[----:B------:R-:W-:Y:S01]  /*e8b0*/  ULOP3.LUT UR6, UR61, 0x10000, URZ, 0xfc, !UPT ;  /* 0x000100003d067892 */ /* 0x000fe2000f8efc3f */
[----:B---3--:R-:W3:Y:S01]  /*e8c0*/  SHFL.BFLY PT, R5, R0, 0x2, 0x1f ;  /* 0x0c401f0000057f89 */ /* 0x008ee200000e0000 */
[----:B------:R-:W-:Y:S01]  /*e8d0*/  USHF.R.U32.HI UR37, URZ, 0x4, UR37 ;  /* 0x000000043f257899 */ /* 0x000fe20008011625 */
[----:B-1----:R-:W-:Y:S01]  /*e8e0*/  IMAD.MOV.U32 R9, RZ, RZ, RZ ;  /* 0x000000ffff097224 */ /* 0x002fe200078e00ff */
[----:B------:R-:W-:Y:S01]  /*e8f0*/  UMOV UR9, 0xc0000010 ;  /* 0xc000001000097882 */ /* 0x000fe20000000000 */
[----:B------:R-:W-:Y:S01]  /*e900*/  UMOV UR11, 0x80000020 ;  /* 0x80000020000b7882 */ /* 0x000fe20000000000 */
[----:B------:R-:W-:Y:S01]  /*e910*/  ULOP3.LUT UR37, UR37, 0x3fff, URZ, 0xc0, !UPT ;  /* 0x00003fff25257892 */ /* 0x000fe2000f8ec03f */
[----:B--2---:R-:W1:Y:S01]  /*e920*/  SHFL.BFLY PT, R4, R3, 0x2, 0x1f ;  /* 0x0c401f0003047f89 */ /* 0x004e6200000e0000 */
[----:B------:R-:W-:Y:S01]  /*e930*/  UMOV UR8, UR6 ;  /* 0x0000000600087c82 */ /* 0x000fe20008000000 */
[----:B------:R-:W-:Y:S01]  /*e940*/  R2UR UR7, R150 ;  /* 0x00000000960772ca */ /* 0x000fe200000e0000 */
[----:B------:R-:W-:-:S04]  /*e950*/  ULOP3.LUT UR12, UR37, 0x2400000, URZ, 0xfc, !UPT ;  /* 0x02400000250c7892 */ /* 0x000fc8000f8efc3f */
[----:B------:R-:W-:Y:S02]  /*e960*/  UIMAD UR12, UR36, 0x6c0, UR12 ;  /* 0x000006c0240c78a4 */ /* 0x000fe4000f8e020c */
[----:B------:R-:W-:-:S04]  /*e970*/  UIADD3 UR36, UR36, 0x1, URZ ;  /* 0x0000000124247890 */ /* 0x000fc8000fffe03f */
[----:B------:R-:W-:Y:S01]  /*e980*/  UISETP.NE.AND UP0, UPT, UR36, 0x2, UPT ;  /* 0x000000022400788c */ /* 0x000fe2000bf05270 */
[----:B------:R-:W-:Y:S01]  /*e990*/  UMOV UR10, UR12 ;  /* 0x0000000c000a7c82 */ /* 0x000fe20008000000 */
[----:B------:R-:W-:Y:S01]  /*e9a0*/  UIADD3 UR7, UR7, 0x1, URZ ;  /* 0x0000000107077890 */ /* 0x000fe2000fffe03f */
[----:B------:R-:W-:Y:S01]  /*e9b0*/  HGMMA.64x96x16.F32 R24, gdesc[UR8].tnspB, R24, gsb0 ;  /* 0x41600000081879f0 */ /* 0x000fe20008000818 */
[----:B------:R-:W-:Y:S01]  /*e9c0*/  UIADD3 UR8, UR6, 0x180, URZ ;  /* 0x0000018006087890 */ /* 0x000fe2000fffe03f */
[----:B---3--:R-:W-:Y:S01]  /*e9d0*/  FADD.FTZ R6, R5, R0 ;  /* 0x0000000005067221 */ /* 0x008fe20000010000 */
[----:B------:R-:W-:Y:S01]  /*e9e0*/  UIADD3 UR10, UR12, 0x40, URZ ;  /* 0x000000400c0a7890 */ /* 0x000fe2000fffe03f */
[----:B------:R-:W-:Y:S01]  /*e9f0*/  IMAD.MOV.U32 R0, RZ, RZ, -0x800000 ;  /* 0xff800000ff007424 */ /* 0x000fe200078e00ff */
[----:B------:R-:W-:Y:S01]  /*ea00*/  UMOV UR9, 0xc0000010 ;  /* 0xc000001000097882 */ /* 0x000fe20000000000 */
[----:B------:R-:W-:Y:S01]  /*ea10*/  UMOV UR11, 0x80000020 ;  /* 0x80000020000b7882 */ /* 0x000fe20000000000 */
[----:B-1----:R-:W-:Y:S01]  /*ea20*/  FADD.FTZ R4, R4, R3 ;  /* 0x0000000304047221 */ /* 0x002fe20000010000 */
[----:B------:R-:W1:Y:S01]  /*ea30*/  SHFL.BFLY PT, R7, R6, 0x1, 0x1f ;  /* 0x0c201f0006077f89 */ /* 0x000e6200000e0000 */
[----:B------:R-:W-:Y:S01]  /*ea40*/  IMAD.MOV.U32 R3, RZ, RZ, -0x800000 ;  /* 0xff800000ff037424 */ /* 0x000fe200078e00ff */
[----:B------:R-:W-:Y:S01]  /*ea50*/  USEL UR36, UR36, URZ, UP0 ;  /* 0x0000003f24247287 */ /* 0x000fe20008000000 */
[----:B------:R-:W-:Y:S01]  /*ea60*/  IMAD.U32 R150, RZ, RZ, UR7 ;  /* 0x00000007ff967e24 */ /* 0x000fe2000f8e00ff */
[----:B------:R-:W2:Y:S01]  /*ea70*/  SHFL.BFLY PT, R5, R4, 0x1, 0x1f ;  /* 0x0c201f0004057f89 */ /* 0x000ea200000e0000 */
[----:B-1----:R-:W-:Y:S01]  /*ea80*/  FADD.FTZ R12, R6, R7 ;  /* 0x00000007060c7221 */ /* 0x002fe20000010000 */
[----:B------:R-:W-:-:S02]  /*ea90*/  IMAD.U32 R6, RZ, RZ, UR4 ;  /* 0x00000004ff067e24 */ /* 0x000fc4000f8e00ff */
[----:B------:R-:W-:Y:S02]  /*eaa0*/  IMAD.U32 R7, RZ, RZ, UR4 ;  /* 0x00000004ff077e24 */ /* 0x000fe4000f8e00ff */
[----:B--2---:R-:W-:Y:S01]  /*eab0*/  FADD.FTZ R11, R4, R5 ;  /* 0x00000005040b7221 */ /* 0x004fe20000010000 */
[----:B------:R-:W-:Y:S01]  /*eac0*/  FSETP.NE.FTZ.AND P2, PT, R12, RZ, PT ;  /* 0x000000ff0c00720b */ /* 0x000fe20003f55000 */
[----:B------:R-:W-:Y:S01]  /*ead0*/  IMAD.U32 R4, RZ, RZ, UR5 ;  /* 0x00000005ff047e24 */ /* 0x000fe2000f8e00ff */
[----:B------:R-:W-:Y:S01]  /*eae0*/  USEL UR4, URZ, 0x1, UP0 ;  /* 0x000000013f047887 */ /* 0x000fe20008000000 */
[----:B------:R-:W-:Y:S01]  /*eaf0*/  IMAD.MOV.U32 R5, RZ, RZ, RZ ;  /* 0x000000ffff057224 */ /* 0x000fe200078e00ff */
[----:B------:R-:W-:Y:S01]  /*eb00*/  FSETP.NE.FTZ.AND P0, PT, R11, RZ, PT ;  /* 0x000000ff0b00720b */ /* 0x000fe20003f15000 */
[----:B------:R-:W-:Y:S01]  /*eb10*/  @!P1 VIADD R4, R4, 0x31c60 ;  /* 0x00031c6004049836 */ /* 0x000fe20000000000 */
[----:B------:R-:W-:-:S04]  /*eb20*/  ULOP3.LUT UR60, UR60, UR4, URZ, 0x3c, !UPT ;  /* 0x000000043c3c7292 */ /* 0x000fc8000f8e3c3f */
[----:B------:R-:W-:-:S03]  /*eb30*/  @!P1 PRMT R4, RZ, 0x654, R4 ;  /* 0x00000654ff049816 */ /* 0x000fc60000000004 */
[----:B------:R-:W1:Y:S01]  /*eb40*/  @P2 MUFU.LG2 R10, R12 ;  /* 0x0000000c000a2308 */ /* 0x000e620000000c00 */
[----:B------:R-:W-:-:S03]  /*eb50*/  @P2 FMUL.FTZ R6, R6, 0.69314718246459960938 ;  /* 0x3f31721806062820 */ /* 0x000fc60000410000 */
[----:B------:R-:W-:-:S04]  /*eb60*/  @P0 FMUL.FTZ R7, R7, 0.69314718246459960938 ;  /* 0x3f31721807070820 */ /* 0x000fc80000410000 */
[----:B------:R-:W2:Y:S08]  /*eb70*/  @P0 MUFU.LG2 R8, R11 ;  /* 0x0000000b00080308 */ /* 0x000eb00000000c00 */
[----:B------:R1:W3:Y:S08]  /*eb80*/  @P0 MUFU.RCP R5, R11 ;  /* 0x0000000b00050308 */ /* 0x0002f00000001000 */
[----:B------:R-:W0:Y:S01]  /*eb90*/  @P2 MUFU.RCP R9, R12 ;  /* 0x0000000c00092308 */ /* 0x000e220000001000 */
[----:B-1----:R-:W-:Y:S01]  /*eba0*/  @P2 FMUL.FTZ R11, R10, 0.69314718246459960938 ;  /* 0x3f3172180a0b2820 */ /* 0x002fe20000410000 */
[----:B--2---:R-:W-:-:S03]  /*ebb0*/  @P0 FMUL.FTZ R8, R8, 0.69314718246459960938 ;  /* 0x3f31721808080820 */ /* 0x004fc60000410000 */
[----:B------:R-:W-:Y:S01]  /*ebc0*/  @P2 FFMA.FTZ R3, R6, R72, R11 ;  /* 0x0000004806032223 */ /* 0x000fe2000001000b */
        /* <DEDUP_REMOVED lines=55> */
[----:B------:R1:W-:Y:S01]  /*ef40*/  @!P1 SYNCS.ARRIVE.TRANS64.RED.A1T0 RZ, [R4+URZ], RZ ;  /* 0x000000ff04ff99a7 */ /* 0x0003e2000810043f */
[-C--:B---3--:R-:W-:Y:S01]  /*ef50*/  FMUL.FTZ R72, R36, R5.reuse ;  /* 0x0000000524487220 */ /* 0x088fe20000410000 */
[-C--:B------:R-:W-:Y:S01]  /*ef60*/  FMUL.FTZ R75, R37, R5.reuse ;  /* 0x00000005254b7220 */ /* 0x080fe20000410000 */
[-C--:B------:R-:W-:Y:S01]  /*ef70*/  FMUL.FTZ R36, R65, R5.reuse ;  /* 0x0000000541247220 */ /* 0x080fe20000410000 */
[----:B------:R-:W-:Y:S01]  /*ef80*/  FMUL.FTZ R37, R64, R5 ;  /* 0x0000000540257220 */ /* 0x000fe20000410000 */
[-C--:B0-----:R-:W-:Y:S01]  /*ef90*/  FMUL.FTZ R81, R26, R9.reuse ;  /* 0x000000091a517220 */ /* 0x081fe20000410000 */
        /* <DEDUP_REMOVED lines=43> */
.L_x_11792:
        /* <DEDUP_REMOVED lines=10> */
[----:B------:R-:W-:Y:S01]  /*f2f0*/  R2UR UR13, R18 ;  /* 0x00000000120d72ca */ /* 0x000fe200000e0000 */
[----:B------:R-:W-:Y:S01]  /*f300*/  IMAD R9, R149, 0x20, R23 ;  /* 0x0000002095097824 */ /* 0x000fe200078e0217 */
[----:B------:R-:W-:-:S05]  /*f310*/  R2UR UR11, R145 ;  /* 0x00000000910b72ca */ /* 0x000fca00000e0000 */
[----:B------:R-:W-:Y:S01]  /*f320*/  BAR.SYNC.DEFER_BLOCKING 0x1, 0x180 ;  /* 0x0046000000007b1d */ /* 0x000fe20000010000 */
[----:B------:R-:W-:Y:S02]  /*f330*/  R2UR UR14, R146 ;  /* 0x00000000920e72ca */ /* 0x000fe400000e0000 */
[----:B------:R-:W-:Y:S02]  /*f340*/  F2FP.F16.F32.PACK_AB R27, R38, R27 ;  /* 0x0000001b261b723e */ /* 0x000fe400000000ff */
[----:B------:R-:W-:-:S03]  /*f350*/  F2FP.F16.F32.PACK_AB R36, R36, R37 ;  /* 0x000000252424723e */ /* 0x000fc600000000ff */
[----:B------:R-:W1:Y:S01]  /*f360*/  LDC R18, c[0x0][0xbe8] ;  /* 0x0002fa00ff127b82 */ /* 0x000e620000000800 */
[----:B------:R-:W-:Y:S01]  /*f370*/  ULDC.64 UR8, c[0x0][0xb90] ;  /* 0x0002e40000087ab9 */ /* 0x000fe20000000a00 */
[----:B------:R-:W-:Y:S01]  /*f380*/  F2FP.F16.F32.PACK_AB R37, R67, R66 ;  /* 0x000000424325723e */ /* 0x000fe200000000ff */
[----:B------:R-:W-:Y:S01]  /*f390*/  ULDC.64 UR16, c[0x0][0x208] ;  /* 0x0000820000107ab9 */ /* 0x000fe20000000a00 */
[----:B------:R-:W-:Y:S01]  /*f3a0*/  VIADD R85, R22, UR13 ;  /* 0x0000000d16557c36 */ /* 0x000fe20008000000 */
[----:B------:R-:W-:Y:S01]  /*f3b0*/  F2FP.F16.F32.PACK_AB R38, R69, R68 ;  /* 0x000000444526723e */ /* 0x000fe200000000ff */
[----:B------:R-:W-:Y:S01]  /*f3c0*/  USHF.R.S32.HI UR10, URZ, 0x1f, UR11 ;  /* 0x0000001f3f0a7899 */ /* 0x000fe2000801140b */
[----:B------:R-:W-:Y:S01]  /*f3d0*/  F2FP.F16.F32.PACK_AB R39, R64, R39 ;  /* 0x000000274027723e */ /* 0x000fe200000000ff */
[----:B------:R-:W-:Y:S01]  /*f3e0*/  USHF.R.S32.HI UR12, URZ, 0x1f, UR14 ;  /* 0x0000001f3f0c7899 */ /* 0x000fe2000801140e */
[----:B------:R-:W-:Y:S01]  /*f3f0*/  IMAD.MOV.U32 R58, RZ, RZ, R85 ;  /* 0x000000ffff3a7224 */ /* 0x000fe200078e0055 */
[----:B------:R-:W-:Y:S01]  /*f400*/  UMOV UR6, UR37 ;  /* 0x0000002500067c82 */ /* 0x000fe20008000000 */
[----:B0-----:R-:W-:Y:S01]  /*f410*/  UMOV UR7, UR5 ;  /* 0x0000000500077c82 */ /* 0x001fe20008000000 */
[----:B------:R-:W-:Y:S01]  /*f420*/  UIMAD UR5, UR10, UR8, URZ ;  /* 0x000000080a0572a4 */ /* 0x000fe2000f8e023f */
[----:B------:R-:W-:-:S02]  /*f430*/  IMAD.U32 R34, RZ, RZ, UR6 ;  /* 0x00000006ff227e24 */ /* 0x000fc4000f8e00ff */
[----:B------:R-:W-:Y:S01]  /*f440*/  IMAD.U32 R35, RZ, RZ, UR7 ;  /* 0x00000007ff237e24 */ /* 0x000fe2000f8e00ff */
[----:B------:R-:W-:Y:S02]  /*f450*/  UIMAD.WIDE.U32 UR6, UR11, UR8, URZ ;  /* 0x000000080b0672a5 */ /* 0x000fe4000f8e003f */
[----:B------:R-:W-:Y:S01]  /*f460*/  UIMAD UR5, UR11, UR9, UR5 ;  /* 0x000000090b0572a4 */ /* 0x000fe2000f8e0205 */
[--C-:B------:R-:W-:Y:S02]  /*f470*/  IMAD.WIDE R4, R154, 0x2, R34.reuse ;  /* 0x000000029a047825 */ /* 0x100fe400078e0222 */
[----:B------:R-:W-:Y:S01]  /*f480*/  ULDC.64 UR8, c[0x0][0xb98] ;  /* 0x0002e60000087ab9 */ /* 0x000fe20000000a00 */
[----:B------:R-:W-:Y:S01]  /*f490*/  UIADD3 UR7, UR7, UR5, URZ ;  /* 0x0000000507077290 */ /* 0x000fe2000fffe03f */
[----:B------:R-:W-:Y:S01]  /*f4a0*/  IMAD.WIDE R34, R9, 0x2, R34 ;  /* 0x0000000209227825 */ /* 0x000fe200078e0222 */
[C---:B------:R-:W-:Y:S01]  /*f4b0*/  IADD3 R31, P1, R4.reuse, 0x6000, RZ ;  /* 0x00006000041f7810 */ /* 0x040fe20007f3e0ff */
[----:B------:R-:W-:Y:S01]  /*f4c0*/  UIMAD UR5, UR12, UR8, URZ ;  /* 0x000000080c0572a4 */ /* 0x000fe2000f8e023f */
[----:B------:R-:W-:Y:S01]  /*f4d0*/  IADD3 R15, P0, R4, 0x6020, RZ ;  /* 0x00006020040f7810 */ /* 0x000fe20007f1e0ff */
[----:B------:R-:W-:Y:S01]  /*f4e0*/  UIMAD.WIDE.U32 UR6, UR14, UR8, UR6 ;  /* 0x000000080e0672a5 */ /* 0x000fe2000f8e0006 */
[----:B------:R-:W-:Y:S01]  /*f4f0*/  LOP3.LUT R16, R31, 0x180, RZ, 0xc0, !PT ;  /* 0x000001801f107812 */ /* 0x000fe200078ec0ff */
[----:B------:R-:W-:Y:S01]  /*f500*/  IMAD.X R25, RZ, RZ, R5, P1 ;  /* 0x000000ffff197224 */ /* 0x000fe200008e0605 */
[----:B-1----:R-:W-:Y:S01]  /*f510*/  ISETP.NE.AND P1, PT, R18, 0x1, PT ;  /* 0x000000011200780c */ /* 0x002fe20003f25270 */
[----:B------:R-:W-:Y:S01]  /*f520*/  UIMAD UR5, UR14, UR9, UR5 ;  /* 0x000000090e0572a4 */ /* 0x000fe2000f8e0205 */
[----:B------:R-:W-:-:S02]  /*f530*/  LOP3.LUT R14, R15, 0x180, RZ, 0xc0, !PT ;  /* 0x000001800f0e7812 */ /* 0x000fc400078ec0ff */
[----:B------:R-:W-:Y:S01]  /*f540*/  SHF.R.U64 R16, R16, 0x3, RZ ;  /* 0x0000000310107819 */ /* 0x000fe200000012ff */
[----:B------:R-:W-:Y:S01]  /*f550*/  ULDC.64 UR8, c[0x0][0xae8] ;  /* 0x0002ba0000087ab9 */ /* 0x000fe20000000a00 */
[----:B------:R-:W-:Y:S02]  /*f560*/  IADD3 R63, P5, R34, 0x7800, RZ ;  /* 0x00007800223f7810 */ /* 0x000fe40007fbe0ff */
[----:B------:R-:W-:Y:S02]  /*f570*/  LOP3.LUT R9, R4, 0x180, RZ, 0xc0, !PT ;  /* 0x0000018004097812 */ /* 0x000fe400078ec0ff */
[----:B------:R-:W-:Y:S02]  /*f580*/  SHF.R.U64 R14, R14, 0x3, RZ ;  /* 0x000000030e0e7819 */ /* 0x000fe400000012ff */
[----:B------:R-:W-:Y:S01]  /*f590*/  LOP3.LUT R24, R16, R31, RZ, 0x3c, !PT ;  /* 0x0000001f10187212 */ /* 0x000fe200078e3cff */
[----:B------:R-:W0:Y:S01]  /*f5a0*/  @P1 LDC R62, c[0x0][0xbec] ;  /* 0x0002fb00ff3e1b82 */ /* 0x000e220000000800 */
[----:B------:R-:W-:-:S02]  /*f5b0*/  LOP3.LUT R16, R63, 0x180, RZ, 0xc0, !PT ;  /* 0x000001803f107812 */ /* 0x000fc400078ec0ff */
[----:B------:R-:W-:Y:S02]  /*f5c0*/  SHF.R.U64 R9, R9, 0x3, RZ ;  /* 0x0000000309097819 */ /* 0x000fe400000012ff */
[----:B------:R-:W-:Y:S01]  /*f5d0*/  LOP3.LUT R14, R14, R15, RZ, 0x3c, !PT ;  /* 0x0000000f0e0e7212 */ /* 0x000fe200078e3cff */
[--C-:B------:R-:W-:Y:S01]  /*f5e0*/  IMAD.X R15, RZ, RZ, R5.reuse, P0 ;  /* 0x000000ffff0f7224 */ /* 0x100fe200000e0605 */
[C---:B------:R-:W-:Y:S01]  /*f5f0*/  IADD3 R29, P2, R4.reuse, 0x3020, RZ ;  /* 0x00003020041d7810 */ /* 0x040fe20007f5e0ff */
[----:B------:R-:W1:Y:S01]  /*f600*/  @P1 LDC R71, c[0x0][0xbf0] ;  /* 0x0002fc00ff471b82 */ /* 0x000e620000000800 */
[C---:B------:R-:W-:Y:S02]  /*f610*/  IADD3 R21, P3, R4.reuse, 0x3000, RZ ;  /* 0x0000300004157810 */ /* 0x040fe40007f7e0ff */
[----:B------:R-:W-:Y:S01]  /*f620*/  IADD3 R17, P4, R4, 0x20, RZ ;  /* 0x0000002004117810 */ /* 0x000fe20007f9e0ff */
[--C-:B------:R-:W-:Y:S01]  /*f630*/  IMAD.X R11, RZ, RZ, R5.reuse, P2 ;  /* 0x000000ffff0b7224 */ /* 0x100fe200010e0605 */
[----:B------:R-:W-:Y:S01]  /*f640*/  IADD3 R33, P0, R34, 0x1800, RZ ;  /* 0x0000180022217810 */ /* 0x000fe20007f1e0ff */
[----:B------:R-:W-:Y:S01]  /*f650*/  IMAD.X R13, RZ, RZ, R5, P3 ;  /* 0x000000ffff0d7224 */ /* 0x000fe200018e0605 */
[----:B------:R-:W-:-:S02]  /*f660*/  SHF.R.U64 R16, R16, 0x3, RZ ;  /* 0x0000000310107819 */ /* 0x000fc400000012ff */
[----:B------:R-:W-:Y:S01]  /*f670*/  LOP3.LUT R4, R9, R4, RZ, 0x3c, !PT ;  /* 0x0000000409047212 */ /* 0x000fe200078e3cff */
[----:B------:R-:W-:Y:S01]  /*f680*/  IMAD.X R9, RZ, RZ, R5, P4 ;  /* 0x000000ffff097224 */ /* 0x000fe200020e0605 */
[----:B------:R-:W-:Y:S02]  /*f690*/  LOP3.LUT R32, R33, 0x180, RZ, 0xc0, !PT ;  /* 0x0000018021207812 */ /* 0x000fe400078ec0ff */
[----:B------:R-:W-:Y:S02]  /*f6a0*/  LOP3.LUT R16, R16, R63, RZ, 0x3c, !PT ;  /* 0x0000003f10107212 */ /* 0x000fe400078e3cff */
[----:B------:R-:W-:Y:S01]  /*f6b0*/  MOV R63, R4 ;  /* 0x00000004003f7202 */ /* 0x000fe20000000f00 */
[----:B0-----:R-:W-:Y:S01]  /*f6c0*/  @P1 IMAD.HI.U32 R62, R85, R62, RZ ;  /* 0x0000003e553e1227 */ /* 0x001fe200078e00ff */
[----:B------:R-:W-:Y:S02]  /*f6d0*/  F2FP.F16.F32.PACK_AB R4, R77, R6 ;  /* 0x000000064d04723e */ /* 0x000fe400000000ff */
[----:B------:R-:W-:-:S02]  /*f6e0*/  LOP3.LUT R10, R29, 0x180, RZ, 0xc0, !PT ;  /* 0x000001801d0a7812 */ /* 0x000fc400078ec0ff */
[----:B------:R-:W-:Y:S02]  /*f6f0*/  F2FP.F16.F32.PACK_AB R6, R76, R7 ;  /* 0x000000074c06723e */ /* 0x000fe400000000ff */
[----:B------:R-:W-:Y:S02]  /*f700*/  SHF.R.U64 R32, R32, 0x3, RZ ;  /* 0x0000000320207819 */ /* 0x000fe400000012ff */
[----:B-1----:R-:W-:Y:S02]  /*f710*/  @P1 SHF.R.U32.HI R58, RZ, R71, R62 ;  /* 0x00000047ff3a1219 */ /* 0x002fe4000001163e */
[----:B------:R-:W-:Y:S02]  /*f720*/  F2FP.F16.F32.PACK_AB R5, R84, R81 ;  /* 0x000000515405723e */ /* 0x000fe400000000ff */
[----:B------:R-:W-:Y:S01]  /*f730*/  F2FP.F16.F32.PACK_AB R7, R83, R82 ;  /* 0x000000525307723e */ /* 0x000fe200000000ff */
[----:B------:R-:W-:Y:S01]  /*f740*/  IMAD.MOV R71, RZ, RZ, -R58 ;  /* 0x000000ffff477224 */ /* 0x000fe200078e0a3a */
[----:B------:R-:W-:-:S02]  /*f750*/  MOV R76, R14 ;  /* 0x0000000e004c7202 */ /* 0x000fc40000000f00 */
[----:B------:R-:W-:Y:S01]  /*f760*/  SHF.R.U64 R10, R10, 0x3, RZ ;  /* 0x000000030a0a7819 */ /* 0x000fe200000012ff */
[----:B------:R-:W-:Y:S01]  /*f770*/  IMAD R15, R18, R71, R85 ;  /* 0x00000047120f7224 */ /* 0x000fe200078e0255 */
[----:B------:R-:W-:Y:S01]  /*f780*/  LOP3.LUT R32, R32, R33, RZ, 0x3c, !PT ;  /* 0x0000002120207212 */ /* 0x000fe200078e3cff */
[----:B------:R-:W-:Y:S01]  /*f790*/  IMAD.X R33, RZ, RZ, R35, P0 ;  /* 0x000000ffff217224 */ /* 0x000fe200000e0623 */
[----:B------:R-:W-:Y:S01]  /*f7a0*/  MOV R77, R24 ;  /* 0x00000018004d7202 */ /* 0x000fe20000000f00 */
[----:B------:R0:W-:Y:S01]  /*f7b0*/  STSM.16.M88.4 [R63], R4 ;  /* 0x000000043f007844 */ /* 0x0001e20000000200 */
[----:B------:R-:W-:Y:S01]  /*f7c0*/  IMAD.U32 R25, RZ, RZ, UR5 ;  /* 0x00000005ff197e24 */ /* 0x000fe2000f8e00ff */
[----:B------:R-:W-:Y:S01]  /*f7d0*/  SHF.R.S32.HI R14, RZ, 0x1f, R58 ;  /* 0x0000001fff0e7819 */ /* 0x000fe2000001143a */
[----:B------:R-:W-:Y:S01]  /*f7e0*/  ULDC UR5, c[0x0][0xa88] ;  /* 0x0002a20000057ab9 */ /* 0x000fe20000000800 */
[----:B------:R-:W-:Y:S02]  /*f7f0*/  LOP3.LUT R10, R10, R29, RZ, 0x3c, !PT ;  /* 0x0000001d0a0a7212 */ /* 0x000fe400078e3cff */
[----:B------:R-:W-:-:S02]  /*f800*/  IADD3 R29, P3, R34, 0x4800, RZ ;  /* 0x00004800221d7810 */ /* 0x000fc40007f7e0ff */
[----:B------:R-:W-:Y:S02]  /*f810*/  IADD3 R31, P2, R34, 0x3000, RZ ;  /* 0x00003000221f7810 */ /* 0x000fe40007f5e0ff */
[----:B------:R-:W-:Y:S02]  /*f820*/  LOP3.LUT R28, R29, 0x180, RZ, 0xc0, !PT ;  /* 0x000001801d1c7812 */ /* 0x000fe400078ec0ff */
[----:B------:R-:W-:Y:S02]  /*f830*/  LOP3.LUT R8, R17, 0x180, RZ, 0xc0, !PT ;  /* 0x0000018011087812 */ /* 0x000fe400078ec0ff */
[----:B------:R-:W-:Y:S02]  /*f840*/  LOP3.LUT R30, R31, 0x180, RZ, 0xc0, !PT ;  /* 0x000001801f1e7812 */ /* 0x000fe400078ec0ff */
[----:B0-----:R-:W-:Y:S01]  /*f850*/  IADD3 R4, P0, R58, UR6, RZ ;  /* 0x000000063a047c10 */ /* 0x001fe2000ff1e0ff */
[----:B------:R-:W-:Y:S01]  /*f860*/  IMAD R58, R18, UR5, RZ ;  /* 0x00000005123a7c24 */ /* 0x000fe2000f8e02ff */
[----:B------:R-:W-:-:S02]  /*f870*/  SHF.R.S32.HI R6, RZ, 0x1f, R15 ;  /* 0x0000001fff067819 */ /* 0x000fc4000001140f */
[----:B------:R-:W-:Y:S01]  /*f880*/  IADD3.X R5, R14, UR7, R25, P0, !PT ;  /* 0x000000070e057c10 */ /* 0x000fe200087fe419 */
[----:B------:R-:W-:Y:S01]  /*f890*/  ULDC.64 UR6, c[0x0][0xb88] ;  /* 0x0002e20000067ab9 */ /* 0x000fe20000000a00 */
[----:B------:R-:W-:Y:S01]  /*f8a0*/  LOP3.LUT R12, R21, 0x180, RZ, 0xc0, !PT ;  /* 0x00000180150c7812 */ /* 0x000fe200078ec0ff */
[----:B------:R-:W-:Y:S01]  /*f8b0*/  IMAD R6, R6, UR6, RZ ;  /* 0x0000000606067c24 */ /* 0x000fe2000f8e02ff */
[----:B------:R-:W-:Y:S01]  /*f8c0*/  SHF.R.U64 R28, R28, 0x3, RZ ;  /* 0x000000031c1c7819 */ /* 0x000fe200000012ff */
[C---:B------:R-:W-:Y:S01]  /*f8d0*/  IMAD.WIDE.U32 R4, R15.reuse, UR6, R4 ;  /* 0x000000060f047c25 */ /* 0x040fe2000f8e0004 */
[----:B------:R-:W-:Y:S02]  /*f8e0*/  MOV R81, R10 ;  /* 0x0000000a00517202 */ /* 0x000fe40000000f00 */
[----:B------:R-:W-:Y:S01]  /*f8f0*/  SHF.R.U64 R8, R8, 0x3, RZ ;  /* 0x0000000308087819 */ /* 0x000fe200000012ff */
[----:B------:R-:W-:Y:S01]  /*f900*/  IMAD R15, R15, UR7, R6 ;  /* 0x000000070f0f7c24 */ /* 0x000fe2000f8e0206 */
[----:B------:R-:W-:Y:S01]  /*f910*/  SHF.R.U64 R30, R30, 0x3, RZ ;  /* 0x000000031e1e7819 */ /* 0x000fe200000012ff */
[----:B------:R-:W-:Y:S01]  /*f920*/  VIADD R11, R153, UR13 ;  /* 0x0000000d990b7c36 */ /* 0x000fe20008000000 */
[----:B------:R-:W-:Y:S01]  /*f930*/  SHF.R.U64 R12, R12, 0x3, RZ ;  /* 0x000000030c0c7819 */ /* 0x000fe200000012ff */
[----:B------:R-:W-:Y:S01]  /*f940*/  ULDC.64 UR6, c[0x0][0xb50] ;  /* 0x0002d40000067ab9 */ /* 0x000fe20000000a00 */
[----:B------:R-:W-:Y:S01]  /*f950*/  LOP3.LUT R28, R28, R29, RZ, 0x3c, !PT ;  /* 0x0000001d1c1c7212 */ /* 0x000fe200078e3cff */
[----:B------:R-:W-:Y:S01]  /*f960*/  IMAD.X R29, RZ, RZ, R35, P3 ;  /* 0x000000ffff1d7224 */ /* 0x000fe200018e0623 */
[----:B------:R-:W-:Y:S01]  /*f970*/  LOP3.LUT P0, RZ, R151, 0x3, RZ, 0xc0, !PT ;  /* 0x0000000397ff7812 */ /* 0x000fe2000780c0ff */
[----:B------:R-:W-:Y:S01]  /*f980*/  VIADD R7, R11, 0x8 ;  /* 0x000000080b077836 */ /* 0x000fe20000000000 */
[----:B------:R-:W-:Y:S01]  /*f990*/  LEA R84, P3, R4, UR6, 0x2 ;  /* 0x0000000604547c11 */ /* 0x000fe2000f8610ff */
[----:B------:R-:W-:Y:S01]  /*f9a0*/  IMAD.IADD R5, R5, 0x1, R15 ;  /* 0x0000000105057824 */ /* 0x000fe200078e020f */
[----:B------:R-:W-:-:S02]  /*f9b0*/  LOP3.LUT R8, R8, R17, RZ, 0x3c, !PT ;  /* 0x0000001108087212 */ /* 0x000fc400078e3cff */
[----:B------:R-:W-:Y:S01]  /*f9c0*/  LOP3.LUT R30, R30, R31, RZ, 0x3c, !PT ;  /* 0x0000001f1e1e7212 */ /* 0x000fe200078e3cff */
[----:B------:R-:W-:Y:S01]  /*f9d0*/  IMAD.X R31, RZ, RZ, R35, P2 ;  /* 0x000000ffff1f7224 */ /* 0x000fe200010e0623 */
[----:B------:R-:W-:Y:S01]  /*f9e0*/  LOP3.LUT R12, R12, R21, RZ, 0x3c, !PT ;  /* 0x000000150c0c7212 */ /* 0x000fe200078e3cff */
[----:B------:R-:W-:Y:S01]  /*f9f0*/  SHFL.IDX PT, R62, R84, RZ, 0x1c1f ;  /* 0x001c1fff543e7589 */ /* 0x000fe200000e0000 */
[-C--:B------:R-:W-:Y:S02]  /*fa00*/  ISETP.GE.OR P2, PT, R11, R58.reuse, P0 ;  /* 0x0000003a0b00720c */ /* 0x080fe40000746670 */
[----:B------:R-:W-:Y:S01]  /*fa10*/  ISETP.GE.OR P0, PT, R7, R58, P0 ;  /* 0x0000003a0700720c */ /* 0x000fe20000706670 */
[----:B------:R-:W-:Y:S01]  /*fa20*/  SHFL.IDX PT, R70, R84, 0x1, 0x1c1f ;  /* 0x003c1f0054467f89 */ /* 0x000fe200000e0000 */
[----:B------:R-:W-:Y:S02]  /*fa30*/  LEA.HI.X R85, R4, UR7, R5, 0x2, P3 ;  /* 0x0000000704557c11 */ /* 0x000fe400098f1405 */
[----:B------:R-:W-:-:S02]  /*fa40*/  MOV R83, R8 ;  /* 0x0000000800537202 */ /* 0x000fc40000000f00 */
[----:B------:R-:W-:Y:S01]  /*fa50*/  F2FP.F16.F32.PACK_AB R4, R74, R73 ;  /* 0x000000494a04723e */ /* 0x000fe200000000ff */
[----:B------:R-:W0:Y:S01]  /*fa60*/  SHFL.IDX PT, R63, R85, RZ, 0x1c1f ;  /* 0x001c1fff553f7589 */ /* 0x000e2200000e0000 */
[----:B------:R-:W-:Y:S02]  /*fa70*/  F2FP.F16.F32.PACK_AB R5, R79, R78 ;  /* 0x0000004e4f05723e */ /* 0x000fe400000000ff */
[----:B------:R-:W-:Y:S01]  /*fa80*/  F2FP.F16.F32.PACK_AB R6, R75, R72 ;  /* 0x000000484b06723e */ /* 0x000fe200000000ff */
[----:B------:R-:W1:Y:S01]  /*fa90*/  SHFL.IDX PT, R71, R85, 0x1, 0x1c1f ;  /* 0x003c1f0055477f89 */ /* 0x000e6200000e0000 */
        /* <DEDUP_REMOVED lines=12> */
[----:B------:R-:W-:Y:S02]  /*fb60*/  F2FP.F16.F32.PACK_AB R25, R59, R26 ;  /* 0x0000001a3b19723e */ /* 0x000fe400000000ff */
[----:B------:R-:W-:Y:S01]  /*fb70*/  F2FP.F16.F32.PACK_AB R24, R57, R56 ;  /* 0x000000383918723e */ /* 0x000fe200000000ff */
[----:B------:R2:W-:Y:S01]  /*fb80*/  STSM.16.M88.4 [R81], R12 ;  /* 0x0000000c51007844 */ /* 0x0005e20000000200 */
[----:B------:R-:W-:Y:S01]  /*fb90*/  F2FP.F16.F32.PACK_AB R26, R61, R60 ;  /* 0x0000003c3d1a723e */ /* 0x000fe200000000ff */
[----:B------:R-:W-:Y:S01]  /*fba0*/  UIMAD UR5, UR10, UR8, URZ ;  /* 0x000000080a0572a4 */ /* 0x000fe2000f8e023f */
[C---:B------:R-:W-:Y:S02]  /*fbb0*/  IADD3 R21, P4, R34.reuse, 0x6000, RZ ;  /* 0x0000600022157810 */ /* 0x040fe40007f9e0ff */
[----:B------:R-:W-:Y:S01]  /*fbc0*/  LOP3.LUT R17, R34, 0x180, RZ, 0xc0, !PT ;  /* 0x0000018022117812 */ /* 0x000fe200078ec0ff */
[----:B------:R-:W-:Y:S01]  /*fbd0*/  STSM.16.M88.4 [R77], R24 ;  /* 0x000000184d007844 */ /* 0x000fe20000000200 */
[----:B--2---:R-:W2:Y:S03]  /*fbe0*/  @P1 LDC R13, c[0x0][0xbec] ;  /* 0x0002fb00ff0d1b82 */ /* 0x004ea60000000800 */
[----:B------:R-:W-:Y:S05]  /*fbf0*/  STSM.16.M88.4 [R76], R36 ;  /* 0x000000244c007844 */ /* 0x000fea0000000200 */
[----:B------:R-:W3:Y:S08]  /*fc00*/  @P1 LDC R15, c[0x0][0xbf0] ;  /* 0x0002fc00ff0f1b82 */ /* 0x000ef00000000800 */
[----:B------:R-:W-:Y:S01]  /*fc10*/  BAR.SYNC.DEFER_BLOCKING 0x1, 0x180 ;  /* 0x0046000000007b1d */ /* 0x000fe20000010000 */
[----:B------:R-:W-:Y:S01]  /*fc20*/  UIMAD.WIDE.U32 UR6, UR11, UR8, URZ ;  /* 0x000000080b0672a5 */ /* 0x000fe2000f8e003f */
[----:B------:R-:W-:Y:S01]  /*fc30*/  LOP3.LUT R20, R21, 0x180, RZ, 0xc0, !PT ;  /* 0x0000018015147812 */ /* 0x000fe200078ec0ff */
[----:B------:R-:W-:Y:S01]  /*fc40*/  UIMAD UR5, UR11, UR9, UR5 ;  /* 0x000000090b0572a4 */ /* 0x000fe2000f8e0205 */
[----:B------:R-:W-:-:S02]  /*fc50*/  SHF.R.U64 R17, R17, 0x3, RZ ;  /* 0x0000000311117819 */ /* 0x000fc400000012ff */
[----:B------:R-:W-:Y:S01]  /*fc60*/  ULDC.64 UR10, c[0x0][0xaf0] ;  /* 0x0002bc00000a7ab9 */ /* 0x000fe20000000a00 */
[----:B------:R-:W-:Y:S01]  /*fc70*/  UIADD3 UR7, UR7, UR5, URZ ;  /* 0x0000000507077290 */ /* 0x000fe2000fffe03f */
[----:B------:R-:W-:Y:S01]  /*fc80*/  SHF.R.U64 R20, R20, 0x3, RZ ;  /* 0x0000000314147819 */ /* 0x000fe200000012ff */
[----:B------:R-:W-:Y:S01]  /*fc90*/  UIMAD UR8, UR12, UR10, URZ ;  /* 0x0000000a0c0872a4 */ /* 0x000fe2000f8e023f */
[----:B------:R-:W-:Y:S01]  /*fca0*/  LOP3.LUT R34, R17, R34, RZ, 0x3c, !PT ;  /* 0x0000002211227212 */ /* 0x000fe200078e3cff */
[----:B0-----:R0:W-:Y:S02]  /*fcb0*/  @!P2 ST.E desc[UR16][R62.64], R0 ;  /* 0x000000003e00a985 */ /* 0x0011e4000c101910 */
[----:B------:R-:W-:Y:S01]  /*fcc0*/  UIMAD UR5, UR14, UR11, UR8 ;  /* 0x0000000b0e0572a4 */ /* 0x000fe2000f8e0208 */
[----:B------:R-:W-:Y:S01]  /*fcd0*/  LOP3.LUT R20, R20, R21, RZ, 0x3c, !PT ;  /* 0x0000001514147212 */ /* 0x000fe200078e3cff */
[----:B------:R-:W-:Y:S01]  /*fce0*/  UIMAD.WIDE.U32 UR6, UR14, UR10, UR6 ;  /* 0x0000000a0e0672a5 */ /* 0x000fe2000f8e0006 */
[----:B-1----:R1:W-:Y:S01]  /*fcf0*/  @!P0 ST.E desc[UR16][R70.64], R3 ;  /* 0x0000000346008985 */ /* 0x0023e2000c101910 */
[--C-:B------:R-:W-:Y:S01]  /*fd00*/  IMAD.X R21, RZ, RZ, R35.reuse, P4 ;  /* 0x000000ffff157224 */ /* 0x100fe200020e0623 */
[----:B------:R-:W-:Y:S01]  /*fd10*/  ULDC.64 UR8, c[0x0][0xae0] ;  /* 0x0002b80000087ab9 */ /* 0x000fe20000000a00 */
[----:B------:R-:W-:-:S02]  /*fd20*/  IMAD.X R17, RZ, RZ, R35, P5 ;  /* 0x000000ffff117224 */ /* 0x000fc400028e0623 */
[----:B0-----:R-:W-:Y:S01]  /*fd30*/  IMAD R0, R148, 0x60, R149 ;  /* 0x0000006094007824 */ /* 0x001fe200078e0295 */
[----:B------:R-:W-:Y:S01]  /*fd40*/  UIADD3 UR5, UR7, UR5, URZ ;  /* 0x0000000507057290 */ /* 0x000fe2000fffe03f */
[----:B------:R-:W-:Y:S01]  /*fd50*/  IMAD.U32 R12, RZ, RZ, UR6 ;  /* 0x00000006ff0c7e24 */ /* 0x000fe2000f8e00ff */
[----:B------:R-:W5:Y:S01]  /*fd60*/  LD.E.128 R44, desc[UR16][R34.64] ;  /* 0x00000010222c7980 */ /* 0x000f62000c101d00 */
[----:B------:R-:W-:-:S03]  /*fd70*/  VIADD R14, R0, UR13 ;  /* 0x0000000d000e7c36 */ /* 0x000fc60008000000 */
[----:B------:R-:W5:Y:S01]  /*fd80*/  LD.E.128 R40, desc[UR16][R32.64] ;  /* 0x0000001020287980 */ /* 0x000f62000c101d00 */
[----:B--2---:R-:W-:-:S03]  /*fd90*/  @P1 IMAD.HI.U32 R0, R14, R13, RZ ;  /* 0x0000000d0e001227 */ /* 0x004fc600078e00ff */
[----:B------:R-:W5:Y:S01]  /*fda0*/  LD.E.128 R48, desc[UR16][R30.64] ;  /* 0x000000101e307980 */ /* 0x000f62000c101d00 */
[----:B-1----:R-:W-:Y:S01]  /*fdb0*/  IMAD.MOV.U32 R3, RZ, RZ, R14 ;  /* 0x000000ffff037224 */ /* 0x002fe200078e000e */
[----:B---3--:R-:W-:Y:S02]  /*fdc0*/  @P1 SHF.R.U32.HI R3, RZ, R15, R0 ;  /* 0x0000000fff031219 */ /* 0x008fe40000011600 */
[----:B------:R-:W5:Y:S02]  /*fdd0*/  LD.E.128 R4, desc[UR16][R28.64] ;  /* 0x000000101c047980 */ /* 0x000f64000c101d00 */
[--C-:B------:R-:W-:Y:S01]  /*fde0*/  SHF.R.S32.HI R0, RZ, 0x1f, R3.reuse ;  /* 0x0000001fff007819 */ /* 0x100fe20000011403 */
[----:B------:R-:W-:Y:S01]  /*fdf0*/  IMAD.MOV R15, RZ, RZ, -R3 ;  /* 0x000000ffff0f7224 */ /* 0x000fe200078e0a03 */
[----:B------:R-:W5:Y:S01]  /*fe00*/  LD.E.128 R52, desc[UR16][R20.64] ;  /* 0x0000001014347980 */ /* 0x000f62000c101d00 */
[----:B------:R-:W-:Y:S01]  /*fe10*/  IMAD.U32 R13, RZ, RZ, UR7 ;  /* 0x00000007ff0d7e24 */ /* 0x000fe2000f8e00ff */
[----:B------:R-:W-:Y:S01]  /*fe20*/  ULDC.64 UR6, c[0x0][0xad8] ;  /* 0x0002b60000067ab9 */ /* 0x000fe20000000a00 */
[----:B------:R-:W-:Y:S01]  /*fe30*/  IMAD R0, R0, UR8, RZ ;  /* 0x0000000800007c24 */ /* 0x000fe2000f8e02ff */
[----:B------:R0:W5:Y:S01]  /*fe40*/  LD.E.128 R8, desc[UR16][R16.64] ;  /* 0x0000001010087980 */ /* 0x000162000c101d00 */
[----:B------:R-:W-:Y:S01]  /*fe50*/  IMAD R15, R18, R15, R14 ;  /* 0x0000000f120f7224 */ /* 0x000fe200078e020e */
[----:B------:R-:W-:Y:S01]  /*fe60*/  BSSY B1, `(.L_x_11825) ;  /* 0x0000028000017945 */ /* 0x000fe20003800000 */
[----:B------:R-:W-:Y:S01]  /*fe70*/  IMAD.U32 R13, RZ, RZ, UR5 ;  /* 0x00000005ff0d7e24 */ /* 0x000fe2000f8e00ff */
[----:B------:R-:W-:Y:S01]  /*fe80*/  @!PT LDS RZ, [RZ] ;  /* 0x00000000fffff984 */ /* 0x000fe20000000800 */
[----:B------:R-:W-:Y:S01]  /*fe90*/  @!PT LDS RZ, [RZ] ;  /* 0x00000000fffff984 */ /* 0x000fe20000000800 */
[----:B------:R-:W-:Y:S01]  /*fea0*/  @!PT LDS RZ, [RZ] ;  /* 0x00000000fffff984 */ /* 0x000fe20000000800 */
[----:B------:R-:W-:Y:S01]  /*feb0*/  @!PT LDS RZ, [RZ] ;  /* 0x00000000fffff984 */ /* 0x000fe20000000800 */
[----:B------:R1:W-:Y:S06]  /*fec0*/  MEMBAR.ALL.CTA ;  /* 0x0000000000007992 */ /* 0x0003ec0000008000 */
[----:B-1----:R-:W1:Y:S01]  /*fed0*/  FENCE.VIEW.ASYNC.S ;  /* 0x00000000000073c6 */ /* 0x002e620000000000 */
[----:B------:R-:W-:Y:S01]  /*fee0*/  VIADD R25, R149, UR13 ;  /* 0x0000000d95197c36 */ /* 0x000fe20008000000 */
[----:B------:R-:W-:Y:S01]  /*fef0*/  UIADD3 UR5, UR37, 0x31c20, URZ ;  /* 0x00031c2025057890 */ /* 0x000fe2000fffe03f */
[----:B------:R-:W-:-:S03]  /*ff00*/  IMAD.WIDE.U32 R12, R3, UR8, R12 ;  /* 0x00000008030c7c25 */ /* 0x000fc6000f8e000c */
[----:B------:R-:W-:Y:S01]  /*ff10*/  ISETP.GE.AND P0, PT, R25, R58, PT ;  /* 0x0000003a1900720c */ /* 0x000fe20003f06270 */
[----:B0-----:R-:W-:Y:S01]  /*ff20*/  IMAD R17, R3, UR9, R0 ;  /* 0x0000000903117c24 */ /* 0x001fe2000f8e0200 */
[----:B------:R-:W-:Y:S01]  /*ff30*/  SHF.R.S32.HI R0, RZ, 0x1f, R15 ;  /* 0x0000001fff007819 */ /* 0x000fe2000001140f */
[----:B------:R-:W-:Y:S02]  /*ff40*/  UPRMT UR5, URZ, 0x654, UR5 ;  /* 0x000006543f057896 */ /* 0x000fe40008000005 */
[----:B------:R-:W-:Y:S02]  /*ff50*/  IMAD.IADD R13, R13, 0x1, R17 ;  /* 0x000000010d0d7824 */ /* 0x000fe400078e0211 */
[----:B------:R-:W-:Y:S02]  /*ff60*/  IMAD R0, R0, UR6, RZ ;  /* 0x0000000600007c24 */ /* 0x000fe4000f8e02ff */
[----:B------:R-:W-:-:S04]  /*ff70*/  IMAD.WIDE.U32 R12, R15, UR6, R12 ;  /* 0x000000060f0c7c25 */ /* 0x000fc8000f8e000c */
[----:B------:R-:W-:Y:S01]  /*ff80*/  IMAD R3, R15, UR7, R0 ;  /* 0x000000070f037c24 */ /* 0x000fe2000f8e0200 */
[----:B------:R-:W-:Y:S02]  /*ff90*/  ULDC.64 UR6, c[0x0][0xa80] ;  /* 0x0002a00000067ab9 */ /* 0x000fe40000000a00 */
[C---:B------:R-:W-:Y:S01]  /*ffa0*/  LEA R0, P1, R12.reuse, UR6, 0x1 ;  /* 0x000000060c007c11 */ /* 0x040fe2000f8208ff */
[----:B------:R-:W-:Y:S01]  /*ffb0*/  IMAD.IADD R3, R13, 0x1, R3 ;  /* 0x000000010d037824 */ /* 0x000fe200078e0203 */
[----:B-1----:R-:W-:Y:S03]  /*ffc0*/  SYNCS.ARRIVE.TRANS64.RED.A1T0 RZ, [UR5], RZ ;  /* 0x000000ffffff79a7 */ /* 0x002fe60008100405 */
[----:B------:R0:W1:Y:S01]  /*ffd0*/  SHFL.IDX PT, R14, R0, RZ, 0x1c1f ;  /* 0x001c1fff000e7589 */ /* 0x00006200000e0000 */
[----:B------:R-:W-:-:S05]  /*ffe0*/  LEA.HI.X R18, R12, UR7, R3, 0x1, P1 ;  /* 0x000000070c127c11 */ /* 0x000fca00088f0c03 */
[----:B------:R0:W2:Y:S01]  /*fff0*/  SHFL.IDX PT, R15, R18, RZ, 0x1c1f ;  /* 0x001c1fff120f7589 */ /* 0x0000a200000e0000 */
[----:B------:R-:W-:Y:S05]  /*10000*/  @P0 BRA `(.L_x_11826) ;  /* 0x0000000000340947 */ /* 0x000fea0003800000 */
[----:B------:R-:W-:Y:S01]  /*10010*/  ULDC UR5, c[0x0][0xac8] ;  /* 0x0002b20000057ab9 */ /* 0x000fe20000000800 */
[----:B------:R-:W-:Y:S01]  /*10020*/  ULDC.64 UR6, c[0x0][0x208] ;  /* 0x0000820000067ab9 */ /* 0x000fe20000000a00 */
        /* <DEDUP_REMOVED lines=11> */
.L_x_11826:
[----:B------:R-:W-:Y:S05]  /*100e0*/  BSYNC B1 ;  /* 0x0000000000017941 */ /* 0x000fea0003800000 */
.L_x_11825:
[----:B------:R-:W-:Y:S01]  /*100f0*/  VIADD R3, R25, 0x60 ;  /* 0x0000006019037836 */ /* 0x000fe20000000000 */
[----:B--2---:R2:W4:Y:S04]  /*10100*/  SHFL.IDX PT, R15, R18, 0x1, 0x1c1f ;  /* 0x003c1f00120f7f89 */ /* 0x00452800000e0000 */
[----:B------:R-:W-:Y:S01]  /*10110*/  ISETP.GE.AND P0, PT, R3, R58, PT ;  /* 0x0000003a0300720c */ /* 0x000fe20003f06270 */
[----:B-1----:R2:W1:-:S12]  /*10120*/  SHFL.IDX PT, R14, R0, 0x1, 0x1c1f ;  /* 0x003c1f00000e7f89 */ /* 0x00245800000e0000 */
[----:B--2---:R-:W-:Y:S05]  /*10130*/  @P0 BRA `(.L_x_11827) ;  /* 0x0000000800600947 */ /* 0x004fea0003800000 */
[----:B------:R-:W-:Y:S01]  /*10140*/  ULDC UR5, c[0x0][0xac8] ;  /* 0x0002b20000057ab9 */ /* 0x000fe20000000800 */
[----:B------:R-:W-:Y:S01]  /*10150*/  ULDC.64 UR6, c[0x0][0x208] ;  /* 0x0000820000067ab9 */ /* 0x000fe20000000a00 */
[----:B------:R-:W-:Y:S02]  /*10160*/  ISETP.GE.AND P2, PT, R144, UR5, PT ;  /* 0x0000000590007c0c */ /* 0x000fe4000bf46270 */
[----:B------:R-:W-:-:S11]  /*10170*/  ISETP.GE.AND P1, PT, R23, UR5, PT ;  /* 0x0000000517007c0c */ /* 0x000fd6000bf26270 */
[C---:B-1-3--:R-:W-:Y:S02]  /*10180*/  @!P2 LEA R16, P0, R144.reuse, R14, 0x1 ;  /* 0x0000000e9010a211 */ /* 0x04afe400078008ff */
[----:B----4-:R-:W-:Y:S02]  /*10190*/  @!P1 IMAD.WIDE R12, R23, 0x2, R14 ;  /* 0x00000002170c9825 */ /* 0x010fe400078e020e */
[----:B------:R-:W-:Y:S02]  /*101a0*/  @!P2 LEA.HI.X R17, R144, R15, R157, 0x1, P0 ;  /* 0x0000000f9011a211 */ /* 0x000fe400000f0c9d */
[----:B------:R-:W-:Y:S01]  /*101b0*/  ISETP.GE.AND P0, PT, R147, UR5, PT ;  /* 0x0000000593007c0c */ /* 0x000fe2000bf06270 */
[----:B-----5:R2:W-:Y:S04]  /*101c0*/  @!P1 ST.E.128 desc[UR6][R12.64], R40 ;  /* 0x000000280c009985 */ /* 0x0205e8000c101d06 */
[----:B------:R2:W-:Y:S08]  /*101d0*/  @!P2 ST.E.128 desc[UR6][R16.64], R4 ;  /* 0x000000041000a985 */ /* 0x0005f0000c101d06 */
[----:B------:R-:W-:Y:S05]  /*101e0*/  @P0 BRA `(.L_x_11827) ;  /* 0x0000000800340947 */ /* 0x000fea0003800000 */
[----:B--2---:R-:W-:Y:S01]  /*101f0*/  LEA R4, P0, R147, R14, 0x1 ;  /* 0x0000000e93047211 */ /* 0x004fe200078008ff */
[----:B------:R-:W-:-:S03]  /*10200*/  ULDC.64 UR6, c[0x0][0x208] ;  /* 0x0000820000067ab9 */ /* 0x000fc60000000a00 */
[----:B------:R-:W-:-:S05]  /*10210*/  LEA.HI.X R5, R147, R15, R156, 0x1, P0 ;  /* 0x0000000f93057211 */ /* 0x000fca00000f0c9c */
[----:B------:R1:W-:Y:S01]  /*10220*/  ST.E.128 desc[UR6][R4.64], R8 ;  /* 0x0000000804007985 */ /* 0x0003e2000c101d06 */
[----:B------:R-:W-:Y:S05]  /*10230*/  BRA `(.L_x_11827) ;  /* 0x0000000800207947 */ /* 0x000fea0003800000 */
.L_x_11824:
[----:B------:R-:W0:Y:S01]  /*10240*/  LDC R10, c[0x0][0xbe8] ;  /* 0x0002fa00ff0a7b82 */ /* 0x000e220000000800 */
[----:B------:R-:W1:Y:S01]  /*10250*/  S2R R0, SR_TID.X ;  /* 0x0000000000007919 */ /* 0x000e620000002100 */
[----:B------:R-:W-:Y:S01]  /*10260*/  R2UR UR6, R145 ;  /* 0x00000000910672ca */ /* 0x000fe200000e0000 */
[----:B------:R-:W-:Y:S01]  /*10270*/  BSSY B1, `(.L_x_11828) ;  /* 0x0000037000017945 */ /* 0x000fe20003800000 */
[----:B------:R-:W-:Y:S01]  /*10280*/  R2UR UR5, R146 ;  /* 0x00000000920572ca */ /* 0x000fe200000e0000 */
[----:B------:R-:W-:-:S10]  /*10290*/  IMAD R8, R148, 0x60, R149 ;  /* 0x0000006094087824 */ /* 0x000fd400078e0295 */
[----:B------:R-:W-:Y:S02]  /*102a0*/  USHF.R.S32.HI UR8, URZ, 0x1f, UR6 ;  /* 0x0000001f3f087899 */ /* 0x000fe40008011406 */
[----:B------:R-:W-:Y:S01]  /*102b0*/  USHF.R.S32.HI UR9, URZ, 0x1f, UR5 ;  /* 0x0000001f3f097899 */ /* 0x000fe20008011405 */
[----:B0-----:R-:W-:Y:S01]  /*102c0*/  ISETP.NE.AND P1, PT, R10, 0x1, PT ;  /* 0x000000010a00780c */ /* 0x001fe20003f25270 */
[----:B-1----:R-:W-:-:S12]  /*102d0*/  VIADD R0, R0, 0xffffff80 ;  /* 0xffffff8000007836 */ /* 0x002fd80000000000 */
[----:B------:R-:W0:Y:S01]  /*102e0*/  @P1 LDC R9, c[0x0][0xbec] ;  /* 0x0002fb00ff091b82 */ /* 0x000e220000000800 */
[----:B------:R-:W-:-:S07]  /*102f0*/  ISETP.GE.AND P0, PT, R0, 0xc0, PT ;  /* 0x000000c00000780c */ /* 0x000fce0003f06270 */
[----:B------:R-:W1:Y:S06]  /*10300*/  @P1 LDC R11, c[0x0][0xbf0] ;  /* 0x0002fc00ff0b1b82 */ /* 0x000e6c0000000800 */
        /* <DEDUP_REMOVED lines=45> */
.L_x_11829:
[----:B------:R-:W-:Y:S05]  /*105e0*/  BSYNC B1 ;  /* 0x0000000000017941 */ /* 0x000fea0003800000 */
.L_x_11828:
        /* <DEDUP_REMOVED lines=22> */
[----:B------:R-:W-:Y:S02]  /*10750*/  IMAD R7, R10, R7, R8 ;  /* 0x000000070a077224 */ /* 0x000fe400078e0208 */
[----:B------:R-:W-:-:S02]  /*10760*/  IMAD R0, R0, UR8, RZ ;  /* 0x0000000800007c24 */ /* 0x000fc4000f8e02ff */
        /* <DEDUP_REMOVED lines=34> */
.L_x_11831:
[----:B------:R-:W-:Y:S05]  /*10990*/  BSYNC B1 ;  /* 0x0000000000017941 */ /* 0x000fea0003800000 */
.L_x_11830:
        /* <DEDUP_REMOVED lines=18> */
.L_x_11827:
[----:B------:R-:W-:Y:S05]  /*10ac0*/  BSYNC B0 ;  /* 0x0000000000007941 */ /* 0x000fea0003800000 */
.L_x_11823:
[----:B------:R-:W-:Y:S02]  /*10ad0*/  ULDC UR5, c[0x0][0xc38] ;  /* 0x00030e0000057ab9 */ /* 0x000fe40000000800 */
[----:B------:R-:W-:-:S06]  /*10ae0*/  UISETP.GE.AND UP0, UPT, UR4, UR5, UPT ;  /* 0x000000050400728c */ /* 0x000fcc000bf06270 */
[----:B------:R-:W-:-:S13]  /*10af0*/  PLOP3.LUT P0, PT, PT, PT, UP0, 0x80, 0x0 ;  /* 0x000000000000781c */ /* 0x000fda0003f0f008 */
[----:B------:R-:W-:Y:S05]  /*10b00*/  @!P0 BRA `(.L_x_11832) ;  /* 0xffffff0400008947 */ /* 0x000fea000383ffff */
[----:B------:R-:W-:Y:S05]  /*10b10*/  EXIT ;  /* 0x000000000000794d */ /* 0x000fea0003800000 */
.L_x_11788:
[----:B------:R-:W-:-:S08]  /*10b20*/  NOP ;  /* 0x0000000000007918 */ /* 0x000fd00000000000 */
[----:B0-----:R-:W0:-:S00]  /*10b30*/  USETMAXREG.DEALLOC.CTAPOOL 0x20 ;  /* 0x00000020000079c8 */ /* 0x001e0000080e0500 */
[----:B0-----:R-:W-:-:S06]  /*10b40*/  LOP3.LUT R0, R0, 0x3, RZ, 0xc0, !PT ;  /* 0x0000000300007812 */ /* 0x001fcc00078ec0ff */
[----:B------:R-:W0:Y:S01]  /*10b50*/  S2UR UR6, SR_CTAID.X ;  /* 0x00000000000679c3 */ /* 0x000e220000002500 */
[----:B------:R-:W-:Y:S02]  /*10b60*/  IMAD.MOV.U32 R23, RZ, RZ, 0x1 ;  /* 0x00000001ff177424 */ /* 0x000fe400078e00ff */
[----:B------:R-:W-:Y:S01]  /*10b70*/  IMAD.MOV.U32 R16, RZ, RZ, RZ ;  /* 0x000000ffff107224 */ /* 0x000fe200078e00ff */
[----:B------:R1:W2:Y:S04]  /*10b80*/  SHFL.IDX PT, R2, R0, RZ, 0x1f ;  /* 0x00001fff00027589 */ /* 0x0002a800000e0000 */
[----:B-1----:R-:W0:Y:S01]  /*10b90*/  LDC R0, c[0x0][0xc38] ;  /* 0x00030e00ff007b82 */ /* 0x002e220000000800 */
[----:B--2---:R-:W-:-:S04]  /*10ba0*/  ISETP.NE.AND P0, PT, R2, RZ, PT ;  /* 0x000000ff0200720c */ /* 0x004fc80003f05270 */
[----:B------:R-:W-:-:S05]  /*10bb0*/  P2R R2, PR, RZ, 0x1 ;  /* 0x00000001ff027803 */ /* 0x000fca0000000000 */
[----:B------:R1:W-:Y:S04]  /*10bc0*/  STL [R1+0x4], R2 ;  /* 0x0000040201007387 */ /* 0x0003e80000100800 */
[----:B------:R1:W-:Y:S01]  /*10bd0*/  STL [R1], RZ ;  /* 0x000000ff01007387 */ /* 0x0003e20000100800 */
[----:B------:R-:W-:Y:S06]  /*10be0*/  @P0 BAR.ARV 0x4, 0x200 ;  /* 0x0108000000000b1d */ /* 0x000fec0000002000 */
[----:B0-----:R-:W-:-:S13]  /*10bf0*/  ISETP.LE.AND P0, PT, R0, UR6, PT ;  /* 0x0000000600007c0c */ /* 0x001fda000bf03270 */
[----:B-1----:R-:W-:Y:S05]  /*10c00*/  @P0 BRA `(.L_x_11833) ;  /* 0x0000004400ac0947 */ /* 0x002fea0003800000 */
[----:B------:R-:W0:Y:S01]  /*10c10*/  S2R R6, SR_TID.X ;  /* 0x0000000000067919 */ /* 0x000e220000002100 */
[----:B------:R-:W1:Y:S01]  /*10c20*/  S2UR UR5, SR_CgaCtaId ;  /* 0x00000000000579c3 */ /* 0x000e620000008800 */
[----:B------:R-:W-:Y:S01]  /*10c30*/  UMOV UR4, 0x400 ;  /* 0x0000040000047882 */ /* 0x000fe20000000000 */
[----:B------:R-:W-:Y:S01]  /*10c40*/  IMAD.U32 R28, RZ, RZ, UR6 ;  /* 0x00000006ff1c7e24 */ /* 0x000fe2000f8e00ff */
[----:B------:R2:W-:Y:S01]  /*10c50*/  STL [R1], RZ ;  /* 0x000000ff01007387 */ /* 0x0005e20000100800 */
[----:B------:R-:W-:Y:S01]  /*10c60*/  IMAD.MOV.U32 R23, RZ, RZ, 0x1 ;  /* 0x00000001ff177424 */ /* 0x000fe200078e00ff */
[----:B------:R-:W-:Y:S01]  /*10c70*/  ULDC UR46, c[0x0][0xc] ;  /* 0x00000300002e7ab9 */ /* 0x000fe20000000800 */
[----:B------:R-:W-:Y:S01]  /*10c80*/  IMAD.MOV.U32 R16, RZ, RZ, RZ ;  /* 0x000000ffff107224 */ /* 0x000fe200078e00ff */
[----:B------:R-:W-:Y:S01]  /*10c90*/  ULDC.64 UR38, c[0x0][0x198] ;  /* 0x0000660000267ab9 */ /* 0x000fe20000000a00 */
        /* <DEDUP_REMOVED lines=17> */
[----:B--2---:R-:W-:-:S07]  /*10db0*/  LOP3.LUT R0, R0, 0x40, RZ, 0xfc, !PT ;  /* 0x0000004000007812 */ /* 0x004fce00078efcff */
.L_x_11925:
        /* <DEDUP_REMOVED lines=22> */
.L_x_11834:
[----:B------:R-:W-:Y:S01]  /*10f20*/  ULDC UR9, c[0x0][0xc54] ;  /* 0x0003150000097ab9 */ /* 0x000fe20000000800 */
[----:B------:R-:W-:Y:S01]  /*10f30*/  UMOV UR5, UR8 ;  /* 0x0000000800057c82 */ /* 0x000fe20008000000 */
[----:B------:R-:W-:-:S11]  /*10f40*/  UISETP.NE.AND UP0, UPT, UR9, 0x1, UPT ;  /* 0x000000010900788c */ /* 0x000fd6000bf05270 */
[----:B------:R-:W-:Y:S02]  /*10f50*/  @UP0 ULDC.64 UR10, c[0x0][0xc58] ;  /* 0x00031600000a0ab9 */ /* 0x000fe40000000a00 */
[----:B------:R-:W-:-:S04]  /*10f60*/  UIMAD.WIDE.U32 UR6, UR8, UR10, URZ ;  /* 0x0000000a080672a5 */ /* 0x000fc8000f8e003f */
[----:B------:R-:W-:-:S04]  /*10f70*/  @UP0 USHF.R.U32.HI UR5, URZ, UR11, UR7 ;  /* 0x0000000b3f050299 */ /* 0x000fc80008011607 */
[----:B------:R-:W-:-:S12]  /*10f80*/  UIMAD UR6, UR5, UR9, URZ ;  /* 0x00000009050672a4 */ /* 0x000fd8000f8e023f */
.L_x_11835:
        /* <DEDUP_REMOVED lines=9> */
[----:B------:R-:W-:Y:S02]  /*11020*/  UIMAD UR8, UR44, 0xc0, URZ ;  /* 0x000000c02c0878a4 */ /* 0x000fe4000f8e023f */
        /* <DEDUP_REMOVED lines=53> */
.L_x_11837:
        /* <DEDUP_REMOVED lines=20> */
.L_x_11840:
[----:B------:R-:W-:Y:S05]  /*114c0*/  BSYNC B6 ;  /* 0x0000000000067941 */ /* 0x000fea0003800000 */
.L_x_11839:
        /* <DEDUP_REMOVED lines=20> */
.L_x_11843:
        /* <DEDUP_REMOVED lines=15> */
.L_x_11842:
[----:B------:R-:W-:Y:S05]  /*11700*/  BSYNC B6 ;  /* 0x0000000000067941 */ /* 0x000fea0003800000 */
.L_x_11841:
        /* <DEDUP_REMOVED lines=21> */
[----:B--2---:R-:W-:Y:S02]  /*11860*/  SHF.R.S32.HI R24, RZ, 0x1f, R22 ;  /* 0x0000001fff187819 */ /* 0x004fe40000011416 */
[----:B------:R-:W-:Y:S01]  /*11870*/  SEL R18, R22, RZ, !P1 ;  /* 0x000000ff16127207 */ /* 0x000fe20004800000 */
[----:B------:R-:W-:Y:S06]  /*11880*/  BRA.DIV UR4, `(.L_x_11844) ;  /* 0x0000004204207947 */ /* 0x000fec000b800000 */
[----:B------:R0:W1:Y:S02]  /*11890*/  SHFL.IDX PT, R14, R20, RZ, 0x1f ;  /* 0x00001fff140e7589 */ /* 0x00006400000e0000 */
.L_x_11940:
[----:B-1----:R-:W-:Y:S02]  /*118a0*/  ISETP.NE.AND P0, PT, R14, RZ, PT ;  /* 0x000000ff0e00720c */ /* 0x002fe40003f05270 */
[----:B------:R-:W-:-:S04]  /*118b0*/  PLOP3.LUT P2, PT, PT, PT, PT, 0x8, 0x0 ;  /* 0x000000000000781c */ /* 0x000fc80003f4e170 */
[----:B------:R-:W-:-:S07]  /*118c0*/  P2R R25, PR, RZ, 0x4 ;  /* 0x00000004ff197803 */ /* 0x000fce0000000000 */
[----:B------:R-:W-:Y:S05]  /*118d0*/  @P0 BRA `(.L_x_11845) ;  /* 0x0000000400140947 */ /* 0x000fea0003800000 */
[----:B------:R-:W-:-:S03]  /*118e0*/  UMOV UR4, 0xffffffff ;  /* 0xffffffff00047882 */ /* 0x000fc60000000000 */
[----:B------:R-:W-:Y:S05]  /*118f0*/  BRA.DIV UR4, `(.L_x_11846) ;  /* 0x0000004204247947 */ /* 0x000fea000b800000 */
[----:B------:R-:W-:-:S13]  /*11900*/  ELECT P6, URZ, PT ;  /* 0x00000000003f782f */ /* 0x000fda00038c0000 */
.L_x_11943:
[----:B------:R-:W-:Y:S05]  /*11910*/  @!P6 BRA `(.L_x_11845) ;  /* 0x000000040004e947 */ /* 0x000fea0003800000 */
[----:B------:R-:W-:Y:S01]  /*11920*/  IMAD.MOV.U32 R18, RZ, RZ, R22 ;  /* 0x000000ffff127224 */ /* 0x000fe200078e0016 */
[----:B------:R-:W-:Y:S06]  /*11930*/  @!P1 BRA `(.L_x_11847) ;  /* 0x00000000004c9947 */ /* 0x000fec0003800000 */
[----:B------:R-:W1:Y:S01]  /*11940*/  LDC R6, c[0x0][0x43c] ;  /* 0x00010f00ff067b82 */ /* 0x000e620000000800 */
[----:B------:R-:W-:Y:S01]  /*11950*/  IMAD.MOV.U32 R0, RZ, RZ, R19 ;  /* 0x000000ffff007224 */ /* 0x000fe200078e0013 */
[----:B------:R-:W-:Y:S01]  /*11960*/  ULDC.64 UR4, c[0x0][0x428] ;  /* 0x00010a0000047ab9 */ /* 0x000fe20000000a00 */
[----:B------:R-:W-:Y:S01]  /*11970*/  ULDC.64 UR6, c[0x0][0x208] ;  /* 0x0000820000067ab9 */ /* 0x000fe20000000a00 */
        /* <DEDUP_REMOVED lines=15> */
.L_x_11847:
[----:B------:R-:W2:Y:S01]  /*11a70*/  S2R R0, SR_TID.X ;  /* 0x0000000000007919 */ /* 0x000ea20000002100 */
[----:B-1----:R-:W-:Y:S01]  /*11a80*/  IMAD R3, R16, 0x8, R17 ;  /* 0x0000000810037824 */ /* 0x002fe200078e0211 */
[----:B--2---:R-:W-:Y:S02]  /*11a90*/  LOP3.LUT R2, R0, 0x7f, RZ, 0xc0, !PT ;  /* 0x0000007f00027812 */ /* 0x004fe400078ec0ff */
[----:B------:R-:W-:Y:S02]  /*11aa0*/  SHF.L.U32 R0, R23, 0x1f, RZ ;  /* 0x0000001f17007819 */ /* 0x000fe400000006ff */
[----:B------:R-:W-:Y:S02]  /*11ab0*/  ISETP.NE.AND P1, PT, R2, RZ, PT ;  /* 0x000000ff0200720c */ /* 0x000fe40003f25270 */
[----:B------:R-:W1:Y:S02]  /*11ac0*/  SYNCS.PHASECHK.TRANS64.TRYWAIT P0, [R3+URZ+0x31c40], R0 ;  /* 0x031c4000030075a7 */ /* 0x000e64000800017f */
[----:B-1----:R-:W-:Y:S09]  /*11ad0*/  @!P0 BRA `(.L_x_11848) ;  /* 0x0000003c00cc8947 */ /* 0x002ff20003800000 */
.L_x_11944:
[----:B------:R-:W-:Y:S05]  /*11ae0*/  @P1 BRA `(.L_x_11849) ;  /* 0x0000000000141947 */ /* 0x000fea0003800000 */
[----:B------:R-:W-:Y:S01]  /*11af0*/  ISETP.NE.AND P0, PT, R29, RZ, PT ;  /* 0x000000ff1d00720c */ /* 0x000fe20003f05270 */
[----:B-1----:R-:W-:-:S04]  /*11b00*/  IMAD.MOV.U32 R0, RZ, RZ, 0x6c00 ;  /* 0x00006c00ff007424 */ /* 0x002fc800078e00ff */
[----:B------:R2:W-:Y:S08]  /*11b10*/  SYNCS.ARRIVE.TRANS64 RZ, [R3+URZ+0x31c30], R0 ;  /* 0x031c300003ff79a7 */ /* 0x0005f0000800003f */
[----:B------:R-:W-:Y:S05]  /*11b20*/  @!P0 BRA `(.L_x_11849) ;  /* 0x0000000000048947 */ /* 0x000fea0003800000 */
[----:B------:R-:W-:Y:S01]  /*11b30*/  BPT.TRAP 0x1 ;  /* 0x000000040000795c */ /* 0x000fe20000300000 */
.L_x_11849:
        /* <DEDUP_REMOVED lines=16> */
[----:B------:R-:W-:-:S02]  /*11c40*/  UIMAD UR35, UR35, 0x90, URZ ;  /* 0x00000090232378a4 */ /* 0x000fc4000f8e023f */
[----:B------:R-:W-:Y:S01]  /*11c50*/  UIADD3 UR32, UR8, 0x16a00, URZ ;  /* 0x00016a0008207890 */ /* 0x000fe2000fffe03f */
[----:B------:R-:W-:Y:S01]  /*11c60*/  P2R R25, PR, RZ, 0x1 ;  /* 0x00000001ff197803 */ /* 0x000fe20000000000 */
        /* <DEDUP_REMOVED lines=10> */
[----:B------:R1:W-:Y:S02]  /*11d10*/  UTMALDG.4D [UR8], [UR4], desc[UR6] ;  /* 0x00000608040075b4 */ /* 0x0003e40008019000 */
[----:B-1----:R-:W-:Y:S01]  /*11d20*/  NOP ;  /* 0x0000000000007918 */ /* 0x002fe20000000000 */
.L_x_11845:
        /* <DEDUP_REMOVED lines=29> */
.L_x_11851:
[----:B------:R-:W-:Y:S05]  /*11f00*/  BSYNC B6 ;  /* 0x0000000000067941 */ /* 0x000fea0003800000 */
.L_x_11850:
[----:B------:R-:W1:Y:S01]  /*11f10*/  LDC R9, c[0x0][0x448] ;  /* 0x00011200ff097b82 */ /* 0x000e620000000800 */
[----:B0-----:R-:W0:Y:S01]  /*11f20*/  S2R R20, SR_TID.X ;  /* 0x0000000000147919 */ /* 0x001e220000002100 */
[----:B------:R-:W-:Y:S01]  /*11f30*/  IMAD.U32 R6, RZ, RZ, UR44 ;  /* 0x0000002cff067e24 */ /* 0x000fe2000f8e00ff */
[----:B------:R-:W-:Y:S01]  /*11f40*/  ULDC.64 UR8, c[0x0][0x2e0] ;  /* 0x0000b80000087ab9 */ /* 0x000fe20000000a00 */
[----:B------:R-:W-:Y:S01]  /*11f50*/  UMOV UR4, UR40 ;  /* 0x0000002800047c82 */ /* 0x000fe20008000000 */
[----:B------:R-:W-:Y:S01]  /*11f60*/  UIMAD UR6, UR45, UR8, URZ ;  /* 0x000000082d0672a4 */ /* 0x000fe2000f8e023f */
[----:B------:R-:W2:Y:S01]  /*11f70*/  S2R R10, SR_TID.X ;  /* 0x00000000000a7919 */ /* 0x000ea20000002100 */
[----:B------:R-:W-:Y:S02]  /*11f80*/  UMOV UR5, UR37 ;  /* 0x0000002500057c82 */ /* 0x000fe40008000000 */
        /* <DEDUP_REMOVED lines=16> */
[----:B------:R-:W-:-:S03]  /*12090*/  IMAD R6, R6, 0xc0, R20 ;  /* 0x000000c006067824 */ /* 0x000fc600078e0214 */
        /* <DEDUP_REMOVED lines=9> */
[--C-:B------:R-:W-:Y:S01]  /*12130*/  SHF.R.S32.HI R8, RZ, 0x1f, R7.reuse ;  /* 0x0000001fff087819 */ /* 0x100fe20000011407 */
[----:B------:R-:W-:Y:S02]  /*12140*/  IMAD.MOV R0, RZ, RZ, -R7 ;  /* 0x000000ffff007224 */ /* 0x000fe400078e0a07 */
[----:B------:R-:W-:-:S04]  /*12150*/  IMAD.WIDE.U32 R4, R7, UR8, R2 ;  /* 0x0000000807047c25 */ /* 0x000fc8000f8e0002 */
[----:B------:R-:W-:Y:S02]  /*12160*/  IMAD R8, R8, UR8, RZ ;  /* 0x0000000808087c24 */ /* 0x000fe4000f8e02ff */
[----:B------:R-:W-:Y:S02]  /*12170*/  IMAD R0, R9, R0, R6 ;  /* 0x0000000009007224 */ /* 0x000fe400078e0206 */
[----:B------:R-:W-:Y:S02]  /*12180*/  IMAD R8, R7, UR9, R8 ;  /* 0x0000000907087c24 */ /* 0x000fe4000f8e0208 */
[----:B-1----:R-:W-:Y:S01]  /*12190*/  IMAD.SHL.U32 R20, R21, 0x8, RZ ;  /* 0x0000000815147824 */ /* 0x002fe200078e00ff */
[----:B------:R-:W-:Y:S01]  /*121a0*/  SHF.R.S32.HI R7, RZ, 0x1f, R0 ;  /* 0x0000001fff077819 */ /* 0x000fe20000011400 */
[----:B------:R-:W-:Y:S01]  /*121b0*/  IMAD.IADD R5, R5, 0x1, R8 ;  /* 0x0000000105057824 */ /* 0x000fe200078e0208 */
[----:B------:R-:W-:Y:S01]  /*121c0*/  LOP3.LUT R21, R21, 0x7f, RZ, 0xc0, !PT ;  /* 0x0000007f15157812 */ /* 0x000fe200078ec0ff */
[----:B------:R-:W0:Y:S01]  /*121d0*/  @P1 LDC R8, c[0x0][0x44c] ;  /* 0x00011300ff081b82 */ /* 0x000e220000000800 */
[----:B------:R-:W-:Y:S01]  /*121e0*/  LOP3.LUT R20, R20, 0x18, RZ, 0xc0, !PT ;  /* 0x0000001814147812 */ /* 0x000fe200078ec0ff */
[----:B------:R-:W-:Y:S01]  /*121f0*/  IMAD R7, R7, UR4, RZ ;  /* 0x0000000407077c24 */ /* 0x000fe2000f8e02ff */
[----:B------:R-:W-:Y:S01]  /*12200*/  SHF.R.U32.HI R21, RZ, 0x2, R21 ;  /* 0x00000002ff157819 */ /* 0x000fe20000011615 */
[----:B------:R-:W-:-:S04]  /*12210*/  IMAD.WIDE.U32 R4, R0, UR4, R4 ;  /* 0x0000000400047c25 */ /* 0x000fc8000f8e0004 */
[----:B------:R-:W-:Y:S01]  /*12220*/  IMAD R7, R0, UR5, R7 ;  /* 0x0000000500077c24 */ /* 0x000fe2000f8e0207 */
[----:B------:R-:W-:-:S03]  /*12230*/  LEA R0, P0, R4, UR6, 0x1 ;  /* 0x0000000604007c11 */ /* 0x000fc6000f8008ff */
[----:B------:R-:W-:Y:S02]  /*12240*/  IMAD.IADD R7, R5, 0x1, R7 ;  /* 0x0000000105077824 */ /* 0x000fe400078e0207 */
[----:B------:R-:W1:Y:S03]  /*12250*/  @P1 LDC R5, c[0x0][0x450] ;  /* 0x00011400ff051b82 */ /* 0x000e660000000800 */
[----:B------:R-:W-:Y:S01]  /*12260*/  LEA.HI.X R4, R4, UR7, R7, 0x1, P0 ;  /* 0x0000000704047c11 */ /* 0x000fe200080f0c07 */
[----:B------:R-:W-:-:S04]  /*12270*/  VIADD R7, R6, 0x80 ;  /* 0x0000008006077836 */ /* 0x000fc80000000000 */
        /* <DEDUP_REMOVED lines=12> */
[----:B------:R-:W-:Y:S01]  /*12340*/  IMAD.WIDE.U32 R2, R5, UR4, R2 ;  /* 0x0000000405027c25 */ /* 0x000fe2000f8e0002 */
        /* <DEDUP_REMOVED lines=11> */
[----:B------:R-:W-:Y:S01]  /*12400*/  IMAD.U32 R6, RZ, RZ, UR44 ;  /* 0x0000002cff067e24 */ /* 0x000fe2000f8e00ff */
[----:B------:R-:W-:Y:S01]  /*12410*/  ULDC UR4, c[0x0][0x288] ;  /* 0x0000a20000047ab9 */ /* 0x000fe20000000800 */
[----:B------:R-:W-:Y:S01]  /*12420*/  ULDC.64 UR6, c[0x0][0x208] ;  /* 0x0000820000067ab9 */ /* 0x000fe20000000a00 */
[----:B------:R-:W1:Y:S01]  /*12430*/  SHFL.IDX PT, R2, R4, RZ, 0x1c1f ;  /* 0x001c1fff04027589 */ /* 0x000e6200000e0000 */
[----:B------:R-:W-:Y:S02]  /*12440*/  IMAD R5, R9, UR4, RZ ;  /* 0x0000000409057c24 */ /* 0x000fe4000f8e02ff */
[----:B------:R-:W-:Y:S01]  /*12450*/  IMAD R6, R6, 0xc0, R21 ;  /* 0x000000c006067824 */ /* 0x000fe200078e0215 */
[----:B------:R-:W-:Y:S03]  /*12460*/  SHFL.IDX PT, R14, R0, 0x3, 0x1c1f ;  /* 0x007c1f00000e7f89 */ /* 0x000fe600000e0000 */
[C---:B------:R-:W-:Y:S01]  /*12470*/  VIADD R10, R6.reuse, 0x20 ;  /* 0x00000020060a7836 */ /* 0x040fe20000000000 */
        /* <DEDUP_REMOVED lines=26> */
[----:B------:R-:W-:Y:S04]  /*12620*/  SHFL.IDX PT, R0, R7, RZ, 0x1c1f ;  /* 0x001c1fff07007589 */ /* 0x000fe800000e0000 */
[----:B------:R-:W-:Y:S01]  /*12630*/  SHFL.IDX PT, R7, R7, 0x1, 0x1c1f ;  /* 0x003c1f0007077f89 */ /* 0x000fe200000e0000 */
        /* <DEDUP_REMOVED lines=9> */
[----:B------:R-:W-:-:S12]  /*126d0*/  VIADD R10, R6, 0x80 ;  /* 0x00000080060a7836 */ /* 0x000fd80000000000 */
[----:B------:R-:W-:-:S05]  /*126e0*/  @!P4 LEA R14, P3, R20, R14, 0x1 ;  /* 0x0000000e140ec211 */ /* 0x000fca00078608ff */
[----:B--2---:R-:W-:Y:S02]  /*126f0*/  @!P4 IMAD.X R9, RZ, RZ, R4, P3 ;  /* 0x000000ffff09c224 */ /* 0x004fe400018e0604 */
[----:B0-----:R-:W-:Y:S02]  /*12700*/  @!P4 IMAD.MOV.U32 R2, RZ, RZ, R14 ;  /* 0x000000ffff02c224 */ /* 0x001fe400078e000e */
        /* <DEDUP_REMOVED lines=14> */
.L_x_11957:
[----:B------:R-:W-:Y:S01]  /*127f0*/  VIADD R6, R6, 0xa0 ;  /* 0x000000a006067836 */ /* 0x000fe20000000000 */
[----:B------:R-:W-:Y:S01]  /*12800*/  ULDC.64 UR4, c[0x0][0x208] ;  /* 0x0000820000047ab9 */ /* 0x000fe20000000a00 */
        /* <DEDUP_REMOVED lines=12> */
.L_x_11853:
[----:B------:R-:W-:Y:S02]  /*128d0*/  PLOP3.LUT P1, PT, P1, P0, PT, 0xa2, 0x0 ;  /* 0x000000000000781c */ /* 0x000fe40000f21472 */
[----:B------:R-:W-:-:S08]  /*128e0*/  @P0 R2UR P1, UR4, R17 ;  /* 0x00000000110402ca */ /* 0x000fd00000020000 */
[----:B------:R-:W-:-:S05]  /*128f0*/  @P0 PLOP3.LUT P0, PT, P1, PT, PT, 0x80, 0x0 ;  /* 0x000000000000081c */ /* 0x000fca0000f0f070 */
[----:B------:R-:W-:Y:S01]  /*12900*/  @!P1 SYNCS.ARRIVE.TRANS64.RED.A0T1 RZ, [UR4+0x31c00], RZ ;  /* 0x031c00ffffff99a7 */ /* 0x000fe20008200404 */
[----:B------:R-:W-:Y:S07]  /*12910*/  @!P1 ARRIVES.LDGSTSBAR.64.TRANSCNT [UR4+0x31c00] ;  /* 0x031c0000ff0099b0 */ /* 0x000fee0008000a84 */
[----:B------:R-:W-:Y:S05]  /*12920*/  @P0 BRA.U.ANY `(.L_x_11853) ;  /* 0xfffffffd00e80947 */ /* 0x000fea000393ffff */
[----:B0-----:R-:W2:Y:S02]  /*12930*/  LDL.LU R3, [R1] ;  /* 0x0000000001037983 */ /* 0x001ea40000300800 */
[----:B--2---:R-:W-:-:S05]  /*12940*/  VIADD R3, R3, 0x1 ;  /* 0x0000000103037836 */ /* 0x004fca0000000000 */
[----:B------:R0:W-:Y:S01]  /*12950*/  STL [R1], R3 ;  /* 0x0000000301007387 */ /* 0x0001e20000100800 */
        /* <DEDUP_REMOVED lines=9> */
.L_x_11958:
[----:B------:R-:W-:Y:S05]  /*129f0*/  BSYNC B0 ;  /* 0x0000000000007941 */ /* 0x000fea0003800000 */
.L_x_11854:
[----:B------:R-:W-:-:S06]  /*12a00*/  UISETP.GE.AND UP0, UPT, UR43, 0x2, UPT ;  /* 0x000000022b00788c */ /* 0x000fcc000bf06270 */
[----:B------:R-:W-:-:S13]  /*12a10*/  PLOP3.LUT P0, PT, PT, PT, UP0, 0x80, 0x0 ;  /* 0x000000000000781c */ /* 0x000fda0003f0f008 */
[----:B------:R-:W-:Y:S05]  /*12a20*/  @!P0 BRA `(.L_x_11856) ;  /* 0x0000002000448947 */ /* 0x000fea0003800000 */
[----:B------:R-:W-:Y:S02]  /*12a30*/  ULOP3.LUT UR4, UR43, 0x1, URZ, 0xc0, !UPT ;  /* 0x000000012b047892 */ /* 0x000fe4000f8ec03f */
[----:B------:R-:W-:Y:S02]  /*12a40*/  IMAD.U32 R7, RZ, RZ, UR43 ;  /* 0x0000002bff077e24 */ /* 0x000fe4000f8e00ff */
[----:B------:R-:W-:Y:S02]  /*12a50*/  UISETP.NE.U32.AND UP0, UPT, UR4, 0x1, UPT ;  /* 0x000000010400788c */ /* 0x000fe4000bf05070 */
[----:B------:R-:W-:-:S04]  /*12a60*/  VIADD R7, R7, 0xfffffffe ;  /* 0xfffffffe07077836 */ /* 0x000fc80000000000 */
[----:B------:R-:W-:Y:S01]  /*12a70*/  IMAD.MOV.U32 R6, RZ, RZ, R7 ;  /* 0x000000ffff067224 */ /* 0x000fe200078e0007 */
[----:B------:R-:W-:-:S13]  /*12a80*/  PLOP3.LUT P0, PT, PT, PT, UP0, 0x80, 0x0 ;  /* 0x000000000000781c */ /* 0x000fda0003f0f008 */
[----:B------:R-:W-:Y:S05]  /*12a90*/  @!P0 BRA `(.L_x_11857) ;  /* 0x0000000800b88947 */ /* 0x000fea0003800000 */
        /* <DEDUP_REMOVED lines=9> */
[----:B------:R-:W-:Y:S02]  /*12b30*/  IMAD.MOV.U32 R4, RZ, RZ, R18 ;  /* 0x000000ffff047224 */ /* 0x000fe400078e0012 */
[----:B------:R-:W-:-:S10]  /*12b40*/  IMAD.MOV.U32 R9, RZ, RZ, R7 ;  /* 0x000000ffff097224 */ /* 0x000fd400078e0007 */
[----:B------:R-:W-:Y:S05]  /*12b50*/  @!P1 BRA `(.L_x_11860) ;  /* 0x00000000004c9947 */ /* 0x000fea0003800000 */
[----:B------:R-:W1:Y:S01]  /*12b60*/  LDC R9, c[0x0][0x43c] ;  /* 0x00010f00ff097b82 */ /* 0x000e620000000800 */
[----:B------:R-:W-:Y:S01]  /*12b70*/  ULDC.64 UR4, c[0x0][0x428] ;  /* 0x00010a0000047ab9 */ /* 0x000fe20000000a00 */
[----:B------:R-:W-:Y:S01]  /*12b80*/  ULDC.64 UR6, c[0x0][0x208] ;  /* 0x0000820000067ab9 */ /* 0x000fe20000000a00 */
[----:B------:R-:W-:-:S04]  /*12b90*/  IMAD R10, R24, UR4, RZ ;  /* 0x00000004180a7c24 */ /* 0x000fc8000f8e02ff */
[----:B------:R-:W-:Y:S01]  /*12ba0*/  IMAD R10, R22, UR5, R10 ;  /* 0x00000005160a7c24 */ /* 0x000fe2000f8e020a */
[----:B-1----:R-:W-:-:S13]  /*12bb0*/  ISETP.NE.AND P0, PT, R9, 0x1, PT ;  /* 0x000000010900780c */ /* 0x002fda0003f05270 */
[----:B0-----:R-:W0:Y:S02]  /*12bc0*/  @P0 LDC.64 R2, c[0x0][0x440] ;  /* 0x00011000ff020b82 */ /* 0x001e240000000a00 */
[----:B0-----:R-:W-:-:S04]  /*12bd0*/  @P0 IMAD.HI.U32 R4, R7, R2, RZ ;  /* 0x0000000207040227 */ /* 0x001fc800078e00ff */
[----:B------:R-:W-:Y:S01]  /*12be0*/  IMAD.MOV.U32 R2, RZ, RZ, R7 ;  /* 0x000000ffff027224 */ /* 0x000fe200078e0007 */
[----:B------:R-:W-:-:S04]  /*12bf0*/  @P0 SHF.R.U32.HI R2, RZ, R3, R4 ;  /* 0x00000003ff020219 */ /* 0x000fc80000011604 */
[--C-:B------:R-:W-:Y:S01]  /*12c00*/  SHF.R.S32.HI R3, RZ, 0x1f, R2.reuse ;  /* 0x0000001fff037819 */ /* 0x100fe20000011402 */
[----:B------:R-:W-:-:S04]  /*12c10*/  IMAD.MOV R4, RZ, RZ, -R2 ;  /* 0x000000ffff047224 */ /* 0x000fc800078e0a02 */
[----:B------:R-:W-:Y:S02]  /*12c20*/  IMAD R9, R9, R4, R7 ;  /* 0x0000000409097224 */ /* 0x000fe400078e0207 */
[----:B------:R-:W0:Y:S01]  /*12c30*/  LDC.64 R4, c[0x0][0x418] ;  /* 0x00010600ff047b82 */ /* 0x000e220000000a00 */
[----:B------:R-:W-:-:S04]  /*12c40*/  IMAD.WIDE.U32 R2, R22, UR4, R2 ;  /* 0x0000000416027c25 */ /* 0x000fc8000f8e0002 */
[----:B------:R-:W-:Y:S01]  /*12c50*/  IMAD.IADD R10, R10, 0x1, R3 ;  /* 0x000000010a0a7824 */ /* 0x000fe200078e0203 */
[----:B0-----:R-:W-:-:S04]  /*12c60*/  LEA R4, P0, R2, R4, 0x2 ;  /* 0x0000000402047211 */ /* 0x001fc800078010ff */
[----:B------:R-:W-:-:S05]  /*12c70*/  LEA.HI.X R5, R2, R5, R10, 0x2, P0 ;  /* 0x0000000502057211 */ /* 0x000fca00000f140a */
[----:B------:R1:W5:Y:S04]  /*12c80*/  LDG.E R4, desc[UR6][R4.64] ;  /* 0x0000000604047981 */ /* 0x000368000c1e1900 */
.L_x_11860:
[----:B0-----:R-:W1:Y:S01]  /*12c90*/  S2R R2, SR_TID.X ;  /* 0x0000000000027919 */ /* 0x001e620000002100 */
[----:B------:R-:W-:Y:S01]  /*12ca0*/  SHF.L.U32 R3, R8, 0x1f, RZ ;  /* 0x0000001f08037819 */ /* 0x000fe200000006ff */
[----:B------:R-:W-:Y:S01]  /*12cb0*/  BSSY B1, `(.L_x_11861) ;  /* 0x0000006000017945 */ /* 0x000fe20003800000 */
[----:B-1----:R-:W-:Y:S01]  /*12cc0*/  LOP3.LUT R5, R2, 0x7f, RZ, 0xc0, !PT ;  /* 0x0000007f02057812 */ /* 0x002fe200078ec0ff */
[----:B------:R-:W-:-:S03]  /*12cd0*/  IMAD R2, R6, 0x8, R17 ;  /* 0x0000000806027824 */ /* 0x000fc600078e0211 */
[----:B------:R-:W-:Y:S01]  /*12ce0*/  ISETP.NE.AND P1, PT, R5, RZ, PT ;  /* 0x000000ff0500720c */ /* 0x000fe20003f25270 */
[----:B------:R-:W0:Y:S02]  /*12cf0*/  SYNCS.PHASECHK.TRANS64.TRYWAIT P0, [R2+URZ+0x31c40], R3 ;  /* 0x031c4003020075a7 */ /* 0x000e24000800017f */
[----:B0-----:R-:W-:Y:S10]  /*12d00*/  @!P0 BRA `(.L_x_11862) ;  /* 0x00000034008c8947 */ /* 0x001ff40003800000 */
.L_x_11959:
[----:B------:R-:W-:Y:S05]  /*12d10*/  BSYNC B1 ;  /* 0x0000000000017941 */ /* 0x000fea0003800000 */
.L_x_11861:
[----:B------:R-:W-:Y:S04]  /*12d20*/  BSSY B1, `(.L_x_11863) ;  /* 0x0000007000017945 */ /* 0x000fe80003800000 */
[----:B------:R-:W-:Y:S05]  /*12d30*/  @P1 BRA `(.L_x_11864) ;  /* 0x0000000000141947 */ /* 0x000fea0003800000 */
[----:B------:R-:W-:Y:S01]  /*12d40*/  ISETP.NE.AND P0, PT, R29, RZ, PT ;  /* 0x000000ff1d00720c */ /* 0x000fe20003f05270 */
[----:B0-----:R-:W-:-:S04]  /*12d50*/  IMAD.MOV.U32 R3, RZ, RZ, 0x6c00 ;  /* 0x00006c00ff037424 */ /* 0x001fc800078e00ff */
[----:B------:R1:W-:Y:S08]  /*12d60*/  SYNCS.ARRIVE.TRANS64 RZ, [R2+URZ+0x31c30], R3 ;  /* 0x031c300302ff79a7 */ /* 0x0003f0000800003f */
[----:B------:R-:W-:Y:S05]  /*12d70*/  @!P0 BRA `(.L_x_11864) ;  /* 0x0000000000048947 */ /* 0x000fea0003800000 */
[----:B------:R-:W-:Y:S01]  /*12d80*/  BPT.TRAP 0x1 ;  /* 0x000000040000795c */ /* 0x000fe20000300000 */
.L_x_11864:
[----:B------:R-:W-:Y:S05]  /*12d90*/  BSYNC B1 ;  /* 0x0000000000017941 */ /* 0x000fea0003800000 */
.L_x_11863:
[----:B------:R-:W-:Y:S01]  /*12da0*/  IMAD.MOV.U32 R10, RZ, RZ, RZ ;  /* 0x000000ffff0a7224 */ /* 0x000fe200078e00ff */
[----:B------:R-:W-:Y:S01]  /*12db0*/  R2UR UR11, R9 ;  /* 0x00000000090b72ca */ /* 0x000fe200000e0000 */
[----:B01----:R-:W-:Y:S01]  /*12dc0*/  IMAD R3, R6, 0x6c00, R17 ;  /* 0x00006c0006037824 */ /* 0x003fe200078e0211 */
        /* <DEDUP_REMOVED lines=9> */
.L_x_11865:
        /* <DEDUP_REMOVED lines=15> */
.L_x_11866:
        /* <DEDUP_REMOVED lines=15> */
.L_x_11867:
        /* <DEDUP_REMOVED lines=14> */
.L_x_11960:
[----:B------:R-:W-:Y:S05]  /*13120*/  BSYNC B1 ;  /* 0x0000000000017941 */ /* 0x000fea0003800000 */
.L_x_11868:
        /* <DEDUP_REMOVED lines=10> */
.L_x_11871:
[----:B------:R-:W-:Y:S05]  /*131d0*/  BSYNC B1 ;  /* 0x0000000000017941 */ /* 0x000fea0003800000 */
.L_x_11870:
[----:B------:R-:W-:Y:S01]  /*131e0*/  R2UR UR6, R2 ;  /* 0x00000000020672ca */ /* 0x000fe200000e0000 */
[--C-:B0-----:R-:W-:Y:S01]  /*131f0*/  IMAD R5, R16, 0x8, R17.reuse ;  /* 0x0000000810057824 */ /* 0x101fe200078e0211 */
[----:B------:R-:W-:Y:S01]  /*13200*/  R2UR UR7, R3 ;  /* 0x00000000030772ca */ /* 0x000fe200000e0000 */
[----:B------:R-:W-:Y:S01]  /*13210*/  UIADD3 UR4, UP0, UR38, 0x470, URZ ;  /* 0x0000047026047890 */ /* 0x000fe2000ff1e03f */
[----:B------:R-:W-:Y:S01]  /*13220*/  R2UR UR10, R10 ;  /* 0x000000000a0a72ca */ /* 0x000fe200000e0000 */
[----:B------:R-:W-:Y:S01]  /*13230*/  IMAD R10, R16, 0x6c00, R17 ;  /* 0x00006c00100a7824 */ /* 0x000fe200078e0211 */
[----:B------:R-:W-:Y:S01]  /*13240*/  PLOP3.LUT P0, PT, PT, PT, PT, 0x80, 0x0 ;  /* 0x000000000000781c */ /* 0x000fe20003f0f070 */
[----:B------:R-:W-:Y:S01]  /*13250*/  IMAD R11, R19, 0x90, RZ ;  /* 0x00000090130b7824 */ /* 0x000fe200078e02ff */
[----:B------:R-:W-:Y:S01]  /*13260*/  UIADD3.X UR5, URZ, UR39, URZ, UP0, !UPT ;  /* 0x000000273f057290 */ /* 0x000fe200087fe43f */
[----:B------:R-:W-:Y:S02]  /*13270*/  VIADD R5, R5, 0x31c50 ;  /* 0x00031c5005057836 */ /* 0x000fe40000000000 */
[----:B------:R-:W-:-:S09]  /*13280*/  VIADD R12, R10, 0x200 ;  /* 0x000002000a0c7836 */ /* 0x000fd20000000000 */
.L_x_11872:
        /* <DEDUP_REMOVED lines=15> */
.L_x_11873:
        /* <DEDUP_REMOVED lines=15> */
.L_x_11874:
        /* <DEDUP_REMOVED lines=12> */
.L_x_11859:
[----:B------:R-:W-:Y:S05]  /*13530*/  BSYNC B0 ;  /* 0x0000000000007941 */ /* 0x000fea0003800000 */
.L_x_11858:
[----:B------:R-:W-:Y:S01]  /*13540*/  UIADD3 UR4, UR43, -0x3, URZ ;  /* 0xfffffffd2b047890 */ /* 0x000fe2000fffe03f */
[----:B------:R-:W-:Y:S02]  /*13550*/  IMAD.MOV.U32 R16, RZ, RZ, R6 ;  /* 0x000000ffff107224 */ /* 0x000fe400078e0006 */
[----:B------:R-:W-:-:S03]  /*13560*/  IMAD.MOV.U32 R23, RZ, RZ, R8 ;  /* 0x000000ffff177224 */ /* 0x000fc600078e0008 */
[----:B------:R-:W-:-:S07]  /*13570*/  IMAD.U32 R6, RZ, RZ, UR4 ;  /* 0x00000004ff067e24 */ /* 0x000fce000f8e00ff */
.L_x_11857:
[----:B------:R-:W-:Y:S01]  /*13580*/  ISETP.NE.AND P0, PT, R7, RZ, PT ;  /* 0x000000ff0700720c */ /* 0x000fe20003f05270 */
[----:B------:R-:W-:-:S12]  /*13590*/  BSSY B0, `(.L_x_11856) ;  /* 0x000015a000007945 */ /* 0x000fd80003800000 */
[----:B------:R-:W-:Y:S05]  /*135a0*/  @!P0 BRA `(.L_x_11875) ;  /* 0x0000001400608947 */ /* 0x000fea0003800000 */
[----:B------:R-:W-:-:S07]  /*135b0*/  IMAD.MOV.U32 R4, RZ, RZ, R18 ;  /* 0x000000ffff047224 */ /* 0x000fce00078e0012 */
.L_x_11910:
[----:B------:R-:W-:Y:S01]  /*135c0*/  ISETP.NE.AND P1, PT, R25, RZ, PT ;  /* 0x000000ff1900720c */ /* 0x000fe20003f25270 */
        /* <DEDUP_REMOVED lines=8> */
[----:B------:R-:W-:Y:S01]  /*13650*/  ISETP.NE.AND P1, PT, R26, RZ, PT ;  /* 0x000000ff1a00720c */ /* 0x000fe20003f25270 */
[----:B------:R-:W-:-:S12]  /*13660*/  IMAD.MOV.U32 R9, RZ, RZ, R6 ;  /* 0x000000ffff097224 */ /* 0x000fd800078e0006 */
[----:B------:R-:W-:Y:S05]  /*13670*/  @!P1 BRA `(.L_x_11878) ;  /* 0x00000000004c9947 */ /* 0x000fea0003800000 */
[----:B------:R-:W1:Y:S01]  /*13680*/  LDC R9, c[0x0][0x43c] ;  /* 0x00010f00ff097b82 */ /* 0x000e620000000800 */
[----:B------:R-:W-:Y:S01]  /*13690*/  ULDC.64 UR4, c[0x0][0x428] ;  /* 0x00010a0000047ab9 */ /* 0x000fe20000000a00 */
[----:B------:R-:W-:Y:S01]  /*136a0*/  ULDC.64 UR6, c[0x0][0x208] ;  /* 0x0000820000067ab9 */ /* 0x000fe20000000a00 */
[----:B-1----:R-:W-:-:S13]  /*136b0*/  ISETP.NE.AND P0, PT, R9, 0x1, PT ;  /* 0x000000010900780c */ /* 0x002fda0003f05270 */
[----:B0-----:R-:W0:Y:S02]  /*136c0*/  @P0 LDC.64 R2, c[0x0][0x440] ;  /* 0x00011000ff020b82 */ /* 0x001e240000000a00 */
        /* <DEDUP_REMOVED lines=14> */
.L_x_11878:
[----:B0-----:R-:W1:Y:S01]  /*137b0*/  S2R R2, SR_TID.X ;  /* 0x0000000000027919 */ /* 0x001e620000002100 */
[----:B------:R-:W-:Y:S01]  /*137c0*/  IMAD R3, R7, 0x8, R17 ;  /* 0x0000000807037824 */ /* 0x000fe200078e0211 */
[----:B------:R-:W-:Y:S01]  /*137d0*/  BSSY B2, `(.L_x_11879) ;  /* 0x0000006000027945 */ /* 0x000fe20003800000 */
[----:B-1----:R-:W-:Y:S02]  /*137e0*/  LOP3.LUT R5, R2, 0x7f, RZ, 0xc0, !PT ;  /* 0x0000007f02057812 */ /* 0x002fe400078ec0ff */
[----:B------:R-:W-:Y:S02]  /*137f0*/  SHF.L.U32 R2, R8, 0x1f, RZ ;  /* 0x0000001f08027819 */ /* 0x000fe400000006ff */
[----:B------:R-:W-:Y:S02]  /*13800*/  ISETP.NE.AND P1, PT, R5, RZ, PT ;  /* 0x000000ff0500720c */ /* 0x000fe40003f25270 */
[----:B------:R-:W0:Y:S02]  /*13810*/  SYNCS.PHASECHK.TRANS64.TRYWAIT P0, [R3+URZ+0x31c40], R2 ;  /* 0x031c4002030075a7 */ /* 0x000e24000800017f */
[----:B0-----:R-:W-:Y:S09]  /*13820*/  @!P0 BRA `(.L_x_11880) ;  /* 0x0000002800ec8947 */ /* 0x001ff20003800000 */
.L_x_11961:
[----:B------:R-:W-:Y:S05]  /*13830*/  BSYNC B2 ;  /* 0x0000000000027941 */ /* 0x000fea0003800000 */
.L_x_11879:
[----:B------:R-:W-:Y:S04]  /*13840*/  BSSY B2, `(.L_x_11881) ;  /* 0x0000007000027945 */ /* 0x000fe80003800000 */
[----:B------:R-:W-:Y:S05]  /*13850*/  @P1 BRA `(.L_x_11882) ;  /* 0x0000000000141947 */ /* 0x000fea0003800000 */
[----:B------:R-:W-:Y:S01]  /*13860*/  ISETP.NE.AND P0, PT, R29, RZ, PT ;  /* 0x000000ff1d00720c */ /* 0x000fe20003f05270 */
[----:B0-----:R-:W-:-:S04]  /*13870*/  IMAD.MOV.U32 R2, RZ, RZ, 0x6c00 ;  /* 0x00006c00ff027424 */ /* 0x001fc800078e00ff */
[----:B------:R1:W-:Y:S08]  /*13880*/  SYNCS.ARRIVE.TRANS64 RZ, [R3+URZ+0x31c30], R2 ;  /* 0x031c300203ff79a7 */ /* 0x0003f0000800003f */
[----:B------:R-:W-:Y:S05]  /*13890*/  @!P0 BRA `(.L_x_11882) ;  /* 0x0000000000048947 */ /* 0x000fea0003800000 */
[----:B------:R-:W-:Y:S01]  /*138a0*/  BPT.TRAP 0x1 ;  /* 0x000000040000795c */ /* 0x000fe20000300000 */
.L_x_11882:
[----:B------:R-:W-:Y:S05]  /*138b0*/  BSYNC B2 ;  /* 0x0000000000027941 */ /* 0x000fea0003800000 */
.L_x_11881:
[----:B------:R-:W-:Y:S01]  /*138c0*/  IMAD.MOV.U32 R5, RZ, RZ, RZ ;  /* 0x000000ffff057224 */ /* 0x000fe200078e00ff */
[----:B------:R-:W-:Y:S01]  /*138d0*/  UIADD3 UR4, UP0, UR38, 0x370, URZ ;  /* 0x0000037026047890 */ /* 0x000fe2000ff1e03f */
[----:B------:R-:W-:Y:S01]  /*138e0*/  IMAD R12, R7, 0x6c00, R17 ;  /* 0x00006c00070c7824 */ /* 0x000fe200078e0211 */
[----:B------:R-:W-:Y:S01]  /*138f0*/  PLOP3.LUT P0, PT, PT, PT, PT, 0x80, 0x0 ;  /* 0x000000000000781c */ /* 0x000fe20003f0f070 */
[----:B01----:R-:W-:Y:S01]  /*13900*/  VIADD R3, R3, 0x31c30 ;  /* 0x00031c3003037836 */ /* 0x003fe20000000000 */
[----:B------:R-:W-:Y:S01]  /*13910*/  R2UR UR10, R5 ;  /* 0x00000000050a72ca */ /* 0x000fe200000e0000 */
[----:B------:R-:W-:Y:S01]  /*13920*/  IMAD R2, R9, 0x90, RZ ;  /* 0x0000009009027824 */ /* 0x000fe200078e02ff */
[----:B------:R-:W-:Y:S01]  /*13930*/  UIADD3.X UR5, URZ, UR39, URZ, UP0, !UPT ;  /* 0x000000273f057290 */ /* 0x000fe200087fe43f */
[----:B------:R-:W-:Y:S01]  /*13940*/  VIADD R10, R12, 0x16a00 ;  /* 0x00016a000c0a7836 */ /* 0x000fe20000000000 */
[----:B------:R-:W-:Y:S01]  /*13950*/  UMOV UR6, 0x0 ;  /* 0x0000000000067882 */ /* 0x000fe20000000000 */
[----:B------:R-:W-:-:S10]  /*13960*/  UMOV UR7, 0x14f00000 ;  /* 0x14f0000000077882 */ /* 0x000fd40000000000 */
.L_x_11883:
        /* <DEDUP_REMOVED lines=16> */
.L_x_11884:
        /* <DEDUP_REMOVED lines=16> */
.L_x_11885:
        /* <DEDUP_REMOVED lines=15> */
.L_x_11962:
[----:B------:R-:W-:Y:S05]  /*13c60*/  BSYNC B2 ;  /* 0x0000000000027941 */ /* 0x000fea0003800000 */
.L_x_11886:
[----:B------:R-:W-:Y:S01]  /*13c70*/  BSSY B2, `(.L_x_11888) ;  /* 0x0000009000027945 */ /* 0x000fe20003800000 */
[----:B------:R-:W-:Y:S02]  /*13c80*/  IMAD.MOV.U32 R2, RZ, RZ, 0x0 ;  /* 0x00000000ff027424 */ /* 0x000fe400078e00ff */
[----:B------:R-:W-:Y:S01]  /*13c90*/  IMAD.MOV.U32 R3, RZ, RZ, 0x14f00000 ;  /* 0x14f00000ff037424 */ /* 0x000fe200078e00ff */
[----:B------:R-:W-:Y:S06]  /*13ca0*/  @P1 BRA `(.L_x_11889) ;  /* 0x0000000000141947 */ /* 0x000fec0003800000 */
[----:B------:R-:W-:Y:S01]  /*13cb0*/  ISETP.NE.AND P0, PT, R29, RZ, PT ;  /* 0x000000ff1d00720c */ /* 0x000fe20003f05270 */
[----:B------:R-:W-:-:S04]  /*13cc0*/  IMAD.MOV.U32 R13, RZ, RZ, 0x6c00 ;  /* 0x00006c00ff0d7424 */ /* 0x000fc800078e00ff */
[----:B------:R1:W-:Y:S08]  /*13cd0*/  SYNCS.ARRIVE.TRANS64 RZ, [R12+URZ+0x50], R13 ;  /* 0x0000500d0cff79a7 */ /* 0x0003f0000800003f */
[----:B------:R-:W-:Y:S05]  /*13ce0*/  @!P0 BRA `(.L_x_11889) ;  /* 0x0000000000048947 */ /* 0x000fea0003800000 */
[----:B------:R-:W-:Y:S01]  /*13cf0*/  BPT.TRAP 0x1 ;  /* 0x000000040000795c */ /* 0x000fe20000300000 */
.L_x_11889:
[----:B------:R-:W-:Y:S05]  /*13d00*/  BSYNC B2 ;  /* 0x0000000000027941 */ /* 0x000fea0003800000 */
.L_x_11888:
[----:B------:R-:W-:Y:S01]  /*13d10*/  R2UR UR6, R2 ;  /* 0x00000000020672ca */ /* 0x000fe200000e0000 */
[----:B------:R-:W-:Y:S01]  /*13d20*/  IMAD R16, R16, 0x6c00, R17 ;  /* 0x00006c0010107824 */ /* 0x000fe200078e0211 */
[----:B------:R-:W-:Y:S01]  /*13d30*/  R2UR UR7, R3 ;  /* 0x00000000030772ca */ /* 0x000fe200000e0000 */
[----:B------:R-:W-:Y:S01]  /*13d40*/  UIADD3 UR4, UP0, UR38, 0x470, URZ ;  /* 0x0000047026047890 */ /* 0x000fe2000ff1e03f */
[----:B------:R-:W-:Y:S01]  /*13d50*/  R2UR UR10, R5 ;  /* 0x00000000050a72ca */ /* 0x000fe200000e0000 */
[----:B------:R-:W-:Y:S01]  /*13d60*/  IMAD R5, R19, 0x90, RZ ;  /* 0x0000009013057824 */ /* 0x000fe200078e02ff */
[----:B------:R-:W-:Y:S01]  /*13d70*/  PLOP3.LUT P0, PT, PT, PT, PT, 0x80, 0x0 ;  /* 0x000000000000781c */ /* 0x000fe20003f0f070 */
[----:B01----:R-:W-:Y:S01]  /*13d80*/  VIADD R12, R12, 0x50 ;  /* 0x000000500c0c7836 */ /* 0x003fe20000000000 */
[----:B------:R-:W-:Y:S01]  /*13d90*/  UIADD3.X UR5, URZ, UR39, URZ, UP0, !UPT ;  /* 0x000000273f057290 */ /* 0x000fe200087fe43f */
[----:B------:R-:W-:-:S11]  /*13da0*/  VIADD R13, R16, 0x200 ;  /* 0x00000200100d7836 */ /* 0x000fd60000000000 */
.L_x_11890:
        /* <DEDUP_REMOVED lines=15> */
.L_x_11891:
        /* <DEDUP_REMOVED lines=15> */
.L_x_11892:
        /* <DEDUP_REMOVED lines=12> */
.L_x_11877:
[----:B------:R-:W-:Y:S05]  /*14050*/  BSYNC B1 ;  /* 0x0000000000017941 */ /* 0x000fea0003800000 */
.L_x_11876:
        /* <DEDUP_REMOVED lines=30> */
.L_x_11895:
        /* <DEDUP_REMOVED lines=8> */
.L_x_11963:
[----:B------:R-:W-:Y:S05]  /*142c0*/  BSYNC B2 ;  /* 0x0000000000027941 */ /* 0x000fea0003800000 */
.L_x_11896:
[----:B------:R-:W-:Y:S04]  /*142d0*/  BSSY B2, `(.L_x_11898) ;  /* 0x0000007000027945 */ /* 0x000fe80003800000 */
[----:B------:R-:W-:Y:S05]  /*142e0*/  @P1 BRA `(.L_x_11899) ;  /* 0x0000000000141947 */ /* 0x000fea0003800000 */
[----:B------:R-:W-:Y:S01]  /*142f0*/  ISETP.NE.AND P0, PT, R29, RZ, PT ;  /* 0x000000ff1d00720c */ /* 0x000fe20003f05270 */
[----:B0-----:R-:W-:-:S04]  /*14300*/  IMAD.MOV.U32 R3, RZ, RZ, 0x6c00 ;  /* 0x00006c00ff037424 */ /* 0x001fc800078e00ff */
[----:B------:R1:W-:Y:S08]  /*14310*/  SYNCS.ARRIVE.TRANS64 RZ, [R2+URZ+0x31c30], R3 ;  /* 0x031c300302ff79a7 */ /* 0x0003f0000800003f */
[----:B------:R-:W-:Y:S05]  /*14320*/  @!P0 BRA `(.L_x_11899) ;  /* 0x0000000000048947 */ /* 0x000fea0003800000 */
[----:B------:R-:W-:Y:S01]  /*14330*/  BPT.TRAP 0x1 ;  /* 0x000000040000795c */ /* 0x000fe20000300000 */
.L_x_11899:
[----:B------:R-:W-:Y:S05]  /*14340*/  BSYNC B2 ;  /* 0x0000000000027941 */ /* 0x000fea0003800000 */
.L_x_11898:
        /* <DEDUP_REMOVED lines=12> */
.L_x_11900:
        /* <DEDUP_REMOVED lines=16> */
.L_x_11901:
        /* <DEDUP_REMOVED lines=16> */
.L_x_11902:
        /* <DEDUP_REMOVED lines=15> */
.L_x_11964:
[----:B------:R-:W-:Y:S05]  /*14700*/  BSYNC B2 ;  /* 0x0000000000027941 */ /* 0x000fea0003800000 */
.L_x_11903:
        /* <DEDUP_REMOVED lines=9> */
.L_x_11906:
[----:B------:R-:W-:Y:S05]  /*147a0*/  BSYNC B2 ;  /* 0x0000000000027941 */ /* 0x000fea0003800000 */
.L_x_11905:
        /* <DEDUP_REMOVED lines=10> */
.L_x_11907:
        /* <DEDUP_REMOVED lines=15> */
.L_x_11908:
        /* <DEDUP_REMOVED lines=15> */
.L_x_11909:
        /* <DEDUP_REMOVED lines=12> */
.L_x_11894:
[----:B------:R-:W-:Y:S05]  /*14af0*/  BSYNC B1 ;  /* 0x0000000000017941 */ /* 0x000fea0003800000 */
.L_x_11893:
[C---:B------:R-:W-:Y:S01]  /*14b00*/  ISETP.GT.AND P0, PT, R6.reuse, 0x1, PT ;  /* 0x000000010600780c */ /* 0x040fe20003f04270 */
[----:B------:R-:W-:-:S12]  /*14b10*/  VIADD R6, R6, 0xfffffffe ;  /* 0xfffffffe06067836 */ /* 0x000fd80000000000 */
[----:B------:R-:W-:Y:S05]  /*14b20*/  @P0 BRA `(.L_x_11910) ;  /* 0xffffffe800a40947 */ /* 0x000fea000383ffff */
.L_x_11875:
[----:B------:R-:W-:Y:S05]  /*14b30*/  BSYNC B0 ;  /* 0x0000000000007941 */ /* 0x000fea0003800000 */
.L_x_11856:
        /* <DEDUP_REMOVED lines=8> */
[----:B------:R-:W1:Y:S01]  /*14bc0*/  FLO.U32 R0, UR4 ;  /* 0x0000000400007d00 */ /* 0x000e6200080e0000 */
[----:B------:R-:W-:Y:S01]  /*14bd0*/  ULDC.64 UR6, c[0x0][0x208] ;  /* 0x0000820000067ab9 */ /* 0x000fe20000000a00 */
        /* <DEDUP_REMOVED lines=8> */
.L_x_11912:
[----:B------:R-:W-:Y:S05]  /*14c60*/  BSYNC B0 ;  /* 0x0000000000007941 */ /* 0x000fea0003800000 */
.L_x_11911:
[----:B------:R-:W-:Y:S01]  /*14c70*/  ISETP.NE.AND P0, PT, R25, RZ, PT ;  /* 0x000000ff1900720c */ /* 0x000fe20003f05270 */
        /* <DEDUP_REMOVED lines=8> */
.L_x_11965:
[----:B------:R-:W-:Y:S05]  /*14d00*/  BSYNC B1 ;  /* 0x0000000000017941 */ /* 0x000fea0003800000 */
.L_x_11915:
[----:B------:R-:W-:Y:S04]  /*14d10*/  BSSY B1, `(.L_x_11917) ;  /* 0x0000007000017945 */ /* 0x000fe80003800000 */
[----:B------:R-:W-:Y:S05]  /*14d20*/  @P2 BRA `(.L_x_11918) ;  /* 0x0000000000142947 */ /* 0x000fea0003800000 */
[----:B------:R-:W-:Y:S01]  /*14d30*/  ISETP.NE.AND P0, PT, R29, RZ, PT ;  /* 0x000000ff1d00720c */ /* 0x000fe20003f05270 */
[----:B-1----:R-:W-:-:S04]  /*14d40*/  IMAD.MOV.U32 R0, RZ, RZ, 0x6c00 ;  /* 0x00006c00ff007424 */ /* 0x002fc800078e00ff */
[----:B------:R2:W-:Y:S08]  /*14d50*/  SYNCS.ARRIVE.TRANS64 RZ, [R3+URZ+0x31c50], R0 ;  /* 0x031c500003ff79a7 */ /* 0x0005f0000800003f */
[----:B------:R-:W-:Y:S05]  /*14d60*/  @!P0 BRA `(.L_x_11918) ;  /* 0x0000000000048947 */ /* 0x000fea0003800000 */
[----:B------:R-:W-:Y:S01]  /*14d70*/  BPT.TRAP 0x1 ;  /* 0x000000040000795c */ /* 0x000fe20000300000 */
.L_x_11918:
[----:B------:R-:W-:Y:S05]  /*14d80*/  BSYNC B1 ;  /* 0x0000000000017941 */ /* 0x000fea0003800000 */
.L_x_11917:
[----:B-12---:R-:W-:Y:S01]  /*14d90*/  IMAD R0, R16, 0x6c00, R17 ;  /* 0x00006c0010007824 */ /* 0x006fe200078e0211 */
        /* <DEDUP_REMOVED lines=9> */
.L_x_11919:
        /* <DEDUP_REMOVED lines=15> */
.L_x_11920:
        /* <DEDUP_REMOVED lines=15> */
.L_x_11921:
        /* <DEDUP_REMOVED lines=10> */
.L_x_11914:
[----:B------:R-:W-:Y:S05]  /*150b0*/  BSYNC B0 ;  /* 0x0000000000007941 */ /* 0x000fea0003800000 */
.L_x_11913:
[----:B------:R-:W-:-:S05]  /*150c0*/  VIADD R16, R16, 0x1 ;  /* 0x0000000110107836 */ /* 0x000fca0000000000 */
[----:B------:R-:W-:-:S04]  /*150d0*/  ISETP.NE.AND P0, PT, R16, 0x2, PT ;  /* 0x000000021000780c */ /* 0x000fc80003f05270 */
[----:B------:R-:W-:Y:S02]  /*150e0*/  SEL R0, RZ, 0x1, P0 ;  /* 0x00000001ff007807 */ /* 0x000fe40000000000 */
[----:B------:R-:W-:Y:S02]  /*150f0*/  SEL R16, R16, RZ, P0 ;  /* 0x000000ff10107207 */ /* 0x000fe40000000000 */
[----:B------:R-:W-:-:S07]  /*15100*/  LOP3.LUT R23, R23, R0, RZ, 0x3c, !PT ;  /* 0x0000000017177212 */ /* 0x000fce00078e3cff */
.L_x_11838:
[----:B------:R-:W-:Y:S05]  /*15110*/  BSYNC B7 ;  /* 0x0000000000077941 */ /* 0x000fea0003800000 */
.L_x_11836:
[----:B------:R-:W2:Y:S02]  /*15120*/  LDL R0, [R1+0x4] ;  /* 0x0000040001007983 */ /* 0x000ea40000100800 */
[----:B--2---:R-:W-:-:S13]  /*15130*/  ISETP.NE.AND P0, PT, R0, RZ, PT ;  /* 0x000000ff0000720c */ /* 0x004fda0003f05270 */
        /* <DEDUP_REMOVED lines=10> */
.L_x_11922:
[----:B------:R-:W-:-:S03]  /*151e0*/  UMOV UR4, 0xffffffff ;  /* 0xffffffff00047882 */ /* 0x000fc60000000000 */
[----:B------:R-:W-:Y:S05]  /*151f0*/  BRA.DIV UR4, `(.L_x_11924) ;  /* 0x0000001204dc7947 */ /* 0x000fea000b800000 */
[----:B------:R1:W2:Y:S02]  /*15200*/  SHFL.IDX PT, R14, R28, RZ, 0x1f ;  /* 0x00001fff1c0e7589 */ /* 0x0002a400000e0000 */
.L_x_11968:
        /* <DEDUP_REMOVED lines=8> */
.L_x_11923:
[----:B------:R-:W-:Y:S02]  /*15290*/  ULDC UR4, c[0x0][0xc38] ;  /* 0x00030e0000047ab9 */ /* 0x000fe40000000800 */
[----:B-1----:R-:W-:-:S13]  /*152a0*/  ISETP.GE.AND P0, PT, R28, UR4, PT ;  /* 0x000000041c007c0c */ /* 0x002fda000bf06270 */
[----:B------:R-:W-:Y:S05]  /*152b0*/  @!P0 BRA `(.L_x_11925) ;  /* 0xffffffb800c08947 */ /* 0x000fea000383ffff */
.L_x_11833:
[----:B------:R-:W2:Y:S01]  /*152c0*/  LDL.LU R0, [R1] ;  /* 0x0000000001007983 */ /* 0x000ea20000300800 */
[----:B------:R-:W-:Y:S01]  /*152d0*/  BSSY B0, `(.L_x_11926) ;  /* 0x000000b000007945 */ /* 0x000fe20003800000 */
[----:B------:R-:W1:Y:S01]  /*152e0*/  S2R R5, SR_CgaCtaId ;  /* 0x0000000000057919 */ /* 0x000e620000008800 */
[----:B--2---:R-:W-:-:S05]  /*152f0*/  VIADD R0, R0, 0x1 ;  /* 0x0000000100007836 */ /* 0x004fca0000000000 */
        /* <DEDUP_REMOVED lines=8> */
.L_x_11969:
[----:B------:R-:W-:Y:S05]  /*15380*/  BSYNC B0 ;  /* 0x0000000000007941 */ /* 0x000fea0003800000 */
.L_x_11926:
[----:B------:R-:W-:-:S03]  /*15390*/  UMOV UR4, 0xffffffff ;  /* 0xffffffff00047882 */ /* 0x000fc60000000000 */
[----:B------:R-:W-:Y:S05]  /*153a0*/  BRA.DIV UR4, `(.L_x_11928) ;  /* 0x0000001204ac7947 */ /* 0x000fea000b800000 */
[----:B-1----:R-:W1:Y:S02]  /*153b0*/  S2R R0, SR_TID.X ;  /* 0x0000000000007919 */ /* 0x002e640000002100 */
[----:B-1----:R-:W-:-:S04]  /*153c0*/  SHF.R.U32.HI R0, RZ, 0x5, R0 ;  /* 0x00000005ff007819 */ /* 0x002fc80000011600 */
[----:B------:R-:W-:-:S05]  /*153d0*/  LOP3.LUT R0, R0, 0x3, RZ, 0xc0, !PT ;  /* 0x0000000300007812 */ /* 0x000fca00078ec0ff */
[----:B------:R1:W2:Y:S02]  /*153e0*/  SHFL.IDX PT, R14, R0, RZ, 0x1f ;  /* 0x00001fff000e7589 */ /* 0x0002a400000e0000 */
.L_x_11972:
[----:B--2---:R-:W-:Y:S01]  /*153f0*/  ISETP.NE.AND P0, PT, R14, RZ, PT ;  /* 0x000000ff0e00720c */ /* 0x004fe20003f05270 */
[----:B------:R-:W-:-:S12]  /*15400*/  BSSY B0, `(.L_x_11929) ;  /* 0x0000026000007945 */ /* 0x000fd80003800000 */
[----:B------:R-:W-:Y:S05]  /*15410*/  @P0 BRA `(.L_x_11930) ;  /* 0x0000000000900947 */ /* 0x000fea0003800000 */
[----:B------:R-:W-:-:S03]  /*15420*/  UMOV UR4, 0xffffffff ;  /* 0xffffffff00047882 */ /* 0x000fc60000000000 */
[----:B------:R-:W-:Y:S05]  /*15430*/  BRA.DIV UR4, `(.L_x_11931) ;  /* 0x0000001204bc7947 */ /* 0x000fea000b800000 */
[----:B------:R-:W-:-:S13]  /*15440*/  ELECT P6, URZ, PT ;  /* 0x00000000003f782f */ /* 0x000fda00038c0000 */
.L_x_11975:
        /* <DEDUP_REMOVED lines=8> */
.L_x_11932:
        /* <DEDUP_REMOVED lines=12> */
.L_x_11976:
[----:B------:R-:W2:Y:S02]  /*15590*/  SYNCS.PHASECHK.TRANS64.TRYWAIT P0, [R3+URZ], R0 ;  /* 0x00000000030075a7 */ /* 0x000ea4000800017f */
[----:B--2---:R-:W-:Y:S05]  /*155a0*/  @!P0 BRA `(.L_x_11934) ;  /* 0x0000001000948947 */ /* 0x004fea0003800000 */
.L_x_11977:
[----:B------:R-:W-:Y:S05]  /*155b0*/  @!P2 BRA `(.L_x_11935) ;  /* 0x000000000004a947 */ /* 0x000fea0003800000 */
[----:B------:R-:W-:Y:S01]  /*155c0*/  BPT.TRAP 0x1 ;  /* 0x000000040000795c */ /* 0x000fe20000300000 */
.L_x_11935:
[----:B--2---:R-:W-:-:S04]  /*155d0*/  VIADD R3, R7, 0x31c60 ;  /* 0x00031c6007037836 */ /* 0x004fc80000000000 */
[----:B-1----:R-:W-:-:S04]  /*155e0*/  IMAD R5, R16, 0x8, R3 ;  /* 0x0000000810057824 */ /* 0x002fc800078e0203 */
[----:B------:R-:W1:Y:S02]  /*155f0*/  SYNCS.PHASECHK.TRANS64.TRYWAIT P0, [R5+URZ], R4 ;  /* 0x00000004050075a7 */ /* 0x000e64000800017f */
[----:B-1----:R-:W-:Y:S05]  /*15600*/  @!P0 BRA `(.L_x_11936) ;  /* 0x0000001000908947 */ /* 0x002fea0003800000 */
.L_x_11978:
[----:B------:R-:W-:-:S07]  /*15610*/  IMAD R3, R6, 0x8, R3 ;  /* 0x0000000806037824 */ /* 0x000fce00078e0203 */
.L_x_11937:
[----:B--2---:R2:W3:Y:S02]  /*15620*/  SYNCS.PHASECHK.TRANS64.TRYWAIT P0, [R3+URZ], R0 ;  /* 0x00000000030075a7 */ /* 0x0044e4000800017f */
[----:B---3--:R-:W-:Y:S05]  /*15630*/  @!P0 NANOSLEEP.SYNCS 0x989680 ;  /* 0x009896800000895d */ /* 0x008fea0003900000 */
[----:B------:R-:W3:Y:S02]  /*15640*/  @!P0 SYNCS.PHASECHK.TRANS64 P0, [R3+URZ], R0 ;  /* 0x00000000030085a7 */ /* 0x000ee4000800007f */
[----:B---3--:R-:W-:Y:S05]  /*15650*/  @!P0 BRA `(.L_x_11937) ;  /* 0xfffffffc00f08947 */ /* 0x008fea000383ffff */
.L_x_11930:
[----:B------:R-:W-:Y:S05]  /*15660*/  BSYNC B0 ;  /* 0x0000000000007941 */ /* 0x000fea0003800000 */
.L_x_11929:
[----:B------:R-:W-:Y:S05]  /*15670*/  EXIT ;  /* 0x000000000000794d */ /* 0x000fea0003800000 */
.L_x_11794:
[----:B0-----:R-:W-:-:S04]  /*15680*/  IMAD.U32 R3, RZ, RZ, UR37 ;  /* 0x00000025ff037e24 */ /* 0x001fc8000f8e00ff */
[----:B------:R0:W1:Y:S03]  /*15690*/  SYNCS.PHASECHK.TRANS64.TRYWAIT P1, [R3+URZ+0x31c00], R0 ;  /* 0x031c0000030075a7 */ /* 0x000066000802017f */
[----:B-1----:R-:W-:Y:S05]  /*156a0*/  @!P1 NANOSLEEP.SYNCS 0x989680 ;  /* 0x009896800000995d */ /* 0x002fea0003900000 */
[----:B------:R-:W1:Y:S02]  /*156b0*/  @!P1 SYNCS.PHASECHK.TRANS64 P1, [R3+URZ+0x31c00], R0 ;  /* 0x031c0000030095a7 */ /* 0x000e64000802007f */
[----:B-1----:R-:W-:Y:S05]  /*156c0*/  @!P1 BRA `(.L_x_11794) ;  /* 0xfffffffc00ec9947 */ /* 0x002fea000383ffff */
[----:B------:R-:W-:Y:S05]  /*156d0*/  BRA `(.L_x_11938) ;  /* 0xfffffec000607947 */ /* 0x000fea000383ffff */
.L_x_11798:
[----:B-1----:R1:W2:Y:S02]  /*156e0*/  SYNCS.PHASECHK.TRANS64.TRYWAIT P2, [R0+URZ+0x31c30], R3 ;  /* 0x031c3003000075a7 */ /* 0x0022a4000804017f */
[----:B--2---:R-:W-:Y:S05]  /*156f0*/  @!P2 NANOSLEEP.SYNCS 0x989680 ;  /* 0x009896800000a95d */ /* 0x004fea0003900000 */
[----:B------:R-:W2:Y:S02]  /*15700*/  @!P2 SYNCS.PHASECHK.TRANS64 P2, [R0+URZ+0x31c30], R3 ;  /* 0x031c30030000a5a7 */ /* 0x000ea4000804007f */
[----:B--2---:R-:W-:Y:S05]  /*15710*/  @!P2 BRA `(.L_x_11798) ;  /* 0xfffffffc00f0a947 */ /* 0x004fea000383ffff */
[----:B------:R-:W-:Y:S05]  /*15720*/  BRA `(.L_x_11797) ;  /* 0xfffffec000847947 */ /* 0x000fea000383ffff */
.L_x_11803:
[----:B-1----:R-:W-:-:S04]  /*15730*/  IMAD.U32 R8, RZ, RZ, UR4 ;  /* 0x00000004ff087e24 */ /* 0x002fc8000f8e00ff */
[----:B------:R1:W2:Y:S03]  /*15740*/  SYNCS.PHASECHK.TRANS64.TRYWAIT P3, [R8+URZ+0x31c30], R7 ;  /* 0x031c3007080075a7 */ /* 0x0002a6000806017f */
[----:B--2---:R-:W-:Y:S05]  /*15750*/  @!P3 NANOSLEEP.SYNCS 0x989680 ;  /* 0x009896800000b95d */ /* 0x004fea0003900000 */
[----:B------:R-:W2:Y:S02]  /*15760*/  @!P3 SYNCS.PHASECHK.TRANS64 P3, [R8+URZ+0x31c30], R7 ;  /* 0x031c30070800b5a7 */ /* 0x000ea4000806007f */
[----:B--2---:R-:W-:Y:S05]  /*15770*/  @!P3 BRA `(.L_x_11803) ;  /* 0xfffffffc00ecb947 */ /* 0x004fea000383ffff */
[----:B------:R-:W-:Y:S05]  /*15780*/  BRA `(.L_x_11800) ;  /* 0xffffff04007c7947 */ /* 0x000fea000383ffff */
.L_x_11807:
[----:B-1----:R-:W-:-:S04]  /*15790*/  IMAD.U32 R8, RZ, RZ, UR4 ;  /* 0x00000004ff087e24 */ /* 0x002fc8000f8e00ff */
[----:B------:R1:W2:Y:S03]  /*157a0*/  SYNCS.PHASECHK.TRANS64.TRYWAIT P3, [R8+URZ+0x31c50], R7 ;  /* 0x031c5007080075a7 */ /* 0x0002a6000806017f */
[----:B--2---:R-:W-:Y:S05]  /*157b0*/  @!P3 NANOSLEEP.SYNCS 0x989680 ;  /* 0x009896800000b95d */ /* 0x004fea0003900000 */
[----:B------:R-:W2:Y:S02]  /*157c0*/  @!P3 SYNCS.PHASECHK.TRANS64 P3, [R8+URZ+0x31c50], R7 ;  /* 0x031c50070800b5a7 */ /* 0x000ea4000806007f */
[----:B--2---:R-:W-:Y:S05]  /*157d0*/  @!P3 BRA `(.L_x_11807) ;  /* 0xfffffffc00ecb947 */ /* 0x004fea000383ffff */
[----:B------:R-:W-:Y:S05]  /*157e0*/  BRA `(.L_x_11804) ;  /* 0xffffff1c00187947 */ /* 0x000fea000383ffff */
.L_x_11813:
[----:B--2---:R-:W-:-:S04]  /*157f0*/  IMAD.U32 R7, RZ, RZ, UR4 ;  /* 0x00000004ff077e24 */ /* 0x004fc8000f8e00ff */
[----:B------:R2:W3:Y:S03]  /*15800*/  SYNCS.PHASECHK.TRANS64.TRYWAIT P2, [R7+URZ+0x31c30], R6 ;  /* 0x031c3006070075a7 */ /* 0x0004e6000804017f */
[----:B---3--:R-:W-:Y:S05]  /*15810*/  @!P2 NANOSLEEP.SYNCS 0x989680 ;  /* 0x009896800000a95d */ /* 0x008fea0003900000 */
[----:B------:R-:W3:Y:S02]  /*15820*/  @!P2 SYNCS.PHASECHK.TRANS64 P2, [R7+URZ+0x31c30], R6 ;  /* 0x031c30060700a5a7 */ /* 0x000ee4000804007f */
[----:B---3--:R-:W-:Y:S05]  /*15830*/  @!P2 BRA `(.L_x_11813) ;  /* 0xfffffffc00eca947 */ /* 0x008fea000383ffff */
[----:B------:R-:W-:Y:S05]  /*15840*/  BRA `(.L_x_11810) ;  /* 0xffffff5000207947 */ /* 0x000fea000383ffff */
.L_x_11817:
[----:B-1----:R-:W-:-:S04]  /*15850*/  IMAD.U32 R7, RZ, RZ, UR4 ;  /* 0x00000004ff077e24 */ /* 0x002fc8000f8e00ff */
[----:B------:R1:W2:Y:S03]  /*15860*/  SYNCS.PHASECHK.TRANS64.TRYWAIT P2, [R7+URZ+0x31c50], R6 ;  /* 0x031c5006070075a7 */ /* 0x0002a6000804017f */
[----:B--2---:R-:W-:Y:S05]  /*15870*/  @!P2 NANOSLEEP.SYNCS 0x989680 ;  /* 0x009896800000a95d */ /* 0x004fea0003900000 */
[----:B------:R-:W2:Y:S02]  /*15880*/  @!P2 SYNCS.PHASECHK.TRANS64 P2, [R7+URZ+0x31c50], R6 ;  /* 0x031c50060700a5a7 */ /* 0x000ea4000804007f */
[----:B--2---:R-:W-:Y:S05]  /*15890*/  @!P2 BRA `(.L_x_11817) ;  /* 0xfffffffc00eca947 */ /* 0x004fea000383ffff */
[----:B------:R-:W-:Y:S05]  /*158a0*/  BRA `(.L_x_11814) ;  /* 0xffffff6400bc7947 */ /* 0x000fea000383ffff */
.L_x_11822:
[----:B---3--:R-:W-:-:S04]  /*158b0*/  IMAD.U32 R5, RZ, RZ, UR5 ;  /* 0x00000005ff057e24 */ /* 0x008fc8000f8e00ff */
[----:B------:R3:W4:Y:S03]  /*158c0*/  SYNCS.PHASECHK.TRANS64.TRYWAIT P0, [R5+URZ+0x31c50], R4 ;  /* 0x031c5004050075a7 */ /* 0x000726000800017f */
[----:B----4-:R-:W-:Y:S05]  /*158d0*/  @!P0 NANOSLEEP.SYNCS 0x989680 ;  /* 0x009896800000895d */ /* 0x010fea0003900000 */
[----:B------:R-:W4:Y:S02]  /*158e0*/  @!P0 SYNCS.PHASECHK.TRANS64 P0, [R5+URZ+0x31c50], R4 ;  /* 0x031c5004050085a7 */ /* 0x000f24000800007f */
[----:B----4-:R-:W-:Y:S05]  /*158f0*/  @!P0 BRA `(.L_x_11822) ;  /* 0xfffffffc00ec8947 */ /* 0x010fea000383ffff */
[----:B------:R-:W-:Y:S05]  /*15900*/  BRA `(.L_x_11821) ;  /* 0xffffff8c00e07947 */ /* 0x000fea000383ffff */
.L_x_11844:
[----:B------:R-:W-:Y:S02]  /*15910*/  IMAD.MOV.U32 R13, RZ, RZ, R20 ;  /* 0x000000ffff0d7224 */ /* 0x000fe400078e0014 */
[----:B------:R-:W-:Y:S02]  /*15920*/  IMAD.MOV.U32 R12, RZ, RZ, RZ ;  /* 0x000000ffff0c7224 */ /* 0x000fe400078e00ff */
[----:B------:R-:W-:Y:S02]  /*15930*/  IMAD.MOV.U32 R11, RZ, RZ, 0x1f ;  /* 0x0000001fff0b7424 */ /* 0x000fe400078e00ff */
[----:B------:R-:W-:-:S07]  /*15940*/  IMAD.MOV.U32 R15, RZ, RZ, -0x1 ;  /* 0xffffffffff0f7424 */ /* 0x000fce00078e00ff */
[----:B------:R-:W-:Y:S05]  /*15950*/  WARPSYNC.COLLECTIVE R15, `(.L_x_11939) ;  /* 0x000000000f087348 */ /* 0x000fea0003c00000 */
[----:B------:R0:W1:Y:S02]  /*15960*/  SHFL.IDX P6, R14, R13, R12, R11 ;  /* 0x0000000c0d0e7389 */ /* 0x00006400000c000b */
[----:B01----:R-:W-:Y:S01]  /*15970*/  ENDCOLLECTIVE ;  /* 0x000000000000791b */ /* 0x003fe20003800000 */
.L_x_11939:
[----:B------:R-:W-:Y:S05]  /*15980*/  BRA `(.L_x_11940) ;  /* 0xffffffbc00c47947 */ /* 0x000fea000383ffff */
.L_x_11846:
[----:B------:R-:W-:Y:S01]  /*15990*/  BSSY B0, `(.L_x_11941) ;  /* 0x0000006000007945 */ /* 0x000fe20003800000 */
[----:B------:R-:W-:-:S07]  /*159a0*/  IMAD.MOV.U32 R15, RZ, RZ, -0x1 ;  /* 0xffffffffff0f7424 */ /* 0x000fce00078e00ff */
[----:B0-----:R-:W-:Y:S05]  /*159b0*/  WARPSYNC.COLLECTIVE R15, `(.L_x_11942) ;  /* 0x000000000f0c7348 */ /* 0x001fea0003c00000 */
[----:B------:R-:W-:Y:S02]  /*159c0*/  ELECT P6, UR62, PT ;  /* 0x00000000003e782f */ /* 0x000fe400038c0000 */
[----:B------:R-:W-:Y:S01]  /*159d0*/  MOV R14, UR62 ;  /* 0x0000003e000e7c02 */ /* 0x000fe20008000f00 */
[----:B0-----:R-:W-:Y:S10]  /*159e0*/  ENDCOLLECTIVE ;  /* 0x000000000000791b */ /* 0x001ff40003800000 */
.L_x_11942:
[----:B------:R-:W-:Y:S05]  /*159f0*/  BSYNC B0 ;  /* 0x0000000000007941 */ /* 0x000fea0003800000 */
.L_x_11941:
[----:B------:R-:W-:Y:S05]  /*15a00*/  BRA `(.L_x_11943) ;  /* 0xffffffbc00c07947 */ /* 0x000fea000383ffff */
.L_x_11848:
[----:B-1----:R1:W2:Y:S02]  /*15a10*/  SYNCS.PHASECHK.TRANS64.TRYWAIT P0, [R3+URZ+0x31c40], R0 ;  /* 0x031c4000030075a7 */ /* 0x0022a4000800017f */
[----:B--2---:R-:W-:Y:S05]  /*15a20*/  @!P0 NANOSLEEP.SYNCS 0x989680 ;  /* 0x009896800000895d */ /* 0x004fea0003900000 */
[----:B------:R-:W2:Y:S02]  /*15a30*/  @!P0 SYNCS.PHASECHK.TRANS64 P0, [R3+URZ+0x31c40], R0 ;  /* 0x031c4000030085a7 */ /* 0x000ea4000800007f */
[----:B--2---:R-:W-:Y:S05]  /*15a40*/  @!P0 BRA `(.L_x_11848) ;  /* 0xfffffffc00f08947 */ /* 0x004fea000383ffff */
[----:B------:R-:W-:Y:S05]  /*15a50*/  BRA `(.L_x_11944) ;  /* 0xffffffc000207947 */ /* 0x000fea000383ffff */
.L_x_11852:
[----:B------:R-:W-:Y:S02]  /*15a60*/  IMAD.MOV.U32 R13, RZ, RZ, R4 ;  /* 0x000000ffff0d7224 */ /* 0x000fe400078e0004 */
[----:B------:R-:W-:Y:S02]  /*15a70*/  IMAD.MOV.U32 R12, RZ, RZ, RZ ;  /* 0x000000ffff0c7224 */ /* 0x000fe400078e00ff */
[----:B------:R-:W-:Y:S02]  /*15a80*/  IMAD.MOV.U32 R11, RZ, RZ, 0x1c1f ;  /* 0x00001c1fff0b7424 */ /* 0x000fe400078e00ff */
[----:B------:R-:W-:Y:S02]  /*15a90*/  IMAD.MOV.U32 R15, RZ, RZ, -0x1 ;  /* 0xffffffffff0f7424 */ /* 0x000fe400078e00ff */
[----:B------:R-:W-:-:S07]  /*15aa0*/  IMAD.U32 R6, RZ, RZ, UR44 ;  /* 0x0000002cff067e24 */ /* 0x000fce000f8e00ff */
[----:B------:R-:W-:Y:S05]  /*15ab0*/  WARPSYNC.COLLECTIVE R15, `(.L_x_11945) ;  /* 0x000000000f087348 */ /* 0x000fea0003c00000 */
[----:B------:R0:W1:Y:S02]  /*15ac0*/  SHFL.IDX P6, R14, R13, R12, R11 ;  /* 0x0000000c0d0e7389 */ /* 0x00006400000c000b */
[----:B01----:R-:W-:Y:S01]  /*15ad0*/  ENDCOLLECTIVE ;  /* 0x000000000000791b */ /* 0x003fe20003800000 */
.L_x_11945:
[----:B------:R-:W-:-:S04]  /*15ae0*/  IMAD R6, R6, 0xc0, R21 ;  /* 0x000000c006067824 */ /* 0x000fc800078e0215 */
[----:B------:R-:W-:Y:S02]  /*15af0*/  VIADD R10, R6, 0x20 ;  /* 0x00000020060a7836 */ /* 0x000fe40000000000 */
[----:B------:R-:W-:Y:S02]  /*15b00*/  IMAD.MOV.U32 R13, RZ, RZ, R0 ;  /* 0x000000ffff0d7224 */ /* 0x000fe400078e0000 */
[----:B------:R-:W-:-:S07]  /*15b10*/  IMAD.MOV.U32 R2, RZ, RZ, R14 ;  /* 0x000000ffff027224 */ /* 0x000fce00078e000e */
[----:B------:R-:W-:Y:S05]  /*15b20*/  WARPSYNC.COLLECTIVE R15, `(.L_x_11946) ;  /* 0x000000000f087348 */ /* 0x000fea0003c00000 */
[----:B------:R0:W1:Y:S02]  /*15b30*/  SHFL.IDX P6, R14, R13, R12, R11 ;  /* 0x0000000c0d0e7389 */ /* 0x00006400000c000b */
[----:B01----:R-:W-:Y:S01]  /*15b40*/  ENDCOLLECTIVE ;  /* 0x000000000000791b */ /* 0x003fe20003800000 */
.L_x_11946:
        /* <DEDUP_REMOVED lines=23> */
.L_x_11947:
[----:B------:R-:W-:Y:S02]  /*15cc0*/  IMAD.MOV.U32 R13, RZ, RZ, R0 ;  /* 0x000000ffff0d7224 */ /* 0x000fe400078e0000 */
[----:B------:R-:W-:-:S07]  /*15cd0*/  IMAD.MOV.U32 R2, RZ, RZ, R14 ;  /* 0x000000ffff027224 */ /* 0x000fce00078e000e */
[----:B------:R-:W-:Y:S05]  /*15ce0*/  WARPSYNC.COLLECTIVE R15, `(.L_x_11948) ;  /* 0x000000000f087348 */ /* 0x000fea0003c00000 */
[----:B------:R0:W1:Y:S02]  /*15cf0*/  SHFL.IDX P6, R14, R13, R12, R11 ;  /* 0x0000000c0d0e7389 */ /* 0x00006400000c000b */
[----:B01----:R-:W-:Y:S01]  /*15d00*/  ENDCOLLECTIVE ;  /* 0x000000000000791b */ /* 0x003fe20003800000 */
.L_x_11948:
        /* <DEDUP_REMOVED lines=19> */
.L_x_11949:
[----:B------:R-:W-:Y:S02]  /*15e40*/  IMAD.MOV.U32 R13, RZ, RZ, R0 ;  /* 0x000000ffff0d7224 */ /* 0x000fe400078e0000 */
[----:B------:R-:W-:-:S07]  /*15e50*/  IMAD.MOV.U32 R2, RZ, RZ, R14 ;  /* 0x000000ffff027224 */ /* 0x000fce00078e000e */
[----:B------:R-:W-:Y:S05]  /*15e60*/  WARPSYNC.COLLECTIVE R15, `(.L_x_11950) ;  /* 0x000000000f087348 */ /* 0x000fea0003c00000 */
[----:B------:R0:W1:Y:S02]  /*15e70*/  SHFL.IDX P6, R14, R13, R12, R11 ;  /* 0x0000000c0d0e7389 */ /* 0x00006400000c000b */
[----:B01----:R-:W-:Y:S01]  /*15e80*/  ENDCOLLECTIVE ;  /* 0x000000000000791b */ /* 0x003fe20003800000 */
.L_x_11950:
        /* <DEDUP_REMOVED lines=18> */
.L_x_11951:
[----:B------:R-:W-:Y:S02]  /*15fb0*/  IMAD.MOV.U32 R13, RZ, RZ, R0 ;  /* 0x000000ffff0d7224 */ /* 0x000fe400078e0000 */
[----:B------:R-:W-:-:S05]  /*15fc0*/  VIADD R0, R6, 0x60 ;  /* 0x0000006006007836 */ /* 0x000fca0000000000 */
[----:B------:R-:W-:Y:S01]  /*15fd0*/  ISETP.GE.AND P4, PT, R0, R5, PT ;  /* 0x000000050000720c */ /* 0x000fe20003f86270 */
[----:B------:R-:W-:Y:S02]  /*15fe0*/  VIADD R0, R6, 0x80 ;  /* 0x0000008006007836 */ /* 0x000fe40000000000 */
[----:B------:R-:W-:-:S10]  /*15ff0*/  IMAD.MOV.U32 R4, RZ, RZ, R14 ;  /* 0x000000ffff047224 */ /* 0x000fd400078e000e */
[----:B------:R-:W-:Y:S05]  /*16000*/  WARPSYNC.COLLECTIVE R15, `(.L_x_11952) ;  /* 0x000000000f087348 */ /* 0x000fea0003c00000 */
[----:B------:R0:W1:Y:S02]  /*16010*/  SHFL.IDX P6, R14, R13, R12, R11 ;  /* 0x0000000c0d0e7389 */ /* 0x00006400000c000b */
[----:B01----:R-:W-:Y:S01]  /*16020*/  ENDCOLLECTIVE ;  /* 0x000000000000791b */ /* 0x003fe20003800000 */
.L_x_11952:
[----:B------:R-:W-:Y:S01]  /*16030*/  ULDC.64 UR4, c[0x0][0x208] ;  /* 0x0000820000047ab9 */ /* 0x000fe20000000a00 */
[----:B------:R-:W-:Y:S02]  /*16040*/  IMAD.MOV.U32 R13, RZ, RZ, R7 ;  /* 0x000000ffff0d7224 */ /* 0x000fe400078e0007 */
[----:B------:R-:W-:Y:S01]  /*16050*/  IMAD.MOV.U32 R12, RZ, RZ, RZ ;  /* 0x000000ffff0c7224 */ /* 0x000fe200078e00ff */
        /* <DEDUP_REMOVED lines=14> */
.L_x_11953:
[----:B------:R-:W-:Y:S02]  /*16140*/  IMAD.MOV.U32 R13, RZ, RZ, R8 ;  /* 0x000000ffff0d7224 */ /* 0x000fe400078e0008 */
[----:B------:R-:W-:-:S07]  /*16150*/  IMAD.MOV.U32 R0, RZ, RZ, R14 ;  /* 0x000000ffff007224 */ /* 0x000fce00078e000e */
[----:B------:R-:W-:Y:S05]  /*16160*/  WARPSYNC.COLLECTIVE R15, `(.L_x_11954) ;  /* 0x000000000f087348 */ /* 0x000fea0003c00000 */
[----:B------:R0:W1:Y:S02]  /*16170*/  SHFL.IDX P6, R14, R13, R12, R11 ;  /* 0x0000000c0d0e7389 */ /* 0x00006400000c000b */
[----:B01----:R-:W-:Y:S01]  /*16180*/  ENDCOLLECTIVE ;  /* 0x000000000000791b */ /* 0x003fe20003800000 */
.L_x_11954:
[----:B------:R-:W-:Y:S01]  /*16190*/  ULDC.64 UR4, c[0x0][0x208] ;  /* 0x0000820000047ab9 */ /* 0x000fe20000000a00 */
[----:B------:R-:W-:Y:S02]  /*161a0*/  IMAD.MOV.U32 R13, RZ, RZ, R7 ;  /* 0x000000ffff0d7224 */ /* 0x000fe400078e0007 */
[----:B------:R-:W-:Y:S01]  /*161b0*/  IMAD.MOV.U32 R12, RZ, RZ, 0x1 ;  /* 0x00000001ff0c7424 */ /* 0x000fe200078e00ff */
        /* <DEDUP_REMOVED lines=13> */
.L_x_11955:
[----:B------:R-:W-:Y:S02]  /*16290*/  IMAD.MOV.U32 R13, RZ, RZ, R8 ;  /* 0x000000ffff0d7224 */ /* 0x000fe400078e0008 */
[----:B------:R-:W-:-:S07]  /*162a0*/  IMAD.MOV.U32 R7, RZ, RZ, R14 ;  /* 0x000000ffff077224 */ /* 0x000fce00078e000e */
[----:B------:R-:W-:Y:S05]  /*162b0*/  WARPSYNC.COLLECTIVE R15, `(.L_x_11956) ;  /* 0x000000000f087348 */ /* 0x000fea0003c00000 */
[----:B------:R0:W1:Y:S02]  /*162c0*/  SHFL.IDX P6, R14, R13, R12, R11 ;  /* 0x0000000c0d0e7389 */ /* 0x00006400000c000b */
[----:B01----:R-:W-:Y:S01]  /*162d0*/  ENDCOLLECTIVE ;  /* 0x000000000000791b */ /* 0x003fe20003800000 */
.L_x_11956:
[----:B------:R-:W-:Y:S05]  /*162e0*/  BRA `(.L_x_11957) ;  /* 0xffffffc400407947 */ /* 0x000fea000383ffff */
.L_x_11855:
[----:B0-----:R0:W1:Y:S02]  /*162f0*/  SYNCS.PHASECHK.TRANS64.TRYWAIT P0, [R17+URZ+0x31c20], R2 ;  /* 0x031c2002110075a7 */ /* 0x001064000800017f */
[----:B-1----:R-:W-:Y:S05]  /*16300*/  @!P0 NANOSLEEP.SYNCS 0x989680 ;  /* 0x009896800000895d */ /* 0x002fea0003900000 */
[----:B------:R-:W1:Y:S02]  /*16310*/  @!P0 SYNCS.PHASECHK.TRANS64 P0, [R17+URZ+0x31c20], R2 ;  /* 0x031c2002110085a7 */ /* 0x000e64000800007f */
[----:B-1----:R-:W-:Y:S05]  /*16320*/  @!P0 BRA `(.L_x_11855) ;  /* 0xfffffffc00f08947 */ /* 0x002fea000383ffff */
[----:B------:R-:W-:Y:S05]  /*16330*/  BRA `(.L_x_11958) ;  /* 0xffffffc400ac7947 */ /* 0x000fea000383ffff */
.L_x_11862:
[----:B0-----:R0:W1:Y:S02]  /*16340*/  SYNCS.PHASECHK.TRANS64.TRYWAIT P0, [R2+URZ+0x31c40], R3 ;  /* 0x031c4003020075a7 */ /* 0x001064000800017f */
[----:B-1----:R-:W-:Y:S05]  /*16350*/  @!P0 NANOSLEEP.SYNCS 0x989680 ;  /* 0x009896800000895d */ /* 0x002fea0003900000 */
[----:B------:R-:W1:Y:S02]  /*16360*/  @!P0 SYNCS.PHASECHK.TRANS64 P0, [R2+URZ+0x31c40], R3 ;  /* 0x031c4003020085a7 */ /* 0x000e64000800007f */
[----:B-1----:R-:W-:Y:S05]  /*16370*/  @!P0 BRA `(.L_x_11862) ;  /* 0xfffffffc00f08947 */ /* 0x002fea000383ffff */
[----:B------:R-:W-:Y:S05]  /*16380*/  BRA `(.L_x_11959) ;  /* 0xffffffc800607947 */ /* 0x000fea000383ffff */
.L_x_11869:
[----:B0-----:R0:W1:Y:S02]  /*16390*/  SYNCS.PHASECHK.TRANS64.TRYWAIT P0, [R3+URZ+0x60], R2 ;  /* 0x00006002030075a7 */ /* 0x001064000800017f */
[----:B-1----:R-:W-:Y:S05]  /*163a0*/  @!P0 NANOSLEEP.SYNCS 0x989680 ;  /* 0x009896800000895d */ /* 0x002fea0003900000 */
[----:B------:R-:W1:Y:S02]  /*163b0*/  @!P0 SYNCS.PHASECHK.TRANS64 P0, [R3+URZ+0x60], R2 ;  /* 0x00006002030085a7 */ /* 0x000e64000800007f */
[----:B-1----:R-:W-:Y:S05]  /*163c0*/  @!P0 BRA `(.L_x_11869) ;  /* 0xfffffffc00f08947 */ /* 0x002fea000383ffff */
[----:B------:R-:W-:Y:S05]  /*163d0*/  BRA `(.L_x_11960) ;  /* 0xffffffcc00507947 */ /* 0x000fea000383ffff */
.L_x_11880:
[----:B0-----:R0:W1:Y:S02]  /*163e0*/  SYNCS.PHASECHK.TRANS64.TRYWAIT P0, [R3+URZ+0x31c40], R2 ;  /* 0x031c4002030075a7 */ /* 0x001064000800017f */
[----:B-1----:R-:W-:Y:S05]  /*163f0*/  @!P0 NANOSLEEP.SYNCS 0x989680 ;  /* 0x009896800000895d */ /* 0x002fea0003900000 */
[----:B------:R-:W1:Y:S02]  /*16400*/  @!P0 SYNCS.PHASECHK.TRANS64 P0, [R3+URZ+0x31c40], R2 ;  /* 0x031c4002030085a7 */ /* 0x000e64000800007f */
[----:B-1----:R-:W-:Y:S05]  /*16410*/  @!P0 BRA `(.L_x_11880) ;  /* 0xfffffffc00f08947 */ /* 0x002fea000383ffff */
[----:B------:R-:W-:Y:S05]  /*16420*/  BRA `(.L_x_11961) ;  /* 0xffffffd400007947 */ /* 0x000fea000383ffff */
.L_x_11887:
[----:B0-----:R0:W1:Y:S02]  /*16430*/  SYNCS.PHASECHK.TRANS64.TRYWAIT P0, [R12+URZ+0x60], R23 ;  /* 0x000060170c0075a7 */ /* 0x001064000800017f */
[----:B-1----:R-:W-:Y:S05]  /*16440*/  @!P0 NANOSLEEP.SYNCS 0x989680 ;  /* 0x009896800000895d */ /* 0x002fea0003900000 */
[----:B------:R-:W1:Y:S02]  /*16450*/  @!P0 SYNCS.PHASECHK.TRANS64 P0, [R12+URZ+0x60], R23 ;  /* 0x000060170c0085a7 */ /* 0x000e64000800007f */
[----:B-1----:R-:W-:Y:S05]  /*16460*/  @!P0 BRA `(.L_x_11887) ;  /* 0xfffffffc00f08947 */ /* 0x002fea000383ffff */
[----:B------:R-:W-:Y:S05]  /*16470*/  BRA `(.L_x_11962) ;  /* 0xffffffd400f87947 */ /* 0x000fea000383ffff */
.L_x_11897:
[----:B0-----:R0:W1:Y:S02]  /*16480*/  SYNCS.PHASECHK.TRANS64.TRYWAIT P0, [R2+URZ+0x31c40], R3 ;  /* 0x031c4003020075a7 */ /* 0x001064000800017f */
[----:B-1----:R-:W-:Y:S05]  /*16490*/  @!P0 NANOSLEEP.SYNCS 0x989680 ;  /* 0x009896800000895d */ /* 0x002fea0003900000 */
[----:B------:R-:W1:Y:S02]  /*164a0*/  @!P0 SYNCS.PHASECHK.TRANS64 P0, [R2+URZ+0x31c40], R3 ;  /* 0x031c4003020085a7 */ /* 0x000e64000800007f */
[----:B-1----:R-:W-:Y:S05]  /*164b0*/  @!P0 BRA `(.L_x_11897) ;  /* 0xfffffffc00f08947 */ /* 0x002fea000383ffff */
[----:B------:R-:W-:Y:S05]  /*164c0*/  BRA `(.L_x_11963) ;  /* 0xffffffdc007c7947 */ /* 0x000fea000383ffff */
.L_x_11904:
[----:B0-----:R0:W1:Y:S02]  /*164d0*/  SYNCS.PHASECHK.TRANS64.TRYWAIT P0, [R8+URZ+0x60], R2 ;  /* 0x00006002080075a7 */ /* 0x001064000800017f */
[----:B-1----:R-:W-:Y:S05]  /*164e0*/  @!P0 NANOSLEEP.SYNCS 0x989680 ;  /* 0x009896800000895d */ /* 0x002fea0003900000 */
[----:B------:R-:W1:Y:S02]  /*164f0*/  @!P0 SYNCS.PHASECHK.TRANS64 P0, [R8+URZ+0x60], R2 ;  /* 0x00006002080085a7 */ /* 0x000e64000800007f */
[----:B-1----:R-:W-:Y:S05]  /*16500*/  @!P0 BRA `(.L_x_11904) ;  /* 0xfffffffc00f08947 */ /* 0x002fea000383ffff */
[----:B------:R-:W-:Y:S05]  /*16510*/  BRA `(.L_x_11964) ;  /* 0xffffffe000787947 */ /* 0x000fea000383ffff */
.L_x_11916:
[----:B-1----:R1:W2:Y:S02]  /*16520*/  SYNCS.PHASECHK.TRANS64.TRYWAIT P0, [R3+URZ+0x31c60], R0 ;  /* 0x031c6000030075a7 */ /* 0x0022a4000800017f */
[----:B--2---:R-:W-:Y:S05]  /*16530*/  @!P0 NANOSLEEP.SYNCS 0x989680 ;  /* 0x009896800000895d */ /* 0x004fea0003900000 */
[----:B------:R-:W2:Y:S02]  /*16540*/  @!P0 SYNCS.PHASECHK.TRANS64 P0, [R3+URZ+0x31c60], R0 ;  /* 0x031c6000030085a7 */ /* 0x000ea4000800007f */
[----:B--2---:R-:W-:Y:S05]  /*16550*/  @!P0 BRA `(.L_x_11916) ;  /* 0xfffffffc00f08947 */ /* 0x004fea000383ffff */
[----:B------:R-:W-:Y:S05]  /*16560*/  BRA `(.L_x_11965) ;  /* 0xffffffe400e47947 */ /* 0x000fea000383ffff */
.L_x_11924:
        /* <DEDUP_REMOVED lines=8> */
.L_x_11967:
[----:B------:R-:W-:Y:S05]  /*165f0*/  BSYNC B0 ;  /* 0x0000000000007941 */ /* 0x000fea0003800000 */
.L_x_11966:
[----:B------:R-:W-:Y:S05]  /*16600*/  BRA `(.L_x_11968) ;  /* 0xffffffec00007947 */ /* 0x000fea000383ffff */
.L_x_11927:
[----:B-1----:R1:W2:Y:S02]  /*16610*/  SYNCS.PHASECHK.TRANS64.TRYWAIT P0, [R7+URZ+0x31c20], R0 ;  /* 0x031c2000070075a7 */ /* 0x0022a4000800017f */
[----:B--2---:R-:W-:Y:S05]  /*16620*/  @!P0 NANOSLEEP.SYNCS 0x989680 ;  /* 0x009896800000895d */ /* 0x004fea0003900000 */
[----:B------:R-:W2:Y:S02]  /*16630*/  @!P0 SYNCS.PHASECHK.TRANS64 P0, [R7+URZ+0x31c20], R0 ;  /* 0x031c2000070085a7 */ /* 0x000ea4000800007f */
[----:B--2---:R-:W-:Y:S05]  /*16640*/  @!P0 BRA `(.L_x_11927) ;  /* 0xfffffffc00f08947 */ /* 0x004fea000383ffff */
[----:B------:R-:W-:Y:S05]  /*16650*/  BRA `(.L_x_11969) ;  /* 0xffffffec00487947 */ /* 0x000fea000383ffff */
.L_x_11928:
        /* <DEDUP_REMOVED lines=11> */
.L_x_11971:
[----:B------:R-:W-:Y:S05]  /*16710*/  BSYNC B0 ;  /* 0x0000000000007941 */ /* 0x000fea0003800000 */
.L_x_11970:
[----:B------:R-:W-:Y:S05]  /*16720*/  BRA `(.L_x_11972) ;  /* 0xffffffec00307947 */ /* 0x000fea000383ffff */
.L_x_11931:
[----:B------:R-:W-:Y:S01]  /*16730*/  BSSY B1, `(.L_x_11973) ;  /* 0x0000006000017945 */ /* 0x000fe20003800000 */
[----:B------:R-:W-:-:S07]  /*16740*/  IMAD.MOV.U32 R15, RZ, RZ, -0x1 ;  /* 0xffffffffff0f7424 */ /* 0x000fce00078e00ff */
[----:B01----:R-:W-:Y:S05]  /*16750*/  WARPSYNC.COLLECTIVE R15, `(.L_x_11974) ;  /* 0x000000000f0c7348 */ /* 0x003fea0003c00000 */
[----:B------:R-:W-:Y:S02]  /*16760*/  ELECT P6, UR62, PT ;  /* 0x00000000003e782f */ /* 0x000fe400038c0000 */
[----:B------:R-:W-:Y:S01]  /*16770*/  MOV R14, UR62 ;  /* 0x0000003e000e7c02 */ /* 0x000fe20008000f00 */
[----:B01----:R-:W-:Y:S10]  /*16780*/  ENDCOLLECTIVE ;  /* 0x000000000000791b */ /* 0x003ff40003800000 */
.L_x_11974:
[----:B------:R-:W-:Y:S05]  /*16790*/  BSYNC B1 ;  /* 0x0000000000017941 */ /* 0x000fea0003800000 */
.L_x_11973:
[----:B------:R-:W-:Y:S05]  /*167a0*/  BRA `(.L_x_11975) ;  /* 0xffffffec00287947 */ /* 0x000fea000383ffff */
.L_x_11933:
[----:B-1----:R1:W2:Y:S02]  /*167b0*/  SYNCS.PHASECHK.TRANS64.TRYWAIT P0, [R5+URZ], R4 ;  /* 0x00000004050075a7 */ /* 0x0022a4000800017f */
[----:B--2---:R-:W-:Y:S05]  /*167c0*/  @!P0 NANOSLEEP.SYNCS 0x989680 ;  /* 0x009896800000895d */ /* 0x004fea0003900000 */
[----:B------:R-:W2:Y:S02]  /*167d0*/  @!P0 SYNCS.PHASECHK.TRANS64 P0, [R5+URZ], R4 ;  /* 0x00000004050085a7 */ /* 0x000ea4000800007f */
[----:B--2---:R-:W-:Y:S05]  /*167e0*/  @!P0 BRA `(.L_x_11933) ;  /* 0xfffffffc00f08947 */ /* 0x004fea000383ffff */
[----:B------:R-:W-:Y:S05]  /*167f0*/  BRA `(.L_x_11976) ;  /* 0xffffffec00647947 */ /* 0x000fea000383ffff */
.L_x_11934:
[----:B--2---:R2:W3:Y:S02]  /*16800*/  SYNCS.PHASECHK.TRANS64.TRYWAIT P0, [R3+URZ], R0 ;  /* 0x00000000030075a7 */ /* 0x0044e4000800017f */
[----:B---3--:R-:W-:Y:S05]  /*16810*/  @!P0 NANOSLEEP.SYNCS 0x989680 ;  /* 0x009896800000895d */ /* 0x008fea0003900000 */
[----:B------:R-:W3:Y:S02]  /*16820*/  @!P0 SYNCS.PHASECHK.TRANS64 P0, [R3+URZ], R0 ;  /* 0x00000000030085a7 */ /* 0x000ee4000800007f */
[----:B---3--:R-:W-:Y:S05]  /*16830*/  @!P0 BRA `(.L_x_11934) ;  /* 0xfffffffc00f08947 */ /* 0x008fea000383ffff */
[----:B------:R-:W-:Y:S05]  /*16840*/  BRA `(.L_x_11977) ;  /* 0xffffffec00587947 */ /* 0x000fea000383ffff */
.L_x_11936:
[----:B-1----:R1:W2:Y:S02]  /*16850*/  SYNCS.PHASECHK.TRANS64.TRYWAIT P0, [R5+URZ], R4 ;  /* 0x00000004050075a7 */ /* 0x0022a4000800017f */
[----:B--2---:R-:W-:Y:S05]  /*16860*/  @!P0 NANOSLEEP.SYNCS 0x989680 ;  /* 0x009896800000895d */ /* 0x004fea0003900000 */
[----:B------:R-:W2:Y:S02]  /*16870*/  @!P0 SYNCS.PHASECHK.TRANS64 P0, [R5+URZ], R4 ;  /* 0x00000004050085a7 */ /* 0x000ea4000800007f */
[----:B--2---:R-:W-:Y:S05]  /*16880*/  @!P0 BRA `(.L_x_11936) ;  /* 0xfffffffc00f08947 */ /* 0x004fea000383ffff */
[----:B------:R-:W-:Y:S05]  /*16890*/  BRA `(.L_x_11978) ;  /* 0xffffffec005c7947 */ /* 0x000fea000383ffff */
.L_x_11979:
        /* <DEDUP_REMOVED lines=14> */
.L_x_15329:


//--------------------- .text._ZN7cutlass13device_kernelIN5flash11enable_sm90INS1_16FlashAttnFwdSm90INS1_25CollectiveMainloopFwdSm90ILi2EN4cute5tupleIJNS5_1CILi1EEES8_S8_EEENS6_IJNS7_ILi192EEENS7_ILi144EEENS7_ILi96EEEEEELi96ENS_6half_tEfNS_4arch4Sm90ELb1ELb0ELb1ELb1ELb0ELb0ELb0ELb0ELb1ELb1ELb0ELb0EEENS1_21CollectiveEpilogueFwdINS6_IJSA_SC_SB_EEES9_SE_SG_Li384ELb1ELb1ELb0ELb0EEENS1_36VarlenDynamicPersistentTileSchedulerILi192ELi144ELi384ELi128ELb0ELb1ELb1ELb1ELb1ELb1EEEEEEEEEvNT_6ParamsE --------------------------
	.section	.text._ZN7cutlass13device_kernelIN5flash11enable_sm90INS1_16FlashAttnFwdSm90INS1_25CollectiveMainloopFwdSm90ILi2EN4cute5tupleIJNS5_1CILi1EEES8_S8_EEENS6_IJNS7_ILi192EEENS7_ILi144EEENS7_ILi96EEEEEELi96ENS_6half_tEfNS_4arch4Sm90ELb1ELb0ELb1ELb1ELb0ELb0ELb0ELb0ELb1ELb1ELb0ELb0EEENS1_21CollectiveEpilogueFwdINS6_IJSA_SC_SB_EEES9_SE_SG_Li384ELb1ELb1ELb0ELb0EEENS1_36VarlenDynamicPersistentTileSchedulerILi192ELi144ELi384ELi128ELb0ELb1ELb1ELb1ELb1ELb1EEEEEEEEEvNT_6ParamsE,"ax",@progbits
	.align	128
.text._ZN7cutlass13device_kernelIN5flash11enable_sm90INS1_16FlashAttnFwdSm90INS1_25CollectiveMainloopFwdSm90ILi2EN4cute5tupleIJNS5_1CILi1EEES8_S8_EEENS6_IJNS7_ILi192EEENS7_ILi144EEENS7_ILi96EEEEEELi96ENS_6half_tEfNS_4arch4Sm90ELb1ELb0ELb1ELb1ELb0ELb0ELb0ELb0ELb1ELb1ELb0ELb0EEENS1_21CollectiveEpilogueFwdINS6_IJSA_SC_SB_EEES9_SE_SG_Li384ELb1ELb1ELb0ELb0EEENS1_36VarlenDynamicPersistentTileSchedulerILi192ELi144ELi384ELi128ELb0ELb1ELb1ELb1ELb1ELb1EEEEEEEEEvNT_6ParamsE:
        .type           _ZN7cutlass13device_kernelIN5flash11enable_sm90INS1_16FlashAttnFwdSm90INS1_25CollectiveMainloopFwdSm90ILi2EN4cute5tupleIJNS5_1CILi1EEES8_S8_EEENS6_IJNS7_ILi192EEENS7_ILi144EEENS7_ILi96EEEEEELi96ENS_6half_tEfNS_4arch4Sm90ELb1ELb0ELb1ELb1ELb0ELb0ELb0ELb0ELb1ELb1ELb0ELb0EEENS1_21CollectiveEpilogueFwdINS6_IJSA_SC_SB_EEES9_SE_SG_Li384ELb1ELb1ELb0ELb0EEENS1_36VarlenDynamicPersistentTileSchedulerILi192ELi144ELi384ELi128ELb0ELb1ELb1ELb1ELb1ELb1EEEEEEEEEvNT_6ParamsE,@function
        .size           _ZN7cutlass13device_kernelIN5flash11enable_sm90INS1_16FlashAttnFwdSm90INS1_25CollectiveMainloopFwdSm90ILi2EN4cute5tupleIJNS5_1CILi1EEES8_S8_EEENS6_IJNS7_ILi192EEENS7_ILi144EEENS7_ILi96EEEEEELi96ENS_6half_tEfNS_4arch4Sm90ELb1ELb0ELb1ELb1ELb0ELb0ELb0ELb0ELb1ELb1ELb0ELb0EEENS1_21CollectiveEpilogueFwdINS6_IJSA_SC_SB_EEES9_SE_SG_Li384ELb1ELb1ELb0ELb0EEENS1_36VarlenDynamicPersistentTileSchedulerILi192ELi144ELi384ELi128ELb0ELb1ELb1ELb1ELb1ELb1EEEEEEEEEvNT_6ParamsE,(.L_x_15330 - _ZN7cutlass13device_kernelIN5flash11enable_sm90INS1_16FlashAttnFwdSm90INS1_25CollectiveMainloopFwdSm90ILi2EN4cute5tupleIJNS5_1CILi1EEES8_S8_EEENS6_IJNS7_ILi192EEENS7_ILi144EEENS7_ILi96EEEEEELi96ENS_6half_tEfNS_4arch4Sm90ELb1ELb0ELb1ELb1ELb0ELb0ELb0ELb0ELb1ELb1ELb0ELb0EEENS1_21CollectiveEpilogueFwdINS6_IJSA_SC_SB_EEES9_SE_SG_Li384ELb1ELb1ELb0ELb0EEENS1_36VarlenDynamicPersistentTileSchedulerILi192ELi144ELi384ELi128ELb0ELb1ELb1ELb1ELb1ELb1EEEEEEEEEvNT_6ParamsE)
        .other          _ZN7cutlass13device_kernelIN5flash11enable_sm90INS1_16FlashAttnFwdSm90INS1_25CollectiveMainloopFwdSm90ILi2EN4cute5tupleIJNS5_1CILi1EEES8_S8_EEENS6_IJNS7_ILi192EEENS7_ILi144EEENS7_ILi96EEEEEELi96ENS_6half_tEfNS_4arch4Sm90ELb1ELb0ELb1ELb1ELb0ELb0ELb0ELb0ELb1ELb1ELb0ELb0EEENS1_21CollectiveEpilogueFwdINS6_IJSA_SC_SB_EEES9_SE_SG_Li384ELb1ELb1ELb0ELb0EEENS1_36VarlenDynamicPersistentTileSchedulerILi192ELi144ELi384ELi128ELb0ELb1ELb1ELb1ELb1ELb1EEEEEEEEEvNT_6ParamsE,@"STO_CUDA_ENTRY STV_DEFAULT"
_ZN7cutlass13device_kernelIN5flash11enable_sm90INS1_16FlashAttnFwdSm90INS1_25CollectiveMainloopFwdSm90ILi2EN4cute5tupleIJNS5_1CILi1EEES8_S8_EEENS6_IJNS7_ILi192EEENS7_ILi144EEENS7_ILi96EEEEEELi96ENS_6half_tEfNS_4arch4Sm90ELb1ELb0ELb1ELb1ELb0ELb0ELb0ELb0ELb1ELb1ELb0ELb0EEENS1_21CollectiveEpilogueFwdINS6_IJSA_SC_SB_EEES9_SE_SG_Li384ELb1ELb1ELb0ELb0EEENS1_36VarlenDynamicPersistentTileSchedulerILi192ELi144ELi384ELi128ELb0ELb1ELb1ELb1ELb1ELb1EEEEEEEEEvNT_6ParamsE:
        /* <DEDUP_REMOVED lines=18> */
.L_x_11981:
[----:B------:R-:W-:Y:S05]  /*0120*/  BSYNC B0 ;  /* 0x0000000000007941 */ /* 0x000fea0003800000 */
.L_x_11980:
        /* <DEDUP_REMOVED lines=41> */
.L_x_11982:
        /* <DEDUP_REMOVED lines=22> */
.L_x_11983:
        /* <DEDUP_REMOVED lines=18> */
.L_x_11984:
        /* <DEDUP_REMOVED lines=22> */
.L_x_11985:
        /* <DEDUP_REMOVED lines=22> */
.L_x_11986:
        /* <DEDUP_REMOVED lines=8> */
.L_x_11988:
[----:B------:R-:W-:-:S08]  /*0980*/  NOP ;  /* 0x0000000000007918 */ /* 0x000fd00000000000 */
[----:B------:R-:W1:Y:S02]  /*0990*/  USETMAXREG.TRY_ALLOC.CTAPOOL UP0, 0xa0 ;  /* 0x000000a0000079c8 */ /* 0x000e640008000600 */
[----:B-1----:R-:W-:-:S13]  /*09a0*/  PLOP3.LUT P0, PT, PT, PT, UP0, 0x80, 0x0 ;  /* 0x000000000000781c */ /* 0x002fda0003f0f008 */
[----:B------:R-:W-:Y:S05]  /*09b0*/  @!P0 BRA `(.L_x_11988) ;  /* 0xfffffffc00f08947 */ /* 0x000fea000383ffff */
[----:B0-----:R-:W0:Y:S01]  /*09c0*/  S2R R2, SR_TID.X ;  /* 0x0000000000027919 */ /* 0x001e220000002100 */
        /* <DEDUP_REMOVED lines=13> */
[----:B------:R-:W2:Y:S01]  /*0aa0*/  LDL R3, [R1+0x34] ;  /* 0x0000340001037983 */ /* 0x000ea20000100800 */
[----:B------:R-:W-:Y:S01]  /*0ab0*/  VIADD R12, R2, 0xffffff80 ;  /* 0xffffff80020c7836 */ /* 0x000fe20000000000 */
[----:B------:R-:W-:Y:S01]  /*0ac0*/  R2UR UR5, R29 ;  /* 0x000000001d0572ca */ /* 0x000fe200000e0000 */
[----:B------:R-:W-:Y:S01]  /*0ad0*/  UMOV UR60, URZ ;  /* 0x0000003f003c7c82 */ /* 0x000fe20008000000 */
[----:B------:R-:W-:Y:S01]  /*0ae0*/  R2UR UR6, R30 ;  /* 0x000000001e0672ca */ /* 0x000fe200000e0000 */
        /* <DEDUP_REMOVED lines=11> */
[----:B------:R-:W-:Y:S02]  /*0ba0*/  SHF.R.S32.HI R10, RZ, 0x1f, R153 ;  /* 0x0000001fff0a7819 */ /* 0x000fe40000011499 */
[----:B------:R-:W-:Y:S02]  /*0bb0*/  LOP3.LUT R150, R151, 0xfffffffc, RZ, 0xc0, !PT ;  /* 0xfffffffc97967812 */ /* 0x000fe400078ec0ff */
[----:B------:R-:W-:-:S03]  /*0bc0*/  SHF.R.S32.HI R151, RZ, 0x2, R151 ;  /* 0x00000002ff977819 */ /* 0x000fc60000011497 */
[----:B------:R-:W-:-:S04]  /*0bd0*/  IMAD.IADD R150, R12, 0x1, -R150 ;  /* 0x000000010c967824 */ /* 0x000fc800078e0a96 */
[----:B------:R-:W-:-:S04]  /*0be0*/  IMAD.SHL.U32 R144, R150, 0x8, RZ ;  /* 0x0000000896907824 */ /* 0x000fc800078e00ff */
[C---:B------:R-:W-:Y:S02]  /*0bf0*/  VIADD R146, R144.reuse, 0x20 ;  /* 0x0000002090927836 */ /* 0x040fe40000000000 */
[----:B------:R-:W-:Y:S01]  /*0c00*/  VIADD R148, R144, 0x40 ;  /* 0x0000004090947836 */ /* 0x000fe20000000000 */
        /* <DEDUP_REMOVED lines=9> */
[CC--:B------:R-:W-:Y:S02]  /*0ca0*/  LEA.HI R6, R4.reuse, R3.reuse, RZ, 0x3 ;  /* 0x0000000304067211 */ /* 0x0c0fe400078f18ff */
[----:B------:R-:W-:Y:S02]  /*0cb0*/  LEA.HI R4, R4, R3, RZ, 0x2 ;  /* 0x0000000304047211 */ /* 0x000fe400078f10ff */
[----:B------:R-:W-:Y:S01]  /*0cc0*/  IMAD.U32 R157, RZ, RZ, UR4 ;  /* 0x00000004ff9d7e24 */ /* 0x000fe2000f8e00ff */
[----:B------:R-:W-:Y:S01]  /*0cd0*/  UMOV UR4, URZ ;  /* 0x0000003f00047c82 */ /* 0x000fe20008000000 */
        /* <DEDUP_REMOVED lines=13> */
[----:B------:R-:W-:Y:S01]  /*0db0*/  IMAD.HI R2, R154, 0x55555556, RZ ;  /* 0x555555569a027827 */ /* 0x000fe200078e02ff */
[----:B------:R-:W-:-:S02]  /*0dc0*/  SHF.R.S32.HI R5, RZ, 0x1f, R8 ;  /* 0x0000001fff057819 */ /* 0x000fc40000011408 */
[----:B------:R-:W-:Y:S01]  /*0dd0*/  LEA.HI R10, R10, R153, RZ, 0x5 ;  /* 0x000000990a0a7211 */ /* 0x000fe200078f28ff */
[--C-:B------:R-:W-:Y:S01]  /*0de0*/  IMAD.U32 R156, R156, 0x20, R3.reuse ;  /* 0x000000209c9c7824 */ /* 0x100fe200078e0003 */
[----:B------:R-:W-:Y:S02]  /*0df0*/  LEA.HI R5, R5, R6, RZ, 0x3 ;  /* 0x0000000605057211 */ /* 0x000fe400078f18ff */
[----:B------:R-:W-:Y:S02]  /*0e00*/  LOP3.LUT R0, R4, 0x8, R3, 0xf8, !PT ;  /* 0x0000000804007812 */ /* 0x000fe400078ef803 */
[----:B------:R-:W-:Y:S02]  /*0e10*/  LOP3.LUT R11, R5, 0xfffffff8, RZ, 0xc0, !PT ;  /* 0xfffffff8050b7812 */ /* 0x000fe400078ec0ff */
[----:B------:R-:W-:Y:S02]  /*0e20*/  SHF.R.U32.HI R5, RZ, 0x3, R4 ;  /* 0x00000003ff057819 */ /* 0x000fe40000011604 */
        /* <DEDUP_REMOVED lines=9> */
[----:B------:R-:W-:Y:S01]  /*0ec0*/  IMAD.IADD R0, R0, 0x1, R7 ;  /* 0x0000000100007824 */ /* 0x000fe200078e0207 */
[----:B------:R-:W-:Y:S01]  /*0ed0*/  SHF.R.S32.HI R2, RZ, 0x1f, R146 ;  /* 0x0000001fff027819 */ /* 0x000fe20000011492 */
[----:B------:R-:W-:Y:S02]  /*0ee0*/  IMAD R155, R9, 0x40, R10 ;  /* 0x00000040099b7824 */ /* 0x000fe400078e020a */
[----:B------:R-:W-:Y:S01]  /*0ef0*/  IMAD.IADD R4, R150, 0x1, -R3 ;  /* 0x0000000196047824 */ /* 0x000fe200078e0a03 */
[----:B------:R-:W-:Y:S01]  /*0f00*/  SHF.R.S32.HI R3, RZ, 0x1f, R148 ;  /* 0x0000001fff037819 */ /* 0x000fe20000011494 */
[----:B------:R-:W-:Y:S01]  /*0f10*/  IMAD.IADD R22, R153, 0x1, -R22 ;  /* 0x0000000199167824 */ /* 0x000fe200078e0a16 */
[----:B------:R-:W-:Y:S01]  /*0f20*/  LEA R2, R0, UR37, 0x1 ;  /* 0x0000002500027c11 */ /* 0x000fe2000f8e08ff */
[----:B------:R-:W-:-:S07]  /*0f30*/  IMAD R23, R4, 0x8, R155 ;  /* 0x0000000804177824 */ /* 0x000fce00078e029b */
.L_x_12034:
[----:B01--4-:R-:W0:Y:S01]  /*0f40*/  LDC.64 R4, c[0x0][0xc88] ;  /* 0x00032200ff047b82 */ /* 0x013e220000000a00 */
[----:B------:R-:W-:Y:S01]  /*0f50*/  ULDC.64 UR12, c[0x0][0x208] ;  /* 0x00008200000c7ab9 */ /* 0x000fe20000000a00 */
[----:B------:R-:W-:Y:S01]  /*0f60*/  ULDC.64 UR8, c[0x0][0xa28] ;  /* 0x00028a0000087ab9 */ /* 0x000fe20000000a00 */
[----:B------:R-:W-:Y:S01]  /*0f70*/  ULDC.64 UR10, c[0x0][0xa18] ;  /* 0x00028600000a7ab9 */ /* 0x000fe20000000a00 */
[----:B0-----:R-:W-:-:S06]  /*0f80*/  IMAD.WIDE R4, R31, 0x4, R4 ;  /* 0x000000041f047825 */ /* 0x001fcc00078e0204 */
[----:B--2---:R-:W2:Y:S01]  /*0f90*/  LDG.E R4, desc[UR12][R4.64] ;  /* 0x0000000c04047981 */ /* 0x004ea2000c1e1900 */
        /* <DEDUP_REMOVED lines=53> */
.L_x_11989:
        /* <DEDUP_REMOVED lines=11> */
.L_x_11990:
        /* <DEDUP_REMOVED lines=15> */
.L_x_11991:
[----:B------:R-:W-:Y:S01]  /*1490*/  UIADD3 UR9, -UR4, UR8, URZ ;  /* 0x0000000804097290 */ /* 0x000fe2000fffe13f */
[----:B------:R-:W-:Y:S01]  /*14a0*/  R2UR UR7, R17 ;  /* 0x00000000110772ca */ /* 0x000fe200000e0000 */
[----:B------:R-:W-:Y:S01]  /*14b0*/  UIMAD UR5, UR5, 0xc0, URZ ;  /* 0x000000c0050578a4 */ /* 0x000fe2000f8e023f */
[----:B------:R-:W-:Y:S01]  /*14c0*/  PLOP3.LUT P0, PT, PT, PT, PT, 0x80, 0x0 ;  /* 0x000000000000781c */ /* 0x000fe20003f0f070 */
[----:B------:R-:W-:Y:S01]  /*14d0*/  ULDC UR4, c[0x0][0x448] ;  /* 0x0001120000047ab9 */ /* 0x000fe20000000800 */
[----:B------:R-:W-:Y:S01]  /*14e0*/  IMAD.MOV.U32 R0, RZ, RZ, RZ ;  /* 0x000000ffff007224 */ /* 0x000fe200078e00ff */
        /* <DEDUP_REMOVED lines=9> */
[----:B------:R-:W-:Y:S01]  /*1580*/  CS2R R64, SRZ ;  /* 0x0000000000407805 */ /* 0x000fe2000001ff00 */
[----:B------:R-:W-:Y:S01]  /*1590*/  IMAD.MOV.U32 R27, RZ, RZ, RZ ;  /* 0x000000ffff1b7224 */ /* 0x000fe200078e00ff */
[----:B------:R-:W-:Y:S01]  /*15a0*/  @UP0 ULDC UR4, c[0x0][0x44c] ;  /* 0x0001130000040ab9 */ /* 0x000fe20000000800 */
[----:B------:R-:W-:Y:S01]  /*15b0*/  @UP0 ULDC UR8, c[0x0][0x450] ;  /* 0x0001140000080ab9 */ /* 0x000fe20000000800 */
[----:B------:R-:W-:Y:S01]  /*15c0*/  UIMAD.WIDE.U32 UR4, UR6, UR4, URZ ;  /* 0x00000004060472a5 */ /* 0x000fe2000f8e003f */
[----:B------:R-:W-:Y:S01]  /*15d0*/  IMAD.MOV.U32 R62, RZ, RZ, RZ ;  /* 0x000000ffff3e7224 */ /* 0x000fe200078e00ff */
[----:B------:R-:W-:Y:S01]  /*15e0*/  UIADD3 UR4, UR9, 0x8f, URZ ;  /* 0x0000008f09047890 */ /* 0x000fe2000fffe03f */
[----:B------:R-:W-:Y:S01]  /*15f0*/  CS2R R60, SRZ ;  /* 0x00000000003c7805 */ /* 0x000fe2000001ff00 */
[----:B------:R-:W-:Y:S01]  /*1600*/  @UP0 USHF.R.U32.HI UR6, URZ, UR8, UR5 ;  /* 0x000000083f060299 */ /* 0x000fe20008011605 */
[----:B------:R-:W-:Y:S01]  /*1610*/  CS2R R24, SRZ ;  /* 0x0000000000187805 */ /* 0x000fe2000001ff00 */
[----:B------:R-:W-:Y:S01]  /*1620*/  UIMAD.WIDE UR4, UR4, 0x38e38e39, URZ ;  /* 0x38e38e39040478a5 */ /* 0x000fe2000f8e023f */
[----:B------:R-:W-:Y:S01]  /*1630*/  IMAD.MOV.U32 R58, RZ, RZ, RZ ;  /* 0x000000ffff3a7224 */ /* 0x000fe200078e00ff */
[----:B------:R-:W-:Y:S01]  /*1640*/  UIADD3 UR6, UR7, UR6, URZ ;  /* 0x0000000607067290 */ /* 0x000fe2000fffe03f */
[----:B------:R-:W-:Y:S01]  /*1650*/  IMAD.MOV.U32 R57, RZ, RZ, RZ ;  /* 0x000000ffff397224 */ /* 0x000fe200078e00ff */
        /* <DEDUP_REMOVED lines=19> */
[----:B------:R-:W-:Y:S01]  /*1790*/  IMAD.MOV.U32 R14, RZ, RZ, RZ ;  /* 0x000000ffff0e7224 */ /* 0x000fe200078e00ff */
[----:B------:R-:W-:Y:S01]  /*17a0*/  CS2R R6, SRZ ;  /* 0x0000000000067805 */ /* 0x000fe2000001ff00 */
[----:B------:R-:W-:Y:S01]  /*17b0*/  IMAD.MOV.U32 R73, RZ, RZ, RZ ;  /* 0x000000ffff497224 */ /* 0x000fe200078e00ff */
[----:B------:R-:W-:Y:S01]  /*17c0*/  UISETP.GE.AND UP0, UPT, UR38, 0x1, UPT ;  /* 0x000000012600788c */ /* 0x000fe2000bf06270 */
[----:B------:R-:W-:Y:S02]  /*17d0*/  IMAD.MOV.U32 R20, RZ, RZ, RZ ;  /* 0x000000ffff147224 */ /* 0x000fe400078e00ff */
[----:B------:R-:W-:-:S02]  /*17e0*/  IMAD.MOV.U32 R75, RZ, RZ, RZ ;  /* 0x000000ffff4b7224 */ /* 0x000fc400078e00ff */
[----:B------:R-:W-:Y:S01]  /*17f0*/  IMAD.MOV.U32 R77, RZ, RZ, RZ ;  /* 0x000000ffff4d7224 */ /* 0x000fe200078e00ff */
[----:B------:R-:W-:Y:S01]  /*1800*/  PLOP3.LUT P1, PT, PT, PT, UP0, 0x80, 0x0 ;  /* 0x000000000000781c */ /* 0x000fe20003f2f008 */
[----:B------:R-:W-:-:S12]  /*1810*/  IMAD.MOV.U32 R12, RZ, RZ, RZ ;  /* 0x000000ffff0c7224 */ /* 0x000fd800078e00ff */
        /* <DEDUP_REMOVED lines=34> */
.L_x_11993:
        /* <DEDUP_REMOVED lines=11> */
.L_x_12161:
[----:B------:R-:W-:Y:S05]  /*1af0*/  @!P0 BRA `(.L_x_11995) ;  /* 0x0000000000048947 */ /* 0x000fea0003800000 */
[----:B------:R-:W-:Y:S01]  /*1b00*/  BPT.TRAP 0x1 ;  /* 0x000000040000795c */ /* 0x000fe20000300000 */
.L_x_11995:
[----:B0-----:R-:W-:Y:S02]  /*1b10*/  IMAD.U32 R0, RZ, RZ, UR36 ;  /* 0x00000024ff007e24 */ /* 0x001fe4000f8e00ff */
[----:B------:R-:W-:-:S03]  /*1b20*/  IMAD.U32 R3, RZ, RZ, UR60 ;  /* 0x0000003cff037e24 */ /* 0x000fc6000f8e00ff */
[----:B------:R-:W-:Y:S02]  /*1b30*/  LEA R0, R0, UR37, 0x3 ;  /* 0x0000002500007c11 */ /* 0x000fe4000f8e18ff */
[----:B------:R-:W-:-:S04]  /*1b40*/  SHF.L.U32 R3, R3, 0x1f, RZ ;  /* 0x0000001f03037819 */ /* 0x000fc800000006ff */
[----:B------:R0:W1:Y:S01]  /*1b50*/  SYNCS.PHASECHK.TRANS64.TRYWAIT P2, [R0+URZ+0x31c30], R3 ;  /* 0x031c3003000075a7 */ /* 0x000062000804017f */
[----:B------:R-:W-:Y:S05]  /*1b60*/  @!P0 BRA `(.L_x_11996) ;  /* 0x0000000000048947 */ /* 0x000fea0003800000 */
[----:B------:R-:W-:Y:S01]  /*1b70*/  BPT.TRAP 0x1 ;  /* 0x000000040000795c */ /* 0x000fe20000300000 */
.L_x_11996:
[----:B------:R-:W2:Y:S02]  /*1b80*/  S2R R4, SR_TID.X ;  /* 0x0000000000047919 */ /* 0x000ea40000002100 */
[----:B--2---:R-:W-:Y:S01]  /*1b90*/  LOP3.LUT P1, RZ, R4, 0x7f, RZ, 0xc0, !PT ;  /* 0x0000007f04ff7812 */ /* 0x004fe2000782c0ff */
[----:B-1----:R-:W-:-:S12]  /*1ba0*/  @P2 BRA `(.L_x_11997) ;  /* 0x0000000000082947 */ /* 0x002fd80003800000 */
[----:B------:R-:W1:Y:S02]  /*1bb0*/  SYNCS.PHASECHK.TRANS64.TRYWAIT P2, [R0+URZ+0x31c30], R3 ;  /* 0x031c3003000075a7 */ /* 0x000e64000804017f */
[----:B-1----:R-:W-:Y:S05]  /*1bc0*/  @!P2 BRA `(.L_x_11998) ;  /* 0x0000015c000ca947 */ /* 0x002fea0003800000 */
.L_x_11997:
        /* <DEDUP_REMOVED lines=10> */
[----:B------:R-:W-:Y:S01]  /*1c70*/  R2UR UR57, R17 ;  /* 0x00000000113972ca */ /* 0x000fe200000e0000 */
[----:B------:R-:W-:Y:S01]  /*1c80*/  UMOV UR28, UR5 ;  /* 0x00000005001c7c82 */ /* 0x000fe20008000000 */
[----:B------:R-:W-:Y:S01]  /*1c90*/  UMOV UR9, UR29 ;  /* 0x0000001d00097c82 */ /* 0x000fe20008000000 */
[----:B------:R-:W-:Y:S01]  /*1ca0*/  ULOP3.LUT UR6, UR4, 0x10000, URZ, 0xfc, !UPT ;  /* 0x0001000004067892 */ /* 0x000fe2000f8efc3f */
[----:B01----:R-:W-:Y:S01]  /*1cb0*/  @!P1 VIADD R0, R0, 0x31c40 ;  /* 0x00031c4000009836 */ /* 0x003fe20000000000 */
[----:B------:R-:W-:Y:S01]  /*1cc0*/  UMOV UR8, UR28 ;  /* 0x0000001c00087c82 */ /* 0x000fe20008000000 */
[----:B------:R-:W-:Y:S01]  /*1cd0*/  UMOV UR11, 0x80000020 ;  /* 0x80000020000b7882 */ /* 0x000fe20000000000 */
[----:B------:R-:W-:Y:S01]  /*1ce0*/  UIMAD UR4, UR36, 0x6c0, UR6 ;  /* 0x000006c0240478a4 */ /* 0x000fe2000f8e0206 */
[----:B------:R-:W-:Y:S01]  /*1cf0*/  UMOV UR12, UR28 ;  /* 0x0000001c000c7c82 */ /* 0x000fe20008000000 */
[----:B------:R-:W-:-:S02]  /*1d00*/  UMOV UR13, UR29 ;  /* 0x0000001d000d7c82 */ /* 0x000fc40008000000 */
        /* <DEDUP_REMOVED lines=147> */
[----:B------:R-:W-:Y:S01]  /*2640*/  UIMAD UR10, UR38, UR10, 0x91 ;  /* 0x00000091260a74a4 */ /* 0x000fe2000f8e020a */
        /* <DEDUP_REMOVED lines=213> */
[----:B------:R-:W-:Y:S01]  /*33a0*/  IMAD R79, R22, -0x2, R79 ;  /* 0xfffffffe164f7824 */ /* 0x000fe200078e024f */
[----:B------:R-:W-:Y:S01]  /*33b0*/  UMOV UR27, 0x80000020 ;  /* 0x80000020001b7882 */ /* 0x000fe20000000000 */
[----:B------:R-:W5:Y:S01]  /*33c0*/  MUFU.TANH R72, R72 ;  /* 0x0000004800487308 */ /* 0x000f620000002400 */
[----:B------:R-:W-:Y:S01]  /*33d0*/  FMUL.FTZ R75, R76, UR5 ;  /* 0x000000054c4b7c20 */ /* 0x000fe20008410000 */
[----:B------:R-:W-:Y:S01]  /*33e0*/  FMUL.FTZ R11, R74, UR5 ;  /* 0x000000054a0b7c20 */ /* 0x000fe20008410000 */
[----:B------:R-:W-:Y:S01]  /*33f0*/  FMUL.FTZ R74, R77, UR5 ;  /* 0x000000054d4a7c20 */ /* 0x000fe20008410000 */
[----:B------:R-:W-:Y:S01]  /*3400*/  FMUL.FTZ R13, R78, UR5 ;  /* 0x000000054e0d7c20 */ /* 0x000fe20008410000 */
[----:B------:R-:W-:-:S02]  /*3410*/  @UP0 ULDC UR10, c[0x0][0x44c] ;  /* 0x00011300000a0ab9 */ /* 0x000fc40000000800 */
[----:B------:R-:W-:Y:S01]  /*3420*/  UIMAD.WIDE.U32 UR10, UR58, UR10, URZ ;  /* 0x0000000a3a0a72a5 */ /* 0x000fe2000f8e003f */
        /* <DEDUP_REMOVED lines=9> */
[----:B------:R-:W-:Y:S02]  /*34c0*/  VIADD R68, R23, UR58 ;  /* 0x0000003a17447c36 */ /* 0x000fe40008000000 */
[----:B------:R-:W-:Y:S01]  /*34d0*/  FMUL.FTZ R21, R70, UR5 ;  /* 0x0000000546157c20 */ /* 0x000fe20008410000 */
        /* <DEDUP_REMOVED lines=19> */
[----:B------:R-:W-:-:S03]  /*3610*/  @UP0 ULDC UR7, c[0x0][0x450] ;  /* 0x0001140000070ab9 */ /* 0x000fc60000000800 */
[----:B------:R-:W-:Y:S01]  /*3620*/  FMUL.FTZ R92, R61, UR5 ;  /* 0x000000053d5c7c20 */ /* 0x000fe20008410000 */
[----:B------:R-:W-:Y:S01]  /*3630*/  HGMMA.64x16x16.F32 R48, gdesc[UR24], R48, gsb0 ;  /* 0x00200000183079f0 */ /* 0x000fe20008000830 */
[----:B------:R-:W-:Y:S01]  /*3640*/  UIADD3 UR26, UR4, 0x602, URZ ;  /* 0x00000602041a7890 */ /* 0x000fe2000fffe03f */
[----:B------:R-:W-:Y:S01]  /*3650*/  @P2 SHF.R.U32.HI R68, RZ, UR7, R58 ;  /* 0x00000007ff442c19 */ /* 0x000fe2000801163a */
[----:B------:R-:W-:Y:S01]  /*3660*/  UMOV UR27, 0x80000020 ;  /* 0x80000020001b7882 */ /* 0x000fe20000000000 */
[----:B------:R-:W-:Y:S01]  /*3670*/  UIMAD UR7, UR38, -0x90, UR56 ;  /* 0xffffff70260778a4 */ /* 0x000fe2000f8e0238 */
[----:B------:R-:W-:Y:S01]  /*3680*/  FMUL.FTZ R58, R62, UR5 ;  /* 0x000000053e3a7c20 */ /* 0x000fe20008410000 */
[----:B------:R-:W-:Y:S01]  /*3690*/  IMAD.U32 R62, RZ, RZ, UR57 ;  /* 0x00000039ff3e7e24 */ /* 0x000fe2000f8e00ff */
[----:B------:R-:W0:Y:S01]  /*36a0*/  SHFL.IDX PT, R70, R68, RZ, 0x1c1f ;  /* 0x001c1fff44467589 */ /* 0x000e2200000e0000 */
[----:B------:R-:W-:Y:S01]  /*36b0*/  UIADD3 UR7, UR7, 0x90, URZ ;  /* 0x0000009007077890 */ /* 0x000fe2000fffe03f */
[----:B------:R-:W-:Y:S01]  /*36c0*/  FMUL.FTZ R86, R57, UR5 ;  /* 0x0000000539567c20 */ /* 0x000fe20008410000 */
[----:B------:R-:W5:Y:S01]  /*36d0*/  MUFU.TANH R84, R84 ;  /* 0x0000005400547308 */ /* 0x000f620000002400 */
[----:B------:R-:W-:Y:S01]  /*36e0*/  IADD3 R79, -R62, UR56, R79 ;  /* 0x000000383e4f7c10 */ /* 0x000fe2000fffe14f */
[----:B------:R-:W-:Y:S01]  /*36f0*/  FMUL.FTZ R60, R60, UR5 ;  /* 0x000000053c3c7c20 */ /* 0x000fe20008410000 */
[----:B------:R-:W-:Y:S01]  /*3700*/  FMUL.FTZ R57, R59, UR5 ;  /* 0x000000053b397c20 */ /* 0x000fe20008410000 */
[----:B------:R-:W-:-:S02]  /*3710*/  IMAD.U32 R61, RZ, RZ, UR7 ;  /* 0x00000007ff3d7e24 */ /* 0x000fc4000f8e00ff */
[----:B------:R-:W-:Y:S01]  /*3720*/  FMUL.FTZ R59, R63, UR5 ;  /* 0x000000053f3b7c20 */ /* 0x000fe20008410000 */
[----:B------:R-:W-:Y:S01]  /*3730*/  SHFL.IDX PT, R68, R68, 0x1, 0x1c1f ;  /* 0x003c1f0044447f89 */ /* 0x000fe200000e0000 */
[----:B------:R-:W-:Y:S01]  /*3740*/  @UP0 ULDC UR7, c[0x0][0x450] ;  /* 0x0001140000070ab9 */ /* 0x000fe20000000800 */
[----:B------:R-:W-:Y:S01]  /*3750*/  IMAD R66, R22, -0x2, R61 ;  /* 0xfffffffe16427824 */ /* 0x000fe200078e023d */
[----:B------:R-:W5:Y:S01]  /*3760*/  MUFU.TANH R86, R86 ;  /* 0x0000005600567308 */ /* 0x000f620000002400 */
[----:B------:R-:W-:-:S07]  /*3770*/  UIADD3 UR38, UR38, -0x2, URZ ;  /* 0xfffffffe26267890 */ /* 0x000fce000fffe03f */
        /* <DEDUP_REMOVED lines=39> */
[----:B------:R-:W-:Y:S01]  /*39f0*/  MUFU.TANH R52, R52 ;  /* 0x0000003400347308 */ /* 0x000fe20000002400 */
[----:B------:R-:W-:Y:S02]  /*3a00*/  FSEL R83, R83, -INF , P3 ;  /* 0xff80000053537808 */ /* 0x000fe40001800000 */
[----:B------:R-:W-:Y:S02]  /*3a10*/  FMNMX.FTZ R50, R85, R50, !PT ;  /* 0x0000003255327209 */ /* 0x000fe40007810000 */
[----:B------:R-:W-:Y:S02]  /*3a20*/  ISETP.GT.AND P5, PT, R70, 0x21, PT ;  /* 0x000000214600780c */ /* 0x000fe40003fa4270 */
[----:B------:R-:W-:Y:S01]  /*3a30*/  FSEL R81, R72, -INF , P4 ;  /* 0xff80000048517808 */ /* 0x000fe20002000000 */
[----:B------:R-:W3:Y:S01]  /*3a40*/  MUFU.TANH R53, R53 ;  /* 0x0000003500357308 */ /* 0x000ee20000002400 */
        /* <DEDUP_REMOVED lines=19> */
[C---:B------:R-:W-:Y:S01]  /*3b80*/  ISETP.GT.AND P4, PT, R70.reuse, 0x38, PT ;  /* 0x000000384600780c */ /* 0x040fe20003f84270 */
[----:B------:R-:W-:Y:S01]  /*3b90*/  HGMMA.64x16x16.F32 R32, gdesc[UR24], R32, gsb0 ;  /* 0x00200000182079f0 */ /* 0x000fe20008000820 */
[----:B------:R-:W-:Y:S01]  /*3ba0*/  FSEL R69, R65, -INF , P3 ;  /* 0xff80000041457808 */ /* 0x000fe20001800000 */
[----:B------:R4:W-:Y:S01]  /*3bb0*/  MUFU.TANH R72, R41 ;  /* 0x0000002900487308 */ /* 0x0009e20000002400 */
[----:B------:R-:W-:Y:S01]  /*3bc0*/  FMNMX.FTZ R50, R71, R50, !PT ;  /* 0x0000003247327209 */ /* 0x000fe20007810000 */
[----:B------:R-:W-:Y:S01]  /*3bd0*/  FMUL.FTZ R45, R45, UR5 ;  /* 0x000000052d2d7c20 */ /* 0x000fe20008410000 */
[----:B------:R-:W-:Y:S01]  /*3be0*/  ISETP.GT.AND P3, PT, R70, 0x39, PT ;  /* 0x000000394600780c */ /* 0x000fe20003f64270 */
[----:B------:R-:W-:Y:S01]  /*3bf0*/  FMUL.FTZ R44, R44, UR5 ;  /* 0x000000052c2c7c20 */ /* 0x000fe20008410000 */
[----:B------:R-:W-:Y:S01]  /*3c00*/  FSEL R67, R67, -INF , P4 ;  /* 0xff80000043437808 */ /* 0x000fe20002000000 */
[----:B------:R-:W-:Y:S01]  /*3c10*/  FMUL.FTZ R88, R42, UR5 ;  /* 0x000000052a587c20 */ /* 0x000fe20008410000 */
[----:B------:R-:W-:Y:S01]  /*3c20*/  FMNMX.FTZ R50, R69, R50, !PT ;  /* 0x0000003245327209 */ /* 0x000fe20007810000 */
[----:B------:R0:W5:Y:S01]  /*3c30*/  MUFU.TANH R51, R40 ;  /* 0x0000002800337308 */ /* 0x0001620000002400 */
[----:B------:R-:W-:Y:S01]  /*3c40*/  ISETP.GT.AND P4, PT, R70, 0x40, PT ;  /* 0x000000404600780c */ /* 0x000fe20003f84270 */
[----:B------:R-:W-:Y:S01]  /*3c50*/  FMUL.FTZ R42, R46, UR5 ;  /* 0x000000052e2a7c20 */ /* 0x000fe20008410000 */
[----:B------:R-:W-:Y:S01]  /*3c60*/  FSEL R65, R78, -INF , P3 ;  /* 0xff8000004e417808 */ /* 0x000fe20001800000 */
[----:B------:R-:W-:Y:S01]  /*3c70*/  FMUL.FTZ R90, R43, UR5 ;  /* 0x000000052b5a7c20 */ /* 0x000fe20008410000 */
[----:B------:R-:W-:Y:S01]  /*3c80*/  FMNMX.FTZ R50, R67, R50, !PT ;  /* 0x0000003243327209 */ /* 0x000fe20007810000 */
[----:B------:R-:W-:Y:S01]  /*3c90*/  FMUL.FTZ R43, R47, UR5 ;  /* 0x000000052f2b7c20 */ /* 0x000fe20008410000 */
[----:B------:R-:W-:Y:S01]  /*3ca0*/  ISETP.GT.AND P3, PT, R70, 0x41, PT ;  /* 0x000000414600780c */ /* 0x000fe20003f64270 */
[----:B------:R1:W-:Y:S01]  /*3cb0*/  MUFU.TANH R76, R45 ;  /* 0x0000002d004c7308 */ /* 0x0003e20000002400 */
[----:B------:R-:W-:Y:S01]  /*3cc0*/  FSEL R63, R84, -INF , P4 ;  /* 0xff800000543f7808 */ /* 0x000fe20002000000 */
[----:B------:R-:W-:Y:S01]  /*3cd0*/  FMUL.FTZ R84, R54, UR5 ;  /* 0x0000000536547c20 */ /* 0x000fe20008410000 */
[----:B------:R-:W-:-:S02]  /*3ce0*/  FMNMX.FTZ R50, R65, R50, !PT ;  /* 0x0000003241327209 */ /* 0x000fc40007810000 */
[----:B------:R-:W-:Y:S02]  /*3cf0*/  ISETP.GT.AND P4, PT, R70, 0x48, PT ;  /* 0x000000484600780c */ /* 0x000fe40003f84270 */
[----:B------:R-:W-:Y:S01]  /*3d00*/  FSEL R61, R86, -INF , P3 ;  /* 0xff800000563d7808 */ /* 0x000fe20001800000 */
[----:B------:R2:W5:Y:S01]  /*3d10*/  MUFU.TANH R74, R44 ;  /* 0x0000002c004a7308 */ /* 0x0005620000002400 */
[----:B------:R-:W-:Y:S02]  /*3d20*/  FMNMX.FTZ R50, R63, R50, !PT ;  /* 0x000000323f327209 */ /* 0x000fe40007810000 */
[----:B------:R-:W-:Y:S02]  /*3d30*/  ISETP.GT.AND P3, PT, R70, 0x49, PT ;  /* 0x000000494600780c */ /* 0x000fe40003f64270 */
[----:B------:R-:W-:Y:S02]  /*3d40*/  FSEL R62, R60, -INF , P4 ;  /* 0xff8000003c3e7808 */ /* 0x000fe40002000000 */
[----:B----4-:R-:W-:Y:S01]  /*3d50*/  FMNMX.FTZ R41, R61, R50, !PT ;  /* 0x000000323d297209 */ /* 0x010fe20007810000 */
[----:B------:R-:W-:Y:S01]  /*3d60*/  MUFU.TANH R15, R15 ;  /* 0x0000000f000f7308 */ /* 0x000fe20000002400 */
[----:B------:R-:W-:-:S02]  /*3d70*/  ISETP.GT.AND P4, PT, R70, 0x50, PT ;  /* 0x000000504600780c */ /* 0x000fc40003f84270 */
[----:B0-----:R-:W-:Y:S02]  /*3d80*/  FSEL R40, R92, -INF , P3 ;  /* 0xff8000005c287808 */ /* 0x001fe40001800000 */
[----:B-1----:R-:W-:Y:S02]  /*3d90*/  FMNMX.FTZ R45, R62, R41, !PT ;  /* 0x000000293e2d7209 */ /* 0x002fe40007810000 */
[----:B------:R-:W-:Y:S01]  /*3da0*/  ISETP.GT.AND P3, PT, R70, 0x51, PT ;  /* 0x000000514600780c */ /* 0x000fe20003f64270 */
[----:B------:R-:W-:Y:S01]  /*3db0*/  MUFU.TANH R20, R20 ;  /* 0x0000001400147308 */ /* 0x000fe20000002400 */
[----:B------:R-:W-:-:S07]  /*3dc0*/  FMNMX.FTZ R45, R40, R45, !PT ;  /* 0x0000002d282d7209 */ /* 0x000fce0007810000 */
[----:B------:R-:W-:Y:S01]  /*3dd0*/  MUFU.TANH R21, R21 ;  /* 0x0000001500157308 */ /* 0x000fe20000002400 */
[----:B------:R-:W-:Y:S02]  /*3de0*/  WARPGROUP.DEPBAR.LE gsb0, 0x0 ;  /* 0x00008000000079c5 */ /* 0x000fe40000010000 */
[----:B------:R-:W-:Y:S01]  /*3df0*/  WARPGROUP.ARRIVE ;  /* 0x00000000000079c5 */ /* 0x000fe20000000000 */
[----:B------:R-:W-:Y:S01]  /*3e00*/  FMUL.FTZ R32, R32, UR5 ;  /* 0x0000000520207c20 */ /* 0x000fe20008410000 */
[----:B------:R-:W-:Y:S01]  /*3e10*/  FMUL.FTZ R41, R36, UR5 ;  /* 0x0000000524297c20 */ /* 0x000fe20008410000 */
[----:B------:R-:W-:Y:S01]  /*3e20*/  FSEL R36, R94, -INF , P4 ;  /* 0xff8000005e247808 */ /* 0x000fe20002000000 */
[----:B------:R-:W-:Y:S01]  /*3e30*/  FMUL.FTZ R33, R33, UR5 ;  /* 0x0000000521217c20 */ /* 0x000fe20008410000 */
[----:B------:R0:W1:Y:S01]  /*3e40*/  MUFU.TANH R78, R32 ;  /* 0x00000020004e7308 */ /* 0x0000620000002400 */
[----:B------:R-:W-:Y:S01]  /*3e50*/  HGMMA.64x16x16.F32 R24, gdesc[UR32], R24, gsb0 ;  /* 0x00200000201879f0 */ /* 0x000fe20008000818 */
[----:B------:R-:W-:Y:S01]  /*3e60*/  ISETP.GT.AND P4, PT, R70, 0x58, PT ;  /* 0x000000584600780c */ /* 0x000fe20003f84270 */
[----:B--2---:R-:W-:Y:S01]  /*3e70*/  FMUL.FTZ R44, R37, UR5 ;  /* 0x00000005252c7c20 */ /* 0x004fe20008410000 */
[----:B------:R-:W-:Y:S01]  /*3e80*/  FMNMX.FTZ R45, R36, R45, !PT ;  /* 0x0000002d242d7209 */ /* 0x000fe20007810000 */
[----:B------:R-:W-:Y:S01]  /*3e90*/  FMUL.FTZ R46, R34, UR5 ;  /* 0x00000005222e7c20 */ /* 0x000fe20008410000 */
[----:B------:R-:W-:-:S02]  /*3ea0*/  FMUL.FTZ R47, R38, UR5 ;  /* 0x00000005262f7c20 */ /* 0x000fc40008410000 */
[----:B------:R2:W-:Y:S01]  /*3eb0*/  MUFU.TANH R80, R33 ;  /* 0x0000002100507308 */ /* 0x0005e20000002400 */
[----:B0-----:R-:W-:Y:S02]  /*3ec0*/  FSEL R32, R96, -INF , P3 ;  /* 0xff80000060207808 */ /* 0x001fe40001800000 */
[----:B------:R-:W-:Y:S02]  /*3ed0*/  ISETP.GT.AND P3, PT, R70, 0x59, PT ;  /* 0x000000594600780c */ /* 0x000fe40003f64270 */
[----:B------:R-:W-:Y:S02]  /*3ee0*/  FMNMX.FTZ R50, R32, R45, !PT ;  /* 0x0000002d20327209 */ /* 0x000fe40007810000 */
[----:B---3--:R-:W-:Y:S01]  /*3ef0*/  FSEL R37, R53, -INF , P3 ;  /* 0xff80000035257808 */ /* 0x008fe20001800000 */
[----:B------:R0:W3:Y:S01]  /*3f00*/  MUFU.TANH R82, R41 ;  /* 0x0000002900527308 */ /* 0x0000e20000002400 */
[----:B--2---:R-:W-:Y:S02]  /*3f10*/  FSEL R33, R52, -INF , P4 ;  /* 0xff80000034217808 */ /* 0x004fe40002000000 */
[----:B------:R-:W-:-:S02]  /*3f20*/  ISETP.GT.AND P4, PT, R70, 0x60, PT ;  /* 0x000000604600780c */ /* 0x000fc40003f84270 */
[----:B------:R-:W-:Y:S02]  /*3f30*/  FMNMX.FTZ R50, R33, R50, !PT ;  /* 0x0000003221327209 */ /* 0x000fe40007810000 */
[C---:B------:R-:W-:Y:S01]  /*3f40*/  ISETP.GT.AND P3, PT, R70.reuse, 0x61, PT ;  /* 0x000000614600780c */ /* 0x040fe20003f64270 */
[----:B------:R-:W2:Y:S01]  /*3f50*/  MUFU.TANH R44, R44 ;  /* 0x0000002c002c7308 */ /* 0x000ea20000002400 */
[----:B-----5:R-:W-:Y:S02]  /*3f60*/  FSEL R53, R51, -INF , P4 ;  /* 0xff80000033357808 */ /* 0x020fe40002000000 */
        /* <DEDUP_REMOVED lines=10> */
[----:B0-----:R-:W-:Y:S02]  /*4010*/  FSEL R41, R76, -INF , P3 ;  /* 0xff8000004c297808 */ /* 0x001fe40001800000 */
[----:B------:R-:W-:-:S02]  /*4020*/  FMNMX.FTZ R50, R51, R50, !PT ;  /* 0x0000003233327209 */ /* 0x000fc40007810000 */
[----:B------:R-:W-:Y:S01]  /*4030*/  ISETP.GT.AND P3, PT, R70, 0x71, PT ;  /* 0x000000714600780c */ /* 0x000fe20003f64270 */
[----:B------:R-:W-:Y:S01]  /*4040*/  MUFU.TANH R57, R57 ;  /* 0x0000003900397308 */ /* 0x000fe20000002400 */
[----:B-1----:R-:W-:Y:S02]  /*4050*/  FSEL R60, R78, -INF , P4 ;  /* 0xff8000004e3c7808 */ /* 0x002fe40002000000 */
[----:B------:R-:W-:Y:S01]  /*4060*/  FMNMX.FTZ R99, R41, R50, !PT ;  /* 0x0000003229637209 */ /* 0x000fe20007810000 */
[----:B------:R-:W-:Y:S02]  /*4070*/  WARPGROUP.DEPBAR.LE gsb0, 0x0 ;  /* 0x00008000000079c5 */ /* 0x000fe40000010000 */
[----:B------:R-:W-:Y:S01]  /*4080*/  FMUL.FTZ R24, R24, UR5 ;  /* 0x0000000518187c20 */ /* 0x000fe20008410000 */
[----:B------:R-:W-:Y:S01]  /*4090*/  FMUL.FTZ R25, R25, UR5 ;  /* 0x0000000519197c20 */ /* 0x000fe20008410000 */
[----:B------:R-:W-:Y:S01]  /*40a0*/  FMUL.FTZ R28, R28, UR5 ;  /* 0x000000051c1c7c20 */ /* 0x000fe20008410000 */
[----:B------:R-:W-:Y:S01]  /*40b0*/  ISETP.GT.AND P4, PT, R70, 0x78, PT ;  /* 0x000000784600780c */ /* 0x000fe20003f84270 */
[----:B------:R0:W1:Y:S01]  /*40c0*/  MUFU.TANH R86, R24 ;  /* 0x0000001800567308 */ /* 0x0000620000002400 */
[----:B------:R-:W-:Y:S01]  /*40d0*/  FMNMX.FTZ R99, R60, R99, !PT ;  /* 0x000000633c637209 */ /* 0x000fe20007810000 */
[----:B------:R-:W-:Y:S01]  /*40e0*/  FMUL.FTZ R78, R31, UR5 ;  /* 0x000000051f4e7c20 */ /* 0x000fe20008410000 */
[----:B---3--:R-:W-:-:S02]  /*40f0*/  FSEL R52, R82, -INF , P4 ;  /* 0xff80000052347808 */ /* 0x008fc40002000000 */
[----:B------:R-:W-:-:S03]  /*4100*/  ISETP.GT.AND P4, PT, R70, 0x80, PT ;  /* 0x000000804600780c */ /* 0x000fc60003f84270 */
[----:B------:R3:W4:Y:S01]  /*4110*/  MUFU.TANH R72, R25 ;  /* 0x0000001900487308 */ /* 0x0007220000002400 */
[----:B0-----:R-:W-:Y:S02]  /*4120*/  FSEL R24, R80, -INF , P3 ;  /* 0xff80000050187808 */ /* 0x001fe40001800000 */
[----:B------:R-:W-:Y:S02]  /*4130*/  ISETP.GT.AND P3, PT, R70, 0x79, PT ;  /* 0x000000794600780c */ /* 0x000fe40003f64270 */
[----:B------:R-:W-:-:S03]  /*4140*/  FMNMX.FTZ R99, R24, R99, !PT ;  /* 0x0000006318637209 */ /* 0x000fc60007810000 */
[----:B------:R4:W0:Y:S01]  /*4150*/  MUFU.TANH R74, R28 ;  /* 0x0000001c004a7308 */ /* 0x0008220000002400 */
[----:B---3--:R-:W-:Y:S01]  /*4160*/  FMUL.FTZ R25, R29, UR5 ;  /* 0x000000051d197c20 */ /* 0x008fe20008410000 */
[----:B--2---:R-:W-:Y:S02]  /*4170*/  FSEL R29, R44, -INF , P3 ;  /* 0xff8000002c1d7808 */ /* 0x004fe40001800000 */
[----:B------:R-:W-:Y:S02]  /*4180*/  FMNMX.FTZ R44, R52, R99, !PT ;  /* 0x00000063342c7209 */ /* 0x000fe40007810000 */
[----:B------:R-:W-:Y:S02]  /*4190*/  ISETP.GT.AND P3, PT, R70, 0x81, PT ;  /* 0x000000814600780c */ /* 0x000fe40003f64270 */
[----:B------:R0:W2:Y:S01]  /*41a0*/  MUFU.TANH R76, R25 ;  /* 0x00000019004c7308 */ /* 0x0000a20000002400 */
[----:B-1----:R-:W-:Y:S01]  /*41b0*/  FSEL R50, R86, -INF , P4 ;  /* 0xff80000056327808 */ /* 0x002fe20002000000 */
[----:B------:R-:W-:Y:S01]  /*41c0*/  FMUL.FTZ R86, R55, UR5 ;  /* 0x0000000537567c20 */ /* 0x000fe20008410000 */
[----:B------:R-:W-:-:S02]  /*41d0*/  FMNMX.FTZ R99, R29, R44, !PT ;  /* 0x0000002c1d637209 */ /* 0x000fc40007810000 */
[----:B------:R-:W-:Y:S02]  /*41e0*/  ISETP.GT.AND P4, PT, R70, 0x88, PT ;  /* 0x000000884600780c */ /* 0x000fe40003f84270 */
[----:B----4-:R-:W-:Y:S01]  /*41f0*/  FSEL R28, R72, -INF , P3 ;  /* 0xff800000481c7808 */ /* 0x010fe20001800000 */
[----:B------:R-:W1:Y:S01]  /*4200*/  MUFU.TANH R58, R58 ;  /* 0x0000003a003a7308 */ /* 0x000e620000002400 */
[----:B------:R-:W-:Y:S01]  /*4210*/  FMNMX.FTZ R99, R50, R99, !PT ;  /* 0x0000006332637209 */ /* 0x000fe20007810000 */
[----:B------:R-:W-:Y:S01]  /*4220*/  FMUL.FTZ R72, R27, UR5 ;  /* 0x000000051b487c20 */ /* 0x000fe20008410000 */
[----:B------:R-:W-:Y:S01]  /*4230*/  ISETP.GT.AND P3, PT, R70, 0x89, PT ;  /* 0x000000894600780c */ /* 0x000fe20003f64270 */
[----:B------:R-:W-:Y:S01]  /*4240*/  FMUL.FTZ R70, R39, UR5 ;  /* 0x0000000527467c20 */ /* 0x000fe20008410000 */
[----:B0-----:R-:W-:Y:S02]  /*4250*/  FSEL R25, R74, -INF , P4 ;  /* 0xff8000004a197808 */ /* 0x001fe40002000000 */
[----:B------:R-:W-:Y:S01]  /*4260*/  FMNMX.FTZ R54, R28, R99, !PT ;  /* 0x000000631c367209 */ /* 0x000fe20007810000 */
[----:B------:R-:W0:Y:S01]  /*4270*/  MUFU.TANH R59, R59 ;  /* 0x0000003b003b7308 */ /* 0x000e220000002400 */
[----:B--2---:R-:W-:Y:S01]  /*4280*/  FSEL R44, R76, -INF , P3 ;  /* 0xff8000004c2c7808 */ /* 0x004fe20001800000 */
[----:B------:R-:W-:Y:S01]  /*4290*/  FMUL.FTZ R76, R30, UR5 ;  /* 0x000000051e4c7c20 */ /* 0x000fe20008410000 */
[----:B------:R-:W-:-:S04]  /*42a0*/  FMNMX.FTZ R55, R25, R54, !PT ;  /* 0x0000003619377209 */ /* 0x000fc80007810000 */
[----:B------:R-:W-:Y:S01]  /*42b0*/  FMNMX.FTZ R55, R44, R55, !PT ;  /* 0x000000372c377209 */ /* 0x000fe20007810000 */
[----:B------:R-:W2:Y:S04]  /*42c0*/  MUFU.TANH R48, R48 ;  /* 0x0000003000307308 */ /* 0x000ea80000002400 */
[----:B------:R-:W3:Y:S04]  /*42d0*/  SHFL.BFLY PT, R54, R55, 0x2, 0x1f ;  /* 0x0c401f0037367f89 */ /* 0x000ee800000e0000 */
[----:B------:R-:W4:Y:S08]  /*42e0*/  MUFU.TANH R49, R49 ;  /* 0x0000003100317308 */ /* 0x000f300000002400 */
[----:B------:R-:W5:Y:S08]  /*42f0*/  MUFU.TANH R84, R84 ;  /* 0x0000005400547308 */ /* 0x000f700000002400 */
[----:B------:R-:W5:Y:S01]  /*4300*/  MUFU.TANH R86, R86 ;  /* 0x0000005600567308 */ /* 0x000f620000002400 */
[----:B---3--:R-:W-:Y:S01]  /*4310*/  FMNMX.FTZ R34, R55, R54, !PT ;  /* 0x0000003637227209 */ /* 0x008fe20007810000 */
[----:B------:R-:W-:Y:S01]  /*4320*/  FMUL.FTZ R54, R35, UR5 ;  /* 0x0000000523367c20 */ /* 0x000fe20008410000 */
[----:B------:R-:W-:Y:S01]  /*4330*/  FMUL.FTZ R55, R26, UR5 ;  /* 0x000000051a377c20 */ /* 0x000fe20008410000 */
[----:B------:R-:W-:-:S04]  /*4340*/  UMOV UR5, UR58 ;  /* 0x0000003a00057c82 */ /* 0x000fc80008000000 */
[----:B------:R-:W3:Y:S01]  /*4350*/  MUFU.TANH R88, R88 ;  /* 0x0000005800587308 */ /* 0x000ee20000002400 */
[----:B------:R-:W1:Y:S01]  /*4360*/  SHFL.BFLY PT, R35, R34, 0x1, 0x1f ;  /* 0x0c201f0022237f89 */ /* 0x000e6200000e0000 */
[----:B------:R-:W-:-:S04]  /*4370*/  @UP0 USHF.R.U32.HI UR5, URZ, UR7, UR11 ;  /* 0x000000073f050299 */ /* 0x000fc8000801160b */
[----:B------:R-:W-:Y:S02]  /*4380*/  UIADD3 UR10, UR5, UR56, -UR57 ;  /* 0x00000038050a7290 */ /* 0x000fe4000fffe839 */
[----:B------:R-:W3:Y:S02]  /*4390*/  MUFU.TANH R90, R90 ;  /* 0x0000005a005a7308 */ /* 0x000ee40000002400 */
[----:B------:R-:W-:-:S04]  /*43a0*/  UIMAD.WIDE UR10, UR10, 0x38e38e39, URZ ;  /* 0x38e38e390a0a78a5 */ /* 0x000fc8000f8e023f */
[----:B------:R-:W-:Y:S02]  /*43b0*/  USHF.R.U32.HI UR5, URZ, 0x1f, UR11 ;  /* 0x0000001f3f057899 */ /* 0x000fe4000801160b */
[----:B------:R-:W3:Y:S02]  /*43c0*/  MUFU.TANH R42, R42 ;  /* 0x0000002a002a7308 */ /* 0x000ee40000002400 */
[----:B------:R-:W-:-:S04]  /*43d0*/  ULEA.HI.SX32 UR5, UR11, UR5, 0x1b ;  /* 0x000000050b057291 */ /* 0x000fc8000f8fda3f */
[----:B------:R-:W-:Y:S02]  /*43e0*/  UISETP.LT.AND UP1, UPT, URZ, UR5, UPT ;  /* 0x000000053f00728c */ /* 0x000fe4000bf21270 */
[----:B------:R-:W3:Y:S01]  /*43f0*/  MUFU.TANH R43, R43 ;  /* 0x0000002b002b7308 */ /* 0x000ee20000002400 */
[----:B-1----:R-:W-:Y:S01]  /*4400*/  FMNMX.FTZ R74, R34, R35, !PT ;  /* 0x00000023224a7209 */ /* 0x002fe20007810000 */
[----:B------:R-:W-:-:S03]  /*4410*/  USEL UR7, URZ, UR5, !UP1 ;  /* 0x000000053f077287 */ /* 0x000fc6000c800000 */
[C---:B------:R-:W-:Y:S01]  /*4420*/  FSETP.NEU.FTZ.AND P3, PT, R74.reuse, -INF , PT ;  /* 0xff8000004a00780b */ /* 0x040fe20003f7d000 */
[----:B------:R-:W-:Y:S01]  /*4430*/  FMUL.FTZ R34, R74, UR4 ;  /* 0x000000044a227c20 */ /* 0x000fe20008410000 */
[----:B------:R-:W-:Y:S01]  /*4440*/  UISETP.GE.AND UP1, UPT, UR38, UR7, UPT ;  /* 0x000000072600728c */ /* 0x000fe2000bf26270 */
[----:B------:R-:W1:Y:S03]  /*4450*/  MUFU.TANH R46, R46 ;  /* 0x0000002e002e7308 */ /* 0x000e660000002400 */
[----:B------:R-:W-:-:S05]  /*4460*/  FSEL R34, R34, RZ, P3 ;  /* 0x000000ff22227208 */ /* 0x000fca0001800000 */
[----:B------:R-:W-:Y:S01]  /*4470*/  FFMA.FTZ R30, R89, UR4, -R34 ;  /* 0x00000004591e7c23 */ /* 0x000fe20008010822 */
[----:B------:R-:W-:Y:S01]  /*4480*/  VIADDMNMX R89, R68, R79, R66, PT ;  /* 0x0000004f44597246 */ /* 0x000fe20003800142 */
[--C-:B------:R-:W-:Y:S01]  /*4490*/  FFMA.FTZ R82, R81, UR4, -R34.reuse ;  /* 0x0000000451527c23 */ /* 0x100fe20008010822 */
[--C-:B------:R-:W-:Y:S01]  /*44a0*/  FFMA.FTZ R83, R83, UR4, -R34.reuse ;  /* 0x0000000453537c23 */ /* 0x100fe20008010822 */
[--C-:B------:R-:W-:Y:S01]  /*44b0*/  FFMA.FTZ R85, R85, UR4, -R34.reuse ;  /* 0x0000000455557c23 */ /* 0x100fe20008010822 */
[C---:B------:R-:W-:Y:S01]  /*44c0*/  ISETP.GT.AND P3, PT, R89.reuse, RZ, PT ;  /* 0x000000ff5900720c */ /* 0x040fe20003f64270 */
[----:B------:R-:W1:Y:S01]  /*44d0*/  MUFU.TANH R54, R54 ;  /* 0x0000003600367308 */ /* 0x000e620000002400 */
[----:B------:R-:W-:Y:S01]  /*44e0*/  ISETP.GT.AND P4, PT, R89, 0x1, PT ;  /* 0x000000015900780c */ /* 0x000fe20003f84270 */
[--C-:B------:R-:W-:Y:S01]  /*44f0*/  FFMA.FTZ R31, R93, UR4, -R34.reuse ;  /* 0x000000045d1f7c23 */ /* 0x100fe20008010822 */
[----:B------:R-:W-:Y:S01]  /*4500*/  ISETP.GT.AND P5, PT, R89, 0x8, PT ;  /* 0x000000085900780c */ /* 0x000fe20003fa4270 */
[--C-:B------:R-:W-:Y:S01]  /*4510*/  FFMA.FTZ R27, R95, UR4, -R34.reuse ;  /* 0x000000045f1b7c23 */ /* 0x100fe20008010822 */
[----:B------:R-:W-:Y:S01]  /*4520*/  FSEL R4, R4, -INF , P3 ;  /* 0xff80000004047808 */ /* 0x000fe20001800000 */
[--C-:B------:R-:W-:Y:S01]  /*4530*/  FFMA.FTZ R38, R97, UR4, -R34.reuse ;  /* 0x0000000461267c23 */ /* 0x100fe20008010822 */
[----:B------:R-:W-:Y:S01]  /*4540*/  FSEL R35, R3, -INF , P4 ;  /* 0xff80000003237808 */ /* 0x000fe20002000000 */
[----:B------:R-:W1:Y:S01]  /*4550*/  MUFU.TANH R47, R47 ;  /* 0x0000002f002f7308 */ /* 0x000e620000002400 */
[----:B------:R-:W-:Y:S01]  /*4560*/  ISETP.GT.AND P3, PT, R89, 0x9, PT ;  /* 0x000000095900780c */ /* 0x000fe20003f64270 */
[--C-:B------:R-:W-:Y:S01]  /*4570*/  FFMA.FTZ R3, R87, UR4, -R34.reuse ;  /* 0x0000000457037c23 */ /* 0x100fe20008010822 */
[----:B------:R-:W-:Y:S01]  /*4580*/  FSEL R5, R5, -INF , P5 ;  /* 0xff80000005057808 */ /* 0x000fe20002800000 */
[--C-:B------:R-:W-:Y:S01]  /*4590*/  FFMA.FTZ R26, R91, UR4, -R34.reuse ;  /* 0x000000045b1a7c23 */ /* 0x100fe20008010822 */
[----:B------:R-:W-:Y:S01]  /*45a0*/  FMNMX.FTZ R66, R4, R35, !PT ;  /* 0x0000002304427209 */ /* 0x000fe20007810000 */
[--C-:B------:R-:W-:Y:S01]  /*45b0*/  FFMA.FTZ R36, R36, UR4, -R34.reuse ;  /* 0x0000000424247c23 */ /* 0x100fe20008010822 */
[----:B------:R-:W-:Y:S01]  /*45c0*/  ISETP.GT.AND P4, PT, R89, 0x10, PT ;  /* 0x000000105900780c */ /* 0x000fe20003f84270 */
[----:B------:R-:W1:Y:S01]  /*45d0*/  MUFU.TANH R70, R70 ;  /* 0x0000004600467308 */ /* 0x000e620000002400 */
[----:B------:R-:W-:Y:S01]  /*45e0*/  FSEL R6, R6, -INF , P3 ;  /* 0xff80000006067808 */ /* 0x000fe20001800000 */
[--C-:B------:R-:W-:Y:S01]  /*45f0*/  FFMA.FTZ R45, R45, UR4, -R34.reuse ;  /* 0x000000042d2d7c23 */ /* 0x100fe20008010822 */
[----:B------:R-:W-:Y:S01]  /*4600*/  FMNMX.FTZ R39, R5, R66, !PT ;  /* 0x0000004205277209 */ /* 0x000fe20007810000 */
[----:B------:R-:W-:Y:S01]  /*4610*/  FFMA.FTZ R28, R28, UR4, -R34 ;  /* 0x000000041c1c7c23 */ /* 0x000fe20008010822 */
[----:B------:R-:W-:-:S02]  /*4620*/  ISETP.GT.AND P3, PT, R89, 0x11, PT ;  /* 0x000000115900780c */ /* 0x000fc40003f64270 */
[----:B------:R-:W-:Y:S01]  /*4630*/  FSEL R7, R7, -INF , P4 ;  /* 0xff80000007077808 */ /* 0x000fe20002000000 */
[----:B------:R-:W1:Y:S01]  /*4640*/  MUFU.TANH R55, R55 ;  /* 0x0000003700377308 */ /* 0x000e620000002400 */
        /* <DEDUP_REMOVED lines=9> */
[----:B------:R-:W1:Y:S01]  /*46e0*/  MUFU.TANH R72, R72 ;  /* 0x0000004800487308 */ /* 0x000e620000002400 */
[----:B------:R-:W-:Y:S01]  /*46f0*/  FSEL R66, R10, -INF , P3 ;  /* 0xff8000000a427808 */ /* 0x000fe20001800000 */
[----:B0-----:R-:W-:Y:S01]  /*4700*/  FFMA.FTZ R85, R63, UR4, -R34 ;  /* 0x000000043f557c23 */ /* 0x001fe20008010822 */
[----:B------:R-:W-:Y:S02]  /*4710*/  FMNMX.FTZ R79, R9, R68, !PT ;  /* 0x00000044094f7209 */ /* 0x000fe40007810000 */
[----:B------:R-:W-:-:S02]  /*4720*/  ISETP.GT.AND P3, PT, R89, 0x21, PT ;  /* 0x000000215900780c */ /* 0x000fc40003f64270 */
[----:B------:R-:W-:Y:S01]  /*4730*/  FSEL R11, R11, -INF , P4 ;  /* 0xff8000000b0b7808 */ /* 0x000fe20002000000 */
[----:B------:R0:W-:Y:S01]  /*4740*/  MUFU.EX2 R10, R83 ;  /* 0x00000053000a7308 */ /* 0x0001e20000000800 */
[----:B------:R-:W-:Y:S02]  /*4750*/  FMNMX.FTZ R80, R66, R79, !PT ;  /* 0x0000004f42507209 */ /* 0x000fe40007810000 */
[----:B------:R-:W-:Y:S02]  /*4760*/  ISETP.GT.AND P4, PT, R89, 0x28, PT ;  /* 0x000000285900780c */ /* 0x000fe40003f84270 */
[----:B------:R-:W-:Y:S02]  /*4770*/  FSEL R68, R12, -INF , P3 ;  /* 0xff8000000c447808 */ /* 0x000fe40001800000 */
[----:B------:R-:W-:Y:S01]  /*4780*/  FMNMX.FTZ R81, R11, R80, !PT ;  /* 0x000000500b517209 */ /* 0x000fe20007810000 */
[----:B------:R2:W-:Y:S01]  /*4790*/  MUFU.EX2 R12, R82 ;  /* 0x00000052000c7308 */ /* 0x0005e20000000800 */
[----:B------:R-:W-:Y:S01]  /*47a0*/  ISETP.GT.AND P3, PT, R89, 0x29, PT ;  /* 0x000000295900780c */ /* 0x000fe20003f64270 */
[--C-:B0-----:R-:W-:Y:S01]  /*47b0*/  FFMA.FTZ R83, R65, UR4, -R34.reuse ;  /* 0x0000000441537c23 */ /* 0x101fe20008010822 */
[----:B------:R-:W-:Y:S01]  /*47c0*/  FSEL R79, R13, -INF , P4 ;  /* 0xff8000000d4f7808 */ /* 0x000fe20002000000 */
[----:B------:R-:W-:Y:S01]  /*47d0*/  FFMA.FTZ R13, R77, UR4, -R34 ;  /* 0x000000044d0d7c23 */ /* 0x000fe20008010822 */
[----:B------:R-:W-:-:S02]  /*47e0*/  FMNMX.FTZ R80, R68, R81, !PT ;  /* 0x0000005144507209 */ /* 0x000fc40007810000 */
[----:B------:R-:W-:Y:S01]  /*47f0*/  ISETP.GT.AND P4, PT, R89, 0x30, PT ;  /* 0x000000305900780c */ /* 0x000fe20003f84270 */
[----:B------:R-:W0:Y:S01]  /*4800*/  MUFU.TANH R76, R76 ;  /* 0x0000004c004c7308 */ /* 0x000e220000002400 */
[----:B------:R-:W-:Y:S01]  /*4810*/  FSEL R77, R14, -INF , P3 ;  /* 0xff8000000e4d7808 */ /* 0x000fe20001800000 */
[----:B--2---:R-:W-:Y:S01]  /*4820*/  FFMA.FTZ R82, R75, UR4, -R34 ;  /* 0x000000044b527c23 */ /* 0x004fe20008010822 */
[----:B------:R-:W-:Y:S02]  /*4830*/  FMNMX.FTZ R14, R79, R80, !PT ;  /* 0x000000504f0e7209 */ /* 0x000fe40007810000 */
[----:B------:R-:W-:Y:S02]  /*4840*/  ISETP.GT.AND P3, PT, R89, 0x31, PT ;  /* 0x000000315900780c */ /* 0x000fe40003f64270 */
[----:B------:R-:W-:Y:S01]  /*4850*/  FSEL R80, R15, -INF , P4 ;  /* 0xff8000000f507808 */ /* 0x000fe20002000000 */
[----:B------:R-:W2:Y:S01]  /*4860*/  MUFU.TANH R78, R78 ;  /* 0x0000004e004e7308 */ /* 0x000ea20000002400 */
[----:B------:R-:W-:-:S02]  /*4870*/  FMNMX.FTZ R15, R77, R14, !PT ;  /* 0x0000000e4d0f7209 */ /* 0x000fc40007810000 */
[----:B------:R-:W-:Y:S02]  /*4880*/  FSEL R75, R20, -INF , P3 ;  /* 0xff800000144b7808 */ /* 0x000fe40001800000 */
[----:B------:R-:W-:Y:S02]  /*4890*/  ISETP.GT.AND P4, PT, R89, 0x38, PT ;  /* 0x000000385900780c */ /* 0x000fe40003f84270 */
[----:B------:R-:W-:Y:S01]  /*48a0*/  FMNMX.FTZ R20, R80, R15, !PT ;  /* 0x0000000f50147209 */ /* 0x000fe20007810000 */
[----:B------:R-:W-:Y:S01]  /*48b0*/  FFMA.FTZ R15, R73, UR4, -R34 ;  /* 0x00000004490f7c23 */ /* 0x000fe20008010822 */
[----:B------:R-:W-:Y:S01]  /*48c0*/  ISETP.GT.AND P3, PT, R89, 0x39, PT ;  /* 0x000000395900780c */ /* 0x000fe20003f64270 */
[----:B------:R4:W-:Y:S01]  /*48d0*/  MUFU.EX2 R14, R82 ;  /* 0x00000052000e7308 */ /* 0x0009e20000000800 */
[----:B------:R-:W-:Y:S02]  /*48e0*/  FSEL R81, R21, -INF , P4 ;  /* 0xff80000015517808 */ /* 0x000fe40002000000 */
[----:B------:R-:W-:-:S02]  /*48f0*/  FMNMX.FTZ R20, R75, R20, !PT ;  /* 0x000000144b147209 */ /* 0x000fc40007810000 */
[----:B------:R-:W-:Y:S02]  /*4900*/  ISETP.GT.AND P4, PT, R89, 0x40, PT ;  /* 0x000000405900780c */ /* 0x000fe40003f84270 */
[----:B------:R-:W-:Y:S01]  /*4910*/  FSEL R64, R64, -INF , P3 ;  /* 0xff80000040407808 */ /* 0x000fe20001800000 */
[----:B------:R-:W-:Y:S01]  /*4920*/  MUFU.EX2 R31, R31 ;  /* 0x0000001f001f7308 */ /* 0x000fe20000000800 */
[----:B------:R-:W-:Y:S01]  /*4930*/  FMNMX.FTZ R21, R81, R20, !PT ;  /* 0x0000001451157209 */ /* 0x000fe20007810000 */
[--C-:B------:R-:W-:Y:S01]  /*4940*/  FFMA.FTZ R20, R71, UR4, -R34.reuse ;  /* 0x0000000447147c23 */ /* 0x100fe20008010822 */
[----:B------:R-:W-:Y:S02]  /*4950*/  FSEL R73, R56, -INF , P4 ;  /* 0xff80000038497808 */ /* 0x000fe40002000000 */
[----:B------:R-:W-:Y:S02]  /*4960*/  ISETP.GT.AND P3, PT, R89, 0x41, PT ;  /* 0x000000415900780c */ /* 0x000fe40003f64270 */
[----:B------:R-:W-:Y:S01]  /*4970*/  FMNMX.FTZ R56, R64, R21, !PT ;  /* 0x0000001540387209 */ /* 0x000fe20007810000 */
[----:B------:R-:W-:Y:S01]  /*4980*/  FFMA.FTZ R21, R69, UR4, -R34 ;  /* 0x0000000445157c23 */ /* 0x000fe20008010822 */
[----:B------:R-:W-:Y:S01]  /*4990*/  ISETP.GT.AND P4, PT, R89, 0x48, PT ;  /* 0x000000485900780c */ /* 0x000fe20003f84270 */
[----:B------:R-:W2:Y:S01]  /*49a0*/  MUFU.EX2 R30, R30 ;  /* 0x0000001e001e7308 */ /* 0x000ea20000000800 */
        /* <DEDUP_REMOVED lines=11> */
[----:B------:R-:W-:Y:S01]  /*4a60*/  FSEL R69, R48, -INF , P4 ;  /* 0xff80000030457808 */ /* 0x000fe20002000000 */
[----:B------:R-:W-:Y:S01]  /*4a70*/  FFMA.FTZ R48, R67, UR4, -R34 ;  /* 0x0000000443307c23 */ /* 0x000fe20008010822 */
[----:B------:R-:W-:Y:S02]  /*4a80*/  FMNMX.FTZ R56, R59, R56, !PT ;  /* 0x000000383b387209 */ /* 0x000fe40007810000 */
[----:B----4-:R-:W-:Y:S01]  /*4a90*/  FSEL R82, R49, -INF , P3 ;  /* 0xff80000031527808 */ /* 0x010fe20001800000 */
[----:B------:R-:W-:Y:S01]  /*4aa0*/  MUFU.EX2 R26, R26 ;  /* 0x0000001a001a7308 */ /* 0x000fe20000000800 */
[----:B------:R-:W-:-:S02]  /*4ab0*/  ISETP.GT.AND P4, PT, R89, 0x58, PT ;  /* 0x000000585900780c */ /* 0x000fc40003f84270 */
[----:B------:R-:W-:Y:S02]  /*4ac0*/  FMNMX.FTZ R49, R69, R56, !PT ;  /* 0x0000003845317209 */ /* 0x000fe40007810000 */
[C---:B------:R-:W-:Y:S02]  /*4ad0*/  ISETP.GT.AND P3, PT, R89.reuse, 0x59, PT ;  /* 0x000000595900780c */ /* 0x040fe40003f64270 */
[----:B-----5:R-:W-:Y:S01]  /*4ae0*/  FSEL R67, R84, -INF , P4 ;  /* 0xff80000054437808 */ /* 0x020fe20002000000 */
[----:B------:R-:W-:Y:S01]  /*4af0*/  MUFU.EX2 R3, R3 ;  /* 0x0000000300037308 */ /* 0x000fe20000000800 */
[----:B------:R-:W-:Y:S02]  /*4b00*/  FMNMX.FTZ R56, R82, R49, !PT ;  /* 0x0000003152387209 */ /* 0x000fe40007810000 */
[----:B------:R-:W-:Y:S02]  /*4b10*/  ISETP.GT.AND P4, PT, R89, 0x60, PT ;  /* 0x000000605900780c */ /* 0x000fe40003f84270 */
[----:B------:R-:W-:Y:S01]  /*4b20*/  FSEL R65, R86, -INF , P3 ;  /* 0xff80000056417808 */ /* 0x000fe20001800000 */
[----:B------:R-:W-:Y:S01]  /*4b30*/  FFMA.FTZ R86, R61, UR4, -R34 ;  /* 0x000000043d567c23 */ /* 0x000fe20008010822 */
[----:B------:R-:W-:Y:S01]  /*4b40*/  FMNMX.FTZ R56, R67, R56, !PT ;  /* 0x0000003843387209 */ /* 0x000fe20007810000 */
[----:B------:R4:W-:Y:S01]  /*4b50*/  MUFU.EX2 R49, R83 ;  /* 0x0000005300317308 */ /* 0x0009e20000000800 */
[----:B------:R-:W-:-:S02]  /*4b60*/  ISETP.GT.AND P3, PT, R89, 0x61, PT ;  /* 0x000000615900780c */ /* 0x000fc40003f64270 */
[----:B---3--:R-:W-:Y:S02]  /*4b70*/  FSEL R71, R88, -INF , P4 ;  /* 0xff80000058477808 */ /* 0x008fe40002000000 */
[----:B------:R-:W-:Y:S02]  /*4b80*/  FMNMX.FTZ R84, R65, R56, !PT ;  /* 0x0000003841547209 */ /* 0x000fe40007810000 */
[----:B------:R-:W-:Y:S01]  /*4b90*/  ISETP.GT.AND P4, PT, R89, 0x68, PT ;  /* 0x000000685900780c */ /* 0x000fe20003f84270 */
[----:B------:R1:W-:Y:S01]  /*4ba0*/  MUFU.EX2 R56, R85 ;  /* 0x0000005500387308 */ /* 0x0003e20000000800 */
[----:B------:R-:W-:Y:S02]  /*4bb0*/  FSEL R63, R90, -INF , P3 ;  /* 0xff8000005a3f7808 */ /* 0x000fe40001800000 */
[----:B------:R-:W-:Y:S02]  /*4bc0*/  FMNMX.FTZ R84, R71, R84, !PT ;  /* 0x0000005447547209 */ /* 0x000fe40007810000 */
[----:B----4-:R-:W-:-:S02]  /*4bd0*/  FSEL R83, R42, -INF , P4 ;  /* 0xff8000002a537808 */ /* 0x010fc40002000000 */
[----:B------:R-:W-:Y:S01]  /*4be0*/  ISETP.GT.AND P3, PT, R89, 0x69, PT ;  /* 0x000000695900780c */ /* 0x000fe20003f64270 */
[----:B------:R-:W-:Y:S01]  /*4bf0*/  MUFU.EX2 R13, R13 ;  /* 0x0000000d000d7308 */ /* 0x000fe20000000800 */
[----:B------:R-:W-:Y:S02]  /*4c00*/  FMNMX.FTZ R42, R63, R84, !PT ;  /* 0x000000543f2a7209 */ /* 0x000fe40007810000 */
[----:B------:R-:W-:Y:S02]  /*4c10*/  ISETP.GT.AND P4, PT, R89, 0x70, PT ;  /* 0x000000705900780c */ /* 0x000fe40003f84270 */
[----:B------:R-:W-:Y:S02]  /*4c20*/  FSEL R84, R43, -INF , P3 ;  /* 0xff8000002b547808 */ /* 0x000fe40001800000 */
[----:B------:R-:W-:Y:S01]  /*4c30*/  FMNMX.FTZ R61, R83, R42, !PT ;  /* 0x0000002a533d7209 */ /* 0x000fe20007810000 */
[----:B------:R-:W-:Y:S01]  /*4c40*/  FFMA.FTZ R42, R62, UR4, -R34 ;  /* 0x000000043e2a7c23 */ /* 0x000fe20008010822 */
[----:B-1----:R-:W-:Y:S01]  /*4c50*/  FSEL R85, R46, -INF , P4 ;  /* 0xff8000002e557808 */ /* 0x002fe20002000000 */
[----:B------:R1:W-:Y:S01]  /*4c60*/  MUFU.EX2 R43, R86 ;  /* 0x00000056002b7308 */ /* 0x0003e20000000800 */
[----:B------:R-:W-:-:S02]  /*4c70*/  ISETP.GT.AND P3, PT, R89, 0x71, PT ;  /* 0x000000715900780c */ /* 0x000fc40003f64270 */
[----:B------:R-:W-:Y:S02]  /*4c80*/  FMNMX.FTZ R46, R84, R61, !PT ;  /* 0x0000003d542e7209 */ /* 0x000fe40007810000 */
[----:B------:R-:W-:Y:S02]  /*4c90*/  ISETP.GT.AND P4, PT, R89, 0x78, PT ;  /* 0x000000785900780c */ /* 0x000fe40003f84270 */
[----:B------:R-:W-:Y:S01]  /*4ca0*/  FSEL R62, R54, -INF , P3 ;  /* 0xff800000363e7808 */ /* 0x000fe20001800000 */
[--C-:B------:R-:W-:Y:S01]  /*4cb0*/  FFMA.FTZ R54, R41, UR4, -R34.reuse ;  /* 0x0000000429367c23 */ /* 0x100fe20008010822 */
[----:B------:R-:W-:Y:S01]  /*4cc0*/  FMNMX.FTZ R61, R85, R46, !PT ;  /* 0x0000002e553d7209 */ /* 0x000fe20007810000 */
[--C-:B------:R-:W-:Y:S01]  /*4cd0*/  FFMA.FTZ R46, R33, UR4, -R34.reuse ;  /* 0x00000004212e7c23 */ /* 0x100fe20008010822 */
[----:B------:R-:W-:Y:S01]  /*4ce0*/  ISETP.GT.AND P3, PT, R89, 0x79, PT ;  /* 0x000000795900780c */ /* 0x000fe20003f64270 */
[--C-:B------:R-:W-:Y:S01]  /*4cf0*/  FFMA.FTZ R41, R29, UR4, -R34.reuse ;  /* 0x000000041d297c23 */ /* 0x100fe20008010822 */
[----:B-1----:R-:W-:Y:S01]  /*4d00*/  FSEL R86, R47, -INF , P4 ;  /* 0xff8000002f567808 */ /* 0x002fe20002000000 */
[--C-:B------:R-:W-:Y:S01]  /*4d10*/  FFMA.FTZ R47, R40, UR4, -R34.reuse ;  /* 0x00000004282f7c23 */ /* 0x100fe20008010822 */
[----:B------:R-:W-:Y:S01]  /*4d20*/  FMNMX.FTZ R61, R62, R61, !PT ;  /* 0x0000003d3e3d7209 */ /* 0x000fe20007810000 */
[--C-:B------:R-:W-:Y:S01]  /*4d30*/  FFMA.FTZ R29, R50, UR4, -R34.reuse ;  /* 0x00000004321d7c23 */ /* 0x100fe20008010822 */
[----:B------:R-:W-:Y:S01]  /*4d40*/  ISETP.GT.AND P4, PT, R89, 0x80, PT ;  /* 0x000000805900780c */ /* 0x000fe20003f84270 */
[----:B------:R-:W-:Y:S01]  /*4d50*/  FFMA.FTZ R50, R25, UR4, -R34 ;  /* 0x0000000419327c23 */ /* 0x000fe20008010822 */
[----:B------:R-:W-:Y:S01]  /*4d60*/  FSEL R70, R70, -INF , P3 ;  /* 0xff80000046467808 */ /* 0x000fe20001800000 */
[----:B------:R-:W-:Y:S01]  /*4d70*/  MUFU.EX2 R15, R15 ;  /* 0x0000000f000f7308 */ /* 0x000fe20000000800 */
[----:B------:R-:W-:-:S02]  /*4d80*/  FMNMX.FTZ R61, R86, R61, !PT ;  /* 0x0000003d563d7209 */ /* 0x000fc40007810000 */
[----:B------:R-:W-:Y:S02]  /*4d90*/  ISETP.GT.AND P3, PT, R89, 0x81, PT ;  /* 0x000000815900780c */ /* 0x000fe40003f64270 */
[----:B------:R-:W-:Y:S02]  /*4da0*/  FSEL R87, R55, -INF , P4 ;  /* 0xff80000037577808 */ /* 0x000fe40002000000 */
[----:B------:R-:W-:Y:S01]  /*4db0*/  FMNMX.FTZ R40, R70, R61, !PT ;  /* 0x0000003d46287209 */ /* 0x000fe20007810000 */
[--C-:B------:R-:W-:Y:S01]  /*4dc0*/  FFMA.FTZ R61, R32, UR4, -R34.reuse ;  /* 0x00000004203d7c23 */ /* 0x100fe20008010822 */
[----:B------:R-:W-:Y:S01]  /*4dd0*/  ISETP.GT.AND P4, PT, R89, 0x88, PT ;  /* 0x000000885900780c */ /* 0x000fe20003f84270 */
[----:B------:R-:W-:Y:S01]  /*4de0*/  MUFU.EX2 R20, R20 ;  /* 0x0000001400147308 */ /* 0x000fe20000000800 */
[----:B------:R-:W-:Y:S02]  /*4df0*/  FSEL R88, R72, -INF , P3 ;  /* 0xff80000048587808 */ /* 0x000fe40001800000 */
[----:B------:R-:W-:Y:S01]  /*4e00*/  FMNMX.FTZ R55, R87, R40, !PT ;  /* 0x0000002857377209 */ /* 0x000fe20007810000 */
[----:B------:R-:W-:Y:S01]  /*4e10*/  FFMA.FTZ R40, R53, UR4, -R34 ;  /* 0x0000000435287c23 */ /* 0x000fe20008010822 */
[----:B------:R-:W-:-:S02]  /*4e20*/  ISETP.GT.AND P3, PT, R89, 0x89, PT ;  /* 0x000000895900780c */ /* 0x000fc40003f64270 */
[----:B0-----:R-:W-:Y:S01]  /*4e30*/  FSEL R76, R76, -INF , P4 ;  /* 0xff8000004c4c7808 */ /* 0x001fe20002000000 */
[----:B------:R-:W-:Y:S01]  /*4e40*/  MUFU.EX2 R21, R21 ;  /* 0x0000001500157308 */ /* 0x000fe20000000800 */
[----:B------:R-:W-:Y:S02]  /*4e50*/  FMNMX.FTZ R55, R88, R55, !PT ;  /* 0x0000003758377209 */ /* 0x000fe40007810000 */
[----:B--2---:R-:W-:Y:S02]  /*4e60*/  FSEL R78, R78, -INF , P3 ;  /* 0xff8000004e4e7808 */ /* 0x004fe40001800000 */
[----:B------:R-:W-:-:S03]  /*4e70*/  FMNMX.FTZ R55, R76, R55, !PT ;  /* 0x000000374c377209 */ /* 0x000fc60007810000 */
[----:B------:R-:W-:Y:S01]  /*4e80*/  MUFU.EX2 R48, R48 ;  /* 0x0000003000307308 */ /* 0x000fe20000000800 */
[----:B------:R-:W-:Y:S01]  /*4e90*/  FMNMX.FTZ R32, R78, R55, !PT ;  /* 0x000000374e207209 */ /* 0x000fe20007810000 */
[--C-:B------:R-:W-:Y:S01]  /*4ea0*/  FFMA.FTZ R55, R37, UR4, -R34.reuse ;  /* 0x0000000425377c23 */ /* 0x100fe20008010822 */
[----:B------:R-:W-:-:S03]  /*4eb0*/  FFMA.FTZ R37, R51, UR4, -R34 ;  /* 0x0000000433257c23 */ /* 0x000fc60008010822 */
[----:B------:R-:W0:Y:S02]  /*4ec0*/  SHFL.BFLY PT, R33, R32, 0x2, 0x1f ;  /* 0x0c401f0020217f89 */ /* 0x000e2400000e0000 */
[----:B------:R-:W-:Y:S08]  /*4ed0*/  MUFU.EX2 R42, R42 ;  /* 0x0000002a002a7308 */ /* 0x000ff00000000800 */
[----:B------:R-:W-:Y:S08]  /*4ee0*/  MUFU.EX2 R47, R47 ;  /* 0x0000002f002f7308 */ /* 0x000ff00000000800 */
[----:B------:R-:W-:Y:S01]  /*4ef0*/  MUFU.EX2 R36, R36 ;  /* 0x0000002400247308 */ /* 0x000fe20000000800 */
[----:B0-----:R-:W-:Y:S01]  /*4f00*/  FMNMX.FTZ R51, R32, R33, !PT ;  /* 0x0000002120337209 */ /* 0x001fe20007810000 */
[--C-:B------:R-:W-:Y:S01]  /*4f10*/  FFMA.FTZ R33, R60, UR4, -R34.reuse ;  /* 0x000000043c217c23 */ /* 0x100fe20008010822 */
[--C-:B------:R-:W-:Y:S01]  /*4f20*/  FFMA.FTZ R60, R24, UR4, -R34.reuse ;  /* 0x00000004183c7c23 */ /* 0x100fe20008010822 */
[----:B------:R-:W-:-:S04]  /*4f30*/  FFMA.FTZ R32, R52, UR4, -R34 ;  /* 0x0000000434207c23 */ /* 0x000fc80008010822 */
[----:B------:R-:W-:Y:S01]  /*4f40*/  MUFU.EX2 R61, R61 ;  /* 0x0000003d003d7308 */ /* 0x000fe20000000800 */
[----:B------:R-:W0:Y:S07]  /*4f50*/  SHFL.BFLY PT, R72, R51, 0x1, 0x1f ;  /* 0x0c201f0033487f89 */ /* 0x000e2e00000e0000 */
[----:B------:R-:W-:Y:S08]  /*4f60*/  MUFU.EX2 R46, R46 ;  /* 0x0000002e002e7308 */ /* 0x000ff00000000800 */
[----:B------:R-:W-:Y:S08]  /*4f70*/  MUFU.EX2 R55, R55 ;  /* 0x0000003700377308 */ /* 0x000ff00000000800 */
[----:B------:R-:W-:Y:S01]  /*4f80*/  MUFU.EX2 R40, R40 ;  /* 0x0000002800287308 */ /* 0x000fe20000000800 */
[----:B0-----:R-:W-:Y:S01]  /*4f90*/  FMNMX.FTZ R72, R51, R72, !PT ;  /* 0x0000004833487209 */ /* 0x001fe20007810000 */
[----:B------:R-:W-:-:S03]  /*4fa0*/  FFMA.FTZ R51, R44, UR4, -R34 ;  /* 0x000000042c337c23 */ /* 0x000fc60008010822 */
        /* <DEDUP_REMOVED lines=17> */
[----:B------:R1:W2:Y:S01]  /*50c0*/  MUFU.EX2 R91, R35 ;  /* 0x00000023005b7308 */ /* 0x0002a20000000800 */
[----:B0-----:R-:W-:Y:S01]  /*50d0*/  @!P1 PRMT R4, RZ, 0x654, R0 ;  /* 0x00000654ff049816 */ /* 0x001fe20000000000 */
[--C-:B------:R-:W-:Y:S01]  /*50e0*/  FFMA.FTZ R68, R77, UR4, -R24.reuse ;  /* 0x000000044d447c23 */ /* 0x100fe20008010818 */
[--C-:B------:R-:W-:Y:S01]  /*50f0*/  FFMA.FTZ R75, R75, UR4, -R24.reuse ;  /* 0x000000044b4b7c23 */ /* 0x100fe20008010818 */
[--C-:B------:R-:W-:Y:S01]  /*5100*/  FFMA.FTZ R77, R81, UR4, -R24.reuse ;  /* 0x00000004514d7c23 */ /* 0x100fe20008010818 */
[----:B------:R0:W-:Y:S01]  /*5110*/  @!P1 SYNCS.ARRIVE.TRANS64.RED.A1T0 RZ, [R4+URZ], RZ ;  /* 0x000000ff04ff99a7 */ /* 0x0001e2000810043f */
[--C-:B------:R-:W-:Y:S01]  /*5120*/  FFMA.FTZ R69, R69, UR4, -R24.reuse ;  /* 0x0000000445457c23 */ /* 0x100fe20008010818 */
[--C-:B------:R-:W-:Y:S01]  /*5130*/  FFMA.FTZ R63, R63, UR4, -R24.reuse ;  /* 0x000000043f3f7c23 */ /* 0x100fe20008010818 */
[----:B------:R2:W3:Y:S01]  /*5140*/  MUFU.EX2 R92, R5 ;  /* 0x00000005005c7308 */ /* 0x0004e20000000800 */
[--C-:B-1----:R-:W-:Y:S01]  /*5150*/  FFMA.FTZ R35, R66, UR4, -R24.reuse ;  /* 0x0000000442237c23 */ /* 0x102fe20008010818 */
[--C-:B------:R-:W-:Y:S01]  /*5160*/  FFMA.FTZ R66, R80, UR4, -R24.reuse ;  /* 0x0000000450427c23 */ /* 0x100fe20008010818 */
[--C-:B------:R-:W-:Y:S01]  /*5170*/  FFMA.FTZ R80, R64, UR4, -R24.reuse ;  /* 0x0000000440507c23 */ /* 0x100fe20008010818 */
[--C-:B------:R-:W-:Y:S01]  /*5180*/  FFMA.FTZ R64, R73, UR4, -R24.reuse ;  /* 0x0000000449407c23 */ /* 0x100fe20008010818 */
[----:B0-----:R-:W-:Y:S01]  /*5190*/  F2FP.F16.F32.PACK_AB R4, R30, R31 ;  /* 0x0000001f1e04723e */ /* 0x001fe200000000ff */
[--C-:B------:R-:W-:Y:S01]  /*51a0*/  FFMA.FTZ R73, R57, UR4, -R24.reuse ;  /* 0x0000000439497c23 */ /* 0x100fe20008010818 */
[--C-:B------:R-:W-:Y:S01]  /*51b0*/  FFMA.FTZ R57, R58, UR4, -R24.reuse ;  /* 0x000000043a397c23 */ /* 0x100fe20008010818 */
[----:B------:R0:W1:Y:S01]  /*51c0*/  MUFU.EX2 R93, R6 ;  /* 0x00000006005d7308 */ /* 0x0000620000000800 */
[----:B--2---:R-:W-:Y:S01]  /*51d0*/  FADD.FTZ R5, R90, R91 ;  /* 0x0000005b5a057221 */ /* 0x004fe20000010000 */
[--C-:B------:R-:W-:Y:S01]  /*51e0*/  FFMA.FTZ R58, R59, UR4, -R24.reuse ;  /* 0x000000043b3a7c23 */ /* 0x100fe20008010818 */
[--C-:B------:R-:W-:Y:S01]  /*51f0*/  FFMA.FTZ R59, R65, UR4, -R24.reuse ;  /* 0x00000004413b7c23 */ /* 0x100fe20008010818 */
[--C-:B------:R-:W-:Y:S01]  /*5200*/  FFMA.FTZ R83, R83, UR4, -R24.reuse ;  /* 0x0000000453537c23 */ /* 0x100fe20008010818 */
[--C-:B------:R-:W-:Y:S01]  /*5210*/  FFMA.FTZ R84, R84, UR4, -R24.reuse ;  /* 0x0000000454547c23 */ /* 0x100fe20008010818 */
[--C-:B------:R-:W-:Y:S01]  /*5220*/  FFMA.FTZ R85, R85, UR4, -R24.reuse ;  /* 0x0000000455557c23 */ /* 0x100fe20008010818 */
[----:B------:R-:W-:Y:S01]  /*5230*/  FFMA.FTZ R86, R86, UR4, -R24 ;  /* 0x0000000456567c23 */ /* 0x000fe20008010818 */
[----:B------:R-:W2:Y:S01]  /*5240*/  MUFU.EX2 R25, R25 ;  /* 0x0000001900197308 */ /* 0x000ea20000000800 */
[----:B0-----:R-:W-:Y:S01]  /*5250*/  FADD.FTZ R6, R31, R30 ;  /* 0x0000001e1f067221 */ /* 0x001fe20000010000 */
[----:B---3--:R-:W-:Y:S01]  /*5260*/  FADD.FTZ R8, R92, R5 ;  /* 0x000000055c087221 */ /* 0x008fe20000010000 */
[--C-:B------:R-:W-:Y:S01]  /*5270*/  FFMA.FTZ R30, R67, UR4, -R24.reuse ;  /* 0x00000004431e7c23 */ /* 0x100fe20008010818 */
[----:B------:R-:W-:Y:S01]  /*5280*/  FFMA.FTZ R70, R70, UR4, -R24 ;  /* 0x0000000446467c23 */ /* 0x000fe20008010818 */
[----:B------:R-:W-:Y:S01]  /*5290*/  FADD.FTZ R7, R27, R6 ;  /* 0x000000061b077221 */ /* 0x000fe20000010000 */
[----:B------:R-:W-:Y:S01]  /*52a0*/  F2FP.F16.F32.PACK_AB R6, R38, R27 ;  /* 0x0000001b2606723e */ /* 0x000fe200000000ff */
[----:B------:R-:W-:Y:S01]  /*52b0*/  FFMA.FTZ R27, R62, UR4, -R24 ;  /* 0x000000043e1b7c23 */ /* 0x000fe20008010818 */
[----:B------:R-:W0:Y:S01]  /*52c0*/  MUFU.EX2 R44, R44 ;  /* 0x0000002c002c7308 */ /* 0x000e220000000800 */
[----:B------:R-:W-:Y:S01]  /*52d0*/  FADD.FTZ R9, R38, R7 ;  /* 0x0000000726097221 */ /* 0x000fe20000010000 */
[----:B-1----:R-:W-:Y:S01]  /*52e0*/  FADD.FTZ R8, R93, R8 ;  /* 0x000000085d087221 */ /* 0x002fe20000010000 */
[--C-:B------:R-:W-:Y:S01]  /*52f0*/  FFMA.FTZ R38, R71, UR4, -R24.reuse ;  /* 0x0000000447267c23 */ /* 0x100fe20008010818 */
[--C-:B------:R-:W-:Y:S01]  /*5300*/  FFMA.FTZ R87, R87, UR4, -R24.reuse ;  /* 0x0000000457577c23 */ /* 0x100fe20008010818 */
[--C-:B------:R-:W-:Y:S01]  /*5310*/  FFMA.FTZ R88, R88, UR4, -R24.reuse ;  /* 0x0000000458587c23 */ /* 0x100fe20008010818 */
[--C-:B------:R-:W-:Y:S01]  /*5320*/  FFMA.FTZ R76, R76, UR4, -R24.reuse ;  /* 0x000000044c4c7c23 */ /* 0x100fe20008010818 */
[----:B------:R-:W-:Y:S01]  /*5330*/  FFMA.FTZ R78, R78, UR4, -R24 ;  /* 0x000000044e4e7c23 */ /* 0x000fe20008010818 */
[----:B------:R-:W1:Y:S01]  /*5340*/  MUFU.EX2 R34, R34 ;  /* 0x0000002200227308 */ /* 0x000e620000000800 */
[----:B------:R-:W-:-:S02]  /*5350*/  F2FP.F16.F32.PACK_AB R5, R91, R90 ;  /* 0x0000005a5b05723e */ /* 0x000fc400000000ff */
[----:B------:R-:W-:-:S05]  /*5360*/  F2FP.F16.F32.PACK_AB R7, R93, R92 ;  /* 0x0000005c5d07723e */ /* 0x000fca00000000ff */
[----:B------:R-:W3:Y:S01]  /*5370*/  MUFU.EX2 R35, R35 ;  /* 0x0000002300237308 */ /* 0x000ee20000000800 */
[----:B------:R4:W-:Y:S07]  /*5380*/  STSM.16.M88.4 [R2+0x24300], R4 ;  /* 0x0243000402007844 */ /* 0x0009ee0000000200 */
[----:B------:R5:W-:Y:S08]  /*5390*/  MUFU.EX2 R31, R82 ;  /* 0x00000052001f7308 */ /* 0x000bf00000000800 */
[----:B------:R-:W3:Y:S01]  /*53a0*/  MUFU.EX2 R52, R52 ;  /* 0x0000003400347308 */ /* 0x000ee20000000800 */
[----:B-----5:R-:W-:Y:S01]  /*53b0*/  FADD.FTZ R82, R26, R9 ;  /* 0x000000091a527221 */ /* 0x020fe20000010000 */
[----:B--2---:R-:W-:Y:S01]  /*53c0*/  FADD.FTZ R9, R25, R8 ;  /* 0x0000000819097221 */ /* 0x004fe20000010000 */
[----:B----4-:R-:W-:-:S02]  /*53d0*/  F2FP.F16.F32.PACK_AB R4, R13, R12 ;  /* 0x0000000c0d04723e */ /* 0x010fc400000000ff */
[----:B------:R-:W-:Y:S01]  /*53e0*/  FADD.FTZ R82, R3, R82 ;  /* 0x0000005203527221 */ /* 0x000fe20000010000 */
[----:B0-----:R-:W-:Y:S02]  /*53f0*/  FADD.FTZ R9, R44, R9 ;  /* 0x000000092c097221 */ /* 0x001fe40000010000 */
[----:B------:R-:W0:Y:S01]  /*5400*/  MUFU.EX2 R89, R89 ;  /* 0x0000005900597308 */ /* 0x000e220000000800 */
[----:B------:R-:W-:Y:S01]  /*5410*/  FADD.FTZ R11, R39, R82 ;  /* 0x00000052270b7221 */ /* 0x000fe20000010000 */
[----:B-1----:R-:W-:-:S03]  /*5420*/  FADD.FTZ R8, R34, R9 ;  /* 0x0000000922087221 */ /* 0x002fc60000010000 */
[C---:B------:R-:W-:Y:S01]  /*5430*/  FADD.FTZ R11, R10.reuse, R11 ;  /* 0x0000000b0a0b7221 */ /* 0x040fe20000010000 */
[----:B---3--:R-:W-:Y:S01]  /*5440*/  FADD.FTZ R9, R35, R8 ;  /* 0x0000000823097221 */ /* 0x008fe20000010000 */
[----:B------:R-:W-:Y:S01]  /*5450*/  F2FP.F16.F32.PACK_AB R10, R10, R39 ;  /* 0x000000270a0a723e */ /* 0x000fe200000000ff */
[----:B------:R-:W1:Y:S01]  /*5460*/  MUFU.EX2 R53, R53 ;  /* 0x0000003500357308 */ /* 0x000e620000000800 */
[----:B------:R-:W-:Y:S01]  /*5470*/  FADD.FTZ R8, R12, R11 ;  /* 0x0000000b0c087221 */ /* 0x000fe20000010000 */
[----:B------:R-:W-:-:S03]  /*5480*/  FADD.FTZ R62, R52, R9 ;  /* 0x00000009343e7221 */ /* 0x000fc60000010000 */
[----:B------:R-:W-:-:S03]  /*5490*/  FADD.FTZ R9, R13, R8 ;  /* 0x000000080d097221 */ /* 0x000fc60000010000 */
        /* <DEDUP_REMOVED lines=8> */
[----:B------:R-:W-:-:S04]  /*5520*/  FADD.FTZ R24, R20, R11 ;  /* 0x0000000b14187221 */ /* 0x000fc80000010000 */
[----:B------:R-:W-:Y:S02]  /*5530*/  FADD.FTZ R11, R21, R24 ;  /* 0x00000018150b7221 */ /* 0x000fe40000010000 */
[----:B------:R-:W1:Y:S01]  /*5540*/  MUFU.EX2 R75, R75 ;  /* 0x0000004b004b7308 */ /* 0x000e620000000800 */
[----:B--2---:R-:W-:Y:S01]  /*5550*/  FADD.FTZ R9, R68, R9 ;  /* 0x0000000944097221 */ /* 0x004fe20000010000 */
[----:B------:R-:W-:Y:S01]  /*5560*/  FADD.FTZ R6, R48, R11 ;  /* 0x0000000b30067221 */ /* 0x000fe20000010000 */
[----:B------:R-:W-:-:S03]  /*5570*/  F2FP.F16.F32.PACK_AB R11, R35, R34 ;  /* 0x00000022230b723e */ /* 0x000fc600000000ff */
[----:B------:R-:W-:Y:S01]  /*5580*/  FADD.FTZ R13, R49, R6 ;  /* 0x00000006310d7221 */ /* 0x000fe20000010000 */
[----:B------:R-:W-:Y:S01]  /*5590*/  F2FP.F16.F32.PACK_AB R6, R15, R14 ;  /* 0x0000000e0f06723e */ /* 0x000fe200000000ff */
[----:B------:R-:W2:Y:S01]  /*55a0*/  MUFU.EX2 R77, R77 ;  /* 0x0000004d004d7308 */ /* 0x000ea20000000800 */
[----:B0-----:R-:W-:Y:S01]  /*55b0*/  FADD.FTZ R26, R66, R9 ;  /* 0x00000009421a7221 */ /* 0x001fe20000010000 */
[----:B------:R-:W-:Y:S01]  /*55c0*/  FADD.FTZ R12, R56, R13 ;  /* 0x0000000d380c7221 */ /* 0x000fe20000010000 */
[----:B------:R-:W-:-:S03]  /*55d0*/  F2FP.F16.F32.PACK_AB R9, R44, R25 ;  /* 0x000000192c09723e */ /* 0x000fc600000000ff */
[----:B------:R-:W-:Y:S01]  /*55e0*/  FADD.FTZ R13, R43, R12 ;  /* 0x0000000c2b0d7221 */ /* 0x000fe20000010000 */
[----:B------:R-:W-:Y:S01]  /*55f0*/  F2FP.F16.F32.PACK_AB R12, R21, R20 ;  /* 0x00000014150c723e */ /* 0x000fe200000000ff */
[----:B------:R-:W0:Y:S01]  /*5600*/  MUFU.EX2 R80, R80 ;  /* 0x0000005000507308 */ /* 0x000e220000000800 */
[C---:B-1----:R-:W-:Y:S01]  /*5610*/  FADD.FTZ R26, R75.reuse, R26 ;  /* 0x0000001a4b1a7221 */ /* 0x042fe20000010000 */
[----:B------:R-:W-:Y:S01]  /*5620*/  FADD.FTZ R24, R42, R13 ;  /* 0x0000000d2a187221 */ /* 0x000fe20000010000 */
[----:B------:R-:W-:Y:S01]  /*5630*/  STSM.16.M88.4 [R2+0x25b00], R8 ;  /* 0x025b000802007844 */ /* 0x000fe20000000200 */
[----:B------:R-:W-:Y:S02]  /*5640*/  F2FP.F16.F32.PACK_AB R13, R75, R66 ;  /* 0x000000424b0d723e */ /* 0x000fe400000000ff */
[----:B------:R-:W-:Y:S01]  /*5650*/  CS2R R66, SRZ ;  /* 0x0000000000427805 */ /* 0x000fe2000001ff00 */
[----:B------:R-:W-:Y:S01]  /*5660*/  FADD.FTZ R25, R47, R24 ;  /* 0x000000182f197221 */ /* 0x000fe20000010000 */
[----:B------:R-:W1:Y:S01]  /*5670*/  MUFU.EX2 R64, R64 ;  /* 0x0000004000407308 */ /* 0x000e620000000800 */
[----:B--2---:R-:W-:-:S02]  /*5680*/  FADD.FTZ R7, R77, R26 ;  /* 0x0000001a4d077221 */ /* 0x004fc40000010000 */
[----:B------:R-:W-:-:S04]  /*5690*/  FADD.FTZ R24, R36, R25 ;  /* 0x0000001924187221 */ /* 0x000fc80000010000 */
[----:B------:R-:W-:Y:S01]  /*56a0*/  FADD.FTZ R25, R61, R24 ;  /* 0x000000183d197221 */ /* 0x000fe20000010000 */
[----:B------:R-:W-:Y:S01]  /*56b0*/  F2FP.F16.F32.PACK_AB R24, R43, R56 ;  /* 0x000000382b18723e */ /* 0x000fe200000000ff */
[----:B------:R-:W2:Y:S01]  /*56c0*/  MUFU.EX2 R73, R73 ;  /* 0x0000004900497308 */ /* 0x000ea20000000800 */
[C---:B0-----:R-:W-:Y:S01]  /*56d0*/  FADD.FTZ R7, R80.reuse, R7 ;  /* 0x0000000750077221 */ /* 0x041fe20000010000 */
[----:B------:R-:W-:-:S06]  /*56e0*/  F2FP.F16.F32.PACK_AB R15, R80, R77 ;  /* 0x0000004d500f723e */ /* 0x000fcc00000000ff */
[----:B------:R-:W0:Y:S01]  /*56f0*/  MUFU.EX2 R57, R57 ;  /* 0x0000003900397308 */ /* 0x000e220000000800 */
[----:B-1----:R-:W-:Y:S01]  /*5700*/  FADD.FTZ R14, R64, R7 ;  /* 0x00000007400e7221 */ /* 0x002fe20000010000 */
[----:B------:R-:W-:Y:S02]  /*5710*/  F2FP.F16.F32.PACK_AB R7, R68, R53 ;  /* 0x000000354407723e */ /* 0x000fe400000000ff */
[----:B------:R-:W-:-:S03]  /*5720*/  CS2R R52, SRZ ;  /* 0x0000000000347805 */ /* 0x000fc6000001ff00 */
[----:B------:R1:W-:Y:S01]  /*5730*/  STSM.16.M88.4 [R2+0x27300], R4 ;  /* 0x0273000402007844 */ /* 0x0003e20000000200 */
[----:B------:R-:W3:Y:S01]  /*5740*/  MUFU.EX2 R58, R58 ;  /* 0x0000003a003a7308 */ /* 0x000ee20000000800 */
[----:B--2---:R-:W-:-:S07]  /*5750*/  FADD.FTZ R14, R73, R14 ;  /* 0x0000000e490e7221 */ /* 0x004fce0000010000 */
[----:B------:R2:W4:Y:S01]  /*5760*/  MUFU.EX2 R0, R69 ;  /* 0x0000004500007308 */ /* 0x0005220000000800 */
[----:B0-----:R-:W-:Y:S01]  /*5770*/  FADD.FTZ R21, R57, R14 ;  /* 0x0000000e39157221 */ /* 0x001fe20000010000 */
[----:B------:R-:W-:Y:S02]  /*5780*/  F2FP.F16.F32.PACK_AB R14, R49, R48 ;  /* 0x00000030310e723e */ /* 0x000fe400000000ff */
[----:B------:R-:W-:-:S03]  /*5790*/  CS2R R48, SRZ ;  /* 0x0000000000307805 */ /* 0x000fc6000001ff00 */
[----:B------:R-:W-:Y:S01]  /*57a0*/  STSM.16.M88.4 [R2+0x28b00], R12 ;  /* 0x028b000c02007844 */ /* 0x000fe20000000200 */
[----:B------:R-:W0:Y:S01]  /*57b0*/  MUFU.EX2 R30, R30 ;  /* 0x0000001e001e7308 */ /* 0x000e220000000800 */
[----:B---3--:R-:W-:Y:S01]  /*57c0*/  FADD.FTZ R21, R58, R21 ;  /* 0x000000153a157221 */ /* 0x008fe20000010000 */
[----:B-1----:R-:W-:Y:S02]  /*57d0*/  F2FP.F16.F32.PACK_AB R4, R61, R36 ;  /* 0x000000243d04723e */ /* 0x002fe400000000ff */
[----:B--2---:R-:W-:-:S04]  /*57e0*/  CS2R R68, SRZ ;  /* 0x0000000000447805 */ /* 0x004fc8000001ff00 */
[----:B------:R-:W1:Y:S01]  /*57f0*/  MUFU.EX2 R59, R59 ;  /* 0x0000003b003b7308 */ /* 0x000e620000000800 */
[----:B----4-:R-:W-:-:S07]  /*5800*/  FADD.FTZ R26, R0, R21 ;  /* 0x00000015001a7221 */ /* 0x010fce0000010000 */
[----:B------:R-:W2:Y:S08]  /*5810*/  MUFU.EX2 R38, R38 ;  /* 0x0000002600267308 */ /* 0x000eb00000000800 */
[----:B------:R3:W-:Y:S08]  /*5820*/  MUFU.EX2 R20, R27 ;  /* 0x0000001b00147308 */ /* 0x0007f00000000800 */
[----:B------:R-:W4:Y:S01]  /*5830*/  MUFU.EX2 R37, R37 ;  /* 0x0000002500257308 */ /* 0x000f220000000800 */
[----:B---3--:R-:W-:Y:S01]  /*5840*/  FADD.FTZ R27, R31, R26 ;  /* 0x0000001a1f1b7221 */ /* 0x008fe20000010000 */
[----:B------:R-:W-:Y:S01]  /*5850*/  FADD.FTZ R26, R46, R25 ;  /* 0x000000192e1a7221 */ /* 0x000fe20000010000 */
[----:B------:R-:W-:-:S02]  /*5860*/  F2FP.F16.F32.PACK_AB R25, R73, R64 ;  /* 0x000000404919723e */ /* 0x000fc400000000ff */
[----:B------:R-:W-:Y:S01]  /*5870*/  CS2R R64, SRZ ;  /* 0x0000000000407805 */ /* 0x000fe2000001ff00 */
[----:B0-----:R-:W-:Y:S01]  /*5880*/  FADD.FTZ R34, R30, R27 ;  /* 0x0000001b1e227221 */ /* 0x001fe20000010000 */
[----:B------:R-:W-:Y:S01]  /*5890*/  FADD.FTZ R9, R55, R26 ;  /* 0x0000001a37097221 */ /* 0x000fe20000010000 */
[----:B------:R-:W-:Y:S01]  /*58a0*/  F2FP.F16.F32.PACK_AB R26, R47, R42 ;  /* 0x0000002a2f1a723e */ /* 0x000fe200000000ff */
[----:B------:R-:W0:Y:S01]  /*58b0*/  MUFU.EX2 R63, R63 ;  /* 0x0000003f003f7308 */ /* 0x000e220000000800 */
[----:B-1----:R-:W-:Y:S01]  /*58c0*/  FADD.FTZ R5, R59, R34 ;  /* 0x000000223b057221 */ /* 0x002fe20000010000 */
[----:B------:R-:W-:Y:S01]  /*58d0*/  FADD.FTZ R6, R40, R9 ;  /* 0x0000000928067221 */ /* 0x000fe20000010000 */
[----:B------:R-:W-:Y:S02]  /*58e0*/  F2FP.F16.F32.PACK_AB R27, R58, R57 ;  /* 0x000000393a1b723e */ /* 0x000fe400000000ff */
[----:B------:R-:W-:Y:S01]  /*58f0*/  CS2R R56, SRZ ;  /* 0x0000000000387805 */ /* 0x000fe2000001ff00 */
[----:B--2---:R-:W-:Y:S01]  /*5900*/  FADD.FTZ R8, R38, R5 ;  /* 0x0000000526087221 */ /* 0x004fe20000010000 */
[----:B------:R-:W-:Y:S01]  /*5910*/  FADD.FTZ R6, R45, R6 ;  /* 0x000000062d067221 */ /* 0x000fe20000010000 */
[----:B------:R-:W-:Y:S01]  /*5920*/  F2FP.F16.F32.PACK_AB R5, R31, R0 ;  /* 0x000000001f05723e */ /* 0x000fe200000000ff */
[----:B------:R-:W1:Y:S01]  /*5930*/  MUFU.EX2 R54, R54 ;  /* 0x0000003600367308 */ /* 0x000e620000000800 */
[----:B------:R2:W-:Y:S01]  /*5940*/  STSM.16.M88.4 [R2+0x2a300], R24 ;  /* 0x02a3001802007844 */ /* 0x0005e20000000200 */
[----:B----4-:R-:W-:Y:S01]  /*5950*/  FADD.FTZ R9, R37, R6 ;  /* 0x0000000625097221 */ /* 0x010fe20000010000 */
[----:B------:R-:W-:-:S02]  /*5960*/  F2FP.F16.F32.PACK_AB R6, R55, R46 ;  /* 0x0000002e3706723e */ /* 0x000fc400000000ff */
[----:B------:R-:W-:Y:S02]  /*5970*/  CS2R R46, SRZ ;  /* 0x00000000002e7805 */ /* 0x000fe4000001ff00 */
[----:B------:R-:W-:Y:S02]  /*5980*/  CS2R R42, SRZ ;  /* 0x00000000002a7805 */ /* 0x000fe4000001ff00 */
[----:B------:R-:W-:Y:S01]  /*5990*/  CS2R R34, SRZ ;  /* 0x0000000000227805 */ /* 0x000fe2000001ff00 */
[----:B------:R-:W3:Y:S01]  /*59a0*/  MUFU.EX2 R62, R83 ;  /* 0x00000053003e7308 */ /* 0x000ee20000000800 */
[----:B0-----:R-:W-:-:S07]  /*59b0*/  FADD.FTZ R7, R63, R8 ;  /* 0x000000083f077221 */ /* 0x001fce0000010000 */
[----:B------:R-:W0:Y:S01]  /*59c0*/  MUFU.EX2 R33, R33 ;  /* 0x0000002100217308 */ /* 0x000e220000000800 */
[C---:B-1----:R-:W-:Y:S01]  /*59d0*/  FADD.FTZ R8, R54.reuse, R9 ;  /* 0x0000000936087221 */ /* 0x042fe20000010000 */
[----:B------:R-:W-:Y:S02]  /*59e0*/  F2FP.F16.F32.PACK_AB R10, R54, R37 ;  /* 0x00000025360a723e */ /* 0x000fe400000000ff */
[----:B------:R-:W-:Y:S02]  /*59f0*/  CS2R R54, SRZ ;  /* 0x0000000000367805 */ /* 0x000fe4000001ff00 */
[----:B------:R-:W-:Y:S02]  /*5a00*/  CS2R R36, SRZ ;  /* 0x0000000000247805 */ /* 0x000fe4000001ff00 */
[----:B--2---:R-:W-:Y:S02]  /*5a10*/  CS2R R26, SRZ ;  /* 0x00000000001a7805 */ /* 0x004fe4000001ff00 */
[----:B------:R-:W-:Y:S01]  /*5a20*/  CS2R R24, SRZ ;  /* 0x0000000000187805 */ /* 0x000fe2000001ff00 */
[----:B------:R-:W1:Y:S01]  /*5a30*/  MUFU.EX2 R3, R84 ;  /* 0x0000005400037308 */ /* 0x000e620000000800 */
[----:B---3--:R-:W-:Y:S01]  /*5a40*/  FADD.FTZ R0, R62, R7 ;  /* 0x000000073e007221 */ /* 0x008fe20000010000 */
[----:B------:R-:W-:-:S02]  /*5a50*/  F2FP.F16.F32.PACK_AB R7, R59, R30 ;  /* 0x0000001e3b07723e */ /* 0x000fc400000000ff */
[----:B------:R-:W-:-:S03]  /*5a60*/  CS2R R58, SRZ ;  /* 0x00000000003a7805 */ /* 0x000fc6000001ff00 */
[----:B------:R2:W-:Y:S01]  /*5a70*/  STSM.16.M88.4 [R2+0x2bb00], R4 ;  /* 0x02bb000402007844 */ /* 0x0005e20000000200 */
[----:B------:R-:W3:Y:S01]  /*5a80*/  MUFU.EX2 R60, R60 ;  /* 0x0000003c003c7308 */ /* 0x000ee20000000800 */
[----:B0-----:R-:W-:Y:S01]  /*5a90*/  FADD.FTZ R9, R33, R8 ;  /* 0x0000000821097221 */ /* 0x001fe20000010000 */
[----:B------:R-:W-:Y:S02]  /*5aa0*/  F2FP.F16.F32.PACK_AB R8, R45, R40 ;  /* 0x000000282d08723e */ /* 0x000fe400000000ff */
[----:B------:R-:W-:-:S04]  /*5ab0*/  CS2R R44, SRZ ;  /* 0x00000000002c7805 */ /* 0x000fc8000001ff00 */
[----:B------:R-:W0:Y:S01]  /*5ac0*/  MUFU.EX2 R85, R85 ;  /* 0x0000005500557308 */ /* 0x000e220000000800 */
[----:B-1----:R-:W-:Y:S01]  /*5ad0*/  FADD.FTZ R0, R3, R0 ;  /* 0x0000000003007221 */ /* 0x002fe20000010000 */
[----:B--2---:R-:W-:-:S06]  /*5ae0*/  IMAD.U32 R6, RZ, RZ, UR7 ;  /* 0x00000007ff067e24 */ /* 0x004fcc000f8e00ff */
[----:B------:R-:W1:Y:S01]  /*5af0*/  MUFU.EX2 R32, R32 ;  /* 0x0000002000207308 */ /* 0x000e620000000800 */
[C---:B---3--:R-:W-:Y:S01]  /*5b00*/  FADD.FTZ R15, R60.reuse, R9 ;  /* 0x000000093c0f7221 */ /* 0x048fe20000010000 */
[----:B------:R-:W-:Y:S02]  /*5b10*/  F2FP.F16.F32.PACK_AB R9, R63, R38 ;  /* 0x000000263f09723e */ /* 0x000fe400000000ff */
[----:B------:R-:W-:Y:S02]  /*5b20*/  CS2R R38, SRZ ;  /* 0x0000000000267805 */ /* 0x000fe4000001ff00 */
        /* <DEDUP_REMOVED lines=10> */
[----:B0-----:R-:W-:Y:S01]  /*5bd0*/  FADD.FTZ R12, R86, R11 ;  /* 0x0000000b560c7221 */ /* 0x001fe20000010000 */
[----:B------:R-:W-:Y:S02]  /*5be0*/  F2FP.F16.F32.PACK_AB R11, R3, R62 ;  /* 0x0000003e030b723e */ /* 0x000fe400000000ff */
[----:B------:R-:W-:Y:S02]  /*5bf0*/  F2FP.F16.F32.PACK_AB R62, R41, R32 ;  /* 0x00000020293e723e */ /* 0x000fe400000000ff */
[----:B------:R-:W-:Y:S02]  /*5c00*/  CS2R R40, SRZ ;  /* 0x0000000000287805 */ /* 0x000fe4000001ff00 */
[----:B------:R-:W-:Y:S01]  /*5c10*/  CS2R R32, SRZ ;  /* 0x0000000000207805 */ /* 0x000fe2000001ff00 */
[----:B------:R-:W-:Y:S01]  /*5c20*/  STSM.16.M88.4 [R2+0x2d300], R8 ;  /* 0x02d3000802007844 */ /* 0x000fe20000000200 */
[----:B------:R0:W3:Y:S01]  /*5c30*/  MUFU.EX2 R21, R70 ;  /* 0x0000004600157308 */ /* 0x0000e20000000800 */
[----:B-1----:R-:W-:-:S07]  /*5c40*/  FADD.FTZ R3, R29, R0 ;  /* 0x000000001d037221 */ /* 0x002fce0000010000 */
[----:B------:R-:W-:Y:S01]  /*5c50*/  MUFU.EX2 R50, R50 ;  /* 0x0000003200327308 */ /* 0x000fe20000000800 */
[C---:B--2---:R-:W-:Y:S01]  /*5c60*/  FADD.FTZ R3, R28.reuse, R3 ;  /* 0x000000031c037221 */ /* 0x044fe20000010000 */
[----:B------:R-:W-:Y:S02]  /*5c70*/  F2FP.F16.F32.PACK_AB R28, R28, R29 ;  /* 0x0000001d1c1c723e */ /* 0x000fe400000000ff */
[----:B0-----:R-:W-:-:S04]  /*5c80*/  CS2R R70, SRZ ;  /* 0x0000000000467805 */ /* 0x001fc8000001ff00 */
[----:B------:R-:W0:Y:S01]  /*5c90*/  MUFU.EX2 R51, R51 ;  /* 0x0000003300337308 */ /* 0x000e220000000800 */
[C---:B---3--:R-:W-:Y:S01]  /*5ca0*/  F2FP.F16.F32.PACK_AB R63, R21.reuse, R86 ;  /* 0x00000056153f723e */ /* 0x048fe200000000ff */
[----:B------:R-:W-:-:S04]  /*5cb0*/  FADD.FTZ R12, R21, R12 ;  /* 0x0000000c150c7221 */ /* 0x000fc80000010000 */
[----:B------:R1:W-:Y:S02]  /*5cc0*/  STSM.16.M88.4 [R2+0x2eb00], R60 ;  /* 0x02eb003c02007844 */ /* 0x0003e40000000200 */
[----:B------:R-:W2:Y:S08]  /*5cd0*/  MUFU.EX2 R87, R87 ;  /* 0x0000005700577308 */ /* 0x000eb00000000800 */
[----:B------:R-:W3:Y:S01]  /*5ce0*/  MUFU.EX2 R88, R88 ;  /* 0x0000005800587308 */ /* 0x000ee20000000800 */
[----:B0-----:R-:W-:Y:S01]  /*5cf0*/  F2FP.F16.F32.PACK_AB R30, R51, R50 ;  /* 0x00000032331e723e */ /* 0x001fe200000000ff */
[----:B------:R-:W-:-:S04]  /*5d00*/  FADD.FTZ R50, R50, R3 ;  /* 0x0000000332327221 */ /* 0x000fc80000010000 */
[----:B------:R-:W-:Y:S01]  /*5d10*/  FADD.FTZ R3, R51, R50 ;  /* 0x0000003233037221 */ /* 0x000fe20000010000 */
[----:B-1----:R-:W-:Y:S01]  /*5d20*/  CS2R R62, SRZ ;  /* 0x00000000003e7805 */ /* 0x002fe2000001ff00 */
[----:B------:R-:W0:Y:S01]  /*5d30*/  MUFU.EX2 R76, R76 ;  /* 0x0000004c004c7308 */ /* 0x000e220000000800 */
[----:B--2---:R-:W-:Y:S01]  /*5d40*/  FADD.FTZ R5, R87, R12 ;  /* 0x0000000c57057221 */ /* 0x004fe20000010000 */
[----:B------:R-:W-:Y:S02]  /*5d50*/  CS2R R60, SRZ ;  /* 0x00000000003c7805 */ /* 0x000fe4000001ff00 */
[----:B------:R-:W-:-:S04]  /*5d60*/  CS2R R50, SRZ ;  /* 0x0000000000327805 */ /* 0x000fc8000001ff00 */
[----:B------:R-:W1:Y:S01]  /*5d70*/  MUFU.EX2 R13, R78 ;  /* 0x0000004e000d7308 */ /* 0x000e620000000800 */
[C---:B---3--:R-:W-:Y:S01]  /*5d80*/  F2FP.F16.F32.PACK_AB R29, R88.reuse, R87 ;  /* 0x00000057581d723e */ /* 0x048fe200000000ff */
[----:B------:R-:W-:-:S04]  /*5d90*/  FADD.FTZ R5, R88, R5 ;  /* 0x0000000558057221 */ /* 0x000fc80000010000 */
[----:B0-----:R-:W-:Y:S01]  /*5da0*/  FADD.FTZ R0, R76, R5 ;  /* 0x000000054c007221 */ /* 0x001fe20000010000 */
[----:B-1----:R-:W-:-:S03]  /*5db0*/  F2FP.F16.F32.PACK_AB R31, R13, R76 ;  /* 0x0000004c0d1f723e */ /* 0x002fc600000000ff */
[----:B------:R-:W-:Y:S02]  /*5dc0*/  FADD.FTZ R0, R13, R0 ;  /* 0x000000000d007221 */ /* 0x000fe40000010000 */
        /* <DEDUP_REMOVED lines=13> */
.L_x_12008:
        /* <DEDUP_REMOVED lines=10> */
.L_x_12001:
[----:B------:R-:W-:Y:S01]  /*5f40*/  ULEA UR4, UR36, UR37, 0x3 ;  /* 0x0000002524047291 */ /* 0x000fe2000f8e183f */
[----:B------:R-:W-:-:S05]  /*5f50*/  IMAD.U32 R7, RZ, RZ, UR60 ;  /* 0x0000003cff077e24 */ /* 0x000fca000f8e00ff */
[----:B------:R-:W-:-:S04]  /*5f60*/  SHF.L.U32 R7, R7, 0x1f, RZ ;  /* 0x0000001f07077819 */ /* 0x000fc800000006ff */
[----:B------:R0:W1:Y:S01]  /*5f70*/  SYNCS.PHASECHK.TRANS64.TRYWAIT P3, [UR4+0x31c30], R7 ;  /* 0x031c3007ff0075a7 */ /* 0x0000620008060144 */
[----:B------:R-:W-:Y:S05]  /*5f80*/  @!P0 BRA `(.L_x_12002) ;  /* 0x0000000000048947 */ /* 0x000fea0003800000 */
[----:B------:R-:W-:Y:S01]  /*5f90*/  BPT.TRAP 0x1 ;  /* 0x000000040000795c */ /* 0x000fe20000300000 */
.L_x_12002:
[----:B-1----:R-:W-:Y:S05]  /*5fa0*/  @P3 BRA `(.L_x_12000) ;  /* 0x0000000000083947 */ /* 0x002fea0003800000 */
[----:B------:R-:W1:Y:S02]  /*5fb0*/  SYNCS.PHASECHK.TRANS64.TRYWAIT P3, [UR4+0x31c30], R7 ;  /* 0x031c3007ff0075a7 */ /* 0x000e640008060144 */
[----:B-1----:R-:W-:Y:S05]  /*5fc0*/  @!P3 BRA `(.L_x_12003) ;  /* 0x000001180020b947 */ /* 0x002fea0003800000 */
.L_x_12000:
        /* <DEDUP_REMOVED lines=356> */
.L_x_12005:
[----:B------:R-:W-:Y:S01]  /*7610*/  ULEA UR4, UR7, UR37, 0x3 ;  /* 0x0000002507047291 */ /* 0x000fe2000f8e183f */
[----:B------:R-:W-:-:S05]  /*7620*/  IMAD.U32 R7, RZ, RZ, UR39 ;  /* 0x00000027ff077e24 */ /* 0x000fca000f8e00ff */
[----:B------:R-:W-:-:S04]  /*7630*/  SHF.L.U32 R7, R7, 0x1f, RZ ;  /* 0x0000001f07077819 */ /* 0x000fc800000006ff */
[----:B------:R0:W1:Y:S01]  /*7640*/  SYNCS.PHASECHK.TRANS64.TRYWAIT P3, [UR4+0x31c50], R7 ;  /* 0x031c5007ff0075a7 */ /* 0x0000620008060144 */
[----:B------:R-:W-:Y:S05]  /*7650*/  @!P0 BRA `(.L_x_12006) ;  /* 0x0000000000048947 */ /* 0x000fea0003800000 */
[----:B------:R-:W-:Y:S01]  /*7660*/  BPT.TRAP 0x1 ;  /* 0x000000040000795c */ /* 0x000fe20000300000 */
.L_x_12006:
[----:B-1----:R-:W-:Y:S05]  /*7670*/  @P3 BRA `(.L_x_12004) ;  /* 0x0000000000083947 */ /* 0x002fea0003800000 */
[----:B------:R-:W1:Y:S02]  /*7680*/  SYNCS.PHASECHK.TRANS64.TRYWAIT P3, [UR4+0x31c50], R7 ;  /* 0x031c5007ff0075a7 */ /* 0x000e640008060144 */
[----:B-1----:R-:W-:Y:S05]  /*7690*/  @!P3 BRA `(.L_x_12007) ;  /* 0x000001000084b947 */ /* 0x002fea0003800000 */
.L_x_12004:
        /* <DEDUP_REMOVED lines=42> */
[----:B------:R-:W-:Y:S01]  /*7940*/  UMOV UR4, 0x1 ;  /* 0x0000000100047882 */ /* 0x000fe20000000000 */
[----:B------:R-:W-:Y:S01]  /*7950*/  R2UR UR15, R17 ;  /* 0x00000000110f72ca */ /* 0x000fe200000e0000 */
[----:B------:R-:W-:Y:S01]  /*7960*/  UIMAD UR4, UR38, -0x90, UR4 ;  /* 0xffffff70260478a4 */ /* 0x000fe2000f8e0204 */
[----:B------:R-:W-:Y:S01]  /*7970*/  R2UR UR14, R18 ;  /* 0x00000000120e72ca */ /* 0x000fe200000e0000 */
[----:B------:R-:W2:Y:S01]  /*7980*/  SHFL.IDX PT, R135, R98, 0x1, 0x1c1f ;  /* 0x003c1f0062877f89 */ /* 0x000ea200000e0000 */
[----:B-1----:R-:W-:Y:S01]  /*7990*/  FMUL.FTZ R8, R137, UR5 ;  /* 0x0000000589087c20 */ /* 0x002fe20008410000 */
[----:B------:R-:W-:-:S02]  /*79a0*/  IMAD.MOV.U32 R137, RZ, RZ, -0x2 ;  /* 0xfffffffeff897424 */ /* 0x000fc400078e00ff */
[----:B------:R-:W-:Y:S01]  /*79b0*/  FMUL.FTZ R9, R138, UR5 ;  /* 0x000000058a097c20 */ /* 0x000fe20008410000 */
[----:B0-----:R-:W-:Y:S01]  /*79c0*/  FMUL.FTZ R7, R136, UR5 ;  /* 0x0000000588077c20 */ /* 0x001fe20008410000 */
[----:B------:R-:W-:Y:S01]  /*79d0*/  FMUL.FTZ R10, R139, UR5 ;  /* 0x000000058b0a7c20 */ /* 0x000fe20008410000 */
[----:B------:R-:W-:Y:S02]  /*79e0*/  IMAD R136, R22, R137, UR4 ;  /* 0x0000000416887e24 */ /* 0x000fe4000f8e0289 */
[----:B------:R-:W-:Y:S01]  /*79f0*/  FMUL.FTZ R13, R142, UR5 ;  /* 0x000000058e0d7c20 */ /* 0x000fe20008410000 */
[----:B------:R-:W-:Y:S01]  /*7a00*/  FMUL.FTZ R134, R90, UR5 ;  /* 0x000000055a867c20 */ /* 0x000fe20008410000 */
[----:B------:R-:W0:Y:S01]  /*7a10*/  MUFU.TANH R9, R9 ;  /* 0x0000000900097308 */ /* 0x000e220000002400 */
[----:B------:R-:W-:Y:S02]  /*7a20*/  IMAD.U32 R137, RZ, RZ, UR15 ;  /* 0x0000000fff897e24 */ /* 0x000fe4000f8e00ff */
[----:B------:R-:W-:Y:S01]  /*7a30*/  FMUL.FTZ R15, R143, UR5 ;  /* 0x000000058f0f7c20 */ /* 0x000fe20008410000 */
[----:B------:R-:W-:Y:S01]  /*7a40*/  FMUL.FTZ R122, R122, UR5 ;  /* 0x000000057a7a7c20 */ /* 0x000fe20008410000 */
[----:B------:R-:W-:Y:S01]  /*7a50*/  FMUL.FTZ R123, R123, UR5 ;  /* 0x000000057b7b7c20 */ /* 0x000fe20008410000 */
[----:B------:R-:W-:Y:S01]  /*7a60*/  FMUL.FTZ R126, R126, UR5 ;  /* 0x000000057e7e7c20 */ /* 0x000fe20008410000 */
[----:B------:R-:W-:Y:S01]  /*7a70*/  IADD3 R90, -R137, UR14, R136 ;  /* 0x0000000e895a7c10 */ /* 0x000fe2000fffe188 */
        /* <DEDUP_REMOVED lines=8> */
[----:B--2---:R-:W-:Y:S01]  /*7b00*/  IMAD.IADD R91, R90, 0x1, R135 ;  /* 0x000000015a5b7824 */ /* 0x004fe200078e0287 */
[----:B------:R-:W2:Y:S01]  /*7b10*/  MUFU.TANH R13, R13 ;  /* 0x0000000d000d7308 */ /* 0x000ea20000002400 */
[----:B------:R-:W-:Y:S01]  /*7b20*/  FMUL.FTZ R135, R95, UR5 ;  /* 0x000000055f877c20 */ /* 0x000fe20008410000 */
[----:B------:R-:W-:Y:S01]  /*7b30*/  FMUL.FTZ R95, R82, UR5 ;  /* 0x00000005525f7c20 */ /* 0x000fe20008410000 */
[----:B------:R-:W-:Y:S01]  /*7b40*/  FMUL.FTZ R102, R102, UR5 ;  /* 0x0000000566667c20 */ /* 0x000fe20008410000 */
[----:B------:R-:W-:Y:S01]  /*7b50*/  ISETP.GT.AND P3, PT, R91, RZ, PT ;  /* 0x000000ff5b00720c */ /* 0x000fe20003f64270 */
[----:B------:R-:W-:Y:S01]  /*7b60*/  FMUL.FTZ R103, R103, UR5 ;  /* 0x0000000567677c20 */ /* 0x000fe20008410000 */
[----:B------:R-:W-:Y:S01]  /*7b70*/  ISETP.GT.AND P4, PT, R91, 0x1, PT ;  /* 0x000000015b00780c */ /* 0x000fe20003f84270 */
[----:B------:R-:W-:Y:S01]  /*7b80*/  FMUL.FTZ R86, R86, UR5 ;  /* 0x0000000556567c20 */ /* 0x000fe20008410000 */
[----:B------:R-:W3:Y:S01]  /*7b90*/  MUFU.TANH R15, R15 ;  /* 0x0000000f000f7308 */ /* 0x000ee20000002400 */
[----:B0-----:R-:W-:Y:S01]  /*7ba0*/  FSEL R9, R9, -INF , P3 ;  /* 0xff80000009097808 */ /* 0x001fe20001800000 */
[----:B------:R-:W-:Y:S01]  /*7bb0*/  FMUL.FTZ R11, R140, UR5 ;  /* 0x000000058c0b7c20 */ /* 0x000fe20008410000 */
[C---:B------:R-:W-:Y:S01]  /*7bc0*/  ISETP.GT.AND P3, PT, R91.reuse, 0x8, PT ;  /* 0x000000085b00780c */ /* 0x040fe20003f64270 */
[----:B------:R-:W-:Y:S01]  /*7bd0*/  UIADD3 UR40, UR10, 0x900, URZ ;  /* 0x000009000a287890 */ /* 0x000fe2000fffe03f */
[----:B-1----:R-:W-:Y:S01]  /*7be0*/  FSEL R10, R10, -INF , P4 ;  /* 0xff8000000a0a7808 */ /* 0x002fe20002000000 */
[----:B------:R-:W-:Y:S01]  /*7bf0*/  UIADD3 UR42, UR11, 0x180, URZ ;  /* 0x000001800b2a7890 */ /* 0x000fe2000fffe03f */
[----:B------:R-:W-:Y:S01]  /*7c00*/  ISETP.GT.AND P4, PT, R91, 0x9, PT ;  /* 0x000000095b00780c */ /* 0x000fe20003f84270 */
[----:B------:R-:W0:Y:S01]  /*7c10*/  MUFU.TANH R21, R21 ;  /* 0x0000001500157308 */ /* 0x000e220000002400 */
[----:B--2---:R-:W-:Y:S01]  /*7c20*/  FSEL R13, R13, -INF , P3 ;  /* 0xff8000000d0d7808 */ /* 0x004fe20001800000 */
[----:B------:R-:W-:Y:S01]  /*7c30*/  UMOV UR41, 0xc0000010 ;  /* 0xc000001000297882 */ /* 0x000fe20000000000 */
[C---:B------:R-:W-:Y:S01]  /*7c40*/  ISETP.GT.AND P3, PT, R91.reuse, 0x10, PT ;  /* 0x000000105b00780c */ /* 0x040fe20003f64270 */
[----:B------:R-:W-:Y:S01]  /*7c50*/  UMOV UR43, 0x80000020 ;  /* 0x80000020002b7882 */ /* 0x000fe20000000000 */
[C---:B------:R-:W-:Y:S01]  /*7c60*/  ISETP.GT.AND P6, PT, R91.reuse, 0x51, PT ;  /* 0x000000515b00780c */ /* 0x040fe20003fc4270 */
[----:B------:R-:W1:Y:S01]  /*7c70*/  SHFL.IDX PT, R98, R98, RZ, 0x1c1f ;  /* 0x001c1fff62627589 */ /* 0x000e6200000e0000 */
[----:B------:R-:W-:Y:S01]  /*7c80*/  ISETP.GT.AND P5, PT, R91, 0x58, PT ;  /* 0x000000585b00780c */ /* 0x000fe20003fa4270 */
[----:B------:R-:W2:Y:S01]  /*7c90*/  MUFU.TANH R129, R129 ;  /* 0x0000008100817308 */ /* 0x000ea20000002400 */
[----:B---3--:R-:W-:Y:S01]  /*7ca0*/  FSEL R15, R15, -INF , P4 ;  /* 0xff8000000f0f7808 */ /* 0x008fe20002000000 */
[----:B------:R-:W-:Y:S01]  /*7cb0*/  ULDC UR4, c[0x0][0x988] ;  /* 0x0002620000047ab9 */ /* 0x000fe20000000800 */
[----:B------:R-:W-:Y:S01]  /*7cc0*/  ISETP.GT.AND P4, PT, R91, 0x11, PT ;  /* 0x000000115b00780c */ /* 0x000fe20003f84270 */
[----:B------:R-:W-:Y:S01]  /*7cd0*/  FMUL.FTZ R12, R141, UR5 ;  /* 0x000000058d0c7c20 */ /* 0x000fe20008410000 */
[----:B------:R-:W-:Y:S01]  /*7ce0*/  FMUL.FTZ R120, R120, UR5 ;  /* 0x0000000578787c20 */ /* 0x000fe20008410000 */
        /* <DEDUP_REMOVED lines=11> */
[----:B---3--:R-:W-:Y:S01]  /*7da0*/  FMNMX.FTZ R137, R9, R5, !PT ;  /* 0x0000000509897209 */ /* 0x008fe20007810000 */
[----:B------:R-:W-:Y:S01]  /*7db0*/  FMUL.FTZ R96, R96, UR5 ;  /* 0x0000000560607c20 */ /* 0x000fe20008410000 */
[----:B--2---:R-:W-:Y:S01]  /*7dc0*/  FSEL R129, R129, -INF , P4 ;  /* 0xff80000081817808 */ /* 0x004fe20002000000 */
[----:B------:R-:W-:Y:S01]  /*7dd0*/  FMUL.FTZ R97, R97, UR5 ;  /* 0x0000000561617c20 */ /* 0x000fe20008410000 */
[----:B------:R-:W-:Y:S01]  /*7de0*/  FMNMX.FTZ R137, R10, R137, !PT ;  /* 0x000000890a897209 */ /* 0x000fe20007810000 */
[----:B-1----:R-:W-:Y:S01]  /*7df0*/  IMAD.IADD R90, R90, 0x1, R98 ;  /* 0x000000015a5a7824 */ /* 0x002fe200078e0262 */
[----:B------:R-:W-:Y:S01]  /*7e00*/  ISETP.GT.AND P4, PT, R91, 0x19, PT ;  /* 0x000000195b00780c */ /* 0x000fe20003f84270 */
[----:B------:R-:W1:Y:S01]  /*7e10*/  MUFU.TANH R132, R132 ;  /* 0x0000008400847308 */ /* 0x000e620000002400 */
[----:B------:R-:W-:Y:S01]  /*7e20*/  FMNMX.FTZ R137, R13, R137, !PT ;  /* 0x000000890d897209 */ /* 0x000fe20007810000 */
[----:B------:R-:W-:Y:S01]  /*7e30*/  FMUL.FTZ R100, R100, UR5 ;  /* 0x0000000564647c20 */ /* 0x000fe20008410000 */
[----:B------:R-:W-:Y:S01]  /*7e40*/  FMUL.FTZ R101, R101, UR5 ;  /* 0x0000000565657c20 */ /* 0x000fe20008410000 */
[----:B------:R-:W-:Y:S01]  /*7e50*/  FMUL.FTZ R88, R88, UR5 ;  /* 0x0000000558587c20 */ /* 0x000fe20008410000 */
[----:B------:R-:W-:Y:S01]  /*7e60*/  FMNMX.FTZ R137, R15, R137, !PT ;  /* 0x000000890f897209 */ /* 0x000fe20007810000 */
[----:B------:R-:W-:Y:S01]  /*7e70*/  FMUL.FTZ R89, R89, UR5 ;  /* 0x0000000559597c20 */ /* 0x000fe20008410000 */
[----:B------:R-:W-:Y:S01]  /*7e80*/  FMUL.FTZ R92, R92, UR5 ;  /* 0x000000055c5c7c20 */ /* 0x000fe20008410000 */
[----:B------:R-:W-:-:S02]  /*7e90*/  WARPGROUP.DEPBAR.LE gsb0, 0x0 ;  /* 0x00008000000079c5 */ /* 0x000fc40000010000 */
[----:B------:R-:W-:Y:S01]  /*7ea0*/  WARPGROUP.ARRIVE ;  /* 0x00000000000079c5 */ /* 0x000fe20000000000 */
[----:B------:R-:W2:Y:S01]  /*7eb0*/  MUFU.TANH R122, R122 ;  /* 0x0000007a007a7308 */ /* 0x000ea20000002400 */
[----:B------:R-:W-:Y:S01]  /*7ec0*/  FMNMX.FTZ R137, R21, R137, !PT ;  /* 0x0000008915897209 */ /* 0x000fe20007810000 */
[----:B------:R-:W-:Y:S01]  /*7ed0*/  FMUL.FTZ R93, R93, UR5 ;  /* 0x000000055d5d7c20 */ /* 0x000fe20008410000 */
[----:B0-----:R-:W-:Y:S01]  /*7ee0*/  FSEL R131, R131, -INF , P3 ;  /* 0xff80000083837808 */ /* 0x001fe20001800000 */
[----:B------:R-:W-:Y:S01]  /*7ef0*/  FMUL.FTZ R80, R80, UR5 ;  /* 0x0000000550507c20 */ /* 0x000fe20008410000 */
[----:B------:R-:W-:Y:S01]  /*7f00*/  HGMMA.64x96x16.F32 R24, gdesc[UR32].tnspB, R24, gsb0 ;  /* 0x41600000201879f0 */ /* 0x000fe20008000818 */
[----:B------:R-:W-:Y:S01]  /*7f10*/  UIADD3 UR32, UR10, 0x300, URZ ;  /* 0x000003000a207890 */ /* 0x000fe2000fffe03f */
[----:B------:R-:W-:Y:S01]  /*7f20*/  FMNMX.FTZ R137, R129, R137, !PT ;  /* 0x0000008981897209 */ /* 0x000fe20007810000 */
[----:B------:R-:W-:Y:S01]  /*7f30*/  UIADD3 UR34, UR11, 0x80, URZ ;  /* 0x000000800b227890 */ /* 0x000fe2000fffe03f */
[----:B------:R-:W0:Y:S01]  /*7f40*/  MUFU.TANH R123, R123 ;  /* 0x0000007b007b7308 */ /* 0x000e220000002400 */
[----:B------:R-:W-:Y:S01]  /*7f50*/  UMOV UR33, 0xc0000010 ;  /* 0xc000001000217882 */ /* 0x000fe20000000000 */
[----:B------:R-:W-:Y:S01]  /*7f60*/  UMOV UR35, 0x80000020 ;  /* 0x8000002000237882 */ /* 0x000fe20000000000 */
[----:B------:R-:W-:Y:S01]  /*7f70*/  ISETP.GT.AND P3, PT, R91, 0x20, PT ;  /* 0x000000205b00780c */ /* 0x000fe20003f64270 */
[----:B------:R-:W-:Y:S01]  /*7f80*/  FMUL.FTZ R81, R81, UR5 ;  /* 0x0000000551517c20 */ /* 0x000fe20008410000 */
[----:B-1----:R-:W-:Y:S01]  /*7f90*/  FSEL R132, R132, -INF , P4 ;  /* 0xff80000084847808 */ /* 0x002fe20002000000 */
[----:B------:R-:W-:Y:S01]  /*7fa0*/  FMUL.FTZ R84, R84, UR5 ;  /* 0x0000000554547c20 */ /* 0x000fe20008410000 */
[----:B------:R-:W-:Y:S01]  /*7fb0*/  FMNMX.FTZ R137, R131, R137, !PT ;  /* 0x0000008983897209 */ /* 0x000fe20007810000 */
[----:B------:R-:W1:Y:S01]  /*7fc0*/  MUFU.TANH R126, R126 ;  /* 0x0000007e007e7308 */ /* 0x000e620000002400 */
        /* <DEDUP_REMOVED lines=8> */
[----:B0-----:R-:W-:Y:S01]  /*8050*/  FSEL R123, R123, -INF , P4 ;  /* 0xff8000007b7b7808 */ /* 0x001fe20002000000 */
[----:B------:R-:W-:Y:S01]  /*8060*/  FMUL.FTZ R77, R77, UR5 ;  /* 0x000000054d4d7c20 */ /* 0x000fe20008410000 */
[----:B------:R-:W-:Y:S01]  /*8070*/  ISETP.GT.AND P4, PT, R91, 0x29, PT ;  /* 0x000000295b00780c */ /* 0x000fe20003f84270 */
[----:B------:R-:W0:Y:S01]  /*8080*/  S2R R142, SR_TID.X ;  /* 0x00000000008e7919 */ /* 0x000e220000002100 */
[----:B------:R-:W-:Y:S01]  /*8090*/  R2UR UR14, R6 ;  /* 0x00000000060e72ca */ /* 0x000fe200000e0000 */
[----:B------:R-:W-:-:S02]  /*80a0*/  UMOV UR39, UR60 ;  /* 0x0000003c00277c82 */ /* 0x000fc40008000000 */
[----:B------:R3:W-:Y:S01]  /*80b0*/  MUFU.TANH R82, R136 ;  /* 0x0000008800527308 */ /* 0x0007e20000002400 */
[----:B-1----:R-:W-:Y:S02]  /*80c0*/  FSEL R126, R126, -INF , P3 ;  /* 0xff8000007e7e7808 */ /* 0x002fe40001800000 */
[----:B------:R-:W-:-:S05]  /*80d0*/  ISETP.GT.AND P3, PT, R91, 0x30, PT ;  /* 0x000000305b00780c */ /* 0x000fca0003f64270 */
[----:B------:R-:W1:Y:S01]  /*80e0*/  MUFU.TANH R114, R114 ;  /* 0x0000007200727308 */ /* 0x000e620000002400 */
[----:B---3--:R-:W-:Y:S01]  /*80f0*/  FMUL.FTZ R136, R83, UR5 ;  /* 0x0000000553887c20 */ /* 0x008fe20008410000 */
[----:B--2---:R-:W-:Y:S01]  /*8100*/  FSEL R127, R127, -INF , P4 ;  /* 0xff8000007f7f7808 */ /* 0x004fe20002000000 */
[----:B------:R-:W-:Y:S01]  /*8110*/  UISETP.GT.AND UP1, UPT, UR38, UR14, UPT ;  /* 0x0000000e2600728c */ /* 0x000fe2000bf24270 */
[----:B------:R-:W-:-:S04]  /*8120*/  ISETP.GT.AND P4, PT, R91, 0x31, PT ;  /* 0x000000315b00780c */ /* 0x000fc80003f84270 */
[----:B------:R2:W-:Y:S08]  /*8130*/  MUFU.TANH R83, R135 ;  /* 0x0000008700537308 */ /* 0x0005f00000002400 */
[----:B------:R-:W3:Y:S01]  /*8140*/  MUFU.TANH R133, R133 ;  /* 0x0000008500857308 */ /* 0x000ee20000002400 */
[----:B--2---:R-:W-:Y:S01]  /*8150*/  FMUL.FTZ R135, R87, UR5 ;  /* 0x0000000557877c20 */ /* 0x004fe20008410000 */
[----:B-1----:R-:W-:-:S02]  /*8160*/  FSEL R114, R114, -INF , P3 ;  /* 0xff80000072727808 */ /* 0x002fc40001800000 */
[----:B------:R-:W-:Y:S02]  /*8170*/  ISETP.GT.AND P3, PT, R91, 0x38, PT ;  /* 0x000000385b00780c */ /* 0x000fe40003f64270 */
[----:B0-----:R-:W-:Y:S02]  /*8180*/  SHF.R.U32.HI R141, RZ, 0x7, R142 ;  /* 0x00000007ff8d7819 */ /* 0x001fe4000001168e */
[----:B------:R0:W-:Y:S08]  /*8190*/  MUFU.TANH R87, R136 ;  /* 0x0000008800577308 */ /* 0x0001f00000002400 */
[----:B------:R-:W1:Y:S01]  /*81a0*/  MUFU.TANH R117, R117 ;  /* 0x0000007500757308 */ /* 0x000e620000002400 */
[----:B0-----:R-:W-:Y:S01]  /*81b0*/  FMNMX.FTZ R136, R122, R137, !PT ;  /* 0x000000897a887209 */ /* 0x001fe20007810000 */
[----:B------:R-:W-:Y:S01]  /*81c0*/  FMUL.FTZ R137, R74, UR5 ;  /* 0x000000054a897c20 */ /* 0x000fe20008410000 */
[----:B---3--:R-:W-:-:S02]  /*81d0*/  FSEL R133, R133, -INF , P4 ;  /* 0xff80000085857808 */ /* 0x008fc40002000000 */
[----:B------:R-:W-:Y:S02]  /*81e0*/  FMNMX.FTZ R136, R123, R136, !PT ;  /* 0x000000887b887209 */ /* 0x000fe40007810000 */
[----:B------:R-:W-:Y:S01]  /*81f0*/  ISETP.GT.AND P4, PT, R91, 0x39, PT ;  /* 0x000000395b00780c */ /* 0x000fe20003f84270 */
[----:B------:R-:W0:Y:S01]  /*8200*/  MUFU.TANH R118, R118 ;  /* 0x0000007600767308 */ /* 0x000e220000002400 */
[----:B------:R-:W-:-:S04]  /*8210*/  FMNMX.FTZ R136, R126, R136, !PT ;  /* 0x000000887e887209 */ /* 0x000fc80007810000 */
[----:B------:R-:W-:-:S03]  /*8220*/  FMNMX.FTZ R136, R127, R136, !PT ;  /* 0x000000887f887209 */ /* 0x000fc60007810000 */
[----:B------:R-:W2:Y:S01]  /*8230*/  MUFU.TANH R106, R106 ;  /* 0x0000006a006a7308 */ /* 0x000ea20000002400 */
[----:B------:R-:W-:Y:S01]  /*8240*/  FMNMX.FTZ R75, R114, R136, !PT ;  /* 0x00000088724b7209 */ /* 0x000fe20007810000 */
[----:B------:R-:W-:Y:S01]  /*8250*/  FMUL.FTZ R136, R78, UR5 ;  /* 0x000000054e887c20 */ /* 0x000fe20008410000 */
[----:B-1----:R-:W-:Y:S02]  /*8260*/  FSEL R117, R117, -INF , P3 ;  /* 0xff80000075757808 */ /* 0x002fe40001800000 */
[----:B------:R-:W-:Y:S02]  /*8270*/  FMNMX.FTZ R75, R133, R75, !PT ;  /* 0x0000004b854b7209 */ /* 0x000fe40007810000 */
[----:B------:R-:W-:Y:S01]  /*8280*/  ISETP.GT.AND P3, PT, R91, 0x40, PT ;  /* 0x000000405b00780c */ /* 0x000fe20003f64270 */
[----:B------:R-:W1:Y:S01]  /*8290*/  MUFU.TANH R119, R119 ;  /* 0x0000007700777308 */ /* 0x000e620000002400 */
[----:B0-----:R-:W-:Y:S02]  /*82a0*/  FSEL R118, R118, -INF , P4 ;  /* 0xff80000076767808 */ /* 0x001fe40002000000 */
[----:B------:R-:W-:-:S02]  /*82b0*/  FMNMX.FTZ R75, R117, R75, !PT ;  /* 0x0000004b754b7209 */ /* 0x000fc40007810000 */
[C---:B------:R-:W-:Y:S02]  /*82c0*/  ISETP.GT.AND P4, PT, R91.reuse, 0x41, PT ;  /* 0x000000415b00780c */ /* 0x040fe40003f84270 */
[----:B------:R-:W-:Y:S01]  /*82d0*/  FMNMX.FTZ R75, R118, R75, !PT ;  /* 0x0000004b764b7209 */ /* 0x000fe20007810000 */
[----:B------:R-:W0:Y:S01]  /*82e0*/  MUFU.TANH R109, R109 ;  /* 0x0000006d006d7308 */ /* 0x000e220000002400 */
[----:B--2---:R-:W-:Y:S01]  /*82f0*/  FSEL R106, R106, -INF , P3 ;  /* 0xff8000006a6a7808 */ /* 0x004fe20001800000 */
[----:B------:R-:W-:Y:S02]  /*8300*/  WARPGROUP.DEPBAR.LE gsb0, 0x0 ;  /* 0x00008000000079c5 */ /* 0x000fe40000010000 */
[----:B------:R-:W-:Y:S01]  /*8310*/  WARPGROUP.ARRIVE ;  /* 0x00000000000079c5 */ /* 0x000fe20000000000 */
[----:B------:R-:W-:Y:S02]  /*8320*/  ISETP.GT.AND P3, PT, R91, 0x48, PT ;  /* 0x000000485b00780c */ /* 0x000fe40003f64270 */
[----:B------:R-:W-:Y:S01]  /*8330*/  FMNMX.FTZ R78, R106, R75, !PT ;  /* 0x0000004b6a4e7209 */ /* 0x000fe20007810000 */
[----:B------:R-:W2:Y:S01]  /*8340*/  MUFU.TANH R110, R110 ;  /* 0x0000006e006e7308 */ /* 0x000ea20000002400 */
[----:B-1----:R-:W-:Y:S01]  /*8350*/  FSEL R119, R119, -INF , P4 ;  /* 0xff80000077777808 */ /* 0x002fe20002000000 */
[----:B------:R-:W-:Y:S01]  /*8360*/  HGMMA.64x96x16.F32 R24, gdesc[UR32].tnspB, R24, gsb0 ;  /* 0x41600000201879f0 */ /* 0x000fe20008000818 */
[----:B------:R-:W-:Y:S01]  /*8370*/  UIADD3 UR32, UR10, 0x480, URZ ;  /* 0x000004800a207890 */ /* 0x000fe2000fffe03f */
[----:B------:R-:W-:Y:S01]  /*8380*/  ISETP.GT.AND P4, PT, R91, 0x49, PT ;  /* 0x000000495b00780c */ /* 0x000fe20003f84270 */
[----:B------:R-:W-:Y:S01]  /*8390*/  UIADD3 UR34, UR11, 0xc0, URZ ;  /* 0x000000c00b227890 */ /* 0x000fe2000fffe03f */
[----:B------:R-:W-:Y:S01]  /*83a0*/  FMNMX.FTZ R78, R119, R78, !PT ;  /* 0x0000004e774e7209 */ /* 0x000fe20007810000 */
[----:B------:R-:W-:Y:S01]  /*83b0*/  UMOV UR33, 0xc0000010 ;  /* 0xc000001000217882 */ /* 0x000fe20000000000 */
[----:B------:R-:W-:Y:S01]  /*83c0*/  UMOV UR35, 0x80000020 ;  /* 0x8000002000237882 */ /* 0x000fe20000000000 */
[----:B------:R-:W1:Y:S01]  /*83d0*/  MUFU.TANH R111, R111 ;  /* 0x0000006f006f7308 */ /* 0x000e620000002400 */
[----:B0-----:R-:W-:-:S02]  /*83e0*/  FSEL R109, R109, -INF , P3 ;  /* 0xff8000006d6d7808 */ /* 0x001fc40001800000 */
[----:B------:R-:W-:Y:S02]  /*83f0*/  ISETP.GT.AND P3, PT, R91, 0x50, PT ;  /* 0x000000505b00780c */ /* 0x000fe40003f64270 */
[----:B------:R-:W-:-:S03]  /*8400*/  FMNMX.FTZ R75, R109, R78, !PT ;  /* 0x0000004e6d4b7209 */ /* 0x000fc60007810000 */
[----:B------:R-:W0:Y:S01]  /*8410*/  MUFU.TANH R99, R99 ;  /* 0x0000006300637308 */ /* 0x000e220000002400 */
[----:B--2---:R-:W-:Y:S02]  /*8420*/  FSEL R110, R110, -INF , P4 ;  /* 0xff8000006e6e7808 */ /* 0x004fe40002000000 */
[----:B------:R-:W-:Y:S02]  /*8430*/  ISETP.GT.AND P4, PT, R91, 0x59, PT ;  /* 0x000000595b00780c */ /* 0x000fe40003f84270 */
[----:B------:R-:W-:-:S03]  /*8440*/  FMNMX.FTZ R78, R110, R75, !PT ;  /* 0x0000004b6e4e7209 */ /* 0x000fc60007810000 */
[----:B------:R-:W2:Y:S01]  /*8450*/  MUFU.TANH R102, R102 ;  /* 0x0000006600667308 */ /* 0x000ea20000002400 */
[----:B-1----:R-:W-:Y:S02]  /*8460*/  FSEL R111, R111, -INF , P3 ;  /* 0xff8000006f6f7808 */ /* 0x002fe40001800000 */
[----:B------:R-:W-:Y:S02]  /*8470*/  ISETP.GT.AND P3, PT, R91, 0x60, PT ;  /* 0x000000605b00780c */ /* 0x000fe40003f64270 */
[----:B------:R-:W-:-:S03]  /*8480*/  FMNMX.FTZ R78, R111, R78, !PT ;  /* 0x0000004e6f4e7209 */ /* 0x000fc60007810000 */
[----:B------:R-:W1:Y:S01]  /*8490*/  MUFU.TANH R103, R103 ;  /* 0x0000006700677308 */ /* 0x000e620000002400 */
[----:B0-----:R-:W-:Y:S02]  /*84a0*/  FSEL R99, R99, -INF , P6 ;  /* 0xff80000063637808 */ /* 0x001fe40003000000 */
[----:B------:R-:W-:Y:S02]  /*84b0*/  ISETP.GT.AND P6, PT, R91, 0x61, PT ;  /* 0x000000615b00780c */ /* 0x000fe40003fc4270 */
[----:B------:R-:W-:Y:S02]  /*84c0*/  FMNMX.FTZ R75, R99, R78, !PT ;  /* 0x0000004e634b7209 */ /* 0x000fe40007810000 */
[----:B------:R-:W-:Y:S01]  /*84d0*/  FSEL R94, R94, -INF , P6 ;  /* 0xff8000005e5e7808 */ /* 0x000fe20003000000 */
[----:B------:R-:W0:Y:S01]  /*84e0*/  MUFU.TANH R134, R134 ;  /* 0x0000008600867308 */ /* 0x000e220000002400 */
[----:B--2---:R-:W-:Y:S02]  /*84f0*/  FSEL R102, R102, -INF , P5 ;  /* 0xff80000066667808 */ /* 0x004fe40002800000 */
[----:B------:R-:W-:-:S02]  /*8500*/  ISETP.GT.AND P5, PT, R91, 0x68, PT ;  /* 0x000000685b00780c */ /* 0x000fc40003fa4270 */
[----:B------:R-:W-:Y:S02]  /*8510*/  FMNMX.FTZ R78, R102, R75, !PT ;  /* 0x0000004b664e7209 */ /* 0x000fe40007810000 */
[----:B------:R-:W-:Y:S01]  /*8520*/  FSEL R82, R82, -INF , P5 ;  /* 0xff80000052527808 */ /* 0x000fe20002800000 */
[----:B------:R-:W2:Y:S01]  /*8530*/  MUFU.TANH R95, R95 ;  /* 0x0000005f005f7308 */ /* 0x000ea20000002400 */
[----:B-1----:R-:W-:Y:S02]  /*8540*/  FSEL R103, R103, -INF , P4 ;  /* 0xff80000067677808 */ /* 0x002fe40002000000 */
[----:B------:R-:W-:Y:S02]  /*8550*/  ISETP.GT.AND P4, PT, R91, 0x69, PT ;  /* 0x000000695b00780c */ /* 0x000fe40003f84270 */
[----:B------:R-:W-:Y:S02]  /*8560*/  FMNMX.FTZ R75, R103, R78, !PT ;  /* 0x0000004e674b7209 */ /* 0x000fe40007810000 */
[----:B------:R-:W-:Y:S01]  /*8570*/  ISETP.GT.AND P6, PT, R91, 0x71, PT ;  /* 0x000000715b00780c */ /* 0x000fe20003fc4270 */
[----:B------:R1:W3:Y:S01]  /*8580*/  MUFU.TANH R74, R86 ;  /* 0x00000056004a7308 */ /* 0x0002e20000002400 */
[----:B0-----:R-:W-:-:S02]  /*8590*/  FSEL R134, R134, -INF , P3 ;  /* 0xff80000086867808 */ /* 0x001fc40001800000 */
[C---:B------:R-:W-:Y:S02]  /*85a0*/  ISETP.GT.AND P3, PT, R91.reuse, 0x70, PT ;  /* 0x000000705b00780c */ /* 0x040fe40003f64270 */
[----:B------:R-:W-:Y:S02]  /*85b0*/  FMNMX.FTZ R75, R134, R75, !PT ;  /* 0x0000004b864b7209 */ /* 0x000fe40007810000 */
[----:B------:R-:W-:Y:S01]  /*85c0*/  ISETP.GT.AND P5, PT, R91, 0x78, PT ;  /* 0x000000785b00780c */ /* 0x000fe20003fa4270 */
[----:B------:R-:W0:Y:S01]  /*85d0*/  MUFU.TANH R135, R135 ;  /* 0x0000008700877308 */ /* 0x000e220000002400 */
[----:B-1----:R-:W-:Y:S02]  /*85e0*/  FSEL R86, R83, -INF , P4 ;  /* 0xff80000053567808 */ /* 0x002fe40002000000 */
[----:B------:R-:W-:Y:S02]  /*85f0*/  FMNMX.FTZ R83, R94, R75, !PT ;  /* 0x0000004b5e537209 */ /* 0x000fe40007810000 */
[----:B------:R-:W-:-:S02]  /*8600*/  ISETP.GT.AND P4, PT, R91, 0x79, PT ;  /* 0x000000795b00780c */ /* 0x000fc40003f84270 */
[----:B------:R-:W-:Y:S01]  /*8610*/  FMNMX.FTZ R83, R82, R83, !PT ;  /* 0x0000005352537209 */ /* 0x000fe20007810000 */
[----:B------:R-:W-:Y:S01]  /*8620*/  MUFU.TANH R137, R137 ;  /* 0x0000008900897308 */ /* 0x000fe20000002400 */
[----:B------:R-:W-:Y:S02]  /*8630*/  FSEL R78, R87, -INF , P6 ;  /* 0xff800000574e7808 */ /* 0x000fe40003000000 */
[----:B--2---:R-:W-:Y:S02]  /*8640*/  FSEL R75, R95, -INF , P3 ;  /* 0xff8000005f4b7808 */ /* 0x004fe40001800000 */
[----:B------:R-:W-:Y:S02]  /*8650*/  FMNMX.FTZ R87, R86, R83, !PT ;  /* 0x0000005356577209 */ /* 0x000fe40007810000 */
[----:B---3--:R-:W-:Y:S01]  /*8660*/  FSEL R74, R74, -INF , P5 ;  /* 0xff8000004a4a7808 */ /* 0x008fe20002800000 */
[----:B------:R-:W1:Y:S01]  /*8670*/  MUFU.TANH R138, R138 ;  /* 0x0000008a008a7308 */ /* 0x000e620000002400 */
[----:B0-----:R-:W-:-:S02]  /*8680*/  FSEL R83, R135, -INF , P4 ;  /* 0xff80000087537808 */ /* 0x001fc40002000000 */
[C---:B------:R-:W-:Y:S02]  /*8690*/  ISETP.GT.AND P3, PT, R91.reuse, 0x80, PT ;  /* 0x000000805b00780c */ /* 0x040fe40003f64270 */
[C---:B------:R-:W-:Y:S02]  /*86a0*/  ISETP.GT.AND P6, PT, R91.reuse, 0x81, PT ;  /* 0x000000815b00780c */ /* 0x040fe40003fc4270 */
[C---:B------:R-:W-:Y:S01]  /*86b0*/  ISETP.GT.AND P5, PT, R91.reuse, 0x88, PT ;  /* 0x000000885b00780c */ /* 0x040fe20003fa4270 */
[----:B------:R-:W0:Y:S01]  /*86c0*/  MUFU.TANH R136, R136 ;  /* 0x0000008800887308 */ /* 0x000e220000002400 */
[----:B------:R-:W-:Y:S02]  /*86d0*/  ISETP.GT.AND P4, PT, R91, 0x89, PT ;  /* 0x000000895b00780c */ /* 0x000fe40003f84270 */
[----:B------:R-:W-:Y:S01]  /*86e0*/  FMNMX.FTZ R91, R75, R87, !PT ;  /* 0x000000574b5b7209 */ /* 0x000fe20007810000 */
[----:B------:R-:W-:-:S03]  /*86f0*/  FMUL.FTZ R87, R79, UR5 ;  /* 0x000000054f577c20 */ /* 0x000fc60008410000 */
[----:B------:R-:W-:Y:S01]  /*8700*/  FMNMX.FTZ R91, R78, R91, !PT ;  /* 0x0000005b4e5b7209 */ /* 0x000fe20007810000 */
[----:B------:R-:W-:Y:S01]  /*8710*/  MUFU.TANH R7, R7 ;  /* 0x0000000700077308 */ /* 0x000fe20000002400 */
[----:B-1----:R-:W-:Y:S02]  /*8720*/  FSEL R95, R138, -INF , P6 ;  /* 0xff8000008a5f7808 */ /* 0x002fe40003000000 */
[----:B------:R-:W-:Y:S02]  /*8730*/  FMNMX.FTZ R140, R74, R91, !PT ;  /* 0x0000005b4a8c7209 */ /* 0x000fe40007810000 */
[----:B------:R-:W-:Y:S01]  /*8740*/  FSEL R91, R137, -INF , P3 ;  /* 0xff800000895b7808 */ /* 0x000fe20001800000 */
[----:B------:R-:W-:Y:S02]  /*8750*/  WARPGROUP.DEPBAR.LE gsb0, 0x0 ;  /* 0x00008000000079c5 */ /* 0x000fe40000010000 */
[----:B------:R-:W-:Y:S01]  /*8760*/  WARPGROUP.ARRIVE ;  /* 0x00000000000079c5 */ /* 0x000fe20000000000 */
[----:B------:R-:W1:Y:S01]  /*8770*/  MUFU.TANH R87, R87 ;  /* 0x0000005700577308 */ /* 0x000e620000002400 */
[----:B------:R-:W-:-:S02]  /*8780*/  FMNMX.FTZ R140, R83, R140, !PT ;  /* 0x0000008c538c7209 */ /* 0x000fc40007810000 */
[----:B0-----:R-:W-:Y:S02]  /*8790*/  FSEL R79, R136, -INF , P5 ;  /* 0xff800000884f7808 */ /* 0x001fe40002800000 */
[----:B------:R-:W-:Y:S01]  /*87a0*/  HGMMA.64x96x16.F32 R24, gdesc[UR32].tnspB, R24, gsb0 ;  /* 0x41600000201879f0 */ /* 0x000fe20008000818 */
[----:B------:R-:W-:Y:S01]  /*87b0*/  UIADD3 UR32, UR10, 0x600, URZ ;  /* 0x000006000a207890 */ /* 0x000fe2000fffe03f */
[----:B------:R-:W-:Y:S01]  /*87c0*/  FMNMX.FTZ R140, R91, R140, !PT ;  /* 0x0000008c5b8c7209 */ /* 0x000fe20007810000 */
[----:B------:R-:W-:Y:S01]  /*87d0*/  UIADD3 UR34, UR11, 0x100, URZ ;  /* 0x000001000b227890 */ /* 0x000fe2000fffe03f */
[----:B------:R-:W0:Y:S01]  /*87e0*/  MUFU.TANH R8, R8 ;  /* 0x0000000800087308 */ /* 0x000e220000002400 */
[----:B------:R-:W-:Y:S01]  /*87f0*/  UMOV UR33, 0xc0000010 ;  /* 0xc000001000217882 */ /* 0x000fe20000000000 */
[----:B------:R-:W-:Y:S01]  /*8800*/  UMOV UR35, 0x80000020 ;  /* 0x8000002000237882 */ /* 0x000fe20000000000 */
[----:B------:R-:W-:Y:S02]  /*8810*/  FMNMX.FTZ R140, R95, R140, !PT ;  /* 0x0000008c5f8c7209 */ /* 0x000fe40007810000 */
[----:B------:R-:W-:-:S02]  /*8820*/  ISETP.GT.AND P6, PT, R90, 0x1, PT ;  /* 0x000000015a00780c */ /* 0x000fc40003fc4270 */
[----:B------:R-:W-:Y:S01]  /*8830*/  FMNMX.FTZ R140, R79, R140, !PT ;  /* 0x0000008c4f8c7209 */ /* 0x000fe20007810000 */
[----:B------:R-:W2:Y:S01]  /*8840*/  MUFU.TANH R11, R11 ;  /* 0x0000000b000b7308 */ /* 0x000ea20000002400 */
[----:B-1----:R-:W-:Y:S02]  /*8850*/  FSEL R87, R87, -INF , P4 ;  /* 0xff80000057577808 */ /* 0x002fe40002000000 */
[C---:B------:R-:W-:Y:S02]  /*8860*/  ISETP.GT.AND P4, PT, R90.reuse, RZ, PT ;  /* 0x000000ff5a00720c */ /* 0x040fe40003f84270 */
[----:B------:R-:W-:Y:S02]  /*8870*/  FMNMX.FTZ R135, R87, R140, !PT ;  /* 0x0000008c57877209 */ /* 0x000fe40007810000 */
[----:B------:R-:W-:Y:S01]  /*8880*/  ISETP.GT.AND P5, PT, R90, 0x8, PT ;  /* 0x000000085a00780c */ /* 0x000fe20003fa4270 */
[----:B------:R-:W-:Y:S01]  /*8890*/  MUFU.TANH R12, R12 ;  /* 0x0000000c000c7308 */ /* 0x000fe20000002400 */
[----:B0-----:R-:W-:Y:S01]  /*88a0*/  FSEL R8, R8, -INF , P6 ;  /* 0xff80000008087808 */ /* 0x001fe20003000000 */
[----:B------:R-:W0:Y:S01]  /*88b0*/  SHFL.BFLY PT, R136, R135, 0x2, 0x1f ;  /* 0x0c401f0087887f89 */ /* 0x000e2200000e0000 */
[----:B------:R-:W-:-:S05]  /*88c0*/  ISETP.GT.AND P6, PT, R90, 0x10, PT ;  /* 0x000000105a00780c */ /* 0x000fca0003fc4270 */
[----:B------:R-:W1:Y:S01]  /*88d0*/  MUFU.TANH R14, R14 ;  /* 0x0000000e000e7308 */ /* 0x000e620000002400 */
[----:B--2---:R-:W-:Y:S02]  /*88e0*/  FSEL R11, R11, -INF , P5 ;  /* 0xff8000000b0b7808 */ /* 0x004fe40002800000 */
[----:B------:R-:W-:-:S05]  /*88f0*/  ISETP.GT.AND P5, PT, R90, 0x11, PT ;  /* 0x000000115a00780c */ /* 0x000fca0003fa4270 */
[----:B------:R-:W2:Y:S08]  /*8900*/  MUFU.TANH R20, R20 ;  /* 0x0000001400147308 */ /* 0x000eb00000002400 */
[----:B------:R-:W3:Y:S01]  /*8910*/  MUFU.TANH R130, R130 ;  /* 0x0000008200827308 */ /* 0x000ee20000002400 */
[----:B-1----:R-:W-:Y:S02]  /*8920*/  FSEL R14, R14, -INF , P6 ;  /* 0xff8000000e0e7808 */ /* 0x002fe40003000000 */
[----:B0-----:R-:W-:Y:S01]  /*8930*/  FMNMX.FTZ R136, R135, R136, !PT ;  /* 0x0000008887887209 */ /* 0x001fe20007810000 */
[----:B------:R-:W-:Y:S01]  /*8940*/  FMUL.FTZ R135, R72, UR5 ;  /* 0x0000000548877c20 */ /* 0x000fe20008410000 */
[----:B------:R-:W-:-:S03]  /*8950*/  ISETP.GT.AND P6, PT, R90, 0x19, PT ;  /* 0x000000195a00780c */ /* 0x000fc60003fc4270 */
[----:B------:R-:W0:Y:S01]  /*8960*/  SHFL.BFLY PT, R137, R136, 0x1, 0x1f ;  /* 0x0c201f0088897f89 */ /* 0x000e2200000e0000 */
[----:B------:R-:W1:Y:S08]  /*8970*/  MUFU.TANH R128, R128 ;  /* 0x0000008000807308 */ /* 0x000e700000002400 */
[----:B------:R-:W4:Y:S08]  /*8980*/  MUFU.TANH R120, R120 ;  /* 0x0000007800787308 */ /* 0x000f300000002400 */
[----:B------:R-:W5:Y:S01]  /*8990*/  MUFU.TANH R121, R121 ;  /* 0x0000007900797308 */ /* 0x000f620000002400 */
[----:B0-----:R-:W-:-:S07]  /*89a0*/  FMNMX.FTZ R72, R136, R137, !PT ;  /* 0x0000008988487209 */ /* 0x001fce0007810000 */
[----:B------:R-:W0:Y:S01]  /*89b0*/  MUFU.TANH R124, R124 ;  /* 0x0000007c007c7308 */ /* 0x000e220000002400 */
[C---:B------:R-:W-:Y:S01]  /*89c0*/  FSETP.NEU.FTZ.AND P3, PT, R72.reuse, -INF , PT ;  /* 0xff8000004800780b */ /* 0x040fe20003f7d000 */
[----:B------:R-:W-:-:S06]  /*89d0*/  FMUL.FTZ R136, R72, UR4 ;  /* 0x0000000448887c20 */ /* 0x000fcc0008410000 */
[----:B------:R-:W0:Y:S01]  /*89e0*/  MUFU.TANH R125, R125 ;  /* 0x0000007d007d7308 */ /* 0x000e220000002400 */
[----:B------:R-:W-:-:S05]  /*89f0*/  FSEL R136, R136, RZ, P3 ;  /* 0x000000ff88887208 */ /* 0x000fca0001800000 */
[--C-:B------:R-:W-:Y:S01]  /*8a00*/  FFMA.FTZ R137, R21, UR4, -R136.reuse ;  /* 0x0000000415897c23 */ /* 0x100fe20008010888 */
[----:B------:R-:W-:Y:S01]  /*8a10*/  FSEL R21, R7, -INF , P4 ;  /* 0xff80000007157808 */ /* 0x000fe20002000000 */
[--C-:B------:R-:W-:Y:S01]  /*8a20*/  FFMA.FTZ R139, R131, UR4, -R136.reuse ;  /* 0x00000004838b7c23 */ /* 0x100fe20008010888 */
[----:B------:R-:W-:Y:S01]  /*8a30*/  ISETP.GT.AND P4, PT, R90, 0x9, PT ;  /* 0x000000095a00780c */ /* 0x000fe20003f84270 */
[----:B------:R2:W-:Y:S01]  /*8a40*/  MUFU.EX2 R7, R137 ;  /* 0x0000008900077308 */ /* 0x0005e20000000800 */
[----:B------:R-:W-:Y:S01]  /*8a50*/  FMNMX.FTZ R131, R21, R4, !PT ;  /* 0x0000000415837209 */ /* 0x000fe20007810000 */
[--C-:B------:R-:W-:Y:S01]  /*8a60*/  FFMA.FTZ R138, R129, UR4, -R136.reuse ;  /* 0x00000004818a7c23 */ /* 0x100fe20008010888 */
[----:B------:R-:W-:Y:S01]  /*8a70*/  FSEL R98, R12, -INF , P4 ;  /* 0xff8000000c627808 */ /* 0x000fe20002000000 */
[--C-:B------:R-:W-:Y:S01]  /*8a80*/  FFMA.FTZ R132, R132, UR4, -R136.reuse ;  /* 0x0000000484847c23 */ /* 0x100fe20008010888 */
[----:B------:R-:W-:Y:S01]  /*8a90*/  FMNMX.FTZ R131, R8, R131, !PT ;  /* 0x0000008308837209 */ /* 0x000fe20007810000 */
[----:B------:R-:W-:Y:S01]  /*8aa0*/  FFMA.FTZ R133, R133, UR4, -R136 ;  /* 0x0000000485857c23 */ /* 0x000fe20008010888 */
[----:B------:R-:W-:-:S02]  /*8ab0*/  WARPGROUP.DEPBAR.LE gsb0, 0x0 ;  /* 0x00008000000079c5 */ /* 0x000fc40000010000 */
[----:B------:R-:W-:Y:S01]  /*8ac0*/  WARPGROUP.ARRIVE ;  /* 0x00000000000079c5 */ /* 0x000fe20000000000 */
[----:B--2---:R-:W-:Y:S01]  /*8ad0*/  FMNMX.FTZ R137, R11, R131, !PT ;  /* 0x000000830b897209 */ /* 0x004fe20007810000 */
[----:B------:R2:W-:Y:S01]  /*8ae0*/  MUFU.EX2 R12, R138 ;  /* 0x0000008a000c7308 */ /* 0x0005e20000000800 */
[----:B------:R-:W-:Y:S01]  /*8af0*/  ISETP.GT.AND P4, PT, R90, 0x18, PT ;  /* 0x000000185a00780c */ /* 0x000fe20003f84270 */
[--C-:B------:R-:W-:Y:S01]  /*8b00*/  FFMA.FTZ R140, R111, UR4, -R136.reuse ;  /* 0x000000046f8c7c23 */ /* 0x100fe20008010888 */
[----:B------:R-:W-:Y:S01]  /*8b10*/  FMNMX.FTZ R137, R98, R137, !PT ;  /* 0x0000008962897209 */ /* 0x000fe20007810000 */
[----:B------:R-:W-:Y:S01]  /*8b20*/  HGMMA.64x96x16.F32 R24, gdesc[UR32].tnspB, R24, gsb0 ;  /* 0x41600000201879f0 */ /* 0x000fe20008000818 */
[----:B------:R-:W-:Y:S01]  /*8b30*/  UIADD3 UR32, UR10, 0x780, URZ ;  /* 0x000007800a207890 */ /* 0x000fe2000fffe03f */
[----:B------:R-:W-:Y:S01]  /*8b40*/  FSEL R129, R20, -INF , P5 ;  /* 0xff80000014817808 */ /* 0x000fe20002800000 */
[----:B------:R-:W-:Y:S01]  /*8b50*/  UIADD3 UR34, UR11, 0x140, URZ ;  /* 0x000001400b227890 */ /* 0x000fe2000fffe03f */
[----:B---3--:R-:W-:Y:S01]  /*8b60*/  FSEL R131, R130, -INF , P6 ;  /* 0xff80000082837808 */ /* 0x008fe20003000000 */
[----:B------:R-:W-:Y:S01]  /*8b70*/  UMOV UR33, 0xc0000010 ;  /* 0xc000001000217882 */ /* 0x000fe20000000000 */
[----:B------:R-:W-:Y:S01]  /*8b80*/  UMOV UR35, 0x80000020 ;  /* 0x8000002000237882 */ /* 0x000fe20000000000 */
[----:B--2---:R-:W-:Y:S01]  /*8b90*/  FMNMX.FTZ R138, R14, R137, !PT ;  /* 0x000000890e8a7209 */ /* 0x004fe20007810000 */
[----:B------:R2:W-:Y:S01]  /*8ba0*/  MUFU.EX2 R130, R132 ;  /* 0x0000008400827308 */ /* 0x0005e20000000800 */
[----:B-1----:R-:W-:Y:S01]  /*8bb0*/  FSEL R128, R128, -INF , P4 ;  /* 0xff80000080807808 */ /* 0x002fe20002000000 */
[--C-:B------:R-:W-:Y:S01]  /*8bc0*/  FFMA.FTZ R137, R126, UR4, -R136.reuse ;  /* 0x000000047e897c23 */ /* 0x100fe20008010888 */
[C---:B------:R-:W-:Y:S01]  /*8bd0*/  ISETP.GT.AND P5, PT, R90.reuse, 0x20, PT ;  /* 0x000000205a00780c */ /* 0x040fe20003fa4270 */
[--C-:B------:R-:W-:Y:S01]  /*8be0*/  FFMA.FTZ R9, R9, UR4, -R136.reuse ;  /* 0x0000000409097c23 */ /* 0x100fe20008010888 */
[----:B------:R-:W-:Y:S01]  /*8bf0*/  ISETP.GT.AND P4, PT, R90, 0x21, PT ;  /* 0x000000215a00780c */ /* 0x000fe20003f84270 */
[--C-:B------:R-:W-:Y:S01]  /*8c00*/  FFMA.FTZ R10, R10, UR4, -R136.reuse ;  /* 0x000000040a0a7c23 */ /* 0x100fe20008010888 */
[----:B----4-:R-:W-:Y:S01]  /*8c10*/  FSEL R120, R120, -INF , P5 ;  /* 0xff80000078787808 */ /* 0x010fe20002800000 */
[----:B------:R-:W1:Y:S01]  /*8c20*/  MUFU.TANH R112, R112 ;  /* 0x0000007000707308 */ /* 0x000e620000002400 */
[----:B--2---:R-:W-:Y:S01]  /*8c30*/  FMNMX.FTZ R132, R129, R138, !PT ;  /* 0x0000008a81847209 */ /* 0x004fe20007810000 */
[--C-:B------:R-:W-:Y:S01]  /*8c40*/  FFMA.FTZ R13, R13, UR4, -R136.reuse ;  /* 0x000000040d0d7c23 */ /* 0x100fe20008010888 */
[----:B------:R-:W-:Y:S01]  /*8c50*/  ISETP.GT.AND P6, PT, R90, 0x28, PT ;  /* 0x000000285a00780c */ /* 0x000fe20003fc4270 */
[--C-:B------:R-:W-:Y:S01]  /*8c60*/  FFMA.FTZ R15, R15, UR4, -R136.reuse ;  /* 0x000000040f0f7c23 */ /* 0x100fe20008010888 */
[----:B------:R-:W-:Y:S01]  /*8c70*/  FMNMX.FTZ R132, R128, R132, !PT ;  /* 0x0000008480847209 */ /* 0x000fe20007810000 */
[--C-:B------:R-:W-:Y:S01]  /*8c80*/  FFMA.FTZ R122, R122, UR4, -R136.reuse ;  /* 0x000000047a7a7c23 */ /* 0x100fe20008010888 */
[----:B-----5:R-:W-:Y:S01]  /*8c90*/  FSEL R121, R121, -INF , P4 ;  /* 0xff80000079797808 */ /* 0x020fe20002000000 */
[----:B------:R-:W2:Y:S01]  /*8ca0*/  MUFU.TANH R113, R113 ;  /* 0x0000007100717308 */ /* 0x000ea20000002400 */
[----:B------:R-:W-:Y:S01]  /*8cb0*/  FMNMX.FTZ R132, R131, R132, !PT ;  /* 0x0000008483847209 */ /* 0x000fe20007810000 */
[--C-:B------:R-:W-:Y:S01]  /*8cc0*/  FFMA.FTZ R123, R123, UR4, -R136.reuse ;  /* 0x000000047b7b7c23 */ /* 0x100fe20008010888 */
[----:B------:R-:W-:Y:S01]  /*8cd0*/  ISETP.GT.AND P5, PT, R90, 0x29, PT ;  /* 0x000000295a00780c */ /* 0x000fe20003fa4270 */
[--C-:B------:R-:W-:Y:S01]  /*8ce0*/  FFMA.FTZ R94, R94, UR4, -R136.reuse ;  /* 0x000000045e5e7c23 */ /* 0x100fe20008010888 */
[----:B------:R-:W-:Y:S01]  /*8cf0*/  FMNMX.FTZ R132, R120, R132, !PT ;  /* 0x0000008478847209 */ /* 0x000fe20007810000 */
[--C-:B------:R-:W-:Y:S01]  /*8d00*/  FFMA.FTZ R82, R82, UR4, -R136.reuse ;  /* 0x0000000452527c23 */ /* 0x100fe20008010888 */
[----:B0-----:R-:W-:Y:S01]  /*8d10*/  FSEL R124, R124, -INF , P6 ;  /* 0xff8000007c7c7808 */ /* 0x001fe20003000000 */
[----:B------:R-:W0:Y:S01]  /*8d20*/  MUFU.TANH R115, R115 ;  /* 0x0000007300737308 */ /* 0x000e220000002400 */
[----:B------:R-:W-:Y:S01]  /*8d30*/  FMNMX.FTZ R132, R121, R132, !PT ;  /* 0x0000008479847209 */ /* 0x000fe20007810000 */
[--C-:B------:R-:W-:Y:S01]  /*8d40*/  FFMA.FTZ R86, R86, UR4, -R136.reuse ;  /* 0x0000000456567c23 */ /* 0x100fe20008010888 */
[----:B------:R-:W-:Y:S01]  /*8d50*/  ISETP.GT.AND P4, PT, R90, 0x30, PT ;  /* 0x000000305a00780c */ /* 0x000fe20003f84270 */
[--C-:B------:R-:W-:Y:S01]  /*8d60*/  FFMA.FTZ R75, R75, UR4, -R136.reuse ;  /* 0x000000044b4b7c23 */ /* 0x100fe20008010888 */
[----:B------:R-:W-:Y:S01]  /*8d70*/  FSEL R125, R125, -INF , P5 ;  /* 0xff8000007d7d7808 */ /* 0x000fe20002800000 */
[--C-:B------:R-:W-:Y:S01]  /*8d80*/  FFMA.FTZ R83, R83, UR4, -R136.reuse ;  /* 0x0000000453537c23 */ /* 0x100fe20008010888 */
[----:B------:R-:W-:Y:S01]  /*8d90*/  FMNMX.FTZ R132, R124, R132, !PT ;  /* 0x000000847c847209 */ /* 0x000fe20007810000 */
[----:B------:R-:W-:Y:S01]  /*8da0*/  MUFU.TANH R104, R104 ;  /* 0x0000006800687308 */ /* 0x000fe20000002400 */
[----:B------:R-:W-:Y:S01]  /*8db0*/  ISETP.GT.AND P6, PT, R90, 0x31, PT ;  /* 0x000000315a00780c */ /* 0x000fe20003fc4270 */
[--C-:B------:R-:W-:Y:S01]  /*8dc0*/  FFMA.FTZ R91, R91, UR4, -R136.reuse ;  /* 0x000000045b5b7c23 */ /* 0x100fe20008010888 */
[----:B-1----:R-:W-:Y:S01]  /*8dd0*/  FSEL R126, R112, -INF , P4 ;  /* 0xff800000707e7808 */ /* 0x002fe20002000000 */
[--C-:B------:R-:W-:Y:S01]  /*8de0*/  FFMA.FTZ R95, R95, UR4, -R136.reuse ;  /* 0x000000045f5f7c23 */ /* 0x100fe20008010888 */
[----:B------:R-:W-:Y:S01]  /*8df0*/  FMNMX.FTZ R132, R125, R132, !PT ;  /* 0x000000847d847209 */ /* 0x000fe20007810000 */
[----:B------:R-:W-:Y:S01]  /*8e00*/  FFMA.FTZ R87, R87, UR4, -R136 ;  /* 0x0000000457577c23 */ /* 0x000fe20008010888 */
[----:B------:R-:W-:Y:S01]  /*8e10*/  ISETP.GT.AND P5, PT, R90, 0x38, PT ;  /* 0x000000385a00780c */ /* 0x000fe20003fa4270 */
[----:B------:R-:W1:Y:S01]  /*8e20*/  MUFU.TANH R116, R116 ;  /* 0x0000007400747308 */ /* 0x000e620000002400 */
[----:B--2---:R-:W-:-:S02]  /*8e30*/  FSEL R113, R113, -INF , P6 ;  /* 0xff80000071717808 */ /* 0x004fc40003000000 */
[----:B------:R-:W-:Y:S02]  /*8e40*/  FMNMX.FTZ R132, R126, R132, !PT ;  /* 0x000000847e847209 */ /* 0x000fe40007810000 */
[C---:B------:R-:W-:Y:S02]  /*8e50*/  ISETP.GT.AND P6, PT, R90.reuse, 0x40, PT ;  /* 0x000000405a00780c */ /* 0x040fe40003fc4270 */
[----:B------:R-:W-:Y:S01]  /*8e60*/  ISETP.GT.AND P4, PT, R90, 0x39, PT ;  /* 0x000000395a00780c */ /* 0x000fe20003f84270 */
[----:B------:R2:W-:Y:S01]  /*8e70*/  MUFU.EX2 R112, R137 ;  /* 0x0000008900707308 */ /* 0x0005e20000000800 */
[----:B------:R-:W-:-:S07]  /*8e80*/  FMNMX.FTZ R132, R113, R132, !PT ;  /* 0x0000008471847209 */ /* 0x000fce0007810000 */
[----:B------:R-:W3:Y:S01]  /*8e90*/  MUFU.TANH R105, R105 ;  /* 0x0000006900697308 */ /* 0x000ee20000002400 */
[----:B--2---:R-:W-:Y:S01]  /*8ea0*/  FFMA.FTZ R137, R127, UR4, -R136 ;  /* 0x000000047f897c23 */ /* 0x004fe20008010888 */
[----:B0-----:R-:W-:Y:S02]  /*8eb0*/  FSEL R127, R115, -INF , P5 ;  /* 0xff800000737f7808 */ /* 0x001fe40002800000 */
[----:B-1----:R-:W-:Y:S02]  /*8ec0*/  FSEL R116, R116, -INF , P4 ;  /* 0xff80000074747808 */ /* 0x002fe40002000000 */
[C---:B------:R-:W-:Y:S02]  /*8ed0*/  ISETP.GT.AND P5, PT, R90.reuse, 0x41, PT ;  /* 0x000000415a00780c */ /* 0x040fe40003fa4270 */
[----:B------:R0:W-:Y:S01]  /*8ee0*/  MUFU.EX2 R115, R137 ;  /* 0x0000008900737308 */ /* 0x0001e20000000800 */
[----:B------:R-:W-:-:S07]  /*8ef0*/  ISETP.GT.AND P4, PT, R90, 0x48, PT ;  /* 0x000000485a00780c */ /* 0x000fce0003f84270 */
[----:B------:R-:W1:Y:S01]  /*8f00*/  MUFU.TANH R107, R107 ;  /* 0x0000006b006b7308 */ /* 0x000e620000002400 */
[----:B0-----:R-:W-:Y:S01]  /*8f10*/  FFMA.FTZ R137, R114, UR4, -R136 ;  /* 0x0000000472897c23 */ /* 0x001fe20008010888 */
[----:B------:R-:W-:Y:S02]  /*8f20*/  FSEL R114, R104, -INF , P6 ;  /* 0xff80000068727808 */ /* 0x000fe40003000000 */
[----:B---3--:R-:W-:Y:S02]  /*8f30*/  FSEL R105, R105, -INF , P5 ;  /* 0xff80000069697808 */ /* 0x008fe40002800000 */
[C---:B------:R-:W-:Y:S02]  /*8f40*/  ISETP.GT.AND P6, PT, R90.reuse, 0x49, PT ;  /* 0x000000495a00780c */ /* 0x040fe40003fc4270 */
[----:B------:R-:W0:Y:S01]  /*8f50*/  MUFU.TANH R108, R108 ;  /* 0x0000006c006c7308 */ /* 0x000e220000002400 */
[----:B------:R-:W-:-:S07]  /*8f60*/  ISETP.GT.AND P5, PT, R90, 0x50, PT ;  /* 0x000000505a00780c */ /* 0x000fce0003fa4270 */
[----:B------:R2:W-:Y:S01]  /*8f70*/  MUFU.EX2 R104, R137 ;  /* 0x0000008900687308 */ /* 0x0005e20000000800 */
[----:B------:R-:W-:Y:S02]  /*8f80*/  WARPGROUP.DEPBAR.LE gsb0, 0x0 ;  /* 0x00008000000079c5 */ /* 0x000fe40000010000 */
[----:B------:R-:W-:Y:S01]  /*8f90*/  WARPGROUP.ARRIVE ;  /* 0x00000000000079c5 */ /* 0x000fe20000000000 */
[----:B--2---:R-:W-:-:S04]  /*8fa0*/  FMNMX.FTZ R137, R127, R132, !PT ;  /* 0x000000847f897209 */ /* 0x004fc80007810000 */
[----:B------:R-:W-:Y:S01]  /*8fb0*/  MUFU.TANH R96, R96 ;  /* 0x0000006000607308 */ /* 0x000fe20000002400 */
[----:B-1----:R-:W-:Y:S02]  /*8fc0*/  FSEL R132, R107, -INF , P4 ;  /* 0xff8000006b847808 */ /* 0x002fe40002000000 */
[----:B------:R-:W-:Y:S01]  /*8fd0*/  FMNMX.FTZ R137, R116, R137, !PT ;  /* 0x0000008974897209 */ /* 0x000fe20007810000 */
[----:B------:R-:W-:Y:S01]  /*8fe0*/  HGMMA.64x96x16.F32 R24, gdesc[UR32].tnspB, R24, gsb0 ;  /* 0x41600000201879f0 */ /* 0x000fe20008000818 */
[----:B------:R-:W-:Y:S01]  /*8ff0*/  UIADD3 UR32, UR10, 0xa80, URZ ;  /* 0x00000a800a207890 */ /* 0x000fe2000fffe03f */
[----:B0-----:R-:W-:Y:S01]  /*9000*/  FSEL R108, R108, -INF , P6 ;  /* 0xff8000006c6c7808 */ /* 0x001fe20003000000 */
[----:B------:R-:W-:Y:S01]  /*9010*/  UIADD3 UR34, UR11, 0x1c0, URZ ;  /* 0x000001c00b227890 */ /* 0x000fe2000fffe03f */
[----:B------:R-:W-:Y:S01]  /*9020*/  MUFU.TANH R97, R97 ;  /* 0x0000006100617308 */ /* 0x000fe20000002400 */
[----:B------:R-:W-:Y:S01]  /*9030*/  UMOV UR33, 0xc0000010 ;  /* 0xc000001000217882 */ /* 0x000fe20000000000 */
[----:B------:R-:W-:Y:S01]  /*9040*/  UMOV UR35, 0x80000020 ;  /* 0x8000002000237882 */ /* 0x000fe20000000000 */
[----:B------:R-:W-:-:S02]  /*9050*/  FMNMX.FTZ R137, R114, R137, !PT ;  /* 0x0000008972897209 */ /* 0x000fc40007810000 */
[C---:B------:R-:W-:Y:S02]  /*9060*/  ISETP.GT.AND P4, PT, R90.reuse, 0x51, PT ;  /* 0x000000515a00780c */ /* 0x040fe40003f84270 */
[----:B------:R-:W-:Y:S01]  /*9070*/  FMNMX.FTZ R137, R105, R137, !PT ;  /* 0x0000008969897209 */ /* 0x000fe20007810000 */
[----:B------:R-:W0:Y:S01]  /*9080*/  MUFU.TANH R100, R100 ;  /* 0x0000006400647308 */ /* 0x000e220000002400 */
[----:B------:R-:W-:Y:S02]  /*9090*/  ISETP.GT.AND P6, PT, R90, 0x58, PT ;  /* 0x000000585a00780c */ /* 0x000fe40003fc4270 */
[----:B------:R-:W-:-:S04]  /*90a0*/  FMNMX.FTZ R137, R132, R137, !PT ;  /* 0x0000008984897209 */ /* 0x000fc80007810000 */
[----:B------:R-:W-:Y:S01]  /*90b0*/  FMNMX.FTZ R137, R108, R137, !PT ;  /* 0x000000896c897209 */ /* 0x000fe20007810000 */
[----:B------:R-:W1:Y:S08]  /*90c0*/  MUFU.TANH R101, R101 ;  /* 0x0000006500657308 */ /* 0x000e700000002400 */
[----:B------:R2:W-:Y:S01]  /*90d0*/  MUFU.EX2 R107, R133 ;  /* 0x00000085006b7308 */ /* 0x0005e20000000800 */
[----:B0-----:R-:W-:-:S02]  /*90e0*/  FSEL R100, R100, -INF , P6 ;  /* 0xff80000064647808 */ /* 0x001fc40003000000 */
[----:B------:R-:W-:-:S05]  /*90f0*/  ISETP.GT.AND P6, PT, R90, 0x61, PT ;  /* 0x000000615a00780c */ /* 0x000fca0003fc4270 */
[----:B------:R-:W0:Y:S01]  /*9100*/  MUFU.TANH R88, R88 ;  /* 0x0000005800587308 */ /* 0x000e220000002400 */
[----:B--2---:R-:W-:Y:S01]  /*9110*/  FFMA.FTZ R133, R117, UR4, -R136 ;  /* 0x0000000475857c23 */ /* 0x004fe20008010888 */
[----:B------:R-:W-:Y:S02]  /*9120*/  FSEL R117, R96, -INF , P5 ;  /* 0xff80000060757808 */ /* 0x000fe40002800000 */
[C---:B------:R-:W-:Y:S02]  /*9130*/  ISETP.GT.AND P5, PT, R90.reuse, 0x59, PT ;  /* 0x000000595a00780c */ /* 0x040fe40003fa4270 */
[----:B------:R-:W-:Y:S02]  /*9140*/  FMNMX.FTZ R137, R117, R137, !PT ;  /* 0x0000008975897209 */ /* 0x000fe40007810000 */
[----:B------:R-:W-:Y:S01]  /*9150*/  MUFU.TANH R89, R89 ;  /* 0x0000005900597308 */ /* 0x000fe20000002400 */
[----:B-1----:R-:W-:Y:S02]  /*9160*/  FSEL R101, R101, -INF , P5 ;  /* 0xff80000065657808 */ /* 0x002fe40002800000 */
[----:B------:R-:W-:-:S05]  /*9170*/  ISETP.GT.AND P5, PT, R90, 0x68, PT ;  /* 0x000000685a00780c */ /* 0x000fca0003fa4270 */
[----:B------:R1:W-:Y:S08]  /*9180*/  MUFU.EX2 R96, R133 ;  /* 0x0000008500607308 */ /* 0x0003f00000000800 */
[----:B------:R-:W2:Y:S01]  /*9190*/  MUFU.TANH R92, R92 ;  /* 0x0000005c005c7308 */ /* 0x000ea20000002400 */
[----:B-1----:R-:W-:Y:S01]  /*91a0*/  FSEL R133, R97, -INF , P4 ;  /* 0xff80000061857808 */ /* 0x002fe20002000000 */
[--C-:B------:R-:W-:Y:S01]  /*91b0*/  FFMA.FTZ R97, R118, UR4, -R136.reuse ;  /* 0x0000000476617c23 */ /* 0x100fe20008010888 */
[----:B------:R-:W-:Y:S01]  /*91c0*/  ISETP.GT.AND P4, PT, R90, 0x60, PT ;  /* 0x000000605a00780c */ /* 0x000fe20003f84270 */
[----:B------:R-:W-:Y:S01]  /*91d0*/  FFMA.FTZ R118, R106, UR4, -R136 ;  /* 0x000000046a767c23 */ /* 0x000fe20008010888 */
[----:B------:R-:W-:-:S02]  /*91e0*/  FMNMX.FTZ R137, R133, R137, !PT ;  /* 0x0000008985897209 */ /* 0x000fc40007810000 */
[----:B0-----:R-:W-:Y:S01]  /*91f0*/  FSEL R106, R88, -INF , P4 ;  /* 0xff800000586a7808 */ /* 0x001fe20002000000 */
[----:B------:R-:W0:Y:S01]  /*9200*/  MUFU.TANH R93, R93 ;  /* 0x0000005d005d7308 */ /* 0x000e220000002400 */
[----:B------:R-:W-:Y:S02]  /*9210*/  FMNMX.FTZ R137, R100, R137, !PT ;  /* 0x0000008964897209 */ /* 0x000fe40007810000 */
[----:B------:R-:W-:Y:S02]  /*9220*/  ISETP.GT.AND P4, PT, R90, 0x69, PT ;  /* 0x000000695a00780c */ /* 0x000fe40003f84270 */
[----:B------:R-:W-:-:S03]  /*9230*/  FMNMX.FTZ R137, R101, R137, !PT ;  /* 0x0000008965897209 */ /* 0x000fc60007810000 */
[----:B------:R-:W1:Y:S01]  /*9240*/  MUFU.TANH R80, R80 ;  /* 0x0000005000507308 */ /* 0x000e620000002400 */
[----:B------:R-:W-:Y:S02]  /*9250*/  FMNMX.FTZ R137, R106, R137, !PT ;  /* 0x000000896a897209 */ /* 0x000fe40007810000 */
[----:B--2---:R-:W-:Y:S02]  /*9260*/  FSEL R92, R92, -INF , P5 ;  /* 0xff8000005c5c7808 */ /* 0x004fe40002800000 */
[----:B------:R-:W-:-:S03]  /*9270*/  ISETP.GT.AND P5, PT, R90, 0x71, PT ;  /* 0x000000715a00780c */ /* 0x000fc60003fa4270 */
[----:B------:R-:W-:Y:S01]  /*9280*/  MUFU.TANH R81, R81 ;  /* 0x0000005100517308 */ /* 0x000fe20000002400 */
[----:B0-----:R-:W-:Y:S02]  /*9290*/  FSEL R93, R93, -INF , P4 ;  /* 0xff8000005d5d7808 */ /* 0x001fe40002000000 */
[----:B------:R-:W-:-:S05]  /*92a0*/  ISETP.GT.AND P4, PT, R90, 0x78, PT ;  /* 0x000000785a00780c */ /* 0x000fca0003f84270 */
[----:B------:R0:W-:Y:S08]  /*92b0*/  MUFU.EX2 R88, R118 ;  /* 0x0000007600587308 */ /* 0x0001f00000000800 */
[----:B------:R-:W2:Y:S01]  /*92c0*/  MUFU.TANH R84, R84 ;  /* 0x0000005400547308 */ /* 0x000ea20000002400 */
[----:B0-----:R-:W-:Y:S01]  /*92d0*/  FSEL R118, R89, -INF , P6 ;  /* 0xff80000059767808 */ /* 0x001fe20003000000 */
[----:B------:R-:W-:-:S02]  /*92e0*/  WARPGROUP.DEPBAR.LE gsb0, 0x0 ;  /* 0x00008000000079c5 */ /* 0x000fc40000010000 */
[----:B------:R-:W-:Y:S01]  /*92f0*/  WARPGROUP.ARRIVE ;  /* 0x00000000000079c5 */ /* 0x000fe20000000000 */
[----:B------:R-:W-:Y:S01]  /*9300*/  FMNMX.FTZ R137, R118, R137, !PT ;  /* 0x0000008976897209 */ /* 0x000fe20007810000 */
[--C-:B------:R-:W-:Y:S01]  /*9310*/  FFMA.FTZ R89, R119, UR4, -R136.reuse ;  /* 0x0000000477597c23 */ /* 0x100fe20008010888 */
[----:B------:R-:W-:Y:S01]  /*9320*/  ISETP.GT.AND P6, PT, R90, 0x70, PT ;  /* 0x000000705a00780c */ /* 0x000fe20003fc4270 */
[----:B------:R-:W0:Y:S01]  /*9330*/  MUFU.TANH R85, R85 ;  /* 0x0000005500557308 */ /* 0x000e220000002400 */
[----:B------:R-:W-:Y:S01]  /*9340*/  FMNMX.FTZ R138, R92, R137, !PT ;  /* 0x000000895c8a7209 */ /* 0x000fe20007810000 */
[----:B------:R-:W-:Y:S01]  /*9350*/  HGMMA.64x96x16.F32 R24, gdesc[UR40].tnspB, R24, gsb0 ;  /* 0x41600000281879f0 */ /* 0x000fe20008000818 */
[----:B------:R-:W-:Y:S01]  /*9360*/  FFMA.FTZ R119, R109, UR4, -R136 ;  /* 0x000000046d777c23 */ /* 0x000fe20008010888 */
[----:B-1----:R-:W-:Y:S02]  /*9370*/  FSEL R109, R80, -INF , P6 ;  /* 0xff800000506d7808 */ /* 0x002fe40003000000 */
[----:B------:R-:W-:-:S02]  /*9380*/  FMNMX.FTZ R138, R93, R138, !PT ;  /* 0x0000008a5d8a7209 */ /* 0x000fc40007810000 */
[----:B------:R-:W1:Y:S01]  /*9390*/  MUFU.TANH R135, R135 ;  /* 0x0000008700877308 */ /* 0x000e620000002400 */
[----:B------:R-:W-:Y:S02]  /*93a0*/  ISETP.GT.AND P6, PT, R90, 0x79, PT ;  /* 0x000000795a00780c */ /* 0x000fe40003fc4270 */
[----:B--2---:R-:W-:Y:S02]  /*93b0*/  FSEL R111, R84, -INF , P4 ;  /* 0xff800000546f7808 */ /* 0x004fe40002000000 */
[----:B------:R-:W-:-:S03]  /*93c0*/  ISETP.GT.AND P4, PT, R90, 0x81, PT ;  /* 0x000000815a00780c */ /* 0x000fc60003f84270 */
[----:B------:R2:W-:Y:S01]  /*93d0*/  MUFU.EX2 R20, R139 ;  /* 0x0000008b00147308 */ /* 0x0005e20000000800 */
[----:B0-----:R-:W-:Y:S01]  /*93e0*/  FSEL R137, R85, -INF , P6 ;  /* 0xff80000055897808 */ /* 0x001fe20003000000 */
[----:B------:R-:W-:Y:S01]  /*93f0*/  FFMA.FTZ R85, R99, UR4, -R136 ;  /* 0x0000000463557c23 */ /* 0x000fe20008010888 */
[----:B------:R-:W-:-:S05]  /*9400*/  ISETP.GT.AND P6, PT, R90, 0x88, PT ;  /* 0x000000885a00780c */ /* 0x000fca0003fc4270 */
[----:B------:R-:W0:Y:S01]  /*9410*/  MUFU.TANH R73, R73 ;  /* 0x0000004900497308 */ /* 0x000e220000002400 */
[----:B--2---:R-:W-:Y:S01]  /*9420*/  FFMA.FTZ R139, R110, UR4, -R136 ;  /* 0x000000046e8b7c23 */ /* 0x004fe20008010888 */
[----:B------:R-:W-:Y:S02]  /*9430*/  FSEL R110, R81, -INF , P5 ;  /* 0xff800000516e7808 */ /* 0x000fe40002800000 */
[----:B------:R-:W-:-:S04]  /*9440*/  ISETP.GT.AND P5, PT, R90, 0x80, PT ;  /* 0x000000805a00780c */ /* 0x000fc80003fa4270 */
[----:B------:R2:W-:Y:S01]  /*9450*/  MUFU.EX2 R80, R119 ;  /* 0x0000007700507308 */ /* 0x0005e20000000800 */
[----:B-1----:R-:W-:Y:S02]  /*9460*/  FSEL R135, R135, -INF , P5 ;  /* 0xff80000087877808 */ /* 0x002fe40002800000 */
[----:B------:R-:W-:-:S05]  /*9470*/  ISETP.GT.AND P5, PT, R90, 0x89, PT ;  /* 0x000000895a00780c */ /* 0x000fca0003fa4270 */
[----:B------:R-:W1:Y:S01]  /*9480*/  MUFU.TANH R76, R76 ;  /* 0x0000004c004c7308 */ /* 0x000e620000002400 */
[----:B--2---:R-:W-:Y:S02]  /*9490*/  FMNMX.FTZ R119, R109, R138, !PT ;  /* 0x0000008a6d777209 */ /* 0x004fe40007810000 */
[----:B0-----:R-:W-:Y:S01]  /*94a0*/  FSEL R138, R73, -INF , P4 ;  /* 0xff800000498a7808 */ /* 0x001fe20002000000 */
[----:B------:R-:W-:Y:S01]  /*94b0*/  FFMA.FTZ R73, R102, UR4, -R136 ;  /* 0x0000000466497c23 */ /* 0x000fe20008010888 */
[----:B------:R-:W-:Y:S02]  /*94c0*/  FMNMX.FTZ R119, R110, R119, !PT ;  /* 0x000000776e777209 */ /* 0x000fe40007810000 */
[----:B------:R-:W-:Y:S01]  /*94d0*/  ISETP.GE.U32.AND P4, PT, R142, 0x180, PT ;  /* 0x000001808e00780c */ /* 0x000fe20003f86070 */
[----:B------:R-:W0:Y:S01]  /*94e0*/  MUFU.TANH R77, R77 ;  /* 0x0000004d004d7308 */ /* 0x000e220000002400 */
[----:B------:R-:W-:-:S04]  /*94f0*/  FMNMX.FTZ R119, R111, R119, !PT ;  /* 0x000000776f777209 */ /* 0x000fc80007810000 */
[----:B------:R-:W-:-:S03]  /*9500*/  FMNMX.FTZ R90, R137, R119, !PT ;  /* 0x00000077895a7209 */ /* 0x000fc60007810000 */
[----:B------:R-:W-:Y:S01]  /*9510*/  MUFU.EX2 R81, R139 ;  /* 0x0000008b00517308 */ /* 0x000fe20000000800 */
[----:B------:R-:W-:Y:S01]  /*9520*/  FMNMX.FTZ R99, R135, R90, !PT ;  /* 0x0000005a87637209 */ /* 0x000fe20007810000 */
[----:B------:R-:W-:Y:S01]  /*9530*/  FFMA.FTZ R90, R103, UR4, -R136 ;  /* 0x00000004675a7c23 */ /* 0x000fe20008010888 */
[----:B-1----:R-:W-:Y:S02]  /*9540*/  FSEL R76, R76, -INF , P6 ;  /* 0xff8000004c4c7808 */ /* 0x002fe40003000000 */
[----:B------:R-:W-:-:S03]  /*9550*/  FMNMX.FTZ R99, R138, R99, !PT ;  /* 0x000000638a637209 */ /* 0x000fc60007810000 */
[----:B------:R-:W-:Y:S01]  /*9560*/  MUFU.EX2 R9, R9 ;  /* 0x0000000900097308 */ /* 0x000fe20000000800 */
[----:B0-----:R-:W-:Y:S02]  /*9570*/  FSEL R77, R77, -INF , P5 ;  /* 0xff8000004d4d7808 */ /* 0x001fe40002800000 */
[----:B------:R-:W-:Y:S01]  /*9580*/  FMNMX.FTZ R102, R76, R99, !PT ;  /* 0x000000634c667209 */ /* 0x000fe20007810000 */
[--C-:B------:R-:W-:Y:S01]  /*9590*/  FFMA.FTZ R99, R134, UR4, -R136.reuse ;  /* 0x0000000486637c23 */ /* 0x100fe20008010888 */
[--C-:B------:R-:W-:Y:S02]  /*95a0*/  FFMA.FTZ R134, R78, UR4, -R136.reuse ;  /* 0x000000044e867c23 */ /* 0x100fe40008010888 */
[----:B------:R-:W-:Y:S01]  /*95b0*/  FMNMX.FTZ R102, R77, R102, !PT ;  /* 0x000000664d667209 */ /* 0x000fe20007810000 */
[----:B------:R-:W-:Y:S04]  /*95c0*/  MUFU.EX2 R10, R10 ;  /* 0x0000000a000a7308 */ /* 0x000fe80000000800 */
[----:B------:R-:W0:Y:S04]  /*95d0*/  SHFL.BFLY PT, R103, R102, 0x2, 0x1f ;  /* 0x0c401f0066677f89 */ /* 0x000e2800000e0000 */
[----:B------:R-:W-:Y:S08]  /*95e0*/  MUFU.EX2 R13, R13 ;  /* 0x0000000d000d7308 */ /* 0x000ff00000000800 */
[----:B------:R-:W-:Y:S08]  /*95f0*/  MUFU.EX2 R15, R15 ;  /* 0x0000000f000f7308 */ /* 0x000ff00000000800 */
[----:B------:R-:W-:Y:S01]  /*9600*/  MUFU.EX2 R84, R140 ;  /* 0x0000008c00547308 */ /* 0x000fe20000000800 */
[----:B0-----:R-:W-:Y:S01]  /*9610*/  FMNMX.FTZ R119, R102, R103, !PT ;  /* 0x0000006766777209 */ /* 0x001fe20007810000 */
[----:B------:R-:W-:Y:S01]  /*9620*/  FFMA.FTZ R103, R74, UR4, -R136 ;  /* 0x000000044a677c23 */ /* 0x000fe20008010888 */
[----:B------:R-:W-:-:S02]  /*9630*/  WARPGROUP.DEPBAR.LE gsb0, 0x0 ;  /* 0x00008000000079c5 */ /* 0x000fc40000010000 */
[----:B------:R-:W-:Y:S01]  /*9640*/  WARPGROUP.ARRIVE ;  /* 0x00000000000079c5 */ /* 0x000fe20000000000 */
[----:B------:R-:W0:Y:S02]  /*9650*/  SHFL.BFLY PT, R78, R119, 0x1, 0x1f ;  /* 0x0c201f00774e7f89 */ /* 0x000e2400000e0000 */
[----:B------:R1:W-:Y:S03]  /*9660*/  MUFU.EX2 R102, R134 ;  /* 0x0000008600667308 */ /* 0x0003e60000000800 */
[----:B------:R-:W-:Y:S01]  /*9670*/  HGMMA.64x96x16.F32 R24, gdesc[UR32].tnspB, R24, gsb0 ;  /* 0x41600000201879f0 */ /* 0x000fe20008000818 */
[----:B------:R-:W-:Y:S02]  /*9680*/  UIADD3 UR32, UR10, 0xc00, URZ ;  /* 0x00000c000a207890 */ /* 0x000fe4000fffe03f */
[----:B------:R-:W-:Y:S02]  /*9690*/  UIADD3 UR34, UR11, 0x200, URZ ;  /* 0x000002000b227890 */ /* 0x000fe4000fffe03f */
[----:B------:R-:W-:Y:S01]  /*96a0*/  MUFU.EX2 R122, R122 ;  /* 0x0000007a007a7308 */ /* 0x000fe20000000800 */
[----:B------:R-:W-:Y:S01]  /*96b0*/  UMOV UR33, 0xc0000010 ;  /* 0xc000001000217882 */ /* 0x000fe20000000000 */
[----:B------:R-:W-:Y:S01]  /*96c0*/  UMOV UR35, 0x80000020 ;  /* 0x8000002000237882 */ /* 0x000fe20000000000 */
[----:B------:R-:W-:-:S05]  /*96d0*/  UIADD3 UR10, UR38, -0x1, URZ ;  /* 0xffffffff260a7890 */ /* 0x000fca000fffe03f */
[----:B------:R-:W-:Y:S02]  /*96e0*/  MUFU.EX2 R123, R123 ;  /* 0x0000007b007b7308 */ /* 0x000fe40000000800 */
[----:B------:R-:W-:Y:S01]  /*96f0*/  UMOV UR38, UR10 ;  /* 0x0000000a00267c82 */ /* 0x000fe20008000000 */
[----:B0-----:R-:W-:Y:S01]  /*9700*/  FMNMX.FTZ R74, R119, R78, !PT ;  /* 0x0000004e774a7209 */ /* 0x001fe20007810000 */
[----:B------:R-:W-:-:S04]  /*9710*/  FFMA.FTZ R119, R79, UR4, -R136 ;  /* 0x000000044f777c23 */ /* 0x000fc80008010888 */
[----:B------:R-:W-:Y:S01]  /*9720*/  MUFU.EX2 R97, R97 ;  /* 0x0000006100617308 */ /* 0x000fe20000000800 */
[C---:B------:R-:W-:Y:S01]  /*9730*/  FSETP.NEU.FTZ.AND P5, PT, R74.reuse, -INF , PT ;  /* 0xff8000004a00780b */ /* 0x040fe20003fbd000 */
[----:B------:R-:W-:-:S05]  /*9740*/  FMUL.FTZ R78, R74, UR4 ;  /* 0x000000044a4e7c20 */ /* 0x000fca0008410000 */
[----:B------:R-:W-:Y:S01]  /*9750*/  FSEL R78, R78, RZ, P5 ;  /* 0x000000ff4e4e7208 */ /* 0x000fe20002800000 */
[----:B------:R-:W-:Y:S04]  /*9760*/  MUFU.EX2 R89, R89 ;  /* 0x0000005900597308 */ /* 0x000fe80000000800 */
[--C-:B------:R-:W-:Y:S01]  /*9770*/  FFMA.FTZ R79, R11, UR4, -R78.reuse ;  /* 0x000000040b4f7c23 */ /* 0x100fe2000801084e */
[----:B------:R-:W-:Y:S02]  /*9780*/  IMAD.U32 R11, RZ, RZ, UR36 ;  /* 0x00000024ff0b7e24 */ /* 0x000fe4000f8e00ff */
[--C-:B-1----:R-:W-:Y:S01]  /*9790*/  FFMA.FTZ R134, R14, UR4, -R78.reuse ;  /* 0x000000040e867c23 */ /* 0x102fe2000801084e */
[--C-:B------:R-:W-:Y:S01]  /*97a0*/  FFMA.FTZ R139, R129, UR4, -R78.reuse ;  /* 0x00000004818b7c23 */ /* 0x100fe2000801084e */
[--C-:B------:R-:W-:Y:S01]  /*97b0*/  FFMA.FTZ R14, R124, UR4, -R78.reuse ;  /* 0x000000047c0e7c23 */ /* 0x100fe2000801084e */
[--C-:B------:R-:W-:Y:S01]  /*97c0*/  FFMA.FTZ R129, R128, UR4, -R78.reuse ;  /* 0x0000000480817c23 */ /* 0x100fe2000801084e */
[--C-:B------:R-:W-:Y:S01]  /*97d0*/  FFMA.FTZ R124, R113, UR4, -R78.reuse ;  /* 0x00000004717c7c23 */ /* 0x100fe2000801084e */
[----:B------:R-:W-:Y:S01]  /*97e0*/  @!P1 LEA R11, R11, UR37, 0x3 ;  /* 0x000000250b0b9c11 */ /* 0x000fe2000f8e18ff */
[--C-:B------:R-:W-:Y:S01]  /*97f0*/  FFMA.FTZ R128, R120, UR4, -R78.reuse ;  /* 0x0000000478807c23 */ /* 0x100fe2000801084e */
[--C-:B------:R-:W-:Y:S01]  /*9800*/  FFMA.FTZ R136, R121, UR4, -R78.reuse ;  /* 0x0000000479887c23 */ /* 0x100fe2000801084e */
[--C-:B------:R-:W-:Y:S01]  /*9810*/  FFMA.FTZ R113, R114, UR4, -R78.reuse ;  /* 0x0000000472717c23 */ /* 0x100fe2000801084e */
[--C-:B------:R-:W-:Y:S01]  /*9820*/  FFMA.FTZ R121, R126, UR4, -R78.reuse ;  /* 0x000000047e797c23 */ /* 0x100fe2000801084e */
[----:B------:R-:W-:Y:S01]  /*9830*/  FFMA.FTZ R120, R127, UR4, -R78 ;  /* 0x000000047f787c23 */ /* 0x000fe2000801084e */
[----:B------:R-:W-:Y:S01]  /*9840*/  FSEL R114, R72, RZ, P3 ;  /* 0x000000ff48727208 */ /* 0x000fe20001800000 */
[----:B------:R-:W-:Y:S01]  /*9850*/  VIADD R126, R141, 0x9 ;  /* 0x000000098d7e7836 */ /* 0x000fe20000000000 */
[----:B------:R-:W-:Y:S01]  /*9860*/  FSEL R127, R74, RZ, P5 ;  /* 0x000000ff4a7f7208 */ /* 0x000fe20002800000 */
[----:B------:R-:W-:-:S02]  /*9870*/  @!P1 VIADD R11, R11, 0x31c40 ;  /* 0x00031c400b0b9836 */ /* 0x000fc40000000000 */
[----:B------:R-:W-:Y:S01]  /*9880*/  FFMA.FTZ R21, R21, UR4, -R78 ;  /* 0x0000000415157c23 */ /* 0x000fe2000801084e */
[----:B------:R-:W-:Y:S01]  /*9890*/  FADD.FTZ R5, -R114, R5 ;  /* 0x0000000572057221 */ /* 0x000fe20000010100 */
[----:B------:R-:W-:Y:S01]  /*98a0*/  SEL R126, R126, 0x9, !P4 ;  /* 0x000000097e7e7807 */ /* 0x000fe20006000000 */
[----:B------:R-:W-:Y:S01]  /*98b0*/  FADD.FTZ R127, -R127, R4 ;  /* 0x000000047f7f7221 */ /* 0x000fe20000010100 */
[----:B------:R-:W-:Y:S01]  /*98c0*/  @!P1 PRMT R11, RZ, 0x654, R11 ;  /* 0x00000654ff0b9816 */ /* 0x000fe2000000000b */
[----:B------:R-:W-:Y:S01]  /*98d0*/  FMUL.FTZ R4, R5, UR4 ;  /* 0x0000000405047c20 */ /* 0x000fe20008410000 */
        /* <DEDUP_REMOVED lines=19> */
[----:B------:R-:W-:Y:S01]  /*9a10*/  FFMA.FTZ R138, R138, UR4, -R78 ;  /* 0x000000048a8a7c23 */ /* 0x000fe2000801084e */
[----:B------:R-:W-:-:S06]  /*9a20*/  PLOP3.LUT P3, PT, PT, PT, UP1, 0x80, 0x0 ;  /* 0x000000000000781c */ /* 0x000fcc0003f6f018 */
[----:B------:R-:W-:Y:S08]  /*9a30*/  MUFU.EX2 R8, R8 ;  /* 0x0000000800087308 */ /* 0x000ff00000000800 */
[----:B------:R-:W-:Y:S01]  /*9a40*/  MUFU.EX2 R79, R79 ;  /* 0x0000004f004f7308 */ /* 0x000fe20000000800 */
[----:B0-----:R-:W-:Y:S01]  /*9a50*/  FFMA.FTZ R117, R4, R0, R9 ;  /* 0x0000000004757223 */ /* 0x001fe20000010009 */
[----:B------:R-:W-:-:S06]  /*9a60*/  F2FP.F16.F32.PACK_AB R9, R10, R9 ;  /* 0x000000090a09723e */ /* 0x000fcc00000000ff */
[----:B------:R-:W0:Y:S01]  /*9a70*/  MUFU.EX2 R98, R98 ;  /* 0x0000006200627308 */ /* 0x000e220000000800 */
[----:B------:R-:W-:Y:S02]  /*9a80*/  WARPGROUP.DEPBAR.LE gsb0, 0x0 ;  /* 0x00008000000079c5 */ /* 0x000fe40000010000 */
[----:B------:R-:W-:-:S05]  /*9a90*/  WARPGROUP.ARRIVE ;  /* 0x00000000000079c5 */ /* 0x000fca0000000000 */
[----:B------:R-:W1:Y:S01]  /*9aa0*/  MUFU.EX2 R134, R134 ;  /* 0x0000008600867308 */ /* 0x000e620000000800 */
[----:B------:R-:W-:Y:S07]  /*9ab0*/  HGMMA.64x96x16.F32 R24, gdesc[UR32].tnspB, R24, gsb0 ;  /* 0x41600000201879f0 */ /* 0x000fee0008000818 */
[----:B------:R-:W2:Y:S08]  /*9ac0*/  MUFU.EX2 R139, R139 ;  /* 0x0000008b008b7308 */ /* 0x000eb00000000800 */
        /* <DEDUP_REMOVED lines=13> */
[----:B------:R0:W-:Y:S06]  /*9ba0*/  BAR.ARV R126, 0x100 ;  /* 0x0004007e0000751d */ /* 0x0001ec0000002000 */
[----:B------:R1:W-:Y:S01]  /*9bb0*/  @!P1 SYNCS.ARRIVE.TRANS64.RED.A1T0 RZ, [R11+URZ], RZ ;  /* 0x000000ff0bff99a7 */ /* 0x0003e2000810043f */
[----:B------:R-:W5:Y:S01]  /*9bc0*/  MUFU.EX2 R114, R114 ;  /* 0x0000007200727308 */ /* 0x000f620000000800 */
[----:B0-----:R-:W-:Y:S01]  /*9bd0*/  FADD.FTZ R126, R10, R117 ;  /* 0x000000750a7e7221 */ /* 0x001fe20000010000 */
[----:B------:R-:W-:Y:S01]  /*9be0*/  F2FP.F16.F32.PACK_AB R10, R98, R79 ;  /* 0x0000004f620a723e */ /* 0x000fe200000000ff */
[-C--:B------:R-:W-:Y:S01]  /*9bf0*/  FMUL.FTZ R24, R24, R5.reuse ;  /* 0x0000000518187220 */ /* 0x080fe20000410000 */
[-C--:B------:R-:W-:Y:S01]  /*9c00*/  FMUL.FTZ R25, R25, R5.reuse ;  /* 0x0000000519197220 */ /* 0x080fe20000410000 */
[----:B------:R-:W-:Y:S01]  /*9c10*/  FADD.FTZ R126, R13, R126 ;  /* 0x0000007e0d7e7221 */ /* 0x000fe20000010000 */
[-C--:B------:R-:W-:Y:S01]  /*9c20*/  FMUL.FTZ R28, R28, R5.reuse ;  /* 0x000000051c1c7220 */ /* 0x080fe20000410000 */
[----:B-1----:R-:W-:Y:S01]  /*9c30*/  IMAD.U32 R11, RZ, RZ, UR7 ;  /* 0x00000007ff0b7e24 */ /* 0x002fe2000f8e00ff */
[----:B------:R-:W0:Y:S01]  /*9c40*/  MUFU.EX2 R108, R108 ;  /* 0x0000006c006c7308 */ /* 0x000e220000000800 */
[----:B------:R-:W-:Y:S01]  /*9c50*/  FADD.FTZ R117, R15, R126 ;  /* 0x0000007e0f757221 */ /* 0x000fe20000010000 */
[----:B------:R-:W-:Y:S01]  /*9c60*/  UMOV UR7, UR36 ;  /* 0x0000002400077c82 */ /* 0x000fe20008000000 */
[-C--:B------:R-:W-:Y:S01]  /*9c70*/  FMUL.FTZ R29, R29, R5.reuse ;  /* 0x000000051d1d7220 */ /* 0x080fe20000410000 */
[----:B------:R-:W-:Y:S01]  /*9c80*/  @!P1 LEA R11, R11, UR37, 0x3 ;  /* 0x000000250b0b9c11 */ /* 0x000fe2000f8e18ff */
[----:B------:R-:W-:Y:S01]  /*9c90*/  FADD.FTZ R117, R7, R117 ;  /* 0x0000007507757221 */ /* 0x000fe20000010000 */
[-C--:B------:R-:W-:Y:S01]  /*9ca0*/  FMUL.FTZ R32, R32, R5.reuse ;  /* 0x0000000520207220 */ /* 0x080fe20000410000 */
[----:B------:R-:W-:Y:S01]  /*9cb0*/  FMUL.FTZ R33, R33, R5 ;  /* 0x0000000521217220 */ /* 0x000fe20000410000 */
[----:B------:R-:W1:Y:S01]  /*9cc0*/  MUFU.EX2 R0, R140 ;  /* 0x0000008c00007308 */ /* 0x000e620000000800 */
[----:B------:R-:W-:-:S02]  /*9cd0*/  @!P1 VIADD R11, R11, 0x31c60 ;  /* 0x00031c600b0b9836 */ /* 0x000fc40000000000 */
[----:B------:R-:W-:Y:S01]  /*9ce0*/  FADD.FTZ R117, R12, R117 ;  /* 0x000000750c757221 */ /* 0x000fe20000010000 */
[-C--:B------:R-:W-:Y:S01]  /*9cf0*/  FMUL.FTZ R36, R36, R5.reuse ;  /* 0x0000000524247220 */ /* 0x080fe20000410000 */
[-C--:B------:R-:W-:Y:S01]  /*9d00*/  FMUL.FTZ R37, R37, R5.reuse ;  /* 0x0000000525257220 */ /* 0x080fe20000410000 */
[-C--:B------:R-:W-:Y:S01]  /*9d10*/  FMUL.FTZ R40, R40, R5.reuse ;  /* 0x0000000528287220 */ /* 0x080fe20000410000 */
[----:B------:R-:W-:Y:S01]  /*9d20*/  @!P1 PRMT R11, RZ, 0x654, R11 ;  /* 0x00000654ff0b9816 */ /* 0x000fe2000000000b */
[----:B------:R-:W-:Y:S01]  /*9d30*/  FADD.FTZ R117, R20, R117 ;  /* 0x0000007514757221 */ /* 0x000fe20000010000 */
[----:B------:R-:W1:Y:S01]  /*9d40*/  MUFU.EX2 R85, R85 ;  /* 0x0000005500557308 */ /* 0x000e620000000800 */
[-C--:B------:R-:W-:Y:S01]  /*9d50*/  FMUL.FTZ R41, R41, R5.reuse ;  /* 0x0000000529297220 */ /* 0x080fe20000410000 */
[----:B------:R2:W-:Y:S01]  /*9d60*/  @!P1 SYNCS.ARRIVE.TRANS64.RED.A1T0 RZ, [R11+URZ], RZ ;  /* 0x000000ff0bff99a7 */ /* 0x0005e2000810043f */
[----:B------:R-:W-:Y:S01]  /*9d70*/  FADD.FTZ R117, R130, R117 ;  /* 0x0000007582757221 */ /* 0x000fe20000010000 */
[-C--:B------:R-:W-:Y:S01]  /*9d80*/  FMUL.FTZ R44, R44, R5.reuse ;  /* 0x000000052c2c7220 */ /* 0x080fe20000410000 */
[-C--:B------:R-:W-:Y:S01]  /*9d90*/  FMUL.FTZ R45, R45, R5.reuse ;  /* 0x000000052d2d7220 */ /* 0x080fe20000410000 */
[-C--:B------:R-:W-:Y:S01]  /*9da0*/  FMUL.FTZ R48, R48, R5.reuse ;  /* 0x0000000530307220 */ /* 0x080fe20000410000 */
[-C--:B------:R-:W-:Y:S01]  /*9db0*/  FMUL.FTZ R49, R49, R5.reuse ;  /* 0x0000000531317220 */ /* 0x080fe20000410000 */
[----:B------:R-:W-:Y:S01]  /*9dc0*/  MUFU.EX2 R73, R73 ;  /* 0x0000004900497308 */ /* 0x000fe20000000800 */
[----:B------:R-:W-:Y:S01]  /*9dd0*/  FMUL.FTZ R52, R52, R5 ;  /* 0x0000000534347220 */ /* 0x000fe20000410000 */
[----:B--2---:R-:W-:Y:S01]  /*9de0*/  FFMA.FTZ R11, R5, R3, R21 ;  /* 0x00000003050b7223 */ /* 0x004fe20000010015 */
[--C-:B------:R-:W-:Y:S01]  /*9df0*/  FFMA.FTZ R3, R133, UR4, -R78.reuse ;  /* 0x0000000485037c23 */ /* 0x100fe2000801084e */
[-C--:B------:R-:W-:Y:S01]  /*9e00*/  FMUL.FTZ R53, R53, R5.reuse ;  /* 0x0000000535357220 */ /* 0x080fe20000410000 */
[----:B------:R-:W-:Y:S01]  /*9e10*/  FMUL.FTZ R56, R56, R5 ;  /* 0x0000000538387220 */ /* 0x000fe20000410000 */
[C---:B------:R-:W-:Y:S01]  /*9e20*/  FADD.FTZ R132, R8.reuse, R11 ;  /* 0x0000000b08847221 */ /* 0x040fe20000010000 */
[----:B------:R-:W-:Y:S01]  /*9e30*/  F2FP.F16.F32.PACK_AB R8, R8, R21 ;  /* 0x000000150808723e */ /* 0x000fe200000000ff */
[----:B------:R-:W-:Y:S01]  /*9e40*/  FFMA.FTZ R21, R100, UR4, -R78 ;  /* 0x0000000464157c23 */ /* 0x000fe2000801084e */
[----:B------:R-:W-:Y:S01]  /*9e50*/  F2FP.F16.F32.PACK_AB R11, R15, R13 ;  /* 0x0000000d0f0b723e */ /* 0x000fe200000000ff */
[----:B------:R-:W-:Y:S01]  /*9e60*/  FADD.FTZ R127, R79, R132 ;  /* 0x000000844f7f7221 */ /* 0x000fe20000010000 */
[--C-:B------:R-:W-:Y:S01]  /*9e70*/  FFMA.FTZ R15, R106, UR4, -R78.reuse ;  /* 0x000000046a0f7c23 */ /* 0x100fe2000801084e */
[--C-:B------:R-:W-:Y:S01]  /*9e80*/  FFMA.FTZ R106, R92, UR4, -R78.reuse ;  /* 0x000000045c6a7c23 */ /* 0x100fe2000801084e */
[--C-:B------:R-:W-:Y:S01]  /*9e90*/  FFMA.FTZ R13, R93, UR4, -R78.reuse ;  /* 0x000000045d0d7c23 */ /* 0x100fe2000801084e */
[----:B------:R-:W-:Y:S01]  /*9ea0*/  FADD.FTZ R127, R98, R127 ;  /* 0x0000007f627f7221 */ /* 0x000fe20000010000 */
[----:B------:R2:W-:Y:S01]  /*9eb0*/  MUFU.EX2 R92, R101 ;  /* 0x00000065005c7308 */ /* 0x0005e20000000800 */
[----:B------:R-:W-:Y:S01]  /*9ec0*/  FFMA.FTZ R98, R118, UR4, -R78 ;  /* 0x0000000476627c23 */ /* 0x000fe2000801084e */
[----:B------:R5:W-:Y:S01]  /*9ed0*/  STSM.16.M88.4 [R2+0x24300], R8 ;  /* 0x0243000802007844 */ /* 0x000be20000000200 */
[----:B------:R-:W-:Y:S01]  /*9ee0*/  FADD.FTZ R100, R134, R127 ;  /* 0x0000007f86647221 */ /* 0x000fe20000010000 */
[-C--:B------:R-:W-:Y:S01]  /*9ef0*/  FMUL.FTZ R57, R57, R5.reuse ;  /* 0x0000000539397220 */ /* 0x080fe20000410000 */
[-C--:B------:R-:W-:Y:S01]  /*9f00*/  FMUL.FTZ R60, R60, R5.reuse ;  /* 0x000000053c3c7220 */ /* 0x080fe20000410000 */
[-C--:B------:R-:W-:Y:S01]  /*9f10*/  FMUL.FTZ R61, R61, R5.reuse ;  /* 0x000000053d3d7220 */ /* 0x080fe20000410000 */
[----:B------:R-:W-:Y:S01]  /*9f20*/  FADD.FTZ R100, R139, R100 ;  /* 0x000000648b647221 */ /* 0x000fe20000010000 */
[----:B------:R0:W-:Y:S01]  /*9f30*/  MUFU.EX2 R93, R15 ;  /* 0x0000000f005d7308 */ /* 0x0001e20000000800 */
[-C--:B------:R-:W-:Y:S01]  /*9f40*/  FMUL.FTZ R64, R64, R5.reuse ;  /* 0x0000000540407220 */ /* 0x080fe20000410000 */
[-C--:B------:R-:W-:Y:S01]  /*9f50*/  FMUL.FTZ R65, R65, R5.reuse ;  /* 0x0000000541417220 */ /* 0x080fe20000410000 */
[----:B---3--:R-:W-:Y:S01]  /*9f60*/  FADD.FTZ R100, R129, R100 ;  /* 0x0000006481647221 */ /* 0x008fe20000010000 */
[-C--:B------:R-:W-:Y:S01]  /*9f70*/  FMUL.FTZ R68, R68, R5.reuse ;  /* 0x0000000544447220 */ /* 0x080fe20000410000 */
[----:B------:R-:W-:Y:S01]  /*9f80*/  FMUL.FTZ R69, R69, R5 ;  /* 0x0000000545457220 */ /* 0x000fe20000410000 */
[----:B------:R-:W-:Y:S01]  /*9f90*/  FMUL.FTZ R26, R26, R4 ;  /* 0x000000041a1a7220 */ /* 0x000fe20000410000 */
[----:B----4-:R-:W-:Y:S01]  /*9fa0*/  FADD.FTZ R79, R131, R100 ;  /* 0x00000064834f7221 */ /* 0x010fe20000010000 */
[----:B------:R-:W-:Y:S01]  /*9fb0*/  FADD.FTZ R100, R122, R117 ;  /* 0x000000757a647221 */ /* 0x000fe20000010000 */
[----:B------:R-:W3:Y:S01]  /*9fc0*/  MUFU.EX2 R3, R3 ;  /* 0x0000000300037308 */ /* 0x000ee20000000800 */
[----:B-----5:R-:W-:Y:S01]  /*9fd0*/  F2FP.F16.F32.PACK_AB R11, R130, R20 ;  /* 0x00000014820b723e */ /* 0x020fe200000000ff */
[----:B------:R-:W-:Y:S01]  /*9fe0*/  FADD.FTZ R79, R128, R79 ;  /* 0x0000004f804f7221 */ /* 0x000fe20000010000 */
[----:B--2---:R-:W-:Y:S01]  /*9ff0*/  FADD.FTZ R101, R123, R100 ;  /* 0x000000647b657221 */ /* 0x004fe20000010000 */
[--C-:B------:R-:W-:Y:S01]  /*a000*/  FFMA.FTZ R100, R76, UR4, -R78.reuse ;  /* 0x000000044c647c23 */ /* 0x100fe2000801084e */
[----:B------:R-:W-:Y:S01]  /*a010*/  F2FP.F16.F32.PACK_AB R8, R139, R134 ;  /* 0x000000868b08723e */ /* 0x000fe200000000ff */
[----:B------:R-:W-:Y:S01]  /*a020*/  FADD.FTZ R79, R136, R79 ;  /* 0x0000004f884f7221 */ /* 0x000fe20000010000 */
[----:B------:R-:W-:Y:S01]  /*a030*/  FADD.FTZ R76, R112, R101 ;  /* 0x00000065704c7221 */ /* 0x000fe20000010000 */
[----:B------:R-:W-:Y:S01]  /*a040*/  FFMA.FTZ R101, R77, UR4, -R78 ;  /* 0x000000044d657c23 */ /* 0x000fe2000801084e */
[----:B------:R-:W2:Y:S01]  /*a050*/  MUFU.EX2 R21, R21 ;  /* 0x0000001500157308 */ /* 0x000ea20000000800 */
        /* <DEDUP_REMOVED lines=26> */
[----:B------:R-:W-:Y:S01]  /*a200*/  FMUL.FTZ R31, R31, R4 ;  /* 0x000000041f1f7220 */ /* 0x000fe20000410000 */
[C---:B----4-:R-:W-:Y:S01]  /*a210*/  F2FP.F16.F32.PACK_AB R8, R105.reuse, R113 ;  /* 0x000000716908723e */ /* 0x050fe200000000ff */
[----:B------:R-:W-:Y:S01]  /*a220*/  FADD.FTZ R77, R105, R76 ;  /* 0x0000004c694d7221 */ /* 0x000fe20000010000 */
[----:B------:R-:W-:Y:S01]  /*a230*/  FADD.FTZ R20, R80, R79 ;  /* 0x0000004f50147221 */ /* 0x000fe20000010000 */
[----:B------:R-:W-:Y:S01]  /*a240*/  F2FP.F16.F32.PACK_AB R79, R97, R96 ;  /* 0x00000060614f723e */ /* 0x000fe200000000ff */
[----:B------:R-:W4:Y:S01]  /*a250*/  MUFU.EX2 R94, R94 ;  /* 0x0000005e005e7308 */ /* 0x000f220000000800 */
[----:B------:R-:W-:Y:S01]  /*a260*/  FADD.FTZ R115, R114, R77 ;  /* 0x0000004d72737221 */ /* 0x000fe20000010000 */
[----:B------:R-:W-:Y:S01]  /*a270*/  FADD.FTZ R97, R81, R20 ;  /* 0x0000001451617221 */ /* 0x000fe20000010000 */
[----:B------:R-:W-:Y:S01]  /*a280*/  F2FP.F16.F32.PACK_AB R77, R107, R104 ;  /* 0x000000686b4d723e */ /* 0x000fe200000000ff */
[----:B------:R-:W-:Y:S01]  /*a290*/  FMUL.FTZ R34, R34, R4 ;  /* 0x0000000422227220 */ /* 0x000fe20000410000 */
[----:B------:R-:W-:Y:S01]  /*a2a0*/  FADD.FTZ R115, R108, R115 ;  /* 0x000000736c737221 */ /* 0x000fe20000010000 */
[----:B------:R-:W-:Y:S01]  /*a2b0*/  FADD.FTZ R96, R84, R97 ;  /* 0x0000006154607221 */ /* 0x000fe20000010000 */
[----:B------:R-:W-:Y:S01]  /*a2c0*/  F2FP.F16.F32.PACK_AB R9, R89, R88 ;  /* 0x000000585909723e */ /* 0x000fe200000000ff */
[----:B------:R2:W-:Y:S01]  /*a2d0*/  MUFU.EX2 R7, R13 ;  /* 0x0000000d00077308 */ /* 0x0005e20000000800 */
[----:B-1----:R-:W-:Y:S01]  /*a2e0*/  FADD.FTZ R20, R0, R115 ;  /* 0x0000007300147221 */ /* 0x002fe20000010000 */
[----:B------:R-:W-:Y:S01]  /*a2f0*/  FADD.FTZ R96, R85, R96 ;  /* 0x0000006055607221 */ /* 0x000fe20000010000 */
[----:B------:R-:W-:Y:S01]  /*a300*/  F2FP.F16.F32.PACK_AB R76, R124, R121 ;  /* 0x000000797c4c723e */ /* 0x000fe200000000ff */
[----:B------:R-:W-:Y:S01]  /*a310*/  FMUL.FTZ R35, R35, R4 ;  /* 0x0000000423237220 */ /* 0x000fe20000410000 */
[----:B---3--:R-:W-:Y:S01]  /*a320*/  FADD.FTZ R104, R3, R20 ;  /* 0x0000001403687221 */ /* 0x008fe20000010000 */
[----:B------:R-:W-:Y:S01]  /*a330*/  FADD.FTZ R105, R73, R96 ;  /* 0x0000006049697221 */ /* 0x000fe20000010000 */
[----:B------:R-:W-:Y:S01]  /*a340*/  F2FP.F16.F32.PACK_AB R11, R81, R80 ;  /* 0x00000050510b723e */ /* 0x000fe200000000ff */
[----:B------:R-:W1:Y:S01]  /*a350*/  MUFU.EX2 R106, R106 ;  /* 0x0000006a006a7308 */ /* 0x000e620000000800 */
[----:B--2---:R-:W-:Y:S01]  /*a360*/  F2FP.F16.F32.PACK_AB R13, R123, R122 ;  /* 0x0000007a7b0d723e */ /* 0x004fe200000000ff */
[----:B------:R-:W-:Y:S01]  /*a370*/  FADD.FTZ R97, R21, R104 ;  /* 0x0000006815617221 */ /* 0x000fe20000010000 */
[----:B------:R-:W-:Y:S01]  /*a380*/  F2FP.F16.F32.PACK_AB R10, R108, R114 ;  /* 0x000000726c0a723e */ /* 0x000fe200000000ff */
[-C--:B------:R-:W-:Y:S01]  /*a390*/  FMUL.FTZ R38, R38, R4.reuse ;  /* 0x0000000426267220 */ /* 0x080fe20000410000 */
[-C--:B------:R-:W-:Y:S01]  /*a3a0*/  FMUL.FTZ R39, R39, R4.reuse ;  /* 0x0000000427277220 */ /* 0x080fe20000410000 */
[----:B------:R0:W-:Y:S01]  /*a3b0*/  STSM.16.M88.4 [R2+0x27300], R12 ;  /* 0x0273000c02007844 */ /* 0x0001e20000000200 */
[----:B------:R-:W-:Y:S01]  /*a3c0*/  FADD.FTZ R88, R92, R97 ;  /* 0x000000615c587221 */ /* 0x000fe20000010000 */
[----:B------:R-:W2:Y:S01]  /*a3d0*/  MUFU.EX2 R82, R82 ;  /* 0x0000005200527308 */ /* 0x000ea20000000800 */
[-C--:B------:R-:W-:Y:S01]  /*a3e0*/  FMUL.FTZ R42, R42, R4.reuse ;  /* 0x000000042a2a7220 */ /* 0x080fe20000410000 */
[----:B------:R3:W-:Y:S01]  /*a3f0*/  STSM.16.M88.4 [R2+0x28b00], R76 ;  /* 0x028b004c02007844 */ /* 0x0007e20000000200 */
[-C--:B------:R-:W-:Y:S01]  /*a400*/  FMUL.FTZ R43, R43, R4.reuse ;  /* 0x000000042b2b7220 */ /* 0x080fe20000410000 */
[-C--:B------:R-:W-:Y:S01]  /*a410*/  FMUL.FTZ R46, R46, R4.reuse ;  /* 0x000000042e2e7220 */ /* 0x080fe20000410000 */
[-C--:B------:R-:W-:Y:S01]  /*a420*/  FMUL.FTZ R47, R47, R4.reuse ;  /* 0x000000042f2f7220 */ /* 0x080fe20000410000 */
[----:B------:R2:W-:Y:S01]  /*a430*/  STSM.16.M88.4 [R2+0x2a300], R8 ;  /* 0x02a3000802007844 */ /* 0x0005e20000000200 */
[-C--:B------:R-:W-:Y:S01]  /*a440*/  FMUL.FTZ R50, R50, R4.reuse ;  /* 0x0000000432327220 */ /* 0x080fe20000410000 */
[----:B------:R-:W2:Y:S01]  /*a450*/  MUFU.EX2 R86, R86 ;  /* 0x0000005600567308 */ /* 0x000ea20000000800 */
[-C--:B------:R-:W-:Y:S01]  /*a460*/  FMUL.FTZ R51, R51, R4.reuse ;  /* 0x0000000433337220 */ /* 0x080fe20000410000 */
[-C--:B------:R-:W-:Y:S01]  /*a470*/  FMUL.FTZ R54, R54, R4.reuse ;  /* 0x0000000436367220 */ /* 0x080fe20000410000 */
[-C--:B------:R-:W-:Y:S01]  /*a480*/  FMUL.FTZ R55, R55, R4.reuse ;  /* 0x0000000437377220 */ /* 0x080fe20000410000 */
[-C--:B------:R-:W-:Y:S01]  /*a490*/  FMUL.FTZ R58, R58, R4.reuse ;  /* 0x000000043a3a7220 */ /* 0x080fe20000410000 */
[----:B------:R-:W-:Y:S01]  /*a4a0*/  FMUL.FTZ R59, R59, R4 ;  /* 0x000000043b3b7220 */ /* 0x000fe20000410000 */
[----:B0-----:R-:W-:Y:S01]  /*a4b0*/  FADD.FTZ R12, R90, R105 ;  /* 0x000000695a0c7221 */ /* 0x001fe20000010000 */
[----:B------:R-:W-:Y:S01]  /*a4c0*/  FADD.FTZ R13, R93, R88 ;  /* 0x000000585d0d7221 */ /* 0x000fe20000010000 */
[----:B------:R-:W0:Y:S01]  /*a4d0*/  MUFU.EX2 R109, R109 ;  /* 0x0000006d006d7308 */ /* 0x000e220000000800 */
[----:B------:R-:W-:Y:S01]  /*a4e0*/  F2FP.F16.F32.PACK_AB R14, R92, R21 ;  /* 0x000000155c0e723e */ /* 0x000fe200000000ff */
[----:B-----5:R-:W-:Y:S01]  /*a4f0*/  FADD.FTZ R15, R99, R12 ;  /* 0x0000000c630f7221 */ /* 0x020fe20000010000 */
[----:B------:R-:W-:Y:S01]  /*a500*/  F2FP.F16.F32.PACK_AB R12, R3, R0 ;  /* 0x00000000030c723e */ /* 0x000fe200000000ff */
[----:B------:R-:W-:Y:S01]  /*a510*/  FADD.FTZ R3, R98, R13 ;  /* 0x0000000d62037221 */ /* 0x000fe20000010000 */
[----:B------:R-:W-:Y:S01]  /*a520*/  F2FP.F16.F32.PACK_AB R13, R85, R84 ;  /* 0x00000054550d723e */ /* 0x000fe200000000ff */
[C---:B----4-:R-:W-:Y:S01]  /*a530*/  FADD.FTZ R15, R94.reuse, R15 ;  /* 0x0000000f5e0f7221 */ /* 0x050fe20000010000 */
[----:B---3--:R-:W-:Y:S01]  /*a540*/  F2FP.F16.F32.PACK_AB R77, R94, R99 ;  /* 0x000000635e4d723e */ /* 0x008fe200000000ff */
[----:B------:R-:W3:Y:S01]  /*a550*/  MUFU.EX2 R75, R75 ;  /* 0x0000004b004b7308 */ /* 0x000ee20000000800 */
[----:B-1----:R-:W-:Y:S01]  /*a560*/  FADD.FTZ R0, R106, R3 ;  /* 0x000000036a007221 */ /* 0x002fe20000010000 */
[----:B--2---:R-:W-:Y:S01]  /*a570*/  FADD.FTZ R3, R82, R15 ;  /* 0x0000000f52037221 */ /* 0x004fe20000010000 */
[----:B------:R-:W-:Y:S01]  /*a580*/  F2FP.F16.F32.PACK_AB R15, R90, R73 ;  /* 0x000000495a0f723e */ /* 0x000fe200000000ff */
[----:B------:R-:W-:Y:S01]  /*a590*/  FMUL.FTZ R62, R62, R4 ;  /* 0x000000043e3e7220 */ /* 0x000fe20000410000 */
[C---:B------:R-:W-:Y:S01]  /*a5a0*/  FADD.FTZ R0, R7.reuse, R0 ;  /* 0x0000000007007221 */ /* 0x040fe20000010000 */
[C---:B------:R-:W-:Y:S01]  /*a5b0*/  FADD.FTZ R76, R86.reuse, R3 ;  /* 0x00000003564c7221 */ /* 0x040fe20000010000 */
[----:B------:R-:W-:Y:S01]  /*a5c0*/  F2FP.F16.F32.PACK_AB R78, R7, R106 ;  /* 0x0000006a074e723e */ /* 0x000fe200000000ff */
[----:B------:R-:W1:Y:S01]  /*a5d0*/  MUFU.EX2 R110, R110 ;  /* 0x0000006e006e7308 */ /* 0x000e620000000800 */
[----:B0-----:R-:W-:Y:S01]  /*a5e0*/  FADD.FTZ R3, R109, R0 ;  /* 0x000000006d037221 */ /* 0x001fe20000010000 */
[----:B------:R-:W-:Y:S01]  /*a5f0*/  F2FP.F16.F32.PACK_AB R79, R86, R82 ;  /* 0x00000052564f723e */ /* 0x000fe200000000ff */
[----:B------:R0:W-:Y:S01]  /*a600*/  STSM.16.M88.4 [R2+0x2bb00], R12 ;  /* 0x02bb000c02007844 */ /* 0x0001e20000000200 */
[-C--:B------:R-:W-:Y:S01]  /*a610*/  FMUL.FTZ R63, R63, R4.reuse ;  /* 0x000000043f3f7220 */ /* 0x080fe20000410000 */
[-C--:B------:R-:W-:Y:S01]  /*a620*/  FMUL.FTZ R66, R66, R4.reuse ;  /* 0x0000000442427220 */ /* 0x080fe20000410000 */
[-C--:B------:R-:W-:Y:S01]  /*a630*/  FMUL.FTZ R67, R67, R4.reuse ;  /* 0x0000000443437220 */ /* 0x080fe20000410000 */
[-C--:B------:R-:W-:Y:S01]  /*a640*/  FMUL.FTZ R70, R70, R4.reuse ;  /* 0x0000000446467220 */ /* 0x080fe20000410000 */
[----:B------:R-:W2:Y:S01]  /*a650*/  MUFU.EX2 R111, R111 ;  /* 0x0000006f006f7308 */ /* 0x000ea20000000800 */
[----:B---3--:R-:W-:Y:S01]  /*a660*/  FADD.FTZ R21, R75, R76 ;  /* 0x0000004c4b157221 */ /* 0x008fe20000010000 */
[----:B------:R-:W-:Y:S01]  /*a670*/  F2FP.F16.F32.PACK_AB R76, R98, R93 ;  /* 0x0000005d624c723e */ /* 0x000fe200000000ff */
[----:B------:R-:W-:Y:S01]  /*a680*/  FMUL.FTZ R71, R71, R4 ;  /* 0x0000000447477220 */ /* 0x000fe20000410000 */
[C---:B------:R-:W-:Y:S01]  /*a690*/  F2FP.F16.F32.PACK_AB R81, R102.reuse, R75 ;  /* 0x0000004b6651723e */ /* 0x040fe200000000ff */
[----:B------:R-:W-:Y:S01]  /*a6a0*/  FADD.FTZ R80, R102, R21 ;  /* 0x0000001566507221 */ /* 0x000fe20000010000 */
[----:B------:R-:W-:Y:S01]  /*a6b0*/  IMAD.MOV.U32 R5, RZ, RZ, R72 ;  /* 0x000000ffff057224 */ /* 0x000fe200078e0048 */
[----:B------:R0:W-:Y:S01]  /*a6c0*/  STSM.16.M88.4 [R2+0x2d300], R76 ;  /* 0x02d3004c02007844 */ /* 0x0001e20000000200 */
[----:B------:R-:W3:Y:S01]  /*a6d0*/  MUFU.EX2 R103, R103 ;  /* 0x0000006700677308 */ /* 0x000ee20000000800 */
[----:B-1----:R-:W-:Y:S01]  /*a6e0*/  FADD.FTZ R0, R110, R3 ;  /* 0x000000036e007221 */ /* 0x002fe20000010000 */
[----:B------:R-:W-:-:S06]  /*a6f0*/  IMAD.MOV.U32 R4, RZ, RZ, R74 ;  /* 0x000000ffff047224 */ /* 0x000fcc00078e004a */
[----:B------:R-:W1:Y:S01]  /*a700*/  MUFU.EX2 R83, R83 ;  /* 0x0000005300537308 */ /* 0x000e620000000800 */
[----:B--2---:R-:W-:-:S07]  /*a710*/  FADD.FTZ R3, R111, R0 ;  /* 0x000000006f037221 */ /* 0x004fce0000010000 */
[----:B------:R-:W2:Y:S01]  /*a720*/  MUFU.EX2 R20, R137 ;  /* 0x0000008900147308 */ /* 0x000ea20000000800 */
[----:B---3--:R-:W-:Y:S01]  /*a730*/  FADD.FTZ R0, R103, R80 ;  /* 0x0000005067007221 */ /* 0x008fe20000010000 */
[----:B------:R-:W-:-:S06]  /*a740*/  F2FP.F16.F32.PACK_AB R80, R110, R109 ;  /* 0x0000006d6e50723e */ /* 0x000fcc00000000ff */
[----:B------:R-:W3:Y:S01]  /*a750*/  MUFU.EX2 R91, R91 ;  /* 0x0000005b005b7308 */ /* 0x000ee20000000800 */
[C---:B-1----:R-:W-:Y:S01]  /*a760*/  FADD.FTZ R0, R83.reuse, R0 ;  /* 0x0000000053007221 */ /* 0x042fe20000010000 */
[----:B------:R-:W-:-:S06]  /*a770*/  F2FP.F16.F32.PACK_AB R83, R83, R103 ;  /* 0x000000675353723e */ /* 0x000fcc00000000ff */
[----:B------:R-:W1:Y:S01]  /*a780*/  MUFU.EX2 R95, R95 ;  /* 0x0000005f005f7308 */ /* 0x000e620000000800 */
[C---:B--2---:R-:W-:Y:S01]  /*a790*/  F2FP.F16.F32.PACK_AB R82, R20.reuse, R111 ;  /* 0x0000006f1452723e */ /* 0x044fe200000000ff */
[----:B------:R-:W-:-:S04]  /*a7a0*/  FADD.FTZ R3, R20, R3 ;  /* 0x0000000314037221 */ /* 0x000fc80000010000 */
[----:B------:R0:W-:Y:S02]  /*a7b0*/  STSM.16.M88.4 [R2+0x2eb00], R80 ;  /* 0x02eb005002007844 */ /* 0x0001e40000000200 */
[----:B------:R-:W2:Y:S01]  /*a7c0*/  MUFU.EX2 R119, R119 ;  /* 0x0000007700777308 */ /* 0x000ea20000000800 */
[----:B---3--:R-:W-:-:S07]  /*a7d0*/  FADD.FTZ R0, R91, R0 ;  /* 0x000000005b007221 */ /* 0x008fce0000010000 */
[----:B------:R-:W3:Y:S01]  /*a7e0*/  MUFU.EX2 R87, R87 ;  /* 0x0000005700577308 */ /* 0x000ee20000000800 */
[C---:B-1----:R-:W-:Y:S01]  /*a7f0*/  F2FP.F16.F32.PACK_AB R9, R95.reuse, R91 ;  /* 0x0000005b5f09723e */ /* 0x042fe200000000ff */
[----:B------:R-:W-:-:S06]  /*a800*/  FADD.FTZ R0, R95, R0 ;  /* 0x000000005f007221 */ /* 0x000fcc0000010000 */
[----:B------:R-:W1:Y:S01]  /*a810*/  MUFU.EX2 R96, R135 ;  /* 0x0000008700607308 */ /* 0x000e620000000800 */
[----:B--2---:R-:W-:-:S07]  /*a820*/  FADD.FTZ R0, R119, R0 ;  /* 0x0000000077007221 */ /* 0x004fce0000010000 */
[----:B------:R-:W2:Y:S01]  /*a830*/  MUFU.EX2 R138, R138 ;  /* 0x0000008a008a7308 */ /* 0x000ea20000000800 */
[C---:B---3--:R-:W-:Y:S01]  /*a840*/  F2FP.F16.F32.PACK_AB R11, R87.reuse, R119 ;  /* 0x00000077570b723e */ /* 0x048fe200000000ff */
[----:B------:R-:W-:-:S06]  /*a850*/  FADD.FTZ R0, R87, R0 ;  /* 0x0000000057007221 */ /* 0x000fcc0000010000 */
[----:B------:R-:W3:Y:S01]  /*a860*/  MUFU.EX2 R100, R100 ;  /* 0x0000006400647308 */ /* 0x000ee20000000800 */
[----:B-1----:R-:W-:-:S07]  /*a870*/  FADD.FTZ R3, R96, R3 ;  /* 0x0000000360037221 */ /* 0x002fce0000010000 */
[----:B------:R-:W1:Y:S01]  /*a880*/  MUFU.EX2 R101, R101 ;  /* 0x0000006500657308 */ /* 0x000e620000000800 */
[C---:B--2---:R-:W-:Y:S01]  /*a890*/  F2FP.F16.F32.PACK_AB R8, R138.reuse, R96 ;  /* 0x000000608a08723e */ /* 0x044fe200000000ff */
[----:B------:R-:W-:-:S04]  /*a8a0*/  FADD.FTZ R3, R138, R3 ;  /* 0x000000038a037221 */ /* 0x000fc80000010000 */
        /* <DEDUP_REMOVED lines=12> */
[----:B------:R-:W-:-:S05]  /*a970*/  UMOV UR38, UR10 ;  /* 0x0000000a00267c82 */ /* 0x000fca0008000000 */
.L_x_11999:
[----:B------:R-:W-:-:S13]  /*a980*/  ISETP.LE.AND P2, PT, RZ, UR38, PT ;  /* 0x00000026ff007c0c */ /* 0x000fda000bf43270 */
[----:B------:R-:W-:Y:S05]  /*a990*/  @!P2 BRA `(.L_x_12009) ;  /* 0x000000400020a947 */ /* 0x000fea0003800000 */
[----:B------:R-:W-:Y:S01]  /*a9a0*/  IMAD.MOV.U32 R5, RZ, RZ, R72 ;  /* 0x000000ffff057224 */ /* 0x000fe200078e0048 */
[----:B------:R-:W-:Y:S01]  /*a9b0*/  UMOV UR39, UR60 ;  /* 0x0000003c00277c82 */ /* 0x000fe20008000000 */
[----:B------:R-:W-:Y:S01]  /*a9c0*/  IMAD.MOV.U32 R4, RZ, RZ, R74 ;  /* 0x000000ffff047224 */ /* 0x000fe200078e004a */
[----:B------:R-:W-:Y:S01]  /*a9d0*/  UMOV UR7, UR36 ;  /* 0x0000002400077c82 */ /* 0x000fe20008000000 */
[----:B------:R-:W-:-:S05]  /*a9e0*/  ULDC UR5, c[0x0][0x9d8] ;  /* 0x0002760000057ab9 */ /* 0x000fca0000000800 */
.L_x_12018:
        /* <DEDUP_REMOVED lines=10> */
.L_x_12011:
[----:B------:R-:W-:Y:S01]  /*aa90*/  ULEA UR4, UR36, UR37, 0x3 ;  /* 0x0000002524047291 */ /* 0x000fe2000f8e183f */
[----:B------:R-:W-:-:S05]  /*aaa0*/  IMAD.U32 R6, RZ, RZ, UR60 ;  /* 0x0000003cff067e24 */ /* 0x000fca000f8e00ff */
[----:B------:R-:W-:-:S04]  /*aab0*/  SHF.L.U32 R6, R6, 0x1f, RZ ;  /* 0x0000001f06067819 */ /* 0x000fc800000006ff */
[----:B------:R1:W2:Y:S01]  /*aac0*/  SYNCS.PHASECHK.TRANS64.TRYWAIT P2, [UR4+0x31c30], R6 ;  /* 0x031c3006ff0075a7 */ /* 0x0002a20008040144 */
[----:B------:R-:W-:Y:S05]  /*aad0*/  @!P0 BRA `(.L_x_12012) ;  /* 0x0000000000048947 */ /* 0x000fea0003800000 */
[----:B------:R-:W-:Y:S01]  /*aae0*/  BPT.TRAP 0x1 ;  /* 0x000000040000795c */ /* 0x000fe20000300000 */
.L_x_12012:
[----:B--2---:R-:W-:Y:S05]  /*aaf0*/  @P2 BRA `(.L_x_12010) ;  /* 0x0000000000082947 */ /* 0x004fea0003800000 */
[----:B------:R-:W2:Y:S02]  /*ab00*/  SYNCS.PHASECHK.TRANS64.TRYWAIT P2, [UR4+0x31c30], R6 ;  /* 0x031c3006ff0075a7 */ /* 0x000ea40008040144 */
[----:B--2---:R-:W-:Y:S05]  /*ab10*/  @!P2 BRA `(.L_x_12013) ;  /* 0x000000cc007ca947 */ /* 0x004fea0003800000 */
.L_x_12010:
        /* <DEDUP_REMOVED lines=30> */
[----:B-1----:R-:W-:Y:S01]  /*ad00*/  VIADD R6, R7, 0x8 ;  /* 0x0000000807067836 */ /* 0x002fe20000000000 */
        /* <DEDUP_REMOVED lines=57> */
[----:B0-----:R-:W-:-:S06]  /*b0a0*/  WARPGROUP.ARRIVE ;  /* 0x00000000000079c5 */ /* 0x001fcc0000000000 */
        /* <DEDUP_REMOVED lines=264> */
[----:B-1----:R-:W-:Y:S05]  /*c130*/  @P3 BRA `(.L_x_12014) ;  /* 0x00000000002c3947 */ /* 0x002fea0003800000 */
[----:B------:R-:W-:Y:S05]  /*c140*/  @!P0 BRA `(.L_x_12015) ;  /* 0x0000000000048947 */ /* 0x000fea0003800000 */
[----:B------:R-:W-:Y:S01]  /*c150*/  BPT.TRAP 0x1 ;  /* 0x000000040000795c */ /* 0x000fe20000300000 */
.L_x_12015:
[----:B------:R-:W-:Y:S01]  /*c160*/  ULEA UR4, UR7, UR37, 0x3 ;  /* 0x0000002507047291 */ /* 0x000fe2000f8e183f */
[----:B------:R-:W-:-:S05]  /*c170*/  IMAD.U32 R6, RZ, RZ, UR39 ;  /* 0x00000027ff067e24 */ /* 0x000fca000f8e00ff */
[----:B------:R-:W-:-:S04]  /*c180*/  SHF.L.U32 R6, R6, 0x1f, RZ ;  /* 0x0000001f06067819 */ /* 0x000fc800000006ff */
[----:B------:R0:W1:Y:S01]  /*c190*/  SYNCS.PHASECHK.TRANS64.TRYWAIT P2, [UR4+0x31c50], R6 ;  /* 0x031c5006ff0075a7 */ /* 0x0000620008040144 */
[----:B------:R-:W-:Y:S05]  /*c1a0*/  @!P0 BRA `(.L_x_12016) ;  /* 0x0000000000048947 */ /* 0x000fea0003800000 */
[----:B------:R-:W-:Y:S01]  /*c1b0*/  BPT.TRAP 0x1 ;  /* 0x000000040000795c */ /* 0x000fe20000300000 */
.L_x_12016:
[----:B-1----:R-:W-:Y:S05]  /*c1c0*/  @P2 BRA `(.L_x_12014) ;  /* 0x0000000000082947 */ /* 0x002fea0003800000 */
[----:B------:R-:W1:Y:S02]  /*c1d0*/  SYNCS.PHASECHK.TRANS64.TRYWAIT P2, [UR4+0x31c50], R6 ;  /* 0x031c5006ff0075a7 */ /* 0x000e640008040144 */
[----:B-1----:R-:W-:Y:S05]  /*c1e0*/  @!P2 BRA `(.L_x_12017) ;  /* 0x000000b400e0a947 */ /* 0x002fea0003800000 */
.L_x_12014:
        /* <DEDUP_REMOVED lines=72> */
[----:B------:R-:W-:Y:S01]  /*c670*/  ULDC UR14, c[0x0][0x988] ;  /* 0x00026200000e7ab9 */ /* 0x000fe20000000800 */
[----:B------:R-:W-:Y:S01]  /*c680*/  FMUL.FTZ R128, R134, UR5 ;  /* 0x0000000586807c20 */ /* 0x000fe20008410000 */
[----:B------:R-:W-:Y:S01]  /*c690*/  UMOV UR4, UR14 ;  /* 0x0000000e00047c82 */ /* 0x000fe20008000000 */
        /* <DEDUP_REMOVED lines=263> */
[----:B------:R-:W-:Y:S01]  /*d710*/  FFMA.FTZ R137, R13, UR4, -R131 ;  /* 0x000000040d897c23 */ /* 0x000fe20008010883 */
[----:B------:R-:W-:-:S02]  /*d720*/  IMAD.U32 R13, RZ, RZ, UR36 ;  /* 0x00000024ff0d7e24 */ /* 0x000fc4000f8e00ff */
[----:B------:R-:W-:Y:S01]  /*d730*/  FMUL.FTZ R14, R14, UR4 ;  /* 0x000000040e0e7c20 */ /* 0x000fe20008410000 */
[--C-:B------:R-:W-:Y:S01]  /*d740*/  FFMA.FTZ R15, R9, UR4, -R131.reuse ;  /* 0x00000004090f7c23 */ /* 0x100fe20008010883 */
[----:B------:R-:W-:Y:S01]  /*d750*/  HGMMA.64x96x16.F32 R24, gdesc[UR32].tnspB, R24, gsb0 ;  /* 0x41600000201879f0 */ /* 0x000fe20008000818 */
[----:B------:R-:W-:Y:S01]  /*d760*/  UIADD3 UR32, UR10, 0xa80, URZ ;  /* 0x00000a800a207890 */ /* 0x000fe2000fffe03f */
[----:B------:R-:W-:Y:S01]  /*d770*/  MUFU.EX2 R77, R14 ;  /* 0x0000000e004d7308 */ /* 0x000fe20000000800 */
[----:B------:R-:W-:Y:S01]  /*d780*/  UIADD3 UR34, UR11, 0x1c0, URZ ;  /* 0x000001c00b227890 */ /* 0x000fe2000fffe03f */
[----:B------:R-:W-:Y:S01]  /*d790*/  @!P1 LEA R13, R13, UR37, 0x3 ;  /* 0x000000250d0d9c11 */ /* 0x000fe2000f8e18ff */
[----:B------:R-:W-:Y:S01]  /*d7a0*/  UMOV UR33, 0xc0000010 ;  /* 0xc000001000217882 */ /* 0x000fe20000000000 */
[----:B------:R-:W-:Y:S01]  /*d7b0*/  UMOV UR35, 0x80000020 ;  /* 0x8000002000237882 */ /* 0x000fe20000000000 */
[--C-:B------:R-:W-:Y:S01]  /*d7c0*/  FFMA.FTZ R9, R17, UR4, -R131.reuse ;  /* 0x0000000411097c23 */ /* 0x100fe20008010883 */
[--C-:B------:R-:W-:Y:S01]  /*d7d0*/  FFMA.FTZ R138, R18, UR4, -R131.reuse ;  /* 0x00000004128a7c23 */ /* 0x100fe20008010883 */
[----:B------:R-:W-:Y:S01]  /*d7e0*/  @!P1 VIADD R13, R13, 0x31c40 ;  /* 0x00031c400d0d9836 */ /* 0x000fe20000000000 */
[----:B------:R-:W0:Y:S01]  /*d7f0*/  MUFU.EX2 R8, R8 ;  /* 0x0000000800087308 */ /* 0x000e220000000800 */
[--C-:B------:R-:W-:Y:S01]  /*d800*/  FFMA.FTZ R129, R129, UR4, -R131.reuse ;  /* 0x0000000481817c23 */ /* 0x100fe20008010883 */
[--C-:B------:R-:W-:Y:S01]  /*d810*/  FFMA.FTZ R17, R106, UR4, -R131.reuse ;  /* 0x000000046a117c23 */ /* 0x100fe20008010883 */
[----:B------:R-:W-:Y:S01]  /*d820*/  FFMA.FTZ R18, R114, UR4, -R131 ;  /* 0x0000000472127c23 */ /* 0x000fe20008010883 */
[----:B------:R-:W-:Y:S01]  /*d830*/  @!P1 PRMT R13, RZ, 0x654, R13 ;  /* 0x00000654ff0d9816 */ /* 0x000fe2000000000d */
        /* <DEDUP_REMOVED lines=12> */
[----:B0-----:R-:W-:Y:S01]  /*d900*/  FFMA.FTZ R14, R77, R0, R8 ;  /* 0x000000004d0e7223 */ /* 0x001fe20000010008 */
[--C-:B------:R-:W-:Y:S01]  /*d910*/  FFMA.FTZ R0, R99, UR4, -R131.reuse ;  /* 0x0000000463007c23 */ /* 0x100fe20008010883 */
[--C-:B------:R-:W-:Y:S01]  /*d920*/  FFMA.FTZ R86, R86, UR4, -R131.reuse ;  /* 0x0000000456567c23 */ /* 0x100fe20008010883 */
[--C-:B------:R-:W-:Y:S01]  /*d930*/  FFMA.FTZ R87, R87, UR4, -R131.reuse ;  /* 0x0000000457577c23 */ /* 0x100fe20008010883 */
[--C-:B------:R-:W-:Y:S01]  /*d940*/  FFMA.FTZ R79, R79, UR4, -R131.reuse ;  /* 0x000000044f4f7c23 */ /* 0x100fe20008010883 */
[--C-:B------:R-:W-:Y:S01]  /*d950*/  FFMA.FTZ R130, R130, UR4, -R131.reuse ;  /* 0x0000000482827c23 */ /* 0x100fe20008010883 */
[----:B------:R-:W-:Y:S01]  /*d960*/  FFMA.FTZ R78, R78, UR4, -R131 ;  /* 0x000000044e4e7c23 */ /* 0x000fe20008010883 */
[----:B------:R-:W0:Y:S01]  /*d970*/  MUFU.EX2 R137, R137 ;  /* 0x0000008900897308 */ /* 0x000e220000000800 */
[----:B-1----:R-:W-:Y:S01]  /*d980*/  FADD.FTZ R99, R15, R14 ;  /* 0x0000000e0f637221 */ /* 0x002fe20000010000 */
[----:B------:R-:W-:-:S02]  /*d990*/  F2FP.F16.F32.PACK_AB R14, R134, R132 ;  /* 0x00000084860e723e */ /* 0x000fc400000000ff */
[----:B------:R-:W-:-:S04]  /*d9a0*/  ISETP.LT.AND P2, PT, RZ, UR38, PT ;  /* 0x00000026ff007c0c */ /* 0x000fc8000bf41270 */
[----:B------:R-:W1:Y:S01]  /*d9b0*/  MUFU.EX2 R9, R9 ;  /* 0x0000000900097308 */ /* 0x000e620000000800 */
[----:B--2---:R-:W-:Y:S01]  /*d9c0*/  FADD.FTZ R140, R136, R99 ;  /* 0x00000063888c7221 */ /* 0x004fe20000010000 */
[----:B------:R-:W-:-:S06]  /*d9d0*/  FFMA.FTZ R99, R102, UR4, -R131 ;  /* 0x0000000466637c23 */ /* 0x000fcc0008010883 */
[----:B------:R2:W-:Y:S01]  /*d9e0*/  MUFU.EX2 R5, R135 ;  /* 0x0000008700057308 */ /* 0x0005e20000000800 */
[----:B0-----:R-:W-:-:S07]  /*d9f0*/  FADD.FTZ R140, R137, R140 ;  /* 0x0000008c898c7221 */ /* 0x001fce0000010000 */
[----:B------:R-:W0:Y:S01]  /*da00*/  MUFU.EX2 R138, R138 ;  /* 0x0000008a008a7308 */ /* 0x000e220000000800 */
[--C-:B--2---:R-:W-:Y:S01]  /*da10*/  FFMA.FTZ R135, R128, UR4, -R131.reuse ;  /* 0x0000000480877c23 */ /* 0x104fe20008010883 */
[--C-:B------:R-:W-:Y:S01]  /*da20*/  FFMA.FTZ R128, R122, UR4, -R131.reuse ;  /* 0x000000047a807c23 */ /* 0x100fe20008010883 */
[----:B-1----:R-:W-:Y:S01]  /*da30*/  FADD.FTZ R119, R9, R140 ;  /* 0x0000008c09777221 */ /* 0x002fe20000010000 */
[--C-:B------:R-:W-:Y:S01]  /*da40*/  FFMA.FTZ R122, R126, UR4, -R131.reuse ;  /* 0x000000047e7a7c23 */ /* 0x100fe20008010883 */
[----:B------:R-:W-:-:S03]  /*da50*/  FFMA.FTZ R126, R127, UR4, -R131 ;  /* 0x000000047f7e7c23 */ /* 0x000fc60008010883 */
[----:B------:R-:W1:Y:S08]  /*da60*/  MUFU.EX2 R135, R135 ;  /* 0x0000008700877308 */ /* 0x000e700000000800 */
[----:B------:R-:W2:Y:S01]  /*da70*/  MUFU.EX2 R129, R129 ;  /* 0x0000008100817308 */ /* 0x000ea20000000800 */
[C---:B0-----:R-:W-:Y:S01]  /*da80*/  FADD.FTZ R102, R138.reuse, R119 ;  /* 0x000000778a667221 */ /* 0x041fe20000010000 */
[----:B------:R-:W-:-:S06]  /*da90*/  F2FP.F16.F32.PACK_AB R9, R138, R9 ;  /* 0x000000098a09723e */ /* 0x000fcc00000000ff */
[----:B------:R-:W0:Y:S01]  /*daa0*/  MUFU.EX2 R128, R128 ;  /* 0x0000008000807308 */ /* 0x000e220000000800 */
[----:B-1----:R-:W-:-:S07]  /*dab0*/  FADD.FTZ R102, R135, R102 ;  /* 0x0000006687667221 */ /* 0x002fce0000010000 */
[----:B------:R-:W-:Y:S08]  /*dac0*/  MUFU.EX2 R120, R120 ;  /* 0x0000007800787308 */ /* 0x000ff00000000800 */
[----:B------:R-:W1:Y:S01]  /*dad0*/  MUFU.EX2 R123, R123 ;  /* 0x0000007b007b7308 */ /* 0x000e620000000800 */
[----:B------:R-:W-:Y:S02]  /*dae0*/  WARPGROUP.DEPBAR.LE gsb0, 0x0 ;  /* 0x00008000000079c5 */ /* 0x000fe40000010000 */
[----:B------:R-:W-:-:S05]  /*daf0*/  WARPGROUP.ARRIVE ;  /* 0x00000000000079c5 */ /* 0x000fca0000000000 */
[----:B------:R-:W-:Y:S01]  /*db00*/  MUFU.EX2 R121, R121 ;  /* 0x0000007900797308 */ /* 0x000fe20000000800 */
[----:B------:R-:W-:Y:S01]  /*db10*/  HGMMA.64x96x16.F32 R24, gdesc[UR32].tnspB, R24, gsb0 ;  /* 0x41600000201879f0 */ /* 0x000fe20008000818 */
[----:B------:R-:W-:Y:S02]  /*db20*/  UIADD3 UR32, UR10, 0xc00, URZ ;  /* 0x00000c000a207890 */ /* 0x000fe4000fffe03f */
[----:B------:R-:W-:-:S04]  /*db30*/  UIADD3 UR34, UR11, 0x200, URZ ;  /* 0x000002000b227890 */ /* 0x000fc8000fffe03f */
[----:B------:R-:W3:Y:S01]  /*db40*/  MUFU.EX2 R122, R122 ;  /* 0x0000007a007a7308 */ /* 0x000ee20000000800 */
[----:B------:R-:W-:Y:S01]  /*db50*/  UMOV UR33, 0xc0000010 ;  /* 0xc000001000217882 */ /* 0x000fe20000000000 */
[----:B------:R-:W-:-:S06]  /*db60*/  UMOV UR35, 0x80000020 ;  /* 0x8000002000237882 */ /* 0x000fcc0000000000 */
[----:B------:R-:W-:Y:S08]  /*db70*/  MUFU.EX2 R124, R124 ;  /* 0x0000007c007c7308 */ /* 0x000ff00000000800 */
[----:B------:R-:W4:Y:S08]  /*db80*/  MUFU.EX2 R126, R126 ;  /* 0x0000007e007e7308 */ /* 0x000f300000000800 */
[----:B------:R-:W-:Y:S08]  /*db90*/  MUFU.EX2 R112, R112 ;  /* 0x0000007000707308 */ /* 0x000ff00000000800 */
[----:B------:R-:W5:Y:S08]  /*dba0*/  MUFU.EX2 R18, R18 ;  /* 0x0000001200127308 */ /* 0x000f700000000800 */
[----:B------:R-:W5:Y:S08]  /*dbb0*/  MUFU.EX2 R113, R113 ;  /* 0x0000007100717308 */ /* 0x000f700000000800 */
[----:B------:R-:W5:Y:S08]  /*dbc0*/  MUFU.EX2 R114, R114 ;  /* 0x0000007200727308 */ /* 0x000f700000000800 */
[----:B------:R-:W-:Y:S08]  /*dbd0*/  MUFU.EX2 R116, R116 ;  /* 0x0000007400747308 */ /* 0x000ff00000000800 */
        /* <DEDUP_REMOVED lines=8> */
[----:B------:R-:W-:Y:S07]  /*dc60*/  HGMMA.64x96x16.F32 R24, gdesc[UR32].tnspB, R24, gsb0 ;  /* 0x41600000201879f0 */ /* 0x000fee0008000818 */
[----:B------:R-:W5:Y:S08]  /*dc70*/  MUFU.EX2 R106, R106 ;  /* 0x0000006a006a7308 */ /* 0x000f700000000800 */
[----:B------:R-:W5:Y:S08]  /*dc80*/  MUFU.EX2 R108, R108 ;  /* 0x0000006c006c7308 */ /* 0x000f700000000800 */
[----:B------:R-:W5:Y:S08]  /*dc90*/  MUFU.EX2 R107, R107 ;  /* 0x0000006b006b7308 */ /* 0x000f700000000800 */
[----:B------:R-:W-:Y:S08]  /*dca0*/  MUFU.EX2 R110, R110 ;  /* 0x0000006e006e7308 */ /* 0x000ff00000000800 */
[----:B------:R-:W5:Y:S08]  /*dcb0*/  MUFU.EX2 R109, R109 ;  /* 0x0000006d006d7308 */ /* 0x000f700000000800 */
[----:B------:R-:W5:Y:S08]  /*dcc0*/  MUFU.EX2 R96, R96 ;  /* 0x0000006000607308 */ /* 0x000f700000000800 */
        /* <DEDUP_REMOVED lines=8> */
[----:B------:R-:W-:Y:S01]  /*dd50*/  @!P1 SYNCS.ARRIVE.TRANS64.RED.A1T0 RZ, [R13+URZ], RZ ;  /* 0x000000ff0dff99a7 */ /* 0x000fe2000810043f */
[----:B------:R-:W-:Y:S01]  /*dd60*/  MUFU.EX2 R89, R89 ;  /* 0x0000005900597308 */ /* 0x000fe20000000800 */
[----:B--2---:R-:W-:Y:S01]  /*dd70*/  IMAD.U32 R12, RZ, RZ, UR7 ;  /* 0x00000007ff0c7e24 */ /* 0x004fe2000f8e00ff */
[----:B------:R-:W-:Y:S01]  /*dd80*/  UIADD3 UR7, UR38, -0x1, URZ ;  /* 0xffffffff26077890 */ /* 0x000fe2000fffe03f */
[-C--:B------:R-:W-:Y:S01]  /*dd90*/  FMUL.FTZ R24, R24, R4.reuse ;  /* 0x0000000418187220 */ /* 0x080fe20000410000 */
[-C--:B------:R-:W-:Y:S01]  /*dda0*/  FMUL.FTZ R25, R25, R4.reuse ;  /* 0x0000000419197220 */ /* 0x080fe20000410000 */
[-C--:B------:R-:W-:Y:S01]  /*ddb0*/  FMUL.FTZ R28, R28, R4.reuse ;  /* 0x000000041c1c7220 */ /* 0x080fe20000410000 */
[----:B------:R-:W-:Y:S01]  /*ddc0*/  @!P1 LEA R12, R12, UR37, 0x3 ;  /* 0x000000250c0c9c11 */ /* 0x000fe2000f8e18ff */
[----:B------:R-:W-:Y:S01]  /*ddd0*/  FMUL.FTZ R29, R29, R4 ;  /* 0x000000041d1d7220 */ /* 0x000fe20000410000 */
[----:B------:R-:W-:Y:S01]  /*dde0*/  MUFU.EX2 R92, R92 ;  /* 0x0000005c005c7308 */ /* 0x000fe20000000800 */
[----:B------:R-:W-:Y:S01]  /*ddf0*/  UMOV UR38, UR7 ;  /* 0x0000000700267c82 */ /* 0x000fe20008000000 */
[----:B------:R-:W-:Y:S01]  /*de00*/  UMOV UR7, UR36 ;  /* 0x0000002400077c82 */ /* 0x000fe20008000000 */
[----:B------:R-:W-:-:S02]  /*de10*/  @!P1 VIADD R12, R12, 0x31c60 ;  /* 0x00031c600c0c9836 */ /* 0x000fc40000000000 */
[-C--:B------:R-:W-:Y:S01]  /*de20*/  FMUL.FTZ R32, R32, R4.reuse ;  /* 0x0000000420207220 */ /* 0x080fe20000410000 */
[-C--:B------:R-:W-:Y:S01]  /*de30*/  FMUL.FTZ R33, R33, R4.reuse ;  /* 0x0000000421217220 */ /* 0x080fe20000410000 */
[-C--:B------:R-:W-:Y:S01]  /*de40*/  FMUL.FTZ R36, R36, R4.reuse ;  /* 0x0000000424247220 */ /* 0x080fe20000410000 */
[-C--:B------:R-:W-:Y:S01]  /*de50*/  FMUL.FTZ R37, R37, R4.reuse ;  /* 0x0000000425257220 */ /* 0x080fe20000410000 */
[----:B------:R-:W-:Y:S01]  /*de60*/  @!P1 PRMT R12, RZ, 0x654, R12 ;  /* 0x00000654ff0c9816 */ /* 0x000fe2000000000c */
[----:B------:R-:W-:Y:S01]  /*de70*/  MUFU.EX2 R93, R93 ;  /* 0x0000005d005d7308 */ /* 0x000fe20000000800 */
[-C--:B------:R-:W-:Y:S01]  /*de80*/  FMUL.FTZ R40, R40, R4.reuse ;  /* 0x0000000428287220 */ /* 0x080fe20000410000 */
[-C--:B------:R-:W-:Y:S01]  /*de90*/  FMUL.FTZ R41, R41, R4.reuse ;  /* 0x0000000429297220 */ /* 0x080fe20000410000 */
[----:B------:R2:W-:Y:S01]  /*dea0*/  @!P1 SYNCS.ARRIVE.TRANS64.RED.A1T0 RZ, [R12+URZ], RZ ;  /* 0x000000ff0cff99a7 */ /* 0x0005e2000810043f */
[-C--:B------:R-:W-:Y:S01]  /*deb0*/  FMUL.FTZ R44, R44, R4.reuse ;  /* 0x000000042c2c7220 */ /* 0x080fe20000410000 */
[-C--:B------:R-:W-:Y:S01]  /*dec0*/  FMUL.FTZ R45, R45, R4.reuse ;  /* 0x000000042d2d7220 */ /* 0x080fe20000410000 */
[-C--:B------:R-:W-:Y:S01]  /*ded0*/  FMUL.FTZ R48, R48, R4.reuse ;  /* 0x0000000430307220 */ /* 0x080fe20000410000 */
[-C--:B------:R-:W-:Y:S01]  /*dee0*/  FMUL.FTZ R49, R49, R4.reuse ;  /* 0x0000000431317220 */ /* 0x080fe20000410000 */
[----:B------:R-:W-:Y:S01]  /*def0*/  MUFU.EX2 R86, R86 ;  /* 0x0000005600567308 */ /* 0x000fe20000000800 */
[-C--:B------:R-:W-:Y:S01]  /*df00*/  FMUL.FTZ R52, R52, R4.reuse ;  /* 0x0000000434347220 */ /* 0x080fe20000410000 */
[-C--:B------:R-:W-:Y:S01]  /*df10*/  FMUL.FTZ R53, R53, R4.reuse ;  /* 0x0000000435357220 */ /* 0x080fe20000410000 */
[----:B--2---:R-:W-:Y:S01]  /*df20*/  FFMA.FTZ R12, R4, R3, R6 ;  /* 0x00000003040c7223 */ /* 0x004fe20000010006 */
[-C--:B------:R-:W-:Y:S01]  /*df30*/  FMUL.FTZ R56, R56, R4.reuse ;  /* 0x0000000438387220 */ /* 0x080fe20000410000 */
[-C--:B------:R-:W-:Y:S01]  /*df40*/  FMUL.FTZ R57, R57, R4.reuse ;  /* 0x0000000439397220 */ /* 0x080fe20000410000 */
[----:B------:R-:W-:Y:S01]  /*df50*/  FMUL.FTZ R60, R60, R4 ;  /* 0x000000043c3c7220 */ /* 0x000fe20000410000 */
[C---:B------:R-:W-:Y:S01]  /*df60*/  FADD.FTZ R13, R133.reuse, R12 ;  /* 0x0000000c850d7221 */ /* 0x040fe20000010000 */
[----:B------:R-:W-:Y:S01]  /*df70*/  F2FP.F16.F32.PACK_AB R12, R133, R6 ;  /* 0x00000006850c723e */ /* 0x000fe200000000ff */
[----:B------:R2:W5:Y:S01]  /*df80*/  MUFU.EX2 R3, R98 ;  /* 0x0000006200037308 */ /* 0x0005620000000800 */
[-C--:B------:R-:W-:Y:S01]  /*df90*/  FMUL.FTZ R61, R61, R4.reuse ;  /* 0x000000043d3d7220 */ /* 0x080fe20000410000 */
[----:B------:R-:W-:Y:S01]  /*dfa0*/  FADD.FTZ R13, R132, R13 ;  /* 0x0000000d840d7221 */ /* 0x000fe20000010000 */
[-C--:B------:R-:W-:Y:S01]  /*dfb0*/  FMUL.FTZ R64, R64, R4.reuse ;  /* 0x0000000440407220 */ /* 0x080fe20000410000 */
[-C--:B------:R-:W-:Y:S01]  /*dfc0*/  FMUL.FTZ R65, R65, R4.reuse ;  /* 0x0000000441417220 */ /* 0x080fe20000410000 */
[----:B------:R-:W-:Y:S01]  /*dfd0*/  FMUL.FTZ R68, R68, R4 ;  /* 0x0000000444447220 */ /* 0x000fe20000410000 */
[----:B------:R-:W-:Y:S01]  /*dfe0*/  FADD.FTZ R6, R134, R13 ;  /* 0x0000000d86067221 */ /* 0x000fe20000010000 */
[----:B------:R-:W-:Y:S01]  /*dff0*/  F2FP.F16.F32.PACK_AB R13, R15, R8 ;  /* 0x000000080f0d723e */ /* 0x000fe200000000ff */
[--C-:B------:R-:W-:Y:S01]  /*e000*/  FFMA.FTZ R8, R90, UR4, -R131.reuse ;  /* 0x000000045a087c23 */ /* 0x100fe20008010883 */
[--C-:B--2---:R-:W-:Y:S01]  /*e010*/  FFMA.FTZ R98, R91, UR4, -R131.reuse ;  /* 0x000000045b627c23 */ /* 0x104fe20008010883 */
[----:B------:R-:W-:Y:S01]  /*e020*/  FADD.FTZ R111, R7, R6 ;  /* 0x00000006076f7221 */ /* 0x000fe20000010000 */
[--C-:B------:R-:W-:Y:S01]  /*e030*/  FFMA.FTZ R91, R94, UR4, -R131.reuse ;  /* 0x000000045e5b7c23 */ /* 0x100fe20008010883 */
[----:B------:R1:W2:Y:S01]  /*e040*/  MUFU.EX2 R6, R103 ;  /* 0x0000006700067308 */ /* 0x0002a20000000800 */
[----:B------:R-:W-:Y:S01]  /*e050*/  FFMA.FTZ R94, R82, UR4, -R131 ;  /* 0x00000004525e7c23 */ /* 0x000fe20008010883 */
[----:B------:R-:W-:Y:S01]  /*e060*/  FADD.FTZ R90, R10, R111 ;  /* 0x0000006f0a5a7221 */ /* 0x000fe20000010000 */
[----:B------:R-:W-:Y:S01]  /*e070*/  F2FP.F16.F32.PACK_AB R15, R137, R136 ;  /* 0x00000088890f723e */ /* 0x000fe200000000ff */
[----:B------:R-:W-:Y:S01]  /*e080*/  FMUL.FTZ R69, R69, R4 ;  /* 0x0000000445457220 */ /* 0x000fe20000410000 */
[-C--:B------:R-:W-:Y:S01]  /*e090*/  FMUL.FTZ R26, R26, R77.reuse ;  /* 0x0000004d1a1a7220 */ /* 0x080fe20000410000 */
[----:B------:R-:W-:Y:S01]  /*e0a0*/  FADD.FTZ R111, R11, R90 ;  /* 0x0000005a0b6f7221 */ /* 0x000fe20000010000 */
[----:B------:R-:W-:Y:S01]  /*e0b0*/  FFMA.FTZ R90, R83, UR4, -R131 ;  /* 0x00000004535a7c23 */ /* 0x000fe20008010883 */
[----:B------:R-:W-:Y:S01]  /*e0c0*/  FADD.FTZ R83, R129, R102 ;  /* 0x0000006681537221 */ /* 0x000fe20000010000 */
[----:B------:R3:W2:Y:S01]  /*e0d0*/  MUFU.EX2 R82, R8 ;  /* 0x0000000800527308 */ /* 0x0006a20000000800 */
[----:B------:R-:W-:Y:S01]  /*e0e0*/  FADD.FTZ R132, R20, R111 ;  /* 0x0000006f14847221 */ /* 0x000fe20000010000 */
[----:B------:R5:W-:Y:S01]  /*e0f0*/  STSM.16.M88.4 [R2+0x24300], R12 ;  /* 0x0243000c02007844 */ /* 0x000be20000000200 */
[----:B0-----:R-:W-:Y:S01]  /*e100*/  FADD.FTZ R102, R128, R83 ;  /* 0x0000005380667221 */ /* 0x001fe20000010000 */
[----:B------:R-:W-:Y:S01]  /*e110*/  FFMA.FTZ R83, R75, UR4, -R131 ;  /* 0x000000044b537c23 */ /* 0x000fe20008010883 */
[----:B------:R-:W-:Y:S01]  /*e120*/  FADD.FTZ R111, R21, R132 ;  /* 0x00000084156f7221 */ /* 0x000fe20000010000 */
[----:B------:R-:W-:Y:S01]  /*e130*/  FMUL.FTZ R27, R27, R77 ;  /* 0x0000004d1b1b7220 */ /* 0x000fe20000410000 */
[----:B-1----:R-:W-:Y:S01]  /*e140*/  FADD.FTZ R103, R123, R102 ;  /* 0x000000667b677221 */ /* 0x002fe20000010000 */
[----:B------:R0:W1:Y:S01]  /*e150*/  MUFU.EX2 R75, R98 ;  /* 0x00000062004b7308 */ /* 0x0000620000000800 */
[----:B------:R-:W-:Y:S01]  /*e160*/  FADD.FTZ R132, R120, R111 ;  /* 0x0000006f78847221 */ /* 0x000fe20000010000 */
[----:B---3--:R-:W-:Y:S01]  /*e170*/  F2FP.F16.F32.PACK_AB R8, R10, R7 ;  /* 0x000000070a08723e */ /* 0x008fe200000000ff */
[----:B------:R-:W-:Y:S01]  /*e180*/  FADD.FTZ R103, R122, R103 ;  /* 0x000000677a677221 */ /* 0x000fe20000010000 */
[----:B------:R-:W-:Y:S01]  /*e190*/  F2FP.F16.F32.PACK_AB R10, R20, R11 ;  /* 0x0000000b140a723e */ /* 0x000fe200000000ff */
[----:B------:R-:W-:Y:S01]  /*e1a0*/  FADD.FTZ R111, R121, R132 ;  /* 0x00000084796f7221 */ /* 0x000fe20000010000 */
[----:B------:R-:W-:Y:S01]  /*e1b0*/  F2FP.F16.F32.PACK_AB R11, R129, R135 ;  /* 0x00000087810b723e */ /* 0x000fe200000000ff */
[----:B----4-:R-:W-:Y:S01]  /*e1c0*/  FADD.FTZ R103, R126, R103 ;  /* 0x000000677e677221 */ /* 0x010fe20000010000 */
[----:B------:R3:W-:Y:S01]  /*e1d0*/  MUFU.EX2 R7, R95 ;  /* 0x0000005f00077308 */ /* 0x0007e20000000800 */
[----:B------:R-:W-:Y:S01]  /*e1e0*/  FADD.FTZ R111, R124, R111 ;  /* 0x0000006f7c6f7221 */ /* 0x000fe20000010000 */
[----:B-----5:R-:W-:Y:S01]  /*e1f0*/  F2FP.F16.F32.PACK_AB R12, R120, R21 ;  /* 0x00000015780c723e */ /* 0x020fe200000000ff */
[----:B------:R-:W-:Y:S01]  /*e200*/  FADD.FTZ R103, R18, R103 ;  /* 0x0000006712677221 */ /* 0x000fe20000010000 */
[----:B------:R4:W-:Y:S01]  /*e210*/  STSM.16.M88.4 [R2+0x25b00], R8 ;  /* 0x025b000802007844 */ /* 0x0009e20000000200 */
[----:B------:R-:W-:Y:S01]  /*e220*/  FADD.FTZ R102, R112, R111 ;  /* 0x0000006f70667221 */ /* 0x000fe20000010000 */
[C---:B------:R-:W-:Y:S01]  /*e230*/  F2FP.F16.F32.PACK_AB R112, R113.reuse, R112 ;  /* 0x000000707170723e */ /* 0x040fe200000000ff */
[C---:B------:R-:W-:Y:S01]  /*e240*/  FADD.FTZ R20, R114.reuse, R103 ;  /* 0x0000006772147221 */ /* 0x040fe20000010000 */
[----:B------:R-:W5:Y:S01]  /*e250*/  MUFU.EX2 R91, R91 ;  /* 0x0000005b005b7308 */ /* 0x000f620000000800 */
[----:B------:R-:W-:Y:S01]  /*e260*/  FADD.FTZ R111, R113, R102 ;  /* 0x00000066716f7221 */ /* 0x000fe20000010000 */
[----:B------:R-:W-:Y:S01]  /*e270*/  F2FP.F16.F32.PACK_AB R113, R114, R18 ;  /* 0x000000127271723e */ /* 0x000fe200000000ff */
[----:B------:R-:W-:Y:S01]  /*e280*/  FADD.FTZ R15, R115, R20 ;  /* 0x00000014730f7221 */ /* 0x000fe20000010000 */
[----:B------:R-:W-:Y:S01]  /*e290*/  F2FP.F16.F32.PACK_AB R13, R123, R128 ;  /* 0x000000807b0d723e */ /* 0x000fe200000000ff */
[----:B------:R-:W-:Y:S01]  /*e2a0*/  FADD.FTZ R14, R116, R111 ;  /* 0x0000006f740e7221 */ /* 0x000fe20000010000 */
[C---:B------:R-:W-:Y:S01]  /*e2b0*/  F2FP.F16.F32.PACK_AB R114, R117.reuse, R116 ;  /* 0x000000747572723e */ /* 0x040fe200000000ff */
[----:B------:R-:W-:Y:S01]  /*e2c0*/  FADD.FTZ R20, R118, R15 ;  /* 0x0000000f76147221 */ /* 0x000fe20000010000 */
[----:B------:R-:W-:Y:S01]  /*e2d0*/  MUFU.EX2 R94, R94 ;  /* 0x0000005e005e7308 */ /* 0x000fe20000000800 */
[----:B------:R-:W-:Y:S01]  /*e2e0*/  FADD.FTZ R21, R117, R14 ;  /* 0x0000000e75157221 */ /* 0x000fe20000010000 */
[----:B------:R-:W-:Y:S01]  /*e2f0*/  F2FP.F16.F32.PACK_AB R14, R124, R121 ;  /* 0x000000797c0e723e */ /* 0x000fe200000000ff */
[----:B------:R-:W-:Y:S01]  /*e300*/  FMUL.FTZ R30, R30, R77 ;  /* 0x0000004d1e1e7220 */ /* 0x000fe20000410000 */
[----:B------:R-:W-:Y:S01]  /*e310*/  F2FP.F16.F32.PACK_AB R15, R126, R122 ;  /* 0x0000007a7e0f723e */ /* 0x000fe200000000ff */
[----:B0-----:R-:W-:Y:S01]  /*e320*/  FADD.FTZ R98, R104, R21 ;  /* 0x0000001568627221 */ /* 0x001fe20000010000 */
[----:B------:R-:W-:Y:S01]  /*e330*/  FADD.FTZ R21, R17, R20 ;  /* 0x0000001411157221 */ /* 0x000fe20000010000 */
[C---:B------:R-:W-:Y:S01]  /*e340*/  F2FP.F16.F32.PACK_AB R104, R105.reuse, R104 ;  /* 0x000000686968723e */ /* 0x040fe200000000ff */
[----:B------:R-:W0:Y:S01]  /*e350*/  MUFU.EX2 R80, R80 ;  /* 0x0000005000507308 */ /* 0x000e220000000800 */
[----:B---3--:R-:W-:Y:S01]  /*e360*/  FADD.FTZ R95, R105, R98 ;  /* 0x00000062695f7221 */ /* 0x008fe20000010000 */
[----:B------:R-:W-:Y:S01]  /*e370*/  FADD.FTZ R20, R106, R21 ;  /* 0x000000156a147221 */ /* 0x000fe20000010000 */
[----:B------:R3:W-:Y:S01]  /*e380*/  STSM.16.M88.4 [R2+0x27300], R12 ;  /* 0x0273000c02007844 */ /* 0x0007e20000000200 */
[----:B------:R-:W-:Y:S01]  /*e390*/  F2FP.F16.F32.PACK_AB R115, R118, R115 ;  /* 0x000000737673723e */ /* 0x000fe200000000ff */
[----:B------:R-:W-:Y:S01]  /*e3a0*/  FADD.FTZ R98, R108, R95 ;  /* 0x0000005f6c627221 */ /* 0x000fe20000010000 */
[----:B------:R-:W-:Y:S01]  /*e3b0*/  FADD.FTZ R95, R107, R20 ;  /* 0x000000146b5f7221 */ /* 0x000fe20000010000 */
[----:B------:R-:W-:Y:S01]  /*e3c0*/  F2FP.F16.F32.PACK_AB R105, R106, R17 ;  /* 0x000000116a69723e */ /* 0x000fe200000000ff */
[----:B------:R0:W-:Y:S01]  /*e3d0*/  MUFU.EX2 R21, R90 ;  /* 0x0000005a00157308 */ /* 0x0001e20000000800 */
[C---:B------:R-:W-:Y:S01]  /*e3e0*/  FADD.FTZ R103, R109.reuse, R98 ;  /* 0x000000626d677221 */ /* 0x040fe20000010000 */
[----:B------:R-:W-:Y:S01]  /*e3f0*/  FADD.FTZ R18, R110, R95 ;  /* 0x0000005f6e127221 */ /* 0x000fe20000010000 */
[----:B------:R-:W-:Y:S01]  /*e400*/  F2FP.F16.F32.PACK_AB R106, R109, R108 ;  /* 0x0000006c6d6a723e */ /* 0x000fe200000000ff */
[----:B------:R0:W-:Y:S01]  /*e410*/  STSM.16.M88.4 [R2+0x28b00], R112 ;  /* 0x028b007002007844 */ /* 0x0001e20000000200 */
[----:B------:R-:W-:Y:S01]  /*e420*/  FADD.FTZ R20, R96, R103 ;  /* 0x0000006760147221 */ /* 0x000fe20000010000 */
[----:B------:R-:W-:Y:S01]  /*e430*/  FADD.FTZ R95, R3, R18 ;  /* 0x00000012035f7221 */ /* 0x000fe20000010000 */
[C---:B------:R-:W-:Y:S01]  /*e440*/  F2FP.F16.F32.PACK_AB R96, R97.reuse, R96 ;  /* 0x000000606160723e */ /* 0x040fe200000000ff */
[----:B------:R-:W-:Y:S01]  /*e450*/  MUFU.EX2 R87, R87 ;  /* 0x0000005700577308 */ /* 0x000fe20000000800 */
[----:B------:R-:W-:Y:S01]  /*e460*/  FADD.FTZ R103, R97, R20 ;  /* 0x0000001461677221 */ /* 0x000fe20000010000 */
[C---:B------:R-:W-:Y:S01]  /*e470*/  FADD.FTZ R18, R0.reuse, R95 ;  /* 0x0000005f00127221 */ /* 0x040fe20000010000 */
[----:B------:R-:W-:Y:S01]  /*e480*/  F2FP.F16.F32.PACK_AB R97, R0, R3 ;  /* 0x000000030061723e */ /* 0x000fe200000000ff */
[----:B------:R-:W-:Y:S01]  /*e490*/  FMUL.FTZ R31, R31, R77 ;  /* 0x0000004d1f1f7220 */ /* 0x000fe20000410000 */
[----:B------:R-:W-:Y:S01]  /*e4a0*/  FADD.FTZ R20, R100, R103 ;  /* 0x0000006764147221 */ /* 0x000fe20000010000 */
[----:B------:R-:W-:Y:S01]  /*e4b0*/  FADD.FTZ R95, R99, R18 ;  /* 0x00000012635f7221 */ /* 0x000fe20000010000 */
[C---:B--2---:R-:W-:Y:S01]  /*e4c0*/  F2FP.F16.F32.PACK_AB R99, R6.reuse, R99 ;  /* 0x000000630663723e */ /* 0x044fe200000000ff */
[----:B------:R-:W2:Y:S01]  /*e4d0*/  MUFU.EX2 R81, R81 ;  /* 0x0000005100517308 */ /* 0x000ea20000000800 */
[C---:B----4-:R-:W-:Y:S01]  /*e4e0*/  FADD.FTZ R9, R101.reuse, R20 ;  /* 0x0000001465097221 */ /* 0x050fe20000010000 */
[----:B------:R-:W-:Y:S01]  /*e4f0*/  FADD.FTZ R95, R6, R95 ;  /* 0x0000005f065f7221 */ /* 0x000fe20000010000 */
[----:B------:R-:W-:Y:S01]  /*e500*/  F2FP.F16.F32.PACK_AB R107, R110, R107 ;  /* 0x0000006b6e6b723e */ /* 0x000fe200000000ff */
[----:B------:R-:W-:Y:S01]  /*e510*/  FMUL.FTZ R34, R34, R77 ;  /* 0x0000004d22227220 */ /* 0x000fe20000410000 */
[----:B------:R-:W-:Y:S01]  /*e520*/  FADD.FTZ R8, R88, R9 ;  /* 0x0000000958087221 */ /* 0x000fe20000010000 */
[----:B------:R-:W-:Y:S01]  /*e530*/  FADD.FTZ R10, R82, R95 ;  /* 0x0000005f520a7221 */ /* 0x000fe20000010000 */
[----:B------:R-:W-:Y:S01]  /*e540*/  F2FP.F16.F32.PACK_AB R98, R101, R100 ;  /* 0x000000646562723e */ /* 0x000fe200000000ff */
[----:B------:R-:W4:Y:S01]  /*e550*/  MUFU.EX2 R84, R84 ;  /* 0x0000005400547308 */ /* 0x000f220000000800 */
[----:B------:R-:W-:Y:S01]  /*e560*/  FADD.FTZ R9, R89, R8 ;  /* 0x0000000859097221 */ /* 0x000fe20000010000 */
[----:B-1----:R-:W-:Y:S01]  /*e570*/  FADD.FTZ R10, R75, R10 ;  /* 0x0000000a4b0a7221 */ /* 0x002fe20000010000 */
[----:B------:R-:W-:Y:S01]  /*e580*/  F2FP.F16.F32.PACK_AB R88, R89, R88 ;  /* 0x000000585958723e */ /* 0x000fe200000000ff */
[----:B------:R1:W-:Y:S01]  /*e590*/  STSM.16.M88.4 [R2+0x2a300], R104 ;  /* 0x02a3006802007844 */ /* 0x0003e20000000200 */
[----:B------:R-:W-:Y:S01]  /*e5a0*/  FADD.FTZ R0, R92, R9 ;  /* 0x000000095c007221 */ /* 0x000fe20000010000 */
[----:B-----5:R-:W-:Y:S01]  /*e5b0*/  FADD.FTZ R10, R91, R10 ;  /* 0x0000000a5b0a7221 */ /* 0x020fe20000010000 */
[----:B------:R-:W-:Y:S01]  /*e5c0*/  F2FP.F16.F32.PACK_AB R89, R75, R82 ;  /* 0x000000524b59723e */ /* 0x000fe200000000ff */
[----:B------:R-:W5:Y:S01]  /*e5d0*/  MUFU.EX2 R85, R85 ;  /* 0x0000005500557308 */ /* 0x000f620000000800 */
[----:B------:R-:W-:Y:S01]  /*e5e0*/  FADD.FTZ R3, R93, R0 ;  /* 0x000000005d037221 */ /* 0x000fe20000010000 */
[----:B------:R-:W-:Y:S01]  /*e5f0*/  FADD.FTZ R9, R7, R10 ;  /* 0x0000000a07097221 */ /* 0x000fe20000010000 */
[----:B0-----:R-:W-:Y:S01]  /*e600*/  F2FP.F16.F32.PACK_AB R90, R93, R92 ;  /* 0x0000005c5d5a723e */ /* 0x001fe200000000ff */
[----:B------:R1:W-:Y:S01]  /*e610*/  STSM.16.M88.4 [R2+0x2bb00], R96 ;  /* 0x02bb006002007844 */ /* 0x0003e20000000200 */
[----:B------:R-:W-:Y:S01]  /*e620*/  FADD.FTZ R0, R80, R3 ;  /* 0x0000000350007221 */ /* 0x000fe20000010000 */
[----:B------:R-:W-:Y:S01]  /*e630*/  FADD.FTZ R6, R94, R9 ;  /* 0x000000095e067221 */ /* 0x000fe20000010000 */
[----:B------:R-:W-:Y:S01]  /*e640*/  F2FP.F16.F32.PACK_AB R91, R7, R91 ;  /* 0x0000005b075b723e */ /* 0x000fe200000000ff */
[----:B------:R-:W0:Y:S01]  /*e650*/  MUFU.EX2 R11, R130 ;  /* 0x00000082000b7308 */ /* 0x000e220000000800 */
[----:B--2---:R-:W-:Y:S01]  /*e660*/  FADD.FTZ R3, R81, R0 ;  /* 0x0000000051037221 */ /* 0x004fe20000010000 */
[----:B------:R-:W-:Y:S01]  /*e670*/  FADD.FTZ R9, R21, R6 ;  /* 0x0000000615097221 */ /* 0x000fe20000010000 */
[----:B------:R-:W-:Y:S01]  /*e680*/  F2FP.F16.F32.PACK_AB R80, R81, R80 ;  /* 0x000000505150723e */ /* 0x000fe200000000ff */
[----:B------:R1:W-:Y:S01]  /*e690*/  STSM.16.M88.4 [R2+0x2d300], R88 ;  /* 0x02d3005802007844 */ /* 0x0003e20000000200 */
[----:B------:R-:W-:Y:S01]  /*e6a0*/  F2FP.F16.F32.PACK_AB R81, R21, R94 ;  /* 0x0000005e1551723e */ /* 0x000fe200000000ff */
[----:B------:R-:W-:Y:S01]  /*e6b0*/  FADD.FTZ R6, R86, R9 ;  /* 0x0000000956067221 */ /* 0x000fe20000010000 */
[----:B----4-:R-:W-:Y:S01]  /*e6c0*/  FADD.FTZ R0, R84, R3 ;  /* 0x0000000354007221 */ /* 0x010fe20000010000 */
[----:B---3--:R2:W3:Y:S01]  /*e6d0*/  MUFU.EX2 R12, R83 ;  /* 0x00000053000c7308 */ /* 0x0084e20000000800 */
[----:B-----5:R-:W-:Y:S01]  /*e6e0*/  F2FP.F16.F32.PACK_AB R82, R85, R84 ;  /* 0x000000545552723e */ /* 0x020fe200000000ff */
[----:B------:R-:W-:Y:S01]  /*e6f0*/  FADD.FTZ R6, R87, R6 ;  /* 0x0000000657067221 */ /* 0x000fe20000010000 */
[----:B------:R-:W-:Y:S01]  /*e700*/  FADD.FTZ R0, R85, R0 ;  /* 0x0000000055007221 */ /* 0x000fe20000010000 */
[-C--:B------:R-:W-:Y:S01]  /*e710*/  FMUL.FTZ R35, R35, R77.reuse ;  /* 0x0000004d23237220 */ /* 0x080fe20000410000 */
[-C--:B------:R-:W-:Y:S01]  /*e720*/  FMUL.FTZ R38, R38, R77.reuse ;  /* 0x0000004d26267220 */ /* 0x080fe20000410000 */
[-C--:B------:R-:W-:Y:S01]  /*e730*/  FMUL.FTZ R39, R39, R77.reuse ;  /* 0x0000004d27277220 */ /* 0x080fe20000410000 */
[-C--:B------:R-:W-:Y:S01]  /*e740*/  FMUL.FTZ R42, R42, R77.reuse ;  /* 0x0000004d2a2a7220 */ /* 0x080fe20000410000 */
[----:B------:R-:W4:Y:S01]  /*e750*/  MUFU.EX2 R125, R125 ;  /* 0x0000007d007d7308 */ /* 0x000f220000000800 */
[----:B0-----:R-:W-:Y:S01]  /*e760*/  FADD.FTZ R6, R11, R6 ;  /* 0x000000060b067221 */ /* 0x001fe20000010000 */
[----:B--2---:R-:W-:Y:S01]  /*e770*/  F2FP.F16.F32.PACK_AB R83, R87, R86 ;  /* 0x000000565753723e */ /* 0x004fe200000000ff */
[-C--:B------:R-:W-:Y:S01]  /*e780*/  FMUL.FTZ R43, R43, R77.reuse ;  /* 0x0000004d2b2b7220 */ /* 0x080fe20000410000 */
[-C--:B------:R-:W-:Y:S01]  /*e790*/  FMUL.FTZ R46, R46, R77.reuse ;  /* 0x0000004d2e2e7220 */ /* 0x080fe20000410000 */
[-C--:B------:R-:W-:Y:S01]  /*e7a0*/  FMUL.FTZ R47, R47, R77.reuse ;  /* 0x0000004d2f2f7220 */ /* 0x080fe20000410000 */
[----:B------:R-:W-:Y:S01]  /*e7b0*/  FMUL.FTZ R50, R50, R77 ;  /* 0x0000004d32327220 */ /* 0x000fe20000410000 */
[----:B------:R1:W-:Y:S01]  /*e7c0*/  STSM.16.M88.4 [R2+0x2eb00], R80 ;  /* 0x02eb005002007844 */ /* 0x0003e20000000200 */
[----:B------:R-:W0:Y:S01]  /*e7d0*/  MUFU.EX2 R73, R73 ;  /* 0x0000004900497308 */ /* 0x000e220000000800 */
[C---:B---3--:R-:W-:Y:S01]  /*e7e0*/  F2FP.F16.F32.PACK_AB R9, R12.reuse, R11 ;  /* 0x0000000b0c09723e */ /* 0x048fe200000000ff */
[----:B------:R-:W-:Y:S01]  /*e7f0*/  FADD.FTZ R6, R12, R6 ;  /* 0x000000060c067221 */ /* 0x000fe20000010000 */
        /* <DEDUP_REMOVED lines=12> */
[----:B------:R-:W-:Y:S01]  /*e8c0*/  FMUL.FTZ R71, R71, R77 ;  /* 0x0000004d47477220 */ /* 0x000fe20000410000 */
[----:B------:R-:W3:Y:S01]  /*e8d0*/  MUFU.EX2 R13, R78 ;  /* 0x0000004e000d7308 */ /* 0x000ee20000000800 */
[C---:B0-----:R-:W-:Y:S01]  /*e8e0*/  F2FP.F16.F32.PACK_AB R8, R73.reuse, R125 ;  /* 0x0000007d4908723e */ /* 0x041fe200000000ff */
[----:B------:R-:W-:Y:S01]  /*e8f0*/  FADD.FTZ R3, R73, R0 ;  /* 0x0000000049037221 */ /* 0x000fe20000010000 */
[----:B------:R-:W-:-:S05]  /*e900*/  IMAD.MOV.U32 R4, RZ, RZ, R74 ;  /* 0x000000ffff047224 */ /* 0x000fca00078e004a */
[----:B------:R-:W0:Y:S01]  /*e910*/  MUFU.EX2 R79, R79 ;  /* 0x0000004f004f7308 */ /* 0x000e220000000800 */
[----:B--2---:R-:W-:Y:S01]  /*e920*/  F2FP.F16.F32.PACK_AB R10, R5, R76 ;  /* 0x0000004c050a723e */ /* 0x004fe200000000ff */
[----:B------:R-:W-:-:S04]  /*e930*/  FADD.FTZ R76, R76, R3 ;  /* 0x000000034c4c7221 */ /* 0x000fc80000010000 */
[----:B------:R-:W-:Y:S01]  /*e940*/  FADD.FTZ R3, R5, R76 ;  /* 0x0000004c05037221 */ /* 0x000fe20000010000 */
[----:B------:R-:W-:Y:S02]  /*e950*/  IMAD.MOV.U32 R5, RZ, RZ, R72 ;  /* 0x000000ffff057224 */ /* 0x000fe400078e0048 */
[----:B---3--:R-:W-:Y:S01]  /*e960*/  FADD.FTZ R6, R13, R6 ;  /* 0x000000060d067221 */ /* 0x008fe20000010000 */
        /* <DEDUP_REMOVED lines=11> */
.L_x_12009:
[----:B------:R-:W-:Y:S06]  /*ea20*/  BAR.ARV 0x8, 0x200 ;  /* 0x0208000000007b1d */ /* 0x000fec0000002000 */
[----:B------:R-:W-:Y:S05]  /*ea30*/  @!P0 BRA `(.L_x_12019) ;  /* 0x0000000000048947 */ /* 0x000fea0003800000 */
[----:B------:R-:W-:Y:S01]  /*ea40*/  BPT.TRAP 0x1 ;  /* 0x000000040000795c */ /* 0x000fe20000300000 */
.L_x_12019:
[----:B------:R-:W-:Y:S01]  /*ea50*/  ULEA UR6, UR36, UR37, 0x3 ;  /* 0x0000002524067291 */ /* 0x000fe2000f8e183f */
[----:B------:R-:W-:-:S05]  /*ea60*/  IMAD.U32 R4, RZ, RZ, UR60 ;  /* 0x0000003cff047e24 */ /* 0x000fca000f8e00ff */
[----:B------:R-:W-:-:S04]  /*ea70*/  SHF.L.U32 R4, R4, 0x1f, RZ ;  /* 0x0000001f04047819 */ /* 0x000fc800000006ff */
[----:B------:R2:W3:Y:S01]  /*ea80*/  SYNCS.PHASECHK.TRANS64.TRYWAIT P2, [UR6+0x31c50], R4 ;  /* 0x031c5004ff0075a7 */ /* 0x0004e20008040146 */
[----:B------:R-:W-:Y:S05]  /*ea90*/  @!P0 BRA `(.L_x_12020) ;  /* 0x0000000000048947 */ /* 0x000fea0003800000 */
[----:B------:R-:W-:Y:S01]  /*eaa0*/  BPT.TRAP 0x1 ;  /* 0x000000040000795c */ /* 0x000fe20000300000 */
.L_x_12020:
[----:B---3--:R-:W-:Y:S05]  /*eab0*/  @P2 BRA `(.L_x_12021) ;  /* 0x0000000000082947 */ /* 0x008fea0003800000 */
[----:B------:R-:W3:Y:S02]  /*eac0*/  SYNCS.PHASECHK.TRANS64.TRYWAIT P0, [UR6+0x31c50], R4 ;  /* 0x031c5004ff0075a7 */ /* 0x000ee40008000146 */
[----:B---3--:R-:W-:Y:S05]  /*ead0*/  @!P0 BRA `(.L_x_12022) ;  /* 0x0000008c00bc8947 */ /* 0x008fea0003800000 */
.L_x_12021:
[----:B------:R-:W-:Y:S01]  /*eae0*/  UIADD3 UR37, UR37, 0x200, URZ ;  /* 0x0000020025257890 */ /* 0x000fe2000fffe03f */
[----:B------:R-:W-:Y:S01]  /*eaf0*/  WARPGROUP.ARRIVE ;  /* 0x00000000000079c5 */ /* 0x000fe20000000000 */
[----:B------:R-:W-:Y:S01]  /*eb00*/  ULOP3.LUT UR61, UR61, 0x10000, URZ, 0xfc, !UPT ;  /* 0x000100003d3d7892 */ /* 0x000fe2000f8efc3f */
[----:B--23--:R-:W2:Y:S01]  /*eb10*/  SHFL.BFLY PT, R4, R3, 0x2, 0x1f ;  /* 0x0c401f0003047f89 */ /* 0x00cea200000e0000 */
[----:B------:R-:W-:Y:S01]  /*eb20*/  USHF.R.U32.HI UR37, URZ, 0x4, UR37 ;  /* 0x000000043f257899 */ /* 0x000fe20008011625 */
[----:B01----:R-:W-:Y:S01]  /*eb30*/  IMAD.MOV.U32 R9, RZ, RZ, RZ ;  /* 0x000000ffff097224 */ /* 0x003fe200078e00ff */
[----:B------:R-:W-:Y:S01]  /*eb40*/  UMOV UR9, 0xc0000010 ;  /* 0xc000001000097882 */ /* 0x000fe20000000000 */
[----:B------:R-:W-:Y:S01]  /*eb50*/  UMOV UR11, 0x80000020 ;  /* 0x80000020000b7882 */ /* 0x000fe20000000000 */
[----:B------:R-:W-:Y:S01]  /*eb60*/  ULOP3.LUT UR37, UR37, 0x3fff, URZ, 0xc0, !UPT ;  /* 0x00003fff25257892 */ /* 0x000fe2000f8ec03f */
[----:B------:R-:W0:Y:S01]  /*eb70*/  SHFL.BFLY PT, R5, R0, 0x2, 0x1f ;  /* 0x0c401f0000057f89 */ /* 0x000e2200000e0000 */
        /* <DEDUP_REMOVED lines=10> */
[----:B--2---:R-:W-:Y:S01]  /*ec20*/  FADD.FTZ R4, R4, R3 ;  /* 0x0000000304047221 */ /* 0x004fe20000010000 */
[----:B------:R-:W-:Y:S01]  /*ec30*/  UIADD3 UR10, UR5, 0x40, URZ ;  /* 0x00000040050a7890 */ /* 0x000fe2000fffe03f */
[----:B------:R-:W-:Y:S01]  /*ec40*/  IMAD.MOV.U32 R3, RZ, RZ, -0x800000 ;  /* 0xff800000ff037424 */ /* 0x000fe200078e00ff */
[----:B------:R-:W-:Y:S01]  /*ec50*/  UMOV UR9, 0xc0000010 ;  /* 0xc000001000097882 */ /* 0x000fe20000000000 */
[----:B------:R-:W-:Y:S01]  /*ec60*/  UMOV UR11, 0x80000020 ;  /* 0x80000020000b7882 */ /* 0x000fe20000000000 */
[----:B0-----:R-:W-:Y:S01]  /*ec70*/  FADD.FTZ R6, R5, R0 ;  /* 0x0000000005067221 */ /* 0x001fe20000010000 */
[----:B------:R-:W-:Y:S01]  /*ec80*/  IMAD.MOV.U32 R0, RZ, RZ, -0x800000 ;  /* 0xff800000ff007424 */ /* 0x000fe200078e00ff */
[----:B------:R-:W0:Y:S01]  /*ec90*/  SHFL.BFLY PT, R5, R4, 0x1, 0x1f ;  /* 0x0c201f0004057f89 */ /* 0x000e2200000e0000 */
[----:B------:R-:W-:Y:S01]  /*eca0*/  IMAD.U32 R152, RZ, RZ, UR7 ;  /* 0x00000007ff987e24 */ /* 0x000fe2000f8e00ff */
[----:B------:R-:W-:-:S02]  /*ecb0*/  USEL UR36, UR36, URZ, UP0 ;  /* 0x0000003f24247287 */ /* 0x000fc40008000000 */
[----:B------:R-:W1:Y:S01]  /*ecc0*/  SHFL.BFLY PT, R7, R6, 0x1, 0x1f ;  /* 0x0c201f0006077f89 */ /* 0x000e6200000e0000 */
[----:B0-----:R-:W-:Y:S01]  /*ecd0*/  FADD.FTZ R11, R4, R5 ;  /* 0x00000005040b7221 */ /* 0x001fe20000010000 */
[----:B------:R-:W-:Y:S02]  /*ece0*/  IMAD.U32 R4, RZ, RZ, UR6 ;  /* 0x00000006ff047e24 */ /* 0x000fe4000f8e00ff */
[----:B------:R-:W-:Y:S02]  /*ecf0*/  IMAD.MOV.U32 R5, RZ, RZ, RZ ;  /* 0x000000ffff057224 */ /* 0x000fe400078e00ff */
[----:B-1----:R-:W-:Y:S01]  /*ed00*/  FADD.FTZ R12, R6, R7 ;  /* 0x00000007060c7221 */ /* 0x002fe20000010000 */
[----:B------:R-:W-:Y:S01]  /*ed10*/  FSETP.NE.FTZ.AND P0, PT, R11, RZ, PT ;  /* 0x000000ff0b00720b */ /* 0x000fe20003f15000 */
[----:B------:R-:W-:Y:S02]  /*ed20*/  @!P1 VIADD R4, R4, 0x31c60 ;  /* 0x00031c6004049836 */ /* 0x000fe40000000000 */
[----:B------:R-:W-:Y:S01]  /*ed30*/  IMAD.U32 R7, RZ, RZ, UR4 ;  /* 0x00000004ff077e24 */ /* 0x000fe2000f8e00ff */
[----:B------:R-:W-:Y:S01]  /*ed40*/  FSETP.NE.FTZ.AND P2, PT, R12, RZ, PT ;  /* 0x000000ff0c00720b */ /* 0x000fe20003f55000 */
[----:B------:R-:W-:Y:S01]  /*ed50*/  IMAD.U32 R6, RZ, RZ, UR4 ;  /* 0x00000004ff067e24 */ /* 0x000fe2000f8e00ff */
[----:B------:R-:W-:Y:S01]  /*ed60*/  @!P1 PRMT R4, RZ, 0x654, R4 ;  /* 0x00000654ff049816 */ /* 0x000fe20000000004 */
[----:B------:R-:W-:-:S04]  /*ed70*/  USEL UR4, URZ, 0x1, UP0 ;  /* 0x000000013f047887 */ /* 0x000fc80008000000 */
[----:B------:R-:W-:Y:S02]  /*ed80*/  ULOP3.LUT UR60, UR60, UR4, URZ, 0x3c, !UPT ;  /* 0x000000043c3c7292 */ /* 0x000fe4000f8e3c3f */
[----:B------:R-:W0:Y:S01]  /*ed90*/  @P0 MUFU.LG2 R8, R11 ;  /* 0x0000000b00080308 */ /* 0x000e220000000c00 */
[----:B------:R-:W-:-:S03]  /*eda0*/  @P0 FMUL.FTZ R7, R7, 0.69314718246459960938 ;  /* 0x3f31721807070820 */ /* 0x000fc60000410000 */
[----:B------:R-:W-:-:S04]  /*edb0*/  @P2 FMUL.FTZ R6, R6, 0.69314718246459960938 ;  /* 0x3f31721806062820 */ /* 0x000fc80000410000 */
[----:B------:R-:W1:Y:S08]  /*edc0*/  @P2 MUFU.LG2 R10, R12 ;  /* 0x0000000c000a2308 */ /* 0x000e700000000c00 */
[----:B------:R1:W2:Y:S01]  /*edd0*/  @P0 MUFU.RCP R5, R11 ;  /* 0x0000000b00050308 */ /* 0x0002a20000001000 */
[----:B0-----:R-:W-:-:S04]  /*ede0*/  @P0 FMUL.FTZ R8, R8, 0.69314718246459960938 ;  /* 0x3f31721808080820 */ /* 0x001fc80000410000 */
[----:B------:R-:W-:Y:S01]  /*edf0*/  @P0 FFMA.FTZ R3, R7, R74, R8 ;  /* 0x0000004a07030223 */ /* 0x000fe20000010008 */
[----:B------:R-:W-:Y:S02]  /*ee00*/  PLOP3.LUT P0, PT, PT, PT, PT, 0x8, 0x0 ;  /* 0x000000000000781c */ /* 0x000fe40003f0e170 */
[----:B------:R2:W0:Y:S01]  /*ee10*/  @P2 MUFU.RCP R9, R12 ;  /* 0x0000000c00092308 */ /* 0x0004220000001000 */
        /* <DEDUP_REMOVED lines=56> */
[-C--:B--2---:R-:W-:Y:S01]  /*f1a0*/  FMUL.FTZ R12, R24, R5.reuse ;  /* 0x00000005180c7220 */ /* 0x084fe20000410000 */
[----:B------:R-:W-:Y:S01]  /*f1b0*/  FMUL.FTZ R77, R25, R5 ;  /* 0x00000005194d7220 */ /* 0x000fe20000410000 */
[----:B0-----:R-:W-:Y:S01]  /*f1c0*/  FMUL.FTZ R20, R27, R9 ;  /* 0x000000091b147220 */ /* 0x001fe20000410000 */
        /* <DEDUP_REMOVED lines=45> */
.L_x_11992:
[----:B------:R-:W0:Y:S08]  /*f4a0*/  S2UR UR4, SR_CgaCtaId ;  /* 0x00000000000479c3 */ /* 0x000e300000008800 */
[----:B------:R-:W-:Y:S06]  /*f4b0*/  BAR.SYNC.DEFER_BLOCKING 0x5, 0x200 ;  /* 0x0148000000007b1d */ /* 0x000fec0000010000 */
[----:B------:R-:W-:Y:S01]  /*f4c0*/  UMOV UR37, 0x400 ;  /* 0x0000040000257882 */ /* 0x000fe20000000000 */
[----:B------:R-:W-:Y:S01]  /*f4d0*/  BSSY B0, `(.L_x_12023) ;  /* 0x00001d9000007945 */ /* 0x000fe20003800000 */
[----:B0-----:R-:W-:-:S09]  /*f4e0*/  ULEA UR37, UR4, UR37, 0x18 ;  /* 0x0000002504257291 */ /* 0x001fd2000f8ec03f */
[----:B------:R-:W0:Y:S02]  /*f4f0*/  LDS.128 R28, [UR37+0x31cd0] ;  /* 0x031cd025ff1c7984 */ /* 0x000e240008000c00 */
[----:B0-----:R-:W-:Y:S02]  /*f500*/  R2UR UR5, R29 ;  /* 0x000000001d0572ca */ /* 0x001fe400000e0000 */
[----:B------:R-:W-:Y:S01]  /*f510*/  R2UR UR6, R30 ;  /* 0x000000001e0672ca */ /* 0x000fe200000e0000 */
[----:B------:R-:W-:Y:S06]  /*f520*/  BAR.ARV 0x4, 0x200 ;  /* 0x0108000000007b1d */ /* 0x000fec0000002000 */
[----:B------:R-:W-:Y:S08]  /*f530*/  @P0 BRA `(.L_x_12024) ;  /* 0x0000001000840947 */ /* 0x000ff00003800000 */
[----:B------:R-:W0:Y:S08]  /*f540*/  S2UR UR4, SR_SWINHI ;  /* 0x00000000000479c3 */ /* 0x000e300000002f00 */
[----:B------:R-:W-:Y:S01]  /*f550*/  BAR.SYNC.DEFER_BLOCKING 0x1, 0x180 ;  /* 0x0046000000007b1d */ /* 0x000fe20000010000 */
[----:B------:R-:W-:Y:S02]  /*f560*/  F2FP.F16.F32.PACK_AB R6, R7, R6 ;  /* 0x000000060706723e */ /* 0x000fe400000000ff */
[----:B------:R-:W-:-:S02]  /*f570*/  F2FP.F16.F32.PACK_AB R7, R14, R73 ;  /* 0x000000490e07723e */ /* 0x000fc400000000ff */
[----:B------:R-:W-:Y:S01]  /*f580*/  F2FP.F16.F32.PACK_AB R24, R57, R24 ;  /* 0x000000183918723e */ /* 0x000fe200000000ff */
[----:B------:R-:W-:Y:S01]  /*f590*/  ULDC.64 UR10, c[0x0][0x208] ;  /* 0x00008200000a7ab9 */ /* 0x000fe20000000a00 */
[----:B------:R-:W-:Y:S02]  /*f5a0*/  F2FP.F16.F32.PACK_AB R25, R25, R58 ;  /* 0x0000003a1919723e */ /* 0x000fe400000000ff */
[----:B------:R-:W-:Y:S02]  /*f5b0*/  F2FP.F16.F32.PACK_AB R27, R27, R62 ;  /* 0x0000003e1b1b723e */ /* 0x000fe400000000ff */
[----:B------:R-:W-:Y:S02]  /*f5c0*/  R2UR UR7, R145 ;  /* 0x00000000910772ca */ /* 0x000fe400000e0000 */
[----:B------:R-:W-:Y:S02]  /*f5d0*/  R2UR UR13, R149 ;  /* 0x00000000950d72ca */ /* 0x000fe400000e0000 */
[----:B------:R-:W-:Y:S01]  /*f5e0*/  R2UR UR12, R19 ;  /* 0x00000000130c72ca */ /* 0x000fe200000e0000 */
[----:B------:R-:W-:Y:S01]  /*f5f0*/  UMOV UR8, UR37 ;  /* 0x0000002500087c82 */ /* 0x000fe20008000000 */
[----:B0-----:R-:W-:Y:S01]  /*f600*/  UMOV UR9, UR4 ;  /* 0x0000000400097c82 */ /* 0x001fe20008000000 */
[----:B------:R-:W-:-:S02]  /*f610*/  IMAD.U32 R16, RZ, RZ, UR8 ;  /* 0x00000008ff107e24 */ /* 0x000fc4000f8e00ff */
[----:B------:R-:W-:Y:S01]  /*f620*/  IMAD.U32 R17, RZ, RZ, UR9 ;  /* 0x00000009ff117e24 */ /* 0x000fe2000f8e00ff */
[----:B------:R-:W-:Y:S02]  /*f630*/  ULDC.64 UR8, c[0x0][0xc00] ;  /* 0x0003000000087ab9 */ /* 0x000fe40000000a00 */
[----:B------:R-:W-:Y:S01]  /*f640*/  UISETP.NE.U32.AND UP0, UPT, UR8, URZ, UPT ;  /* 0x0000003f0800728c */ /* 0x000fe2000bf05070 */
[----:B------:R-:W-:-:S03]  /*f650*/  IMAD.WIDE R4, R156, 0x2, R16 ;  /* 0x000000029c047825 */ /* 0x000fc600078e0210 */
[----:B------:R-:W-:Y:S01]  /*f660*/  UISETP.NE.AND.EX UP0, UPT, UR9, URZ, UPT, UP0 ;  /* 0x0000003f0900728c */ /* 0x000fe2000bf05300 */
[C---:B------:R-:W-:Y:S02]  /*f670*/  IADD3 R13, P0, R4.reuse, 0x6020, RZ ;  /* 0x00006020040d7810 */ /* 0x040fe40007f1e0ff */
[----:B------:R-:W-:Y:S01]  /*f680*/  ULDC.64 UR8, c[0x0][0xc00] ;  /* 0x0003000000087ab9 */ /* 0x000fe20000000a00 */
[C---:B------:R-:W-:Y:S01]  /*f690*/  IADD3 R9, P1, R4.reuse, 0x6000, RZ ;  /* 0x0000600004097810 */ /* 0x040fe20007f3e0ff */
[----:B------:R-:W-:Y:S01]  /*f6a0*/  UIMAD.WIDE UR8, UR7, 0x4, UR8 ;  /* 0x00000004070878a5 */ /* 0x000fe2000f8e0208 */
[----:B------:R-:W-:Y:S02]  /*f6b0*/  LOP3.LUT R11, R4, 0x180, RZ, 0xc0, !PT ;  /* 0x00000180040b7812 */ /* 0x000fe400078ec0ff */
[----:B------:R-:W-:Y:S02]  /*f6c0*/  LOP3.LUT R8, R13, 0x180, RZ, 0xc0, !PT ;  /* 0x000001800d087812 */ /* 0x000fe400078ec0ff */
[----:B------:R-:W-:-:S02]  /*f6d0*/  LOP3.LUT R10, R9, 0x180, RZ, 0xc0, !PT ;  /* 0x00000180090a7812 */ /* 0x000fc400078ec0ff */
[----:B------:R-:W-:Y:S02]  /*f6e0*/  SHF.R.U64 R11, R11, 0x3, RZ ;  /* 0x000000030b0b7819 */ /* 0x000fe400000012ff */
[----:B------:R-:W-:Y:S02]  /*f6f0*/  SHF.R.U64 R8, R8, 0x3, RZ ;  /* 0x0000000308087819 */ /* 0x000fe400000012ff */
[----:B------:R-:W-:Y:S02]  /*f700*/  SHF.R.U64 R10, R10, 0x3, RZ ;  /* 0x000000030a0a7819 */ /* 0x000fe400000012ff */
[C---:B------:R-:W-:Y:S02]  /*f710*/  IADD3 R63, P2, R4.reuse, 0x3020, RZ ;  /* 0x00003020043f7810 */ /* 0x040fe40007f5e0ff */
[C---:B------:R-:W-:Y:S02]  /*f720*/  IADD3 R59, P3, R4.reuse, 0x3000, RZ ;  /* 0x00003000043b7810 */ /* 0x040fe40007f7e0ff */
[----:B------:R-:W-:-:S02]  /*f730*/  IADD3 R29, P4, R4, 0x20, RZ ;  /* 0x00000020041d7810 */ /* 0x000fc40007f9e0ff */
[----:B------:R-:W-:Y:S01]  /*f740*/  LOP3.LUT R4, R11, R4, RZ, 0x3c, !PT ;  /* 0x000000040b047212 */ /* 0x000fe200078e3cff */
[--C-:B------:R-:W-:Y:S01]  /*f750*/  IMAD.X R11, RZ, RZ, R5.reuse, P1 ;  /* 0x000000ffff0b7224 */ /* 0x100fe200008e0605 */
[----:B------:R-:W-:Y:S01]  /*f760*/  LOP3.LUT R8, R8, R13, RZ, 0x3c, !PT ;  /* 0x0000000d08087212 */ /* 0x000fe200078e3cff */
[--C-:B------:R-:W-:Y:S01]  /*f770*/  IMAD.X R13, RZ, RZ, R5.reuse, P2 ;  /* 0x000000ffff0d7224 */ /* 0x100fe200010e0605 */
[----:B------:R-:W-:Y:S01]  /*f780*/  LOP3.LUT R10, R10, R9, RZ, 0x3c, !PT ;  /* 0x000000090a0a7212 */ /* 0x000fe200078e3cff */
[--C-:B------:R-:W-:Y:S01]  /*f790*/  IMAD.X R9, RZ, RZ, R5.reuse, P0 ;  /* 0x000000ffff097224 */ /* 0x100fe200000e0605 */
[----:B------:R-:W-:Y:S01]  /*f7a0*/  MOV R18, R4 ;  /* 0x0000000400127202 */ /* 0x000fe20000000f00 */
[--C-:B------:R-:W-:Y:S01]  /*f7b0*/  IMAD.X R15, RZ, RZ, R5.reuse, P3 ;  /* 0x000000ffff0f7224 */ /* 0x100fe200018e0605 */
[----:B------:R-:W-:Y:S01]  /*f7c0*/  F2FP.F16.F32.PACK_AB R4, R77, R12 ;  /* 0x0000000c4d04723e */ /* 0x000fe200000000ff */
[----:B------:R-:W-:Y:S01]  /*f7d0*/  IMAD.X R21, RZ, RZ, R5, P4 ;  /* 0x000000ffff157224 */ /* 0x000fe200020e0605 */
[----:B------:R-:W-:-:S02]  /*f7e0*/  F2FP.F16.F32.PACK_AB R5, R20, R75 ;  /* 0x0000004b1405723e */ /* 0x000fc400000000ff */
[----:B------:R-:W-:Y:S02]  /*f7f0*/  LOP3.LUT R20, R29, 0x180, RZ, 0xc0, !PT ;  /* 0x000001801d147812 */ /* 0x000fe400078ec0ff */
[----:B------:R-:W-:Y:S01]  /*f800*/  LOP3.LUT R12, R63, 0x180, RZ, 0xc0, !PT ;  /* 0x000001803f0c7812 */ /* 0x000fe200078ec0ff */
[----:B------:R0:W-:Y:S01]  /*f810*/  STSM.16.M88.4 [R18], R4 ;  /* 0x0000000412007844 */ /* 0x0001e20000000200 */
[----:B------:R-:W-:Y:S02]  /*f820*/  LOP3.LUT R26, R59, 0x180, RZ, 0xc0, !PT ;  /* 0x000001803b1a7812 */ /* 0x000fe400078ec0ff */
[----:B------:R-:W-:Y:S02]  /*f830*/  SHF.R.U64 R20, R20, 0x3, RZ ;  /* 0x0000000314147819 */ /* 0x000fe400000012ff */
[----:B------:R-:W-:Y:S02]  /*f840*/  SHF.R.U64 R12, R12, 0x3, RZ ;  /* 0x000000030c0c7819 */ /* 0x000fe400000012ff */
[----:B------:R-:W-:-:S02]  /*f850*/  SHF.R.U64 R26, R26, 0x3, RZ ;  /* 0x000000031a1a7819 */ /* 0x000fc400000012ff */
[----:B------:R-:W-:Y:S02]  /*f860*/  LOP3.LUT R20, R20, R29, RZ, 0x3c, !PT ;  /* 0x0000001d14147212 */ /* 0x000fe400078e3cff */
[----:B------:R-:W-:Y:S02]  /*f870*/  LOP3.LUT R12, R12, R63, RZ, 0x3c, !PT ;  /* 0x0000003f0c0c7212 */ /* 0x000fe400078e3cff */
[----:B------:R-:W-:Y:S02]  /*f880*/  LOP3.LUT R14, R26, R59, RZ, 0x3c, !PT ;  /* 0x0000003b1a0e7212 */ /* 0x000fe400078e3cff */
[----:B------:R-:W-:Y:S02]  /*f890*/  MOV R28, R8 ;  /* 0x00000008001c7202 */ /* 0x000fe40000000f00 */
[----:B------:R-:W-:Y:S02]  /*f8a0*/  MOV R29, R10 ;  /* 0x0000000a001d7202 */ /* 0x000fe40000000f00 */
[----:B------:R-:W-:Y:S01]  /*f8b0*/  MOV R20, R20 ;  /* 0x0000001400147202 */ /* 0x000fe20000000f00 */
[----:B------:R-:W-:Y:S01]  /*f8c0*/  IMAD.U32 R21, RZ, RZ, UR9 ;  /* 0x00000009ff157e24 */ /* 0x000fe2000f8e00ff */
[----:B------:R-:W-:-:S02]  /*f8d0*/  F2FP.F16.F32.PACK_AB R8, R33, R32 ;  /* 0x000000202108723e */ /* 0x000fc400000000ff */
[----:B------:R-:W-:Y:S02]  /*f8e0*/  F2FP.F16.F32.PACK_AB R9, R35, R34 ;  /* 0x000000222309723e */ /* 0x000fe400000000ff */
[----:B------:R-:W-:Y:S02]  /*f8f0*/  F2FP.F16.F32.PACK_AB R10, R37, R36 ;  /* 0x00000024250a723e */ /* 0x000fe400000000ff */
[----:B------:R-:W-:Y:S01]  /*f900*/  F2FP.F16.F32.PACK_AB R11, R39, R38 ;  /* 0x00000026270b723e */ /* 0x000fe200000000ff */
[----:B------:R-:W1:Y:S01]  /*f910*/  LDC R36, c[0x0][0xbe8] ;  /* 0x0002fa00ff247b82 */ /* 0x000e620000000800 */
[----:B------:R-:W-:Y:S02]  /*f920*/  MOV R30, R12 ;  /* 0x0000000c001e7202 */ /* 0x000fe40000000f00 */
[----:B------:R-:W-:Y:S01]  /*f930*/  MOV R32, R14 ;  /* 0x0000000e00207202 */ /* 0x000fe20000000f00 */
[----:B------:R2:W-:Y:S01]  /*f940*/  STSM.16.M88.4 [R20], R8 ;  /* 0x0000000814007844 */ /* 0x0005e20000000200 */
[----:B0-----:R-:W-:-:S02]  /*f950*/  F2FP.F16.F32.PACK_AB R4, R41, R40 ;  /* 0x000000282904723e */ /* 0x001fc400000000ff */
[----:B------:R-:W-:Y:S02]  /*f960*/  F2FP.F16.F32.PACK_AB R5, R43, R42 ;  /* 0x0000002a2b05723e */ /* 0x000fe400000000ff */
[----:B------:R-:W-:Y:S02]  /*f970*/  F2FP.F16.F32.PACK_AB R6, R45, R44 ;  /* 0x0000002c2d06723e */ /* 0x000fe400000000ff */
[----:B------:R-:W-:Y:S02]  /*f980*/  F2FP.F16.F32.PACK_AB R7, R47, R46 ;  /* 0x0000002e2f07723e */ /* 0x000fe400000000ff */
[----:B------:R-:W-:Y:S02]  /*f990*/  F2FP.F16.F32.PACK_AB R12, R49, R48 ;  /* 0x00000030310c723e */ /* 0x000fe400000000ff */
[----:B------:R-:W-:Y:S01]  /*f9a0*/  F2FP.F16.F32.PACK_AB R13, R51, R50 ;  /* 0x00000032330d723e */ /* 0x000fe200000000ff */
[----:B------:R-:W-:Y:S01]  /*f9b0*/  STSM.16.M88.4 [R32], R4 ;  /* 0x0000000420007844 */ /* 0x000fe20000000200 */
[----:B------:R-:W-:-:S02]  /*f9c0*/  F2FP.F16.F32.PACK_AB R14, R53, R52 ;  /* 0x00000034350e723e */ /* 0x000fc400000000ff */
[----:B------:R-:W-:Y:S01]  /*f9d0*/  F2FP.F16.F32.PACK_AB R15, R55, R54 ;  /* 0x00000036370f723e */ /* 0x000fe200000000ff */
[----:B--2---:R-:W-:Y:S01]  /*f9e0*/  IMAD.U32 R20, RZ, RZ, UR8 ;  /* 0x00000008ff147e24 */ /* 0x004fe2000f8e00ff */
[----:B------:R-:W-:Y:S01]  /*f9f0*/  F2FP.F16.F32.PACK_AB R26, R61, R60 ;  /* 0x0000003c3d1a723e */ /* 0x000fe200000000ff */
[----:B------:R-:W-:Y:S01]  /*fa00*/  ULDC.64 UR8, c[0x0][0xc08] ;  /* 0x0003020000087ab9 */ /* 0x000fe20000000a00 */
[----:B------:R-:W-:Y:S01]  /*fa10*/  F2FP.F16.F32.PACK_AB R8, R65, R64 ;  /* 0x000000404108723e */ /* 0x000fe200000000ff */
[----:B------:R-:W-:Y:S01]  /*fa20*/  STSM.16.M88.4 [R30], R12 ;  /* 0x0000000c1e007844 */ /* 0x000fe20000000200 */
[----:B------:R-:W-:Y:S02]  /*fa30*/  F2FP.F16.F32.PACK_AB R9, R67, R66 ;  /* 0x000000424309723e */ /* 0x000fe400000000ff */
[----:B------:R-:W-:Y:S01]  /*fa40*/  F2FP.F16.F32.PACK_AB R10, R69, R68 ;  /* 0x00000044450a723e */ /* 0x000fe200000000ff */
[----:B------:R-:W-:Y:S01]  /*fa50*/  STSM.16.M88.4 [R29], R24 ;  /* 0x000000181d007844 */ /* 0x000fe20000000200 */
[----:B------:R-:W-:-:S02]  /*fa60*/  F2FP.F16.F32.PACK_AB R11, R71, R70 ;  /* 0x00000046470b723e */ /* 0x000fc400000000ff */
[----:B------:R-:W-:-:S03]  /*fa70*/  PLOP3.LUT P0, PT, PT, PT, UP0, 0x80, 0x0 ;  /* 0x000000000000781c */ /* 0x000fc60003f0f008 */
[----:B------:R0:W-:Y:S01]  /*fa80*/  STSM.16.M88.4 [R28], R8 ;  /* 0x000000081c007844 */ /* 0x0001e20000000200 */
[----:B------:R-:W-:Y:S09]  /*fa90*/  BAR.SYNC.DEFER_BLOCKING 0x1, 0x180 ;  /* 0x0046000000007b1d */ /* 0x000ff20000010000 */
[----:B------:R-:W2:Y:S01]  /*faa0*/  @P0 LDG.E R18, desc[UR10][R20.64] ;  /* 0x0000000a14120981 */ /* 0x000ea2000c1e1900 */
[----:B-1----:R-:W-:Y:S01]  /*fab0*/  ISETP.NE.AND P1, PT, R36, 0x1, PT ;  /* 0x000000012400780c */ /* 0x002fe20003f25270 */
[----:B------:R-:W-:Y:S01]  /*fac0*/  UISETP.NE.U32.AND UP1, UPT, UR8, URZ, UPT ;  /* 0x0000003f0800728c */ /* 0x000fe2000bf25070 */
[----:B0-----:R-:W-:Y:S01]  /*fad0*/  VIADD R8, R23, UR12 ;  /* 0x0000000c17087c36 */ /* 0x001fe20008000000 */
[----:B------:R-:W-:-:S02]  /*fae0*/  UMOV UR4, URZ ;  /* 0x0000003f00047c82 */ /* 0x000fc40008000000 */
[----:B------:R-:W-:-:S06]  /*faf0*/  UISETP.NE.AND.EX UP1, UPT, UR9, URZ, UPT, UP1 ;  /* 0x0000003f0900728c */ /* 0x000fcc000bf25310 */
[----:B------:R-:W-:Y:S02]  /*fb00*/  PLOP3.LUT P2, PT, PT, PT, UP1, 0x80, 0x0 ;  /* 0x000000000000781c */ /* 0x000fe40003f4f018 */
[----:B------:R-:W0:Y:S03]  /*fb10*/  @P1 LDC R5, c[0x0][0xbec] ;  /* 0x0002fb00ff051b82 */ /* 0x000e260000000800 */
[----:B------:R-:W-:-:S04]  /*fb20*/  @UP1 ULEA UR8, UP2, UR7, UR8, 0x2 ;  /* 0x0000000807081291 */ /* 0x000fc8000f84103f */
[----:B------:R-:W-:Y:S01]  /*fb30*/  @UP1 ULEA.HI.X UR9, UR7, UR9, UR13, 0x2, UP2 ;  /* 0x0000000907091291 */ /* 0x000fe200090f140d */
[----:B------:R-:W1:Y:S01]  /*fb40*/  @P1 LDC R6, c[0x0][0xbf0] ;  /* 0x0002fc00ff061b82 */ /* 0x000e620000000800 */
[----:B------:R-:W-:Y:S01]  /*fb50*/  IMAD.U32 R10, RZ, RZ, UR8 ;  /* 0x00000008ff0a7e24 */ /* 0x000fe2000f8e00ff */
[----:B------:R-:W-:Y:S02]  /*fb60*/  ULDC UR7, c[0x0][0xa88] ;  /* 0x0002a20000077ab9 */ /* 0x000fe40000000800 */
[----:B------:R-:W-:Y:S02]  /*fb70*/  IMAD.U32 R7, RZ, RZ, UR7 ;  /* 0x00000007ff077e24 */ /* 0x000fe4000f8e00ff */
[----:B------:R-:W-:-:S05]  /*fb80*/  IMAD.U32 R11, RZ, RZ, UR9 ;  /* 0x00000009ff0b7e24 */ /* 0x000fca000f8e00ff */
[----:B------:R3:W5:Y:S01]  /*fb90*/  @P2 LDG.E R7, desc[UR10][R10.64] ;  /* 0x0000000a0a072981 */ /* 0x000762000c1e1900 */
[----:B--2---:R-:W-:Y:S01]  /*fba0*/  @P0 R2UR UR4, R18 ;  /* 0x00000000120402ca */ /* 0x004fe200000e0000 */
[----:B01-3--:R-:W-:-:S14]  /*fbb0*/  @P2 BRA `(.L_x_12025) ;  /* 0x0000000000142947 */ /* 0x00bfdc0003800000 */
[----:B------:R-:W-:Y:S05]  /*fbc0*/  @!P0 BRA `(.L_x_12025) ;  /* 0x0000000000108947 */ /* 0x000fea0003800000 */
[----:B------:R-:W-:Y:S02]  /*fbd0*/  ULDC.64 UR8, c[0x0][0x208] ;  /* 0x0000820000087ab9 */ /* 0x000fe40000000a00 */
[----:B------:R-:W2:Y:S04]  /*fbe0*/  LDG.E R4, desc[UR8][R20.64] ;  /* 0x0000000814047981 */ /* 0x000ea8000c1e1900 */
[----:B-----5:R-:W2:Y:S02]  /*fbf0*/  LDG.E R7, desc[UR8][R20.64+0x4] ;  /* 0x0000040814077981 */ /* 0x020ea4000c1e1900 */
[----:B--2---:R-:W-:-:S07]  /*fc00*/  IMAD.IADD R7, R7, 0x1, -R4 ;  /* 0x0000000107077824 */ /* 0x004fce00078e0a04 */
.L_x_12025:
[----:B------:R-:W-:Y:S01]  /*fc10*/  R2UR UR18, R147 ;  /* 0x00000000931272ca */ /* 0x000fe200000e0000 */
[----:B------:R-:W-:Y:S01]  /*fc20*/  ULDC.64 UR12, c[0x0][0xb90] ;  /* 0x0002e400000c7ab9 */ /* 0x000fe20000000a00 */
[----:B------:R-:W-:Y:S01]  /*fc30*/  R2UR UR16, R149 ;  /* 0x00000000951072ca */ /* 0x000fe200000e0000 */
[----:B------:R-:W-:Y:S01]  /*fc40*/  @P1 IMAD.HI.U32 R5, R8, R5, RZ ;  /* 0x0000000508051227 */ /* 0x000fe200078e00ff */
[----:B------:R-:W-:Y:S01]  /*fc50*/  R2UR UR15, R145 ;  /* 0x00000000910f72ca */ /* 0x000fe200000e0000 */
[----:B------:R-:W-:Y:S01]  /*fc60*/  USHF.R.S32.HI UR9, URZ, 0x1f, UR4 ;  /* 0x0000001f3f097899 */ /* 0x000fe20008011404 */
[----:B------:R-:W-:Y:S01]  /*fc70*/  R2UR UR17, R19 ;  /* 0x00000000131172ca */ /* 0x000fe200000e0000 */
[----:B------:R-:W-:Y:S01]  /*fc80*/  UMOV UR8, UR4 ;  /* 0x0000000400087c82 */ /* 0x000fe20008000000 */
[----:B------:R-:W-:Y:S01]  /*fc90*/  IMAD.MOV.U32 R4, RZ, RZ, R8 ;  /* 0x000000ffff047224 */ /* 0x000fe200078e0008 */
[----:B------:R-:W-:Y:S01]  /*fca0*/  @P1 SHF.R.U32.HI R4, RZ, R6, R5 ;  /* 0x00000006ff041219 */ /* 0x000fe20000011605 */
[----:B------:R-:W-:Y:S01]  /*fcb0*/  IMAD R5, R151, 0x20, R144 ;  /* 0x0000002097057824 */ /* 0x000fe200078e0290 */
[----:B------:R-:W0:Y:S01]  /*fcc0*/  @P1 LDC R37, c[0x0][0xbec] ;  /* 0x0002fb00ff251b82 */ /* 0x000e220000000800 */
[----:B-----5:R-:W-:Y:S01]  /*fcd0*/  IMAD R41, R7, R36, RZ ;  /* 0x0000002407297224 */ /* 0x020fe200078e02ff */
[----:B------:R-:W-:Y:S01]  /*fce0*/  USHF.R.S32.HI UR14, URZ, 0x1f, UR18 ;  /* 0x0000001f3f0e7899 */ /* 0x000fe20008011412 */
[----:B------:R-:W-:Y:S01]  /*fcf0*/  IMAD.MOV R9, RZ, RZ, -R4 ;  /* 0x000000ffff097224 */ /* 0x000fe200078e0a04 */
[----:B------:R-:W-:Y:S01]  /*fd00*/  UIMAD.WIDE.U32 UR10, UR18, UR12, UR8 ;  /* 0x0000000c120a72a5 */ /* 0x000fe2000f8e0008 */
[----:B------:R-:W-:Y:S01]  /*fd10*/  IMAD.WIDE R16, R5, 0x2, R16 ;  /* 0x0000000205107825 */ /* 0x000fe200078e0210 */
[----:B------:R-:W-:Y:S01]  /*fd20*/  UIMAD UR7, UR14, UR12, URZ ;  /* 0x0000000c0e0772a4 */ /* 0x000fe2000f8e023f */
[----:B------:R-:W-:Y:S01]  /*fd30*/  SHF.R.S32.HI R6, RZ, 0x1f, R4 ;  /* 0x0000001fff067819 */ /* 0x000fe20000011404 */
[----:B------:R-:W-:Y:S01]  /*fd40*/  USEL UR16, UR16, URZ, !UP0 ;  /* 0x0000003f10107287 */ /* 0x000fe2000c000000 */
[----:B------:R-:W-:Y:S01]  /*fd50*/  IMAD R9, R36, R9, R8 ;  /* 0x0000000924097224 */ /* 0x000fe200078e0208 */
[----:B------:R-:W-:Y:S01]  /*fd60*/  UIMAD UR7, UR18, UR13, UR7 ;  /* 0x0000000d120772a4 */ /* 0x000fe2000f8e0207 */
[----:B------:R-:W-:Y:S01]  /*fd70*/  IADD3 R11, P2, R16, 0x1800, RZ ;  /* 0x00001800100b7810 */ /* 0x000fe20007f5e0ff */
[----:B------:R-:W-:Y:S01]  /*fd80*/  USEL UR15, UR15, URZ, !UP0 ;  /* 0x0000003f0f0f7287 */ /* 0x000fe2000c000000 */
[----:B------:R-:W-:Y:S01]  /*fd90*/  VIADD R14, R155, UR17 ;  /* 0x000000119b0e7c36 */ /* 0x000fe20008000000 */
[----:B------:R-:W-:Y:S01]  /*fda0*/  ULDC.64 UR12, c[0x0][0xb98] ;  /* 0x0002e600000c7ab9 */ /* 0x000fe20000000a00 */
[----:B------:R-:W-:Y:S01]  /*fdb0*/  UIADD3 UR11, UR11, UR7, URZ ;  /* 0x000000070b0b7290 */ /* 0x000fe2000fffe03f */
[----:B------:R-:W-:Y:S01]  /*fdc0*/  SHF.R.S32.HI R5, RZ, 0x1f, R9 ;  /* 0x0000001fff057819 */ /* 0x000fe20000011409 */
[----:B------:R-:W-:Y:S01]  /*fdd0*/  UIMAD UR7, UR16, UR12, URZ ;  /* 0x0000000c100772a4 */ /* 0x000fe2000f8e023f */
[----:B------:R-:W-:Y:S01]  /*fde0*/  LOP3.LUT R8, R11, 0x180, RZ, 0xc0, !PT ;  /* 0x000001800b087812 */ /* 0x000fe200078ec0ff */
[----:B------:R-:W-:Y:S01]  /*fdf0*/  UIMAD.WIDE.U32 UR10, UR15, UR12, UR10 ;  /* 0x0000000c0f0a72a5 */ /* 0x000fe2000f8e000a */
[----:B------:R-:W-:Y:S01]  /*fe00*/  IMAD.X R7, RZ, RZ, R17, P2 ;  /* 0x000000ffff077224 */ /* 0x000fe200010e0611 */
[----:B------:R-:W-:Y:S01]  /*fe10*/  UIMAD UR7, UR15, UR13, UR7 ;  /* 0x0000000d0f0772a4 */ /* 0x000fe2000f8e0207 */
[----:B------:R-:W-:Y:S01]  /*fe20*/  SHF.R.U64 R8, R8, 0x3, RZ ;  /* 0x0000000308087819 */ /* 0x000fe200000012ff */
[----:B------:R-:W-:Y:S01]  /*fe30*/  ULDC.64 UR20, c[0x0][0x208] ;  /* 0x0000820000147ab9 */ /* 0x000fe20000000a00 */
[----:B------:R-:W-:Y:S01]  /*fe40*/  ULDC.64 UR12, c[0x0][0xb88] ;  /* 0x0002e200000c7ab9 */ /* 0x000fe20000000a00 */
[----:B------:R-:W-:Y:S01]  /*fe50*/  IADD3 R4, P0, R4, UR10, RZ ;  /* 0x0000000a04047c10 */ /* 0x000fe2000ff1e0ff */
[----:B------:R-:W-:Y:S01]  /*fe60*/  IMAD R10, R5, UR12, RZ ;  /* 0x0000000c050a7c24 */ /* 0x000fe2000f8e02ff */
[C---:B------:R-:W-:Y:S01]  /*fe70*/  IADD3 R25, P6, R16.reuse, 0x3000, RZ ;  /* 0x0000300010197810 */ /* 0x040fe20007fde0ff */
[----:B------:R-:W-:Y:S01]  /*fe80*/  IMAD.U32 R13, RZ, RZ, UR7 ;  /* 0x00000007ff0d7e24 */ /* 0x000fe2000f8e00ff */
[----:B------:R-:W-:-:S02]  /*fe90*/  IADD3 R33, P4, R16, 0x6000, RZ ;  /* 0x0000600010217810 */ /* 0x000fc40007f9e0ff */
[----:B------:R-:W-:Y:S02]  /*fea0*/  LOP3.LUT R24, R25, 0x180, RZ, 0xc0, !PT ;  /* 0x0000018019187812 */ /* 0x000fe400078ec0ff */
[----:B------:R-:W-:Y:S01]  /*feb0*/  IADD3.X R5, R6, UR11, R13, P0, !PT ;  /* 0x0000000b06057c10 */ /* 0x000fe200087fe40d */
[----:B------:R-:W-:Y:S01]  /*fec0*/  ULDC.64 UR10, c[0x0][0xb50] ;  /* 0x0002d400000a7ab9 */ /* 0x000fe20000000a00 */
[----:B------:R-:W-:Y:S01]  /*fed0*/  LOP3.LUT R6, R8, R11, RZ, 0x3c, !PT ;  /* 0x0000000b08067212 */ /* 0x000fe200078e3cff */
[C---:B------:R-:W-:Y:S01]  /*fee0*/  IMAD R11, R9.reuse, UR13, R10 ;  /* 0x0000000d090b7c24 */ /* 0x040fe2000f8e020a */
[----:B------:R-:W-:Y:S01]  /*fef0*/  IADD3 R13, P5, R16, 0x4800, RZ ;  /* 0x00004800100d7810 */ /* 0x000fe20007fbe0ff */
[----:B------:R-:W-:Y:S01]  /*ff00*/  IMAD.WIDE.U32 R4, R9, UR12, R4 ;  /* 0x0000000c09047c25 */ /* 0x000fe2000f8e0004 */
[----:B------:R-:W-:Y:S02]  /*ff10*/  LOP3.LUT R32, R33, 0x180, RZ, 0xc0, !PT ;  /* 0x0000018021207812 */ /* 0x000fe400078ec0ff */
[----:B------:R-:W-:Y:S01]  /*ff20*/  LOP3.LUT R12, R13, 0x180, RZ, 0xc0, !PT ;  /* 0x000001800d0c7812 */ /* 0x000fe200078ec0ff */
[----:B------:R-:W-:Y:S01]  /*ff30*/  IMAD.IADD R5, R5, 0x1, R11 ;  /* 0x0000000105057824 */ /* 0x000fe200078e020b */
[----:B------:R-:W-:-:S02]  /*ff40*/  LEA R8, P0, R4, UR10, 0x2 ;  /* 0x0000000a04087c11 */ /* 0x000fc4000f8010ff */
[----:B------:R-:W-:Y:S02]  /*ff50*/  LOP3.LUT R9, R16, 0x180, RZ, 0xc0, !PT ;  /* 0x0000018010097812 */ /* 0x000fe400078ec0ff */
[----:B------:R-:W-:Y:S01]  /*ff60*/  LEA.HI.X R10, R4, UR11, R5, 0x2, P0 ;  /* 0x0000000b040a7c11 */ /* 0x000fe200080f1405 */
[----:B------:R-:W-:Y:S01]  /*ff70*/  SHFL.IDX PT, R20, R8, RZ, 0x1c1f ;  /* 0x001c1fff08147589 */ /* 0x000fe200000e0000 */
[----:B------:R-:W-:Y:S01]  /*ff80*/  LOP3.LUT P0, RZ, R153, 0x3, RZ, 0xc0, !PT ;  /* 0x0000000399ff7812 */ /* 0x000fe2000780c0ff */
[C---:B------:R-:W-:Y:S01]  /*ff90*/  VIADD R4, R14.reuse, 0x8 ;  /* 0x000000080e047836 */ /* 0x040fe20000000000 */
[----:B------:R-:W-:Y:S01]  /*ffa0*/  ULDC.64 UR10, c[0x0][0xaa0] ;  /* 0x0002a800000a7ab9 */ /* 0x000fe20000000a00 */
[----:B------:R-:W1:Y:S01]  /*ffb0*/  SHFL.IDX PT, R21, R10, RZ, 0x1c1f ;  /* 0x001c1fff0a157589 */ /* 0x000e6200000e0000 */
[-C--:B------:R-:W-:Y:S02]  /*ffc0*/  ISETP.GE.OR P2, PT, R14, R41.reuse, P0 ;  /* 0x000000290e00720c */ /* 0x080fe40000746670 */
[----:B------:R-:W-:Y:S01]  /*ffd0*/  ISETP.GE.OR P0, PT, R4, R41, P0 ;  /* 0x000000290400720c */ /* 0x000fe20000706670 */
[----:B------:R-:W-:Y:S01]  /*ffe0*/  SHFL.IDX PT, R28, R8, 0x1, 0x1c1f ;  /* 0x003c1f00081c7f89 */ /* 0x000fe200000e0000 */
[----:B------:R-:W-:-:S02]  /*fff0*/  IADD3 R5, P3, R16, 0x7800, RZ ;  /* 0x0000780010057810 */ /* 0x000fc40007f7e0ff */
[----:B------:R-:W-:Y:S01]  /*10000*/  SHF.R.U64 R24, R24, 0x3, RZ ;  /* 0x0000000318187819 */ /* 0x000fe200000012ff */
[----:B------:R-:W2:Y:S01]  /*10010*/  SHFL.IDX PT, R29, R10, 0x1, 0x1c1f ;  /* 0x003c1f000a1d7f89 */ /* 0x000ea200000e0000 */
[----:B------:R-:W-:Y:S01]  /*10020*/  UIMAD UR7, UR9, UR10, URZ ;  /* 0x0000000a090772a4 */ /* 0x000fe2000f8e023f */
[----:B------:R-:W-:Y:S01]  /*10030*/  LOP3.LUT R4, R5, 0x180, RZ, 0xc0, !PT ;  /* 0x0000018005047812 */ /* 0x000fe200078ec0ff */
[----:B------:R-:W-:Y:S01]  /*10040*/  UIMAD.WIDE.U32 UR8, UR4, UR10, URZ ;  /* 0x0000000a040872a5 */ /* 0x000fe2000f8e003f */
[----:B------:R-:W-:Y:S02]  /*10050*/  SHF.R.U64 R12, R12, 0x3, RZ ;  /* 0x000000030c0c7819 */ /* 0x000fe400000012ff */
[----:B------:R-:W-:Y:S02]  /*10060*/  SHF.R.U64 R32, R32, 0x3, RZ ;  /* 0x0000000320207819 */ /* 0x000fe400000012ff */
[----:B------:R-:W-:Y:S01]  /*10070*/  SHF.R.U64 R9, R9, 0x3, RZ ;  /* 0x0000000309097819 */ /* 0x000fe200000012ff */
[----:B-1----:R1:W-:Y:S01]  /*10080*/  @!P2 ST.E desc[UR20][R20.64], R3 ;  /* 0x000000031400a985 */ /* 0x0023e2000c101914 */
[----:B------:R-:W-:Y:S01]  /*10090*/  UIMAD UR7, UR4, UR11, UR7 ;  /* 0x0000000b040772a4 */ /* 0x000fe2000f8e0207 */
[----:B------:R-:W-:Y:S01]  /*100a0*/  SHF.R.U64 R4, R4, 0x3, RZ ;  /* 0x0000000304047819 */ /* 0x000fe200000012ff */
[----:B------:R-:W-:Y:S01]  /*100b0*/  IMAD.X R19, RZ, RZ, R17, P3 ;  /* 0x000000ffff137224 */ /* 0x000fe200018e0611 */
[----:B------:R-:W-:Y:S01]  /*100c0*/  ULDC.64 UR10, c[0x0][0xae8] ;  /* 0x0002ba00000a7ab9 */ /* 0x000fe20000000a00 */
[----:B------:R-:W-:-:S02]  /*100d0*/  LOP3.LUT R24, R24, R25, RZ, 0x3c, !PT ;  /* 0x0000001918187212 */ /* 0x000fc400078e3cff */
[----:B------:R-:W-:Y:S01]  /*100e0*/  LOP3.LUT R12, R12, R13, RZ, 0x3c, !PT ;  /* 0x0000000d0c0c7212 */ /* 0x000fe200078e3cff */
[----:B--2---:R2:W-:Y:S01]  /*100f0*/  @!P0 ST.E desc[UR20][R28.64], R0 ;  /* 0x000000001c008985 */ /* 0x0045e2000c101914 */
[----:B------:R-:W-:Y:S02]  /*10100*/  LOP3.LUT R32, R32, R33, RZ, 0x3c, !PT ;  /* 0x0000002120207212 */ /* 0x000fe400078e3cff */
[----:B------:R-:W-:Y:S01]  /*10110*/  LOP3.LUT R8, R9, R16, RZ, 0x3c, !PT ;  /* 0x0000001009087212 */ /* 0x000fe200078e3cff */
[----:B-1----:R-:W1:Y:S01]  /*10120*/  @P1 LDC R21, c[0x0][0xbf0] ;  /* 0x0002fc00ff151b82 */ /* 0x002e620000000800 */
[----:B------:R-:W-:Y:S01]  /*10130*/  UIADD3 UR9, UR9, UR7, URZ ;  /* 0x0000000709097290 */ /* 0x000fe2000fffe03f */
[--C-:B------:R-:W-:Y:S01]  /*10140*/  IMAD.X R25, RZ, RZ, R17.reuse, P6 ;  /* 0x000000ffff197224 */ /* 0x100fe200030e0611 */
[----:B------:R-:W-:Y:S01]  /*10150*/  UIMAD UR4, UR14, UR10, URZ ;  /* 0x0000000a0e0472a4 */ /* 0x000fe2000f8e023f */
[----:B------:R-:W-:Y:S01]  /*10160*/  IMAD.X R13, RZ, RZ, R17, P5 ;  /* 0x000000ffff0d7224 */ /* 0x000fe200028e0611 */
[----:B------:R-:W-:Y:S01]  /*10170*/  LOP3.LUT R18, R4, R5, RZ, 0x3c, !PT ;  /* 0x0000000504127212 */ /* 0x000fe200078e3cff */
[----:B--2---:R-:W-:Y:S01]  /*10180*/  IMAD R0, R150, 0x60, R151 ;  /* 0x0000006096007824 */ /* 0x004fe200078e0297 */
[----:B------:R-:W-:Y:S01]  /*10190*/  UIMAD UR4, UR18, UR11, UR4 ;  /* 0x0000000b120472a4 */ /* 0x000fe2000f8e0204 */
[--C-:B------:R-:W-:Y:S01]  /*101a0*/  IMAD.X R33, RZ, RZ, R17.reuse, P4 ;  /* 0x000000ffff217224 */ /* 0x100fe200020e0611 */
[----:B------:R-:W-:Y:S01]  /*101b0*/  UIMAD.WIDE.U32 UR8, UR18, UR10, UR8 ;  /* 0x0000000a120872a5 */ /* 0x000fe2000f8e0008 */
[----:B------:R-:W-:Y:S01]  /*101c0*/  VIADD R28, R0, UR17 ;  /* 0x00000011001c7c36 */ /* 0x000fe20008000000 */
[----:B------:R-:W5:Y:S01]  /*101d0*/  LD.E.128 R4, desc[UR20][R6.64] ;  /* 0x0000001406047980 */ /* 0x000f62000c101d00 */
[----:B------:R-:W-:Y:S01]  /*101e0*/  ULDC.64 UR10, c[0x0][0xaf0] ;  /* 0x0002bc00000a7ab9 */ /* 0x000fe20000000a00 */
[----:B------:R-:W-:-:S02]  /*101f0*/  IMAD.MOV.U32 R9, RZ, RZ, R17 ;  /* 0x000000ffff097224 */ /* 0x000fc400078e0011 */
[----:B0-----:R-:W-:Y:S01]  /*10200*/  @P1 IMAD.HI.U32 R0, R28, R37, RZ ;  /* 0x000000251c001227 */ /* 0x001fe200078e00ff */
[----:B------:R-:W-:Y:S01]  /*10210*/  UIADD3 UR9, UR9, UR4, URZ ;  /* 0x0000000409097290 */ /* 0x000fe2000fffe03f */
[----:B------:R-:W5:Y:S02]  /*10220*/  LD.E.128 R24, desc[UR20][R24.64] ;  /* 0x0000001418187980 */ /* 0x000f64000c101d00 */
[----:B------:R-:W-:Y:S01]  /*10230*/  IMAD.MOV.U32 R3, RZ, RZ, R28 ;  /* 0x000000ffff037224 */ /* 0x000fe200078e001c */
[----:B------:R-:W-:Y:S01]  /*10240*/  UIMAD UR4, UR16, UR10, URZ ;  /* 0x0000000a100472a4 */ /* 0x000fe2000f8e023f */
[----:B------:R-:W5:Y:S01]  /*10250*/  LD.E.128 R8, desc[UR20][R8.64] ;  /* 0x0000001408087980 */ /* 0x000f62000c101d00 */
[----:B-1----:R-:W-:Y:S01]  /*10260*/  @P1 SHF.R.U32.HI R3, RZ, R21, R0 ;  /* 0x00000015ff031219 */ /* 0x002fe20000011600 */
[----:B------:R-:W-:Y:S02]  /*10270*/  UIMAD.WIDE.U32 UR8, UR15, UR10, UR8 ;  /* 0x0000000a0f0872a5 */ /* 0x000fe4000f8e0008 */
[----:B------:R-:W-:Y:S01]  /*10280*/  UIMAD UR4, UR15, UR11, UR4 ;  /* 0x0000000b0f0472a4 */ /* 0x000fe2000f8e0204 */
        /* <DEDUP_REMOVED lines=8> */
[C---:B------:R-:W-:Y:S02]  /*10310*/  IMAD R37, R3.reuse, UR11, R0 ;  /* 0x0000000b03257c24 */ /* 0x040fe4000f8e0200 */
[----:B------:R-:W-:Y:S01]  /*10320*/  IMAD.U32 R21, RZ, RZ, UR9 ;  /* 0x00000009ff157e24 */ /* 0x000fe2000f8e00ff */
[----:B------:R-:W-:Y:S01]  /*10330*/  SHF.R.S32.HI R0, RZ, 0x1f, R29 ;  /* 0x0000001fff007819 */ /* 0x000fe2000001141d */
[----:B------:R-:W-:Y:S01]  /*10340*/  IMAD.U32 R20, RZ, RZ, UR8 ;  /* 0x00000008ff147e24 */ /* 0x000fe2000f8e00ff */
[----:B------:R-:W5:Y:S01]  /*10350*/  LD.E.128 R16, desc[UR20][R18.64] ;  /* 0x0000001412107980 */ /* 0x000f62000c101d00 */
[----:B------:R-:W-:Y:S01]  /*10360*/  IMAD.U32 R21, RZ, RZ, UR4 ;  /* 0x00000004ff157e24 */ /* 0x000fe2000f8e00ff */
[----:B------:R-:W-:Y:S01]  /*10370*/  ULDC.64 UR8, c[0x0][0xad8] ;  /* 0x0002b60000087ab9 */ /* 0x000fe20000000a00 */
[----:B------:R-:W-:Y:S01]  /*10380*/  @!PT LDS RZ, [RZ] ;  /* 0x00000000fffff984 */ /* 0x000fe20000000800 */
[----:B------:R-:W-:Y:S01]  /*10390*/  @!PT LDS RZ, [RZ] ;  /* 0x00000000fffff984 */ /* 0x000fe20000000800 */
[----:B------:R-:W-:Y:S01]  /*103a0*/  @!PT LDS RZ, [RZ] ;  /* 0x00000000fffff984 */ /* 0x000fe20000000800 */
[----:B------:R-:W-:Y:S01]  /*103b0*/  @!PT LDS RZ, [RZ] ;  /* 0x00000000fffff984 */ /* 0x000fe20000000800 */
[----:B------:R0:W-:Y:S06]  /*103c0*/  MEMBAR.ALL.CTA ;  /* 0x0000000000007992 */ /* 0x0001ec0000008000 */
[----:B0-----:R-:W0:Y:S01]  /*103d0*/  FENCE.VIEW.ASYNC.S ;  /* 0x00000000000073c6 */ /* 0x001e220000000000 */
[----:B------:R-:W-:-:S04]  /*103e0*/  IMAD.WIDE.U32 R20, R3, UR10, R20 ;  /* 0x0000000a03147c25 */ /* 0x000fc8000f8e0014 */
[----:B------:R-:W-:Y:S02]  /*103f0*/  IMAD R0, R0, UR8, RZ ;  /* 0x0000000800007c24 */ /* 0x000fe4000f8e02ff */
        /* <DEDUP_REMOVED lines=15> */
[----:B------:R-:W-:Y:S02]  /*104f0*/  SHF.R.S32.HI R40, RZ, 0x1f, R148 ;  /* 0x0000001fff287819 */ /* 0x000fe40000011494 */
[----:B------:R-:W-:Y:S01]  /*10500*/  SHF.R.S32.HI R42, RZ, 0x1f, R146 ;  /* 0x0000001fff2a7819 */ /* 0x000fe20000011492 */
[----:B------:R-:W-:Y:S06]  /*10510*/  @P0 BRA `(.L_x_12027) ;  /* 0x0000000000340947 */ /* 0x000fec0003800000 */
[----:B------:R-:W-:Y:S01]  /*10520*/  ULDC UR4, c[0x0][0xac8] ;  /* 0x0002b20000047ab9 */ /* 0x000fe20000000800 */
[----:B------:R-:W-:Y:S01]  /*10530*/  ULDC.64 UR8, c[0x0][0x208] ;  /* 0x0000820000087ab9 */ /* 0x000fe20000000a00 */
        /* <DEDUP_REMOVED lines=11> */
.L_x_12027:
[----:B------:R-:W-:Y:S05]  /*105f0*/  BSYNC B1 ;  /* 0x0000000000017941 */ /* 0x000fea0003800000 */
.L_x_12026:
[----:B------:R-:W-:Y:S01]  /*10600*/  VIADD R0, R0, 0x60 ;  /* 0x0000006000007836 */ /* 0x000fe20000000000 */
[----:B---3-5:R3:W4:Y:S04]  /*10610*/  SHFL.IDX PT, R11, R3, 0x1, 0x1c1f ;  /* 0x003c1f00030b7f89 */ /* 0x02872800000e0000 */
[----:B------:R-:W-:Y:S01]  /*10620*/  ISETP.GE.AND P0, PT, R0, R41, PT ;  /* 0x000000290000720c */ /* 0x000fe20003f06270 */
[----:B------:R3:W0:-:S12]  /*10630*/  SHFL.IDX PT, R10, R30, 0x1, 0x1c1f ;  /* 0x003c1f001e0a7f89 */ /* 0x00061800000e0000 */
[----:B---3--:R-:W-:Y:S05]  /*10640*/  @P0 BRA `(.L_x_12028) ;  /* 0x0000000c00040947 */ /* 0x008fea0003800000 */
[----:B------:R-:W-:Y:S01]  /*10650*/  ULDC UR4, c[0x0][0xac8] ;  /* 0x0002b20000047ab9 */ /* 0x000fe20000000800 */
[----:B------:R-:W-:Y:S01]  /*10660*/  ULDC.64 UR8, c[0x0][0x208] ;  /* 0x0000820000087ab9 */ /* 0x000fe20000000a00 */
[----:B------:R-:W-:Y:S02]  /*10670*/  ISETP.GE.AND P2, PT, R146, UR4, PT ;  /* 0x0000000492007c0c */ /* 0x000fe4000bf46270 */
[----:B------:R-:W-:-:S11]  /*10680*/  ISETP.GE.AND P1, PT, R144, UR4, PT ;  /* 0x0000000490007c0c */ /* 0x000fd6000bf26270 */
[----:B0-----:R-:W-:Y:S02]  /*10690*/  @!P2 LEA R20, P0, R146, R10, 0x1 ;  /* 0x0000000a9214a211 */ /* 0x001fe400078008ff */
[----:B----4-:R-:W-:Y:S02]  /*106a0*/  @!P1 IMAD.WIDE R8, R144, 0x2, R10 ;  /* 0x0000000290089825 */ /* 0x010fe400078e020a */
[----:B------:R-:W-:Y:S02]  /*106b0*/  @!P2 LEA.HI.X R21, R146, R11, R42, 0x1, P0 ;  /* 0x0000000b9215a211 */ /* 0x000fe400000f0c2a */
[----:B------:R-:W-:Y:S01]  /*106c0*/  ISETP.GE.AND P0, PT, R148, UR4, PT ;  /* 0x0000000494007c0c */ /* 0x000fe2000bf06270 */
[----:B------:R0:W-:Y:S04]  /*106d0*/  @!P1 ST.E.128 desc[UR8][R8.64], R4 ;  /* 0x0000000408009985 */ /* 0x0001e8000c101d08 */
[----:B------:R0:W-:Y:S08]  /*106e0*/  @!P2 ST.E.128 desc[UR8][R20.64], R12 ;  /* 0x0000000c1400a985 */ /* 0x0001f0000c101d08 */
[----:B------:R-:W-:Y:S05]  /*106f0*/  @P0 BRA `(.L_x_12028) ;  /* 0x0000000800d80947 */ /* 0x000fea0003800000 */
[----:B0-----:R-:W-:Y:S01]  /*10700*/  LEA R4, P0, R148, R10, 0x1 ;  /* 0x0000000a94047211 */ /* 0x001fe200078008ff */
[----:B------:R-:W-:-:S03]  /*10710*/  ULDC.64 UR8, c[0x0][0x208] ;  /* 0x0000820000087ab9 */ /* 0x000fc60000000a00 */
[----:B------:R-:W-:-:S05]  /*10720*/  LEA.HI.X R5, R148, R11, R40, 0x1, P0 ;  /* 0x0000000b94057211 */ /* 0x000fca00000f0c28 */
[----:B------:R0:W-:Y:S01]  /*10730*/  ST.E.128 desc[UR8][R4.64], R16 ;  /* 0x0000001004007985 */ /* 0x0001e2000c101d08 */
[----:B------:R-:W-:Y:S05]  /*10740*/  BRA `(.L_x_12028) ;  /* 0x0000000800c47947 */ /* 0x000fea0003800000 */
.L_x_12024:
        /* <DEDUP_REMOVED lines=14> */
[----:B------:R-:W1:Y:S01]  /*10830*/  S2R R8, SR_TID.X ;  /* 0x0000000000087919 */ /* 0x000e620000002100 */
[----:B------:R-:W-:Y:S02]  /*10840*/  ULDC.64 UR10, c[0x0][0xc08] ;  /* 0x00030200000a7ab9 */ /* 0x000fe40000000a00 */
        /* <DEDUP_REMOVED lines=13> */
[----:B------:R-:W-:Y:S02]  /*10920*/  IMAD.U32 R7, RZ, RZ, UR9 ;  /* 0x00000009ff077e24 */ /* 0x000fe4000f8e00ff */
[----:B-1----:R-:W-:Y:S01]  /*10930*/  VIADD R8, R8, 0xffffff80 ;  /* 0xffffff8008087836 */ /* 0x002fe20000000000 */
[----:B------:R-:W-:Y:S02]  /*10940*/  USHF.R.S32.HI UR11, URZ, 0x1f, UR12 ;  /* 0x0000001f3f0b7899 */ /* 0x000fe4000801140c */
[----:B------:R1:W5:Y:S02]  /*10950*/  @P3 LDG.E R0, desc[UR14][R6.64] ;  /* 0x0000000e06003981 */ /* 0x000364000c1e1900 */
[----:B------:R-:W-:Y:S02]  /*10960*/  ISETP.GE.AND P1, PT, R8, 0xc0, PT ;  /* 0x000000c00800780c */ /* 0x000fe40003f26270 */
        /* <DEDUP_REMOVED lines=8> */
.L_x_12029:
        /* <DEDUP_REMOVED lines=34> */
[----:B------:R-:W-:-:S04]  /*10c10*/  IMAD.U32 R8, RZ, RZ, UR7 ;  /* 0x00000007ff087e24 */ /* 0x000fc8000f8e00ff */
[----:B------:R-:W-:-:S04]  /*10c20*/  IMAD.MOV R3, RZ, RZ, -R4 ;  /* 0x000000ffff037224 */ /* 0x000fc800078e0a04 */
[----:B------:R-:W-:Y:S01]  /*10c30*/  IMAD R3, R5, R3, R6 ;  /* 0x0000000305037224 */ /* 0x000fe200078e0206 */
[----:B------:R-:W-:Y:S02]  /*10c40*/  SHF.R.S32.HI R5, RZ, 0x1f, R4 ;  /* 0x0000001fff057819 */ /* 0x000fe40000011404 */
        /* <DEDUP_REMOVED lines=12> */
.L_x_12031:
[----:B------:R-:W-:Y:S05]  /*10d10*/  BSYNC B1 ;  /* 0x0000000000017941 */ /* 0x000fea0003800000 */
.L_x_12030:
[----:B------:R-:W1:Y:S01]  /*10d20*/  @P0 LDC R5, c[0x0][0xbf0] ;  /* 0x0002fc00ff050b82 */ /* 0x000e620000000800 */
[----:B------:R-:W-:Y:S01]  /*10d30*/  R2UR UR16, R19 ;  /* 0x00000000131072ca */ /* 0x000fe200000e0000 */
[----:B------:R-:W-:Y:S01]  /*10d40*/  ULDC.64 UR14, c[0x0][0xaa0] ;  /* 0x0002a800000e7ab9 */ /* 0x000fe20000000a00 */
[----:B------:R-:W-:Y:S01]  /*10d50*/  R2UR UR17, R147 ;  /* 0x00000000931172ca */ /* 0x000fe200000e0000 */
[----:B------:R-:W-:Y:S01]  /*10d60*/  UIMAD UR7, UR10, UR14, URZ ;  /* 0x0000000e0a0772a4 */ /* 0x000fe2000f8e023f */
[----:B0-----:R-:W-:Y:S01]  /*10d70*/  IMAD R3, R150, 0x60, R151 ;  /* 0x0000006096037824 */ /* 0x001fe200078e0297 */
[----:B------:R-:W-:Y:S01]  /*10d80*/  UIMAD.WIDE.U32 UR8, UR4, UR14, URZ ;  /* 0x0000000e040872a5 */ /* 0x000fe2000f8e003f */
[----:B------:R-:W-:Y:S01]  /*10d90*/  BSSY B1, `(.L_x_12032) ;  /* 0x000003a000017945 */ /* 0x000fe20003800000 */
[----:B------:R-:W-:Y:S01]  /*10da0*/  UIMAD UR7, UR4, UR15, UR7 ;  /* 0x0000000f040772a4 */ /* 0x000fe2000f8e0207 */
[----:B------:R-:W-:Y:S02]  /*10db0*/  SHF.R.S32.HI R16, RZ, 0x1f, R148 ;  /* 0x0000001fff107819 */ /* 0x000fe40000011494 */
[----:B------:R-:W-:Y:S01]  /*10dc0*/  ULDC.64 UR14, c[0x0][0xae8] ;  /* 0x0002ba00000e7ab9 */ /* 0x000fe20000000a00 */
[----:B------:R-:W-:Y:S01]  /*10dd0*/  UIADD3 UR9, UR9, UR7, URZ ;  /* 0x0000000709097290 */ /* 0x000fe2000fffe03f */
[----:B------:R-:W-:Y:S01]  /*10de0*/  SHF.R.S32.HI R17, RZ, 0x1f, R146 ;  /* 0x0000001fff117819 */ /* 0x000fe20000011492 */
[----:B------:R-:W-:Y:S01]  /*10df0*/  UIMAD UR4, UR11, UR14, URZ ;  /* 0x0000000e0b0472a4 */ /* 0x000fe2000f8e023f */
[----:B------:R-:W-:Y:S01]  /*10e00*/  VIADD R6, R3, UR16 ;  /* 0x0000001003067c36 */ /* 0x000fe20008000000 */
[----:B------:R-:W-:-:S02]  /*10e10*/  UIMAD.WIDE.U32 UR8, UR17, UR14, UR8 ;  /* 0x0000000e110872a5 */ /* 0x000fc4000f8e0008 */
[----:B------:R-:W-:Y:S01]  /*10e20*/  UIMAD UR4, UR17, UR15, UR4 ;  /* 0x0000000f110472a4 */ /* 0x000fe2000f8e0204 */
[----:B------:R-:W-:Y:S01]  /*10e30*/  @P0 IMAD.HI.U32 R4, R6, R9, RZ ;  /* 0x0000000906040227 */ /* 0x000fe200078e00ff */
[----:B------:R-:W-:Y:S02]  /*10e40*/  ULDC.64 UR10, c[0x0][0xaf0] ;  /* 0x0002bc00000a7ab9 */ /* 0x000fe40000000a00 */
[----:B------:R-:W-:Y:S01]  /*10e50*/  UIADD3 UR9, UR9, UR4, URZ ;  /* 0x0000000409097290 */ /* 0x000fe2000fffe03f */
[----:B------:R-:W-:Y:S01]  /*10e60*/  IMAD.MOV.U32 R3, RZ, RZ, R6 ;  /* 0x000000ffff037224 */ /* 0x000fe200078e0006 */
        /* <DEDUP_REMOVED lines=12> */
[----:B------:R-:W-:Y:S01]  /*10f30*/  SHF.R.S32.HI R6, RZ, 0x1f, R7 ;  /* 0x0000001fff067819 */ /* 0x000fe20000011407 */
[----:B------:R-:W-:Y:S01]  /*10f40*/  IMAD.U32 R5, RZ, RZ, UR4 ;  /* 0x00000004ff057e24 */ /* 0x000fe2000f8e00ff */
[----:B------:R-:W-:Y:S01]  /*10f50*/  ULDC.64 UR8, c[0x0][0xad8] ;  /* 0x0002b60000087ab9 */ /* 0x000fe20000000a00 */
[----:B------:R-:W-:-:S02]  /*10f60*/  IMAD R9, R3, UR11, R8 ;  /* 0x0000000b03097c24 */ /* 0x000fc4000f8e0208 */
        /* <DEDUP_REMOVED lines=25> */
[----:B------:R3:W-:Y:S04]  /*11100*/  @!P2 ST.E.128 desc[UR8][R8.64], RZ ;  /* 0x000000ff0800a985 */ /* 0x0007e8000c101d08 */
[----:B------:R3:W-:Y:S04]  /*11110*/  @!P3 ST.E.128 desc[UR8][R12.64], RZ ;  /* 0x000000ff0c00b985 */ /* 0x0007e8000c101d08 */
[----:B------:R3:W-:Y:S02]  /*11120*/  @!P4 ST.E.128 desc[UR8][R14.64], RZ ;  /* 0x000000ff0e00c985 */ /* 0x0007e4000c101d08 */
.L_x_12033:
[----:B------:R-:W-:Y:S05]  /*11130*/  BSYNC B1 ;  /* 0x0000000000017941 */ /* 0x000fea0003800000 */
.L_x_12032:
        /* <DEDUP_REMOVED lines=10> */
[-C--:B-1-3--:R-:W-:Y:S02]  /*111e0*/  @!P3 LEA R8, P0, R146, R4.reuse, 0x1 ;  /* 0x000000049208b211 */ /* 0x08afe400078008ff */
[----:B------:R-:W-:Y:S02]  /*111f0*/  @!P4 LEA R10, P1, R148, R4, 0x1 ;  /* 0x00000004940ac211 */ /* 0x000fe400078208ff */
[----:B0---4-:R-:W-:Y:S01]  /*11200*/  @!P2 IMAD.WIDE R6, R144, 0x2, R4 ;  /* 0x000000029006a825 */ /* 0x011fe200078e0204 */
[-C--:B------:R-:W-:Y:S02]  /*11210*/  @!P3 LEA.HI.X R9, R146, R5.reuse, R17, 0x1, P0 ;  /* 0x000000059209b211 */ /* 0x080fe400000f0c11 */
[----:B------:R-:W-:Y:S02]  /*11220*/  @!P4 LEA.HI.X R11, R148, R5, R16, 0x1, P1 ;  /* 0x00000005940bc211 */ /* 0x000fe400008f0c10 */
[----:B------:R2:W-:Y:S04]  /*11230*/  @!P2 ST.E.128 desc[UR8][R6.64], RZ ;  /* 0x000000ff0600a985 */ /* 0x0005e8000c101d08 */
[----:B------:R2:W-:Y:S04]  /*11240*/  @!P3 ST.E.128 desc[UR8][R8.64], RZ ;  /* 0x000000ff0800b985 */ /* 0x0005e8000c101d08 */
[----:B------:R2:W-:Y:S02]  /*11250*/  @!P4 ST.E.128 desc[UR8][R10.64], RZ ;  /* 0x000000ff0a00c985 */ /* 0x0005e4000c101d08 */
.L_x_12028:
[----:B------:R-:W-:Y:S05]  /*11260*/  BSYNC B0 ;  /* 0x0000000000007941 */ /* 0x000fea0003800000 */
.L_x_12023:
[----:B------:R-:W-:Y:S02]  /*11270*/  ULDC UR4, c[0x0][0xc3c] ;  /* 0x00030f0000047ab9 */ /* 0x000fe40000000800 */
[----:B------:R-:W-:-:S13]  /*11280*/  ISETP.GE.AND P0, PT, R31, UR4, PT ;  /* 0x000000041f007c0c */ /* 0x000fda000bf06270 */
[----:B------:R-:W-:Y:S05]  /*11290*/  @!P0 BRA `(.L_x_12034) ;  /* 0xfffffefc00288947 */ /* 0x000fea000383ffff */
[----:B------:R-:W-:Y:S05]  /*112a0*/  EXIT ;  /* 0x000000000000794d */ /* 0x000fea0003800000 */
.L_x_11987:
        /* <DEDUP_REMOVED lines=16> */
.L_x_12035:
        /* <DEDUP_REMOVED lines=43> */
.L_x_12041:
        /* <DEDUP_REMOVED lines=13> */
.L_x_12040:
[----:B------:R-:W-:Y:S05]  /*11730*/  BSYNC B0 ;  /* 0x0000000000007941 */ /* 0x000fea0003800000 */
.L_x_12039:
        /* <DEDUP_REMOVED lines=22> */
.L_x_12037:
        /* <DEDUP_REMOVED lines=22> */
.L_x_12042:
[----:B-1----:R-:W-:Y:S02]  /*11a00*/  IMAD R16, R16, UR5, R9 ;  /* 0x0000000510107c24 */ /* 0x002fe4000f8e0209 */
[----:B0-----:R-:W-:Y:S01]  /*11a10*/  IMAD.MOV.U32 R11, RZ, RZ, R10 ;  /* 0x000000ffff0b7224 */ /* 0x001fe200078e000a */
[----:B------:R-:W-:Y:S01]  /*11a20*/  IABS R10, R4 ;  /* 0x00000004000a7213 */ /* 0x000fe20000000000 */
[----:B------:R-:W-:Y:S01]  /*11a30*/  IMAD.MOV.U32 R2, RZ, RZ, RZ ;  /* 0x000000ffff027224 */ /* 0x000fe200078e00ff */
[----:B------:R-:W-:Y:S01]  /*11a40*/  IADD3 R9, -R16, UR6, RZ ;  /* 0x0000000610097c10 */ /* 0x000fe2000fffe1ff */
[----:B------:R-:W-:Y:S02]  /*11a50*/  IMAD R11, R11, R8, RZ ;  /* 0x000000080b0b7224 */ /* 0x000fe400078e02ff */
[----:B------:R-:W-:Y:S01]  /*11a60*/  IMAD.MOV R10, RZ, RZ, -R10 ;  /* 0x000000ffff0a7224 */ /* 0x000fe200078e0a0a */
[----:B------:R-:W-:Y:S01]  /*11a70*/  IABS R6, R9 ;  /* 0x0000000900067213 */ /* 0x000fe20000000000 */
        /* <DEDUP_REMOVED lines=51> */
.L_x_12038:
[----:B------:R-:W-:Y:S02]  /*11db0*/  IMAD.MOV.U32 R17, RZ, RZ, RZ ;  /* 0x000000ffff117224 */ /* 0x000fe400078e00ff */
[----:B------:R-:W-:Y:S02]  /*11dc0*/  IMAD.U32 R16, RZ, RZ, UR6 ;  /* 0x00000006ff107e24 */ /* 0x000fe4000f8e00ff */
[----:B------:R-:W-:-:S07]  /*11dd0*/  IMAD.MOV.U32 R18, RZ, RZ, RZ ;  /* 0x000000ffff127224 */ /* 0x000fce00078e00ff */
.L_x_12043:
[----:B------:R-:W-:-:S13]  /*11de0*/  ISETP.NE.AND P0, PT, R5, RZ, PT ;  /* 0x000000ff0500720c */ /* 0x000fda0003f05270 */
[----:B------:R-:W0:Y:S01]  /*11df0*/  @!P0 S2R R3, SR_CgaCtaId ;  /* 0x0000000000038919 */ /* 0x000e220000008800 */
[----:B------:R-:W-:-:S04]  /*11e00*/  @!P0 MOV R0, 0x400 ;  /* 0x0000040000008802 */ /* 0x000fc80000000f00 */
[----:B0-----:R-:W-:-:S05]  /*11e10*/  @!P0 LEA R0, R3, R0, 0x18 ;  /* 0x0000000003008211 */ /* 0x001fca00078ec0ff */
[----:B------:R2:W-:Y:S01]  /*11e20*/  @!P0 STS.128 [R0+0x31cd0], R16 ;  /* 0x031cd01000008388 */ /* 0x0005e20000000c00 */
[----:B------:R-:W-:Y:S06]  /*11e30*/  BAR.ARV 0x5, 0x200 ;  /* 0x0148000000007b1d */ /* 0x000fec0000002000 */
.L_x_12036:
        /* <DEDUP_REMOVED lines=33> */
.L_x_12148:
[----:B0---4-:R-:W0:Y:S01]  /*12050*/  LDC.64 R2, c[0x0][0xc88] ;  /* 0x00032200ff027b82 */ /* 0x011e220000000a00 */
        /* <DEDUP_REMOVED lines=49> */
[----:B---3--:R-:W-:Y:S05]  /*12370*/  @P2 BRA `(.L_x_12045) ;  /* 0x0000000000182947 */ /* 0x008fea0003800000 */
[----:B------:R-:W-:Y:S05]  /*12380*/  @!P1 BRA `(.L_x_12045) ;  /* 0x0000000000149947 */ /* 0x000fea0003800000 */
[----:B------:R-:W-:Y:S02]  /*12390*/  ULDC.64 UR4, c[0x0][0x208] ;  /* 0x0000820000047ab9 */ /* 0x000fe40000000a00 */
[----:B------:R-:W0:Y:S04]  /*123a0*/  LDG.E R7, desc[UR4][R2.64] ;  /* 0x0000000402077981 */ /* 0x000e28000c1e1900 */
[----:B------:R-:W0:Y:S02]  /*123b0*/  LDG.E R2, desc[UR4][R2.64+0x4] ;  /* 0x0000040402027981 */ /* 0x000e24000c1e1900 */
[----:B0-----:R-:W-:-:S05]  /*123c0*/  IMAD.IADD R8, R2, 0x1, -R7 ;  /* 0x0000000102087824 */ /* 0x001fca00078e0a07 */
[----:B------:R1:W-:Y:S02]  /*123d0*/  STL [R1+0x14], R8 ;  /* 0x0000140801007387 */ /* 0x0003e40000100800 */
.L_x_12045:
[----:B------:R-:W-:Y:S01]  /*123e0*/  ULDC.64 UR4, c[0x0][0xa20] ;  /* 0x0002880000047ab9 */ /* 0x000fe20000000a00 */
[----:B-----5:R-:W-:Y:S01]  /*123f0*/  IMAD.IADD R28, R28, 0x1, R0 ;  /* 0x000000011c1c7824 */ /* 0x020fe200078e0200 */
[----:B------:R-:W-:Y:S01]  /*12400*/  ISETP.NE.U32.AND P1, PT, RZ, UR4, PT ;  /* 0x00000004ff007c0c */ /* 0x000fe2000bf25070 */
[----:B------:R-:W-:-:S03]  /*12410*/  IMAD.MOV.U32 R26, RZ, RZ, R9 ;  /* 0x000000ffff1a7224 */ /* 0x000fc600078e0009 */
[----:B------:R-:W-:-:S13]  /*12420*/  ISETP.NE.AND.EX P1, PT, RZ, UR5, PT, P1 ;  /* 0x00000005ff007c0c */ /* 0x000fda000bf25310 */
[----:B------:R-:W-:Y:S05]  /*12430*/  @!P1 BRA `(.L_x_12046) ;  /* 0x0000000000149947 */ /* 0x000fea0003800000 */
[----:B------:R-:W-:Y:S01]  /*12440*/  IADD3 R2, P0, R24, UR4, RZ ;  /* 0x0000000418027c10 */ /* 0x000fe2000ff1e0ff */
[----:B------:R-:W-:-:S03]  /*12450*/  ULDC.64 UR6, c[0x0][0x208] ;  /* 0x0000820000067ab9 */ /* 0x000fc60000000a00 */
[----:B------:R-:W-:-:S05]  /*12460*/  IADD3.X R3, R25, UR5, RZ, P0, !PT ;  /* 0x0000000519037c10 */ /* 0x000fca00087fe4ff */
[----:B------:R2:W5:Y:S01]  /*12470*/  LDG.E R6, desc[UR6][R2.64] ;  /* 0x0000000602067981 */ /* 0x000562000c1e1900 */
[----:B------:R-:W-:Y:S05]  /*12480*/  BRA `(.L_x_12047) ;  /* 0x0000000000147947 */ /* 0x000fea0003800000 */
.L_x_12046:
[----:B------:R-:W-:Y:S05]  /*12490*/  @!P0 BRA `(.L_x_12047) ;  /* 0x0000000000108947 */ /* 0x000fea0003800000 */
[----:B------:R-:W-:Y:S02]  /*124a0*/  ULDC.64 UR4, c[0x0][0x208] ;  /* 0x0000820000047ab9 */ /* 0x000fe40000000a00 */
[----:B------:R-:W2:Y:S04]  /*124b0*/  LDG.E R6, desc[UR4][R4.64] ;  /* 0x0000000404067981 */ /* 0x000ea8000c1e1900 */
[----:B------:R-:W2:Y:S02]  /*124c0*/  LDG.E R4, desc[UR4][R4.64+0x4] ;  /* 0x0000040404047981 */ /* 0x000ea4000c1e1900 */
[----:B--2---:R-:W-:-:S07]  /*124d0*/  IMAD.IADD R6, R4, 0x1, -R6 ;  /* 0x0000000104067824 */ /* 0x004fce00078e0a06 */
.L_x_12047:
[----:B-----5:R-:W-:Y:S01]  /*124e0*/  IMAD.IADD R6, R6, 0x1, -R0 ;  /* 0x0000000106067824 */ /* 0x020fe200078e0a00 */
[----:B------:R-:W-:Y:S01]  /*124f0*/  BSSY B7, `(.L_x_12048) ;  /* 0x0000428000077945 */ /* 0x000fe20003800000 */
[----:B------:R-:W3:Y:S01]  /*12500*/  LDC R0, c[0x0][0x448] ;  /* 0x00011200ff007b82 */ /* 0x000ee20000000800 */
[----:B--2---:R-:W-:-:S04]  /*12510*/  IMAD R2, R17, 0xc0, RZ ;  /* 0x000000c011027824 */ /* 0x004fc800078e02ff */
[----:B------:R-:W-:Y:S01]  /*12520*/  VIADD R2, R2, 0xbf ;  /* 0x000000bf02027836 */ /* 0x000fe20000000000 */
[----:B---3--:R-:W-:-:S13]  /*12530*/  ISETP.NE.AND P0, PT, R0, 0x1, PT ;  /* 0x000000010000780c */ /* 0x008fda0003f05270 */
[----:B------:R-:W2:Y:S08]  /*12540*/  @P0 LDC R3, c[0x0][0x44c] ;  /* 0x00011300ff030b82 */ /* 0x000eb00000000800 */
[----:B------:R-:W3:Y:S01]  /*12550*/  @P0 LDC R0, c[0x0][0x450] ;  /* 0x00011400ff000b82 */ /* 0x000ee20000000800 */
[----:B--2---:R-:W-:-:S05]  /*12560*/  @P0 IMAD.HI.U32 R3, R2, R3, RZ ;  /* 0x0000000302030227 */ /* 0x004fca00078e00ff */
[----:B---3--:R-:W-:Y:S01]  /*12570*/  @P0 SHF.R.U32.HI R2, RZ, R0, R3 ;  /* 0x00000000ff020219 */ /* 0x008fe20000011603 */
        /* <DEDUP_REMOVED lines=31> */
.L_x_12049:
        /* <DEDUP_REMOVED lines=15> */
[----:B01----:R-:W-:Y:S02]  /*12860*/  IMAD.MOV.U32 R8, RZ, RZ, 0x70 ;  /* 0x00000070ff087424 */ /* 0x003fe400078e00ff */
[----:B------:R-:W-:Y:S02]  /*12870*/  IMAD.MOV.U32 R12, RZ, RZ, 0x1 ;  /* 0x00000001ff0c7424 */ /* 0x000fe400078e00ff */
[----:B------:R-:W-:-:S07]  /*12880*/  IMAD.MOV.U32 R13, RZ, RZ, RZ ;  /* 0x000000ffff0d7224 */ /* 0x000fce00078e00ff */
[----:B------:R-:W-:-:S07]  /*12890*/  LEPC R20, `(.L_x_12052) ;  /* 0x000000001014794e */ /* 0x000fce0000000000 */
[----:B--2---:R-:W-:Y:S05]  /*128a0*/  CALL.ABS.NOINC R2 ;  /* 0x0000000002007343 */ /* 0x004fea0003c00000 */
.L_x_12052:
[----:B------:R-:W-:Y:S05]  /*128b0*/  BSYNC B6 ;  /* 0x0000000000067941 */ /* 0x000fea0003800000 */
.L_x_12051:
        /* <DEDUP_REMOVED lines=15> */
[----:B01----:R-:W-:Y:S02]  /*129b0*/  IMAD.MOV.U32 R8, RZ, RZ, 0x70 ;  /* 0x00000070ff087424 */ /* 0x003fe400078e00ff */
[----:B------:R-:W-:Y:S02]  /*129c0*/  IMAD.MOV.U32 R12, RZ, RZ, 0x1 ;  /* 0x00000001ff0c7424 */ /* 0x000fe400078e00ff */
[----:B--2---:R-:W-:-:S07]  /*129d0*/  IMAD.MOV.U32 R13, RZ, RZ, RZ ;  /* 0x000000ffff0d7224 */ /* 0x004fce00078e00ff */
[----:B------:R-:W-:-:S07]  /*129e0*/  LEPC R20, `(.L_x_12055) ;  /* 0x000000001014794e */ /* 0x000fce0000000000 */
[----:B---3--:R-:W-:Y:S05]  /*129f0*/  CALL.ABS.NOINC R2 ;  /* 0x0000000002007343 */ /* 0x008fea0003c00000 */
.L_x_12055:
        /* <DEDUP_REMOVED lines=15> */
.L_x_12054:
[----:B------:R-:W-:Y:S05]  /*12af0*/  BSYNC B6 ;  /* 0x0000000000067941 */ /* 0x000fea0003800000 */
.L_x_12053:
[----:B------:R-:W-:Y:S01]  /*12b00*/  ULDC.64 UR4, c[0x0][0x9f8] ;  /* 0x00027e0000047ab9 */ /* 0x000fe20000000a00 */
[----:B------:R-:W-:Y:S01]  /*12b10*/  ULDC.64 UR6, c[0x0][0x208] ;  /* 0x0000820000067ab9 */ /* 0x000fe20000000a00 */
[----:B------:R-:W-:Y:S01]  /*12b20*/  ISETP.NE.U32.AND P0, PT, RZ, UR4, PT ;  /* 0x00000004ff007c0c */ /* 0x000fe2000bf05070 */
[----:B------:R-:W2:Y:S01]  /*12b30*/  LDL R20, [R1+0xc] ;  /* 0x00000c0001147983 */ /* 0x000ea20000100800 */
[----:B------:R-:W3:Y:S02]  /*12b40*/  LDC.64 R2, c[0x0][0x418] ;  /* 0x00010600ff027b82 */ /* 0x000ee40000000a00 */
[----:B------:R-:W-:-:S13]  /*12b50*/  ISETP.NE.AND.EX P0, PT, RZ, UR5, PT, P0 ;  /* 0x00000005ff007c0c */ /* 0x000fda000bf05300 */
[----:B------:R-:W-:-:S04]  /*12b60*/  @P0 IADD3 R24, P1, R24, UR4, RZ ;  /* 0x0000000418180c10 */ /* 0x000fc8000ff3e0ff */
[----:B------:R-:W-:Y:S01]  /*12b70*/  @P0 IADD3.X R25, R25, UR5, RZ, P1, !PT ;  /* 0x0000000519190c10 */ /* 0x000fe20008ffe4ff */
[----:B------:R-:W-:-:S04]  /*12b80*/  ULDC.64 UR4, c[0x0][0xa08] ;  /* 0x0002820000047ab9 */ /* 0x000fc80000000a00 */
[----:B------:R2:W4:Y:S01]  /*12b90*/  @P0 LDG.E R26, desc[UR6][R24.64] ;  /* 0x00000006181a0981 */ /* 0x000522000c1e1900 */
[----:B---3--:R-:W-:Y:S01]  /*12ba0*/  LOP3.LUT P0, RZ, R2, UR4, RZ, 0xfc, !PT ;  /* 0x0000000402ff7c12 */ /* 0x008fe2000f80fcff */
[----:B------:R-:W-:-:S03]  /*12bb0*/  UMOV UR4, 0xffffffff ;  /* 0xffffffff00047882 */ /* 0x000fc60000000000 */
[----:B------:R-:W-:Y:S01]  /*12bc0*/  LOP3.LUT P0, RZ, R3, UR5, RZ, 0xfc, P0 ;  /* 0x0000000503ff7c12 */ /* 0x000fe2000800fcff */
[----:B--2---:R-:W-:Y:S01]  /*12bd0*/  VIADD R25, R20, 0xffffffff ;  /* 0xffffffff14197836 */ /* 0x004fe20000000000 */
[----:B----4-:R-:W-:Y:S02]  /*12be0*/  SHF.R.S32.HI R29, RZ, 0x1f, R26 ;  /* 0x0000001fff1d7819 */ /* 0x010fe4000001141a */
[----:B------:R-:W-:Y:S01]  /*12bf0*/  SEL R24, R26, RZ, !P0 ;  /* 0x000000ff1a187207 */ /* 0x000fe20004000000 */
[----:B------:R-:W-:Y:S08]  /*12c00*/  BRA.DIV UR4, `(.L_x_12056) ;  /* 0x0000004e04887947 */ /* 0x000ff0000b800000 */
[----:B------:R-:W2:Y:S02]  /*12c10*/  S2R R0, SR_TID.X ;  /* 0x0000000000007919 */ /* 0x000ea40000002100 */
[----:B--2---:R-:W-:-:S04]  /*12c20*/  SHF.R.U32.HI R0, RZ, 0x5, R0 ;  /* 0x00000005ff007819 */ /* 0x004fc80000011600 */
[----:B------:R-:W-:-:S05]  /*12c30*/  LOP3.LUT R0, R0, 0x3, RZ, 0xc0, !PT ;  /* 0x0000000300007812 */ /* 0x000fca00078ec0ff */
[----:B------:R2:W3:Y:S02]  /*12c40*/  SHFL.IDX PT, R14, R0, RZ, 0x1f ;  /* 0x00001fff000e7589 */ /* 0x0004e400000e0000 */
.L_x_12164:
[----:B------:R-:W-:Y:S02]  /*12c50*/  PLOP3.LUT P1, PT, PT, PT, PT, 0x8, 0x0 ;  /* 0x000000000000781c */ /* 0x000fe40003f2e170 */
[----:B---3--:R-:W-:Y:S02]  /*12c60*/  ISETP.NE.AND P0, PT, R14, RZ, PT ;  /* 0x000000ff0e00720c */ /* 0x008fe40003f05270 */
[----:B--2---:R-:W-:-:S05]  /*12c70*/  P2R R0, PR, RZ, 0x2 ;  /* 0x00000002ff007803 */ /* 0x004fca0000000000 */
[----:B------:R2:W-:Y:S06]  /*12c80*/  STL [R1], R0 ;  /* 0x0000000001007387 */ /* 0x0005ec0000100800 */
[----:B------:R-:W-:Y:S05]  /*12c90*/  @P0 BRA `(.L_x_12057) ;  /* 0x00000004001c0947 */ /* 0x000fea0003800000 */
[----:B------:R-:W-:-:S03]  /*12ca0*/  UMOV UR4, 0xffffffff ;  /* 0xffffffff00047882 */ /* 0x000fc60000000000 */
[----:B------:R-:W-:Y:S05]  /*12cb0*/  BRA.DIV UR4, `(.L_x_12058) ;  /* 0x0000004e04907947 */ /* 0x000fea000b800000 */
[----:B------:R-:W-:-:S13]  /*12cc0*/  ELECT P6, URZ, PT ;  /* 0x00000000003f782f */ /* 0x000fda00038c0000 */
.L_x_12167:
[----:B------:R-:W-:Y:S05]  /*12cd0*/  @!P6 BRA `(.L_x_12057) ;  /* 0x00000004000ce947 */ /* 0x000fea0003800000 */
[----:B------:R-:W-:-:S04]  /*12ce0*/  ISETP.NE.U32.AND P0, PT, R2, RZ, PT ;  /* 0x000000ff0200720c */ /* 0x000fc80003f05070 */
[----:B------:R-:W-:-:S13]  /*12cf0*/  ISETP.NE.AND.EX P0, PT, R3, RZ, PT, P0 ;  /* 0x000000ff0300720c */ /* 0x000fda0003f05300 */
[----:B------:R-:W-:Y:S05]  /*12d00*/  @!P0 BRA `(.L_x_12059) ;  /* 0x0000000000488947 */ /* 0x000fea0003800000 */
[----:B------:R-:W3:Y:S01]  /*12d10*/  LDC R6, c[0x0][0x43c] ;  /* 0x00010f00ff067b82 */ /* 0x000ee20000000800 */
[----:B------:R-:W-:Y:S01]  /*12d20*/  ULDC.64 UR4, c[0x0][0x428] ;  /* 0x00010a0000047ab9 */ /* 0x000fe20000000a00 */
[----:B------:R-:W-:Y:S01]  /*12d30*/  ULDC.64 UR6, c[0x0][0x208] ;  /* 0x0000820000067ab9 */ /* 0x000fe20000000a00 */
[----:B---3--:R-:W-:-:S13]  /*12d40*/  ISETP.NE.AND P0, PT, R6, 0x1, PT ;  /* 0x000000010600780c */ /* 0x008fda0003f05270 */
[----:B------:R-:W2:Y:S02]  /*12d50*/  @P0 LDC.64 R4, c[0x0][0x440] ;  /* 0x00011000ff040b82 */ /* 0x000ea40000000a00 */
[----:B--2---:R-:W-:-:S04]  /*12d60*/  @P0 IMAD.HI.U32 R0, R25, R4, RZ ;  /* 0x0000000419000227 */ /* 0x004fc800078e00ff */
        /* <DEDUP_REMOVED lines=12> */
.L_x_12059:
[----:B--2---:R-:W-:Y:S01]  /*12e30*/  IMAD R0, R23, 0x8, R22 ;  /* 0x0000000817007824 */ /* 0x004fe200078e0216 */
[----:B---3--:R-:W-:-:S04]  /*12e40*/  SHF.L.U32 R2, R27, 0x1f, RZ ;  /* 0x0000001f1b027819 */ /* 0x008fc800000006ff */
[----:B------:R-:W2:Y:S02]  /*12e50*/  SYNCS.PHASECHK.TRANS64.TRYWAIT P0, [R0+URZ+0x31c40], R2 ;  /* 0x031c4002000075a7 */ /* 0x000ea4000800017f */
[----:B--2---:R-:W-:Y:S05]  /*12e60*/  @!P0 BRA `(.L_x_12060) ;  /* 0x0000004c00448947 */ /* 0x004fea0003800000 */
.L_x_12168:
        /* <DEDUP_REMOVED lines=11> */
.L_x_12061:
[----:B------:R-:W-:Y:S01]  /*12f20*/  R2UR UR9, R0 ;  /* 0x00000000000972ca */ /* 0x000fe200000e0000 */
[----:B--2---:R-:W-:Y:S01]  /*12f30*/  IMAD R0, R23, 0x6c00, R22 ;  /* 0x00006c0017007824 */ /* 0x004fe200078e0216 */
        /* <DEDUP_REMOVED lines=29> */
.L_x_12057:
[----:B------:R-:W3:Y:S04]  /*13110*/  LDL.LU R4, [R1+0x10] ;  /* 0x0000100001047983 */ /* 0x000ee80000300800 */
[----:B------:R-:W4:Y:S04]  /*13120*/  LDL.LU R6, [R1+0x8] ;  /* 0x0000080001067983 */ /* 0x000f280000300800 */
[----:B------:R-:W5:Y:S01]  /*13130*/  LDL.LU R3, [R1+0x18] ;  /* 0x0000180001037983 */ /* 0x000f620000300800 */
        /* <DEDUP_REMOVED lines=11> */
[----:B-----5:R-:W-:-:S03]  /*131f0*/  SEL R3, R3, RZ, !P0 ;  /* 0x000000ff03037207 */ /* 0x020fc60004000000 */
[----:B------:R-:W-:Y:S01]  /*13200*/  IMAD R0, R4, UR5, R2 ;  /* 0x0000000504007c24 */ /* 0x000fe2000f8e0202 */
[----:B----4-:R-:W-:Y:S01]  /*13210*/  SEL R2, R6, RZ, !P0 ;  /* 0x000000ff06027207 */ /* 0x010fe20004000000 */
[----:B------:R-:W-:-:S05]  /*13220*/  IMAD.WIDE.U32 R4, R4, UR4, RZ ;  /* 0x0000000404047c25 */ /* 0x000fca000f8e00ff */
[----:B------:R-:W-:Y:S04]  /*13230*/  STL.64 [R1+0x20], R4 ;  /* 0x0000200401007387 */ /* 0x000fe80000100a00 */
        /* <DEDUP_REMOVED lines=23> */
.L_x_12063:
[----:B------:R-:W-:Y:S05]  /*133b0*/  BSYNC B6 ;  /* 0x0000000000067941 */ /* 0x000fea0003800000 */
.L_x_12062:
[----:B---3--:R-:W2:Y:S01]  /*133c0*/  LDL.LU R0, [R1+0x10] ;  /* 0x0000100001007983 */ /* 0x008ea20000300800 */
[----:B------:R-:W3:Y:S01]  /*133d0*/  LDC R9, c[0x0][0x448] ;  /* 0x00011200ff097b82 */ /* 0x000ee20000000800 */
[----:B------:R-:W-:Y:S01]  /*133e0*/  ULDC.64 UR4, c[0x0][0x2d8] ;  /* 0x0000b60000047ab9 */ /* 0x000fe20000000a00 */
[----:B------:R-:W-:Y:S01]  /*133f0*/  ULDC.64 UR6, c[0x0][0x2c8] ;  /* 0x0000b20000067ab9 */ /* 0x000fe20000000a00 */
[----:B------:R-:W2:Y:S01]  /*13400*/  LDL.LU.64 R2, [R1+0x20] ;  /* 0x0000200001027983 */ /* 0x000ea20000300a00 */
[----:B------:R-:W-:-:S03]  /*13410*/  ULDC.64 UR8, c[0x0][0x280] ;  /* 0x0000a00000087ab9 */ /* 0x000fc60000000a00 */
[----:B------:R-:W4:Y:S04]  /*13420*/  LDL.LU R20, [R1+0x18] ;  /* 0x0000180001147983 */ /* 0x000f280000300800 */
[----:B------:R-:W4:Y:S04]  /*13430*/  LDL.LU R21, [R1+0x2c] ;  /* 0x00002c0001157983 */ /* 0x000f280000300800 */
[----:B------:R-:W4:Y:S01]  /*13440*/  LDL.LU R4, [R1+0x8] ;  /* 0x0000080001047983 */ /* 0x000f220000300800 */
[----:B------:R-:W4:Y:S01]  /*13450*/  S2R R10, SR_TID.X ;  /* 0x00000000000a7919 */ /* 0x000f220000002100 */
[----:B------:R-:W4:Y:S01]  /*13460*/  S2R R11, SR_TID.X ;  /* 0x00000000000b7919 */ /* 0x000f220000002100 */
[----:B---3--:R-:W-:-:S13]  /*13470*/  ISETP.NE.AND P1, PT, R9, 0x1, PT ;  /* 0x000000010900780c */ /* 0x008fda0003f25270 */
[----:B------:R-:W3:Y:S08]  /*13480*/  @P1 LDC R5, c[0x0][0x450] ;  /* 0x00011400ff051b82 */ /* 0x000ef00000000800 */
[----:B01----:R-:W0:Y:S01]  /*13490*/  @P1 LDC R8, c[0x0][0x44c] ;  /* 0x00011300ff081b82 */ /* 0x003e220000000800 */
[----:B--2---:R-:W-:Y:S02]  /*134a0*/  IMAD.MOV.U32 R3, RZ, RZ, R0 ;  /* 0x000000ffff037224 */ /* 0x004fe400078e0000 */
[----:B----4-:R-:W-:-:S02]  /*134b0*/  IMAD R0, R20, UR4, RZ ;  /* 0x0000000414007c24 */ /* 0x010fc4000f8e02ff */
[C---:B------:R-:W-:Y:S01]  /*134c0*/  IMAD.WIDE.U32 R2, R18.reuse, UR4, R2 ;  /* 0x0000000412027c25 */ /* 0x040fe2000f8e0002 */
[----:B------:R-:W1:Y:S03]  /*134d0*/  S2R R20, SR_TID.X ;  /* 0x0000000000147919 */ /* 0x000e660000002100 */
[----:B------:R-:W-:Y:S01]  /*134e0*/  IMAD R0, R18, UR5, R0 ;  /* 0x0000000512007c24 */ /* 0x000fe2000f8e0200 */
[----:B------:R-:W-:-:S03]  /*134f0*/  ULDC.64 UR4, c[0x0][0x2e0] ;  /* 0x0000b80000047ab9 */ /* 0x000fc60000000a00 */
[----:B------:R-:W-:Y:S02]  /*13500*/  IMAD.IADD R3, R3, 0x1, R0 ;  /* 0x0000000103037824 */ /* 0x000fe400078e0200 */
[----:B------:R-:W-:Y:S02]  /*13510*/  IMAD R0, R21, UR4, RZ ;  /* 0x0000000415007c24 */ /* 0x000fe4000f8e02ff */
[----:B------:R-:W2:Y:S01]  /*13520*/  S2R R21, SR_TID.X ;  /* 0x0000000000157919 */ /* 0x000ea20000002100 */
[----:B------:R-:W-:-:S04]  /*13530*/  IMAD.WIDE.U32 R2, R4, UR4, R2 ;  /* 0x0000000404027c25 */ /* 0x000fc8000f8e0002 */
[----:B------:R-:W-:Y:S01]  /*13540*/  IMAD R0, R4, UR5, R0 ;  /* 0x0000000504007c24 */ /* 0x000fe2000f8e0200 */
[----:B------:R-:W-:Y:S01]  /*13550*/  ULDC.64 UR4, c[0x0][0x2d0] ;  /* 0x0000b40000047ab9 */ /* 0x000fe20000000a00 */
[----:B------:R-:W4:Y:S02]  /*13560*/  @P1 LDC R4, c[0x0][0x44c] ;  /* 0x00011300ff041b82 */ /* 0x000f240000000800 */
[----:B------:R-:W-:Y:S01]  /*13570*/  IMAD.IADD R3, R3, 0x1, R0 ;  /* 0x0000000103037824 */ /* 0x000fe200078e0200 */
[----:B-1----:R-:W-:-:S04]  /*13580*/  LOP3.LUT R20, R20, 0x7f, RZ, 0xc0, !PT ;  /* 0x0000007f14147812 */ /* 0x002fc800078ec0ff */
[----:B------:R-:W-:Y:S01]  /*13590*/  SHF.R.U32.HI R20, RZ, 0x2, R20 ;  /* 0x00000002ff147819 */ /* 0x000fe20000011614 */
[----:B--2---:R-:W-:Y:S02]  /*135a0*/  IMAD.SHL.U32 R6, R21, 0x20, RZ ;  /* 0x0000002015067824 */ /* 0x004fe400078e00ff */
[----:B------:R-:W-:-:S03]  /*135b0*/  IMAD.SHL.U32 R21, R10, 0x8, RZ ;  /* 0x000000080a157824 */ /* 0x000fc600078e00ff */
        /* <DEDUP_REMOVED lines=9> */
[----:B---3--:R-:W-:-:S04]  /*13650*/  @P1 SHF.R.U32.HI R4, RZ, R5, R0 ;  /* 0x00000005ff041219 */ /* 0x008fc80000011600 */
        /* <DEDUP_REMOVED lines=15> */
[----:B0-----:R-:W-:Y:S01]  /*13750*/  @P1 IMAD.HI.U32 R8, R7, R8, RZ ;  /* 0x0000000807081227 */ /* 0x001fe200078e00ff */
[----:B------:R-:W0:Y:S03]  /*13760*/  @P1 LDC R5, c[0x0][0x450] ;  /* 0x00011400ff051b82 */ /* 0x000e260000000800 */
[----:B------:R-:W-:Y:S01]  /*13770*/  IMAD.MOV.U32 R6, RZ, RZ, R7 ;  /* 0x000000ffff067224 */ /* 0x000fe200078e0007 */
        /* <DEDUP_REMOVED lines=85> */
.L_x_12181:
[----:B------:R-:W-:Y:S01]  /*13cd0*/  VIADD R0, R17, 0xa0 ;  /* 0x000000a011007836 */ /* 0x000fe20000000000 */
[----:B------:R-:W-:-:S04]  /*13ce0*/  ULDC.64 UR4, c[0x0][0x208] ;  /* 0x0000820000047ab9 */ /* 0x000fc80000000a00 */
[----:B------:R-:W-:Y:S01]  /*13cf0*/  ISETP.GE.AND P3, PT, R0, R5, PT ;  /* 0x000000050000720c */ /* 0x000fe20003f66270 */
[----:B------:R-:W-:-:S12]  /*13d00*/  VIADD R0, R22, 0x31c00 ;  /* 0x00031c0016007836 */ /* 0x000fd80000000000 */
        /* <DEDUP_REMOVED lines=10> */
.L_x_12065:
        /* <DEDUP_REMOVED lines=8> */
[----:B------:R-:W-:Y:S01]  /*13e30*/  LEA.HI R2, R3, R3, RZ, 0x1 ;  /* 0x0000000303027211 */ /* 0x000fe200078f08ff */
[----:B------:R0:W-:Y:S03]  /*13e40*/  STL [R1+0x28], R3 ;  /* 0x0000280301007387 */ /* 0x0001e60000100800 */
[----:B------:R-:W-:-:S05]  /*13e50*/  LOP3.LUT R2, R2, 0xfffffffe, RZ, 0xc0, !PT ;  /* 0xfffffffe02027812 */ /* 0x000fca00078ec0ff */
[----:B------:R-:W-:-:S05]  /*13e60*/  IMAD.IADD R2, R3, 0x1, -R2 ;  /* 0x0000000103027824 */ /* 0x000fca00078e0a02 */
[----:B0-----:R-:W-:Y:S01]  /*13e70*/  SHF.L.U32 R3, R2, 0x1f, RZ ;  /* 0x0000001f02037819 */ /* 0x001fe200000006ff */
[----:B------:R-:W-:Y:S01]  /*13e80*/  NOP ;  /* 0x0000000000007918 */ /* 0x000fe20000000000 */
[----:B------:R-:W2:Y:S01]  /*13e90*/  LDL R4, [R1+0xc] ;  /* 0x00000c0001047983 */ /* 0x000ea20000100800 */
[----:B------:R0:W-:Y:S01]  /*13ea0*/  SYNCS.ARRIVE.TRANS64.A1T0 RZ, [R22+URZ+0x31c00], RZ ;  /* 0x031c00ff16ff79a7 */ /* 0x0001e2000810003f */
[----:B------:R-:W-:Y:S01]  /*13eb0*/  BSSY B0, `(.L_x_12066) ;  /* 0x0000004000007945 */ /* 0x000fe20003800000 */
[----:B------:R-:W1:Y:S01]  /*13ec0*/  SYNCS.PHASECHK.TRANS64.TRYWAIT P0, [R22+URZ+0x31c20], R3 ;  /* 0x031c2003160075a7 */ /* 0x000e62000800017f */
[----:B--2---:R-:W-:Y:S02]  /*13ed0*/  ISETP.GE.AND P1, PT, R4, 0x2, PT ;  /* 0x000000020400780c */ /* 0x004fe40003f26270 */
[----:B01----:R-:W-:Y:S11]  /*13ee0*/  @!P0 BRA `(.L_x_12067) ;  /* 0x0000004400588947 */ /* 0x003ff60003800000 */
.L_x_12182:
[----:B------:R-:W-:Y:S05]  /*13ef0*/  BSYNC B0 ;  /* 0x0000000000007941 */ /* 0x000fea0003800000 */
.L_x_12066:
[----:B------:R-:W-:Y:S04]  /*13f00*/  BSSY B0, `(.L_x_12068) ;  /* 0x0000226000007945 */ /* 0x000fe80003800000 */
[----:B------:R-:W-:Y:S05]  /*13f10*/  @!P1 BRA `(.L_x_12069) ;  /* 0x0000002000909947 */ /* 0x000fea0003800000 */
[----:B------:R-:W2:Y:S01]  /*13f20*/  LDL R4, [R1+0xc] ;  /* 0x00000c0001047983 */ /* 0x000ea20000100800 */
[----:B------:R-:W-:Y:S01]  /*13f30*/  BSSY B2, `(.L_x_12070) ;  /* 0x00000bc000027945 */ /* 0x000fe20003800000 */
[C---:B--2---:R-:W-:Y:S01]  /*13f40*/  LOP3.LUT R2, R4.reuse, 0x1, RZ, 0xc0, !PT ;  /* 0x0000000104027812 */ /* 0x044fe200078ec0ff */
[----:B------:R-:W-:-:S03]  /*13f50*/  VIADD R7, R4, 0xfffffffe ;  /* 0xfffffffe04077836 */ /* 0x000fc60000000000 */
[----:B------:R-:W-:Y:S01]  /*13f60*/  ISETP.NE.U32.AND P0, PT, R2, 0x1, PT ;  /* 0x000000010200780c */ /* 0x000fe20003f05070 */
[----:B------:R-:W-:-:S12]  /*13f70*/  IMAD.MOV.U32 R6, RZ, RZ, R7 ;  /* 0x000000ffff067224 */ /* 0x000fd800078e0007 */
[----:B------:R-:W-:Y:S05]  /*13f80*/  @!P0 BRA `(.L_x_12071) ;  /* 0x0000000800d88947 */ /* 0x000fea0003800000 */
        /* <DEDUP_REMOVED lines=11> */
[----:B------:R-:W-:Y:S01]  /*14040*/  ISETP.NE.U32.AND P0, PT, RZ, UR4, PT ;  /* 0x00000004ff007c0c */ /* 0x000fe2000bf05070 */
[----:B------:R-:W-:-:S03]  /*14050*/  IMAD.MOV.U32 R6, RZ, RZ, R7 ;  /* 0x000000ffff067224 */ /* 0x000fc600078e0007 */
[----:B------:R-:W-:-:S13]  /*14060*/  ISETP.NE.AND.EX P0, PT, RZ, UR5, PT, P0 ;  /* 0x00000005ff007c0c */ /* 0x000fda000bf05300 */
        /* <DEDUP_REMOVED lines=19> */
.L_x_12074:
[----:B0-----:R-:W-:Y:S01]  /*141a0*/  IMAD R3, R8, 0x8, R22 ;  /* 0x0000000808037824 */ /* 0x001fe200078e0216 */
[----:B------:R-:W-:Y:S01]  /*141b0*/  SHF.L.U32 R2, R9, 0x1f, RZ ;  /* 0x0000001f09027819 */ /* 0x000fe200000006ff */
[----:B------:R-:W-:Y:S03]  /*141c0*/  BSSY B3, `(.L_x_12075) ;  /* 0x0000003000037945 */ /* 0x000fe60003800000 */
[----:B------:R-:W0:Y:S02]  /*141d0*/  SYNCS.PHASECHK.TRANS64.TRYWAIT P0, [R3+URZ+0x31c40], R2 ;  /* 0x031c4002030075a7 */ /* 0x000e24000800017f */
[----:B0-----:R-:W-:Y:S05]  /*141e0*/  @!P0 BRA `(.L_x_12076) ;  /* 0x0000004000ac8947 */ /* 0x001fea0003800000 */
.L_x_12183:
[----:B------:R-:W-:Y:S05]  /*141f0*/  BSYNC B3 ;  /* 0x0000000000037941 */ /* 0x000fea0003800000 */
.L_x_12075:
        /* <DEDUP_REMOVED lines=12> */
.L_x_12078:
[----:B------:R-:W-:Y:S05]  /*142c0*/  BSYNC B3 ;  /* 0x0000000000037941 */ /* 0x000fea0003800000 */
.L_x_12077:
        /* <DEDUP_REMOVED lines=11> */
.L_x_12079:
        /* <DEDUP_REMOVED lines=16> */
.L_x_12080:
        /* <DEDUP_REMOVED lines=16> */
.L_x_12081:
        /* <DEDUP_REMOVED lines=15> */
.L_x_12184:
[----:B------:R-:W-:Y:S05]  /*14670*/  BSYNC B3 ;  /* 0x0000000000037941 */ /* 0x000fea0003800000 */
.L_x_12082:
        /* <DEDUP_REMOVED lines=12> */
.L_x_12085:
[----:B------:R-:W-:Y:S05]  /*14740*/  BSYNC B3 ;  /* 0x0000000000037941 */ /* 0x000fea0003800000 */
.L_x_12084:
        /* <DEDUP_REMOVED lines=11> */
.L_x_12086:
        /* <DEDUP_REMOVED lines=15> */
.L_x_12087:
        /* <DEDUP_REMOVED lines=15> */
.L_x_12088:
        /* <DEDUP_REMOVED lines=12> */
.L_x_12073:
[----:B------:R-:W-:Y:S05]  /*14aa0*/  BSYNC B1 ;  /* 0x0000000000017941 */ /* 0x000fea0003800000 */
.L_x_12072:
[----:B------:R-:W2:Y:S01]  /*14ab0*/  LDL.LU R2, [R1+0xc] ;  /* 0x00000c0001027983 */ /* 0x000ea20000300800 */
[----:B------:R-:W-:Y:S02]  /*14ac0*/  IMAD.MOV.U32 R23, RZ, RZ, R8 ;  /* 0x000000ffff177224 */ /* 0x000fe400078e0008 */
[----:B------:R-:W-:Y:S02]  /*14ad0*/  IMAD.MOV.U32 R27, RZ, RZ, R9 ;  /* 0x000000ffff1b7224 */ /* 0x000fe400078e0009 */
[----:B--2---:R-:W-:-:S07]  /*14ae0*/  VIADD R6, R2, 0xfffffffd ;  /* 0xfffffffd02067836 */ /* 0x004fce0000000000 */
.L_x_12071:
[----:B------:R-:W-:Y:S05]  /*14af0*/  BSYNC B2 ;  /* 0x0000000000027941 */ /* 0x000fea0003800000 */
.L_x_12070:
[----:B------:R-:W-:-:S13]  /*14b00*/  ISETP.NE.AND P0, PT, R7, RZ, PT ;  /* 0x000000ff0700720c */ /* 0x000fda0003f05270 */
[----:B------:R-:W-:Y:S05]  /*14b10*/  @!P0 BRA `(.L_x_12069) ;  /* 0x0000001400908947 */ /* 0x000fea0003800000 */
[----:B------:R-:W-:-:S07]  /*14b20*/  IMAD.MOV.U32 R4, RZ, RZ, R24 ;  /* 0x000000ffff047224 */ /* 0x000fce00078e0018 */
.L_x_12123:
        /* <DEDUP_REMOVED lines=33> */
.L_x_12091:
[----:B0-----:R-:W-:Y:S01]  /*14d40*/  IMAD R3, R7, 0x8, R22 ;  /* 0x0000000807037824 */ /* 0x001fe200078e0216 */
[----:B------:R-:W-:Y:S01]  /*14d50*/  SHF.L.U32 R2, R8, 0x1f, RZ ;  /* 0x0000001f08027819 */ /* 0x000fe200000006ff */
[----:B------:R-:W-:Y:S03]  /*14d60*/  BSSY B2, `(.L_x_12092) ;  /* 0x0000003000027945 */ /* 0x000fe60003800000 */
[----:B------:R-:W0:Y:S02]  /*14d70*/  SYNCS.PHASECHK.TRANS64.TRYWAIT P0, [R3+URZ+0x31c40], R2 ;  /* 0x031c4002030075a7 */ /* 0x000e24000800017f */
[----:B0-----:R-:W-:Y:S05]  /*14d80*/  @!P0 BRA `(.L_x_12093) ;  /* 0x0000003400ec8947 */ /* 0x001fea0003800000 */
.L_x_12185:
[----:B------:R-:W-:Y:S05]  /*14d90*/  BSYNC B2 ;  /* 0x0000000000027941 */ /* 0x000fea0003800000 */
.L_x_12092:
        /* <DEDUP_REMOVED lines=12> */
.L_x_12095:
[----:B------:R-:W-:Y:S05]  /*14e60*/  BSYNC B2 ;  /* 0x0000000000027941 */ /* 0x000fea0003800000 */
.L_x_12094:
        /* <DEDUP_REMOVED lines=11> */
.L_x_12096:
        /* <DEDUP_REMOVED lines=16> */
.L_x_12097:
        /* <DEDUP_REMOVED lines=16> */
.L_x_12098:
        /* <DEDUP_REMOVED lines=15> */
.L_x_12186:
[----:B------:R-:W-:Y:S05]  /*15210*/  BSYNC B2 ;  /* 0x0000000000027941 */ /* 0x000fea0003800000 */
.L_x_12099:
        /* <DEDUP_REMOVED lines=11> */
.L_x_12102:
[----:B------:R-:W-:Y:S05]  /*152d0*/  BSYNC B2 ;  /* 0x0000000000027941 */ /* 0x000fea0003800000 */
.L_x_12101:
        /* <DEDUP_REMOVED lines=10> */
.L_x_12103:
        /* <DEDUP_REMOVED lines=15> */
.L_x_12104:
        /* <DEDUP_REMOVED lines=15> */
.L_x_12105:
        /* <DEDUP_REMOVED lines=12> */
.L_x_12090:
[----:B------:R-:W-:Y:S05]  /*15620*/  BSYNC B1 ;  /* 0x0000000000017941 */ /* 0x000fea0003800000 */
.L_x_12089:
        /* <DEDUP_REMOVED lines=32> */
.L_x_12108:
[----:B------:R-:W-:Y:S01]  /*15830*/  IMAD R2, R23, 0x8, R22 ;  /* 0x0000000817027824 */ /* 0x000fe200078e0216 */
[----:B0-----:R-:W-:Y:S01]  /*15840*/  SHF.L.U32 R3, R27, 0x1f, RZ ;  /* 0x0000001f1b037819 */ /* 0x001fe200000006ff */
[----:B------:R-:W-:Y:S03]  /*15850*/  BSSY B2, `(.L_x_12109) ;  /* 0x0000003000027945 */ /* 0x000fe60003800000 */
[----:B------:R-:W0:Y:S02]  /*15860*/  SYNCS.PHASECHK.TRANS64.TRYWAIT P0, [R2+URZ+0x31c40], R3 ;  /* 0x031c4003020075a7 */ /* 0x000e24000800017f */
[----:B0-----:R-:W-:Y:S05]  /*15870*/  @!P0 BRA `(.L_x_12110) ;  /* 0x0000002c00588947 */ /* 0x001fea0003800000 */
.L_x_12187:
[----:B------:R-:W-:Y:S05]  /*15880*/  BSYNC B2 ;  /* 0x0000000000027941 */ /* 0x000fea0003800000 */
.L_x_12109:
        /* <DEDUP_REMOVED lines=12> */
.L_x_12112:
[----:B------:R-:W-:Y:S05]  /*15950*/  BSYNC B2 ;  /* 0x0000000000027941 */ /* 0x000fea0003800000 */
.L_x_12111:
[----:B------:R-:W-:Y:S01]  /*15960*/  IMAD.MOV.U32 R5, RZ, RZ, RZ ;  /* 0x000000ffff057224 */ /* 0x000fe200078e00ff */
[----:B------:R-:W-:Y:S01]  /*15970*/  UIADD3 UR4, UP0, UR36, 0x370, URZ ;  /* 0x0000037024047890 */ /* 0x000fe2000ff1e03f */
[C---:B0-----:R-:W-:Y:S01]  /*15980*/  IMAD R3, R23.reuse, 0x8, R0 ;  /* 0x0000000817037824 */ /* 0x041fe200078e0200 */
        /* <DEDUP_REMOVED lines=9> */
.L_x_12113:
        /* <DEDUP_REMOVED lines=16> */
.L_x_12114:
        /* <DEDUP_REMOVED lines=16> */
.L_x_12115:
        /* <DEDUP_REMOVED lines=15> */
.L_x_12188:
[----:B------:R-:W-:Y:S05]  /*15d10*/  BSYNC B2 ;  /* 0x0000000000027941 */ /* 0x000fea0003800000 */
.L_x_12116:
        /* <DEDUP_REMOVED lines=11> */
.L_x_12119:
[----:B------:R-:W-:Y:S05]  /*15dd0*/  BSYNC B2 ;  /* 0x0000000000027941 */ /* 0x000fea0003800000 */
.L_x_12118:
        /* <DEDUP_REMOVED lines=10> */
.L_x_12120:
        /* <DEDUP_REMOVED lines=15> */
.L_x_12121:
        /* <DEDUP_REMOVED lines=15> */
.L_x_12122:
        /* <DEDUP_REMOVED lines=12> */
.L_x_12107:
[----:B------:R-:W-:Y:S05]  /*16120*/  BSYNC B1 ;  /* 0x0000000000017941 */ /* 0x000fea0003800000 */
.L_x_12106:
[C---:B------:R-:W-:Y:S01]  /*16130*/  ISETP.GT.AND P0, PT, R6.reuse, 0x1, PT ;  /* 0x000000010600780c */ /* 0x040fe20003f04270 */
[----:B------:R-:W-:-:S12]  /*16140*/  VIADD R6, R6, 0xfffffffe ;  /* 0xfffffffe06067836 */ /* 0x000fd80000000000 */
[----:B------:R-:W-:Y:S05]  /*16150*/  @P0 BRA `(.L_x_12123) ;  /* 0xffffffe800740947 */ /* 0x000fea000383ffff */
.L_x_12069:
[----:B------:R-:W-:Y:S05]  /*16160*/  BSYNC B0 ;  /* 0x0000000000007941 */ /* 0x000fea0003800000 */
.L_x_12068:
        /* <DEDUP_REMOVED lines=18> */
.L_x_12125:
[----:B------:R-:W-:Y:S05]  /*16290*/  BSYNC B0 ;  /* 0x0000000000007941 */ /* 0x000fea0003800000 */
.L_x_12124:
[----:B------:R-:W2:Y:S01]  /*162a0*/  LDL.LU R0, [R1] ;  /* 0x0000000001007983 */ /* 0x000ea20000300800 */
[----:B------:R-:W-:Y:S01]  /*162b0*/  BSSY B0, `(.L_x_12126) ;  /* 0x0000046000007945 */ /* 0x000fe20003800000 */
[----:B--2---:R-:W-:-:S13]  /*162c0*/  ISETP.NE.AND P0, PT, R0, RZ, PT ;  /* 0x000000ff0000720c */ /* 0x004fda0003f05270 */
[----:B------:R-:W-:Y:S05]  /*162d0*/  @!P0 BRA `(.L_x_12127) ;  /* 0x00000004000c8947 */ /* 0x000fea0003800000 */
[----:B0-----:R-:W-:Y:S01]  /*162e0*/  IMAD R3, R23, 0x8, R22 ;  /* 0x0000000817037824 */ /* 0x001fe200078e0216 */
[----:B------:R-:W-:Y:S01]  /*162f0*/  SHF.L.U32 R0, R27, 0x1f, RZ ;  /* 0x0000001f1b007819 */ /* 0x000fe200000006ff */
[----:B------:R-:W-:Y:S01]  /*16300*/  BSSY B1, `(.L_x_12128) ;  /* 0x0000004000017945 */ /* 0x000fe20003800000 */
[----:B------:R-:W-:Y:S02]  /*16310*/  ISETP.NE.AND P1, PT, R8, RZ, PT ;  /* 0x000000ff0800720c */ /* 0x000fe40003f25270 */
[----:B------:R-:W0:Y:S02]  /*16320*/  SYNCS.PHASECHK.TRANS64.TRYWAIT P0, [R3+URZ+0x31c60], R0 ;  /* 0x031c6000030075a7 */ /* 0x000e24000800017f */
[----:B0-----:R-:W-:Y:S09]  /*16330*/  @!P0 BRA `(.L_x_12129) ;  /* 0x0000002000d08947 */ /* 0x001ff20003800000 */
.L_x_12189:
[----:B------:R-:W-:Y:S05]  /*16340*/  BSYNC B1 ;  /* 0x0000000000017941 */ /* 0x000fea0003800000 */
.L_x_12128:
        /* <DEDUP_REMOVED lines=9> */
.L_x_12131:
[----:B------:R-:W-:Y:S05]  /*163e0*/  BSYNC B1 ;  /* 0x0000000000017941 */ /* 0x000fea0003800000 */
.L_x_12130:
        /* <DEDUP_REMOVED lines=10> */
.L_x_12132:
        /* <DEDUP_REMOVED lines=15> */
.L_x_12133:
        /* <DEDUP_REMOVED lines=15> */
.L_x_12134:
        /* <DEDUP_REMOVED lines=10> */
.L_x_12127:
[----:B------:R-:W-:Y:S05]  /*16710*/  BSYNC B0 ;  /* 0x0000000000007941 */ /* 0x000fea0003800000 */
.L_x_12126:
[----:B------:R-:W-:-:S05]  /*16720*/  VIADD R23, R23, 0x1 ;  /* 0x0000000117177836 */ /* 0x000fca0000000000 */
[----:B------:R-:W-:-:S04]  /*16730*/  ISETP.NE.AND P0, PT, R23, 0x2, PT ;  /* 0x000000021700780c */ /* 0x000fc80003f05270 */
[----:B------:R-:W-:Y:S02]  /*16740*/  SEL R0, RZ, 0x1, P0 ;  /* 0x00000001ff007807 */ /* 0x000fe40000000000 */
[----:B------:R-:W-:Y:S02]  /*16750*/  SEL R23, R23, RZ, P0 ;  /* 0x000000ff17177207 */ /* 0x000fe40000000000 */
[----:B------:R-:W-:-:S07]  /*16760*/  LOP3.LUT R27, R27, R0, RZ, 0x3c, !PT ;  /* 0x000000001b1b7212 */ /* 0x000fce00078e3cff */
.L_x_12050:
[----:B------:R-:W-:Y:S05]  /*16770*/  BSYNC B7 ;  /* 0x0000000000077941 */ /* 0x000fea0003800000 */
.L_x_12048:
[----:B------:R-:W2:Y:S02]  /*16780*/  LDL R0, [R1+0x30] ;  /* 0x0000300001007983 */ /* 0x000ea40000100800 */
[----:B--2---:R-:W-:-:S13]  /*16790*/  ISETP.NE.AND P0, PT, R0, RZ, PT ;  /* 0x000000ff0000720c */ /* 0x004fda0003f05270 */
[----:B------:R-:W-:Y:S05]  /*167a0*/  @!P0 BRA `(.L_x_12135) ;  /* 0x0000000000248947 */ /* 0x000fea0003800000 */
[----:B------:R-:W-:Y:S05]  /*167b0*/  WARPSYNC.ALL ;  /* 0x0000000000007948 */ /* 0x000fea0003800000 */
[----:B------:R-:W2:Y:S08]  /*167c0*/  S2UR UR5, SR_CgaCtaId ;  /* 0x00000000000579c3 */ /* 0x000eb00000008800 */
[----:B------:R-:W-:Y:S06]  /*167d0*/  BAR.SYNC.DEFER_BLOCKING 0x5, 0x200 ;  /* 0x0148000000007b1d */ /* 0x000fec0000010000 */
[----:B------:R-:W-:-:S02]  /*167e0*/  UMOV UR4, 0x400 ;  /* 0x0000040000047882 */ /* 0x000fc40000000000 */
[----:B--2---:R-:W-:-:S06]  /*167f0*/  ULEA UR4, UR5, UR4, 0x18 ;  /* 0x0000000405047291 */ /* 0x004fcc000f8ec03f */
[----:B0-----:R-:W-:-:S05]  /*16800*/  IMAD.U32 R22, RZ, RZ, UR4 ;  /* 0x00000004ff167e24 */ /* 0x001fca000f8e00ff */
[----:B------:R0:W2:Y:S01]  /*16810*/  LDS.128 R16, [R22+0x31cd0] ;  /* 0x031cd00016107984 */ /* 0x0000a20000000c00 */
[----:B------:R-:W-:Y:S06]  /*16820*/  BAR.ARV 0x4, 0x200 ;  /* 0x0108000000007b1d */ /* 0x000fec0000002000 */
[----:B------:R-:W-:Y:S05]  /*16830*/  BRA `(.L_x_12136) ;  /* 0x0000000800d87947 */ /* 0x000fea0003800000 */
.L_x_12135:
[----:B------:R-:W0:Y:S01]  /*16840*/  S2R R0, SR_TID.X ;  /* 0x0000000000007919 */ /* 0x000e220000002100 */
[----:B------:R-:W-:Y:S01]  /*16850*/  UMOV UR4, 0xffffffff ;  /* 0xffffffff00047882 */ /* 0x000fe20000000000 */
[----:B01----:R-:W-:-:S04]  /*16860*/  LOP3.LUT R8, R0, 0x1f, RZ, 0xc0, !PT ;  /* 0x0000001f00087812 */ /* 0x003fc800078ec0ff */
        /* <DEDUP_REMOVED lines=17> */
[----:B------:R-:W0:Y:S02]  /*16980*/  SHFL.UP PT, R14, R17, 0x1, RZ ;  /* 0x04200000110e7989 */ /* 0x000e2400000e00ff */
[----:B0-----:R-:W-:-:S05]  /*16990*/  SEL R4, R14, RZ, P1 ;  /* 0x000000ff0e047207 */ /* 0x001fca0000800000 */
[----:B------:R-:W-:-:S05]  /*169a0*/  IMAD.IADD R4, R17, 0x1, R4 ;  /* 0x0000000111047824 */ /* 0x000fca00078e0204 */
        /* <DEDUP_REMOVED lines=14> */
.L_x_12199:
[----:B------:R-:W-:Y:S02]  /*16a90*/  ULDC UR4, c[0x0][0xc38] ;  /* 0x00030e0000047ab9 */ /* 0x000fe40000000800 */
[----:B------:R-:W-:-:S04]  /*16aa0*/  IMAD.U32 R4, RZ, RZ, UR4 ;  /* 0x00000004ff047e24 */ /* 0x000fc8000f8e00ff */
[----:B-1----:R-:W-:-:S04]  /*16ab0*/  IMAD R14, R14, R4, RZ ;  /* 0x000000040e0e7224 */ /* 0x002fc800078e02ff */
[----:B------:R-:W-:-:S05]  /*16ac0*/  IMAD.IADD R5, R5, 0x1, R14 ;  /* 0x0000000105057824 */ /* 0x000fca00078e020e */
[----:B------:R-:W-:-:S13]  /*16ad0*/  ISETP.GT.AND P6, PT, R5, R0, PT ;  /* 0x000000000500720c */ /* 0x000fda0003fc4270 */
[----:B------:R-:W-:Y:S05]  /*16ae0*/  @P6 BRA `(.L_x_12138) ;  /* 0x0000000000a06947 */ /* 0x000fea0003800000 */
.L_x_12143:
[----:B------:R-:W1:Y:S01]  /*16af0*/  LDC R2, c[0x0][0xc3c] ;  /* 0x00030f00ff027b82 */ /* 0x000e620000000800 */
[----:B------:R-:W-:-:S05]  /*16b00*/  VIADD R19, R19, 0x1f ;  /* 0x0000001f13137836 */ /* 0x000fca0000000000 */
[----:B-1----:R-:W-:-:S13]  /*16b10*/  ISETP.GE.AND P6, PT, R19, R2, PT ;  /* 0x000000021300720c */ /* 0x002fda0003fc6270 */
[----:B------:R-:W-:Y:S05]  /*16b20*/  @P6 BRA `(.L_x_12139) ;  /* 0x0000000400d86947 */ /* 0x000fea0003800000 */
[----:B0-----:R-:W0:Y:S01]  /*16b30*/  S2R R3, SR_TID.X ;  /* 0x0000000000037919 */ /* 0x001e220000002100 */
[----:B------:R-:W-:Y:S01]  /*16b40*/  BSSY B0, `(.L_x_12140) ;  /* 0x000000a000007945 */ /* 0x000fe20003800000 */
[----:B------:R-:W-:Y:S01]  /*16b50*/  IMAD.MOV.U32 R17, RZ, RZ, RZ ;  /* 0x000000ffff117224 */ /* 0x000fe200078e00ff */
[----:B0-----:R-:W-:-:S05]  /*16b60*/  LOP3.LUT R3, R3, 0x1f, RZ, 0xc0, !PT ;  /* 0x0000001f03037812 */ /* 0x001fca00078ec0ff */
[----:B------:R-:W-:-:S05]  /*16b70*/  IMAD.IADD R7, R19, 0x1, R3 ;  /* 0x0000000113077824 */ /* 0x000fca00078e0203 */
[----:B------:R-:W-:-:S13]  /*16b80*/  ISETP.GE.OR P6, PT, R7, R2, !P0 ;  /* 0x000000020700720c */ /* 0x000fda00047c6670 */
[----:B------:R-:W-:Y:S05]  /*16b90*/  @P6 BRA `(.L_x_12141) ;  /* 0x0000000000106947 */ /* 0x000fea0003800000 */
[----:B------:R-:W0:Y:S01]  /*16ba0*/  LDC.64 R2, c[0x0][0xc80] ;  /* 0x00032000ff027b82 */ /* 0x000e220000000a00 */
[----:B------:R-:W-:Y:S01]  /*16bb0*/  ULDC.64 UR4, c[0x0][0x208] ;  /* 0x0000820000047ab9 */ /* 0x000fe20000000a00 */
[----:B0-----:R-:W-:-:S05]  /*16bc0*/  IMAD.WIDE R2, R7, 0x4, R2 ;  /* 0x0000000407027825 */ /* 0x001fca00078e0202 */
[----:B------:R0:W5:Y:S02]  /*16bd0*/  LDG.E R17, desc[UR4][R2.64] ;  /* 0x0000000402117981 */ /* 0x000164000c1e1900 */
.L_x_12141:
[----:B------:R-:W-:Y:S05]  /*16be0*/  BSYNC B0 ;  /* 0x0000000000007941 */ /* 0x000fea0003800000 */
.L_x_12140:
[----:B------:R-:W-:-:S03]  /*16bf0*/  UMOV UR4, 0xffffffff ;  /* 0xffffffff00047882 */ /* 0x000fc60000000000 */
[----:B------:R-:W-:Y:S05]  /*16c00*/  BRA.DIV UR4, `(.L_x_12142) ;  /* 0x0000001e04d87947 */ /* 0x000fea000b800000 */
[----:B-----5:R-:W1:Y:S02]  /*16c10*/  SHFL.UP PT, R14, R17, 0x1, RZ ;  /* 0x04200000110e7989 */ /* 0x020e6400000e00ff */
        /* <DEDUP_REMOVED lines=15> */
.L_x_12207:
[----:B------:R-:W-:Y:S02]  /*16d10*/  ULDC UR4, c[0x0][0xc38] ;  /* 0x00030e0000047ab9 */ /* 0x000fe40000000800 */
[----:B------:R-:W-:-:S04]  /*16d20*/  IMAD.U32 R4, RZ, RZ, UR4 ;  /* 0x00000004ff047e24 */ /* 0x000fc8000f8e00ff */
[----:B-1----:R-:W-:-:S04]  /*16d30*/  IMAD R14, R14, R4, RZ ;  /* 0x000000040e0e7224 */ /* 0x002fc800078e02ff */
[----:B------:R-:W-:-:S05]  /*16d40*/  IMAD.IADD R5, R14, 0x1, R5 ;  /* 0x000000010e057824 */ /* 0x000fca00078e0205 */
[----:B------:R-:W-:-:S13]  /*16d50*/  ISETP.GT.AND P6, PT, R5, R0, PT ;  /* 0x000000000500720c */ /* 0x000fda0003fc4270 */
[----:B------:R-:W-:Y:S05]  /*16d60*/  @!P6 BRA `(.L_x_12143) ;  /* 0xfffffffc0060e947 */ /* 0x000fea000383ffff */
.L_x_12138:
        /* <DEDUP_REMOVED lines=8> */
.L_x_12211:
[----:B------:R-:W-:Y:S01]  /*16df0*/  ISETP.NE.AND P0, PT, R2, RZ, PT ;  /* 0x000000ff0200720c */ /* 0x000fe20003f05270 */
[----:B------:R-:W-:-:S12]  /*16e00*/  IMAD.MOV.U32 R14, RZ, RZ, RZ ;  /* 0x000000ffff0e7224 */ /* 0x000fd800078e00ff */
[----:B------:R-:W-:Y:S05]  /*16e10*/  @!P0 BRA `(.L_x_12145) ;  /* 0x0000000000108947 */ /* 0x000fea0003800000 */
[----:B------:R-:W-:Y:S01]  /*16e20*/  UMOV UR4, 0xffffffff ;  /* 0xffffffff00047882 */ /* 0x000fe20000000000 */
[----:B------:R-:W-:Y:S02]  /*16e30*/  VIADD R12, R6, 0xffffffff ;  /* 0xffffffff060c7836 */ /* 0x000fe40000000000 */
[----:B------:R-:W-:Y:S05]  /*16e40*/  BRA.DIV UR4, `(.L_x_12146) ;  /* 0x00000022044c7947 */ /* 0x000fea000b800000 */
[----:B------:R3:W4:Y:S02]  /*16e50*/  SHFL.IDX PT, R14, R3, R12, 0x1f ;  /* 0x00001f0c030e7589 */ /* 0x00072400000e0000 */
.L_x_12145:
[----:B0--3--:R-:W0:Y:S01]  /*16e60*/  LDC.64 R2, c[0x0][0xc90] ;  /* 0x00032400ff027b82 */ /* 0x009e220000000a00 */
[----:B------:R-:W-:Y:S01]  /*16e70*/  IMAD.IADD R19, R6, 0x1, R19 ;  /* 0x0000000106137824 */ /* 0x000fe200078e0213 */
[----:B------:R-:W-:-:S03]  /*16e80*/  ULDC.64 UR4, c[0x0][0x208] ;  /* 0x0000820000047ab9 */ /* 0x000fc60000000a00 */
[----:B0-----:R-:W-:-:S05]  /*16e90*/  IMAD.WIDE R2, R19, 0x4, R2 ;  /* 0x0000000413027825 */ /* 0x001fca00078e0202 */
[----:B-1----:R0:W2:Y:S01]  /*16ea0*/  LDG.E R6, desc[UR4][R2.64] ;  /* 0x0000000402067981 */ /* 0x0020a2000c1e1900 */
[----:B----4-:R-:W-:-:S04]  /*16eb0*/  IMAD R16, R14, R4, R16 ;  /* 0x000000040e107224 */ /* 0x010fc800078e0210 */
[----:B------:R-:W-:Y:S02]  /*16ec0*/  IMAD.IADD R0, R0, 0x1, -R16 ;  /* 0x0000000100007824 */ /* 0x000fe400078e0a10 */
[----:B0-----:R-:W-:Y:S02]  /*16ed0*/  IMAD.MOV.U32 R2, RZ, RZ, RZ ;  /* 0x000000ffff027224 */ /* 0x001fe400078e00ff */
[----:B--2---:R-:W-:-:S05]  /*16ee0*/  IMAD R5, R17, R6, RZ ;  /* 0x0000000611057224 */ /* 0x004fca00078e02ff */
[----:B------:R-:W-:-:S04]  /*16ef0*/  IABS R7, R5 ;  /* 0x0000000500077213 */ /* 0x000fc80000000000 */
[----:B------:R-:W0:Y:S08]  /*16f00*/  I2F.RP R8, R7 ;  /* 0x0000000700087306 */ /* 0x000e300000209400 */
[----:B0-----:R-:W0:Y:S02]  /*16f10*/  MUFU.RCP R8, R8 ;  /* 0x0000000800087308 */ /* 0x001e240000001000 */
[----:B0-----:R-:W-:Y:S01]  /*16f20*/  VIADD R9, R8, 0xffffffe ;  /* 0x0ffffffe08097836 */ /* 0x001fe20000000000 */
        /* <DEDUP_REMOVED lines=54> */
.L_x_12139:
[----:B------:R-:W-:Y:S01]  /*17290*/  UMOV UR4, URZ ;  /* 0x0000003f00047c82 */ /* 0x000fe20008000000 */
[----:B------:R-:W-:Y:S01]  /*172a0*/  UMOV UR5, URZ ;  /* 0x0000003f00057c82 */ /* 0x000fe20008000000 */
[----:B------:R-:W-:Y:S01]  /*172b0*/  ULDC UR6, c[0x0][0xc3c] ;  /* 0x00030f0000067ab9 */ /* 0x000fe20000000800 */
[----:B------:R-:W-:Y:S02]  /*172c0*/  IMAD.MOV.U32 R16, RZ, RZ, R0 ;  /* 0x000000ffff107224 */ /* 0x000fe400078e0000 */
[----:B------:R-:W-:Y:S02]  /*172d0*/  IMAD.U32 R17, RZ, RZ, UR4 ;  /* 0x00000004ff117e24 */ /* 0x000fe4000f8e00ff */
[----:B------:R-:W-:Y:S02]  /*172e0*/  IMAD.U32 R18, RZ, RZ, UR5 ;  /* 0x00000005ff127e24 */ /* 0x000fe4000f8e00ff */
[----:B------:R-:W-:-:S07]  /*172f0*/  IMAD.U32 R19, RZ, RZ, UR6 ;  /* 0x00000006ff137e24 */ /* 0x000fce000f8e00ff */
.L_x_12147:
        /* <DEDUP_REMOVED lines=10> */
.L_x_12136:
[----:B------:R-:W-:Y:S02]  /*173a0*/  ULDC UR4, c[0x0][0xc3c] ;  /* 0x00030f0000047ab9 */ /* 0x000fe40000000800 */
[----:B--2---:R-:W-:-:S13]  /*173b0*/  ISETP.GE.AND P0, PT, R19, UR4, PT ;  /* 0x0000000413007c0c */ /* 0x004fda000bf06270 */
[----:B------:R-:W-:Y:S05]  /*173c0*/  @!P0 BRA `(.L_x_12148) ;  /* 0xffffffac00208947 */ /* 0x000fea000383ffff */
[----:B------:R-:W-:Y:S05]  /*173d0*/  BSYNC B8 ;  /* 0x0000000000087941 */ /* 0x000fea0003800000 */
.L_x_12044:
        /* <DEDUP_REMOVED lines=12> */
.L_x_12214:
[----:B------:R-:W-:Y:S05]  /*174a0*/  BSYNC B0 ;  /* 0x0000000000007941 */ /* 0x000fea0003800000 */
.L_x_12149:
[----:B------:R-:W-:-:S03]  /*174b0*/  UMOV UR4, 0xffffffff ;  /* 0xffffffff00047882 */ /* 0x000fc60000000000 */
[----:B------:R-:W-:Y:S05]  /*174c0*/  BRA.DIV UR4, `(.L_x_12151) ;  /* 0x0000001a04e47947 */ /* 0x000fea000b800000 */
[----:B0-----:R-:W0:Y:S02]  /*174d0*/  S2R R0, SR_TID.X ;  /* 0x0000000000007919 */ /* 0x001e240000002100 */
[----:B0-----:R-:W-:-:S04]  /*174e0*/  SHF.R.U32.HI R0, RZ, 0x5, R0 ;  /* 0x00000005ff007819 */ /* 0x001fc80000011600 */
[----:B------:R-:W-:-:S05]  /*174f0*/  LOP3.LUT R0, R0, 0x3, RZ, 0xc0, !PT ;  /* 0x0000000300007812 */ /* 0x000fca00078ec0ff */
[----:B------:R0:W2:Y:S02]  /*17500*/  SHFL.IDX PT, R14, R0, RZ, 0x1f ;  /* 0x00001fff000e7589 */ /* 0x0000a400000e0000 */
.L_x_12217:
[----:B--2---:R-:W-:Y:S01]  /*17510*/  ISETP.NE.AND P0, PT, R14, RZ, PT ;  /* 0x000000ff0e00720c */ /* 0x004fe20003f05270 */
[----:B------:R-:W-:-:S12]  /*17520*/  BSSY B0, `(.L_x_12152) ;  /* 0x0000026000007945 */ /* 0x000fd80003800000 */
[----:B------:R-:W-:Y:S05]  /*17530*/  @P0 BRA `(.L_x_12153) ;  /* 0x0000000000900947 */ /* 0x000fea0003800000 */
[----:B------:R-:W-:-:S03]  /*17540*/  UMOV UR4, 0xffffffff ;  /* 0xffffffff00047882 */ /* 0x000fc60000000000 */
[----:B------:R-:W-:Y:S05]  /*17550*/  BRA.DIV UR4, `(.L_x_12154) ;  /* 0x0000001a04f47947 */ /* 0x000fea000b800000 */
[----:B------:R-:W-:-:S13]  /*17560*/  ELECT P6, URZ, PT ;  /* 0x00000000003f782f */ /* 0x000fda00038c0000 */
.L_x_12220:
[----:B------:R-:W-:Y:S05]  /*17570*/  @!P6 BRA `(.L_x_12153) ;  /* 0x000000000080e947 */ /* 0x000fea0003800000 */
[----:B0-----:R-:W2:Y:S02]  /*17580*/  LDL R0, [R1+0x34] ;  /* 0x0000340001007983 */ /* 0x001ea40000100800 */
[----:B--2---:R-:W-:-:S13]  /*17590*/  R2UR UR4, R0 ;  /* 0x00000000000472ca */ /* 0x004fda00000e0000 */
[----:B------:R-:W-:-:S06]  /*175a0*/  ULOP3.LUT UR4, UR4, 0x2, URZ, 0xfc, !UPT ;  /* 0x0000000204047892 */ /* 0x000fcc000f8efc3f */
[----:B------:R-:W-:-:S05]  /*175b0*/  IMAD.U32 R0, RZ, RZ, UR4 ;  /* 0x00000004ff007e24 */ /* 0x000fca000f8e00ff */
[----:B------:R-:W-:-:S13]  /*175c0*/  ISETP.NE.AND P2, PT, R0, 0x3, PT ;  /* 0x000000030000780c */ /* 0x000fda0003f45270 */
[----:B------:R-:W-:Y:S05]  /*175d0*/  @!P2 BRA `(.L_x_12155) ;  /* 0x000000000004a947 */ /* 0x000fea0003800000 */
[----:B------:R-:W-:Y:S01]  /*175e0*/  BPT.TRAP 0x1 ;  /* 0x000000040000795c */ /* 0x000fe20000300000 */
.L_x_12155:
        /* <DEDUP_REMOVED lines=12> */
.L_x_12221:
[----:B------:R-:W2:Y:S02]  /*176b0*/  SYNCS.PHASECHK.TRANS64.TRYWAIT P0, [R7+URZ], R2 ;  /* 0x00000002070075a7 */ /* 0x000ea4000800017f */
[----:B--2---:R-:W-:Y:S05]  /*176c0*/  @!P0 BRA `(.L_x_12157) ;  /* 0x0000001800cc8947 */ /* 0x004fea0003800000 */
.L_x_12222:
[----:B------:R-:W-:Y:S05]  /*176d0*/  @!P2 BRA `(.L_x_12158) ;  /* 0x000000000004a947 */ /* 0x000fea0003800000 */
[----:B------:R-:W-:Y:S01]  /*176e0*/  BPT.TRAP 0x1 ;  /* 0x000000040000795c */ /* 0x000fe20000300000 */
.L_x_12158:
[----:B------:R-:W-:-:S04]  /*176f0*/  VIADD R0, R9, 0x31c60 ;  /* 0x00031c6009007836 */ /* 0x000fc80000000000 */
[----:B------:R-:W-:-:S04]  /*17700*/  IMAD R4, R23, 0x8, R0 ;  /* 0x0000000817047824 */ /* 0x000fc800078e0200 */
[----:B------:R-:W4:Y:S02]  /*17710*/  SYNCS.PHASECHK.TRANS64.TRYWAIT P0, [R4+URZ], R3 ;  /* 0x00000003040075a7 */ /* 0x000f24000800017f */
[----:B----4-:R-:W-:Y:S05]  /*17720*/  @!P0 BRA `(.L_x_12159) ;  /* 0x0000001800c88947 */ /* 0x010fea0003800000 */
.L_x_12223:
[----:B------:R-:W-:-:S07]  /*17730*/  IMAD R5, R5, 0x8, R0 ;  /* 0x0000000805057824 */ /* 0x000fce00078e0200 */
.L_x_12160:
[----:B------:R0:W0:Y:S02]  /*17740*/  SYNCS.PHASECHK.TRANS64.TRYWAIT P0, [R5+URZ], R2 ;  /* 0x00000002050075a7 */ /* 0x000024000800017f */
[----:B0-----:R-:W-:Y:S05]  /*17750*/  @!P0 NANOSLEEP.SYNCS 0x989680 ;  /* 0x009896800000895d */ /* 0x001fea0003900000 */
[----:B------:R-:W0:Y:S02]  /*17760*/  @!P0 SYNCS.PHASECHK.TRANS64 P0, [R5+URZ], R2 ;  /* 0x00000002050085a7 */ /* 0x000e24000800007f */
[----:B0-----:R-:W-:Y:S05]  /*17770*/  @!P0 BRA `(.L_x_12160) ;  /* 0xfffffffc00f08947 */ /* 0x001fea000383ffff */
.L_x_12153:
[----:B------:R-:W-:Y:S05]  /*17780*/  BSYNC B0 ;  /* 0x0000000000007941 */ /* 0x000fea0003800000 */
.L_x_12152:
[----:B------:R-:W-:Y:S05]  /*17790*/  EXIT ;  /* 0x000000000000794d */ /* 0x000fea0003800000 */
.L_x_11994:
[----:B0-----:R-:W-:-:S04]  /*177a0*/  IMAD.U32 R3, RZ, RZ, UR37 ;  /* 0x00000025ff037e24 */ /* 0x001fc8000f8e00ff */
[----:B------:R0:W1:Y:S03]  /*177b0*/  SYNCS.PHASECHK.TRANS64.TRYWAIT P1, [R3+URZ+0x31c00], R0 ;  /* 0x031c0000030075a7 */ /* 0x000066000802017f */
[----:B-1----:R-:W-:Y:S05]  /*177c0*/  @!P1 NANOSLEEP.SYNCS 0x989680 ;  /* 0x009896800000995d */ /* 0x002fea0003900000 */
[----:B------:R-:W1:Y:S02]  /*177d0*/  @!P1 SYNCS.PHASECHK.TRANS64 P1, [R3+URZ+0x31c00], R0 ;  /* 0x031c0000030095a7 */ /* 0x000e64000802007f */
[----:B-1----:R-:W-:Y:S05]  /*177e0*/  @!P1 BRA `(.L_x_11994) ;  /* 0xfffffffc00ec9947 */ /* 0x002fea000383ffff */
[----:B------:R-:W-:Y:S05]  /*177f0*/  BRA `(.L_x_12161) ;  /* 0xfffffea000bc7947 */ /* 0x000fea000383ffff */
.L_x_11998:
[----:B-1----:R1:W2:Y:S02]  /*17800*/  SYNCS.PHASECHK.TRANS64.TRYWAIT P2, [R0+URZ+0x31c30], R3 ;  /* 0x031c3003000075a7 */ /* 0x0022a4000804017f */
[----:B--2---:R-:W-:Y:S05]  /*17810*/  @!P2 NANOSLEEP.SYNCS 0x989680 ;  /* 0x009896800000a95d */ /* 0x004fea0003900000 */
[----:B------:R-:W2:Y:S02]  /*17820*/  @!P2 SYNCS.PHASECHK.TRANS64 P2, [R0+URZ+0x31c30], R3 ;  /* 0x031c30030000a5a7 */ /* 0x000ea4000804007f */
[----:B--2---:R-:W-:Y:S05]  /*17830*/  @!P2 BRA `(.L_x_11998) ;  /* 0xfffffffc00f0a947 */ /* 0x004fea000383ffff */
[----:B------:R-:W-:Y:S05]  /*17840*/  BRA `(.L_x_11997) ;  /* 0xfffffea000e07947 */ /* 0x000fea000383ffff */
.L_x_12003:
[----:B-1----:R-:W-:-:S04]  /*17850*/  IMAD.U32 R8, RZ, RZ, UR4 ;  /* 0x00000004ff087e24 */ /* 0x002fc8000f8e00ff */
[----:B------:R1:W2:Y:S03]  /*17860*/  SYNCS.PHASECHK.TRANS64.TRYWAIT P3, [R8+URZ+0x31c30], R7 ;  /* 0x031c3007080075a7 */ /* 0x0002a6000806017f */
[----:B--2---:R-:W-:Y:S05]  /*17870*/  @!P3 NANOSLEEP.SYNCS 0x989680 ;  /* 0x009896800000b95d */ /* 0x004fea0003900000 */
[----:B------:R-:W2:Y:S02]  /*17880*/  @!P3 SYNCS.PHASECHK.TRANS64 P3, [R8+URZ+0x31c30], R7 ;  /* 0x031c30070800b5a7 */ /* 0x000ea4000806007f */
[----:B--2---:R-:W-:Y:S05]  /*17890*/  @!P3 BRA `(.L_x_12003) ;  /* 0xfffffffc00ecb947 */ /* 0x004fea000383ffff */
[----:B------:R-:W-:Y:S05]  /*178a0*/  BRA `(.L_x_12000) ;  /* 0xfffffee400c87947 */ /* 0x000fea000383ffff */
.L_x_12007:
[----:B-1----:R-:W-:-:S04]  /*178b0*/  IMAD.U32 R8, RZ, RZ, UR4 ;  /* 0x00000004ff087e24 */ /* 0x002fc8000f8e00ff */
[----:B------:R1:W2:Y:S03]  /*178c0*/  SYNCS.PHASECHK.TRANS64.TRYWAIT P3, [R8+URZ+0x31c50], R7 ;  /* 0x031c5007080075a7 */ /* 0x0002a6000806017f */
[----:B--2---:R-:W-:Y:S05]  /*178d0*/  @!P3 NANOSLEEP.SYNCS 0x989680 ;  /* 0x009896800000b95d */ /* 0x004fea0003900000 */
[----:B------:R-:W2:Y:S02]  /*178e0*/  @!P3 SYNCS.PHASECHK.TRANS64 P3, [R8+URZ+0x31c50], R7 ;  /* 0x031c50070800b5a7 */ /* 0x000ea4000806007f */
[----:B--2---:R-:W-:Y:S05]  /*178f0*/  @!P3 BRA `(.L_x_12007) ;  /* 0xfffffffc00ecb947 */ /* 0x004fea000383ffff */
[----:B------:R-:W-:Y:S05]  /*17900*/  BRA `(.L_x_12004) ;  /* 0xfffffefc00647947 */ /* 0x000fea000383ffff */
.L_x_12013:
[----:B--2---:R-:W-:-:S04]  /*17910*/  IMAD.U32 R7, RZ, RZ, UR4 ;  /* 0x00000004ff077e24 */ /* 0x004fc8000f8e00ff */
[----:B------:R2:W3:Y:S03]  /*17920*/  SYNCS.PHASECHK.TRANS64.TRYWAIT P2, [R7+URZ+0x31c30], R6 ;  /* 0x031c3006070075a7 */ /* 0x0004e6000804017f */
[----:B---3--:R-:W-:Y:S05]  /*17930*/  @!P2 NANOSLEEP.SYNCS 0x989680 ;  /* 0x009896800000a95d */ /* 0x008fea0003900000 */
[----:B------:R-:W3:Y:S02]  /*17940*/  @!P2 SYNCS.PHASECHK.TRANS64 P2, [R7+URZ+0x31c30], R6 ;  /* 0x031c30060700a5a7 */ /* 0x000ee4000804007f */
[----:B---3--:R-:W-:Y:S05]  /*17950*/  @!P2 BRA `(.L_x_12013) ;  /* 0xfffffffc00eca947 */ /* 0x008fea000383ffff */
[----:B------:R-:W-:Y:S05]  /*17960*/  BRA `(.L_x_12010) ;  /* 0xffffff30006c7947 */ /* 0x000fea000383ffff */
.L_x_12017:
[----:B-1----:R-:W-:-:S04]  /*17970*/  IMAD.U32 R7, RZ, RZ, UR4 ;  /* 0x00000004ff077e24 */ /* 0x002fc8000f8e00ff */
[----:B------:R1:W2:Y:S03]  /*17980*/  SYNCS.PHASECHK.TRANS64.TRYWAIT P2, [R7+URZ+0x31c50], R6 ;  /* 0x031c5006070075a7 */ /* 0x0002a6000804017f */
[----:B--2---:R-:W-:Y:S05]  /*17990*/  @!P2 NANOSLEEP.SYNCS 0x989680 ;  /* 0x009896800000a95d */ /* 0x004fea0003900000 */
[----:B------:R-:W2:Y:S02]  /*179a0*/  @!P2 SYNCS.PHASECHK.TRANS64 P2, [R7+URZ+0x31c50], R6 ;  /* 0x031c50060700a5a7 */ /* 0x000ea4000804007f */
[----:B--2---:R-:W-:Y:S05]  /*179b0*/  @!P2 BRA `(.L_x_12017) ;  /* 0xfffffffc00eca947 */ /* 0x004fea000383ffff */
[----:B------:R-:W-:Y:S05]  /*179c0*/  BRA `(.L_x_12014) ;  /* 0xffffff4800087947 */ /* 0x000fea000383ffff */
.L_x_12022:
[----:B---3--:R-:W-:-:S04]  /*179d0*/  IMAD.U32 R5, RZ, RZ, UR6 ;  /* 0x00000006ff057e24 */ /* 0x008fc8000f8e00ff */
[----:B------:R3:W4:Y:S03]  /*179e0*/  SYNCS.PHASECHK.TRANS64.TRYWAIT P0, [R5+URZ+0x31c50], R4 ;  /* 0x031c5004050075a7 */ /* 0x000726000800017f */
[----:B----4-:R-:W-:Y:S05]  /*179f0*/  @!P0 NANOSLEEP.SYNCS 0x989680 ;  /* 0x009896800000895d */ /* 0x010fea0003900000 */
[----:B------:R-:W4:Y:S02]  /*17a00*/  @!P0 SYNCS.PHASECHK.TRANS64 P0, [R5+URZ+0x31c50], R4 ;  /* 0x031c5004050085a7 */ /* 0x000f24000800007f */
[----:B----4-:R-:W-:Y:S05]  /*17a10*/  @!P0 BRA `(.L_x_12022) ;  /* 0xfffffffc00ec8947 */ /* 0x010fea000383ffff */
[----:B------:R-:W-:Y:S05]  /*17a20*/  BRA `(.L_x_12021) ;  /* 0xffffff70002c7947 */ /* 0x000fea000383ffff */
.L_x_12056:
        /* <DEDUP_REMOVED lines=11> */
.L_x_12163:
[----:B------:R-:W-:Y:S05]  /*17ae0*/  BSYNC B0 ;  /* 0x0000000000007941 */ /* 0x000fea0003800000 */
.L_x_12162:
[----:B------:R-:W-:Y:S05]  /*17af0*/  BRA `(.L_x_12164) ;  /* 0xffffffb000547947 */ /* 0x000fea000383ffff */
.L_x_12058:
[----:B------:R-:W-:Y:S01]  /*17b00*/  BSSY B0, `(.L_x_12165) ;  /* 0x0000006000007945 */ /* 0x000fe20003800000 */
[----:B------:R-:W-:-:S07]  /*17b10*/  IMAD.MOV.U32 R15, RZ, RZ, -0x1 ;  /* 0xffffffffff0f7424 */ /* 0x000fce00078e00ff */
[----:B012---:R-:W-:Y:S05]  /*17b20*/  WARPSYNC.COLLECTIVE R15, `(.L_x_12166) ;  /* 0x000000000f0c7348 */ /* 0x007fea0003c00000 */
[----:B------:R-:W-:Y:S02]  /*17b30*/  ELECT P6, UR62, PT ;  /* 0x00000000003e782f */ /* 0x000fe400038c0000 */
[----:B------:R-:W-:Y:S01]  /*17b40*/  MOV R14, UR62 ;  /* 0x0000003e000e7c02 */ /* 0x000fe20008000f00 */
[----:B012---:R-:W-:Y:S10]  /*17b50*/  ENDCOLLECTIVE ;  /* 0x000000000000791b */ /* 0x007ff40003800000 */
.L_x_12166:
[----:B------:R-:W-:Y:S05]  /*17b60*/  BSYNC B0 ;  /* 0x0000000000007941 */ /* 0x000fea0003800000 */
.L_x_12165:
[----:B------:R-:W-:Y:S05]  /*17b70*/  BRA `(.L_x_12167) ;  /* 0xffffffb000547947 */ /* 0x000fea000383ffff */
.L_x_12060:
[----:B--2---:R2:W3:Y:S02]  /*17b80*/  SYNCS.PHASECHK.TRANS64.TRYWAIT P0, [R0+URZ+0x31c40], R2 ;  /* 0x031c4002000075a7 */ /* 0x0044e4000800017f */
[----:B---3--:R-:W-:Y:S05]  /*17b90*/  @!P0 NANOSLEEP.SYNCS 0x989680 ;  /* 0x009896800000895d */ /* 0x008fea0003900000 */
[----:B------:R-:W3:Y:S02]  /*17ba0*/  @!P0 SYNCS.PHASECHK.TRANS64 P0, [R0+URZ+0x31c40], R2 ;  /* 0x031c4002000085a7 */ /* 0x000ee4000800007f */
[----:B---3--:R-:W-:Y:S05]  /*17bb0*/  @!P0 BRA `(.L_x_12060) ;  /* 0xfffffffc00f08947 */ /* 0x008fea000383ffff */
[----:B------:R-:W-:Y:S05]  /*17bc0*/  BRA `(.L_x_12168) ;  /* 0xffffffb000a87947 */ /* 0x000fea000383ffff */
.L_x_12064:
        /* <DEDUP_REMOVED lines=12> */
.L_x_12169:
[----:B------:R-:W-:Y:S02]  /*17c90*/  IMAD.MOV.U32 R13, RZ, RZ, R0 ;  /* 0x000000ffff0d7224 */ /* 0x000fe400078e0000 */
[----:B------:R-:W-:-:S07]  /*17ca0*/  IMAD.MOV.U32 R2, RZ, RZ, R14 ;  /* 0x000000ffff027224 */ /* 0x000fce00078e000e */
[----:B------:R-:W-:Y:S05]  /*17cb0*/  WARPSYNC.COLLECTIVE R15, `(.L_x_12170) ;  /* 0x000000000f087348 */ /* 0x000fea0003c00000 */
[----:B------:R0:W1:Y:S02]  /*17cc0*/  SHFL.IDX P6, R14, R13, R12, R11 ;  /* 0x0000000c0d0e7389 */ /* 0x00006400000c000b */
[----:B01----:R-:W-:Y:S01]  /*17cd0*/  ENDCOLLECTIVE ;  /* 0x000000000000791b */ /* 0x003fe20003800000 */
.L_x_12170:
        /* <DEDUP_REMOVED lines=19> */
.L_x_12171:
[----:B------:R-:W-:Y:S02]  /*17e10*/  IMAD.MOV.U32 R13, RZ, RZ, R0 ;  /* 0x000000ffff0d7224 */ /* 0x000fe400078e0000 */
[----:B------:R-:W-:-:S07]  /*17e20*/  IMAD.MOV.U32 R2, RZ, RZ, R14 ;  /* 0x000000ffff027224 */ /* 0x000fce00078e000e */
[----:B------:R-:W-:Y:S05]  /*17e30*/  WARPSYNC.COLLECTIVE R15, `(.L_x_12172) ;  /* 0x000000000f087348 */ /* 0x000fea0003c00000 */
[----:B------:R0:W1:Y:S02]  /*17e40*/  SHFL.IDX P6, R14, R13, R12, R11 ;  /* 0x0000000c0d0e7389 */ /* 0x00006400000c000b */
[----:B01----:R-:W-:Y:S01]  /*17e50*/  ENDCOLLECTIVE ;  /* 0x000000000000791b */ /* 0x003fe20003800000 */
.L_x_12172:
        /* <DEDUP_REMOVED lines=18> */
.L_x_12173:
[----:B------:R-:W-:-:S05]  /*17f80*/  VIADD R2, R17, 0x40 ;  /* 0x0000004011027836 */ /* 0x000fca0000000000 */
[----:B------:R-:W-:Y:S01]  /*17f90*/  ISETP.GE.AND P3, PT, R2, R5, PT ;  /* 0x000000050200720c */ /* 0x000fe20003f66270 */
[----:B------:R-:W-:Y:S02]  /*17fa0*/  IMAD.MOV.U32 R13, RZ, RZ, R0 ;  /* 0x000000ffff0d7224 */ /* 0x000fe400078e0000 */
[----:B------:R-:W-:-:S10]  /*17fb0*/  IMAD.MOV.U32 R2, RZ, RZ, R14 ;  /* 0x000000ffff027224 */ /* 0x000fd400078e000e */
[----:B------:R-:W-:Y:S05]  /*17fc0*/  WARPSYNC.COLLECTIVE R15, `(.L_x_12174) ;  /* 0x000000000f087348 */ /* 0x000fea0003c00000 */
[----:B------:R0:W1:Y:S02]  /*17fd0*/  SHFL.IDX P6, R14, R13, R12, R11 ;  /* 0x0000000c0d0e7389 */ /* 0x00006400000c000b */
[----:B01----:R-:W-:Y:S01]  /*17fe0*/  ENDCOLLECTIVE ;  /* 0x000000000000791b */ /* 0x003fe20003800000 */
.L_x_12174:
        /* <DEDUP_REMOVED lines=18> */
.L_x_12175:
[----:B------:R-:W-:Y:S02]  /*18110*/  IMAD.MOV.U32 R13, RZ, RZ, R0 ;  /* 0x000000ffff0d7224 */ /* 0x000fe400078e0000 */
[----:B------:R-:W-:-:S05]  /*18120*/  VIADD R0, R17, 0x60 ;  /* 0x0000006011007836 */ /* 0x000fca0000000000 */
[----:B------:R-:W-:Y:S01]  /*18130*/  ISETP.GE.AND P3, PT, R0, R5, PT ;  /* 0x000000050000720c */ /* 0x000fe20003f66270 */
[----:B------:R-:W-:-:S12]  /*18140*/  IMAD.MOV.U32 R4, RZ, RZ, R14 ;  /* 0x000000ffff047224 */ /* 0x000fd800078e000e */
[----:B------:R-:W-:Y:S05]  /*18150*/  WARPSYNC.COLLECTIVE R15, `(.L_x_12176) ;  /* 0x000000000f087348 */ /* 0x000fea0003c00000 */
[----:B------:R0:W1:Y:S02]  /*18160*/  SHFL.IDX P6, R14, R13, R12, R11 ;  /* 0x0000000c0d0e7389 */ /* 0x00006400000c000b */
[----:B01----:R-:W-:Y:S01]  /*18170*/  ENDCOLLECTIVE ;  /* 0x000000000000791b */ /* 0x003fe20003800000 */
.L_x_12176:
[----:B------:R-:W-:Y:S01]  /*18180*/  ULDC.64 UR4, c[0x0][0x208] ;  /* 0x0000820000047ab9 */ /* 0x000fe20000000a00 */
[----:B------:R-:W-:Y:S02]  /*18190*/  IMAD.MOV.U32 R13, RZ, RZ, R6 ;  /* 0x000000ffff0d7224 */ /* 0x000fe400078e0006 */
[----:B------:R-:W-:Y:S02]  /*181a0*/  IMAD.MOV.U32 R12, RZ, RZ, RZ ;  /* 0x000000ffff0c7224 */ /* 0x000fe400078e00ff */
[----:B------:R-:W-:-:S05]  /*181b0*/  IMAD.MOV.U32 R2, RZ, RZ, R14 ;  /* 0x000000ffff027224 */ /* 0x000fca00078e000e */
[----:B------:R-:W-:-:S05]  /*181c0*/  @!P3 LEA R2, P5, R20, R2, 0x1 ;  /* 0x000000021402b211 */ /* 0x000fca00078a08ff */
[----:B------:R-:W-:-:S05]  /*181d0*/  @!P3 IMAD.X R3, RZ, RZ, R4, P5 ;  /* 0x000000ffff03b224 */ /* 0x000fca00028e0604 */
        /* <DEDUP_REMOVED lines=9> */
.L_x_12177:
[----:B------:R-:W-:-:S05]  /*18270*/  VIADD R2, R17, 0x80 ;  /* 0x0000008011027836 */ /* 0x000fca0000000000 */
[----:B------:R-:W-:Y:S01]  /*18280*/  ISETP.GE.AND P3, PT, R2, R5, PT ;  /* 0x000000050200720c */ /* 0x000fe20003f66270 */
[----:B------:R-:W-:Y:S02]  /*18290*/  IMAD.MOV.U32 R13, RZ, RZ, R7 ;  /* 0x000000ffff0d7224 */ /* 0x000fe400078e0007 */
[----:B------:R-:W-:-:S10]  /*182a0*/  IMAD.MOV.U32 R0, RZ, RZ, R14 ;  /* 0x000000ffff007224 */ /* 0x000fd400078e000e */
[----:B------:R-:W-:Y:S05]  /*182b0*/  WARPSYNC.COLLECTIVE R15, `(.L_x_12178) ;  /* 0x000000000f087348 */ /* 0x000fea0003c00000 */
[----:B------:R0:W1:Y:S02]  /*182c0*/  SHFL.IDX P6, R14, R13, R12, R11 ;  /* 0x0000000c0d0e7389 */ /* 0x00006400000c000b */
[----:B01----:R-:W-:Y:S01]  /*182d0*/  ENDCOLLECTIVE ;  /* 0x000000000000791b */ /* 0x003fe20003800000 */
.L_x_12178:
[----:B------:R-:W-:Y:S01]  /*182e0*/  ULDC.64 UR4, c[0x0][0x208] ;  /* 0x0000820000047ab9 */ /* 0x000fe20000000a00 */
[----:B------:R-:W-:Y:S02]  /*182f0*/  IMAD.MOV.U32 R13, RZ, RZ, R6 ;  /* 0x000000ffff0d7224 */ /* 0x000fe400078e0006 */
[----:B------:R-:W-:Y:S02]  /*18300*/  IMAD.MOV.U32 R12, RZ, RZ, 0x1 ;  /* 0x00000001ff0c7424 */ /* 0x000fe400078e00ff */
        /* <DEDUP_REMOVED lines=14> */
.L_x_12179:
[----:B------:R-:W-:Y:S02]  /*183f0*/  IMAD.MOV.U32 R13, RZ, RZ, R7 ;  /* 0x000000ffff0d7224 */ /* 0x000fe400078e0007 */
[----:B------:R-:W-:-:S07]  /*18400*/  IMAD.MOV.U32 R6, RZ, RZ, R14 ;  /* 0x000000ffff067224 */ /* 0x000fce00078e000e */
[----:B------:R-:W-:Y:S05]  /*18410*/  WARPSYNC.COLLECTIVE R15, `(.L_x_12180) ;  /* 0x000000000f087348 */ /* 0x000fea0003c00000 */
[----:B------:R0:W1:Y:S02]  /*18420*/  SHFL.IDX P6, R14, R13, R12, R11 ;  /* 0x0000000c0d0e7389 */ /* 0x00006400000c000b */
[----:B01----:R-:W-:Y:S01]  /*18430*/  ENDCOLLECTIVE ;  /* 0x000000000000791b */ /* 0x003fe20003800000 */
.L_x_12180:
[----:B------:R-:W-:Y:S05]  /*18440*/  BRA `(.L_x_12181) ;  /* 0xffffffb800207947 */ /* 0x000fea000383ffff */
.L_x_12067:
[----:B0-----:R0:W1:Y:S02]  /*18450*/  SYNCS.PHASECHK.TRANS64.TRYWAIT P0, [R22+URZ+0x31c20], R3 ;  /* 0x031c2003160075a7 */ /* 0x001064000800017f */
[----:B-1----:R-:W-:Y:S05]  /*18460*/  @!P0 NANOSLEEP.SYNCS 0x989680 ;  /* 0x009896800000895d */ /* 0x002fea0003900000 */
[----:B------:R-:W1:Y:S02]  /*18470*/  @!P0 SYNCS.PHASECHK.TRANS64 P0, [R22+URZ+0x31c20], R3 ;  /* 0x031c2003160085a7 */ /* 0x000e64000800007f */
[----:B-1----:R-:W-:Y:S05]  /*18480*/  @!P0 BRA `(.L_x_12067) ;  /* 0xfffffffc00f08947 */ /* 0x002fea000383ffff */
[----:B------:R-:W-:Y:S05]  /*18490*/  BRA `(.L_x_12182) ;  /* 0xffffffb800947947 */ /* 0x000fea000383ffff */
.L_x_12076:
[----:B0-----:R0:W2:Y:S02]  /*184a0*/  SYNCS.PHASECHK.TRANS64.TRYWAIT P0, [R3+URZ+0x31c40], R2 ;  /* 0x031c4002030075a7 */ /* 0x0010a4000800017f */
[----:B--2---:R-:W-:Y:S05]  /*184b0*/  @!P0 NANOSLEEP.SYNCS 0x989680 ;  /* 0x009896800000895d */ /* 0x004fea0003900000 */
[----:B------:R-:W2:Y:S02]  /*184c0*/  @!P0 SYNCS.PHASECHK.TRANS64 P0, [R3+URZ+0x31c40], R2 ;  /* 0x031c4002030085a7 */ /* 0x000ea4000800007f */
[----:B--2---:R-:W-:Y:S05]  /*184d0*/  @!P0 BRA `(.L_x_12076) ;  /* 0xfffffffc00f08947 */ /* 0x004fea000383ffff */
[----:B------:R-:W-:Y:S05]  /*184e0*/  BRA `(.L_x_12183) ;  /* 0xffffffbc00407947 */ /* 0x000fea000383ffff */
.L_x_12083:
[----:B0-----:R0:W1:Y:S02]  /*184f0*/  SYNCS.PHASECHK.TRANS64.TRYWAIT P0, [R3+URZ+0x60], R2 ;  /* 0x00006002030075a7 */ /* 0x001064000800017f */
[----:B-1----:R-:W-:Y:S05]  /*18500*/  @!P0 NANOSLEEP.SYNCS 0x989680 ;  /* 0x009896800000895d */ /* 0x002fea0003900000 */
[----:B------:R-:W1:Y:S02]  /*18510*/  @!P0 SYNCS.PHASECHK.TRANS64 P0, [R3+URZ+0x60], R2 ;  /* 0x00006002030085a7 */ /* 0x000e64000800007f */
[----:B-1----:R-:W-:Y:S05]  /*18520*/  @!P0 BRA `(.L_x_12083) ;  /* 0xfffffffc00f08947 */ /* 0x002fea000383ffff */
[----:B------:R-:W-:Y:S05]  /*18530*/  BRA `(.L_x_12184) ;  /* 0xffffffc0004c7947 */ /* 0x000fea000383ffff */
.L_x_12093:
[----:B0-----:R0:W2:Y:S02]  /*18540*/  SYNCS.PHASECHK.TRANS64.TRYWAIT P0, [R3+URZ+0x31c40], R2 ;  /* 0x031c4002030075a7 */ /* 0x0010a4000800017f */
[----:B--2---:R-:W-:Y:S05]  /*18550*/  @!P0 NANOSLEEP.SYNCS 0x989680 ;  /* 0x009896800000895d */ /* 0x004fea0003900000 */
[----:B------:R-:W2:Y:S02]  /*18560*/  @!P0 SYNCS.PHASECHK.TRANS64 P0, [R3+URZ+0x31c40], R2 ;  /* 0x031c4002030085a7 */ /* 0x000ea4000800007f */
[----:B--2---:R-:W-:Y:S05]  /*18570*/  @!P0 BRA `(.L_x_12093) ;  /* 0xfffffffc00f08947 */ /* 0x004fea000383ffff */
[----:B------:R-:W-:Y:S05]  /*18580*/  BRA `(.L_x_12185) ;  /* 0xffffffc800007947 */ /* 0x000fea000383ffff */
.L_x_12100:
[----:B0-----:R0:W1:Y:S02]  /*18590*/  SYNCS.PHASECHK.TRANS64.TRYWAIT P0, [R12+URZ+0x60], R27 ;  /* 0x0000601b0c0075a7 */ /* 0x001064000800017f */
[----:B-1----:R-:W-:Y:S05]  /*185a0*/  @!P0 NANOSLEEP.SYNCS 0x989680 ;  /* 0x009896800000895d */ /* 0x002fea0003900000 */
[----:B------:R-:W1:Y:S02]  /*185b0*/  @!P0 SYNCS.PHASECHK.TRANS64 P0, [R12+URZ+0x60], R27 ;  /* 0x0000601b0c0085a7 */ /* 0x000e64000800007f */
[----:B-1----:R-:W-:Y:S05]  /*185c0*/  @!P0 BRA `(.L_x_12100) ;  /* 0xfffffffc00f08947 */ /* 0x002fea000383ffff */
[----:B------:R-:W-:Y:S05]  /*185d0*/  BRA `(.L_x_12186) ;  /* 0xffffffcc000c7947 */ /* 0x000fea000383ffff */
.L_x_12110:
[----:B0-----:R0:W2:Y:S02]  /*185e0*/  SYNCS.PHASECHK.TRANS64.TRYWAIT P0, [R2+URZ+0x31c40], R3 ;  /* 0x031c4003020075a7 */ /* 0x0010a4000800017f */
[----:B--2---:R-:W-:Y:S05]  /*185f0*/  @!P0 NANOSLEEP.SYNCS 0x989680 ;  /* 0x009896800000895d */ /* 0x004fea0003900000 */
[----:B------:R-:W2:Y:S02]  /*18600*/  @!P0 SYNCS.PHASECHK.TRANS64 P0, [R2+URZ+0x31c40], R3 ;  /* 0x031c4003020085a7 */ /* 0x000ea4000800007f */
[----:B--2---:R-:W-:Y:S05]  /*18610*/  @!P0 BRA `(.L_x_12110) ;  /* 0xfffffffc00f08947 */ /* 0x004fea000383ffff */
[----:B------:R-:W-:Y:S05]  /*18620*/  BRA `(.L_x_12187) ;  /* 0xffffffd000947947 */ /* 0x000fea000383ffff */
.L_x_12117:
[----:B0-----:R0:W1:Y:S02]  /*18630*/  SYNCS.PHASECHK.TRANS64.TRYWAIT P0, [R8+URZ+0x60], R2 ;  /* 0x00006002080075a7 */ /* 0x001064000800017f */
[----:B-1----:R-:W-:Y:S05]  /*18640*/  @!P0 NANOSLEEP.SYNCS 0x989680 ;  /* 0x009896800000895d */ /* 0x002fea0003900000 */
[----:B------:R-:W1:Y:S02]  /*18650*/  @!P0 SYNCS.PHASECHK.TRANS64 P0, [R8+URZ+0x60], R2 ;  /* 0x00006002080085a7 */ /* 0x000e64000800007f */
[----:B-1----:R-:W-:Y:S05]  /*18660*/  @!P0 BRA `(.L_x_12117) ;  /* 0xfffffffc00f08947 */ /* 0x002fea000383ffff */
[----:B------:R-:W-:Y:S05]  /*18670*/  BRA `(.L_x_12188) ;  /* 0xffffffd400a47947 */ /* 0x000fea000383ffff */
.L_x_12129:
[----:B0-----:R0:W1:Y:S02]  /*18680*/  SYNCS.PHASECHK.TRANS64.TRYWAIT P0, [R3+URZ+0x31c60], R0 ;  /* 0x031c6000030075a7 */ /* 0x001064000800017f */
[----:B-1----:R-:W-:Y:S05]  /*18690*/  @!P0 NANOSLEEP.SYNCS 0x989680 ;  /* 0x009896800000895d */ /* 0x002fea0003900000 */
[----:B------:R-:W1:Y:S02]  /*186a0*/  @!P0 SYNCS.PHASECHK.TRANS64 P0, [R3+URZ+0x31c60], R0 ;  /* 0x031c6000030085a7 */ /* 0x000e64000800007f */
[----:B-1----:R-:W-:Y:S05]  /*186b0*/  @!P0 BRA `(.L_x_12129) ;  /* 0xfffffffc00f08947 */ /* 0x002fea000383ffff */
[----:B------:R-:W-:Y:S05]  /*186c0*/  BRA `(.L_x_12189) ;  /* 0xffffffdc001c7947 */ /* 0x000fea000383ffff */
.L_x_12137:
[----:B------:R-:W-:Y:S01]  /*186d0*/  BSSY B0, `(.L_x_12190) ;  /* 0x0000008000007945 */ /* 0x000fe20003800000 */
[----:B------:R-:W-:Y:S02]  /*186e0*/  IMAD.MOV.U32 R13, RZ, RZ, R16 ;  /* 0x000000ffff0d7224 */ /* 0x000fe400078e0010 */
[----:B------:R-:W-:Y:S02]  /*186f0*/  IMAD.MOV.U32 R12, RZ, RZ, RZ ;  /* 0x000000ffff0c7224 */ /* 0x000fe400078e00ff */
[----:B------:R-:W-:Y:S02]  /*18700*/  IMAD.MOV.U32 R11, RZ, RZ, 0x1f ;  /* 0x0000001fff0b7424 */ /* 0x000fe400078e00ff */
[----:B------:R-:W-:-:S07]  /*18710*/  IMAD.MOV.U32 R15, RZ, RZ, -0x1 ;  /* 0xffffffffff0f7424 */ /* 0x000fce00078e00ff */
[----:B------:R-:W-:Y:S05]  /*18720*/  WARPSYNC.COLLECTIVE R15, `(.L_x_12191) ;  /* 0x000000000f087348 */ /* 0x000fea0003c00000 */
[----:B------:R0:W1:Y:S02]  /*18730*/  SHFL.IDX P6, R14, R13, R12, R11 ;  /* 0x0000000c0d0e7389 */ /* 0x00006400000c000b */
[----:B01----:R-:W-:Y:S01]  /*18740*/  ENDCOLLECTIVE ;  /* 0x000000000000791b */ /* 0x003fe20003800000 */
.L_x_12191:
[----:B------:R-:W-:Y:S05]  /*18750*/  BSYNC B0 ;  /* 0x0000000000007941 */ /* 0x000fea0003800000 */
.L_x_12190:
        /* <DEDUP_REMOVED lines=9> */
.L_x_12192:
[----:B------:R-:W-:Y:S01]  /*187f0*/  ULDC UR4, c[0x0][0xc3c] ;  /* 0x00030f0000047ab9 */ /* 0x000fe20000000800 */
[----:B------:R-:W-:Y:S01]  /*18800*/  ULDC.64 UR6, c[0x0][0x208] ;  /* 0x0000820000067ab9 */ /* 0x000fe20000000a00 */
        /* <DEDUP_REMOVED lines=17> */
.L_x_12193:
[----:B------:R-:W-:Y:S01]  /*18920*/  IMAD.MOV.U32 R12, RZ, RZ, 0x2 ;  /* 0x00000002ff0c7424 */ /* 0x000fe200078e00ff */
[----:B------:R-:W-:-:S05]  /*18930*/  SEL R4, R14, RZ, P1 ;  /* 0x000000ff0e047207 */ /* 0x000fca0000800000 */
[----:B------:R-:W-:-:S04]  /*18940*/  IMAD.IADD R4, R17, 0x1, R4 ;  /* 0x0000000111047824 */ /* 0x000fc800078e0204 */
[----:B------:R-:W-:-:S07]  /*18950*/  IMAD.MOV.U32 R13, RZ, RZ, R4 ;  /* 0x000000ffff0d7224 */ /* 0x000fce00078e0004 */
[----:B------:R-:W-:Y:S05]  /*18960*/  WARPSYNC.COLLECTIVE R15, `(.L_x_12194) ;  /* 0x000000000f087348 */ /* 0x000fea0003c00000 */
[----:B------:R0:W1:Y:S02]  /*18970*/  SHFL.UP P6, R14, R13, R12, R11 ;  /* 0x0400000c0d0e7389 */ /* 0x00006400000c000b */
[----:B01----:R-:W-:Y:S01]  /*18980*/  ENDCOLLECTIVE ;  /* 0x000000000000791b */ /* 0x003fe20003800000 */
.L_x_12194:
[----:B------:R-:W-:Y:S01]  /*18990*/  IMAD.MOV.U32 R12, RZ, RZ, 0x4 ;  /* 0x00000004ff0c7424 */ /* 0x000fe200078e00ff */
[----:B------:R-:W-:-:S05]  /*189a0*/  SEL R3, R14, RZ, P2 ;  /* 0x000000ff0e037207 */ /* 0x000fca0001000000 */
[----:B------:R-:W-:-:S04]  /*189b0*/  IMAD.IADD R6, R4, 0x1, R3 ;  /* 0x0000000104067824 */ /* 0x000fc800078e0203 */
[----:B------:R-:W-:-:S07]  /*189c0*/  IMAD.MOV.U32 R13, RZ, RZ, R6 ;  /* 0x000000ffff0d7224 */ /* 0x000fce00078e0006 */
[----:B------:R-:W-:Y:S05]  /*189d0*/  WARPSYNC.COLLECTIVE R15, `(.L_x_12195) ;  /* 0x000000000f087348 */ /* 0x000fea0003c00000 */
[----:B------:R0:W1:Y:S02]  /*189e0*/  SHFL.UP P6, R14, R13, R12, R11 ;  /* 0x0400000c0d0e7389 */ /* 0x00006400000c000b */
[----:B01----:R-:W-:Y:S01]  /*189f0*/  ENDCOLLECTIVE ;  /* 0x000000000000791b */ /* 0x003fe20003800000 */
.L_x_12195:
[----:B------:R-:W-:Y:S01]  /*18a00*/  IMAD.MOV.U32 R12, RZ, RZ, 0x8 ;  /* 0x00000008ff0c7424 */ /* 0x000fe200078e00ff */
[----:B------:R-:W-:-:S05]  /*18a10*/  SEL R3, R14, RZ, P3 ;  /* 0x000000ff0e037207 */ /* 0x000fca0001800000 */
[----:B------:R-:W-:-:S04]  /*18a20*/  IMAD.IADD R2, R6, 0x1, R3 ;  /* 0x0000000106027824 */ /* 0x000fc800078e0203 */
[----:B------:R-:W-:-:S07]  /*18a30*/  IMAD.MOV.U32 R13, RZ, RZ, R2 ;  /* 0x000000ffff0d7224 */ /* 0x000fce00078e0002 */
[----:B------:R-:W-:Y:S05]  /*18a40*/  WARPSYNC.COLLECTIVE R15, `(.L_x_12196) ;  /* 0x000000000f087348 */ /* 0x000fea0003c00000 */
[----:B------:R0:W1:Y:S02]  /*18a50*/  SHFL.UP P6, R14, R13, R12, R11 ;  /* 0x0400000c0d0e7389 */ /* 0x00006400000c000b */
[----:B01----:R-:W-:Y:S01]  /*18a60*/  ENDCOLLECTIVE ;  /* 0x000000000000791b */ /* 0x003fe20003800000 */
.L_x_12196:
[----:B------:R-:W-:Y:S01]  /*18a70*/  IMAD.MOV.U32 R12, RZ, RZ, 0x10 ;  /* 0x00000010ff0c7424 */ /* 0x000fe200078e00ff */
[----:B------:R-:W-:-:S05]  /*18a80*/  SEL R3, R14, RZ, P4 ;  /* 0x000000ff0e037207 */ /* 0x000fca0002000000 */
[----:B------:R-:W-:-:S04]  /*18a90*/  IMAD.IADD R3, R2, 0x1, R3 ;  /* 0x0000000102037824 */ /* 0x000fc800078e0203 */
[----:B------:R-:W-:-:S07]  /*18aa0*/  IMAD.MOV.U32 R13, RZ, RZ, R3 ;  /* 0x000000ffff0d7224 */ /* 0x000fce00078e0003 */
[----:B------:R-:W-:Y:S05]  /*18ab0*/  WARPSYNC.COLLECTIVE R15, `(.L_x_12197) ;  /* 0x000000000f087348 */ /* 0x000fea0003c00000 */
[----:B------:R0:W1:Y:S02]  /*18ac0*/  SHFL.UP P6, R14, R13, R12, R11 ;  /* 0x0400000c0d0e7389 */ /* 0x00006400000c000b */
[----:B01----:R-:W-:Y:S01]  /*18ad0*/  ENDCOLLECTIVE ;  /* 0x000000000000791b */ /* 0x003fe20003800000 */
.L_x_12197:
        /* <DEDUP_REMOVED lines=8> */
.L_x_12198:
[----:B------:R-:W-:Y:S05]  /*18b60*/  BRA `(.L_x_12199) ;  /* 0xffffffdc00c87947 */ /* 0x000fea000383ffff */
.L_x_12142:
        /* <DEDUP_REMOVED lines=8> */
.L_x_12201:
[----:B------:R-:W-:Y:S05]  /*18bf0*/  BSYNC B0 ;  /* 0x0000000000007941 */ /* 0x000fea0003800000 */
.L_x_12200:
        /* <DEDUP_REMOVED lines=8> */
.L_x_12202:
[----:B------:R-:W-:Y:S01]  /*18c80*/  IMAD.MOV.U32 R12, RZ, RZ, 0x4 ;  /* 0x00000004ff0c7424 */ /* 0x000fe200078e00ff */
[----:B------:R-:W-:-:S05]  /*18c90*/  SEL R2, R14, RZ, P2 ;  /* 0x000000ff0e027207 */ /* 0x000fca0001000000 */
[----:B------:R-:W-:-:S04]  /*18ca0*/  IMAD.IADD R2, R13, 0x1, R2 ;  /* 0x000000010d027824 */ /* 0x000fc800078e0202 */
[----:B------:R-:W-:-:S07]  /*18cb0*/  IMAD.MOV.U32 R13, RZ, RZ, R2 ;  /* 0x000000ffff0d7224 */ /* 0x000fce00078e0002 */
[----:B------:R-:W-:Y:S05]  /*18cc0*/  WARPSYNC.COLLECTIVE R15, `(.L_x_12203) ;  /* 0x000000000f087348 */ /* 0x000fea0003c00000 */
[----:B------:R0:W1:Y:S02]  /*18cd0*/  SHFL.UP P6, R14, R13, R12, R11 ;  /* 0x0400000c0d0e7389 */ /* 0x00006400000c000b */
[----:B01----:R-:W-:Y:S01]  /*18ce0*/  ENDCOLLECTIVE ;  /* 0x000000000000791b */ /* 0x003fe20003800000 */
.L_x_12203:
[----:B------:R-:W-:Y:S01]  /*18cf0*/  IMAD.MOV.U32 R12, RZ, RZ, 0x8 ;  /* 0x00000008ff0c7424 */ /* 0x000fe200078e00ff */
[----:B------:R-:W-:-:S05]  /*18d00*/  SEL R3, R14, RZ, P3 ;  /* 0x000000ff0e037207 */ /* 0x000fca0001800000 */
[----:B------:R-:W-:-:S04]  /*18d10*/  IMAD.IADD R3, R2, 0x1, R3 ;  /* 0x0000000102037824 */ /* 0x000fc800078e0203 */
[----:B------:R-:W-:-:S07]  /*18d20*/  IMAD.MOV.U32 R13, RZ, RZ, R3 ;  /* 0x000000ffff0d7224 */ /* 0x000fce00078e0003 */
[----:B------:R-:W-:Y:S05]  /*18d30*/  WARPSYNC.COLLECTIVE R15, `(.L_x_12204) ;  /* 0x000000000f087348 */ /* 0x000fea0003c00000 */
[----:B------:R0:W1:Y:S02]  /*18d40*/  SHFL.UP P6, R14, R13, R12, R11 ;  /* 0x0400000c0d0e7389 */ /* 0x00006400000c000b */
[----:B01----:R-:W-:Y:S01]  /*18d50*/  ENDCOLLECTIVE ;  /* 0x000000000000791b */ /* 0x003fe20003800000 */
.L_x_12204:
[----:B------:R-:W-:Y:S01]  /*18d60*/  IMAD.MOV.U32 R12, RZ, RZ, 0x10 ;  /* 0x00000010ff0c7424 */ /* 0x000fe200078e00ff */
[----:B------:R-:W-:-:S05]  /*18d70*/  SEL R4, R14, RZ, P4 ;  /* 0x000000ff0e047207 */ /* 0x000fca0002000000 */
[----:B------:R-:W-:-:S04]  /*18d80*/  IMAD.IADD R4, R3, 0x1, R4 ;  /* 0x0000000103047824 */ /* 0x000fc800078e0204 */
[----:B------:R-:W-:-:S07]  /*18d90*/  IMAD.MOV.U32 R13, RZ, RZ, R4 ;  /* 0x000000ffff0d7224 */ /* 0x000fce00078e0004 */
[----:B------:R-:W-:Y:S05]  /*18da0*/  WARPSYNC.COLLECTIVE R15, `(.L_x_12205) ;  /* 0x000000000f087348 */ /* 0x000fea0003c00000 */
[----:B------:R0:W1:Y:S02]  /*18db0*/  SHFL.UP P6, R14, R13, R12, R11 ;  /* 0x0400000c0d0e7389 */ /* 0x00006400000c000b */
[----:B01----:R-:W-:Y:S01]  /*18dc0*/  ENDCOLLECTIVE ;  /* 0x000000000000791b */ /* 0x003fe20003800000 */
.L_x_12205:
        /* <DEDUP_REMOVED lines=8> */
.L_x_12206:
[----:B------:R-:W-:Y:S05]  /*18e50*/  BRA `(.L_x_12207) ;  /* 0xffffffdc00ac7947 */ /* 0x000fea000383ffff */
.L_x_12144:
[----:B------:R-:W-:Y:S01]  /*18e60*/  BSSY B0, `(.L_x_12208) ;  /* 0x0000006000007945 */ /* 0x000fe20003800000 */
[----:B------:R-:W-:Y:S01]  /*18e70*/  PLOP3.LUT P6, PT, P6, PT, PT, 0x8, 0x0 ;  /* 0x000000000000781c */ /* 0x000fe200037ce170 */
[----:B------:R-:W-:-:S12]  /*18e80*/  IMAD.MOV.U32 R15, RZ, RZ, -0x1 ;  /* 0xffffffffff0f7424 */ /* 0x000fd800078e00ff */
[----:B0-----:R-:W-:Y:S05]  /*18e90*/  WARPSYNC.COLLECTIVE R15, `(.L_x_12209) ;  /* 0x000000000f087348 */ /* 0x001fea0003c00000 */
[----:B------:R-:W-:Y:S01]  /*18ea0*/  VOTE.ANY R14, PT, P6 ;  /* 0x00000000000e7806 */ /* 0x000fe200030e0100 */
[----:B0-----:R-:W-:Y:S06]  /*18eb0*/  ENDCOLLECTIVE ;  /* 0x000000000000791b */ /* 0x001fec0003800000 */
.L_x_12209:
[----:B------:R-:W-:Y:S05]  /*18ec0*/  BSYNC B0 ;  /* 0x0000000000007941 */ /* 0x000fea0003800000 */
.L_x_12208:
        /* <DEDUP_REMOVED lines=9> */
.L_x_12210:
[----:B------:R-:W-:Y:S01]  /*18f60*/  IMAD.MOV.U32 R17, RZ, RZ, R14 ;  /* 0x000000ffff117224 */ /* 0x000fe200078e000e */
[----:B------:R-:W-:Y:S06]  /*18f70*/  BRA `(.L_x_12211) ;  /* 0xffffffdc009c7947 */ /* 0x000fec000383ffff */
.L_x_12146:
[----:B------:R-:W-:Y:S01]  /*18f80*/  BSSY B0, `(.L_x_12212) ;  /* 0x0000007000007945 */ /* 0x000fe20003800000 */
[----:B------:R-:W-:Y:S02]  /*18f90*/  IMAD.MOV.U32 R13, RZ, RZ, R3 ;  /* 0x000000ffff0d7224 */ /* 0x000fe400078e0003 */
[----:B------:R-:W-:Y:S02]  /*18fa0*/  IMAD.MOV.U32 R11, RZ, RZ, 0x1f ;  /* 0x0000001fff0b7424 */ /* 0x000fe400078e00ff */
[----:B------:R-:W-:-:S07]  /*18fb0*/  IMAD.MOV.U32 R15, RZ, RZ, -0x1 ;  /* 0xffffffffff0f7424 */ /* 0x000fce00078e00ff */
[----:B012---:R-:W-:Y:S05]  /*18fc0*/  WARPSYNC.COLLECTIVE R15, `(.L_x_12213) ;  /* 0x000000000f087348 */ /* 0x007fea0003c00000 */
[----:B------:R3:W4:Y:S02]  /*18fd0*/  SHFL.IDX P6, R14, R13, R12, R11 ;  /* 0x0000000c0d0e7389 */ /* 0x00072400000c000b */
[----:B01234-:R-:W-:Y:S01]  /*18fe0*/  ENDCOLLECTIVE ;  /* 0x000000000000791b */ /* 0x01ffe20003800000 */
.L_x_12213:
[----:B------:R-:W-:Y:S05]  /*18ff0*/  BSYNC B0 ;  /* 0x0000000000007941 */ /* 0x000fea0003800000 */
.L_x_12212:
[----:B------:R-:W-:Y:S05]  /*19000*/  BRA `(.L_x_12145) ;  /* 0xffffffdc00947947 */ /* 0x000fea000383ffff */
.L_x_12150:
[----:B0-----:R0:W2:Y:S02]  /*19010*/  SYNCS.PHASECHK.TRANS64.TRYWAIT P0, [R9+URZ+0x31c20], R0 ;  /* 0x031c2000090075a7 */ /* 0x0010a4000800017f */
[----:B--2---:R-:W-:Y:S05]  /*19020*/  @!P0 NANOSLEEP.SYNCS 0x989680 ;  /* 0x009896800000895d */ /* 0x004fea0003900000 */
[----:B------:R-:W2:Y:S02]  /*19030*/  @!P0 SYNCS.PHASECHK.TRANS64 P0, [R9+URZ+0x31c20], R0 ;  /* 0x031c2000090085a7 */ /* 0x000ea4000800007f */
[----:B--2---:R-:W-:Y:S05]  /*19040*/  @!P0 BRA `(.L_x_12150) ;  /* 0xfffffffc00f08947 */ /* 0x004fea000383ffff */
[----:B------:R-:W-:Y:S05]  /*19050*/  BRA `(.L_x_12214) ;  /* 0xffffffe400107947 */ /* 0x000fea000383ffff */
.L_x_12151:
        /* <DEDUP_REMOVED lines=11> */
.L_x_12216:
[----:B------:R-:W-:Y:S05]  /*19110*/  BSYNC B0 ;  /* 0x0000000000007941 */ /* 0x000fea0003800000 */
.L_x_12215:
[----:B------:R-:W-:Y:S05]  /*19120*/  BRA `(.L_x_12217) ;  /* 0xffffffe000f87947 */ /* 0x000fea000383ffff */
.L_x_12154:
[----:B------:R-:W-:Y:S01]  /*19130*/  BSSY B1, `(.L_x_12218) ;  /* 0x0000006000017945 */ /* 0x000fe20003800000 */
[----:B------:R-:W-:-:S07]  /*19140*/  IMAD.MOV.U32 R15, RZ, RZ, -0x1 ;  /* 0xffffffffff0f7424 */ /* 0x000fce00078e00ff */
[----:B01-3--:R-:W-:Y:S05]  /*19150*/  WARPSYNC.COLLECTIVE R15, `(.L_x_12219) ;  /* 0x000000000f0c7348 */ /* 0x00bfea0003c00000 */
[----:B------:R-:W-:Y:S02]  /*19160*/  ELECT P6, UR62, PT ;  /* 0x00000000003e782f */ /* 0x000fe400038c0000 */
[----:B------:R-:W-:Y:S01]  /*19170*/  MOV R14, UR62 ;  /* 0x0000003e000e7c02 */ /* 0x000fe20008000f00 */
[----:B01-3--:R-:W-:Y:S10]  /*19180*/  ENDCOLLECTIVE ;  /* 0x000000000000791b */ /* 0x00bff40003800000 */
.L_x_12219:
[----:B------:R-:W-:Y:S05]  /*19190*/  BSYNC B1 ;  /* 0x0000000000017941 */ /* 0x000fea0003800000 */
.L_x_12218:
[----:B------:R-:W-:Y:S05]  /*191a0*/  BRA `(.L_x_12220) ;  /* 0xffffffe000f07947 */ /* 0x000fea000383ffff */
.L_x_12156:
[----:B0-----:R0:W2:Y:S02]  /*191b0*/  SYNCS.PHASECHK.TRANS64.TRYWAIT P0, [R6+URZ], R3 ;  /* 0x00000003060075a7 */ /* 0x0010a4000800017f */
[----:B--2---:R-:W-:Y:S05]  /*191c0*/  @!P0 NANOSLEEP.SYNCS 0x989680 ;  /* 0x009896800000895d */ /* 0x004fea0003900000 */
[----:B------:R-:W2:Y:S02]  /*191d0*/  @!P0 SYNCS.PHASECHK.TRANS64 P0, [R6+URZ], R3 ;  /* 0x00000003060085a7 */ /* 0x000ea4000800007f */
[----:B--2---:R-:W-:Y:S05]  /*191e0*/  @!P0 BRA `(.L_x_12156) ;  /* 0xfffffffc00f08947 */ /* 0x004fea000383ffff */
[----:B------:R-:W-:Y:S05]  /*191f0*/  BRA `(.L_x_12221) ;  /* 0xffffffe4002c7947 */ /* 0x000fea000383ffff */
.L_x_12157:
[----:B--2---:R2:W4:Y:S02]  /*19200*/  SYNCS.PHASECHK.TRANS64.TRYWAIT P0, [R7+URZ], R2 ;  /* 0x00000002070075a7 */ /* 0x004524000800017f */
[----:B----4-:R-:W-:Y:S05]  /*19210*/  @!P0 NANOSLEEP.SYNCS 0x989680 ;  /* 0x009896800000895d */ /* 0x010fea0003900000 */
[----:B------:R-:W4:Y:S02]  /*19220*/  @!P0 SYNCS.PHASECHK.TRANS64 P0, [R7+URZ], R2 ;  /* 0x00000002070085a7 */ /* 0x000f24000800007f */
[----:B----4-:R-:W-:Y:S05]  /*19230*/  @!P0 BRA `(.L_x_12157) ;  /* 0xfffffffc00f08947 */ /* 0x010fea000383ffff */
[----:B------:R-:W-:Y:S05]  /*19240*/  BRA `(.L_x_12222) ;  /* 0xffffffe400207947 */ /* 0x000fea000383ffff */
.L_x_12159:
[----:B----4-:R4:W0:Y:S02]  /*19250*/  SYNCS.PHASECHK.TRANS64.TRYWAIT P0, [R4+URZ], R3 ;  /* 0x00000003040075a7 */ /* 0x010824000800017f */
[----:B0-----:R-:W-:Y:S05]  /*19260*/  @!P0 NANOSLEEP.SYNCS 0x989680 ;  /* 0x009896800000895d */ /* 0x001fea0003900000 */
[----:B------:R-:W0:Y:S02]  /*19270*/  @!P0 SYNCS.PHASECHK.TRANS64 P0, [R4+URZ], R3 ;  /* 0x00000003040085a7 */ /* 0x000e24000800007f */
[----:B0-----:R-:W-:Y:S05]  /*19280*/  @!P0 BRA `(.L_x_12159) ;  /* 0xfffffffc00f08947 */ /* 0x001fea000383ffff */
[----:B------:R-:W-:Y:S05]  /*19290*/  BRA `(.L_x_12223) ;  /* 0xffffffe400247947 */ /* 0x000fea000383ffff */
.L_x_12224:
        /* <DEDUP_REMOVED lines=14> */
.L_x_15330:


//--------------------- .text._ZN7cutlass13device_kernelIN5flash11enable_sm90INS1_16FlashAttnFwdSm90INS1_25CollectiveMainloopFwdSm90ILi2EN4cute5tupleIJNS5_1CILi1EEES8_S8_EEENS6_IJNS7_ILi192EEENS7_ILi144EEENS7_ILi96EEEEEELi96ENS_6half_tEfNS_4arch4Sm90ELb1ELb0ELb1ELb1ELb0ELb1ELb0ELb0ELb1ELb1ELb0ELb0EEENS1_21CollectiveEpilogueFwdINS6_IJSA_SC_SB_EEES9_SE_SG_Li384ELb1ELb1ELb0ELb0EEENS1_36VarlenDynamicPersistentTileSchedulerILi192ELi144ELi384ELi128ELb0ELb1ELb1ELb1ELb1ELb1EEEEEEEEEvNT_6ParamsE --------------------------
	.section	.text._ZN7cutlass13device_kernelIN5flash11enable_sm90INS1_16FlashAttnFwdSm90INS1_25CollectiveMainloopFwdSm90ILi2EN4cute5tupleIJNS5_1CILi1EEES8_S8_EEENS6_IJNS7_ILi192EEENS7_ILi144EEENS7_ILi96EEEEEELi96ENS_6half_tEfNS_4arch4Sm90ELb1ELb0ELb1ELb1ELb0ELb1ELb0ELb0ELb1ELb1ELb0ELb0EEENS1_21CollectiveEpilogueFwdINS6_IJSA_SC_SB_EEES9_SE_SG_Li384ELb1ELb1ELb0ELb0EEENS1_36VarlenDynamicPersistentTileSchedulerILi192ELi144ELi384ELi128ELb0ELb1ELb1ELb1ELb1ELb1EEEEEEEEEvNT_6ParamsE,"ax",@progbits
	.align	128
.text._ZN7cutlass13device_kernelIN5flash11enable_sm90INS1_16FlashAttnFwdSm90INS1_25CollectiveMainloopFwdSm90ILi2EN4cute5tupleIJNS5_1CILi1EEES8_S8_EEENS6_IJNS7_ILi192EEENS7_ILi144EEENS7_ILi96EEEEEELi96ENS_6half_tEfNS_4arch4Sm90ELb1ELb0ELb1ELb1ELb0ELb1ELb0ELb0ELb1ELb1ELb0ELb0EEENS1_21CollectiveEpilogueFwdINS6_IJSA_SC_SB_EEES9_SE_SG_Li384ELb1ELb1ELb0ELb0EEENS1_36VarlenDynamicPersistentTileSchedulerILi192ELi144ELi384ELi128ELb0ELb1ELb1ELb1ELb1ELb1EEEEEEEEEvNT_6ParamsE:
        .type           _ZN7cutlass13device_kernelIN5flash11enable_sm90INS1_16FlashAttnFwdSm90INS1_25CollectiveMainloopFwdSm90ILi2EN4cute5tupleIJNS5_1CILi1EEES8_S8_EEENS6_IJNS7_ILi192EEENS7_ILi144EEENS7_ILi96EEEEEELi96ENS_6half_tEfNS_4arch4Sm90ELb1ELb0ELb1ELb1ELb0ELb1ELb0ELb0ELb1ELb1ELb0ELb0EEENS1_21CollectiveEpilogueFwdINS6_IJSA_SC_SB_EEES9_SE_SG_Li384ELb1ELb1ELb0ELb0EEENS1_36VarlenDynamicPersistentTileSchedulerILi192ELi144ELi384ELi128ELb0ELb1ELb1ELb1ELb1ELb1EEEEEEEEEvNT_6ParamsE,@function
        .size           _ZN7cutlass13device_kernelIN5flash11enable_sm90INS1_16FlashAttnFwdSm90INS1_25CollectiveMainloopFwdSm90ILi2EN4cute5tupleIJNS5_1CILi1EEES8_S8_EEENS6_IJNS7_ILi192EEENS7_ILi144EEENS7_ILi96EEEEEELi96ENS_6half_tEfNS_4arch4Sm90ELb1ELb0ELb1ELb1ELb0ELb1ELb0ELb0ELb1ELb1ELb0ELb0EEENS1_21CollectiveEpilogueFwdINS6_IJSA_SC_SB_EEES9_SE_SG_Li384ELb1ELb1ELb0ELb0EEENS1_36VarlenDynamicPersistentTileSchedulerILi192ELi144ELi384ELi128ELb0ELb1ELb1ELb1ELb1ELb1EEEEEEEEEvNT_6ParamsE,(.L_x_15331 - _ZN7cutlass13device_kernelIN5flash11enable_sm90INS1_16FlashAttnFwdSm90INS1_25CollectiveMainloopFwdSm90ILi2EN4cute5tupleIJNS5_1CILi1EEES8_S8_EEENS6_IJNS7_ILi192EEENS7_ILi144EEENS7_ILi96EEEEEELi96ENS_6half_tEfNS_4arch4Sm90ELb1ELb0ELb1ELb1ELb0ELb1ELb0ELb0ELb1ELb1ELb0ELb0EEENS1_21CollectiveEpilogueFwdINS6_IJSA_SC_SB_EEES9_SE_SG_Li384ELb1ELb1ELb0ELb0EEENS1_36VarlenDynamicPersistentTileSchedulerILi192ELi144ELi384ELi128ELb0ELb1ELb1ELb1ELb1ELb1EEEEEEEEEvNT_6ParamsE)
        .other          _ZN7cutlass13device_kernelIN5flash11enable_sm90INS1_16FlashAttnFwdSm90INS1_25CollectiveMainloopFwdSm90ILi2EN4cute5tupleIJNS5_1CILi1EEES8_S8_EEENS6_IJNS7_ILi192EEENS7_ILi144EEENS7_ILi96EEEEEELi96ENS_6half_tEfNS_4arch4Sm90ELb1ELb0ELb1ELb1ELb0ELb1ELb0ELb0ELb1ELb1ELb0ELb0EEENS1_21CollectiveEpilogueFwdINS6_IJSA_SC_SB_EEES9_SE_SG_Li384ELb1ELb1ELb0ELb0EEENS1_36VarlenDynamicPersistentTileSchedulerILi192ELi144ELi384ELi128ELb0ELb1ELb1ELb1ELb1ELb1EEEEEEEEEvNT_6ParamsE,@"STO_CUDA_ENTRY STV_DEFAULT"
_ZN7cutlass13device_kernelIN5flash11enable_sm90INS1_16FlashAttnFwdSm90INS1_25CollectiveMainloopFwdSm90ILi2EN4cute5tupleIJNS5_1CILi1EEES8_S8_EEENS6_IJNS7_ILi192EEENS7_ILi144EEENS7_ILi96EEEEEELi96ENS_6half_tEfNS_4arch4Sm90ELb1ELb0ELb1ELb1ELb0ELb1ELb0ELb0ELb1ELb1ELb0ELb0EEENS1_21CollectiveEpilogueFwdINS6_IJSA_SC_SB_EEES9_SE_SG_Li384ELb1ELb1ELb0ELb0EEENS1_36VarlenDynamicPersistentTileSchedulerILi192ELi144ELi384ELi128ELb0ELb1ELb1ELb1ELb1ELb1EEEEEEEEEvNT_6ParamsE:
        /* <DEDUP_REMOVED lines=24> */
.L_x_12226:
[----:B------:R-:W-:Y:S05]  /*0180*/  BSYNC B0 ;  /* 0x0000000000007941 */ /* 0x000fea0003800000 */
.L_x_12225:
        /* <DEDUP_REMOVED lines=41> */
.L_x_12227:
        /* <DEDUP_REMOVED lines=22> */
.L_x_12228:
        /* <DEDUP_REMOVED lines=18> */
.L_x_12229:
        /* <DEDUP_REMOVED lines=22> */
.L_x_12230:
        /* <DEDUP_REMOVED lines=22> */
.L_x_12231:
        /* <DEDUP_REMOVED lines=9> */
.L_x_12234:
[----:B------:R-:W-:-:S08]  /*09f0*/  NOP ;  /* 0x0000000000007918 */ /* 0x000fd00000000000 */
[----:B------:R-:W1:Y:S02]  /*0a00*/  USETMAXREG.TRY_ALLOC.CTAPOOL UP0, 0xa0 ;  /* 0x000000a0000079c8 */ /* 0x000e640008000600 */
[----:B-1----:R-:W-:-:S13]  /*0a10*/  PLOP3.LUT P0, PT, PT, PT, UP0, 0x80, 0x0 ;  /* 0x000000000000781c */ /* 0x002fda0003f0f008 */
[----:B------:R-:W-:Y:S05]  /*0a20*/  @!P0 BRA `(.L_x_12234) ;  /* 0xfffffffc00f08947 */ /* 0x000fea000383ffff */
[----:B------:R-:W2:Y:S01]  /*0a30*/  LDL.LU R0, [R1] ;  /* 0x0000000001007983 */ /* 0x000ea20000300800 */
[----:B0-----:R-:W0:Y:S01]  /*0a40*/  S2R R2, SR_TID.X ;  /* 0x0000000000027919 */ /* 0x001e220000002100 */
        /* <DEDUP_REMOVED lines=12> */
[----:B--2---:R-:W-:-:S04]  /*0b10*/  LOP3.LUT R0, R0, 0xfffffffb, RZ, 0xc0, !PT ;  /* 0xfffffffb00007812 */ /* 0x004fc800078ec0ff */
[----:B------:R-:W-:-:S05]  /*0b20*/  @P0 LOP3.LUT R0, R0, 0x4, RZ, 0xfc, !PT ;  /* 0x0000000400000812 */ /* 0x000fca00078efcff */
[----:B------:R1:W-:Y:S01]  /*0b30*/  STL [R1], R0 ;  /* 0x0000000001007387 */ /* 0x0003e20000100800 */
[----:B0-----:R-:W-:-:S13]  /*0b40*/  ISETP.GE.AND P0, PT, R107, UR4, PT ;  /* 0x000000046b007c0c */ /* 0x001fda000bf06270 */
[----:B-1----:R-:W-:Y:S05]  /*0b50*/  @P0 BRA `(.L_x_12235) ;  /* 0x0000024400d80947 */ /* 0x002fea0003800000 */
[----:B------:R-:W2:Y:S01]  /*0b60*/  LDL R2, [R1+0xc0] ;  /* 0x0000c00001027983 */ /* 0x000ea20000100800 */
[----:B------:R-:W-:Y:S01]  /*0b70*/  R2UR UR4, R16 ;  /* 0x00000000100472ca */ /* 0x000fe200000e0000 */
[----:B------:R-:W0:-:S12]  /*0b80*/  S2R R0, SR_TID.X ;  /* 0x0000000000007919 */ /* 0x000e180000002100 */
[----:B------:R-:W-:Y:S01]  /*0b90*/  UIADD3 UR4, UR4, 0xda00, URZ ;  /* 0x0000da0004047890 */ /* 0x000fe2000fffe03f */
[----:B0-----:R-:W-:-:S05]  /*0ba0*/  VIADD R11, R0, 0xffffff80 ;  /* 0xffffff80000b7836 */ /* 0x001fca0000000000 */
[-C--:B------:R-:W-:Y:S02]  /*0bb0*/  LEA.HI R5, R11, R11.reuse, RZ, 0x1 ;  /* 0x0000000b0b057211 */ /* 0x080fe400078f08ff */
[----:B------:R-:W-:Y:S02]  /*0bc0*/  SHF.R.S32.HI R0, RZ, 0x1f, R11 ;  /* 0x0000001fff007819 */ /* 0x000fe4000001140b */
[----:B------:R-:W-:Y:S02]  /*0bd0*/  SHF.R.S32.HI R22, RZ, 0x1, R5 ;  /* 0x00000001ff167819 */ /* 0x000fe40000011405 */
[CC--:B------:R-:W-:Y:S02]  /*0be0*/  LEA.HI R8, R0.reuse, R11.reuse, RZ, 0x2 ;  /* 0x0000000b00087211 */ /* 0x0c0fe400078f10ff */
[----:B------:R-:W-:Y:S02]  /*0bf0*/  LEA.HI R3, R0, R11, RZ, 0x4 ;  /* 0x0000000b00037211 */ /* 0x000fe400078f20ff */
[----:B------:R-:W-:-:S02]  /*0c00*/  LOP3.LUT R4, R5, 0xfffffffe, RZ, 0xc0, !PT ;  /* 0xfffffffe05047812 */ /* 0x000fc400078ec0ff */
[----:B------:R-:W-:Y:S02]  /*0c10*/  LEA.HI R6, R5, R22, RZ, 0x1 ;  /* 0x0000001605067211 */ /* 0x000fe400078f08ff */
[----:B------:R-:W-:Y:S01]  /*0c20*/  LOP3.LUT R5, R8, 0xfffffffc, RZ, 0xc0, !PT ;  /* 0xfffffffc08057812 */ /* 0x000fe200078ec0ff */
[C---:B------:R-:W-:Y:S01]  /*0c30*/  IMAD.IADD R14, R11.reuse, 0x1, -R4 ;  /* 0x000000010b0e7824 */ /* 0x040fe200078e0a04 */
[----:B------:R-:W-:Y:S02]  /*0c40*/  LOP3.LUT R7, R6, 0x7fffffe, RZ, 0xc0, !PT ;  /* 0x07fffffe06077812 */ /* 0x000fe400078ec0ff */
[--C-:B------:R-:W-:Y:S01]  /*0c50*/  SHF.R.S32.HI R27, RZ, 0x2, R8.reuse ;  /* 0x00000002ff1b7819 */ /* 0x100fe20000011408 */
[----:B------:R-:W-:Y:S01]  /*0c60*/  IMAD.IADD R6, R11, 0x1, -R5 ;  /* 0x000000010b067824 */ /* 0x000fe200078e0a05 */
[----:B------:R-:W-:Y:S01]  /*0c70*/  SHF.R.S32.HI R8, RZ, 0x1f, R8 ;  /* 0x0000001fff087819 */ /* 0x000fe20000011408 */
[----:B------:R-:W-:Y:S02]  /*0c80*/  IMAD.IADD R7, R22, 0x1, -R7 ;  /* 0x0000000116077824 */ /* 0x000fe400078e0a07 */
[----:B------:R-:W-:Y:S01]  /*0c90*/  IMAD.SHL.U32 R24, R14, 0x4, RZ ;  /* 0x000000040e187824 */ /* 0x000fe200078e00ff */
[----:B------:R-:W-:-:S03]  /*0ca0*/  LEA.HI R8, R8, R27, RZ, 0x2 ;  /* 0x0000001b08087211 */ /* 0x000fc600078f10ff */
[C---:B------:R-:W-:Y:S01]  /*0cb0*/  VIADD R9, R24.reuse, 0x10 ;  /* 0x0000001018097836 */ /* 0x040fe20000000000 */
[----:B------:R-:W-:Y:S01]  /*0cc0*/  STL [R1+0x50], R24 ;  /* 0x0000501801007387 */ /* 0x000fe20000100800 */
[----:B------:R-:W-:Y:S01]  /*0cd0*/  VIADD R12, R24, 0x20 ;  /* 0x00000020180c7836 */ /* 0x000fe20000000000 */
[----:B------:R-:W-:Y:S02]  /*0ce0*/  LOP3.LUT R8, R8, 0xfffffffc, RZ, 0xc0, !PT ;  /* 0xfffffffc08087812 */ /* 0x000fe400078ec0ff */
[----:B------:R0:W-:Y:S04]  /*0cf0*/  STL [R1+0x68], R9 ;  /* 0x0000680901007387 */ /* 0x0001e80000100800 */
[----:B------:R1:W-:Y:S01]  /*0d00*/  STL [R1+0x74], R12 ;  /* 0x0000740c01007387 */ /* 0x0003e20000100800 */
[----:B0-----:R-:W-:-:S05]  /*0d10*/  IMAD.IADD R9, R24, 0x1, R9 ;  /* 0x0000000118097824 */ /* 0x001fca00078e0209 */
[----:B------:R-:W-:-:S04]  /*0d20*/  SHF.R.S32.HI R10, RZ, 0x1f, R9 ;  /* 0x0000001fff0a7819 */ /* 0x000fc80000011409 */
[CC--:B------:R-:W-:Y:S02]  /*0d30*/  LEA.HI R15, R10.reuse, R9.reuse, RZ, 0x3 ;  /* 0x000000090a0f7211 */ /* 0x0c0fe400078f18ff */
[----:B------:R-:W-:-:S04]  /*0d40*/  LEA.HI R18, R10, R9, RZ, 0x5 ;  /* 0x000000090a127211 */ /* 0x000fc800078f28ff */
[----:B------:R-:W-:Y:S02]  /*0d50*/  SHF.R.S32.HI R18, RZ, 0x5, R18 ;  /* 0x00000005ff127819 */ /* 0x000fe40000011412 */
[----:B--2---:R-:W-:Y:S02]  /*0d60*/  R2UR UR5, R2 ;  /* 0x00000000020572ca */ /* 0x004fe400000e0000 */
[----:B------:R-:W-:-:S04]  /*0d70*/  SHF.R.S32.HI R2, RZ, 0x4, R3 ;  /* 0x00000004ff027819 */ /* 0x000fc80000011403 */
[C---:B------:R-:W-:Y:S01]  /*0d80*/  LEA.HI R4, R3.reuse, R2, RZ, 0x1 ;  /* 0x0000000203047211 */ /* 0x040fe200078f08ff */
[----:B------:R-:W-:Y:S01]  /*0d90*/  IMAD R21, R2, 0x8, R7 ;  /* 0x0000000802157824 */ /* 0x000fe200078e0207 */
[----:B------:R-:W-:Y:S02]  /*0da0*/  LOP3.LUT R3, R3, 0xfffffff0, RZ, 0xc0, !PT ;  /* 0xfffffff003037812 */ /* 0x000fe400078ec0ff */
[----:B------:R-:W-:Y:S02]  /*0db0*/  LOP3.LUT R5, R4, 0x1ffffffe, RZ, 0xc0, !PT ;  /* 0x1ffffffe04057812 */ /* 0x000fe400078ec0ff */
[----:B------:R-:W-:Y:S01]  /*0dc0*/  LEA.HI R4, R6, R6, RZ, 0x1 ;  /* 0x0000000606047211 */ /* 0x000fe200078f08ff */
[----:B------:R-:W-:Y:S01]  /*0dd0*/  IMAD.IADD R3, R11, 0x1, -R3 ;  /* 0x000000010b037824 */ /* 0x000fe200078e0a03 */
[----:B------:R-:W-:Y:S01]  /*0de0*/  ULOP3.LUT UR5, UR5, 0x1, URZ, 0xfc, !UPT ;  /* 0x0000000105057892 */ /* 0x000fe2000f8efc3f */
[----:B------:R-:W-:Y:S01]  /*0df0*/  IMAD.IADD R5, R2, 0x1, -R5 ;  /* 0x0000000102057824 */ /* 0x000fe200078e0a05 */
[----:B------:R-:W-:-:S02]  /*0e00*/  LOP3.LUT R7, R4, 0x1ffffffe, RZ, 0xc0, !PT ;  /* 0x1ffffffe04077812 */ /* 0x000fc400078ec0ff */
[----:B------:R-:W-:Y:S01]  /*0e10*/  LEA.HI R2, R0, R11, RZ, 0x7 ;  /* 0x0000000b00027211 */ /* 0x000fe200078f38ff */
[----:B------:R-:W-:Y:S02]  /*0e20*/  IMAD.SHL.U32 R5, R5, 0x8, RZ ;  /* 0x0000000805057824 */ /* 0x000fe400078e00ff */
[----:B------:R-:W-:Y:S01]  /*0e30*/  IMAD.IADD R13, R6, 0x1, -R7 ;  /* 0x00000001060d7824 */ /* 0x000fe200078e0a07 */
[----:B------:R-:W-:Y:S01]  /*0e40*/  LOP3.LUT R4, R2, 0xffffff80, RZ, 0xc0, !PT ;  /* 0xffffff8002047812 */ /* 0x000fe200078ec0ff */
[----:B------:R-:W-:Y:S01]  /*0e50*/  IMAD.IADD R6, R24, 0x1, R12 ;  /* 0x0000000118067824 */ /* 0x000fe200078e020c */
[----:B------:R-:W-:-:S03]  /*0e60*/  SHF.R.S32.HI R26, RZ, 0x7, R2 ;  /* 0x00000007ff1a7819 */ /* 0x000fc60000011402 */
[----:B------:R-:W-:Y:S01]  /*0e70*/  IMAD.IADD R23, R11, 0x1, -R4 ;  /* 0x000000010b177824 */ /* 0x000fe200078e0a04 */
[----:B------:R-:W-:Y:S02]  /*0e80*/  SHF.R.S32.HI R7, RZ, 0x1f, R6 ;  /* 0x0000001fff077819 */ /* 0x000fe40000011406 */
[----:B------:R-:W-:Y:S02]  /*0e90*/  LEA.HI R4, R0, R11, RZ, 0x5 ;  /* 0x0000000b00047211 */ /* 0x000fe400078f28ff */
[----:B------:R-:W-:Y:S02]  /*0ea0*/  SHF.R.S32.HI R0, RZ, 0x1f, R3 ;  /* 0x0000001fff007819 */ /* 0x000fe40000011403 */
[CC--:B------:R-:W-:Y:S02]  /*0eb0*/  LEA.HI R17, R7.reuse, R6.reuse, RZ, 0x3 ;  /* 0x0000000607117211 */ /* 0x0c0fe400078f18ff */
[----:B------:R-:W-:Y:S02]  /*0ec0*/  LEA.HI R19, R7, R6, RZ, 0x5 ;  /* 0x0000000607137211 */ /* 0x000fe400078f28ff */
[----:B------:R-:W-:-:S02]  /*0ed0*/  SHF.R.S32.HI R9, RZ, 0x1f, R23 ;  /* 0x0000001fff097819 */ /* 0x000fc40000011417 */
[----:B------:R-:W-:Y:S02]  /*0ee0*/  SHF.R.S32.HI R7, RZ, 0x5, R4 ;  /* 0x00000005ff077819 */ /* 0x000fe40000011404 */
[CC--:B------:R-:W-:Y:S02]  /*0ef0*/  LEA.HI R4, R0.reuse, R3.reuse, RZ, 0x3 ;  /* 0x0000000300047211 */ /* 0x0c0fe400078f18ff */
[----:B------:R-:W-:Y:S01]  /*0f00*/  LEA.HI R0, R0, R3, RZ, 0x2 ;  /* 0x0000000300007211 */ /* 0x000fe200078f10ff */
[----:B------:R-:W-:Y:S01]  /*0f10*/  IMAD R20, R7, 0x10, R3 ;  /* 0x0000001007147824 */ /* 0x000fe200078e0203 */
[----:B------:R-:W-:Y:S01]  /*0f20*/  LEA.HI R10, R9, R23, RZ, 0x2 ;  /* 0x00000017090a7211 */ /* 0x000fe200078f10ff */
[----:B------:R-:W-:Y:S01]  /*0f30*/  IMAD.SHL.U32 R6, R4, 0x10, RZ ;  /* 0x0000001004067824 */ /* 0x000fe200078e00ff */
[----:B------:R-:W-:Y:S01]  /*0f40*/  LOP3.LUT R4, R0, 0x7fffffc, RZ, 0xc0, !PT ;  /* 0x07fffffc00047812 */ /* 0x000fe200078ec0ff */
[----:B------:R-:W-:Y:S01]  /*0f50*/  IMAD.U32 R2, R20, 0x20, R5 ;  /* 0x0000002014027824 */ /* 0x000fe200078e0005 */
[--C-:B------:R-:W-:Y:S01]  /*0f60*/  SHF.R.S32.HI R11, RZ, 0x2, R10.reuse ;  /* 0x00000002ff0b7819 */ /* 0x100fe2000001140a */
[----:B------:R-:W-:Y:S01]  /*0f70*/  IMAD.SHL.U32 R20, R14, 0x8, RZ ;  /* 0x000000080e147824 */ /* 0x000fe200078e00ff */
[----:B-1----:R-:W-:Y:S01]  /*0f80*/  SHF.R.S32.HI R12, RZ, 0x1f, R10 ;  /* 0x0000001fff0c7819 */ /* 0x002fe2000001140a */
[----:B------:R-:W-:Y:S01]  /*0f90*/  IMAD.IADD R4, R3, 0x1, -R4 ;  /* 0x0000000103047824 */ /* 0x000fe200078e0a04 */
[----:B------:R-:W-:Y:S01]  /*0fa0*/  SHF.R.S32.HI R0, RZ, 0x2, R0 ;  /* 0x00000002ff007819 */ /* 0x000fe20000011400 */
[----:B------:R-:W-:Y:S01]  /*0fb0*/  IMAD.IADD R3, R27, 0x1, -R8 ;  /* 0x000000011b037824 */ /* 0x000fe200078e0a08 */
[----:B------:R-:W-:Y:S01]  /*0fc0*/  LEA.HI R12, R12, R11, RZ, 0x3 ;  /* 0x0000000b0c0c7211 */ /* 0x000fe200078f18ff */
[----:B------:R0:W-:Y:S01]  /*0fd0*/  STL [R1+0xbc], R2 ;  /* 0x0000bc0201007387 */ /* 0x0001e20000100800 */
[----:B------:R-:W-:Y:S01]  /*0fe0*/  LEA.HI R9, R9, R23, RZ, 0x5 ;  /* 0x0000001709097211 */ /* 0x000fe200078f28ff */
[----:B------:R-:W-:Y:S01]  /*0ff0*/  IMAD.SHL.U32 R0, R0, 0x40, RZ ;  /* 0x0000004000007824 */ /* 0x000fe200078e00ff */
[----:B------:R-:W-:Y:S01]  /*1000*/  LOP3.LUT R12, R12, 0xfffffff8, RZ, 0xc0, !PT ;  /* 0xfffffff80c0c7812 */ /* 0x000fe200078ec0ff */
[----:B------:R1:W-:Y:S01]  /*1010*/  STL [R1+0x8c], R3 ;  /* 0x00008c0301007387 */ /* 0x0003e20000100800 */
[----:B------:R-:W-:-:S02]  /*1020*/  LOP3.LUT R6, R6, 0x7fffff80, RZ, 0xc0, !PT ;  /* 0x7fffff8006067812 */ /* 0x000fc400078ec0ff */
[----:B------:R-:W-:Y:S01]  /*1030*/  LOP3.LUT R0, R0, 0x40, RZ, 0xc0, !PT ;  /* 0x0000004000007812 */ /* 0x000fe200078ec0ff */
[----:B------:R-:W-:Y:S01]  /*1040*/  IMAD.IADD R12, R11, 0x1, -R12 ;  /* 0x000000010b0c7824 */ /* 0x000fe200078e0a0c */
[----:B------:R-:W-:Y:S01]  /*1050*/  SHF.R.S32.HI R9, RZ, 0x5, R9 ;  /* 0x00000005ff097819 */ /* 0x000fe20000011409 */
[----:B0-----:R-:W-:Y:S01]  /*1060*/  IMAD.SHL.U32 R2, R3, 0x40, RZ ;  /* 0x0000004003027824 */ /* 0x001fe200078e00ff */
[----:B------:R-:W-:Y:S01]  /*1070*/  LOP3.LUT R5, R0, 0x8, R5, 0xf8, !PT ;  /* 0x0000000800057812 */ /* 0x000fe200078ef805 */
[----:B------:R-:W-:Y:S01]  /*1080*/  IMAD R7, R7, 0x100, R6 ;  /* 0x0000010007077824 */ /* 0x000fe200078e0206 */
[----:B------:R-:W-:Y:S01]  /*1090*/  SHF.R.U32.HI R0, RZ, 0x3, R0 ;  /* 0x00000003ff007819 */ /* 0x000fe20000011600 */
[----:B------:R-:W-:Y:S01]  /*10a0*/  IMAD R9, R9, 0x10, R12 ;  /* 0x0000001009097824 */ /* 0x000fe200078e020c */
[----:B------:R-:W-:Y:S01]  /*10b0*/  LOP3.LUT R11, R2, 0xc0, RZ, 0xc0, !PT ;  /* 0x000000c0020b7812 */ /* 0x000fe200078ec0ff */
[----:B------:R-:W-:Y:S01]  /*10c0*/  IMAD.HI R2, R26, 0x55555556, RZ ;  /* 0x555555561a027827 */ /* 0x000fe200078e02ff */
[----:B------:R-:W-:-:S02]  /*10d0*/  LOP3.LUT R0, R5, R0, RZ, 0x3c, !PT ;  /* 0x0000000005007212 */ /* 0x000fc400078e3cff */
[----:B------:R-:W-:Y:S01]  /*10e0*/  SHF.R.U32.HI R8, RZ, 0x3, R11 ;  /* 0x00000003ff087819 */ /* 0x000fe2000001160b */
[----:B------:R-:W-:Y:S01]  /*10f0*/  IMAD R7, R4, 0x10, R7 ;  /* 0x0000001004077824 */ /* 0x000fe200078e0207 */
[----:B------:R-:W-:Y:S01]  /*1100*/  LEA.HI R2, R2, R2, RZ, 0x1 ;  /* 0x0000000202027211 */ /* 0x000fe200078f08ff */
[----:B------:R-:W-:Y:S01]  /*1110*/  IMAD.SHL.U32 R6, R21, 0x20, RZ ;  /* 0x0000002015067824 */ /* 0x000fe200078e00ff */
[----:B-1----:R-:W-:Y:S01]  /*1120*/  LOP3.LUT R3, R11, 0x18, R17, 0xf8, !PT ;  /* 0x000000180b037812 */ /* 0x002fe200078ef811 */
[----:B------:R-:W-:Y:S01]  /*1130*/  STL [R1+0x48], R11 ;  /* 0x0000480b01007387 */ /* 0x000fe20000100800 */
[----:B------:R-:W-:Y:S01]  /*1140*/  IMAD.IADD R7, R0, 0x1, R7 ;  /* 0x0000000100077824 */ /* 0x000fe200078e0207 */
[----:B------:R-:W-:Y:S01]  /*1150*/  SHF.R.S32.HI R5, RZ, 0x1f, R22 ;  /* 0x0000001fff057819 */ /* 0x000fe20000011416 */
[----:B------:R-:W-:Y:S01]  /*1160*/  IMAD R2, R2, -0x3, R26 ;  /* 0xfffffffd02027824 */ /* 0x000fe200078e021a */
[-C--:B------:R-:W-:Y:S01]  /*1170*/  LOP3.LUT R4, R3, R8.reuse, RZ, 0x3c, !PT ;  /* 0x0000000803047212 */ /* 0x080fe200078e3cff */
[----:B------:R-:W-:Y:S01]  /*1180*/  STL [R1+0x5c], R6 ;  /* 0x00005c0601007387 */ /* 0x000fe20000100800 */
[----:B------:R-:W-:Y:S01]  /*1190*/  IMAD.U32 R0, RZ, RZ, UR5 ;  /* 0x00000005ff007e24 */ /* 0x000fe2000f8e00ff */
[----:B------:R-:W-:Y:S01]  /*11a0*/  LOP3.LUT R15, R11, 0x18, R15, 0xf8, !PT ;  /* 0x000000180b0f7812 */ /* 0x000fe200078ef80f */
[----:B------:R-:W-:Y:S01]  /*11b0*/  IMAD R3, R2, 0x40, R9 ;  /* 0x0000004002037824 */ /* 0x000fe200078e0209 */
[----:B------:R-:W-:Y:S01]  /*11c0*/  STL [R1+0x58], R8 ;  /* 0x0000580801007387 */ /* 0x000fe20000100800 */
[C---:B------:R-:W-:Y:S01]  /*11d0*/  VIADD R2, R24.reuse, 0x8 ;  /* 0x0000000818027836 */ /* 0x040fe20000000000 */
[----:B------:R-:W-:Y:S01]  /*11e0*/  SHF.R.S32.HI R19, RZ, 0x5, R19 ;  /* 0x00000005ff137819 */ /* 0x000fe20000011413 */
[----:B------:R-:W-:Y:S01]  /*11f0*/  VIADD R5, R24, 0x18 ;  /* 0x0000001818057836 */ /* 0x000fe20000000000 */
[----:B------:R-:W-:Y:S01]  /*1200*/  STL [R1+0xb4], R3 ;  /* 0x0000b40301007387 */ /* 0x000fe20000100800 */
[----:B------:R-:W-:Y:S01]  /*1210*/  LOP3.LUT R10, R10, 0x7ffffffc, RZ, 0xc0, !PT ;  /* 0x7ffffffc0a0a7812 */ /* 0x000fe200078ec0ff */
[--C-:B------:R-:W-:Y:S01]  /*1220*/  IMAD R18, R18, 0x1800, R6.reuse ;  /* 0x0000180012127824 */ /* 0x100fe200078e0206 */
[----:B------:R-:W-:Y:S01]  /*1230*/  LOP3.LUT R15, R15, R8, RZ, 0x3c, !PT ;  /* 0x000000080f0f7212 */ /* 0x000fe200078e3cff */
[----:B------:R-:W-:Y:S01]  /*1240*/  STL [R1+0xa0], RZ ;  /* 0x0000a0ff01007387 */ /* 0x000fe20000100800 */
[----:B------:R-:W-:-:S03]  /*1250*/  IMAD R19, R19, 0x1800, R6 ;  /* 0x0000180013137824 */ /* 0x000fc600078e0206 */
[----:B------:R-:W-:Y:S01]  /*1260*/  STL [R1+0x44], RZ ;  /* 0x000044ff01007387 */ /* 0x000fe20000100800 */
[----:B------:R-:W-:Y:S02]  /*1270*/  IMAD.IADD R15, R18, 0x1, R15 ;  /* 0x00000001120f7824 */ /* 0x000fe400078e020f */
[----:B------:R-:W-:Y:S01]  /*1280*/  IMAD.IADD R4, R19, 0x1, R4 ;  /* 0x0000000113047824 */ /* 0x000fe200078e0204 */
[----:B------:R0:W-:Y:S01]  /*1290*/  STL [R1+0x60], R0 ;  /* 0x0000600001007387 */ /* 0x0001e20000100800 */
[----:B------:R-:W-:-:S03]  /*12a0*/  CS2R R18, SRZ ;  /* 0x0000000000127805 */ /* 0x000fc6000001ff00 */
[----:B------:R-:W-:Y:S04]  /*12b0*/  STL [R1+0x40], RZ ;  /* 0x000040ff01007387 */ /* 0x000fe80000100800 */
[----:B------:R-:W-:Y:S01]  /*12c0*/  STL [R1+0x38], R20 ;  /* 0x0000381401007387 */ /* 0x000fe20000100800 */
[----:B0-----:R-:W-:-:S03]  /*12d0*/  IMAD.U32 R0, RZ, RZ, UR4 ;  /* 0x00000004ff007e24 */ /* 0x001fc6000f8e00ff */
[----:B------:R0:W-:Y:S04]  /*12e0*/  STL [R1+0x70], R2 ;  /* 0x0000700201007387 */ /* 0x0001e80000100800 */
[----:B------:R1:W-:Y:S04]  /*12f0*/  STL [R1+0xb8], R0 ;  /* 0x0000b80001007387 */ /* 0x0003e80000100800 */
[----:B------:R2:W-:Y:S01]  /*1300*/  STL [R1+0x78], R5 ;  /* 0x0000780501007387 */ /* 0x0005e20000100800 */
[C-C-:B0-----:R-:W-:Y:S02]  /*1310*/  LOP3.LUT R2, R11.reuse, 0x18, R20.reuse, 0xf8, !PT ;  /* 0x000000180b027812 */ /* 0x141fe400078ef814 */
[----:B-1----:R-:W-:-:S02]  /*1320*/  LOP3.LUT R0, R11, 0x8, R20, 0xf8, !PT ;  /* 0x000000080b007812 */ /* 0x002fc400078ef814 */
[-C--:B------:R-:W-:Y:S01]  /*1330*/  LOP3.LUT R2, R2, R8.reuse, RZ, 0x3c, !PT ;  /* 0x0000000802027212 */ /* 0x080fe200078e3cff */
[----:B--2---:R-:W-:Y:S01]  /*1340*/  VIADD R5, R24, 0x28 ;  /* 0x0000002818057836 */ /* 0x004fe20000000000 */
[----:B------:R-:W-:Y:S01]  /*1350*/  LOP3.LUT R0, R0, R8, RZ, 0x3c, !PT ;  /* 0x0000000800007212 */ /* 0x000fe200078e3cff */
[----:B------:R-:W-:Y:S02]  /*1360*/  IMAD.IADD R8, R23, 0x1, -R10 ;  /* 0x0000000117087824 */ /* 0x000fe400078e0a0a */
[C---:B------:R-:W-:Y:S01]  /*1370*/  IMAD.IADD R2, R6.reuse, 0x1, R2 ;  /* 0x0000000106027824 */ /* 0x040fe200078e0202 */
[----:B------:R0:W-:Y:S01]  /*1380*/  STL [R1+0x80], R5 ;  /* 0x0000800501007387 */ /* 0x0001e20000100800 */
[----:B------:R-:W-:Y:S01]  /*1390*/  IMAD.IADD R6, R6, 0x1, R0 ;  /* 0x0000000106067824 */ /* 0x000fe200078e0200 */
[----:B------:R-:W-:Y:S02]  /*13a0*/  LEA R0, R4, UR4, 0x1 ;  /* 0x0000000404007c11 */ /* 0x000fe4000f8e08ff */
[----:B------:R-:W-:Y:S01]  /*13b0*/  STL [R1+0x90], R8 ;  /* 0x0000900801007387 */ /* 0x000fe20000100800 */
[----:B------:R-:W-:-:S02]  /*13c0*/  LEA R2, R2, UR4, 0x1 ;  /* 0x0000000402027c11 */ /* 0x000fc4000f8e08ff */
[----:B0-----:R-:W-:Y:S01]  /*13d0*/  SHF.R.S32.HI R5, RZ, 0x3, R17 ;  /* 0x00000003ff057819 */ /* 0x001fe20000011411 */
[----:B------:R-:W-:-:S04]  /*13e0*/  IMAD R17, R7, 0x2, R16 ;  /* 0x0000000207117824 */ /* 0x000fc800078e0210 */
[----:B------:R0:W-:Y:S04]  /*13f0*/  STL [R1+0xa4], R5 ;  /* 0x0000a40501007387 */ /* 0x0001e80000100800 */
[----:B------:R-:W-:Y:S01]  /*1400*/  STL [R1+0x88], R6 ;  /* 0x0000880601007387 */ /* 0x000fe20000100800 */
[----:B0-----:R-:W-:-:S05]  /*1410*/  LEA R5, R15, UR4, 0x1 ;  /* 0x000000040f057c11 */ /* 0x001fca000f8e08ff */
[----:B------:R-:W-:Y:S04]  /*1420*/  STL [R1+0xac], R5 ;  /* 0x0000ac0501007387 */ /* 0x000fe80000100800 */
[----:B------:R0:W-:Y:S04]  /*1430*/  STL [R1+0xa8], R0 ;  /* 0x0000a80001007387 */ /* 0x0001e80000100800 */
[----:B------:R1:W-:Y:S01]  /*1440*/  STL [R1+0xb0], R2 ;  /* 0x0000b00201007387 */ /* 0x0003e20000100800 */
[----:B0-----:R-:W-:-:S05]  /*1450*/  IMAD R0, R13, 0x8, R3 ;  /* 0x000000080d007824 */ /* 0x001fca00078e0203 */
[----:B------:R1:W-:Y:S02]  /*1460*/  STL [R1+0x94], R0 ;  /* 0x0000940001007387 */ /* 0x0003e40000100800 */
.L_x_12383:
[----:B01-34-:R-:W0:Y:S01]  /*1470*/  LDC.64 R2, c[0x0][0xc88] ;  /* 0x00032200ff027b82 */ /* 0x01be220000000a00 */
[----:B------:R-:W-:Y:S01]  /*1480*/  ULDC.64 UR4, c[0x0][0x208] ;  /* 0x0000820000047ab9 */ /* 0x000fe20000000a00 */
[----:B0-----:R-:W-:-:S05]  /*1490*/  IMAD.WIDE R2, R107, 0x4, R2 ;  /* 0x000000046b027825 */ /* 0x001fca00078e0202 */
[----:B--2---:R0:W2:Y:S01]  /*14a0*/  LDG.E R11, desc[UR4][R2.64] ;  /* 0x00000004020b7981 */ /* 0x0040a2000c1e1900 */
[----:B------:R-:W-:Y:S05]  /*14b0*/  YIELD ;  /* 0x0000000000007946 */ /* 0x000fea0003800000 */
[----:B------:R-:W-:Y:S01]  /*14c0*/  ULDC.64 UR4, c[0x0][0xa28] ;  /* 0x00028a0000047ab9 */ /* 0x000fe20000000a00 */
[----:B------:R-:W-:Y:S01]  /*14d0*/  ULDC.64 UR8, c[0x0][0xa18] ;  /* 0x0002860000087ab9 */ /* 0x000fe20000000a00 */
[----:B------:R-:W-:Y:S01]  /*14e0*/  ISETP.NE.U32.AND P1, PT, RZ, UR4, PT ;  /* 0x00000004ff007c0c */ /* 0x000fe2000bf25070 */
[----:B------:R-:W-:Y:S01]  /*14f0*/  ULDC.64 UR10, c[0x0][0x208] ;  /* 0x00008200000a7ab9 */ /* 0x000fe20000000a00 */
[----:B0-----:R-:W-:Y:S01]  /*1500*/  IMAD.MOV.U32 R3, RZ, RZ, RZ ;  /* 0x000000ffff037224 */ /* 0x001fe200078e00ff */
[----:B------:R-:W-:Y:S01]  /*1510*/  ULDC.64 UR6, c[0x0][0xa08] ;  /* 0x0002820000067ab9 */ /* 0x000fe20000000a00 */
[----:B------:R-:W-:Y:S01]  /*1520*/  ISETP.NE.AND.EX P1, PT, RZ, UR5, PT, P1 ;  /* 0x00000005ff007c0c */ /* 0x000fe2000bf25310 */
[----:B------:R-:W-:Y:S01]  /*1530*/  IMAD.MOV.U32 R79, RZ, RZ, RZ ;  /* 0x000000ffff4f7224 */ /* 0x000fe200078e00ff */
[----:B------:R-:W-:-:S04]  /*1540*/  ISETP.NE.U32.AND P0, PT, RZ, UR6, PT ;  /* 0x00000006ff007c0c */ /* 0x000fc8000bf05070 */
[----:B------:R-:W-:Y:S02]  /*1550*/  ISETP.NE.AND.EX P0, PT, RZ, UR7, PT, P0 ;  /* 0x00000007ff007c0c */ /* 0x000fe4000bf05300 */
[----:B--2---:R-:W-:Y:S01]  /*1560*/  SHF.R.S32.HI R0, RZ, 0x1f, R11 ;  /* 0x0000001fff007819 */ /* 0x004fe2000001140b */
[----:B------:R-:W-:-:S04]  /*1570*/  IMAD.SHL.U32 R27, R11, 0x4, RZ ;  /* 0x000000040b1b7824 */ /* 0x000fc800078e00ff */
        /* <DEDUP_REMOVED lines=10> */
[----:B------:R-:W-:Y:S01]  /*1620*/  ULDC.64 UR4, c[0x0][0x418] ;  /* 0x0001060000047ab9 */ /* 0x000fe20000000a00 */
[----:B------:R-:W-:-:S10]  /*1630*/  IADD3.X R9, R28, UR7, RZ, P3, !PT ;  /* 0x000000071c097c10 */ /* 0x000fd40009ffe4ff */
[----:B------:R-:W-:Y:S01]  /*1640*/  @P2 IADD3 R6, P1, R27, UR8, RZ ;  /* 0x000000081b062c10 */ /* 0x000fe2000ff3e0ff */
[----:B------:R-:W-:Y:S01]  /*1650*/  UISETP.NE.U32.AND UP0, UPT, UR4, URZ, UPT ;  /* 0x0000003f0400728c */ /* 0x000fe2000bf05070 */
[----:B------:R0:W5:Y:S02]  /*1660*/  @P0 LDG.E R79, desc[UR10][R8.64] ;  /* 0x0000000a084f0981 */ /* 0x000164000c1e1900 */
[----:B------:R-:W-:Y:S01]  /*1670*/  @P2 IADD3.X R7, R28, UR9, RZ, P1, !PT ;  /* 0x000000091c072c10 */ /* 0x000fe20008ffe4ff */
[----:B------:R-:W-:-:S04]  /*1680*/  ULDC UR4, c[0x0][0x424] ;  /* 0x0001090000047ab9 */ /* 0x000fc80000000800 */
[----:B------:R-:W2:Y:S01]  /*1690*/  @P2 LDG.E R10, desc[UR10][R6.64] ;  /* 0x0000000a060a2981 */ /* 0x000ea2000c1e1900 */
        /* <DEDUP_REMOVED lines=8> */
[----:B--2---:R0:W-:Y:S01]  /*1720*/  STL [R1+0x28], R10 ;  /* 0x0000280a01007387 */ /* 0x0041e20000100800 */
        /* <DEDUP_REMOVED lines=8> */
[----:B------:R-:W2:Y:S04]  /*17b0*/  LDG.E R0, desc[UR4][R4.64] ;  /* 0x0000000404007981 */ /* 0x000ea8000c1e1900 */
[----:B------:R-:W2:Y:S02]  /*17c0*/  LDG.E R7, desc[UR4][R4.64+0x4] ;  /* 0x0000040404077981 */ /* 0x000ea4000c1e1900 */
[----:B--2---:R-:W-:-:S05]  /*17d0*/  IMAD.IADD R10, R7, 0x1, -R0 ;  /* 0x00000001070a7824 */ /* 0x004fca00078e0a00 */
[----:B------:R1:W-:Y:S02]  /*17e0*/  STL [R1+0x28], R10 ;  /* 0x0000280a01007387 */ /* 0x0003e40000100800 */
.L_x_12236:
[----:B------:R-:W-:Y:S01]  /*17f0*/  ULDC.64 UR4, c[0x0][0xa20] ;  /* 0x0002880000047ab9 */ /* 0x000fe20000000a00 */
[----:B------:R2:W-:Y:S01]  /*1800*/  STL [R1+0x9c], R106 ;  /* 0x00009c6a01007387 */ /* 0x0005e20000100800 */
[----:B------:R-:W-:-:S04]  /*1810*/  ISETP.NE.U32.AND P1, PT, RZ, UR4, PT ;  /* 0x00000004ff007c0c */ /* 0x000fc8000bf25070 */
[----:B------:R-:W-:-:S13]  /*1820*/  ISETP.NE.AND.EX P1, PT, RZ, UR5, PT, P1 ;  /* 0x00000005ff007c0c */ /* 0x000fda000bf25310 */
[----:B--2---:R-:W-:Y:S05]  /*1830*/  @!P1 BRA `(.L_x_12237) ;  /* 0x0000000000149947 */ /* 0x004fea0003800000 */
[----:B0-----:R-:W-:Y:S01]  /*1840*/  IADD3 R4, P0, R27, UR4, RZ ;  /* 0x000000041b047c10 */ /* 0x001fe2000ff1e0ff */
[----:B------:R-:W-:-:S03]  /*1850*/  ULDC.64 UR6, c[0x0][0x208] ;  /* 0x0000820000067ab9 */ /* 0x000fc60000000a00 */
[----:B------:R-:W-:-:S05]  /*1860*/  IADD3.X R5, R28, UR5, RZ, P0, !PT ;  /* 0x000000051c057c10 */ /* 0x000fca00087fe4ff */
[----:B------:R2:W5:Y:S01]  /*1870*/  LDG.E R26, desc[UR6][R4.64] ;  /* 0x00000006041a7981 */ /* 0x000562000c1e1900 */
[----:B------:R-:W-:Y:S05]  /*1880*/  BRA `(.L_x_12238) ;  /* 0x0000000000147947 */ /* 0x000fea0003800000 */
.L_x_12237:
[----:B------:R-:W-:Y:S05]  /*1890*/  @!P0 BRA `(.L_x_12238) ;  /* 0x0000000000108947 */ /* 0x000fea0003800000 */
[----:B------:R-:W-:Y:S02]  /*18a0*/  ULDC.64 UR4, c[0x0][0x208] ;  /* 0x0000820000047ab9 */ /* 0x000fe40000000a00 */
[----:B0-----:R-:W2:Y:S04]  /*18b0*/  LDG.E R5, desc[UR4][R8.64] ;  /* 0x0000000408057981 */ /* 0x001ea8000c1e1900 */
[----:B------:R-:W2:Y:S02]  /*18c0*/  LDG.E R26, desc[UR4][R8.64+0x4] ;  /* 0x00000404081a7981 */ /* 0x000ea4000c1e1900 */
[----:B--2---:R-:W-:-:S07]  /*18d0*/  IMAD.IADD R26, R26, 0x1, -R5 ;  /* 0x000000011a1a7824 */ /* 0x004fce00078e0a05 */
.L_x_12238:
[----:B------:R-:W-:Y:S01]  /*18e0*/  ULDC.64 UR4, c[0x0][0xa10] ;  /* 0x0002840000047ab9 */ /* 0x000fe20000000a00 */
[----:B------:R-:W-:Y:S01]  /*18f0*/  ULDC.64 UR6, c[0x0][0x208] ;  /* 0x0000820000067ab9 */ /* 0x000fe20000000a00 */
[----:B------:R-:W-:Y:S01]  /*1900*/  ISETP.NE.U32.AND P0, PT, RZ, UR4, PT ;  /* 0x00000004ff007c0c */ /* 0x000fe2000bf05070 */
[----:B0-----:R-:W0:Y:S03]  /*1910*/  LDC R8, c[0x0][0x448] ;  /* 0x00011200ff087b82 */ /* 0x001e260000000800 */
[----:B------:R-:W-:Y:S01]  /*1920*/  ISETP.NE.AND.EX P0, PT, RZ, UR5, PT, P0 ;  /* 0x00000005ff007c0c */ /* 0x000fe2000bf05300 */
[----:B------:R-:W-:-:S12]  /*1930*/  ULDC.64 UR4, c[0x0][0xa30] ;  /* 0x00028c0000047ab9 */ /* 0x000fd80000000a00 */
[----:B--2---:R-:W2:Y:S02]  /*1940*/  @P0 LDC.64 R4, c[0x0][0xa10] ;  /* 0x00028400ff040b82 */ /* 0x004ea40000000a00 */
[----:B--2---:R-:W-:-:S05]  /*1950*/  @P0 IMAD.WIDE R4, R25, 0x4, R4 ;  /* 0x0000000419040825 */ /* 0x004fca00078e0204 */
        /* <DEDUP_REMOVED lines=8> */
[----:B0-----:R-:W-:Y:S01]  /*19e0*/  ISETP.NE.AND P1, PT, R8, 0x1, PT ;  /* 0x000000010800780c */ /* 0x001fe20003f25270 */
[----:B------:R-:W-:-:S04]  /*19f0*/  IMAD R12, R105, 0xc0, RZ ;  /* 0x000000c0690c7824 */ /* 0x000fc800078e02ff */
[----:B---3--:R-:W-:Y:S01]  /*1a00*/  VIADD R4, R12, 0xbf ;  /* 0x000000bf0c047836 */ /* 0x008fe20000000000 */
[----:B------:R0:W-:Y:S07]  /*1a10*/  STL [R1+0x84], R12 ;  /* 0x0000840c01007387 */ /* 0x0001ee0000100800 */
[----:B------:R-:W3:Y:S08]  /*1a20*/  @P1 LDC R11, c[0x0][0x44c] ;  /* 0x00011300ff0b1b82 */ /* 0x000ef00000000800 */
[----:B------:R-:W1:Y:S01]  /*1a30*/  @P1 LDC R5, c[0x0][0x450] ;  /* 0x00011400ff051b82 */ /* 0x000e620000000800 */
[----:B--2---:R-:W-:-:S02]  /*1a40*/  @P0 IMAD.IADD R2, R9, 0x1, -R0 ;  /* 0x0000000109020824 */ /* 0x004fc400078e0a00 */
[----:B------:R-:W-:Y:S02]  /*1a50*/  IMAD.IADD R9, R26, 0x1, -R3 ;  /* 0x000000011a097824 */ /* 0x000fe400078e0a03 */
[----:B---3--:R-:W-:-:S04]  /*1a60*/  @P1 IMAD.HI.U32 R0, R4, R11, RZ ;  /* 0x0000000b04001227 */ /* 0x008fc800078e00ff */
[----:B----4-:R-:W-:Y:S01]  /*1a70*/  IMAD.IADD R6, R9, 0x1, R2 ;  /* 0x0000000109067824 */ /* 0x010fe200078e0202 */
[----:B-1----:R-:W-:-:S03]  /*1a80*/  @P1 SHF.R.U32.HI R4, RZ, R5, R0 ;  /* 0x00000005ff041219 */ /* 0x002fc60000011600 */
[C---:B------:R-:W-:Y:S01]  /*1a90*/  VIADD R0, R6.reuse, 0x8f ;  /* 0x0000008f06007836 */ /* 0x040fe20000000000 */
[----:B------:R-:W-:Y:S01]  /*1aa0*/  IADD3 R112, R6, 0x90, -R10 ;  /* 0x0000009006707810 */ /* 0x000fe20007ffe80a */
[----:B------:R0:W-:Y:S02]  /*1ab0*/  STL [R1+0x2c], R6 ;  /* 0x00002c0601007387 */ /* 0x0001e40000100800 */
[----:B------:R-:W-:-:S04]  /*1ac0*/  IMAD.HI R0, R0, 0x38e38e39, RZ ;  /* 0x38e38e3900007827 */ /* 0x000fc800078e02ff */
[----:B------:R-:W-:Y:S01]  /*1ad0*/  IMAD.IADD R4, R112, 0x1, R4 ;  /* 0x0000000170047824 */ /* 0x000fe200078e0204 */
[----:B------:R-:W-:-:S03]  /*1ae0*/  SHF.R.U32.HI R157, RZ, 0x1f, R0 ;  /* 0x0000001fff9d7819 */ /* 0x000fc60000011600 */
[----:B------:R-:W-:Y:S01]  /*1af0*/  IMAD.HI R4, R4, 0x38e38e39, RZ ;  /* 0x38e38e3904047827 */ /* 0x000fe200078e02ff */
[----:B------:R-:W-:-:S03]  /*1b00*/  LEA.HI.SX32 R157, R0, R157, 0x1b ;  /* 0x0000009d009d7211 */ /* 0x000fc600078fdaff */
        /* <DEDUP_REMOVED lines=38> */
.L_x_12241:
[----:B------:R-:W-:Y:S05]  /*1d70*/  BSYNC B6 ;  /* 0x0000000000067941 */ /* 0x000fea0003800000 */
.L_x_12240:
        /* <DEDUP_REMOVED lines=20> */
.L_x_12243:
[----:B------:R-:W-:Y:S05]  /*1ec0*/  BSYNC B6 ;  /* 0x0000000000067941 */ /* 0x000fea0003800000 */
.L_x_12242:
[----:B------:R-:W-:Y:S01]  /*1ed0*/  ULDC.64 UR4, c[0x0][0x9f8] ;  /* 0x00027e0000047ab9 */ /* 0x000fe20000000a00 */
[----:B------:R-:W2:Y:S01]  /*1ee0*/  LDL.64 R30, [R1+0x38] ;  /* 0x00003800011e7983 */ /* 0x000ea20000100a00 */
[----:B------:R-:W-:Y:S01]  /*1ef0*/  ISETP.NE.U32.AND P0, PT, RZ, UR4, PT ;  /* 0x00000004ff007c0c */ /* 0x000fe2000bf05070 */
[----:B------:R-:W-:Y:S02]  /*1f00*/  IMAD.IADD R79, R79, 0x1, R26 ;  /* 0x000000014f4f7824 */ /* 0x000fe400078e021a */
[----:B------:R-:W2:Y:S01]  /*1f10*/  LDL.64 R40, [R1+0x38] ;  /* 0x0000380001287983 */ /* 0x000ea20000100a00 */
[----:B------:R-:W-:Y:S01]  /*1f20*/  ISETP.NE.AND.EX P0, PT, RZ, UR5, PT, P0 ;  /* 0x00000005ff007c0c */ /* 0x000fe2000bf05300 */
[----:B------:R-:W-:Y:S01]  /*1f30*/  ULDC.64 UR6, c[0x0][0x208] ;  /* 0x0000820000067ab9 */ /* 0x000fe20000000a00 */
[----:B------:R-:W0:Y:S01]  /*1f40*/  LDC.64 R32, c[0x0][0x300] ;  /* 0x0000c000ff207b82 */ /* 0x000e220000000a00 */
[----:B------:R-:W3:Y:S04]  /*1f50*/  LDL.LU R38, [R1] ;  /* 0x0000000001267983 */ /* 0x000ee80000300800 */
[----:B------:R-:W4:Y:S01]  /*1f60*/  LDL.64 R12, [R1+0x50] ;  /* 0x00005000010c7983 */ /* 0x000f220000100a00 */
[----:B------:R-:W1:Y:S01]  /*1f70*/  S2R R20, SR_TID.X ;  /* 0x0000000000147919 */ /* 0x000e620000002100 */
[----:B------:R-:W-:Y:S01]  /*1f80*/  SHF.R.S32.HI R8, RZ, 0x1f, R106 ;  /* 0x0000001fff087819 */ /* 0x000fe2000001146a */
[----:B------:R-:W4:Y:S03]  /*1f90*/  LDC.64 R70, c[0x0][0x408] ;  /* 0x00010200ff467b82 */ /* 0x000f260000000a00 */
[----:B------:R-:W-:-:S02]  /*1fa0*/  @P0 IADD3 R4, P1, R27, UR4, RZ ;  /* 0x000000041b040c10 */ /* 0x000fc4000ff3e0ff */
[----:B------:R-:W3:Y:S02]  /*1fb0*/  LDL.64 R26, [R1+0x50] ;  /* 0x00005000011a7983 */ /* 0x000ee40000100a00 */
[----:B------:R-:W-:Y:S01]  /*1fc0*/  @P0 IADD3.X R5, R28, UR5, RZ, P1, !PT ;  /* 0x000000051c050c10 */ /* 0x000fe20008ffe4ff */
[----:B------:R-:W-:Y:S01]  /*1fd0*/  ULDC.64 UR4, c[0x0][0x308] ;  /* 0x0000c20000047ab9 */ /* 0x000fe20000000a00 */
[----:B------:R-:W-:Y:S01]  /*1fe0*/  SHF.R.S32.HI R36, RZ, 0x1f, R22 ;  /* 0x0000001fff247819 */ /* 0x000fe20000011416 */
[----:B------:R-:W3:Y:S02]  /*1ff0*/  LDC.64 R76, c[0x0][0x3f8] ;  /* 0x0000fe00ff4c7b82 */ /* 0x000ee40000000a00 */
[----:B------:R1:W3:Y:S01]  /*2000*/  @P0 LDG.E R25, desc[UR6][R4.64] ;  /* 0x0000000604190981 */ /* 0x0002e2000c1e1900 */
[----:B------:R-:W-:Y:S01]  /*2010*/  SHF.R.S32.HI R11, RZ, 0x1f, R79 ;  /* 0x0000001fff0b7819 */ /* 0x000fe2000001144f */
[----:B------:R-:W-:Y:S01]  /*2020*/  ULDC.64 UR6, c[0x0][0xa08] ;  /* 0x0002820000067ab9 */ /* 0x000fe20000000a00 */
[----:B0-----:R-:W-:Y:S01]  /*2030*/  IMAD.WIDE.U32 R6, R79, R32, RZ ;  /* 0x000000204f067225 */ /* 0x001fe200078e00ff */
[----:B------:R-:W-:-:S03]  /*2040*/  ISETP.NE.U32.AND P0, PT, RZ, UR6, PT ;  /* 0x00000006ff007c0c */ /* 0x000fc6000bf05070 */
[----:B------:R-:W-:Y:S01]  /*2050*/  IMAD R0, R11, R32, RZ ;  /* 0x000000200b007224 */ /* 0x000fe200078e02ff */
[----:B------:R-:W-:-:S03]  /*2060*/  ISETP.NE.AND.EX P0, PT, RZ, UR7, PT, P0 ;  /* 0x00000007ff007c0c */ /* 0x000fc6000bf05300 */
[----:B------:R-:W-:-:S04]  /*2070*/  IMAD R3, R79, R33, R0 ;  /* 0x000000214f037224 */ /* 0x000fc800078e0200 */
[----:B------:R-:W-:Y:S02]  /*2080*/  IMAD.IADD R7, R7, 0x1, R3 ;  /* 0x0000000107077824 */ /* 0x000fe400078e0203 */
[----:B------:R-:W-:Y:S02]  /*2090*/  IMAD R3, R8, UR4, RZ ;  /* 0x0000000408037c24 */ /* 0x000fe4000f8e02ff */
[----:B-1----:R-:W-:Y:S01]  /*20a0*/  IMAD.WIDE.U32 R4, R106, UR4, R6 ;  /* 0x000000046a047c25 */ /* 0x002fe2000f8e0006 */
[----:B------:R-:W-:-:S03]  /*20b0*/  SHF.R.U32.HI R37, RZ, 0x7, R20 ;  /* 0x00000007ff257819 */ /* 0x000fc60000011614 */
[----:B------:R-:W-:Y:S01]  /*20c0*/  IMAD R3, R106, UR5, R3 ;  /* 0x000000056a037c24 */ /* 0x000fe2000f8e0203 */
[----:B------:R-:W-:Y:S01]  /*20d0*/  ISETP.NE.AND P6, PT, R37, 0x1, PT ;  /* 0x000000012500780c */ /* 0x000fe20003fc5270 */
[----:B------:R-:W-:Y:S02]  /*20e0*/  ULDC.64 UR4, c[0x0][0x310] ;  /* 0x0000c40000047ab9 */ /* 0x000fe40000000a00 */
[----:B------:R-:W-:Y:S02]  /*20f0*/  IMAD.IADD R5, R5, 0x1, R3 ;  /* 0x0000000105057824 */ /* 0x000fe400078e0203 */
[----:B--2---:R-:W-:-:S05]  /*2100*/  IMAD.MOV.U32 R40, RZ, RZ, R30 ;  /* 0x000000ffff287224 */ /* 0x004fca00078e001e */
[----:B------:R-:W-:Y:S01]  /*2110*/  SHF.R.S32.HI R41, RZ, 0x1f, R40 ;  /* 0x0000001fff297819 */ /* 0x000fe20000011428 */
[----:B----4-:R-:W0:Y:S01]  /*2120*/  LDC R13, c[0x0][0x3f4] ;  /* 0x0000fd00ff0d7b82 */ /* 0x010e220000000800 */
[----:B---3--:R-:W-:-:S05]  /*2130*/  IMAD.MOV.U32 R26, RZ, RZ, R12 ;  /* 0x000000ffff1a7224 */ /* 0x008fca00078e000c */
[----:B------:R-:W-:Y:S02]  /*2140*/  SHF.R.S32.HI R27, RZ, 0x1f, R26 ;  /* 0x0000001fff1b7819 */ /* 0x000fe4000001141a */
[----:B------:R-:W-:Y:S02]  /*2150*/  SHF.R.S32.HI R0, RZ, 0x1f, R25 ;  /* 0x0000001fff007819 */ /* 0x000fe40000011419 */
[----:B------:R-:W-:Y:S02]  /*2160*/  SEL R21, R25, RZ, !P0 ;  /* 0x000000ff19157207 */ /* 0x000fe40004000000 */
[----:B------:R-:W2:Y:S01]  /*2170*/  LDL R25, [R1+0x48] ;  /* 0x0000480001197983 */ /* 0x000ea20000100800 */
[----:B------:R-:W-:-:S03]  /*2180*/  SEL R87, R0, RZ, !P0 ;  /* 0x000000ff00577207 */ /* 0x000fc60004000000 */
[----:B------:R-:W-:Y:S02]  /*2190*/  STL [R1+0x3c], R41 ;  /* 0x00003c2901007387 */ /* 0x000fe40000100800 */
[----:B------:R-:W-:Y:S02]  /*21a0*/  IMAD R0, R87, UR4, RZ ;  /* 0x0000000457007c24 */ /* 0x000fe4000f8e02ff */
[----:B------:R1:W-:Y:S04]  /*21b0*/  STL [R1+0x54], R27 ;  /* 0x0000541b01007387 */ /* 0x0003e80000100800 */
[----:B------:R-:W3:Y:S04]  /*21c0*/  LDL R39, [R1+0x8c] ;  /* 0x00008c0001277983 */ /* 0x000ee80000100800 */
[----:B------:R-:W4:Y:S04]  /*21d0*/  LDL R42, [R1+0x58] ;  /* 0x00005800012a7983 */ /* 0x000f280000100800 */
[----:B------:R-:W4:Y:S01]  /*21e0*/  LDL R43, [R1+0x5c] ;  /* 0x00005c00012b7983 */ /* 0x000f220000100800 */
[----:B------:R-:W-:-:S02]  /*21f0*/  IMAD R3, R21, UR5, R0 ;  /* 0x0000000515037c24 */ /* 0x000fc4000f8e0200 */
[----:B------:R-:W-:Y:S02]  /*2200*/  VIADD R0, R40, 0x10 ;  /* 0x0000001028007836 */ /* 0x000fe40000000000 */
[----:B------:R-:W-:Y:S01]  /*2210*/  IMAD.WIDE.U32 R28, R21, UR4, R4 ;  /* 0x00000004151c7c25 */ /* 0x000fe2000f8e0004 */
        /* <DEDUP_REMOVED lines=22> */
[----:B------:R-:W-:Y:S01]  /*2380*/  IMAD R8, R36, R70, RZ ;  /* 0x0000004624087224 */ /* 0x000fe200078e02ff */
[----:B------:R-:W-:Y:S01]  /*2390*/  ISETP.GE.AND P0, PT, R4, UR4, PT ;  /* 0x0000000404007c0c */ /* 0x000fe2000bf06270 */
[----:B------:R-:W-:Y:S01]  /*23a0*/  VIADD R6, R40, 0x40 ;  /* 0x0000004028067836 */ /* 0x000fe20000000000 */
[----:B------:R-:W-:Y:S01]  /*23b0*/  ISETP.GE.AND P1, PT, R5, UR4, PT ;  /* 0x0000000405007c0c */ /* 0x000fe2000bf26270 */
[----:B------:R-:W-:Y:S01]  /*23c0*/  IMAD R15, R22, R71, R8 ;  /* 0x00000047160f7224 */ /* 0x000fe200078e0208 */
[----:B------:R-:W-:-:S02]  /*23d0*/  SEL R8, RZ, 0x4, P0 ;  /* 0x00000004ff087807 */ /* 0x000fc40000000000 */
[----:B------:R-:W-:Y:S02]  /*23e0*/  SEL R9, RZ, 0x8, P1 ;  /* 0x00000008ff097807 */ /* 0x000fe40000800000 */
[----:B------:R-:W-:Y:S02]  /*23f0*/  ISETP.GE.AND P0, PT, R6, UR4, PT ;  /* 0x0000000406007c0c */ /* 0x000fe4000bf06270 */
[----:B------:R-:W-:Y:S02]  /*2400*/  LOP3.LUT R7, R9, R7, R8, 0xfe, !PT ;  /* 0x0000000709077212 */ /* 0x000fe400078efe08 */
[----:B------:R-:W-:Y:S02]  /*2410*/  SEL R12, RZ, 0x10, P0 ;  /* 0x00000010ff0c7807 */ /* 0x000fe40000000000 */
[-C--:B0-----:R-:W-:Y:S01]  /*2420*/  ISETP.GE.AND P3, PT, R4, R13.reuse, PT ;  /* 0x0000000d0400720c */ /* 0x081fe20003f66270 */
[----:B------:R-:W-:Y:S01]  /*2430*/  IMAD R87, R87, UR6, RZ ;  /* 0x0000000657577c24 */ /* 0x000fe2000f8e02ff */
[----:B------:R-:W-:Y:S01]  /*2440*/  LOP3.LUT R12, R7, R12, RZ, 0xfc, !PT ;  /* 0x0000000c070c7212 */ /* 0x000fe200078efcff */
[----:B------:R-:W-:Y:S01]  /*2450*/  IMAD R7, R36, R76, RZ ;  /* 0x0000004c24077224 */ /* 0x000fe200078e02ff */
[-C--:B------:R-:W-:Y:S01]  /*2460*/  ISETP.GE.AND P0, PT, R40, R13.reuse, PT ;  /* 0x0000000d2800720c */ /* 0x080fe20003f06270 */
[----:B------:R-:W-:Y:S01]  /*2470*/  IMAD.WIDE.U32 R34, R22, R70, R40 ;  /* 0x0000004616227225 */ /* 0x000fe200078e0028 */
[----:B------:R-:W-:-:S03]  /*2480*/  ISETP.GE.AND P1, PT, R0, R13, PT ;  /* 0x0000000d0000720c */ /* 0x000fc60003f26270 */
[----:B------:R-:W-:Y:S01]  /*2490*/  IMAD.WIDE.U32 R68, R22, R70, R26 ;  /* 0x0000004616447225 */ /* 0x000fe200078e001a */
[----:B------:R-:W-:-:S03]  /*24a0*/  LOP3.LUT R38, R38, 0xfffffffe, RZ, 0xc0, !PT ;  /* 0xfffffffe26267812 */ /* 0x000fc600078ec0ff */
[C---:B------:R-:W-:Y:S02]  /*24b0*/  IMAD R87, R21.reuse, UR7, R87 ;  /* 0x0000000715577c24 */ /* 0x040fe4000f8e0257 */
[----:B------:R-:W-:Y:S01]  /*24c0*/  IMAD.WIDE.U32 R30, R21, UR6, R30 ;  /* 0x00000006151e7c25 */ /* 0x000fe2000f8e001e */
[----:B------:R-:W-:-:S03]  /*24d0*/  SEL R9, R13, RZ, P1 ;  /* 0x000000ff0d097207 */ /* 0x000fc60000800000 */
[----:B------:R-:W-:Y:S01]  /*24e0*/  IMAD R21, R22, R77, R7 ;  /* 0x0000004d16157224 */ /* 0x000fe200078e0207 */
[----:B------:R-:W-:Y:S01]  /*24f0*/  SEL R7, R13, RZ, P0 ;  /* 0x000000ff0d077207 */ /* 0x000fe20000000000 */
[----:B------:R-:W-:Y:S02]  /*2500*/  IMAD.IADD R35, R35, 0x1, R15 ;  /* 0x0000000123237824 */ /* 0x000fe400078e020f */
[----:B------:R-:W-:Y:S01]  /*2510*/  IMAD.IADD R69, R15, 0x1, R69 ;  /* 0x000000010f457824 */ /* 0x000fe200078e0245 */
[----:B------:R-:W-:Y:S01]  /*2520*/  SEL R15, R13, RZ, P3 ;  /* 0x000000ff0d0f7207 */ /* 0x000fe20001800000 */
[----:B------:R-:W-:Y:S01]  /*2530*/  IMAD.IADD R8, R40, 0x1, R7 ;  /* 0x0000000128087824 */ /* 0x000fe200078e0207 */
[----:B------:R-:W-:Y:S01]  /*2540*/  @P3 LOP3.LUT R38, R38, 0x1, RZ, 0xfc, !PT ;  /* 0x0000000126263812 */ /* 0x000fe200078efcff */
[----:B------:R-:W-:Y:S02]  /*2550*/  IMAD.IADD R14, R0, 0x1, R9 ;  /* 0x00000001000e7824 */ /* 0x000fe400078e0209 */
[----:B------:R-:W-:Y:S01]  /*2560*/  IMAD.WIDE.U32 R72, R22, R76, R40 ;  /* 0x0000004c16487225 */ /* 0x000fe200078e0028 */
[----:B------:R-:W-:-:S03]  /*2570*/  SHF.R.S32.HI R9, RZ, 0x1f, R8 ;  /* 0x0000001fff097819 */ /* 0x000fc60000011408 */
[----:B------:R-:W-:-:S04]  /*2580*/  IMAD.WIDE.U32 R74, R22, R76, R26 ;  /* 0x0000004c164a7225 */ /* 0x000fc800078e001a */
[----:B------:R-:W-:Y:S01]  /*2590*/  IMAD.IADD R20, R4, 0x1, R15 ;  /* 0x0000000104147824 */ /* 0x000fe200078e020f */
[----:B------:R-:W-:Y:S01]  /*25a0*/  SHF.R.S32.HI R15, RZ, 0x1f, R14 ;  /* 0x0000001fff0f7819 */ /* 0x000fe2000001140e */
[----:B------:R-:W-:Y:S02]  /*25b0*/  IMAD.IADD R73, R73, 0x1, R21 ;  /* 0x0000000149497824 */ /* 0x000fe400078e0215 */
[----:B------:R-:W-:Y:S01]  /*25c0*/  IMAD.IADD R75, R21, 0x1, R75 ;  /* 0x00000001154b7824 */ /* 0x000fe200078e024b */
[----:B------:R-:W-:Y:S02]  /*25d0*/  SHF.R.S32.HI R21, RZ, 0x1f, R20 ;  /* 0x0000001fff157819 */ /* 0x000fe40000011414 */
[CC--:B------:R-:W-:Y:S02]  /*25e0*/  LEA.HI R10, R9.reuse, R8.reuse, RZ, 0x5 ;  /* 0x00000008090a7211 */ /* 0x0c0fe400078f28ff */
[----:B------:R-:W-:Y:S02]  /*25f0*/  LOP3.LUT R38, R38, 0xfffffffd, RZ, 0xc0, !PT ;  /* 0xfffffffd26267812 */ /* 0x000fe400078ec0ff */
[----:B------:R-:W-:-:S02]  /*2600*/  LEA.HI R7, R9, R8, RZ, 0x3 ;  /* 0x0000000809077211 */ /* 0x000fc400078f18ff */
[CC--:B------:R-:W-:Y:S02]  /*2610*/  LEA.HI R8, R15.reuse, R14.reuse, RZ, 0x3 ;  /* 0x0000000e0f087211 */ /* 0x0c0fe400078f18ff */
[----:B------:R-:W-:Y:S02]  /*2620*/  LEA.HI R15, R15, R14, RZ, 0x5 ;  /* 0x0000000e0f0f7211 */ /* 0x000fe400078f28ff */
[CC--:B------:R-:W-:Y:S02]  /*2630*/  LEA.HI R9, R21.reuse, R20.reuse, RZ, 0x3 ;  /* 0x0000001415097211 */ /* 0x0c0fe400078f18ff */
[----:B------:R-:W-:Y:S02]  /*2640*/  LEA.HI R20, R21, R20, RZ, 0x5 ;  /* 0x0000001415147211 */ /* 0x000fe400078f28ff */
[----:B------:R-:W-:Y:S02]  /*2650*/  SHF.R.S32.HI R14, RZ, 0x5, R10 ;  /* 0x00000005ff0e7819 */ /* 0x000fe4000001140a */
[----:B-1---5:R-:W-:-:S02]  /*2660*/  SHF.R.S32.HI R27, RZ, 0x1f, R107 ;  /* 0x0000001fff1b7819 */ /* 0x022fc4000001146b */
[----:B------:R-:W-:Y:S02]  /*2670*/  SHF.R.S32.HI R21, RZ, 0x5, R15 ;  /* 0x00000005ff157819 */ /* 0x000fe4000001140f */
[----:B------:R-:W-:Y:S01]  /*2680*/  SHF.R.S32.HI R26, RZ, 0x5, R20 ;  /* 0x00000005ff1a7819 */ /* 0x000fe20000011414 */
[----:B------:R-:W-:Y:S01]  /*2690*/  VIADD R80, R40, 0x50 ;  /* 0x0000005028507836 */ /* 0x000fe20000000000 */
[----:B------:R-:W-:Y:S01]  /*26a0*/  IADD3 R78, P2, R22, R79, RZ ;  /* 0x0000004f164e7210 */ /* 0x000fe20007f5e0ff */
[----:B------:R-:W-:-:S04]  /*26b0*/  IMAD.WIDE.U32 R72, R107, R76, R72 ;  /* 0x0000004c6b487225 */ /* 0x000fc800078e0048 */
[----:B------:R-:W-:Y:S01]  /*26c0*/  IMAD.X R79, R36, 0x1, R11, P2 ;  /* 0x00000001244f7824 */ /* 0x000fe200010e060b */
[----:B------:R-:W-:Y:S01]  /*26d0*/  ISETP.GE.AND P2, PT, R80, UR4, PT ;  /* 0x0000000450007c0c */ /* 0x000fe2000bf46270 */
[----:B------:R-:W-:-:S04]  /*26e0*/  IMAD.WIDE.U32 R74, R107, R76, R74 ;  /* 0x0000004c6b4a7225 */ /* 0x000fc800078e004a */
[----:B------:R-:W-:Y:S01]  /*26f0*/  IMAD.SHL.U32 R108, R13, 0x2, RZ ;  /* 0x000000020d6c7824 */ /* 0x000fe200078e00ff */
[----:B------:R-:W-:Y:S01]  /*2700*/  SEL R13, RZ, 0x20, P2 ;  /* 0x00000020ff0d7807 */ /* 0x000fe20001000000 */
[----:B------:R-:W-:Y:S01]  /*2710*/  IMAD R93, R71, 0x90, RZ ;  /* 0x00000090475d7824 */ /* 0x000fe200078e02ff */
[----:B------:R-:W-:Y:S01]  /*2720*/  LOP3.LUT R11, R9, 0xfffffff8, RZ, 0xc0, !PT ;  /* 0xfffffff8090b7812 */ /* 0x000fe200078ec0ff */
[----:B------:R-:W-:-:S04]  /*2730*/  IMAD.WIDE.U32 R34, R107, R70, R34 ;  /* 0x000000466b227225 */ /* 0x000fc800078e0022 */
[----:B------:R-:W-:Y:S01]  /*2740*/  IMAD.WIDE.U32 R68, R107, R70, R68 ;  /* 0x000000466b447225 */ /* 0x000fe200078e0044 */
[----:B------:R-:W-:-:S03]  /*2750*/  SHF.R.S32.HI R99, RZ, 0x1f, R11 ;  /* 0x0000001fff637819 */ /* 0x000fc6000001140b */
[----:B------:R-:W-:Y:S02]  /*2760*/  VIADD R110, R37, 0x8 ;  /* 0x00000008256e7836 */ /* 0x000fe40000000000 */
[----:B------:R-:W-:Y:S01]  /*2770*/  IMAD.IADD R87, R31, 0x1, R87 ;  /* 0x000000011f577824 */ /* 0x000fe200078e0257 */
[----:B------:R-:W-:Y:S01]  /*2780*/  @!P6 BAR.SYNC.DEFER_BLOCKING 0x9, 0x100 ;  /* 0x024400000000eb1d */ /* 0x000fe20000010000 */
[----:B---3--:R-:W-:Y:S02]  /*2790*/  LOP3.LUT P3, RZ, R39, 0x2, RZ, 0xc0, !PT ;  /* 0x0000000227ff7812 */ /* 0x008fe4000786c0ff */
[C---:B--2---:R-:W-:Y:S02]  /*27a0*/  LOP3.LUT R10, R25.reuse, 0x18, R7, 0xf8, !PT ;  /* 0x00000018190a7812 */ /* 0x044fe400078ef807 */
[----:B------:R-:W-:Y:S02]  /*27b0*/  LOP3.LUT R20, R25, 0x18, R8, 0xf8, !PT ;  /* 0x0000001819147812 */ /* 0x000fe400078ef808 */
[----:B----4-:R-:W-:Y:S01]  /*27c0*/  LOP3.LUT R15, R10, R42, RZ, 0x3c, !PT ;  /* 0x0000002a0a0f7212 */ /* 0x010fe200078e3cff */
[----:B------:R-:W-:-:S06]  /*27d0*/  IMAD R10, R27, R70, RZ ;  /* 0x000000461b0a7224 */ /* 0x000fcc00078e02ff */
[----:B------:R-:W-:-:S05]  /*27e0*/  @P3 LOP3.LUT R38, R38, 0x2, RZ, 0xfc, !PT ;  /* 0x0000000226263812 */ /* 0x000fca00078efcff */
[----:B------:R0:W-:Y:S01]  /*27f0*/  STL [R1], R38 ;  /* 0x0000002601007387 */ /* 0x0001e20000100800 */
[----:B------:R-:W-:Y:S01]  /*2800*/  LOP3.LUT R20, R20, R42, RZ, 0x3c, !PT ;  /* 0x0000002a14147212 */ /* 0x000fe200078e3cff */
[----:B------:R-:W-:Y:S01]  /*2810*/  IMAD R21, R21, 0x1200, R43 ;  /* 0x0000120015157824 */ /* 0x000fe200078e022b */
[----:B------:R-:W-:Y:S01]  /*2820*/  LOP3.LUT R25, R25, 0x18, R9, 0xf8, !PT ;  /* 0x0000001819197812 */ /* 0x000fe200078ef809 */
[----:B------:R-:W-:Y:S02]  /*2830*/  IMAD R83, R107, R71, R10 ;  /* 0x000000476b537224 */ /* 0x000fe400078e020a */
[----:B------:R-:W-:Y:S01]  /*2840*/  IMAD R10, R27, R76, RZ ;  /* 0x0000004c1b0a7224 */ /* 0x000fe200078e02ff */
[----:B------:R-:W-:Y:S01]  /*2850*/  LOP3.LUT R25, R25, R42, RZ, 0x3c, !PT ;  /* 0x0000002a19197212 */ /* 0x000fe200078e3cff */
[----:B------:R-:W-:Y:S02]  /*2860*/  IMAD R14, R14, 0x1200, R43 ;  /* 0x000012000e0e7824 */ /* 0x000fe400078e022b */
[----:B------:R-:W-:-:S02]  /*2870*/  IMAD.IADD R103, R21, 0x1, R20 ;  /* 0x0000000115677824 */ /* 0x000fc400078e0214 */
[----:B------:R-:W-:Y:S02]  /*2880*/  IMAD R26, R26, 0x1200, R43 ;  /* 0x000012001a1a7824 */ /* 0x000fe400078e022b */
[----:B------:R-:W-:Y:S02]  /*2890*/  IMAD R21, R107, R77, R10 ;  /* 0x0000004d6b157224 */ /* 0x000fe400078e020a */
[----:B------:R-:W-:Y:S02]  /*28a0*/  IMAD.IADD R104, R14, 0x1, R15 ;  /* 0x000000010e687824 */ /* 0x000fe400078e020f */
[----:B------:R-:W-:Y:S02]  /*28b0*/  IMAD R15, R33, 0x90, RZ ;  /* 0x00000090210f7824 */ /* 0x000fe400078e02ff */
[----:B------:R-:W-:Y:S02]  /*28c0*/  IMAD.IADD R102, R26, 0x1, R25 ;  /* 0x000000011a667824 */ /* 0x000fe400078e0219 */
[----:B------:R-:W-:Y:S01]  /*28d0*/  IMAD.WIDE.U32 R32, R32, 0x90, RZ ;  /* 0x0000009020207825 */ /* 0x000fe200078e00ff */
[----:B------:R-:W-:-:S03]  /*28e0*/  LOP3.LUT R27, R7, 0xfffffff8, RZ, 0xc0, !PT ;  /* 0xfffffff8071b7812 */ /* 0x000fc600078ec0ff */
[----:B------:R-:W-:Y:S02]  /*28f0*/  IMAD.IADD R85, R73, 0x1, R21 ;  /* 0x0000000149557824 */ /* 0x000fe400078e0215 */
[----:B------:R-:W-:Y:S01]  /*2900*/  IMAD.IADD R82, R21, 0x1, R75 ;  /* 0x0000000115527824 */ /* 0x000fe200078e024b */
[----:B------:R-:W-:Y:S01]  /*2910*/  LOP3.LUT R21, R12, R13, RZ, 0xfc, !PT ;  /* 0x0000000d0c157212 */ /* 0x000fe200078efcff */
[----:B------:R-:W-:Y:S01]  /*2920*/  IMAD R25, R77, 0x90, RZ ;  /* 0x000000904d197824 */ /* 0x000fe200078e02ff */
[----:B------:R-:W-:Y:S01]  /*2930*/  LOP3.LUT R10, R8, 0xfffffff8, RZ, 0xc0, !PT ;  /* 0xfffffff8080a7812 */ /* 0x000fe200078ec0ff */
[----:B------:R-:W-:Y:S01]  /*2940*/  IMAD.WIDE.U32 R70, R70, 0x90, RZ ;  /* 0x0000009046467825 */ /* 0x000fe200078e00ff */
[----:B------:R-:W-:-:S03]  /*2950*/  LOP3.LUT R13, R21, 0x2, RZ, 0xc0, !PT ;  /* 0x00000002150d7812 */ /* 0x000fc600078ec0ff */
[----:B------:R-:W-:Y:S01]  /*2960*/  IMAD.WIDE.U32 R76, R76, 0x90, RZ ;  /* 0x000000904c4c7825 */ /* 0x000fe200078e00ff */
[C---:B------:R-:W-:Y:S02]  /*2970*/  LOP3.LUT R14, R21.reuse, 0x4, RZ, 0xc0, !PT ;  /* 0x00000004150e7812 */ /* 0x040fe400078ec0ff */
[----:B------:R-:W-:Y:S01]  /*2980*/  LOP3.LUT R20, R21, 0x10, RZ, 0xc0, !PT ;  /* 0x0000001015147812 */ /* 0x000fe200078ec0ff */
[----:B------:R-:W-:Y:S01]  /*2990*/  IMAD.IADD R90, R33, 0x1, R15 ;  /* 0x00000001215a7824 */ /* 0x000fe200078e020f */
[----:B------:R-:W-:Y:S01]  /*29a0*/  LOP3.LUT R15, R21, 0x8, RZ, 0xc0, !PT ;  /* 0x00000008150f7812 */ /* 0x000fe200078ec0ff */
[----:B------:R-:W-:Y:S01]  /*29b0*/  IMAD.IADD R86, R35, 0x1, R83 ;  /* 0x0000000123567824 */ /* 0x000fe200078e0253 */
[----:B------:R-:W-:Y:S01]  /*29c0*/  SHF.R.S32.HI R101, RZ, 0x1f, R27 ;  /* 0x0000001fff657819 */ /* 0x000fe2000001141b */
[----:B------:R-:W-:Y:S01]  /*29d0*/  IMAD.IADD R93, R71, 0x1, R93 ;  /* 0x00000001475d7824 */ /* 0x000fe200078e025d */
[----:B------:R-:W-:Y:S01]  /*29e0*/  SHF.R.S32.HI R100, RZ, 0x1f, R10 ;  /* 0x0000001fff647819 */ /* 0x000fe2000001140a */
[----:B------:R-:W-:Y:S01]  /*29f0*/  IMAD.IADD R98, R77, 0x1, R25 ;  /* 0x000000014d627824 */ /* 0x000fe200078e0219 */
[----:B------:R-:W-:Y:S01]  /*2a00*/  LOP3.LUT R12, R12, 0x1, RZ, 0xc0, !PT ;  /* 0x000000010c0c7812 */ /* 0x000fe200078ec0ff */
[----:B------:R-:W-:Y:S01]  /*2a10*/  IMAD.IADD R83, R83, 0x1, R69 ;  /* 0x0000000153537824 */ /* 0x000fe200078e0245 */
[----:B0-----:R-:W-:-:S07]  /*2a20*/  LOP3.LUT R21, R21, 0x20, RZ, 0xc0, !PT ;  /* 0x0000002015157812 */ /* 0x001fce00078ec0ff */
.L_x_12299:
[----:B-1-3--:R-:W2:Y:S01]  /*2a30*/  LDL R36, [R1+0x88] ;  /* 0x0000880001247983 */ /* 0x00aea20000100800 */
[----:B0-----:R-:W0:Y:S03]  /*2a40*/  LDC.64 R94, c[0x0][0x2e8] ;  /* 0x0000ba00ff5e7b82 */ /* 0x001e260000000a00 */
[----:B------:R-:W3:Y:S01]  /*2a50*/  LDL R25, [R1+0x8c] ;  /* 0x00008c0001197983 */ /* 0x000ee20000100800 */
[----:B------:R-:W-:Y:S01]  /*2a60*/  VIADD R39, R23, 0xffffffff ;  /* 0xffffffff17277836 */ /* 0x000fe20000000000 */
[----:B------:R-:W-:Y:S05]  /*2a70*/  YIELD ;  /* 0x0000000000007946 */ /* 0x000fea0003800000 */
[----:B------:R-:W1:Y:S01]  /*2a80*/  LDC R106, c[0x0][0x3f4] ;  /* 0x0000fd00ff6a7b82 */ /* 0x000e620000000800 */
[----:B------:R-:W-:Y:S01]  /*2a90*/  SHF.R.S32.HI R38, RZ, 0x1f, R39 ;  /* 0x0000001fff267819 */ /* 0x000fe20000011427 */
[-C--:B------:R-:W-:Y:S01]  /*2aa0*/  IMAD R23, R90, R39.reuse, RZ ;  /* 0x000000275a177224 */ /* 0x080fe200078e02ff */
[----:B------:R-:W-:Y:S01]  /*2ab0*/  BSSY B0, `(.L_x_12244) ;  /* 0x00003f6000007945 */ /* 0x000fe20003800000 */
[----:B------:R-:W-:-:S04]  /*2ac0*/  IMAD.WIDE.U32 R64, R32, R39, RZ ;  /* 0x0000002720407225 */ /* 0x000fc800078e00ff */
[----:B------:R-:W-:Y:S01]  /*2ad0*/  IMAD R23, R38, R32, R23 ;  /* 0x0000002026177224 */ /* 0x000fe200078e0217 */
[----:B------:R-:W-:-:S03]  /*2ae0*/  IADD3 R26, P2, R89, R64, RZ ;  /* 0x00000040591a7210 */ /* 0x000fc60007f5e0ff */
[----:B------:R-:W-:Y:S01]  /*2af0*/  IMAD.IADD R96, R65, 0x1, R23 ;  /* 0x0000000141607824 */ /* 0x000fe200078e0217 */
[----:B0-----:R-:W-:Y:S01]  /*2b00*/  LEA R40, P3, R26, R94, 0x1 ;  /* 0x0000005e1a287211 */ /* 0x001fe200078608ff */
[----:B--2---:R-:W-:Y:S02]  /*2b10*/  IMAD R23, R18, 0x3600, R36 ;  /* 0x0000360012177824 */ /* 0x004fe400078e0224 */
[----:B------:R-:W-:Y:S01]  /*2b20*/  IMAD.X R36, R96, 0x1, R88, P2 ;  /* 0x0000000160247824 */ /* 0x000fe200010e0658 */
[----:B------:R-:W-:Y:S01]  /*2b30*/  ISETP.GT.AND P2, PT, R39, R81, PT ;  /* 0x000000512700720c */ /* 0x000fe20003f44270 */
[----:B------:R-:W-:Y:S01]  /*2b40*/  IMAD R84, R23, 0x2, R24 ;  /* 0x0000000217547824 */ /* 0x000fe200078e0218 */
[----:B---3--:R-:W-:Y:S01]  /*2b50*/  LOP3.LUT P4, RZ, R25, 0x2, RZ, 0xc0, !PT ;  /* 0x0000000219ff7812 */ /* 0x008fe2000788c0ff */
[----:B------:R-:W-:Y:S01]  /*2b60*/  VIADD R25, R23, 0x10 ;  /* 0x0000001017197836 */ /* 0x000fe20000000000 */
[----:B------:R-:W-:Y:S02]  /*2b70*/  LEA.HI.X R41, R26, R95, R36, 0x1, P3 ;  /* 0x0000005f1a297211 */ /* 0x000fe400018f0c24 */
[----:B-1----:R-:W-:-:S09]  /*2b80*/  ISETP.GE.AND P3, PT, R106, 0x1, PT ;  /* 0x000000016a00780c */ /* 0x002fd20003f66270 */
[----:B------:R-:W-:Y:S02]  /*2b90*/  @P4 VIADD R25, R23, 0xfffffff0 ;  /* 0xfffffff017194836 */ /* 0x000fe40000000000 */
[----:B------:R-:W-:Y:S02]  /*2ba0*/  IMAD.MOV.U32 R23, RZ, RZ, R39 ;  /* 0x000000ffff177224 */ /* 0x000fe400078e0027 */
        /* <DEDUP_REMOVED lines=40> */
[----:B------:R-:W-:Y:S01]  /*2e30*/  ULDC.64 UR6, c[0x0][0x208] ;  /* 0x0000820000067ab9 */ /* 0x000fe20000000a00 */
        /* <DEDUP_REMOVED lines=36> */
.L_x_12248:
[----:B------:R-:W-:Y:S05]  /*3080*/  BSYNC B1 ;  /* 0x0000000000017941 */ /* 0x000fea0003800000 */
.L_x_12247:
[----:B------:R-:W2:Y:S01]  /*3090*/  LDL R25, [R1+0x60] ;  /* 0x0000600001197983 */ /* 0x000ea20000100800 */
[----:B0----5:R-:W-:Y:S02]  /*30a0*/  IMAD.MOV.U32 R36, RZ, RZ, R43 ;  /* 0x000000ffff247224 */ /* 0x021fe400078e002b */
[----:B------:R-:W-:Y:S02]  /*30b0*/  IMAD.MOV.U32 R37, RZ, RZ, R46 ;  /* 0x000000ffff257224 */ /* 0x000fe400078e002e */
        /* <DEDUP_REMOVED lines=11> */
[----:B------:R-:W-:Y:S02]  /*3170*/  PRMT R96, R38, 0x5410, R37 ;  /* 0x0000541026607816 */ /* 0x000fe40000000025 */
[----:B--2---:R-:W-:Y:S01]  /*3180*/  R2UR UR4, R25 ;  /* 0x00000000190472ca */ /* 0x004fe200000e0000 */
[----:B------:R-:W-:-:S05]  /*3190*/  IMAD.MOV.U32 R25, RZ, RZ, R42 ;  /* 0x000000ffff197224 */ /* 0x000fca00078e002a */
        /* <DEDUP_REMOVED lines=29> */
.L_x_12249:
[----:B------:R-:W2:Y:S01]  /*3370*/  LDL R36, [R1+0x44] ;  /* 0x0000440001247983 */ /* 0x000ea20000100800 */
[----:B------:R-:W-:Y:S01]  /*3380*/  IMAD R25, R18, 0x8, R16 ;  /* 0x0000000812197824 */ /* 0x000fe200078e0210 */
[----:B------:R-:W-:Y:S01]  /*3390*/  BSSY B1, `(.L_x_12250) ;  /* 0x0000004000017945 */ /* 0x000fe20003800000 */
[----:B--2---:R-:W-:-:S04]  /*33a0*/  SHF.L.U32 R92, R36, 0x1f, RZ ;  /* 0x0000001f245c7819 */ /* 0x004fc800000006ff */
[----:B------:R-:W0:Y:S02]  /*33b0*/  SYNCS.PHASECHK.TRANS64.TRYWAIT P5, [R25+URZ+0x31c90], R92 ;  /* 0x031c905c190075a7 */ /* 0x000e2400080a017f */
[----:B0-----:R-:W-:Y:S05]  /*33c0*/  @!P5 BRA `(.L_x_12251) ;  /* 0x0000021c00c4d947 */ /* 0x001fea0003800000 */
.L_x_12552:
[----:B------:R-:W-:Y:S05]  /*33d0*/  BSYNC B1 ;  /* 0x0000000000017941 */ /* 0x000fea0003800000 */
.L_x_12250:
        /* <DEDUP_REMOVED lines=21> */
[----:B------:R-:W-:-:S03]  /*3530*/  FFMA.FTZ R37, R60, R67, -R37 ;  /* 0x000000433c257223 */ /* 0x000fc60000010825 */
[----:B------:R-:W-:Y:S01]  /*3540*/  FFMA.FTZ R60, R62, R67, R61 ;  /* 0x000000433e3c7223 */ /* 0x000fe2000001003d */
[--C-:B------:R-:W-:Y:S02]  /*3550*/  HADD2.F32 R61, -RZ, R39.reuse.H1_H1 ;  /* 0x30000027ff3d7230 */ /* 0x100fe40000004100 */
[----:B------:R-:W-:Y:S02]  /*3560*/  HADD2.F32 R67, -RZ, R39.H0_H0 ;  /* 0x20000027ff437230 */ /* 0x000fe40000004100 */
[----:B------:R-:W-:Y:S01]  /*3570*/  F2FP.F16.F32.PACK_AB R37, R60, R37 ;  /* 0x000000253c25723e */ /* 0x000fe200000000ff */
[-C--:B------:R-:W-:Y:S02]  /*3580*/  FMUL.FTZ R62, R61, R94.reuse ;  /* 0x0000005e3d3e7220 */ /* 0x080fe40000410000 */
[C---:B------:R-:W-:Y:S02]  /*3590*/  FMUL.FTZ R94, R67.reuse, R94 ;  /* 0x0000005e435e7220 */ /* 0x040fe40000410000 */
[----:B------:R-:W-:Y:S01]  /*35a0*/  FFMA.FTZ R39, R67, R66, -R62 ;  /* 0x0000004243277223 */ /* 0x000fe2000001083e */
[----:B------:R-:W-:-:S02]  /*35b0*/  HADD2.F32 R67, -RZ, R36.H0_H0 ;  /* 0x20000024ff437230 */ /* 0x000fc40000004100 */
[----:B------:R-:W-:Y:S01]  /*35c0*/  FFMA.FTZ R66, R61, R66, R94 ;  /* 0x000000423d427223 */ /* 0x000fe2000001005e */
[----:B------:R-:W-:Y:S02]  /*35d0*/  HADD2.F32 R61, -RZ, R36.H1_H1 ;  /* 0x30000024ff3d7230 */ /* 0x000fe40000004100 */
[--C-:B------:R-:W-:Y:S02]  /*35e0*/  HADD2.F32 R94, -RZ, R97.reuse.H1_H1 ;  /* 0x30000061ff5e7230 */ /* 0x100fe40000004100 */
[----:B------:R-:W-:Y:S01]  /*35f0*/  HADD2.F32 R62, -RZ, R97.H0_H0 ;  /* 0x20000061ff3e7230 */ /* 0x000fe20000004100 */
[----:B------:R-:W-:Y:S01]  /*3600*/  F2FP.F16.F32.PACK_AB R39, R66, R39 ;  /* 0x000000274227723e */ /* 0x000fe200000000ff */
[----:B------:R-:W-:Y:S02]  /*3610*/  HADD2.F32 R97, -RZ, R119.H1_H1 ;  /* 0x30000077ff617230 */ /* 0x000fe40000004100 */
[-C--:B------:R-:W-:Y:S01]  /*3620*/  FMUL.FTZ R36, R61, R94.reuse ;  /* 0x0000005e3d247220 */ /* 0x080fe20000410000 */
[----:B------:R-:W-:-:S03]  /*3630*/  FMUL.FTZ R94, R67, R94 ;  /* 0x0000005e435e7220 */ /* 0x000fc60000410000 */
[-C--:B------:R-:W-:Y:S01]  /*3640*/  FFMA.FTZ R36, R67, R62.reuse, -R36 ;  /* 0x0000003e43247223 */ /* 0x080fe20000010824 */
[----:B------:R-:W-:Y:S01]  /*3650*/  FFMA.FTZ R61, R61, R62, R94 ;  /* 0x0000003e3d3d7223 */ /* 0x000fe2000001005e */
[--C-:B------:R-:W-:Y:S02]  /*3660*/  HADD2.F32 R62, -RZ, R38.reuse.H0_H0 ;  /* 0x20000026ff3e7230 */ /* 0x100fe40000004100 */
[----:B------:R-:W-:Y:S02]  /*3670*/  HADD2.F32 R38, -RZ, R38.H1_H1 ;  /* 0x30000026ff267230 */ /* 0x000fe40000004100 */
[----:B------:R-:W-:Y:S01]  /*3680*/  HADD2.F32 R67, -RZ, R117.H0_H0 ;  /* 0x20000075ff437230 */ /* 0x000fe20000004100 */
[----:B------:R-:W-:Y:S02]  /*3690*/  F2FP.F16.F32.PACK_AB R36, R61, R36 ;  /* 0x000000243d24723e */ /* 0x000fe400000000ff */
[-C--:B------:R-:W-:Y:S01]  /*36a0*/  FMUL.FTZ R95, R38, R97.reuse ;  /* 0x00000061265f7220 */ /* 0x080fe20000410000 */
[----:B------:R-:W-:-:S03]  /*36b0*/  FMUL.FTZ R97, R62, R97 ;  /* 0x000000613e617220 */ /* 0x000fc60000410000 */
[-C--:B------:R-:W-:Y:S01]  /*36c0*/  FFMA.FTZ R95, R62, R67.reuse, -R95 ;  /* 0x000000433e5f7223 */ /* 0x080fe2000001085f */
[----:B------:R-:W-:-:S05]  /*36d0*/  FFMA.FTZ R38, R38, R67, R97 ;  /* 0x0000004326267223 */ /* 0x000fca0000010061 */
[----:B------:R-:W-:-:S07]  /*36e0*/  F2FP.F16.F32.PACK_AB R38, R38, R95 ;  /* 0x0000005f2626723e */ /* 0x000fce00000000ff */
.L_x_12256:
[----:B------:R-:W-:Y:S05]  /*36f0*/  BSYNC B2 ;  /* 0x0000000000027941 */ /* 0x000fea0003800000 */
.L_x_12255:
[----:B------:R-:W-:Y:S02]  /*3700*/  ULDC.64 UR4, c[0x0][0x208] ;  /* 0x0000820000047ab9 */ /* 0x000fe40000000a00 */
[----:B------:R1:W-:Y:S03]  /*3710*/  STG.E.128 desc[UR4][R40.64], R36 ;  /* 0x0000002428007986 */ /* 0x0003e6000c101d04 */
.L_x_12254:
[----:B------:R-:W-:Y:S05]  /*3720*/  BSYNC B1 ;  /* 0x0000000000017941 */ /* 0x000fea0003800000 */
.L_x_12253:
        /* <DEDUP_REMOVED lines=18> */
[----:B------:R-:W-:Y:S02]  /*3850*/  HADD2.F32 R65, -RZ, R118.H1_H1 ;  /* 0x30000076ff417230 */ /* 0x000fe40000004100 */
[C---:B------:R-:W-:Y:S01]  /*3860*/  FMUL.FTZ R62, R61.reuse, R62 ;  /* 0x0000003e3d3e7220 */ /* 0x040fe20000410000 */
[-C--:B------:R-:W-:Y:S01]  /*3870*/  FFMA.FTZ R60, R61, R58.reuse, -R60 ;  /* 0x0000003a3d3c7223 */ /* 0x080fe2000001083c */
[----:B------:R-:W-:Y:S02]  /*3880*/  IMAD.MOV.U32 R61, RZ, RZ, R39 ;  /* 0x000000ffff3d7224 */ /* 0x000fe400078e0027 */
[----:B------:R-:W-:Y:S01]  /*3890*/  FFMA.FTZ R37, R37, R58, R62 ;  /* 0x0000003a25257223 */ /* 0x000fe2000001003e */
[----:B------:R-:W-:Y:S01]  /*38a0*/  SHF.R.U32.HI R58, RZ, 0x10, R59 ;  /* 0x00000010ff3a7819 */ /* 0x000fe2000001163b */
[----:B------:R-:W-:Y:S02]  /*38b0*/  IMAD.MOV.U32 R59, RZ, RZ, R36 ;  /* 0x000000ffff3b7224 */ /* 0x000fe400078e0024 */
[----:B------:R-:W-:Y:S01]  /*38c0*/  HADD2.F32 R39, -RZ, R61.H1_H1 ;  /* 0x3000003dff277230 */ /* 0x000fe20000004100 */
[----:B------:R-:W-:Y:S01]  /*38d0*/  F2FP.F16.F32.PACK_AB R37, R37, R60 ;  /* 0x0000003c2525723e */ /* 0x000fe200000000ff */
[----:B------:R-:W-:-:S02]  /*38e0*/  HADD2.F32 R36, -RZ, R64.H0_H0 ;  /* 0x20000040ff247230 */ /* 0x000fc40000004100 */
        /* <DEDUP_REMOVED lines=24> */
.L_x_12260:
[----:B------:R-:W-:Y:S05]  /*3a70*/  BSYNC B2 ;  /* 0x0000000000027941 */ /* 0x000fea0003800000 */
.L_x_12259:
[----:B------:R-:W-:Y:S02]  /*3a80*/  ULDC.64 UR4, c[0x0][0x208] ;  /* 0x0000820000047ab9 */ /* 0x000fe40000000a00 */
[----:B------:R2:W-:Y:S03]  /*3a90*/  STG.E.128 desc[UR4][R40.64+0x20], R36 ;  /* 0x0000202428007986 */ /* 0x0005e6000c101d04 */
.L_x_12258:
[----:B------:R-:W-:Y:S05]  /*3aa0*/  BSYNC B1 ;  /* 0x0000000000017941 */ /* 0x000fea0003800000 */
.L_x_12257:
        /* <DEDUP_REMOVED lines=9> */
[----:B------:R-:W-:Y:S01]  /*3b40*/  HADD2.F32 R58, -RZ, R37.H0_H0 ;  /* 0x20000025ff3a7230 */ /* 0x000fe20000004100 */
        /* <DEDUP_REMOVED lines=9> */
[----:B------:R-:W-:Y:S02]  /*3be0*/  HADD2.F32 R54, -RZ, R39.H1_H1 ;  /* 0x30000027ff367230 */ /* 0x000fe40000004100 */
[C---:B------:R-:W-:Y:S01]  /*3bf0*/  FMUL.FTZ R59, R58.reuse, R59 ;  /* 0x0000003b3a3b7220 */ /* 0x040fe20000410000 */
[----:B------:R-:W-:Y:S02]  /*3c00*/  HADD2.F32 R55, -RZ, R55.H0_H0 ;  /* 0x20000037ff377230 */ /* 0x000fe40000004100 */
[----:B------:R-:W-:Y:S01]  /*3c10*/  FFMA.FTZ R37, R58, R61, -R37 ;  /* 0x0000003d3a257223 */ /* 0x000fe20000010825 */
[----:B------:R-:W-:Y:S02]  /*3c20*/  HADD2.F32 R58, -RZ, R39.H0_H0 ;  /* 0x20000027ff3a7230 */ /* 0x000fe40000004100 */
[----:B------:R-:W-:Y:S01]  /*3c30*/  FMUL.FTZ R39, R54, R57 ;  /* 0x0000003936277220 */ /* 0x000fe20000410000 */
[----:B------:R-:W-:Y:S01]  /*3c40*/  FFMA.FTZ R56, R56, R61, R59 ;  /* 0x0000003d38387223 */ /* 0x000fe2000001003b */
[----:B------:R-:W-:-:S02]  /*3c50*/  HADD2.F32 R118, -RZ, R118.H0_H0 ;  /* 0x20000076ff767230 */ /* 0x000fc40000004100 */
[C---:B------:R-:W-:Y:S01]  /*3c60*/  FMUL.FTZ R57, R58.reuse, R57 ;  /* 0x000000393a397220 */ /* 0x040fe20000410000 */
[----:B------:R-:W-:Y:S01]  /*3c70*/  FFMA.FTZ R39, R58, R55, -R39 ;  /* 0x000000373a277223 */ /* 0x000fe20000010827 */
[--C-:B------:R-:W-:Y:S01]  /*3c80*/  HADD2.F32 R58, -RZ, R36.reuse.H1_H1 ;  /* 0x30000024ff3a7230 */ /* 0x100fe20000004100 */
[----:B------:R-:W-:Y:S01]  /*3c90*/  F2FP.F16.F32.PACK_AB R37, R56, R37 ;  /* 0x000000253825723e */ /* 0x000fe200000000ff */
[----:B------:R-:W-:Y:S01]  /*3ca0*/  FFMA.FTZ R54, R54, R55, R57 ;  /* 0x0000003736367223 */ /* 0x000fe20000010039 */
[----:B------:R-:W-:Y:S02]  /*3cb0*/  HADD2.F32 R55, -RZ, R115.H1_H1 ;  /* 0x30000073ff377230 */ /* 0x000fe40000004100 */
[----:B------:R-:W-:Y:S02]  /*3cc0*/  HADD2.F32 R36, -RZ, R36.H0_H0 ;  /* 0x20000024ff247230 */ /* 0x000fe40000004100 */
[----:B------:R-:W-:Y:S01]  /*3cd0*/  FMUL.FTZ R59, R58, R117 ;  /* 0x000000753a3b7220 */ /* 0x000fe20000410000 */
[--C-:B------:R-:W-:Y:S01]  /*3ce0*/  HADD2.F32 R57, -RZ, R38.reuse.H1_H1 ;  /* 0x30000026ff397230 */ /* 0x100fe20000004100 */
[----:B------:R-:W-:Y:S01]  /*3cf0*/  F2FP.F16.F32.PACK_AB R39, R54, R39 ;  /* 0x000000273627723e */ /* 0x000fe200000000ff */
[----:B------:R-:W-:-:S02]  /*3d00*/  HADD2.F32 R61, -RZ, R38.H0_H0 ;  /* 0x20000026ff3d7230 */ /* 0x000fc40000004100 */
[C---:B------:R-:W-:Y:S01]  /*3d10*/  FMUL.FTZ R117, R36.reuse, R117 ;  /* 0x0000007524757220 */ /* 0x040fe20000410000 */
[-C--:B------:R-:W-:Y:S01]  /*3d20*/  FFMA.FTZ R59, R36, R55.reuse, -R59 ;  /* 0x00000037243b7223 */ /* 0x080fe2000001083b */
[----:B------:R-:W-:Y:S02]  /*3d30*/  HADD2.F32 R36, -RZ, R115.H0_H0 ;  /* 0x20000073ff247230 */ /* 0x000fe40000004100 */
[-C--:B------:R-:W-:Y:S01]  /*3d40*/  FMUL.FTZ R38, R57, R118.reuse ;  /* 0x0000007639267220 */ /* 0x080fe20000410000 */
[C---:B------:R-:W-:Y:S01]  /*3d50*/  FMUL.FTZ R118, R61.reuse, R118 ;  /* 0x000000763d767220 */ /* 0x040fe20000410000 */
[----:B------:R-:W-:Y:S02]  /*3d60*/  FFMA.FTZ R58, R58, R55, R117 ;  /* 0x000000373a3a7223 */ /* 0x000fe40000010075 */
[-C--:B------:R-:W-:Y:S01]  /*3d70*/  FFMA.FTZ R38, R61, R36.reuse, -R38 ;  /* 0x000000243d267223 */ /* 0x080fe20000010826 */
[----:B------:R-:W-:Y:S02]  /*3d80*/  FFMA.FTZ R57, R57, R36, R118 ;  /* 0x0000002439397223 */ /* 0x000fe40000010076 */
[----:B------:R-:W-:-:S03]  /*3d90*/  F2FP.F16.F32.PACK_AB R36, R58, R59 ;  /* 0x0000003b3a24723e */ /* 0x000fc600000000ff */
[----:B------:R-:W-:-:S07]  /*3da0*/  F2FP.F16.F32.PACK_AB R38, R57, R38 ;  /* 0x000000263926723e */ /* 0x000fce00000000ff */
.L_x_12264:
[----:B------:R-:W-:Y:S05]  /*3db0*/  BSYNC B2 ;  /* 0x0000000000027941 */ /* 0x000fea0003800000 */
.L_x_12263:
[----:B------:R-:W-:Y:S02]  /*3dc0*/  ULDC.64 UR4, c[0x0][0x208] ;  /* 0x0000820000047ab9 */ /* 0x000fe40000000a00 */
[----:B------:R3:W-:Y:S03]  /*3dd0*/  STG.E.128 desc[UR4][R40.64+0x40], R36 ;  /* 0x0000402428007986 */ /* 0x0007e6000c101d04 */
.L_x_12262:
[----:B------:R-:W-:Y:S05]  /*3de0*/  BSYNC B1 ;  /* 0x0000000000017941 */ /* 0x000fea0003800000 */
.L_x_12261:
        /* <DEDUP_REMOVED lines=9> */
[----:B------:R-:W-:Y:S01]  /*3e80*/  HADD2.F32 R56, -RZ, R37.H1_H1 ;  /* 0x30000025ff387230 */ /* 0x000fe20000004100 */
[----:B------:R-:W-:Y:S02]  /*3e90*/  SHF.R.U64 R55, R52, 0x10, R53 ;  /* 0x0000001034377819 */ /* 0x000fe40000001235 */
[----:B------:R-:W-:Y:S01]  /*3ea0*/  SHF.R.U32.HI R50, RZ, 0x10, R51 ;  /* 0x00000010ff327819 */ /* 0x000fe20000011633 */
[----:B------:R-:W-:Y:S01]  /*3eb0*/  IMAD.MOV.U32 R51, RZ, RZ, R39 ;  /* 0x000000ffff337224 */ /* 0x000fe200078e0027 */
[----:B------:R-:W-:Y:S01]  /*3ec0*/  SHF.R.U32.HI R57, RZ, 0x10, R53 ;  /* 0x00000010ff397819 */ /* 0x000fe20000011635 */
[----:B------:R-:W-:Y:S02]  /*3ed0*/  HADD2.F32 R39, -RZ, R54.H0_H0 ;  /* 0x20000036ff277230 */ /* 0x000fe40000004100 */
[----:B------:R-:W-:Y:S02]  /*3ee0*/  HADD2.F32 R55, -RZ, R55.H0_H0 ;  /* 0x20000037ff377230 */ /* 0x000fe40000004100 */
[----:B------:R-:W-:-:S02]  /*3ef0*/  HADD2.F32 R54, -RZ, R37.H0_H0 ;  /* 0x20000025ff367230 */ /* 0x000fc40000004100 */
[----:B------:R-:W-:Y:S02]  /*3f00*/  HADD2.F32 R57, -RZ, R57.H0_H0 ;  /* 0x20000039ff397230 */ /* 0x000fe40000004100 */
[-C--:B------:R-:W-:Y:S01]  /*3f10*/  FMUL.FTZ R37, R56, R55.reuse ;  /* 0x0000003738257220 */ /* 0x080fe20000410000 */
[--C-:B------:R-:W-:Y:S02]  /*3f20*/  HADD2.F32 R52, -RZ, R51.reuse.H1_H1 ;  /* 0x30000033ff347230 */ /* 0x100fe40000004100 */
[C---:B------:R-:W-:Y:S01]  /*3f30*/  FMUL.FTZ R55, R54.reuse, R55 ;  /* 0x0000003736377220 */ /* 0x040fe20000410000 */
[----:B------:R-:W-:Y:S02]  /*3f40*/  HADD2.F32 R51, -RZ, R51.H0_H0 ;  /* 0x20000033ff337230 */ /* 0x000fe40000004100 */
[----:B------:R-:W-:Y:S01]  /*3f50*/  FFMA.FTZ R37, R54, R39, -R37 ;  /* 0x0000002736257223 */ /* 0x000fe20000010825 */
[----:B------:R-:W-:Y:S02]  /*3f60*/  HADD2.F32 R53, -RZ, R50.H0_H0 ;  /* 0x20000032ff357230 */ /* 0x000fe40000004100 */
[----:B------:R-:W-:Y:S01]  /*3f70*/  FMUL.FTZ R58, R52, R57 ;  /* 0x00000039343a7220 */ /* 0x000fe20000410000 */
[----:B------:R-:W-:Y:S01]  /*3f80*/  FFMA.FTZ R50, R56, R39, R55 ;  /* 0x0000002738327223 */ /* 0x000fe20000010037 */
[----:B------:R-:W-:Y:S01]  /*3f90*/  FMUL.FTZ R57, R51, R57 ;  /* 0x0000003933397220 */ /* 0x000fe20000410000 */
        /* <DEDUP_REMOVED lines=22> */
.L_x_12268:
[----:B------:R-:W-:Y:S05]  /*4100*/  BSYNC B2 ;  /* 0x0000000000027941 */ /* 0x000fea0003800000 */
.L_x_12267:
[----:B------:R-:W-:Y:S02]  /*4110*/  ULDC.64 UR4, c[0x0][0x208] ;  /* 0x0000820000047ab9 */ /* 0x000fe40000000a00 */
[----:B------:R4:W-:Y:S03]  /*4120*/  STG.E.128 desc[UR4][R40.64+0x60], R36 ;  /* 0x0000602428007986 */ /* 0x0009e6000c101d04 */
.L_x_12266:
[----:B------:R-:W-:Y:S05]  /*4130*/  BSYNC B1 ;  /* 0x0000000000017941 */ /* 0x000fea0003800000 */
.L_x_12265:
        /* <DEDUP_REMOVED lines=19> */
[----:B------:R-:W-:Y:S02]  /*4270*/  HADD2.F32 R48, -RZ, R47.H1_H1 ;  /* 0x3000002fff307230 */ /* 0x000fe40000004100 */
[----:B------:R-:W-:Y:S01]  /*4280*/  FMUL.FTZ R54, R36, R51 ;  /* 0x0000003324367220 */ /* 0x000fe20000410000 */
[----:B------:R-:W-:Y:S02]  /*4290*/  HADD2.F32 R49, -RZ, R53.H0_H0 ;  /* 0x20000035ff317230 */ /* 0x000fe40000004100 */
[----:B------:R-:W-:Y:S02]  /*42a0*/  HADD2.F32 R47, -RZ, R47.H0_H0 ;  /* 0x2000002fff2f7230 */ /* 0x000fe40000004100 */
[----:B------:R-:W-:Y:S01]  /*42b0*/  FMUL.FTZ R56, R48, R52 ;  /* 0x0000003430387220 */ /* 0x000fe20000410000 */
[----:B------:R-:W-:-:S02]  /*42c0*/  HADD2.F32 R50, -RZ, R50.H0_H0 ;  /* 0x20000032ff327230 */ /* 0x000fc40000004100 */
[-C--:B------:R-:W-:Y:S01]  /*42d0*/  FFMA.FTZ R36, R36, R49.reuse, -R37 ;  /* 0x0000003124247223 */ /* 0x080fe20000010825 */
[----:B------:R-:W-:Y:S01]  /*42e0*/  FFMA.FTZ R37, R39, R49, R54 ;  /* 0x0000003127257223 */ /* 0x000fe20000010036 */
[C---:B------:R-:W-:Y:S01]  /*42f0*/  FMUL.FTZ R51, R47.reuse, R52 ;  /* 0x000000342f337220 */ /* 0x040fe20000410000 */
[--C-:B------:R-:W-:Y:S02]  /*4300*/  HADD2.F32 R39, -RZ, R46.reuse.H1_H1 ;  /* 0x3000002eff277230 */ /* 0x100fe40000004100 */
        /* <DEDUP_REMOVED lines=20> */
[----:B------:R-:W-:-:S07]  /*4450*/  F2FP.F16.F32.PACK_AB R38, R52, R49 ;  /* 0x000000313426723e */ /* 0x000fce00000000ff */
.L_x_12272:
[----:B------:R-:W-:Y:S05]  /*4460*/  BSYNC B2 ;  /* 0x0000000000027941 */ /* 0x000fea0003800000 */
.L_x_12271:
[----:B------:R-:W-:Y:S02]  /*4470*/  ULDC.64 UR4, c[0x0][0x208] ;  /* 0x0000820000047ab9 */ /* 0x000fe40000000a00 */
[----:B------:R1:W-:Y:S03]  /*4480*/  STG.E.128 desc[UR4][R40.64+0x80], R36 ;  /* 0x0000802428007986 */ /* 0x0003e6000c101d04 */
.L_x_12270:
[----:B------:R-:W-:Y:S05]  /*4490*/  BSYNC B1 ;  /* 0x0000000000017941 */ /* 0x000fea0003800000 */
.L_x_12269:
        /* <DEDUP_REMOVED lines=48> */
.L_x_12274:
[----:B------:R-:W-:Y:S05]  /*47a0*/  BSYNC B1 ;  /* 0x0000000000017941 */ /* 0x000fea0003800000 */
.L_x_12273:
[----:B------:R-:W-:Y:S02]  /*47b0*/  ULDC.64 UR4, c[0x0][0x208] ;  /* 0x0000820000047ab9 */ /* 0x000fe40000000a00 */
[----:B------:R1:W-:Y:S01]  /*47c0*/  STG.E.128 desc[UR4][R40.64+0xa0], R36 ;  /* 0x0000a02428007986 */ /* 0x0003e2000c101d04 */
[----:B------:R-:W-:Y:S05]  /*47d0*/  BRA `(.L_x_12252) ;  /* 0x00000020008c7947 */ /* 0x000fea0003800000 */
.L_x_12246:
        /* <DEDUP_REMOVED lines=15> */
[----:B------:R-:W2:Y:S01]  /*48d0*/  LDL.64 R66, [R1+0x38] ;  /* 0x0000380001427983 */ /* 0x000ea20000100a00 */
[----:B------:R-:W-:Y:S01]  /*48e0*/  IADD3 R62, P3, R72, R62, RZ ;  /* 0x0000003e483e7210 */ /* 0x000fe20007f7e0ff */
[----:B------:R-:W-:Y:S01]  /*48f0*/  ULDC.64 UR4, c[0x0][0x3e8] ;  /* 0x0000fa0000047ab9 */ /* 0x000fe20000000a00 */
[----:B------:R-:W-:Y:S02]  /*4900*/  CS2R R46, SRZ ;  /* 0x00000000002e7805 */ /* 0x000fe4000001ff00 */
[----:B------:R-:W-:Y:S02]  /*4910*/  CS2R R44, SRZ ;  /* 0x00000000002c7805 */ /* 0x000fe4000001ff00 */
[----:B------:R-:W-:Y:S01]  /*4920*/  CS2R R58, SRZ ;  /* 0x00000000003a7805 */ /* 0x000fe2000001ff00 */
[----:B------:R-:W-:Y:S01]  /*4930*/  IMAD.X R37, R25, 0x1, R85, P3 ;  /* 0x0000000119257824 */ /* 0x000fe200018e0655 */
[----:B------:R-:W-:Y:S02]  /*4940*/  IADD3 R25, P3, R34, R60, RZ ;  /* 0x0000003c22197210 */ /* 0x000fe40007f7e0ff */
[----:B------:R-:W-:Y:S01]  /*4950*/  CS2R R56, SRZ ;  /* 0x0000000000387805 */ /* 0x000fe2000001ff00 */
[----:B------:R-:W-:-:S02]  /*4960*/  ULDC.64 UR6, c[0x0][0x208] ;  /* 0x0000820000067ab9 */ /* 0x000fc40000000a00 */
        /* <DEDUP_REMOVED lines=14> */
[----:B--2---:R-:W-:-:S13]  /*4a50*/  ISETP.GE.AND P3, PT, R66, R106, PT ;  /* 0x0000006a4200720c */ /* 0x004fda0003f66270 */
[----:B------:R0:W5:Y:S04]  /*4a60*/  @!P3 LDG.E.128 R44, desc[UR6][R60.64] ;  /* 0x000000063c2cb981 */ /* 0x000168000c1e1d00 */
[----:B------:R0:W5:Y:S01]  /*4a70*/  @!P3 LDG.E.128 R56, desc[UR6][R62.64] ;  /* 0x000000063e38b981 */ /* 0x000162000c1e1d00 */
[----:B------:R-:W-:-:S13]  /*4a80*/  ISETP.GE.AND P3, PT, R0, R106, PT ;  /* 0x0000006a0000720c */ /* 0x000fda0003f66270 */
[----:B------:R0:W5:Y:S04]  /*4a90*/  @!P3 LDG.E.128 R40, desc[UR6][R60.64+0x20] ;  /* 0x000020063c28b981 */ /* 0x000168000c1e1d00 */
[----:B------:R0:W5:Y:S01]  /*4aa0*/  @!P3 LDG.E.128 R52, desc[UR6][R62.64+0x20] ;  /* 0x000020063e34b981 */ /* 0x000162000c1e1d00 */
[----:B------:R-:W-:-:S13]  /*4ab0*/  ISETP.GE.AND P3, PT, R4, R106, PT ;  /* 0x0000006a0400720c */ /* 0x000fda0003f66270 */
[----:B------:R0:W5:Y:S04]  /*4ac0*/  @!P3 LDG.E.128 R36, desc[UR6][R60.64+0x40] ;  /* 0x000040063c24b981 */ /* 0x000168000c1e1d00 */
[----:B------:R0:W5:Y:S02]  /*4ad0*/  @!P3 LDG.E.128 R48, desc[UR6][R62.64+0x40] ;  /* 0x000040063e30b981 */ /* 0x000164000c1e1d00 */
.L_x_12276:
[----:B------:R-:W-:Y:S05]  /*4ae0*/  BSYNC B1 ;  /* 0x0000000000017941 */ /* 0x000fea0003800000 */
.L_x_12275:
[----:B------:R-:W2:Y:S01]  /*4af0*/  LDL R25, [R1+0x60] ;  /* 0x0000600001197983 */ /* 0x000ea20000100800 */
[----:B0----5:R-:W-:Y:S02]  /*4b00*/  IMAD.MOV.U32 R60, RZ, RZ, R39 ;  /* 0x000000ffff3c7224 */ /* 0x021fe400078e0027 */
[----:B------:R-:W-:Y:S02]  /*4b10*/  IMAD.MOV.U32 R61, RZ, RZ, R36 ;  /* 0x000000ffff3d7224 */ /* 0x000fe400078e0024 */
[----:B------:R-:W-:-:S05]  /*4b20*/  IMAD.MOV.U32 R62, RZ, RZ, R43 ;  /* 0x000000ffff3e7224 */ /* 0x000fca00078e002b */
        /* <DEDUP_REMOVED lines=17> */
[----:B------:R-:W-:-:S02]  /*4c40*/  PLOP3.LUT P3, PT, PT, PT, UP0, 0x80, 0x0 ;  /* 0x000000000000781c */ /* 0x000fc40003f6f008 */
[----:B------:R-:W-:Y:S01]  /*4c50*/  PRMT R129, R25, 0x7610, R129 ;  /* 0x0000761019817816 */ /* 0x000fe20000000081 */
[----:B------:R-:W-:Y:S01]  /*4c60*/  IMAD.MOV.U32 R25, RZ, RZ, R51 ;  /* 0x000000ffff197224 */ /* 0x000fe200078e0033 */
[----:B------:R-:W-:Y:S01]  /*4c70*/  PRMT R118, R60, 0x7610, R118 ;  /* 0x000076103c767816 */ /* 0x000fe20000000076 */
[----:B------:R-:W-:Y:S01]  /*4c80*/  IMAD.MOV.U32 R60, RZ, RZ, R50 ;  /* 0x000000ffff3c7224 */ /* 0x000fe200078e0032 */
[----:B------:R-:W-:-:S04]  /*4c90*/  PRMT R128, R61, 0x5410, R62 ;  /* 0x000054103d807816 */ /* 0x000fc8000000003e */
        /* <DEDUP_REMOVED lines=22> */
.L_x_12277:
[----:B------:R-:W2:Y:S01]  /*4e00*/  LDL R60, [R1+0x44] ;  /* 0x00004400013c7983 */ /* 0x000ea20000100800 */
[----:B------:R-:W-:Y:S01]  /*4e10*/  IMAD R25, R18, 0x8, R16 ;  /* 0x0000000812197824 */ /* 0x000fe200078e0210 */
[----:B------:R-:W-:Y:S01]  /*4e20*/  BSSY B1, `(.L_x_12278) ;  /* 0x0000004000017945 */ /* 0x000fe20003800000 */
[----:B--2---:R-:W-:-:S04]  /*4e30*/  SHF.L.U32 R92, R60, 0x1f, RZ ;  /* 0x0000001f3c5c7819 */ /* 0x004fc800000006ff */
[----:B------:R-:W0:Y:S02]  /*4e40*/  SYNCS.PHASECHK.TRANS64.TRYWAIT P5, [R25+URZ+0x31c90], R92 ;  /* 0x031c905c190075a7 */ /* 0x000e2400080a017f */
[----:B0-----:R-:W-:Y:S05]  /*4e50*/  @!P5 BRA `(.L_x_12279) ;  /* 0x000002040034d947 */ /* 0x001fea0003800000 */
.L_x_12553:
[----:B------:R-:W-:Y:S05]  /*4e60*/  BSYNC B1 ;  /* 0x0000000000017941 */ /* 0x000fea0003800000 */
.L_x_12278:
        /* <DEDUP_REMOVED lines=16> */
[----:B------:R-:W4:Y:S04]  /*4f70*/  LDL R63, [R1+0x5c] ;  /* 0x00005c00013f7983 */ /* 0x000f280000100800 */
[----:B------:R-:W5:Y:S01]  /*4f80*/  LDL.64 R116, [R1+0x38] ;  /* 0x0000380001747983 */ /* 0x000f620000100a00 */
        /* <DEDUP_REMOVED lines=8> */
[----:B------:R-:W-:Y:S01]  /*5010*/  SHF.R.S32.HI R61, RZ, 0x2, R61 ;  /* 0x00000002ff3d7819 */ /* 0x000fe2000001143d */
        /* <DEDUP_REMOVED lines=11> */
[----:B-----5:R-:W-:-:S13]  /*50d0*/  ISETP.GE.AND P4, PT, R116, R106, PT ;  /* 0x0000006a7400720c */ /* 0x020fda0003f86270 */
        /* <DEDUP_REMOVED lines=32> */
[--C-:B------:R-:W-:Y:S01]  /*52e0*/  HADD2.F32 R119, -RZ, R56.reuse.H0_H0 ;  /* 0x20000038ff777230 */ /* 0x100fe20000004100 */
[----:B------:R-:W-:Y:S01]  /*52f0*/  F2FP.F16.F32.PACK_AB R45, R45, R61 ;  /* 0x0000003d2d2d723e */ /* 0x000fe200000000ff */
[----:B------:R-:W-:Y:S02]  /*5300*/  HADD2.F32 R56, -RZ, R56.H1_H1 ;  /* 0x30000038ff387230 */ /* 0x000fe40000004100 */
[----:B------:R-:W-:-:S02]  /*5310*/  IMAD.MOV.U32 R61, RZ, RZ, R57 ;  /* 0x000000ffff3d7224 */ /* 0x000fc400078e0039 */
        /* <DEDUP_REMOVED lines=9> */
[----:B------:R-:W-:-:S02]  /*53b0*/  HADD2.F32 R116, -RZ, R116.H0_H0 ;  /* 0x20000074ff747230 */ /* 0x000fc40000004100 */
        /* <DEDUP_REMOVED lines=11> */
[----:B------:R-:W-:Y:S01]  /*5470*/  FMUL.FTZ R118, R58, R119 ;  /* 0x000000773a767220 */ /* 0x000fe20000410000 */
[----:B------:R-:W-:Y:S01]  /*5480*/  F2FP.F16.F32.PACK_AB R56, R56, R117 ;  /* 0x000000753838723e */ /* 0x000fe200000000ff */
[C---:B------:R-:W-:Y:S02]  /*5490*/  FMUL.FTZ R119, R116.reuse, R119 ;  /* 0x0000007774777220 */ /* 0x040fe40000410000 */
[----:B------:R-:W-:Y:S01]  /*54a0*/  FFMA.FTZ R118, R116, R59, -R118 ;  /* 0x0000003b74767223 */ /* 0x000fe20000010876 */
[----:B------:R-:W-:-:S02]  /*54b0*/  HADD2.F32 R116, -RZ, R129.H1_H1 ;  /* 0x30000081ff747230 */ /* 0x000fc40000004100 */
        /* <DEDUP_REMOVED lines=10> */
[----:B------:R-:W-:Y:S01]  /*5560*/  HADD2.F32 R60, -RZ, R128.H0_H0 ;  /* 0x20000080ff3c7230 */ /* 0x000fe20000004100 */
[----:B------:R-:W-:Y:S01]  /*5570*/  F2FP.F16.F32.PACK_AB R44, R44, R118 ;  /* 0x000000762c2c723e */ /* 0x000fe200000000ff */
[----:B------:R-:W-:Y:S02]  /*5580*/  HADD2.F32 R66, -RZ, R66.H1_H1 ;  /* 0x30000042ff427230 */ /* 0x000fe40000004100 */
[CC--:B------:R-:W-:Y:S01]  /*5590*/  FMUL.FTZ R115, R59.reuse, R116.reuse ;  /* 0x000000743b737220 */ /* 0x0c0fe20000410000 */
[----:B------:R-:W-:Y:S01]  /*55a0*/  FMUL.FTZ R116, R64, R116 ;  /* 0x0000007440747220 */ /* 0x000fe20000410000 */
[----:B------:R-:W-:Y:S01]  /*55b0*/  F2FP.F16.F32.PACK_AB R58, R58, R119 ;  /* 0x000000773a3a723e */ /* 0x000fe200000000ff */
[----:B------:R-:W-:Y:S02]  /*55c0*/  IMAD.MOV.U32 R67, RZ, RZ, R56 ;  /* 0x000000ffff437224 */ /* 0x000fe400078e0038 */
[-C--:B------:R-:W-:Y:S01]  /*55d0*/  FFMA.FTZ R115, R64, R60.reuse, -R115 ;  /* 0x0000003c40737223 */ /* 0x080fe20000010873 */
[----:B------:R-:W-:Y:S01]  /*55e0*/  FFMA.FTZ R116, R59, R60, R116 ;  /* 0x0000003c3b747223 */ /* 0x000fe20000010074 */
[-C--:B------:R-:W-:Y:S01]  /*55f0*/  FMUL.FTZ R59, R66, R47.reuse ;  /* 0x0000002f423b7220 */ /* 0x080fe20000410000 */
[----:B------:R-:W-:Y:S01]  /*5600*/  FMUL.FTZ R47, R62, R47 ;  /* 0x0000002f3e2f7220 */ /* 0x000fe20000410000 */
[----:B------:R-:W-:-:S02]  /*5610*/  IMAD.MOV.U32 R60, RZ, RZ, R44 ;  /* 0x000000ffff3c7224 */ /* 0x000fc400078e002c */
[-C--:B------:R-:W-:Y:S01]  /*5620*/  FFMA.FTZ R59, R62, R46.reuse, -R59 ;  /* 0x0000002e3e3b7223 */ /* 0x080fe2000001083b */
[----:B------:R-:W-:Y:S01]  /*5630*/  FFMA.FTZ R47, R66, R46, R47 ;  /* 0x0000002e422f7223 */ /* 0x000fe2000001002f */
[----:B------:R-:W-:-:S03]  /*5640*/  IMAD.MOV.U32 R64, RZ, RZ, R58 ;  /* 0x000000ffff407224 */ /* 0x000fc600078e003a */
[----:B------:R-:W-:Y:S02]  /*5650*/  F2FP.F16.F32.PACK_AB R59, R59, R115 ;  /* 0x000000733b3b723e */ /* 0x000fe400000000ff */
[----:B------:R-:W-:-:S03]  /*5660*/  F2FP.F16.F32.PACK_AB R47, R47, R116 ;  /* 0x000000742f2f723e */ /* 0x000fc600000000ff */
[----:B------:R-:W-:Y:S02]  /*5670*/  IMAD.MOV.U32 R62, RZ, RZ, R59 ;  /* 0x000000ffff3e7224 */ /* 0x000fe400078e003b */
[----:B------:R-:W-:-:S07]  /*5680*/  IMAD.MOV.U32 R66, RZ, RZ, R47 ;  /* 0x000000ffff427224 */ /* 0x000fce00078e002f */
.L_x_12283:
[----:B------:R-:W-:Y:S05]  /*5690*/  BSYNC B2 ;  /* 0x0000000000027941 */ /* 0x000fea0003800000 */
.L_x_12282:
[----:B------:R-:W-:Y:S01]  /*56a0*/  ISETP.GE.AND P4, PT, R114, R109, PT ;  /* 0x0000006d7200720c */ /* 0x000fe20003f86270 */
[----:B------:R-:W-:-:S12]  /*56b0*/  ULDC.64 UR4, c[0x0][0x208] ;  /* 0x0000820000047ab9 */ /* 0x000fd80000000a00 */
        /* <DEDUP_REMOVED lines=11> */
.L_x_12281:
[----:B------:R-:W-:Y:S05]  /*5770*/  BSYNC B1 ;  /* 0x0000000000017941 */ /* 0x000fea0003800000 */
.L_x_12280:
        /* <DEDUP_REMOVED lines=20> */
[----:B------:R-:W-:Y:S02]  /*58c0*/  IMAD.IADD R45, R45, 0x1, R44 ;  /* 0x000000012d2d7824 */ /* 0x000fe400078e022c */
[C---:B------:R-:W-:Y:S02]  /*58d0*/  IMAD R44, R18.reuse, 0x3600, R103 ;  /* 0x00003600122c7824 */ /* 0x040fe400078e0267 */
        /* <DEDUP_REMOVED lines=57> */
[--C-:B------:R-:W-:Y:S01]  /*5c70*/  HADD2.F32 R61, -RZ, R125.reuse.H1_H1 ;  /* 0x3000007dff3d7230 */ /* 0x100fe20000004100 */
        /* <DEDUP_REMOVED lines=22> */
[----:B------:R-:W-:Y:S01]  /*5de0*/  FFMA.FTZ R56, R44, R124, -R56 ;  /* 0x0000007c2c387223 */ /* 0x000fe20000010838 */
[----:B------:R-:W-:Y:S01]  /*5df0*/  F2FP.F16.F32.PACK_AB R44, R54, R62 ;  /* 0x0000003e362c723e */ /* 0x000fe200000000ff */
[----:B------:R-:W-:Y:S01]  /*5e00*/  FFMA.FTZ R55, R40, R124, R55 ;  /* 0x0000007c28377223 */ /* 0x000fe20000010037 */
[-C--:B------:R-:W-:Y:S01]  /*5e10*/  FMUL.FTZ R40, R58, R43.reuse ;  /* 0x0000002b3a287220 */ /* 0x080fe20000410000 */
[C---:B------:R-:W-:Y:S01]  /*5e20*/  FMUL.FTZ R43, R46.reuse, R43 ;  /* 0x0000002b2e2b7220 */ /* 0x040fe20000410000 */
[----:B------:R-:W-:Y:S02]  /*5e30*/  IMAD.MOV.U32 R59, RZ, RZ, R63 ;  /* 0x000000ffff3b7224 */ /* 0x000fe400078e003f */
[-C--:B------:R-:W-:Y:S01]  /*5e40*/  FFMA.FTZ R40, R46, R42.reuse, -R40 ;  /* 0x0000002a2e287223 */ /* 0x080fe20000010828 */
[----:B------:R-:W-:Y:S01]  /*5e50*/  FFMA.FTZ R43, R58, R42, R43 ;  /* 0x0000002a3a2b7223 */ /* 0x000fe2000001002b */
[----:B------:R-:W-:-:S03]  /*5e60*/  F2FP.F16.F32.PACK_AB R42, R53, R61 ;  /* 0x0000003d352a723e */ /* 0x000fc600000000ff */
[----:B------:R-:W-:Y:S02]  /*5e70*/  F2FP.F16.F32.PACK_AB R46, R40, R56 ;  /* 0x00000038282e723e */ /* 0x000fe400000000ff */
[----:B------:R-:W-:Y:S01]  /*5e80*/  F2FP.F16.F32.PACK_AB R58, R43, R55 ;  /* 0x000000372b3a723e */ /* 0x000fe200000000ff */
[----:B------:R-:W-:-:S07]  /*5e90*/  IMAD.MOV.U32 R56, RZ, RZ, R42 ;  /* 0x000000ffff387224 */ /* 0x000fce00078e002a */
.L_x_12287:
[----:B------:R-:W-:Y:S05]  /*5ea0*/  BSYNC B2 ;  /* 0x0000000000027941 */ /* 0x000fea0003800000 */
.L_x_12286:
[----:B------:R-:W-:Y:S01]  /*5eb0*/  IADD3 R41, P4, P5, R28, R96, R10 ;  /* 0x000000601c297210 */ /* 0x000fe20007d9e00a */
[----:B------:R-:W-:-:S03]  /*5ec0*/  ULDC.64 UR4, c[0x0][0x208] ;  /* 0x0000820000047ab9 */ /* 0x000fc60000000a00 */
        /* <DEDUP_REMOVED lines=11> */
.L_x_12285:
[----:B------:R-:W-:Y:S05]  /*5f80*/  BSYNC B1 ;  /* 0x0000000000017941 */ /* 0x000fea0003800000 */
.L_x_12284:
[----:B------:R-:W-:-:S13]  /*5f90*/  ISETP.NE.AND P4, PT, R14, RZ, PT ;  /* 0x000000ff0e00720c */ /* 0x000fda0003f85270 */
[----:B------:R-:W-:Y:S05]  /*5fa0*/  @!P4 BRA `(.L_x_12252) ;  /* 0x000000080098c947 */ /* 0x000fea0003800000 */
[----:B-1----:R-:W3:Y:S04]  /*5fb0*/  LDL R40, [R1] ;  /* 0x0000000001287983 */ /* 0x002ee80000100800 */
[----:B------:R-:W2:Y:S04]  /*5fc0*/  LDL R43, [R1+0x48] ;  /* 0x00004800012b7983 */ /* 0x000ea80000100800 */
[----:B------:R-:W4:Y:S04]  /*5fd0*/  LDL R42, [R1+0x5c] ;  /* 0x00005c00012a7983 */ /* 0x000f280000100800 */
[----:B------:R-:W5:Y:S01]  /*5fe0*/  LDL R41, [R1+0x58] ;  /* 0x0000580001297983 */ /* 0x000f620000100800 */
[----:B------:R-:W-:Y:S01]  /*5ff0*/  BSSY B1, `(.L_x_12288) ;  /* 0x0000071000017945 */ /* 0x000fe20003800000 */
[----:B---3--:R-:W-:-:S02]  /*6000*/  LOP3.LUT P6, RZ, R40, 0x1, RZ, 0xc0, !PT ;  /* 0x0000000128ff7812 */ /* 0x008fc400078cc0ff */
[----:B------:R-:W-:Y:S01]  /*6010*/  IADD3 R40, P4, P5, R28, R96, R11 ;  /* 0x000000601c287210 */ /* 0x000fe20007d9e00b */
[----:B--2---:R-:W-:Y:S02]  /*6020*/  IMAD.MOV.U32 R44, RZ, RZ, R43 ;  /* 0x000000ffff2c7224 */ /* 0x004fe400078e002b */
        /* <DEDUP_REMOVED lines=26> */
[--C-:B------:R-:W-:Y:S01]  /*61d0*/  SHF.R.U64 R36, R36, 0x10, R37.reuse ;  /* 0x0000001024247819 */ /* 0x100fe20000001225 */
[----:B------:R-:W-:Y:S01]  /*61e0*/  HADD2.F32 R58, -RZ, R123.H1_H1 ;  /* 0x3000007bff3a7230 */ /* 0x000fe20000004100 */
[----:B------:R-:W-:Y:S01]  /*61f0*/  SHF.R.U32.HI R54, RZ, 0x10, R37 ;  /* 0x00000010ff367819 */ /* 0x000fe20000011625 */
[----:B--2---:R-:W-:Y:S01]  /*6200*/  HADD2.F32 R57, -RZ, R45.H0_H0 ;  /* 0x2000002dff397230 */ /* 0x004fe20000004100 */
[--C-:B------:R-:W-:Y:S01]  /*6210*/  SHF.R.U64 R37, R48, 0x10, R49.reuse ;  /* 0x0000001030257819 */ /* 0x100fe20000001231 */
[----:B------:R-:W-:Y:S01]  /*6220*/  HADD2.F32 R56, -RZ, R121.H1_H1 ;  /* 0x30000079ff387230 */ /* 0x000fe20000004100 */
[----:B------:R-:W-:Y:S01]  /*6230*/  SHF.R.U32.HI R48, RZ, 0x10, R49 ;  /* 0x00000010ff307819 */ /* 0x000fe20000011631 */
[----:B-1----:R-:W-:Y:S01]  /*6240*/  HADD2.F32 R59, -RZ, R41.H1_H1 ;  /* 0x30000029ff3b7230 */ /* 0x002fe20000004100 */
[--C-:B------:R-:W-:Y:S01]  /*6250*/  SHF.R.U64 R49, R50, 0x10, R51.reuse ;  /* 0x0000001032317819 */ /* 0x100fe20000001233 */
[----:B------:R-:W-:Y:S01]  /*6260*/  HADD2.F32 R54, -RZ, R54.H0_H0 ;  /* 0x20000036ff367230 */ /* 0x000fe20000004100 */
[----:B------:R-:W-:Y:S01]  /*6270*/  SHF.R.U32.HI R50, RZ, 0x10, R51 ;  /* 0x00000010ff327819 */ /* 0x000fe20000011633 */
[----:B------:R-:W-:-:S02]  /*6280*/  HADD2.F32 R51, -RZ, R45.H1_H1 ;  /* 0x3000002dff337230 */ /* 0x000fc40000004100 */
[-C--:B------:R-:W-:Y:S01]  /*6290*/  FMUL.FTZ R60, R57, R58.reuse ;  /* 0x0000003a393c7220 */ /* 0x080fe20000410000 */
[----:B------:R-:W-:Y:S01]  /*62a0*/  HADD2.F32 R45, -RZ, R41.H0_H0 ;  /* 0x20000029ff2d7230 */ /* 0x000fe20000004100 */
[--C-:B------:R-:W-:Y:S01]  /*62b0*/  SHF.R.U64 R38, R38, 0x10, R39.reuse ;  /* 0x0000001026267819 */ /* 0x100fe20000001227 */
[----:B------:R-:W-:Y:S01]  /*62c0*/  HADD2.F32 R48, -RZ, R48.H0_H0 ;  /* 0x20000030ff307230 */ /* 0x000fe20000004100 */
[----:B------:R-:W-:Y:S02]  /*62d0*/  SHF.R.U32.HI R39, RZ, 0x10, R39 ;  /* 0x00000010ff277819 */ /* 0x000fe40000011627 */
[C---:B------:R-:W-:Y:S01]  /*62e0*/  FMUL.FTZ R58, R45.reuse, R58 ;  /* 0x0000003a2d3a7220 */ /* 0x040fe20000410000 */
[----:B------:R-:W-:Y:S01]  /*62f0*/  FFMA.FTZ R41, R45, R56, -R60 ;  /* 0x000000382d297223 */ /* 0x000fe2000001083c */
[-C--:B------:R-:W-:Y:S01]  /*6300*/  FMUL.FTZ R62, R51, R48.reuse ;  /* 0x00000030333e7220 */ /* 0x080fe20000410000 */
[----:B------:R-:W-:Y:S01]  /*6310*/  FMUL.FTZ R64, R59, R48 ;  /* 0x000000303b407220 */ /* 0x000fe20000410000 */
[----:B------:R-:W-:Y:S01]  /*6320*/  FFMA.FTZ R45, R57, R56, R58 ;  /* 0x00000038392d7223 */ /* 0x000fe2000001003a */
[----:B------:R-:W-:-:S02]  /*6330*/  HADD2.F32 R56, -RZ, R47.H0_H0 ;  /* 0x2000002fff387230 */ /* 0x000fc40000004100 */
[-C--:B------:R-:W-:Y:S01]  /*6340*/  FFMA.FTZ R48, R59, R54.reuse, -R62 ;  /* 0x000000363b307223 */ /* 0x080fe2000001083e */
[----:B------:R-:W-:Y:S02]  /*6350*/  HADD2.F32 R59, -RZ, R122.H1_H1 ;  /* 0x3000007aff3b7230 */ /* 0x000fe40000004100 */
[----:B------:R-:W-:Y:S01]  /*6360*/  FFMA.FTZ R54, R51, R54, R64 ;  /* 0x0000003633367223 */ /* 0x000fe20000010040 */
[----:B------:R-:W-:Y:S02]  /*6370*/  HADD2.F32 R58, -RZ, R43.H0_H0 ;  /* 0x2000002bff3a7230 */ /* 0x000fe40000004100 */
[----:B------:R-:W-:Y:S01]  /*6380*/  HADD2.F32 R47, -RZ, R47.H1_H1 ;  /* 0x3000002fff2f7230 */ /* 0x000fe20000004100 */
[----:B------:R-:W-:Y:S01]  /*6390*/  F2FP.F16.F32.PACK_AB R41, R48, R41 ;  /* 0x000000293029723e */ /* 0x000fe200000000ff */
[----:B------:R-:W-:Y:S01]  /*63a0*/  HADD2.F32 R60, -RZ, R50.H0_H0 ;  /* 0x20000032ff3c7230 */ /* 0x000fe20000004100 */
[----:B------:R-:W-:Y:S01]  /*63b0*/  F2FP.F16.F32.PACK_AB R45, R54, R45 ;  /* 0x0000002d362d723e */ /* 0x000fe200000000ff */
[----:B------:R-:W-:-:S02]  /*63c0*/  HADD2.F32 R50, -RZ, R43.H1_H1 ;  /* 0x3000002bff327230 */ /* 0x000fc40000004100 */
[-C--:B------:R-:W-:Y:S01]  /*63d0*/  FMUL.FTZ R43, R58, R59.reuse ;  /* 0x0000003b3a2b7220 */ /* 0x080fe20000410000 */
[----:B------:R-:W-:Y:S02]  /*63e0*/  HADD2.F32 R57, -RZ, R39.H0_H0 ;  /* 0x20000027ff397230 */ /* 0x000fe40000004100 */
[----:B------:R-:W-:Y:S01]  /*63f0*/  FMUL.FTZ R39, R56, R59 ;  /* 0x0000003b38277220 */ /* 0x000fe20000410000 */
[----:B------:R-:W-:Y:S02]  /*6400*/  HADD2.F32 R51, -RZ, R120.H1_H1 ;  /* 0x30000078ff337230 */ /* 0x000fe40000004100 */
[CC--:B------:R-:W-:Y:S01]  /*6410*/  FMUL.FTZ R59, R47.reuse, R60.reuse ;  /* 0x0000003c2f3b7220 */ /* 0x0c0fe20000410000 */
[----:B------:R-:W-:Y:S01]  /*6420*/  FMUL.FTZ R60, R50, R60 ;  /* 0x0000003c323c7220 */ /* 0x000fe20000410000 */
[----:B------:R-:W-:Y:S02]  /*6430*/  HADD2.F32 R122, -RZ, R122.H0_H0 ;  /* 0x2000007aff7a7230 */ /* 0x000fe40000004100 */
[----:B------:R-:W-:Y:S01]  /*6440*/  FFMA.FTZ R43, R56, R51, R43 ;  /* 0x00000033382b7223 */ /* 0x000fe2000001002b */
[-C--:B------:R-:W-:Y:S01]  /*6450*/  FFMA.FTZ R50, R50, R57.reuse, -R59 ;  /* 0x0000003932327223 */ /* 0x080fe2000001083b */
[----:B------:R-:W-:Y:S01]  /*6460*/  FFMA.FTZ R56, R47, R57, R60 ;  /* 0x000000392f387223 */ /* 0x000fe2000001003c */
[----:B------:R-:W-:-:S02]  /*6470*/  HADD2.F32 R60, -RZ, R123.H0_H0 ;  /* 0x2000007bff3c7230 */ /* 0x000fc40000004100 */
[----:B------:R-:W-:Y:S01]  /*6480*/  FFMA.FTZ R39, R58, R51, -R39 ;  /* 0x000000333a277223 */ /* 0x000fe20000010827 */
[----:B------:R-:W-:Y:S02]  /*6490*/  HADD2.F32 R57, -RZ, R37.H0_H0 ;  /* 0x20000025ff397230 */ /* 0x000fe40000004100 */
[----:B------:R-:W-:Y:S01]  /*64a0*/  HADD2.F32 R47, -RZ, R44.H0_H0 ;  /* 0x2000002cff2f7230 */ /* 0x000fe20000004100 */
[----:B------:R-:W-:Y:S01]  /*64b0*/  F2FP.F16.F32.PACK_AB R56, R56, R43 ;  /* 0x0000002b3838723e */ /* 0x000fe200000000ff */
[----:B------:R-:W-:Y:S01]  /*64c0*/  HADD2.F32 R37, -RZ, R40.H0_H0 ;  /* 0x20000028ff257230 */ /* 0x000fe20000004100 */
[----:B------:R-:W-:Y:S01]  /*64d0*/  F2FP.F16.F32.PACK_AB R39, R50, R39 ;  /* 0x000000273227723e */ /* 0x000fe200000000ff */
[----:B------:R-:W-:Y:S02]  /*64e0*/  HADD2.F32 R44, -RZ, R44.H1_H1 ;  /* 0x3000002cff2c7230 */ /* 0x000fe40000004100 */
[----:B------:R-:W-:Y:S02]  /*64f0*/  HADD2.F32 R40, -RZ, R40.H1_H1 ;  /* 0x30000028ff287230 */ /* 0x000fe40000004100 */
[----:B------:R-:W-:-:S02]  /*6500*/  HADD2.F32 R58, -RZ, R121.H0_H0 ;  /* 0x20000079ff3a7230 */ /* 0x000fc40000004100 */
[-C--:B------:R-:W-:Y:S01]  /*6510*/  FMUL.FTZ R59, R44, R57.reuse ;  /* 0x000000392c3b7220 */ /* 0x080fe20000410000 */
[----:B------:R-:W-:Y:S02]  /*6520*/  HADD2.F32 R51, -RZ, R36.H0_H0 ;  /* 0x20000024ff337230 */ /* 0x000fe40000004100 */
[-C--:B------:R-:W-:Y:S01]  /*6530*/  FMUL.FTZ R36, R47, R60.reuse ;  /* 0x0000003c2f247220 */ /* 0x080fe20000410000 */
[C---:B------:R-:W-:Y:S01]  /*6540*/  FMUL.FTZ R60, R37.reuse, R60 ;  /* 0x0000003c253c7220 */ /* 0x040fe20000410000 */
[C---:B------:R-:W-:Y:S01]  /*6550*/  FMUL.FTZ R57, R40.reuse, R57 ;  /* 0x0000003928397220 */ /* 0x040fe20000410000 */
[----:B------:R-:W-:Y:S02]  /*6560*/  HADD2.F32 R120, -RZ, R120.H0_H0 ;  /* 0x20000078ff787230 */ /* 0x000fe40000004100 */
[-C--:B------:R-:W-:Y:S01]  /*6570*/  FFMA.FTZ R36, R37, R58.reuse, -R36 ;  /* 0x0000003a25247223 */ /* 0x080fe20000010824 */
[----:B------:R-:W-:Y:S01]  /*6580*/  FFMA.FTZ R37, R47, R58, R60 ;  /* 0x0000003a2f257223 */ /* 0x000fe2000001003c */
[-C--:B------:R-:W-:Y:S01]  /*6590*/  FFMA.FTZ R47, R40, R51.reuse, -R59 ;  /* 0x00000033282f7223 */ /* 0x080fe2000001083b */
[----:B------:R-:W-:Y:S01]  /*65a0*/  FFMA.FTZ R40, R44, R51, R57 ;  /* 0x000000332c287223 */ /* 0x000fe20000010039 */
[----:B------:R-:W-:-:S02]  /*65b0*/  HADD2.F32 R57, -RZ, R49.H0_H0 ;  /* 0x20000031ff397230 */ /* 0x000fc40000004100 */
[----:B------:R-:W-:Y:S01]  /*65c0*/  HADD2.F32 R49, -RZ, R46.H0_H0 ;  /* 0x2000002eff317230 */ /* 0x000fe20000004100 */
        /* <DEDUP_REMOVED lines=8> */
[-C--:B------:R-:W-:Y:S01]  /*6650*/  FFMA.FTZ R59, R44, R120.reuse, -R59 ;  /* 0x000000782c3b7223 */ /* 0x080fe2000001083b */
[C---:B------:R-:W-:Y:S01]  /*6660*/  FMUL.FTZ R57, R42.reuse, R57 ;  /* 0x000000392a397220 */ /* 0x040fe20000410000 */
[----:B------:R-:W-:Y:S01]  /*6670*/  FFMA.FTZ R122, R49, R120, R122 ;  /* 0x00000078317a7223 */ /* 0x000fe2000001007a */
[----:B------:R-:W-:Y:S01]  /*6680*/  FFMA.FTZ R42, R42, R51, -R61 ;  /* 0x000000332a2a7223 */ /* 0x000fe2000001083d */
[----:B------:R-:W-:Y:S01]  /*6690*/  F2FP.F16.F32.PACK_AB R44, R40, R37 ;  /* 0x00000025282c723e */ /* 0x000fe200000000ff */
[----:B------:R-:W-:Y:S01]  /*66a0*/  FFMA.FTZ R57, R46, R51, R57 ;  /* 0x000000332e397223 */ /* 0x000fe20000010039 */
[----:B------:R-:W-:Y:S02]  /*66b0*/  IMAD.MOV.U32 R40, RZ, RZ, R36 ;  /* 0x000000ffff287224 */ /* 0x000fe400078e0024 */
[----:B------:R-:W-:Y:S01]  /*66c0*/  F2FP.F16.F32.PACK_AB R42, R42, R59 ;  /* 0x0000003b2a2a723e */ /* 0x000fe200000000ff */
[----:B------:R-:W-:Y:S01]  /*66d0*/  IMAD.MOV.U32 R43, RZ, RZ, R39 ;  /* 0x000000ffff2b7224 */ /* 0x000fe200078e0027 */
[----:B------:R-:W-:Y:S01]  /*66e0*/  F2FP.F16.F32.PACK_AB R46, R57, R122 ;  /* 0x0000007a392e723e */ /* 0x000fe200000000ff */
[----:B------:R-:W-:-:S07]  /*66f0*/  IMAD.MOV.U32 R47, RZ, RZ, R56 ;  /* 0x000000ffff2f7224 */ /* 0x000fce00078e0038 */
.L_x_12289:
[----:B------:R-:W-:Y:S05]  /*6700*/  BSYNC B1 ;  /* 0x0000000000017941 */ /* 0x000fea0003800000 */
.L_x_12288:
[----:B------:R-:W-:Y:S01]  /*6710*/  ISETP.GE.AND P4, PT, R55, R109, PT ;  /* 0x0000006d3700720c */ /* 0x000fe20003f86270 */
[----:B------:R-:W-:Y:S02]  /*6720*/  ULDC.64 UR4, c[0x0][0x208] ;  /* 0x0000820000047ab9 */ /* 0x000fe40000000a00 */
[----:B-1----:R3:W-:Y:S10]  /*6730*/  STG.E.128 desc[UR4][R52.64], R40 ;  /* 0x0000002834007986 */ /* 0x0027f4000c101d04 */
[----:B------:R-:W-:Y:S05]  /*6740*/  @P4 BRA `(.L_x_12252) ;  /* 0x0000000000b04947 */ /* 0x000fea0003800000 */
[--C-:B------:R-:W-:Y:S01]  /*6750*/  SHF.R.S32.HI R36, RZ, 0x1f, R55.reuse ;  /* 0x0000001fff247819 */ /* 0x100fe20000011437 */
[----:B------:R-:W-:Y:S01]  /*6760*/  ULDC.64 UR4, c[0x0][0x208] ;  /* 0x0000820000047ab9 */ /* 0x000fe20000000a00 */
[----:B------:R-:W-:-:S04]  /*6770*/  IADD3 R55, P4, P5, R28, R96, R55 ;  /* 0x000000601c377210 */ /* 0x000fc80007d9e037 */
[----:B------:R-:W-:Y:S02]  /*6780*/  IADD3.X R36, R3, R111, R36, P4, P5 ;  /* 0x0000006f03247210 */ /* 0x000fe400027ea424 */
[----:B------:R-:W-:-:S04]  /*6790*/  LEA R94, P4, R55, R94, 0x1 ;  /* 0x0000005e375e7211 */ /* 0x000fc800078808ff */
[----:B------:R-:W-:-:S05]  /*67a0*/  LEA.HI.X R95, R55, R95, R36, 0x1, P4 ;  /* 0x0000005f375f7211 */ /* 0x000fca00020f0c24 */
[----:B--2---:R4:W-:Y:S01]  /*67b0*/  STG.E.128 desc[UR4][R94.64], R44 ;  /* 0x0000002c5e007986 */ /* 0x0049e2000c101d04 */
[----:B------:R-:W-:Y:S05]  /*67c0*/  BRA `(.L_x_12252) ;  /* 0x0000000000907947 */ /* 0x000fea0003800000 */
.L_x_12245:
[----:B------:R-:W2:Y:S02]  /*67d0*/  LDL R36, [R1+0x60] ;  /* 0x0000600001247983 */ /* 0x000ea40000100800 */
[----:B--2---:R-:W-:-:S13]  /*67e0*/  R2UR UR4, R36 ;  /* 0x00000000240472ca */ /* 0x004fda00000e0000 */
[----:B------:R-:W-:-:S06]  /*67f0*/  UISETP.NE.AND UP0, UPT, UR4, 0x3, UPT ;  /* 0x000000030400788c */ /* 0x000fcc000bf05270 */
[----:B------:R-:W-:-:S13]  /*6800*/  PLOP3.LUT P3, PT, PT, PT, UP0, 0x80, 0x0 ;  /* 0x000000000000781c */ /* 0x000fda0003f6f008 */
[----:B------:R-:W-:Y:S05]  /*6810*/  @!P3 BRA `(.L_x_12290) ;  /* 0x000000000004b947 */ /* 0x000fea0003800000 */
[----:B------:R-:W-:Y:S01]  /*6820*/  BPT.TRAP 0x1 ;  /* 0x000000040000795c */ /* 0x000fe20000300000 */
.L_x_12290:
[----:B------:R-:W2:Y:S01]  /*6830*/  LDL R36, [R1+0x44] ;  /* 0x0000440001247983 */ /* 0x000ea20000100800 */
[----:B------:R-:W-:Y:S01]  /*6840*/  IMAD R25, R18, 0x8, R16 ;  /* 0x0000000812197824 */ /* 0x000fe200078e0210 */
[----:B------:R-:W-:Y:S01]  /*6850*/  BSSY B1, `(.L_x_12291) ;  /* 0x0000006000017945 */ /* 0x000fe20003800000 */
[----:B------:R-:W-:-:S05]  /*6860*/  IMAD R91, R23, -0x90, R2 ;  /* 0xffffff70175b7824 */ /* 0x000fca00078e0202 */
[----:B------:R-:W-:Y:S02]  /*6870*/  VIMNMX R91, R91, 0x90, PT ;  /* 0x000000905b5b7848 */ /* 0x000fe40003fe0100 */
[----:B--2---:R-:W-:-:S04]  /*6880*/  SHF.L.U32 R92, R36, 0x1f, RZ ;  /* 0x0000001f245c7819 */ /* 0x004fc800000006ff */
[----:B------:R-:W0:Y:S02]  /*6890*/  SYNCS.PHASECHK.TRANS64.TRYWAIT P4, [R25+URZ+0x31c90], R92 ;  /* 0x031c905c190075a7 */ /* 0x000e24000808017f */
[----:B0-----:R-:W-:Y:S05]  /*68a0*/  @!P4 BRA `(.L_x_12292) ;  /* 0x000001e800b4c947 */ /* 0x001fea0003800000 */
.L_x_12554:
[----:B------:R-:W-:Y:S05]  /*68b0*/  BSYNC B1 ;  /* 0x0000000000017941 */ /* 0x000fea0003800000 */
.L_x_12291:
[----:B------:R-:W-:-:S13]  /*68c0*/  ISETP.GE.AND P4, PT, R22, R91, PT ;  /* 0x0000005b1600720c */ /* 0x000fda0003f86270 */
[----:B------:R-:W-:Y:S05]  /*68d0*/  @P4 BRA `(.L_x_12252) ;  /* 0x00000000004c4947 */ /* 0x000fea0003800000 */
[----:B------:R-:W-:Y:S01]  /*68e0*/  ISETP.NE.AND P4, PT, R12, RZ, PT ;  /* 0x000000ff0c00720c */ /* 0x000fe20003f85270 */
[----:B------:R-:W-:-:S12]  /*68f0*/  ULDC.64 UR4, c[0x0][0x208] ;  /* 0x0000820000047ab9 */ /* 0x000fd80000000a00 */
        /* <DEDUP_REMOVED lines=17> */
.L_x_12252:
[----:B------:R-:W-:Y:S05]  /*6a10*/  BSYNC B0 ;  /* 0x0000000000007941 */ /* 0x000fea0003800000 */
.L_x_12244:
        /* <DEDUP_REMOVED lines=17> */
.L_x_12294:
[----:B------:R-:W-:Y:S05]  /*6b30*/  BSYNC B0 ;  /* 0x0000000000007941 */ /* 0x000fea0003800000 */
.L_x_12293:
[----:B------:R-:W2:Y:S01]  /*6b40*/  SYNCS.PHASECHK.TRANS64.TRYWAIT P3, [R25+URZ+0x31cb0], R92 ;  /* 0x031cb05c190075a7 */ /* 0x000ea2000806017f */
[----:B------:R-:W-:Y:S04]  /*6b50*/  BSSY B0, `(.L_x_12295) ;  /* 0x0000002000007945 */ /* 0x000fe80003800000 */
[----:B--2---:R-:W-:Y:S05]  /*6b60*/  @!P3 BRA `(.L_x_12296) ;  /* 0x000001e80018b947 */ /* 0x004fea0003800000 */
.L_x_12555:
[----:B------:R-:W-:Y:S05]  /*6b70*/  BSYNC B0 ;  /* 0x0000000000007941 */ /* 0x000fea0003800000 */
.L_x_12295:
[----:B------:R-:W-:Y:S01]  /*6b80*/  ISETP.GE.AND P3, PT, R22, R91, PT ;  /* 0x0000005b1600720c */ /* 0x000fe20003f66270 */
[----:B------:R-:W-:-:S12]  /*6b90*/  BSSY B0, `(.L_x_12297) ;  /* 0x0000022000007945 */ /* 0x000fd80003800000 */
[----:B------:R-:W-:Y:S05]  /*6ba0*/  @P3 BRA `(.L_x_12298) ;  /* 0x0000000000803947 */ /* 0x000fea0003800000 */
[----:B------:R-:W3:Y:S01]  /*6bb0*/  LDL.64 R42, [R1+0x38] ;  /* 0x00003800012a7983 */ /* 0x000ee20000100a00 */
[----:B------:R-:W-:Y:S01]  /*6bc0*/  IMAD.WIDE R38, R23, 0x90, R78 ;  /* 0x0000009017267825 */ /* 0x000fe200078e024e */
[----:B------:R-:W-:Y:S01]  /*6bd0*/  ULDC.64 UR4, c[0x0][0x328] ;  /* 0x0000ca0000047ab9 */ /* 0x000fe20000000a00 */
[----:B------:R-:W-:Y:S02]  /*6be0*/  ULDC.64 UR6, c[0x0][0x208] ;  /* 0x0000820000067ab9 */ /* 0x000fe40000000a00 */
[----:B------:R-:W-:Y:S02]  /*6bf0*/  IMAD R39, R39, UR4, RZ ;  /* 0x0000000427277c24 */ /* 0x000fe4000f8e02ff */
[----:B-1----:R-:W-:Y:S02]  /*6c00*/  IMAD.MOV.U32 R36, RZ, RZ, R30 ;  /* 0x000000ffff247224 */ /* 0x002fe400078e001e */
[----:B------:R-:W-:Y:S02]  /*6c10*/  IMAD.MOV.U32 R37, RZ, RZ, R87 ;  /* 0x000000ffff257224 */ /* 0x000fe400078e0057 */
[----:B------:R-:W-:-:S02]  /*6c20*/  IMAD R39, R38, UR5, R39 ;  /* 0x0000000526277c24 */ /* 0x000fc4000f8e0227 */
[----:B------:R-:W-:Y:S01]  /*6c30*/  IMAD.WIDE.U32 R36, R38, UR4, R36 ;  /* 0x0000000426247c25 */ /* 0x000fe2000f8e0024 */
[----:B------:R-:W-:-:S03]  /*6c40*/  ULDC.64 UR4, c[0x0][0x318] ;  /* 0x0000c60000047ab9 */ /* 0x000fc60000000a00 */
[----:B------:R-:W-:Y:S01]  /*6c50*/  IMAD.IADD R37, R37, 0x1, R39 ;  /* 0x0000000125257824 */ /* 0x000fe200078e0227 */
[----:B------:R-:W-:Y:S01]  /*6c60*/  LEA R40, P3, R36, UR4, 0x1 ;  /* 0x0000000424287c11 */ /* 0x000fe2000f8608ff */
[----:B------:R-:W-:-:S03]  /*6c70*/  ULDC UR4, c[0x0][0x2f4] ;  /* 0x0000bd0000047ab9 */ /* 0x000fc60000000800 */
[----:B------:R-:W-:Y:S02]  /*6c80*/  LEA.HI.X R41, R36, UR5, R37, 0x1, P3 ;  /* 0x0000000524297c11 */ /* 0x000fe400098f0c25 */
[----:B---3--:R-:W-:-:S13]  /*6c90*/  ISETP.GE.AND P3, PT, R42, UR4, PT ;  /* 0x000000042a007c0c */ /* 0x008fda000bf66270 */
        /* <DEDUP_REMOVED lines=17> */
.L_x_12298:
[----:B------:R-:W-:Y:S05]  /*6db0*/  BSYNC B0 ;  /* 0x0000000000007941 */ /* 0x000fea0003800000 */
.L_x_12297:
[----:B------:R-:W4:Y:S01]  /*6dc0*/  LDL.LU R26, [R1+0x44] ;  /* 0x00004400011a7983 */ /* 0x000f220000300800 */
[----:B0-2---:R-:W-:Y:S02]  /*6dd0*/  @!P4 VIADD R25, R25, 0x31cc0 ;  /* 0x00031cc01919c836 */ /* 0x005fe40000000000 */
        /* <DEDUP_REMOVED lines=8> */
[----:B0-----:R0:W-:Y:S01]  /*6e60*/  BAR.SYNC.DEFER_BLOCKING R110, 0x80 ;  /* 0x0002006e0000751d */ /* 0x0011e20000010000 */
[----:B------:R-:W-:-:S04]  /*6e70*/  ISETP.NE.AND P3, PT, R18, 0x2, PT ;  /* 0x000000021200780c */ /* 0x000fc80003f65270 */
[----:B------:R-:W-:Y:S01]  /*6e80*/  SEL R18, R18, RZ, P3 ;  /* 0x000000ff12127207 */ /* 0x000fe20001800000 */
[----:B------:R2:W-:Y:S02]  /*6e90*/  @!P4 SYNCS.ARRIVE.TRANS64.RED.A1T0 RZ, [R25+URZ], RZ ;  /* 0x000000ff19ffc9a7 */ /* 0x0005e4000810043f */
[----:B--2---:R-:W-:-:S04]  /*6ea0*/  SEL R25, RZ, 0x1, P3 ;  /* 0x00000001ff197807 */ /* 0x004fc80001800000 */
[----:B----4-:R-:W-:-:S05]  /*6eb0*/  LOP3.LUT R26, R26, R25, RZ, 0x3c, !PT ;  /* 0x000000191a1a7212 */ /* 0x010fca00078e3cff */
[----:B------:R0:W-:Y:S01]  /*6ec0*/  STL [R1+0x44], R26 ;  /* 0x0000441a01007387 */ /* 0x0001e20000100800 */
[----:B------:R-:W-:Y:S05]  /*6ed0*/  @P2 BRA `(.L_x_12299) ;  /* 0xffffffb800d42947 */ /* 0x000fea000383ffff */
[----:B0-----:R-:W0:Y:S01]  /*6ee0*/  S2R R26, SR_TID.X ;  /* 0x00000000001a7919 */ /* 0x001e220000002100 */
[----:B------:R-:W-:Y:S02]  /*6ef0*/  PLOP3.LUT P0, PT, PT, PT, PT, 0x8, 0x0 ;  /* 0x000000000000781c */ /* 0x000fe40003f0e170 */
[----:B0-----:R-:W-:-:S04]  /*6f00*/  SHF.R.U32.HI R26, RZ, 0x7, R26 ;  /* 0x00000007ff1a7819 */ /* 0x001fc8000001161a */
[----:B------:R-:W-:-:S13]  /*6f10*/  ISETP.NE.AND P5, PT, R26, 0x1, PT ;  /* 0x000000011a00780c */ /* 0x000fda0003fa5270 */
[----:B------:R-:W-:Y:S06]  /*6f20*/  @!P5 BAR.ARV 0x9, 0x100 ;  /* 0x024400000000db1d */ /* 0x000fec0000002000 */
.L_x_12239:
[----:B------:R-:W2:Y:S01]  /*6f30*/  LDL R2, [R1+0x84] ;  /* 0x0000840001027983 */ /* 0x000ea20000100800 */
[----:B------:R-:W0:Y:S01]  /*6f40*/  LDC R0, c[0x0][0x448] ;  /* 0x00011200ff007b82 */ /* 0x000e220000000800 */
        /* <DEDUP_REMOVED lines=13> */
[----:B------:R-:W-:Y:S02]  /*7020*/  CS2R R26, SRZ ;  /* 0x00000000001a7805 */ /* 0x000fe4000001ff00 */
[----:B------:R-:W-:Y:S01]  /*7030*/  CS2R R44, SRZ ;  /* 0x00000000002c7805 */ /* 0x000fe2000001ff00 */
[----:B------:R-:W-:Y:S01]  /*7040*/  IMAD.MOV.U32 R43, RZ, RZ, RZ ;  /* 0x000000ffff2b7224 */ /* 0x000fe200078e00ff */
[----:B---3--:R-:W-:Y:S02]  /*7050*/  CS2R R40, SRZ ;  /* 0x0000000000287805 */ /* 0x008fe4000001ff00 */
[----:B------:R-:W-:Y:S01]  /*7060*/  CS2R R76, SRZ ;  /* 0x00000000004c7805 */ /* 0x000fe2000001ff00 */
[----:B------:R-:W-:Y:S01]  /*7070*/  IMAD.MOV.U32 R35, RZ, RZ, RZ ;  /* 0x000000ffff237224 */ /* 0x000fe200078e00ff */
[----:B------:R-:W-:-:S02]  /*7080*/  CS2R R28, SRZ ;  /* 0x00000000001c7805 */ /* 0x000fc4000001ff00 */
[----:B------:R-:W-:Y:S01]  /*7090*/  CS2R R74, SRZ ;  /* 0x00000000004a7805 */ /* 0x000fe2000001ff00 */
[----:B------:R-:W-:Y:S01]  /*70a0*/  IMAD.MOV.U32 R73, RZ, RZ, RZ ;  /* 0x000000ffff497224 */ /* 0x000fe200078e00ff */
[----:B------:R-:W-:Y:S02]  /*70b0*/  CS2R R32, SRZ ;  /* 0x0000000000207805 */ /* 0x000fe4000001ff00 */
[----:B0-----:R-:W-:Y:S01]  /*70c0*/  ISETP.NE.AND P1, PT, R0, 0x1, PT ;  /* 0x000000010000780c */ /* 0x001fe20003f25270 */
[----:B------:R-:W-:Y:S02]  /*70d0*/  IMAD.MOV.U32 R80, RZ, RZ, RZ ;  /* 0x000000ffff507224 */ /* 0x000fe400078e00ff */
[----:B------:R-:W-:Y:S02]  /*70e0*/  IMAD.MOV.U32 R6, RZ, RZ, RZ ;  /* 0x000000ffff067224 */ /* 0x000fe400078e00ff */
[----:B------:R-:W-:-:S08]  /*70f0*/  IMAD.MOV.U32 R78, RZ, RZ, RZ ;  /* 0x000000ffff4e7224 */ /* 0x000fd000078e00ff */
[----:B------:R-:W0:Y:S08]  /*7100*/  @P1 LDC R0, c[0x0][0x44c] ;  /* 0x00011300ff001b82 */ /* 0x000e300000000800 */
[----:B------:R-:W3:Y:S01]  /*7110*/  @P1 LDC R5, c[0x0][0x450] ;  /* 0x00011400ff051b82 */ /* 0x000ee20000000800 */
[----:B--2---:R-:W-:-:S04]  /*7120*/  VIADD R3, R2, 0xbf ;  /* 0x000000bf02037836 */ /* 0x004fc80000000000 */
[----:B0-----:R-:W-:-:S05]  /*7130*/  @P1 IMAD.HI.U32 R0, R3, R0, RZ ;  /* 0x0000000003001227 */ /* 0x001fca00078e00ff */
[----:B---3--:R-:W-:Y:S02]  /*7140*/  @P1 SHF.R.U32.HI R3, RZ, R5, R0 ;  /* 0x00000005ff031219 */ /* 0x008fe40000011600 */
[----:B------:R-:W-:-:S03]  /*7150*/  PLOP3.LUT P1, PT, PT, PT, PT, 0x80, 0x0 ;  /* 0x000000000000781c */ /* 0x000fc60003f2f070 */
[----:B------:R-:W-:-:S04]  /*7160*/  IMAD.IADD R3, R112, 0x1, R3 ;  /* 0x0000000170037824 */ /* 0x000fc800078e0203 */
[----:B------:R-:W-:-:S05]  /*7170*/  IMAD.HI R3, R3, 0x38e38e39, RZ ;  /* 0x38e38e3903037827 */ /* 0x000fca00078e02ff */
[----:B------:R-:W-:-:S04]  /*7180*/  SHF.R.U32.HI R0, RZ, 0x1f, R3 ;  /* 0x0000001fff007819 */ /* 0x000fc80000011603 */
[----:B------:R-:W-:Y:S01]  /*7190*/  LEA.HI.SX32 R2, R3, R0, 0x1b ;  /* 0x0000000003027211 */ /* 0x000fe200078fdaff */
[----:B------:R-:W-:-:S03]  /*71a0*/  IMAD.MOV.U32 R0, RZ, RZ, RZ ;  /* 0x000000ffff007224 */ /* 0x000fc600078e00ff */
[----:B------:R-:W-:Y:S02]  /*71b0*/  VIMNMX R157, R157, R2, PT ;  /* 0x000000029d9d7248 */ /* 0x000fe40003fe0100 */
[----:B------:R-:W-:Y:S02]  /*71c0*/  CS2R R2, SRZ ;  /* 0x0000000000027805 */ /* 0x000fe4000001ff00 */
[----:B------:R-:W-:Y:S01]  /*71d0*/  ISETP.GE.AND P2, PT, R157, 0x1, PT ;  /* 0x000000019d00780c */ /* 0x000fe20003f46270 */
[----:B------:R-:W-:-:S12]  /*71e0*/  @P0 BRA `(.L_x_12300) ;  /* 0x00000000000c0947 */ /* 0x000fd80003800000 */
[----:B------:R-:W0:Y:S01]  /*71f0*/  FENCE.VIEW.ASYNC.G ;  /* 0x00000000000073c6 */ /* 0x000e220000000100 */
[----:B------:R-:W-:Y:S05]  /*7200*/  WARPSYNC.ALL ;  /* 0x0000000000007948 */ /* 0x000fea0003800000 */
[----:B0-----:R-:W-:Y:S06]  /*7210*/  BAR.ARV 0xc, 0x200 ;  /* 0x0308000000007b1d */ /* 0x001fec0000002000 */
.L_x_12300:
        /* <DEDUP_REMOVED lines=12> */
.L_x_12558:
        /* <DEDUP_REMOVED lines=16> */
[----:B--2---:R0:W2:Y:S01]  /*73e0*/  LDC.64 R14, c[0x4][R0] ;  /* 0x01000000000e7b82 */ /* 0x0040a20000000a00 */
        /* <DEDUP_REMOVED lines=10> */
[----:B-12--5:R-:W-:Y:S05]  /*7490*/  CALL.ABS.NOINC R14 ;  /* 0x000000000e007343 */ /* 0x026fea0003c00000 */
.L_x_12304:
[----:B------:R-:W-:Y:S05]  /*74a0*/  BSYNC B6 ;  /* 0x0000000000067941 */ /* 0x000fea0003800000 */
.L_x_12303:
        /* <DEDUP_REMOVED lines=8> */
[----:B------:R0:W3:Y:S03]  /*7530*/  SYNCS.PHASECHK.TRANS64.TRYWAIT P0, [R16+URZ+0x31c00], R3 ;  /* 0x031c0003100075a7 */ /* 0x0000e6000800017f */
[----:B---3--:R-:W-:Y:S05]  /*7540*/  @!P0 NANOSLEEP.SYNCS 0x989680 ;  /* 0x009896800000895d */ /* 0x008fea0003900000 */
[----:B------:R-:W3:Y:S01]  /*7550*/  @!P0 SYNCS.PHASECHK.TRANS64 P0, [R16+URZ+0x31c00], R3 ;  /* 0x031c0003100085a7 */ /* 0x000ee2000800007f */
[----:B------:R-:W-:Y:S04]  /*7560*/  BSSY B0, `(.L_x_12306) ;  /* 0x0000006000007945 */ /* 0x000fe80003800000 */
[----:B---3--:R-:W-:Y:S05]  /*7570*/  @P0 BRA `(.L_x_12307) ;  /* 0x0000000000100947 */ /* 0x008fea0003800000 */
.L_x_12308:
[----:B---3--:R3:W4:Y:S02]  /*7580*/  SYNCS.PHASECHK.TRANS64.TRYWAIT P0, [R16+URZ+0x31c00], R3 ;  /* 0x031c0003100075a7 */ /* 0x008724000800017f */
[----:B----4-:R-:W-:Y:S05]  /*7590*/  @!P0 NANOSLEEP.SYNCS 0x989680 ;  /* 0x009896800000895d */ /* 0x010fea0003900000 */
[----:B------:R-:W4:Y:S02]  /*75a0*/  @!P0 SYNCS.PHASECHK.TRANS64 P0, [R16+URZ+0x31c00], R3 ;  /* 0x031c0003100085a7 */ /* 0x000f24000800007f */
[----:B----4-:R-:W-:Y:S05]  /*75b0*/  @!P0 BRA `(.L_x_12308) ;  /* 0xfffffffc00f08947 */ /* 0x010fea000383ffff */
.L_x_12307:
[----:B------:R-:W-:Y:S05]  /*75c0*/  BSYNC B0 ;  /* 0x0000000000007941 */ /* 0x000fea0003800000 */
.L_x_12306:
[----:B------:R-:W-:Y:S05]  /*75d0*/  BRA `(.L_x_12309) ;  /* 0x0000003c00507947 */ /* 0x000fea0003800000 */
.L_x_12305:
[----:B0-----:R-:W3:Y:S01]  /*75e0*/  LDL R0, [R1+0xb8] ;  /* 0x0000b80001007983 */ /* 0x001ee20000100800 */
[----:B------:R-:W-:Y:S02]  /*75f0*/  ULDC.64 UR6, c[0x0][0x408] ;  /* 0x0001020000067ab9 */ /* 0x000fe40000000a00 */
[----:B-----5:R-:W-:Y:S01]  /*7600*/  IMAD.WIDE.U32 R24, R107, UR6, RZ ;  /* 0x000000066b187c25 */ /* 0x020fe2000f8e00ff */
[----:B---3--:R-:W-:Y:S02]  /*7610*/  R2UR UR4, R0 ;  /* 0x00000000000472ca */ /* 0x008fe400000e0000 */
[----:B------:R-:W-:-:S11]  /*7620*/  SHF.R.S32.HI R0, RZ, 0x1f, R107 ;  /* 0x0000001fff007819 */ /* 0x000fd6000001146b */
[----:B------:R-:W-:-:S03]  /*7630*/  ULOP3.LUT UP0, URZ, UR4, 0x1bf, URZ, 0xc0, !UPT ;  /* 0x000001bf043f7892 */ /* 0x000fc6000f80c03f */
[----:B------:R-:W-:Y:S02]  /*7640*/  ULDC.64 UR4, c[0x0][0x3f8] ;  /* 0x0000fe0000047ab9 */ /* 0x000fe40000000a00 */
[C---:B------:R-:W-:Y:S01]  /*7650*/  IMAD R4, R0.reuse, UR4, RZ ;  /* 0x0000000400047c24 */ /* 0x040fe2000f8e02ff */
[----:B------:R-:W-:Y:S01]  /*7660*/  PLOP3.LUT P0, PT, PT, PT, UP0, 0x80, 0x0 ;  /* 0x000000000000781c */ /* 0x000fe20003f0f008 */
[----:B------:R-:W-:Y:S02]  /*7670*/  IMAD R0, R0, UR6, RZ ;  /* 0x0000000600007c24 */ /* 0x000fe4000f8e02ff */
[----:B------:R-:W-:-:S04]  /*7680*/  IMAD.WIDE.U32 R26, R107, UR4, RZ ;  /* 0x000000046b1a7c25 */ /* 0x000fc8000f8e00ff */
[C---:B------:R-:W-:Y:S02]  /*7690*/  IMAD R23, R107.reuse, UR5, R4 ;  /* 0x000000056b177c24 */ /* 0x040fe4000f8e0204 */
[----:B------:R-:W-:Y:S02]  /*76a0*/  IMAD R29, R107, UR7, R0 ;  /* 0x000000076b1d7c24 */ /* 0x000fe4000f8e0200 */
[----:B------:R-:W-:Y:S02]  /*76b0*/  IMAD.IADD R23, R23, 0x1, R27 ;  /* 0x0000000117177824 */ /* 0x000fe400078e021b */
[----:B------:R-:W-:Y:S01]  /*76c0*/  IMAD.IADD R29, R29, 0x1, R25 ;  /* 0x000000011d1d7824 */ /* 0x000fe200078e0219 */
[----:B------:R-:W-:Y:S06]  /*76d0*/  @!P0 BRA `(.L_x_12310) ;  /* 0x0000000000408947 */ /* 0x000fec0003800000 */
[----:B------:R-:W-:Y:S01]  /*76e0*/  MOV R0, 0x0 ;  /* 0x0000000000007802 */ /* 0x000fe20000000f00 */
        /* <DEDUP_REMOVED lines=14> */
[----:B-12---:R-:W-:Y:S05]  /*77d0*/  CALL.ABS.NOINC R14 ;  /* 0x000000000e007343 */ /* 0x006fea0003c00000 */
.L_x_12310:
[----:B------:R-:W3:Y:S01]  /*77e0*/  LDL R20, [R1+0x84] ;  /* 0x0000840001147983 */ /* 0x000ee20000100800 */
[----:B------:R-:W-:Y:S01]  /*77f0*/  ULDC.U8 UR4, c[0x0][0x410] ;  /* 0x0001040000047ab9 */ /* 0x000fe20000000000 */
[----:B------:R-:W-:Y:S01]  /*7800*/  BSSY B0, `(.L_x_12311) ;  /* 0x00003a9000007945 */ /* 0x000fe20003800000 */
[----:B------:R-:W-:Y:S01]  /*7810*/  ISETP.NE.AND P0, PT, RZ, UR4, PT ;  /* 0x00000004ff007c0c */ /* 0x000fe2000bf05270 */
[----:B---3--:R-:W-:-:S12]  /*7820*/  IMAD.IADD R10, R22, 0x1, R20 ;  /* 0x00000001160a7824 */ /* 0x008fd800078e0214 */
[----:B------:R-:W-:Y:S05]  /*7830*/  @!P0 BRA `(.L_x_12312) ;  /* 0x0000001c00608947 */ /* 0x000fea0003800000 */
[----:B------:R-:W0:Y:S01]  /*7840*/  LDC R20, c[0x0][0x448] ;  /* 0x00011200ff147b82 */ /* 0x000e220000000800 */
[----:B------:R-:W-:Y:S01]  /*7850*/  ULDC.64 UR4, c[0x0][0x3f8] ;  /* 0x0000fe0000047ab9 */ /* 0x000fe20000000a00 */
[----:B------:R-:W-:Y:S01]  /*7860*/  ULDC.64 UR6, c[0x0][0x408] ;  /* 0x0001020000067ab9 */ /* 0x000fe20000000a00 */
[----:B------:R-:W-:Y:S02]  /*7870*/  IMAD.MOV.U32 R6, RZ, RZ, R26 ;  /* 0x000000ffff067224 */ /* 0x000fe400078e001a */
[----:B------:R-:W-:Y:S02]  /*7880*/  IMAD.MOV.U32 R7, RZ, RZ, R23 ;  /* 0x000000ffff077224 */ /* 0x000fe400078e0017 */
[----:B------:R-:W-:Y:S02]  /*7890*/  IMAD.MOV.U32 R8, RZ, RZ, R24 ;  /* 0x000000ffff087224 */ /* 0x000fe400078e0018 */
[----:B------:R-:W-:Y:S01]  /*78a0*/  IMAD.MOV.U32 R9, RZ, RZ, R29 ;  /* 0x000000ffff097224 */ /* 0x000fe200078e001d */
[----:B0-----:R-:W-:-:S13]  /*78b0*/  ISETP.NE.AND P0, PT, R20, 0x1, PT ;  /* 0x000000011400780c */ /* 0x001fda0003f05270 */
[----:B------:R-:W0:Y:S08]  /*78c0*/  @P0 LDC R3, c[0x0][0x44c] ;  /* 0x00011300ff030b82 */ /* 0x000e300000000800 */
[----:B------:R-:W3:Y:S01]  /*78d0*/  @P0 LDC R5, c[0x0][0x450] ;  /* 0x00011400ff050b82 */ /* 0x000ee20000000800 */
[----:B0-----:R-:W-:-:S04]  /*78e0*/  @P0 IMAD.HI.U32 R0, R10, R3, RZ ;  /* 0x000000030a000227 */ /* 0x001fc800078e00ff */
[----:B------:R-:W-:Y:S01]  /*78f0*/  IMAD.MOV.U32 R3, RZ, RZ, R10 ;  /* 0x000000ffff037224 */ /* 0x000fe200078e000a */
[----:B---3--:R-:W-:-:S04]  /*7900*/  @P0 SHF.R.U32.HI R3, RZ, R5, R0 ;  /* 0x00000005ff030219 */ /* 0x008fc80000011600 */
        /* <DEDUP_REMOVED lines=17> */
[----:B------:R0:W3:Y:S04]  /*7a20*/  SHFL.IDX PT, R3, R13, RZ, 0x1e1f ;  /* 0x001e1fff0d037589 */ /* 0x0000e800000e0000 */
[----:B------:R-:W4:Y:S04]  /*7a30*/  SHFL.IDX PT, R0, R0, RZ, 0x1e1f ;  /* 0x001e1fff00007589 */ /* 0x000f2800000e0000 */
[----:B------:R-:W0:Y:S04]  /*7a40*/  SHFL.IDX PT, R5, R5, RZ, 0x1e1f ;  /* 0x001e1fff05057589 */ /* 0x000e2800000e0000 */
[----:B--2---:R2:W0:Y:S02]  /*7a50*/  SHFL.IDX PT, R14, R4, RZ, 0x1e1f ;  /* 0x001e1fff040e7589 */ /* 0x00442400000e0000 */
.L_x_12564:
[----:B--2---:R-:W2:Y:S04]  /*7a60*/  LDL R4, [R1+0x28] ;  /* 0x0000280001047983 */ /* 0x004ea80000100800 */
[----:B------:R-:W5:Y:S01]  /*7a70*/  LDL R52, [R1+0xa0] ;  /* 0x0000a00001347983 */ /* 0x000f620000100800 */
[----:B------:R-:W-:Y:S01]  /*7a80*/  BSSY B1, `(.L_x_12314) ;  /* 0x0000062000017945 */ /* 0x000fe20003800000 */
[----:B------:R-:W-:Y:S02]  /*7a90*/  CS2R R38, SRZ ;  /* 0x0000000000267805 */ /* 0x000fe4000001ff00 */
[----:B------:R-:W-:Y:S02]  /*7aa0*/  CS2R R34, SRZ ;  /* 0x0000000000227805 */ /* 0x000fe4000001ff00 */
[----:B------:R-:W-:-:S02]  /*7ab0*/  CS2R R30, SRZ ;  /* 0x00000000001e7805 */ /* 0x000fc4000001ff00 */
[----:B------:R-:W-:Y:S02]  /*7ac0*/  CS2R R24, SRZ ;  /* 0x0000000000187805 */ /* 0x000fe4000001ff00 */
[----:B0-----:R-:W-:Y:S02]  /*7ad0*/  CS2R R12, SRZ ;  /* 0x00000000000c7805 */ /* 0x001fe4000001ff00 */
[----:B------:R-:W-:Y:S02]  /*7ae0*/  CS2R R8, SRZ ;  /* 0x0000000000087805 */ /* 0x000fe4000001ff00 */
[----:B-1----:R-:W-:Y:S02]  /*7af0*/  CS2R R36, SRZ ;  /* 0x0000000000247805 */ /* 0x002fe4000001ff00 */
[----:B------:R-:W-:Y:S02]  /*7b00*/  CS2R R32, SRZ ;  /* 0x0000000000207805 */ /* 0x000fe4000001ff00 */
[----:B------:R-:W-:-:S02]  /*7b10*/  CS2R R28, SRZ ;  /* 0x00000000001c7805 */ /* 0x000fc4000001ff00 */
[----:B------:R-:W-:Y:S01]  /*7b20*/  CS2R R26, SRZ ;  /* 0x00000000001a7805 */ /* 0x000fe2000001ff00 */
[----:B--2---:R-:W-:Y:S01]  /*7b30*/  IMAD R4, R4, R20, RZ ;  /* 0x0000001404047224 */ /* 0x004fe200078e02ff */
[----:B------:R-:W-:-:S03]  /*7b40*/  CS2R R20, SRZ ;  /* 0x0000000000147805 */ /* 0x000fc6000001ff00 */
[----:B------:R-:W-:Y:S01]  /*7b50*/  IMAD R105, R105, -0xc0, R4 ;  /* 0xffffff4069697824 */ /* 0x000fe200078e0204 */
[----:B------:R-:W-:Y:S02]  /*7b60*/  ISETP.GE.AND P1, PT, R10, R4, PT ;  /* 0x000000040a00720c */ /* 0x000fe40003f26270 */
[----:B------:R-:W-:Y:S02]  /*7b70*/  CS2R R10, SRZ ;  /* 0x00000000000a7805 */ /* 0x000fe4000001ff00 */
[----:B-----5:R-:W-:Y:S02]  /*7b80*/  LEA.HI R23, R52, R52, RZ, 0x1 ;  /* 0x0000003434177211 */ /* 0x020fe400078f08ff */
[----:B------:R-:W-:-:S04]  /*7b90*/  VIMNMX R105, R105, 0xc0, PT ;  /* 0x000000c069697848 */ /* 0x000fc80003fe0100 */
[----:B------:R-:W-:-:S03]  /*7ba0*/  ISETP.GE.AND P0, PT, R22, R105, PT ;  /* 0x000000691600720c */ /* 0x000fc60003f06270 */
[----:B------:R-:W-:Y:S10]  /*7bb0*/  @P1 BRA `(.L_x_12315) ;  /* 0x0000000400381947 */ /* 0x000ff40003800000 */
[----:B------:R-:W2:Y:S01]  /*7bc0*/  LDL R6, [R1+0x70] ;  /* 0x0000700001067983 */ /* 0x000ea20000100800 */
[----:B------:R-:W-:-:S03]  /*7bd0*/  ULDC UR4, c[0x0][0x3f4] ;  /* 0x0000fd0000047ab9 */ /* 0x000fc60000000800 */
[----:B------:R-:W3:Y:S04]  /*7be0*/  LDL R40, [R1+0x68] ;  /* 0x0000680001287983 */ /* 0x000ee80000100800 */
[----:B------:R-:W4:Y:S04]  /*7bf0*/  LDL R44, [R1+0x78] ;  /* 0x00007800012c7983 */ /* 0x000f280000100800 */
[----:B------:R-:W4:Y:S04]  /*7c00*/  LDL R15, [R1+0x74] ;  /* 0x00007400010f7983 */ /* 0x000f280000100800 */
[----:B------:R-:W4:Y:S04]  /*7c10*/  LDL.64 R20, [R1+0x50] ;  /* 0x0000500001147983 */ /* 0x000f280000100a00 */
[----:B------:R-:W4:Y:S01]  /*7c20*/  LDL R12, [R1+0x80] ;  /* 0x00008000010c7983 */ /* 0x000f220000100800 */
[----:B------:R-:W-:-:S02]  /*7c30*/  CS2R R32, SRZ ;  /* 0x0000000000207805 */ /* 0x000fc4000001ff00 */
[----:B------:R-:W-:Y:S01]  /*7c40*/  CS2R R34, SRZ ;  /* 0x0000000000227805 */ /* 0x000fe2000001ff00 */
[----:B------:R-:W-:Y:S01]  /*7c50*/  ULDC.64 UR6, c[0x0][0x208] ;  /* 0x0000820000067ab9 */ /* 0x000fe20000000a00 */
[----:B------:R-:W-:Y:S02]  /*7c60*/  CS2R R36, SRZ ;  /* 0x0000000000247805 */ /* 0x000fe4000001ff00 */
[----:B------:R-:W-:Y:S02]  /*7c70*/  CS2R R38, SRZ ;  /* 0x0000000000267805 */ /* 0x000fe4000001ff00 */
[----:B------:R-:W-:Y:S02]  /*7c80*/  CS2R R28, SRZ ;  /* 0x00000000001c7805 */ /* 0x000fe4000001ff00 */
[----:B------:R-:W-:Y:S02]  /*7c90*/  CS2R R30, SRZ ;  /* 0x00000000001e7805 */ /* 0x000fe4000001ff00 */
[----:B------:R-:W-:-:S02]  /*7ca0*/  CS2R R26, SRZ ;  /* 0x00000000001a7805 */ /* 0x000fc4000001ff00 */
[----:B------:R-:W-:Y:S02]  /*7cb0*/  CS2R R24, SRZ ;  /* 0x0000000000187805 */ /* 0x000fe4000001ff00 */
[C---:B--2---:R-:W-:Y:S01]  /*7cc0*/  ISETP.GE.AND P4, PT, R6.reuse, UR4, PT ;  /* 0x0000000406007c0c */ /* 0x044fe2000bf86270 */
[----:B------:R-:W-:Y:S01]  /*7cd0*/  IMAD.SHL.U32 R9, R6, 0x2, RZ ;  /* 0x0000000206097824 */ /* 0x000fe200078e00ff */
[----:B------:R-:W-:Y:S02]  /*7ce0*/  SHF.R.S32.HI R4, RZ, 0x1f, R6 ;  /* 0x0000001fff047819 */ /* 0x000fe40000011406 */
[----:B---3--:R-:W-:Y:S02]  /*7cf0*/  ISETP.GE.AND P3, PT, R40, UR4, PT ;  /* 0x0000000428007c0c */ /* 0x008fe4000bf66270 */
[----:B------:R-:W-:-:S07]  /*7d00*/  SHF.L.U64.HI R4, R6, 0x1, R4 ;  /* 0x0000000106047819 */ /* 0x000fce0000010204 */
[-C--:B------:R-:W-:Y:S02]  /*7d10*/  @!P4 IADD3 R8, P2, R14, R9.reuse, RZ ;  /* 0x000000090e08c210 */ /* 0x080fe40007f5e0ff */
[----:B----4-:R-:W-:-:S03]  /*7d20*/  @!P4 IADD3 R6, P1, R0, R9, RZ ;  /* 0x000000090006c210 */ /* 0x010fc60007f3e0ff */
[--C-:B------:R-:W-:Y:S01]  /*7d30*/  @!P4 IMAD.X R9, R5, 0x1, R4.reuse, P2 ;  /* 0x000000010509c824 */ /* 0x100fe200010e0604 */
[----:B------:R-:W-:Y:S01]  /*7d40*/  ISETP.GE.AND P2, PT, R44, UR4, PT ;  /* 0x000000042c007c0c */ /* 0x000fe2000bf46270 */
[----:B------:R-:W-:Y:S01]  /*7d50*/  @!P4 IMAD.X R7, R3, 0x1, R4, P1 ;  /* 0x000000010307c824 */ /* 0x000fe200008e0604 */
[----:B------:R-:W-:Y:S01]  /*7d60*/  SHF.R.S32.HI R4, RZ, 0x1f, R40 ;  /* 0x0000001fff047819 */ /* 0x000fe20000011428 */
[C---:B------:R-:W-:Y:S01]  /*7d70*/  IMAD.SHL.U32 R41, R40.reuse, 0x2, RZ ;  /* 0x0000000228297824 */ /* 0x040fe200078e00ff */
[----:B------:R-:W5:Y:S01]  /*7d80*/  @!P4 LD.E.64 R34, desc[UR6][R8.64] ;  /* 0x000000060822c980 */ /* 0x000f62000c101b00 */
[----:B------:R-:W-:Y:S02]  /*7d90*/  ISETP.GE.AND P1, PT, R15, UR4, PT ;  /* 0x000000040f007c0c */ /* 0x000fe4000bf26270 */
[----:B------:R-:W-:Y:S01]  /*7da0*/  SHF.L.U64.HI R4, R40, 0x1, R4 ;  /* 0x0000000128047819 */ /* 0x000fe20000010204 */
[----:B------:R0:W5:Y:S01]  /*7db0*/  @!P4 LD.E.64 R32, desc[UR6][R6.64] ;  /* 0x000000060620c980 */ /* 0x000162000c101b00 */
[----:B------:R-:W-:Y:S01]  /*7dc0*/  @!P3 IADD3 R40, P4, R14, R41, RZ ;  /* 0x000000290e28b210 */ /* 0x000fe20007f9e0ff */
[----:B------:R-:W-:Y:S01]  /*7dd0*/  IMAD.SHL.U32 R47, R44, 0x2, RZ ;  /* 0x000000022c2f7824 */ /* 0x000fe200078e00ff */
[----:B------:R-:W-:-:S02]  /*7de0*/  SHF.R.S32.HI R10, RZ, 0x1f, R44 ;  /* 0x0000001fff0a7819 */ /* 0x000fc4000001142c */
[----:B------:R-:W-:Y:S01]  /*7df0*/  @!P3 IADD3 R42, P5, R0, R41, RZ ;  /* 0x00000029002ab210 */ /* 0x000fe20007fbe0ff */
[----:B------:R-:W-:Y:S01]  /*7e00*/  @!P3 IMAD.X R41, R5, 0x1, R4, P4 ;  /* 0x000000010529b824 */ /* 0x000fe200020e0604 */
[----:B------:R-:W-:Y:S02]  /*7e10*/  SHF.L.U64.HI R10, R44, 0x1, R10 ;  /* 0x000000012c0a7819 */ /* 0x000fe4000001020a */
[-C--:B------:R-:W-:Y:S01]  /*7e20*/  @!P2 IADD3 R46, P4, R14, R47.reuse, RZ ;  /* 0x0000002f0e2ea210 */ /* 0x080fe20007f9e0ff */
[----:B0-----:R-:W-:Y:S01]  /*7e30*/  IMAD.SHL.U32 R7, R15, 0x2, RZ ;  /* 0x000000020f077824 */ /* 0x001fe200078e00ff */
[----:B------:R-:W-:Y:S01]  /*7e40*/  SHF.R.S32.HI R11, RZ, 0x1f, R15 ;  /* 0x0000001fff0b7819 */ /* 0x000fe2000001140f */
[----:B------:R-:W-:Y:S01]  /*7e50*/  @!P3 IMAD.X R43, R3, 0x1, R4, P5 ;  /* 0x00000001032bb824 */ /* 0x000fe200028e0604 */
[C---:B------:R-:W-:Y:S01]  /*7e60*/  @!P2 IADD3 R44, P5, R0.reuse, R47, RZ ;  /* 0x0000002f002ca210 */ /* 0x040fe20007fbe0ff */
[--C-:B------:R-:W-:Y:S01]  /*7e70*/  @!P2 IMAD.X R47, R5, 0x1, R10.reuse, P4 ;  /* 0x00000001052fa824 */ /* 0x100fe200020e060a */
        /* <DEDUP_REMOVED lines=14> */
[----:B------:R-:W-:Y:S02]  /*7f60*/  @!P5 IMAD.MOV.U32 R9, RZ, RZ, R3 ;  /* 0x000000ffff09d224 */ /* 0x000fe400078e0003 */
[----:B------:R-:W-:Y:S02]  /*7f70*/  @!P5 IMAD.MOV.U32 R4, RZ, RZ, R14 ;  /* 0x000000ffff04d224 */ /* 0x000fe400078e000e */
[----:B------:R-:W-:-:S04]  /*7f80*/  @!P5 IMAD.WIDE R8, R20, 0x2, R8 ;  /* 0x000000021408d825 */ /* 0x000fc800078e0208 */
[----:B------:R-:W-:Y:S01]  /*7f90*/  @!P5 IMAD.WIDE R10, R20, 0x2, R4 ;  /* 0x00000002140ad825 */ /* 0x000fe200078e0204 */
[----:B------:R-:W-:Y:S01]  /*7fa0*/  SHF.R.S32.HI R4, RZ, 0x1f, R12 ;  /* 0x0000001fff047819 */ /* 0x000fe2000001140c */
[----:B------:R-:W5:Y:S03]  /*7fb0*/  @!P5 LD.E.64 R36, desc[UR6][R8.64] ;  /* 0x000000060824d980 */ /* 0x000f66000c101b00 */
[----:B------:R-:W-:Y:S01]  /*7fc0*/  SHF.L.U64.HI R4, R12, 0x1, R4 ;  /* 0x000000010c047819 */ /* 0x000fe20000010204 */
[----:B------:R0:W5:Y:S01]  /*7fd0*/  @!P5 LD.E.64 R38, desc[UR6][R10.64] ;  /* 0x000000060a26d980 */ /* 0x000162000c101b00 */
[----:B------:R-:W-:-:S05]  /*7fe0*/  @!P4 IADD3 R50, P5, R0, R15, RZ ;  /* 0x0000000f0032c210 */ /* 0x000fca0007fbe0ff */
[--C-:B------:R-:W-:Y:S01]  /*7ff0*/  @!P4 IMAD.X R51, R3, 0x1, R4.reuse, P5 ;  /* 0x000000010333c824 */ /* 0x100fe200028e0604 */
[----:B------:R-:W-:Y:S02]  /*8000*/  @!P4 IADD3 R14, P5, R14, R15, RZ ;  /* 0x0000000f0e0ec210 */ /* 0x000fe40007fbe0ff */
[----:B------:R-:W-:Y:S02]  /*8010*/  CS2R R20, SRZ ;  /* 0x0000000000147805 */ /* 0x000fe4000001ff00 */
[----:B------:R-:W-:Y:S02]  /*8020*/  CS2R R12, SRZ ;  /* 0x00000000000c7805 */ /* 0x000fe4000001ff00 */
[----:B0-----:R-:W-:Y:S02]  /*8030*/  CS2R R10, SRZ ;  /* 0x00000000000a7805 */ /* 0x001fe4000001ff00 */
[----:B------:R-:W-:Y:S01]  /*8040*/  CS2R R8, SRZ ;  /* 0x0000000000087805 */ /* 0x000fe2000001ff00 */
[----:B------:R-:W-:Y:S01]  /*8050*/  @!P4 IMAD.X R15, R5, 0x1, R4, P5 ;  /* 0x00000001050fc824 */ /* 0x000fe200028e0604 */
[----:B------:R0:W5:Y:S04]  /*8060*/  @!P1 LD.E.64 R20, desc[UR6][R48.64] ;  /* 0x0000000630149980 */ /* 0x000168000c101b00 */
[----:B------:R0:W5:Y:S04]  /*8070*/  @!P1 LD.E.64 R12, desc[UR6][R6.64] ;  /* 0x00000006060c9980 */ /* 0x000168000c101b00 */
[----:B------:R0:W5:Y:S04]  /*8080*/  @!P4 LD.E.64 R10, desc[UR6][R50.64] ;  /* 0x00000006320ac980 */ /* 0x000168000c101b00 */
[----:B------:R0:W5:Y:S02]  /*8090*/  @!P4 LD.E.64 R8, desc[UR6][R14.64] ;  /* 0x000000060e08c980 */ /* 0x000164000c101b00 */
.L_x_12315:
[----:B------:R-:W-:Y:S05]  /*80a0*/  BSYNC B1 ;  /* 0x0000000000017941 */ /* 0x000fea0003800000 */
.L_x_12314:
[----:B---3-5:R-:W-:Y:S01]  /*80b0*/  IMAD.MOV.U32 R3, RZ, RZ, R39 ;  /* 0x000000ffff037224 */ /* 0x028fe200078e0027 */
[----:B------:R-:W-:Y:S01]  /*80c0*/  LOP3.LUT R23, R23, 0xfffffffe, RZ, 0xc0, !PT ;  /* 0xfffffffe17177812 */ /* 0x000fe200078ec0ff */
[----:B----4-:R-:W-:Y:S01]  /*80d0*/  IMAD.MOV.U32 R0, RZ, RZ, R38 ;  /* 0x000000ffff007224 */ /* 0x010fe200078e0026 */
        /* <DEDUP_REMOVED lines=43> */
.L_x_12565:
[----:B------:R-:W-:Y:S05]  /*8390*/  BSYNC B1 ;  /* 0x0000000000017941 */ /* 0x000fea0003800000 */
.L_x_12316:
        /* <DEDUP_REMOVED lines=36> */
[----:B------:R-:W-:Y:S01]  /*85e0*/  FMUL.FTZ R39, R39, R46 ;  /* 0x0000002e27277220 */ /* 0x000fe20000410000 */
[--C-:B------:R-:W-:Y:S02]  /*85f0*/  HADD2.F32 R36, -RZ, R6.reuse.H0_H0 ;  /* 0x20000006ff247230 */ /* 0x100fe40000004100 */
[----:B------:R-:W-:Y:S01]  /*8600*/  FMUL.FTZ R50, R4, R47 ;  /* 0x0000002f04327220 */ /* 0x000fe20000410000 */
[----:B------:R-:W-:-:S02]  /*8610*/  HADD2.F32 R37, -RZ, R6.H1_H1 ;  /* 0x30000006ff257230 */ /* 0x000fc40000004100 */
[C---:B------:R-:W-:Y:S01]  /*8620*/  FFMA.FTZ R51, R38.reuse, R46, -R49 ;  /* 0x0000002e26337223 */ /* 0x040fe20000010831 */
[--C-:B------:R-:W-:Y:S02]  /*8630*/  HADD2.F32 R6, -RZ, R5.reuse.H0_H0 ;  /* 0x20000005ff067230 */ /* 0x100fe40000004100 */
[----:B------:R-:W-:Y:S01]  /*8640*/  FFMA.FTZ R52, R38, R48, R39 ;  /* 0x0000003026347223 */ /* 0x000fe20000010027 */
[-C--:B------:R-:W-:Y:S01]  /*8650*/  FMUL.FTZ R46, R4, R45.reuse ;  /* 0x0000002d042e7220 */ /* 0x080fe20000410000 */
[C---:B------:R-:W-:Y:S01]  /*8660*/  FFMA.FTZ R50, R7.reuse, R45, -R50 ;  /* 0x0000002d07327223 */ /* 0x040fe20000010832 */
[----:B------:R-:W-:Y:S02]  /*8670*/  HADD2.F32 R5, -RZ, R5.H1_H1 ;  /* 0x30000005ff057230 */ /* 0x000fe40000004100 */
[----:B------:R-:W-:Y:S02]  /*8680*/  HADD2.F32 R45, -RZ, R44.H1_H1 ;  /* 0x3000002cff2d7230 */ /* 0x000fe40000004100 */
[----:B------:R-:W-:Y:S01]  /*8690*/  FFMA.FTZ R47, R7, R47, R46 ;  /* 0x0000002f072f7223 */ /* 0x000fe2000001002e */
[----:B------:R-:W-:-:S02]  /*86a0*/  HADD2.F32 R38, -RZ, R56.H0_H0 ;  /* 0x20000038ff267230 */ /* 0x000fc40000004100 */
        /* <DEDUP_REMOVED lines=15> */
.L_x_12320:
[----:B------:R-:W-:Y:S05]  /*87a0*/  BSYNC B1 ;  /* 0x0000000000017941 */ /* 0x000fea0003800000 */
.L_x_12319:
        /* <DEDUP_REMOVED lines=45> */
.L_x_12322:
[----:B------:R-:W-:Y:S05]  /*8a80*/  BSYNC B1 ;  /* 0x0000000000017941 */ /* 0x000fea0003800000 */
.L_x_12321:
[----:B------:R-:W-:Y:S04]  /*8a90*/  BSSY B1, `(.L_x_12323) ;  /* 0x000002c000017945 */ /* 0x000fe80003800000 */
[----:B------:R-:W-:Y:S05]  /*8aa0*/  @P1 BRA `(.L_x_12324) ;  /* 0x0000000000a81947 */ /* 0x000fea0003800000 */
[----:B01----:R-:W0:Y:S01]  /*8ab0*/  LDS.128 R4, [R3+0x10a00] ;  /* 0x010a000003047984 */ /* 0x003e220000000c00 */
        /* <DEDUP_REMOVED lines=41> */
.L_x_12324:
[----:B------:R-:W-:Y:S05]  /*8d50*/  BSYNC B1 ;  /* 0x0000000000017941 */ /* 0x000fea0003800000 */
.L_x_12323:
        /* <DEDUP_REMOVED lines=44> */
.L_x_12326:
[----:B------:R-:W-:Y:S05]  /*9020*/  BSYNC B1 ;  /* 0x0000000000017941 */ /* 0x000fea0003800000 */
.L_x_12325:
        /* <DEDUP_REMOVED lines=44> */
.L_x_12328:
[----:B------:R-:W-:Y:S05]  /*92f0*/  BSYNC B1 ;  /* 0x0000000000017941 */ /* 0x000fea0003800000 */
.L_x_12327:
        /* <DEDUP_REMOVED lines=44> */
.L_x_12312:
[----:B------:R-:W3:Y:S01]  /*95c0*/  LDL R11, [R1+0x68] ;  /* 0x00006800010b7983 */ /* 0x000ee20000100800 */
[----:B------:R-:W0:Y:S01]  /*95d0*/  LDC R21, c[0x0][0x448] ;  /* 0x00011200ff157b82 */ /* 0x000e220000000800 */
[----:B------:R-:W-:Y:S01]  /*95e0*/  ULDC.64 UR4, c[0x0][0x3f8] ;  /* 0x0000fe0000047ab9 */ /* 0x000fe20000000a00 */
[----:B------:R-:W-:Y:S01]  /*95f0*/  ULDC.64 UR6, c[0x0][0x408] ;  /* 0x0001020000067ab9 */ /* 0x000fe20000000a00 */
[----:B--2---:R-:W3:Y:S01]  /*9600*/  LDL.64 R14, [R1+0x50] ;  /* 0x00005000010e7983 */ /* 0x004ee20000100a00 */
[----:B------:R-:W-:Y:S02]  /*9610*/  IMAD.MOV.U32 R6, RZ, RZ, R26 ;  /* 0x000000ffff067224 */ /* 0x000fe400078e001a */
[----:B------:R-:W-:Y:S02]  /*9620*/  IMAD.MOV.U32 R7, RZ, RZ, R23 ;  /* 0x000000ffff077224 */ /* 0x000fe400078e0017 */
[----:B------:R-:W-:Y:S02]  /*9630*/  IMAD.MOV.U32 R8, RZ, RZ, R24 ;  /* 0x000000ffff087224 */ /* 0x000fe400078e0018 */
[----:B------:R-:W-:Y:S01]  /*9640*/  IMAD.MOV.U32 R9, RZ, RZ, R29 ;  /* 0x000000ffff097224 */ /* 0x000fe200078e001d */
[----:B0-----:R-:W-:-:S13]  /*9650*/  ISETP.NE.AND P0, PT, R21, 0x1, PT ;  /* 0x000000011500780c */ /* 0x001fda0003f05270 */
[----:B------:R-:W0:Y:S08]  /*9660*/  @P0 LDC R3, c[0x0][0x44c] ;  /* 0x00011300ff030b82 */ /* 0x000e300000000800 */
[----:B------:R-:W2:Y:S01]  /*9670*/  @P0 LDC R5, c[0x0][0x450] ;  /* 0x00011400ff050b82 */ /* 0x000ea20000000800 */
[----:B0-----:R-:W-:-:S04]  /*9680*/  @P0 IMAD.HI.U32 R0, R10, R3, RZ ;  /* 0x000000030a000227 */ /* 0x001fc800078e00ff */
[----:B------:R-:W-:Y:S01]  /*9690*/  IMAD.MOV.U32 R3, RZ, RZ, R10 ;  /* 0x000000ffff037224 */ /* 0x000fe200078e000a */
[----:B--2---:R-:W-:-:S04]  /*96a0*/  @P0 SHF.R.U32.HI R3, RZ, R5, R0 ;  /* 0x00000005ff030219 */ /* 0x004fc80000011600 */
        /* <DEDUP_REMOVED lines=16> */
[----:B---3--:R-:W-:-:S05]  /*97b0*/  IMAD.IADD R11, R14, 0x1, R11 ;  /* 0x000000010e0b7824 */ /* 0x008fca00078e020b */
[----:B------:R-:W-:-:S04]  /*97c0*/  SHF.R.S32.HI R12, RZ, 0x1f, R11 ;  /* 0x0000001fff0c7819 */ /* 0x000fc8000001140b */
[----:B------:R-:W-:-:S04]  /*97d0*/  LEA.HI R12, R12, R11, RZ, 0x3 ;  /* 0x0000000b0c0c7211 */ /* 0x000fc800078f18ff */
        /* <DEDUP_REMOVED lines=8> */
.L_x_12571:
[----:B------:R-:W3:Y:S04]  /*9860*/  LDL R0, [R1+0x28] ;  /* 0x0000280001007983 */ /* 0x000ee80000100800 */
[----:B------:R-:W5:Y:S01]  /*9870*/  LDL R50, [R1+0xa0] ;  /* 0x0000a00001327983 */ /* 0x000f620000100800 */
[----:B------:R-:W-:Y:S01]  /*9880*/  BSSY B1, `(.L_x_12330) ;  /* 0x0000039000017945 */ /* 0x000fe20003800000 */
[----:B----4-:R-:W-:Y:S01]  /*9890*/  IMAD.MOV.U32 R46, RZ, RZ, R14 ;  /* 0x000000ffff2e7224 */ /* 0x010fe200078e000e */
[----:B------:R-:W-:Y:S01]  /*98a0*/  CS2R R6, SRZ ;  /* 0x0000000000067805 */ /* 0x000fe2000001ff00 */
[----:B--2---:R-:W-:Y:S01]  /*98b0*/  IMAD.MOV.U32 R47, RZ, RZ, R5 ;  /* 0x000000ffff2f7224 */ /* 0x004fe200078e0005 */
        /* <DEDUP_REMOVED lines=10> */
[----:B---3--:R-:W-:-:S04]  /*9960*/  IMAD R21, R0, R21, RZ ;  /* 0x0000001500157224 */ /* 0x008fc800078e02ff */
[----:B------:R-:W-:Y:S01]  /*9970*/  IMAD R105, R105, -0xc0, R21 ;  /* 0xffffff4069697824 */ /* 0x000fe200078e0215 */
[----:B------:R-:W-:Y:S02]  /*9980*/  ISETP.GE.AND P1, PT, R10, R21, PT ;  /* 0x000000150a00720c */ /* 0x000fe40003f26270 */
[----:B------:R-:W-:Y:S02]  /*9990*/  CS2R R10, SRZ ;  /* 0x00000000000a7805 */ /* 0x000fe4000001ff00 */
[----:B-----5:R-:W-:Y:S02]  /*99a0*/  LEA.HI R0, R50, R50, RZ, 0x1 ;  /* 0x0000003232007211 */ /* 0x020fe400078f08ff */
[----:B------:R-:W-:-:S04]  /*99b0*/  VIMNMX R105, R105, 0xc0, PT ;  /* 0x000000c069697848 */ /* 0x000fc80003fe0100 */
[----:B------:R-:W-:-:S03]  /*99c0*/  ISETP.GE.AND P0, PT, R22, R105, PT ;  /* 0x000000691600720c */ /* 0x000fc60003f06270 */
[----:B------:R-:W-:Y:S10]  /*99d0*/  @P1 BRA `(.L_x_12331) ;  /* 0x00000000008c1947 */ /* 0x000ff40003800000 */
[----:B------:R-:W2:Y:S01]  /*99e0*/  LDL.64 R48, [R1+0x38] ;  /* 0x0000380001307983 */ /* 0x000ea20000100a00 */
[----:B------:R-:W-:-:S03]  /*99f0*/  ULDC UR4, c[0x0][0x3f4] ;  /* 0x0000fd0000047ab9 */ /* 0x000fc60000000800 */
[----:B------:R-:W3:Y:S01]  /*9a00*/  LDL R23, [R1+0xa4] ;  /* 0x0000a40001177983 */ /* 0x000ee20000100800 */
[----:B------:R-:W-:Y:S02]  /*9a10*/  CS2R R24, SRZ ;  /* 0x0000000000187805 */ /* 0x000fe4000001ff00 */
[----:B------:R-:W-:Y:S01]  /*9a20*/  CS2R R26, SRZ ;  /* 0x00000000001a7805 */ /* 0x000fe2000001ff00 */
[----:B------:R-:W-:Y:S01]  /*9a30*/  ULDC.64 UR6, c[0x0][0x208] ;  /* 0x0000820000067ab9 */ /* 0x000fe20000000a00 */
        /* <DEDUP_REMOVED lines=8> */
[C---:B--2---:R-:W-:Y:S02]  /*9ac0*/  VIADD R3, R48.reuse, 0x10 ;  /* 0x0000001030037836 */ /* 0x044fe40000000000 */
[C---:B------:R-:W-:Y:S01]  /*9ad0*/  VIADD R4, R48.reuse, 0x20 ;  /* 0x0000002030047836 */ /* 0x040fe20000000000 */
[----:B------:R-:W-:-:S02]  /*9ae0*/  ISETP.GE.AND P1, PT, R48, UR4, PT ;  /* 0x0000000430007c0c */ /* 0x000fc4000bf26270 */
[----:B------:R-:W-:Y:S02]  /*9af0*/  ISETP.GE.AND P2, PT, R3, UR4, PT ;  /* 0x0000000403007c0c */ /* 0x000fe4000bf46270 */
[----:B------:R-:W-:Y:S02]  /*9b00*/  ISETP.GE.AND P3, PT, R4, UR4, PT ;  /* 0x0000000404007c0c */ /* 0x000fe4000bf66270 */
[----:B------:R-:W-:-:S07]  /*9b10*/  CS2R R4, SRZ ;  /* 0x0000000000047805 */ /* 0x000fce000001ff00 */
[----:B------:R-:W-:-:S04]  /*9b20*/  @!P1 IMAD.WIDE R12, R48, 0x2, R36 ;  /* 0x00000002300c9825 */ /* 0x000fc800078e0224 */
[----:B------:R-:W-:Y:S01]  /*9b30*/  @!P2 IMAD.SHL.U32 R41, R20, 0x8, RZ ;  /* 0x000000081429a824 */ /* 0x000fe200078e00ff */
[----:B------:R0:W5:Y:S01]  /*9b40*/  @!P1 LD.E.128 R24, desc[UR6][R12.64] ;  /* 0x000000060c189980 */ /* 0x000162000c101d00 */
[----:B---3--:R-:W-:Y:S02]  /*9b50*/  @!P3 IMAD.SHL.U32 R45, R23, 0x8, RZ ;  /* 0x00000008172db824 */ /* 0x008fe400078e00ff */
[----:B------:R-:W-:-:S04]  /*9b60*/  @!P2 IMAD.WIDE R38, R41, 0x2, R36 ;  /* 0x000000022926a825 */ /* 0x000fc800078e0224 */
[----:B------:R-:W-:Y:S01]  /*9b70*/  @!P3 IMAD.WIDE R42, R45, 0x2, R36 ;  /* 0x000000022d2ab825 */ /* 0x000fe200078e0224 */
[----:B------:R1:W5:Y:S01]  /*9b80*/  @!P2 LD.E.128 R28, desc[UR6][R38.64] ;  /* 0x00000006261ca980 */ /* 0x000362000c101d00 */
[----:B0-----:R-:W-:Y:S02]  /*9b90*/  CS2R R12, SRZ ;  /* 0x00000000000c7805 */ /* 0x001fe4000001ff00 */
[--C-:B------:R-:W-:Y:S01]  /*9ba0*/  @!P2 IMAD.WIDE R40, R41, 0x2, R46.reuse ;  /* 0x000000022928a825 */ /* 0x100fe200078e022e */
[----:B------:R1:W5:Y:S03]  /*9bb0*/  @!P3 LD.E.128 R32, desc[UR6][R42.64] ;  /* 0x000000062a20b980 */ /* 0x000366000c101d00 */
[--C-:B------:R-:W-:Y:S01]  /*9bc0*/  @!P3 IMAD.WIDE R44, R45, 0x2, R46.reuse ;  /* 0x000000022d2cb825 */ /* 0x100fe200078e022e */
[----:B------:R1:W5:Y:S03]  /*9bd0*/  @!P2 LD.E.128 R8, desc[UR6][R40.64] ;  /* 0x000000062808a980 */ /* 0x000366000c101d00 */
[----:B------:R-:W-:Y:S01]  /*9be0*/  @!P1 IMAD.WIDE R36, R48, 0x2, R46 ;  /* 0x0000000230249825 */ /* 0x000fe200078e022e */
[----:B------:R1:W5:Y:S04]  /*9bf0*/  @!P3 LD.E.128 R12, desc[UR6][R44.64] ;  /* 0x000000062c0cb980 */ /* 0x000368000c101d00 */
[----:B------:R1:W5:Y:S02]  /*9c00*/  @!P1 LD.E.128 R4, desc[UR6][R36.64] ;  /* 0x0000000624049980 */ /* 0x000364000c101d00 */
.L_x_12331:
[----:B------:R-:W-:Y:S05]  /*9c10*/  BSYNC B1 ;  /* 0x0000000000017941 */ /* 0x000fea0003800000 */
.L_x_12330:
[----:B------:R-:W-:Y:S01]  /*9c20*/  LOP3.LUT R0, R0, 0xfffffffe, RZ, 0xc0, !PT ;  /* 0xfffffffe00007812 */ /* 0x000fe200078ec0ff */
[----:B-----5:R-:W-:Y:S01]  /*9c30*/  IMAD.MOV.U32 R3, RZ, RZ, R4 ;  /* 0x000000ffff037224 */ /* 0x020fe200078e0004 */
[----:B------:R-:W-:Y:S01]  /*9c40*/  BSSY B1, `(.L_x_12332) ;  /* 0x000002e000017945 */ /* 0x000fe20003800000 */
[----:B------:R-:W-:Y:S02]  /*9c50*/  IMAD.MOV.U32 R21, RZ, RZ, R5 ;  /* 0x000000ffff157224 */ /* 0x000fe400078e0005 */
[----:B------:R-:W-:Y:S01]  /*9c60*/  IMAD.IADD R0, R50, 0x1, -R0 ;  /* 0x0000000132007824 */ /* 0x000fe200078e0a00 */
[----:B------:R-:W-:Y:S01]  /*9c70*/  PRMT R58, R3, 0x7610, R58 ;  /* 0x00007610033a7816 */ /* 0x000fe2000000003a */
[----:B------:R-:W-:Y:S01]  /*9c80*/  IMAD.MOV.U32 R23, RZ, RZ, R6 ;  /* 0x000000ffff177224 */ /* 0x000fe200078e0006 */
[----:B------:R-:W-:Y:S01]  /*9c90*/  PRMT R57, R21, 0x7610, R57 ;  /* 0x0000761015397816 */ /* 0x000fe20000000039 */
[----:B------:R-:W-:Y:S01]  /*9ca0*/  IMAD.MOV.U32 R21, RZ, RZ, R7 ;  /* 0x000000ffff157224 */ /* 0x000fe200078e0007 */
[----:B------:R-:W-:Y:S01]  /*9cb0*/  SHF.L.U32 R3, R0, 0x1f, RZ ;  /* 0x0000001f00037819 */ /* 0x000fe200000006ff */
[----:B-1----:R-:W-:Y:S01]  /*9cc0*/  IMAD.MOV.U32 R36, RZ, RZ, R9 ;  /* 0x000000ffff247224 */ /* 0x002fe200078e0009 */
[----:B------:R-:W-:Y:S01]  /*9cd0*/  PRMT R66, R23, 0x7610, R66 ;  /* 0x0000761017427816 */ /* 0x000fe20000000042 */
[----:B------:R-:W-:Y:S01]  /*9ce0*/  IMAD.MOV.U32 R23, RZ, RZ, R8 ;  /* 0x000000ffff177224 */ /* 0x000fe200078e0008 */
[----:B------:R-:W0:Y:S01]  /*9cf0*/  SYNCS.PHASECHK.TRANS64.TRYWAIT P1, [R16+URZ+0x31c00], R3 ;  /* 0x031c0003100075a7 */ /* 0x000e22000802017f */
        /* <DEDUP_REMOVED lines=33> */
[----:B0-----:R-:W-:Y:S06]  /*9f10*/  @!P1 BRA `(.L_x_12333) ;  /* 0x000001b800749947 */ /* 0x001fec0003800000 */
.L_x_12572:
[----:B------:R-:W-:Y:S05]  /*9f20*/  BSYNC B1 ;  /* 0x0000000000017941 */ /* 0x000fea0003800000 */
.L_x_12332:
[----:B------:R-:W-:Y:S01]  /*9f30*/  PRMT R45, R0, 0x5410, R36 ;  /* 0x00005410002d7816 */ /* 0x000fe20000000024 */
[----:B------:R-:W-:Y:S06]  /*9f40*/  @P0 BRA `(.L_x_12318) ;  /* 0x0000001000d00947 */ /* 0x000fec0003800000 */
[----:B------:R-:W2:Y:S01]  /*9f50*/  LDL.64 R38, [R1+0x38] ;  /* 0x0000380001267983 */ /* 0x000ea20000100a00 */
[----:B0-----:R-:W2:Y:S03]  /*9f60*/  LDC R3, c[0x0][0x3f4] ;  /* 0x0000fd00ff037b82 */ /* 0x001ea60000000800 */
[----:B------:R0:W5:Y:S04]  /*9f70*/  LDL R70, [R1+0x48] ;  /* 0x0000480001467983 */ /* 0x0001680000100800 */
[----:B------:R0:W5:Y:S04]  /*9f80*/  LDL R69, [R1+0x5c] ;  /* 0x00005c0001457983 */ /* 0x0001680000100800 */
[----:B------:R0:W5:Y:S01]  /*9f90*/  LDL R68, [R1+0x58] ;  /* 0x0000580001447983 */ /* 0x0001620000100800 */
[----:B------:R-:W-:Y:S01]  /*9fa0*/  BSSY B1, `(.L_x_12334) ;  /* 0x000006b000017945 */ /* 0x000fe20003800000 */
[C---:B--2---:R-:W-:Y:S01]  /*9fb0*/  ISETP.GE.AND P0, PT, R38.reuse, R3, PT ;  /* 0x000000032600720c */ /* 0x044fe20003f06270 */
[----:B------:R-:W-:-:S02]  /*9fc0*/  VIADD R0, R38, 0x10 ;  /* 0x0000001026007836 */ /* 0x000fc40000000000 */
[----:B------:R-:W-:-:S03]  /*9fd0*/  VIADD R36, R38, 0x20 ;  /* 0x0000002026247836 */ /* 0x000fc60000000000 */
[-C--:B------:R-:W-:Y:S02]  /*9fe0*/  ISETP.GE.AND P1, PT, R0, R3.reuse, PT ;  /* 0x000000030000720c */ /* 0x080fe40003f26270 */
[----:B------:R-:W-:-:S05]  /*9ff0*/  ISETP.GE.AND P2, PT, R36, R3, PT ;  /* 0x000000032400720c */ /* 0x000fca0003f46270 */
[----:B0-----:R-:W-:Y:S08]  /*a000*/  @P0 BRA `(.L_x_12335) ;  /* 0x0000000400900947 */ /* 0x001ff00003800000 */
        /* <DEDUP_REMOVED lines=17> */
[----:B------:R-:W-:Y:S02]  /*a120*/  SHF.R.U32.HI R60, RZ, 0x10, R5 ;  /* 0x00000010ff3c7819 */ /* 0x000fe40000011605 */
[--C-:B------:R-:W-:Y:S02]  /*a130*/  SHF.R.U64 R24, R24, 0x10, R25.reuse ;  /* 0x0000001018187819 */ /* 0x100fe40000001219 */
[----:B------:R-:W-:Y:S02]  /*a140*/  SHF.R.U32.HI R56, RZ, 0x10, R25 ;  /* 0x00000010ff387819 */ /* 0x000fe40000011619 */
[----:B------:R-:W-:Y:S01]  /*a150*/  SHF.R.U64 R25, R4, 0x10, R5 ;  /* 0x0000001004197819 */ /* 0x000fe20000001205 */
[----:B------:R-:W-:Y:S01]  /*a160*/  HADD2.F32 R57, -RZ, R57.H0_H0 ;  /* 0x20000039ff397230 */ /* 0x000fe20000004100 */
[----:B------:R-:W-:Y:S01]  /*a170*/  SHF.R.U64 R5, R6, 0x10, R7 ;  /* 0x0000001006057819 */ /* 0x000fe20000001207 */
[----:B------:R-:W-:Y:S01]  /*a180*/  HADD2.F32 R60, -RZ, R60.H0_H0 ;  /* 0x2000003cff3c7230 */ /* 0x000fe20000004100 */
[----:B------:R-:W-:Y:S01]  /*a190*/  SHF.R.U64 R4, R26, 0x10, R27 ;  /* 0x000000101a047819 */ /* 0x000fe2000000121b */
[----:B------:R-:W-:-:S02]  /*a1a0*/  HADD2.F32 R55, -RZ, R55.H0_H0 ;  /* 0x20000037ff377230 */ /* 0x000fc40000004100 */
[----:B------:R-:W-:Y:S02]  /*a1b0*/  HADD2.F32 R56, -RZ, R56.H0_H0 ;  /* 0x20000038ff387230 */ /* 0x000fe40000004100 */
[----:B------:R-:W-:Y:S02]  /*a1c0*/  HADD2.F32 R58, -RZ, R58.H0_H0 ;  /* 0x2000003aff3a7230 */ /* 0x000fe40000004100 */
[----:B------:R-:W-:Y:S01]  /*a1d0*/  HADD2.F32 R54, -RZ, R54.H0_H0 ;  /* 0x20000036ff367230 */ /* 0x000fe20000004100 */
[----:B------:R-:W-:Y:S02]  /*a1e0*/  SHF.R.U32.HI R63, RZ, 0x10, R7 ;  /* 0x00000010ff3f7819 */ /* 0x000fe40000011607 */
[----:B------:R-:W-:Y:S01]  /*a1f0*/  SHF.R.U32.HI R65, RZ, 0x10, R27 ;  /* 0x00000010ff417819 */ /* 0x000fe2000001161b */
[--C-:B0-----:R-:W-:Y:S02]  /*a200*/  HADD2.F32 R6, -RZ, R41.reuse.H0_H0 ;  /* 0x20000029ff067230 */ /* 0x101fe40000004100 */
[----:B------:R-:W-:-:S02]  /*a210*/  HADD2.F32 R51, -RZ, R41.H1_H1 ;  /* 0x30000029ff337230 */ /* 0x000fc40000004100 */
[----:B------:R-:W-:Y:S02]  /*a220*/  HADD2.F32 R41, -RZ, R40.H0_H0 ;  /* 0x20000028ff297230 */ /* 0x000fe40000004100 */
[C---:B------:R-:W-:Y:S01]  /*a230*/  FMUL.FTZ R59, R6.reuse, R57 ;  /* 0x00000039063b7220 */ /* 0x040fe20000410000 */
[C---:B------:R-:W-:Y:S01]  /*a240*/  FMUL.FTZ R62, R51.reuse, R60 ;  /* 0x0000003c333e7220 */ /* 0x040fe20000410000 */
[----:B------:R-:W-:Y:S01]  /*a250*/  FMUL.FTZ R61, R6, R55 ;  /* 0x00000037063d7220 */ /* 0x000fe20000410000 */
[----:B------:R-:W-:Y:S01]  /*a260*/  FMUL.FTZ R64, R51, R56 ;  /* 0x0000003833407220 */ /* 0x000fe20000410000 */
[----:B------:R-:W-:Y:S02]  /*a270*/  HADD2.F32 R52, -RZ, R42.H0_H0 ;  /* 0x2000002aff347230 */ /* 0x000fe40000004100 */
[----:B------:R-:W-:Y:S02]  /*a280*/  HADD2.F32 R51, -RZ, R66.H0_H0 ;  /* 0x20000042ff337230 */ /* 0x000fe40000004100 */
[----:B------:R-:W-:-:S02]  /*a290*/  HADD2.F32 R53, -RZ, R43.H0_H0 ;  /* 0x2000002bff357230 */ /* 0x000fc40000004100 */
[----:B------:R-:W-:Y:S02]  /*a2a0*/  HADD2.F32 R40, -RZ, R40.H1_H1 ;  /* 0x30000028ff287230 */ /* 0x000fe40000004100 */
[----:B------:R-:W-:Y:S02]  /*a2b0*/  HADD2.F32 R43, -RZ, R43.H1_H1 ;  /* 0x3000002bff2b7230 */ /* 0x000fe40000004100 */
[----:B------:R-:W-:Y:S02]  /*a2c0*/  HADD2.F32 R25, -RZ, R25.H0_H0 ;  /* 0x20000019ff197230 */ /* 0x000fe40000004100 */
[----:B------:R-:W-:Y:S01]  /*a2d0*/  HADD2.F32 R42, -RZ, R42.H1_H1 ;  /* 0x3000002aff2a7230 */ /* 0x000fe20000004100 */
[----:B--2---:R-:W0:Y:S02]  /*a2e0*/  LDS.128 R36, [R71] ;  /* 0x0000000047247984 */ /* 0x004e240000000c00 */
[--C-:B0-----:R-:W-:Y:S02]  /*a2f0*/  HADD2.F32 R26, -RZ, R37.reuse.H0_H0 ;  /* 0x20000025ff1a7230 */ /* 0x101fe40000004100 */
[----:B------:R-:W-:-:S03]  /*a300*/  HADD2.F32 R37, -RZ, R37.H1_H1 ;  /* 0x30000025ff257230 */ /* 0x000fc60000004100 */
[C---:B------:R-:W-:Y:S01]  /*a310*/  FFMA.FTZ R6, R26.reuse, R55, -R59 ;  /* 0x000000371a067223 */ /* 0x040fe2000001083b */
[----:B------:R-:W-:Y:S02]  /*a320*/  HADD2.F32 R7, -RZ, R36.H0_H0 ;  /* 0x20000024ff077230 */ /* 0x000fe40000004100 */
[----:B------:R-:W-:Y:S01]  /*a330*/  FFMA.FTZ R55, R37, R56, -R62 ;  /* 0x0000003825377223 */ /* 0x000fe2000001083e */
[C---:B------:R-:W-:Y:S01]  /*a340*/  FMUL.FTZ R56, R41.reuse, R58 ;  /* 0x0000003a29387220 */ /* 0x040fe20000410000 */
[----:B------:R-:W-:Y:S01]  /*a350*/  FMUL.FTZ R41, R41, R54 ;  /* 0x0000003629297220 */ /* 0x000fe20000410000 */
[----:B------:R-:W-:Y:S01]  /*a360*/  FFMA.FTZ R26, R26, R57, R61 ;  /* 0x000000391a1a7223 */ /* 0x000fe2000001003d */
[----:B------:R-:W-:Y:S01]  /*a370*/  FFMA.FTZ R57, R37, R60, R64 ;  /* 0x0000003c25397223 */ /* 0x000fe20000010040 */
[----:B------:R-:W-:Y:S02]  /*a380*/  HADD2.F32 R27, -RZ, R38.H0_H0 ;  /* 0x20000026ff1b7230 */ /* 0x000fe40000004100 */
[----:B------:R-:W-:Y:S01]  /*a390*/  FFMA.FTZ R56, R7, R54, -R56 ;  /* 0x0000003607387223 */ /* 0x000fe20000010838 */
[----:B------:R-:W-:-:S02]  /*a3a0*/  HADD2.F32 R37, -RZ, R67.H0_H0 ;  /* 0x20000043ff257230 */ /* 0x000fc40000004100 */
[----:B------:R-:W-:Y:S01]  /*a3b0*/  FFMA.FTZ R58, R7, R58, R41 ;  /* 0x0000003a073a7223 */ /* 0x000fe20000010029 */
[C---:B------:R-:W-:Y:S01]  /*a3c0*/  FMUL.FTZ R54, R52.reuse, R51 ;  /* 0x0000003334367220 */ /* 0x040fe20000410000 */
[----:B------:R-:W-:Y:S02]  /*a3d0*/  HADD2.F32 R41, -RZ, R66.H1_H1 ;  /* 0x30000042ff297230 */ /* 0x000fe40000004100 */
[----:B------:R-:W-:Y:S02]  /*a3e0*/  HADD2.F32 R50, -RZ, R39.H0_H0 ;  /* 0x20000027ff327230 */ /* 0x000fe40000004100 */
[-C--:B------:R-:W-:Y:S01]  /*a3f0*/  FMUL.FTZ R60, R52, R37.reuse ;  /* 0x00000025343c7220 */ /* 0x080fe20000410000 */
[----:B------:R-:W-:Y:S02]  /*a400*/  HADD2.F32 R7, -RZ, R67.H1_H1 ;  /* 0x30000043ff077230 */ /* 0x000fe40000004100 */
[----:B------:R-:W-:Y:S01]  /*a410*/  FFMA.FTZ R59, R27, R37, -R54 ;  /* 0x000000251b3b7223 */ /* 0x000fe20000010836 */
[----:B------:R-:W-:Y:S01]  /*a420*/  FMUL.FTZ R37, R53, R41 ;  /* 0x0000002935257220 */ /* 0x000fe20000410000 */
[----:B------:R-:W-:Y:S01]  /*a430*/  FFMA.FTZ R60, R27, R51, R60 ;  /* 0x000000331b3c7223 */ /* 0x000fe2000001003c */
[----:B------:R-:W-:-:S02]  /*a440*/  HADD2.F32 R54, -RZ, R63.H0_H0 ;  /* 0x2000003fff367230 */ /* 0x000fc40000004100 */
[-C--:B------:R-:W-:Y:S01]  /*a450*/  FMUL.FTZ R62, R53, R7.reuse ;  /* 0x00000007353e7220 */ /* 0x080fe20000410000 */
[----:B------:R-:W-:Y:S02]  /*a460*/  HADD2.F32 R52, -RZ, R65.H0_H0 ;  /* 0x20000041ff347230 */ /* 0x000fe40000004100 */
[C---:B------:R-:W-:Y:S01]  /*a470*/  FFMA.FTZ R51, R50.reuse, R7, -R37 ;  /* 0x0000000732337223 */ /* 0x040fe20000010825 */
[----:B------:R-:W-:Y:S02]  /*a480*/  HADD2.F32 R7, -RZ, R24.H0_H0 ;  /* 0x20000018ff077230 */ /* 0x000fe40000004100 */
[----:B------:R-:W-:Y:S02]  /*a490*/  HADD2.F32 R27, -RZ, R5.H0_H0 ;  /* 0x20000005ff1b7230 */ /* 0x000fe40000004100 */
[----:B------:R-:W-:Y:S01]  /*a4a0*/  FFMA.FTZ R62, R50, R41, R62 ;  /* 0x00000029323e7223 */ /* 0x000fe2000001003e */
[----:B------:R-:W-:Y:S02]  /*a4b0*/  HADD2.F32 R5, -RZ, R4.H0_H0 ;  /* 0x20000004ff057230 */ /* 0x000fe40000004100 */
[----:B------:R-:W-:Y:S01]  /*a4c0*/  FMUL.FTZ R64, R43, R54 ;  /* 0x000000362b407220 */ /* 0x000fe20000410000 */
[----:B------:R-:W-:-:S02]  /*a4d0*/  HADD2.F32 R39, -RZ, R39.H1_H1 ;  /* 0x30000027ff277230 */ /* 0x000fc40000004100 */
[-C--:B------:R-:W-:Y:S01]  /*a4e0*/  FMUL.FTZ R50, R43, R52.reuse ;  /* 0x000000342b327220 */ /* 0x080fe20000410000 */
[----:B------:R-:W-:Y:S02]  /*a4f0*/  HADD2.F32 R36, -RZ, R36.H1_H1 ;  /* 0x30000024ff247230 */ /* 0x000fe40000004100 */
[C---:B------:R-:W-:Y:S01]  /*a500*/  FMUL.FTZ R37, R40.reuse, R25 ;  /* 0x0000001928257220 */ /* 0x040fe20000410000 */
        /* <DEDUP_REMOVED lines=20> */
.L_x_12335:
[----:B------:R-:W-:Y:S05]  /*a650*/  BSYNC B1 ;  /* 0x0000000000017941 */ /* 0x000fea0003800000 */
.L_x_12334:
[----:B------:R-:W-:Y:S04]  /*a660*/  BSSY B1, `(.L_x_12336) ;  /* 0x0000061000017945 */ /* 0x000fe80003800000 */
[----:B------:R-:W-:Y:S05]  /*a670*/  @P1 BRA `(.L_x_12337) ;  /* 0x00000004007c1947 */ /* 0x000fea0003800000 */
[----:B------:R-:W2:Y:S01]  /*a680*/  LDL R54, [R1+0xac] ;  /* 0x0000ac0001367983 */ /* 0x000ea20000100800 */
[----:B------:R-:W-:Y:S02]  /*a690*/  LEA.HI R20, R3, R20, RZ, 0x1d ;  /* 0x0000001403147211 */ /* 0x000fe400078fe8ff */
[--C-:B------:R-:W-:Y:S02]  /*a6a0*/  SHF.R.U64 R52, R30, 0x10, R31.reuse ;  /* 0x000000101e347819 */ /* 0x100fe4000000121f */
[----:B0-----:R-:W-:Y:S02]  /*a6b0*/  SHF.R.S32.HI R5, RZ, 0x1f, R20 ;  /* 0x0000001fff057819 */ /* 0x001fe40000011414 */
[----:B------:R-:W-:Y:S01]  /*a6c0*/  SHF.R.U32.HI R42, RZ, 0x10, R31 ;  /* 0x00000010ff2a7819 */ /* 0x000fe2000001161f */
[--C-:B------:R-:W-:Y:S01]  /*a6d0*/  HADD2.F32 R31, -RZ, R49.reuse.H1_H1 ;  /* 0x30000031ff1f7230 */ /* 0x100fe20000004100 */
[----:B------:R-:W-:Y:S01]  /*a6e0*/  LEA.HI R5, R5, R20, RZ, 0x2 ;  /* 0x0000001405057211 */ /* 0x000fe200078f10ff */
[----:B------:R-:W-:Y:S01]  /*a6f0*/  IMAD.SHL.U32 R20, R20, 0x8, RZ ;  /* 0x0000000814147824 */ /* 0x000fe200078e00ff */
[----:B------:R-:W-:Y:S01]  /*a700*/  SHF.R.U64 R53, R28, 0x10, R29 ;  /* 0x000000101c357819 */ /* 0x000fe2000000121d */
[----:B------:R-:W-:Y:S01]  /*a710*/  HADD2.F32 R49, -RZ, R49.H0_H0 ;  /* 0x20000031ff317230 */ /* 0x000fe20000004100 */
[----:B------:R-:W-:-:S02]  /*a720*/  SHF.R.S32.HI R5, RZ, 0x2, R5 ;  /* 0x00000002ff057819 */ /* 0x000fc40000011405 */
[----:B-----5:R-:W-:Y:S02]  /*a730*/  LOP3.LUT R20, R70, 0x18, R20, 0xf8, !PT ;  /* 0x0000001846147812 */ /* 0x020fe400078ef814 */
[----:B------:R-:W-:Y:S01]  /*a740*/  SHF.R.U32.HI R36, RZ, 0x10, R9 ;  /* 0x00000010ff247819 */ /* 0x000fe20000011609 */
[----:B------:R-:W-:Y:S01]  /*a750*/  IMAD R0, R5, 0x1800, R69 ;  /* 0x0000180005007824 */ /* 0x000fe200078e0245 */
[----:B------:R-:W-:Y:S02]  /*a760*/  LOP3.LUT R25, R20, R68, RZ, 0x3c, !PT ;  /* 0x0000004414197212 */ /* 0x000fe400078e3cff */
[----:B------:R-:W-:Y:S01]  /*a770*/  SHF.R.U64 R51, R8, 0x10, R9 ;  /* 0x0000001008337819 */ /* 0x000fe20000001209 */
[----:B------:R-:W-:Y:S01]  /*a780*/  HADD2.F32 R36, -RZ, R36.H0_H0 ;  /* 0x20000024ff247230 */ /* 0x000fe20000004100 */
[----:B------:R-:W-:Y:S01]  /*a790*/  SHF.R.U32.HI R38, RZ, 0x10, R29 ;  /* 0x00000010ff267819 */ /* 0x000fe2000001161d */
        /* <DEDUP_REMOVED lines=12> */
[----:B------:R-:W-:Y:S02]  /*a860*/  HADD2.F32 R29, -RZ, R26.H0_H0 ;  /* 0x2000001aff1d7230 */ /* 0x000fe40000004100 */
[--C-:B------:R-:W-:Y:S02]  /*a870*/  HADD2.F32 R30, -RZ, R27.reuse.H0_H0 ;  /* 0x2000001bff1e7230 */ /* 0x100fe40000004100 */
[----:B------:R-:W-:Y:S01]  /*a880*/  FMUL.FTZ R40, R25, R28 ;  /* 0x0000001c19287220 */ /* 0x000fe20000410000 */
[----:B------:R-:W-:Y:S02]  /*a890*/  HADD2.F32 R27, -RZ, R27.H1_H1 ;  /* 0x3000001bff1b7230 */ /* 0x000fe40000004100 */
[----:B------:R-:W-:Y:S02]  /*a8a0*/  HADD2.F32 R24, -RZ, R24.H1_H1 ;  /* 0x30000018ff187230 */ /* 0x000fe40000004100 */
[----:B------:R-:W-:-:S02]  /*a8b0*/  HADD2.F32 R26, -RZ, R26.H1_H1 ;  /* 0x3000001aff1a7230 */ /* 0x000fc40000004100 */
[----:B------:R-:W-:Y:S01]  /*a8c0*/  HADD2.F32 R25, -RZ, R50.H0_H0 ;  /* 0x20000032ff197230 */ /* 0x000fe20000004100 */
[----:B--2---:R-:W0:Y:S02]  /*a8d0*/  LDS.128 R4, [R54] ;  /* 0x0000000036047984 */ /* 0x004e240000000c00 */
[--C-:B0-----:R-:W-:Y:S02]  /*a8e0*/  HADD2.F32 R8, -RZ, R5.reuse.H0_H0 ;  /* 0x20000005ff087230 */ /* 0x101fe40000004100 */
[----:B------:R-:W-:Y:S02]  /*a8f0*/  HADD2.F32 R9, -RZ, R5.H1_H1 ;  /* 0x30000005ff097230 */ /* 0x000fe40000004100 */
[----:B------:R-:W-:Y:S02]  /*a900*/  HADD2.F32 R5, -RZ, R4.H0_H0 ;  /* 0x20000004ff057230 */ /* 0x000fe40000004100 */
[----:B------:R-:W-:Y:S01]  /*a910*/  FFMA.FTZ R37, R8, R31, -R37 ;  /* 0x0000001f08257223 */ /* 0x000fe20000010825 */
[----:B------:R-:W-:-:S02]  /*a920*/  HADD2.F32 R31, -RZ, R46.H0_H0 ;  /* 0x2000002eff1f7230 */ /* 0x000fc40000004100 */
[----:B------:R-:W-:Y:S01]  /*a930*/  FFMA.FTZ R39, R8, R49, R39 ;  /* 0x0000003108277223 */ /* 0x000fe20000010027 */
[----:B------:R-:W-:Y:S02]  /*a940*/  HADD2.F32 R8, -RZ, R48.H0_H0 ;  /* 0x20000030ff087230 */ /* 0x000fe40000004100 */
[----:B------:R-:W-:Y:S01]  /*a950*/  FFMA.FTZ R38, R9, R28, -R38 ;  /* 0x0000001c09267223 */ /* 0x000fe20000010826 */
[----:B------:R-:W-:Y:S02]  /*a960*/  HADD2.F32 R46, -RZ, R46.H1_H1 ;  /* 0x3000002eff2e7230 */ /* 0x000fe40000004100 */
[C---:B------:R-:W-:Y:S01]  /*a970*/  FMUL.FTZ R28, R20.reuse, R31 ;  /* 0x0000001f141c7220 */ /* 0x040fe20000410000 */
[----:B------:R-:W-:Y:S02]  /*a980*/  HADD2.F32 R10, -RZ, R6.H0_H0 ;  /* 0x20000006ff0a7230 */ /* 0x000fe40000004100 */
[----:B------:R-:W-:Y:S01]  /*a990*/  FMUL.FTZ R20, R20, R8 ;  /* 0x0000000814147220 */ /* 0x000fe20000410000 */
[----:B------:R-:W-:-:S02]  /*a9a0*/  HADD2.F32 R48, -RZ, R48.H1_H1 ;  /* 0x30000030ff307230 */ /* 0x000fc40000004100 */
[C---:B------:R-:W-:Y:S01]  /*a9b0*/  FFMA.FTZ R28, R5.reuse, R8, -R28 ;  /* 0x00000008051c7223 */ /* 0x040fe2000001081c */
[--C-:B------:R-:W-:Y:S02]  /*a9c0*/  HADD2.F32 R8, -RZ, R47.reuse.H1_H1 ;  /* 0x3000002fff087230 */ /* 0x100fe40000004100 */
[----:B------:R-:W-:Y:S01]  /*a9d0*/  FFMA.FTZ R31, R5, R31, R20 ;  /* 0x0000001f051f7223 */ /* 0x000fe20000010014 */
        /* <DEDUP_REMOVED lines=8> */
[----:B------:R-:W-:Y:S01]  /*aa60*/  FMUL.FTZ R30, R30, R48 ;  /* 0x000000301e1e7220 */ /* 0x000fe20000410000 */
[----:B------:R-:W-:Y:S02]  /*aa70*/  HADD2.F32 R8, -RZ, R42.H0_H0 ;  /* 0x2000002aff087230 */ /* 0x000fe40000004100 */
[----:B------:R-:W-:Y:S01]  /*aa80*/  FFMA.FTZ R10, R10, R46, R9 ;  /* 0x0000002e0a0a7223 */ /* 0x000fe20000010009 */
[----:B------:R-:W-:Y:S02]  /*aa90*/  HADD2.F32 R7, -RZ, R7.H1_H1 ;  /* 0x30000007ff077230 */ /* 0x000fe40000004100 */
[C---:B------:R-:W-:Y:S01]  /*aaa0*/  FFMA.FTZ R36, R11.reuse, R48, -R36 ;  /* 0x000000300b247223 */ /* 0x040fe20000010824 */
[----:B------:R-:W-:Y:S01]  /*aab0*/  FFMA.FTZ R30, R11, R47, R30 ;  /* 0x0000002f0b1e7223 */ /* 0x000fe2000001001e */
[C---:B------:R-:W-:Y:S01]  /*aac0*/  FMUL.FTZ R42, R27.reuse, R20 ;  /* 0x000000141b2a7220 */ /* 0x040fe20000410000 */
[----:B------:R-:W-:Y:S01]  /*aad0*/  FMUL.FTZ R46, R27, R8 ;  /* 0x000000081b2e7220 */ /* 0x000fe20000410000 */
[----:B------:R-:W-:-:S02]  /*aae0*/  HADD2.F32 R11, -RZ, R51.H0_H0 ;  /* 0x20000033ff0b7230 */ /* 0x000fc40000004100 */
[----:B------:R-:W-:Y:S01]  /*aaf0*/  FMUL.FTZ R41, R26, R25 ;  /* 0x000000191a297220 */ /* 0x000fe20000410000 */
[----:B------:R-:W-:Y:S02]  /*ab00*/  HADD2.F32 R5, -RZ, R53.H0_H0 ;  /* 0x20000035ff057230 */ /* 0x000fe40000004100 */
[C---:B------:R-:W-:Y:S01]  /*ab10*/  FFMA.FTZ R43, R7.reuse, R8, -R42 ;  /* 0x00000008072b7223 */ /* 0x040fe2000001082a */
[----:B------:R-:W-:Y:S02]  /*ab20*/  HADD2.F32 R9, -RZ, R52.H0_H0 ;  /* 0x20000034ff097230 */ /* 0x000fe40000004100 */
[----:B------:R-:W-:Y:S01]  /*ab30*/  FFMA.FTZ R47, R7, R20, R46 ;  /* 0x00000014072f7223 */ /* 0x000fe2000001002e */
        /* <DEDUP_REMOVED lines=19> */
.L_x_12337:
[----:B------:R-:W-:Y:S05]  /*ac70*/  BSYNC B1 ;  /* 0x0000000000017941 */ /* 0x000fea0003800000 */
.L_x_12336:
[----:B------:R-:W-:Y:S05]  /*ac80*/  @P2 BRA `(.L_x_12318) ;  /* 0x0000000400802947 */ /* 0x000fea0003800000 */
[----:B01----:R-:W2:Y:S04]  /*ac90*/  LDL R0, [R1+0xa4] ;  /* 0x0000a40001007983 */ /* 0x003ea80000100800 */
[----:B------:R-:W3:Y:S01]  /*aca0*/  LDL R39, [R1+0xa8] ;  /* 0x0000a80001277983 */ /* 0x000ee20000100800 */
[--C-:B------:R-:W-:Y:S01]  /*acb0*/  SHF.R.U64 R38, R32, 0x10, R33.reuse ;  /* 0x0000001020267819 */ /* 0x100fe20000001221 */
[--C-:B------:R-:W-:Y:S01]  /*acc0*/  HADD2.F32 R27, -RZ, R21.reuse.H1_H1 ;  /* 0x30000015ff1b7230 */ /* 0x100fe20000004100 */
[----:B------:R-:W-:Y:S01]  /*acd0*/  SHF.R.U32.HI R30, RZ, 0x10, R33 ;  /* 0x00000010ff1e7819 */ /* 0x000fe20000011621 */
[--C-:B------:R-:W-:Y:S01]  /*ace0*/  HADD2.F32 R26, -RZ, R44.reuse.H1_H1 ;  /* 0x3000002cff1a7230 */ /* 0x100fe20000004100 */
[--C-:B------:R-:W-:Y:S01]  /*acf0*/  SHF.R.U64 R33, R14, 0x10, R15.reuse ;  /* 0x000000100e217819 */ /* 0x100fe2000000120f */
[----:B------:R-:W-:Y:S01]  /*ad00*/  HADD2.F32 R21, -RZ, R21.H0_H0 ;  /* 0x20000015ff157230 */ /* 0x000fe20000004100 */
[----:B------:R-:W-:Y:S01]  /*ad10*/  SHF.R.U32.HI R32, RZ, 0x10, R15 ;  /* 0x00000010ff207819 */ /* 0x000fe2000001160f */
[----:B------:R-:W-:Y:S01]  /*ad20*/  HADD2.F32 R44, -RZ, R44.H0_H0 ;  /* 0x2000002cff2c7230 */ /* 0x000fe20000004100 */
[----:B------:R-:W-:-:S02]  /*ad30*/  SHF.R.U32.HI R28, RZ, 0x10, R13 ;  /* 0x00000010ff1c7819 */ /* 0x000fc4000001160d */
[----:B------:R-:W-:Y:S02]  /*ad40*/  SHF.R.U64 R36, R12, 0x10, R13 ;  /* 0x000000100c247819 */ /* 0x000fe4000000120d */
[--C-:B------:R-:W-:Y:S01]  /*ad50*/  SHF.R.U64 R37, R34, 0x10, R35.reuse ;  /* 0x0000001022257819 */ /* 0x100fe20000001223 */
[----:B------:R-:W-:Y:S01]  /*ad60*/  HADD2.F32 R28, -RZ, R28.H0_H0 ;  /* 0x2000001cff1c7230 */ /* 0x000fe20000004100 */
[----:B------:R-:W-:Y:S02]  /*ad70*/  SHF.R.U32.HI R34, RZ, 0x10, R35 ;  /* 0x00000010ff227819 */ /* 0x000fe40000011623 */
        /* <DEDUP_REMOVED lines=27> */
[----:B------:R-:W-:Y:S01]  /*af30*/  FMUL.FTZ R26, R20, R28 ;  /* 0x0000001c141a7220 */ /* 0x000fe20000410000 */
[----:B------:R-:W-:Y:S01]  /*af40*/  FFMA.FTZ R31, R12, R27, R31 ;  /* 0x0000001b0c1f7223 */ /* 0x000fe2000001001f */
[-C--:B------:R-:W-:Y:S01]  /*af50*/  FMUL.FTZ R30, R20, R15.reuse ;  /* 0x0000000f141e7220 */ /* 0x080fe20000410000 */
[----:B------:R-:W-:Y:S02]  /*af60*/  HADD2.F32 R24, -RZ, R10.H0_H0 ;  /* 0x2000000aff187230 */ /* 0x000fe40000004100 */
[----:B------:R-:W-:Y:S01]  /*af70*/  FFMA.FTZ R26, R5, R15, -R26 ;  /* 0x0000000f051a7223 */ /* 0x000fe2000001081a */
[C---:B------:R-:W-:Y:S01]  /*af80*/  FMUL.FTZ R15, R9.reuse, R21 ;  /* 0x00000015090f7220 */ /* 0x040fe20000410000 */
[----:B------:R-:W-:Y:S02]  /*af90*/  HADD2.F32 R12, -RZ, R23.H0_H0 ;  /* 0x20000017ff0c7230 */ /* 0x000fe40000004100 */
[----:B------:R-:W-:Y:S01]  /*afa0*/  FMUL.FTZ R20, R9, R44 ;  /* 0x0000002c09147220 */ /* 0x000fe20000410000 */
[----:B------:R-:W-:Y:S01]  /*afb0*/  FFMA.FTZ R30, R5, R28, R30 ;  /* 0x0000001c051e7223 */ /* 0x000fe2000001001e */
[----:B------:R-:W-:-:S02]  /*afc0*/  HADD2.F32 R5, -RZ, R45.H0_H0 ;  /* 0x2000002dff057230 */ /* 0x000fc40000004100 */
[C---:B------:R-:W-:Y:S01]  /*afd0*/  FFMA.FTZ R15, R0.reuse, R44, -R15 ;  /* 0x0000002c000f7223 */ /* 0x040fe2000001080f */
[----:B------:R-:W-:Y:S01]  /*afe0*/  FFMA.FTZ R21, R0, R21, R20 ;  /* 0x0000001500157223 */ /* 0x000fe20000010014 */
[----:B------:R-:W-:Y:S02]  /*aff0*/  HADD2.F32 R25, -RZ, R11.H0_H0 ;  /* 0x2000000bff197230 */ /* 0x000fe40000004100 */
[C---:B------:R-:W-:Y:S01]  /*b000*/  FMUL.FTZ R0, R24.reuse, R12 ;  /* 0x0000000c18007220 */ /* 0x040fe20000410000 */
[----:B------:R-:W-:Y:S02]  /*b010*/  HADD2.F32 R45, -RZ, R45.H1_H1 ;  /* 0x3000002dff2d7230 */ /* 0x000fe40000004100 */
[-C--:B------:R-:W-:Y:S01]  /*b020*/  FMUL.FTZ R28, R24, R5.reuse ;  /* 0x00000005181c7220 */ /* 0x080fe20000410000 */
[----:B------:R-:W-:Y:S02]  /*b030*/  HADD2.F32 R23, -RZ, R23.H1_H1 ;  /* 0x30000017ff177230 */ /* 0x000fe40000004100 */
[----:B------:R-:W-:Y:S01]  /*b040*/  FFMA.FTZ R24, R13, R5, -R0 ;  /* 0x000000050d187223 */ /* 0x000fe20000010800 */
[----:B------:R-:W-:-:S02]  /*b050*/  HADD2.F32 R20, -RZ, R32.H0_H0 ;  /* 0x20000020ff147230 */ /* 0x000fc40000004100 */
[C---:B------:R-:W-:Y:S01]  /*b060*/  FMUL.FTZ R32, R25.reuse, R45 ;  /* 0x0000002d19207220 */ /* 0x040fe20000410000 */
[----:B------:R-:W-:Y:S02]  /*b070*/  HADD2.F32 R11, -RZ, R11.H1_H1 ;  /* 0x3000000bff0b7230 */ /* 0x000fe40000004100 */
[-C--:B------:R-:W-:Y:S01]  /*b080*/  FMUL.FTZ R5, R25, R23.reuse ;  /* 0x0000001719057220 */ /* 0x080fe20000410000 */
[----:B------:R-:W-:Y:S02]  /*b090*/  HADD2.F32 R0, -RZ, R34.H0_H0 ;  /* 0x20000022ff007230 */ /* 0x000fe40000004100 */
[----:B------:R-:W-:Y:S01]  /*b0a0*/  FFMA.FTZ R28, R13, R12, R28 ;  /* 0x0000000c0d1c7223 */ /* 0x000fe2000001001c */
[C---:B------:R-:W-:Y:S01]  /*b0b0*/  FFMA.FTZ R32, R14.reuse, R23, R32 ;  /* 0x000000170e207223 */ /* 0x040fe20000010020 */
[----:B------:R-:W-:Y:S01]  /*b0c0*/  FFMA.FTZ R45, R14, R45, -R5 ;  /* 0x0000002d0e2d7223 */ /* 0x000fe20000010805 */
        /* <DEDUP_REMOVED lines=28> */
.L_x_12318:
[----:B------:R-:W-:Y:S05]  /*b290*/  BSYNC B0 ;  /* 0x0000000000007941 */ /* 0x000fea0003800000 */
.L_x_12311:
        /* <DEDUP_REMOVED lines=8> */
.L_x_12309:
[----:B0--3--:R-:W3:Y:S02]  /*b320*/  LDL R0, [R1+0x60] ;  /* 0x0000600001007983 */ /* 0x009ee40000100800 */
[----:B---3--:R-:W-:-:S13]  /*b330*/  R2UR UR4, R0 ;  /* 0x00000000000472ca */ /* 0x008fda00000e0000 */
[----:B------:R-:W-:-:S05]  /*b340*/  IMAD.U32 R0, RZ, RZ, UR4 ;  /* 0x00000004ff007e24 */ /* 0x000fca000f8e00ff */
[----:B------:R-:W-:-:S13]  /*b350*/  ISETP.NE.AND P1, PT, R0, 0x3, PT ;  /* 0x000000030000780c */ /* 0x000fda0003f25270 */
[----:B------:R-:W-:Y:S05]  /*b360*/  @!P1 BRA `(.L_x_12338) ;  /* 0x0000000000049947 */ /* 0x000fea0003800000 */
[----:B------:R-:W-:Y:S01]  /*b370*/  BPT.TRAP 0x1 ;  /* 0x000000040000795c */ /* 0x000fe20000300000 */
.L_x_12338:
[----:B--2-4-:R-:W2:Y:S01]  /*b380*/  LDL R3, [R1+0x40] ;  /* 0x0000400001037983 */ /* 0x014ea20000100800 */
[----:B------:R-:W-:Y:S01]  /*b390*/  IMAD R0, R19, 0x8, R16 ;  /* 0x0000000813007824 */ /* 0x000fe200078e0210 */
[----:B--2---:R-:W-:-:S04]  /*b3a0*/  SHF.L.U32 R3, R3, 0x1f, RZ ;  /* 0x0000001f03037819 */ /* 0x004fc800000006ff */
[----:B------:R0:W2:Y:S01]  /*b3b0*/  SYNCS.PHASECHK.TRANS64.TRYWAIT P2, [R0+URZ+0x31c30], R3 ;  /* 0x031c3003000075a7 */ /* 0x0000a2000804017f */
[----:B------:R-:W-:Y:S05]  /*b3c0*/  @!P1 BRA `(.L_x_12339) ;  /* 0x0000000000049947 */ /* 0x000fea0003800000 */
[----:B------:R-:W-:Y:S01]  /*b3d0*/  BPT.TRAP 0x1 ;  /* 0x000000040000795c */ /* 0x000fe20000300000 */
.L_x_12339:
[----:B------:R-:W3:Y:S02]  /*b3e0*/  S2R R4, SR_TID.X ;  /* 0x0000000000047919 */ /* 0x000ee40000002100 */
[----:B---3--:R-:W-:-:S04]  /*b3f0*/  LOP3.LUT R4, R4, 0x7f, RZ, 0xc0, !PT ;  /* 0x0000007f04047812 */ /* 0x008fc800078ec0ff */
[----:B------:R-:W-:Y:S01]  /*b400*/  ISETP.NE.AND P0, PT, R4, RZ, PT ;  /* 0x000000ff0400720c */ /* 0x000fe20003f05270 */
[----:B--2---:R-:W-:-:S12]  /*b410*/  @P2 BRA `(.L_x_12340) ;  /* 0x0000000000082947 */ /* 0x004fd80003800000 */
[----:B------:R-:W2:Y:S02]  /*b420*/  SYNCS.PHASECHK.TRANS64.TRYWAIT P2, [R0+URZ+0x31c30], R3 ;  /* 0x031c3003000075a7 */ /* 0x000ea4000804017f */
[----:B--2---:R-:W-:Y:S05]  /*b430*/  @!P2 BRA `(.L_x_12341) ;  /* 0x000001a40040a947 */ /* 0x004fea0003800000 */
.L_x_12340:
[----:B------:R-:W-:Y:S05]  /*b440*/  WARPSYNC.ALL ;  /* 0x0000000000007948 */ /* 0x000fea0003800000 */
[----:B------:R-:W-:Y:S02]  /*b450*/  VIADD R4, R16, 0x16a00 ;  /* 0x00016a0010047836 */ /* 0x000fe40000000000 */
[----:B0-2---:R-:W-:Y:S02]  /*b460*/  IMAD R3, R2, 0x1000, R16 ;  /* 0x0000100002037824 */ /* 0x005fe400078e0210 */
[----:B------:R-:W-:Y:S01]  /*b470*/  IMAD.MOV.U32 R15, RZ, RZ, -0x7fffffe0 ;  /* 0x80000020ff0f7424 */ /* 0x000fe200078e00ff */
[----:B------:R-:W-:Y:S01]  /*b480*/  SHF.R.U32.HI R2, RZ, 0x4, R4 ;  /* 0x00000004ff027819 */ /* 0x000fe20000011604 */
[----:B------:R-:W-:Y:S01]  /*b490*/  VIADD R3, R3, 0xda00 ;  /* 0x0000da0003037836 */ /* 0x000fe20000000000 */
[----:B------:R-:W-:Y:S01]  /*b4a0*/  WARPGROUP.ARRIVE ;  /* 0x00000000000079c5 */ /* 0x000fe20000000000 */
[----:B------:R-:W-:Y:S01]  /*b4b0*/  IMAD.MOV.U32 R5, RZ, RZ, -0x7fffffe0 ;  /* 0x80000020ff057424 */ /* 0x000fe200078e00ff */
[----:B------:R-:W-:Y:S01]  /*b4c0*/  LOP3.LUT R2, R2, 0x3fff, RZ, 0xc0, !PT ;  /* 0x00003fff02027812 */ /* 0x000fe200078ec0ff */
[----:B------:R-:W-:Y:S01]  /*b4d0*/  IMAD.MOV.U32 R7, RZ, RZ, -0x7fffffe0 ;  /* 0x80000020ff077424 */ /* 0x000fe200078e00ff */
[----:B------:R-:W-:Y:S01]  /*b4e0*/  SHF.R.U32.HI R3, RZ, 0x4, R3 ;  /* 0x00000004ff037819 */ /* 0x000fe20000011603 */
[----:B------:R-:W-:Y:S01]  /*b4f0*/  IMAD.MOV.U32 R9, RZ, RZ, -0x7fffffe0 ;  /* 0x80000020ff097424 */ /* 0x000fe200078e00ff */
[----:B------:R-:W-:Y:S01]  /*b500*/  LOP3.LUT R6, R2, 0x10000, RZ, 0xfc, !PT ;  /* 0x0001000002067812 */ /* 0x000fe200078efcff */
[----:B------:R-:W-:Y:S01]  /*b510*/  IMAD.MOV.U32 R11, RZ, RZ, -0x7fffffe0 ;  /* 0x80000020ff0b7424 */ /* 0x000fe200078e00ff */
[----:B------:R-:W-:Y:S01]  /*b520*/  LOP3.LUT R3, R3, 0x3fff, RZ, 0xc0, !PT ;  /* 0x00003fff03037812 */ /* 0x000fe200078ec0ff */
[----:B------:R-:W-:Y:S01]  /*b530*/  IMAD.MOV.U32 R13, RZ, RZ, -0x7fffffe0 ;  /* 0x80000020ff0d7424 */ /* 0x000fe200078e00ff */
[----:B------:R-:W0:Y:S01]  /*b540*/  LDC R100, c[0x0][0x448] ;  /* 0x00011200ff647b82 */ /* 0x000e220000000800 */
[----:B------:R-:W-:Y:S01]  /*b550*/  IMAD R14, R19, 0x6c0, R6 ;  /* 0x000006c0130e7824 */ /* 0x000fe200078e0206 */
[----:B------:R-:W-:Y:S01]  /*b560*/  LOP3.LUT R2, R3, 0x10000, RZ, 0xfc, !PT ;  /* 0x0001000003027812 */ /* 0x000fe200078efcff */
[----:B------:R-:W-:Y:S01]  /*b570*/  IMAD.MOV.U32 R3, RZ, RZ, -0x7fffffe0 ;  /* 0x80000020ff037424 */ /* 0x000fe200078e00ff */
[----:B------:R-:W-:Y:S01]  /*b580*/  R2UR UR7, R15 ;  /* 0x000000000f0772ca */ /* 0x000fe200000e0000 */
[----:B------:R2:W-:Y:S01]  /*b590*/  STL [R1+0x6c], R6 ;  /* 0x00006c0601007387 */ /* 0x0005e20000100800 */
[----:B------:R-:W-:Y:S01]  /*b5a0*/  R2UR UR6, R14 ;  /* 0x000000000e0672ca */ /* 0x000fe200000e0000 */
[----:B------:R-:W-:Y:S01]  /*b5b0*/  IMAD.MOV.U32 R21, RZ, RZ, -0x7fffffe0 ;  /* 0x80000020ff157424 */ /* 0x000fe200078e00ff */
[----:B------:R-:W-:Y:S01]  /*b5c0*/  R2UR UR4, R2 ;  /* 0x00000000020472ca */ /* 0x000fe200000e0000 */
[C---:B------:R-:W-:Y:S01]  /*b5d0*/  VIADD R4, R14.reuse, 0x40 ;  /* 0x000000400e047836 */ /* 0x040fe20000000000 */
[----:B------:R-:W-:Y:S01]  /*b5e0*/  R2UR UR5, R3 ;  /* 0x00000000030572ca */ /* 0x000fe200000e0000 */
[----:B------:R-:W-:Y:S01]  /*b5f0*/  IMAD.MOV.U32 R97, RZ, RZ, -0x7fffffe0 ;  /* 0x80000020ff617424 */ /* 0x000fe200078e00ff */
[----:B------:R-:W-:Y:S01]  /*b600*/  R2UR UR11, R7 ;  /* 0x00000000070b72ca */ /* 0x000fe200000e0000 */
[----:B------:R-:W-:Y:S01]  /*b610*/  VIADD R8, R14, 0x100 ;  /* 0x000001000e087836 */ /* 0x000fe20000000000 */
[----:B------:R-:W-:Y:S01]  /*b620*/  R2UR UR8, R2 ;  /* 0x00000000020872ca */ /* 0x000fe200000e0000 */
[----:B--2---:R-:W-:Y:S01]  /*b630*/  VIADD R6, R14, 0x80 ;  /* 0x000000800e067836 */ /* 0x004fe20000000000 */
[C---:B------:R-:W-:Y:S01]  /*b640*/  R2UR UR9, R3.reuse ;  /* 0x00000000030972ca */ /* 0x040fe200000e0000 */
[----:B------:R-:W-:Y:S01]  /*b650*/  ULDC UR61, c[0x0][0x9d8] ;  /* 0x00027600003d7ab9 */ /* 0x000fe20000000800 */
[----:B------:R-:W-:Y:S01]  /*b660*/  R2UR UR12, R2 ;  /* 0x00000000020c72ca */ /* 0x000fe200000e0000 */
[----:B------:R-:W-:Y:S01]  /*b670*/  ULDC UR60, c[0x0][0x9d8] ;  /* 0x00027600003c7ab9 */ /* 0x000fe20000000800 */
[----:B------:R-:W-:-:S02]  /*b680*/  R2UR UR13, R3 ;  /* 0x00000000030d72ca */ /* 0x000fc400000e0000 */
[----:B------:R-:W-:Y:S01]  /*b690*/  R2UR UR19, R9 ;  /* 0x00000000091372ca */ /* 0x000fe200000e0000 */
[----:B------:R-:W-:Y:S01]  /*b6a0*/  HGMMA.64x16x16.F32 R88, gdesc[UR4], RZ, !UPT, gsb0 ;  /* 0x00200000045879f0 */ /* 0x000fe2000c0008ff */
[----:B------:R-:W-:Y:S01]  /*b6b0*/  R2UR UR6, R4 ;  /* 0x00000000040672ca */ /* 0x000fe200000e0000 */
[----:B------:R-:W-:Y:S01]  /*b6c0*/  VIADD R10, R14, 0x102 ;  /* 0x000001020e0a7836 */ /* 0x000fe20000000000 */
[----:B------:R-:W-:Y:S01]  /*b6d0*/  R2UR UR7, R5 ;  /* 0x00000000050772ca */ /* 0x000fe200000e0000 */
[C---:B------:R-:W-:Y:S01]  /*b6e0*/  VIADD R12, R2.reuse, 0x300 ;  /* 0x00000300020c7836 */ /* 0x040fe20000000000 */
[----:B------:R-:W-:Y:S01]  /*b6f0*/  R2UR UR4, R2 ;  /* 0x00000000020472ca */ /* 0x000fe200000e0000 */
[C---:B------:R-:W-:Y:S01]  /*b700*/  VIADD R20, R14.reuse, 0x342 ;  /* 0x000003420e147836 */ /* 0x040fe20000000000 */
[----:B------:R-:W-:Y:S01]  /*b710*/  R2UR UR5, R3 ;  /* 0x00000000030572ca */ /* 0x000fe200000e0000 */
[----:B------:R-:W-:Y:S01]  /*b720*/  VIADD R96, R14, 0x5c0 ;  /* 0x000005c00e607836 */ /* 0x000fe20000000000 */
[----:B------:R-:W-:Y:S01]  /*b730*/  R2UR UR16, R2 ;  /* 0x00000000021072ca */ /* 0x000fe200000e0000 */
[----:B------:R-:W2:Y:S01]  /*b740*/  LDL.LU R99, [R1] ;  /* 0x0000000001637983 */ /* 0x000ea20000300800 */
[----:B------:R-:W-:-:S02]  /*b750*/  WARPGROUP.DEPBAR.LE gsb0, 0x0 ;  /* 0x00008000000079c5 */ /* 0x000fc40000010000 */
[----:B------:R-:W-:Y:S01]  /*b760*/  WARPGROUP.ARRIVE ;  /* 0x00000000000079c5 */ /* 0x000fe20000000000 */
[----:B------:R-:W-:Y:S01]  /*b770*/  R2UR UR10, R6 ;  /* 0x00000000060a72ca */ /* 0x000fe200000e0000 */
[----:B------:R-:W-:Y:S01]  /*b780*/  VIADD R4, R14, 0xc0 ;  /* 0x000000c00e047836 */ /* 0x000fe20000000000 */
[----:B------:R-:W-:Y:S01]  /*b790*/  R2UR UR18, R8 ;  /* 0x00000000081272ca */ /* 0x000fe200000e0000 */
[----:B------:R-:W-:Y:S01]  /*b7a0*/  IMAD.MOV.U32 R5, RZ, RZ, -0x7fffffe0 ;  /* 0x80000020ff057424 */ /* 0x000fe200078e00ff */
[C---:B------:R-:W-:Y:S02]  /*b7b0*/  R2UR UR17, R3.reuse ;  /* 0x00000000031172ca */ /* 0x040fe400000e0000 */
[----:B------:R-:W-:Y:S01]  /*b7c0*/  HGMMA.64x16x16.F32 R80, gdesc[UR4], RZ, !UPT, gsb0 ;  /* 0x00200000045079f0 */ /* 0x000fe2000c0008ff */
[----:B------:R-:W-:Y:S01]  /*b7d0*/  IMAD.MOV.U32 R7, RZ, RZ, -0x7fffffe0 ;  /* 0x80000020ff077424 */ /* 0x000fe200078e00ff */
[----:B------:R-:W-:Y:S02]  /*b7e0*/  R2UR UR20, R2 ;  /* 0x00000000021472ca */ /* 0x000fe400000e0000 */
[----:B------:R-:W-:-:S02]  /*b7f0*/  R2UR UR21, R3 ;  /* 0x00000000031572ca */ /* 0x000fc400000e0000 */
[C---:B------:R-:W-:Y:S02]  /*b800*/  R2UR UR24, R2.reuse ;  /* 0x00000000021872ca */ /* 0x040fe400000e0000 */
[C---:B------:R-:W-:Y:S02]  /*b810*/  R2UR UR25, R3.reuse ;  /* 0x00000000031972ca */ /* 0x040fe400000e0000 */
[C---:B------:R-:W-:Y:S02]  /*b820*/  R2UR UR28, R2.reuse ;  /* 0x00000000021c72ca */ /* 0x040fe400000e0000 */
[C---:B------:R-:W-:Y:S01]  /*b830*/  R2UR UR29, R3.reuse ;  /* 0x00000000031d72ca */ /* 0x040fe200000e0000 */
[----:B------:R-:W-:Y:S01]  /*b840*/  IMAD.MOV.U32 R9, RZ, RZ, -0x7fffffe0 ;  /* 0x80000020ff097424 */ /* 0x000fe200078e00ff */
[----:B------:R-:W-:Y:S01]  /*b850*/  R2UR UR32, R2 ;  /* 0x00000000022072ca */ /* 0x000fe200000e0000 */
[----:B------:R-:W3:Y:S01]  /*b860*/  LDL R98, [R1+0x94] ;  /* 0x0000940001627983 */ /* 0x000ee20000100800 */
[----:B------:R-:W-:-:S03]  /*b870*/  R2UR UR33, R3 ;  /* 0x00000000032172ca */ /* 0x000fc600000e0000 */
[----:B------:R-:W3:Y:S01]  /*b880*/  LDL R106, [R1+0x84] ;  /* 0x00008400016a7983 */ /* 0x000ee20000100800 */
[----:B------:R-:W-:Y:S01]  /*b890*/  R2UR UR14, R4 ;  /* 0x00000000040e72ca */ /* 0x000fe200000e0000 */
[C---:B------:R-:W-:Y:S01]  /*b8a0*/  VIADD R6, R14.reuse, 0x140 ;  /* 0x000001400e067836 */ /* 0x040fe20000000000 */
        /* <DEDUP_REMOVED lines=30> */
[----:B------:R-:W-:-:S02]  /*ba90*/  WARPGROUP.DEPBAR.LE gsb0, 0x0 ;  /* 0x00008000000079c5 */ /* 0x000fc40000010000 */
[----:B------:R-:W-:Y:S01]  /*baa0*/  WARPGROUP.ARRIVE ;  /* 0x00000000000079c5 */ /* 0x000fe20000000000 */
[----:B------:R-:W-:Y:S02]  /*bab0*/  R2UR UR4, R8 ;  /* 0x00000000080472ca */ /* 0x000fe400000e0000 */
[----:B------:R-:W-:Y:S02]  /*bac0*/  R2UR UR5, R9 ;  /* 0x00000000090572ca */ /* 0x000fe400000e0000 */
[----:B0-----:R-:W-:Y:S01]  /*bad0*/  ISETP.NE.AND P5, PT, R100, 0x1, PT ;  /* 0x000000016400780c */ /* 0x001fe20003fa5270 */
[----:B------:R-:W-:Y:S01]  /*bae0*/  HGMMA.64x16x16.F32 R72, gdesc[UR8], RZ, !UPT, gsb0 ;  /* 0x00200000084879f0 */ /* 0x000fe2000c0008ff */
[----:B------:R-:W-:Y:S01]  /*baf0*/  R2UR UR10, R4 ;  /* 0x00000000040a72ca */ /* 0x000fe200000e0000 */
[----:B------:R-:W-:Y:S01]  /*bb00*/  VIADD R4, R14, 0x142 ;  /* 0x000001420e047836 */ /* 0x000fe20000000000 */
[----:B------:R-:W-:Y:S01]  /*bb10*/  R2UR UR11, R5 ;  /* 0x00000000050b72ca */ /* 0x000fe200000e0000 */
[----:B------:R-:W-:Y:S01]  /*bb20*/  IMAD.MOV.U32 R5, RZ, RZ, -0x7fffffe0 ;  /* 0x80000020ff057424 */ /* 0x000fe200078e00ff */
[----:B------:R-:W-:-:S02]  /*bb30*/  R2UR UR8, R8 ;  /* 0x00000000080872ca */ /* 0x000fc400000e0000 */
[----:B------:R-:W-:Y:S01]  /*bb40*/  R2UR UR9, R9 ;  /* 0x00000000090972ca */ /* 0x000fe200000e0000 */
[----:B------:R-:W-:Y:S02]  /*bb50*/  WARPGROUP.DEPBAR.LE gsb0, 0x0 ;  /* 0x00008000000079c5 */ /* 0x000fe40000010000 */
[----:B-----5:R-:W-:-:S06]  /*bb60*/  WARPGROUP.ARRIVE ;  /* 0x00000000000079c5 */ /* 0x020fcc0000000000 */
[----:B------:R-:W-:Y:S01]  /*bb70*/  HGMMA.64x16x16.F32 R64, gdesc[UR12], RZ, !UPT, gsb0 ;  /* 0x002000000c4079f0 */ /* 0x000fe2000c0008ff */
[----:B------:R-:W-:Y:S01]  /*bb80*/  R2UR UR14, R6 ;  /* 0x00000000060e72ca */ /* 0x000fe200000e0000 */
[----:B------:R-:W-:Y:S01]  /*bb90*/  VIADD R6, R14, 0x182 ;  /* 0x000001820e067836 */ /* 0x000fe20000000000 */
[----:B------:R-:W-:Y:S01]  /*bba0*/  R2UR UR15, R7 ;  /* 0x00000000070f72ca */ /* 0x000fe200000e0000 */
[----:B------:R-:W-:Y:S01]  /*bbb0*/  IMAD.MOV.U32 R7, RZ, RZ, -0x7fffffe0 ;  /* 0x80000020ff077424 */ /* 0x000fe200078e00ff */
        /* <DEDUP_REMOVED lines=19> */
[----:B------:R-:W-:Y:S02]  /*bcf0*/  R2UR UR21, R9 ;  /* 0x00000000091572ca */ /* 0x000fe400000e0000 */
[----:B--2---:R-:W-:-:S04]  /*bd00*/  LOP3.LUT R99, R99, 0xfffffffe, RZ, 0xc0, !PT ;  /* 0xfffffffe63637812 */ /* 0x004fc800078ec0ff */
[----:B------:R-:W-:-:S05]  /*bd10*/  @P5 LOP3.LUT R99, R99, 0x1, RZ, 0xfc, !PT ;  /* 0x0000000163635812 */ /* 0x000fca00078efcff */
[----:B------:R0:W-:Y:S04]  /*bd20*/  STL [R1], R99 ;  /* 0x0000006301007387 */ /* 0x0001e80000100800 */
[----:B------:R-:W2:Y:S04]  /*bd30*/  LDL R104, [R1+0x2c] ;  /* 0x00002c0001687983 */ /* 0x000ea80000100800 */
[----:B------:R-:W4:Y:S04]  /*bd40*/  LDL R105, [R1+0x28] ;  /* 0x0000280001697983 */ /* 0x000f280000100800 */
[----:B0-----:R-:W4:Y:S01]  /*bd50*/  LDL R99, [R1+0x90] ;  /* 0x0000900001637983 */ /* 0x001f220000100800 */
[----:B------:R-:W-:-:S02]  /*bd60*/  WARPGROUP.DEPBAR.LE gsb0, 0x0 ;  /* 0x00008000000079c5 */ /* 0x000fc40000010000 */
        /* <DEDUP_REMOVED lines=9> */
[----:B-1----:R-:W-:-:S06]  /*be00*/  WARPGROUP.ARRIVE ;  /* 0x00000000000079c5 */ /* 0x002fcc0000000000 */
        /* <DEDUP_REMOVED lines=18> */
[----:B------:R-:W-:Y:S01]  /*bf30*/  HGMMA.64x16x16.F32 R88, gdesc[UR36], R88, gsb0 ;  /* 0x00200000245879f0 */ /* 0x000fe20008000858 */
        /* <DEDUP_REMOVED lines=165> */
[----:B------:R-:W-:-:S03]  /*c990*/  IMAD.MOV.U32 R7, RZ, RZ, -0x7fffffe0 ;  /* 0x80000020ff077424 */ /* 0x000fc600078e00ff */
        /* <DEDUP_REMOVED lines=77> */
[----:B------:R-:W-:Y:S02]  /*ce70*/  R2UR UR38, R96 ;  /* 0x00000000602672ca */ /* 0x000fe400000e0000 */
[----:B------:R-:W-:Y:S01]  /*ce80*/  R2UR UR39, R97 ;  /* 0x00000000612772ca */ /* 0x000fe200000e0000 */
[----:B------:R-:W0:Y:S01]  /*ce90*/  @P5 LDC R96, c[0x0][0x450] ;  /* 0x00011400ff605b82 */ /* 0x000e220000000800 */
        /* <DEDUP_REMOVED lines=44> */
[----:B------:R-:W-:Y:S01]  /*d160*/  ULDC UR4, c[0x0][0x9d8] ;  /* 0x0002760000047ab9 */ /* 0x000fe20000000800 */
        /* <DEDUP_REMOVED lines=10> */
[----:B------:R-:W-:Y:S01]  /*d210*/  R2UR UR13, R5 ;  /* 0x00000000050d72ca */ /* 0x000fe200000e0000 */
[----:B------:R-:W-:-:S06]  /*d220*/  ULDC UR5, c[0x0][0x988] ;  /* 0x0002620000057ab9 */ /* 0x000fcc0000000800 */
        /* <DEDUP_REMOVED lines=14> */
[----:B------:R-:W-:Y:S01]  /*d310*/  VIADD R20, R14, 0x582 ;  /* 0x000005820e147836 */ /* 0x000fe20000000000 */
[----:B------:R-:W-:Y:S01]  /*d320*/  R2UR UR11, R21 ;  /* 0x00000000150b72ca */ /* 0x000fe200000e0000 */
[----:B------:R-:W-:Y:S01]  /*d330*/  IMAD.MOV.U32 R21, RZ, RZ, -0x7fffffe0 ;  /* 0x80000020ff157424 */ /* 0x000fe200078e00ff */
[----:B------:R-:W-:Y:S01]  /*d340*/  R2UR UR8, R4 ;  /* 0x00000000040872ca */ /* 0x000fe200000e0000 */
[----:B------:R-:W-:Y:S01]  /*d350*/  FMUL.FTZ R86, R87, UR4 ;  /* 0x0000000457567c20 */ /* 0x000fe20008410000 */
[----:B------:R-:W-:Y:S01]  /*d360*/  R2UR UR9, R5 ;  /* 0x00000000050972ca */ /* 0x000fe200000e0000 */
[----:B------:R-:W-:Y:S01]  /*d370*/  FMUL.FTZ R80, R80, UR4 ;  /* 0x0000000450507c20 */ /* 0x000fe20008410000 */
[----:B------:R-:W-:Y:S01]  /*d380*/  MUFU.TANH R94, R94 ;  /* 0x0000005e005e7308 */ /* 0x000fe20000002400 */
[----:B------:R-:W-:-:S07]  /*d390*/  FMUL.FTZ R85, R85, UR4 ;  /* 0x0000000455557c20 */ /* 0x000fce0008410000 */
        /* <DEDUP_REMOVED lines=37> */
[----:B------:R-:W-:Y:S01]  /*d5f0*/  FMUL.FTZ R64, R64, UR4 ;  /* 0x0000000440407c20 */ /* 0x000fe20008410000 */
[----:B------:R-:W-:Y:S01]  /*d600*/  R2UR UR11, R21 ;  /* 0x00000000150b72ca */ /* 0x000fe200000e0000 */
[----:B------:R-:W-:Y:S01]  /*d610*/  MUFU.TANH R79, R79 ;  /* 0x0000004f004f7308 */ /* 0x000fe20000002400 */
[----:B------:R-:W-:Y:S01]  /*d620*/  R2UR UR8, R4 ;  /* 0x00000000040872ca */ /* 0x000fe200000e0000 */
[----:B------:R-:W2:Y:S01]  /*d630*/  @P5 LDC R21, c[0x0][0x44c] ;  /* 0x00011300ff155b82 */ /* 0x000ea20000000800 */
[----:B------:R-:W-:Y:S01]  /*d640*/  R2UR UR9, R5 ;  /* 0x00000000050972ca */ /* 0x000fe200000e0000 */
[----:B------:R-:W-:Y:S01]  /*d650*/  FMUL.FTZ R70, R71, UR4 ;  /* 0x0000000447467c20 */ /* 0x000fe20008410000 */
[----:B------:R-:W-:-:S03]  /*d660*/  FMUL.FTZ R69, R69, UR4 ;  /* 0x0000000445457c20 */ /* 0x000fc60008410000 */
[----:B------:R-:W-:Y:S08]  /*d670*/  MUFU.TANH R67, R67 ;  /* 0x0000004300437308 */ /* 0x000ff00000002400 */
[----:B------:R-:W-:Y:S08]  /*d680*/  MUFU.TANH R84, R84 ;  /* 0x0000005400547308 */ /* 0x000ff00000002400 */
[----:B------:R-:W-:Y:S08]  /*d690*/  MUFU.TANH R86, R86 ;  /* 0x0000005600567308 */ /* 0x000ff00000002400 */
[----:B------:R-:W-:Y:S08]  /*d6a0*/  MUFU.TANH R73, R73 ;  /* 0x0000004900497308 */ /* 0x000ff00000002400 */
[----:B------:R-:W-:Y:S01]  /*d6b0*/  MUFU.TANH R74, R74 ;  /* 0x0000004a004a7308 */ /* 0x000fe20000002400 */
[----:B------:R-:W-:-:S02]  /*d6c0*/  WARPGROUP.DEPBAR.LE gsb0, 0x0 ;  /* 0x00008000000079c5 */ /* 0x000fc40000010000 */
[----:B------:R-:W-:Y:S01]  /*d6d0*/  WARPGROUP.ARRIVE ;  /* 0x00000000000079c5 */ /* 0x000fe20000000000 */
[----:B------:R-:W-:-:S04]  /*d6e0*/  VIADD R20, R14, 0x602 ;  /* 0x000006020e147836 */ /* 0x000fc80000000000 */
[----:B------:R-:W1:Y:S01]  /*d6f0*/  MUFU.TANH R64, R64 ;  /* 0x0000004000407308 */ /* 0x000e620000002400 */
[----:B------:R-:W-:Y:S01]  /*d700*/  HGMMA.64x16x16.F32 R48, gdesc[UR8], R48, gsb0 ;  /* 0x00200000083079f0 */ /* 0x000fe20008000830 */
[----:B------:R-:W-:Y:S01]  /*d710*/  FMUL.FTZ R71, R56, UR4 ;  /* 0x0000000438477c20 */ /* 0x000fe20008410000 */
[----:B------:R-:W-:Y:S01]  /*d720*/  FMUL.FTZ R56, R58, UR4 ;  /* 0x000000043a387c20 */ /* 0x000fe20008410000 */
[----:B---3--:R-:W-:-:S04]  /*d730*/  IMAD.IADD R58, R98, 0x1, R106 ;  /* 0x00000001623a7824 */ /* 0x008fc800078e026a */
[----:B------:R-:W3:Y:S01]  /*d740*/  MUFU.TANH R69, R69 ;  /* 0x0000004500457308 */ /* 0x000ee20000002400 */
[----:B--2---:R-:W-:-:S05]  /*d750*/  @P5 IMAD.HI.U32 R21, R58, R21, RZ ;  /* 0x000000153a155227 */ /* 0x004fca00078e00ff */
[----:B0-----:R-:W-:Y:S01]  /*d760*/  @P5 SHF.R.U32.HI R58, RZ, R96, R21 ;  /* 0x00000060ff3a5219 */ /* 0x001fe20000011615 */
[----:B------:R-:W-:Y:S01]  /*d770*/  IMAD.MOV.U32 R21, RZ, RZ, -0x7fffffe0 ;  /* 0x80000020ff157424 */ /* 0x000fe200078e00ff */
[----:B------:R-:W-:Y:S01]  /*d780*/  R2UR UR10, R20 ;  /* 0x00000000140a72ca */ /* 0x000fe200000e0000 */
[----:B------:R-:W-:Y:S01]  /*d790*/  MUFU.TANH R76, R76 ;  /* 0x0000004c004c7308 */ /* 0x000fe20000002400 */
[----:B------:R-:W-:Y:S02]  /*d7a0*/  R2UR UR8, R4 ;  /* 0x00000000040872ca */ /* 0x000fe400000e0000 */
[----:B------:R-:W-:Y:S02]  /*d7b0*/  R2UR UR11, R21 ;  /* 0x00000000150b72ca */ /* 0x000fe400000e0000 */
[----:B------:R-:W-:-:S03]  /*d7c0*/  R2UR UR9, R5 ;  /* 0x00000000050972ca */ /* 0x000fc600000e0000 */
[----:B------:R-:W-:Y:S08]  /*d7d0*/  MUFU.TANH R78, R78 ;  /* 0x0000004e004e7308 */ /* 0x000ff00000002400 */
[----:B------:R-:W-:Y:S08]  /*d7e0*/  MUFU.TANH R65, R65 ;  /* 0x0000004100417308 */ /* 0x000ff00000002400 */
[----:B------:R-:W-:Y:S08]  /*d7f0*/  MUFU.TANH R66, R66 ;  /* 0x0000004200427308 */ /* 0x000ff00000002400 */
[----:B------:R-:W-:Y:S01]  /*d800*/  MUFU.TANH R68, R68 ;  /* 0x0000004400447308 */ /* 0x000fe20000002400 */
[----:B------:R-:W-:-:S02]  /*d810*/  WARPGROUP.DEPBAR.LE gsb0, 0x0 ;  /* 0x00008000000079c5 */ /* 0x000fc40000010000 */
[----:B------:R-:W-:-:S06]  /*d820*/  WARPGROUP.ARRIVE ;  /* 0x00000000000079c5 */ /* 0x000fcc0000000000 */
[----:B------:R-:W-:Y:S01]  /*d830*/  HGMMA.64x16x16.F32 R40, gdesc[UR8], R40, gsb0 ;  /* 0x00200000082879f0 */ /* 0x000fe20008000828 */
[----:B------:R-:W-:-:S04]  /*d840*/  IMAD.MOV.U32 R96, RZ, RZ, -0x90 ;  /* 0xffffff70ff607424 */ /* 0x000fc800078e00ff */
[C---:B------:R-:W-:Y:S02]  /*d850*/  IMAD R21, R157.reuse, R96, 0x91 ;  /* 0x000000919d157424 */ /* 0x040fe400078e0260 */
[--C-:B------:R-:W-:Y:S02]  /*d860*/  IMAD R20, R157, -0x90, R104.reuse ;  /* 0xffffff709d147824 */ /* 0x100fe400078e0268 */
[----:B----4-:R-:W-:Y:S02]  /*d870*/  IMAD R21, R99, -0x2, R21 ;  /* 0xfffffffe63157824 */ /* 0x010fe400078e0215 */
[----:B------:R-:W-:Y:S02]  /*d880*/  VIADD R95, R20, 0x90 ;  /* 0x00000090145f7836 */ /* 0x000fe40000000000 */
[----:B------:R-:W-:Y:S01]  /*d890*/  VIADD R20, R14, 0x642 ;  /* 0x000006420e147836 */ /* 0x000fe20000000000 */
[----:B------:R-:W-:Y:S01]  /*d8a0*/  IADD3 R96, -R105, R21, R104 ;  /* 0x0000001569607210 */ /* 0x000fe20007ffe168 */
[----:B------:R-:W-:Y:S01]  /*d8b0*/  IMAD.MOV.U32 R21, RZ, RZ, -0x7fffffe0 ;  /* 0x80000020ff157424 */ /* 0x000fe200078e00ff */
[----:B------:R-:W-:-:S02]  /*d8c0*/  R2UR UR8, R4 ;  /* 0x00000000040872ca */ /* 0x000fc400000e0000 */
[----:B------:R-:W-:Y:S02]  /*d8d0*/  R2UR UR10, R20 ;  /* 0x00000000140a72ca */ /* 0x000fe400000e0000 */
[----:B------:R-:W-:Y:S02]  /*d8e0*/  R2UR UR11, R21 ;  /* 0x00000000150b72ca */ /* 0x000fe400000e0000 */
[----:B------:R-:W-:Y:S01]  /*d8f0*/  R2UR UR9, R5 ;  /* 0x00000000050972ca */ /* 0x000fe200000e0000 */
[----:B------:R-:W0:Y:S01]  /*d900*/  SHFL.IDX PT, R97, R58, RZ, 0x1c1f ;  /* 0x001c1fff3a617589 */ /* 0x000e2200000e0000 */
[----:B------:R-:W-:Y:S02]  /*d910*/  IMAD R95, R99, -0x2, R95 ;  /* 0xfffffffe635f7824 */ /* 0x000fe400078e025f */
[----:B------:R-:W-:Y:S01]  /*d920*/  FMUL.FTZ R98, R48, UR4 ;  /* 0x0000000430627c20 */ /* 0x000fe20008410000 */
[----:B------:R-:W-:Y:S01]  /*d930*/  VIADD R48, R14, 0x682 ;  /* 0x000006820e307836 */ /* 0x000fe20000000000 */
[----:B------:R-:W-:-:S02]  /*d940*/  WARPGROUP.DEPBAR.LE gsb0, 0x0 ;  /* 0x00008000000079c5 */ /* 0x000fc40000010000 */
[----:B------:R-:W-:-:S06]  /*d950*/  WARPGROUP.ARRIVE ;  /* 0x00000000000079c5 */ /* 0x000fcc0000000000 */
[----:B------:R-:W-:Y:S01]  /*d960*/  HGMMA.64x16x16.F32 R32, gdesc[UR8], R32, gsb0 ;  /* 0x00200000082079f0 */ /* 0x000fe20008000820 */
[----:B0-----:R-:W-:-:S04]  /*d970*/  VIADDMNMX R20, R97, R96, R95, PT ;  /* 0x0000006061147246 */ /* 0x001fc8000380015f */
[C---:B------:R-:W-:Y:S02]  /*d980*/  ISETP.GT.AND P3, PT, R20.reuse, RZ, PT ;  /* 0x000000ff1400720c */ /* 0x040fe40003f64270 */
[C---:B------:R-:W-:Y:S01]  /*d990*/  ISETP.GT.AND P2, PT, R20.reuse, 0x1, PT ;  /* 0x000000011400780c */ /* 0x040fe20003f44270 */
[----:B------:R-:W-:Y:S01]  /*d9a0*/  FMUL.FTZ R97, R49, UR4 ;  /* 0x0000000431617c20 */ /* 0x000fe20008410000 */
[----:B------:R-:W-:Y:S01]  /*d9b0*/  ISETP.GT.AND P4, PT, R20, 0x8, PT ;  /* 0x000000081400780c */ /* 0x000fe20003f84270 */
[----:B------:R-:W-:Y:S01]  /*d9c0*/  IMAD.MOV.U32 R49, RZ, RZ, -0x7fffffe0 ;  /* 0x80000020ff317424 */ /* 0x000fe200078e00ff */
[----:B-1----:R-:W-:Y:S02]  /*d9d0*/  FSEL R21, R23, -INF , P3 ;  /* 0xff80000017157808 */ /* 0x002fe40001800000 */
[----:B------:R-:W-:Y:S02]  /*d9e0*/  FSEL R89, R89, -INF , P2 ;  /* 0xff80000059597808 */ /* 0x000fe40001000000 */
[----:B------:R-:W-:Y:S01]  /*d9f0*/  R2UR UR14, R48 ;  /* 0x00000000300e72ca */ /* 0x000fe200000e0000 */
[----:B------:R-:W-:Y:S01]  /*da00*/  FMUL.FTZ R48, R50, UR4 ;  /* 0x0000000432307c20 */ /* 0x000fe20008410000 */
[----:B------:R-:W-:-:S02]  /*da10*/  ISETP.GT.AND P3, PT, R20, 0x9, PT ;  /* 0x000000091400780c */ /* 0x000fc40003f64270 */
[----:B------:R-:W-:Y:S02]  /*da20*/  FSEL R91, R91, -INF , P4 ;  /* 0xff8000005b5b7808 */ /* 0x000fe40002000000 */
[----:B------:R-:W-:Y:S02]  /*da30*/  FMNMX.FTZ R50, R21, R89, !PT ;  /* 0x0000005915327209 */ /* 0x000fe40007810000 */
[----:B------:R-:W-:Y:S01]  /*da40*/  R2UR UR15, R49 ;  /* 0x00000000310f72ca */ /* 0x000fe200000e0000 */
[----:B------:R-:W-:Y:S01]  /*da50*/  FMUL.FTZ R49, R51, UR4 ;  /* 0x0000000433317c20 */ /* 0x000fe20008410000 */
        /* <DEDUP_REMOVED lines=10> */
[----:B------:R-:W-:-:S02]  /*db00*/  ISETP.GT.AND P2, PT, R20, 0x19, PT ;  /* 0x000000191400780c */ /* 0x000fc40003f44270 */
[----:B------:R-:W-:Y:S02]  /*db10*/  FSEL R83, R83, -INF , P3 ;  /* 0xff80000053537808 */ /* 0x000fe40001800000 */
[----:B------:R-:W-:Y:S02]  /*db20*/  FMNMX.FTZ R52, R94, R51, !PT ;  /* 0x000000335e347209 */ /* 0x000fe40007810000 */
[----:B------:R-:W-:Y:S02]  /*db30*/  ISETP.GT.AND P4, PT, R20, 0x20, PT ;  /* 0x000000201400780c */ /* 0x000fe40003f84270 */
[----:B------:R-:W-:Y:S02]  /*db40*/  FSEL R85, R85, -INF , P2 ;  /* 0xff80000055557808 */ /* 0x000fe40001000000 */
[----:B------:R-:W-:Y:S01]  /*db50*/  FMNMX.FTZ R52, R83, R52, !PT ;  /* 0x0000003453347209 */ /* 0x000fe20007810000 */
[----:B------:R-:W-:Y:S01]  /*db60*/  FMUL.FTZ R50, R53, UR4 ;  /* 0x0000000435327c20 */ /* 0x000fe20008410000 */
[----:B------:R-:W-:Y:S01]  /*db70*/  FMUL.FTZ R51, R40, UR4 ;  /* 0x0000000428337c20 */ /* 0x000fe20008410000 */
[----:B------:R-:W-:-:S02]  /*db80*/  ISETP.GT.AND P3, PT, R20, 0x21, PT ;  /* 0x000000211400780c */ /* 0x000fc40003f64270 */
[----:B------:R-:W-:Y:S02]  /*db90*/  FSEL R40, R72, -INF , P4 ;  /* 0xff80000048287808 */ /* 0x000fe40002000000 */
[----:B------:R-:W-:Y:S01]  /*dba0*/  FMNMX.FTZ R53, R85, R52, !PT ;  /* 0x0000003455357209 */ /* 0x000fe20007810000 */
[----:B------:R-:W-:Y:S02]  /*dbb0*/  WARPGROUP.DEPBAR.LE gsb0, 0x0 ;  /* 0x00008000000079c5 */ /* 0x000fe40000010000 */
[----:B------:R-:W-:Y:S01]  /*dbc0*/  ISETP.GT.AND P2, PT, R20, 0x28, PT ;  /* 0x000000281400780c */ /* 0x000fe20003f44270 */
[----:B------:R-:W-:Y:S01]  /*dbd0*/  WARPGROUP.ARRIVE ;  /* 0x00000000000079c5 */ /* 0x000fe20000000000 */
[----:B------:R-:W-:Y:S02]  /*dbe0*/  FSEL R87, R87, -INF , P3 ;  /* 0xff80000057577808 */ /* 0x000fe40001800000 */
[----:B------:R-:W-:Y:S02]  /*dbf0*/  FMNMX.FTZ R52, R40, R53, !PT ;  /* 0x0000003528347209 */ /* 0x000fe40007810000 */
[----:B------:R-:W-:Y:S01]  /*dc00*/  ISETP.GT.AND P4, PT, R20, 0x29, PT ;  /* 0x000000291400780c */ /* 0x000fe20003f84270 */
[----:B------:R-:W-:Y:S01]  /*dc10*/  HGMMA.64x16x16.F32 R24, gdesc[UR12], R24, gsb0 ;  /* 0x002000000c1879f0 */ /* 0x000fe20008000818 */
[----:B------:R-:W-:-:S02]  /*dc20*/  FSEL R75, R75, -INF , P2 ;  /* 0xff8000004b4b7808 */ /* 0x000fc40001000000 */
[----:B------:R-:W-:Y:S01]  /*dc30*/  FMNMX.FTZ R52, R87, R52, !PT ;  /* 0x0000003457347209 */ /* 0x000fe20007810000 */
[----:B------:R-:W-:Y:S01]  /*dc40*/  FMUL.FTZ R57, R57, UR4 ;  /* 0x0000000439397c20 */ /* 0x000fe20008410000 */
[C---:B------:R-:W-:Y:S02]  /*dc50*/  ISETP.GT.AND P3, PT, R20.reuse, 0x30, PT ;  /* 0x000000301400780c */ /* 0x040fe40003f64270 */
[----:B------:R-:W-:Y:S02]  /*dc60*/  FSEL R77, R77, -INF , P4 ;  /* 0xff8000004d4d7808 */ /* 0x000fe40002000000 */
[----:B------:R-:W-:Y:S01]  /*dc70*/  FMNMX.FTZ R52, R75, R52, !PT ;  /* 0x000000344b347209 */ /* 0x000fe20007810000 */
[----:B------:R-:W0:Y:S01]  /*dc80*/  MUFU.TANH R71, R71 ;  /* 0x0000004700477308 */ /* 0x000e220000002400 */
[----:B------:R-:W-:Y:S01]  /*dc90*/  ISETP.GT.AND P2, PT, R20, 0x31, PT ;  /* 0x000000311400780c */ /* 0x000fe20003f44270 */
[----:B------:R-:W-:Y:S01]  /*dca0*/  FMUL.FTZ R60, R60, UR4 ;  /* 0x000000043c3c7c20 */ /* 0x000fe20008410000 */
[----:B------:R-:W-:-:S02]  /*dcb0*/  FSEL R64, R64, -INF , P3 ;  /* 0xff80000040407808 */ /* 0x000fc40001800000 */
[----:B------:R-:W-:Y:S01]  /*dcc0*/  FMNMX.FTZ R53, R77, R52, !PT ;  /* 0x000000344d357209 */ /* 0x000fe20007810000 */
[----:B------:R-:W-:Y:S01]  /*dcd0*/  FMUL.FTZ R61, R61, UR4 ;  /* 0x000000043d3d7c20 */ /* 0x000fe20008410000 */
[----:B------:R-:W-:Y:S01]  /*dce0*/  ISETP.GT.AND P3, PT, R20, 0x38, PT ;  /* 0x000000381400780c */ /* 0x000fe20003f64270 */
[----:B------:R-:W1:Y:S01]  /*dcf0*/  MUFU.TANH R57, R57 ;  /* 0x0000003900397308 */ /* 0x000e620000002400 */
[----:B------:R-:W-:Y:S02]  /*dd00*/  FSEL R79, R79, -INF , P2 ;  /* 0xff8000004f4f7808 */ /* 0x000fe40001000000 */
[----:B------:R-:W-:Y:S02]  /*dd10*/  FMNMX.FTZ R52, R64, R53, !PT ;  /* 0x0000003540347209 */ /* 0x000fe40007810000 */
[----:B------:R-:W-:Y:S02]  /*dd20*/  ISETP.GT.AND P2, PT, R20, 0x39, PT ;  /* 0x000000391400780c */ /* 0x000fe40003f44270 */
[----:B------:R-:W-:Y:S01]  /*dd30*/  FSEL R67, R67, -INF , P3 ;  /* 0xff80000043437808 */ /* 0x000fe20001800000 */
[----:B------:R-:W2:Y:S01]  /*dd40*/  MUFU.TANH R60, R60 ;  /* 0x0000003c003c7308 */ /* 0x000ea20000002400 */
[----:B------:R-:W-:-:S02]  /*dd50*/  FMNMX.FTZ R52, R79, R52, !PT ;  /* 0x000000344f347209 */ /* 0x000fc40007810000 */
[C---:B------:R-:W-:Y:S02]  /*dd60*/  ISETP.GT.AND P3, PT, R20.reuse, 0x40, PT ;  /* 0x000000401400780c */ /* 0x040fe40003f64270 */
[----:B---3--:R-:W-:Y:S02]  /*dd70*/  FSEL R69, R69, -INF , P2 ;  /* 0xff80000045457808 */ /* 0x008fe40001000000 */
[----:B------:R-:W-:Y:S01]  /*dd80*/  FMNMX.FTZ R72, R67, R52, !PT ;  /* 0x0000003443487209 */ /* 0x000fe20007810000 */
[----:B------:R-:W3:Y:S01]  /*dd90*/  MUFU.TANH R61, R61 ;  /* 0x0000003d003d7308 */ /* 0x000ee20000002400 */
[----:B------:R-:W-:Y:S02]  /*dda0*/  ISETP.GT.AND P2, PT, R20, 0x41, PT ;  /* 0x000000411400780c */ /* 0x000fe40003f44270 */
[----:B0-----:R-:W-:Y:S02]  /*ddb0*/  FSEL R71, R71, -INF , P3 ;  /* 0xff80000047477808 */ /* 0x001fe40001800000 */
[----:B------:R-:W-:-:S03]  /*ddc0*/  FMNMX.FTZ R72, R69, R72, !PT ;  /* 0x0000004845487209 */ /* 0x000fc60007810000 */
[----:B------:R0:W4:Y:S01]  /*ddd0*/  MUFU.TANH R14, R98 ;  /* 0x00000062000e7308 */ /* 0x0001220000002400 */
[----:B------:R-:W-:Y:S02]  /*dde0*/  ISETP.GT.AND P3, PT, R20, 0x48, PT ;  /* 0x000000481400780c */ /* 0x000fe40003f64270 */
[----:B-1----:R-:W-:Y:S02]  /*ddf0*/  FSEL R57, R57, -INF , P2 ;  /* 0xff80000039397808 */ /* 0x002fe40001000000 */
[----:B------:R-:W-:-:S03]  /*de00*/  FMNMX.FTZ R72, R71, R72, !PT ;  /* 0x0000004847487209 */ /* 0x000fc60007810000 */
[----:B------:R-:W1:Y:S01]  /*de10*/  MUFU.TANH R97, R97 ;  /* 0x0000006100617308 */ /* 0x000e620000002400 */
[----:B------:R-:W-:Y:S01]  /*de20*/  FMUL.FTZ R53, R33, UR4 ;  /* 0x0000000421357c20 */ /* 0x000fe20008410000 */
[----:B------:R-:W-:Y:S02]  /*de30*/  ISETP.GT.AND P2, PT, R20, 0x49, PT ;  /* 0x000000491400780c */ /* 0x000fe40003f44270 */
[----:B--2---:R-:W-:Y:S02]  /*de40*/  FSEL R60, R60, -INF , P3 ;  /* 0xff8000003c3c7808 */ /* 0x004fe40001800000 */
[----:B------:R-:W-:Y:S02]  /*de50*/  FMNMX.FTZ R33, R57, R72, !PT ;  /* 0x0000004839217209 */ /* 0x000fe40007810000 */
[----:B------:R-:W2:Y:S01]  /*de60*/  MUFU.TANH R23, R23 ;  /* 0x0000001700177308 */ /* 0x000ea20000002400 */
[----:B------:R-:W-:Y:S01]  /*de70*/  ISETP.GT.AND P3, PT, R20, 0x50, PT ;  /* 0x000000501400780c */ /* 0x000fe20003f64270 */
[----:B------:R-:W-:Y:S01]  /*de80*/  FMUL.FTZ R41, R41, UR4 ;  /* 0x0000000429297c20 */ /* 0x000fe20008410000 */
[----:B---3--:R-:W-:-:S02]  /*de90*/  FSEL R61, R61, -INF , P2 ;  /* 0xff8000003d3d7808 */ /* 0x008fc40001000000 */
[----:B0-----:R-:W-:-:S03]  /*dea0*/  FMNMX.FTZ R98, R60, R33, !PT ;  /* 0x000000213c627209 */ /* 0x001fc60007810000 */
[----:B------:R-:W0:Y:S01]  /*deb0*/  MUFU.TANH R50, R50 ;  /* 0x0000003200327308 */ /* 0x000e220000002400 */
[----:B------:R-:W-:Y:S01]  /*dec0*/  FMUL.FTZ R52, R32, UR4 ;  /* 0x0000000420347c20 */ /* 0x000fe20008410000 */
[----:B------:R-:W-:Y:S01]  /*ded0*/  ISETP.GT.AND P2, PT, R20, 0x51, PT ;  /* 0x000000511400780c */ /* 0x000fe20003f44270 */
[----:B------:R-:W-:Y:S01]  /*dee0*/  FMUL.FTZ R44, R44, UR4 ;  /* 0x000000042c2c7c20 */ /* 0x000fe20008410000 */
[----:B----4-:R-:W-:Y:S02]  /*def0*/  FSEL R32, R14, -INF , P3 ;  /* 0xff8000000e207808 */ /* 0x010fe40001800000 */
[----:B------:R-:W-:Y:S02]  /*df00*/  FMNMX.FTZ R33, R61, R98, !PT ;  /* 0x000000623d217209 */ /* 0x000fe40007810000 */
[----:B------:R-:W3:Y:S01]  /*df10*/  MUFU.TANH R51, R51 ;  /* 0x0000003300337308 */ /* 0x000ee20000002400 */
[----:B------:R-:W-:Y:S01]  /*df20*/  ISETP.GT.AND P3, PT, R20, 0x58, PT ;  /* 0x000000581400780c */ /* 0x000fe20003f64270 */
[----:B------:R-:W-:Y:S01]  /*df30*/  FMUL.FTZ R45, R45, UR4 ;  /* 0x000000042d2d7c20 */ /* 0x000fe20008410000 */
[----:B-1----:R-:W-:-:S02]  /*df40*/  FSEL R14, R97, -INF , P2 ;  /* 0xff800000610e7808 */ /* 0x002fc40001000000 */
[----:B------:R-:W-:-:S03]  /*df50*/  FMNMX.FTZ R99, R32, R33, !PT ;  /* 0x0000002120637209 */ /* 0x000fc60007810000 */
[----:B------:R-:W1:Y:S01]  /*df60*/  MUFU.TANH R41, R41 ;  /* 0x0000002900297308 */ /* 0x000e620000002400 */
[----:B------:R-:W-:Y:S02]  /*df70*/  ISETP.GT.AND P2, PT, R20, 0x59, PT ;  /* 0x000000591400780c */ /* 0x000fe40003f44270 */
[----:B--2---:R-:W-:Y:S02]  /*df80*/  FSEL R33, R23, -INF , P3 ;  /* 0xff80000017217808 */ /* 0x004fe40001800000 */
[----:B------:R-:W-:-:S03]  /*df90*/  FMNMX.FTZ R98, R14, R99, !PT ;  /* 0x000000630e627209 */ /* 0x000fc60007810000 */
[----:B------:R-:W2:Y:S01]  /*dfa0*/  MUFU.TANH R44, R44 ;  /* 0x0000002c002c7308 */ /* 0x000ea20000002400 */
[----:B------:R-:W-:Y:S01]  /*dfb0*/  FMUL.FTZ R72, R36, UR4 ;  /* 0x0000000424487c20 */ /* 0x000fe20008410000 */
[----:B------:R-:W-:Y:S01]  /*dfc0*/  FMUL.FTZ R97, R37, UR4 ;  /* 0x0000000425617c20 */ /* 0x000fe20008410000 */
[----:B------:R-:W-:Y:S02]  /*dfd0*/  ISETP.GT.AND P3, PT, R20, 0x60, PT ;  /* 0x000000601400780c */ /* 0x000fe40003f64270 */
[----:B0-----:R-:W-:Y:S02]  /*dfe0*/  FSEL R36, R50, -INF , P2 ;  /* 0xff80000032247808 */ /* 0x001fe40001000000 */
[----:B------:R-:W-:Y:S01]  /*dff0*/  FMNMX.FTZ R37, R33, R98, !PT ;  /* 0x0000006221257209 */ /* 0x000fe20007810000 */
[----:B------:R-:W0:Y:S01]  /*e000*/  MUFU.TANH R45, R45 ;  /* 0x0000002d002d7308 */ /* 0x000e220000002400 */
[----:B------:R-:W-:Y:S02]  /*e010*/  WARPGROUP.DEPBAR.LE gsb0, 0x0 ;  /* 0x00008000000079c5 */ /* 0x000fe40000010000 */
[----:B------:R-:W-:Y:S01]  /*e020*/  FMUL.FTZ R50, R24, UR4 ;  /* 0x0000000418327c20 */ /* 0x000fe20008410000 */
[----:B---3--:R-:W-:-:S02]  /*e030*/  FSEL R24, R51, -INF , P3 ;  /* 0xff80000033187808 */ /* 0x008fc40001800000 */
[----:B------:R-:W-:Y:S02]  /*e040*/  ISETP.GT.AND P2, PT, R20, 0x61, PT ;  /* 0x000000611400780c */ /* 0x000fe40003f44270 */
[----:B------:R-:W3:Y:S01]  /*e050*/  MUFU.TANH R52, R52 ;  /* 0x0000003400347308 */ /* 0x000ee20000002400 */
[----:B------:R-:W-:Y:S02]  /*e060*/  FMNMX.FTZ R51, R36, R37, !PT ;  /* 0x0000002524337209 */ /* 0x000fe40007810000 */
[----:B------:R-:W-:Y:S02]  /*e070*/  ISETP.GT.AND P3, PT, R20, 0x68, PT ;  /* 0x000000681400780c */ /* 0x000fe40003f64270 */
[----:B-1----:R-:W-:Y:S02]  /*e080*/  FSEL R37, R41, -INF , P2 ;  /* 0xff80000029257808 */ /* 0x002fe40001000000 */
[----:B------:R-:W-:Y:S01]  /*e090*/  FMNMX.FTZ R98, R24, R51, !PT ;  /* 0x0000003318627209 */ /* 0x000fe20007810000 */
[----:B------:R-:W1:Y:S01]  /*e0a0*/  MUFU.TANH R53, R53 ;  /* 0x0000003500357308 */ /* 0x000e620000002400 */
[----:B------:R-:W-:Y:S01]  /*e0b0*/  FMUL.FTZ R51, R25, UR4 ;  /* 0x0000000419337c20 */ /* 0x000fe20008410000 */
[----:B------:R-:W-:-:S02]  /*e0c0*/  ISETP.GT.AND P2, PT, R20, 0x69, PT ;  /* 0x000000691400780c */ /* 0x000fc40003f44270 */
[----:B--2---:R-:W-:Y:S02]  /*e0d0*/  FSEL R25, R44, -INF , P3 ;  /* 0xff8000002c197808 */ /* 0x004fe40001800000 */
[----:B------:R-:W-:Y:S02]  /*e0e0*/  FMNMX.FTZ R98, R37, R98, !PT ;  /* 0x0000006225627209 */ /* 0x000fe40007810000 */
[----:B------:R-:W2:Y:S01]  /*e0f0*/  MUFU.TANH R72, R72 ;  /* 0x0000004800487308 */ /* 0x000ea20000002400 */
[----:B------:R-:W-:Y:S02]  /*e100*/  ISETP.GT.AND P3, PT, R20, 0x70, PT ;  /* 0x000000701400780c */ /* 0x000fe40003f64270 */
[----:B0-----:R-:W-:Y:S02]  /*e110*/  FSEL R41, R45, -INF , P2 ;  /* 0xff8000002d297808 */ /* 0x001fe40001000000 */
[----:B------:R-:W-:-:S03]  /*e120*/  FMNMX.FTZ R98, R25, R98, !PT ;  /* 0x0000006219627209 */ /* 0x000fc60007810000 */
[----:B------:R0:W4:Y:S01]  /*e130*/  MUFU.TANH R23, R97 ;  /* 0x0000006100177308 */ /* 0x0001220000002400 */
[----:B------:R-:W-:Y:S02]  /*e140*/  ISETP.GT.AND P2, PT, R20, 0x71, PT ;  /* 0x000000711400780c */ /* 0x000fe40003f44270 */
[----:B---3--:R-:W-:Y:S02]  /*e150*/  FSEL R44, R52, -INF , P3 ;  /* 0xff800000342c7808 */ /* 0x008fe40001800000 */
[----:B------:R-:W-:-:S03]  /*e160*/  FMNMX.FTZ R45, R41, R98, !PT ;  /* 0x00000062292d7209 */ /* 0x000fc60007810000 */
[----:B------:R-:W3:Y:S01]  /*e170*/  MUFU.TANH R50, R50 ;  /* 0x0000003200327308 */ /* 0x000ee20000002400 */
[----:B0-----:R-:W-:Y:S01]  /*e180*/  FMUL.FTZ R97, R28, UR4 ;  /* 0x000000041c617c20 */ /* 0x001fe20008410000 */
[----:B------:R-:W-:Y:S02]  /*e190*/  ISETP.GT.AND P3, PT, R20, 0x78, PT ;  /* 0x000000781400780c */ /* 0x000fe40003f64270 */
[----:B-1----:R-:W-:Y:S01]  /*e1a0*/  FSEL R28, R53, -INF , P2 ;  /* 0xff800000351c7808 */ /* 0x002fe20001000000 */
[----:B------:R-:W-:Y:S01]  /*e1b0*/  FMUL.FTZ R53, R29, UR4 ;  /* 0x000000041d357c20 */ /* 0x000fe20008410000 */
[----:B------:R-:W-:Y:S02]  /*e1c0*/  FMNMX.FTZ R45, R44, R45, !PT ;  /* 0x0000002d2c2d7209 */ /* 0x000fe40007810000 */
[----:B------:R-:W0:Y:S01]  /*e1d0*/  MUFU.TANH R51, R51 ;  /* 0x0000003300337308 */ /* 0x000e220000002400 */
[----:B------:R-:W-:Y:S02]  /*e1e0*/  ISETP.GT.AND P2, PT, R20, 0x79, PT ;  /* 0x000000791400780c */ /* 0x000fe40003f44270 */
[----:B--2---:R-:W-:-:S02]  /*e1f0*/  FSEL R29, R72, -INF , P3 ;  /* 0xff800000481d7808 */ /* 0x004fc40001800000 */
[----:B------:R-:W-:-:S03]  /*e200*/  FMNMX.FTZ R52, R28, R45, !PT ;  /* 0x0000002d1c347209 */ /* 0x000fc60007810000 */
[----:B------:R-:W1:Y:S01]  /*e210*/  MUFU.TANH R97, R97 ;  /* 0x0000006100617308 */ /* 0x000e620000002400 */
[----:B------:R-:W-:Y:S02]  /*e220*/  ISETP.GT.AND P3, PT, R20, 0x80, PT ;  /* 0x000000801400780c */ /* 0x000fe40003f64270 */
[----:B----4-:R-:W-:Y:S02]  /*e230*/  FSEL R45, R23, -INF , P2 ;  /* 0xff800000172d7808 */ /* 0x010fe40001000000 */
[----:B------:R-:W-:-:S03]  /*e240*/  FMNMX.FTZ R72, R29, R52, !PT ;  /* 0x000000341d487209 */ /* 0x000fc60007810000 */
[----:B------:R-:W2:Y:S01]  /*e250*/  MUFU.TANH R53, R53 ;  /* 0x0000003500357308 */ /* 0x000ea20000002400 */
[----:B------:R-:W-:Y:S02]  /*e260*/  ISETP.GT.AND P2, PT, R20, 0x81, PT ;  /* 0x000000811400780c */ /* 0x000fe40003f44270 */
[----:B---3--:R-:W-:Y:S02]  /*e270*/  FSEL R50, R50, -INF , P3 ;  /* 0xff80000032327808 */ /* 0x008fe40001800000 */
[----:B------:R-:W-:Y:S02]  /*e280*/  FMNMX.FTZ R23, R45, R72, !PT ;  /* 0x000000482d177209 */ /* 0x000fe40007810000 */
[----:B------:R-:W-:Y:S02]  /*e290*/  ISETP.GT.AND P3, PT, R20, 0x88, PT ;  /* 0x000000881400780c */ /* 0x000fe40003f64270 */
[----:B0-----:R-:W-:Y:S02]  /*e2a0*/  FSEL R51, R51, -INF , P2 ;  /* 0xff80000033337808 */ /* 0x001fe40001000000 */
[----:B------:R-:W-:-:S02]  /*e2b0*/  FMNMX.FTZ R72, R50, R23, !PT ;  /* 0x0000001732487209 */ /* 0x000fc40007810000 */
[----:B------:R-:W-:Y:S02]  /*e2c0*/  ISETP.GT.AND P2, PT, R20, 0x89, PT ;  /* 0x000000891400780c */ /* 0x000fe40003f44270 */
[----:B-1----:R-:W-:Y:S02]  /*e2d0*/  FSEL R20, R97, -INF , P3 ;  /* 0xff80000061147808 */ /* 0x002fe40001800000 */
[----:B------:R-:W-:Y:S02]  /*e2e0*/  FMNMX.FTZ R23, R51, R72, !PT ;  /* 0x0000004833177209 */ /* 0x000fe40007810000 */
[----:B--2---:R-:W-:Y:S02]  /*e2f0*/  FSEL R53, R53, -INF , P2 ;  /* 0xff80000035357808 */ /* 0x004fe40001000000 */
[----:B------:R-:W-:-:S04]  /*e300*/  FMNMX.FTZ R72, R20, R23, !PT ;  /* 0x0000001714487209 */ /* 0x000fc80007810000 */
[----:B------:R-:W-:-:S05]  /*e310*/  FMNMX.FTZ R72, R53, R72, !PT ;  /* 0x0000004835487209 */ /* 0x000fca0007810000 */
[----:B------:R-:W0:Y:S01]  /*e320*/  SHFL.BFLY PT, R23, R72, 0x2, 0x1f ;  /* 0x0c401f0048177f89 */ /* 0x000e2200000e0000 */
[----:B------:R-:W-:Y:S01]  /*e330*/  FMUL.FTZ R52, R54, UR4 ;  /* 0x0000000436347c20 */ /* 0x000fe20008410000 */
[----:B------:R-:W-:Y:S02]  /*e340*/  FMUL.FTZ R54, R55, UR4 ;  /* 0x0000000437367c20 */ /* 0x000fe40008410000 */
[----:B------:R-:W1:Y:S01]  /*e350*/  SHFL.IDX PT, R97, R58, 0x1, 0x1c1f ;  /* 0x003c1f003a617f89 */ /* 0x000e6200000e0000 */
[----:B0-----:R-:W-:-:S05]  /*e360*/  FMNMX.FTZ R55, R72, R23, !PT ;  /* 0x0000001748377209 */ /* 0x001fca0007810000 */
[----:B------:R-:W0:Y:S01]  /*e370*/  SHFL.BFLY PT, R72, R55, 0x1, 0x1f ;  /* 0x0c201f0037487f89 */ /* 0x000e2200000e0000 */
[----:B-1----:R-:W-:-:S04]  /*e380*/  VIADDMNMX R95, R97, R96, R95, PT ;  /* 0x00000060615f7246 */ /* 0x002fc8000380015f */
[C---:B------:R-:W-:Y:S02]  /*e390*/  ISETP.GT.AND P3, PT, R95.reuse, RZ, PT ;  /* 0x000000ff5f00720c */ /* 0x040fe40003f64270 */
[----:B------:R-:W-:Y:S02]  /*e3a0*/  ISETP.GT.AND P4, PT, R95, 0x1, PT ;  /* 0x000000015f00780c */ /* 0x000fe40003f84270 */
[----:B0-----:R-:W-:Y:S01]  /*e3b0*/  FMNMX.FTZ R23, R55, R72, !PT ;  /* 0x0000004837177209 */ /* 0x001fe20007810000 */
[----:B------:R-:W-:-:S03]  /*e3c0*/  IMAD.U32 R72, RZ, RZ, UR5 ;  /* 0x00000005ff487e24 */ /* 0x000fc6000f8e00ff */
[C---:B------:R-:W-:Y:S01]  /*e3d0*/  FSETP.NEU.FTZ.AND P2, PT, R23.reuse, -INF , PT ;  /* 0xff8000001700780b */ /* 0x040fe20003f5d000 */
[----:B------:R-:W-:Y:S01]  /*e3e0*/  FMUL.FTZ R98, R23, R72 ;  /* 0x0000004817627220 */ /* 0x000fe20000410000 */
[----:B------:R-:W-:-:S04]  /*e3f0*/  FMUL.FTZ R55, R31, UR4 ;  /* 0x000000041f377c20 */ /* 0x000fc80008410000 */
[----:B------:R-:W-:Y:S02]  /*e400*/  FSEL R31, R98, RZ, P2 ;  /* 0x000000ff621f7208 */ /* 0x000fe40001000000 */
[----:B------:R-:W-:-:S03]  /*e410*/  ISETP.GT.AND P2, PT, R95, 0x8, PT ;  /* 0x000000085f00780c */ /* 0x000fc60003f44270 */
[-CC-:B------:R-:W-:Y:S01]  /*e420*/  FFMA.FTZ R98, R89, R72.reuse, -R31.reuse ;  /* 0x0000004859627223 */ /* 0x180fe2000001081f */
[-CC-:B------:R-:W-:Y:S01]  /*e430*/  FFMA.FTZ R89, R91, R72.reuse, -R31.reuse ;  /* 0x000000485b597223 */ /* 0x180fe2000001081f */
[-CC-:B------:R-:W-:Y:S01]  /*e440*/  FFMA.FTZ R91, R92, R72.reuse, -R31.reuse ;  /* 0x000000485c5b7223 */ /* 0x180fe2000001081f */
[----:B------:R-:W-:Y:S01]  /*e450*/  FFMA.FTZ R99, R80, R72, -R31 ;  /* 0x0000004850637223 */ /* 0x000fe2000001081f */
[----:B------:R-:W-:Y:S02]  /*e460*/  FSEL R80, R15, -INF , P3 ;  /* 0xff8000000f507808 */ /* 0x000fe40001800000 */
[----:B------:R-:W-:Y:S02]  /*e470*/  FSEL R92, R88, -INF , P4 ;  /* 0xff800000585c7808 */ /* 0x000fe40002000000 */
[----:B------:R-:W-:Y:S02]  /*e480*/  ISETP.GT.AND P3, PT, R95, 0x9, PT ;  /* 0x000000095f00780c */ /* 0x000fe40003f64270 */
[----:B------:R-:W-:-:S02]  /*e490*/  FSEL R90, R90, -INF , P2 ;  /* 0xff8000005a5a7808 */ /* 0x000fc40001000000 */
[----:B------:R-:W-:Y:S02]  /*e4a0*/  FMNMX.FTZ R97, R80, R92, !PT ;  /* 0x0000005c50617209 */ /* 0x000fe40007810000 */
[----:B------:R-:W-:Y:S02]  /*e4b0*/  ISETP.GT.AND P2, PT, R95, 0x10, PT ;  /* 0x000000105f00780c */ /* 0x000fe40003f44270 */
[----:B------:R-:W-:Y:S02]  /*e4c0*/  FSEL R93, R93, -INF , P3 ;  /* 0xff8000005d5d7808 */ /* 0x000fe40001800000 */
[----:B------:R-:W-:Y:S01]  /*e4d0*/  FMNMX.FTZ R96, R90, R97, !PT ;  /* 0x000000615a607209 */ /* 0x000fe20007810000 */
[----:B------:R-:W-:Y:S01]  /*e4e0*/  FFMA.FTZ R88, R94, R72, -R31 ;  /* 0x000000485e587223 */ /* 0x000fe2000001081f */
[----:B------:R-:W-:Y:S02]  /*e4f0*/  ISETP.GT.AND P3, PT, R95, 0x11, PT ;  /* 0x000000115f00780c */ /* 0x000fe40003f64270 */
[----:B------:R-:W-:-:S02]  /*e500*/  FSEL R94, R81, -INF , P2 ;  /* 0xff800000515e7808 */ /* 0x000fc40001000000 */
[----:B------:R-:W-:Y:S01]  /*e510*/  FMNMX.FTZ R97, R93, R96, !PT ;  /* 0x000000605d617209 */ /* 0x000fe20007810000 */
[-CC-:B------:R-:W-:Y:S01]  /*e520*/  FFMA.FTZ R81, R83, R72.reuse, -R31.reuse ;  /* 0x0000004853517223 */ /* 0x180fe2000001081f */
[----:B------:R-:W-:Y:S02]  /*e530*/  FSEL R83, R82, -INF , P3 ;  /* 0xff80000052537808 */ /* 0x000fe40001800000 */
[C---:B------:R-:W-:Y:S02]  /*e540*/  ISETP.GT.AND P2, PT, R95.reuse, 0x18, PT ;  /* 0x000000185f00780c */ /* 0x040fe40003f44270 */
[----:B------:R-:W-:Y:S01]  /*e550*/  FMNMX.FTZ R82, R94, R97, !PT ;  /* 0x000000615e527209 */ /* 0x000fe20007810000 */
[----:B------:R0:W-:Y:S01]  /*e560*/  MUFU.EX2 R15, R99 ;  /* 0x00000063000f7308 */ /* 0x0001e20000000800 */
[----:B------:R-:W-:Y:S02]  /*e570*/  ISETP.GT.AND P3, PT, R95, 0x19, PT ;  /* 0x000000195f00780c */ /* 0x000fe40003f64270 */
[----:B------:R-:W-:Y:S01]  /*e580*/  FSEL R84, R84, -INF , P2 ;  /* 0xff80000054547808 */ /* 0x000fe20001000000 */
[----:B0-----:R-:W-:Y:S01]  /*e590*/  FFMA.FTZ R99, R85, R72, -R31 ;  /* 0x0000004855637223 */ /* 0x001fe2000001081f */
[----:B------:R-:W-:-:S02]  /*e5a0*/  FMNMX.FTZ R85, R83, R82, !PT ;  /* 0x0000005253557209 */ /* 0x000fc40007810000 */
[C---:B------:R-:W-:Y:S02]  /*e5b0*/  ISETP.GT.AND P2, PT, R95.reuse, 0x20, PT ;  /* 0x000000205f00780c */ /* 0x040fe40003f44270 */
[----:B------:R-:W-:Y:S02]  /*e5c0*/  FSEL R86, R86, -INF , P3 ;  /* 0xff80000056567808 */ /* 0x000fe40001800000 */
[----:B------:R-:W-:Y:S01]  /*e5d0*/  FMNMX.FTZ R97, R84, R85, !PT ;  /* 0x0000005554617209 */ /* 0x000fe20007810000 */
[----:B------:R0:W-:Y:S01]  /*e5e0*/  MUFU.EX2 R58, R98 ;  /* 0x00000062003a7308 */ /* 0x0001e20000000800 */
[----:B------:R-:W-:Y:S02]  /*e5f0*/  ISETP.GT.AND P3, PT, R95, 0x21, PT ;  /* 0x000000215f00780c */ /* 0x000fe40003f64270 */
[----:B------:R-:W-:Y:S02]  /*e600*/  FSEL R85, R73, -INF , P2 ;  /* 0xff80000049557808 */ /* 0x000fe40001000000 */
[----:B------:R-:W-:-:S02]  /*e610*/  ISETP.GT.AND P2, PT, R95, 0x28, PT ;  /* 0x000000285f00780c */ /* 0x000fc40003f44270 */
[----:B0-----:R-:W-:Y:S02]  /*e620*/  FMNMX.FTZ R98, R86, R97, !PT ;  /* 0x0000006156627209 */ /* 0x001fe40007810000 */
[----:B------:R-:W-:Y:S02]  /*e630*/  FSEL R96, R74, -INF , P3 ;  /* 0xff8000004a607808 */ /* 0x000fe40001800000 */
[----:B------:R-:W-:Y:S02]  /*e640*/  FMNMX.FTZ R73, R85, R98, !PT ;  /* 0x0000006255497209 */ /* 0x000fe40007810000 */
[----:B------:R-:W-:Y:S02]  /*e650*/  ISETP.GT.AND P3, PT, R95, 0x29, PT ;  /* 0x000000295f00780c */ /* 0x000fe40003f64270 */
[----:B------:R-:W-:Y:S02]  /*e660*/  FSEL R76, R76, -INF , P2 ;  /* 0xff8000004c4c7808 */ /* 0x000fe40001000000 */
[----:B------:R-:W-:Y:S01]  /*e670*/  FMNMX.FTZ R73, R96, R73, !PT ;  /* 0x0000004960497209 */ /* 0x000fe20007810000 */
[----:B------:R-:W0:Y:S01]  /*e680*/  MUFU.TANH R70, R70 ;  /* 0x0000004600467308 */ /* 0x000e220000002400 */
[----:B------:R-:W-:Y:S01]  /*e690*/  FMUL.FTZ R59, R59, UR4 ;  /* 0x000000043b3b7c20 */ /* 0x000fe20008410000 */
[----:B------:R-:W-:-:S02]  /*e6a0*/  ISETP.GT.AND P2, PT, R95, 0x30, PT ;  /* 0x000000305f00780c */ /* 0x000fc40003f44270 */
[----:B------:R-:W-:Y:S02]  /*e6b0*/  FSEL R78, R78, -INF , P3 ;  /* 0xff8000004e4e7808 */ /* 0x000fe40001800000 */
[----:B------:R-:W-:Y:S01]  /*e6c0*/  FMNMX.FTZ R73, R76, R73, !PT ;  /* 0x000000494c497209 */ /* 0x000fe20007810000 */
[-CC-:B------:R-:W-:Y:S01]  /*e6d0*/  FFMA.FTZ R74, R87, R72.reuse, -R31.reuse ;  /* 0x00000048574a7223 */ /* 0x180fe2000001081f */
[----:B------:R-:W1:Y:S01]  /*e6e0*/  MUFU.TANH R56, R56 ;  /* 0x0000003800387308 */ /* 0x000e620000002400 */
[----:B------:R-:W-:Y:S01]  /*e6f0*/  ISETP.GT.AND P3, PT, R95, 0x31, PT ;  /* 0x000000315f00780c */ /* 0x000fe20003f64270 */
[----:B------:R-:W-:Y:S01]  /*e700*/  FMUL.FTZ R62, R62, UR4 ;  /* 0x000000043e3e7c20 */ /* 0x000fe20008410000 */
[----:B------:R-:W-:Y:S02]  /*e710*/  FSEL R87, R65, -INF , P2 ;  /* 0xff80000041577808 */ /* 0x000fe40001000000 */
[----:B------:R-:W-:Y:S01]  /*e720*/  FMNMX.FTZ R98, R78, R73, !PT ;  /* 0x000000494e627209 */ /* 0x000fe20007810000 */
[----:B------:R-:W-:-:S02]  /*e730*/  FFMA.FTZ R65, R75, R72, -R31 ;  /* 0x000000484b417223 */ /* 0x000fc4000001081f */
[----:B------:R-:W2:Y:S01]  /*e740*/  MUFU.TANH R59, R59 ;  /* 0x0000003b003b7308 */ /* 0x000ea20000002400 */
[----:B------:R-:W-:Y:S01]  /*e750*/  ISETP.GT.AND P2, PT, R95, 0x38, PT ;  /* 0x000000385f00780c */ /* 0x000fe20003f44270 */
[----:B------:R-:W-:Y:S01]  /*e760*/  FMUL.FTZ R63, R63, UR4 ;  /* 0x000000043f3f7c20 */ /* 0x000fe20008410000 */
[----:B------:R-:W-:Y:S02]  /*e770*/  FSEL R75, R66, -INF , P3 ;  /* 0xff800000424b7808 */ /* 0x000fe40001800000 */
[----:B------:R-:W-:Y:S02]  /*e780*/  FMNMX.FTZ R98, R87, R98, !PT ;  /* 0x0000006257627209 */ /* 0x000fe40007810000 */
[----:B------:R-:W-:Y:S01]  /*e790*/  ISETP.GT.AND P3, PT, R95, 0x39, PT ;  /* 0x000000395f00780c */ /* 0x000fe20003f64270 */
[----:B------:R-:W3:Y:S01]  /*e7a0*/  MUFU.TANH R62, R62 ;  /* 0x0000003e003e7308 */ /* 0x000ee20000002400 */
[----:B------:R-:W-:Y:S02]  /*e7b0*/  FSEL R68, R68, -INF , P2 ;  /* 0xff80000044447808 */ /* 0x000fe40001000000 */
[----:B------:R-:W-:-:S02]  /*e7c0*/  FMNMX.FTZ R73, R75, R98, !PT ;  /* 0x000000624b497209 */ /* 0x000fc40007810000 */
[----:B------:R-:W-:Y:S02]  /*e7d0*/  ISETP.GT.AND P2, PT, R95, 0x40, PT ;  /* 0x000000405f00780c */ /* 0x000fe40003f44270 */
[----:B0-----:R-:W-:Y:S01]  /*e7e0*/  FSEL R70, R70, -INF , P3 ;  /* 0xff80000046467808 */ /* 0x001fe20001800000 */
[----:B------:R-:W0:Y:S01]  /*e7f0*/  MUFU.TANH R63, R63 ;  /* 0x0000003f003f7308 */ /* 0x000e220000002400 */
[----:B------:R-:W-:Y:S01]  /*e800*/  FMNMX.FTZ R73, R68, R73, !PT ;  /* 0x0000004944497209 */ /* 0x000fe20007810000 */
[-CC-:B------:R-:W-:Y:S01]  /*e810*/  FFMA.FTZ R66, R77, R72.reuse, -R31.reuse ;  /* 0x000000484d427223 */ /* 0x180fe2000001081f */
[----:B------:R-:W-:Y:S02]  /*e820*/  ISETP.GT.AND P3, PT, R95, 0x41, PT ;  /* 0x000000415f00780c */ /* 0x000fe40003f64270 */
[----:B-1----:R-:W-:Y:S02]  /*e830*/  FSEL R77, R56, -INF , P2 ;  /* 0xff800000384d7808 */ /* 0x002fe40001000000 */
[----:B------:R-:W-:Y:S01]  /*e840*/  FMNMX.FTZ R98, R70, R73, !PT ;  /* 0x0000004946627209 */ /* 0x000fe20007810000 */
[----:B------:R-:W-:Y:S01]  /*e850*/  MUFU.TANH R48, R48 ;  /* 0x0000003000307308 */ /* 0x000fe20000002400 */
[----:B------:R-:W-:Y:S01]  /*e860*/  FFMA.FTZ R56, R64, R72, -R31 ;  /* 0x0000004840387223 */ /* 0x000fe2000001081f */
[----:B--2---:R-:W-:-:S02]  /*e870*/  FSEL R64, R59, -INF , P3 ;  /* 0xff8000003b407808 */ /* 0x004fc40001800000 */
[----:B------:R-:W-:Y:S02]  /*e880*/  ISETP.GT.AND P2, PT, R95, 0x48, PT ;  /* 0x000000485f00780c */ /* 0x000fe40003f44270 */
[----:B------:R-:W-:Y:S02]  /*e890*/  FMNMX.FTZ R59, R77, R98, !PT ;  /* 0x000000624d3b7209 */ /* 0x000fe40007810000 */
[----:B------:R-:W1:Y:S01]  /*e8a0*/  MUFU.TANH R49, R49 ;  /* 0x0000003100317308 */ /* 0x000e620000002400 */
[----:B------:R-:W-:Y:S01]  /*e8b0*/  ISETP.GT.AND P3, PT, R95, 0x49, PT ;  /* 0x000000495f00780c */ /* 0x000fe20003f64270 */
[----:B------:R-:W-:Y:S01]  /*e8c0*/  FMUL.FTZ R42, R42, UR4 ;  /* 0x000000042a2a7c20 */ /* 0x000fe20008410000 */
[----:B---3--:R-:W-:Y:S02]  /*e8d0*/  FSEL R62, R62, -INF , P2 ;  /* 0xff8000003e3e7808 */ /* 0x008fe40001000000 */
[----:B------:R-:W-:-:S03]  /*e8e0*/  FMNMX.FTZ R73, R64, R59, !PT ;  /* 0x0000003b40497209 */ /* 0x000fc60007810000 */
[----:B------:R-:W2:Y:S01]  /*e8f0*/  MUFU.TANH R52, R52 ;  /* 0x0000003400347308 */ /* 0x000ea20000002400 */
[----:B------:R-:W-:Y:S01]  /*e900*/  ISETP.GT.AND P2, PT, R95, 0x50, PT ;  /* 0x000000505f00780c */ /* 0x000fe20003f44270 */
[----:B------:R-:W-:Y:S01]  /*e910*/  FMUL.FTZ R43, R43, UR4 ;  /* 0x000000042b2b7c20 */ /* 0x000fe20008410000 */
[----:B0-----:R-:W-:Y:S02]  /*e920*/  FSEL R97, R63, -INF , P3 ;  /* 0xff8000003f617808 */ /* 0x001fe40001800000 */
[----:B------:R-:W-:-:S03]  /*e930*/  FMNMX.FTZ R98, R62, R73, !PT ;  /* 0x000000493e627209 */ /* 0x000fc60007810000 */
[----:B------:R-:W0:Y:S01]  /*e940*/  MUFU.TANH R54, R54 ;  /* 0x0000003600367308 */ /* 0x000e220000002400 */
[----:B------:R-:W-:Y:S01]  /*e950*/  ISETP.GT.AND P3, PT, R95, 0x51, PT ;  /* 0x000000515f00780c */ /* 0x000fe20003f64270 */
[----:B------:R-:W-:Y:S01]  /*e960*/  FMUL.FTZ R46, R46, UR4 ;  /* 0x000000042e2e7c20 */ /* 0x000fe20008410000 */
[----:B------:R-:W-:-:S05]  /*e970*/  FMNMX.FTZ R98, R97, R98, !PT ;  /* 0x0000006261627209 */ /* 0x000fca0007810000 */
[----:B------:R3:W-:Y:S01]  /*e980*/  MUFU.EX2 R82, R99 ;  /* 0x0000006300527308 */ /* 0x0007e20000000800 */
[----:B-1----:R-:W-:Y:S01]  /*e990*/  FSEL R63, R49, -INF , P3 ;  /* 0xff800000313f7808 */ /* 0x002fe20001800000 */
[----:B------:R-:W-:-:S06]  /*e9a0*/  FMUL.FTZ R47, R47, UR4 ;  /* 0x000000042f2f7c20 */ /* 0x000fcc0008410000 */
[----:B------:R-:W1:Y:S01]  /*e9b0*/  MUFU.TANH R42, R42 ;  /* 0x0000002a002a7308 */ /* 0x000e620000002400 */
[--C-:B---3--:R-:W-:Y:S01]  /*e9c0*/  FFMA.FTZ R99, R79, R72, -R31.reuse ;  /* 0x000000484f637223 */ /* 0x108fe2000001081f */
[----:B------:R-:W-:Y:S02]  /*e9d0*/  FSEL R79, R48, -INF , P2 ;  /* 0xff800000304f7808 */ /* 0x000fe40001000000 */
[----:B------:R-:W-:Y:S02]  /*e9e0*/  ISETP.GT.AND P2, PT, R95, 0x58, PT ;  /* 0x000000585f00780c */ /* 0x000fe40003f44270 */
[----:B------:R-:W-:Y:S02]  /*e9f0*/  FMNMX.FTZ R98, R79, R98, !PT ;  /* 0x000000624f627209 */ /* 0x000fe40007810000 */
[----:B------:R-:W3:Y:S01]  /*ea00*/  MUFU.TANH R43, R43 ;  /* 0x0000002b002b7308 */ /* 0x000ee20000002400 */
[----:B------:R-:W-:Y:S01]  /*ea10*/  FFMA.FTZ R48, R67, R72, -R31 ;  /* 0x0000004843307223 */ /* 0x000fe2000001081f */
[----:B------:R-:W-:Y:S01]  /*ea20*/  ISETP.GT.AND P3, PT, R95, 0x59, PT ;  /* 0x000000595f00780c */ /* 0x000fe20003f64270 */
[----:B------:R-:W-:Y:S01]  /*ea30*/  FMUL.FTZ R34, R34, UR4 ;  /* 0x0000000422227c20 */ /* 0x000fe20008410000 */
[----:B--2---:R-:W-:-:S02]  /*ea40*/  FSEL R52, R52, -INF , P2 ;  /* 0xff80000034347808 */ /* 0x004fc40001000000 */
[----:B------:R-:W-:Y:S02]  /*ea50*/  FMNMX.FTZ R67, R63, R98, !PT ;  /* 0x000000623f437209 */ /* 0x000fe40007810000 */
[----:B------:R-:W2:Y:S01]  /*ea60*/  MUFU.TANH R46, R46 ;  /* 0x0000002e002e7308 */ /* 0x000ea20000002400 */
[----:B------:R-:W-:Y:S01]  /*ea70*/  FFMA.FTZ R49, R69, R72, -R31 ;  /* 0x0000004845317223 */ /* 0x000fe2000001081f */
[----:B------:R-:W-:Y:S01]  /*ea80*/  ISETP.GT.AND P2, PT, R95, 0x60, PT ;  /* 0x000000605f00780c */ /* 0x000fe20003f44270 */
[----:B------:R-:W-:Y:S01]  /*ea90*/  FMUL.FTZ R35, R35, UR4 ;  /* 0x0000000423237c20 */ /* 0x000fe20008410000 */
[----:B0-----:R-:W-:Y:S02]  /*eaa0*/  FSEL R54, R54, -INF , P3 ;  /* 0xff80000036367808 */ /* 0x001fe40001800000 */
[----:B------:R-:W-:Y:S02]  /*eab0*/  FMNMX.FTZ R69, R52, R67, !PT ;  /* 0x0000004334457209 */ /* 0x000fe40007810000 */
[----:B------:R-:W-:Y:S01]  /*eac0*/  MUFU.TANH R47, R47 ;  /* 0x0000002f002f7308 */ /* 0x000fe20000002400 */
[----:B------:R-:W-:Y:S01]  /*ead0*/  ISETP.GT.AND P3, PT, R95, 0x61, PT ;  /* 0x000000615f00780c */ /* 0x000fe20003f64270 */
[----:B------:R-:W-:Y:S01]  /*eae0*/  FMUL.FTZ R38, R38, UR4 ;  /* 0x0000000426267c20 */ /* 0x000fe20008410000 */
[----:B-1----:R-:W-:-:S02]  /*eaf0*/  FSEL R67, R42, -INF , P2 ;  /* 0xff8000002a437808 */ /* 0x002fc40001000000 */
[----:B------:R-:W-:-:S03]  /*eb00*/  FMNMX.FTZ R98, R54, R69, !PT ;  /* 0x0000004536627209 */ /* 0x000fc60007810000 */
[----:B------:R-:W0:Y:S01]  /*eb10*/  MUFU.TANH R34, R34 ;  /* 0x0000002200227308 */ /* 0x000e220000002400 */
[----:B------:R-:W-:Y:S01]  /*eb20*/  ISETP.GT.AND P2, PT, R95, 0x68, PT ;  /* 0x000000685f00780c */ /* 0x000fe20003f44270 */
[----:B------:R-:W-:Y:S01]  /*eb30*/  FMUL.FTZ R39, R39, UR4 ;  /* 0x0000000427277c20 */ /* 0x000fe20008410000 */
[----:B---3--:R-:W-:Y:S02]  /*eb40*/  FSEL R69, R43, -INF , P3 ;  /* 0xff8000002b457808 */ /* 0x008fe40001800000 */
[----:B------:R-:W-:-:S03]  /*eb50*/  FMNMX.FTZ R100, R67, R98, !PT ;  /* 0x0000006243647209 */ /* 0x000fc60007810000 */
[----:B------:R-:W1:Y:S01]  /*eb60*/  MUFU.TANH R35, R35 ;  /* 0x0000002300237308 */ /* 0x000e620000002400 */
[----:B------:R-:W-:Y:S01]  /*eb70*/  FFMA.FTZ R43, R57, R72, -R31 ;  /* 0x00000048392b7223 */ /* 0x000fe2000001081f */
[----:B------:R-:W-:Y:S01]  /*eb80*/  ISETP.GT.AND P3, PT, R95, 0x69, PT ;  /* 0x000000695f00780c */ /* 0x000fe20003f64270 */
[----:B------:R-:W-:Y:S01]  /*eb90*/  FMUL.FTZ R26, R26, UR4 ;  /* 0x000000041a1a7c20 */ /* 0x000fe20008410000 */
[----:B--2---:R-:W-:Y:S02]  /*eba0*/  FSEL R98, R46, -INF , P2 ;  /* 0xff8000002e627808 */ /* 0x004fe40001000000 */
[----:B------:R-:W-:Y:S02]  /*ebb0*/  FMNMX.FTZ R57, R69, R100, !PT ;  /* 0x0000006445397209 */ /* 0x000fe40007810000 */
[----:B------:R-:W2:Y:S01]  /*ebc0*/  MUFU.TANH R38, R38 ;  /* 0x0000002600267308 */ /* 0x000ea20000002400 */
[----:B------:R-:W-:Y:S01]  /*ebd0*/  ISETP.GT.AND P2, PT, R95, 0x70, PT ;  /* 0x000000705f00780c */ /* 0x000fe20003f44270 */
[----:B------:R-:W-:Y:S01]  /*ebe0*/  FMUL.FTZ R27, R27, UR4 ;  /* 0x000000041b1b7c20 */ /* 0x000fe20008410000 */
[----:B------:R-:W-:-:S05]  /*ebf0*/  FMNMX.FTZ R46, R98, R57, !PT ;  /* 0x00000039622e7209 */ /* 0x000fca0007810000 */
[----:B------:R-:W3:Y:S01]  /*ec00*/  MUFU.TANH R39, R39 ;  /* 0x0000002700277308 */ /* 0x000ee20000002400 */
[----:B0-----:R-:W-:Y:S01]  /*ec10*/  FSEL R34, R34, -INF , P2 ;  /* 0xff80000022227808 */ /* 0x001fe20001000000 */
[----:B------:R-:W-:-:S06]  /*ec20*/  FMUL.FTZ R30, R30, UR4 ;  /* 0x000000041e1e7c20 */ /* 0x000fcc0008410000 */
[----:B------:R0:W-:Y:S01]  /*ec30*/  MUFU.EX2 R59, R99 ;  /* 0x00000063003b7308 */ /* 0x0001e20000000800 */
[----:B------:R-:W-:Y:S01]  /*ec40*/  FFMA.FTZ R57, R60, R72, -R31 ;  /* 0x000000483c397223 */ /* 0x000fe2000001081f */
[----:B0-----:R-:W-:-:S06]  /*ec50*/  FSEL R99, R47, -INF , P3 ;  /* 0xff8000002f637808 */ /* 0x001fcc0001800000 */
[----:B------:R-:W0:Y:S01]  /*ec60*/  MUFU.TANH R26, R26 ;  /* 0x0000001a001a7308 */ /* 0x000e220000002400 */
[----:B------:R-:W-:Y:S02]  /*ec70*/  ISETP.GT.AND P3, PT, R95, 0x71, PT ;  /* 0x000000715f00780c */ /* 0x000fe40003f64270 */
[----:B------:R-:W-:Y:S02]  /*ec80*/  FMNMX.FTZ R47, R99, R46, !PT ;  /* 0x0000002e632f7209 */ /* 0x000fe40007810000 */
[----:B------:R-:W-:Y:S02]  /*ec90*/  ISETP.GT.AND P2, PT, R95, 0x78, PT ;  /* 0x000000785f00780c */ /* 0x000fe40003f44270 */
[----:B-1----:R-:W-:Y:S01]  /*eca0*/  FSEL R35, R35, -INF , P3 ;  /* 0xff80000023237808 */ /* 0x002fe20001800000 */
[----:B------:R-:W1:Y:S01]  /*ecb0*/  MUFU.TANH R27, R27 ;  /* 0x0000001b001b7308 */ /* 0x000e620000002400 */
[----:B------:R-:W-:Y:S02]  /*ecc0*/  FMNMX.FTZ R60, R34, R47, !PT ;  /* 0x0000002f223c7209 */ /* 0x000fe40007810000 */
[----:B------:R-:W-:-:S02]  /*ecd0*/  ISETP.GT.AND P3, PT, R95, 0x79, PT ;  /* 0x000000795f00780c */ /* 0x000fc40003f64270 */
[----:B--2---:R-:W-:Y:S02]  /*ece0*/  FSEL R100, R38, -INF , P2 ;  /* 0xff80000026647808 */ /* 0x004fe40001000000 */
[----:B------:R-:W-:Y:S01]  /*ecf0*/  FMNMX.FTZ R47, R35, R60, !PT ;  /* 0x0000003c232f7209 */ /* 0x000fe20007810000 */
[----:B------:R-:W2:Y:S01]  /*ed00*/  MUFU.TANH R30, R30 ;  /* 0x0000001e001e7308 */ /* 0x000ea20000002400 */
[----:B------:R-:W-:Y:S02]  /*ed10*/  ISETP.GT.AND P2, PT, R95, 0x80, PT ;  /* 0x000000805f00780c */ /* 0x000fe40003f44270 */
[----:B---3--:R-:W-:Y:S02]  /*ed20*/  FSEL R101, R39, -INF , P3 ;  /* 0xff80000027657808 */ /* 0x008fe40001800000 */
[----:B------:R-:W-:-:S03]  /*ed30*/  FMNMX.FTZ R60, R100, R47, !PT ;  /* 0x0000002f643c7209 */ /* 0x000fc60007810000 */
[----:B------:R-:W3:Y:S01]  /*ed40*/  MUFU.TANH R55, R55 ;  /* 0x0000003700377308 */ /* 0x000ee20000002400 */
[----:B------:R-:W-:Y:S02]  /*ed50*/  ISETP.GT.AND P3, PT, R95, 0x81, PT ;  /* 0x000000815f00780c */ /* 0x000fe40003f64270 */
[----:B0-----:R-:W-:Y:S02]  /*ed60*/  FSEL R102, R26, -INF , P2 ;  /* 0xff8000001a667808 */ /* 0x001fe40001000000 */
[----:B------:R-:W-:Y:S01]  /*ed70*/  FMNMX.FTZ R47, R101, R60, !PT ;  /* 0x0000003c652f7209 */ /* 0x000fe20007810000 */
[----:B------:R-:W-:Y:S01]  /*ed80*/  FFMA.FTZ R39, R32, R72, -R31 ;  /* 0x0000004820277223 */ /* 0x000fe2000001081f */
[----:B------:R-:W-:Y:S02]  /*ed90*/  ISETP.GT.AND P2, PT, R95, 0x88, PT ;  /* 0x000000885f00780c */ /* 0x000fe40003f44270 */
[----:B-1----:R-:W-:Y:S02]  /*eda0*/  FSEL R32, R27, -INF , P3 ;  /* 0xff8000001b207808 */ /* 0x002fe40001800000 */
[----:B------:R-:W-:-:S02]  /*edb0*/  FMNMX.FTZ R47, R102, R47, !PT ;  /* 0x0000002f662f7209 */ /* 0x000fc40007810000 */
[----:B------:R-:W-:Y:S02]  /*edc0*/  ISETP.GT.AND P3, PT, R95, 0x89, PT ;  /* 0x000000895f00780c */ /* 0x000fe40003f64270 */
[----:B--2---:R-:W-:Y:S02]  /*edd0*/  FSEL R30, R30, -INF , P2 ;  /* 0xff8000001e1e7808 */ /* 0x004fe40001000000 */
[----:B------:R-:W-:Y:S01]  /*ede0*/  FMNMX.FTZ R47, R32, R47, !PT ;  /* 0x0000002f202f7209 */ /* 0x000fe20007810000 */
[----:B------:R-:W-:Y:S01]  /*edf0*/  FFMA.FTZ R60, R14, R72, -R31 ;  /* 0x000000480e3c7223 */ /* 0x000fe2000001081f */
[----:B---3--:R-:W-:Y:S02]  /*ee00*/  FSEL R103, R55, -INF , P3 ;  /* 0xff80000037677808 */ /* 0x008fe40001800000 */
[----:B------:R-:W-:-:S04]  /*ee10*/  FMNMX.FTZ R14, R30, R47, !PT ;  /* 0x0000002f1e0e7209 */ /* 0x000fc80007810000 */
[----:B------:R-:W-:-:S05]  /*ee20*/  FMNMX.FTZ R14, R103, R14, !PT ;  /* 0x0000000e670e7209 */ /* 0x000fca0007810000 */
[----:B------:R-:W0:Y:S02]  /*ee30*/  SHFL.BFLY PT, R27, R14, 0x2, 0x1f ;  /* 0x0c401f000e1b7f89 */ /* 0x000e2400000e0000 */
[----:B0-----:R-:W-:-:S05]  /*ee40*/  FMNMX.FTZ R27, R14, R27, !PT ;  /* 0x0000001b0e1b7209 */ /* 0x001fca0007810000 */
[----:B------:R-:W0:Y:S01]  /*ee50*/  SHFL.BFLY PT, R14, R27, 0x1, 0x1f ;  /* 0x0c201f001b0e7f89 */ /* 0x000e2200000e0000 */
        /* <DEDUP_REMOVED lines=8> */
[----:B0-----:R-:W-:-:S04]  /*eee0*/  FMNMX.FTZ R73, R27, R14, !PT ;  /* 0x0000000e1b497209 */ /* 0x001fc80007810000 */
[C---:B------:R-:W-:Y:S01]  /*eef0*/  FSETP.NEU.FTZ.AND P2, PT, R73.reuse, -INF , PT ;  /* 0xff8000004900780b */ /* 0x040fe20003f5d000 */
[----:B------:R-:W-:-:S05]  /*ef00*/  FMUL.FTZ R29, R73, R72 ;  /* 0x00000048491d7220 */ /* 0x000fca0000410000 */
[----:B------:R-:W-:Y:S01]  /*ef10*/  FSEL R29, R29, RZ, P2 ;  /* 0x000000ff1d1d7208 */ /* 0x000fe20001000000 */
[----:B------:R0:W-:Y:S01]  /*ef20*/  MUFU.EX2 R46, R57 ;  /* 0x00000039002e7308 */ /* 0x0001e20000000800 */
[-CC-:B------:R-:W-:Y:S01]  /*ef30*/  FFMA.FTZ R41, R44, R72.reuse, -R31.reuse ;  /* 0x000000482c297223 */ /* 0x180fe2000001081f */
[-C--:B------:R-:W-:Y:S02]  /*ef40*/  FFMA.FTZ R36, R50, R72.reuse, -R31 ;  /* 0x0000004832247223 */ /* 0x080fe4000001081f */
[-CC-:B------:R-:W-:Y:S01]  /*ef50*/  FFMA.FTZ R25, R80, R72.reuse, -R29.reuse ;  /* 0x0000004850197223 */ /* 0x180fe2000001081d */
[-C--:B------:R-:W-:Y:S01]  /*ef60*/  FFMA.FTZ R27, R92, R72.reuse, -R29 ;  /* 0x000000485c1b7223 */ /* 0x080fe2000001081d */
[-CC-:B------:R-:W-:Y:S01]  /*ef70*/  FFMA.FTZ R14, R20, R72.reuse, -R31.reuse ;  /* 0x00000048140e7223 */ /* 0x180fe2000001081f */
[-CC-:B------:R-:W-:Y:S01]  /*ef80*/  FFMA.FTZ R40, R40, R72.reuse, -R31.reuse ;  /* 0x0000004828287223 */ /* 0x180fe2000001081f */
[-CC-:B------:R-:W-:Y:S01]  /*ef90*/  FFMA.FTZ R55, R24, R72.reuse, -R31.reuse ;  /* 0x0000004818377223 */ /* 0x180fe2000001081f */
[-CC-:B0-----:R-:W-:Y:S01]  /*efa0*/  FFMA.FTZ R57, R33, R72.reuse, -R31.reuse ;  /* 0x0000004821397223 */ /* 0x181fe2000001081f */
[-CC-:B------:R-:W-:Y:S01]  /*efb0*/  FFMA.FTZ R44, R28, R72.reuse, -R31.reuse ;  /* 0x000000481c2c7223 */ /* 0x180fe2000001081f */
[-CC-:B------:R-:W-:Y:S01]  /*efc0*/  FFMA.FTZ R45, R45, R72.reuse, -R31.reuse ;  /* 0x000000482d2d7223 */ /* 0x180fe2000001081f */
[-CC-:B------:R-:W-:Y:S01]  /*efd0*/  FFMA.FTZ R50, R51, R72.reuse, -R31.reuse ;  /* 0x0000004833327223 */ /* 0x180fe2000001081f */
[-C--:B------:R-:W-:Y:S01]  /*efe0*/  FFMA.FTZ R20, R53, R72.reuse, -R31 ;  /* 0x0000004835147223 */ /* 0x080fe2000001081f */
[----:B------:R-:W0:Y:S01]  /*eff0*/  MUFU.EX2 R21, R21 ;  /* 0x0000001500157308 */ /* 0x000e220000000800 */
[-CC-:B------:R-:W-:Y:S01]  /*f000*/  FFMA.FTZ R31, R90, R72.reuse, -R29.reuse ;  /* 0x000000485a1f7223 */ /* 0x180fe2000001081d */
[----:B------:R-:W-:-:S06]  /*f010*/  FFMA.FTZ R90, R93, R72, -R29 ;  /* 0x000000485d5a7223 */ /* 0x000fcc000001081d */
[----:B------:R-:W-:Y:S01]  /*f020*/  MUFU.EX2 R25, R25 ;  /* 0x0000001900197308 */ /* 0x000fe20000000800 */
[----:B------:R-:W-:-:S07]  /*f030*/  FFMA.FTZ R28, R94, R72, -R29 ;  /* 0x000000485e1c7223 */ /* 0x000fce000001081d */
[----:B------:R-:W1:Y:S08]  /*f040*/  MUFU.EX2 R27, R27 ;  /* 0x0000001b001b7308 */ /* 0x000e700000000800 */
[----:B------:R-:W2:Y:S01]  /*f050*/  MUFU.EX2 R89, R89 ;  /* 0x0000005900597308 */ /* 0x000ea20000000800 */
[----:B------:R-:W-:-:S07]  /*f060*/  FFMA.FTZ R92, R83, R72, -R29 ;  /* 0x00000048535c7223 */ /* 0x000fce000001081d */
[----:B------:R-:W3:Y:S01]  /*f070*/  MUFU.EX2 R31, R31 ;  /* 0x0000001f001f7308 */ /* 0x000ee20000000800 */
[----:B------:R-:W-:-:S07]  /*f080*/  FFMA.FTZ R33, R84, R72, -R29 ;  /* 0x0000004854217223 */ /* 0x000fce000001081d */
[----:B------:R-:W4:Y:S01]  /*f090*/  MUFU.EX2 R91, R91 ;  /* 0x0000005b005b7308 */ /* 0x000f220000000800 */
[----:B------:R-:W-:-:S07]  /*f0a0*/  FFMA.FTZ R84, R86, R72, -R29 ;  /* 0x0000004856547223 */ /* 0x000fce000001081d */
[----:B------:R-:W4:Y:S01]  /*f0b0*/  MUFU.EX2 R90, R90 ;  /* 0x0000005a005a7308 */ /* 0x000f220000000800 */
[----:B0-----:R-:W-:Y:S01]  /*f0c0*/  FADD.FTZ R86, R21, R58 ;  /* 0x0000003a15567221 */ /* 0x001fe20000010000 */
[----:B-1----:R-:W-:-:S06]  /*f0d0*/  FADD.FTZ R94, R25, R27 ;  /* 0x0000001b195e7221 */ /* 0x002fcc0000010000 */
[----:B------:R-:W0:Y:S01]  /*f0e0*/  MUFU.EX2 R28, R28 ;  /* 0x0000001c001c7308 */ /* 0x000e220000000800 */
[-CC-:B------:R-:W-:Y:S01]  /*f0f0*/  FFMA.FTZ R83, R75, R72.reuse, -R29.reuse ;  /* 0x000000484b537223 */ /* 0x180fe2000001081d */
[----:B------:R-:W-:Y:S01]  /*f100*/  FFMA.FTZ R75, R70, R72, -R29 ;  /* 0x00000048464b7223 */ /* 0x000fe2000001081d */
[----:B--2---:R-:W-:-:S05]  /*f110*/  FADD.FTZ R86, R89, R86 ;  /* 0x0000005659567221 */ /* 0x004fca0000010000 */
[----:B------:R-:W1:Y:S01]  /*f120*/  MUFU.EX2 R88, R88 ;  /* 0x0000005800587308 */ /* 0x000e620000000800 */
[----:B------:R-:W-:Y:S01]  /*f130*/  FFMA.FTZ R70, R77, R72, -R29 ;  /* 0x000000484d467223 */ /* 0x000fe2000001081d */
[----:B---3--:R-:W-:-:S06]  /*f140*/  FADD.FTZ R77, R31, R94 ;  /* 0x0000005e1f4d7221 */ /* 0x008fcc0000010000 */
[----:B------:R-:W2:Y:S01]  /*f150*/  MUFU.EX2 R92, R92 ;  /* 0x0000005c005c7308 */ /* 0x000ea20000000800 */
[-CC-:B------:R-:W-:Y:S01]  /*f160*/  FFMA.FTZ R51, R85, R72.reuse, -R29.reuse ;  /* 0x0000004855337223 */ /* 0x180fe2000001081d */
[----:B------:R-:W-:Y:S01]  /*f170*/  FFMA.FTZ R53, R76, R72, -R29 ;  /* 0x000000484c357223 */ /* 0x000fe2000001081d */
[----:B----4-:R-:W-:-:S05]  /*f180*/  FADD.FTZ R86, R91, R86 ;  /* 0x000000565b567221 */ /* 0x010fca0000010000 */
[----:B------:R-:W3:Y:S01]  /*f190*/  MUFU.EX2 R81, R81 ;  /* 0x0000005100517308 */ /* 0x000ee20000000800 */
[----:B------:R-:W-:Y:S01]  /*f1a0*/  FFMA.FTZ R76, R87, R72, -R29 ;  /* 0x00000048574c7223 */ /* 0x000fe2000001081d */
[----:B------:R-:W-:-:S06]  /*f1b0*/  FADD.FTZ R87, R90, R77 ;  /* 0x0000004d5a577221 */ /* 0x000fcc0000010000 */
[----:B------:R-:W4:Y:S01]  /*f1c0*/  MUFU.EX2 R33, R33 ;  /* 0x0000002100217308 */ /* 0x000f220000000800 */
[-CC-:B------:R-:W-:Y:S01]  /*f1d0*/  FFMA.FTZ R80, R96, R72.reuse, -R29.reuse ;  /* 0x0000004860507223 */ /* 0x180fe2000001081d */
[----:B------:R-:W-:Y:S01]  /*f1e0*/  FFMA.FTZ R77, R35, R72, -R29 ;  /* 0x00000048234d7223 */ /* 0x000fe2000001081d */
[----:B------:R-:W-:Y:S01]  /*f1f0*/  F2FP.F16.F32.PACK_AB R25, R27, R25 ;  /* 0x000000191b19723e */ /* 0x000fe200000000ff */
[----:B------:R-:W-:-:S04]  /*f200*/  FADD.FTZ R35, R15, R86 ;  /* 0x000000560f237221 */ /* 0x000fc80000010000 */
[----:B------:R-:W4:Y:S01]  /*f210*/  MUFU.EX2 R84, R84 ;  /* 0x0000005400547308 */ /* 0x000f220000000800 */
[----:B------:R-:W-:Y:S01]  /*f220*/  F2FP.F16.F32.PACK_AB R27, R90, R31 ;  /* 0x0000001f5a1b723e */ /* 0x000fe200000000ff */
[-C--:B------:R-:W-:Y:S01]  /*f230*/  FFMA.FTZ R31, R69, R72.reuse, -R29 ;  /* 0x00000048451f7223 */ /* 0x080fe2000001081d */
[----:B0-----:R-:W-:Y:S01]  /*f240*/  FADD.FTZ R87, R28, R87 ;  /* 0x000000571c577221 */ /* 0x001fe20000010000 */
[----:B------:R-:W-:-:S04]  /*f250*/  FFMA.FTZ R69, R34, R72, -R29 ;  /* 0x0000004822457223 */ /* 0x000fc8000001081d */
[----:B------:R-:W0:Y:S01]  /*f260*/  MUFU.EX2 R40, R40 ;  /* 0x0000002800287308 */ /* 0x000e220000000800 */
[----:B------:R-:W-:Y:S02]  /*f270*/  @!P0 VIADD R24, R0, 0x31c40 ;  /* 0x00031c4000188836 */ /* 0x000fe40000000000 */
[----:B-1----:R-:W-:Y:S01]  /*f280*/  FADD.FTZ R34, R88, R35 ;  /* 0x0000002358227221 */ /* 0x002fe20000010000 */
[----:B------:R-:W-:-:S04]  /*f290*/  FFMA.FTZ R85, R54, R72, -R29 ;  /* 0x0000004836557223 */ /* 0x000fc8000001081d */
[----:B------:R-:W1:Y:S01]  /*f2a0*/  MUFU.EX2 R51, R51 ;  /* 0x0000003300337308 */ /* 0x000e620000000800 */
[----:B--2---:R-:W-:Y:S01]  /*f2b0*/  FADD.FTZ R54, R92, R87 ;  /* 0x000000575c367221 */ /* 0x004fe20000010000 */
[----:B------:R-:W-:Y:S01]  /*f2c0*/  FFMA.FTZ R78, R78, R72, -R29 ;  /* 0x000000484e4e7223 */ /* 0x000fe2000001081d */
[----:B---3--:R-:W-:-:S05]  /*f2d0*/  FADD.FTZ R35, R81, R34 ;  /* 0x0000002251237221 */ /* 0x008fca0000010000 */
[----:B------:R-:W2:Y:S01]  /*f2e0*/  MUFU.EX2 R74, R74 ;  /* 0x0000004a004a7308 */ /* 0x000ea20000000800 */
[----:B------:R-:W-:Y:S01]  /*f2f0*/  @!P0 PRMT R24, RZ, 0x654, R24 ;  /* 0x00000654ff188816 */ /* 0x000fe20000000018 */
[----:B------:R-:W-:Y:S01]  /*f300*/  FFMA.FTZ R26, R62, R72, -R29 ;  /* 0x000000483e1a7223 */ /* 0x000fe2000001081d */
[----:B----4-:R-:W-:-:S05]  /*f310*/  FADD.FTZ R87, R33, R54 ;  /* 0x0000003621577221 */ /* 0x010fca0000010000 */
[----:B------:R-:W3:Y:S01]  /*f320*/  MUFU.EX2 R80, R80 ;  /* 0x0000005000507308 */ /* 0x000ee20000000800 */
[-C--:B------:R-:W-:Y:S01]  /*f330*/  FFMA.FTZ R63, R63, R72.reuse, -R29 ;  /* 0x000000483f3f7223 */ /* 0x080fe2000001081d */
[----:B------:R-:W-:Y:S01]  /*f340*/  FADD.FTZ R35, R82, R35 ;  /* 0x0000002352237221 */ /* 0x000fe20000010000 */
[----:B------:R4:W-:Y:S05]  /*f350*/  @!P0 SYNCS.ARRIVE.TRANS64.RED.A1T0 RZ, [R24+URZ], RZ ;  /* 0x000000ff18ff89a7 */ /* 0x0009ea000810043f */
[----:B------:R-:W3:Y:S01]  /*f360*/  MUFU.EX2 R65, R65 ;  /* 0x0000004100417308 */ /* 0x000ee20000000800 */
[----:B------:R-:W-:Y:S01]  /*f370*/  FFMA.FTZ R54, R30, R72, -R29 ;  /* 0x000000481e367223 */ /* 0x000fe2000001081d */
[----:B------:R-:W-:Y:S01]  /*f380*/  FADD.FTZ R30, R84, R87 ;  /* 0x00000057541e7221 */ /* 0x000fe20000010000 */
[----:B----4-:R-:W-:-:S05]  /*f390*/  F2FP.F16.F32.PACK_AB R24, R58, R21 ;  /* 0x000000153a18723e */ /* 0x010fca00000000ff */
[----:B------:R-:W4:Y:S01]  /*f3a0*/  MUFU.EX2 R53, R53 ;  /* 0x0000003500357308 */ /* 0x000f220000000800 */
[-CC-:B------:R-:W-:Y:S01]  /*f3b0*/  FFMA.FTZ R58, R52, R72.reuse, -R29.reuse ;  /* 0x00000048343a7223 */ /* 0x180fe2000001081d */
[----:B------:R-:W-:Y:S01]  /*f3c0*/  FFMA.FTZ R21, R79, R72, -R29 ;  /* 0x000000484f157223 */ /* 0x000fe2000001081d */
[----:B0-----:R-:W-:-:S05]  /*f3d0*/  FADD.FTZ R35, R40, R35 ;  /* 0x0000002328237221 */ /* 0x001fca0000010000 */
[----:B------:R-:W0:Y:S01]  /*f3e0*/  MUFU.EX2 R66, R66 ;  /* 0x0000004200427308 */ /* 0x000e220000000800 */
[-CC-:B------:R-:W-:Y:S01]  /*f3f0*/  FFMA.FTZ R68, R68, R72.reuse, -R29.reuse ;  /* 0x0000004844447223 */ /* 0x180fe2000001081d */
[-CC-:B------:R-:W-:Y:S01]  /*f400*/  FFMA.FTZ R64, R64, R72.reuse, -R29.reuse ;  /* 0x0000004840407223 */ /* 0x180fe2000001081d */
[-CC-:B------:R-:W-:Y:S01]  /*f410*/  FFMA.FTZ R62, R97, R72.reuse, -R29.reuse ;  /* 0x00000048613e7223 */ /* 0x180fe2000001081d */
[----:B------:R-:W-:-:S04]  /*f420*/  FFMA.FTZ R79, R67, R72, -R29 ;  /* 0x00000048434f7223 */ /* 0x000fc8000001081d */
[----:B------:R-:W0:Y:S01]  /*f430*/  MUFU.EX2 R78, R78 ;  /* 0x0000004e004e7308 */ /* 0x000e220000000800 */
[-CC-:B------:R-:W-:Y:S01]  /*f440*/  FFMA.FTZ R98, R98, R72.reuse, -R29.reuse ;  /* 0x0000004862627223 */ /* 0x180fe2000001081d */
[-CC-:B------:R-:W-:Y:S01]  /*f450*/  FFMA.FTZ R99, R99, R72.reuse, -R29.reuse ;  /* 0x0000004863637223 */ /* 0x180fe2000001081d */
[-CC-:B------:R-:W-:Y:S01]  /*f460*/  FFMA.FTZ R100, R100, R72.reuse, -R29.reuse ;  /* 0x0000004864647223 */ /* 0x180fe2000001081d */
[-CC-:B------:R-:W-:Y:S01]  /*f470*/  FFMA.FTZ R101, R101, R72.reuse, -R29.reuse ;  /* 0x0000004865657223 */ /* 0x180fe2000001081d */
[----:B------:R-:W-:-:S03]  /*f480*/  FFMA.FTZ R102, R102, R72, -R29 ;  /* 0x0000004866667223 */ /* 0x000fc6000001081d */
[----:B------:R1:W-:Y:S01]  /*f490*/  MUFU.EX2 R0, R26 ;  /* 0x0000001a00007308 */ /* 0x0003e20000000800 */
[----:B------:R-:W-:-:S07]  /*f4a0*/  FFMA.FTZ R103, R103, R72, -R29 ;  /* 0x0000004867677223 */ /* 0x000fce000001081d */
[----:B------:R-:W0:Y:S01]  /*f4b0*/  MUFU.EX2 R56, R56 ;  /* 0x0000003800387308 */ /* 0x000e220000000800 */
[----:B-1----:R-:W-:-:S07]  /*f4c0*/  F2FP.F16.F32.PACK_AB R26, R91, R89 ;  /* 0x000000595b1a723e */ /* 0x002fce00000000ff */
[----:B------:R1:W-:Y:S01]  /*f4d0*/  MUFU.EX2 R52, R63 ;  /* 0x0000003f00347308 */ /* 0x0003e20000000800 */
[----:B------:R3:W-:Y:S07]  /*f4e0*/  STSM.16.M88.4 [R17+0x24300], R24 ;  /* 0x0243001811007844 */ /* 0x0007ee0000000200 */
[----:B------:R-:W0:Y:S01]  /*f4f0*/  MUFU.EX2 R76, R76 ;  /* 0x0000004c004c7308 */ /* 0x000e220000000800 */
[----:B-1----:R-:W-:Y:S01]  /*f500*/  FFMA.FTZ R63, R32, R72, -R29 ;  /* 0x00000048203f7223 */ /* 0x002fe2000001081d */
[----:B------:R-:W-:Y:S01]  /*f510*/  FADD.FTZ R29, R51, R30 ;  /* 0x0000001e331d7221 */ /* 0x000fe20000010000 */
[----:B--2---:R-:W-:-:S05]  /*f520*/  FADD.FTZ R30, R74, R35 ;  /* 0x000000234a1e7221 */ /* 0x004fca0000010000 */
[----:B------:R-:W1:Y:S01]  /*f530*/  MUFU.EX2 R83, R83 ;  /* 0x0000005300537308 */ /* 0x000e620000000800 */
[----:B---3--:R-:W-:Y:S01]  /*f540*/  F2FP.F16.F32.PACK_AB R25, R92, R28 ;  /* 0x0000001c5c19723e */ /* 0x008fe200000000ff */
[----:B------:R-:W-:Y:S01]  /*f550*/  FADD.FTZ R28, R80, R29 ;  /* 0x0000001d501c7221 */ /* 0x000fe20000010000 */
[----:B------:R-:W-:Y:S01]  /*f560*/  F2FP.F16.F32.PACK_AB R24, R88, R15 ;  /* 0x0000000f5818723e */ /* 0x000fe200000000ff */
[----:B------:R-:W-:-:S04]  /*f570*/  FADD.FTZ R15, R65, R30 ;  /* 0x0000001e410f7221 */ /* 0x000fc80000010000 */
[----:B------:R-:W2:Y:S01]  /*f580*/  MUFU.EX2 R48, R48 ;  /* 0x0000003000307308 */ /* 0x000ea20000000800 */
[----:B----4-:R-:W-:Y:S01]  /*f590*/  FADD.FTZ R29, R53, R28 ;  /* 0x0000001c351d7221 */ /* 0x010fe20000010000 */
[----:B0-----:R-:W-:Y:S01]  /*f5a0*/  FADD.FTZ R15, R66, R15 ;  /* 0x0000000f420f7221 */ /* 0x001fe20000010000 */
[----:B------:R-:W-:-:S05]  /*f5b0*/  F2FP.F16.F32.PACK_AB R27, R84, R33 ;  /* 0x00000021541b723e */ /* 0x000fca00000000ff */
[----:B------:R-:W0:Y:S01]  /*f5c0*/  MUFU.EX2 R68, R68 ;  /* 0x0000004400447308 */ /* 0x000e220000000800 */
[----:B------:R-:W-:Y:S01]  /*f5d0*/  FADD.FTZ R33, R78, R29 ;  /* 0x0000001d4e217221 */ /* 0x000fe20000010000 */
[----:B------:R-:W-:-:S06]  /*f5e0*/  FADD.FTZ R32, R56, R15 ;  /* 0x0000000f38207221 */ /* 0x000fcc0000010000 */
[----:B------:R-:W3:Y:S01]  /*f5f0*/  MUFU.EX2 R49, R49 ;  /* 0x0000003100317308 */ /* 0x000ee20000000800 */
[----:B------:R-:W-:-:S07]  /*f600*/  FADD.FTZ R34, R76, R33 ;  /* 0x000000214c227221 */ /* 0x000fce0000010000 */
[----:B------:R-:W4:Y:S01]  /*f610*/  MUFU.EX2 R75, R75 ;  /* 0x0000004b004b7308 */ /* 0x000f220000000800 */
[----:B------:R-:W-:Y:S01]  /*f620*/  FADD.FTZ R15, R59, R32 ;  /* 0x000000203b0f7221 */ /* 0x000fe20000010000 */
[----:B-1----:R-:W-:-:S06]  /*f630*/  FADD.FTZ R33, R83, R34 ;  /* 0x0000002253217221 */ /* 0x002fcc0000010000 */
[----:B------:R-:W1:Y:S01]  /*f640*/  MUFU.EX2 R42, R42 ;  /* 0x0000002a002a7308 */ /* 0x000e620000000800 */
[----:B--2---:R-:W-:-:S07]  /*f650*/  FADD.FTZ R34, R48, R15 ;  /* 0x0000000f30227221 */ /* 0x004fce0000010000 */
[----:B------:R-:W2:Y:S01]  /*f660*/  MUFU.EX2 R70, R70 ;  /* 0x0000004600467308 */ /* 0x000ea20000000800 */
[----:B------:R-:W-:Y:S01]  /*f670*/  F2FP.F16.F32.PACK_AB R28, R74, R40 ;  /* 0x000000284a1c723e */ /* 0x000fe200000000ff */
[----:B0-----:R-:W-:-:S06]  /*f680*/  FADD.FTZ R40, R68, R33 ;  /* 0x0000002144287221 */ /* 0x001fcc0000010000 */
[----:B------:R-:W0:Y:S01]  /*f690*/  MUFU.EX2 R43, R43 ;  /* 0x0000002b002b7308 */ /* 0x000e220000000800 */
[----:B---3--:R-:W-:-:S07]  /*f6a0*/  FADD.FTZ R15, R49, R34 ;  /* 0x00000022310f7221 */ /* 0x008fce0000010000 */
[----:B------:R-:W3:Y:S01]  /*f6b0*/  MUFU.EX2 R64, R64 ;  /* 0x0000004000407308 */ /* 0x000ee20000000800 */
[----:B------:R-:W-:Y:S01]  /*f6c0*/  F2FP.F16.F32.PACK_AB R34, R49, R48 ;  /* 0x000000303122723e */ /* 0x000fe200000000ff */
[----:B----4-:R-:W-:Y:S01]  /*f6d0*/  FADD.FTZ R49, R75, R40 ;  /* 0x000000284b317221 */ /* 0x010fe20000010000 */
[----:B-1----:R-:W-:-:S05]  /*f6e0*/  FADD.FTZ R40, R42, R15 ;  /* 0x0000000f2a287221 */ /* 0x002fca0000010000 */
[----:B------:R-:W-:Y:S01]  /*f6f0*/  MUFU.EX2 R38, R38 ;  /* 0x0000002600267308 */ /* 0x000fe20000000800 */
[----:B--2---:R-:W-:-:S07]  /*f700*/  FADD.FTZ R49, R70, R49 ;  /* 0x0000003146317221 */ /* 0x004fce0000010000 */
[----:B------:R-:W1:Y:S01]  /*f710*/  MUFU.EX2 R62, R62 ;  /* 0x0000003e003e7308 */ /* 0x000e620000000800 */
[----:B0-----:R-:W-:Y:S01]  /*f720*/  FADD.FTZ R15, R43, R40 ;  /* 0x000000282b0f7221 */ /* 0x001fe20000010000 */
[----:B------:R-:W-:-:S06]  /*f730*/  F2FP.F16.F32.PACK_AB R26, R82, R81 ;  /* 0x00000051521a723e */ /* 0x000fcc00000000ff */
[----:B------:R-:W0:Y:S01]  /*f740*/  MUFU.EX2 R39, R39 ;  /* 0x0000002700277308 */ /* 0x000e220000000800 */
[----:B---3--:R-:W-:-:S07]  /*f750*/  FADD.FTZ R49, R64, R49 ;  /* 0x0000003140317221 */ /* 0x008fce0000010000 */
[----:B------:R-:W-:Y:S01]  /*f760*/  MUFU.EX2 R21, R21 ;  /* 0x0000001500157308 */ /* 0x000fe20000000800 */
[----:B------:R-:W-:Y:S01]  /*f770*/  FADD.FTZ R15, R46, R15 ;  /* 0x0000000f2e0f7221 */ /* 0x000fe20000010000 */
[----:B------:R-:W-:-:S06]  /*f780*/  FADD.FTZ R49, R0, R49 ;  /* 0x0000003100317221 */ /* 0x000fcc0000010000 */
[----:B------:R-:W2:Y:S01]  /*f790*/  MUFU.EX2 R60, R60 ;  /* 0x0000003c003c7308 */ /* 0x000ea20000000800 */
[----:B------:R3:W-:Y:S01]  /*f7a0*/  STSM.16.M88.4 [R17+0x25b00], R24 ;  /* 0x025b001811007844 */ /* 0x0007e20000000200 */
[----:B------:R-:W-:Y:S02]  /*f7b0*/  F2FP.F16.F32.PACK_AB R29, R80, R51 ;  /* 0x00000033501d723e */ /* 0x000fe400000000ff */
[----:B------:R-:W-:-:S04]  /*f7c0*/  F2FP.F16.F32.PACK_AB R30, R66, R65 ;  /* 0x00000041421e723e */ /* 0x000fc800000000ff */
[----:B------:R-:W4:Y:S01]  /*f7d0*/  MUFU.EX2 R57, R57 ;  /* 0x0000003900397308 */ /* 0x000f220000000800 */
[----:B-1----:R-:W-:-:S07]  /*f7e0*/  FADD.FTZ R48, R62, R49 ;  /* 0x000000313e307221 */ /* 0x002fce0000010000 */
[----:B------:R-:W1:Y:S01]  /*f7f0*/  MUFU.EX2 R58, R58 ;  /* 0x0000003a003a7308 */ /* 0x000e620000000800 */
[----:B---3--:R-:W-:Y:S01]  /*f800*/  F2FP.F16.F32.PACK_AB R24, R43, R42 ;  /* 0x0000002a2b18723e */ /* 0x008fe200000000ff */
[----:B------:R-:W-:-:S06]  /*f810*/  FADD.FTZ R42, R38, R15 ;  /* 0x0000000f262a7221 */ /* 0x000fcc0000010000 */
[----:B------:R3:W-:Y:S01]  /*f820*/  MUFU.EX2 R82, R31 ;  /* 0x0000001f00527308 */ /* 0x0007e20000000800 */
[----:B0-----:R-:W-:-:S07]  /*f830*/  FADD.FTZ R15, R39, R42 ;  /* 0x0000002a270f7221 */ /* 0x001fce0000010000 */
[----:B------:R-:W0:Y:S01]  /*f840*/  MUFU.EX2 R61, R61 ;  /* 0x0000003d003d7308 */ /* 0x000e220000000800 */
[----:B---3--:R-:W-:Y:S01]  /*f850*/  F2FP.F16.F32.PACK_AB R31, R78, R53 ;  /* 0x000000354e1f723e */ /* 0x008fe200000000ff */
[----:B------:R-:W3:Y:S06]  /*f860*/  @P5 LDC R43, c[0x0][0x450] ;  /* 0x00011400ff2b5b82 */ /* 0x000eec0000000800 */
[----:B------:R-:W0:Y:S01]  /*f870*/  MUFU.EX2 R67, R85 ;  /* 0x0000005500437308 */ /* 0x000e220000000800 */
[----:B------:R4:W-:Y:S01]  /*f880*/  STSM.16.M88.4 [R17+0x27300], R28 ;  /* 0x0273001c11007844 */ /* 0x0009e20000000200 */
[----:B------:R-:W-:-:S02]  /*f890*/  F2FP.F16.F32.PACK_AB R32, R59, R56 ;  /* 0x000000383b20723e */ /* 0x000fc400000000ff */
[----:B------:R-:W-:-:S04]  /*f8a0*/  F2FP.F16.F32.PACK_AB R33, R83, R76 ;  /* 0x0000004c5321723e */ /* 0x000fc800000000ff */
[----:B------:R-:W0:Y:S01]  /*f8b0*/  MUFU.EX2 R55, R55 ;  /* 0x0000003700377308 */ /* 0x000e220000000800 */
[----:B------:R-:W-:Y:S02]  /*f8c0*/  F2FP.F16.F32.PACK_AB R35, R75, R68 ;  /* 0x000000444b23723e */ /* 0x000fe400000000ff */
[----:B------:R-:W-:Y:S01]  /*f8d0*/  F2FP.F16.F32.PACK_AB R27, R62, R0 ;  /* 0x000000003e1b723e */ /* 0x000fe200000000ff */
[----:B--2---:R-:W-:-:S04]  /*f8e0*/  FADD.FTZ R0, R60, R15 ;  /* 0x0000000f3c007221 */ /* 0x004fc80000010000 */
[----:B------:R-:W2:Y:S01]  /*f8f0*/  MUFU.EX2 R79, R79 ;  /* 0x0000004f004f7308 */ /* 0x000ea20000000800 */
[----:B----4-:R-:W-:Y:S01]  /*f900*/  FADD.FTZ R29, R21, R48 ;  /* 0x00000030151d7221 */ /* 0x010fe20000010000 */
[----:B------:R1:W-:Y:S03]  /*f910*/  STSM.16.M88.4 [R17+0x28b00], R32 ;  /* 0x028b002011007844 */ /* 0x0003e60000000200 */
[----:B------:R-:W-:-:S03]  /*f920*/  FADD.FTZ R29, R52, R29 ;  /* 0x0000001d341d7221 */ /* 0x000fc60000010000 */
[----:B------:R-:W4:Y:S01]  /*f930*/  MUFU.EX2 R71, R71 ;  /* 0x0000004700477308 */ /* 0x000f220000000800 */
[----:B------:R-:W-:-:S07]  /*f940*/  FADD.FTZ R0, R57, R0 ;  /* 0x0000000039007221 */ /* 0x000fce0000010000 */
[----:B------:R-:W3:Y:S01]  /*f950*/  MUFU.EX2 R47, R47 ;  /* 0x0000002f002f7308 */ /* 0x000ee20000000800 */
[----:B-1----:R-:W-:Y:S01]  /*f960*/  FADD.FTZ R32, R58, R29 ;  /* 0x0000001d3a207221 */ /* 0x002fe20000010000 */
[----:B0-----:R-:W-:-:S06]  /*f970*/  FADD.FTZ R0, R61, R0 ;  /* 0x000000003d007221 */ /* 0x001fcc0000010000 */
[----:B------:R-:W0:Y:S01]  /*f980*/  MUFU.EX2 R98, R98 ;  /* 0x0000006200627308 */ /* 0x000e220000000800 */
[----:B------:R-:W-:Y:S01]  /*f990*/  FADD.FTZ R32, R67, R32 ;  /* 0x0000002043207221 */ /* 0x000fe20000010000 */
[----:B------:R-:W-:Y:S01]  /*f9a0*/  F2FP.F16.F32.PACK_AB R28, R60, R39 ;  /* 0x000000273c1c723e */ /* 0x000fe200000000ff */
[----:B------:R-:W-:Y:S01]  /*f9b0*/  FADD.FTZ R0, R55, R0 ;  /* 0x0000000037007221 */ /* 0x000fe20000010000 */
[----:B------:R-:W1:Y:S04]  /*f9c0*/  @P5 LDC R39, c[0x0][0x44c] ;  /* 0x00011300ff275b82 */ /* 0x000e680000000800 */
[----:B------:R-:W0:Y:S01]  /*f9d0*/  MUFU.EX2 R95, R95 ;  /* 0x0000005f005f7308 */ /* 0x000e220000000800 */
[----:B--2---:R-:W-:-:S07]  /*f9e0*/  FADD.FTZ R15, R79, R32 ;  /* 0x000000204f0f7221 */ /* 0x004fce0000010000 */
[----:B------:R-:W2:Y:S01]  /*f9f0*/  MUFU.EX2 R99, R99 ;  /* 0x0000006300637308 */ /* 0x000ea20000000800 */
[----:B----4-:R-:W-:Y:S01]  /*fa00*/  FADD.FTZ R0, R71, R0 ;  /* 0x0000000047007221 */ /* 0x010fe20000010000 */
[----:B------:R-:W-:-:S06]  /*fa10*/  FADD.FTZ R15, R82, R15 ;  /* 0x0000000f520f7221 */ /* 0x000fcc0000010000 */
[----:B------:R-:W4:Y:S08]  /*fa20*/  MUFU.EX2 R41, R41 ;  /* 0x0000002900297308 */ /* 0x000f300000000800 */
[----:B------:R-:W1:Y:S01]  /*fa30*/  MUFU.EX2 R69, R69 ;  /* 0x0000004500457308 */ /* 0x000e620000000800 */
[----:B------:R-:W-:Y:S01]  /*fa40*/  F2FP.F16.F32.PACK_AB R26, R38, R46 ;  /* 0x0000002e261a723e */ /* 0x000fe200000000ff */
[----:B---3--:R-:W-:-:S06]  /*fa50*/  FADD.FTZ R0, R47, R0 ;  /* 0x000000002f007221 */ /* 0x008fcc0000010000 */
[----:B------:R-:W3:Y:S01]  /*fa60*/  MUFU.EX2 R44, R44 ;  /* 0x0000002c002c7308 */ /* 0x000ee20000000800 */
[----:B0-----:R-:W-:-:S07]  /*fa70*/  FADD.FTZ R38, R98, R15 ;  /* 0x0000000f62267221 */ /* 0x001fce0000010000 */
[----:B------:R-:W0:Y:S01]  /*fa80*/  MUFU.EX2 R40, R77 ;  /* 0x0000004d00287308 */ /* 0x000e220000000800 */
[----:B------:R-:W-:Y:S01]  /*fa90*/  FADD.FTZ R0, R95, R0 ;  /* 0x000000005f007221 */ /* 0x000fe20000010000 */
[----:B--2---:R-:W-:-:S06]  /*faa0*/  FADD.FTZ R38, R99, R38 ;  /* 0x0000002663267221 */ /* 0x004fcc0000010000 */
[----:B------:R-:W2:Y:S08]  /*fab0*/  MUFU.EX2 R37, R37 ;  /* 0x0000002500257308 */ /* 0x000eb00000000800 */
[----:B------:R-:W2:Y:S01]  /*fac0*/  MUFU.EX2 R100, R100 ;  /* 0x0000006400647308 */ /* 0x000ea20000000800 */
[----:B------:R-:W-:Y:S01]  /*fad0*/  F2FP.F16.F32.PACK_AB R29, R52, R21 ;  /* 0x00000015341d723e */ /* 0x000fe200000000ff */
[----:B----4-:R-:W-:-:S06]  /*fae0*/  FADD.FTZ R15, R41, R0 ;  /* 0x00000000290f7221 */ /* 0x010fcc0000010000 */
[----:B------:R-:W4:Y:S01]  /*faf0*/  MUFU.EX2 R45, R45 ;  /* 0x0000002d002d7308 */ /* 0x000f220000000800 */
[----:B-1----:R-:W-:Y:S01]  /*fb00*/  FADD.FTZ R21, R69, R38 ;  /* 0x0000002645157221 */ /* 0x002fe20000010000 */
[----:B------:R-:W-:-:S06]  /*fb10*/  F2FP.F16.F32.PACK_AB R25, R64, R70 ;  /* 0x000000464019723e */ /* 0x000fcc00000000ff */
[----:B------:R-:W1:Y:S01]  /*fb20*/  MUFU.EX2 R101, R101 ;  /* 0x0000006500657308 */ /* 0x000e620000000800 */
[----:B---3--:R-:W-:Y:S01]  /*fb30*/  FADD.FTZ R0, R44, R15 ;  /* 0x0000000f2c007221 */ /* 0x008fe20000010000 */
[----:B0-----:R-:W-:-:S06]  /*fb40*/  FADD.FTZ R21, R40, R21 ;  /* 0x0000001528157221 */ /* 0x001fcc0000010000 */
[----:B------:R-:W0:Y:S01]  /*fb50*/  MUFU.EX2 R36, R36 ;  /* 0x0000002400247308 */ /* 0x000e220000000800 */
[----:B------:R-:W-:-:S07]  /*fb60*/  F2FP.F16.F32.PACK_AB R30, R61, R57 ;  /* 0x000000393d1e723e */ /* 0x000fce00000000ff */
[----:B------:R-:W3:Y:S01]  /*fb70*/  MUFU.EX2 R102, R102 ;  /* 0x0000006600667308 */ /* 0x000ee20000000800 */
[----:B------:R-:W-:Y:S01]  /*fb80*/  F2FP.F16.F32.PACK_AB R31, R67, R58 ;  /* 0x0000003a431f723e */ /* 0x000fe200000000ff */
[----:B------:R4:W-:Y:S01]  /*fb90*/  STSM.16.M88.4 [R17+0x2a300], R24 ;  /* 0x02a3001811007844 */ /* 0x0009e20000000200 */
[----:B--2---:R-:W-:-:S05]  /*fba0*/  FADD.FTZ R0, R37, R0 ;  /* 0x0000000025007221 */ /* 0x004fca0000010000 */
[----:B------:R-:W2:Y:S01]  /*fbb0*/  MUFU.EX2 R50, R50 ;  /* 0x0000003200327308 */ /* 0x000ea20000000800 */
[----:B------:R1:W-:Y:S07]  /*fbc0*/  STSM.16.M88.4 [R17+0x2bb00], R28 ;  /* 0x02bb001c11007844 */ /* 0x0003ee0000000200 */
[----:B------:R-:W2:Y:S01]  /*fbd0*/  MUFU.EX2 R63, R63 ;  /* 0x0000003f003f7308 */ /* 0x000ea20000000800 */
[----:B----4-:R-:W-:-:S04]  /*fbe0*/  @P5 IMAD.HI.U32 R24, R106, R39, RZ ;  /* 0x000000276a185227 */ /* 0x010fc800078e00ff */
[----:B------:R-:W-:-:S03]  /*fbf0*/  FADD.FTZ R26, R100, R21 ;  /* 0x00000015641a7221 */ /* 0x000fc60000010000 */
[----:B------:R-:W4:Y:S01]  /*fc00*/  MUFU.EX2 R14, R14 ;  /* 0x0000000e000e7308 */ /* 0x000f220000000800 */
[----:B-1----:R-:W-:Y:S02]  /*fc10*/  IMAD.MOV.U32 R28, RZ, RZ, R106 ;  /* 0x000000ffff1c7224 */ /* 0x002fe400078e006a */
[----:B------:R-:W-:-:S05]  /*fc20*/  FADD.FTZ R15, R45, R0 ;  /* 0x000000002d0f7221 */ /* 0x000fca0000010000 */
[----:B------:R-:W-:Y:S01]  /*fc30*/  MUFU.EX2 R54, R54 ;  /* 0x0000003600367308 */ /* 0x000fe20000000800 */
[----:B------:R-:W-:Y:S01]  /*fc40*/  @P5 SHF.R.U32.HI R28, RZ, R43, R24 ;  /* 0x0000002bff1c5219 */ /* 0x000fe20000011618 */
[----:B------:R-:W-:-:S06]  /*fc50*/  FADD.FTZ R21, R101, R26 ;  /* 0x0000001a65157221 */ /* 0x000fcc0000010000 */
[----:B------:R-:W1:Y:S01]  /*fc60*/  MUFU.EX2 R103, R103 ;  /* 0x0000006700677308 */ /* 0x000e620000000800 */
[----:B0-----:R-:W-:-:S07]  /*fc70*/  FADD.FTZ R15, R36, R15 ;  /* 0x0000000f240f7221 */ /* 0x001fce0000010000 */
[----:B------:R-:W0:Y:S01]  /*fc80*/  MUFU.EX2 R20, R20 ;  /* 0x0000001400147308 */ /* 0x000e220000000800 */
[----:B---3--:R-:W-:Y:S01]  /*fc90*/  FADD.FTZ R0, R102, R21 ;  /* 0x0000001566007221 */ /* 0x008fe20000010000 */
[----:B------:R-:W-:Y:S01]  /*fca0*/  IADD3 R30, R28, R104, -R105 ;  /* 0x000000681c1e7210 */ /* 0x000fe20007ffe869 */
[----:B--2---:R-:W-:Y:S02]  /*fcb0*/  FADD.FTZ R15, R50, R15 ;  /* 0x0000000f320f7221 */ /* 0x004fe40000010000 */
[----:B------:R-:W-:Y:S02]  /*fcc0*/  FADD.FTZ R21, R63, R0 ;  /* 0x000000003f157221 */ /* 0x000fe40000010000 */
[----:B------:R-:W-:-:S04]  /*fcd0*/  IMAD.HI R0, R30, 0x38e38e39, RZ ;  /* 0x38e38e391e007827 */ /* 0x000fc800078e02ff */
[----:B----4-:R-:W-:Y:S01]  /*fce0*/  FADD.FTZ R15, R14, R15 ;  /* 0x0000000f0e0f7221 */ /* 0x010fe20000010000 */
[----:B-1----:R-:W-:Y:S01]  /*fcf0*/  F2FP.F16.F32.PACK_AB R31, R103, R54 ;  /* 0x00000036671f723e */ /* 0x002fe200000000ff */
[----:B------:R-:W-:Y:S01]  /*fd00*/  FADD.FTZ R54, R54, R21 ;  /* 0x0000001536367221 */ /* 0x000fe20000010000 */
        /* <DEDUP_REMOVED lines=8> */
[----:B0-----:R-:W-:Y:S01]  /*fd90*/  FADD.FTZ R15, R20, R15 ;  /* 0x0000000f140f7221 */ /* 0x001fe20000010000 */
[----:B------:R-:W-:Y:S02]  /*fda0*/  F2FP.F16.F32.PACK_AB R28, R50, R36 ;  /* 0x00000024321c723e */ /* 0x000fe400000000ff */
[----:B------:R-:W-:Y:S02]  /*fdb0*/  F2FP.F16.F32.PACK_AB R29, R63, R102 ;  /* 0x000000663f1d723e */ /* 0x000fe400000000ff */
[----:B------:R-:W-:-:S02]  /*fdc0*/  F2FP.F16.F32.PACK_AB R30, R20, R14 ;  /* 0x0000000e141e723e */ /* 0x000fc400000000ff */
[----:B------:R-:W-:Y:S01]  /*fdd0*/  SHF.R.U32.HI R21, RZ, 0x1f, R0 ;  /* 0x0000001fff157819 */ /* 0x000fe20000011600 */
[----:B------:R-:W-:Y:S01]  /*fde0*/  FADD.FTZ R14, R103, R54 ;  /* 0x00000036670e7221 */ /* 0x000fe20000010000 */
[----:B------:R-:W-:Y:S02]  /*fdf0*/  STSM.16.M88.4 [R17+0x2d300], R32 ;  /* 0x02d3002011007844 */ /* 0x000fe40000000200 */
[----:B------:R-:W-:Y:S02]  /*fe00*/  LEA.HI.SX32 R21, R0, R21, 0x1b ;  /* 0x0000001500157211 */ /* 0x000fe400078fdaff */
[----:B------:R-:W-:Y:S04]  /*fe10*/  STSM.16.M88.4 [R17+0x2eb00], R24 ;  /* 0x02eb001811007844 */ /* 0x000fe80000000200 */
[----:B------:R-:W-:Y:S04]  /*fe20*/  STSM.16.M88.4 [R17+0x30300], R28 ;  /* 0x0303001c11007844 */ /* 0x000fe80000000200 */
[----:B------:R-:W-:Y:S01]  /*fe30*/  STL [R1+0x4], R15 ;  /* 0x0000040f01007387 */ /* 0x000fe20000100800 */
[----:B------:R0:W-:Y:S06]  /*fe40*/  MEMBAR.ALL.CTA ;  /* 0x0000000000007992 */ /* 0x0001ec0000008000 */
[----:B0-----:R-:W0:Y:S04]  /*fe50*/  FENCE.VIEW.ASYNC.S ;  /* 0x00000000000073c6 */ /* 0x001e280000000000 */
[----:B------:R1:W-:Y:S01]  /*fe60*/  STL [R1+0x34], R14 ;  /* 0x0000340e01007387 */ /* 0x0003e20000100800 */
[----:B------:R-:W-:Y:S01]  /*fe70*/  VIADD R157, R157, 0xfffffffe ;  /* 0xfffffffe9d9d7836 */ /* 0x000fe20000000000 */
[----:B-1----:R-:W-:-:S05]  /*fe80*/  VIMNMX R14, RZ, R21, !PT ;  /* 0x00000015ff0e7248 */ /* 0x002fca0007fe0100 */
[----:B------:R1:W-:Y:S01]  /*fe90*/  STL [R1+0x24], R14 ;  /* 0x0000240e01007387 */ /* 0x0003e20000100800 */
[----:B------:R-:W-:Y:S02]  /*fea0*/  ISETP.GE.AND P2, PT, R157, R14, PT ;  /* 0x0000000e9d00720c */ /* 0x000fe40003f46270 */
        /* <DEDUP_REMOVED lines=24> */
[----:B0-----:R-:W-:Y:S01]  /*10030*/  NOP ;  /* 0x0000000000007918 */ /* 0x001fe20000000000 */
[----:B-1----:R-:W-:Y:S05]  /*10040*/  @!P2 BRA `(.L_x_12342) ;  /* 0x000000580090a947 */ /* 0x002fea0003800000 */
[----:B------:R0:W5:Y:S01]  /*10050*/  LDL.LU R21, [R1+0x40] ;  /* 0x0000400001157983 */ /* 0x0001620000300800 */
[----:B------:R-:W-:Y:S02]  /*10060*/  IMAD.MOV.U32 R0, RZ, RZ, R73 ;  /* 0x000000ffff007224 */ /* 0x000fe400078e0049 */
[----:B------:R-:W-:Y:S02]  /*10070*/  IMAD.MOV.U32 R14, RZ, RZ, R23 ;  /* 0x000000ffff0e7224 */ /* 0x000fe400078e0017 */
[----:B------:R-:W-:Y:S02]  /*10080*/  IMAD.MOV.U32 R15, RZ, RZ, R157 ;  /* 0x000000ffff0f7224 */ /* 0x000fe400078e009d */
[----:B------:R-:W-:Y:S02]  /*10090*/  IMAD.MOV.U32 R20, RZ, RZ, R19 ;  /* 0x000000ffff147224 */ /* 0x000fe400078e0013 */
[----:B0-----:R-:W-:-:S07]  /*100a0*/  IMAD.MOV.U32 R71, RZ, RZ, RZ ;  /* 0x000000ffff477224 */ /* 0x001fce00078e00ff */
.L_x_12353:
[----:B------:R-:W2:Y:S01]  /*100b0*/  LDL R23, [R1+0x64] ;  /* 0x0000640001177983 */ /* 0x000ea20000100800 */
[----:B------:R-:W-:Y:S01]  /*100c0*/  VIADD R19, R20, 0x1 ;  /* 0x0000000114137836 */ /* 0x000fe20000000000 */
[----:B------:R-:W-:Y:S05]  /*100d0*/  YIELD ;  /* 0x0000000000007946 */ /* 0x000fea0003800000 */
[----:B------:R-:W-:-:S04]  /*100e0*/  ISETP.NE.AND P3, PT, R19, 0x2, PT ;  /* 0x000000021300780c */ /* 0x000fc80003f65270 */
[----:B------:R-:W-:Y:S02]  /*100f0*/  SEL R72, RZ, 0x1, P3 ;  /* 0x00000001ff487807 */ /* 0x000fe40001800000 */
[----:B------:R-:W-:Y:S02]  /*10100*/  SEL R19, R19, RZ, P3 ;  /* 0x000000ff13137207 */ /* 0x000fe40001800000 */
[----:B-----5:R-:W-:-:S05]  /*10110*/  LOP3.LUT R72, R21, R72, RZ, 0x3c, !PT ;  /* 0x0000004815487212 */ /* 0x020fca00078e3cff */
[----:B------:R0:W-:Y:S01]  /*10120*/  STL [R1+0x40], R72 ;  /* 0x0000404801007387 */ /* 0x0001e20000100800 */
[----:B--2---:R-:W-:-:S13]  /*10130*/  ISETP.NE.AND P2, PT, R23, RZ, PT ;  /* 0x000000ff1700720c */ /* 0x004fda0003f45270 */
[----:B0-----:R-:W-:Y:S05]  /*10140*/  @P2 BRA `(.L_x_12343) ;  /* 0x0000000000302947 */ /* 0x001fea0003800000 */
[----:B------:R-:W-:Y:S05]  /*10150*/  @!P1 BRA `(.L_x_12344) ;  /* 0x0000000000049947 */ /* 0x000fea0003800000 */
[----:B------:R-:W-:Y:S01]  /*10160*/  BPT.TRAP 0x1 ;  /* 0x000000040000795c */ /* 0x000fe20000300000 */
.L_x_12344:
[----:B------:R-:W-:Y:S01]  /*10170*/  IMAD R23, R19, 0x8, R16 ;  /* 0x0000000813177824 */ /* 0x000fe200078e0210 */
[----:B------:R-:W-:-:S04]  /*10180*/  SHF.L.U32 R72, R72, 0x1f, RZ ;  /* 0x0000001f48487819 */ /* 0x000fc800000006ff */
[----:B------:R0:W1:Y:S01]  /*10190*/  SYNCS.PHASECHK.TRANS64.TRYWAIT P3, [R23+URZ+0x31c30], R72 ;  /* 0x031c3048170075a7 */ /* 0x000062000806017f */
[----:B------:R-:W-:Y:S05]  /*101a0*/  @!P1 BRA `(.L_x_12345) ;  /* 0x0000000000049947 */ /* 0x000fea0003800000 */
[----:B------:R-:W-:Y:S01]  /*101b0*/  BPT.TRAP 0x1 ;  /* 0x000000040000795c */ /* 0x000fe20000300000 */
.L_x_12345:
[----:B------:R-:W-:Y:S04]  /*101c0*/  BSSY B0, `(.L_x_12343) ;  /* 0x0000004000007945 */ /* 0x000fe80003800000 */
[----:B-1----:R-:W-:Y:S05]  /*101d0*/  @P3 BRA `(.L_x_12346) ;  /* 0x0000000000083947 */ /* 0x002fea0003800000 */
[----:B------:R-:W1:Y:S02]  /*101e0*/  SYNCS.PHASECHK.TRANS64.TRYWAIT P3, [R23+URZ+0x31c30], R72 ;  /* 0x031c3048170075a7 */ /* 0x000e64000806017f */
[----:B-1----:R-:W-:Y:S05]  /*101f0*/  @!P3 BRA `(.L_x_12347) ;  /* 0x0000015400e4b947 */ /* 0x002fea0003800000 */
.L_x_12346:
[----:B------:R-:W-:Y:S05]  /*10200*/  BSYNC B0 ;  /* 0x0000000000007941 */ /* 0x000fea0003800000 */
.L_x_12343:
[----:B01----:R-:W2:Y:S01]  /*10210*/  LDL R72, [R1+0x6c] ;  /* 0x00006c0001487983 */ /* 0x003ea20000100800 */
[----:B------:R-:W0:Y:S01]  /*10220*/  S2R R23, SR_TID.X ;  /* 0x0000000000177919 */ /* 0x000e220000002100 */
[----:B------:R-:W-:Y:S05]  /*10230*/  WARPSYNC.ALL ;  /* 0x0000000000007948 */ /* 0x000fea0003800000 */
[----:B------:R-:W-:Y:S01]  /*10240*/  IMAD.MOV.U32 R145, RZ, RZ, -0x7fffffe0 ;  /* 0x80000020ff917424 */ /* 0x000fe200078e00ff */
[----:B0-----:R-:W-:-:S05]  /*10250*/  SHF.R.U32.HI R23, RZ, 0x7, R23 ;  /* 0x00000007ff177819 */ /* 0x001fca0000011617 */
[----:B------:R-:W-:-:S05]  /*10260*/  VIADD R23, R23, 0x8 ;  /* 0x0000000817177836 */ /* 0x000fca0000000000 */
[----:B------:R0:W-:Y:S01]  /*10270*/  BAR.SYNC.DEFER_BLOCKING R23, 0x100 ;  /* 0x000400170000751d */ /* 0x0001e20000010000 */
[----:B------:R-:W-:Y:S02]  /*10280*/  R2UR UR47, R145 ;  /* 0x00000000912f72ca */ /* 0x000fe400000e0000 */
[C---:B------:R-:W-:Y:S02]  /*10290*/  R2UR UR44, R2.reuse ;  /* 0x00000000022c72ca */ /* 0x040fe400000e0000 */
[C---:B------:R-:W-:Y:S01]  /*102a0*/  R2UR UR45, R3.reuse ;  /* 0x00000000032d72ca */ /* 0x040fe200000e0000 */
[----:B------:R-:W-:Y:S01]  /*102b0*/  WARPGROUP.ARRIVE ;  /* 0x00000000000079c5 */ /* 0x000fe20000000000 */
[----:B------:R-:W-:Y:S01]  /*102c0*/  IMAD.MOV.U32 R75, RZ, RZ, -0x7fffffe0 ;  /* 0x80000020ff4b7424 */ /* 0x000fe200078e00ff */
[----:B------:R-:W-:Y:S02]  /*102d0*/  R2UR UR52, R2 ;  /* 0x00000000023472ca */ /* 0x000fe400000e0000 */
[----:B------:R-:W-:-:S02]  /*102e0*/  R2UR UR53, R3 ;  /* 0x00000000033572ca */ /* 0x000fc400000e0000 */
[----:B------:R-:W-:Y:S01]  /*102f0*/  R2UR UR55, R75 ;  /* 0x000000004b3772ca */ /* 0x000fe200000e0000 */
[----:B------:R-:W-:Y:S01]  /*10300*/  IMAD.MOV.U32 R73, RZ, RZ, -0x7fffffe0 ;  /* 0x80000020ff497424 */ /* 0x000fe200078e00ff */
[C---:B------:R-:W-:Y:S02]  /*10310*/  R2UR UR48, R2.reuse ;  /* 0x00000000023072ca */ /* 0x040fe400000e0000 */
[----:B------:R-:W-:Y:S02]  /*10320*/  R2UR UR49, R3 ;  /* 0x00000000033172ca */ /* 0x000fe400000e0000 */
[----:B------:R-:W-:Y:S02]  /*10330*/  R2UR UR51, R73 ;  /* 0x00000000493372ca */ /* 0x000fe400000e0000 */
[----:B------:R-:W-:Y:S02]  /*10340*/  R2UR UR27, R75 ;  /* 0x000000004b1b72ca */ /* 0x000fe400000e0000 */
[----:B------:R-:W-:-:S02]  /*10350*/  R2UR UR24, R2 ;  /* 0x00000000021872ca */ /* 0x000fc400000e0000 */
[----:B------:R-:W-:Y:S01]  /*10360*/  R2UR UR25, R3 ;  /* 0x00000000031972ca */ /* 0x000fe200000e0000 */
[----:B--2---:R-:W-:-:S05]  /*10370*/  IMAD R144, R19, 0x6c0, R72 ;  /* 0x000006c013907824 */ /* 0x004fca00078e0248 */
[----:B------:R-:W-:-:S13]  /*10380*/  R2UR UR46, R144 ;  /* 0x00000000902e72ca */ /* 0x000fda00000e0000 */
[----:B------:R-:W-:Y:S01]  /*10390*/  HGMMA.64x16x16.F32 R136, gdesc[UR44], RZ, !UPT, gsb0 ;  /* 0x002000002c8879f0 */ /* 0x000fe2000c0008ff */
[----:B------:R-:W-:-:S05]  /*103a0*/  VIADD R74, R144, 0x40 ;  /* 0x00000040904a7836 */ /* 0x000fca0000000000 */
[----:B------:R-:W-:Y:S01]  /*103b0*/  R2UR UR54, R74 ;  /* 0x000000004a3672ca */ /* 0x000fe200000e0000 */
[----:B------:R-:W-:Y:S02]  /*103c0*/  WARPGROUP.DEPBAR.LE gsb0, 0x0 ;  /* 0x00008000000079c5 */ /* 0x000fe40000010000 */
[----:B------:R-:W-:-:S10]  /*103d0*/  WARPGROUP.ARRIVE ;  /* 0x00000000000079c5 */ /* 0x000fd40000000000 */
        /* <DEDUP_REMOVED lines=20> */
[----:B------:R-:W-:Y:S01]  /*10520*/  VIADD R72, R144, 0x140 ;  /* 0x0000014090487836 */ /* 0x000fe20000000000 */
[----:B------:R-:W-:Y:S02]  /*10530*/  R2UR UR31, R73 ;  /* 0x00000000491f72ca */ /* 0x000fe400000e0000 */
[----:B------:R-:W-:Y:S02]  /*10540*/  R2UR UR28, R2 ;  /* 0x00000000021c72ca */ /* 0x000fe400000e0000 */
[----:B------:R-:W-:Y:S02]  /*10550*/  R2UR UR30, R72 ;  /* 0x00000000481e72ca */ /* 0x000fe400000e0000 */
[----:B------:R-:W-:Y:S01]  /*10560*/  R2UR UR29, R3 ;  /* 0x00000000031d72ca */ /* 0x000fe200000e0000 */
[----:B------:R-:W-:-:S05]  /*10570*/  VIADD R74, R144, 0x180 ;  /* 0x00000180904a7836 */ /* 0x000fca0000000000 */
[----:B------:R-:W-:Y:S01]  /*10580*/  R2UR UR22, R74 ;  /* 0x000000004a1672ca */ /* 0x000fe200000e0000 */
[----:B------:R-:W-:-:S05]  /*10590*/  VIADD R74, R144, 0x2 ;  /* 0x00000002904a7836 */ /* 0x000fca0000000000 */
[----:B------:R-:W-:Y:S01]  /*105a0*/  R2UR UR42, R74 ;  /* 0x000000004a2a72ca */ /* 0x000fe200000e0000 */
[----:B------:R-:W-:-:S05]  /*105b0*/  VIADD R74, R144, 0xc2 ;  /* 0x000000c2904a7836 */ /* 0x000fca0000000000 */
[----:B------:R-:W-:Y:S01]  /*105c0*/  R2UR UR6, R74 ;  /* 0x000000004a0672ca */ /* 0x000fe200000e0000 */
[----:B------:R-:W-:Y:S01]  /*105d0*/  VIADD R74, R144, 0x142 ;  /* 0x00000142904a7836 */ /* 0x000fe20000000000 */
[----:B------:R-:W-:Y:S02]  /*105e0*/  WARPGROUP.DEPBAR.LE gsb0, 0x0 ;  /* 0x00008000000079c5 */ /* 0x000fe40000010000 */
[----:B------:R-:W-:-:S06]  /*105f0*/  WARPGROUP.ARRIVE ;  /* 0x00000000000079c5 */ /* 0x000fcc0000000000 */
[----:B------:R-:W-:Y:S01]  /*10600*/  HGMMA.64x16x16.F32 R96, gdesc[UR28], RZ, !UPT, gsb0 ;  /* 0x002000001c6079f0 */ /* 0x000fe2000c0008ff */
[----:B------:R-:W-:Y:S01]  /*10610*/  R2UR UR8, R74 ;  /* 0x000000004a0872ca */ /* 0x000fe200000e0000 */
[----:B------:R-:W-:-:S05]  /*10620*/  VIADD R74, R144, 0x202 ;  /* 0x00000202904a7836 */ /* 0x000fca0000000000 */
[----:B------:R-:W-:Y:S01]  /*10630*/  R2UR UR4, R74 ;  /* 0x000000004a0472ca */ /* 0x000fe200000e0000 */
[----:B------:R-:W-:Y:S01]  /*10640*/  VIADD R74, R144, 0x280 ;  /* 0x00000280904a7836 */ /* 0x000fe20000000000 */
[----:B------:R-:W-:-:S04]  /*10650*/  R2UR UR21, R75 ;  /* 0x000000004b1572ca */ /* 0x000fc800000e0000 */
[----:B------:R-:W-:Y:S02]  /*10660*/  R2UR UR20, R74 ;  /* 0x000000004a1472ca */ /* 0x000fe400000e0000 */
[----:B------:R-:W-:-:S07]  /*10670*/  R2UR UR23, R75 ;  /* 0x000000004b1772ca */ /* 0x000fce00000e0000 */
[----:B------:R-:W-:Y:S01]  /*10680*/  UMOV UR25, UR21 ;  /* 0x0000001500197c82 */ /* 0x000fe20008000000 */
[----:B------:R-:W-:-:S03]  /*10690*/  R2UR UR21, R3 ;  /* 0x00000000031572ca */ /* 0x000fc600000e0000 */
[----:B------:R-:W-:Y:S01]  /*106a0*/  UMOV UR24, UR20 ;  /* 0x0000001400187c82 */ /* 0x000fe20008000000 */
        /* <DEDUP_REMOVED lines=20> */
[----:B------:R-:W-:Y:S01]  /*107f0*/  VIADD R76, R144, 0x200 ;  /* 0x00000200904c7836 */ /* 0x000fe20000000000 */
[----:B------:R-:W-:Y:S02]  /*10800*/  WARPGROUP.DEPBAR.LE gsb0, 0x0 ;  /* 0x00008000000079c5 */ /* 0x000fe40000010000 */
[----:B------:R-:W-:-:S09]  /*10810*/  WARPGROUP.ARRIVE ;  /* 0x00000000000079c5 */ /* 0x000fd20000000000 */
[----:B------:R-:W-:Y:S01]  /*10820*/  HGMMA.64x16x16.F32 R80, gdesc[UR32], RZ, !UPT, gsb0 ;  /* 0x00200000205079f0 */ /* 0x000fe2000c0008ff */
[----:B------:R-:W-:Y:S01]  /*10830*/  R2UR UR38, R76 ;  /* 0x000000004c2672ca */ /* 0x000fe200000e0000 */
[C---:B------:R-:W-:Y:S02]  /*10840*/  VIADD R72, R144.reuse, 0x300 ;  /* 0x0000030090487836 */ /* 0x040fe40000000000 */
[----:B------:R-:W-:Y:S01]  /*10850*/  VIADD R76, R144, 0x82 ;  /* 0x00000082904c7836 */ /* 0x000fe20000000000 */
[C---:B------:R-:W-:Y:S02]  /*10860*/  R2UR UR19, R73.reuse ;  /* 0x00000000491372ca */ /* 0x040fe400000e0000 */
[C---:B------:R-:W-:Y:S02]  /*10870*/  R2UR UR11, R73.reuse ;  /* 0x00000000490b72ca */ /* 0x040fe400000e0000 */
[C---:B------:R-:W-:Y:S02]  /*10880*/  R2UR UR17, R73.reuse ;  /* 0x00000000491172ca */ /* 0x040fe400000e0000 */
[----:B------:R-:W-:Y:S01]  /*10890*/  R2UR UR40, R72 ;  /* 0x00000000482872ca */ /* 0x000fe200000e0000 */
[----:B------:R-:W-:Y:S01]  /*108a0*/  VIADD R72, R144, 0x380 ;  /* 0x0000038090487836 */ /* 0x000fe20000000000 */
[----:B------:R-:W-:Y:S01]  /*108b0*/  R2UR UR41, R73 ;  /* 0x00000000492972ca */ /* 0x000fe200000e0000 */
[----:B------:R-:W-:Y:S01]  /*108c0*/  IMAD.MOV.U32 R73, RZ, RZ, -0x7fffffe0 ;  /* 0x80000020ff497424 */ /* 0x000fe200078e00ff */
[----:B------:R-:W-:Y:S01]  /*108d0*/  R2UR UR14, R76 ;  /* 0x000000004c0e72ca */ /* 0x000fe200000e0000 */
[----:B------:R-:W-:Y:S01]  /*108e0*/  VIADD R76, R144, 0x182 ;  /* 0x00000182904c7836 */ /* 0x000fe20000000000 */
[----:B------:R-:W-:-:S02]  /*108f0*/  R2UR UR5, R75 ;  /* 0x000000004b0572ca */ /* 0x000fc400000e0000 */
[----:B------:R-:W-:Y:S01]  /*10900*/  R2UR UR46, R72 ;  /* 0x00000000482e72ca */ /* 0x000fe200000e0000 */
[----:B------:R-:W-:Y:S01]  /*10910*/  VIADD R72, R144, 0x400 ;  /* 0x0000040090487836 */ /* 0x000fe20000000000 */
[----:B------:R-:W-:Y:S01]  /*10920*/  R2UR UR47, R73 ;  /* 0x00000000492f72ca */ /* 0x000fe200000e0000 */
[----:B------:R-:W-:Y:S01]  /*10930*/  IMAD.MOV.U32 R73, RZ, RZ, -0x7fffffe0 ;  /* 0x80000020ff497424 */ /* 0x000fe200078e00ff */
[----:B------:R-:W-:Y:S01]  /*10940*/  R2UR UR12, R76 ;  /* 0x000000004c0c72ca */ /* 0x000fe200000e0000 */
[C---:B------:R-:W-:Y:S01]  /*10950*/  VIADD R76, R144.reuse, 0x2c0 ;  /* 0x000002c0904c7836 */ /* 0x040fe20000000000 */
[C---:B------:R-:W-:Y:S01]  /*10960*/  R2UR UR43, R75.reuse ;  /* 0x000000004b2b72ca */ /* 0x040fe200000e0000 */
[----:B------:R-:W-:Y:S01]  /*10970*/  VIADD R74, R144, 0x340 ;  /* 0x00000340904a7836 */ /* 0x000fe20000000000 */
[C---:B------:R-:W-:Y:S02]  /*10980*/  R2UR UR7, R75.reuse ;  /* 0x000000004b0772ca */ /* 0x040fe400000e0000 */
[----:B------:R-:W-:Y:S01]  /*10990*/  R2UR UR9, R75 ;  /* 0x000000004b0972ca */ /* 0x000fe200000e0000 */
[----:B------:R-:W-:Y:S01]  /*109a0*/  IMAD.MOV.U32 R75, RZ, RZ, -0x7fffffe0 ;  /* 0x80000020ff4b7424 */ /* 0x000fe200078e00ff */
[----:B------:R-:W-:-:S02]  /*109b0*/  R2UR UR26, R72 ;  /* 0x00000000481a72ca */ /* 0x000fc400000e0000 */
[----:B------:R-:W-:Y:S01]  /*109c0*/  R2UR UR27, R73 ;  /* 0x00000000491b72ca */ /* 0x000fe200000e0000 */
[----:B------:R-:W-:Y:S01]  /*109d0*/  UMOV UR44, UR4 ;  /* 0x00000004002c7c82 */ /* 0x000fe20008000000 */
[----:B------:R-:W-:Y:S01]  /*109e0*/  R2UR UR36, R76 ;  /* 0x000000004c2472ca */ /* 0x000fe200000e0000 */
[----:B------:R-:W-:Y:S01]  /*109f0*/  UMOV UR45, UR5 ;  /* 0x00000005002d7c82 */ /* 0x000fe20008000000 */
[----:B------:R-:W-:Y:S02]  /*10a00*/  R2UR UR37, R77 ;  /* 0x000000004d2572ca */ /* 0x000fe400000e0000 */
[----:B------:R-:W-:Y:S01]  /*10a10*/  R2UR UR4, R74 ;  /* 0x000000004a0472ca */ /* 0x000fe200000e0000 */
[C---:B------:R-:W-:Y:S01]  /*10a20*/  VIADD R74, R144.reuse, 0x3c0 ;  /* 0x000003c0904a7836 */ /* 0x040fe20000000000 */
[----:B------:R-:W-:Y:S01]  /*10a30*/  R2UR UR5, R75 ;  /* 0x000000004b0572ca */ /* 0x000fe200000e0000 */
[----:B------:R-:W-:Y:S02]  /*10a40*/  IMAD.MOV.U32 R75, RZ, RZ, -0x7fffffe0 ;  /* 0x80000020ff4b7424 */ /* 0x000fe400078e00ff */
[----:B------:R-:W-:Y:S01]  /*10a50*/  VIADD R72, R144, 0x242 ;  /* 0x0000024290487836 */ /* 0x000fe20000000000 */
[----:B------:R-:W-:Y:S01]  /*10a60*/  R2UR UR50, R74 ;  /* 0x000000004a3272ca */ /* 0x000fe200000e0000 */
[----:B------:R-:W-:Y:S01]  /*10a70*/  VIADD R74, R144, 0x440 ;  /* 0x00000440904a7836 */ /* 0x000fe20000000000 */
[----:B------:R-:W-:Y:S01]  /*10a80*/  R2UR UR51, R75 ;  /* 0x000000004b3372ca */ /* 0x000fe200000e0000 */
[----:B------:R-:W-:-:S02]  /*10a90*/  IMAD.MOV.U32 R75, RZ, RZ, -0x7fffffe0 ;  /* 0x80000020ff4b7424 */ /* 0x000fc400078e00ff */
[----:B------:R-:W-:Y:S01]  /*10aa0*/  IMAD.MOV.U32 R73, RZ, RZ, -0x7fffffe0 ;  /* 0x80000020ff497424 */ /* 0x000fe200078e00ff */
[----:B------:R-:W-:Y:S01]  /*10ab0*/  MOV R155, UR27 ;  /* 0x0000001b009b7c02 */ /* 0x000fe20008000f00 */
[----:B------:R-:W-:Y:S01]  /*10ac0*/  UMOV UR27, UR37 ;  /* 0x00000025001b7c82 */ /* 0x000fe20008000000 */
[----:B------:R-:W-:Y:S01]  /*10ad0*/  MOV R154, UR26 ;  /* 0x0000001a009a7c02 */ /* 0x000fe20008000f00 */
[----:B------:R-:W-:Y:S01]  /*10ae0*/  UMOV UR26, UR36 ;  /* 0x00000024001a7c82 */ /* 0x000fe20008000000 */
[----:B------:R-:W-:Y:S02]  /*10af0*/  R2UR UR39, R77 ;  /* 0x000000004d2772ca */ /* 0x000fe400000e0000 */
        /* <DEDUP_REMOVED lines=8> */
[----:B------:R-:W-:-:S02]  /*10b80*/  R2UR UR36, R2 ;  /* 0x00000000022472ca */ /* 0x000fc400000e0000 */
[----:B------:R-:W-:Y:S01]  /*10b90*/  R2UR UR37, R3 ;  /* 0x00000000032572ca */ /* 0x000fe200000e0000 */
[----:B------:R-:W-:Y:S01]  /*10ba0*/  UMOV UR58, UR44 ;  /* 0x0000002c003a7c82 */ /* 0x000fe20008000000 */
[----:B------:R-:W-:Y:S01]  /*10bb0*/  UMOV UR59, UR45 ;  /* 0x0000002d003b7c82 */ /* 0x000fe20008000000 */
[C---:B------:R-:W-:Y:S01]  /*10bc0*/  R2UR UR15, R77.reuse ;  /* 0x000000004d0f72ca */ /* 0x040fe200000e0000 */
[----:B------:R-:W-:Y:S02]  /*10bd0*/  WARPGROUP.DEPBAR.LE gsb0, 0x0 ;  /* 0x00008000000079c5 */ /* 0x000fe40000010000 */
[----:B------:R-:W-:Y:S02]  /*10be0*/  R2UR UR13, R77 ;  /* 0x000000004d0d72ca */ /* 0x000fe400000e0000 */
[----:B------:R-:W-:Y:S02]  /*10bf0*/  R2UR UR20, R74 ;  /* 0x000000004a1472ca */ /* 0x000fe400000e0000 */
[----:B------:R-:W-:-:S02]  /*10c00*/  R2UR UR21, R75 ;  /* 0x000000004b1572ca */ /* 0x000fc400000e0000 */
[----:B------:R-:W-:Y:S02]  /*10c10*/  R2UR UR44, R72 ;  /* 0x00000000482c72ca */ /* 0x000fe400000e0000 */
[----:B------:R-:W-:Y:S02]  /*10c20*/  R2UR UR45, R73 ;  /* 0x00000000492d72ca */ /* 0x000fe400000e0000 */
[----:B------:R-:W-:-:S06]  /*10c30*/  WARPGROUP.ARRIVE ;  /* 0x00000000000079c5 */ /* 0x000fcc0000000000 */
[----:B------:R-:W-:Y:S01]  /*10c40*/  HGMMA.64x16x16.F32 R72, gdesc[UR36], RZ, !UPT, gsb0 ;  /* 0x00200000244879f0 */ /* 0x000fe2000c0008ff */
[----:B------:R-:W-:Y:S01]  /*10c50*/  UMOV UR22, UR40 ;  /* 0x0000002800167c82 */ /* 0x000fe20008000000 */
[----:B------:R-:W-:Y:S01]  /*10c60*/  UMOV UR23, UR41 ;  /* 0x0000002900177c82 */ /* 0x000fe20008000000 */
[----:B------:R-:W-:Y:S02]  /*10c70*/  R2UR UR40, R8 ;  /* 0x00000000082872ca */ /* 0x000fe400000e0000 */
[----:B------:R-:W-:Y:S01]  /*10c80*/  R2UR UR41, R9 ;  /* 0x00000000092972ca */ /* 0x000fe200000e0000 */
[----:B------:R-:W-:Y:S02]  /*10c90*/  WARPGROUP.DEPBAR.LE gsb0, 0x0 ;  /* 0x00008000000079c5 */ /* 0x000fe40000010000 */
[----:B------:R-:W-:-:S10]  /*10ca0*/  WARPGROUP.ARRIVE ;  /* 0x00000000000079c5 */ /* 0x000fd40000000000 */
[----:B------:R-:W-:Y:S01]  /*10cb0*/  HGMMA.64x16x16.F32 R136, gdesc[UR40], R136, gsb0 ;  /* 0x00200000288879f0 */ /* 0x000fe20008000888 */
        /* <DEDUP_REMOVED lines=56> */
[----:B------:R-:W-:Y:S02]  /*11040*/  VIADD R146, R144, 0x302 ;  /* 0x0000030290927836 */ /* 0x000fe40000000000 */
        /* <DEDUP_REMOVED lines=9> */
[----:B------:R-:W-:Y:S01]  /*110e0*/  UMOV UR32, UR46 ;  /* 0x0000002e00207c82 */ /* 0x000fe20008000000 */
[----:B------:R-:W-:Y:S01]  /*110f0*/  UMOV UR33, UR47 ;  /* 0x0000002f00217c82 */ /* 0x000fe20008000000 */
[----:B------:R-:W-:Y:S01]  /*11100*/  R2UR UR46, R146 ;  /* 0x00000000922e72ca */ /* 0x000fe200000e0000 */
[----:B------:R-:W-:Y:S01]  /*11110*/  VIADD R146, R144, 0x3c2 ;  /* 0x000003c290927836 */ /* 0x000fe20000000000 */
[----:B------:R-:W-:Y:S01]  /*11120*/  R2UR UR47, R147 ;  /* 0x00000000932f72ca */ /* 0x000fe200000e0000 */
[----:B------:R-:W-:Y:S02]  /*11130*/  WARPGROUP.DEPBAR.LE gsb0, 0x0 ;  /* 0x00008000000079c5 */ /* 0x000fe40000010000 */
[----:B------:R-:W-:-:S06]  /*11140*/  WARPGROUP.ARRIVE ;  /* 0x00000000000079c5 */ /* 0x000fcc0000000000 */
[----:B------:R-:W-:Y:S01]  /*11150*/  HGMMA.64x16x16.F32 R136, gdesc[UR40], R136, gsb0 ;  /* 0x00200000288879f0 */ /* 0x000fe20008000888 */
[----:B------:R-:W-:Y:S01]  /*11160*/  IMAD.MOV.U32 R147, RZ, RZ, -0x7fffffe0 ;  /* 0x80000020ff937424 */ /* 0x000fe200078e00ff */
[----:B------:R-:W-:Y:S01]  /*11170*/  UMOV UR34, UR50 ;  /* 0x0000003200227c82 */ /* 0x000fe20008000000 */
[----:B------:R-:W-:Y:S01]  /*11180*/  UMOV UR35, UR51 ;  /* 0x0000003300237c82 */ /* 0x000fe20008000000 */
        /* <DEDUP_REMOVED lines=38> */
[----:B------:R-:W-:Y:S02]  /*113f0*/  R2UR UR49, R13 ;  /* 0x000000000d3172ca */ /* 0x000fe400000e0000 */
[----:B------:R-:W-:Y:S01]  /*11400*/  MOV R149, UR51 ;  /* 0x0000003300957c02 */ /* 0x000fe20008000f00 */
[----:B------:R-:W-:Y:S01]  /*11410*/  UMOV UR51, UR57 ;  /* 0x0000003900337c82 */ /* 0x000fe20008000000 */
[----:B------:R-:W-:Y:S01]  /*11420*/  MOV R148, UR50 ;  /* 0x0000003200947c02 */ /* 0x000fe20008000f00 */
[----:B------:R-:W-:Y:S01]  /*11430*/  UMOV UR50, UR56 ;  /* 0x0000003800327c82 */ /* 0x000fe20008000000 */
[----:B------:R-:W-:-:S02]  /*11440*/  WARPGROUP.DEPBAR.LE gsb0, 0x0 ;  /* 0x00008000000079c5 */ /* 0x000fc40000010000 */
        /* <DEDUP_REMOVED lines=18> */
[----:B------:R-:W-:Y:S02]  /*11570*/  VIADD R146, R144, 0x4c0 ;  /* 0x000004c090927836 */ /* 0x000fe40000000000 */
[----:B------:R-:W-:-:S03]  /*11580*/  IMAD.MOV.U32 R147, RZ, RZ, -0x7fffffe0 ;  /* 0x80000020ff937424 */ /* 0x000fc600078e00ff */
[----:B------:R-:W-:Y:S01]  /*11590*/  R2UR UR10, R146 ;  /* 0x00000000920a72ca */ /* 0x000fe200000e0000 */
[----:B------:R-:W-:Y:S02]  /*115a0*/  WARPGROUP.DEPBAR.LE gsb0, 0x0 ;  /* 0x00008000000079c5 */ /* 0x000fe40000010000 */
[----:B------:R-:W-:-:S06]  /*115b0*/  WARPGROUP.ARRIVE ;  /* 0x00000000000079c5 */ /* 0x000fcc0000000000 */
[----:B------:R-:W-:Y:S01]  /*115c0*/  HGMMA.64x16x16.F32 R80, gdesc[UR24], R80, gsb0 ;  /* 0x00200000185079f0 */ /* 0x000fe20008000850 */
[----:B------:R-:W-:-:S03]  /*115d0*/  R2UR UR11, R147 ;  /* 0x00000000930b72ca */ /* 0x000fc600000e0000 */
[----:B------:R-:W-:Y:S01]  /*115e0*/  MOV R150, UR10 ;  /* 0x0000000a00967c02 */ /* 0x000fe20008000f00 */
[----:B------:R-:W-:Y:S01]  /*115f0*/  UMOV UR10, UR28 ;  /* 0x0000001c000a7c82 */ /* 0x000fe20008000000 */
[----:B------:R-:W-:-:S08]  /*11600*/  R2UR UR28, R12 ;  /* 0x000000000c1c72ca */ /* 0x000fd000000e0000 */
[----:B------:R-:W-:Y:S01]  /*11610*/  MOV R151, UR11 ;  /* 0x0000000b00977c02 */ /* 0x000fe20008000f00 */
[----:B------:R-:W-:Y:S01]  /*11620*/  UMOV UR11, UR29 ;  /* 0x0000001d000b7c82 */ /* 0x000fe20008000000 */
[----:B------:R-:W-:Y:S01]  /*11630*/  R2UR UR29, R13 ;  /* 0x000000000d1d72ca */ /* 0x000fe200000e0000 */
[----:B------:R-:W-:Y:S02]  /*11640*/  VIADD R146, R144, 0x500 ;  /* 0x0000050090927836 */ /* 0x000fe40000000000 */
[----:B------:R-:W-:Y:S01]  /*11650*/  IMAD.MOV.U32 R147, RZ, RZ, -0x7fffffe0 ;  /* 0x80000020ff937424 */ /* 0x000fe200078e00ff */
[----:B------:R-:W-:Y:S02]  /*11660*/  WARPGROUP.DEPBAR.LE gsb0, 0x0 ;  /* 0x00008000000079c5 */ /* 0x000fe40000010000 */
[----:B------:R-:W-:-:S07]  /*11670*/  WARPGROUP.ARRIVE ;  /* 0x00000000000079c5 */ /* 0x000fce0000000000 */
[----:B------:R-:W-:Y:S01]  /*11680*/  HGMMA.64x16x16.F32 R72, gdesc[UR28], R72, gsb0 ;  /* 0x002000001c4879f0 */ /* 0x000fe20008000848 */
[----:B------:R-:W-:Y:S02]  /*11690*/  R2UR UR14, R146 ;  /* 0x00000000920e72ca */ /* 0x000fe400000e0000 */
[----:B------:R-:W-:-:S11]  /*116a0*/  R2UR UR15, R147 ;  /* 0x00000000930f72ca */ /* 0x000fd600000e0000 */
[----:B0-----:R-:W-:Y:S01]  /*116b0*/  MOV R23, UR14 ;  /* 0x0000000e00177c02 */ /* 0x001fe20008000f00 */
[----:B------:R-:W-:Y:S01]  /*116c0*/  UMOV UR14, UR44 ;  /* 0x0000002c000e7c82 */ /* 0x000fe20008000000 */
[----:B------:R-:W-:Y:S01]  /*116d0*/  MOV R145, UR15 ;  /* 0x0000000f00917c02 */ /* 0x000fe20008000f00 */
        /* <DEDUP_REMOVED lines=211> */
[----:B------:R-:W-:Y:S05]  /*12410*/  @P2 BRA `(.L_x_12348) ;  /* 0x0000000000302947 */ /* 0x000fea0003800000 */
[----:B------:R-:W-:Y:S05]  /*12420*/  @!P1 BRA `(.L_x_12349) ;  /* 0x0000000000049947 */ /* 0x000fea0003800000 */
[----:B------:R-:W-:Y:S01]  /*12430*/  BPT.TRAP 0x1 ;  /* 0x000000040000795c */ /* 0x000fe20000300000 */
.L_x_12349:
[----:B------:R-:W-:Y:S01]  /*12440*/  SHF.L.U32 R21, R21, 0x1f, RZ ;  /* 0x0000001f15157819 */ /* 0x000fe200000006ff */
[----:B------:R-:W-:-:S04]  /*12450*/  IMAD R23, R20, 0x8, R16 ;  /* 0x0000000814177824 */ /* 0x000fc800078e0210 */
[----:B------:R0:W1:Y:S01]  /*12460*/  SYNCS.PHASECHK.TRANS64.TRYWAIT P2, [R23+URZ+0x31c50], R21 ;  /* 0x031c5015170075a7 */ /* 0x000062000804017f */
[----:B------:R-:W-:Y:S05]  /*12470*/  @!P1 BRA `(.L_x_12350) ;  /* 0x0000000000049947 */ /* 0x000fea0003800000 */
[----:B------:R-:W-:Y:S01]  /*12480*/  BPT.TRAP 0x1 ;  /* 0x000000040000795c */ /* 0x000fe20000300000 */
.L_x_12350:
[----:B------:R-:W-:Y:S04]  /*12490*/  BSSY B0, `(.L_x_12348) ;  /* 0x0000004000007945 */ /* 0x000fe80003800000 */
[----:B-1----:R-:W-:Y:S05]  /*124a0*/  @P2 BRA `(.L_x_12351) ;  /* 0x0000000000082947 */ /* 0x002fea0003800000 */
[----:B------:R-:W1:Y:S02]  /*124b0*/  SYNCS.PHASECHK.TRANS64.TRYWAIT P2, [R23+URZ+0x31c50], R21 ;  /* 0x031c5015170075a7 */ /* 0x000e64000804017f */
[----:B-1----:R-:W-:Y:S05]  /*124c0*/  @!P2 BRA `(.L_x_12352) ;  /* 0x000001340044a947 */ /* 0x002fea0003800000 */
.L_x_12351:
[----:B------:R-:W-:Y:S05]  /*124d0*/  BSYNC B0 ;  /* 0x0000000000007941 */ /* 0x000fea0003800000 */
.L_x_12348:
[----:B------:R-:W2:Y:S01]  /*124e0*/  LDL R145, [R1+0x84] ;  /* 0x0000840001917983 */ /* 0x000ea20000100800 */
[----:B------:R-:W-:Y:S01]  /*124f0*/  FMUL.FTZ R130, R130, UR60 ;  /* 0x0000003c82827c20 */ /* 0x000fe20008410000 */
[----:B01----:R-:W0:Y:S02]  /*12500*/  LDC R23, c[0x0][0x448] ;  /* 0x00011200ff177b82 */ /* 0x003e240000000800 */
[----:B------:R-:W2:Y:S01]  /*12510*/  LDL R21, [R1+0x94] ;  /* 0x0000940001157983 */ /* 0x000ea20000100800 */
[----:B------:R-:W1:Y:S01]  /*12520*/  MUFU.TANH R149, R130 ;  /* 0x0000008200957308 */ /* 0x000e620000002400 */
[----:B------:R-:W-:-:S07]  /*12530*/  FMUL.FTZ R143, R143, UR60 ;  /* 0x0000003c8f8f7c20 */ /* 0x000fce0008410000 */
[----:B------:R-:W3:Y:S01]  /*12540*/  MUFU.TANH R148, R143 ;  /* 0x0000008f00947308 */ /* 0x000ee20000002400 */
[----:B------:R-:W-:Y:S01]  /*12550*/  FMUL.FTZ R151, R115, UR60 ;  /* 0x0000003c73977c20 */ /* 0x000fe20008410000 */
[----:B------:R-:W-:Y:S01]  /*12560*/  FMUL.FTZ R155, R123, UR60 ;  /* 0x0000003c7b9b7c20 */ /* 0x000fe20008410000 */
[----:B------:R-:W-:Y:S01]  /*12570*/  FMUL.FTZ R123, R125, UR60 ;  /* 0x0000003c7d7b7c20 */ /* 0x000fe20008410000 */
[----:B-1----:R-:W-:Y:S02]  /*12580*/  IMAD.MOV.U32 R115, RZ, RZ, R149 ;  /* 0x000000ffff737224 */ /* 0x002fe400078e0095 */
[----:B------:R-:W-:Y:S01]  /*12590*/  FMUL.FTZ R149, R119, UR60 ;  /* 0x0000003c77957c20 */ /* 0x000fe20008410000 */
[----:B------:R-:W-:Y:S01]  /*125a0*/  FMUL.FTZ R119, R99, UR60 ;  /* 0x0000003c63777c20 */ /* 0x000fe20008410000 */
[----:B------:R-:W-:Y:S01]  /*125b0*/  FMUL.FTZ R99, R100, UR60 ;  /* 0x0000003c64637c20 */ /* 0x000fe20008410000 */
[----:B------:R-:W-:Y:S01]  /*125c0*/  FMUL.FTZ R100, R88, UR60 ;  /* 0x0000003c58647c20 */ /* 0x000fe20008410000 */
[----:B------:R-:W-:Y:S01]  /*125d0*/  FMUL.FTZ R88, R89, UR60 ;  /* 0x0000003c59587c20 */ /* 0x000fe20008410000 */
[----:B------:R-:W-:Y:S01]  /*125e0*/  FMUL.FTZ R125, R116, UR60 ;  /* 0x0000003c747d7c20 */ /* 0x000fe20008410000 */
[----:B------:R-:W4:Y:S01]  /*125f0*/  LDL R89, [R1+0x90] ;  /* 0x0000900001597983 */ /* 0x000f220000100800 */
[----:B------:R-:W-:Y:S01]  /*12600*/  FMUL.FTZ R153, R127, UR60 ;  /* 0x0000003c7f997c20 */ /* 0x000fe20008410000 */
[----:B---3--:R-:W-:-:S02]  /*12610*/  IMAD.MOV.U32 R116, RZ, RZ, R148 ;  /* 0x000000ffff747224 */ /* 0x008fc400078e0094 */
[----:B------:R-:W-:Y:S01]  /*12620*/  FMUL.FTZ R127, R113, UR60 ;  /* 0x0000003c717f7c20 */ /* 0x000fe20008410000 */
[----:B------:R-:W-:Y:S01]  /*12630*/  FMUL.FTZ R148, R106, UR60 ;  /* 0x0000003c6a947c20 */ /* 0x000fe20008410000 */
[----:B------:R-:W-:Y:S01]  /*12640*/  FMUL.FTZ R113, R117, UR60 ;  /* 0x0000003c75717c20 */ /* 0x000fe20008410000 */
[----:B------:R-:W-:Y:S01]  /*12650*/  FMUL.FTZ R106, R108, UR60 ;  /* 0x0000003c6c6a7c20 */ /* 0x000fe20008410000 */
[----:B------:R-:W-:Y:S01]  /*12660*/  FMUL.FTZ R117, R111, UR60 ;  /* 0x0000003c6f757c20 */ /* 0x000fe20008410000 */
[----:B------:R-:W-:Y:S01]  /*12670*/  FMUL.FTZ R108, R97, UR60 ;  /* 0x0000003c616c7c20 */ /* 0x000fe20008410000 */
[----:B------:R-:W3:Y:S04]  /*12680*/  LDL R111, [R1+0x28] ;  /* 0x00002800016f7983 */ /* 0x000ee80000100800 */
[----:B------:R-:W3:Y:S01]  /*12690*/  LDL R97, [R1+0x2c] ;  /* 0x00002c0001617983 */ /* 0x000ee20000100800 */
[----:B0-----:R-:W-:-:S13]  /*126a0*/  ISETP.NE.AND P2, PT, R23, 0x1, PT ;  /* 0x000000011700780c */ /* 0x001fda0003f45270 */
[----:B------:R-:W0:Y:S08]  /*126b0*/  @P2 LDC R144, c[0x0][0x44c] ;  /* 0x00011300ff902b82 */ /* 0x000e300000000800 */
[----:B------:R-:W1:Y:S01]  /*126c0*/  @P2 LDC R23, c[0x0][0x450] ;  /* 0x00011400ff172b82 */ /* 0x000e620000000800 */
[----:B------:R-:W-:Y:S01]  /*126d0*/  FMUL.FTZ R131, R131, UR60 ;  /* 0x0000003c83837c20 */ /* 0x000fe20008410000 */
[----:B------:R-:W-:Y:S01]  /*126e0*/  FMUL.FTZ R152, R114, UR60 ;  /* 0x0000003c72987c20 */ /* 0x000fe20008410000 */
[----:B------:R-:W-:Y:S05]  /*126f0*/  WARPSYNC.ALL ;  /* 0x0000000000007948 */ /* 0x000fea0003800000 */
        /* <DEDUP_REMOVED lines=12> */
[----:B------:R-:W-:Y:S01]  /*127c0*/  FMUL.FTZ R72, R73, UR60 ;  /* 0x0000003c49487c20 */ /* 0x000fe20008410000 */
[----:B------:R-:W-:-:S02]  /*127d0*/  IMAD.MOV.U32 R73, RZ, RZ, -0x90 ;  /* 0xffffff70ff497424 */ /* 0x000fc400078e00ff */
[----:B------:R-:W-:Y:S01]  /*127e0*/  FMUL.FTZ R157, R135, UR60 ;  /* 0x0000003c879d7c20 */ /* 0x000fe20008410000 */
[----:B------:R-:W-:Y:S01]  /*127f0*/  MUFU.TANH R123, R123 ;  /* 0x0000007b007b7308 */ /* 0x000fe20000002400 */
[----:B------:R-:W-:Y:S01]  /*12800*/  FMUL.FTZ R142, R142, UR60 ;  /* 0x0000003c8e8e7c20 */ /* 0x000fe20008410000 */
[----:B------:R-:W-:Y:S02]  /*12810*/  IMAD R73, R15, R73, 0x1 ;  /* 0x000000010f497424 */ /* 0x000fe400078e0249 */
        /* <DEDUP_REMOVED lines=11> */
[----:B------:R-:W-:-:S02]  /*128d0*/  ULDC UR4, c[0x0][0x988] ;  /* 0x0002620000047ab9 */ /* 0x000fc40000000800 */
[----:B------:R-:W-:Y:S08]  /*128e0*/  MUFU.TANH R129, R129 ;  /* 0x0000008100817308 */ /* 0x000ff00000002400 */
[----:B------:R-:W-:Y:S08]  /*128f0*/  MUFU.TANH R134, R134 ;  /* 0x0000008600867308 */ /* 0x000ff00000002400 */
[----:B------:R-:W-:Y:S01]  /*12900*/  MUFU.TANH R130, R130 ;  /* 0x0000008200827308 */ /* 0x000fe20000002400 */
[----:B-1----:R-:W-:-:S07]  /*12910*/  IMAD.MOV.U32 R135, RZ, RZ, R150 ;  /* 0x000000ffff877224 */ /* 0x002fce00078e0096 */
[----:B------:R-:W-:Y:S01]  /*12920*/  MUFU.TANH R132, R132 ;  /* 0x0000008400847308 */ /* 0x000fe20000002400 */
[----:B------:R-:W-:-:S07]  /*12930*/  FMUL.FTZ R150, R118, UR60 ;  /* 0x0000003c76967c20 */ /* 0x000fce0008410000 */
[----:B------:R-:W-:Y:S01]  /*12940*/  MUFU.TANH R131, R131 ;  /* 0x0000008300837308 */ /* 0x000fe20000002400 */
[----:B------:R-:W-:Y:S01]  /*12950*/  FMUL.FTZ R118, R98, UR60 ;  /* 0x0000003c62767c20 */ /* 0x000fe20008410000 */
[----:B------:R-:W-:Y:S01]  /*12960*/  FMUL.FTZ R98, R101, UR60 ;  /* 0x0000003c65627c20 */ /* 0x000fe20008410000 */
[----:B------:R-:W-:-:S05]  /*12970*/  FMUL.FTZ R101, R92, UR60 ;  /* 0x0000003c5c657c20 */ /* 0x000fca0008410000 */
[----:B------:R0:W-:Y:S01]  /*12980*/  MUFU.TANH R146, R139 ;  /* 0x0000008b00927308 */ /* 0x0001e20000002400 */
[----:B------:R-:W-:-:S07]  /*12990*/  IMAD.MOV.U32 R92, RZ, RZ, R135 ;  /* 0x000000ffff5c7224 */ /* 0x000fce00078e0087 */
[----:B------:R-:W-:Y:S01]  /*129a0*/  MUFU.TANH R128, R128 ;  /* 0x0000008000807308 */ /* 0x000fe20000002400 */
[----:B0-----:R-:W-:Y:S01]  /*129b0*/  FMUL.FTZ R139, R110, UR60 ;  /* 0x0000003c6e8b7c20 */ /* 0x001fe20008410000 */
[----:B------:R-:W-:-:S06]  /*129c0*/  FMUL.FTZ R110, R85, UR60 ;  /* 0x0000003c556e7c20 */ /* 0x000fcc0008410000 */
[----:B------:R-:W-:Y:S01]  /*129d0*/  MUFU.TANH R112, R112 ;  /* 0x0000007000707308 */ /* 0x000fe20000002400 */
[----:B------:R-:W-:Y:S01]  /*129e0*/  FMUL.FTZ R120, R102, UR60 ;  /* 0x0000003c66787c20 */ /* 0x000fe20008410000 */
[----:B------:R-:W-:-:S06]  /*129f0*/  FMUL.FTZ R102, R84, UR60 ;  /* 0x0000003c54667c20 */ /* 0x000fcc0008410000 */
[----:B------:R0:W1:Y:S08]  /*12a00*/  MUFU.TANH R147, R142 ;  /* 0x0000008e00937308 */ /* 0x0000700000002400 */
[----:B------:R-:W-:Y:S08]  /*12a10*/  MUFU.TANH R125, R125 ;  /* 0x0000007d007d7308 */ /* 0x000ff00000002400 */
[----:B------:R-:W-:Y:S08]  /*12a20*/  MUFU.TANH R113, R113 ;  /* 0x0000007100717308 */ /* 0x000ff00000002400 */
[----:B------:R-:W-:Y:S08]  /*12a30*/  MUFU.TANH R133, R133 ;  /* 0x0000008500857308 */ /* 0x000ff00000002400 */
[----:B------:R-:W-:Y:S08]  /*12a40*/  MUFU.TANH R105, R105 ;  /* 0x0000006900697308 */ /* 0x000ff00000002400 */
[----:B------:R-:W-:Y:S01]  /*12a50*/  MUFU.TANH R106, R106 ;  /* 0x0000006a006a7308 */ /* 0x000fe20000002400 */
[----:B0-----:R-:W-:-:S07]  /*12a60*/  FMUL.FTZ R142, R90, UR60 ;  /* 0x0000003c5a8e7c20 */ /* 0x001fce0008410000 */
[----:B------:R-:W-:Y:S01]  /*12a70*/  MUFU.TANH R124, R124 ;  /* 0x0000007c007c7308 */ /* 0x000fe20000002400 */
[----:B------:R-:W-:-:S07]  /*12a80*/  FMUL.FTZ R90, R93, UR60 ;  /* 0x0000003c5d5a7c20 */ /* 0x000fce0008410000 */
[----:B------:R-:W-:Y:S01]  /*12a90*/  MUFU.TANH R96, R96 ;  /* 0x0000006000607308 */ /* 0x000fe20000002400 */
[----:B-1----:R-:W-:Y:S02]  /*12aa0*/  IMAD.MOV.U32 R126, RZ, RZ, R147 ;  /* 0x000000ffff7e7224 */ /* 0x002fe400078e0093 */
[----:B------:R-:W-:-:S05]  /*12ab0*/  FMUL.FTZ R93, R81, UR60 ;  /* 0x0000003c515d7c20 */ /* 0x000fca0008410000 */
[----:B------:R-:W-:Y:S01]  /*12ac0*/  MUFU.TANH R108, R108 ;  /* 0x0000006c006c7308 */ /* 0x000fe20000002400 */
[----:B------:R-:W-:Y:S01]  /*12ad0*/  FMUL.FTZ R147, R107, UR60 ;  /* 0x0000003c6b937c20 */ /* 0x000fe20008410000 */
[----:B--2---:R-:W-:-:S04]  /*12ae0*/  IMAD.IADD R21, R21, 0x1, R145 ;  /* 0x0000000115157824 */ /* 0x004fc800078e0291 */
[----:B------:R-:W-:-:S05]  /*12af0*/  @P2 IMAD.HI.U32 R144, R21, R144, RZ ;  /* 0x0000009015902227 */ /* 0x000fca00078e00ff */
[----:B------:R-:W-:-:S05]  /*12b00*/  @P2 SHF.R.U32.HI R21, RZ, R23, R144 ;  /* 0x00000017ff152219 */ /* 0x000fca0000011690 */
[----:B------:R-:W0:Y:S01]  /*12b10*/  SHFL.IDX PT, R114, R21, RZ, 0x1c1f ;  /* 0x001c1fff15727589 */ /* 0x000e2200000e0000 */
[----:B------:R1:W-:Y:S01]  /*12b20*/  MUFU.TANH R145, R138 ;  /* 0x0000008a00917308 */ /* 0x0003e20000002400 */
[----:B------:R-:W-:Y:S01]  /*12b30*/  FMUL.FTZ R23, R137, UR60 ;  /* 0x0000003c89177c20 */ /* 0x000fe20008410000 */
[----:B------:R-:W-:Y:S01]  /*12b40*/  FMUL.FTZ R137, R141, UR60 ;  /* 0x0000003c8d897c20 */ /* 0x000fe20008410000 */
[----:B-1----:R-:W-:Y:S01]  /*12b50*/  FMUL.FTZ R138, R140, UR60 ;  /* 0x0000003c8c8a7c20 */ /* 0x002fe20008410000 */
[----:B----4-:R-:W-:-:S04]  /*12b60*/  IMAD R73, R89, -0x2, R73 ;  /* 0xfffffffe59497824 */ /* 0x010fc800078e0249 */
[----:B------:R-:W-:Y:S08]  /*12b70*/  MUFU.TANH R137, R137 ;  /* 0x0000008900897308 */ /* 0x000ff00000002400 */
[----:B------:R-:W1:Y:S01]  /*12b80*/  MUFU.TANH R138, R138 ;  /* 0x0000008a008a7308 */ /* 0x000e620000002400 */
[----:B---3--:R-:W-:-:S05]  /*12b90*/  IADD3 R111, -R111, R73, R97 ;  /* 0x000000496f6f7210 */ /* 0x008fca0007ffe161 */
[----:B0-----:R-:W-:Y:S02]  /*12ba0*/  IMAD.IADD R114, R111, 0x1, R114 ;  /* 0x000000016f727824 */ /* 0x001fe400078e0272 */
[----:B------:R-:W0:Y:S01]  /*12bb0*/  MUFU.TANH R23, R23 ;  /* 0x0000001700177308 */ /* 0x000e220000002400 */
[----:B------:R-:W-:Y:S02]  /*12bc0*/  FMUL.FTZ R141, R91, UR60 ;  /* 0x0000003c5b8d7c20 */ /* 0x000fe40008410000 */
[C---:B------:R-:W-:Y:S02]  /*12bd0*/  ISETP.GT.AND P3, PT, R114.reuse, RZ, PT ;  /* 0x000000ff7200720c */ /* 0x040fe40003f64270 */
[----:B------:R-:W-:Y:S02]  /*12be0*/  ISETP.GT.AND P2, PT, R114, 0x8, PT ;  /* 0x000000087200780c */ /* 0x000fe40003f44270 */
[----:B------:R-:W-:Y:S02]  /*12bf0*/  FSEL R91, R136, -INF , P3 ;  /* 0xff800000885b7808 */ /* 0x000fe40001800000 */
[----:B------:R-:W-:-:S02]  /*12c00*/  ISETP.GT.AND P3, PT, R114, 0x9, PT ;  /* 0x000000097200780c */ /* 0x000fc40003f64270 */
[----:B-1----:R-:W-:Y:S02]  /*12c10*/  FSEL R73, R138, -INF , P2 ;  /* 0xff8000008a497808 */ /* 0x002fe40001000000 */
[C---:B------:R-:W-:Y:S02]  /*12c20*/  ISETP.GT.AND P2, PT, R114.reuse, 0x11, PT ;  /* 0x000000117200780c */ /* 0x040fe40003f44270 */
[----:B------:R-:W-:Y:S02]  /*12c30*/  FSEL R85, R137, -INF , P3 ;  /* 0xff80000089557808 */ /* 0x000fe40001800000 */
[C---:B------:R-:W-:Y:S01]  /*12c40*/  ISETP.GT.AND P3, PT, R114.reuse, 0x18, PT ;  /* 0x000000187200780c */ /* 0x040fe20003f64270 */
[----:B------:R-:W-:Y:S01]  /*12c50*/  IMAD.MOV.U32 R138, RZ, RZ, R134 ;  /* 0x000000ffff8a7224 */ /* 0x000fe200078e0086 */
[----:B------:R-:W-:Y:S02]  /*12c60*/  FSEL R135, R129, -INF , P2 ;  /* 0xff80000081877808 */ /* 0x000fe40001000000 */
[----:B------:R-:W-:-:S02]  /*12c70*/  ISETP.GT.AND P4, PT, R114, 0x1, PT ;  /* 0x000000017200780c */ /* 0x000fc40003f84270 */
[----:B------:R-:W-:Y:S02]  /*12c80*/  ISETP.GT.AND P2, PT, R114, 0x20, PT ;  /* 0x000000207200780c */ /* 0x000fe40003f44270 */
[----:B------:R-:W-:Y:S02]  /*12c90*/  FSEL R134, R130, -INF , P3 ;  /* 0xff80000082867808 */ /* 0x000fe40001800000 */
[----:B------:R-:W-:Y:S02]  /*12ca0*/  ISETP.GT.AND P3, PT, R114, 0x21, PT ;  /* 0x000000217200780c */ /* 0x000fe40003f64270 */
[----:B0-----:R-:W-:Y:S02]  /*12cb0*/  FSEL R84, R23, -INF , P4 ;  /* 0xff80000017547808 */ /* 0x001fe40002000000 */
[----:B------:R-:W-:Y:S02]  /*12cc0*/  FSEL R132, R132, -INF , P2 ;  /* 0xff80000084847808 */ /* 0x000fe40001000000 */
[----:B------:R-:W-:-:S02]  /*12cd0*/  ISETP.GT.AND P4, PT, R114, 0x10, PT ;  /* 0x000000107200780c */ /* 0x000fc40003f84270 */
[C---:B------:R-:W-:Y:S02]  /*12ce0*/  ISETP.GT.AND P2, PT, R114.reuse, 0x29, PT ;  /* 0x000000297200780c */ /* 0x040fe40003f44270 */
[----:B------:R-:W-:Y:S02]  /*12cf0*/  FSEL R131, R131, -INF , P3 ;  /* 0xff80000083837808 */ /* 0x000fe40001800000 */
[----:B------:R-:W-:Y:S02]  /*12d00*/  ISETP.GT.AND P3, PT, R114, 0x30, PT ;  /* 0x000000307200780c */ /* 0x000fe40003f64270 */
[----:B------:R-:W-:Y:S02]  /*12d10*/  FSEL R136, R128, -INF , P4 ;  /* 0xff80000080887808 */ /* 0x000fe40002000000 */
[----:B------:R-:W-:Y:S02]  /*12d20*/  FSEL R129, R123, -INF , P2 ;  /* 0xff8000007b817808 */ /* 0x000fe40001000000 */
[----:B------:R-:W-:-:S02]  /*12d30*/  ISETP.GT.AND P2, PT, R114, 0x38, PT ;  /* 0x000000387200780c */ /* 0x000fc40003f44270 */
[----:B------:R-:W-:Y:S01]  /*12d40*/  FSEL R128, R112, -INF , P3 ;  /* 0xff80000070807808 */ /* 0x000fe20001800000 */
[----:B------:R-:W0:Y:S01]  /*12d50*/  MUFU.TANH R127, R127 ;  /* 0x0000007f007f7308 */ /* 0x000e220000002400 */
[C---:B------:R-:W-:Y:S02]  /*12d60*/  ISETP.GT.AND P3, PT, R114.reuse, 0x39, PT ;  /* 0x000000397200780c */ /* 0x040fe40003f64270 */
[----:B------:R-:W-:Y:S01]  /*12d70*/  ISETP.GT.AND P4, PT, R114, 0x19, PT ;  /* 0x000000197200780c */ /* 0x000fe20003f84270 */
[----:B------:R-:W-:Y:S01]  /*12d80*/  IMAD.MOV.U32 R89, RZ, RZ, R115 ;  /* 0x000000ffff597224 */ /* 0x000fe200078e0073 */
[----:B------:R-:W-:-:S03]  /*12d90*/  FSEL R125, R125, -INF , P2 ;  /* 0xff8000007d7d7808 */ /* 0x000fc60001000000 */
[----:B------:R-:W1:Y:S01]  /*12da0*/  MUFU.TANH R98, R98 ;  /* 0x0000006200627308 */ /* 0x000e620000002400 */
[C---:B------:R-:W-:Y:S01]  /*12db0*/  ISETP.GT.AND P2, PT, R114.reuse, 0x41, PT ;  /* 0x000000417200780c */ /* 0x040fe20003f44270 */
[----:B------:R-:W-:Y:S01]  /*12dc0*/  FMUL.FTZ R107, R109, UR60 ;  /* 0x0000003c6d6b7c20 */ /* 0x000fe20008410000 */
[----:B------:R-:W-:Y:S01]  /*12dd0*/  FSEL R81, R113, -INF , P3 ;  /* 0xff80000071517808 */ /* 0x000fe20001800000 */
[----:B------:R-:W-:Y:S01]  /*12de0*/  IMAD.MOV.U32 R97, RZ, RZ, R116 ;  /* 0x000000ffff617224 */ /* 0x000fe200078e0074 */
[----:B------:R-:W-:-:S03]  /*12df0*/  ISETP.GT.AND P3, PT, R114, 0x48, PT ;  /* 0x000000487200780c */ /* 0x000fc60003f64270 */
[----:B------:R-:W2:Y:S01]  /*12e00*/  MUFU.TANH R100, R100 ;  /* 0x0000006400647308 */ /* 0x000ea20000002400 */
[----:B------:R-:W-:Y:S01]  /*12e10*/  FMUL.FTZ R140, R94, UR60 ;  /* 0x0000003c5e8c7c20 */ /* 0x000fe20008410000 */
[----:B------:R1:W3:Y:S01]  /*12e20*/  SHFL.IDX PT, R116, R21, 0x1, 0x1c1f ;  /* 0x003c1f0015747f89 */ /* 0x0002e200000e0000 */
[----:B------:R-:W-:Y:S01]  /*12e30*/  FSEL R133, R133, -INF , P4 ;  /* 0xff80000085857808 */ /* 0x000fe20002000000 */
[----:B------:R-:W-:Y:S01]  /*12e40*/  FMUL.FTZ R94, R80, UR60 ;  /* 0x0000003c505e7c20 */ /* 0x000fe20008410000 */
[C---:B------:R-:W-:Y:S01]  /*12e50*/  ISETP.GT.AND P4, PT, R114.reuse, 0x28, PT ;  /* 0x000000287200780c */ /* 0x040fe20003f84270 */
[----:B------:R-:W-:Y:S02]  /*12e60*/  IMAD.MOV.U32 R137, RZ, RZ, R89 ;  /* 0x000000ffff897224 */ /* 0x000fe400078e0059 */
[----:B------:R-:W4:Y:S01]  /*12e70*/  MUFU.TANH R104, R104 ;  /* 0x0000006800687308 */ /* 0x000f220000002400 */
[----:B------:R-:W-:Y:S02]  /*12e80*/  FSEL R80, R105, -INF , P2 ;  /* 0xff80000069507808 */ /* 0x000fe40001000000 */
[----:B------:R-:W-:-:S02]  /*12e90*/  ISETP.GT.AND P2, PT, R114, 0x50, PT ;  /* 0x000000507200780c */ /* 0x000fc40003f44270 */
[----:B------:R-:W-:-:S03]  /*12ea0*/  FSEL R89, R106, -INF , P3 ;  /* 0xff8000006a597808 */ /* 0x000fc60001800000 */
[----:B------:R-:W3:Y:S01]  /*12eb0*/  MUFU.TANH R101, R101 ;  /* 0x0000006500657308 */ /* 0x000ee20000002400 */
[----:B------:R-:W-:Y:S02]  /*12ec0*/  ISETP.GT.AND P3, PT, R114, 0x51, PT ;  /* 0x000000517200780c */ /* 0x000fe40003f64270 */
[----:B------:R-:W-:-:S05]  /*12ed0*/  FSEL R130, R124, -INF , P4 ;  /* 0xff8000007c827808 */ /* 0x000fca0002000000 */
[----:B------:R-:W3:Y:S01]  /*12ee0*/  MUFU.TANH R90, R90 ;  /* 0x0000005a005a7308 */ /* 0x000ee20000002400 */
[----:B------:R-:W-:Y:S01]  /*12ef0*/  IMAD.MOV.U32 R124, RZ, RZ, R97 ;  /* 0x000000ffff7c7224 */ /* 0x000fe200078e0061 */
[----:B------:R-:W-:Y:S02]  /*12f00*/  FSEL R97, R96, -INF , P2 ;  /* 0xff80000060617808 */ /* 0x000fe40001000000 */
[----:B------:R-:W-:-:S04]  /*12f10*/  ISETP.GT.AND P4, PT, R114, 0x31, PT ;  /* 0x000000317200780c */ /* 0x000fc80003f84270 */
[----:B------:R-:W-:Y:S01]  /*12f20*/  MUFU.TANH R107, R107 ;  /* 0x0000006b006b7308 */ /* 0x000fe20000002400 */
[----:B------:R-:W-:Y:S02]  /*12f30*/  ISETP.GT.AND P2, PT, R114, 0x59, PT ;  /* 0x000000597200780c */ /* 0x000fe40003f44270 */
[----:B------:R-:W-:-:S05]  /*12f40*/  FSEL R108, R108, -INF , P3 ;  /* 0xff8000006c6c7808 */ /* 0x000fca0001800000 */
[----:B------:R-:W3:Y:S01]  /*12f50*/  MUFU.TANH R93, R93 ;  /* 0x0000005d005d7308 */ /* 0x000ee20000002400 */
[----:B------:R-:W-:Y:S01]  /*12f60*/  ISETP.GT.AND P3, PT, R114, 0x60, PT ;  /* 0x000000607200780c */ /* 0x000fe20003f64270 */
[----:B------:R-:W-:-:S06]  /*12f70*/  IMAD.MOV.U32 R112, RZ, RZ, R92 ;  /* 0x000000ffff707224 */ /* 0x000fcc00078e005c */
[----:B------:R-:W3:Y:S01]  /*12f80*/  MUFU.TANH R102, R102 ;  /* 0x0000006600667308 */ /* 0x000ee20000002400 */
[----:B0-----:R-:W-:Y:S02]  /*12f90*/  FSEL R127, R127, -INF , P4 ;  /* 0xff8000007f7f7808 */ /* 0x001fe40002000000 */
[----:B-1----:R-:W-:Y:S02]  /*12fa0*/  FSEL R21, R98, -INF , P2 ;  /* 0xff80000062157808 */ /* 0x002fe40001000000 */
[----:B------:R-:W-:-:S03]  /*12fb0*/  ISETP.GT.AND P4, PT, R114, 0x40, PT ;  /* 0x000000407200780c */ /* 0x000fc60003f84270 */
[----:B------:R-:W0:Y:S01]  /*12fc0*/  MUFU.TANH R99, R99 ;  /* 0x0000006300637308 */ /* 0x000e220000002400 */
[----:B------:R-:W-:Y:S02]  /*12fd0*/  ISETP.GT.AND P2, PT, R114, 0x68, PT ;  /* 0x000000687200780c */ /* 0x000fe40003f44270 */
[----:B--2---:R-:W-:Y:S02]  /*12fe0*/  FSEL R92, R100, -INF , P3 ;  /* 0xff800000645c7808 */ /* 0x004fe40001800000 */
[----:B------:R-:W-:-:S03]  /*12ff0*/  ISETP.GT.AND P3, PT, R114, 0x69, PT ;  /* 0x000000697200780c */ /* 0x000fc60003f64270 */
[----:B------:R-:W1:Y:S01]  /*13000*/  MUFU.TANH R72, R72 ;  /* 0x0000004800487308 */ /* 0x000e620000002400 */
[----:B------:R-:W-:Y:S01]  /*13010*/  FMUL.FTZ R122, R95, UR60 ;  /* 0x0000003c5f7a7c20 */ /* 0x000fe20008410000 */
[----:B------:R-:W-:Y:S01]  /*13020*/  FMUL.FTZ R109, R76, UR60 ;  /* 0x0000003c4c6d7c20 */ /* 0x000fe20008410000 */
[----:B----4-:R-:W-:Y:S02]  /*13030*/  FSEL R76, R104, -INF , P4 ;  /* 0xff800000684c7808 */ /* 0x010fe40002000000 */
[----:B---3--:R-:W-:-:S03]  /*13040*/  FSEL R95, R101, -INF , P2 ;  /* 0xff800000655f7808 */ /* 0x008fc60001000000 */
[----:B------:R-:W2:Y:S01]  /*13050*/  MUFU.TANH R88, R88 ;  /* 0x0000005800587308 */ /* 0x000ea20000002400 */
[C---:B------:R-:W-:Y:S02]  /*13060*/  ISETP.GT.AND P4, PT, R114.reuse, 0x49, PT ;  /* 0x000000497200780c */ /* 0x040fe40003f84270 */
[----:B------:R-:W-:Y:S02]  /*13070*/  ISETP.GT.AND P2, PT, R114, 0x71, PT ;  /* 0x000000717200780c */ /* 0x000fe40003f44270 */
[----:B------:R-:W-:Y:S01]  /*13080*/  FSEL R82, R90, -INF , P3 ;  /* 0xff8000005a527808 */ /* 0x000fe20001800000 */
[----:B------:R-:W-:Y:S01]  /*13090*/  FMUL.FTZ R115, R86, UR60 ;  /* 0x0000003c56737c20 */ /* 0x000fe20008410000 */
[----:B------:R-:W-:Y:S01]  /*130a0*/  ISETP.GT.AND P3, PT, R114, 0x78, PT ;  /* 0x000000787200780c */ /* 0x000fe20003f64270 */
[----:B------:R-:W3:Y:S01]  /*130b0*/  MUFU.TANH R94, R94 ;  /* 0x0000005e005e7308 */ /* 0x000ee20000002400 */
[----:B------:R-:W-:Y:S01]  /*130c0*/  FSEL R101, R93, -INF , P2 ;  /* 0xff8000005d657808 */ /* 0x000fe20001000000 */
[----:B------:R-:W-:Y:S01]  /*130d0*/  IMAD.IADD R23, R111, 0x1, R116 ;  /* 0x000000016f177824 */ /* 0x000fe200078e0274 */
[----:B------:R-:W-:-:S02]  /*130e0*/  FSEL R93, R102, -INF , P3 ;  /* 0xff800000665d7808 */ /* 0x000fc40001800000 */
[----:B------:R-:W-:-:S03]  /*130f0*/  ISETP.GT.AND P3, PT, R114, 0x81, PT ;  /* 0x000000817200780c */ /* 0x000fc60003f64270 */
[----:B------:R4:W-:Y:S01]  /*13100*/  MUFU.TANH R86, R77 ;  /* 0x0000004d00567308 */ /* 0x0009e20000002400 */
[----:B------:R-:W-:Y:S02]  /*13110*/  IMAD.MOV.U32 R123, RZ, RZ, R126 ;  /* 0x000000ffff7b7224 */ /* 0x000fe400078e007e */
[----:B------:R-:W-:Y:S01]  /*13120*/  IMAD.MOV.U32 R126, RZ, RZ, R145 ;  /* 0x000000ffff7e7224 */ /* 0x000fe200078e0091 */
[----:B----4-:R-:W-:Y:S02]  /*13130*/  FSEL R77, R107, -INF , P4 ;  /* 0xff8000006b4d7808 */ /* 0x010fe40002000000 */
[----:B------:R-:W-:Y:S02]  /*13140*/  ISETP.GT.AND P4, PT, R114, 0x58, PT ;  /* 0x000000587200780c */ /* 0x000fe40003f84270 */
[----:B------:R-:W4:Y:S02]  /*13150*/  MUFU.TANH R110, R110 ;  /* 0x0000006e006e7308 */ /* 0x000f240000002400 */
[----:B0-----:R-:W-:-:S02]  /*13160*/  FSEL R96, R99, -INF , P4 ;  /* 0xff80000063607808 */ /* 0x001fc40002000000 */
[----:B------:R-:W-:Y:S02]  /*13170*/  ISETP.GT.AND P4, PT, R114, 0x61, PT ;  /* 0x000000617200780c */ /* 0x000fe40003f84270 */
[----:B-1----:R-:W-:Y:S02]  /*13180*/  FSEL R99, R72, -INF , P3 ;  /* 0xff80000048637808 */ /* 0x002fe40001800000 */
[----:B------:R-:W-:Y:S01]  /*13190*/  ISETP.GT.AND P3, PT, R23, RZ, PT ;  /* 0x000000ff1700720c */ /* 0x000fe20003f64270 */
[----:B------:R-:W-:Y:S01]  /*131a0*/  FMUL.FTZ R144, R83, UR60 ;  /* 0x0000003c53907c20 */ /* 0x000fe20008410000 */
[----:B--2---:R-:W-:Y:S02]  /*131b0*/  FSEL R83, R88, -INF , P4 ;  /* 0xff80000058537808 */ /* 0x004fe40002000000 */
[----:B------:R-:W-:Y:S02]  /*131c0*/  ISETP.GT.AND P4, PT, R114, 0x70, PT ;  /* 0x000000707200780c */ /* 0x000fe40003f84270 */
[----:B------:R-:W-:-:S02]  /*131d0*/  FSEL R126, R126, -INF , P3 ;  /* 0xff8000007e7e7808 */ /* 0x000fc40001800000 */
[C---:B------:R-:W-:Y:S02]  /*131e0*/  ISETP.GT.AND P3, PT, R23.reuse, 0x9, PT ;  /* 0x000000091700780c */ /* 0x040fe40003f64270 */
[----:B---3--:R-:W-:Y:S02]  /*131f0*/  FSEL R88, R94, -INF , P4 ;  /* 0xff8000005e587808 */ /* 0x008fe40002000000 */
[----:B------:R-:W-:Y:S02]  /*13200*/  ISETP.GT.AND P4, PT, R114, 0x79, PT ;  /* 0x000000797200780c */ /* 0x000fe40003f84270 */
[----:B------:R-:W-:Y:S02]  /*13210*/  FSEL R124, R124, -INF , P3 ;  /* 0xff8000007c7c7808 */ /* 0x000fe40001800000 */
[----:B------:R-:W-:Y:S02]  /*13220*/  ISETP.GT.AND P3, PT, R23, 0x18, PT ;  /* 0x000000181700780c */ /* 0x000fe40003f64270 */
[----:B----4-:R-:W-:-:S02]  /*13230*/  FSEL R100, R110, -INF , P4 ;  /* 0xff8000006e647808 */ /* 0x010fc40002000000 */
[----:B------:R-:W-:Y:S02]  /*13240*/  FSEL R110, R138, -INF , P3 ;  /* 0xff8000008a6e7808 */ /* 0x000fe40001800000 */
[----:B------:R-:W2:Y:S01]  /*13250*/  LDL.LU R138, [R1+0x4] ;  /* 0x00000400018a7983 */ /* 0x000ea20000300800 */
        /* <DEDUP_REMOVED lines=15> */
[----:B------:R-:W0:Y:S03]  /*13350*/  MUFU.TANH R103, R103 ;  /* 0x0000006700677308 */ /* 0x000e260000002400 */
[----:B------:R-:W-:-:S05]  /*13360*/  FMNMX.FTZ R72, R81, R72, !PT ;  /* 0x0000004851487209 */ /* 0x000fca0007810000 */
[----:B------:R-:W1:Y:S01]  /*13370*/  MUFU.TANH R109, R109 ;  /* 0x0000006d006d7308 */ /* 0x000e620000002400 */
[----:B------:R-:W-:-:S04]  /*13380*/  FMNMX.FTZ R72, R76, R72, !PT ;  /* 0x000000484c487209 */ /* 0x000fc80007810000 */
[----:B------:R-:W-:-:S04]  /*13390*/  FMNMX.FTZ R72, R80, R72, !PT ;  /* 0x0000004850487209 */ /* 0x000fc80007810000 */
[----:B------:R-:W-:Y:S02]  /*133a0*/  FMNMX.FTZ R72, R89, R72, !PT ;  /* 0x0000004859487209 */ /* 0x000fe40007810000 */
[C---:B------:R-:W-:Y:S02]  /*133b0*/  ISETP.GT.AND P2, PT, R114.reuse, 0x80, PT ;  /* 0x000000807200780c */ /* 0x040fe40003f44270 */
[----:B------:R-:W-:Y:S01]  /*133c0*/  ISETP.GT.AND P4, PT, R114, 0x88, PT ;  /* 0x000000887200780c */ /* 0x000fe20003f84270 */
[----:B------:R-:W3:Y:S01]  /*133d0*/  MUFU.TANH R157, R157 ;  /* 0x0000009d009d7308 */ /* 0x000ee20000002400 */
[----:B------:R-:W-:Y:S01]  /*133e0*/  FMNMX.FTZ R72, R77, R72, !PT ;  /* 0x000000484d487209 */ /* 0x000fe20007810000 */
[----:B------:R-:W-:Y:S01]  /*133f0*/  IMAD.MOV.U32 R113, RZ, RZ, R146 ;  /* 0x000000ffff717224 */ /* 0x000fe200078e0092 */
[----:B0-----:R-:W-:Y:S02]  /*13400*/  FSEL R94, R103, -INF , P2 ;  /* 0xff800000675e7808 */ /* 0x001fe40001000000 */
[----:B-1----:R-:W-:-:S02]  /*13410*/  FSEL R90, R109, -INF , P4 ;  /* 0xff8000006d5a7808 */ /* 0x002fc40002000000 */
[----:B------:R-:W-:Y:S02]  /*13420*/  ISETP.GT.AND P2, PT, R114, 0x89, PT ;  /* 0x000000897200780c */ /* 0x000fe40003f44270 */
[----:B------:R-:W-:Y:S02]  /*13430*/  ISETP.GT.AND P4, PT, R23, 0x1, PT ;  /* 0x000000011700780c */ /* 0x000fe40003f84270 */
[----:B------:R-:W-:Y:S01]  /*13440*/  FMNMX.FTZ R72, R97, R72, !PT ;  /* 0x0000004861487209 */ /* 0x000fe20007810000 */
[----:B------:R-:W0:Y:S01]  /*13450*/  MUFU.TANH R156, R156 ;  /* 0x0000009c009c7308 */ /* 0x000e220000002400 */
[----:B------:R-:W-:Y:S01]  /*13460*/  FMUL.FTZ R146, R87, UR60 ;  /* 0x0000003c57927c20 */ /* 0x000fe20008410000 */
[----:B------:R-:W-:Y:S02]  /*13470*/  FSEL R98, R86, -INF , P2 ;  /* 0xff80000056627808 */ /* 0x000fe40001000000 */
[----:B------:R-:W-:Y:S02]  /*13480*/  FSEL R87, R113, -INF , P4 ;  /* 0xff80000071577808 */ /* 0x000fe40002000000 */
[----:B------:R-:W-:-:S02]  /*13490*/  FMNMX.FTZ R72, R108, R72, !PT ;  /* 0x000000486c487209 */ /* 0x000fc40007810000 */
[----:B------:R-:W1:Y:S01]  /*134a0*/  MUFU.TANH R155, R155 ;  /* 0x0000009b009b7308 */ /* 0x000e620000002400 */
[C---:B------:R-:W-:Y:S02]  /*134b0*/  ISETP.GT.AND P2, PT, R23.reuse, 0x8, PT ;  /* 0x000000081700780c */ /* 0x040fe40003f44270 */
[----:B------:R-:W-:-:S05]  /*134c0*/  ISETP.GT.AND P4, PT, R23, 0x10, PT ;  /* 0x000000101700780c */ /* 0x000fca0003f84270 */
[----:B------:R-:W4:Y:S01]  /*134d0*/  MUFU.TANH R154, R154 ;  /* 0x0000009a009a7308 */ /* 0x000f220000002400 */
[----:B------:R-:W-:Y:S02]  /*134e0*/  FMNMX.FTZ R72, R96, R72, !PT ;  /* 0x0000004860487209 */ /* 0x000fe40007810000 */
[----:B------:R-:W-:Y:S02]  /*134f0*/  FSEL R123, R123, -INF , P2 ;  /* 0xff8000007b7b7808 */ /* 0x000fe40001000000 */
[----:B------:R-:W-:-:S03]  /*13500*/  FSEL R137, R137, -INF , P4 ;  /* 0xff80000089897808 */ /* 0x000fc60002000000 */
[----:B------:R-:W4:Y:S01]  /*13510*/  MUFU.TANH R153, R153 ;  /* 0x0000009900997308 */ /* 0x000f220000002400 */
[C---:B------:R-:W-:Y:S02]  /*13520*/  ISETP.GT.AND P2, PT, R23.reuse, 0x11, PT ;  /* 0x000000111700780c */ /* 0x040fe40003f44270 */
[----:B------:R-:W-:-:S05]  /*13530*/  ISETP.GT.AND P4, PT, R23, 0x19, PT ;  /* 0x000000191700780c */ /* 0x000fca0003f84270 */
[----:B------:R-:W4:Y:S01]  /*13540*/  MUFU.TANH R152, R152 ;  /* 0x0000009800987308 */ /* 0x000f220000002400 */
[----:B------:R-:W-:-:S07]  /*13550*/  FMNMX.FTZ R72, R21, R72, !PT ;  /* 0x0000004815487209 */ /* 0x000fce0007810000 */
[----:B------:R-:W4:Y:S01]  /*13560*/  MUFU.TANH R151, R151 ;  /* 0x0000009700977308 */ /* 0x000f220000002400 */
[----:B------:R-:W-:Y:S02]  /*13570*/  FSEL R111, R112, -INF , P2 ;  /* 0xff800000706f7808 */ /* 0x000fe40001000000 */
[----:B---3--:R-:W-:Y:S02]  /*13580*/  FSEL R109, R157, -INF , P4 ;  /* 0xff8000009d6d7808 */ /* 0x008fe40002000000 */
[----:B------:R-:W-:-:S03]  /*13590*/  ISETP.GT.AND P2, PT, R23, 0x20, PT ;  /* 0x000000201700780c */ /* 0x000fc60003f44270 */
[----:B------:R-:W3:Y:S01]  /*135a0*/  MUFU.TANH R150, R150 ;  /* 0x0000009600967308 */ /* 0x000ee20000002400 */
[C---:B------:R-:W-:Y:S02]  /*135b0*/  ISETP.GT.AND P3, PT, R23.reuse, 0x21, PT ;  /* 0x000000211700780c */ /* 0x040fe40003f64270 */
[----:B------:R-:W-:-:S05]  /*135c0*/  ISETP.GT.AND P4, PT, R23, 0x28, PT ;  /* 0x000000281700780c */ /* 0x000fca0003f84270 */
[----:B------:R-:W3:Y:S01]  /*135d0*/  MUFU.TANH R149, R149 ;  /* 0x0000009500957308 */ /* 0x000ee20000002400 */
[----:B------:R-:W-:-:S07]  /*135e0*/  FMNMX.FTZ R72, R92, R72, !PT ;  /* 0x000000485c487209 */ /* 0x000fce0007810000 */
[----:B------:R-:W3:Y:S01]  /*135f0*/  MUFU.TANH R148, R148 ;  /* 0x0000009400947308 */ /* 0x000ee20000002400 */
[----:B0-----:R-:W-:Y:S02]  /*13600*/  FSEL R102, R156, -INF , P2 ;  /* 0xff8000009c667808 */ /* 0x001fe40001000000 */
[----:B-1----:R-:W-:Y:S02]  /*13610*/  FSEL R103, R155, -INF , P3 ;  /* 0xff8000009b677808 */ /* 0x002fe40001800000 */
[----:B----4-:R-:W-:-:S03]  /*13620*/  FSEL R104, R154, -INF , P4 ;  /* 0xff8000009a687808 */ /* 0x010fc60002000000 */
[----:B------:R-:W-:Y:S01]  /*13630*/  MUFU.TANH R147, R147 ;  /* 0x0000009300937308 */ /* 0x000fe20000002400 */
[C---:B------:R-:W-:Y:S02]  /*13640*/  ISETP.GT.AND P2, PT, R23.reuse, 0x29, PT ;  /* 0x000000291700780c */ /* 0x040fe40003f44270 */
[C---:B------:R-:W-:Y:S02]  /*13650*/  ISETP.GT.AND P3, PT, R23.reuse, 0x30, PT ;  /* 0x000000301700780c */ /* 0x040fe40003f64270 */
[----:B------:R-:W-:-:S03]  /*13660*/  ISETP.GT.AND P4, PT, R23, 0x31, PT ;  /* 0x000000311700780c */ /* 0x000fc60003f84270 */
[----:B------:R-:W0:Y:S01]  /*13670*/  MUFU.TANH R139, R139 ;  /* 0x0000008b008b7308 */ /* 0x000e220000002400 */
[----:B------:R-:W-:-:S07]  /*13680*/  FMNMX.FTZ R72, R83, R72, !PT ;  /* 0x0000004853487209 */ /* 0x000fce0007810000 */
[----:B------:R-:W1:Y:S01]  /*13690*/  MUFU.TANH R117, R117 ;  /* 0x0000007500757308 */ /* 0x000e620000002400 */
[----:B------:R-:W-:Y:S02]  /*136a0*/  FSEL R105, R153, -INF , P2 ;  /* 0xff80000099697808 */ /* 0x000fe40001000000 */
[----:B------:R-:W-:Y:S02]  /*136b0*/  FSEL R106, R152, -INF , P3 ;  /* 0xff800000986a7808 */ /* 0x000fe40001800000 */
[----:B------:R-:W-:-:S03]  /*136c0*/  FSEL R107, R151, -INF , P4 ;  /* 0xff800000976b7808 */ /* 0x000fc60002000000 */
[----:B------:R-:W-:Y:S01]  /*136d0*/  MUFU.TANH R118, R118 ;  /* 0x0000007600767308 */ /* 0x000fe20000002400 */
[----:B------:R-:W-:Y:S02]  /*136e0*/  FMNMX.FTZ R72, R95, R72, !PT ;  /* 0x000000485f487209 */ /* 0x000fe40007810000 */
[C---:B------:R-:W-:Y:S02]  /*136f0*/  ISETP.GT.AND P2, PT, R23.reuse, 0x38, PT ;  /* 0x000000381700780c */ /* 0x040fe40003f44270 */
[----:B------:R-:W-:-:S03]  /*13700*/  ISETP.GT.AND P3, PT, R23, 0x39, PT ;  /* 0x000000391700780c */ /* 0x000fc60003f64270 */
[----:B------:R-:W4:Y:S01]  /*13710*/  MUFU.TANH R119, R119 ;  /* 0x0000007700777308 */ /* 0x000f220000002400 */
[----:B------:R-:W-:-:S07]  /*13720*/  ISETP.GT.AND P4, PT, R23, 0x40, PT ;  /* 0x000000401700780c */ /* 0x000fce0003f84270 */
[----:B------:R-:W4:Y:S01]  /*13730*/  MUFU.TANH R120, R120 ;  /* 0x0000007800787308 */ /* 0x000f220000002400 */
[----:B------:R-:W-:Y:S02]  /*13740*/  FMNMX.FTZ R72, R82, R72, !PT ;  /* 0x0000004852487209 */ /* 0x000fe40007810000 */
[----:B---3--:R-:W-:Y:S02]  /*13750*/  FSEL R112, R150, -INF , P2 ;  /* 0xff80000096707808 */ /* 0x008fe40001000000 */
[----:B------:R-:W-:-:S03]  /*13760*/  FSEL R113, R149, -INF , P3 ;  /* 0xff80000095717808 */ /* 0x000fc60001800000 */
[----:B------:R-:W3:Y:S01]  /*13770*/  MUFU.TANH R121, R121 ;  /* 0x0000007900797308 */ /* 0x000ee20000002400 */
[----:B------:R-:W-:Y:S02]  /*13780*/  FSEL R114, R148, -INF , P4 ;  /* 0xff80000094727808 */ /* 0x000fe40002000000 */
[C---:B------:R-:W-:Y:S02]  /*13790*/  ISETP.GT.AND P2, PT, R23.reuse, 0x41, PT ;  /* 0x000000411700780c */ /* 0x040fe40003f44270 */
[----:B------:R-:W-:-:S03]  /*137a0*/  ISETP.GT.AND P3, PT, R23, 0x48, PT ;  /* 0x000000481700780c */ /* 0x000fc60003f64270 */
[----:B------:R-:W3:Y:S01]  /*137b0*/  MUFU.TANH R142, R142 ;  /* 0x0000008e008e7308 */ /* 0x000ee20000002400 */
[----:B------:R-:W-:Y:S02]  /*137c0*/  ISETP.GT.AND P4, PT, R23, 0x49, PT ;  /* 0x000000491700780c */ /* 0x000fe40003f84270 */
[----:B------:R-:W-:-:S05]  /*137d0*/  FMNMX.FTZ R72, R88, R72, !PT ;  /* 0x0000004858487209 */ /* 0x000fca0007810000 */
[----:B------:R-:W3:Y:S01]  /*137e0*/  MUFU.TANH R141, R141 ;  /* 0x0000008d008d7308 */ /* 0x000ee20000002400 */
[----:B0-----:R-:W-:Y:S02]  /*137f0*/  FSEL R116, R139, -INF , P3 ;  /* 0xff8000008b747808 */ /* 0x001fe40001800000 */
[----:B-1----:R-:W-:Y:S02]  /*13800*/  FSEL R117, R117, -INF , P4 ;  /* 0xff80000075757808 */ /* 0x002fe40002000000 */
[----:B------:R-:W-:-:S03]  /*13810*/  ISETP.GT.AND P3, PT, R23, 0x51, PT ;  /* 0x000000511700780c */ /* 0x000fc60003f64270 */
[----:B------:R-:W0:Y:S01]  /*13820*/  MUFU.TANH R140, R140 ;  /* 0x0000008c008c7308 */ /* 0x000e220000002400 */
[----:B------:R-:W-:Y:S02]  /*13830*/  ISETP.GT.AND P4, PT, R23, 0x58, PT ;  /* 0x000000581700780c */ /* 0x000fe40003f84270 */
[----:B------:R-:W-:-:S05]  /*13840*/  FMNMX.FTZ R72, R101, R72, !PT ;  /* 0x0000004865487209 */ /* 0x000fca0007810000 */
[----:B------:R-:W1:Y:S01]  /*13850*/  MUFU.TANH R122, R122 ;  /* 0x0000007a007a7308 */ /* 0x000e620000002400 */
[----:B----4-:R-:W-:-:S07]  /*13860*/  FSEL R119, R119, -INF , P3 ;  /* 0xff80000077777808 */ /* 0x010fce0001800000 */
[----:B------:R-:W4:Y:S01]  /*13870*/  MUFU.TANH R143, R143 ;  /* 0x0000008f008f7308 */ /* 0x000f220000002400 */
[----:B------:R-:W-:-:S07]  /*13880*/  FSEL R120, R120, -INF , P4 ;  /* 0xff80000078787808 */ /* 0x000fce0002000000 */
[----:B------:R3:W-:Y:S01]  /*13890*/  MUFU.TANH R145, R115 ;  /* 0x0000007300917308 */ /* 0x0007e20000002400 */
[C---:B------:R-:W-:Y:S02]  /*138a0*/  ISETP.GT.AND P3, PT, R23.reuse, 0x60, PT ;  /* 0x000000601700780c */ /* 0x040fe40003f64270 */
[----:B------:R-:W-:Y:S02]  /*138b0*/  ISETP.GT.AND P4, PT, R23, 0x61, PT ;  /* 0x000000611700780c */ /* 0x000fe40003f84270 */
[----:B---3--:R-:W-:Y:S02]  /*138c0*/  FSEL R115, R147, -INF , P2 ;  /* 0xff80000093737808 */ /* 0x008fe40001000000 */
[----:B------:R-:W-:Y:S01]  /*138d0*/  ISETP.GT.AND P2, PT, R23, 0x50, PT ;  /* 0x000000501700780c */ /* 0x000fe20003f44270 */
[----:B------:R-:W3:Y:S01]  /*138e0*/  MUFU.TANH R144, R144 ;  /* 0x0000009000907308 */ /* 0x000ee20000002400 */
[----:B------:R-:W-:Y:S02]  /*138f0*/  FMNMX.FTZ R72, R93, R72, !PT ;  /* 0x000000485d487209 */ /* 0x000fe40007810000 */
[----:B------:R-:W-:-:S02]  /*13900*/  FSEL R118, R118, -INF , P2 ;  /* 0xff80000076767808 */ /* 0x000fc40001000000 */
[----:B------:R-:W-:-:S03]  /*13910*/  ISETP.GT.AND P2, PT, R23, 0x59, PT ;  /* 0x000000591700780c */ /* 0x000fc60003f44270 */
[----:B------:R-:W2:Y:S01]  /*13920*/  MUFU.TANH R146, R146 ;  /* 0x0000009200927308 */ /* 0x000ea20000002400 */
[----:B------:R-:W-:Y:S02]  /*13930*/  FSEL R121, R121, -INF , P2 ;  /* 0xff80000079797808 */ /* 0x000fe40001000000 */
[----:B------:R-:W-:Y:S02]  /*13940*/  FSEL R142, R142, -INF , P3 ;  /* 0xff8000008e8e7808 */ /* 0x000fe40001800000 */
[----:B------:R-:W-:Y:S02]  /*13950*/  FSEL R141, R141, -INF , P4 ;  /* 0xff8000008d8d7808 */ /* 0x000fe40002000000 */
[----:B------:R-:W-:Y:S02]  /*13960*/  FMNMX.FTZ R72, R100, R72, !PT ;  /* 0x0000004864487209 */ /* 0x000fe40007810000 */
[C---:B------:R-:W-:Y:S02]  /*13970*/  ISETP.GT.AND P2, PT, R23.reuse, 0x68, PT ;  /* 0x000000681700780c */ /* 0x040fe40003f44270 */
[----:B------:R-:W-:-:S02]  /*13980*/  ISETP.GT.AND P3, PT, R23, 0x69, PT ;  /* 0x000000691700780c */ /* 0x000fc40003f64270 */
[----:B------:R-:W-:Y:S02]  /*13990*/  ISETP.GT.AND P4, PT, R23, 0x70, PT ;  /* 0x000000701700780c */ /* 0x000fe40003f84270 */
[----:B------:R-:W-:Y:S02]  /*139a0*/  FMNMX.FTZ R72, R94, R72, !PT ;  /* 0x000000485e487209 */ /* 0x000fe40007810000 */
[----:B0-----:R-:W-:Y:S02]  /*139b0*/  FSEL R140, R140, -INF , P2 ;  /* 0xff8000008c8c7808 */ /* 0x001fe40001000000 */
[----:B-1----:R-:W-:Y:S02]  /*139c0*/  FSEL R122, R122, -INF , P3 ;  /* 0xff8000007a7a7808 */ /* 0x002fe40001800000 */
[----:B----4-:R-:W-:Y:S02]  /*139d0*/  FSEL R143, R143, -INF , P4 ;  /* 0xff8000008f8f7808 */ /* 0x010fe40002000000 */
[----:B------:R-:W-:-:S02]  /*139e0*/  ISETP.GT.AND P2, PT, R23, 0x71, PT ;  /* 0x000000711700780c */ /* 0x000fc40003f44270 */
[C---:B------:R-:W-:Y:S02]  /*139f0*/  ISETP.GT.AND P3, PT, R23.reuse, 0x78, PT ;  /* 0x000000781700780c */ /* 0x040fe40003f64270 */
[----:B------:R-:W-:Y:S02]  /*13a00*/  ISETP.GT.AND P4, PT, R23, 0x79, PT ;  /* 0x000000791700780c */ /* 0x000fe40003f84270 */
[----:B------:R-:W-:Y:S02]  /*13a10*/  FMNMX.FTZ R72, R99, R72, !PT ;  /* 0x0000004863487209 */ /* 0x000fe40007810000 */
[----:B---3--:R-:W-:Y:S02]  /*13a20*/  FSEL R144, R144, -INF , P2 ;  /* 0xff80000090907808 */ /* 0x008fe40001000000 */
[----:B------:R-:W-:Y:S02]  /*13a30*/  FSEL R145, R145, -INF , P3 ;  /* 0xff80000091917808 */ /* 0x000fe40001800000 */
[----:B--2---:R-:W-:-:S02]  /*13a40*/  FSEL R146, R146, -INF , P4 ;  /* 0xff80000092927808 */ /* 0x004fc40002000000 */
[C---:B------:R-:W-:Y:S02]  /*13a50*/  ISETP.GT.AND P2, PT, R23.reuse, 0x80, PT ;  /* 0x000000801700780c */ /* 0x040fe40003f44270 */
[C---:B------:R-:W-:Y:S02]  /*13a60*/  ISETP.GT.AND P3, PT, R23.reuse, 0x81, PT ;  /* 0x000000811700780c */ /* 0x040fe40003f64270 */
[C---:B------:R-:W-:Y:S02]  /*13a70*/  ISETP.GT.AND P4, PT, R23.reuse, 0x88, PT ;  /* 0x000000881700780c */ /* 0x040fe40003f84270 */
[----:B------:R-:W-:Y:S02]  /*13a80*/  ISETP.GT.AND P5, PT, R23, 0x89, PT ;  /* 0x000000891700780c */ /* 0x000fe40003fa4270 */
        /* <DEDUP_REMOVED lines=9> */
[----:B------:R-:W-:-:S04]  /*13b20*/  IMAD.U32 R72, RZ, RZ, UR4 ;  /* 0x00000004ff487e24 */ /* 0x000fc8000f8e00ff */
[----:B------:R-:W-:Y:S01]  /*13b30*/  FMUL.FTZ R86, R23, R72 ;  /* 0x0000004817567220 */ /* 0x000fe20000410000 */
[----:B------:R-:W-:-:S04]  /*13b40*/  FMUL.FTZ R74, R74, UR60 ;  /* 0x0000003c4a4a7c20 */ /* 0x000fc80008410000 */
[----:B------:R-:W-:Y:S01]  /*13b50*/  FSEL R86, R86, RZ, P6 ;  /* 0x000000ff56567208 */ /* 0x000fe20003000000 */
[----:B------:R-:W-:-:S04]  /*13b60*/  FMUL.FTZ R14, R14, R72 ;  /* 0x000000480e0e7220 */ /* 0x000fc80000410000 */
[-CC-:B------:R-:W-:Y:S01]  /*13b70*/  FFMA.FTZ R91, R91, R72.reuse, -R86.reuse ;  /* 0x000000485b5b7223 */ /* 0x180fe20000010856 */
[----:B------:R-:W0:Y:S08]  /*13b80*/  MUFU.TANH R74, R74 ;  /* 0x0000004a004a7308 */ /* 0x000e300000002400 */
[----:B------:R-:W-:Y:S08]  /*13b90*/  MUFU.EX2 R91, R91 ;  /* 0x0000005b005b7308 */ /* 0x000ff00000000800 */
[----:B------:R-:W1:Y:S01]  /*13ba0*/  MUFU.EX2 R14, R14 ;  /* 0x0000000e000e7308 */ /* 0x000e620000000800 */
[----:B0-----:R-:W-:Y:S01]  /*13bb0*/  FSEL R147, R74, -INF , P2 ;  /* 0xff8000004a937808 */ /* 0x001fe20001000000 */
        /* <DEDUP_REMOVED lines=35> */
[----:B-1----:R-:W-:-:S02]  /*13df0*/  FFMA.FTZ R86, R14, R138, R91 ;  /* 0x0000008a0e567223 */ /* 0x002fc4000001005b */
[----:B------:R-:W2:Y:S01]  /*13e00*/  LDL R138, [R1+0x7c] ;  /* 0x00007c00018a7983 */ /* 0x000ea20000100800 */
[----:B------:R-:W0:Y:S08]  /*13e10*/  MUFU.EX2 R84, R84 ;  /* 0x0000005400547308 */ /* 0x000e300000000800 */
[----:B------:R-:W1:Y:S08]  /*13e20*/  MUFU.EX2 R73, R73 ;  /* 0x0000004900497308 */ /* 0x000e700000000800 */
[----:B------:R-:W3:Y:S01]  /*13e30*/  MUFU.EX2 R85, R85 ;  /* 0x0000005500557308 */ /* 0x000ee20000000800 */
[C---:B0-----:R-:W-:Y:S01]  /*13e40*/  FADD.FTZ R86, R84.reuse, R86 ;  /* 0x0000005654567221 */ /* 0x041fe20000010000 */
[----:B------:R-:W-:-:S03]  /*13e50*/  F2FP.F16.F32.PACK_AB R84, R84, R91 ;  /* 0x0000005b5454723e */ /* 0x000fc600000000ff */
[----:B-1----:R-:W-:-:S04]  /*13e60*/  FADD.FTZ R86, R73, R86 ;  /* 0x0000005649567221 */ /* 0x002fc80000010000 */
[C---:B---3--:R-:W-:Y:S01]  /*13e70*/  FADD.FTZ R91, R85.reuse, R86 ;  /* 0x00000056555b7221 */ /* 0x048fe20000010000 */
[----:B------:R-:W-:Y:S02]  /*13e80*/  F2FP.F16.F32.PACK_AB R86, R85, R73 ;  /* 0x000000495556723e */ /* 0x000fe400000000ff */
        /* <DEDUP_REMOVED lines=30> */
[----:B------:R-:W0:Y:S01]  /*14070*/  MUFU.TANH R148, R148 ;  /* 0x0000009400947308 */ /* 0x000e220000002400 */
[----:B------:R-:W-:Y:S02]  /*14080*/  FMUL.FTZ R150, R79, UR60 ;  /* 0x0000003c4f967c20 */ /* 0x000fe40008410000 */
[----:B------:R-:W-:-:S04]  /*14090*/  FMNMX.FTZ R73, R143, R73, !PT ;  /* 0x000000498f497209 */ /* 0x000fc80007810000 */
[----:B------:R-:W-:Y:S01]  /*140a0*/  FMNMX.FTZ R73, R144, R73, !PT ;  /* 0x0000004990497209 */ /* 0x000fe20007810000 */
[----:B------:R-:W1:Y:S03]  /*140b0*/  MUFU.TANH R149, R149 ;  /* 0x0000009500957308 */ /* 0x000e660000002400 */
[----:B------:R-:W-:-:S05]  /*140c0*/  FMNMX.FTZ R73, R145, R73, !PT ;  /* 0x0000004991497209 */ /* 0x000fca0007810000 */
[----:B------:R-:W3:Y:S01]  /*140d0*/  MUFU.TANH R150, R150 ;  /* 0x0000009600967308 */ /* 0x000ee20000002400 */
[----:B------:R-:W-:Y:S02]  /*140e0*/  FMNMX.FTZ R73, R146, R73, !PT ;  /* 0x0000004992497209 */ /* 0x000fe40007810000 */
[----:B0-----:R-:W-:Y:S02]  /*140f0*/  FSEL R148, R148, -INF , P3 ;  /* 0xff80000094947808 */ /* 0x001fe40001800000 */
[----:B------:R-:W-:Y:S02]  /*14100*/  FMNMX.FTZ R73, R147, R73, !PT ;  /* 0x0000004993497209 */ /* 0x000fe40007810000 */
[----:B-1----:R-:W-:Y:S02]  /*14110*/  FSEL R149, R149, -INF , P4 ;  /* 0xff80000095957808 */ /* 0x002fe40002000000 */
[----:B------:R-:W-:-:S04]  /*14120*/  FMNMX.FTZ R73, R148, R73, !PT ;  /* 0x0000004994497209 */ /* 0x000fc80007810000 */
[----:B------:R-:W-:Y:S02]  /*14130*/  FMNMX.FTZ R73, R149, R73, !PT ;  /* 0x0000004995497209 */ /* 0x000fe40007810000 */
[----:B---3--:R-:W-:-:S04]  /*14140*/  FSEL R150, R150, -INF , P5 ;  /* 0xff80000096967808 */ /* 0x008fc80002800000 */
[----:B------:R-:W-:-:S05]  /*14150*/  FMNMX.FTZ R73, R150, R73, !PT ;  /* 0x0000004996497209 */ /* 0x000fca0007810000 */
[----:B------:R-:W0:Y:S02]  /*14160*/  SHFL.BFLY PT, R75, R73, 0x2, 0x1f ;  /* 0x0c401f00494b7f89 */ /* 0x000e2400000e0000 */
[----:B0-----:R-:W-:-:S05]  /*14170*/  FMNMX.FTZ R73, R73, R75, !PT ;  /* 0x0000004b49497209 */ /* 0x001fca0007810000 */
[----:B------:R-:W0:Y:S02]  /*14180*/  SHFL.BFLY PT, R75, R73, 0x1, 0x1f ;  /* 0x0c201f00494b7f89 */ /* 0x000e2400000e0000 */
[----:B0-----:R-:W-:-:S04]  /*14190*/  FMNMX.FTZ R73, R73, R75, !PT ;  /* 0x0000004b49497209 */ /* 0x001fc80007810000 */
[C---:B------:R-:W-:Y:S01]  /*141a0*/  FSETP.NEU.FTZ.AND P2, PT, R73.reuse, -INF , PT ;  /* 0xff8000004900780b */ /* 0x040fe20003f5d000 */
[----:B------:R-:W-:-:S03]  /*141b0*/  FMUL.FTZ R108, R73, R72 ;  /* 0x00000048496c7220 */ /* 0x000fc60000410000 */
[----:B------:R-:W-:Y:S02]  /*141c0*/  FSEL R85, R73, RZ, P2 ;  /* 0x000000ff49557208 */ /* 0x000fe40001000000 */
[----:B------:R-:W-:-:S03]  /*141d0*/  FSEL R108, R108, RZ, P2 ;  /* 0x000000ff6c6c7208 */ /* 0x000fc60001000000 */
[----:B------:R-:W-:Y:S02]  /*141e0*/  FADD.FTZ R85, -R85, R0 ;  /* 0x0000000055557221 */ /* 0x000fe40000010100 */
        /* <DEDUP_REMOVED lines=36> */
[----:B------:R-:W-:Y:S01]  /*14430*/  WARPGROUP.ARRIVE ;  /* 0x00000000000079c5 */ /* 0x000fe20000000000 */
[----:B------:R-:W3:Y:S01]  /*14440*/  LDL.LU R137, [R1+0x34] ;  /* 0x0000340001897983 */ /* 0x000ee20000300800 */
[----:B--2---:R-:W-:-:S05]  /*14450*/  LOP3.LUT R108, R138, 0x10000, RZ, 0xfc, !PT ;  /* 0x000100008a6c7812 */ /* 0x004fca00078efcff */
        /* <DEDUP_REMOVED lines=10> */
[C---:B------:R-:W-:Y:S01]  /*14500*/  VIADD R110, R108.reuse, 0x900 ;  /* 0x000009006c6e7836 */ /* 0x040fe20000000000 */
[----:B------:R-:W-:-:S04]  /*14510*/  R2UR UR4, R108 ;  /* 0x000000006c0472ca */ /* 0x000fc800000e0000 */
[----:B------:R-:W-:Y:S01]  /*14520*/  R2UR UR28, R110 ;  /* 0x000000006e1c72ca */ /* 0x000fe200000e0000 */
[C---:B------:R-:W-:Y:S02]  /*14530*/  VIADD R110, R108.reuse, 0xa80 ;  /* 0x00000a806c6e7836 */ /* 0x040fe40000000000 */
[----:B------:R-:W-:-:S05]  /*14540*/  VIADD R108, R108, 0xc00 ;  /* 0x00000c006c6c7836 */ /* 0x000fca0000000000 */
[----:B------:R-:W-:Y:S01]  /*14550*/  R2UR UR36, R108 ;  /* 0x000000006c2472ca */ /* 0x000fe200000e0000 */
[----:B------:R-:W-:-:S05]  /*14560*/  VIADD R108, R16, 0x200 ;  /* 0x00000200106c7836 */ /* 0x000fca0000000000 */
[----:B------:R-:W-:Y:S01]  /*14570*/  SHF.R.U32.HI R108, RZ, 0x4, R108 ;  /* 0x00000004ff6c7819 */ /* 0x000fe2000001166c */
[----:B------:R-:W-:-:S03]  /*14580*/  IMAD.MOV.U32 R109, RZ, RZ, -0x3ffffff0 ;  /* 0xc0000010ff6d7424 */ /* 0x000fc600078e00ff */
[----:B------:R-:W-:-:S04]  /*14590*/  LOP3.LUT R108, R108, 0x3fff, RZ, 0xc0, !PT ;  /* 0x00003fff6c6c7812 */ /* 0x000fc800078ec0ff */
[----:B------:R-:W-:Y:S02]  /*145a0*/  LOP3.LUT R108, R108, 0x2400000, RZ, 0xfc, !PT ;  /* 0x024000006c6c7812 */ /* 0x000fe400078efcff */
[C---:B------:R-:W-:Y:S02]  /*145b0*/  R2UR UR5, R109.reuse ;  /* 0x000000006d0572ca */ /* 0x040fe400000e0000 */
[----:B------:R-:W-:Y:S01]  /*145c0*/  R2UR UR37, R109 ;  /* 0x000000006d2572ca */ /* 0x000fe200000e0000 */
[----:B------:R-:W-:Y:S02]  /*145d0*/  IMAD R108, R20, 0x6c0, R108 ;  /* 0x000006c0146c7824 */ /* 0x000fe400078e026c */
[----:B------:R-:W-:-:S03]  /*145e0*/  IMAD.MOV.U32 R109, RZ, RZ, -0x7fffffe0 ;  /* 0x80000020ff6d7424 */ /* 0x000fc600078e00ff */
[----:B------:R-:W-:Y:S02]  /*145f0*/  R2UR UR6, R108 ;  /* 0x000000006c0672ca */ /* 0x000fe400000e0000 */
[----:B------:R-:W-:-:S13]  /*14600*/  R2UR UR7, R109 ;  /* 0x000000006d0772ca */ /* 0x000fda00000e0000 */
[----:B------:R-:W-:Y:S01]  /*14610*/  HGMMA.64x96x16.F32 R24, gdesc[UR4].tnspB, R24, gsb0 ;  /* 0x41600000041879f0 */ /* 0x000fe20008000818 */
[----:B------:R-:W-:Y:S01]  /*14620*/  IMAD.MOV.U32 R111, RZ, RZ, -0x3ffffff0 ;  /* 0xc0000010ff6f7424 */ /* 0x000fe200078e00ff */
[----:B------:R-:W-:Y:S01]  /*14630*/  R2UR UR32, R110 ;  /* 0x000000006e2072ca */ /* 0x000fe200000e0000 */
[----:B------:R-:W-:-:S03]  /*14640*/  VIADD R110, R108, 0x40 ;  /* 0x000000406c6e7836 */ /* 0x000fc60000000000 */
[C---:B------:R-:W-:Y:S02]  /*14650*/  R2UR UR9, R111.reuse ;  /* 0x000000006f0972ca */ /* 0x040fe400000e0000 */
[C---:B------:R-:W-:Y:S02]  /*14660*/  R2UR UR13, R111.reuse ;  /* 0x000000006f0d72ca */ /* 0x040fe400000e0000 */
[C---:B------:R-:W-:Y:S02]  /*14670*/  R2UR UR17, R111.reuse ;  /* 0x000000006f1172ca */ /* 0x040fe400000e0000 */
[C---:B------:R-:W-:Y:S02]  /*14680*/  R2UR UR21, R111.reuse ;  /* 0x000000006f1572ca */ /* 0x040fe400000e0000 */
[C---:B------:R-:W-:Y:S02]  /*14690*/  R2UR UR25, R111.reuse ;  /* 0x000000006f1972ca */ /* 0x040fe400000e0000 */
[----:B------:R-:W-:-:S02]  /*146a0*/  R2UR UR29, R111 ;  /* 0x000000006f1d72ca */ /* 0x000fc400000e0000 */
[----:B------:R-:W-:Y:S01]  /*146b0*/  R2UR UR33, R111 ;  /* 0x000000006f2172ca */ /* 0x000fe200000e0000 */
[----:B------:R-:W-:Y:S01]  /*146c0*/  IMAD.MOV.U32 R111, RZ, RZ, -0x7fffffe0 ;  /* 0x80000020ff6f7424 */ /* 0x000fe200078e00ff */
[----:B------:R-:W-:-:S04]  /*146d0*/  R2UR UR10, R110 ;  /* 0x000000006e0a72ca */ /* 0x000fc800000e0000 */
[----:B------:R-:W-:Y:S01]  /*146e0*/  R2UR UR11, R111 ;  /* 0x000000006f0b72ca */ /* 0x000fe200000e0000 */
[----:B------:R-:W-:Y:S02]  /*146f0*/  WARPGROUP.DEPBAR.LE gsb0, 0x0 ;  /* 0x00008000000079c5 */ /* 0x000fe40000010000 */
[----:B------:R-:W-:-:S10]  /*14700*/  WARPGROUP.ARRIVE ;  /* 0x00000000000079c5 */ /* 0x000fd40000000000 */
[----:B------:R-:W-:Y:S01]  /*14710*/  HGMMA.64x96x16.F32 R24, gdesc[UR8].tnspB, R24, gsb0 ;  /* 0x41600000081879f0 */ /* 0x000fe20008000818 */
[----:B------:R-:W-:Y:S02]  /*14720*/  VIADD R110, R108, 0x80 ;  /* 0x000000806c6e7836 */ /* 0x000fe40000000000 */
[----:B------:R-:W-:-:S03]  /*14730*/  IMAD.MOV.U32 R111, RZ, RZ, -0x7fffffe0 ;  /* 0x80000020ff6f7424 */ /* 0x000fc600078e00ff */
[----:B------:R-:W-:Y:S02]  /*14740*/  R2UR UR14, R110 ;  /* 0x000000006e0e72ca */ /* 0x000fe400000e0000 */
[----:B------:R-:W-:Y:S01]  /*14750*/  R2UR UR15, R111 ;  /* 0x000000006f0f72ca */ /* 0x000fe200000e0000 */
[----:B------:R-:W-:Y:S02]  /*14760*/  VIADD R110, R108, 0xc0 ;  /* 0x000000c06c6e7836 */ /* 0x000fe40000000000 */
[----:B------:R-:W-:Y:S01]  /*14770*/  IMAD.MOV.U32 R111, RZ, RZ, -0x7fffffe0 ;  /* 0x80000020ff6f7424 */ /* 0x000fe200078e00ff */
[----:B------:R-:W-:Y:S02]  /*14780*/  WARPGROUP.DEPBAR.LE gsb0, 0x0 ;  /* 0x00008000000079c5 */ /* 0x000fe40000010000 */
[----:B------:R-:W-:-:S07]  /*14790*/  WARPGROUP.ARRIVE ;  /* 0x00000000000079c5 */ /* 0x000fce0000000000 */
[----:B------:R-:W-:Y:S01]  /*147a0*/  HGMMA.64x96x16.F32 R24, gdesc[UR12].tnspB, R24, gsb0 ;  /* 0x416000000c1879f0 */ /* 0x000fe20008000818 */
[----:B------:R-:W-:Y:S02]  /*147b0*/  R2UR UR18, R110 ;  /* 0x000000006e1272ca */ /* 0x000fe400000e0000 */
[----:B------:R-:W-:Y:S01]  /*147c0*/  R2UR UR19, R111 ;  /* 0x000000006f1372ca */ /* 0x000fe200000e0000 */
[----:B------:R-:W-:Y:S02]  /*147d0*/  VIADD R110, R108, 0x100 ;  /* 0x000001006c6e7836 */ /* 0x000fe40000000000 */
[----:B------:R-:W-:-:S03]  /*147e0*/  IMAD.MOV.U32 R111, RZ, RZ, -0x7fffffe0 ;  /* 0x80000020ff6f7424 */ /* 0x000fc600078e00ff */
[----:B------:R-:W-:Y:S01]  /*147f0*/  R2UR UR22, R110 ;  /* 0x000000006e1672ca */ /* 0x000fe200000e0000 */
[----:B------:R-:W-:Y:S02]  /*14800*/  WARPGROUP.DEPBAR.LE gsb0, 0x0 ;  /* 0x00008000000079c5 */ /* 0x000fe40000010000 */
[----:B------:R-:W-:-:S06]  /*14810*/  WARPGROUP.ARRIVE ;  /* 0x00000000000079c5 */ /* 0x000fcc0000000000 */
        /* <DEDUP_REMOVED lines=30> */
[----:B------:R-:W-:Y:S01]  /*14a00*/  FMUL.FTZ R85, R85, R72 ;  /* 0x0000004855557220 */ /* 0x000fe20000410000 */
[----:B------:R-:W-:Y:S08]  /*14a10*/  MUFU.EX2 R126, R126 ;  /* 0x0000007e007e7308 */ /* 0x000ff00000000800 */
[----:B------:R-:W3:Y:S08]  /*14a20*/  MUFU.EX2 R108, R85 ;  /* 0x00000055006c7308 */ /* 0x000ef00000000800 */
[----:B------:R-:W0:Y:S08]  /*14a30*/  MUFU.EX2 R87, R87 ;  /* 0x0000005700577308 */ /* 0x000e300000000800 */
[----:B------:R-:W1:Y:S01]  /*14a40*/  MUFU.EX2 R123, R123 ;  /* 0x0000007b007b7308 */ /* 0x000e620000000800 */
[----:B------:R-:W2:Y:S07]  /*14a50*/  S2R R155, SR_TID.X ;  /* 0x00000000009b7919 */ /* 0x000eae0000002100 */
[----:B------:R-:W4:Y:S01]  /*14a60*/  MUFU.EX2 R136, R136 ;  /* 0x0000008800887308 */ /* 0x000f220000000800 */
[----:B---3--:R-:W-:-:S07]  /*14a70*/  FFMA.FTZ R109, R108, R137, R126 ;  /* 0x000000896c6d7223 */ /* 0x008fce000001007e */
[----:B------:R-:W3:Y:S08]  /*14a80*/  MUFU.EX2 R124, R124 ;  /* 0x0000007c007c7308 */ /* 0x000ef00000000800 */
[----:B------:R-:W2:Y:S01]  /*14a90*/  MUFU.EX2 R135, R135 ;  /* 0x0000008700877308 */ /* 0x000ea20000000800 */
[----:B------:R-:W-:Y:S02]  /*14aa0*/  WARPGROUP.DEPBAR.LE gsb0, 0x0 ;  /* 0x00008000000079c5 */ /* 0x000fe40000010000 */
[----:B------:R-:W-:-:S06]  /*14ab0*/  WARPGROUP.ARRIVE ;  /* 0x00000000000079c5 */ /* 0x000fcc0000000000 */
[----:B------:R-:W-:Y:S01]  /*14ac0*/  HGMMA.64x96x16.F32 R24, gdesc[UR36].tnspB, R24, gsb0 ;  /* 0x41600000241879f0 */ /* 0x000fe20008000818 */
[----:B------:R-:W2:Y:S01]  /*14ad0*/  MUFU.EX2 R0, R0 ;  /* 0x0000000000007308 */ /* 0x000ea20000000800 */
[----:B0-----:R-:W-:-:S07]  /*14ae0*/  FADD.FTZ R109, R87, R109 ;  /* 0x0000006d576d7221 */ /* 0x001fce0000010000 */
[----:B------:R-:W0:Y:S01]  /*14af0*/  MUFU.EX2 R134, R134 ;  /* 0x0000008600867308 */ /* 0x000e220000000800 */
[----:B------:R-:W-:Y:S02]  /*14b00*/  @!P0 IMAD R110, R20, 0x8, R16 ;  /* 0x00000008146e8824 */ /* 0x000fe400078e0210 */
[----:B-1----:R-:W-:-:S05]  /*14b10*/  FADD.FTZ R20, R123, R109 ;  /* 0x0000006d7b147221 */ /* 0x002fca0000010000 */
[----:B------:R-:W1:Y:S01]  /*14b20*/  MUFU.EX2 R75, R75 ;  /* 0x0000004b004b7308 */ /* 0x000e620000000800 */
[----:B----4-:R-:W-:-:S07]  /*14b30*/  FADD.FTZ R91, R136, R91 ;  /* 0x0000005b885b7221 */ /* 0x010fce0000010000 */
[----:B------:R-:W4:Y:S01]  /*14b40*/  MUFU.EX2 R133, R133 ;  /* 0x0000008500857308 */ /* 0x000f220000000800 */
[----:B---3--:R-:W-:Y:S01]  /*14b50*/  FADD.FTZ R20, R124, R20 ;  /* 0x000000147c147221 */ /* 0x008fe20000010000 */
[----:B--2---:R-:W-:-:S06]  /*14b60*/  FADD.FTZ R91, R135, R91 ;  /* 0x0000005b875b7221 */ /* 0x004fcc0000010000 */
[----:B------:R-:W2:Y:S08]  /*14b70*/  MUFU.EX2 R78, R78 ;  /* 0x0000004e004e7308 */ /* 0x000eb00000000800 */
[----:B------:R-:W3:Y:S01]  /*14b80*/  MUFU.EX2 R132, R132 ;  /* 0x0000008400847308 */ /* 0x000ee20000000800 */
[----:B------:R-:W-:Y:S01]  /*14b90*/  FADD.FTZ R20, R0, R20 ;  /* 0x0000001400147221 */ /* 0x000fe20000010000 */
[----:B0-----:R-:W-:-:S06]  /*14ba0*/  FADD.FTZ R91, R134, R91 ;  /* 0x0000005b865b7221 */ /* 0x001fcc0000010000 */
[----:B------:R-:W0:Y:S08]  /*14bb0*/  MUFU.EX2 R79, R79 ;  /* 0x0000004f004f7308 */ /* 0x000e300000000800 */
[----:B------:R-:W0:Y:S01]  /*14bc0*/  MUFU.EX2 R131, R131 ;  /* 0x0000008300837308 */ /* 0x000e220000000800 */
[----:B-1----:R-:W-:Y:S01]  /*14bd0*/  FADD.FTZ R20, R75, R20 ;  /* 0x000000144b147221 */ /* 0x002fe20000010000 */
[----:B----4-:R-:W-:-:S06]  /*14be0*/  FADD.FTZ R91, R133, R91 ;  /* 0x0000005b855b7221 */ /* 0x010fcc0000010000 */
[----:B------:R-:W1:Y:S01]  /*14bf0*/  MUFU.EX2 R102, R102 ;  /* 0x0000006600667308 */ /* 0x000e620000000800 */
[----:B------:R-:W-:-:S07]  /*14c00*/  F2FP.F16.F32.PACK_AB R137, R75, R0 ;  /* 0x000000004b89723e */ /* 0x000fce00000000ff */
[----:B------:R-:W4:Y:S01]  /*14c10*/  MUFU.EX2 R130, R130 ;  /* 0x0000008200827308 */ /* 0x000f220000000800 */
[----:B--2---:R-:W-:Y:S01]  /*14c20*/  FADD.FTZ R0, R78, R20 ;  /* 0x000000144e007221 */ /* 0x004fe20000010000 */
[----:B---3--:R-:W-:-:S06]  /*14c30*/  FADD.FTZ R91, R132, R91 ;  /* 0x0000005b845b7221 */ /* 0x008fcc0000010000 */
[----:B------:R-:W2:Y:S08]  /*14c40*/  MUFU.EX2 R103, R103 ;  /* 0x0000006700677308 */ /* 0x000eb00000000800 */
[----:B------:R-:W3:Y:S01]  /*14c50*/  MUFU.EX2 R129, R129 ;  /* 0x0000008100817308 */ /* 0x000ee20000000800 */
[----:B0-----:R-:W-:Y:S01]  /*14c60*/  FADD.FTZ R0, R79, R0 ;  /* 0x000000004f007221 */ /* 0x001fe20000010000 */
[----:B------:R-:W-:-:S06]  /*14c70*/  FADD.FTZ R91, R131, R91 ;  /* 0x0000005b835b7221 */ /* 0x000fcc0000010000 */
[----:B------:R-:W0:Y:S01]  /*14c80*/  MUFU.EX2 R104, R104 ;  /* 0x0000006800687308 */ /* 0x000e220000000800 */
[----:B------:R-:W-:-:S07]  /*14c90*/  SHF.R.U32.HI R138, RZ, 0x7, R155 ;  /* 0x00000007ff8a7819 */ /* 0x000fce000001169b */
[----:B------:R-:W0:Y:S01]  /*14ca0*/  MUFU.EX2 R128, R128 ;  /* 0x0000008000807308 */ /* 0x000e220000000800 */
[----:B-1----:R-:W-:Y:S01]  /*14cb0*/  FADD.FTZ R0, R102, R0 ;  /* 0x0000000066007221 */ /* 0x002fe20000010000 */
[----:B----4-:R-:W-:-:S06]  /*14cc0*/  FADD.FTZ R20, R130, R91 ;  /* 0x0000005b82147221 */ /* 0x010fcc0000010000 */
[----:B------:R-:W1:Y:S08]  /*14cd0*/  MUFU.EX2 R105, R105 ;  /* 0x0000006900697308 */ /* 0x000e700000000800 */
[----:B------:R-:W4:Y:S01]  /*14ce0*/  MUFU.EX2 R127, R127 ;  /* 0x0000007f007f7308 */ /* 0x000f220000000800 */
[----:B------:R-:W-:Y:S02]  /*14cf0*/  VIADD R85, R138, 0x9 ;  /* 0x000000098a557836 */ /* 0x000fe40000000000 */
[----:B--2---:R-:W-:-:S05]  /*14d00*/  FADD.FTZ R0, R103, R0 ;  /* 0x0000000067007221 */ /* 0x004fca0000010000 */
[----:B------:R-:W2:Y:S01]  /*14d10*/  MUFU.EX2 R106, R106 ;  /* 0x0000006a006a7308 */ /* 0x000ea20000000800 */
[----:B------:R-:W-:Y:S01]  /*14d20*/  ISETP.GE.U32.AND P2, PT, R155, 0x180, PT ;  /* 0x000001809b00780c */ /* 0x000fe20003f46070 */
[----:B---3--:R-:W-:-:S06]  /*14d30*/  FADD.FTZ R20, R129, R20 ;  /* 0x0000001481147221 */ /* 0x008fcc0000010000 */
[----:B------:R-:W3:Y:S01]  /*14d40*/  MUFU.EX2 R125, R125 ;  /* 0x0000007d007d7308 */ /* 0x000ee20000000800 */
[----:B------:R-:W-:Y:S02]  /*14d50*/  @!P0 IMAD R111, R19, 0x8, R16 ;  /* 0x00000008136f8824 */ /* 0x000fe400078e0210 */
[----:B0-----:R-:W-:-:S05]  /*14d60*/  FADD.FTZ R0, R104, R0 ;  /* 0x0000000068007221 */ /* 0x001fca0000010000 */
[----:B------:R-:W0:Y:S01]  /*14d70*/  MUFU.EX2 R107, R107 ;  /* 0x0000006b006b7308 */ /* 0x000e220000000800 */
[----:B------:R-:W-:Y:S01]  /*14d80*/  SEL R85, R85, 0x9, !P2 ;  /* 0x0000000955557807 */ /* 0x000fe20005000000 */
[----:B------:R-:W-:-:S06]  /*14d90*/  FADD.FTZ R20, R128, R20 ;  /* 0x0000001480147221 */ /* 0x000fcc0000010000 */
[----:B------:R-:W0:Y:S01]  /*14da0*/  MUFU.EX2 R81, R81 ;  /* 0x0000005100517308 */ /* 0x000e220000000800 */
[----:B------:R-:W-:Y:S02]  /*14db0*/  @!P0 VIADD R111, R111, 0x31c40 ;  /* 0x00031c406f6f8836 */ /* 0x000fe40000000000 */
[----:B-1----:R-:W-:Y:S01]  /*14dc0*/  FADD.FTZ R0, R105, R0 ;  /* 0x0000000069007221 */ /* 0x002fe20000010000 */
[----:B------:R-:W-:-:S04]  /*14dd0*/  @!P0 VIADD R110, R110, 0x31c60 ;  /* 0x00031c606e6e8836 */ /* 0x000fc80000000000 */
[----:B------:R-:W1:Y:S01]  /*14de0*/  MUFU.EX2 R112, R112 ;  /* 0x0000007000707308 */ /* 0x000e620000000800 */
[----:B------:R-:W-:Y:S02]  /*14df0*/  WARPGROUP.DEPBAR.LE gsb0, 0x0 ;  /* 0x00008000000079c5 */ /* 0x000fe40000010000 */
[----:B----4-:R-:W-:Y:S01]  /*14e00*/  FADD.FTZ R20, R127, R20 ;  /* 0x000000147f147221 */ /* 0x010fe20000010000 */
[----:B------:R4:W-:Y:S06]  /*14e10*/  BAR.ARV R85, 0x100 ;  /* 0x000400550000751d */ /* 0x0009ec0000002000 */
[----:B------:R-:W1:Y:S01]  /*14e20*/  MUFU.EX2 R76, R76 ;  /* 0x0000004c004c7308 */ /* 0x000e620000000800 */
[----:B------:R-:W-:Y:S01]  /*14e30*/  @!P0 PRMT R111, RZ, 0x654, R111 ;  /* 0x00000654ff6f8816 */ /* 0x000fe2000000006f */
[----:B--2---:R-:W-:Y:S01]  /*14e40*/  FADD.FTZ R0, R106, R0 ;  /* 0x000000006a007221 */ /* 0x004fe20000010000 */
[----:B----4-:R-:W-:-:S05]  /*14e50*/  F2FP.F16.F32.PACK_AB R85, R87, R126 ;  /* 0x0000007e5755723e */ /* 0x010fca00000000ff */
[----:B------:R-:W2:Y:S01]  /*14e60*/  MUFU.EX2 R113, R113 ;  /* 0x0000007100717308 */ /* 0x000ea20000000800 */
[----:B------:R-:W-:Y:S01]  /*14e70*/  @!P0 PRMT R110, RZ, 0x654, R110 ;  /* 0x00000654ff6e8816 */ /* 0x000fe2000000006e */
[----:B---3--:R-:W-:Y:S01]  /*14e80*/  FADD.FTZ R20, R125, R20 ;  /* 0x000000147d147221 */ /* 0x008fe20000010000 */
[----:B------:R-:W-:Y:S01]  /*14e90*/  F2FP.F16.F32.PACK_AB R87, R124, R123 ;  /* 0x0000007b7c57723e */ /* 0x000fe200000000ff */
[----:B------:R3:W-:Y:S04]  /*14ea0*/  @!P0 SYNCS.ARRIVE.TRANS64.RED.A1T0 RZ, [R111+URZ], RZ ;  /* 0x000000ff6fff89a7 */ /* 0x0007e8000810043f */
[----:B------:R-:W4:Y:S01]  /*14eb0*/  MUFU.EX2 R80, R80 ;  /* 0x0000005000507308 */ /* 0x000f220000000800 */
[----:B0-----:R-:W-:Y:S01]  /*14ec0*/  FADD.FTZ R0, R107, R0 ;  /* 0x000000006b007221 */ /* 0x001fe20000010000 */
[----:B------:R-:W-:Y:S01]  /*14ed0*/  FADD.FTZ R20, R81, R20 ;  /* 0x0000001451147221 */ /* 0x000fe20000010000 */
[----:B------:R3:W-:Y:S05]  /*14ee0*/  @!P0 SYNCS.ARRIVE.TRANS64.RED.A1T0 RZ, [R110+URZ], RZ ;  /* 0x000000ff6eff89a7 */ /* 0x0007ea000810043f */
[----:B------:R-:W0:Y:S01]  /*14ef0*/  MUFU.EX2 R114, R114 ;  /* 0x0000007200727308 */ /* 0x000e220000000800 */
[----:B------:R3:W-:Y:S07]  /*14f00*/  STSM.16.M88.4 [R17+0x24300], R84 ;  /* 0x0243005411007844 */ /* 0x0007ee0000000200 */
[----:B------:R-:W0:Y:S01]  /*14f10*/  MUFU.EX2 R89, R89 ;  /* 0x0000005900597308 */ /* 0x000e220000000800 */
[----:B-1----:R-:W-:Y:S01]  /*14f20*/  FADD.FTZ R0, R112, R0 ;  /* 0x0000000070007221 */ /* 0x002fe20000010000 */
[----:B------:R-:W-:-:S06]  /*14f30*/  FADD.FTZ R20, R76, R20 ;  /* 0x000000144c147221 */ /* 0x000fcc0000010000 */
[----:B------:R-:W1:Y:S08]  /*14f40*/  MUFU.EX2 R115, R115 ;  /* 0x0000007300737308 */ /* 0x000e700000000800 */
[----:B------:R-:W1:Y:S01]  /*14f50*/  MUFU.EX2 R77, R77 ;  /* 0x0000004d004d7308 */ /* 0x000e620000000800 */
[----:B--2---:R-:W-:-:S07]  /*14f60*/  FADD.FTZ R0, R113, R0 ;  /* 0x0000000071007221 */ /* 0x004fce0000010000 */
[----:B---3--:R-:W-:Y:S01]  /*14f70*/  MUFU.EX2 R84, R83 ;  /* 0x0000005300547308 */ /* 0x008fe20000000800 */
[----:B----4-:R-:W-:-:S07]  /*14f80*/  FADD.FTZ R20, R80, R20 ;  /* 0x0000001450147221 */ /* 0x010fce0000010000 */
[----:B------:R-:W2:Y:S08]  /*14f90*/  MUFU.EX2 R83, R116 ;  /* 0x0000007400537308 */ /* 0x000eb00000000800 */
[----:B------:R-:W3:Y:S01]  /*14fa0*/  MUFU.EX2 R97, R97 ;  /* 0x0000006100617308 */ /* 0x000ee20000000800 */
[----:B0-----:R-:W-:Y:S01]  /*14fb0*/  FADD.FTZ R0, R114, R0 ;  /* 0x0000000072007221 */ /* 0x001fe20000010000 */
[----:B------:R-:W-:-:S06]  /*14fc0*/  FADD.FTZ R20, R89, R20 ;  /* 0x0000001459147221 */ /* 0x000fcc0000010000 */
[----:B------:R-:W0:Y:S08]  /*14fd0*/  MUFU.EX2 R117, R117 ;  /* 0x0000007500757308 */ /* 0x000e300000000800 */
[----:B------:R-:W4:Y:S01]  /*14fe0*/  MUFU.EX2 R74, R74 ;  /* 0x0000004a004a7308 */ /* 0x000f220000000800 */
[----:B-1----:R-:W-:Y:S01]  /*14ff0*/  FADD.FTZ R0, R115, R0 ;  /* 0x0000000073007221 */ /* 0x002fe20000010000 */
[----:B------:R-:W-:-:S06]  /*15000*/  FADD.FTZ R20, R77, R20 ;  /* 0x000000144d147221 */ /* 0x000fcc0000010000 */
[----:B------:R-:W1:Y:S08]  /*15010*/  MUFU.EX2 R118, R118 ;  /* 0x0000007600767308 */ /* 0x000e700000000800 */
[----:B------:R-:W1:Y:S01]  /*15020*/  MUFU.EX2 R96, R96 ;  /* 0x0000006000607308 */ /* 0x000e620000000800 */
[----:B--2---:R-:W-:Y:S01]  /*15030*/  FADD.FTZ R0, R83, R0 ;  /* 0x0000000053007221 */ /* 0x004fe20000010000 */
[----:B---3--:R-:W-:-:S06]  /*15040*/  FADD.FTZ R20, R97, R20 ;  /* 0x0000001461147221 */ /* 0x008fcc0000010000 */
[----:B------:R-:W2:Y:S08]  /*15050*/  MUFU.EX2 R119, R119 ;  /* 0x0000007700777308 */ /* 0x000eb00000000800 */
[----:B------:R-:W3:Y:S01]  /*15060*/  MUFU.EX2 R21, R21 ;  /* 0x0000001500157308 */ /* 0x000ee20000000800 */
[----:B0-----:R-:W-:Y:S01]  /*15070*/  FADD.FTZ R0, R117, R0 ;  /* 0x0000000075007221 */ /* 0x001fe20000010000 */
[----:B----4-:R-:W-:-:S06]  /*15080*/  FADD.FTZ R20, R74, R20 ;  /* 0x000000144a147221 */ /* 0x010fcc0000010000 */
[----:B------:R-:W0:Y:S08]  /*15090*/  MUFU.EX2 R120, R120 ;  /* 0x0000007800787308 */ /* 0x000e300000000800 */
[----:B------:R-:W4:Y:S01]  /*150a0*/  MUFU.EX2 R92, R92 ;  /* 0x0000005c005c7308 */ /* 0x000f220000000800 */
[----:B-1----:R-:W-:Y:S01]  /*150b0*/  FADD.FTZ R0, R118, R0 ;  /* 0x0000000076007221 */ /* 0x002fe20000010000 */
[----:B------:R-:W-:-:S06]  /*150c0*/  FADD.FTZ R20, R96, R20 ;  /* 0x0000001460147221 */ /* 0x000fcc0000010000 */
        /* <DEDUP_REMOVED lines=17> */
[----:B------:R-:W-:Y:S01]  /*151e0*/  F2FP.F16.F32.PACK_AB R139, R79, R78 ;  /* 0x0000004e4f8b723e */ /* 0x000fe200000000ff */
[----:B0-----:R-:W-:-:S06]  /*151f0*/  FADD.FTZ R75, R141, R0 ;  /* 0x000000008d4b7221 */ /* 0x001fcc0000010000 */
[----:B------:R-:W0:Y:S01]  /*15200*/  MUFU.EX2 R143, R143 ;  /* 0x0000008f008f7308 */ /* 0x000e220000000800 */
[----:B----4-:R-:W-:-:S07]  /*15210*/  FADD.FTZ R79, R85, R20 ;  /* 0x00000014554f7221 */ /* 0x010fce0000010000 */
[----:B------:R-:W4:Y:S01]  /*15220*/  MUFU.EX2 R93, R93 ;  /* 0x0000005d005d7308 */ /* 0x000f220000000800 */
[----:B-1----:R-:W-:Y:S01]  /*15230*/  FADD.FTZ R75, R140, R75 ;  /* 0x0000004b8c4b7221 */ /* 0x002fe20000010000 */
[----:B------:R-:W-:-:S06]  /*15240*/  FADD.FTZ R20, R88, R79 ;  /* 0x0000004f58147221 */ /* 0x000fcc0000010000 */
[----:B------:R-:W1:Y:S08]  /*15250*/  MUFU.EX2 R144, R144 ;  /* 0x0000009000907308 */ /* 0x000e700000000800 */
[----:B------:R-:W1:Y:S01]  /*15260*/  MUFU.EX2 R100, R100 ;  /* 0x0000006400647308 */ /* 0x000e620000000800 */
[----:B--2---:R-:W-:Y:S01]  /*15270*/  FADD.FTZ R0, R122, R75 ;  /* 0x0000004b7a007221 */ /* 0x004fe20000010000 */
[----:B---3--:R-:W-:-:S06]  /*15280*/  FADD.FTZ R20, R101, R20 ;  /* 0x0000001465147221 */ /* 0x008fcc0000010000 */
[----:B------:R-:W2:Y:S01]  /*15290*/  MUFU.EX2 R91, R145 ;  /* 0x00000091005b7308 */ /* 0x000ea20000000800 */
[----:B------:R-:W-:-:S07]  /*152a0*/  F2FP.F16.F32.PACK_AB R78, R21, R96 ;  /* 0x00000060154e723e */ /* 0x000fce00000000ff */
[----:B------:R-:W3:Y:S01]  /*152b0*/  MUFU.EX2 R94, R94 ;  /* 0x0000005e005e7308 */ /* 0x000ee20000000800 */
[----:B0-----:R-:W-:Y:S01]  /*152c0*/  FADD.FTZ R21, R143, R0 ;  /* 0x000000008f157221 */ /* 0x001fe20000010000 */
[----:B----4-:R-:W-:-:S06]  /*152d0*/  FADD.FTZ R75, R93, R20 ;  /* 0x000000145d4b7221 */ /* 0x010fcc0000010000 */
[----:B------:R-:W0:Y:S01]  /*152e0*/  MUFU.EX2 R146, R146 ;  /* 0x0000009200927308 */ /* 0x000e220000000800 */
[----:B-1----:R-:W-:-:S07]  /*152f0*/  FADD.FTZ R0, R144, R21 ;  /* 0x0000001590007221 */ /* 0x002fce0000010000 */
[----:B------:R-:W1:Y:S01]  /*15300*/  MUFU.EX2 R99, R99 ;  /* 0x0000006300637308 */ /* 0x000e620000000800 */
[----:B------:R-:W-:-:S07]  /*15310*/  FADD.FTZ R75, R100, R75 ;  /* 0x0000004b644b7221 */ /* 0x000fce0000010000 */
[----:B------:R-:W4:Y:S01]  /*15320*/  MUFU.EX2 R147, R147 ;  /* 0x0000009300937308 */ /* 0x000f220000000800 */
[----:B--2---:R-:W-:Y:S01]  /*15330*/  FADD.FTZ R21, R91, R0 ;  /* 0x000000005b157221 */ /* 0x004fe20000010000 */
[----:B---3--:R-:W-:-:S06]  /*15340*/  FADD.FTZ R20, R94, R75 ;  /* 0x0000004b5e147221 */ /* 0x008fcc0000010000 */
[----:B------:R-:W2:Y:S01]  /*15350*/  MUFU.EX2 R148, R148 ;  /* 0x0000009400947308 */ /* 0x000ea20000000800 */
[----:B0-----:R-:W-:-:S07]  /*15360*/  FADD.FTZ R0, R146, R21 ;  /* 0x0000001592007221 */ /* 0x001fce0000010000 */
[----:B------:R-:W0:Y:S08]  /*15370*/  MUFU.EX2 R86, R90 ;  /* 0x0000005a00567308 */ /* 0x000e300000000800 */
[----:B------:R-:W-:Y:S08]  /*15380*/  MUFU.EX2 R149, R149 ;  /* 0x0000009500957308 */ /* 0x000ff00000000800 */
[----:B------:R-:W3:Y:S01]  /*15390*/  MUFU.EX2 R150, R150 ;  /* 0x0000009600967308 */ /* 0x000ee20000000800 */
[----:B-1----:R-:W-:Y:S01]  /*153a0*/  FADD.FTZ R75, R99, R20 ;  /* 0x00000014634b7221 */ /* 0x002fe20000010000 */
[----:B----4-:R-:W-:Y:S01]  /*153b0*/  FADD.FTZ R21, R147, R0 ;  /* 0x0000000093157221 */ /* 0x010fe20000010000 */
[----:B------:R-:W4:Y:S05]  /*153c0*/  LDL R20, [R1+0x24] ;  /* 0x0000240001147983 */ /* 0x000f2a0000100800 */
[----:B------:R-:W1:Y:S01]  /*153d0*/  MUFU.EX2 R98, R98 ;  /* 0x0000006200627308 */ /* 0x000e620000000800 */
[----:B--2---:R-:W-:Y:S01]  /*153e0*/  FADD.FTZ R0, R148, R21 ;  /* 0x0000001594007221 */ /* 0x004fe20000010000 */
[----:B0-----:R-:W-:Y:S01]  /*153f0*/  FADD.FTZ R75, R86, R75 ;  /* 0x0000004b564b7221 */ /* 0x001fe20000010000 */
[----:B---3--:R-:W-:-:S02]  /*15400*/  F2FP.F16.F32.PACK_AB R87, R150, R149 ;  /* 0x000000959657723e */ /* 0x008fc400000000ff */
[----:B------:R-:W-:-:S04]  /*15410*/  FADD.FTZ R149, R149, R0 ;  /* 0x0000000095957221 */ /* 0x000fc80000010000 */
[----:B------:R-:W-:Y:S01]  /*15420*/  FADD.FTZ R0, R150, R149 ;  /* 0x0000009596007221 */ /* 0x000fe20000010000 */
[----:B-1----:R-:W-:-:S05]  /*15430*/  FADD.FTZ R21, R98, R75 ;  /* 0x0000004b62157221 */ /* 0x002fca0000010000 */
[----:B------:R0:W-:Y:S04]  /*15440*/  STL [R1+0x4], R21 ;  /* 0x0000041501007387 */ /* 0x0001e80000100800 */
[----:B------:R-:W-:Y:S04]  /*15450*/  STL [R1+0x34], R0 ;  /* 0x0000340001007387 */ /* 0x000fe80000100800 */
[----:B0-----:R0:W5:Y:S01]  /*15460*/  LDL R21, [R1+0x40] ;  /* 0x0000400001157983 */ /* 0x0011620000100800 */
        /* <DEDUP_REMOVED lines=14> */
[----:B------:R-:W-:Y:S01]  /*15550*/  STSM.16.M88.4 [R17+0x25b00], R136 ;  /* 0x025b008811007844 */ /* 0x000fe20000000200 */
[----:B------:R-:W-:-:S03]  /*15560*/  F2FP.F16.F32.PACK_AB R76, R74, R97 ;  /* 0x000000614a4c723e */ /* 0x000fc600000000ff */
[----:B------:R-:W-:Y:S01]  /*15570*/  STSM.16.M88.4 [R17+0x27300], R132 ;  /* 0x0273008411007844 */ /* 0x000fe20000000200 */
[----:B------:R-:W-:Y:S02]  /*15580*/  F2FP.F16.F32.PACK_AB R77, R119, R118 ;  /* 0x00000076774d723e */ /* 0x000fe400000000ff */
[----:B------:R-:W-:Y:S01]  /*15590*/  F2FP.F16.F32.PACK_AB R79, R121, R120 ;  /* 0x00000078794f723e */ /* 0x000fe200000000ff */
[----:B------:R-:W-:Y:S01]  /*155a0*/  STSM.16.M88.4 [R17+0x28b00], R128 ;  /* 0x028b008011007844 */ /* 0x000fe20000000200 */
[----:B------:R-:W-:-:S03]  /*155b0*/  F2FP.F16.F32.PACK_AB R88, R101, R88 ;  /* 0x000000586558723e */ /* 0x000fc600000000ff */
[----:B------:R1:W-:Y:S01]  /*155c0*/  STSM.16.M88.4 [R17+0x2a300], R80 ;  /* 0x02a3005011007844 */ /* 0x0003e20000000200 */
[----:B------:R-:W-:Y:S02]  /*155d0*/  F2FP.F16.F32.PACK_AB R89, R144, R143 ;  /* 0x0000008f9059723e */ /* 0x000fe400000000ff */
[----:B------:R-:W-:Y:S02]  /*155e0*/  F2FP.F16.F32.PACK_AB R90, R100, R93 ;  /* 0x0000005d645a723e */ /* 0x000fe400000000ff */
[----:B------:R-:W-:Y:S02]  /*155f0*/  F2FP.F16.F32.PACK_AB R91, R146, R91 ;  /* 0x0000005b925b723e */ /* 0x000fe400000000ff */
[----:B------:R-:W-:Y:S01]  /*15600*/  F2FP.F16.F32.PACK_AB R86, R98, R86 ;  /* 0x000000566256723e */ /* 0x000fe200000000ff */
[----:B------:R0:W-:Y:S01]  /*15610*/  STSM.16.M88.4 [R17+0x2bb00], R76 ;  /* 0x02bb004c11007844 */ /* 0x0001e20000000200 */
[----:B-1----:R-:W-:Y:S02]  /*15620*/  F2FP.F16.F32.PACK_AB R80, R84, R92 ;  /* 0x0000005c5450723e */ /* 0x002fe400000000ff */
[----:B------:R-:W-:-:S02]  /*15630*/  F2FP.F16.F32.PACK_AB R81, R141, R142 ;  /* 0x0000008e8d51723e */ /* 0x000fc400000000ff */
[----:B------:R-:W-:Y:S02]  /*15640*/  F2FP.F16.F32.PACK_AB R82, R85, R95 ;  /* 0x0000005f5552723e */ /* 0x000fe400000000ff */
[----:B------:R-:W-:Y:S02]  /*15650*/  F2FP.F16.F32.PACK_AB R83, R122, R140 ;  /* 0x0000008c7a53723e */ /* 0x000fe400000000ff */
[----:B------:R-:W-:Y:S02]  /*15660*/  F2FP.F16.F32.PACK_AB R84, R99, R94 ;  /* 0x0000005e6354723e */ /* 0x000fe400000000ff */
[----:B------:R-:W-:Y:S01]  /*15670*/  F2FP.F16.F32.PACK_AB R85, R148, R147 ;  /* 0x000000939455723e */ /* 0x000fe200000000ff */
[----:B------:R0:W-:Y:S04]  /*15680*/  STSM.16.M88.4 [R17+0x2d300], R80 ;  /* 0x02d3005011007844 */ /* 0x0001e80000000200 */
        /* <DEDUP_REMOVED lines=58> */
[C---:B----4-:R-:W-:Y:S01]  /*15a30*/  ISETP.GT.AND P2, PT, R15.reuse, R20, PT ;  /* 0x000000140f00720c */ /* 0x050fe20003f44270 */
[----:B------:R-:W-:Y:S02]  /*15a40*/  VIADD R15, R15, 0xffffffff ;  /* 0xffffffff0f0f7836 */ /* 0x000fe40000000000 */
[----:B------:R-:W-:Y:S01]  /*15a50*/  IMAD.MOV.U32 R20, RZ, RZ, R19 ;  /* 0x000000ffff147224 */ /* 0x000fe200078e0013 */
[----:B-1----:R-:W-:-:S09]  /*15a60*/  NOP ;  /* 0x0000000000007918 */ /* 0x002fd20000000000 */
[----:B0-----:R-:W-:Y:S05]  /*15a70*/  @P2 BRA `(.L_x_12353) ;  /* 0xffffffa4008c2947 */ /* 0x001fea000383ffff */
[----:B------:R-:W-:-:S07]  /*15a80*/  IMAD.MOV.U32 R157, RZ, RZ, R15 ;  /* 0x000000ffff9d7224 */ /* 0x000fce00078e000f */
.L_x_12342:
[----:B------:R-:W-:-:S13]  /*15a90*/  ISETP.GE.AND P2, PT, R157, RZ, PT ;  /* 0x000000ff9d00720c */ /* 0x000fda0003f46270 */
[----:B------:R-:W-:Y:S05]  /*15aa0*/  @!P2 BRA `(.L_x_12354) ;  /* 0x0000004c00e8a947 */ /* 0x000fea0003800000 */
[----:B------:R0:W5:Y:S01]  /*15ab0*/  LDL.LU R15, [R1+0x40] ;  /* 0x00004000010f7983 */ /* 0x0001620000300800 */
[----:B------:R-:W-:Y:S02]  /*15ac0*/  IMAD.MOV.U32 R0, RZ, RZ, R73 ;  /* 0x000000ffff007224 */ /* 0x000fe400078e0049 */
[----:B------:R-:W-:Y:S02]  /*15ad0*/  IMAD.MOV.U32 R14, RZ, RZ, R23 ;  /* 0x000000ffff0e7224 */ /* 0x000fe400078e0017 */
[----:B------:R-:W-:-:S07]  /*15ae0*/  IMAD.MOV.U32 R20, RZ, RZ, R19 ;  /* 0x000000ffff147224 */ /* 0x000fce00078e0013 */
.L_x_12365:
[----:B-----5:R-:W2:Y:S01]  /*15af0*/  LDL R21, [R1+0x64] ;  /* 0x0000640001157983 */ /* 0x020ea20000100800 */
[----:B------:R-:W-:Y:S01]  /*15b00*/  VIADD R19, R20, 0x1 ;  /* 0x0000000114137836 */ /* 0x000fe20000000000 */
[----:B------:R-:W-:Y:S05]  /*15b10*/  YIELD ;  /* 0x0000000000007946 */ /* 0x000fea0003800000 */
[----:B------:R-:W-:-:S04]  /*15b20*/  ISETP.NE.AND P3, PT, R19, 0x2, PT ;  /* 0x000000021300780c */ /* 0x000fc80003f65270 */
[----:B------:R-:W-:Y:S02]  /*15b30*/  SEL R72, RZ, 0x1, P3 ;  /* 0x00000001ff487807 */ /* 0x000fe40001800000 */
[----:B------:R-:W-:Y:S02]  /*15b40*/  SEL R19, R19, RZ, P3 ;  /* 0x000000ff13137207 */ /* 0x000fe40001800000 */
[----:B------:R-:W-:-:S05]  /*15b50*/  LOP3.LUT R23, R15, R72, RZ, 0x3c, !PT ;  /* 0x000000480f177212 */ /* 0x000fca00078e3cff */
[----:B------:R1:W-:Y:S01]  /*15b60*/  STL [R1+0x40], R23 ;  /* 0x0000401701007387 */ /* 0x0003e20000100800 */
[----:B--2---:R-:W-:-:S13]  /*15b70*/  ISETP.NE.AND P2, PT, R21, RZ, PT ;  /* 0x000000ff1500720c */ /* 0x004fda0003f45270 */
[----:B-1----:R-:W-:Y:S05]  /*15b80*/  @P2 BRA `(.L_x_12355) ;  /* 0x0000000000302947 */ /* 0x002fea0003800000 */
[----:B------:R-:W-:Y:S05]  /*15b90*/  @!P1 BRA `(.L_x_12356) ;  /* 0x0000000000049947 */ /* 0x000fea0003800000 */
[----:B------:R-:W-:Y:S01]  /*15ba0*/  BPT.TRAP 0x1 ;  /* 0x000000040000795c */ /* 0x000fe20000300000 */
.L_x_12356:
[----:B------:R-:W-:Y:S01]  /*15bb0*/  IMAD R21, R19, 0x8, R16 ;  /* 0x0000000813157824 */ /* 0x000fe200078e0210 */
[----:B------:R-:W-:-:S04]  /*15bc0*/  SHF.L.U32 R72, R23, 0x1f, RZ ;  /* 0x0000001f17487819 */ /* 0x000fc800000006ff */
[----:B------:R1:W2:Y:S01]  /*15bd0*/  SYNCS.PHASECHK.TRANS64.TRYWAIT P3, [R21+URZ+0x31c30], R72 ;  /* 0x031c3048150075a7 */ /* 0x0002a2000806017f */
[----:B------:R-:W-:Y:S05]  /*15be0*/  @!P1 BRA `(.L_x_12357) ;  /* 0x0000000000049947 */ /* 0x000fea0003800000 */
[----:B------:R-:W-:Y:S01]  /*15bf0*/  BPT.TRAP 0x1 ;  /* 0x000000040000795c */ /* 0x000fe20000300000 */
.L_x_12357:
[----:B------:R-:W-:Y:S04]  /*15c00*/  BSSY B0, `(.L_x_12355) ;  /* 0x0000004000007945 */ /* 0x000fe80003800000 */
[----:B--2---:R-:W-:Y:S05]  /*15c10*/  @P3 BRA `(.L_x_12358) ;  /* 0x0000000000083947 */ /* 0x004fea0003800000 */
[----:B------:R-:W2:Y:S02]  /*15c20*/  SYNCS.PHASECHK.TRANS64.TRYWAIT P3, [R21+URZ+0x31c30], R72 ;  /* 0x031c3048150075a7 */ /* 0x000ea4000806017f */
[----:B--2---:R-:W-:Y:S05]  /*15c30*/  @!P3 BRA `(.L_x_12359) ;  /* 0x000000fc007cb947 */ /* 0x004fea0003800000 */
.L_x_12358:
[----:B------:R-:W-:Y:S05]  /*15c40*/  BSYNC B0 ;  /* 0x0000000000007941 */ /* 0x000fea0003800000 */
.L_x_12355:
[----:B------:R-:W3:Y:S01]  /*15c50*/  LDL R23, [R1+0x6c] ;  /* 0x00006c0001177983 */ /* 0x000ee20000100800 */
[----:B-12---:R-:W1:Y:S01]  /*15c60*/  S2R R21, SR_TID.X ;  /* 0x0000000000157919 */ /* 0x006e620000002100 */
[----:B------:R-:W-:Y:S05]  /*15c70*/  WARPSYNC.ALL ;  /* 0x0000000000007948 */ /* 0x000fea0003800000 */
[----:B------:R-:W-:Y:S01]  /*15c80*/  IMAD.MOV.U32 R145, RZ, RZ, -0x7fffffe0 ;  /* 0x80000020ff917424 */ /* 0x000fe200078e00ff */
[----:B-1----:R-:W-:-:S05]  /*15c90*/  SHF.R.U32.HI R21, RZ, 0x7, R21 ;  /* 0x00000007ff157819 */ /* 0x002fca0000011615 */
        /* <DEDUP_REMOVED lines=17> */
[----:B---3--:R-:W-:-:S05]  /*15db0*/  IMAD R144, R19, 0x6c0, R23 ;  /* 0x000006c013907824 */ /* 0x008fca00078e0217 */
        /* <DEDUP_REMOVED lines=307> */
[----:B-1----:R-:W-:Y:S01]  /*170f0*/  MOV R21, UR14 ;  /* 0x0000000e00157c02 */ /* 0x002fe20008000f00 */
        /* <DEDUP_REMOVED lines=216> */
.L_x_12361:
[----:B------:R-:W-:Y:S01]  /*17e80*/  SHF.L.U32 R15, R15, 0x1f, RZ ;  /* 0x0000001f0f0f7819 */ /* 0x000fe200000006ff */
[----:B------:R-:W-:-:S04]  /*17e90*/  IMAD R21, R20, 0x8, R16 ;  /* 0x0000000814157824 */ /* 0x000fc800078e0210 */
[----:B------:R1:W2:Y:S01]  /*17ea0*/  SYNCS.PHASECHK.TRANS64.TRYWAIT P2, [R21+URZ+0x31c50], R15 ;  /* 0x031c500f150075a7 */ /* 0x0002a2000804017f */
[----:B------:R-:W-:Y:S05]  /*17eb0*/  @!P1 BRA `(.L_x_12362) ;  /* 0x0000000000049947 */ /* 0x000fea0003800000 */
[----:B------:R-:W-:Y:S01]  /*17ec0*/  BPT.TRAP 0x1 ;  /* 0x000000040000795c */ /* 0x000fe20000300000 */
.L_x_12362:
[----:B------:R-:W-:Y:S04]  /*17ed0*/  BSSY B0, `(.L_x_12360) ;  /* 0x0000004000007945 */ /* 0x000fe80003800000 */
[----:B--2---:R-:W-:Y:S05]  /*17ee0*/  @P2 BRA `(.L_x_12363) ;  /* 0x0000000000082947 */ /* 0x004fea0003800000 */
[----:B------:R-:W2:Y:S02]  /*17ef0*/  SYNCS.PHASECHK.TRANS64.TRYWAIT P2, [R21+URZ+0x31c50], R15 ;  /* 0x031c500f150075a7 */ /* 0x000ea4000804017f */
[----:B--2---:R-:W-:Y:S05]  /*17f00*/  @!P2 BRA `(.L_x_12364) ;  /* 0x000000d800dca947 */ /* 0x004fea0003800000 */
.L_x_12363:
[----:B------:R-:W-:Y:S05]  /*17f10*/  BSYNC B0 ;  /* 0x0000000000007941 */ /* 0x000fea0003800000 */
.L_x_12360:
        /* <DEDUP_REMOVED lines=12> */
[----:B-12---:R-:W-:Y:S01]  /*17fe0*/  FMUL.FTZ R15, R112, UR61 ;  /* 0x0000003d700f7c20 */ /* 0x006fe20008410000 */
        /* <DEDUP_REMOVED lines=30> */
[----:B------:R-:W-:Y:S05]  /*181d0*/  WARPSYNC.ALL ;  /* 0x0000000000007948 */ /* 0x000fea0003800000 */
[----:B------:R2:W4:Y:S01]  /*181e0*/  MUFU.TANH R154, R138 ;  /* 0x0000008a009a7308 */ /* 0x0005220000002400 */
[----:B---3--:R-:W-:Y:S01]  /*181f0*/  FMNMX.FTZ R23, R144, R23, !PT ;  /* 0x0000001790177209 */ /* 0x008fe20007810000 */
[----:B------:R-:W-:Y:S01]  /*18200*/  FMUL.FTZ R142, R142, UR61 ;  /* 0x0000003d8e8e7c20 */ /* 0x000fe20008410000 */
[----:B------:R-:W-:Y:S01]  /*18210*/  FMUL.FTZ R143, R143, UR61 ;  /* 0x0000003d8f8f7c20 */ /* 0x000fe20008410000 */
[----:B------:R-:W-:Y:S01]  /*18220*/  FMUL.FTZ R122, R122, UR61 ;  /* 0x0000003d7a7a7c20 */ /* 0x000fe20008410000 */
[----:B------:R-:W-:Y:S01]  /*18230*/  FMUL.FTZ R123, R123, UR61 ;  /* 0x0000003d7b7b7c20 */ /* 0x000fe20008410000 */
[----:B------:R-:W-:Y:S01]  /*18240*/  ULDC UR4, c[0x0][0x988] ;  /* 0x0002620000047ab9 */ /* 0x000fe20000000800 */
[----:B-1----:R-:W-:Y:S01]  /*18250*/  FMNMX.FTZ R23, R141, R23, !PT ;  /* 0x000000178d177209 */ /* 0x002fe20007810000 */
[----:B------:R-:W1:Y:S01]  /*18260*/  MUFU.TANH R140, R140 ;  /* 0x0000008c008c7308 */ /* 0x000e620000002400 */
[----:B--2---:R-:W-:Y:S01]  /*18270*/  FMUL.FTZ R138, R132, UR61 ;  /* 0x0000003d848a7c20 */ /* 0x004fe20008410000 */
        /* <DEDUP_REMOVED lines=9> */
[----:B----4-:R-:W-:-:S02]  /*18310*/  IMAD.MOV.U32 R93, RZ, RZ, R154 ;  /* 0x000000ffff5d7224 */ /* 0x010fc400078e009a */
[----:B------:R-:W-:Y:S01]  /*18320*/  FMUL.FTZ R134, R134, UR61 ;  /* 0x0000003d86867c20 */ /* 0x000fe20008410000 */
[----:B------:R-:W-:Y:S02]  /*18330*/  FMUL.FTZ R154, R118, UR61 ;  /* 0x0000003d769a7c20 */ /* 0x000fe40008410000 */
[----:B------:R-:W3:Y:S01]  /*18340*/  MUFU.TANH R132, R132 ;  /* 0x0000008400847308 */ /* 0x000ee20000002400 */
[----:B-1----:R-:W-:-:S07]  /*18350*/  FMNMX.FTZ R23, R140, R23, !PT ;  /* 0x000000178c177209 */ /* 0x002fce0007810000 */
[----:B------:R-:W1:Y:S01]  /*18360*/  MUFU.TANH R137, R137 ;  /* 0x0000008900897308 */ /* 0x000e620000002400 */
[----:B--2---:R-:W-:-:S07]  /*18370*/  FMNMX.FTZ R23, R138, R23, !PT ;  /* 0x000000178a177209 */ /* 0x004fce0007810000 */
[----:B------:R-:W2:Y:S01]  /*18380*/  MUFU.TANH R136, R136 ;  /* 0x0000008800887308 */ /* 0x000ea20000002400 */
[----:B---3--:R-:W-:-:S07]  /*18390*/  FMNMX.FTZ R23, R132, R23, !PT ;  /* 0x0000001784177209 */ /* 0x008fce0007810000 */
        /* <DEDUP_REMOVED lines=54> */
[----:B------:R-:W-:Y:S01]  /*18700*/  MUFU.TANH R81, R143 ;  /* 0x0000008f00517308 */ /* 0x000fe20000002400 */
[----:B-1----:R-:W-:-:S05]  /*18710*/  FMNMX.FTZ R23, R150, R23, !PT ;  /* 0x0000001796177209 */ /* 0x002fca0007810000 */
[----:B------:R-:W1:Y:S02]  /*18720*/  SHFL.BFLY PT, R72, R23, 0x2, 0x1f ;  /* 0x0c401f0017487f89 */ /* 0x000e6400000e0000 */
[----:B------:R-:W-:Y:S08]  /*18730*/  MUFU.TANH R142, R122 ;  /* 0x0000007a008e7308 */ /* 0x000ff00000002400 */
[----:B------:R2:W-:Y:S08]  /*18740*/  MUFU.TANH R122, R123 ;  /* 0x0000007b007a7308 */ /* 0x0005f00000002400 */
[----:B------:R-:W-:Y:S01]  /*18750*/  MUFU.TANH R97, R131 ;  /* 0x0000008300617308 */ /* 0x000fe20000002400 */
[----:B--2---:R-:W-:-:S02]  /*18760*/  IMAD.MOV.U32 R123, RZ, RZ, R155 ;  /* 0x000000ffff7b7224 */ /* 0x004fc400078e009b */
[----:B------:R-:W-:Y:S01]  /*18770*/  FMUL.FTZ R155, R115, UR61 ;  /* 0x0000003d739b7c20 */ /* 0x000fe20008410000 */
[----:B-1----:R-:W-:-:S04]  /*18780*/  FMNMX.FTZ R23, R23, R72, !PT ;  /* 0x0000004817177209 */ /* 0x002fc80007810000 */
[----:B------:R-:W-:Y:S01]  /*18790*/  MUFU.TANH R80, R130 ;  /* 0x0000008200507308 */ /* 0x000fe20000002400 */
[----:B------:R-:W1:Y:S07]  /*187a0*/  SHFL.BFLY PT, R72, R23, 0x1, 0x1f ;  /* 0x0c201f0017487f89 */ /* 0x000e6e00000e0000 */
[----:B------:R-:W2:Y:S08]  /*187b0*/  MUFU.TANH R92, R135 ;  /* 0x00000087005c7308 */ /* 0x000eb00000002400 */
[----:B------:R-:W-:Y:S08]  /*187c0*/  MUFU.TANH R139, R139 ;  /* 0x0000008b008b7308 */ /* 0x000ff00000002400 */
[----:B------:R3:W-:Y:S01]  /*187d0*/  MUFU.TANH R77, R127 ;  /* 0x0000007f004d7308 */ /* 0x0007e20000002400 */
[----:B--2---:R-:W-:Y:S01]  /*187e0*/  IMAD.MOV.U32 R118, RZ, RZ, R92 ;  /* 0x000000ffff767224 */ /* 0x004fe200078e005c */
[----:B-1----:R-:W-:Y:S01]  /*187f0*/  FMNMX.FTZ R23, R23, R72, !PT ;  /* 0x0000004817177209 */ /* 0x002fe20007810000 */
[----:B------:R-:W-:-:S04]  /*18800*/  IMAD.U32 R72, RZ, RZ, UR4 ;  /* 0x00000004ff487e24 */ /* 0x000fc8000f8e00ff */
[CC--:B------:R-:W-:Y:S01]  /*18810*/  FMUL.FTZ R115, R23.reuse, R72.reuse ;  /* 0x0000004817737220 */ /* 0x0c0fe20000410000 */
[----:B------:R-:W-:Y:S01]  /*18820*/  FADD.FTZ R14, -R23, R14 ;  /* 0x0000000e170e7221 */ /* 0x000fe20000010100 */
[----:B------:R1:W2:Y:S02]  /*18830*/  MUFU.TANH R84, R126 ;  /* 0x0000007e00547308 */ /* 0x0002a40000002400 */
[-C--:B------:R-:W-:Y:S01]  /*18840*/  FFMA.FTZ R131, R137, R72.reuse, -R115 ;  /* 0x0000004889837223 */ /* 0x080fe20000010873 */
[----:B------:R-:W-:Y:S02]  /*18850*/  IMAD.MOV.U32 R137, RZ, RZ, R81 ;  /* 0x000000ffff897224 */ /* 0x000fe400078e0051 */
[-CC-:B------:R-:W-:Y:S01]  /*18860*/  FFMA.FTZ R81, R112, R72.reuse, -R115.reuse ;  /* 0x0000004870517223 */ /* 0x180fe20000010873 */
[-C--:B------:R-:W-:Y:S01]  /*18870*/  FMUL.FTZ R14, R14, R72.reuse ;  /* 0x000000480e0e7220 */ /* 0x080fe20000410000 */
[----:B------:R-:W4:Y:S01]  /*18880*/  LDL.LU R112, [R1+0x4] ;  /* 0x0000040001707983 */ /* 0x000f220000300800 */
[-CC-:B------:R-:W-:Y:S01]  /*18890*/  FFMA.FTZ R73, R153, R72.reuse, -R115.reuse ;  /* 0x0000004899497223 */ /* 0x180fe20000010873 */
[-CC-:B------:R-:W-:Y:S01]  /*188a0*/  FFMA.FTZ R114, R152, R72.reuse, -R115.reuse ;  /* 0x0000004898727223 */ /* 0x180fe20000010873 */
[-CC-:B------:R-:W-:Y:S01]  /*188b0*/  FFMA.FTZ R76, R104, R72.reuse, -R115.reuse ;  /* 0x00000048684c7223 */ /* 0x180fe20000010873 */
[-CC-:B------:R-:W-:Y:S01]  /*188c0*/  FFMA.FTZ R130, R136, R72.reuse, -R115.reuse ;  /* 0x0000004888827223 */ /* 0x180fe20000010873 */
[----:B------:R-:W-:Y:S01]  /*188d0*/  MUFU.EX2 R14, R14 ;  /* 0x0000000e000e7308 */ /* 0x000fe20000000800 */
[----:B---3--:R-:W-:Y:S01]  /*188e0*/  FFMA.FTZ R127, R15, R72, -R115 ;  /* 0x000000480f7f7223 */ /* 0x008fe20000010873 */
[----:B------:R-:W-:-:S02]  /*188f0*/  IMAD.MOV.U32 R136, RZ, RZ, R80 ;  /* 0x000000ffff887224 */ /* 0x000fc400078e0050 */
[----:B-1----:R-:W-:-:S04]  /*18900*/  FFMA.FTZ R126, R21, R72, -R115 ;  /* 0x00000048157e7223 */ /* 0x002fc80000010873 */
[----:B------:R1:W3:Y:S01]  /*18910*/  MUFU.TANH R89, R134 ;  /* 0x0000008600597308 */ /* 0x0002e20000002400 */
[-CC-:B------:R-:W-:Y:S01]  /*18920*/  FFMA.FTZ R143, R124, R72.reuse, -R115.reuse ;  /* 0x000000487c8f7223 */ /* 0x180fe20000010873 */
[-CC-:B------:R-:W-:Y:S01]  /*18930*/  FFMA.FTZ R133, R138, R72.reuse, -R115.reuse ;  /* 0x000000488a857223 */ /* 0x180fe20000010873 */
[-CC-:B------:R-:W-:Y:S01]  /*18940*/  FFMA.FTZ R135, R141, R72.reuse, -R115.reuse ;  /* 0x000000488d877223 */ /* 0x180fe20000010873 */
[----:B--2---:R-:W-:Y:S02]  /*18950*/  IMAD.MOV.U32 R152, RZ, RZ, R84 ;  /* 0x000000ffff987224 */ /* 0x004fe400078e0054 */
[-C--:B------:R-:W-:Y:S01]  /*18960*/  FFMA.FTZ R92, R88, R72.reuse, -R115 ;  /* 0x00000048585c7223 */ /* 0x080fe20000010873 */
[----:B------:R-:W-:Y:S02]  /*18970*/  IMAD.MOV.U32 R153, RZ, RZ, R77 ;  /* 0x000000ffff997224 */ /* 0x000fe400078e004d */
[-CC-:B------:R-:W-:Y:S01]  /*18980*/  FFMA.FTZ R145, R145, R72.reuse, -R115.reuse ;  /* 0x0000004891917223 */ /* 0x180fe20000010873 */
[----:B------:R-:W4:Y:S01]  /*18990*/  MUFU.EX2 R73, R73 ;  /* 0x0000004900497308 */ /* 0x000f220000000800 */
[-CC-:B------:R-:W-:Y:S01]  /*189a0*/  FFMA.FTZ R144, R144, R72.reuse, -R115.reuse ;  /* 0x0000004890907223 */ /* 0x180fe20000010873 */
[-CC-:B------:R-:W-:Y:S01]  /*189b0*/  FFMA.FTZ R132, R132, R72.reuse, -R115.reuse ;  /* 0x0000004884847223 */ /* 0x180fe20000010873 */
[-CC-:B------:R-:W-:Y:S01]  /*189c0*/  FFMA.FTZ R129, R129, R72.reuse, -R115.reuse ;  /* 0x0000004881817223 */ /* 0x180fe20000010873 */
[-CC-:B------:R-:W-:Y:S01]  /*189d0*/  FFMA.FTZ R128, R128, R72.reuse, -R115.reuse ;  /* 0x0000004880807223 */ /* 0x180fe20000010873 */
[----:B------:R-:W-:-:S03]  /*189e0*/  FFMA.FTZ R125, R125, R72, -R115 ;  /* 0x000000487d7d7223 */ /* 0x000fc60000010873 */
[----:B------:R2:W0:Y:S01]  /*189f0*/  MUFU.EX2 R104, R114 ;  /* 0x0000007200687308 */ /* 0x0004220000000800 */
[-CC-:B------:R-:W-:Y:S01]  /*18a00*/  FFMA.FTZ R15, R101, R72.reuse, -R115.reuse ;  /* 0x00000048650f7223 */ /* 0x180fe20000010873 */
[-C--:B------:R-:W-:Y:S01]  /*18a10*/  FFMA.FTZ R80, R105, R72.reuse, -R115 ;  /* 0x0000004869507223 */ /* 0x080fe20000010873 */
[----:B------:R-:W-:Y:S02]  /*18a20*/  IMAD.MOV.U32 R105, RZ, RZ, R93 ;  /* 0x000000ffff697224 */ /* 0x000fe400078e005d */
[-C--:B------:R-:W-:Y:S01]  /*18a30*/  FFMA.FTZ R21, R113, R72.reuse, -R115 ;  /* 0x0000004871157223 */ /* 0x080fe20000010873 */
[----:B------:R-:W-:Y:S02]  /*18a40*/  IMAD.MOV.U32 R113, RZ, RZ, R118 ;  /* 0x000000ffff717224 */ /* 0x000fe400078e0076 */
[----:B------:R-:W-:Y:S01]  /*18a50*/  FMUL.FTZ R118, R107, UR61 ;  /* 0x0000003d6b767c20 */ /* 0x000fe20008410000 */
[----:B------:R-:W-:Y:S02]  /*18a60*/  IMAD.MOV.U32 R107, RZ, RZ, R139 ;  /* 0x000000ffff6b7224 */ /* 0x000fe400078e008b */
[----:B-1----:R-:W-:Y:S01]  /*18a70*/  FFMA.FTZ R134, R140, R72, -R115 ;  /* 0x000000488c867223 */ /* 0x002fe20000010873 */
[----:B------:R-:W-:Y:S01]  /*18a80*/  IMAD.MOV.U32 R124, RZ, RZ, R137 ;  /* 0x000000ffff7c7224 */ /* 0x000fe200078e0089 */
[----:B------:R-:W1:Y:S01]  /*18a90*/  MUFU.TANH R156, R156 ;  /* 0x0000009c009c7308 */ /* 0x000e620000002400 */
[----:B------:R-:W-:-:S02]  /*18aa0*/  IMAD.MOV.U32 R138, RZ, RZ, R97 ;  /* 0x000000ffff8a7224 */ /* 0x000fc400078e0061 */
[-CC-:B------:R-:W-:Y:S01]  /*18ab0*/  FFMA.FTZ R97, R96, R72.reuse, -R115.reuse ;  /* 0x0000004860617223 */ /* 0x180fe20000010873 */
[----:B--2---:R-:W-:Y:S02]  /*18ac0*/  IMAD.MOV.U32 R114, RZ, RZ, R136 ;  /* 0x000000ffff727224 */ /* 0x004fe400078e0088 */
[-C--:B------:R-:W-:Y:S01]  /*18ad0*/  FFMA.FTZ R96, R100, R72.reuse, -R115 ;  /* 0x0000004864607223 */ /* 0x080fe20000010873 */
[----:B---3--:R-:W-:Y:S02]  /*18ae0*/  IMAD.MOV.U32 R140, RZ, RZ, R89 ;  /* 0x000000ffff8c7224 */ /* 0x008fe400078e0059 */
        /* <DEDUP_REMOVED lines=12> */
[----:B------:R-:W-:Y:S01]  /*18bb0*/  IMAD.MOV.U32 R115, RZ, RZ, R138 ;  /* 0x000000ffff737224 */ /* 0x000fe200078e008a */
[----:B------:R-:W2:Y:S01]  /*18bc0*/  MUFU.TANH R155, R155 ;  /* 0x0000009b009b7308 */ /* 0x000ea20000002400 */
[----:B------:R-:W-:-:S02]  /*18bd0*/  IMAD.MOV.U32 R151, RZ, RZ, R140 ;  /* 0x000000ffff977224 */ /* 0x000fc400078e008c */
[----:B------:R-:W-:Y:S02]  /*18be0*/  IMAD.MOV.U32 R138, RZ, RZ, R122 ;  /* 0x000000ffff8a7224 */ /* 0x000fe400078e007a */
[----:B------:R-:W-:Y:S01]  /*18bf0*/  FMUL.FTZ R116, R119, UR61 ;  /* 0x0000003d77747c20 */ /* 0x000fe20008410000 */
[----:B------:R-:W-:Y:S02]  /*18c00*/  FMUL.FTZ R117, R106, UR61 ;  /* 0x0000003d6a757c20 */ /* 0x000fe40008410000 */
[----:B------:R-:W3:Y:S01]  /*18c10*/  MUFU.TANH R154, R154 ;  /* 0x0000009a009a7308 */ /* 0x000ee20000002400 */
[----:B------:R-:W-:-:S07]  /*18c20*/  FMUL.FTZ R119, R110, UR61 ;  /* 0x0000003d6e777c20 */ /* 0x000fce0008410000 */
        /* <DEDUP_REMOVED lines=24> */
[----:B------:R-:W3:Y:S08]  /*18db0*/  MUFU.EX2 R106, R145 ;  /* 0x00000091006a7308 */ /* 0x000ef00000000800 */
[----:B------:R-:W3:Y:S01]  /*18dc0*/  MUFU.TANH R137, R137 ;  /* 0x0000008900897308 */ /* 0x000ee20000002400 */
[----:B------:R-:W-:-:S07]  /*18dd0*/  FMUL.FTZ R87, R87, UR61 ;  /* 0x0000003d57577c20 */ /* 0x000fce0008410000 */
[----:B------:R-:W3:Y:S08]  /*18de0*/  MUFU.EX2 R144, R144 ;  /* 0x0000009000907308 */ /* 0x000ef00000000800 */
[----:B------:R-:W3:Y:S01]  /*18df0*/  MUFU.TANH R82, R82 ;  /* 0x0000005200527308 */ /* 0x000ee20000002400 */
[----:B----4-:R-:W-:-:S04]  /*18e00*/  FFMA.FTZ R101, R14, R112, R73 ;  /* 0x000000700e657223 */ /* 0x010fc80000010049 */
[C---:B0-----:R-:W-:Y:S01]  /*18e10*/  FADD.FTZ R101, R104.reuse, R101 ;  /* 0x0000006568657221 */ /* 0x041fe20000010000 */
[----:B------:R-:W-:Y:S02]  /*18e20*/  F2FP.F16.F32.PACK_AB R104, R104, R73 ;  /* 0x000000496868723e */ /* 0x000fe400000000ff */
[----:B------:R-:W-:-:S04]  /*18e30*/  FMNMX.FTZ R73, R105, R0, !PT ;  /* 0x0000000069497209 */ /* 0x000fc80007810000 */
[----:B------:R-:W-:-:S04]  /*18e40*/  FMNMX.FTZ R73, R107, R73, !PT ;  /* 0x000000496b497209 */ /* 0x000fc80007810000 */
[----:B------:R-:W-:-:S04]  /*18e50*/  FMNMX.FTZ R73, R123, R73, !PT ;  /* 0x000000497b497209 */ /* 0x000fc80007810000 */
[----:B------:R-:W-:-:S04]  /*18e60*/  FMNMX.FTZ R73, R124, R73, !PT ;  /* 0x000000497c497209 */ /* 0x000fc80007810000 */
[----:B------:R-:W-:-:S04]  /*18e70*/  FMNMX.FTZ R73, R114, R73, !PT ;  /* 0x0000004972497209 */ /* 0x000fc80007810000 */
[----:B------:R-:W-:Y:S01]  /*18e80*/  FMNMX.FTZ R73, R115, R73, !PT ;  /* 0x0000004973497209 */ /* 0x000fe20007810000 */
[----:B------:R-:W-:-:S03]  /*18e90*/  IMAD.MOV.U32 R112, RZ, RZ, R142 ;  /* 0x000000ffff707224 */ /* 0x000fc600078e008e */
[----:B------:R-:W-:-:S04]  /*18ea0*/  FMNMX.FTZ R73, R151, R73, !PT ;  /* 0x0000004997497209 */ /* 0x000fc80007810000 */
[----:B------:R-:W-:-:S04]  /*18eb0*/  FMNMX.FTZ R73, R113, R73, !PT ;  /* 0x0000004971497209 */ /* 0x000fc80007810000 */
[----:B------:R-:W-:-:S04]  /*18ec0*/  FMNMX.FTZ R73, R112, R73, !PT ;  /* 0x0000004970497209 */ /* 0x000fc80007810000 */
[----:B------:R-:W-:-:S04]  /*18ed0*/  FMNMX.FTZ R73, R138, R73, !PT ;  /* 0x000000498a497209 */ /* 0x000fc80007810000 */
[----:B------:R-:W-:-:S04]  /*18ee0*/  FMNMX.FTZ R73, R152, R73, !PT ;  /* 0x0000004998497209 */ /* 0x000fc80007810000 */
[----:B------:R-:W-:-:S04]  /*18ef0*/  FMNMX.FTZ R73, R153, R73, !PT ;  /* 0x0000004999497209 */ /* 0x000fc80007810000 */
[----:B-1----:R-:W-:-:S04]  /*18f00*/  FMNMX.FTZ R73, R156, R73, !PT ;  /* 0x000000499c497209 */ /* 0x002fc80007810000 */
[----:B--2---:R-:W-:-:S04]  /*18f10*/  FMNMX.FTZ R73, R155, R73, !PT ;  /* 0x000000499b497209 */ /* 0x004fc80007810000 */
        /* <DEDUP_REMOVED lines=11> */
[----:B------:R-:W-:-:S04]  /*18fd0*/  FMNMX.FTZ R73, R110, R73, !PT ;  /* 0x000000496e497209 */ /* 0x000fc80007810000 */
[----:B------:R-:W-:Y:S01]  /*18fe0*/  FMNMX.FTZ R73, R111, R73, !PT ;  /* 0x000000496f497209 */ /* 0x000fe20007810000 */
[----:B------:R-:W1:Y:S01]  /*18ff0*/  MUFU.TANH R86, R86 ;  /* 0x0000005600567308 */ /* 0x000e620000002400 */
[----:B------:R-:W-:Y:S02]  /*19000*/  FMUL.FTZ R140, R74, UR61 ;  /* 0x0000003d4a8c7c20 */ /* 0x000fe40008410000 */
[----:B------:R-:W-:Y:S01]  /*19010*/  FMNMX.FTZ R73, R136, R73, !PT ;  /* 0x0000004988497209 */ /* 0x000fe20007810000 */
[----:B------:R-:W-:Y:S01]  /*19020*/  FADD.FTZ R101, R106, R101 ;  /* 0x000000656a657221 */ /* 0x000fe20000010000 */
[----:B------:R-:W-:Y:S02]  /*19030*/  FMUL.FTZ R142, R75, UR61 ;  /* 0x0000003d4b8e7c20 */ /* 0x000fe40008410000 */
[----:B------:R-:W-:Y:S01]  /*19040*/  FMNMX.FTZ R73, R137, R73, !PT ;  /* 0x0000004989497209 */ /* 0x000fe20007810000 */
[----:B------:R-:W2:Y:S01]  /*19050*/  MUFU.TANH R87, R87 ;  /* 0x0000005700577308 */ /* 0x000ea20000002400 */
[C---:B------:R-:W-:Y:S01]  /*19060*/  FADD.FTZ R139, R144.reuse, R101 ;  /* 0x00000065908b7221 */ /* 0x040fe20000010000 */
[----:B------:R-:W-:Y:S01]  /*19070*/  F2FP.F16.F32.PACK_AB R106, R144, R106 ;  /* 0x0000006a906a723e */ /* 0x000fe200000000ff */
[----:B------:R-:W-:Y:S01]  /*19080*/  FMUL.FTZ R144, R78, UR61 ;  /* 0x0000003d4e907c20 */ /* 0x000fe20008410000 */
[----:B------:R-:W-:-:S04]  /*19090*/  FMNMX.FTZ R73, R82, R73, !PT ;  /* 0x0000004952497209 */ /* 0x000fc80007810000 */
[----:B------:R-:W3:Y:S01]  /*190a0*/  MUFU.TANH R140, R140 ;  /* 0x0000008c008c7308 */ /* 0x000ee20000002400 */
[----:B0-----:R-:W-:Y:S01]  /*190b0*/  FMNMX.FTZ R73, R83, R73, !PT ;  /* 0x0000004953497209 */ /* 0x001fe20007810000 */
[----:B------:R-:W-:-:S06]  /*190c0*/  FMUL.FTZ R145, R79, UR61 ;  /* 0x0000003d4f917c20 */ /* 0x000fcc0008410000 */
[----:B------:R-:W0:Y:S01]  /*190d0*/  MUFU.TANH R142, R142 ;  /* 0x0000008e008e7308 */ /* 0x000e220000002400 */
[----:B-1----:R-:W-:-:S07]  /*190e0*/  FMNMX.FTZ R73, R86, R73, !PT ;  /* 0x0000004956497209 */ /* 0x002fce0007810000 */
[----:B------:R-:W1:Y:S01]  /*190f0*/  MUFU.TANH R144, R144 ;  /* 0x0000009000907308 */ /* 0x000e620000002400 */
[----:B--2---:R-:W-:-:S07]  /*19100*/  FMNMX.FTZ R73, R87, R73, !PT ;  /* 0x0000004957497209 */ /* 0x004fce0007810000 */
[----:B------:R-:W2:Y:S01]  /*19110*/  MUFU.TANH R145, R145 ;  /* 0x0000009100917308 */ /* 0x000ea20000002400 */
[----:B---3--:R-:W-:-:S04]  /*19120*/  FMNMX.FTZ R73, R140, R73, !PT ;  /* 0x000000498c497209 */ /* 0x008fc80007810000 */
[----:B0-----:R-:W-:-:S04]  /*19130*/  FMNMX.FTZ R73, R142, R73, !PT ;  /* 0x000000498e497209 */ /* 0x001fc80007810000 */
[----:B-1----:R-:W-:-:S04]  /*19140*/  FMNMX.FTZ R73, R144, R73, !PT ;  /* 0x0000004990497209 */ /* 0x002fc80007810000 */
[----:B--2---:R-:W-:-:S05]  /*19150*/  FMNMX.FTZ R73, R145, R73, !PT ;  /* 0x0000004991497209 */ /* 0x004fca0007810000 */
[----:B------:R-:W0:Y:S02]  /*19160*/  SHFL.BFLY PT, R74, R73, 0x2, 0x1f ;  /* 0x0c401f00494a7f89 */ /* 0x000e2400000e0000 */
[----:B0-----:R-:W-:-:S05]  /*19170*/  FMNMX.FTZ R73, R73, R74, !PT ;  /* 0x0000004a49497209 */ /* 0x001fca0007810000 */
[----:B------:R-:W0:Y:S02]  /*19180*/  SHFL.BFLY PT, R74, R73, 0x1, 0x1f ;  /* 0x0c201f00494a7f89 */ /* 0x000e2400000e0000 */
[----:B0-----:R-:W-:-:S05]  /*19190*/  FMNMX.FTZ R73, R73, R74, !PT ;  /* 0x0000004a49497209 */ /* 0x001fca0007810000 */
[----:B------:R-:W-:-:S04]  /*191a0*/  FMUL.FTZ R147, R73, R72 ;  /* 0x0000004849937220 */ /* 0x000fc80000410000 */
[-CC-:B------:R-:W-:Y:S02]  /*191b0*/  FFMA.FTZ R102, R138, R72.reuse, -R147.reuse ;  /* 0x000000488a667223 */ /* 0x180fe40000010893 */
[----:B------:R-:W2:Y:S01]  /*191c0*/  LDL R138, [R1+0x7c] ;  /* 0x00007c00018a7983 */ /* 0x000ea20000100800 */
[----:B------:R-:W-:Y:S01]  /*191d0*/  FFMA.FTZ R91, R108, R72, -R147 ;  /* 0x000000486c5b7223 */ /* 0x000fe20000010893 */
[----:B------:R-:W-:-:S05]  /*191e0*/  VIADD R108, R16, 0x200 ;  /* 0x00000200106c7836 */ /* 0x000fca0000000000 */
        /* <DEDUP_REMOVED lines=37> */
[----:B------:R-:W-:Y:S01]  /*19440*/  R2UR UR35, R111 ;  /* 0x000000006f2372ca */ /* 0x000fe200000e0000 */
[----:B------:R-:W-:-:S05]  /*19450*/  IMAD.MOV.U32 R111, RZ, RZ, -0x3ffffff0 ;  /* 0xc0000010ff6f7424 */ /* 0x000fca00078e00ff */
[----:B------:R-:W-:Y:S01]  /*19460*/  R2UR UR9, R111 ;  /* 0x000000006f0972ca */ /* 0x000fe200000e0000 */
[----:B------:R-:W-:Y:S01]  /*19470*/  IMAD.MOV.U32 R111, RZ, RZ, -0x3ffffff0 ;  /* 0xc0000010ff6f7424 */ /* 0x000fe200078e00ff */
[----:B--2---:R-:W-:-:S04]  /*19480*/  LOP3.LUT R108, R138, 0x10000, RZ, 0xfc, !PT ;  /* 0x000100008a6c7812 */ /* 0x004fc800078efcff */
[----:B------:R-:W-:-:S13]  /*19490*/  R2UR UR4, R108 ;  /* 0x000000006c0472ca */ /* 0x000fda00000e0000 */
[----:B------:R-:W-:Y:S01]  /*194a0*/  HGMMA.64x96x16.F32 R24, gdesc[UR4].tnspB, R24, gsb0 ;  /* 0x41600000041879f0 */ /* 0x000fe20008000818 */
[----:B------:R-:W-:-:S05]  /*194b0*/  VIADD R110, R108, 0x180 ;  /* 0x000001806c6e7836 */ /* 0x000fca0000000000 */
[----:B------:R-:W-:Y:S01]  /*194c0*/  R2UR UR8, R110 ;  /* 0x000000006e0872ca */ /* 0x000fe200000e0000 */
[----:B------:R-:W-:Y:S01]  /*194d0*/  VIADD R110, R108, 0x300 ;  /* 0x000003006c6e7836 */ /* 0x000fe20000000000 */
[----:B------:R-:W-:Y:S01]  /*194e0*/  R2UR UR13, R111 ;  /* 0x000000006f0d72ca */ /* 0x000fe200000e0000 */
[----:B------:R-:W-:Y:S02]  /*194f0*/  WARPGROUP.DEPBAR.LE gsb0, 0x0 ;  /* 0x00008000000079c5 */ /* 0x000fe40000010000 */
[----:B------:R-:W-:-:S08]  /*19500*/  WARPGROUP.ARRIVE ;  /* 0x00000000000079c5 */ /* 0x000fd00000000000 */
        /* <DEDUP_REMOVED lines=24> */
[----:B------:R-:W-:Y:S02]  /*19690*/  IMAD.MOV.U32 R111, RZ, RZ, -0x3ffffff0 ;  /* 0xc0000010ff6f7424 */ /* 0x000fe400078e00ff */
[----:B------:R-:W-:Y:S01]  /*196a0*/  FFMA.FTZ R78, R136, R72, -R147 ;  /* 0x00000048884e7223 */ /* 0x000fe20000010893 */
[----:B------:R-:W-:Y:S01]  /*196b0*/  R2UR UR28, R110 ;  /* 0x000000006e1c72ca */ /* 0x000fe200000e0000 */
[----:B------:R-:W2:Y:S01]  /*196c0*/  LDL.LU R136, [R1+0x34] ;  /* 0x0000340001887983 */ /* 0x000ea20000300800 */
        /* <DEDUP_REMOVED lines=18> */
[-CC-:B------:R-:W-:Y:S01]  /*197f0*/  FFMA.FTZ R101, R112, R72.reuse, -R147.reuse ;  /* 0x0000004870657223 */ /* 0x180fe20000010893 */
[-CC-:B------:R-:W-:Y:S02]  /*19800*/  FFMA.FTZ R112, R153, R72.reuse, -R147.reuse ;  /* 0x0000004899707223 */ /* 0x180fe40000010893 */
[----:B------:R-:W0:Y:S01]  /*19810*/  S2R R153, SR_TID.X ;  /* 0x0000000000997919 */ /* 0x000e220000002100 */
[----:B------:R-:W-:Y:S01]  /*19820*/  FADD.FTZ R0, -R73, R0 ;  /* 0x0000000049007221 */ /* 0x000fe20000010100 */
[----:B------:R-:W-:-:S03]  /*19830*/  FFMA.FTZ R105, R105, R72, -R147 ;  /* 0x0000004869697223 */ /* 0x000fc60000010893 */
[-C--:B------:R-:W-:Y:S01]  /*19840*/  FMUL.FTZ R0, R0, R72.reuse ;  /* 0x0000004800007220 */ /* 0x080fe20000410000 */
[-CC-:B------:R-:W-:Y:S02]  /*19850*/  FFMA.FTZ R107, R107, R72.reuse, -R147.reuse ;  /* 0x000000486b6b7223 */ /* 0x180fe40000010893 */
[----:B------:R-:W-:Y:S01]  /*19860*/  MUFU.EX2 R105, R105 ;  /* 0x0000006900697308 */ /* 0x000fe20000000800 */
[----:B------:R-:W-:-:S07]  /*19870*/  FFMA.FTZ R79, R137, R72, -R147 ;  /* 0x00000048894f7223 */ /* 0x000fce0000010893 */
[----:B------:R-:W2:Y:S01]  /*19880*/  MUFU.EX2 R0, R0 ;  /* 0x0000000000007308 */ /* 0x000ea20000000800 */
[----:B------:R-:W-:Y:S02]  /*19890*/  WARPGROUP.DEPBAR.LE gsb0, 0x0 ;  /* 0x00008000000079c5 */ /* 0x000fe40000010000 */
[----:B------:R-:W-:-:S06]  /*198a0*/  WARPGROUP.ARRIVE ;  /* 0x00000000000079c5 */ /* 0x000fcc0000000000 */
[----:B------:R-:W-:Y:S01]  /*198b0*/  HGMMA.64x96x16.F32 R24, gdesc[UR36].tnspB, R24, gsb0 ;  /* 0x41600000241879f0 */ /* 0x000fe20008000818 */
[----:B------:R-:W1:Y:S01]  /*198c0*/  MUFU.EX2 R108, R107 ;  /* 0x0000006b006c7308 */ /* 0x000e620000000800 */
[----:B0-----:R-:W-:Y:S01]  /*198d0*/  SHF.R.U32.HI R137, RZ, 0x7, R153 ;  /* 0x00000007ff897819 */ /* 0x001fe20000011699 */
[-CC-:B------:R-:W-:Y:S01]  /*198e0*/  FFMA.FTZ R124, R124, R72.reuse, -R147.reuse ;  /* 0x000000487c7c7223 */ /* 0x180fe20000010893 */
[----:B------:R-:W-:Y:S01]  /*198f0*/  FFMA.FTZ R123, R123, R72, -R147 ;  /* 0x000000487b7b7223 */ /* 0x000fe20000010893 */
[----:B------:R-:W-:Y:S02]  /*19900*/  ISETP.GE.U32.AND P2, PT, R153, 0x180, PT ;  /* 0x000001809900780c */ /* 0x000fe40003f46070 */
[----:B------:R-:W-:Y:S02]  /*19910*/  VIADD R109, R137, 0x9 ;  /* 0x00000009896d7836 */ /* 0x000fe40000000000 */
[----:B------:R-:W-:Y:S01]  /*19920*/  MUFU.EX2 R107, R123 ;  /* 0x0000007b006b7308 */ /* 0x000fe20000000800 */
[----:B--2---:R-:W-:-:S02]  /*19930*/  FFMA.FTZ R110, R0, R136, R105 ;  /* 0x00000088006e7223 */ /* 0x004fc40000010069 */
[----:B------:R-:W-:-:S05]  /*19940*/  SEL R109, R109, 0x9, !P2 ;  /* 0x000000096d6d7807 */ /* 0x000fca0005000000 */
[----:B------:R-:W-:Y:S01]  /*19950*/  MUFU.EX2 R124, R124 ;  /* 0x0000007c007c7308 */ /* 0x000fe20000000800 */
[----:B-1----:R-:W-:Y:S01]  /*19960*/  F2FP.F16.F32.PACK_AB R105, R108, R105 ;  /* 0x000000696c69723e */ /* 0x002fe200000000ff */
[-CC-:B------:R-:W-:Y:S01]  /*19970*/  FFMA.FTZ R94, R114, R72.reuse, -R147.reuse ;  /* 0x00000048725e7223 */ /* 0x180fe20000010893 */
[----:B------:R-:W-:-:S05]  /*19980*/  FFMA.FTZ R95, R115, R72, -R147 ;  /* 0x00000048735f7223 */ /* 0x000fca0000010893 */
[----:B------:R-:W0:Y:S01]  /*19990*/  MUFU.EX2 R135, R135 ;  /* 0x0000008700877308 */ /* 0x000e220000000800 */
[-CC-:B------:R-:W-:Y:S01]  /*199a0*/  FFMA.FTZ R98, R151, R72.reuse, -R147.reuse ;  /* 0x0000004897627223 */ /* 0x180fe20000010893 */
[----:B------:R-:W-:-:S06]  /*199b0*/  FFMA.FTZ R99, R113, R72, -R147 ;  /* 0x0000004871637223 */ /* 0x000fcc0000010893 */
[----:B------:R-:W1:Y:S08]  /*199c0*/  MUFU.EX2 R134, R134 ;  /* 0x0000008600867308 */ /* 0x000e700000000800 */
[----:B------:R-:W2:Y:S01]  /*199d0*/  MUFU.EX2 R133, R133 ;  /* 0x0000008500857308 */ /* 0x000ea20000000800 */
[----:B0-----:R-:W-:-:S07]  /*199e0*/  FADD.FTZ R139, R135, R139 ;  /* 0x0000008b878b7221 */ /* 0x001fce0000010000 */
[----:B------:R-:W-:Y:S01]  /*199f0*/  MUFU.EX2 R132, R132 ;  /* 0x0000008400847308 */ /* 0x000fe20000000800 */
[----:B------:R-:W-:-:S07]  /*19a00*/  FFMA.FTZ R103, R152, R72, -R147 ;  /* 0x0000004898677223 */ /* 0x000fce0000010893 */
[----:B------:R-:W-:Y:S01]  /*19a10*/  MUFU.EX2 R99, R99 ;  /* 0x0000006300637308 */ /* 0x000fe20000000800 */
[----:B-1----:R-:W-:-:S07]  /*19a20*/  FADD.FTZ R139, R134, R139 ;  /* 0x0000008b868b7221 */ /* 0x002fce0000010000 */
[----:B------:R-:W-:Y:S01]  /*19a30*/  MUFU.EX2 R131, R131 ;  /* 0x0000008300837308 */ /* 0x000fe20000000800 */
[----:B------:R-:W-:Y:S02]  /*19a40*/  WARPGROUP.DEPBAR.LE gsb0, 0x0 ;  /* 0x00008000000079c5 */ /* 0x000fe40000010000 */
[----:B------:R0:W-:Y:S06]  /*19a50*/  BAR.ARV R109, 0x100 ;  /* 0x0004006d0000751d */ /* 0x0001ec0000002000 */
[----:B0-----:R-:W-:Y:S01]  /*19a60*/  FADD.FTZ R109, R108, R110 ;  /* 0x0000006e6c6d7221 */ /* 0x001fe20000010000 */
[----:B------:R-:W-:-:S02]  /*19a70*/  @!P0 IMAD R110, R19, 0x8, R16 ;  /* 0x00000008136e8824 */ /* 0x000fc400078e0210 */
[----:B------:R-:W-:Y:S02]  /*19a80*/  @!P0 IMAD R108, R20, 0x8, R16 ;  /* 0x00000008146c8824 */ /* 0x000fe400078e0210 */
[----:B------:R-:W-:Y:S02]  /*19a90*/  @!P0 VIADD R110, R110, 0x31c40 ;  /* 0x00031c406e6e8836 */ /* 0x000fe40000000000 */
[----:B------:R-:W-:Y:S02]  /*19aa0*/  @!P0 VIADD R108, R108, 0x31c60 ;  /* 0x00031c606c6c8836 */ /* 0x000fe40000000000 */
[----:B------:R-:W-:Y:S01]  /*19ab0*/  FADD.FTZ R20, R107, R109 ;  /* 0x0000006d6b147221 */ /* 0x000fe20000010000 */
[----:B------:R-:W-:Y:S02]  /*19ac0*/  F2FP.F16.F32.PACK_AB R107, R124, R107 ;  /* 0x0000006b7c6b723e */ /* 0x000fe400000000ff */
[----:B------:R-:W-:Y:S02]  /*19ad0*/  @!P0 PRMT R110, RZ, 0x654, R110 ;  /* 0x00000654ff6e8816 */ /* 0x000fe4000000006e */
[----:B------:R-:W-:-:S02]  /*19ae0*/  @!P0 PRMT R108, RZ, 0x654, R108 ;  /* 0x00000654ff6c8816 */ /* 0x000fc4000000006c */
[----:B------:R-:W-:Y:S02]  /*19af0*/  @!P0 SYNCS.ARRIVE.TRANS64.RED.A1T0 RZ, [R110+URZ], RZ ;  /* 0x000000ff6eff89a7 */ /* 0x000fe4000810043f */
[----:B------:R0:W-:Y:S01]  /*19b00*/  @!P0 SYNCS.ARRIVE.TRANS64.RED.A1T0 RZ, [R108+URZ], RZ ;  /* 0x000000ff6cff89a7 */ /* 0x0001e2000810043f */
[----:B------:R1:W-:Y:S01]  /*19b10*/  STSM.16.M88.4 [R17+0x24300], R104 ;  /* 0x0243006811007844 */ /* 0x0003e20000000200 */
[----:B0-----:R-:W-:Y:S08]  /*19b20*/  MUFU.EX2 R108, R76 ;  /* 0x0000004c006c7308 */ /* 0x001ff00000000800 */
[----:B-1----:R-:W-:Y:S08]  /*19b30*/  MUFU.EX2 R106, R97 ;  /* 0x00000061006a7308 */ /* 0x002ff00000000800 */
[----:B------:R-:W-:Y:S08]  /*19b40*/  MUFU.EX2 R97, R93 ;  /* 0x0000005d00617308 */ /* 0x000ff00000000800 */
[----:B------:R-:W0:Y:S08]  /*19b50*/  MUFU.EX2 R93, R94 ;  /* 0x0000005e005d7308 */ /* 0x000e300000000800 */
[----:B------:R-:W1:Y:S01]  /*19b60*/  MUFU.EX2 R76, R95 ;  /* 0x0000005f004c7308 */ /* 0x000e620000000800 */
[----:B------:R-:W-:-:S07]  /*19b70*/  FADD.FTZ R124, R124, R20 ;  /* 0x000000147c7c7221 */ /* 0x000fce0000010000 */
[----:B------:R-:W3:Y:S08]  /*19b80*/  MUFU.EX2 R95, R98 ;  /* 0x00000062005f7308 */ /* 0x000ef00000000800 */
[----:B------:R-:W-:Y:S08]  /*19b90*/  MUFU.EX2 R111, R77 ;  /* 0x0000004d006f7308 */ /* 0x000ff00000000800 */
[----:B------:R-:W-:Y:S01]  /*19ba0*/  MUFU.EX2 R105, R96 ;  /* 0x0000006000697308 */ /* 0x000fe20000000800 */
[----:B--2---:R-:W-:-:S07]  /*19bb0*/  FADD.FTZ R139, R133, R139 ;  /* 0x0000008b858b7221 */ /* 0x004fce0000010000 */
[----:B------:R0:W-:Y:S08]  /*19bc0*/  MUFU.EX2 R96, R88 ;  /* 0x0000005800607308 */ /* 0x0001f00000000800 */
[----:B------:R-:W2:Y:S01]  /*19bd0*/  MUFU.EX2 R77, R101 ;  /* 0x00000065004d7308 */ /* 0x000ea20000000800 */
[----:B0-----:R-:W-:-:S04]  /*19be0*/  FADD.FTZ R88, R93, R124 ;  /* 0x0000007c5d587221 */ /* 0x001fc80000010000 */
[----:B-1----:R-:W-:-:S03]  /*19bf0*/  FADD.FTZ R88, R76, R88 ;  /* 0x000000584c587221 */ /* 0x002fc60000010000 */
[----:B------:R-:W0:Y:S01]  /*19c00*/  MUFU.EX2 R130, R130 ;  /* 0x0000008200827308 */ /* 0x000e220000000800 */
[----:B---3--:R-:W-:-:S07]  /*19c10*/  FADD.FTZ R88, R95, R88 ;  /* 0x000000585f587221 */ /* 0x008fce0000010000 */
[----:B------:R-:W1:Y:S01]  /*19c20*/  MUFU.EX2 R102, R102 ;  /* 0x0000006600667308 */ /* 0x000e620000000800 */
[----:B------:R-:W-:Y:S01]  /*19c30*/  FADD.FTZ R139, R132, R139 ;  /* 0x0000008b848b7221 */ /* 0x000fe20000010000 */
[----:B------:R-:W-:-:S06]  /*19c40*/  FFMA.FTZ R113, R156, R72, -R147 ;  /* 0x000000489c717223 */ /* 0x000fcc0000010893 */
[----:B------:R-:W-:Y:S01]  /*19c50*/  MUFU.EX2 R129, R129 ;  /* 0x0000008100817308 */ /* 0x000fe20000000800 */
[----:B------:R-:W-:Y:S01]  /*19c60*/  FADD.FTZ R88, R99, R88 ;  /* 0x0000005863587221 */ /* 0x000fe20000010000 */
[----:B------:R-:W-:-:S06]  /*19c70*/  FFMA.FTZ R114, R155, R72, -R147 ;  /* 0x000000489b727223 */ /* 0x000fcc0000010893 */
[----:B------:R-:W3:Y:S01]  /*19c80*/  MUFU.EX2 R103, R103 ;  /* 0x0000006700677308 */ /* 0x000ee20000000800 */
[----:B------:R-:W-:-:S07]  /*19c90*/  FADD.FTZ R139, R131, R139 ;  /* 0x0000008b838b7221 */ /* 0x000fce0000010000 */
[----:B------:R-:W-:Y:S01]  /*19ca0*/  MUFU.EX2 R128, R128 ;  /* 0x0000008000807308 */ /* 0x000fe20000000800 */
[----:B--2---:R-:W-:Y:S01]  /*19cb0*/  FADD.FTZ R88, R77, R88 ;  /* 0x000000584d587221 */ /* 0x004fe20000010000 */
[----:B------:R-:W-:-:S06]  /*19cc0*/  FFMA.FTZ R115, R154, R72, -R147 ;  /* 0x000000489a737223 */ /* 0x000fcc0000010893 */
[----:B------:R-:W2:Y:S01]  /*19cd0*/  MUFU.EX2 R112, R112 ;  /* 0x0000007000707308 */ /* 0x000ea20000000800 */
[----:B0-----:R-:W-:-:S07]  /*19ce0*/  FADD.FTZ R139, R130, R139 ;  /* 0x0000008b828b7221 */ /* 0x001fce0000010000 */
[----:B------:R-:W0:Y:S01]  /*19cf0*/  MUFU.EX2 R127, R127 ;  /* 0x0000007f007f7308 */ /* 0x000e220000000800 */
[----:B-1----:R-:W-:-:S07]  /*19d00*/  FADD.FTZ R88, R102, R88 ;  /* 0x0000005866587221 */ /* 0x002fce0000010000 */
[----:B------:R-:W-:Y:S01]  /*19d10*/  MUFU.EX2 R107, R89 ;  /* 0x00000059006b7308 */ /* 0x000fe20000000800 */
[----:B------:R-:W-:-:S07]  /*19d20*/  FFMA.FTZ R116, R116, R72, -R147 ;  /* 0x0000004874747223 */ /* 0x000fce0000010893 */
[----:B------:R-:W-:Y:S01]  /*19d30*/  MUFU.EX2 R89, R113 ;  /* 0x0000007100597308 */ /* 0x000fe20000000800 */
[----:B---3--:R-:W-:-:S07]  /*19d40*/  FADD.FTZ R88, R103, R88 ;  /* 0x0000005867587221 */ /* 0x008fce0000010000 */
[----:B------:R-:W1:Y:S01]  /*19d50*/  MUFU.EX2 R126, R126 ;  /* 0x0000007e007e7308 */ /* 0x000e620000000800 */
[----:B------:R-:W-:-:S07]  /*19d60*/  FFMA.FTZ R117, R117, R72, -R147 ;  /* 0x0000004875757223 */ /* 0x000fce0000010893 */
[----:B------:R-:W-:Y:S01]  /*19d70*/  MUFU.EX2 R114, R114 ;  /* 0x0000007200727308 */ /* 0x000fe20000000800 */
[----:B--2---:R-:W-:-:S07]  /*19d80*/  FADD.FTZ R88, R112, R88 ;  /* 0x0000005870587221 */ /* 0x004fce0000010000 */
[----:B------:R-:W2:Y:S08]  /*19d90*/  MUFU.EX2 R125, R125 ;  /* 0x0000007d007d7308 */ /* 0x000eb00000000800 */
[----:B------:R3:W-:Y:S01]  /*19da0*/  MUFU.EX2 R98, R90 ;  /* 0x0000005a00627308 */ /* 0x0007e20000000800 */
[----:B------:R-:W-:-:S07]  /*19db0*/  FFMA.FTZ R118, R118, R72, -R147 ;  /* 0x0000004876767223 */ /* 0x000fce0000010893 */
[----:B------:R-:W4:Y:S01]  /*19dc0*/  MUFU.EX2 R115, R115 ;  /* 0x0000007300737308 */ /* 0x000f220000000800 */
[----:B---3--:R-:W-:-:S04]  /*19dd0*/  FADD.FTZ R90, R129, R139 ;  /* 0x0000008b815a7221 */ /* 0x008fc80000010000 */
[----:B------:R-:W-:-:S03]  /*19de0*/  FADD.FTZ R90, R128, R90 ;  /* 0x0000005a805a7221 */ /* 0x000fc60000010000 */
[----:B------:R-:W3:Y:S01]  /*19df0*/  MUFU.EX2 R109, R81 ;  /* 0x00000051006d7308 */ /* 0x000ee20000000800 */
[----:B0-----:R-:W-:Y:S01]  /*19e00*/  FADD.FTZ R90, R127, R90 ;  /* 0x0000005a7f5a7221 */ /* 0x001fe20000010000 */
[----:B------:R-:W-:-:S06]  /*19e10*/  FFMA.FTZ R119, R119, R72, -R147 ;  /* 0x0000004877777223 */ /* 0x000fcc0000010893 */
[----:B------:R-:W0:Y:S01]  /*19e20*/  MUFU.EX2 R116, R116 ;  /* 0x0000007400747308 */ /* 0x000e220000000800 */
[----:B-1----:R-:W-:-:S07]  /*19e30*/  FADD.FTZ R90, R126, R90 ;  /* 0x0000005a7e5a7221 */ /* 0x002fce0000010000 */
[----:B------:R-:W-:Y:S01]  /*19e40*/  MUFU.EX2 R101, R75 ;  /* 0x0000004b00657308 */ /* 0x000fe20000000800 */
[----:B------:R-:W-:-:S07]  /*19e50*/  FFMA.FTZ R120, R120, R72, -R147 ;  /* 0x0000004878787223 */ /* 0x000fce0000010893 */
[----:B------:R-:W1:Y:S08]  /*19e60*/  MUFU.EX2 R117, R117 ;  /* 0x0000007500757308 */ /* 0x000e700000000800 */
[----:B------:R2:W-:Y:S08]  /*19e70*/  MUFU.EX2 R75, R78 ;  /* 0x0000004e004b7308 */ /* 0x0005f00000000800 */
[----:B------:R-:W1:Y:S01]  /*19e80*/  MUFU.EX2 R110, R80 ;  /* 0x00000050006e7308 */ /* 0x000e620000000800 */
[----:B--2---:R-:W-:Y:S01]  /*19e90*/  FADD.FTZ R78, R89, R88 ;  /* 0x00000058594e7221 */ /* 0x004fe20000010000 */
[----:B------:R-:W-:-:S03]  /*19ea0*/  FADD.FTZ R88, R125, R90 ;  /* 0x0000005a7d587221 */ /* 0x000fc60000010000 */
[----:B------:R-:W-:-:S03]  /*19eb0*/  FADD.FTZ R78, R114, R78 ;  /* 0x0000004e724e7221 */ /* 0x000fc60000010000 */
[----:B------:R-:W2:Y:S01]  /*19ec0*/  MUFU.EX2 R118, R118 ;  /* 0x0000007600767308 */ /* 0x000ea20000000800 */
[----:B----4-:R-:W-:Y:S01]  /*19ed0*/  FADD.FTZ R78, R115, R78 ;  /* 0x0000004e734e7221 */ /* 0x010fe20000010000 */
[----:B------:R-:W-:Y:S01]  /*19ee0*/  FFMA.FTZ R121, R121, R72, -R147 ;  /* 0x0000004879797223 */ /* 0x000fe20000010893 */
[----:B---3--:R-:W-:-:S05]  /*19ef0*/  FADD.FTZ R88, R109, R88 ;  /* 0x000000586d587221 */ /* 0x008fca0000010000 */
[----:B------:R-:W3:Y:S01]  /*19f00*/  MUFU.EX2 R119, R119 ;  /* 0x0000007700777308 */ /* 0x000ee20000000800 */
[----:B0-----:R-:W-:Y:S01]  /*19f10*/  FADD.FTZ R78, R116, R78 ;  /* 0x0000004e744e7221 */ /* 0x001fe20000010000 */
[----:B------:R-:W-:Y:S01]  /*19f20*/  FFMA.FTZ R122, R122, R72, -R147 ;  /* 0x000000487a7a7223 */ /* 0x000fe20000010893 */
[----:B------:R-:W-:-:S05]  /*19f30*/  FADD.FTZ R88, R108, R88 ;  /* 0x000000586c587221 */ /* 0x000fca0000010000 */
[----:B------:R-:W0:Y:S01]  /*19f40*/  MUFU.EX2 R120, R120 ;  /* 0x0000007800787308 */ /* 0x000e220000000800 */
[----:B-1----:R-:W-:Y:S01]  /*19f50*/  FADD.FTZ R90, R117, R78 ;  /* 0x0000004e755a7221 */ /* 0x002fe20000010000 */
[----:B------:R-:W-:-:S06]  /*19f60*/  FADD.FTZ R88, R110, R88 ;  /* 0x000000586e587221 */ /* 0x000fcc0000010000 */
[----:B------:R-:W1:Y:S01]  /*19f70*/  MUFU.EX2 R121, R121 ;  /* 0x0000007900797308 */ /* 0x000e620000000800 */
[----:B--2---:R-:W-:Y:S01]  /*19f80*/  FADD.FTZ R90, R118, R90 ;  /* 0x0000005a765a7221 */ /* 0x004fe20000010000 */
[----:B------:R-:W-:Y:S01]  /*19f90*/  F2FP.F16.F32.PACK_AB R95, R99, R95 ;  /* 0x0000005f635f723e */ /* 0x000fe200000000ff */
[----:B------:R-:W-:-:S05]  /*19fa0*/  FADD.FTZ R88, R107, R88 ;  /* 0x000000586b587221 */ /* 0x000fca0000010000 */
[----:B------:R-:W2:Y:S01]  /*19fb0*/  MUFU.EX2 R123, R21 ;  /* 0x00000015007b7308 */ /* 0x000ea20000000800 */
[----:B------:R-:W-:Y:S01]  /*19fc0*/  F2FP.F16.F32.PACK_AB R93, R76, R93 ;  /* 0x0000005d4c5d723e */ /* 0x000fe200000000ff */
[----:B---3--:R-:W-:Y:S01]  /*19fd0*/  FADD.FTZ R90, R119, R90 ;  /* 0x0000005a775a7221 */ /* 0x008fe20000010000 */
[----:B------:R-:W-:-:S05]  /*19fe0*/  F2FP.F16.F32.PACK_AB R94, R132, R133 ;  /* 0x00000085845e723e */ /* 0x000fca00000000ff */
[----:B------:R-:W3:Y:S01]  /*19ff0*/  MUFU.EX2 R122, R122 ;  /* 0x0000007a007a7308 */ /* 0x000ee20000000800 */
[----:B------:R-:W-:Y:S02]  /*1a000*/  F2FP.F16.F32.PACK_AB R76, R130, R131 ;  /* 0x00000083824c723e */ /* 0x000fe400000000ff */
[----:B------:R-:W-:Y:S02]  /*1a010*/  F2FP.F16.F32.PACK_AB R77, R102, R77 ;  /* 0x0000004d664d723e */ /* 0x000fe400000000ff */
[----:B------:R-:W-:-:S03]  /*1a020*/  F2FP.F16.F32.PACK_AB R78, R128, R129 ;  /* 0x00000081804e723e */ /* 0x000fc600000000ff */
[----:B------:R4:W-:Y:S01]  /*1a030*/  MUFU.EX2 R104, R92 ;  /* 0x0000005c00687308 */ /* 0x0009e20000000800 */
[----:B------:R-:W-:Y:S01]  /*1a040*/  FADD.FTZ R88, R111, R88 ;  /* 0x000000586f587221 */ /* 0x000fe20000010000 */
[----:B0-----:R-:W-:-:S06]  /*1a050*/  FADD.FTZ R90, R120, R90 ;  /* 0x0000005a785a7221 */ /* 0x001fcc0000010000 */
[----:B------:R-:W0:Y:S01]  /*1a060*/  MUFU.EX2 R20, R91 ;  /* 0x0000005b00147308 */ /* 0x000e220000000800 */
[----:B----4-:R-:W-:-:S07]  /*1a070*/  F2FP.F16.F32.PACK_AB R92, R134, R135 ;  /* 0x00000087865c723e */ /* 0x010fce00000000ff */
[----:B------:R4:W-:Y:S01]  /*1a080*/  MUFU.EX2 R99, R79 ;  /* 0x0000004f00637308 */ /* 0x0009e20000000800 */
[----:B------:R-:W-:Y:S07]  /*1a090*/  STSM.16.M88.4 [R17+0x25b00], R92 ;  /* 0x025b005c11007844 */ /* 0x000fee0000000200 */
[----:B------:R-:W0:Y:S01]  /*1a0a0*/  MUFU.EX2 R136, R15 ;  /* 0x0000000f00887308 */ /* 0x000e220000000800 */
[----:B----4-:R-:W-:-:S05]  /*1a0b0*/  F2FP.F16.F32.PACK_AB R79, R112, R103 ;  /* 0x00000067704f723e */ /* 0x010fca00000000ff */
[----:B------:R4:W-:Y:S02]  /*1a0c0*/  STSM.16.M88.4 [R17+0x27300], R76 ;  /* 0x0273004c11007844 */ /* 0x0009e40000000200 */
[----:B------:R-:W0:Y:S08]  /*1a0d0*/  MUFU.EX2 R74, R74 ;  /* 0x0000004a004a7308 */ /* 0x000e300000000800 */
[----:B------:R-:W0:Y:S01]  /*1a0e0*/  MUFU.EX2 R137, R85 ;  /* 0x0000005500897308 */ /* 0x000e220000000800 */
[----:B----4-:R-:W-:Y:S01]  /*1a0f0*/  FADD.FTZ R76, R106, R88 ;  /* 0x000000586a4c7221 */ /* 0x010fe20000010000 */
[----:B-1----:R-:W-:-:S03]  /*1a100*/  FADD.FTZ R77, R121, R90 ;  /* 0x0000005a794d7221 */ /* 0x002fc60000010000 */
[----:B--2---:R-:W-:Y:S01]  /*1a110*/  FADD.FTZ R76, R123, R76 ;  /* 0x0000004c7b4c7221 */ /* 0x004fe20000010000 */
[----:B---3--:R-:W-:-:S03]  /*1a120*/  FADD.FTZ R77, R122, R77 ;  /* 0x0000004d7a4d7221 */ /* 0x008fc60000010000 */
[----:B------:R-:W-:Y:S01]  /*1a130*/  FADD.FTZ R76, R105, R76 ;  /* 0x0000004c694c7221 */ /* 0x000fe20000010000 */
[----:B0-----:R-:W-:Y:S01]  /*1a140*/  FADD.FTZ R77, R20, R77 ;  /* 0x0000004d144d7221 */ /* 0x001fe20000010000 */
[-C--:B------:R-:W-:Y:S01]  /*1a150*/  FFMA.FTZ R82, R82, R72.reuse, -R147 ;  /* 0x0000004852527223 */ /* 0x080fe20000010893 */
[----:B------:R-:W0:Y:S01]  /*1a160*/  MUFU.EX2 R138, R84 ;  /* 0x00000054008a7308 */ /* 0x000e220000000800 */
[----:B------:R-:W-:Y:S01]  /*1a170*/  FADD.FTZ R76, R136, R76 ;  /* 0x0000004c884c7221 */ /* 0x000fe20000010000 */
[----:B------:R-:W-:Y:S01]  /*1a180*/  FADD.FTZ R77, R98, R77 ;  /* 0x0000004d624d7221 */ /* 0x000fe20000010000 */
[-C--:B------:R-:W-:Y:S02]  /*1a190*/  FFMA.FTZ R83, R83, R72.reuse, -R147 ;  /* 0x0000004853537223 */ /* 0x080fe40000010893 */
[----:B------:R-:W-:Y:S01]  /*1a1a0*/  FADD.FTZ R76, R104, R76 ;  /* 0x0000004c684c7221 */ /* 0x000fe20000010000 */
[----:B------:R-:W-:Y:S02]  /*1a1b0*/  FADD.FTZ R78, R74, R77 ;  /* 0x0000004d4a4e7221 */ /* 0x000fe40000010000 */
[----:B------:R-:W1:Y:S01]  /*1a1c0*/  MUFU.EX2 R82, R82 ;  /* 0x0000005200527308 */ /* 0x000e620000000800 */
[-CC-:B------:R-:W-:Y:S01]  /*1a1d0*/  FFMA.FTZ R86, R86, R72.reuse, -R147.reuse ;  /* 0x0000004856567223 */ /* 0x180fe20000010893 */
[----:B------:R-:W-:Y:S01]  /*1a1e0*/  FADD.FTZ R76, R137, R76 ;  /* 0x0000004c894c7221 */ /* 0x000fe20000010000 */
[----:B------:R-:W-:Y:S01]  /*1a1f0*/  FADD.FTZ R78, R101, R78 ;  /* 0x0000004e654e7221 */ /* 0x000fe20000010000 */
[----:B------:R-:W-:-:S04]  /*1a200*/  FFMA.FTZ R87, R87, R72, -R147 ;  /* 0x0000004857577223 */ /* 0x000fc80000010893 */
[----:B------:R-:W2:Y:S01]  /*1a210*/  MUFU.EX2 R100, R100 ;  /* 0x0000006400647308 */ /* 0x000ea20000000800 */
[----:B------:R-:W-:Y:S01]  /*1a220*/  F2FP.F16.F32.PACK_AB R88, R126, R127 ;  /* 0x0000007f7e58723e */ /* 0x000fe200000000ff */
[----:B------:R-:W-:Y:S01]  /*1a230*/  FADD.FTZ R77, R97, R76 ;  /* 0x0000004c614d7221 */ /* 0x000fe20000010000 */
[----:B------:R-:W-:Y:S02]  /*1a240*/  F2FP.F16.F32.PACK_AB R89, R114, R89 ;  /* 0x000000597259723e */ /* 0x000fe400000000ff */
[----:B------:R-:W-:-:S03]  /*1a250*/  F2FP.F16.F32.PACK_AB R90, R109, R125 ;  /* 0x0000007d6d5a723e */ /* 0x000fc600000000ff */
[----:B------:R-:W3:Y:S01]  /*1a260*/  MUFU.EX2 R83, R83 ;  /* 0x0000005300537308 */ /* 0x000ee20000000800 */
[----:B------:R-:W-:Y:S01]  /*1a270*/  F2FP.F16.F32.PACK_AB R91, R116, R115 ;  /* 0x00000073745b723e */ /* 0x000fe200000000ff */
[----:B------:R-:W-:Y:S01]  /*1a280*/  FADD.FTZ R102, R75, R78 ;  /* 0x0000004e4b667221 */ /* 0x000fe20000010000 */
[----:B------:R-:W-:Y:S01]  /*1a290*/  FFMA.FTZ R140, R140, R72, -R147 ;  /* 0x000000488c8c7223 */ /* 0x000fe20000010893 */
[----:B0-----:R-:W-:-:S04]  /*1a2a0*/  FADD.FTZ R79, R138, R77 ;  /* 0x0000004d8a4f7221 */ /* 0x001fc80000010000 */
[----:B------:R-:W-:Y:S01]  /*1a2b0*/  MUFU.EX2 R84, R141 ;  /* 0x0000008d00547308 */ /* 0x000fe20000000800 */
[----:B------:R0:W-:Y:S01]  /*1a2c0*/  STSM.16.M88.4 [R17+0x28b00], R88 ;  /* 0x028b005811007844 */ /* 0x0001e20000000200 */
[----:B------:R-:W-:-:S06]  /*1a2d0*/  F2FP.F16.F32.PACK_AB R94, R111, R107 ;  /* 0x0000006b6f5e723e */ /* 0x000fcc00000000ff */
[----:B------:R-:W4:Y:S01]  /*1a2e0*/  MUFU.EX2 R86, R86 ;  /* 0x0000005600567308 */ /* 0x000f220000000800 */
[----:B------:R-:W-:Y:S01]  /*1a2f0*/  FADD.FTZ R107, R96, R79 ;  /* 0x0000004f606b7221 */ /* 0x000fe20000010000 */
[----:B------:R-:W-:Y:S01]  /*1a300*/  FFMA.FTZ R142, R142, R72, -R147 ;  /* 0x000000488e8e7223 */ /* 0x000fe20000010893 */
[----:B------:R-:W-:-:S05]  /*1a310*/  F2FP.F16.F32.PACK_AB R79, R98, R20 ;  /* 0x00000014624f723e */ /* 0x000fca00000000ff */
[----:B------:R-:W4:Y:S01]  /*1a320*/  MUFU.EX2 R85, R143 ;  /* 0x0000008f00557308 */ /* 0x000f220000000800 */
[----:B0-----:R-:W-:Y:S01]  /*1a330*/  FADD.FTZ R89, R99, R102 ;  /* 0x0000006663597221 */ /* 0x001fe20000010000 */
[-CC-:B------:R-:W-:Y:S01]  /*1a340*/  FFMA.FTZ R144, R144, R72.reuse, -R147.reuse ;  /* 0x0000004890907223 */ /* 0x180fe20000010893 */
[----:B------:R-:W-:-:S05]  /*1a350*/  FFMA.FTZ R145, R145, R72, -R147 ;  /* 0x0000004891917223 */ /* 0x000fca0000010893 */
[----:B------:R-:W0:Y:S01]  /*1a360*/  MUFU.EX2 R87, R87 ;  /* 0x0000005700577308 */ /* 0x000e220000000800 */
[----:B-1----:R-:W-:Y:S01]  /*1a370*/  FADD.FTZ R20, R82, R89 ;  /* 0x0000005952147221 */ /* 0x002fe20000010000 */
[----:B------:R-:W-:Y:S02]  /*1a380*/  F2FP.F16.F32.PACK_AB R92, R110, R108 ;  /* 0x0000006c6e5c723e */ /* 0x000fe400000000ff */
[----:B------:R-:W-:-:S04]  /*1a390*/  F2FP.F16.F32.PACK_AB R93, R118, R117 ;  /* 0x00000075765d723e */ /* 0x000fc800000000ff */
[----:B------:R-:W1:Y:S01]  /*1a3a0*/  MUFU.EX2 R80, R146 ;  /* 0x0000009200507308 */ /* 0x000e620000000800 */
[----:B------:R-:W-:Y:S01]  /*1a3b0*/  F2FP.F16.F32.PACK_AB R95, R120, R119 ;  /* 0x00000077785f723e */ /* 0x000fe200000000ff */
[----:B--2---:R-:W-:Y:S01]  /*1a3c0*/  FADD.FTZ R107, R100, R107 ;  /* 0x0000006b646b7221 */ /* 0x004fe20000010000 */
[----:B---3--:R-:W-:-:S05]  /*1a3d0*/  FADD.FTZ R91, R83, R20 ;  /* 0x00000014535b7221 */ /* 0x008fca0000010000 */
[----:B------:R-:W2:Y:S01]  /*1a3e0*/  MUFU.EX2 R140, R140 ;  /* 0x0000008c008c7308 */ /* 0x000ea20000000800 */
[----:B------:R3:W-:Y:S01]  /*1a3f0*/  STSM.16.M88.4 [R17+0x2a300], R92 ;  /* 0x02a3005c11007844 */ /* 0x0007e20000000200 */
[----:B----4-:R-:W-:-:S06]  /*1a400*/  FADD.FTZ R20, R86, R91 ;  /* 0x0000005b56147221 */ /* 0x010fcc0000010000 */
[----:B------:R-:W4:Y:S08]  /*1a410*/  MUFU.EX2 R81, R148 ;  /* 0x0000009400517308 */ /* 0x000f300000000800 */
[----:B------:R-:W4:Y:S01]  /*1a420*/  MUFU.EX2 R103, R142 ;  /* 0x0000008e00677308 */ /* 0x000f220000000800 */
[----:B---3--:R-:W-:Y:S01]  /*1a430*/  FADD.FTZ R92, R84, R107 ;  /* 0x0000006b545c7221 */ /* 0x008fe20000010000 */
[----:B------:R-:W-:-:S06]  /*1a440*/  F2FP.F16.F32.PACK_AB R91, R99, R75 ;  /* 0x0000004b635b723e */ /* 0x000fcc00000000ff */
[----:B------:R-:W3:Y:S01]  /*1a450*/  MUFU.EX2 R15, R149 ;  /* 0x00000095000f7308 */ /* 0x000ee20000000800 */
[----:B------:R-:W-:Y:S01]  /*1a460*/  FADD.FTZ R93, R85, R92 ;  /* 0x0000005c555d7221 */ /* 0x000fe20000010000 */
[----:B0-----:R-:W-:-:S06]  /*1a470*/  FADD.FTZ R75, R87, R20 ;  /* 0x00000014574b7221 */ /* 0x001fcc0000010000 */
[----:B------:R-:W-:Y:S08]  /*1a480*/  MUFU.EX2 R144, R144 ;  /* 0x0000009000907308 */ /* 0x000ff00000000800 */
[----:B------:R-:W0:Y:S01]  /*1a490*/  MUFU.EX2 R145, R145 ;  /* 0x0000009100917308 */ /* 0x000e220000000800 */
[----:B------:R-:W-:Y:S01]  /*1a4a0*/  F2FP.F16.F32.PACK_AB R89, R101, R74 ;  /* 0x0000004a6559723e */ /* 0x000fe200000000ff */
[----:B-1----:R-:W-:-:S06]  /*1a4b0*/  FADD.FTZ R74, R80, R93 ;  /* 0x0000005d504a7221 */ /* 0x002fcc0000010000 */
[----:B------:R-:W1:Y:S01]  /*1a4c0*/  MUFU.EX2 R21, R150 ;  /* 0x0000009600157308 */ /* 0x000e620000000800 */
[----:B--2---:R-:W-:Y:S01]  /*1a4d0*/  FADD.FTZ R20, R140, R75 ;  /* 0x0000004b8c147221 */ /* 0x004fe20000010000 */
[----:B----4-:R-:W-:Y:S01]  /*1a4e0*/  FADD.FTZ R74, R81, R74 ;  /* 0x0000004a514a7221 */ /* 0x010fe20000010000 */
[----:B------:R-:W-:Y:S02]  /*1a4f0*/  F2FP.F16.F32.PACK_AB R93, R83, R82 ;  /* 0x00000052535d723e */ /* 0x000fe400000000ff */
[----:B------:R-:W-:Y:S01]  /*1a500*/  FADD.FTZ R75, R103, R20 ;  /* 0x00000014674b7221 */ /* 0x000fe20000010000 */
[----:B---3--:R-:W-:Y:S01]  /*1a510*/  FADD.FTZ R74, R15, R74 ;  /* 0x0000004a0f4a7221 */ /* 0x008fe20000010000 */
[----:B0-----:R-:W-:Y:S02]  /*1a520*/  F2FP.F16.F32.PACK_AB R83, R145, R144 ;  /* 0x000000909153723e */ /* 0x001fe400000000ff */
[----:B------:R-:W-:Y:S01]  /*1a530*/  FADD.FTZ R144, R144, R75 ;  /* 0x0000004b90907221 */ /* 0x000fe20000010000 */
[C---:B-1----:R-:W-:Y:S01]  /*1a540*/  FADD.FTZ R20, R21.reuse, R74 ;  /* 0x0000004a15147221 */ /* 0x042fe20000010000 */
[----:B------:R-:W-:-:S02]  /*1a550*/  F2FP.F16.F32.PACK_AB R82, R21, R15 ;  /* 0x0000000f1552723e */ /* 0x000fc400000000ff */
[----:B------:R-:W-:Y:S02]  /*1a560*/  FADD.FTZ R15, R145, R144 ;  /* 0x00000090910f7221 */ /* 0x000fe40000010000 */
[----:B------:R-:W-:Y:S04]  /*1a570*/  STL [R1+0x4], R20 ;  /* 0x0000041401007387 */ /* 0x000fe80000100800 */
[----:B------:R0:W-:Y:S04]  /*1a580*/  STL [R1+0x34], R15 ;  /* 0x0000340f01007387 */ /* 0x0001e80000100800 */
[----:B0-----:R1:W5:Y:S01]  /*1a590*/  LDL R15, [R1+0x40] ;  /* 0x00004000010f7983 */ /* 0x0013620000100800 */
        /* <DEDUP_REMOVED lines=10> */
[----:B------:R1:W-:Y:S04]  /*1a640*/  STSM.16.M88.4 [R17+0x2bb00], R76 ;  /* 0x02bb004c11007844 */ /* 0x0003e80000000200 */
        /* <DEDUP_REMOVED lines=8> */
[----:B0-----:R-:W0:Y:S01]  /*1a6d0*/  FENCE.VIEW.ASYNC.S ;  /* 0x00000000000073c6 */ /* 0x001e220000000000 */
[----:B------:R-:W-:Y:S01]  /*1a6e0*/  ISETP.GT.AND P2, PT, R157, RZ, PT ;  /* 0x000000ff9d00720c */ /* 0x000fe20003f44270 */
        /* <DEDUP_REMOVED lines=51> */
[----:B------:R-:W-:Y:S01]  /*1aa20*/  IMAD.MOV.U32 R14, RZ, RZ, R23 ;  /* 0x000000ffff0e7224 */ /* 0x000fe200078e0017 */
[----:B0-----:R-:W-:Y:S01]  /*1aa30*/  NOP ;  /* 0x0000000000007918 */ /* 0x001fe20000000000 */
[----:B-1----:R-:W-:Y:S05]  /*1aa40*/  @P2 BRA `(.L_x_12365) ;  /* 0xffffffb000282947 */ /* 0x002fea000383ffff */
.L_x_12354:
[----:B------:R-:W-:Y:S05]  /*1aa50*/  WARPSYNC.ALL ;  /* 0x0000000000007948 */ /* 0x000fea0003800000 */
[----:B------:R-:W-:Y:S06]  /*1aa60*/  BAR.ARV 0x8, 0x200 ;  /* 0x0208000000007b1d */ /* 0x000fec0000002000 */
[----:B------:R-:W-:Y:S05]  /*1aa70*/  @!P1 BRA `(.L_x_12366) ;  /* 0x0000000000049947 */ /* 0x000fea0003800000 */
[----:B------:R-:W-:Y:S01]  /*1aa80*/  BPT.TRAP 0x1 ;  /* 0x000000040000795c */ /* 0x000fe20000300000 */
.L_x_12366:
[----:B------:R-:W2:Y:S01]  /*1aa90*/  LDL R0, [R1+0x40] ;  /* 0x0000400001007983 */ /* 0x000ea20000100800 */
[----:B------:R-:W-:Y:S01]  /*1aaa0*/  IMAD R9, R19, 0x8, R16 ;  /* 0x0000000813097824 */ /* 0x000fe200078e0210 */
[----:B--2---:R-:W-:-:S04]  /*1aab0*/  SHF.L.U32 R0, R0, 0x1f, RZ ;  /* 0x0000001f00007819 */ /* 0x004fc800000006ff */
[----:B------:R0:W1:Y:S01]  /*1aac0*/  SYNCS.PHASECHK.TRANS64.TRYWAIT P2, [R9+URZ+0x31c50], R0 ;  /* 0x031c5000090075a7 */ /* 0x000062000804017f */
[----:B------:R-:W-:Y:S05]  /*1aad0*/  @!P1 BRA `(.L_x_12367) ;  /* 0x0000000000049947 */ /* 0x000fea0003800000 */
[----:B------:R-:W-:Y:S01]  /*1aae0*/  BPT.TRAP 0x1 ;  /* 0x000000040000795c */ /* 0x000fe20000300000 */
.L_x_12367:
        /* <DEDUP_REMOVED lines=10> */
.L_x_12368:
[----:B------:R-:W-:Y:S01]  /*1ab90*/  IMAD R4, R19, 0x6c0, R16 ;  /* 0x000006c013047824 */ /* 0x000fe200078e0210 */
[----:B------:R-:W0:Y:S01]  /*1aba0*/  LDL.LU R13, [R1+0x4] ;  /* 0x00000400010d7983 */ /* 0x000e220000300800 */
[----:B------:R-:W-:Y:S01]  /*1abb0*/  IMAD.MOV.U32 R5, RZ, RZ, -0x7fffffe0 ;  /* 0x80000020ff057424 */ /* 0x000fe200078e00ff */
        /* <DEDUP_REMOVED lines=10> */
[----:B------:R-:W2:Y:S01]  /*1ac60*/  LDL.LU R12, [R1+0x34] ;  /* 0x00003400010c7983 */ /* 0x000ea20000300800 */
[----:B------:R-:W-:-:S02]  /*1ac70*/  IMAD.MOV.U32 R3, RZ, RZ, -0x3ffffff0 ;  /* 0xc0000010ff037424 */ /* 0x000fc400078e00ff */
[----:B------:R-:W-:Y:S01]  /*1ac80*/  IMAD.MOV.U32 R5, RZ, RZ, -0x7fffffe0 ;  /* 0x80000020ff057424 */ /* 0x000fe200078e00ff */
[----:B------:R-:W3:Y:S01]  /*1ac90*/  LDL.LU R8, [R1+0x40] ;  /* 0x0000400001087983 */ /* 0x000ee20000300800 */
        /* <DEDUP_REMOVED lines=33> */
[----:B01----:R-:W0:Y:S02]  /*1aeb0*/  SHFL.BFLY PT, R0, R13, 0x2, 0x1f ;  /* 0x0c401f000d007f89 */ /* 0x003e2400000e0000 */
[----:B0-----:R-:W-:Y:S01]  /*1aec0*/  FADD.FTZ R0, R0, R13 ;  /* 0x0000000d00007221 */ /* 0x001fe20000010000 */
[----:B------:R-:W-:-:S02]  /*1aed0*/  WARPGROUP.DEPBAR.LE gsb0, 0x0 ;  /* 0x00008000000079c5 */ /* 0x000fc40000010000 */
[----:B------:R-:W-:-:S06]  /*1aee0*/  WARPGROUP.ARRIVE ;  /* 0x00000000000079c5 */ /* 0x000fcc0000000000 */
        /* <DEDUP_REMOVED lines=47> */
[----:B------:R-:W1:Y:S01]  /*1b1e0*/  SHFL.BFLY PT, R3, R0, 0x1, 0x1f ;  /* 0x0c201f0000037f89 */ /* 0x000e6200000e0000 */
[----:B------:R-:W-:Y:S01]  /*1b1f0*/  R2UR UR6, R4 ;  /* 0x00000000040672ca */ /* 0x000fe200000e0000 */
[----:B0-----:R-:W-:Y:S01]  /*1b200*/  FADD.FTZ R2, R2, R12 ;  /* 0x0000000c02027221 */ /* 0x001fe20000010000 */
[----:B-1----:R-:W-:-:S04]  /*1b210*/  FADD.FTZ R10, R0, R3 ;  /* 0x00000003000a7221 */ /* 0x002fc80000010000 */
[----:B------:R-:W0:Y:S01]  /*1b220*/  SHFL.BFLY PT, R5, R2, 0x1, 0x1f ;  /* 0x0c201f0002057f89 */ /* 0x000e2200000e0000 */
[----:B------:R-:W-:Y:S02]  /*1b230*/  SEL R0, RZ, 0x1, P2 ;  /* 0x00000001ff007807 */ /* 0x000fe40001000000 */
[----:B------:R-:W-:Y:S01]  /*1b240*/  FSETP.NE.FTZ.AND P1, PT, R10, RZ, PT ;  /* 0x000000ff0a00720b */ /* 0x000fe20003f35000 */
[----:B------:R-:W-:Y:S01]  /*1b250*/  @!P0 VIADD R9, R9, 0x31c60 ;  /* 0x00031c6009098836 */ /* 0x000fe20000000000 */
[----:B---3--:R-:W-:-:S11]  /*1b260*/  LOP3.LUT R8, R8, R0, RZ, 0x3c, !PT ;  /* 0x0000000008087212 */ /* 0x008fd600078e3cff */
[----:B------:R-:W1:Y:S01]  /*1b270*/  @P1 MUFU.LG2 R3, R10 ;  /* 0x0000000a00031308 */ /* 0x000e620000000c00 */
[----:B0-----:R-:W-:Y:S01]  /*1b280*/  FADD.FTZ R11, R2, R5 ;  /* 0x00000005020b7221 */ /* 0x001fe20000010000 */
[----:B------:R-:W-:-:S04]  /*1b290*/  CS2R R4, SRZ ;  /* 0x0000000000047805 */ /* 0x000fc8000001ff00 */
[----:B------:R-:W-:Y:S02]  /*1b2a0*/  FSETP.NE.FTZ.AND P3, PT, R11, RZ, PT ;  /* 0x000000ff0b00720b */ /* 0x000fe40003f75000 */
[----:B------:R0:W-:Y:S02]  /*1b2b0*/  @P1 MUFU.RCP R4, R10 ;  /* 0x0000000a00041308 */ /* 0x0001e40000001000 */
[----:B0-----:R-:W2:Y:S01]  /*1b2c0*/  LDL.LU R10, [R1+0xa0] ;  /* 0x0000a000010a7983 */ /* 0x001ea20000300800 */
[----:B------:R-:W-:Y:S02]  /*1b2d0*/  WARPGROUP.DEPBAR.LE gsb0, 0x0 ;  /* 0x00008000000079c5 */ /* 0x000fe40000010000 */
[----:B------:R-:W-:Y:S01]  /*1b2e0*/  WARPGROUP.ARRIVE ;  /* 0x00000000000079c5 */ /* 0x000fe20000000000 */
[----:B------:R-:W-:-:S05]  /*1b2f0*/  @!P0 PRMT R9, RZ, 0x654, R9 ;  /* 0x00000654ff098816 */ /* 0x000fca0000000009 */
[----:B------:R-:W0:Y:S01]  /*1b300*/  @P3 MUFU.LG2 R7, R11 ;  /* 0x0000000b00073308 */ /* 0x000e220000000c00 */
[----:B------:R-:W-:Y:S01]  /*1b310*/  HGMMA.64x96x16.F32 R24, gdesc[UR4].tnspB, R24, gsb0 ;  /* 0x41600000041879f0 */ /* 0x000fe20008000818 */
[----:B------:R0:W-:Y:S06]  /*1b320*/  STL [R1+0x40], R8 ;  /* 0x0000400801007387 */ /* 0x0001ec0000100800 */
[----:B------:R-:W3:Y:S01]  /*1b330*/  @P3 MUFU.RCP R5, R11 ;  /* 0x0000000b00053308 */ /* 0x000ee20000001000 */
[C---:B------:R-:W-:Y:S01]  /*1b340*/  @P1 FMUL.FTZ R6, R72.reuse, 0.69314718246459960938 ;  /* 0x3f31721848061820 */ /* 0x040fe20000410000 */
[----:B-1----:R-:W-:Y:S01]  /*1b350*/  @P1 FMUL.FTZ R3, R3, 0.69314718246459960938 ;  /* 0x3f31721803031820 */ /* 0x002fe20000410000 */
[----:B------:R-:W-:Y:S01]  /*1b360*/  @P3 FMUL.FTZ R13, R72, 0.69314718246459960938 ;  /* 0x3f317218480d3820 */ /* 0x000fe20000410000 */
[----:B------:R-:W-:-:S02]  /*1b370*/  IMAD.MOV.U32 R2, RZ, RZ, -0x800000 ;  /* 0xff800000ff027424 */ /* 0x000fc400078e00ff */
[----:B------:R-:W-:Y:S02]  /*1b380*/  IMAD.MOV.U32 R0, RZ, RZ, -0x800000 ;  /* 0xff800000ff007424 */ /* 0x000fe400078e00ff */
[----:B0-----:R-:W-:Y:S01]  /*1b390*/  @P3 FMUL.FTZ R8, R7, 0.69314718246459960938 ;  /* 0x3f31721807083820 */ /* 0x001fe20000410000 */
[----:B------:R-:W-:Y:S01]  /*1b3a0*/  @P1 FFMA.FTZ R2, R6, R23, R3 ;  /* 0x0000001706021223 */ /* 0x000fe20000010003 */
[----:B------:R-:W-:Y:S02]  /*1b3b0*/  PLOP3.LUT P1, PT, PT, PT, PT, 0x8, 0x0 ;  /* 0x000000000000781c */ /* 0x000fe40003f2e170 */
[----:B------:R-:W-:Y:S01]  /*1b3c0*/  @P3 FFMA.FTZ R0, R13, R73, R8 ;  /* 0x000000490d003223 */ /* 0x000fe20000010008 */
[----:B------:R-:W-:Y:S01]  /*1b3d0*/  SEL R19, R19, RZ, P2 ;  /* 0x000000ff13137207 */ /* 0x000fe20001000000 */
        /* <DEDUP_REMOVED lines=50> */
[----:B--2---:R-:W-:-:S05]  /*1b700*/  VIADD R10, R10, 0x1 ;  /* 0x000000010a0a7836 */ /* 0x004fca0000000000 */
[----:B------:R0:W-:Y:S02]  /*1b710*/  STL [R1+0xa0], R10 ;  /* 0x0000a00a01007387 */ /* 0x0001e40000100800 */
.L_x_12301:
[----:B------:R-:W2:Y:S01]  /*1b720*/  LDL R86, [R1+0x98] ;  /* 0x0000980001567983 */ /* 0x000ea20000100800 */
[----:B------:R-:W-:Y:S05]  /*1b730*/  WARPSYNC.ALL ;  /* 0x0000000000007948 */ /* 0x000fea0003800000 */
[----:B------:R-:W3:Y:S01]  /*1b740*/  S2R R4, SR_TID.X ;  /* 0x0000000000047919 */ /* 0x000ee20000002100 */
[----:B------:R-:W4:Y:S01]  /*1b750*/  S2UR UR5, SR_CgaCtaId ;  /* 0x00000000000579c3 */ /* 0x000f220000008800 */
[----:B------:R-:W-:Y:S01]  /*1b760*/  UMOV UR4, 0x400 ;  /* 0x0000040000047882 */ /* 0x000fe20000000000 */
[----:B------:R-:W-:Y:S01]  /*1b770*/  BSSY B0, `(.L_x_12370) ;  /* 0x00001ce000007945 */ /* 0x000fe20003800000 */
[----:B----4-:R-:W-:-:S06]  /*1b780*/  ULEA UR4, UR5, UR4, 0x18 ;  /* 0x0000000405047291 */ /* 0x010fcc000f8ec03f */
[----:B------:R-:W-:Y:S01]  /*1b790*/  IMAD.U32 R16, RZ, RZ, UR4 ;  /* 0x00000004ff107e24 */ /* 0x000fe2000f8e00ff */
[----:B------:R-:W-:Y:S01]  /*1b7a0*/  BAR.SYNC.DEFER_BLOCKING 0x5, 0x200 ;  /* 0x0148000000007b1d */ /* 0x000fe20000010000 */
[----:B---3--:R-:W-:-:S05]  /*1b7b0*/  VIADD R85, R4, 0xffffff80 ;  /* 0xffffff8004557836 */ /* 0x008fca0000000000 */
[----:B------:R-:W-:-:S04]  /*1b7c0*/  SHF.R.S32.HI R4, RZ, 0x1f, R85 ;  /* 0x0000001fff047819 */ /* 0x000fc80000011455 */
[----:B------:R-:W-:-:S04]  /*1b7d0*/  LEA.HI R4, R4, R85, RZ, 0x2 ;  /* 0x0000005504047211 */ /* 0x000fc800078f10ff */
[----:B------:R-:W-:-:S05]  /*1b7e0*/  LOP3.LUT R4, R4, 0xfffffffc, RZ, 0xc0, !PT ;  /* 0xfffffffc04047812 */ /* 0x000fca00078ec0ff */
[----:B------:R-:W-:-:S04]  /*1b7f0*/  IMAD.IADD R42, R85, 0x1, -R4 ;  /* 0x00000001552a7824 */ /* 0x000fc800078e0a04 */
[----:B------:R-:W-:Y:S01]  /*1b800*/  IMAD.SHL.U32 R23, R42, 0x8, RZ ;  /* 0x000000082a177824 */ /* 0x000fe200078e00ff */
[----:B-----5:R3:W4:Y:S03]  /*1b810*/  LDS.128 R104, [R16+0x31cd0] ;  /* 0x031cd00010687984 */ /* 0x0207260000000c00 */
[C---:B-1----:R-:W-:Y:S02]  /*1b820*/  VIADD R36, R23.reuse, 0x40 ;  /* 0x0000004017247836 */ /* 0x042fe40000000000 */
[----:B------:R-:W-:-:S03]  /*1b830*/  VIADD R37, R23, 0x20 ;  /* 0x0000002017257836 */ /* 0x000fc60000000000 */
[----:B------:R-:W-:Y:S02]  /*1b840*/  SHF.R.S32.HI R39, RZ, 0x1f, R36 ;  /* 0x0000001fff277819 */ /* 0x000fe40000011424 */
[----:B------:R-:W-:Y:S01]  /*1b850*/  SHF.R.S32.HI R38, RZ, 0x1f, R37 ;  /* 0x0000001fff267819 */ /* 0x000fe20000011425 */
[----:B------:R-:W-:Y:S06]  /*1b860*/  BAR.ARV 0x4, 0x200 ;  /* 0x0108000000007b1d */ /* 0x000fec0000002000 */
[----:B--2---:R-:W-:Y:S01]  /*1b870*/  SHF.R.S32.HI R30, RZ, 0x1f, R86 ;  /* 0x0000001fff1e7819 */ /* 0x004fe20000011456 */
[----:B------:R-:W-:-:S03]  /*1b880*/  IMAD.SHL.U32 R34, R86, 0x4, RZ ;  /* 0x0000000456227824 */ /* 0x000fc600078e00ff */
[----:B------:R-:W-:Y:S01]  /*1b890*/  SHF.L.U64.HI R31, R86, 0x2, R30 ;  /* 0x00000002561f7819 */ /* 0x000fe2000001021e */
[----:B---34-:R-:W-:Y:S06]  /*1b8a0*/  @P1 BRA `(.L_x_12371) ;  /* 0x0000001000641947 */ /* 0x018fec0003800000 */
[----:B------:R-:W2:Y:S01]  /*1b8b0*/  LDL R8, [R1+0xbc] ;  /* 0x0000bc0001087983 */ /* 0x000ea20000100800 */
[----:B------:R-:W-:Y:S05]  /*1b8c0*/  WARPSYNC.ALL ;  /* 0x0000000000007948 */ /* 0x000fea0003800000 */
[----:B------:R-:W1:Y:S01]  /*1b8d0*/  S2R R5, SR_SWINHI ;  /* 0x0000000000057919 */ /* 0x000e620000002f00 */
[----:B------:R-:W-:Y:S01]  /*1b8e0*/  F2FP.F16.F32.PACK_AB R6, R29, R6 ;  /* 0x000000061d06723e */ /* 0x000fe200000000ff */
[----:B------:R-:W-:Y:S01]  /*1b8f0*/  ULDC.64 UR4, c[0x0][0xc00] ;  /* 0x0003000000047ab9 */ /* 0x000fe20000000a00 */
[----:B------:R-:W-:Y:S01]  /*1b900*/  F2FP.F16.F32.PACK_AB R27, R46, R27 ;  /* 0x0000001b2e1b723e */ /* 0x000fe200000000ff */
[----:B------:R-:W-:Y:S01]  /*1b910*/  ULDC.64 UR6, c[0x0][0x208] ;  /* 0x0000820000067ab9 */ /* 0x000fe20000000a00 */
[----:B------:R-:W-:-:S02]  /*1b920*/  MOV R20, R16 ;  /* 0x0000001000147202 */ /* 0x000fc40000000f00 */
[----:B-1----:R-:W-:Y:S01]  /*1b930*/  MOV R21, R5 ;  /* 0x0000000500157202 */ /* 0x002fe20000000f00 */
[----:B------:R-:W-:Y:S02]  /*1b940*/  BAR.SYNC.DEFER_BLOCKING 0x1, 0x180 ;  /* 0x0046000000007b1d */ /* 0x000fe40000010000 */
[----:B--2---:R-:W-:-:S03]  /*1b950*/  IMAD.WIDE R4, R8, 0x2, R20 ;  /* 0x0000000208047825 */ /* 0x004fc600078e0214 */
[C---:B------:R-:W-:Y:S02]  /*1b960*/  IADD3 R47, P4, R4.reuse, 0x20, RZ ;  /* 0x00000020042f7810 */ /* 0x040fe40007f9e0ff */
[C---:B------:R-:W-:Y:S02]  /*1b970*/  IADD3 R79, P3, R4.reuse, 0x3000, RZ ;  /* 0x00003000044f7810 */ /* 0x040fe40007f7e0ff */
[----:B------:R-:W-:Y:S01]  /*1b980*/  LOP3.LUT R8, R47, 0x180, RZ, 0xc0, !PT ;  /* 0x000001802f087812 */ /* 0x000fe200078ec0ff */
[--C-:B------:R-:W-:Y:S01]  /*1b990*/  IMAD.X R13, RZ, RZ, R5.reuse, P4 ;  /* 0x000000ffff0d7224 */ /* 0x100fe200020e0605 */
[----:B0-----:R-:W-:Y:S01]  /*1b9a0*/  LOP3.LUT R9, R4, 0x180, RZ, 0xc0, !PT ;  /* 0x0000018004097812 */ /* 0x001fe200078ec0ff */
[----:B------:R-:W-:Y:S01]  /*1b9b0*/  IMAD.X R15, RZ, RZ, R5, P3 ;  /* 0x000000ffff0f7224 */ /* 0x000fe200018e0605 */
[----:B------:R-:W-:Y:S02]  /*1b9c0*/  SHF.R.U64 R8, R8, 0x3, RZ ;  /* 0x0000000308087819 */ /* 0x000fe400000012ff */
[----:B------:R-:W-:-:S02]  /*1b9d0*/  SHF.R.U64 R9, R9, 0x3, RZ ;  /* 0x0000000309097819 */ /* 0x000fc400000012ff */
[----:B------:R-:W-:Y:S02]  /*1b9e0*/  LOP3.LUT R12, R8, R47, RZ, 0x3c, !PT ;  /* 0x0000002f080c7212 */ /* 0x000fe400078e3cff */
[----:B------:R-:W-:Y:S02]  /*1b9f0*/  LOP3.LUT R8, R79, 0x180, RZ, 0xc0, !PT ;  /* 0x000001804f087812 */ /* 0x000fe400078ec0ff */
[----:B------:R-:W-:Y:S02]  /*1ba00*/  IADD3 R81, P2, R4, 0x3020, RZ ;  /* 0x0000302004517810 */ /* 0x000fe40007f5e0ff */
[----:B------:R-:W-:Y:S02]  /*1ba10*/  SHF.R.U64 R8, R8, 0x3, RZ ;  /* 0x0000000308087819 */ /* 0x000fe400000012ff */
[C---:B------:R-:W-:Y:S01]  /*1ba20*/  IADD3 R82, P1, R4.reuse, 0x6000, RZ ;  /* 0x0000600004527810 */ /* 0x040fe20007f3e0ff */
[----:B------:R-:W-:Y:S01]  /*1ba30*/  IMAD.X R25, RZ, RZ, R5, P2 ;  /* 0x000000ffff197224 */ /* 0x000fe200010e0605 */
[----:B------:R-:W-:-:S02]  /*1ba40*/  IADD3 R84, P0, R4, 0x6020, RZ ;  /* 0x0000602004547810 */ /* 0x000fc40007f1e0ff */
[----:B------:R-:W-:Y:S01]  /*1ba50*/  LOP3.LUT R4, R9, R4, RZ, 0x3c, !PT ;  /* 0x0000000409047212 */ /* 0x000fe200078e3cff */
[--C-:B------:R-:W-:Y:S01]  /*1ba60*/  IMAD.X R9, RZ, RZ, R5.reuse, P1 ;  /* 0x000000ffff097224 */ /* 0x100fe200008e0605 */
[----:B------:R-:W-:Y:S01]  /*1ba70*/  LOP3.LUT R14, R8, R79, RZ, 0x3c, !PT ;  /* 0x0000004f080e7212 */ /* 0x000fe200078e3cff */
[----:B------:R-:W-:Y:S01]  /*1ba80*/  IMAD.X R11, RZ, RZ, R5, P0 ;  /* 0x000000ffff0b7224 */ /* 0x000fe200000e0605 */
[----:B------:R-:W-:Y:S02]  /*1ba90*/  MOV R79, R4 ;  /* 0x00000004004f7202 */ /* 0x000fe40000000f00 */
[----:B------:R-:W-:Y:S02]  /*1baa0*/  F2FP.F16.F32.PACK_AB R4, R72, R7 ;  /* 0x000000074804723e */ /* 0x000fe400000000ff */
[----:B------:R-:W-:Y:S02]  /*1bab0*/  MOV R72, R14 ;  /* 0x0000000e00487202 */ /* 0x000fe40000000f00 */
[----:B------:R-:W-:-:S02]  /*1bac0*/  LOP3.LUT R10, R81, 0x180, RZ, 0xc0, !PT ;  /* 0x00000180510a7812 */ /* 0x000fc400078ec0ff */
[----:B------:R-:W-:Y:S02]  /*1bad0*/  F2FP.F16.F32.PACK_AB R14, R28, R3 ;  /* 0x000000031c0e723e */ /* 0x000fe400000000ff */
[----:B------:R-:W0:Y:S01]  /*1bae0*/  LDC R3, c[0x0][0xbe8] ;  /* 0x0002fa00ff037b82 */ /* 0x000e220000000800 */
[----:B------:R-:W-:Y:S02]  /*1baf0*/  LOP3.LUT R47, R82, 0x180, RZ, 0xc0, !PT ;  /* 0x00000180522f7812 */ /* 0x000fe400078ec0ff */
[----:B------:R-:W-:Y:S02]  /*1bb00*/  SHF.R.U64 R10, R10, 0x3, RZ ;  /* 0x000000030a0a7819 */ /* 0x000fe400000012ff */
[----:B------:R-:W-:Y:S02]  /*1bb10*/  SHF.R.U64 R47, R47, 0x3, RZ ;  /* 0x000000032f2f7819 */ /* 0x000fe400000012ff */
[----:B------:R-:W-:Y:S02]  /*1bb20*/  LOP3.LUT R24, R10, R81, RZ, 0x3c, !PT ;  /* 0x000000510a187212 */ /* 0x000fe400078e3cff */
[----:B------:R-:W-:-:S02]  /*1bb30*/  LOP3.LUT R83, R84, 0x180, RZ, 0xc0, !PT ;  /* 0x0000018054537812 */ /* 0x000fc400078ec0ff */
[----:B------:R-:W-:Y:S02]  /*1bb40*/  LOP3.LUT R8, R47, R82, RZ, 0x3c, !PT ;  /* 0x000000522f087212 */ /* 0x000fe400078e3cff */
[----:B------:R-:W-:Y:S02]  /*1bb50*/  F2FP.F16.F32.PACK_AB R5, R78, R75 ;  /* 0x0000004b4e05723e */ /* 0x000fe400000000ff */
[----:B------:R-:W-:Y:S02]  /*1bb60*/  F2FP.F16.F32.PACK_AB R7, R80, R77 ;  /* 0x0000004d5007723e */ /* 0x000fe400000000ff */
[----:B------:R-:W-:Y:S02]  /*1bb70*/  MOV R75, R12 ;  /* 0x0000000c004b7202 */ /* 0x000fe40000000f00 */
[----:B------:R-:W-:Y:S01]  /*1bb80*/  MOV R47, R24 ;  /* 0x00000018002f7202 */ /* 0x000fe20000000f00 */
[----:B------:R1:W-:Y:S01]  /*1bb90*/  STSM.16.M88.4 [R79], R4 ;  /* 0x000000044f007844 */ /* 0x0003e20000000200 */
[----:B------:R-:W-:-:S02]  /*1bba0*/  F2FP.F16.F32.PACK_AB R12, R33, R32 ;  /* 0x00000020210c723e */ /* 0x000fc400000000ff */
[----:B------:R-:W-:Y:S02]  /*1bbb0*/  F2FP.F16.F32.PACK_AB R13, R74, R73 ;  /* 0x000000494a0d723e */ /* 0x000fe400000000ff */
[----:B------:R-:W-:Y:S02]  /*1bbc0*/  F2FP.F16.F32.PACK_AB R15, R76, R35 ;  /* 0x000000234c0f723e */ /* 0x000fe400000000ff */
[----:B------:R-:W-:Y:S02]  /*1bbd0*/  F2FP.F16.F32.PACK_AB R25, R43, R26 ;  /* 0x0000001a2b19723e */ /* 0x000fe400000000ff */
[----:B------:R-:W-:Y:S01]  /*1bbe0*/  F2FP.F16.F32.PACK_AB R24, R41, R40 ;  /* 0x000000282918723e */ /* 0x000fe200000000ff */
[----:B------:R-:W-:Y:S01]  /*1bbf0*/  STSM.16.M88.4 [R75], R12 ;  /* 0x0000000c4b007844 */ /* 0x000fe20000000200 */
[----:B------:R-:W-:Y:S01]  /*1bc00*/  F2FP.F16.F32.PACK_AB R26, R45, R44 ;  /* 0x0000002c2d1a723e */ /* 0x000fe200000000ff */
[----:B------:R-:W-:Y:S01]  /*1bc10*/  IMAD.MOV.U32 R40, RZ, RZ, RZ ;  /* 0x000000ffff287224 */ /* 0x000fe200078e00ff */
[----:B------:R-:W-:-:S02]  /*1bc20*/  SHF.R.U64 R83, R83, 0x3, RZ ;  /* 0x0000000353537819 */ /* 0x000fc400000012ff */
[----:B------:R-:W-:Y:S01]  /*1bc30*/  ISETP.NE.U32.AND P0, PT, RZ, UR4, PT ;  /* 0x00000004ff007c0c */ /* 0x000fe2000bf05070 */
[----:B------:R2:W-:Y:S01]  /*1bc40*/  STSM.16.M88.4 [R72], R24 ;  /* 0x0000001848007844 */ /* 0x0005e20000000200 */
[----:B------:R-:W-:Y:S02]  /*1bc50*/  LOP3.LUT R10, R83, R84, RZ, 0x3c, !PT ;  /* 0x00000054530a7212 */ /* 0x000fe400078e3cff */
[----:B------:R-:W-:Y:S02]  /*1bc60*/  MOV R29, R8 ;  /* 0x00000008001d7202 */ /* 0x000fe40000000f00 */
[----:B------:R-:W-:Y:S02]  /*1bc70*/  MOV R28, R10 ;  /* 0x0000000a001c7202 */ /* 0x000fe40000000f00 */
[----:B-1----:R-:W-:Y:S02]  /*1bc80*/  F2FP.F16.F32.PACK_AB R4, R49, R48 ;  /* 0x000000303104723e */ /* 0x002fe400000000ff */
[----:B------:R-:W-:-:S02]  /*1bc90*/  F2FP.F16.F32.PACK_AB R5, R51, R50 ;  /* 0x000000323305723e */ /* 0x000fc400000000ff */
[----:B------:R-:W-:Y:S02]  /*1bca0*/  F2FP.F16.F32.PACK_AB R6, R53, R52 ;  /* 0x000000343506723e */ /* 0x000fe400000000ff */
[----:B------:R-:W-:Y:S02]  /*1bcb0*/  F2FP.F16.F32.PACK_AB R7, R55, R54 ;  /* 0x000000363707723e */ /* 0x000fe400000000ff */
[----:B------:R-:W-:Y:S02]  /*1bcc0*/  F2FP.F16.F32.PACK_AB R8, R57, R56 ;  /* 0x000000383908723e */ /* 0x000fe400000000ff */
[----:B--2---:R-:W-:Y:S01]  /*1bcd0*/  IADD3 R24, P1, R34, UR4, RZ ;  /* 0x0000000422187c10 */ /* 0x004fe2000ff3e0ff */
[----:B------:R1:W-:Y:S01]  /*1bce0*/  STSM.16.M88.4 [R47], R4 ;  /* 0x000000042f007844 */ /* 0x0003e20000000200 */
[----:B------:R-:W-:Y:S02]  /*1bcf0*/  F2FP.F16.F32.PACK_AB R9, R59, R58 ;  /* 0x0000003a3b09723e */ /* 0x000fe400000000ff */
[----:B------:R-:W-:-:S02]  /*1bd00*/  F2FP.F16.F32.PACK_AB R10, R61, R60 ;  /* 0x0000003c3d0a723e */ /* 0x000fc400000000ff */
[----:B------:R-:W-:Y:S02]  /*1bd10*/  F2FP.F16.F32.PACK_AB R11, R63, R62 ;  /* 0x0000003e3f0b723e */ /* 0x000fe400000000ff */
[----:B------:R-:W-:Y:S02]  /*1bd20*/  IADD3.X R25, R31, UR5, RZ, P1, !PT ;  /* 0x000000051f197c10 */ /* 0x000fe40008ffe4ff */
[----:B------:R-:W-:Y:S01]  /*1bd30*/  F2FP.F16.F32.PACK_AB R12, R65, R64 ;  /* 0x00000040410c723e */ /* 0x000fe200000000ff */
[----:B------:R2:W-:Y:S01]  /*1bd40*/  STSM.16.M88.4 [R29], R8 ;  /* 0x000000081d007844 */ /* 0x0005e20000000200 */
[----:B------:R-:W-:Y:S02]  /*1bd50*/  F2FP.F16.F32.PACK_AB R13, R67, R66 ;  /* 0x00000042430d723e */ /* 0x000fe400000000ff */
[----:B------:R-:W-:Y:S02]  /*1bd60*/  F2FP.F16.F32.PACK_AB R14, R69, R68 ;  /* 0x00000044450e723e */ /* 0x000fe400000000ff */
[----:B------:R-:W-:-:S02]  /*1bd70*/  F2FP.F16.F32.PACK_AB R15, R71, R70 ;  /* 0x00000046470f723e */ /* 0x000fc400000000ff */
[----:B0-----:R-:W-:Y:S02]  /*1bd80*/  ISETP.NE.AND P1, PT, R3, 0x1, PT ;  /* 0x000000010300780c */ /* 0x001fe40003f25270 */
[----:B------:R-:W-:Y:S01]  /*1bd90*/  ISETP.NE.AND.EX P0, PT, RZ, UR5, PT, P0 ;  /* 0x00000005ff007c0c */ /* 0x000fe2000bf05300 */
[----:B------:R-:W-:Y:S01]  /*1bda0*/  ULDC.64 UR4, c[0x0][0xc08] ;  /* 0x0003020000047ab9 */ /* 0x000fe20000000a00 */
[----:B------:R2:W-:Y:S01]  /*1bdb0*/  STSM.16.M88.4 [R28], R12 ;  /* 0x0000000c1c007844 */ /* 0x0005e20000000200 */
[----:B------:R-:W-:Y:S01]  /*1bdc0*/  BAR.SYNC.DEFER_BLOCKING 0x1, 0x180 ;  /* 0x0046000000007b1d */ /* 0x000fe20000010000 */
[----:B------:R-:W-:-:S04]  /*1bdd0*/  ISETP.NE.U32.AND P2, PT, RZ, UR4, PT ;  /* 0x00000004ff007c0c */ /* 0x000fc8000bf45070 */
[----:B------:R-:W-:-:S03]  /*1bde0*/  ISETP.NE.AND.EX P2, PT, RZ, UR5, PT, P2 ;  /* 0x00000005ff007c0c */ /* 0x000fc6000bf45320 */
[----:B-1----:R-:W0:Y:S08]  /*1bdf0*/  @P1 LDC R6, c[0x0][0xbec] ;  /* 0x0002fb00ff061b82 */ /* 0x002e300000000800 */
[----:B------:R-:W1:Y:S02]  /*1be00*/  @P1 LDC R27, c[0x0][0xbf0] ;  /* 0x0002fc00ff1b1b82 */ /* 0x000e640000000800 */
[----:B------:R-:W-:Y:S01]  /*1be10*/  @P2 IADD3 R34, P3, R34, UR4, RZ ;  /* 0x0000000422222c10 */ /* 0x000fe2000ff7e0ff */
[----:B------:R-:W-:-:S02]  /*1be20*/  ULDC UR4, c[0x0][0xa88] ;  /* 0x0002a20000047ab9 */ /* 0x000fc40000000800 */
[----:B------:R-:W-:Y:S01]  /*1be30*/  IMAD.U32 R50, RZ, RZ, UR4 ;  /* 0x00000004ff327e24 */ /* 0x000fe2000f8e00ff */
[----:B------:R-:W-:Y:S01]  /*1be40*/  @P2 IADD3.X R35, R31, UR5, RZ, P3, !PT ;  /* 0x000000051f232c10 */ /* 0x000fe20009ffe4ff */
        /* <DEDUP_REMOVED lines=8> */
.L_x_12372:
[----:B------:R-:W3:Y:S01]  /*1bed0*/  LDL R4, [R1+0x94] ;  /* 0x0000940001047983 */ /* 0x000ee20000100800 */
[----:B------:R-:W-:Y:S01]  /*1bee0*/  ULDC.64 UR4, c[0x0][0xb90] ;  /* 0x0002e40000047ab9 */ /* 0x000fe20000000a00 */
[----:B------:R-:W4:Y:S01]  /*1bef0*/  S2R R5, SR_TID.X ;  /* 0x0000000000057919 */ /* 0x000f220000002100 */
[----:B-----5:R-:W-:Y:S02]  /*1bf00*/  SHF.R.S32.HI R41, RZ, 0x1f, R40 ;  /* 0x0000001fff297819 */ /* 0x020fe40000011428 */
[----:B------:R-:W-:Y:S01]  /*1bf10*/  SEL R43, R30, RZ, !P0 ;  /* 0x000000ff1e2b7207 */ /* 0x000fe20004000000 */
[----:B------:R-:W3:Y:S01]  /*1bf20*/  LDL.LU R54, [R1+0x9c] ;  /* 0x00009c0001367983 */ /* 0x000ee20000300800 */
[----:B------:R-:W-:Y:S01]  /*1bf30*/  SEL R48, R86, RZ, !P0 ;  /* 0x000000ff56307207 */ /* 0x000fe20004000000 */
[----:B------:R-:W-:Y:S01]  /*1bf40*/  IMAD R50, R50, R3, RZ ;  /* 0x0000000332327224 */ /* 0x000fe200078e02ff */
[----:B------:R-:W1:Y:S01]  /*1bf50*/  @P1 LDC R51, c[0x0][0xbec] ;  /* 0x0002fb00ff331b82 */ /* 0x000e620000000800 */
[----:B------:R-:W3:Y:S04]  /*1bf60*/  LDL.LU R53, [R1+0x84] ;  /* 0x0000840001357983 */ /* 0x000ee80000300800 */
[----:B--2---:R-:W2:Y:S01]  /*1bf70*/  LDL R10, [R1+0xb4] ;  /* 0x0000b400010a7983 */ /* 0x004ea20000100800 */
[----:B----4-:R-:W-:-:S05]  /*1bf80*/  VIADD R15, R5, 0xffffff80 ;  /* 0xffffff80050f7836 */ /* 0x010fca0000000000 */
[----:B------:R-:W-:-:S04]  /*1bf90*/  SHF.R.S32.HI R52, RZ, 0x1f, R15 ;  /* 0x0000001fff347819 */ /* 0x000fc8000001140f */
[----:B------:R-:W-:-:S04]  /*1bfa0*/  LEA.HI R52, R52, R15, RZ, 0x2 ;  /* 0x0000000f34347211 */ /* 0x000fc800078f10ff */
[----:B------:R-:W-:-:S05]  /*1bfb0*/  SHF.R.S32.HI R52, RZ, 0x2, R52 ;  /* 0x00000002ff347819 */ /* 0x000fca0000011434 */
[----:B------:R-:W-:-:S04]  /*1bfc0*/  IMAD R9, R52, 0x20, R23 ;  /* 0x0000002034097824 */ /* 0x000fc800078e0217 */
[----:B------:R-:W-:Y:S01]  /*1bfd0*/  IMAD.WIDE R20, R9, 0x2, R20 ;  /* 0x0000000209147825 */ /* 0x000fe200078e0214 */
[----:B------:R-:W-:-:S04]  /*1bfe0*/  SHF.R.S32.HI R14, RZ, 0x1f, R15 ;  /* 0x0000001fff0e7819 */ /* 0x000fc8000001140f */
[----:B------:R-:W-:-:S04]  /*1bff0*/  LEA.HI R14, R14, R15, RZ, 0x7 ;  /* 0x0000000f0e0e7211 */ /* 0x000fc800078f38ff */
[----:B------:R-:W-:-:S05]  /*1c000*/  LOP3.LUT R14, R14, 0xffffff80, RZ, 0xc0, !PT ;  /* 0xffffff800e0e7812 */ /* 0x000fca00078ec0ff */
[----:B------:R-:W-:Y:S01]  /*1c010*/  IMAD.IADD R14, R15, 0x1, -R14 ;  /* 0x000000010f0e7824 */ /* 0x000fe200078e0a0e */
[----:B------:R-:W-:Y:S01]  /*1c020*/  ULDC.64 UR6, c[0x0][0x208] ;  /* 0x0000820000067ab9 */ /* 0x000fe20000000a00 */
[C---:B------:R-:W-:Y:S02]  /*1c030*/  IADD3 R25, P5, R20.reuse, 0x4800, RZ ;  /* 0x0000480014197810 */ /* 0x040fe40007fbe0ff */
[----:B------:R-:W-:Y:S02]  /*1c040*/  IADD3 R29, P4, R20, 0x6000, RZ ;  /* 0x00006000141d7810 */ /* 0x000fe40007f9e0ff */
[----:B------:R-:W-:Y:S02]  /*1c050*/  LOP3.LUT R24, R25, 0x180, RZ, 0xc0, !PT ;  /* 0x0000018019187812 */ /* 0x000fe400078ec0ff */
[----:B------:R-:W-:Y:S01]  /*1c060*/  LOP3.LUT R28, R29, 0x180, RZ, 0xc0, !PT ;  /* 0x000001801d1c7812 */ /* 0x000fe200078ec0ff */
[----:B------:R-:W-:Y:S01]  /*1c070*/  IMAD R42, R42, 0x60, R52 ;  /* 0x000000602a2a7824 */ /* 0x000fe200078e0234 */
        /* <DEDUP_REMOVED lines=8> */
[----:B------:R-:W-:-:S04]  /*1c100*/  IMAD.IADD R13, R4, 0x1, R53 ;  /* 0x00000001040d7824 */ /* 0x000fc800078e0235 */
        /* <DEDUP_REMOVED lines=27> */
[----:B--2---:R-:W-:Y:S02]  /*1c2c0*/  IMAD.IADD R5, R10, 0x1, R53 ;  /* 0x000000010a057824 */ /* 0x004fe400078e0235 */
[----:B------:R-:W-:Y:S01]  /*1c2d0*/  SHFL.IDX PT, R44, R6, 0x1, 0x1c1f ;  /* 0x003c1f00062c7f89 */ /* 0x000fe200000e0000 */
[----:B------:R-:W-:Y:S01]  /*1c2e0*/  LOP3.LUT P0, RZ, R14, 0x3, RZ, 0xc0, !PT ;  /* 0x000000030eff7812 */ /* 0x000fe2000780c0ff */
[----:B------:R-:W-:Y:S02]  /*1c2f0*/  ULDC.64 UR4, c[0x0][0xaa0] ;  /* 0x0002a80000047ab9 */ /* 0x000fe40000000a00 */
[----:B------:R-:W0:Y:S04]  /*1c300*/  SHFL.IDX PT, R47, R4, RZ, 0x1c1f ;  /* 0x001c1fff042f7589 */ /* 0x000e2800000e0000 */
[----:B------:R-:W1:Y:S01]  /*1c310*/  SHFL.IDX PT, R45, R4, 0x1, 0x1c1f ;  /* 0x003c1f00042d7f89 */ /* 0x000e6200000e0000 */
        /* <DEDUP_REMOVED lines=8> */
[----:B------:R-:W-:Y:S01]  /*1c3a0*/  SHF.R.U64 R8, R8, 0x3, RZ ;  /* 0x0000000308087819 */ /* 0x000fe200000012ff */
[----:B0-----:R-:W-:Y:S01]  /*1c3b0*/  @!P2 ST.E desc[UR6][R46.64], R2 ;  /* 0x000000022e00a985 */ /* 0x001fe2000c101906 */
[----:B------:R-:W-:-:S03]  /*1c3c0*/  LOP3.LUT R12, R12, R13, RZ, 0x3c, !PT ;  /* 0x0000000d0c0c7212 */ /* 0x000fc600078e3cff */
[----:B-1----:R0:W-:Y:S01]  /*1c3d0*/  @!P0 ST.E desc[UR6][R44.64], R0 ;  /* 0x000000002c008985 */ /* 0x0021e2000c101906 */
[----:B------:R-:W-:Y:S01]  /*1c3e0*/  LOP3.LUT R8, R8, R7, RZ, 0x3c, !PT ;  /* 0x0000000708087212 */ /* 0x000fe200078e3cff */
[----:B------:R-:W-:Y:S01]  /*1c3f0*/  IMAD.X R13, RZ, RZ, R21, P3 ;  /* 0x000000ffff0d7224 */ /* 0x000fe200018e0615 */
[C---:B------:R-:W-:Y:S02]  /*1c400*/  IADD3 R7, P3, R20.reuse, 0x7800, RZ ;  /* 0x0000780014077810 */ /* 0x040fe40007f7e0ff */
[----:B------:R-:W-:Y:S01]  /*1c410*/  LOP3.LUT R11, R20, 0x180, RZ, 0xc0, !PT ;  /* 0x00000180140b7812 */ /* 0x000fe200078ec0ff */
[----:B------:R-:W-:Y:S01]  /*1c420*/  IMAD R41, R41, UR4, RZ ;  /* 0x0000000429297c24 */ /* 0x000fe2000f8e02ff */
[----:B0-----:R-:W0:Y:S01]  /*1c430*/  @P1 LDC R45, c[0x0][0xbf0] ;  /* 0x0002fc00ff2d1b82 */ /* 0x001e220000000800 */
[----:B------:R-:W-:Y:S01]  /*1c440*/  LOP3.LUT R4, R7, 0x180, RZ, 0xc0, !PT ;  /* 0x0000018007047812 */ /* 0x000fe200078ec0ff */
[----:B------:R-:W-:Y:S01]  /*1c450*/  IMAD.IADD R42, R53, 0x1, R42 ;  /* 0x00000001352a7824 */ /* 0x000fe200078e022a */
[----:B------:R-:W-:Y:S01]  /*1c460*/  SHF.R.U64 R11, R11, 0x3, RZ ;  /* 0x000000030b0b7819 */ /* 0x000fe200000012ff */
[----:B------:R-:W5:Y:S01]  /*1c470*/  LD.E.128 R12, desc[UR6][R12.64] ;  /* 0x000000060c0c7980 */ /* 0x000f62000c101d00 */
[----:B------:R-:W-:Y:S01]  /*1c480*/  SHF.R.U64 R4, R4, 0x3, RZ ;  /* 0x0000000304047819 */ /* 0x000fe200000012ff */
[C---:B------:R-:W-:Y:S01]  /*1c490*/  IMAD R47, R40.reuse, UR5, R41 ;  /* 0x00000005282f7c24 */ /* 0x040fe2000f8e0229 */
[----:B------:R-:W-:Y:S01]  /*1c4a0*/  LOP3.LUT R20, R11, R20, RZ, 0x3c, !PT ;  /* 0x000000140b147212 */ /* 0x000fe200078e3cff */
[----:B------:R-:W-:Y:S01]  /*1c4b0*/  IMAD.WIDE.U32 R40, R40, UR4, RZ ;  /* 0x0000000428287c25 */ /* 0x000fe2000f8e00ff */
[----:B------:R-:W-:Y:S01]  /*1c4c0*/  LOP3.LUT R32, R4, R7, RZ, 0x3c, !PT ;  /* 0x0000000704207212 */ /* 0x000fe200078e3cff */
[----:B------:R-:W-:Y:S01]  /*1c4d0*/  ULDC.64 UR4, c[0x0][0xae8] ;  /* 0x0002ba0000047ab9 */ /* 0x000fe20000000a00 */
[----:B------:R-:W5:Y:S01]  /*1c4e0*/  LD.E.128 R8, desc[UR6][R8.64] ;  /* 0x0000000608087980 */ /* 0x000f62000c101d00 */
[----:B------:R-:W-:-:S02]  /*1c4f0*/  IMAD.X R33, RZ, RZ, R21, P3 ;  /* 0x000000ffff217224 */ /* 0x000fc400018e0615 */
[----:B------:R-:W-:Y:S01]  /*1c500*/  IMAD R49, R49, UR4, RZ ;  /* 0x0000000431317c24 */ /* 0x000fe2000f8e02ff */
[----:B------:R1:W5:Y:S01]  /*1c510*/  LD.E.128 R4, desc[UR6][R20.64] ;  /* 0x0000000614047980 */ /* 0x000362000c101d00 */
[----:B------:R-:W-:-:S03]  /*1c520*/  @P1 IMAD.HI.U32 R0, R42, R51, RZ ;  /* 0x000000332a001227 */ /* 0x000fc600078e00ff */
[----:B------:R-:W5:Y:S01]  /*1c530*/  LD.E.128 R24, desc[UR6][R24.64] ;  /* 0x0000000618187980 */ /* 0x000f62000c101d00 */
[----:B------:R-:W-:-:S03]  /*1c540*/  IMAD R49, R54, UR5, R49 ;  /* 0x0000000536317c24 */ /* 0x000fc6000f8e0231 */
[----:B------:R-:W5:Y:S01]  /*1c550*/  LD.E.128 R28, desc[UR6][R28.64] ;  /* 0x000000061c1c7980 */ /* 0x000f62000c101d00 */
[----:B-1----:R-:W-:Y:S02]  /*1c560*/  IMAD.IADD R21, R41, 0x1, R47 ;  /* 0x0000000129157824 */ /* 0x002fe400078e022f */
[----:B------:R-:W-:Y:S01]  /*1c570*/  IMAD.MOV.U32 R20, RZ, RZ, R40 ;  /* 0x000000ffff147224 */ /* 0x000fe200078e0028 */
[----:B------:R-:W5:Y:S01]  /*1c580*/  LD.E.128 R32, desc[UR6][R32.64] ;  /* 0x0000000620207980 */ /* 0x000f62000c101d00 */
[----:B------:R-:W-:Y:S02]  /*1c590*/  IMAD.MOV.U32 R41, RZ, RZ, R42 ;  /* 0x000000ffff297224 */ /* 0x000fe400078e002a */
[----:B------:R-:W-:Y:S01]  /*1c5a0*/  IMAD.WIDE.U32 R20, R54, UR4, R20 ;  /* 0x0000000436147c25 */ /* 0x000fe2000f8e0014 */
[----:B------:R-:W-:Y:S01]  /*1c5b0*/  ULDC.64 UR4, c[0x0][0xaf0] ;  /* 0x0002bc0000047ab9 */ /* 0x000fe20000000a00 */
[----:B0-----:R-:W-:Y:S01]  /*1c5c0*/  @P1 SHF.R.U32.HI R41, RZ, R45, R0 ;  /* 0x0000002dff291219 */ /* 0x001fe20000011600 */
[----:B------:R-:W-:Y:S01]  /*1c5d0*/  @!PT LDS RZ, [RZ] ;  /* 0x00000000fffff984 */ /* 0x000fe20000000800 */
[----:B------:R-:W-:Y:S01]  /*1c5e0*/  @!PT LDS RZ, [RZ] ;  /* 0x00000000fffff984 */ /* 0x000fe20000000800 */
[----:B------:R-:W-:Y:S01]  /*1c5f0*/  @!PT LDS RZ, [RZ] ;  /* 0x00000000fffff984 */ /* 0x000fe20000000800 */
[----:B------:R-:W-:Y:S01]  /*1c600*/  @!PT LDS RZ, [RZ] ;  /* 0x00000000fffff984 */ /* 0x000fe20000000800 */
[----:B------:R0:W-:Y:S06]  /*1c610*/  MEMBAR.ALL.CTA ;  /* 0x0000000000007992 */ /* 0x0001ec0000008000 */
[----:B0-----:R-:W0:Y:S01]  /*1c620*/  FENCE.VIEW.ASYNC.S ;  /* 0x00000000000073c6 */ /* 0x001e220000000000 */
[----:B------:R-:W-:-:S02]  /*1c630*/  IMAD R43, R43, UR4, RZ ;  /* 0x000000042b2b7c24 */ /* 0x000fc4000f8e02ff */
[----:B------:R-:W-:Y:S01]  /*1c640*/  IMAD.IADD R21, R21, 0x1, R49 ;  /* 0x0000000115157824 */ /* 0x000fe200078e0231 */
[----:B------:R-:W-:Y:S01]  /*1c650*/  SHF.R.S32.HI R0, RZ, 0x1f, R41 ;  /* 0x0000001fff007819 */ /* 0x000fe20000011429 */
[C---:B------:R-:W-:Y:S02]  /*1c660*/  IMAD R43, R48.reuse, UR5, R43 ;  /* 0x00000005302b7c24 */ /* 0x040fe4000f8e022b */
[----:B------:R-:W-:Y:S02]  /*1c670*/  IMAD.MOV R2, RZ, RZ, -R41 ;  /* 0x000000ffff027224 */ /* 0x000fe400078e0a29 */
        /* <DEDUP_REMOVED lines=38> */
.L_x_12374:
[----:B------:R-:W-:Y:S05]  /*1c8e0*/  BSYNC B1 ;  /* 0x0000000000017941 */ /* 0x000fea0003800000 */
.L_x_12373:
[----:B---3--:R-:W-:Y:S01]  /*1c8f0*/  VIADD R3, R47, 0x60 ;  /* 0x000000602f037836 */ /* 0x008fe20000000000 */
[----:B-----5:R3:W4:Y:S04]  /*1c900*/  SHFL.IDX PT, R5, R45, 0x1, 0x1c1f ;  /* 0x003c1f002d057f89 */ /* 0x02072800000e0000 */
        /* <DEDUP_REMOVED lines=14> */
[----:B---3--:R-:W-:Y:S01]  /*1c9f0*/  LEA R2, P0, R36, R4, 0x1 ;  /* 0x0000000424027211 */ /* 0x008fe200078008ff */
[----:B------:R-:W-:-:S03]  /*1ca00*/  ULDC.64 UR4, c[0x0][0x208] ;  /* 0x0000820000047ab9 */ /* 0x000fc60000000a00 */
[----:B------:R-:W-:-:S05]  /*1ca10*/  LEA.HI.X R3, R36, R5, R39, 0x1, P0 ;  /* 0x0000000524037211 */ /* 0x000fca00000f0c27 */
[----:B------:R0:W-:Y:S01]  /*1ca20*/  ST.E.128 desc[UR4][R2.64], R32 ;  /* 0x0000002002007985 */ /* 0x0001e2000c101d04 */
[----:B------:R-:W-:Y:S05]  /*1ca30*/  BRA `(.L_x_12375) ;  /* 0x0000000800847947 */ /* 0x000fea0003800000 */
.L_x_12371:
[----:B------:R-:W-:Y:S01]  /*1ca40*/  ULDC.64 UR4, c[0x0][0xc00] ;  /* 0x0003000000047ab9 */ /* 0x000fe20000000a00 */
[----:B------:R-:W1:Y:S01]  /*1ca50*/  LDC R25, c[0x0][0xbe8] ;  /* 0x0002fa00ff197b82 */ /* 0x000e620000000800 */
[----:B------:R-:W-:Y:S01]  /*1ca60*/  ISETP.NE.U32.AND P0, PT, RZ, UR4, PT ;  /* 0x00000004ff007c0c */ /* 0x000fe2000bf05070 */
[----:B------:R-:W-:Y:S01]  /*1ca70*/  IMAD.MOV.U32 R0, RZ, RZ, RZ ;  /* 0x000000ffff007224 */ /* 0x000fe200078e00ff */
[----:B------:R-:W-:Y:S01]  /*1ca80*/  IADD3 R2, P1, R34, UR4, RZ ;  /* 0x0000000422027c10 */ /* 0x000fe2000ff3e0ff */
[----:B------:R-:W-:Y:S01]  /*1ca90*/  ULDC.64 UR6, c[0x0][0x208] ;  /* 0x0000820000067ab9 */ /* 0x000fe20000000a00 */
        /* <DEDUP_REMOVED lines=9> */
[----:B------:R-:W-:Y:S02]  /*1cb30*/  @P1 IADD3.X R35, R31, UR5, RZ, P2, !PT ;  /* 0x000000051f231c10 */ /* 0x000fe400097fe4ff */
[----:B-1----:R-:W-:-:S03]  /*1cb40*/  ISETP.NE.AND P2, PT, R25, 0x1, PT ;  /* 0x000000011900780c */ /* 0x002fc60003f45270 */
[----:B------:R2:W5:Y:S01]  /*1cb50*/  @P1 LDG.E R6, desc[UR6][R34.64] ;  /* 0x0000000622061981 */ /* 0x000562000c1e1900 */
[----:B------:R-:W-:-:S09]  /*1cb60*/  ISETP.GE.AND P3, PT, R85, 0xc0, PT ;  /* 0x000000c05500780c */ /* 0x000fd20003f66270 */
[----:B------:R-:W1:Y:S08]  /*1cb70*/  @P2 LDC R12, c[0x0][0xbec] ;  /* 0x0002fb00ff0c2b82 */ /* 0x000e700000000800 */
[----:B------:R-:W3:Y:S01]  /*1cb80*/  @P2 LDC R27, c[0x0][0xbf0] ;  /* 0x0002fc00ff1b2b82 */ /* 0x000ee20000000800 */
[----:B--2---:R-:W-:Y:S05]  /*1cb90*/  @P1 BRA `(.L_x_12376) ;  /* 0x0000000000141947 */ /* 0x004fea0003800000 */
[----:B------:R-:W-:Y:S05]  /*1cba0*/  @!P0 BRA `(.L_x_12376) ;  /* 0x0000000000108947 */ /* 0x000fea0003800000 */
[----:B------:R-:W-:Y:S02]  /*1cbb0*/  ULDC.64 UR4, c[0x0][0x208] ;  /* 0x0000820000047ab9 */ /* 0x000fe40000000a00 */
[----:B------:R-:W2:Y:S04]  /*1cbc0*/  LDG.E R5, desc[UR4][R2.64] ;  /* 0x0000000402057981 */ /* 0x000ea8000c1e1900 */
[----:B-----5:R-:W2:Y:S02]  /*1cbd0*/  LDG.E R6, desc[UR4][R2.64+0x4] ;  /* 0x0000040402067981 */ /* 0x020ea4000c1e1900 */
[----:B--2---:R-:W-:-:S07]  /*1cbe0*/  IMAD.IADD R6, R6, 0x1, -R5 ;  /* 0x0000000106067824 */ /* 0x004fce00078e0a05 */
.L_x_12376:
[----:B------:R-:W0:Y:S04]  /*1cbf0*/  LDL R14, [R1+0x9c] ;  /* 0x00009c00010e7983 */ /* 0x000e280000100800 */
[----:B------:R2:W5:Y:S01]  /*1cc00*/  LDL R20, [R1+0x84] ;  /* 0x0000840001147983 */ /* 0x0005620000100800 */
[----:B------:R-:W-:Y:S01]  /*1cc10*/  BSSY B1, `(.L_x_12377) ;  /* 0x000002e000017945 */ /* 0x000fe20003800000 */
[----:B------:R-:W-:Y:S02]  /*1cc20*/  SEL R13, R86, RZ, !P0 ;  /* 0x000000ff560d7207 */ /* 0x000fe40004000000 */
[----:B------:R-:W-:Y:S02]  /*1cc30*/  SEL R30, R30, RZ, !P0 ;  /* 0x000000ff1e1e7207 */ /* 0x000fe40004000000 */
[----:B-----5:R-:W-:-:S02]  /*1cc40*/  SHF.R.S32.HI R11, RZ, 0x1f, R0 ;  /* 0x0000001fff0b7819 */ /* 0x020fc40000011400 */
[----:B0-----:R-:W-:Y:S01]  /*1cc50*/  SHF.R.S32.HI R10, RZ, 0x1f, R14 ;  /* 0x0000001fff0a7819 */ /* 0x001fe2000001140e */
[----:B--2---:R-:W-:Y:S06]  /*1cc60*/  @P3 BRA `(.L_x_12378) ;  /* 0x0000000000a03947 */ /* 0x004fec0003800000 */
[----:B------:R-:W0:Y:S01]  /*1cc70*/  S2R R3, SR_TID.X ;  /* 0x0000000000037919 */ /* 0x000e220000002100 */
[----:B------:R-:W2:Y:S02]  /*1cc80*/  LDC R9, c[0x0][0xbe8] ;  /* 0x0002fa00ff097b82 */ /* 0x000ea40000000800 */
[----:B--2---:R-:W-:Y:S01]  /*1cc90*/  IMAD R2, R6, R9, RZ ;  /* 0x0000000906027224 */ /* 0x004fe200078e02ff */
[----:B0-----:R-:W-:-:S04]  /*1cca0*/  IADD3 R8, R20, -0x80, R3 ;  /* 0xffffff8014087810 */ /* 0x001fc80007ffe003 */
        /* <DEDUP_REMOVED lines=10> */
[----:B------:R-:W0:Y:S01]  /*1cd50*/  @P0 LDC R15, c[0x0][0xbec] ;  /* 0x0002fb00ff0f0b82 */ /* 0x000e220000000800 */
[----:B------:R-:W-:Y:S01]  /*1cd60*/  IMAD R7, R14, UR5, R7 ;  /* 0x000000050e077c24 */ /* 0x000fe2000f8e0207 */
[----:B------:R-:W-:-:S03]  /*1cd70*/  ULDC.64 UR4, c[0x0][0xb98] ;  /* 0x0002e60000047ab9 */ /* 0x000fc60000000a00 */
[----:B------:R-:W-:-:S03]  /*1cd80*/  IMAD.IADD R3, R3, 0x1, R7 ;  /* 0x0000000103037824 */ /* 0x000fc600078e0207 */
[----:B------:R-:W2:Y:S01]  /*1cd90*/  @P0 LDC R21, c[0x0][0xbf0] ;  /* 0x0002fc00ff150b82 */ /* 0x000ea20000000800 */
[----:B------:R-:W-:-:S04]  /*1cda0*/  IMAD.WIDE.U32 R2, R13, UR4, R2 ;  /* 0x000000040d027c25 */ /* 0x000fc8000f8e0002 */
[----:B0-----:R-:W-:-:S05]  /*1cdb0*/  @P0 IMAD.HI.U32 R4, R8, R15, RZ ;  /* 0x0000000f08040227 */ /* 0x001fca00078e00ff */
        /* <DEDUP_REMOVED lines=19> */
.L_x_12378:
[----:B------:R-:W-:Y:S05]  /*1cef0*/  BSYNC B1 ;  /* 0x0000000000017941 */ /* 0x000fea0003800000 */
.L_x_12377:
[----:B------:R-:W-:Y:S01]  /*1cf00*/  SHF.R.S32.HI R8, RZ, 0x1f, R85 ;  /* 0x0000001fff087819 */ /* 0x000fe20000011455 */
[----:B------:R-:W-:Y:S02]  /*1cf10*/  ULDC.64 UR4, c[0x0][0xaa0] ;  /* 0x0002a80000047ab9 */ /* 0x000fe40000000a00 */
[----:B0-----:R-:W-:Y:S01]  /*1cf20*/  IMAD R3, R11, UR4, RZ ;  /* 0x000000040b037c24 */ /* 0x001fe2000f8e02ff */
[----:B------:R-:W-:-:S03]  /*1cf30*/  LEA.HI R8, R8, R85, RZ, 0x2 ;  /* 0x0000005508087211 */ /* 0x000fc600078f10ff */
[C---:B------:R-:W-:Y:S01]  /*1cf40*/  IMAD R5, R0.reuse, UR5, R3 ;  /* 0x0000000500057c24 */ /* 0x040fe2000f8e0203 */
[----:B------:R-:W-:Y:S01]  /*1cf50*/  SHF.R.S32.HI R8, RZ, 0x2, R8 ;  /* 0x00000002ff087819 */ /* 0x000fe20000011408 */
[----:B------:R-:W-:Y:S01]  /*1cf60*/  IMAD.WIDE.U32 R2, R0, UR4, RZ ;  /* 0x0000000400027c25 */ /* 0x000fe2000f8e00ff */
[----:B------:R-:W-:-:S03]  /*1cf70*/  ULDC.64 UR4, c[0x0][0xae8] ;  /* 0x0002ba0000047ab9 */ /* 0x000fc60000000a00 */
[----:B------:R-:W-:Y:S02]  /*1cf80*/  IMAD R42, R42, 0x60, R8 ;  /* 0x000000602a2a7824 */ /* 0x000fe400078e0208 */
[----:B------:R-:W-:Y:S02]  /*1cf90*/  IMAD.IADD R3, R3, 0x1, R5 ;  /* 0x0000000103037824 */ /* 0x000fe400078e0205 */
[----:B------:R-:W-:Y:S02]  /*1cfa0*/  IMAD.IADD R9, R20, 0x1, R42 ;  /* 0x0000000114097824 */ /* 0x000fe400078e022a */
[----:B------:R-:W-:Y:S02]  /*1cfb0*/  IMAD R4, R10, UR4, RZ ;  /* 0x000000040a047c24 */ /* 0x000fe4000f8e02ff */
[----:B-1----:R-:W-:-:S04]  /*1cfc0*/  @P2 IMAD.HI.U32 R0, R9, R12, RZ ;  /* 0x0000000c09002227 */ /* 0x002fc800078e00ff */
[C---:B------:R-:W-:Y:S02]  /*1cfd0*/  IMAD R7, R14.reuse, UR5, R4 ;  /* 0x000000050e077c24 */ /* 0x040fe4000f8e0204 */
        /* <DEDUP_REMOVED lines=30> */
.L_x_12575:
[----:B------:R-:W-:Y:S01]  /*1d1c0*/  IMAD R25, R6, R25, RZ ;  /* 0x0000001906197224 */ /* 0x000fe200078e02ff */
[----:B------:R-:W-:Y:S01]  /*1d1d0*/  BSSY B1, `(.L_x_12380) ;  /* 0x0000012000017945 */ /* 0x000fe20003800000 */
[----:B------:R-:W-:-:S05]  /*1d1e0*/  IMAD.IADD R4, R8, 0x1, R20 ;  /* 0x0000000108047824 */ /* 0x000fca00078e0214 */
[----:B------:R-:W-:-:S13]  /*1d1f0*/  ISETP.GE.AND P0, PT, R4, R25, PT ;  /* 0x000000190400720c */ /* 0x000fda0003f06270 */
[----:B------:R-:W-:Y:S05]  /*1d200*/  @P0 BRA `(.L_x_12381) ;  /* 0x0000000000380947 */ /* 0x000fea0003800000 */
[----:B------:R-:W-:Y:S01]  /*1d210*/  ULDC UR4, c[0x0][0xac8] ;  /* 0x0002b20000047ab9 */ /* 0x000fe20000000800 */
[----:B------:R-:W-:Y:S01]  /*1d220*/  ULDC.64 UR6, c[0x0][0x208] ;  /* 0x0000820000067ab9 */ /* 0x000fe20000000a00 */
        /* <DEDUP_REMOVED lines=12> */
.L_x_12381:
[----:B------:R-:W-:Y:S05]  /*1d2f0*/  BSYNC B1 ;  /* 0x0000000000017941 */ /* 0x000fea0003800000 */
.L_x_12380:
[----:B------:R-:W-:-:S03]  /*1d300*/  UMOV UR4, 0xffffffff ;  /* 0xffffffff00047882 */ /* 0x000fc60000000000 */
[----:B------:R-:W-:Y:S05]  /*1d310*/  BRA.DIV UR4, `(.L_x_12382) ;  /* 0x0000008a04347947 */ /* 0x000fea000b800000 */
[----:B-1----:R1:W4:Y:S04]  /*1d320*/  SHFL.IDX PT, R3, R2, 0x1, 0x1c1f ;  /* 0x003c1f0002037f89 */ /* 0x00232800000e0000 */
[----:B--2---:R1:W2:Y:S02]  /*1d330*/  SHFL.IDX PT, R14, R0, 0x1, 0x1c1f ;  /* 0x003c1f00000e7f89 */ /* 0x0042a400000e0000 */
.L_x_12579:
[----:B01----:R-:W-:-:S05]  /*1d340*/  VIADD R0, R4, 0x60 ;  /* 0x0000006004007836 */ /* 0x003fca0000000000 */
[----:B------:R-:W-:-:S13]  /*1d350*/  ISETP.GE.AND P0, PT, R0, R25, PT ;  /* 0x000000190000720c */ /* 0x000fda0003f06270 */
[----:B------:R-:W-:Y:S05]  /*1d360*/  @P0 BRA `(.L_x_12375) ;  /* 0x0000000000380947 */ /* 0x000fea0003800000 */
[----:B------:R-:W-:Y:S01]  /*1d370*/  ULDC UR4, c[0x0][0xac8] ;  /* 0x0002b20000047ab9 */ /* 0x000fe20000000800 */
[----:B------:R-:W-:Y:S01]  /*1d380*/  ULDC.64 UR6, c[0x0][0x208] ;  /* 0x0000820000067ab9 */ /* 0x000fe20000000a00 */
        /* <DEDUP_REMOVED lines=12> */
.L_x_12375:
[----:B------:R-:W-:Y:S05]  /*1d450*/  BSYNC B0 ;  /* 0x0000000000007941 */ /* 0x000fea0003800000 */
.L_x_12370:
[----:B------:R-:W-:Y:S02]  /*1d460*/  ULDC UR4, c[0x0][0xc3c] ;  /* 0x00030f0000047ab9 */ /* 0x000fe40000000800 */
[----:B------:R-:W-:-:S13]  /*1d470*/  ISETP.GE.AND P0, PT, R107, UR4, PT ;  /* 0x000000046b007c0c */ /* 0x000fda000bf06270 */
[----:B------:R-:W-:Y:S05]  /*1d480*/  @!P0 BRA `(.L_x_12383) ;  /* 0xfffffe3c00f88947 */ /* 0x000fea000383ffff */
[----:B------:R-:W-:Y:S05]  /*1d490*/  BRA `(.L_x_12235) ;  /* 0x0000007c00887947 */ /* 0x000fea0003800000 */
.L_x_12233:
[----:B------:R-:W-:-:S08]  /*1d4a0*/  NOP ;  /* 0x0000000000007918 */ /* 0x000fd00000000000 */
[----:B0-----:R-:W0:-:S00]  /*1d4b0*/  USETMAXREG.DEALLOC.CTAPOOL 0x20 ;  /* 0x00000020000079c8 */ /* 0x001e0000080e0500 */
        /* <DEDUP_REMOVED lines=16> */
.L_x_12384:
        /* <DEDUP_REMOVED lines=43> */
.L_x_12390:
        /* <DEDUP_REMOVED lines=13> */
.L_x_12389:
[----:B------:R-:W-:Y:S05]  /*1d940*/  BSYNC B0 ;  /* 0x0000000000007941 */ /* 0x000fea0003800000 */
.L_x_12388:
        /* <DEDUP_REMOVED lines=22> */
.L_x_12386:
        /* <DEDUP_REMOVED lines=22> */
.L_x_12391:
        /* <DEDUP_REMOVED lines=59> */
.L_x_12387:
[----:B------:R-:W-:Y:S02]  /*1dfc0*/  IMAD.MOV.U32 R17, RZ, RZ, RZ ;  /* 0x000000ffff117224 */ /* 0x000fe400078e00ff */
[----:B------:R-:W-:Y:S02]  /*1dfd0*/  IMAD.U32 R16, RZ, RZ, UR6 ;  /* 0x00000006ff107e24 */ /* 0x000fe4000f8e00ff */
[----:B------:R-:W-:-:S07]  /*1dfe0*/  IMAD.MOV.U32 R18, RZ, RZ, RZ ;  /* 0x000000ffff127224 */ /* 0x000fce00078e00ff */
.L_x_12392:
[----:B------:R-:W-:-:S13]  /*1dff0*/  ISETP.NE.AND P0, PT, R5, RZ, PT ;  /* 0x000000ff0500720c */ /* 0x000fda0003f05270 */
[----:B------:R-:W0:Y:S01]  /*1e000*/  @!P0 S2R R3, SR_CgaCtaId ;  /* 0x0000000000038919 */ /* 0x000e220000008800 */
[----:B------:R-:W-:-:S04]  /*1e010*/  @!P0 MOV R0, 0x400 ;  /* 0x0000040000008802 */ /* 0x000fc80000000f00 */
[----:B0-----:R-:W-:-:S05]  /*1e020*/  @!P0 LEA R0, R3, R0, 0x18 ;  /* 0x0000000003008211 */ /* 0x001fca00078ec0ff */
[----:B------:R2:W-:Y:S01]  /*1e030*/  @!P0 STS.128 [R0+0x31cd0], R16 ;  /* 0x031cd01000008388 */ /* 0x0005e20000000c00 */
[----:B------:R-:W-:Y:S06]  /*1e040*/  BAR.ARV 0x5, 0x200 ;  /* 0x0148000000007b1d */ /* 0x000fec0000002000 */
.L_x_12385:
[----:B------:R3:W-:Y:S01]  /*1e050*/  STL [R1+0x24], RZ ;  /* 0x000024ff01007387 */ /* 0x0007e20000100800 */
[----:B------:R-:W-:Y:S01]  /*1e060*/  ULDC UR4, c[0x0][0xc3c] ;  /* 0x00030f0000047ab9 */ /* 0x000fe20000000800 */
[----:B------:R-:W-:Y:S01]  /*1e070*/  IMAD.MOV.U32 R27, RZ, RZ, 0x1 ;  /* 0x00000001ff1b7424 */ /* 0x000fe200078e00ff */
[----:B-1----:R-:W-:Y:S01]  /*1e080*/  ISETP.GE.AND P0, PT, R19, UR4, PT ;  /* 0x0000000413007c0c */ /* 0x002fe2000bf06270 */
[----:B------:R-:W-:-:S12]  /*1e090*/  IMAD.MOV.U32 R23, RZ, RZ, RZ ;  /* 0x000000ffff177224 */ /* 0x000fd800078e00ff */
[----:B---3--:R-:W-:Y:S05]  /*1e0a0*/  @P0 BRA `(.L_x_12393) ;  /* 0x0000006c00a00947 */ /* 0x008fea0003800000 */
[----:B--2---:R-:W2:Y:S04]  /*1e0b0*/  LDL R0, [R1+0xc0] ;  /* 0x0000c00001007983 */ /* 0x004ea80000100800 */
[----:B------:R-:W3:Y:S01]  /*1e0c0*/  LDL.LU R5, [R1] ;  /* 0x0000000001057983 */ /* 0x000ee20000300800 */
[----:B------:R-:W1:Y:S01]  /*1e0d0*/  S2R R7, SR_TID.X ;  /* 0x0000000000077919 */ /* 0x000e620000002100 */
[----:B------:R-:W4:Y:S01]  /*1e0e0*/  S2UR UR5, SR_CgaCtaId ;  /* 0x00000000000579c3 */ /* 0x000f220000008800 */
[----:B-1----:R-:W-:-:S05]  /*1e0f0*/  LOP3.LUT R6, R7, 0x7f, RZ, 0xc0, !PT ;  /* 0x0000007f07067812 */ /* 0x002fca00078ec0ff */
[C---:B------:R-:W-:Y:S01]  /*1e100*/  IMAD.SHL.U32 R4, R6.reuse, 0x8, RZ ;  /* 0x0000000806047824 */ /* 0x040fe200078e00ff */
[----:B------:R-:W-:Y:S01]  /*1e110*/  ISETP.NE.AND P1, PT, R6, RZ, PT ;  /* 0x000000ff0600720c */ /* 0x000fe20003f25270 */
[----:B------:R-:W-:Y:S02]  /*1e120*/  UMOV UR4, 0x400 ;  /* 0x0000040000047882 */ /* 0x000fe40000000000 */
[----:B----4-:R-:W-:-:S06]  /*1e130*/  ULEA UR4, UR5, UR4, 0x18 ;  /* 0x0000000405047291 */ /* 0x010fcc000f8ec03f */
[----:B------:R-:W-:Y:S01]  /*1e140*/  IMAD.U32 R22, RZ, RZ, UR4 ;  /* 0x00000004ff167e24 */ /* 0x000fe2000f8e00ff */
[----:B------:R-:W-:Y:S01]  /*1e150*/  BSSY B8, `(.L_x_12393) ;  /* 0x00006dd000087945 */ /* 0x000fe20003800000 */
[----:B------:R-:W-:Y:S02]  /*1e160*/  IMAD.MOV.U32 R29, RZ, RZ, RZ ;  /* 0x000000ffff1d7224 */ /* 0x000fe400078e00ff */
[----:B------:R-:W-:Y:S02]  /*1e170*/  IMAD.MOV.U32 R23, RZ, RZ, RZ ;  /* 0x000000ffff177224 */ /* 0x000fe400078e00ff */
[----:B------:R-:W-:Y:S01]  /*1e180*/  IMAD.MOV.U32 R27, RZ, RZ, 0x1 ;  /* 0x00000001ff1b7424 */ /* 0x000fe200078e00ff */
[----:B------:R-:W-:Y:S01]  /*1e190*/  ULDC.64 UR36, c[0x0][0x198] ;  /* 0x0000660000247ab9 */ /* 0x000fe20000000a00 */
[----:B------:R-:W-:Y:S01]  /*1e1a0*/  ULDC UR39, c[0x0][0xc] ;  /* 0x0000030000277ab9 */ /* 0x000fe20000000800 */
[----:B--2---:R-:W-:Y:S01]  /*1e1b0*/  R2UR UR6, R0 ;  /* 0x00000000000672ca */ /* 0x004fe200000e0000 */
[----:B------:R-:W-:-:S05]  /*1e1c0*/  IMAD.SHL.U32 R0, R7, 0x8, RZ ;  /* 0x0000000807007824 */ /* 0x000fca00078e00ff */
[C---:B------:R-:W-:Y:S02]  /*1e1d0*/  LOP3.LUT R3, R0.reuse, 0x20, RZ, 0xc0, !PT ;  /* 0x0000002000037812 */ /* 0x040fe400078ec0ff */
[----:B0-----:R-:W-:Y:S02]  /*1e1e0*/  LOP3.LUT R2, R0, 0xd8, RZ, 0xc0, !PT ;  /* 0x000000d800027812 */ /* 0x001fe400078ec0ff */
[----:B------:R-:W-:Y:S02]  /*1e1f0*/  LOP3.LUT R3, R3, 0x300, R4, 0xf8, !PT ;  /* 0x0000030003037812 */ /* 0x000fe400078ef804 */
[----:B------:R-:W-:Y:S02]  /*1e200*/  LOP3.LUT R2, R2, 0x18, R7, 0x78, !PT ;  /* 0x0000001802027812 */ /* 0x000fe400078e7807 */
[----:B---3--:R-:W-:Y:S02]  /*1e210*/  LOP3.LUT R5, R5, 0xfffffffd, RZ, 0xc0, !PT ;  /* 0xfffffffd05057812 */ /* 0x008fe400078ec0ff */
[----:B------:R-:W-:-:S02]  /*1e220*/  LOP3.LUT R3, R3, R2, RZ, 0xfc, !PT ;  /* 0x0000000203037212 */ /* 0x000fc400078efcff */
[----:B------:R-:W-:Y:S02]  /*1e230*/  LOP3.LUT P0, R2, R7, 0x1f, RZ, 0xc0, !PT ;  /* 0x0000001f07027812 */ /* 0x000fe4000780c0ff */
[----:B------:R-:W-:-:S04]  /*1e240*/  @P1 LOP3.LUT R5, R5, 0x2, RZ, 0xfc, !PT ;  /* 0x0000000205051812 */ /* 0x000fc800078efcff */
[----:B------:R-:W-:-:S07]  /*1e250*/  LOP3.LUT R5, R5, 0xfffffffe, RZ, 0xc0, !PT ;  /* 0xfffffffe05057812 */ /* 0x000fce00078ec0ff */
[----:B------:R-:W-:Y:S02]  /*1e260*/  @P0 LOP3.LUT R5, R5, 0x1, RZ, 0xfc, !PT ;  /* 0x0000000105050812 */ /* 0x000fe400078efcff */
[----:B------:R-:W-:Y:S01]  /*1e270*/  ISETP.NE.OR P0, PT, R6, RZ, !P0 ;  /* 0x000000ff0600720c */ /* 0x000fe20004705670 */
[----:B------:R0:W-:Y:S01]  /*1e280*/  STL [R1+0xc], R2 ;  /* 0x00000c0201007387 */ /* 0x0001e20000100800 */
[----:B------:R-:W-:Y:S01]  /*1e290*/  LOP3.LUT R5, R5, 0xfffffff7, RZ, 0xc0, !PT ;  /* 0xfffffff705057812 */ /* 0x000fe200078ec0ff */
[----:B------:R-:W-:Y:S02]  /*1e2a0*/  IMAD R3, R3, 0x2, R22 ;  /* 0x0000000203037824 */ /* 0x000fe400078e0216 */
[----:B0-----:R-:W-:Y:S02]  /*1e2b0*/  IMAD.SHL.U32 R2, R7, 0x20, RZ ;  /* 0x0000002007027824 */ /* 0x001fe400078e00ff */
[----:B------:R-:W-:-:S06]  /*1e2c0*/  IMAD.MOV.U32 R7, RZ, RZ, 0x1 ;  /* 0x00000001ff077424 */ /* 0x000fcc00078e00ff */
[----:B------:R-:W-:Y:S01]  /*1e2d0*/  @P0 LOP3.LUT R5, R5, 0x8, RZ, 0xfc, !PT ;  /* 0x0000000805050812 */ /* 0x000fe200078efcff */
[----:B------:R0:W-:Y:S04]  /*1e2e0*/  STL [R1+0x4], R7 ;  /* 0x0000040701007387 */ /* 0x0001e80000100800 */
[----:B------:R0:W-:Y:S04]  /*1e2f0*/  STL [R1+0x24], RZ ;  /* 0x000024ff01007387 */ /* 0x0001e80000100800 */
[----:B------:R0:W-:Y:S04]  /*1e300*/  STL [R1], R5 ;  /* 0x0000000501007387 */ /* 0x0001e80000100800 */
[----:B------:R0:W-:Y:S01]  /*1e310*/  STL [R1+0x10], R3 ;  /* 0x0000100301007387 */ /* 0x0001e20000100800 */
[----:B------:R-:W-:-:S02]  /*1e320*/  SHF.R.U32.HI R4, RZ, 0x2, R6 ;  /* 0x00000002ff047819 */ /* 0x000fc40000011606 */
[----:B------:R-:W-:Y:S02]  /*1e330*/  LOP3.LUT R0, R0, 0x18, RZ, 0xc0, !PT ;  /* 0x0000001800007812 */ /* 0x000fe400078ec0ff */
[----:B------:R-:W-:Y:S02]  /*1e340*/  LOP3.LUT R2, R4, 0x60, R2, 0xf8, !PT ;  /* 0x0000006004027812 */ /* 0x000fe400078ef802 */
[C---:B------:R-:W-:Y:S02]  /*1e350*/  LOP3.LUT R2, R0.reuse, 0x20, RZ, 0xfc, !PT ;  /* 0x0000002000027812 */ /* 0x040fe400078efcff */
[----:B------:R-:W-:Y:S01]  /*1e360*/  LOP3.LUT R0, R0, 0x40, RZ, 0xfc, !PT ;  /* 0x0000004000007812 */ /* 0x000fe200078efcff */
[----:B0-----:R-:W-:-:S12]  /*1e370*/  ULOP3.LUT UR38, UR6, 0x2, URZ, 0xfc, !UPT ;  /* 0x0000000206267892 */ /* 0x001fd8000f8efc3f */
.L_x_12541:
[----:B0-----:R-:W0:Y:S01]  /*1e380*/  LDC.64 R2, c[0x0][0xc88] ;  /* 0x00032200ff027b82 */ /* 0x001e220000000a00 */
[----:B------:R-:W-:Y:S01]  /*1e390*/  ULDC.64 UR4, c[0x0][0x208] ;  /* 0x0000820000047ab9 */ /* 0x000fe20000000a00 */
[----:B0-----:R-:W-:-:S05]  /*1e3a0*/  IMAD.WIDE R2, R19, 0x4, R2 ;  /* 0x0000000413027825 */ /* 0x001fca00078e0202 */
[----:B--2---:R-:W2:Y:S01]  /*1e3b0*/  LDG.E R13, desc[UR4][R2.64] ;  /* 0x00000004020d7981 */ /* 0x004ea2000c1e1900 */
[----:B------:R-:W-:Y:S05]  /*1e3c0*/  YIELD ;  /* 0x0000000000007946 */ /* 0x000fea0003800000 */
[----:B------:R-:W-:Y:S01]  /*1e3d0*/  ULDC.64 UR4, c[0x0][0xa28] ;  /* 0x00028a0000047ab9 */ /* 0x000fe20000000a00 */
[----:B------:R-:W-:Y:S01]  /*1e3e0*/  ULDC.64 UR6, c[0x0][0xa18] ;  /* 0x0002860000067ab9 */ /* 0x000fe20000000a00 */
[----:B------:R-:W-:Y:S02]  /*1e3f0*/  ISETP.NE.U32.AND P0, PT, RZ, UR4, PT ;  /* 0x00000004ff007c0c */ /* 0x000fe4000bf05070 */
[----:B------:R-:W-:-:S02]  /*1e400*/  CS2R R8, SRZ ;  /* 0x0000000000087805 */ /* 0x000fc4000001ff00 */
[----:B------:R-:W-:Y:S01]  /*1e410*/  ISETP.NE.U32.AND P3, PT, RZ, UR6, PT ;  /* 0x00000006ff007c0c */ /* 0x000fe2000bf65070 */
[----:B------:R-:W-:Y:S01]  /*1e420*/  ULDC.64 UR10, c[0x0][0x208] ;  /* 0x00008200000a7ab9 */ /* 0x000fe20000000a00 */
[----:B------:R-:W-:Y:S01]  /*1e430*/  ISETP.NE.AND.EX P0, PT, RZ, UR5, PT, P0 ;  /* 0x00000005ff007c0c */ /* 0x000fe2000bf05300 */
[----:B------:R-:W-:Y:S01]  /*1e440*/  ULDC.64 UR8, c[0x0][0xa10] ;  /* 0x0002840000087ab9 */ /* 0x000fe20000000a00 */
[----:B------:R-:W-:Y:S02]  /*1e450*/  ISETP.NE.AND.EX P3, PT, RZ, UR7, PT, P3 ;  /* 0x00000007ff007c0c */ /* 0x000fe4000bf65330 */
[----:B--2---:R-:W-:Y:S01]  /*1e460*/  SHF.R.S32.HI R0, RZ, 0x1f, R13 ;  /* 0x0000001fff007819 */ /* 0x004fe2000001140d */
[----:B------:R-:W-:-:S08]  /*1e470*/  IMAD.SHL.U32 R24, R13, 0x4, RZ ;  /* 0x000000040d187824 */ /* 0x000fd000078e00ff */
        /* <DEDUP_REMOVED lines=8> */
[----:B------:R-:W-:Y:S01]  /*1e500*/  ULDC.64 UR6, c[0x0][0xa08] ;  /* 0x0002820000067ab9 */ /* 0x000fe20000000a00 */
[----:B-1----:R1:W5:Y:S01]  /*1e510*/  @P0 LDG.E R8, desc[UR10][R2.64] ;  /* 0x0000000a02080981 */ /* 0x002362000c1e1900 */
[----:B------:R-:W-:Y:S01]  /*1e520*/  IADD3 R6, P1, R24, UR6, RZ ;  /* 0x0000000618067c10 */ /* 0x000fe2000ff3e0ff */
[----:B------:R-:W-:Y:S01]  /*1e530*/  IMAD.MOV.U32 R28, RZ, RZ, RZ ;  /* 0x000000ffff1c7224 */ /* 0x000fe200078e00ff */
[----:B------:R-:W-:-:S02]  /*1e540*/  ISETP.NE.U32.AND P2, PT, RZ, UR6, PT ;  /* 0x00000006ff007c0c */ /* 0x000fc4000bf45070 */
[----:B------:R-:W-:Y:S01]  /*1e550*/  IADD3.X R7, R25, UR7, RZ, P1, !PT ;  /* 0x0000000719077c10 */ /* 0x000fe20008ffe4ff */
[----:B0-----:R-:W-:Y:S01]  /*1e560*/  IMAD.MOV.U32 R0, RZ, RZ, RZ ;  /* 0x000000ffff007224 */ /* 0x001fe200078e00ff */
[----:B------:R-:W-:Y:S02]  /*1e570*/  ISETP.NE.U32.AND P1, PT, RZ, UR4, PT ;  /* 0x00000004ff007c0c */ /* 0x000fe4000bf25070 */
[----:B------:R-:W-:Y:S02]  /*1e580*/  ISETP.NE.AND.EX P2, PT, RZ, UR7, PT, P2 ;  /* 0x00000007ff007c0c */ /* 0x000fe4000bf45320 */
[----:B------:R-:W-:Y:S02]  /*1e590*/  ISETP.NE.AND.EX P1, PT, RZ, UR5, PT, P1 ;  /* 0x00000005ff007c0c */ /* 0x000fe4000bf25310 */
[----:B-1----:R-:W-:-:S04]  /*1e5a0*/  IADD3 R2, P0, R24, UR4, RZ ;  /* 0x0000000418027c10 */ /* 0x002fc8000ff1e0ff */
[----:B------:R-:W-:Y:S01]  /*1e5b0*/  IADD3.X R3, R25, UR5, RZ, P0, !PT ;  /* 0x0000000519037c10 */ /* 0x000fe200087fe4ff */
[----:B------:R-:W-:Y:S01]  /*1e5c0*/  ULDC UR4, c[0x0][0x288] ;  /* 0x0000a20000047ab9 */ /* 0x000fe20000000800 */
[----:B------:R-:W-:-:S03]  /*1e5d0*/  IADD3 R4, P0, R24, UR8, RZ ;  /* 0x0000000818047c10 */ /* 0x000fc6000ff1e0ff */
        /* <DEDUP_REMOVED lines=23> */
[----:B------:R-:W-:Y:S02]  /*1e750*/  ULDC.64 UR4, c[0x0][0x208] ;  /* 0x0000820000047ab9 */ /* 0x000fe40000000a00 */
[----:B------:R-:W2:Y:S04]  /*1e760*/  LDG.E R11, desc[UR4][R2.64] ;  /* 0x00000004020b7981 */ /* 0x000ea8000c1e1900 */
[----:B------:R-:W2:Y:S02]  /*1e770*/  LDG.E R2, desc[UR4][R2.64+0x4] ;  /* 0x0000040402027981 */ /* 0x000ea4000c1e1900 */
[----:B--2---:R-:W-:-:S05]  /*1e780*/  IMAD.IADD R12, R2, 0x1, -R11 ;  /* 0x00000001020c7824 */ /* 0x004fca00078e0a0b */
[----:B------:R0:W-:Y:S02]  /*1e790*/  STL [R1+0x20], R12 ;  /* 0x0000200c01007387 */ /* 0x0001e40000100800 */
.L_x_12394:
        /* <DEDUP_REMOVED lines=11> */
.L_x_12395:
[----:B------:R-:W-:Y:S05]  /*1e850*/  @!P2 BRA `(.L_x_12396) ;  /* 0x000000000010a947 */ /* 0x000fea0003800000 */
[----:B------:R-:W-:Y:S02]  /*1e860*/  ULDC.64 UR4, c[0x0][0x208] ;  /* 0x0000820000047ab9 */ /* 0x000fe40000000a00 */
[----:B------:R-:W2:Y:S04]  /*1e870*/  LDG.E R10, desc[UR4][R6.64] ;  /* 0x00000004060a7981 */ /* 0x000ea8000c1e1900 */
[----:B------:R-:W2:Y:S02]  /*1e880*/  LDG.E R6, desc[UR4][R6.64+0x4] ;  /* 0x0000040406067981 */ /* 0x000ea4000c1e1900 */
[----:B--2---:R-:W-:-:S07]  /*1e890*/  IMAD.IADD R10, R6, 0x1, -R10 ;  /* 0x00000001060a7824 */ /* 0x004fce00078e0a0a */
.L_x_12396:
[----:B------:R-:W-:Y:S01]  /*1e8a0*/  ULDC.64 UR4, c[0x0][0x208] ;  /* 0x0000820000047ab9 */ /* 0x000fe20000000a00 */
[----:B-1----:R-:W1:Y:S01]  /*1e8b0*/  LDC R3, c[0x0][0x448] ;  /* 0x00011200ff037b82 */ /* 0x002e620000000800 */
[----:B------:R-:W2:Y:S01]  /*1e8c0*/  @P0 LDG.E R2, desc[UR4][R4.64] ;  /* 0x0000000404020981 */ /* 0x000ea2000c1e1900 */
[----:B-----5:R-:W-:-:S03]  /*1e8d0*/  IMAD.IADD R10, R10, 0x1, -R8 ;  /* 0x000000010a0a7824 */ /* 0x020fc600078e0a08 */
[----:B------:R-:W2:Y:S01]  /*1e8e0*/  @P0 LDG.E R4, desc[UR4][R4.64+0x4] ;  /* 0x0000040404040981 */ /* 0x000ea2000c1e1900 */
[----:B-1----:R-:W-:-:S13]  /*1e8f0*/  ISETP.NE.AND P1, PT, R3, 0x1, PT ;  /* 0x000000010300780c */ /* 0x002fda0003f25270 */
[----:B------:R-:W1:Y:S01]  /*1e900*/  @P1 LDC R3, c[0x0][0x450] ;  /* 0x00011400ff031b82 */ /* 0x000e620000000800 */
[----:B------:R-:W-:Y:S01]  /*1e910*/  BSSY B0, `(.L_x_12397) ;  /* 0x0000163000007945 */ /* 0x000fe20003800000 */
[----:B------:R-:W-:Y:S01]  /*1e920*/  PLOP3.LUT P5, PT, PT, PT, PT, 0x80, 0x0 ;  /* 0x000000000000781c */ /* 0x000fe20003faf070 */
[----:B--2---:R-:W-:-:S05]  /*1e930*/  @P0 IMAD.IADD R9, R4, 0x1, -R2 ;  /* 0x0000000104090824 */ /* 0x004fca00078e0a02 */
[----:B------:R-:W2:Y:S01]  /*1e940*/  @P1 LDC R4, c[0x0][0x44c] ;  /* 0x00011300ff041b82 */ /* 0x000ea20000000800 */
[----:B------:R-:W-:-:S04]  /*1e950*/  IMAD R2, R17, 0xc0, RZ ;  /* 0x000000c011027824 */ /* 0x000fc800078e02ff */
[----:B------:R-:W-:Y:S02]  /*1e960*/  VIADD R2, R2, 0xbf ;  /* 0x000000bf02027836 */ /* 0x000fe40000000000 */
[----:B------:R-:W-:-:S04]  /*1e970*/  IMAD.IADD R20, R10, 0x1, R9 ;  /* 0x000000010a147824 */ /* 0x000fc800078e0209 */
[C---:B------:R-:W-:Y:S01]  /*1e980*/  VIADD R21, R20.reuse, 0x8f ;  /* 0x0000008f14157836 */ /* 0x040fe20000000000 */
[----:B------:R-:W-:-:S03]  /*1e990*/  IADD3 R20, R20, 0x90, -R12 ;  /* 0x0000009014147810 */ /* 0x000fc60007ffe80c */
[----:B------:R-:W-:-:S04]  /*1e9a0*/  IMAD.HI R21, R21, 0x38e38e39, RZ ;  /* 0x38e38e3915157827 */ /* 0x000fc800078e02ff */
[----:B--2---:R-:W-:-:S05]  /*1e9b0*/  @P1 IMAD.HI.U32 R4, R2, R4, RZ ;  /* 0x0000000402041227 */ /* 0x004fca00078e00ff */
[----:B-1----:R-:W-:-:S05]  /*1e9c0*/  @P1 SHF.R.U32.HI R2, RZ, R3, R4 ;  /* 0x00000003ff021219 */ /* 0x002fca0000011604 */
[----:B------:R-:W-:Y:S01]  /*1e9d0*/  IMAD.IADD R2, R20, 0x1, R2 ;  /* 0x0000000114027824 */ /* 0x000fe200078e0202 */
[----:B------:R-:W-:-:S03]  /*1e9e0*/  SHF.R.U32.HI R3, RZ, 0x1f, R21 ;  /* 0x0000001fff037819 */ /* 0x000fc60000011615 */
[----:B------:R-:W-:Y:S01]  /*1e9f0*/  IMAD.HI R2, R2, 0x38e38e39, RZ ;  /* 0x38e38e3902027827 */ /* 0x000fe200078e02ff */
[----:B------:R-:W-:-:S04]  /*1ea00*/  LEA.HI.SX32 R21, R21, R3, 0x1b ;  /* 0x0000000315157211 */ /* 0x000fc800078fdaff */
        /* <DEDUP_REMOVED lines=8> */
[----:B------:R-:W-:-:S05]  /*1ea90*/  IMAD.WIDE.U32 R4, R10, 0x38e38e39, RZ ;  /* 0x38e38e390a047825 */ /* 0x000fca00078e00ff */
        /* <DEDUP_REMOVED lines=15> */
.L_x_12582:
[----:B--2---:R-:W-:Y:S02]  /*1eb90*/  ISETP.NE.AND P0, PT, R14, RZ, PT ;  /* 0x000000ff0e00720c */ /* 0x004fe40003f05270 */
[----:B------:R-:W-:-:S11]  /*1eba0*/  PLOP3.LUT P2, PT, PT, PT, PT, 0x8, 0x0 ;  /* 0x000000000000781c */ /* 0x000fd60003f4e170 */
[----:B------:R-:W-:Y:S05]  /*1ebb0*/  @P0 BRA `(.L_x_12400) ;  /* 0x00000000000c0947 */ /* 0x000fea0003800000 */
[----:B------:R-:W-:-:S03]  /*1ebc0*/  UMOV UR4, 0xffffffff ;  /* 0xffffffff00047882 */ /* 0x000fc60000000000 */
[----:B------:R-:W-:Y:S05]  /*1ebd0*/  BRA.DIV UR4, `(.L_x_12401) ;  /* 0x0000007204807947 */ /* 0x000fea000b800000 */
[----:B------:R-:W-:-:S13]  /*1ebe0*/  ELECT P2, URZ, PT ;  /* 0x00000000003f782f */ /* 0x000fda0003840000 */
.L_x_12400:
        /* <DEDUP_REMOVED lines=9> */
.L_x_12585:
[----:B------:R-:W-:Y:S05]  /*1ec80*/  BSYNC B1 ;  /* 0x0000000000017941 */ /* 0x000fea0003800000 */
.L_x_12402:
[----:B------:R-:W-:Y:S04]  /*1ec90*/  BSSY B1, `(.L_x_12404) ;  /* 0x000008a000017945 */ /* 0x000fe80003800000 */
[----:B------:R-:W-:Y:S05]  /*1eca0*/  @!P2 BRA `(.L_x_12405) ;  /* 0x000000080020a947 */ /* 0x000fea0003800000 */
[----:B------:R-:W2:Y:S01]  /*1ecb0*/  LDL R7, [R1+0x4] ;  /* 0x0000040001077983 */ /* 0x000ea20000100800 */
        /* <DEDUP_REMOVED lines=8> */
.L_x_12586:
[----:B------:R-:W-:Y:S05]  /*1ed40*/  BSYNC B2 ;  /* 0x0000000000027941 */ /* 0x000fea0003800000 */
.L_x_12406:
[----:B------:R-:W-:Y:S04]  /*1ed50*/  BSSY B2, `(.L_x_12408) ;  /* 0x0000008000027945 */ /* 0x000fe80003800000 */
[----:B------:R-:W-:Y:S05]  /*1ed60*/  @P4 BRA `(.L_x_12409) ;  /* 0x0000000000184947 */ /* 0x000fea0003800000 */
[----:B-1----:R-:W3:Y:S02]  /*1ed70*/  LDL R5, [R1] ;  /* 0x0000000001057983 */ /* 0x002ee40000100800 */
[----:B---3--:R-:W-:Y:S01]  /*1ed80*/  LOP3.LUT P0, RZ, R5, 0x1, RZ, 0xc0, !PT ;  /* 0x0000000105ff7812 */ /* 0x008fe2000780c0ff */
[----:B------:R-:W-:-:S04]  /*1ed90*/  IMAD.MOV.U32 R5, RZ, RZ, 0x6c00 ;  /* 0x00006c00ff057424 */ /* 0x000fc800078e00ff */
[----:B------:R3:W-:Y:S08]  /*1eda0*/  SYNCS.ARRIVE.TRANS64 RZ, [R9+URZ+0x31c90], R5 ;  /* 0x031c900509ff79a7 */ /* 0x0007f0000800003f */
[----:B------:R-:W-:Y:S05]  /*1edb0*/  @!P0 BRA `(.L_x_12409) ;  /* 0x0000000000048947 */ /* 0x000fea0003800000 */
[----:B------:R-:W-:Y:S01]  /*1edc0*/  BPT.TRAP 0x1 ;  /* 0x000000040000795c */ /* 0x000fe20000300000 */
.L_x_12409:
[----:B------:R-:W-:Y:S05]  /*1edd0*/  BSYNC B2 ;  /* 0x0000000000027941 */ /* 0x000fea0003800000 */
.L_x_12408:
        /* <DEDUP_REMOVED lines=10> */
[----:B------:R-:W-:Y:S01]  /*1ee80*/  VIADD R10, R7, 0x16a00 ;  /* 0x00016a00070a7836 */ /* 0x000fe20000000000 */
[----:B------:R-:W-:-:S09]  /*1ee90*/  UMOV UR7, 0x12f00000 ;  /* 0x12f0000000077882 */ /* 0x000fd20000000000 */
.L_x_12410:
        /* <DEDUP_REMOVED lines=16> */
.L_x_12411:
        /* <DEDUP_REMOVED lines=10> */
[----:B0-----:R-:W-:Y:S01]  /*1f040*/  IMAD.MOV.U32 R12, RZ, RZ, 0x40 ;  /* 0x00000040ff0c7424 */ /* 0x001fe200078e00ff */
[----:B------:R-:W-:Y:S01]  /*1f050*/  PLOP3.LUT P0, PT, PT, PT, PT, 0x80, 0x0 ;  /* 0x000000000000781c */ /* 0x000fe20003f0f070 */
[----:B------:R-:W-:Y:S01]  /*1f060*/  VIADD R10, R7, 0x1b200 ;  /* 0x0001b200070a7836 */ /* 0x000fe20000000000 */
[----:B------:R-:W-:Y:S01]  /*1f070*/  UMOV UR6, 0x0 ;  /* 0x0000000000067882 */ /* 0x000fe20000000000 */
[----:B------:R-:W-:Y:S01]  /*1f080*/  UMOV UR7, 0x12f00000 ;  /* 0x12f0000000077882 */ /* 0x000fe20000000000 */
[----:B------:R-:W-:-:S15]  /*1f090*/  R2UR UR10, R12 ;  /* 0x000000000c0a72ca */ /* 0x000fde00000e0000 */
.L_x_12412:
        /* <DEDUP_REMOVED lines=13> */
.L_x_12587:
[----:B------:R-:W-:Y:S05]  /*1f170*/  BSYNC B2 ;  /* 0x0000000000027941 */ /* 0x000fea0003800000 */
.L_x_12413:
[----:B------:R-:W-:Y:S01]  /*1f180*/  BSSY B2, `(.L_x_12415) ;  /* 0x000000a000027945 */ /* 0x000fe20003800000 */
[----:B------:R-:W-:Y:S02]  /*1f190*/  IMAD.MOV.U32 R10, RZ, RZ, 0x0 ;  /* 0x00000000ff0a7424 */ /* 0x000fe400078e00ff */
[----:B------:R-:W-:Y:S01]  /*1f1a0*/  IMAD.MOV.U32 R11, RZ, RZ, 0x12f00000 ;  /* 0x12f00000ff0b7424 */ /* 0x000fe200078e00ff */
[----:B------:R-:W-:Y:S06]  /*1f1b0*/  @P4 BRA `(.L_x_12416) ;  /* 0x0000000000184947 */ /* 0x000fec0003800000 */
[----:B------:R-:W3:Y:S02]  /*1f1c0*/  LDL R5, [R1] ;  /* 0x0000000001057983 */ /* 0x000ee40000100800 */
[----:B---3--:R-:W-:Y:S01]  /*1f1d0*/  LOP3.LUT P0, RZ, R5, 0x1, RZ, 0xc0, !PT ;  /* 0x0000000105ff7812 */ /* 0x008fe2000780c0ff */
[----:B------:R-:W-:-:S04]  /*1f1e0*/  IMAD.MOV.U32 R5, RZ, RZ, 0x6c00 ;  /* 0x00006c00ff057424 */ /* 0x000fc800078e00ff */
[----:B------:R1:W-:Y:S08]  /*1f1f0*/  SYNCS.ARRIVE.TRANS64 RZ, [R9+URZ+0x31cb0], R5 ;  /* 0x031cb00509ff79a7 */ /* 0x0003f0000800003f */
[----:B------:R-:W-:Y:S05]  /*1f200*/  @!P0 BRA `(.L_x_12416) ;  /* 0x0000000000048947 */ /* 0x000fea0003800000 */
[----:B------:R-:W-:Y:S01]  /*1f210*/  BPT.TRAP 0x1 ;  /* 0x000000040000795c */ /* 0x000fe20000300000 */
.L_x_12416:
[----:B------:R-:W-:Y:S05]  /*1f220*/  BSYNC B2 ;  /* 0x0000000000027941 */ /* 0x000fea0003800000 */
.L_x_12415:
        /* <DEDUP_REMOVED lines=8> */
.L_x_12417:
        /* <DEDUP_REMOVED lines=15> */
.L_x_12418:
        /* <DEDUP_REMOVED lines=15> */
.L_x_12419:
        /* <DEDUP_REMOVED lines=10> */
.L_x_12405:
[----:B------:R-:W-:Y:S05]  /*1f530*/  BSYNC B1 ;  /* 0x0000000000017941 */ /* 0x000fea0003800000 */
.L_x_12404:
[----:B-1----:R-:W2:Y:S01]  /*1f540*/  LDL.LU R5, [R1+0x4] ;  /* 0x0000040001057983 */ /* 0x002ea20000300800 */
        /* <DEDUP_REMOVED lines=10> */
.L_x_12436:
[----:B------:R-:W-:Y:S05]  /*1f5f0*/  YIELD ;  /* 0x0000000000007946 */ /* 0x000fea0003800000 */
[----:B------:R-:W-:Y:S04]  /*1f600*/  BSSY B1, `(.L_x_12420) ;  /* 0x0000089000017945 */ /* 0x000fe80003800000 */
[----:B--2---:R-:W-:Y:S05]  /*1f610*/  @!P2 BRA `(.L_x_12421) ;  /* 0x00000008001ca947 */ /* 0x004fea0003800000 */
[----:B-1----:R-:W2:Y:S01]  /*1f620*/  LDL R5, [R1+0x4] ;  /* 0x0000040001057983 */ /* 0x002ea20000100800 */
[----:B------:R-:W-:Y:S01]  /*1f630*/  IMAD R8, R29, 0x8, R22 ;  /* 0x000000081d087824 */ /* 0x000fe200078e0216 */
[----:B------:R-:W1:Y:S01]  /*1f640*/  S2R R3, SR_TID.X ;  /* 0x0000000000037919 */ /* 0x000e620000002100 */
[----:B------:R-:W-:Y:S01]  /*1f650*/  BSSY B2, `(.L_x_12422) ;  /* 0x0000006000027945 */ /* 0x000fe20003800000 */
[----:B-1----:R-:W-:-:S04]  /*1f660*/  LOP3.LUT R3, R3, 0x7f, RZ, 0xc0, !PT ;  /* 0x0000007f03037812 */ /* 0x002fc800078ec0ff */
[----:B------:R-:W-:Y:S02]  /*1f670*/  ISETP.NE.AND P1, PT, R3, RZ, PT ;  /* 0x000000ff0300720c */ /* 0x000fe40003f25270 */
[----:B--2---:R-:W-:-:S04]  /*1f680*/  SHF.L.U32 R7, R5, 0x1f, RZ ;  /* 0x0000001f05077819 */ /* 0x004fc800000006ff */
[----:B------:R-:W1:Y:S02]  /*1f690*/  SYNCS.PHASECHK.TRANS64.TRYWAIT P0, [R8+URZ+0x31ca0], R7 ;  /* 0x031ca007080075a7 */ /* 0x000e64000800017f */
[----:B-1----:R-:W-:Y:S05]  /*1f6a0*/  @!P0 BRA `(.L_x_12423) ;  /* 0x00000068002c8947 */ /* 0x002fea0003800000 */
.L_x_12588:
[----:B------:R-:W-:Y:S05]  /*1f6b0*/  BSYNC B2 ;  /* 0x0000000000027941 */ /* 0x000fea0003800000 */
.L_x_12422:
        /* <DEDUP_REMOVED lines=8> */
.L_x_12425:
[----:B------:R-:W-:Y:S05]  /*1f740*/  BSYNC B2 ;  /* 0x0000000000027941 */ /* 0x000fea0003800000 */
.L_x_12424:
[----:B0-----:R-:W-:Y:S01]  /*1f750*/  IMAD.MOV.U32 R12, RZ, RZ, RZ ;  /* 0x000000ffff0c7224 */ /* 0x001fe200078e00ff */
        /* <DEDUP_REMOVED lines=10> */
.L_x_12426:
        /* <DEDUP_REMOVED lines=16> */
.L_x_12427:
        /* <DEDUP_REMOVED lines=16> */
.L_x_12428:
        /* <DEDUP_REMOVED lines=13> */
.L_x_12589:
[----:B------:R-:W-:Y:S05]  /*1fad0*/  BSYNC B2 ;  /* 0x0000000000027941 */ /* 0x000fea0003800000 */
.L_x_12429:
[----:B------:R-:W-:Y:S01]  /*1fae0*/  BSSY B2, `(.L_x_12431) ;  /* 0x000000a000027945 */ /* 0x000fe20003800000 */
[----:B------:R-:W-:Y:S02]  /*1faf0*/  IMAD.MOV.U32 R10, RZ, RZ, 0x0 ;  /* 0x00000000ff0a7424 */ /* 0x000fe400078e00ff */
[----:B------:R-:W-:Y:S01]  /*1fb00*/  IMAD.MOV.U32 R11, RZ, RZ, 0x12f00000 ;  /* 0x12f00000ff0b7424 */ /* 0x000fe200078e00ff */
[----:B------:R-:W-:Y:S06]  /*1fb10*/  @P1 BRA `(.L_x_12432) ;  /* 0x0000000000181947 */ /* 0x000fec0003800000 */
[----:B------:R-:W2:Y:S02]  /*1fb20*/  LDL R3, [R1] ;  /* 0x0000000001037983 */ /* 0x000ea40000100800 */
[----:B--2---:R-:W-:Y:S01]  /*1fb30*/  LOP3.LUT P0, RZ, R3, 0x1, RZ, 0xc0, !PT ;  /* 0x0000000103ff7812 */ /* 0x004fe2000780c0ff */
[----:B------:R-:W-:-:S04]  /*1fb40*/  IMAD.MOV.U32 R3, RZ, RZ, 0x6c00 ;  /* 0x00006c00ff037424 */ /* 0x000fc800078e00ff */
[----:B------:R2:W-:Y:S08]  /*1fb50*/  SYNCS.ARRIVE.TRANS64 RZ, [R8+URZ+0x31cb0], R3 ;  /* 0x031cb00308ff79a7 */ /* 0x0005f0000800003f */
[----:B------:R-:W-:Y:S05]  /*1fb60*/  @!P0 BRA `(.L_x_12432) ;  /* 0x0000000000048947 */ /* 0x000fea0003800000 */
[----:B------:R-:W-:Y:S01]  /*1fb70*/  BPT.TRAP 0x1 ;  /* 0x000000040000795c */ /* 0x000fe20000300000 */
.L_x_12432:
[----:B------:R-:W-:Y:S05]  /*1fb80*/  BSYNC B2 ;  /* 0x0000000000027941 */ /* 0x000fea0003800000 */
.L_x_12431:
        /* <DEDUP_REMOVED lines=8> */
.L_x_12433:
        /* <DEDUP_REMOVED lines=15> */
.L_x_12434:
        /* <DEDUP_REMOVED lines=15> */
.L_x_12435:
        /* <DEDUP_REMOVED lines=10> */
.L_x_12421:
[----:B------:R-:W-:Y:S05]  /*1fe90*/  BSYNC B1 ;  /* 0x0000000000017941 */ /* 0x000fea0003800000 */
.L_x_12420:
        /* <DEDUP_REMOVED lines=10> */
.L_x_12398:
[----:B------:R-:W-:Y:S05]  /*1ff40*/  BSYNC B0 ;  /* 0x0000000000007941 */ /* 0x000fea0003800000 */
.L_x_12397:
[----:B------:R-:W3:Y:S01]  /*1ff50*/  LDC R0, c[0x0][0x448] ;  /* 0x00011200ff007b82 */ /* 0x000ee20000000800 */
[----:B------:R-:W-:Y:S01]  /*1ff60*/  IMAD.MOV.U32 R2, RZ, RZ, 0xc0 ;  /* 0x000000c0ff027424 */ /* 0x000fe200078e00ff */
[----:B------:R-:W-:Y:S05]  /*1ff70*/  @!P5 WARPSYNC.ALL ;  /* 0x000000000000d948 */ /* 0x000fea0003800000 */
[----:B------:R-:W-:Y:S01]  /*1ff80*/  IMAD R2, R17, R2, 0xbf ;  /* 0x000000bf11027424 */ /* 0x000fe200078e0202 */
[----:B------:R-:W-:Y:S01]  /*1ff90*/  BSSY B7, `(.L_x_12437) ;  /* 0x0000434000077945 */ /* 0x000fe20003800000 */
[----:B------:R-:W-:Y:S01]  /*1ffa0*/  @!P5 BAR.SYNC.DEFER_BLOCKING 0xc, 0x200 ;  /* 0x030800000000db1d */ /* 0x000fe20000010000 */
[----:B---3--:R-:W-:-:S13]  /*1ffb0*/  ISETP.NE.AND P0, PT, R0, 0x1, PT ;  /* 0x000000010000780c */ /* 0x008fda0003f05270 */
[----:B------:R-:W3:Y:S08]  /*1ffc0*/  @P0 LDC R3, c[0x0][0x44c] ;  /* 0x00011300ff030b82 */ /* 0x000ef00000000800 */
[----:B------:R-:W4:Y:S01]  /*1ffd0*/  @P0 LDC R0, c[0x0][0x450] ;  /* 0x00011400ff000b82 */ /* 0x000f220000000800 */
[----:B---3--:R-:W-:-:S05]  /*1ffe0*/  @P0 IMAD.HI.U32 R3, R2, R3, RZ ;  /* 0x0000000302030227 */ /* 0x008fca00078e00ff */
[----:B----4-:R-:W-:-:S05]  /*1fff0*/  @P0 SHF.R.U32.HI R2, RZ, R0, R3 ;  /* 0x00000000ff020219 */ /* 0x010fca0000011603 */
[----:B------:R-:W-:-:S04]  /*20000*/  IMAD.IADD R0, R20, 0x1, R2 ;  /* 0x0000000114007824 */ /* 0x000fc800078e0202 */
[----:B------:R-:W-:-:S05]  /*20010*/  IMAD.HI R0, R0, 0x38e38e39, RZ ;  /* 0x38e38e3900007827 */ /* 0x000fca00078e02ff */
[----:B------:R-:W-:-:S04]  /*20020*/  SHF.R.U32.HI R2, RZ, 0x1f, R0 ;  /* 0x0000001fff027819 */ /* 0x000fc80000011600 */
[----:B------:R-:W-:-:S04]  /*20030*/  LEA.HI.SX32 R2, R0, R2, 0x1b ;  /* 0x0000000200027211 */ /* 0x000fc800078fdaff */
[----:B------:R-:W-:-:S04]  /*20040*/  VIMNMX R4, R21, R2, PT ;  /* 0x0000000215047248 */ /* 0x000fc80003fe0100 */
[----:B------:R-:W-:Y:S01]  /*20050*/  ISETP.GT.AND P0, PT, R4, RZ, PT ;  /* 0x000000ff0400720c */ /* 0x000fe20003f04270 */
[----:B------:R3:W-:-:S12]  /*20060*/  STL [R1+0x18], R4 ;  /* 0x0000180401007387 */ /* 0x0007d80000100800 */
[----:B---3--:R-:W-:Y:S05]  /*20070*/  @P0 BRA `(.L_x_12438) ;  /* 0x0000000000480947 */ /* 0x008fea0003800000 */
[----:B-1----:R-:W1:Y:S02]  /*20080*/  S2R R5, SR_TID.X ;  /* 0x0000000000057919 */ /* 0x002e640000002100 */
[----:B-1----:R-:W-:-:S04]  /*20090*/  LOP3.LUT R5, R5, 0x7f, RZ, 0xc0, !PT ;  /* 0x0000007f05057812 */ /* 0x002fc800078ec0ff */
[----:B------:R-:W-:-:S13]  /*200a0*/  ISETP.NE.AND P1, PT, R5, RZ, PT ;  /* 0x000000ff0500720c */ /* 0x000fda0003f25270 */
[----:B------:R-:W-:Y:S05]  /*200b0*/  @P1 BRA `(.L_x_12439) ;  /* 0x0000004000841947 */ /* 0x000fea0003800000 */
[----:B------:R-:W1:Y:S01]  /*200c0*/  S2R R5, SR_LANEID ;  /* 0x0000000000057919 */ /* 0x000e620000000000 */
[----:B------:R-:W-:Y:S01]  /*200d0*/  VOTEU.ANY UR4, UPT, PT ;  /* 0x0000000000047886 */ /* 0x000fe200038e0100 */
[----:B------:R-:W3:Y:S01]  /*200e0*/  LDC.64 R2, c[0x0][0xc60] ;  /* 0x00031800ff027b82 */ /* 0x000ee20000000a00 */
[----:B------:R-:W1:Y:S01]  /*200f0*/  FLO.U32 R0, UR4 ;  /* 0x0000000400007d00 */ /* 0x000e6200080e0000 */
[----:B------:R-:W-:Y:S01]  /*20100*/  ULDC.64 UR6, c[0x0][0x208] ;  /* 0x0000820000067ab9 */ /* 0x000fe20000000a00 */
[----:B-1----:R-:W-:-:S06]  /*20110*/  ISETP.EQ.U32.AND P0, PT, R0, R5, PT ;  /* 0x000000050000720c */ /* 0x002fcc0003f02070 */
[----:B------:R-:W3:Y:S07]  /*20120*/  POPC R5, UR4 ;  /* 0x0000000400057d09 */ /* 0x000eee0008000000 */
[----:B---3--:R-:W3:Y:S01]  /*20130*/  @P0 ATOMG.E.ADD.STRONG.GPU PT, R3, desc[UR6][R2.64], R5 ;  /* 0x00000005020309a8 */ /* 0x008ee200081ee1c6 */
[----:B------:R-:W1:Y:S02]  /*20140*/  S2R R4, SR_LTMASK ;  /* 0x0000000000047919 */ /* 0x000e640000003900 */
[----:B-1----:R-:W-:-:S04]  /*20150*/  LOP3.LUT R4, R4, UR4, RZ, 0xc0, !PT ;  /* 0x0000000404047c12 */ /* 0x002fc8000f8ec0ff */
[----:B--2---:R-:W1:Y:S01]  /*20160*/  POPC R7, R4 ;  /* 0x0000000400077309 */ /* 0x004e620000000000 */
[----:B---3--:R-:W1:Y:S02]  /*20170*/  SHFL.IDX PT, R0, R3, R0, 0x1f ;  /* 0x00001f0003007589 */ /* 0x008e6400000e0000 */
[----:B-1----:R-:W-:Y:S01]  /*20180*/  IADD3 R16, R0, UR39, R7 ;  /* 0x0000002700107c10 */ /* 0x002fe2000fffe007 */
[----:B------:R-:W-:Y:S06]  /*20190*/  BRA `(.L_x_12439) ;  /* 0x00000040004c7947 */ /* 0x000fec0003800000 */
.L_x_12438:
        /* <DEDUP_REMOVED lines=10> */
[----:B-1----:R-:W-:Y:S02]  /*20240*/  IMAD.U32 R5, RZ, RZ, UR7 ;  /* 0x00000007ff057e24 */ /* 0x002fe4000f8e00ff */
[----:B------:R-:W-:Y:S02]  /*20250*/  IMAD.U32 R6, RZ, RZ, UR8 ;  /* 0x00000008ff067e24 */ /* 0x000fe4000f8e00ff */
[----:B--2---:R-:W-:-:S02]  /*20260*/  IMAD.U32 R7, RZ, RZ, UR9 ;  /* 0x00000009ff077e24 */ /* 0x004fc4000f8e00ff */
[----:B------:R-:W-:Y:S02]  /*20270*/  IMAD.U32 R10, RZ, RZ, UR4 ;  /* 0x00000004ff0a7e24 */ /* 0x000fe4000f8e00ff */
[----:B------:R-:W-:Y:S02]  /*20280*/  IMAD.U32 R11, RZ, RZ, UR5 ;  /* 0x00000005ff0b7e24 */ /* 0x000fe4000f8e00ff */
[----:B------:R-:W-:Y:S02]  /*20290*/  IMAD.MOV.U32 R8, RZ, RZ, 0x70 ;  /* 0x00000070ff087424 */ /* 0x000fe400078e00ff */
[----:B0-----:R-:W-:Y:S02]  /*202a0*/  IMAD.MOV.U32 R12, RZ, RZ, 0x1 ;  /* 0x00000001ff0c7424 */ /* 0x001fe400078e00ff */
[----:B------:R-:W-:-:S07]  /*202b0*/  IMAD.MOV.U32 R13, RZ, RZ, RZ ;  /* 0x000000ffff0d7224 */ /* 0x000fce00078e00ff */
[----:B------:R-:W-:-:S07]  /*202c0*/  LEPC R20, `(.L_x_12441) ;  /* 0x000000001014794e */ /* 0x000fce0000000000 */
[----:B---3--:R-:W-:Y:S05]  /*202d0*/  CALL.ABS.NOINC R2 ;  /* 0x0000000002007343 */ /* 0x008fea0003c00000 */
.L_x_12441:
[----:B------:R-:W-:Y:S05]  /*202e0*/  BSYNC B6 ;  /* 0x0000000000067941 */ /* 0x000fea0003800000 */
.L_x_12440:
        /* <DEDUP_REMOVED lines=10> */
[----:B-1----:R-:W-:Y:S02]  /*20390*/  IMAD.U32 R5, RZ, RZ, UR7 ;  /* 0x00000007ff057e24 */ /* 0x002fe4000f8e00ff */
[----:B------:R-:W-:Y:S02]  /*203a0*/  IMAD.U32 R6, RZ, RZ, UR8 ;  /* 0x00000008ff067e24 */ /* 0x000fe4000f8e00ff */
[----:B--2---:R-:W-:-:S02]  /*203b0*/  IMAD.U32 R7, RZ, RZ, UR9 ;  /* 0x00000009ff077e24 */ /* 0x004fc4000f8e00ff */
[----:B------:R-:W-:Y:S02]  /*203c0*/  IMAD.U32 R10, RZ, RZ, UR4 ;  /* 0x00000004ff0a7e24 */ /* 0x000fe4000f8e00ff */
[----:B------:R-:W-:Y:S02]  /*203d0*/  IMAD.U32 R11, RZ, RZ, UR5 ;  /* 0x00000005ff0b7e24 */ /* 0x000fe4000f8e00ff */
[----:B------:R-:W-:Y:S02]  /*203e0*/  IMAD.MOV.U32 R8, RZ, RZ, 0x70 ;  /* 0x00000070ff087424 */ /* 0x000fe400078e00ff */
[----:B0-----:R-:W-:Y:S02]  /*203f0*/  IMAD.MOV.U32 R12, RZ, RZ, 0x1 ;  /* 0x00000001ff0c7424 */ /* 0x001fe400078e00ff */
[----:B---3--:R-:W-:-:S07]  /*20400*/  IMAD.MOV.U32 R13, RZ, RZ, RZ ;  /* 0x000000ffff0d7224 */ /* 0x008fce00078e00ff */
[----:B------:R-:W-:-:S07]  /*20410*/  LEPC R20, `(.L_x_12444) ;  /* 0x000000001014794e */ /* 0x000fce0000000000 */
[----:B----4-:R-:W-:Y:S05]  /*20420*/  CALL.ABS.NOINC R2 ;  /* 0x0000000002007343 */ /* 0x010fea0003c00000 */
.L_x_12444:
        /* <DEDUP_REMOVED lines=16> */
.L_x_12443:
[----:B------:R-:W-:Y:S05]  /*20530*/  BSYNC B6 ;  /* 0x0000000000067941 */ /* 0x000fea0003800000 */
.L_x_12442:
[----:B------:R-:W-:Y:S01]  /*20540*/  ULDC.64 UR4, c[0x0][0x9f8] ;  /* 0x00027e0000047ab9 */ /* 0x000fe20000000a00 */
[----:B------:R-:W-:Y:S01]  /*20550*/  ULDC.64 UR6, c[0x0][0x208] ;  /* 0x0000820000067ab9 */ /* 0x000fe20000000a00 */
[----:B------:R-:W-:Y:S01]  /*20560*/  ISETP.NE.U32.AND P0, PT, RZ, UR4, PT ;  /* 0x00000004ff007c0c */ /* 0x000fe2000bf05070 */
[----:B------:R-:W3:Y:S01]  /*20570*/  LDL R20, [R1+0x18] ;  /* 0x0000180001147983 */ /* 0x000ee20000100800 */
[----:B------:R-:W4:Y:S02]  /*20580*/  LDC.64 R2, c[0x0][0x418] ;  /* 0x00010600ff027b82 */ /* 0x000f240000000a00 */
[----:B------:R-:W-:-:S13]  /*20590*/  ISETP.NE.AND.EX P0, PT, RZ, UR5, PT, P0 ;  /* 0x00000005ff007c0c */ /* 0x000fda000bf05300 */
[----:B------:R-:W-:-:S04]  /*205a0*/  @P0 IADD3 R24, P1, R24, UR4, RZ ;  /* 0x0000000418180c10 */ /* 0x000fc8000ff3e0ff */
[----:B------:R-:W-:Y:S01]  /*205b0*/  @P0 IADD3.X R25, R25, UR5, RZ, P1, !PT ;  /* 0x0000000519190c10 */ /* 0x000fe20008ffe4ff */
[----:B------:R-:W-:-:S04]  /*205c0*/  ULDC.64 UR4, c[0x0][0xa08] ;  /* 0x0002820000047ab9 */ /* 0x000fc80000000a00 */
[----:B------:R3:W2:Y:S01]  /*205d0*/  @P0 LDG.E R26, desc[UR6][R24.64] ;  /* 0x00000006181a0981 */ /* 0x0006a2000c1e1900 */
[----:B----4-:R-:W-:Y:S01]  /*205e0*/  LOP3.LUT P0, RZ, R2, UR4, RZ, 0xfc, !PT ;  /* 0x0000000402ff7c12 */ /* 0x010fe2000f80fcff */
[----:B------:R-:W-:-:S03]  /*205f0*/  UMOV UR4, 0xffffffff ;  /* 0xffffffff00047882 */ /* 0x000fc60000000000 */
[----:B------:R-:W-:Y:S01]  /*20600*/  LOP3.LUT P0, RZ, R3, UR5, RZ, 0xfc, P0 ;  /* 0x0000000503ff7c12 */ /* 0x000fe2000800fcff */
[----:B---3--:R-:W-:Y:S01]  /*20610*/  VIADD R25, R20, 0xffffffff ;  /* 0xffffffff14197836 */ /* 0x008fe20000000000 */
[----:B--2---:R-:W-:Y:S02]  /*20620*/  SHF.R.S32.HI R7, RZ, 0x1f, R26 ;  /* 0x0000001fff077819 */ /* 0x004fe4000001141a */
[----:B------:R-:W-:-:S03]  /*20630*/  SEL R24, R26, RZ, !P0 ;  /* 0x000000ff1a187207 */ /* 0x000fc60004000000 */
[----:B------:R2:W-:Y:S01]  /*20640*/  STL [R1+0x8], R7 ;  /* 0x0000080701007387 */ /* 0x0005e20000100800 */
[----:B------:R-:W-:Y:S05]  /*20650*/  BRA.DIV UR4, `(.L_x_12445) ;  /* 0x0000005a04687947 */ /* 0x000fea000b800000 */
[----:B------:R-:W3:Y:S02]  /*20660*/  S2R R0, SR_TID.X ;  /* 0x0000000000007919 */ /* 0x000ee40000002100 */
[----:B---3--:R-:W-:-:S04]  /*20670*/  SHF.R.U32.HI R0, RZ, 0x5, R0 ;  /* 0x00000005ff007819 */ /* 0x008fc80000011600 */
[----:B------:R-:W-:-:S05]  /*20680*/  LOP3.LUT R0, R0, 0x3, RZ, 0xc0, !PT ;  /* 0x0000000300007812 */ /* 0x000fca00078ec0ff */
[----:B------:R3:W4:Y:S02]  /*20690*/  SHFL.IDX PT, R14, R0, RZ, 0x1f ;  /* 0x00001fff000e7589 */ /* 0x00072400000e0000 */
.L_x_12592:
[----:B---3--:R-:W3:Y:S01]  /*206a0*/  LDL.LU R0, [R1] ;  /* 0x0000000001007983 */ /* 0x008ee20000300800 */
[----:B------:R-:W-:Y:S02]  /*206b0*/  PLOP3.LUT P1, PT, PT, PT, PT, 0x8, 0x0 ;  /* 0x000000000000781c */ /* 0x000fe40003f2e170 */
[----:B----4-:R-:W-:Y:S02]  /*206c0*/  ISETP.NE.AND P0, PT, R14, RZ, PT ;  /* 0x000000ff0e00720c */ /* 0x010fe40003f05270 */
[----:B---3--:R-:W-:-:S09]  /*206d0*/  LOP3.LUT R0, R0, 0xfffffffb, RZ, 0xc0, !PT ;  /* 0xfffffffb00007812 */ /* 0x008fd200078ec0ff */
[----:B------:R-:W-:-:S05]  /*206e0*/  @P1 LOP3.LUT R0, R0, 0x4, RZ, 0xfc, !PT ;  /* 0x0000000400001812 */ /* 0x000fca00078efcff */
[----:B------:R3:W-:Y:S01]  /*206f0*/  STL [R1], R0 ;  /* 0x0000000001007387 */ /* 0x0007e20000100800 */
[----:B------:R-:W-:Y:S05]  /*20700*/  @P0 BRA `(.L_x_12446) ;  /* 0x00000004001c0947 */ /* 0x000fea0003800000 */
[----:B------:R-:W-:-:S03]  /*20710*/  UMOV UR4, 0xffffffff ;  /* 0xffffffff00047882 */ /* 0x000fc60000000000 */
[----:B------:R-:W-:Y:S05]  /*20720*/  BRA.DIV UR4, `(.L_x_12447) ;  /* 0x0000005a04687947 */ /* 0x000fea000b800000 */
[----:B------:R-:W-:-:S13]  /*20730*/  ELECT P6, URZ, PT ;  /* 0x00000000003f782f */ /* 0x000fda00038c0000 */
.L_x_12595:
[----:B------:R-:W-:Y:S05]  /*20740*/  @!P6 BRA `(.L_x_12446) ;  /* 0x00000004000ce947 */ /* 0x000fea0003800000 */
[----:B------:R-:W-:-:S04]  /*20750*/  ISETP.NE.U32.AND P0, PT, R2, RZ, PT ;  /* 0x000000ff0200720c */ /* 0x000fc80003f05070 */
[----:B------:R-:W-:-:S13]  /*20760*/  ISETP.NE.AND.EX P0, PT, R3, RZ, PT, P0 ;  /* 0x000000ff0300720c */ /* 0x000fda0003f05300 */
[----:B------:R-:W-:Y:S05]  /*20770*/  @!P0 BRA `(.L_x_12448) ;  /* 0x0000000000488947 */ /* 0x000fea0003800000 */
[----:B------:R-:W4:Y:S01]  /*20780*/  LDC R6, c[0x0][0x43c] ;  /* 0x00010f00ff067b82 */ /* 0x000f220000000800 */
[----:B------:R-:W-:Y:S01]  /*20790*/  ULDC.64 UR4, c[0x0][0x428] ;  /* 0x00010a0000047ab9 */ /* 0x000fe20000000a00 */
[----:B------:R-:W-:Y:S01]  /*207a0*/  ULDC.64 UR6, c[0x0][0x208] ;  /* 0x0000820000067ab9 */ /* 0x000fe20000000a00 */
[----:B----4-:R-:W-:-:S13]  /*207b0*/  ISETP.NE.AND P0, PT, R6, 0x1, PT ;  /* 0x000000010600780c */ /* 0x010fda0003f05270 */
[----:B-1----:R-:W3:Y:S02]  /*207c0*/  @P0 LDC.64 R4, c[0x0][0x440] ;  /* 0x00011000ff040b82 */ /* 0x002ee40000000a00 */
        /* <DEDUP_REMOVED lines=13> */
.L_x_12448:
[----:B---3--:R-:W-:Y:S01]  /*208a0*/  IMAD R0, R23, 0x8, R22 ;  /* 0x0000000817007824 */ /* 0x008fe200078e0216 */
[----:B----4-:R-:W-:-:S04]  /*208b0*/  SHF.L.U32 R2, R27, 0x1f, RZ ;  /* 0x0000001f1b027819 */ /* 0x010fc800000006ff */
[----:B------:R-:W3:Y:S02]  /*208c0*/  SYNCS.PHASECHK.TRANS64.TRYWAIT P0, [R0+URZ+0x31c40], R2 ;  /* 0x031c4002000075a7 */ /* 0x000ee4000800017f */
[----:B---3--:R-:W-:Y:S05]  /*208d0*/  @!P0 BRA `(.L_x_12449) ;  /* 0x00000058001c8947 */ /* 0x008fea0003800000 */
.L_x_12596:
[----:B------:R-:W4:Y:S02]  /*208e0*/  S2R R3, SR_TID.X ;  /* 0x0000000000037919 */ /* 0x000f240000002100 */
[----:B----4-:R-:W-:Y:S02]  /*208f0*/  LOP3.LUT R4, R3, 0x7f, RZ, 0xc0, !PT ;  /* 0x0000007f03047812 */ /* 0x010fe400078ec0ff */
[----:B------:R4:W5:Y:S02]  /*20900*/  LDL R3, [R1] ;  /* 0x0000000001037983 */ /* 0x0009640000100800 */
[----:B------:R-:W-:-:S13]  /*20910*/  ISETP.NE.AND P0, PT, R4, RZ, PT ;  /* 0x000000ff0400720c */ /* 0x000fda0003f05270 */
[----:B----4-:R-:W-:Y:S05]  /*20920*/  @P0 BRA `(.L_x_12450) ;  /* 0x0000000000140947 */ /* 0x010fea0003800000 */
[----:B-----5:R-:W-:Y:S01]  /*20930*/  LOP3.LUT P1, RZ, R3, 0x1, RZ, 0xc0, !PT ;  /* 0x0000000103ff7812 */ /* 0x020fe2000782c0ff */
[----:B---3--:R-:W-:-:S04]  /*20940*/  IMAD.MOV.U32 R2, RZ, RZ, 0x6c00 ;  /* 0x00006c00ff027424 */ /* 0x008fc800078e00ff */
[----:B------:R4:W-:Y:S08]  /*20950*/  SYNCS.ARRIVE.TRANS64 RZ, [R0+URZ+0x31c30], R2 ;  /* 0x031c300200ff79a7 */ /* 0x0009f0000800003f */
[----:B------:R-:W-:Y:S05]  /*20960*/  @!P1 BRA `(.L_x_12450) ;  /* 0x0000000000049947 */ /* 0x000fea0003800000 */
[----:B------:R-:W-:Y:S01]  /*20970*/  BPT.TRAP 0x1 ;  /* 0x000000040000795c */ /* 0x000fe20000300000 */
.L_x_12450:
        /* <DEDUP_REMOVED lines=25> */
[----:B---3--:R-:W-:Y:S01]  /*20b10*/  UMOV UR8, UR15 ;  /* 0x0000000f00087c82 */ /* 0x008fe20008000000 */
[----:B------:R-:W-:-:S02]  /*20b20*/  UMOV UR10, UR17 ;  /* 0x00000011000a7c82 */ /* 0x000fc40008000000 */
[----:B------:R3:W-:Y:S02]  /*20b30*/  UTMALDG.4D [UR8], [UR4], desc[UR6] ;  /* 0x00000608040075b4 */ /* 0x0007e40008019000 */
[----:B---3--:R-:W-:Y:S01]  /*20b40*/  UMOV UR8, UR16 ;  /* 0x0000001000087c82 */ /* 0x008fe20008000000 */
[----:B------:R-:W-:Y:S02]  /*20b50*/  UMOV UR10, UR14 ;  /* 0x0000000e000a7c82 */ /* 0x000fe40008000000 */
[----:B------:R4:W-:Y:S02]  /*20b60*/  UTMALDG.4D [UR8], [UR4], desc[UR6] ;  /* 0x00000608040075b4 */ /* 0x0009e40008019000 */
[----:B----4-:R-:W-:Y:S01]  /*20b70*/  NOP ;  /* 0x0000000000007918 */ /* 0x010fe20000000000 */
.L_x_12446:
[----:B------:R-:W4:Y:S04]  /*20b80*/  LDL.LU R4, [R1+0x1c] ;  /* 0x00001c0001047983 */ /* 0x000f280000300800 */
[----:B------:R-:W5:Y:S04]  /*20b90*/  LDL.LU R6, [R1+0x14] ;  /* 0x0000140001067983 */ /* 0x000f680000300800 */
[----:B------:R-:W2:Y:S01]  /*20ba0*/  LDL.LU R3, [R1+0x30] ;  /* 0x0000300001037983 */ /* 0x000ea20000300800 */
[----:B------:R-:W-:Y:S05]  /*20bb0*/  WARPSYNC.ALL ;  /* 0x0000000000007948 */ /* 0x000fea0003800000 */
[----:B------:R-:W-:Y:S01]  /*20bc0*/  ULDC.64 UR6, c[0x0][0xa00] ;  /* 0x0002800000067ab9 */ /* 0x000fe20000000a00 */
[----:B------:R-:W-:Y:S01]  /*20bd0*/  ULDC.64 UR4, c[0x0][0x298] ;  /* 0x0000a60000047ab9 */ /* 0x000fe20000000a00 */
[----:B------:R-:W-:Y:S01]  /*20be0*/  BAR.SYNC.DEFER_BLOCKING 0x8, 0x200 ;  /* 0x0208000000007b1d */ /* 0x000fe20000010000 */
[----:B------:R-:W-:Y:S01]  /*20bf0*/  ISETP.NE.U32.AND P0, PT, RZ, UR6, PT ;  /* 0x00000006ff007c0c */ /* 0x000fe2000bf05070 */
[----:B---3--:R-:W-:-:S03]  /*20c00*/  VIADD R0, R22, 0xda00 ;  /* 0x0000da0016007836 */ /* 0x008fc60000000000 */
[----:B------:R-:W-:Y:S01]  /*20c10*/  ISETP.NE.AND.EX P0, PT, RZ, UR7, PT, P0 ;  /* 0x00000007ff007c0c */ /* 0x000fe2000bf05300 */
[----:B------:R-:W-:Y:S01]  /*20c20*/  BSSY B6, `(.L_x_12451) ;  /* 0x0000020000067945 */ /* 0x000fe20003800000 */
[----:B------:R-:W-:Y:S02]  /*20c30*/  LOP3.LUT P1, RZ, R0, 0x1bf, RZ, 0xc0, !PT ;  /* 0x000001bf00ff7812 */ /* 0x000fe4000782c0ff */
[----:B----4-:R-:W-:-:S05]  /*20c40*/  SHF.R.S32.HI R2, RZ, 0x1f, R4 ;  /* 0x0000001fff027819 */ /* 0x010fca0000011404 */
[----:B------:R-:W-:Y:S01]  /*20c50*/  IMAD R2, R2, UR4, RZ ;  /* 0x0000000402027c24 */ /* 0x000fe2000f8e02ff */
[----:B--2---:R-:W-:-:S03]  /*20c60*/  SEL R3, R3, RZ, !P0 ;  /* 0x000000ff03037207 */ /* 0x004fc60004000000 */
[----:B------:R-:W-:Y:S01]  /*20c70*/  IMAD R0, R4, UR5, R2 ;  /* 0x0000000504007c24 */ /* 0x000fe2000f8e0202 */
[----:B-----5:R-:W-:Y:S01]  /*20c80*/  SEL R2, R6, RZ, !P0 ;  /* 0x000000ff06027207 */ /* 0x020fe20004000000 */
[----:B-1----:R-:W-:-:S05]  /*20c90*/  IMAD.WIDE.U32 R4, R4, UR4, RZ ;  /* 0x0000000404047c25 */ /* 0x002fca000f8e00ff */
        /* <DEDUP_REMOVED lines=20> */
[----:B0-----:R-:W-:Y:S02]  /*20de0*/  IMAD.MOV.U32 R12, RZ, RZ, 0x1 ;  /* 0x00000001ff0c7424 */ /* 0x001fe400078e00ff */
[----:B------:R-:W-:-:S07]  /*20df0*/  IMAD.MOV.U32 R13, RZ, RZ, RZ ;  /* 0x000000ffff0d7224 */ /* 0x000fce00078e00ff */
[----:B------:R-:W-:-:S07]  /*20e00*/  LEPC R20, `(.L_x_12452) ;  /* 0x000000001014794e */ /* 0x000fce0000000000 */
[----:B-1----:R-:W-:Y:S05]  /*20e10*/  CALL.ABS.NOINC R2 ;  /* 0x0000000002007343 */ /* 0x002fea0003c00000 */
.L_x_12452:
[----:B------:R-:W-:Y:S05]  /*20e20*/  BSYNC B6 ;  /* 0x0000000000067941 */ /* 0x000fea0003800000 */
.L_x_12451:
[----:B--2---:R-:W2:Y:S01]  /*20e30*/  LDL.LU R0, [R1+0x1c] ;  /* 0x00001c0001007983 */ /* 0x004ea20000300800 */
[----:B------:R-:W1:Y:S01]  /*20e40*/  LDC R10, c[0x0][0x448] ;  /* 0x00011200ff0a7b82 */ /* 0x000e620000000800 */
[----:B------:R-:W-:Y:S01]  /*20e50*/  ULDC.64 UR4, c[0x0][0x2d8] ;  /* 0x0000b60000047ab9 */ /* 0x000fe20000000a00 */
[----:B------:R-:W-:Y:S01]  /*20e60*/  ULDC.64 UR6, c[0x0][0x2c8] ;  /* 0x0000b20000067ab9 */ /* 0x000fe20000000a00 */
[----:B------:R-:W2:Y:S01]  /*20e70*/  LDL.LU.64 R2, [R1+0x28] ;  /* 0x0000280001027983 */ /* 0x000ea20000300a00 */
[----:B------:R-:W-:-:S03]  /*20e80*/  ULDC.64 UR8, c[0x0][0x280] ;  /* 0x0000a00000087ab9 */ /* 0x000fc60000000a00 */
[----:B------:R-:W3:Y:S04]  /*20e90*/  LDL.LU R20, [R1+0x30] ;  /* 0x0000300001147983 */ /* 0x000ee80000300800 */
[----:B------:R-:W4:Y:S04]  /*20ea0*/  LDL.LU R21, [R1+0x34] ;  /* 0x0000340001157983 */ /* 0x000f280000300800 */
[----:B------:R-:W5:Y:S01]  /*20eb0*/  LDL.LU R4, [R1+0x14] ;  /* 0x0000140001047983 */ /* 0x000f620000300800 */
[----:B------:R-:W0:Y:S01]  /*20ec0*/  S2R R13, SR_TID.X ;  /* 0x00000000000d7919 */ /* 0x000e220000002100 */
[----:B-1----:R-:W-:-:S13]  /*20ed0*/  ISETP.NE.AND P1, PT, R10, 0x1, PT ;  /* 0x000000010a00780c */ /* 0x002fda0003f25270 */
[----:B------:R-:W1:Y:S01]  /*20ee0*/  @P1 LDC R5, c[0x0][0x450] ;  /* 0x00011400ff051b82 */ /* 0x000e620000000800 */
[----:B0-----:R-:W-:-:S05]  /*20ef0*/  IMAD.SHL.U32 R11, R13, 0x8, RZ ;  /* 0x000000080d0b7824 */ /* 0x001fca00078e00ff */
[----:B------:R-:W-:-:S04]  /*20f00*/  LOP3.LUT R11, R11, 0x18, RZ, 0xc0, !PT ;  /* 0x000000180b0b7812 */ /* 0x000fc800078ec0ff */
[C---:B------:R-:W-:Y:S02]  /*20f10*/  LOP3.LUT R12, R11.reuse, 0x20, RZ, 0xfc, !PT ;  /* 0x000000200b0c7812 */ /* 0x040fe400078efcff */
[----:B------:R-:W-:Y:S01]  /*20f20*/  LOP3.LUT R11, R11, 0x40, RZ, 0xfc, !PT ;  /* 0x000000400b0b7812 */ /* 0x000fe200078efcff */
[----:B--2---:R-:W-:Y:S02]  /*20f30*/  IMAD.MOV.U32 R3, RZ, RZ, R0 ;  /* 0x000000ffff037224 */ /* 0x004fe400078e0000 */
[----:B---3--:R-:W-:Y:S02]  /*20f40*/  IMAD R0, R20, UR4, RZ ;  /* 0x0000000414007c24 */ /* 0x008fe4000f8e02ff */
[C---:B------:R-:W-:Y:S01]  /*20f50*/  IMAD.WIDE.U32 R2, R18.reuse, UR4, R2 ;  /* 0x0000000412027c25 */ /* 0x040fe2000f8e0002 */
[----:B------:R-:W0:Y:S03]  /*20f60*/  S2R R20, SR_TID.X ;  /* 0x0000000000147919 */ /* 0x000e260000002100 */
        /* <DEDUP_REMOVED lines=10> */
[----:B0-----:R-:W-:-:S04]  /*21010*/  LOP3.LUT R20, R20, 0x7f, RZ, 0xc0, !PT ;  /* 0x0000007f14147812 */ /* 0x001fc800078ec0ff */
        /* <DEDUP_REMOVED lines=10> */
[----:B-1----:R-:W-:-:S04]  /*210c0*/  @P1 SHF.R.U32.HI R4, RZ, R5, R6 ;  /* 0x00000005ff041219 */ /* 0x002fc80000011606 */
[--C-:B------:R-:W-:Y:S01]  /*210d0*/  SHF.R.S32.HI R5, RZ, 0x1f, R4.reuse ;  /* 0x0000001fff057819 */ /* 0x100fe20000011404 */
[----:B------:R-:W-:-:S04]  /*210e0*/  IMAD.MOV R8, RZ, RZ, -R4 ;  /* 0x000000ffff087224 */ /* 0x000fc800078e0a04 */
[----:B------:R-:W-:Y:S02]  /*210f0*/  IMAD R5, R5, UR4, RZ ;  /* 0x0000000405057c24 */ /* 0x000fe4000f8e02ff */
[----:B------:R-:W-:Y:S02]  /*21100*/  IMAD R8, R10, R8, R0 ;  /* 0x000000080a087224 */ /* 0x000fe400078e0200 */
[C---:B------:R-:W-:Y:S02]  /*21110*/  IMAD R6, R4.reuse, UR5, R5 ;  /* 0x0000000504067c24 */ /* 0x040fe4000f8e0205 */
[----:B------:R-:W-:Y:S01]  /*21120*/  IMAD.WIDE.U32 R4, R4, UR4, R2 ;  /* 0x0000000404047c25 */ /* 0x000fe2000f8e0002 */
[----:B------:R-:W-:-:S03]  /*21130*/  SHF.R.S32.HI R9, RZ, 0x1f, R8 ;  /* 0x0000001fff097819 */ /* 0x000fc60000011408 */
[----:B------:R-:W-:Y:S02]  /*21140*/  IMAD.IADD R5, R5, 0x1, R6 ;  /* 0x0000000105057824 */ /* 0x000fe400078e0206 */
[----:B------:R-:W-:Y:S02]  /*21150*/  IMAD R9, R9, UR6, RZ ;  /* 0x0000000609097c24 */ /* 0x000fe4000f8e02ff */
[----:B------:R-:W-:-:S04]  /*21160*/  IMAD.WIDE.U32 R6, R8, UR6, R4 ;  /* 0x0000000608067c25 */ /* 0x000fc8000f8e0004 */
[----:B------:R-:W-:Y:S01]  /*21170*/  IMAD R5, R8, UR7, R9 ;  /* 0x0000000708057c24 */ /* 0x000fe2000f8e0209 */
[----:B------:R-:W-:Y:S01]  /*21180*/  LEA R4, P0, R6, UR8, 0x1 ;  /* 0x0000000806047c11 */ /* 0x000fe2000f8008ff */
[----:B------:R-:W-:Y:S02]  /*21190*/  VIADD R0, R0, 0x80 ;  /* 0x0000008000007836 */ /* 0x000fe40000000000 */
[----:B------:R-:W-:Y:S02]  /*211a0*/  IMAD.IADD R5, R7, 0x1, R5 ;  /* 0x0000000107057824 */ /* 0x000fe400078e0205 */
[----:B------:R-:W0:Y:S03]  /*211b0*/  @P1 LDC R7, c[0x0][0x450] ;  /* 0x00011400ff071b82 */ /* 0x000e260000000800 */
[----:B------:R-:W-:-:S05]  /*211c0*/  LEA.HI.X R5, R6, UR9, R5, 0x1, P0 ;  /* 0x0000000906057c11 */ /* 0x000fca00080f0c05 */
[----:B------:R-:W1:Y:S02]  /*211d0*/  @P1 LDC R6, c[0x0][0x44c] ;  /* 0x00011300ff061b82 */ /* 0x000e640000000800 */
[----:B-1----:R-:W-:-:S04]  /*211e0*/  @P1 IMAD.HI.U32 R8, R0, R6, RZ ;  /* 0x0000000600081227 */ /* 0x002fc800078e00ff */
        /* <DEDUP_REMOVED lines=10> */
[----:B------:R-:W-:Y:S01]  /*21290*/  SHF.R.S32.HI R6, RZ, 0x1f, R0 ;  /* 0x0000001fff067819 */ /* 0x000fe20000011400 */
[----:B------:R-:W-:Y:S01]  /*212a0*/  UMOV UR5, 0xffffffff ;  /* 0xffffffff00057882 */ /* 0x000fe20000000000 */
[----:B------:R-:W-:Y:S01]  /*212b0*/  ISETP.GE.AND P1, PT, R11, UR4, PT ;  /* 0x000000040b007c0c */ /* 0x000fe2000bf26270 */
[----:B------:R-:W-:Y:S02]  /*212c0*/  IMAD.IADD R3, R3, 0x1, R7 ;  /* 0x0000000103037824 */ /* 0x000fe400078e0207 */
[----:B------:R-:W-:-:S02]  /*212d0*/  IMAD R6, R6, UR6, RZ ;  /* 0x0000000606067c24 */ /* 0x000fc4000f8e02ff */
[----:B------:R-:W-:-:S04]  /*212e0*/  IMAD.WIDE.U32 R2, R0, UR6, R2 ;  /* 0x0000000600027c25 */ /* 0x000fc8000f8e0002 */
[----:B------:R-:W-:Y:S01]  /*212f0*/  IMAD R6, R0, UR7, R6 ;  /* 0x0000000700067c24 */ /* 0x000fe2000f8e0206 */
[----:B------:R-:W-:-:S03]  /*21300*/  LEA R7, P0, R2, UR8, 0x1 ;  /* 0x0000000802077c11 */ /* 0x000fc6000f8008ff */
[----:B------:R-:W-:-:S05]  /*21310*/  IMAD.IADD R6, R3, 0x1, R6 ;  /* 0x0000000103067824 */ /* 0x000fca00078e0206 */
[----:B------:R-:W-:Y:S02]  /*21320*/  LEA.HI.X R6, R2, UR9, R6, 0x1, P0 ;  /* 0x0000000902067c11 */ /* 0x000fe400080f0c06 */
[----:B------:R-:W-:Y:S01]  /*21330*/  ISETP.GE.AND P0, PT, R12, UR4, PT ;  /* 0x000000040c007c0c */ /* 0x000fe2000bf06270 */
[----:B------:R-:W-:-:S12]  /*21340*/  BRA.DIV UR5, `(.L_x_12453) ;  /* 0x0000004e05947947 */ /* 0x000fd8000b800000 */
[----:B------:R-:W2:Y:S04]  /*21350*/  LDL.LU R3, [R1+0x20] ;  /* 0x0000200001037983 */ /* 0x000ea80000300800 */
[----:B------:R-:W3:Y:S01]  /*21360*/  LDL R8, [R1+0x10] ;  /* 0x0000100001087983 */ /* 0x000ee20000100800 */
[----:B------:R-:W-:Y:S01]  /*21370*/  IMAD R17, R17, 0xc0, R21 ;  /* 0x000000c011117824 */ /* 0x000fe200078e0215 */
[----:B------:R-:W-:Y:S02]  /*21380*/  ULDC.64 UR4, c[0x0][0x208] ;  /* 0x0000820000047ab9 */ /* 0x000fe40000000a00 */
        /* <DEDUP_REMOVED lines=10> */
[----:B---3--:R-:W-:Y:S04]  /*21430*/  @!P2 LDGSTS.E.BYPASS.LTC128B.128 [R8+0xda00], desc[UR4][R2.64], !P3 ;  /* 0x0da000000208afae */ /* 0x008fe8000d901d44 */
        /* <DEDUP_REMOVED lines=30> */
[----:B------:R-:W-:Y:S01]  /*21620*/  @!P2 LEA R2, P4, R20, R4, 0x1 ;  /* 0x000000041402a211 */ /* 0x000fe200078808ff */
[----:B------:R-:W-:-:S04]  /*21630*/  VIADD R4, R17, 0x80 ;  /* 0x0000008011047836 */ /* 0x000fc80000000000 */
[----:B--2---:R-:W-:-:S05]  /*21640*/  @!P2 IMAD.X R3, RZ, RZ, R5, P4 ;  /* 0x000000ffff03a224 */ /* 0x004fca00020e0605 */
[----:B------:R-:W-:Y:S04]  /*21650*/  @!P2 LDGSTS.E.BYPASS.LTC128B.128 [R8+0xf200], desc[UR4][R2.64], !P3 ;  /* 0x0f2000000208afae */ /* 0x000fe8000d901d44 */
[----:B------:R-:W-:Y:S04]  /*21660*/  @!P2 LDGSTS.E.BYPASS.LTC128B.128 [R8+0x12200], desc[UR4][R2.64+0x40], !P0 ;  /* 0x122000400208afae */ /* 0x000fe8000c101d44 */
[----:B------:R0:W-:Y:S01]  /*21670*/  @!P2 LDGSTS.E.BYPASS.LTC128B.128 [R8+0x15200], desc[UR4][R2.64+0x80], !P1 ;  /* 0x152000800208afae */ /* 0x0001e2000c901d44 */
[----:B------:R-:W-:-:S03]  /*21680*/  ISETP.GE.AND P2, PT, R4, R0, PT ;  /* 0x000000000400720c */ /* 0x000fc60003f46270 */
[----:B0-----:R-:W0:Y:S04]  /*21690*/  SHFL.IDX PT, R3, R7, RZ, 0x1c1f ;  /* 0x001c1fff07037589 */ /* 0x001e2800000e0000 */
[----:B------:R-:W1:Y:S04]  /*216a0*/  SHFL.IDX PT, R2, R6, RZ, 0x1c1f ;  /* 0x001c1fff06027589 */ /* 0x000e6800000e0000 */
[----:B------:R-:W2:Y:S02]  /*216b0*/  SHFL.IDX PT, R6, R6, 0x1, 0x1c1f ;  /* 0x003c1f0006067f89 */ /* 0x000ea400000e0000 */
        /* <DEDUP_REMOVED lines=8> */
[----:B0-2---:R0:W1:Y:S02]  /*21740*/  SHFL.IDX PT, R2, R7, 0x1, 0x1c1f ;  /* 0x003c1f0007027f89 */ /* 0x00506400000e0000 */
.L_x_12609:
[----:B------:R-:W2:Y:S01]  /*21750*/  LDL R4, [R1+0x10] ;  /* 0x0000100001047983 */ /* 0x000ea20000100800 */
[----:B------:R-:W-:Y:S01]  /*21760*/  VIADD R17, R17, 0xa0 ;  /* 0x000000a011117836 */ /* 0x000fe20000000000 */
[----:B------:R-:W-:-:S04]  /*21770*/  ULDC.64 UR4, c[0x0][0x208] ;  /* 0x0000820000047ab9 */ /* 0x000fc80000000a00 */
        /* <DEDUP_REMOVED lines=11> */
.L_x_12454:
        /* <DEDUP_REMOVED lines=14> */
[----:B-1----:R-:W2:Y:S01]  /*21910*/  LDL R2, [R1+0x18] ;  /* 0x0000180001027983 */ /* 0x002ea20000100800 */
[----:B------:R1:W-:Y:S01]  /*21920*/  SYNCS.ARRIVE.TRANS64.A1T0 RZ, [R22+URZ+0x31c00], RZ ;  /* 0x031c00ff16ff79a7 */ /* 0x0003e2000810003f */
[----:B------:R-:W-:Y:S01]  /*21930*/  BSSY B0, `(.L_x_12455) ;  /* 0x0000004000007945 */ /* 0x000fe20003800000 */
[----:B------:R-:W3:Y:S01]  /*21940*/  SYNCS.PHASECHK.TRANS64.TRYWAIT P1, [R22+URZ+0x31c20], R3 ;  /* 0x031c2003160075a7 */ /* 0x000ee2000802017f */
[----:B--2---:R-:W-:Y:S02]  /*21950*/  ISETP.GE.AND P0, PT, R2, 0x2, PT ;  /* 0x000000020200780c */ /* 0x004fe40003f06270 */
[----:B-1-3--:R-:W-:Y:S11]  /*21960*/  @!P1 BRA `(.L_x_12456) ;  /* 0x0000005000389947 */ /* 0x00aff60003800000 */
.L_x_12610:
[----:B------:R-:W-:Y:S05]  /*21970*/  BSYNC B0 ;  /* 0x0000000000007941 */ /* 0x000fea0003800000 */
.L_x_12455:
        /* <DEDUP_REMOVED lines=10> */
[----:B0-----:R-:W-:Y:S01]  /*21a20*/  VIADD R7, R23, 0x1 ;  /* 0x0000000117077836 */ /* 0x001fe20000000000 */
        /* <DEDUP_REMOVED lines=9> */
[----:B------:R-:W-:Y:S01]  /*21ac0*/  ISETP.NE.U32.AND P0, PT, RZ, UR4, PT ;  /* 0x00000004ff007c0c */ /* 0x000fe2000bf05070 */
[----:B------:R-:W-:-:S03]  /*21ad0*/  IMAD.MOV.U32 R5, RZ, RZ, R24 ;  /* 0x000000ffff057224 */ /* 0x000fc600078e0018 */
[----:B------:R-:W-:-:S13]  /*21ae0*/  ISETP.NE.AND.EX P0, PT, RZ, UR5, PT, P0 ;  /* 0x00000005ff007c0c */ /* 0x000fda000bf05300 */
[----:B------:R-:W-:Y:S05]  /*21af0*/  @!P0 BRA `(.L_x_12463) ;  /* 0x00000000004c8947 */ /* 0x000fea0003800000 */
[----:B------:R-:W2:Y:S01]  /*21b00*/  LDL R9, [R1+0x8] ;  /* 0x0000080001097983 */ /* 0x000ea20000100800 */
[----:B------:R-:W0:Y:S01]  /*21b10*/  LDC R4, c[0x0][0x43c] ;  /* 0x00010f00ff047b82 */ /* 0x000e220000000800 */
[----:B------:R-:W-:Y:S01]  /*21b20*/  ULDC.64 UR6, c[0x0][0x428] ;  /* 0x00010a0000067ab9 */ /* 0x000fe20000000a00 */
[----:B------:R-:W-:Y:S01]  /*21b30*/  ULDC.64 UR8, c[0x0][0x208] ;  /* 0x0000820000087ab9 */ /* 0x000fe20000000a00 */
[----:B0-----:R-:W-:-:S13]  /*21b40*/  ISETP.NE.AND P0, PT, R4, 0x1, PT ;  /* 0x000000010400780c */ /* 0x001fda0003f05270 */
[----:B-1----:R-:W0:Y:S02]  /*21b50*/  @P0 LDC.64 R2, c[0x0][0x440] ;  /* 0x00011000ff020b82 */ /* 0x002e240000000a00 */
[----:B0-----:R-:W-:-:S04]  /*21b60*/  @P0 IMAD.HI.U32 R0, R6, R2, RZ ;  /* 0x0000000206000227 */ /* 0x001fc800078e00ff */
[----:B------:R-:W-:Y:S01]  /*21b70*/  IMAD.MOV.U32 R2, RZ, RZ, R6 ;  /* 0x000000ffff027224 */ /* 0x000fe200078e0006 */
[----:B------:R-:W-:-:S04]  /*21b80*/  @P0 SHF.R.U32.HI R2, RZ, R3, R0 ;  /* 0x00000003ff020219 */ /* 0x000fc80000011600 */
[--C-:B------:R-:W-:Y:S01]  /*21b90*/  SHF.R.S32.HI R3, RZ, 0x1f, R2.reuse ;  /* 0x0000001fff037819 */ /* 0x100fe20000011402 */
[----:B------:R-:W-:-:S04]  /*21ba0*/  IMAD.MOV R0, RZ, RZ, -R2 ;  /* 0x000000ffff007224 */ /* 0x000fc800078e0a02 */
[----:B------:R-:W-:Y:S02]  /*21bb0*/  IMAD R0, R4, R0, R6 ;  /* 0x0000000004007224 */ /* 0x000fe400078e0206 */
[----:B------:R-:W-:-:S04]  /*21bc0*/  IMAD.WIDE.U32 R2, R26, UR6, R2 ;  /* 0x000000061a027c25 */ /* 0x000fc8000f8e0002 */
[----:B--2---:R-:W-:-:S04]  /*21bd0*/  IMAD R4, R9, UR6, RZ ;  /* 0x0000000609047c24 */ /* 0x004fc8000f8e02ff */
[----:B------:R-:W-:-:S04]  /*21be0*/  IMAD R4, R26, UR7, R4 ;  /* 0x000000071a047c24 */ /* 0x000fc8000f8e0204 */
[----:B------:R-:W-:Y:S01]  /*21bf0*/  IMAD.IADD R3, R4, 0x1, R3 ;  /* 0x0000000104037824 */ /* 0x000fe200078e0203 */
[----:B------:R-:W-:-:S04]  /*21c00*/  LEA R4, P0, R2, UR4, 0x2 ;  /* 0x0000000402047c11 */ /* 0x000fc8000f8010ff */
[----:B------:R-:W-:-:S06]  /*21c10*/  LEA.HI.X R5, R2, UR5, R3, 0x2, P0 ;  /* 0x0000000502057c11 */ /* 0x000fcc00080f1403 */
[----:B------:R0:W5:Y:S03]  /*21c20*/  LDG.E R5, desc[UR8][R4.64] ;  /* 0x0000000804057981 */ /* 0x000166000c1e1900 */
.L_x_12463:
[----:B-1----:R-:W-:Y:S01]  /*21c30*/  IMAD R3, R7, 0x8, R22 ;  /* 0x0000000807037824 */ /* 0x002fe200078e0216 */
[----:B------:R-:W-:Y:S01]  /*21c40*/  SHF.L.U32 R2, R8, 0x1f, RZ ;  /* 0x0000001f08027819 */ /* 0x000fe200000006ff */
[----:B------:R-:W-:Y:S03]  /*21c50*/  BSSY B3, `(.L_x_12464) ;  /* 0x0000003000037945 */ /* 0x000fe60003800000 */
[----:B------:R-:W1:Y:S02]  /*21c60*/  SYNCS.PHASECHK.TRANS64.TRYWAIT P0, [R3+URZ+0x31c40], R2 ;  /* 0x031c4002030075a7 */ /* 0x000e64000800017f */
[----:B-1----:R-:W-:Y:S05]  /*21c70*/  @!P0 BRA `(.L_x_12465) ;  /* 0x0000004c00888947 */ /* 0x002fea0003800000 */
.L_x_12611:
[----:B------:R-:W-:Y:S05]  /*21c80*/  BSYNC B3 ;  /* 0x0000000000037941 */ /* 0x000fea0003800000 */
.L_x_12464:
        /* <DEDUP_REMOVED lines=11> */
.L_x_12467:
[----:B------:R-:W-:Y:S05]  /*21d40*/  BSYNC B3 ;  /* 0x0000000000037941 */ /* 0x000fea0003800000 */
.L_x_12466:
        /* <DEDUP_REMOVED lines=11> */
.L_x_12468:
        /* <DEDUP_REMOVED lines=16> */
.L_x_12469:
        /* <DEDUP_REMOVED lines=16> */
.L_x_12470:
        /* <DEDUP_REMOVED lines=15> */
.L_x_12612:
[----:B------:R-:W-:Y:S05]  /*220f0*/  BSYNC B3 ;  /* 0x0000000000037941 */ /* 0x000fea0003800000 */
.L_x_12471:
        /* <DEDUP_REMOVED lines=10> */
.L_x_12473:
[----:B------:R-:W2:Y:S01]  /*221a0*/  LDL R3, [R1] ;  /* 0x0000000001037983 */ /* 0x000ea20000100800 */
[----:B------:R-:W-:Y:S01]  /*221b0*/  BSSY B3, `(.L_x_12474) ;  /* 0x0000004000037945 */ /* 0x000fe20003800000 */
[----:B--2---:R-:W-:-:S13]  /*221c0*/  LOP3.LUT P0, RZ, R3, 0x8, RZ, 0xc0, !PT ;  /* 0x0000000803ff7812 */ /* 0x004fda000780c0ff */
[----:B------:R-:W-:Y:S05]  /*221d0*/  @P0 BRA `(.L_x_12475) ;  /* 0x0000000000040947 */ /* 0x000fea0003800000 */
[----:B------:R-:W-:Y:S01]  /*221e0*/  BPT.TRAP 0x1 ;  /* 0x000000040000795c */ /* 0x000fe20000300000 */
.L_x_12475:
[----:B------:R-:W-:Y:S05]  /*221f0*/  BSYNC B3 ;  /* 0x0000000000037941 */ /* 0x000fea0003800000 */
.L_x_12474:
        /* <DEDUP_REMOVED lines=10> */
.L_x_12476:
        /* <DEDUP_REMOVED lines=15> */
.L_x_12477:
        /* <DEDUP_REMOVED lines=15> */
.L_x_12478:
        /* <DEDUP_REMOVED lines=12> */
.L_x_12462:
[----:B------:R-:W-:Y:S05]  /*22540*/  BSYNC B1 ;  /* 0x0000000000017941 */ /* 0x000fea0003800000 */
.L_x_12461:
[----:B------:R-:W2:Y:S01]  /*22550*/  LDL.LU R0, [R1+0x18] ;  /* 0x0000180001007983 */ /* 0x000ea20000300800 */
[----:B------:R-:W-:Y:S02]  /*22560*/  IMAD.MOV.U32 R27, RZ, RZ, R8 ;  /* 0x000000ffff1b7224 */ /* 0x000fe400078e0008 */
[----:B------:R-:W-:Y:S02]  /*22570*/  IMAD.MOV.U32 R23, RZ, RZ, R7 ;  /* 0x000000ffff177224 */ /* 0x000fe400078e0007 */
[----:B--2---:R-:W-:-:S07]  /*22580*/  VIADD R0, R0, 0xfffffffd ;  /* 0xfffffffd00007836 */ /* 0x004fce0000000000 */
.L_x_12460:
[----:B------:R-:W-:Y:S05]  /*22590*/  BSYNC B2 ;  /* 0x0000000000027941 */ /* 0x000fea0003800000 */
.L_x_12459:
[----:B------:R-:W-:-:S13]  /*225a0*/  ISETP.NE.AND P0, PT, R6, RZ, PT ;  /* 0x000000ff0600720c */ /* 0x000fda0003f05270 */
[----:B------:R-:W-:Y:S05]  /*225b0*/  @!P0 BRA `(.L_x_12458) ;  /* 0x0000001400ac8947 */ /* 0x000fea0003800000 */
[----:B------:R-:W-:-:S07]  /*225c0*/  IMAD.MOV.U32 R4, RZ, RZ, R24 ;  /* 0x000000ffff047224 */ /* 0x000fce00078e0018 */
.L_x_12515:
[----:B------:R-:W2:Y:S01]  /*225d0*/  LDL R2, [R1] ;  /* 0x0000000001027983 */ /* 0x000ea20000100800 */
[----:B------:R-:W-:Y:S01]  /*225e0*/  VIADD R6, R23, 0x1 ;  /* 0x0000000117067836 */ /* 0x000fe20000000000 */
[----:B------:R-:W-:Y:S05]  /*225f0*/  YIELD ;  /* 0x0000000000007946 */ /* 0x000fea0003800000 */
[C---:B------:R-:W-:Y:S01]  /*22600*/  ISETP.NE.AND P0, PT, R6.reuse, 0x2, PT ;  /* 0x000000020600780c */ /* 0x040fe20003f05270 */
[----:B------:R-:W-:Y:S03]  /*22610*/  BSSY B1, `(.L_x_12479) ;  /* 0x00000af000017945 */ /* 0x000fe60003800000 */
[----:B------:R-:W-:-:S02]  /*22620*/  SEL R6, R6, RZ, P0 ;  /* 0x000000ff06067207 */ /* 0x000fc40000000000 */
[----:B--2---:R-:W-:Y:S02]  /*22630*/  LOP3.LUT P1, RZ, R2, 0x4, RZ, 0xc0, !PT ;  /* 0x0000000402ff7812 */ /* 0x004fe4000782c0ff */
[----:B------:R-:W-:-:S04]  /*22640*/  SEL R2, RZ, 0x1, P0 ;  /* 0x00000001ff027807 */ /* 0x000fc80000000000 */
[----:B0-----:R-:W-:-:S07]  /*22650*/  LOP3.LUT R7, R27, R2, RZ, 0x3c, !PT ;  /* 0x000000021b077212 */ /* 0x001fce00078e3cff */
[----:B------:R-:W-:Y:S05]  /*22660*/  @!P1 BRA `(.L_x_12480) ;  /* 0x0000000800a49947 */ /* 0x000fea0003800000 */
        /* <DEDUP_REMOVED lines=24> */
.L_x_12481:
[----:B0-----:R-:W-:Y:S01]  /*227f0*/  IMAD R5, R6, 0x8, R22 ;  /* 0x0000000806057824 */ /* 0x001fe200078e0216 */
[----:B------:R-:W-:Y:S01]  /*22800*/  SHF.L.U32 R2, R7, 0x1f, RZ ;  /* 0x0000001f07027819 */ /* 0x000fe200000006ff */
[----:B------:R-:W-:Y:S03]  /*22810*/  BSSY B2, `(.L_x_12482) ;  /* 0x0000003000027945 */ /* 0x000fe60003800000 */
[----:B------:R-:W0:Y:S02]  /*22820*/  SYNCS.PHASECHK.TRANS64.TRYWAIT P0, [R5+URZ+0x31c40], R2 ;  /* 0x031c4002050075a7 */ /* 0x000e24000800017f */
[----:B0-----:R-:W-:Y:S05]  /*22830*/  @!P0 BRA `(.L_x_12483) ;  /* 0x0000004000c08947 */ /* 0x001fea0003800000 */
.L_x_12613:
[----:B------:R-:W-:Y:S05]  /*22840*/  BSYNC B2 ;  /* 0x0000000000027941 */ /* 0x000fea0003800000 */
.L_x_12482:
[----:B-1----:R-:W1:Y:S01]  /*22850*/  S2R R3, SR_TID.X ;  /* 0x0000000000037919 */ /* 0x002e620000002100 */
        /* <DEDUP_REMOVED lines=10> */
.L_x_12485:
[----:B------:R-:W-:Y:S05]  /*22900*/  BSYNC B2 ;  /* 0x0000000000027941 */ /* 0x000fea0003800000 */
.L_x_12484:
        /* <DEDUP_REMOVED lines=11> */
.L_x_12486:
        /* <DEDUP_REMOVED lines=16> */
.L_x_12487:
        /* <DEDUP_REMOVED lines=16> */
.L_x_12488:
        /* <DEDUP_REMOVED lines=15> */
.L_x_12614:
[----:B------:R-:W-:Y:S05]  /*22cb0*/  BSYNC B2 ;  /* 0x0000000000027941 */ /* 0x000fea0003800000 */
.L_x_12489:
        /* <DEDUP_REMOVED lines=10> */
.L_x_12491:
[----:B------:R-:W2:Y:S01]  /*22d60*/  LDL R5, [R1] ;  /* 0x0000000001057983 */ /* 0x000ea20000100800 */
[----:B------:R-:W-:Y:S01]  /*22d70*/  BSSY B2, `(.L_x_12492) ;  /* 0x0000004000027945 */ /* 0x000fe20003800000 */
[----:B--2---:R-:W-:-:S13]  /*22d80*/  LOP3.LUT P0, RZ, R5, 0x8, RZ, 0xc0, !PT ;  /* 0x0000000805ff7812 */ /* 0x004fda000780c0ff */
[----:B------:R-:W-:Y:S05]  /*22d90*/  @P0 BRA `(.L_x_12493) ;  /* 0x0000000000040947 */ /* 0x000fea0003800000 */
[----:B------:R-:W-:Y:S01]  /*22da0*/  BPT.TRAP 0x1 ;  /* 0x000000040000795c */ /* 0x000fe20000300000 */
.L_x_12493:
[----:B------:R-:W-:Y:S05]  /*22db0*/  BSYNC B2 ;  /* 0x0000000000027941 */ /* 0x000fea0003800000 */
.L_x_12492:
        /* <DEDUP_REMOVED lines=10> */
.L_x_12494:
        /* <DEDUP_REMOVED lines=15> */
.L_x_12495:
        /* <DEDUP_REMOVED lines=15> */
.L_x_12496:
        /* <DEDUP_REMOVED lines=12> */
.L_x_12480:
[----:B------:R-:W-:Y:S05]  /*23100*/  BSYNC B1 ;  /* 0x0000000000017941 */ /* 0x000fea0003800000 */
.L_x_12479:
[----:B------:R-:W2:Y:S01]  /*23110*/  LDL R2, [R1] ;  /* 0x0000000001027983 */ /* 0x000ea20000100800 */
[----:B------:R-:W-:Y:S01]  /*23120*/  VIADD R23, R6, 0x1 ;  /* 0x0000000106177836 */ /* 0x000fe20000000000 */
[----:B------:R-:W-:Y:S04]  /*23130*/  BSSY B1, `(.L_x_12497) ;  /* 0x00000b0000017945 */ /* 0x000fe80003800000 */
[----:B------:R-:W-:-:S04]  /*23140*/  ISETP.NE.AND P0, PT, R23, 0x2, PT ;  /* 0x000000021700780c */ /* 0x000fc80003f05270 */
[----:B------:R-:W-:Y:S02]  /*23150*/  SEL R23, R23, RZ, P0 ;  /* 0x000000ff17177207 */ /* 0x000fe40000000000 */
[----:B--2---:R-:W-:Y:S02]  /*23160*/  LOP3.LUT P1, RZ, R2, 0x4, RZ, 0xc0, !PT ;  /* 0x0000000402ff7812 */ /* 0x004fe4000782c0ff */
[----:B------:R-:W-:-:S04]  /*23170*/  SEL R2, RZ, 0x1, P0 ;  /* 0x00000001ff027807 */ /* 0x000fc80000000000 */
[----:B------:R-:W-:-:S07]  /*23180*/  LOP3.LUT R27, R7, R2, RZ, 0x3c, !PT ;  /* 0x00000002071b7212 */ /* 0x000fce00078e3cff */
        /* <DEDUP_REMOVED lines=25> */
.L_x_12499:
[----:B0-----:R-:W-:Y:S01]  /*23320*/  IMAD R5, R23, 0x8, R22 ;  /* 0x0000000817057824 */ /* 0x001fe200078e0216 */
[----:B------:R-:W-:Y:S01]  /*23330*/  SHF.L.U32 R2, R27, 0x1f, RZ ;  /* 0x0000001f1b027819 */ /* 0x000fe200000006ff */
[----:B------:R-:W-:Y:S03]  /*23340*/  BSSY B2, `(.L_x_12500) ;  /* 0x0000003000027945 */ /* 0x000fe60003800000 */
[----:B------:R-:W0:Y:S02]  /*23350*/  SYNCS.PHASECHK.TRANS64.TRYWAIT P0, [R5+URZ+0x31c40], R2 ;  /* 0x031c4002050075a7 */ /* 0x000e24000800017f */
[----:B0-----:R-:W-:Y:S05]  /*23360*/  @!P0 BRA `(.L_x_12501) ;  /* 0x00000038001c8947 */ /* 0x001fea0003800000 */
.L_x_12615:
[----:B------:R-:W-:Y:S05]  /*23370*/  BSYNC B2 ;  /* 0x0000000000027941 */ /* 0x000fea0003800000 */
.L_x_12500:
        /* <DEDUP_REMOVED lines=11> */
.L_x_12503:
[----:B------:R-:W-:Y:S05]  /*23430*/  BSYNC B2 ;  /* 0x0000000000027941 */ /* 0x000fea0003800000 */
.L_x_12502:
        /* <DEDUP_REMOVED lines=11> */
.L_x_12504:
        /* <DEDUP_REMOVED lines=16> */
.L_x_12505:
        /* <DEDUP_REMOVED lines=16> */
.L_x_12506:
        /* <DEDUP_REMOVED lines=15> */
.L_x_12616:
[----:B------:R-:W-:Y:S05]  /*237e0*/  BSYNC B2 ;  /* 0x0000000000027941 */ /* 0x000fea0003800000 */
.L_x_12507:
        /* <DEDUP_REMOVED lines=10> */
.L_x_12509:
[----:B------:R-:W2:Y:S01]  /*23890*/  LDL R5, [R1] ;  /* 0x0000000001057983 */ /* 0x000ea20000100800 */
[----:B------:R-:W-:Y:S01]  /*238a0*/  BSSY B2, `(.L_x_12510) ;  /* 0x0000004000027945 */ /* 0x000fe20003800000 */
[----:B--2---:R-:W-:-:S13]  /*238b0*/  LOP3.LUT P0, RZ, R5, 0x8, RZ, 0xc0, !PT ;  /* 0x0000000805ff7812 */ /* 0x004fda000780c0ff */
[----:B------:R-:W-:Y:S05]  /*238c0*/  @P0 BRA `(.L_x_12511) ;  /* 0x0000000000040947 */ /* 0x000fea0003800000 */
[----:B------:R-:W-:Y:S01]  /*238d0*/  BPT.TRAP 0x1 ;  /* 0x000000040000795c */ /* 0x000fe20000300000 */
.L_x_12511:
[----:B------:R-:W-:Y:S05]  /*238e0*/  BSYNC B2 ;  /* 0x0000000000027941 */ /* 0x000fea0003800000 */
.L_x_12510:
        /* <DEDUP_REMOVED lines=10> */
.L_x_12512:
        /* <DEDUP_REMOVED lines=15> */
.L_x_12513:
        /* <DEDUP_REMOVED lines=15> */
.L_x_12514:
        /* <DEDUP_REMOVED lines=12> */
.L_x_12498:
[----:B------:R-:W-:Y:S05]  /*23c30*/  BSYNC B1 ;  /* 0x0000000000017941 */ /* 0x000fea0003800000 */
.L_x_12497:
[C---:B------:R-:W-:Y:S01]  /*23c40*/  ISETP.GT.AND P0, PT, R0.reuse, 0x1, PT ;  /* 0x000000010000780c */ /* 0x040fe20003f04270 */
[----:B------:R-:W-:-:S12]  /*23c50*/  VIADD R0, R0, 0xfffffffe ;  /* 0xfffffffe00007836 */ /* 0x000fd80000000000 */
[----:B------:R-:W-:Y:S05]  /*23c60*/  @P0 BRA `(.L_x_12515) ;  /* 0xffffffe800580947 */ /* 0x000fea000383ffff */
.L_x_12458:
[----:B------:R-:W-:Y:S05]  /*23c70*/  BSYNC B0 ;  /* 0x0000000000007941 */ /* 0x000fea0003800000 */
.L_x_12457:
        /* <DEDUP_REMOVED lines=8> */
[----:B------:R-:W2:Y:S01]  /*23d00*/  FLO.U32 R0, UR4 ;  /* 0x0000000400007d00 */ /* 0x000ea200080e0000 */
[----:B------:R-:W-:Y:S01]  /*23d10*/  ULDC.64 UR6, c[0x0][0x208] ;  /* 0x0000820000067ab9 */ /* 0x000fe20000000a00 */
        /* <DEDUP_REMOVED lines=8> */
.L_x_12517:
[----:B------:R-:W-:Y:S05]  /*23da0*/  BSYNC B0 ;  /* 0x0000000000007941 */ /* 0x000fea0003800000 */
.L_x_12516:
[----:B------:R-:W2:Y:S01]  /*23db0*/  LDL R0, [R1] ;  /* 0x0000000001007983 */ /* 0x000ea20000100800 */
[----:B------:R-:W-:Y:S01]  /*23dc0*/  BSSY B0, `(.L_x_12518) ;  /* 0x000004b000007945 */ /* 0x000fe20003800000 */
[----:B--2---:R-:W-:-:S13]  /*23dd0*/  LOP3.LUT P0, RZ, R0, 0x4, RZ, 0xc0, !PT ;  /* 0x0000000400ff7812 */ /* 0x004fda000780c0ff */
[----:B------:R-:W-:Y:S05]  /*23de0*/  @!P0 BRA `(.L_x_12519) ;  /* 0x0000000400208947 */ /* 0x000fea0003800000 */
[----:B-1----:R-:W-:Y:S01]  /*23df0*/  IMAD R3, R23, 0x8, R22 ;  /* 0x0000000817037824 */ /* 0x002fe200078e0216 */
[----:B------:R-:W-:Y:S01]  /*23e00*/  SHF.L.U32 R0, R27, 0x1f, RZ ;  /* 0x0000001f1b007819 */ /* 0x000fe200000006ff */
[----:B------:R-:W-:Y:S03]  /*23e10*/  BSSY B1, `(.L_x_12520) ;  /* 0x0000003000017945 */ /* 0x000fe60003800000 */
[----:B------:R-:W1:Y:S02]  /*23e20*/  SYNCS.PHASECHK.TRANS64.TRYWAIT P0, [R3+URZ+0x31c60], R0 ;  /* 0x031c6000030075a7 */ /* 0x000e64000800017f */
[----:B-1----:R-:W-:Y:S05]  /*23e30*/  @!P0 BRA `(.L_x_12521) ;  /* 0x0000002c00908947 */ /* 0x002fea0003800000 */
.L_x_12617:
[----:B------:R-:W-:Y:S05]  /*23e40*/  BSYNC B1 ;  /* 0x0000000000017941 */ /* 0x000fea0003800000 */
.L_x_12520:
        /* <DEDUP_REMOVED lines=10> */
.L_x_12522:
[----:B------:R-:W2:Y:S01]  /*23ef0*/  LDL R0, [R1] ;  /* 0x0000000001007983 */ /* 0x000ea20000100800 */
[----:B------:R-:W-:Y:S01]  /*23f00*/  BSSY B1, `(.L_x_12523) ;  /* 0x0000004000017945 */ /* 0x000fe20003800000 */
[----:B--2---:R-:W-:-:S13]  /*23f10*/  LOP3.LUT P0, RZ, R0, 0x8, RZ, 0xc0, !PT ;  /* 0x0000000800ff7812 */ /* 0x004fda000780c0ff */
[----:B------:R-:W-:Y:S05]  /*23f20*/  @P0 BRA `(.L_x_12524) ;  /* 0x0000000000040947 */ /* 0x000fea0003800000 */
[----:B------:R-:W-:Y:S01]  /*23f30*/  BPT.TRAP 0x1 ;  /* 0x000000040000795c */ /* 0x000fe20000300000 */
.L_x_12524:
[----:B------:R-:W-:Y:S05]  /*23f40*/  BSYNC B1 ;  /* 0x0000000000017941 */ /* 0x000fea0003800000 */
.L_x_12523:
        /* <DEDUP_REMOVED lines=10> */
.L_x_12525:
        /* <DEDUP_REMOVED lines=15> */
.L_x_12526:
        /* <DEDUP_REMOVED lines=15> */
.L_x_12527:
        /* <DEDUP_REMOVED lines=10> */
.L_x_12519:
[----:B------:R-:W-:Y:S05]  /*24270*/  BSYNC B0 ;  /* 0x0000000000007941 */ /* 0x000fea0003800000 */
.L_x_12518:
[----:B------:R-:W-:-:S05]  /*24280*/  VIADD R23, R23, 0x1 ;  /* 0x0000000117177836 */ /* 0x000fca0000000000 */
[----:B------:R-:W-:-:S04]  /*24290*/  ISETP.NE.AND P0, PT, R23, 0x2, PT ;  /* 0x000000021700780c */ /* 0x000fc80003f05270 */
[----:B------:R-:W-:Y:S02]  /*242a0*/  SEL R0, RZ, 0x1, P0 ;  /* 0x00000001ff007807 */ /* 0x000fe40000000000 */
[----:B------:R-:W-:Y:S02]  /*242b0*/  SEL R23, R23, RZ, P0 ;  /* 0x000000ff17177207 */ /* 0x000fe40000000000 */
[----:B------:R-:W-:-:S07]  /*242c0*/  LOP3.LUT R27, R27, R0, RZ, 0x3c, !PT ;  /* 0x000000001b1b7212 */ /* 0x000fce00078e3cff */
.L_x_12439:
[----:B------:R-:W-:Y:S05]  /*242d0*/  BSYNC B7 ;  /* 0x0000000000077941 */ /* 0x000fea0003800000 */
.L_x_12437:
[----:B------:R-:W3:Y:S02]  /*242e0*/  LDL R8, [R1] ;  /* 0x0000000001087983 */ /* 0x000ee40000100800 */
[----:B---3--:R-:W-:-:S13]  /*242f0*/  LOP3.LUT P0, RZ, R8, 0x10, RZ, 0xc0, !PT ;  /* 0x0000001008ff7812 */ /* 0x008fda000780c0ff */
[----:B------:R-:W-:Y:S05]  /*24300*/  @!P0 BRA `(.L_x_12528) ;  /* 0x0000000000248947 */ /* 0x000fea0003800000 */
[----:B------:R-:W-:Y:S05]  /*24310*/  WARPSYNC.ALL ;  /* 0x0000000000007948 */ /* 0x000fea0003800000 */
[----:B------:R-:W3:Y:S08]  /*24320*/  S2UR UR5, SR_CgaCtaId ;  /* 0x00000000000579c3 */ /* 0x000ef00000008800 */
[----:B------:R-:W-:Y:S06]  /*24330*/  BAR.SYNC.DEFER_BLOCKING 0x5, 0x200 ;  /* 0x0148000000007b1d */ /* 0x000fec0000010000 */
[----:B------:R-:W-:-:S02]  /*24340*/  UMOV UR4, 0x400 ;  /* 0x0000040000047882 */ /* 0x000fc40000000000 */
[----:B---3--:R-:W-:-:S06]  /*24350*/  ULEA UR4, UR5, UR4, 0x18 ;  /* 0x0000000405047291 */ /* 0x008fcc000f8ec03f */
[----:B-1----:R-:W-:-:S05]  /*24360*/  IMAD.U32 R22, RZ, RZ, UR4 ;  /* 0x00000004ff167e24 */ /* 0x002fca000f8e00ff */
[----:B------:R1:W3:Y:S01]  /*24370*/  LDS.128 R16, [R22+0x31cd0] ;  /* 0x031cd00016107984 */ /* 0x0002e20000000c00 */
[----:B------:R-:W-:Y:S06]  /*24380*/  BAR.ARV 0x4, 0x200 ;  /* 0x0108000000007b1d */ /* 0x000fec0000002000 */
[----:B------:R-:W-:Y:S05]  /*24390*/  BRA `(.L_x_12529) ;  /* 0x0000000800d47947 */ /* 0x000fea0003800000 */
.L_x_12528:
[----:B0-2---:R-:W2:Y:S01]  /*243a0*/  LDL R7, [R1+0xc] ;  /* 0x00000c0001077983 */ /* 0x005ea20000100800 */
        /* <DEDUP_REMOVED lines=8> */
[----:B-1----:R-:W0:Y:S02]  /*24430*/  @!P0 LDC.64 R2, c[0x0][0xc80] ;  /* 0x00032000ff028b82 */ /* 0x002e240000000a00 */
        /* <DEDUP_REMOVED lines=26> */
.L_x_12627:
[----:B------:R-:W-:Y:S02]  /*245e0*/  ULDC UR4, c[0x0][0xc38] ;  /* 0x00030e0000047ab9 */ /* 0x000fe40000000800 */
[----:B------:R-:W-:-:S04]  /*245f0*/  IMAD.U32 R4, RZ, RZ, UR4 ;  /* 0x00000004ff047e24 */ /* 0x000fc8000f8e00ff */
[----:B-1----:R-:W-:-:S04]  /*24600*/  IMAD R5, R14, R4, RZ ;  /* 0x000000040e057224 */ /* 0x002fc800078e02ff */
[----:B------:R-:W-:-:S05]  /*24610*/  IMAD.IADD R16, R16, 0x1, R5 ;  /* 0x0000000110107824 */ /* 0x000fca00078e0205 */
[----:B------:R-:W-:-:S13]  /*24620*/  ISETP.GT.AND P4, PT, R16, R0, PT ;  /* 0x000000001000720c */ /* 0x000fda0003f84270 */
[----:B------:R-:W-:Y:S05]  /*24630*/  @P4 BRA `(.L_x_12531) ;  /* 0x0000000000a44947 */ /* 0x000fea0003800000 */
.L_x_12536:
[----:B------:R-:W1:Y:S01]  /*24640*/  LDC R4, c[0x0][0xc3c] ;  /* 0x00030f00ff047b82 */ /* 0x000e620000000800 */
[----:B------:R-:W-:-:S05]  /*24650*/  VIADD R19, R19, 0x1f ;  /* 0x0000001f13137836 */ /* 0x000fca0000000000 */
[----:B-1----:R-:W-:-:S13]  /*24660*/  ISETP.GE.AND P4, PT, R19, R4, PT ;  /* 0x000000041300720c */ /* 0x002fda0003f86270 */
[----:B------:R-:W-:Y:S05]  /*24670*/  @P4 BRA `(.L_x_12532) ;  /* 0x0000000400dc4947 */ /* 0x000fea0003800000 */
[----:B------:R-:W2:Y:S01]  /*24680*/  LDL R2, [R1+0xc] ;  /* 0x00000c0001027983 */ /* 0x000ea20000100800 */
[----:B------:R-:W-:Y:S01]  /*24690*/  BSSY B0, `(.L_x_12533) ;  /* 0x0000009000007945 */ /* 0x000fe20003800000 */
[----:B--2---:R-:W-:Y:S02]  /*246a0*/  IMAD.IADD R5, R19, 0x1, R2 ;  /* 0x0000000113057824 */ /* 0x004fe400078e0202 */
[----:B------:R-:W-:-:S03]  /*246b0*/  IMAD.MOV.U32 R2, RZ, RZ, RZ ;  /* 0x000000ffff027224 */ /* 0x000fc600078e00ff */
[----:B------:R-:W-:-:S13]  /*246c0*/  ISETP.GE.OR P4, PT, R5, R4, !P5 ;  /* 0x000000040500720c */ /* 0x000fda0006f86670 */
[----:B------:R-:W-:Y:S05]  /*246d0*/  @P4 BRA `(.L_x_12534) ;  /* 0x0000000000104947 */ /* 0x000fea0003800000 */
[----:B0-----:R-:W0:Y:S01]  /*246e0*/  LDC.64 R2, c[0x0][0xc80] ;  /* 0x00032000ff027b82 */ /* 0x001e220000000a00 */
[----:B------:R-:W-:Y:S01]  /*246f0*/  ULDC.64 UR4, c[0x0][0x208] ;  /* 0x0000820000047ab9 */ /* 0x000fe20000000a00 */
[----:B0-----:R-:W-:-:S06]  /*24700*/  IMAD.WIDE R2, R5, 0x4, R2 ;  /* 0x0000000405027825 */ /* 0x001fcc00078e0202 */
[----:B------:R1:W5:Y:S02]  /*24710*/  LDG.E R2, desc[UR4][R2.64] ;  /* 0x0000000402027981 */ /* 0x000364000c1e1900 */
.L_x_12534:
[----:B------:R-:W-:Y:S05]  /*24720*/  BSYNC B0 ;  /* 0x0000000000007941 */ /* 0x000fea0003800000 */
.L_x_12533:
[----:B------:R-:W-:-:S03]  /*24730*/  UMOV UR4, 0xffffffff ;  /* 0xffffffff00047882 */ /* 0x000fc60000000000 */
[----:B------:R-:W-:Y:S05]  /*24740*/  BRA.DIV UR4, `(.L_x_12535) ;  /* 0x0000002a04887947 */ /* 0x000fea000b800000 */
[----:B------:R-:W2:Y:S04]  /*24750*/  LDL R4, [R1] ;  /* 0x0000000001047983 */ /* 0x000ea80000100800 */
[----:B-----5:R-:W3:Y:S01]  /*24760*/  SHFL.UP PT, R14, R2, 0x1, RZ ;  /* 0x04200000020e7989 */ /* 0x020ee200000e00ff */
[----:B--2---:R-:W-:-:S04]  /*24770*/  LOP3.LUT P4, RZ, R4, 0x1, RZ, 0xc0, !PT ;  /* 0x0000000104ff7812 */ /* 0x004fc8000788c0ff */
[----:B---3--:R-:W-:-:S05]  /*24780*/  SEL R13, R14, RZ, P4 ;  /* 0x000000ff0e0d7207 */ /* 0x008fca0002000000 */
        /* <DEDUP_REMOVED lines=14> */
.L_x_12635:
[----:B------:R-:W-:Y:S02]  /*24870*/  ULDC UR4, c[0x0][0xc38] ;  /* 0x00030e0000047ab9 */ /* 0x000fe40000000800 */
[----:B------:R-:W-:-:S04]  /*24880*/  IMAD.U32 R4, RZ, RZ, UR4 ;  /* 0x00000004ff047e24 */ /* 0x000fc8000f8e00ff */
[----:B-1----:R-:W-:-:S04]  /*24890*/  IMAD R5, R14, R4, RZ ;  /* 0x000000040e057224 */ /* 0x002fc800078e02ff */
[----:B------:R-:W-:-:S05]  /*248a0*/  IMAD.IADD R16, R5, 0x1, R16 ;  /* 0x0000000105107824 */ /* 0x000fca00078e0210 */
[----:B------:R-:W-:-:S13]  /*248b0*/  ISETP.GT.AND P4, PT, R16, R0, PT ;  /* 0x000000001000720c */ /* 0x000fda0003f84270 */
[----:B------:R-:W-:Y:S05]  /*248c0*/  @!P4 BRA `(.L_x_12536) ;  /* 0xfffffffc005cc947 */ /* 0x000fea000383ffff */
.L_x_12531:
        /* <DEDUP_REMOVED lines=8> */
.L_x_12639:
[----:B------:R-:W-:Y:S01]  /*24950*/  ISETP.NE.AND P0, PT, R5, RZ, PT ;  /* 0x000000ff0500720c */ /* 0x000fe20003f05270 */
[----:B------:R-:W-:-:S12]  /*24960*/  IMAD.MOV.U32 R5, RZ, RZ, RZ ;  /* 0x000000ffff057224 */ /* 0x000fd800078e00ff */
[----:B------:R-:W-:Y:S05]  /*24970*/  @!P0 BRA `(.L_x_12538) ;  /* 0x0000000000108947 */ /* 0x000fea0003800000 */
[----:B------:R-:W-:Y:S01]  /*24980*/  UMOV UR4, 0xffffffff ;  /* 0xffffffff00047882 */ /* 0x000fe20000000000 */
[----:B------:R-:W-:Y:S02]  /*24990*/  VIADD R12, R6, 0xffffffff ;  /* 0xffffffff060c7836 */ /* 0x000fe40000000000 */
[----:B------:R-:W-:Y:S05]  /*249a0*/  BRA.DIV UR4, `(.L_x_12539) ;  /* 0x0000002a04fc7947 */ /* 0x000fea000b800000 */
[----:B------:R3:W4:Y:S02]  /*249b0*/  SHFL.IDX PT, R5, R3, R12, 0x1f ;  /* 0x00001f0c03057589 */ /* 0x00072400000e0000 */
.L_x_12538:
[----:B01-3--:R-:W0:Y:S01]  /*249c0*/  LDC.64 R2, c[0x0][0xc90] ;  /* 0x00032400ff027b82 */ /* 0x00be220000000a00 */
[----:B------:R-:W-:Y:S01]  /*249d0*/  IMAD.IADD R19, R6, 0x1, R19 ;  /* 0x0000000106137824 */ /* 0x000fe200078e0213 */
[----:B------:R-:W-:-:S03]  /*249e0*/  ULDC.64 UR4, c[0x0][0x208] ;  /* 0x0000820000047ab9 */ /* 0x000fc60000000a00 */
[----:B0-----:R-:W-:-:S05]  /*249f0*/  IMAD.WIDE R2, R19, 0x4, R2 ;  /* 0x0000000413027825 */ /* 0x001fca00078e0202 */
[----:B------:R0:W2:Y:S01]  /*24a00*/  LDG.E R7, desc[UR4][R2.64] ;  /* 0x0000000402077981 */ /* 0x0000a2000c1e1900 */
[----:B----4-:R-:W-:-:S04]  /*24a10*/  IMAD R16, R5, R4, R16 ;  /* 0x0000000405107224 */ /* 0x010fc800078e0210 */
[----:B------:R-:W-:Y:S02]  /*24a20*/  IMAD.IADD R5, R0, 0x1, -R16 ;  /* 0x0000000100057824 */ /* 0x000fe400078e0a10 */
[----:B0-----:R-:W-:Y:S02]  /*24a30*/  IMAD.MOV.U32 R2, RZ, RZ, RZ ;  /* 0x000000ffff027224 */ /* 0x001fe400078e00ff */
[----:B--2---:R-:W-:-:S05]  /*24a40*/  IMAD R6, R17, R7, RZ ;  /* 0x0000000711067224 */ /* 0x004fca00078e02ff */
        /* <DEDUP_REMOVED lines=58> */
.L_x_12532:
[----:B------:R-:W-:Y:S01]  /*24df0*/  UMOV UR4, URZ ;  /* 0x0000003f00047c82 */ /* 0x000fe20008000000 */
[----:B------:R-:W-:Y:S01]  /*24e00*/  UMOV UR5, URZ ;  /* 0x0000003f00057c82 */ /* 0x000fe20008000000 */
[----:B------:R-:W-:Y:S01]  /*24e10*/  ULDC UR6, c[0x0][0xc3c] ;  /* 0x00030f0000067ab9 */ /* 0x000fe20000000800 */
[----:B------:R-:W-:Y:S02]  /*24e20*/  IMAD.MOV.U32 R16, RZ, RZ, R0 ;  /* 0x000000ffff107224 */ /* 0x000fe400078e0000 */
[----:B------:R-:W-:Y:S02]  /*24e30*/  IMAD.U32 R17, RZ, RZ, UR4 ;  /* 0x00000004ff117e24 */ /* 0x000fe4000f8e00ff */
[----:B------:R-:W-:Y:S02]  /*24e40*/  IMAD.U32 R18, RZ, RZ, UR5 ;  /* 0x00000005ff127e24 */ /* 0x000fe4000f8e00ff */
[----:B------:R-:W-:-:S07]  /*24e50*/  IMAD.U32 R19, RZ, RZ, UR6 ;  /* 0x00000006ff137e24 */ /* 0x000fce000f8e00ff */
.L_x_12540:
        /* <DEDUP_REMOVED lines=9> */
.L_x_12529:
[----:B------:R-:W-:Y:S02]  /*24ef0*/  ULDC UR4, c[0x0][0xc3c] ;  /* 0x00030f0000047ab9 */ /* 0x000fe40000000800 */
[----:B---3--:R-:W-:-:S13]  /*24f00*/  ISETP.GE.AND P0, PT, R19, UR4, PT ;  /* 0x0000000413007c0c */ /* 0x008fda000bf06270 */
[----:B------:R-:W-:Y:S05]  /*24f10*/  @!P0 BRA `(.L_x_12541) ;  /* 0xffffff9400188947 */ /* 0x000fea000383ffff */
[----:B------:R-:W-:Y:S05]  /*24f20*/  BSYNC B8 ;  /* 0x0000000000087941 */ /* 0x000fea0003800000 */
.L_x_12393:
        /* <DEDUP_REMOVED lines=12> */
.L_x_12642:
[----:B------:R-:W-:Y:S05]  /*24ff0*/  BSYNC B0 ;  /* 0x0000000000007941 */ /* 0x000fea0003800000 */
.L_x_12542:
[----:B------:R-:W-:-:S03]  /*25000*/  UMOV UR4, 0xffffffff ;  /* 0xffffffff00047882 */ /* 0x000fc60000000000 */
[----:B------:R-:W-:Y:S05]  /*25010*/  BRA.DIV UR4, `(.L_x_12544) ;  /* 0x00000026049c7947 */ /* 0x000fea000b800000 */
[----:B0-----:R-:W0:Y:S02]  /*25020*/  S2R R0, SR_TID.X ;  /* 0x0000000000007919 */ /* 0x001e240000002100 */
[----:B0-----:R-:W-:-:S04]  /*25030*/  SHF.R.U32.HI R0, RZ, 0x5, R0 ;  /* 0x00000005ff007819 */ /* 0x001fc80000011600 */
[----:B------:R-:W-:-:S05]  /*25040*/  LOP3.LUT R0, R0, 0x3, RZ, 0xc0, !PT ;  /* 0x0000000300007812 */ /* 0x000fca00078ec0ff */
[----:B------:R0:W2:Y:S02]  /*25050*/  SHFL.IDX PT, R14, R0, RZ, 0x1f ;  /* 0x00001fff000e7589 */ /* 0x0000a400000e0000 */
.L_x_12645:
[----:B--2---:R-:W-:-:S13]  /*25060*/  ISETP.NE.AND P0, PT, R14, RZ, PT ;  /* 0x000000ff0e00720c */ /* 0x004fda0003f05270 */
[----:B------:R-:W-:Y:S05]  /*25070*/  @P0 BRA `(.L_x_12235) ;  /* 0x0000000000900947 */ /* 0x000fea0003800000 */
[----:B------:R-:W-:-:S03]  /*25080*/  UMOV UR4, 0xffffffff ;  /* 0xffffffff00047882 */ /* 0x000fc60000000000 */
[----:B------:R-:W-:Y:S05]  /*25090*/  BRA.DIV UR4, `(.L_x_12545) ;  /* 0x0000002604b07947 */ /* 0x000fea000b800000 */
[----:B------:R-:W-:-:S13]  /*250a0*/  ELECT P6, URZ, PT ;  /* 0x00000000003f782f */ /* 0x000fda00038c0000 */
.L_x_12648:
        /* <DEDUP_REMOVED lines=8> */
.L_x_12546:
        /* <DEDUP_REMOVED lines=12> */
.L_x_12649:
[----:B------:R-:W2:Y:S02]  /*251f0*/  SYNCS.PHASECHK.TRANS64.TRYWAIT P0, [R7+URZ], R2 ;  /* 0x00000002070075a7 */ /* 0x000ea4000800017f */
[----:B--2---:R-:W-:Y:S05]  /*25200*/  @!P0 BRA `(.L_x_12548) ;  /* 0x0000002400888947 */ /* 0x004fea0003800000 */
.L_x_12650:
[----:B------:R-:W-:Y:S05]  /*25210*/  @!P2 BRA `(.L_x_12549) ;  /* 0x000000000004a947 */ /* 0x000fea0003800000 */
[----:B------:R-:W-:Y:S01]  /*25220*/  BPT.TRAP 0x1 ;  /* 0x000000040000795c */ /* 0x000fe20000300000 */
.L_x_12549:
[----:B------:R-:W-:-:S04]  /*25230*/  VIADD R0, R9, 0x31c60 ;  /* 0x00031c6009007836 */ /* 0x000fc80000000000 */
[----:B------:R-:W-:-:S04]  /*25240*/  IMAD R4, R23, 0x8, R0 ;  /* 0x0000000817047824 */ /* 0x000fc800078e0200 */
[----:B------:R-:W3:Y:S02]  /*25250*/  SYNCS.PHASECHK.TRANS64.TRYWAIT P0, [R4+URZ], R3 ;  /* 0x00000003040075a7 */ /* 0x000ee4000800017f */
[----:B---3--:R-:W-:Y:S05]  /*25260*/  @!P0 BRA `(.L_x_12550) ;  /* 0x0000002400848947 */ /* 0x008fea0003800000 */
.L_x_12651:
[----:B------:R-:W-:-:S07]  /*25270*/  IMAD R5, R5, 0x8, R0 ;  /* 0x0000000805057824 */ /* 0x000fce00078e0200 */
.L_x_12551:
[----:B----4-:R4:W0:Y:S02]  /*25280*/  SYNCS.PHASECHK.TRANS64.TRYWAIT P0, [R5+URZ], R2 ;  /* 0x00000002050075a7 */ /* 0x010824000800017f */
[----:B0-----:R-:W-:Y:S05]  /*25290*/  @!P0 NANOSLEEP.SYNCS 0x989680 ;  /* 0x009896800000895d */ /* 0x001fea0003900000 */
[----:B------:R-:W0:Y:S02]  /*252a0*/  @!P0 SYNCS.PHASECHK.TRANS64 P0, [R5+URZ], R2 ;  /* 0x00000002050085a7 */ /* 0x000e24000800007f */
[----:B0-----:R-:W-:Y:S05]  /*252b0*/  @!P0 BRA `(.L_x_12551) ;  /* 0xfffffffc00f08947 */ /* 0x001fea000383ffff */
.L_x_12235:
[----:B------:R-:W-:Y:S05]  /*252c0*/  BSYNC B9 ;  /* 0x0000000000097941 */ /* 0x000fea0003800000 */
.L_x_12232:
[----:B------:R-:W-:Y:S05]  /*252d0*/  EXIT ;  /* 0x000000000000794d */ /* 0x000fea0003800000 */
.L_x_12251:
[----:B0-----:R0:W1:Y:S02]  /*252e0*/  SYNCS.PHASECHK.TRANS64.TRYWAIT P5, [R25+URZ+0x31c90], R92 ;  /* 0x031c905c190075a7 */ /* 0x00106400080a017f */
[----:B-1----:R-:W-:Y:S05]  /*252f0*/  @!P5 NANOSLEEP.SYNCS 0x989680 ;  /* 0x009896800000d95d */ /* 0x002fea0003900000 */
[----:B------:R-:W1:Y:S02]  /*25300*/  @!P5 SYNCS.PHASECHK.TRANS64 P5, [R25+URZ+0x31c90], R92 ;  /* 0x031c905c1900d5a7 */ /* 0x000e6400080a007f */
[----:B-1----:R-:W-:Y:S05]  /*25310*/  @!P5 BRA `(.L_x_12251) ;  /* 0xfffffffc00f0d947 */ /* 0x002fea000383ffff */
[----:B------:R-:W-:Y:S05]  /*25320*/  BRA `(.L_x_12552) ;  /* 0xfffffde000287947 */ /* 0x000fea000383ffff */
.L_x_12279:
[----:B0-----:R0:W1:Y:S02]  /*25330*/  SYNCS.PHASECHK.TRANS64.TRYWAIT P5, [R25+URZ+0x31c90], R92 ;  /* 0x031c905c190075a7 */ /* 0x00106400080a017f */
[----:B-1----:R-:W-:Y:S05]  /*25340*/  @!P5 NANOSLEEP.SYNCS 0x989680 ;  /* 0x009896800000d95d */ /* 0x002fea0003900000 */
[----:B------:R-:W1:Y:S02]  /*25350*/  @!P5 SYNCS.PHASECHK.TRANS64 P5, [R25+URZ+0x31c90], R92 ;  /* 0x031c905c1900d5a7 */ /* 0x000e6400080a007f */
[----:B-1----:R-:W-:Y:S05]  /*25360*/  @!P5 BRA `(.L_x_12279) ;  /* 0xfffffffc00f0d947 */ /* 0x002fea000383ffff */
[----:B------:R-:W-:Y:S05]  /*25370*/  BRA `(.L_x_12553) ;  /* 0xfffffdf800b87947 */ /* 0x000fea000383ffff */
.L_x_12292:
[----:B0-----:R0:W1:Y:S02]  /*25380*/  SYNCS.PHASECHK.TRANS64.TRYWAIT P4, [R25+URZ+0x31c90], R92 ;  /* 0x031c905c190075a7 */ /* 0x001064000808017f */
[----:B-1----:R-:W-:Y:S05]  /*25390*/  @!P4 NANOSLEEP.SYNCS 0x989680 ;  /* 0x009896800000c95d */ /* 0x002fea0003900000 */
[----:B------:R-:W1:Y:S02]  /*253a0*/  @!P4 SYNCS.PHASECHK.TRANS64 P4, [R25+URZ+0x31c90], R92 ;  /* 0x031c905c1900c5a7 */ /* 0x000e64000808007f */
[----:B-1----:R-:W-:Y:S05]  /*253b0*/  @!P4 BRA `(.L_x_12292) ;  /* 0xfffffffc00f0c947 */ /* 0x002fea000383ffff */
[----:B------:R-:W-:Y:S05]  /*253c0*/  BRA `(.L_x_12554) ;  /* 0xfffffe1400387947 */ /* 0x000fea000383ffff */
.L_x_12296:
[----:B--2---:R2:W3:Y:S02]  /*253d0*/  SYNCS.PHASECHK.TRANS64.TRYWAIT P3, [R25+URZ+0x31cb0], R92 ;  /* 0x031cb05c190075a7 */ /* 0x0044e4000806017f */
[----:B---3--:R-:W-:Y:S05]  /*253e0*/  @!P3 NANOSLEEP.SYNCS 0x989680 ;  /* 0x009896800000b95d */ /* 0x008fea0003900000 */
[----:B------:R-:W3:Y:S02]  /*253f0*/  @!P3 SYNCS.PHASECHK.TRANS64 P3, [R25+URZ+0x31cb0], R92 ;  /* 0x031cb05c1900b5a7 */ /* 0x000ee4000806007f */
[----:B---3--:R-:W-:Y:S05]  /*25400*/  @!P3 BRA `(.L_x_12296) ;  /* 0xfffffffc00f0b947 */ /* 0x008fea000383ffff */
[----:B------:R-:W-:Y:S05]  /*25410*/  BRA `(.L_x_12555) ;  /* 0xfffffe1400d47947 */ /* 0x000fea000383ffff */
.L_x_12302:
        /* <DEDUP_REMOVED lines=10> */
[----:B-1---5:R-:W-:Y:S05]  /*254c0*/  WARPSYNC.COLLECTIVE R15, `(.L_x_12557) ;  /* 0x000000000f087348 */ /* 0x022fea0003c00000 */
[----:B------:R0:W2:Y:S02]  /*254d0*/  SHFL.IDX P6, R14, R13, R12, R11 ;  /* 0x0000000c0d0e7389 */ /* 0x0000a400000c000b */
[----:B012--5:R-:W-:Y:S01]  /*254e0*/  ENDCOLLECTIVE ;  /* 0x000000000000791b */ /* 0x027fe20003800000 */
.L_x_12557:
[----:B------:R-:W-:Y:S05]  /*254f0*/  BSYNC B0 ;  /* 0x0000000000007941 */ /* 0x000fea0003800000 */
.L_x_12556:
[----:B------:R2:W-:Y:S01]  /*25500*/  STL [R1+0x64], R14 ;  /* 0x0000640e01007387 */ /* 0x0005e20000100800 */
[----:B------:R-:W-:Y:S05]  /*25510*/  BRA `(.L_x_12558) ;  /* 0xfffffe1c00707947 */ /* 0x000fea000383ffff */
.L_x_12313:
[----:B------:R-:W-:Y:S01]  /*25520*/  BSSY B1, `(.L_x_12559) ;  /* 0x0000007000017945 */ /* 0x000fe20003800000 */
[----:B------:R-:W-:Y:S02]  /*25530*/  IMAD.MOV.U32 R12, RZ, RZ, RZ ;  /* 0x000000ffff0c7224 */ /* 0x000fe400078e00ff */
[----:B------:R-:W-:Y:S02]  /*25540*/  IMAD.MOV.U32 R11, RZ, RZ, 0x1e1f ;  /* 0x00001e1fff0b7424 */ /* 0x000fe400078e00ff */
[----:B------:R-:W-:-:S07]  /*25550*/  IMAD.MOV.U32 R15, RZ, RZ, -0x1 ;  /* 0xffffffffff0f7424 */ /* 0x000fce00078e00ff */
[----:B-12---:R-:W-:Y:S05]  /*25560*/  WARPSYNC.COLLECTIVE R15, `(.L_x_12560) ;  /* 0x000000000f087348 */ /* 0x006fea0003c00000 */
[----:B--2---:R0:W2:Y:S02]  /*25570*/  SHFL.IDX P6, R14, R13, R12, R11 ;  /* 0x0000000c0d0e7389 */ /* 0x0040a400000c000b */
[----:B012---:R-:W-:Y:S01]  /*25580*/  ENDCOLLECTIVE ;  /* 0x000000000000791b */ /* 0x007fe20003800000 */
.L_x_12560:
[----:B------:R-:W-:Y:S05]  /*25590*/  BSYNC B1 ;  /* 0x0000000000017941 */ /* 0x000fea0003800000 */
.L_x_12559:
        /* <DEDUP_REMOVED lines=8> */
.L_x_12561:
[----:B------:R-:W-:Y:S02]  /*25620*/  IMAD.MOV.U32 R13, RZ, RZ, R5 ;  /* 0x000000ffff0d7224 */ /* 0x000fe400078e0005 */
[----:B------:R-:W-:-:S07]  /*25630*/  IMAD.MOV.U32 R0, RZ, RZ, R14 ;  /* 0x000000ffff007224 */ /* 0x000fce00078e000e */
[----:B------:R-:W-:Y:S05]  /*25640*/  WARPSYNC.COLLECTIVE R15, `(.L_x_12562) ;  /* 0x000000000f087348 */ /* 0x000fea0003c00000 */
[----:B------:R0:W1:Y:S02]  /*25650*/  SHFL.IDX P6, R14, R13, R12, R11 ;  /* 0x0000000c0d0e7389 */ /* 0x00006400000c000b */
[----:B01----:R-:W-:Y:S01]  /*25660*/  ENDCOLLECTIVE ;  /* 0x000000000000791b */ /* 0x003fe20003800000 */
.L_x_12562:
[----:B------:R-:W-:Y:S02]  /*25670*/  IMAD.MOV.U32 R13, RZ, RZ, R4 ;  /* 0x000000ffff0d7224 */ /* 0x000fe400078e0004 */
[----:B------:R-:W-:-:S07]  /*25680*/  IMAD.MOV.U32 R5, RZ, RZ, R14 ;  /* 0x000000ffff057224 */ /* 0x000fce00078e000e */
[----:B------:R-:W-:Y:S05]  /*25690*/  WARPSYNC.COLLECTIVE R15, `(.L_x_12563) ;  /* 0x000000000f087348 */ /* 0x000fea0003c00000 */
[----:B------:R0:W1:Y:S02]  /*256a0*/  SHFL.IDX P6, R14, R13, R12, R11 ;  /* 0x0000000c0d0e7389 */ /* 0x00006400000c000b */
[----:B01----:R-:W-:Y:S01]  /*256b0*/  ENDCOLLECTIVE ;  /* 0x000000000000791b */ /* 0x003fe20003800000 */
.L_x_12563:
[----:B------:R-:W-:Y:S05]  /*256c0*/  BRA `(.L_x_12564) ;  /* 0xfffffe2000e47947 */ /* 0x000fea000383ffff */
.L_x_12317:
[----:B0-----:R0:W1:Y:S02]  /*256d0*/  SYNCS.PHASECHK.TRANS64.TRYWAIT P1, [R16+URZ+0x31c00], R3 ;  /* 0x031c0003100075a7 */ /* 0x001064000802017f */
[----:B-1----:R-:W-:Y:S05]  /*256e0*/  @!P1 NANOSLEEP.SYNCS 0x989680 ;  /* 0x009896800000995d */ /* 0x002fea0003900000 */
[----:B------:R-:W1:Y:S02]  /*256f0*/  @!P1 SYNCS.PHASECHK.TRANS64 P1, [R16+URZ+0x31c00], R3 ;  /* 0x031c0003100095a7 */ /* 0x000e64000802007f */
[----:B-1----:R-:W-:Y:S05]  /*25700*/  @!P1 BRA `(.L_x_12317) ;  /* 0xfffffffc00f09947 */ /* 0x002fea000383ffff */
[----:B------:R-:W-:Y:S05]  /*25710*/  BRA `(.L_x_12565) ;  /* 0xfffffe2c001c7947 */ /* 0x000fea000383ffff */
.L_x_12329:
[----:B------:R-:W-:Y:S01]  /*25720*/  BSSY B1, `(.L_x_12566) ;  /* 0x0000007000017945 */ /* 0x000fe20003800000 */
[----:B------:R-:W-:Y:S02]  /*25730*/  IMAD.MOV.U32 R12, RZ, RZ, RZ ;  /* 0x000000ffff0c7224 */ /* 0x000fe400078e00ff */
[----:B------:R-:W-:Y:S02]  /*25740*/  IMAD.MOV.U32 R11, RZ, RZ, 0x1e1f ;  /* 0x00001e1fff0b7424 */ /* 0x000fe400078e00ff */
[----:B------:R-:W-:-:S07]  /*25750*/  IMAD.MOV.U32 R15, RZ, RZ, -0x1 ;  /* 0xffffffffff0f7424 */ /* 0x000fce00078e00ff */
[----:B-1----:R-:W-:Y:S05]  /*25760*/  WARPSYNC.COLLECTIVE R15, `(.L_x_12567) ;  /* 0x000000000f087348 */ /* 0x002fea0003c00000 */
[----:B------:R0:W2:Y:S02]  /*25770*/  SHFL.IDX P6, R14, R13, R12, R11 ;  /* 0x0000000c0d0e7389 */ /* 0x0000a400000c000b */
[----:B012---:R-:W-:Y:S01]  /*25780*/  ENDCOLLECTIVE ;  /* 0x000000000000791b */ /* 0x007fe20003800000 */
.L_x_12567:
[----:B------:R-:W-:Y:S05]  /*25790*/  BSYNC B1 ;  /* 0x0000000000017941 */ /* 0x000fea0003800000 */
.L_x_12566:
        /* <DEDUP_REMOVED lines=8> */
.L_x_12568:
[----:B------:R-:W-:Y:S02]  /*25820*/  IMAD.MOV.U32 R37, RZ, RZ, R3 ;  /* 0x000000ffff257224 */ /* 0x000fe400078e0003 */
[----:B------:R-:W-:Y:S02]  /*25830*/  IMAD.MOV.U32 R13, RZ, RZ, R5 ;  /* 0x000000ffff0d7224 */ /* 0x000fe400078e0005 */
[----:B------:R-:W-:-:S07]  /*25840*/  IMAD.MOV.U32 R0, RZ, RZ, R14 ;  /* 0x000000ffff007224 */ /* 0x000fce00078e000e */
[----:B------:R-:W-:Y:S05]  /*25850*/  WARPSYNC.COLLECTIVE R15, `(.L_x_12569) ;  /* 0x000000000f087348 */ /* 0x000fea0003c00000 */
[----:B------:R0:W1:Y:S02]  /*25860*/  SHFL.IDX P6, R14, R13, R12, R11 ;  /* 0x0000000c0d0e7389 */ /* 0x00006400000c000b */
[----:B01----:R-:W-:Y:S01]  /*25870*/  ENDCOLLECTIVE ;  /* 0x000000000000791b */ /* 0x003fe20003800000 */
.L_x_12569:
[----:B------:R-:W-:Y:S02]  /*25880*/  IMAD.MOV.U32 R36, RZ, RZ, R0 ;  /* 0x000000ffff247224 */ /* 0x000fe400078e0000 */
[----:B------:R-:W-:Y:S02]  /*25890*/  IMAD.MOV.U32 R13, RZ, RZ, R4 ;  /* 0x000000ffff0d7224 */ /* 0x000fe400078e0004 */
[----:B------:R-:W-:-:S07]  /*258a0*/  IMAD.MOV.U32 R5, RZ, RZ, R14 ;  /* 0x000000ffff057224 */ /* 0x000fce00078e000e */
[----:B------:R-:W-:Y:S05]  /*258b0*/  WARPSYNC.COLLECTIVE R15, `(.L_x_12570) ;  /* 0x000000000f087348 */ /* 0x000fea0003c00000 */
[----:B------:R0:W1:Y:S02]  /*258c0*/  SHFL.IDX P6, R14, R13, R12, R11 ;  /* 0x0000000c0d0e7389 */ /* 0x00006400000c000b */
[----:B01----:R-:W-:Y:S01]  /*258d0*/  ENDCOLLECTIVE ;  /* 0x000000000000791b */ /* 0x003fe20003800000 */
.L_x_12570:
[----:B------:R-:W-:Y:S05]  /*258e0*/  BRA `(.L_x_12571) ;  /* 0xfffffe3c00dc7947 */ /* 0x000fea000383ffff */
.L_x_12333:
[----:B0-----:R0:W1:Y:S02]  /*258f0*/  SYNCS.PHASECHK.TRANS64.TRYWAIT P1, [R16+URZ+0x31c00], R3 ;  /* 0x031c0003100075a7 */ /* 0x001064000802017f */
[----:B-1----:R-:W-:Y:S05]  /*25900*/  @!P1 NANOSLEEP.SYNCS 0x989680 ;  /* 0x009896800000995d */ /* 0x002fea0003900000 */
[----:B------:R-:W1:Y:S02]  /*25910*/  @!P1 SYNCS.PHASECHK.TRANS64 P1, [R16+URZ+0x31c00], R3 ;  /* 0x031c0003100095a7 */ /* 0x000e64000802007f */
[----:B-1----:R-:W-:Y:S05]  /*25920*/  @!P1 BRA `(.L_x_12333) ;  /* 0xfffffffc00f09947 */ /* 0x002fea000383ffff */
[----:B------:R-:W-:Y:S05]  /*25930*/  BRA `(.L_x_12572) ;  /* 0xfffffe4400787947 */ /* 0x000fea000383ffff */
.L_x_12341:
[----:B--2---:R2:W3:Y:S02]  /*25940*/  SYNCS.PHASECHK.TRANS64.TRYWAIT P2, [R0+URZ+0x31c30], R3 ;  /* 0x031c3003000075a7 */ /* 0x0044e4000804017f */
[----:B---3--:R-:W-:Y:S05]  /*25950*/  @!P2 NANOSLEEP.SYNCS 0x989680 ;  /* 0x009896800000a95d */ /* 0x008fea0003900000 */
[----:B------:R-:W3:Y:S02]  /*25960*/  @!P2 SYNCS.PHASECHK.TRANS64 P2, [R0+URZ+0x31c30], R3 ;  /* 0x031c30030000a5a7 */ /* 0x000ee4000804007f */
[----:B---3--:R-:W-:Y:S05]  /*25970*/  @!P2 BRA `(.L_x_12341) ;  /* 0xfffffffc00f0a947 */ /* 0x008fea000383ffff */
[----:B------:R-:W-:Y:S05]  /*25980*/  BRA `(.L_x_12340) ;  /* 0xfffffe5800ac7947 */ /* 0x000fea000383ffff */
.L_x_12347:
[----:B-1----:R1:W2:Y:S02]  /*25990*/  SYNCS.PHASECHK.TRANS64.TRYWAIT P3, [R23+URZ+0x31c30], R72 ;  /* 0x031c3048170075a7 */ /* 0x0022a4000806017f */
[----:B--2---:R-:W-:Y:S05]  /*259a0*/  @!P3 NANOSLEEP.SYNCS 0x989680 ;  /* 0x009896800000b95d */ /* 0x004fea0003900000 */
[----:B------:R-:W2:Y:S02]  /*259b0*/  @!P3 SYNCS.PHASECHK.TRANS64 P3, [R23+URZ+0x31c30], R72 ;  /* 0x031c30481700b5a7 */ /* 0x000ea4000806007f */
[----:B--2---:R-:W-:Y:S05]  /*259c0*/  @!P3 BRA `(.L_x_12347) ;  /* 0xfffffffc00f0b947 */ /* 0x004fea000383ffff */
[----:B------:R-:W-:Y:S05]  /*259d0*/  BRA `(.L_x_12346) ;  /* 0xfffffea800087947 */ /* 0x000fea000383ffff */
.L_x_12352:
[----:B-1----:R1:W2:Y:S02]  /*259e0*/  SYNCS.PHASECHK.TRANS64.TRYWAIT P2, [R23+URZ+0x31c50], R21 ;  /* 0x031c5015170075a7 */ /* 0x0022a4000804017f */
[----:B--2---:R-:W-:Y:S05]  /*259f0*/  @!P2 NANOSLEEP.SYNCS 0x989680 ;  /* 0x009896800000a95d */ /* 0x004fea0003900000 */
[----:B------:R-:W2:Y:S02]  /*25a00*/  @!P2 SYNCS.PHASECHK.TRANS64 P2, [R23+URZ+0x31c50], R21 ;  /* 0x031c50151700a5a7 */ /* 0x000ea4000804007f */
[----:B--2---:R-:W-:Y:S05]  /*25a10*/  @!P2 BRA `(.L_x_12352) ;  /* 0xfffffffc00f0a947 */ /* 0x004fea000383ffff */
[----:B------:R-:W-:Y:S05]  /*25a20*/  BRA `(.L_x_12351) ;  /* 0xfffffec800a87947 */ /* 0x000fea000383ffff */
.L_x_12359:
[----:B--2---:R2:W3:Y:S02]  /*25a30*/  SYNCS.PHASECHK.TRANS64.TRYWAIT P3, [R21+URZ+0x31c30], R72 ;  /* 0x031c3048150075a7 */ /* 0x0044e4000806017f */
[----:B---3--:R-:W-:Y:S05]  /*25a40*/  @!P3 NANOSLEEP.SYNCS 0x989680 ;  /* 0x009896800000b95d */ /* 0x008fea0003900000 */
[----:B------:R-:W3:Y:S02]  /*25a50*/  @!P3 SYNCS.PHASECHK.TRANS64 P3, [R21+URZ+0x31c30], R72 ;  /* 0x031c30481500b5a7 */ /* 0x000ee4000806007f */
[----:B---3--:R-:W-:Y:S05]  /*25a60*/  @!P3 BRA `(.L_x_12359) ;  /* 0xfffffffc00f0b947 */ /* 0x008fea000383ffff */
[----:B------:R-:W-:Y:S05]  /*25a70*/  BRA `(.L_x_12358) ;  /* 0xffffff0000707947 */ /* 0x000fea000383ffff */
.L_x_12364:
[----:B--2---:R2:W3:Y:S02]  /*25a80*/  SYNCS.PHASECHK.TRANS64.TRYWAIT P2, [R21+URZ+0x31c50], R15 ;  /* 0x031c500f150075a7 */ /* 0x0044e4000804017f */
[----:B---3--:R-:W-:Y:S05]  /*25a90*/  @!P2 NANOSLEEP.SYNCS 0x989680 ;  /* 0x009896800000a95d */ /* 0x008fea0003900000 */
[----:B------:R-:W3:Y:S02]  /*25aa0*/  @!P2 SYNCS.PHASECHK.TRANS64 P2, [R21+URZ+0x31c50], R15 ;  /* 0x031c500f1500a5a7 */ /* 0x000ee4000804007f */
[----:B---3--:R-:W-:Y:S05]  /*25ab0*/  @!P2 BRA `(.L_x_12364) ;  /* 0xfffffffc00f0a947 */ /* 0x008fea000383ffff */
[----:B------:R-:W-:Y:S05]  /*25ac0*/  BRA `(.L_x_12363) ;  /* 0xffffff2400107947 */ /* 0x000fea000383ffff */
.L_x_12369:
[----:B-1----:R1:W2:Y:S02]  /*25ad0*/  SYNCS.PHASECHK.TRANS64.TRYWAIT P1, [R9+URZ+0x31c50], R0 ;  /* 0x031c5000090075a7 */ /* 0x0022a4000802017f */
[----:B--2---:R-:W-:Y:S05]  /*25ae0*/  @!P1 NANOSLEEP.SYNCS 0x989680 ;  /* 0x009896800000995d */ /* 0x004fea0003900000 */
[----:B------:R-:W2:Y:S02]  /*25af0*/  @!P1 SYNCS.PHASECHK.TRANS64 P1, [R9+URZ+0x31c50], R0 ;  /* 0x031c5000090095a7 */ /* 0x000ea4000802007f */
[----:B--2---:R-:W-:Y:S05]  /*25b00*/  @!P1 BRA `(.L_x_12369) ;  /* 0xfffffffc00f09947 */ /* 0x004fea000383ffff */
[----:B------:R-:W-:Y:S05]  /*25b10*/  BRA `(.L_x_12368) ;  /* 0xffffff50001c7947 */ /* 0x000fea000383ffff */
.L_x_12379:
[----:B------:R-:W-:Y:S02]  /*25b20*/  IMAD.MOV.U32 R13, RZ, RZ, R2 ;  /* 0x000000ffff0d7224 */ /* 0x000fe400078e0002 */
[----:B------:R-:W-:Y:S02]  /*25b30*/  IMAD.MOV.U32 R12, RZ, RZ, RZ ;  /* 0x000000ffff0c7224 */ /* 0x000fe400078e00ff */
[----:B------:R-:W-:Y:S02]  /*25b40*/  IMAD.MOV.U32 R11, RZ, RZ, 0x1c1f ;  /* 0x00001c1fff0b7424 */ /* 0x000fe400078e00ff */
[----:B------:R-:W-:-:S07]  /*25b50*/  IMAD.MOV.U32 R15, RZ, RZ, -0x1 ;  /* 0xffffffffff0f7424 */ /* 0x000fce00078e00ff */
[----:B------:R-:W-:Y:S05]  /*25b60*/  WARPSYNC.COLLECTIVE R15, `(.L_x_12573) ;  /* 0x000000000f087348 */ /* 0x000fea0003c00000 */
[----:B------:R0:W1:Y:S02]  /*25b70*/  SHFL.IDX P6, R14, R13, R12, R11 ;  /* 0x0000000c0d0e7389 */ /* 0x00006400000c000b */
[----:B01----:R-:W-:Y:S01]  /*25b80*/  ENDCOLLECTIVE ;  /* 0x000000000000791b */ /* 0x003fe20003800000 */
.L_x_12573:
[----:B------:R-:W-:Y:S02]  /*25b90*/  IMAD.MOV.U32 R13, RZ, RZ, R0 ;  /* 0x000000ffff0d7224 */ /* 0x000fe400078e0000 */
[----:B------:R-:W-:-:S07]  /*25ba0*/  IMAD.MOV.U32 R3, RZ, RZ, R14 ;  /* 0x000000ffff037224 */ /* 0x000fce00078e000e */
[----:B------:R-:W-:Y:S05]  /*25bb0*/  WARPSYNC.COLLECTIVE R15, `(.L_x_12574) ;  /* 0x000000000f087348 */ /* 0x000fea0003c00000 */
[----:B------:R0:W1:Y:S02]  /*25bc0*/  SHFL.IDX P6, R14, R13, R12, R11 ;  /* 0x0000000c0d0e7389 */ /* 0x00006400000c000b */
[----:B01----:R-:W-:Y:S01]  /*25bd0*/  ENDCOLLECTIVE ;  /* 0x000000000000791b */ /* 0x003fe20003800000 */
.L_x_12574:
[----:B------:R-:W-:Y:S05]  /*25be0*/  BRA `(.L_x_12575) ;  /* 0xffffff7400747947 */ /* 0x000fea000383ffff */
.L_x_12382:
        /* <DEDUP_REMOVED lines=8> */
.L_x_12577:
[----:B------:R-:W-:Y:S05]  /*25c70*/  BSYNC B1 ;  /* 0x0000000000017941 */ /* 0x000fea0003800000 */
.L_x_12576:
        /* <DEDUP_REMOVED lines=8> */
.L_x_12578:
[----:B------:R-:W-:Y:S05]  /*25d00*/  BRA `(.L_x_12579) ;  /* 0xffffff74008c7947 */ /* 0x000fea000383ffff */
.L_x_12399:
        /* <DEDUP_REMOVED lines=11> */
.L_x_12581:
[----:B------:R-:W-:Y:S05]  /*25dc0*/  BSYNC B1 ;  /* 0x0000000000017941 */ /* 0x000fea0003800000 */
.L_x_12580:
[----:B------:R-:W-:Y:S05]  /*25dd0*/  BRA `(.L_x_12582) ;  /* 0xffffff8c006c7947 */ /* 0x000fea000383ffff */
.L_x_12401:
[----:B------:R-:W-:Y:S01]  /*25de0*/  BSSY B1, `(.L_x_12583) ;  /* 0x0000006000017945 */ /* 0x000fe20003800000 */
[----:B------:R-:W-:-:S07]  /*25df0*/  IMAD.MOV.U32 R15, RZ, RZ, -0x1 ;  /* 0xffffffffff0f7424 */ /* 0x000fce00078e00ff */
[----:B01----:R-:W-:Y:S05]  /*25e00*/  WARPSYNC.COLLECTIVE R15, `(.L_x_12584) ;  /* 0x000000000f0c7348 */ /* 0x003fea0003c00000 */
[----:B------:R-:W-:Y:S02]  /*25e10*/  ELECT P6, UR62, PT ;  /* 0x00000000003e782f */ /* 0x000fe400038c0000 */
[----:B------:R-:W-:Y:S01]  /*25e20*/  MOV R14, UR62 ;  /* 0x0000003e000e7c02 */ /* 0x000fe20008000f00 */
[----:B01----:R-:W-:Y:S10]  /*25e30*/  ENDCOLLECTIVE ;  /* 0x000000000000791b */ /* 0x003ff40003800000 */
.L_x_12584:
[----:B------:R-:W-:Y:S05]  /*25e40*/  BSYNC B1 ;  /* 0x0000000000017941 */ /* 0x000fea0003800000 */
.L_x_12583:
[----:B------:R-:W-:Y:S01]  /*25e50*/  PLOP3.LUT P2, PT, P6, PT, PT, 0x80, 0x0 ;  /* 0x000000000000781c */ /* 0x000fe2000374f070 */
[----:B------:R-:W-:-:S12]  /*25e60*/  BRA `(.L_x_12400) ;  /* 0xffffff8c00607947 */ /* 0x000fd8000383ffff */
.L_x_12403:
[----:B-1----:R1:W2:Y:S02]  /*25e70*/  SYNCS.PHASECHK.TRANS64.TRYWAIT P0, [R22+URZ+0x31c20], R5 ;  /* 0x031c2005160075a7 */ /* 0x0022a4000800017f */
[----:B--2---:R-:W-:Y:S05]  /*25e80*/  @!P0 NANOSLEEP.SYNCS 0x989680 ;  /* 0x009896800000895d */ /* 0x004fea0003900000 */
[----:B------:R-:W2:Y:S02]  /*25e90*/  @!P0 SYNCS.PHASECHK.TRANS64 P0, [R22+URZ+0x31c20], R5 ;  /* 0x031c2005160085a7 */ /* 0x000ea4000800007f */
[----:B--2---:R-:W-:Y:S05]  /*25ea0*/  @!P0 BRA `(.L_x_12403) ;  /* 0xfffffffc00f08947 */ /* 0x004fea000383ffff */
[----:B------:R-:W-:Y:S05]  /*25eb0*/  BRA `(.L_x_12585) ;  /* 0xffffff8c00707947 */ /* 0x000fea000383ffff */
.L_x_12407:
[----:B--2---:R2:W3:Y:S02]  /*25ec0*/  SYNCS.PHASECHK.TRANS64.TRYWAIT P0, [R9+URZ+0x31ca0], R8 ;  /* 0x031ca008090075a7 */ /* 0x0044e4000800017f */
[----:B---3--:R-:W-:Y:S05]  /*25ed0*/  @!P0 NANOSLEEP.SYNCS 0x989680 ;  /* 0x009896800000895d */ /* 0x008fea0003900000 */
[----:B------:R-:W3:Y:S02]  /*25ee0*/  @!P0 SYNCS.PHASECHK.TRANS64 P0, [R9+URZ+0x31ca0], R8 ;  /* 0x031ca008090085a7 */ /* 0x000ee4000800007f */
[----:B---3--:R-:W-:Y:S05]  /*25ef0*/  @!P0 BRA `(.L_x_12407) ;  /* 0xfffffffc00f08947 */ /* 0x008fea000383ffff */
[----:B------:R-:W-:Y:S05]  /*25f00*/  BRA `(.L_x_12586) ;  /* 0xffffff8c008c7947 */ /* 0x000fea000383ffff */
.L_x_12414:
[----:B0-----:R0:W1:Y:S02]  /*25f10*/  SYNCS.PHASECHK.TRANS64.TRYWAIT P0, [R9+URZ+0x31cc0], R8 ;  /* 0x031cc008090075a7 */ /* 0x001064000800017f */
[----:B-1----:R-:W-:Y:S05]  /*25f20*/  @!P0 NANOSLEEP.SYNCS 0x989680 ;  /* 0x009896800000895d */ /* 0x002fea0003900000 */
[----:B------:R-:W1:Y:S02]  /*25f30*/  @!P0 SYNCS.PHASECHK.TRANS64 P0, [R9+URZ+0x31cc0], R8 ;  /* 0x031cc008090085a7 */ /* 0x000e64000800007f */
[----:B-1----:R-:W-:Y:S05]  /*25f40*/  @!P0 BRA `(.L_x_12414) ;  /* 0xfffffffc00f08947 */ /* 0x002fea000383ffff */
[----:B------:R-:W-:Y:S05]  /*25f50*/  BRA `(.L_x_12587) ;  /* 0xffffff9000847947 */ /* 0x000fea000383ffff */
.L_x_12423:
[----:B-1----:R1:W2:Y:S02]  /*25f60*/  SYNCS.PHASECHK.TRANS64.TRYWAIT P0, [R8+URZ+0x31ca0], R7 ;  /* 0x031ca007080075a7 */ /* 0x0022a4000800017f */
[----:B--2---:R-:W-:Y:S05]  /*25f70*/  @!P0 NANOSLEEP.SYNCS 0x989680 ;  /* 0x009896800000895d */ /* 0x004fea0003900000 */
[----:B------:R-:W2:Y:S02]  /*25f80*/  @!P0 SYNCS.PHASECHK.TRANS64 P0, [R8+URZ+0x31ca0], R7 ;  /* 0x031ca007080085a7 */ /* 0x000ea4000800007f */
[----:B--2---:R-:W-:Y:S05]  /*25f90*/  @!P0 BRA `(.L_x_12423) ;  /* 0xfffffffc00f08947 */ /* 0x004fea000383ffff */
[----:B------:R-:W-:Y:S05]  /*25fa0*/  BRA `(.L_x_12588) ;  /* 0xffffff9400c07947 */ /* 0x000fea000383ffff */
.L_x_12430:
[----:B0-----:R0:W2:Y:S02]  /*25fb0*/  SYNCS.PHASECHK.TRANS64.TRYWAIT P0, [R8+URZ+0x31cc0], R7 ;  /* 0x031cc007080075a7 */ /* 0x0010a4000800017f */
[----:B--2---:R-:W-:Y:S05]  /*25fc0*/  @!P0 NANOSLEEP.SYNCS 0x989680 ;  /* 0x009896800000895d */ /* 0x004fea0003900000 */
[----:B------:R-:W2:Y:S02]  /*25fd0*/  @!P0 SYNCS.PHASECHK.TRANS64 P0, [R8+URZ+0x31cc0], R7 ;  /* 0x031cc007080085a7 */ /* 0x000ea4000800007f */
[----:B--2---:R-:W-:Y:S05]  /*25fe0*/  @!P0 BRA `(.L_x_12430) ;  /* 0xfffffffc00f08947 */ /* 0x004fea000383ffff */
[----:B------:R-:W-:Y:S05]  /*25ff0*/  BRA `(.L_x_12589) ;  /* 0xffffff9800b47947 */ /* 0x000fea000383ffff */
.L_x_12445:
        /* <DEDUP_REMOVED lines=11> */
.L_x_12591:
[----:B------:R-:W-:Y:S05]  /*260b0*/  BSYNC B0 ;  /* 0x0000000000007941 */ /* 0x000fea0003800000 */
.L_x_12590:
[----:B------:R-:W-:Y:S05]  /*260c0*/  BRA `(.L_x_12592) ;  /* 0xffffffa400747947 */ /* 0x000fea000383ffff */
.L_x_12447:
[----:B------:R-:W-:Y:S01]  /*260d0*/  BSSY B0, `(.L_x_12593) ;  /* 0x0000006000007945 */ /* 0x000fe20003800000 */
[----:B------:R-:W-:-:S07]  /*260e0*/  IMAD.MOV.U32 R15, RZ, RZ, -0x1 ;  /* 0xffffffffff0f7424 */ /* 0x000fce00078e00ff */
[----:B0123--:R-:W-:Y:S05]  /*260f0*/  WARPSYNC.COLLECTIVE R15, `(.L_x_12594) ;  /* 0x000000000f0c7348 */ /* 0x00ffea0003c00000 */
[----:B------:R-:W-:Y:S02]  /*26100*/  ELECT P6, UR62, PT ;  /* 0x00000000003e782f */ /* 0x000fe400038c0000 */
[----:B------:R-:W-:Y:S01]  /*26110*/  MOV R14, UR62 ;  /* 0x0000003e000e7c02 */ /* 0x000fe20008000f00 */
[----:B0123--:R-:W-:Y:S10]  /*26120*/  ENDCOLLECTIVE ;  /* 0x000000000000791b */ /* 0x00fff40003800000 */
.L_x_12594:
[----:B------:R-:W-:Y:S05]  /*26130*/  BSYNC B0 ;  /* 0x0000000000007941 */ /* 0x000fea0003800000 */
.L_x_12593:
[----:B------:R-:W-:Y:S05]  /*26140*/  BRA `(.L_x_12595) ;  /* 0xffffffa4007c7947 */ /* 0x000fea000383ffff */
.L_x_12449:
[----:B---3--:R3:W4:Y:S02]  /*26150*/  SYNCS.PHASECHK.TRANS64.TRYWAIT P0, [R0+URZ+0x31c40], R2 ;  /* 0x031c4002000075a7 */ /* 0x008724000800017f */
[----:B----4-:R-:W-:Y:S05]  /*26160*/  @!P0 NANOSLEEP.SYNCS 0x989680 ;  /* 0x009896800000895d */ /* 0x010fea0003900000 */
[----:B------:R-:W4:Y:S02]  /*26170*/  @!P0 SYNCS.PHASECHK.TRANS64 P0, [R0+URZ+0x31c40], R2 ;  /* 0x031c4002000085a7 */ /* 0x000f24000800007f */
[----:B----4-:R-:W-:Y:S05]  /*26180*/  @!P0 BRA `(.L_x_12449) ;  /* 0xfffffffc00f08947 */ /* 0x010fea000383ffff */
[----:B------:R-:W-:Y:S05]  /*26190*/  BRA `(.L_x_12596) ;  /* 0xffffffa400d07947 */ /* 0x000fea000383ffff */
.L_x_12453:
[----:B------:R-:W2:Y:S04]  /*261a0*/  LDL.LU R11, [R1+0x20] ;  /* 0x00002000010b7983 */ /* 0x000ea80000300800 */
[----:B------:R0:W5:Y:S01]  /*261b0*/  LDL R8, [R1+0x10] ;  /* 0x0000100001087983 */ /* 0x0001620000100800 */
[----:B------:R-:W-:Y:S02]  /*261c0*/  IMAD.MOV.U32 R13, RZ, RZ, R5 ;  /* 0x000000ffff0d7224 */ /* 0x000fe400078e0005 */
[----:B------:R-:W-:Y:S02]  /*261d0*/  IMAD.MOV.U32 R12, RZ, RZ, RZ ;  /* 0x000000ffff0c7224 */ /* 0x000fe400078e00ff */
[----:B------:R-:W-:Y:S02]  /*261e0*/  IMAD.MOV.U32 R15, RZ, RZ, -0x1 ;  /* 0xffffffffff0f7424 */ /* 0x000fe400078e00ff */
[----:B------:R-:W-:-:S04]  /*261f0*/  IMAD R17, R17, 0xc0, R21 ;  /* 0x000000c011117824 */ /* 0x000fc800078e0215 */
[----:B------:R-:W-:Y:S02]  /*26200*/  VIADD R9, R17, 0x20 ;  /* 0x0000002011097836 */ /* 0x000fe40000000000 */
[----:B--2---:R-:W-:Y:S02]  /*26210*/  IMAD R0, R11, R10, RZ ;  /* 0x0000000a0b007224 */ /* 0x004fe400078e02ff */
[----:B0-----:R-:W-:-:S07]  /*26220*/  IMAD.MOV.U32 R11, RZ, RZ, 0x1c1f ;  /* 0x00001c1fff0b7424 */ /* 0x001fce00078e00ff */
[----:B-----5:R-:W-:Y:S05]  /*26230*/  WARPSYNC.COLLECTIVE R15, `(.L_x_12597) ;  /* 0x000000000f087348 */ /* 0x020fea0003c00000 */
[----:B------:R0:W1:Y:S02]  /*26240*/  SHFL.IDX P6, R14, R13, R12, R11 ;  /* 0x0000000c0d0e7389 */ /* 0x00006400000c000b */
[----:B01---5:R-:W-:Y:S01]  /*26250*/  ENDCOLLECTIVE ;  /* 0x000000000000791b */ /* 0x023fe20003800000 */
.L_x_12597:
[----:B------:R-:W-:Y:S02]  /*26260*/  IMAD.MOV.U32 R13, RZ, RZ, R4 ;  /* 0x000000ffff0d7224 */ /* 0x000fe400078e0004 */
[----:B------:R-:W-:-:S07]  /*26270*/  IMAD.MOV.U32 R2, RZ, RZ, R14 ;  /* 0x000000ffff027224 */ /* 0x000fce00078e000e */
[----:B------:R-:W-:Y:S05]  /*26280*/  WARPSYNC.COLLECTIVE R15, `(.L_x_12598) ;  /* 0x000000000f087348 */ /* 0x000fea0003c00000 */
[----:B------:R0:W1:Y:S02]  /*26290*/  SHFL.IDX P6, R14, R13, R12, R11 ;  /* 0x0000000c0d0e7389 */ /* 0x00006400000c000b */
[----:B01----:R-:W-:Y:S01]  /*262a0*/  ENDCOLLECTIVE ;  /* 0x000000000000791b */ /* 0x003fe20003800000 */
.L_x_12598:
[----:B------:R-:W-:Y:S01]  /*262b0*/  ISETP.GE.AND P2, PT, R17, R0, PT ;  /* 0x000000001100720c */ /* 0x000fe20003f46270 */
[----:B------:R-:W-:-:S12]  /*262c0*/  IMAD.MOV.U32 R3, RZ, RZ, R14 ;  /* 0x000000ffff037224 */ /* 0x000fd800078e000e */
[----:B------:R-:W-:-:S05]  /*262d0*/  @!P2 LEA R3, P4, R20, R3, 0x1 ;  /* 0x000000031403a211 */ /* 0x000fca00078808ff */
[----:B------:R-:W-:-:S05]  /*262e0*/  @!P2 IMAD.X R2, RZ, RZ, R2, P4 ;  /* 0x000000ffff02a224 */ /* 0x000fca00020e0602 */
[----:B------:R-:W-:-:S04]  /*262f0*/  @!P2 LOP3.LUT R3, R3, R2, RZ, 0x3c, !PT ;  /* 0x000000020303a212 */ /* 0x000fc800078e3cff */
[----:B------:R-:W-:Y:S01]  /*26300*/  @!P2 LOP3.LUT R2, R3, R2, RZ, 0x3c, !PT ;  /* 0x000000020302a212 */ /* 0x000fe200078e3cff */
[----:B------:R-:W-:-:S03]  /*26310*/  ULDC.64 UR4, c[0x0][0x208] ;  /* 0x0000820000047ab9 */ /* 0x000fc60000000a00 */
[----:B------:R-:W-:Y:S01]  /*26320*/  @!P2 LOP3.LUT R3, R3, R2, RZ, 0x3c, !PT ;  /* 0x000000020303a212 */ /* 0x000fe200078e3cff */
[----:B------:R-:W-:Y:S02]  /*26330*/  IMAD.MOV.U32 R13, RZ, RZ, R5 ;  /* 0x000000ffff0d7224 */ /* 0x000fe400078e0005 */
[----:B------:R-:W-:Y:S02]  /*26340*/  IMAD.MOV.U32 R12, RZ, RZ, 0x1 ;  /* 0x00000001ff0c7424 */ /* 0x000fe400078e00ff */
        /* <DEDUP_REMOVED lines=9> */
.L_x_12599:
[----:B------:R-:W-:Y:S02]  /*263e0*/  IMAD.MOV.U32 R13, RZ, RZ, R4 ;  /* 0x000000ffff0d7224 */ /* 0x000fe400078e0004 */
[----:B------:R-:W-:-:S07]  /*263f0*/  IMAD.MOV.U32 R2, RZ, RZ, R14 ;  /* 0x000000ffff027224 */ /* 0x000fce00078e000e */
[----:B------:R-:W-:Y:S05]  /*26400*/  WARPSYNC.COLLECTIVE R15, `(.L_x_12600) ;  /* 0x000000000f087348 */ /* 0x000fea0003c00000 */
[----:B------:R0:W1:Y:S02]  /*26410*/  SHFL.IDX P6, R14, R13, R12, R11 ;  /* 0x0000000c0d0e7389 */ /* 0x00006400000c000b */
[----:B01----:R-:W-:Y:S01]  /*26420*/  ENDCOLLECTIVE ;  /* 0x000000000000791b */ /* 0x003fe20003800000 */
.L_x_12600:
        /* <DEDUP_REMOVED lines=19> */
.L_x_12601:
[----:B------:R-:W-:Y:S02]  /*26560*/  VIADD R2, R17, 0x40 ;  /* 0x0000004011027836 */ /* 0x000fe40000000000 */
[----:B------:R-:W-:-:S03]  /*26570*/  IMAD.MOV.U32 R13, RZ, RZ, R4 ;  /* 0x000000ffff0d7224 */ /* 0x000fc600078e0004 */
[----:B------:R-:W-:Y:S01]  /*26580*/  ISETP.GE.AND P2, PT, R2, R0, PT ;  /* 0x000000000200720c */ /* 0x000fe20003f46270 */
[----:B------:R-:W-:-:S12]  /*26590*/  IMAD.MOV.U32 R2, RZ, RZ, R14 ;  /* 0x000000ffff027224 */ /* 0x000fd800078e000e */
[----:B------:R-:W-:Y:S05]  /*265a0*/  WARPSYNC.COLLECTIVE R15, `(.L_x_12602) ;  /* 0x000000000f087348 */ /* 0x000fea0003c00000 */
[----:B------:R0:W1:Y:S02]  /*265b0*/  SHFL.IDX P6, R14, R13, R12, R11 ;  /* 0x0000000c0d0e7389 */ /* 0x00006400000c000b */
[----:B01----:R-:W-:Y:S01]  /*265c0*/  ENDCOLLECTIVE ;  /* 0x000000000000791b */ /* 0x003fe20003800000 */
.L_x_12602:
[----:B------:R-:W-:-:S05]  /*265d0*/  IMAD.MOV.U32 R3, RZ, RZ, R14 ;  /* 0x000000ffff037224 */ /* 0x000fca00078e000e */
        /* <DEDUP_REMOVED lines=17> */
.L_x_12603:
[----:B------:R-:W-:Y:S02]  /*266f0*/  IMAD.MOV.U32 R13, RZ, RZ, R4 ;  /* 0x000000ffff0d7224 */ /* 0x000fe400078e0004 */
[----:B------:R-:W-:-:S07]  /*26700*/  IMAD.MOV.U32 R5, RZ, RZ, R14 ;  /* 0x000000ffff057224 */ /* 0x000fce00078e000e */
[----:B------:R-:W-:Y:S05]  /*26710*/  WARPSYNC.COLLECTIVE R15, `(.L_x_12604) ;  /* 0x000000000f087348 */ /* 0x000fea0003c00000 */
[----:B------:R0:W1:Y:S02]  /*26720*/  SHFL.IDX P6, R14, R13, R12, R11 ;  /* 0x0000000c0d0e7389 */ /* 0x00006400000c000b */
[----:B01----:R-:W-:Y:S01]  /*26730*/  ENDCOLLECTIVE ;  /* 0x000000000000791b */ /* 0x003fe20003800000 */
.L_x_12604:
[----:B------:R-:W-:-:S05]  /*26740*/  VIADD R2, R17, 0x60 ;  /* 0x0000006011027836 */ /* 0x000fca0000000000 */
[----:B------:R-:W-:Y:S01]  /*26750*/  ISETP.GE.AND P2, PT, R2, R0, PT ;  /* 0x000000000200720c */ /* 0x000fe20003f46270 */
[----:B------:R-:W-:Y:S01]  /*26760*/  ULDC.64 UR4, c[0x0][0x208] ;  /* 0x0000820000047ab9 */ /* 0x000fe20000000a00 */
[----:B------:R-:W-:-:S11]  /*26770*/  IMAD.MOV.U32 R4, RZ, RZ, R14 ;  /* 0x000000ffff047224 */ /* 0x000fd600078e000e */
[----:B------:R-:W-:Y:S01]  /*26780*/  @!P2 LEA R2, P4, R20, R4, 0x1 ;  /* 0x000000041402a211 */ /* 0x000fe200078808ff */
[----:B------:R-:W-:-:S04]  /*26790*/  IMAD.MOV.U32 R13, RZ, RZ, R6 ;  /* 0x000000ffff0d7224 */ /* 0x000fc800078e0006 */
[----:B------:R-:W-:Y:S02]  /*267a0*/  @!P2 IMAD.X R3, RZ, RZ, R5, P4 ;  /* 0x000000ffff03a224 */ /* 0x000fe400020e0605 */
[----:B------:R-:W-:-:S03]  /*267b0*/  IMAD.MOV.U32 R12, RZ, RZ, RZ ;  /* 0x000000ffff0c7224 */ /* 0x000fc600078e00ff */
        /* <DEDUP_REMOVED lines=9> */
.L_x_12605:
[----:B------:R-:W-:Y:S02]  /*26850*/  VIADD R2, R17, 0x80 ;  /* 0x0000008011027836 */ /* 0x000fe40000000000 */
[----:B------:R-:W-:-:S03]  /*26860*/  IMAD.MOV.U32 R13, RZ, RZ, R7 ;  /* 0x000000ffff0d7224 */ /* 0x000fc600078e0007 */
[----:B------:R-:W-:Y:S01]  /*26870*/  ISETP.GE.AND P2, PT, R2, R0, PT ;  /* 0x000000000200720c */ /* 0x000fe20003f46270 */
[----:B------:R-:W-:-:S12]  /*26880*/  IMAD.MOV.U32 R2, RZ, RZ, R14 ;  /* 0x000000ffff027224 */ /* 0x000fd800078e000e */
[----:B------:R-:W-:Y:S05]  /*26890*/  WARPSYNC.COLLECTIVE R15, `(.L_x_12606) ;  /* 0x000000000f087348 */ /* 0x000fea0003c00000 */
[----:B------:R0:W1:Y:S02]  /*268a0*/  SHFL.IDX P6, R14, R13, R12, R11 ;  /* 0x0000000c0d0e7389 */ /* 0x00006400000c000b */
[----:B01----:R-:W-:Y:S01]  /*268b0*/  ENDCOLLECTIVE ;  /* 0x000000000000791b */ /* 0x003fe20003800000 */
.L_x_12606:
        /* <DEDUP_REMOVED lines=18> */
.L_x_12607:
[----:B------:R-:W-:Y:S02]  /*269e0*/  IMAD.MOV.U32 R13, RZ, RZ, R7 ;  /* 0x000000ffff0d7224 */ /* 0x000fe400078e0007 */
[----:B------:R-:W-:-:S07]  /*269f0*/  IMAD.MOV.U32 R6, RZ, RZ, R14 ;  /* 0x000000ffff067224 */ /* 0x000fce00078e000e */
[----:B------:R-:W-:Y:S05]  /*26a00*/  WARPSYNC.COLLECTIVE R15, `(.L_x_12608) ;  /* 0x000000000f087348 */ /* 0x000fea0003c00000 */
[----:B------:R0:W1:Y:S02]  /*26a10*/  SHFL.IDX P6, R14, R13, R12, R11 ;  /* 0x0000000c0d0e7389 */ /* 0x00006400000c000b */
[----:B01----:R-:W-:Y:S01]  /*26a20*/  ENDCOLLECTIVE ;  /* 0x000000000000791b */ /* 0x003fe20003800000 */
.L_x_12608:
[----:B------:R-:W-:Y:S01]  /*26a30*/  IMAD.MOV.U32 R2, RZ, RZ, R14 ;  /* 0x000000ffff027224 */ /* 0x000fe200078e000e */
[----:B------:R-:W-:Y:S06]  /*26a40*/  BRA `(.L_x_12609) ;  /* 0xffffffac00407947 */ /* 0x000fec000383ffff */
.L_x_12456:
[----:B-1----:R1:W2:Y:S02]  /*26a50*/  SYNCS.PHASECHK.TRANS64.TRYWAIT P1, [R22+URZ+0x31c20], R3 ;  /* 0x031c2003160075a7 */ /* 0x0022a4000802017f */
[----:B--2---:R-:W-:Y:S05]  /*26a60*/  @!P1 NANOSLEEP.SYNCS 0x989680 ;  /* 0x009896800000995d */ /* 0x004fea0003900000 */
[----:B------:R-:W2:Y:S02]  /*26a70*/  @!P1 SYNCS.PHASECHK.TRANS64 P1, [R22+URZ+0x31c20], R3 ;  /* 0x031c2003160095a7 */ /* 0x000ea4000802007f */
[----:B--2---:R-:W-:Y:S05]  /*26a80*/  @!P1 BRA `(.L_x_12456) ;  /* 0xfffffffc00f09947 */ /* 0x004fea000383ffff */
[----:B------:R-:W-:Y:S05]  /*26a90*/  BRA `(.L_x_12610) ;  /* 0xffffffac00b47947 */ /* 0x000fea000383ffff */
.L_x_12465:
[----:B-1----:R1:W2:Y:S02]  /*26aa0*/  SYNCS.PHASECHK.TRANS64.TRYWAIT P0, [R3+URZ+0x31c40], R2 ;  /* 0x031c4002030075a7 */ /* 0x0022a4000800017f */
[----:B--2---:R-:W-:Y:S05]  /*26ab0*/  @!P0 NANOSLEEP.SYNCS 0x989680 ;  /* 0x009896800000895d */ /* 0x004fea0003900000 */
[----:B------:R-:W2:Y:S02]  /*26ac0*/  @!P0 SYNCS.PHASECHK.TRANS64 P0, [R3+URZ+0x31c40], R2 ;  /* 0x031c4002030085a7 */ /* 0x000ea4000800007f */
[----:B--2---:R-:W-:Y:S05]  /*26ad0*/  @!P0 BRA `(.L_x_12465) ;  /* 0xfffffffc00f08947 */ /* 0x004fea000383ffff */
[----:B------:R-:W-:Y:S05]  /*26ae0*/  BRA `(.L_x_12611) ;  /* 0xffffffb000647947 */ /* 0x000fea000383ffff */
.L_x_12472:
[----:B0-----:R0:W1:Y:S02]  /*26af0*/  SYNCS.PHASECHK.TRANS64.TRYWAIT P0, [R2+URZ+0x31c60], R3 ;  /* 0x031c6003020075a7 */ /* 0x001064000800017f */
[----:B-1----:R-:W-:Y:S05]  /*26b00*/  @!P0 NANOSLEEP.SYNCS 0x989680 ;  /* 0x009896800000895d */ /* 0x002fea0003900000 */
[----:B------:R-:W1:Y:S02]  /*26b10*/  @!P0 SYNCS.PHASECHK.TRANS64 P0, [R2+URZ+0x31c60], R3 ;  /* 0x031c6003020085a7 */ /* 0x000e64000800007f */
[----:B-1----:R-:W-:Y:S05]  /*26b20*/  @!P0 BRA `(.L_x_12472) ;  /* 0xfffffffc00f08947 */ /* 0x002fea000383ffff */
[----:B------:R-:W-:Y:S05]  /*26b30*/  BRA `(.L_x_12612) ;  /* 0xffffffb4006c7947 */ /* 0x000fea000383ffff */
.L_x_12483:
[----:B0-----:R0:W2:Y:S02]  /*26b40*/  SYNCS.PHASECHK.TRANS64.TRYWAIT P0, [R5+URZ+0x31c40], R2 ;  /* 0x031c4002050075a7 */ /* 0x0010a4000800017f */
[----:B--2---:R-:W-:Y:S05]  /*26b50*/  @!P0 NANOSLEEP.SYNCS 0x989680 ;  /* 0x009896800000895d */ /* 0x004fea0003900000 */
[----:B------:R-:W2:Y:S02]  /*26b60*/  @!P0 SYNCS.PHASECHK.TRANS64 P0, [R5+URZ+0x31c40], R2 ;  /* 0x031c4002050085a7 */ /* 0x000ea4000800007f */
[----:B--2---:R-:W-:Y:S05]  /*26b70*/  @!P0 BRA `(.L_x_12483) ;  /* 0xfffffffc00f08947 */ /* 0x004fea000383ffff */
[----:B------:R-:W-:Y:S05]  /*26b80*/  BRA `(.L_x_12613) ;  /* 0xffffffbc002c7947 */ /* 0x000fea000383ffff */
.L_x_12490:
[----:B0-----:R0:W1:Y:S02]  /*26b90*/  SYNCS.PHASECHK.TRANS64.TRYWAIT P0, [R3+URZ+0x31c60], R27 ;  /* 0x031c601b030075a7 */ /* 0x001064000800017f */
[----:B-1----:R-:W-:Y:S05]  /*26ba0*/  @!P0 NANOSLEEP.SYNCS 0x989680 ;  /* 0x009896800000895d */ /* 0x002fea0003900000 */
[----:B------:R-:W1:Y:S02]  /*26bb0*/  @!P0 SYNCS.PHASECHK.TRANS64 P0, [R3+URZ+0x31c60], R27 ;  /* 0x031c601b030085a7 */ /* 0x000e64000800007f */
[----:B-1----:R-:W-:Y:S05]  /*26bc0*/  @!P0 BRA `(.L_x_12490) ;  /* 0xfffffffc00f08947 */ /* 0x002fea000383ffff */
[----:B------:R-:W-:Y:S05]  /*26bd0*/  BRA `(.L_x_12614) ;  /* 0xffffffc000347947 */ /* 0x000fea000383ffff */
.L_x_12501:
[----:B0-----:R0:W2:Y:S02]  /*26be0*/  SYNCS.PHASECHK.TRANS64.TRYWAIT P0, [R5+URZ+0x31c40], R2 ;  /* 0x031c4002050075a7 */ /* 0x0010a4000800017f */
[----:B--2---:R-:W-:Y:S05]  /*26bf0*/  @!P0 NANOSLEEP.SYNCS 0x989680 ;  /* 0x009896800000895d */ /* 0x004fea0003900000 */
[----:B------:R-:W2:Y:S02]  /*26c00*/  @!P0 SYNCS.PHASECHK.TRANS64 P0, [R5+URZ+0x31c40], R2 ;  /* 0x031c4002050085a7 */ /* 0x000ea4000800007f */
[----:B--2---:R-:W-:Y:S05]  /*26c10*/  @!P0 BRA `(.L_x_12501) ;  /* 0xfffffffc00f08947 */ /* 0x004fea000383ffff */
[----:B------:R-:W-:Y:S05]  /*26c20*/  BRA `(.L_x_12615) ;  /* 0xffffffc400d07947 */ /* 0x000fea000383ffff */
.L_x_12508:
[----:B0-----:R0:W1:Y:S02]  /*26c30*/  SYNCS.PHASECHK.TRANS64.TRYWAIT P0, [R3+URZ+0x31c60], R7 ;  /* 0x031c6007030075a7 */ /* 0x001064000800017f */
[----:B-1----:R-:W-:Y:S05]  /*26c40*/  @!P0 NANOSLEEP.SYNCS 0x989680 ;  /* 0x009896800000895d */ /* 0x002fea0003900000 */
[----:B------:R-:W1:Y:S02]  /*26c50*/  @!P0 SYNCS.PHASECHK.TRANS64 P0, [R3+URZ+0x31c60], R7 ;  /* 0x031c6007030085a7 */ /* 0x000e64000800007f */
[----:B-1----:R-:W-:Y:S05]  /*26c60*/  @!P0 BRA `(.L_x_12508) ;  /* 0xfffffffc00f08947 */ /* 0x002fea000383ffff */
[----:B------:R-:W-:Y:S05]  /*26c70*/  BRA `(.L_x_12616) ;  /* 0xffffffc800d87947 */ /* 0x000fea000383ffff */
.L_x_12521:
[----:B-1----:R1:W2:Y:S02]  /*26c80*/  SYNCS.PHASECHK.TRANS64.TRYWAIT P0, [R3+URZ+0x31c60], R0 ;  /* 0x031c6000030075a7 */ /* 0x0022a4000800017f */
[----:B--2---:R-:W-:Y:S05]  /*26c90*/  @!P0 NANOSLEEP.SYNCS 0x989680 ;  /* 0x009896800000895d */ /* 0x004fea0003900000 */
[----:B------:R-:W2:Y:S02]  /*26ca0*/  @!P0 SYNCS.PHASECHK.TRANS64 P0, [R3+URZ+0x31c60], R0 ;  /* 0x031c6000030085a7 */ /* 0x000ea4000800007f */
[----:B--2---:R-:W-:Y:S05]  /*26cb0*/  @!P0 BRA `(.L_x_12521) ;  /* 0xfffffffc00f08947 */ /* 0x004fea000383ffff */
[----:B------:R-:W-:Y:S05]  /*26cc0*/  BRA `(.L_x_12617) ;  /* 0xffffffd0005c7947 */ /* 0x000fea000383ffff */
.L_x_12530:
[----:B------:R-:W-:Y:S01]  /*26cd0*/  BSSY B0, `(.L_x_12618) ;  /* 0x0000008000007945 */ /* 0x000fe20003800000 */
[----:B------:R-:W-:Y:S02]  /*26ce0*/  IMAD.MOV.U32 R13, RZ, RZ, R16 ;  /* 0x000000ffff0d7224 */ /* 0x000fe400078e0010 */
[----:B------:R-:W-:Y:S02]  /*26cf0*/  IMAD.MOV.U32 R12, RZ, RZ, RZ ;  /* 0x000000ffff0c7224 */ /* 0x000fe400078e00ff */
[----:B------:R-:W-:Y:S02]  /*26d00*/  IMAD.MOV.U32 R11, RZ, RZ, 0x1f ;  /* 0x0000001fff0b7424 */ /* 0x000fe400078e00ff */
[----:B------:R-:W-:-:S07]  /*26d10*/  IMAD.MOV.U32 R15, RZ, RZ, -0x1 ;  /* 0xffffffffff0f7424 */ /* 0x000fce00078e00ff */
[----:B-1----:R-:W-:Y:S05]  /*26d20*/  WARPSYNC.COLLECTIVE R15, `(.L_x_12619) ;  /* 0x000000000f087348 */ /* 0x002fea0003c00000 */
[----:B------:R0:W2:Y:S02]  /*26d30*/  SHFL.IDX P6, R14, R13, R12, R11 ;  /* 0x0000000c0d0e7389 */ /* 0x0000a400000c000b */
[----:B012---:R-:W-:Y:S01]  /*26d40*/  ENDCOLLECTIVE ;  /* 0x000000000000791b */ /* 0x007fe20003800000 */
.L_x_12619:
[----:B------:R-:W-:Y:S05]  /*26d50*/  BSYNC B0 ;  /* 0x0000000000007941 */ /* 0x000fea0003800000 */
.L_x_12618:
        /* <DEDUP_REMOVED lines=10> */
.L_x_12620:
        /* <DEDUP_REMOVED lines=17> */
.L_x_12621:
        /* <DEDUP_REMOVED lines=8> */
.L_x_12622:
[----:B------:R-:W-:Y:S01]  /*26f90*/  IMAD.MOV.U32 R12, RZ, RZ, 0x4 ;  /* 0x00000004ff0c7424 */ /* 0x000fe200078e00ff */
[----:B------:R-:W-:-:S05]  /*26fa0*/  SEL R5, R14, RZ, P0 ;  /* 0x000000ff0e057207 */ /* 0x000fca0000000000 */
[----:B------:R-:W-:-:S04]  /*26fb0*/  IMAD.IADD R5, R4, 0x1, R5 ;  /* 0x0000000104057824 */ /* 0x000fc800078e0205 */
[----:B------:R-:W-:-:S07]  /*26fc0*/  IMAD.MOV.U32 R13, RZ, RZ, R5 ;  /* 0x000000ffff0d7224 */ /* 0x000fce00078e0005 */
[----:B------:R-:W-:Y:S05]  /*26fd0*/  WARPSYNC.COLLECTIVE R15, `(.L_x_12623) ;  /* 0x000000000f087348 */ /* 0x000fea0003c00000 */
[----:B------:R0:W1:Y:S02]  /*26fe0*/  SHFL.UP P6, R14, R13, R12, R11 ;  /* 0x0400000c0d0e7389 */ /* 0x00006400000c000b */
[----:B01----:R-:W-:Y:S01]  /*26ff0*/  ENDCOLLECTIVE ;  /* 0x000000000000791b */ /* 0x003fe20003800000 */
.L_x_12623:
[----:B------:R-:W-:Y:S01]  /*27000*/  IMAD.MOV.U32 R12, RZ, RZ, 0x8 ;  /* 0x00000008ff0c7424 */ /* 0x000fe200078e00ff */
[----:B------:R-:W-:-:S05]  /*27010*/  SEL R6, R14, RZ, P1 ;  /* 0x000000ff0e067207 */ /* 0x000fca0000800000 */
[----:B------:R-:W-:-:S04]  /*27020*/  IMAD.IADD R6, R5, 0x1, R6 ;  /* 0x0000000105067824 */ /* 0x000fc800078e0206 */
[----:B------:R-:W-:-:S07]  /*27030*/  IMAD.MOV.U32 R13, RZ, RZ, R6 ;  /* 0x000000ffff0d7224 */ /* 0x000fce00078e0006 */
[----:B------:R-:W-:Y:S05]  /*27040*/  WARPSYNC.COLLECTIVE R15, `(.L_x_12624) ;  /* 0x000000000f087348 */ /* 0x000fea0003c00000 */
[----:B------:R0:W1:Y:S02]  /*27050*/  SHFL.UP P6, R14, R13, R12, R11 ;  /* 0x0400000c0d0e7389 */ /* 0x00006400000c000b */
[----:B01----:R-:W-:Y:S01]  /*27060*/  ENDCOLLECTIVE ;  /* 0x000000000000791b */ /* 0x003fe20003800000 */
.L_x_12624:
[----:B------:R-:W-:Y:S01]  /*27070*/  IMAD.MOV.U32 R12, RZ, RZ, 0x10 ;  /* 0x00000010ff0c7424 */ /* 0x000fe200078e00ff */
[----:B------:R-:W-:-:S05]  /*27080*/  SEL R3, R14, RZ, P2 ;  /* 0x000000ff0e037207 */ /* 0x000fca0001000000 */
[----:B------:R-:W-:-:S04]  /*27090*/  IMAD.IADD R4, R6, 0x1, R3 ;  /* 0x0000000106047824 */ /* 0x000fc800078e0203 */
[----:B------:R-:W-:-:S07]  /*270a0*/  IMAD.MOV.U32 R13, RZ, RZ, R4 ;  /* 0x000000ffff0d7224 */ /* 0x000fce00078e0004 */
[----:B------:R-:W-:Y:S05]  /*270b0*/  WARPSYNC.COLLECTIVE R15, `(.L_x_12625) ;  /* 0x000000000f087348 */ /* 0x000fea0003c00000 */
[----:B------:R0:W1:Y:S02]  /*270c0*/  SHFL.UP P6, R14, R13, R12, R11 ;  /* 0x0400000c0d0e7389 */ /* 0x00006400000c000b */
[----:B01----:R-:W-:Y:S01]  /*270d0*/  ENDCOLLECTIVE ;  /* 0x000000000000791b */ /* 0x003fe20003800000 */
.L_x_12625:
        /* <DEDUP_REMOVED lines=8> */
.L_x_12626:
[----:B------:R-:W-:Y:S05]  /*27160*/  BRA `(.L_x_12627) ;  /* 0xffffffd4001c7947 */ /* 0x000fea000383ffff */
.L_x_12535:
        /* <DEDUP_REMOVED lines=8> */
.L_x_12629:
[----:B------:R-:W-:Y:S05]  /*271f0*/  BSYNC B0 ;  /* 0x0000000000007941 */ /* 0x000fea0003800000 */
.L_x_12628:
        /* <DEDUP_REMOVED lines=10> */
.L_x_12630:
[----:B------:R-:W-:Y:S01]  /*272a0*/  IMAD.MOV.U32 R12, RZ, RZ, 0x4 ;  /* 0x00000004ff0c7424 */ /* 0x000fe200078e00ff */
[----:B------:R-:W-:-:S05]  /*272b0*/  SEL R14, R14, RZ, P0 ;  /* 0x000000ff0e0e7207 */ /* 0x000fca0000000000 */
[----:B------:R-:W-:-:S04]  /*272c0*/  IMAD.IADD R3, R13, 0x1, R14 ;  /* 0x000000010d037824 */ /* 0x000fc800078e020e */
[----:B------:R-:W-:-:S07]  /*272d0*/  IMAD.MOV.U32 R13, RZ, RZ, R3 ;  /* 0x000000ffff0d7224 */ /* 0x000fce00078e0003 */
[----:B------:R-:W-:Y:S05]  /*272e0*/  WARPSYNC.COLLECTIVE R15, `(.L_x_12631) ;  /* 0x000000000f087348 */ /* 0x000fea0003c00000 */
[----:B------:R0:W1:Y:S02]  /*272f0*/  SHFL.UP P6, R14, R13, R12, R11 ;  /* 0x0400000c0d0e7389 */ /* 0x00006400000c000b */
[----:B01----:R-:W-:Y:S01]  /*27300*/  ENDCOLLECTIVE ;  /* 0x000000000000791b */ /* 0x003fe20003800000 */
.L_x_12631:
[----:B------:R-:W-:Y:S01]  /*27310*/  IMAD.MOV.U32 R12, RZ, RZ, 0x8 ;  /* 0x00000008ff0c7424 */ /* 0x000fe200078e00ff */
[----:B------:R-:W-:-:S05]  /*27320*/  SEL R4, R14, RZ, P1 ;  /* 0x000000ff0e047207 */ /* 0x000fca0000800000 */
[----:B------:R-:W-:-:S04]  /*27330*/  IMAD.IADD R4, R3, 0x1, R4 ;  /* 0x0000000103047824 */ /* 0x000fc800078e0204 */
[----:B------:R-:W-:-:S07]  /*27340*/  IMAD.MOV.U32 R13, RZ, RZ, R4 ;  /* 0x000000ffff0d7224 */ /* 0x000fce00078e0004 */
[----:B------:R-:W-:Y:S05]  /*27350*/  WARPSYNC.COLLECTIVE R15, `(.L_x_12632) ;  /* 0x000000000f087348 */ /* 0x000fea0003c00000 */
[----:B------:R0:W1:Y:S02]  /*27360*/  SHFL.UP P6, R14, R13, R12, R11 ;  /* 0x0400000c0d0e7389 */ /* 0x00006400000c000b */
[----:B01----:R-:W-:Y:S01]  /*27370*/  ENDCOLLECTIVE ;  /* 0x000000000000791b */ /* 0x003fe20003800000 */
.L_x_12632:
[----:B------:R-:W-:Y:S01]  /*27380*/  IMAD.MOV.U32 R12, RZ, RZ, 0x10 ;  /* 0x00000010ff0c7424 */ /* 0x000fe200078e00ff */
[----:B------:R-:W-:-:S05]  /*27390*/  SEL R5, R14, RZ, P2 ;  /* 0x000000ff0e057207 */ /* 0x000fca0001000000 */
[----:B------:R-:W-:-:S04]  /*273a0*/  IMAD.IADD R5, R4, 0x1, R5 ;  /* 0x0000000104057824 */ /* 0x000fc800078e0205 */
[----:B------:R-:W-:-:S07]  /*273b0*/  IMAD.MOV.U32 R13, RZ, RZ, R5 ;  /* 0x000000ffff0d7224 */ /* 0x000fce00078e0005 */
[----:B------:R-:W-:Y:S05]  /*273c0*/  WARPSYNC.COLLECTIVE R15, `(.L_x_12633) ;  /* 0x000000000f087348 */ /* 0x000fea0003c00000 */
[----:B------:R0:W1:Y:S02]  /*273d0*/  SHFL.UP P6, R14, R13, R12, R11 ;  /* 0x0400000c0d0e7389 */ /* 0x00006400000c000b */
[----:B01----:R-:W-:Y:S01]  /*273e0*/  ENDCOLLECTIVE ;  /* 0x000000000000791b */ /* 0x003fe20003800000 */
.L_x_12633:
        /* <DEDUP_REMOVED lines=8> */
.L_x_12634:
[----:B------:R-:W-:Y:S05]  /*27470*/  BRA `(.L_x_12635) ;  /* 0xffffffd000fc7947 */ /* 0x000fea000383ffff */
.L_x_12537:
[----:B------:R-:W-:Y:S01]  /*27480*/  BSSY B0, `(.L_x_12636) ;  /* 0x0000006000007945 */ /* 0x000fe20003800000 */
[----:B------:R-:W-:Y:S01]  /*27490*/  PLOP3.LUT P6, PT, P6, PT, PT, 0x8, 0x0 ;  /* 0x000000000000781c */ /* 0x000fe200037ce170 */
[----:B------:R-:W-:-:S12]  /*274a0*/  IMAD.MOV.U32 R15, RZ, RZ, -0x1 ;  /* 0xffffffffff0f7424 */ /* 0x000fd800078e00ff */
[----:B0-----:R-:W-:Y:S05]  /*274b0*/  WARPSYNC.COLLECTIVE R15, `(.L_x_12637) ;  /* 0x000000000f087348 */ /* 0x001fea0003c00000 */
[----:B------:R-:W-:Y:S01]  /*274c0*/  VOTE.ANY R14, PT, P6 ;  /* 0x00000000000e7806 */ /* 0x000fe200030e0100 */
[----:B0-----:R-:W-:Y:S06]  /*274d0*/  ENDCOLLECTIVE ;  /* 0x000000000000791b */ /* 0x001fec0003800000 */
.L_x_12637:
[----:B------:R-:W-:Y:S05]  /*274e0*/  BSYNC B0 ;  /* 0x0000000000007941 */ /* 0x000fea0003800000 */
.L_x_12636:
        /* <DEDUP_REMOVED lines=9> */
.L_x_12638:
[----:B------:R-:W-:Y:S01]  /*27580*/  IMAD.MOV.U32 R17, RZ, RZ, R14 ;  /* 0x000000ffff117224 */ /* 0x000fe200078e000e */
[----:B------:R-:W-:Y:S06]  /*27590*/  BRA `(.L_x_12639) ;  /* 0xffffffd000ec7947 */ /* 0x000fec000383ffff */
.L_x_12539:
[----:B------:R-:W-:Y:S01]  /*275a0*/  BSSY B0, `(.L_x_12640) ;  /* 0x0000007000007945 */ /* 0x000fe20003800000 */
[----:B------:R-:W-:Y:S02]  /*275b0*/  IMAD.MOV.U32 R13, RZ, RZ, R3 ;  /* 0x000000ffff0d7224 */ /* 0x000fe400078e0003 */
[----:B------:R-:W-:Y:S02]  /*275c0*/  IMAD.MOV.U32 R11, RZ, RZ, 0x1f ;  /* 0x0000001fff0b7424 */ /* 0x000fe400078e00ff */
[----:B------:R-:W-:-:S07]  /*275d0*/  IMAD.MOV.U32 R15, RZ, RZ, -0x1 ;  /* 0xffffffffff0f7424 */ /* 0x000fce00078e00ff */
[----:B012---:R-:W-:Y:S05]  /*275e0*/  WARPSYNC.COLLECTIVE R15, `(.L_x_12641) ;  /* 0x000000000f087348 */ /* 0x007fea0003c00000 */
[----:B------:R3:W4:Y:S02]  /*275f0*/  SHFL.IDX P6, R14, R13, R12, R11 ;  /* 0x0000000c0d0e7389 */ /* 0x00072400000c000b */
[----:B01234-:R-:W-:Y:S01]  /*27600*/  ENDCOLLECTIVE ;  /* 0x000000000000791b */ /* 0x01ffe20003800000 */
.L_x_12641:
[----:B------:R-:W-:Y:S05]  /*27610*/  BSYNC B0 ;  /* 0x0000000000007941 */ /* 0x000fea0003800000 */
.L_x_12640:
[----:B------:R-:W-:Y:S01]  /*27620*/  IMAD.MOV.U32 R5, RZ, RZ, R14 ;  /* 0x000000ffff057224 */ /* 0x000fe200078e000e */
[----:B------:R-:W-:Y:S06]  /*27630*/  BRA `(.L_x_12538) ;  /* 0xffffffd000e07947 */ /* 0x000fec000383ffff */
.L_x_12543:
[----:B0-----:R0:W2:Y:S02]  /*27640*/  SYNCS.PHASECHK.TRANS64.TRYWAIT P0, [R9+URZ+0x31c20], R0 ;  /* 0x031c2000090075a7 */ /* 0x0010a4000800017f */
[----:B--2---:R-:W-:Y:S05]  /*27650*/  @!P0 NANOSLEEP.SYNCS 0x989680 ;  /* 0x009896800000895d */ /* 0x004fea0003900000 */
[----:B------:R-:W2:Y:S02]  /*27660*/  @!P0 SYNCS.PHASECHK.TRANS64 P0, [R9+URZ+0x31c20], R0 ;  /* 0x031c2000090085a7 */ /* 0x000ea4000800007f */
[----:B--2---:R-:W-:Y:S05]  /*27670*/  @!P0 BRA `(.L_x_12543) ;  /* 0xfffffffc00f08947 */ /* 0x004fea000383ffff */
[----:B------:R-:W-:Y:S05]  /*27680*/  BRA `(.L_x_12642) ;  /* 0xffffffd800587947 */ /* 0x000fea000383ffff */
.L_x_12544:
        /* <DEDUP_REMOVED lines=11> */
.L_x_12644:
[----:B------:R-:W-:Y:S05]  /*27740*/  BSYNC B0 ;  /* 0x0000000000007941 */ /* 0x000fea0003800000 */
.L_x_12643:
[----:B------:R-:W-:Y:S05]  /*27750*/  BRA `(.L_x_12645) ;  /* 0xffffffd800407947 */ /* 0x000fea000383ffff */
.L_x_12545:
[----:B------:R-:W-:Y:S01]  /*27760*/  BSSY B0, `(.L_x_12646) ;  /* 0x0000006000007945 */ /* 0x000fe20003800000 */
[----:B------:R-:W-:-:S07]  /*27770*/  IMAD.MOV.U32 R15, RZ, RZ, -0x1 ;  /* 0xffffffffff0f7424 */ /* 0x000fce00078e00ff */
[----:B01----:R-:W-:Y:S05]  /*27780*/  WARPSYNC.COLLECTIVE R15, `(.L_x_12647) ;  /* 0x000000000f0c7348 */ /* 0x003fea0003c00000 */
[----:B------:R-:W-:Y:S02]  /*27790*/  ELECT P6, UR62, PT ;  /* 0x00000000003e782f */ /* 0x000fe400038c0000 */
[----:B------:R-:W-:Y:S01]  /*277a0*/  MOV R14, UR62 ;  /* 0x0000003e000e7c02 */ /* 0x000fe20008000f00 */
[----:B01----:R-:W-:Y:S10]  /*277b0*/  ENDCOLLECTIVE ;  /* 0x000000000000791b */ /* 0x003ff40003800000 */
.L_x_12647:
[----:B------:R-:W-:Y:S05]  /*277c0*/  BSYNC B0 ;  /* 0x0000000000007941 */ /* 0x000fea0003800000 */
.L_x_12646:
[----:B------:R-:W-:Y:S05]  /*277d0*/  BRA `(.L_x_12648) ;  /* 0xffffffd800347947 */ /* 0x000fea000383ffff */
.L_x_12547:
[----:B0-----:R0:W2:Y:S02]  /*277e0*/  SYNCS.PHASECHK.TRANS64.TRYWAIT P0, [R6+URZ], R3 ;  /* 0x00000003060075a7 */ /* 0x0010a4000800017f */
[----:B--2---:R-:W-:Y:S05]  /*277f0*/  @!P0 NANOSLEEP.SYNCS 0x989680 ;  /* 0x009896800000895d */ /* 0x004fea0003900000 */
[----:B------:R-:W2:Y:S02]  /*27800*/  @!P0 SYNCS.PHASECHK.TRANS64 P0, [R6+URZ], R3 ;  /* 0x00000003060085a7 */ /* 0x000ea4000800007f */
[----:B--2---:R-:W-:Y:S05]  /*27810*/  @!P0 BRA `(.L_x_12547) ;  /* 0xfffffffc00f08947 */ /* 0x004fea000383ffff */
[----:B------:R-:W-:Y:S05]  /*27820*/  BRA `(.L_x_12649) ;  /* 0xffffffd800707947 */ /* 0x000fea000383ffff */
.L_x_12548:
[----:B--2---:R2:W3:Y:S02]  /*27830*/  SYNCS.PHASECHK.TRANS64.TRYWAIT P0, [R7+URZ], R2 ;  /* 0x00000002070075a7 */ /* 0x0044e4000800017f */
[----:B---3--:R-:W-:Y:S05]  /*27840*/  @!P0 NANOSLEEP.SYNCS 0x989680 ;  /* 0x009896800000895d */ /* 0x008fea0003900000 */
[----:B------:R-:W3:Y:S02]  /*27850*/  @!P0 SYNCS.PHASECHK.TRANS64 P0, [R7+URZ], R2 ;  /* 0x00000002070085a7 */ /* 0x000ee4000800007f */
[----:B---3--:R-:W-:Y:S05]  /*27860*/  @!P0 BRA `(.L_x_12548) ;  /* 0xfffffffc00f08947 */ /* 0x008fea000383ffff */
[----:B------:R-:W-:Y:S05]  /*27870*/  BRA `(.L_x_12650) ;  /* 0xffffffd800647947 */ /* 0x000fea000383ffff */
.L_x_12550:
[----:B---3--:R3:W4:Y:S02]  /*27880*/  SYNCS.PHASECHK.TRANS64.TRYWAIT P0, [R4+URZ], R3 ;  /* 0x00000003040075a7 */ /* 0x008724000800017f */
[----:B----4-:R-:W-:Y:S05]  /*27890*/  @!P0 NANOSLEEP.SYNCS 0x989680 ;  /* 0x009896800000895d */ /* 0x010fea0003900000 */
[----:B------:R-:W4:Y:S02]  /*278a0*/  @!P0 SYNCS.PHASECHK.TRANS64 P0, [R4+URZ], R3 ;  /* 0x00000003040085a7 */ /* 0x000f24000800007f */
[----:B----4-:R-:W-:Y:S05]  /*278b0*/  @!P0 BRA `(.L_x_12550) ;  /* 0xfffffffc00f08947 */ /* 0x010fea000383ffff */
[----:B------:R-:W-:Y:S05]  /*278c0*/  BRA `(.L_x_12651) ;  /* 0xffffffd800687947 */ /* 0x000fea000383ffff */
.L_x_12652:
        /* <DEDUP_REMOVED lines=11> */
.L_x_15331:


//--------------------- .text._ZN7cutlass13device_kernelIN5flash11enable_sm90INS1_16FlashAttnFwdSm90INS1_25CollectiveMainloopFwdSm90ILi2EN4cute5tupleIJNS5_1CILi1EEES8_S8_EEENS6_IJNS7_ILi192EEESA_NS7_ILi64EEEEEELi64ENS_6half_tEfNS_4arch4Sm90ELb0ELb0ELb1ELb0ELb0ELb0ELb0ELb0ELb1ELb1ELb0ELb0EEENS1_21CollectiveEpilogueFwdINS6_IJSA_SB_SA_EEES9_SD_SF_Li384ELb0ELb1ELb0ELb0EEENS1_29StaticPersistentTileSchedulerILb0EEEEEEEEEvNT_6ParamsE --------------------------
	.section	.text._ZN7cutlass13device_kernelIN5flash11enable_sm90INS1_16FlashAttnFwdSm90INS1_25CollectiveMainloopFwdSm90ILi2EN4cute5tupleIJNS5_1CILi1EEES8_S8_EEENS6_IJNS7_ILi192EEESA_NS7_ILi64EEEEEELi64ENS_6half_tEfNS_4arch4Sm90ELb0ELb0ELb1ELb0ELb0ELb0ELb0ELb0ELb1ELb1ELb0ELb0EEENS1_21CollectiveEpilogueFwdINS6_IJSA_SB_SA_EEES9_SD_SF_Li384ELb0ELb1ELb0ELb0EEENS1_29StaticPersistentTileSchedulerILb0EEEEEEEEEvNT_6ParamsE,"ax",@progbits
	.align	128
.text._ZN7cutlass13device_kernelIN5flash11enable_sm90INS1_16FlashAttnFwdSm90INS1_25CollectiveMainloopFwdSm90ILi2EN4cute5tupleIJNS5_1CILi1EEES8_S8_EEENS6_IJNS7_ILi192EEESA_NS7_ILi64EEEEEELi64ENS_6half_tEfNS_4arch4Sm90ELb0ELb0ELb1ELb0ELb0ELb0ELb0ELb0ELb1ELb1ELb0ELb0EEENS1_21CollectiveEpilogueFwdINS6_IJSA_SB_SA_EEES9_SD_SF_Li384ELb0ELb1ELb0ELb0EEENS1_29StaticPersistentTileSchedulerILb0EEEEEEEEEvNT_6ParamsE:
        .type           _ZN7cutlass13device_kernelIN5flash11enable_sm90INS1_16FlashAttnFwdSm90INS1_25CollectiveMainloopFwdSm90ILi2EN4cute5tupleIJNS5_1CILi1EEES8_S8_EEENS6_IJNS7_ILi192EEESA_NS7_ILi64EEEEEELi64ENS_6half_tEfNS_4arch4Sm90ELb0ELb0ELb1ELb0ELb0ELb0ELb0ELb0ELb1ELb1ELb0ELb0EEENS1_21CollectiveEpilogueFwdINS6_IJSA_SB_SA_EEES9_SD_SF_Li384ELb0ELb1ELb0ELb0EEENS1_29StaticPersistentTileSchedulerILb0EEEEEEEEEvNT_6ParamsE,@function
        .size           _ZN7cutlass13device_kernelIN5flash11enable_sm90INS1_16FlashAttnFwdSm90INS1_25CollectiveMainloopFwdSm90ILi2EN4cute5tupleIJNS5_1CILi1EEES8_S8_EEENS6_IJNS7_ILi192EEESA_NS7_ILi64EEEEEELi64ENS_6half_tEfNS_4arch4Sm90ELb0ELb0ELb1ELb0ELb0ELb0ELb0ELb0ELb1ELb1ELb0ELb0EEENS1_21CollectiveEpilogueFwdINS6_IJSA_SB_SA_EEES9_SD_SF_Li384ELb0ELb1ELb0ELb0EEENS1_29StaticPersistentTileSchedulerILb0EEEEEEEEEvNT_6ParamsE,(.L_x_15332 - _ZN7cutlass13device_kernelIN5flash11enable_sm90INS1_16FlashAttnFwdSm90INS1_25CollectiveMainloopFwdSm90ILi2EN4cute5tupleIJNS5_1CILi1EEES8_S8_EEENS6_IJNS7_ILi192EEESA_NS7_ILi64EEEEEELi64ENS_6half_tEfNS_4arch4Sm90ELb0ELb0ELb1ELb0ELb0ELb0ELb0ELb0ELb1ELb1ELb0ELb0EEENS1_21CollectiveEpilogueFwdINS6_IJSA_SB_SA_EEES9_SD_SF_Li384ELb0ELb1ELb0ELb0EEENS1_29StaticPersistentTileSchedulerILb0EEEEEEEEEvNT_6ParamsE)
        .other          _ZN7cutlass13device_kernelIN5flash11enable_sm90INS1_16FlashAttnFwdSm90INS1_25CollectiveMainloopFwdSm90ILi2EN4cute5tupleIJNS5_1CILi1EEES8_S8_EEENS6_IJNS7_ILi192EEESA_NS7_ILi64EEEEEELi64ENS_6half_tEfNS_4arch4Sm90ELb0ELb0ELb1ELb0ELb0ELb0ELb0ELb0ELb1ELb1ELb0ELb0EEENS1_21CollectiveEpilogueFwdINS6_IJSA_SB_SA_EEES9_SD_SF_Li384ELb0ELb1ELb0ELb0EEENS1_29StaticPersistentTileSchedulerILb0EEEEEEEEEvNT_6ParamsE,@"STO_CUDA_ENTRY STV_DEFAULT"
_ZN7cutlass13device_kernelIN5flash11enable_sm90INS1_16FlashAttnFwdSm90INS1_25CollectiveMainloopFwdSm90ILi2EN4cute5tupleIJNS5_1CILi1EEES8_S8_EEENS6_IJNS7_ILi192EEESA_NS7_ILi64EEEEEELi64ENS_6half_tEfNS_4arch4Sm90ELb0ELb0ELb1ELb0ELb0ELb0ELb0ELb0ELb1ELb1ELb0ELb0EEENS1_21CollectiveEpilogueFwdINS6_IJSA_SB_SA_EEES9_SD_SF_Li384ELb0ELb1ELb0ELb0EEENS1_29StaticPersistentTileSchedulerILb0EEEEEEEEEvNT_6ParamsE:
        /* <DEDUP_REMOVED lines=18> */
.L_x_12654:
[----:B------:R-:W-:Y:S05]  /*0120*/  BSYNC B0 ;  /* 0x0000000000007941 */ /* 0x000fea0003800000 */
.L_x_12653:
        /* <DEDUP_REMOVED lines=41> */
.L_x_12655:
        /* <DEDUP_REMOVED lines=22> */
.L_x_12656:
        /* <DEDUP_REMOVED lines=18> */
.L_x_12657:
        /* <DEDUP_REMOVED lines=22> */
.L_x_12658:
        /* <DEDUP_REMOVED lines=22> */
.L_x_12659:
[----:B------:R-:W-:Y:S01]  /*0900*/  PLOP3.LUT P0, PT, PT, PT, UP0, 0x80, 0x0 ;  /* 0x000000000000781c */ /* 0x000fe20003f0f008 */
[----:B------:R-:W-:Y:S01]  /*0910*/  UMOV UR36, 0x1 ;  /* 0x0000000100247882 */ /* 0x000fe20000000000 */
[----:B------:R-:W-:Y:S01]  /*0920*/  NOP ;  /* 0x0000000000007918 */ /* 0x000fe20000000000 */
[----:B------:R-:W-:Y:S01]  /*0930*/  USEL UR36, UR36, 0x2, !UP0 ;  /* 0x0000000224247887 */ /* 0x000fe2000c000000 */
[----:B------:R-:W-:Y:S01]  /*0940*/  ULDC.64 UR46, c[0x0][0x208] ;  /* 0x00008200002e7ab9 */ /* 0x000fe20000000a00 */
[----:B012-4-:R-:W-:Y:S08]  /*0950*/  BAR.SYNC.DEFER_BLOCKING 0x0 ;  /* 0x0000000000007b1d */ /* 0x017ff00000010000 */
[----:B------:R-:W-:Y:S05]  /*0960*/  @!P0 BRA `(.L_x_12660) ;  /* 0x00000090005c8947 */ /* 0x000fea0003800000 */
.L_x_12661:
[----:B------:R-:W-:-:S08]  /*0970*/  NOP ;  /* 0x0000000000007918 */ /* 0x000fd00000000000 */
[----:B------:R-:W0:Y:S02]  /*0980*/  USETMAXREG.TRY_ALLOC.CTAPOOL UP0, 0xa0 ;  /* 0x000000a0000079c8 */ /* 0x000e240008000600 */
[----:B0-----:R-:W-:-:S13]  /*0990*/  PLOP3.LUT P0, PT, PT, PT, UP0, 0x80, 0x0 ;  /* 0x000000000000781c */ /* 0x001fda0003f0f008 */
[----:B------:R-:W-:Y:S05]  /*09a0*/  @!P0 BRA `(.L_x_12661) ;  /* 0xfffffffc00f08947 */ /* 0x000fea000383ffff */
[----:B------:R-:W0:Y:S01]  /*09b0*/  S2R R2, SR_TID.X ;  /* 0x0000000000027919 */ /* 0x000e220000002100 */
        /* <DEDUP_REMOVED lines=11> */
[----:B------:R-:W-:Y:S02]  /*0a70*/  ULOP3.LUT UR42, UR36, 0x1, URZ, 0xfc, !UPT ;  /* 0x00000001242a7892 */ /* 0x000fe4000f8efc3f */
[----:B------:R-:W-:Y:S01]  /*0a80*/  SHF.R.S32.HI R3, RZ, 0x1f, R0 ;  /* 0x0000001fff037819 */ /* 0x000fe20000011400 */
[----:B------:R-:W-:Y:S01]  /*0a90*/  UMOV UR37, URZ ;  /* 0x0000003f00257c82 */ /* 0x000fe20008000000 */
[----:B------:R-:W-:Y:S01]  /*0aa0*/  UMOV UR38, URZ ;  /* 0x0000003f00267c82 */ /* 0x000fe20008000000 */
[----:B------:R-:W-:Y:S01]  /*0ab0*/  UMOV UR39, URZ ;  /* 0x0000003f00277c82 */ /* 0x000fe20008000000 */
[CC--:B------:R-:W-:Y:S02]  /*0ac0*/  LEA.HI R2, R3.reuse, R0.reuse, RZ, 0x4 ;  /* 0x0000000003027211 */ /* 0x0c0fe400078f20ff */
[----:B------:R-:W-:-:S02]  /*0ad0*/  LEA.HI R6, R3, R0, RZ, 0x2 ;  /* 0x0000000003067211 */ /* 0x000fc400078f10ff */
[----:B------:R-:W-:Y:S02]  /*0ae0*/  SHF.R.S32.HI R7, RZ, 0x4, R2 ;  /* 0x00000004ff077819 */ /* 0x000fe40000011402 */
[C---:B------:R-:W-:Y:S02]  /*0af0*/  LOP3.LUT R5, R2.reuse, 0xfffffff0, RZ, 0xc0, !PT ;  /* 0xfffffff002057812 */ /* 0x040fe400078ec0ff */
[----:B------:R-:W-:Y:S02]  /*0b00*/  LEA.HI R4, R2, R7, RZ, 0x1 ;  /* 0x0000000702047211 */ /* 0x000fe400078f08ff */
[----:B------:R-:W-:Y:S01]  /*0b10*/  LEA.HI R2, R3, R0, RZ, 0x7 ;  /* 0x0000000003027211 */ /* 0x000fe200078f38ff */
[----:B------:R-:W-:Y:S01]  /*0b20*/  IMAD.IADD R5, R0, 0x1, -R5 ;  /* 0x0000000100057824 */ /* 0x000fe200078e0a05 */
[----:B------:R-:W-:Y:S02]  /*0b30*/  LOP3.LUT R4, R4, 0x1ffffffe, RZ, 0xc0, !PT ;  /* 0x1ffffffe04047812 */ /* 0x000fe400078ec0ff */
[----:B------:R-:W-:-:S02]  /*0b40*/  LOP3.LUT R9, R2, 0xffffff80, RZ, 0xc0, !PT ;  /* 0xffffff8002097812 */ /* 0x000fc400078ec0ff */
[----:B------:R-:W-:Y:S01]  /*0b50*/  IADD3 R7, R7, -R4, RZ ;  /* 0x8000000407077210 */ /* 0x000fe20007ffe0ff */
[----:B0-----:R-:W-:Y:S01]  /*0b60*/  ULEA UR40, UR4, UR40, 0x18 ;  /* 0x0000002804287291 */ /* 0x001fe2000f8ec03f */
[----:B------:R-:W-:Y:S01]  /*0b70*/  SHF.R.S32.HI R4, RZ, 0x1f, R5 ;  /* 0x0000001fff047819 */ /* 0x000fe20000011405 */
[----:B------:R-:W-:Y:S01]  /*0b80*/  IMAD.IADD R16, R0, 0x1, -R9 ;  /* 0x0000000100107824 */ /* 0x000fe200078e0a09 */
[----:B------:R-:W-:Y:S02]  /*0b90*/  LOP3.LUT R11, R6, 0xfffffffc, RZ, 0xc0, !PT ;  /* 0xfffffffc060b7812 */ /* 0x000fe400078ec0ff */
[----:B------:R-:W-:Y:S02]  /*0ba0*/  LEA.HI R4, R4, R5, RZ, 0x3 ;  /* 0x0000000504047211 */ /* 0x000fe400078f18ff */
[----:B------:R-:W-:Y:S01]  /*0bb0*/  LEA.HI R18, R3, R0, RZ, 0x3 ;  /* 0x0000000003127211 */ /* 0x000fe200078f18ff */
[----:B------:R-:W-:Y:S01]  /*0bc0*/  IMAD.IADD R14, R0, 0x1, -R11 ;  /* 0x00000001000e7824 */ /* 0x000fe200078e0a0b */
[C---:B------:R-:W-:Y:S01]  /*0bd0*/  LOP3.LUT R6, R4.reuse, 0xfffffff8, RZ, 0xc0, !PT ;  /* 0xfffffff804067812 */ /* 0x040fe200078ec0ff */
[----:B------:R-:W-:Y:S01]  /*0be0*/  STL [R1+0xc], R16 ;  /* 0x00000c1001007387 */ /* 0x000fe20000100800 */
[----:B------:R-:W-:Y:S01]  /*0bf0*/  SHF.R.S32.HI R10, RZ, 0x1f, R16 ;  /* 0x0000001fff0a7819 */ /* 0x000fe20000011410 */
[----:B------:R-:W-:Y:S01]  /*0c00*/  IMAD.SHL.U32 R4, R4, 0x40, RZ ;  /* 0x0000004004047824 */ /* 0x000fe200078e00ff */
[----:B------:R-:W-:Y:S01]  /*0c10*/  LOP3.LUT R17, R18, 0xfffffff8, RZ, 0xc0, !PT ;  /* 0xfffffff812117812 */ /* 0x000fe200078ec0ff */
[----:B------:R-:W-:Y:S01]  /*0c20*/  IMAD.IADD R6, R5, 0x1, -R6 ;  /* 0x0000000105067824 */ /* 0x000fe200078e0a06 */
[----:B------:R-:W-:-:S02]  /*0c30*/  LEA.HI R11, R10, R16, RZ, 0x2 ;  /* 0x000000100a0b7211 */ /* 0x000fc400078f10ff */
[----:B------:R-:W-:Y:S02]  /*0c40*/  LEA.HI R8, R14, R14, RZ, 0x1 ;  /* 0x0000000e0e087211 */ /* 0x000fe400078f08ff */
[----:B------:R-:W-:Y:S01]  /*0c50*/  LEA.HI R9, R3, R0, RZ, 0x5 ;  /* 0x0000000003097211 */ /* 0x000fe200078f28ff */
[----:B------:R-:W-:Y:S01]  /*0c60*/  IMAD.IADD R0, R0, 0x1, -R17 ;  /* 0x0000000100007824 */ /* 0x000fe200078e0a11 */
[----:B------:R-:W-:Y:S02]  /*0c70*/  SHF.L.U32 R3, R6, 0x6, RZ ;  /* 0x0000000606037819 */ /* 0x000fe400000006ff */
[--C-:B------:R-:W-:Y:S01]  /*0c80*/  SHF.R.S32.HI R12, RZ, 0x2, R11.reuse ;  /* 0x00000002ff0c7819 */ /* 0x100fe2000001140b */
[----:B------:R-:W-:Y:S01]  /*0c90*/  IMAD.SHL.U32 R9, R9, 0x20, RZ ;  /* 0x0000002009097824 */ /* 0x000fe200078e00ff */
[----:B------:R-:W-:Y:S01]  /*0ca0*/  SHF.R.S32.HI R13, RZ, 0x1f, R11 ;  /* 0x0000001fff0d7819 */ /* 0x000fe2000001140b */
[----:B------:R0:W-:Y:S01]  /*0cb0*/  STL [R1+0x4], R0 ;  /* 0x0000040001007387 */ /* 0x0001e20000100800 */
[----:B------:R-:W-:Y:S01]  /*0cc0*/  LOP3.LUT R15, R8, 0x1ffffffe, RZ, 0xc0, !PT ;  /* 0x1ffffffe080f7812 */ /* 0x000fe200078ec0ff */
[----:B------:R-:W-:Y:S01]  /*0cd0*/  IMAD.SHL.U32 R8, R7, 0x8, RZ ;  /* 0x0000000807087824 */ /* 0x000fe200078e00ff */
[----:B------:R-:W-:-:S02]  /*0ce0*/  LOP3.LUT R3, R3, 0x1c0, RZ, 0xc0, !PT ;  /* 0x000001c003037812 */ /* 0x000fc400078ec0ff */
[----:B------:R-:W-:Y:S01]  /*0cf0*/  SHF.R.S32.HI R7, RZ, 0x7, R2 ;  /* 0x00000007ff077819 */ /* 0x000fe20000011402 */
[----:B------:R-:W-:Y:S01]  /*0d00*/  IMAD.IADD R15, R14, 0x1, -R15 ;  /* 0x000000010e0f7824 */ /* 0x000fe200078e0a0f */
[----:B------:R-:W-:Y:S02]  /*0d10*/  LEA.HI R13, R13, R12, RZ, 0x3 ;  /* 0x0000000c0d0d7211 */ /* 0x000fe400078f18ff */
[----:B------:R-:W-:Y:S01]  /*0d20*/  LEA.HI R10, R10, R16, RZ, 0x5 ;  /* 0x000000100a0a7211 */ /* 0x000fe200078f28ff */
[----:B------:R-:W-:Y:S01]  /*0d30*/  IMAD.HI R2, R7, 0x55555556, RZ ;  /* 0x5555555607027827 */ /* 0x000fe200078e02ff */
[----:B0-----:R-:W-:Y:S02]  /*0d40*/  LOP3.LUT R0, R3, 0x8, R8, 0xf8, !PT ;  /* 0x0000000803007812 */ /* 0x001fe400078ef808 */
[----:B------:R-:W-:Y:S02]  /*0d50*/  SHF.R.U32.HI R3, RZ, 0x3, R3 ;  /* 0x00000003ff037819 */ /* 0x000fe40000011603 */
[----:B------:R-:W-:-:S02]  /*0d60*/  LOP3.LUT R13, R13, 0xfffffff8, RZ, 0xc0, !PT ;  /* 0xfffffff80d0d7812 */ /* 0x000fc400078ec0ff */
[----:B------:R-:W-:Y:S02]  /*0d70*/  LOP3.LUT R0, R0, R3, RZ, 0x3c, !PT ;  /* 0x0000000300007212 */ /* 0x000fe400078e3cff */
[----:B------:R-:W-:Y:S02]  /*0d80*/  LOP3.LUT R9, R9, 0xfffffc00, RZ, 0xc0, !PT ;  /* 0xfffffc0009097812 */ /* 0x000fe400078ec0ff */
[----:B------:R-:W-:Y:S02]  /*0d90*/  LOP3.LUT R4, R4, 0x7ffffe00, RZ, 0xc0, !PT ;  /* 0x7ffffe0004047812 */ /* 0x000fe400078ec0ff */
[----:B------:R-:W-:Y:S02]  /*0da0*/  IADD3 R13, R12, -R13, RZ ;  /* 0x8000000d0c0d7210 */ /* 0x000fe40007ffe0ff */
[----:B------:R-:W-:Y:S02]  /*0db0*/  LEA.HI R2, R2, R2, RZ, 0x1 ;  /* 0x0000000202027211 */ /* 0x000fe400078f08ff */
[----:B------:R-:W-:-:S02]  /*0dc0*/  SHF.R.S32.HI R10, RZ, 0x5, R10 ;  /* 0x00000005ff0a7819 */ /* 0x000fc4000001140a */
[----:B------:R-:W-:Y:S01]  /*0dd0*/  IADD3 R0, R0, R4, R9 ;  /* 0x0000000400007210 */ /* 0x000fe20007ffe009 */
[----:B------:R-:W-:Y:S01]  /*0de0*/  IMAD R3, R2, -0x3, R7 ;  /* 0xfffffffd02037824 */ /* 0x000fe200078e0207 */
[----:B------:R-:W-:Y:S01]  /*0df0*/  R2P PR, R6, 0x6 ;  /* 0x0000000606007804 */ /* 0x000fe20000000000 */
[----:B------:R-:W-:Y:S01]  /*0e00*/  IMAD R10, R10, 0x10, R13 ;  /* 0x000000100a0a7824 */ /* 0x000fe200078e020d */
[----:B------:R-:W-:Y:S01]  /*0e10*/  LOP3.LUT R11, R11, 0x7ffffffc, RZ, 0xc0, !PT ;  /* 0x7ffffffc0b0b7812 */ /* 0x000fe200078ec0ff */
[----:B------:R-:W-:Y:S01]  /*0e20*/  IMAD.MOV.U32 R6, RZ, RZ, -0x2 ;  /* 0xfffffffeff067424 */ /* 0x000fe200078e00ff */
[----:B------:R-:W-:Y:S02]  /*0e30*/  LEA R5, R5, R9, 0x6 ;  /* 0x0000000905057211 */ /* 0x000fe400078e30ff */
[----:B------:R-:W-:Y:S01]  /*0e40*/  LEA R2, R0, UR40, 0x1 ;  /* 0x0000002800027c11 */ /* 0x000fe2000f8e08ff */
[----:B------:R-:W-:Y:S01]  /*0e50*/  IMAD.IADD R11, R16, 0x1, -R11 ;  /* 0x00000001100b7824 */ /* 0x000fe200078e0a0b */
[----:B------:R-:W-:Y:S01]  /*0e60*/  LEA R3, R3, R10, 0x6 ;  /* 0x0000000a03037211 */ /* 0x000fe200078e30ff */
[----:B------:R-:W-:-:S02]  /*0e70*/  IMAD.IADD R5, R8, 0x1, R5 ;  /* 0x0000000108057824 */ /* 0x000fc400078e0205 */
[C---:B------:R-:W-:Y:S02]  /*0e80*/  VIADD R17, R2.reuse, 0x1e800 ;  /* 0x0001e80002117836 */ /* 0x040fe40000000000 */
[----:B------:R-:W-:Y:S01]  /*0e90*/  IMAD R4, R11, R6, 0xc0 ;  /* 0x000000c00b047424 */ /* 0x000fe200078e0206 */
[----:B------:R-:W-:Y:S01]  /*0ea0*/  STL [R1+0x20], R5 ;  /* 0x0000200501007387 */ /* 0x000fe20000100800 */
[----:B------:R-:W-:Y:S02]  /*0eb0*/  IMAD R0, R15, 0x8, R3 ;  /* 0x000000080f007824 */ /* 0x000fe400078e0203 */
[----:B------:R-:W-:Y:S01]  /*0ec0*/  VIADD R156, R2, 0x1e820 ;  /* 0x0001e820029c7836 */ /* 0x000fe20000000000 */
[----:B------:R-:W-:Y:S01]  /*0ed0*/  @P1 IADD3 R156, R17, -0x20, RZ ;  /* 0xffffffe0119c1810 */ /* 0x000fe20007ffe0ff */
[----:B------:R0:W-:Y:S01]  /*0ee0*/  STL [R1+0x24], R4 ;  /* 0x0000240401007387 */ /* 0x0001e20000100800 */
[----:B------:R-:W-:-:S03]  /*0ef0*/  IMAD.MOV.U32 R16, RZ, RZ, 0x40 ;  /* 0x00000040ff107424 */ /* 0x000fc600078e00ff */
[----:B------:R-:W-:Y:S01]  /*0f00*/  STL [R1+0x18], R3 ;  /* 0x0000180301007387 */ /* 0x000fe20000100800 */
[----:B------:R-:W-:Y:S01]  /*0f10*/  VIADD R157, R156, 0xc000 ;  /* 0x0000c0009c9d7836 */ /* 0x000fe20000000000 */
[----:B------:R-:W-:Y:S02]  /*0f20*/  SEL R16, R16, 0xffffffc0, !P2 ;  /* 0xffffffc010107807 */ /* 0x000fe40005000000 */
[----:B------:R1:W-:Y:S01]  /*0f30*/  STL [R1+0x1c], R0 ;  /* 0x00001c0001007387 */ /* 0x0003e20000100800 */
[----:B0-----:R-:W-:Y:S02]  /*0f40*/  SHF.R.S32.HI R4, RZ, 0x3, R18 ;  /* 0x00000003ff047819 */ /* 0x001fe40000011412 */
[----:B------:R-:W-:Y:S02]  /*0f50*/  IMAD.IADD R17, R17, 0x1, R16 ;  /* 0x0000000111117824 */ /* 0x000fe400078e0210 */
[----:B------:R-:W-:Y:S01]  /*0f60*/  IMAD.IADD R16, R16, 0x1, R156 ;  /* 0x0000000110107824 */ /* 0x000fe200078e029c */
[----:B-1----:R-:W-:-:S05]  /*0f70*/  IADD3 R0, R156, 0x6000, RZ ;  /* 0x000060009c007810 */ /* 0x002fca0007ffe0ff */
[----:B------:R0:W-:Y:S02]  /*0f80*/  STL [R1], R0 ;  /* 0x0000000001007387 */ /* 0x0001e40000100800 */
.L_x_12682:
[----:B0-----:R-:W0:Y:S01]  /*0f90*/  S2R R0, SR_TID.X ;  /* 0x0000000000007919 */ /* 0x001e220000002100 */
[----:B------:R-:W-:Y:S01]  /*0fa0*/  ULDC.64 UR6, c[0x0][0x418] ;  /* 0x0001060000067ab9 */ /* 0x000fe20000000a00 */
[----:B------:R-:W-:Y:S01]  /*0fb0*/  ULDC UR4, c[0x0][0xc38] ;  /* 0x00030e0000047ab9 */ /* 0x000fe20000000800 */
[----:B------:R-:W-:Y:S02]  /*0fc0*/  UISETP.NE.U32.AND UP0, UPT, UR6, URZ, UPT ;  /* 0x0000003f0600728c */ /* 0x000fe4000bf05070 */
[----:B------:R-:W-:Y:S02]  /*0fd0*/  UISETP.NE.AND UP1, UPT, UR4, 0x1, UPT ;  /* 0x000000010400788c */ /* 0x000fe4000bf25270 */
[----:B------:R-:W-:Y:S01]  /*0fe0*/  UISETP.NE.AND.EX UP0, UPT, UR7, URZ, UPT, UP0 ;  /* 0x0000003f0700728c */ /* 0x000fe2000bf05300 */
[----:B------:R-:W-:Y:S01]  /*0ff0*/  ULDC UR49, c[0x0][0x424] ;  /* 0x0001090000317ab9 */ /* 0x000fe20000000800 */
[----:B------:R-:W-:Y:S02]  /*1000*/  UIADD3 UR12, UR40, 0x1e800, URZ ;  /* 0x0001e800280c7890 */ /* 0x000fe4000fffe03f */
[----:B------:R-:W-:Y:S01]  /*1010*/  USEL UR49, UR49, 0x1, UP0 ;  /* 0x0000000131317887 */ /* 0x000fe20008000000 */
[----:B------:R-:W-:Y:S01]  /*1020*/  ULDC UR4, c[0x0][0xc44] ;  /* 0x0003110000047ab9 */ /* 0x000fe20000000800 */
[----:B------:R-:W-:Y:S01]  /*1030*/  ULDC UR6, c[0x0][0x2f0] ;  /* 0x0000bc0000067ab9 */ /* 0x000fe20000000800 */
[----:B------:R-:W-:-:S02]  /*1040*/  ULOP3.LUT UP0, URZ, UR12, 0x3ff, URZ, 0xc0, !UPT ;  /* 0x000003ff0c3f7892 */ /* 0x000fc4000f80c03f */
[----:B------:R-:W-:Y:S02]  /*1050*/  UISETP.NE.AND UP2, UPT, UR4, 0x1, UPT ;  /* 0x000000010400788c */ /* 0x000fe4000bf45270 */
[----:B------:R-:W-:Y:S01]  /*1060*/  UIMAD UR49, UR49, UR6, URZ ;  /* 0x00000006313172a4 */ /* 0x000fe2000f8e023f */
[----:B------:R-:W-:Y:S01]  /*1070*/  @UP1 ULDC UR4, c[0x0][0xc3c] ;  /* 0x00030f0000041ab9 */ /* 0x000fe20000000800 */
[----:B------:R-:W-:Y:S01]  /*1080*/  PLOP3.LUT P0, PT, PT, PT, UP0, 0x80, 0x0 ;  /* 0x000000000000781c */ /* 0x000fe20003f0f008 */
[----:B------:R-:W-:Y:S02]  /*1090*/  UIMAD.WIDE.U32 UR4, UR41, UR4, URZ ;  /* 0x00000004290472a5 */ /* 0x000fe4000f8e003f */
[----:B------:R-:W-:Y:S01]  /*10a0*/  UIADD3 UR6, UR49, 0xbf, URZ ;  /* 0x000000bf31067890 */ /* 0x000fe2000fffe03f */
[----:B------:R-:W-:Y:S01]  /*10b0*/  @UP1 ULDC UR7, c[0x0][0xc40] ;  /* 0x0003100000071ab9 */ /* 0x000fe20000000800 */
[----:B------:R-:W-:Y:S01]  /*10c0*/  UMOV UR43, UR41 ;  /* 0x00000029002b7c82 */ /* 0x000fe20008000000 */
[----:B------:R-:W-:Y:S01]  /*10d0*/  @UP1 USHF.R.U32.HI UR43, URZ, UR7, UR5 ;  /* 0x000000073f2b1299 */ /* 0x000fe20008011605 */
[C---:B0-----:R-:W-:Y:S01]  /*10e0*/  VIADD R3, R0.reuse, 0xffffff80 ;  /* 0xffffff8000037836 */ /* 0x041fe20000000000 */
[----:B------:R-:W-:Y:S01]  /*10f0*/  UIMAD.WIDE UR6, UR6, 0x2aaaaaab, URZ ;  /* 0x2aaaaaab060678a5 */ /* 0x000fe2000f8e023f */
[----:B------:R-:W-:Y:S01]  /*1100*/  VIADD R0, R0, 0xffffff80 ;  /* 0xffffff8000007836 */ /* 0x000fe20000000000 */
[----:B------:R-:W-:-:S02]  /*1110*/  @UP2 ULDC.64 UR10, c[0x0][0xc48] ;  /* 0x00031200000a2ab9 */ /* 0x000fc40000000a00 */
[----:B------:R-:W-:Y:S02]  /*1120*/  UIMAD.WIDE.U32 UR4, UR43, UR10, URZ ;  /* 0x0000000a2b0472a5 */ /* 0x000fe4000f8e003f */
[----:B------:R-:W-:Y:S01]  /*1130*/  SHF.R.S32.HI R0, RZ, 0x1f, R0 ;  /* 0x0000001fff007819 */ /* 0x000fe20000011400 */
[----:B------:R-:W-:Y:S01]  /*1140*/  USHF.R.U32.HI UR48, URZ, 0x1f, UR7 ;  /* 0x0000001f3f307899 */ /* 0x000fe20008011607 */
[----:B------:R-:W-:Y:S02]  /*1150*/  UMOV UR45, UR43 ;  /* 0x0000002b002d7c82 */ /* 0x000fe40008000000 */
[----:B------:R-:W-:Y:S01]  /*1160*/  LEA.HI R0, R0, R3, RZ, 0x7 ;  /* 0x0000000300007211 */ /* 0x000fe200078f38ff */
[----:B------:R-:W-:Y:S02]  /*1170*/  @UP2 USHF.R.U32.HI UR45, URZ, UR11, UR5 ;  /* 0x0000000b3f2d2299 */ /* 0x000fe40008011605 */
[----:B------:R-:W-:Y:S01]  /*1180*/  ULEA.HI.SX32 UR48, UR7, UR48, 0x1b ;  /* 0x0000003007307291 */ /* 0x000fe2000f8fda3f */
[----:B------:R-:W-:-:S06]  /*1190*/  SHF.R.S32.HI R0, RZ, 0x7, R0 ;  /* 0x00000007ff007819 */ /* 0x000fcc0000011400 */
[----:B------:R-:W0:Y:S02]  /*11a0*/  SHFL.IDX PT, R0, R0, RZ, 0x1f ;  /* 0x00001fff00007589 */ /* 0x000e2400000e0000 */
[----:B0-----:R-:W-:-:S13]  /*11b0*/  R2UR UR44, R0 ;  /* 0x00000000002c72ca */ /* 0x001fda00000e0000 */
[----:B------:R-:W-:-:S04]  /*11c0*/  UIMAD.WIDE UR8, UR44, 0x55555556, URZ ;  /* 0x555555562c0878a5 */ /* 0x000fc8000f8e023f */
[----:B------:R-:W-:-:S04]  /*11d0*/  ULEA.HI UR9, UR9, UR9, URZ, 0x1 ;  /* 0x0000000909097291 */ /* 0x000fc8000f8f083f */
[----:B------:R-:W-:Y:S01]  /*11e0*/  UIMAD UR50, UR9, -0x3, UR44 ;  /* 0xfffffffd093278a4 */ /* 0x000fe2000f8e022c */
[----:B-1----:R-:W-:Y:S11]  /*11f0*/  @!P0 BRA `(.L_x_12662) ;  /* 0x0000000000408947 */ /* 0x002ff60003800000 */
        /* <DEDUP_REMOVED lines=15> */
[----:B-1----:R-:W-:Y:S05]  /*12f0*/  CALL.ABS.NOINC R14 ;  /* 0x000000000e007343 */ /* 0x002fea0003c00000 */
.L_x_12662:
[----:B------:R-:W-:Y:S01]  /*1300*/  ULOP3.LUT UR4, UR37, 0x1, URZ, 0xc0, !UPT ;  /* 0x0000000125047892 */ /* 0x000fe2000f8ec03f */
[----:B------:R-:W-:-:S05]  /*1310*/  IMAD.U32 R3, RZ, RZ, UR42 ;  /* 0x0000002aff037e24 */ /* 0x000fca000f8e00ff */
[----:B------:R-:W-:Y:S01]  /*1320*/  IMAD.U32 R0, RZ, RZ, UR4 ;  /* 0x00000004ff007e24 */ /* 0x000fe2000f8e00ff */
[----:B------:R-:W-:-:S04]  /*1330*/  ISETP.NE.AND P0, PT, R3, 0x3, PT ;  /* 0x000000030300780c */ /* 0x000fc80003f05270 */
[----:B------:R-:W-:-:S04]  /*1340*/  SHF.L.U32 R0, R0, 0x1f, RZ ;  /* 0x0000001f00007819 */ /* 0x000fc800000006ff */
[----:B------:R-:W0:Y:S02]  /*1350*/  SYNCS.PHASECHK.TRANS64.TRYWAIT P1, [UR40+0x30800], R0 ;  /* 0x03080000ff0075a7 */ /* 0x000e240008020168 */
[----:B0-----:R-:W-:Y:S05]  /*1360*/  @!P1 BRA `(.L_x_12663) ;  /* 0x000000bc00a89947 */ /* 0x001fea0003800000 */
.L_x_12760:
[----:B------:R-:W-:Y:S05]  /*1370*/  @!P0 BRA `(.L_x_12664) ;  /* 0x0000000000048947 */ /* 0x000fea0003800000 */
[----:B------:R-:W-:Y:S01]  /*1380*/  BPT.TRAP 0x1 ;  /* 0x000000040000795c */ /* 0x000fe20000300000 */
.L_x_12664:
[----:B0-----:R-:W-:Y:S01]  /*1390*/  IMAD.U32 R0, RZ, RZ, UR39 ;  /* 0x00000027ff007e24 */ /* 0x001fe2000f8e00ff */
[----:B------:R-:W-:-:S04]  /*13a0*/  MOV R5, UR38 ;  /* 0x0000002600057c02 */ /* 0x000fc80008000f00 */
[----:B------:R-:W-:Y:S02]  /*13b0*/  LEA R0, R0, UR40, 0x3 ;  /* 0x0000002800007c11 */ /* 0x000fe4000f8e18ff */
[----:B------:R-:W-:-:S04]  /*13c0*/  SHF.L.U32 R5, R5, 0x1f, RZ ;  /* 0x0000001f05057819 */ /* 0x000fc800000006ff */
[----:B------:R0:W1:Y:S01]  /*13d0*/  SYNCS.PHASECHK.TRANS64.TRYWAIT P2, [R0+URZ+0x30830], R5 ;  /* 0x03083005000075a7 */ /* 0x000062000804017f */
[----:B------:R-:W-:Y:S05]  /*13e0*/  @!P0 BRA `(.L_x_12665) ;  /* 0x0000000000048947 */ /* 0x000fea0003800000 */
[----:B------:R-:W-:Y:S01]  /*13f0*/  BPT.TRAP 0x1 ;  /* 0x000000040000795c */ /* 0x000fe20000300000 */
.L_x_12665:
[----:B------:R-:W2:Y:S01]  /*1400*/  S2R R4, SR_TID.X ;  /* 0x0000000000047919 */ /* 0x000ea20000002100 */
[----:B------:R-:W-:-:S05]  /*1410*/  IMAD.U32 R155, RZ, RZ, UR50 ;  /* 0x00000032ff9b7e24 */ /* 0x000fca000f8e00ff */
[----:B------:R-:W-:-:S05]  /*1420*/  LEA R155, R155, UR40, 0xd ;  /* 0x000000289b9b7c11 */ /* 0x000fca000f8e68ff */
[----:B------:R-:W-:-:S05]  /*1430*/  VIADD R3, R155, 0xc400 ;  /* 0x0000c4009b037836 */ /* 0x000fca0000000000 */
[----:B------:R-:W-:-:S04]  /*1440*/  SHF.R.U32.HI R3, RZ, 0x4, R3 ;  /* 0x00000004ff037819 */ /* 0x000fc80000011603 */
[----:B------:R-:W-:Y:S02]  /*1450*/  LOP3.LUT R3, R3, 0x3fff, RZ, 0xc0, !PT ;  /* 0x00003fff03037812 */ /* 0x000fe400078ec0ff */
[----:B--2---:R-:W-:Y:S01]  /*1460*/  LOP3.LUT P1, RZ, R4, 0x7f, RZ, 0xc0, !PT ;  /* 0x0000007f04ff7812 */ /* 0x004fe2000782c0ff */
[----:B-1----:R-:W-:-:S12]  /*1470*/  @P2 BRA `(.L_x_12666) ;  /* 0x0000000000082947 */ /* 0x002fd80003800000 */
[----:B------:R-:W1:Y:S02]  /*1480*/  SYNCS.PHASECHK.TRANS64.TRYWAIT P2, [R0+URZ+0x30830], R5 ;  /* 0x03083005000075a7 */ /* 0x000e64000804017f */
[----:B-1----:R-:W-:Y:S05]  /*1490*/  @!P2 BRA `(.L_x_12667) ;  /* 0x000000bc0074a947 */ /* 0x002fea0003800000 */
.L_x_12666:
[----:B------:R-:W-:Y:S05]  /*14a0*/  WARPSYNC.ALL ;  /* 0x0000000000007948 */ /* 0x000fea0003800000 */
[----:B------:R-:W-:Y:S01]  /*14b0*/  IMAD.MOV.U32 R151, RZ, RZ, RZ ;  /* 0x000000ffff977224 */ /* 0x000fe200078e00ff */
[----:B------:R-:W-:Y:S02]  /*14c0*/  LOP3.LUT R4, R3, 0x10000, RZ, 0xfc, !PT ;  /* 0x0001000003047812 */ /* 0x000fe400078efcff */
[----:B01----:R-:W-:Y:S01]  /*14d0*/  MOV R5, 0x40000040 ;  /* 0x4000004000057802 */ /* 0x003fe20000000f00 */
[----:B------:R-:W-:-:S03]  /*14e0*/  UIADD3 UR4, UR40, 0x12400, URZ ;  /* 0x0001240028047890 */ /* 0x000fc6000fffe03f */
[----:B------:R-:W-:Y:S01]  /*14f0*/  R2UR UR5, R5 ;  /* 0x00000000050572ca */ /* 0x000fe200000e0000 */
[----:B------:R-:W-:Y:S01]  /*1500*/  WARPGROUP.ARRIVE ;  /* 0x00000000000079c5 */ /* 0x000fe20000000000 */
[----:B------:R-:W-:Y:S01]  /*1510*/  UMOV UR7, 0x40000040 ;  /* 0x4000004000077882 */ /* 0x000fe20000000000 */
[----:B------:R-:W-:Y:S01]  /*1520*/  USHF.R.U32.HI UR4, URZ, 0x4, UR4 ;  /* 0x000000043f047899 */ /* 0x000fe20008011604 */
[C---:B------:R-:W-:Y:S01]  /*1530*/  R2UR UR13, R4.reuse ;  /* 0x00000000040d72ca */ /* 0x040fe200000e0000 */
[----:B------:R-:W2:Y:S01]  /*1540*/  LDL R121, [R1+0x24] ;  /* 0x0000240001797983 */ /* 0x000ea20000100800 */
[----:B------:R-:W-:Y:S01]  /*1550*/  UMOV UR9, 0x40000040 ;  /* 0x4000004000097882 */ /* 0x000fe20000000000 */
[----:B------:R-:W-:Y:S01]  /*1560*/  ULOP3.LUT UR20, UR4, 0x3fff, URZ, 0xc0, !UPT ;  /* 0x00003fff04147892 */ /* 0x000fe2000f8ec03f */
[----:B------:R-:W-:Y:S01]  /*1570*/  P2R R120, PR, RZ, 0x1 ;  /* 0x00000001ff787803 */ /* 0x000fe20000000000 */
[----:B------:R-:W-:Y:S01]  /*1580*/  UMOV UR11, 0x40000040 ;  /* 0x40000040000b7882 */ /* 0x000fe20000000000 */
[----:B------:R-:W-:Y:S01]  /*1590*/  R2UR UR4, R4 ;  /* 0x00000000040472ca */ /* 0x000fe200000e0000 */
[----:B------:R-:W-:Y:S01]  /*15a0*/  ULOP3.LUT UR20, UR20, 0x10000, URZ, 0xfc, !UPT ;  /* 0x0001000014147892 */ /* 0x000fe2000f8efc3f */
[----:B------:R-:W-:Y:S01]  /*15b0*/  UMOV UR15, 0x40000040 ;  /* 0x40000040000f7882 */ /* 0x000fe20000000000 */
[----:B------:R-:W-:-:S02]  /*15c0*/  ULDC UR21, c[0x0][0x988] ;  /* 0x0002620000157ab9 */ /* 0x000fc40000000800 */
[----:B------:R-:W-:Y:S02]  /*15d0*/  UIMAD UR12, UR39, 0x600, UR20 ;  /* 0x00000600270c78a4 */ /* 0x000fe4000f8e0214 */
[----:B------:R-:W-:Y:S02]  /*15e0*/  UIADD3 UR8, UR13, 0x4, URZ ;  /* 0x000000040d087890 */ /* 0x000fe4000fffe03f */
[----:B------:R-:W-:Y:S02]  /*15f0*/  UIADD3 UR10, UR12, 0x4, URZ ;  /* 0x000000040c0a7890 */ /* 0x000fe4000fffe03f */
[----:B------:R-:W-:Y:S02]  /*1600*/  UIADD3 UR14, UR12, 0x6, URZ ;  /* 0x000000060c0e7890 */ /* 0x000fe4000fffe03f */
[----:B------:R-:W-:Y:S02]  /*1610*/  UMOV UR6, UR12 ;  /* 0x0000000c00067c82 */ /* 0x000fe40008000000 */
[----:B------:R-:W-:Y:S01]  /*1620*/  HGMMA.64x192x16.F32 R24, gdesc[UR4], RZ, !UPT, gsb0 ;  /* 0x02e00000041879f0 */ /* 0x000fe2000c0008ff */
[----:B------:R-:W-:-:S02]  /*1630*/  UIADD3 UR4, UR13, 0x2, URZ ;  /* 0x000000020d047890 */ /* 0x000fc4000fffe03f */
[----:B------:R-:W-:Y:S01]  /*1640*/  UIADD3 UR6, UR12, 0x2, URZ ;  /* 0x000000020c067890 */ /* 0x000fe2000fffe03f */
[----:B------:R-:W-:Y:S01]  /*1650*/  UMOV UR5, 0x40000040 ;  /* 0x4000004000057882 */ /* 0x000fe20000000000 */
[----:B------:R-:W-:Y:S01]  /*1660*/  UMOV UR7, 0x40000040 ;  /* 0x4000004000077882 */ /* 0x000fe20000000000 */
[----:B------:R-:W-:Y:S02]  /*1670*/  WARPGROUP.DEPBAR.LE gsb0, 0x0 ;  /* 0x00008000000079c5 */ /* 0x000fe40000010000 */
[----:B------:R-:W-:-:S12]  /*1680*/  WARPGROUP.ARRIVE ;  /* 0x00000000000079c5 */ /* 0x000fd80000000000 */
[----:B------:R-:W-:Y:S01]  /*1690*/  HGMMA.64x192x16.F32 R24, gdesc[UR4], R24, gsb0 ;  /* 0x02e00000041879f0 */ /* 0x000fe20008000818 */
[----:B------:R-:W-:-:S03]  /*16a0*/  UIADD3 UR6, UR13, 0x6, URZ ;  /* 0x000000060d067890 */ /* 0x000fc6000fffe03f */
[----:B------:R-:W-:-:S04]  /*16b0*/  UMOV UR13, 0x40000040 ;  /* 0x40000040000d7882 */ /* 0x000fc80000000000 */
[----:B------:R-:W-:Y:S01]  /*16c0*/  UMOV UR12, UR6 ;  /* 0x00000006000c7c82 */ /* 0x000fe20008000000 */
[----:B------:R-:W-:Y:S01]  /*16d0*/  ULDC UR6, c[0x0][0x9d8] ;  /* 0x0002760000067ab9 */ /* 0x000fe20000000800 */
[----:B------:R-:W-:Y:S02]  /*16e0*/  WARPGROUP.DEPBAR.LE gsb0, 0x0 ;  /* 0x00008000000079c5 */ /* 0x000fe40000010000 */
[----:B------:R-:W-:-:S08]  /*16f0*/  WARPGROUP.ARRIVE ;  /* 0x00000000000079c5 */ /* 0x000fd00000000000 */
[----:B------:R-:W-:Y:S03]  /*1700*/  HGMMA.64x192x16.F32 R24, gdesc[UR8], R24, gsb0 ;  /* 0x02e00000081879f0 */ /* 0x000fe60008000818 */
[----:B------:R-:W-:Y:S02]  /*1710*/  WARPGROUP.DEPBAR.LE gsb0, 0x0 ;  /* 0x00008000000079c5 */ /* 0x000fe40000010000 */
[----:B------:R-:W-:-:S15]  /*1720*/  WARPGROUP.ARRIVE ;  /* 0x00000000000079c5 */ /* 0x000fde0000000000 */
[----:B------:R-:W-:Y:S03]  /*1730*/  HGMMA.64x192x16.F32 R24, gdesc[UR12], R24, gsb0 ;  /* 0x02e000000c1879f0 */ /* 0x000fe60008000818 */
[----:B------:R-:W-:Y:S02]  /*1740*/  WARPGROUP.DEPBAR.LE gsb0, 0x0 ;  /* 0x00008000000079c5 */ /* 0x000fe40000010000 */
        /* <DEDUP_REMOVED lines=11> */
[----:B--2---:R-:W-:-:S02]  /*1800*/  VIADD R75, R121, UR49 ;  /* 0x00000031794b7c36 */ /* 0x004fc40008000000 */
[----:B------:R-:W-:Y:S01]  /*1810*/  FMUL.FTZ R7, R26, UR6 ;  /* 0x000000061a077c20 */ /* 0x000fe20008410000 */
[----:B------:R-:W-:Y:S01]  /*1820*/  FMUL.FTZ R13, R32, UR6 ;  /* 0x00000006200d7c20 */ /* 0x000fe20008410000 */
[----:B------:R-:W1:Y:S01]  /*1830*/  MUFU.TANH R6, R6 ;  /* 0x0000000600067308 */ /* 0x000e620000002400 */
[----:B------:R-:W-:Y:S02]  /*1840*/  IMAD.U32 R76, RZ, RZ, UR48 ;  /* 0x00000030ff4c7e24 */ /* 0x000fe4000f8e00ff */
[----:B------:R-:W-:Y:S01]  /*1850*/  FMUL.FTZ R8, R27, UR6 ;  /* 0x000000061b087c20 */ /* 0x000fe20008410000 */
[----:B------:R-:W-:Y:S01]  /*1860*/  FMUL.FTZ R14, R33, UR6 ;  /* 0x00000006210e7c20 */ /* 0x000fe20008410000 */
[----:B------:R-:W-:Y:S01]  /*1870*/  FMUL.FTZ R11, R30, UR6 ;  /* 0x000000061e0b7c20 */ /* 0x000fe20008410000 */
[----:B------:R-:W-:Y:S01]  /*1880*/  FMUL.FTZ R19, R36, UR6 ;  /* 0x0000000624137c20 */ /* 0x000fe20008410000 */
[----:B------:R-:W-:Y:S01]  /*1890*/  FMUL.FTZ R12, R31, UR6 ;  /* 0x000000061f0c7c20 */ /* 0x000fe20008410000 */
[----:B------:R-:W-:Y:S01]  /*18a0*/  FMUL.FTZ R20, R37, UR6 ;  /* 0x0000000625147c20 */ /* 0x000fe20008410000 */
[----:B------:R-:W2:Y:S01]  /*18b0*/  MUFU.TANH R9, R9 ;  /* 0x0000000900097308 */ /* 0x000ea20000002400 */
[----:B------:R-:W-:-:S02]  /*18c0*/  IMAD R75, R76, -0xc0, R75 ;  /* 0xffffff404c4b7824 */ /* 0x000fc400078e024b */
[----:B------:R-:W-:Y:S01]  /*18d0*/  FMUL.FTZ R33, R50, UR6 ;  /* 0x0000000632217c20 */ /* 0x000fe20008410000 */
[----:B------:R-:W-:Y:S01]  /*18e0*/  FMUL.FTZ R50, R67, UR6 ;  /* 0x0000000643327c20 */ /* 0x000fe20008410000 */
[----:B------:R-:W-:Y:S01]  /*18f0*/  FMUL.FTZ R67, R84, UR6 ;  /* 0x0000000654437c20 */ /* 0x000fe20008410000 */
[----:B------:R-:W-:Y:S01]  /*1900*/  FMUL.FTZ R15, R34, UR6 ;  /* 0x00000006220f7c20 */ /* 0x000fe20008410000 */
[----:B------:R-:W-:Y:S01]  /*1910*/  FMUL.FTZ R23, R40, UR6 ;  /* 0x0000000628177c20 */ /* 0x000fe20008410000 */
[----:B------:R-:W-:Y:S01]  /*1920*/  FMUL.FTZ R18, R35, UR6 ;  /* 0x0000000623127c20 */ /* 0x000fe20008410000 */
[----:B------:R-:W3:Y:S01]  /*1930*/  MUFU.TANH R10, R10 ;  /* 0x0000000a000a7308 */ /* 0x000ee20000002400 */
[----:B------:R-:W-:Y:S01]  /*1940*/  ISETP.GT.AND P4, PT, R75, RZ, PT ;  /* 0x000000ff4b00720c */ /* 0x000fe20003f84270 */
[----:B------:R-:W-:Y:S01]  /*1950*/  FMUL.FTZ R34, R51, UR6 ;  /* 0x0000000633227c20 */ /* 0x000fe20008410000 */
[----:B------:R-:W-:Y:S01]  /*1960*/  ISETP.GT.AND P3, PT, R75, 0x1, PT ;  /* 0x000000014b00780c */ /* 0x000fe20003f64270 */
[----:B------:R-:W-:Y:S01]  /*1970*/  FMUL.FTZ R51, R68, UR6 ;  /* 0x0000000644337c20 */ /* 0x000fe20008410000 */
[----:B------:R-:W-:Y:S01]  /*1980*/  FMUL.FTZ R21, R38, UR6 ;  /* 0x0000000626157c20 */ /* 0x000fe20008410000 */
[----:B------:R-:W-:Y:S01]  /*1990*/  FMUL.FTZ R22, R39, UR6 ;  /* 0x0000000627167c20 */ /* 0x000fe20008410000 */
[----:B------:R-:W-:Y:S01]  /*19a0*/  FMUL.FTZ R27, R44, UR6 ;  /* 0x000000062c1b7c20 */ /* 0x000fe20008410000 */
[----:B------:R-:W4:Y:S01]  /*19b0*/  MUFU.TANH R7, R7 ;  /* 0x0000000700077308 */ /* 0x000f220000002400 */
[----:B------:R-:W-:Y:S01]  /*19c0*/  ISETP.GT.AND P2, PT, R75, 0x8, PT ;  /* 0x000000084b00780c */ /* 0x000fe20003f44270 */
[----:B------:R-:W-:Y:S01]  /*19d0*/  FMUL.FTZ R68, R85, UR6 ;  /* 0x0000000655447c20 */ /* 0x000fe20008410000 */
[----:B0-----:R-:W-:Y:S01]  /*19e0*/  FSEL R3, R3, -INF , P4 ;  /* 0xff80000003037808 */ /* 0x001fe20002000000 */
        /* <DEDUP_REMOVED lines=9> */
[----:B------:R-:W-:Y:S01]  /*1a80*/  FMUL.FTZ R116, R116, UR6 ;  /* 0x0000000674747c20 */ /* 0x000fe20008410000 */
[----:B------:R-:W-:Y:S01]  /*1a90*/  FMUL.FTZ R117, R117, UR6 ;  /* 0x0000000675757c20 */ /* 0x000fe20008410000 */
[----:B------:R-:W-:Y:S01]  /*1aa0*/  FMUL.FTZ R30, R47, UR6 ;  /* 0x000000062f1e7c20 */ /* 0x000fe20008410000 */
[----:B------:R-:W1:Y:S01]  /*1ab0*/  MUFU.TANH R8, R8 ;  /* 0x0000000800087308 */ /* 0x000e620000002400 */
[----:B------:R-:W-:Y:S01]  /*1ac0*/  ISETP.GT.AND P6, PT, R75, 0x9, PT ;  /* 0x000000094b00780c */ /* 0x000fe20003fc4270 */
[----:B------:R-:W-:Y:S01]  /*1ad0*/  FMUL.FTZ R52, R69, UR6 ;  /* 0x0000000645347c20 */ /* 0x000fe20008410000 */
[----:B--2---:R-:W-:Y:S01]  /*1ae0*/  FSEL R9, R9, -INF , P2 ;  /* 0xff80000009097808 */ /* 0x004fe20001000000 */
[----:B------:R-:W-:Y:S01]  /*1af0*/  FMUL.FTZ R69, R86, UR6 ;  /* 0x0000000656457c20 */ /* 0x000fe20008410000 */
[----:B------:R-:W2:Y:S03]  /*1b00*/  LDL R121, [R1] ;  /* 0x0000000001797983 */ /* 0x000ea60000100800 */
[----:B------:R-:W5:Y:S01]  /*1b10*/  MUFU.TANH R14, R14 ;  /* 0x0000000e000e7308 */ /* 0x000f620000002400 */
[----:B------:R-:W-:Y:S01]  /*1b20*/  FMNMX.FTZ R84, R3, R6, !PT ;  /* 0x0000000603547209 */ /* 0x000fe20007810000 */
[----:B------:R-:W-:-:S06]  /*1b30*/  FMUL.FTZ R31, R48, UR6 ;  /* 0x00000006301f7c20 */ /* 0x000fcc0008410000 */
[----:B------:R-:W5:Y:S01]  /*1b40*/  MUFU.TANH R11, R11 ;  /* 0x0000000b000b7308 */ /* 0x000f620000002400 */
[----:B------:R-:W-:Y:S01]  /*1b50*/  ISETP.GT.AND P5, PT, R75, 0x10, PT ;  /* 0x000000104b00780c */ /* 0x000fe20003fa4270 */
[----:B------:R-:W-:Y:S01]  /*1b60*/  FMUL.FTZ R36, R53, UR6 ;  /* 0x0000000635247c20 */ /* 0x000fe20008410000 */
[----:B---3--:R-:W-:Y:S01]  /*1b70*/  FSEL R10, R10, -INF , P6 ;  /* 0xff8000000a0a7808 */ /* 0x008fe20003000000 */
[----:B------:R-:W-:-:S04]  /*1b80*/  FMUL.FTZ R53, R70, UR6 ;  /* 0x0000000646357c20 */ /* 0x000fc80008410000 */
[----:B------:R-:W3:Y:S01]  /*1b90*/  MUFU.TANH R19, R19 ;  /* 0x0000001300137308 */ /* 0x000ee20000002400 */
[----:B------:R-:W-:Y:S01]  /*1ba0*/  FMNMX.FTZ R85, R9, R84, !PT ;  /* 0x0000005409557209 */ /* 0x000fe20007810000 */
[----:B------:R-:W-:Y:S01]  /*1bb0*/  FMUL.FTZ R70, R87, UR6 ;  /* 0x0000000657467c20 */ /* 0x000fe20008410000 */
[----:B----4-:R-:W-:Y:S01]  /*1bc0*/  FSEL R7, R7, -INF , P4 ;  /* 0xff80000007077808 */ /* 0x010fe20002000000 */
[----:B------:R-:W-:Y:S01]  /*1bd0*/  FMUL.FTZ R39, R56, UR6 ;  /* 0x0000000638277c20 */ /* 0x000fe20008410000 */
[----:B------:R-:W-:-:S03]  /*1be0*/  FMUL.FTZ R37, R54, UR6 ;  /* 0x0000000636257c20 */ /* 0x000fc60008410000 */
[----:B------:R-:W4:Y:S01]  /*1bf0*/  MUFU.TANH R12, R12 ;  /* 0x0000000c000c7308 */ /* 0x000f220000002400 */
[----:B------:R-:W-:Y:S01]  /*1c00*/  ISETP.GT.AND P4, PT, R75, 0x11, PT ;  /* 0x000000114b00780c */ /* 0x000fe20003f84270 */
[----:B------:R-:W-:Y:S01]  /*1c10*/  FMUL.FTZ R40, R57, UR6 ;  /* 0x0000000639287c20 */ /* 0x000fe20008410000 */
[----:B0-----:R-:W-:Y:S01]  /*1c20*/  FSEL R13, R13, -INF , P5 ;  /* 0xff8000000d0d7808 */ /* 0x001fe20002800000 */
[----:B------:R-:W-:-:S04]  /*1c30*/  FMUL.FTZ R54, R71, UR6 ;  /* 0x0000000647367c20 */ /* 0x000fc80008410000 */
[----:B------:R-:W0:Y:S01]  /*1c40*/  MUFU.TANH R20, R20 ;  /* 0x0000001400147308 */ /* 0x000e220000002400 */
[----:B------:R-:W-:Y:S01]  /*1c50*/  FMNMX.FTZ R84, R10, R85, !PT ;  /* 0x000000550a547209 */ /* 0x000fe20007810000 */
[----:B------:R-:W-:Y:S01]  /*1c60*/  FMUL.FTZ R71, R88, UR6 ;  /* 0x0000000658477c20 */ /* 0x000fe20008410000 */
[----:B-1----:R-:W-:Y:S01]  /*1c70*/  FSEL R8, R8, -INF , P3 ;  /* 0xff80000008087808 */ /* 0x002fe20001800000 */
[----:B------:R-:W-:-:S04]  /*1c80*/  FMUL.FTZ R38, R55, UR6 ;  /* 0x0000000637267c20 */ /* 0x000fc80008410000 */
[----:B------:R-:W1:Y:S01]  /*1c90*/  MUFU.TANH R15, R15 ;  /* 0x0000000f000f7308 */ /* 0x000e620000002400 */
[----:B------:R-:W-:Y:S01]  /*1ca0*/  ISETP.GT.AND P3, PT, R75, 0x18, PT ;  /* 0x000000184b00780c */ /* 0x000fe20003f64270 */
[----:B------:R-:W-:Y:S01]  /*1cb0*/  FMUL.FTZ R43, R60, UR6 ;  /* 0x000000063c2b7c20 */ /* 0x000fe20008410000 */
[----:B-----5:R-:W-:Y:S01]  /*1cc0*/  FSEL R14, R14, -INF , P4 ;  /* 0xff8000000e0e7808 */ /* 0x020fe20002000000 */
[----:B------:R-:W-:-:S04]  /*1cd0*/  FMUL.FTZ R55, R72, UR6 ;  /* 0x0000000648377c20 */ /* 0x000fc80008410000 */
[----:B------:R-:W5:Y:S01]  /*1ce0*/  MUFU.TANH R23, R23 ;  /* 0x0000001700177308 */ /* 0x000f620000002400 */
[----:B------:R-:W-:Y:S01]  /*1cf0*/  FMNMX.FTZ R85, R13, R84, !PT ;  /* 0x000000540d557209 */ /* 0x000fe20007810000 */
[----:B------:R-:W-:Y:S01]  /*1d00*/  FMUL.FTZ R72, R89, UR6 ;  /* 0x0000000659487c20 */ /* 0x000fe20008410000 */
[----:B------:R-:W-:Y:S01]  /*1d10*/  FSEL R11, R11, -INF , P2 ;  /* 0xff8000000b0b7808 */ /* 0x000fe20001000000 */
[----:B------:R-:W-:-:S04]  /*1d20*/  FMUL.FTZ R44, R61, UR6 ;  /* 0x000000063d2c7c20 */ /* 0x000fc80008410000 */
        /* <DEDUP_REMOVED lines=9> */
[----:B------:R-:W-:-:S04]  /*1dc0*/  FMUL.FTZ R46, R63, UR6 ;  /* 0x000000063f2e7c20 */ /* 0x000fc80008410000 */
        /* <DEDUP_REMOVED lines=26> */
[----:B------:R-:W-:-:S07]  /*1f70*/  FMNMX.FTZ R87, R23, R86, !PT ;  /* 0x0000005617577209 */ /* 0x000fce0007810000 */
[----:B------:R-:W-:Y:S01]  /*1f80*/  MUFU.TANH R41, R41 ;  /* 0x0000002900297308 */ /* 0x000fe20000002400 */
[----:B----4-:R-:W-:-:S07]  /*1f90*/  FSEL R21, R21, -INF , P3 ;  /* 0xff80000015157808 */ /* 0x010fce0001800000 */
[----:B------:R-:W-:Y:S01]  /*1fa0*/  MUFU.TANH R42, R42 ;  /* 0x0000002a002a7308 */ /* 0x000fe20000002400 */
[----:B------:R-:W-:-:S07]  /*1fb0*/  ISETP.GT.AND P3, PT, R75, 0x29, PT ;  /* 0x000000294b00780c */ /* 0x000fce0003f64270 */
[----:B------:R-:W-:Y:S01]  /*1fc0*/  MUFU.TANH R59, R59 ;  /* 0x0000003b003b7308 */ /* 0x000fe20000002400 */
[----:B0-----:R-:W-:-:S07]  /*1fd0*/  FSEL R27, R27, -INF , P4 ;  /* 0xff8000001b1b7808 */ /* 0x001fce0002000000 */
[----:B------:R-:W-:Y:S01]  /*1fe0*/  MUFU.TANH R58, R58 ;  /* 0x0000003a003a7308 */ /* 0x000fe20000002400 */
[----:B------:R-:W-:Y:S01]  /*1ff0*/  FMNMX.FTZ R86, R24, R87, !PT ;  /* 0x0000005718567209 */ /* 0x000fe20007810000 */
[----:B------:R-:W-:-:S06]  /*2000*/  FMUL.FTZ R76, R92, UR6 ;  /* 0x000000065c4c7c20 */ /* 0x000fcc0008410000 */
[----:B------:R-:W0:Y:S08]  /*2010*/  MUFU.TANH R26, R26 ;  /* 0x0000001a001a7308 */ /* 0x000e300000002400 */
[----:B------:R-:W4:Y:S01]  /*2020*/  MUFU.TANH R32, R32 ;  /* 0x0000002000207308 */ /* 0x000f220000002400 */
[----:B-1----:R-:W-:Y:S01]  /*2030*/  FSEL R22, R22, -INF , P2 ;  /* 0xff80000016167808 */ /* 0x002fe20001000000 */
[----:B------:R-:W-:-:S06]  /*2040*/  FMUL.FTZ R73, R90, UR6 ;  /* 0x000000065a497c20 */ /* 0x000fcc0008410000 */
[----:B------:R-:W1:Y:S01]  /*2050*/  MUFU.TANH R29, R29 ;  /* 0x0000001d001d7308 */ /* 0x000e620000002400 */
[----:B------:R-:W-:Y:S02]  /*2060*/  ISETP.GT.AND P2, PT, R75, 0x30, PT ;  /* 0x000000304b00780c */ /* 0x000fe40003f44270 */
[----:B-----5:R-:W-:-:S05]  /*2070*/  FSEL R28, R28, -INF , P3 ;  /* 0xff8000001c1c7808 */ /* 0x020fca0001800000 */
[----:B------:R-:W5:Y:S01]  /*2080*/  MUFU.TANH R35, R35 ;  /* 0x0000002300237308 */ /* 0x000f620000002400 */
[----:B------:R-:W-:Y:S02]  /*2090*/  FMNMX.FTZ R87, R27, R86, !PT ;  /* 0x000000561b577209 */ /* 0x000fe40007810000 */
[----:B------:R-:W-:-:S05]  /*20a0*/  FSEL R25, R25, -INF , P6 ;  /* 0xff80000019197808 */ /* 0x000fca0003000000 */
[----:B------:R-:W5:Y:S01]  /*20b0*/  MUFU.TANH R30, R30 ;  /* 0x0000001e001e7308 */ /* 0x000f620000002400 */
[----:B------:R-:W-:Y:S02]  /*20c0*/  ISETP.GT.AND P6, PT, R75, 0x31, PT ;  /* 0x000000314b00780c */ /* 0x000fe40003fc4270 */
[----:B---3--:R-:W-:-:S05]  /*20d0*/  FSEL R31, R31, -INF , P2 ;  /* 0xff8000001f1f7808 */ /* 0x008fca0001000000 */
[----:B------:R-:W3:Y:S01]  /*20e0*/  MUFU.TANH R36, R36 ;  /* 0x0000002400247308 */ /* 0x000ee20000002400 */
[----:B------:R-:W-:Y:S02]  /*20f0*/  FMNMX.FTZ R88, R28, R87, !PT ;  /* 0x000000571c587209 */ /* 0x000fe40007810000 */
[----:B0-----:R-:W-:-:S05]  /*2100*/  FSEL R26, R26, -INF , P5 ;  /* 0xff8000001a1a7808 */ /* 0x001fca0002800000 */
[----:B------:R-:W0:Y:S01]  /*2110*/  MUFU.TANH R33, R33 ;  /* 0x0000002100217308 */ /* 0x000e220000002400 */
[----:B------:R-:W-:Y:S02]  /*2120*/  ISETP.GT.AND P5, PT, R75, 0x38, PT ;  /* 0x000000384b00780c */ /* 0x000fe40003fa4270 */
[----:B----4-:R-:W-:-:S05]  /*2130*/  FSEL R32, R32, -INF , P6 ;  /* 0xff80000020207808 */ /* 0x010fca0003000000 */
[----:B------:R-:W4:Y:S01]  /*2140*/  MUFU.TANH R39, R39 ;  /* 0x0000002700277308 */ /* 0x000f220000002400 */
[----:B------:R-:W-:Y:S02]  /*2150*/  FMNMX.FTZ R89, R31, R88, !PT ;  /* 0x000000581f597209 */ /* 0x000fe40007810000 */
[----:B-1----:R-:W-:-:S05]  /*2160*/  FSEL R29, R29, -INF , P4 ;  /* 0xff8000001d1d7808 */ /* 0x002fca0002000000 */
        /* <DEDUP_REMOVED lines=20> */
[----:B-----5:R-:W-:Y:S02]  /*22b0*/  FSEL R40, R40, -INF , P2 ;  /* 0xff80000028287808 */ /* 0x020fe40001000000 */
[----:B------:R-:W-:-:S03]  /*22c0*/  FMNMX.FTZ R89, R39, R88, !PT ;  /* 0x0000005827597209 */ /* 0x000fc60007810000 */
[----:B------:R-:W5:Y:S01]  /*22d0*/  MUFU.TANH R48, R48 ;  /* 0x0000003000307308 */ /* 0x000f620000002400 */
[----:B------:R-:W-:Y:S02]  /*22e0*/  FSEL R37, R37, -INF , P5 ;  /* 0xff80000025257808 */ /* 0x000fe40002800000 */
[----:B------:R-:W-:Y:S02]  /*22f0*/  ISETP.GT.AND P5, PT, R75, 0x49, PT ;  /* 0x000000494b00780c */ /* 0x000fe40003fa4270 */
[----:B---3--:R-:W-:-:S03]  /*2300*/  FSEL R43, R43, -INF , P6 ;  /* 0xff8000002b2b7808 */ /* 0x008fc60003000000 */
[----:B------:R-:W3:Y:S01]  /*2310*/  MUFU.TANH R45, R45 ;  /* 0x0000002d002d7308 */ /* 0x000ee20000002400 */
[----:B------:R-:W-:Y:S02]  /*2320*/  FMNMX.FTZ R88, R40, R89, !PT ;  /* 0x0000005928587209 */ /* 0x000fe40007810000 */
[----:B0-----:R-:W-:-:S05]  /*2330*/  FSEL R38, R38, -INF , P4 ;  /* 0xff80000026267808 */ /* 0x001fca0002000000 */
[----:B------:R-:W0:Y:S01]  /*2340*/  MUFU.TANH R51, R51 ;  /* 0x0000003300337308 */ /* 0x000e220000002400 */
[----:B------:R-:W-:Y:S02]  /*2350*/  ISETP.GT.AND P4, PT, R75, 0x50, PT ;  /* 0x000000504b00780c */ /* 0x000fe40003f84270 */
[----:B----4-:R-:W-:Y:S02]  /*2360*/  FSEL R44, R44, -INF , P5 ;  /* 0xff8000002c2c7808 */ /* 0x010fe40002800000 */
[----:B------:R-:W-:-:S03]  /*2370*/  FMNMX.FTZ R89, R43, R88, !PT ;  /* 0x000000582b597209 */ /* 0x000fc60007810000 */
[----:B------:R-:W4:Y:S01]  /*2380*/  MUFU.TANH R46, R46 ;  /* 0x0000002e002e7308 */ /* 0x000f220000002400 */
[----:B------:R-:W-:Y:S02]  /*2390*/  FSEL R41, R41, -INF , P3 ;  /* 0xff80000029297808 */ /* 0x000fe40001800000 */
[----:B------:R-:W-:-:S05]  /*23a0*/  ISETP.GT.AND P3, PT, R75, 0x51, PT ;  /* 0x000000514b00780c */ /* 0x000fca0003f64270 */
[----:B------:R-:W2:Y:S01]  /*23b0*/  MUFU.TANH R52, R52 ;  /* 0x0000003400347308 */ /* 0x000ea20000002400 */
[----:B-1----:R-:W-:Y:S02]  /*23c0*/  FSEL R47, R47, -INF , P4 ;  /* 0xff8000002f2f7808 */ /* 0x002fe40002000000 */
[----:B------:R-:W-:-:S05]  /*23d0*/  FMNMX.FTZ R88, R44, R89, !PT ;  /* 0x000000592c587209 */ /* 0x000fca0007810000 */
[----:B------:R-:W1:Y:S01]  /*23e0*/  MUFU.TANH R49, R49 ;  /* 0x0000003100317308 */ /* 0x000e620000002400 */
[----:B------:R-:W-:Y:S02]  /*23f0*/  FSEL R42, R42, -INF , P2 ;  /* 0xff8000002a2a7808 */ /* 0x000fe40001000000 */
[----:B------:R-:W-:-:S05]  /*2400*/  ISETP.GT.AND P2, PT, R75, 0x58, PT ;  /* 0x000000584b00780c */ /* 0x000fca0003f44270 */
[----:B------:R-:W1:Y:S01]  /*2410*/  MUFU.TANH R55, R55 ;  /* 0x0000003700377308 */ /* 0x000e620000002400 */
        /* <DEDUP_REMOVED lines=9> */
[----:B----4-:R-:W-:Y:S02]  /*24b0*/  FSEL R46, R46, -INF , P5 ;  /* 0xff8000002e2e7808 */ /* 0x010fe40002800000 */
[----:B------:R-:W-:Y:S02]  /*24c0*/  ISETP.GT.AND P5, PT, R75, 0x60, PT ;  /* 0x000000604b00780c */ /* 0x000fe40003fa4270 */
[----:B--2---:R-:W-:-:S03]  /*24d0*/  FSEL R52, R52, -INF , P6 ;  /* 0xff80000034347808 */ /* 0x004fc60003000000 */
[----:B------:R-:W2:Y:S01]  /*24e0*/  MUFU.TANH R54, R54 ;  /* 0x0000003600367308 */ /* 0x000ea20000002400 */
[----:B------:R-:W-:Y:S02]  /*24f0*/  FMNMX.FTZ R89, R51, R88, !PT ;  /* 0x0000005833597209 */ /* 0x000fe40007810000 */
[----:B-1----:R-:W-:-:S05]  /*2500*/  FSEL R49, R49, -INF , P4 ;  /* 0xff80000031317808 */ /* 0x002fca0002000000 */
[----:B------:R-:W1:Y:S01]  /*2510*/  MUFU.TANH R60, R60 ;  /* 0x0000003c003c7308 */ /* 0x000e620000002400 */
[----:B------:R-:W-:Y:S02]  /*2520*/  ISETP.GT.AND P4, PT, R75, 0x61, PT ;  /* 0x000000614b00780c */ /* 0x000fe40003f84270 */
[----:B------:R-:W-:Y:S02]  /*2530*/  FSEL R55, R55, -INF , P5 ;  /* 0xff80000037377808 */ /* 0x000fe40002800000 */
[----:B------:R-:W-:-:S03]  /*2540*/  FMNMX.FTZ R88, R52, R89, !PT ;  /* 0x0000005934587209 */ /* 0x000fc60007810000 */
[----:B------:R-:W4:Y:S01]  /*2550*/  MUFU.TANH R57, R57 ;  /* 0x0000003900397308 */ /* 0x000f220000002400 */
[----:B-----5:R-:W-:Y:S02]  /*2560*/  FSEL R50, R50, -INF , P3 ;  /* 0xff80000032327808 */ /* 0x020fe40001800000 */
[----:B------:R-:W-:-:S05]  /*2570*/  ISETP.GT.AND P3, PT, R75, 0x68, PT ;  /* 0x000000684b00780c */ /* 0x000fca0003f64270 */
[----:B------:R-:W5:Y:S01]  /*2580*/  MUFU.TANH R63, R63 ;  /* 0x0000003f003f7308 */ /* 0x000f620000002400 */
[----:B---3--:R-:W-:Y:S02]  /*2590*/  FSEL R56, R56, -INF , P4 ;  /* 0xff80000038387808 */ /* 0x008fe40002000000 */
[----:B------:R-:W-:-:S05]  /*25a0*/  FMNMX.FTZ R89, R55, R88, !PT ;  /* 0x0000005837597209 */ /* 0x000fca0007810000 */
[----:B------:R-:W3:Y:S01]  /*25b0*/  MUFU.TANH R64, R64 ;  /* 0x0000004000407308 */ /* 0x000ee20000002400 */
[----:B0-----:R-:W-:Y:S02]  /*25c0*/  FSEL R53, R53, -INF , P2 ;  /* 0xff80000035357808 */ /* 0x001fe40001000000 */
[----:B------:R-:W-:Y:S02]  /*25d0*/  ISETP.GT.AND P2, PT, R75, 0x69, PT ;  /* 0x000000694b00780c */ /* 0x000fe40003f44270 */
[----:B------:R-:W-:-:S03]  /*25e0*/  FSEL R59, R59, -INF , P3 ;  /* 0xff8000003b3b7808 */ /* 0x000fc60001800000 */
[----:B------:R-:W0:Y:S01]  /*25f0*/  MUFU.TANH R61, R61 ;  /* 0x0000003d003d7308 */ /* 0x000e220000002400 */
[----:B------:R-:W-:Y:S02]  /*2600*/  FMNMX.FTZ R88, R56, R89, !PT ;  /* 0x0000005938587209 */ /* 0x000fe40007810000 */
[----:B--2---:R-:W-:-:S05]  /*2610*/  FSEL R54, R54, -INF , P6 ;  /* 0xff80000036367808 */ /* 0x004fca0003000000 */
[----:B------:R-:W2:Y:S01]  /*2620*/  MUFU.TANH R67, R67 ;  /* 0x0000004300437308 */ /* 0x000ea20000002400 */
[----:B------:R-:W-:Y:S02]  /*2630*/  ISETP.GT.AND P6, PT, R75, 0x70, PT ;  /* 0x000000704b00780c */ /* 0x000fe40003fc4270 */
[----:B-1----:R-:W-:Y:S02]  /*2640*/  FSEL R60, R60, -INF , P2 ;  /* 0xff8000003c3c7808 */ /* 0x002fe40001000000 */
[----:B------:R-:W-:-:S03]  /*2650*/  FMNMX.FTZ R89, R59, R88, !PT ;  /* 0x000000583b597209 */ /* 0x000fc60007810000 */
[----:B------:R-:W1:Y:S01]  /*2660*/  MUFU.TANH R62, R62 ;  /* 0x0000003e003e7308 */ /* 0x000e620000002400 */
[----:B----4-:R-:W-:Y:S02]  /*2670*/  FSEL R57, R57, -INF , P5 ;  /* 0xff80000039397808 */ /* 0x010fe40002800000 */
[----:B------:R-:W-:-:S05]  /*2680*/  ISETP.GT.AND P5, PT, R75, 0x71, PT ;  /* 0x000000714b00780c */ /* 0x000fca0003fa4270 */
[----:B------:R-:W4:Y:S01]  /*2690*/  MUFU.TANH R68, R68 ;  /* 0x0000004400447308 */ /* 0x000f220000002400 */
[----:B-----5:R-:W-:Y:S02]  /*26a0*/  FSEL R63, R63, -INF , P6 ;  /* 0xff8000003f3f7808 */ /* 0x020fe40003000000 */
[----:B------:R-:W-:-:S05]  /*26b0*/  FMNMX.FTZ R88, R60, R89, !PT ;  /* 0x000000593c587209 */ /* 0x000fca0007810000 */
[----:B------:R-:W5:Y:S01]  /*26c0*/  MUFU.TANH R65, R65 ;  /* 0x0000004100417308 */ /* 0x000f620000002400 */
[----:B------:R-:W-:Y:S01]  /*26d0*/  FSEL R58, R58, -INF , P4 ;  /* 0xff8000003a3a7808 */ /* 0x000fe20002000000 */
[----:B------:R-:W-:Y:S01]  /*26e0*/  FMUL.FTZ R77, R93, UR6 ;  /* 0x000000065d4d7c20 */ /* 0x000fe20008410000 */
[----:B------:R-:W-:-:S05]  /*26f0*/  ISETP.GT.AND P4, PT, R75, 0x78, PT ;  /* 0x000000784b00780c */ /* 0x000fca0003f84270 */
[----:B------:R-:W5:Y:S01]  /*2700*/  MUFU.TANH R71, R71 ;  /* 0x0000004700477308 */ /* 0x000f620000002400 */
[----:B---3--:R-:W-:Y:S02]  /*2710*/  FSEL R64, R64, -INF , P5 ;  /* 0xff80000040407808 */ /* 0x008fe40002800000 */
[----:B------:R-:W-:-:S05]  /*2720*/  FMNMX.FTZ R89, R63, R88, !PT ;  /* 0x000000583f597209 */ /* 0x000fca0007810000 */
[----:B------:R-:W3:Y:S01]  /*2730*/  MUFU.TANH R66, R66 ;  /* 0x0000004200427308 */ /* 0x000ee20000002400 */
[----:B0-----:R-:W-:Y:S01]  /*2740*/  FSEL R61, R61, -INF , P3 ;  /* 0xff8000003d3d7808 */ /* 0x001fe20001800000 */
[----:B------:R-:W-:Y:S01]  /*2750*/  FMUL.FTZ R80, R96, UR6 ;  /* 0x0000000660507c20 */ /* 0x000fe20008410000 */
[----:B------:R-:W-:-:S05]  /*2760*/  ISETP.GT.AND P3, PT, R75, 0x79, PT ;  /* 0x000000794b00780c */ /* 0x000fca0003f64270 */
[----:B------:R-:W0:Y:S01]  /*2770*/  MUFU.TANH R72, R72 ;  /* 0x0000004800487308 */ /* 0x000e220000002400 */
[----:B--2---:R-:W-:Y:S02]  /*2780*/  FSEL R67, R67, -INF , P4 ;  /* 0xff80000043437808 */ /* 0x004fe40002000000 */
[----:B------:R-:W-:-:S05]  /*2790*/  FMNMX.FTZ R88, R64, R89, !PT ;  /* 0x0000005940587209 */ /* 0x000fca0007810000 */
[----:B------:R-:W2:Y:S01]  /*27a0*/  MUFU.TANH R69, R69 ;  /* 0x0000004500457308 */ /* 0x000ea20000002400 */
[----:B------:R-:W-:Y:S01]  /*27b0*/  FMUL.FTZ R74, R91, UR6 ;  /* 0x000000065b4a7c20 */ /* 0x000fe20008410000 */
[----:B-1----:R-:W-:Y:S01]  /*27c0*/  FSEL R62, R62, -INF , P2 ;  /* 0xff8000003e3e7808 */ /* 0x002fe20001000000 */
[----:B------:R-:W-:-:S05]  /*27d0*/  FMUL.FTZ R81, R97, UR6 ;  /* 0x0000000661517c20 */ /* 0x000fca0008410000 */
[----:B------:R-:W1:Y:S01]  /*27e0*/  MUFU.TANH R76, R76 ;  /* 0x0000004c004c7308 */ /* 0x000e620000002400 */
[----:B------:R-:W-:Y:S02]  /*27f0*/  ISETP.GT.AND P2, PT, R75, 0x80, PT ;  /* 0x000000804b00780c */ /* 0x000fe40003f44270 */
[----:B----4-:R-:W-:Y:S02]  /*2800*/  FSEL R68, R68, -INF , P3 ;  /* 0xff80000044447808 */ /* 0x010fe40001800000 */
[----:B------:R-:W-:-:S03]  /*2810*/  FMNMX.FTZ R89, R67, R88, !PT ;  /* 0x0000005843597209 */ /* 0x000fc60007810000 */
[----:B------:R-:W4:Y:S01]  /*2820*/  MUFU.TANH R70, R70 ;  /* 0x0000004600467308 */ /* 0x000f220000002400 */
[----:B-----5:R-:W-:Y:S01]  /*2830*/  FSEL R65, R65, -INF , P6 ;  /* 0xff80000041417808 */ /* 0x020fe20003000000 */
[----:B------:R-:W-:Y:S01]  /*2840*/  FMUL.FTZ R78, R94, UR6 ;  /* 0x000000065e4e7c20 */ /* 0x000fe20008410000 */
[----:B------:R-:W-:-:S05]  /*2850*/  FMUL.FTZ R84, R100, UR6 ;  /* 0x0000000664547c20 */ /* 0x000fca0008410000 */
[----:B------:R-:W5:Y:S01]  /*2860*/  MUFU.TANH R77, R77 ;  /* 0x0000004d004d7308 */ /* 0x000f620000002400 */
[----:B------:R-:W-:Y:S02]  /*2870*/  ISETP.GT.AND P6, PT, R75, 0x81, PT ;  /* 0x000000814b00780c */ /* 0x000fe40003fc4270 */
[----:B------:R-:W-:Y:S02]  /*2880*/  FSEL R71, R71, -INF , P2 ;  /* 0xff80000047477808 */ /* 0x000fe40001000000 */
[----:B------:R-:W-:-:S03]  /*2890*/  FMNMX.FTZ R88, R68, R89, !PT ;  /* 0x0000005944587209 */ /* 0x000fc60007810000 */
[----:B------:R-:W5:Y:S01]  /*28a0*/  MUFU.TANH R73, R73 ;  /* 0x0000004900497308 */ /* 0x000f620000002400 */
[----:B---3--:R-:W-:Y:S01]  /*28b0*/  FSEL R66, R66, -INF , P5 ;  /* 0xff80000042427808 */ /* 0x008fe20002800000 */
[----:B------:R-:W-:Y:S01]  /*28c0*/  FMUL.FTZ R79, R95, UR6 ;  /* 0x000000065f4f7c20 */ /* 0x000fe20008410000 */
[----:B------:R-:W-:-:S05]  /*28d0*/  ISETP.GT.AND P5, PT, R75, 0x88, PT ;  /* 0x000000884b00780c */ /* 0x000fca0003fa4270 */
[----:B------:R-:W3:Y:S01]  /*28e0*/  MUFU.TANH R80, R80 ;  /* 0x0000005000507308 */ /* 0x000ee20000002400 */
[----:B0-----:R-:W-:Y:S01]  /*28f0*/  FSEL R72, R72, -INF , P6 ;  /* 0xff80000048487808 */ /* 0x001fe20003000000 */
[----:B------:R-:W-:Y:S01]  /*2900*/  FMUL.FTZ R85, R101, UR6 ;  /* 0x0000000665557c20 */ /* 0x000fe20008410000 */
[----:B------:R-:W-:-:S05]  /*2910*/  FMNMX.FTZ R89, R71, R88, !PT ;  /* 0x0000005847597209 */ /* 0x000fca0007810000 */
[----:B------:R-:W0:Y:S01]  /*2920*/  MUFU.TANH R74, R74 ;  /* 0x0000004a004a7308 */ /* 0x000e220000002400 */
[----:B--2---:R-:W-:Y:S01]  /*2930*/  FSEL R69, R69, -INF , P4 ;  /* 0xff80000045457808 */ /* 0x004fe20002000000 */
[----:B------:R-:W-:-:S06]  /*2940*/  FMUL.FTZ R82, R98, UR6 ;  /* 0x0000000662527c20 */ /* 0x000fcc0008410000 */
[----:B------:R-:W2:Y:S01]  /*2950*/  MUFU.TANH R81, R81 ;  /* 0x0000005100517308 */ /* 0x000ea20000002400 */
[----:B------:R-:W-:Y:S01]  /*2960*/  ISETP.GT.AND P4, PT, R75, 0x89, PT ;  /* 0x000000894b00780c */ /* 0x000fe20003f84270 */
[----:B------:R-:W-:Y:S01]  /*2970*/  FMUL.FTZ R92, R104, UR6 ;  /* 0x00000006685c7c20 */ /* 0x000fe20008410000 */
[----:B-1----:R-:W-:Y:S02]  /*2980*/  FSEL R76, R76, -INF , P5 ;  /* 0xff8000004c4c7808 */ /* 0x002fe40002800000 */
[----:B------:R-:W-:-:S03]  /*2990*/  FMNMX.FTZ R89, R72, R89, !PT ;  /* 0x0000005948597209 */ /* 0x000fc60007810000 */
[----:B------:R-:W1:Y:S01]  /*29a0*/  MUFU.TANH R78, R78 ;  /* 0x0000004e004e7308 */ /* 0x000e620000002400 */
[----:B----4-:R-:W-:Y:S01]  /*29b0*/  FSEL R70, R70, -INF , P3 ;  /* 0xff80000046467808 */ /* 0x010fe20001800000 */
[----:B------:R-:W-:-:S06]  /*29c0*/  FMUL.FTZ R83, R99, UR6 ;  /* 0x0000000663537c20 */ /* 0x000fcc0008410000 */
[----:B------:R-:W4:Y:S01]  /*29d0*/  MUFU.TANH R84, R84 ;  /* 0x0000005400547308 */ /* 0x000f220000002400 */
[----:B------:R-:W-:Y:S01]  /*29e0*/  ISETP.GT.AND P3, PT, R75, 0x90, PT ;  /* 0x000000904b00780c */ /* 0x000fe20003f64270 */
[----:B------:R-:W-:Y:S01]  /*29f0*/  FMUL.FTZ R91, R105, UR6 ;  /* 0x00000006695b7c20 */ /* 0x000fe20008410000 */
[----:B-----5:R-:W-:Y:S02]  /*2a00*/  FSEL R77, R77, -INF , P4 ;  /* 0xff8000004d4d7808 */ /* 0x020fe40002000000 */
[----:B------:R-:W-:-:S03]  /*2a10*/  FMNMX.FTZ R88, R76, R89, !PT ;  /* 0x000000594c587209 */ /* 0x000fc60007810000 */
[----:B------:R-:W5:Y:S01]  /*2a20*/  MUFU.TANH R79, R79 ;  /* 0x0000004f004f7308 */ /* 0x000f620000002400 */
[----:B------:R-:W-:Y:S01]  /*2a30*/  FSEL R73, R73, -INF , P2 ;  /* 0xff80000049497808 */ /* 0x000fe20001000000 */
[----:B------:R-:W-:Y:S01]  /*2a40*/  FMUL.FTZ R86, R102, UR6 ;  /* 0x0000000666567c20 */ /* 0x000fe20008410000 */
[----:B------:R-:W-:-:S05]  /*2a50*/  ISETP.GT.AND P2, PT, R75, 0x91, PT ;  /* 0x000000914b00780c */ /* 0x000fca0003f44270 */
[----:B------:R-:W5:Y:S01]  /*2a60*/  MUFU.TANH R85, R85 ;  /* 0x0000005500557308 */ /* 0x000f620000002400 */
[----:B---3--:R-:W-:Y:S01]  /*2a70*/  FSEL R80, R80, -INF , P3 ;  /* 0xff80000050507808 */ /* 0x008fe20001800000 */
[----:B------:R-:W-:Y:S01]  /*2a80*/  FMUL.FTZ R93, R108, UR6 ;  /* 0x000000066c5d7c20 */ /* 0x000fe20008410000 */
[----:B------:R-:W-:-:S05]  /*2a90*/  FMNMX.FTZ R89, R77, R88, !PT ;  /* 0x000000584d597209 */ /* 0x000fca0007810000 */
[----:B------:R-:W3:Y:S01]  /*2aa0*/  MUFU.TANH R82, R82 ;  /* 0x0000005200527308 */ /* 0x000ee20000002400 */
[----:B0-----:R-:W-:Y:S01]  /*2ab0*/  FSEL R74, R74, -INF , P6 ;  /* 0xff8000004a4a7808 */ /* 0x001fe20003000000 */
[----:B------:R-:W-:Y:S01]  /*2ac0*/  FMUL.FTZ R87, R103, UR6 ;  /* 0x0000000667577c20 */ /* 0x000fe20008410000 */
[----:B------:R-:W-:-:S05]  /*2ad0*/  ISETP.GT.AND P6, PT, R75, 0x98, PT ;  /* 0x000000984b00780c */ /* 0x000fca0003fc4270 */
[----:B------:R-:W0:Y:S01]  /*2ae0*/  MUFU.TANH R92, R92 ;  /* 0x0000005c005c7308 */ /* 0x000e220000002400 */
[----:B--2---:R-:W-:Y:S01]  /*2af0*/  FSEL R88, R81, -INF , P2 ;  /* 0xff80000051587808 */ /* 0x004fe20001000000 */
[----:B------:R-:W-:Y:S01]  /*2b00*/  FMUL.FTZ R100, R109, UR6 ;  /* 0x000000066d647c20 */ /* 0x000fe20008410000 */
[----:B------:R-:W-:-:S05]  /*2b10*/  FMNMX.FTZ R81, R80, R89, !PT ;  /* 0x0000005950517209 */ /* 0x000fca0007810000 */
[----:B------:R-:W2:Y:S01]  /*2b20*/  MUFU.TANH R83, R83 ;  /* 0x0000005300537308 */ /* 0x000ea20000002400 */
[----:B-1----:R-:W-:Y:S01]  /*2b30*/  FSEL R78, R78, -INF , P5 ;  /* 0xff8000004e4e7808 */ /* 0x002fe20002800000 */
[----:B------:R-:W-:Y:S01]  /*2b40*/  FMUL.FTZ R94, R106, UR6 ;  /* 0x000000066a5e7c20 */ /* 0x000fe20008410000 */
[----:B----4-:R-:W-:-:S05]  /*2b50*/  FSEL R89, R84, -INF , P6 ;  /* 0xff80000054597808 */ /* 0x010fca0003000000 */
[----:B------:R-:W1:Y:S01]  /*2b60*/  MUFU.TANH R91, R91 ;  /* 0x0000005b005b7308 */ /* 0x000e620000002400 */
[----:B------:R-:W-:Y:S02]  /*2b70*/  ISETP.GT.AND P5, PT, R75, 0x99, PT ;  /* 0x000000994b00780c */ /* 0x000fe40003fa4270 */
[----:B------:R-:W-:-:S05]  /*2b80*/  FMNMX.FTZ R84, R88, R81, !PT ;  /* 0x0000005158547209 */ /* 0x000fca0007810000 */
[----:B------:R-:W4:Y:S01]  /*2b90*/  MUFU.TANH R86, R86 ;  /* 0x0000005600567308 */ /* 0x000f220000002400 */
[----:B-----5:R-:W-:Y:S01]  /*2ba0*/  FSEL R79, R79, -INF , P4 ;  /* 0xff8000004f4f7808 */ /* 0x020fe20002000000 */
[----:B------:R-:W-:Y:S01]  /*2bb0*/  FMUL.FTZ R95, R107, UR6 ;  /* 0x000000066b5f7c20 */ /* 0x000fe20008410000 */
[----:B------:R-:W-:-:S05]  /*2bc0*/  ISETP.GT.AND P4, PT, R75, 0xa0, PT ;  /* 0x000000a04b00780c */ /* 0x000fca0003f84270 */
[----:B------:R-:W5:Y:S01]  /*2bd0*/  MUFU.TANH R93, R93 ;  /* 0x0000005d005d7308 */ /* 0x000f620000002400 */
[----:B------:R-:W-:Y:S02]  /*2be0*/  FSEL R90, R85, -INF , P5 ;  /* 0xff800000555a7808 */ /* 0x000fe40002800000 */
[----:B------:R-:W-:-:S05]  /*2bf0*/  FMNMX.FTZ R81, R89, R84, !PT ;  /* 0x0000005459517209 */ /* 0x000fca0007810000 */
[----:B------:R-:W5:Y:S01]  /*2c00*/  MUFU.TANH R87, R87 ;  /* 0x0000005700577308 */ /* 0x000f620000002400 */
[----:B---3--:R-:W-:Y:S01]  /*2c10*/  FSEL R82, R82, -INF , P3 ;  /* 0xff80000052527808 */ /* 0x008fe20001800000 */
[----:B------:R-:W-:Y:S01]  /*2c20*/  FMUL.FTZ R96, R110, UR6 ;  /* 0x000000066e607c20 */ /* 0x000fe20008410000 */
[----:B------:R-:W-:-:S05]  /*2c30*/  ISETP.GT.AND P3, PT, R75, 0xa1, PT ;  /* 0x000000a14b00780c */ /* 0x000fca0003f64270 */
[----:B------:R-:W3:Y:S01]  /*2c40*/  MUFU.TANH R100, R100 ;  /* 0x0000006400647308 */ /* 0x000ee20000002400 */
[----:B0-----:R-:W-:Y:S02]  /*2c50*/  FSEL R92, R92, -INF , P4 ;  /* 0xff8000005c5c7808 */ /* 0x001fe40002000000 */
[----:B------:R-:W-:-:S05]  /*2c60*/  FMNMX.FTZ R81, R90, R81, !PT ;  /* 0x000000515a517209 */ /* 0x000fca0007810000 */
[----:B------:R-:W0:Y:S01]  /*2c70*/  MUFU.TANH R94, R94 ;  /* 0x0000005e005e7308 */ /* 0x000e220000002400 */
[----:B--2---:R-:W-:Y:S02]  /*2c80*/  FSEL R83, R83, -INF , P2 ;  /* 0xff80000053537808 */ /* 0x004fe40001000000 */
[----:B------:R-:W-:-:S05]  /*2c90*/  ISETP.GT.AND P2, PT, R75, 0xa8, PT ;  /* 0x000000a84b00780c */ /* 0x000fca0003f44270 */
[----:B------:R-:W2:Y:S01]  /*2ca0*/  MUFU.TANH R112, R112 ;  /* 0x0000007000707308 */ /* 0x000ea20000002400 */
[----:B-1----:R-:W-:Y:S02]  /*2cb0*/  FSEL R91, R91, -INF , P3 ;  /* 0xff8000005b5b7808 */ /* 0x002fe40001800000 */
[----:B------:R-:W-:-:S05]  /*2cc0*/  FMNMX.FTZ R84, R92, R81, !PT ;  /* 0x000000515c547209 */ /* 0x000fca0007810000 */
[----:B------:R-:W1:Y:S01]  /*2cd0*/  MUFU.TANH R95, R95 ;  /* 0x0000005f005f7308 */ /* 0x000e620000002400 */
[----:B----4-:R-:W-:Y:S02]  /*2ce0*/  FSEL R86, R86, -INF , P6 ;  /* 0xff80000056567808 */ /* 0x010fe40003000000 */
[----:B------:R-:W-:-:S05]  /*2cf0*/  ISETP.GT.AND P6, PT, R75, 0xa9, PT ;  /* 0x000000a94b00780c */ /* 0x000fca0003fc4270 */
[----:B------:R-:W4:Y:S01]  /*2d00*/  MUFU.TANH R98, R113 ;  /* 0x0000007100627308 */ /* 0x000f220000002400 */
[----:B-----5:R-:W-:Y:S02]  /*2d10*/  FSEL R93, R93, -INF , P2 ;  /* 0xff8000005d5d7808 */ /* 0x020fe40001000000 */
[----:B------:R-:W-:-:S05]  /*2d20*/  FMNMX.FTZ R84, R91, R84, !PT ;  /* 0x000000545b547209 */ /* 0x000fca0007810000 */
[----:B------:R-:W5:Y:S01]  /*2d30*/  MUFU.TANH R96, R96 ;  /* 0x0000006000607308 */ /* 0x000f620000002400 */
[----:B------:R-:W-:Y:S02]  /*2d40*/  FSEL R87, R87, -INF , P5 ;  /* 0xff80000057577808 */ /* 0x000fe40002800000 */
[----:B------:R-:W-:-:S05]  /*2d50*/  ISETP.GT.AND P5, PT, R75, 0xb0, PT ;  /* 0x000000b04b00780c */ /* 0x000fca0003fa4270 */
[----:B------:R-:W5:Y:S01]  /*2d60*/  MUFU.TANH R116, R116 ;  /* 0x0000007400747308 */ /* 0x000f620000002400 */
[----:B---3--:R-:W-:Y:S02]  /*2d70*/  FSEL R100, R100, -INF , P6 ;  /* 0xff80000064647808 */ /* 0x008fe40003000000 */
[----:B------:R-:W-:-:S05]  /*2d80*/  FMNMX.FTZ R81, R93, R84, !PT ;  /* 0x000000545d517209 */ /* 0x000fca0007810000 */
[----:B------:R-:W3:Y:S01]  /*2d90*/  MUFU.TANH R102, R117 ;  /* 0x0000007500667308 */ /* 0x000ee20000002400 */
[----:B0-----:R-:W-:Y:S02]  /*2da0*/  FSEL R85, R94, -INF , P4 ;  /* 0xff8000005e557808 */ /* 0x001fe40002000000 */
[----:B------:R-:W-:Y:S02]  /*2db0*/  ISETP.GT.AND P4, PT, R75, 0xb1, PT ;  /* 0x000000b14b00780c */ /* 0x000fe40003f84270 */
[----:B--2---:R-:W-:Y:S02]  /*2dc0*/  FSEL R94, R112, -INF , P5 ;  /* 0xff800000705e7808 */ /* 0x004fe40002800000 */
[----:B------:R-:W-:Y:S02]  /*2dd0*/  FMNMX.FTZ R81, R100, R81, !PT ;  /* 0x0000005164517209 */ /* 0x000fe40007810000 */
[----:B-1----:R-:W-:Y:S02]  /*2de0*/  FSEL R84, R95, -INF , P3 ;  /* 0xff8000005f547808 */ /* 0x002fe40001800000 */
[----:B------:R-:W-:-:S02]  /*2df0*/  ISETP.GT.AND P3, PT, R75, 0xb8, PT ;  /* 0x000000b84b00780c */ /* 0x000fc40003f64270 */
[----:B----4-:R-:W-:Y:S02]  /*2e00*/  FSEL R98, R98, -INF , P4 ;  /* 0xff80000062627808 */ /* 0x010fe40002000000 */
[----:B------:R-:W-:Y:S02]  /*2e10*/  FMNMX.FTZ R95, R94, R81, !PT ;  /* 0x000000515e5f7209 */ /* 0x000fe40007810000 */
[----:B-----5:R-:W-:Y:S02]  /*2e20*/  FSEL R81, R96, -INF , P2 ;  /* 0xff80000060517808 */ /* 0x020fe40001000000 */
[----:B------:R-:W-:Y:S02]  /*2e30*/  ISETP.GT.AND P2, PT, R75, 0xb9, PT ;  /* 0x000000b94b00780c */ /* 0x000fe40003f44270 */
[----:B------:R-:W-:Y:S02]  /*2e40*/  FSEL R96, R116, -INF , P3 ;  /* 0xff80000074607808 */ /* 0x000fe40001800000 */
[----:B------:R-:W-:-:S02]  /*2e50*/  FMNMX.FTZ R95, R98, R95, !PT ;  /* 0x0000005f625f7209 */ /* 0x000fc40007810000 */
[----:B---3--:R-:W-:Y:S02]  /*2e60*/  FSEL R102, R102, -INF , P2 ;  /* 0xff80000066667808 */ /* 0x008fe40001000000 */
        /* <DEDUP_REMOVED lines=10> */
[----:B------:R-:W-:Y:S01]  /*2f10*/  FMNMX.FTZ R6, R7, R8, !PT ;  /* 0x0000000807067209 */ /* 0x000fe20007810000 */
[----:B------:R-:W-:-:S03]  /*2f20*/  FFMA.FTZ R97, R3, UR21, -R75 ;  /* 0x0000001503617c23 */ /* 0x000fc6000801084b */
        /* <DEDUP_REMOVED lines=15> */
[----:B------:R-:W-:-:S03]  /*3020*/  FFMA.FTZ R110, R20, UR21, -R75 ;  /* 0x00000015146e7c23 */ /* 0x000fc6000801084b */
[----:B------:R-:W-:Y:S01]  /*3030*/  FMNMX.FTZ R6, R42, R3, !PT ;  /* 0x000000032a067209 */ /* 0x000fe20007810000 */
[--C-:B------:R-:W-:Y:S01]  /*3040*/  FFMA.FTZ R20, R23, UR21, -R75.reuse ;  /* 0x0000001517147c23 */ /* 0x100fe2000801084b */
[--C-:B------:R-:W-:Y:S02]  /*3050*/  FFMA.FTZ R23, R24, UR21, -R75.reuse ;  /* 0x0000001518177c23 */ /* 0x100fe4000801084b */
[----:B------:R-:W-:Y:S01]  /*3060*/  FMNMX.FTZ R3, R45, R6, !PT ;  /* 0x000000062d037209 */ /* 0x000fe20007810000 */
[--C-:B------:R-:W-:Y:S01]  /*3070*/  FFMA.FTZ R24, R27, UR21, -R75.reuse ;  /* 0x000000151b187c23 */ /* 0x100fe2000801084b */
[----:B------:R-:W-:Y:S02]  /*3080*/  FFMA.FTZ R27, R28, UR21, -R75 ;  /* 0x000000151c1b7c23 */ /* 0x000fe4000801084b */
        /* <DEDUP_REMOVED lines=16> */
[----:B------:R-:W-:-:S04]  /*3190*/  FMNMX.FTZ R28, R78, R3, !PT ;  /* 0x000000034e1c7209 */ /* 0x000fc80007810000 */
[----:B------:R-:W-:Y:S01]  /*31a0*/  FMNMX.FTZ R31, R79, R28, !PT ;  /* 0x0000001c4f1f7209 */ /* 0x000fe20007810000 */
[----:B------:R-:W-:-:S03]  /*31b0*/  FMUL.FTZ R113, R111, UR6 ;  /* 0x000000066f717c20 */ /* 0x000fc60008410000 */
[----:B------:R-:W-:Y:S01]  /*31c0*/  FMNMX.FTZ R28, R82, R31, !PT ;  /* 0x0000001f521c7209 */ /* 0x000fe20007810000 */
[----:B------:R-:W-:-:S03]  /*31d0*/  FMUL.FTZ R111, R114, UR6 ;  /* 0x00000006726f7c20 */ /* 0x000fc60008410000 */
[----:B------:R-:W-:Y:S01]  /*31e0*/  FMNMX.FTZ R31, R83, R28, !PT ;  /* 0x0000001c531f7209 */ /* 0x000fe20007810000 */
[----:B------:R-:W0:Y:S01]  /*31f0*/  MUFU.TANH R113, R113 ;  /* 0x0000007100717308 */ /* 0x000e220000002400 */
[----:B------:R-:W-:Y:S01]  /*3200*/  FFMA.FTZ R108, R36, UR21, -R75 ;  /* 0x00000015246c7c23 */ /* 0x000fe2000801084b */
[----:B------:R-:W-:Y:S01]  /*3210*/  FMUL.FTZ R116, R115, UR6 ;  /* 0x0000000673747c20 */ /* 0x000fe20008410000 */
[----:B------:R-:W-:Y:S01]  /*3220*/  FMNMX.FTZ R36, R86, R31, !PT ;  /* 0x0000001f56247209 */ /* 0x000fe20007810000 */
[----:B------:R-:W-:-:S03]  /*3230*/  FMUL.FTZ R115, R118, UR6 ;  /* 0x0000000676737c20 */ /* 0x000fc60008410000 */
[----:B------:R-:W-:Y:S01]  /*3240*/  FMNMX.FTZ R36, R87, R36, !PT ;  /* 0x0000002457247209 */ /* 0x000fe20007810000 */
[----:B------:R-:W1:Y:S01]  /*3250*/  MUFU.TANH R111, R111 ;  /* 0x0000006f006f7308 */ /* 0x000e620000002400 */
[--C-:B------:R-:W-:Y:S01]  /*3260*/  FFMA.FTZ R103, R35, UR21, -R75.reuse ;  /* 0x0000001523677c23 */ /* 0x100fe2000801084b */
[----:B------:R-:W-:Y:S01]  /*3270*/  FMUL.FTZ R117, R119, UR6 ;  /* 0x0000000677757c20 */ /* 0x000fe20008410000 */
[----:B------:R-:W-:Y:S01]  /*3280*/  FMNMX.FTZ R35, R85, R36, !PT ;  /* 0x0000002455237209 */ /* 0x000fe20007810000 */
[----:B------:R-:W-:-:S04]  /*3290*/  FFMA.FTZ R114, R44, UR21, -R75 ;  /* 0x000000152c727c23 */ /* 0x000fc8000801084b */
[----:B------:R-:W2:Y:S01]  /*32a0*/  MUFU.TANH R116, R116 ;  /* 0x0000007400747308 */ /* 0x000ea20000002400 */
[----:B------:R-:W-:Y:S02]  /*32b0*/  FMNMX.FTZ R44, R84, R35, !PT ;  /* 0x00000023542c7209 */ /* 0x000fe40007810000 */
[----:B0-----:R-:W-:-:S05]  /*32c0*/  FSEL R113, R113, -INF , P6 ;  /* 0xff80000071717808 */ /* 0x001fca0003000000 */
[----:B------:R-:W0:Y:S01]  /*32d0*/  MUFU.TANH R115, R115 ;  /* 0x0000007300737308 */ /* 0x000e220000002400 */
[----:B------:R-:W-:Y:S02]  /*32e0*/  FMNMX.FTZ R44, R81, R44, !PT ;  /* 0x0000002c512c7209 */ /* 0x000fe40007810000 */
[----:B-1----:R-:W-:-:S05]  /*32f0*/  FSEL R111, R111, -INF , P5 ;  /* 0xff8000006f6f7808 */ /* 0x002fca0002800000 */
[----:B------:R-:W1:Y:S01]  /*3300*/  MUFU.TANH R117, R117 ;  /* 0x0000007500757308 */ /* 0x000e620000002400 */
[----:B------:R-:W-:Y:S01]  /*3310*/  FMNMX.FTZ R44, R113, R44, !PT ;  /* 0x0000002c712c7209 */ /* 0x000fe20007810000 */
[--C-:B------:R-:W-:Y:S01]  /*3320*/  FFMA.FTZ R106, R32, UR21, -R75.reuse ;  /* 0x00000015206a7c23 */ /* 0x100fe2000801084b */
[--C-:B------:R-:W-:Y:S01]  /*3330*/  FFMA.FTZ R32, R51, UR21, -R75.reuse ;  /* 0x0000001533207c23 */ /* 0x100fe2000801084b */
[----:B--2---:R-:W-:Y:S02]  /*3340*/  FSEL R116, R116, -INF , P4 ;  /* 0xff80000074747808 */ /* 0x004fe40002000000 */
[----:B------:R-:W-:Y:S01]  /*3350*/  FMNMX.FTZ R51, R111, R44, !PT ;  /* 0x0000002c6f337209 */ /* 0x000fe20007810000 */
[--C-:B------:R-:W-:Y:S01]  /*3360*/  FFMA.FTZ R107, R39, UR21, -R75.reuse ;  /* 0x00000015276b7c23 */ /* 0x100fe2000801084b */
[--C-:B------:R-:W-:Y:S01]  /*3370*/  FFMA.FTZ R39, R52, UR21, -R75.reuse ;  /* 0x0000001534277c23 */ /* 0x100fe2000801084b */
[----:B0-----:R-:W-:Y:S02]  /*3380*/  FSEL R115, R115, -INF , P3 ;  /* 0xff80000073737808 */ /* 0x001fe40001800000 */
[----:B------:R-:W-:Y:S01]  /*3390*/  FMNMX.FTZ R52, R116, R51, !PT ;  /* 0x0000003374347209 */ /* 0x000fe20007810000 */
[----:B------:R-:W-:-:S03]  /*33a0*/  FFMA.FTZ R3, R63, UR21, -R75 ;  /* 0x000000153f037c23 */ /* 0x000fc6000801084b */
[----:B------:R-:W-:Y:S02]  /*33b0*/  FMNMX.FTZ R52, R115, R52, !PT ;  /* 0x0000003473347209 */ /* 0x000fe40007810000 */
[----:B-1----:R-:W-:Y:S01]  /*33c0*/  FSEL R117, R117, -INF , P2 ;  /* 0xff80000075757808 */ /* 0x002fe20001000000 */
[----:B------:R-:W-:-:S03]  /*33d0*/  FFMA.FTZ R64, R64, UR21, -R75 ;  /* 0x0000001540407c23 */ /* 0x000fc6000801084b */
[----:B------:R-:W-:Y:S01]  /*33e0*/  FMNMX.FTZ R63, R117, R52, !PT ;  /* 0x00000034753f7209 */ /* 0x000fe20007810000 */
[----:B------:R0:W-:Y:S04]  /*33f0*/  MUFU.EX2 R28, R64 ;  /* 0x00000040001c7308 */ /* 0x0001e80000000800 */
[----:B0-----:R-:W0:Y:S01]  /*3400*/  SHFL.BFLY PT, R64, R63, 0x2, 0x1f ;  /* 0x0c401f003f407f89 */ /* 0x001e2200000e0000 */
[----:B------:R-:W-:Y:S01]  /*3410*/  FFMA.FTZ R44, R72, UR21, -R75 ;  /* 0x00000015482c7c23 */ /* 0x000fe2000801084b */
[----:B0-----:R-:W-:-:S05]  /*3420*/  FMNMX.FTZ R72, R63, R64, !PT ;  /* 0x000000403f487209 */ /* 0x001fca0007810000 */
[----:B------:R-:W0:Y:S01]  /*3430*/  SHFL.BFLY PT, R101, R72, 0x1, 0x1f ;  /* 0x0c201f0048657f89 */ /* 0x000e2200000e0000 */
        /* <DEDUP_REMOVED lines=8> */
[----:B0-----:R-:W-:-:S04]  /*34c0*/  FMNMX.FTZ R101, R72, R101, !PT ;  /* 0x0000006548657209 */ /* 0x001fc80007810000 */
[C---:B------:R-:W-:Y:S01]  /*34d0*/  FSETP.NEU.FTZ.AND P2, PT, R101.reuse, -INF , PT ;  /* 0xff8000006500780b */ /* 0x040fe20003f5d000 */
[----:B------:R-:W-:-:S05]  /*34e0*/  FMUL.FTZ R80, R101, UR21 ;  /* 0x0000001565507c20 */ /* 0x000fca0008410000 */
[----:B------:R-:W-:Y:S01]  /*34f0*/  FSEL R80, R80, RZ, P2 ;  /* 0x000000ff50507208 */ /* 0x000fe20001000000 */
[----:B------:R-:W0:Y:S01]  /*3500*/  MUFU.EX2 R104, R104 ;  /* 0x0000006800687308 */ /* 0x000e220000000800 */
[----:B------:R-:W-:-:S03]  /*3510*/  FFMA.FTZ R76, R76, UR21, -R75 ;  /* 0x000000154c4c7c23 */ /* 0x000fc6000801084b */
[--C-:B------:R-:W-:Y:S01]  /*3520*/  FFMA.FTZ R89, R7, UR21, -R80.reuse ;  /* 0x0000001507597c23 */ /* 0x100fe20008010850 */
[--C-:B------:R-:W-:Y:S01]  /*3530*/  FFMA.FTZ R94, R8, UR21, -R80.reuse ;  /* 0x00000015085e7c23 */ /* 0x100fe20008010850 */
[--C-:B------:R-:W-:Y:S01]  /*3540*/  FFMA.FTZ R10, R10, UR21, -R75.reuse ;  /* 0x000000150a0a7c23 */ /* 0x100fe2000801084b */
[----:B------:R-:W-:Y:S01]  /*3550*/  FFMA.FTZ R11, R11, UR21, -R80 ;  /* 0x000000150b0b7c23 */ /* 0x000fe20008010850 */
[----:B------:R-:W1:Y:S01]  /*3560*/  MUFU.EX2 R9, R9 ;  /* 0x0000000900097308 */ /* 0x000e620000000800 */
[--C-:B------:R-:W-:Y:S01]  /*3570*/  FFMA.FTZ R13, R13, UR21, -R75.reuse ;  /* 0x000000150d0d7c23 */ /* 0x100fe2000801084b */
[--C-:B------:R-:W-:Y:S01]  /*3580*/  FFMA.FTZ R14, R14, UR21, -R75.reuse ;  /* 0x000000150e0e7c23 */ /* 0x100fe2000801084b */
[----:B------:R-:W-:-:S05]  /*3590*/  FFMA.FTZ R98, R98, UR21, -R75 ;  /* 0x0000001562627c23 */ /* 0x000fca000801084b */
[----:B------:R2:W-:Y:S01]  /*35a0*/  MUFU.EX2 R52, R76 ;  /* 0x0000004c00347308 */ /* 0x0005e20000000800 */
[----:B------:R-:W-:-:S07]  /*35b0*/  FFMA.FTZ R15, R15, UR21, -R80 ;  /* 0x000000150f0f7c23 */ /* 0x000fce0008010850 */
[----:B------:R-:W-:Y:S01]  /*35c0*/  MUFU.EX2 R89, R89 ;  /* 0x0000005900597308 */ /* 0x000fe20000000800 */
[----:B--2---:R-:W-:Y:S01]  /*35d0*/  FFMA.FTZ R76, R96, UR21, -R75 ;  /* 0x00000015604c7c23 */ /* 0x004fe2000801084b */
[----:B------:R-:W-:-:S06]  /*35e0*/  FFMA.FTZ R96, R12, UR21, -R80 ;  /* 0x000000150c607c23 */ /* 0x000fcc0008010850 */
[----:B------:R-:W2:Y:S01]  /*35f0*/  MUFU.EX2 R94, R94 ;  /* 0x0000005e005e7308 */ /* 0x000ea20000000800 */
[----:B------:R-:W-:-:S07]  /*3600*/  FFMA.FTZ R105, R19, UR21, -R75 ;  /* 0x0000001513697c23 */ /* 0x000fce000801084b */
[----:B------:R-:W3:Y:S08]  /*3610*/  MUFU.EX2 R10, R10 ;  /* 0x0000000a000a7308 */ /* 0x000ef00000000800 */
[----:B------:R-:W4:Y:S01]  /*3620*/  MUFU.EX2 R11, R11 ;  /* 0x0000000b000b7308 */ /* 0x000f220000000800 */
[----:B0-----:R-:W-:Y:S01]  /*3630*/  FADD.FTZ R12, R97, R104 ;  /* 0x00000068610c7221 */ /* 0x001fe20000010000 */
[----:B------:R-:W-:-:S06]  /*3640*/  FFMA.FTZ R64, R91, UR21, -R75 ;  /* 0x000000155b407c23 */ /* 0x000fcc000801084b */
[----:B------:R-:W0:Y:S01]  /*3650*/  MUFU.EX2 R13, R13 ;  /* 0x0000000d000d7308 */ /* 0x000e220000000800 */
[--C-:B------:R-:W-:Y:S01]  /*3660*/  FFMA.FTZ R91, R21, UR21, -R80.reuse ;  /* 0x00000015155b7c23 */ /* 0x100fe20008010850 */
[----:B------:R-:W-:-:S06]  /*3670*/  FFMA.FTZ R7, R29, UR21, -R80 ;  /* 0x000000151d077c23 */ /* 0x000fcc0008010850 */
[----:B------:R-:W5:Y:S01]  /*3680*/  MUFU.EX2 R96, R96 ;  /* 0x0000006000607308 */ /* 0x000f620000000800 */
[----:B------:R-:W-:-:S07]  /*3690*/  FFMA.FTZ R29, R49, UR21, -R80 ;  /* 0x00000015311d7c23 */ /* 0x000fce0008010850 */
[----:B------:R3:W-:Y:S01]  /*36a0*/  MUFU.EX2 R72, R98 ;  /* 0x0000006200487308 */ /* 0x0007e20000000800 */
[----:B-1----:R-:W-:Y:S01]  /*36b0*/  FADD.FTZ R49, R9, R12 ;  /* 0x0000000c09317221 */ /* 0x002fe20000010000 */
[----:B--2---:R-:W-:-:S06]  /*36c0*/  FADD.FTZ R12, R89, R94 ;  /* 0x0000005e590c7221 */ /* 0x004fcc0000010000 */
[----:B------:R-:W1:Y:S01]  /*36d0*/  MUFU.EX2 R14, R14 ;  /* 0x0000000e000e7308 */ /* 0x000e620000000800 */
[--C-:B---3--:R-:W-:Y:S01]  /*36e0*/  FFMA.FTZ R98, R18, UR21, -R80.reuse ;  /* 0x0000001512627c23 */ /* 0x108fe20008010850 */
[----:B------:R-:W-:-:S06]  /*36f0*/  FFMA.FTZ R22, R22, UR21, -R80 ;  /* 0x0000001516167c23 */ /* 0x000fcc0008010850 */
[----:B------:R-:W2:Y:S01]  /*3700*/  MUFU.EX2 R15, R15 ;  /* 0x0000000f000f7308 */ /* 0x000ea20000000800 */
[--C-:B------:R-:W-:Y:S01]  /*3710*/  FFMA.FTZ R112, R40, UR21, -R75.reuse ;  /* 0x0000001528707c23 */ /* 0x100fe2000801084b */
[----:B------:R-:W-:Y:S01]  /*3720*/  FFMA.FTZ R18, R26, UR21, -R80 ;  /* 0x000000151a127c23 */ /* 0x000fe20008010850 */
[----:B------:R-:W-:-:S05]  /*3730*/  FFMA.FTZ R40, R55, UR21, -R75 ;  /* 0x0000001537287c23 */ /* 0x000fca000801084b */
[----:B------:R-:W3:Y:S01]  /*3740*/  MUFU.EX2 R105, R105 ;  /* 0x0000006900697308 */ /* 0x000ee20000000800 */
[----:B------:R-:W-:Y:S01]  /*3750*/  FADD.FTZ R26, R10, R49 ;  /* 0x000000310a1a7221 */ /* 0x000fe20000010000 */
[----:B------:R-:W-:Y:S01]  /*3760*/  FFMA.FTZ R55, R77, UR21, -R75 ;  /* 0x000000154d377c23 */ /* 0x000fe2000801084b */
[----:B----4-:R-:W-:-:S05]  /*3770*/  FADD.FTZ R49, R11, R12 ;  /* 0x0000000c0b317221 */ /* 0x010fca0000010000 */
[----:B------:R-:W4:Y:S01]  /*3780*/  MUFU.EX2 R98, R98 ;  /* 0x0000006200627308 */ /* 0x000f220000000800 */
[--C-:B------:R-:W-:Y:S01]  /*3790*/  FFMA.FTZ R77, R41, UR21, -R80.reuse ;  /* 0x00000015294d7c23 */ /* 0x100fe20008010850 */
[--C-:B------:R-:W-:Y:S01]  /*37a0*/  FFMA.FTZ R41, R57, UR21, -R80.reuse ;  /* 0x0000001539297c23 */ /* 0x100fe20008010850 */
[----:B------:R-:W-:-:S05]  /*37b0*/  FFMA.FTZ R21, R25, UR21, -R80 ;  /* 0x0000001519157c23 */ /* 0x000fca0008010850 */
[----:B------:R-:W4:Y:S01]  /*37c0*/  MUFU.EX2 R110, R110 ;  /* 0x0000006e006e7308 */ /* 0x000f220000000800 */
[----:B0-----:R-:W-:Y:S01]  /*37d0*/  FADD.FTZ R57, R13, R26 ;  /* 0x0000001a0d397221 */ /* 0x001fe20000010000 */
[----:B-----5:R-:W-:-:S06]  /*37e0*/  FADD.FTZ R12, R96, R49 ;  /* 0x00000031600c7221 */ /* 0x020fcc0000010000 */
[----:B------:R-:W0:Y:S01]  /*37f0*/  MUFU.EX2 R91, R91 ;  /* 0x0000005b005b7308 */ /* 0x000e220000000800 */
[----:B-1----:R-:W-:Y:S01]  /*3800*/  FADD.FTZ R26, R14, R57 ;  /* 0x000000390e1a7221 */ /* 0x002fe20000010000 */
[----:B------:R-:W-:Y:S01]  /*3810*/  F2FP.F16.F32.PACK_AB R10, R10, R9 ;  /* 0x000000090a0a723e */ /* 0x000fe200000000ff */
[----:B--2---:R-:W-:-:S05]  /*3820*/  FADD.FTZ R9, R15, R12 ;  /* 0x0000000c0f097221 */ /* 0x004fca0000010000 */
[----:B------:R-:W1:Y:S01]  /*3830*/  MUFU.EX2 R22, R22 ;  /* 0x0000001600167308 */ /* 0x000e620000000800 */
[----:B---3--:R-:W-:-:S07]  /*3840*/  FADD.FTZ R57, R105, R26 ;  /* 0x0000001a69397221 */ /* 0x008fce0000010000 */
[----:B------:R-:W2:Y:S01]  /*3850*/  MUFU.EX2 R20, R20 ;  /* 0x0000001400147308 */ /* 0x000ea20000000800 */
[----:B------:R-:W-:Y:S01]  /*3860*/  FFMA.FTZ R63, R92, UR21, -R75 ;  /* 0x000000155c3f7c23 */ /* 0x000fe2000801084b */
[----:B----4-:R-:W-:Y:S01]  /*3870*/  FADD.FTZ R26, R98, R9 ;  /* 0x00000009621a7221 */ /* 0x010fe20000010000 */
[----:B------:R-:W-:-:S05]  /*3880*/  FFMA.FTZ R92, R46, UR21, -R80 ;  /* 0x000000152e5c7c23 */ /* 0x000fca0008010850 */
[----:B------:R-:W3:Y:S01]  /*3890*/  MUFU.EX2 R23, R23 ;  /* 0x0000001700177308 */ /* 0x000ee20000000800 */
[--C-:B------:R-:W-:Y:S01]  /*38a0*/  FFMA.FTZ R46, R61, UR21, -R80.reuse ;  /* 0x000000153d2e7c23 */ /* 0x100fe20008010850 */
[----:B------:R-:W-:-:S06]  /*38b0*/  FFMA.FTZ R30, R30, UR21, -R80 ;  /* 0x000000151e1e7c23 */ /* 0x000fcc0008010850 */
[----:B------:R-:W4:Y:S01]  /*38c0*/  MUFU.EX2 R21, R21 ;  /* 0x0000001500157308 */ /* 0x000f220000000800 */
[----:B------:R-:W-:Y:S01]  /*38d0*/  FADD.FTZ R61, R110, R57 ;  /* 0x000000396e3d7221 */ /* 0x000fe20000010000 */
[----:B0-----:R-:W-:-:S06]  /*38e0*/  FADD.FTZ R57, R91, R26 ;  /* 0x0000001a5b397221 */ /* 0x001fcc0000010000 */
[----:B------:R-:W0:Y:S01]  /*38f0*/  MUFU.EX2 R24, R24 ;  /* 0x0000001800187308 */ /* 0x000e220000000800 */
[----:B------:R-:W-:Y:S01]  /*3900*/  F2FP.F16.F32.PACK_AB R12, R14, R13 ;  /* 0x0000000d0e0c723e */ /* 0x000fe200000000ff */
[----:B------:R-:W-:-:S06]  /*3910*/  FFMA.FTZ R19, R48, UR21, -R75 ;  /* 0x0000001530137c23 */ /* 0x000fcc000801084b */
[----:B------:R-:W5:Y:S01]  /*3920*/  MUFU.EX2 R18, R18 ;  /* 0x0000001200127308 */ /* 0x000f620000000800 */
[--C-:B------:R-:W-:Y:S01]  /*3930*/  FFMA.FTZ R25, R33, UR21, -R80.reuse ;  /* 0x0000001521197c23 */ /* 0x100fe20008010850 */
[----:B------:R-:W-:Y:S01]  /*3940*/  F2FP.F16.F32.PACK_AB R13, R98, R15 ;  /* 0x0000000f620d723e */ /* 0x000fe200000000ff */
[----:B------:R-:W-:Y:S01]  /*3950*/  FFMA.FTZ R48, R60, UR21, -R75 ;  /* 0x000000153c307c23 */ /* 0x000fe2000801084b */
[----:B------:R-:W-:-:S04]  /*3960*/  FFMA.FTZ R58, R58, UR21, -R80 ;  /* 0x000000153a3a7c23 */ /* 0x000fc80008010850 */
[----:B------:R-:W5:Y:S01]  /*3970*/  MUFU.EX2 R27, R27 ;  /* 0x0000001b001b7308 */ /* 0x000f620000000800 */
[C---:B-1----:R-:W-:Y:S01]  /*3980*/  FADD.FTZ R26, R22.reuse, R57 ;  /* 0x00000039161a7221 */ /* 0x042fe20000010000 */
[----:B------:R-:W-:Y:S01]  /*3990*/  F2FP.F16.F32.PACK_AB R15, R22, R91 ;  /* 0x0000005b160f723e */ /* 0x000fe200000000ff */
[----:B------:R-:W-:Y:S01]  /*39a0*/  FFMA.FTZ R60, R90, UR21, -R75 ;  /* 0x000000155a3c7c23 */ /* 0x000fe2000801084b */
[----:B--2---:R-:W-:-:S04]  /*39b0*/  FADD.FTZ R22, R20, R61 ;  /* 0x0000003d14167221 */ /* 0x004fc80000010000 */
[----:B------:R-:W1:Y:S01]  /*39c0*/  MUFU.EX2 R7, R7 ;  /* 0x0000000700077308 */ /* 0x000e620000000800 */
[--C-:B------:R-:W-:Y:S01]  /*39d0*/  FFMA.FTZ R90, R42, UR21, -R80.reuse ;  /* 0x000000152a5a7c23 */ /* 0x100fe20008010850 */
[--C-:B------:R-:W-:Y:S01]  /*39e0*/  FFMA.FTZ R34, R34, UR21, -R80.reuse ;  /* 0x0000001522227c23 */ /* 0x100fe20008010850 */
[----:B------:R-:W-:Y:S01]  /*39f0*/  FFMA.FTZ R42, R54, UR21, -R80 ;  /* 0x00000015362a7c23 */ /* 0x000fe20008010850 */
[----:B------:R-:W-:-:S04]  /*3a00*/  @!P1 VIADD R8, R0, 0x30840 ;  /* 0x0003084000089836 */ /* 0x000fc80000000000 */
[----:B------:R-:W2:Y:S01]  /*3a10*/  MUFU.EX2 R99, R99 ;  /* 0x0000006300637308 */ /* 0x000ea20000000800 */
[----:B------:R-:W-:Y:S01]  /*3a20*/  FFMA.FTZ R54, R69, UR21, -R80 ;  /* 0x0000001545367c23 */ /* 0x000fe20008010850 */
[----:B---3--:R-:W-:-:S06]  /*3a30*/  FADD.FTZ R69, R23, R22 ;  /* 0x0000001617457221 */ /* 0x008fcc0000010000 */
[----:B------:R-:W3:Y:S01]  /*3a40*/  MUFU.EX2 R30, R30 ;  /* 0x0000001e001e7308 */ /* 0x000ee20000000800 */
[----:B------:R-:W-:Y:S01]  /*3a50*/  FFMA.FTZ R37, R37, UR21, -R80 ;  /* 0x0000001525257c23 */ /* 0x000fe20008010850 */
[--C-:B------:R-:W-:Y:S01]  /*3a60*/  FFMA.FTZ R109, R43, UR21, -R75.reuse ;  /* 0x000000152b6d7c23 */ /* 0x100fe2000801084b */
[----:B------:R-:W-:-:S05]  /*3a70*/  FFMA.FTZ R43, R56, UR21, -R75 ;  /* 0x00000015382b7c23 */ /* 0x000fca000801084b */
[----:B------:R-:W3:Y:S01]  /*3a80*/  MUFU.EX2 R106, R106 ;  /* 0x0000006a006a7308 */ /* 0x000ee20000000800 */
[----:B------:R-:W-:-:S07]  /*3a90*/  FFMA.FTZ R56, R88, UR21, -R75 ;  /* 0x0000001558387c23 */ /* 0x000fce000801084b */
[----:B------:R4:W-:Y:S01]  /*3aa0*/  MUFU.EX2 R0, R58 ;  /* 0x0000003a00007308 */ /* 0x0009e20000000800 */
[----:B------:R-:W-:-:S07]  /*3ab0*/  FFMA.FTZ R88, R38, UR21, -R80 ;  /* 0x0000001526587c23 */ /* 0x000fce0008010850 */
[----:B------:R-:W3:Y:S01]  /*3ac0*/  MUFU.EX2 R25, R25 ;  /* 0x0000001900197308 */ /* 0x000ee20000000800 */
[----:B----4-:R-:W-:Y:S01]  /*3ad0*/  FFMA.FTZ R58, R73, UR21, -R80 ;  /* 0x00000015493a7c23 */ /* 0x010fe20008010850 */
[----:B------:R-:W-:Y:S01]  /*3ae0*/  FADD.FTZ R73, R21, R26 ;  /* 0x0000001a15497221 */ /* 0x000fe20000010000 */
[----:B0-----:R-:W-:-:S03]  /*3af0*/  FADD.FTZ R26, R24, R69 ;  /* 0x00000045181a7221 */ /* 0x001fc60000010000 */
[----:B-----5:R-:W-:Y:S02]  /*3b00*/  FADD.FTZ R22, R18, R73 ;  /* 0x0000004912167221 */ /* 0x020fe40000010000 */
[----:B------:R-:W0:Y:S01]  /*3b10*/  MUFU.EX2 R103, R103 ;  /* 0x0000006700677308 */ /* 0x000e220000000800 */
[----:B------:R-:W-:Y:S01]  /*3b20*/  FADD.FTZ R26, R27, R26 ;  /* 0x0000001a1b1a7221 */ /* 0x000fe20000010000 */
[----:B-1----:R-:W-:-:S06]  /*3b30*/  FADD.FTZ R73, R7, R22 ;  /* 0x0000001607497221 */ /* 0x002fcc0000010000 */
[----:B------:R-:W1:Y:S01]  /*3b40*/  MUFU.EX2 R34, R34 ;  /* 0x0000002200227308 */ /* 0x000e620000000800 */
[--C-:B------:R-:W-:Y:S01]  /*3b50*/  FFMA.FTZ R49, R65, UR21, -R80.reuse ;  /* 0x0000001541317c23 */ /* 0x100fe20008010850 */
[----:B------:R-:W-:Y:S01]  /*3b60*/  FFMA.FTZ R65, R79, UR21, -R80 ;  /* 0x000000154f417c23 */ /* 0x000fe20008010850 */
[----:B--2---:R-:W-:-:S05]  /*3b70*/  FADD.FTZ R79, R99, R26 ;  /* 0x0000001a634f7221 */ /* 0x004fca0000010000 */
[----:B------:R-:W2:Y:S01]  /*3b80*/  MUFU.EX2 R108, R108 ;  /* 0x0000006c006c7308 */ /* 0x000ea20000000800 */
[----:B---3--:R-:W-:-:S07]  /*3b90*/  FADD.FTZ R22, R30, R73 ;  /* 0x000000491e167221 */ /* 0x008fce0000010000 */
[----:B------:R-:W3:Y:S01]  /*3ba0*/  MUFU.EX2 R37, R37 ;  /* 0x0000002500257308 */ /* 0x000ee20000000800 */
[----:B------:R-:W-:Y:S01]  /*3bb0*/  FADD.FTZ R26, R106, R79 ;  /* 0x0000004f6a1a7221 */ /* 0x000fe20000010000 */
[----:B------:R-:W-:-:S06]  /*3bc0*/  FADD.FTZ R73, R25, R22 ;  /* 0x0000001619497221 */ /* 0x000fcc0000010000 */
[----:B------:R-:W4:Y:S01]  /*3bd0*/  MUFU.EX2 R107, R107 ;  /* 0x0000006b006b7308 */ /* 0x000f220000000800 */
[----:B------:R-:W-:-:S07]  /*3be0*/  FFMA.FTZ R45, R45, UR21, -R80 ;  /* 0x000000152d2d7c23 */ /* 0x000fce0008010850 */
[----:B------:R-:W5:Y:S01]  /*3bf0*/  MUFU.EX2 R88, R88 ;  /* 0x0000005800587308 */ /* 0x000f620000000800 */
[----:B0-----:R-:W-:Y:S01]  /*3c00*/  FADD.FTZ R79, R103, R26 ;  /* 0x0000001a674f7221 */ /* 0x001fe20000010000 */
[----:B-1----:R-:W-:-:S06]  /*3c10*/  FADD.FTZ R22, R34, R73 ;  /* 0x0000004922167221 */ /* 0x002fcc0000010000 */
[----:B------:R-:W0:Y:S08]  /*3c20*/  MUFU.EX2 R112, R112 ;  /* 0x0000007000707308 */ /* 0x000e300000000800 */
[----:B------:R-:W1:Y:S01]  /*3c30*/  MUFU.EX2 R77, R77 ;  /* 0x0000004d004d7308 */ /* 0x000e620000000800 */
[----:B--2---:R-:W-:Y:S01]  /*3c40*/  FADD.FTZ R26, R108, R79 ;  /* 0x0000004f6c1a7221 */ /* 0x004fe20000010000 */
[----:B---3--:R-:W-:-:S06]  /*3c50*/  FADD.FTZ R73, R37, R22 ;  /* 0x0000001625497221 */ /* 0x008fcc0000010000 */
[----:B------:R-:W2:Y:S08]  /*3c60*/  MUFU.EX2 R109, R109 ;  /* 0x0000006d006d7308 */ /* 0x000eb00000000800 */
[----:B------:R-:W3:Y:S01]  /*3c70*/  MUFU.EX2 R90, R90 ;  /* 0x0000005a005a7308 */ /* 0x000ee20000000800 */
[----:B----4-:R-:W-:Y:S01]  /*3c80*/  FADD.FTZ R79, R107, R26 ;  /* 0x0000001a6b4f7221 */ /* 0x010fe20000010000 */
[----:B-----5:R-:W-:-:S06]  /*3c90*/  FADD.FTZ R22, R88, R73 ;  /* 0x0000004958167221 */ /* 0x020fcc0000010000 */
[----:B------:R-:W4:Y:S01]  /*3ca0*/  MUFU.EX2 R114, R114 ;  /* 0x0000007200727308 */ /* 0x000f220000000800 */
[----:B------:R-:W-:-:S07]  /*3cb0*/  FFMA.FTZ R38, R50, UR21, -R80 ;  /* 0x0000001532267c23 */ /* 0x000fce0008010850 */
[----:B------:R-:W5:Y:S01]  /*3cc0*/  MUFU.EX2 R45, R45 ;  /* 0x0000002d002d7308 */ /* 0x000f620000000800 */
[----:B0-----:R-:W-:Y:S01]  /*3cd0*/  FADD.FTZ R26, R112, R79 ;  /* 0x0000004f701a7221 */ /* 0x001fe20000010000 */
[----:B-1----:R-:W-:-:S06]  /*3ce0*/  FADD.FTZ R73, R77, R22 ;  /* 0x000000164d497221 */ /* 0x002fcc0000010000 */
[----:B------:R-:W0:Y:S01]  /*3cf0*/  MUFU.EX2 R6, R6 ;  /* 0x0000000600067308 */ /* 0x000e220000000800 */
[----:B------:R-:W-:-:S07]  /*3d00*/  FFMA.FTZ R33, R53, UR21, -R80 ;  /* 0x0000001535217c23 */ /* 0x000fce0008010850 */
[----:B------:R-:W1:Y:S01]  /*3d10*/  MUFU.EX2 R92, R92 ;  /* 0x0000005c005c7308 */ /* 0x000e620000000800 */
[----:B--2---:R-:W-:Y:S01]  /*3d20*/  FADD.FTZ R79, R109, R26 ;  /* 0x0000001a6d4f7221 */ /* 0x004fe20000010000 */
[----:B------:R-:W-:-:S06]  /*3d30*/  @!P1 PRMT R8, RZ, 0x654, R8 ;  /* 0x00000654ff089816 */ /* 0x000fcc0000000008 */
[----:B------:R-:W2:Y:S01]  /*3d40*/  MUFU.EX2 R19, R19 ;  /* 0x0000001300137308 */ /* 0x000ea20000000800 */
[----:B---3--:R-:W-:-:S07]  /*3d50*/  FADD.FTZ R22, R90, R73 ;  /* 0x000000495a167221 */ /* 0x008fce0000010000 */
[----:B------:R-:W3:Y:S01]  /*3d60*/  MUFU.EX2 R29, R29 ;  /* 0x0000001d001d7308 */ /* 0x000ee20000000800 */
[----:B----4-:R-:W-:Y:S01]  /*3d70*/  FADD.FTZ R79, R114, R79 ;  /* 0x0000004f724f7221 */ /* 0x010fe20000010000 */
[----:B------:R-:W-:Y:S01]  /*3d80*/  F2FP.F16.F32.PACK_AB R20, R23, R20 ;  /* 0x000000141714723e */ /* 0x000fe200000000ff */
[----:B------:R4:W-:Y:S05]  /*3d90*/  @!P1 SYNCS.ARRIVE.TRANS64.RED.A1T0 RZ, [R8+URZ], RZ ;  /* 0x000000ff08ff99a7 */ /* 0x0009ea000810043f */
[----:B------:R-:W3:Y:S01]  /*3da0*/  MUFU.EX2 R32, R32 ;  /* 0x0000002000207308 */ /* 0x000ee20000000800 */
[----:B-----5:R-:W-:Y:S01]  /*3db0*/  FADD.FTZ R23, R45, R22 ;  /* 0x000000162d177221 */ /* 0x020fe20000010000 */
[----:B------:R-:W-:-:S06]  /*3dc0*/  F2FP.F16.F32.PACK_AB R9, R94, R89 ;  /* 0x000000595e09723e */ /* 0x000fcc00000000ff */
[----:B------:R-:W5:Y:S01]  /*3dd0*/  MUFU.EX2 R38, R38 ;  /* 0x0000002600267308 */ /* 0x000f620000000800 */
[----:B----4-:R-:W-:Y:S02]  /*3de0*/  F2FP.F16.F32.PACK_AB R8, R104, R97 ;  /* 0x000000616808723e */ /* 0x010fe400000000ff */
[----:B------:R-:W-:-:S05]  /*3df0*/  F2FP.F16.F32.PACK_AB R11, R96, R11 ;  /* 0x0000000b600b723e */ /* 0x000fca00000000ff */
[----:B------:R-:W4:Y:S01]  /*3e00*/  MUFU.EX2 R39, R39 ;  /* 0x0000002700277308 */ /* 0x000f220000000800 */
[----:B------:R-:W-:Y:S01]  /*3e10*/  FFMA.FTZ R50, R66, UR21, -R80 ;  /* 0x0000001542327c23 */ /* 0x000fe20008010850 */
[----:B0-----:R-:W-:Y:S01]  /*3e20*/  FADD.FTZ R26, R6, R79 ;  /* 0x0000004f061a7221 */ /* 0x001fe20000010000 */
[----:B-1----:R-:W-:-:S05]  /*3e30*/  FADD.FTZ R66, R92, R23 ;  /* 0x000000175c427221 */ /* 0x002fca0000010000 */
[----:B------:R-:W0:Y:S01]  /*3e40*/  MUFU.EX2 R33, R33 ;  /* 0x0000002100217308 */ /* 0x000e220000000800 */
[----:B------:R-:W-:Y:S01]  /*3e50*/  F2FP.F16.F32.PACK_AB R14, R110, R105 ;  /* 0x000000696e0e723e */ /* 0x000fe200000000ff */
[----:B------:R2:W-:Y:S06]  /*3e60*/  STSM.16.M88.4 [R2+0x1e800], R8 ;  /* 0x01e8000802007844 */ /* 0x0005ec0000000200 */
[----:B------:R-:W1:Y:S01]  /*3e70*/  MUFU.EX2 R40, R40 ;  /* 0x0000002800287308 */ /* 0x000e620000000800 */
[----:B------:R5:W-:Y:S07]  /*3e80*/  STSM.16.M88.4 [R156], R12 ;  /* 0x0000000c9c007844 */ /* 0x000bee0000000200 */
[----:B------:R-:W1:Y:S01]  /*3e90*/  MUFU.EX2 R42, R42 ;  /* 0x0000002a002a7308 */ /* 0x000e620000000800 */
[----:B--2---:R-:W-:Y:S01]  /*3ea0*/  FADD.FTZ R11, R19, R26 ;  /* 0x0000001a130b7221 */ /* 0x004fe20000010000 */
[----:B---3--:R-:W-:-:S06]  /*3eb0*/  FADD.FTZ R9, R29, R66 ;  /* 0x000000421d097221 */ /* 0x008fcc0000010000 */
[----:B------:R-:W2:Y:S01]  /*3ec0*/  MUFU.EX2 R43, R43 ;  /* 0x0000002b002b7308 */ /* 0x000ea20000000800 */
[----:B-----5:R-:W-:Y:S01]  /*3ed0*/  FADD.FTZ R14, R32, R11 ;  /* 0x0000000b200e7221 */ /* 0x020fe20000010000 */
[----:B------:R-:W-:-:S06]  /*3ee0*/  FADD.FTZ R12, R38, R9 ;  /* 0x00000009260c7221 */ /* 0x000fcc0000010000 */
[----:B------:R-:W3:Y:S01]  /*3ef0*/  MUFU.EX2 R41, R41 ;  /* 0x0000002900297308 */ /* 0x000ee20000000800 */
[----:B------:R-:W-:Y:S01]  /*3f00*/  FFMA.FTZ R53, R62, UR21, -R80 ;  /* 0x000000153e357c23 */ /* 0x000fe20008010850 */
[----:B----4-:R-:W-:-:S06]  /*3f10*/  FADD.FTZ R11, R39, R14 ;  /* 0x0000000e270b7221 */ /* 0x010fcc0000010000 */
[----:B------:R-:W4:Y:S01]  /*3f20*/  MUFU.EX2 R47, R47 ;  /* 0x0000002f002f7308 */ /* 0x000f220000000800 */
[----:B0-----:R-:W-:Y:S01]  /*3f30*/  FADD.FTZ R9, R33, R12 ;  /* 0x0000000c21097221 */ /* 0x001fe20000010000 */
[----:B-1----:R-:W-:-:S06]  /*3f40*/  FADD.FTZ R14, R40, R11 ;  /* 0x0000000b280e7221 */ /* 0x002fcc0000010000 */
[----:B------:R-:W0:Y:S01]  /*3f50*/  MUFU.EX2 R48, R48 ;  /* 0x0000003000307308 */ /* 0x000e220000000800 */
[----:B------:R-:W-:Y:S01]  /*3f60*/  FFMA.FTZ R31, R67, UR21, -R75 ;  /* 0x00000015431f7c23 */ /* 0x000fe2000801084b */
[----:B------:R-:W-:-:S06]  /*3f70*/  FADD.FTZ R12, R42, R9 ;  /* 0x000000092a0c7221 */ /* 0x000fcc0000010000 */
[----:B------:R-:W1:Y:S01]  /*3f80*/  MUFU.EX2 R46, R46 ;  /* 0x0000002e002e7308 */ /* 0x000e620000000800 */
[----:B------:R-:W-:Y:S01]  /*3f90*/  F2FP.F16.F32.PACK_AB R23, R30, R7 ;  /* 0x000000071e17723e */ /* 0x000fe200000000ff */
[----:B--2---:R-:W-:-:S06]  /*3fa0*/  FADD.FTZ R14, R43, R14 ;  /* 0x0000000e2b0e7221 */ /* 0x004fcc0000010000 */
[----:B------:R-:W2:Y:S01]  /*3fb0*/  MUFU.EX2 R3, R3 ;  /* 0x0000000300037308 */ /* 0x000ea20000000800 */
[----:B------:R-:W-:Y:S01]  /*3fc0*/  FFMA.FTZ R36, R68, UR21, -R75 ;  /* 0x0000001544247c23 */ /* 0x000fe2000801084b */
[----:B---3--:R-:W-:-:S06]  /*3fd0*/  FADD.FTZ R7, R41, R12 ;  /* 0x0000000c29077221 */ /* 0x008fcc0000010000 */
[----:B------:R-:W3:Y:S01]  /*3fe0*/  MUFU.EX2 R53, R53 ;  /* 0x0000003500357308 */ /* 0x000ee20000000800 */
[----:B----4-:R-:W-:Y:S01]  /*3ff0*/  FADD.FTZ R13, R47, R14 ;  /* 0x0000000e2f0d7221 */ /* 0x010fe20000010000 */
[----:B------:R-:W-:-:S06]  /*4000*/  FADD.FTZ R7, R0, R7 ;  /* 0x0000000700077221 */ /* 0x000fcc0000010000 */
[----:B------:R-:W4:Y:S01]  /*4010*/  MUFU.EX2 R49, R49 ;  /* 0x0000003100317308 */ /* 0x000f220000000800 */
[----:B------:R-:W-:Y:S01]  /*4020*/  FFMA.FTZ R57, R70, UR21, -R80 ;  /* 0x0000001546397c23 */ /* 0x000fe20008010850 */
[----:B0-----:R-:W-:-:S06]  /*4030*/  FADD.FTZ R14, R48, R13 ;  /* 0x0000000d300e7221 */ /* 0x001fcc0000010000 */
[----:B------:R-:W0:Y:S01]  /*4040*/  MUFU.EX2 R31, R31 ;  /* 0x0000001f001f7308 */ /* 0x000e220000000800 */
[----:B-1----:R-:W-:-:S07]  /*4050*/  FADD.FTZ R12, R46, R7 ;  /* 0x000000072e0c7221 */ /* 0x002fce0000010000 */
[----:B------:R-:W1:Y:S01]  /*4060*/  MUFU.EX2 R50, R50 ;  /* 0x0000003200327308 */ /* 0x000e620000000800 */
[----:B--2---:R-:W-:Y:S01]  /*4070*/  FADD.FTZ R7, R3, R14 ;  /* 0x0000000e03077221 */ /* 0x004fe20000010000 */
[----:B---3--:R-:W-:-:S06]  /*4080*/  FADD.FTZ R14, R53, R12 ;  /* 0x0000000c350e7221 */ /* 0x008fcc0000010000 */
[----:B------:R-:W2:Y:S01]  /*4090*/  MUFU.EX2 R36, R36 ;  /* 0x0000002400247308 */ /* 0x000ea20000000800 */
[----:B------:R-:W-:-:S07]  /*40a0*/  FFMA.FTZ R61, R74, UR21, -R80 ;  /* 0x000000154a3d7c23 */ /* 0x000fce0008010850 */
[----:B------:R-:W3:Y:S01]  /*40b0*/  MUFU.EX2 R54, R54 ;  /* 0x0000003600367308 */ /* 0x000ee20000000800 */
[----:B------:R-:W-:Y:S01]  /*40c0*/  F2FP.F16.F32.PACK_AB R21, R18, R21 ;  /* 0x000000151215723e */ /* 0x000fe200000000ff */
[----:B------:R-:W-:-:S06]  /*40d0*/  FADD.FTZ R18, R28, R7 ;  /* 0x000000071c127221 */ /* 0x000fcc0000010000 */
[----:B------:R-:W-:Y:S01]  /*40e0*/  MUFU.EX2 R35, R35 ;  /* 0x0000002300237308 */ /* 0x000fe20000000800 */
[----:B----4-:R-:W-:Y:S01]  /*40f0*/  FADD.FTZ R7, R49, R14 ;  /* 0x0000000e31077221 */ /* 0x010fe20000010000 */
[----:B------:R-:W-:-:S06]  /*4100*/  FFMA.FTZ R62, R78, UR21, -R80 ;  /* 0x000000154e3e7c23 */ /* 0x000fcc0008010850 */
[----:B------:R-:W4:Y:S01]  /*4110*/  MUFU.EX2 R57, R57 ;  /* 0x0000003900397308 */ /* 0x000f220000000800 */
[----:B------:R-:W-:Y:S01]  /*4120*/  F2FP.F16.F32.PACK_AB R22, R27, R24 ;  /* 0x000000181b16723e */ /* 0x000fe200000000ff */
[----:B0-----:R-:W-:-:S06]  /*4130*/  FADD.FTZ R13, R31, R18 ;  /* 0x000000121f0d7221 */ /* 0x001fcc0000010000 */
[----:B------:R-:W-:Y:S01]  /*4140*/  MUFU.EX2 R44, R44 ;  /* 0x0000002c002c7308 */ /* 0x000fe20000000800 */
[----:B------:R-:W-:Y:S01]  /*4150*/  F2FP.F16.F32.PACK_AB R24, R106, R99 ;  /* 0x000000636a18723e */ /* 0x000fe200000000ff */
[----:B-1----:R-:W-:Y:S01]  /*4160*/  FADD.FTZ R7, R50, R7 ;  /* 0x0000000732077221 */ /* 0x002fe20000010000 */
[----:B------:R-:W-:-:S05]  /*4170*/  F2FP.F16.F32.PACK_AB R26, R108, R103 ;  /* 0x000000676c1a723e */ /* 0x000fca00000000ff */
[----:B------:R-:W0:Y:S01]  /*4180*/  MUFU.EX2 R58, R58 ;  /* 0x0000003a003a7308 */ /* 0x000e220000000800 */
[----:B------:R-:W-:Y:S02]  /*4190*/  F2FP.F16.F32.PACK_AB R25, R34, R25 ;  /* 0x000000192219723e */ /* 0x000fe400000000ff */
[----:B------:R-:W-:Y:S02]  /*41a0*/  F2FP.F16.F32.PACK_AB R27, R88, R37 ;  /* 0x00000025581b723e */ /* 0x000fe400000000ff */
[----:B------:R-:W-:-:S03]  /*41b0*/  F2FP.F16.F32.PACK_AB R8, R112, R107 ;  /* 0x0000006b7008723e */ /* 0x000fc600000000ff */
[----:B------:R-:W1:Y:S01]  /*41c0*/  MUFU.EX2 R61, R61 ;  /* 0x0000003d003d7308 */ /* 0x000e620000000800 */
[----:B------:R-:W-:Y:S02]  /*41d0*/  F2FP.F16.F32.PACK_AB R10, R114, R109 ;  /* 0x0000006d720a723e */ /* 0x000fe400000000ff */
[----:B------:R-:W-:Y:S02]  /*41e0*/  F2FP.F16.F32.PACK_AB R9, R90, R77 ;  /* 0x0000004d5a09723e */ /* 0x000fe400000000ff */
[----:B------:R-:W-:Y:S01]  /*41f0*/  F2FP.F16.F32.PACK_AB R11, R92, R45 ;  /* 0x0000002d5c0b723e */ /* 0x000fe200000000ff */
[----:B--2---:R-:W-:Y:S01]  /*4200*/  FADD.FTZ R18, R36, R13 ;  /* 0x0000000d24127221 */ /* 0x004fe20000010000 */
[----:B------:R-:W-:Y:S01]  /*4210*/  F2FP.F16.F32.PACK_AB R12, R19, R6 ;  /* 0x00000006130c723e */ /* 0x000fe200000000ff */
[----:B------:R-:W2:Y:S01]  /*4220*/  MUFU.EX2 R55, R55 ;  /* 0x0000003700377308 */ /* 0x000ea20000000800 */
[----:B------:R5:W-:Y:S01]  /*4230*/  STSM.16.M88.4 [R17], R20 ;  /* 0x0000001411007844 */ /* 0x000be20000000200 */
[----:B---3--:R-:W-:Y:S01]  /*4240*/  FADD.FTZ R6, R54, R7 ;  /* 0x0000000736067221 */ /* 0x008fe20000010000 */
[----:B------:R-:W-:-:S02]  /*4250*/  FFMA.FTZ R69, R82, UR21, -R80 ;  /* 0x0000001552457c23 */ /* 0x000fc40008010850 */
[----:B------:R-:W-:Y:S03]  /*4260*/  STSM.16.M88.4 [R16], R24 ;  /* 0x0000001810007844 */ /* 0x000fe60000000200 */
[----:B------:R-:W3:Y:S01]  /*4270*/  MUFU.EX2 R62, R62 ;  /* 0x0000003e003e7308 */ /* 0x000ee20000000800 */
[----:B------:R1:W-:Y:S01]  /*4280*/  STSM.16.M88.4 [R2+0x24800], R8 ;  /* 0x0248000802007844 */ /* 0x0003e20000000200 */
[----:B----4-:R-:W-:Y:S01]  /*4290*/  FADD.FTZ R7, R57, R6 ;  /* 0x0000000639077221 */ /* 0x010fe20000010000 */
[----:B------:R-:W-:-:S05]  /*42a0*/  FFMA.FTZ R83, R83, UR21, -R80 ;  /* 0x0000001553537c23 */ /* 0x000fca0008010850 */
[----:B------:R-:W4:Y:S01]  /*42b0*/  MUFU.EX2 R51, R51 ;  /* 0x0000003300337308 */ /* 0x000f220000000800 */
[----:B-----5:R-:W-:Y:S01]  /*42c0*/  F2FP.F16.F32.PACK_AB R21, R0, R41 ;  /* 0x000000290015723e */ /* 0x020fe200000000ff */
[----:B0-----:R-:W-:-:S06]  /*42d0*/  FADD.FTZ R0, R58, R7 ;  /* 0x000000073a007221 */ /* 0x001fcc0000010000 */
[----:B------:R-:W0:Y:S01]  /*42e0*/  MUFU.EX2 R65, R65 ;  /* 0x0000004100417308 */ /* 0x000e220000000800 */
[----:B-1----:R-:W-:Y:S01]  /*42f0*/  FADD.FTZ R9, R35, R18 ;  /* 0x0000001223097221 */ /* 0x002fe20000010000 */
[----:B------:R-:W-:-:S03]  /*4300*/  FFMA.FTZ R86, R86, UR21, -R80 ;  /* 0x0000001556567c23 */ /* 0x000fc60008010850 */
[----:B------:R-:W-:-:S03]  /*4310*/  FADD.FTZ R9, R44, R9 ;  /* 0x000000092c097221 */ /* 0x000fc60000010000 */
[----:B------:R-:W1:Y:S01]  /*4320*/  MUFU.EX2 R56, R56 ;  /* 0x0000003800387308 */ /* 0x000e620000000800 */
[----:B------:R-:W-:Y:S01]  /*4330*/  FADD.FTZ R6, R52, R9 ;  /* 0x0000000934067221 */ /* 0x000fe20000010000 */
[----:B------:R-:W-:-:S06]  /*4340*/  FADD.FTZ R7, R61, R0 ;  /* 0x000000003d077221 */ /* 0x000fcc0000010000 */
[----:B------:R-:W5:Y:S01]  /*4350*/  MUFU.EX2 R69, R69 ;  /* 0x0000004500457308 */ /* 0x000f620000000800 */
[----:B------:R-:W-:Y:S01]  /*4360*/  FFMA.FTZ R87, R87, UR21, -R80 ;  /* 0x0000001557577c23 */ /* 0x000fe20008010850 */
[----:B--2---:R-:W-:-:S06]  /*4370*/  FADD.FTZ R8, R55, R6 ;  /* 0x0000000637087221 */ /* 0x004fcc0000010000 */
[----:B------:R-:W2:Y:S01]  /*4380*/  MUFU.EX2 R59, R59 ;  /* 0x0000003b003b7308 */ /* 0x000ea20000000800 */
[----:B---3--:R-:W-:Y:S01]  /*4390*/  FADD.FTZ R6, R62, R7 ;  /* 0x000000073e067221 */ /* 0x008fe20000010000 */
[----:B------:R-:W-:-:S06]  /*43a0*/  FFMA.FTZ R85, R85, UR21, -R80 ;  /* 0x0000001555557c23 */ /* 0x000fcc0008010850 */
[----:B------:R-:W3:Y:S01]  /*43b0*/  MUFU.EX2 R70, R83 ;  /* 0x0000005300467308 */ /* 0x000ee20000000800 */
[----:B----4-:R-:W-:Y:S01]  /*43c0*/  FADD.FTZ R7, R51, R8 ;  /* 0x0000000833077221 */ /* 0x010fe20000010000 */
[----:B0-----:R-:W-:-:S06]  /*43d0*/  FADD.FTZ R6, R65, R6 ;  /* 0x0000000641067221 */ /* 0x001fcc0000010000 */
[----:B------:R-:W0:Y:S01]  /*43e0*/  MUFU.EX2 R60, R60 ;  /* 0x0000003c003c7308 */ /* 0x000e220000000800 */
[----:B------:R-:W-:-:S07]  /*43f0*/  FFMA.FTZ R84, R84, UR21, -R80 ;  /* 0x0000001554547c23 */ /* 0x000fce0008010850 */
[----:B------:R-:W4:Y:S01]  /*4400*/  MUFU.EX2 R86, R86 ;  /* 0x0000005600567308 */ /* 0x000f220000000800 */
[----:B------:R-:W-:Y:S01]  /*4410*/  F2FP.F16.F32.PACK_AB R28, R28, R3 ;  /* 0x000000031c1c723e */ /* 0x000fe200000000ff */
[----:B-1----:R-:W-:-:S06]  /*4420*/  FADD.FTZ R8, R56, R7 ;  /* 0x0000000738087221 */ /* 0x002fcc0000010000 */
[----:B------:R-:W1:Y:S01]  /*4430*/  MUFU.EX2 R63, R63 ;  /* 0x0000003f003f7308 */ /* 0x000e620000000800 */
[----:B-----5:R-:W-:Y:S01]  /*4440*/  FADD.FTZ R3, R69, R6 ;  /* 0x0000000645037221 */ /* 0x020fe20000010000 */
[----:B------:R-:W-:-:S06]  /*4450*/  FFMA.FTZ R67, R93, UR21, -R75 ;  /* 0x000000155d437c23 */ /* 0x000fcc000801084b */
[----:B------:R-:W5:Y:S01]  /*4460*/  MUFU.EX2 R87, R87 ;  /* 0x0000005700577308 */ /* 0x000f620000000800 */
[----:B------:R-:W-:Y:S01]  /*4470*/  FFMA.FTZ R81, R81, UR21, -R80 ;  /* 0x0000001551517c23 */ /* 0x000fe20008010850 */
[----:B--2---:R-:W-:-:S06]  /*4480*/  FADD.FTZ R7, R59, R8 ;  /* 0x000000083b077221 */ /* 0x004fcc0000010000 */
[----:B------:R-:W2:Y:S01]  /*4490*/  MUFU.EX2 R64, R64 ;  /* 0x0000004000407308 */ /* 0x000ea20000000800 */
[----:B---3--:R-:W-:Y:S01]  /*44a0*/  FADD.FTZ R3, R70, R3 ;  /* 0x0000000346037221 */ /* 0x008fe20000010000 */
[----:B------:R-:W-:-:S06]  /*44b0*/  FFMA.FTZ R68, R100, UR21, -R75 ;  /* 0x0000001564447c23 */ /* 0x000fcc000801084b */
[----:B------:R-:W3:Y:S01]  /*44c0*/  MUFU.EX2 R85, R85 ;  /* 0x0000005500557308 */ /* 0x000ee20000000800 */
[----:B------:R-:W-:Y:S01]  /*44d0*/  FFMA.FTZ R113, R113, UR21, -R80 ;  /* 0x0000001571717c23 */ /* 0x000fe20008010850 */
[----:B0-----:R-:W-:Y:S01]  /*44e0*/  FADD.FTZ R8, R60, R7 ;  /* 0x000000073c087221 */ /* 0x001fe20000010000 */
[----:B----4-:R-:W-:-:S05]  /*44f0*/  FADD.FTZ R6, R86, R3 ;  /* 0x0000000356067221 */ /* 0x010fca0000010000 */
[----:B------:R-:W0:Y:S01]  /*4500*/  MUFU.EX2 R84, R84 ;  /* 0x0000005400547308 */ /* 0x000e220000000800 */
[--C-:B------:R-:W-:Y:S01]  /*4510*/  FFMA.FTZ R111, R111, UR21, -R80.reuse ;  /* 0x000000156f6f7c23 */ /* 0x100fe20008010850 */
[--C-:B------:R-:W-:Y:S01]  /*4520*/  FFMA.FTZ R116, R116, UR21, -R80.reuse ;  /* 0x0000001574747c23 */ /* 0x100fe20008010850 */
[--C-:B------:R-:W-:Y:S01]  /*4530*/  FFMA.FTZ R115, R115, UR21, -R80.reuse ;  /* 0x0000001573737c23 */ /* 0x100fe20008010850 */
[----:B------:R-:W-:Y:S01]  /*4540*/  FFMA.FTZ R75, R102, UR21, -R75 ;  /* 0x00000015664b7c23 */ /* 0x000fe2000801084b */
[----:B------:R-:W-:-:S03]  /*4550*/  FFMA.FTZ R80, R117, UR21, -R80 ;  /* 0x0000001575507c23 */ /* 0x000fc60008010850 */
[----:B------:R-:W4:Y:S01]  /*4560*/  MUFU.EX2 R67, R67 ;  /* 0x0000004300437308 */ /* 0x000f220000000800 */
[----:B-1----:R-:W-:Y:S01]  /*4570*/  FADD.FTZ R3, R63, R8 ;  /* 0x000000083f037221 */ /* 0x002fe20000010000 */
[----:B-----5:R-:W-:-:S06]  /*4580*/  FADD.FTZ R6, R87, R6 ;  /* 0x0000000657067221 */ /* 0x020fcc0000010000 */
[----:B------:R-:W1:Y:S01]  /*4590*/  MUFU.EX2 R81, R81 ;  /* 0x0000005100517308 */ /* 0x000e620000000800 */
[----:B--2---:R-:W-:Y:S01]  /*45a0*/  FADD.FTZ R8, R64, R3 ;  /* 0x0000000340087221 */ /* 0x004fe20000010000 */
[----:B---3--:R-:W-:-:S06]  /*45b0*/  FADD.FTZ R3, R85, R6 ;  /* 0x0000000655037221 */ /* 0x008fcc0000010000 */
[----:B------:R-:W2:Y:S08]  /*45c0*/  MUFU.EX2 R68, R68 ;  /* 0x0000004400447308 */ /* 0x000eb00000000800 */
[----:B------:R-:W3:Y:S01]  /*45d0*/  MUFU.EX2 R0, R113 ;  /* 0x0000007100007308 */ /* 0x000ee20000000800 */
[----:B0-----:R-:W-:-:S07]  /*45e0*/  FADD.FTZ R6, R84, R3 ;  /* 0x0000000354067221 */ /* 0x001fce0000010000 */
[----:B------:R-:W0:Y:S08]  /*45f0*/  MUFU.EX2 R71, R71 ;  /* 0x0000004700477308 */ /* 0x000e300000000800 */
[----:B------:R-:W5:Y:S08]  /*4600*/  MUFU.EX2 R9, R111 ;  /* 0x0000006f00097308 */ /* 0x000f700000000800 */
[----:B------:R-:W-:Y:S08]  /*4610*/  MUFU.EX2 R76, R76 ;  /* 0x0000004c004c7308 */ /* 0x000ff00000000800 */
[----:B------:R-:W-:Y:S08]  /*4620*/  MUFU.EX2 R75, R75 ;  /* 0x0000004b004b7308 */ /* 0x000ff00000000800 */
[----:B------:R-:W5:Y:S08]  /*4630*/  MUFU.EX2 R116, R116 ;  /* 0x0000007400747308 */ /* 0x000f700000000800 */
[----:B------:R-:W-:Y:S08]  /*4640*/  MUFU.EX2 R115, R115 ;  /* 0x0000007300737308 */ /* 0x000ff00000000800 */
[----:B------:R-:W5:Y:S01]  /*4650*/  MUFU.EX2 R80, R80 ;  /* 0x0000005000507308 */ /* 0x000f620000000800 */
[----:B----4-:R-:W-:Y:S01]  /*4660*/  FADD.FTZ R7, R67, R8 ;  /* 0x0000000843077221 */ /* 0x010fe20000010000 */
[----:B-1----:R-:W-:Y:S01]  /*4670*/  FADD.FTZ R3, R81, R6 ;  /* 0x0000000651037221 */ /* 0x002fe20000010000 */
[----:B------:R-:W-:-:S02]  /*4680*/  F2FP.F16.F32.PACK_AB R14, R39, R32 ;  /* 0x00000020270e723e */ /* 0x000fc400000000ff */
[----:B------:R-:W-:Y:S01]  /*4690*/  F2FP.F16.F32.PACK_AB R13, R38, R29 ;  /* 0x0000001d260d723e */ /* 0x000fe200000000ff */
[----:B--2---:R-:W-:Y:S01]  /*46a0*/  FADD.FTZ R8, R68, R7 ;  /* 0x0000000744087221 */ /* 0x004fe20000010000 */
[----:B------:R-:W-:Y:S01]  /*46b0*/  F2FP.F16.F32.PACK_AB R15, R42, R33 ;  /* 0x000000212a0f723e */ /* 0x000fe200000000ff */
[----:B---3--:R-:W-:Y:S01]  /*46c0*/  FADD.FTZ R6, R0, R3 ;  /* 0x0000000300067221 */ /* 0x008fe20000010000 */
        /* <DEDUP_REMOVED lines=11> */
[----:B------:R1:W-:Y:S01]  /*4780*/  STSM.16.M88.4 [R121], R12 ;  /* 0x0000000c79007844 */ /* 0x0003e20000000200 */
[----:B------:R-:W-:Y:S01]  /*4790*/  F2FP.F16.F32.PACK_AB R56, R56, R51 ;  /* 0x000000333838723e */ /* 0x000fe200000000ff */
[----:B0-----:R-:W-:Y:S01]  /*47a0*/  FADD.FTZ R7, R71, R8 ;  /* 0x0000000847077221 */ /* 0x001fe20000010000 */
[----:B------:R-:W-:Y:S01]  /*47b0*/  F2FP.F16.F32.PACK_AB R66, R68, R67 ;  /* 0x000000434442723e */ /* 0x000fe200000000ff */
[----:B-----5:R-:W-:Y:S01]  /*47c0*/  FADD.FTZ R3, R9, R6 ;  /* 0x0000000609037221 */ /* 0x020fe20000010000 */
[----:B------:R-:W-:Y:S02]  /*47d0*/  F2FP.F16.F32.PACK_AB R57, R70, R69 ;  /* 0x000000454639723e */ /* 0x000fe400000000ff */
[----:B------:R-:W-:Y:S01]  /*47e0*/  F2FP.F16.F32.PACK_AB R59, R87, R86 ;  /* 0x00000056573b723e */ /* 0x000fe200000000ff */
[----:B------:R0:W-:Y:S01]  /*47f0*/  STSM.16.M88.4 [R17+0x6000], R20 ;  /* 0x0060001411007844 */ /* 0x0001e20000000200 */
[----:B------:R-:W-:-:S02]  /*4800*/  F2FP.F16.F32.PACK_AB R64, R64, R63 ;  /* 0x0000003f4040723e */ /* 0x000fc400000000ff */
[----:B------:R-:W-:Y:S02]  /*4810*/  F2FP.F16.F32.PACK_AB R65, R84, R85 ;  /* 0x000000555441723e */ /* 0x000fe400000000ff */
[----:B------:R-:W-:Y:S01]  /*4820*/  F2FP.F16.F32.PACK_AB R67, R0, R81 ;  /* 0x000000510043723e */ /* 0x000fe200000000ff */
[----:B------:R0:W-:Y:S01]  /*4830*/  STSM.16.M88.4 [R16+0x6000], R28 ;  /* 0x0060001c10007844 */ /* 0x0001e20000000200 */
[----:B------:R-:W-:Y:S02]  /*4840*/  F2FP.F16.F32.PACK_AB R8, R72, R71 ;  /* 0x000000474808723e */ /* 0x000fe400000000ff */
[----:B------:R-:W-:Y:S02]  /*4850*/  F2FP.F16.F32.PACK_AB R9, R116, R9 ;  /* 0x000000097409723e */ /* 0x000fe400000000ff */
[----:B------:R-:W-:Y:S02]  /*4860*/  F2FP.F16.F32.PACK_AB R10, R75, R76 ;  /* 0x0000004c4b0a723e */ /* 0x000fe400000000ff */
[----:B------:R-:W-:Y:S01]  /*4870*/  F2FP.F16.F32.PACK_AB R11, R80, R115 ;  /* 0x00000073500b723e */ /* 0x000fe200000000ff */
[----:B------:R0:W-:Y:S04]  /*4880*/  STSM.16.M88.4 [R2+0x2a800], R44 ;  /* 0x02a8002c02007844 */ /* 0x0001e80000000200 */
[----:B------:R0:W-:Y:S04]  /*4890*/  STSM.16.M88.4 [R157], R56 ;  /* 0x000000389d007844 */ /* 0x0001e80000000200 */
[----:B------:R0:W-:Y:S04]  /*48a0*/  STSM.16.M88.4 [R17+0xc000], R64 ;  /* 0x00c0004011007844 */ /* 0x0001e80000000200 */
[----:B------:R0:W-:Y:S01]  /*48b0*/  STSM.16.M88.4 [R16+0xc000], R8 ;  /* 0x00c0000810007844 */ /* 0x0001e20000000200 */
[----:B------:R2:W-:Y:S06]  /*48c0*/  MEMBAR.ALL.CTA ;  /* 0x0000000000007992 */ /* 0x0005ec0000008000 */
[----:B--2---:R-:W2:Y:S01]  /*48d0*/  FENCE.VIEW.ASYNC.S ;  /* 0x00000000000073c6 */ /* 0x004ea20000000000 */
[----:B------:R-:W-:-:S06]  /*48e0*/  UISETP.GE.AND UP0, UPT, UR49, 0xc1, UPT ;  /* 0x000000c13100788c */ /* 0x000fcc000bf06270 */
[----:B------:R-:W-:Y:S01]  /*48f0*/  PLOP3.LUT P2, PT, PT, PT, UP0, 0x80, 0x0 ;  /* 0x000000000000781c */ /* 0x000fe20003f4f008 */
[----:B------:R-:W-:Y:S01]  /*4900*/  FADD.FTZ R7, R72, R7 ;  /* 0x0000000748077221 */ /* 0x000fe20000010000 */
[----:B------:R-:W-:-:S03]  /*4910*/  FADD.FTZ R0, R116, R3 ;  /* 0x0000000374007221 */ /* 0x000fc60000010000 */
[----:B------:R-:W-:Y:S01]  /*4920*/  FADD.FTZ R76, R76, R7 ;  /* 0x000000074c4c7221 */ /* 0x000fe20000010000 */
[----:B------:R-:W-:Y:S01]  /*4930*/  FADD.FTZ R7, R115, R0 ;  /* 0x0000000073077221 */ /* 0x000fe20000010000 */
[----:B------:R-:W-:Y:S01]  /*4940*/  ISETP.NE.AND P0, PT, R120, RZ, PT ;  /* 0x000000ff7800720c */ /* 0x000fe20003f05270 */
[----:B------:R-:W-:Y:S02]  /*4950*/  IMAD.MOV.U32 R149, RZ, RZ, R151 ;  /* 0x000000ffff957224 */ /* 0x000fe400078e0097 */
[----:B------:R-:W-:Y:S01]  /*4960*/  FADD.FTZ R3, R75, R76 ;  /* 0x0000004c4b037221 */ /* 0x000fe20000010000 */
[----:B------:R-:W-:Y:S01]  /*4970*/  FADD.FTZ R7, R80, R7 ;  /* 0x0000000750077221 */ /* 0x000fe20000010000 */
        /* <DEDUP_REMOVED lines=28> */
[--C-:B-1----:R-:W-:Y:S02]  /*4b40*/  IMAD.MOV.U32 R121, RZ, RZ, R151.reuse ;  /* 0x000000ffff797224 */ /* 0x102fe400078e0097 */
[----:B------:R-:W-:Y:S01]  /*4b50*/  IMAD.MOV.U32 R120, RZ, RZ, R151 ;  /* 0x000000ffff787224 */ /* 0x000fe200078e0097 */
[----:B--2---:R-:W-:Y:S01]  /*4b60*/  NOP ;  /* 0x0000000000007918 */ /* 0x004fe20000000000 */
[----:B0-----:R-:W-:Y:S05]  /*4b70*/  @!P2 BRA `(.L_x_12668) ;  /* 0x0000003400d0a947 */ /* 0x001fea0003800000 */
[----:B------:R-:W-:Y:S01]  /*4b80*/  IMAD.MOV.U32 R6, RZ, RZ, R101 ;  /* 0x000000ffff067224 */ /* 0x000fe200078e0065 */
[----:B------:R-:W-:Y:S02]  /*4b90*/  MOV R0, R95 ;  /* 0x0000005f00007202 */ /* 0x000fe40000000f00 */
        /* <DEDUP_REMOVED lines=16> */
[----:B------:R-:W-:Y:S01]  /*4ca0*/  UIADD3 UR24, UR48, -0x2, URZ ;  /* 0xfffffffe30187890 */ /* 0x000fe2000fffe03f */
[----:B------:R-:W-:Y:S01]  /*4cb0*/  UMOV UR25, UR38 ;  /* 0x0000002600197c82 */ /* 0x000fe20008000000 */
[----:B------:R-:W-:Y:S01]  /*4cc0*/  UMOV UR23, UR39 ;  /* 0x0000002700177c82 */ /* 0x000fe20008000000 */
[----:B------:R-:W-:Y:S01]  /*4cd0*/  ULDC UR22, c[0x0][0x9d8] ;  /* 0x0002760000167ab9 */ /* 0x000fe20000000800 */
[----:B------:R-:W-:-:S08]  /*4ce0*/  ULDC UR21, c[0x0][0x988] ;  /* 0x0002620000157ab9 */ /* 0x000fd00000000800 */
.L_x_12677:
        /* <DEDUP_REMOVED lines=9> */
.L_x_12670:
[----:B------:R-:W-:Y:S01]  /*4d80*/  ULEA UR6, UR39, UR40, 0x3 ;  /* 0x0000002827067291 */ /* 0x000fe2000f8e183f */
[----:B------:R-:W-:-:S05]  /*4d90*/  IMAD.U32 R8, RZ, RZ, UR38 ;  /* 0x00000026ff087e24 */ /* 0x000fca000f8e00ff */
[----:B------:R-:W-:-:S04]  /*4da0*/  SHF.L.U32 R8, R8, 0x1f, RZ ;  /* 0x0000001f08087819 */ /* 0x000fc800000006ff */
[----:B------:R0:W1:Y:S01]  /*4db0*/  SYNCS.PHASECHK.TRANS64.TRYWAIT P2, [UR6+0x30830], R8 ;  /* 0x03083008ff0075a7 */ /* 0x0000620008040146 */
[----:B------:R-:W-:Y:S05]  /*4dc0*/  @!P0 BRA `(.L_x_12671) ;  /* 0x0000000000048947 */ /* 0x000fea0003800000 */
[----:B------:R-:W-:Y:S01]  /*4dd0*/  BPT.TRAP 0x1 ;  /* 0x000000040000795c */ /* 0x000fe20000300000 */
.L_x_12671:
[----:B-1----:R-:W-:Y:S05]  /*4de0*/  @P2 BRA `(.L_x_12669) ;  /* 0x0000000000082947 */ /* 0x002fea0003800000 */
[----:B------:R-:W1:Y:S02]  /*4df0*/  SYNCS.PHASECHK.TRANS64.TRYWAIT P2, [UR6+0x30830], R8 ;  /* 0x03083008ff0075a7 */ /* 0x000e640008040146 */
[----:B-1----:R-:W-:Y:S05]  /*4e00*/  @!P2 BRA `(.L_x_12672) ;  /* 0x00000084002ca947 */ /* 0x002fea0003800000 */
.L_x_12669:
[----:B-1----:R-:W1:Y:S01]  /*4e10*/  S2R R9, SR_TID.X ;  /* 0x0000000000097919 */ /* 0x002e620000002100 */
[----:B------:R-:W-:Y:S01]  /*4e20*/  R2UR UR16, R4 ;  /* 0x00000000041072ca */ /* 0x000fe200000e0000 */
[----:B------:R-:W-:Y:S01]  /*4e30*/  UIMAD UR18, UR39, 0x600, UR20 ;  /* 0x00000600271278a4 */ /* 0x000fe2000f8e0214 */
[----:B------:R-:W-:Y:S01]  /*4e40*/  R2UR UR17, R5 ;  /* 0x00000000051172ca */ /* 0x000fe200000e0000 */
[----:B------:R-:W-:Y:S01]  /*4e50*/  UMOV UR19, 0x40000040 ;  /* 0x4000004000137882 */ /* 0x000fe20000000000 */
[----:B------:R-:W-:Y:S01]  /*4e60*/  UMOV UR7, 0x40000040 ;  /* 0x4000004000077882 */ /* 0x000fe20000000000 */
[----:B------:R-:W-:Y:S02]  /*4e70*/  UIADD3 UR6, UR18, 0x2, URZ ;  /* 0x0000000212067890 */ /* 0x000fe4000fffe03f */
        /* <DEDUP_REMOVED lines=8> */
[----:B------:R-:W-:Y:S03]  /*4f00*/  HGMMA.64x192x16.F32 R24, gdesc[UR16], RZ, !UPT, gsb0 ;  /* 0x02e00000101879f0 */ /* 0x000fe6000c0008ff */
[----:B------:R-:W-:Y:S02]  /*4f10*/  WARPGROUP.DEPBAR.LE gsb0, 0x0 ;  /* 0x00008000000079c5 */ /* 0x000fe40000010000 */
[----:B------:R-:W-:-:S15]  /*4f20*/  WARPGROUP.ARRIVE ;  /* 0x00000000000079c5 */ /* 0x000fde0000000000 */
[----:B------:R-:W-:Y:S03]  /*4f30*/  HGMMA.64x192x16.F32 R24, gdesc[UR4], R24, gsb0 ;  /* 0x02e00000041879f0 */ /* 0x000fe60008000818 */
[----:B------:R-:W-:Y:S02]  /*4f40*/  WARPGROUP.DEPBAR.LE gsb0, 0x0 ;  /* 0x00008000000079c5 */ /* 0x000fe40000010000 */
[----:B------:R-:W-:-:S15]  /*4f50*/  WARPGROUP.ARRIVE ;  /* 0x00000000000079c5 */ /* 0x000fde0000000000 */
[----:B------:R-:W-:Y:S03]  /*4f60*/  HGMMA.64x192x16.F32 R24, gdesc[UR8], R24, gsb0 ;  /* 0x02e00000081879f0 */ /* 0x000fe60008000818 */
[----:B------:R-:W-:Y:S02]  /*4f70*/  WARPGROUP.DEPBAR.LE gsb0, 0x0 ;  /* 0x00008000000079c5 */ /* 0x000fe40000010000 */
[----:B------:R-:W-:-:S15]  /*4f80*/  WARPGROUP.ARRIVE ;  /* 0x00000000000079c5 */ /* 0x000fde0000000000 */
[----:B------:R-:W-:Y:S03]  /*4f90*/  HGMMA.64x192x16.F32 R24, gdesc[UR12], R24, gsb0 ;  /* 0x02e000000c1879f0 */ /* 0x000fe60008000818 */
[----:B------:R-:W-:Y:S02]  /*4fa0*/  WARPGROUP.DEPBAR.LE gsb0, 0x0 ;  /* 0x00008000000079c5 */ /* 0x000fe40000010000 */
[----:B0-----:R-:W-:Y:S05]  /*4fb0*/  @P3 BRA `(.L_x_12673) ;  /* 0x00000000002c3947 */ /* 0x001fea0003800000 */
[----:B------:R-:W-:Y:S05]  /*4fc0*/  @!P0 BRA `(.L_x_12674) ;  /* 0x0000000000048947 */ /* 0x000fea0003800000 */
[----:B------:R-:W-:Y:S01]  /*4fd0*/  BPT.TRAP 0x1 ;  /* 0x000000040000795c */ /* 0x000fe20000300000 */
.L_x_12674:
[----:B------:R-:W-:Y:S01]  /*4fe0*/  ULEA UR6, UR23, UR40, 0x3 ;  /* 0x0000002817067291 */ /* 0x000fe2000f8e183f */
[----:B------:R-:W-:-:S05]  /*4ff0*/  IMAD.U32 R8, RZ, RZ, UR25 ;  /* 0x00000019ff087e24 */ /* 0x000fca000f8e00ff */
[----:B------:R-:W-:-:S04]  /*5000*/  SHF.L.U32 R8, R8, 0x1f, RZ ;  /* 0x0000001f08087819 */ /* 0x000fc800000006ff */
[----:B------:R0:W1:Y:S01]  /*5010*/  SYNCS.PHASECHK.TRANS64.TRYWAIT P2, [UR6+0x30850], R8 ;  /* 0x03085008ff0075a7 */ /* 0x0000620008040146 */
[----:B------:R-:W-:Y:S05]  /*5020*/  @!P0 BRA `(.L_x_12675) ;  /* 0x0000000000048947 */ /* 0x000fea0003800000 */
[----:B------:R-:W-:Y:S01]  /*5030*/  BPT.TRAP 0x1 ;  /* 0x000000040000795c */ /* 0x000fe20000300000 */
.L_x_12675:
[----:B-1----:R-:W-:Y:S05]  /*5040*/  @P2 BRA `(.L_x_12673) ;  /* 0x0000000000082947 */ /* 0x002fea0003800000 */
[----:B------:R-:W1:Y:S02]  /*5050*/  SYNCS.PHASECHK.TRANS64.TRYWAIT P2, [UR6+0x30850], R8 ;  /* 0x03085008ff0075a7 */ /* 0x000e640008040146 */
[----:B-1----:R-:W-:Y:S05]  /*5060*/  @!P2 BRA `(.L_x_12676) ;  /* 0x0000008000aca947 */ /* 0x002fea0003800000 */
.L_x_12673:
[----:B------:R-:W-:Y:S01]  /*5070*/  R2UR UR7, R155 ;  /* 0x000000009b0772ca */ /* 0x000fe200000e0000 */
        /* <DEDUP_REMOVED lines=12> */
[----:B------:R-:W-:Y:S01]  /*5140*/  UIADD3 UR7, UR7, 0x1e800, URZ ;  /* 0x0001e80007077890 */ /* 0x000fe2000fffe03f */
[----:B------:R-:W-:Y:S01]  /*5150*/  FMUL.FTZ R19, R33, UR22 ;  /* 0x0000001621137c20 */ /* 0x000fe20008410000 */
[----:B------:R-:W-:Y:S01]  /*5160*/  FMUL.FTZ R29, R46, UR22 ;  /* 0x000000162e1d7c20 */ /* 0x000fe20008410000 */
[----:B------:R-:W-:Y:S01]  /*5170*/  FMUL.FTZ R46, R63, UR22 ;  /* 0x000000163f2e7c20 */ /* 0x000fe20008410000 */
[----:B------:R-:W-:Y:S01]  /*5180*/  USHF.R.U32.HI UR7, URZ, 0x4, UR7 ;  /* 0x000000043f077899 */ /* 0x000fe20008011607 */
[----:B------:R-:W-:Y:S01]  /*5190*/  FMUL.FTZ R63, R80, UR22 ;  /* 0x00000016503f7c20 */ /* 0x000fe20008410000 */
[----:B------:R-:W-:Y:S01]  /*51a0*/  FMUL.FTZ R10, R26, UR22 ;  /* 0x000000161a0a7c20 */ /* 0x000fe20008410000 */
[----:B------:R-:W1:Y:S01]  /*51b0*/  MUFU.TANH R9, R9 ;  /* 0x0000000900097308 */ /* 0x000e620000002400 */
[----:B------:R-:W-:Y:S01]  /*51c0*/  ULOP3.LUT UR10, UR7, 0x3fff, URZ, 0xc0, !UPT ;  /* 0x00003fff070a7892 */ /* 0x000fe2000f8ec03f */
[----:B------:R-:W-:Y:S01]  /*51d0*/  FMUL.FTZ R20, R36, UR22 ;  /* 0x0000001624147c20 */ /* 0x000fe20008410000 */
[----:B------:R-:W-:Y:S01]  /*51e0*/  UIMAD UR7, UR23, 0x600, UR6 ;  /* 0x00000600170778a4 */ /* 0x000fe2000f8e0206 */
[----:B------:R-:W-:Y:S01]  /*51f0*/  FMUL.FTZ R28, R45, UR22 ;  /* 0x000000162d1c7c20 */ /* 0x000fe20008410000 */
[----:B------:R-:W-:Y:S01]  /*5200*/  ULOP3.LUT UR6, UR10, 0x10000, URZ, 0xfc, !UPT ;  /* 0x000100000a067892 */ /* 0x000fe2000f8efc3f */
[----:B------:R-:W-:Y:S01]  /*5210*/  FMUL.FTZ R45, R62, UR22 ;  /* 0x000000163e2d7c20 */ /* 0x000fe20008410000 */
[----:B------:R-:W-:Y:S01]  /*5220*/  FMUL.FTZ R62, R79, UR22 ;  /* 0x000000164f3e7c20 */ /* 0x000fe20008410000 */
[----:B------:R-:W2:Y:S01]  /*5230*/  MUFU.TANH R12, R12 ;  /* 0x0000000c000c7308 */ /* 0x000ea20000002400 */
[----:B0-----:R-:W-:Y:S01]  /*5240*/  FMNMX.FTZ R80, R8, R0, !PT ;  /* 0x0000000008507209 */ /* 0x001fe20007810000 */
[----:B------:R-:W-:Y:S01]  /*5250*/  UMOV UR18, UR7 ;  /* 0x0000000700127c82 */ /* 0x000fe20008000000 */
[----:B------:R-:W-:Y:S01]  /*5260*/  FMUL.FTZ R11, R27, UR22 ;  /* 0x000000161b0b7c20 */ /* 0x000fe20008410000 */
[----:B------:R-:W-:Y:S01]  /*5270*/  UMOV UR16, UR6 ;  /* 0x0000000600107c82 */ /* 0x000fe20008000000 */
[----:B------:R-:W-:Y:S01]  /*5280*/  FMUL.FTZ R21, R37, UR22 ;  /* 0x0000001625157c20 */ /* 0x000fe20008410000 */
[----:B------:R-:W-:Y:S01]  /*5290*/  HGMMA.64x64x16.F32 R120, gdesc[UR16].tnspB, R120, gsb0 ;  /* 0x40e00000107879f0 */ /* 0x000fe20008000878 */
[----:B------:R-:W-:Y:S01]  /*52a0*/  UIADD3 UR18, UR7, 0x80, URZ ;  /* 0x0000008007127890 */ /* 0x000fe2000fffe03f */
[----:B------:R-:W0:Y:S01]  /*52b0*/  MUFU.TANH R13, R13 ;  /* 0x0000000d000d7308 */ /* 0x000e220000002400 */
[----:B------:R-:W-:Y:S01]  /*52c0*/  UIADD3 UR16, UR6, 0x2, URZ ;  /* 0x0000000206107890 */ /* 0x000fe2000fffe03f */
[----:B-1----:R-:W-:Y:S01]  /*52d0*/  FMNMX.FTZ R79, R9, R80, !PT ;  /* 0x00000050094f7209 */ /* 0x002fe20007810000 */
[----:B------:R-:W-:Y:S01]  /*52e0*/  UMOV UR19, 0x40000040 ;  /* 0x4000004000137882 */ /* 0x000fe20000000000 */
[----:B------:R-:W-:Y:S01]  /*52f0*/  UMOV UR17, 0x40000040 ;  /* 0x4000004000117882 */ /* 0x000fe20000000000 */
        /* <DEDUP_REMOVED lines=15> */
[----:B------:R-:W0:Y:S01]  /*53f0*/  S2R R72, SR_TID.X ;  /* 0x0000000000487919 */ /* 0x000e220000002100 */
        /* <DEDUP_REMOVED lines=33> */
[----:B0-----:R-:W-:Y:S01]  /*5610*/  SHF.R.U32.HI R71, RZ, 0x7, R72 ;  /* 0x00000007ff477819 */ /* 0x001fe20000011648 */
[----:B------:R-:W-:Y:S01]  /*5620*/  FMUL.FTZ R73, R88, UR22 ;  /* 0x0000001658497c20 */ /* 0x000fe20008410000 */
[----:B------:R-:W0:Y:S01]  /*5630*/  MUFU.TANH R14, R14 ;  /* 0x0000000e000e7308 */ /* 0x000e220000002400 */
[----:B--2---:R-:W-:Y:S01]  /*5640*/  FMNMX.FTZ R83, R11, R80, !PT ;  /* 0x000000500b537209 */ /* 0x004fe20007810000 */
[----:B------:R-:W-:Y:S01]  /*5650*/  FMUL.FTZ R44, R61, UR22 ;  /* 0x000000163d2c7c20 */ /* 0x000fe20008410000 */
[----:B------:R-:W-:Y:S01]  /*5660*/  FMUL.FTZ R57, R74, UR22 ;  /* 0x000000164a397c20 */ /* 0x000fe20008410000 */
[----:B------:R-:W-:Y:S01]  /*5670*/  ISETP.GE.U32.AND P2, PT, R72, 0x180, PT ;  /* 0x000001804800780c */ /* 0x000fe20003f46070 */
[----:B------:R-:W-:Y:S01]  /*5680*/  FMUL.FTZ R74, R89, UR22 ;  /* 0x00000016594a7c20 */ /* 0x000fe20008410000 */
[----:B------:R-:W-:Y:S01]  /*5690*/  IADD3 R71, R71, 0x9, RZ ;  /* 0x0000000947477810 */ /* 0x000fe20007ffe0ff */
[----:B------:R-:W-:Y:S01]  /*56a0*/  FMUL.FTZ R41, R58, UR22 ;  /* 0x000000163a297c20 */ /* 0x000fe20008410000 */
[----:B------:R-:W1:Y:S01]  /*56b0*/  MUFU.TANH R23, R23 ;  /* 0x0000001700177308 */ /* 0x000e620000002400 */
[----:B---3--:R-:W-:Y:S01]  /*56c0*/  FMNMX.FTZ R86, R21, R84, !PT ;  /* 0x0000005415567209 */ /* 0x008fe20007810000 */
[----:B------:R-:W-:Y:S01]  /*56d0*/  FMUL.FTZ R47, R64, UR22 ;  /* 0x00000016402f7c20 */ /* 0x000fe20008410000 */
[----:B------:R-:W-:Y:S01]  /*56e0*/  FMUL.FTZ R58, R75, UR22 ;  /* 0x000000164b3a7c20 */ /* 0x000fe20008410000 */
[----:B------:R-:W-:Y:S01]  /*56f0*/  SEL R75, R71, 0x9, !P2 ;  /* 0x00000009474b7807 */ /* 0x000fe20005000000 */
[----:B------:R-:W-:Y:S01]  /*5700*/  FMUL.FTZ R71, R90, UR22 ;  /* 0x000000165a477c20 */ /* 0x000fe20008410000 */
[----:B------:R-:W-:Y:S01]  /*5710*/  FMUL.FTZ R48, R65, UR22 ;  /* 0x0000001641307c20 */ /* 0x000fe20008410000 */
[----:B------:R-:W-:Y:S01]  /*5720*/  FMUL.FTZ R42, R59, UR22 ;  /* 0x000000163b2a7c20 */ /* 0x000fe20008410000 */
[----:B------:R-:W2:Y:S01]  /*5730*/  MUFU.TANH R15, R15 ;  /* 0x0000000f000f7308 */ /* 0x000ea20000002400 */
[----:B0-----:R-:W-:Y:S01]  /*5740*/  FMNMX.FTZ R84, R14, R83, !PT ;  /* 0x000000530e547209 */ /* 0x001fe20007810000 */
[----:B------:R-:W-:-:S02]  /*5750*/  WARPGROUP.DEPBAR.LE gsb0, 0x0 ;  /* 0x00008000000079c5 */ /* 0x000fc40000010000 */
[----:B------:R-:W-:Y:S01]  /*5760*/  WARPGROUP.ARRIVE ;  /* 0x00000000000079c5 */ /* 0x000fe20000000000 */
[----:B------:R-:W-:Y:S01]  /*5770*/  FMUL.FTZ R59, R76, UR22 ;  /* 0x000000164c3b7c20 */ /* 0x000fe20008410000 */
[----:B------:R-:W-:Y:S02]  /*5780*/  IMAD.U32 R76, RZ, RZ, UR39 ;  /* 0x00000027ff4c7e24 */ /* 0x000fe4000f8e00ff */
[----:B------:R-:W-:Y:S01]  /*5790*/  FMUL.FTZ R72, R91, UR22 ;  /* 0x000000165b487c20 */ /* 0x000fe20008410000 */
[----:B------:R-:W0:Y:S01]  /*57a0*/  MUFU.TANH R24, R24 ;  /* 0x0000001800187308 */ /* 0x000e220000002400 */
[----:B-1----:R-:W-:Y:S01]  /*57b0*/  FMNMX.FTZ R85, R23, R86, !PT ;  /* 0x0000005617557209 */ /* 0x002fe20007810000 */
[----:B------:R-:W-:Y:S01]  /*57c0*/  HGMMA.64x64x16.F32 R120, gdesc[UR16].tnspB, R120, gsb0 ;  /* 0x40e00000107879f0 */ /* 0x000fe20008000878 */
[----:B------:R-:W-:Y:S01]  /*57d0*/  UIADD3 UR18, UR7, 0x100, URZ ;  /* 0x0000010007127890 */ /* 0x000fe2000fffe03f */
[----:B------:R-:W-:Y:S01]  /*57e0*/  @!P1 LEA R76, R76, UR40, 0x3 ;  /* 0x000000284c4c9c11 */ /* 0x000fe2000f8e18ff */
[----:B------:R-:W-:Y:S01]  /*57f0*/  UIADD3 UR16, UR6, 0x4, URZ ;  /* 0x0000000406107890 */ /* 0x000fe2000fffe03f */
[----:B------:R-:W-:Y:S01]  /*5800*/  FMUL.FTZ R60, R77, UR22 ;  /* 0x000000164d3c7c20 */ /* 0x000fe20008410000 */
[----:B------:R-:W-:Y:S01]  /*5810*/  UMOV UR19, 0x40000040 ;  /* 0x4000004000137882 */ /* 0x000fe20000000000 */
[----:B------:R-:W-:Y:S01]  /*5820*/  UMOV UR17, 0x40000040 ;  /* 0x4000004000117882 */ /* 0x000fe20000000000 */
[----:B------:R-:W1:Y:S01]  /*5830*/  MUFU.TANH R154, R154 ;  /* 0x0000009a009a7308 */ /* 0x000e620000002400 */
[----:B--2---:R-:W-:Y:S01]  /*5840*/  FMNMX.FTZ R83, R15, R84, !PT ;  /* 0x000000540f537209 */ /* 0x004fe20007810000 */
[----:B------:R-:W-:-:S02]  /*5850*/  @!P1 VIADD R76, R76, 0x30840 ;  /* 0x000308404c4c9836 */ /* 0x000fc40000000000 */
[----:B------:R-:W-:Y:S01]  /*5860*/  FMUL.FTZ R77, R92, UR22 ;  /* 0x000000165c4d7c20 */ /* 0x000fe20008410000 */
[----:B------:R-:W-:Y:S01]  /*5870*/  FMUL.FTZ R61, R78, UR22 ;  /* 0x000000164e3d7c20 */ /* 0x000fe20008410000 */
[----:B------:R-:W-:Y:S01]  /*5880*/  FMUL.FTZ R78, R93, UR22 ;  /* 0x000000165d4e7c20 */ /* 0x000fe20008410000 */
[----:B------:R-:W-:Y:S01]  /*5890*/  FMUL.FTZ R64, R81, UR22 ;  /* 0x0000001651407c20 */ /* 0x000fe20008410000 */
[----:B------:R-:W-:Y:S01]  /*58a0*/  @!P1 PRMT R76, RZ, 0x654, R76 ;  /* 0x00000654ff4c9816 */ /* 0x000fe2000000004c */
        /* <DEDUP_REMOVED lines=23> */
[----:B------:R-:W-:Y:S01]  /*5a20*/  FMUL.FTZ R83, R102, UR22 ;  /* 0x0000001666537c20 */ /* 0x000fe20008410000 */
[----:B------:R-:W-:Y:S02]  /*5a30*/  WARPGROUP.DEPBAR.LE gsb0, 0x0 ;  /* 0x00008000000079c5 */ /* 0x000fe40000010000 */
[----:B------:R-:W-:-:S03]  /*5a40*/  WARPGROUP.ARRIVE ;  /* 0x00000000000079c5 */ /* 0x000fc60000000000 */
[----:B------:R-:W1:Y:S01]  /*5a50*/  MUFU.TANH R35, R35 ;  /* 0x0000002300237308 */ /* 0x000e620000002400 */
[----:B--2---:R-:W-:Y:S02]  /*5a60*/  FMNMX.FTZ R88, R32, R87, !PT ;  /* 0x0000005720587209 */ /* 0x004fe40007810000 */
[----:B------:R-:W-:Y:S01]  /*5a70*/  HGMMA.64x64x16.F32 R120, gdesc[UR16].tnspB, R120, gsb0 ;  /* 0x40e00000107879f0 */ /* 0x000fe20008000878 */
[----:B------:R-:W-:Y:S02]  /*5a80*/  UIADD3 UR18, UR7, 0x180, URZ ;  /* 0x0000018007127890 */ /* 0x000fe4000fffe03f */
[----:B------:R-:W-:Y:S02]  /*5a90*/  UIADD3 UR16, UR6, 0x6, URZ ;  /* 0x0000000606107890 */ /* 0x000fe4000fffe03f */
[----:B------:R-:W2:Y:S01]  /*5aa0*/  MUFU.TANH R26, R26 ;  /* 0x0000001a001a7308 */ /* 0x000ea20000002400 */
[----:B------:R-:W-:Y:S01]  /*5ab0*/  UMOV UR19, 0x40000040 ;  /* 0x4000004000137882 */ /* 0x000fe20000000000 */
[----:B------:R-:W-:Y:S01]  /*5ac0*/  UMOV UR17, 0x40000040 ;  /* 0x4000004000117882 */ /* 0x000fe20000000000 */
[----:B0-----:R-:W-:Y:S01]  /*5ad0*/  FMNMX.FTZ R87, R25, R84, !PT ;  /* 0x0000005419577209 */ /* 0x001fe20007810000 */
        /* <DEDUP_REMOVED lines=17> */
[----:B--2---:R-:W-:Y:S01]  /*5bf0*/  FMNMX.FTZ R87, R33, R88, !PT ;  /* 0x0000005821577209 */ /* 0x004fe20007810000 */
[----:B------:R-:W-:Y:S02]  /*5c00*/  WARPGROUP.DEPBAR.LE gsb0, 0x0 ;  /* 0x00008000000079c5 */ /* 0x000fe40000010000 */
[----:B------:R-:W-:-:S04]  /*5c10*/  WARPGROUP.ARRIVE ;  /* 0x00000000000079c5 */ /* 0x000fc80000000000 */
[----:B------:R-:W2:Y:S01]  /*5c20*/  MUFU.TANH R44, R44 ;  /* 0x0000002c002c7308 */ /* 0x000ea20000002400 */
[----:B0-----:R-:W-:Y:S01]  /*5c30*/  FMNMX.FTZ R91, R43, R90, !PT ;  /* 0x0000005a2b5b7209 */ /* 0x001fe20007810000 */
[----:B------:R-:W-:Y:S01]  /*5c40*/  FMUL.FTZ R90, R105, UR22 ;  /* 0x00000016695a7c20 */ /* 0x000fe20008410000 */
[----:B------:R-:W-:Y:S01]  /*5c50*/  HGMMA.64x64x16.F32 R120, gdesc[UR16].tnspB, R120, gsb0 ;  /* 0x40e00000107879f0 */ /* 0x000fe20008000878 */
[----:B------:R-:W-:Y:S01]  /*5c60*/  UIADD3 UR18, UR7, 0x200, URZ ;  /* 0x0000020007127890 */ /* 0x000fe2000fffe03f */
[----:B-1----:R-:W-:Y:S01]  /*5c70*/  FMNMX.FTZ R88, R34, R87, !PT ;  /* 0x0000005722587209 */ /* 0x002fe20007810000 */
[----:B------:R-:W-:Y:S02]  /*5c80*/  UIADD3 UR16, UR6, 0x600, URZ ;  /* 0x0000060006107890 */ /* 0x000fe4000fffe03f */
[----:B------:R-:W0:Y:S01]  /*5c90*/  MUFU.TANH R37, R37 ;  /* 0x0000002500257308 */ /* 0x000e220000002400 */
[----:B------:R-:W-:Y:S01]  /*5ca0*/  UMOV UR19, 0x40000040 ;  /* 0x4000004000137882 */ /* 0x000fe20000000000 */
[----:B------:R-:W-:-:S06]  /*5cb0*/  UMOV UR17, 0x40000040 ;  /* 0x4000004000117882 */ /* 0x000fcc0000000000 */
        /* <DEDUP_REMOVED lines=13> */
[----:B------:R-:W-:Y:S01]  /*5d90*/  MUFU.TANH R52, R52 ;  /* 0x0000003400347308 */ /* 0x000fe20000002400 */
[----:B--2---:R-:W-:-:S07]  /*5da0*/  FMNMX.FTZ R93, R51, R92, !PT ;  /* 0x0000005c335d7209 */ /* 0x004fce0007810000 */
[----:B------:R-:W1:Y:S01]  /*5db0*/  MUFU.TANH R45, R45 ;  /* 0x0000002d002d7308 */ /* 0x000e620000002400 */
[----:B0-----:R-:W-:-:S07]  /*5dc0*/  FMNMX.FTZ R92, R42, R91, !PT ;  /* 0x0000005b2a5c7209 */ /* 0x001fce0007810000 */
[----:B------:R-:W-:Y:S01]  /*5dd0*/  MUFU.TANH R55, R55 ;  /* 0x0000003700377308 */ /* 0x000fe20000002400 */
[----:B------:R-:W-:Y:S02]  /*5de0*/  WARPGROUP.DEPBAR.LE gsb0, 0x0 ;  /* 0x00008000000079c5 */ /* 0x000fe40000010000 */
[----:B------:R-:W-:-:S05]  /*5df0*/  WARPGROUP.ARRIVE ;  /* 0x00000000000079c5 */ /* 0x000fca0000000000 */
[----:B------:R-:W0:Y:S01]  /*5e00*/  MUFU.TANH R46, R46 ;  /* 0x0000002e002e7308 */ /* 0x000e220000002400 */
[----:B------:R-:W-:Y:S01]  /*5e10*/  HGMMA.64x64x16.F32 R120, gdesc[UR16].tnspB, R120, gsb0 ;  /* 0x40e00000107879f0 */ /* 0x000fe20008000878 */
[----:B------:R-:W-:Y:S01]  /*5e20*/  UIADD3 UR18, UR7, 0x280, URZ ;  /* 0x0000028007127890 */ /* 0x000fe2000fffe03f */
[----:B-1----:R-:W-:Y:S01]  /*5e30*/  FMNMX.FTZ R91, R45, R92, !PT ;  /* 0x0000005c2d5b7209 */ /* 0x002fe20007810000 */
[----:B------:R-:W-:-:S04]  /*5e40*/  UIADD3 UR16, UR6, 0x602, URZ ;  /* 0x0000060206107890 */ /* 0x000fc8000fffe03f */
[----:B------:R-:W-:Y:S01]  /*5e50*/  MUFU.TANH R56, R56 ;  /* 0x0000003800387308 */ /* 0x000fe20000002400 */
[----:B------:R-:W-:Y:S01]  /*5e60*/  UMOV UR19, 0x40000040 ;  /* 0x4000004000137882 */ /* 0x000fe20000000000 */
[----:B------:R-:W-:-:S06]  /*5e70*/  UMOV UR17, 0x40000040 ;  /* 0x4000004000117882 */ /* 0x000fcc0000000000 */
        /* <DEDUP_REMOVED lines=11> */
[----:B------:R-:W1:Y:S08]  /*5f30*/  MUFU.TANH R64, R64 ;  /* 0x0000004000407308 */ /* 0x000e700000002400 */
[----:B------:R-:W2:Y:S01]  /*5f40*/  MUFU.TANH R57, R57 ;  /* 0x0000003900397308 */ /* 0x000ea20000002400 */
[----:B------:R-:W-:Y:S02]  /*5f50*/  WARPGROUP.DEPBAR.LE gsb0, 0x0 ;  /* 0x00008000000079c5 */ /* 0x000fe40000010000 */
[----:B------:R-:W-:Y:S01]  /*5f60*/  WARPGROUP.ARRIVE ;  /* 0x00000000000079c5 */ /* 0x000fe20000000000 */
[----:B0-----:R-:W-:-:S04]  /*5f70*/  FMNMX.FTZ R92, R54, R91, !PT ;  /* 0x0000005b365c7209 */ /* 0x001fc80007810000 */
[----:B------:R-:W0:Y:S01]  /*5f80*/  MUFU.TANH R67, R67 ;  /* 0x0000004300437308 */ /* 0x000e220000002400 */
[----:B------:R-:W-:Y:S01]  /*5f90*/  HGMMA.64x64x16.F32 R120, gdesc[UR16].tnspB, R120, gsb0 ;  /* 0x40e00000107879f0 */ /* 0x000fe20008000878 */
[----:B------:R-:W-:-:S06]  /*5fa0*/  UIADD3 UR18, UR7, 0x300, URZ ;  /* 0x0000030007127890 */ /* 0x000fcc000fffe03f */
[----:B------:R-:W3:Y:S01]  /*5fb0*/  MUFU.TANH R58, R58 ;  /* 0x0000003a003a7308 */ /* 0x000ee20000002400 */
[----:B------:R-:W-:-:S07]  /*5fc0*/  UIADD3 UR16, UR6, 0x604, URZ ;  /* 0x0000060406107890 */ /* 0x000fce000fffe03f */
[----:B------:R-:W4:Y:S01]  /*5fd0*/  MUFU.TANH R68, R68 ;  /* 0x0000004400447308 */ /* 0x000f220000002400 */
[----:B------:R-:W-:Y:S01]  /*5fe0*/  UMOV UR19, 0x40000040 ;  /* 0x4000004000137882 */ /* 0x000fe20000000000 */
[----:B------:R-:W-:-:S06]  /*5ff0*/  UMOV UR17, 0x40000040 ;  /* 0x4000004000117882 */ /* 0x000fcc0000000000 */
        /* <DEDUP_REMOVED lines=11> */
[----:B------:R-:W-:Y:S01]  /*60b0*/  HGMMA.64x64x16.F32 R120, gdesc[UR16].tnspB, R120, gsb0 ;  /* 0x40e00000107879f0 */ /* 0x000fe20008000878 */
[----:B------:R-:W-:-:S06]  /*60c0*/  UIADD3 UR18, UR7, 0x380, URZ ;  /* 0x0000038007127890 */ /* 0x000fcc000fffe03f */
[----:B------:R-:W5:Y:S01]  /*60d0*/  MUFU.TANH R81, R81 ;  /* 0x0000005100517308 */ /* 0x000f620000002400 */
[----:B------:R-:W-:-:S07]  /*60e0*/  UIADD3 UR16, UR6, 0x606, URZ ;  /* 0x0000060606107890 */ /* 0x000fce000fffe03f */
[----:B------:R-:W5:Y:S01]  /*60f0*/  MUFU.TANH R70, R70 ;  /* 0x0000004600467308 */ /* 0x000f620000002400 */
[----:B------:R-:W-:Y:S01]  /*6100*/  UMOV UR19, 0x40000040 ;  /* 0x4000004000137882 */ /* 0x000fe20000000000 */
[----:B------:R-:W-:-:S06]  /*6110*/  UMOV UR17, 0x40000040 ;  /* 0x4000004000117882 */ /* 0x000fcc0000000000 */
[----:B------:R-:W5:Y:S08]  /*6120*/  MUFU.TANH R82, R82 ;  /* 0x0000005200527308 */ /* 0x000f700000002400 */
[----:B------:R-:W5:Y:S08]  /*6130*/  MUFU.TANH R71, R71 ;  /* 0x0000004700477308 */ /* 0x000f700000002400 */
[----:B------:R-:W5:Y:S08]  /*6140*/  MUFU.TANH R85, R85 ;  /* 0x0000005500557308 */ /* 0x000f700000002400 */
[----:B------:R-:W5:Y:S08]  /*6150*/  MUFU.TANH R72, R72 ;  /* 0x0000004800487308 */ /* 0x000f700000002400 */
[----:B------:R-:W5:Y:S08]  /*6160*/  MUFU.TANH R86, R86 ;  /* 0x0000005600567308 */ /* 0x000f700000002400 */
[----:B------:R-:W-:Y:S01]  /*6170*/  MUFU.TANH R79, R79 ;  /* 0x0000004f004f7308 */ /* 0x000fe20000002400 */
[----:B------:R-:W-:Y:S01]  /*6180*/  FMUL.FTZ R102, R116, UR22 ;  /* 0x0000001674667c20 */ /* 0x000fe20008410000 */
[----:B------:R-:W-:-:S06]  /*6190*/  FMUL.FTZ R88, R107, UR22 ;  /* 0x000000166b587c20 */ /* 0x000fcc0008410000 */
[----:B------:R-:W-:Y:S01]  /*61a0*/  MUFU.TANH R80, R80 ;  /* 0x0000005000507308 */ /* 0x000fe20000002400 */
[----:B------:R-:W-:Y:S01]  /*61b0*/  FMUL.FTZ R104, R117, UR22 ;  /* 0x0000001675687c20 */ /* 0x000fe20008410000 */
[----:B------:R-:W-:-:S06]  /*61c0*/  FMUL.FTZ R91, R110, UR22 ;  /* 0x000000166e5b7c20 */ /* 0x000fcc0008410000 */
[----:B------:R-:W-:Y:S01]  /*61d0*/  MUFU.TANH R83, R83 ;  /* 0x0000005300537308 */ /* 0x000fe20000002400 */
[----:B------:R-:W-:Y:S02]  /*61e0*/  WARPGROUP.DEPBAR.LE gsb0, 0x0 ;  /* 0x00008000000079c5 */ /* 0x000fe40000010000 */
[----:B------:R-:W-:Y:S01]  /*61f0*/  WARPGROUP.ARRIVE ;  /* 0x00000000000079c5 */ /* 0x000fe20000000000 */
[----:B------:R-:W-:Y:S01]  /*6200*/  FMUL.FTZ R103, R119, UR22 ;  /* 0x0000001677677c20 */ /* 0x000fe20008410000 */
[----:B------:R-:W5:Y:S03]  /*6210*/  LDL R110, [R1] ;  /* 0x00000000016e7983 */ /* 0x000f660000100800 */
[----:B------:R-:W-:Y:S01]  /*6220*/  MUFU.TANH R89, R89 ;  /* 0x0000005900597308 */ /* 0x000fe20000002400 */
[----:B------:R-:W-:Y:S01]  /*6230*/  HGMMA.64x64x16.F32 R120, gdesc[UR16].tnspB, R120, gsb0 ;  /* 0x40e00000107879f0 */ /* 0x000fe20008000878 */
[----:B------:R-:W-:-:S02]  /*6240*/  UIADD3 UR18, UR7, 0x400, URZ ;  /* 0x0000040007127890 */ /* 0x000fc4000fffe03f */
[----:B------:R-:W-:Y:S01]  /*6250*/  UIADD3 UR16, UR6, 0xc00, URZ ;  /* 0x00000c0006107890 */ /* 0x000fe2000fffe03f */
[----:B------:R-:W-:Y:S01]  /*6260*/  UMOV UR19, 0x40000040 ;  /* 0x4000004000137882 */ /* 0x000fe20000000000 */
[----:B------:R-:W-:Y:S02]  /*6270*/  UMOV UR17, 0x40000040 ;  /* 0x4000004000117882 */ /* 0x000fe40000000000 */
[----:B------:R-:W-:Y:S08]  /*6280*/  MUFU.TANH R90, R90 ;  /* 0x0000005a005a7308 */ /* 0x000ff00000002400 */
[----:B------:R-:W-:Y:S08]  /*6290*/  MUFU.TANH R84, R84 ;  /* 0x0000005400547308 */ /* 0x000ff00000002400 */
[----:B------:R-:W-:Y:S08]  /*62a0*/  MUFU.TANH R87, R87 ;  /* 0x0000005700577308 */ /* 0x000ff00000002400 */
[----:B------:R-:W-:Y:S08]  /*62b0*/  MUFU.TANH R102, R102 ;  /* 0x0000006600667308 */ /* 0x000ff00000002400 */
[----:B------:R-:W-:Y:S01]  /*62c0*/  MUFU.TANH R88, R88 ;  /* 0x0000005800587308 */ /* 0x000fe20000002400 */
[----:B------:R-:W-:-:S02]  /*62d0*/  WARPGROUP.DEPBAR.LE gsb0, 0x0 ;  /* 0x00008000000079c5 */ /* 0x000fc40000010000 */
[----:B------:R-:W-:-:S06]  /*62e0*/  WARPGROUP.ARRIVE ;  /* 0x00000000000079c5 */ /* 0x000fcc0000000000 */
[----:B------:R-:W-:Y:S01]  /*62f0*/  HGMMA.64x64x16.F32 R120, gdesc[UR16].tnspB, R120, gsb0 ;  /* 0x40e00000107879f0 */ /* 0x000fe20008000878 */
[----:B------:R-:W-:Y:S02]  /*6300*/  UIADD3 UR18, UR7, 0x480, URZ ;  /* 0x0000048007127890 */ /* 0x000fe4000fffe03f */
[----:B------:R-:W-:Y:S01]  /*6310*/  UIADD3 UR16, UR6, 0xc02, URZ ;  /* 0x00000c0206107890 */ /* 0x000fe2000fffe03f */
[----:B------:R-:W-:Y:S01]  /*6320*/  UMOV UR19, 0x40000040 ;  /* 0x4000004000137882 */ /* 0x000fe20000000000 */
[----:B------:R-:W-:Y:S01]  /*6330*/  UMOV UR17, 0x40000040 ;  /* 0x4000004000117882 */ /* 0x000fe20000000000 */
[----:B------:R-:W-:Y:S02]  /*6340*/  WARPGROUP.DEPBAR.LE gsb0, 0x0 ;  /* 0x00008000000079c5 */ /* 0x000fe40000010000 */
        /* <DEDUP_REMOVED lines=15> */
[----:B------:R-:W-:Y:S03]  /*6440*/  HGMMA.64x64x16.F32 R120, gdesc[UR16].tnspB, R120, gsb0 ;  /* 0x40e00000107879f0 */ /* 0x000fe60008000878 */
[----:B------:R-:W-:Y:S02]  /*6450*/  WARPGROUP.DEPBAR.LE gsb0, 0x0 ;  /* 0x00008000000079c5 */ /* 0x000fe40000010000 */
[----:B------:R1:W-:Y:S06]  /*6460*/  BAR.ARV R75, 0x100 ;  /* 0x0004004b0000751d */ /* 0x0003ec0000002000 */
[----:B------:R2:W-:Y:S01]  /*6470*/  @!P1 SYNCS.ARRIVE.TRANS64.RED.A1T0 RZ, [R76+URZ], RZ ;  /* 0x000000ff4cff99a7 */ /* 0x0005e2000810043f */
[----:B-1----:R-:W-:Y:S01]  /*6480*/  FMUL.FTZ R75, R94, UR22 ;  /* 0x000000165e4b7c20 */ /* 0x002fe20008410000 */
[----:B------:R-:W-:-:S04]  /*6490*/  FMNMX.FTZ R94, R52, R93, !PT ;  /* 0x0000005d345e7209 */ /* 0x000fc80007810000 */
[----:B------:R-:W-:Y:S01]  /*64a0*/  FMNMX.FTZ R93, R55, R94, !PT ;  /* 0x0000005e375d7209 */ /* 0x000fe20007810000 */
[----:B--2---:R-:W-:Y:S01]  /*64b0*/  IMAD.U32 R76, RZ, RZ, UR23 ;  /* 0x00000017ff4c7e24 */ /* 0x004fe2000f8e00ff */
[----:B------:R-:W1:Y:S02]  /*64c0*/  MUFU.TANH R75, R75 ;  /* 0x0000004b004b7308 */ /* 0x000e640000002400 */
[----:B------:R-:W-:Y:S01]  /*64d0*/  FMNMX.FTZ R94, R56, R93, !PT ;  /* 0x0000005d385e7209 */ /* 0x000fe20007810000 */
[----:B------:R-:W-:Y:S01]  /*64e0*/  FMUL.FTZ R93, R108, UR22 ;  /* 0x000000166c5d7c20 */ /* 0x000fe20008410000 */
[----:B------:R-:W-:-:S04]  /*64f0*/  @!P1 LEA R76, R76, UR40, 0x3 ;  /* 0x000000284c4c9c11 */ /* 0x000fc8000f8e18ff */
[----:B------:R-:W-:Y:S01]  /*6500*/  @!P1 IADD3 R76, R76, 0x30860, RZ ;  /* 0x000308604c4c9810 */ /* 0x000fe20007ffe0ff */
[----:B------:R-:W-:Y:S03]  /*6510*/  MUFU.TANH R93, R93 ;  /* 0x0000005d005d7308 */ /* 0x000fe60000002400 */
[----:B------:R-:W-:-:S04]  /*6520*/  @!P1 PRMT R76, RZ, 0x654, R76 ;  /* 0x00000654ff4c9816 */ /* 0x000fc8000000004c */
[----:B------:R2:W-:Y:S02]  /*6530*/  @!P1 SYNCS.ARRIVE.TRANS64.RED.A1T0 RZ, [R76+URZ], RZ ;  /* 0x000000ff4cff99a7 */ /* 0x0005e4000810043f */
[----:B--2---:R-:W-:Y:S01]  /*6540*/  FMUL.FTZ R76, R95, UR22 ;  /* 0x000000165f4c7c20 */ /* 0x004fe20008410000 */
[----:B------:R-:W-:Y:S01]  /*6550*/  FMNMX.FTZ R95, R59, R94, !PT ;  /* 0x0000005e3b5f7209 */ /* 0x000fe20007810000 */
[----:B------:R-:W-:-:S03]  /*6560*/  FMUL.FTZ R94, R109, UR22 ;  /* 0x000000166d5e7c20 */ /* 0x000fc60008410000 */
[----:B------:R-:W-:Y:S01]  /*6570*/  FMNMX.FTZ R96, R60, R95, !PT ;  /* 0x0000005f3c607209 */ /* 0x000fe20007810000 */
[----:B------:R-:W2:Y:S03]  /*6580*/  MUFU.TANH R76, R76 ;  /* 0x0000004c004c7308 */ /* 0x000ea60000002400 */
[----:B------:R-:W-:-:S04]  /*6590*/  FMNMX.FTZ R95, R63, R96, !PT ;  /* 0x000000603f5f7209 */ /* 0x000fc80007810000 */
[----:B------:R-:W-:Y:S01]  /*65a0*/  FMNMX.FTZ R96, R64, R95, !PT ;  /* 0x0000005f40607209 */ /* 0x000fe20007810000 */
[----:B------:R-:W2:Y:S01]  /*65b0*/  MUFU.TANH R94, R94 ;  /* 0x0000005e005e7308 */ /* 0x000ea20000002400 */
[----:B------:R-:W-:Y:S02]  /*65c0*/  FMNMX.FTZ R95, R57, R92, !PT ;  /* 0x0000005c395f7209 */ /* 0x000fe40007810000 */
[----:B0-----:R-:W-:Y:S02]  /*65d0*/  FMNMX.FTZ R97, R67, R96, !PT ;  /* 0x0000006043617209 */ /* 0x001fe40007810000 */
[----:B---3--:R-:W-:Y:S02]  /*65e0*/  FMNMX.FTZ R96, R58, R95, !PT ;  /* 0x0000005f3a607209 */ /* 0x008fe40007810000 */
[----:B----4-:R-:W-:Y:S02]  /*65f0*/  FMNMX.FTZ R98, R68, R97, !PT ;  /* 0x0000006144627209 */ /* 0x010fe40007810000 */
[----:B-----5:R-:W-:-:S02]  /*6600*/  FMNMX.FTZ R95, R61, R96, !PT ;  /* 0x000000603d5f7209 */ /* 0x020fc40007810000 */
        /* <DEDUP_REMOVED lines=11> */
[----:B------:R-:W-:Y:S01]  /*66c0*/  FMNMX.FTZ R95, R71, R98, !PT ;  /* 0x00000062475f7209 */ /* 0x000fe20007810000 */
[----:B------:R-:W-:Y:S01]  /*66d0*/  FMUL.FTZ R97, R112, UR22 ;  /* 0x0000001670617c20 */ /* 0x000fe20008410000 */
[----:B------:R-:W-:-:S02]  /*66e0*/  FMNMX.FTZ R101, R85, R100, !PT ;  /* 0x0000006455657209 */ /* 0x000fc40007810000 */
[----:B------:R-:W-:Y:S01]  /*66f0*/  FMNMX.FTZ R98, R72, R95, !PT ;  /* 0x0000005f48627209 */ /* 0x000fe20007810000 */
[----:B------:R-:W-:Y:S01]  /*6700*/  FMUL.FTZ R99, R113, UR22 ;  /* 0x0000001671637c20 */ /* 0x000fe20008410000 */
[----:B------:R-:W-:Y:S01]  /*6710*/  FMNMX.FTZ R100, R86, R101, !PT ;  /* 0x0000006556647209 */ /* 0x000fe20007810000 */
[----:B------:R-:W0:Y:S01]  /*6720*/  MUFU.TANH R97, R97 ;  /* 0x0000006100617308 */ /* 0x000e220000002400 */
[----:B-1----:R-:W-:Y:S02]  /*6730*/  FMNMX.FTZ R95, R75, R98, !PT ;  /* 0x000000624b5f7209 */ /* 0x002fe40007810000 */
[----:B------:R-:W-:Y:S02]  /*6740*/  FMNMX.FTZ R101, R89, R100, !PT ;  /* 0x0000006459657209 */ /* 0x000fe40007810000 */
[----:B--2---:R-:W-:Y:S02]  /*6750*/  FMNMX.FTZ R98, R76, R95, !PT ;  /* 0x0000005f4c627209 */ /* 0x004fe40007810000 */
[----:B------:R-:W-:Y:S01]  /*6760*/  FMNMX.FTZ R100, R90, R101, !PT ;  /* 0x000000655a647209 */ /* 0x000fe20007810000 */
[----:B------:R-:W1:Y:S01]  /*6770*/  MUFU.TANH R99, R99 ;  /* 0x0000006300637308 */ /* 0x000e620000002400 */
[----:B------:R-:W-:-:S02]  /*6780*/  FMNMX.FTZ R95, R79, R98, !PT ;  /* 0x000000624f5f7209 */ /* 0x000fc40007810000 */
[----:B------:R-:W-:Y:S02]  /*6790*/  FMNMX.FTZ R101, R93, R100, !PT ;  /* 0x000000645d657209 */ /* 0x000fe40007810000 */
[----:B------:R-:W-:Y:S02]  /*67a0*/  FMNMX.FTZ R100, R80, R95, !PT ;  /* 0x0000005f50647209 */ /* 0x000fe40007810000 */
[----:B------:R-:W-:Y:S01]  /*67b0*/  FMNMX.FTZ R106, R94, R101, !PT ;  /* 0x000000655e6a7209 */ /* 0x000fe20007810000 */
[----:B------:R-:W2:Y:S01]  /*67c0*/  MUFU.TANH R104, R104 ;  /* 0x0000006800687308 */ /* 0x000ea20000002400 */
[----:B------:R-:W-:Y:S01]  /*67d0*/  FMUL.FTZ R92, R111, UR22 ;  /* 0x000000166f5c7c20 */ /* 0x000fe20008410000 */
[----:B------:R-:W-:Y:S02]  /*67e0*/  FMNMX.FTZ R95, R83, R100, !PT ;  /* 0x00000064535f7209 */ /* 0x000fe40007810000 */
[----:B0-----:R-:W-:Y:S01]  /*67f0*/  FMNMX.FTZ R100, R97, R106, !PT ;  /* 0x0000006a61647209 */ /* 0x001fe20007810000 */
[----:B------:R-:W-:-:S03]  /*6800*/  FMUL.FTZ R96, R114, UR22 ;  /* 0x0000001672607c20 */ /* 0x000fc60008410000 */
[----:B------:R-:W0:Y:S01]  /*6810*/  MUFU.TANH R91, R91 ;  /* 0x0000005b005b7308 */ /* 0x000e220000002400 */
[----:B------:R-:W-:Y:S02]  /*6820*/  FMNMX.FTZ R106, R84, R95, !PT ;  /* 0x0000005f546a7209 */ /* 0x000fe40007810000 */
[----:B-1----:R-:W-:Y:S01]  /*6830*/  FMNMX.FTZ R101, R99, R100, !PT ;  /* 0x0000006463657209 */ /* 0x002fe20007810000 */
[----:B------:R-:W-:Y:S01]  /*6840*/  FMUL.FTZ R98, R115, UR22 ;  /* 0x0000001673627c20 */ /* 0x000fe20008410000 */
[----:B------:R-:W-:-:S03]  /*6850*/  FMNMX.FTZ R95, R87, R106, !PT ;  /* 0x0000006a575f7209 */ /* 0x000fc60007810000 */
[----:B------:R-:W1:Y:S01]  /*6860*/  MUFU.TANH R92, R92 ;  /* 0x0000005c005c7308 */ /* 0x000e620000002400 */
[----:B------:R-:W-:Y:S01]  /*6870*/  FMNMX.FTZ R101, R102, R101, !PT ;  /* 0x0000006566657209 */ /* 0x000fe20007810000 */
[----:B------:R-:W-:Y:S01]  /*6880*/  FMUL.FTZ R100, R118, UR22 ;  /* 0x0000001676647c20 */ /* 0x000fe20008410000 */
[----:B------:R-:W-:-:S05]  /*6890*/  FMNMX.FTZ R106, R88, R95, !PT ;  /* 0x0000005f586a7209 */ /* 0x000fca0007810000 */
[----:B------:R-:W3:Y:S01]  /*68a0*/  MUFU.TANH R96, R96 ;  /* 0x0000006000607308 */ /* 0x000ee20000002400 */
[----:B--2---:R-:W-:Y:S02]  /*68b0*/  FMNMX.FTZ R95, R104, R101, !PT ;  /* 0x00000065685f7209 */ /* 0x004fe40007810000 */
[----:B0-----:R-:W-:-:S05]  /*68c0*/  FMNMX.FTZ R101, R91, R106, !PT ;  /* 0x0000006a5b657209 */ /* 0x001fca0007810000 */
[----:B------:R-:W0:Y:S01]  /*68d0*/  MUFU.TANH R98, R98 ;  /* 0x0000006200627308 */ /* 0x000e220000002400 */
[----:B------:R-:W2:Y:S01]  /*68e0*/  SHFL.BFLY PT, R106, R95, 0x2, 0x1f ;  /* 0x0c401f005f6a7f89 */ /* 0x000ea200000e0000 */
[----:B-1----:R-:W-:-:S06]  /*68f0*/  FMNMX.FTZ R101, R92, R101, !PT ;  /* 0x000000655c657209 */ /* 0x002fcc0007810000 */
[----:B------:R-:W1:Y:S01]  /*6900*/  MUFU.TANH R100, R100 ;  /* 0x0000006400647308 */ /* 0x000e620000002400 */
[----:B---3--:R-:W-:-:S07]  /*6910*/  FMNMX.FTZ R101, R96, R101, !PT ;  /* 0x0000006560657209 */ /* 0x008fce0007810000 */
[----:B------:R-:W3:Y:S01]  /*6920*/  MUFU.TANH R103, R103 ;  /* 0x0000006700677308 */ /* 0x000ee20000002400 */
[----:B0-----:R-:W-:-:S04]  /*6930*/  FMNMX.FTZ R101, R98, R101, !PT ;  /* 0x0000006562657209 */ /* 0x001fc80007810000 */
[----:B-1----:R-:W-:Y:S02]  /*6940*/  FMNMX.FTZ R108, R100, R101, !PT ;  /* 0x00000065646c7209 */ /* 0x002fe40007810000 */
[----:B--2---:R-:W-:Y:S02]  /*6950*/  FMNMX.FTZ R105, R95, R106, !PT ;  /* 0x0000006a5f697209 */ /* 0x004fe40007810000 */
[----:B---3--:R-:W-:-:S03]  /*6960*/  FMNMX.FTZ R108, R103, R108, !PT ;  /* 0x0000006c676c7209 */ /* 0x008fc60007810000 */
[----:B------:R-:W0:Y:S04]  /*6970*/  SHFL.BFLY PT, R106, R105, 0x1, 0x1f ;  /* 0x0c201f00696a7f89 */ /* 0x000e2800000e0000 */
[----:B------:R-:W1:Y:S01]  /*6980*/  SHFL.BFLY PT, R101, R108, 0x2, 0x1f ;  /* 0x0c401f006c657f89 */ /* 0x000e6200000e0000 */
[----:B0-----:R-:W-:Y:S02]  /*6990*/  FMNMX.FTZ R95, R105, R106, !PT ;  /* 0x0000006a695f7209 */ /* 0x001fe40007810000 */
[----:B-1----:R-:W-:-:S05]  /*69a0*/  FMNMX.FTZ R107, R108, R101, !PT ;  /* 0x000000656c6b7209 */ /* 0x002fca0007810000 */
[----:B------:R-:W0:Y:S02]  /*69b0*/  SHFL.BFLY PT, R106, R107, 0x1, 0x1f ;  /* 0x0c201f006b6a7f89 */ /* 0x000e2400000e0000 */
[----:B0-----:R-:W-:Y:S01]  /*69c0*/  FMNMX.FTZ R101, R107, R106, !PT ;  /* 0x0000006a6b657209 */ /* 0x001fe20007810000 */
[C---:B------:R-:W-:Y:S01]  /*69d0*/  FADD.FTZ R106, -R95.reuse, R0 ;  /* 0x000000005f6a7221 */ /* 0x040fe20000010100 */
[----:B------:R-:W-:-:S03]  /*69e0*/  FMUL.FTZ R0, R95, UR21 ;  /* 0x000000155f007c20 */ /* 0x000fc60008410000 */
[C---:B------:R-:W-:Y:S01]  /*69f0*/  FMUL.FTZ R107, R101.reuse, UR21 ;  /* 0x00000015656b7c20 */ /* 0x040fe20008410000 */
[----:B------:R-:W-:Y:S01]  /*6a00*/  FMUL.FTZ R106, R106, UR21 ;  /* 0x000000156a6a7c20 */ /* 0x000fe20008410000 */
[----:B------:R-:W-:Y:S01]  /*6a10*/  FADD.FTZ R6, -R101, R6 ;  /* 0x0000000665067221 */ /* 0x000fe20000010100 */
        /* <DEDUP_REMOVED lines=10> */
[----:B0-----:R-:W-:Y:S01]  /*6ac0*/  FMUL.FTZ R106, R6, UR21 ;  /* 0x00000015066a7c20 */ /* 0x001fe20008410000 */
        /* <DEDUP_REMOVED lines=43> */
[----:B------:R-:W-:Y:S01]  /*6d80*/  FFMA.FTZ R14, R15, UR21, -R107 ;  /* 0x000000150f0e7c23 */ /* 0x000fe2000801086b */
[----:B------:R-:W-:Y:S08]  /*6d90*/  MUFU.EX2 R0, R106 ;  /* 0x0000006a00007308 */ /* 0x000ff00000000800 */
[----:B------:R-:W1:Y:S08]  /*6da0*/  MUFU.EX2 R10, R10 ;  /* 0x0000000a000a7308 */ /* 0x000e700000000800 */
[----:B------:R-:W2:Y:S08]  /*6db0*/  MUFU.EX2 R9, R9 ;  /* 0x0000000900097308 */ /* 0x000eb00000000800 */
[----:B------:R-:W3:Y:S08]  /*6dc0*/  MUFU.EX2 R11, R11 ;  /* 0x0000000b000b7308 */ /* 0x000ef00000000800 */
[----:B------:R-:W-:Y:S08]  /*6dd0*/  MUFU.EX2 R12, R12 ;  /* 0x0000000c000c7308 */ /* 0x000ff00000000800 */
[----:B------:R-:W4:Y:S08]  /*6de0*/  MUFU.EX2 R13, R13 ;  /* 0x0000000d000d7308 */ /* 0x000f300000000800 */
[----:B------:R-:W-:Y:S08]  /*6df0*/  MUFU.EX2 R6, R6 ;  /* 0x0000000600067308 */ /* 0x000ff00000000800 */
[----:B------:R-:W5:Y:S01]  /*6e00*/  MUFU.EX2 R14, R14 ;  /* 0x0000000e000e7308 */ /* 0x000f620000000800 */
[----:B0-----:R-:W-:Y:S01]  /*6e10*/  FFMA.FTZ R108, R32, R3, R8 ;  /* 0x00000003206c7223 */ /* 0x001fe20000010008 */
[----:B-1----:R-:W-:Y:S01]  /*6e20*/  FFMA.FTZ R106, R0, R7, R10 ;  /* 0x00000007006a7223 */ /* 0x002fe2000001000a */
[----:B--2---:R-:W-:-:S02]  /*6e30*/  F2FP.F16.F32.PACK_AB R8, R9, R8 ;  /* 0x000000080908723e */ /* 0x004fc400000000ff */
[----:B------:R-:W-:Y:S01]  /*6e40*/  FADD.FTZ R3, R9, R108 ;  /* 0x0000006c09037221 */ /* 0x000fe20000010000 */
[C---:B---3--:R-:W-:Y:S01]  /*6e50*/  FADD.FTZ R7, R11.reuse, R106 ;  /* 0x0000006a0b077221 */ /* 0x048fe20000010000 */
[----:B------:R-:W-:Y:S02]  /*6e60*/  F2FP.F16.F32.PACK_AB R9, R11, R10 ;  /* 0x0000000a0b09723e */ /* 0x000fe400000000ff */
[----:B----4-:R-:W-:Y:S02]  /*6e70*/  F2FP.F16.F32.PACK_AB R10, R13, R12 ;  /* 0x0000000c0d0a723e */ /* 0x010fe400000000ff */
[----:B-----5:R-:W-:-:S05]  /*6e80*/  F2FP.F16.F32.PACK_AB R11, R14, R6 ;  /* 0x000000060e0b723e */ /* 0x020fca00000000ff */
[----:B------:R0:W-:Y:S01]  /*6e90*/  STSM.16.M88.4 [R2+0x1e800], R8 ;  /* 0x01e8000802007844 */ /* 0x0001e20000000200 */
[----:B------:R-:W1:Y:S01]  /*6ea0*/  MUFU.EX2 R18, R18 ;  /* 0x0000001200127308 */ /* 0x000e620000000800 */
[--C-:B------:R-:W-:Y:S01]  /*6eb0*/  FFMA.FTZ R108, R22, UR21, -R107.reuse ;  /* 0x00000015166c7c23 */ /* 0x100fe2000801086b */
[--C-:B0-----:R-:W-:Y:S01]  /*6ec0*/  FFMA.FTZ R9, R154, UR21, -R107.reuse ;  /* 0x000000159a097c23 */ /* 0x101fe2000801086b */
[--C-:B------:R-:W-:Y:S01]  /*6ed0*/  FFMA.FTZ R10, R153, UR21, -R107.reuse ;  /* 0x00000015990a7c23 */ /* 0x100fe2000801086b */
[----:B------:R-:W-:-:S04]  /*6ee0*/  FFMA.FTZ R11, R152, UR21, -R107 ;  /* 0x00000015980b7c23 */ /* 0x000fc8000801086b */
[----:B------:R-:W-:Y:S08]  /*6ef0*/  MUFU.EX2 R19, R19 ;  /* 0x0000001300137308 */ /* 0x000ff00000000800 */
[----:B------:R-:W0:Y:S01]  /*6f00*/  MUFU.EX2 R9, R9 ;  /* 0x0000000900097308 */ /* 0x000e220000000800 */
[----:B------:R-:W-:Y:S01]  /*6f10*/  FADD.FTZ R12, R12, R3 ;  /* 0x000000030c0c7221 */ /* 0x000fe20000010000 */
[----:B------:R-:W-:-:S06]  /*6f20*/  FADD.FTZ R8, R6, R7 ;  /* 0x0000000706087221 */ /* 0x000fcc0000010000 */
[----:B------:R-:W2:Y:S01]  /*6f30*/  MUFU.EX2 R10, R10 ;  /* 0x0000000a000a7308 */ /* 0x000ea20000000800 */
[----:B------:R-:W-:Y:S01]  /*6f40*/  FFMA.FTZ R25, R25, UR21, -R107 ;  /* 0x0000001519197c23 */ /* 0x000fe2000801086b */
[----:B------:R-:W-:-:S06]  /*6f50*/  FADD.FTZ R13, R13, R12 ;  /* 0x0000000c0d0d7221 */ /* 0x000fcc0000010000 */
[----:B------:R-:W3:Y:S01]  /*6f60*/  MUFU.EX2 R20, R20 ;  /* 0x0000001400147308 */ /* 0x000ee20000000800 */
[----:B------:R-:W-:Y:S01]  /*6f70*/  FADD.FTZ R8, R14, R8 ;  /* 0x000000080e087221 */ /* 0x000fe20000010000 */
[----:B------:R-:W-:-:S06]  /*6f80*/  FFMA.FTZ R26, R26, UR21, -R107 ;  /* 0x000000151a1a7c23 */ /* 0x000fcc000801086b */
[----:B------:R-:W4:Y:S01]  /*6f90*/  MUFU.EX2 R11, R11 ;  /* 0x0000000b000b7308 */ /* 0x000f220000000800 */
[----:B-1----:R-:W-:Y:S01]  /*6fa0*/  FADD.FTZ R12, R18, R13 ;  /* 0x0000000d120c7221 */ /* 0x002fe20000010000 */
[----:B0-----:R-:W-:-:S06]  /*6fb0*/  FADD.FTZ R13, R9, R8 ;  /* 0x00000008090d7221 */ /* 0x001fcc0000010000 */
[----:B------:R-:W0:Y:S01]  /*6fc0*/  MUFU.EX2 R21, R21 ;  /* 0x0000001500157308 */ /* 0x000e220000000800 */
[--C-:B------:R-:W-:Y:S01]  /*6fd0*/  FFMA.FTZ R106, R29, UR21, -R107.reuse ;  /* 0x000000151d6a7c23 */ /* 0x100fe2000801086b */
[----:B------:R-:W-:-:S06]  /*6fe0*/  FFMA.FTZ R22, R53, UR21, -R107 ;  /* 0x0000001535167c23 */ /* 0x000fcc000801086b */
[----:B------:R-:W1:Y:S01]  /*6ff0*/  MUFU.EX2 R108, R108 ;  /* 0x0000006c006c7308 */ /* 0x000e620000000800 */
[----:B------:R-:W-:Y:S01]  /*7000*/  FFMA.FTZ R53, R69, UR21, -R107 ;  /* 0x0000001545357c23 */ /* 0x000fe2000801086b */
[----:B------:R-:W-:-:S06]  /*7010*/  FADD.FTZ R69, R19, R12 ;  /* 0x0000000c13457221 */ /* 0x000fcc0000010000 */
[----:B------:R-:W5:Y:S01]  /*7020*/  MUFU.EX2 R23, R23 ;  /* 0x0000001700177308 */ /* 0x000f620000000800 */
[----:B--2---:R-:W-:Y:S01]  /*7030*/  FADD.FTZ R12, R10, R13 ;  /* 0x0000000d0a0c7221 */ /* 0x004fe20000010000 */
[----:B------:R-:W-:-:S06]  /*7040*/  FFMA.FTZ R109, R30, UR21, -R107 ;  /* 0x000000151e6d7c23 */ /* 0x000fcc000801086b */
[----:B------:R-:W2:Y:S01]  /*7050*/  MUFU.EX2 R25, R25 ;  /* 0x0000001900197308 */ /* 0x000ea20000000800 */
[----:B---3--:R-:W-:Y:S01]  /*7060*/  FADD.FTZ R14, R20, R69 ;  /* 0x00000045140e7221 */ /* 0x008fe20000010000 */
[----:B----4-:R-:W-:-:S06]  /*7070*/  FADD.FTZ R13, R11, R12 ;  /* 0x0000000c0b0d7221 */ /* 0x010fcc0000010000 */
[----:B------:R-:W3:Y:S01]  /*7080*/  MUFU.EX2 R24, R24 ;  /* 0x0000001800187308 */ /* 0x000ee20000000800 */
[----:B------:R-:W-:-:S07]  /*7090*/  FFMA.FTZ R30, R33, UR21, -R107 ;  /* 0x00000015211e7c23 */ /* 0x000fce000801086b */
[----:B------:R-:W4:Y:S01]  /*70a0*/  MUFU.EX2 R26, R26 ;  /* 0x0000001a001a7308 */ /* 0x000f220000000800 */
[----:B0-----:R-:W-:Y:S01]  /*70b0*/  FADD.FTZ R14, R21, R14 ;  /* 0x0000000e150e7221 */ /* 0x001fe20000010000 */
[----:B-1----:R-:W-:-:S06]  /*70c0*/  FADD.FTZ R12, R108, R13 ;  /* 0x0000000d6c0c7221 */ /* 0x002fcc0000010000 */
[----:B------:R-:W0:Y:S01]  /*70d0*/  MUFU.EX2 R27, R27 ;  /* 0x0000001b001b7308 */ /* 0x000e220000000800 */
[----:B------:R-:W-:-:S07]  /*70e0*/  FFMA.FTZ R33, R34, UR21, -R107 ;  /* 0x0000001522217c23 */ /* 0x000fce000801086b */
[----:B------:R-:W1:Y:S01]  /*70f0*/  MUFU.EX2 R106, R106 ;  /* 0x0000006a006a7308 */ /* 0x000e620000000800 */
[----:B------:R-:W-:Y:S01]  /*7100*/  F2FP.F16.F32.PACK_AB R8, R19, R18 ;  /* 0x000000121308723e */ /* 0x000fe200000000ff */
[----:B-----5:R-:W-:-:S06]  /*7110*/  FADD.FTZ R13, R23, R14 ;  /* 0x0000000e170d7221 */ /* 0x020fcc0000010000 */
        /* <DEDUP_REMOVED lines=14> */
[----:B-----5:R-:W-:Y:S01]  /*7200*/  FADD.FTZ R14, R28, R13 ;  /* 0x0000000d1c0e7221 */ /* 0x020fe20000010000 */
[----:B--2---:R-:W-:-:S06]  /*7210*/  FADD.FTZ R13, R109, R12 ;  /* 0x0000000c6d0d7221 */ /* 0x004fcc0000010000 */
[----:B------:R-:W2:Y:S01]  /*7220*/  MUFU.EX2 R35, R35 ;  /* 0x0000002300237308 */ /* 0x000ea20000000800 */
[----:B------:R-:W-:-:S07]  /*7230*/  FFMA.FTZ R37, R42, UR21, -R107 ;  /* 0x000000152a257c23 */ /* 0x000fce000801086b */
[----:B------:R-:W5:Y:S01]  /*7240*/  MUFU.EX2 R15, R15 ;  /* 0x0000000f000f7308 */ /* 0x000f620000000800 */
        /* <DEDUP_REMOVED lines=10> */
[----:B--2---:R-:W-:Y:S01]  /*72f0*/  FADD.FTZ R13, R35, R14 ;  /* 0x0000000e230d7221 */ /* 0x004fe20000010000 */
[----:B-----5:R-:W-:-:S06]  /*7300*/  FADD.FTZ R69, R15, R12 ;  /* 0x0000000c0f457221 */ /* 0x020fcc0000010000 */
        /* <DEDUP_REMOVED lines=10> */
[----:B------:R-:W0:Y:S08]  /*73b0*/  MUFU.EX2 R44, R44 ;  /* 0x0000002c002c7308 */ /* 0x000e300000000800 */
[----:B------:R-:W1:Y:S01]  /*73c0*/  MUFU.EX2 R38, R38 ;  /* 0x0000002600267308 */ /* 0x000e620000000800 */
[----:B--2---:R-:W-:Y:S01]  /*73d0*/  FADD.FTZ R12, R40, R13 ;  /* 0x0000000d280c7221 */ /* 0x004fe20000010000 */
[----:B-----5:R-:W-:-:S06]  /*73e0*/  FADD.FTZ R14, R37, R14 ;  /* 0x0000000e250e7221 */ /* 0x020fcc0000010000 */
[----:B------:R-:W2:Y:S01]  /*73f0*/  MUFU.EX2 R47, R47 ;  /* 0x0000002f002f7308 */ /* 0x000ea20000000800 */
[----:B------:R-:W-:-:S07]  /*7400*/  FFMA.FTZ R46, R54, UR21, -R107 ;  /* 0x00000015362e7c23 */ /* 0x000fce000801086b */
[----:B------:R-:W5:Y:S01]  /*7410*/  MUFU.EX2 R49, R49 ;  /* 0x0000003100317308 */ /* 0x000f620000000800 */
[----:B------:R-:W-:Y:S01]  /*7420*/  F2FP.F16.F32.PACK_AB R9, R10, R9 ;  /* 0x000000090a09723e */ /* 0x000fe200000000ff */
[----:B---3--:R-:W-:Y:S01]  /*7430*/  FADD.FTZ R13, R43, R12 ;  /* 0x0000000c2b0d7221 */ /* 0x008fe20000010000 */
[----:B------:R-:W-:-:S05]  /*7440*/  F2FP.F16.F32.PACK_AB R10, R21, R20 ;  /* 0x00000014150a723e */ /* 0x000fca00000000ff */
[----:B------:R-:W3:Y:S01]  /*7450*/  MUFU.EX2 R48, R48 ;  /* 0x0000003000307308 */ /* 0x000ee20000000800 */
[----:B----4-:R-:W-:Y:S01]  /*7460*/  FADD.FTZ R21, R29, R14 ;  /* 0x0000000e1d157221 */ /* 0x010fe20000010000 */
[----:B------:R-:W-:-:S06]  /*7470*/  FFMA.FTZ R57, R57, UR21, -R107 ;  /* 0x0000001539397c23 */ /* 0x000fcc000801086b */
[----:B------:R-:W4:Y:S01]  /*7480*/  MUFU.EX2 R45, R45 ;  /* 0x0000002d002d7308 */ /* 0x000f220000000800 */
[----:B------:R-:W-:Y:S01]  /*7490*/  F2FP.F16.F32.PACK_AB R25, R26, R25 ;  /* 0x000000191a19723e */ /* 0x000fe200000000ff */
[----:B0-----:R-:W-:Y:S01]  /*74a0*/  FADD.FTZ R14, R44, R13 ;  /* 0x0000000d2c0e7221 */ /* 0x001fe20000010000 */
[----:B------:R-:W-:-:S05]  /*74b0*/  F2FP.F16.F32.PACK_AB R26, R28, R27 ;  /* 0x0000001b1c1a723e */ /* 0x000fca00000000ff */
[----:B------:R-:W0:Y:S01]  /*74c0*/  MUFU.EX2 R51, R51 ;  /* 0x0000003300337308 */ /* 0x000e220000000800 */
[----:B-1----:R-:W-:Y:S01]  /*74d0*/  FADD.FTZ R28, R38, R21 ;  /* 0x00000015261c7221 */ /* 0x002fe20000010000 */
[----:B------:R-:W-:-:S06]  /*74e0*/  FFMA.FTZ R3, R58, UR21, -R107 ;  /* 0x000000153a037c23 */ /* 0x000fcc000801086b */
[----:B------:R-:W1:Y:S01]  /*74f0*/  MUFU.EX2 R22, R22 ;  /* 0x0000001600167308 */ /* 0x000e620000000800 */
[----:B--2---:R-:W-:Y:S01]  /*7500*/  FADD.FTZ R21, R47, R14 ;  /* 0x0000000e2f157221 */ /* 0x004fe20000010000 */
[----:B-----5:R-:W-:-:S06]  /*7510*/  FADD.FTZ R28, R49, R28 ;  /* 0x0000001c311c7221 */ /* 0x020fcc0000010000 */
[----:B------:R-:W2:Y:S01]  /*7520*/  MUFU.EX2 R52, R52 ;  /* 0x0000003400347308 */ /* 0x000ea20000000800 */
[----:B------:R-:W-:-:S07]  /*7530*/  FFMA.FTZ R6, R61, UR21, -R107 ;  /* 0x000000153d067c23 */ /* 0x000fce000801086b */
[----:B------:R-:W5:Y:S01]  /*7540*/  MUFU.EX2 R46, R46 ;  /* 0x0000002e002e7308 */ /* 0x000f620000000800 */
[----:B------:R-:W-:Y:S01]  /*7550*/  F2FP.F16.F32.PACK_AB R13, R33, R30 ;  /* 0x0000001e210d723e */ /* 0x000fe200000000ff */
[----:B---3--:R-:W-:-:S06]  /*7560*/  FADD.FTZ R30, R48, R21 ;  /* 0x00000015301e7221 */ /* 0x008fcc0000010000 */
[----:B------:R-:W3:Y:S01]  /*7570*/  MUFU.EX2 R55, R55 ;  /* 0x0000003700377308 */ /* 0x000ee20000000800 */
[----:B----4-:R-:W-:Y:S01]  /*7580*/  FADD.FTZ R21, R45, R28 ;  /* 0x0000001c2d157221 */ /* 0x010fe20000010000 */
[----:B------:R-:W-:-:S06]  /*7590*/  FFMA.FTZ R7, R62, UR21, -R107 ;  /* 0x000000153e077c23 */ /* 0x000fcc000801086b */
[----:B------:R-:W4:Y:S01]  /*75a0*/  MUFU.EX2 R57, R57 ;  /* 0x0000003900397308 */ /* 0x000f220000000800 */
[----:B------:R-:W-:Y:S01]  /*75b0*/  F2FP.F16.F32.PACK_AB R24, R24, R23 ;  /* 0x000000171818723e */ /* 0x000fe200000000ff */
[----:B0-----:R-:W-:-:S06]  /*75c0*/  FADD.FTZ R23, R51, R30 ;  /* 0x0000001e33177221 */ /* 0x001fcc0000010000 */
[----:B------:R-:W0:Y:S01]  /*75d0*/  MUFU.EX2 R56, R56 ;  /* 0x0000003800387308 */ /* 0x000e220000000800 */
[----:B-1----:R-:W-:Y:S01]  /*75e0*/  FADD.FTZ R21, R22, R21 ;  /* 0x0000001516157221 */ /* 0x002fe20000010000 */
[----:B------:R-:W-:-:S06]  /*75f0*/  FFMA.FTZ R65, R65, UR21, -R107 ;  /* 0x0000001541417c23 */ /* 0x000fcc000801086b */
[----:B------:R-:W1:Y:S01]  /*7600*/  MUFU.EX2 R3, R3 ;  /* 0x0000000300037308 */ /* 0x000e620000000800 */
[----:B--2---:R-:W-:Y:S01]  /*7610*/  FADD.FTZ R28, R52, R23 ;  /* 0x00000017341c7221 */ /* 0x004fe20000010000 */
[----:B-----5:R-:W-:-:S06]  /*7620*/  FADD.FTZ R30, R46, R21 ;  /* 0x000000152e1e7221 */ /* 0x020fcc0000010000 */
[----:B------:R-:W2:Y:S01]  /*7630*/  MUFU.EX2 R59, R59 ;  /* 0x0000003b003b7308 */ /* 0x000ea20000000800 */
[----:B------:R-:W-:Y:S01]  /*7640*/  FFMA.FTZ R61, R66, UR21, -R107 ;  /* 0x00000015423d7c23 */ /* 0x000fe2000801086b */
[----:B------:R-:W-:-:S06]  /*7650*/  F2FP.F16.F32.PACK_AB R11, R108, R11 ;  /* 0x0000000b6c0b723e */ /* 0x000fcc00000000ff */
[----:B------:R-:W5:Y:S01]  /*7660*/  MUFU.EX2 R6, R6 ;  /* 0x0000000600067308 */ /* 0x000f620000000800 */
[----:B---3--:R-:W-:Y:S01]  /*7670*/  FADD.FTZ R21, R55, R28 ;  /* 0x0000001c37157221 */ /* 0x008fe20000010000 */
[----:B----4-:R-:W-:-:S06]  /*7680*/  FADD.FTZ R30, R57, R30 ;  /* 0x0000001e391e7221 */ /* 0x010fcc0000010000 */
[----:B------:R-:W3:Y:S01]  /*7690*/  MUFU.EX2 R7, R7 ;  /* 0x0000000700077308 */ /* 0x000ee20000000800 */
[----:B------:R0:W-:Y:S07]  /*76a0*/  STSM.16.M88.4 [R156], R8 ;  /* 0x000000089c007844 */ /* 0x0001ee0000000200 */
[----:B------:R-:W4:Y:S01]  /*76b0*/  MUFU.EX2 R60, R60 ;  /* 0x0000003c003c7308 */ /* 0x000f220000000800 */
[----:B------:R-:W-:-:S07]  /*76c0*/  FFMA.FTZ R54, R70, UR21, -R107 ;  /* 0x0000001546367c23 */ /* 0x000fce000801086b */
[----:B------:R-:W4:Y:S01]  /*76d0*/  MUFU.EX2 R65, R65 ;  /* 0x0000004100417308 */ /* 0x000f220000000800 */
[----:B0-----:R-:W-:Y:S01]  /*76e0*/  FADD.FTZ R8, R56, R21 ;  /* 0x0000001538087221 */ /* 0x001fe20000010000 */
[----:B-1----:R-:W-:-:S06]  /*76f0*/  FADD.FTZ R9, R3, R30 ;  /* 0x0000001e03097221 */ /* 0x002fcc0000010000 */
[----:B------:R-:W0:Y:S01]  /*7700*/  MUFU.EX2 R63, R63 ;  /* 0x0000003f003f7308 */ /* 0x000e220000000800 */
[----:B--2---:R-:W-:Y:S01]  /*7710*/  FADD.FTZ R11, R59, R8 ;  /* 0x000000083b0b7221 */ /* 0x004fe20000010000 */
[----:B-----5:R-:W-:-:S06]  /*7720*/  FADD.FTZ R8, R6, R9 ;  /* 0x0000000906087221 */ /* 0x020fcc0000010000 */
[----:B------:R-:W1:Y:S01]  /*7730*/  MUFU.EX2 R61, R61 ;  /* 0x0000003d003d7308 */ /* 0x000e620000000800 */
[----:B------:R-:W-:Y:S01]  /*7740*/  FFMA.FTZ R71, R71, UR21, -R107 ;  /* 0x0000001547477c23 */ /* 0x000fe2000801086b */
[----:B---3--:R-:W-:-:S06]  /*7750*/  FADD.FTZ R8, R7, R8 ;  /* 0x0000000807087221 */ /* 0x008fcc0000010000 */
[----:B------:R-:W2:Y:S08]  /*7760*/  MUFU.EX2 R64, R64 ;  /* 0x0000004000407308 */ /* 0x000eb00000000800 */
[----:B------:R-:W3:Y:S01]  /*7770*/  MUFU.EX2 R53, R53 ;  /* 0x0000003500357308 */ /* 0x000ee20000000800 */
[----:B------:R-:W-:Y:S01]  /*7780*/  FFMA.FTZ R72, R72, UR21, -R107 ;  /* 0x0000001548487c23 */ /* 0x000fe2000801086b */
[----:B----4-:R-:W-:-:S06]  /*7790*/  FADD.FTZ R10, R60, R11 ;  /* 0x0000000b3c0a7221 */ /* 0x010fcc0000010000 */
[----:B------:R-:W4:Y:S01]  /*77a0*/  MUFU.EX2 R67, R67 ;  /* 0x0000004300437308 */ /* 0x000f220000000800 */
[----:B------:R-:W-:-:S07]  /*77b0*/  FADD.FTZ R8, R65, R8 ;  /* 0x0000000841087221 */ /* 0x000fce0000010000 */
[----:B------:R-:W5:Y:S01]  /*77c0*/  MUFU.EX2 R54, R54 ;  /* 0x0000003600367308 */ /* 0x000f620000000800 */
[----:B------:R-:W-:Y:S01]  /*77d0*/  FFMA.FTZ R75, R75, UR21, -R107 ;  /* 0x000000154b4b7c23 */ /* 0x000fe2000801086b */
[----:B0-----:R-:W-:-:S06]  /*77e0*/  FADD.FTZ R9, R63, R10 ;  /* 0x0000000a3f097221 */ /* 0x001fcc0000010000 */
[----:B------:R-:W0:Y:S01]  /*77f0*/  MUFU.EX2 R68, R68 ;  /* 0x0000004400447308 */ /* 0x000e220000000800 */
[----:B-1----:R-:W-:Y:S01]  /*7800*/  FADD.FTZ R8, R61, R8 ;  /* 0x000000083d087221 */ /* 0x002fe20000010000 */
[----:B------:R-:W-:-:S06]  /*7810*/  FFMA.FTZ R76, R76, UR21, -R107 ;  /* 0x000000154c4c7c23 */ /* 0x000fcc000801086b */
[----:B------:R-:W1:Y:S01]  /*7820*/  MUFU.EX2 R18, R71 ;  /* 0x0000004700127308 */ /* 0x000e620000000800 */
[----:B--2---:R-:W-:Y:S01]  /*7830*/  FADD.FTZ R10, R64, R9 ;  /* 0x00000009400a7221 */ /* 0x004fe20000010000 */
[----:B------:R-:W-:-:S06]  /*7840*/  F2FP.F16.F32.PACK_AB R57, R3, R57 ;  /* 0x000000390339723e */ /* 0x000fcc00000000ff */
[----:B------:R-:W2:Y:S01]  /*7850*/  MUFU.EX2 R73, R73 ;  /* 0x0000004900497308 */ /* 0x000ea20000000800 */
[----:B---3--:R-:W-:Y:S01]  /*7860*/  FADD.FTZ R3, R53, R8 ;  /* 0x0000000835037221 */ /* 0x008fe20000010000 */
[----:B------:R-:W-:-:S06]  /*7870*/  FFMA.FTZ R79, R79, UR21, -R107 ;  /* 0x000000154f4f7c23 */ /* 0x000fcc000801086b */
[----:B------:R-:W3:Y:S01]  /*7880*/  MUFU.EX2 R19, R72 ;  /* 0x0000004800137308 */ /* 0x000ee20000000800 */
[----:B----4-:R-:W-:Y:S01]  /*7890*/  FADD.FTZ R9, R67, R10 ;  /* 0x0000000a43097221 */ /* 0x010fe20000010000 */
[----:B-----5:R-:W-:-:S06]  /*78a0*/  FADD.FTZ R3, R54, R3 ;  /* 0x0000000336037221 */ /* 0x020fcc0000010000 */
[----:B------:R-:W4:Y:S01]  /*78b0*/  MUFU.EX2 R74, R74 ;  /* 0x0000004a004a7308 */ /* 0x000f220000000800 */
[----:B------:R-:W-:-:S07]  /*78c0*/  FFMA.FTZ R80, R80, UR21, -R107 ;  /* 0x0000001550507c23 */ /* 0x000fce000801086b */
[----:B------:R-:W5:Y:S01]  /*78d0*/  MUFU.EX2 R20, R75 ;  /* 0x0000004b00147308 */ /* 0x000f620000000800 */
        /* <DEDUP_REMOVED lines=8> */
[----:B---3--:R-:W-:-:S06]  /*7960*/  FADD.FTZ R3, R19, R6 ;  /* 0x0000000613037221 */ /* 0x008fcc0000010000 */
[----:B------:R-:W2:Y:S01]  /*7970*/  MUFU.EX2 R78, R78 ;  /* 0x0000004e004e7308 */ /* 0x000ea20000000800 */
[----:B------:R-:W-:-:S07]  /*7980*/  FFMA.FTZ R84, R84, UR21, -R107 ;  /* 0x0000001554547c23 */ /* 0x000fce000801086b */
[----:B------:R-:W3:Y:S01]  /*7990*/  MUFU.EX2 R79, R79 ;  /* 0x0000004f004f7308 */ /* 0x000ee20000000800 */
[----:B----4-:R-:W-:Y:S01]  /*79a0*/  FADD.FTZ R8, R74, R7 ;  /* 0x000000074a087221 */ /* 0x010fe20000010000 */
[----:B-----5:R-:W-:-:S06]  /*79b0*/  FADD.FTZ R3, R20, R3 ;  /* 0x0000000314037221 */ /* 0x020fcc0000010000 */
[----:B------:R-:W4:Y:S01]  /*79c0*/  MUFU.EX2 R80, R80 ;  /* 0x0000005000507308 */ /* 0x000f220000000800 */
[----:B------:R-:W-:Y:S01]  /*79d0*/  FFMA.FTZ R87, R87, UR21, -R107 ;  /* 0x0000001557577c23 */ /* 0x000fe2000801086b */
[----:B0-----:R-:W-:Y:S01]  /*79e0*/  FADD.FTZ R7, R77, R8 ;  /* 0x000000084d077221 */ /* 0x001fe20000010000 */
[----:B-1----:R-:W-:-:S05]  /*79f0*/  FADD.FTZ R8, R76, R3 ;  /* 0x000000034c087221 */ /* 0x002fca0000010000 */
[----:B------:R-:W0:Y:S01]  /*7a00*/  MUFU.EX2 R83, R83 ;  /* 0x0000005300537308 */ /* 0x000e220000000800 */
[----:B------:R-:W-:Y:S01]  /*7a10*/  FFMA.FTZ R88, R88, UR21, -R107 ;  /* 0x0000001558587c23 */ /* 0x000fe2000801086b */
[----:B------:R-:W-:Y:S01]  /*7a20*/  F2FP.F16.F32.PACK_AB R27, R109, R106 ;  /* 0x0000006a6d1b723e */ /* 0x000fe200000000ff */
[----:B--2---:R-:W-:Y:S01]  /*7a30*/  FADD.FTZ R6, R78, R7 ;  /* 0x000000074e067221 */ /* 0x004fe20000010000 */
[----:B------:R-:W-:-:S04]  /*7a40*/  F2FP.F16.F32.PACK_AB R12, R105, R31 ;  /* 0x0000001f690c723e */ /* 0x000fc800000000ff */
[----:B------:R-:W1:Y:S01]  /*7a50*/  MUFU.EX2 R84, R84 ;  /* 0x0000005400547308 */ /* 0x000e620000000800 */
[----:B------:R-:W-:Y:S02]  /*7a60*/  F2FP.F16.F32.PACK_AB R14, R36, R35 ;  /* 0x00000023240e723e */ /* 0x000fe400000000ff */
[----:B------:R-:W-:Y:S01]  /*7a70*/  F2FP.F16.F32.PACK_AB R15, R34, R15 ;  /* 0x0000000f220f723e */ /* 0x000fe200000000ff */
[----:B---3--:R-:W-:Y:S01]  /*7a80*/  FADD.FTZ R7, R79, R8 ;  /* 0x000000084f077221 */ /* 0x008fe20000010000 */
[----:B------:R-:W-:Y:S03]  /*7a90*/  STSM.16.M88.4 [R17], R24 ;  /* 0x0000001811007844 */ /* 0x000fe60000000200 */
[----:B------:R-:W2:Y:S01]  /*7aa0*/  MUFU.EX2 R87, R87 ;  /* 0x0000005700577308 */ /* 0x000ea20000000800 */
[--C-:B------:R-:W-:Y:S01]  /*7ab0*/  FFMA.FTZ R91, R91, UR21, -R107.reuse ;  /* 0x000000155b5b7c23 */ /* 0x100fe2000801086b */
[----:B------:R4:W-:Y:S01]  /*7ac0*/  STSM.16.M88.4 [R16], R12 ;  /* 0x0000000c10007844 */ /* 0x0009e20000000200 */
[----:B------:R-:W-:Y:S01]  /*7ad0*/  FFMA.FTZ R92, R92, UR21, -R107 ;  /* 0x000000155c5c7c23 */ /* 0x000fe2000801086b */
[----:B------:R-:W-:-:S04]  /*7ae0*/  F2FP.F16.F32.PACK_AB R50, R52, R51 ;  /* 0x000000333432723e */ /* 0x000fc800000000ff */
[----:B------:R-:W3:Y:S01]  /*7af0*/  MUFU.EX2 R88, R88 ;  /* 0x0000005800587308 */ /* 0x000ee20000000800 */
[----:B------:R-:W-:Y:S01]  /*7b00*/  F2FP.F16.F32.PACK_AB R51, R46, R22 ;  /* 0x000000162e33723e */ /* 0x000fe200000000ff */
[----:B------:R-:W-:Y:S01]  /*7b10*/  FFMA.FTZ R96, R96, UR21, -R107 ;  /* 0x0000001560607c23 */ /* 0x000fe2000801086b */
[----:B----4-:R-:W-:-:S05]  /*7b20*/  FADD.FTZ R12, R80, R7 ;  /* 0x00000007500c7221 */ /* 0x010fca0000010000 */
[----:B------:R-:W4:Y:S01]  /*7b30*/  MUFU.EX2 R22, R91 ;  /* 0x0000005b00167308 */ /* 0x000f220000000800 */
[----:B0-----:R-:W-:-:S07]  /*7b40*/  FADD.FTZ R7, R83, R12 ;  /* 0x0000000c53077221 */ /* 0x001fce0000010000 */
[----:B------:R-:W0:Y:S01]  /*7b50*/  MUFU.EX2 R81, R81 ;  /* 0x0000005100517308 */ /* 0x000e220000000800 */
[----:B-1----:R-:W-:Y:S01]  /*7b60*/  FADD.FTZ R12, R84, R7 ;  /* 0x00000007540c7221 */ /* 0x002fe20000010000 */
[--C-:B------:R-:W-:Y:S01]  /*7b70*/  FFMA.FTZ R100, R100, UR21, -R107.reuse ;  /* 0x0000001564647c23 */ /* 0x100fe2000801086b */
[--C-:B------:R-:W-:Y:S01]  /*7b80*/  FFMA.FTZ R103, R103, UR21, -R107.reuse ;  /* 0x0000001567677c23 */ /* 0x100fe2000801086b */
[----:B------:R-:W-:-:S04]  /*7b90*/  FFMA.FTZ R98, R98, UR21, -R107 ;  /* 0x0000001562627c23 */ /* 0x000fc8000801086b */
[----:B------:R-:W1:Y:S01]  /*7ba0*/  MUFU.EX2 R92, R92 ;  /* 0x0000005c005c7308 */ /* 0x000e620000000800 */
[----:B--2---:R-:W-:-:S07]  /*7bb0*/  FADD.FTZ R7, R87, R12 ;  /* 0x0000000c57077221 */ /* 0x004fce0000010000 */
[----:B------:R-:W2:Y:S01]  /*7bc0*/  MUFU.EX2 R82, R82 ;  /* 0x0000005200527308 */ /* 0x000ea20000000800 */
[----:B---3--:R-:W-:-:S07]  /*7bd0*/  FADD.FTZ R7, R88, R7 ;  /* 0x0000000758077221 */ /* 0x008fce0000010000 */
[----:B------:R-:W3:Y:S01]  /*7be0*/  MUFU.EX2 R96, R96 ;  /* 0x0000006000607308 */ /* 0x000ee20000000800 */
[----:B----4-:R-:W-:-:S07]  /*7bf0*/  FADD.FTZ R7, R22, R7 ;  /* 0x0000000716077221 */ /* 0x010fce0000010000 */
[----:B------:R-:W4:Y:S01]  /*7c00*/  MUFU.EX2 R85, R85 ;  /* 0x0000005500557308 */ /* 0x000f220000000800 */
[----:B------:R-:W-:-:S07]  /*7c10*/  F2FP.F16.F32.PACK_AB R42, R44, R43 ;  /* 0x0000002b2c2a723e */ /* 0x000fce00000000ff */
[----:B------:R-:W-:Y:S01]  /*7c20*/  MUFU.EX2 R86, R86 ;  /* 0x0000005600567308 */ /* 0x000fe20000000800 */
[----:B------:R-:W-:-:S07]  /*7c30*/  F2FP.F16.F32.PACK_AB R40, R40, R39 ;  /* 0x000000272828723e */ /* 0x000fce00000000ff */
[----:B------:R-:W-:Y:S01]  /*7c40*/  MUFU.EX2 R89, R89 ;  /* 0x0000005900597308 */ /* 0x000fe20000000800 */
[----:B------:R-:W-:-:S07]  /*7c50*/  F2FP.F16.F32.PACK_AB R41, R37, R41 ;  /* 0x000000292529723e */ /* 0x000fce00000000ff */
[----:B------:R-:W-:Y:S01]  /*7c60*/  MUFU.EX2 R90, R90 ;  /* 0x0000005a005a7308 */ /* 0x000fe20000000800 */
[----:B------:R-:W-:-:S07]  /*7c70*/  F2FP.F16.F32.PACK_AB R43, R38, R29 ;  /* 0x0000001d262b723e */ /* 0x000fce00000000ff */
[----:B------:R-:W-:Y:S01]  /*7c80*/  MUFU.EX2 R93, R93 ;  /* 0x0000005d005d7308 */ /* 0x000fe20000000800 */
[----:B0-----:R-:W-:-:S07]  /*7c90*/  FADD.FTZ R3, R81, R6 ;  /* 0x0000000651037221 */ /* 0x001fce0000010000 */
[----:B------:R-:W-:Y:S08]  /*7ca0*/  MUFU.EX2 R94, R94 ;  /* 0x0000005e005e7308 */ /* 0x000ff00000000800 */
[----:B------:R-:W0:Y:S01]  /*7cb0*/  MUFU.EX2 R21, R98 ;  /* 0x0000006200157308 */ /* 0x000e220000000800 */
[----:B------:R-:W-:-:S07]  /*7cc0*/  F2FP.F16.F32.PACK_AB R48, R48, R47 ;  /* 0x0000002f3030723e */ /* 0x000fce00000000ff */
[----:B------:R-:W-:Y:S01]  /*7cd0*/  MUFU.EX2 R97, R97 ;  /* 0x0000006100617308 */ /* 0x000fe20000000800 */
[----:B------:R-:W-:-:S07]  /*7ce0*/  F2FP.F16.F32.PACK_AB R49, R45, R49 ;  /* 0x000000312d31723e */ /* 0x000fce00000000ff */
[----:B------:R-:W5:Y:S08]  /*7cf0*/  MUFU.EX2 R99, R99 ;  /* 0x0000006300637308 */ /* 0x000f700000000800 */
[----:B------:R-:W-:Y:S08]  /*7d00*/  MUFU.EX2 R102, R102 ;  /* 0x0000006600667308 */ /* 0x000ff00000000800 */
[----:B------:R-:W-:Y:S08]  /*7d10*/  MUFU.EX2 R104, R104 ;  /* 0x0000006800687308 */ /* 0x000ff00000000800 */
[----:B------:R-:W-:Y:S08]  /*7d20*/  MUFU.EX2 R100, R100 ;  /* 0x0000006400647308 */ /* 0x000ff00000000800 */
[----:B------:R-:W5:Y:S01]  /*7d30*/  MUFU.EX2 R103, R103 ;  /* 0x0000006700677308 */ /* 0x000f620000000800 */
[----:B------:R-:W-:Y:S01]  /*7d40*/  F2FP.F16.F32.PACK_AB R56, R56, R55 ;  /* 0x000000373838723e */ /* 0x000fe200000000ff */
[----:B-1----:R-:W-:Y:S01]  /*7d50*/  FADD.FTZ R7, R92, R7 ;  /* 0x000000075c077221 */ /* 0x002fe20000010000 */
[----:B------:R-:W-:Y:S01]  /*7d60*/  F2FP.F16.F32.PACK_AB R66, R68, R67 ;  /* 0x000000434442723e */ /* 0x000fe200000000ff */
[----:B--2---:R-:W-:Y:S01]  /*7d70*/  FADD.FTZ R6, R82, R3 ;  /* 0x0000000352067221 */ /* 0x004fe20000010000 */
[----:B------:R-:W-:-:S02]  /*7d80*/  F2FP.F16.F32.PACK_AB R64, R64, R63 ;  /* 0x0000003f4040723e */ /* 0x000fc400000000ff */
[----:B------:R-:W-:Y:S02]  /*7d90*/  F2FP.F16.F32.PACK_AB R65, R61, R65 ;  /* 0x000000413d41723e */ /* 0x000fe400000000ff */
[----:B------:R-:W-:Y:S01]  /*7da0*/  F2FP.F16.F32.PACK_AB R67, R54, R53 ;  /* 0x000000353643723e */ /* 0x000fe200000000ff */
[----:B------:R-:W-:Y:S01]  /*7db0*/  STSM.16.M88.4 [R2+0x24800], R40 ;  /* 0x0248002802007844 */ /* 0x000fe20000000200 */
[----:B------:R-:W-:Y:S02]  /*7dc0*/  F2FP.F16.F32.PACK_AB R8, R74, R73 ;  /* 0x000000494a08723e */ /* 0x000fe400000000ff */
[----:B------:R-:W-:Y:S02]  /*7dd0*/  F2FP.F16.F32.PACK_AB R9, R19, R18 ;  /* 0x000000121309723e */ /* 0x000fe400000000ff */
[----:B------:R-:W-:Y:S02]  /*7de0*/  F2FP.F16.F32.PACK_AB R10, R78, R77 ;  /* 0x0000004d4e0a723e */ /* 0x000fe400000000ff */
[----:B------:R-:W-:Y:S01]  /*7df0*/  F2FP.F16.F32.PACK_AB R11, R76, R20 ;  /* 0x000000144c0b723e */ /* 0x000fe200000000ff */
[----:B------:R-:W-:Y:S01]  /*7e00*/  STSM.16.M88.4 [R110], R48 ;  /* 0x000000306e007844 */ /* 0x000fe20000000200 */
[----:B---3--:R-:W-:Y:S01]  /*7e10*/  FADD.FTZ R7, R96, R7 ;  /* 0x0000000760077221 */ /* 0x008fe20000010000 */
[----:B----4-:R-:W-:-:S02]  /*7e20*/  FADD.FTZ R3, R85, R6 ;  /* 0x0000000655037221 */ /* 0x010fc40000010000 */
[----:B------:R-:W-:Y:S01]  /*7e30*/  STSM.16.M88.4 [R17+0x6000], R56 ;  /* 0x0060003811007844 */ /* 0x000fe20000000200 */
[----:B------:R-:W-:Y:S01]  /*7e40*/  F2FP.F16.F32.PACK_AB R12, R82, R81 ;  /* 0x00000051520c723e */ /* 0x000fe200000000ff */
[----:B0-----:R-:W-:Y:S01]  /*7e50*/  FADD.FTZ R7, R21, R7 ;  /* 0x0000000715077221 */ /* 0x001fe20000010000 */
[----:B------:R-:W-:Y:S01]  /*7e60*/  F2FP.F16.F32.PACK_AB R13, R80, R79 ;  /* 0x0000004f500d723e */ /* 0x000fe200000000ff */
[----:B------:R-:W-:Y:S01]  /*7e70*/  STSM.16.M88.4 [R16+0x6000], R64 ;  /* 0x0060004010007844 */ /* 0x000fe20000000200 */
[----:B------:R-:W-:Y:S02]  /*7e80*/  F2FP.F16.F32.PACK_AB R14, R86, R85 ;  /* 0x00000055560e723e */ /* 0x000fe400000000ff */
[----:B------:R-:W-:Y:S01]  /*7e90*/  F2FP.F16.F32.PACK_AB R15, R84, R83 ;  /* 0x00000053540f723e */ /* 0x000fe200000000ff */
[----:B------:R0:W-:Y:S01]  /*7ea0*/  STSM.16.M88.4 [R2+0x2a800], R8 ;  /* 0x02a8000802007844 */ /* 0x0001e20000000200 */
[----:B-----5:R-:W-:Y:S01]  /*7eb0*/  F2FP.F16.F32.PACK_AB R20, R99, R97 ;  /* 0x000000616314723e */ /* 0x020fe200000000ff */
[----:B------:R-:W-:Y:S01]  /*7ec0*/  FADD.FTZ R6, R86, R3 ;  /* 0x0000000356067221 */ /* 0x000fe20000010000 */
[----:B------:R-:W-:-:S02]  /*7ed0*/  F2FP.F16.F32.PACK_AB R21, R21, R96 ;  /* 0x000000601515723e */ /* 0x000fc400000000ff */
[----:B------:R-:W-:Y:S01]  /*7ee0*/  F2FP.F16.F32.PACK_AB R23, R103, R100 ;  /* 0x000000646717723e */ /* 0x000fe200000000ff */
[----:B------:R1:W-:Y:S01]  /*7ef0*/  STSM.16.M88.4 [R157], R12 ;  /* 0x0000000c9d007844 */ /* 0x0003e20000000200 */
[----:B------:R-:W-:Y:S01]  /*7f00*/  FADD.FTZ R3, R89, R6 ;  /* 0x0000000659037221 */ /* 0x000fe20000010000 */
[----:B0-----:R-:W-:Y:S02]  /*7f10*/  F2FP.F16.F32.PACK_AB R8, R90, R89 ;  /* 0x000000595a08723e */ /* 0x001fe400000000ff */
[----:B------:R-:W-:Y:S02]  /*7f20*/  F2FP.F16.F32.PACK_AB R9, R88, R87 ;  /* 0x000000575809723e */ /* 0x000fe400000000ff */
[----:B------:R-:W-:Y:S02]  /*7f30*/  F2FP.F16.F32.PACK_AB R10, R94, R93 ;  /* 0x0000005d5e0a723e */ /* 0x000fe400000000ff */
[----:B------:R-:W-:Y:S02]  /*7f40*/  F2FP.F16.F32.PACK_AB R11, R92, R22 ;  /* 0x000000165c0b723e */ /* 0x000fe400000000ff */
[----:B------:R-:W-:-:S03]  /*7f50*/  F2FP.F16.F32.PACK_AB R22, R104, R102 ;  /* 0x000000666816723e */ /* 0x000fc600000000ff */
[----:B------:R1:W-:Y:S04]  /*7f60*/  STSM.16.M88.4 [R17+0xc000], R8 ;  /* 0x00c0000811007844 */ /* 0x0003e80000000200 */
[----:B------:R1:W-:Y:S01]  /*7f70*/  STSM.16.M88.4 [R16+0xc000], R20 ;  /* 0x00c0001410007844 */ /* 0x0003e20000000200 */
[----:B------:R-:W-:Y:S01]  /*7f80*/  FADD.FTZ R6, R90, R3 ;  /* 0x000000035a067221 */ /* 0x000fe20000010000 */
[----:B------:R0:W-:Y:S06]  /*7f90*/  MEMBAR.ALL.CTA ;  /* 0x0000000000007992 */ /* 0x0001ec0000008000 */
[----:B0-----:R-:W0:Y:S01]  /*7fa0*/  FENCE.VIEW.ASYNC.S ;  /* 0x00000000000073c6 */ /* 0x001e220000000000 */
[----:B------:R-:W-:Y:S01]  /*7fb0*/  FADD.FTZ R3, R93, R6 ;  /* 0x000000065d037221 */ /* 0x000fe20000010000 */
[----:B------:R-:W-:-:S03]  /*7fc0*/  ISETP.LT.AND P2, PT, RZ, UR24, PT ;  /* 0x00000018ff007c0c */ /* 0x000fc6000bf41270 */
[----:B------:R-:W-:Y:S01]  /*7fd0*/  FADD.FTZ R6, R94, R3 ;  /* 0x000000035e067221 */ /* 0x000fe20000010000 */
[----:B------:R-:W-:-:S03]  /*7fe0*/  UIADD3 UR6, UR24, -0x1, URZ ;  /* 0xffffffff18067890 */ /* 0x000fc6000fffe03f */
[----:B------:R-:W-:-:S04]  /*7ff0*/  FADD.FTZ R6, R97, R6 ;  /* 0x0000000661067221 */ /* 0x000fc80000010000 */
[----:B------:R-:W-:Y:S01]  /*8000*/  FADD.FTZ R3, R99, R6 ;  /* 0x0000000663037221 */ /* 0x000fe20000010000 */
[----:B------:R-:W-:Y:S01]  /*8010*/  FADD.FTZ R7, R100, R7 ;  /* 0x0000000764077221 */ /* 0x000fe20000010000 */
[----:B------:R-:W-:Y:S01]  /*8020*/  UMOV UR25, UR38 ;  /* 0x0000002600197c82 */ /* 0x000fe20008000000 */
[----:B------:R-:W-:Y:S01]  /*8030*/  UMOV UR24, UR6 ;  /* 0x0000000600187c82 */ /* 0x000fe20008000000 */
[----:B------:R-:W-:Y:S01]  /*8040*/  FADD.FTZ R3, R102, R3 ;  /* 0x0000000366037221 */ /* 0x000fe20000010000 */
[----:B------:R-:W-:Y:S01]  /*8050*/  UMOV UR23, UR39 ;  /* 0x0000002700177c82 */ /* 0x000fe20008000000 */
        /* <DEDUP_REMOVED lines=36> */
[----:B0-----:R-:W-:Y:S01]  /*82a0*/  NOP ;  /* 0x0000000000007918 */ /* 0x001fe20000000000 */
[----:B-1----:R-:W-:Y:S05]  /*82b0*/  @P2 BRA `(.L_x_12677) ;  /* 0xffffffc8008c2947 */ /* 0x002fea000383ffff */
.L_x_12668:
[----:B------:R-:W-:Y:S06]  /*82c0*/  BAR.ARV 0x8, 0x200 ;  /* 0x0208000000007b1d */ /* 0x000fec0000002000 */
[----:B------:R-:W-:Y:S05]  /*82d0*/  @!P0 BRA `(.L_x_12678) ;  /* 0x0000000000048947 */ /* 0x000fea0003800000 */
[----:B------:R-:W-:Y:S01]  /*82e0*/  BPT.TRAP 0x1 ;  /* 0x000000040000795c */ /* 0x000fe20000300000 */
.L_x_12678:
[----:B------:R-:W-:Y:S01]  /*82f0*/  ULEA UR12, UR39, UR40, 0x3 ;  /* 0x00000028270c7291 */ /* 0x000fe2000f8e183f */
[----:B------:R-:W-:-:S05]  /*8300*/  IMAD.U32 R0, RZ, RZ, UR38 ;  /* 0x00000026ff007e24 */ /* 0x000fca000f8e00ff */
[----:B------:R-:W-:-:S04]  /*8310*/  SHF.L.U32 R0, R0, 0x1f, RZ ;  /* 0x0000001f00007819 */ /* 0x000fc800000006ff */
[----:B------:R0:W1:Y:S01]  /*8320*/  SYNCS.PHASECHK.TRANS64.TRYWAIT P2, [UR12+0x30850], R0 ;  /* 0x03085000ff0075a7 */ /* 0x000062000804014c */
[----:B------:R-:W-:Y:S05]  /*8330*/  @!P0 BRA `(.L_x_12679) ;  /* 0x0000000000048947 */ /* 0x000fea0003800000 */
[----:B------:R-:W-:Y:S01]  /*8340*/  BPT.TRAP 0x1 ;  /* 0x000000040000795c */ /* 0x000fe20000300000 */
.L_x_12679:
[----:B-1----:R-:W-:Y:S05]  /*8350*/  @P2 BRA `(.L_x_12680) ;  /* 0x0000000000082947 */ /* 0x002fea0003800000 */
[----:B------:R-:W1:Y:S02]  /*8360*/  SYNCS.PHASECHK.TRANS64.TRYWAIT P0, [UR12+0x30850], R0 ;  /* 0x03085000ff0075a7 */ /* 0x000e64000800014c */
[----:B-1----:R-:W-:Y:S05]  /*8370*/  @!P0 BRA `(.L_x_12681) ;  /* 0x0000005000008947 */ /* 0x002fea0003800000 */
.L_x_12680:
[----:B------:R-:W-:Y:S01]  /*8380*/  R2UR UR4, R155 ;  /* 0x000000009b0472ca */ /* 0x000fe200000e0000 */
[----:B------:R-:W-:Y:S01]  /*8390*/  UIADD3 UR5, UR40, 0x400, URZ ;  /* 0x0000040028057890 */ /* 0x000fe2000fffe03f */
[----:B------:R-:W-:Y:S01]  /*83a0*/  WARPGROUP.ARRIVE ;  /* 0x00000000000079c5 */ /* 0x000fe20000000000 */
[----:B------:R-:W-:Y:S01]  /*83b0*/  UMOV UR7, 0x40000040 ;  /* 0x4000004000077882 */ /* 0x000fe20000000000 */
[----:B------:R-:W-:Y:S01]  /*83c0*/  UMOV UR11, 0x40000040 ;  /* 0x40000040000b7882 */ /* 0x000fe20000000000 */
[----:B------:R-:W-:Y:S01]  /*83d0*/  USHF.R.U32.HI UR5, URZ, 0x4, UR5 ;  /* 0x000000043f057899 */ /* 0x000fe20008011605 */
[----:B------:R-:W2:Y:S01]  /*83e0*/  LDL R62, [R1+0x4] ;  /* 0x00000400013e7983 */ /* 0x000ea20000100800 */
[----:B------:R-:W-:Y:S01]  /*83f0*/  UMOV UR9, 0x40000040 ;  /* 0x4000004000097882 */ /* 0x000fe20000000000 */
[----:B------:R-:W3:Y:S02]  /*8400*/  LDC R18, c[0x0][0xbe8] ;  /* 0x0002fa00ff127b82 */ /* 0x000ee40000000800 */
[----:B------:R-:W4:Y:S03]  /*8410*/  LDL R6, [R1+0x20] ;  /* 0x0000200001067983 */ /* 0x000f260000100800 */
[----:B------:R-:W-:Y:S01]  /*8420*/  UIADD3 UR4, UR4, 0x1e800, URZ ;  /* 0x0001e80004047890 */ /* 0x000fe2000fffe03f */
[----:B------:R-:W5:Y:S04]  /*8430*/  LDL R29, [R1+0x1c] ;  /* 0x00001c00011d7983 */ /* 0x000f680000100800 */
[----:B01----:R-:W0:Y:S01]  /*8440*/  SHFL.BFLY PT, R0, R3, 0x2, 0x1f ;  /* 0x0c401f0003007f89 */ /* 0x003e2200000e0000 */
[----:B------:R-:W-:-:S03]  /*8450*/  USHF.R.U32.HI UR4, URZ, 0x4, UR4 ;  /* 0x000000043f047899 */ /* 0x000fc60008011604 */
[----:B------:R-:W1:Y:S01]  /*8460*/  SHFL.BFLY PT, R4, R7, 0x2, 0x1f ;  /* 0x0c401f0007047f89 */ /* 0x000e6200000e0000 */
[----:B------:R-:W-:Y:S01]  /*8470*/  ULOP3.LUT UR5, UR5, 0x3fff, URZ, 0xc0, !UPT ;  /* 0x00003fff05057892 */ /* 0x000fe2000f8ec03f */
[----:B------:R-:W3:Y:S01]  /*8480*/  S2R R8, SR_TID.X ;  /* 0x0000000000087919 */ /* 0x000ee20000002100 */
[----:B------:R-:W-:Y:S01]  /*8490*/  ULOP3.LUT UR4, UR4, 0x3fff, URZ, 0xc0, !UPT ;  /* 0x00003fff04047892 */ /* 0x000fe2000f8ec03f */
[----:B------:R-:W-:Y:S01]  /*84a0*/  IMAD.MOV.U32 R19, RZ, RZ, -0x800000 ;  /* 0xff800000ff137424 */ /* 0x000fe200078e00ff */
[----:B------:R-:W-:Y:S01]  /*84b0*/  UIMAD UR6, UR39, 0x600, UR5 ;  /* 0x00000600270678a4 */ /* 0x000fe2000f8e0205 */
[----:B------:R-:W5:Y:S01]  /*84c0*/  LDL R32, [R1+0xc] ;  /* 0x00000c0001207983 */ /* 0x000f620000100800 */
[----:B------:R-:W-:Y:S01]  /*84d0*/  ULOP3.LUT UR4, UR4, 0x10000, URZ, 0xfc, !UPT ;  /* 0x0001000004047892 */ /* 0x000fe2000f8efc3f */
[----:B------:R-:W-:Y:S01]  /*84e0*/  CS2R R10, SRZ ;  /* 0x00000000000a7805 */ /* 0x000fe2000001ff00 */
[----:B------:R-:W-:Y:S01]  /*84f0*/  UMOV UR5, 0x40000040 ;  /* 0x4000004000057882 */ /* 0x000fe20000000000 */
[----:B------:R-:W5:Y:S01]  /*8500*/  LDL R36, [R1+0x18] ;  /* 0x0000180001247983 */ /* 0x000f620000100800 */
[----:B------:R-:W-:Y:S01]  /*8510*/  IMAD.MOV.U32 R48, RZ, RZ, -0x800000 ;  /* 0xff800000ff307424 */ /* 0x000fe200078e00ff */
[----:B------:R-:W4:Y:S04]  /*8520*/  LDC R12, c[0x0][0xc38] ;  /* 0x00030e00ff0c7b82 */ /* 0x000f280000000800 */
[----:B------:R-:W-:Y:S01]  /*8530*/  HGMMA.64x64x16.F32 R120, gdesc[UR4].tnspB, R120, gsb0 ;  /* 0x40e00000047879f0 */ /* 0x000fe20008000878 */
[----:B------:R-:W-:-:S02]  /*8540*/  UIADD3 UR10, UR6, 0x80, URZ ;  /* 0x00000080060a7890 */ /* 0x000fc4000fffe03f */
[----:B------:R-:W-:Y:S01]  /*8550*/  UIADD3 UR8, UR4, 0x2, URZ ;  /* 0x0000000204087890 */ /* 0x000fe2000fffe03f */
[----:B------:R-:W5:Y:S01]  /*8560*/  LDC.64 R34, c[0x0][0xb98] ;  /* 0x0002e600ff227b82 */ /* 0x000f620000000a00 */
        /* <DEDUP_REMOVED lines=63> */
[----:B0-----:R-:W-:-:S05]  /*8960*/  FADD.FTZ R0, R0, R3 ;  /* 0x0000000300007221 */ /* 0x001fca0000010000 */
[----:B------:R-:W0:Y:S01]  /*8970*/  SHFL.BFLY PT, R5, R0, 0x1, 0x1f ;  /* 0x0c201f0000057f89 */ /* 0x000e2200000e0000 */
[----:B-1----:R-:W-:-:S05]  /*8980*/  FADD.FTZ R4, R4, R7 ;  /* 0x0000000704047221 */ /* 0x002fca0000010000 */
[----:B------:R-:W1:Y:S01]  /*8990*/  SHFL.BFLY PT, R9, R4, 0x1, 0x1f ;  /* 0x0c201f0004097f89 */ /* 0x000e6200000e0000 */
[----:B------:R-:W-:Y:S02]  /*89a0*/  WARPGROUP.DEPBAR.LE gsb0, 0x0 ;  /* 0x00008000000079c5 */ /* 0x000fe40000010000 */
[----:B------:R-:W-:-:S06]  /*89b0*/  WARPGROUP.ARRIVE ;  /* 0x00000000000079c5 */ /* 0x000fcc0000000000 */
[----:B------:R-:W-:Y:S01]  /*89c0*/  HGMMA.64x64x16.F32 R120, gdesc[UR8].tnspB, R120, gsb0 ;  /* 0x40e00000087879f0 */ /* 0x000fe20008000878 */
[----:B0-----:R-:W-:Y:S02]  /*89d0*/  FADD.FTZ R5, R0, R5 ;  /* 0x0000000500057221 */ /* 0x001fe40000010000 */
[----:B------:R-:W0:Y:S01]  /*89e0*/  S2UR UR5, SR_SWINHI ;  /* 0x00000000000579c3 */ /* 0x000e220000002f00 */
[----:B-1----:R-:W-:Y:S01]  /*89f0*/  FADD.FTZ R9, R4, R9 ;  /* 0x0000000904097221 */ /* 0x002fe20000010000 */
[C---:B---3--:R-:W-:Y:S01]  /*8a00*/  VIADD R60, R8.reuse, 0xffffff80 ;  /* 0xffffff80083c7836 */ /* 0x048fe20000000000 */
[----:B------:R-:W-:Y:S01]  /*8a10*/  UIADD3 UR7, -UR45, URZ, URZ ;  /* 0x0000003f2d077290 */ /* 0x000fe2000fffe13f */
[----:B------:R-:W-:Y:S01]  /*8a20*/  FSETP.NE.FTZ.AND P0, PT, R5, RZ, PT ;  /* 0x000000ff0500720b */ /* 0x000fe20003f15000 */
[----:B------:R-:W-:Y:S01]  /*8a30*/  UIADD3 UR6, UR6, 0x580, URZ ;  /* 0x0000058006067890 */ /* 0x000fe2000fffe03f */
[----:B------:R-:W-:Y:S01]  /*8a40*/  FSETP.NE.FTZ.AND P2, PT, R9, RZ, PT ;  /* 0x000000ff0900720b */ /* 0x000fe20003f55000 */
[----:B------:R-:W-:Y:S01]  /*8a50*/  UIADD3 UR4, UR4, 0xc06, URZ ;  /* 0x00000c0604047890 */ /* 0x000fe2000fffe03f */
[----:B------:R-:W-:Y:S01]  /*8a60*/  IADD3 R61, R8, -0x80, RZ ;  /* 0xffffff80083d7810 */ /* 0x000fe20007ffe0ff */
[----:B------:R-:W-:-:S08]  /*8a70*/  ULDC UR10, c[0x0][0xc44] ;  /* 0x00031100000a7ab9 */ /* 0x000fd00000000800 */
[----:B------:R-:W1:Y:S01]  /*8a80*/  @P0 MUFU.LG2 R3, R5 ;  /* 0x0000000500030308 */ /* 0x000e620000000c00 */
[----:B------:R-:W-:Y:S02]  /*8a90*/  MOV R0, UR21 ;  /* 0x0000001500007c02 */ /* 0x000fe40008000f00 */
[----:B------:R-:W-:Y:S01]  /*8aa0*/  SHF.R.S32.HI R60, RZ, 0x1f, R60 ;  /* 0x0000001fff3c7819 */ /* 0x000fe2000001143c */
[----:B------:R-:W-:-:S04]  /*8ab0*/  UIMAD UR10, UR10, UR7, UR43 ;  /* 0x000000070a0a72a4 */ /* 0x000fc8000f8e022b */
[----:B------:R-:W3:Y:S01]  /*8ac0*/  @P2 MUFU.LG2 R4, R9 ;  /* 0x0000000900042308 */ /* 0x000ee20000000c00 */
[----:B------:R-:W-:Y:S01]  /*8ad0*/  UMOV UR8, UR40 ;  /* 0x0000002800087c82 */ /* 0x000fe20008000000 */
[----:B0-----:R-:W-:Y:S01]  /*8ae0*/  UMOV UR9, UR5 ;  /* 0x0000000500097c82 */ /* 0x001fe20008000000 */
[----:B------:R-:W-:Y:S01]  /*8af0*/  UMOV UR7, 0x40000040 ;  /* 0x4000004000077882 */ /* 0x000fe20000000000 */
[----:B------:R-:W-:Y:S01]  /*8b00*/  UMOV UR5, 0x40000040 ;  /* 0x4000004000057882 */ /* 0x000fe20000000000 */
[----:B------:R-:W-:Y:S01]  /*8b10*/  @P0 FMUL.FTZ R0, R0, 0.69314718246459960938 ;  /* 0x3f31721800000820 */ /* 0x000fe20000410000 */
[----:B------:R-:W-:Y:S01]  /*8b20*/  LEA.HI R60, R60, R61, RZ, 0x3 ;  /* 0x0000003d3c3c7211 */ /* 0x000fe200078f18ff */
[----:B-1----:R-:W-:-:S03]  /*8b30*/  @P0 FMUL.FTZ R3, R3, 0.69314718246459960938 ;  /* 0x3f31721803030820 */ /* 0x002fc60000410000 */
[----:B------:R-:W-:Y:S01]  /*8b40*/  SHF.R.S32.HI R60, RZ, 0x3, R60 ;  /* 0x00000003ff3c7819 */ /* 0x000fe2000001143c */
[----:B------:R-:W-:Y:S01]  /*8b50*/  @P0 FFMA.FTZ R19, R0, R95, R3 ;  /* 0x0000005f00130223 */ /* 0x000fe20000010003 */
[----:B--2---:R-:W-:Y:S01]  /*8b60*/  IMAD.SHL.U32 R0, R62, 0x8, RZ ;  /* 0x000000083e007824 */ /* 0x004fe200078e00ff */
[----:B------:R-:W-:Y:S01]  /*8b70*/  MOV R24, UR8 ;  /* 0x0000000800187c02 */ /* 0x000fe20008000f00 */
[----:B------:R-:W-:Y:S02]  /*8b80*/  IMAD.U32 R3, RZ, RZ, UR21 ;  /* 0x00000015ff037e24 */ /* 0x000fe4000f8e00ff */
[----:B------:R-:W-:Y:S02]  /*8b90*/  IMAD R15, R60, 0x40, R0 ;  /* 0x000000403c0f7824 */ /* 0x000fe400078e0200 */
[----:B------:R-:W-:Y:S02]  /*8ba0*/  IMAD.U32 R25, RZ, RZ, UR9 ;  /* 0x00000009ff197e24 */ /* 0x000fe4000f8e00ff */
[----:B------:R-:W-:Y:S01]  /*8bb0*/  @P2 FMUL.FTZ R3, R3, 0.69314718246459960938 ;  /* 0x3f31721803032820 */ /* 0x000fe20000410000 */
[----:B---3--:R-:W-:Y:S01]  /*8bc0*/  @P2 FMUL.FTZ R4, R4, 0.69314718246459960938 ;  /* 0x3f31721804042820 */ /* 0x008fe20000410000 */
[----:B------:R0:W-:Y:S01]  /*8bd0*/  @P2 MUFU.RCP R10, R9 ;  /* 0x00000009000a2308 */ /* 0x0001e20000001000 */
[----:B------:R-:W-:Y:S01]  /*8be0*/  IMAD.WIDE R14, R15, 0x2, R24 ;  /* 0x000000020f0e7825 */ /* 0x000fe200078e0218 */
[----:B------:R-:W-:-:S02]  /*8bf0*/  WARPGROUP.DEPBAR.LE gsb0, 0x0 ;  /* 0x00008000000079c5 */ /* 0x000fc40000010000 */
[----:B------:R-:W-:-:S04]  /*8c00*/  WARPGROUP.ARRIVE ;  /* 0x00000000000079c5 */ /* 0x000fc80000000000 */
[----:B------:R1:W2:Y:S01]  /*8c10*/  @P0 MUFU.RCP R11, R5 ;  /* 0x00000005000b0308 */ /* 0x0002a20000001000 */
[----:B------:R-:W-:Y:S01]  /*8c20*/  IMAD R7, RZ, RZ, -UR43 ;  /* 0x8000002bff077e24 */ /* 0x000fe2000f8e02ff */
[----:B------:R-:W-:Y:S01]  /*8c30*/  USHF.R.S32.HI UR11, URZ, 0x1f, UR10 ;  /* 0x0000001f3f0b7899 */ /* 0x000fe2000801140a */
[----:B------:R-:W-:Y:S01]  /*8c40*/  ULDC.64 UR8, c[0x0][0xb90] ;  /* 0x0002e40000087ab9 */ /* 0x000fe20000000a00 */
[----:B------:R-:W-:Y:S01]  /*8c50*/  HGMMA.64x64x16.F32 R120, gdesc[UR4].tnspB, R120, gsb0 ;  /* 0x40e00000047879f0 */ /* 0x000fe20008000878 */
[----:B----4-:R-:W-:-:S04]  /*8c60*/  IMAD.WIDE R24, R6, 0x2, R24 ;  /* 0x0000000206187825 */ /* 0x010fc800078e0218 */
[----:B------:R-:W-:Y:S01]  /*8c70*/  @P2 FFMA.FTZ R48, R3, R101, R4 ;  /* 0x0000006503302223 */ /* 0x000fe20000010004 */
[----:B------:R-:W-:Y:S02]  /*8c80*/  ISETP.NE.AND P2, PT, R18, 0x1, PT ;  /* 0x000000011200780c */ /* 0x000fe40003f45270 */
[C---:B------:R-:W-:Y:S02]  /*8c90*/  LOP3.LUT R3, R24.reuse, 0x380, RZ, 0xc0, !PT ;  /* 0x0000038018037812 */ /* 0x040fe400078ec0ff */
[C---:B------:R-:W-:Y:S02]  /*8ca0*/  IADD3 R8, P0, R24.reuse, 0x60, RZ ;  /* 0x0000006018087810 */ /* 0x040fe40007f1e0ff */
[----:B------:R-:W-:Y:S02]  /*8cb0*/  SHF.R.U64 R3, R3, 0x3, RZ ;  /* 0x0000000303037819 */ /* 0x000fe400000012ff */
[C---:B------:R-:W-:Y:S02]  /*8cc0*/  IADD3 R6, P3, R24.reuse, 0x40, RZ ;  /* 0x0000004018067810 */ /* 0x040fe40007f7e0ff */
[----:B------:R-:W-:-:S02]  /*8cd0*/  IADD3 R4, P4, R24, 0x20, RZ ;  /* 0x0000002018047810 */ /* 0x000fc40007f9e0ff */
[----:B------:R-:W-:Y:S01]  /*8ce0*/  LOP3.LUT R24, R3, R24, RZ, 0x3c, !PT ;  /* 0x0000001803187212 */ /* 0x000fe200078e3cff */
[----:B------:R-:W3:Y:S01]  /*8cf0*/  @P2 LDC R28, c[0x0][0xbec] ;  /* 0x0002fb00ff1c2b82 */ /* 0x000ee20000000800 */
[----:B------:R-:W-:-:S04]  /*8d00*/  LOP3.LUT R3, R8, 0x380, RZ, 0xc0, !PT ;  /* 0x0000038008037812 */ /* 0x000fc800078ec0ff */
[----:B------:R-:W-:-:S03]  /*8d10*/  SHF.R.U64 R3, R3, 0x3, RZ ;  /* 0x0000000303037819 */ /* 0x000fc600000012ff */
[----:B------:R-:W4:Y:S01]  /*8d20*/  @P2 LDC R33, c[0x0][0xbf0] ;  /* 0x0002fc00ff212b82 */ /* 0x000f220000000800 */
[----:B------:R-:W-:Y:S02]  /*8d30*/  LOP3.LUT R22, R3, R8, RZ, 0x3c, !PT ;  /* 0x0000000803167212 */ /* 0x000fe400078e3cff */
[----:B------:R-:W-:-:S04]  /*8d40*/  LOP3.LUT R3, R4, 0x380, RZ, 0xc0, !PT ;  /* 0x0000038004037812 */ /* 0x000fc800078ec0ff */
[----:B------:R-:W-:Y:S01]  /*8d50*/  SHF.R.U64 R3, R3, 0x3, RZ ;  /* 0x0000000303037819 */ /* 0x000fe200000012ff */
[----:B------:R-:W-:-:S03]  /*8d60*/  UIMAD UR4, UR11, UR8, URZ ;  /* 0x000000080b0472a4 */ /* 0x000fc6000f8e023f */
[----:B------:R-:W-:Y:S01]  /*8d70*/  LOP3.LUT R8, R3, R4, RZ, 0x3c, !PT ;  /* 0x0000000403087212 */ /* 0x000fe200078e3cff */
[----:B------:R-:W-:Y:S01]  /*8d80*/  IMAD R3, R12, R7, UR41 ;  /* 0x000000290c037e24 */ /* 0x000fe2000f8e0207 */
[----:B------:R-:W-:-:S03]  /*8d90*/  UIMAD.WIDE.U32 UR6, UR10, UR8, URZ ;  /* 0x000000080a0672a5 */ /* 0x000fc6000f8e003f */
[----:B-----5:R-:W-:Y:S01]  /*8da0*/  IMAD R37, R3, 0xc0, R29 ;  /* 0x000000c003257824 */ /* 0x020fe200078e021d */
[----:B------:R-:W-:-:S03]  /*8db0*/  UIMAD UR4, UR10, UR9, UR4 ;  /* 0x000000090a0472a4 */ /* 0x000fc6000f8e0204 */
[----:B---3--:R-:W-:Y:S01]  /*8dc0*/  @P2 IMAD.HI.U32 R4, R37, R28, RZ ;  /* 0x0000001c25042227 */ /* 0x008fe200078e00ff */
[----:B------:R-:W-:Y:S01]  /*8dd0*/  UIADD3 UR4, UR7, UR4, URZ ;  /* 0x0000000407047290 */ /* 0x000fe2000fffe03f */
[----:B0-----:R-:W-:Y:S01]  /*8de0*/  IADD3.X R9, RZ, R25, RZ, P4, !PT ;  /* 0x00000019ff097210 */ /* 0x001fe200027fe4ff */
[----:B------:R-:W-:Y:S01]  /*8df0*/  ULDC.64 UR8, c[0x0][0xae8] ;  /* 0x0002ba0000087ab9 */ /* 0x000fe20000000a00 */
[----:B------:R-:W-:Y:S01]  /*8e00*/  IMAD.X R23, RZ, RZ, R25, P0 ;  /* 0x000000ffff177224 */ /* 0x000fe200000e0619 */
[C---:B------:R-:W-:Y:S01]  /*8e10*/  IADD3 R13, P0, R14.reuse, 0x1800, RZ ;  /* 0x000018000e0d7810 */ /* 0x040fe20007f1e0ff */
[----:B------:R-:W-:Y:S01]  /*8e20*/  IMAD.MOV.U32 R29, RZ, RZ, R37 ;  /* 0x000000ffff1d7224 */ /* 0x000fe200078e0025 */
[----:B----4-:R-:W-:Y:S01]  /*8e30*/  @P2 SHF.R.U32.HI R29, RZ, R33, R4 ;  /* 0x00000021ff1d2219 */ /* 0x010fe20000011604 */
[----:B------:R-:W-:Y:S01]  /*8e40*/  IMAD.U32 R27, RZ, RZ, UR7 ;  /* 0x00000007ff1b7e24 */ /* 0x000fe2000f8e00ff */
[----:B------:R-:W-:Y:S01]  /*8e50*/  IADD3 R31, P4, R14, 0x4800, RZ ;  /* 0x000048000e1f7810 */ /* 0x000fe20007f9e0ff */
[----:B------:R-:W-:Y:S01]  /*8e60*/  USHF.R.S32.HI UR7, URZ, 0x1f, UR45 ;  /* 0x0000001f3f077899 */ /* 0x000fe2000801142d */
[----:B------:R-:W-:Y:S01]  /*8e70*/  MOV R27, UR4 ;  /* 0x00000004001b7c02 */ /* 0x000fe20008000f00 */
[----:B------:R-:W-:Y:S01]  /*8e80*/  IMAD.U32 R26, RZ, RZ, UR6 ;  /* 0x00000006ff1a7e24 */ /* 0x000fe2000f8e00ff */
[----:B------:R-:W-:Y:S01]  /*8e90*/  LOP3.LUT R12, R13, 0x380, RZ, 0xc0, !PT ;  /* 0x000003800d0c7812 */ /* 0x000fe200078ec0ff */
[----:B------:R-:W-:Y:S01]  /*8ea0*/  IMAD.MOV R33, RZ, RZ, -R29 ;  /* 0x000000ffff217224 */ /* 0x000fe200078e0a1d */
[----:B------:R-:W-:Y:S01]  /*8eb0*/  LOP3.LUT R4, R31, 0x380, RZ, 0xc0, !PT ;  /* 0x000003801f047812 */ /* 0x000fe200078ec0ff */
[----:B------:R-:W-:Y:S01]  /*8ec0*/  IMAD.U32 R30, RZ, RZ, UR12 ;  /* 0x0000000cff1e7e24 */ /* 0x000fe2000f8e00ff */
[----:B------:R-:W-:Y:S01]  /*8ed0*/  MOV R57, R24 ;  /* 0x0000001800397202 */ /* 0x000fe20000000f00 */
[----:B------:R-:W-:Y:S01]  /*8ee0*/  IMAD.X R21, RZ, RZ, R25, P3 ;  /* 0x000000ffff157224 */ /* 0x000fe200018e0619 */
[----:B------:R-:W-:Y:S01]  /*8ef0*/  SHF.R.U64 R12, R12, 0x3, RZ ;  /* 0x000000030c0c7819 */ /* 0x000fe200000012ff */
[----:B------:R-:W-:Y:S01]  /*8f00*/  IMAD.WIDE.U32 R24, R34, UR45, R26 ;  /* 0x0000002d22187c25 */ /* 0x000fe2000f8e001a */
[----:B------:R-:W-:Y:S01]  /*8f10*/  SHF.R.U64 R4, R4, 0x3, RZ ;  /* 0x0000000304047819 */ /* 0x000fe200000012ff */
[----:B------:R-:W-:Y:S01]  /*8f20*/  ULDC.64 UR4, c[0x0][0xb88] ;  /* 0x0002e20000047ab9 */ /* 0x000fe20000000a00 */
[----:B------:R-:W-:Y:S01]  /*8f30*/  MOV R54, R22 ;  /* 0x0000001600367202 */ /* 0x000fe20000000f00 */
[----:B------:R-:W-:Y:S01]  /*8f40*/  IMAD R28, R34, UR7, RZ ;  /* 0x00000007221c7c24 */ /* 0x000fe2000f8e02ff */
[----:B-1----:R-:W-:Y:S01]  /*8f50*/  LOP3.LUT R5, R6, 0x380, RZ, 0xc0, !PT ;  /* 0x0000038006057812 */ /* 0x002fe200078ec0ff */
[----:B------:R-:W-:-:S02]  /*8f60*/  IMAD R27, R18, R33, R37 ;  /* 0x00000021121b7224 */ /* 0x000fc400078e0225 */
[----:B------:R-:W-:Y:S01]  /*8f70*/  @!P1 VIADD R22, R30, 0x30860 ;  /* 0x000308601e169836 */ /* 0x000fe20000000000 */
[----:B------:R-:W-:Y:S01]  /*8f80*/  LOP3.LUT R12, R12, R13, RZ, 0x3c, !PT ;  /* 0x0000000d0c0c7212 */ /* 0x000fe200078e3cff */
[----:B------:R-:W-:Y:S01]  /*8f90*/  IMAD.X R13, RZ, RZ, R15, P0 ;  /* 0x000000ffff0d7224 */ /* 0x000fe200000e060f */
[----:B------:R-:W-:Y:S01]  /*8fa0*/  LOP3.LUT R4, R4, R31, RZ, 0x3c, !PT ;  /* 0x0000001f04047212 */ /* 0x000fe200078e3cff */
[----:B------:R-:W-:Y:S01]  /*8fb0*/  IMAD R28, R35, UR45, R28 ;  /* 0x0000002d231c7c24 */ /* 0x000fe2000f8e021c */
[----:B------:R-:W-:Y:S02]  /*8fc0*/  SHF.R.U64 R5, R5, 0x3, RZ ;  /* 0x0000000305057819 */ /* 0x000fe400000012ff */
[----:B------:R-:W-:Y:S02]  /*8fd0*/  SHF.R.S32.HI R31, RZ, 0x1f, R29 ;  /* 0x0000001fff1f7819 */ /* 0x000fe4000001141d */
[----:B------:R-:W-:Y:S02]  /*8fe0*/  IADD3 R24, P0, R29, R24, RZ ;  /* 0x000000181d187210 */ /* 0x000fe40007f1e0ff */
[----:B------:R-:W-:-:S02]  /*8ff0*/  SHF.R.S32.HI R26, RZ, 0x1f, R27 ;  /* 0x0000001fff1a7819 */ /* 0x000fc4000001141b */
[----:B------:R-:W-:Y:S01]  /*9000*/  @!P1 PRMT R22, RZ, 0x654, R22 ;  /* 0x00000654ff169816 */ /* 0x000fe20000000016 */
[----:B------:R-:W-:Y:S02]  /*9010*/  WARPGROUP.DEPBAR.LE gsb0, 0x0 ;  /* 0x00008000000079c5 */ /* 0x000fe40000010000 */
[----:B------:R-:W-:Y:S01]  /*9020*/  LOP3.LUT R20, R5, R6, RZ, 0x3c, !PT ;  /* 0x0000000605147212 */ /* 0x000fe200078e3cff */
[----:B------:R-:W-:Y:S01]  /*9030*/  IMAD R26, R26, UR4, RZ ;  /* 0x000000041a1a7c24 */ /* 0x000fe2000f8e02ff */
[----:B------:R-:W-:Y:S01]  /*9040*/  IADD3.X R25, R31, R25, R28, P0, !PT ;  /* 0x000000191f197210 */ /* 0x000fe200007fe41c */
[----:B------:R0:W-:Y:S01]  /*9050*/  @!P1 SYNCS.ARRIVE.TRANS64.RED.A1T0 RZ, [R22+URZ], RZ ;  /* 0x000000ff16ff99a7 */ /* 0x0001e2000810043f */
[----:B------:R-:W-:Y:S01]  /*9060*/  MOV R55, R20 ;  /* 0x0000001400377202 */ /* 0x000fe20000000f00 */
[C---:B------:R-:W-:Y:S02]  /*9070*/  IMAD R23, R27.reuse, UR5, R26 ;  /* 0x000000051b177c24 */ /* 0x040fe4000f8e021a */
[----:B------:R-:W-:Y:S01]  /*9080*/  IMAD.WIDE.U32 R20, R27, UR4, R24 ;  /* 0x000000041b147c25 */ /* 0x000fe2000f8e0018 */
[----:B------:R-:W-:Y:S01]  /*9090*/  ULDC.64 UR4, c[0x0][0xb50] ;  /* 0x0002d40000047ab9 */ /* 0x000fe20000000a00 */
[----:B------:R-:W-:-:S03]  /*90a0*/  MOV R56, R8 ;  /* 0x0000000800387202 */ /* 0x000fc60000000f00 */
[----:B------:R-:W-:Y:S02]  /*90b0*/  IADD3 R23, R21, R23, RZ ;  /* 0x0000001715177210 */ /* 0x000fe40007ffe0ff */
[----:B------:R-:W-:Y:S01]  /*90c0*/  LEA R58, P0, R20, UR4, 0x2 ;  /* 0x00000004143a7c11 */ /* 0x000fe2000f8010ff */
[-C--:B--2---:R-:W-:Y:S01]  /*90d0*/  FMUL.FTZ R8, R121, R11.reuse ;  /* 0x0000000b79087220 */ /* 0x084fe20000410000 */
        /* <DEDUP_REMOVED lines=15> */
[----:B------:R-:W-:Y:S01]  /*91d0*/  LEA.HI.X R59, R20, UR5, R23, 0x2, P0 ;  /* 0x00000005143b7c11 */ /* 0x000fe200080f1417 */
[-C--:B------:R-:W-:Y:S01]  /*91e0*/  FMUL.FTZ R11, R123, R10.reuse ;  /* 0x0000000a7b0b7220 */ /* 0x080fe20000410000 */
[-C--:B------:R-:W-:Y:S01]  /*91f0*/  FMUL.FTZ R20, R122, R10.reuse ;  /* 0x0000000a7a147220 */ /* 0x080fe20000410000 */
[----:B------:R-:W-:Y:S01]  /*9200*/  LOP3.LUT P0, RZ, R32, 0x3, RZ, 0xc0, !PT ;  /* 0x0000000320ff7812 */ /* 0x000fe2000780c0ff */
[-C--:B------:R-:W-:Y:S01]  /*9210*/  FMUL.FTZ R23, R127, R10.reuse ;  /* 0x0000000a7f177220 */ /* 0x080fe20000410000 */
[----:B------:R-:W-:Y:S01]  /*9220*/  FMUL.FTZ R24, R126, R10 ;  /* 0x0000000a7e187220 */ /* 0x000fe20000410000 */
[----:B------:R-:W-:-:S02]  /*9230*/  IMAD R52, R3, 0xc0, R36 ;  /* 0x000000c003347824 */ /* 0x000fc400078e0224 */
        /* <DEDUP_REMOVED lines=13> */
[----:B------:R-:W-:Y:S01]  /*9310*/  ULDC UR4, c[0x0][0xa88] ;  /* 0x0002a20000047ab9 */ /* 0x000fe20000000800 */
[----:B------:R-:W-:-:S02]  /*9320*/  F2FP.F16.F32.PACK_AB R9, R11, R20 ;  /* 0x000000140b09723e */ /* 0x000fc400000000ff */
[----:B------:R-:W-:Y:S02]  /*9330*/  F2FP.F16.F32.PACK_AB R10, R21, R22 ;  /* 0x00000016150a723e */ /* 0x000fe400000000ff */
[----:B------:R-:W-:Y:S01]  /*9340*/  F2FP.F16.F32.PACK_AB R11, R23, R24 ;  /* 0x00000018170b723e */ /* 0x000fe200000000ff */
[----:B------:R-:W-:Y:S01]  /*9350*/  BAR.SYNC.DEFER_BLOCKING 0x1, 0x180 ;  /* 0x0046000000007b1d */ /* 0x000fe20000010000 */
[----:B------:R-:W-:Y:S01]  /*9360*/  F2FP.F16.F32.PACK_AB R20, R25, R26 ;  /* 0x0000001a1914723e */ /* 0x000fe200000000ff */
[----:B------:R-:W-:Y:S01]  /*9370*/  IMAD R49, R18, UR4, RZ ;  /* 0x0000000412317c24 */ /* 0x000fe2000f8e02ff */
[----:B------:R-:W-:Y:S02]  /*9380*/  F2FP.F16.F32.PACK_AB R21, R27, R28 ;  /* 0x0000001c1b15723e */ /* 0x000fe400000000ff */
[----:B------:R-:W-:Y:S02]  /*9390*/  F2FP.F16.F32.PACK_AB R22, R29, R30 ;  /* 0x0000001e1d16723e */ /* 0x000fe400000000ff */
[----:B------:R-:W-:Y:S01]  /*93a0*/  F2FP.F16.F32.PACK_AB R23, R31, R32 ;  /* 0x000000201f17723e */ /* 0x000fe200000000ff */
        /* <DEDUP_REMOVED lines=10> */
[----:B------:R-:W-:-:S03]  /*9450*/  ISETP.GE.OR P1, PT, R52, R49, P0 ;  /* 0x000000313400720c */ /* 0x000fc60000726670 */
[----:B------:R1:W-:Y:S01]  /*9460*/  STSM.16.M88.4 [R56], R20 ;  /* 0x0000001438007844 */ /* 0x0003e20000000200 */
[----:B------:R-:W-:-:S03]  /*9470*/  ISETP.GE.OR P0, PT, R50, R49, P0 ;  /* 0x000000313200720c */ /* 0x000fc60000706670 */
[----:B------:R-:W-:Y:S04]  /*9480*/  STSM.16.M88.4 [R55], R24 ;  /* 0x0000001837007844 */ /* 0x000fe80000000200 */
[----:B------:R-:W-:Y:S04]  /*9490*/  STSM.16.M88.4 [R54], R44 ;  /* 0x0000002c36007844 */ /* 0x000fe80000000200 */
[----:B------:R-:W-:Y:S01]  /*94a0*/  SHFL.IDX PT, R50, R58, RZ, 0x1c1f ;  /* 0x001c1fff3a327589 */ /* 0x000fe200000e0000 */
[C---:B------:R-:W-:Y:S01]  /*94b0*/  IADD3 R7, P3, R14.reuse, 0x3000, RZ ;  /* 0x000030000e077810 */ /* 0x040fe20007f7e0ff */
[----:B0-----:R-:W0:Y:S02]  /*94c0*/  @P2 LDC R9, c[0x0][0xbec] ;  /* 0x0002fb00ff092b82 */ /* 0x001e240000000800 */
[----:B------:R-:W2:Y:S06]  /*94d0*/  SHFL.IDX PT, R51, R59, RZ, 0x1c1f ;  /* 0x001c1fff3b337589 */ /* 0x000eac00000e0000 */
[----:B------:R-:W-:Y:S06]  /*94e0*/  BAR.SYNC.DEFER_BLOCKING 0x1, 0x180 ;  /* 0x0046000000007b1d */ /* 0x000fec0000010000 */
[----:B------:R-:W-:Y:S01]  /*94f0*/  SHFL.IDX PT, R53, R59, 0x1, 0x1c1f ;  /* 0x003c1f003b357f89 */ /* 0x000fe200000e0000 */
[----:B------:R-:W-:Y:S01]  /*9500*/  LOP3.LUT R5, R14, 0x380, RZ, 0xc0, !PT ;  /* 0x000003800e057812 */ /* 0x000fe200078ec0ff */
[----:B-1----:R-:W1:Y:S02]  /*9510*/  @P2 LDC R20, c[0x0][0xbf0] ;  /* 0x0002fc00ff142b82 */ /* 0x002e640000000800 */
[----:B------:R-:W3:Y:S01]  /*9520*/  SHFL.IDX PT, R52, R58, 0x1, 0x1c1f ;  /* 0x003c1f003a347f89 */ /* 0x000ee200000e0000 */
[----:B------:R-:W-:-:S02]  /*9530*/  LOP3.LUT R6, R7, 0x380, RZ, 0xc0, !PT ;  /* 0x0000038007067812 */ /* 0x000fc400078ec0ff */
[----:B------:R-:W-:Y:S02]  /*9540*/  SHF.R.U64 R5, R5, 0x3, RZ ;  /* 0x0000000305057819 */ /* 0x000fe400000012ff */
[----:B------:R-:W-:Y:S01]  /*9550*/  SHF.R.U64 R6, R6, 0x3, RZ ;  /* 0x0000000306067819 */ /* 0x000fe200000012ff */
[----:B------:R-:W4:Y:S01]  /*9560*/  LDC.64 R10, c[0x0][0xae0] ;  /* 0x0002b800ff0a7b82 */ /* 0x000f220000000a00 */
[----:B------:R-:W-:Y:S02]  /*9570*/  LOP3.LUT R14, R5, R14, RZ, 0x3c, !PT ;  /* 0x0000000e050e7212 */ /* 0x000fe400078e3cff */
[----:B------:R-:W-:Y:S01]  /*9580*/  LOP3.LUT R6, R6, R7, RZ, 0x3c, !PT ;  /* 0x0000000706067212 */ /* 0x000fe200078e3cff */
[----:B------:R-:W-:Y:S01]  /*9590*/  IMAD.X R7, RZ, RZ, R15, P3 ;  /* 0x000000ffff077224 */ /* 0x000fe200018e060f */
[----:B------:R-:W-:Y:S01]  /*95a0*/  IADD3.X R5, RZ, R15, RZ, P4, !PT ;  /* 0x0000000fff057210 */ /* 0x000fe200027fe4ff */
[----:B--2---:R-:W-:Y:S04]  /*95b0*/  @!P1 ST.E desc[UR46][R50.64], R19 ;  /* 0x0000001332009985 */ /* 0x004fe8000c10192e */
[----:B---3--:R-:W-:Y:S04]  /*95c0*/  @!P0 ST.E desc[UR46][R52.64], R48 ;  /* 0x0000003034008985 */ /* 0x008fe8000c10192e */
[----:B------:R-:W2:Y:S04]  /*95d0*/  LD.E.128 R28, desc[UR46][R14.64] ;  /* 0x0000002e0e1c7980 */ /* 0x000ea8000c101d00 */
[----:B------:R-:W3:Y:S04]  /*95e0*/  LD.E.128 R32, desc[UR46][R12.64] ;  /* 0x0000002e0c207980 */ /* 0x000ee8000c101d00 */
[----:B------:R-:W5:Y:S04]  /*95f0*/  LD.E.128 R36, desc[UR46][R6.64] ;  /* 0x0000002e06247980 */ /* 0x000f68000c101d00 */
[----:B------:R0:W5:Y:S01]  /*9600*/  LD.E.128 R40, desc[UR46][R4.64] ;  /* 0x0000002e04287980 */ /* 0x000162000c101d00 */
[----:B------:R-:W-:Y:S01]  /*9610*/  IMAD R8, R62, 0x30, R60 ;  /* 0x000000303e087824 */ /* 0x000fe200078e023c */
[----:B------:R-:W-:-:S02]  /*9620*/  UIMAD UR6, UR11, UR8, URZ ;  /* 0x000000080b0672a4 */ /* 0x000fc4000f8e023f */
[----:B------:R-:W-:Y:S01]  /*9630*/  UIMAD.WIDE.U32 UR4, UR10, UR8, URZ ;  /* 0x000000080a0472a5 */ /* 0x000fe2000f8e003f */
[----:B------:R-:W-:Y:S01]  /*9640*/  IMAD R8, R3, 0xc0, R8 ;  /* 0x000000c003087824 */ /* 0x000fe200078e0208 */
[----:B------:R-:W-:Y:S01]  /*9650*/  UIMAD UR6, UR10, UR9, UR6 ;  /* 0x000000090a0672a4 */ /* 0x000fe2000f8e0206 */
[----:B------:R-:W-:Y:S01]  /*9660*/  @!PT LDS RZ, [RZ] ;  /* 0x00000000fffff984 */ /* 0x000fe20000000800 */
[----:B------:R-:W-:Y:S01]  /*9670*/  @!PT LDS RZ, [RZ] ;  /* 0x00000000fffff984 */ /* 0x000fe20000000800 */
[----:B------:R-:W-:Y:S01]  /*9680*/  @!PT LDS RZ, [RZ] ;  /* 0x00000000fffff984 */ /* 0x000fe20000000800 */
[----:B------:R-:W-:Y:S01]  /*9690*/  @!PT LDS RZ, [RZ] ;  /* 0x00000000fffff984 */ /* 0x000fe20000000800 */
[----:B------:R1:W-:Y:S06]  /*96a0*/  MEMBAR.ALL.CTA ;  /* 0x0000000000007992 */ /* 0x0003ec0000008000 */
[----:B-1----:R-:W1:Y:S01]  /*96b0*/  FENCE.VIEW.ASYNC.S ;  /* 0x00000000000073c6 */ /* 0x002e620000000000 */
[----:B------:R-:W-:Y:S01]  /*96c0*/  ULDC.64 UR8, c[0x0][0xaf0] ;  /* 0x0002bc0000087ab9 */ /* 0x000fe20000000a00 */
[----:B0-----:R-:W-:Y:S01]  /*96d0*/  @P2 IMAD.HI.U32 R5, R8, R9, RZ ;  /* 0x0000000908052227 */ /* 0x001fe200078e00ff */
[----:B------:R-:W-:-:S02]  /*96e0*/  UIADD3 UR5, UR5, UR6, URZ ;  /* 0x0000000605057290 */ /* 0x000fc4000fffe03f */
[----:B------:R-:W-:Y:S01]  /*96f0*/  UIMAD UR6, UR7, UR8, URZ ;  /* 0x00000008070672a4 */ /* 0x000fe2000f8e023f */
[----:B------:R-:W-:Y:S01]  /*9700*/  IMAD.MOV.U32 R4, RZ, RZ, R8 ;  /* 0x000000ffff047224 */ /* 0x000fe200078e0008 */
[----:B------:R-:W-:Y:S01]  /*9710*/  @P2 SHF.R.U32.HI R4, RZ, R20, R5 ;  /* 0x00000014ff042219 */ /* 0x000fe20000011605 */
[----:B------:R-:W-:Y:S02]  /*9720*/  UIMAD.WIDE.U32 UR4, UR45, UR8, UR4 ;  /* 0x000000082d0472a5 */ /* 0x000fe4000f8e0004 */
[----:B------:R-:W-:Y:S01]  /*9730*/  UIMAD UR6, UR45, UR9, UR6 ;  /* 0x000000092d0672a4 */ /* 0x000fe2000f8e0206 */
[--C-:B------:R-:W-:Y:S01]  /*9740*/  SHF.R.S32.HI R5, RZ, 0x1f, R4.reuse ;  /* 0x0000001fff057819 */ /* 0x100fe20000011404 */
[----:B------:R-:W-:Y:S02]  /*9750*/  IMAD.MOV R7, RZ, RZ, -R4 ;  /* 0x000000ffff077224 */ /* 0x000fe400078e0a04 */
[----:B------:R-:W-:Y:S02]  /*9760*/  UIADD3 UR5, UR5, UR6, URZ ;  /* 0x0000000605057290 */ /* 0x000fe4000fffe03f */
[----:B----4-:R-:W-:-:S02]  /*9770*/  IMAD R5, R5, R10, RZ ;  /* 0x0000000a05057224 */ /* 0x010fc400078e02ff */
[----:B------:R-:W-:Y:S02]  /*9780*/  IMAD R7, R18, R7, R8 ;  /* 0x0000000712077224 */ /* 0x000fe400078e0208 */
[C---:B------:R-:W-:Y:S02]  /*9790*/  IMAD R9, R4.reuse, R11, R5 ;  /* 0x0000000b04097224 */ /* 0x040fe400078e0205 */
[----:B------:R-:W-:Y:S01]  /*97a0*/  IMAD.WIDE.U32 R4, R4, R10, UR4 ;  /* 0x0000000404047e25 */ /* 0x000fe2000f8e000a */
[----:B------:R-:W-:Y:S01]  /*97b0*/  SHF.R.S32.HI R6, RZ, 0x1f, R7 ;  /* 0x0000001fff067819 */ /* 0x000fe20000011407 */
[----:B------:R-:W-:-:S03]  /*97c0*/  ULDC.64 UR4, c[0x0][0xad8] ;  /* 0x0002b60000047ab9 */ /* 0x000fc60000000a00 */
[----:B------:R-:W-:Y:S01]  /*97d0*/  IADD3 R5, R5, R9, RZ ;  /* 0x0000000905057210 */ /* 0x000fe20007ffe0ff */
[----:B------:R-:W-:-:S04]  /*97e0*/  IMAD R6, R6, UR4, RZ ;  /* 0x0000000406067c24 */ /* 0x000fc8000f8e02ff */
[C---:B------:R-:W-:Y:S02]  /*97f0*/  IMAD R9, R7.reuse, UR5, R6 ;  /* 0x0000000507097c24 */ /* 0x040fe4000f8e0206 */
[----:B------:R-:W-:Y:S01]  /*9800*/  IMAD.WIDE.U32 R4, R7, UR4, R4 ;  /* 0x0000000407047c25 */ /* 0x000fe2000f8e0004 */
[----:B------:R-:W-:-:S03]  /*9810*/  ULDC.64 UR4, c[0x0][0xa80] ;  /* 0x0002a00000047ab9 */ /* 0x000fc60000000a00 */
[----:B------:R-:W-:Y:S01]  /*9820*/  IMAD.IADD R5, R5, 0x1, R9 ;  /* 0x0000000105057824 */ /* 0x000fe200078e0209 */
[C---:B------:R-:W-:Y:S01]  /*9830*/  LEA R13, P0, R4.reuse, UR4, 0x1 ;  /* 0x00000004040d7c11 */ /* 0x040fe2000f8008ff */
[----:B------:R-:W-:Y:S01]  /*9840*/  IMAD R20, R3, 0xc0, R60 ;  /* 0x000000c003147824 */ /* 0x000fe200078e023c */
[----:B------:R-:W-:Y:S01]  /*9850*/  ULDC UR4, c[0x0][0xac8] ;  /* 0x0002b20000047ab9 */ /* 0x000fe20000000800 */
[----:B------:R-:W0:Y:S01]  /*9860*/  LDC R3, c[0x0][0xc34] ;  /* 0x00030d00ff037b82 */ /* 0x000e220000000800 */
[----:B------:R-:W-:Y:S01]  /*9870*/  LEA.HI.X R15, R4, UR5, R5, 0x1, P0 ;  /* 0x00000005040f7c11 */ /* 0x000fe200080f0c05 */
[----:B-1----:R-:W-:Y:S04]  /*9880*/  SHFL.IDX PT, R6, R13, 0x1, 0x181f ;  /* 0x00381f000d067f89 */ /* 0x002fe800000e0000 */
[----:B------:R-:W-:Y:S04]  /*9890*/  SHFL.IDX PT, R4, R13, RZ, 0x181f ;  /* 0x00181fff0d047589 */ /* 0x000fe800000e0000 */
[----:B------:R-:W1:Y:S04]  /*98a0*/  SHFL.IDX PT, R5, R15, RZ, 0x181f ;  /* 0x00181fff0f057589 */ /* 0x000e6800000e0000 */
[----:B------:R-:W4:Y:S04]  /*98b0*/  SHFL.IDX PT, R7, R15, 0x1, 0x181f ;  /* 0x00381f000f077f89 */ /* 0x000f2800000e0000 */
[----:B------:R-:W-:Y:S04]  /*98c0*/  SHFL.IDX PT, R8, R13, 0x2, 0x181f ;  /* 0x00581f000d087f89 */ /* 0x000fe800000e0000 */
[----:B------:R-:W0:Y:S04]  /*98d0*/  SHFL.IDX PT, R9, R15, 0x2, 0x181f ;  /* 0x00581f000f097f89 */ /* 0x000e2800000e0000 */
[----:B------:R-:W-:Y:S04]  /*98e0*/  SHFL.IDX PT, R10, R13, 0x3, 0x181f ;  /* 0x00781f000d0a7f89 */ /* 0x000fe800000e0000 */
[----:B------:R-:W0:Y:S01]  /*98f0*/  SHFL.IDX PT, R11, R15, 0x3, 0x181f ;  /* 0x00781f000f0b7f89 */ /* 0x000e2200000e0000 */
[----:B------:R-:W-:Y:S01]  /*9900*/  ISETP.GE.AND P0, PT, R0, UR4, PT ;  /* 0x0000000400007c0c */ /* 0x000fe2000bf06270 */
[----:B------:R-:W-:-:S02]  /*9910*/  VIADD R12, R20, 0x30 ;  /* 0x00000030140c7836 */ /* 0x000fc40000000000 */
[C---:B------:R-:W-:Y:S01]  /*9920*/  VIADD R14, R20.reuse, 0x60 ;  /* 0x00000060140e7836 */ /* 0x040fe20000000000 */
[C---:B------:R-:W-:Y:S01]  /*9930*/  IADD3 R18, R20.reuse, 0x90, RZ ;  /* 0x0000009014127810 */ /* 0x040fe20007ffe0ff */
[----:B------:R-:W-:Y:S01]  /*9940*/  UIADD3 UR4, UR40, 0x30820, URZ ;  /* 0x0003082028047890 */ /* 0x000fe2000fffe03f */
[-C--:B------:R-:W-:Y:S02]  /*9950*/  ISETP.GE.OR P1, PT, R20, R49.reuse, P0 ;  /* 0x000000311400720c */ /* 0x080fe40000726670 */
[-C--:B------:R-:W-:Y:S02]  /*9960*/  ISETP.GE.OR P2, PT, R12, R49.reuse, P0 ;  /* 0x000000310c00720c */ /* 0x080fe40000746670 */
[-C--:B------:R-:W-:Y:S01]  /*9970*/  ISETP.GE.OR P3, PT, R14, R49.reuse, P0 ;  /* 0x000000310e00720c */ /* 0x080fe20000766670 */
[----:B------:R-:W-:Y:S01]  /*9980*/  UPRMT UR4, URZ, 0x654, UR4 ;  /* 0x000006543f047896 */ /* 0x000fe20008000004 */
[----:B------:R-:W-:-:S07]  /*9990*/  ISETP.GE.OR P0, PT, R18, R49, P0 ;  /* 0x000000311200720c */ /* 0x000fce0000706670 */
[C---:B-1----:R-:W-:Y:S01]  /*99a0*/  @!P1 IMAD.WIDE R4, R0.reuse, 0x2, R4 ;  /* 0x0000000200049825 */ /* 0x042fe200078e0204 */
[----:B------:R-:W-:Y:S01]  /*99b0*/  SYNCS.ARRIVE.TRANS64.RED.A1T0 RZ, [UR4], RZ ;  /* 0x000000ffffff79a7 */ /* 0x000fe20008100404 */
[----:B------:R-:W-:Y:S02]  /*99c0*/  ULDC UR4, c[0x0][0xc] ;  /* 0x0000030000047ab9 */ /* 0x000fe40000000800 */
[----:B----4-:R-:W-:Y:S01]  /*99d0*/  @!P2 IMAD.WIDE R6, R0, 0x2, R6 ;  /* 0x000000020006a825 */ /* 0x010fe200078e0206 */
[----:B------:R-:W-:-:S03]  /*99e0*/  UIADD3 UR41, UR4, UR41, URZ ;  /* 0x0000002904297290 */ /* 0x000fc6000fffe03f */
[----:B0-----:R-:W-:-:S04]  /*99f0*/  @!P3 IMAD.WIDE R8, R0, 0x2, R8 ;  /* 0x000000020008b825 */ /* 0x001fc800078e0208 */
[----:B------:R-:W-:Y:S01]  /*9a00*/  @!P0 IMAD.WIDE R10, R0, 0x2, R10 ;  /* 0x00000002000a8825 */ /* 0x000fe200078e020a */
[----:B------:R-:W-:-:S04]  /*9a10*/  UIADD3 UR39, UR39, 0x1, URZ ;  /* 0x0000000127277890 */ /* 0x000fc8000fffe03f */
[----:B------:R-:W-:-:S04]  /*9a20*/  UISETP.NE.AND UP0, UPT, UR39, 0x2, UPT ;  /* 0x000000022700788c */ /* 0x000fc8000bf05270 */
[----:B------:R-:W-:Y:S02]  /*9a30*/  USEL UR4, URZ, 0x1, UP0 ;  /* 0x000000013f047887 */ /* 0x000fe40008000000 */
[----:B------:R-:W-:Y:S02]  /*9a40*/  UIADD3 UR37, UR37, 0x1, URZ ;  /* 0x0000000125257890 */ /* 0x000fe4000fffe03f */
[----:B------:R-:W-:Y:S02]  /*9a50*/  ULOP3.LUT UR38, UR38, UR4, URZ, 0x3c, !UPT ;  /* 0x0000000426267292 */ /* 0x000fe4000f8e3c3f */
[----:B------:R-:W-:Y:S01]  /*9a60*/  USEL UR39, UR39, URZ, UP0 ;  /* 0x0000003f27277287 */ /* 0x000fe20008000000 */
[----:B--2---:R1:W-:Y:S04]  /*9a70*/  @!P1 ST.E.128 desc[UR46][R4.64], R28 ;  /* 0x0000001c04009985 */ /* 0x0043e8000c101d2e */
[----:B---3--:R1:W-:Y:S04]  /*9a80*/  @!P2 ST.E.128 desc[UR46][R6.64], R32 ;  /* 0x000000200600a985 */ /* 0x0083e8000c101d2e */
[----:B-----5:R1:W-:Y:S04]  /*9a90*/  @!P3 ST.E.128 desc[UR46][R8.64], R36 ;  /* 0x000000240800b985 */ /* 0x0203e8000c101d2e */
[----:B------:R1:W-:Y:S01]  /*9aa0*/  @!P0 ST.E.128 desc[UR46][R10.64], R40 ;  /* 0x000000280a008985 */ /* 0x0003e2000c101d2e */
[----:B------:R-:W-:-:S13]  /*9ab0*/  ISETP.LE.AND P0, PT, R3, UR41, PT ;  /* 0x0000002903007c0c */ /* 0x000fda000bf03270 */
[----:B------:R-:W-:Y:S05]  /*9ac0*/  @!P0 BRA `(.L_x_12682) ;  /* 0xffffff7400308947 */ /* 0x000fea000383ffff */
[----:B------:R-:W-:Y:S05]  /*9ad0*/  EXIT ;  /* 0x000000000000794d */ /* 0x000fea0003800000 */
.L_x_12660:
[----:B------:R-:W-:-:S08]  /*9ae0*/  NOP ;  /* 0x0000000000007918 */ /* 0x000fd00000000000 */
[----:B------:R-:W0:-:S00]  /*9af0*/  USETMAXREG.DEALLOC.CTAPOOL 0x20 ;  /* 0x00000020000079c8 */ /* 0x000e0000080e0500 */
        /* <DEDUP_REMOVED lines=10> */
[----:B------:R-:W-:Y:S01]  /*9ba0*/  MOV R22, 0x1 ;  /* 0x0000000100167802 */ /* 0x000fe20000000f00 */
[----:B------:R-:W-:Y:S01]  /*9bb0*/  IMAD.MOV.U32 R16, RZ, RZ, RZ ;  /* 0x000000ffff107224 */ /* 0x000fe200078e00ff */
[----:B------:R-:W-:Y:S01]  /*9bc0*/  ULDC.64 UR40, c[0x0][0x198] ;  /* 0x0000660000287ab9 */ /* 0x000fe20000000a00 */
[----:B------:R-:W-:Y:S01]  /*9bd0*/  ULDC UR38, c[0x0][0xc] ;  /* 0x0000030000267ab9 */ /* 0x000fe20000000800 */
[----:B-1----:R-:W-:Y:S01]  /*9be0*/  ULEA UR37, UR4, UR37, 0x18 ;  /* 0x0000002504257291 */ /* 0x002fe2000f8ec03f */
[C---:B0-----:R-:W-:Y:S02]  /*9bf0*/  SHF.L.U32 R0, R5.reuse, 0x3, RZ ;  /* 0x0000000305007819 */ /* 0x041fe400000006ff */
[----:B------:R-:W-:-:S02]  /*9c00*/  LOP3.LUT R4, R5, 0x7f, RZ, 0xc0, !PT ;  /* 0x0000007f05047812 */ /* 0x000fc400078ec0ff */
[----:B------:R-:W-:Y:S01]  /*9c10*/  LOP3.LUT R2, R0, 0x1f8, RZ, 0xc0, !PT ;  /* 0x000001f800027812 */ /* 0x000fe200078ec0ff */
[----:B------:R-:W-:Y:S02]  /*9c20*/  IMAD.U32 R0, RZ, RZ, UR5 ;  /* 0x00000005ff007e24 */ /* 0x000fe4000f8e00ff */
[----:B------:R-:W-:Y:S01]  /*9c30*/  IMAD.SHL.U32 R3, R4, 0x8, RZ ;  /* 0x0000000804037824 */ /* 0x000fe200078e00ff */
[----:B------:R-:W-:Y:S02]  /*9c40*/  LOP3.LUT R2, R2, 0x38, R5, 0x78, !PT ;  /* 0x0000003802027812 */ /* 0x000fe400078e7805 */
[----:B------:R0:W-:Y:S01]  /*9c50*/  STL [R1+0x8], R0 ;  /* 0x0000080001007387 */ /* 0x0001e20000100800 */
[----:B------:R-:W-:Y:S02]  /*9c60*/  SHF.R.U32.HI R4, RZ, 0x3, R4 ;  /* 0x00000003ff047819 */ /* 0x000fe40000011604 */
[----:B------:R-:W-:Y:S01]  /*9c70*/  LOP3.LUT R2, R2, 0x200, R3, 0xf8, !PT ;  /* 0x0000020002027812 */ /* 0x000fe200078ef803 */
[----:B------:R1:W-:Y:S01]  /*9c80*/  STL [R1+0x20], RZ ;  /* 0x000020ff01007387 */ /* 0x0003e20000100800 */
[----:B------:R-:W-:-:S02]  /*9c90*/  IMAD.SHL.U32 R3, R5, 0x10, RZ ;  /* 0x0000001005037824 */ /* 0x000fc400078e00ff */
[----:B------:R-:W-:-:S03]  /*9ca0*/  LEA R27, R2, UR37, 0x1 ;  /* 0x00000025021b7c11 */ /* 0x000fc6000f8e08ff */
[----:B0-----:R-:W-:-:S07]  /*9cb0*/  LOP3.LUT R0, R4, 0x70, R3, 0xf8, !PT ;  /* 0x0000007004007812 */ /* 0x001fce00078ef803 */
.L_x_12747:
[----:B------:R-:W2:Y:S01]  /*9cc0*/  LDL R6, [R1+0x8] ;  /* 0x0000080001067983 */ /* 0x000ea20000100800 */
[----:B0-----:R-:W0:Y:S01]  /*9cd0*/  LDC R0, c[0x0][0xc38] ;  /* 0x00030e00ff007b82 */ /* 0x001e220000000800 */
[----:B------:R-:W-:Y:S05]  /*9ce0*/  YIELD ;  /* 0x0000000000007946 */ /* 0x000fea0003800000 */
[----:B------:R-:W-:Y:S02]  /*9cf0*/  ULDC.64 UR4, c[0x0][0x418] ;  /* 0x0001060000047ab9 */ /* 0x000fe40000000a00 */
[----:B------:R-:W3:Y:S01]  /*9d00*/  LDC R4, c[0x0][0xc44] ;  /* 0x00031100ff047b82 */ /* 0x000ee20000000800 */
[----:B------:R-:W-:-:S03]  /*9d10*/  UISETP.NE.U32.AND UP0, UPT, UR4, URZ, UPT ;  /* 0x0000003f0400728c */ /* 0x000fc6000bf05070 */
[----:B------:R-:W-:Y:S01]  /*9d20*/  ULDC UR4, c[0x0][0x424] ;  /* 0x0001090000047ab9 */ /* 0x000fe20000000800 */
[----:B------:R-:W-:-:S04]  /*9d30*/  UISETP.NE.AND.EX UP0, UPT, UR5, URZ, UPT, UP0 ;  /* 0x0000003f0500728c */ /* 0x000fc8000bf05300 */
[----:B------:R-:W-:Y:S01]  /*9d40*/  USEL UR4, UR4, 0x1, UP0 ;  /* 0x0000000104047887 */ /* 0x000fe20008000000 */
[----:B0-----:R-:W-:Y:S02]  /*9d50*/  ISETP.NE.AND P0, PT, R0, 0x1, PT ;  /* 0x000000010000780c */ /* 0x001fe40003f05270 */
[----:B---3--:R-:W-:-:S11]  /*9d60*/  ISETP.NE.AND P1, PT, R4, 0x1, PT ;  /* 0x000000010400780c */ /* 0x008fd60003f25270 */
[----:B------:R-:W2:Y:S08]  /*9d70*/  @P0 LDC R0, c[0x0][0xc3c] ;  /* 0x00030f00ff000b82 */ /* 0x000eb00000000800 */
[----:B------:R-:W0:Y:S08]  /*9d80*/  @P0 LDC R5, c[0x0][0xc40] ;  /* 0x00031000ff050b82 */ /* 0x000e300000000800 */
[----:B------:R-:W3:Y:S01]  /*9d90*/  @P1 LDC.64 R2, c[0x0][0xc48] ;  /* 0x00031200ff021b82 */ /* 0x000ee20000000a00 */
[----:B--2---:R-:W-:-:S05]  /*9da0*/  @P0 IMAD.HI.U32 R0, R6, R0, RZ ;  /* 0x0000000006000227 */ /* 0x004fca00078e00ff */
[----:B0-----:R-:W-:Y:S02]  /*9db0*/  @P0 SHF.R.U32.HI R6, RZ, R5, R0 ;  /* 0x00000005ff060219 */ /* 0x001fe40000011600 */
[----:B------:R-:W0:Y:S03]  /*9dc0*/  LDC R0, c[0x0][0x2f0] ;  /* 0x0000bc00ff007b82 */ /* 0x000e260000000800 */
[----:B---3--:R-:W-:Y:S01]  /*9dd0*/  @P1 IMAD.HI.U32 R2, R6, R2, RZ ;  /* 0x0000000206021227 */ /* 0x008fe200078e00ff */
[----:B------:R2:W-:Y:S03]  /*9de0*/  STL [R1], R6 ;  /* 0x0000000601007387 */ /* 0x0005e60000100800 */
[----:B------:R-:W-:Y:S01]  /*9df0*/  IMAD.MOV.U32 R28, RZ, RZ, R6 ;  /* 0x000000ffff1c7224 */ /* 0x000fe200078e0006 */
[----:B------:R-:W-:-:S04]  /*9e00*/  @P1 SHF.R.U32.HI R28, RZ, R3, R2 ;  /* 0x00000003ff1c1219 */ /* 0x000fc80000011602 */
[----:B------:R-:W-:-:S05]  /*9e10*/  IADD3 R17, -R28, RZ, RZ ;  /* 0x000000ff1c117210 */ /* 0x000fca0007ffe1ff */
[----:B------:R-:W-:Y:S02]  /*9e20*/  IMAD R17, R4, R17, R6 ;  /* 0x0000001104117224 */ /* 0x000fe400078e0206 */
[----:B0-----:R-:W-:Y:S01]  /*9e30*/  IMAD R7, R0, UR4, RZ ;  /* 0x0000000400077c24 */ /* 0x001fe2000f8e02ff */
[----:B------:R-:W-:-:S03]  /*9e40*/  UIADD3 UR4, UR37, 0x12400, URZ ;  /* 0x0001240025047890 */ /* 0x000fc6000fffe03f */
[----:B------:R-:W-:Y:S01]  /*9e50*/  VIADD R0, R7, 0xbf ;  /* 0x000000bf07007836 */ /* 0x000fe20000000000 */
[----:B------:R2:W-:Y:S01]  /*9e60*/  STL [R1+0x18], R7 ;  /* 0x0000180701007387 */ /* 0x0005e20000100800 */
[----:B------:R-:W-:Y:S02]  /*9e70*/  ULOP3.LUT UP0, URZ, UR4, 0x3ff, URZ, 0xc0, !UPT ;  /* 0x000003ff043f7892 */ /* 0x000fe4000f80c03f */
[----:B------:R-:W-:-:S04]  /*9e80*/  IMAD.HI R0, R0, 0x2aaaaaab, RZ ;  /* 0x2aaaaaab00007827 */ /* 0x000fc800078e02ff */
        /* <DEDUP_REMOVED lines=10> */
[----:B--2---:R-:W-:Y:S01]  /*9f30*/  MOV R7, UR9 ;  /* 0x0000000900077c02 */ /* 0x004fe20008000f00 */
        /* <DEDUP_REMOVED lines=9> */
[----:B01----:R-:W-:Y:S05]  /*9fd0*/  CALL.ABS.NOINC R2 ;  /* 0x0000000002007343 */ /* 0x003fea0003c00000 */
.L_x_12684:
        /* <DEDUP_REMOVED lines=10> */
[----:B--2---:R-:W-:Y:S01]  /*a080*/  MOV R6, UR8 ;  /* 0x0000000800067c02 */ /* 0x004fe20008000f00 */
        /* <DEDUP_REMOVED lines=8> */
[----:B-1-3--:R-:W-:Y:S05]  /*a110*/  CALL.ABS.NOINC R2 ;  /* 0x0000000002007343 */ /* 0x00afea0003c00000 */
.L_x_12686:
[----:B------:R0:W1:Y:S01]  /*a120*/  LDC.64 R2, c[0x4][R18] ;  /* 0x0100000012027b82 */ /* 0x0000620000000a00 */
[----:B------:R-:W-:Y:S01]  /*a130*/  ULDC.64 UR6, c[0x4][0x1b8] ;  /* 0x01006e0000067ab9 */ /* 0x000fe20000000a00 */
[----:B------:R-:W-:Y:S01]  /*a140*/  ULDC.64 UR8, c[0x4][0x1c0] ;  /* 0x0100700000087ab9 */ /* 0x000fe20000000a00 */
[----:B------:R-:W-:Y:S01]  /*a150*/  ULDC.64 UR4, c[0x4][0x40] ;  /* 0x0100100000047ab9 */ /* 0x000fe20000000a00 */
        /* <DEDUP_REMOVED lines=11> */
.L_x_12685:
[----:B------:R-:W-:Y:S01]  /*a210*/  ULDC.64 UR4, c[0x0][0x9f8] ;  /* 0x00027e0000047ab9 */ /* 0x000fe20000000a00 */
[----:B------:R-:W-:Y:S02]  /*a220*/  MOV R19, R28 ;  /* 0x0000001c00137202 */ /* 0x000fe40000000f00 */
[----:B------:R-:W-:-:S04]  /*a230*/  ISETP.NE.U32.AND P0, PT, RZ, UR4, PT ;  /* 0x00000004ff007c0c */ /* 0x000fc8000bf05070 */
[----:B------:R-:W-:-:S13]  /*a240*/  ISETP.NE.AND.EX P0, PT, RZ, UR5, PT, P0 ;  /* 0x00000005ff007c0c */ /* 0x000fda000bf05300 */
[----:B------:R-:W0:Y:S02]  /*a250*/  @P0 LDC.64 R2, c[0x0][0x9f8] ;  /* 0x00027e00ff020b82 */ /* 0x000e240000000a00 */
[----:B0-----:R-:W-:-:S05]  /*a260*/  @P0 IMAD.WIDE R2, R28, 0x4, R2 ;  /* 0x000000041c020825 */ /* 0x001fca00078e0202 */
[----:B------:R0:W2:Y:S01]  /*a270*/  @P0 LDG.E R19, desc[UR46][R2.64] ;  /* 0x0000002e02130981 */ /* 0x0000a2000c1e1900 */
[----:B------:R-:W-:Y:S01]  /*a280*/  UMOV UR4, 0xffffffff ;  /* 0xffffffff00047882 */ /* 0x000fe20000000000 */
[----:B------:R-:W-:Y:S01]  /*a290*/  VIADD R29, R24, 0xffffffff ;  /* 0xffffffff181d7836 */ /* 0x000fe20000000000 */
[----:B0-----:R-:W0:Y:S02]  /*a2a0*/  LDC.64 R2, c[0x0][0x418] ;  /* 0x00010600ff027b82 */ /* 0x001e240000000a00 */
[----:B0-----:R-:W-:-:S04]  /*a2b0*/  ISETP.NE.U32.AND P0, PT, R2, RZ, PT ;  /* 0x000000ff0200720c */ /* 0x001fc80003f05070 */
[----:B------:R-:W-:-:S04]  /*a2c0*/  ISETP.NE.AND.EX P1, PT, R3, RZ, PT, P0 ;  /* 0x000000ff0300720c */ /* 0x000fc80003f25300 */
[----:B------:R-:W-:Y:S02]  /*a2d0*/  P2R R26, PR, RZ, 0x2 ;  /* 0x00000002ff1a7803 */ /* 0x000fe40000000000 */
[----:B--2---:R-:W-:Y:S02]  /*a2e0*/  SHF.R.S32.HI R24, RZ, 0x1f, R19 ;  /* 0x0000001fff187819 */ /* 0x004fe40000011413 */
[----:B------:R-:W-:Y:S01]  /*a2f0*/  SEL R18, R19, RZ, !P1 ;  /* 0x000000ff13127207 */ /* 0x000fe20004800000 */
[----:B------:R-:W-:Y:S06]  /*a300*/  BRA.DIV UR4, `(.L_x_12687) ;  /* 0x0000003204347947 */ /* 0x000fec000b800000 */
[----:B------:R-:W0:Y:S02]  /*a310*/  S2R R0, SR_TID.X ;  /* 0x0000000000007919 */ /* 0x000e240000002100 */
[----:B0-----:R-:W-:-:S04]  /*a320*/  SHF.R.U32.HI R0, RZ, 0x5, R0 ;  /* 0x00000005ff007819 */ /* 0x001fc80000011600 */
[----:B------:R-:W-:-:S05]  /*a330*/  LOP3.LUT R0, R0, 0x3, RZ, 0xc0, !PT ;  /* 0x0000000300007812 */ /* 0x000fca00078ec0ff */
[----:B------:R0:W2:Y:S02]  /*a340*/  SHFL.IDX PT, R14, R0, RZ, 0x1f ;  /* 0x00001fff000e7589 */ /* 0x0000a400000e0000 */
.L_x_12763:
[----:B--2---:R-:W-:Y:S02]  /*a350*/  ISETP.NE.AND P0, PT, R14, RZ, PT ;  /* 0x000000ff0e00720c */ /* 0x004fe40003f05270 */
[----:B------:R-:W-:-:S04]  /*a360*/  PLOP3.LUT P2, PT, PT, PT, PT, 0x8, 0x0 ;  /* 0x000000000000781c */ /* 0x000fc80003f4e170 */
[----:B------:R-:W-:-:S07]  /*a370*/  P2R R25, PR, RZ, 0x4 ;  /* 0x00000004ff197803 */ /* 0x000fce0000000000 */
[----:B------:R-:W-:Y:S05]  /*a380*/  @P0 BRA `(.L_x_12688) ;  /* 0x0000000000e80947 */ /* 0x000fea0003800000 */
[----:B------:R-:W-:-:S03]  /*a390*/  UMOV UR4, 0xffffffff ;  /* 0xffffffff00047882 */ /* 0x000fc60000000000 */
[----:B------:R-:W-:Y:S05]  /*a3a0*/  BRA.DIV UR4, `(.L_x_12689) ;  /* 0x0000003204407947 */ /* 0x000fea000b800000 */
[----:B------:R-:W-:-:S13]  /*a3b0*/  ELECT P6, URZ, PT ;  /* 0x00000000003f782f */ /* 0x000fda00038c0000 */
.L_x_12766:
[----:B------:R-:W-:Y:S05]  /*a3c0*/  @!P6 BRA `(.L_x_12688) ;  /* 0x0000000000d8e947 */ /* 0x000fea0003800000 */
[----:B------:R-:W-:Y:S02]  /*a3d0*/  IMAD.MOV.U32 R23, RZ, RZ, R29 ;  /* 0x000000ffff177224 */ /* 0x000fe400078e001d */
[----:B------:R-:W-:Y:S01]  /*a3e0*/  IMAD.MOV.U32 R18, RZ, RZ, R19 ;  /* 0x000000ffff127224 */ /* 0x000fe200078e0013 */
[----:B------:R-:W-:Y:S06]  /*a3f0*/  @!P1 BRA `(.L_x_12690) ;  /* 0x0000000000489947 */ /* 0x000fec0003800000 */
[----:B------:R-:W2:Y:S01]  /*a400*/  LDC R23, c[0x0][0x43c] ;  /* 0x00010f00ff177b82 */ /* 0x000ea20000000800 */
[----:B0-----:R-:W-:Y:S01]  /*a410*/  MOV R0, R29 ;  /* 0x0000001d00007202 */ /* 0x001fe20000000f00 */
[----:B------:R-:W-:Y:S02]  /*a420*/  ULDC.64 UR4, c[0x0][0x428] ;  /* 0x00010a0000047ab9 */ /* 0x000fe40000000a00 */
[----:B------:R-:W-:-:S04]  /*a430*/  IMAD R6, R24, UR4, RZ ;  /* 0x0000000418067c24 */ /* 0x000fc8000f8e02ff */
[----:B------:R-:W-:Y:S01]  /*a440*/  IMAD R7, R19, UR5, R6 ;  /* 0x0000000513077c24 */ /* 0x000fe2000f8e0206 */
[----:B--2---:R-:W-:-:S13]  /*a450*/  ISETP.NE.AND P0, PT, R23, 0x1, PT ;  /* 0x000000011700780c */ /* 0x004fda0003f05270 */
[----:B------:R-:W0:Y:S02]  /*a460*/  @P0 LDC.64 R4, c[0x0][0x440] ;  /* 0x00011000ff040b82 */ /* 0x000e240000000a00 */
[----:B0-----:R-:W-:-:S05]  /*a470*/  @P0 IMAD.HI.U32 R4, R29, R4, RZ ;  /* 0x000000041d040227 */ /* 0x001fca00078e00ff */
        /* <DEDUP_REMOVED lines=10> */
.L_x_12690:
[----:B0-----:R-:W0:Y:S01]  /*a520*/  S2R R0, SR_TID.X ;  /* 0x0000000000007919 */ /* 0x001e220000002100 */
[----:B--2---:R-:W-:Y:S02]  /*a530*/  LEA R3, R16, UR37, 0x3 ;  /* 0x0000002510037c11 */ /* 0x004fe4000f8e18ff */
[----:B0-----:R-:W-:Y:S02]  /*a540*/  LOP3.LUT R2, R0, 0x7f, RZ, 0xc0, !PT ;  /* 0x0000007f00027812 */ /* 0x001fe400078ec0ff */
[----:B------:R-:W-:Y:S02]  /*a550*/  SHF.L.U32 R0, R22, 0x1f, RZ ;  /* 0x0000001f16007819 */ /* 0x000fe400000006ff */
[----:B------:R-:W-:Y:S02]  /*a560*/  ISETP.NE.AND P1, PT, R2, RZ, PT ;  /* 0x000000ff0200720c */ /* 0x000fe40003f25270 */
[----:B------:R-:W0:Y:S02]  /*a570*/  SYNCS.PHASECHK.TRANS64.TRYWAIT P0, [R3+URZ+0x30840], R0 ;  /* 0x03084000030075a7 */ /* 0x000e24000800017f */
[----:B0-----:R-:W-:Y:S09]  /*a580*/  @!P0 BRA `(.L_x_12691) ;  /* 0x0000002c00e88947 */ /* 0x001ff20003800000 */
.L_x_12767:
[----:B------:R-:W-:Y:S05]  /*a590*/  @P1 BRA `(.L_x_12692) ;  /* 0x00000000001c1947 */ /* 0x000fea0003800000 */
[----:B------:R-:W2:Y:S01]  /*a5a0*/  S2R R2, SR_TID.X ;  /* 0x0000000000027919 */ /* 0x000ea20000002100 */
[----:B0-----:R-:W-:-:S04]  /*a5b0*/  MOV R0, 0x6000 ;  /* 0x0000600000007802 */ /* 0x001fc80000000f00 */
[----:B------:R3:W-:Y:S01]  /*a5c0*/  SYNCS.ARRIVE.TRANS64 RZ, [R3+URZ+0x30830], R0 ;  /* 0x0308300003ff79a7 */ /* 0x0007e2000800003f */
[----:B--2---:R-:W-:-:S04]  /*a5d0*/  LOP3.LUT R2, R2, 0x1f, RZ, 0xc0, !PT ;  /* 0x0000001f02027812 */ /* 0x004fc800078ec0ff */
[----:B------:R-:W-:-:S13]  /*a5e0*/  ISETP.NE.AND P0, PT, R2, RZ, PT ;  /* 0x000000ff0200720c */ /* 0x000fda0003f05270 */
[----:B---3--:R-:W-:Y:S05]  /*a5f0*/  @!P0 BRA `(.L_x_12692) ;  /* 0x0000000000048947 */ /* 0x008fea0003800000 */
[----:B------:R-:W-:Y:S01]  /*a600*/  BPT.TRAP 0x1 ;  /* 0x000000040000795c */ /* 0x000fe20000300000 */
.L_x_12692:
[----:B------:R-:W-:Y:S01]  /*a610*/  R2UR UR8, R16 ;  /* 0x00000000100872ca */ /* 0x000fe200000e0000 */
[----:B------:R-:W-:Y:S01]  /*a620*/  UIADD3 UR4, UP0, UR40, 0x370, URZ ;  /* 0x0000037028047890 */ /* 0x000fe2000ff1e03f */
[----:B------:R-:W-:Y:S01]  /*a630*/  R2UR UR9, R3 ;  /* 0x00000000030972ca */ /* 0x000fe200000e0000 */
[----:B------:R-:W-:Y:S01]  /*a640*/  UMOV UR6, 0x0 ;  /* 0x0000000000067882 */ /* 0x000fe20000000000 */
[----:B------:R-:W-:Y:S01]  /*a650*/  R2UR UR11, R23 ;  /* 0x00000000170b72ca */ /* 0x000fe200000e0000 */
[----:B------:R-:W-:Y:S01]  /*a660*/  UIADD3.X UR5, URZ, UR41, URZ, UP0, !UPT ;  /* 0x000000293f057290 */ /* 0x000fe200087fe43f */
[----:B------:R-:W-:Y:S01]  /*a670*/  R2UR UR12, R17 ;  /* 0x00000000110c72ca */ /* 0x000fe200000e0000 */
[----:B------:R-:W-:Y:S01]  /*a680*/  UMOV UR7, 0x14f00000 ;  /* 0x14f0000000077882 */ /* 0x000fe20000000000 */
[----:B-----5:R-:W-:Y:S01]  /*a690*/  R2UR UR13, R18 ;  /* 0x00000000120d72ca */ /* 0x020fe200000e0000 */
[----:B------:R-:W-:Y:S01]  /*a6a0*/  UMOV UR10, URZ ;  /* 0x0000003f000a7c82 */ /* 0x000fe20008000000 */
[----:B------:R-:W-:-:S03]  /*a6b0*/  PLOP3.LUT P0, PT, PT, PT, PT, 0x80, 0x0 ;  /* 0x000000000000781c */ /* 0x000fc60003f0f070 */
[----:B------:R-:W-:Y:S01]  /*a6c0*/  UIMAD UR8, UR8, 0x6000, UR37 ;  /* 0x00006000080878a4 */ /* 0x000fe2000f8e0225 */
[----:B------:R-:W-:Y:S01]  /*a6d0*/  P2R R25, PR, RZ, 0x1 ;  /* 0x00000001ff197803 */ /* 0x000fe20000000000 */
[----:B------:R-:W-:Y:S02]  /*a6e0*/  UIADD3 UR9, UR9, 0x30830, URZ ;  /* 0x0003083009097890 */ /* 0x000fe4000fffe03f */
[----:B------:R-:W-:Y:S02]  /*a6f0*/  UIMAD UR11, UR11, 0xc0, URZ ;  /* 0x000000c00b0b78a4 */ /* 0x000fe4000f8e023f */
[----:B------:R-:W-:-:S09]  /*a700*/  UIADD3 UR8, UR8, 0x12400, URZ ;  /* 0x0001240008087890 */ /* 0x000fd2000fffe03f */
[----:B------:R2:W-:Y:S02]  /*a710*/  UTMALDG.4D [UR8], [UR4], desc[UR6] ;  /* 0x00000608040075b4 */ /* 0x0005e40008019000 */
[----:B--2---:R-:W-:Y:S01]  /*a720*/  NOP ;  /* 0x0000000000007918 */ /* 0x004fe20000000000 */
.L_x_12688:
        /* <DEDUP_REMOVED lines=32> */
.L_x_12693:
[----:B------:R-:W2:Y:S01]  /*a930*/  LDL.LU R20, [R1+0x24] ;  /* 0x0000240001147983 */ /* 0x000ea20000300800 */
[----:B------:R-:W3:Y:S01]  /*a940*/  LDC R9, c[0x0][0x448] ;  /* 0x00011200ff097b82 */ /* 0x000ee20000000800 */
[----:B------:R-:W-:Y:S01]  /*a950*/  ULDC.64 UR4, c[0x0][0x2e0] ;  /* 0x0000b80000047ab9 */ /* 0x000fe20000000a00 */
[----:B------:R-:W-:Y:S01]  /*a960*/  ULDC.64 UR6, c[0x0][0x2c8] ;  /* 0x0000b20000067ab9 */ /* 0x000fe20000000a00 */
[----:B0-----:R-:W2:Y:S01]  /*a970*/  LDL.LU.64 R2, [R1+0x10] ;  /* 0x0000100001027983 */ /* 0x001ea20000300a00 */
[----:B------:R-:W-:-:S03]  /*a980*/  ULDC.64 UR8, c[0x0][0x280] ;  /* 0x0000a00000087ab9 */ /* 0x000fc60000000a00 */
[----:B------:R-:W4:Y:S04]  /*a990*/  LDL.LU R0, [R1+0x28] ;  /* 0x0000280001007983 */ /* 0x000f280000300800 */
[----:B------:R-:W5:Y:S04]  /*a9a0*/  LDL.LU R6, [R1] ;  /* 0x0000000001067983 */ /* 0x000f680000300800 */
[----:B------:R-:W5:Y:S01]  /*a9b0*/  LDL R21, [R1+0x8] ;  /* 0x0000080001157983 */ /* 0x000f620000100800 */
[----:B------:R-:W0:Y:S01]  /*a9c0*/  S2R R12, SR_TID.X ;  /* 0x00000000000c7919 */ /* 0x000e220000002100 */
[----:B---3--:R-:W-:-:S13]  /*a9d0*/  ISETP.NE.AND P0, PT, R9, 0x1, PT ;  /* 0x000000010900780c */ /* 0x008fda0003f05270 */
[----:B------:R-:W3:Y:S08]  /*a9e0*/  @P0 LDC R4, c[0x0][0x450] ;  /* 0x00011400ff040b82 */ /* 0x000ef00000000800 */
[----:B------:R-:W1:Y:S01]  /*a9f0*/  @P0 LDC R10, c[0x0][0x44c] ;  /* 0x00011300ff0a0b82 */ /* 0x000e620000000800 */
[----:B--2---:R-:W-:Y:S02]  /*aa00*/  IMAD.MOV.U32 R3, RZ, RZ, R20 ;  /* 0x000000ffff037224 */ /* 0x004fe400078e0014 */
[----:B------:R-:W2:Y:S01]  /*aa10*/  S2R R20, SR_TID.X ;  /* 0x0000000000147919 */ /* 0x000ea20000002100 */
[----:B----4-:R-:W-:-:S04]  /*aa20*/  IMAD R5, R0, UR4, RZ ;  /* 0x0000000400057c24 */ /* 0x010fc8000f8e02ff */
[----:B------:R-:W4:Y:S01]  /*aa30*/  @P0 LDC R0, c[0x0][0x44c] ;  /* 0x00011300ff000b82 */ /* 0x000f220000000800 */
[----:B------:R-:W-:Y:S01]  /*aa40*/  IMAD.WIDE.U32 R2, R28, UR4, R2 ;  /* 0x000000041c027c25 */ /* 0x000fe2000f8e0002 */
[----:B-----5:R-:W-:Y:S01]  /*aa50*/  IADD3 R6, -R6, RZ, RZ ;  /* 0x000000ff06067210 */ /* 0x020fe20007ffe1ff */
[----:B------:R-:W-:Y:S02]  /*aa60*/  ULDC UR4, c[0x0][0xc38] ;  /* 0x00030e0000047ab9 */ /* 0x000fe40000000800 */
[----:B------:R-:W-:Y:S02]  /*aa70*/  IMAD R5, R28, UR5, R5 ;  /* 0x000000051c057c24 */ /* 0x000fe4000f8e0205 */
[----:B------:R-:W-:Y:S01]  /*aa80*/  IMAD R6, R6, UR4, R21 ;  /* 0x0000000406067c24 */ /* 0x000fe2000f8e0215 */
[----:B------:R-:W-:Y:S01]  /*aa90*/  ULDC.64 UR4, c[0x0][0x2d0] ;  /* 0x0000b40000047ab9 */ /* 0x000fe20000000a00 */
[----:B------:R-:W-:Y:S01]  /*aaa0*/  IMAD.IADD R3, R3, 0x1, R5 ;  /* 0x0000000103037824 */ /* 0x000fe200078e0205 */
[----:B0-----:R-:W-:-:S04]  /*aab0*/  LOP3.LUT R21, R12, 0x7f, RZ, 0xc0, !PT ;  /* 0x0000007f0c157812 */ /* 0x001fc800078ec0ff */
[----:B------:R-:W-:Y:S02]  /*aac0*/  SHF.R.U32.HI R21, RZ, 0x3, R21 ;  /* 0x00000003ff157819 */ /* 0x000fe40000011615 */
[C---:B--2---:R-:W-:Y:S01]  /*aad0*/  LOP3.LUT R7, R20.reuse, 0x7f, RZ, 0xc0, !PT ;  /* 0x0000007f14077812 */ /* 0x044fe200078ec0ff */
[----:B------:R-:W-:-:S03]  /*aae0*/  IMAD.SHL.U32 R20, R20, 0x10, RZ ;  /* 0x0000001014147824 */ /* 0x000fc600078e00ff */
[----:B------:R-:W-:-:S04]  /*aaf0*/  SHF.R.U32.HI R7, RZ, 0x3, R7 ;  /* 0x00000003ff077819 */ /* 0x000fc80000011607 */
[----:B------:R-:W-:-:S05]  /*ab00*/  LOP3.LUT R20, R7, 0x70, R20, 0xf8, !PT ;  /* 0x0000007007147812 */ /* 0x000fca00078ef814 */
[----:B------:R-:W-:Y:S02]  /*ab10*/  IMAD R7, R6, 0xc0, R20 ;  /* 0x000000c006077824 */ /* 0x000fe400078e0214 */
[----:B------:R-:W-:Y:S02]  /*ab20*/  IMAD.SHL.U32 R20, R12, 0x8, RZ ;  /* 0x000000080c147824 */ /* 0x000fe400078e00ff */
[----:B----4-:R-:W-:-:S03]  /*ab30*/  @P0 IMAD.HI.U32 R11, R7, R0, RZ ;  /* 0x00000000070b0227 */ /* 0x010fc600078e00ff */
[----:B------:R-:W-:Y:S01]  /*ab40*/  LOP3.LUT R20, R20, 0x38, RZ, 0xc0, !PT ;  /* 0x0000003814147812 */ /* 0x000fe200078ec0ff */
[----:B------:R-:W-:Y:S01]  /*ab50*/  IMAD.MOV.U32 R5, RZ, RZ, R7 ;  /* 0x000000ffff057224 */ /* 0x000fe200078e0007 */
[----:B---3--:R-:W-:-:S04]  /*ab60*/  @P0 SHF.R.U32.HI R5, RZ, R4, R11 ;  /* 0x00000004ff050219 */ /* 0x008fc8000001160b */
[----:B------:R-:W-:-:S05]  /*ab70*/  SHF.R.S32.HI R0, RZ, 0x1f, R5 ;  /* 0x0000001fff007819 */ /* 0x000fca0000011405 */
[----:B------:R-:W-:-:S04]  /*ab80*/  IMAD R0, R0, UR4, RZ ;  /* 0x0000000400007c24 */ /* 0x000fc8000f8e02ff */
[C---:B------:R-:W-:Y:S01]  /*ab90*/  IMAD R8, R5.reuse, UR5, R0 ;  /* 0x0000000505087c24 */ /* 0x040fe2000f8e0200 */
[C---:B------:R-:W-:Y:S01]  /*aba0*/  IADD3 R0, -R5.reuse, RZ, RZ ;  /* 0x000000ff05007210 */ /* 0x040fe20007ffe1ff */
[----:B------:R-:W-:-:S04]  /*abb0*/  IMAD.WIDE.U32 R4, R5, UR4, R2 ;  /* 0x0000000405047c25 */ /* 0x000fc8000f8e0002 */
[----:B------:R-:W-:Y:S02]  /*abc0*/  IMAD R0, R9, R0, R7 ;  /* 0x0000000009007224 */ /* 0x000fe400078e0207 */
[----:B------:R-:W-:-:S03]  /*abd0*/  IMAD.IADD R5, R5, 0x1, R8 ;  /* 0x0000000105057824 */ /* 0x000fc600078e0208 */
[----:B------:R-:W-:Y:S01]  /*abe0*/  SHF.R.S32.HI R8, RZ, 0x1f, R0 ;  /* 0x0000001fff087819 */ /* 0x000fe20000011400 */
[----:B------:R-:W-:-:S04]  /*abf0*/  IMAD.WIDE.U32 R4, R0, UR6, R4 ;  /* 0x0000000600047c25 */ /* 0x000fc8000f8e0004 */
[----:B------:R-:W-:-:S04]  /*ac00*/  IMAD R8, R8, UR6, RZ ;  /* 0x0000000608087c24 */ /* 0x000fc8000f8e02ff */
[----:B------:R-:W-:Y:S01]  /*ac10*/  IMAD R11, R0, UR7, R8 ;  /* 0x00000007000b7c24 */ /* 0x000fe2000f8e0208 */
[----:B------:R-:W-:Y:S01]  /*ac20*/  LEA R0, P1, R4, UR8, 0x1 ;  /* 0x0000000804007c11 */ /* 0x000fe2000f8208ff */
[----:B------:R-:W-:Y:S02]  /*ac30*/  VIADD R8, R7, 0x80 ;  /* 0x0000008007087836 */ /* 0x000fe40000000000 */
[----:B------:R-:W-:Y:S02]  /*ac40*/  IMAD.IADD R5, R5, 0x1, R11 ;  /* 0x0000000105057824 */ /* 0x000fe400078e020b */
[----:B-1----:R-:W-:Y:S01]  /*ac50*/  @P0 IMAD.HI.U32 R10, R8, R10, RZ ;  /* 0x0000000a080a0227 */ /* 0x002fe200078e00ff */
[----:B------:R-:W-:Y:S02]  /*ac60*/  MOV R7, R8 ;  /* 0x0000000800077202 */ /* 0x000fe40000000f00 */
[----:B------:R-:W-:Y:S02]  /*ac70*/  LEA.HI.X R4, R4, UR9, R5, 0x1, P1 ;  /* 0x0000000904047c11 */ /* 0x000fe400088f0c05 */
[----:B------:R-:W0:Y:S02]  /*ac80*/  @P0 LDC R5, c[0x0][0x450] ;  /* 0x00011400ff050b82 */ /* 0x000e240000000800 */
        /* <DEDUP_REMOVED lines=9> */
[----:B------:R-:W-:-:S03]  /*ad20*/  UMOV UR4, 0xffffffff ;  /* 0xffffffff00047882 */ /* 0x000fc60000000000 */
[----:B------:R-:W-:Y:S01]  /*ad30*/  IMAD.IADD R3, R3, 0x1, R7 ;  /* 0x0000000103037824 */ /* 0x000fe200078e0207 */
[----:B------:R-:W-:Y:S01]  /*ad40*/  SHF.R.S32.HI R7, RZ, 0x1f, R5 ;  /* 0x0000001fff077819 */ /* 0x000fe20000011405 */
[----:B------:R-:W-:-:S04]  /*ad50*/  IMAD.WIDE.U32 R2, R5, UR6, R2 ;  /* 0x0000000605027c25 */ /* 0x000fc8000f8e0002 */
[----:B------:R-:W-:-:S04]  /*ad60*/  IMAD R7, R7, UR6, RZ ;  /* 0x0000000607077c24 */ /* 0x000fc8000f8e02ff */
[----:B------:R-:W-:Y:S01]  /*ad70*/  IMAD R7, R5, UR7, R7 ;  /* 0x0000000705077c24 */ /* 0x000fe2000f8e0207 */
[----:B------:R-:W-:-:S04]  /*ad80*/  LEA R5, P1, R2, UR8, 0x1 ;  /* 0x0000000802057c11 */ /* 0x000fc8000f8208ff */
[----:B------:R-:W-:-:S04]  /*ad90*/  IADD3 R7, R3, R7, RZ ;  /* 0x0000000703077210 */ /* 0x000fc80007ffe0ff */
[----:B------:R-:W-:Y:S01]  /*ada0*/  LEA.HI.X R7, R2, UR9, R7, 0x1, P1 ;  /* 0x0000000902077c11 */ /* 0x000fe200088f0c07 */
[----:B------:R-:W-:Y:S06]  /*adb0*/  BRA.DIV UR4, `(.L_x_12694) ;  /* 0x0000002604f07947 */ /* 0x000fec000b800000 */
[----:B------:R-:W0:Y:S01]  /*adc0*/  SHFL.IDX PT, R3, R0, RZ, 0x181f ;  /* 0x00181fff00037589 */ /* 0x000e2200000e0000 */
[----:B------:R-:W-:Y:S01]  /*add0*/  ULDC UR4, c[0x0][0x288] ;  /* 0x0000a20000047ab9 */ /* 0x000fe20000000800 */
[----:B------:R-:W-:Y:S02]  /*ade0*/  IMAD R8, R6, 0xc0, R21 ;  /* 0x000000c006087824 */ /* 0x000fe400078e0215 */
[----:B------:R-:W1:Y:S01]  /*adf0*/  SHFL.IDX PT, R2, R4, RZ, 0x181f ;  /* 0x00181fff04027589 */ /* 0x000e6200000e0000 */
[----:B------:R-:W-:-:S03]  /*ae00*/  IMAD R6, R9, UR4, RZ ;  /* 0x0000000409067c24 */ /* 0x000fc6000f8e02ff */
[----:B------:R-:W2:Y:S02]  /*ae10*/  SHFL.IDX PT, R14, R0, 0x1, 0x181f ;  /* 0x00381f00000e7f89 */ /* 0x000ea400000e0000 */
[----:B------:R-:W-:-:S13]  /*ae20*/  ISETP.GE.AND P1, PT, R8, R6, PT ;  /* 0x000000060800720c */ /* 0x000fda0003f26270 */
[----:B0-----:R-:W-:-:S05]  /*ae30*/  @!P1 LEA R9, P2, R20, R3, 0x1 ;  /* 0x0000000314099211 */ /* 0x001fca00078408ff */
[----:B-1----:R-:W-:Y:S02]  /*ae40*/  @!P1 IMAD.X R3, RZ, RZ, R2, P2 ;  /* 0x000000ffff039224 */ /* 0x002fe400010e0602 */
[----:B------:R-:W-:Y:S02]  /*ae50*/  @!P1 IMAD.MOV.U32 R2, RZ, RZ, R9 ;  /* 0x000000ffff029224 */ /* 0x000fe400078e0009 */
[----:B------:R-:W-:-:S03]  /*ae60*/  VIADD R9, R8, 0x10 ;  /* 0x0000001008097836 */ /* 0x000fc60000000000 */
[----:B------:R0:W-:Y:S02]  /*ae70*/  @!P1 LDGSTS.E.BYPASS.LTC128B.128 [R27+0xc400], desc[UR46][R2.64], !P0 ;  /* 0x0c400000021b9fae */ /* 0x0001e4000c101d6e */
[----:B------:R-:W-:Y:S02]  /*ae80*/  ISETP.GE.AND P1, PT, R9, R6, PT ;  /* 0x000000060900720c */ /* 0x000fe40003f26270 */
[----:B0-----:R-:W0:Y:S11]  /*ae90*/  SHFL.IDX PT, R2, R4, 0x1, 0x181f ;  /* 0x00381f0004027f89 */ /* 0x001e3600000e0000 */
[----:B--2---:R-:W-:-:S02]  /*aea0*/  @!P1 LEA R9, P2, R20, R14, 0x1 ;  /* 0x0000000e14099211 */ /* 0x004fc400078408ff */
[----:B------:R-:W1:Y:S02]  /*aeb0*/  SHFL.IDX PT, R14, R0, 0x2, 0x181f ;  /* 0x00581f00000e7f89 */ /* 0x000e6400000e0000 */
[----:B0-----:R-:W-:Y:S01]  /*aec0*/  @!P1 IADD3.X R3, RZ, R2, RZ, P2, !PT ;  /* 0x00000002ff039210 */ /* 0x001fe200017fe4ff */
[----:B------:R-:W-:Y:S02]  /*aed0*/  @!P1 IMAD.MOV.U32 R2, RZ, RZ, R9 ;  /* 0x000000ffff029224 */ /* 0x000fe400078e0009 */
[----:B------:R-:W-:-:S03]  /*aee0*/  VIADD R9, R8, 0x20 ;  /* 0x0000002008097836 */ /* 0x000fc60000000000 */
[----:B------:R0:W-:Y:S02]  /*aef0*/  @!P1 LDGSTS.E.BYPASS.LTC128B.128 [R27+0xcc00], desc[UR46][R2.64], !P0 ;  /* 0x0cc00000021b9fae */ /* 0x0001e4000c101d6e */
[----:B------:R-:W-:Y:S02]  /*af00*/  ISETP.GE.AND P1, PT, R9, R6, PT ;  /* 0x000000060900720c */ /* 0x000fe40003f26270 */
[----:B0-----:R-:W0:Y:S11]  /*af10*/  SHFL.IDX PT, R2, R4, 0x2, 0x181f ;  /* 0x00581f0004027f89 */ /* 0x001e3600000e0000 */
[----:B-1----:R-:W-:-:S02]  /*af20*/  @!P1 LEA R9, P2, R20, R14, 0x1 ;  /* 0x0000000e14099211 */ /* 0x002fc400078408ff */
[----:B------:R-:W1:Y:S03]  /*af30*/  SHFL.IDX PT, R14, R0, 0x3, 0x181f ;  /* 0x00781f00000e7f89 */ /* 0x000e6600000e0000 */
[----:B0-----:R-:W-:Y:S01]  /*af40*/  @!P1 IMAD.X R3, RZ, RZ, R2, P2 ;  /* 0x000000ffff039224 */ /* 0x001fe200010e0602 */
[----:B------:R-:W-:Y:S01]  /*af50*/  @!P1 MOV R2, R9 ;  /* 0x0000000900029202 */ /* 0x000fe20000000f00 */
[----:B------:R-:W-:-:S04]  /*af60*/  VIADD R9, R8, 0x30 ;  /* 0x0000003008097836 */ /* 0x000fc80000000000 */
[----:B------:R0:W-:Y:S01]  /*af70*/  @!P1 LDGSTS.E.BYPASS.LTC128B.128 [R27+0xd400], desc[UR46][R2.64], !P0 ;  /* 0x0d400000021b9fae */ /* 0x0001e2000c101d6e */
[----:B------:R-:W-:-:S03]  /*af80*/  ISETP.GE.AND P1, PT, R9, R6, PT ;  /* 0x000000060900720c */ /* 0x000fc60003f26270 */
[----:B0-----:R-:W0:Y:S10]  /*af90*/  SHFL.IDX PT, R2, R4, 0x3, 0x181f ;  /* 0x00781f0004027f89 */ /* 0x001e3400000e0000 */
[----:B-1----:R-:W-:-:S02]  /*afa0*/  @!P1 LEA R9, P2, R20, R14, 0x1 ;  /* 0x0000000e14099211 */ /* 0x002fc400078408ff */
[----:B------:R-:W1:Y:S03]  /*afb0*/  SHFL.IDX PT, R14, R0, 0x4, 0x181f ;  /* 0x00981f00000e7f89 */ /* 0x000e6600000e0000 */
[----:B0-----:R-:W-:Y:S02]  /*afc0*/  @!P1 IMAD.X R3, RZ, RZ, R2, P2 ;  /* 0x000000ffff039224 */ /* 0x001fe400010e0602 */
[----:B------:R-:W-:Y:S01]  /*afd0*/  @!P1 IMAD.MOV.U32 R2, RZ, RZ, R9 ;  /* 0x000000ffff029224 */ /* 0x000fe200078e0009 */
[----:B------:R-:W-:-:S04]  /*afe0*/  IADD3 R9, R8, 0x40, RZ ;  /* 0x0000004008097810 */ /* 0x000fc80007ffe0ff */
[----:B------:R0:W-:Y:S01]  /*aff0*/  @!P1 LDGSTS.E.BYPASS.LTC128B.128 [R27+0xdc00], desc[UR46][R2.64], !P0 ;  /* 0x0dc00000021b9fae */ /* 0x0001e2000c101d6e */
[----:B------:R-:W-:-:S03]  /*b000*/  ISETP.GE.AND P1, PT, R9, R6, PT ;  /* 0x000000060900720c */ /* 0x000fc60003f26270 */
[----:B0-----:R-:W0:Y:S10]  /*b010*/  SHFL.IDX PT, R2, R4, 0x4, 0x181f ;  /* 0x00981f0004027f89 */ /* 0x001e3400000e0000 */
[----:B-1----:R-:W-:-:S02]  /*b020*/  @!P1 LEA R9, P2, R20, R14, 0x1 ;  /* 0x0000000e14099211 */ /* 0x002fc400078408ff */
[----:B------:R-:W1:Y:S03]  /*b030*/  SHFL.IDX PT, R14, R0, 0x5, 0x181f ;  /* 0x00b81f00000e7f89 */ /* 0x000e6600000e0000 */
[----:B0-----:R-:W-:Y:S02]  /*b040*/  @!P1 IMAD.X R3, RZ, RZ, R2, P2 ;  /* 0x000000ffff039224 */ /* 0x001fe400010e0602 */
[----:B------:R-:W-:Y:S02]  /*b050*/  @!P1 IMAD.MOV.U32 R2, RZ, RZ, R9 ;  /* 0x000000ffff029224 */ /* 0x000fe400078e0009 */
[----:B------:R-:W-:-:S03]  /*b060*/  VIADD R9, R8, 0x50 ;  /* 0x0000005008097836 */ /* 0x000fc60000000000 */
[----:B------:R0:W-:Y:S02]  /*b070*/  @!P1 LDGSTS.E.BYPASS.LTC128B.128 [R27+0xe400], desc[UR46][R2.64], !P0 ;  /* 0x0e400000021b9fae */ /* 0x0001e4000c101d6e */
[----:B------:R-:W-:Y:S02]  /*b080*/  ISETP.GE.AND P1, PT, R9, R6, PT ;  /* 0x000000060900720c */ /* 0x000fe40003f26270 */
[----:B0-----:R-:W0:Y:S11]  /*b090*/  SHFL.IDX PT, R2, R4, 0x5, 0x181f ;  /* 0x00b81f0004027f89 */ /* 0x001e3600000e0000 */
[----:B-1----:R-:W-:-:S02]  /*b0a0*/  @!P1 LEA R9, P2, R20, R14, 0x1 ;  /* 0x0000000e14099211 */ /* 0x002fc400078408ff */
[----:B------:R-:W1:Y:S02]  /*b0b0*/  SHFL.IDX PT, R14, R0, 0x6, 0x181f ;  /* 0x00d81f00000e7f89 */ /* 0x000e6400000e0000 */
[----:B0-----:R-:W-:Y:S01]  /*b0c0*/  @!P1 IADD3.X R3, RZ, R2, RZ, P2, !PT ;  /* 0x00000002ff039210 */ /* 0x001fe200017fe4ff */
[----:B------:R-:W-:Y:S02]  /*b0d0*/  @!P1 IMAD.MOV.U32 R2, RZ, RZ, R9 ;  /* 0x000000ffff029224 */ /* 0x000fe400078e0009 */
[----:B------:R-:W-:-:S03]  /*b0e0*/  VIADD R9, R8, 0x60 ;  /* 0x0000006008097836 */ /* 0x000fc60000000000 */
[----:B------:R0:W-:Y:S02]  /*b0f0*/  @!P1 LDGSTS.E.BYPASS.LTC128B.128 [R27+0xec00], desc[UR46][R2.64], !P0 ;  /* 0x0ec00000021b9fae */ /* 0x0001e4000c101d6e */
[----:B------:R-:W-:Y:S02]  /*b100*/  ISETP.GE.AND P1, PT, R9, R6, PT ;  /* 0x000000060900720c */ /* 0x000fe40003f26270 */
[----:B0-----:R-:W0:Y:S11]  /*b110*/  SHFL.IDX PT, R2, R4, 0x6, 0x181f ;  /* 0x00d81f0004027f89 */ /* 0x001e3600000e0000 */
[----:B-1----:R-:W-:Y:S01]  /*b120*/  @!P1 LEA R9, P2, R20, R14, 0x1 ;  /* 0x0000000e14099211 */ /* 0x002fe200078408ff */
[----:B------:R-:W-:Y:S04]  /*b130*/  SHFL.IDX PT, R4, R4, 0x7, 0x181f ;  /* 0x00f81f0004047f89 */ /* 0x000fe800000e0000 */
[----:B------:R-:W-:Y:S01]  /*b140*/  SHFL.IDX PT, R14, R5, 0x1, 0x181f ;  /* 0x00381f00050e7f89 */ /* 0x000fe200000e0000 */
[----:B0-----:R-:W-:Y:S01]  /*b150*/  @!P1 IMAD.X R3, RZ, RZ, R2, P2 ;  /* 0x000000ffff039224 */ /* 0x001fe200010e0602 */
[----:B------:R-:W-:Y:S01]  /*b160*/  @!P1 MOV R2, R9 ;  /* 0x0000000900029202 */ /* 0x000fe20000000f00 */
[----:B------:R-:W-:-:S04]  /*b170*/  VIADD R9, R8, 0x80 ;  /* 0x0000008008097836 */ /* 0x000fc80000000000 */
[----:B------:R0:W-:Y:S01]  /*b180*/  @!P1 LDGSTS.E.BYPASS.LTC128B.128 [R27+0xf400], desc[UR46][R2.64], !P0 ;  /* 0x0f400000021b9fae */ /* 0x0001e2000c101d6e */
[----:B------:R-:W-:Y:S01]  /*b190*/  ISETP.GE.AND P2, PT, R9, R6, PT ;  /* 0x000000060900720c */ /* 0x000fe20003f46270 */
[----:B------:R-:W-:-:S05]  /*b1a0*/  VIADD R9, R8, 0x70 ;  /* 0x0000007008097836 */ /* 0x000fca0000000000 */
[----:B------:R-:W-:Y:S02]  /*b1b0*/  ISETP.GE.AND P1, PT, R9, R6, PT ;  /* 0x000000060900720c */ /* 0x000fe40003f26270 */
[----:B------:R-:W-:Y:S04]  /*b1c0*/  SHFL.IDX PT, R9, R5, RZ, 0x181f ;  /* 0x00181fff05097589 */ /* 0x000fe800000e0000 */
[----:B0-----:R-:W0:Y:S04]  /*b1d0*/  SHFL.IDX PT, R2, R0, 0x7, 0x181f ;  /* 0x00f81f0000027f89 */ /* 0x001e2800000e0000 */
[----:B------:R-:W1:Y:S03]  /*b1e0*/  SHFL.IDX PT, R0, R7, RZ, 0x181f ;  /* 0x00181fff07007589 */ /* 0x000e6600000e0000 */
[----:B0-----:R-:W-:-:S05]  /*b1f0*/  @!P1 LEA R2, P3, R20, R2, 0x1 ;  /* 0x0000000214029211 */ /* 0x001fca00078608ff */
[----:B------:R-:W-:-:S05]  /*b200*/  @!P1 IMAD.X R3, RZ, RZ, R4, P3 ;  /* 0x000000ffff039224 */ /* 0x000fca00018e0604 */
[----:B------:R0:W-:Y:S02]  /*b210*/  @!P1 LDGSTS.E.BYPASS.LTC128B.128 [R27+0xfc00], desc[UR46][R2.64], !P0 ;  /* 0x0fc00000021b9fae */ /* 0x0001e4000c101d6e */
[----:B0-----:R-:W-:Y:S01]  /*b220*/  @!P2 LEA R2, P1, R20, R9, 0x1 ;  /* 0x000000091402a211 */ /* 0x001fe200078208ff */
[----:B------:R-:W-:-:S03]  /*b230*/  VIADD R9, R8, 0x90 ;  /* 0x0000009008097836 */ /* 0x000fc60000000000 */
[----:B-1----:R-:W-:Y:S02]  /*b240*/  @!P2 IADD3.X R3, RZ, R0, RZ, P1, !PT ;  /* 0x00000000ff03a210 */ /* 0x002fe40000ffe4ff */
[----:B------:R-:W0:Y:S01]  /*b250*/  SHFL.IDX PT, R0, R7, 0x1, 0x181f ;  /* 0x00381f0007007f89 */ /* 0x000e2200000e0000 */
[----:B------:R-:W-:-:S03]  /*b260*/  ISETP.GE.AND P1, PT, R9, R6, PT ;  /* 0x000000060900720c */ /* 0x000fc60003f26270 */
[----:B------:R1:W-:Y:S10]  /*b270*/  @!P2 LDGSTS.E.BYPASS.LTC128B.128 [R27+0x10400], desc[UR46][R2.64], !P0 ;  /* 0x10400000021bafae */ /* 0x0003f4000c101d6e */
[----:B------:R-:W-:-:S05]  /*b280*/  @!P1 LEA R14, P2, R20, R14, 0x1 ;  /* 0x0000000e140e9211 */ /* 0x000fca00078408ff */
[----:B-1----:R-:W-:Y:S02]  /*b290*/  @!P1 IMAD.MOV.U32 R2, RZ, RZ, R14 ;  /* 0x000000ffff029224 */ /* 0x002fe400078e000e */
[----:B------:R-:W1:Y:S01]  /*b2a0*/  SHFL.IDX PT, R14, R5, 0x2, 0x181f ;  /* 0x00581f00050e7f89 */ /* 0x000e6200000e0000 */
[----:B0-----:R-:W-:-:S03]  /*b2b0*/  @!P1 IMAD.X R9, RZ, RZ, R0, P2 ;  /* 0x000000ffff099224 */ /* 0x001fc600010e0600 */
[----:B------:R-:W0:Y:S02]  /*b2c0*/  SHFL.IDX PT, R0, R7, 0x2, 0x181f ;  /* 0x00581f0007007f89 */ /* 0x000e2400000e0000 */
[----:B------:R-:W-:Y:S01]  /*b2d0*/  @!P1 MOV R3, R9 ;  /* 0x0000000900039202 */ /* 0x000fe20000000f00 */
[----:B------:R-:W-:Y:S01]  /*b2e0*/  VIADD R9, R8, 0xa0 ;  /* 0x000000a008097836 */ /* 0x000fe20000000000 */
[----:B------:R-:W2:Y:S04]  /*b2f0*/  SHFL.IDX PT, R7, R7, 0x3, 0x181f ;  /* 0x00781f0007077f89 */ /* 0x000ea800000e0000 */
[----:B------:R1:W-:Y:S01]  /*b300*/  @!P1 LDGSTS.E.BYPASS.LTC128B.128 [R27+0x10c00], desc[UR46][R2.64], !P0 ;  /* 0x10c00000021b9fae */ /* 0x0003e2000c101d6e */
[----:B------:R-:W-:-:S13]  /*b310*/  ISETP.GE.AND P1, PT, R9, R6, PT ;  /* 0x000000060900720c */ /* 0x000fda0003f26270 */
[----:B-1----:R-:W-:Y:S02]  /*b320*/  @!P1 LEA R2, P2, R20, R14, 0x1 ;  /* 0x0000000e14029211 */ /* 0x002fe400078408ff */
[----:B------:R1:W3:Y:S03]  /*b330*/  SHFL.IDX PT, R14, R5, 0x3, 0x181f ;  /* 0x00781f00050e7f89 */ /* 0x0002e600000e0000 */
[----:B0-----:R-:W-:-:S05]  /*b340*/  @!P1 IMAD.X R3, RZ, RZ, R0, P2 ;  /* 0x000000ffff039224 */ /* 0x001fca00010e0600 */
[----:B--2---:R1:W-:Y:S03]  /*b350*/  @!P1 LDGSTS.E.BYPASS.LTC128B.128 [R27+0x11400], desc[UR46][R2.64], !P0 ;  /* 0x11400000021b9fae */ /* 0x0043e6000c101d6e */
.L_x_12792:
[----:B------:R-:W2:Y:S01]  /*b360*/  LDL R0, [R1+0x20] ;  /* 0x0000200001007983 */ /* 0x000ea20000100800 */
[----:B-1----:R-:W-:-:S05]  /*b370*/  VIADD R3, R8, 0xb0 ;  /* 0x000000b008037836 */ /* 0x002fca0000000000 */
[----:B------:R-:W-:-:S13]  /*b380*/  ISETP.GE.AND P1, PT, R3, R6, PT ;  /* 0x000000060300720c */ /* 0x000fda0003f26270 */
[----:B---3--:R-:W-:-:S04]  /*b390*/  @!P1 LEA R2, P2, R20, R14, 0x1 ;  /* 0x0000000e14029211 */ /* 0x008fc800078408ff */
[----:B------:R-:W-:-:S05]  /*b3a0*/  @!P1 IADD3.X R3, RZ, R7, RZ, P2, !PT ;  /* 0x00000007ff039210 */ /* 0x000fca00017fe4ff */
[----:B------:R-:W-:Y:S01]  /*b3b0*/  @!PT LDS RZ, [RZ] ;  /* 0x00000000fffff984 */ /* 0x000fe20000000800 */
[----:B------:R-:W-:Y:S01]  /*b3c0*/  @!PT LDS RZ, [RZ] ;  /* 0x00000000fffff984 */ /* 0x000fe20000000800 */
[----:B------:R-:W-:Y:S01]  /*b3d0*/  @!PT LDS RZ, [RZ] ;  /* 0x00000000fffff984 */ /* 0x000fe20000000800 */
        /* <DEDUP_REMOVED lines=14> */
.L_x_12793:
[----:B------:R-:W-:Y:S05]  /*b4c0*/  BSYNC B0 ;  /* 0x0000000000007941 */ /* 0x000fea0003800000 */
.L_x_12695:
[----:B------:R-:W-:Y:S01]  /*b4d0*/  VIADD R8, R9, 0x30800 ;  /* 0x0003080009087836 */ /* 0x000fe20000000000 */
[----:B------:R-:W-:Y:S06]  /*b4e0*/  @!P1 BRA `(.L_x_12697) ;  /* 0x00000014008c9947 */ /* 0x000fec0003800000 */
[----:B------:R-:W2:Y:S01]  /*b4f0*/  LDL R2, [R1+0x4] ;  /* 0x0000040001027983 */ /* 0x000ea20000100800 */
[----:B------:R-:W-:Y:S01]  /*b500*/  MOV R3, 0x1 ;  /* 0x0000000100037802 */ /* 0x000fe20000000f00 */
        /* <DEDUP_REMOVED lines=15> */
[----:B------:R-:W-:Y:S02]  /*b600*/  ISETP.NE.AND P2, PT, R26, RZ, PT ;  /* 0x000000ff1a00720c */ /* 0x000fe40003f45270 */
[----:B------:R-:W-:-:S11]  /*b610*/  MOV R4, R18 ;  /* 0x0000001200047202 */ /* 0x000fd60000000f00 */
        /* <DEDUP_REMOVED lines=19> */
.L_x_12701:
[----:B------:R-:W-:Y:S01]  /*b750*/  LEA R2, R7, UR37, 0x3 ;  /* 0x0000002507027c11 */ /* 0x000fe2000f8e18ff */
[----:B------:R-:W-:Y:S01]  /*b760*/  BSSY B1, `(.L_x_12702) ;  /* 0x0000004000017945 */ /* 0x000fe20003800000 */
[----:B------:R-:W-:-:S04]  /*b770*/  SHF.L.U32 R3, R10, 0x1f, RZ ;  /* 0x0000001f0a037819 */ /* 0x000fc800000006ff */
[----:B------:R-:W1:Y:S02]  /*b780*/  SYNCS.PHASECHK.TRANS64.TRYWAIT P0, [R2+URZ+0x30840], R3 ;  /* 0x03084003020075a7 */ /* 0x000e64000800017f */
[----:B-1----:R-:W-:Y:S05]  /*b790*/  @!P0 BRA `(.L_x_12703) ;  /* 0x0000002c00108947 */ /* 0x002fea0003800000 */
.L_x_12794:
[----:B------:R-:W-:Y:S05]  /*b7a0*/  BSYNC B1 ;  /* 0x0000000000017941 */ /* 0x000fea0003800000 */
.L_x_12702:
        /* <DEDUP_REMOVED lines=12> */
.L_x_12705:
[----:B------:R-:W-:Y:S05]  /*b870*/  BSYNC B1 ;  /* 0x0000000000017941 */ /* 0x000fea0003800000 */
.L_x_12704:
[----:B------:R-:W-:Y:S01]  /*b880*/  IMAD.MOV.U32 R11, RZ, RZ, RZ ;  /* 0x000000ffff0b7224 */ /* 0x000fe200078e00ff */
[----:B------:R-:W-:Y:S01]  /*b890*/  UIADD3 UR4, UP0, UR40, 0x370, URZ ;  /* 0x0000037028047890 */ /* 0x000fe2000ff1e03f */
[----:B-1----:R-:W-:Y:S01]  /*b8a0*/  IMAD R3, R7, 0x6000, R9 ;  /* 0x0000600007037824 */ /* 0x002fe200078e0209 */
[----:B------:R-:W-:Y:S01]  /*b8b0*/  PLOP3.LUT P0, PT, PT, PT, PT, 0x80, 0x0 ;  /* 0x000000000000781c */ /* 0x000fe20003f0f070 */
[----:B------:R-:W-:Y:S01]  /*b8c0*/  VIADD R2, R2, 0x30830 ;  /* 0x0003083002027836 */ /* 0x000fe20000000000 */
[----:B------:R-:W-:Y:S01]  /*b8d0*/  R2UR UR10, R11 ;  /* 0x000000000b0a72ca */ /* 0x000fe200000e0000 */
[----:B------:R-:W-:Y:S01]  /*b8e0*/  IMAD R5, R0, 0xc0, RZ ;  /* 0x000000c000057824 */ /* 0x000fe200078e02ff */
[----:B------:R-:W-:Y:S01]  /*b8f0*/  IADD3 R3, R3, 0x12400, RZ ;  /* 0x0001240003037810 */ /* 0x000fe20007ffe0ff */
[----:B------:R-:W-:Y:S01]  /*b900*/  UIADD3.X UR5, URZ, UR41, URZ, UP0, !UPT ;  /* 0x000000293f057290 */ /* 0x000fe200087fe43f */
[----:B------:R-:W-:Y:S01]  /*b910*/  UMOV UR6, 0x0 ;  /* 0x0000000000067882 */ /* 0x000fe20000000000 */
[----:B------:R-:W-:-:S10]  /*b920*/  UMOV UR7, 0x14f00000 ;  /* 0x14f0000000077882 */ /* 0x000fd40000000000 */
.L_x_12706:
        /* <DEDUP_REMOVED lines=15> */
.L_x_12795:
[----:B------:R-:W-:Y:S05]  /*ba20*/  BSYNC B1 ;  /* 0x0000000000017941 */ /* 0x000fea0003800000 */
.L_x_12707:
[----:B------:R-:W-:Y:S01]  /*ba30*/  BSSY B1, `(.L_x_12709) ;  /* 0x000000c000017945 */ /* 0x000fe20003800000 */
[----:B------:R-:W-:Y:S01]  /*ba40*/  IMAD.MOV.U32 R12, RZ, RZ, 0x0 ;  /* 0x00000000ff0c7424 */ /* 0x000fe200078e00ff */
[----:B------:R-:W-:Y:S02]  /*ba50*/  MOV R13, 0x14f00000 ;  /* 0x14f00000000d7802 */ /* 0x000fe40000000f00 */
[----:B------:R-:W-:Y:S05]  /*ba60*/  @P1 BRA `(.L_x_12710) ;  /* 0x0000000000201947 */ /* 0x000fea0003800000 */
        /* <DEDUP_REMOVED lines=8> */
.L_x_12710:
[----:B------:R-:W-:Y:S05]  /*baf0*/  BSYNC B1 ;  /* 0x0000000000017941 */ /* 0x000fea0003800000 */
.L_x_12709:
[----:B------:R-:W-:Y:S01]  /*bb00*/  R2UR UR6, R12 ;  /* 0x000000000c0672ca */ /* 0x000fe200000e0000 */
[C---:B0-----:R-:W-:Y:S01]  /*bb10*/  IMAD R3, R16.reuse, 0x6000, R9 ;  /* 0x0000600010037824 */ /* 0x041fe200078e0209 */
[----:B------:R-:W-:Y:S01]  /*bb20*/  R2UR UR7, R13 ;  /* 0x000000000d0772ca */ /* 0x000fe200000e0000 */
[----:B------:R-:W-:Y:S01]  /*bb30*/  UIADD3 UR4, UP0, UR40, 0x470, URZ ;  /* 0x0000047028047890 */ /* 0x000fe2000ff1e03f */
[----:B------:R-:W-:Y:S01]  /*bb40*/  R2UR UR10, R11 ;  /* 0x000000000b0a72ca */ /* 0x000fe200000e0000 */
[----:B------:R-:W-:Y:S01]  /*bb50*/  IMAD R5, R23, 0xc0, RZ ;  /* 0x000000c017057824 */ /* 0x000fe200078e02ff */
[----:B------:R-:W-:Y:S01]  /*bb60*/  LEA R2, R16, UR37, 0x3 ;  /* 0x0000002510027c11 */ /* 0x000fe2000f8e18ff */
[----:B------:R-:W-:Y:S01]  /*bb70*/  VIADD R3, R3, 0x400 ;  /* 0x0000040003037836 */ /* 0x000fe20000000000 */
[----:B------:R-:W-:Y:S01]  /*bb80*/  PLOP3.LUT P0, PT, PT, PT, PT, 0x80, 0x0 ;  /* 0x000000000000781c */ /* 0x000fe20003f0f070 */
[----:B------:R-:W-:Y:S01]  /*bb90*/  UIADD3.X UR5, URZ, UR41, URZ, UP0, !UPT ;  /* 0x000000293f057290 */ /* 0x000fe200087fe43f */
[----:B------:R-:W-:-:S11]  /*bba0*/  IADD3 R2, R2, 0x30850, RZ ;  /* 0x0003085002027810 */ /* 0x000fd60007ffe0ff */
.L_x_12711:
        /* <DEDUP_REMOVED lines=12> */
.L_x_12700:
[----:B------:R-:W-:Y:S05]  /*bc70*/  BSYNC B0 ;  /* 0x0000000000007941 */ /* 0x000fea0003800000 */
.L_x_12699:
[----:B------:R-:W2:Y:S01]  /*bc80*/  LDL.LU R0, [R1+0x4] ;  /* 0x0000040001007983 */ /* 0x000ea20000300800 */
[----:B------:R-:W-:Y:S02]  /*bc90*/  IMAD.MOV.U32 R16, RZ, RZ, R7 ;  /* 0x000000ffff107224 */ /* 0x000fe400078e0007 */
[----:B------:R-:W-:Y:S01]  /*bca0*/  IMAD.MOV.U32 R22, RZ, RZ, R10 ;  /* 0x000000ffff167224 */ /* 0x000fe200078e000a */
[----:B--2---:R-:W-:-:S07]  /*bcb0*/  IADD3 R0, R0, -0x3, RZ ;  /* 0xfffffffd00007810 */ /* 0x004fce0007ffe0ff */
.L_x_12698:
[----:B------:R-:W-:Y:S01]  /*bcc0*/  IADD3 R6, -R6, RZ, RZ ;  /* 0x000000ff06067210 */ /* 0x000fe20007ffe1ff */
[----:B------:R-:W-:Y:S03]  /*bcd0*/  BSSY B0, `(.L_x_12697) ;  /* 0x00000e4000007945 */ /* 0x000fe60003800000 */
[----:B------:R-:W-:-:S13]  /*bce0*/  ISETP.NE.AND P0, PT, R29, R6, PT ;  /* 0x000000061d00720c */ /* 0x000fda0003f05270 */
[----:B------:R-:W-:Y:S05]  /*bcf0*/  @!P0 BRA `(.L_x_12712) ;  /* 0x0000000c00848947 */ /* 0x000fea0003800000 */
[----:B------:R-:W-:-:S07]  /*bd00*/  IMAD.MOV.U32 R4, RZ, RZ, R18 ;  /* 0x000000ffff047224 */ /* 0x000fce00078e0012 */
.L_x_12739:
        /* <DEDUP_REMOVED lines=20> */
[----:B------:R-:W-:Y:S02]  /*be50*/  IMAD.MOV R5, RZ, RZ, -R2 ;  /* 0x000000ffff057224 */ /* 0x000fe400078e0a02 */
[C---:B------:R-:W-:Y:S02]  /*be60*/  IMAD R4, R19.reuse, UR5, R4 ;  /* 0x0000000513047c24 */ /* 0x040fe4000f8e0204 */
[----:B------:R-:W-:Y:S01]  /*be70*/  IMAD.WIDE.U32 R2, R19, UR4, R2 ;  /* 0x0000000413027c25 */ /* 0x000fe2000f8e0002 */
[----:B------:R-:W-:-:S03]  /*be80*/  ULDC.64 UR4, c[0x0][0x418] ;  /* 0x0001060000047ab9 */ /* 0x000fc60000000a00 */
[----:B------:R-:W-:Y:S01]  /*be90*/  IMAD R10, R10, R5, R0 ;  /* 0x000000050a0a7224 */ /* 0x000fe200078e0200 */
[----:B------:R-:W-:Y:S02]  /*bea0*/  IADD3 R3, R4, R3, RZ ;  /* 0x0000000304037210 */ /* 0x000fe40007ffe0ff */
[----:B------:R-:W-:-:S04]  /*beb0*/  LEA R4, P0, R2, UR4, 0x2 ;  /* 0x0000000402047c11 */ /* 0x000fc8000f8010ff */
[----:B------:R-:W-:-:S05]  /*bec0*/  LEA.HI.X R5, R2, UR5, R3, 0x2, P0 ;  /* 0x0000000502057c11 */ /* 0x000fca00080f1403 */
[----:B------:R0:W5:Y:S04]  /*bed0*/  LDG.E R4, desc[UR46][R4.64] ;  /* 0x0000002e04047981 */ /* 0x000168000c1e1900 */
.L_x_12715:
[----:B------:R-:W0:Y:S01]  /*bee0*/  S2R R2, SR_TID.X ;  /* 0x0000000000027919 */ /* 0x000e220000002100 */
[----:B------:R-:W-:Y:S01]  /*bef0*/  SHF.L.U32 R3, R7, 0x1f, RZ ;  /* 0x0000001f07037819 */ /* 0x000fe200000006ff */
[----:B------:R-:W-:Y:S01]  /*bf00*/  BSSY B2, `(.L_x_12716) ;  /* 0x0000006000027945 */ /* 0x000fe20003800000 */
[----:B0-----:R-:W-:Y:S02]  /*bf10*/  LOP3.LUT R5, R2, 0x7f, RZ, 0xc0, !PT ;  /* 0x0000007f02057812 */ /* 0x001fe400078ec0ff */
[----:B------:R-:W-:Y:S02]  /*bf20*/  LEA R2, R6, UR37, 0x3 ;  /* 0x0000002506027c11 */ /* 0x000fe4000f8e18ff */
[----:B------:R-:W-:Y:S02]  /*bf30*/  ISETP.NE.AND P1, PT, R5, RZ, PT ;  /* 0x000000ff0500720c */ /* 0x000fe40003f25270 */
[----:B------:R-:W0:Y:S02]  /*bf40*/  SYNCS.PHASECHK.TRANS64.TRYWAIT P0, [R2+URZ+0x30840], R3 ;  /* 0x03084003020075a7 */ /* 0x000e24000800017f */
[----:B0-----:R-:W-:Y:S09]  /*bf50*/  @!P0 BRA `(.L_x_12717) ;  /* 0x0000002400488947 */ /* 0x001ff20003800000 */
.L_x_12796:
[----:B------:R-:W-:Y:S05]  /*bf60*/  BSYNC B2 ;  /* 0x0000000000027941 */ /* 0x000fea0003800000 */
.L_x_12716:
        /* <DEDUP_REMOVED lines=9> */
.L_x_12719:
[----:B------:R-:W-:Y:S05]  /*c000*/  BSYNC B2 ;  /* 0x0000000000027941 */ /* 0x000fea0003800000 */
.L_x_12718:
[----:B------:R-:W-:Y:S01]  /*c010*/  IMAD.MOV.U32 R11, RZ, RZ, RZ ;  /* 0x000000ffff0b7224 */ /* 0x000fe200078e00ff */
[----:B------:R-:W-:Y:S01]  /*c020*/  UIADD3 UR4, UP0, UR40, 0x370, URZ ;  /* 0x0000037028047890 */ /* 0x000fe2000ff1e03f */
[----:B0-----:R-:W-:Y:S01]  /*c030*/  IMAD R3, R6, 0x6000, R9 ;  /* 0x0000600006037824 */ /* 0x001fe200078e0209 */
[----:B------:R-:W-:Y:S01]  /*c040*/  PLOP3.LUT P0, PT, PT, PT, PT, 0x80, 0x0 ;  /* 0x000000000000781c */ /* 0x000fe20003f0f070 */
[----:B------:R-:W-:Y:S01]  /*c050*/  IMAD R5, R10, 0xc0, RZ ;  /* 0x000000c00a057824 */ /* 0x000fe200078e02ff */
[----:B------:R-:W-:Y:S01]  /*c060*/  R2UR UR10, R11 ;  /* 0x000000000b0a72ca */ /* 0x000fe200000e0000 */
[----:B------:R-:W-:Y:S01]  /*c070*/  VIADD R3, R3, 0x12400 ;  /* 0x0001240003037836 */ /* 0x000fe20000000000 */
[----:B------:R-:W-:Y:S01]  /*c080*/  IADD3 R2, R2, 0x30830, RZ ;  /* 0x0003083002027810 */ /* 0x000fe20007ffe0ff */
[----:B------:R-:W-:Y:S01]  /*c090*/  UIADD3.X UR5, URZ, UR41, URZ, UP0, !UPT ;  /* 0x000000293f057290 */ /* 0x000fe200087fe43f */
[----:B------:R-:W-:Y:S01]  /*c0a0*/  UMOV UR6, 0x0 ;  /* 0x0000000000067882 */ /* 0x000fe20000000000 */
[----:B------:R-:W-:-:S10]  /*c0b0*/  UMOV UR7, 0x14f00000 ;  /* 0x14f0000000077882 */ /* 0x000fd40000000000 */
.L_x_12720:
        /* <DEDUP_REMOVED lines=15> */
.L_x_12797:
[----:B------:R-:W-:Y:S05]  /*c1b0*/  BSYNC B2 ;  /* 0x0000000000027941 */ /* 0x000fea0003800000 */
.L_x_12721:
[----:B------:R-:W-:Y:S01]  /*c1c0*/  BSSY B2, `(.L_x_12723) ;  /* 0x000000b000027945 */ /* 0x000fe20003800000 */
[----:B------:R-:W-:Y:S01]  /*c1d0*/  MOV R2, 0x0 ;  /* 0x0000000000027802 */ /* 0x000fe20000000f00 */
[----:B------:R-:W-:Y:S02]  /*c1e0*/  IMAD.MOV.U32 R3, RZ, RZ, 0x14f00000 ;  /* 0x14f00000ff037424 */ /* 0x000fe400078e00ff */
[----:B------:R-:W-:Y:S05]  /*c1f0*/  @P1 BRA `(.L_x_12724) ;  /* 0x00000000001c1947 */ /* 0x000fea0003800000 */
[----:B------:R-:W1:Y:S02]  /*c200*/  S2R R12, SR_TID.X ;  /* 0x00000000000c7919 */ /* 0x000e640000002100 */
[----:B-1----:R-:W-:Y:S01]  /*c210*/  LOP3.LUT R13, R12, 0x1f, RZ, 0xc0, !PT ;  /* 0x0000001f0c0d7812 */ /* 0x002fe200078ec0ff */
[----:B------:R-:W-:-:S03]  /*c220*/  IMAD.MOV.U32 R12, RZ, RZ, 0x6000 ;  /* 0x00006000ff0c7424 */ /* 0x000fc600078e00ff */
[----:B------:R-:W-:Y:S01]  /*c230*/  ISETP.NE.AND P0, PT, R13, RZ, PT ;  /* 0x000000ff0d00720c */ /* 0x000fe20003f05270 */
[----:B------:R1:W-:-:S12]  /*c240*/  SYNCS.ARRIVE.TRANS64 RZ, [R5+URZ+0x50], R12 ;  /* 0x0000500c05ff79a7 */ /* 0x0003d8000800003f */
[----:B-1----:R-:W-:Y:S05]  /*c250*/  @!P0 BRA `(.L_x_12724) ;  /* 0x0000000000048947 */ /* 0x002fea0003800000 */
[----:B------:R-:W-:Y:S01]  /*c260*/  BPT.TRAP 0x1 ;  /* 0x000000040000795c */ /* 0x000fe20000300000 */
.L_x_12724:
[----:B------:R-:W-:Y:S05]  /*c270*/  BSYNC B2 ;  /* 0x0000000000027941 */ /* 0x000fea0003800000 */
.L_x_12723:
        /* <DEDUP_REMOVED lines=8> */
[----:B0-----:R-:W-:Y:S01]  /*c300*/  IADD3 R5, R5, 0x50, RZ ;  /* 0x0000005005057810 */ /* 0x001fe20007ffe0ff */
[----:B------:R-:W-:-:S12]  /*c310*/  UIADD3.X UR5, URZ, UR41, URZ, UP0, !UPT ;  /* 0x000000293f057290 */ /* 0x000fd800087fe43f */
.L_x_12725:
        /* <DEDUP_REMOVED lines=10> */
[----:B------:R-:W-:Y:S01]  /*c3c0*/  IMAD.MOV.U32 R23, RZ, RZ, R10 ;  /* 0x000000ffff177224 */ /* 0x000fe200078e000a */
[----:B------:R-:W-:-:S07]  /*c3d0*/  MOV R18, R4 ;  /* 0x0000000400127202 */ /* 0x000fce0000000f00 */
.L_x_12714:
[----:B------:R-:W-:Y:S05]  /*c3e0*/  BSYNC B1 ;  /* 0x0000000000017941 */ /* 0x000fea0003800000 */
.L_x_12713:
        /* <DEDUP_REMOVED lines=15> */
[----:B0-----:R-:W-:Y:S01]  /*c4e0*/  @P0 IMAD.HI.U32 R4, R10, R2, RZ ;  /* 0x000000020a040227 */ /* 0x001fe200078e00ff */
[----:B------:R-:W-:-:S04]  /*c4f0*/  MOV R2, R10 ;  /* 0x0000000a00027202 */ /* 0x000fc80000000f00 */
[----:B------:R-:W-:Y:S01]  /*c500*/  @P0 SHF.R.U32.HI R2, RZ, R3, R4 ;  /* 0x00000003ff020219 */ /* 0x000fe20000011604 */
[----:B------:R-:W-:-:S04]  /*c510*/  IMAD R4, R24, UR4, RZ ;  /* 0x0000000418047c24 */ /* 0x000fc8000f8e02ff */
[----:B------:R-:W-:-:S04]  /*c520*/  IMAD.MOV R3, RZ, RZ, -R2 ;  /* 0x000000ffff037224 */ /* 0x000fc800078e0a02 */
[----:B------:R-:W-:Y:S01]  /*c530*/  IMAD R10, R5, R3, R10 ;  /* 0x00000003050a7224 */ /* 0x000fe200078e020a */
[----:B------:R-:W-:Y:S01]  /*c540*/  SHF.R.S32.HI R3, RZ, 0x1f, R2 ;  /* 0x0000001fff037819 */ /* 0x000fe20000011402 */
[C---:B------:R-:W-:Y:S02]  /*c550*/  IMAD R5, R19.reuse, UR5, R4 ;  /* 0x0000000513057c24 */ /* 0x040fe4000f8e0204 */
[----:B------:R-:W-:Y:S01]  /*c560*/  IMAD.WIDE.U32 R2, R19, UR4, R2 ;  /* 0x0000000413027c25 */ /* 0x000fe2000f8e0002 */
[----:B------:R-:W-:-:S03]  /*c570*/  ULDC.64 UR4, c[0x0][0x418] ;  /* 0x0001060000047ab9 */ /* 0x000fc60000000a00 */
[----:B------:R-:W-:Y:S01]  /*c580*/  IMAD.IADD R5, R5, 0x1, R3 ;  /* 0x0000000105057824 */ /* 0x000fe200078e0203 */
[----:B------:R-:W-:-:S04]  /*c590*/  LEA R4, P0, R2, UR4, 0x2 ;  /* 0x0000000402047c11 */ /* 0x000fc8000f8010ff */
[----:B------:R-:W-:-:S05]  /*c5a0*/  LEA.HI.X R5, R2, UR5, R5, 0x2, P0 ;  /* 0x0000000502057c11 */ /* 0x000fca00080f1405 */
[----:B------:R0:W5:Y:S04]  /*c5b0*/  LDG.E R4, desc[UR46][R4.64] ;  /* 0x0000002e04047981 */ /* 0x000168000c1e1900 */
.L_x_12728:
        /* <DEDUP_REMOVED lines=8> */
.L_x_12798:
[----:B------:R-:W-:Y:S05]  /*c640*/  BSYNC B2 ;  /* 0x0000000000027941 */ /* 0x000fea0003800000 */
.L_x_12729:
[----:B------:R-:W-:Y:S04]  /*c650*/  BSSY B2, `(.L_x_12731) ;  /* 0x0000009000027945 */ /* 0x000fe80003800000 */
[----:B------:R-:W-:Y:S05]  /*c660*/  @P1 BRA `(.L_x_12732) ;  /* 0x00000000001c1947 */ /* 0x000fea0003800000 */
[----:B------:R-:W1:Y:S01]  /*c670*/  S2R R5, SR_TID.X ;  /* 0x0000000000057919 */ /* 0x000e620000002100 */
[----:B0-----:R-:W-:-:S04]  /*c680*/  MOV R3, 0x6000 ;  /* 0x0000600000037802 */ /* 0x001fc80000000f00 */
[----:B------:R2:W-:Y:S01]  /*c690*/  SYNCS.ARRIVE.TRANS64 RZ, [R2+URZ+0x30830], R3 ;  /* 0x0308300302ff79a7 */ /* 0x0005e2000800003f */
[----:B-1----:R-:W-:-:S04]  /*c6a0*/  LOP3.LUT R5, R5, 0x1f, RZ, 0xc0, !PT ;  /* 0x0000001f05057812 */ /* 0x002fc800078ec0ff */
[----:B------:R-:W-:-:S13]  /*c6b0*/  ISETP.NE.AND P0, PT, R5, RZ, PT ;  /* 0x000000ff0500720c */ /* 0x000fda0003f05270 */
[----:B--2---:R-:W-:Y:S05]  /*c6c0*/  @!P0 BRA `(.L_x_12732) ;  /* 0x0000000000048947 */ /* 0x004fea0003800000 */
[----:B------:R-:W-:Y:S01]  /*c6d0*/  BPT.TRAP 0x1 ;  /* 0x000000040000795c */ /* 0x000fe20000300000 */
.L_x_12732:
[----:B------:R-:W-:Y:S05]  /*c6e0*/  BSYNC B2 ;  /* 0x0000000000027941 */ /* 0x000fea0003800000 */
.L_x_12731:
[----:B------:R-:W-:Y:S01]  /*c6f0*/  IMAD.MOV.U32 R11, RZ, RZ, RZ ;  /* 0x000000ffff0b7224 */ /* 0x000fe200078e00ff */
[----:B------:R-:W-:Y:S01]  /*c700*/  UIADD3 UR4, UP0, UR40, 0x370, URZ ;  /* 0x0000037028047890 */ /* 0x000fe2000ff1e03f */
[C---:B0-----:R-:W-:Y:S01]  /*c710*/  IMAD R2, R16.reuse, 0x6000, R9 ;  /* 0x0000600010027824 */ /* 0x041fe200078e0209 */
[----:B------:R-:W-:Y:S01]  /*c720*/  PLOP3.LUT P0, PT, PT, PT, PT, 0x80, 0x0 ;  /* 0x000000000000781c */ /* 0x000fe20003f0f070 */
[----:B------:R-:W-:Y:S01]  /*c730*/  IMAD R3, R16, 0x8, R8 ;  /* 0x0000000810037824 */ /* 0x000fe200078e0208 */
[----:B------:R-:W-:Y:S01]  /*c740*/  R2UR UR10, R11 ;  /* 0x000000000b0a72ca */ /* 0x000fe200000e0000 */
[----:B------:R-:W-:Y:S01]  /*c750*/  IMAD R5, R10, 0xc0, RZ ;  /* 0x000000c00a057824 */ /* 0x000fe200078e02ff */
[----:B------:R-:W-:Y:S01]  /*c760*/  IADD3 R2, R2, 0x12400, RZ ;  /* 0x0001240002027810 */ /* 0x000fe20007ffe0ff */
[----:B------:R-:W-:Y:S01]  /*c770*/  VIADD R3, R3, 0x30 ;  /* 0x0000003003037836 */ /* 0x000fe20000000000 */
[----:B------:R-:W-:Y:S01]  /*c780*/  UIADD3.X UR5, URZ, UR41, URZ, UP0, !UPT ;  /* 0x000000293f057290 */ /* 0x000fe200087fe43f */
[----:B------:R-:W-:Y:S01]  /*c790*/  UMOV UR6, 0x0 ;  /* 0x0000000000067882 */ /* 0x000fe20000000000 */
[----:B------:R-:W-:-:S10]  /*c7a0*/  UMOV UR7, 0x14f00000 ;  /* 0x14f0000000077882 */ /* 0x000fd40000000000 */
.L_x_12733:
        /* <DEDUP_REMOVED lines=15> */
.L_x_12799:
[----:B------:R-:W-:Y:S05]  /*c8a0*/  BSYNC B2 ;  /* 0x0000000000027941 */ /* 0x000fea0003800000 */
.L_x_12734:
[----:B------:R-:W-:Y:S01]  /*c8b0*/  BSSY B2, `(.L_x_12736) ;  /* 0x000000b000027945 */ /* 0x000fe20003800000 */
[----:B0-----:R-:W-:Y:S01]  /*c8c0*/  MOV R2, 0x0 ;  /* 0x0000000000027802 */ /* 0x001fe20000000f00 */
[----:B------:R-:W-:Y:S02]  /*c8d0*/  IMAD.MOV.U32 R3, RZ, RZ, 0x14f00000 ;  /* 0x14f00000ff037424 */ /* 0x000fe400078e00ff */
[----:B------:R-:W-:Y:S05]  /*c8e0*/  @P1 BRA `(.L_x_12737) ;  /* 0x00000000001c1947 */ /* 0x000fea0003800000 */
[----:B------:R-:W0:Y:S01]  /*c8f0*/  S2R R7, SR_TID.X ;  /* 0x0000000000077919 */ /* 0x000e220000002100 */
[----:B------:R-:W-:-:S04]  /*c900*/  IMAD.MOV.U32 R12, RZ, RZ, 0x6000 ;  /* 0x00006000ff0c7424 */ /* 0x000fc800078e00ff */
[----:B------:R1:W-:Y:S01]  /*c910*/  SYNCS.ARRIVE.TRANS64 RZ, [R5+URZ+0x50], R12 ;  /* 0x0000500c05ff79a7 */ /* 0x0003e2000800003f */
[----:B0-----:R-:W-:-:S04]  /*c920*/  LOP3.LUT R7, R7, 0x1f, RZ, 0xc0, !PT ;  /* 0x0000001f07077812 */ /* 0x001fc800078ec0ff */
[----:B------:R-:W-:-:S13]  /*c930*/  ISETP.NE.AND P0, PT, R7, RZ, PT ;  /* 0x000000ff0700720c */ /* 0x000fda0003f05270 */
[----:B-1----:R-:W-:Y:S05]  /*c940*/  @!P0 BRA `(.L_x_12737) ;  /* 0x0000000000048947 */ /* 0x002fea0003800000 */
[----:B------:R-:W-:Y:S01]  /*c950*/  BPT.TRAP 0x1 ;  /* 0x000000040000795c */ /* 0x000fe20000300000 */
.L_x_12737:
[----:B------:R-:W-:Y:S05]  /*c960*/  BSYNC B2 ;  /* 0x0000000000027941 */ /* 0x000fea0003800000 */
.L_x_12736:
[----:B------:R-:W-:Y:S01]  /*c970*/  R2UR UR10, R11 ;  /* 0x000000000b0a72ca */ /* 0x000fe200000e0000 */
[----:B------:R-:W-:Y:S01]  /*c980*/  UIADD3 UR4, UP0, UR40, 0x470, URZ ;  /* 0x0000047028047890 */ /* 0x000fe2000ff1e03f */
[----:B------:R-:W-:Y:S01]  /*c990*/  R2UR UR6, R2 ;  /* 0x00000000020672ca */ /* 0x000fe200000e0000 */
[----:B------:R-:W-:Y:S01]  /*c9a0*/  IMAD R2, R6, 0x6000, R9 ;  /* 0x0000600006027824 */ /* 0x000fe200078e0209 */
[----:B------:R-:W-:Y:S01]  /*c9b0*/  R2UR UR7, R3 ;  /* 0x00000000030772ca */ /* 0x000fe200000e0000 */
[----:B------:R-:W-:Y:S01]  /*c9c0*/  IMAD R3, R23, 0xc0, RZ ;  /* 0x000000c017037824 */ /* 0x000fe200078e02ff */
[----:B------:R-:W-:Y:S01]  /*c9d0*/  PLOP3.LUT P0, PT, PT, PT, PT, 0x80, 0x0 ;  /* 0x000000000000781c */ /* 0x000fe20003f0f070 */
[----:B------:R-:W-:Y:S01]  /*c9e0*/  VIADD R2, R2, 0x400 ;  /* 0x0000040002027836 */ /* 0x000fe20000000000 */
[----:B------:R-:W-:Y:S01]  /*c9f0*/  IADD3 R5, R5, 0x50, RZ ;  /* 0x0000005005057810 */ /* 0x000fe20007ffe0ff */
[----:B------:R-:W-:-:S12]  /*ca00*/  UIADD3.X UR5, URZ, UR41, URZ, UP0, !UPT ;  /* 0x000000293f057290 */ /* 0x000fd800087fe43f */
.L_x_12738:
        /* <DEDUP_REMOVED lines=12> */
.L_x_12727:
[----:B------:R-:W-:Y:S05]  /*cad0*/  BSYNC B1 ;  /* 0x0000000000017941 */ /* 0x000fea0003800000 */
.L_x_12726:
[C---:B------:R-:W-:Y:S01]  /*cae0*/  ISETP.GT.AND P0, PT, R0.reuse, 0x1, PT ;  /* 0x000000010000780c */ /* 0x040fe20003f04270 */
[----:B------:R-:W-:-:S12]  /*caf0*/  VIADD R0, R0, 0xfffffffe ;  /* 0xfffffffe00007836 */ /* 0x000fd80000000000 */
[----:B------:R-:W-:Y:S05]  /*cb00*/  @P0 BRA `(.L_x_12739) ;  /* 0xfffffff000800947 */ /* 0x000fea000383ffff */
.L_x_12712:
[----:B------:R-:W-:Y:S05]  /*cb10*/  BSYNC B0 ;  /* 0x0000000000007941 */ /* 0x000fea0003800000 */
.L_x_12697:
        /* <DEDUP_REMOVED lines=11> */
.L_x_12800:
[----:B------:R-:W-:Y:S05]  /*cbd0*/  BSYNC B1 ;  /* 0x0000000000017941 */ /* 0x000fea0003800000 */
.L_x_12742:
        /* <DEDUP_REMOVED lines=9> */
.L_x_12745:
[----:B------:R-:W-:Y:S05]  /*cc70*/  BSYNC B1 ;  /* 0x0000000000017941 */ /* 0x000fea0003800000 */
.L_x_12744:
[----:B------:R-:W-:Y:S01]  /*cc80*/  IMAD R9, R16, 0x6000, R9 ;  /* 0x0000600010097824 */ /* 0x000fe200078e0209 */
[----:B------:R-:W-:Y:S01]  /*cc90*/  UIADD3 UR4, UP0, UR40, 0x470, URZ ;  /* 0x0000047028047890 */ /* 0x000fe2000ff1e03f */
[----:B------:R-:W-:Y:S01]  /*cca0*/  PLOP3.LUT P0, PT, PT, PT, PT, 0x80, 0x0 ;  /* 0x000000000000781c */ /* 0x000fe20003f0f070 */
[----:B------:R-:W-:Y:S01]  /*ccb0*/  IMAD R2, R23, 0xc0, RZ ;  /* 0x000000c017027824 */ /* 0x000fe200078e02ff */
[----:B0-----:R-:W-:Y:S01]  /*ccc0*/  IADD3 R0, R3, 0x30850, RZ ;  /* 0x0003085003007810 */ /* 0x001fe20007ffe0ff */
[----:B------:R-:W-:Y:S01]  /*ccd0*/  VIADD R9, R9, 0x400 ;  /* 0x0000040009097836 */ /* 0x000fe20000000000 */
[----:B------:R-:W-:Y:S01]  /*cce0*/  UIADD3.X UR5, URZ, UR41, URZ, UP0, !UPT ;  /* 0x000000293f057290 */ /* 0x000fe200087fe43f */
[----:B------:R-:W-:Y:S01]  /*ccf0*/  UMOV UR6, 0x0 ;  /* 0x0000000000067882 */ /* 0x000fe20000000000 */
[----:B------:R-:W-:Y:S01]  /*cd00*/  UMOV UR7, 0x14f00000 ;  /* 0x14f0000000077882 */ /* 0x000fe20000000000 */
[----:B------:R-:W-:-:S09]  /*cd10*/  UMOV UR10, URZ ;  /* 0x0000003f000a7c82 */ /* 0x000fd20008000000 */
.L_x_12746:
        /* <DEDUP_REMOVED lines=10> */
.L_x_12741:
[----:B------:R-:W-:Y:S05]  /*cdc0*/  BSYNC B0 ;  /* 0x0000000000007941 */ /* 0x000fea0003800000 */
.L_x_12740:
[----:B------:R-:W2:Y:S01]  /*cdd0*/  LDL.LU R3, [R1+0x8] ;  /* 0x0000080001037983 */ /* 0x000ea20000300800 */
[----:B------:R-:W-:-:S03]  /*cde0*/  ULDC UR4, c[0x0][0xc34] ;  /* 0x00030d0000047ab9 */ /* 0x000fc60000000800 */
[----:B------:R-:W3:Y:S01]  /*cdf0*/  LDL.LU R4, [R1+0x20] ;  /* 0x0000200001047983 */ /* 0x000ee20000300800 */
[----:B------:R-:W-:-:S05]  /*ce00*/  VIADD R16, R16, 0x1 ;  /* 0x0000000110107836 */ /* 0x000fca0000000000 */
[----:B------:R-:W-:-:S04]  /*ce10*/  ISETP.NE.AND P0, PT, R16, 0x2, PT ;  /* 0x000000021000780c */ /* 0x000fc80003f05270 */
[----:B------:R-:W-:Y:S02]  /*ce20*/  SEL R16, R16, RZ, P0 ;  /* 0x000000ff10107207 */ /* 0x000fe40000000000 */
[----:B--2---:R-:W-:Y:S01]  /*ce30*/  IADD3 R3, R3, UR38, RZ ;  /* 0x0000002603037c10 */ /* 0x004fe2000fffe0ff */
[----:B---3--:R-:W-:-:S04]  /*ce40*/  VIADD R4, R4, 0x1 ;  /* 0x0000000104047836 */ /* 0x008fc80000000000 */
[----:B------:R1:W-:Y:S01]  /*ce50*/  STL [R1+0x8], R3 ;  /* 0x0000080301007387 */ /* 0x0003e20000100800 */
[----:B------:R-:W-:-:S03]  /*ce60*/  ISETP.GE.AND P1, PT, R3, UR4, PT ;  /* 0x0000000403007c0c */ /* 0x000fc6000bf26270 */
[----:B------:R2:W-:Y:S01]  /*ce70*/  STL [R1+0x20], R4 ;  /* 0x0000200401007387 */ /* 0x0005e20000100800 */
[----:B-1----:R-:W-:-:S04]  /*ce80*/  SEL R3, RZ, 0x1, P0 ;  /* 0x00000001ff037807 */ /* 0x002fc80000000000 */
[----:B------:R-:W-:-:S05]  /*ce90*/  LOP3.LUT R22, R22, R3, RZ, 0x3c, !PT ;  /* 0x0000000316167212 */ /* 0x000fca00078e3cff */
[----:B--2---:R-:W-:Y:S05]  /*cea0*/  @!P1 BRA `(.L_x_12747) ;  /* 0xffffffcc00849947 */ /* 0x004fea000383ffff */
[----:B0-----:R-:W-:-:S07]  /*ceb0*/  LOP3.LUT R0, R4, 0x1, RZ, 0xc, !PT ;  /* 0x0000000104007812 */ /* 0x001fce00078e0cff */
.L_x_12683:
[----:B------:R-:W0:Y:S01]  /*cec0*/  S2R R3, SR_CgaCtaId ;  /* 0x0000000000037919 */ /* 0x000e220000008800 */
[----:B------:R-:W-:Y:S01]  /*ced0*/  MOV R2, 0x400 ;  /* 0x0000040000027802 */ /* 0x000fe20000000f00 */
[----:B------:R-:W-:Y:S01]  /*cee0*/  BSSY B0, `(.L_x_12748) ;  /* 0x0000005000007945 */ /* 0x000fe20003800000 */
[----:B------:R-:W-:Y:S02]  /*cef0*/  SHF.L.U32 R0, R0, 0x1f, RZ ;  /* 0x0000001f00007819 */ /* 0x000fe400000006ff */
[----:B0-----:R-:W-:-:S04]  /*cf00*/  LEA R9, R3, R2, 0x18 ;  /* 0x0000000203097211 */ /* 0x001fc800078ec0ff */
[----:B------:R-:W0:Y:S02]  /*cf10*/  SYNCS.PHASECHK.TRANS64.TRYWAIT P0, [R9+URZ+0x30820], R0 ;  /* 0x03082000090075a7 */ /* 0x000e24000800017f */
[----:B0-----:R-:W-:Y:S05]  /*cf20*/  @!P0 BRA `(.L_x_12749) ;  /* 0x0000001400b88947 */ /* 0x001fea0003800000 */
.L_x_12801:
[----:B------:R-:W-:Y:S05]  /*cf30*/  BSYNC B0 ;  /* 0x0000000000007941 */ /* 0x000fea0003800000 */
.L_x_12748:
[----:B------:R-:W-:-:S03]  /*cf40*/  UMOV UR4, 0xffffffff ;  /* 0xffffffff00047882 */ /* 0x000fc60000000000 */
[----:B------:R-:W-:Y:S05]  /*cf50*/  BRA.DIV UR4, `(.L_x_12750) ;  /* 0x0000001604c07947 */ /* 0x000fea000b800000 */
[----:B0-----:R-:W0:Y:S02]  /*cf60*/  S2R R0, SR_TID.X ;  /* 0x0000000000007919 */ /* 0x001e240000002100 */
[----:B0-----:R-:W-:-:S04]  /*cf70*/  SHF.R.U32.HI R0, RZ, 0x5, R0 ;  /* 0x00000005ff007819 */ /* 0x001fc80000011600 */
[----:B------:R-:W-:-:S05]  /*cf80*/  LOP3.LUT R0, R0, 0x3, RZ, 0xc0, !PT ;  /* 0x0000000300007812 */ /* 0x000fca00078ec0ff */
[----:B------:R0:W1:Y:S02]  /*cf90*/  SHFL.IDX PT, R14, R0, RZ, 0x1f ;  /* 0x00001fff000e7589 */ /* 0x00006400000e0000 */
.L_x_12804:
[----:B-1----:R-:W-:Y:S01]  /*cfa0*/  ISETP.NE.AND P0, PT, R14, RZ, PT ;  /* 0x000000ff0e00720c */ /* 0x002fe20003f05270 */
[----:B------:R-:W-:-:S12]  /*cfb0*/  BSSY B0, `(.L_x_12751) ;  /* 0x0000024000007945 */ /* 0x000fd80003800000 */
[----:B------:R-:W-:Y:S05]  /*cfc0*/  @P0 BRA `(.L_x_12752) ;  /* 0x0000000000880947 */ /* 0x000fea0003800000 */
[----:B------:R-:W-:-:S03]  /*cfd0*/  UMOV UR4, 0xffffffff ;  /* 0xffffffff00047882 */ /* 0x000fc60000000000 */
[----:B------:R-:W-:Y:S05]  /*cfe0*/  BRA.DIV UR4, `(.L_x_12753) ;  /* 0x0000001604d07947 */ /* 0x000fea000b800000 */
[----:B------:R-:W-:-:S13]  /*cff0*/  ELECT P6, URZ, PT ;  /* 0x00000000003f782f */ /* 0x000fda00038c0000 */
.L_x_12807:
[----:B------:R-:W-:Y:S05]  /*d000*/  @!P6 BRA `(.L_x_12752) ;  /* 0x000000000078e947 */ /* 0x000fea0003800000 */
[----:B------:R-:W-:-:S06]  /*d010*/  ULOP3.LUT UR4, UR36, 0x2, URZ, 0xfc, !UPT ;  /* 0x0000000224047892 */ /* 0x000fcc000f8efc3f */
[----:B0-----:R-:W-:-:S05]  /*d020*/  IMAD.U32 R0, RZ, RZ, UR4 ;  /* 0x00000004ff007e24 */ /* 0x001fca000f8e00ff */
[----:B------:R-:W-:-:S13]  /*d030*/  ISETP.NE.AND P2, PT, R0, 0x3, PT ;  /* 0x000000030000780c */ /* 0x000fda0003f45270 */
[----:B------:R-:W-:Y:S05]  /*d040*/  @!P2 BRA `(.L_x_12754) ;  /* 0x000000000004a947 */ /* 0x000fea0003800000 */
[----:B------:R-:W-:Y:S01]  /*d050*/  BPT.TRAP 0x1 ;  /* 0x000000040000795c */ /* 0x000fe20000300000 */
.L_x_12754:
[----:B------:R-:W-:Y:S01]  /*d060*/  IADD3 R3, R9, 0x30840, RZ ;  /* 0x0003084009037810 */ /* 0x000fe20007ffe0ff */
[----:B------:R-:W-:Y:S01]  /*d070*/  VIADD R0, R16, 0x1 ;  /* 0x0000000110007836 */ /* 0x000fe20000000000 */
[----:B------:R-:W-:-:S03]  /*d080*/  SHF.L.U32 R2, R22, 0x1f, RZ ;  /* 0x0000001f16027819 */ /* 0x000fc600000006ff */
[----:B------:R-:W-:Y:S01]  /*d090*/  IMAD R7, R16, 0x8, R3 ;  /* 0x0000000810077824 */ /* 0x000fe200078e0203 */
[----:B------:R-:W-:-:S03]  /*d0a0*/  ISETP.NE.AND P1, PT, R0, 0x2, PT ;  /* 0x000000020000780c */ /* 0x000fc60003f25270 */
[----:B------:R-:W0:Y:S01]  /*d0b0*/  SYNCS.PHASECHK.TRANS64.TRYWAIT P0, [R7+URZ], R2 ;  /* 0x00000002070075a7 */ /* 0x000e22000800017f */
[----:B------:R-:W-:Y:S02]  /*d0c0*/  SEL R5, RZ, 0x1, P1 ;  /* 0x00000001ff057807 */ /* 0x000fe40000800000 */
[----:B------:R-:W-:Y:S02]  /*d0d0*/  SEL R4, R0, RZ, P1 ;  /* 0x000000ff00047207 */ /* 0x000fe40000800000 */
[----:B------:R-:W-:Y:S02]  /*d0e0*/  LOP3.LUT R0, R22, R5, RZ, 0x3c, !PT ;  /* 0x0000000516007212 */ /* 0x000fe400078e3cff */
[----:B------:R-:W-:Y:S02]  /*d0f0*/  LEA R3, R4, R3, 0x3 ;  /* 0x0000000304037211 */ /* 0x000fe400078e18ff */
[----:B------:R-:W-:Y:S01]  /*d100*/  SHF.L.U32 R0, R0, 0x1f, RZ ;  /* 0x0000001f00007819 */ /* 0x000fe200000006ff */
[----:B0-----:R-:W-:Y:S06]  /*d110*/  @!P0 BRA `(.L_x_12755) ;  /* 0x0000001400a48947 */ /* 0x001fec0003800000 */
.L_x_12808:
[----:B------:R-:W1:Y:S02]  /*d120*/  SYNCS.PHASECHK.TRANS64.TRYWAIT P0, [R3+URZ], R0 ;  /* 0x00000000030075a7 */ /* 0x000e64000800017f */
[----:B-1----:R-:W-:Y:S05]  /*d130*/  @!P0 BRA `(.L_x_12756) ;  /* 0x0000001400b08947 */ /* 0x002fea0003800000 */
.L_x_12809:
[----:B------:R-:W-:Y:S05]  /*d140*/  @!P2 BRA `(.L_x_12757) ;  /* 0x000000000004a947 */ /* 0x000fea0003800000 */
[----:B------:R-:W-:Y:S01]  /*d150*/  BPT.TRAP 0x1 ;  /* 0x000000040000795c */ /* 0x000fe20000300000 */
.L_x_12757:
[----:B-1----:R-:W-:-:S04]  /*d160*/  VIADD R3, R9, 0x30860 ;  /* 0x0003086009037836 */ /* 0x002fc80000000000 */
[----:B------:R-:W-:-:S04]  /*d170*/  IMAD R5, R16, 0x8, R3 ;  /* 0x0000000810057824 */ /* 0x000fc800078e0203 */
[----:B------:R-:W1:Y:S02]  /*d180*/  SYNCS.PHASECHK.TRANS64.TRYWAIT P0, [R5+URZ], R2 ;  /* 0x00000002050075a7 */ /* 0x000e64000800017f */
[----:B-1----:R-:W-:Y:S05]  /*d190*/  @!P0 BRA `(.L_x_12758) ;  /* 0x0000001400ac8947 */ /* 0x002fea0003800000 */
.L_x_12810:
[----:B------:R-:W-:-:S07]  /*d1a0*/  LEA R3, R4, R3, 0x3 ;  /* 0x0000000304037211 */ /* 0x000fce00078e18ff */
.L_x_12759:
[----:B--2---:R2:W3:Y:S02]  /*d1b0*/  SYNCS.PHASECHK.TRANS64.TRYWAIT P0, [R3+URZ], R0 ;  /* 0x00000000030075a7 */ /* 0x0044e4000800017f */
[----:B---3--:R-:W-:Y:S05]  /*d1c0*/  @!P0 NANOSLEEP.SYNCS 0x989680 ;  /* 0x009896800000895d */ /* 0x008fea0003900000 */
[----:B------:R-:W3:Y:S02]  /*d1d0*/  @!P0 SYNCS.PHASECHK.TRANS64 P0, [R3+URZ], R0 ;  /* 0x00000000030085a7 */ /* 0x000ee4000800007f */
[----:B---3--:R-:W-:Y:S05]  /*d1e0*/  @!P0 BRA `(.L_x_12759) ;  /* 0xfffffffc00f08947 */ /* 0x008fea000383ffff */
.L_x_12752:
[----:B------:R-:W-:Y:S05]  /*d1f0*/  BSYNC B0 ;  /* 0x0000000000007941 */ /* 0x000fea0003800000 */
.L_x_12751:
[----:B------:R-:W-:Y:S05]  /*d200*/  EXIT ;  /* 0x000000000000794d */ /* 0x000fea0003800000 */
.L_x_12663:
[----:B0-----:R-:W-:-:S04]  /*d210*/  IMAD.U32 R3, RZ, RZ, UR40 ;  /* 0x00000028ff037e24 */ /* 0x001fc8000f8e00ff */
[----:B------:R0:W1:Y:S03]  /*d220*/  SYNCS.PHASECHK.TRANS64.TRYWAIT P1, [R3+URZ+0x30800], R0 ;  /* 0x03080000030075a7 */ /* 0x000066000802017f */
[----:B-1----:R-:W-:Y:S05]  /*d230*/  @!P1 NANOSLEEP.SYNCS 0x989680 ;  /* 0x009896800000995d */ /* 0x002fea0003900000 */
[----:B------:R-:W1:Y:S02]  /*d240*/  @!P1 SYNCS.PHASECHK.TRANS64 P1, [R3+URZ+0x30800], R0 ;  /* 0x03080000030095a7 */ /* 0x000e64000802007f */
[----:B-1----:R-:W-:Y:S05]  /*d250*/  @!P1 BRA `(.L_x_12663) ;  /* 0xfffffffc00ec9947 */ /* 0x002fea000383ffff */
[----:B------:R-:W-:Y:S05]  /*d260*/  BRA `(.L_x_12760) ;  /* 0xffffff4000407947 */ /* 0x000fea000383ffff */
.L_x_12667:
[----:B-1----:R1:W2:Y:S02]  /*d270*/  SYNCS.PHASECHK.TRANS64.TRYWAIT P2, [R0+URZ+0x30830], R5 ;  /* 0x03083005000075a7 */ /* 0x0022a4000804017f */
[----:B--2---:R-:W-:Y:S05]  /*d280*/  @!P2 NANOSLEEP.SYNCS 0x989680 ;  /* 0x009896800000a95d */ /* 0x004fea0003900000 */
[----:B------:R-:W2:Y:S02]  /*d290*/  @!P2 SYNCS.PHASECHK.TRANS64 P2, [R0+URZ+0x30830], R5 ;  /* 0x030830050000a5a7 */ /* 0x000ea4000804007f */
[----:B--2---:R-:W-:Y:S05]  /*d2a0*/  @!P2 BRA `(.L_x_12667) ;  /* 0xfffffffc00f0a947 */ /* 0x004fea000383ffff */
[----:B------:R-:W-:Y:S05]  /*d2b0*/  BRA `(.L_x_12666) ;  /* 0xffffff4000787947 */ /* 0x000fea000383ffff */
.L_x_12672:
[----:B-1----:R-:W-:-:S04]  /*d2c0*/  IMAD.U32 R9, RZ, RZ, UR6 ;  /* 0x00000006ff097e24 */ /* 0x002fc8000f8e00ff */
[----:B------:R1:W2:Y:S03]  /*d2d0*/  SYNCS.PHASECHK.TRANS64.TRYWAIT P2, [R9+URZ+0x30830], R8 ;  /* 0x03083008090075a7 */ /* 0x0002a6000804017f */
[----:B--2---:R-:W-:Y:S05]  /*d2e0*/  @!P2 NANOSLEEP.SYNCS 0x989680 ;  /* 0x009896800000a95d */ /* 0x004fea0003900000 */
[----:B------:R-:W2:Y:S02]  /*d2f0*/  @!P2 SYNCS.PHASECHK.TRANS64 P2, [R9+URZ+0x30830], R8 ;  /* 0x030830080900a5a7 */ /* 0x000ea4000804007f */
[----:B--2---:R-:W-:Y:S05]  /*d300*/  @!P2 BRA `(.L_x_12672) ;  /* 0xfffffffc00eca947 */ /* 0x004fea000383ffff */
[----:B------:R-:W-:Y:S05]  /*d310*/  BRA `(.L_x_12669) ;  /* 0xffffff7800bc7947 */ /* 0x000fea000383ffff */
.L_x_12676:
[----:B-1----:R-:W-:-:S04]  /*d320*/  MOV R9, UR6 ;  /* 0x0000000600097c02 */ /* 0x002fc80008000f00 */
[----:B------:R1:W2:Y:S03]  /*d330*/  SYNCS.PHASECHK.TRANS64.TRYWAIT P2, [R9+URZ+0x30850], R8 ;  /* 0x03085008090075a7 */ /* 0x0002a6000804017f */
[----:B--2---:R-:W-:Y:S05]  /*d340*/  @!P2 NANOSLEEP.SYNCS 0x989680 ;  /* 0x009896800000a95d */ /* 0x004fea0003900000 */
[----:B------:R-:W2:Y:S02]  /*d350*/  @!P2 SYNCS.PHASECHK.TRANS64 P2, [R9+URZ+0x30850], R8 ;  /* 0x030850080900a5a7 */ /* 0x000ea4000804007f */
[----:B--2---:R-:W-:Y:S05]  /*d360*/  @!P2 BRA `(.L_x_12676) ;  /* 0xfffffffc00eca947 */ /* 0x004fea000383ffff */
[----:B------:R-:W-:Y:S05]  /*d370*/  BRA `(.L_x_12673) ;  /* 0xffffff7c003c7947 */ /* 0x000fea000383ffff */
.L_x_12681:
[----:B-1----:R-:W-:-:S04]  /*d380*/  IMAD.U32 R5, RZ, RZ, UR12 ;  /* 0x0000000cff057e24 */ /* 0x002fc8000f8e00ff */
[----:B------:R1:W2:Y:S03]  /*d390*/  SYNCS.PHASECHK.TRANS64.TRYWAIT P0, [R5+URZ+0x30850], R0 ;  /* 0x03085000050075a7 */ /* 0x0002a6000800017f */
[----:B--2---:R-:W-:Y:S05]  /*d3a0*/  @!P0 NANOSLEEP.SYNCS 0x989680 ;  /* 0x009896800000895d */ /* 0x004fea0003900000 */
[----:B------:R-:W2:Y:S02]  /*d3b0*/  @!P0 SYNCS.PHASECHK.TRANS64 P0, [R5+URZ+0x30850], R0 ;  /* 0x03085000050085a7 */ /* 0x000ea4000800007f */
[----:B--2---:R-:W-:Y:S05]  /*d3c0*/  @!P0 BRA `(.L_x_12681) ;  /* 0xfffffffc00ec8947 */ /* 0x004fea000383ffff */
[----:B------:R-:W-:Y:S05]  /*d3d0*/  BRA `(.L_x_12680) ;  /* 0xffffffac00e87947 */ /* 0x000fea000383ffff */
.L_x_12687:
        /* <DEDUP_REMOVED lines=11> */
.L_x_12762:
[----:B------:R-:W-:Y:S05]  /*d490*/  BSYNC B0 ;  /* 0x0000000000007941 */ /* 0x000fea0003800000 */
.L_x_12761:
[----:B------:R-:W-:Y:S05]  /*d4a0*/  BRA `(.L_x_12763) ;  /* 0xffffffcc00a87947 */ /* 0x000fea000383ffff */
.L_x_12689:
[----:B------:R-:W-:Y:S01]  /*d4b0*/  BSSY B0, `(.L_x_12764) ;  /* 0x0000006000007945 */ /* 0x000fe20003800000 */
[----:B------:R-:W-:-:S07]  /*d4c0*/  MOV R15, 0xffffffff ;  /* 0xffffffff000f7802 */ /* 0x000fce0000000f00 */
[----:B01----:R-:W-:Y:S05]  /*d4d0*/  WARPSYNC.COLLECTIVE R15, `(.L_x_12765) ;  /* 0x000000000f0c7348 */ /* 0x003fea0003c00000 */
[----:B------:R-:W-:Y:S02]  /*d4e0*/  ELECT P6, UR62, PT ;  /* 0x00000000003e782f */ /* 0x000fe400038c0000 */
[----:B------:R-:W-:Y:S01]  /*d4f0*/  MOV R14, UR62 ;  /* 0x0000003e000e7c02 */ /* 0x000fe20008000f00 */
[----:B01----:R-:W-:Y:S10]  /*d500*/  ENDCOLLECTIVE ;  /* 0x000000000000791b */ /* 0x003ff40003800000 */
.L_x_12765:
[----:B------:R-:W-:Y:S05]  /*d510*/  BSYNC B0 ;  /* 0x0000000000007941 */ /* 0x000fea0003800000 */
.L_x_12764:
[----:B------:R-:W-:Y:S05]  /*d520*/  BRA `(.L_x_12766) ;  /* 0xffffffcc00a47947 */ /* 0x000fea000383ffff */
.L_x_12691:
[----:B0-----:R0:W2:Y:S02]  /*d530*/  SYNCS.PHASECHK.TRANS64.TRYWAIT P0, [R3+URZ+0x30840], R0 ;  /* 0x03084000030075a7 */ /* 0x0010a4000800017f */
[----:B--2---:R-:W-:Y:S05]  /*d540*/  @!P0 NANOSLEEP.SYNCS 0x989680 ;  /* 0x009896800000895d */ /* 0x004fea0003900000 */
[----:B------:R-:W2:Y:S02]  /*d550*/  @!P0 SYNCS.PHASECHK.TRANS64 P0, [R3+URZ+0x30840], R0 ;  /* 0x03084000030085a7 */ /* 0x000ea4000800007f */
[----:B--2---:R-:W-:Y:S05]  /*d560*/  @!P0 BRA `(.L_x_12691) ;  /* 0xfffffffc00f08947 */ /* 0x004fea000383ffff */
[----:B------:R-:W-:Y:S05]  /*d570*/  BRA `(.L_x_12767) ;  /* 0xffffffd000047947 */ /* 0x000fea000383ffff */
.L_x_12694:
[----:B------:R-:W-:Y:S01]  /*d580*/  IMAD.MOV.U32 R13, RZ, RZ, R4 ;  /* 0x000000ffff0d7224 */ /* 0x000fe200078e0004 */
[----:B------:R-:W-:Y:S01]  /*d590*/  MOV R11, 0x181f ;  /* 0x0000181f000b7802 */ /* 0x000fe20000000f00 */
[----:B------:R-:W-:Y:S02]  /*d5a0*/  IMAD.MOV.U32 R12, RZ, RZ, RZ ;  /* 0x000000ffff0c7224 */ /* 0x000fe400078e00ff */
[----:B------:R-:W-:Y:S02]  /*d5b0*/  IMAD.MOV.U32 R15, RZ, RZ, -0x1 ;  /* 0xffffffffff0f7424 */ /* 0x000fe400078e00ff */
[----:B------:R-:W-:-:S07]  /*d5c0*/  IMAD R8, R6, 0xc0, R21 ;  /* 0x000000c006087824 */ /* 0x000fce00078e0215 */
[----:B------:R-:W-:Y:S05]  /*d5d0*/  WARPSYNC.COLLECTIVE R15, `(.L_x_12768) ;  /* 0x000000000f087348 */ /* 0x000fea0003c00000 */
[----:B------:R0:W1:Y:S02]  /*d5e0*/  SHFL.IDX P6, R14, R13, R12, R11 ;  /* 0x0000000c0d0e7389 */ /* 0x00006400000c000b */
[----:B01----:R-:W-:Y:S01]  /*d5f0*/  ENDCOLLECTIVE ;  /* 0x000000000000791b */ /* 0x003fe20003800000 */
.L_x_12768:
[----:B------:R-:W-:Y:S01]  /*d600*/  MOV R13, R0 ;  /* 0x00000000000d7202 */ /* 0x000fe20000000f00 */
[----:B------:R-:W-:-:S07]  /*d610*/  IMAD.MOV.U32 R2, RZ, RZ, R14 ;  /* 0x000000ffff027224 */ /* 0x000fce00078e000e */
[----:B------:R-:W-:Y:S05]  /*d620*/  WARPSYNC.COLLECTIVE R15, `(.L_x_12769) ;  /* 0x000000000f087348 */ /* 0x000fea0003c00000 */
[----:B------:R0:W1:Y:S02]  /*d630*/  SHFL.IDX P6, R14, R13, R12, R11 ;  /* 0x0000000c0d0e7389 */ /* 0x00006400000c000b */
[----:B01----:R-:W-:Y:S01]  /*d640*/  ENDCOLLECTIVE ;  /* 0x000000000000791b */ /* 0x003fe20003800000 */
.L_x_12769:
[----:B------:R-:W-:Y:S02]  /*d650*/  ULDC UR4, c[0x0][0x288] ;  /* 0x0000a20000047ab9 */ /* 0x000fe40000000800 */
[----:B------:R-:W-:-:S05]  /*d660*/  IMAD R6, R9, UR4, RZ ;  /* 0x0000000409067c24 */ /* 0x000fca000f8e02ff */
[----:B------:R-:W-:Y:S01]  /*d670*/  ISETP.GE.AND P1, PT, R8, R6, PT ;  /* 0x000000060800720c */ /* 0x000fe20003f26270 */
[----:B------:R-:W-:Y:S01]  /*d680*/  IMAD.MOV.U32 R13, RZ, RZ, R4 ;  /* 0x000000ffff0d7224 */ /* 0x000fe200078e0004 */
[----:B------:R-:W-:Y:S01]  /*d690*/  MOV R12, 0x1 ;  /* 0x00000001000c7802 */ /* 0x000fe20000000f00 */
[----:B------:R-:W-:-:S10]  /*d6a0*/  IMAD.MOV.U32 R3, RZ, RZ, R14 ;  /* 0x000000ffff037224 */ /* 0x000fd400078e000e */
[----:B------:R-:W-:Y:S05]  /*d6b0*/  WARPSYNC.COLLECTIVE R15, `(.L_x_12770) ;  /* 0x000000000f087348 */ /* 0x000fea0003c00000 */
[----:B------:R0:W1:Y:S02]  /*d6c0*/  SHFL.IDX P6, R14, R13, R12, R11 ;  /* 0x0000000c0d0e7389 */ /* 0x00006400000c000b */
[----:B01----:R-:W-:Y:S01]  /*d6d0*/  ENDCOLLECTIVE ;  /* 0x000000000000791b */ /* 0x003fe20003800000 */
.L_x_12770:
[----:B------:R-:W-:-:S05]  /*d6e0*/  @!P1 LEA R9, P2, R20, R3, 0x1 ;  /* 0x0000000314099211 */ /* 0x000fca00078408ff */
[----:B------:R-:W-:Y:S01]  /*d6f0*/  @!P1 IMAD.X R3, RZ, RZ, R2, P2 ;  /* 0x000000ffff039224 */ /* 0x000fe200010e0602 */
[----:B------:R-:W-:Y:S01]  /*d700*/  @!P1 MOV R2, R9 ;  /* 0x0000000900029202 */ /* 0x000fe20000000f00 */
[----:B------:R-:W-:Y:S02]  /*d710*/  VIADD R9, R8, 0x10 ;  /* 0x0000001008097836 */ /* 0x000fe40000000000 */
[----:B------:R-:W-:Y:S02]  /*d720*/  IMAD.MOV.U32 R13, RZ, RZ, R0 ;  /* 0x000000ffff0d7224 */ /* 0x000fe400078e0000 */
[----:B------:R-:W-:Y:S01]  /*d730*/  @!PT LDS RZ, [RZ] ;  /* 0x00000000fffff984 */ /* 0x000fe20000000800 */
[----:B------:R-:W-:Y:S01]  /*d740*/  @!PT LDS RZ, [RZ] ;  /* 0x00000000fffff984 */ /* 0x000fe20000000800 */
[----:B------:R-:W-:Y:S01]  /*d750*/  @!PT LDS RZ, [RZ] ;  /* 0x00000000fffff984 */ /* 0x000fe20000000800 */
[----:B------:R0:W-:Y:S01]  /*d760*/  @!P1 LDGSTS.E.BYPASS.LTC128B.128 [R27+0xc400], desc[UR46][R2.64], !P0 ;  /* 0x0c400000021b9fae */ /* 0x0001e2000c101d6e */
[----:B------:R-:W-:Y:S01]  /*d770*/  ISETP.GE.AND P1, PT, R9, R6, PT ;  /* 0x000000060900720c */ /* 0x000fe20003f26270 */
[----:B0-----:R-:W-:-:S12]  /*d780*/  IMAD.MOV.U32 R2, RZ, RZ, R14 ;  /* 0x000000ffff027224 */ /* 0x001fd800078e000e */
[----:B------:R-:W-:Y:S05]  /*d790*/  WARPSYNC.COLLECTIVE R15, `(.L_x_12771) ;  /* 0x000000000f087348 */ /* 0x000fea0003c00000 */
[----:B------:R0:W1:Y:S02]  /*d7a0*/  SHFL.IDX P6, R14, R13, R12, R11 ;  /* 0x0000000c0d0e7389 */ /* 0x00006400000c000b */
[----:B01----:R-:W-:Y:S01]  /*d7b0*/  ENDCOLLECTIVE ;  /* 0x000000000000791b */ /* 0x003fe20003800000 */
.L_x_12771:
[----:B------:R-:W-:Y:S01]  /*d7c0*/  MOV R13, R4 ;  /* 0x00000004000d7202 */ /* 0x000fe20000000f00 */
[----:B------:R-:W-:Y:S01]  /*d7d0*/  IMAD.MOV.U32 R12, RZ, RZ, 0x2 ;  /* 0x00000002ff0c7424 */ /* 0x000fe200078e00ff */
[----:B------:R-:W-:-:S13]  /*d7e0*/  @!P1 LEA R9, P2, R20, R14, 0x1 ;  /* 0x0000000e14099211 */ /* 0x000fda00078408ff */
[----:B------:R-:W-:Y:S05]  /*d7f0*/  WARPSYNC.COLLECTIVE R15, `(.L_x_12772) ;  /* 0x000000000f087348 */ /* 0x000fea0003c00000 */
[----:B------:R0:W1:Y:S02]  /*d800*/  SHFL.IDX P6, R14, R13, R12, R11 ;  /* 0x0000000c0d0e7389 */ /* 0x00006400000c000b */
[----:B01----:R-:W-:Y:S01]  /*d810*/  ENDCOLLECTIVE ;  /* 0x000000000000791b */ /* 0x003fe20003800000 */
.L_x_12772:
[----:B------:R-:W-:Y:S01]  /*d820*/  @!P1 IADD3.X R3, RZ, R2, RZ, P2, !PT ;  /* 0x00000002ff039210 */ /* 0x000fe200017fe4ff */
[----:B------:R-:W-:Y:S02]  /*d830*/  @!P1 IMAD.MOV.U32 R2, RZ, RZ, R9 ;  /* 0x000000ffff029224 */ /* 0x000fe400078e0009 */
[----:B------:R-:W-:-:S03]  /*d840*/  VIADD R9, R8, 0x20 ;  /* 0x0000002008097836 */ /* 0x000fc60000000000 */
[----:B------:R-:W-:Y:S01]  /*d850*/  @!PT LDS RZ, [RZ] ;  /* 0x00000000fffff984 */ /* 0x000fe20000000800 */
[----:B------:R-:W-:Y:S01]  /*d860*/  @!PT LDS RZ, [RZ] ;  /* 0x00000000fffff984 */ /* 0x000fe20000000800 */
[----:B------:R-:W-:Y:S01]  /*d870*/  @!PT LDS RZ, [RZ] ;  /* 0x00000000fffff984 */ /* 0x000fe20000000800 */
[----:B------:R0:W-:Y:S02]  /*d880*/  @!P1 LDGSTS.E.BYPASS.LTC128B.128 [R27+0xcc00], desc[UR46][R2.64], !P0 ;  /* 0x0cc00000021b9fae */ /* 0x0001e4000c101d6e */
[----:B------:R-:W-:Y:S02]  /*d890*/  ISETP.GE.AND P1, PT, R9, R6, PT ;  /* 0x000000060900720c */ /* 0x000fe40003f26270 */
[----:B------:R-:W-:Y:S01]  /*d8a0*/  MOV R13, R0 ;  /* 0x00000000000d7202 */ /* 0x000fe20000000f00 */
[----:B0-----:R-:W-:-:S10]  /*d8b0*/  IMAD.MOV.U32 R2, RZ, RZ, R14 ;  /* 0x000000ffff027224 */ /* 0x001fd400078e000e */
[----:B------:R-:W-:Y:S05]  /*d8c0*/  WARPSYNC.COLLECTIVE R15, `(.L_x_12773) ;  /* 0x000000000f087348 */ /* 0x000fea0003c00000 */
[----:B------:R0:W1:Y:S02]  /*d8d0*/  SHFL.IDX P6, R14, R13, R12, R11 ;  /* 0x0000000c0d0e7389 */ /* 0x00006400000c000b */
[----:B01----:R-:W-:Y:S01]  /*d8e0*/  ENDCOLLECTIVE ;  /* 0x000000000000791b */ /* 0x003fe20003800000 */
.L_x_12773:
[----:B------:R-:W-:Y:S02]  /*d8f0*/  IMAD.MOV.U32 R13, RZ, RZ, R4 ;  /* 0x000000ffff0d7224 */ /* 0x000fe400078e0004 */
[----:B------:R-:W-:Y:S01]  /*d900*/  IMAD.MOV.U32 R12, RZ, RZ, 0x3 ;  /* 0x00000003ff0c7424 */ /* 0x000fe200078e00ff */
[----:B------:R-:W-:-:S13]  /*d910*/  @!P1 LEA R9, P2, R20, R14, 0x1 ;  /* 0x0000000e14099211 */ /* 0x000fda00078408ff */
[----:B------:R-:W-:Y:S05]  /*d920*/  WARPSYNC.COLLECTIVE R15, `(.L_x_12774) ;  /* 0x000000000f087348 */ /* 0x000fea0003c00000 */
[----:B------:R0:W1:Y:S02]  /*d930*/  SHFL.IDX P6, R14, R13, R12, R11 ;  /* 0x0000000c0d0e7389 */ /* 0x00006400000c000b */
[----:B01----:R-:W-:Y:S01]  /*d940*/  ENDCOLLECTIVE ;  /* 0x000000000000791b */ /* 0x003fe20003800000 */
.L_x_12774:
[----:B------:R-:W-:Y:S02]  /*d950*/  @!P1 IMAD.X R3, RZ, RZ, R2, P2 ;  /* 0x000000ffff039224 */ /* 0x000fe400010e0602 */
[----:B------:R-:W-:Y:S01]  /*d960*/  @!P1 IMAD.MOV.U32 R2, RZ, RZ, R9 ;  /* 0x000000ffff029224 */ /* 0x000fe200078e0009 */
[----:B------:R-:W-:-:S04]  /*d970*/  IADD3 R9, R8, 0x30, RZ ;  /* 0x0000003008097810 */ /* 0x000fc80007ffe0ff */
[----:B------:R-:W-:Y:S01]  /*d980*/  @!PT LDS RZ, [RZ] ;  /* 0x00000000fffff984 */ /* 0x000fe20000000800 */
[----:B------:R-:W-:Y:S01]  /*d990*/  @!PT LDS RZ, [RZ] ;  /* 0x00000000fffff984 */ /* 0x000fe20000000800 */
[----:B------:R-:W-:Y:S01]  /*d9a0*/  @!PT LDS RZ, [RZ] ;  /* 0x00000000fffff984 */ /* 0x000fe20000000800 */
[----:B------:R0:W-:Y:S01]  /*d9b0*/  @!P1 LDGSTS.E.BYPASS.LTC128B.128 [R27+0xd400], desc[UR46][R2.64], !P0 ;  /* 0x0d400000021b9fae */ /* 0x0001e2000c101d6e */
[----:B------:R-:W-:Y:S01]  /*d9c0*/  ISETP.GE.AND P1, PT, R9, R6, PT ;  /* 0x000000060900720c */ /* 0x000fe20003f26270 */
[----:B------:R-:W-:Y:S01]  /*d9d0*/  IMAD.MOV.U32 R13, RZ, RZ, R0 ;  /* 0x000000ffff0d7224 */ /* 0x000fe200078e0000 */
[----:B0-----:R-:W-:-:S11]  /*d9e0*/  MOV R2, R14 ;  /* 0x0000000e00027202 */ /* 0x001fd60000000f00 */
[----:B------:R-:W-:Y:S05]  /*d9f0*/  WARPSYNC.COLLECTIVE R15, `(.L_x_12775) ;  /* 0x000000000f087348 */ /* 0x000fea0003c00000 */
[----:B------:R0:W1:Y:S02]  /*da00*/  SHFL.IDX P6, R14, R13, R12, R11 ;  /* 0x0000000c0d0e7389 */ /* 0x00006400000c000b */
[----:B01----:R-:W-:Y:S01]  /*da10*/  ENDCOLLECTIVE ;  /* 0x000000000000791b */ /* 0x003fe20003800000 */
.L_x_12775:
[----:B------:R-:W-:Y:S01]  /*da20*/  IMAD.MOV.U32 R13, RZ, RZ, R4 ;  /* 0x000000ffff0d7224 */ /* 0x000fe200078e0004 */
[----:B------:R-:W-:Y:S02]  /*da30*/  MOV R12, 0x4 ;  /* 0x00000004000c7802 */ /* 0x000fe40000000f00 */
[----:B------:R-:W-:-:S13]  /*da40*/  @!P1 LEA R9, P2, R20, R14, 0x1 ;  /* 0x0000000e14099211 */ /* 0x000fda00078408ff */
[----:B------:R-:W-:Y:S05]  /*da50*/  WARPSYNC.COLLECTIVE R15, `(.L_x_12776) ;  /* 0x000000000f087348 */ /* 0x000fea0003c00000 */
[----:B------:R0:W1:Y:S02]  /*da60*/  SHFL.IDX P6, R14, R13, R12, R11 ;  /* 0x0000000c0d0e7389 */ /* 0x00006400000c000b */
[----:B01----:R-:W-:Y:S01]  /*da70*/  ENDCOLLECTIVE ;  /* 0x000000000000791b */ /* 0x003fe20003800000 */
.L_x_12776:
[----:B------:R-:W-:Y:S01]  /*da80*/  @!P1 IMAD.X R3, RZ, RZ, R2, P2 ;  /* 0x000000ffff039224 */ /* 0x000fe200010e0602 */
[----:B------:R-:W-:Y:S01]  /*da90*/  @!P1 MOV R2, R9 ;  /* 0x0000000900029202 */ /* 0x000fe20000000f00 */
[----:B------:R-:W-:-:S04]  /*daa0*/  VIADD R9, R8, 0x40 ;  /* 0x0000004008097836 */ /* 0x000fc80000000000 */
[----:B------:R-:W-:Y:S01]  /*dab0*/  @!PT LDS RZ, [RZ] ;  /* 0x00000000fffff984 */ /* 0x000fe20000000800 */
[----:B------:R-:W-:Y:S01]  /*dac0*/  @!PT LDS RZ, [RZ] ;  /* 0x00000000fffff984 */ /* 0x000fe20000000800 */
[----:B------:R-:W-:Y:S01]  /*dad0*/  @!PT LDS RZ, [RZ] ;  /* 0x00000000fffff984 */ /* 0x000fe20000000800 */
[----:B------:R0:W-:Y:S01]  /*dae0*/  @!P1 LDGSTS.E.BYPASS.LTC128B.128 [R27+0xdc00], desc[UR46][R2.64], !P0 ;  /* 0x0dc00000021b9fae */ /* 0x0001e2000c101d6e */
[----:B------:R-:W-:Y:S01]  /*daf0*/  ISETP.GE.AND P1, PT, R9, R6, PT ;  /* 0x000000060900720c */ /* 0x000fe20003f26270 */
[----:B------:R-:W-:Y:S02]  /*db00*/  IMAD.MOV.U32 R13, RZ, RZ, R0 ;  /* 0x000000ffff0d7224 */ /* 0x000fe400078e0000 */
[----:B0-----:R-:W-:-:S10]  /*db10*/  IMAD.MOV.U32 R2, RZ, RZ, R14 ;  /* 0x000000ffff027224 */ /* 0x001fd400078e000e */
[----:B------:R-:W-:Y:S05]  /*db20*/  WARPSYNC.COLLECTIVE R15, `(.L_x_12777) ;  /* 0x000000000f087348 */ /* 0x000fea0003c00000 */
[----:B------:R0:W1:Y:S02]  /*db30*/  SHFL.IDX P6, R14, R13, R12, R11 ;  /* 0x0000000c0d0e7389 */ /* 0x00006400000c000b */
[----:B01----:R-:W-:Y:S01]  /*db40*/  ENDCOLLECTIVE ;  /* 0x000000000000791b */ /* 0x003fe20003800000 */
.L_x_12777:
[----:B------:R-:W-:Y:S01]  /*db50*/  MOV R13, R4 ;  /* 0x00000004000d7202 */ /* 0x000fe20000000f00 */
[----:B------:R-:W-:Y:S01]  /*db60*/  IMAD.MOV.U32 R12, RZ, RZ, 0x5 ;  /* 0x00000005ff0c7424 */ /* 0x000fe200078e00ff */
[----:B------:R-:W-:-:S13]  /*db70*/  @!P1 LEA R9, P2, R20, R14, 0x1 ;  /* 0x0000000e14099211 */ /* 0x000fda00078408ff */
[----:B------:R-:W-:Y:S05]  /*db80*/  WARPSYNC.COLLECTIVE R15, `(.L_x_12778) ;  /* 0x000000000f087348 */ /* 0x000fea0003c00000 */
[----:B------:R0:W1:Y:S02]  /*db90*/  SHFL.IDX P6, R14, R13, R12, R11 ;  /* 0x0000000c0d0e7389 */ /* 0x00006400000c000b */
[----:B01----:R-:W-:Y:S01]  /*dba0*/  ENDCOLLECTIVE ;  /* 0x000000000000791b */ /* 0x003fe20003800000 */
.L_x_12778:
        /* <DEDUP_REMOVED lines=13> */
.L_x_12779:
[----:B------:R-:W-:Y:S02]  /*dc80*/  IMAD.MOV.U32 R13, RZ, RZ, R4 ;  /* 0x000000ffff0d7224 */ /* 0x000fe400078e0004 */
[----:B------:R-:W-:Y:S01]  /*dc90*/  IMAD.MOV.U32 R12, RZ, RZ, 0x6 ;  /* 0x00000006ff0c7424 */ /* 0x000fe200078e00ff */
[----:B------:R-:W-:-:S13]  /*dca0*/  @!P1 LEA R9, P2, R20, R14, 0x1 ;  /* 0x0000000e14099211 */ /* 0x000fda00078408ff */
[----:B------:R-:W-:Y:S05]  /*dcb0*/  WARPSYNC.COLLECTIVE R15, `(.L_x_12780) ;  /* 0x000000000f087348 */ /* 0x000fea0003c00000 */
[----:B------:R0:W1:Y:S02]  /*dcc0*/  SHFL.IDX P6, R14, R13, R12, R11 ;  /* 0x0000000c0d0e7389 */ /* 0x00006400000c000b */
[----:B01----:R-:W-:Y:S01]  /*dcd0*/  ENDCOLLECTIVE ;  /* 0x000000000000791b */ /* 0x003fe20003800000 */
.L_x_12780:
        /* <DEDUP_REMOVED lines=13> */
.L_x_12781:
[----:B------:R-:W-:Y:S02]  /*ddb0*/  IMAD.MOV.U32 R13, RZ, RZ, R4 ;  /* 0x000000ffff0d7224 */ /* 0x000fe400078e0004 */
[----:B------:R-:W-:Y:S01]  /*ddc0*/  IMAD.MOV.U32 R12, RZ, RZ, 0x7 ;  /* 0x00000007ff0c7424 */ /* 0x000fe200078e00ff */
[----:B------:R-:W-:-:S13]  /*ddd0*/  @!P1 LEA R9, P2, R20, R14, 0x1 ;  /* 0x0000000e14099211 */ /* 0x000fda00078408ff */
[----:B------:R-:W-:Y:S05]  /*dde0*/  WARPSYNC.COLLECTIVE R15, `(.L_x_12782) ;  /* 0x000000000f087348 */ /* 0x000fea0003c00000 */
[----:B------:R0:W1:Y:S02]  /*ddf0*/  SHFL.IDX P6, R14, R13, R12, R11 ;  /* 0x0000000c0d0e7389 */ /* 0x00006400000c000b */
[----:B01----:R-:W-:Y:S01]  /*de00*/  ENDCOLLECTIVE ;  /* 0x000000000000791b */ /* 0x003fe20003800000 */
.L_x_12782:
        /* <DEDUP_REMOVED lines=8> */
[----:B------:R-:W-:Y:S01]  /*de90*/  IMAD.MOV.U32 R13, RZ, RZ, R0 ;  /* 0x000000ffff0d7224 */ /* 0x000fe200078e0000 */
[----:B0-----:R-:W-:Y:S02]  /*dea0*/  IADD3 R3, R8, 0x70, RZ ;  /* 0x0000007008037810 */ /* 0x001fe40007ffe0ff */
[----:B------:R-:W-:-:S09]  /*deb0*/  MOV R4, R14 ;  /* 0x0000000e00047202 */ /* 0x000fd20000000f00 */
[----:B------:R-:W-:Y:S05]  /*dec0*/  WARPSYNC.COLLECTIVE R15, `(.L_x_12783) ;  /* 0x000000000f087348 */ /* 0x000fea0003c00000 */
[----:B------:R0:W1:Y:S02]  /*ded0*/  SHFL.IDX P6, R14, R13, R12, R11 ;  /* 0x0000000c0d0e7389 */ /* 0x00006400000c000b */
[----:B01----:R-:W-:Y:S01]  /*dee0*/  ENDCOLLECTIVE ;  /* 0x000000000000791b */ /* 0x003fe20003800000 */
.L_x_12783:
[----:B------:R-:W-:Y:S02]  /*def0*/  ISETP.GE.AND P1, PT, R3, R6, PT ;  /* 0x000000060300720c */ /* 0x000fe40003f26270 */
[----:B------:R-:W-:Y:S01]  /*df00*/  MOV R13, R7 ;  /* 0x00000007000d7202 */ /* 0x000fe20000000f00 */
[----:B------:R-:W-:Y:S02]  /*df10*/  IMAD.MOV.U32 R12, RZ, RZ, RZ ;  /* 0x000000ffff0c7224 */ /* 0x000fe400078e00ff */
[----:B------:R-:W-:-:S08]  /*df20*/  IMAD.MOV.U32 R2, RZ, RZ, R14 ;  /* 0x000000ffff027224 */ /* 0x000fd000078e000e */
[----:B------:R-:W-:Y:S05]  /*df30*/  WARPSYNC.COLLECTIVE R15, `(.L_x_12784) ;  /* 0x000000000f087348 */ /* 0x000fea0003c00000 */
[----:B------:R0:W1:Y:S02]  /*df40*/  SHFL.IDX P6, R14, R13, R12, R11 ;  /* 0x0000000c0d0e7389 */ /* 0x00006400000c000b */
[----:B01----:R-:W-:Y:S01]  /*df50*/  ENDCOLLECTIVE ;  /* 0x000000000000791b */ /* 0x003fe20003800000 */
.L_x_12784:
[----:B------:R-:W-:-:S05]  /*df60*/  @!P1 LEA R2, P3, R20, R2, 0x1 ;  /* 0x0000000214029211 */ /* 0x000fca00078608ff */
[----:B------:R-:W-:-:S05]  /*df70*/  @!P1 IMAD.X R3, RZ, RZ, R4, P3 ;  /* 0x000000ffff039224 */ /* 0x000fca00018e0604 */
[----:B------:R-:W-:Y:S01]  /*df80*/  @!PT LDS RZ, [RZ] ;  /* 0x00000000fffff984 */ /* 0x000fe20000000800 */
[----:B------:R-:W-:Y:S01]  /*df90*/  @!PT LDS RZ, [RZ] ;  /* 0x00000000fffff984 */ /* 0x000fe20000000800 */
[----:B------:R-:W-:Y:S01]  /*dfa0*/  @!PT LDS RZ, [RZ] ;  /* 0x00000000fffff984 */ /* 0x000fe20000000800 */
[----:B------:R0:W-:Y:S01]  /*dfb0*/  @!P1 LDGSTS.E.BYPASS.LTC128B.128 [R27+0xfc00], desc[UR46][R2.64], !P0 ;  /* 0x0fc00000021b9fae */ /* 0x0001e2000c101d6e */
[----:B------:R-:W-:Y:S01]  /*dfc0*/  MOV R13, R5 ;  /* 0x00000005000d7202 */ /* 0x000fe20000000f00 */
[----:B------:R-:W-:-:S07]  /*dfd0*/  IMAD.MOV.U32 R0, RZ, RZ, R14 ;  /* 0x000000ffff007224 */ /* 0x000fce00078e000e */
[----:B0-----:R-:W-:Y:S05]  /*dfe0*/  WARPSYNC.COLLECTIVE R15, `(.L_x_12785) ;  /* 0x000000000f087348 */ /* 0x001fea0003c00000 */
[----:B------:R1:W2:Y:S02]  /*dff0*/  SHFL.IDX P6, R14, R13, R12, R11 ;  /* 0x0000000c0d0e7389 */ /* 0x0002a400000c000b */
[----:B012---:R-:W-:Y:S01]  /*e000*/  ENDCOLLECTIVE ;  /* 0x000000000000791b */ /* 0x007fe20003800000 */
.L_x_12785:
[----:B------:R-:W-:Y:S02]  /*e010*/  IMAD.MOV.U32 R13, RZ, RZ, R7 ;  /* 0x000000ffff0d7224 */ /* 0x000fe400078e0007 */
[----:B------:R-:W-:Y:S02]  /*e020*/  IMAD.MOV.U32 R12, RZ, RZ, 0x1 ;  /* 0x00000001ff0c7424 */ /* 0x000fe400078e00ff */
[----:B------:R-:W-:-:S07]  /*e030*/  IMAD.MOV.U32 R9, RZ, RZ, R14 ;  /* 0x000000ffff097224 */ /* 0x000fce00078e000e */
[----:B------:R-:W-:Y:S05]  /*e040*/  WARPSYNC.COLLECTIVE R15, `(.L_x_12786) ;  /* 0x000000000f087348 */ /* 0x000fea0003c00000 */
[----:B------:R0:W1:Y:S02]  /*e050*/  SHFL.IDX P6, R14, R13, R12, R11 ;  /* 0x0000000c0d0e7389 */ /* 0x00006400000c000b */
[----:B01----:R-:W-:Y:S01]  /*e060*/  ENDCOLLECTIVE ;  /* 0x000000000000791b */ /* 0x003fe20003800000 */
.L_x_12786:
[----:B------:R-:W-:Y:S02]  /*e070*/  @!P2 LEA R2, P1, R20, R9, 0x1 ;  /* 0x000000091402a211 */ /* 0x000fe400078208ff */
[----:B------:R-:W-:-:S03]  /*e080*/  IADD3 R9, R8, 0x90, RZ ;  /* 0x0000009008097810 */ /* 0x000fc60007ffe0ff */
[----:B------:R-:W-:Y:S01]  /*e090*/  @!P2 IMAD.X R3, RZ, RZ, R0, P1 ;  /* 0x000000ffff03a224 */ /* 0x000fe200008e0600 */
[----:B------:R-:W-:-:S04]  /*e0a0*/  ISETP.GE.AND P1, PT, R9, R6, PT ;  /* 0x000000060900720c */ /* 0x000fc80003f26270 */
[----:B------:R-:W-:Y:S01]  /*e0b0*/  @!PT LDS RZ, [RZ] ;  /* 0x00000000fffff984 */ /* 0x000fe20000000800 */
[----:B------:R-:W-:Y:S01]  /*e0c0*/  @!PT LDS RZ, [RZ] ;  /* 0x00000000fffff984 */ /* 0x000fe20000000800 */
[----:B------:R-:W-:Y:S01]  /*e0d0*/  @!PT LDS RZ, [RZ] ;  /* 0x00000000fffff984 */ /* 0x000fe20000000800 */
[----:B------:R0:W-:Y:S01]  /*e0e0*/  @!P2 LDGSTS.E.BYPASS.LTC128B.128 [R27+0x10400], desc[UR46][R2.64], !P0 ;  /* 0x10400000021bafae */ /* 0x0001e2000c101d6e */
[----:B------:R-:W-:Y:S01]  /*e0f0*/  IMAD.MOV.U32 R13, RZ, RZ, R5 ;  /* 0x000000ffff0d7224 */ /* 0x000fe200078e0005 */
[----:B------:R-:W-:-:S07]  /*e100*/  MOV R0, R14 ;  /* 0x0000000e00007202 */ /* 0x000fce0000000f00 */
[----:B0-----:R-:W-:Y:S05]  /*e110*/  WARPSYNC.COLLECTIVE R15, `(.L_x_12787) ;  /* 0x000000000f087348 */ /* 0x001fea0003c00000 */
[----:B------:R1:W2:Y:S02]  /*e120*/  SHFL.IDX P6, R14, R13, R12, R11 ;  /* 0x0000000c0d0e7389 */ /* 0x0002a400000c000b */
[----:B012---:R-:W-:Y:S01]  /*e130*/  ENDCOLLECTIVE ;  /* 0x000000000000791b */ /* 0x007fe20003800000 */
.L_x_12787:
[----:B------:R-:W-:Y:S01]  /*e140*/  IMAD.MOV.U32 R13, RZ, RZ, R7 ;  /* 0x000000ffff0d7224 */ /* 0x000fe200078e0007 */
[----:B------:R-:W-:Y:S02]  /*e150*/  MOV R12, 0x2 ;  /* 0x00000002000c7802 */ /* 0x000fe40000000f00 */
[----:B------:R-:W-:-:S04]  /*e160*/  @!P1 LEA R14, P2, R20, R14, 0x1 ;  /* 0x0000000e140e9211 */ /* 0x000fc800078408ff */
[----:B------:R-:W-:Y:S01]  /*e170*/  @!P1 MOV R2, R14 ;  /* 0x0000000e00029202 */ /* 0x000fe20000000f00 */
[----:B------:R-:W-:-:S08]  /*e180*/  @!P1 IMAD.X R9, RZ, RZ, R0, P2 ;  /* 0x000000ffff099224 */ /* 0x000fd000010e0600 */
[----:B------:R-:W-:Y:S05]  /*e190*/  WARPSYNC.COLLECTIVE R15, `(.L_x_12788) ;  /* 0x000000000f087348 */ /* 0x000fea0003c00000 */
[----:B------:R0:W1:Y:S02]  /*e1a0*/  SHFL.IDX P6, R14, R13, R12, R11 ;  /* 0x0000000c0d0e7389 */ /* 0x00006400000c000b */
[----:B01----:R-:W-:Y:S01]  /*e1b0*/  ENDCOLLECTIVE ;  /* 0x000000000000791b */ /* 0x003fe20003800000 */
.L_x_12788:
[----:B------:R-:W-:-:S05]  /*e1c0*/  @!P1 IMAD.MOV.U32 R3, RZ, RZ, R9 ;  /* 0x000000ffff039224 */ /* 0x000fca00078e0009 */
[----:B------:R-:W-:Y:S01]  /*e1d0*/  @!PT LDS RZ, [RZ] ;  /* 0x00000000fffff984 */ /* 0x000fe20000000800 */
[----:B------:R-:W-:Y:S01]  /*e1e0*/  @!PT LDS RZ, [RZ] ;  /* 0x00000000fffff984 */ /* 0x000fe20000000800 */
[----:B------:R-:W-:Y:S01]  /*e1f0*/  @!PT LDS RZ, [RZ] ;  /* 0x00000000fffff984 */ /* 0x000fe20000000800 */
[----:B------:R0:W-:Y:S01]  /*e200*/  @!P1 LDGSTS.E.BYPASS.LTC128B.128 [R27+0x10c00], desc[UR46][R2.64], !P0 ;  /* 0x10c00000021b9fae */ /* 0x0001e2000c101d6e */
[----:B------:R-:W-:Y:S01]  /*e210*/  IMAD.MOV.U32 R13, RZ, RZ, R5 ;  /* 0x000000ffff0d7224 */ /* 0x000fe200078e0005 */
[----:B0-----:R-:W-:Y:S01]  /*e220*/  IADD3 R3, R8, 0xa0, RZ ;  /* 0x000000a008037810 */ /* 0x001fe20007ffe0ff */
[----:B------:R-:W-:-:S03]  /*e230*/  IMAD.MOV.U32 R0, RZ, RZ, R14 ;  /* 0x000000ffff007224 */ /* 0x000fc600078e000e */
[----:B------:R-:W-:-:S13]  /*e240*/  ISETP.GE.AND P1, PT, R3, R6, PT ;  /* 0x000000060300720c */ /* 0x000fda0003f26270 */
[----:B------:R-:W-:Y:S05]  /*e250*/  WARPSYNC.COLLECTIVE R15, `(.L_x_12789) ;  /* 0x000000000f087348 */ /* 0x000fea0003c00000 */
[----:B------:R0:W1:Y:S02]  /*e260*/  SHFL.IDX P6, R14, R13, R12, R11 ;  /* 0x0000000c0d0e7389 */ /* 0x00006400000c000b */
[----:B01----:R-:W-:Y:S01]  /*e270*/  ENDCOLLECTIVE ;  /* 0x000000000000791b */ /* 0x003fe20003800000 */
.L_x_12789:
[----:B------:R-:W-:Y:S01]  /*e280*/  IMAD.MOV.U32 R13, RZ, RZ, R7 ;  /* 0x000000ffff0d7224 */ /* 0x000fe200078e0007 */
[----:B------:R-:W-:Y:S02]  /*e290*/  MOV R12, 0x3 ;  /* 0x00000003000c7802 */ /* 0x000fe40000000f00 */
[----:B------:R-:W-:-:S13]  /*e2a0*/  @!P1 LEA R2, P2, R20, R14, 0x1 ;  /* 0x0000000e14029211 */ /* 0x000fda00078408ff */
[----:B------:R-:W-:Y:S05]  /*e2b0*/  WARPSYNC.COLLECTIVE R15, `(.L_x_12790) ;  /* 0x000000000f087348 */ /* 0x000fea0003c00000 */
[----:B------:R0:W1:Y:S02]  /*e2c0*/  SHFL.IDX P6, R14, R13, R12, R11 ;  /* 0x0000000c0d0e7389 */ /* 0x00006400000c000b */
[----:B01----:R-:W-:Y:S01]  /*e2d0*/  ENDCOLLECTIVE ;  /* 0x000000000000791b */ /* 0x003fe20003800000 */
.L_x_12790:
[----:B------:R-:W-:-:S05]  /*e2e0*/  @!P1 IMAD.X R3, RZ, RZ, R0, P2 ;  /* 0x000000ffff039224 */ /* 0x000fca00010e0600 */
[----:B------:R-:W-:Y:S01]  /*e2f0*/  @!PT LDS RZ, [RZ] ;  /* 0x00000000fffff984 */ /* 0x000fe20000000800 */
[----:B------:R-:W-:Y:S01]  /*e300*/  @!PT LDS RZ, [RZ] ;  /* 0x00000000fffff984 */ /* 0x000fe20000000800 */
[----:B------:R-:W-:Y:S01]  /*e310*/  @!PT LDS RZ, [RZ] ;  /* 0x00000000fffff984 */ /* 0x000fe20000000800 */
[----:B------:R0:W-:Y:S01]  /*e320*/  @!P1 LDGSTS.E.BYPASS.LTC128B.128 [R27+0x11400], desc[UR46][R2.64], !P0 ;  /* 0x11400000021b9fae */ /* 0x0001e2000c101d6e */
[----:B------:R-:W-:Y:S02]  /*e330*/  IMAD.MOV.U32 R13, RZ, RZ, R5 ;  /* 0x000000ffff0d7224 */ /* 0x000fe400078e0005 */
[----:B------:R-:W-:-:S07]  /*e340*/  IMAD.MOV.U32 R7, RZ, RZ, R14 ;  /* 0x000000ffff077224 */ /* 0x000fce00078e000e */
[----:B0-----:R-:W-:Y:S05]  /*e350*/  WARPSYNC.COLLECTIVE R15, `(.L_x_12791) ;  /* 0x000000000f087348 */ /* 0x001fea0003c00000 */
[----:B------:R1:W2:Y:S02]  /*e360*/  SHFL.IDX P6, R14, R13, R12, R11 ;  /* 0x0000000c0d0e7389 */ /* 0x0002a400000c000b */
[----:B012---:R-:W-:Y:S01]  /*e370*/  ENDCOLLECTIVE ;  /* 0x000000000000791b */ /* 0x007fe20003800000 */
.L_x_12791:
[----:B------:R-:W-:Y:S05]  /*e380*/  BRA `(.L_x_12792) ;  /* 0xffffffcc00f47947 */ /* 0x000fea000383ffff */
.L_x_12696:
[----:B0-----:R0:W1:Y:S02]  /*e390*/  SYNCS.PHASECHK.TRANS64.TRYWAIT P0, [R9+URZ+0x30820], R0 ;  /* 0x03082000090075a7 */ /* 0x001064000800017f */
[----:B-1----:R-:W-:Y:S05]  /*e3a0*/  @!P0 NANOSLEEP.SYNCS 0x989680 ;  /* 0x009896800000895d */ /* 0x002fea0003900000 */
[----:B------:R-:W1:Y:S02]  /*e3b0*/  @!P0 SYNCS.PHASECHK.TRANS64 P0, [R9+URZ+0x30820], R0 ;  /* 0x03082000090085a7 */ /* 0x000e64000800007f */
[----:B-1----:R-:W-:Y:S05]  /*e3c0*/  @!P0 BRA `(.L_x_12696) ;  /* 0xfffffffc00f08947 */ /* 0x002fea000383ffff */
[----:B------:R-:W-:Y:S05]  /*e3d0*/  BRA `(.L_x_12793) ;  /* 0xffffffd000387947 */ /* 0x000fea000383ffff */
.L_x_12703:
[----:B-1----:R1:W2:Y:S02]  /*e3e0*/  SYNCS.PHASECHK.TRANS64.TRYWAIT P0, [R2+URZ+0x30840], R3 ;  /* 0x03084003020075a7 */ /* 0x0022a4000800017f */
[----:B--2---:R-:W-:Y:S05]  /*e3f0*/  @!P0 NANOSLEEP.SYNCS 0x989680 ;  /* 0x009896800000895d */ /* 0x004fea0003900000 */
[----:B------:R-:W2:Y:S02]  /*e400*/  @!P0 SYNCS.PHASECHK.TRANS64 P0, [R2+URZ+0x30840], R3 ;  /* 0x03084003020085a7 */ /* 0x000ea4000800007f */
[----:B--2---:R-:W-:Y:S05]  /*e410*/  @!P0 BRA `(.L_x_12703) ;  /* 0xfffffffc00f08947 */ /* 0x004fea000383ffff */
[----:B------:R-:W-:Y:S05]  /*e420*/  BRA `(.L_x_12794) ;  /* 0xffffffd000dc7947 */ /* 0x000fea000383ffff */
.L_x_12708:
[----:B0-----:R0:W1:Y:S02]  /*e430*/  SYNCS.PHASECHK.TRANS64.TRYWAIT P0, [R2+URZ+0x60], R3 ;  /* 0x00006003020075a7 */ /* 0x001064000800017f */
[----:B-1----:R-:W-:Y:S05]  /*e440*/  @!P0 NANOSLEEP.SYNCS 0x989680 ;  /* 0x009896800000895d */ /* 0x002fea0003900000 */
[----:B------:R-:W1:Y:S02]  /*e450*/  @!P0 SYNCS.PHASECHK.TRANS64 P0, [R2+URZ+0x60], R3 ;  /* 0x00006003020085a7 */ /* 0x000e64000800007f */
[----:B-1----:R-:W-:Y:S05]  /*e460*/  @!P0 BRA `(.L_x_12708) ;  /* 0xfffffffc00f08947 */ /* 0x002fea000383ffff */
[----:B------:R-:W-:Y:S05]  /*e470*/  BRA `(.L_x_12795) ;  /* 0xffffffd400687947 */ /* 0x000fea000383ffff */
.L_x_12717:
[----:B0-----:R0:W1:Y:S02]  /*e480*/  SYNCS.PHASECHK.TRANS64.TRYWAIT P0, [R2+URZ+0x30840], R3 ;  /* 0x03084003020075a7 */ /* 0x001064000800017f */
[----:B-1----:R-:W-:Y:S05]  /*e490*/  @!P0 NANOSLEEP.SYNCS 0x989680 ;  /* 0x009896800000895d */ /* 0x002fea0003900000 */
[----:B------:R-:W1:Y:S02]  /*e4a0*/  @!P0 SYNCS.PHASECHK.TRANS64 P0, [R2+URZ+0x30840], R3 ;  /* 0x03084003020085a7 */ /* 0x000e64000800007f */
[----:B-1----:R-:W-:Y:S05]  /*e4b0*/  @!P0 BRA `(.L_x_12717) ;  /* 0xfffffffc00f08947 */ /* 0x002fea000383ffff */
[----:B------:R-:W-:Y:S05]  /*e4c0*/  BRA `(.L_x_12796) ;  /* 0xffffffd800a47947 */ /* 0x000fea000383ffff */
.L_x_12722:
[----:B0-----:R0:W1:Y:S02]  /*e4d0*/  SYNCS.PHASECHK.TRANS64.TRYWAIT P0, [R5+URZ+0x60], R22 ;  /* 0x00006016050075a7 */ /* 0x001064000800017f */
[----:B-1----:R-:W-:Y:S05]  /*e4e0*/  @!P0 NANOSLEEP.SYNCS 0x989680 ;  /* 0x009896800000895d */ /* 0x002fea0003900000 */
[----:B------:R-:W1:Y:S02]  /*e4f0*/  @!P0 SYNCS.PHASECHK.TRANS64 P0, [R5+URZ+0x60], R22 ;  /* 0x00006016050085a7 */ /* 0x000e64000800007f */
[----:B-1----:R-:W-:Y:S05]  /*e500*/  @!P0 BRA `(.L_x_12722) ;  /* 0xfffffffc00f08947 */ /* 0x002fea000383ffff */
[----:B------:R-:W-:Y:S05]  /*e510*/  BRA `(.L_x_12797) ;  /* 0xffffffdc00247947 */ /* 0x000fea000383ffff */
.L_x_12730:
[----:B0-----:R0:W1:Y:S02]  /*e520*/  SYNCS.PHASECHK.TRANS64.TRYWAIT P0, [R2+URZ+0x30840], R3 ;  /* 0x03084003020075a7 */ /* 0x001064000800017f */
[----:B-1----:R-:W-:Y:S05]  /*e530*/  @!P0 NANOSLEEP.SYNCS 0x989680 ;  /* 0x009896800000895d */ /* 0x002fea0003900000 */
[----:B------:R-:W1:Y:S02]  /*e540*/  @!P0 SYNCS.PHASECHK.TRANS64 P0, [R2+URZ+0x30840], R3 ;  /* 0x03084003020085a7 */ /* 0x000e64000800007f */
[----:B-1----:R-:W-:Y:S05]  /*e550*/  @!P0 BRA `(.L_x_12730) ;  /* 0xfffffffc00f08947 */ /* 0x002fea000383ffff */
[----:B------:R-:W-:Y:S05]  /*e560*/  BRA `(.L_x_12798) ;  /* 0xffffffe000347947 */ /* 0x000fea000383ffff */
.L_x_12735:
[----:B0-----:R0:W1:Y:S02]  /*e570*/  SYNCS.PHASECHK.TRANS64.TRYWAIT P0, [R5+URZ+0x60], R2 ;  /* 0x00006002050075a7 */ /* 0x001064000800017f */
[----:B-1----:R-:W-:Y:S05]  /*e580*/  @!P0 NANOSLEEP.SYNCS 0x989680 ;  /* 0x009896800000895d */ /* 0x002fea0003900000 */
[----:B------:R-:W1:Y:S02]  /*e590*/  @!P0 SYNCS.PHASECHK.TRANS64 P0, [R5+URZ+0x60], R2 ;  /* 0x00006002050085a7 */ /* 0x000e64000800007f */
[----:B-1----:R-:W-:Y:S05]  /*e5a0*/  @!P0 BRA `(.L_x_12735) ;  /* 0xfffffffc00f08947 */ /* 0x002fea000383ffff */
[----:B------:R-:W-:Y:S05]  /*e5b0*/  BRA `(.L_x_12799) ;  /* 0xffffffe000b87947 */ /* 0x000fea000383ffff */
.L_x_12743:
[----:B0-----:R0:W1:Y:S02]  /*e5c0*/  SYNCS.PHASECHK.TRANS64.TRYWAIT P0, [R3+URZ+0x30860], R0 ;  /* 0x03086000030075a7 */ /* 0x001064000800017f */
[----:B-1----:R-:W-:Y:S05]  /*e5d0*/  @!P0 NANOSLEEP.SYNCS 0x989680 ;  /* 0x009896800000895d */ /* 0x002fea0003900000 */
[----:B------:R-:W1:Y:S02]  /*e5e0*/  @!P0 SYNCS.PHASECHK.TRANS64 P0, [R3+URZ+0x30860], R0 ;  /* 0x03086000030085a7 */ /* 0x000e64000800007f */
[----:B-1----:R-:W-:Y:S05]  /*e5f0*/  @!P0 BRA `(.L_x_12743) ;  /* 0xfffffffc00f08947 */ /* 0x002fea000383ffff */
[----:B------:R-:W-:Y:S05]  /*e600*/  BRA `(.L_x_12800) ;  /* 0xffffffe400707947 */ /* 0x000fea000383ffff */
.L_x_12749:
[----:B0-----:R0:W1:Y:S02]  /*e610*/  SYNCS.PHASECHK.TRANS64.TRYWAIT P0, [R9+URZ+0x30820], R0 ;  /* 0x03082000090075a7 */ /* 0x001064000800017f */
[----:B-1----:R-:W-:Y:S05]  /*e620*/  @!P0 NANOSLEEP.SYNCS 0x989680 ;  /* 0x009896800000895d */ /* 0x002fea0003900000 */
[----:B------:R-:W1:Y:S02]  /*e630*/  @!P0 SYNCS.PHASECHK.TRANS64 P0, [R9+URZ+0x30820], R0 ;  /* 0x03082000090085a7 */ /* 0x000e64000800007f */
[----:B-1----:R-:W-:Y:S05]  /*e640*/  @!P0 BRA `(.L_x_12749) ;  /* 0xfffffffc00f08947 */ /* 0x002fea000383ffff */
[----:B------:R-:W-:Y:S05]  /*e650*/  BRA `(.L_x_12801) ;  /* 0xffffffe800347947 */ /* 0x000fea000383ffff */
.L_x_12750:
        /* <DEDUP_REMOVED lines=11> */
.L_x_12803:
[----:B------:R-:W-:Y:S05]  /*e710*/  BSYNC B0 ;  /* 0x0000000000007941 */ /* 0x000fea0003800000 */
.L_x_12802:
[----:B------:R-:W-:Y:S05]  /*e720*/  BRA `(.L_x_12804) ;  /* 0xffffffe8001c7947 */ /* 0x000fea000383ffff */
.L_x_12753:
[----:B------:R-:W-:Y:S01]  /*e730*/  BSSY B1, `(.L_x_12805) ;  /* 0x0000006000017945 */ /* 0x000fe20003800000 */
[----:B------:R-:W-:-:S07]  /*e740*/  IMAD.MOV.U32 R15, RZ, RZ, -0x1 ;  /* 0xffffffffff0f7424 */ /* 0x000fce00078e00ff */
[----:B0-----:R-:W-:Y:S05]  /*e750*/  WARPSYNC.COLLECTIVE R15, `(.L_x_12806) ;  /* 0x000000000f0c7348 */ /* 0x001fea0003c00000 */
[----:B------:R-:W-:Y:S02]  /*e760*/  ELECT P6, UR62, PT ;  /* 0x00000000003e782f */ /* 0x000fe400038c0000 */
[----:B------:R-:W-:Y:S01]  /*e770*/  MOV R14, UR62 ;  /* 0x0000003e000e7c02 */ /* 0x000fe20008000f00 */
[----:B0-----:R-:W-:Y:S10]  /*e780*/  ENDCOLLECTIVE ;  /* 0x000000000000791b */ /* 0x001ff40003800000 */
.L_x_12806:
[----:B------:R-:W-:Y:S05]  /*e790*/  BSYNC B1 ;  /* 0x0000000000017941 */ /* 0x000fea0003800000 */
.L_x_12805:
[----:B------:R-:W-:Y:S05]  /*e7a0*/  BRA `(.L_x_12807) ;  /* 0xffffffe800147947 */ /* 0x000fea000383ffff */
.L_x_12755:
[----:B0-----:R0:W1:Y:S02]  /*e7b0*/  SYNCS.PHASECHK.TRANS64.TRYWAIT P0, [R7+URZ], R2 ;  /* 0x00000002070075a7 */ /* 0x001064000800017f */
[----:B-1----:R-:W-:Y:S05]  /*e7c0*/  @!P0 NANOSLEEP.SYNCS 0x989680 ;  /* 0x009896800000895d */ /* 0x002fea0003900000 */
[----:B------:R-:W1:Y:S02]  /*e7d0*/  @!P0 SYNCS.PHASECHK.TRANS64 P0, [R7+URZ], R2 ;  /* 0x00000002070085a7 */ /* 0x000e64000800007f */
[----:B-1----:R-:W-:Y:S05]  /*e7e0*/  @!P0 BRA `(.L_x_12755) ;  /* 0xfffffffc00f08947 */ /* 0x002fea000383ffff */
[----:B------:R-:W-:Y:S05]  /*e7f0*/  BRA `(.L_x_12808) ;  /* 0xffffffe800487947 */ /* 0x000fea000383ffff */
.L_x_12756:
[----:B-1----:R1:W2:Y:S02]  /*e800*/  SYNCS.PHASECHK.TRANS64.TRYWAIT P0, [R3+URZ], R0 ;  /* 0x00000000030075a7 */ /* 0x0022a4000800017f */
[----:B--2---:R-:W-:Y:S05]  /*e810*/  @!P0 NANOSLEEP.SYNCS 0x989680 ;  /* 0x009896800000895d */ /* 0x004fea0003900000 */
[----:B------:R-:W2:Y:S02]  /*e820*/  @!P0 SYNCS.PHASECHK.TRANS64 P0, [R3+URZ], R0 ;  /* 0x00000000030085a7 */ /* 0x000ea4000800007f */
[----:B--2---:R-:W-:Y:S05]  /*e830*/  @!P0 BRA `(.L_x_12756) ;  /* 0xfffffffc00f08947 */ /* 0x004fea000383ffff */
[----:B------:R-:W-:Y:S05]  /*e840*/  BRA `(.L_x_12809) ;  /* 0xffffffe8003c7947 */ /* 0x000fea000383ffff */
.L_x_12758:
[----:B-1----:R1:W2:Y:S02]  /*e850*/  SYNCS.PHASECHK.TRANS64.TRYWAIT P0, [R5+URZ], R2 ;  /* 0x00000002050075a7 */ /* 0x0022a4000800017f */
[----:B--2---:R-:W-:Y:S05]  /*e860*/  @!P0 NANOSLEEP.SYNCS 0x989680 ;  /* 0x009896800000895d */ /* 0x004fea0003900000 */
[----:B------:R-:W2:Y:S02]  /*e870*/  @!P0 SYNCS.PHASECHK.TRANS64 P0, [R5+URZ], R2 ;  /* 0x00000002050085a7 */ /* 0x000ea4000800007f */
[----:B--2---:R-:W-:Y:S05]  /*e880*/  @!P0 BRA `(.L_x_12758) ;  /* 0xfffffffc00f08947 */ /* 0x004fea000383ffff */
[----:B------:R-:W-:Y:S05]  /*e890*/  BRA `(.L_x_12810) ;  /* 0xffffffe800407947 */ /* 0x000fea000383ffff */
.L_x_12811:
        /* <DEDUP_REMOVED lines=14> */
.L_x_15332:


//--------------------- .text._ZN7cutlass13device_kernelIN5flash11enable_sm90INS1_16FlashAttnFwdSm90INS1_25CollectiveMainloopFwdSm90ILi2EN4cute5tupleIJNS5_1CILi1EEES8_S8_EEENS6_IJNS7_ILi192EEESA_NS7_ILi64EEEEEELi64ENS_6half_tEfNS_4arch4Sm90ELb0ELb0ELb1ELb1ELb0ELb0ELb0ELb0ELb1ELb1ELb0ELb0EEENS1_21CollectiveEpilogueFwdINS6_IJSA_SB_SA_EEES9_SD_SF_Li384ELb1ELb1ELb0ELb0EEENS1_36VarlenDynamicPersistentTileSchedulerILi192ELi192ELi384ELi128ELb0ELb1ELb1ELb0ELb1ELb1EEEEEEEEEvNT_6ParamsE --------------------------
	.section	.text._ZN7cutlass13device_kernelIN5flash11enable_sm90INS1_16FlashAttnFwdSm90INS1_25CollectiveMainloopFwdSm90ILi2EN4cute5tupleIJNS5_1CILi1EEES8_S8_EEENS6_IJNS7_ILi192EEESA_NS7_ILi64EEEEEELi64ENS_6half_tEfNS_4arch4Sm90ELb0ELb0ELb1ELb1ELb0ELb0ELb0ELb0ELb1ELb1ELb0ELb0EEENS1_21CollectiveEpilogueFwdINS6_IJSA_SB_SA_EEES9_SD_SF_Li384ELb1ELb1ELb0ELb0EEENS1_36VarlenDynamicPersistentTileSchedulerILi192ELi192ELi384ELi128ELb0ELb1ELb1ELb0ELb1ELb1EEEEEEEEEvNT_6ParamsE,"ax",@progbits
	.align	128
.text._ZN7cutlass13device_kernelIN5flash11enable_sm90INS1_16FlashAttnFwdSm90INS1_25CollectiveMainloopFwdSm90ILi2EN4cute5tupleIJNS5_1CILi1EEES8_S8_EEENS6_IJNS7_ILi192EEESA_NS7_ILi64EEEEEELi64ENS_6half_tEfNS_4arch4Sm90ELb0ELb0ELb1ELb1ELb0ELb0ELb0ELb0ELb1ELb1ELb0ELb0EEENS1_21CollectiveEpilogueFwdINS6_IJSA_SB_SA_EEES9_SD_SF_Li384ELb1ELb1ELb0ELb0EEENS1_36VarlenDynamicPersistentTileSchedulerILi192ELi192ELi384ELi128ELb0ELb1ELb1ELb0ELb1ELb1EEEEEEEEEvNT_6ParamsE:
        .type           _ZN7cutlass13device_kernelIN5flash11enable_sm90INS1_16FlashAttnFwdSm90INS1_25CollectiveMainloopFwdSm90ILi2EN4cute5tupleIJNS5_1CILi1EEES8_S8_EEENS6_IJNS7_ILi192EEESA_NS7_ILi64EEEEEELi64ENS_6half_tEfNS_4arch4Sm90ELb0ELb0ELb1ELb1ELb0ELb0ELb0ELb0ELb1ELb1ELb0ELb0EEENS1_21CollectiveEpilogueFwdINS6_IJSA_SB_SA_EEES9_SD_SF_Li384ELb1ELb1ELb0ELb0EEENS1_36VarlenDynamicPersistentTileSchedulerILi192ELi192ELi384ELi128ELb0ELb1ELb1ELb0ELb1ELb1EEEEEEEEEvNT_6ParamsE,@function
        .size           _ZN7cutlass13device_kernelIN5flash11enable_sm90INS1_16FlashAttnFwdSm90INS1_25CollectiveMainloopFwdSm90ILi2EN4cute5tupleIJNS5_1CILi1EEES8_S8_EEENS6_IJNS7_ILi192EEESA_NS7_ILi64EEEEEELi64ENS_6half_tEfNS_4arch4Sm90ELb0ELb0ELb1ELb1ELb0ELb0ELb0ELb0ELb1ELb1ELb0ELb0EEENS1_21CollectiveEpilogueFwdINS6_IJSA_SB_SA_EEES9_SD_SF_Li384ELb1ELb1ELb0ELb0EEENS1_36VarlenDynamicPersistentTileSchedulerILi192ELi192ELi384ELi128ELb0ELb1ELb1ELb0ELb1ELb1EEEEEEEEEvNT_6ParamsE,(.L_x_15333 - _ZN7cutlass13device_kernelIN5flash11enable_sm90INS1_16FlashAttnFwdSm90INS1_25CollectiveMainloopFwdSm90ILi2EN4cute5tupleIJNS5_1CILi1EEES8_S8_EEENS6_IJNS7_ILi192EEESA_NS7_ILi64EEEEEELi64ENS_6half_tEfNS_4arch4Sm90ELb0ELb0ELb1ELb1ELb0ELb0ELb0ELb0ELb1ELb1ELb0ELb0EEENS1_21CollectiveEpilogueFwdINS6_IJSA_SB_SA_EEES9_SD_SF_Li384ELb1ELb1ELb0ELb0EEENS1_36VarlenDynamicPersistentTileSchedulerILi192ELi192ELi384ELi128ELb0ELb1ELb1ELb0ELb1ELb1EEEEEEEEEvNT_6ParamsE)
        .other          _ZN7cutlass13device_kernelIN5flash11enable_sm90INS1_16FlashAttnFwdSm90INS1_25CollectiveMainloopFwdSm90ILi2EN4cute5tupleIJNS5_1CILi1EEES8_S8_EEENS6_IJNS7_ILi192EEESA_NS7_ILi64EEEEEELi64ENS_6half_tEfNS_4arch4Sm90ELb0ELb0ELb1ELb1ELb0ELb0ELb0ELb0ELb1ELb1ELb0ELb0EEENS1_21CollectiveEpilogueFwdINS6_IJSA_SB_SA_EEES9_SD_SF_Li384ELb1ELb1ELb0ELb0EEENS1_36VarlenDynamicPersistentTileSchedulerILi192ELi192ELi384ELi128ELb0ELb1ELb1ELb0ELb1ELb1EEEEEEEEEvNT_6ParamsE,@"STO_CUDA_ENTRY STV_DEFAULT"
_ZN7cutlass13device_kernelIN5flash11enable_sm90INS1_16FlashAttnFwdSm90INS1_25CollectiveMainloopFwdSm90ILi2EN4cute5tupleIJNS5_1CILi1EEES8_S8_EEENS6_IJNS7_ILi192EEESA_NS7_ILi64EEEEEELi64ENS_6half_tEfNS_4arch4Sm90ELb0ELb0ELb1ELb1ELb0ELb0ELb0ELb0ELb1ELb1ELb0ELb0EEENS1_21CollectiveEpilogueFwdINS6_IJSA_SB_SA_EEES9_SD_SF_Li384ELb1ELb1ELb0ELb0EEENS1_36VarlenDynamicPersistentTileSchedulerILi192ELi192ELi384ELi128ELb0ELb1ELb1ELb0ELb1ELb1EEEEEEEEEvNT_6ParamsE:
        /* <DEDUP_REMOVED lines=18> */
.L_x_12813:
[----:B------:R-:W-:Y:S05]  /*0120*/  BSYNC B0 ;  /* 0x0000000000007941 */ /* 0x000fea0003800000 */
.L_x_12812:
        /* <DEDUP_REMOVED lines=41> */
.L_x_12814:
        /* <DEDUP_REMOVED lines=22> */
.L_x_12815:
        /* <DEDUP_REMOVED lines=18> */
.L_x_12816:
        /* <DEDUP_REMOVED lines=22> */
.L_x_12817:
        /* <DEDUP_REMOVED lines=22> */
.L_x_12818:
[----:B------:R-:W-:Y:S01]  /*0900*/  PLOP3.LUT P0, PT, PT, PT, UP0, 0x80, 0x0 ;  /* 0x000000000000781c */ /* 0x000fe20003f0f008 */
[----:B------:R-:W-:Y:S01]  /*0910*/  UMOV UR36, 0x1 ;  /* 0x0000000100247882 */ /* 0x000fe20000000000 */
[----:B------:R-:W-:Y:S01]  /*0920*/  NOP ;  /* 0x0000000000007918 */ /* 0x000fe20000000000 */
[----:B------:R-:W-:Y:S01]  /*0930*/  USEL UR36, UR36, 0x2, !UP0 ;  /* 0x0000000224247887 */ /* 0x000fe2000c000000 */
[----:B------:R-:W-:Y:S01]  /*0940*/  ULDC.64 UR48, c[0x0][0x208] ;  /* 0x0000820000307ab9 */ /* 0x000fe20000000a00 */
[----:B012-4-:R-:W-:Y:S08]  /*0950*/  BAR.SYNC.DEFER_BLOCKING 0x0 ;  /* 0x0000000000007b1d */ /* 0x017ff00000010000 */
[----:B------:R-:W-:Y:S05]  /*0960*/  @!P0 BRA `(.L_x_12819) ;  /* 0x000000a000588947 */ /* 0x000fea0003800000 */
.L_x_12820:
        /* <DEDUP_REMOVED lines=25> */
[----:B------:R-:W-:Y:S02]  /*0b00*/  UMOV UR38, URZ ;  /* 0x0000003f00267c82 */ /* 0x000fe40008000000 */
[CC--:B------:R-:W-:Y:S02]  /*0b10*/  LEA.HI R3, R0.reuse, R14.reuse, RZ, 0x4 ;  /* 0x0000000e00037211 */ /* 0x0c0fe400078f20ff */
[----:B------:R-:W-:-:S02]  /*0b20*/  LEA.HI R2, R0, R14, RZ, 0x7 ;  /* 0x0000000e00027211 */ /* 0x000fc400078f38ff */
[----:B------:R-:W-:Y:S02]  /*0b30*/  SHF.R.S32.HI R4, RZ, 0x4, R3 ;  /* 0x00000004ff047819 */ /* 0x000fe40000011403 */
[----:B------:R-:W-:Y:S02]  /*0b40*/  LOP3.LUT R6, R2, 0xffffff80, RZ, 0xc0, !PT ;  /* 0xffffff8002067812 */ /* 0x000fe400078ec0ff */
[C---:B------:R-:W-:Y:S02]  /*0b50*/  LEA.HI R5, R3.reuse, R4, RZ, 0x1 ;  /* 0x0000000403057211 */ /* 0x040fe400078f08ff */
[----:B------:R-:W-:Y:S01]  /*0b60*/  LEA.HI R7, R0, R14, RZ, 0x2 ;  /* 0x0000000e00077211 */ /* 0x000fe200078f10ff */
[----:B------:R-:W-:Y:S01]  /*0b70*/  IMAD.IADD R16, R14, 0x1, -R6 ;  /* 0x000000010e107824 */ /* 0x000fe200078e0a06 */
[----:B------:R-:W-:Y:S02]  /*0b80*/  LOP3.LUT R3, R3, 0xfffffff0, RZ, 0xc0, !PT ;  /* 0xfffffff003037812 */ /* 0x000fe400078ec0ff */
[----:B------:R-:W-:-:S02]  /*0b90*/  LOP3.LUT R5, R5, 0x1ffffffe, RZ, 0xc0, !PT ;  /* 0x1ffffffe05057812 */ /* 0x000fc400078ec0ff */
[----:B------:R-:W-:Y:S02]  /*0ba0*/  LOP3.LUT R7, R7, 0xfffffffc, RZ, 0xc0, !PT ;  /* 0xfffffffc07077812 */ /* 0x000fe400078ec0ff */
[----:B------:R-:W-:Y:S01]  /*0bb0*/  IADD3 R3, R14, -R3, RZ ;  /* 0x800000030e037210 */ /* 0x000fe20007ffe0ff */
[----:B------:R-:W-:Y:S01]  /*0bc0*/  IMAD.IADD R5, R4, 0x1, -R5 ;  /* 0x0000000104057824 */ /* 0x000fe200078e0a05 */
[----:B------:R-:W-:Y:S01]  /*0bd0*/  SHF.R.S32.HI R9, RZ, 0x1f, R16 ;  /* 0x0000001fff097819 */ /* 0x000fe20000011410 */
[----:B------:R-:W-:Y:S01]  /*0be0*/  IMAD.IADD R11, R14, 0x1, -R7 ;  /* 0x000000010e0b7824 */ /* 0x000fe200078e0a07 */
[----:B------:R-:W-:Y:S01]  /*0bf0*/  SHF.R.S32.HI R4, RZ, 0x1f, R3 ;  /* 0x0000001fff047819 */ /* 0x000fe20000011403 */
[----:B------:R-:W-:Y:S01]  /*0c00*/  IMAD.SHL.U32 R5, R5, 0x8, RZ ;  /* 0x0000000805057824 */ /* 0x000fe200078e00ff */
[----:B------:R-:W-:Y:S02]  /*0c10*/  LEA.HI R10, R9, R16, RZ, 0x2 ;  /* 0x00000010090a7211 */ /* 0x000fe400078f10ff */
[----:B------:R-:W-:-:S02]  /*0c20*/  LEA.HI R4, R4, R3, RZ, 0x3 ;  /* 0x0000000304047211 */ /* 0x000fc400078f18ff */
[----:B------:R-:W-:Y:S02]  /*0c30*/  LEA.HI R12, R11, R11, RZ, 0x1 ;  /* 0x0000000b0b0c7211 */ /* 0x000fe400078f08ff */
[----:B------:R-:W-:Y:S02]  /*0c40*/  LEA.HI R6, R0, R14, RZ, 0x5 ;  /* 0x0000000e00067211 */ /* 0x000fe400078f28ff */
[--C-:B------:R-:W-:Y:S02]  /*0c50*/  SHF.R.S32.HI R8, RZ, 0x2, R10.reuse ;  /* 0x00000002ff087819 */ /* 0x100fe4000001140a */
[----:B------:R-:W-:Y:S01]  /*0c60*/  SHF.R.S32.HI R7, RZ, 0x1f, R10 ;  /* 0x0000001fff077819 */ /* 0x000fe2000001140a */
[----:B------:R-:W-:Y:S01]  /*0c70*/  IMAD.SHL.U32 R6, R6, 0x20, RZ ;  /* 0x0000002006067824 */ /* 0x000fe200078e00ff */
[----:B------:R-:W-:Y:S02]  /*0c80*/  SHF.R.S32.HI R15, RZ, 0x7, R2 ;  /* 0x00000007ff0f7819 */ /* 0x000fe40000011402 */
[C---:B------:R-:W-:Y:S01]  /*0c90*/  LOP3.LUT R2, R4.reuse, 0xfffffff8, RZ, 0xc0, !PT ;  /* 0xfffffff804027812 */ /* 0x040fe200078ec0ff */
[----:B------:R-:W-:Y:S01]  /*0ca0*/  IMAD.SHL.U32 R4, R4, 0x40, RZ ;  /* 0x0000004004047824 */ /* 0x000fe200078e00ff */
[----:B------:R-:W-:-:S02]  /*0cb0*/  LOP3.LUT R12, R12, 0x1ffffffe, RZ, 0xc0, !PT ;  /* 0x1ffffffe0c0c7812 */ /* 0x000fc400078ec0ff */
[----:B------:R-:W-:Y:S01]  /*0cc0*/  LEA.HI R7, R7, R8, RZ, 0x3 ;  /* 0x0000000807077211 */ /* 0x000fe200078f18ff */
[----:B------:R-:W-:Y:S01]  /*0cd0*/  IMAD.IADD R2, R3, 0x1, -R2 ;  /* 0x0000000103027824 */ /* 0x000fe200078e0a02 */
[----:B------:R-:W-:Y:S01]  /*0ce0*/  LOP3.LUT R6, R6, 0xfffffc00, RZ, 0xc0, !PT ;  /* 0xfffffc0006067812 */ /* 0x000fe200078ec0ff */
[----:B------:R-:W-:Y:S01]  /*0cf0*/  IMAD.IADD R13, R11, 0x1, -R12 ;  /* 0x000000010b0d7824 */ /* 0x000fe200078e0a0c */
[----:B------:R-:W-:Y:S01]  /*0d00*/  LOP3.LUT R11, R7, 0xfffffff8, RZ, 0xc0, !PT ;  /* 0xfffffff8070b7812 */ /* 0x000fe200078ec0ff */
[----:B------:R-:W-:Y:S01]  /*0d10*/  IMAD.HI R7, R15, 0x55555556, RZ ;  /* 0x555555560f077827 */ /* 0x000fe200078e02ff */
[C---:B------:R-:W-:Y:S02]  /*0d20*/  R2P PR, R2.reuse, 0x6 ;  /* 0x0000000602007804 */ /* 0x040fe40000000000 */
[----:B------:R-:W-:Y:S01]  /*0d30*/  LEA.HI R9, R9, R16, RZ, 0x5 ;  /* 0x0000001009097211 */ /* 0x000fe200078f28ff */
[----:B------:R-:W-:Y:S01]  /*0d40*/  IMAD.SHL.U32 R2, R2, 0x40, RZ ;  /* 0x0000004002027824 */ /* 0x000fe200078e00ff */
[----:B------:R-:W-:Y:S01]  /*0d50*/  LEA.HI R7, R7, R7, RZ, 0x1 ;  /* 0x0000000707077211 */ /* 0x000fe200078f08ff */
[----:B------:R-:W-:Y:S01]  /*0d60*/  IMAD.IADD R12, R8, 0x1, -R11 ;  /* 0x00000001080c7824 */ /* 0x000fe200078e0a0b */
[----:B------:R-:W-:Y:S01]  /*0d70*/  LEA R8, R3, R6, 0x6 ;  /* 0x0000000603087211 */ /* 0x000fe200078e30ff */
[----:B------:R-:W-:Y:S01]  /*0d80*/  IMAD.MOV.U32 R11, RZ, RZ, -0x2 ;  /* 0xfffffffeff0b7424 */ /* 0x000fe200078e00ff */
[----:B------:R-:W-:Y:S01]  /*0d90*/  SHF.R.S32.HI R9, RZ, 0x5, R9 ;  /* 0x00000005ff097819 */ /* 0x000fe20000011409 */
[----:B------:R-:W-:Y:S01]  /*0da0*/  IMAD R7, R7, -0x3, R15 ;  /* 0xfffffffd07077824 */ /* 0x000fe200078e020f */
[----:B------:R-:W-:Y:S01]  /*0db0*/  LOP3.LUT R2, R2, 0x1c0, RZ, 0xc0, !PT ;  /* 0x000001c002027812 */ /* 0x000fe200078ec0ff */
[----:B------:R-:W-:Y:S01]  /*0dc0*/  IMAD.IADD R3, R5, 0x1, R8 ;  /* 0x0000000105037824 */ /* 0x000fe200078e0208 */
[----:B------:R-:W-:-:S02]  /*0dd0*/  LOP3.LUT R10, R10, 0x7ffffffc, RZ, 0xc0, !PT ;  /* 0x7ffffffc0a0a7812 */ /* 0x000fc400078ec0ff */
[----:B------:R-:W-:Y:S02]  /*0de0*/  LEA R12, R9, R12, 0x4 ;  /* 0x0000000c090c7211 */ /* 0x000fe400078e20ff */
[----:B------:R-:W-:Y:S01]  /*0df0*/  LOP3.LUT R5, R2, 0x8, R5, 0xf8, !PT ;  /* 0x0000000802057812 */ /* 0x000fe200078ef805 */
[----:B------:R-:W-:Y:S01]  /*0e00*/  IMAD.IADD R10, R16, 0x1, -R10 ;  /* 0x00000001100a7824 */ /* 0x000fe200078e0a0a */
[----:B------:R-:W-:Y:S01]  /*0e10*/  SHF.R.U32.HI R2, RZ, 0x3, R2 ;  /* 0x00000003ff027819 */ /* 0x000fe20000011602 */
[----:B------:R0:W-:Y:S01]  /*0e20*/  STL [R1+0x18], R3 ;  /* 0x0000180301007387 */ /* 0x0001e20000100800 */
[----:B------:R-:W-:Y:S01]  /*0e30*/  LEA.HI R0, R0, R14, RZ, 0x3 ;  /* 0x0000000e00007211 */ /* 0x000fe200078f18ff */
[----:B------:R-:W-:Y:S01]  /*0e40*/  IMAD.MOV.U32 R16, RZ, RZ, 0x40 ;  /* 0x00000040ff107424 */ /* 0x000fe200078e00ff */
[----:B------:R-:W-:Y:S01]  /*0e50*/  LOP3.LUT R5, R5, R2, RZ, 0x3c, !PT ;  /* 0x0000000205057212 */ /* 0x000fe200078e3cff */
[----:B------:R-:W-:Y:S01]  /*0e60*/  IMAD R2, R10, R11, 0xc0 ;  /* 0x000000c00a027424 */ /* 0x000fe200078e020b */
[----:B------:R-:W-:-:S02]  /*0e70*/  LOP3.LUT R155, R0, 0xfffffff8, RZ, 0xc0, !PT ;  /* 0xfffffff8009b7812 */ /* 0x000fc400078ec0ff */
[----:B------:R-:W-:Y:S02]  /*0e80*/  SHF.R.S32.HI R157, RZ, 0x3, R0 ;  /* 0x00000003ff9d7819 */ /* 0x000fe40000011400 */
[----:B------:R-:W-:Y:S01]  /*0e90*/  LOP3.LUT R4, R4, 0x7ffffe00, RZ, 0xc0, !PT ;  /* 0x7ffffe0004047812 */ /* 0x000fe200078ec0ff */
[----:B0-----:R-:W-:Y:S01]  /*0ea0*/  IMAD R3, R7, 0x40, R12 ;  /* 0x0000004007037824 */ /* 0x001fe200078e020c */
[----:B------:R0:W-:Y:S01]  /*0eb0*/  STL [R1+0x10], R2 ;  /* 0x0000100201007387 */ /* 0x0001e20000100800 */
[----:B------:R-:W-:Y:S01]  /*0ec0*/  IMAD.IADD R155, R14, 0x1, -R155 ;  /* 0x000000010e9b7824 */ /* 0x000fe200078e0a9b */
[----:B------:R-:W-:Y:S01]  /*0ed0*/  SEL R16, R16, 0xffffffc0, !P2 ;  /* 0xffffffc010107807 */ /* 0x000fe20005000000 */
[----:B------:R-:W-:Y:S01]  /*0ee0*/  IMAD R0, R13, 0x8, R3 ;  /* 0x000000080d007824 */ /* 0x000fe200078e0203 */
[----:B------:R1:W-:Y:S02]  /*0ef0*/  STL [R1+0xc], R3 ;  /* 0x00000c0301007387 */ /* 0x0003e40000100800 */
[----:B------:R-:W-:-:S02]  /*0f00*/  SHF.L.U32 R156, R155, 0x3, RZ ;  /* 0x000000039b9c7819 */ /* 0x000fc400000006ff */
[----:B------:R1:W-:Y:S01]  /*0f10*/  STL [R1+0x14], R0 ;  /* 0x0000140001007387 */ /* 0x0003e20000100800 */
[----:B0-----:R-:W-:Y:S02]  /*0f20*/  IADD3 R2, R5, R4, R6 ;  /* 0x0000000405027210 */ /* 0x001fe40007ffe006 */
[----:B------:R-:W-:Y:S02]  /*0f30*/  SHF.R.S32.HI R4, RZ, 0x1f, R156 ;  /* 0x0000001fff047819 */ /* 0x000fe4000001149c */
[----:B------:R-:W-:-:S05]  /*0f40*/  LEA R2, R2, UR39, 0x1 ;  /* 0x0000002702027c11 */ /* 0x000fca000f8e08ff */
[C---:B------:R-:W-:Y:S02]  /*0f50*/  VIADD R17, R2.reuse, 0x1e800 ;  /* 0x0001e80002117836 */ /* 0x040fe40000000000 */
[----:B------:R-:W-:Y:S02]  /*0f60*/  VIADD R152, R2, 0x1e820 ;  /* 0x0001e82002987836 */ /* 0x000fe40000000000 */
[C---:B------:R-:W-:Y:S02]  /*0f70*/  @P1 VIADD R152, R17.reuse, 0xffffffe0 ;  /* 0xffffffe011981836 */ /* 0x040fe40000000000 */
[----:B------:R-:W-:Y:S02]  /*0f80*/  IMAD.IADD R17, R17, 0x1, R16 ;  /* 0x0000000111117824 */ /* 0x000fe400078e0210 */
[----:B------:R-:W-:Y:S01]  /*0f90*/  IMAD.IADD R16, R16, 0x1, R152 ;  /* 0x0000000110107824 */ /* 0x000fe200078e0298 */
[C---:B------:R-:W-:Y:S01]  /*0fa0*/  IADD3 R153, R152.reuse, 0xc000, RZ ;  /* 0x0000c00098997810 */ /* 0x040fe20007ffe0ff */
[----:B-1----:R-:W-:-:S07]  /*0fb0*/  VIADD R154, R152, 0x6000 ;  /* 0x00006000989a7836 */ /* 0x002fce0000000000 */
.L_x_12850:
[----:B012---:R-:W0:Y:S01]  /*0fc0*/  LDC.64 R4, c[0x0][0xc88] ;  /* 0x00032200ff047b82 */ /* 0x007e220000000a00 */
[----:B------:R-:W-:Y:S01]  /*0fd0*/  ULDC.64 UR8, c[0x0][0xa28] ;  /* 0x00028a0000087ab9 */ /* 0x000fe20000000a00 */
[----:B------:R-:W-:Y:S01]  /*0fe0*/  ULDC.64 UR10, c[0x0][0xa20] ;  /* 0x00028800000a7ab9 */ /* 0x000fe20000000a00 */
[----:B------:R-:W-:Y:S01]  /*0ff0*/  ULDC UR4, c[0x0][0x424] ;  /* 0x0001090000047ab9 */ /* 0x000fe20000000800 */
        /* <DEDUP_REMOVED lines=10> */
[----:B------:R-:W-:Y:S02]  /*10a0*/  @UP0 ULEA UR8, UP2, UR40, UR8, 0x2 ;  /* 0x0000000828080291 */ /* 0x000fe4000f84103f */
[----:B------:R-:W-:Y:S02]  /*10b0*/  @UP1 ULEA UR10, UP3, UR40, UR10, 0x2 ;  /* 0x0000000a280a1291 */ /* 0x000fe4000f86103f */
[----:B------:R-:W-:Y:S02]  /*10c0*/  @UP0 ULEA.HI.X UR9, UR40, UR9, UR41, 0x2, UP2 ;  /* 0x0000000928090291 */ /* 0x000fe400090f1429 */
[----:B------:R-:W-:Y:S01]  /*10d0*/  @UP1 ULEA.HI.X UR11, UR40, UR11, UR41, 0x2, UP3 ;  /* 0x0000000b280b1291 */ /* 0x000fe200098f1429 */
[----:B------:R-:W-:Y:S02]  /*10e0*/  IMAD.U32 R4, RZ, RZ, UR8 ;  /* 0x00000008ff047e24 */ /* 0x000fe4000f8e00ff */
[----:B------:R-:W-:-:S02]  /*10f0*/  IMAD.U32 R6, RZ, RZ, UR10 ;  /* 0x0000000aff067e24 */ /* 0x000fc4000f8e00ff */
[----:B------:R-:W-:Y:S01]  /*1100*/  IMAD.U32 R5, RZ, RZ, UR9 ;  /* 0x00000009ff057e24 */ /* 0x000fe2000f8e00ff */
[----:B------:R-:W-:Y:S01]  /*1110*/  ULDC.64 UR8, c[0x0][0x418] ;  /* 0x0001060000087ab9 */ /* 0x000fe20000000a00 */
[----:B------:R-:W-:-:S03]  /*1120*/  IMAD.U32 R7, RZ, RZ, UR11 ;  /* 0x0000000bff077e24 */ /* 0x000fc6000f8e00ff */
[----:B------:R-:W2:Y:S04]  /*1130*/  @P0 LDG.E R4, desc[UR48][R4.64] ;  /* 0x0000003004040981 */ /* 0x000ea8000c1e1900 */
[----:B------:R-:W3:Y:S01]  /*1140*/  @P1 LDG.E R6, desc[UR48][R6.64] ;  /* 0x0000003006061981 */ /* 0x000ee2000c1e1900 */
[----:B------:R-:W-:Y:S01]  /*1150*/  UISETP.NE.U32.AND UP0, UPT, UR8, URZ, UPT ;  /* 0x0000003f0800728c */ /* 0x000fe2000bf05070 */
[----:B------:R-:W-:Y:S01]  /*1160*/  IMAD.MOV.U32 R0, RZ, RZ, RZ ;  /* 0x000000ffff007224 */ /* 0x000fe200078e00ff */
[----:B------:R-:W-:Y:S01]  /*1170*/  UMOV UR42, UR5 ;  /* 0x00000005002a7c82 */ /* 0x000fe20008000000 */
[----:B------:R-:W-:Y:S01]  /*1180*/  ULDC UR5, c[0x0][0x2f0] ;  /* 0x0000bc0000057ab9 */ /* 0x000fe20000000800 */
[----:B------:R-:W-:Y:S01]  /*1190*/  UISETP.NE.AND.EX UP0, UPT, UR9, URZ, UPT, UP0 ;  /* 0x0000003f0900728c */ /* 0x000fe2000bf05300 */
[----:B------:R-:W-:Y:S01]  /*11a0*/  MOV R3, RZ ;  /* 0x000000ff00037202 */ /* 0x000fe20000000f00 */
[----:B------:R-:W-:Y:S01]  /*11b0*/  UMOV UR50, URZ ;  /* 0x0000003f00327c82 */ /* 0x000fe20008000000 */
[----:B------:R-:W-:Y:S01]  /*11c0*/  UMOV UR43, UR6 ;  /* 0x00000006002b7c82 */ /* 0x000fe20008000000 */
[----:B------:R-:W-:Y:S01]  /*11d0*/  USEL UR4, UR4, 0x1, UP0 ;  /* 0x0000000104047887 */ /* 0x000fe20008000000 */
[----:B------:R-:W-:Y:S01]  /*11e0*/  IMAD.MOV.U32 R151, RZ, RZ, RZ ;  /* 0x000000ffff977224 */ /* 0x000fe200078e00ff */
[----:B-----5:R-:W-:-:S02]  /*11f0*/  CS2R R20, SRZ ;  /* 0x0000000000147805 */ /* 0x020fc4000001ff00 */
[----:B------:R-:W-:Y:S01]  /*1200*/  CS2R R22, SRZ ;  /* 0x0000000000167805 */ /* 0x000fe2000001ff00 */
[----:B------:R-:W-:Y:S01]  /*1210*/  UIMAD UR4, UR4, UR5, URZ ;  /* 0x00000005040472a4 */ /* 0x000fe2000f8e023f */
[----:B------:R-:W-:Y:S02]  /*1220*/  CS2R R28, SRZ ;  /* 0x00000000001c7805 */ /* 0x000fe4000001ff00 */
[----:B------:R-:W-:Y:S02]  /*1230*/  CS2R R30, SRZ ;  /* 0x00000000001e7805 */ /* 0x000fe4000001ff00 */
[----:B------:R-:W-:Y:S02]  /*1240*/  CS2R R32, SRZ ;  /* 0x0000000000207805 */ /* 0x000fe4000001ff00 */
[----:B------:R-:W-:Y:S02]  /*1250*/  CS2R R34, SRZ ;  /* 0x0000000000227805 */ /* 0x000fe4000001ff00 */
[----:B------:R-:W-:-:S02]  /*1260*/  CS2R R36, SRZ ;  /* 0x0000000000247805 */ /* 0x000fc4000001ff00 */
[----:B--2---:R-:W-:Y:S02]  /*1270*/  @P0 R2UR UR50, R4 ;  /* 0x00000000043202ca */ /* 0x004fe400000e0000 */
[----:B------:R-:W-:Y:S02]  /*1280*/  PLOP3.LUT P0, PT, PT, PT, PT, 0x80, 0x0 ;  /* 0x000000000000781c */ /* 0x000fe40003f0f070 */
        /* <DEDUP_REMOVED lines=15> */
.L_x_12821:
[----:B------:R-:W-:Y:S01]  /*1380*/  UIADD3 UR50, -UR50, UR4, URZ ;  /* 0x0000000432327290 */ /* 0x000fe2000fffe13f */
[----:B------:R-:W-:Y:S02]  /*1390*/  CS2R R38, SRZ ;  /* 0x0000000000267805 */ /* 0x000fe4000001ff00 */
[----:B------:R-:W-:Y:S02]  /*13a0*/  CS2R R40, SRZ ;  /* 0x0000000000287805 */ /* 0x000fe4000001ff00 */
[----:B------:R-:W-:Y:S01]  /*13b0*/  CS2R R42, SRZ ;  /* 0x00000000002a7805 */ /* 0x000fe2000001ff00 */
[----:B------:R-:W-:Y:S01]  /*13c0*/  UISETP.GE.AND UP0, UPT, UR50, 0x1, UPT ;  /* 0x000000013200788c */ /* 0x000fe2000bf06270 */
[----:B------:R-:W-:Y:S01]  /*13d0*/  CS2R R44, SRZ ;  /* 0x00000000002c7805 */ /* 0x000fe2000001ff00 */
[----:B------:R-:W-:Y:S01]  /*13e0*/  UIADD3 UR4, UR50, 0xbf, URZ ;  /* 0x000000bf32047890 */ /* 0x000fe2000fffe03f */
[----:B------:R-:W-:Y:S02]  /*13f0*/  CS2R R46, SRZ ;  /* 0x00000000002e7805 */ /* 0x000fe4000001ff00 */
[----:B------:R-:W-:-:S02]  /*1400*/  CS2R R14, SRZ ;  /* 0x00000000000e7805 */ /* 0x000fc4000001ff00 */
[----:B------:R-:W-:Y:S02]  /*1410*/  CS2R R48, SRZ ;  /* 0x0000000000307805 */ /* 0x000fe4000001ff00 */
[----:B------:R-:W-:Y:S01]  /*1420*/  PLOP3.LUT P1, PT, PT, PT, UP0, 0x80, 0x0 ;  /* 0x000000000000781c */ /* 0x000fe20003f2f008 */
[----:B------:R-:W-:Y:S01]  /*1430*/  UIMAD.WIDE UR4, UR4, 0x2aaaaaab, URZ ;  /* 0x2aaaaaab040478a5 */ /* 0x000fe2000f8e023f */
[----:B------:R-:W-:Y:S01]  /*1440*/  CS2R R12, SRZ ;  /* 0x00000000000c7805 */ /* 0x000fe2000001ff00 */
[----:B------:R-:W-:Y:S02]  /*1450*/  IMAD.MOV.U32 R50, RZ, RZ, RZ ;  /* 0x000000ffff327224 */ /* 0x000fe400078e00ff */
[----:B------:R-:W-:-:S04]  /*1460*/  USHF.R.U32.HI UR47, URZ, 0x1f, UR5 ;  /* 0x0000001f3f2f7899 */ /* 0x000fc80008011605 */
[----:B------:R-:W-:-:S04]  /*1470*/  ULEA.HI.SX32 UR47, UR5, UR47, 0x1b ;  /* 0x0000002f052f7291 */ /* 0x000fc8000f8fda3f */
[----:B------:R-:W-:Y:S08]  /*1480*/  @!P1 BRA `(.L_x_12822) ;  /* 0x0000007c00009947 */ /* 0x000ff00003800000 */
[----:B------:R-:W0:Y:S01]  /*1490*/  S2R R4, SR_TID.X ;  /* 0x0000000000047919 */ /* 0x000e220000002100 */
[----:B------:R-:W-:-:S04]  /*14a0*/  UIADD3 UR6, UR39, 0x1e800, URZ ;  /* 0x0001e80027067890 */ /* 0x000fc8000fffe03f */
[----:B------:R-:W-:-:S06]  /*14b0*/  ULOP3.LUT UP0, URZ, UR6, 0x3ff, URZ, 0xc0, !UPT ;  /* 0x000003ff063f7892 */ /* 0x000fcc000f80c03f */
[----:B------:R-:W-:Y:S01]  /*14c0*/  PLOP3.LUT P0, PT, PT, PT, UP0, 0x80, 0x0 ;  /* 0x000000000000781c */ /* 0x000fe20003f0f008 */
[----:B0-----:R-:W-:-:S05]  /*14d0*/  VIADD R5, R4, 0xffffff80 ;  /* 0xffffff8004057836 */ /* 0x001fca0000000000 */
[----:B------:R-:W-:-:S04]  /*14e0*/  SHF.R.S32.HI R4, RZ, 0x1f, R5 ;  /* 0x0000001fff047819 */ /* 0x000fc80000011405 */
[----:B------:R-:W-:-:S04]  /*14f0*/  LEA.HI R4, R4, R5, RZ, 0x7 ;  /* 0x0000000504047211 */ /* 0x000fc800078f38ff */
[----:B------:R-:W-:-:S05]  /*1500*/  SHF.R.S32.HI R4, RZ, 0x7, R4 ;  /* 0x00000007ff047819 */ /* 0x000fca0000011404 */
[----:B------:R-:W0:Y:S02]  /*1510*/  SHFL.IDX PT, R0, R4, RZ, 0x1f ;  /* 0x00001fff04007589 */ /* 0x000e2400000e0000 */
[----:B0-----:R-:W-:-:S13]  /*1520*/  R2UR UR44, R0 ;  /* 0x00000000002c72ca */ /* 0x001fda00000e0000 */
[----:B------:R-:W-:-:S04]  /*1530*/  UIMAD.WIDE UR4, UR44, 0x55555556, URZ ;  /* 0x555555562c0478a5 */ /* 0x000fc8000f8e023f */
[----:B------:R-:W-:-:S04]  /*1540*/  ULEA.HI UR5, UR5, UR5, URZ, 0x1 ;  /* 0x0000000505057291 */ /* 0x000fc8000f8f083f */
[----:B------:R-:W-:Y:S01]  /*1550*/  UIMAD UR51, UR5, -0x3, UR44 ;  /* 0xfffffffd053378a4 */ /* 0x000fe2000f8e022c */
[----:B------:R-:W-:Y:S11]  /*1560*/  @!P0 BRA `(.L_x_12823) ;  /* 0x0000000000408947 */ /* 0x000ff60003800000 */
        /* <DEDUP_REMOVED lines=16> */
.L_x_12823:
        /* <DEDUP_REMOVED lines=9> */
.L_x_12963:
[----:B------:R-:W-:Y:S05]  /*1700*/  @!P0 BRA `(.L_x_12825) ;  /* 0x0000000000048947 */ /* 0x000fea0003800000 */
[----:B------:R-:W-:Y:S01]  /*1710*/  BPT.TRAP 0x1 ;  /* 0x000000040000795c */ /* 0x000fe20000300000 */
.L_x_12825:
[----:B0-----:R-:W-:Y:S01]  /*1720*/  IMAD.U32 R0, RZ, RZ, UR38 ;  /* 0x00000026ff007e24 */ /* 0x001fe2000f8e00ff */
[----:B------:R-:W-:-:S04]  /*1730*/  MOV R3, UR37 ;  /* 0x0000002500037c02 */ /* 0x000fc80008000f00 */
[----:B------:R-:W-:Y:S02]  /*1740*/  LEA R0, R0, UR39, 0x3 ;  /* 0x0000002700007c11 */ /* 0x000fe4000f8e18ff */
[----:B------:R-:W-:-:S04]  /*1750*/  SHF.L.U32 R3, R3, 0x1f, RZ ;  /* 0x0000001f03037819 */ /* 0x000fc800000006ff */
[----:B------:R0:W1:Y:S01]  /*1760*/  SYNCS.PHASECHK.TRANS64.TRYWAIT P2, [R0+URZ+0x30830], R3 ;  /* 0x03083003000075a7 */ /* 0x000062000804017f */
[----:B------:R-:W-:Y:S05]  /*1770*/  @!P0 BRA `(.L_x_12826) ;  /* 0x0000000000048947 */ /* 0x000fea0003800000 */
[----:B------:R-:W-:Y:S01]  /*1780*/  BPT.TRAP 0x1 ;  /* 0x000000040000795c */ /* 0x000fe20000300000 */
.L_x_12826:
[----:B------:R-:W2:Y:S01]  /*1790*/  S2R R4, SR_TID.X ;  /* 0x0000000000047919 */ /* 0x000ea20000002100 */
[----:B------:R-:W-:Y:S01]  /*17a0*/  IMAD.MOV.U32 R151, RZ, RZ, RZ ;  /* 0x000000ffff977224 */ /* 0x000fe200078e00ff */
[----:B--2---:R-:W-:Y:S01]  /*17b0*/  LOP3.LUT P1, RZ, R4, 0x7f, RZ, 0xc0, !PT ;  /* 0x0000007f04ff7812 */ /* 0x004fe2000782c0ff */
[----:B-1----:R-:W-:-:S12]  /*17c0*/  @P2 BRA `(.L_x_12827) ;  /* 0x0000000000082947 */ /* 0x002fd80003800000 */
[----:B------:R-:W1:Y:S02]  /*17d0*/  SYNCS.PHASECHK.TRANS64.TRYWAIT P2, [R0+URZ+0x30830], R3 ;  /* 0x03083003000075a7 */ /* 0x000e64000804017f */
[----:B-1----:R-:W-:Y:S05]  /*17e0*/  @!P2 BRA `(.L_x_12828) ;  /* 0x000000e4006ca947 */ /* 0x002fea0003800000 */
.L_x_12827:
[----:B------:R-:W-:Y:S05]  /*17f0*/  WARPSYNC.ALL ;  /* 0x0000000000007948 */ /* 0x000fea0003800000 */
[----:B------:R-:W-:Y:S01]  /*1800*/  ULEA UR25, UR51, UR39, 0xd ;  /* 0x0000002733197291 */ /* 0x000fe2000f8e683f */
[----:B------:R-:W2:Y:S01]  /*1810*/  LDL R121, [R1+0x10] ;  /* 0x0000100001797983 */ /* 0x000ea20000100800 */
[----:B------:R-:W-:Y:S01]  /*1820*/  UIADD3 UR4, UR39, 0x12400, URZ ;  /* 0x0001240027047890 */ /* 0x000fe2000fffe03f */
[----:B------:R-:W-:Y:S01]  /*1830*/  WARPGROUP.ARRIVE ;  /* 0x00000000000079c5 */ /* 0x000fe20000000000 */
[----:B------:R-:W-:Y:S01]  /*1840*/  UIADD3 UR5, UR25, 0xc400, URZ ;  /* 0x0000c40019057890 */ /* 0x000fe2000fffe03f */
[----:B------:R-:W-:Y:S01]  /*1850*/  P2R R120, PR, RZ, 0x1 ;  /* 0x00000001ff787803 */ /* 0x000fe20000000000 */
[----:B------:R-:W-:Y:S01]  /*1860*/  USHF.R.U32.HI UR4, URZ, 0x4, UR4 ;  /* 0x000000043f047899 */ /* 0x000fe20008011604 */
[--C-:B------:R-:W-:Y:S01]  /*1870*/  IMAD.MOV.U32 R150, RZ, RZ, R151.reuse ;  /* 0x000000ffff967224 */ /* 0x100fe200078e0097 */
[----:B------:R-:W-:Y:S01]  /*1880*/  USHF.R.U32.HI UR5, URZ, 0x4, UR5 ;  /* 0x000000043f057899 */ /* 0x000fe20008011605 */
[-C--:B------:R-:W-:Y:S01]  /*1890*/  MOV R149, R151.reuse ;  /* 0x0000009700957202 */ /* 0x080fe20000000f00 */
[----:B------:R-:W-:Y:S01]  /*18a0*/  ULOP3.LUT UR4, UR4, 0x3fff, URZ, 0xc0, !UPT ;  /* 0x00003fff04047892 */ /* 0x000fe2000f8ec03f */
[--C-:B------:R-:W-:Y:S01]  /*18b0*/  IMAD.MOV.U32 R148, RZ, RZ, R151.reuse ;  /* 0x000000ffff947224 */ /* 0x100fe200078e0097 */
[----:B------:R-:W-:Y:S01]  /*18c0*/  ULOP3.LUT UR5, UR5, 0x3fff, URZ, 0xc0, !UPT ;  /* 0x00003fff05057892 */ /* 0x000fe2000f8ec03f */
[--C-:B------:R-:W-:Y:S01]  /*18d0*/  IMAD.MOV.U32 R147, RZ, RZ, R151.reuse ;  /* 0x000000ffff937224 */ /* 0x100fe200078e0097 */
[----:B------:R-:W-:Y:S01]  /*18e0*/  ULOP3.LUT UR24, UR4, 0x10000, URZ, 0xfc, !UPT ;  /* 0x0001000004187892 */ /* 0x000fe2000f8efc3f */
[--C-:B------:R-:W-:Y:S01]  /*18f0*/  IMAD.MOV.U32 R146, RZ, RZ, R151.reuse ;  /* 0x000000ffff927224 */ /* 0x100fe200078e0097 */
[----:B------:R-:W-:Y:S01]  /*1900*/  ULOP3.LUT UR4, UR5, 0x10000, URZ, 0xfc, !UPT ;  /* 0x0001000005047892 */ /* 0x000fe2000f8efc3f */
[--C-:B------:R-:W-:Y:S01]  /*1910*/  IMAD.MOV.U32 R145, RZ, RZ, R151.reuse ;  /* 0x000000ffff917224 */ /* 0x100fe200078e0097 */
[----:B------:R-:W-:Y:S01]  /*1920*/  UIMAD UR6, UR38, 0x600, UR24 ;  /* 0x00000600260678a4 */ /* 0x000fe2000f8e0218 */
[--C-:B------:R-:W-:Y:S01]  /*1930*/  IMAD.MOV.U32 R144, RZ, RZ, R151.reuse ;  /* 0x000000ffff907224 */ /* 0x100fe200078e0097 */
[----:B------:R-:W-:Y:S01]  /*1940*/  UMOV UR5, 0x40000040 ;  /* 0x4000004000057882 */ /* 0x000fe20000000000 */
[----:B------:R-:W-:Y:S01]  /*1950*/  UMOV UR7, 0x40000040 ;  /* 0x4000004000077882 */ /* 0x000fe20000000000 */
[----:B------:R-:W-:Y:S01]  /*1960*/  UIADD3 UR8, UR4, 0x2, URZ ;  /* 0x0000000204087890 */ /* 0x000fe2000fffe03f */
[-C--:B------:R-:W-:Y:S01]  /*1970*/  MOV R143, R151.reuse ;  /* 0x00000097008f7202 */ /* 0x080fe20000000f00 */
[----:B------:R-:W-:Y:S01]  /*1980*/  UIADD3 UR10, UR6, 0x2, URZ ;  /* 0x00000002060a7890 */ /* 0x000fe2000fffe03f */
[--C-:B------:R-:W-:Y:S01]  /*1990*/  IMAD.MOV.U32 R142, RZ, RZ, R151.reuse ;  /* 0x000000ffff8e7224 */ /* 0x100fe200078e0097 */
[----:B------:R-:W-:Y:S01]  /*19a0*/  UMOV UR9, 0x40000040 ;  /* 0x4000004000097882 */ /* 0x000fe20000000000 */
[----:B------:R-:W-:Y:S01]  /*19b0*/  HGMMA.64x192x16.F32 R24, gdesc[UR4], RZ, !UPT, gsb0 ;  /* 0x02e00000041879f0 */ /* 0x000fe2000c0008ff */
[----:B------:R-:W-:Y:S01]  /*19c0*/  UMOV UR11, 0x40000040 ;  /* 0x40000040000b7882 */ /* 0x000fe20000000000 */
[----:B------:R-:W-:Y:S01]  /*19d0*/  UIADD3 UR12, UR4, 0x4, URZ ;  /* 0x00000004040c7890 */ /* 0x000fe2000fffe03f */
[--C-:B------:R-:W-:Y:S01]  /*19e0*/  IMAD.MOV.U32 R141, RZ, RZ, R151.reuse ;  /* 0x000000ffff8d7224 */ /* 0x100fe200078e0097 */
[----:B------:R-:W-:Y:S01]  /*19f0*/  UIADD3 UR14, UR6, 0x4, URZ ;  /* 0x00000004060e7890 */ /* 0x000fe2000fffe03f */
[--C-:B------:R-:W-:Y:S01]  /*1a00*/  IMAD.MOV.U32 R140, RZ, RZ, R151.reuse ;  /* 0x000000ffff8c7224 */ /* 0x100fe200078e0097 */
[----:B------:R-:W-:Y:S01]  /*1a10*/  UMOV UR13, 0x40000040 ;  /* 0x40000040000d7882 */ /* 0x000fe20000000000 */
[----:B------:R-:W-:Y:S01]  /*1a20*/  UMOV UR15, 0x40000040 ;  /* 0x40000040000f7882 */ /* 0x000fe20000000000 */
[----:B------:R-:W-:Y:S01]  /*1a30*/  UIADD3 UR16, UR4, 0x6, URZ ;  /* 0x0000000604107890 */ /* 0x000fe2000fffe03f */
[--C-:B------:R-:W-:Y:S01]  /*1a40*/  IMAD.MOV.U32 R139, RZ, RZ, R151.reuse ;  /* 0x000000ffff8b7224 */ /* 0x100fe200078e0097 */
[----:B------:R-:W-:Y:S01]  /*1a50*/  UIADD3 UR18, UR6, 0x6, URZ ;  /* 0x0000000606127890 */ /* 0x000fe2000fffe03f */
[--C-:B------:R-:W-:Y:S01]  /*1a60*/  IMAD.MOV.U32 R138, RZ, RZ, R151.reuse ;  /* 0x000000ffff8a7224 */ /* 0x100fe200078e0097 */
[----:B------:R-:W-:Y:S01]  /*1a70*/  UMOV UR17, 0x40000040 ;  /* 0x4000004000117882 */ /* 0x000fe20000000000 */
[----:B------:R-:W-:Y:S01]  /*1a80*/  UMOV UR19, 0x40000040 ;  /* 0x4000004000137882 */ /* 0x000fe20000000000 */
[----:B------:R-:W-:Y:S01]  /*1a90*/  ULDC UR6, c[0x0][0x9d8] ;  /* 0x0002760000067ab9 */ /* 0x000fe20000000800 */
[----:B------:R-:W-:Y:S01]  /*1aa0*/  ULDC UR26, c[0x0][0x988] ;  /* 0x00026200001a7ab9 */ /* 0x000fe20000000800 */
[----:B------:R-:W-:Y:S01]  /*1ab0*/  UISETP.GE.AND UP0, UPT, UR50, 0xc1, UPT ;  /* 0x000000c13200788c */ /* 0x000fe2000bf06270 */
        /* <DEDUP_REMOVED lines=15> */
[----:B------:R-:W-:Y:S01]  /*1bb0*/  IMAD.MOV.U32 R122, RZ, RZ, R151 ;  /* 0x000000ffff7a7224 */ /* 0x000fe200078e0097 */
[----:B------:R-:W-:Y:S02]  /*1bc0*/  WARPGROUP.DEPBAR.LE gsb0, 0x0 ;  /* 0x00008000000079c5 */ /* 0x000fe40000010000 */
[----:B------:R-:W-:-:S06]  /*1bd0*/  WARPGROUP.ARRIVE ;  /* 0x00000000000079c5 */ /* 0x000fcc0000000000 */
        /* <DEDUP_REMOVED lines=21> */
[----:B------:R-:W-:Y:S01]  /*1d30*/  IMAD.U32 R74, RZ, RZ, UR47 ;  /* 0x0000002fff4a7e24 */ /* 0x000fe2000f8e00ff */
[----:B------:R-:W1:Y:S01]  /*1d40*/  MUFU.TANH R4, R4 ;  /* 0x0000000400047308 */ /* 0x000e620000002400 */
        /* <DEDUP_REMOVED lines=8> */
[C---:B------:R-:W-:Y:S01]  /*1dd0*/  ISETP.GT.AND P4, PT, R73.reuse, RZ, PT ;  /* 0x000000ff4900720c */ /* 0x040fe20003f84270 */
[----:B------:R-:W-:Y:S01]  /*1de0*/  FMUL.FTZ R25, R44, UR6 ;  /* 0x000000062c197c20 */ /* 0x000fe20008410000 */
[----:B------:R-:W-:Y:S01]  /*1df0*/  ISETP.GT.AND P3, PT, R73, 0x1, PT ;  /* 0x000000014900780c */ /* 0x000fe20003f64270 */
[----:B------:R-:W-:Y:S01]  /*1e00*/  FMUL.FTZ R44, R63, UR6 ;  /* 0x000000063f2c7c20 */ /* 0x000fe20008410000 */
[----:B------:R-:W-:Y:S01]  /*1e10*/  ISETP.GT.AND P2, PT, R73, 0x8, PT ;  /* 0x000000084900780c */ /* 0x000fe20003f44270 */
[----:B------:R-:W-:Y:S01]  /*1e20*/  FMUL.FTZ R63, R82, UR6 ;  /* 0x00000006523f7c20 */ /* 0x000fe20008410000 */
[----:B0-----:R-:W-:Y:S01]  /*1e30*/  FSEL R3, R3, -INF , P4 ;  /* 0xff80000003037808 */ /* 0x001fe20002000000 */
[----:B------:R-:W0:Y:S01]  /*1e40*/  MUFU.TANH R8, R8 ;  /* 0x0000000800087308 */ /* 0x000e220000002400 */
[----:B-1----:R-:W-:Y:S01]  /*1e50*/  FSEL R4, R4, -INF , P3 ;  /* 0xff80000004047808 */ /* 0x002fe20001800000 */
[----:B------:R-:W-:Y:S01]  /*1e60*/  FMUL.FTZ R13, R34, UR6 ;  /* 0x00000006220d7c20 */ /* 0x000fe20008410000 */
[----:B------:R-:W-:Y:S01]  /*1e70*/  ISETP.GT.AND P6, PT, R73, 0x9, PT ;  /* 0x000000094900780c */ /* 0x000fe20003fc4270 */
        /* <DEDUP_REMOVED lines=57> */
[----:B------:R-:W-:Y:S01]  /*2210*/  FMUL.FTZ R51, R70, UR6 ;  /* 0x0000000646337c20 */ /* 0x000fe20008410000 */
        /* <DEDUP_REMOVED lines=57> */
[----:B------:R-:W-:Y:S01]  /*25b0*/  IMAD.MOV.U32 R121, RZ, RZ, R151 ;  /* 0x000000ffff797224 */ /* 0x000fe200078e0097 */
[----:B------:R-:W0:Y:S01]  /*25c0*/  MUFU.TANH R20, R20 ;  /* 0x0000001400147308 */ /* 0x000e220000002400 */
[----:B-1----:R-:W-:-:S02]  /*25d0*/  FSEL R19, R19, -INF , P3 ;  /* 0xff80000013137808 */ /* 0x002fc40001800000 */
[----:B------:R-:W-:-:S05]  /*25e0*/  ISETP.GT.AND P3, PT, R73, 0x29, PT ;  /* 0x000000294900780c */ /* 0x000fca0003f64270 */
[----:B------:R-:W1:Y:S01]  /*25f0*/  MUFU.TANH R26, R26 ;  /* 0x0000001a001a7308 */ /* 0x000e620000002400 */
[----:B--2---:R-:W-:-:S04]  /*2600*/  FSEL R25, R25, -INF , P4 ;  /* 0xff80000019197808 */ /* 0x004fc80002000000 */
[----:B------:R-:W-:Y:S01]  /*2610*/  FMNMX.FTZ R85, R25, R84, !PT ;  /* 0x0000005419557209 */ /* 0x000fe20007810000 */
[----:B------:R-:W-:Y:S02]  /*2620*/  FMUL.FTZ R84, R102, UR6 ;  /* 0x0000000666547c20 */ /* 0x000fe40008410000 */
[----:B------:R-:W2:Y:S01]  /*2630*/  MUFU.TANH R23, R23 ;  /* 0x0000001700177308 */ /* 0x000ea20000002400 */
[----:B0-----:R-:W-:Y:S02]  /*2640*/  FSEL R20, R20, -INF , P2 ;  /* 0xff80000014147808 */ /* 0x001fe40001000000 */
[----:B------:R-:W-:-:S05]  /*2650*/  ISETP.GT.AND P2, PT, R73, 0x30, PT ;  /* 0x000000304900780c */ /* 0x000fca0003f44270 */
[----:B------:R-:W0:Y:S01]  /*2660*/  MUFU.TANH R29, R29 ;  /* 0x0000001d001d7308 */ /* 0x000e220000002400 */
[----:B-1----:R-:W-:-:S04]  /*2670*/  FSEL R26, R26, -INF , P3 ;  /* 0xff8000001a1a7808 */ /* 0x002fc80001800000 */
[----:B------:R-:W-:Y:S01]  /*2680*/  FMNMX.FTZ R86, R26, R85, !PT ;  /* 0x000000551a567209 */ /* 0x000fe20007810000 */
[----:B------:R-:W-:Y:S02]  /*2690*/  FMUL.FTZ R85, R103, UR6 ;  /* 0x0000000667557c20 */ /* 0x000fe40008410000 */
        /* <DEDUP_REMOVED lines=148> */
[----:B0-----:R-:W-:-:S07]  /*2fe0*/  FSEL R78, R78, -INF , P3 ;  /* 0xff8000004e4e7808 */ /* 0x001fce0001800000 */
[----:B------:R-:W0:Y:S01]  /*2ff0*/  MUFU.TANH R76, R76 ;  /* 0x0000004c004c7308 */ /* 0x000e220000002400 */
[----:B-1----:R-:W-:Y:S02]  /*3000*/  FSEL R72, R72, -INF , P6 ;  /* 0xff80000048487808 */ /* 0x002fe40003000000 */
[----:B------:R-:W-:-:S05]  /*3010*/  ISETP.GT.AND P6, PT, R73, 0x98, PT ;  /* 0x000000984900780c */ /* 0x000fca0003fc4270 */
[----:B------:R-:W1:Y:S01]  /*3020*/  MUFU.TANH R82, R82 ;  /* 0x0000005200527308 */ /* 0x000e620000002400 */
[----:B--2---:R-:W-:Y:S02]  /*3030*/  FSEL R86, R79, -INF , P2 ;  /* 0xff8000004f567808 */ /* 0x004fe40001000000 */
[----:B------:R-:W-:-:S05]  /*3040*/  FMNMX.FTZ R79, R78, R87, !PT ;  /* 0x000000574e4f7209 */ /* 0x000fca0007810000 */
[----:B------:R-:W2:Y:S01]  /*3050*/  MUFU.TANH R77, R77 ;  /* 0x0000004d004d7308 */ /* 0x000ea20000002400 */
[----:B0-----:R-:W-:Y:S02]  /*3060*/  FSEL R76, R76, -INF , P5 ;  /* 0xff8000004c4c7808 */ /* 0x001fe40002800000 */
[----:B------:R-:W-:-:S05]  /*3070*/  ISETP.GT.AND P5, PT, R73, 0x99, PT ;  /* 0x000000994900780c */ /* 0x000fca0003fa4270 */
[----:B------:R-:W0:Y:S01]  /*3080*/  MUFU.TANH R83, R83 ;  /* 0x0000005300537308 */ /* 0x000e220000002400 */
[----:B-1----:R-:W-:Y:S02]  /*3090*/  FSEL R87, R82, -INF , P6 ;  /* 0xff80000052577808 */ /* 0x002fe40003000000 */
[----:B------:R-:W-:-:S04]  /*30a0*/  FMNMX.FTZ R82, R86, R79, !PT ;  /* 0x0000004f56527209 */ /* 0x000fc80007810000 */
[----:B------:R-:W-:Y:S01]  /*30b0*/  FMNMX.FTZ R79, R87, R82, !PT ;  /* 0x00000052574f7209 */ /* 0x000fe20007810000 */
        /* <DEDUP_REMOVED lines=33> */
[----:B------:R0:W3:Y:S01]  /*32d0*/  MUFU.TANH R98, R113 ;  /* 0x0000007100627308 */ /* 0x0000e20000002400 */
[----:B-1----:R-:W-:-:S07]  /*32e0*/  FSEL R92, R112, -INF , P5 ;  /* 0xff800000705c7808 */ /* 0x002fce0002800000 */
[----:B------:R-:W1:Y:S01]  /*32f0*/  MUFU.TANH R94, R94 ;  /* 0x0000005e005e7308 */ /* 0x000e620000002400 */
[----:B--2---:R-:W-:Y:S01]  /*3300*/  FSEL R82, R93, -INF , P3 ;  /* 0xff8000005d527808 */ /* 0x004fe20001800000 */
[----:B0-----:R-:W-:Y:S01]  /*3310*/  FMUL.FTZ R113, R115, UR6 ;  /* 0x0000000673717c20 */ /* 0x001fe20008410000 */
[----:B------:R-:W-:Y:S01]  /*3320*/  ISETP.GT.AND P3, PT, R73, 0xb8, PT ;  /* 0x000000b84900780c */ /* 0x000fe20003f64270 */
[----:B------:R-:W-:Y:S01]  /*3330*/  FMUL.FTZ R115, R119, UR6 ;  /* 0x0000000677737c20 */ /* 0x000fe20008410000 */
[----:B------:R-:W-:-:S03]  /*3340*/  FMNMX.FTZ R93, R92, R79, !PT ;  /* 0x0000004f5c5d7209 */ /* 0x000fc60007810000 */
[----:B------:R-:W0:Y:S01]  /*3350*/  MUFU.TANH R116, R116 ;  /* 0x0000007400747308 */ /* 0x000e220000002400 */
[----:B---3--:R-:W-:-:S04]  /*3360*/  FSEL R98, R98, -INF , P4 ;  /* 0xff80000062627808 */ /* 0x008fc80002000000 */
[----:B------:R-:W-:-:S03]  /*3370*/  FMNMX.FTZ R93, R98, R93, !PT ;  /* 0x0000005d625d7209 */ /* 0x000fc60007810000 */
[----:B------:R-:W2:Y:S01]  /*3380*/  MUFU.TANH R102, R117 ;  /* 0x0000007500667308 */ /* 0x000ea20000002400 */
[----:B-1----:R-:W-:Y:S02]  /*3390*/  FSEL R79, R94, -INF , P2 ;  /* 0xff8000005e4f7808 */ /* 0x002fe40001000000 */
[----:B------:R-:W-:-:S05]  /*33a0*/  ISETP.GT.AND P2, PT, R73, 0xb9, PT ;  /* 0x000000b94900780c */ /* 0x000fca0003f44270 */
[----:B------:R-:W1:Y:S01]  /*33b0*/  MUFU.TANH R109, R109 ;  /* 0x0000006d006d7308 */ /* 0x000e620000002400 */
[----:B0-----:R-:W-:-:S04]  /*33c0*/  FSEL R94, R116, -INF , P3 ;  /* 0xff800000745e7808 */ /* 0x001fc80001800000 */
[----:B------:R-:W-:-:S03]  /*33d0*/  FMNMX.FTZ R93, R94, R93, !PT ;  /* 0x0000005d5e5d7209 */ /* 0x000fc60007810000 */
[----:B------:R-:W0:Y:S01]  /*33e0*/  MUFU.TANH R107, R107 ;  /* 0x0000006b006b7308 */ /* 0x000e220000002400 */
[----:B--2---:R-:W-:-:S04]  /*33f0*/  FSEL R102, R102, -INF , P2 ;  /* 0xff80000066667808 */ /* 0x004fc80001000000 */
[----:B------:R-:W-:-:S03]  /*3400*/  FMNMX.FTZ R93, R102, R93, !PT ;  /* 0x0000005d665d7209 */ /* 0x000fc60007810000 */
[----:B------:R-:W2:Y:S01]  /*3410*/  MUFU.TANH R113, R113 ;  /* 0x0000007100717308 */ /* 0x000ea20000002400 */
[----:B-1----:R-:W-:Y:S01]  /*3420*/  FSEL R109, R109, -INF , P6 ;  /* 0xff8000006d6d7808 */ /* 0x002fe20003000000 */
[----:B------:R-:W1:Y:S06]  /*3430*/  SHFL.BFLY PT, R96, R93, 0x2, 0x1f ;  /* 0x0c401f005d607f89 */ /* 0x000e6c00000e0000 */
[----:B------:R-:W3:Y:S01]  /*3440*/  MUFU.TANH R111, R111 ;  /* 0x0000006f006f7308 */ /* 0x000ee20000002400 */
[----:B0-----:R-:W-:-:S07]  /*3450*/  FSEL R107, R107, -INF , P5 ;  /* 0xff8000006b6b7808 */ /* 0x001fce0002800000 */
[----:B------:R-:W0:Y:S01]  /*3460*/  MUFU.TANH R115, R115 ;  /* 0x0000007300737308 */ /* 0x000e220000002400 */
[----:B--2---:R-:W-:Y:S02]  /*3470*/  FSEL R113, R113, -INF , P4 ;  /* 0xff80000071717808 */ /* 0x004fe40002000000 */
[----:B---3--:R-:W-:Y:S02]  /*3480*/  FSEL R111, R111, -INF , P3 ;  /* 0xff8000006f6f7808 */ /* 0x008fe40001800000 */
[----:B-1----:R-:W-:-:S05]  /*3490*/  FMNMX.FTZ R95, R93, R96, !PT ;  /* 0x000000605d5f7209 */ /* 0x002fca0007810000 */
[----:B------:R-:W1:Y:S01]  /*34a0*/  SHFL.BFLY PT, R96, R95, 0x1, 0x1f ;  /* 0x0c201f005f607f89 */ /* 0x000e6200000e0000 */
[----:B0-----:R-:W-:Y:S02]  /*34b0*/  FSEL R115, R115, -INF , P2 ;  /* 0xff80000073737808 */ /* 0x001fe40001000000 */
[----:B-1----:R-:W-:-:S04]  /*34c0*/  FMNMX.FTZ R96, R95, R96, !PT ;  /* 0x000000605f607209 */ /* 0x002fc80007810000 */
[C---:B------:R-:W-:Y:S01]  /*34d0*/  FSETP.NEU.FTZ.AND P0, PT, R96.reuse, -INF , PT ;  /* 0xff8000006000780b */ /* 0x040fe20003f1d000 */
[----:B------:R-:W-:-:S05]  /*34e0*/  FMUL.FTZ R73, R96, UR26 ;  /* 0x0000001a60497c20 */ /* 0x000fca0008410000 */
[----:B------:R-:W-:Y:S02]  /*34f0*/  FSEL R73, R73, RZ, P0 ;  /* 0x000000ff49497208 */ /* 0x000fe40000000000 */
[----:B------:R-:W-:Y:S01]  /*3500*/  ISETP.NE.AND P0, PT, R120, RZ, PT ;  /* 0x000000ff7800720c */ /* 0x000fe20003f05270 */
[----:B------:R-:W-:Y:S02]  /*3510*/  IMAD.MOV.U32 R120, RZ, RZ, R151 ;  /* 0x000000ffff787224 */ /* 0x000fe400078e0097 */
        /* <DEDUP_REMOVED lines=32> */
[----:B------:R-:W0:Y:S01]  /*3720*/  MUFU.EX2 R4, R4 ;  /* 0x0000000400047308 */ /* 0x000e220000000800 */
[----:B------:R-:W-:Y:S01]  /*3730*/  FMNMX.FTZ R18, R24, R3, !PT ;  /* 0x0000000318127209 */ /* 0x000fe20007810000 */
        /* <DEDUP_REMOVED lines=13> */
[--C-:B------:R-:W-:Y:S01]  /*3810*/  FFMA.FTZ R58, R88, UR26, -R73.reuse ;  /* 0x0000001a583a7c23 */ /* 0x100fe20008010849 */
[----:B------:R-:W2:Y:S01]  /*3820*/  MUFU.EX2 R8, R8 ;  /* 0x0000000800087308 */ /* 0x000ea20000000800 */
[----:B------:R-:W-:Y:S01]  /*3830*/  FMNMX.FTZ R18, R32, R3, !PT ;  /* 0x0000000320127209 */ /* 0x000fe20007810000 */
[----:B------:R-:W-:-:S03]  /*3840*/  FFMA.FTZ R98, R98, UR26, -R73 ;  /* 0x0000001a62627c23 */ /* 0x000fc60008010849 */
[----:B------:R-:W-:-:S03]  /*3850*/  FMNMX.FTZ R3, R35, R18, !PT ;  /* 0x0000001223037209 */ /* 0x000fc60007810000 */
[----:B------:R-:W3:Y:S01]  /*3860*/  MUFU.EX2 R11, R11 ;  /* 0x0000000b000b7308 */ /* 0x000ee20000000800 */
[----:B------:R-:W-:-:S04]  /*3870*/  FMNMX.FTZ R18, R36, R3, !PT ;  /* 0x0000000324127209 */ /* 0x000fc80007810000 */
[----:B------:R-:W-:-:S03]  /*3880*/  FMNMX.FTZ R3, R39, R18, !PT ;  /* 0x0000001227037209 */ /* 0x000fc60007810000 */
[----:B------:R-:W4:Y:S01]  /*3890*/  MUFU.EX2 R106, R106 ;  /* 0x0000006a006a7308 */ /* 0x000f220000000800 */
[----:B------:R-:W-:-:S04]  /*38a0*/  FMNMX.FTZ R18, R40, R3, !PT ;  /* 0x0000000328127209 */ /* 0x000fc80007810000 */
[----:B------:R-:W-:Y:S01]  /*38b0*/  FMNMX.FTZ R3, R43, R18, !PT ;  /* 0x000000122b037209 */ /* 0x000fe20007810000 */
[--C-:B------:R-:W-:Y:S01]  /*38c0*/  FFMA.FTZ R18, R45, UR26, -R73.reuse ;  /* 0x0000001a2d127c23 */ /* 0x100fe20008010849 */
[--C-:B------:R-:W-:Y:S01]  /*38d0*/  FFMA.FTZ R45, R57, UR26, -R73.reuse ;  /* 0x0000001a392d7c23 */ /* 0x100fe20008010849 */
[----:B------:R-:W-:Y:S01]  /*38e0*/  FFMA.FTZ R57, R87, UR26, -R73 ;  /* 0x0000001a57397c23 */ /* 0x000fe20008010849 */
[----:B------:R-:W-:Y:S01]  /*38f0*/  FMNMX.FTZ R26, R44, R3, !PT ;  /* 0x000000032c1a7209 */ /* 0x000fe20007810000 */
[----:B------:R-:W5:Y:S03]  /*3900*/  MUFU.EX2 R99, R99 ;  /* 0x0000006300637308 */ /* 0x000f660000000800 */
        /* <DEDUP_REMOVED lines=21> */
[----:B------:R-:W-:Y:S01]  /*3a60*/  FMNMX.FTZ R26, R76, R3, !PT ;  /* 0x000000034c1a7209 */ /* 0x000fe20007810000 */
[----:B------:R-:W-:-:S03]  /*3a70*/  FFMA.FTZ R3, R61, UR26, -R73 ;  /* 0x0000001a3d037c23 */ /* 0x000fc60008010849 */
[----:B------:R-:W-:Y:S01]  /*3a80*/  FMNMX.FTZ R29, R77, R26, !PT ;  /* 0x0000001a4d1d7209 */ /* 0x000fe20007810000 */
[----:B------:R-:W-:Y:S03]  /*3a90*/  MUFU.EX2 R97, R97 ;  /* 0x0000006100617308 */ /* 0x000fe60000000800 */
[----:B------:R-:W-:-:S04]  /*3aa0*/  FMNMX.FTZ R26, R80, R29, !PT ;  /* 0x0000001d501a7209 */ /* 0x000fc80007810000 */
[----:B------:R-:W-:Y:S01]  /*3ab0*/  FMNMX.FTZ R29, R81, R26, !PT ;  /* 0x0000001a511d7209 */ /* 0x000fe20007810000 */
[----:B------:R-:W-:Y:S03]  /*3ac0*/  MUFU.EX2 R108, R108 ;  /* 0x0000006c006c7308 */ /* 0x000fe60000000800 */
[----:B------:R-:W-:Y:S01]  /*3ad0*/  FMNMX.FTZ R34, R84, R29, !PT ;  /* 0x0000001d54227209 */ /* 0x000fe20007810000 */
[--C-:B------:R-:W-:Y:S01]  /*3ae0*/  FFMA.FTZ R29, R65, UR26, -R73.reuse ;  /* 0x0000001a411d7c23 */ /* 0x100fe20008010849 */
[--C-:B------:R-:W-:Y:S02]  /*3af0*/  FFMA.FTZ R65, R91, UR26, -R73.reuse ;  /* 0x0000001a5b417c23 */ /* 0x100fe40008010849 */
[----:B------:R-:W-:Y:S01]  /*3b00*/  FMNMX.FTZ R34, R85, R34, !PT ;  /* 0x0000002255227209 */ /* 0x000fe20007810000 */
[----:B------:R0:W-:Y:S03]  /*3b10*/  MUFU.EX2 R26, R62 ;  /* 0x0000003e001a7308 */ /* 0x0001e60000000800 */
[----:B------:R-:W-:Y:S01]  /*3b20*/  FMNMX.FTZ R33, R83, R34, !PT ;  /* 0x0000002253217209 */ /* 0x000fe20007810000 */
[--C-:B------:R-:W-:Y:S01]  /*3b30*/  FFMA.FTZ R34, R66, UR26, -R73.reuse ;  /* 0x0000001a42227c23 */ /* 0x100fe20008010849 */
[----:B------:R-:W-:-:S02]  /*3b40*/  FFMA.FTZ R66, R100, UR26, -R73 ;  /* 0x0000001a64427c23 */ /* 0x000fc40008010849 */
        /* <DEDUP_REMOVED lines=12> */
[----:B------:R1:W-:Y:S02]  /*3c10*/  MUFU.EX2 R50, R74 ;  /* 0x0000004a00327308 */ /* 0x0003e40000000800 */
[----:B0-----:R-:W0:Y:S06]  /*3c20*/  SHFL.BFLY PT, R62, R61, 0x2, 0x1f ;  /* 0x0c401f003d3e7f89 */ /* 0x001e2c00000e0000 */
[----:B------:R-:W-:Y:S01]  /*3c30*/  MUFU.EX2 R105, R105 ;  /* 0x0000006900697308 */ /* 0x000fe20000000800 */
[----:B-1----:R-:W-:-:S07]  /*3c40*/  FFMA.FTZ R74, R94, UR26, -R73 ;  /* 0x0000001a5e4a7c23 */ /* 0x002fce0008010849 */
[----:B------:R-:W-:Y:S08]  /*3c50*/  MUFU.EX2 R114, R114 ;  /* 0x0000007200727308 */ /* 0x000ff00000000800 */
[----:B------:R-:W-:Y:S01]  /*3c60*/  MUFU.EX2 R18, R18 ;  /* 0x0000001200127308 */ /* 0x000fe20000000800 */
[----:B0-----:R-:W-:Y:S01]  /*3c70*/  FMNMX.FTZ R70, R61, R62, !PT ;  /* 0x0000003e3d467209 */ /* 0x001fe20007810000 */
[--C-:B------:R-:W-:Y:S01]  /*3c80*/  FFMA.FTZ R62, R89, UR26, -R73.reuse ;  /* 0x0000001a593e7c23 */ /* 0x100fe20008010849 */
[--C-:B------:R-:W-:Y:S01]  /*3c90*/  FFMA.FTZ R61, R90, UR26, -R73.reuse ;  /* 0x0000001a5a3d7c23 */ /* 0x100fe20008010849 */
[----:B------:R-:W-:-:S02]  /*3ca0*/  FFMA.FTZ R73, R102, UR26, -R73 ;  /* 0x0000001a66497c23 */ /* 0x000fc40008010849 */
        /* <DEDUP_REMOVED lines=15> */
[--C-:B------:R-:W-:Y:S01]  /*3da0*/  FFMA.FTZ R87, R13, UR26, -R78.reuse ;  /* 0x0000001a0d577c23 */ /* 0x100fe2000801084e */
[----:B------:R-:W-:Y:S01]  /*3db0*/  FFMA.FTZ R14, R14, UR26, -R78 ;  /* 0x0000001a0e0e7c23 */ /* 0x000fe2000801084e */
[----:B------:R-:W-:Y:S01]  /*3dc0*/  MUFU.EX2 R5, R5 ;  /* 0x0000000500057308 */ /* 0x000fe20000000800 */
[----:B------:R-:W-:Y:S01]  /*3dd0*/  FADD.FTZ R10, R93, R4 ;  /* 0x000000045d0a7221 */ /* 0x000fe20000010000 */
[--C-:B------:R-:W-:Y:S01]  /*3de0*/  FFMA.FTZ R89, R19, UR26, -R78.reuse ;  /* 0x0000001a13597c23 */ /* 0x100fe2000801084e */
[--C-:B------:R-:W-:Y:S01]  /*3df0*/  FFMA.FTZ R19, R27, UR26, -R78.reuse ;  /* 0x0000001a1b137c23 */ /* 0x100fe2000801084e */
[----:B------:R-:W-:Y:S01]  /*3e00*/  FFMA.FTZ R27, R47, UR26, -R78 ;  /* 0x0000001a2f1b7c23 */ /* 0x000fe2000801084e */
[----:B------:R-:W-:Y:S01]  /*3e10*/  FADD.FTZ R47, R7, R10 ;  /* 0x0000000a072f7221 */ /* 0x000fe20000010000 */
[--C-:B------:R-:W-:Y:S01]  /*3e20*/  FFMA.FTZ R20, R20, UR26, -R78.reuse ;  /* 0x0000001a14147c23 */ /* 0x100fe2000801084e */
[----:B------:R-:W-:Y:S01]  /*3e30*/  FFMA.FTZ R86, R36, UR26, -R78 ;  /* 0x0000001a24567c23 */ /* 0x000fe2000801084e */
[----:B------:R-:W0:Y:S01]  /*3e40*/  MUFU.EX2 R92, R92 ;  /* 0x0000005c005c7308 */ /* 0x000e220000000800 */
[----:B------:R-:W-:-:S02]  /*3e50*/  @!P1 VIADD R6, R0, 0x30840 ;  /* 0x0003084000069836 */ /* 0x000fc40000000000 */
[--C-:B------:R-:W-:Y:S01]  /*3e60*/  FFMA.FTZ R36, R48, UR26, -R78.reuse ;  /* 0x0000001a30247c23 */ /* 0x100fe2000801084e */
[----:B--2---:R-:W-:Y:S01]  /*3e70*/  FADD.FTZ R48, R8, R47 ;  /* 0x0000002f08307221 */ /* 0x004fe20000010000 */
[--C-:B------:R-:W-:Y:S01]  /*3e80*/  FFMA.FTZ R75, R39, UR26, -R78.reuse ;  /* 0x0000001a274b7c23 */ /* 0x100fe2000801084e */
[----:B------:R-:W-:Y:S01]  /*3e90*/  FFMA.FTZ R39, R55, UR26, -R78 ;  /* 0x0000001a37277c23 */ /* 0x000fe2000801084e */
[----:B------:R-:W-:Y:S01]  /*3ea0*/  @!P1 PRMT R6, RZ, 0x654, R6 ;  /* 0x00000654ff069816 */ /* 0x000fe20000000006 */
[----:B---3--:R-:W-:Y:S01]  /*3eb0*/  FADD.FTZ R55, R11, R48 ;  /* 0x000000300b377221 */ /* 0x008fe20000010000 */
[----:B------:R-:W1:Y:S01]  /*3ec0*/  MUFU.EX2 R9, R9 ;  /* 0x0000000900097308 */ /* 0x000e620000000800 */
[--C-:B------:R-:W-:Y:S01]  /*3ed0*/  FFMA.FTZ R13, R23, UR26, -R78.reuse ;  /* 0x0000001a170d7c23 */ /* 0x100fe2000801084e */
[----:B------:R2:W-:Y:S01]  /*3ee0*/  @!P1 SYNCS.ARRIVE.TRANS64.RED.A1T0 RZ, [R6+URZ], RZ ;  /* 0x000000ff06ff99a7 */ /* 0x0005e2000810043f */
[----:B----4-:R-:W-:Y:S01]  /*3ef0*/  FADD.FTZ R48, R106, R55 ;  /* 0x000000376a307221 */ /* 0x010fe20000010000 */
[--C-:B------:R-:W-:Y:S01]  /*3f00*/  FFMA.FTZ R24, R24, UR26, -R78.reuse ;  /* 0x0000001a18187c23 */ /* 0x100fe2000801084e */
[--C-:B------:R-:W-:Y:S01]  /*3f10*/  FFMA.FTZ R28, R28, UR26, -R78.reuse ;  /* 0x0000001a1c1c7c23 */ /* 0x100fe2000801084e */
[----:B------:R-:W-:Y:S01]  /*3f20*/  FFMA.FTZ R90, R44, UR26, -R78 ;  /* 0x0000001a2c5a7c23 */ /* 0x000fe2000801084e */
[----:B-----5:R-:W-:Y:S01]  /*3f30*/  FADD.FTZ R55, R99, R48 ;  /* 0x0000003063377221 */ /* 0x020fe20000010000 */
[----:B------:R-:W3:Y:S01]  /*3f40*/  MUFU.EX2 R94, R94 ;  /* 0x0000005e005e7308 */ /* 0x000ee20000000800 */
[----:B0-----:R-:W-:Y:S01]  /*3f50*/  FADD.FTZ R10, R5, R92 ;  /* 0x0000005c050a7221 */ /* 0x001fe20000010000 */
[----:B--2---:R-:W-:Y:S01]  /*3f60*/  F2FP.F16.F32.PACK_AB R6, R8, R7 ;  /* 0x000000070806723e */ /* 0x004fe200000000ff */
[--C-:B------:R-:W-:Y:S01]  /*3f70*/  FFMA.FTZ R44, R59, UR26, -R78.reuse ;  /* 0x0000001a3b2c7c23 */ /* 0x100fe2000801084e */
[----:B------:R-:W-:Y:S01]  /*3f80*/  F2FP.F16.F32.PACK_AB R8, R106, R11 ;  /* 0x0000000b6a08723e */ /* 0x000fe200000000ff */
[----:B------:R-:W-:Y:S01]  /*3f90*/  FADD.FTZ R59, R110, R55 ;  /* 0x000000376e3b7221 */ /* 0x000fe20000010000 */
[--C-:B------:R-:W-:Y:S01]  /*3fa0*/  FFMA.FTZ R23, R31, UR26, -R78.reuse ;  /* 0x0000001a1f177c23 */ /* 0x100fe2000801084e */
[----:B------:R-:W-:Y:S01]  /*3fb0*/  FFMA.FTZ R56, R56, UR26, -R78 ;  /* 0x0000001a38387c23 */ /* 0x000fe2000801084e */
[----:B------:R-:W0:Y:S01]  /*3fc0*/  MUFU.EX2 R87, R87 ;  /* 0x0000005700577308 */ /* 0x000e220000000800 */
[----:B-1----:R-:W-:Y:S01]  /*3fd0*/  FADD.FTZ R47, R9, R10 ;  /* 0x0000000a092f7221 */ /* 0x002fe20000010000 */
[--C-:B------:R-:W-:Y:S01]  /*3fe0*/  FFMA.FTZ R32, R32, UR26, -R78.reuse ;  /* 0x0000001a20207c23 */ /* 0x100fe2000801084e */
[--C-:B------:R-:W-:Y:S01]  /*3ff0*/  FFMA.FTZ R35, R35, UR26, -R78.reuse ;  /* 0x0000001a23237c23 */ /* 0x100fe2000801084e */
[--C-:B------:R-:W-:Y:S01]  /*4000*/  FFMA.FTZ R88, R40, UR26, -R78.reuse ;  /* 0x0000001a28587c23 */ /* 0x100fe2000801084e */
[--C-:B------:R-:W-:Y:S01]  /*4010*/  FFMA.FTZ R43, R43, UR26, -R78.reuse ;  /* 0x0000001a2b2b7c23 */ /* 0x100fe2000801084e */
[--C-:B------:R-:W-:Y:S01]  /*4020*/  FFMA.FTZ R31, R51, UR26, -R78.reuse ;  /* 0x0000001a331f7c23 */ /* 0x100fe2000801084e */
[--C-:B------:R-:W-:Y:S01]  /*4030*/  FFMA.FTZ R40, R52, UR26, -R78.reuse ;  /* 0x0000001a34287c23 */ /* 0x100fe2000801084e */
[----:B------:R-:W1:Y:S01]  /*4040*/  MUFU.EX2 R14, R14 ;  /* 0x0000000e000e7308 */ /* 0x000e620000000800 */
[----:B---3--:R-:W-:Y:S01]  /*4050*/  FADD.FTZ R10, R94, R47 ;  /* 0x0000002f5e0a7221 */ /* 0x008fe20000010000 */
[--C-:B------:R-:W-:Y:S01]  /*4060*/  FFMA.FTZ R47, R63, UR26, -R78.reuse ;  /* 0x0000001a3f2f7c23 */ /* 0x100fe2000801084e */
[--C-:B------:R-:W-:Y:S01]  /*4070*/  FFMA.FTZ R63, R77, UR26, -R78.reuse ;  /* 0x0000001a4d3f7c23 */ /* 0x100fe2000801084e */
[----:B------:R-:W-:Y:S01]  /*4080*/  F2FP.F16.F32.PACK_AB R4, R4, R93 ;  /* 0x0000005d0404723e */ /* 0x000fe200000000ff */
[--C-:B------:R-:W-:Y:S01]  /*4090*/  FFMA.FTZ R55, R68, UR26, -R78.reuse ;  /* 0x0000001a44377c23 */ /* 0x100fe2000801084e */
[----:B------:R-:W-:Y:S01]  /*40a0*/  F2FP.F16.F32.PACK_AB R5, R92, R5 ;  /* 0x000000055c05723e */ /* 0x000fe200000000ff */
[----:B------:R-:W-:Y:S01]  /*40b0*/  FFMA.FTZ R51, R60, UR26, -R78 ;  /* 0x0000001a3c337c23 */ /* 0x000fe2000801084e */
[----:B------:R-:W2:Y:S01]  /*40c0*/  MUFU.EX2 R89, R89 ;  /* 0x0000005900597308 */ /* 0x000ea20000000800 */
[----:B0-----:R-:W-:Y:S01]  /*40d0*/  FADD.FTZ R7, R87, R10 ;  /* 0x0000000a57077221 */ /* 0x001fe20000010000 */
[----:B------:R-:W-:Y:S01]  /*40e0*/  F2FP.F16.F32.PACK_AB R10, R110, R99 ;  /* 0x000000636e0a723e */ /* 0x000fe200000000ff */
[--C-:B------:R-:W-:Y:S01]  /*40f0*/  FFMA.FTZ R52, R67, UR26, -R78.reuse ;  /* 0x0000001a43347c23 */ /* 0x100fe2000801084e */
[--C-:B------:R-:W-:Y:S01]  /*4100*/  FFMA.FTZ R60, R76, UR26, -R78.reuse ;  /* 0x0000001a4c3c7c23 */ /* 0x100fe2000801084e */
[--C-:B------:R-:W-:Y:S01]  /*4110*/  FFMA.FTZ R67, R80, UR26, -R78.reuse ;  /* 0x0000001a50437c23 */ /* 0x100fe2000801084e */
[--C-:B------:R-:W-:Y:S01]  /*4120*/  FFMA.FTZ R81, R81, UR26, -R78.reuse ;  /* 0x0000001a51517c23 */ /* 0x100fe2000801084e */
[--C-:B------:R-:W-:Y:S01]  /*4130*/  FFMA.FTZ R84, R84, UR26, -R78.reuse ;  /* 0x0000001a54547c23 */ /* 0x100fe2000801084e */
[----:B------:R-:W0:Y:S01]  /*4140*/  MUFU.EX2 R20, R20 ;  /* 0x0000001400147308 */ /* 0x000e220000000800 */
[----:B-1----:R-:W-:Y:S01]  /*4150*/  FADD.FTZ R48, R14, R7 ;  /* 0x000000070e307221 */ /* 0x002fe20000010000 */
[----:B------:R-:W-:Y:S01]  /*4160*/  F2FP.F16.F32.PACK_AB R7, R94, R9 ;  /* 0x000000095e07723e */ /* 0x000fe200000000ff */
[--C-:B------:R-:W-:Y:S01]  /*4170*/  FFMA.FTZ R85, R85, UR26, -R78.reuse ;  /* 0x0000001a55557c23 */ /* 0x100fe2000801084e */
[----:B------:R-:W-:Y:S01]  /*4180*/  F2FP.F16.F32.PACK_AB R9, R14, R87 ;  /* 0x000000570e09723e */ /* 0x000fe200000000ff */
[--C-:B------:R-:W-:Y:S01]  /*4190*/  FFMA.FTZ R83, R83, UR26, -R78.reuse ;  /* 0x0000001a53537c23 */ /* 0x100fe2000801084e */
[----:B------:R-:W-:Y:S01]  /*41a0*/  FFMA.FTZ R82, R82, UR26, -R78 ;  /* 0x0000001a52527c23 */ /* 0x000fe2000801084e */
[----:B------:R1:W-:Y:S01]  /*41b0*/  STSM.16.M88.4 [R2+0x1e800], R4 ;  /* 0x01e8000402007844 */ /* 0x0003e20000000200 */
[----:B------:R-:W3:Y:S01]  /*41c0*/  MUFU.EX2 R13, R13 ;  /* 0x0000000d000d7308 */ /* 0x000ee20000000800 */
[----:B--2---:R-:W-:Y:S01]  /*41d0*/  FADD.FTZ R11, R89, R48 ;  /* 0x00000030590b7221 */ /* 0x004fe20000010000 */
[--C-:B------:R-:W-:Y:S01]  /*41e0*/  FFMA.FTZ R48, R64, UR26, -R78.reuse ;  /* 0x0000001a40307c23 */ /* 0x100fe2000801084e */
[--C-:B------:R-:W-:Y:S01]  /*41f0*/  FFMA.FTZ R79, R79, UR26, -R78.reuse ;  /* 0x0000001a4f4f7c23 */ /* 0x100fe2000801084e */
[--C-:B------:R-:W-:Y:S01]  /*4200*/  FFMA.FTZ R109, R109, UR26, -R78.reuse ;  /* 0x0000001a6d6d7c23 */ /* 0x100fe2000801084e */
[--C-:B------:R-:W-:Y:S01]  /*4210*/  FFMA.FTZ R107, R107, UR26, -R78.reuse ;  /* 0x0000001a6b6b7c23 */ /* 0x100fe2000801084e */
[--C-:B------:R-:W-:Y:S01]  /*4220*/  FFMA.FTZ R113, R113, UR26, -R78.reuse ;  /* 0x0000001a71717c23 */ /* 0x100fe2000801084e */
[--C-:B------:R-:W-:Y:S01]  /*4230*/  FFMA.FTZ R111, R111, UR26, -R78.reuse ;  /* 0x0000001a6f6f7c23 */ /* 0x100fe2000801084e */
[----:B------:R-:W2:Y:S01]  /*4240*/  MUFU.EX2 R24, R24 ;  /* 0x0000001800187308 */ /* 0x000ea20000000800 */
[C---:B0-----:R-:W-:Y:S01]  /*4250*/  FADD.FTZ R14, R20.reuse, R11 ;  /* 0x0000000b140e7221 */ /* 0x041fe20000010000 */
[----:B------:R-:W-:Y:S01]  /*4260*/  F2FP.F16.F32.PACK_AB R11, R20, R89 ;  /* 0x00000059140b723e */ /* 0x000fe200000000ff */
[----:B------:R-:W-:Y:S01]  /*4270*/  FADD.FTZ R20, R12, R59 ;  /* 0x0000003b0c147221 */ /* 0x000fe20000010000 */
[----:B------:R-:W-:Y:S01]  /*4280*/  F2FP.F16.F32.PACK_AB R12, R15, R12 ;  /* 0x0000000c0f0c723e */ /* 0x000fe200000000ff */
[----:B------:R-:W-:-:S02]  /*4290*/  FFMA.FTZ R59, R72, UR26, -R78 ;  /* 0x0000001a483b7c23 */ /* 0x000fc4000801084e */
[----:B------:R-:W-:Y:S01]  /*42a0*/  FADD.FTZ R20, R15, R20 ;  /* 0x000000140f147221 */ /* 0x000fe20000010000 */
[----:B------:R-:W0:Y:S01]  /*42b0*/  MUFU.EX2 R19, R19 ;  /* 0x0000001300137308 */ /* 0x000e220000000800 */
[----:B------:R4:W-:Y:S01]  /*42c0*/  STSM.16.M88.4 [R152], R8 ;  /* 0x0000000898007844 */ /* 0x0009e20000000200 */
[----:B-1----:R-:W-:Y:S01]  /*42d0*/  F2FP.F16.F32.PACK_AB R4, R112, R101 ;  /* 0x000000657004723e */ /* 0x002fe200000000ff */
[----:B------:R-:W-:Y:S01]  /*42e0*/  FADD.FTZ R77, R21, R20 ;  /* 0x00000014154d7221 */ /* 0x000fe20000010000 */
[----:B------:R-:W-:-:S03]  /*42f0*/  F2FP.F16.F32.PACK_AB R6, R114, R105 ;  /* 0x000000697206723e */ /* 0x000fc600000000ff */
[----:B------:R-:W-:Y:S01]  /*4300*/  FADD.FTZ R20, R22, R77 ;  /* 0x0000004d16147221 */ /* 0x000fe20000010000 */
[----:B------:R-:W1:Y:S03]  /*4310*/  MUFU.EX2 R28, R28 ;  /* 0x0000001c001c7308 */ /* 0x000e660000000800 */
[----:B------:R-:W-:-:S04]  /*4320*/  FADD.FTZ R77, R95, R20 ;  /* 0x000000145f4d7221 */ /* 0x000fc80000010000 */
[----:B------:R-:W-:Y:S01]  /*4330*/  FADD.FTZ R20, R104, R77 ;  /* 0x0000004d68147221 */ /* 0x000fe20000010000 */
[----:B------:R5:W-:Y:S03]  /*4340*/  MUFU.EX2 R0, R56 ;  /* 0x0000003800007308 */ /* 0x000be60000000800 */
[----:B------:R-:W-:-:S04]  /*4350*/  FADD.FTZ R77, R97, R20 ;  /* 0x00000014614d7221 */ /* 0x000fc80000010000 */
[----:B------:R-:W-:Y:S01]  /*4360*/  FADD.FTZ R20, R108, R77 ;  /* 0x0000004d6c147221 */ /* 0x000fe20000010000 */
[----:B------:R-:W4:Y:S01]  /*4370*/  MUFU.EX2 R23, R23 ;  /* 0x0000001700177308 */ /* 0x000f220000000800 */
[----:B-----5:R-:W-:Y:S01]  /*4380*/  FFMA.FTZ R56, R71, UR26, -R78 ;  /* 0x0000001a47387c23 */ /* 0x020fe2000801084e */
[----:B---3--:R-:W-:Y:S01]  /*4390*/  FADD.FTZ R71, R13, R14 ;  /* 0x0000000e0d477221 */ /* 0x008fe20000010000 */
[----:B------:R-:W-:Y:S01]  /*43a0*/  FADD.FTZ R77, R101, R20 ;  /* 0x00000014654d7221 */ /* 0x000fe20000010000 */
[C---:B--2---:R-:W-:Y:S01]  /*43b0*/  F2FP.F16.F32.PACK_AB R13, R24.reuse, R13 ;  /* 0x0000000d180d723e */ /* 0x044fe200000000ff */
[----:B------:R-:W-:Y:S01]  /*43c0*/  FFMA.FTZ R78, R115, UR26, -R78 ;  /* 0x0000001a734e7c23 */ /* 0x000fe2000801084e */
[----:B------:R-:W-:Y:S01]  /*43d0*/  FADD.FTZ R14, R24, R71 ;  /* 0x00000047180e7221 */ /* 0x000fe20000010000 */
[----:B------:R-:W-:Y:S01]  /*43e0*/  FADD.FTZ R20, R112, R77 ;  /* 0x0000004d70147221 */ /* 0x000fe20000010000 */
[----:B------:R-:W2:Y:S02]  /*43f0*/  MUFU.EX2 R32, R32 ;  /* 0x0000002000207308 */ /* 0x000ea40000000800 */
[----:B0-----:R-:W-:Y:S01]  /*4400*/  FADD.FTZ R71, R19, R14 ;  /* 0x0000000e13477221 */ /* 0x001fe20000010000 */
[----:B------:R-:W-:Y:S01]  /*4410*/  FADD.FTZ R77, R105, R20 ;  /* 0x00000014694d7221 */ /* 0x000fe20000010000 */
[----:B------:R-:W-:-:S02]  /*4420*/  F2FP.F16.F32.PACK_AB R20, R104, R95 ;  /* 0x0000005f6814723e */ /* 0x000fc400000000ff */
[----:B-1----:R-:W-:Y:S01]  /*4430*/  FADD.FTZ R14, R28, R71 ;  /* 0x000000471c0e7221 */ /* 0x002fe20000010000 */
[----:B------:R-:W-:Y:S01]  /*4440*/  FADD.FTZ R77, R114, R77 ;  /* 0x0000004d724d7221 */ /* 0x000fe20000010000 */
[----:B------:R-:W0:Y:S02]  /*4450*/  MUFU.EX2 R35, R35 ;  /* 0x0000002300237308 */ /* 0x000e240000000800 */
[----:B----4-:R-:W-:Y:S01]  /*4460*/  FADD.FTZ R71, R23, R14 ;  /* 0x0000000e17477221 */ /* 0x010fe20000010000 */
[----:B------:R-:W-:-:S04]  /*4470*/  FADD.FTZ R68, R18, R77 ;  /* 0x0000004d12447221 */ /* 0x000fc80000010000 */
[----:B------:R-:W-:Y:S01]  /*4480*/  FADD.FTZ R7, R25, R68 ;  /* 0x0000004419077221 */ /* 0x000fe20000010000 */
[----:B------:R-:W1:Y:S01]  /*4490*/  MUFU.EX2 R86, R86 ;  /* 0x0000005600567308 */ /* 0x000e620000000800 */
[----:B--2---:R-:W-:Y:S02]  /*44a0*/  FADD.FTZ R14, R32, R71 ;  /* 0x00000047200e7221 */ /* 0x004fe40000010000 */
[----:B------:R-:W-:-:S04]  /*44b0*/  FADD.FTZ R10, R30, R7 ;  /* 0x000000071e0a7221 */ /* 0x000fc80000010000 */
[----:B------:R-:W-:Y:S01]  /*44c0*/  FADD.FTZ R7, R37, R10 ;  /* 0x0000000a25077221 */ /* 0x000fe20000010000 */
[----:B------:R-:W2:Y:S01]  /*44d0*/  MUFU.EX2 R75, R75 ;  /* 0x0000004b004b7308 */ /* 0x000ea20000000800 */
[----:B0-----:R-:W-:Y:S02]  /*44e0*/  FADD.FTZ R71, R35, R14 ;  /* 0x0000000e23477221 */ /* 0x001fe40000010000 */
[----:B------:R-:W-:-:S04]  /*44f0*/  FADD.FTZ R10, R38, R7 ;  /* 0x00000007260a7221 */ /* 0x000fc80000010000 */
[----:B------:R-:W-:Y:S01]  /*4500*/  FADD.FTZ R10, R41, R10 ;  /* 0x0000000a290a7221 */ /* 0x000fe20000010000 */
        /* <DEDUP_REMOVED lines=8> */
[----:B------:R-:W-:Y:S02]  /*4590*/  F2FP.F16.F32.PACK_AB R14, R22, R21 ;  /* 0x00000015160e723e */ /* 0x000fe400000000ff */
[----:B------:R-:W-:Y:S02]  /*45a0*/  F2FP.F16.F32.PACK_AB R21, R32, R23 ;  /* 0x000000172015723e */ /* 0x000fe400000000ff */
[----:B------:R-:W-:Y:S02]  /*45b0*/  F2FP.F16.F32.PACK_AB R22, R108, R97 ;  /* 0x000000616c16723e */ /* 0x000fe400000000ff */
[----:B------:R-:W1:Y:S01]  /*45c0*/  MUFU.EX2 R36, R36 ;  /* 0x0000002400247308 */ /* 0x000e620000000800 */
[----:B--2---:R-:W-:Y:S01]  /*45d0*/  FADD.FTZ R64, R90, R15 ;  /* 0x0000000f5a407221 */ /* 0x004fe20000010000 */
[----:B------:R-:W-:-:S02]  /*45e0*/  F2FP.F16.F32.PACK_AB R15, R28, R19 ;  /* 0x000000131c0f723e */ /* 0x000fc400000000ff */
[----:B------:R-:W-:Y:S02]  /*45f0*/  F2FP.F16.F32.PACK_AB R23, R86, R35 ;  /* 0x000000235617723e */ /* 0x000fe400000000ff */
[----:B------:R-:W-:Y:S01]  /*4600*/  F2FP.F16.F32.PACK_AB R7, R90, R43 ;  /* 0x0000002b5a07723e */ /* 0x000fe200000000ff */
[----:B------:R2:W-:Y:S01]  /*4610*/  STSM.16.M88.4 [R17], R12 ;  /* 0x0000000c11007844 */ /* 0x0005e20000000200 */
[----:B------:R-:W3:Y:S01]  /*4620*/  MUFU.EX2 R31, R31 ;  /* 0x0000001f001f7308 */ /* 0x000ee20000000800 */
[----:B0-----:R-:W-:Y:S02]  /*4630*/  FADD.FTZ R5, R27, R64 ;  /* 0x000000401b057221 */ /* 0x001fe40000010000 */
[----:B------:R-:W-:Y:S05]  /*4640*/  STSM.16.M88.4 [R16], R20 ;  /* 0x0000001410007844 */ /* 0x000fea0000000200 */
[----:B------:R-:W0:Y:S01]  /*4650*/  MUFU.EX2 R40, R40 ;  /* 0x0000002800287308 */ /* 0x000e220000000800 */
[----:B-1----:R-:W-:Y:S01]  /*4660*/  FADD.FTZ R8, R36, R5 ;  /* 0x0000000524087221 */ /* 0x002fe20000010000 */
[----:B--2---:R-:W-:-:S06]  /*4670*/  F2FP.F16.F32.PACK_AB R12, R41, R38 ;  /* 0x00000026290c723e */ /* 0x004fcc00000000ff */
[----:B------:R-:W1:Y:S01]  /*4680*/  MUFU.EX2 R39, R39 ;  /* 0x0000002700277308 */ /* 0x000e620000000800 */
[----:B---3--:R-:W-:-:S07]  /*4690*/  FADD.FTZ R5, R31, R8 ;  /* 0x000000081f057221 */ /* 0x008fce0000010000 */
[----:B------:R-:W2:Y:S01]  /*46a0*/  MUFU.EX2 R45, R45 ;  /* 0x0000002d002d7308 */ /* 0x000ea20000000800 */
[----:B0-----:R-:W-:Y:S01]  /*46b0*/  FADD.FTZ R8, R40, R5 ;  /* 0x0000000528087221 */ /* 0x001fe20000010000 */
[----:B------:R-:W-:-:S05]  /*46c0*/  F2FP.F16.F32.PACK_AB R5, R88, R75 ;  /* 0x0000004b5805723e */ /* 0x000fca00000000ff */
[----:B------:R0:W-:Y:S01]  /*46d0*/  STSM.16.M88.4 [R2+0x24800], R4 ;  /* 0x0248000402007844 */ /* 0x0001e20000000200 */
[----:B------:R-:W3:Y:S01]  /*46e0*/  MUFU.EX2 R46, R46 ;  /* 0x0000002e002e7308 */ /* 0x000ee20000000800 */
[----:B-1----:R-:W-:Y:S01]  /*46f0*/  FADD.FTZ R9, R39, R8 ;  /* 0x0000000827097221 */ /* 0x002fe20000010000 */
[----:B------:R-:W-:-:S03]  /*4700*/  F2FP.F16.F32.PACK_AB R13, R0, R39 ;  /* 0x00000027000d723e */ /* 0x000fc600000000ff */
[----:B------:R-:W-:-:S03]  /*4710*/  FADD.FTZ R9, R0, R9 ;  /* 0x0000000900097221 */ /* 0x000fc60000010000 */
        /* <DEDUP_REMOVED lines=8> */
[----:B--2---:R-:W-:Y:S01]  /*47a0*/  FADD.FTZ R9, R3, R10 ;  /* 0x0000000a03097221 */ /* 0x004fe20000010000 */
[----:B------:R-:W-:-:S03]  /*47b0*/  F2FP.F16.F32.PACK_AB R32, R26, R3 ;  /* 0x000000031a20723e */ /* 0x000fc600000000ff */
[----:B------:R-:W-:-:S03]  /*47c0*/  FADD.FTZ R24, R26, R9 ;  /* 0x000000091a187221 */ /* 0x000fc60000010000 */
[----:B------:R-:W2:Y:S01]  /*47d0*/  MUFU.EX2 R29, R29 ;  /* 0x0000001d001d7308 */ /* 0x000ea20000000800 */
[----:B---3--:R-:W-:Y:S01]  /*47e0*/  FADD.FTZ R10, R51, R8 ;  /* 0x00000008330a7221 */ /* 0x008fe20000010000 */
[----:B------:R-:W-:Y:S02]  /*47f0*/  F2FP.F16.F32.PACK_AB R8, R25, R18 ;  /* 0x000000121908723e */ /* 0x000fe400000000ff */
[----:B------:R-:W-:-:S04]  /*4800*/  F2FP.F16.F32.PACK_AB R15, R51, R44 ;  /* 0x0000002c330f723e */ /* 0x000fc800000000ff */
[----:B------:R-:W3:Y:S01]  /*4810*/  MUFU.EX2 R48, R48 ;  /* 0x0000003000307308 */ /* 0x000ee20000000800 */
[----:B-1----:R-:W-:Y:S01]  /*4820*/  FADD.FTZ R9, R47, R10 ;  /* 0x0000000a2f097221 */ /* 0x002fe20000010000 */
[----:B------:R-:W-:-:S06]  /*4830*/  F2FP.F16.F32.PACK_AB R10, R37, R30 ;  /* 0x0000001e250a723e */ /* 0x000fcc00000000ff */
[----:B------:R-:W1:Y:S01]  /*4840*/  MUFU.EX2 R34, R34 ;  /* 0x0000002200227308 */ /* 0x000e620000000800 */
[----:B--2---:R-:W-:-:S07]  /*4850*/  FADD.FTZ R11, R29, R24 ;  /* 0x000000181d0b7221 */ /* 0x004fce0000010000 */
[----:B------:R-:W0:Y:S01]  /*4860*/  MUFU.EX2 R52, R52 ;  /* 0x0000003400347308 */ /* 0x000e220000000800 */
[----:B---3--:R-:W-:-:S07]  /*4870*/  FADD.FTZ R9, R48, R9 ;  /* 0x0000000930097221 */ /* 0x008fce0000010000 */
[----:B------:R-:W2:Y:S01]  /*4880*/  MUFU.EX2 R33, R33 ;  /* 0x0000002100217308 */ /* 0x000ea20000000800 */
[----:B-1----:R-:W-:Y:S01]  /*4890*/  FADD.FTZ R18, R34, R11 ;  /* 0x0000000b22127221 */ /* 0x002fe20000010000 */
[----:B------:R-:W-:Y:S02]  /*48a0*/  F2FP.F16.F32.PACK_AB R11, R40, R31 ;  /* 0x0000001f280b723e */ /* 0x000fe400000000ff */
[----:B------:R-:W-:-:S04]  /*48b0*/  F2FP.F16.F32.PACK_AB R34, R34, R29 ;  /* 0x0000001d2222723e */ /* 0x000fc800000000ff */
[----:B------:R-:W1:Y:S01]  /*48c0*/  MUFU.EX2 R55, R55 ;  /* 0x0000003700377308 */ /* 0x000e620000000800 */
[----:B0-----:R-:W-:Y:S01]  /*48d0*/  FADD.FTZ R4, R52, R9 ;  /* 0x0000000934047221 */ /* 0x001fe20000010000 */
[----:B------:R-:W-:-:S05]  /*48e0*/  F2FP.F16.F32.PACK_AB R9, R36, R27 ;  /* 0x0000001b2409723e */ /* 0x000fca00000000ff */
[----:B------:R-:W-:Y:S01]  /*48f0*/  STSM.16.M88.4 [R154], R8 ;  /* 0x000000089a007844 */ /* 0x000fe20000000200 */
[----:B------:R-:W0:Y:S01]  /*4900*/  MUFU.EX2 R56, R56 ;  /* 0x0000003800387308 */ /* 0x000e220000000800 */
[----:B--2---:R-:W-:Y:S02]  /*4910*/  FADD.FTZ R7, R33, R18 ;  /* 0x0000001221077221 */ /* 0x004fe40000010000 */
[----:B------:R2:W-:Y:S02]  /*4920*/  STSM.16.M88.4 [R17+0x6000], R12 ;  /* 0x0060000c11007844 */ /* 0x0005e40000000200 */
[----:B------:R-:W-:-:S03]  /*4930*/  FADD.FTZ R7, R42, R7 ;  /* 0x000000072a077221 */ /* 0x000fc60000010000 */
[----:B------:R-:W3:Y:S01]  /*4940*/  MUFU.EX2 R59, R59 ;  /* 0x0000003b003b7308 */ /* 0x000ee20000000800 */
[C---:B-1----:R-:W-:Y:S01]  /*4950*/  FADD.FTZ R5, R55.reuse, R4 ;  /* 0x0000000437057221 */ /* 0x042fe20000010000 */
[----:B------:R-:W-:Y:S01]  /*4960*/  FADD.FTZ R4, R50, R7 ;  /* 0x0000000732047221 */ /* 0x000fe20000010000 */
[----:B------:R-:W-:-:S05]  /*4970*/  F2FP.F16.F32.PACK_AB R35, R55, R52 ;  /* 0x000000343723723e */ /* 0x000fca00000000ff */
[----:B------:R-:W1:Y:S01]  /*4980*/  MUFU.EX2 R53, R53 ;  /* 0x0000003500357308 */ /* 0x000e620000000800 */
[----:B0-----:R-:W-:-:S07]  /*4990*/  FADD.FTZ R0, R56, R5 ;  /* 0x0000000538007221 */ /* 0x001fce0000010000 */
[----:B------:R-:W0:Y:S01]  /*49a0*/  MUFU.EX2 R60, R60 ;  /* 0x0000003c003c7308 */ /* 0x000e220000000800 */
[----:B---3--:R-:W-:-:S07]  /*49b0*/  FADD.FTZ R5, R59, R0 ;  /* 0x000000003b057221 */ /* 0x008fce0000010000 */
[----:B------:R-:W3:Y:S01]  /*49c0*/  MUFU.EX2 R49, R49 ;  /* 0x0000003100317308 */ /* 0x000ee20000000800 */
[----:B-1----:R-:W-:-:S07]  /*49d0*/  FADD.FTZ R6, R53, R4 ;  /* 0x0000000435067221 */ /* 0x002fce0000010000 */
[----:B------:R-:W1:Y:S01]  /*49e0*/  MUFU.EX2 R63, R63 ;  /* 0x0000003f003f7308 */ /* 0x000e620000000800 */
[----:B0-----:R-:W-:-:S07]  /*49f0*/  FADD.FTZ R4, R60, R5 ;  /* 0x000000053c047221 */ /* 0x001fce0000010000 */
[----:B------:R-:W0:Y:S01]  /*4a00*/  MUFU.EX2 R54, R54 ;  /* 0x0000003600367308 */ /* 0x000e220000000800 */
[----:B---3--:R-:W-:-:S07]  /*4a10*/  FADD.FTZ R5, R49, R6 ;  /* 0x0000000631057221 */ /* 0x008fce0000010000 */
[----:B------:R-:W3:Y:S01]  /*4a20*/  MUFU.EX2 R67, R67 ;  /* 0x0000004300437308 */ /* 0x000ee20000000800 */
[C---:B-1----:R-:W-:Y:S01]  /*4a30*/  FADD.FTZ R6, R63.reuse, R4 ;  /* 0x000000043f067221 */ /* 0x042fe20000010000 */
[----:B------:R-:W-:Y:S02]  /*4a40*/  F2FP.F16.F32.PACK_AB R4, R42, R33 ;  /* 0x000000212a04723e */ /* 0x000fe400000000ff */
[----:B------:R-:W-:Y:S02]  /*4a50*/  F2FP.F16.F32.PACK_AB R33, R48, R47 ;  /* 0x0000002f3021723e */ /* 0x000fe400000000ff */
[----:B------:R-:W-:Y:S02]  /*4a60*/  F2FP.F16.F32.PACK_AB R7, R63, R60 ;  /* 0x0000003c3f07723e */ /* 0x000fe400000000ff */
[----:B------:R-:W1:Y:S01]  /*4a70*/  MUFU.EX2 R57, R57 ;  /* 0x0000003900397308 */ /* 0x000e620000000800 */
[----:B0-----:R-:W-:Y:S01]  /*4a80*/  FADD.FTZ R18, R54, R5 ;  /* 0x0000000536127221 */ /* 0x001fe20000010000 */
[----:B------:R-:W-:Y:S06]  /*4a90*/  STSM.16.M88.4 [R16+0x6000], R32 ;  /* 0x0060002010007844 */ /* 0x000fec0000000200 */
[----:B------:R-:W0:Y:S01]  /*4aa0*/  MUFU.EX2 R68, R81 ;  /* 0x0000005100447308 */ /* 0x000e220000000800 */
[----:B---3--:R-:W-:Y:S01]  /*4ab0*/  FADD.FTZ R3, R67, R6 ;  /* 0x0000000643037221 */ /* 0x008fe20000010000 */
        /* <DEDUP_REMOVED lines=8> */
[----:B------:R-:W-:Y:S02]  /*4b40*/  F2FP.F16.F32.PACK_AB R58, R58, R57 ;  /* 0x000000393a3a723e */ /* 0x000fe400000000ff */
[----:B------:R-:W-:Y:S01]  /*4b50*/  F2FP.F16.F32.PACK_AB R57, R68, R67 ;  /* 0x000000434439723e */ /* 0x000fe200000000ff */
[----:B------:R2:W-:Y:S01]  /*4b60*/  STSM.16.M88.4 [R2+0x2a800], R4 ;  /* 0x02a8000402007844 */ /* 0x0005e20000000200 */
[----:B------:R-:W3:Y:S01]  /*4b70*/  MUFU.EX2 R85, R85 ;  /* 0x0000005500557308 */ /* 0x000ee20000000800 */
[----:B-1----:R-:W-:Y:S01]  /*4b80*/  FADD.FTZ R8, R84, R3 ;  /* 0x0000000354087221 */ /* 0x002fe20000010000 */
[----:B------:R-:W-:-:S06]  /*4b90*/  F2FP.F16.F32.PACK_AB R56, R54, R49 ;  /* 0x000000313638723e */ /* 0x000fcc00000000ff */
[----:B------:R-:W1:Y:S01]  /*4ba0*/  MUFU.EX2 R62, R62 ;  /* 0x0000003e003e7308 */ /* 0x000e620000000800 */
[----:B0-----:R-:W-:-:S07]  /*4bb0*/  FADD.FTZ R3, R61, R12 ;  /* 0x0000000c3d037221 */ /* 0x001fce0000010000 */
[----:B------:R-:W0:Y:S01]  /*4bc0*/  MUFU.EX2 R83, R83 ;  /* 0x0000005300537308 */ /* 0x000e220000000800 */
[C---:B---3--:R-:W-:Y:S01]  /*4bd0*/  FADD.FTZ R8, R85.reuse, R8 ;  /* 0x0000000855087221 */ /* 0x048fe20000010000 */
[----:B------:R-:W-:-:S05]  /*4be0*/  F2FP.F16.F32.PACK_AB R59, R85, R84 ;  /* 0x00000054553b723e */ /* 0x000fca00000000ff */
[----:B------:R3:W-:Y:S01]  /*4bf0*/  STSM.16.M88.4 [R153], R56 ;  /* 0x0000003899007844 */ /* 0x0007e20000000200 */
[----:B------:R-:W4:Y:S01]  /*4c00*/  MUFU.EX2 R65, R65 ;  /* 0x0000004100417308 */ /* 0x000f220000000800 */
[C---:B-1----:R-:W-:Y:S01]  /*4c10*/  FADD.FTZ R12, R62.reuse, R3 ;  /* 0x000000033e0c7221 */ /* 0x042fe20000010000 */
[----:B------:R-:W-:-:S06]  /*4c20*/  F2FP.F16.F32.PACK_AB R64, R62, R61 ;  /* 0x0000003d3e40723e */ /* 0x000fcc00000000ff */
[----:B------:R-:W1:Y:S01]  /*4c30*/  MUFU.EX2 R82, R82 ;  /* 0x0000005200527308 */ /* 0x000e620000000800 */
[----:B0-----:R-:W-:-:S07]  /*4c40*/  FADD.FTZ R3, R83, R8 ;  /* 0x0000000853037221 */ /* 0x001fce0000010000 */
[----:B------:R-:W0:Y:S01]  /*4c50*/  MUFU.EX2 R66, R66 ;  /* 0x0000004200427308 */ /* 0x000e220000000800 */
[----:B----4-:R-:W-:-:S07]  /*4c60*/  FADD.FTZ R11, R65, R12 ;  /* 0x0000000c410b7221 */ /* 0x010fce0000010000 */
[----:B------:R-:W4:Y:S01]  /*4c70*/  MUFU.EX2 R79, R79 ;  /* 0x0000004f004f7308 */ /* 0x000f220000000800 */
[----:B-1----:R-:W-:-:S07]  /*4c80*/  FADD.FTZ R8, R82, R3 ;  /* 0x0000000352087221 */ /* 0x002fce0000010000 */
[----:B------:R-:W1:Y:S01]  /*4c90*/  MUFU.EX2 R69, R69 ;  /* 0x0000004500457308 */ /* 0x000e620000000800 */
[C---:B0-----:R-:W-:Y:S01]  /*4ca0*/  FADD.FTZ R12, R66.reuse, R11 ;  /* 0x0000000b420c7221 */ /* 0x041fe20000010000 */
[----:B------:R-:W-:Y:S02]  /*4cb0*/  F2FP.F16.F32.PACK_AB R66, R66, R65 ;  /* 0x000000414242723e */ /* 0x000fe400000000ff */
[----:B------:R-:W-:-:S04]  /*4cc0*/  F2FP.F16.F32.PACK_AB R65, R82, R83 ;  /* 0x000000535241723e */ /* 0x000fc800000000ff */
[----:B------:R-:W0:Y:S01]  /*4cd0*/  MUFU.EX2 R0, R109 ;  /* 0x0000006d00007308 */ /* 0x000e220000000800 */
[----:B----4-:R-:W-:-:S07]  /*4ce0*/  FADD.FTZ R3, R79, R8 ;  /* 0x000000084f037221 */ /* 0x010fce0000010000 */
[----:B------:R-:W4:Y:S01]  /*4cf0*/  MUFU.EX2 R9, R107 ;  /* 0x0000006b00097308 */ /* 0x000f220000000800 */
[----:B-1----:R-:W-:-:S07]  /*4d00*/  FADD.FTZ R11, R69, R12 ;  /* 0x0000000c450b7221 */ /* 0x002fce0000010000 */
[----:B------:R-:W2:Y:S01]  /*4d10*/  MUFU.EX2 R70, R98 ;  /* 0x0000006200467308 */ /* 0x000ea20000000800 */
[C---:B0-----:R-:W-:Y:S01]  /*4d20*/  FADD.FTZ R12, R0.reuse, R3 ;  /* 0x00000003000c7221 */ /* 0x041fe20000010000 */
[----:B------:R-:W-:-:S05]  /*4d30*/  F2FP.F16.F32.PACK_AB R67, R0, R79 ;  /* 0x0000004f0043723e */ /* 0x000fca00000000ff */
[----:B------:R3:W-:Y:S01]  /*4d40*/  STSM.16.M88.4 [R17+0xc000], R64 ;  /* 0x00c0004011007844 */ /* 0x0007e20000000200 */
[----:B------:R-:W0:Y:S01]  /*4d50*/  MUFU.EX2 R10, R113 ;  /* 0x00000071000a7308 */ /* 0x000e220000000800 */
[----:B----4-:R-:W-:-:S07]  /*4d60*/  FADD.FTZ R3, R9, R12 ;  /* 0x0000000c09037221 */ /* 0x010fce0000010000 */
[----:B------:R-:W-:Y:S01]  /*4d70*/  MUFU.EX2 R74, R74 ;  /* 0x0000004a004a7308 */ /* 0x000fe20000000800 */
[C---:B--2---:R-:W-:Y:S01]  /*4d80*/  FADD.FTZ R5, R70.reuse, R11 ;  /* 0x0000000b46057221 */ /* 0x044fe20000010000 */
[----:B------:R-:W-:-:S06]  /*4d90*/  F2FP.F16.F32.PACK_AB R8, R70, R69 ;  /* 0x000000454608723e */ /* 0x000fcc00000000ff */
[----:B------:R-:W1:Y:S01]  /*4da0*/  MUFU.EX2 R73, R73 ;  /* 0x0000004900497308 */ /* 0x000e620000000800 */
[C---:B0-----:R-:W-:Y:S01]  /*4db0*/  FADD.FTZ R0, R10.reuse, R3 ;  /* 0x000000030a007221 */ /* 0x041fe20000010000 */
[----:B------:R-:W-:-:S06]  /*4dc0*/  F2FP.F16.F32.PACK_AB R9, R10, R9 ;  /* 0x000000090a09723e */ /* 0x000fcc00000000ff */
[----:B------:R-:W-:Y:S08]  /*4dd0*/  MUFU.EX2 R111, R111 ;  /* 0x0000006f006f7308 */ /* 0x000ff00000000800 */
[----:B------:R-:W0:Y:S01]  /*4de0*/  MUFU.EX2 R78, R78 ;  /* 0x0000004e004e7308 */ /* 0x000e220000000800 */
[----:B-1----:R-:W-:Y:S01]  /*4df0*/  F2FP.F16.F32.PACK_AB R10, R73, R74 ;  /* 0x0000004a490a723e */ /* 0x002fe200000000ff */
[----:B------:R-:W-:-:S04]  /*4e00*/  FADD.FTZ R74, R74, R5 ;  /* 0x000000054a4a7221 */ /* 0x000fc80000010000 */
[----:B------:R-:W-:Y:S01]  /*4e10*/  FADD.FTZ R3, R73, R74 ;  /* 0x0000004a49037221 */ /* 0x000fe20000010000 */
[----:B0-----:R-:W-:Y:S01]  /*4e20*/  F2FP.F16.F32.PACK_AB R11, R78, R111 ;  /* 0x0000006f4e0b723e */ /* 0x001fe200000000ff */
[----:B------:R-:W-:-:S04]  /*4e30*/  FADD.FTZ R111, R111, R0 ;  /* 0x000000006f6f7221 */ /* 0x000fc80000010000 */
[----:B------:R3:W-:Y:S01]  /*4e40*/  STSM.16.M88.4 [R16+0xc000], R8 ;  /* 0x00c0000810007844 */ /* 0x0007e20000000200 */
[----:B------:R-:W-:Y:S01]  /*4e50*/  FADD.FTZ R4, R78, R111 ;  /* 0x0000006f4e047221 */ /* 0x000fe20000010000 */
[----:B------:R0:W-:Y:S06]  /*4e60*/  MEMBAR.ALL.CTA ;  /* 0x0000000000007992 */ /* 0x0001ec0000008000 */
[----:B0-----:R-:W0:Y:S02]  /*4e70*/  FENCE.VIEW.ASYNC.S ;  /* 0x00000000000073c6 */ /* 0x001e240000000000 */
[----:B0-----:R-:W-:Y:S01]  /*4e80*/  NOP ;  /* 0x0000000000007918 */ /* 0x001fe20000000000 */
[----:B------:R-:W-:Y:S05]  /*4e90*/  @!P2 BRA `(.L_x_12829) ;  /* 0x0000003400d0a947 */ /* 0x000fea0003800000 */
[----:B------:R-:W-:Y:S01]  /*4ea0*/  MOV R5, R103 ;  /* 0x0000006700057202 */ /* 0x000fe20000000f00 */
[----:B------:R-:W-:Y:S01]  /*4eb0*/  IMAD.MOV.U32 R0, RZ, RZ, R96 ;  /* 0x000000ffff007224 */ /* 0x000fe200078e0060 */
        /* <DEDUP_REMOVED lines=21> */
.L_x_12838:
        /* <DEDUP_REMOVED lines=9> */
.L_x_12831:
[----:B------:R-:W-:Y:S01]  /*50a0*/  ULEA UR6, UR38, UR39, 0x3 ;  /* 0x0000002726067291 */ /* 0x000fe2000f8e183f */
[----:B------:R-:W-:-:S05]  /*50b0*/  IMAD.U32 R6, RZ, RZ, UR37 ;  /* 0x00000025ff067e24 */ /* 0x000fca000f8e00ff */
[----:B------:R-:W-:-:S04]  /*50c0*/  SHF.L.U32 R6, R6, 0x1f, RZ ;  /* 0x0000001f06067819 */ /* 0x000fc800000006ff */
[----:B------:R0:W1:Y:S01]  /*50d0*/  SYNCS.PHASECHK.TRANS64.TRYWAIT P2, [UR6+0x30830], R6 ;  /* 0x03083006ff0075a7 */ /* 0x0000620008040146 */
[----:B------:R-:W-:Y:S05]  /*50e0*/  @!P0 BRA `(.L_x_12832) ;  /* 0x0000000000048947 */ /* 0x000fea0003800000 */
[----:B------:R-:W-:Y:S01]  /*50f0*/  BPT.TRAP 0x1 ;  /* 0x000000040000795c */ /* 0x000fe20000300000 */
.L_x_12832:
[----:B-1----:R-:W-:Y:S05]  /*5100*/  @P2 BRA `(.L_x_12830) ;  /* 0x0000000000082947 */ /* 0x002fea0003800000 */
[----:B------:R-:W1:Y:S02]  /*5110*/  SYNCS.PHASECHK.TRANS64.TRYWAIT P2, [UR6+0x30830], R6 ;  /* 0x03083006ff0075a7 */ /* 0x000e640008040146 */
[----:B-1----:R-:W-:Y:S05]  /*5120*/  @!P2 BRA `(.L_x_12833) ;  /* 0x000000ac0030a947 */ /* 0x002fea0003800000 */
.L_x_12830:
[----:B-1----:R-:W1:Y:S01]  /*5130*/  S2R R7, SR_TID.X ;  /* 0x0000000000077919 */ /* 0x002e620000002100 */
        /* <DEDUP_REMOVED lines=11> */
[----:B---3--:R-:W-:-:S06]  /*51f0*/  WARPGROUP.ARRIVE ;  /* 0x00000000000079c5 */ /* 0x008fcc0000000000 */
        /* <DEDUP_REMOVED lines=14> */
.L_x_12835:
[----:B------:R-:W-:Y:S01]  /*52e0*/  ULEA UR6, UR28, UR39, 0x3 ;  /* 0x000000271c067291 */ /* 0x000fe2000f8e183f */
[----:B------:R-:W-:-:S05]  /*52f0*/  IMAD.U32 R6, RZ, RZ, UR20 ;  /* 0x00000014ff067e24 */ /* 0x000fca000f8e00ff */
[----:B------:R-:W-:-:S04]  /*5300*/  SHF.L.U32 R6, R6, 0x1f, RZ ;  /* 0x0000001f06067819 */ /* 0x000fc800000006ff */
[----:B------:R0:W1:Y:S01]  /*5310*/  SYNCS.PHASECHK.TRANS64.TRYWAIT P2, [UR6+0x30850], R6 ;  /* 0x03085006ff0075a7 */ /* 0x0000620008040146 */
[----:B------:R-:W-:Y:S05]  /*5320*/  @!P0 BRA `(.L_x_12836) ;  /* 0x0000000000048947 */ /* 0x000fea0003800000 */
[----:B------:R-:W-:Y:S01]  /*5330*/  BPT.TRAP 0x1 ;  /* 0x000000040000795c */ /* 0x000fe20000300000 */
.L_x_12836:
[----:B-1----:R-:W-:Y:S05]  /*5340*/  @P2 BRA `(.L_x_12834) ;  /* 0x0000000000082947 */ /* 0x002fea0003800000 */
[----:B------:R-:W1:Y:S02]  /*5350*/  SYNCS.PHASECHK.TRANS64.TRYWAIT P2, [UR6+0x30850], R6 ;  /* 0x03085006ff0075a7 */ /* 0x000e640008040146 */
[----:B-1----:R-:W-:Y:S05]  /*5360*/  @!P2 BRA `(.L_x_12837) ;  /* 0x000000a800b8a947 */ /* 0x002fea0003800000 */
.L_x_12834:
[----:B------:R-:W-:Y:S01]  /*5370*/  UIADD3 UR7, UR25, 0x1e800, URZ ;  /* 0x0001e80019077890 */ /* 0x000fe2000fffe03f */
[----:B------:R-:W-:Y:S01]  /*5380*/  WARPGROUP.ARRIVE ;  /* 0x00000000000079c5 */ /* 0x000fe20000000000 */
[----:B------:R-:W-:Y:S01]  /*5390*/  UIADD3 UR6, UR39, 0x400, URZ ;  /* 0x0000040027067890 */ /* 0x000fe2000fffe03f */
[----:B01----:R-:W-:Y:S01]  /*53a0*/  FMUL.FTZ R6, R24, UR27 ;  /* 0x0000001b18067c20 */ /* 0x003fe20008410000 */
[----:B------:R-:W-:Y:S01]  /*53b0*/  USHF.R.U32.HI UR7, URZ, 0x4, UR7 ;  /* 0x000000043f077899 */ /* 0x000fe20008011607 */
[----:B------:R-:W-:Y:S01]  /*53c0*/  FMUL.FTZ R7, R25, UR27 ;  /* 0x0000001b19077c20 */ /* 0x000fe20008410000 */
[----:B------:R-:W-:Y:S01]  /*53d0*/  USHF.R.U32.HI UR6, URZ, 0x4, UR6 ;  /* 0x000000043f067899 */ /* 0x000fe20008011606 */
[----:B------:R-:W-:Y:S01]  /*53e0*/  FMUL.FTZ R10, R28, UR27 ;  /* 0x0000001b1c0a7c20 */ /* 0x000fe20008410000 */
[----:B------:R-:W-:Y:S01]  /*53f0*/  ULOP3.LUT UR10, UR7, 0x3fff, URZ, 0xc0, !UPT ;  /* 0x00003fff070a7892 */ /* 0x000fe2000f8ec03f */
[----:B------:R-:W0:Y:S01]  /*5400*/  MUFU.TANH R6, R6 ;  /* 0x0000000600067308 */ /* 0x000e220000002400 */
[----:B------:R-:W-:Y:S01]  /*5410*/  ULOP3.LUT UR7, UR6, 0x3fff, URZ, 0xc0, !UPT ;  /* 0x00003fff06077892 */ /* 0x000fe2000f8ec03f */
[----:B------:R-:W-:Y:S01]  /*5420*/  FMUL.FTZ R11, R29, UR27 ;  /* 0x0000001b1d0b7c20 */ /* 0x000fe20008410000 */
[----:B------:R-:W-:Y:S01]  /*5430*/  ULOP3.LUT UR6, UR10, 0x10000, URZ, 0xfc, !UPT ;  /* 0x000100000a067892 */ /* 0x000fe2000f8efc3f */
[----:B------:R-:W-:Y:S01]  /*5440*/  FMUL.FTZ R14, R32, UR27 ;  /* 0x0000001b200e7c20 */ /* 0x000fe20008410000 */
[----:B------:R-:W-:Y:S01]  /*5450*/  UIMAD UR7, UR28, 0x600, UR7 ;  /* 0x000006001c0778a4 */ /* 0x000fe2000f8e0207 */
[----:B------:R-:W-:Y:S01]  /*5460*/  FMUL.FTZ R15, R33, UR27 ;  /* 0x0000001b210f7c20 */ /* 0x000fe20008410000 */
[----:B------:R-:W-:Y:S01]  /*5470*/  UMOV UR21, 0x40000040 ;  /* 0x4000004000157882 */ /* 0x000fe20000000000 */
[----:B------:R-:W-:Y:S01]  /*5480*/  UMOV UR23, 0x40000040 ;  /* 0x4000004000177882 */ /* 0x000fe20000000000 */
[----:B------:R-:W1:Y:S01]  /*5490*/  MUFU.TANH R7, R7 ;  /* 0x0000000700077308 */ /* 0x000e620000002400 */
[----:B------:R-:W-:Y:S01]  /*54a0*/  UMOV UR20, UR6 ;  /* 0x0000000600147c82 */ /* 0x000fe20008000000 */
[----:B------:R-:W-:Y:S01]  /*54b0*/  FMUL.FTZ R32, R48, UR27 ;  /* 0x0000001b30207c20 */ /* 0x000fe20008410000 */
[----:B------:R-:W-:Y:S01]  /*54c0*/  UMOV UR22, UR7 ;  /* 0x0000000700167c82 */ /* 0x000fe20008000000 */
[----:B------:R-:W-:Y:S01]  /*54d0*/  FMUL.FTZ R48, R64, UR27 ;  /* 0x0000001b40307c20 */ /* 0x000fe20008410000 */
[----:B------:R-:W-:Y:S01]  /*54e0*/  HGMMA.64x64x16.F32 R120, gdesc[UR20].tnspB, R120, gsb0 ;  /* 0x40e00000147879f0 */ /* 0x000fe20008000878 */
[----:B------:R-:W-:Y:S01]  /*54f0*/  UIADD3 UR20, UR6, 0x2, URZ ;  /* 0x0000000206147890 */ /* 0x000fe2000fffe03f */
[----:B------:R-:W-:Y:S01]  /*5500*/  FMUL.FTZ R64, R80, UR27 ;  /* 0x0000001b50407c20 */ /* 0x000fe20008410000 */
[----:B------:R-:W-:Y:S01]  /*5510*/  UIADD3 UR22, UR7, 0x80, URZ ;  /* 0x0000008007167890 */ /* 0x000fe2000fffe03f */
[----:B------:R-:W2:Y:S01]  /*5520*/  MUFU.TANH R10, R10 ;  /* 0x0000000a000a7308 */ /* 0x000ea20000002400 */
[----:B------:R-:W-:Y:S01]  /*5530*/  UMOV UR21, 0x40000040 ;  /* 0x4000004000157882 */ /* 0x000fe20000000000 */
[----:B------:R-:W-:Y:S01]  /*5540*/  UMOV UR23, 0x40000040 ;  /* 0x4000004000177882 */ /* 0x000fe20000000000 */
        /* <DEDUP_REMOVED lines=69> */
[----:B------:R-:W-:-:S02]  /*59a0*/  WARPGROUP.DEPBAR.LE gsb0, 0x0 ;  /* 0x00008000000079c5 */ /* 0x000fc40000010000 */
[----:B------:R-:W-:Y:S01]  /*59b0*/  WARPGROUP.ARRIVE ;  /* 0x00000000000079c5 */ /* 0x000fe20000000000 */
[----:B------:R-:W2:Y:S01]  /*59c0*/  MUFU.TANH R12, R12 ;  /* 0x0000000c000c7308 */ /* 0x000ea20000002400 */
[----:B0-----:R-:W-:Y:S01]  /*59d0*/  FMNMX.FTZ R85, R9, R84, !PT ;  /* 0x0000005409557209 */ /* 0x001fe20007810000 */
[----:B------:R-:W-:Y:S01]  /*59e0*/  FMUL.FTZ R47, R63, UR27 ;  /* 0x0000001b3f2f7c20 */ /* 0x000fe20008410000 */
[----:B------:R-:W-:Y:S01]  /*59f0*/  FMUL.FTZ R60, R76, UR27 ;  /* 0x0000001b4c3c7c20 */ /* 0x000fe20008410000 */
[----:B------:R-:W-:Y:S01]  /*5a00*/  FMUL.FTZ R50, R66, UR27 ;  /* 0x0000001b42327c20 */ /* 0x000fe20008410000 */
[----:B------:R-:W-:Y:S01]  /*5a10*/  HGMMA.64x64x16.F32 R120, gdesc[UR20].tnspB, R120, gsb0 ;  /* 0x40e00000147879f0 */ /* 0x000fe20008000878 */
[----:B------:R-:W-:Y:S01]  /*5a20*/  UIADD3 UR20, UR6, 0x4, URZ ;  /* 0x0000000406147890 */ /* 0x000fe2000fffe03f */
[----:B-1----:R-:W-:Y:S01]  /*5a30*/  FMNMX.FTZ R86, R24, R87, !PT ;  /* 0x0000005718567209 */ /* 0x002fe20007810000 */
[----:B------:R-:W-:Y:S01]  /*5a40*/  UIADD3 UR22, UR7, 0x100, URZ ;  /* 0x0000010007167890 */ /* 0x000fe2000fffe03f */
[----:B------:R-:W0:Y:S01]  /*5a50*/  MUFU.TANH R25, R25 ;  /* 0x0000001900197308 */ /* 0x000e220000002400 */
[----:B------:R-:W-:Y:S01]  /*5a60*/  UMOV UR21, 0x40000040 ;  /* 0x4000004000157882 */ /* 0x000fe20000000000 */
[----:B------:R-:W-:Y:S01]  /*5a70*/  UMOV UR23, 0x40000040 ;  /* 0x4000004000177882 */ /* 0x000fe20000000000 */
        /* <DEDUP_REMOVED lines=17> */
[----:B------:R-:W-:-:S04]  /*5b90*/  FMUL.FTZ R100, R112, UR27 ;  /* 0x0000001b70647c20 */ /* 0x000fc80008410000 */
        /* <DEDUP_REMOVED lines=17> */
[----:B------:R-:W-:Y:S01]  /*5cb0*/  HGMMA.64x64x16.F32 R120, gdesc[UR20].tnspB, R120, gsb0 ;  /* 0x40e00000147879f0 */ /* 0x000fe20008000878 */
[----:B------:R-:W-:Y:S01]  /*5cc0*/  UIADD3 UR20, UR6, 0x6, URZ ;  /* 0x0000000606147890 */ /* 0x000fe2000fffe03f */
[----:B--2---:R-:W-:Y:S01]  /*5cd0*/  FMNMX.FTZ R89, R33, R84, !PT ;  /* 0x0000005421597209 */ /* 0x004fe20007810000 */
[----:B------:R-:W-:-:S03]  /*5ce0*/  UIADD3 UR22, UR7, 0x180, URZ ;  /* 0x0000018007167890 */ /* 0x000fc6000fffe03f */
[----:B------:R-:W1:Y:S01]  /*5cf0*/  MUFU.TANH R36, R36 ;  /* 0x0000002400247308 */ /* 0x000e620000002400 */
[----:B------:R-:W-:Y:S01]  /*5d00*/  UMOV UR21, 0x40000040 ;  /* 0x4000004000157882 */ /* 0x000fe20000000000 */
[----:B------:R-:W-:Y:S01]  /*5d10*/  UMOV UR23, 0x40000040 ;  /* 0x4000004000177882 */ /* 0x000fe20000000000 */
[----:B------:R-:W-:-:S05]  /*5d20*/  FMUL.FTZ R84, R102, UR27 ;  /* 0x0000001b66547c20 */ /* 0x000fca0008410000 */
        /* <DEDUP_REMOVED lines=23> */
[----:B------:R-:W-:Y:S01]  /*5ea0*/  UIADD3 UR20, UR6, 0x600, URZ ;  /* 0x0000060006147890 */ /* 0x000fe2000fffe03f */
        /* <DEDUP_REMOVED lines=13> */
[----:B------:R-:W-:Y:S01]  /*5f80*/  FMUL.FTZ R91, R105, UR27 ;  /* 0x0000001b695b7c20 */ /* 0x000fe20008410000 */
[----:B------:R-:W-:-:S05]  /*5f90*/  FMUL.FTZ R105, R117, UR27 ;  /* 0x0000001b75697c20 */ /* 0x000fca0008410000 */
        /* <DEDUP_REMOVED lines=8> */
[----:B0-----:R-:W-:Y:S01]  /*6020*/  FMNMX.FTZ R94, R52, R93, !PT ;  /* 0x0000005d345e7209 */ /* 0x001fe20007810000 */
[----:B------:R-:W-:Y:S02]  /*6030*/  WARPGROUP.DEPBAR.LE gsb0, 0x0 ;  /* 0x00008000000079c5 */ /* 0x000fe40000010000 */
[----:B------:R-:W-:-:S04]  /*6040*/  WARPGROUP.ARRIVE ;  /* 0x00000000000079c5 */ /* 0x000fc80000000000 */
[----:B------:R-:W0:Y:S01]  /*6050*/  MUFU.TANH R43, R43 ;  /* 0x0000002b002b7308 */ /* 0x000e220000002400 */
[----:B--2---:R-:W-:Y:S01]  /*6060*/  FMNMX.FTZ R92, R42, R89, !PT ;  /* 0x000000592a5c7209 */ /* 0x004fe20007810000 */
[----:B------:R-:W-:Y:S01]  /*6070*/  HGMMA.64x64x16.F32 R120, gdesc[UR20].tnspB, R120, gsb0 ;  /* 0x40e00000147879f0 */ /* 0x000fe20008000878 */
[----:B------:R-:W-:Y:S01]  /*6080*/  UIADD3 UR20, UR6, 0x602, URZ ;  /* 0x0000060206147890 */ /* 0x000fe2000fffe03f */
[----:B-1----:R-:W-:Y:S01]  /*6090*/  FMNMX.FTZ R89, R53, R94, !PT ;  /* 0x0000005e35597209 */ /* 0x002fe20007810000 */
[----:B------:R-:W-:-:S03]  /*60a0*/  UIADD3 UR22, UR7, 0x280, URZ ;  /* 0x0000028007167890 */ /* 0x000fc6000fffe03f */
[----:B------:R-:W1:Y:S01]  /*60b0*/  MUFU.TANH R56, R56 ;  /* 0x0000003800387308 */ /* 0x000e620000002400 */
[----:B------:R-:W-:Y:S01]  /*60c0*/  UMOV UR21, 0x40000040 ;  /* 0x4000004000157882 */ /* 0x000fe20000000000 */
[----:B------:R-:W-:-:S06]  /*60d0*/  UMOV UR23, 0x40000040 ;  /* 0x4000004000177882 */ /* 0x000fcc0000000000 */
        /* <DEDUP_REMOVED lines=22> */
[----:B------:R-:W-:Y:S01]  /*6240*/  HGMMA.64x64x16.F32 R120, gdesc[UR20].tnspB, R120, gsb0 ;  /* 0x40e00000147879f0 */ /* 0x000fe20008000878 */
[----:B------:R-:W-:Y:S01]  /*6250*/  UIADD3 UR20, UR6, 0x604, URZ ;  /* 0x0000060406147890 */ /* 0x000fe2000fffe03f */
[----:B0-----:R-:W-:Y:S01]  /*6260*/  FMNMX.FTZ R94, R64, R95, !PT ;  /* 0x0000005f405e7209 */ /* 0x001fe20007810000 */
[----:B------:R-:W-:-:S03]  /*6270*/  UIADD3 UR22, UR7, 0x300, URZ ;  /* 0x0000030007167890 */ /* 0x000fc6000fffe03f */
[----:B------:R-:W0:Y:S01]  /*6280*/  MUFU.TANH R65, R65 ;  /* 0x0000004100417308 */ /* 0x000e220000002400 */
[----:B------:R-:W-:Y:S01]  /*6290*/  UMOV UR21, 0x40000040 ;  /* 0x4000004000157882 */ /* 0x000fe20000000000 */
[----:B------:R-:W-:Y:S01]  /*62a0*/  UMOV UR23, 0x40000040 ;  /* 0x4000004000177882 */ /* 0x000fe20000000000 */
[----:B------:R-:W-:-:S05]  /*62b0*/  FMUL.FTZ R95, R109, UR27 ;  /* 0x0000001b6d5f7c20 */ /* 0x000fca0008410000 */
[----:B------:R-:W2:Y:S01]  /*62c0*/  MUFU.TANH R55, R55 ;  /* 0x0000003700377308 */ /* 0x000ea20000002400 */
[----:B-1----:R-:W-:-:S07]  /*62d0*/  FMNMX.FTZ R92, R54, R97, !PT ;  /* 0x00000061365c7209 */ /* 0x002fce0007810000 */
[----:B------:R-:W1:Y:S01]  /*62e0*/  MUFU.TANH R70, R70 ;  /* 0x0000004600467308 */ /* 0x000e620000002400 */
[----:B0-----:R-:W-:-:S07]  /*62f0*/  FMNMX.FTZ R99, R65, R94, !PT ;  /* 0x0000005e41637209 */ /* 0x001fce0007810000 */
[----:B------:R-:W0:Y:S01]  /*6300*/  MUFU.TANH R58, R58 ;  /* 0x0000003a003a7308 */ /* 0x000e220000002400 */
[----:B--2---:R-:W-:Y:S01]  /*6310*/  FMNMX.FTZ R97, R55, R92, !PT ;  /* 0x0000005c37617209 */ /* 0x004fe20007810000 */
[----:B------:R-:W-:Y:S02]  /*6320*/  FMUL.FTZ R92, R110, UR27 ;  /* 0x0000001b6e5c7c20 */ /* 0x000fe40008410000 */
[----:B------:R-:W2:Y:S04]  /*6330*/  S2R R110, SR_TID.X ;  /* 0x00000000006e7919 */ /* 0x000ea80000002100 */
[----:B------:R-:W3:Y:S01]  /*6340*/  MUFU.TANH R71, R71 ;  /* 0x0000004700477308 */ /* 0x000ee20000002400 */
[----:B-1----:R-:W-:-:S07]  /*6350*/  FMNMX.FTZ R96, R70, R99, !PT ;  /* 0x0000006346607209 */ /* 0x002fce0007810000 */
[----:B------:R-:W1:Y:S01]  /*6360*/  MUFU.TANH R59, R59 ;  /* 0x0000003b003b7308 */ /* 0x000e620000002400 */
[----:B0-----:R-:W-:-:S07]  /*6370*/  FMNMX.FTZ R94, R58, R97, !PT ;  /* 0x000000613a5e7209 */ /* 0x001fce0007810000 */
[----:B------:R-:W0:Y:S01]  /*6380*/  MUFU.TANH R74, R74 ;  /* 0x0000004a004a7308 */ /* 0x000e220000002400 */
[----:B---3--:R-:W-:-:S07]  /*6390*/  FMNMX.FTZ R99, R71, R96, !PT ;  /* 0x0000006047637209 */ /* 0x008fce0007810000 */
[----:B------:R-:W3:Y:S01]  /*63a0*/  MUFU.TANH R62, R62 ;  /* 0x0000003e003e7308 */ /* 0x000ee20000002400 */
[----:B-1----:R-:W-:Y:S01]  /*63b0*/  FMNMX.FTZ R97, R59, R94, !PT ;  /* 0x0000005e3b617209 */ /* 0x002fe20007810000 */
[----:B------:R-:W-:Y:S01]  /*63c0*/  FMUL.FTZ R94, R111, UR27 ;  /* 0x0000001b6f5e7c20 */ /* 0x000fe20008410000 */
[----:B--2---:R-:W-:Y:S02]  /*63d0*/  SHF.R.U32.HI R109, RZ, 0x7, R110 ;  /* 0x00000007ff6d7819 */ /* 0x004fe4000001166e */
[----:B------:R-:W-:-:S03]  /*63e0*/  ISETP.GE.U32.AND P2, PT, R110, 0x180, PT ;  /* 0x000001806e00780c */ /* 0x000fc60003f46070 */
[----:B------:R-:W1:Y:S01]  /*63f0*/  MUFU.TANH R75, R75 ;  /* 0x0000004b004b7308 */ /* 0x000e620000002400 */
[----:B0-----:R-:W-:Y:S01]  /*6400*/  FMNMX.FTZ R98, R74, R99, !PT ;  /* 0x000000634a627209 */ /* 0x001fe20007810000 */
[----:B------:R-:W-:Y:S02]  /*6410*/  WARPGROUP.DEPBAR.LE gsb0, 0x0 ;  /* 0x00008000000079c5 */ /* 0x000fe40000010000 */
[----:B------:R-:W-:-:S04]  /*6420*/  WARPGROUP.ARRIVE ;  /* 0x00000000000079c5 */ /* 0x000fc80000000000 */
[----:B------:R-:W0:Y:S01]  /*6430*/  MUFU.TANH R63, R63 ;  /* 0x0000003f003f7308 */ /* 0x000e220000002400 */
[----:B---3--:R-:W-:Y:S01]  /*6440*/  FMNMX.FTZ R96, R62, R97, !PT ;  /* 0x000000613e607209 */ /* 0x008fe20007810000 */
        /* <DEDUP_REMOVED lines=45> */
[----:B0-----:R-:W-:Y:S01]  /*6720*/  FMNMX.FTZ R96, R76, R97, !PT ;  /* 0x000000614c607209 */ /* 0x001fe20007810000 */
[----:B------:R-:W-:-:S06]  /*6730*/  FMUL.FTZ R97, R114, UR27 ;  /* 0x0000001b72617c20 */ /* 0x000fcc0008410000 */
        /* <DEDUP_REMOVED lines=34> */
[----:B-1----:R-:W-:-:S05]  /*6960*/  FMNMX.FTZ R96, R105, R96, !PT ;  /* 0x0000006069607209 */ /* 0x002fca0007810000 */
[----:B------:R-:W1:Y:S01]  /*6970*/  SHFL.BFLY PT, R103, R96, 0x2, 0x1f ;  /* 0x0c401f0060677f89 */ /* 0x000e6200000e0000 */
[----:B------:R-:W-:Y:S02]  /*6980*/  WARPGROUP.DEPBAR.LE gsb0, 0x0 ;  /* 0x00008000000079c5 */ /* 0x000fe40000010000 */
[----:B------:R-:W-:Y:S01]  /*6990*/  WARPGROUP.ARRIVE ;  /* 0x00000000000079c5 */ /* 0x000fe20000000000 */
[----:B------:R-:W3:Y:S01]  /*69a0*/  MUFU.TANH R94, R94 ;  /* 0x0000005e005e7308 */ /* 0x000ee20000002400 */
[----:B--2---:R-:W-:Y:S01]  /*69b0*/  FMNMX.FTZ R107, R89, R104, !PT ;  /* 0x00000068596b7209 */ /* 0x004fe20007810000 */
[----:B------:R-:W-:-:S03]  /*69c0*/  FMUL.FTZ R104, R119, UR27 ;  /* 0x0000001b77687c20 */ /* 0x000fc60008410000 */
[----:B------:R-:W-:Y:S01]  /*69d0*/  HGMMA.64x64x16.F32 R120, gdesc[UR20].tnspB, R120, gsb0 ;  /* 0x40e00000147879f0 */ /* 0x000fe20008000878 */
[----:B------:R-:W-:Y:S01]  /*69e0*/  UIADD3 UR20, UR6, 0xc04, URZ ;  /* 0x00000c0406147890 */ /* 0x000fe2000fffe03f */
[----:B0-----:R-:W-:Y:S01]  /*69f0*/  FMNMX.FTZ R107, R92, R107, !PT ;  /* 0x0000006b5c6b7209 */ /* 0x001fe20007810000 */
[----:B------:R-:W-:Y:S01]  /*6a00*/  UIADD3 UR22, UR7, 0x500, URZ ;  /* 0x0000050007167890 */ /* 0x000fe2000fffe03f */
[----:B------:R-:W0:Y:S01]  /*6a10*/  MUFU.TANH R97, R97 ;  /* 0x0000006100617308 */ /* 0x000e220000002400 */
[----:B------:R-:W-:Y:S01]  /*6a20*/  UMOV UR21, 0x40000040 ;  /* 0x4000004000157882 */ /* 0x000fe20000000000 */
[----:B------:R-:W-:-:S06]  /*6a30*/  UMOV UR23, 0x40000040 ;  /* 0x4000004000177882 */ /* 0x000fcc0000000000 */
[----:B------:R-:W2:Y:S01]  /*6a40*/  MUFU.TANH R98, R98 ;  /* 0x0000006200627308 */ /* 0x000ea20000002400 */
[----:B---3--:R-:W-:-:S07]  /*6a50*/  FMNMX.FTZ R106, R94, R107, !PT ;  /* 0x0000006b5e6a7209 */ /* 0x008fce0007810000 */
[----:B------:R-:W3:Y:S01]  /*6a60*/  MUFU.TANH R102, R102 ;  /* 0x0000006600667308 */ /* 0x000ee20000002400 */
[----:B0-----:R-:W-:Y:S02]  /*6a70*/  FMNMX.FTZ R107, R97, R106, !PT ;  /* 0x0000006a616b7209 */ /* 0x001fe40007810000 */
[----:B-1----:R-:W-:-:S05]  /*6a80*/  FMNMX.FTZ R106, R96, R103, !PT ;  /* 0x00000067606a7209 */ /* 0x002fca0007810000 */
[----:B------:R-:W0:Y:S01]  /*6a90*/  MUFU.TANH R104, R104 ;  /* 0x0000006800687308 */ /* 0x000e220000002400 */
[----:B--2---:R-:W-:Y:S01]  /*6aa0*/  FMNMX.FTZ R107, R98, R107, !PT ;  /* 0x0000006b626b7209 */ /* 0x004fe20007810000 */
[----:B------:R-:W-:Y:S03]  /*6ab0*/  SHFL.BFLY PT, R103, R106, 0x1, 0x1f ;  /* 0x0c201f006a677f89 */ /* 0x000fe600000e0000 */
[----:B---3--:R-:W-:-:S04]  /*6ac0*/  FMNMX.FTZ R107, R102, R107, !PT ;  /* 0x0000006b666b7209 */ /* 0x008fc80007810000 */
[----:B0-----:R-:W-:-:S05]  /*6ad0*/  FMNMX.FTZ R107, R104, R107, !PT ;  /* 0x0000006b686b7209 */ /* 0x001fca0007810000 */
[----:B------:R-:W0:Y:S02]  /*6ae0*/  SHFL.BFLY PT, R96, R107, 0x2, 0x1f ;  /* 0x0c401f006b607f89 */ /* 0x000e2400000e0000 */
[----:B0-----:R-:W-:Y:S01]  /*6af0*/  FMNMX.FTZ R108, R107, R96, !PT ;  /* 0x000000606b6c7209 */ /* 0x001fe20007810000 */
[----:B------:R-:W-:Y:S02]  /*6b00*/  WARPGROUP.DEPBAR.LE gsb0, 0x0 ;  /* 0x00008000000079c5 */ /* 0x000fe40000010000 */
[----:B------:R-:W-:Y:S01]  /*6b10*/  WARPGROUP.ARRIVE ;  /* 0x00000000000079c5 */ /* 0x000fe20000000000 */
[----:B------:R-:W-:Y:S02]  /*6b20*/  FMNMX.FTZ R96, R106, R103, !PT ;  /* 0x000000676a607209 */ /* 0x000fe40007810000 */
[----:B------:R-:W0:Y:S03]  /*6b30*/  SHFL.BFLY PT, R103, R108, 0x1, 0x1f ;  /* 0x0c201f006c677f89 */ /* 0x000e2600000e0000 */
[----:B------:R-:W-:Y:S01]  /*6b40*/  HGMMA.64x64x16.F32 R120, gdesc[UR20].tnspB, R120, gsb0 ;  /* 0x40e00000147879f0 */ /* 0x000fe20008000878 */
[----:B------:R-:W-:Y:S01]  /*6b50*/  UIADD3 UR20, UR6, 0xc06, URZ ;  /* 0x00000c0606147890 */ /* 0x000fe2000fffe03f */
[C---:B------:R-:W-:Y:S01]  /*6b60*/  FADD.FTZ R107, -R96.reuse, R0 ;  /* 0x00000000606b7221 */ /* 0x040fe20000010100 */
[----:B------:R-:W-:Y:S01]  /*6b70*/  UIADD3 UR22, UR7, 0x580, URZ ;  /* 0x0000058007167890 */ /* 0x000fe2000fffe03f */
[----:B------:R-:W-:Y:S01]  /*6b80*/  FMUL.FTZ R0, R96, UR26 ;  /* 0x0000001a60007c20 */ /* 0x000fe20008410000 */
[----:B------:R-:W-:Y:S01]  /*6b90*/  UMOV UR21, 0x40000040 ;  /* 0x4000004000157882 */ /* 0x000fe20000000000 */
[----:B------:R-:W-:Y:S01]  /*6ba0*/  UMOV UR23, 0x40000040 ;  /* 0x4000004000177882 */ /* 0x000fe20000000000 */
[----:B------:R-:W-:Y:S01]  /*6bb0*/  FMUL.FTZ R107, R107, UR26 ;  /* 0x0000001a6b6b7c20 */ /* 0x000fe20008410000 */
        /* <DEDUP_REMOVED lines=13> */
[----:B0-----:R-:W-:Y:S01]  /*6c90*/  FMNMX.FTZ R103, R108, R103, !PT ;  /* 0x000000676c677209 */ /* 0x001fe20007810000 */
[--C-:B------:R-:W-:Y:S01]  /*6ca0*/  FFMA.FTZ R28, R28, UR26, -R0.reuse ;  /* 0x0000001a1c1c7c23 */ /* 0x100fe20008010800 */
[--C-:B------:R-:W-:Y:S01]  /*6cb0*/  FFMA.FTZ R29, R29, UR26, -R0.reuse ;  /* 0x0000001a1d1d7c23 */ /* 0x100fe20008010800 */
[--C-:B------:R-:W-:Y:S01]  /*6cc0*/  FFMA.FTZ R32, R32, UR26, -R0.reuse ;  /* 0x0000001a20207c23 */ /* 0x100fe20008010800 */
[--C-:B------:R-:W-:Y:S01]  /*6cd0*/  FFMA.FTZ R36, R36, UR26, -R0.reuse ;  /* 0x0000001a24247c23 */ /* 0x100fe20008010800 */
[C---:B------:R-:W-:Y:S01]  /*6ce0*/  FADD.FTZ R5, -R103.reuse, R5 ;  /* 0x0000000567057221 */ /* 0x040fe20000010100 */
[----:B-1----:R-:W-:Y:S01]  /*6cf0*/  FMUL.FTZ R107, R103, UR26 ;  /* 0x0000001a676b7c20 */ /* 0x002fe20008410000 */
[--C-:B------:R-:W-:Y:S01]  /*6d00*/  FFMA.FTZ R37, R37, UR26, -R0.reuse ;  /* 0x0000001a25257c23 */ /* 0x100fe20008010800 */
[----:B------:R-:W-:Y:S01]  /*6d10*/  FFMA.FTZ R40, R40, UR26, -R0 ;  /* 0x0000001a28287c23 */ /* 0x000fe20008010800 */
[----:B------:R-:W-:Y:S01]  /*6d20*/  FMUL.FTZ R108, R5, UR26 ;  /* 0x0000001a056c7c20 */ /* 0x000fe20008410000 */
[----:B------:R-:W-:Y:S01]  /*6d30*/  FFMA.FTZ R5, R8, UR26, -R107 ;  /* 0x0000001a08057c23 */ /* 0x000fe2000801086b */
[----:B------:R-:W-:-:S02]  /*6d40*/  VIADD R8, R109, 0x9 ;  /* 0x000000096d087836 */ /* 0x000fc40000000000 */
[--C-:B------:R-:W-:Y:S01]  /*6d50*/  FFMA.FTZ R111, R9, UR26, -R107.reuse ;  /* 0x0000001a096f7c23 */ /* 0x100fe2000801086b */
[----:B------:R-:W-:Y:S02]  /*6d60*/  IMAD.U32 R9, RZ, RZ, UR28 ;  /* 0x0000001cff097e24 */ /* 0x000fe4000f8e00ff */
[--C-:B------:R-:W-:Y:S01]  /*6d70*/  FFMA.FTZ R13, R13, UR26, -R107.reuse ;  /* 0x0000001a0d0d7c23 */ /* 0x100fe2000801086b */
[--C-:B------:R-:W-:Y:S01]  /*6d80*/  FFMA.FTZ R41, R41, UR26, -R0.reuse ;  /* 0x0000001a29297c23 */ /* 0x100fe20008010800 */
[----:B------:R-:W-:Y:S01]  /*6d90*/  SEL R110, R8, 0x9, !P2 ;  /* 0x00000009086e7807 */ /* 0x000fe20005000000 */
[----:B------:R-:W-:Y:S01]  /*6da0*/  FFMA.FTZ R8, R12, UR26, -R107 ;  /* 0x0000001a0c087c23 */ /* 0x000fe2000801086b */
[----:B------:R-:W-:Y:S01]  /*6db0*/  MOV R12, UR38 ;  /* 0x00000026000c7c02 */ /* 0x000fe20008000f00 */
[--C-:B------:R-:W-:Y:S01]  /*6dc0*/  FFMA.FTZ R44, R44, UR26, -R0.reuse ;  /* 0x0000001a2c2c7c23 */ /* 0x100fe20008010800 */
[----:B------:R-:W-:Y:S01]  /*6dd0*/  @!P1 LEA R9, R9, UR39, 0x3 ;  /* 0x0000002709099c11 */ /* 0x000fe2000f8e18ff */
        /* <DEDUP_REMOVED lines=29> */
[----:B------:R-:W-:Y:S01]  /*6fb0*/  @!P1 LEA R12, R12, UR39, 0x3 ;  /* 0x000000270c0c9c11 */ /* 0x000fe2000f8e18ff */
[----:B------:R-:W0:Y:S01]  /*6fc0*/  MUFU.EX2 R0, R108 ;  /* 0x0000006c00007308 */ /* 0x000e220000000800 */
[----:B------:R-:W-:-:S02]  /*6fd0*/  @!P1 VIADD R109, R9, 0x30860 ;  /* 0x00030860096d9836 */ /* 0x000fc40000000000 */
[--C-:B------:R-:W-:Y:S01]  /*6fe0*/  FFMA.FTZ R58, R58, UR26, -R107.reuse ;  /* 0x0000001a3a3a7c23 */ /* 0x100fe2000801086b */
[----:B------:R-:W-:Y:S01]  /*6ff0*/  FFMA.FTZ R69, R69, UR26, -R107 ;  /* 0x0000001a45457c23 */ /* 0x000fe2000801086b */
[----:B------:R-:W-:Y:S02]  /*7000*/  WARPGROUP.DEPBAR.LE gsb0, 0x0 ;  /* 0x00008000000079c5 */ /* 0x000fe40000010000 */
[----:B------:R-:W-:Y:S01]  /*7010*/  WARPGROUP.ARRIVE ;  /* 0x00000000000079c5 */ /* 0x000fe20000000000 */
[----:B------:R-:W-:Y:S01]  /*7020*/  @!P1 VIADD R12, R12, 0x30840 ;  /* 0x000308400c0c9836 */ /* 0x000fe20000000000 */
[----:B------:R-:W1:Y:S01]  /*7030*/  MUFU.EX2 R5, R5 ;  /* 0x0000000500057308 */ /* 0x000e620000000800 */
[----:B------:R-:W-:Y:S01]  /*7040*/  @!P1 PRMT R109, RZ, 0x654, R109 ;  /* 0x00000654ff6d9816 */ /* 0x000fe2000000006d */
[--C-:B------:R-:W-:Y:S01]  /*7050*/  FFMA.FTZ R72, R72, UR26, -R107.reuse ;  /* 0x0000001a48487c23 */ /* 0x100fe2000801086b */
[--C-:B------:R-:W-:Y:S01]  /*7060*/  FFMA.FTZ R73, R73, UR26, -R107.reuse ;  /* 0x0000001a49497c23 */ /* 0x100fe2000801086b */
[----:B------:R-:W-:Y:S01]  /*7070*/  HGMMA.64x64x16.F32 R120, gdesc[UR20].tnspB, R120, gsb0 ;  /* 0x40e00000147879f0 */ /* 0x000fe20008000878 */
[----:B------:R-:W-:Y:S01]  /*7080*/  @!P1 PRMT R12, RZ, 0x654, R12 ;  /* 0x00000654ff0c9816 */ /* 0x000fe2000000000c */
[--C-:B------:R-:W-:Y:S01]  /*7090*/  FFMA.FTZ R76, R76, UR26, -R107.reuse ;  /* 0x0000001a4c4c7c23 */ /* 0x100fe2000801086b */
[--C-:B------:R-:W-:Y:S01]  /*70a0*/  FFMA.FTZ R80, R80, UR26, -R107.reuse ;  /* 0x0000001a50507c23 */ /* 0x100fe2000801086b */
[----:B------:R-:W2:Y:S01]  /*70b0*/  MUFU.EX2 R7, R7 ;  /* 0x0000000700077308 */ /* 0x000ea20000000800 */
        /* <DEDUP_REMOVED lines=12> */
[----:B------:R-:W-:Y:S01]  /*7180*/  ISETP.LT.AND P2, PT, RZ, UR29, PT ;  /* 0x0000001dff007c0c */ /* 0x000fe2000bf41270 */
[----:B------:R-:W-:-:S02]  /*7190*/  UIADD3 UR6, UR29, -0x1, URZ ;  /* 0xffffffff1d067890 */ /* 0x000fc4000fffe03f */
[----:B------:R-:W-:Y:S01]  /*71a0*/  MUFU.EX2 R11, R11 ;  /* 0x0000000b000b7308 */ /* 0x000fe20000000800 */
[----:B------:R-:W-:Y:S01]  /*71b0*/  UMOV UR20, UR37 ;  /* 0x0000002500147c82 */ /* 0x000fe20008000000 */
[----:B------:R-:W-:-:S03]  /*71c0*/  UMOV UR28, UR38 ;  /* 0x00000026001c7c82 */ /* 0x000fc60008000000 */
[----:B------:R-:W-:-:S03]  /*71d0*/  UMOV UR29, UR6 ;  /* 0x00000006001d7c82 */ /* 0x000fc60008000000 */
[----:B------:R-:W3:Y:S08]  /*71e0*/  MUFU.EX2 R108, R111 ;  /* 0x0000006f006c7308 */ /* 0x000ef00000000800 */
[----:B------:R-:W-:Y:S08]  /*71f0*/  MUFU.EX2 R8, R8 ;  /* 0x0000000800087308 */ /* 0x000ff00000000800 */
[----:B------:R4:W5:Y:S08]  /*7200*/  MUFU.EX2 R9, R13 ;  /* 0x0000000d00097308 */ /* 0x0009700000000800 */
[----:B------:R-:W5:Y:S01]  /*7210*/  MUFU.EX2 R14, R14 ;  /* 0x0000000e000e7308 */ /* 0x000f620000000800 */
[--C-:B----4-:R-:W-:Y:S01]  /*7220*/  FFMA.FTZ R13, R34, UR26, -R107.reuse ;  /* 0x0000001a220d7c23 */ /* 0x110fe2000801086b */
[----:B------:R-:W-:-:S06]  /*7230*/  FFMA.FTZ R34, R47, UR26, -R107 ;  /* 0x0000001a2f227c23 */ /* 0x000fcc000801086b */
[----:B------:R-:W4:Y:S08]  /*7240*/  MUFU.EX2 R15, R15 ;  /* 0x0000000f000f7308 */ /* 0x000f300000000800 */
[----:B------:R-:W4:Y:S01]  /*7250*/  MUFU.EX2 R20, R20 ;  /* 0x0000001400147308 */ /* 0x000f220000000800 */
[----:B------:R-:W-:Y:S02]  /*7260*/  WARPGROUP.DEPBAR.LE gsb0, 0x0 ;  /* 0x00008000000079c5 */ /* 0x000fe40000010000 */
[----:B------:R0:W-:Y:S06]  /*7270*/  BAR.ARV R110, 0x100 ;  /* 0x0004006e0000751d */ /* 0x0001ec0000002000 */
[----:B------:R1:W-:Y:S01]  /*7280*/  @!P1 SYNCS.ARRIVE.TRANS64.RED.A1T0 RZ, [R12+URZ], RZ ;  /* 0x000000ff0cff99a7 */ /* 0x0003e2000810043f */
[----:B------:R-:W4:Y:S01]  /*7290*/  MUFU.EX2 R21, R21 ;  /* 0x0000001500157308 */ /* 0x000f220000000800 */
[--C-:B0-----:R-:W-:Y:S01]  /*72a0*/  FFMA.FTZ R110, R23, UR26, -R107.reuse ;  /* 0x0000001a176e7c23 */ /* 0x101fe2000801086b */
[--C-:B------:R-:W-:Y:S01]  /*72b0*/  FFMA.FTZ R23, R39, UR26, -R107.reuse ;  /* 0x0000001a27177c23 */ /* 0x100fe2000801086b */
[----:B------:R-:W-:Y:S01]  /*72c0*/  FFMA.FTZ R39, R66, UR26, -R107 ;  /* 0x0000001a42277c23 */ /* 0x000fe2000801086b */
[-C--:B------:R-:W-:Y:S01]  /*72d0*/  FMUL.FTZ R122, R122, R0.reuse ;  /* 0x000000007a7a7220 */ /* 0x080fe20000410000 */
[-C--:B------:R-:W-:Y:S01]  /*72e0*/  FMUL.FTZ R123, R123, R0.reuse ;  /* 0x000000007b7b7220 */ /* 0x080fe20000410000 */
[----:B------:R-:W-:Y:S01]  /*72f0*/  FMUL.FTZ R126, R126, R0 ;  /* 0x000000007e7e7220 */ /* 0x000fe20000410000 */
[----:B-1----:R-:W-:Y:S01]  /*7300*/  FFMA.FTZ R12, R33, R3, R6 ;  /* 0x00000003210c7223 */ /* 0x002fe20000010006 */
[----:B------:R0:W-:Y:S01]  /*7310*/  @!P1 SYNCS.ARRIVE.TRANS64.RED.A1T0 RZ, [R109+URZ], RZ ;  /* 0x000000ff6dff99a7 */ /* 0x0001e2000810043f */
[----:B------:R-:W-:Y:S01]  /*7320*/  FFMA.FTZ R3, R0, R4, R5 ;  /* 0x0000000400037223 */ /* 0x000fe20000010005 */
[----:B--2---:R-:W-:Y:S01]  /*7330*/  F2FP.F16.F32.PACK_AB R4, R7, R6 ;  /* 0x000000060704723e */ /* 0x004fe200000000ff */
[----:B------:R-:W-:Y:S01]  /*7340*/  MUFU.EX2 R110, R110 ;  /* 0x0000006e006e7308 */ /* 0x000fe20000000800 */
[C---:B---3--:R-:W-:Y:S01]  /*7350*/  F2FP.F16.F32.PACK_AB R5, R108.reuse, R5 ;  /* 0x000000056c05723e */ /* 0x048fe200000000ff */
[----:B------:R-:W-:Y:S01]  /*7360*/  FADD.FTZ R3, R108, R3 ;  /* 0x000000036c037221 */ /* 0x000fe20000010000 */
[----:B------:R-:W-:Y:S01]  /*7370*/  F2FP.F16.F32.PACK_AB R6, R11, R10 ;  /* 0x0000000a0b06723e */ /* 0x000fe200000000ff */
[----:B------:R-:W-:Y:S01]  /*7380*/  FFMA.FTZ R108, R31, UR26, -R107 ;  /* 0x0000001a1f6c7c23 */ /* 0x000fe2000801086b */
[----:B0-----:R-:W-:Y:S01]  /*7390*/  FADD.FTZ R109, R7, R12 ;  /* 0x0000000c076d7221 */ /* 0x001fe20000010000 */
[C---:B-----5:R-:W-:Y:S01]  /*73a0*/  F2FP.F16.F32.PACK_AB R7, R9.reuse, R8 ;  /* 0x000000080907723e */ /* 0x060fe200000000ff */
[----:B------:R-:W-:Y:S01]  /*73b0*/  FADD.FTZ R8, R8, R3 ;  /* 0x0000000308087221 */ /* 0x000fe20000010000 */
[----:B------:R-:W-:Y:S01]  /*73c0*/  MUFU.EX2 R24, R24 ;  /* 0x0000001800187308 */ /* 0x000fe20000000800 */
[----:B------:R-:W-:Y:S01]  /*73d0*/  FADD.FTZ R12, R10, R109 ;  /* 0x0000006d0a0c7221 */ /* 0x000fe20000010000 */
[--C-:B------:R-:W-:Y:S01]  /*73e0*/  FFMA.FTZ R10, R26, UR26, -R107.reuse ;  /* 0x0000001a1a0a7c23 */ /* 0x100fe2000801086b */
[----:B------:R0:W-:Y:S01]  /*73f0*/  STSM.16.M88.4 [R2+0x1e800], R4 ;  /* 0x01e8000402007844 */ /* 0x0001e20000000200 */
[----:B------:R-:W-:Y:S01]  /*7400*/  FADD.FTZ R8, R9, R8 ;  /* 0x0000000809087221 */ /* 0x000fe20000010000 */
        /* <DEDUP_REMOVED lines=12> */
[-C--:B------:R-:W-:Y:S01]  /*74d0*/  FMUL.FTZ R127, R127, R0.reuse ;  /* 0x000000007f7f7220 */ /* 0x080fe20000410000 */
[----:B------:R-:W-:Y:S01]  /*74e0*/  FMUL.FTZ R130, R130, R0 ;  /* 0x0000000082827220 */ /* 0x000fe20000410000 */
[--C-:B0-----:R-:W-:Y:S01]  /*74f0*/  FFMA.FTZ R5, R18, UR26, -R107.reuse ;  /* 0x0000001a12057c23 */ /* 0x101fe2000801086b */
[--C-:B------:R-:W-:Y:S01]  /*7500*/  FFMA.FTZ R6, R19, UR26, -R107.reuse ;  /* 0x0000001a13067c23 */ /* 0x100fe2000801086b */
[--C-:B------:R-:W-:Y:S01]  /*7510*/  FFMA.FTZ R7, R22, UR26, -R107.reuse ;  /* 0x0000001a16077c23 */ /* 0x100fe2000801086b */
[----:B------:R-:W-:Y:S01]  /*7520*/  FADD.FTZ R4, R11, R12 ;  /* 0x0000000c0b047221 */ /* 0x000fe20000010000 */
[--C-:B------:R-:W-:Y:S01]  /*7530*/  FFMA.FTZ R18, R38, UR26, -R107.reuse ;  /* 0x0000001a26127c23 */ /* 0x100fe2000801086b */
[----:B------:R-:W-:Y:S01]  /*7540*/  MUFU.EX2 R26, R26 ;  /* 0x0000001a001a7308 */ /* 0x000fe20000000800 */
[--C-:B------:R-:W-:Y:S01]  /*7550*/  FFMA.FTZ R19, R42, UR26, -R107.reuse ;  /* 0x0000001a2a137c23 */ /* 0x100fe2000801086b */
[----:B------:R-:W-:Y:S01]  /*7560*/  FADD.FTZ R4, R14, R4 ;  /* 0x000000040e047221 */ /* 0x000fe20000010000 */
[--C-:B------:R-:W-:Y:S01]  /*7570*/  FFMA.FTZ R22, R50, UR26, -R107.reuse ;  /* 0x0000001a32167c23 */ /* 0x100fe2000801086b */
[--C-:B------:R-:W-:Y:S01]  /*7580*/  FFMA.FTZ R12, R59, UR26, -R107.reuse ;  /* 0x0000001a3b0c7c23 */ /* 0x100fe2000801086b */
[--C-:B------:R-:W-:Y:S01]  /*7590*/  FFMA.FTZ R11, R77, UR26, -R107.reuse ;  /* 0x0000001a4d0b7c23 */ /* 0x100fe2000801086b */
[C---:B----4-:R-:W-:Y:S01]  /*75a0*/  FADD.FTZ R47, R15.reuse, R4 ;  /* 0x000000040f2f7221 */ /* 0x050fe20000010000 */
[----:B------:R-:W-:Y:S01]  /*75b0*/  F2FP.F16.F32.PACK_AB R4, R15, R14 ;  /* 0x0000000e0f04723e */ /* 0x000fe200000000ff */
[----:B------:R-:W0:Y:S01]  /*75c0*/  MUFU.EX2 R5, R5 ;  /* 0x0000000500057308 */ /* 0x000e220000000800 */
[----:B------:R-:W-:Y:S01]  /*75d0*/  FFMA.FTZ R59, R62, UR26, -R107 ;  /* 0x0000001a3e3b7c23 */ /* 0x000fe2000801086b */
[----:B------:R-:W-:Y:S01]  /*75e0*/  FADD.FTZ R14, R20, R47 ;  /* 0x0000002f140e7221 */ /* 0x000fe20000010000 */
[----:B------:R-:W-:Y:S01]  /*75f0*/  FFMA.FTZ R38, R63, UR26, -R107 ;  /* 0x0000001a3f267c23 */ /* 0x000fe2000801086b */
[-C--:B------:R-:W-:Y:S01]  /*7600*/  FMUL.FTZ R131, R131, R0.reuse ;  /* 0x0000000083837220 */ /* 0x080fe20000410000 */
[-C--:B------:R-:W-:Y:S01]  /*7610*/  FMUL.FTZ R134, R134, R0.reuse ;  /* 0x0000000086867220 */ /* 0x080fe20000410000 */
[----:B------:R-:W-:Y:S01]  /*7620*/  FADD.FTZ R15, R21, R14 ;  /* 0x0000000e150f7221 */ /* 0x000fe20000010000 */
[-C--:B------:R-:W-:Y:S01]  /*7630*/  FMUL.FTZ R135, R135, R0.reuse ;  /* 0x0000000087877220 */ /* 0x080fe20000410000 */
        /* <DEDUP_REMOVED lines=26> */
[----:B------:R-:W-:Y:S01]  /*77e0*/  FADD.FTZ R8, R24, R15 ;  /* 0x0000000f18087221 */ /* 0x000fe20000010000 */
[----:B------:R-:W-:Y:S01]  /*77f0*/  F2FP.F16.F32.PACK_AB R24, R25, R24 ;  /* 0x000000181918723e */ /* 0x000fe200000000ff */
[----:B------:R-:W-:Y:S01]  /*7800*/  FMUL.FTZ R137, R137, R33 ;  /* 0x0000002189897220 */ /* 0x000fe20000410000 */
[----:B------:R-:W-:Y:S01]  /*7810*/  FADD.FTZ R9, R110, R9 ;  /* 0x000000096e097221 */ /* 0x000fe20000010000 */
[----:B------:R-:W-:Y:S01]  /*7820*/  FADD.FTZ R47, R25, R8 ;  /* 0x00000008192f7221 */ /* 0x000fe20000010000 */
[----:B------:R-:W-:Y:S01]  /*7830*/  F2FP.F16.F32.PACK_AB R25, R26, R10 ;  /* 0x0000000a1a19723e */ /* 0x000fe200000000ff */
[----:B------:R-:W2:Y:S01]  /*7840*/  MUFU.EX2 R29, R29 ;  /* 0x0000001d001d7308 */ /* 0x000ea20000000800 */
[----:B------:R-:W-:Y:S01]  /*7850*/  FADD.FTZ R9, R10, R9 ;  /* 0x000000090a097221 */ /* 0x000fe20000010000 */
[----:B0-----:R-:W-:Y:S01]  /*7860*/  FADD.FTZ R14, R28, R47 ;  /* 0x0000002f1c0e7221 */ /* 0x001fe20000010000 */
[----:B------:R-:W-:Y:S01]  /*7870*/  F2FP.F16.F32.PACK_AB R7, R110, R7 ;  /* 0x000000076e07723e */ /* 0x000fe200000000ff */
[-C--:B------:R-:W-:Y:S01]  /*7880*/  FMUL.FTZ R140, R140, R33.reuse ;  /* 0x000000218c8c7220 */ /* 0x080fe20000410000 */
[----:B------:R-:W-:Y:S01]  /*7890*/  FADD.FTZ R8, R26, R9 ;  /* 0x000000091a087221 */ /* 0x000fe20000010000 */
[-C--:B------:R-:W-:Y:S01]  /*78a0*/  FMUL.FTZ R141, R141, R33.reuse ;  /* 0x000000218d8d7220 */ /* 0x080fe20000410000 */
[-C--:B------:R-:W-:Y:S01]  /*78b0*/  FMUL.FTZ R144, R144, R33.reuse ;  /* 0x0000002190907220 */ /* 0x080fe20000410000 */
[----:B------:R-:W0:Y:S01]  /*78c0*/  MUFU.EX2 R108, R108 ;  /* 0x0000006c006c7308 */ /* 0x000e220000000800 */
[----:B-1----:R-:W-:Y:S01]  /*78d0*/  FADD.FTZ R9, R27, R8 ;  /* 0x000000081b097221 */ /* 0x002fe20000010000 */
[----:B------:R1:W-:Y:S01]  /*78e0*/  STSM.16.M88.4 [R152], R4 ;  /* 0x0000000498007844 */ /* 0x0003e20000000200 */
[-C--:B------:R-:W-:Y:S01]  /*78f0*/  FMUL.FTZ R145, R145, R33.reuse ;  /* 0x0000002191917220 */ /* 0x080fe20000410000 */
[-C--:B------:R-:W-:Y:S01]  /*7900*/  FMUL.FTZ R148, R148, R33.reuse ;  /* 0x0000002194947220 */ /* 0x080fe20000410000 */
[----:B------:R-:W-:Y:S01]  /*7910*/  FMUL.FTZ R149, R149, R33 ;  /* 0x0000002195957220 */ /* 0x000fe20000410000 */
[----:B------:R-:W-:-:S02]  /*7920*/  IMAD.MOV.U32 R0, RZ, RZ, R96 ;  /* 0x000000ffff007224 */ /* 0x000fc400078e0060 */
[----:B------:R-:W3:Y:S01]  /*7930*/  MUFU.EX2 R32, R32 ;  /* 0x0000002000207308 */ /* 0x000ee20000000800 */
[C---:B--2---:R-:W-:Y:S01]  /*7940*/  FADD.FTZ R47, R29.reuse, R14 ;  /* 0x0000000e1d2f7221 */ /* 0x044fe20000010000 */
[----:B------:R-:W-:-:S06]  /*7950*/  F2FP.F16.F32.PACK_AB R26, R29, R28 ;  /* 0x0000001c1d1a723e */ /* 0x000fcc00000000ff */
[----:B------:R-:W2:Y:S01]  /*7960*/  MUFU.EX2 R13, R13 ;  /* 0x0000000d000d7308 */ /* 0x000ea20000000800 */
[C---:B0-----:R-:W-:Y:S01]  /*7970*/  FADD.FTZ R8, R108.reuse, R9 ;  /* 0x000000096c087221 */ /* 0x041fe20000010000 */
[----:B------:R-:W-:-:S05]  /*7980*/  F2FP.F16.F32.PACK_AB R27, R108, R27 ;  /* 0x0000001b6c1b723e */ /* 0x000fca00000000ff */
[----:B------:R-:W-:Y:S01]  /*7990*/  STSM.16.M88.4 [R17], R24 ;  /* 0x0000001811007844 */ /* 0x000fe20000000200 */
[----:B------:R-:W0:Y:S01]  /*79a0*/  MUFU.EX2 R106, R106 ;  /* 0x0000006a006a7308 */ /* 0x000e220000000800 */
[----:B---3--:R-:W-:-:S07]  /*79b0*/  FADD.FTZ R47, R32, R47 ;  /* 0x0000002f202f7221 */ /* 0x008fce0000010000 */
[----:B------:R-:W3:Y:S01]  /*79c0*/  MUFU.EX2 R109, R109 ;  /* 0x0000006d006d7308 */ /* 0x000ee20000000800 */
[----:B--2---:R-:W-:-:S07]  /*79d0*/  FADD.FTZ R8, R13, R8 ;  /* 0x000000080d087221 */ /* 0x004fce0000010000 */
[----:B------:R-:W2:Y:S01]  /*79e0*/  MUFU.EX2 R36, R36 ;  /* 0x0000002400247308 */ /* 0x000ea20000000800 */
[----:B0-----:R-:W-:-:S07]  /*79f0*/  FADD.FTZ R47, R106, R47 ;  /* 0x0000002f6a2f7221 */ /* 0x001fce0000010000 */
[----:B------:R-:W0:Y:S01]  /*7a00*/  MUFU.EX2 R18, R18 ;  /* 0x0000001200127308 */ /* 0x000e220000000800 */
[----:B---3--:R-:W-:-:S07]  /*7a10*/  FADD.FTZ R9, R109, R8 ;  /* 0x000000086d097221 */ /* 0x008fce0000010000 */
[----:B------:R-:W3:Y:S01]  /*7a20*/  MUFU.EX2 R37, R37 ;  /* 0x0000002500257308 */ /* 0x000ee20000000800 */
[----:B--2---:R-:W-:-:S07]  /*7a30*/  FADD.FTZ R8, R36, R47 ;  /* 0x0000002f24087221 */ /* 0x004fce0000010000 */
[----:B------:R-:W2:Y:S01]  /*7a40*/  MUFU.EX2 R23, R23 ;  /* 0x0000001700177308 */ /* 0x000ea20000000800 */
[----:B0-----:R-:W-:-:S07]  /*7a50*/  FADD.FTZ R42, R18, R9 ;  /* 0x00000009122a7221 */ /* 0x001fce0000010000 */
[----:B------:R-:W0:Y:S01]  /*7a60*/  MUFU.EX2 R40, R40 ;  /* 0x0000002800287308 */ /* 0x000e220000000800 */
[C---:B---3--:R-:W-:Y:S01]  /*7a70*/  FADD.FTZ R9, R37.reuse, R8 ;  /* 0x0000000825097221 */ /* 0x048fe20000010000 */
[----:B------:R-:W-:-:S06]  /*7a80*/  F2FP.F16.F32.PACK_AB R10, R37, R36 ;  /* 0x00000024250a723e */ /* 0x000fcc00000000ff */
[----:B------:R-:W3:Y:S01]  /*7a90*/  MUFU.EX2 R19, R19 ;  /* 0x0000001300137308 */ /* 0x000ee20000000800 */
[----:B--2---:R-:W-:-:S07]  /*7aa0*/  FADD.FTZ R42, R23, R42 ;  /* 0x0000002a172a7221 */ /* 0x004fce0000010000 */
[----:B------:R-:W2:Y:S01]  /*7ab0*/  MUFU.EX2 R41, R41 ;  /* 0x0000002900297308 */ /* 0x000ea20000000800 */
[----:B0-----:R-:W-:-:S07]  /*7ac0*/  FADD.FTZ R8, R40, R9 ;  /* 0x0000000928087221 */ /* 0x001fce0000010000 */
        /* <DEDUP_REMOVED lines=14> */
[----:B------:R-:W-:Y:S02]  /*7bb0*/  F2FP.F16.F32.PACK_AB R8, R106, R32 ;  /* 0x000000206a08723e */ /* 0x000fe400000000ff */
[----:B------:R-:W-:-:S04]  /*7bc0*/  F2FP.F16.F32.PACK_AB R42, R45, R44 ;  /* 0x0000002c2d2a723e */ /* 0x000fc800000000ff */
[----:B------:R-:W0:Y:S01]  /*7bd0*/  MUFU.EX2 R22, R22 ;  /* 0x0000001600167308 */ /* 0x000e220000000800 */
[C---:B---3--:R-:W-:Y:S01]  /*7be0*/  FADD.FTZ R47, R34.reuse, R9 ;  /* 0x00000009222f7221 */ /* 0x048fe20000010000 */
[----:B------:R-:W-:Y:S02]  /*7bf0*/  F2FP.F16.F32.PACK_AB R9, R109, R13 ;  /* 0x0000000d6d09723e */ /* 0x000fe400000000ff */
[----:B------:R-:W-:-:S04]  /*7c00*/  F2FP.F16.F32.PACK_AB R43, R34, R43 ;  /* 0x0000002b222b723e */ /* 0x000fc800000000ff */
[----:B------:R-:W3:Y:S01]  /*7c10*/  MUFU.EX2 R49, R49 ;  /* 0x0000003100317308 */ /* 0x000ee20000000800 */
[----:B--2---:R-:W-:-:S07]  /*7c20*/  FADD.FTZ R28, R48, R29 ;  /* 0x0000001d301c7221 */ /* 0x004fce0000010000 */
[----:B------:R-:W2:Y:S01]  /*7c30*/  MUFU.EX2 R30, R30 ;  /* 0x0000001e001e7308 */ /* 0x000ea20000000800 */
[----:B0-----:R-:W-:-:S07]  /*7c40*/  FADD.FTZ R47, R22, R47 ;  /* 0x0000002f162f7221 */ /* 0x001fce0000010000 */
[----:B------:R-:W0:Y:S01]  /*7c50*/  MUFU.EX2 R52, R52 ;  /* 0x0000003400347308 */ /* 0x000e220000000800 */
[C---:B---3--:R-:W-:Y:S01]  /*7c60*/  FADD.FTZ R13, R49.reuse, R28 ;  /* 0x0000001c310d7221 */ /* 0x048fe20000010000 */
[----:B------:R-:W-:-:S06]  /*7c70*/  F2FP.F16.F32.PACK_AB R48, R49, R48 ;  /* 0x000000303130723e */ /* 0x000fcc00000000ff */
[----:B------:R-:W-:Y:S01]  /*7c80*/  MUFU.EX2 R51, R51 ;  /* 0x0000003300337308 */ /* 0x000fe20000000800 */
[----:B--2---:R-:W-:-:S07]  /*7c90*/  F2FP.F16.F32.PACK_AB R49, R30, R22 ;  /* 0x000000161e31723e */ /* 0x004fce00000000ff */
[----:B------:R-:W2:Y:S01]  /*7ca0*/  MUFU.EX2 R53, R53 ;  /* 0x0000003500357308 */ /* 0x000ea20000000800 */
[----:B0-----:R-:W-:-:S07]  /*7cb0*/  FADD.FTZ R28, R52, R13 ;  /* 0x0000000d341c7221 */ /* 0x001fce0000010000 */
[----:B------:R-:W-:Y:S08]  /*7cc0*/  MUFU.EX2 R31, R31 ;  /* 0x0000001f001f7308 */ /* 0x000ff00000000800 */
[----:B------:R-:W0:Y:S01]  /*7cd0*/  MUFU.EX2 R56, R56 ;  /* 0x0000003800387308 */ /* 0x000e220000000800 */
[----:B--2---:R-:W-:-:S07]  /*7ce0*/  F2FP.F16.F32.PACK_AB R50, R53, R52 ;  /* 0x000000343532723e */ /* 0x004fce00000000ff */
[----:B------:R-:W-:Y:S08]  /*7cf0*/  MUFU.EX2 R3, R58 ;  /* 0x0000003a00037308 */ /* 0x000ff00000000800 */
[----:B------:R-:W1:Y:S08]  /*7d00*/  MUFU.EX2 R57, R57 ;  /* 0x0000003900397308 */ /* 0x000e700000000800 */
[----:B------:R2:W-:Y:S08]  /*7d10*/  MUFU.EX2 R21, R11 ;  /* 0x0000000b00157308 */ /* 0x0005f00000000800 */
[----:B------:R-:W3:Y:S01]  /*7d20*/  MUFU.EX2 R12, R12 ;  /* 0x0000000c000c7308 */ /* 0x000ee20000000800 */
[----:B--2---:R-:W-:Y:S01]  /*7d30*/  F2FP.F16.F32.PACK_AB R11, R23, R18 ;  /* 0x00000012170b723e */ /* 0x004fe200000000ff */
[----:B------:R-:W-:Y:S01]  /*7d40*/  FADD.FTZ R18, R30, R47 ;  /* 0x0000002f1e127221 */ /* 0x000fe20000010000 */
[----:B------:R-:W-:-:S03]  /*7d50*/  FADD.FTZ R23, R53, R28 ;  /* 0x0000001c35177221 */ /* 0x000fc60000010000 */
[----:B------:R-:W-:Y:S01]  /*7d60*/  FADD.FTZ R18, R51, R18 ;  /* 0x0000001233127221 */ /* 0x000fe20000010000 */
[----:B0-----:R-:W-:Y:S01]  /*7d70*/  FADD.FTZ R28, R56, R23 ;  /* 0x00000017381c7221 */ /* 0x001fe20000010000 */
[----:B------:R-:W0:Y:S01]  /*7d80*/  MUFU.EX2 R60, R60 ;  /* 0x0000003c003c7308 */ /* 0x000e220000000800 */
[----:B------:R0:W-:Y:S01]  /*7d90*/  STSM.16.M88.4 [R16], R8 ;  /* 0x0000000810007844 */ /* 0x0001e20000000200 */
[----:B------:R-:W-:Y:S01]  /*7da0*/  FADD.FTZ R18, R31, R18 ;  /* 0x000000121f127221 */ /* 0x000fe20000010000 */
[C---:B-1----:R-:W-:Y:S01]  /*7db0*/  FADD.FTZ R5, R57.reuse, R28 ;  /* 0x0000001c39057221 */ /* 0x042fe20000010000 */
[----:B------:R-:W-:Y:S01]  /*7dc0*/  F2FP.F16.F32.PACK_AB R56, R57, R56 ;  /* 0x000000383938723e */ /* 0x000fe200000000ff */
[----:B------:R-:W-:Y:S01]  /*7dd0*/  STSM.16.M88.4 [R2+0x24800], R40 ;  /* 0x0248002802007844 */ /* 0x000fe20000000200 */
[----:B------:R-:W-:Y:S01]  /*7de0*/  FADD.FTZ R23, R3, R18 ;  /* 0x0000001203177221 */ /* 0x000fe20000010000 */
[----:B------:R-:W-:Y:S01]  /*7df0*/  F2FP.F16.F32.PACK_AB R51, R31, R51 ;  /* 0x000000331f33723e */ /* 0x000fe200000000ff */
[----:B------:R-:W1:Y:S01]  /*7e00*/  MUFU.EX2 R59, R59 ;  /* 0x0000003b003b7308 */ /* 0x000e620000000800 */
[C---:B---3--:R-:W-:Y:S01]  /*7e10*/  F2FP.F16.F32.PACK_AB R57, R12.reuse, R3 ;  /* 0x000000030c39723e */ /* 0x048fe200000000ff */
[----:B------:R-:W-:-:S02]  /*7e20*/  FADD.FTZ R6, R12, R23 ;  /* 0x000000170c067221 */ /* 0x000fc40000010000 */
[----:B------:R-:W-:Y:S04]  /*7e30*/  STSM.16.M88.4 [R154], R48 ;  /* 0x000000309a007844 */ /* 0x000fe80000000200 */
        /* <DEDUP_REMOVED lines=9> */
[----:B------:R-:W-:-:S05]  /*7ed0*/  F2FP.F16.F32.PACK_AB R59, R38, R59 ;  /* 0x0000003b263b723e */ /* 0x000fca00000000ff */
[----:B------:R-:W-:Y:S01]  /*7ee0*/  STSM.16.M88.4 [R17+0x6000], R56 ;  /* 0x0060003811007844 */ /* 0x000fe20000000200 */
        /* <DEDUP_REMOVED lines=19> */
[----:B------:R-:W-:-:S05]  /*8020*/  F2FP.F16.F32.PACK_AB R67, R15, R67 ;  /* 0x000000430f43723e */ /* 0x000fca00000000ff */
[----:B------:R-:W-:Y:S01]  /*8030*/  STSM.16.M88.4 [R16+0x6000], R64 ;  /* 0x0060004010007844 */ /* 0x000fe20000000200 */
[----:B------:R-:W2:Y:S01]  /*8040*/  MUFU.EX2 R75, R75 ;  /* 0x0000004b004b7308 */ /* 0x000ea20000000800 */
[----:B0-----:R-:W-:-:S07]  /*8050*/  FADD.FTZ R10, R74, R3 ;  /* 0x000000034a0a7221 */ /* 0x001fce0000010000 */
[----:B------:R-:W0:Y:S01]  /*8060*/  MUFU.EX2 R14, R73 ;  /* 0x00000049000e7308 */ /* 0x000e220000000800 */
[----:B-1----:R-:W-:-:S07]  /*8070*/  FADD.FTZ R3, R77, R8 ;  /* 0x000000084d037221 */ /* 0x002fce0000010000 */
[----:B------:R-:W1:Y:S01]  /*8080*/  MUFU.EX2 R78, R78 ;  /* 0x0000004e004e7308 */ /* 0x000e620000000800 */
[----:B--2---:R-:W-:-:S07]  /*8090*/  FADD.FTZ R7, R75, R10 ;  /* 0x0000000a4b077221 */ /* 0x004fce0000010000 */
[----:B------:R2:W3:Y:S01]  /*80a0*/  MUFU.EX2 R20, R76 ;  /* 0x0000004c00147308 */ /* 0x0004e20000000800 */
[C---:B0-----:R-:W-:Y:S01]  /*80b0*/  FADD.FTZ R3, R14.reuse, R3 ;  /* 0x000000030e037221 */ /* 0x041fe20000010000 */
[----:B------:R-:W-:-:S06]  /*80c0*/  F2FP.F16.F32.PACK_AB R77, R14, R77 ;  /* 0x0000004d0e4d723e */ /* 0x000fcc00000000ff */
[----:B------:R-:W0:Y:S01]  /*80d0*/  MUFU.EX2 R79, R79 ;  /* 0x0000004f004f7308 */ /* 0x000e220000000800 */
[----:B-1----:R-:W-:Y:S01]  /*80e0*/  FADD.FTZ R8, R78, R7 ;  /* 0x000000074e087221 */ /* 0x002fe20000010000 */
[----:B--2---:R-:W-:-:S06]  /*80f0*/  F2FP.F16.F32.PACK_AB R76, R75, R74 ;  /* 0x0000004a4b4c723e */ /* 0x004fcc00000000ff */
[----:B------:R-:W1:Y:S01]  /*8100*/  MUFU.EX2 R82, R82 ;  /* 0x0000005200527308 */ /* 0x000e620000000800 */
[----:B---3--:R-:W-:-:S04]  /*8110*/  FADD.FTZ R10, R20, R3 ;  /* 0x00000003140a7221 */ /* 0x008fc80000010000 */
[----:B------:R-:W-:-:S03]  /*8120*/  FADD.FTZ R7, R21, R10 ;  /* 0x0000000a15077221 */ /* 0x000fc60000010000 */
[----:B------:R-:W2:Y:S01]  /*8130*/  MUFU.EX2 R80, R80 ;  /* 0x0000005000507308 */ /* 0x000ea20000000800 */
[C---:B0-----:R-:W-:Y:S01]  /*8140*/  FADD.FTZ R3, R79.reuse, R8 ;  /* 0x000000084f037221 */ /* 0x041fe20000010000 */
[----:B------:R-:W-:Y:S02]  /*8150*/  F2FP.F16.F32.PACK_AB R78, R79, R78 ;  /* 0x0000004e4f4e723e */ /* 0x000fe400000000ff */
[----:B------:R-:W-:-:S04]  /*8160*/  F2FP.F16.F32.PACK_AB R79, R21, R20 ;  /* 0x00000014154f723e */ /* 0x000fc800000000ff */
[----:B------:R-:W0:Y:S01]  /*8170*/  MUFU.EX2 R83, R83 ;  /* 0x0000005300537308 */ /* 0x000e220000000800 */
[----:B-1----:R-:W-:Y:S01]  /*8180*/  FADD.FTZ R8, R82, R3 ;  /* 0x0000000352087221 */ /* 0x002fe20000010000 */
[----:B------:R-:W-:Y:S06]  /*8190*/  STSM.16.M88.4 [R2+0x2a800], R76 ;  /* 0x02a8004c02007844 */ /* 0x000fec0000000200 */
[----:B------:R-:W1:Y:S01]  /*81a0*/  MUFU.EX2 R81, R81 ;  /* 0x0000005100517308 */ /* 0x000e620000000800 */
[----:B--2---:R-:W-:-:S07]  /*81b0*/  FADD.FTZ R10, R80, R7 ;  /* 0x00000007500a7221 */ /* 0x004fce0000010000 */
[----:B------:R-:W2:Y:S01]  /*81c0*/  MUFU.EX2 R86, R86 ;  /* 0x0000005600567308 */ /* 0x000ea20000000800 */
[----:B0-----:R-:W-:-:S07]  /*81d0*/  FADD.FTZ R3, R83, R8 ;  /* 0x0000000853037221 */ /* 0x001fce0000010000 */
[----:B------:R0:W3:Y:S01]  /*81e0*/  MUFU.EX2 R13, R84 ;  /* 0x00000054000d7308 */ /* 0x0000e20000000800 */
[----:B-1----:R-:W-:-:S07]  /*81f0*/  FADD.FTZ R10, R81, R10 ;  /* 0x0000000a510a7221 */ /* 0x002fce0000010000 */
[----:B------:R-:W1:Y:S01]  /*8200*/  MUFU.EX2 R87, R87 ;  /* 0x0000005700577308 */ /* 0x000e620000000800 */
[----:B--2---:R-:W-:Y:S01]  /*8210*/  FADD.FTZ R8, R86, R3 ;  /* 0x0000000356087221 */ /* 0x004fe20000010000 */
[----:B0-----:R-:W-:-:S06]  /*8220*/  F2FP.F16.F32.PACK_AB R84, R83, R82 ;  /* 0x000000525354723e */ /* 0x001fcc00000000ff */
[----:B------:R0:W2:Y:S01]  /*8230*/  MUFU.EX2 R4, R85 ;  /* 0x0000005500047308 */ /* 0x0000a20000000800 */
[----:B---3--:R-:W-:-:S07]  /*8240*/  FADD.FTZ R3, R13, R10 ;  /* 0x0000000a0d037221 */ /* 0x008fce0000010000 */
[----:B------:R-:W3:Y:S01]  /*8250*/  MUFU.EX2 R90, R90 ;  /* 0x0000005a005a7308 */ /* 0x000ee20000000800 */
[C---:B-1----:R-:W-:Y:S01]  /*8260*/  FADD.FTZ R7, R87.reuse, R8 ;  /* 0x0000000857077221 */ /* 0x042fe20000010000 */
[----:B------:R-:W-:Y:S02]  /*8270*/  F2FP.F16.F32.PACK_AB R86, R87, R86 ;  /* 0x000000565756723e */ /* 0x000fe400000000ff */
[----:B0-----:R-:W-:-:S04]  /*8280*/  F2FP.F16.F32.PACK_AB R85, R81, R80 ;  /* 0x000000505155723e */ /* 0x001fc800000000ff */
[----:B------:R-:W0:Y:S01]  /*8290*/  MUFU.EX2 R5, R88 ;  /* 0x0000005800057308 */ /* 0x000e220000000800 */
[C---:B--2---:R-:W-:Y:S01]  /*82a0*/  FADD.FTZ R8, R4.reuse, R3 ;  /* 0x0000000304087221 */ /* 0x044fe20000010000 */
[----:B------:R-:W-:-:S05]  /*82b0*/  F2FP.F16.F32.PACK_AB R87, R4, R13 ;  /* 0x0000000d0457723e */ /* 0x000fca00000000ff */
[----:B------:R-:W-:Y:S01]  /*82c0*/  STSM.16.M88.4 [R153], R84 ;  /* 0x0000005499007844 */ /* 0x000fe20000000200 */
[----:B------:R-:W1:Y:S01]  /*82d0*/  MUFU.EX2 R91, R91 ;  /* 0x0000005b005b7308 */ /* 0x000e620000000800 */
[----:B---3--:R-:W-:-:S07]  /*82e0*/  FADD.FTZ R10, R90, R7 ;  /* 0x000000075a0a7221 */ /* 0x008fce0000010000 */
        /* <DEDUP_REMOVED lines=18> */
[----:B-1----:R-:W-:Y:S01]  /*8410*/  FADD.FTZ R8, R100, R7 ;  /* 0x0000000764087221 */ /* 0x002fe20000010000 */
[----:B------:R-:W-:-:S05]  /*8420*/  F2FP.F16.F32.PACK_AB R7, R94, R92 ;  /* 0x0000005c5e07723e */ /* 0x000fca00000000ff */
[----:B------:R1:W-:Y:S01]  /*8430*/  STSM.16.M88.4 [R17+0xc000], R4 ;  /* 0x00c0000411007844 */ /* 0x0003e20000000200 */
[----:B------:R-:W3:Y:S01]  /*8440*/  MUFU.EX2 R9, R98 ;  /* 0x0000006200097308 */ /* 0x000ee20000000800 */
[----:B--2---:R-:W-:-:S07]  /*8450*/  FADD.FTZ R3, R18, R3 ;  /* 0x0000000312037221 */ /* 0x004fce0000010000 */
[----:B------:R-:W2:Y:S01]  /*8460*/  MUFU.EX2 R101, R101 ;  /* 0x0000006500657308 */ /* 0x000ea20000000800 */
[C---:B0-----:R-:W-:Y:S01]  /*8470*/  FADD.FTZ R12, R99.reuse, R8 ;  /* 0x00000008630c7221 */ /* 0x041fe20000010000 */
[----:B------:R-:W-:Y:S01]  /*8480*/  F2FP.F16.F32.PACK_AB R8, R99, R100 ;  /* 0x000000646308723e */ /* 0x000fe200000000ff */
[----:B-1----:R-:W-:-:S05]  /*8490*/  IMAD.MOV.U32 R5, RZ, RZ, R103 ;  /* 0x000000ffff057224 */ /* 0x002fca00078e0067 */
[----:B------:R-:W0:Y:S01]  /*84a0*/  MUFU.EX2 R105, R105 ;  /* 0x0000006900697308 */ /* 0x000e220000000800 */
[C---:B---3--:R-:W-:Y:S01]  /*84b0*/  FADD.FTZ R3, R9.reuse, R3 ;  /* 0x0000000309037221 */ /* 0x048fe20000010000 */
[----:B------:R-:W-:-:S06]  /*84c0*/  F2FP.F16.F32.PACK_AB R9, R9, R18 ;  /* 0x000000120909723e */ /* 0x000fcc00000000ff */
[----:B------:R-:W1:Y:S01]  /*84d0*/  MUFU.EX2 R102, R102 ;  /* 0x0000006600667308 */ /* 0x000e620000000800 */
[----:B--2---:R-:W-:-:S07]  /*84e0*/  FADD.FTZ R12, R101, R12 ;  /* 0x0000000c650c7221 */ /* 0x004fce0000010000 */
[----:B------:R-:W2:Y:S01]  /*84f0*/  MUFU.EX2 R104, R104 ;  /* 0x0000006800687308 */ /* 0x000ea20000000800 */
[C---:B0-----:R-:W-:Y:S01]  /*8500*/  F2FP.F16.F32.PACK_AB R10, R105.reuse, R101 ;  /* 0x00000065690a723e */ /* 0x041fe200000000ff */
[----:B-1----:R-:W-:Y:S01]  /*8510*/  FADD.FTZ R13, R102, R3 ;  /* 0x00000003660d7221 */ /* 0x002fe20000010000 */
[----:B------:R-:W-:Y:S01]  /*8520*/  FADD.FTZ R3, R105, R12 ;  /* 0x0000000c69037221 */ /* 0x000fe20000010000 */
[C---:B--2---:R-:W-:Y:S02]  /*8530*/  F2FP.F16.F32.PACK_AB R11, R104.reuse, R102 ;  /* 0x00000066680b723e */ /* 0x044fe400000000ff */
[----:B------:R-:W-:-:S03]  /*8540*/  FADD.FTZ R4, R104, R13 ;  /* 0x0000000d68047221 */ /* 0x000fc60000010000 */
        /* <DEDUP_REMOVED lines=9> */
.L_x_12829:
[----:B------:R-:W-:Y:S06]  /*85e0*/  BAR.ARV 0x8, 0x200 ;  /* 0x0208000000007b1d */ /* 0x000fec0000002000 */
[----:B------:R-:W-:Y:S05]  /*85f0*/  @!P0 BRA `(.L_x_12839) ;  /* 0x0000000000048947 */ /* 0x000fea0003800000 */
[----:B------:R-:W-:Y:S01]  /*8600*/  BPT.TRAP 0x1 ;  /* 0x000000040000795c */ /* 0x000fe20000300000 */
.L_x_12839:
[----:B------:R-:W-:Y:S01]  /*8610*/  ULEA UR12, UR38, UR39, 0x3 ;  /* 0x00000027260c7291 */ /* 0x000fe2000f8e183f */
[----:B------:R-:W-:-:S04]  /*8620*/  MOV R0, UR37 ;  /* 0x0000002500007c02 */ /* 0x000fc80008000f00 */
[----:B------:R-:W-:-:S04]  /*8630*/  SHF.L.U32 R0, R0, 0x1f, RZ ;  /* 0x0000001f00007819 */ /* 0x000fc800000006ff */
[----:B------:R1:W2:Y:S01]  /*8640*/  SYNCS.PHASECHK.TRANS64.TRYWAIT P2, [UR12+0x30850], R0 ;  /* 0x03085000ff0075a7 */ /* 0x0002a2000804014c */
[----:B------:R-:W-:Y:S05]  /*8650*/  @!P0 BRA `(.L_x_12840) ;  /* 0x0000000000048947 */ /* 0x000fea0003800000 */
[----:B------:R-:W-:Y:S01]  /*8660*/  BPT.TRAP 0x1 ;  /* 0x000000040000795c */ /* 0x000fe20000300000 */
.L_x_12840:
[----:B--2---:R-:W-:Y:S05]  /*8670*/  @P2 BRA `(.L_x_12841) ;  /* 0x0000000000082947 */ /* 0x004fea0003800000 */
[----:B------:R-:W2:Y:S02]  /*8680*/  SYNCS.PHASECHK.TRANS64.TRYWAIT P0, [UR12+0x30850], R0 ;  /* 0x03085000ff0075a7 */ /* 0x000ea4000800014c */
[----:B--2---:R-:W-:Y:S05]  /*8690*/  @!P0 BRA `(.L_x_12842) ;  /* 0x0000007800048947 */ /* 0x004fea0003800000 */
.L_x_12841:
[----:B------:R-:W-:Y:S01]  /*86a0*/  UIADD3 UR39, UR39, 0x400, URZ ;  /* 0x0000040027277890 */ /* 0x000fe2000fffe03f */
[----:B------:R-:W-:Y:S01]  /*86b0*/  WARPGROUP.ARRIVE ;  /* 0x00000000000079c5 */ /* 0x000fe20000000000 */
[----:B------:R-:W-:Y:S01]  /*86c0*/  UIADD3 UR25, UR25, 0x1e800, URZ ;  /* 0x0001e80019197890 */ /* 0x000fe2000fffe03f */
[----:B-12---:R-:W1:Y:S01]  /*86d0*/  SHFL.BFLY PT, R0, R3, 0x2, 0x1f ;  /* 0x0c401f0003007f89 */ /* 0x006e6200000e0000 */
[----:B------:R-:W-:Y:S01]  /*86e0*/  USHF.R.U32.HI UR39, URZ, 0x4, UR39 ;  /* 0x000000043f277899 */ /* 0x000fe20008011627 */
[----:B------:R-:W-:Y:S01]  /*86f0*/  IMAD.MOV.U32 R21, RZ, RZ, RZ ;  /* 0x000000ffff157224 */ /* 0x000fe200078e00ff */
[----:B------:R-:W-:Y:S01]  /*8700*/  USHF.R.U32.HI UR25, URZ, 0x4, UR25 ;  /* 0x000000043f197899 */ /* 0x000fe20008011619 */
[----:B------:R-:W2:Y:S01]  /*8710*/  SHFL.BFLY PT, R5, R4, 0x2, 0x1f ;  /* 0x0c401f0004057f89 */ /* 0x000ea200000e0000 */
[----:B------:R-:W-:Y:S01]  /*8720*/  ULOP3.LUT UR6, UR39, 0x3fff, URZ, 0xc0, !UPT ;  /* 0x00003fff27067892 */ /* 0x000fe2000f8ec03f */
[----:B0--3--:R-:W-:Y:S01]  /*8730*/  MOV R11, UR26 ;  /* 0x0000001a000b7c02 */ /* 0x009fe20008000f00 */
[----:B------:R-:W-:-:S02]  /*8740*/  ULOP3.LUT UR4, UR25, 0x3fff, URZ, 0xc0, !UPT ;  /* 0x00003fff19047892 */ /* 0x000fc4000f8ec03f */
[----:B------:R-:W-:Y:S02]  /*8750*/  UIMAD UR6, UR38, 0x600, UR6 ;  /* 0x00000600260678a4 */ /* 0x000fe4000f8e0206 */
[----:B------:R-:W-:Y:S01]  /*8760*/  ULOP3.LUT UR4, UR4, 0x10000, URZ, 0xfc, !UPT ;  /* 0x0001000004047892 */ /* 0x000fe2000f8efc3f */
[----:B------:R-:W-:Y:S01]  /*8770*/  UMOV UR7, 0x40000040 ;  /* 0x4000004000077882 */ /* 0x000fe20000000000 */
[----:B------:R-:W-:Y:S01]  /*8780*/  UMOV UR5, 0x40000040 ;  /* 0x4000004000057882 */ /* 0x000fe20000000000 */
[----:B------:R-:W-:Y:S02]  /*8790*/  UIADD3 UR10, UR6, 0x80, URZ ;  /* 0x00000080060a7890 */ /* 0x000fe4000fffe03f */
[----:B------:R-:W-:Y:S01]  /*87a0*/  UIADD3 UR8, UR4, 0x2, URZ ;  /* 0x0000000204087890 */ /* 0x000fe2000fffe03f */
[----:B------:R-:W-:-:S03]  /*87b0*/  UMOV UR11, 0x40000040 ;  /* 0x40000040000b7882 */ /* 0x000fc60000000000 */
[----:B------:R-:W-:Y:S01]  /*87c0*/  HGMMA.64x64x16.F32 R120, gdesc[UR4].tnspB, R120, gsb0 ;  /* 0x40e00000047879f0 */ /* 0x000fe20008000878 */
[----:B------:R-:W-:Y:S01]  /*87d0*/  UMOV UR9, 0x40000040 ;  /* 0x4000004000097882 */ /* 0x000fe20000000000 */
[----:B------:R-:W-:Y:S01]  /*87e0*/  UMOV UR7, 0x40000040 ;  /* 0x4000004000077882 */ /* 0x000fe20000000000 */
[----:B------:R-:W-:Y:S01]  /*87f0*/  UMOV UR5, 0x40000040 ;  /* 0x4000004000057882 */ /* 0x000fe20000000000 */
[----:B-1----:R-:W-:Y:S01]  /*8800*/  FADD.FTZ R0, R0, R3 ;  /* 0x0000000300007221 */ /* 0x002fe20000010000 */
[----:B------:R-:W-:Y:S01]  /*8810*/  UIADD3 UR38, UR38, 0x1, URZ ;  /* 0x0000000126267890 */ /* 0x000fe2000fffe03f */
[----:B------:R-:W-:Y:S01]  /*8820*/  IMAD.MOV.U32 R3, RZ, RZ, -0x800000 ;  /* 0xff800000ff037424 */ /* 0x000fe200078e00ff */
[----:B------:R-:W-:Y:S01]  /*8830*/  UIADD3 UR45, UR45, 0x1, URZ ;  /* 0x000000012d2d7890 */ /* 0x000fe2000fffe03f */
[----:B--2---:R-:W-:Y:S01]  /*8840*/  FADD.FTZ R6, R5, R4 ;  /* 0x0000000405067221 */ /* 0x004fe20000010000 */
[----:B------:R-:W-:Y:S01]  /*8850*/  UISETP.NE.AND UP0, UPT, UR38, 0x2, UPT ;  /* 0x000000022600788c */ /* 0x000fe2000bf05270 */
[----:B------:R-:W0:Y:S03]  /*8860*/  SHFL.BFLY PT, R5, R0, 0x1, 0x1f ;  /* 0x0c201f0000057f89 */ /* 0x000e2600000e0000 */
[----:B------:R-:W-:Y:S01]  /*8870*/  USEL UR38, UR38, URZ, UP0 ;  /* 0x0000003f26267287 */ /* 0x000fe20008000000 */
[----:B------:R-:W1:Y:S01]  /*8880*/  SHFL.BFLY PT, R7, R6, 0x1, 0x1f ;  /* 0x0c201f0006077f89 */ /* 0x000e6200000e0000 */
[----:B0-----:R-:W-:Y:S01]  /*8890*/  FADD.FTZ R9, R0, R5 ;  /* 0x0000000500097221 */ /* 0x001fe20000010000 */
[----:B------:R-:W-:-:S02]  /*88a0*/  IMAD.U32 R5, RZ, RZ, UR26 ;  /* 0x0000001aff057e24 */ /* 0x000fc4000f8e00ff */
        /* <DEDUP_REMOVED lines=14> */
[----:B------:R-:W-:Y:S01]  /*8990*/  PLOP3.LUT P0, PT, PT, PT, PT, 0x8, 0x0 ;  /* 0x000000000000781c */ /* 0x000fe20003f0e170 */
[----:B------:R-:W-:Y:S02]  /*89a0*/  WARPGROUP.DEPBAR.LE gsb0, 0x0 ;  /* 0x00008000000079c5 */ /* 0x000fe40000010000 */
[----:B------:R-:W-:Y:S01]  /*89b0*/  WARPGROUP.ARRIVE ;  /* 0x00000000000079c5 */ /* 0x000fe20000000000 */
[----:B------:R-:W0:Y:S01]  /*89c0*/  @P2 MUFU.RCP R7, R10 ;  /* 0x0000000a00072308 */ /* 0x000e220000001000 */
[----:B--2---:R-:W-:Y:S01]  /*89d0*/  @P2 FMUL.FTZ R9, R11, 0.69314718246459960938 ;  /* 0x3f3172180b092820 */ /* 0x004fe20000410000 */
[----:B-1----:R-:W-:-:S03]  /*89e0*/  @P2 FMUL.FTZ R8, R8, 0.69314718246459960938 ;  /* 0x3f31721808082820 */ /* 0x002fc60000410000 */
[----:B------:R-:W-:Y:S01]  /*89f0*/  HGMMA.64x64x16.F32 R120, gdesc[UR8].tnspB, R120, gsb0 ;  /* 0x40e00000087879f0 */ /* 0x000fe20008000878 */
[----:B------:R-:W-:Y:S01]  /*8a00*/  UIADD3 UR10, UR6, 0x100, URZ ;  /* 0x00000100060a7890 */ /* 0x000fe2000fffe03f */
[----:B------:R-:W-:Y:S01]  /*8a10*/  @P2 FFMA.FTZ R0, R9, R103, R8 ;  /* 0x0000006709002223 */ /* 0x000fe20000010008 */
        /* <DEDUP_REMOVED lines=59> */
[----:B------:R-:W-:Y:S02]  /*8dd0*/  UIADD3 UR6, UR6, 0x580, URZ ;  /* 0x0000058006067890 */ /* 0x000fe4000fffe03f */
[----:B------:R-:W-:Y:S01]  /*8de0*/  UIADD3 UR4, UR4, 0xc06, URZ ;  /* 0x00000c0604047890 */ /* 0x000fe2000fffe03f */
[----:B------:R-:W-:Y:S02]  /*8df0*/  WARPGROUP.DEPBAR.LE gsb0, 0x0 ;  /* 0x00008000000079c5 */ /* 0x000fe40000010000 */
[----:B------:R-:W-:-:S06]  /*8e00*/  WARPGROUP.ARRIVE ;  /* 0x00000000000079c5 */ /* 0x000fcc0000000000 */
[----:B------:R-:W-:Y:S03]  /*8e10*/  HGMMA.64x64x16.F32 R120, gdesc[UR8].tnspB, R120, gsb0 ;  /* 0x40e00000087879f0 */ /* 0x000fe60008000878 */
[----:B------:R-:W-:Y:S02]  /*8e20*/  WARPGROUP.DEPBAR.LE gsb0, 0x0 ;  /* 0x00008000000079c5 */ /* 0x000fe40000010000 */
[----:B------:R-:W-:-:S06]  /*8e30*/  WARPGROUP.ARRIVE ;  /* 0x00000000000079c5 */ /* 0x000fcc0000000000 */
[----:B------:R-:W-:Y:S01]  /*8e40*/  HGMMA.64x64x16.F32 R120, gdesc[UR4].tnspB, R120, gsb0 ;  /* 0x40e00000047879f0 */ /* 0x000fe20008000878 */
        /* <DEDUP_REMOVED lines=36> */
.L_x_12822:
        /* <DEDUP_REMOVED lines=10> */
[----:B------:R-:W2:Y:S01]  /*9130*/  LDL R4, [R1+0x18] ;  /* 0x0000180001047983 */ /* 0x000ea20000100800 */
[----:B------:R-:W0:Y:S01]  /*9140*/  S2UR UR4, SR_SWINHI ;  /* 0x00000000000479c3 */ /* 0x000e220000002f00 */
[----:B------:R-:W-:Y:S02]  /*9150*/  F2FP.F16.F32.PACK_AB R12, R12, R49 ;  /* 0x000000310c0c723e */ /* 0x000fe400000000ff */
[----:B------:R-:W-:Y:S01]  /*9160*/  F2FP.F16.F32.PACK_AB R13, R13, R50 ;  /* 0x000000320d0d723e */ /* 0x000fe200000000ff */
[----:B------:R-:W3:Y:S01]  /*9170*/  LDL R52, [R1+0x14] ;  /* 0x0000140001347983 */ /* 0x000ee20000100800 */
[----:B------:R-:W-:Y:S02]  /*9180*/  F2FP.F16.F32.PACK_AB R14, R14, R47 ;  /* 0x0000002f0e0e723e */ /* 0x000fe400000000ff */
[----:B------:R-:W-:Y:S02]  /*9190*/  F2FP.F16.F32.PACK_AB R15, R15, R48 ;  /* 0x000000300f0f723e */ /* 0x000fe400000000ff */
[----:B------:R-:W-:-:S02]  /*91a0*/  F2FP.F16.F32.PACK_AB R148, R29, R30 ;  /* 0x0000001e1d94723e */ /* 0x000fc400000000ff */
[----:B------:R-:W-:Y:S01]  /*91b0*/  F2FP.F16.F32.PACK_AB R149, R23, R28 ;  /* 0x0000001c1795723e */ /* 0x000fe200000000ff */
[----:B------:R-:W1:Y:S01]  /*91c0*/  LDC R29, c[0x0][0xbe8] ;  /* 0x0002fa00ff1d7b82 */ /* 0x000e620000000800 */
[----:B------:R-:W-:Y:S02]  /*91d0*/  F2FP.F16.F32.PACK_AB R150, R21, R22 ;  /* 0x000000161596723e */ /* 0x000fe400000000ff */
[----:B------:R-:W-:-:S05]  /*91e0*/  F2FP.F16.F32.PACK_AB R151, R151, R20 ;  /* 0x000000149797723e */ /* 0x000fca00000000ff */
[----:B------:R-:W-:Y:S01]  /*91f0*/  BAR.SYNC.DEFER_BLOCKING 0x1, 0x180 ;  /* 0x0046000000007b1d */ /* 0x000fe20000010000 */
[----:B------:R-:W-:-:S05]  /*9200*/  USHF.R.S32.HI UR18, URZ, 0x1f, UR43 ;  /* 0x0000001f3f127899 */ /* 0x000fca000801142b */
[----:B------:R-:W-:Y:S01]  /*9210*/  ULDC.64 UR10, c[0x0][0xb90] ;  /* 0x0002e400000a7ab9 */ /* 0x000fe20000000a00 */
[----:B------:R-:W-:Y:S01]  /*9220*/  ULDC.64 UR14, c[0x0][0xc08] ;  /* 0x00030200000e7ab9 */ /* 0x000fe20000000a00 */
[----:B------:R-:W-:Y:S01]  /*9230*/  UMOV UR8, UR39 ;  /* 0x0000002700087c82 */ /* 0x000fe20008000000 */
[----:B0-----:R-:W-:Y:S01]  /*9240*/  UMOV UR9, UR4 ;  /* 0x0000000400097c82 */ /* 0x001fe20008000000 */
[----:B------:R-:W-:Y:S01]  /*9250*/  ULDC.64 UR16, c[0x0][0xb98] ;  /* 0x0002e60000107ab9 */ /* 0x000fe20000000a00 */
[----:B------:R-:W-:Y:S02]  /*9260*/  IMAD.U32 R18, RZ, RZ, UR8 ;  /* 0x00000008ff127e24 */ /* 0x000fe4000f8e00ff */
[----:B------:R-:W-:Y:S01]  /*9270*/  IMAD.U32 R19, RZ, RZ, UR9 ;  /* 0x00000009ff137e24 */ /* 0x000fe2000f8e00ff */
[----:B------:R-:W-:Y:S02]  /*9280*/  ULDC.64 UR8, c[0x0][0xc00] ;  /* 0x0003000000087ab9 */ /* 0x000fe40000000a00 */
[----:B------:R-:W-:-:S04]  /*9290*/  UISETP.NE.U32.AND UP0, UPT, UR8, URZ, UPT ;  /* 0x0000003f0800728c */ /* 0x000fc8000bf05070 */
[----:B------:R-:W-:-:S03]  /*92a0*/  UISETP.NE.AND.EX UP0, UPT, UR9, URZ, UPT, UP0 ;  /* 0x0000003f0900728c */ /* 0x000fc6000bf05300 */
[----:B------:R-:W-:Y:S02]  /*92b0*/  ULDC.64 UR8, c[0x0][0xc00] ;  /* 0x0003000000087ab9 */ /* 0x000fe40000000a00 */
[----:B------:R-:W-:-:S06]  /*92c0*/  UIMAD.WIDE UR8, UR40, 0x4, UR8 ;  /* 0x00000004280878a5 */ /* 0x000fcc000f8e0208 */
[----:B------:R-:W-:Y:S02]  /*92d0*/  IMAD.U32 R20, RZ, RZ, UR8 ;  /* 0x00000008ff147e24 */ /* 0x000fe4000f8e00ff */
[----:B------:R-:W-:Y:S02]  /*92e0*/  IMAD.U32 R21, RZ, RZ, UR9 ;  /* 0x00000009ff157e24 */ /* 0x000fe4000f8e00ff */
[----:B--2---:R-:W-:-:S03]  /*92f0*/  IMAD.WIDE R4, R4, 0x2, R18 ;  /* 0x0000000204047825 */ /* 0x004fc600078e0212 */
[C---:B------:R-:W-:Y:S02]  /*9300*/  IADD3 R11, P2, R4.reuse, 0x20, RZ ;  /* 0x00000020040b7810 */ /* 0x040fe40007f5e0ff */
[C---:B------:R-:W-:Y:S02]  /*9310*/  IADD3 R25, P0, R4.reuse, 0x60, RZ ;  /* 0x0000006004197810 */ /* 0x040fe40007f1e0ff */
[C---:B------:R-:W-:Y:S02]  /*9320*/  IADD3 R9, P1, R4.reuse, 0x40, RZ ;  /* 0x0000004004097810 */ /* 0x040fe40007f3e0ff */
[----:B------:R-:W-:Y:S02]  /*9330*/  LOP3.LUT R7, R4, 0x380, RZ, 0xc0, !PT ;  /* 0x0000038004077812 */ /* 0x000fe400078ec0ff */
[----:B------:R-:W-:Y:S02]  /*9340*/  LOP3.LUT R10, R11, 0x380, RZ, 0xc0, !PT ;  /* 0x000003800b0a7812 */ /* 0x000fe400078ec0ff */
[----:B------:R-:W-:-:S02]  /*9350*/  LOP3.LUT R6, R25, 0x380, RZ, 0xc0, !PT ;  /* 0x0000038019067812 */ /* 0x000fc400078ec0ff */
[----:B------:R-:W-:Y:S02]  /*9360*/  LOP3.LUT R8, R9, 0x380, RZ, 0xc0, !PT ;  /* 0x0000038009087812 */ /* 0x000fe400078ec0ff */
[----:B------:R-:W-:Y:S02]  /*9370*/  SHF.R.U64 R7, R7, 0x3, RZ ;  /* 0x0000000307077819 */ /* 0x000fe400000012ff */
        /* <DEDUP_REMOVED lines=8> */
[----:B------:R-:W-:Y:S02]  /*9400*/  LOP3.LUT R8, R8, R9, RZ, 0x3c, !PT ;  /* 0x0000000908087212 */ /* 0x000fe400078e3cff */
[-C--:B------:R-:W-:Y:S02]  /*9410*/  IADD3.X R9, RZ, R5.reuse, RZ, P1, !PT ;  /* 0x00000005ff097210 */ /* 0x080fe40000ffe4ff */
[----:B------:R-:W-:Y:S02]  /*9420*/  MOV R51, R4 ;  /* 0x0000000400337202 */ /* 0x000fe40000000f00 */
[----:B------:R-:W-:Y:S02]  /*9430*/  MOV R24, R6 ;  /* 0x0000000600187202 */ /* 0x000fe40000000f00 */
[----:B------:R-:W-:Y:S02]  /*9440*/  MOV R25, R8 ;  /* 0x0000000800197202 */ /* 0x000fe40000000f00 */
[----:B------:R-:W-:-:S02]  /*9450*/  MOV R26, R10 ;  /* 0x0000000a001a7202 */ /* 0x000fc40000000f00 */
        /* <DEDUP_REMOVED lines=8> */
[----:B------:R0:W-:Y:S04]  /*94e0*/  STSM.16.M88.4 [R51], R12 ;  /* 0x0000000c33007844 */ /* 0x0001e80000000200 */
[----:B------:R-:W-:Y:S04]  /*94f0*/  STSM.16.M88.4 [R26], R4 ;  /* 0x000000041a007844 */ /* 0x000fe80000000200 */
[----:B------:R2:W-:Y:S04]  /*9500*/  STSM.16.M88.4 [R25], R8 ;  /* 0x0000000819007844 */ /* 0x0005e80000000200 */
[----:B------:R4:W-:Y:S01]  /*9510*/  STSM.16.M88.4 [R24], R148 ;  /* 0x0000009418007844 */ /* 0x0009e20000000200 */
[----:B------:R-:W-:Y:S01]  /*9520*/  BAR.SYNC.DEFER_BLOCKING 0x1, 0x180 ;  /* 0x0046000000007b1d */ /* 0x000fe20000010000 */
[----:B------:R-:W-:-:S13]  /*9530*/  PLOP3.LUT P2, PT, PT, PT, UP0, 0x80, 0x0 ;  /* 0x000000000000781c */ /* 0x000fda0003f4f008 */
[----:B------:R-:W4:Y:S01]  /*9540*/  @P2 LDG.E R22, desc[UR48][R20.64] ;  /* 0x0000003014162981 */ /* 0x000f22000c1e1900 */
[----:B-1----:R-:W-:Y:S01]  /*9550*/  ISETP.NE.AND P1, PT, R29, 0x1, PT ;  /* 0x000000011d00780c */ /* 0x002fe20003f25270 */
[----:B------:R-:W-:-:S12]  /*9560*/  UMOV UR4, URZ ;  /* 0x0000003f00047c82 */ /* 0x000fd80008000000 */
[----:B------:R-:W1:Y:S08]  /*9570*/  @P1 LDC R23, c[0x0][0xbec] ;  /* 0x0002fb00ff171b82 */ /* 0x000e700000000800 */
[----:B0-----:R-:W0:Y:S01]  /*9580*/  @P1 LDC R12, c[0x0][0xbf0] ;  /* 0x0002fc00ff0c1b82 */ /* 0x001e220000000800 */
[----:B--2---:R-:W-:-:S04]  /*9590*/  IMAD.U32 R8, RZ, RZ, UR42 ;  /* 0x0000002aff087e24 */ /* 0x004fc8000f8e00ff */
[----:B---3--:R-:W-:Y:S01]  /*95a0*/  IMAD R8, R8, 0xc0, R52 ;  /* 0x000000c008087824 */ /* 0x008fe200078e0234 */
[----:B------:R-:W-:-:S03]  /*95b0*/  UIMAD UR7, UR18, UR10, URZ ;  /* 0x0000000a120772a4 */ /* 0x000fc6000f8e023f */
[----:B------:R-:W-:Y:S01]  /*95c0*/  IMAD.MOV.U32 R4, RZ, RZ, R8 ;  /* 0x000000ffff047224 */ /* 0x000fe200078e0008 */
[----:B------:R-:W-:Y:S01]  /*95d0*/  UIMAD UR12, UR43, UR11, UR7 ;  /* 0x0000000b2b0c72a4 */ /* 0x000fe2000f8e0207 */
[----:B-1----:R-:W-:Y:S01]  /*95e0*/  @P1 IMAD.HI.U32 R5, R8, R23, RZ ;  /* 0x0000001708051227 */ /* 0x002fe200078e00ff */
[----:B------:R-:W-:Y:S02]  /*95f0*/  USEL UR19, UR41, URZ, !UP0 ;  /* 0x0000003f29137287 */ /* 0x000fe4000c000000 */
[----:B------:R-:W-:Y:S02]  /*9600*/  UISETP.NE.U32.AND UP1, UPT, UR14, URZ, UPT ;  /* 0x0000003f0e00728c */ /* 0x000fe4000bf25070 */
[----:B0-----:R-:W-:Y:S01]  /*9610*/  @P1 SHF.R.U32.HI R4, RZ, R12, R5 ;  /* 0x0000000cff041219 */ /* 0x001fe20000011605 */
[----:B------:R-:W-:-:S03]  /*9620*/  USEL UR7, UR40, URZ, !UP0 ;  /* 0x0000003f28077287 */ /* 0x000fc6000c000000 */
[----:B------:R-:W-:Y:S01]  /*9630*/  IADD3 R6, -R4, RZ, RZ ;  /* 0x000000ff04067210 */ /* 0x000fe20007ffe1ff */
[----:B------:R-:W-:-:S04]  /*9640*/  UISETP.NE.AND.EX UP0, UPT, UR15, URZ, UPT, UP1 ;  /* 0x0000003f0f00728c */ /* 0x000fc8000bf05310 */
[----:B------:R-:W-:Y:S01]  /*9650*/  IMAD R7, R29, R6, R8 ;  /* 0x000000061d077224 */ /* 0x000fe200078e0208 */
[----:B------:R-:W-:-:S04]  /*9660*/  SHF.R.S32.HI R6, RZ, 0x1f, R4 ;  /* 0x0000001fff067819 */ /* 0x000fc80000011404 */
[----:B------:R-:W-:Y:S02]  /*9670*/  SHF.R.S32.HI R5, RZ, 0x1f, R7 ;  /* 0x0000001fff057819 */ /* 0x000fe40000011407 */
[----:B------:R-:W-:Y:S02]  /*9680*/  PLOP3.LUT P3, PT, PT, PT, UP0, 0x80, 0x0 ;  /* 0x000000000000781c */ /* 0x000fe40003f6f008 */
[----:B----4-:R-:W-:-:S13]  /*9690*/  @P2 R2UR UR4, R22 ;  /* 0x00000000160422ca */ /* 0x010fda00000e0000 */
[----:B------:R-:W-:Y:S02]  /*96a0*/  USHF.R.S32.HI UR9, URZ, 0x1f, UR4 ;  /* 0x0000001f3f097899 */ /* 0x000fe40008011404 */
[----:B------:R-:W-:Y:S02]  /*96b0*/  UMOV UR8, UR4 ;  /* 0x0000000400087c82 */ /* 0x000fe40008000000 */
[----:B------:R-:W-:-:S04]  /*96c0*/  UIMAD.WIDE.U32 UR10, UR43, UR10, UR8 ;  /* 0x0000000a2b0a72a5 */ /* 0x000fc8000f8e0008 */
[----:B------:R-:W-:Y:S02]  /*96d0*/  UIADD3 UR11, UR11, UR12, URZ ;  /* 0x0000000c0b0b7290 */ /* 0x000fe4000fffe03f */
[----:B------:R-:W-:Y:S02]  /*96e0*/  UIMAD UR12, UR19, UR16, URZ ;  /* 0x00000010130c72a4 */ /* 0x000fe4000f8e023f */
[----:B------:R-:W-:Y:S02]  /*96f0*/  UIMAD.WIDE.U32 UR10, UR7, UR16, UR10 ;  /* 0x00000010070a72a5 */ /* 0x000fe4000f8e000a */
[----:B------:R-:W-:-:S03]  /*9700*/  UIMAD UR12, UR7, UR17, UR12 ;  /* 0x00000011070c72a4 */ /* 0x000fc6000f8e020c */
[----:B------:R-:W-:Y:S01]  /*9710*/  ULDC.64 UR16, c[0x0][0xb88] ;  /* 0x0002e20000107ab9 */ /* 0x000fe20000000a00 */
[----:B------:R-:W-:Y:S02]  /*9720*/  IADD3 R4, P0, R4, UR10, RZ ;  /* 0x0000000a04047c10 */ /* 0x000fe4000ff1e0ff */
[----:B------:R-:W-:Y:S01]  /*9730*/  IMAD.U32 R9, RZ, RZ, UR12 ;  /* 0x0000000cff097e24 */ /* 0x000fe2000f8e00ff */
[----:B------:R-:W-:Y:S01]  /*9740*/  @UP0 ULEA UR10, UP1, UR40, UR14, 0x2 ;  /* 0x0000000e280a0291 */ /* 0x000fe2000f82103f */
[----:B------:R-:W-:Y:S01]  /*9750*/  IMAD R8, R5, UR16, RZ ;  /* 0x0000001005087c24 */ /* 0x000fe2000f8e02ff */
[----:B------:R-:W-:Y:S02]  /*9760*/  ULDC.64 UR12, c[0x0][0xb50] ;  /* 0x0002d400000c7ab9 */ /* 0x000fe40000000a00 */
[----:B------:R-:W-:Y:S01]  /*9770*/  IADD3.X R5, R6, UR11, R9, P0, !PT ;  /* 0x0000000b06057c10 */ /* 0x000fe200087fe409 */
[----:B------:R-:W-:Y:S01]  /*9780*/  @UP0 ULEA.HI.X UR11, UR40, UR15, UR41, 0x2, UP1 ;  /* 0x0000000f280b0291 */ /* 0x000fe200088f1429 */
[----:B------:R-:W-:Y:S01]  /*9790*/  ULDC UR14, c[0x0][0xa88] ;  /* 0x0002a200000e7ab9 */ /* 0x000fe20000000800 */
[----:B------:R-:W-:-:S02]  /*97a0*/  IMAD.U32 R12, RZ, RZ, UR10 ;  /* 0x0000000aff0c7e24 */ /* 0x000fc4000f8e00ff */
[----:B------:R-:W-:Y:S02]  /*97b0*/  IMAD.U32 R6, RZ, RZ, UR14 ;  /* 0x0000000eff067e24 */ /* 0x000fe4000f8e00ff */
[----:B------:R-:W-:-:S05]  /*97c0*/  IMAD.U32 R13, RZ, RZ, UR11 ;  /* 0x0000000bff0d7e24 */ /* 0x000fca000f8e00ff */
[----:B------:R0:W5:Y:S01]  /*97d0*/  @P3 LDG.E R6, desc[UR48][R12.64] ;  /* 0x000000300c063981 */ /* 0x000162000c1e1900 */
[C---:B------:R-:W-:Y:S02]  /*97e0*/  IMAD R9, R7.reuse, UR17, R8 ;  /* 0x0000001107097c24 */ /* 0x040fe4000f8e0208 */
[----:B------:R-:W-:-:S04]  /*97f0*/  IMAD.WIDE.U32 R4, R7, UR16, R4 ;  /* 0x0000001007047c25 */ /* 0x000fc8000f8e0004 */
[----:B------:R-:W-:Y:S01]  /*9800*/  IMAD.IADD R5, R5, 0x1, R9 ;  /* 0x0000000105057824 */ /* 0x000fe200078e0209 */
[----:B------:R-:W-:-:S04]  /*9810*/  LEA R7, P0, R4, UR12, 0x2 ;  /* 0x0000000c04077c11 */ /* 0x000fc8000f8010ff */
[----:B------:R-:W-:Y:S02]  /*9820*/  LEA.HI.X R10, R4, UR13, R5, 0x2, P0 ;  /* 0x0000000d040a7c11 */ /* 0x000fe400080f1405 */
[----:B------:R-:W-:Y:S01]  /*9830*/  MOV R8, UR42 ;  /* 0x0000002a00087c02 */ /* 0x000fe20008000f00 */
[----:B0-----:R-:W-:Y:S06]  /*9840*/  @P3 BRA `(.L_x_12845) ;  /* 0x0000000000103947 */ /* 0x001fec0003800000 */
[----:B------:R-:W-:Y:S05]  /*9850*/  @!P2 BRA `(.L_x_12845) ;  /* 0x00000000000ca947 */ /* 0x000fea0003800000 */
[----:B------:R-:W2:Y:S04]  /*9860*/  LDG.E R5, desc[UR48][R20.64] ;  /* 0x0000003014057981 */ /* 0x000ea8000c1e1900 */
[----:B-----5:R-:W2:Y:S02]  /*9870*/  LDG.E R6, desc[UR48][R20.64+0x4] ;  /* 0x0000043014067981 */ /* 0x020ea4000c1e1900 */
[----:B--2---:R-:W-:-:S07]  /*9880*/  IMAD.IADD R6, R6, 0x1, -R5 ;  /* 0x0000000106067824 */ /* 0x004fce00078e0a05 */
.L_x_12845:
[----:B------:R-:W2:Y:S01]  /*9890*/  LDL R9, [R1+0xc] ;  /* 0x00000c0001097983 */ /* 0x000ea20000100800 */
[----:B------:R-:W0:Y:S01]  /*98a0*/  S2R R4, SR_TID.X ;  /* 0x0000000000047919 */ /* 0x000e220000002100 */
[----:B------:R-:W-:Y:S01]  /*98b0*/  IMAD R5, R157, 0x40, R156 ;  /* 0x000000409d057824 */ /* 0x000fe200078e029c */
[----:B------:R-:W-:Y:S01]  /*98c0*/  ULDC.64 UR12, c[0x0][0xaa0] ;  /* 0x0002a800000c7ab9 */ /* 0x000fe20000000a00 */
[----:B------:R-:W-:Y:S02]  /*98d0*/  SHFL.IDX PT, R20, R7, RZ, 0x1c1f ;  /* 0x001c1fff07147589 */ /* 0x000fe400000e0000 */
[----:B------:R-:W-:Y:S02]  /*98e0*/  IMAD.WIDE R18, R5, 0x2, R18 ;  /* 0x0000000205127825 */ /* 0x000fe400078e0212 */
[----:B------:R-:W1:Y:S04]  /*98f0*/  SHFL.IDX PT, R21, R10, RZ, 0x1c1f ;  /* 0x001c1fff0a157589 */ /* 0x000e6800000e0000 */
[----:B------:R-:W-:Y:S01]  /*9900*/  SHFL.IDX PT, R22, R7, 0x1, 0x1c1f ;  /* 0x003c1f0007167f89 */ /* 0x000fe200000e0000 */
[----:B0-----:R-:W-:-:S05]  /*9910*/  VIADD R11, R4, 0xffffff80 ;  /* 0xffffff80040b7836 */ /* 0x001fca0000000000 */
[----:B------:R-:W-:-:S04]  /*9920*/  SHF.R.S32.HI R4, RZ, 0x1f, R11 ;  /* 0x0000001fff047819 */ /* 0x000fc8000001140b */
[----:B------:R-:W-:-:S04]  /*9930*/  LEA.HI R4, R4, R11, RZ, 0x7 ;  /* 0x0000000b04047211 */ /* 0x000fc800078f38ff */
[----:B------:R-:W-:Y:S01]  /*9940*/  LOP3.LUT R4, R4, 0xffffff80, RZ, 0xc0, !PT ;  /* 0xffffff8004047812 */ /* 0x000fe200078ec0ff */
[----:B------:R-:W0:Y:S04]  /*9950*/  SHFL.IDX PT, R23, R10, 0x1, 0x1c1f ;  /* 0x003c1f000a177f89 */ /* 0x000e2800000e0000 */
[----:B------:R-:W-:Y:S02]  /*9960*/  IMAD.IADD R4, R11, 0x1, -R4 ;  /* 0x000000010b047824 */ /* 0x000fe400078e0a04 */
[----:B-----5:R-:W-:-:S03]  /*9970*/  IMAD R31, R6, R29, RZ ;  /* 0x0000001d061f7224 */ /* 0x020fc600078e02ff */
[----:B------:R-:W-:Y:S02]  /*9980*/  LOP3.LUT P0, RZ, R4, 0x3, RZ, 0xc0, !PT ;  /* 0x0000000304ff7812 */ /* 0x000fe4000780c0ff */
[C---:B------:R-:W-:Y:S02]  /*9990*/  IADD3 R13, P4, R18.reuse, 0x3000, RZ ;  /* 0x00003000120d7810 */ /* 0x040fe40007f9e0ff */
[----:B------:R-:W-:Y:S02]  /*99a0*/  LOP3.LUT R5, R18, 0x380, RZ, 0xc0, !PT ;  /* 0x0000038012057812 */ /* 0x000fe400078ec0ff */
[----:B------:R-:W-:Y:S02]  /*99b0*/  LOP3.LUT R12, R13, 0x380, RZ, 0xc0, !PT ;  /* 0x000003800d0c7812 */ /* 0x000fe400078ec0ff */
[----:B------:R-:W-:Y:S02]  /*99c0*/  SHF.R.U64 R5, R5, 0x3, RZ ;  /* 0x0000000305057819 */ /* 0x000fe400000012ff */
[----:B------:R-:W-:-:S04]  /*99d0*/  SHF.R.U64 R12, R12, 0x3, RZ ;  /* 0x000000030c0c7819 */ /* 0x000fc800000012ff */
[----:B------:R-:W-:Y:S01]  /*99e0*/  LOP3.LUT R12, R12, R13, RZ, 0x3c, !PT ;  /* 0x0000000d0c0c7212 */ /* 0x000fe200078e3cff */
[----:B------:R-:W-:Y:S02]  /*99f0*/  IMAD.X R13, RZ, RZ, R19, P4 ;  /* 0x000000ffff0d7224 */ /* 0x000fe400020e0613 */
[----:B--2---:R-:W-:Y:S01]  /*9a00*/  IMAD R8, R8, 0xc0, R9 ;  /* 0x000000c008087824 */ /* 0x004fe200078e0209 */
[----:B------:R-:W-:-:S03]  /*9a10*/  IADD3 R9, P3, R18, 0x1800, RZ ;  /* 0x0000180012097810 */ /* 0x000fc60007f7e0ff */
[C---:B------:R-:W-:Y:S01]  /*9a20*/  VIADD R4, R8.reuse, 0x8 ;  /* 0x0000000808047836 */ /* 0x040fe20000000000 */
[-C--:B------:R-:W-:Y:S02]  /*9a30*/  ISETP.GE.OR P2, PT, R8, R31.reuse, P0 ;  /* 0x0000001f0800720c */ /* 0x080fe40000746670 */
[----:B------:R-:W-:Y:S02]  /*9a40*/  LOP3.LUT R8, R9, 0x380, RZ, 0xc0, !PT ;  /* 0x0000038009087812 */ /* 0x000fe400078ec0ff */
[----:B------:R-:W-:Y:S02]  /*9a50*/  ISETP.GE.OR P0, PT, R4, R31, P0 ;  /* 0x0000001f0400720c */ /* 0x000fe40000706670 */
[----:B------:R-:W-:Y:S02]  /*9a60*/  SHF.R.U64 R8, R8, 0x3, RZ ;  /* 0x0000000308087819 */ /* 0x000fe400000012ff */
[----:B------:R-:W-:Y:S01]  /*9a70*/  LOP3.LUT R4, R5, R18, RZ, 0x3c, !PT ;  /* 0x0000001205047212 */ /* 0x000fe200078e3cff */
[----:B------:R-:W-:Y:S01]  /*9a80*/  IMAD.MOV.U32 R5, RZ, RZ, R19 ;  /* 0x000000ffff057224 */ /* 0x000fe200078e0013 */
[----:B------:R-:W-:-:S02]  /*9a90*/  LOP3.LUT R8, R8, R9, RZ, 0x3c, !PT ;  /* 0x0000000908087212 */ /* 0x000fc400078e3cff */
[----:B------:R-:W-:Y:S01]  /*9aa0*/  IADD3.X R9, RZ, R19, RZ, P3, !PT ;  /* 0x00000013ff097210 */ /* 0x000fe20001ffe4ff */
[----:B-1----:R1:W-:Y:S04]  /*9ab0*/  @!P2 ST.E desc[UR48][R20.64], R3 ;  /* 0x000000031400a985 */ /* 0x0023e8000c101930 */
[----:B0-----:R0:W-:Y:S04]  /*9ac0*/  @!P0 ST.E desc[UR48][R22.64], R0 ;  /* 0x0000000016008985 */ /* 0x0011e8000c101930 */
[----:B------:R-:W2:Y:S04]  /*9ad0*/  LD.E.128 R4, desc[UR48][R4.64] ;  /* 0x0000003004047980 */ /* 0x000ea8000c101d00 */
[----:B------:R-:W3:Y:S04]  /*9ae0*/  LD.E.128 R8, desc[UR48][R8.64] ;  /* 0x0000003008087980 */ /* 0x000ee8000c101d00 */
[----:B------:R-:W4:Y:S01]  /*9af0*/  LD.E.128 R12, desc[UR48][R12.64] ;  /* 0x000000300c0c7980 */ /* 0x000f22000c101d00 */
[----:B------:R-:W-:-:S04]  /*9b00*/  IADD3 R24, P0, R18, 0x4800, RZ ;  /* 0x0000480012187810 */ /* 0x000fc80007f1e0ff */
[----:B------:R-:W-:-:S04]  /*9b10*/  LOP3.LUT R18, R24, 0x380, RZ, 0xc0, !PT ;  /* 0x0000038018127812 */ /* 0x000fc800078ec0ff */
[----:B-1----:R-:W-:Y:S02]  /*9b20*/  SHF.R.U64 R3, R18, 0x3, RZ ;  /* 0x0000000312037819 */ /* 0x002fe400000012ff */
[----:B------:R-:W1:Y:S01]  /*9b30*/  @P1 LDC R18, c[0x0][0xbec] ;  /* 0x0002fb00ff121b82 */ /* 0x000e620000000800 */
[----:B------:R-:W-:Y:S01]  /*9b40*/  IMAD.X R21, RZ, RZ, R19, P0 ;  /* 0x000000ffff157224 */ /* 0x000fe200000e0613 */
[----:B------:R-:W-:-:S06]  /*9b50*/  UIMAD UR10, UR9, UR12, URZ ;  /* 0x0000000c090a72a4 */ /* 0x000fcc000f8e023f */
[----:B------:R-:W1:Y:S01]  /*9b60*/  @P1 LDC R19, c[0x0][0xbf0] ;  /* 0x0002fc00ff131b82 */ /* 0x000e620000000800 */
[----:B------:R-:W-:Y:S02]  /*9b70*/  UIMAD.WIDE.U32 UR8, UR4, UR12, URZ ;  /* 0x0000000c040872a5 */ /* 0x000fe4000f8e003f */
[----:B------:R-:W-:Y:S01]  /*9b80*/  UIMAD UR10, UR4, UR13, UR10 ;  /* 0x0000000d040a72a4 */ /* 0x000fe2000f8e020a */
[----:B0-----:R-:W-:Y:S02]  /*9b90*/  IMAD R0, R155, 0x30, R157 ;  /* 0x000000309b007824 */ /* 0x001fe400078e029d */
[----:B------:R-:W-:Y:S01]  /*9ba0*/  ULDC.64 UR12, c[0x0][0xae8] ;  /* 0x0002ba00000c7ab9 */ /* 0x000fe20000000a00 */
[----:B------:R-:W-:Y:S01]  /*9bb0*/  IMAD.U32 R25, RZ, RZ, UR42 ;  /* 0x0000002aff197e24 */ /* 0x000fe2000f8e00ff */
[----:B------:R-:W-:Y:S02]  /*9bc0*/  UIADD3 UR9, UR9, UR10, URZ ;  /* 0x0000000a09097290 */ /* 0x000fe4000fffe03f */
[----:B------:R-:W-:Y:S01]  /*9bd0*/  UIMAD UR4, UR18, UR12, URZ ;  /* 0x0000000c120472a4 */ /* 0x000fe2000f8e023f */
[----:B------:R-:W-:Y:S01]  /*9be0*/  IMAD R25, R25, 0xc0, R0 ;  /* 0x000000c019197824 */ /* 0x000fe200078e0200 */
[----:B------:R-:W-:-:S02]  /*9bf0*/  UIMAD.WIDE.U32 UR8, UR43, UR12, UR8 ;  /* 0x0000000c2b0872a5 */ /* 0x000fc4000f8e0008 */
[----:B------:R-:W-:Y:S01]  /*9c00*/  UIMAD UR4, UR43, UR13, UR4 ;  /* 0x0000000d2b0472a4 */ /* 0x000fe2000f8e0204 */
[----:B------:R-:W-:Y:S01]  /*9c10*/  ULDC.64 UR10, c[0x0][0xaf0] ;  /* 0x0002bc00000a7ab9 */ /* 0x000fe20000000a00 */
[----:B-1----:R-:W-:Y:S02]  /*9c20*/  @P1 IMAD.HI.U32 R0, R25, R18, RZ ;  /* 0x0000001219001227 */ /* 0x002fe400078e00ff */
[----:B------:R-:W-:Y:S01]  /*9c30*/  UIADD3 UR9, UR9, UR4, URZ ;  /* 0x0000000409097290 */ /* 0x000fe2000fffe03f */
[----:B------:R-:W-:Y:S01]  /*9c40*/  LOP3.LUT R20, R3, R24, RZ, 0x3c, !PT ;  /* 0x0000001803147212 */ /* 0x000fe200078e3cff */
[----:B------:R-:W-:Y:S01]  /*9c50*/  UIMAD UR4, UR19, UR10, URZ ;  /* 0x0000000a130472a4 */ /* 0x000fe2000f8e023f */
[----:B------:R-:W-:Y:S01]  /*9c60*/  IMAD.MOV.U32 R3, RZ, RZ, R25 ;  /* 0x000000ffff037224 */ /* 0x000fe200078e0019 */
[----:B------:R-:W-:Y:S01]  /*9c70*/  UIMAD.WIDE.U32 UR8, UR7, UR10, UR8 ;  /* 0x0000000a070872a5 */ /* 0x000fe2000f8e0008 */
[----:B------:R-:W-:Y:S01]  /*9c80*/  @P1 SHF.R.U32.HI R3, RZ, R19, R0 ;  /* 0x00000013ff031219 */ /* 0x000fe20000011600 */
[----:B------:R-:W-:Y:S01]  /*9c90*/  UIMAD UR4, UR7, UR11, UR4 ;  /* 0x0000000b070472a4 */ /* 0x000fe2000f8e0204 */
[----:B------:R-:W-:Y:S01]  /*9ca0*/  MOV R32, UR42 ;  /* 0x0000002a00207c02 */ /* 0x000fe20008000f00 */
[----:B------:R-:W5:Y:S01]  /*9cb0*/  LD.E.128 R20, desc[UR48][R20.64] ;  /* 0x0000003014147980 */ /* 0x000f62000c101d00 */
[----:B------:R-:W-:Y:S01]  /*9cc0*/  SHF.R.S32.HI R0, RZ, 0x1f, R3 ;  /* 0x0000001fff007819 */ /* 0x000fe20000011403 */
[----:B------:R-:W-:Y:S01]  /*9cd0*/  UIADD3 UR4, UR9, UR4, URZ ;  /* 0x0000000409047290 */ /* 0x000fe2000fffe03f */
[----:B------:R-:W-:Y:S01]  /*9ce0*/  IADD3 R24, -R3, RZ, RZ ;  /* 0x000000ff03187210 */ /* 0x000fe20007ffe1ff */
        /* <DEDUP_REMOVED lines=19> */
[----:B------:R-:W-:-:S04]  /*9e20*/  IMAD.WIDE.U32 R18, R25, UR8, R18 ;  /* 0x0000000819127c25 */ /* 0x000fc8000f8e0012 */
[----:B------:R-:W-:Y:S01]  /*9e30*/  IMAD R3, R25, UR9, R0 ;  /* 0x0000000919037c24 */ /* 0x000fe2000f8e0200 */
[----:B------:R-:W-:Y:S02]  /*9e40*/  ULDC.64 UR8, c[0x0][0xa80] ;  /* 0x0002a00000087ab9 */ /* 0x000fe40000000a00 */
[----:B------:R-:W-:Y:S01]  /*9e50*/  LEA R26, P0, R18, UR8, 0x1 ;  /* 0x00000008121a7c11 */ /* 0x000fe2000f8008ff */
[----:B------:R-:W-:-:S04]  /*9e60*/  IMAD.IADD R3, R19, 0x1, R3 ;  /* 0x0000000113037824 */ /* 0x000fc800078e0203 */
[----:B0-----:R-:W0:Y:S01]  /*9e70*/  SHFL.IDX PT, R25, R26, RZ, 0x181f ;  /* 0x00181fff1a197589 */ /* 0x001e2200000e0000 */
[----:B------:R-:W-:Y:S01]  /*9e80*/  LEA.HI.X R30, R18, UR9, R3, 0x1, P0 ;  /* 0x00000009121e7c11 */ /* 0x000fe200080f0c03 */
[----:B------:R-:W-:Y:S02]  /*9e90*/  IMAD R32, R32, 0xc0, R157 ;  /* 0x000000c020207824 */ /* 0x000fe400078e029d */
[----:B------:R-:W1:Y:S04]  /*9ea0*/  SHFL.IDX PT, R33, R26, 0x1, 0x181f ;  /* 0x00381f001a217f89 */ /* 0x000e6800000e0000 */
[----:B------:R-:W1:Y:S01]  /*9eb0*/  SHFL.IDX PT, R37, R26, 0x2, 0x181f ;  /* 0x00581f001a257f89 */ /* 0x000e6200000e0000 */
[----:B------:R-:W-:-:S03]  /*9ec0*/  ISETP.GE.AND P0, PT, R156, UR4, PT ;  /* 0x000000049c007c0c */ /* 0x000fc6000bf06270 */
[----:B------:R-:W1:Y:S01]  /*9ed0*/  SHFL.IDX PT, R19, R30, RZ, 0x181f ;  /* 0x00181fff1e137589 */ /* 0x000e6200000e0000 */
[----:B------:R-:W-:-:S03]  /*9ee0*/  VIADD R0, R32, 0x30 ;  /* 0x0000003020007836 */ /* 0x000fc60000000000 */
[----:B------:R-:W1:Y:S01]  /*9ef0*/  SHFL.IDX PT, R29, R30, 0x1, 0x181f ;  /* 0x00381f001e1d7f89 */ /* 0x000e6200000e0000 */
[----:B------:R-:W-:-:S03]  /*9f00*/  VIADD R3, R32, 0x60 ;  /* 0x0000006020037836 */ /* 0x000fc60000000000 */
[----:B------:R-:W1:Y:S01]  /*9f10*/  SHFL.IDX PT, R35, R30, 0x2, 0x181f ;  /* 0x00581f001e237f89 */ /* 0x000e6200000e0000 */
[-C--:B------:R-:W-:Y:S02]  /*9f20*/  ISETP.GE.OR P1, PT, R32, R31.reuse, P0 ;  /* 0x0000001f2000720c */ /* 0x080fe40000726670 */
[-C--:B------:R-:W-:Y:S02]  /*9f30*/  ISETP.GE.OR P2, PT, R0, R31.reuse, P0 ;  /* 0x0000001f0000720c */ /* 0x080fe40000746670 */
[----:B------:R-:W-:Y:S01]  /*9f40*/  ISETP.GE.OR P3, PT, R3, R31, P0 ;  /* 0x0000001f0300720c */ /* 0x000fe20000766670 */
[----:B------:R-:W-:Y:S01]  /*9f50*/  UIADD3 UR4, UR39, 0x30820, URZ ;  /* 0x0003082027047890 */ /* 0x000fe2000fffe03f */
[----:B------:R-:W-:-:S03]  /*9f60*/  SHF.R.S32.HI R34, RZ, 0x1f, R156 ;  /* 0x0000001fff227819 */ /* 0x000fc6000001149c */
[----:B------:R-:W-:-:S04]  /*9f70*/  UPRMT UR4, URZ, 0x654, UR4 ;  /* 0x000006543f047896 */ /* 0x000fc80008000004 */
[C---:B0-----:R-:W-:Y:S02]  /*9f80*/  @!P1 LEA R18, P4, R156.reuse, R25, 0x1 ;  /* 0x000000199c129211 */ /* 0x041fe400078808ff */
[C---:B-1----:R-:W-:Y:S02]  /*9f90*/  @!P2 LEA R24, P5, R156.reuse, R33, 0x1 ;  /* 0x000000219c18a211 */ /* 0x042fe400078a08ff */
[C---:B------:R-:W-:Y:S01]  /*9fa0*/  @!P3 LEA R28, P6, R156.reuse, R37, 0x1 ;  /* 0x000000259c1cb211 */ /* 0x040fe200078c08ff */
[----:B------:R-:W-:Y:S01]  /*9fb0*/  SYNCS.ARRIVE.TRANS64.RED.A1T0 RZ, [UR4], RZ ;  /* 0x000000ffffff79a7 */ /* 0x000fe20008100404 */
[C-C-:B------:R-:W-:Y:S02]  /*9fc0*/  @!P1 LEA.HI.X R19, R156.reuse, R19, R34.reuse, 0x1, P4 ;  /* 0x000000139c139211 */ /* 0x140fe400020f0c22 */
[C-C-:B------:R-:W-:Y:S02]  /*9fd0*/  @!P2 LEA.HI.X R25, R156.reuse, R29, R34.reuse, 0x1, P5 ;  /* 0x0000001d9c19a211 */ /* 0x140fe400028f0c22 */
[----:B------:R-:W-:Y:S01]  /*9fe0*/  @!P3 LEA.HI.X R29, R156, R35, R34, 0x1, P6 ;  /* 0x000000239c1db211 */ /* 0x000fe200030f0c22 */
[----:B------:R-:W-:-:S05]  /*9ff0*/  VIADD R0, R32, 0x90 ;  /* 0x0000009020007836 */ /* 0x000fca0000000000 */
[----:B------:R-:W-:Y:S01]  /*a000*/  ISETP.GE.OR P0, PT, R0, R31, P0 ;  /* 0x0000001f0000720c */ /* 0x000fe20000706670 */
[----:B------:R0:W1:Y:S04]  /*a010*/  SHFL.IDX PT, R33, R26, 0x3, 0x181f ;  /* 0x00781f001a217f89 */ /* 0x00006800000e0000 */
[----:B------:R0:W0:Y:S04]  /*a020*/  SHFL.IDX PT, R3, R30, 0x3, 0x181f ;  /* 0x00781f001e037f89 */ /* 0x00002800000e0000 */
[----:B--2---:R2:W-:Y:S04]  /*a030*/  @!P1 ST.E.128 desc[UR48][R18.64], R4 ;  /* 0x0000000412009985 */ /* 0x0045e8000c101d30 */
[----:B---3--:R2:W-:Y:S04]  /*a040*/  @!P2 ST.E.128 desc[UR48][R24.64], R8 ;  /* 0x000000081800a985 */ /* 0x0085e8000c101d30 */
[----:B----4-:R2:W-:Y:S01]  /*a050*/  @!P3 ST.E.128 desc[UR48][R28.64], R12 ;  /* 0x0000000c1c00b985 */ /* 0x0105e2000c101d30 */
[----:B01----:R-:W-:Y:S05]  /*a060*/  @P0 BRA `(.L_x_12846) ;  /* 0x0000000800840947 */ /* 0x003fea0003800000 */
[----:B--2---:R-:W-:-:S04]  /*a070*/  LEA R4, P0, R156, R33, 0x1 ;  /* 0x000000219c047211 */ /* 0x004fc800078008ff */
[----:B------:R-:W-:-:S05]  /*a080*/  LEA.HI.X R5, R156, R3, R34, 0x1, P0 ;  /* 0x000000039c057211 */ /* 0x000fca00000f0c22 */
[----:B-----5:R0:W-:Y:S01]  /*a090*/  ST.E.128 desc[UR48][R4.64], R20 ;  /* 0x0000001404007985 */ /* 0x0201e2000c101d30 */
[----:B------:R-:W-:Y:S05]  /*a0a0*/  BRA `(.L_x_12846) ;  /* 0x0000000800747947 */ /* 0x000fea0003800000 */
.L_x_12844:
        /* <DEDUP_REMOVED lines=11> */
[----:B------:R-:W-:-:S03]  /*a160*/  UISETP.NE.U32.AND UP1, UPT, UR8, URZ, UPT ;  /* 0x0000003f0800728c */ /* 0x000fc6000bf25070 */
[----:B------:R-:W2:Y:S01]  /*a170*/  @P2 LDG.E R3, desc[UR48][R4.64] ;  /* 0x0000003004032981 */ /* 0x000ea2000c1e1900 */
[----:B------:R-:W-:Y:S01]  /*a180*/  UISETP.NE.AND.EX UP1, UPT, UR9, URZ, UPT, UP1 ;  /* 0x0000003f0900728c */ /* 0x000fe2000bf25310 */
[----:B------:R-:W-:-:S05]  /*a190*/  MOV R0, UR4 ;  /* 0x0000000400007c02 */ /* 0x000fca0008000f00 */
[----:B------:R-:W-:-:S05]  /*a1a0*/  PLOP3.LUT P3, PT, PT, PT, UP1, 0x80, 0x0 ;  /* 0x000000000000781c */ /* 0x000fca0003f6f018 */
[----:B------:R-:W-:-:S04]  /*a1b0*/  @UP1 ULEA UR8, UP2, UR40, UR8, 0x2 ;  /* 0x0000000828081291 */ /* 0x000fc8000f84103f */
[----:B------:R-:W-:Y:S02]  /*a1c0*/  @UP1 ULEA.HI.X UR9, UR40, UR9, UR41, 0x2, UP2 ;  /* 0x0000000928091291 */ /* 0x000fe400090f1429 */
[----:B------:R-:W-:-:S04]  /*a1d0*/  IMAD.U32 R6, RZ, RZ, UR8 ;  /* 0x00000008ff067e24 */ /* 0x000fc8000f8e00ff */
[----:B------:R-:W-:-:S05]  /*a1e0*/  IMAD.U32 R7, RZ, RZ, UR9 ;  /* 0x00000009ff077e24 */ /* 0x000fca000f8e00ff */
[----:B------:R1:W5:Y:S01]  /*a1f0*/  @P3 LDG.E R0, desc[UR48][R6.64] ;  /* 0x0000003006003981 */ /* 0x000362000c1e1900 */
[----:B0-----:R-:W-:Y:S01]  /*a200*/  ISETP.NE.AND P0, PT, R11, 0x1, PT ;  /* 0x000000010b00780c */ /* 0x001fe20003f05270 */
[----:B------:R-:W-:Y:S01]  /*a210*/  UMOV UR4, URZ ;  /* 0x0000003f00047c82 */ /* 0x000fe20008000000 */
[----:B------:R-:W-:Y:S01]  /*a220*/  USHF.R.S32.HI UR11, URZ, 0x1f, UR43 ;  /* 0x0000001f3f0b7899 */ /* 0x000fe2000801142b */
[----:B------:R-:W0:Y:S10]  /*a230*/  S2R R8, SR_TID.X ;  /* 0x0000000000087919 */ /* 0x000e340000002100 */
[----:B------:R-:W3:Y:S01]  /*a240*/  @P0 LDC R9, c[0x0][0xbec] ;  /* 0x0002fb00ff090b82 */ /* 0x000ee20000000800 */
[----:B0-----:R-:W-:-:S05]  /*a250*/  VIADD R8, R8, 0xffffff80 ;  /* 0xffffff8008087836 */ /* 0x001fca0000000000 */
[----:B------:R-:W-:Y:S02]  /*a260*/  ISETP.GE.AND P1, PT, R8, 0xc0, PT ;  /* 0x000000c00800780c */ /* 0x000fe40003f26270 */
[----:B--2---:R-:W-:-:S13]  /*a270*/  @P2 R2UR UR4, R3 ;  /* 0x00000000030422ca */ /* 0x004fda00000e0000 */
[----:B------:R-:W-:Y:S01]  /*a280*/  USHF.R.S32.HI UR10, URZ, 0x1f, UR4 ;  /* 0x0000001f3f0a7899 */ /* 0x000fe20008011404 */
[----:B-1-3--:R-:W-:Y:S11]  /*a290*/  @P3 BRA `(.L_x_12847) ;  /* 0x0000000000103947 */ /* 0x00aff60003800000 */
[----:B------:R-:W-:Y:S05]  /*a2a0*/  @!P2 BRA `(.L_x_12847) ;  /* 0x00000000000ca947 */ /* 0x000fea0003800000 */
[----:B------:R-:W2:Y:S04]  /*a2b0*/  LDG.E R3, desc[UR48][R4.64] ;  /* 0x0000003004037981 */ /* 0x000ea8000c1e1900 */
[----:B-----5:R-:W2:Y:S02]  /*a2c0*/  LDG.E R0, desc[UR48][R4.64+0x4] ;  /* 0x0000043004007981 */ /* 0x020ea4000c1e1900 */
[----:B--2---:R-:W-:-:S07]  /*a2d0*/  IMAD.IADD R0, R0, 0x1, -R3 ;  /* 0x0000000100007824 */ /* 0x004fce00078e0a03 */
.L_x_12847:
[----:B------:R-:W-:Y:S01]  /*a2e0*/  USEL UR40, UR40, URZ, !UP0 ;  /* 0x0000003f28287287 */ /* 0x000fe2000c000000 */
[----:B------:R-:W-:Y:S01]  /*a2f0*/  BSSY B1, `(.L_x_12848) ;  /* 0x000002d000017945 */ /* 0x000fe20003800000 */
[----:B------:R-:W-:-:S03]  /*a300*/  USEL UR41, UR41, URZ, !UP0 ;  /* 0x0000003f29297287 */ /* 0x000fc6000c000000 */
[----:B------:R-:W-:Y:S09]  /*a310*/  @P1 BRA `(.L_x_12849) ;  /* 0x0000000000a81947 */ /* 0x000ff20003800000 */
[----:B------:R-:W0:Y:S01]  /*a320*/  S2R R4, SR_TID.X ;  /* 0x0000000000047919 */ /* 0x000e220000002100 */
[----:B------:R-:W1:Y:S01]  /*a330*/  LDC R6, c[0x0][0xbe8] ;  /* 0x0002fa00ff067b82 */ /* 0x000e620000000800 */
[----:B------:R-:W-:-:S04]  /*a340*/  IMAD.U32 R3, RZ, RZ, UR42 ;  /* 0x0000002aff037e24 */ /* 0x000fc8000f8e00ff */
[----:B0-----:R-:W-:Y:S02]  /*a350*/  IMAD R3, R3, 0xc0, R4 ;  /* 0x000000c003037824 */ /* 0x001fe400078e0204 */
[----:B-1---5:R-:W-:-:S03]  /*a360*/  IMAD R4, R0, R6, RZ ;  /* 0x0000000600047224 */ /* 0x022fc600078e02ff */
[----:B------:R-:W-:-:S04]  /*a370*/  IADD3 R5, R3, -0x80, RZ ;  /* 0xffffff8003057810 */ /* 0x000fc80007ffe0ff */
[----:B------:R-:W-:-:S13]  /*a380*/  ISETP.GE.AND P1, PT, R5, R4, PT ;  /* 0x000000040500720c */ /* 0x000fda0003f26270 */
[----:B------:R-:W-:Y:S05]  /*a390*/  @P1 BRA `(.L_x_12849) ;  /* 0x0000000000881947 */ /* 0x000fea0003800000 */
[----:B------:R-:W-:Y:S01]  /*a3a0*/  ISETP.NE.AND P1, PT, R6, 0x1, PT ;  /* 0x000000010600780c */ /* 0x000fe20003f25270 */
[----:B------:R-:W-:Y:S01]  /*a3b0*/  ULDC.64 UR12, c[0x0][0xb90] ;  /* 0x0002e400000c7ab9 */ /* 0x000fe20000000a00 */
[----:B------:R-:W-:Y:S01]  /*a3c0*/  UMOV UR8, UR4 ;  /* 0x0000000400087c82 */ /* 0x000fe20008000000 */
[----:B------:R-:W-:Y:S01]  /*a3d0*/  UIMAD UR7, UR11, UR12, URZ ;  /* 0x0000000c0b0772a4 */ /* 0x000fe2000f8e023f */
[----:B------:R-:W-:Y:S02]  /*a3e0*/  UMOV UR9, UR10 ;  /* 0x0000000a00097c82 */ /* 0x000fe40008000000 */
[----:B------:R-:W-:Y:S02]  /*a3f0*/  UIMAD.WIDE.U32 UR8, UR43, UR12, UR8 ;  /* 0x0000000c2b0872a5 */ /* 0x000fe4000f8e0008 */
[----:B------:R-:W-:-:S03]  /*a400*/  UIMAD UR7, UR43, UR13, UR7 ;  /* 0x0000000d2b0772a4 */ /* 0x000fc6000f8e0207 */
[----:B------:R-:W-:Y:S02]  /*a410*/  ULDC.64 UR12, c[0x0][0xb98] ;  /* 0x0002e600000c7ab9 */ /* 0x000fe40000000a00 */
[----:B------:R-:W0:Y:S01]  /*a420*/  @P1 LDC R4, c[0x0][0xbec] ;  /* 0x0002fb00ff041b82 */ /* 0x000e220000000800 */
[----:B------:R-:W-:Y:S02]  /*a430*/  UIADD3 UR9, UR9, UR7, URZ ;  /* 0x0000000709097290 */ /* 0x000fe4000fffe03f */
[----:B------:R-:W-:Y:S02]  /*a440*/  UIMAD UR7, UR41, UR12, URZ ;  /* 0x0000000c290772a4 */ /* 0x000fe4000f8e023f */
[----:B------:R-:W-:Y:S02]  /*a450*/  UIMAD.WIDE.U32 UR8, UR40, UR12, UR8 ;  /* 0x0000000c280872a5 */ /* 0x000fe4000f8e0008 */
[----:B------:R-:W-:Y:S01]  /*a460*/  UIMAD UR7, UR40, UR13, UR7 ;  /* 0x0000000d280772a4 */ /* 0x000fe2000f8e0207 */
[----:B------:R-:W1:Y:S02]  /*a470*/  @P1 LDC R8, c[0x0][0xbf0] ;  /* 0x0002fc00ff081b82 */ /* 0x000e640000000800 */
[----:B------:R-:W-:Y:S01]  /*a480*/  ULDC.64 UR12, c[0x0][0xb88] ;  /* 0x0002e200000c7ab9 */ /* 0x000fe20000000a00 */
[----:B0-----:R-:W-:-:S04]  /*a490*/  @P1 IMAD.HI.U32 R3, R5, R4, RZ ;  /* 0x0000000405031227 */ /* 0x001fc800078e00ff */
[----:B------:R-:W-:Y:S01]  /*a4a0*/  IMAD.MOV.U32 R4, RZ, RZ, R5 ;  /* 0x000000ffff047224 */ /* 0x000fe200078e0005 */
        /* <DEDUP_REMOVED lines=17> */
.L_x_12849:
[----:B------:R-:W-:Y:S05]  /*a5c0*/  BSYNC B1 ;  /* 0x0000000000017941 */ /* 0x000fea0003800000 */
.L_x_12848:
[----:B------:R-:W1:Y:S01]  /*a5d0*/  @P0 LDC R5, c[0x0][0xbf0] ;  /* 0x0002fc00ff050b82 */ /* 0x000e620000000800 */
[----:B------:R-:W-:Y:S01]  /*a5e0*/  ULDC.64 UR12, c[0x0][0xaa0] ;  /* 0x0002a800000c7ab9 */ /* 0x000fe20000000a00 */
[----:B0-----:R-:W-:Y:S01]  /*a5f0*/  MOV R6, UR42 ;  /* 0x0000002a00067c02 */ /* 0x001fe20008000f00 */
[----:B------:R-:W-:Y:S01]  /*a600*/  UIMAD UR7, UR10, UR12, URZ ;  /* 0x0000000c0a0772a4 */ /* 0x000fe2000f8e023f */
[----:B------:R-:W-:Y:S01]  /*a610*/  IMAD R3, R155, 0x30, R157 ;  /* 0x000000309b037824 */ /* 0x000fe200078e029d */
[----:B------:R-:W-:Y:S01]  /*a620*/  UIMAD.WIDE.U32 UR8, UR4, UR12, URZ ;  /* 0x0000000c040872a5 */ /* 0x000fe2000f8e003f */
[----:B-----5:R-:W-:Y:S01]  /*a630*/  IMAD R25, R0, R11, RZ ;  /* 0x0000000b00197224 */ /* 0x020fe200078e02ff */
[----:B------:R-:W-:Y:S01]  /*a640*/  UIMAD UR7, UR4, UR13, UR7 ;  /* 0x0000000d040772a4 */ /* 0x000fe2000f8e0207 */
[----:B------:R-:W-:Y:S01]  /*a650*/  IMAD R6, R6, 0xc0, R3 ;  /* 0x000000c006067824 */ /* 0x000fe200078e0203 */
[----:B------:R-:W-:Y:S01]  /*a660*/  SHF.R.S32.HI R12, RZ, 0x1f, R156 ;  /* 0x0000001fff0c7819 */ /* 0x000fe2000001149c */
        /* <DEDUP_REMOVED lines=23> */
[----:B------:R-:W-:Y:S01]  /*a7e0*/  SHF.R.S32.HI R6, RZ, 0x1f, R7 ;  /* 0x0000001fff067819 */ /* 0x000fe20000011407 */
[C---:B------:R-:W-:Y:S01]  /*a7f0*/  IMAD R9, R3.reuse, UR11, R8 ;  /* 0x0000000b03097c24 */ /* 0x040fe2000f8e0208 */
[----:B------:R-:W-:Y:S01]  /*a800*/  ULDC UR4, c[0x0][0xac8] ;  /* 0x0002b20000047ab9 */ /* 0x000fe20000000800 */
[----:B------:R-:W-:-:S04]  /*a810*/  IMAD.WIDE.U32 R4, R3, UR10, R4 ;  /* 0x0000000a03047c25 */ /* 0x000fc8000f8e0004 */
[----:B------:R-:W-:Y:S01]  /*a820*/  IMAD R6, R6, UR8, RZ ;  /* 0x0000000806067c24 */ /* 0x000fe2000f8e02ff */
[----:B------:R-:W-:Y:S01]  /*a830*/  IADD3 R5, R5, R9, RZ ;  /* 0x0000000905057210 */ /* 0x000fe20007ffe0ff */
[----:B------:R-:W-:Y:S02]  /*a840*/  IMAD.U32 R8, RZ, RZ, UR42 ;  /* 0x0000002aff087e24 */ /* 0x000fe4000f8e00ff */
[C---:B------:R-:W-:Y:S02]  /*a850*/  IMAD R3, R7.reuse, UR9, R6 ;  /* 0x0000000907037c24 */ /* 0x040fe4000f8e0206 */
[----:B------:R-:W-:Y:S01]  /*a860*/  IMAD.WIDE.U32 R4, R7, UR8, R4 ;  /* 0x0000000807047c25 */ /* 0x000fe2000f8e0004 */
[----:B------:R-:W-:-:S03]  /*a870*/  ULDC.64 UR8, c[0x0][0xa80] ;  /* 0x0002a00000087ab9 */ /* 0x000fc60000000a00 */
[----:B------:R-:W-:Y:S01]  /*a880*/  IMAD.IADD R3, R5, 0x1, R3 ;  /* 0x0000000105037824 */ /* 0x000fe200078e0203 */
[----:B------:R-:W-:Y:S01]  /*a890*/  LEA R5, P0, R4, UR8, 0x1 ;  /* 0x0000000804057c11 */ /* 0x000fe2000f8008ff */
[----:B------:R-:W-:-:S03]  /*a8a0*/  IMAD R6, R8, 0xc0, R157 ;  /* 0x000000c008067824 */ /* 0x000fc600078e029d */
[----:B------:R-:W-:Y:S01]  /*a8b0*/  LEA.HI.X R10, R4, UR9, R3, 0x1, P0 ;  /* 0x00000009040a7c11 */ /* 0x000fe200080f0c03 */
[----:B------:R-:W0:Y:S01]  /*a8c0*/  SHFL.IDX PT, R9, R5, RZ, 0x181f ;  /* 0x00181fff05097589 */ /* 0x000e2200000e0000 */
[----:B------:R-:W-:Y:S01]  /*a8d0*/  ISETP.GE.AND P0, PT, R156, UR4, PT ;  /* 0x000000049c007c0c */ /* 0x000fe2000bf06270 */
[C---:B------:R-:W-:Y:S02]  /*a8e0*/  VIADD R0, R6.reuse, 0x30 ;  /* 0x0000003006007836 */ /* 0x040fe40000000000 */
[----:B------:R-:W1:Y:S01]  /*a8f0*/  SHFL.IDX PT, R13, R5, 0x1, 0x181f ;  /* 0x00381f00050d7f89 */ /* 0x000e6200000e0000 */
[C---:B------:R-:W-:Y:S01]  /*a900*/  VIADD R3, R6.reuse, 0x60 ;  /* 0x0000006006037836 */ /* 0x040fe20000000000 */
[CC--:B------:R-:W-:Y:S01]  /*a910*/  ISETP.GE.OR P3, PT, R6.reuse, R25.reuse, P0 ;  /* 0x000000190600720c */ /* 0x0c0fe20000766670 */
[----:B------:R-:W-:Y:S01]  /*a920*/  VIADD R4, R6, 0x90 ;  /* 0x0000009006047836 */ /* 0x000fe20000000000 */
[----:B------:R-:W2:Y:S01]  /*a930*/  SHFL.IDX PT, R19, R5, 0x2, 0x181f ;  /* 0x00581f0005137f89 */ /* 0x000ea200000e0000 */
[----:B------:R-:W-:-:S02]  /*a940*/  ISETP.GE.OR P2, PT, R0, R25, P0 ;  /* 0x000000190000720c */ /* 0x000fc40000746670 */
[-C--:B------:R-:W-:Y:S01]  /*a950*/  ISETP.GE.OR P1, PT, R3, R25.reuse, P0 ;  /* 0x000000190300720c */ /* 0x080fe20000726670 */
[----:B------:R-:W3:Y:S01]  /*a960*/  SHFL.IDX PT, R7, R10, RZ, 0x181f ;  /* 0x00181fff0a077589 */ /* 0x000ee200000e0000 */
[----:B------:R-:W-:-:S03]  /*a970*/  ISETP.GE.OR P0, PT, R4, R25, P0 ;  /* 0x000000190400720c */ /* 0x000fc60000706670 */
[----:B------:R3:W4:Y:S04]  /*a980*/  SHFL.IDX PT, R23, R5, 0x3, 0x181f ;  /* 0x00781f0005177f89 */ /* 0x00072800000e0000 */
[----:B------:R-:W4:Y:S04]  /*a990*/  SHFL.IDX PT, R11, R10, 0x1, 0x181f ;  /* 0x00381f000a0b7f89 */ /* 0x000f2800000e0000 */
[----:B------:R-:W4:Y:S01]  /*a9a0*/  SHFL.IDX PT, R15, R10, 0x2, 0x181f ;  /* 0x00581f000a0f7f89 */ /* 0x000f2200000e0000 */
[----:B0-----:R-:W-:-:S03]  /*a9b0*/  @!P3 LEA R4, P6, R156, R9, 0x1 ;  /* 0x000000099c04b211 */ /* 0x001fc600078c08ff */
[----:B------:R4:W0:Y:S01]  /*a9c0*/  SHFL.IDX PT, R21, R10, 0x3, 0x181f ;  /* 0x00781f000a157f89 */ /* 0x00082200000e0000 */
[C---:B-1----:R-:W-:Y:S02]  /*a9d0*/  @!P2 LEA R6, P5, R156.reuse, R13, 0x1 ;  /* 0x0000000d9c06a211 */ /* 0x042fe400078a08ff */
[C---:B--2---:R-:W-:Y:S02]  /*a9e0*/  @!P1 LEA R8, P4, R156.reuse, R19, 0x1 ;  /* 0x000000139c089211 */ /* 0x044fe400078808ff */
[C---:B---3--:R-:W-:Y:S02]  /*a9f0*/  @!P3 LEA.HI.X R5, R156.reuse, R7, R12, 0x1, P6 ;  /* 0x000000079c05b211 */ /* 0x048fe400030f0c0c */
[----:B----4-:R-:W-:-:S03]  /*aa00*/  @!P0 LEA R10, P6, R156, R23, 0x1 ;  /* 0x000000179c0a8211 */ /* 0x010fc600078c08ff */
[----:B------:R1:W-:Y:S01]  /*aa10*/  @!P3 ST.E.128 desc[UR48][R4.64], RZ ;  /* 0x000000ff0400b985 */ /* 0x0003e2000c101d30 */
[C-C-:B------:R-:W-:Y:S02]  /*aa20*/  @!P2 LEA.HI.X R7, R156.reuse, R11, R12.reuse, 0x1, P5 ;  /* 0x0000000b9c07a211 */ /* 0x140fe400028f0c0c */
[----:B------:R-:W-:-:S03]  /*aa30*/  @!P1 LEA.HI.X R9, R156, R15, R12, 0x1, P4 ;  /* 0x0000000f9c099211 */ /* 0x000fc600020f0c0c */
[----:B------:R1:W-:Y:S01]  /*aa40*/  @!P2 ST.E.128 desc[UR48][R6.64], RZ ;  /* 0x000000ff0600a985 */ /* 0x0003e2000c101d30 */
[----:B0-----:R-:W-:-:S03]  /*aa50*/  @!P0 LEA.HI.X R11, R156, R21, R12, 0x1, P6 ;  /* 0x000000159c0b8211 */ /* 0x001fc600030f0c0c */
[----:B------:R1:W-:Y:S04]  /*aa60*/  @!P1 ST.E.128 desc[UR48][R8.64], RZ ;  /* 0x000000ff08009985 */ /* 0x0003e8000c101d30 */
[----:B------:R1:W-:Y:S02]  /*aa70*/  @!P0 ST.E.128 desc[UR48][R10.64], RZ ;  /* 0x000000ff0a008985 */ /* 0x0003e4000c101d30 */
.L_x_12846:
[----:B------:R-:W-:Y:S05]  /*aa80*/  BSYNC B0 ;  /* 0x0000000000007941 */ /* 0x000fea0003800000 */
.L_x_12843:
[----:B------:R-:W-:Y:S02]  /*aa90*/  ULDC UR4, c[0x0][0xc3c] ;  /* 0x00030f0000047ab9 */ /* 0x000fe40000000800 */
[----:B------:R-:W-:-:S13]  /*aaa0*/  ISETP.GE.AND P0, PT, R27, UR4, PT ;  /* 0x000000041b007c0c */ /* 0x000fda000bf06270 */
[----:B------:R-:W-:Y:S05]  /*aab0*/  @!P0 BRA `(.L_x_12850) ;  /* 0xffffff6400408947 */ /* 0x000fea000383ffff */
[----:B------:R-:W-:Y:S05]  /*aac0*/  EXIT ;  /* 0x000000000000794d */ /* 0x000fea0003800000 */
.L_x_12819:
[----:B------:R-:W-:-:S08]  /*aad0*/  NOP ;  /* 0x0000000000007918 */ /* 0x000fd00000000000 */
[----:B------:R-:W0:-:S00]  /*aae0*/  USETMAXREG.DEALLOC.CTAPOOL 0x20 ;  /* 0x00000020000079c8 */ /* 0x000e0000080e0500 */
[----:B0-----:R-:W-:-:S06]  /*aaf0*/  LOP3.LUT R0, R0, 0x3, RZ, 0xc0, !PT ;  /* 0x0000000300007812 */ /* 0x001fcc00078ec0ff */
[----:B------:R-:W0:Y:S02]  /*ab00*/  SHFL.IDX PT, R0, R0, RZ, 0x1f ;  /* 0x00001fff00007589 */ /* 0x000e2400000e0000 */
[----:B0-----:R-:W-:Y:S02]  /*ab10*/  ISETP.NE.AND P0, PT, R0, RZ, PT ;  /* 0x000000ff0000720c */ /* 0x001fe40003f05270 */
[----:B------:R-:W-:Y:S02]  /*ab20*/  MOV R0, RZ ;  /* 0x000000ff00007202 */ /* 0x000fe40000000f00 */
        /* <DEDUP_REMOVED lines=10> */
.L_x_12851:
        /* <DEDUP_REMOVED lines=42> */
.L_x_12857:
        /* <DEDUP_REMOVED lines=12> */
.L_x_12856:
[----:B------:R-:W-:Y:S05]  /*af30*/  BSYNC B0 ;  /* 0x0000000000007941 */ /* 0x000fea0003800000 */
.L_x_12855:
        /* <DEDUP_REMOVED lines=21> */
.L_x_12853:
        /* <DEDUP_REMOVED lines=15> */
.L_x_12858:
[----:B---3--:R-:W-:Y:S01]  /*b180*/  IMAD R16, R16, UR5, R9 ;  /* 0x0000000510107c24 */ /* 0x008fe2000f8e0209 */
[----:B0-----:R-:W-:Y:S01]  /*b190*/  IABS R2, R0 ;  /* 0x0000000000027213 */ /* 0x001fe20000000000 */
[----:B-12---:R-:W-:Y:S02]  /*b1a0*/  IMAD.MOV R7, RZ, RZ, -R3 ;  /* 0x000000ffff077224 */ /* 0x006fe400078e0a03 */
[----:B------:R-:W-:Y:S01]  /*b1b0*/  VIADD R19, R19, UR4 ;  /* 0x0000000413137c36 */ /* 0x000fe20008000000 */
[----:B------:R-:W-:Y:S01]  /*b1c0*/  IADD3 R9, -R16, UR6, RZ ;  /* 0x0000000610097c10 */ /* 0x000fe2000fffe1ff */
[----:B------:R-:W-:Y:S01]  /*b1d0*/  IMAD.MOV R8, RZ, RZ, -R2 ;  /* 0x000000ffff087224 */ /* 0x000fe200078e0a02 */
[----:B------:R-:W-:Y:S01]  /*b1e0*/  MOV R2, RZ ;  /* 0x000000ff00027202 */ /* 0x000fe20000000f00 */
[----:B------:R-:W-:Y:S01]  /*b1f0*/  IMAD R7, R7, R4, RZ ;  /* 0x0000000407077224 */ /* 0x000fe200078e02ff */
[----:B------:R-:W-:-:S03]  /*b200*/  IABS R6, R9 ;  /* 0x0000000900067213 */ /* 0x000fc60000000000 */
        /* <DEDUP_REMOVED lines=19> */
.L_x_12854:
[----:B------:R-:W-:Y:S01]  /*b340*/  IMAD.MOV.U32 R17, RZ, RZ, RZ ;  /* 0x000000ffff117224 */ /* 0x000fe200078e00ff */
[----:B------:R-:W-:Y:S01]  /*b350*/  MOV R18, RZ ;  /* 0x000000ff00127202 */ /* 0x000fe20000000f00 */
[----:B------:R-:W-:-:S07]  /*b360*/  IMAD.U32 R16, RZ, RZ, UR6 ;  /* 0x00000006ff107e24 */ /* 0x000fce000f8e00ff */
.L_x_12859:
[----:B------:R-:W-:-:S13]  /*b370*/  ISETP.NE.AND P0, PT, R5, RZ, PT ;  /* 0x000000ff0500720c */ /* 0x000fda0003f05270 */
[----:B------:R-:W0:Y:S01]  /*b380*/  @!P0 S2R R3, SR_CgaCtaId ;  /* 0x0000000000038919 */ /* 0x000e220000008800 */
[----:B------:R-:W-:-:S04]  /*b390*/  @!P0 MOV R0, 0x400 ;  /* 0x0000040000008802 */ /* 0x000fc80000000f00 */
[----:B0-----:R-:W-:-:S05]  /*b3a0*/  @!P0 LEA R0, R3, R0, 0x18 ;  /* 0x0000000003008211 */ /* 0x001fca00078ec0ff */
[----:B------:R2:W-:Y:S01]  /*b3b0*/  @!P0 STS.128 [R0+0x308d0], R16 ;  /* 0x0308d01000008388 */ /* 0x0005e20000000c00 */
[----:B------:R-:W-:Y:S06]  /*b3c0*/  BAR.ARV 0x5, 0x200 ;  /* 0x0148000000007b1d */ /* 0x000fec0000002000 */
.L_x_12852:
        /* <DEDUP_REMOVED lines=11> */
[----:B------:R-:W-:Y:S01]  /*b480*/  MOV R26, 0x1 ;  /* 0x00000001001a7802 */ /* 0x000fe20000000f00 */
[----:B------:R-:W-:Y:S01]  /*b490*/  IMAD.MOV.U32 R23, RZ, RZ, RZ ;  /* 0x000000ffff177224 */ /* 0x000fe200078e00ff */
[----:B------:R-:W-:Y:S01]  /*b4a0*/  ULDC UR37, c[0x0][0xc] ;  /* 0x0000030000257ab9 */ /* 0x000fe20000000800 */
[----:B------:R-:W-:Y:S01]  /*b4b0*/  ULDC.64 UR38, c[0x0][0x198] ;  /* 0x0000660000267ab9 */ /* 0x000fe20000000a00 */
[----:B---3--:R-:W-:-:S06]  /*b4c0*/  ULEA UR4, UR5, UR4, 0x18 ;  /* 0x0000000405047291 */ /* 0x008fcc000f8ec03f */
[----:B------:R-:W-:Y:S01]  /*b4d0*/  IMAD.U32 R22, RZ, RZ, UR4 ;  /* 0x00000004ff167e24 */ /* 0x000fe2000f8e00ff */
[C---:B-1----:R-:W-:Y:S01]  /*b4e0*/  LOP3.LUT R4, R5.reuse, 0x7f, RZ, 0xc0, !PT ;  /* 0x0000007f05047812 */ /* 0x042fe200078ec0ff */
[----:B--2---:R-:W-:-:S04]  /*b4f0*/  IMAD.SHL.U32 R0, R5, 0x8, RZ ;  /* 0x0000000805007824 */ /* 0x004fc800078e00ff */
[----:B------:R-:W-:Y:S01]  /*b500*/  IMAD.SHL.U32 R3, R4, 0x8, RZ ;  /* 0x0000000804037824 */ /* 0x000fe200078e00ff */
[----:B0-----:R-:W-:Y:S02]  /*b510*/  LOP3.LUT R2, R0, 0x1f8, RZ, 0xc0, !PT ;  /* 0x000001f800027812 */ /* 0x001fe400078ec0ff */
[----:B------:R-:W-:Y:S02]  /*b520*/  SHF.R.U32.HI R4, RZ, 0x3, R4 ;  /* 0x00000003ff047819 */ /* 0x000fe40000011604 */
[----:B------:R-:W-:-:S04]  /*b530*/  LOP3.LUT R2, R2, 0x38, R5, 0x78, !PT ;  /* 0x0000003802027812 */ /* 0x000fc800078e7805 */
[----:B------:R-:W-:Y:S01]  /*b540*/  LOP3.LUT R3, R2, 0x200, R3, 0xf8, !PT ;  /* 0x0000020002037812 */ /* 0x000fe200078ef803 */
[----:B------:R-:W-:-:S04]  /*b550*/  IMAD.SHL.U32 R2, R5, 0x10, RZ ;  /* 0x0000001005027824 */ /* 0x000fc800078e00ff */
[----:B------:R-:W-:Y:S01]  /*b560*/  IMAD R0, R3, 0x2, R22 ;  /* 0x0000000203007824 */ /* 0x000fe200078e0216 */
[----:B------:R-:W-:-:S04]  /*b570*/  LOP3.LUT R2, R4, 0x70, R2, 0xf8, !PT ;  /* 0x0000007004027812 */ /* 0x000fc800078ef802 */
[----:B------:R4:W-:Y:S03]  /*b580*/  STL [R1+0x4], R0 ;  /* 0x0000040001007387 */ /* 0x0009e60000100800 */
.L_x_12950:
[----:B0-----:R-:W0:Y:S02]  /*b590*/  LDC.64 R2, c[0x0][0xc88] ;  /* 0x00032200ff027b82 */ /* 0x001e240000000a00 */
[----:B0-----:R-:W-:-:S05]  /*b5a0*/  IMAD.WIDE R2, R19, 0x4, R2 ;  /* 0x0000000413027825 */ /* 0x001fca00078e0202 */
[----:B------:R-:W2:Y:S01]  /*b5b0*/  LDG.E R9, desc[UR48][R2.64] ;  /* 0x0000003002097981 */ /* 0x000ea2000c1e1900 */
[----:B------:R-:W-:Y:S05]  /*b5c0*/  YIELD ;  /* 0x0000000000007946 */ /* 0x000fea0003800000 */
[----:B------:R-:W-:Y:S01]  /*b5d0*/  ULDC.64 UR4, c[0x0][0xa28] ;  /* 0x00028a0000047ab9 */ /* 0x000fe20000000a00 */
[----:B----4-:R-:W-:Y:S01]  /*b5e0*/  IMAD.MOV.U32 R0, RZ, RZ, RZ ;  /* 0x000000ffff007224 */ /* 0x010fe200078e00ff */
[----:B------:R-:W-:Y:S01]  /*b5f0*/  ISETP.NE.U32.AND P0, PT, RZ, UR4, PT ;  /* 0x00000004ff007c0c */ /* 0x000fe2000bf05070 */
[----:B------:R-:W-:Y:S01]  /*b600*/  ULDC.64 UR6, c[0x0][0xa18] ;  /* 0x0002860000067ab9 */ /* 0x000fe20000000a00 */
[----:B------:R-:W-:Y:S01]  /*b610*/  MOV R6, RZ ;  /* 0x000000ff00067202 */ /* 0x000fe20000000f00 */
[----:B------:R-:W-:Y:S01]  /*b620*/  ULDC.64 UR8, c[0x0][0xa08] ;  /* 0x0002820000087ab9 */ /* 0x000fe20000000a00 */
[----:B------:R-:W-:-:S02]  /*b630*/  ISETP.NE.AND.EX P0, PT, RZ, UR5, PT, P0 ;  /* 0x00000005ff007c0c */ /* 0x000fc4000bf05300 */
[----:B-12---:R-:W-:Y:S01]  /*b640*/  SHF.R.S32.HI R4, RZ, 0x1f, R9 ;  /* 0x0000001fff047819 */ /* 0x006fe20000011409 */
        /* <DEDUP_REMOVED lines=8> */
[----:B------:R1:W5:Y:S01]  /*b6d0*/  @P0 LDG.E R0, desc[UR48][R2.64] ;  /* 0x0000003002000981 */ /* 0x000362000c1e1900 */
        /* <DEDUP_REMOVED lines=29> */
[----:B------:R-:W2:Y:S04]  /*b8b0*/  LDG.E R7, desc[UR48][R2.64] ;  /* 0x0000003002077981 */ /* 0x000ea8000c1e1900 */
[----:B0-----:R-:W2:Y:S02]  /*b8c0*/  LDG.E R8, desc[UR48][R2.64+0x4] ;  /* 0x0000043002087981 */ /* 0x001ea4000c1e1900 */
[----:B--2---:R-:W-:-:S05]  /*b8d0*/  IMAD.IADD R2, R8, 0x1, -R7 ;  /* 0x0000000108027824 */ /* 0x004fca00078e0a07 */
[----:B------:R1:W-:Y:S02]  /*b8e0*/  STL [R1+0x24], R2 ;  /* 0x0000240201007387 */ /* 0x0003e40000100800 */
.L_x_12861:
[----:B------:R-:W-:Y:S01]  /*b8f0*/  ULDC.64 UR4, c[0x0][0xa20] ;  /* 0x0002880000047ab9 */ /* 0x000fe20000000a00 */
[----:B-----5:R-:W-:Y:S01]  /*b900*/  IMAD.IADD R28, R28, 0x1, R0 ;  /* 0x000000011c1c7824 */ /* 0x020fe200078e0200 */
[----:B------:R-:W-:Y:S02]  /*b910*/  ISETP.NE.U32.AND P1, PT, RZ, UR4, PT ;  /* 0x00000004ff007c0c */ /* 0x000fe4000bf25070 */
[----:B------:R-:W-:Y:S02]  /*b920*/  MOV R25, R9 ;  /* 0x0000000900197202 */ /* 0x000fe40000000f00 */
[----:B------:R-:W-:-:S13]  /*b930*/  ISETP.NE.AND.EX P1, PT, RZ, UR5, PT, P1 ;  /* 0x00000005ff007c0c */ /* 0x000fda000bf25310 */
[----:B------:R-:W-:Y:S05]  /*b940*/  @!P1 BRA `(.L_x_12862) ;  /* 0x0000000000109947 */ /* 0x000fea0003800000 */
[----:B-1----:R-:W-:-:S04]  /*b950*/  IADD3 R2, P0, R24, UR4, RZ ;  /* 0x0000000418027c10 */ /* 0x002fc8000ff1e0ff */
[----:B------:R-:W-:-:S05]  /*b960*/  IADD3.X R3, R29, UR5, RZ, P0, !PT ;  /* 0x000000051d037c10 */ /* 0x000fca00087fe4ff */
[----:B------:R1:W5:Y:S01]  /*b970*/  LDG.E R6, desc[UR48][R2.64] ;  /* 0x0000003002067981 */ /* 0x000362000c1e1900 */
[----:B------:R-:W-:Y:S05]  /*b980*/  BRA `(.L_x_12863) ;  /* 0x0000000000107947 */ /* 0x000fea0003800000 */
.L_x_12862:
[----:B------:R-:W-:Y:S05]  /*b990*/  @!P0 BRA `(.L_x_12863) ;  /* 0x00000000000c8947 */ /* 0x000fea0003800000 */
[----:B------:R-:W2:Y:S04]  /*b9a0*/  LDG.E R6, desc[UR48][R4.64] ;  /* 0x0000003004067981 */ /* 0x000ea8000c1e1900 */
[----:B------:R-:W2:Y:S02]  /*b9b0*/  LDG.E R3, desc[UR48][R4.64+0x4] ;  /* 0x0000043004037981 */ /* 0x000ea4000c1e1900 */
[----:B--2---:R-:W-:-:S07]  /*b9c0*/  IMAD.IADD R6, R3, 0x1, -R6 ;  /* 0x0000000103067824 */ /* 0x004fce00078e0a06 */
.L_x_12863:
[----:B-1---5:R-:W-:Y:S01]  /*b9d0*/  IMAD.IADD R2, R6, 0x1, -R0 ;  /* 0x0000000106027824 */ /* 0x022fe200078e0a00 */
[----:B------:R-:W-:Y:S03]  /*b9e0*/  BSSY B7, `(.L_x_12864) ;  /* 0x000035b000077945 */ /* 0x000fe60003800000 */
[C---:B------:R-:W-:Y:S01]  /*b9f0*/  VIADD R0, R2.reuse, 0xbf ;  /* 0x000000bf02007836 */ /* 0x040fe20000000000 */
[----:B------:R1:W-:Y:S01]  /*ba00*/  STL [R1+0x20], R2 ;  /* 0x0000200201007387 */ /* 0x0003e20000100800 */
[----:B------:R-:W-:Y:S02]  /*ba10*/  ISETP.GT.AND P0, PT, R2, RZ, PT ;  /* 0x000000ff0200720c */ /* 0x000fe40003f04270 */
[----:B------:R-:W-:-:S05]  /*ba20*/  IMAD.HI R0, R0, 0x2aaaaaab, RZ ;  /* 0x2aaaaaab00007827 */ /* 0x000fca00078e02ff */
[----:B------:R-:W-:-:S04]  /*ba30*/  SHF.R.U32.HI R3, RZ, 0x1f, R0 ;  /* 0x0000001fff037819 */ /* 0x000fc80000011600 */
[----:B------:R-:W-:-:S05]  /*ba40*/  LEA.HI.SX32 R0, R0, R3, 0x1b ;  /* 0x0000000300007211 */ /* 0x000fca00078fdaff */
[----:B------:R1:W-:Y:S01]  /*ba50*/  STL [R1+0x10], R0 ;  /* 0x0000100001007387 */ /* 0x0003e20000100800 */
[----:B------:R-:W-:Y:S05]  /*ba60*/  @P0 BRA `(.L_x_12865) ;  /* 0x0000000000440947 */ /* 0x000fea0003800000 */
[----:B-1----:R-:W1:Y:S02]  /*ba70*/  S2R R2, SR_TID.X ;  /* 0x0000000000027919 */ /* 0x002e640000002100 */
[----:B-1----:R-:W-:-:S04]  /*ba80*/  LOP3.LUT R2, R2, 0x7f, RZ, 0xc0, !PT ;  /* 0x0000007f02027812 */ /* 0x002fc800078ec0ff */
[----:B------:R-:W-:-:S13]  /*ba90*/  ISETP.NE.AND P0, PT, R2, RZ, PT ;  /* 0x000000ff0200720c */ /* 0x000fda0003f05270 */
[----:B------:R-:W-:Y:S05]  /*baa0*/  @P0 BRA `(.L_x_12866) ;  /* 0x0000003400380947 */ /* 0x000fea0003800000 */
[----:B------:R-:W1:Y:S01]  /*bab0*/  S2R R5, SR_LANEID ;  /* 0x0000000000057919 */ /* 0x000e620000000000 */
[----:B------:R-:W-:Y:S01]  /*bac0*/  VOTEU.ANY UR4, UPT, PT ;  /* 0x0000000000047886 */ /* 0x000fe200038e0100 */
[----:B------:R-:W2:Y:S01]  /*bad0*/  LDC.64 R2, c[0x0][0xc60] ;  /* 0x00031800ff027b82 */ /* 0x000ea20000000a00 */
[----:B------:R-:W1:Y:S02]  /*bae0*/  FLO.U32 R0, UR4 ;  /* 0x0000000400007d00 */ /* 0x000e6400080e0000 */
[----:B-1----:R-:W-:-:S06]  /*baf0*/  ISETP.EQ.U32.AND P0, PT, R0, R5, PT ;  /* 0x000000050000720c */ /* 0x002fcc0003f02070 */
[----:B------:R-:W2:Y:S07]  /*bb00*/  POPC R5, UR4 ;  /* 0x0000000400057d09 */ /* 0x000eae0008000000 */
[----:B--2---:R-:W2:Y:S01]  /*bb10*/  @P0 ATOMG.E.ADD.STRONG.GPU PT, R3, desc[UR48][R2.64], R5 ;  /* 0x00000005020309a8 */ /* 0x004ea200081ee1f0 */
[----:B------:R-:W1:Y:S02]  /*bb20*/  S2R R4, SR_LTMASK ;  /* 0x0000000000047919 */ /* 0x000e640000003900 */
[----:B-1----:R-:W-:-:S04]  /*bb30*/  LOP3.LUT R4, R4, UR4, RZ, 0xc0, !PT ;  /* 0x0000000404047c12 */ /* 0x002fc8000f8ec0ff */
[----:B------:R-:W1:Y:S01]  /*bb40*/  POPC R7, R4 ;  /* 0x0000000400077309 */ /* 0x000e620000000000 */
[----:B--2---:R-:W1:Y:S02]  /*bb50*/  SHFL.IDX PT, R0, R3, R0, 0x1f ;  /* 0x00001f0003007589 */ /* 0x004e6400000e0000 */
[----:B-1----:R-:W-:Y:S01]  /*bb60*/  IADD3 R16, R0, UR37, R7 ;  /* 0x0000002500107c10 */ /* 0x002fe2000fffe007 */
[----:B------:R-:W-:Y:S06]  /*bb70*/  BRA `(.L_x_12866) ;  /* 0x0000003400047947 */ /* 0x000fec0003800000 */
.L_x_12865:
        /* <DEDUP_REMOVED lines=16> */
[----:B0-----:R-:W-:Y:S02]  /*bc80*/  IMAD.MOV.U32 R8, RZ, RZ, 0x70 ;  /* 0x00000070ff087424 */ /* 0x001fe400078e00ff */
[----:B------:R-:W-:-:S07]  /*bc90*/  IMAD.MOV.U32 R13, RZ, RZ, RZ ;  /* 0x000000ffff0d7224 */ /* 0x000fce00078e00ff */
[----:B------:R-:W-:-:S07]  /*bca0*/  LEPC R20, `(.L_x_12868) ;  /* 0x000000001014794e */ /* 0x000fce0000000000 */
[----:B-1----:R-:W-:Y:S05]  /*bcb0*/  CALL.ABS.NOINC R2 ;  /* 0x0000000002007343 */ /* 0x002fea0003c00000 */
.L_x_12868:
[----:B------:R-:W-:Y:S05]  /*bcc0*/  BSYNC B6 ;  /* 0x0000000000067941 */ /* 0x000fea0003800000 */
.L_x_12867:
        /* <DEDUP_REMOVED lines=15> */
[----:B0-----:R-:W-:Y:S02]  /*bdc0*/  IMAD.MOV.U32 R8, RZ, RZ, 0x70 ;  /* 0x00000070ff087424 */ /* 0x001fe400078e00ff */
[----:B------:R-:W-:Y:S02]  /*bdd0*/  IMAD.MOV.U32 R12, RZ, RZ, 0x1 ;  /* 0x00000001ff0c7424 */ /* 0x000fe400078e00ff */
[----:B-1----:R-:W-:-:S07]  /*bde0*/  IMAD.MOV.U32 R13, RZ, RZ, RZ ;  /* 0x000000ffff0d7224 */ /* 0x002fce00078e00ff */
[----:B------:R-:W-:-:S07]  /*bdf0*/  LEPC R20, `(.L_x_12871) ;  /* 0x000000001014794e */ /* 0x000fce0000000000 */
[----:B--2---:R-:W-:Y:S05]  /*be00*/  CALL.ABS.NOINC R2 ;  /* 0x0000000002007343 */ /* 0x004fea0003c00000 */
.L_x_12871:
        /* <DEDUP_REMOVED lines=16> */
.L_x_12870:
[----:B------:R-:W-:Y:S05]  /*bf10*/  BSYNC B6 ;  /* 0x0000000000067941 */ /* 0x000fea0003800000 */
.L_x_12869:
        /* <DEDUP_REMOVED lines=21> */
.L_x_12966:
        /* <DEDUP_REMOVED lines=8> */
.L_x_12969:
        /* <DEDUP_REMOVED lines=11> */
[----:B------:R-:W-:-:S04]  /*c1a0*/  @P0 SHF.R.U32.HI R4, RZ, R5, R0 ;  /* 0x00000005ff040219 */ /* 0x000fc80000011600 */
[----:B------:R-:W-:Y:S02]  /*c1b0*/  IADD3 R0, -R4, RZ, RZ ;  /* 0x000000ff04007210 */ /* 0x000fe40007ffe1ff */
[----:B------:R-:W-:-:S03]  /*c1c0*/  SHF.R.S32.HI R5, RZ, 0x1f, R4 ;  /* 0x0000001fff057819 */ /* 0x000fc60000011404 */
        /* <DEDUP_REMOVED lines=8> */
.L_x_12875:
[----:B-1----:R-:W-:Y:S01]  /*c250*/  IMAD R0, R23, 0x8, R22 ;  /* 0x0000000817007824 */ /* 0x002fe200078e0216 */
[----:B--2---:R-:W-:-:S04]  /*c260*/  SHF.L.U32 R2, R26, 0x1f, RZ ;  /* 0x0000001f1a027819 */ /* 0x004fc800000006ff */
[----:B------:R-:W1:Y:S02]  /*c270*/  SYNCS.PHASECHK.TRANS64.TRYWAIT P0, [R0+URZ+0x30840], R2 ;  /* 0x03084002000075a7 */ /* 0x000e64000800017f */
[----:B-1----:R-:W-:Y:S05]  /*c280*/  @!P0 BRA `(.L_x_12876) ;  /* 0x0000003c00748947 */ /* 0x002fea0003800000 */
.L_x_12970:
        /* <DEDUP_REMOVED lines=11> */
.L_x_12877:
[----:B------:R-:W-:Y:S01]  /*c340*/  R2UR UR9, R0 ;  /* 0x00000000000972ca */ /* 0x000fe200000e0000 */
[----:B-1----:R-:W-:Y:S01]  /*c350*/  IMAD R0, R23, 0x6000, R22 ;  /* 0x0000600017007824 */ /* 0x002fe200078e0216 */
[----:B------:R-:W-:Y:S01]  /*c360*/  R2UR UR11, R27 ;  /* 0x000000001b0b72ca */ /* 0x000fe200000e0000 */
[----:B------:R-:W-:Y:S01]  /*c370*/  UIADD3 UR6, UP0, UR38, 0x370, URZ ;  /* 0x0000037026067890 */ /* 0x000fe2000ff1e03f */
[----:B------:R-:W-:Y:S01]  /*c380*/  R2UR UR4, R28 ;  /* 0x000000001c0472ca */ /* 0x000fe200000e0000 */
[----:B------:R-:W-:Y:S01]  /*c390*/  UMOV UR5, 0x14f00000 ;  /* 0x14f0000000057882 */ /* 0x000fe20000000000 */
[----:B------:R-:W-:Y:S01]  /*c3a0*/  R2UR UR8, R0 ;  /* 0x00000000000872ca */ /* 0x000fe200000e0000 */
[----:B------:R-:W-:Y:S01]  /*c3b0*/  UIADD3.X UR7, URZ, UR39, URZ, UP0, !UPT ;  /* 0x000000273f077290 */ /* 0x000fe200087fe43f */
[----:B------:R-:W-:Y:S01]  /*c3c0*/  R2UR UR12, R18 ;  /* 0x00000000120c72ca */ /* 0x000fe200000e0000 */
[----:B------:R-:W-:Y:S01]  /*c3d0*/  UMOV UR10, URZ ;  /* 0x0000003f000a7c82 */ /* 0x000fe20008000000 */
[----:B-----5:R-:W-:-:S02]  /*c3e0*/  R2UR UR13, R24 ;  /* 0x00000000180d72ca */ /* 0x020fc400000e0000 */
[----:B------:R-:W-:Y:S01]  /*c3f0*/  PLOP3.LUT P0, PT, PT, PT, PT, 0x80, 0x0 ;  /* 0x000000000000781c */ /* 0x000fe20003f0f070 */
[----:B------:R-:W-:-:S03]  /*c400*/  UIADD3 UR9, UR9, 0x30830, URZ ;  /* 0x0003083009097890 */ /* 0x000fc6000fffe03f */
[----:B------:R-:W-:Y:S01]  /*c410*/  P2R R0, PR, RZ, 0x1 ;  /* 0x00000001ff007803 */ /* 0x000fe20000000000 */
[----:B------:R-:W-:Y:S02]  /*c420*/  UIMAD UR11, UR11, 0xc0, UR4 ;  /* 0x000000c00b0b78a4 */ /* 0x000fe4000f8e0204 */
[----:B------:R-:W-:Y:S01]  /*c430*/  UIADD3 UR8, UR8, 0x12400, URZ ;  /* 0x0001240008087890 */ /* 0x000fe2000fffe03f */
[----:B------:R-:W-:Y:S01]  /*c440*/  UMOV UR4, 0x0 ;  /* 0x0000000000047882 */ /* 0x000fe20000000000 */
[----:B------:R2:W-:Y:S07]  /*c450*/  STL [R1], R0 ;  /* 0x0000000001007387 */ /* 0x0005ee0000100800 */
[----:B------:R2:W-:Y:S01]  /*c460*/  UTMALDG.4D [UR8], [UR6], desc[UR4] ;  /* 0x00000408060075b4 */ /* 0x0005e20008019000 */
[----:B------:R-:W-:-:S02]  /*c470*/  NOP ;  /* 0x0000000000007918 */ /* 0x000fc40000000000 */
.L_x_12873:
[----:B------:R-:W3:Y:S04]  /*c480*/  LDL.LU R4, [R1+0x18] ;  /* 0x0000180001047983 */ /* 0x000ee80000300800 */
[----:B------:R-:W4:Y:S04]  /*c490*/  LDL.LU R6, [R1+0x8] ;  /* 0x0000080001067983 */ /* 0x000f280000300800 */
[----:B------:R-:W5:Y:S01]  /*c4a0*/  LDL.LU R3, [R1+0x1c] ;  /* 0x00001c0001037983 */ /* 0x000f620000300800 */
[----:B------:R-:W-:Y:S05]  /*c4b0*/  WARPSYNC.ALL ;  /* 0x0000000000007948 */ /* 0x000fea0003800000 */
[----:B--2---:R-:W-:Y:S01]  /*c4c0*/  ULDC.64 UR6, c[0x0][0xa00] ;  /* 0x0002800000067ab9 */ /* 0x004fe20000000a00 */
[----:B------:R-:W-:Y:S01]  /*c4d0*/  ULDC.64 UR4, c[0x0][0x298] ;  /* 0x0000a60000047ab9 */ /* 0x000fe20000000a00 */
[----:B------:R-:W-:Y:S01]  /*c4e0*/  BAR.SYNC.DEFER_BLOCKING 0x8, 0x200 ;  /* 0x0208000000007b1d */ /* 0x000fe20000010000 */
[----:B------:R-:W-:Y:S01]  /*c4f0*/  ISETP.NE.U32.AND P0, PT, RZ, UR6, PT ;  /* 0x00000006ff007c0c */ /* 0x000fe2000bf05070 */
[----:B-1----:R-:W-:-:S03]  /*c500*/  VIADD R0, R22, 0xc400 ;  /* 0x0000c40016007836 */ /* 0x002fc60000000000 */
        /* <DEDUP_REMOVED lines=21> */
[----:B------:R-:W-:Y:S01]  /*c660*/  MOV R4, UR6 ;  /* 0x0000000600047c02 */ /* 0x000fe20008000f00 */
[----:B------:R-:W-:Y:S01]  /*c670*/  IMAD.U32 R5, RZ, RZ, UR7 ;  /* 0x00000007ff057e24 */ /* 0x000fe2000f8e00ff */
[----:B------:R-:W1:Y:S01]  /*c680*/  LDC.64 R2, c[0x4][R2] ;  /* 0x0100000002027b82 */ /* 0x000e620000000a00 */
[----:B------:R-:W-:Y:S01]  /*c690*/  IMAD.U32 R6, RZ, RZ, UR8 ;  /* 0x00000008ff067e24 */ /* 0x000fe2000f8e00ff */
[----:B0-----:R-:W-:Y:S01]  /*c6a0*/  MOV R8, 0x70 ;  /* 0x0000007000087802 */ /* 0x001fe20000000f00 */
[----:B------:R-:W-:Y:S02]  /*c6b0*/  IMAD.U32 R7, RZ, RZ, UR9 ;  /* 0x00000009ff077e24 */ /* 0x000fe4000f8e00ff */
[----:B------:R-:W-:-:S02]  /*c6c0*/  IMAD.U32 R10, RZ, RZ, UR4 ;  /* 0x00000004ff0a7e24 */ /* 0x000fc4000f8e00ff */
[----:B------:R-:W-:Y:S02]  /*c6d0*/  IMAD.U32 R11, RZ, RZ, UR5 ;  /* 0x00000005ff0b7e24 */ /* 0x000fe4000f8e00ff */
[----:B------:R-:W-:Y:S02]  /*c6e0*/  IMAD.MOV.U32 R12, RZ, RZ, 0x1 ;  /* 0x00000001ff0c7424 */ /* 0x000fe400078e00ff */
[----:B------:R-:W-:-:S07]  /*c6f0*/  IMAD.MOV.U32 R13, RZ, RZ, RZ ;  /* 0x000000ffff0d7224 */ /* 0x000fce00078e00ff */
[----:B------:R-:W-:-:S07]  /*c700*/  LEPC R20, `(.L_x_12879) ;  /* 0x000000001014794e */ /* 0x000fce0000000000 */
[----:B-1----:R-:W-:Y:S05]  /*c710*/  CALL.ABS.NOINC R2 ;  /* 0x0000000002007343 */ /* 0x002fea0003c00000 */
.L_x_12879:
[----:B------:R-:W-:Y:S05]  /*c720*/  BSYNC B6 ;  /* 0x0000000000067941 */ /* 0x000fea0003800000 */
.L_x_12878:
        /* <DEDUP_REMOVED lines=8> */
[----:B------:R-:W4:Y:S04]  /*c7b0*/  LDL.LU R4, [R1+0x8] ;  /* 0x0000080001047983 */ /* 0x000f280000300800 */
[----:B------:R0:W5:Y:S01]  /*c7c0*/  LDL R10, [R1+0x4] ;  /* 0x00000400010a7983 */ /* 0x0001620000100800 */
[----:B-1----:R-:W-:-:S13]  /*c7d0*/  ISETP.NE.AND P0, PT, R9, 0x1, PT ;  /* 0x000000010900780c */ /* 0x002fda0003f05270 */
[----:B------:R-:W1:Y:S08]  /*c7e0*/  @P0 LDC R5, c[0x0][0x44c] ;  /* 0x00011300ff050b82 */ /* 0x000e700000000800 */
[----:B0-----:R-:W0:Y:S01]  /*c7f0*/  @P0 LDC R8, c[0x0][0x450] ;  /* 0x00011400ff080b82 */ /* 0x001e220000000800 */
[----:B------:R-:W0:Y:S01]  /*c800*/  S2R R11, SR_TID.X ;  /* 0x00000000000b7919 */ /* 0x000e220000002100 */
[----:B--2---:R-:W-:-:S02]  /*c810*/  IMAD.MOV.U32 R3, RZ, RZ, R0 ;  /* 0x000000ffff037224 */ /* 0x004fc400078e0000 */
        /* <DEDUP_REMOVED lines=11> */
[----:B------:R-:W4:Y:S03]  /*c8d0*/  @P0 LDC R4, c[0x0][0x450] ;  /* 0x00011400ff040b82 */ /* 0x000f260000000800 */
[----:B------:R-:W-:Y:S02]  /*c8e0*/  IADD3 R3, R3, R0, RZ ;  /* 0x0000000003037210 */ /* 0x000fe40007ffe0ff */
[----:B--2---:R-:W-:-:S04]  /*c8f0*/  LOP3.LUT R20, R20, 0x7f, RZ, 0xc0, !PT ;  /* 0x0000007f14147812 */ /* 0x004fc800078ec0ff */
[----:B------:R-:W-:Y:S01]  /*c900*/  SHF.R.U32.HI R20, RZ, 0x3, R20 ;  /* 0x00000003ff147819 */ /* 0x000fe20000011614 */
[----:B---3--:R-:W-:-:S05]  /*c910*/  IMAD.SHL.U32 R6, R21, 0x10, RZ ;  /* 0x0000001015067824 */ /* 0x008fca00078e00ff */
[----:B------:R-:W-:-:S05]  /*c920*/  LOP3.LUT R6, R20, 0x70, R6, 0xf8, !PT ;  /* 0x0000007014067812 */ /* 0x000fca00078ef806 */
[----:B------:R-:W-:-:S04]  /*c930*/  IMAD R6, R17, 0xc0, R6 ;  /* 0x000000c011067824 */ /* 0x000fc800078e0206 */
[----:B-1----:R-:W-:-:S04]  /*c940*/  @P0 IMAD.HI.U32 R0, R6, R5, RZ ;  /* 0x0000000506000227 */ /* 0x002fc800078e00ff */
[----:B------:R-:W-:Y:S01]  /*c950*/  IMAD.MOV.U32 R5, RZ, RZ, R6 ;  /* 0x000000ffff057224 */ /* 0x000fe200078e0006 */
[----:B----4-:R-:W-:-:S04]  /*c960*/  @P0 SHF.R.U32.HI R5, RZ, R4, R0 ;  /* 0x00000004ff050219 */ /* 0x010fc80000011600 */
[----:B------:R-:W-:-:S05]  /*c970*/  SHF.R.S32.HI R0, RZ, 0x1f, R5 ;  /* 0x0000001fff007819 */ /* 0x000fca0000011405 */
[----:B------:R-:W-:-:S04]  /*c980*/  IMAD R0, R0, UR4, RZ ;  /* 0x0000000400007c24 */ /* 0x000fc8000f8e02ff */
[C---:B------:R-:W-:Y:S02]  /*c990*/  IMAD R7, R5.reuse, UR5, R0 ;  /* 0x0000000505077c24 */ /* 0x040fe4000f8e0200 */
[----:B------:R-:W-:Y:S02]  /*c9a0*/  IMAD.MOV R0, RZ, RZ, -R5 ;  /* 0x000000ffff007224 */ /* 0x000fe400078e0a05 */
[----:B------:R-:W-:-:S04]  /*c9b0*/  IMAD.WIDE.U32 R4, R5, UR4, R2 ;  /* 0x0000000405047c25 */ /* 0x000fc8000f8e0002 */
[----:B------:R-:W-:Y:S02]  /*c9c0*/  IMAD R0, R9, R0, R6 ;  /* 0x0000000009007224 */ /* 0x000fe400078e0206 */
[----:B------:R-:W-:-:S03]  /*c9d0*/  IMAD.IADD R5, R5, 0x1, R7 ;  /* 0x0000000105057824 */ /* 0x000fc600078e0207 */
[----:B------:R-:W-:-:S05]  /*c9e0*/  SHF.R.S32.HI R7, RZ, 0x1f, R0 ;  /* 0x0000001fff077819 */ /* 0x000fca0000011400 */
[----:B------:R-:W-:Y:S02]  /*c9f0*/  IMAD R7, R7, UR6, RZ ;  /* 0x0000000607077c24 */ /* 0x000fe4000f8e02ff */
[----:B------:R-:W-:-:S04]  /*ca00*/  IMAD.WIDE.U32 R4, R0, UR6, R4 ;  /* 0x0000000600047c25 */ /* 0x000fc8000f8e0004 */
[----:B------:R-:W-:-:S04]  /*ca10*/  IMAD R7, R0, UR7, R7 ;  /* 0x0000000700077c24 */ /* 0x000fc8000f8e0207 */
[----:B------:R-:W-:Y:S02]  /*ca20*/  IMAD.IADD R5, R5, 0x1, R7 ;  /* 0x0000000105057824 */ /* 0x000fe400078e0207 */
[----:B------:R-:W1:Y:S01]  /*ca30*/  @P0 LDC R7, c[0x0][0x44c] ;  /* 0x00011300ff070b82 */ /* 0x000e620000000800 */
[----:B------:R-:W-:-:S04]  /*ca40*/  LEA R0, P1, R4, UR8, 0x1 ;  /* 0x0000000804007c11 */ /* 0x000fc8000f8208ff */
[----:B------:R-:W-:Y:S01]  /*ca50*/  LEA.HI.X R4, R4, UR9, R5, 0x1, P1 ;  /* 0x0000000904047c11 */ /* 0x000fe200088f0c05 */
[----:B------:R-:W-:-:S05]  /*ca60*/  VIADD R5, R6, 0x80 ;  /* 0x0000008006057836 */ /* 0x000fca0000000000 */
[----:B------:R-:W-:Y:S01]  /*ca70*/  MOV R6, R5 ;  /* 0x0000000500067202 */ /* 0x000fe20000000f00 */
[----:B-1----:R-:W-:-:S05]  /*ca80*/  @P0 IMAD.HI.U32 R7, R5, R7, RZ ;  /* 0x0000000705070227 */ /* 0x002fca00078e00ff */
[----:B0-----:R-:W-:-:S05]  /*ca90*/  @P0 SHF.R.U32.HI R6, RZ, R8, R7 ;  /* 0x00000008ff060219 */ /* 0x001fca0000011607 */
[----:B------:R-:W-:-:S04]  /*caa0*/  IMAD.MOV R7, RZ, RZ, -R6 ;  /* 0x000000ffff077224 */ /* 0x000fc800078e0a06 */
[----:B------:R-:W-:Y:S01]  /*cab0*/  IMAD R5, R9, R7, R5 ;  /* 0x0000000709057224 */ /* 0x000fe200078e0205 */
[----:B------:R-:W-:Y:S01]  /*cac0*/  SHF.R.S32.HI R7, RZ, 0x1f, R6 ;  /* 0x0000001fff077819 */ /* 0x000fe20000011406 */
[----:B------:R-:W-:-:S04]  /*cad0*/  IMAD.WIDE.U32 R2, R6, UR4, R2 ;  /* 0x0000000406027c25 */ /* 0x000fc8000f8e0002 */
[----:B------:R-:W-:Y:S01]  /*cae0*/  IMAD R7, R7, UR4, RZ ;  /* 0x0000000407077c24 */ /* 0x000fe2000f8e02ff */
[----:B------:R-:W-:-:S03]  /*caf0*/  ULDC UR4, c[0x0][0x2b8] ;  /* 0x0000ae0000047ab9 */ /* 0x000fc60000000800 */
[----:B------:R-:W-:Y:S01]  /*cb00*/  IMAD R7, R6, UR5, R7 ;  /* 0x0000000506077c24 */ /* 0x000fe2000f8e0207 */
[----:B------:R-:W-:Y:S01]  /*cb10*/  SHF.R.S32.HI R6, RZ, 0x1f, R5 ;  /* 0x0000001fff067819 */ /* 0x000fe20000011405 */
[----:B------:R-:W-:Y:S02]  /*cb20*/  IMAD.SHL.U32 R20, R11, 0x8, RZ ;  /* 0x000000080b147824 */ /* 0x000fe400078e00ff */
        /* <DEDUP_REMOVED lines=8> */
[----:B------:R-:W-:Y:S01]  /*cbb0*/  UMOV UR4, 0xffffffff ;  /* 0xffffffff00047882 */ /* 0x000fe20000000000 */
[----:B------:R-:W-:Y:S02]  /*cbc0*/  LOP3.LUT R21, R11, 0x7f, RZ, 0xc0, !PT ;  /* 0x0000007f0b157812 */ /* 0x000fe400078ec0ff */
[----:B------:R-:W-:Y:S02]  /*cbd0*/  LEA.HI.X R2, R2, UR9, R6, 0x1, P1 ;  /* 0x0000000902027c11 */ /* 0x000fe400088f0c06 */
[----:B------:R-:W-:Y:S01]  /*cbe0*/  SHF.R.U32.HI R21, RZ, 0x3, R21 ;  /* 0x00000003ff157819 */ /* 0x000fe20000011615 */
[----:B------:R-:W-:Y:S06]  /*cbf0*/  BRA.DIV UR4, `(.L_x_12880) ;  /* 0x00000036042c7947 */ /* 0x000fec000b800000 */
[----:B------:R-:W2:Y:S01]  /*cc00*/  LDL.LU R6, [R1+0x24] ;  /* 0x0000240001067983 */ /* 0x000ea20000300800 */
[----:B------:R-:W-:-:S03]  /*cc10*/  IMAD R17, R17, 0xc0, R21 ;  /* 0x000000c011117824 */ /* 0x000fc600078e0215 */
[----:B------:R-:W0:Y:S04]  /*cc20*/  SHFL.IDX PT, R7, R0, RZ, 0x181f ;  /* 0x00181fff00077589 */ /* 0x000e2800000e0000 */
[----:B------:R-:W-:Y:S04]  /*cc30*/  SHFL.IDX PT, R8, R5, RZ, 0x181f ;  /* 0x00181fff05087589 */ /* 0x000fe800000e0000 */
        /* <DEDUP_REMOVED lines=9> */
[----:B-----5:R0:W-:Y:S02]  /*ccd0*/  @!P1 LDGSTS.E.BYPASS.LTC128B.128 [R10+0xc400], desc[UR48][R6.64], !P0 ;  /* 0x0c400000060a9fae */ /* 0x0201e4000c101d70 */
[----:B0-----:R-:W-:Y:S02]  /*cce0*/  IADD3 R6, R17, 0x10, RZ ;  /* 0x0000001011067810 */ /* 0x001fe40007ffe0ff */
[----:B------:R-:W0:Y:S02]  /*ccf0*/  SHFL.IDX PT, R7, R0, 0x1, 0x181f ;  /* 0x00381f0000077f89 */ /* 0x000e2400000e0000 */
[----:B------:R-:W-:Y:S02]  /*cd00*/  ISETP.GE.AND P1, PT, R6, R3, PT ;  /* 0x000000030600720c */ /* 0x000fe40003f26270 */
[----:B------:R-:W1:Y:S11]  /*cd10*/  SHFL.IDX PT, R6, R4, 0x1, 0x181f ;  /* 0x00381f0004067f89 */ /* 0x000e7600000e0000 */
[----:B0-----:R-:W-:-:S05]  /*cd20*/  @!P1 LEA R7, P2, R20, R7, 0x1 ;  /* 0x0000000714079211 */ /* 0x001fca00078408ff */
[----:B-1----:R-:W-:-:S05]  /*cd30*/  @!P1 IMAD.X R6, RZ, RZ, R6, P2 ;  /* 0x000000ffff069224 */ /* 0x002fca00010e0606 */
[----:B------:R-:W-:-:S04]  /*cd40*/  @!P1 LOP3.LUT R7, R7, R6, RZ, 0x3c, !PT ;  /* 0x0000000607079212 */ /* 0x000fc800078e3cff */
[----:B------:R-:W-:-:S04]  /*cd50*/  @!P1 LOP3.LUT R6, R7, R6, RZ, 0x3c, !PT ;  /* 0x0000000607069212 */ /* 0x000fc800078e3cff */
[----:B------:R-:W-:-:S05]  /*cd60*/  @!P1 LOP3.LUT R7, R7, R6, RZ, 0x3c, !PT ;  /* 0x0000000607079212 */ /* 0x000fca00078e3cff */
[----:B------:R0:W-:Y:S02]  /*cd70*/  @!P1 LDGSTS.E.BYPASS.LTC128B.128 [R10+0xcc00], desc[UR48][R6.64], !P0 ;  /* 0x0cc00000060a9fae */ /* 0x0001e4000c101d70 */
[----:B0-----:R-:W-:Y:S02]  /*cd80*/  VIADD R6, R17, 0x20 ;  /* 0x0000002011067836 */ /* 0x001fe40000000000 */
        /* <DEDUP_REMOVED lines=49> */
[----:B------:R0:W-:Y:S04]  /*d0a0*/  @!P1 LDGSTS.E.BYPASS.LTC128B.128 [R10+0xf400], desc[UR48][R6.64], !P0 ;  /* 0x0f400000060a9fae */ /* 0x0001e8000c101d70 */
[----:B0-----:R0:W1:Y:S02]  /*d0b0*/  SHFL.IDX PT, R6, R0, 0x7, 0x181f ;  /* 0x00f81f0000067f89 */ /* 0x00106400000e0000 */
[----:B0-----:R-:W-:-:S04]  /*d0c0*/  IADD3 R0, R17, 0x80, RZ ;  /* 0x0000008011007810 */ /* 0x001fc80007ffe0ff */
[----:B------:R-:W-:Y:S01]  /*d0d0*/  ISETP.GE.AND P2, PT, R0, R3, PT ;  /* 0x000000030000720c */ /* 0x000fe20003f46270 */
[----:B------:R-:W-:-:S05]  /*d0e0*/  VIADD R0, R17, 0x70 ;  /* 0x0000007011007836 */ /* 0x000fca0000000000 */
[----:B------:R-:W-:Y:S02]  /*d0f0*/  ISETP.GE.AND P1, PT, R0, R3, PT ;  /* 0x000000030000720c */ /* 0x000fe40003f26270 */
[----:B------:R-:W0:Y:S11]  /*d100*/  SHFL.IDX PT, R0, R2, RZ, 0x181f ;  /* 0x00181fff02007589 */ /* 0x000e3600000e0000 */
[----:B-1----:R-:W-:-:S05]  /*d110*/  @!P1 LEA R6, P3, R20, R6, 0x1 ;  /* 0x0000000614069211 */ /* 0x002fca00078608ff */
[----:B------:R-:W-:-:S04]  /*d120*/  @!P1 IMAD.X R4, RZ, RZ, R4, P3 ;  /* 0x000000ffff049224 */ /* 0x000fc800018e0604 */
[----:B------:R-:W-:-:S05]  /*d130*/  @!P1 IMAD.MOV.U32 R7, RZ, RZ, R4 ;  /* 0x000000ffff079224 */ /* 0x000fca00078e0004 */
[----:B------:R1:W-:Y:S02]  /*d140*/  @!P1 LDGSTS.E.BYPASS.LTC128B.128 [R10+0xfc00], desc[UR48][R6.64], !P0 ;  /* 0x0fc00000060a9fae */ /* 0x0003e4000c101d70 */
[----:B-1----:R-:W-:-:S05]  /*d150*/  @!P2 LEA R6, P1, R20, R8, 0x1 ;  /* 0x000000081406a211 */ /* 0x002fca00078208ff */
[----:B0-----:R-:W-:-:S04]  /*d160*/  @!P2 IMAD.X R0, RZ, RZ, R0, P1 ;  /* 0x000000ffff00a224 */ /* 0x001fc800008e0600 */
[----:B------:R-:W-:Y:S01]  /*d170*/  @!P2 IMAD.MOV.U32 R7, RZ, RZ, R0 ;  /* 0x000000ffff07a224 */ /* 0x000fe200078e0000 */
[----:B------:R-:W-:-:S04]  /*d180*/  IADD3 R0, R17, 0x90, RZ ;  /* 0x0000009011007810 */ /* 0x000fc80007ffe0ff */
        /* <DEDUP_REMOVED lines=8> */
[----:B------:R0:W-:Y:S02]  /*d210*/  @!P1 LDGSTS.E.BYPASS.LTC128B.128 [R10+0x10c00], desc[UR48][R6.64], !P0 ;  /* 0x10c00000060a9fae */ /* 0x0001e4000c101d70 */
[----:B------:R-:W-:Y:S02]  /*d220*/  ISETP.GE.AND P1, PT, R0, R3, PT ;  /* 0x000000030000720c */ /* 0x000fe40003f26270 */
[----:B------:R-:W-:Y:S04]  /*d230*/  SHFL.IDX PT, R0, R2, 0x2, 0x181f ;  /* 0x00581f0002007f89 */ /* 0x000fe800000e0000 */
[----:B0-----:R-:W0:Y:S07]  /*d240*/  SHFL.IDX PT, R6, R5, 0x2, 0x181f ;  /* 0x00581f0005067f89 */ /* 0x001e2e00000e0000 */
[----:B0-----:R-:W-:-:S05]  /*d250*/  @!P1 LEA R6, P2, R20, R6, 0x1 ;  /* 0x0000000614069211 */ /* 0x001fca00078408ff */
[----:B------:R-:W-:-:S04]  /*d260*/  @!P1 IMAD.X R0, RZ, RZ, R0, P2 ;  /* 0x000000ffff009224 */ /* 0x000fc800010e0600 */
[----:B------:R-:W-:Y:S02]  /*d270*/  @!P1 IMAD.MOV.U32 R7, RZ, RZ, R0 ;  /* 0x000000ffff079224 */ /* 0x000fe400078e0000 */
[----:B------:R0:W1:Y:S04]  /*d280*/  SHFL.IDX PT, R0, R2, 0x3, 0x181f ;  /* 0x00781f0002007f89 */ /* 0x00006800000e0000 */
[----:B------:R0:W-:Y:S02]  /*d290*/  @!P1 LDGSTS.E.BYPASS.LTC128B.128 [R10+0x11400], desc[UR48][R6.64], !P0 ;  /* 0x11400000060a9fae */ /* 0x0001e4000c101d70 */
.L_x_12995:
[----:B0-----:R-:W-:-:S04]  /*d2a0*/  IADD3 R2, R17, 0xb0, RZ ;  /* 0x000000b011027810 */ /* 0x001fc80007ffe0ff */
[----:B------:R-:W-:-:S13]  /*d2b0*/  ISETP.GE.AND P1, PT, R2, R3, PT ;  /* 0x000000030200720c */ /* 0x000fda0003f26270 */
[----:B------:R-:W-:-:S05]  /*d2c0*/  @!P1 LEA R2, P2, R20, R14, 0x1 ;  /* 0x0000000e14029211 */ /* 0x000fca00078408ff */
[----:B-1----:R-:W-:Y:S02]  /*d2d0*/  @!P1 IMAD.X R3, RZ, RZ, R0, P2 ;  /* 0x000000ffff039224 */ /* 0x002fe400010e0600 */
[----:B------:R-:W-:-:S03]  /*d2e0*/  VIADD R0, R22, 0x30800 ;  /* 0x0003080016007836 */ /* 0x000fc60000000000 */
[----:B------:R-:W-:Y:S01]  /*d2f0*/  @!PT LDS RZ, [RZ] ;  /* 0x00000000fffff984 */ /* 0x000fe20000000800 */
[----:B------:R-:W-:Y:S01]  /*d300*/  @!PT LDS RZ, [RZ] ;  /* 0x00000000fffff984 */ /* 0x000fe20000000800 */
[----:B------:R-:W-:Y:S01]  /*d310*/  @!PT LDS RZ, [RZ] ;  /* 0x00000000fffff984 */ /* 0x000fe20000000800 */
[----:B------:R0:W-:Y:S01]  /*d320*/  @!P1 LDGSTS.E.BYPASS.LTC128B.128 [R10+0x11c00], desc[UR48][R2.64], !P0 ;  /* 0x11c00000020a9fae */ /* 0x0001e2000c101d70 */
[----:B------:R-:W-:Y:S01]  /*d330*/  PLOP3.LUT P0, PT, PT, PT, PT, 0x80, 0x0 ;  /* 0x000000000000781c */ /* 0x000fe20003f0f070 */
[----:B------:R-:W-:-:S12]  /*d340*/  NOP ;  /* 0x0000000000007918 */ /* 0x000fd80000000000 */
.L_x_12881:
        /* <DEDUP_REMOVED lines=14> */
[----:B------:R-:W2:Y:S01]  /*d430*/  LDL.LU R4, [R1+0x20] ;  /* 0x0000200001047983 */ /* 0x000ea20000300800 */
[----:B------:R0:W-:Y:S01]  /*d440*/  SYNCS.ARRIVE.TRANS64.A1T0 RZ, [R22+URZ+0x30800], RZ ;  /* 0x030800ff16ff79a7 */ /* 0x0001e2000810003f */
[----:B------:R-:W-:Y:S01]  /*d450*/  BSSY B0, `(.L_x_12882) ;  /* 0x0000004000007945 */ /* 0x000fe20003800000 */
[----:B------:R-:W1:Y:S01]  /*d460*/  SYNCS.PHASECHK.TRANS64.TRYWAIT P0, [R22+URZ+0x30820], R3 ;  /* 0x03082003160075a7 */ /* 0x000e62000800017f */
[----:B--2---:R-:W-:Y:S02]  /*d470*/  ISETP.GE.AND P1, PT, R4, 0xc1, PT ;  /* 0x000000c10400780c */ /* 0x004fe40003f26270 */
[----:B01----:R-:W-:Y:S11]  /*d480*/  @!P0 BRA `(.L_x_12883) ;  /* 0x0000003800ec8947 */ /* 0x003ff60003800000 */
.L_x_12996:
[----:B------:R-:W-:Y:S05]  /*d490*/  BSYNC B0 ;  /* 0x0000000000007941 */ /* 0x000fea0003800000 */
.L_x_12882:
[----:B------:R-:W-:Y:S04]  /*d4a0*/  BSSY B0, `(.L_x_12884) ;  /* 0x000016d000007945 */ /* 0x000fe80003800000 */
[----:B------:R-:W-:Y:S05]  /*d4b0*/  @!P1 BRA `(.L_x_12885) ;  /* 0x0000001400ac9947 */ /* 0x000fea0003800000 */
[----:B------:R-:W2:Y:S01]  /*d4c0*/  LDL R4, [R1+0x10] ;  /* 0x0000100001047983 */ /* 0x000ea20000100800 */
[----:B------:R-:W-:Y:S01]  /*d4d0*/  IMAD.MOV.U32 R2, RZ, RZ, 0x1 ;  /* 0x00000001ff027424 */ /* 0x000fe200078e00ff */
[----:B------:R-:W-:Y:S01]  /*d4e0*/  BSSY B2, `(.L_x_12886) ;  /* 0x000007e000027945 */ /* 0x000fe20003800000 */
[C---:B--2---:R-:W-:Y:S01]  /*d4f0*/  IADD3 R7, -R4.reuse, RZ, RZ ;  /* 0x000000ff04077210 */ /* 0x044fe20007ffe1ff */
        /* <DEDUP_REMOVED lines=16> */
[----:B------:R-:W-:Y:S02]  /*d600*/  MOV R4, R24 ;  /* 0x0000001800047202 */ /* 0x000fe40000000f00 */
[----:B------:R-:W-:-:S04]  /*d610*/  ISETP.NE.U32.AND P0, PT, RZ, UR4, PT ;  /* 0x00000004ff007c0c */ /* 0x000fc8000bf05070 */
[----:B------:R-:W-:-:S13]  /*d620*/  ISETP.NE.AND.EX P0, PT, RZ, UR5, PT, P0 ;  /* 0x00000005ff007c0c */ /* 0x000fda000bf05300 */
[----:B------:R-:W-:Y:S05]  /*d630*/  @!P0 BRA `(.L_x_12890) ;  /* 0x0000000000448947 */ /* 0x000fea0003800000 */
[----:B------:R-:W1:Y:S01]  /*d640*/  LDC R5, c[0x0][0x43c] ;  /* 0x00010f00ff057b82 */ /* 0x000e620000000800 */
        /* <DEDUP_REMOVED lines=16> */
.L_x_12890:
[----:B------:R-:W-:Y:S01]  /*d750*/  IMAD R2, R8, 0x8, R22 ;  /* 0x0000000808027824 */ /* 0x000fe200078e0216 */
[----:B0-----:R-:W-:Y:S01]  /*d760*/  SHF.L.U32 R3, R9, 0x1f, RZ ;  /* 0x0000001f09037819 */ /* 0x001fe200000006ff */
[----:B------:R-:W-:Y:S03]  /*d770*/  BSSY B3, `(.L_x_12891) ;  /* 0x0000003000037945 */ /* 0x000fe60003800000 */
[----:B------:R-:W0:Y:S02]  /*d780*/  SYNCS.PHASECHK.TRANS64.TRYWAIT P0, [R2+URZ+0x30840], R3 ;  /* 0x03084003020075a7 */ /* 0x000e24000800017f */
[----:B0-----:R-:W-:Y:S05]  /*d790*/  @!P0 BRA `(.L_x_12892) ;  /* 0x00000038003c8947 */ /* 0x001fea0003800000 */
.L_x_12997:
[----:B------:R-:W-:Y:S05]  /*d7a0*/  BSYNC B3 ;  /* 0x0000000000037941 */ /* 0x000fea0003800000 */
.L_x_12891:
[----:B-1----:R-:W1:Y:S01]  /*d7b0*/  S2R R5, SR_TID.X ;  /* 0x0000000000057919 */ /* 0x002e620000002100 */
[----:B------:R-:W-:Y:S01]  /*d7c0*/  BSSY B3, `(.L_x_12893) ;  /* 0x000000b000037945 */ /* 0x000fe20003800000 */
[----:B-1----:R-:W-:-:S04]  /*d7d0*/  LOP3.LUT R5, R5, 0x7f, RZ, 0xc0, !PT ;  /* 0x0000007f05057812 */ /* 0x002fc800078ec0ff */
[----:B------:R-:W-:-:S13]  /*d7e0*/  ISETP.NE.AND P1, PT, R5, RZ, PT ;  /* 0x000000ff0500720c */ /* 0x000fda0003f25270 */
        /* <DEDUP_REMOVED lines=8> */
.L_x_12894:
[----:B------:R-:W-:Y:S05]  /*d870*/  BSYNC B3 ;  /* 0x0000000000037941 */ /* 0x000fea0003800000 */
.L_x_12893:
[----:B------:R-:W-:Y:S01]  /*d880*/  IMAD.MOV.U32 R10, RZ, RZ, RZ ;  /* 0x000000ffff0a7224 */ /* 0x000fe200078e00ff */
[----:B------:R-:W-:Y:S01]  /*d890*/  UIADD3 UR4, UP0, UR38, 0x370, URZ ;  /* 0x0000037026047890 */ /* 0x000fe2000ff1e03f */
[----:B0-----:R-:W-:Y:S01]  /*d8a0*/  IMAD R3, R8, 0x6000, R22 ;  /* 0x0000600008037824 */ /* 0x001fe200078e0216 */
[----:B------:R-:W-:Y:S01]  /*d8b0*/  PLOP3.LUT P0, PT, PT, PT, PT, 0x80, 0x0 ;  /* 0x000000000000781c */ /* 0x000fe20003f0f070 */
[----:B------:R-:W-:Y:S01]  /*d8c0*/  VIADD R2, R2, 0x30830 ;  /* 0x0003083002027836 */ /* 0x000fe20000000000 */
[----:B------:R-:W-:Y:S01]  /*d8d0*/  R2UR UR10, R10 ;  /* 0x000000000a0a72ca */ /* 0x000fe200000e0000 */
[----:B------:R-:W-:Y:S01]  /*d8e0*/  VIADD R3, R3, 0x12400 ;  /* 0x0001240003037836 */ /* 0x000fe20000000000 */
[----:B------:R-:W-:Y:S01]  /*d8f0*/  UIADD3.X UR5, URZ, UR39, URZ, UP0, !UPT ;  /* 0x000000273f057290 */ /* 0x000fe200087fe43f */
[----:B------:R-:W-:Y:S01]  /*d900*/  IMAD R5, R6, 0xc0, R28 ;  /* 0x000000c006057824 */ /* 0x000fe200078e021c */
[----:B------:R-:W-:Y:S01]  /*d910*/  UMOV UR6, 0x0 ;  /* 0x0000000000067882 */ /* 0x000fe20000000000 */
[----:B------:R-:W-:-:S10]  /*d920*/  UMOV UR7, 0x14f00000 ;  /* 0x14f0000000077882 */ /* 0x000fd40000000000 */
.L_x_12895:
        /* <DEDUP_REMOVED lines=15> */
.L_x_12998:
[----:B------:R-:W-:Y:S05]  /*da20*/  BSYNC B3 ;  /* 0x0000000000037941 */ /* 0x000fea0003800000 */
.L_x_12896:
[----:B------:R-:W-:Y:S01]  /*da30*/  BSSY B3, `(.L_x_12898) ;  /* 0x000000c000037945 */ /* 0x000fe20003800000 */
[----:B------:R-:W-:Y:S01]  /*da40*/  MOV R12, 0x0 ;  /* 0x00000000000c7802 */ /* 0x000fe20000000f00 */
[----:B------:R-:W-:Y:S02]  /*da50*/  IMAD.MOV.U32 R13, RZ, RZ, 0x14f00000 ;  /* 0x14f00000ff0d7424 */ /* 0x000fe400078e00ff */
        /* <DEDUP_REMOVED lines=9> */
.L_x_12899:
[----:B------:R-:W-:Y:S05]  /*daf0*/  BSYNC B3 ;  /* 0x0000000000037941 */ /* 0x000fea0003800000 */
.L_x_12898:
[----:B------:R-:W-:Y:S01]  /*db00*/  R2UR UR10, R10 ;  /* 0x000000000a0a72ca */ /* 0x000fe200000e0000 */
[C-C-:B0-----:R-:W-:Y:S01]  /*db10*/  IMAD R2, R23.reuse, 0x6000, R22.reuse ;  /* 0x0000600017027824 */ /* 0x141fe200078e0216 */
[----:B------:R-:W-:Y:S01]  /*db20*/  R2UR UR6, R12 ;  /* 0x000000000c0672ca */ /* 0x000fe200000e0000 */
[----:B------:R-:W-:Y:S01]  /*db30*/  IMAD R3, R23, 0x8, R22 ;  /* 0x0000000817037824 */ /* 0x000fe200078e0216 */
[----:B------:R-:W-:Y:S01]  /*db40*/  R2UR UR7, R13 ;  /* 0x000000000d0772ca */ /* 0x000fe200000e0000 */
[----:B------:R-:W-:Y:S01]  /*db50*/  UIADD3 UR4, UP0, UR38, 0x470, URZ ;  /* 0x0000047026047890 */ /* 0x000fe2000ff1e03f */
[----:B------:R-:W-:Y:S01]  /*db60*/  PLOP3.LUT P0, PT, PT, PT, PT, 0x80, 0x0 ;  /* 0x000000000000781c */ /* 0x000fe20003f0f070 */
[----:B------:R-:W-:Y:S01]  /*db70*/  IMAD R5, R27, 0xc0, R28 ;  /* 0x000000c01b057824 */ /* 0x000fe200078e021c */
[----:B------:R-:W-:Y:S01]  /*db80*/  IADD3 R2, R2, 0x400, RZ ;  /* 0x0000040002027810 */ /* 0x000fe20007ffe0ff */
[----:B------:R-:W-:Y:S01]  /*db90*/  VIADD R3, R3, 0x30850 ;  /* 0x0003085003037836 */ /* 0x000fe20000000000 */
[----:B------:R-:W-:-:S12]  /*dba0*/  UIADD3.X UR5, URZ, UR39, URZ, UP0, !UPT ;  /* 0x000000273f057290 */ /* 0x000fd800087fe43f */
.L_x_12900:
        /* <DEDUP_REMOVED lines=12> */
.L_x_12889:
[----:B------:R-:W-:Y:S05]  /*dc70*/  BSYNC B1 ;  /* 0x0000000000017941 */ /* 0x000fea0003800000 */
.L_x_12888:
[----:B------:R-:W2:Y:S01]  /*dc80*/  LDL.LU R2, [R1+0x10] ;  /* 0x0000100001027983 */ /* 0x000ea20000300800 */
[----:B------:R-:W-:Y:S01]  /*dc90*/  MOV R23, R8 ;  /* 0x0000000800177202 */ /* 0x000fe20000000f00 */
[----:B------:R-:W-:Y:S02]  /*dca0*/  IMAD.MOV.U32 R26, RZ, RZ, R9 ;  /* 0x000000ffff1a7224 */ /* 0x000fe400078e0009 */
[----:B--2---:R-:W-:-:S07]  /*dcb0*/  VIADD R6, R2, 0xfffffffd ;  /* 0xfffffffd02067836 */ /* 0x004fce0000000000 */
.L_x_12887:
[----:B------:R-:W-:Y:S05]  /*dcc0*/  BSYNC B2 ;  /* 0x0000000000027941 */ /* 0x000fea0003800000 */
.L_x_12886:
[----:B------:R-:W2:Y:S01]  /*dcd0*/  LDL.LU R2, [R1+0xc] ;  /* 0x00000c0001027983 */ /* 0x000ea20000300800 */
[----:B------:R-:W-:-:S05]  /*dce0*/  IMAD.MOV R7, RZ, RZ, -R7 ;  /* 0x000000ffff077224 */ /* 0x000fca00078e0a07 */
[----:B--2---:R-:W-:-:S13]  /*dcf0*/  ISETP.NE.AND P0, PT, R2, R7, PT ;  /* 0x000000070200720c */ /* 0x004fda0003f05270 */
[----:B------:R-:W-:Y:S05]  /*dd00*/  @!P0 BRA `(.L_x_12885) ;  /* 0x0000000c00988947 */ /* 0x000fea0003800000 */
[----:B------:R-:W-:-:S07]  /*dd10*/  IMAD.MOV.U32 R4, RZ, RZ, R24 ;  /* 0x000000ffff047224 */ /* 0x000fce00078e0018 */
.L_x_12927:
[----:B------:R-:W2:Y:S01]  /*dd20*/  LDL R2, [R1] ;  /* 0x0000000001027983 */ /* 0x000ea20000100800 */
[----:B------:R-:W-:Y:S01]  /*dd30*/  VIADD R7, R23, 0x1 ;  /* 0x0000000117077836 */ /* 0x000fe20000000000 */
[----:B------:R-:W-:Y:S05]  /*dd40*/  YIELD ;  /* 0x0000000000007946 */ /* 0x000fea0003800000 */
[----:B------:R-:W-:Y:S01]  /*dd50*/  ISETP.NE.AND P0, PT, R7, 0x2, PT ;  /* 0x000000020700780c */ /* 0x000fe20003f05270 */
[----:B------:R-:W-:Y:S03]  /*dd60*/  BSSY B1, `(.L_x_12901) ;  /* 0x000006c000017945 */ /* 0x000fe60003800000 */
[----:B0-----:R-:W-:-:S02]  /*dd70*/  SEL R3, RZ, 0x1, P0 ;  /* 0x00000001ff037807 */ /* 0x001fc40000000000 */
        /* <DEDUP_REMOVED lines=26> */
.L_x_12903:
[----:B------:R-:W-:Y:S01]  /*df20*/  IMAD R2, R7, 0x8, R22 ;  /* 0x0000000807027824 */ /* 0x000fe200078e0216 */
[----:B------:R-:W-:Y:S01]  /*df30*/  SHF.L.U32 R3, R8, 0x1f, RZ ;  /* 0x0000001f08037819 */ /* 0x000fe200000006ff */
[----:B------:R-:W-:Y:S03]  /*df40*/  BSSY B2, `(.L_x_12904) ;  /* 0x0000003000027945 */ /* 0x000fe60003800000 */
[----:B------:R-:W1:Y:S02]  /*df50*/  SYNCS.PHASECHK.TRANS64.TRYWAIT P0, [R2+URZ+0x30840], R3 ;  /* 0x03084003020075a7 */ /* 0x000e64000800017f */
[----:B-1----:R-:W-:Y:S05]  /*df60*/  @!P0 BRA `(.L_x_12905) ;  /* 0x0000003000708947 */ /* 0x002fea0003800000 */
.L_x_12999:
[----:B------:R-:W-:Y:S05]  /*df70*/  BSYNC B2 ;  /* 0x0000000000027941 */ /* 0x000fea0003800000 */
.L_x_12904:
        /* <DEDUP_REMOVED lines=12> */
.L_x_12907:
[----:B------:R-:W-:Y:S05]  /*e040*/  BSYNC B2 ;  /* 0x0000000000027941 */ /* 0x000fea0003800000 */
.L_x_12906:
[----:B------:R-:W-:Y:S01]  /*e050*/  IMAD.MOV.U32 R5, RZ, RZ, RZ ;  /* 0x000000ffff057224 */ /* 0x000fe200078e00ff */
[----:B------:R-:W-:Y:S01]  /*e060*/  UIADD3 UR4, UP0, UR38, 0x370, URZ ;  /* 0x0000037026047890 */ /* 0x000fe2000ff1e03f */
[----:B-1----:R-:W-:Y:S01]  /*e070*/  IMAD R3, R7, 0x6000, R22 ;  /* 0x0000600007037824 */ /* 0x002fe200078e0216 */
        /* <DEDUP_REMOVED lines=8> */
.L_x_12908:
        /* <DEDUP_REMOVED lines=15> */
.L_x_13000:
[----:B------:R-:W-:Y:S05]  /*e1f0*/  BSYNC B2 ;  /* 0x0000000000027941 */ /* 0x000fea0003800000 */
.L_x_12909:
[----:B------:R-:W-:Y:S01]  /*e200*/  BSSY B2, `(.L_x_12911) ;  /* 0x000000b000027945 */ /* 0x000fe20003800000 */
[----:B------:R-:W-:Y:S01]  /*e210*/  MOV R2, 0x0 ;  /* 0x0000000000027802 */ /* 0x000fe20000000f00 */
[----:B0-----:R-:W-:Y:S02]  /*e220*/  IMAD.MOV.U32 R3, RZ, RZ, 0x14f00000 ;  /* 0x14f00000ff037424 */ /* 0x001fe400078e00ff */
[----:B------:R-:W-:Y:S05]  /*e230*/  @P1 BRA `(.L_x_12912) ;  /* 0x00000000001c1947 */ /* 0x000fea0003800000 */
[----:B------:R-:W0:Y:S02]  /*e240*/  S2R R11, SR_TID.X ;  /* 0x00000000000b7919 */ /* 0x000e240000002100 */
[----:B0-----:R-:W-:Y:S01]  /*e250*/  LOP3.LUT R12, R11, 0x1f, RZ, 0xc0, !PT ;  /* 0x0000001f0b0c7812 */ /* 0x001fe200078ec0ff */
[----:B------:R-:W-:-:S03]  /*e260*/  IMAD.MOV.U32 R11, RZ, RZ, 0x6000 ;  /* 0x00006000ff0b7424 */ /* 0x000fc600078e00ff */
[----:B------:R-:W-:Y:S01]  /*e270*/  ISETP.NE.AND P0, PT, R12, RZ, PT ;  /* 0x000000ff0c00720c */ /* 0x000fe20003f05270 */
[----:B------:R0:W-:-:S12]  /*e280*/  SYNCS.ARRIVE.TRANS64 RZ, [R10+URZ+0x50], R11 ;  /* 0x0000500b0aff79a7 */ /* 0x0001d8000800003f */
[----:B0-----:R-:W-:Y:S05]  /*e290*/  @!P0 BRA `(.L_x_12912) ;  /* 0x0000000000048947 */ /* 0x001fea0003800000 */
[----:B------:R-:W-:Y:S01]  /*e2a0*/  BPT.TRAP 0x1 ;  /* 0x000000040000795c */ /* 0x000fe20000300000 */
.L_x_12912:
[----:B------:R-:W-:Y:S05]  /*e2b0*/  BSYNC B2 ;  /* 0x0000000000027941 */ /* 0x000fea0003800000 */
.L_x_12911:
        /* <DEDUP_REMOVED lines=10> */
.L_x_12913:
        /* <DEDUP_REMOVED lines=10> */
[----:B------:R-:W-:Y:S01]  /*e400*/  MOV R27, R9 ;  /* 0x00000009001b7202 */ /* 0x000fe20000000f00 */
[----:B------:R-:W-:-:S07]  /*e410*/  IMAD.MOV.U32 R24, RZ, RZ, R4 ;  /* 0x000000ffff187224 */ /* 0x000fce00078e0004 */
.L_x_12902:
[----:B------:R-:W-:Y:S05]  /*e420*/  BSYNC B1 ;  /* 0x0000000000017941 */ /* 0x000fea0003800000 */
.L_x_12901:
        /* <DEDUP_REMOVED lines=20> */
[----:B------:R-:W-:-:S04]  /*e570*/  @P0 SHF.R.U32.HI R2, RZ, R3, R5 ;  /* 0x00000003ff020219 */ /* 0x000fc80000011605 */
[----:B------:R-:W-:-:S05]  /*e580*/  IADD3 R3, -R2, RZ, RZ ;  /* 0x000000ff02037210 */ /* 0x000fca0007ffe1ff */
        /* <DEDUP_REMOVED lines=9> */
.L_x_12916:
[----:B------:R-:W-:Y:S01]  /*e620*/  IMAD R2, R23, 0x8, R22 ;  /* 0x0000000817027824 */ /* 0x000fe200078e0216 */
[----:B------:R-:W-:Y:S01]  /*e630*/  SHF.L.U32 R3, R26, 0x1f, RZ ;  /* 0x0000001f1a037819 */ /* 0x000fe200000006ff */
[----:B------:R-:W-:Y:S03]  /*e640*/  BSSY B2, `(.L_x_12917) ;  /* 0x0000003000027945 */ /* 0x000fe60003800000 */
[----:B------:R-:W1:Y:S02]  /*e650*/  SYNCS.PHASECHK.TRANS64.TRYWAIT P0, [R2+URZ+0x30840], R3 ;  /* 0x03084003020075a7 */ /* 0x000e64000800017f */
[----:B-1----:R-:W-:Y:S05]  /*e660*/  @!P0 BRA `(.L_x_12918) ;  /* 0x0000002800d88947 */ /* 0x002fea0003800000 */
.L_x_13001:
[----:B------:R-:W-:Y:S05]  /*e670*/  BSYNC B2 ;  /* 0x0000000000027941 */ /* 0x000fea0003800000 */
.L_x_12917:
        /* <DEDUP_REMOVED lines=12> */
.L_x_12920:
[----:B------:R-:W-:Y:S05]  /*e740*/  BSYNC B2 ;  /* 0x0000000000027941 */ /* 0x000fea0003800000 */
.L_x_12919:
[----:B------:R-:W-:Y:S01]  /*e750*/  IMAD.MOV.U32 R5, RZ, RZ, RZ ;  /* 0x000000ffff057224 */ /* 0x000fe200078e00ff */
[C---:B-1----:R-:W-:Y:S01]  /*e760*/  LEA R3, R23.reuse, R0, 0x3 ;  /* 0x0000000017037211 */ /* 0x042fe200078e18ff */
[----:B------:R-:W-:Y:S01]  /*e770*/  IMAD R2, R23, 0x6000, R22 ;  /* 0x0000600017027824 */ /* 0x000fe200078e0216 */
[----:B------:R-:W-:Y:S01]  /*e780*/  UIADD3 UR4, UP0, UR38, 0x370, URZ ;  /* 0x0000037026047890 */ /* 0x000fe2000ff1e03f */
[----:B------:R-:W-:Y:S01]  /*e790*/  PLOP3.LUT P0, PT, PT, PT, PT, 0x80, 0x0 ;  /* 0x000000000000781c */ /* 0x000fe20003f0f070 */
[----:B------:R-:W-:Y:S01]  /*e7a0*/  IMAD R10, R9, 0xc0, R28 ;  /* 0x000000c0090a7824 */ /* 0x000fe200078e021c */
[----:B------:R-:W-:Y:S01]  /*e7b0*/  R2UR UR10, R5 ;  /* 0x00000000050a72ca */ /* 0x000fe200000e0000 */
[----:B------:R-:W-:Y:S01]  /*e7c0*/  VIADD R2, R2, 0x12400 ;  /* 0x0001240002027836 */ /* 0x000fe20000000000 */
[----:B------:R-:W-:Y:S01]  /*e7d0*/  UIADD3.X UR5, URZ, UR39, URZ, UP0, !UPT ;  /* 0x000000273f057290 */ /* 0x000fe200087fe43f */
[----:B------:R-:W-:Y:S01]  /*e7e0*/  VIADD R3, R3, 0x30 ;  /* 0x0000003003037836 */ /* 0x000fe20000000000 */
[----:B------:R-:W-:Y:S01]  /*e7f0*/  UMOV UR6, 0x0 ;  /* 0x0000000000067882 */ /* 0x000fe20000000000 */
[----:B------:R-:W-:-:S10]  /*e800*/  UMOV UR7, 0x14f00000 ;  /* 0x14f0000000077882 */ /* 0x000fd40000000000 */
.L_x_12921:
        /* <DEDUP_REMOVED lines=15> */
.L_x_13002:
[----:B------:R-:W-:Y:S05]  /*e900*/  BSYNC B2 ;  /* 0x0000000000027941 */ /* 0x000fea0003800000 */
.L_x_12922:
[----:B------:R-:W-:Y:S01]  /*e910*/  BSSY B2, `(.L_x_12924) ;  /* 0x000000b000027945 */ /* 0x000fe20003800000 */
[----:B------:R-:W-:Y:S01]  /*e920*/  IMAD.MOV.U32 R2, RZ, RZ, 0x0 ;  /* 0x00000000ff027424 */ /* 0x000fe200078e00ff */
[----:B0-----:R-:W-:Y:S02]  /*e930*/  MOV R3, 0x14f00000 ;  /* 0x14f0000000037802 */ /* 0x001fe40000000f00 */
        /* <DEDUP_REMOVED lines=8> */
.L_x_12925:
[----:B------:R-:W-:Y:S05]  /*e9c0*/  BSYNC B2 ;  /* 0x0000000000027941 */ /* 0x000fea0003800000 */
.L_x_12924:
[----:B------:R-:W-:Y:S01]  /*e9d0*/  R2UR UR10, R5 ;  /* 0x00000000050a72ca */ /* 0x000fe200000e0000 */
[----:B------:R-:W-:Y:S01]  /*e9e0*/  UIADD3 UR4, UP0, UR38, 0x470, URZ ;  /* 0x0000047026047890 */ /* 0x000fe2000ff1e03f */
[----:B------:R-:W-:Y:S01]  /*e9f0*/  R2UR UR6, R2 ;  /* 0x00000000020672ca */ /* 0x000fe200000e0000 */
[----:B------:R-:W-:Y:S01]  /*ea00*/  IMAD R2, R7, 0x6000, R22 ;  /* 0x0000600007027824 */ /* 0x000fe200078e0216 */
[----:B------:R-:W-:Y:S01]  /*ea10*/  R2UR UR7, R3 ;  /* 0x00000000030772ca */ /* 0x000fe200000e0000 */
[----:B------:R-:W-:Y:S01]  /*ea20*/  IMAD R3, R27, 0xc0, R28 ;  /* 0x000000c01b037824 */ /* 0x000fe200078e021c */
[----:B------:R-:W-:Y:S01]  /*ea30*/  PLOP3.LUT P0, PT, PT, PT, PT, 0x80, 0x0 ;  /* 0x000000000000781c */ /* 0x000fe20003f0f070 */
[----:B------:R-:W-:Y:S01]  /*ea40*/  VIADD R8, R8, 0x50 ;  /* 0x0000005008087836 */ /* 0x000fe20000000000 */
[----:B------:R-:W-:Y:S01]  /*ea50*/  UIADD3.X UR5, URZ, UR39, URZ, UP0, !UPT ;  /* 0x000000273f057290 */ /* 0x000fe200087fe43f */
[----:B------:R-:W-:-:S11]  /*ea60*/  VIADD R2, R2, 0x400 ;  /* 0x0000040002027836 */ /* 0x000fd60000000000 */
.L_x_12926:
        /* <DEDUP_REMOVED lines=12> */
.L_x_12915:
[----:B------:R-:W-:Y:S05]  /*eb30*/  BSYNC B1 ;  /* 0x0000000000017941 */ /* 0x000fea0003800000 */
.L_x_12914:
[C---:B------:R-:W-:Y:S01]  /*eb40*/  ISETP.GT.AND P0, PT, R6.reuse, 0x1, PT ;  /* 0x000000010600780c */ /* 0x040fe20003f04270 */
[----:B------:R-:W-:-:S12]  /*eb50*/  VIADD R6, R6, 0xfffffffe ;  /* 0xfffffffe06067836 */ /* 0x000fd80000000000 */
[----:B------:R-:W-:Y:S05]  /*eb60*/  @P0 BRA `(.L_x_12927) ;  /* 0xfffffff0006c0947 */ /* 0x000fea000383ffff */
.L_x_12885:
[----:B------:R-:W-:Y:S05]  /*eb70*/  BSYNC B0 ;  /* 0x0000000000007941 */ /* 0x000fea0003800000 */
.L_x_12884:
        /* <DEDUP_REMOVED lines=17> */
.L_x_12929:
[----:B------:R-:W-:Y:S05]  /*ec90*/  BSYNC B0 ;  /* 0x0000000000007941 */ /* 0x000fea0003800000 */
.L_x_12928:
        /* <DEDUP_REMOVED lines=10> */
.L_x_13003:
[----:B------:R-:W-:Y:S05]  /*ed40*/  BSYNC B1 ;  /* 0x0000000000017941 */ /* 0x000fea0003800000 */
.L_x_12932:
        /* <DEDUP_REMOVED lines=9> */
.L_x_12935:
[----:B------:R-:W-:Y:S05]  /*ede0*/  BSYNC B1 ;  /* 0x0000000000017941 */ /* 0x000fea0003800000 */
.L_x_12934:
[----:B0-----:R-:W-:Y:S01]  /*edf0*/  IMAD R0, R23, 0x6000, R22 ;  /* 0x0000600017007824 */ /* 0x001fe200078e0216 */
[----:B------:R-:W-:Y:S01]  /*ee00*/  UIADD3 UR4, UP0, UR38, 0x470, URZ ;  /* 0x0000047026047890 */ /* 0x000fe2000ff1e03f */
[----:B------:R-:W-:Y:S01]  /*ee10*/  PLOP3.LUT P0, PT, PT, PT, PT, 0x80, 0x0 ;  /* 0x000000000000781c */ /* 0x000fe20003f0f070 */
[----:B------:R-:W-:Y:S01]  /*ee20*/  IMAD R28, R27, 0xc0, R28 ;  /* 0x000000c01b1c7824 */ /* 0x000fe200078e021c */
[----:B------:R-:W-:Y:S01]  /*ee30*/  UMOV UR6, 0x0 ;  /* 0x0000000000067882 */ /* 0x000fe20000000000 */
[----:B------:R-:W-:Y:S01]  /*ee40*/  VIADD R2, R3, 0x30850 ;  /* 0x0003085003027836 */ /* 0x000fe20000000000 */
[----:B------:R-:W-:Y:S01]  /*ee50*/  IADD3 R0, R0, 0x400, RZ ;  /* 0x0000040000007810 */ /* 0x000fe20007ffe0ff */
[----:B------:R-:W-:Y:S01]  /*ee60*/  UIADD3.X UR5, URZ, UR39, URZ, UP0, !UPT ;  /* 0x000000273f057290 */ /* 0x000fe200087fe43f */
[----:B------:R-:W-:Y:S01]  /*ee70*/  UMOV UR7, 0x14f00000 ;  /* 0x14f0000000077882 */ /* 0x000fe20000000000 */
[----:B------:R-:W-:-:S10]  /*ee80*/  UMOV UR10, URZ ;  /* 0x0000003f000a7c82 */ /* 0x000fd40008000000 */
.L_x_12936:
        /* <DEDUP_REMOVED lines=10> */
.L_x_12931:
[----:B------:R-:W-:Y:S05]  /*ef30*/  BSYNC B0 ;  /* 0x0000000000007941 */ /* 0x000fea0003800000 */
.L_x_12930:
[----:B------:R-:W-:-:S05]  /*ef40*/  VIADD R23, R23, 0x1 ;  /* 0x0000000117177836 */ /* 0x000fca0000000000 */
[----:B------:R-:W-:-:S04]  /*ef50*/  ISETP.NE.AND P0, PT, R23, 0x2, PT ;  /* 0x000000021700780c */ /* 0x000fc80003f05270 */
[----:B0-----:R-:W-:Y:S02]  /*ef60*/  SEL R3, RZ, 0x1, P0 ;  /* 0x00000001ff037807 */ /* 0x001fe40000000000 */
[----:B------:R-:W-:Y:S02]  /*ef70*/  SEL R23, R23, RZ, P0 ;  /* 0x000000ff17177207 */ /* 0x000fe40000000000 */
[----:B------:R-:W-:-:S07]  /*ef80*/  LOP3.LUT R26, R26, R3, RZ, 0x3c, !PT ;  /* 0x000000031a1a7212 */ /* 0x000fce00078e3cff */
.L_x_12866:
[----:B------:R-:W-:Y:S05]  /*ef90*/  BSYNC B7 ;  /* 0x0000000000077941 */ /* 0x000fea0003800000 */
.L_x_12864:
        /* <DEDUP_REMOVED lines=12> */
.L_x_12937:
[----:B------:R-:W0:Y:S01]  /*f060*/  S2R R0, SR_TID.X ;  /* 0x0000000000007919 */ /* 0x000e220000002100 */
[----:B------:R-:W-:Y:S01]  /*f070*/  UMOV UR4, 0xffffffff ;  /* 0xffffffff00047882 */ /* 0x000fe20000000000 */
[----:B0-----:R-:W-:-:S04]  /*f080*/  LOP3.LUT R8, R0, 0x1f, RZ, 0xc0, !PT ;  /* 0x0000001f00087812 */ /* 0x001fc800078ec0ff */
[----:B------:R-:W-:Y:S01]  /*f090*/  ISETP.NE.AND P0, PT, R8, 0x1f, PT ;  /* 0x0000001f0800780c */ /* 0x000fe20003f05270 */
[----:B------:R-:W-:-:S12]  /*f0a0*/  BRA.DIV UR4, `(.L_x_12939) ;  /* 0x0000002204847947 */ /* 0x000fd8000b800000 */
[----:B------:R-:W-:Y:S01]  /*f0b0*/  IMAD.IADD R5, R19, 0x1, R8 ;  /* 0x0000000113057824 */ /* 0x000fe200078e0208 */
[----:B------:R-:W-:-:S04]  /*f0c0*/  ULDC UR4, c[0x0][0xc3c] ;  /* 0x00030f0000047ab9 */ /* 0x000fc80000000800 */
        /* <DEDUP_REMOVED lines=9> */
[----:B------:R-:W-:Y:S01]  /*f160*/  ISETP.GE.U32.AND P5, PT, R8, 0x10, PT ;  /* 0x000000100800780c */ /* 0x000fe20003fa6070 */
[----:B------:R-:W-:Y:S01]  /*f170*/  SHFL.IDX PT, R4, R16, 0x1, 0x1f ;  /* 0x00201f0010047f89 */ /* 0x000fe200000e0000 */
[----:B--2---:R-:W-:-:S02]  /*f180*/  @!P1 MOV R5, R2 ;  /* 0x0000000200059202 */ /* 0x004fc40000000f00 */
        /* <DEDUP_REMOVED lines=17> */
.L_x_13013:
[----:B------:R-:W-:Y:S02]  /*f2a0*/  ULDC UR4, c[0x0][0xc38] ;  /* 0x00030e0000047ab9 */ /* 0x000fe40000000800 */
[----:B------:R-:W-:-:S04]  /*f2b0*/  IMAD.U32 R7, RZ, RZ, UR4 ;  /* 0x00000004ff077e24 */ /* 0x000fc8000f8e00ff */
[----:B-1----:R-:W-:-:S04]  /*f2c0*/  IMAD R14, R14, R7, RZ ;  /* 0x000000070e0e7224 */ /* 0x002fc800078e02ff */
[----:B------:R-:W-:-:S05]  /*f2d0*/  IMAD.IADD R9, R4, 0x1, R14 ;  /* 0x0000000104097824 */ /* 0x000fca00078e020e */
[----:B------:R-:W-:-:S13]  /*f2e0*/  ISETP.GT.AND P6, PT, R9, R0, PT ;  /* 0x000000000900720c */ /* 0x000fda0003fc4270 */
[----:B------:R-:W-:Y:S05]  /*f2f0*/  @P6 BRA `(.L_x_12940) ;  /* 0x00000000009c6947 */ /* 0x000fea0003800000 */
.L_x_12945:
[----:B0-----:R-:W0:Y:S01]  /*f300*/  LDC R2, c[0x0][0xc3c] ;  /* 0x00030f00ff027b82 */ /* 0x001e220000000800 */
[----:B------:R-:W-:-:S05]  /*f310*/  VIADD R19, R19, 0x1f ;  /* 0x0000001f13137836 */ /* 0x000fca0000000000 */
[----:B0-----:R-:W-:-:S13]  /*f320*/  ISETP.GE.AND P6, PT, R19, R2, PT ;  /* 0x000000021300720c */ /* 0x001fda0003fc6270 */
[----:B------:R-:W-:Y:S05]  /*f330*/  @P6 BRA `(.L_x_12941) ;  /* 0x0000000400446947 */ /* 0x000fea0003800000 */
[----:B------:R-:W0:Y:S01]  /*f340*/  S2R R3, SR_TID.X ;  /* 0x0000000000037919 */ /* 0x000e220000002100 */
[----:B------:R-:W-:Y:S01]  /*f350*/  BSSY B0, `(.L_x_12942) ;  /* 0x0000009000007945 */ /* 0x000fe20003800000 */
[----:B------:R-:W-:Y:S02]  /*f360*/  MOV R5, RZ ;  /* 0x000000ff00057202 */ /* 0x000fe40000000f00 */
[----:B0-----:R-:W-:-:S05]  /*f370*/  LOP3.LUT R3, R3, 0x1f, RZ, 0xc0, !PT ;  /* 0x0000001f03037812 */ /* 0x001fca00078ec0ff */
[----:B------:R-:W-:-:S05]  /*f380*/  IMAD.IADD R7, R19, 0x1, R3 ;  /* 0x0000000113077824 */ /* 0x000fca00078e0203 */
[----:B------:R-:W-:-:S13]  /*f390*/  ISETP.GE.OR P6, PT, R7, R2, !P0 ;  /* 0x000000020700720c */ /* 0x000fda00047c6670 */
[----:B------:R-:W-:Y:S05]  /*f3a0*/  @P6 BRA `(.L_x_12943) ;  /* 0x00000000000c6947 */ /* 0x000fea0003800000 */
[----:B------:R-:W0:Y:S02]  /*f3b0*/  LDC.64 R2, c[0x0][0xc80] ;  /* 0x00032000ff027b82 */ /* 0x000e240000000a00 */
[----:B0-----:R-:W-:-:S05]  /*f3c0*/  IMAD.WIDE R2, R7, 0x4, R2 ;  /* 0x0000000407027825 */ /* 0x001fca00078e0202 */
[----:B------:R0:W5:Y:S02]  /*f3d0*/  LDG.E R5, desc[UR48][R2.64] ;  /* 0x0000003002057981 */ /* 0x000164000c1e1900 */
.L_x_12943:
[----:B------:R-:W-:Y:S05]  /*f3e0*/  BSYNC B0 ;  /* 0x0000000000007941 */ /* 0x000fea0003800000 */
.L_x_12942:
        /* <DEDUP_REMOVED lines=18> */
.L_x_13021:
[----:B------:R-:W-:Y:S02]  /*f510*/  ULDC UR4, c[0x0][0xc38] ;  /* 0x00030e0000047ab9 */ /* 0x000fe40000000800 */
[----:B------:R-:W-:-:S04]  /*f520*/  IMAD.U32 R7, RZ, RZ, UR4 ;  /* 0x00000004ff077e24 */ /* 0x000fc8000f8e00ff */
[----:B-1----:R-:W-:-:S04]  /*f530*/  IMAD R14, R14, R7, RZ ;  /* 0x000000070e0e7224 */ /* 0x002fc800078e02ff */
[----:B------:R-:W-:-:S05]  /*f540*/  IMAD.IADD R9, R14, 0x1, R9 ;  /* 0x000000010e097824 */ /* 0x000fca00078e0209 */
[----:B------:R-:W-:-:S13]  /*f550*/  ISETP.GT.AND P6, PT, R9, R0, PT ;  /* 0x000000000900720c */ /* 0x000fda0003fc4270 */
[----:B------:R-:W-:Y:S05]  /*f560*/  @!P6 BRA `(.L_x_12945) ;  /* 0xfffffffc0064e947 */ /* 0x000fea000383ffff */
.L_x_12940:
        /* <DEDUP_REMOVED lines=8> */
.L_x_13025:
[----:B------:R-:W-:Y:S01]  /*f5f0*/  ISETP.NE.AND P0, PT, R3, RZ, PT ;  /* 0x000000ff0300720c */ /* 0x000fe20003f05270 */
[----:B------:R-:W-:-:S12]  /*f600*/  IMAD.MOV.U32 R14, RZ, RZ, RZ ;  /* 0x000000ffff0e7224 */ /* 0x000fd800078e00ff */
[----:B------:R-:W-:Y:S05]  /*f610*/  @!P0 BRA `(.L_x_12947) ;  /* 0x0000000000108947 */ /* 0x000fea0003800000 */
[----:B------:R-:W-:Y:S01]  /*f620*/  UMOV UR4, 0xffffffff ;  /* 0xffffffff00047882 */ /* 0x000fe20000000000 */
[----:B------:R-:W-:Y:S02]  /*f630*/  IADD3 R12, R4, -0x1, RZ ;  /* 0xffffffff040c7810 */ /* 0x000fe40007ffe0ff */
[----:B------:R-:W-:Y:S05]  /*f640*/  BRA.DIV UR4, `(.L_x_12948) ;  /* 0x0000002604447947 */ /* 0x000fea000b800000 */
[----:B------:R3:W4:Y:S02]  /*f650*/  SHFL.IDX PT, R14, R2, R12, 0x1f ;  /* 0x00001f0c020e7589 */ /* 0x00072400000e0000 */
.L_x_12947:
[----:B--2---:R-:W-:Y:S01]  /*f660*/  IABS R6, R5 ;  /* 0x0000000500067213 */ /* 0x004fe20000000000 */
[----:B----4-:R-:W-:Y:S02]  /*f670*/  IMAD R16, R14, R7, R16 ;  /* 0x000000070e107224 */ /* 0x010fe400078e0210 */
[----:B------:R-:W-:Y:S01]  /*f680*/  IMAD.IADD R19, R4, 0x1, R19 ;  /* 0x0000000104137824 */ /* 0x000fe200078e0213 */
[----:B------:R-:W2:Y:S01]  /*f690*/  I2F.RP R8, R6 ;  /* 0x0000000600087306 */ /* 0x000ea20000209400 */
[----:B------:R-:W-:-:S07]  /*f6a0*/  IMAD.IADD R0, R0, 0x1, -R16 ;  /* 0x0000000100007824 */ /* 0x000fce00078e0a10 */
[----:B--2---:R-:W0:Y:S02]  /*f6b0*/  MUFU.RCP R8, R8 ;  /* 0x0000000800087308 */ /* 0x004e240000001000 */
[----:B0--3--:R-:W-:-:S06]  /*f6c0*/  VIADD R2, R8, 0xffffffe ;  /* 0x0ffffffe08027836 */ /* 0x009fcc0000000000 */
[----:B------:R0:W2:Y:S02]  /*f6d0*/  F2I.FTZ.U32.TRUNC.NTZ R3, R2 ;  /* 0x0000000200037305 */ /* 0x0000a4000021f000 */
[----:B0-----:R-:W-:Y:S02]  /*f6e0*/  IMAD.MOV.U32 R2, RZ, RZ, RZ ;  /* 0x000000ffff027224 */ /* 0x001fe400078e00ff */
[----:B--2---:R-:W-:-:S04]  /*f6f0*/  IMAD.MOV R7, RZ, RZ, -R3 ;  /* 0x000000ffff077224 */ /* 0x004fc800078e0a03 */
[----:B------:R-:W-:-:S04]  /*f700*/  IMAD R7, R7, R6, RZ ;  /* 0x0000000607077224 */ /* 0x000fc800078e02ff */
[----:B------:R-:W-:Y:S01]  /*f710*/  IMAD.HI.U32 R3, R3, R7, R2 ;  /* 0x0000000703037227 */ /* 0x000fe200078e0002 */
[----:B------:R-:W-:Y:S02]  /*f720*/  IABS R7, R5 ;  /* 0x0000000500077213 */ /* 0x000fe40000000000 */
[----:B------:R-:W-:Y:S02]  /*f730*/  IABS R2, R0 ;  /* 0x0000000000027213 */ /* 0x000fe40000000000 */
[----:B------:R-:W-:-:S03]  /*f740*/  IADD3 R7, RZ, -R7, RZ ;  /* 0x80000007ff077210 */ /* 0x000fc60007ffe0ff */
        /* <DEDUP_REMOVED lines=11> */
[----:B------:R-:W-:-:S04]  /*f800*/  @!P1 LOP3.LUT R3, RZ, R5, RZ, 0x33, !PT ;  /* 0x00000005ff039212 */ /* 0x000fc800078e33ff */
[----:B------:R-:W-:Y:S01]  /*f810*/  IADD3 R17, -R3, RZ, RZ ;  /* 0x000000ff03117210 */ /* 0x000fe20007ffe1ff */
[----:B------:R-:W-:-:S04]  /*f820*/  IMAD.MOV.U32 R18, RZ, RZ, R3 ;  /* 0x000000ffff127224 */ /* 0x000fc800078e0003 */
[----:B------:R-:W-:Y:S01]  /*f830*/  IMAD R17, R5, R17, R0 ;  /* 0x0000001105117224 */ /* 0x000fe200078e0200 */
[----:B------:R-:W-:Y:S06]  /*f840*/  BRA `(.L_x_12949) ;  /* 0x00000000001c7947 */ /* 0x000fec0003800000 */
.L_x_12941:
[----:B------:R-:W-:Y:S01]  /*f850*/  UMOV UR4, URZ ;  /* 0x0000003f00047c82 */ /* 0x000fe20008000000 */
[----:B------:R-:W-:Y:S01]  /*f860*/  UMOV UR5, URZ ;  /* 0x0000003f00057c82 */ /* 0x000fe20008000000 */
[----:B------:R-:W-:Y:S01]  /*f870*/  ULDC UR6, c[0x0][0xc3c] ;  /* 0x00030f0000067ab9 */ /* 0x000fe20000000800 */
[----:B------:R-:W-:Y:S01]  /*f880*/  IMAD.MOV.U32 R16, RZ, RZ, R0 ;  /* 0x000000ffff107224 */ /* 0x000fe200078e0000 */
[----:B------:R-:W-:Y:S01]  /*f890*/  MOV R18, UR5 ;  /* 0x0000000500127c02 */ /* 0x000fe20008000f00 */
[----:B------:R-:W-:Y:S02]  /*f8a0*/  IMAD.U32 R17, RZ, RZ, UR4 ;  /* 0x00000004ff117e24 */ /* 0x000fe4000f8e00ff */
[----:B------:R-:W-:-:S07]  /*f8b0*/  IMAD.U32 R19, RZ, RZ, UR6 ;  /* 0x00000006ff137e24 */ /* 0x000fce000f8e00ff */
.L_x_12949:
[----:B------:R-:W0:Y:S01]  /*f8c0*/  S2R R0, SR_TID.X ;  /* 0x0000000000007919 */ /* 0x000e220000002100 */
[----:B------:R-:W-:Y:S05]  /*f8d0*/  WARPSYNC.ALL ;  /* 0x0000000000007948 */ /* 0x000fea0003800000 */
[----:B------:R-:W-:Y:S01]  /*f8e0*/  BAR.SYNC.DEFER_BLOCKING 0x4, 0x200 ;  /* 0x0108000000007b1d */ /* 0x000fe20000010000 */
[----:B0-----:R-:W-:-:S04]  /*f8f0*/  LOP3.LUT R0, R0, 0x1f, RZ, 0xc0, !PT ;  /* 0x0000001f00007812 */ /* 0x001fc800078ec0ff */
[----:B------:R-:W-:-:S13]  /*f900*/  ISETP.NE.AND P0, PT, R0, RZ, PT ;  /* 0x000000ff0000720c */ /* 0x000fda0003f05270 */
[----:B------:R-:W0:Y:S01]  /*f910*/  @!P0 S2R R3, SR_CgaCtaId ;  /* 0x0000000000038919 */ /* 0x000e220000008800 */
[----:B------:R-:W-:-:S04]  /*f920*/  @!P0 MOV R0, 0x400 ;  /* 0x0000040000008802 */ /* 0x000fc80000000f00 */
[----:B0-----:R-:W-:-:S05]  /*f930*/  @!P0 LEA R22, R3, R0, 0x18 ;  /* 0x0000000003168211 */ /* 0x001fca00078ec0ff */
[----:B------:R3:W-:Y:S01]  /*f940*/  @!P0 STS.128 [R22+0x308d0], R16 ;  /* 0x0308d01016008388 */ /* 0x0007e20000000c00 */
[----:B------:R-:W-:Y:S06]  /*f950*/  BAR.ARV 0x5, 0x200 ;  /* 0x0148000000007b1d */ /* 0x000fec0000002000 */
.L_x_12938:
[----:B------:R-:W-:Y:S02]  /*f960*/  ULDC UR4, c[0x0][0xc3c] ;  /* 0x00030f0000047ab9 */ /* 0x000fe40000000800 */
[----:B--2---:R-:W-:-:S13]  /*f970*/  ISETP.GE.AND P0, PT, R19, UR4, PT ;  /* 0x0000000413007c0c */ /* 0x004fda000bf06270 */
[----:B------:R-:W-:Y:S05]  /*f980*/  @!P0 BRA `(.L_x_12950) ;  /* 0xffffffbc00008947 */ /* 0x000fea000383ffff */
[----:B------:R-:W-:Y:S05]  /*f990*/  BSYNC B8 ;  /* 0x0000000000087941 */ /* 0x000fea0003800000 */
.L_x_12860:
        /* <DEDUP_REMOVED lines=12> */
.L_x_13028:
[----:B------:R-:W-:Y:S05]  /*fa60*/  BSYNC B0 ;  /* 0x0000000000007941 */ /* 0x000fea0003800000 */
.L_x_12951:
[----:B------:R-:W-:-:S03]  /*fa70*/  UMOV UR4, 0xffffffff ;  /* 0xffffffff00047882 */ /* 0x000fc60000000000 */
[----:B------:R-:W-:Y:S05]  /*fa80*/  BRA.DIV UR4, `(.L_x_12953) ;  /* 0x00000022046c7947 */ /* 0x000fea000b800000 */
[----:B0-----:R-:W0:Y:S02]  /*fa90*/  S2R R0, SR_TID.X ;  /* 0x0000000000007919 */ /* 0x001e240000002100 */
[----:B0-----:R-:W-:-:S04]  /*faa0*/  SHF.R.U32.HI R0, RZ, 0x5, R0 ;  /* 0x00000005ff007819 */ /* 0x001fc80000011600 */
[----:B------:R-:W-:-:S05]  /*fab0*/  LOP3.LUT R0, R0, 0x3, RZ, 0xc0, !PT ;  /* 0x0000000300007812 */ /* 0x000fca00078ec0ff */
[----:B------:R0:W2:Y:S02]  /*fac0*/  SHFL.IDX PT, R14, R0, RZ, 0x1f ;  /* 0x00001fff000e7589 */ /* 0x0000a400000e0000 */
.L_x_13031:
[----:B--2---:R-:W-:Y:S01]  /*fad0*/  ISETP.NE.AND P0, PT, R14, RZ, PT ;  /* 0x000000ff0e00720c */ /* 0x004fe20003f05270 */
[----:B------:R-:W-:-:S12]  /*fae0*/  BSSY B0, `(.L_x_12954) ;  /* 0x0000024000007945 */ /* 0x000fd80003800000 */
[----:B------:R-:W-:Y:S05]  /*faf0*/  @P0 BRA `(.L_x_12955) ;  /* 0x0000000000880947 */ /* 0x000fea0003800000 */
[----:B------:R-:W-:-:S03]  /*fb00*/  UMOV UR4, 0xffffffff ;  /* 0xffffffff00047882 */ /* 0x000fc60000000000 */
[----:B------:R-:W-:Y:S05]  /*fb10*/  BRA.DIV UR4, `(.L_x_12956) ;  /* 0x00000022047c7947 */ /* 0x000fea000b800000 */
[----:B------:R-:W-:-:S13]  /*fb20*/  ELECT P6, URZ, PT ;  /* 0x00000000003f782f */ /* 0x000fda00038c0000 */
.L_x_13034:
[----:B------:R-:W-:Y:S05]  /*fb30*/  @!P6 BRA `(.L_x_12955) ;  /* 0x000000000078e947 */ /* 0x000fea0003800000 */
[----:B------:R-:W-:-:S06]  /*fb40*/  ULOP3.LUT UR4, UR36, 0x2, URZ, 0xfc, !UPT ;  /* 0x0000000224047892 */ /* 0x000fcc000f8efc3f */
[----:B0-----:R-:W-:-:S05]  /*fb50*/  IMAD.U32 R0, RZ, RZ, UR4 ;  /* 0x00000004ff007e24 */ /* 0x001fca000f8e00ff */
[----:B------:R-:W-:-:S13]  /*fb60*/  ISETP.NE.AND P2, PT, R0, 0x3, PT ;  /* 0x000000030000780c */ /* 0x000fda0003f45270 */
[----:B------:R-:W-:Y:S05]  /*fb70*/  @!P2 BRA `(.L_x_12957) ;  /* 0x000000000004a947 */ /* 0x000fea0003800000 */
[----:B------:R-:W-:Y:S01]  /*fb80*/  BPT.TRAP 0x1 ;  /* 0x000000040000795c */ /* 0x000fe20000300000 */
.L_x_12957:
[----:B------:R-:W-:Y:S01]  /*fb90*/  IADD3 R0, R9, 0x30840, RZ ;  /* 0x0003084009007810 */ /* 0x000fe20007ffe0ff */
[----:B------:R-:W-:Y:S01]  /*fba0*/  VIADD R2, R23, 0x1 ;  /* 0x0000000117027836 */ /* 0x000fe20000000000 */
[----:B-1----:R-:W-:-:S03]  /*fbb0*/  SHF.L.U32 R4, R26, 0x1f, RZ ;  /* 0x0000001f1a047819 */ /* 0x002fc600000006ff */
[----:B------:R-:W-:Y:S01]  /*fbc0*/  IMAD R5, R23, 0x8, R0 ;  /* 0x0000000817057824 */ /* 0x000fe200078e0200 */
[----:B------:R-:W-:-:S03]  /*fbd0*/  ISETP.NE.AND P1, PT, R2, 0x2, PT ;  /* 0x000000020200780c */ /* 0x000fc60003f25270 */
[----:B------:R-:W0:Y:S01]  /*fbe0*/  SYNCS.PHASECHK.TRANS64.TRYWAIT P0, [R5+URZ], R4 ;  /* 0x00000004050075a7 */ /* 0x000e22000800017f */
[----:B------:R-:W-:Y:S02]  /*fbf0*/  SEL R3, RZ, 0x1, P1 ;  /* 0x00000001ff037807 */ /* 0x000fe40000800000 */
[----:B------:R-:W-:Y:S02]  /*fc00*/  SEL R7, R2, RZ, P1 ;  /* 0x000000ff02077207 */ /* 0x000fe40000800000 */
[----:B------:R-:W-:-:S03]  /*fc10*/  LOP3.LUT R2, R26, R3, RZ, 0x3c, !PT ;  /* 0x000000031a027212 */ /* 0x000fc600078e3cff */
[----:B------:R-:W-:Y:S01]  /*fc20*/  IMAD R3, R7, 0x8, R0 ;  /* 0x0000000807037824 */ /* 0x000fe200078e0200 */
[----:B------:R-:W-:Y:S01]  /*fc30*/  SHF.L.U32 R2, R2, 0x1f, RZ ;  /* 0x0000001f02027819 */ /* 0x000fe200000006ff */
[----:B0-----:R-:W-:Y:S06]  /*fc40*/  @!P0 BRA `(.L_x_12958) ;  /* 0x0000002000508947 */ /* 0x001fec0003800000 */
.L_x_13035:
[----:B------:R-:W1:Y:S02]  /*fc50*/  SYNCS.PHASECHK.TRANS64.TRYWAIT P0, [R3+URZ], R2 ;  /* 0x00000002030075a7 */ /* 0x000e64000800017f */
[----:B-1----:R-:W-:Y:S05]  /*fc60*/  @!P0 BRA `(.L_x_12959) ;  /* 0x00000020005c8947 */ /* 0x002fea0003800000 */
.L_x_13036:
[----:B------:R-:W-:Y:S05]  /*fc70*/  @!P2 BRA `(.L_x_12960) ;  /* 0x000000000004a947 */ /* 0x000fea0003800000 */
[----:B------:R-:W-:Y:S01]  /*fc80*/  BPT.TRAP 0x1 ;  /* 0x000000040000795c */ /* 0x000fe20000300000 */
.L_x_12960:
[----:B------:R-:W-:-:S05]  /*fc90*/  VIADD R0, R9, 0x30860 ;  /* 0x0003086009007836 */ /* 0x000fca0000000000 */
[----:B------:R-:W-:-:S04]  /*fca0*/  LEA R23, R23, R0, 0x3 ;  /* 0x0000000017177211 */ /* 0x000fc800078e18ff */
[----:B------:R-:W2:Y:S02]  /*fcb0*/  SYNCS.PHASECHK.TRANS64.TRYWAIT P0, [R23+URZ], R4 ;  /* 0x00000004170075a7 */ /* 0x000ea4000800017f */
[----:B--2---:R-:W-:Y:S05]  /*fcc0*/  @!P0 BRA `(.L_x_12961) ;  /* 0x0000002000588947 */ /* 0x004fea0003800000 */
.L_x_13037:
[----:B------:R-:W-:-:S07]  /*fcd0*/  IMAD R7, R7, 0x8, R0 ;  /* 0x0000000807077824 */ /* 0x000fce00078e0200 */
.L_x_12962:
[----:B----4-:R4:W0:Y:S02]  /*fce0*/  SYNCS.PHASECHK.TRANS64.TRYWAIT P0, [R7+URZ], R2 ;  /* 0x00000002070075a7 */ /* 0x010824000800017f */
[----:B0-----:R-:W-:Y:S05]  /*fcf0*/  @!P0 NANOSLEEP.SYNCS 0x989680 ;  /* 0x009896800000895d */ /* 0x001fea0003900000 */
[----:B------:R-:W0:Y:S02]  /*fd00*/  @!P0 SYNCS.PHASECHK.TRANS64 P0, [R7+URZ], R2 ;  /* 0x00000002070085a7 */ /* 0x000e24000800007f */
[----:B0-----:R-:W-:Y:S05]  /*fd10*/  @!P0 BRA `(.L_x_12962) ;  /* 0xfffffffc00f08947 */ /* 0x001fea000383ffff */
.L_x_12955:
[----:B------:R-:W-:Y:S05]  /*fd20*/  BSYNC B0 ;  /* 0x0000000000007941 */ /* 0x000fea0003800000 */
.L_x_12954:
[----:B------:R-:W-:Y:S05]  /*fd30*/  EXIT ;  /* 0x000000000000794d */ /* 0x000fea0003800000 */
.L_x_12824:
[----:B0-----:R-:W-:-:S04]  /*fd40*/  IMAD.U32 R3, RZ, RZ, UR39 ;  /* 0x00000027ff037e24 */ /* 0x001fc8000f8e00ff */
[----:B------:R0:W1:Y:S03]  /*fd50*/  SYNCS.PHASECHK.TRANS64.TRYWAIT P1, [R3+URZ+0x30800], R0 ;  /* 0x03080000030075a7 */ /* 0x000066000802017f */
[----:B-1----:R-:W-:Y:S05]  /*fd60*/  @!P1 NANOSLEEP.SYNCS 0x989680 ;  /* 0x009896800000995d */ /* 0x002fea0003900000 */
[----:B------:R-:W1:Y:S02]  /*fd70*/  @!P1 SYNCS.PHASECHK.TRANS64 P1, [R3+URZ+0x30800], R0 ;  /* 0x03080000030095a7 */ /* 0x000e64000802007f */
[----:B-1----:R-:W-:Y:S05]  /*fd80*/  @!P1 BRA `(.L_x_12824) ;  /* 0xfffffffc00ec9947 */ /* 0x002fea000383ffff */
[----:B------:R-:W-:Y:S05]  /*fd90*/  BRA `(.L_x_12963) ;  /* 0xffffff1800587947 */ /* 0x000fea000383ffff */
.L_x_12828:
[----:B-1----:R1:W2:Y:S02]  /*fda0*/  SYNCS.PHASECHK.TRANS64.TRYWAIT P2, [R0+URZ+0x30830], R3 ;  /* 0x03083003000075a7 */ /* 0x0022a4000804017f */
[----:B--2---:R-:W-:Y:S05]  /*fdb0*/  @!P2 NANOSLEEP.SYNCS 0x989680 ;  /* 0x009896800000a95d */ /* 0x004fea0003900000 */
[----:B------:R-:W2:Y:S02]  /*fdc0*/  @!P2 SYNCS.PHASECHK.TRANS64 P2, [R0+URZ+0x30830], R3 ;  /* 0x030830030000a5a7 */ /* 0x000ea4000804007f */
[----:B--2---:R-:W-:Y:S05]  /*fdd0*/  @!P2 BRA `(.L_x_12828) ;  /* 0xfffffffc00f0a947 */ /* 0x004fea000383ffff */
[----:B------:R-:W-:Y:S05]  /*fde0*/  BRA `(.L_x_12827) ;  /* 0xffffff1800807947 */ /* 0x000fea000383ffff */
.L_x_12833:
[----:B-1----:R-:W-:-:S04]  /*fdf0*/  IMAD.U32 R7, RZ, RZ, UR6 ;  /* 0x00000006ff077e24 */ /* 0x002fc8000f8e00ff */
[----:B------:R1:W2:Y:S03]  /*fe00*/  SYNCS.PHASECHK.TRANS64.TRYWAIT P2, [R7+URZ+0x30830], R6 ;  /* 0x03083006070075a7 */ /* 0x0002a6000804017f */
[----:B--2---:R-:W-:Y:S05]  /*fe10*/  @!P2 NANOSLEEP.SYNCS 0x989680 ;  /* 0x009896800000a95d */ /* 0x004fea0003900000 */
[----:B------:R-:W2:Y:S02]  /*fe20*/  @!P2 SYNCS.PHASECHK.TRANS64 P2, [R7+URZ+0x30830], R6 ;  /* 0x030830060700a5a7 */ /* 0x000ea4000804007f */
[----:B--2---:R-:W-:Y:S05]  /*fe30*/  @!P2 BRA `(.L_x_12833) ;  /* 0xfffffffc00eca947 */ /* 0x004fea000383ffff */
[----:B------:R-:W-:Y:S05]  /*fe40*/  BRA `(.L_x_12830) ;  /* 0xffffff5000b87947 */ /* 0x000fea000383ffff */
.L_x_12837:
[----:B-1----:R-:W-:-:S04]  /*fe50*/  IMAD.U32 R7, RZ, RZ, UR6 ;  /* 0x00000006ff077e24 */ /* 0x002fc8000f8e00ff */
[----:B------:R1:W2:Y:S03]  /*fe60*/  SYNCS.PHASECHK.TRANS64.TRYWAIT P2, [R7+URZ+0x30850], R6 ;  /* 0x03085006070075a7 */ /* 0x0002a6000804017f */
[----:B--2---:R-:W-:Y:S05]  /*fe70*/  @!P2 NANOSLEEP.SYNCS 0x989680 ;  /* 0x009896800000a95d */ /* 0x004fea0003900000 */
[----:B------:R-:W2:Y:S02]  /*fe80*/  @!P2 SYNCS.PHASECHK.TRANS64 P2, [R7+URZ+0x30850], R6 ;  /* 0x030850060700a5a7 */ /* 0x000ea4000804007f */
[----:B--2---:R-:W-:Y:S05]  /*fe90*/  @!P2 BRA `(.L_x_12837) ;  /* 0xfffffffc00eca947 */ /* 0x004fea000383ffff */
[----:B------:R-:W-:Y:S05]  /*fea0*/  BRA `(.L_x_12834) ;  /* 0xffffff5400307947 */ /* 0x000fea000383ffff */
.L_x_12842:
[----:B--2---:R-:W-:-:S04]  /*feb0*/  MOV R5, UR12 ;  /* 0x0000000c00057c02 */ /* 0x004fc80008000f00 */
[----:B------:R2:W4:Y:S03]  /*fec0*/  SYNCS.PHASECHK.TRANS64.TRYWAIT P0, [R5+URZ+0x30850], R0 ;  /* 0x03085000050075a7 */ /* 0x000526000800017f */
[----:B----4-:R-:W-:Y:S05]  /*fed0*/  @!P0 NANOSLEEP.SYNCS 0x989680 ;  /* 0x009896800000895d */ /* 0x010fea0003900000 */
[----:B------:R-:W4:Y:S02]  /*fee0*/  @!P0 SYNCS.PHASECHK.TRANS64 P0, [R5+URZ+0x30850], R0 ;  /* 0x03085000050085a7 */ /* 0x000f24000800007f */
[----:B----4-:R-:W-:Y:S05]  /*fef0*/  @!P0 BRA `(.L_x_12842) ;  /* 0xfffffffc00ec8947 */ /* 0x010fea000383ffff */
[----:B------:R-:W-:Y:S05]  /*ff00*/  BRA `(.L_x_12841) ;  /* 0xffffff8400e47947 */ /* 0x000fea000383ffff */
.L_x_12872:
        /* <DEDUP_REMOVED lines=11> */
.L_x_12965:
[----:B------:R-:W-:Y:S05]  /*ffc0*/  BSYNC B0 ;  /* 0x0000000000007941 */ /* 0x000fea0003800000 */
.L_x_12964:
[----:B------:R-:W-:Y:S05]  /*ffd0*/  BRA `(.L_x_12966) ;  /* 0xffffffc000247947 */ /* 0x000fea000383ffff */
.L_x_12874:
[----:B------:R-:W-:Y:S01]  /*ffe0*/  BSSY B0, `(.L_x_12967) ;  /* 0x0000006000007945 */ /* 0x000fe20003800000 */
[----:B------:R-:W-:-:S07]  /*fff0*/  MOV R15, 0xffffffff ;  /* 0xffffffff000f7802 */ /* 0x000fce0000000f00 */
[----:B01----:R-:W-:Y:S05]  /*10000*/  WARPSYNC.COLLECTIVE R15, `(.L_x_12968) ;  /* 0x000000000f0c7348 */ /* 0x003fea0003c00000 */
[----:B------:R-:W-:Y:S02]  /*10010*/  ELECT P6, UR62, PT ;  /* 0x00000000003e782f */ /* 0x000fe400038c0000 */
[----:B------:R-:W-:Y:S01]  /*10020*/  MOV R14, UR62 ;  /* 0x0000003e000e7c02 */ /* 0x000fe20008000f00 */
[----:B01----:R-:W-:Y:S10]  /*10030*/  ENDCOLLECTIVE ;  /* 0x000000000000791b */ /* 0x003ff40003800000 */
.L_x_12968:
[----:B------:R-:W-:Y:S05]  /*10040*/  BSYNC B0 ;  /* 0x0000000000007941 */ /* 0x000fea0003800000 */
.L_x_12967:
[----:B------:R-:W-:Y:S05]  /*10050*/  BRA `(.L_x_12969) ;  /* 0xffffffc000247947 */ /* 0x000fea000383ffff */
.L_x_12876:
[----:B-1----:R1:W2:Y:S02]  /*10060*/  SYNCS.PHASECHK.TRANS64.TRYWAIT P0, [R0+URZ+0x30840], R2 ;  /* 0x03084002000075a7 */ /* 0x0022a4000800017f */
[----:B--2---:R-:W-:Y:S05]  /*10070*/  @!P0 NANOSLEEP.SYNCS 0x989680 ;  /* 0x009896800000895d */ /* 0x004fea0003900000 */
[----:B------:R-:W2:Y:S02]  /*10080*/  @!P0 SYNCS.PHASECHK.TRANS64 P0, [R0+URZ+0x30840], R2 ;  /* 0x03084002000085a7 */ /* 0x000ea4000800007f */
[----:B--2---:R-:W-:Y:S05]  /*10090*/  @!P0 BRA `(.L_x_12876) ;  /* 0xfffffffc00f08947 */ /* 0x004fea000383ffff */
[----:B------:R-:W-:Y:S05]  /*100a0*/  BRA `(.L_x_12970) ;  /* 0xffffffc000787947 */ /* 0x000fea000383ffff */
.L_x_12880:
        /* <DEDUP_REMOVED lines=12> */
.L_x_12971:
[----:B------:R-:W-:Y:S01]  /*10170*/  IMAD.MOV.U32 R13, RZ, RZ, R0 ;  /* 0x000000ffff0d7224 */ /* 0x000fe200078e0000 */
[----:B------:R-:W-:-:S07]  /*10180*/  MOV R6, R14 ;  /* 0x0000000e00067202 */ /* 0x000fce0000000f00 */
[----:B------:R-:W-:Y:S05]  /*10190*/  WARPSYNC.COLLECTIVE R15, `(.L_x_12972) ;  /* 0x000000000f087348 */ /* 0x000fea0003c00000 */
[----:B------:R0:W1:Y:S02]  /*101a0*/  SHFL.IDX P6, R14, R13, R12, R11 ;  /* 0x0000000c0d0e7389 */ /* 0x00006400000c000b */
[----:B01----:R-:W-:Y:S01]  /*101b0*/  ENDCOLLECTIVE ;  /* 0x000000000000791b */ /* 0x003fe20003800000 */
.L_x_12972:
[----:B------:R-:W-:Y:S01]  /*101c0*/  MOV R13, R4 ;  /* 0x00000004000d7202 */ /* 0x000fe20000000f00 */
[----:B------:R-:W-:Y:S02]  /*101d0*/  IMAD.MOV.U32 R12, RZ, RZ, 0x1 ;  /* 0x00000001ff0c7424 */ /* 0x000fe400078e00ff */
[----:B------:R-:W-:-:S07]  /*101e0*/  IMAD.MOV.U32 R7, RZ, RZ, R14 ;  /* 0x000000ffff077224 */ /* 0x000fce00078e000e */
[----:B------:R-:W-:Y:S05]  /*101f0*/  WARPSYNC.COLLECTIVE R15, `(.L_x_12973) ;  /* 0x000000000f087348 */ /* 0x000fea0003c00000 */
[----:B------:R0:W1:Y:S02]  /*10200*/  SHFL.IDX P6, R14, R13, R12, R11 ;  /* 0x0000000c0d0e7389 */ /* 0x00006400000c000b */
[----:B01----:R-:W-:Y:S01]  /*10210*/  ENDCOLLECTIVE ;  /* 0x000000000000791b */ /* 0x003fe20003800000 */
.L_x_12973:
        /* <DEDUP_REMOVED lines=15> */
.L_x_12974:
[----:B------:R-:W-:Y:S02]  /*10310*/  IMAD.MOV.U32 R13, RZ, RZ, R4 ;  /* 0x000000ffff0d7224 */ /* 0x000fe400078e0004 */
[----:B------:R-:W-:Y:S02]  /*10320*/  IMAD.MOV.U32 R12, RZ, RZ, 0x2 ;  /* 0x00000002ff0c7424 */ /* 0x000fe400078e00ff */
[----:B------:R-:W-:-:S07]  /*10330*/  IMAD.MOV.U32 R7, RZ, RZ, R14 ;  /* 0x000000ffff077224 */ /* 0x000fce00078e000e */
[----:B------:R-:W-:Y:S05]  /*10340*/  WARPSYNC.COLLECTIVE R15, `(.L_x_12975) ;  /* 0x000000000f087348 */ /* 0x000fea0003c00000 */
[----:B------:R0:W1:Y:S02]  /*10350*/  SHFL.IDX P6, R14, R13, R12, R11 ;  /* 0x0000000c0d0e7389 */ /* 0x00006400000c000b */
[----:B01----:R-:W-:Y:S01]  /*10360*/  ENDCOLLECTIVE ;  /* 0x000000000000791b */ /* 0x003fe20003800000 */
.L_x_12975:
[----:B------:R-:W-:-:S04]  /*10370*/  @!P1 LEA R7, P2, R20, R7, 0x1 ;  /* 0x0000000714079211 */ /* 0x000fc800078408ff */
[----:B------:R-:W-:-:S04]  /*10380*/  @!P1 IADD3.X R6, RZ, R6, RZ, P2, !PT ;  /* 0x00000006ff069210 */ /* 0x000fc800017fe4ff */
[----:B------:R-:W-:Y:S02]  /*10390*/  @!P1 LOP3.LUT R7, R7, R6, RZ, 0x3c, !PT ;  /* 0x0000000607079212 */ /* 0x000fe400078e3cff */
[----:B------:R-:W-:Y:S02]  /*103a0*/  MOV R13, R0 ;  /* 0x00000000000d7202 */ /* 0x000fe40000000f00 */
[----:B------:R-:W-:-:S04]  /*103b0*/  @!P1 LOP3.LUT R6, R7, R6, RZ, 0x3c, !PT ;  /* 0x0000000607069212 */ /* 0x000fc800078e3cff */
[----:B------:R-:W-:-:S05]  /*103c0*/  @!P1 LOP3.LUT R7, R7, R6, RZ, 0x3c, !PT ;  /* 0x0000000607079212 */ /* 0x000fca00078e3cff */
[----:B------:R-:W-:Y:S01]  /*103d0*/  @!PT LDS RZ, [RZ] ;  /* 0x00000000fffff984 */ /* 0x000fe20000000800 */
[----:B------:R-:W-:Y:S01]  /*103e0*/  @!PT LDS RZ, [RZ] ;  /* 0x00000000fffff984 */ /* 0x000fe20000000800 */
[----:B------:R-:W-:Y:S01]  /*103f0*/  @!PT LDS RZ, [RZ] ;  /* 0x00000000fffff984 */ /* 0x000fe20000000800 */
[----:B------:R0:W-:Y:S02]  /*10400*/  @!P1 LDGSTS.E.BYPASS.LTC128B.128 [R10+0xcc00], desc[UR48][R6.64], !P0 ;  /* 0x0cc00000060a9fae */ /* 0x0001e4000c101d70 */
[----:B0-----:R-:W-:-:S05]  /*10410*/  VIADD R6, R17, 0x20 ;  /* 0x0000002011067836 */ /* 0x001fca0000000000 */
[----:B------:R-:W-:Y:S01]  /*10420*/  ISETP.GE.AND P1, PT, R6, R3, PT ;  /* 0x000000030600720c */ /* 0x000fe20003f26270 */
[----:B------:R-:W-:-:S12]  /*10430*/  IMAD.MOV.U32 R6, RZ, RZ, R14 ;  /* 0x000000ffff067224 */ /* 0x000fd800078e000e */
[----:B------:R-:W-:Y:S05]  /*10440*/  WARPSYNC.COLLECTIVE R15, `(.L_x_12976) ;  /* 0x000000000f087348 */ /* 0x000fea0003c00000 */
[----:B------:R0:W1:Y:S02]  /*10450*/  SHFL.IDX P6, R14, R13, R12, R11 ;  /* 0x0000000c0d0e7389 */ /* 0x00006400000c000b */
[----:B01----:R-:W-:Y:S01]  /*10460*/  ENDCOLLECTIVE ;  /* 0x000000000000791b */ /* 0x003fe20003800000 */
.L_x_12976:
[----:B------:R-:W-:Y:S01]  /*10470*/  IMAD.MOV.U32 R13, RZ, RZ, R4 ;  /* 0x000000ffff0d7224 */ /* 0x000fe200078e0004 */
[----:B------:R-:W-:Y:S01]  /*10480*/  MOV R12, 0x3 ;  /* 0x00000003000c7802 */ /* 0x000fe20000000f00 */
[----:B------:R-:W-:-:S07]  /*10490*/  IMAD.MOV.U32 R7, RZ, RZ, R14 ;  /* 0x000000ffff077224 */ /* 0x000fce00078e000e */
[----:B------:R-:W-:Y:S05]  /*104a0*/  WARPSYNC.COLLECTIVE R15, `(.L_x_12977) ;  /* 0x000000000f087348 */ /* 0x000fea0003c00000 */
[----:B------:R0:W1:Y:S02]  /*104b0*/  SHFL.IDX P6, R14, R13, R12, R11 ;  /* 0x0000000c0d0e7389 */ /* 0x00006400000c000b */
[----:B01----:R-:W-:Y:S01]  /*104c0*/  ENDCOLLECTIVE ;  /* 0x000000000000791b */ /* 0x003fe20003800000 */
.L_x_12977:
        /* <DEDUP_REMOVED lines=16> */
.L_x_12978:
[----:B------:R-:W-:Y:S02]  /*105d0*/  IMAD.MOV.U32 R13, RZ, RZ, R4 ;  /* 0x000000ffff0d7224 */ /* 0x000fe400078e0004 */
[----:B------:R-:W-:Y:S02]  /*105e0*/  IMAD.MOV.U32 R12, RZ, RZ, 0x4 ;  /* 0x00000004ff0c7424 */ /* 0x000fe400078e00ff */
[----:B------:R-:W-:-:S07]  /*105f0*/  IMAD.MOV.U32 R7, RZ, RZ, R14 ;  /* 0x000000ffff077224 */ /* 0x000fce00078e000e */
[----:B------:R-:W-:Y:S05]  /*10600*/  WARPSYNC.COLLECTIVE R15, `(.L_x_12979) ;  /* 0x000000000f087348 */ /* 0x000fea0003c00000 */
[----:B------:R0:W1:Y:S02]  /*10610*/  SHFL.IDX P6, R14, R13, R12, R11 ;  /* 0x0000000c0d0e7389 */ /* 0x00006400000c000b */
[----:B01----:R-:W-:Y:S01]  /*10620*/  ENDCOLLECTIVE ;  /* 0x000000000000791b */ /* 0x003fe20003800000 */
.L_x_12979:
        /* <DEDUP_REMOVED lines=10> */
[----:B0-----:R-:W-:-:S04]  /*106d0*/  IADD3 R6, R17, 0x40, RZ ;  /* 0x0000004011067810 */ /* 0x001fc80007ffe0ff */
[----:B------:R-:W-:Y:S01]  /*106e0*/  ISETP.GE.AND P1, PT, R6, R3, PT ;  /* 0x000000030600720c */ /* 0x000fe20003f26270 */
[----:B------:R-:W-:-:S12]  /*106f0*/  IMAD.MOV.U32 R6, RZ, RZ, R14 ;  /* 0x000000ffff067224 */ /* 0x000fd800078e000e */
[----:B------:R-:W-:Y:S05]  /*10700*/  WARPSYNC.COLLECTIVE R15, `(.L_x_12980) ;  /* 0x000000000f087348 */ /* 0x000fea0003c00000 */
[----:B------:R0:W1:Y:S02]  /*10710*/  SHFL.IDX P6, R14, R13, R12, R11 ;  /* 0x0000000c0d0e7389 */ /* 0x00006400000c000b */
[----:B01----:R-:W-:Y:S01]  /*10720*/  ENDCOLLECTIVE ;  /* 0x000000000000791b */ /* 0x003fe20003800000 */
.L_x_12980:
[----:B------:R-:W-:Y:S02]  /*10730*/  IMAD.MOV.U32 R13, RZ, RZ, R4 ;  /* 0x000000ffff0d7224 */ /* 0x000fe400078e0004 */
[----:B------:R-:W-:Y:S01]  /*10740*/  IMAD.MOV.U32 R12, RZ, RZ, 0x5 ;  /* 0x00000005ff0c7424 */ /* 0x000fe200078e00ff */
[----:B------:R-:W-:-:S07]  /*10750*/  MOV R7, R14 ;  /* 0x0000000e00077202 */ /* 0x000fce0000000f00 */
[----:B------:R-:W-:Y:S05]  /*10760*/  WARPSYNC.COLLECTIVE R15, `(.L_x_12981) ;  /* 0x000000000f087348 */ /* 0x000fea0003c00000 */
[----:B------:R0:W1:Y:S02]  /*10770*/  SHFL.IDX P6, R14, R13, R12, R11 ;  /* 0x0000000c0d0e7389 */ /* 0x00006400000c000b */
[----:B01----:R-:W-:Y:S01]  /*10780*/  ENDCOLLECTIVE ;  /* 0x000000000000791b */ /* 0x003fe20003800000 */
.L_x_12981:
        /* <DEDUP_REMOVED lines=11> */
[----:B------:R-:W-:Y:S02]  /*10840*/  ISETP.GE.AND P1, PT, R6, R3, PT ;  /* 0x000000030600720c */ /* 0x000fe40003f26270 */
[----:B------:R-:W-:-:S11]  /*10850*/  MOV R6, R14 ;  /* 0x0000000e00067202 */ /* 0x000fd60000000f00 */
[----:B------:R-:W-:Y:S05]  /*10860*/  WARPSYNC.COLLECTIVE R15, `(.L_x_12982) ;  /* 0x000000000f087348 */ /* 0x000fea0003c00000 */
[----:B------:R0:W1:Y:S02]  /*10870*/  SHFL.IDX P6, R14, R13, R12, R11 ;  /* 0x0000000c0d0e7389 */ /* 0x00006400000c000b */
[----:B01----:R-:W-:Y:S01]  /*10880*/  ENDCOLLECTIVE ;  /* 0x000000000000791b */ /* 0x003fe20003800000 */
.L_x_12982:
[----:B------:R-:W-:Y:S01]  /*10890*/  MOV R13, R4 ;  /* 0x00000004000d7202 */ /* 0x000fe20000000f00 */
[----:B------:R-:W-:Y:S02]  /*108a0*/  IMAD.MOV.U32 R12, RZ, RZ, 0x6 ;  /* 0x00000006ff0c7424 */ /* 0x000fe400078e00ff */
[----:B------:R-:W-:-:S07]  /*108b0*/  IMAD.MOV.U32 R7, RZ, RZ, R14 ;  /* 0x000000ffff077224 */ /* 0x000fce00078e000e */
[----:B------:R-:W-:Y:S05]  /*108c0*/  WARPSYNC.COLLECTIVE R15, `(.L_x_12983) ;  /* 0x000000000f087348 */ /* 0x000fea0003c00000 */
[----:B------:R0:W1:Y:S02]  /*108d0*/  SHFL.IDX P6, R14, R13, R12, R11 ;  /* 0x0000000c0d0e7389 */ /* 0x00006400000c000b */
[----:B01----:R-:W-:Y:S01]  /*108e0*/  ENDCOLLECTIVE ;  /* 0x000000000000791b */ /* 0x003fe20003800000 */
.L_x_12983:
        /* <DEDUP_REMOVED lines=16> */
.L_x_12984:
[----:B------:R-:W-:Y:S02]  /*109f0*/  IMAD.MOV.U32 R13, RZ, RZ, R4 ;  /* 0x000000ffff0d7224 */ /* 0x000fe400078e0004 */
[----:B------:R-:W-:Y:S02]  /*10a00*/  IMAD.MOV.U32 R12, RZ, RZ, 0x7 ;  /* 0x00000007ff0c7424 */ /* 0x000fe400078e00ff */
[----:B------:R-:W-:-:S07]  /*10a10*/  IMAD.MOV.U32 R7, RZ, RZ, R14 ;  /* 0x000000ffff077224 */ /* 0x000fce00078e000e */
[----:B------:R-:W-:Y:S05]  /*10a20*/  WARPSYNC.COLLECTIVE R15, `(.L_x_12985) ;  /* 0x000000000f087348 */ /* 0x000fea0003c00000 */
[----:B------:R0:W1:Y:S02]  /*10a30*/  SHFL.IDX P6, R14, R13, R12, R11 ;  /* 0x0000000c0d0e7389 */ /* 0x00006400000c000b */
[----:B01----:R-:W-:Y:S01]  /*10a40*/  ENDCOLLECTIVE ;  /* 0x000000000000791b */ /* 0x003fe20003800000 */
.L_x_12985:
[----:B------:R-:W-:-:S04]  /*10a50*/  @!P1 LEA R7, P2, R20, R7, 0x1 ;  /* 0x0000000714079211 */ /* 0x000fc800078408ff */
[----:B------:R-:W-:-:S04]  /*10a60*/  @!P1 IADD3.X R6, RZ, R6, RZ, P2, !PT ;  /* 0x00000006ff069210 */ /* 0x000fc800017fe4ff */
[----:B------:R-:W-:Y:S01]  /*10a70*/  @!P1 LOP3.LUT R7, R7, R6, RZ, 0x3c, !PT ;  /* 0x0000000607079212 */ /* 0x000fe200078e3cff */
[----:B------:R-:W-:-:S03]  /*10a80*/  IMAD.MOV.U32 R13, RZ, RZ, R0 ;  /* 0x000000ffff0d7224 */ /* 0x000fc600078e0000 */
[----:B------:R-:W-:Y:S01]  /*10a90*/  @!P1 LOP3.LUT R6, R7, R6, RZ, 0x3c, !PT ;  /* 0x0000000607069212 */ /* 0x000fe200078e3cff */
[----:B------:R-:W-:-:S03]  /*10aa0*/  VIADD R0, R17, 0x70 ;  /* 0x0000007011007836 */ /* 0x000fc60000000000 */
[----:B------:R-:W-:Y:S01]  /*10ab0*/  @!P1 LOP3.LUT R7, R7, R6, RZ, 0x3c, !PT ;  /* 0x0000000607079212 */ /* 0x000fe200078e3cff */
[----:B------:R-:W-:-:S04]  /*10ac0*/  IMAD.MOV.U32 R4, RZ, RZ, R14 ;  /* 0x000000ffff047224 */ /* 0x000fc800078e000e */
[----:B------:R-:W-:Y:S01]  /*10ad0*/  @!PT LDS RZ, [RZ] ;  /* 0x00000000fffff984 */ /* 0x000fe20000000800 */
[----:B------:R-:W-:Y:S01]  /*10ae0*/  @!PT LDS RZ, [RZ] ;  /* 0x00000000fffff984 */ /* 0x000fe20000000800 */
[----:B------:R-:W-:Y:S01]  /*10af0*/  @!PT LDS RZ, [RZ] ;  /* 0x00000000fffff984 */ /* 0x000fe20000000800 */
[----:B------:R0:W-:Y:S01]  /*10b00*/  @!P1 LDGSTS.E.BYPASS.LTC128B.128 [R10+0xf400], desc[UR48][R6.64], !P0 ;  /* 0x0f400000060a9fae */ /* 0x0001e2000c101d70 */
[----:B------:R-:W-:Y:S01]  /*10b10*/  ISETP.GE.AND P1, PT, R0, R3, PT ;  /* 0x000000030000720c */ /* 0x000fe20003f26270 */
[----:B------:R-:W-:-:S12]  /*10b20*/  VIADD R0, R17, 0x80 ;  /* 0x0000008011007836 */ /* 0x000fd80000000000 */
[----:B0-----:R-:W-:Y:S05]  /*10b30*/  WARPSYNC.COLLECTIVE R15, `(.L_x_12986) ;  /* 0x000000000f087348 */ /* 0x001fea0003c00000 */
[----:B------:R1:W2:Y:S02]  /*10b40*/  SHFL.IDX P6, R14, R13, R12, R11 ;  /* 0x0000000c0d0e7389 */ /* 0x0002a400000c000b */
[----:B012---:R-:W-:Y:S01]  /*10b50*/  ENDCOLLECTIVE ;  /* 0x000000000000791b */ /* 0x007fe20003800000 */
.L_x_12986:
[----:B------:R-:W-:Y:S02]  /*10b60*/  ISETP.GE.AND P2, PT, R0, R3, PT ;  /* 0x000000030000720c */ /* 0x000fe40003f46270 */
[----:B------:R-:W-:Y:S01]  /*10b70*/  MOV R13, R2 ;  /* 0x00000002000d7202 */ /* 0x000fe20000000f00 */
[----:B------:R-:W-:Y:S01]  /*10b80*/  IMAD.MOV.U32 R12, RZ, RZ, RZ ;  /* 0x000000ffff0c7224 */ /* 0x000fe200078e00ff */
[----:B------:R-:W-:-:S09]  /*10b90*/  MOV R6, R14 ;  /* 0x0000000e00067202 */ /* 0x000fd20000000f00 */
[----:B------:R-:W-:Y:S05]  /*10ba0*/  WARPSYNC.COLLECTIVE R15, `(.L_x_12987) ;  /* 0x000000000f087348 */ /* 0x000fea0003c00000 */
[----:B------:R0:W1:Y:S02]  /*10bb0*/  SHFL.IDX P6, R14, R13, R12, R11 ;  /* 0x0000000c0d0e7389 */ /* 0x00006400000c000b */
[----:B01----:R-:W-:Y:S01]  /*10bc0*/  ENDCOLLECTIVE ;  /* 0x000000000000791b */ /* 0x003fe20003800000 */
.L_x_12987:
[----:B------:R-:W-:-:S05]  /*10bd0*/  @!P1 LEA R6, P3, R20, R6, 0x1 ;  /* 0x0000000614069211 */ /* 0x000fca00078608ff */
[----:B------:R-:W-:-:S04]  /*10be0*/  @!P1 IMAD.X R4, RZ, RZ, R4, P3 ;  /* 0x000000ffff049224 */ /* 0x000fc800018e0604 */
[----:B------:R-:W-:Y:S01]  /*10bf0*/  @!P1 IMAD.MOV.U32 R7, RZ, RZ, R4 ;  /* 0x000000ffff079224 */ /* 0x000fe200078e0004 */
[----:B------:R-:W-:Y:S01]  /*10c00*/  IADD3 R4, R17, 0xa0, RZ ;  /* 0x000000a011047810 */ /* 0x000fe20007ffe0ff */
[----:B------:R-:W-:-:S03]  /*10c10*/  IMAD.MOV.U32 R13, RZ, RZ, R5 ;  /* 0x000000ffff0d7224 */ /* 0x000fc600078e0005 */
[----:B------:R-:W-:Y:S01]  /*10c20*/  @!PT LDS RZ, [RZ] ;  /* 0x00000000fffff984 */ /* 0x000fe20000000800 */
[----:B------:R-:W-:Y:S01]  /*10c30*/  @!PT LDS RZ, [RZ] ;  /* 0x00000000fffff984 */ /* 0x000fe20000000800 */
[----:B------:R-:W-:Y:S01]  /*10c40*/  @!PT LDS RZ, [RZ] ;  /* 0x00000000fffff984 */ /* 0x000fe20000000800 */
[----:B------:R0:W-:Y:S01]  /*10c50*/  @!P1 LDGSTS.E.BYPASS.LTC128B.128 [R10+0xfc00], desc[UR48][R6.64], !P0 ;  /* 0x0fc00000060a9fae */ /* 0x0001e2000c101d70 */
[----:B------:R-:W-:-:S07]  /*10c60*/  IMAD.MOV.U32 R0, RZ, RZ, R14 ;  /* 0x000000ffff007224 */ /* 0x000fce00078e000e */
[----:B0-----:R-:W-:Y:S05]  /*10c70*/  WARPSYNC.COLLECTIVE R15, `(.L_x_12988) ;  /* 0x000000000f087348 */ /* 0x001fea0003c00000 */
[----:B------:R1:W2:Y:S02]  /*10c80*/  SHFL.IDX P6, R14, R13, R12, R11 ;  /* 0x0000000c0d0e7389 */ /* 0x0002a400000c000b */
[----:B012---:R-:W-:Y:S01]  /*10c90*/  ENDCOLLECTIVE ;  /* 0x000000000000791b */ /* 0x007fe20003800000 */
.L_x_12988:
[----:B------:R-:W-:Y:S02]  /*10ca0*/  IMAD.MOV.U32 R13, RZ, RZ, R2 ;  /* 0x000000ffff0d7224 */ /* 0x000fe400078e0002 */
[----:B------:R-:W-:Y:S02]  /*10cb0*/  IMAD.MOV.U32 R12, RZ, RZ, 0x1 ;  /* 0x00000001ff0c7424 */ /* 0x000fe400078e00ff */
[----:B------:R-:W-:-:S07]  /*10cc0*/  IMAD.MOV.U32 R8, RZ, RZ, R14 ;  /* 0x000000ffff087224 */ /* 0x000fce00078e000e */
[----:B------:R-:W-:Y:S05]  /*10cd0*/  WARPSYNC.COLLECTIVE R15, `(.L_x_12989) ;  /* 0x000000000f087348 */ /* 0x000fea0003c00000 */
[----:B------:R0:W1:Y:S02]  /*10ce0*/  SHFL.IDX P6, R14, R13, R12, R11 ;  /* 0x0000000c0d0e7389 */ /* 0x00006400000c000b */
[----:B01----:R-:W-:Y:S01]  /*10cf0*/  ENDCOLLECTIVE ;  /* 0x000000000000791b */ /* 0x003fe20003800000 */
.L_x_12989:
[----:B------:R-:W-:-:S04]  /*10d00*/  @!P2 LEA R6, P1, R20, R8, 0x1 ;  /* 0x000000081406a211 */ /* 0x000fc800078208ff */
[----:B------:R-:W-:-:S05]  /*10d10*/  @!P2 IADD3.X R0, RZ, R0, RZ, P1, !PT ;  /* 0x00000000ff00a210 */ /* 0x000fca0000ffe4ff */
[----:B------:R-:W-:Y:S02]  /*10d20*/  @!P2 IMAD.MOV.U32 R7, RZ, RZ, R0 ;  /* 0x000000ffff07a224 */ /* 0x000fe400078e0000 */
[----:B------:R-:W-:Y:S02]  /*10d30*/  VIADD R0, R17, 0x90 ;  /* 0x0000009011007836 */ /* 0x000fe40000000000 */
[----:B------:R-:W-:Y:S01]  /*10d40*/  IMAD.MOV.U32 R13, RZ, RZ, R5 ;  /* 0x000000ffff0d7224 */ /* 0x000fe200078e0005 */
[----:B------:R-:W-:Y:S01]  /*10d50*/  @!PT LDS RZ, [RZ] ;  /* 0x00000000fffff984 */ /* 0x000fe20000000800 */
[----:B------:R-:W-:Y:S01]  /*10d60*/  @!PT LDS RZ, [RZ] ;  /* 0x00000000fffff984 */ /* 0x000fe20000000800 */
[----:B------:R-:W-:Y:S01]  /*10d70*/  @!PT LDS RZ, [RZ] ;  /* 0x00000000fffff984 */ /* 0x000fe20000000800 */
[----:B------:R0:W-:Y:S02]  /*10d80*/  @!P2 LDGSTS.E.BYPASS.LTC128B.128 [R10+0x10400], desc[UR48][R6.64], !P0 ;  /* 0x10400000060aafae */ /* 0x0001e4000c101d70 */
[----:B------:R-:W-:Y:S02]  /*10d90*/  ISETP.GE.AND P1, PT, R0, R3, PT ;  /* 0x000000030000720c */ /* 0x000fe40003f26270 */
[----:B------:R-:W-:-:S11]  /*10da0*/  MOV R0, R14 ;  /* 0x0000000e00007202 */ /* 0x000fd60000000f00 */
[----:B0-----:R-:W-:Y:S05]  /*10db0*/  WARPSYNC.COLLECTIVE R15, `(.L_x_12990) ;  /* 0x000000000f087348 */ /* 0x001fea0003c00000 */
[----:B------:R1:W2:Y:S02]  /*10dc0*/  SHFL.IDX P6, R14, R13, R12, R11 ;  /* 0x0000000c0d0e7389 */ /* 0x0002a400000c000b */
[----:B012---:R-:W-:Y:S01]  /*10dd0*/  ENDCOLLECTIVE ;  /* 0x000000000000791b */ /* 0x007fe20003800000 */
.L_x_12990:
[----:B------:R-:W-:Y:S01]  /*10de0*/  MOV R13, R2 ;  /* 0x00000002000d7202 */ /* 0x000fe20000000f00 */
[----:B------:R-:W-:Y:S02]  /*10df0*/  IMAD.MOV.U32 R12, RZ, RZ, 0x2 ;  /* 0x00000002ff0c7424 */ /* 0x000fe400078e00ff */
[----:B------:R-:W-:-:S07]  /*10e00*/  IMAD.MOV.U32 R6, RZ, RZ, R14 ;  /* 0x000000ffff067224 */ /* 0x000fce00078e000e */
[----:B------:R-:W-:Y:S05]  /*10e10*/  WARPSYNC.COLLECTIVE R15, `(.L_x_12991) ;  /* 0x000000000f087348 */ /* 0x000fea0003c00000 */
[----:B------:R0:W1:Y:S02]  /*10e20*/  SHFL.IDX P6, R14, R13, R12, R11 ;  /* 0x0000000c0d0e7389 */ /* 0x00006400000c000b */
[----:B01----:R-:W-:Y:S01]  /*10e30*/  ENDCOLLECTIVE ;  /* 0x000000000000791b */ /* 0x003fe20003800000 */
.L_x_12991:
[----:B------:R-:W-:-:S05]  /*10e40*/  @!P1 LEA R6, P2, R20, R6, 0x1 ;  /* 0x0000000614069211 */ /* 0x000fca00078408ff */
[----:B------:R-:W-:-:S04]  /*10e50*/  @!P1 IMAD.X R0, RZ, RZ, R0, P2 ;  /* 0x000000ffff009224 */ /* 0x000fc800010e0600 */
[----:B------:R-:W-:Y:S02]  /*10e60*/  @!P1 IMAD.MOV.U32 R7, RZ, RZ, R0 ;  /* 0x000000ffff079224 */ /* 0x000fe400078e0000 */
[----:B------:R-:W-:-:S03]  /*10e70*/  IMAD.MOV.U32 R13, RZ, RZ, R5 ;  /* 0x000000ffff0d7224 */ /* 0x000fc600078e0005 */
[----:B------:R-:W-:Y:S01]  /*10e80*/  @!PT LDS RZ, [RZ] ;  /* 0x00000000fffff984 */ /* 0x000fe20000000800 */
[----:B------:R-:W-:Y:S01]  /*10e90*/  @!PT LDS RZ, [RZ] ;  /* 0x00000000fffff984 */ /* 0x000fe20000000800 */
[----:B------:R-:W-:Y:S01]  /*10ea0*/  @!PT LDS RZ, [RZ] ;  /* 0x00000000fffff984 */ /* 0x000fe20000000800 */
[----:B------:R0:W-:Y:S01]  /*10eb0*/  @!P1 LDGSTS.E.BYPASS.LTC128B.128 [R10+0x10c00], desc[UR48][R6.64], !P0 ;  /* 0x10c00000060a9fae */ /* 0x0001e2000c101d70 */
[----:B------:R-:W-:Y:S01]  /*10ec0*/  ISETP.GE.AND P1, PT, R4, R3, PT ;  /* 0x000000030400720c */ /* 0x000fe20003f26270 */
[----:B------:R-:W-:-:S12]  /*10ed0*/  IMAD.MOV.U32 R0, RZ, RZ, R14 ;  /* 0x000000ffff007224 */ /* 0x000fd800078e000e */
[----:B0-----:R-:W-:Y:S05]  /*10ee0*/  WARPSYNC.COLLECTIVE R15, `(.L_x_12992) ;  /* 0x000000000f087348 */ /* 0x001fea0003c00000 */
[----:B------:R1:W2:Y:S02]  /*10ef0*/  SHFL.IDX P6, R14, R13, R12, R11 ;  /* 0x0000000c0d0e7389 */ /* 0x0002a400000c000b */
[----:B012---:R-:W-:Y:S01]  /*10f00*/  ENDCOLLECTIVE ;  /* 0x000000000000791b */ /* 0x007fe20003800000 */
.L_x_12992:
[----:B------:R-:W-:Y:S02]  /*10f10*/  IMAD.MOV.U32 R13, RZ, RZ, R2 ;  /* 0x000000ffff0d7224 */ /* 0x000fe400078e0002 */
[----:B------:R-:W-:Y:S02]  /*10f20*/  IMAD.MOV.U32 R12, RZ, RZ, 0x3 ;  /* 0x00000003ff0c7424 */ /* 0x000fe400078e00ff */
[----:B------:R-:W-:-:S07]  /*10f30*/  IMAD.MOV.U32 R6, RZ, RZ, R14 ;  /* 0x000000ffff067224 */ /* 0x000fce00078e000e */
[----:B------:R-:W-:Y:S05]  /*10f40*/  WARPSYNC.COLLECTIVE R15, `(.L_x_12993) ;  /* 0x000000000f087348 */ /* 0x000fea0003c00000 */
[----:B------:R0:W1:Y:S02]  /*10f50*/  SHFL.IDX P6, R14, R13, R12, R11 ;  /* 0x0000000c0d0e7389 */ /* 0x00006400000c000b */
[----:B01----:R-:W-:Y:S01]  /*10f60*/  ENDCOLLECTIVE ;  /* 0x000000000000791b */ /* 0x003fe20003800000 */
.L_x_12993:
        /* <DEDUP_REMOVED lines=8> */
[----:B------:R-:W-:-:S07]  /*10ff0*/  MOV R0, R14 ;  /* 0x0000000e00007202 */ /* 0x000fce0000000f00 */
[----:B0-----:R-:W-:Y:S05]  /*11000*/  WARPSYNC.COLLECTIVE R15, `(.L_x_12994) ;  /* 0x000000000f087348 */ /* 0x001fea0003c00000 */
[----:B------:R1:W2:Y:S02]  /*11010*/  SHFL.IDX P6, R14, R13, R12, R11 ;  /* 0x0000000c0d0e7389 */ /* 0x0002a400000c000b */
[----:B012---:R-:W-:Y:S01]  /*11020*/  ENDCOLLECTIVE ;  /* 0x000000000000791b */ /* 0x007fe20003800000 */
.L_x_12994:
[----:B------:R-:W-:Y:S05]  /*11030*/  BRA `(.L_x_12995) ;  /* 0xffffffc000987947 */ /* 0x000fea000383ffff */
.L_x_12883:
[----:B0-----:R0:W1:Y:S02]  /*11040*/  SYNCS.PHASECHK.TRANS64.TRYWAIT P0, [R22+URZ+0x30820], R3 ;  /* 0x03082003160075a7 */ /* 0x001064000800017f */
[----:B-1----:R-:W-:Y:S05]  /*11050*/  @!P0 NANOSLEEP.SYNCS 0x989680 ;  /* 0x009896800000895d */ /* 0x002fea0003900000 */
[----:B------:R-:W1:Y:S02]  /*11060*/  @!P0 SYNCS.PHASECHK.TRANS64 P0, [R22+URZ+0x30820], R3 ;  /* 0x03082003160085a7 */ /* 0x000e64000800007f */
[----:B-1----:R-:W-:Y:S05]  /*11070*/  @!P0 BRA `(.L_x_12883) ;  /* 0xfffffffc00f08947 */ /* 0x002fea000383ffff */
[----:B------:R-:W-:Y:S05]  /*11080*/  BRA `(.L_x_12996) ;  /* 0xffffffc400007947 */ /* 0x000fea000383ffff */
.L_x_12892:
[----:B0-----:R0:W2:Y:S02]  /*11090*/  SYNCS.PHASECHK.TRANS64.TRYWAIT P0, [R2+URZ+0x30840], R3 ;  /* 0x03084003020075a7 */ /* 0x0010a4000800017f */
[----:B--2---:R-:W-:Y:S05]  /*110a0*/  @!P0 NANOSLEEP.SYNCS 0x989680 ;  /* 0x009896800000895d */ /* 0x004fea0003900000 */
[----:B------:R-:W2:Y:S02]  /*110b0*/  @!P0 SYNCS.PHASECHK.TRANS64 P0, [R2+URZ+0x30840], R3 ;  /* 0x03084003020085a7 */ /* 0x000ea4000800007f */
[----:B--2---:R-:W-:Y:S05]  /*110c0*/  @!P0 BRA `(.L_x_12892) ;  /* 0xfffffffc00f08947 */ /* 0x004fea000383ffff */
[----:B------:R-:W-:Y:S05]  /*110d0*/  BRA `(.L_x_12997) ;  /* 0xffffffc400b07947 */ /* 0x000fea000383ffff */
.L_x_12897:
[----:B0-----:R0:W1:Y:S02]  /*110e0*/  SYNCS.PHASECHK.TRANS64.TRYWAIT P0, [R3+URZ+0x60], R2 ;  /* 0x00006002030075a7 */ /* 0x001064000800017f */
[----:B-1----:R-:W-:Y:S05]  /*110f0*/  @!P0 NANOSLEEP.SYNCS 0x989680 ;  /* 0x009896800000895d */ /* 0x002fea0003900000 */
[----:B------:R-:W1:Y:S02]  /*11100*/  @!P0 SYNCS.PHASECHK.TRANS64 P0, [R3+URZ+0x60], R2 ;  /* 0x00006002030085a7 */ /* 0x000e64000800007f */
[----:B-1----:R-:W-:Y:S05]  /*11110*/  @!P0 BRA `(.L_x_12897) ;  /* 0xfffffffc00f08947 */ /* 0x002fea000383ffff */
[----:B------:R-:W-:Y:S05]  /*11120*/  BRA `(.L_x_12998) ;  /* 0xffffffc8003c7947 */ /* 0x000fea000383ffff */
.L_x_12905:
[----:B-1----:R1:W2:Y:S02]  /*11130*/  SYNCS.PHASECHK.TRANS64.TRYWAIT P0, [R2+URZ+0x30840], R3 ;  /* 0x03084003020075a7 */ /* 0x0022a4000800017f */
[----:B--2---:R-:W-:Y:S05]  /*11140*/  @!P0 NANOSLEEP.SYNCS 0x989680 ;  /* 0x009896800000895d */ /* 0x004fea0003900000 */
[----:B------:R-:W2:Y:S02]  /*11150*/  @!P0 SYNCS.PHASECHK.TRANS64 P0, [R2+URZ+0x30840], R3 ;  /* 0x03084003020085a7 */ /* 0x000ea4000800007f */
[----:B--2---:R-:W-:Y:S05]  /*11160*/  @!P0 BRA `(.L_x_12905) ;  /* 0xfffffffc00f08947 */ /* 0x004fea000383ffff */
[----:B------:R-:W-:Y:S05]  /*11170*/  BRA `(.L_x_12999) ;  /* 0xffffffcc007c7947 */ /* 0x000fea000383ffff */
.L_x_12910:
[----:B0-----:R0:W1:Y:S02]  /*11180*/  SYNCS.PHASECHK.TRANS64.TRYWAIT P0, [R10+URZ+0x60], R3 ;  /* 0x000060030a0075a7 */ /* 0x001064000800017f */
[----:B-1----:R-:W-:Y:S05]  /*11190*/  @!P0 NANOSLEEP.SYNCS 0x989680 ;  /* 0x009896800000895d */ /* 0x002fea0003900000 */
[----:B------:R-:W1:Y:S02]  /*111a0*/  @!P0 SYNCS.PHASECHK.TRANS64 P0, [R10+URZ+0x60], R3 ;  /* 0x000060030a0085a7 */ /* 0x000e64000800007f */
[----:B-1----:R-:W-:Y:S05]  /*111b0*/  @!P0 BRA `(.L_x_12910) ;  /* 0xfffffffc00f08947 */ /* 0x002fea000383ffff */
[----:B------:R-:W-:Y:S05]  /*111c0*/  BRA `(.L_x_13000) ;  /* 0xffffffd000087947 */ /* 0x000fea000383ffff */
.L_x_12918:
[----:B-1----:R1:W2:Y:S02]  /*111d0*/  SYNCS.PHASECHK.TRANS64.TRYWAIT P0, [R2+URZ+0x30840], R3 ;  /* 0x03084003020075a7 */ /* 0x0022a4000800017f */
[----:B--2---:R-:W-:Y:S05]  /*111e0*/  @!P0 NANOSLEEP.SYNCS 0x989680 ;  /* 0x009896800000895d */ /* 0x004fea0003900000 */
[----:B------:R-:W2:Y:S02]  /*111f0*/  @!P0 SYNCS.PHASECHK.TRANS64 P0, [R2+URZ+0x30840], R3 ;  /* 0x03084003020085a7 */ /* 0x000ea4000800007f */
[----:B--2---:R-:W-:Y:S05]  /*11200*/  @!P0 BRA `(.L_x_12918) ;  /* 0xfffffffc00f08947 */ /* 0x004fea000383ffff */
[----:B------:R-:W-:Y:S05]  /*11210*/  BRA `(.L_x_13001) ;  /* 0xffffffd400147947 */ /* 0x000fea000383ffff */
.L_x_12923:
[----:B0-----:R0:W1:Y:S02]  /*11220*/  SYNCS.PHASECHK.TRANS64.TRYWAIT P0, [R8+URZ+0x60], R3 ;  /* 0x00006003080075a7 */ /* 0x001064000800017f */
[----:B-1----:R-:W-:Y:S05]  /*11230*/  @!P0 NANOSLEEP.SYNCS 0x989680 ;  /* 0x009896800000895d */ /* 0x002fea0003900000 */
[----:B------:R-:W1:Y:S02]  /*11240*/  @!P0 SYNCS.PHASECHK.TRANS64 P0, [R8+URZ+0x60], R3 ;  /* 0x00006003080085a7 */ /* 0x000e64000800007f */
[----:B-1----:R-:W-:Y:S05]  /*11250*/  @!P0 BRA `(.L_x_12923) ;  /* 0xfffffffc00f08947 */ /* 0x002fea000383ffff */
[----:B------:R-:W-:Y:S05]  /*11260*/  BRA `(.L_x_13002) ;  /* 0xffffffd400a47947 */ /* 0x000fea000383ffff */
.L_x_12933:
[----:B0-----:R0:W1:Y:S02]  /*11270*/  SYNCS.PHASECHK.TRANS64.TRYWAIT P0, [R3+URZ+0x30860], R0 ;  /* 0x03086000030075a7 */ /* 0x001064000800017f */
[----:B-1----:R-:W-:Y:S05]  /*11280*/  @!P0 NANOSLEEP.SYNCS 0x989680 ;  /* 0x009896800000895d */ /* 0x002fea0003900000 */
[----:B------:R-:W1:Y:S02]  /*11290*/  @!P0 SYNCS.PHASECHK.TRANS64 P0, [R3+URZ+0x30860], R0 ;  /* 0x03086000030085a7 */ /* 0x000e64000800007f */
[----:B-1----:R-:W-:Y:S05]  /*112a0*/  @!P0 BRA `(.L_x_12933) ;  /* 0xfffffffc00f08947 */ /* 0x002fea000383ffff */
[----:B------:R-:W-:Y:S05]  /*112b0*/  BRA `(.L_x_13003) ;  /* 0xffffffd800a07947 */ /* 0x000fea000383ffff */
.L_x_12939:
        /* <DEDUP_REMOVED lines=8> */
.L_x_13005:
[----:B------:R-:W-:Y:S05]  /*11340*/  BSYNC B0 ;  /* 0x0000000000007941 */ /* 0x000fea0003800000 */
.L_x_13004:
        /* <DEDUP_REMOVED lines=9> */
.L_x_13006:
[----:B------:R-:W-:Y:S02]  /*113e0*/  ULDC UR4, c[0x0][0xc3c] ;  /* 0x00030f0000047ab9 */ /* 0x000fe40000000800 */
[----:B------:R-:W-:-:S13]  /*113f0*/  ISETP.GE.OR P1, PT, R5, UR4, !P0 ;  /* 0x0000000405007c0c */ /* 0x000fda000c726670 */
[----:B------:R-:W0:Y:S01]  /*11400*/  @!P1 LDC.64 R2, c[0x0][0xc80] ;  /* 0x00032000ff029b82 */ /* 0x000e220000000a00 */
[----:B------:R-:W-:Y:S02]  /*11410*/  IMAD.MOV.U32 R11, RZ, RZ, RZ ;  /* 0x000000ffff0b7224 */ /* 0x000fe400078e00ff */
[----:B------:R-:W-:Y:S02]  /*11420*/  IMAD.MOV.U32 R4, RZ, RZ, R14 ;  /* 0x000000ffff047224 */ /* 0x000fe400078e000e */
[----:B0-----:R-:W-:-:S06]  /*11430*/  @!P1 IMAD.WIDE R2, R5, 0x4, R2 ;  /* 0x0000000405029825 */ /* 0x001fcc00078e0202 */
[----:B------:R-:W2:Y:S01]  /*11440*/  @!P1 LDG.E R2, desc[UR48][R2.64] ;  /* 0x0000003002029981 */ /* 0x000ea2000c1e1900 */
[----:B------:R-:W-:Y:S01]  /*11450*/  IMAD.MOV.U32 R5, RZ, RZ, RZ ;  /* 0x000000ffff057224 */ /* 0x000fe200078e00ff */
[C---:B------:R-:W-:Y:S02]  /*11460*/  ISETP.GE.U32.AND P2, PT, R8.reuse, 0x2, PT ;  /* 0x000000020800780c */ /* 0x040fe40003f46070 */
[C---:B------:R-:W-:Y:S02]  /*11470*/  ISETP.GE.U32.AND P3, PT, R8.reuse, 0x4, PT ;  /* 0x000000040800780c */ /* 0x040fe40003f66070 */
[C---:B------:R-:W-:Y:S02]  /*11480*/  ISETP.GE.U32.AND P4, PT, R8.reuse, 0x8, PT ;  /* 0x000000080800780c */ /* 0x040fe40003f86070 */
[C---:B------:R-:W-:Y:S01]  /*11490*/  ISETP.GE.U32.AND P5, PT, R8.reuse, 0x10, PT ;  /* 0x000000100800780c */ /* 0x040fe20003fa6070 */
[----:B--2---:R-:W-:Y:S01]  /*114a0*/  @!P1 IMAD.MOV.U32 R5, RZ, RZ, R2 ;  /* 0x000000ffff059224 */ /* 0x004fe200078e0002 */
[----:B------:R-:W-:-:S04]  /*114b0*/  ISETP.NE.AND P1, PT, R8, RZ, PT ;  /* 0x000000ff0800720c */ /* 0x000fc80003f25270 */
[----:B------:R-:W-:-:S09]  /*114c0*/  MOV R13, R5 ;  /* 0x00000005000d7202 */ /* 0x000fd20000000f00 */
[----:B------:R-:W-:Y:S05]  /*114d0*/  WARPSYNC.COLLECTIVE R15, `(.L_x_13007) ;  /* 0x000000000f087348 */ /* 0x000fea0003c00000 */
[----:B------:R0:W1:Y:S02]  /*114e0*/  SHFL.UP P6, R14, R13, R12, R11 ;  /* 0x0400000c0d0e7389 */ /* 0x00006400000c000b */
[----:B01----:R-:W-:Y:S01]  /*114f0*/  ENDCOLLECTIVE ;  /* 0x000000000000791b */ /* 0x003fe20003800000 */
.L_x_13007:
[----:B------:R-:W-:Y:S01]  /*11500*/  IMAD.MOV.U32 R12, RZ, RZ, 0x2 ;  /* 0x00000002ff0c7424 */ /* 0x000fe200078e00ff */
[----:B------:R-:W-:-:S05]  /*11510*/  SEL R6, R14, RZ, P1 ;  /* 0x000000ff0e067207 */ /* 0x000fca0000800000 */
[----:B------:R-:W-:-:S04]  /*11520*/  IMAD.IADD R6, R5, 0x1, R6 ;  /* 0x0000000105067824 */ /* 0x000fc800078e0206 */
[----:B------:R-:W-:-:S07]  /*11530*/  IMAD.MOV.U32 R13, RZ, RZ, R6 ;  /* 0x000000ffff0d7224 */ /* 0x000fce00078e0006 */
[----:B------:R-:W-:Y:S05]  /*11540*/  WARPSYNC.COLLECTIVE R15, `(.L_x_13008) ;  /* 0x000000000f087348 */ /* 0x000fea0003c00000 */
[----:B------:R0:W1:Y:S02]  /*11550*/  SHFL.UP P6, R14, R13, R12, R11 ;  /* 0x0400000c0d0e7389 */ /* 0x00006400000c000b */
[----:B01----:R-:W-:Y:S01]  /*11560*/  ENDCOLLECTIVE ;  /* 0x000000000000791b */ /* 0x003fe20003800000 */
.L_x_13008:
[----:B------:R-:W-:Y:S01]  /*11570*/  IMAD.MOV.U32 R12, RZ, RZ, 0x4 ;  /* 0x00000004ff0c7424 */ /* 0x000fe200078e00ff */
[----:B------:R-:W-:-:S04]  /*11580*/  SEL R7, R14, RZ, P2 ;  /* 0x000000ff0e077207 */ /* 0x000fc80001000000 */
[----:B------:R-:W-:-:S05]  /*11590*/  IADD3 R7, R6, R7, RZ ;  /* 0x0000000706077210 */ /* 0x000fca0007ffe0ff */
[----:B------:R-:W-:-:S07]  /*115a0*/  IMAD.MOV.U32 R13, RZ, RZ, R7 ;  /* 0x000000ffff0d7224 */ /* 0x000fce00078e0007 */
[----:B------:R-:W-:Y:S05]  /*115b0*/  WARPSYNC.COLLECTIVE R15, `(.L_x_13009) ;  /* 0x000000000f087348 */ /* 0x000fea0003c00000 */
[----:B------:R0:W1:Y:S02]  /*115c0*/  SHFL.UP P6, R14, R13, R12, R11 ;  /* 0x0400000c0d0e7389 */ /* 0x00006400000c000b */
[----:B01----:R-:W-:Y:S01]  /*115d0*/  ENDCOLLECTIVE ;  /* 0x000000000000791b */ /* 0x003fe20003800000 */
.L_x_13009:
[----:B------:R-:W-:Y:S02]  /*115e0*/  MOV R12, 0x8 ;  /* 0x00000008000c7802 */ /* 0x000fe40000000f00 */
[----:B------:R-:W-:-:S05]  /*115f0*/  SEL R2, R14, RZ, P3 ;  /* 0x000000ff0e027207 */ /* 0x000fca0001800000 */
[----:B------:R-:W-:-:S04]  /*11600*/  IMAD.IADD R2, R7, 0x1, R2 ;  /* 0x0000000107027824 */ /* 0x000fc800078e0202 */
[----:B------:R-:W-:-:S07]  /*11610*/  IMAD.MOV.U32 R13, RZ, RZ, R2 ;  /* 0x000000ffff0d7224 */ /* 0x000fce00078e0002 */
[----:B------:R-:W-:Y:S05]  /*11620*/  WARPSYNC.COLLECTIVE R15, `(.L_x_13010) ;  /* 0x000000000f087348 */ /* 0x000fea0003c00000 */
[----:B------:R0:W1:Y:S02]  /*11630*/  SHFL.UP P6, R14, R13, R12, R11 ;  /* 0x0400000c0d0e7389 */ /* 0x00006400000c000b */
[----:B01----:R-:W-:Y:S01]  /*11640*/  ENDCOLLECTIVE ;  /* 0x000000000000791b */ /* 0x003fe20003800000 */
.L_x_13010:
[----:B------:R-:W-:Y:S01]  /*11650*/  IMAD.MOV.U32 R12, RZ, RZ, 0x10 ;  /* 0x00000010ff0c7424 */ /* 0x000fe200078e00ff */
[----:B------:R-:W-:-:S05]  /*11660*/  SEL R3, R14, RZ, P4 ;  /* 0x000000ff0e037207 */ /* 0x000fca0002000000 */
[----:B------:R-:W-:-:S04]  /*11670*/  IMAD.IADD R3, R2, 0x1, R3 ;  /* 0x0000000102037824 */ /* 0x000fc800078e0203 */
[----:B------:R-:W-:-:S07]  /*11680*/  IMAD.MOV.U32 R13, RZ, RZ, R3 ;  /* 0x000000ffff0d7224 */ /* 0x000fce00078e0003 */
[----:B------:R-:W-:Y:S05]  /*11690*/  WARPSYNC.COLLECTIVE R15, `(.L_x_13011) ;  /* 0x000000000f087348 */ /* 0x000fea0003c00000 */
[----:B------:R0:W1:Y:S02]  /*116a0*/  SHFL.UP P6, R14, R13, R12, R11 ;  /* 0x0400000c0d0e7389 */ /* 0x00006400000c000b */
[----:B01----:R-:W-:Y:S01]  /*116b0*/  ENDCOLLECTIVE ;  /* 0x000000000000791b */ /* 0x003fe20003800000 */
.L_x_13011:
        /* <DEDUP_REMOVED lines=8> */
.L_x_13012:
[----:B------:R-:W-:Y:S05]  /*11740*/  BRA `(.L_x_13013) ;  /* 0xffffffd800d47947 */ /* 0x000fea000383ffff */
.L_x_12944:
[----:B------:R-:W-:Y:S01]  /*11750*/  BSSY B0, `(.L_x_13014) ;  /* 0x0000008000007945 */ /* 0x000fe20003800000 */
[----:B-----5:R-:W-:Y:S01]  /*11760*/  IMAD.MOV.U32 R13, RZ, RZ, R5 ;  /* 0x000000ffff0d7224 */ /* 0x020fe200078e0005 */
[----:B------:R-:W-:Y:S01]  /*11770*/  MOV R11, RZ ;  /* 0x000000ff000b7202 */ /* 0x000fe20000000f00 */
[----:B------:R-:W-:Y:S02]  /*11780*/  IMAD.MOV.U32 R12, RZ, RZ, 0x1 ;  /* 0x00000001ff0c7424 */ /* 0x000fe400078e00ff */
[----:B------:R-:W-:-:S07]  /*11790*/  IMAD.MOV.U32 R15, RZ, RZ, -0x1 ;  /* 0xffffffffff0f7424 */ /* 0x000fce00078e00ff */
[----:B0-----:R-:W-:Y:S05]  /*117a0*/  WARPSYNC.COLLECTIVE R15, `(.L_x_13015) ;  /* 0x000000000f087348 */ /* 0x001fea0003c00000 */
[----:B------:R1:W2:Y:S02]  /*117b0*/  SHFL.UP P6, R14, R13, R12, R11 ;  /* 0x0400000c0d0e7389 */ /* 0x0002a400000c000b */
[----:B012---:R-:W-:Y:S01]  /*117c0*/  ENDCOLLECTIVE ;  /* 0x000000000000791b */ /* 0x007fe20003800000 */
.L_x_13015:
[----:B------:R-:W-:Y:S05]  /*117d0*/  BSYNC B0 ;  /* 0x0000000000007941 */ /* 0x000fea0003800000 */
.L_x_13014:
[----:B------:R-:W-:Y:S01]  /*117e0*/  SEL R14, R14, RZ, P1 ;  /* 0x000000ff0e0e7207 */ /* 0x000fe20000800000 */
[----:B------:R-:W-:Y:S01]  /*117f0*/  IMAD.MOV.U32 R12, RZ, RZ, 0x2 ;  /* 0x00000002ff0c7424 */ /* 0x000fe200078e00ff */
[----:B------:R-:W-:Y:S01]  /*11800*/  MOV R15, 0xffffffff ;  /* 0xffffffff000f7802 */ /* 0x000fe20000000f00 */
[----:B------:R-:W-:Y:S02]  /*11810*/  IMAD.MOV.U32 R11, RZ, RZ, RZ ;  /* 0x000000ffff0b7224 */ /* 0x000fe400078e00ff */
[----:B------:R-:W-:-:S07]  /*11820*/  IMAD.IADD R13, R5, 0x1, R14 ;  /* 0x00000001050d7824 */ /* 0x000fce00078e020e */
[----:B------:R-:W-:Y:S05]  /*11830*/  WARPSYNC.COLLECTIVE R15, `(.L_x_13016) ;  /* 0x000000000f087348 */ /* 0x000fea0003c00000 */
[----:B------:R0:W1:Y:S02]  /*11840*/  SHFL.UP P6, R14, R13, R12, R11 ;  /* 0x0400000c0d0e7389 */ /* 0x00006400000c000b */
[----:B01----:R-:W-:Y:S01]  /*11850*/  ENDCOLLECTIVE ;  /* 0x000000000000791b */ /* 0x003fe20003800000 */
.L_x_13016:
[----:B------:R-:W-:Y:S01]  /*11860*/  IMAD.MOV.U32 R12, RZ, RZ, 0x4 ;  /* 0x00000004ff0c7424 */ /* 0x000fe200078e00ff */
[----:B------:R-:W-:-:S05]  /*11870*/  SEL R2, R14, RZ, P2 ;  /* 0x000000ff0e027207 */ /* 0x000fca0001000000 */
[----:B------:R-:W-:-:S04]  /*11880*/  IMAD.IADD R2, R13, 0x1, R2 ;  /* 0x000000010d027824 */ /* 0x000fc800078e0202 */
[----:B------:R-:W-:-:S07]  /*11890*/  IMAD.MOV.U32 R13, RZ, RZ, R2 ;  /* 0x000000ffff0d7224 */ /* 0x000fce00078e0002 */
[----:B------:R-:W-:Y:S05]  /*118a0*/  WARPSYNC.COLLECTIVE R15, `(.L_x_13017) ;  /* 0x000000000f087348 */ /* 0x000fea0003c00000 */
[----:B------:R0:W1:Y:S02]  /*118b0*/  SHFL.UP P6, R14, R13, R12, R11 ;  /* 0x0400000c0d0e7389 */ /* 0x00006400000c000b */
[----:B01----:R-:W-:Y:S01]  /*118c0*/  ENDCOLLECTIVE ;  /* 0x000000000000791b */ /* 0x003fe20003800000 */
.L_x_13017:
[----:B------:R-:W-:Y:S01]  /*118d0*/  IMAD.MOV.U32 R12, RZ, RZ, 0x8 ;  /* 0x00000008ff0c7424 */ /* 0x000fe200078e00ff */
[----:B------:R-:W-:-:S05]  /*118e0*/  SEL R3, R14, RZ, P3 ;  /* 0x000000ff0e037207 */ /* 0x000fca0001800000 */
[----:B------:R-:W-:-:S05]  /*118f0*/  IMAD.IADD R3, R2, 0x1, R3 ;  /* 0x0000000102037824 */ /* 0x000fca00078e0203 */
[----:B------:R-:W-:-:S07]  /*11900*/  MOV R13, R3 ;  /* 0x00000003000d7202 */ /* 0x000fce0000000f00 */
[----:B------:R-:W-:Y:S05]  /*11910*/  WARPSYNC.COLLECTIVE R15, `(.L_x_13018) ;  /* 0x000000000f087348 */ /* 0x000fea0003c00000 */
[----:B------:R0:W1:Y:S02]  /*11920*/  SHFL.UP P6, R14, R13, R12, R11 ;  /* 0x0400000c0d0e7389 */ /* 0x00006400000c000b */
[----:B01----:R-:W-:Y:S01]  /*11930*/  ENDCOLLECTIVE ;  /* 0x000000000000791b */ /* 0x003fe20003800000 */
.L_x_13018:
[----:B------:R-:W-:Y:S01]  /*11940*/  IMAD.MOV.U32 R12, RZ, RZ, 0x10 ;  /* 0x00000010ff0c7424 */ /* 0x000fe200078e00ff */
[----:B------:R-:W-:-:S05]  /*11950*/  SEL R4, R14, RZ, P4 ;  /* 0x000000ff0e047207 */ /* 0x000fca0002000000 */
[----:B------:R-:W-:-:S04]  /*11960*/  IMAD.IADD R4, R3, 0x1, R4 ;  /* 0x0000000103047824 */ /* 0x000fc800078e0204 */
[----:B------:R-:W-:-:S07]  /*11970*/  IMAD.MOV.U32 R13, RZ, RZ, R4 ;  /* 0x000000ffff0d7224 */ /* 0x000fce00078e0004 */
[----:B------:R-:W-:Y:S05]  /*11980*/  WARPSYNC.COLLECTIVE R15, `(.L_x_13019) ;  /* 0x000000000f087348 */ /* 0x000fea0003c00000 */
[----:B------:R0:W1:Y:S02]  /*11990*/  SHFL.UP P6, R14, R13, R12, R11 ;  /* 0x0400000c0d0e7389 */ /* 0x00006400000c000b */
[----:B01----:R-:W-:Y:S01]  /*119a0*/  ENDCOLLECTIVE ;  /* 0x000000000000791b */ /* 0x003fe20003800000 */
.L_x_13019:
        /* <DEDUP_REMOVED lines=8> */
.L_x_13020:
[----:B------:R-:W-:Y:S05]  /*11a30*/  BRA `(.L_x_13021) ;  /* 0xffffffd800b47947 */ /* 0x000fea000383ffff */
.L_x_12946:
[----:B------:R-:W-:Y:S01]  /*11a40*/  BSSY B0, `(.L_x_13022) ;  /* 0x0000006000007945 */ /* 0x000fe20003800000 */
[----:B------:R-:W-:Y:S01]  /*11a50*/  PLOP3.LUT P6, PT, P6, PT, PT, 0x8, 0x0 ;  /* 0x000000000000781c */ /* 0x000fe200037ce170 */
[----:B------:R-:W-:-:S12]  /*11a60*/  IMAD.MOV.U32 R15, RZ, RZ, -0x1 ;  /* 0xffffffffff0f7424 */ /* 0x000fd800078e00ff */
[----:B0-----:R-:W-:Y:S05]  /*11a70*/  WARPSYNC.COLLECTIVE R15, `(.L_x_13023) ;  /* 0x000000000f087348 */ /* 0x001fea0003c00000 */
[----:B------:R-:W-:Y:S01]  /*11a80*/  VOTE.ANY R14, PT, P6 ;  /* 0x00000000000e7806 */ /* 0x000fe200030e0100 */
[----:B0-----:R-:W-:Y:S06]  /*11a90*/  ENDCOLLECTIVE ;  /* 0x000000000000791b */ /* 0x001fec0003800000 */
.L_x_13023:
[----:B------:R-:W-:Y:S05]  /*11aa0*/  BSYNC B0 ;  /* 0x0000000000007941 */ /* 0x000fea0003800000 */
.L_x_13022:
        /* <DEDUP_REMOVED lines=9> */
.L_x_13024:
[----:B------:R-:W-:Y:S01]  /*11b40*/  MOV R5, R14 ;  /* 0x0000000e00057202 */ /* 0x000fe20000000f00 */
[----:B------:R-:W-:Y:S06]  /*11b50*/  BRA `(.L_x_13025) ;  /* 0xffffffd800a47947 */ /* 0x000fec000383ffff */
.L_x_12948:
[----:B------:R-:W-:Y:S01]  /*11b60*/  BSSY B0, `(.L_x_13026) ;  /* 0x0000007000007945 */ /* 0x000fe20003800000 */
[----:B------:R-:W-:Y:S02]  /*11b70*/  IMAD.MOV.U32 R13, RZ, RZ, R2 ;  /* 0x000000ffff0d7224 */ /* 0x000fe400078e0002 */
[----:B------:R-:W-:Y:S02]  /*11b80*/  IMAD.MOV.U32 R11, RZ, RZ, 0x1f ;  /* 0x0000001fff0b7424 */ /* 0x000fe400078e00ff */
[----:B------:R-:W-:-:S07]  /*11b90*/  IMAD.MOV.U32 R15, RZ, RZ, -0x1 ;  /* 0xffffffffff0f7424 */ /* 0x000fce00078e00ff */
[----:B012---:R-:W-:Y:S05]  /*11ba0*/  WARPSYNC.COLLECTIVE R15, `(.L_x_13027) ;  /* 0x000000000f087348 */ /* 0x007fea0003c00000 */
[----:B------:R3:W4:Y:S02]  /*11bb0*/  SHFL.IDX P6, R14, R13, R12, R11 ;  /* 0x0000000c0d0e7389 */ /* 0x00072400000c000b */
[----:B01234-:R-:W-:Y:S01]  /*11bc0*/  ENDCOLLECTIVE ;  /* 0x000000000000791b */ /* 0x01ffe20003800000 */
.L_x_13027:
[----:B------:R-:W-:Y:S05]  /*11bd0*/  BSYNC B0 ;  /* 0x0000000000007941 */ /* 0x000fea0003800000 */
.L_x_13026:
[----:B------:R-:W-:Y:S05]  /*11be0*/  BRA `(.L_x_12947) ;  /* 0xffffffd8009c7947 */ /* 0x000fea000383ffff */
.L_x_12952:
[----:B0-----:R0:W2:Y:S02]  /*11bf0*/  SYNCS.PHASECHK.TRANS64.TRYWAIT P0, [R9+URZ+0x30820], R0 ;  /* 0x03082000090075a7 */ /* 0x0010a4000800017f */
[----:B--2---:R-:W-:Y:S05]  /*11c00*/  @!P0 NANOSLEEP.SYNCS 0x989680 ;  /* 0x009896800000895d */ /* 0x004fea0003900000 */
[----:B------:R-:W2:Y:S02]  /*11c10*/  @!P0 SYNCS.PHASECHK.TRANS64 P0, [R9+URZ+0x30820], R0 ;  /* 0x03082000090085a7 */ /* 0x000ea4000800007f */
[----:B--2---:R-:W-:Y:S05]  /*11c20*/  @!P0 BRA `(.L_x_12952) ;  /* 0xfffffffc00f08947 */ /* 0x004fea000383ffff */
[----:B------:R-:W-:Y:S05]  /*11c30*/  BRA `(.L_x_13028) ;  /* 0xffffffdc00887947 */ /* 0x000fea000383ffff */
.L_x_12953:
[----:B------:R-:W2:Y:S01]  /*11c40*/  S2R R2, SR_TID.X ;  /* 0x0000000000027919 */ /* 0x000ea20000002100 */
[----:B------:R-:W-:Y:S01]  /*11c50*/  BSSY B0, `(.L_x_13029) ;  /* 0x000000a000007945 */ /* 0x000fe20003800000 */
[----:B------:R-:W-:Y:S01]  /*11c60*/  MOV R12, RZ ;  /* 0x000000ff000c7202 */ /* 0x000fe20000000f00 */
        /* <DEDUP_REMOVED lines=8> */
.L_x_13030:
[----:B------:R-:W-:Y:S05]  /*11cf0*/  BSYNC B0 ;  /* 0x0000000000007941 */ /* 0x000fea0003800000 */
.L_x_13029:
[----:B------:R-:W-:Y:S05]  /*11d00*/  BRA `(.L_x_13031) ;  /* 0xffffffdc00707947 */ /* 0x000fea000383ffff */
.L_x_12956:
[----:B------:R-:W-:Y:S01]  /*11d10*/  BSSY B1, `(.L_x_13032) ;  /* 0x0000006000017945 */ /* 0x000fe20003800000 */
[----:B------:R-:W-:-:S07]  /*11d20*/  IMAD.MOV.U32 R15, RZ, RZ, -0x1 ;  /* 0xffffffffff0f7424 */ /* 0x000fce00078e00ff */
[----:B01-3--:R-:W-:Y:S05]  /*11d30*/  WARPSYNC.COLLECTIVE R15, `(.L_x_13033) ;  /* 0x000000000f0c7348 */ /* 0x00bfea0003c00000 */
[----:B------:R-:W-:Y:S02]  /*11d40*/  ELECT P6, UR62, PT ;  /* 0x00000000003e782f */ /* 0x000fe400038c0000 */
[----:B------:R-:W-:Y:S01]  /*11d50*/  MOV R14, UR62 ;  /* 0x0000003e000e7c02 */ /* 0x000fe20008000f00 */
[----:B01-3--:R-:W-:Y:S10]  /*11d60*/  ENDCOLLECTIVE ;  /* 0x000000000000791b */ /* 0x00bff40003800000 */
.L_x_13033:
[----:B------:R-:W-:Y:S05]  /*11d70*/  BSYNC B1 ;  /* 0x0000000000017941 */ /* 0x000fea0003800000 */
.L_x_13032:
[----:B------:R-:W-:Y:S05]  /*11d80*/  BRA `(.L_x_13034) ;  /* 0xffffffdc00687947 */ /* 0x000fea000383ffff */
.L_x_12958:
[----:B0-----:R0:W1:Y:S02]  /*11d90*/  SYNCS.PHASECHK.TRANS64.TRYWAIT P0, [R5+URZ], R4 ;  /* 0x00000004050075a7 */ /* 0x001064000800017f */
[----:B-1----:R-:W-:Y:S05]  /*11da0*/  @!P0 NANOSLEEP.SYNCS 0x989680 ;  /* 0x009896800000895d */ /* 0x002fea0003900000 */
[----:B------:R-:W1:Y:S02]  /*11db0*/  @!P0 SYNCS.PHASECHK.TRANS64 P0, [R5+URZ], R4 ;  /* 0x00000004050085a7 */ /* 0x000e64000800007f */
[----:B-1----:R-:W-:Y:S05]  /*11dc0*/  @!P0 BRA `(.L_x_12958) ;  /* 0xfffffffc00f08947 */ /* 0x002fea000383ffff */
[----:B------:R-:W-:Y:S05]  /*11dd0*/  BRA `(.L_x_13035) ;  /* 0xffffffdc009c7947 */ /* 0x000fea000383ffff */
.L_x_12959:
[----:B-1----:R1:W2:Y:S02]  /*11de0*/  SYNCS.PHASECHK.TRANS64.TRYWAIT P0, [R3+URZ], R2 ;  /* 0x00000002030075a7 */ /* 0x0022a4000800017f */
[----:B--2---:R-:W-:Y:S05]  /*11df0*/  @!P0 NANOSLEEP.SYNCS 0x989680 ;  /* 0x009896800000895d */ /* 0x004fea0003900000 */
[----:B------:R-:W2:Y:S02]  /*11e00*/  @!P0 SYNCS.PHASECHK.TRANS64 P0, [R3+URZ], R2 ;  /* 0x00000002030085a7 */ /* 0x000ea4000800007f */
[----:B--2---:R-:W-:Y:S05]  /*11e10*/  @!P0 BRA `(.L_x_12959) ;  /* 0xfffffffc00f08947 */ /* 0x004fea000383ffff */
[----:B------:R-:W-:Y:S05]  /*11e20*/  BRA `(.L_x_13036) ;  /* 0xffffffdc00907947 */ /* 0x000fea000383ffff */
.L_x_12961:
[----:B--2---:R2:W4:Y:S02]  /*11e30*/  SYNCS.PHASECHK.TRANS64.TRYWAIT P0, [R23+URZ], R4 ;  /* 0x00000004170075a7 */ /* 0x004524000800017f */
[----:B----4-:R-:W-:Y:S05]  /*11e40*/  @!P0 NANOSLEEP.SYNCS 0x989680 ;  /* 0x009896800000895d */ /* 0x010fea0003900000 */
[----:B------:R-:W4:Y:S02]  /*11e50*/  @!P0 SYNCS.PHASECHK.TRANS64 P0, [R23+URZ], R4 ;  /* 0x00000004170085a7 */ /* 0x000f24000800007f */
[----:B----4-:R-:W-:Y:S05]  /*11e60*/  @!P0 BRA `(.L_x_12961) ;  /* 0xfffffffc00f08947 */ /* 0x010fea000383ffff */
[----:B------:R-:W-:Y:S05]  /*11e70*/  BRA `(.L_x_13037) ;  /* 0xffffffdc00947947 */ /* 0x000fea000383ffff */
.L_x_13038:
        /* <DEDUP_REMOVED lines=16> */
.L_x_15333:


//--------------------- .text._ZN7cutlass13device_kernelIN5flash11enable_sm90INS1_16FlashAttnFwdSm90INS1_25CollectiveMainloopFwdSm90ILi2EN4cute5tupleIJNS5_1CILi1EEES8_S8_EEENS6_IJNS7_ILi192EEESA_NS7_ILi64EEEEEELi64ENS_6half_tEfNS_4arch4Sm90ELb0ELb0ELb1ELb1ELb0ELb1ELb0ELb0ELb1ELb1ELb0ELb0EEENS1_21CollectiveEpilogueFwdINS6_IJSA_SB_SA_EEES9_SD_SF_Li384ELb1ELb1ELb0ELb0EEENS1_36VarlenDynamicPersistentTileSchedulerILi192ELi192ELi384ELi128ELb0ELb1ELb1ELb0ELb1ELb1EEEEEEEEEvNT_6ParamsE --------------------------
	.section	.text._ZN7cutlass13device_kernelIN5flash11enable_sm90INS1_16FlashAttnFwdSm90INS1_25CollectiveMainloopFwdSm90ILi2EN4cute5tupleIJNS5_1CILi1EEES8_S8_EEENS6_IJNS7_ILi192EEESA_NS7_ILi64EEEEEELi64ENS_6half_tEfNS_4arch4Sm90ELb0ELb0ELb1ELb1ELb0ELb1ELb0ELb0ELb1ELb1ELb0ELb0EEENS1_21CollectiveEpilogueFwdINS6_IJSA_SB_SA_EEES9_SD_SF_Li384ELb1ELb1ELb0ELb0EEENS1_36VarlenDynamicPersistentTileSchedulerILi192ELi192ELi384ELi128ELb0ELb1ELb1ELb0ELb1ELb1EEEEEEEEEvNT_6ParamsE,"ax",@progbits
	.align	128
.text._ZN7cutlass13device_kernelIN5flash11enable_sm90INS1_16FlashAttnFwdSm90INS1_25CollectiveMainloopFwdSm90ILi2EN4cute5tupleIJNS5_1CILi1EEES8_S8_EEENS6_IJNS7_ILi192EEESA_NS7_ILi64EEEEEELi64ENS_6half_tEfNS_4arch4Sm90ELb0ELb0ELb1ELb1ELb0ELb1ELb0ELb0ELb1ELb1ELb0ELb0EEENS1_21CollectiveEpilogueFwdINS6_IJSA_SB_SA_EEES9_SD_SF_Li384ELb1ELb1ELb0ELb0EEENS1_36VarlenDynamicPersistentTileSchedulerILi192ELi192ELi384ELi128ELb0ELb1ELb1ELb0ELb1ELb1EEEEEEEEEvNT_6ParamsE:
        .type           _ZN7cutlass13device_kernelIN5flash11enable_sm90INS1_16FlashAttnFwdSm90INS1_25CollectiveMainloopFwdSm90ILi2EN4cute5tupleIJNS5_1CILi1EEES8_S8_EEENS6_IJNS7_ILi192EEESA_NS7_ILi64EEEEEELi64ENS_6half_tEfNS_4arch4Sm90ELb0ELb0ELb1ELb1ELb0ELb1ELb0ELb0ELb1ELb1ELb0ELb0EEENS1_21CollectiveEpilogueFwdINS6_IJSA_SB_SA_EEES9_SD_SF_Li384ELb1ELb1ELb0ELb0EEENS1_36VarlenDynamicPersistentTileSchedulerILi192ELi192ELi384ELi128ELb0ELb1ELb1ELb0ELb1ELb1EEEEEEEEEvNT_6ParamsE,@function
        .size           _ZN7cutlass13device_kernelIN5flash11enable_sm90INS1_16FlashAttnFwdSm90INS1_25CollectiveMainloopFwdSm90ILi2EN4cute5tupleIJNS5_1CILi1EEES8_S8_EEENS6_IJNS7_ILi192EEESA_NS7_ILi64EEEEEELi64ENS_6half_tEfNS_4arch4Sm90ELb0ELb0ELb1ELb1ELb0ELb1ELb0ELb0ELb1ELb1ELb0ELb0EEENS1_21CollectiveEpilogueFwdINS6_IJSA_SB_SA_EEES9_SD_SF_Li384ELb1ELb1ELb0ELb0EEENS1_36VarlenDynamicPersistentTileSchedulerILi192ELi192ELi384ELi128ELb0ELb1ELb1ELb0ELb1ELb1EEEEEEEEEvNT_6ParamsE,(.L_x_15334 - _ZN7cutlass13device_kernelIN5flash11enable_sm90INS1_16FlashAttnFwdSm90INS1_25CollectiveMainloopFwdSm90ILi2EN4cute5tupleIJNS5_1CILi1EEES8_S8_EEENS6_IJNS7_ILi192EEESA_NS7_ILi64EEEEEELi64ENS_6half_tEfNS_4arch4Sm90ELb0ELb0ELb1ELb1ELb0ELb1ELb0ELb0ELb1ELb1ELb0ELb0EEENS1_21CollectiveEpilogueFwdINS6_IJSA_SB_SA_EEES9_SD_SF_Li384ELb1ELb1ELb0ELb0EEENS1_36VarlenDynamicPersistentTileSchedulerILi192ELi192ELi384ELi128ELb0ELb1ELb1ELb0ELb1ELb1EEEEEEEEEvNT_6ParamsE)
        .other          _ZN7cutlass13device_kernelIN5flash11enable_sm90INS1_16FlashAttnFwdSm90INS1_25CollectiveMainloopFwdSm90ILi2EN4cute5tupleIJNS5_1CILi1EEES8_S8_EEENS6_IJNS7_ILi192EEESA_NS7_ILi64EEEEEELi64ENS_6half_tEfNS_4arch4Sm90ELb0ELb0ELb1ELb1ELb0ELb1ELb0ELb0ELb1ELb1ELb0ELb0EEENS1_21CollectiveEpilogueFwdINS6_IJSA_SB_SA_EEES9_SD_SF_Li384ELb1ELb1ELb0ELb0EEENS1_36VarlenDynamicPersistentTileSchedulerILi192ELi192ELi384ELi128ELb0ELb1ELb1ELb0ELb1ELb1EEEEEEEEEvNT_6ParamsE,@"STO_CUDA_ENTRY STV_DEFAULT"
_ZN7cutlass13device_kernelIN5flash11enable_sm90INS1_16FlashAttnFwdSm90INS1_25CollectiveMainloopFwdSm90ILi2EN4cute5tupleIJNS5_1CILi1EEES8_S8_EEENS6_IJNS7_ILi192EEESA_NS7_ILi64EEEEEELi64ENS_6half_tEfNS_4arch4Sm90ELb0ELb0ELb1ELb1ELb0ELb1ELb0ELb0ELb1ELb1ELb0ELb0EEENS1_21CollectiveEpilogueFwdINS6_IJSA_SB_SA_EEES9_SD_SF_Li384ELb1ELb1ELb0ELb0EEENS1_36VarlenDynamicPersistentTileSchedulerILi192ELi192ELi384ELi128ELb0ELb1ELb1ELb0ELb1ELb1EEEEEEEEEvNT_6ParamsE:
        /* <DEDUP_REMOVED lines=23> */
.L_x_13040:
[----:B------:R-:W-:Y:S05]  /*0170*/  BSYNC B0 ;  /* 0x0000000000007941 */ /* 0x000fea0003800000 */
.L_x_13039:
        /* <DEDUP_REMOVED lines=40> */
.L_x_13041:
        /* <DEDUP_REMOVED lines=22> */
.L_x_13042:
        /* <DEDUP_REMOVED lines=18> */
.L_x_13043:
        /* <DEDUP_REMOVED lines=22> */
.L_x_13044:
        /* <DEDUP_REMOVED lines=22> */
.L_x_13045:
        /* <DEDUP_REMOVED lines=9> */
.L_x_13048:
        /* <DEDUP_REMOVED lines=23> */
[----:B------:R-:W2:Y:S01]  /*0b40*/  LDL.LU R14, [R1+0x40] ;  /* 0x00004000010e7983 */ /* 0x000ea20000300800 */
[----:B------:R-:W0:Y:S02]  /*0b50*/  S2R R0, SR_TID.X ;  /* 0x0000000000007919 */ /* 0x000e240000002100 */
[----:B0-----:R-:W-:-:S04]  /*0b60*/  IADD3 R13, R0, -0x80, RZ ;  /* 0xffffff80000d7810 */ /* 0x001fc80007ffe0ff */
[----:B------:R-:W-:-:S04]  /*0b70*/  SHF.R.S32.HI R0, RZ, 0x1f, R13 ;  /* 0x0000001fff007819 */ /* 0x000fc8000001140d */
[----:B------:R-:W-:-:S04]  /*0b80*/  LEA.HI R3, R0, R13, RZ, 0x7 ;  /* 0x0000000d00037211 */ /* 0x000fc800078f38ff */
[----:B------:R-:W-:-:S05]  /*0b90*/  LOP3.LUT R4, R3, 0xffffff80, RZ, 0xc0, !PT ;  /* 0xffffff8003047812 */ /* 0x000fca00078ec0ff */
[----:B------:R-:W-:-:S05]  /*0ba0*/  IMAD.IADD R16, R13, 0x1, -R4 ;  /* 0x000000010d107824 */ /* 0x000fca00078e0a04 */
[----:B------:R-:W-:-:S04]  /*0bb0*/  SHF.R.S32.HI R9, RZ, 0x1f, R16 ;  /* 0x0000001fff097819 */ /* 0x000fc80000011410 */
[----:B------:R-:W-:Y:S02]  /*0bc0*/  LEA.HI R10, R9, R16, RZ, 0x2 ;  /* 0x00000010090a7211 */ /* 0x000fe400078f10ff */
[----:B------:R-:W-:Y:S02]  /*0bd0*/  LEA.HI R4, R0, R13, RZ, 0x4 ;  /* 0x0000000d00047211 */ /* 0x000fe400078f20ff */
[--C-:B------:R-:W-:Y:S02]  /*0be0*/  SHF.R.S32.HI R8, RZ, 0x2, R10.reuse ;  /* 0x00000002ff087819 */ /* 0x100fe4000001140a */
[----:B------:R-:W-:Y:S02]  /*0bf0*/  SHF.R.S32.HI R7, RZ, 0x1f, R10 ;  /* 0x0000001fff077819 */ /* 0x000fe4000001140a */
[----:B------:R-:W-:Y:S02]  /*0c00*/  LOP3.LUT R5, R4, 0xfffffff0, RZ, 0xc0, !PT ;  /* 0xfffffff004057812 */ /* 0x000fe400078ec0ff */
[----:B------:R-:W-:-:S03]  /*0c10*/  LEA.HI R7, R7, R8, RZ, 0x3 ;  /* 0x0000000807077211 */ /* 0x000fc600078f18ff */
[----:B------:R-:W-:Y:S01]  /*0c20*/  IMAD.IADD R5, R13, 0x1, -R5 ;  /* 0x000000010d057824 */ /* 0x000fe200078e0a05 */
[----:B------:R-:W-:Y:S02]  /*0c30*/  LOP3.LUT R11, R7, 0xfffffff8, RZ, 0xc0, !PT ;  /* 0xfffffff8070b7812 */ /* 0x000fe400078ec0ff */
[----:B------:R-:W-:Y:S02]  /*0c40*/  SHF.R.S32.HI R7, RZ, 0x4, R4 ;  /* 0x00000004ff077819 */ /* 0x000fe40000011404 */
[----:B------:R-:W-:Y:S01]  /*0c50*/  SHF.R.S32.HI R6, RZ, 0x1f, R5 ;  /* 0x0000001fff067819 */ /* 0x000fe20000011405 */
[----:B------:R-:W-:Y:S01]  /*0c60*/  IMAD.IADD R12, R8, 0x1, -R11 ;  /* 0x00000001080c7824 */ /* 0x000fe200078e0a0b */
[----:B------:R-:W-:Y:S02]  /*0c70*/  LEA.HI R8, R0, R13, RZ, 0x5 ;  /* 0x0000000d00087211 */ /* 0x000fe400078f28ff */
[----:B------:R-:W-:Y:S02]  /*0c80*/  LEA.HI R4, R4, R7, RZ, 0x1 ;  /* 0x0000000704047211 */ /* 0x000fe400078f08ff */
[----:B------:R-:W-:-:S02]  /*0c90*/  LEA.HI R9, R9, R16, RZ, 0x5 ;  /* 0x0000001009097211 */ /* 0x000fc400078f28ff */
[----:B------:R-:W-:Y:S02]  /*0ca0*/  LEA.HI R6, R6, R5, RZ, 0x3 ;  /* 0x0000000506067211 */ /* 0x000fe400078f18ff */
[----:B------:R-:W-:Y:S02]  /*0cb0*/  SHF.R.S32.HI R18, RZ, 0x5, R8 ;  /* 0x00000005ff127819 */ /* 0x000fe40000011408 */
[----:B------:R-:W-:Y:S02]  /*0cc0*/  LOP3.LUT R8, R4, 0x1ffffffe, RZ, 0xc0, !PT ;  /* 0x1ffffffe04087812 */ /* 0x000fe400078ec0ff */
[----:B------:R-:W-:Y:S02]  /*0cd0*/  SHF.R.S32.HI R9, RZ, 0x5, R9 ;  /* 0x00000005ff097819 */ /* 0x000fe40000011409 */
[----:B------:R-:W-:Y:S02]  /*0ce0*/  SHF.R.S32.HI R15, RZ, 0x7, R3 ;  /* 0x00000007ff0f7819 */ /* 0x000fe40000011403 */
[----:B------:R-:W-:Y:S01]  /*0cf0*/  LOP3.LUT R4, R6, 0xfffffff8, RZ, 0xc0, !PT ;  /* 0xfffffff806047812 */ /* 0x000fe200078ec0ff */
[----:B------:R-:W-:Y:S01]  /*0d00*/  IMAD R12, R9, 0x10, R12 ;  /* 0x00000010090c7824 */ /* 0x000fe200078e020c */
[----:B------:R-:W-:Y:S01]  /*0d10*/  IADD3 R8, R7, -R8, RZ ;  /* 0x8000000807087210 */ /* 0x000fe20007ffe0ff */
[----:B------:R-:W-:Y:S01]  /*0d20*/  IMAD.SHL.U32 R7, R18, 0x400, RZ ;  /* 0x0000040012077824 */ /* 0x000fe200078e00ff */
[----:B------:R-:W-:Y:S01]  /*0d30*/  LOP3.LUT R10, R10, 0x7ffffffc, RZ, 0xc0, !PT ;  /* 0x7ffffffc0a0a7812 */ /* 0x000fe200078ec0ff */
[----:B------:R-:W-:-:S04]  /*0d40*/  IMAD.HI R9, R15, 0x55555556, RZ ;  /* 0x555555560f097827 */ /* 0x000fc800078e02ff */
[C---:B------:R-:W-:Y:S02]  /*0d50*/  IMAD.IADD R4, R5.reuse, 0x1, -R4 ;  /* 0x0000000105047824 */ /* 0x040fe400078e0a04 */
[----:B------:R-:W-:Y:S02]  /*0d60*/  IMAD R5, R5, 0x40, R7 ;  /* 0x0000004005057824 */ /* 0x000fe400078e0207 */
[----:B------:R-:W-:Y:S01]  /*0d70*/  IMAD.SHL.U32 R8, R8, 0x8, RZ ;  /* 0x0000000808087824 */ /* 0x000fe200078e00ff */
[----:B------:R-:W-:Y:S01]  /*0d80*/  LEA.HI R9, R9, R9, RZ, 0x1 ;  /* 0x0000000909097211 */ /* 0x000fe200078f08ff */
[----:B------:R-:W-:Y:S02]  /*0d90*/  IMAD.MOV.U32 R11, RZ, RZ, -0x2 ;  /* 0xfffffffeff0b7424 */ /* 0x000fe400078e00ff */
[----:B------:R-:W-:Y:S01]  /*0da0*/  IMAD.IADD R10, R16, 0x1, -R10 ;  /* 0x00000001100a7824 */ /* 0x000fe200078e0a0a */
[----:B------:R-:W-:Y:S02]  /*0db0*/  SHF.L.U32 R3, R4, 0x6, RZ ;  /* 0x0000000604037819 */ /* 0x000fe400000006ff */
[----:B------:R-:W-:-:S02]  /*0dc0*/  IADD3 R5, R8, R5, RZ ;  /* 0x0000000508057210 */ /* 0x000fc40007ffe0ff */
[----:B------:R-:W-:Y:S01]  /*0dd0*/  R2P PR, R4, 0x6 ;  /* 0x0000000604007804 */ /* 0x000fe20000000000 */
[----:B------:R-:W-:Y:S02]  /*0de0*/  IMAD R4, R10, R11, 0xc0 ;  /* 0x000000c00a047424 */ /* 0x000fe400078e020b */
[----:B------:R-:W-:Y:S01]  /*0df0*/  IMAD R9, R9, -0x3, R15 ;  /* 0xfffffffd09097824 */ /* 0x000fe200078e020f */
[----:B------:R0:W-:Y:S01]  /*0e00*/  STL [R1+0xb0], R5 ;  /* 0x0000b00501007387 */ /* 0x0001e20000100800 */
[----:B------:R-:W-:Y:S02]  /*0e10*/  LEA.HI R0, R0, R13, RZ, 0x2 ;  /* 0x0000000d00007211 */ /* 0x000fe400078f10ff */
[----:B------:R-:W-:Y:S01]  /*0e20*/  IMAD R12, R9, 0x40, R12 ;  /* 0x00000040090c7824 */ /* 0x000fe200078e020c */
[----:B------:R2:W-:Y:S01]  /*0e30*/  STL [R1+0xa8], R4 ;  /* 0x0000a80401007387 */ /* 0x0005e20000100800 */
[----:B------:R-:W-:Y:S02]  /*0e40*/  LOP3.LUT R3, R3, 0x1c0, RZ, 0xc0, !PT ;  /* 0x000001c003037812 */ /* 0x000fe400078ec0ff */
[----:B------:R-:W-:Y:S01]  /*0e50*/  SHF.R.S32.HI R18, RZ, 0x2, R0 ;  /* 0x00000002ff127819 */ /* 0x000fe20000011400 */
[----:B------:R-:W-:Y:S01]  /*0e60*/  STL [R1+0xa4], R12 ;  /* 0x0000a40c01007387 */ /* 0x000fe20000100800 */
[----:B------:R-:W-:Y:S01]  /*0e70*/  LOP3.LUT R8, R3, 0x8, R8, 0xf8, !PT ;  /* 0x0000000803087812 */ /* 0x000fe200078ef808 */
[----:B------:R-:W-:Y:S01]  /*0e80*/  IMAD.SHL.U32 R6, R6, 0x40, RZ ;  /* 0x0000004006067824 */ /* 0x000fe200078e00ff */
[----:B------:R-:W-:Y:S01]  /*0e90*/  SHF.R.U32.HI R3, RZ, 0x3, R3 ;  /* 0x00000003ff037819 */ /* 0x000fe20000011603 */
[----:B------:R-:W-:Y:S01]  /*0ea0*/  VIADD R10, R18, 0x60 ;  /* 0x00000060120a7836 */ /* 0x000fe20000000000 */
[----:B0-----:R-:W-:-:S02]  /*0eb0*/  SHF.R.S32.HI R5, RZ, 0x1f, R0 ;  /* 0x0000001fff057819 */ /* 0x001fc40000011400 */
[----:B------:R-:W-:Y:S02]  /*0ec0*/  LOP3.LUT R3, R8, R3, RZ, 0x3c, !PT ;  /* 0x0000000308037212 */ /* 0x000fe400078e3cff */
[----:B------:R-:W-:Y:S02]  /*0ed0*/  LOP3.LUT R6, R6, 0x7ffffe00, RZ, 0xc0, !PT ;  /* 0x7ffffe0006067812 */ /* 0x000fe400078ec0ff */
[----:B------:R-:W-:Y:S02]  /*0ee0*/  SHF.R.S32.HI R8, RZ, 0x1f, R10 ;  /* 0x0000001fff087819 */ /* 0x000fe4000001140a */
[----:B------:R-:W-:Y:S02]  /*0ef0*/  LEA.HI R5, R5, R18, RZ, 0x3 ;  /* 0x0000001205057211 */ /* 0x000fe400078f18ff */
[----:B------:R-:W-:Y:S02]  /*0f00*/  IADD3 R3, R3, R6, R7 ;  /* 0x0000000603037210 */ /* 0x000fe40007ffe007 */
[----:B------:R-:W-:-:S02]  /*0f10*/  SHF.R.S32.HI R6, RZ, 0x1f, R18 ;  /* 0x0000001fff067819 */ /* 0x000fc40000011412 */
[----:B------:R-:W-:Y:S02]  /*0f20*/  SHF.L.U32 R6, R10, 0x6, RZ ;  /* 0x000000060a067819 */ /* 0x000fe400000006ff */
[----:B------:R-:W-:Y:S02]  /*0f30*/  LEA.HI R8, R8, R10, RZ, 0x3 ;  /* 0x0000000a08087211 */ /* 0x000fe400078f18ff */
[----:B------:R-:W-:Y:S01]  /*0f40*/  LOP3.LUT R7, R5, 0xfffffff8, RZ, 0xc0, !PT ;  /* 0xfffffff805077812 */ /* 0x000fe200078ec0ff */
[----:B------:R-:W-:Y:S01]  /*0f50*/  IMAD R11, R3, 0x2, R2 ;  /* 0x00000002030b7824 */ /* 0x000fe200078e0202 */
[----:B------:R-:W-:-:S03]  /*0f60*/  SHF.L.U32 R8, R8, 0x6, RZ ;  /* 0x0000000608087819 */ /* 0x000fc600000006ff */
[----:B------:R-:W-:Y:S01]  /*0f70*/  IMAD.IADD R7, R18, 0x1, -R7 ;  /* 0x0000000112077824 */ /* 0x000fe200078e0a07 */
[----:B------:R-:W-:Y:S01]  /*0f80*/  MOV R9, 0x40 ;  /* 0x0000004000097802 */ /* 0x000fe20000000f00 */
[----:B------:R-:W-:Y:S01]  /*0f90*/  IMAD.MOV.U32 R19, RZ, RZ, RZ ;  /* 0x000000ffff137224 */ /* 0x000fe200078e00ff */
[----:B------:R-:W-:Y:S02]  /*0fa0*/  CS2R R152, SRZ ;  /* 0x0000000000987805 */ /* 0x000fe4000001ff00 */
[----:B--2---:R-:W-:-:S05]  /*0fb0*/  LOP3.LUT R4, R14, 0x1, RZ, 0xfc, !PT ;  /* 0x000000010e047812 */ /* 0x004fca00078efcff */
[----:B------:R0:W-:Y:S02]  /*0fc0*/  STL [R1+0x14], R4 ;  /* 0x0000140401007387 */ /* 0x0001e40000100800 */
[----:B0-----:R-:W-:-:S05]  /*0fd0*/  LOP3.LUT R4, R0, 0xfffffffc, RZ, 0xc0, !PT ;  /* 0xfffffffc00047812 */ /* 0x001fca00078ec0ff */
[----:B------:R-:W-:-:S05]  /*0fe0*/  IMAD.IADD R4, R13, 0x1, -R4 ;  /* 0x000000010d047824 */ /* 0x000fca00078e0a04 */
[C---:B------:R-:W-:Y:S01]  /*0ff0*/  LEA.HI R0, R4.reuse, R4, RZ, 0x1 ;  /* 0x0000000404007211 */ /* 0x040fe200078f08ff */
[----:B------:R-:W-:-:S03]  /*1000*/  IMAD.SHL.U32 R16, R4, 0x8, RZ ;  /* 0x0000000804107824 */ /* 0x000fc600078e00ff */
[----:B------:R-:W-:Y:S02]  /*1010*/  LOP3.LUT R5, R0, 0x1ffffffe, RZ, 0xc0, !PT ;  /* 0x1ffffffe00057812 */ /* 0x000fe400078ec0ff */
[----:B------:R-:W-:Y:S01]  /*1020*/  LOP3.LUT R0, R6, 0x1c0, RZ, 0xc0, !PT ;  /* 0x000001c006007812 */ /* 0x000fe200078ec0ff */
[----:B------:R-:W-:Y:S01]  /*1030*/  STL [R1+0x98], RZ ;  /* 0x000098ff01007387 */ /* 0x000fe20000100800 */
[----:B------:R-:W-:Y:S02]  /*1040*/  LOP3.LUT R6, R8, 0xfffffe00, RZ, 0xc0, !PT ;  /* 0xfffffe0008067812 */ /* 0x000fe400078ec0ff */
[----:B------:R-:W-:Y:S01]  /*1050*/  SHF.R.U32.HI R10, RZ, 0x3, R0 ;  /* 0x00000003ff0a7819 */ /* 0x000fe20000011600 */
[----:B------:R-:W-:Y:S01]  /*1060*/  STL [R1+0x30], RZ ;  /* 0x000030ff01007387 */ /* 0x000fe20000100800 */
[----:B------:R-:W-:-:S03]  /*1070*/  LOP3.LUT R3, R0, 0x38, R16, 0xf8, !PT ;  /* 0x0000003800037812 */ /* 0x000fc600078ef810 */
[----:B------:R-:W-:Y:S01]  /*1080*/  STL [R1+0x44], R11 ;  /* 0x0000440b01007387 */ /* 0x000fe20000100800 */
[----:B------:R-:W-:-:S03]  /*1090*/  IMAD.IADD R5, R4, 0x1, -R5 ;  /* 0x0000000104057824 */ /* 0x000fc600078e0a05 */
[----:B------:R0:W-:Y:S01]  /*10a0*/  STL [R1+0x70], R7 ;  /* 0x0000700701007387 */ /* 0x0001e20000100800 */
[C---:B------:R-:W-:Y:S02]  /*10b0*/  VIADD R0, R11.reuse, 0x1e800 ;  /* 0x0001e8000b007836 */ /* 0x040fe40000000000 */
[----:B------:R-:W-:Y:S01]  /*10c0*/  IMAD.SHL.U32 R22, R4, 0x4, RZ ;  /* 0x0000000404167824 */ /* 0x000fe200078e00ff */
[----:B------:R1:W-:Y:S01]  /*10d0*/  STL [R1+0x80], R6 ;  /* 0x0000800601007387 */ /* 0x0003e20000100800 */
[----:B------:R-:W-:Y:S02]  /*10e0*/  IADD3 R4, R11, 0x1e820, RZ ;  /* 0x0001e8200b047810 */ /* 0x000fe40007ffe0ff */
[----:B0-----:R-:W-:Y:S02]  /*10f0*/  LOP3.LUT R7, R6, R3, R10, 0xf6, !PT ;  /* 0x0000000306077212 */ /* 0x001fe400078ef60a */
[----:B------:R-:W-:Y:S01]  /*1100*/  SEL R3, R9, 0xffffffc0, !P2 ;  /* 0xffffffc009037807 */ /* 0x000fe20005000000 */
[----:B------:R-:W-:-:S02]  /*1110*/  @P1 VIADD R4, R0, 0xffffffe0 ;  /* 0xffffffe000041836 */ /* 0x000fc40000000000 */
[----:B-1----:R-:W-:Y:S01]  /*1120*/  IMAD R6, R7, 0x2, R2 ;  /* 0x0000000207067824 */ /* 0x002fe200078e0202 */
[----:B------:R-:W-:Y:S01]  /*1130*/  LEA R5, R5, R12, 0x3 ;  /* 0x0000000c05057211 */ /* 0x000fe200078e18ff */
[----:B------:R-:W-:-:S03]  /*1140*/  IMAD.IADD R0, R0, 0x1, R3 ;  /* 0x0000000100007824 */ /* 0x000fc600078e0203 */
[----:B------:R-:W-:Y:S04]  /*1150*/  STL [R1+0xa0], R6 ;  /* 0x0000a00601007387 */ /* 0x000fe80000100800 */
[----:B------:R-:W-:Y:S04]  /*1160*/  STL [R1+0x84], R4 ;  /* 0x0000840401007387 */ /* 0x000fe80000100800 */
[----:B------:R0:W-:Y:S04]  /*1170*/  STL [R1+0xac], R5 ;  /* 0x0000ac0501007387 */ /* 0x0001e80000100800 */
[----:B------:R1:W-:Y:S01]  /*1180*/  STL [R1+0x4c], R0 ;  /* 0x00004c0001007387 */ /* 0x0003e20000100800 */
[----:B0-----:R-:W-:-:S02]  /*1190*/  IMAD.IADD R5, R3, 0x1, R4 ;  /* 0x0000000103057824 */ /* 0x001fc400078e0204 */
[C---:B------:R-:W-:Y:S01]  /*11a0*/  VIADD R3, R4.reuse, 0x6000 ;  /* 0x0000600004037836 */ /* 0x040fe20000000000 */
[----:B-1----:R-:W-:Y:S02]  /*11b0*/  IADD3 R0, R4, 0xc000, RZ ;  /* 0x0000c00004007810 */ /* 0x002fe40007ffe0ff */
[----:B------:R0:W-:Y:S04]  /*11c0*/  STL [R1+0x48], R5 ;  /* 0x0000480501007387 */ /* 0x0001e80000100800 */
[----:B------:R0:W-:Y:S04]  /*11d0*/  STL [R1+0x88], R0 ;  /* 0x0000880001007387 */ /* 0x0001e80000100800 */
[----:B------:R0:W-:Y:S01]  /*11e0*/  STL [R1+0x8c], R3 ;  /* 0x00008c0301007387 */ /* 0x0001e20000100800 */
[----:B------:R-:W-:-:S07]  /*11f0*/  VIADD R154, R22, 0x10 ;  /* 0x00000010169a7836 */ /* 0x000fce0000000000 */
.L_x_13168:
[----:B0--3-5:R-:W0:Y:S02]  /*1200*/  LDC.64 R4, c[0x0][0xc88] ;  /* 0x00032200ff047b82 */ /* 0x029e240000000a00 */
        /* <DEDUP_REMOVED lines=22> */
[----:B------:R-:W-:-:S02]  /*1370*/  ISETP.NE.AND.EX P2, PT, RZ, UR9, PT, P2 ;  /* 0x00000009ff007c0c */ /* 0x000fc4000bf45320 */
[----:B------:R-:W-:Y:S01]  /*1380*/  MOV R25, UR4 ;  /* 0x0000000400197c02 */ /* 0x000fe20008000f00 */
[----:B------:R-:W-:Y:S01]  /*1390*/  ULDC.64 UR4, c[0x0][0x418] ;  /* 0x0001060000047ab9 */ /* 0x000fe20000000a00 */
[----:B------:R-:W-:-:S05]  /*13a0*/  IADD3.X R9, R36, UR7, RZ, P3, !PT ;  /* 0x0000000724097c10 */ /* 0x000fca0009ffe4ff */
[----:B------:R0:W5:Y:S04]  /*13b0*/  @P0 LDG.E R35, desc[UR56][R8.64] ;  /* 0x0000003808230981 */ /* 0x000168000c1e1900 */
        /* <DEDUP_REMOVED lines=23> */
.L_x_13050:
        /* <DEDUP_REMOVED lines=10> */
.L_x_13051:
[----:B------:R-:W-:Y:S05]  /*15d0*/  @!P0 BRA `(.L_x_13052) ;  /* 0x00000000000c8947 */ /* 0x000fea0003800000 */
[----:B------:R-:W2:Y:S04]  /*15e0*/  LDG.E R5, desc[UR56][R8.64] ;  /* 0x0000003808057981 */ /* 0x000ea8000c1e1900 */
[----:B------:R-:W2:Y:S02]  /*15f0*/  LDG.E R30, desc[UR56][R8.64+0x4] ;  /* 0x00000438081e7981 */ /* 0x000ea4000c1e1900 */
[----:B--2---:R-:W-:-:S07]  /*1600*/  IMAD.IADD R30, R30, 0x1, -R5 ;  /* 0x000000011e1e7824 */ /* 0x004fce00078e0a05 */
.L_x_13052:
        /* <DEDUP_REMOVED lines=56> */
.L_x_13055:
[----:B------:R-:W-:Y:S05]  /*1990*/  BSYNC B6 ;  /* 0x0000000000067941 */ /* 0x000fea0003800000 */
.L_x_13054:
        /* <DEDUP_REMOVED lines=20> */
.L_x_13057:
[----:B------:R-:W-:Y:S05]  /*1ae0*/  BSYNC B6 ;  /* 0x0000000000067941 */ /* 0x000fea0003800000 */
.L_x_13056:
[----:B------:R-:W2:Y:S01]  /*1af0*/  LDL R14, [R1+0x70] ;  /* 0x00007000010e7983 */ /* 0x000ea20000100800 */
[----:B------:R-:W-:Y:S01]  /*1b00*/  ULDC.64 UR4, c[0x0][0x9f8] ;  /* 0x00027e0000047ab9 */ /* 0x000fe20000000a00 */
[----:B------:R-:W0:Y:S01]  /*1b10*/  LDC.64 R58, c[0x0][0x300] ;  /* 0x0000c000ff3a7b82 */ /* 0x000e220000000a00 */
[----:B------:R-:W-:Y:S01]  /*1b20*/  ISETP.NE.U32.AND P0, PT, RZ, UR4, PT ;  /* 0x00000004ff007c0c */ /* 0x000fe2000bf05070 */
[----:B------:R-:W-:Y:S01]  /*1b30*/  IMAD.IADD R39, R35, 0x1, R30 ;  /* 0x0000000123277824 */ /* 0x000fe200078e021e */
[----:B------:R-:W-:Y:S02]  /*1b40*/  ULDC.64 UR6, c[0x0][0xa08] ;  /* 0x0002820000067ab9 */ /* 0x000fe40000000a00 */
[----:B------:R-:W-:Y:S01]  /*1b50*/  ISETP.NE.AND.EX P0, PT, RZ, UR5, PT, P0 ;  /* 0x00000005ff007c0c */ /* 0x000fe2000bf05300 */
[----:B------:R-:W1:Y:S01]  /*1b60*/  S2R R20, SR_TID.X ;  /* 0x0000000000147919 */ /* 0x000e620000002100 */
[----:B------:R-:W-:Y:S01]  /*1b70*/  SHF.R.S32.HI R11, RZ, 0x1f, R34 ;  /* 0x0000001fff0b7819 */ /* 0x000fe20000011422 */
[----:B------:R-:W3:Y:S01]  /*1b80*/  LDC.64 R8, c[0x0][0x3f8] ;  /* 0x0000fe00ff087b82 */ /* 0x000ee20000000a00 */
[----:B------:R-:W-:-:S07]  /*1b90*/  SHF.R.S32.HI R17, RZ, 0x1f, R16 ;  /* 0x0000001fff117819 */ /* 0x000fce0000011410 */
[----:B------:R-:W4:Y:S02]  /*1ba0*/  LDC R73, c[0x0][0x3f4] ;  /* 0x0000fd00ff497b82 */ /* 0x000f240000000800 */
[----:B------:R-:W-:-:S04]  /*1bb0*/  @P0 IADD3 R4, P1, R32, UR4, RZ ;  /* 0x0000000420040c10 */ /* 0x000fc8000ff3e0ff */
[----:B------:R-:W-:Y:S01]  /*1bc0*/  @P0 IADD3.X R5, R36, UR5, RZ, P1, !PT ;  /* 0x0000000524050c10 */ /* 0x000fe20008ffe4ff */
[----:B------:R-:W-:Y:S01]  /*1bd0*/  ULDC.64 UR4, c[0x0][0x308] ;  /* 0x0000c20000047ab9 */ /* 0x000fe20000000a00 */
[----:B------:R-:W4:Y:S04]  /*1be0*/  LDL.LU R36, [R1] ;  /* 0x0000000001247983 */ /* 0x000f280000300800 */
[----:B------:R1:W3:Y:S01]  /*1bf0*/  @P0 LDG.E R31, desc[UR56][R4.64] ;  /* 0x00000038041f0981 */ /* 0x0002e2000c1e1900 */
[----:B------:R-:W-:Y:S01]  /*1c00*/  SHF.R.S32.HI R41, RZ, 0x1f, R39 ;  /* 0x0000001fff297819 */ /* 0x000fe20000011427 */
[----:B0-----:R-:W-:Y:S01]  /*1c10*/  IMAD.WIDE.U32 R6, R39, R58, RZ ;  /* 0x0000003a27067225 */ /* 0x001fe200078e00ff */
[----:B------:R-:W-:-:S03]  /*1c20*/  ISETP.NE.U32.AND P0, PT, RZ, UR6, PT ;  /* 0x00000006ff007c0c */ /* 0x000fc6000bf05070 */
[----:B------:R-:W-:Y:S01]  /*1c30*/  IMAD R0, R41, R58, RZ ;  /* 0x0000003a29007224 */ /* 0x000fe200078e02ff */
[----:B------:R-:W-:-:S03]  /*1c40*/  ISETP.NE.AND.EX P0, PT, RZ, UR7, PT, P0 ;  /* 0x00000007ff007c0c */ /* 0x000fc6000bf05300 */
[----:B------:R-:W-:Y:S01]  /*1c50*/  IMAD R3, R39, R59, R0 ;  /* 0x0000003b27037224 */ /* 0x000fe200078e0200 */
[----:B-1----:R-:W-:-:S03]  /*1c60*/  SHF.R.U32.HI R42, RZ, 0x7, R20 ;  /* 0x00000007ff2a7819 */ /* 0x002fc60000011614 */
[----:B------:R-:W-:Y:S02]  /*1c70*/  IMAD.IADD R7, R7, 0x1, R3 ;  /* 0x0000000107077824 */ /* 0x000fe400078e0203 */
[----:B------:R-:W-:Y:S01]  /*1c80*/  IMAD R3, R11, UR4, RZ ;  /* 0x000000040b037c24 */ /* 0x000fe2000f8e02ff */
[----:B------:R-:W-:Y:S01]  /*1c90*/  ISETP.NE.AND P6, PT, R42, 0x1, PT ;  /* 0x000000012a00780c */ /* 0x000fe20003fc5270 */
[----:B------:R-:W-:-:S04]  /*1ca0*/  IMAD.WIDE.U32 R4, R34, UR4, R6 ;  /* 0x0000000422047c25 */ /* 0x000fc8000f8e0006 */
[----:B------:R-:W-:Y:S01]  /*1cb0*/  IMAD R3, R34, UR5, R3 ;  /* 0x0000000522037c24 */ /* 0x000fe2000f8e0203 */
[----:B------:R-:W-:-:S04]  /*1cc0*/  ULDC.64 UR4, c[0x0][0x310] ;  /* 0x0000c40000047ab9 */ /* 0x000fc80000000a00 */
[----:B------:R-:W-:Y:S02]  /*1cd0*/  IADD3 R5, R5, R3, RZ ;  /* 0x0000000305057210 */ /* 0x000fe40007ffe0ff */
[----:B------:R-:W-:Y:S01]  /*1ce0*/  SHF.R.S32.HI R38, RZ, 0x1f, R18 ;  /* 0x0000001fff267819 */ /* 0x000fe20000011412 */
[----:B------:R-:W0:Y:S01]  /*1cf0*/  S2R R40, SR_TID.X ;  /* 0x0000000000287919 */ /* 0x000e220000002100 */
[C---:B--2---:R-:W-:Y:S02]  /*1d00*/  SHF.L.U32 R78, R14.reuse, 0x6, RZ ;  /* 0x000000060e4e7819 */ /* 0x044fe400000006ff */
[----:B------:R-:W-:Y:S02]  /*1d10*/  LOP3.LUT P1, RZ, R14, 0x4, RZ, 0xc0, !PT ;  /* 0x000000040eff7812 */ /* 0x000fe4000782c0ff */
[----:B------:R-:W2:Y:S01]  /*1d20*/  LDL R14, [R1+0x80] ;  /* 0x00008000010e7983 */ /* 0x000ea20000100800 */
[----:B------:R-:W-:Y:S01]  /*1d30*/  IMAD.WIDE.U32 R6, R18, R58, R16 ;  /* 0x0000003a12067225 */ /* 0x000fe200078e0010 */
[----:B---3--:R-:W-:-:S02]  /*1d40*/  SHF.R.S32.HI R0, RZ, 0x1f, R31 ;  /* 0x0000001fff007819 */ /* 0x008fc4000001141f */
[----:B------:R-:W-:Y:S02]  /*1d50*/  SEL R61, R31, RZ, !P0 ;  /* 0x000000ff1f3d7207 */ /* 0x000fe40004000000 */
[----:B------:R-:W1:Y:S01]  /*1d60*/  LDC.64 R30, c[0x0][0x408] ;  /* 0x00010200ff1e7b82 */ /* 0x000e620000000a00 */
[----:B------:R-:W-:-:S05]  /*1d70*/  SEL R12, R0, RZ, !P0 ;  /* 0x000000ff000c7207 */ /* 0x000fca0004000000 */
[----:B------:R-:W-:Y:S02]  /*1d80*/  IMAD R0, R12, UR4, RZ ;  /* 0x000000040c007c24 */ /* 0x000fe4000f8e02ff */
[----:B------:R-:W-:-:S04]  /*1d90*/  IMAD.WIDE.U32 R4, R61, UR4, R4 ;  /* 0x000000043d047c25 */ /* 0x000fc8000f8e0004 */
[----:B------:R-:W-:Y:S01]  /*1da0*/  IMAD R3, R61, UR5, R0 ;  /* 0x000000053d037c24 */ /* 0x000fe2000f8e0200 */
[----:B------:R-:W-:Y:S05]  /*1db0*/  @!P6 WARPSYNC.ALL ;  /* 0x000000000000e948 */ /* 0x000fea0003800000 */
[----:B------:R-:W-:Y:S01]  /*1dc0*/  ULDC.64 UR4, c[0x0][0x330] ;  /* 0x0000cc0000047ab9 */ /* 0x000fe20000000a00 */
[----:B------:R-:W-:Y:S02]  /*1dd0*/  IMAD R0, R38, R58, RZ ;  /* 0x0000003a26007224 */ /* 0x000fe400078e02ff */
[----:B------:R-:W-:Y:S02]  /*1de0*/  IMAD R11, R11, UR4, RZ ;  /* 0x000000040b0b7c24 */ /* 0x000fe4000f8e02ff */
[----:B------:R-:W-:-:S02]  /*1df0*/  IMAD R79, R18, R59, R0 ;  /* 0x0000003b124f7224 */ /* 0x000fc400078e0200 */
[C---:B------:R-:W-:Y:S02]  /*1e00*/  IMAD R13, R34.reuse, UR5, R11 ;  /* 0x00000005220d7c24 */ /* 0x040fe4000f8e020b */
[----:B------:R-:W-:Y:S01]  /*1e10*/  IMAD.WIDE.U32 R10, R34, UR4, R16 ;  /* 0x00000004220a7c25 */ /* 0x000fe2000f8e0010 */
[----:B------:R-:W-:-:S03]  /*1e20*/  ULDC.64 UR4, c[0x0][0x338] ;  /* 0x0000ce0000047ab9 */ /* 0x000fc60000000a00 */
[----:B-1----:R-:W-:Y:S02]  /*1e30*/  IMAD R0, R38, R30, RZ ;  /* 0x0000001e26007224 */ /* 0x002fe400078e02ff */
[----:B------:R-:W-:Y:S01]  /*1e40*/  IMAD.IADD R80, R5, 0x1, R3 ;  /* 0x0000000105507824 */ /* 0x000fe200078e0203 */
[----:B------:R-:W-:Y:S01]  /*1e50*/  IADD3 R81, P0, R4, R6, RZ ;  /* 0x0000000604517210 */ /* 0x000fe20007f1e0ff */
[----:B------:R-:W-:Y:S01]  /*1e60*/  IMAD.IADD R11, R11, 0x1, R13 ;  /* 0x000000010b0b7824 */ /* 0x000fe200078e020d */
[----:B------:R-:W-:Y:S01]  /*1e70*/  SHF.R.S32.HI R23, RZ, 0x1f, R22 ;  /* 0x0000001fff177819 */ /* 0x000fe20000011416 */
[----:B------:R-:W-:Y:S02]  /*1e80*/  IMAD R3, R12, UR4, RZ ;  /* 0x000000040c037c24 */ /* 0x000fe4000f8e02ff */
[----:B------:R-:W-:Y:S02]  /*1e90*/  IMAD R13, R18, R31, R0 ;  /* 0x0000001f120d7224 */ /* 0x000fe400078e0200 */
[----:B------:R-:W-:Y:S01]  /*1ea0*/  IMAD R0, R38, R8, RZ ;  /* 0x0000000826007224 */ /* 0x000fe200078e02ff */
[----:B------:R-:W-:Y:S01]  /*1eb0*/  IADD3.X R79, R80, R7, R79, P0, !PT ;  /* 0x00000007504f7210 */ /* 0x000fe200007fe44f */
[----:B------:R-:W-:-:S02]  /*1ec0*/  IMAD R15, R61, UR5, R3 ;  /* 0x000000053d0f7c24 */ /* 0x000fc4000f8e0203 */
[----:B------:R-:W-:-:S04]  /*1ed0*/  IMAD.WIDE.U32 R60, R61, UR4, R10 ;  /* 0x000000043d3c7c25 */ /* 0x000fc8000f8e000a */
[----:B------:R-:W-:-:S04]  /*1ee0*/  IMAD.WIDE.U32 R20, R18, R8, R22 ;  /* 0x0000000812147225 */ /* 0x000fc800078e0016 */
[----:B------:R-:W-:Y:S01]  /*1ef0*/  IMAD R7, R18, R9, R0 ;  /* 0x0000000912077224 */ /* 0x000fe200078e0200 */
[----:B----4-:R-:W-:Y:S01]  /*1f00*/  ISETP.GE.AND P0, PT, R16, R73, PT ;  /* 0x000000491000720c */ /* 0x010fe20003f06270 */
[----:B------:R-:W-:Y:S01]  /*1f10*/  IMAD.WIDE.U32 R10, R18, R8, R16 ;  /* 0x00000008120a7225 */ /* 0x000fe200078e0010 */
[----:B------:R-:W-:Y:S01]  /*1f20*/  LOP3.LUT R36, R36, 0xfffffffb, RZ, 0xc0, !PT ;  /* 0xfffffffb24247812 */ /* 0x000fe200078ec0ff */
[----:B------:R-:W-:Y:S02]  /*1f30*/  ULDC UR4, c[0x0][0x2f4] ;  /* 0x0000bd0000047ab9 */ /* 0x000fe40000000800 */
[----:B------:R-:W-:Y:S02]  /*1f40*/  IMAD.IADD R21, R21, 0x1, R7 ;  /* 0x0000000115157824 */ /* 0x000fe400078e0207 */
[----:B------:R-:W-:Y:S01]  /*1f50*/  IMAD.IADD R11, R7, 0x1, R11 ;  /* 0x00000001070b7824 */ /* 0x000fe200078e020b */
[----:B-----5:R-:W-:Y:S02]  /*1f60*/  SHF.R.S32.HI R7, RZ, 0x1f, R24 ;  /* 0x0000001fff077819 */ /* 0x020fe40000011418 */
[----:B------:R-:W-:-:S03]  /*1f70*/  SEL R3, R73, RZ, P0 ;  /* 0x000000ff49037207 */ /* 0x000fc60000000000 */
[C---:B------:R-:W-:Y:S01]  /*1f80*/  IMAD R6, R7.reuse, R30, RZ ;  /* 0x0000001e07067224 */ /* 0x040fe200078e02ff */
[----:B------:R-:W-:Y:S01]  /*1f90*/  @P1 LOP3.LUT R36, R36, 0x4, RZ, 0xfc, !PT ;  /* 0x0000000424241812 */ /* 0x000fe200078efcff */
[----:B------:R-:W-:Y:S02]  /*1fa0*/  IMAD R7, R7, R8, RZ ;  /* 0x0000000807077224 */ /* 0x000fe400078e02ff */
[----:B------:R-:W-:Y:S01]  /*1fb0*/  IMAD R67, R24, R31, R6 ;  /* 0x0000001f18437224 */ /* 0x000fe200078e0206 */
[----:B------:R-:W-:Y:S01]  /*1fc0*/  IADD3 R6, P1, R18, R39, RZ ;  /* 0x0000002712067210 */ /* 0x000fe20007f3e0ff */
[----:B------:R-:W-:Y:S01]  /*1fd0*/  IMAD.IADD R3, R16, 0x1, R3 ;  /* 0x0000000110037824 */ /* 0x000fe200078e0203 */
[----:B0-----:R-:W-:Y:S01]  /*1fe0*/  IADD3 R40, R40, -0x80, RZ ;  /* 0xffffff8028287810 */ /* 0x001fe20007ffe0ff */
[----:B------:R-:W-:Y:S02]  /*1ff0*/  IMAD R65, R24, R9, R7 ;  /* 0x0000000918417224 */ /* 0x000fe400078e0207 */
[----:B------:R-:W-:Y:S01]  /*2000*/  IMAD.X R7, R38, 0x1, R41, P1 ;  /* 0x0000000126077824 */ /* 0x000fe200008e0629 */
[----:B------:R-:W-:Y:S01]  /*2010*/  SHF.R.S32.HI R38, RZ, 0x1f, R40 ;  /* 0x0000001fff267819 */ /* 0x000fe20000011428 */
[----:B------:R-:W-:Y:S01]  /*2020*/  VIADD R32, R18, 0x60 ;  /* 0x0000006012207836 */ /* 0x000fe20000000000 */
[----:B------:R-:W-:-:S02]  /*2030*/  SHF.R.S32.HI R0, RZ, 0x1f, R3 ;  /* 0x0000001fff007819 */ /* 0x000fc40000011403 */
[----:B------:R-:W-:Y:S02]  /*2040*/  LOP3.LUT R78, R78, 0x1c0, RZ, 0xc0, !PT ;  /* 0x000001c04e4e7812 */ /* 0x000fe400078ec0ff */
[----:B------:R-:W-:Y:S01]  /*2050*/  LEA.HI R38, R38, R40, RZ, 0x5 ;  /* 0x0000002826267211 */ /* 0x000fe200078f28ff */
[----:B------:R-:W-:Y:S01]  /*2060*/  VIADD R40, R18, 0x60 ;  /* 0x0000006012287836 */ /* 0x000fe20000000000 */
[----:B------:R-:W-:Y:S01]  /*2070*/  LEA.HI R3, R0, R3, RZ, 0x3 ;  /* 0x0000000300037211 */ /* 0x000fe200078f18ff */
[----:B------:R0:W-:Y:S01]  /*2080*/  STL [R1], R36 ;  /* 0x0000002401007387 */ /* 0x0001e20000100800 */
[----:B------:R-:W-:Y:S02]  /*2090*/  SHF.R.U32.HI R75, RZ, 0x3, R78 ;  /* 0x00000003ff4b7819 */ /* 0x000fe4000001164e */
[----:B------:R-:W-:Y:S01]  /*20a0*/  LOP3.LUT R0, R78, 0x18, R16, 0xf8, !PT ;  /* 0x000000184e007812 */ /* 0x000fe200078ef810 */
[----:B------:R-:W-:Y:S01]  /*20b0*/  IMAD.SHL.U32 R40, R40, 0x40, RZ ;  /* 0x0000004028287824 */ /* 0x000fe200078e00ff */
[----:B------:R-:W-:Y:S01]  /*20c0*/  SHF.R.S32.HI R76, RZ, 0x1f, R32 ;  /* 0x0000001fff4c7819 */ /* 0x000fe20000011420 */
[----:B------:R-:W-:Y:S01]  /*20d0*/  IMAD.SHL.U32 R32, R32, 0x40, RZ ;  /* 0x0000004020207824 */ /* 0x000fe200078e00ff */
[----:B------:R-:W-:Y:S01]  /*20e0*/  LOP3.LUT R0, R0, R75, RZ, 0x3c, !PT ;  /* 0x0000004b00007212 */ /* 0x000fe200078e3cff */
[----:B------:R-:W-:Y:S01]  /*20f0*/  IMAD.WIDE.U32 R34, R18, R30, R16 ;  /* 0x0000001e12227225 */ /* 0x000fe200078e0010 */
[----:B------:R-:W-:-:S02]  /*2100*/  SHF.R.S32.HI R38, RZ, 0x5, R38 ;  /* 0x00000005ff267819 */ /* 0x000fc40000011426 */
[----:B------:R-:W-:Y:S01]  /*2110*/  LOP3.LUT R40, R40, 0x1c0, RZ, 0xc0, !PT ;  /* 0x000001c028287812 */ /* 0x000fe200078ec0ff */
[-C--:B------:R-:W-:Y:S01]  /*2120*/  IMAD.WIDE.U32 R56, R18, R30.reuse, R22 ;  /* 0x0000001e12387225 */ /* 0x080fe200078e0016 */
[----:B------:R-:W-:Y:S02]  /*2130*/  LOP3.LUT R32, R32, 0x1c0, RZ, 0xc0, !PT ;  /* 0x000001c020207812 */ /* 0x000fe400078ec0ff */
[----:B------:R-:W-:Y:S01]  /*2140*/  IADD3 R35, R13, R35, RZ ;  /* 0x000000230d237210 */ /* 0x000fe20007ffe0ff */
[----:B------:R-:W-:Y:S01]  /*2150*/  IMAD R69, R38, 0x200, R0 ;  /* 0x0000020026457824 */ /* 0x000fe200078e0200 */
[----:B------:R-:W-:Y:S01]  /*2160*/  LOP3.LUT R0, R78, 0x38, R3, 0xf8, !PT ;  /* 0x000000384e007812 */ /* 0x000fe200078ef803 */
[----:B------:R-:W-:Y:S01]  /*2170*/  IMAD.IADD R57, R57, 0x1, R13 ;  /* 0x0000000139397824 */ /* 0x000fe200078e020d */
[----:B------:R-:W-:Y:S02]  /*2180*/  LOP3.LUT R12, R40, 0x38, R3, 0xf8, !PT ;  /* 0x00000038280c7812 */ /* 0x000fe400078ef803 */
[----:B------:R-:W-:Y:S01]  /*2190*/  SHF.R.U32.HI R32, RZ, 0x3, R32 ;  /* 0x00000003ff207819 */ /* 0x000fe20000011620 */
[----:B------:R-:W-:Y:S01]  /*21a0*/  IMAD R71, R31, 0xc0, RZ ;  /* 0x000000c01f477824 */ /* 0x000fe200078e02ff */
[----:B------:R-:W-:Y:S01]  /*21b0*/  LOP3.LUT R0, R0, R75, RZ, 0x3c, !PT ;  /* 0x0000004b00007212 */ /* 0x000fe200078e3cff */
[----:B------:R-:W-:Y:S01]  /*21c0*/  IMAD.WIDE.U32 R56, R24, R30, R56 ;  /* 0x0000001e18387225 */ /* 0x000fe200078e0038 */
[----:B------:R-:W-:-:S03]  /*21d0*/  LOP3.LUT R12, R12, R32, RZ, 0x3c, !PT ;  /* 0x000000200c0c7212 */ /* 0x000fc600078e3cff */
[----:B------:R-:W-:Y:S01]  /*21e0*/  IMAD.WIDE.U32 R34, R24, R30, R34 ;  /* 0x0000001e18227225 */ /* 0x000fe200078e0022 */
[----:B------:R-:W-:-:S03]  /*21f0*/  LOP3.LUT R64, R3, 0xfffffff8, RZ, 0xc0, !PT ;  /* 0xfffffff803407812 */ /* 0x000fc600078ec0ff */
[----:B------:R-:W-:Y:S02]  /*2200*/  IMAD R13, R59, 0xc0, RZ ;  /* 0x000000c03b0d7824 */ /* 0x000fe400078e02ff */
[----:B------:R-:W-:-:S04]  /*2210*/  IMAD.WIDE.U32 R30, R30, 0xc0, RZ ;  /* 0x000000c01e1e7825 */ /* 0x000fc800078e00ff */
[----:B------:R-:W-:Y:S02]  /*2220*/  IMAD R37, R9, 0xc0, RZ ;  /* 0x000000c009257824 */ /* 0x000fe400078e02ff */
[----:B------:R-:W-:-:S04]  /*2230*/  IMAD.WIDE.U32 R20, R24, R8, R20 ;  /* 0x0000000818147225 */ /* 0x000fc800078e0014 */
[----:B------:R-:W-:-:S04]  /*2240*/  IMAD.WIDE.U32 R10, R24, R8, R10 ;  /* 0x00000008180a7225 */ /* 0x000fc800078e000a */
[----:B------:R-:W-:Y:S02]  /*2250*/  VIADD R77, R16, 0x20 ;  /* 0x00000020104d7836 */ /* 0x000fe40000000000 */
[----:B------:R-:W-:Y:S01]  /*2260*/  IMAD.WIDE.U32 R58, R58, 0xc0, RZ ;  /* 0x000000c03a3a7825 */ /* 0x000fe200078e00ff */
[----:B------:R-:W-:-:S03]  /*2270*/  SHF.R.S32.HI R63, RZ, 0x3, R3 ;  /* 0x00000003ff3f7819 */ /* 0x000fc60000011403 */
[----:B------:R-:W-:Y:S01]  /*2280*/  IMAD.WIDE.U32 R8, R8, 0xc0, RZ ;  /* 0x000000c008087825 */ /* 0x000fe200078e00ff */
[----:B------:R-:W-:Y:S02]  /*2290*/  IADD3 R71, R31, R71, RZ ;  /* 0x000000471f477210 */ /* 0x000fe40007ffe0ff */
[----:B------:R-:W-:Y:S01]  /*22a0*/  ISETP.GE.AND P1, PT, R16, UR4, PT ;  /* 0x0000000410007c0c */ /* 0x000fe2000bf26270 */
[----:B------:R-:W-:Y:S01]  /*22b0*/  IMAD.IADD R68, R57, 0x1, R67 ;  /* 0x0000000139447824 */ /* 0x000fe200078e0243 */
[----:B------:R-:W-:Y:S01]  /*22c0*/  IADD3 R67, R67, R35, RZ ;  /* 0x0000002343437210 */ /* 0x000fe20007ffe0ff */
[----:B------:R-:W-:Y:S01]  /*22d0*/  IMAD.IADD R66, R21, 0x1, R65 ;  /* 0x0000000115427824 */ /* 0x000fe200078e0241 */
[----:B------:R-:W-:Y:S01]  /*22e0*/  IADD3 R65, R65, R11, RZ ;  /* 0x0000000b41417210 */ /* 0x000fe20007ffe0ff */
[----:B------:R-:W-:Y:S01]  /*22f0*/  IMAD R32, R38, 0x200, R0 ;  /* 0x0000020026207824 */ /* 0x000fe200078e0200 */
[----:B------:R-:W-:Y:S01]  /*2300*/  ISETP.GE.AND P2, PT, R77, UR4, PT ;  /* 0x000000044d007c0c */ /* 0x000fe2000bf46270 */
[----:B------:R-:W-:Y:S01]  /*2310*/  VIADD R74, R42, 0x8 ;  /* 0x000000082a4a7836 */ /* 0x000fe20000000000 */
[----:B------:R-:W-:Y:S01]  /*2320*/  SHF.R.S32.HI R62, RZ, 0x1f, R64 ;  /* 0x0000001fff3e7819 */ /* 0x000fe20000011440 */
[----:B------:R-:W-:Y:S01]  /*2330*/  IMAD.SHL.U32 R73, R73, 0x2, RZ ;  /* 0x0000000249497824 */ /* 0x000fe200078e00ff */
[----:B------:R-:W-:Y:S01]  /*2340*/  IADD3 R0, R61, R15, RZ ;  /* 0x0000000f3d007210 */ /* 0x000fe20007ffe0ff */
[----:B------:R-:W-:-:S02]  /*2350*/  IMAD.IADD R72, R59, 0x1, R13 ;  /* 0x000000013b487824 */ /* 0x000fc400078e020d */
[----:B------:R-:W-:Y:S02]  /*2360*/  IMAD.IADD R70, R9, 0x1, R37 ;  /* 0x0000000109467824 */ /* 0x000fe400078e0225 */
[----:B--2---:R-:W-:Y:S01]  /*2370*/  IMAD.IADD R3, R14, 0x1, R12 ;  /* 0x000000010e037824 */ /* 0x004fe200078e020c */
[----:B0-----:R-:W-:Y:S06]  /*2380*/  @!P6 BAR.SYNC.DEFER_BLOCKING 0x9, 0x100 ;  /* 0x024400000000eb1d */ /* 0x001fec0000010000 */
.L_x_13107:
[----:B------:R-:W2:Y:S01]  /*2390*/  LDL R39, [R1+0x70] ;  /* 0x0000700001277983 */ /* 0x000ea20000100800 */
[----:B------:R-:W0:Y:S03]  /*23a0*/  LDC.64 R84, c[0x0][0x2e8] ;  /* 0x0000ba00ff547b82 */ /* 0x000e260000000a00 */
[----:B------:R-:W3:Y:S01]  /*23b0*/  LDL.LU R38, [R1] ;  /* 0x0000000001267983 */ /* 0x000ee20000300800 */
[----:B------:R-:W-:Y:S01]  /*23c0*/  VIADD R37, R27, 0xffffffff ;  /* 0xffffffff1b257836 */ /* 0x000fe20000000000 */
[----:B------:R-:W-:Y:S05]  /*23d0*/  YIELD ;  /* 0x0000000000007946 */ /* 0x000fea0003800000 */
[----:B------:R-:W-:Y:S01]  /*23e0*/  SHF.R.S32.HI R36, RZ, 0x1f, R37 ;  /* 0x0000001fff247819 */ /* 0x000fe20000011425 */
[-C--:B------:R-:W-:Y:S01]  /*23f0*/  IMAD R13, R72, R37.reuse, RZ ;  /* 0x00000025480d7224 */ /* 0x080fe200078e02ff */
[----:B------:R-:W1:Y:S01]  /*2400*/  LDC.64 R90, c[0x0][0x300] ;  /* 0x0000c000ff5a7b82 */ /* 0x000e620000000a00 */
[----:B------:R-:W-:Y:S01]  /*2410*/  IMAD.WIDE.U32 R14, R58, R37, RZ ;  /* 0x000000253a0e7225 */ /* 0x000fe200078e00ff */
[----:B------:R-:W-:Y:S03]  /*2420*/  BSSY B0, `(.L_x_13058) ;  /* 0x00002ce000007945 */ /* 0x000fe60003800000 */
[----:B------:R-:W-:-:S02]  /*2430*/  IMAD R13, R36, R58, R13 ;  /* 0x0000003a240d7224 */ /* 0x000fc400078e020d */
[----:B------:R-:W-:Y:S01]  /*2440*/  IMAD.MOV.U32 R88, RZ, RZ, R14 ;  /* 0x000000ffff587224 */ /* 0x000fe200078e000e */
[----:B------:R-:W-:Y:S01]  /*2450*/  IADD3 R14, P4, R81, R14, RZ ;  /* 0x0000000e510e7210 */ /* 0x000fe20007f9e0ff */
[----:B------:R-:W-:Y:S01]  /*2460*/  IMAD.IADD R89, R15, 0x1, R13 ;  /* 0x000000010f597824 */ /* 0x000fe200078e020d */
[----:B------:R-:W4:Y:S01]  /*2470*/  LDC R92, c[0x0][0x3f4] ;  /* 0x0000fd00ff5c7b82 */ /* 0x000f220000000800 */
[----:B------:R-:W-:-:S03]  /*2480*/  IMAD R87, R19, 0x3000, R69 ;  /* 0x0000300013577824 */ /* 0x000fc600078e0245 */
[----:B------:R-:W-:Y:S01]  /*2490*/  IADD3.X R15, R89, R79, RZ, P4, !PT ;  /* 0x0000004f590f7210 */ /* 0x000fe200027fe4ff */
[----:B------:R-:W-:Y:S01]  /*24a0*/  VIADD R83, R87, 0x20 ;  /* 0x0000002057537836 */ /* 0x000fe20000000000 */
[----:B0-----:R-:W-:-:S04]  /*24b0*/  LEA R42, P4, R14, R84, 0x1 ;  /* 0x000000540e2a7211 */ /* 0x001fc800078808ff */
[----:B------:R-:W-:Y:S02]  /*24c0*/  LEA.HI.X R43, R14, R85, R15, 0x1, P4 ;  /* 0x000000550e2b7211 */ /* 0x000fe400020f0c0f */
[----:B------:R-:W-:Y:S01]  /*24d0*/  ISETP.GT.AND P4, PT, R37, R28, PT ;  /* 0x0000001c2500720c */ /* 0x000fe20003f84270 */
[----:B-1----:R-:W-:-:S04]  /*24e0*/  IMAD.WIDE.U32 R12, R90, 0x60, R88 ;  /* 0x000000605a0c7825 */ /* 0x002fc800078e0058 */
[----:B------:R-:W-:Y:S01]  /*24f0*/  IMAD R27, R91, 0x60, RZ ;  /* 0x000000605b1b7824 */ /* 0x000fe200078e02ff */
[----:B------:R-:W-:-:S04]  /*2500*/  IADD3 R12, P3, R81, R12, RZ ;  /* 0x0000000c510c7210 */ /* 0x000fc80007f7e0ff */
[----:B------:R-:W-:Y:S02]  /*2510*/  IADD3.X R13, R79, R13, R27, P3, !PT ;  /* 0x0000000d4f0d7210 */ /* 0x000fe40001ffe41b */
[C---:B------:R-:W-:Y:S02]  /*2520*/  LEA R40, P3, R12.reuse, R84, 0x1 ;  /* 0x000000540c287211 */ /* 0x040fe400078608ff */
[----:B------:R-:W-:Y:S02]  /*2530*/  MOV R27, R37 ;  /* 0x00000025001b7202 */ /* 0x000fe40000000f00 */
[----:B------:R-:W-:Y:S02]  /*2540*/  LEA.HI.X R41, R12, R85, R13, 0x1, P3 ;  /* 0x000000550c297211 */ /* 0x000fe400018f0c0d */
[----:B----4-:R-:W-:Y:S02]  /*2550*/  ISETP.GE.AND P3, PT, R92, 0x1, PT ;  /* 0x000000015c00780c */ /* 0x010fe40003f66270 */
[----:B--2---:R-:W-:-:S02]  /*2560*/  LOP3.LUT P5, RZ, R39, 0x4, RZ, 0xc0, !PT ;  /* 0x0000000427ff7812 */ /* 0x004fc400078ac0ff */
[----:B---3--:R-:W-:-:S04]  /*2570*/  LOP3.LUT R38, R38, 0xfffffffd, RZ, 0xc0, !PT ;  /* 0xfffffffd26267812 */ /* 0x008fc800078ec0ff */
[----:B------:R-:W-:-:S05]  /*2580*/  @P4 LOP3.LUT R38, R38, 0x2, RZ, 0xfc, !PT ;  /* 0x0000000226264812 */ /* 0x000fca00078efcff */
[----:B------:R0:W-:Y:S02]  /*2590*/  STL [R1], R38 ;  /* 0x0000002601007387 */ /* 0x0001e40000100800 */
        /* <DEDUP_REMOVED lines=24> */
[----:B0-----:R-:W-:Y:S02]  /*2720*/  CS2R R38, SRZ ;  /* 0x0000000000267805 */ /* 0x001fe4000001ff00 */
        /* <DEDUP_REMOVED lines=8> */
[----:B------:R-:W-:-:S05]  /*27b0*/  IADD3 R15, P3, R56, R48, RZ ;  /* 0x00000030380f7210 */ /* 0x000fca0007f7e0ff */
        /* <DEDUP_REMOVED lines=14> */
.L_x_13062:
[----:B------:R-:W-:Y:S05]  /*28a0*/  BSYNC B1 ;  /* 0x0000000000017941 */ /* 0x000fea0003800000 */
.L_x_13061:
[----:B0-----:R-:W-:Y:S01]  /*28b0*/  VIADD R12, R18, 0x60 ;  /* 0x00000060120c7836 */ /* 0x001fe20000000000 */
[----:B------:R-:W-:Y:S01]  /*28c0*/  BSSY B1, `(.L_x_13063) ;  /* 0x0000021000017945 */ /* 0x000fe20003800000 */
[----:B-----5:R-:W-:Y:S01]  /*28d0*/  IMAD.MOV.U32 R90, RZ, RZ, R52 ;  /* 0x000000ffff5a7224 */ /* 0x020fe200078e0034 */
[----:B------:R-:W-:Y:S02]  /*28e0*/  MOV R91, R53 ;  /* 0x00000035005b7202 */ /* 0x000fe40000000f00 */
        /* <DEDUP_REMOVED lines=30> */
.L_x_13064:
[----:B------:R-:W-:Y:S05]  /*2ad0*/  BSYNC B1 ;  /* 0x0000000000017941 */ /* 0x000fea0003800000 */
.L_x_13063:
[----:B------:R-:W2:Y:S01]  /*2ae0*/  LDL R82, [R1+0x14] ;  /* 0x0000140001527983 */ /* 0x000ea20000100800 */
[----:B0-----:R-:W-:Y:S01]  /*2af0*/  IMAD.MOV.U32 R12, RZ, RZ, R84 ;  /* 0x000000ffff0c7224 */ /* 0x001fe200078e0054 */
[----:B------:R-:W-:Y:S01]  /*2b00*/  MOV R13, R85 ;  /* 0x00000055000d7202 */ /* 0x000fe20000000f00 */
[----:B------:R-:W-:Y:S01]  /*2b10*/  IMAD.MOV.U32 R14, RZ, RZ, R88 ;  /* 0x000000ffff0e7224 */ /* 0x000fe200078e0058 */
[----:B------:R-:W-:Y:S02]  /*2b20*/  PRMT R91, R91, 0x5410, R90 ;  /* 0x000054105b5b7816 */ /* 0x000fe4000000005a */
[----:B------:R-:W-:Y:S01]  /*2b30*/  PRMT R95, R12, 0x7610, R95 ;  /* 0x000076100c5f7816 */ /* 0x000fe2000000005f */
[----:B------:R-:W-:Y:S01]  /*2b40*/  IMAD.MOV.U32 R12, RZ, RZ, R54 ;  /* 0x000000ffff0c7224 */ /* 0x000fe200078e0036 */
[----:B------:R-:W-:Y:S01]  /*2b50*/  PRMT R97, R13, 0x7610, R97 ;  /* 0x000076100d617816 */ /* 0x000fe20000000061 */
[----:B------:R-:W-:Y:S01]  /*2b60*/  IMAD.MOV.U32 R13, RZ, RZ, R55 ;  /* 0x000000ffff0d7224 */ /* 0x000fe200078e0037 */
[----:B------:R-:W-:-:S02]  /*2b70*/  PRMT R90, R91, 0x7610, R90 ;  /* 0x000076105b5a7816 */ /* 0x000fc4000000005a */
[----:B------:R-:W-:Y:S02]  /*2b80*/  MOV R15, R89 ;  /* 0x00000059000f7202 */ /* 0x000fe40000000f00 */
[----:B------:R-:W-:Y:S01]  /*2b90*/  PRMT R91, R12, 0x7610, R91 ;  /* 0x000076100c5b7816 */ /* 0x000fe2000000005b */
[----:B-----5:R-:W-:Y:S01]  /*2ba0*/  IMAD.MOV.U32 R12, RZ, RZ, R36 ;  /* 0x000000ffff0c7224 */ /* 0x020fe200078e0024 */
[----:B------:R-:W-:Y:S01]  /*2bb0*/  PRMT R90, R90, 0x5410, R13 ;  /* 0x000054105a5a7816 */ /* 0x000fe2000000000d */
[----:B------:R-:W-:Y:S01]  /*2bc0*/  IMAD.MOV.U32 R13, RZ, RZ, R37 ;  /* 0x000000ffff0d7224 */ /* 0x000fe200078e0025 */
[----:B------:R-:W-:Y:S01]  /*2bd0*/  PRMT R95, R95, 0x5410, R14 ;  /* 0x000054105f5f7816 */ /* 0x000fe2000000000e */
[----:B------:R-:W-:Y:S01]  /*2be0*/  IMAD.MOV.U32 R14, RZ, RZ, R44 ;  /* 0x000000ffff0e7224 */ /* 0x000fe200078e002c */
[----:B------:R-:W-:Y:S02]  /*2bf0*/  PRMT R97, R97, 0x5410, R15 ;  /* 0x0000541061617816 */ /* 0x000fe4000000000f */
[----:B------:R-:W-:-:S02]  /*2c00*/  MOV R15, R45 ;  /* 0x0000002d000f7202 */ /* 0x000fc40000000f00 */
[----:B------:R-:W-:Y:S01]  /*2c10*/  PRMT R48, R12, 0x5410, R13 ;  /* 0x000054100c307816 */ /* 0x000fe2000000000d */
[----:B------:R-:W-:Y:S01]  /*2c20*/  IMAD.MOV.U32 R12, RZ, RZ, R38 ;  /* 0x000000ffff0c7224 */ /* 0x000fe200078e0026 */
[----:B------:R-:W-:Y:S01]  /*2c30*/  PRMT R50, R14, 0x5410, R15 ;  /* 0x000054100e327816 */ /* 0x000fe2000000000f */
[----:B------:R-:W-:Y:S01]  /*2c40*/  IMAD.MOV.U32 R13, RZ, RZ, R39 ;  /* 0x000000ffff0d7224 */ /* 0x000fe200078e0027 */
[----:B------:R-:W-:Y:S01]  /*2c50*/  MOV R15, R47 ;  /* 0x0000002f000f7202 */ /* 0x000fe20000000f00 */
[----:B------:R-:W-:-:S03]  /*2c60*/  IMAD.MOV.U32 R14, RZ, RZ, R46 ;  /* 0x000000ffff0e7224 */ /* 0x000fc600078e002e */
[----:B------:R-:W-:Y:S02]  /*2c70*/  PRMT R49, R12, 0x5410, R13 ;  /* 0x000054100c317816 */ /* 0x000fe4000000000d */
[----:B------:R-:W-:Y:S02]  /*2c80*/  PRMT R51, R14, 0x5410, R15 ;  /* 0x000054100e337816 */ /* 0x000fe4000000000f */
[----:B--2---:R-:W-:-:S13]  /*2c90*/  ISETP.NE.AND P3, PT, R82, 0x3, PT ;  /* 0x000000035200780c */ /* 0x004fda0003f65270 */
[----:B------:R-:W-:Y:S05]  /*2ca0*/  @!P3 BRA `(.L_x_13065) ;  /* 0x000000000004b947 */ /* 0x000fea0003800000 */
[----:B------:R-:W-:Y:S01]  /*2cb0*/  BPT.TRAP 0x1 ;  /* 0x000000040000795c */ /* 0x000fe20000300000 */
.L_x_13065:
[----:B------:R-:W-:Y:S01]  /*2cc0*/  IMAD R82, R19, 0x8, R2 ;  /* 0x0000000813527824 */ /* 0x000fe200078e0202 */
[----:B------:R-:W-:Y:S01]  /*2cd0*/  SHF.L.U32 R94, R153, 0x1f, RZ ;  /* 0x0000001f995e7819 */ /* 0x000fe200000006ff */
[----:B------:R-:W-:Y:S03]  /*2ce0*/  BSSY B1, `(.L_x_13066) ;  /* 0x0000003000017945 */ /* 0x000fe60003800000 */
[----:B------:R-:W0:Y:S02]  /*2cf0*/  SYNCS.PHASECHK.TRANS64.TRYWAIT P6, [R82+URZ+0x30890], R94 ;  /* 0x0308905e520075a7 */ /* 0x000e2400080c017f */
[----:B0-----:R-:W-:Y:S05]  /*2d00*/  @!P6 BRA `(.L_x_13067) ;  /* 0x000001540004e947 */ /* 0x001fea0003800000 */
.L_x_13311:
[----:B------:R-:W-:Y:S05]  /*2d10*/  BSYNC B1 ;  /* 0x0000000000017941 */ /* 0x000fea0003800000 */
.L_x_13066:
[----:B------:R-:W-:Y:S04]  /*2d20*/  BSSY B1, `(.L_x_13068) ;  /* 0x0000063000017945 */ /* 0x000fe80003800000 */
[----:B------:R-:W-:Y:S05]  /*2d30*/  @P4 BRA `(.L_x_13069) ;  /* 0x0000000400844947 */ /* 0x000fea0003800000 */
[----:B------:R-:W-:Y:S04]  /*2d40*/  BSSY B2, `(.L_x_13070) ;  /* 0x0000030000027945 */ /* 0x000fe80003800000 */
[----:B------:R-:W-:Y:S05]  /*2d50*/  @P1 BRA `(.L_x_13071) ;  /* 0x0000000000b81947 */ /* 0x000fea0003800000 */
[----:B------:R1:W2:Y:S01]  /*2d60*/  LDS.128 R12, [R87+0x12000] ;  /* 0x01200000570c7984 */ /* 0x0002a20000000c00 */
[----:B------:R-:W-:Y:S01]  /*2d70*/  ISETP.GE.AND P4, PT, R22, R92, PT ;  /* 0x0000005c1600720c */ /* 0x000fe20003f86270 */
[----:B------:R-:W-:-:S12]  /*2d80*/  BSSY B3, `(.L_x_13072) ;  /* 0x000002a000037945 */ /* 0x000fd80003800000 */
[----:B-1----:R-:W-:Y:S05]  /*2d90*/  @P4 BRA `(.L_x_13073) ;  /* 0x0000000000a04947 */ /* 0x002fea0003800000 */
[----:B------:R-:W-:Y:S02]  /*2da0*/  SHF.R.U64 R93, R84, 0x10, R85 ;  /* 0x00000010545d7819 */ /* 0x000fe40000001255 */
[--C-:B------:R-:W-:Y:S02]  /*2db0*/  SHF.R.U64 R84, R88, 0x10, R89.reuse ;  /* 0x0000001058547819 */ /* 0x100fe40000001259 */
[----:B------:R-:W-:Y:S01]  /*2dc0*/  SHF.R.U32.HI R98, RZ, 0x10, R89 ;  /* 0x00000010ff627819 */ /* 0x000fe20000011659 */
[----:B------:R-:W-:Y:S01]  /*2dd0*/  HADD2.F32 R88, -RZ, R93.H0_H0 ;  /* 0x2000005dff587230 */ /* 0x000fe20000004100 */
[----:B------:R-:W-:Y:S01]  /*2de0*/  SHF.R.U32.HI R96, RZ, 0x10, R85 ;  /* 0x00000010ff607819 */ /* 0x000fe20000011655 */
[----:B------:R-:W-:Y:S02]  /*2df0*/  HADD2.F32 R89, -RZ, R84.H0_H0 ;  /* 0x20000054ff597230 */ /* 0x000fe40000004100 */
[----:B------:R-:W-:Y:S02]  /*2e00*/  HADD2.F32 R98, -RZ, R98.H0_H0 ;  /* 0x20000062ff627230 */ /* 0x000fe40000004100 */
[----:B--2---:R-:W-:-:S02]  /*2e10*/  HADD2.F32 R84, -RZ, R13.H1_H1 ;  /* 0x3000000dff547230 */ /* 0x004fc40000004100 */
[----:B------:R-:W-:Y:S02]  /*2e20*/  HADD2.F32 R85, -RZ, R15.H1_H1 ;  /* 0x3000000fff557230 */ /* 0x000fe40000004100 */
[----:B------:R-:W-:Y:S02]  /*2e30*/  HADD2.F32 R13, -RZ, R13.H0_H0 ;  /* 0x2000000dff0d7230 */ /* 0x000fe40000004100 */
[-C--:B------:R-:W-:Y:S01]  /*2e40*/  FMUL.FTZ R100, R84, R89.reuse ;  /* 0x0000005954647220 */ /* 0x080fe20000410000 */
[----:B------:R-:W-:Y:S02]  /*2e50*/  HADD2.F32 R15, -RZ, R15.H0_H0 ;  /* 0x2000000fff0f7230 */ /* 0x000fe40000004100 */
[----:B------:R-:W-:Y:S01]  /*2e60*/  FMUL.FTZ R102, R85, R98 ;  /* 0x0000006255667220 */ /* 0x000fe20000410000 */
[----:B------:R-:W-:Y:S02]  /*2e70*/  HADD2.F32 R96, -RZ, R96.H0_H0 ;  /* 0x20000060ff607230 */ /* 0x000fe40000004100 */
[C---:B------:R-:W-:Y:S01]  /*2e80*/  FMUL.FTZ R89, R13.reuse, R89 ;  /* 0x000000590d597220 */ /* 0x040fe20000410000 */
[----:B------:R-:W-:Y:S01]  /*2e90*/  FFMA.FTZ R13, R13, R88, -R100 ;  /* 0x000000580d0d7223 */ /* 0x000fe20000010864 */
[----:B------:R-:W-:Y:S01]  /*2ea0*/  FMUL.FTZ R98, R15, R98 ;  /* 0x000000620f627220 */ /* 0x000fe20000410000 */
[----:B------:R-:W-:-:S02]  /*2eb0*/  HADD2.F32 R93, -RZ, R95.H1_H1 ;  /* 0x3000005fff5d7230 */ /* 0x000fc40000004100 */
[----:B------:R-:W-:Y:S01]  /*2ec0*/  FFMA.FTZ R102, R15, R96, -R102 ;  /* 0x000000600f667223 */ /* 0x000fe20000010866 */
[----:B------:R-:W-:Y:S01]  /*2ed0*/  FFMA.FTZ R84, R84, R88, R89 ;  /* 0x0000005854547223 */ /* 0x000fe20000010059 */
[----:B------:R-:W-:Y:S01]  /*2ee0*/  FFMA.FTZ R99, R85, R96, R98 ;  /* 0x0000006055637223 */ /* 0x000fe20000010062 */
[--C-:B------:R-:W-:Y:S02]  /*2ef0*/  HADD2.F32 R15, -RZ, R12.reuse.H1_H1 ;  /* 0x3000000cff0f7230 */ /* 0x100fe40000004100 */
[----:B------:R-:W-:Y:S01]  /*2f00*/  HADD2.F32 R88, -RZ, R95.H0_H0 ;  /* 0x2000005fff587230 */ /* 0x000fe20000004100 */
[----:B------:R-:W-:Y:S01]  /*2f10*/  F2FP.F16.F32.PACK_AB R13, R84, R13 ;  /* 0x0000000d540d723e */ /* 0x000fe200000000ff */
[----:B------:R-:W-:Y:S02]  /*2f20*/  HADD2.F32 R12, -RZ, R12.H0_H0 ;  /* 0x2000000cff0c7230 */ /* 0x000fe40000004100 */
[----:B------:R-:W-:Y:S02]  /*2f30*/  HADD2.F32 R85, -RZ, R14.H1_H1 ;  /* 0x3000000eff557230 */ /* 0x000fe40000004100 */
[----:B------:R-:W-:-:S02]  /*2f40*/  HADD2.F32 R95, -RZ, R97.H1_H1 ;  /* 0x30000061ff5f7230 */ /* 0x000fc40000004100 */
[-C--:B------:R-:W-:Y:S01]  /*2f50*/  FMUL.FTZ R96, R12, R93.reuse ;  /* 0x0000005d0c607220 */ /* 0x080fe20000410000 */
        /* <DEDUP_REMOVED lines=9> */
[----:B------:R-:W-:-:S02]  /*2ff0*/  F2FP.F16.F32.PACK_AB R15, R99, R102 ;  /* 0x00000066630f723e */ /* 0x000fc400000000ff */
[----:B------:R-:W-:Y:S02]  /*3000*/  F2FP.F16.F32.PACK_AB R12, R96, R97 ;  /* 0x00000061600c723e */ /* 0x000fe400000000ff */
[----:B------:R-:W-:-:S07]  /*3010*/  F2FP.F16.F32.PACK_AB R14, R98, R93 ;  /* 0x0000005d620e723e */ /* 0x000fce00000000ff */
.L_x_13073:
[----:B------:R-:W-:Y:S05]  /*3020*/  BSYNC B3 ;  /* 0x0000000000037941 */ /* 0x000fea0003800000 */
.L_x_13072:
[----:B--2---:R1:W-:Y:S02]  /*3030*/  STG.E.128 desc[UR56][R42.64], R12 ;  /* 0x0000000c2a007986 */ /* 0x0043e4000c101d38 */
.L_x_13071:
[----:B------:R-:W-:Y:S05]  /*3040*/  BSYNC B2 ;  /* 0x0000000000027941 */ /* 0x000fea0003800000 */
.L_x_13070:
[----:B------:R-:W-:Y:S05]  /*3050*/  @P2 BRA `(.L_x_13069) ;  /* 0x0000000000bc2947 */ /* 0x000fea0003800000 */
        /* <DEDUP_REMOVED lines=23> */
[----:B------:R-:W-:Y:S01]  /*31d0*/  FFMA.FTZ R98, R15, R84, -R98 ;  /* 0x000000540f627223 */ /* 0x000fe20000010862 */
        /* <DEDUP_REMOVED lines=21> */
.L_x_13075:
[----:B------:R-:W-:Y:S05]  /*3330*/  BSYNC B2 ;  /* 0x0000000000027941 */ /* 0x000fea0003800000 */
.L_x_13074:
[----:B--2---:R2:W-:Y:S02]  /*3340*/  STG.E.128 desc[UR56][R42.64+0x40], R12 ;  /* 0x0000400c2a007986 */ /* 0x0045e4000c101d38 */
.L_x_13069:
[----:B------:R-:W-:Y:S05]  /*3350*/  BSYNC B1 ;  /* 0x0000000000017941 */ /* 0x000fea0003800000 */
.L_x_13068:
[----:B------:R-:W-:Y:S05]  /*3360*/  @P5 BRA `(.L_x_13076) ;  /* 0x0000001c00645947 */ /* 0x000fea0003800000 */
[----:B------:R-:W-:Y:S04]  /*3370*/  BSSY B1, `(.L_x_13077) ;  /* 0x0000031000017945 */ /* 0x000fe80003800000 */
[----:B------:R-:W-:Y:S05]  /*3380*/  @P1 BRA `(.L_x_13078) ;  /* 0x0000000000bc1947 */ /* 0x000fea0003800000 */
[----:B-12---:R1:W2:Y:S01]  /*3390*/  LDS.128 R12, [R87+0x15000] ;  /* 0x01500000570c7984 */ /* 0x0062a20000000c00 */
        /* <DEDUP_REMOVED lines=44> */
.L_x_13080:
[----:B------:R-:W-:Y:S05]  /*3660*/  BSYNC B2 ;  /* 0x0000000000027941 */ /* 0x000fea0003800000 */
.L_x_13079:
[----:B--2---:R3:W-:Y:S02]  /*3670*/  STG.E.128 desc[UR56][R40.64], R12 ;  /* 0x0000000c28007986 */ /* 0x0047e4000c101d38 */
.L_x_13078:
[----:B------:R-:W-:Y:S05]  /*3680*/  BSYNC B1 ;  /* 0x0000000000017941 */ /* 0x000fea0003800000 */
.L_x_13077:
[----:B------:R-:W-:Y:S05]  /*3690*/  @P2 BRA `(.L_x_13076) ;  /* 0x0000001800982947 */ /* 0x000fea0003800000 */
[----:B-123--:R1:W2:Y:S01]  /*36a0*/  LDS.128 R12, [R83+0x15000] ;  /* 0x01500000530c7984 */ /* 0x00e2a20000000c00 */
        /* <DEDUP_REMOVED lines=44> */
.L_x_13082:
[----:B------:R-:W-:Y:S05]  /*3970*/  BSYNC B1 ;  /* 0x0000000000017941 */ /* 0x000fea0003800000 */
.L_x_13081:
[----:B--2---:R1:W-:Y:S01]  /*3980*/  STG.E.128 desc[UR56][R40.64+0x40], R12 ;  /* 0x0000400c28007986 */ /* 0x0043e2000c101d38 */
[----:B------:R-:W-:Y:S05]  /*3990*/  BRA `(.L_x_13076) ;  /* 0x0000001400d87947 */ /* 0x000fea0003800000 */
.L_x_13060:
[C---:B------:R-:W-:Y:S02]  /*39a0*/  ISETP.GE.AND P3, PT, R18.reuse, R86, PT ;  /* 0x000000561200720c */ /* 0x040fe40003f66270 */
[----:B0-----:R-:W-:Y:S02]  /*39b0*/  CS2R R38, SRZ ;  /* 0x0000000000267805 */ /* 0x001fe4000001ff00 */
[----:B------:R-:W-:Y:S01]  /*39c0*/  CS2R R36, SRZ ;  /* 0x0000000000247805 */ /* 0x000fe2000001ff00 */
[----:B------:R-:W-:Y:S01]  /*39d0*/  VIADD R44, R18, 0x60 ;  /* 0x00000060122c7836 */ /* 0x000fe20000000000 */
[----:B------:R-:W-:-:S13]  /*39e0*/  ISETP.GE.OR P3, PT, R16, R92, P3 ;  /* 0x0000005c1000720c */ /* 0x000fda0001f66670 */
[----:B------:R-:W0:Y:S01]  /*39f0*/  @!P3 LDC.64 R40, c[0x0][0x3e8] ;  /* 0x0000fa00ff28bb82 */ /* 0x000e220000000a00 */
[----:B------:R-:W-:-:S05]  /*3a00*/  @!P3 IADD3 R14, P4, R10, R50, RZ ;  /* 0x000000320a0eb210 */ /* 0x000fca0007f9e0ff */
[----:B------:R-:W-:Y:S01]  /*3a10*/  @!P3 IMAD.X R15, R93, 0x1, R65, P4 ;  /* 0x000000015d0fb824 */ /* 0x000fe200020e0641 */
[----:B------:R-:W-:Y:S01]  /*3a20*/  @!P3 IADD3 R12, P4, R34, R48, RZ ;  /* 0x00000030220cb210 */ /* 0x000fe20007f9e0ff */
[----:B------:R-:W1:Y:S04]  /*3a30*/  @!P3 LDC.64 R42, c[0x0][0x400] ;  /* 0x00010000ff2abb82 */ /* 0x000e680000000a00 */
[----:B------:R-:W-:Y:S01]  /*3a40*/  @!P3 IMAD.X R13, R82, 0x1, R67, P4 ;  /* 0x00000001520db824 */ /* 0x000fe200020e0643 */
[----:B0-----:R-:W-:-:S04]  /*3a50*/  @!P3 LEA R40, P4, R14, R40, 0x1 ;  /* 0x000000280e28b211 */ /* 0x001fc800078808ff */
[----:B------:R-:W-:Y:S02]  /*3a60*/  @!P3 LEA.HI.X R41, R14, R41, R15, 0x1, P4 ;  /* 0x000000290e29b211 */ /* 0x000fe400020f0c0f */
[----:B------:R-:W-:Y:S02]  /*3a70*/  CS2R R14, SRZ ;  /* 0x00000000000e7805 */ /* 0x000fe4000001ff00 */
[----:B-1----:R-:W-:-:S04]  /*3a80*/  @!P3 LEA R42, P4, R12, R42, 0x1 ;  /* 0x0000002a0c2ab211 */ /* 0x002fc800078808ff */
[----:B------:R-:W-:Y:S02]  /*3a90*/  @!P3 LEA.HI.X R43, R12, R43, R13, 0x1, P4 ;  /* 0x0000002b0c2bb211 */ /* 0x000fe400020f0c0d */
[----:B------:R-:W-:-:S03]  /*3aa0*/  CS2R R12, SRZ ;  /* 0x00000000000c7805 */ /* 0x000fc6000001ff00 */
[----:B------:R0:W5:Y:S04]  /*3ab0*/  @!P3 LDG.E.128 R36, desc[UR56][R42.64] ;  /* 0x000000382a24b981 */ /* 0x000168000c1e1d00 */
[----:B------:R1:W5:Y:S01]  /*3ac0*/  @!P3 LDG.E.128 R12, desc[UR56][R40.64] ;  /* 0x00000038280cb981 */ /* 0x000362000c1e1d00 */
[----:B------:R-:W-:-:S04]  /*3ad0*/  ISETP.GE.AND P3, PT, R44, R86, PT ;  /* 0x000000562c00720c */ /* 0x000fc80003f66270 */
[CC--:B------:R-:W-:Y:S01]  /*3ae0*/  ISETP.GE.OR P3, PT, R16.reuse, R92.reuse, P3 ;  /* 0x0000005c1000720c */ /* 0x0c0fe20001f66670 */
[----:B------:R-:W-:Y:S01]  /*3af0*/  BSSY B1, `(.L_x_13083) ;  /* 0x000001b000017945 */ /* 0x000fe20003800000 */
[----:B0-----:R-:W-:Y:S02]  /*3b00*/  CS2R R42, SRZ ;  /* 0x00000000002a7805 */ /* 0x001fe4000001ff00 */
[----:B------:R-:W-:Y:S02]  /*3b10*/  CS2R R46, SRZ ;  /* 0x00000000002e7805 */ /* 0x000fe4000001ff00 */
[----:B------:R-:W-:Y:S02]  /*3b20*/  CS2R R44, SRZ ;  /* 0x00000000002c7805 */ /* 0x000fe4000001ff00 */
[----:B-1----:R-:W-:Y:S02]  /*3b30*/  CS2R R40, SRZ ;  /* 0x0000000000287805 */ /* 0x002fe4000001ff00 */
[----:B------:R-:W-:-:S03]  /*3b40*/  ISETP.GE.AND P4, PT, R16, R92, PT ;  /* 0x0000005c1000720c */ /* 0x000fc60003f86270 */
[----:B------:R-:W-:Y:S10]  /*3b50*/  @P3 BRA `(.L_x_13084) ;  /* 0x0000000000503947 */ /* 0x000ff40003800000 */
[----:B------:R-:W0:Y:S01]  /*3b60*/  LDC.64 R40, c[0x0][0x3f8] ;  /* 0x0000fe00ff287b82 */ /* 0x000e220000000a00 */
[----:B------:R-:W-:Y:S01]  /*3b70*/  MOV R51, R93 ;  /* 0x0000005d00337202 */ /* 0x000fe20000000f00 */
[----:B------:R-:W-:Y:S01]  /*3b80*/  IMAD.MOV.U32 R49, RZ, RZ, R82 ;  /* 0x000000ffff317224 */ /* 0x000fe200078e0052 */
        /* <DEDUP_REMOVED lines=15> */
[----:B------:R-:W5:Y:S04]  /*3c80*/  LDG.E.128 R40, desc[UR56][R40.64] ;  /* 0x0000003828287981 */ /* 0x000f68000c1e1d00 */
[----:B------:R-:W5:Y:S03]  /*3c90*/  LDG.E.128 R44, desc[UR56][R44.64] ;  /* 0x000000382c2c7981 */ /* 0x000f66000c1e1d00 */
.L_x_13084:
[----:B------:R-:W-:Y:S05]  /*3ca0*/  BSYNC B1 ;  /* 0x0000000000017941 */ /* 0x000fea0003800000 */
.L_x_13083:
[----:B------:R-:W2:Y:S01]  /*3cb0*/  LDL R52, [R1+0x14] ;  /* 0x0000140001347983 */ /* 0x000ea20000100800 */
[----:B-----5:R-:W-:Y:S01]  /*3cc0*/  IMAD.MOV.U32 R48, RZ, RZ, R42 ;  /* 0x000000ffff307224 */ /* 0x020fe200078e002a */
[----:B------:R-:W-:Y:S01]  /*3cd0*/  MOV R50, R40 ;  /* 0x0000002800327202 */ /* 0x000fe20000000f00 */
        /* <DEDUP_REMOVED lines=22> */
[----:B------:R-:W-:Y:S02]  /*3e40*/  PRMT R107, R48, 0x7610, R107 ;  /* 0x00007610306b7816 */ /* 0x000fe4000000006b */
[----:B------:R-:W-:Y:S02]  /*3e50*/  PRMT R110, R49, 0x7610, R110 ;  /* 0x00007610316e7816 */ /* 0x000fe4000000006e */
[----:B------:R-:W-:Y:S02]  /*3e60*/  PRMT R109, R50, 0x7610, R109 ;  /* 0x00007610326d7816 */ /* 0x000fe4000000006d */
[----:B------:R-:W-:Y:S02]  /*3e70*/  PRMT R113, R51, 0x7610, R113 ;  /* 0x0000761033717816 */ /* 0x000fe40000000071 */
[----:B--2---:R-:W-:-:S13]  /*3e80*/  ISETP.NE.AND P3, PT, R52, 0x3, PT ;  /* 0x000000033400780c */ /* 0x004fda0003f65270 */
[----:B------:R-:W-:Y:S05]  /*3e90*/  @!P3 BRA `(.L_x_13085) ;  /* 0x000000000004b947 */ /* 0x000fea0003800000 */
[----:B------:R-:W-:Y:S01]  /*3ea0*/  BPT.TRAP 0x1 ;  /* 0x000000040000795c */ /* 0x000fe20000300000 */
.L_x_13085:
[----:B------:R-:W-:Y:S01]  /*3eb0*/  IMAD R82, R19, 0x8, R2 ;  /* 0x0000000813527824 */ /* 0x000fe200078e0202 */
[----:B------:R-:W-:Y:S01]  /*3ec0*/  SHF.L.U32 R94, R153, 0x1f, RZ ;  /* 0x0000001f995e7819 */ /* 0x000fe200000006ff */
[----:B------:R-:W0:Y:S01]  /*3ed0*/  LDC R96, c[0x0][0x2f4] ;  /* 0x0000bd00ff607b82 */ /* 0x000e220000000800 */
[----:B------:R-:W-:Y:S02]  /*3ee0*/  BSSY B1, `(.L_x_13086) ;  /* 0x0000004000017945 */ /* 0x000fe40003800000 */
[----:B------:R-:W1:Y:S01]  /*3ef0*/  SYNCS.PHASECHK.TRANS64.TRYWAIT P5, [R82+URZ+0x30890], R94 ;  /* 0x0308905e520075a7 */ /* 0x000e6200080a017f */
[----:B0-----:R-:W-:Y:S01]  /*3f00*/  IMAD.IADD R98, R96, 0x1, -R73 ;  /* 0x0000000160627824 */ /* 0x001fe200078e0a49 */
[----:B-1----:R-:W-:Y:S06]  /*3f10*/  @!P5 BRA `(.L_x_13087) ;  /* 0x000001400094d947 */ /* 0x002fec0003800000 */
.L_x_13312:
[----:B------:R-:W-:Y:S05]  /*3f20*/  BSYNC B1 ;  /* 0x0000000000017941 */ /* 0x000fea0003800000 */
.L_x_13086:
[----:B------:R-:W-:Y:S01]  /*3f30*/  ISETP.GE.OR P5, PT, R18, R86, P1 ;  /* 0x000000561200720c */ /* 0x000fe20000fa6670 */
[----:B------:R-:W-:-:S12]  /*3f40*/  BSSY B1, `(.L_x_13088) ;  /* 0x000007e000017945 */ /* 0x000fd80003800000 */
[----:B------:R-:W-:Y:S05]  /*3f50*/  @P5 BRA `(.L_x_13089) ;  /* 0x0000000400f05947 */ /* 0x000fea0003800000 */
[----:B------:R-:W1:Y:S01]  /*3f60*/  S2R R49, SR_TID.X ;  /* 0x0000000000317919 */ /* 0x000e620000002100 */
[----:B------:R-:W-:Y:S01]  /*3f70*/  SHF.R.S32.HI R48, RZ, 0x1f, R18 ;  /* 0x0000001fff307819 */ /* 0x000fe20000011412 */
[-C--:B------:R-:W-:Y:S01]  /*3f80*/  IMAD.WIDE.U32 R92, R18, R90.reuse, R88 ;  /* 0x0000005a125c7225 */ /* 0x080fe200078e0058 */
[----:B------:R-:W-:Y:S03]  /*3f90*/  BSSY B2, `(.L_x_13090) ;  /* 0x000006c000027945 */ /* 0x000fe60003800000 */
[----:B------:R-:W-:Y:S01]  /*3fa0*/  IMAD R48, R48, R90, RZ ;  /* 0x0000005a30307224 */ /* 0x000fe200078e02ff */
[----:B------:R-:W-:-:S03]  /*3fb0*/  IADD3 R95, P5, P6, R4, R92, R64 ;  /* 0x0000005c045f7210 */ /* 0x000fc60007ebe040 */
[----:B------:R-:W-:Y:S01]  /*3fc0*/  IMAD R97, R18, R91, R48 ;  /* 0x0000005b12617224 */ /* 0x000fe200078e0230 */
[----:B------:R-:W-:-:S04]  /*3fd0*/  SEL R48, R73, R98, !P0 ;  /* 0x0000006249307207 */ /* 0x000fc80004000000 */
[----:B------:R-:W-:-:S04]  /*3fe0*/  IADD3 R97, R97, R93, RZ ;  /* 0x0000005d61617210 */ /* 0x000fc80007ffe0ff */
[----:B------:R-:W-:Y:S01]  /*3ff0*/  IADD3.X R100, R80, R97, R62, P5, P6 ;  /* 0x0000006150647210 */ /* 0x000fe20002fec43e */
[----:B-1----:R-:W-:Y:S01]  /*4000*/  VIADD R51, R49, 0xffffff80 ;  /* 0xffffff8031337836 */ /* 0x002fe20000000000 */
[----:B------:R-:W-:-:S04]  /*4010*/  SHF.R.S32.HI R49, RZ, 0x1f, R48 ;  /* 0x0000001fff317819 */ /* 0x000fc80000011430 */
[----:B------:R-:W-:Y:S01]  /*4020*/  LEA.HI R48, R49, R48, RZ, 0x4 ;  /* 0x0000003031307211 */ /* 0x000fe200078f20ff */
[----:B------:R-:W-:Y:S01]  /*4030*/  IMAD R49, R19, 0x3000, R32 ;  /* 0x0000300013317824 */ /* 0x000fe200078e0220 */
[----:B------:R-:W-:Y:S02]  /*4040*/  SHF.R.S32.HI R50, RZ, 0x1f, R51 ;  /* 0x0000001fff327819 */ /* 0x000fe40000011433 */
[----:B------:R-:W-:Y:S02]  /*4050*/  LEA.HI.SX32 R48, R48, R63, 0x1c ;  /* 0x0000003f30307211 */ /* 0x000fe400078fe2ff */
[----:B------:R-:W-:Y:S02]  /*4060*/  LEA.HI R50, R50, R51, RZ, 0x5 ;  /* 0x0000003332327211 */ /* 0x000fe400078f28ff */
[----:B------:R-:W-:Y:S01]  /*4070*/  LEA R49, R49, R2, 0x1 ;  /* 0x0000000231317211 */ /* 0x000fe200078e08ff */
[----:B------:R-:W-:Y:S01]  /*4080*/  IMAD.SHL.U32 R99, R48, 0x8, RZ ;  /* 0x0000000830637824 */ /* 0x000fe200078e00ff */
[----:B------:R-:W-:-:S04]  /*4090*/  SHF.R.S32.HI R50, RZ, 0x5, R50 ;  /* 0x00000005ff327819 */ /* 0x000fc80000011432 */
[----:B------:R-:W-:-:S04]  /*40a0*/  LOP3.LUT R48, R78, 0x38, R99, 0xf8, !PT ;  /* 0x000000384e307812 */ /* 0x000fc800078ef863 */
[----:B------:R-:W-:-:S05]  /*40b0*/  LOP3.LUT R48, R48, R75, RZ, 0x3c, !PT ;  /* 0x0000004b30307212 */ /* 0x000fca00078e3cff */
[----:B------:R-:W-:-:S04]  /*40c0*/  IMAD R48, R50, 0x200, R48 ;  /* 0x0000020032307824 */ /* 0x000fc800078e0230 */
[----:B------:R-:W-:-:S04]  /*40d0*/  IMAD R51, R19, 0x3000, R48 ;  /* 0x0000300013337824 */ /* 0x000fc800078e0230 */
[----:B------:R-:W-:Y:S02]  /*40e0*/  IMAD R52, R51, 0x2, R2 ;  /* 0x0000000233347824 */ /* 0x000fe400078e0202 */
[----:B------:R-:W1:Y:S04]  /*40f0*/  LDS.128 R48, [R49+0x12400] ;  /* 0x0124000031307984 */ /* 0x000e680000000c00 */
[----:B------:R-:W2:Y:S01]  /*4100*/  LDS.128 R52, [R52+0x12400] ;  /* 0x0124000034347984 */ /* 0x000ea20000000c00 */
[----:B------:R-:W-:Y:S05]  /*4110*/  @P4 BRA `(.L_x_13091) ;  /* 0x00000004004c4947 */ /* 0x000fea0003800000 */
[--C-:B------:R-:W-:Y:S01]  /*4120*/  SHF.R.U64 R12, R12, 0x10, R13.reuse ;  /* 0x000000100c0c7819 */ /* 0x100fe2000000120d */
[----:B------:R-:W-:Y:S01]  /*4130*/  HADD2.F32 R113, -RZ, R113.H0_H0 ;  /* 0x20000071ff717230 */ /* 0x000fe20000004100 */
[----:B------:R-:W-:Y:S01]  /*4140*/  SHF.R.U32.HI R101, RZ, 0x10, R13 ;  /* 0x00000010ff657819 */ /* 0x000fe2000001160d */
[----:B--2---:R-:W-:Y:S01]  /*4150*/  HADD2.F32 R106, -RZ, R53.H0_H0 ;  /* 0x20000035ff6a7230 */ /* 0x004fe20000004100 */
[----:B------:R-:W-:Y:S01]  /*4160*/  SHF.R.U64 R13, R36, 0x10, R37 ;  /* 0x00000010240d7819 */ /* 0x000fe20000001225 */
[----:B-1----:R-:W-:Y:S01]  /*4170*/  HADD2.F32 R108, -RZ, R49.H0_H0 ;  /* 0x20000031ff6c7230 */ /* 0x002fe20000004100 */
[--C-:B------:R-:W-:Y:S01]  /*4180*/  SHF.R.U64 R14, R14, 0x10, R15.reuse ;  /* 0x000000100e0e7819 */ /* 0x100fe2000000120f */
[----:B------:R-:W-:Y:S01]  /*4190*/  HADD2.F32 R111, -RZ, R111.H0_H0 ;  /* 0x2000006fff6f7230 */ /* 0x000fe20000004100 */
[----:B------:R-:W-:Y:S01]  /*41a0*/  SHF.R.U32.HI R36, RZ, 0x10, R15 ;  /* 0x00000010ff247819 */ /* 0x000fe2000001160f */
[----:B------:R-:W-:Y:S01]  /*41b0*/  HADD2.F32 R53, -RZ, R53.H1_H1 ;  /* 0x30000035ff357230 */ /* 0x000fe20000004100 */
[--C-:B------:R-:W-:Y:S01]  /*41c0*/  SHF.R.U64 R15, R38, 0x10, R39.reuse ;  /* 0x00000010260f7819 */ /* 0x100fe20000001227 */
[----:B------:R-:W-:Y:S01]  /*41d0*/  HADD2.F32 R49, -RZ, R49.H1_H1 ;  /* 0x30000031ff317230 */ /* 0x000fe20000004100 */
[----:B------:R-:W-:Y:S01]  /*41e0*/  SHF.R.U32.HI R38, RZ, 0x10, R39 ;  /* 0x00000010ff267819 */ /* 0x000fe20000011627 */
[-C--:B------:R-:W-:Y:S01]  /*41f0*/  FMUL.FTZ R39, R106, R113.reuse ;  /* 0x000000716a277220 */ /* 0x080fe20000410000 */
[----:B------:R-:W-:Y:S01]  /*4200*/  SHF.R.U32.HI R37, RZ, 0x10, R37 ;  /* 0x00000010ff257819 */ /* 0x000fe20000011625 */
[----:B------:R-:W-:Y:S01]  /*4210*/  FMUL.FTZ R113, R108, R113 ;  /* 0x000000716c717220 */ /* 0x000fe20000410000 */
[----:B------:R-:W-:-:S02]  /*4220*/  HADD2.F32 R114, -RZ, R101.H0_H0 ;  /* 0x20000065ff727230 */ /* 0x000fc40000004100 */
[-C--:B------:R-:W-:Y:S01]  /*4230*/  FFMA.FTZ R39, R108, R111.reuse, -R39 ;  /* 0x0000006f6c277223 */ /* 0x080fe20000010827 */
[----:B------:R-:W-:Y:S02]  /*4240*/  HADD2.F32 R110, -RZ, R110.H0_H0 ;  /* 0x2000006eff6e7230 */ /* 0x000fe40000004100 */
[----:B------:R-:W-:Y:S02]  /*4250*/  HADD2.F32 R108, -RZ, R37.H0_H0 ;  /* 0x20000025ff6c7230 */ /* 0x000fe40000004100 */
[----:B------:R-:W-:Y:S01]  /*4260*/  FFMA.FTZ R37, R106, R111, R113 ;  /* 0x0000006f6a257223 */ /* 0x000fe20000010071 */
        /* <DEDUP_REMOVED lines=8> */
[----:B------:R-:W-:Y:S02]  /*42f0*/  HADD2.F32 R55, -RZ, R55.H1_H1 ;  /* 0x30000037ff377230 */ /* 0x000fe40000004100 */
[-C--:B------:R-:W-:Y:S01]  /*4300*/  FMUL.FTZ R116, R49, R110.reuse ;  /* 0x0000006e31747220 */ /* 0x080fe20000410000 */
[----:B------:R-:W-:Y:S02]  /*4310*/  HADD2.F32 R114, -RZ, R38.H0_H0 ;  /* 0x20000026ff727230 */ /* 0x000fe40000004100 */
[----:B------:R-:W-:Y:S01]  /*4320*/  FMUL.FTZ R118, R53, R110 ;  /* 0x0000006e35767220 */ /* 0x000fe20000410000 */
[----:B------:R-:W-:-:S02]  /*4330*/  HADD2.F32 R51, -RZ, R51.H1_H1 ;  /* 0x30000033ff337230 */ /* 0x000fc40000004100 */
[----:B------:R-:W-:Y:S01]  /*4340*/  FFMA.FTZ R38, R53, R112, -R116 ;  /* 0x0000007035267223 */ /* 0x000fe20000010874 */
[----:B------:R-:W-:Y:S02]  /*4350*/  HADD2.F32 R110, -RZ, R36.H0_H0 ;  /* 0x20000024ff6e7230 */ /* 0x000fe40000004100 */
[----:B------:R-:W-:Y:S01]  /*4360*/  FMUL.FTZ R116, R55, R114 ;  /* 0x0000007237747220 */ /* 0x000fe20000410000 */
        /* <DEDUP_REMOVED lines=15> */
[----:B------:R-:W-:Y:S01]  /*4460*/  FMUL.FTZ R111, R52, R13 ;  /* 0x0000000d346f7220 */ /* 0x000fe20000410000 */
[----:B------:R-:W-:Y:S01]  /*4470*/  FFMA.FTZ R12, R112, R53, -R101 ;  /* 0x00000035700c7223 */ /* 0x000fe20000010865 */
[----:B------:R-:W-:Y:S01]  /*4480*/  FMUL.FTZ R113, R48, R13 ;  /* 0x0000000d30717220 */ /* 0x000fe20000410000 */
[----:B------:R-:W-:Y:S01]  /*4490*/  FFMA.FTZ R13, R110, R53, R109 ;  /* 0x000000356e0d7223 */ /* 0x000fe2000001006d */
[----:B------:R-:W-:Y:S01]  /*44a0*/  FFMA.FTZ R53, R48, R55, -R111 ;  /* 0x0000003730357223 */ /* 0x000fe2000001086f */
[----:B------:R-:W-:-:S02]  /*44b0*/  HADD2.F32 R48, -RZ, R107.H1_H1 ;  /* 0x3000006bff307230 */ /* 0x000fc40000004100 */
[----:B------:R-:W-:Y:S01]  /*44c0*/  FFMA.FTZ R52, R52, R55, R113 ;  /* 0x0000003734347223 */ /* 0x000fe20000010071 */
[----:B------:R-:W-:Y:S01]  /*44d0*/  HADD2.F32 R110, -RZ, R107.H0_H0 ;  /* 0x2000006bff6e7230 */ /* 0x000fe20000004100 */
[----:B------:R-:W-:Y:S01]  /*44e0*/  F2FP.F16.F32.PACK_AB R38, R49, R38 ;  /* 0x000000263126723e */ /* 0x000fe200000000ff */
[----:B------:R-:W-:Y:S02]  /*44f0*/  HADD2.F32 R107, -RZ, R15.H0_H0 ;  /* 0x2000000fff6b7230 */ /* 0x000fe40000004100 */
[----:B------:R-:W-:Y:S01]  /*4500*/  HADD2.F32 R55, -RZ, R54.H0_H0 ;  /* 0x20000036ff377230 */ /* 0x000fe20000004100 */
[----:B------:R-:W-:Y:S01]  /*4510*/  F2FP.F16.F32.PACK_AB R52, R52, R13 ;  /* 0x0000000d3434723e */ /* 0x000fe200000000ff */
[----:B------:R-:W-:Y:S02]  /*4520*/  HADD2.F32 R15, -RZ, R50.H0_H0 ;  /* 0x20000032ff0f7230 */ /* 0x000fe40000004100 */
[----:B------:R-:W-:Y:S02]  /*4530*/  HADD2.F32 R54, -RZ, R54.H1_H1 ;  /* 0x30000036ff367230 */ /* 0x000fe40000004100 */
[----:B------:R-:W-:-:S02]  /*4540*/  HADD2.F32 R50, -RZ, R50.H1_H1 ;  /* 0x30000032ff327230 */ /* 0x000fc40000004100 */
[----:B------:R-:W-:Y:S02]  /*4550*/  HADD2.F32 R101, -RZ, R14.H0_H0 ;  /* 0x2000000eff657230 */ /* 0x000fe40000004100 */
        /* <DEDUP_REMOVED lines=8> */
[----:B------:R-:W-:Y:S01]  /*45e0*/  F2FP.F16.F32.PACK_AB R55, R51, R36 ;  /* 0x000000243337723e */ /* 0x000fe200000000ff */
[----:B------:R-:W-:Y:S01]  /*45f0*/  IMAD.MOV.U32 R49, RZ, RZ, R39 ;  /* 0x000000ffff317224 */ /* 0x000fe200078e0027 */
[----:B------:R-:W-:Y:S01]  /*4600*/  F2FP.F16.F32.PACK_AB R48, R53, R12 ;  /* 0x0000000c3530723e */ /* 0x000fe200000000ff */
[----:B------:R-:W-:Y:S01]  /*4610*/  IMAD.MOV.U32 R53, RZ, RZ, R37 ;  /* 0x000000ffff357224 */ /* 0x000fe200078e0025 */
[----:B------:R-:W-:-:S02]  /*4620*/  F2FP.F16.F32.PACK_AB R50, R109, R14 ;  /* 0x0000000e6d32723e */ /* 0x000fc400000000ff */
[----:B------:R-:W-:Y:S02]  /*4630*/  F2FP.F16.F32.PACK_AB R54, R107, R110 ;  /* 0x0000006e6b36723e */ /* 0x000fe400000000ff */
[----:B------:R-:W-:-:S07]  /*4640*/  MOV R51, R38 ;  /* 0x0000002600337202 */ /* 0x000fce0000000f00 */
.L_x_13091:
[----:B------:R-:W-:Y:S05]  /*4650*/  BSYNC B2 ;  /* 0x0000000000027941 */ /* 0x000fea0003800000 */
.L_x_13090:
[----:B------:R-:W-:Y:S02]  /*4660*/  ISETP.GE.AND P5, PT, R99, R96, PT ;  /* 0x000000606300720c */ /* 0x000fe40003fa6270 */
[----:B------:R-:W-:-:S11]  /*4670*/  P2R R13, PR, RZ, 0x1 ;  /* 0x00000001ff0d7803 */ /* 0x000fd60000000000 */
[--C-:B------:R-:W-:Y:S02]  /*4680*/  @!P5 SHF.R.S32.HI R12, RZ, 0x1f, R99.reuse ;  /* 0x0000001fff0cd819 */ /* 0x100fe40000011463 */
[----:B------:R-:W-:-:S04]  /*4690*/  @!P5 IADD3 R92, P0, P6, R4, R92, R99 ;  /* 0x0000005c045cd210 */ /* 0x000fc80007e1e063 */
[----:B------:R-:W-:Y:S02]  /*46a0*/  @!P5 IADD3.X R97, R80, R97, R12, P0, P6 ;  /* 0x000000615061d210 */ /* 0x000fe400007ec40c */
[-C--:B------:R-:W-:Y:S02]  /*46b0*/  LEA R12, P6, R95, R84.reuse, 0x1 ;  /* 0x000000545f0c7211 */ /* 0x080fe400078c08ff */
[----:B------:R-:W-:Y:S02]  /*46c0*/  ISETP.NE.AND P0, PT, R13, RZ, PT ;  /* 0x000000ff0d00720c */ /* 0x000fe40003f05270 */
[----:B------:R-:W-:Y:S02]  /*46d0*/  LEA.HI.X R13, R95, R85, R100, 0x1, P6 ;  /* 0x000000555f0d7211 */ /* 0x000fe400030f0c64 */
[----:B------:R-:W-:-:S03]  /*46e0*/  @!P5 LEA R14, P6, R92, R84, 0x1 ;  /* 0x000000545c0ed211 */ /* 0x000fc600078c08ff */
[----:B-1----:R1:W-:Y:S01]  /*46f0*/  STG.E.128 desc[UR56][R12.64], R48 ;  /* 0x000000300c007986 */ /* 0x0023e2000c101d38 */
[----:B------:R-:W-:-:S05]  /*4700*/  @!P5 LEA.HI.X R15, R92, R85, R97, 0x1, P6 ;  /* 0x000000555c0fd211 */ /* 0x000fca00030f0c61 */
[----:B--2---:R1:W-:Y:S04]  /*4710*/  @!P5 STG.E.128 desc[UR56][R14.64], R52 ;  /* 0x000000340e00d986 */ /* 0x0043e8000c101d38 */
.L_x_13089:
[----:B------:R-:W-:Y:S05]  /*4720*/  BSYNC B1 ;  /* 0x0000000000017941 */ /* 0x000fea0003800000 */
.L_x_13088:
[----:B-1----:R-:W-:Y:S02]  /*4730*/  VIADD R13, R18, 0x60 ;  /* 0x00000060120d7836 */ /* 0x002fe40000000000 */
[-C--:B------:R-:W-:Y:S02]  /*4740*/  IMAD R12, R76, R90.reuse, RZ ;  /* 0x0000005a4c0c7224 */ /* 0x080fe400078e02ff */
[C---:B------:R-:W-:Y:S01]  /*4750*/  IMAD.WIDE.U32 R88, R13.reuse, R90, R88 ;  /* 0x0000005a0d587225 */ /* 0x040fe200078e0058 */
[----:B------:R-:W-:-:S03]  /*4760*/  ISETP.GE.OR P5, PT, R13, R86, P1 ;  /* 0x000000560d00720c */ /* 0x000fc60000fa6670 */
[----:B------:R-:W-:-:S10]  /*4770*/  IMAD R51, R13, R91, R12 ;  /* 0x0000005b0d337224 */ /* 0x000fd400078e020c */
[----:B------:R-:W-:Y:S05]  /*4780*/  @P5 BRA `(.L_x_13076) ;  /* 0x00000008005c5947 */ /* 0x000fea0003800000 */
[----:B------:R-:W2:Y:S01]  /*4790*/  LDL R14, [R1+0x80] ;  /* 0x00008000010e7983 */ /* 0x000ea20000100800 */
[----:B------:R-:W-:Y:S01]  /*47a0*/  IMAD.IADD R51, R89, 0x1, R51 ;  /* 0x0000000159337824 */ /* 0x000fe200078e0233 */
[----:B------:R-:W-:Y:S01]  /*47b0*/  IADD3 R12, P5, P6, R4, R88, R64 ;  /* 0x00000058040c7210 */ /* 0x000fe20007ebe040 */
[C---:B------:R-:W-:Y:S01]  /*47c0*/  VIADD R15, R18.reuse, 0x60 ;  /* 0x00000060120f7836 */ /* 0x040fe20000000000 */
[----:B------:R-:W-:Y:S01]  /*47d0*/  SEL R98, R73, R98, !P0 ;  /* 0x0000006249627207 */ /* 0x000fe20004000000 */
[----:B------:R-:W-:Y:S01]  /*47e0*/  VIADD R36, R18, 0x60 ;  /* 0x0000006012247836 */ /* 0x000fe20000000000 */
[----:B------:R-:W-:Y:S01]  /*47f0*/  IADD3.X R13, R80, R51, R62, P5, P6 ;  /* 0x00000033500d7210 */ /* 0x000fe20002fec43e */
[----:B------:R-:W-:Y:S01]  /*4800*/  BSSY B1, `(.L_x_13092) ;  /* 0x000006a000017945 */ /* 0x000fe20003800000 */
[----:B------:R-:W-:Y:S01]  /*4810*/  LEA R48, P5, R12, R84, 0x1 ;  /* 0x000000540c307211 */ /* 0x000fe200078a08ff */
[----:B------:R-:W-:Y:S01]  /*4820*/  IMAD.SHL.U32 R36, R36, 0x40, RZ ;  /* 0x0000004024247824 */ /* 0x000fe200078e00ff */
[----:B------:R-:W-:-:S02]  /*4830*/  SHF.L.U32 R15, R15, 0x6, RZ ;  /* 0x000000060f0f7819 */ /* 0x000fc400000006ff */
[----:B------:R-:W-:Y:S02]  /*4840*/  LEA.HI.X R49, R12, R85, R13, 0x1, P5 ;  /* 0x000000550c317211 */ /* 0x000fe400028f0c0d */
[----:B------:R-:W-:Y:S02]  /*4850*/  SHF.R.S32.HI R13, RZ, 0x1f, R98 ;  /* 0x0000001fff0d7819 */ /* 0x000fe40000011462 */
[----:B------:R-:W-:Y:S02]  /*4860*/  LOP3.LUT R15, R15, 0x1c0, RZ, 0xc0, !PT ;  /* 0x000001c00f0f7812 */ /* 0x000fe400078ec0ff */
[----:B------:R-:W-:Y:S01]  /*4870*/  LEA.HI R98, R13, R98, RZ, 0x4 ;  /* 0x000000620d627211 */ /* 0x000fe200078f20ff */
[----:B------:R-:W-:Y:S01]  /*4880*/  IMAD R13, R19, 0x3000, R3 ;  /* 0x00003000130d7824 */ /* 0x000fe200078e0203 */
[----:B------:R-:W-:Y:S02]  /*4890*/  LOP3.LUT R36, R36, 0x1c0, RZ, 0xc0, !PT ;  /* 0x000001c024247812 */ /* 0x000fe400078ec0ff */
[----:B------:R-:W-:Y:S01]  /*48a0*/  LEA.HI.SX32 R53, R98, R63, 0x1c ;  /* 0x0000003f62357211 */ /* 0x000fe200078fe2ff */
[----:B------:R-:W-:Y:S01]  /*48b0*/  IMAD R13, R13, 0x2, R2 ;  /* 0x000000020d0d7824 */ /* 0x000fe200078e0202 */
[----:B------:R-:W-:-:S03]  /*48c0*/  SHF.R.U32.HI R15, RZ, 0x3, R15 ;  /* 0x00000003ff0f7819 */ /* 0x000fc6000001160f */
[----:B------:R-:W-:-:S05]  /*48d0*/  IMAD.SHL.U32 R53, R53, 0x8, RZ ;  /* 0x0000000835357824 */ /* 0x000fca00078e00ff */
[----:B------:R-:W-:-:S04]  /*48e0*/  LOP3.LUT R12, R36, 0x38, R53, 0xf8, !PT ;  /* 0x00000038240c7812 */ /* 0x000fc800078ef835 */
[----:B------:R-:W-:-:S04]  /*48f0*/  LOP3.LUT R12, R12, R15, RZ, 0x3c, !PT ;  /* 0x0000000f0c0c7212 */ /* 0x000fc800078e3cff */
[----:B--2---:R-:W-:-:S05]  /*4900*/  IADD3 R12, R14, R12, RZ ;  /* 0x0000000c0e0c7210 */ /* 0x004fca0007ffe0ff */
[----:B------:R-:W-:-:S04]  /*4910*/  IMAD R15, R19, 0x3000, R12 ;  /* 0x00003000130f7824 */ /* 0x000fc800078e020c */
[----:B------:R-:W-:Y:S02]  /*4920*/  IMAD R36, R15, 0x2, R2 ;  /* 0x000000020f247824 */ /* 0x000fe400078e0202 */
[----:B------:R-:W1:Y:S04]  /*4930*/  LDS.128 R12, [R13+0x12400] ;  /* 0x012400000d0c7984 */ /* 0x000e680000000c00 */
[----:B------:R-:W2:Y:S01]  /*4940*/  LDS.128 R36, [R36+0x12400] ;  /* 0x0124000024247984 */ /* 0x000ea20000000c00 */
[----:B------:R-:W-:Y:S05]  /*4950*/  @P4 BRA `(.L_x_13093) ;  /* 0x0000000400504947 */ /* 0x000fea0003800000 */
[----:B------:R-:W-:Y:S01]  /*4960*/  SHF.R.U64 R44, R44, 0x10, R45 ;  /* 0x000000102c2c7819 */ /* 0x000fe2000000122d */
[----:B--2---:R-:W-:Y:S01]  /*4970*/  IMAD.MOV.U32 R52, RZ, RZ, R39 ;  /* 0x000000ffff347224 */ /* 0x004fe200078e0027 */
[----:B------:R-:W-:Y:S01]  /*4980*/  SHF.R.U32.HI R55, RZ, 0x10, R45 ;  /* 0x00000010ff377819 */ /* 0x000fe2000001162d */
[----:B------:R-:W-:Y:S01]  /*4990*/  IMAD.MOV.U32 R45, RZ, RZ, R37 ;  /* 0x000000ffff2d7224 */ /* 0x000fe200078e0025 */
[--C-:B------:R-:W-:Y:S01]  /*49a0*/  SHF.R.U64 R40, R40, 0x10, R41.reuse ;  /* 0x0000001028287819 */ /* 0x100fe20000001229 */
[----:B------:R-:W-:Y:S01]  /*49b0*/  HADD2.F32 R90, -RZ, R105.H1_H1 ;  /* 0x30000069ff5a7230 */ /* 0x000fe20000004100 */
[----:B------:R-:W-:Y:S01]  /*49c0*/  SHF.R.U32.HI R54, RZ, 0x10, R41 ;  /* 0x00000010ff367819 */ /* 0x000fe20000011629 */
[----:B------:R-:W-:Y:S01]  /*49d0*/  HADD2.F32 R55, -RZ, R55.H0_H0 ;  /* 0x20000037ff377230 */ /* 0x000fe20000004100 */
[----:B------:R-:W-:Y:S01]  /*49e0*/  SHF.R.U64 R41, R42, 0x10, R43 ;  /* 0x000000102a297819 */ /* 0x000fe2000000122b */
[----:B------:R-:W-:Y:S01]  /*49f0*/  HADD2.F32 R39, -RZ, R45.H0_H0 ;  /* 0x2000002dff277230 */ /* 0x000fe20000004100 */
[----:B-1----:R-:W-:Y:S01]  /*4a00*/  MOV R37, R15 ;  /* 0x0000000f00257202 */ /* 0x002fe20000000f00 */
[----:B------:R-:W-:Y:S01]  /*4a10*/  HADD2.F32 R15, -RZ, R13.H0_H0 ;  /* 0x2000000dff0f7230 */ /* 0x000fe20000004100 */
[----:B------:R-:W-:Y:S01]  /*4a20*/  SHF.R.U64 R42, R46, 0x10, R47 ;  /* 0x000000102e2a7819 */ /* 0x000fe2000000122f */
[----:B------:R-:W-:-:S02]  /*4a30*/  HADD2.F32 R45, -RZ, R45.H1_H1 ;  /* 0x3000002dff2d7230 */ /* 0x000fc40000004100 */
[-C--:B------:R-:W-:Y:S01]  /*4a40*/  FMUL.FTZ R92, R39, R90.reuse ;  /* 0x0000005a275c7220 */ /* 0x080fe20000410000 */
[----:B------:R-:W-:Y:S02]  /*4a50*/  HADD2.F32 R46, -RZ, R13.H1_H1 ;  /* 0x3000000dff2e7230 */ /* 0x000fe40000004100 */
[----:B------:R-:W-:Y:S01]  /*4a60*/  FMUL.FTZ R90, R15, R90 ;  /* 0x0000005a0f5a7220 */ /* 0x000fe20000410000 */
[----:B------:R-:W-:Y:S01]  /*4a70*/  HADD2.F32 R50, -RZ, R103.H1_H1 ;  /* 0x30000067ff327230 */ /* 0x000fe20000004100 */
[----:B------:R-:W-:Y:S01]  /*4a80*/  SHF.R.U32.HI R47, RZ, 0x10, R47 ;  /* 0x00000010ff2f7819 */ /* 0x000fe2000001162f */
[----:B------:R-:W-:Y:S02]  /*4a90*/  HADD2.F32 R54, -RZ, R54.H0_H0 ;  /* 0x20000036ff367230 */ /* 0x000fe40000004100 */
[-C--:B------:R-:W-:Y:S01]  /*4aa0*/  FMUL.FTZ R91, R45, R55.reuse ;  /* 0x000000372d5b7220 */ /* 0x080fe20000410000 */
[C---:B------:R-:W-:Y:S01]  /*4ab0*/  FMUL.FTZ R98, R46.reuse, R55 ;  /* 0x000000372e627220 */ /* 0x040fe20000410000 */
[-C--:B------:R-:W-:Y:S01]  /*4ac0*/  FFMA.FTZ R13, R15, R50.reuse, -R92 ;  /* 0x000000320f0d7223 */ /* 0x080fe2000001085c */
[----:B------:R-:W-:Y:S01]  /*4ad0*/  FFMA.FTZ R15, R39, R50, R90 ;  /* 0x00000032270f7223 */ /* 0x000fe2000001005a */
[-C--:B------:R-:W-:Y:S01]  /*4ae0*/  FFMA.FTZ R46, R46, R54.reuse, -R91 ;  /* 0x000000362e2e7223 */ /* 0x080fe2000001085b */
[----:B------:R-:W-:Y:S01]  /*4af0*/  FFMA.FTZ R50, R45, R54, R98 ;  /* 0x000000362d327223 */ /* 0x000fe20000010062 */
[----:B------:R-:W-:Y:S01]  /*4b00*/  SHF.R.U32.HI R43, RZ, 0x10, R43 ;  /* 0x00000010ff2b7819 */ /* 0x000fe2000001162b */
[----:B------:R-:W-:-:S02]  /*4b10*/  HADD2.F32 R45, -RZ, R52.H0_H0 ;  /* 0x20000034ff2d7230 */ /* 0x000fc40000004100 */
[----:B------:R-:W-:Y:S01]  /*4b20*/  HADD2.F32 R54, -RZ, R52.H1_H1 ;  /* 0x30000034ff367230 */ /* 0x000fe20000004100 */
[----:B------:R-:W-:Y:S01]  /*4b30*/  F2FP.F16.F32.PACK_AB R13, R46, R13 ;  /* 0x0000000d2e0d723e */ /* 0x000fe200000000ff */
[----:B------:R-:W-:Y:S02]  /*4b40*/  HADD2.F32 R47, -RZ, R47.H0_H0 ;  /* 0x2000002fff2f7230 */ /* 0x000fe40000004100 */
[----:B------:R-:W-:Y:S02]  /*4b50*/  HADD2.F32 R52, -RZ, R37.H1_H1 ;  /* 0x30000025ff347230 */ /* 0x000fe40000004100 */
[----:B------:R-:W-:Y:S02]  /*4b60*/  HADD2.F32 R92, -RZ, R104.H1_H1 ;  /* 0x30000068ff5c7230 */ /* 0x000fe40000004100 */
[-C--:B------:R-:W-:Y:S01]  /*4b70*/  FMUL.FTZ R55, R54, R47.reuse ;  /* 0x0000002f36377220 */ /* 0x080fe20000410000 */
[----:B------:R-:W-:Y:S02]  /*4b80*/  HADD2.F32 R43, -RZ, R43.H0_H0 ;  /* 0x2000002bff2b7230 */ /* 0x000fe40000004100 */
[----:B------:R-:W-:Y:S01]  /*4b90*/  FMUL.FTZ R47, R52, R47 ;  /* 0x0000002f342f7220 */ /* 0x000fe20000410000 */
[----:B------:R-:W-:-:S02]  /*4ba0*/  HADD2.F32 R39, -RZ, R37.H0_H0 ;  /* 0x20000025ff277230 */ /* 0x000fc40000004100 */
[-C--:B------:R-:W-:Y:S01]  /*4bb0*/  FMUL.FTZ R98, R45, R92.reuse ;  /* 0x0000005c2d627220 */ /* 0x080fe20000410000 */
[----:B------:R-:W-:Y:S02]  /*4bc0*/  HADD2.F32 R90, -RZ, R102.H1_H1 ;  /* 0x30000066ff5a7230 */ /* 0x000fe40000004100 */
[-C--:B------:R-:W-:Y:S01]  /*4bd0*/  FFMA.FTZ R54, R54, R43.reuse, R47 ;  /* 0x0000002b36367223 */ /* 0x080fe2000001002f */
[----:B------:R-:W-:Y:S02]  /*4be0*/  HADD2.F32 R47, -RZ, R44.H0_H0 ;  /* 0x2000002cff2f7230 */ /* 0x000fe40000004100 */
[C---:B------:R-:W-:Y:S01]  /*4bf0*/  FMUL.FTZ R92, R39.reuse, R92 ;  /* 0x0000005c275c7220 */ /* 0x040fe20000410000 */
[----:B------:R-:W-:Y:S01]  /*4c00*/  FFMA.FTZ R52, R52, R43, -R55 ;  /* 0x0000002b34347223 */ /* 0x000fe20000010837 */
        /* <DEDUP_REMOVED lines=13> */
[-C--:B------:R-:W-:Y:S01]  /*4ce0*/  FMUL.FTZ R55, R36, R47.reuse ;  /* 0x0000002f24377220 */ /* 0x080fe20000410000 */
[----:B------:R-:W-:Y:S01]  /*4cf0*/  FMUL.FTZ R47, R12, R47 ;  /* 0x0000002f0c2f7220 */ /* 0x000fe20000410000 */
[----:B------:R-:W-:Y:S02]  /*4d00*/  HADD2.F32 R41, -RZ, R41.H0_H0 ;  /* 0x20000029ff297230 */ /* 0x000fe40000004100 */
[----:B------:R-:W-:Y:S01]  /*4d10*/  FFMA.FTZ R105, R44, R103, R105 ;  /* 0x000000672c697223 */ /* 0x000fe20000010069 */
[-C--:B------:R-:W-:Y:S01]  /*4d20*/  FFMA.FTZ R55, R12, R45.reuse, -R55 ;  /* 0x0000002d0c377223 */ /* 0x080fe20000010837 */
[----:B------:R-:W-:Y:S01]  /*4d30*/  FFMA.FTZ R44, R36, R45, R47 ;  /* 0x0000002d242c7223 */ /* 0x000fe2000001002f */
[----:B------:R-:W-:Y:S02]  /*4d40*/  HADD2.F32 R36, -RZ, R38.H0_H0 ;  /* 0x20000026ff247230 */ /* 0x000fe40000004100 */
[----:B------:R-:W-:Y:S01]  /*4d50*/  FFMA.FTZ R40, R43, R103, -R40 ;  /* 0x000000672b287223 */ /* 0x000fe20000010828 */
[----:B------:R-:W-:Y:S01]  /*4d60*/  HADD2.F32 R45, -RZ, R104.H0_H0 ;  /* 0x20000068ff2d7230 */ /* 0x000fe20000004100 */
[----:B------:R-:W-:Y:S01]  /*4d70*/  F2FP.F16.F32.PACK_AB R39, R54, R39 ;  /* 0x000000273627723e */ /* 0x000fe200000000ff */
        /* <DEDUP_REMOVED lines=8> */
[----:B------:R-:W-:-:S02]  /*4e00*/  IMAD.MOV.U32 R15, RZ, RZ, R52 ;  /* 0x000000ffff0f7224 */ /* 0x000fc400078e0034 */
[----:B------:R-:W-:Y:S01]  /*4e10*/  FMUL.FTZ R47, R14, R47 ;  /* 0x0000002f0e2f7220 */ /* 0x000fe20000410000 */
[-C--:B------:R-:W-:Y:S01]  /*4e20*/  FFMA.FTZ R91, R12, R43.reuse, -R91 ;  /* 0x0000002b0c5b7223 */ /* 0x080fe2000001085b */
[----:B------:R-:W-:Y:S01]  /*4e30*/  FFMA.FTZ R45, R36, R43, R45 ;  /* 0x0000002b242d7223 */ /* 0x000fe2000001002d */
[-C--:B------:R-:W-:Y:S01]  /*4e40*/  FFMA.FTZ R14, R14, R41.reuse, -R93 ;  /* 0x000000290e0e7223 */ /* 0x080fe2000001085d */
[----:B------:R-:W-:Y:S01]  /*4e50*/  FFMA.FTZ R38, R38, R41, R47 ;  /* 0x0000002926267223 */ /* 0x000fe2000001002f */
[----:B------:R-:W-:Y:S02]  /*4e60*/  F2FP.F16.F32.PACK_AB R12, R55, R40 ;  /* 0x00000028370c723e */ /* 0x000fe400000000ff */
[----:B------:R-:W-:Y:S02]  /*4e70*/  F2FP.F16.F32.PACK_AB R36, R44, R105 ;  /* 0x000000692c24723e */ /* 0x000fe400000000ff */
[----:B------:R-:W-:Y:S02]  /*4e80*/  F2FP.F16.F32.PACK_AB R14, R14, R91 ;  /* 0x0000005b0e0e723e */ /* 0x000fe400000000ff */
[----:B------:R-:W-:-:S07]  /*4e90*/  F2FP.F16.F32.PACK_AB R38, R38, R45 ;  /* 0x0000002d2626723e */ /* 0x000fce00000000ff */
.L_x_13093:
[----:B------:R-:W-:Y:S05]  /*4ea0*/  BSYNC B1 ;  /* 0x0000000000017941 */ /* 0x000fea0003800000 */
.L_x_13092:
[----:B-1----:R3:W-:Y:S01]  /*4eb0*/  STG.E.128 desc[UR56][R48.64], R12 ;  /* 0x0000000c30007986 */ /* 0x0027e2000c101d38 */
[----:B------:R-:W-:-:S13]  /*4ec0*/  ISETP.GE.AND P4, PT, R53, R96, PT ;  /* 0x000000603500720c */ /* 0x000fda0003f86270 */
[----:B------:R-:W-:Y:S05]  /*4ed0*/  @P4 BRA `(.L_x_13076) ;  /* 0x0000000000884947 */ /* 0x000fea0003800000 */
[--C-:B---3--:R-:W-:Y:S02]  /*4ee0*/  SHF.R.S32.HI R12, RZ, 0x1f, R53.reuse ;  /* 0x0000001fff0c7819 */ /* 0x108fe40000011435 */
[----:B------:R-:W-:-:S04]  /*4ef0*/  IADD3 R53, P4, P5, R4, R88, R53 ;  /* 0x0000005804357210 */ /* 0x000fc80007d9e035 */
[----:B------:R-:W-:Y:S02]  /*4f00*/  IADD3.X R12, R80, R51, R12, P4, P5 ;  /* 0x00000033500c7210 */ /* 0x000fe400027ea40c */
[----:B------:R-:W-:-:S04]  /*4f10*/  LEA R84, P4, R53, R84, 0x1 ;  /* 0x0000005435547211 */ /* 0x000fc800078808ff */
[----:B------:R-:W-:-:S05]  /*4f20*/  LEA.HI.X R85, R53, R85, R12, 0x1, P4 ;  /* 0x0000005535557211 */ /* 0x000fca00020f0c0c */
[----:B--2---:R4:W-:Y:S01]  /*4f30*/  STG.E.128 desc[UR56][R84.64], R36 ;  /* 0x0000002454007986 */ /* 0x0049e2000c101d38 */
[----:B------:R-:W-:Y:S05]  /*4f40*/  BRA `(.L_x_13076) ;  /* 0x00000000006c7947 */ /* 0x000fea0003800000 */
.L_x_13059:
[----:B------:R-:W2:Y:S02]  /*4f50*/  LDL R12, [R1+0x14] ;  /* 0x00001400010c7983 */ /* 0x000ea40000100800 */
[----:B--2---:R-:W-:-:S13]  /*4f60*/  ISETP.NE.AND P3, PT, R12, 0x3, PT ;  /* 0x000000030c00780c */ /* 0x004fda0003f65270 */
[----:B------:R-:W-:Y:S05]  /*4f70*/  @!P3 BRA `(.L_x_13094) ;  /* 0x000000000004b947 */ /* 0x000fea0003800000 */
[----:B------:R-:W-:Y:S01]  /*4f80*/  BPT.TRAP 0x1 ;  /* 0x000000040000795c */ /* 0x000fe20000300000 */
.L_x_13094:
[----:B------:R-:W-:Y:S01]  /*4f90*/  IMAD R82, R19, 0x8, R2 ;  /* 0x0000000813527824 */ /* 0x000fe200078e0202 */
[----:B------:R-:W-:Y:S01]  /*4fa0*/  SHF.L.U32 R94, R153, 0x1f, RZ ;  /* 0x0000001f995e7819 */ /* 0x000fe200000006ff */
[----:B------:R-:W-:Y:S01]  /*4fb0*/  IMAD R86, R27, -0xc0, R29 ;  /* 0xffffff401b567824 */ /* 0x000fe200078e021d */
[----:B------:R-:W-:Y:S02]  /*4fc0*/  BSSY B1, `(.L_x_13095) ;  /* 0x0000004000017945 */ /* 0x000fe40003800000 */
[----:B------:R-:W1:Y:S02]  /*4fd0*/  SYNCS.PHASECHK.TRANS64.TRYWAIT P4, [R82+URZ+0x30890], R94 ;  /* 0x0308905e520075a7 */ /* 0x000e64000808017f */
[----:B------:R-:W-:Y:S01]  /*4fe0*/  VIMNMX R86, R86, 0xc0, PT ;  /* 0x000000c056567848 */ /* 0x000fe20003fe0100 */
[----:B-1----:R-:W-:Y:S06]  /*4ff0*/  @!P4 BRA `(.L_x_13096) ;  /* 0x000001300070c947 */ /* 0x002fec0003800000 */
.L_x_13313:
[----:B------:R-:W-:Y:S05]  /*5000*/  BSYNC B1 ;  /* 0x0000000000017941 */ /* 0x000fea0003800000 */
.L_x_13095:
[----:B------:R-:W-:Y:S01]  /*5010*/  ISETP.GE.AND P4, PT, R18, R86, PT ;  /* 0x000000561200720c */ /* 0x000fe20003f86270 */
[----:B------:R-:W-:-:S12]  /*5020*/  BSSY B1, `(.L_x_13097) ;  /* 0x0000006000017945 */ /* 0x000fd80003800000 */
[----:B------:R-:W-:Y:S05]  /*5030*/  @P4 BRA `(.L_x_13098) ;  /* 0x0000000000104947 */ /* 0x000fea0003800000 */
[----:B------:R-:W2:Y:S04]  /*5040*/  @!P1 LDS.128 R12, [R87+0x12000] ;  /* 0x01200000570c9984 */ /* 0x000ea80000000c00 */
[----:B0-----:R-:W0:Y:S04]  /*5050*/  @!P2 LDS.128 R36, [R83+0x12000] ;  /* 0x012000005324a984 */ /* 0x001e280000000c00 */
[----:B--2---:R2:W-:Y:S04]  /*5060*/  @!P1 STG.E.128 desc[UR56][R42.64], R12 ;  /* 0x0000000c2a009986 */ /* 0x0045e8000c101d38 */
[----:B0-----:R2:W-:Y:S02]  /*5070*/  @!P2 STG.E.128 desc[UR56][R42.64+0x40], R36 ;  /* 0x000040242a00a986 */ /* 0x0015e4000c101d38 */
.L_x_13098:
[----:B------:R-:W-:Y:S05]  /*5080*/  BSYNC B1 ;  /* 0x0000000000017941 */ /* 0x000fea0003800000 */
.L_x_13097:
[----:B--2---:R-:W-:-:S04]  /*5090*/  IADD3 R12, R18, 0x60, RZ ;  /* 0x00000060120c7810 */ /* 0x004fc80007ffe0ff */
[----:B------:R-:W-:-:S13]  /*50a0*/  ISETP.GE.AND P4, PT, R12, R86, PT ;  /* 0x000000560c00720c */ /* 0x000fda0003f86270 */
[----:B------:R-:W-:Y:S05]  /*50b0*/  @P4 BRA `(.L_x_13076) ;  /* 0x0000000000104947 */ /* 0x000fea0003800000 */
[----:B------:R-:W2:Y:S04]  /*50c0*/  @!P1 LDS.128 R12, [R87+0x15000] ;  /* 0x01500000570c9984 */ /* 0x000ea80000000c00 */
[----:B0-----:R-:W0:Y:S04]  /*50d0*/  @!P2 LDS.128 R36, [R83+0x15000] ;  /* 0x015000005324a984 */ /* 0x001e280000000c00 */
[----:B--2---:R2:W-:Y:S04]  /*50e0*/  @!P1 STG.E.128 desc[UR56][R40.64], R12 ;  /* 0x0000000c28009986 */ /* 0x0045e8000c101d38 */
[----:B0-----:R2:W-:Y:S02]  /*50f0*/  @!P2 STG.E.128 desc[UR56][R40.64+0x40], R36 ;  /* 0x000040242800a986 */ /* 0x0015e4000c101d38 */
.L_x_13076:
[----:B------:R-:W-:Y:S05]  /*5100*/  BSYNC B0 ;  /* 0x0000000000007941 */ /* 0x000fea0003800000 */
.L_x_13058:
[----:B-123--:R-:W1:Y:S01]  /*5110*/  S2R R12, SR_TID.X ;  /* 0x00000000000c7919 */ /* 0x00ee620000002100 */
        /* <DEDUP_REMOVED lines=16> */
.L_x_13100:
[----:B------:R-:W-:Y:S05]  /*5220*/  BSYNC B0 ;  /* 0x0000000000007941 */ /* 0x000fea0003800000 */
.L_x_13099:
[----:B------:R-:W2:Y:S01]  /*5230*/  SYNCS.PHASECHK.TRANS64.TRYWAIT P3, [R82+URZ+0x308b0], R94 ;  /* 0x0308b05e520075a7 */ /* 0x000ea2000806017f */
[----:B------:R-:W-:Y:S01]  /*5240*/  ULDC UR58, c[0x0][0x2f4] ;  /* 0x0000bd00003a7ab9 */ /* 0x000fe20000000800 */
[----:B------:R-:W-:Y:S01]  /*5250*/  ULDC.64 UR38, c[0x0][0x328] ;  /* 0x0000ca0000267ab9 */ /* 0x000fe20000000a00 */
[----:B------:R-:W-:Y:S01]  /*5260*/  ULDC.64 UR36, c[0x0][0x318] ;  /* 0x0000c60000247ab9 */ /* 0x000fe20000000a00 */
[----:B------:R-:W-:Y:S01]  /*5270*/  BSSY B0, `(.L_x_13101) ;  /* 0x0000003000007945 */ /* 0x000fe20003800000 */
[----:B----4-:R-:W-:-:S03]  /*5280*/  IMAD.WIDE R36, R27, 0xc0, R6 ;  /* 0x000000c01b247825 */ /* 0x010fc600078e0206 */
[----:B--2---:R-:W-:Y:S05]  /*5290*/  @!P3 BRA `(.L_x_13102) ;  /* 0x0000012c00dcb947 */ /* 0x004fea0003800000 */
.L_x_13314:
[----:B------:R-:W-:Y:S05]  /*52a0*/  BSYNC B0 ;  /* 0x0000000000007941 */ /* 0x000fea0003800000 */
.L_x_13101:
[----:B------:R-:W-:Y:S01]  /*52b0*/  ISETP.GE.AND P3, PT, R18, R86, PT ;  /* 0x000000561200720c */ /* 0x000fe20003f66270 */
[----:B------:R-:W-:-:S12]  /*52c0*/  BSSY B0, `(.L_x_13103) ;  /* 0x0000010000007945 */ /* 0x000fd80003800000 */
[----:B------:R-:W-:Y:S05]  /*52d0*/  @P3 BRA `(.L_x_13104) ;  /* 0x0000000000383947 */ /* 0x000fea0003800000 */
[----:B------:R-:W-:Y:S02]  /*52e0*/  IMAD R15, R37, UR38, RZ ;  /* 0x00000026250f7c24 */ /* 0x000fe4000f8e02ff */
[----:B-1----:R-:W-:Y:S02]  /*52f0*/  IMAD.MOV.U32 R12, RZ, RZ, R60 ;  /* 0x000000ffff0c7224 */ /* 0x002fe400078e003c */
[----:B------:R-:W-:Y:S02]  /*5300*/  IMAD.MOV.U32 R13, RZ, RZ, R0 ;  /* 0x000000ffff0d7224 */ /* 0x000fe400078e0000 */
[C---:B------:R-:W-:Y:S02]  /*5310*/  IMAD R15, R36.reuse, UR39, R15 ;  /* 0x00000027240f7c24 */ /* 0x040fe4000f8e020f */
[----:B------:R-:W-:-:S05]  /*5320*/  IMAD.WIDE.U32 R12, R36, UR38, R12 ;  /* 0x00000026240c7c25 */ /* 0x000fca000f8e000c */
[----:B------:R-:W-:Y:S02]  /*5330*/  IADD3 R13, R13, R15, RZ ;  /* 0x0000000f0d0d7210 */ /* 0x000fe40007ffe0ff */
[----:B0-----:R-:W-:-:S04]  /*5340*/  LEA R38, P3, R12, UR36, 0x1 ;  /* 0x000000240c267c11 */ /* 0x001fc8000f8608ff */
[----:B------:R-:W-:Y:S02]  /*5350*/  LEA.HI.X R39, R12, UR37, R13, 0x1, P3 ;  /* 0x000000250c277c11 */ /* 0x000fe400098f0c0d */
[----:B------:R-:W-:-:S13]  /*5360*/  ISETP.GE.AND P3, PT, R16, UR58, PT ;  /* 0x0000003a10007c0c */ /* 0x000fda000bf66270 */
[----:B------:R-:W0:Y:S04]  /*5370*/  @!P3 LDS.128 R12, [R87] ;  /* 0x00000000570cb984 */ /* 0x000e280000000c00 */
[----:B0-----:R-:W-:Y:S01]  /*5380*/  @!P3 STG.E.128 desc[UR56][R38.64], R12 ;  /* 0x0000000c2600b986 */ /* 0x001fe2000c101d38 */
[----:B------:R-:W-:-:S13]  /*5390*/  ISETP.GE.AND P3, PT, R77, UR58, PT ;  /* 0x0000003a4d007c0c */ /* 0x000fda000bf66270 */
[----:B------:R-:W0:Y:S04]  /*53a0*/  @!P3 LDS.128 R12, [R83] ;  /* 0x00000000530cb984 */ /* 0x000e280000000c00 */
[----:B0-----:R3:W-:Y:S02]  /*53b0*/  @!P3 STG.E.128 desc[UR56][R38.64+0x40], R12 ;  /* 0x0000400c2600b986 */ /* 0x0017e4000c101d38 */
.L_x_13104:
[----:B------:R-:W-:Y:S05]  /*53c0*/  BSYNC B0 ;  /* 0x0000000000007941 */ /* 0x000fea0003800000 */
.L_x_13103:
[----:B-1-3--:R-:W-:Y:S01]  /*53d0*/  VIADD R12, R18, 0x60 ;  /* 0x00000060120c7836 */ /* 0x00afe20000000000 */
[----:B------:R-:W-:Y:S04]  /*53e0*/  BSSY B0, `(.L_x_13105) ;  /* 0x0000013000007945 */ /* 0x000fe80003800000 */
[----:B------:R-:W-:-:S13]  /*53f0*/  ISETP.GE.AND P3, PT, R12, R86, PT ;  /* 0x000000560c00720c */ /* 0x000fda0003f66270 */
[----:B------:R-:W-:Y:S05]  /*5400*/  @P3 BRA `(.L_x_13106) ;  /* 0x0000000000403947 */ /* 0x000fea0003800000 */
[----:B------:R-:W-:Y:S01]  /*5410*/  IADD3 R15, P3, R36, 0x60, RZ ;  /* 0x00000060240f7810 */ /* 0x000fe20007f7e0ff */
        /* <DEDUP_REMOVED lines=15> */
.L_x_13106:
[----:B------:R-:W-:Y:S05]  /*5510*/  BSYNC B0 ;  /* 0x0000000000007941 */ /* 0x000fea0003800000 */
.L_x_13105:
[----:B-1----:R-:W3:Y:S01]  /*5520*/  LDL R12, [R1] ;  /* 0x00000000010c7983 */ /* 0x002ee20000100800 */
[----:B------:R-:W-:Y:S02]  /*5530*/  VIADD R19, R19, 0x1 ;  /* 0x0000000113137836 */ /* 0x000fe40000000000 */
        /* <DEDUP_REMOVED lines=10> */
[----:B------:R-:W-:Y:S02]  /*55e0*/  SEL R19, R19, RZ, P3 ;  /* 0x000000ff13137207 */ /* 0x000fe40001800000 */
[----:B------:R0:W-:Y:S01]  /*55f0*/  @!P4 SYNCS.ARRIVE.TRANS64.RED.A1T0 RZ, [R82+URZ], RZ ;  /* 0x000000ff52ffc9a7 */ /* 0x0001e2000810043f */
[----:B---3--:R-:W-:Y:S02]  /*5600*/  LOP3.LUT P5, RZ, R12, 0x2, RZ, 0xc0, !PT ;  /* 0x000000020cff7812 */ /* 0x008fe400078ac0ff */
[----:B------:R-:W-:-:S04]  /*5610*/  SEL R12, RZ, 0x1, P3 ;  /* 0x00000001ff0c7807 */ /* 0x000fc80001800000 */
[----:B------:R-:W-:-:S07]  /*5620*/  LOP3.LUT R153, R153, R12, RZ, 0x3c, !PT ;  /* 0x0000000c99997212 */ /* 0x000fce00078e3cff */
[----:B0-----:R-:W-:Y:S05]  /*5630*/  @P5 BRA `(.L_x_13107) ;  /* 0xffffffcc00545947 */ /* 0x001fea000383ffff */
[----:B------:R-:W0:Y:S01]  /*5640*/  S2R R13, SR_TID.X ;  /* 0x00000000000d7919 */ /* 0x000e220000002100 */
[----:B------:R-:W-:Y:S02]  /*5650*/  PLOP3.LUT P0, PT, PT, PT, PT, 0x8, 0x0 ;  /* 0x000000000000781c */ /* 0x000fe40003f0e170 */
[----:B0-----:R-:W-:-:S04]  /*5660*/  SHF.R.U32.HI R13, RZ, 0x7, R13 ;  /* 0x00000007ff0d7819 */ /* 0x001fc8000001160d */
[----:B------:R-:W-:-:S13]  /*5670*/  ISETP.NE.AND P5, PT, R13, 0x1, PT ;  /* 0x000000010d00780c */ /* 0x000fda0003fa5270 */
[----:B------:R-:W-:Y:S06]  /*5680*/  @!P5 BAR.ARV 0x9, 0x100 ;  /* 0x024400000000db1d */ /* 0x000fec0000002000 */
.L_x_13053:
[----:B------:R-:W-:Y:S01]  /*5690*/  ISETP.GE.AND P2, PT, R127, 0x1, PT ;  /* 0x000000017f00780c */ /* 0x000fe20003f46270 */
[----:B------:R-:W-:Y:S01]  /*56a0*/  IMAD.MOV.U32 R31, RZ, RZ, RZ ;  /* 0x000000ffff1f7224 */ /* 0x000fe200078e00ff */
[----:B------:R-:W-:Y:S01]  /*56b0*/  PLOP3.LUT P1, PT, PT, PT, PT, 0x80, 0x0 ;  /* 0x000000000000781c */ /* 0x000fe20003f2f070 */
[----:B------:R-:W-:Y:S01]  /*56c0*/  IMAD.MOV.U32 R151, RZ, RZ, RZ ;  /* 0x000000ffff977224 */ /* 0x000fe200078e00ff */
        /* <DEDUP_REMOVED lines=15> */
[----:B------:R-:W-:Y:S01]  /*57c0*/  MOV R13, RZ ;  /* 0x000000ff000d7202 */ /* 0x000fe20000000f00 */
[----:B------:R-:W-:Y:S01]  /*57d0*/  IMAD.MOV.U32 R60, RZ, RZ, RZ ;  /* 0x000000ffff3c7224 */ /* 0x000fe200078e00ff */
[----:B------:R-:W-:Y:S06]  /*57e0*/  @P0 BRA `(.L_x_13108) ;  /* 0x00000000000c0947 */ /* 0x000fec0003800000 */
[----:B------:R-:W0:Y:S01]  /*57f0*/  FENCE.VIEW.ASYNC.G ;  /* 0x00000000000073c6 */ /* 0x000e220000000100 */
[----:B------:R-:W-:Y:S05]  /*5800*/  WARPSYNC.ALL ;  /* 0x0000000000007948 */ /* 0x000fea0003800000 */
[----:B0-----:R-:W-:Y:S06]  /*5810*/  BAR.ARV 0xc, 0x200 ;  /* 0x0308000000007b1d */ /* 0x001fec0000002000 */
.L_x_13108:
[----:B------:R-:W-:Y:S02]  /*5820*/  IMAD.MOV.U32 R12, RZ, RZ, RZ ;  /* 0x000000ffff0c7224 */ /* 0x000fe400078e00ff */
[----:B------:R-:W-:Y:S01]  /*5830*/  IMAD.MOV.U32 R59, RZ, RZ, RZ ;  /* 0x000000ffff3b7224 */ /* 0x000fe200078e00ff */
[----:B------:R-:W-:Y:S06]  /*5840*/  @!P2 BRA `(.L_x_13109) ;  /* 0x000000ac005ca947 */ /* 0x000fec0003800000 */
[----:B------:R-:W-:-:S03]  /*5850*/  UMOV UR4, 0xffffffff ;  /* 0xffffffff00047882 */ /* 0x000fc60000000000 */
[----:B------:R-:W-:Y:S05]  /*5860*/  BRA.DIV UR4, `(.L_x_13110) ;  /* 0x0000012a047c7947 */ /* 0x000fea000b800000 */
[----:B------:R-:W0:Y:S02]  /*5870*/  S2R R0, SR_TID.X ;  /* 0x0000000000007919 */ /* 0x000e240000002100 */
[----:B0-----:R-:W-:-:S04]  /*5880*/  IADD3 R3, R0, -0x80, RZ ;  /* 0xffffff8000037810 */ /* 0x001fc80007ffe0ff */
[----:B------:R-:W-:-:S04]  /*5890*/  SHF.R.S32.HI R0, RZ, 0x1f, R3 ;  /* 0x0000001fff007819 */ /* 0x000fc80000011403 */
[----:B------:R-:W-:-:S04]  /*58a0*/  LEA.HI R0, R0, R3, RZ, 0x7 ;  /* 0x0000000300007211 */ /* 0x000fc800078f38ff */
[----:B------:R-:W-:-:S06]  /*58b0*/  SHF.R.S32.HI R0, RZ, 0x7, R0 ;  /* 0x00000007ff007819 */ /* 0x000fcc0000011400 */
[----:B------:R-:W0:Y:S04]  /*58c0*/  SHFL.IDX PT, R0, R0, RZ, 0x1f ;  /* 0x00001fff00007589 */ /* 0x000e2800000e0000 */
[----:B0-----:R1:W-:Y:S02]  /*58d0*/  STL [R1+0x78], R0 ;  /* 0x0000780001007387 */ /* 0x0013e40000100800 */
.L_x_13317:
[----:B------:R-:W1:Y:S01]  /*58e0*/  LDL R4, [R1+0x78] ;  /* 0x0000780001047983 */ /* 0x000e620000100800 */
[----:B------:R-:W-:Y:S01]  /*58f0*/  VIADD R3, R2, 0x1e800 ;  /* 0x0001e80002037836 */ /* 0x000fe20000000000 */
[----:B------:R-:W-:Y:S04]  /*5900*/  BSSY B6, `(.L_x_13111) ;  /* 0x0000016000067945 */ /* 0x000fe80003800000 */
[----:B------:R-:W-:Y:S01]  /*5910*/  LOP3.LUT P0, RZ, R3, 0x3ff, RZ, 0xc0, !PT ;  /* 0x000003ff03ff7812 */ /* 0x000fe2000780c0ff */
[----:B-1----:R-:W-:-:S05]  /*5920*/  IMAD.HI R0, R4, 0x55555556, RZ ;  /* 0x5555555604007827 */ /* 0x002fca00078e02ff */
[----:B------:R-:W-:-:S05]  /*5930*/  LEA.HI R29, R0, R0, RZ, 0x1 ;  /* 0x00000000001d7211 */ /* 0x000fca00078f08ff */
[----:B------:R-:W-:Y:S02]  /*5940*/  IMAD R29, R29, -0x3, R4 ;  /* 0xfffffffd1d1d7824 */ /* 0x000fe400078e0204 */
[----:B------:R-:W-:Y:S05]  /*5950*/  @!P0 BRA `(.L_x_13112) ;  /* 0x0000000000408947 */ /* 0x000fea0003800000 */
[----:B------:R-:W-:Y:S01]  /*5960*/  MOV R0, 0x0 ;  /* 0x0000000000007802 */ /* 0x000fe20000000f00 */
[----:B------:R-:W-:Y:S01]  /*5970*/  ULDC.64 UR4, c[0x4][0x1b8] ;  /* 0x01006e0000047ab9 */ /* 0x000fe20000000a00 */
[----:B------:R-:W-:Y:S01]  /*5980*/  ULDC.64 UR6, c[0x4][0x1c0] ;  /* 0x0100700000067ab9 */ /* 0x000fe20000000a00 */
[----:B------:R-:W-:Y:S01]  /*5990*/  IMAD.U32 R4, RZ, RZ, UR4 ;  /* 0x00000004ff047e24 */ /* 0x000fe2000f8e00ff */
[----:B0-----:R0:W1:Y:S01]  /*59a0*/  LDC.64 R14, c[0x4][R0] ;  /* 0x01000000000e7b82 */ /* 0x0010620000000a00 */
[----:B------:R-:W-:Y:S01]  /*59b0*/  IMAD.U32 R5, RZ, RZ, UR5 ;  /* 0x00000005ff057e24 */ /* 0x000fe2000f8e00ff */
        /* <DEDUP_REMOVED lines=10> */
.L_x_13112:
[----:B------:R-:W-:Y:S05]  /*5a60*/  BSYNC B6 ;  /* 0x0000000000067941 */ /* 0x000fea0003800000 */
.L_x_13111:
        /* <DEDUP_REMOVED lines=13> */
.L_x_13116:
[----:B--2---:R2:W3:Y:S02]  /*5b40*/  SYNCS.PHASECHK.TRANS64.TRYWAIT P0, [R2+URZ+0x30800], R3 ;  /* 0x03080003020075a7 */ /* 0x0044e4000800017f */
[----:B---3--:R-:W-:Y:S05]  /*5b50*/  @!P0 NANOSLEEP.SYNCS 0x989680 ;  /* 0x009896800000895d */ /* 0x008fea0003900000 */
[----:B------:R-:W3:Y:S02]  /*5b60*/  @!P0 SYNCS.PHASECHK.TRANS64 P0, [R2+URZ+0x30800], R3 ;  /* 0x03080003020085a7 */ /* 0x000ee4000800007f */
[----:B---3--:R-:W-:Y:S05]  /*5b70*/  @!P0 BRA `(.L_x_13116) ;  /* 0xfffffffc00f08947 */ /* 0x008fea000383ffff */
.L_x_13115:
[----:B------:R-:W-:Y:S05]  /*5b80*/  BSYNC B0 ;  /* 0x0000000000007941 */ /* 0x000fea0003800000 */
.L_x_13114:
[----:B------:R-:W-:Y:S05]  /*5b90*/  BRA `(.L_x_13117) ;  /* 0x0000002000f87947 */ /* 0x000fea0003800000 */
.L_x_13113:
[----:B-----5:R-:W-:Y:S01]  /*5ba0*/  SHF.R.S32.HI R0, RZ, 0x1f, R24 ;  /* 0x0000001fff007819 */ /* 0x020fe20000011418 */
[----:B------:R-:W-:Y:S01]  /*5bb0*/  ULDC.64 UR4, c[0x0][0x3f8] ;  /* 0x0000fe0000047ab9 */ /* 0x000fe20000000a00 */
[----:B------:R-:W-:Y:S01]  /*5bc0*/  IADD3 R4, R2, 0xc400, RZ ;  /* 0x0000c40002047810 */ /* 0x000fe20007ffe0ff */
[----:B------:R-:W-:Y:S01]  /*5bd0*/  ULDC.64 UR6, c[0x0][0x408] ;  /* 0x0001020000067ab9 */ /* 0x000fe20000000a00 */
[----:B------:R-:W-:Y:S01]  /*5be0*/  BSSY B6, `(.L_x_13118) ;  /* 0x0000021000067945 */ /* 0x000fe20003800000 */
[----:B------:R-:W-:Y:S01]  /*5bf0*/  IMAD R3, R0, UR4, RZ ;  /* 0x0000000400037c24 */ /* 0x000fe2000f8e02ff */
[----:B------:R-:W-:Y:S01]  /*5c00*/  LOP3.LUT P0, RZ, R4, 0x3ff, RZ, 0xc0, !PT ;  /* 0x000003ff04ff7812 */ /* 0x000fe2000780c0ff */
[----:B------:R-:W-:Y:S02]  /*5c10*/  IMAD R9, R0, UR6, RZ ;  /* 0x0000000600097c24 */ /* 0x000fe4000f8e02ff */
[----:B------:R-:W-:-:S04]  /*5c20*/  IMAD.WIDE.U32 R4, R24, UR4, RZ ;  /* 0x0000000418047c25 */ /* 0x000fc8000f8e00ff */
[C---:B------:R-:W-:Y:S01]  /*5c30*/  IMAD R3, R24.reuse, UR5, R3 ;  /* 0x0000000518037c24 */ /* 0x040fe2000f8e0203 */
[----:B------:R-:W-:Y:S01]  /*5c40*/  ULDC.64 UR4, c[0x0][0x3e8] ;  /* 0x0000fa0000047ab9 */ /* 0x000fe20000000a00 */
[----:B------:R-:W-:-:S04]  /*5c50*/  IMAD.WIDE.U32 R6, R24, UR6, RZ ;  /* 0x0000000618067c25 */ /* 0x000fc8000f8e00ff */
[----:B------:R-:W-:Y:S01]  /*5c60*/  IMAD R9, R24, UR7, R9 ;  /* 0x0000000718097c24 */ /* 0x000fe2000f8e0209 */
[----:B------:R-:W-:Y:S01]  /*5c70*/  ULDC.64 UR6, c[0x0][0x400] ;  /* 0x0001000000067ab9 */ /* 0x000fe20000000a00 */
[----:B------:R-:W-:Y:S01]  /*5c80*/  IMAD.IADD R5, R3, 0x1, R5 ;  /* 0x0000000103057824 */ /* 0x000fe200078e0205 */
[----:B------:R-:W-:Y:S01]  /*5c90*/  LEA R24, P1, R4, UR4, 0x1 ;  /* 0x0000000404187c11 */ /* 0x000fe2000f8208ff */
[----:B------:R-:W-:Y:S01]  /*5ca0*/  IMAD.IADD R3, R9, 0x1, R7 ;  /* 0x0000000109037824 */ /* 0x000fe200078e0207 */
[----:B------:R-:W-:Y:S02]  /*5cb0*/  LEA R27, P2, R6, UR6, 0x1 ;  /* 0x00000006061b7c11 */ /* 0x000fe4000f8408ff */
[----:B------:R-:W-:Y:S02]  /*5cc0*/  LEA.HI.X R26, R4, UR5, R5, 0x1, P1 ;  /* 0x00000005041a7c11 */ /* 0x000fe400088f0c05 */
[----:B------:R-:W-:Y:S01]  /*5cd0*/  LEA.HI.X R28, R6, UR7, R3, 0x1, P2 ;  /* 0x00000007061c7c11 */ /* 0x000fe200090f0c03 */
[----:B------:R-:W-:Y:S08]  /*5ce0*/  @!P0 BRA `(.L_x_13119) ;  /* 0x0000000000408947 */ /* 0x000ff00003800000 */
[----:B------:R-:W-:Y:S01]  /*5cf0*/  MOV R0, 0x0 ;  /* 0x0000000000007802 */ /* 0x000fe20000000f00 */
[----:B------:R-:W-:Y:S01]  /*5d00*/  ULDC.64 UR4, c[0x4][0x1b8] ;  /* 0x01006e0000047ab9 */ /* 0x000fe20000000a00 */
[----:B------:R-:W-:Y:S01]  /*5d10*/  ULDC.64 UR6, c[0x4][0x1c0] ;  /* 0x0100700000067ab9 */ /* 0x000fe20000000a00 */
[----:B------:R-:W-:Y:S01]  /*5d20*/  IMAD.U32 R4, RZ, RZ, UR4 ;  /* 0x00000004ff047e24 */ /* 0x000fe2000f8e00ff */
[----:B0-----:R0:W1:Y:S01]  /*5d30*/  LDC.64 R14, c[0x4][R0] ;  /* 0x01000000000e7b82 */ /* 0x0010620000000a00 */
        /* <DEDUP_REMOVED lines=11> */
.L_x_13119:
[----:B------:R-:W-:Y:S05]  /*5df0*/  BSYNC B6 ;  /* 0x0000000000067941 */ /* 0x000fea0003800000 */
.L_x_13118:
        /* <DEDUP_REMOVED lines=10> */
[----:B0-----:R1:W0:Y:S02]  /*5ea0*/  SHFL.IDX PT, R14, R27, RZ, 0x1c1f ;  /* 0x001c1fff1b0e7589 */ /* 0x00122400000e0000 */
.L_x_13323:
[----:B------:R-:W5:Y:S01]  /*5eb0*/  LDL R30, [R1+0x70] ;  /* 0x00007000011e7983 */ /* 0x000f620000100800 */
[----:B------:R-:W-:-:S03]  /*5ec0*/  ULDC UR4, c[0x0][0x448] ;  /* 0x0001120000047ab9 */ /* 0x000fc60000000800 */
[----:B------:R-:W2:Y:S01]  /*5ed0*/  LDL R12, [R1+0x98] ;  /* 0x00009800010c7983 */ /* 0x000ea20000100800 */
[----:B------:R-:W-:-:S05]  /*5ee0*/  IMAD R25, R25, UR4, RZ ;  /* 0x0000000419197c24 */ /* 0x000fca000f8e02ff */
[----:B------:R-:W-:Y:S01]  /*5ef0*/  ISETP.GE.AND P0, PT, R4, R25, PT ;  /* 0x000000190400720c */ /* 0x000fe20003f06270 */
[----:B------:R-:W-:Y:S01]  /*5f00*/  BSSY B1, `(.L_x_13123) ;  /* 0x0000026000017945 */ /* 0x000fe20003800000 */
[----:B-1----:R-:W-:Y:S01]  /*5f10*/  IMAD R26, R33, -0xc0, R25 ;  /* 0xffffff40211a7824 */ /* 0x002fe200078e0219 */
[----:B------:R-:W-:Y:S02]  /*5f20*/  CS2R R10, SRZ ;  /* 0x00000000000a7805 */ /* 0x000fe4000001ff00 */
[----:B-----5:R-:W-:-:S04]  /*5f30*/  SHF.L.U32 R6, R30, 0x6, RZ ;  /* 0x000000061e067819 */ /* 0x020fc800000006ff */
[----:B------:R-:W-:Y:S02]  /*5f40*/  LOP3.LUT R7, R6, 0x1c0, RZ, 0xc0, !PT ;  /* 0x000001c006077812 */ /* 0x000fe400078ec0ff */
[----:B--2---:R-:W-:Y:S02]  /*5f50*/  LEA.HI R6, R12, R12, RZ, 0x1 ;  /* 0x0000000c0c067211 */ /* 0x004fe400078f08ff */
[----:B------:R-:W-:Y:S02]  /*5f60*/  LOP3.LUT R8, R7, 0x18, R16, 0xf8, !PT ;  /* 0x0000001807087812 */ /* 0x000fe400078ef810 */
[----:B------:R-:W-:Y:S02]  /*5f70*/  LOP3.LUT R4, R6, 0xfffffffe, RZ, 0xc0, !PT ;  /* 0xfffffffe06047812 */ /* 0x000fe400078ec0ff */
[----:B------:R-:W-:-:S03]  /*5f80*/  SHF.R.U32.HI R7, RZ, 0x3, R7 ;  /* 0x00000003ff077819 */ /* 0x000fc60000011607 */
[----:B------:R-:W-:Y:S01]  /*5f90*/  IMAD.IADD R27, R12, 0x1, -R4 ;  /* 0x000000010c1b7824 */ /* 0x000fe200078e0a04 */
[----:B------:R-:W-:Y:S02]  /*5fa0*/  LOP3.LUT R28, R8, R7, RZ, 0x3c, !PT ;  /* 0x00000007081c7212 */ /* 0x000fe400078e3cff */
[----:B------:R-:W-:Y:S02]  /*5fb0*/  CS2R R6, SRZ ;  /* 0x0000000000067805 */ /* 0x000fe4000001ff00 */
[----:B------:R-:W-:Y:S02]  /*5fc0*/  CS2R R8, SRZ ;  /* 0x0000000000087805 */ /* 0x000fe4000001ff00 */
[----:B------:R-:W-:Y:S01]  /*5fd0*/  CS2R R12, SRZ ;  /* 0x00000000000c7805 */ /* 0x000fe2000001ff00 */
[----:B------:R-:W-:Y:S06]  /*5fe0*/  @P0 BRA `(.L_x_13124) ;  /* 0x00000000005c0947 */ /* 0x000fec0003800000 */
[----:B------:R-:W-:Y:S01]  /*5ff0*/  ULDC UR4, c[0x0][0x3f4] ;  /* 0x0000fd0000047ab9 */ /* 0x000fe20000000800 */
[C---:B------:R-:W-:Y:S01]  /*6000*/  IMAD.SHL.U32 R9, R154.reuse, 0x2, RZ ;  /* 0x000000029a097824 */ /* 0x040fe200078e00ff */
[----:B------:R-:W-:Y:S01]  /*6010*/  ISETP.GE.AND P3, PT, R154, UR4, PT ;  /* 0x000000049a007c0c */ /* 0x000fe2000bf66270 */
[----:B---3--:R-:W-:Y:S01]  /*6020*/  IMAD.MOV.U32 R6, RZ, RZ, R0 ;  /* 0x000000ffff067224 */ /* 0x008fe200078e0000 */
[----:B------:R-:W-:Y:S02]  /*6030*/  ISETP.GE.AND P2, PT, R22, UR4, PT ;  /* 0x0000000416007c0c */ /* 0x000fe4000bf46270 */
[----:B------:R-:W-:Y:S02]  /*6040*/  SHF.R.S32.HI R13, RZ, 0x1f, R154 ;  /* 0x0000001fff0d7819 */ /* 0x000fe4000001149a */
[----:B------:R-:W-:Y:S02]  /*6050*/  MOV R7, R3 ;  /* 0x0000000300077202 */ /* 0x000fe40000000f00 */
[----:B------:R-:W-:-:S02]  /*6060*/  CS2R R10, SRZ ;  /* 0x00000000000a7805 */ /* 0x000fc4000001ff00 */
[----:B------:R-:W-:Y:S01]  /*6070*/  SHF.L.U64.HI R8, R154, 0x1, R13 ;  /* 0x000000019a087819 */ /* 0x000fe2000001020d */
[----:B----4-:R-:W-:Y:S02]  /*6080*/  IMAD.MOV.U32 R15, RZ, RZ, R5 ;  /* 0x000000ffff0f7224 */ /* 0x010fe400078e0005 */
[-C--:B------:R-:W-:Y:S02]  /*6090*/  @!P3 IADD3 R24, P0, R0, R9.reuse, RZ ;  /* 0x000000090018b210 */ /* 0x080fe40007f1e0ff */
[----:B0-----:R-:W-:Y:S01]  /*60a0*/  @!P3 IADD3 R4, P1, R14, R9, RZ ;  /* 0x000000090e04b210 */ /* 0x001fe20007f3e0ff */
[C---:B------:R-:W-:Y:S01]  /*60b0*/  @!P2 IMAD.WIDE R20, R22.reuse, 0x2, R6 ;  /* 0x000000021614a825 */ /* 0x040fe200078e0206 */
[----:B------:R-:W-:Y:S02]  /*60c0*/  CS2R R6, SRZ ;  /* 0x0000000000067805 */ /* 0x000fe4000001ff00 */
[----:B------:R-:W-:Y:S01]  /*60d0*/  CS2R R12, SRZ ;  /* 0x00000000000c7805 */ /* 0x000fe2000001ff00 */
[--C-:B------:R-:W-:Y:S01]  /*60e0*/  @!P3 IMAD.X R25, R3, 0x1, R8.reuse, P0 ;  /* 0x000000010319b824 */ /* 0x100fe200000e0608 */
[----:B------:R1:W5:Y:S01]  /*60f0*/  @!P2 LD.E.64 R10, desc[UR56][R20.64] ;  /* 0x00000038140aa980 */ /* 0x000362000c101b00 */
[----:B------:R-:W-:Y:S01]  /*6100*/  @!P3 IMAD.X R5, R5, 0x1, R8, P1 ;  /* 0x000000010505b824 */ /* 0x000fe200008e0608 */
[----:B------:R-:W-:Y:S01]  /*6110*/  CS2R R8, SRZ ;  /* 0x0000000000087805 */ /* 0x000fe2000001ff00 */
[----:B------:R-:W-:Y:S01]  /*6120*/  @!P2 IMAD.WIDE R14, R22, 0x2, R14 ;  /* 0x00000002160ea825 */ /* 0x000fe200078e020e */
[----:B------:R1:W5:Y:S04]  /*6130*/  @!P3 LD.E.64 R12, desc[UR56][R24.64] ;  /* 0x00000038180cb980 */ /* 0x000368000c101b00 */
[----:B------:R1:W5:Y:S04]  /*6140*/  @!P2 LD.E.64 R6, desc[UR56][R14.64] ;  /* 0x000000380e06a980 */ /* 0x000368000c101b00 */
[----:B------:R1:W5:Y:S02]  /*6150*/  @!P3 LD.E.64 R8, desc[UR56][R4.64] ;  /* 0x000000380408b980 */ /* 0x000364000c101b00 */
.L_x_13124:
[----:B------:R-:W-:Y:S05]  /*6160*/  BSYNC B1 ;  /* 0x0000000000017941 */ /* 0x000fea0003800000 */
.L_x_13123:
[----:B---3--:R-:W2:Y:S01]  /*6170*/  S2R R0, SR_TID.X ;  /* 0x0000000000007919 */ /* 0x008ea20000002100 */
[----:B-1--4-:R-:W-:Y:S01]  /*6180*/  SHF.L.U32 R5, R27, 0x1f, RZ ;  /* 0x0000001f1b057819 */ /* 0x012fe200000006ff */
[----:B-----5:R-:W-:Y:S01]  /*6190*/  IMAD.MOV.U32 R34, RZ, RZ, R10 ;  /* 0x000000ffff227224 */ /* 0x020fe200078e000a */
[----:B------:R-:W-:Y:S01]  /*61a0*/  LOP3.LUT P1, RZ, R30, 0x4, RZ, 0xc0, !PT ;  /* 0x000000041eff7812 */ /* 0x000fe2000782c0ff */
[--C-:B0-----:R-:W-:Y:S01]  /*61b0*/  IMAD.MOV.U32 R14, RZ, RZ, R11.reuse ;  /* 0x000000ffff0e7224 */ /* 0x101fe200078e000b */
[----:B------:R-:W0:Y:S01]  /*61c0*/  SYNCS.PHASECHK.TRANS64.TRYWAIT P0, [R2+URZ+0x30800], R5 ;  /* 0x03080005020075a7 */ /* 0x000e22000800017f */
[----:B------:R-:W-:Y:S01]  /*61d0*/  SHF.R.U64 R35, R10, 0x10, R11 ;  /* 0x000000100a237819 */ /* 0x000fe2000000120b */
[----:B------:R-:W-:Y:S01]  /*61e0*/  IMAD.MOV.U32 R10, RZ, RZ, R13 ;  /* 0x000000ffff0a7224 */ /* 0x000fe200078e000d */
[----:B------:R-:W-:Y:S01]  /*61f0*/  SHF.R.U32.HI R15, RZ, 0x10, R11 ;  /* 0x00000010ff0f7819 */ /* 0x000fe2000001160b */
[----:B------:R-:W-:Y:S01]  /*6200*/  IMAD.MOV.U32 R32, RZ, RZ, R6 ;  /* 0x000000ffff207224 */ /* 0x000fe200078e0006 */
[----:B------:R-:W-:Y:S01]  /*6210*/  MOV R11, R12 ;  /* 0x0000000c000b7202 */ /* 0x000fe20000000f00 */
[----:B------:R-:W-:Y:S01]  /*6220*/  BSSY B1, `(.L_x_13125) ;  /* 0x000001e000017945 */ /* 0x000fe20003800000 */
[----:B------:R-:W-:-:S02]  /*6230*/  SHF.R.U64 R20, R12, 0x10, R13 ;  /* 0x000000100c147819 */ /* 0x000fc4000000120d */
[----:B------:R-:W-:Y:S01]  /*6240*/  SHF.R.U64 R36, R6, 0x10, R7 ;  /* 0x0000001006247819 */ /* 0x000fe20000001207 */
[----:B------:R-:W-:Y:S01]  /*6250*/  IMAD.MOV.U32 R6, RZ, RZ, R8 ;  /* 0x000000ffff067224 */ /* 0x000fe200078e0008 */
[----:B------:R-:W-:Y:S02]  /*6260*/  SHF.R.U32.HI R13, RZ, 0x10, R13 ;  /* 0x00000010ff0d7819 */ /* 0x000fe4000001160d */
[----:B------:R-:W-:Y:S02]  /*6270*/  MOV R12, R7 ;  /* 0x00000007000c7202 */ /* 0x000fe40000000f00 */
[----:B------:R-:W-:Y:S02]  /*6280*/  SHF.R.U32.HI R21, RZ, 0x10, R7 ;  /* 0x00000010ff157819 */ /* 0x000fe40000011607 */
[----:B------:R-:W-:Y:S02]  /*6290*/  MOV R7, R9 ;  /* 0x0000000900077202 */ /* 0x000fe40000000f00 */
[----:B------:R-:W-:-:S02]  /*62a0*/  VIMNMX R33, R26, 0xc0, PT ;  /* 0x000000c01a217848 */ /* 0x000fc40003fe0100 */
[--C-:B------:R-:W-:Y:S02]  /*62b0*/  SHF.R.U64 R24, R8, 0x10, R9.reuse ;  /* 0x0000001008187819 */ /* 0x100fe40000001209 */
[----:B------:R-:W-:Y:S02]  /*62c0*/  SHF.R.U32.HI R25, RZ, 0x10, R9 ;  /* 0x00000010ff197819 */ /* 0x000fe40000011609 */
[----:B------:R-:W-:Y:S02]  /*62d0*/  PRMT R8, R10, 0x5410, R13 ;  /* 0x000054100a087816 */ /* 0x000fe4000000000d */
[----:B--2---:R-:W-:Y:S02]  /*62e0*/  IADD3 R3, R0, -0x80, RZ ;  /* 0xffffff8000037810 */ /* 0x004fe40007ffe0ff */
[----:B------:R-:W-:Y:S02]  /*62f0*/  PRMT R34, R34, 0x5410, R14 ;  /* 0x0000541022227816 */ /* 0x000fe4000000000e */
[----:B------:R-:W-:-:S02]  /*6300*/  SHF.R.S32.HI R0, RZ, 0x1f, R3 ;  /* 0x0000001fff007819 */ /* 0x000fc40000011403 */
[----:B------:R-:W-:Y:S02]  /*6310*/  PRMT R35, R35, 0x5410, R15 ;  /* 0x0000541023237816 */ /* 0x000fe4000000000f */
[----:B------:R-:W-:Y:S02]  /*6320*/  LEA.HI R0, R0, R3, RZ, 0x5 ;  /* 0x0000000300007211 */ /* 0x000fe400078f28ff */
[----:B------:R-:W-:Y:S02]  /*6330*/  PRMT R10, R20, 0x7610, R10 ;  /* 0x00007610140a7816 */ /* 0x000fe4000000000a */
[----:B------:R-:W-:Y:S02]  /*6340*/  SHF.R.S32.HI R0, RZ, 0x5, R0 ;  /* 0x00000005ff007819 */ /* 0x000fe40000011400 */
[----:B------:R-:W-:Y:S02]  /*6350*/  PRMT R32, R32, 0x5410, R12 ;  /* 0x0000541020207816 */ /* 0x000fe4000000000c */
[----:B------:R-:W-:Y:S01]  /*6360*/  PRMT R36, R36, 0x5410, R21 ;  /* 0x0000541024247816 */ /* 0x000fe20000000015 */
[----:B------:R-:W-:Y:S01]  /*6370*/  IMAD R3, R0, 0x200, R28 ;  /* 0x0000020000037824 */ /* 0x000fe200078e021c */
[----:B------:R-:W-:-:S02]  /*6380*/  PRMT R11, R11, 0x5410, R6 ;  /* 0x000054100b0b7816 */ /* 0x000fc40000000006 */
[----:B------:R-:W-:Y:S01]  /*6390*/  PRMT R9, R7, 0x7610, R9 ;  /* 0x0000761007097816 */ /* 0x000fe20000000009 */
[----:B------:R-:W-:-:S04]  /*63a0*/  IMAD R3, R3, 0x2, R2 ;  /* 0x0000000203037824 */ /* 0x000fc800078e0202 */
[C---:B------:R-:W-:Y:S02]  /*63b0*/  VIADD R4, R3.reuse, 0xc400 ;  /* 0x0000c40003047836 */ /* 0x040fe40000000000 */
[----:B------:R-:W-:Y:S02]  /*63c0*/  VIADD R0, R3, 0xc440 ;  /* 0x0000c44003007836 */ /* 0x000fe40000000000 */
[----:B------:R-:W-:Y:S01]  /*63d0*/  @P1 VIADD R0, R4, 0xffffffc0 ;  /* 0xffffffc004001836 */ /* 0x000fe20000000000 */
[----:B------:R-:W-:Y:S01]  /*63e0*/  ISETP.GE.AND P1, PT, R18, R33, PT ;  /* 0x000000211200720c */ /* 0x000fe20003f26270 */
[----:B0-----:R-:W-:-:S12]  /*63f0*/  @!P0 BRA `(.L_x_13126) ;  /* 0x0000012000488947 */ /* 0x001fd80003800000 */
.L_x_13324:
[----:B------:R-:W-:Y:S05]  /*6400*/  BSYNC B1 ;  /* 0x0000000000017941 */ /* 0x000fea0003800000 */
.L_x_13125:
[----:B------:R-:W-:Y:S01]  /*6410*/  BSSY B1, `(.L_x_13127) ;  /* 0x0000057000017945 */ /* 0x000fe20003800000 */
[----:B------:R-:W-:Y:S02]  /*6420*/  PRMT R10, R10, 0x5410, R24 ;  /* 0x000054100a0a7816 */ /* 0x000fe40000000018 */
[----:B------:R-:W-:Y:S01]  /*6430*/  PRMT R9, R9, 0x5410, R25 ;  /* 0x0000541009097816 */ /* 0x000fe20000000019 */
[----:B------:R-:W-:Y:S06]  /*6440*/  @P1 BRA `(.L_x_13128) ;  /* 0x00000004004c1947 */ /* 0x000fec0003800000 */
[----:B0-----:R-:W0:Y:S01]  /*6450*/  LDC R5, c[0x0][0x3f4] ;  /* 0x0000fd00ff057b82 */ /* 0x001e220000000800 */
        /* <DEDUP_REMOVED lines=42> */
.L_x_13130:
[----:B------:R-:W-:Y:S05]  /*6700*/  BSYNC B2 ;  /* 0x0000000000027941 */ /* 0x000fea0003800000 */
.L_x_13129:
[----:B------:R-:W-:Y:S05]  /*6710*/  @P1 BRA `(.L_x_13128) ;  /* 0x0000000000981947 */ /* 0x000fea0003800000 */
[----:B0-----:R-:W0:Y:S01]  /*6720*/  LDS.128 R4, [R0] ;  /* 0x0000000000047984 */ /* 0x001e220000000c00 */
[--C-:B------:R-:W-:Y:S02]  /*6730*/  HADD2.F32 R25, -RZ, R11.reuse.H1_H1 ;  /* 0x3000000bff197230 */ /* 0x100fe40000004100 */
[----:B------:R-:W-:Y:S02]  /*6740*/  HADD2.F32 R21, -RZ, R11.H0_H0 ;  /* 0x2000000bff157230 */ /* 0x000fe40000004100 */
[--C-:B------:R-:W-:Y:S02]  /*6750*/  HADD2.F32 R20, -RZ, R10.reuse.H0_H0 ;  /* 0x2000000aff147230 */ /* 0x100fe40000004100 */
[----:B------:R-:W-:Y:S02]  /*6760*/  HADD2.F32 R24, -RZ, R10.H1_H1 ;  /* 0x3000000aff187230 */ /* 0x000fe40000004100 */
        /* <DEDUP_REMOVED lines=16> */
[--C-:B------:R-:W-:Y:S02]  /*6870*/  HADD2.F32 R21, -RZ, R9.reuse.H0_H0 ;  /* 0x20000009ff157230 */ /* 0x100fe40000004100 */
[--C-:B------:R-:W-:Y:S02]  /*6880*/  HADD2.F32 R5, -RZ, R8.reuse.H0_H0 ;  /* 0x20000008ff057230 */ /* 0x100fe40000004100 */
        /* <DEDUP_REMOVED lines=15> */
.L_x_13128:
[----:B------:R-:W-:Y:S05]  /*6980*/  BSYNC B1 ;  /* 0x0000000000017941 */ /* 0x000fea0003800000 */
.L_x_13127:
        /* <DEDUP_REMOVED lines=46> */
.L_x_13133:
[----:B------:R-:W-:Y:S05]  /*6c70*/  BSYNC B1 ;  /* 0x0000000000017941 */ /* 0x000fea0003800000 */
.L_x_13132:
[----:B------:R-:W-:Y:S05]  /*6c80*/  @P1 BRA `(.L_x_13131) ;  /* 0x0000001000981947 */ /* 0x000fea0003800000 */
[----:B0-----:R-:W0:Y:S01]  /*6c90*/  LDS.128 R4, [R0+0x3000] ;  /* 0x0030000000047984 */ /* 0x001e220000000c00 */
[--C-:B------:R-:W-:Y:S02]  /*6ca0*/  HADD2.F32 R21, -RZ, R11.reuse.H1_H1 ;  /* 0x3000000bff157230 */ /* 0x100fe40000004100 */
[--C-:B------:R-:W-:Y:S02]  /*6cb0*/  HADD2.F32 R24, -RZ, R10.reuse.H0_H0 ;  /* 0x2000000aff187230 */ /* 0x100fe40000004100 */
[----:B------:R-:W-:Y:S02]  /*6cc0*/  HADD2.F32 R26, -RZ, R10.H1_H1 ;  /* 0x3000000aff1a7230 */ /* 0x000fe40000004100 */
[----:B------:R-:W-:Y:S02]  /*6cd0*/  HADD2.F32 R15, -RZ, R11.H0_H0 ;  /* 0x2000000bff0f7230 */ /* 0x000fe40000004100 */
[----:B------:R-:W-:Y:S02]  /*6ce0*/  HADD2.F32 R25, -RZ, R9.H0_H0 ;  /* 0x20000009ff197230 */ /* 0x000fe40000004100 */
[----:B0-----:R-:W-:-:S02]  /*6cf0*/  HADD2.F32 R3, -RZ, R4.H0_H0 ;  /* 0x20000004ff037230 */ /* 0x001fc40000004100 */
[----:B------:R-:W-:Y:S02]  /*6d00*/  HADD2.F32 R4, -RZ, R4.H1_H1 ;  /* 0x30000004ff047230 */ /* 0x000fe40000004100 */
[--C-:B------:R-:W-:Y:S02]  /*6d10*/  HADD2.F32 R10, -RZ, R5.reuse.H0_H0 ;  /* 0x20000005ff0a7230 */ /* 0x100fe40000004100 */
[----:B------:R-:W-:Y:S02]  /*6d20*/  HADD2.F32 R5, -RZ, R5.H1_H1 ;  /* 0x30000005ff057230 */ /* 0x000fe40000004100 */
[-C--:B------:R-:W-:Y:S01]  /*6d30*/  FMUL.FTZ R14, R21, R4.reuse ;  /* 0x00000004150e7220 */ /* 0x080fe20000410000 */
[C---:B------:R-:W-:Y:S01]  /*6d40*/  FMUL.FTZ R20, R15.reuse, R4 ;  /* 0x000000040f147220 */ /* 0x040fe20000410000 */
[----:B------:R-:W-:Y:S02]  /*6d50*/  HADD2.F32 R11, -RZ, R6.H0_H0 ;  /* 0x20000006ff0b7230 */ /* 0x000fe40000004100 */
[----:B------:R-:W-:Y:S01]  /*6d60*/  FMUL.FTZ R13, R26, R5 ;  /* 0x000000051a0d7220 */ /* 0x000fe20000410000 */
[----:B------:R-:W-:Y:S01]  /*6d70*/  FFMA.FTZ R4, R15, R3, -R14 ;  /* 0x000000030f047223 */ /* 0x000fe2000001080e */
[----:B------:R-:W-:Y:S01]  /*6d80*/  FMUL.FTZ R15, R24, R5 ;  /* 0x00000005180f7220 */ /* 0x000fe20000410000 */
[----:B------:R-:W-:-:S02]  /*6d90*/  HADD2.F32 R12, -RZ, R7.H0_H0 ;  /* 0x20000007ff0c7230 */ /* 0x000fc40000004100 */
[-C--:B------:R-:W-:Y:S01]  /*6da0*/  FFMA.FTZ R5, R24, R10.reuse, -R13 ;  /* 0x0000000a18057223 */ /* 0x080fe2000001080d */
[----:B------:R-:W-:Y:S02]  /*6db0*/  HADD2.F32 R6, -RZ, R6.H1_H1 ;  /* 0x30000006ff067230 */ /* 0x000fe40000004100 */
[----:B------:R-:W-:Y:S01]  /*6dc0*/  FFMA.FTZ R3, R21, R3, R20 ;  /* 0x0000000315037223 */ /* 0x000fe20000010014 */
[----:B------:R-:W-:Y:S02]  /*6dd0*/  HADD2.F32 R7, -RZ, R7.H1_H1 ;  /* 0x30000007ff077230 */ /* 0x000fe40000004100 */
[----:B------:R-:W-:Y:S01]  /*6de0*/  FFMA.FTZ R10, R26, R10, R15 ;  /* 0x0000000a1a0a7223 */ /* 0x000fe2000001000f */
[----:B------:R-:W-:Y:S02]  /*6df0*/  HADD2.F32 R24, -RZ, R9.H1_H1 ;  /* 0x30000009ff187230 */ /* 0x000fe40000004100 */
[--C-:B------:R-:W-:Y:S01]  /*6e00*/  HADD2.F32 R21, -RZ, R8.reuse.H0_H0 ;  /* 0x20000008ff157230 */ /* 0x100fe20000004100 */
[----:B------:R-:W-:Y:S01]  /*6e10*/  F2FP.F16.F32.PACK_AB R4, R3, R4 ;  /* 0x000000040304723e */ /* 0x000fe200000000ff */
[----:B------:R-:W-:-:S02]  /*6e20*/  HADD2.F32 R20, -RZ, R8.H1_H1 ;  /* 0x30000008ff147230 */ /* 0x000fc40000004100 */
[-C--:B------:R-:W-:Y:S01]  /*6e30*/  FMUL.FTZ R8, R25, R6.reuse ;  /* 0x0000000619087220 */ /* 0x080fe20000410000 */
[----:B------:R-:W-:Y:S01]  /*6e40*/  FMUL.FTZ R9, R24, R7 ;  /* 0x0000000718097220 */ /* 0x000fe20000410000 */
[C---:B------:R-:W-:Y:S01]  /*6e50*/  FMUL.FTZ R14, R21.reuse, R6 ;  /* 0x00000006150e7220 */ /* 0x040fe20000410000 */
[----:B------:R-:W-:Y:S01]  /*6e60*/  F2FP.F16.F32.PACK_AB R5, R10, R5 ;  /* 0x000000050a05723e */ /* 0x000fe200000000ff */
        /* <DEDUP_REMOVED lines=9> */
.L_x_13121:
[----:B------:R-:W-:-:S03]  /*6f00*/  UMOV UR4, 0xffffffff ;  /* 0xffffffff00047882 */ /* 0x000fc60000000000 */
[----:B------:R-:W-:Y:S05]  /*6f10*/  BRA.DIV UR4, `(.L_x_13134) ;  /* 0x0000011604947947 */ /* 0x000fea000b800000 */
[----:B------:R1:W2:Y:S04]  /*6f20*/  SHFL.IDX PT, R0, R26, RZ, 0x1c1f ;  /* 0x001c1fff1a007589 */ /* 0x0002a800000e0000 */
[----:B------:R1:W3:Y:S04]  /*6f30*/  SHFL.IDX PT, R3, R24, RZ, 0x1c1f ;  /* 0x001c1fff18037589 */ /* 0x0002e800000e0000 */
[----:B------:R1:W4:Y:S04]  /*6f40*/  SHFL.IDX PT, R20, R28, RZ, 0x1c1f ;  /* 0x001c1fff1c147589 */ /* 0x00032800000e0000 */
[----:B0-----:R1:W0:Y:S02]  /*6f50*/  SHFL.IDX PT, R14, R27, RZ, 0x1c1f ;  /* 0x001c1fff1b0e7589 */ /* 0x00122400000e0000 */
.L_x_13330:
[----:B------:R-:W5:Y:S01]  /*6f60*/  LDL R6, [R1+0x98] ;  /* 0x0000980001067983 */ /* 0x000f620000100800 */
[----:B------:R-:W-:Y:S01]  /*6f70*/  ULDC UR4, c[0x0][0x448] ;  /* 0x0001120000047ab9 */ /* 0x000fe20000000800 */
[----:B------:R-:W-:Y:S01]  /*6f80*/  BSSY B1, `(.L_x_13135) ;  /* 0x000001a000017945 */ /* 0x000fe20003800000 */
[----:B------:R-:W-:Y:S01]  /*6f90*/  IMAD R21, R25, UR4, RZ ;  /* 0x0000000419157c24 */ /* 0x000fe2000f8e02ff */
[----:B------:R-:W-:Y:S02]  /*6fa0*/  CS2R R8, SRZ ;  /* 0x0000000000087805 */ /* 0x000fe4000001ff00 */
[----:B------:R-:W-:Y:S02]  /*6fb0*/  CS2R R10, SRZ ;  /* 0x00000000000a7805 */ /* 0x000fe4000001ff00 */
[----:B------:R-:W-:Y:S01]  /*6fc0*/  ISETP.GE.AND P0, PT, R4, R21, PT ;  /* 0x000000150400720c */ /* 0x000fe20003f06270 */
[----:B------:R-:W-:Y:S01]  /*6fd0*/  IMAD R21, R33, -0xc0, R21 ;  /* 0xffffff4021157824 */ /* 0x000fe200078e0215 */
[----:B-----5:R-:W-:-:S04]  /*6fe0*/  LEA.HI R5, R6, R6, RZ, 0x1 ;  /* 0x0000000606057211 */ /* 0x020fc800078f08ff */
[----:B------:R-:W-:-:S05]  /*6ff0*/  LOP3.LUT R5, R5, 0xfffffffe, RZ, 0xc0, !PT ;  /* 0xfffffffe05057812 */ /* 0x000fca00078ec0ff */
[----:B------:R-:W-:Y:S01]  /*7000*/  IMAD.IADD R25, R6, 0x1, -R5 ;  /* 0x0000000106197824 */ /* 0x000fe200078e0a05 */
[----:B------:R-:W-:Y:S02]  /*7010*/  CS2R R4, SRZ ;  /* 0x0000000000047805 */ /* 0x000fe4000001ff00 */
[----:B------:R-:W-:Y:S02]  /*7020*/  CS2R R6, SRZ ;  /* 0x0000000000067805 */ /* 0x000fe4000001ff00 */
[----:B------:R-:W-:Y:S01]  /*7030*/  SHF.L.U32 R25, R25, 0x1f, RZ ;  /* 0x0000001f19197819 */ /* 0x000fe200000006ff */
[----:B------:R-:W-:Y:S06]  /*7040*/  @P0 BRA `(.L_x_13136) ;  /* 0x0000000000340947 */ /* 0x000fec0003800000 */
[----:B------:R-:W-:Y:S01]  /*7050*/  ULDC UR4, c[0x0][0x3f4] ;  /* 0x0000fd0000047ab9 */ /* 0x000fe20000000800 */
[C---:B------:R-:W-:Y:S02]  /*7060*/  SHF.L.U32 R15, R16.reuse, 0x1, RZ ;  /* 0x00000001100f7819 */ /* 0x040fe400000006ff */
[C---:B------:R-:W-:Y:S02]  /*7070*/  ISETP.GE.AND P2, PT, R16.reuse, UR4, PT ;  /* 0x0000000410007c0c */ /* 0x040fe4000bf46270 */
[----:B------:R-:W-:Y:S02]  /*7080*/  SHF.R.S32.HI R5, RZ, 0x1f, R16 ;  /* 0x0000001fff057819 */ /* 0x000fe40000011410 */
[----:B---3--:R-:W-:Y:S02]  /*7090*/  IADD3 R12, P0, R3, R15, RZ ;  /* 0x0000000f030c7210 */ /* 0x008fe40007f1e0ff */
[----:B------:R-:W-:Y:S02]  /*70a0*/  SHF.L.U64.HI R3, R16, 0x1, R5 ;  /* 0x0000000110037819 */ /* 0x000fe40000010205 */
[----:B------:R-:W-:-:S02]  /*70b0*/  CS2R R4, SRZ ;  /* 0x0000000000047805 */ /* 0x000fc4000001ff00 */
[----:B0-----:R-:W-:Y:S01]  /*70c0*/  IADD3 R14, P1, R14, R15, RZ ;  /* 0x0000000f0e0e7210 */ /* 0x001fe20007f3e0ff */
[----:B--2---:R-:W-:-:S04]  /*70d0*/  IMAD.X R13, R0, 0x1, R3, P0 ;  /* 0x00000001000d7824 */ /* 0x004fc800000e0603 */
[----:B----4-:R-:W-:Y:S01]  /*70e0*/  IMAD.X R15, R20, 0x1, R3, P1 ;  /* 0x00000001140f7824 */ /* 0x010fe200008e0603 */
[----:B------:R-:W-:Y:S07]  /*70f0*/  @P2 BRA `(.L_x_13136) ;  /* 0x0000000000082947 */ /* 0x000fee0003800000 */
[----:B------:R0:W5:Y:S04]  /*7100*/  LD.E.128 R4, desc[UR56][R12.64] ;  /* 0x000000380c047980 */ /* 0x000168000c101d00 */
[----:B------:R0:W5:Y:S02]  /*7110*/  LD.E.128 R8, desc[UR56][R14.64] ;  /* 0x000000380e087980 */ /* 0x000164000c101d00 */
.L_x_13136:
[----:B------:R-:W-:Y:S05]  /*7120*/  BSYNC B1 ;  /* 0x0000000000017941 */ /* 0x000fea0003800000 */
.L_x_13135:
[----:B------:R-:W1:Y:S01]  /*7130*/  SYNCS.PHASECHK.TRANS64.TRYWAIT P1, [R2+URZ+0x30800], R25 ;  /* 0x03080019020075a7 */ /* 0x000e62000802017f */
[----:B----45:R-:W-:Y:S01]  /*7140*/  IMAD.MOV.U32 R20, RZ, RZ, R4 ;  /* 0x000000ffff147224 */ /* 0x030fe200078e0004 */
[----:B0-----:R-:W-:Y:S01]  /*7150*/  SHF.R.U64 R13, R4, 0x10, R5 ;  /* 0x00000010040d7819 */ /* 0x001fe20000001205 */
[----:B------:R-:W-:Y:S01]  /*7160*/  IMAD.MOV.U32 R14, RZ, RZ, R10 ;  /* 0x000000ffff0e7224 */ /* 0x000fe200078e000a */
[----:B---3--:R-:W-:Y:S01]  /*7170*/  MOV R3, R9 ;  /* 0x0000000900037202 */ /* 0x008fe20000000f00 */
[----:B------:R-:W-:Y:S01]  /*7180*/  IMAD.MOV.U32 R12, RZ, RZ, R6 ;  /* 0x000000ffff0c7224 */ /* 0x000fe200078e0006 */
[--C-:B------:R-:W-:Y:S01]  /*7190*/  SHF.R.U64 R10, R10, 0x10, R11.reuse ;  /* 0x000000100a0a7819 */ /* 0x100fe2000000120b */
[----:B------:R-:W-:Y:S01]  /*71a0*/  IMAD.MOV.U32 R44, RZ, RZ, R8 ;  /* 0x000000ffff2c7224 */ /* 0x000fe200078e0008 */
[----:B------:R-:W-:Y:S01]  /*71b0*/  MOV R15, R5 ;  /* 0x00000005000f7202 */ /* 0x000fe20000000f00 */
[----:B------:R-:W-:Y:S01]  /*71c0*/  IMAD.MOV.U32 R4, RZ, RZ, R11 ;  /* 0x000000ffff047224 */ /* 0x000fe200078e000b */
[--C-:B------:R-:W-:Y:S01]  /*71d0*/  SHF.R.U64 R6, R6, 0x10, R7.reuse ;  /* 0x0000001006067819 */ /* 0x100fe20000001207 */
[----:B--2---:R-:W-:Y:S01]  /*71e0*/  IMAD.MOV.U32 R0, RZ, RZ, R7 ;  /* 0x000000ffff007224 */ /* 0x004fe200078e0007 */
[----:B------:R-:W-:Y:S01]  /*71f0*/  SHF.R.U64 R8, R8, 0x10, R9 ;  /* 0x0000001008087819 */ /* 0x000fe20000001209 */
[----:B-1----:R-:W-:Y:S01]  /*7200*/  VIADD R24, R18, 0x60 ;  /* 0x0000006012187836 */ /* 0x002fe20000000000 */
[----:B------:R-:W-:Y:S01]  /*7210*/  SHF.R.U32.HI R11, RZ, 0x10, R11 ;  /* 0x00000010ff0b7819 */ /* 0x000fe2000001160b */
[----:B------:R-:W-:Y:S01]  /*7220*/  BSSY B1, `(.L_x_13137) ;  /* 0x0000013000017945 */ /* 0x000fe20003800000 */
[----:B------:R-:W0:Y:S01]  /*7230*/  LDC R27, c[0x0][0x3f4] ;  /* 0x0000fd00ff1b7b82 */ /* 0x000e220000000800 */
[----:B------:R-:W-:-:S02]  /*7240*/  VIMNMX R21, R21, 0xc0, PT ;  /* 0x000000c015157848 */ /* 0x000fc40003fe0100 */
[----:B------:R-:W-:Y:S02]  /*7250*/  SHF.R.U32.HI R5, RZ, 0x10, R5 ;  /* 0x00000010ff057819 */ /* 0x000fe40000011605 */
[----:B------:R-:W-:Y:S02]  /*7260*/  SHF.R.U32.HI R7, RZ, 0x10, R7 ;  /* 0x00000010ff077819 */ /* 0x000fe40000011607 */
[----:B------:R-:W-:Y:S02]  /*7270*/  SHF.R.U32.HI R9, RZ, 0x10, R9 ;  /* 0x00000010ff097819 */ /* 0x000fe40000011609 */
        /* <DEDUP_REMOVED lines=8> */
[----:B0-----:R-:W-:-:S02]  /*7300*/  ISETP.GE.AND P0, PT, R16, R27, PT ;  /* 0x0000001b1000720c */ /* 0x001fc40003f06270 */
[----:B------:R-:W-:Y:S02]  /*7310*/  IADD3 R4, R16, R27, RZ ;  /* 0x0000001b10047210 */ /* 0x000fe40007ffe0ff */
[-C--:B------:R-:W-:Y:S02]  /*7320*/  ISETP.GE.OR P2, PT, R18, R21.reuse, P0 ;  /* 0x000000151200720c */ /* 0x080fe40000746670 */
[----:B------:R-:W-:Y:S01]  /*7330*/  ISETP.GE.OR P0, PT, R24, R21, P0 ;  /* 0x000000151800720c */ /* 0x000fe20000706670 */
[----:B------:R-:W-:-:S12]  /*7340*/  @!P1 BRA `(.L_x_13138) ;  /* 0x0000011000f89947 */ /* 0x000fd80003800000 */
.L_x_13331:
[----:B------:R-:W-:Y:S05]  /*7350*/  BSYNC B1 ;  /* 0x0000000000017941 */ /* 0x000fea0003800000 */
.L_x_13137:
[----:B------:R-:W-:Y:S01]  /*7360*/  BSSY B1, `(.L_x_13139) ;  /* 0x000005f000017945 */ /* 0x000fe20003800000 */
[----:B------:R-:W-:-:S03]  /*7370*/  LOP3.LUT R21, R4, 0x38, RZ, 0xc0, !PT ;  /* 0x0000003804157812 */ /* 0x000fc600078ec0ff */
[----:B------:R-:W-:Y:S05]  /*7380*/  @P2 BRA `(.L_x_13140) ;  /* 0x0000000400702947 */ /* 0x000fea0003800000 */
[----:B------:R-:W2:Y:S01]  /*7390*/  LDL R6, [R1+0x70] ;  /* 0x0000700001067983 */ /* 0x000ea20000100800 */
[----:B------:R-:W1:Y:S02]  /*73a0*/  S2R R5, SR_TID.X ;  /* 0x0000000000057919 */ /* 0x000e640000002100 */
[----:B-1----:R-:W-:-:S05]  /*73b0*/  VIADD R5, R5, 0xffffff80 ;  /* 0xffffff8005057836 */ /* 0x002fca0000000000 */
[----:B------:R-:W-:-:S04]  /*73c0*/  SHF.R.S32.HI R9, RZ, 0x1f, R5 ;  /* 0x0000001fff097819 */ /* 0x000fc80000011405 */
[----:B------:R-:W-:-:S04]  /*73d0*/  LEA.HI R9, R9, R5, RZ, 0x5 ;  /* 0x0000000509097211 */ /* 0x000fc800078f28ff */
[----:B------:R-:W-:Y:S01]  /*73e0*/  SHF.R.S32.HI R9, RZ, 0x5, R9 ;  /* 0x00000005ff097819 */ /* 0x000fe20000011409 */
[----:B------:R-:W-:Y:S02]  /*73f0*/  HADD2.F32 R35, -RZ, R44.H0_H0 ;  /* 0x2000002cff237230 */ /* 0x000fe40000004100 */
[----:B------:R-:W-:Y:S02]  /*7400*/  HADD2.F32 R33, -RZ, R20.H1_H1 ;  /* 0x30000014ff217230 */ /* 0x000fe40000004100 */
[----:B------:R-:W-:Y:S02]  /*7410*/  HADD2.F32 R37, -RZ, R44.H1_H1 ;  /* 0x3000002cff257230 */ /* 0x000fe40000004100 */
[----:B------:R-:W-:Y:S02]  /*7420*/  HADD2.F32 R34, -RZ, R14.H1_H1 ;  /* 0x3000000eff227230 */ /* 0x000fe40000004100 */
[----:B--2---:R-:W-:-:S05]  /*7430*/  IMAD.SHL.U32 R4, R6, 0x40, RZ ;  /* 0x0000004006047824 */ /* 0x004fca00078e00ff */
[----:B------:R-:W-:-:S04]  /*7440*/  LOP3.LUT R8, R4, 0x1c0, RZ, 0xc0, !PT ;  /* 0x000001c004087812 */ /* 0x000fc800078ec0ff */
[----:B------:R-:W-:Y:S02]  /*7450*/  LOP3.LUT R4, R8, 0x38, R16, 0xf8, !PT ;  /* 0x0000003808047812 */ /* 0x000fe400078ef810 */
[----:B------:R-:W-:-:S04]  /*7460*/  SHF.R.U32.HI R7, RZ, 0x3, R8 ;  /* 0x00000003ff077819 */ /* 0x000fc80000011608 */
[----:B------:R-:W-:Y:S02]  /*7470*/  LOP3.LUT R4, R4, R7, RZ, 0x3c, !PT ;  /* 0x0000000704047212 */ /* 0x000fe400078e3cff */
[----:B------:R-:W-:-:S03]  /*7480*/  LOP3.LUT R8, R7, R21, R8, 0x1e, !PT ;  /* 0x0000001507087212 */ /* 0x000fc600078e1e08 */
[C---:B------:R-:W-:Y:S02]  /*7490*/  IMAD R5, R9.reuse, 0x200, R4 ;  /* 0x0000020009057824 */ /* 0x040fe400078e0204 */
[----:B------:R-:W-:-:S04]  /*74a0*/  IMAD R9, R9, 0x200, R8 ;  /* 0x0000020009097824 */ /* 0x000fc800078e0208 */
[----:B------:R-:W-:Y:S01]  /*74b0*/  IMAD R42, R9, 0x2, R2 ;  /* 0x00000002092a7824 */ /* 0x000fe200078e0202 */
[----:B------:R-:W-:-:S04]  /*74c0*/  LEA R40, R5, R2, 0x1 ;  /* 0x0000000205287211 */ /* 0x000fc800078e08ff */
[----:B------:R-:W1:Y:S04]  /*74d0*/  LDS.128 R8, [R42+0xc400] ;  /* 0x00c400002a087984 */ /* 0x000e680000000c00 */
[----:B------:R-:W2:Y:S01]  /*74e0*/  LDS.128 R4, [R40+0xc400] ;  /* 0x00c4000028047984 */ /* 0x000ea20000000c00 */
[----:B-1----:R-:W-:Y:S02]  /*74f0*/  HADD2.F32 R28, -RZ, R8.H0_H0 ;  /* 0x20000008ff1c7230 */ /* 0x002fe40000004100 */
[----:B--2---:R-:W-:-:S03]  /*7500*/  HADD2.F32 R24, -RZ, R4.H0_H0 ;  /* 0x20000004ff187230 */ /* 0x004fc60000004100 */
[C---:B------:R-:W-:Y:S01]  /*7510*/  FMUL.FTZ R39, R28.reuse, R35 ;  /* 0x000000231c277220 */ /* 0x040fe20000410000 */
[----:B------:R-:W-:Y:S02]  /*7520*/  HADD2.F32 R8, -RZ, R8.H1_H1 ;  /* 0x30000008ff087230 */ /* 0x000fe40000004100 */
[-C--:B------:R-:W-:Y:S01]  /*7530*/  FMUL.FTZ R41, R28, R33.reuse ;  /* 0x000000211c297220 */ /* 0x080fe20000410000 */
[C---:B------:R-:W-:Y:S01]  /*7540*/  FFMA.FTZ R39, R24.reuse, R33, -R39 ;  /* 0x0000002118277223 */ /* 0x040fe20000010827 */
[----:B------:R-:W-:Y:S02]  /*7550*/  HADD2.F32 R33, -RZ, R15.H1_H1 ;  /* 0x3000000fff217230 */ /* 0x000fe40000004100 */
[----:B------:R-:W-:Y:S01]  /*7560*/  FFMA.FTZ R41, R24, R35, R41 ;  /* 0x0000002318297223 */ /* 0x000fe20000010029 */
[----:B------:R-:W-:Y:S02]  /*7570*/  HADD2.F32 R4, -RZ, R4.H1_H1 ;  /* 0x30000004ff047230 */ /* 0x000fe40000004100 */
[----:B------:R-:W-:Y:S01]  /*7580*/  FMUL.FTZ R43, R8, R37 ;  /* 0x00000025082b7220 */ /* 0x000fe20000410000 */
[----:B------:R-:W-:-:S02]  /*7590*/  HADD2.F32 R30, -RZ, R9.H0_H0 ;  /* 0x20000009ff1e7230 */ /* 0x000fc40000004100 */
[----:B------:R-:W-:Y:S02]  /*75a0*/  HADD2.F32 R28, -RZ, R20.H0_H0 ;  /* 0x20000014ff1c7230 */ /* 0x000fe40000004100 */
[----:B------:R-:W-:Y:S02]  /*75b0*/  HADD2.F32 R24, -RZ, R15.H0_H0 ;  /* 0x2000000fff187230 */ /* 0x000fe40000004100 */
[-C--:B------:R-:W-:Y:S01]  /*75c0*/  FMUL.FTZ R35, R8, R33.reuse ;  /* 0x0000002108237220 */ /* 0x080fe20000410000 */
[----:B0-----:R-:W-:Y:S02]  /*75d0*/  HADD2.F32 R25, -RZ, R5.H0_H0 ;  /* 0x20000005ff197230 */ /* 0x001fe40000004100 */
[----:B------:R-:W-:Y:S01]  /*75e0*/  FFMA.FTZ R36, R4, R33, -R43 ;  /* 0x0000002104247223 */ /* 0x000fe2000001082b */
[C---:B------:R-:W-:Y:S01]  /*75f0*/  FMUL.FTZ R8, R30.reuse, R28 ;  /* 0x0000001c1e087220 */ /* 0x040fe20000410000 */
[----:B------:R-:W-:Y:S01]  /*7600*/  FMUL.FTZ R43, R30, R24 ;  /* 0x000000181e2b7220 */ /* 0x000fe20000410000 */
[----:B------:R-:W-:Y:S01]  /*7610*/  FFMA.FTZ R30, R4, R37, R35 ;  /* 0x00000025041e7223 */ /* 0x000fe20000010023 */
[----:B------:R-:W-:-:S02]  /*7620*/  HADD2.F32 R9, -RZ, R9.H1_H1 ;  /* 0x30000009ff097230 */ /* 0x000fc40000004100 */
[----:B------:R-:W-:Y:S02]  /*7630*/  HADD2.F32 R4, -RZ, R13.H1_H1 ;  /* 0x3000000dff047230 */ /* 0x000fe40000004100 */
[C---:B------:R-:W-:Y:S01]  /*7640*/  FFMA.FTZ R33, R25.reuse, R24, -R8 ;  /* 0x0000001819217223 */ /* 0x040fe20000010808 */
[----:B------:R-:W-:Y:S02]  /*7650*/  HADD2.F32 R31, -RZ, R10.H0_H0 ;  /* 0x2000000aff1f7230 */ /* 0x000fe40000004100 */
[----:B------:R-:W-:Y:S01]  /*7660*/  FFMA.FTZ R43, R25, R28, R43 ;  /* 0x0000001c192b7223 */ /* 0x000fe2000001002b */
[----:B------:R-:W-:Y:S02]  /*7670*/  HADD2.F32 R24, -RZ, R14.H0_H0 ;  /* 0x2000000eff187230 */ /* 0x000fe40000004100 */
[C---:B------:R-:W-:Y:S01]  /*7680*/  FMUL.FTZ R28, R9.reuse, R34 ;  /* 0x00000022091c7220 */ /* 0x040fe20000410000 */
[----:B------:R-:W-:Y:S02]  /*7690*/  HADD2.F32 R5, -RZ, R5.H1_H1 ;  /* 0x30000005ff057230 */ /* 0x000fe40000004100 */
[----:B------:R-:W-:Y:S01]  /*76a0*/  FMUL.FTZ R38, R9, R4 ;  /* 0x0000000409267220 */ /* 0x000fe20000410000 */
[----:B------:R-:W-:-:S02]  /*76b0*/  HADD2.F32 R8, -RZ, R12.H1_H1 ;  /* 0x3000000cff087230 */ /* 0x000fc40000004100 */
[----:B------:R-:W-:Y:S02]  /*76c0*/  HADD2.F32 R10, -RZ, R10.H1_H1 ;  /* 0x3000000aff0a7230 */ /* 0x000fe40000004100 */
[----:B------:R-:W-:Y:S02]  /*76d0*/  HADD2.F32 R25, -RZ, R13.H0_H0 ;  /* 0x2000000dff197230 */ /* 0x000fe40000004100 */
[----:B------:R-:W-:Y:S01]  /*76e0*/  FMUL.FTZ R35, R31, R24 ;  /* 0x000000181f237220 */ /* 0x000fe20000410000 */
[--C-:B------:R-:W-:Y:S02]  /*76f0*/  HADD2.F32 R26, -RZ, R6.reuse.H0_H0 ;  /* 0x20000006ff1a7230 */ /* 0x100fe40000004100 */
[----:B------:R-:W-:Y:S01]  /*7700*/  FFMA.FTZ R28, R5, R4, -R28 ;  /* 0x00000004051c7223 */ /* 0x000fe2000001081c */
[----:B------:R-:W-:Y:S02]  /*7710*/  HADD2.F32 R6, -RZ, R6.H1_H1 ;  /* 0x30000006ff067230 */ /* 0x000fe40000004100 */
[----:B------:R-:W-:Y:S01]  /*7720*/  FMUL.FTZ R31, R31, R8 ;  /* 0x000000081f1f7220 */ /* 0x000fe20000410000 */
[----:B------:R-:W-:-:S02]  /*7730*/  HADD2.F32 R9, -RZ, R12.H0_H0 ;  /* 0x2000000cff097230 */ /* 0x000fc40000004100 */
[----:B------:R-:W-:Y:S01]  /*7740*/  FFMA.FTZ R38, R5, R34, R38 ;  /* 0x0000002205267223 */ /* 0x000fe20000010026 */
[----:B------:R-:W-:Y:S01]  /*7750*/  FMUL.FTZ R5, R10, R25 ;  /* 0x000000190a057220 */ /* 0x000fe20000410000 */
[----:B------:R-:W-:Y:S01]  /*7760*/  FFMA.FTZ R31, R26, R24, R31 ;  /* 0x000000181a1f7223 */ /* 0x000fe2000001001f */
[--C-:B------:R-:W-:Y:S02]  /*7770*/  HADD2.F32 R32, -RZ, R11.reuse.H0_H0 ;  /* 0x2000000bff207230 */ /* 0x100fe40000004100 */
[-C--:B------:R-:W-:Y:S01]  /*7780*/  FMUL.FTZ R37, R10, R9.reuse ;  /* 0x000000090a257220 */ /* 0x080fe20000410000 */
[----:B------:R-:W-:Y:S01]  /*7790*/  FFMA.FTZ R24, R6, R9, -R5 ;  /* 0x0000000906187223 */ /* 0x000fe20000010805 */
[----:B------:R-:W-:Y:S02]  /*77a0*/  HADD2.F32 R11, -RZ, R11.H1_H1 ;  /* 0x3000000bff0b7230 */ /* 0x000fe40000004100 */
[----:B------:R-:W-:Y:S01]  /*77b0*/  FFMA.FTZ R35, R26, R8, -R35 ;  /* 0x000000081a237223 */ /* 0x000fe20000010823 */
[----:B------:R-:W-:-:S02]  /*77c0*/  HADD2.F32 R5, -RZ, R3.H0_H0 ;  /* 0x20000003ff057230 */ /* 0x000fc40000004100 */
[----:B------:R-:W-:Y:S02]  /*77d0*/  HADD2.F32 R10, -RZ, R3.H1_H1 ;  /* 0x30000003ff0a7230 */ /* 0x000fe40000004100 */
[--C-:B------:R-:W-:Y:S02]  /*77e0*/  HADD2.F32 R4, -RZ, R0.reuse.H1_H1 ;  /* 0x30000000ff047230 */ /* 0x100fe40000004100 */
[----:B------:R-:W-:Y:S02]  /*77f0*/  HADD2.F32 R8, -RZ, R0.H0_H0 ;  /* 0x20000000ff087230 */ /* 0x000fe40000004100 */
[----:B------:R-:W-:Y:S01]  /*7800*/  FFMA.FTZ R26, R6, R25, R37 ;  /* 0x00000019061a7223 */ /* 0x000fe20000010025 */
[--C-:B------:R-:W-:Y:S02]  /*7810*/  HADD2.F32 R27, -RZ, R7.reuse.H0_H0 ;  /* 0x20000007ff1b7230 */ /* 0x100fe40000004100 */
[----:B------:R-:W-:Y:S01]  /*7820*/  FMUL.FTZ R6, R32, R5 ;  /* 0x0000000520067220 */ /* 0x000fe20000410000 */
[----:B------:R-:W-:-:S02]  /*7830*/  HADD2.F32 R7, -RZ, R7.H1_H1 ;  /* 0x30000007ff077230 */ /* 0x000fc40000004100 */
[C---:B------:R-:W-:Y:S01]  /*7840*/  FMUL.FTZ R34, R11.reuse, R10 ;  /* 0x0000000a0b227220 */ /* 0x040fe20000410000 */
[----:B------:R-:W-:Y:S01]  /*7850*/  FMUL.FTZ R32, R32, R4 ;  /* 0x0000000420207220 */ /* 0x000fe20000410000 */
[----:B------:R-:W-:Y:S01]  /*7860*/  FMUL.FTZ R9, R11, R8 ;  /* 0x000000080b097220 */ /* 0x000fe20000410000 */
[----:B------:R-:W-:Y:S01]  /*7870*/  FFMA.FTZ R11, R27, R4, -R6 ;  /* 0x000000041b0b7223 */ /* 0x000fe20000010806 */
[----:B------:R-:W-:Y:S01]  /*7880*/  FFMA.FTZ R34, R7, R8, -R34 ;  /* 0x0000000807227223 */ /* 0x000fe20000010822 */
[----:B------:R-:W-:Y:S01]  /*7890*/  FFMA.FTZ R32, R27, R5, R32 ;  /* 0x000000051b207223 */ /* 0x000fe20000010020 */
        /* <DEDUP_REMOVED lines=9> */
[----:B------:R1:W-:Y:S04]  /*7930*/  STS.128 [R40+0xc400], R4 ;  /* 0x00c4000428007388 */ /* 0x0003e80000000c00 */
[----:B------:R1:W-:Y:S02]  /*7940*/  STS.128 [R42+0xc400], R8 ;  /* 0x00c400082a007388 */ /* 0x0003e40000000c00 */
.L_x_13140:
[----:B------:R-:W-:Y:S05]  /*7950*/  BSYNC B1 ;  /* 0x0000000000017941 */ /* 0x000fea0003800000 */
.L_x_13139:
[----:B------:R-:W-:Y:S05]  /*7960*/  @P0 BRA `(.L_x_13131) ;  /* 0x0000000400600947 */ /* 0x000fea0003800000 */
[----:B-1----:R-:W2:Y:S01]  /*7970*/  LDL R8, [R1+0x80] ;  /* 0x0000800001087983 */ /* 0x002ea20000100800 */
[C---:B------:R-:W-:Y:S02]  /*7980*/  VIADD R4, R18.reuse, 0x60 ;  /* 0x0000006012047836 */ /* 0x040fe40000000000 */
[----:B------:R-:W-:Y:S01]  /*7990*/  VIADD R5, R18, 0x60 ;  /* 0x0000006012057836 */ /* 0x000fe20000000000 */
[----:B------:R-:W3:Y:S02]  /*79a0*/  LDL R40, [R1+0xa0] ;  /* 0x0000a00001287983 */ /* 0x000ee40000100800 */
[----:B------:R-:W-:Y:S01]  /*79b0*/  SHF.L.U32 R4, R4, 0x6, RZ ;  /* 0x0000000604047819 */ /* 0x000fe200000006ff */
[----:B------:R-:W-:-:S03]  /*79c0*/  IMAD.SHL.U32 R5, R5, 0x40, RZ ;  /* 0x0000004005057824 */ /* 0x000fc600078e00ff */
[----:B------:R-:W-:Y:S02]  /*79d0*/  LOP3.LUT R4, R4, 0x1c0, RZ, 0xc0, !PT ;  /* 0x000001c004047812 */ /* 0x000fe400078ec0ff */
[----:B------:R-:W-:Y:S02]  /*79e0*/  LOP3.LUT R5, R5, 0x1c0, RZ, 0xc0, !PT ;  /* 0x000001c005057812 */ /* 0x000fe400078ec0ff */
[----:B------:R-:W-:-:S04]  /*79f0*/  SHF.R.U32.HI R4, RZ, 0x3, R4 ;  /* 0x00000003ff047819 */ /* 0x000fc80000011604 */
[----:B------:R-:W-:Y:S01]  /*7a00*/  LOP3.LUT R21, R4, R21, R5, 0x1e, !PT ;  /* 0x0000001504157212 */ /* 0x000fe200078e1e05 */
[----:B------:R-:W-:Y:S02]  /*7a10*/  HADD2.F32 R34, -RZ, R20.H1_H1 ;  /* 0x30000014ff227230 */ /* 0x000fe40000004100 */
[--C-:B------:R-:W-:Y:S02]  /*7a20*/  HADD2.F32 R36, -RZ, R44.reuse.H0_H0 ;  /* 0x2000002cff247230 */ /* 0x100fe40000004100 */
[----:B------:R-:W-:Y:S02]  /*7a30*/  HADD2.F32 R38, -RZ, R44.H1_H1 ;  /* 0x3000002cff267230 */ /* 0x000fe40000004100 */
[----:B------:R-:W-:Y:S02]  /*7a40*/  HADD2.F32 R39, -RZ, R15.H0_H0 ;  /* 0x2000000fff277230 */ /* 0x000fe40000004100 */
[----:B------:R-:W-:Y:S02]  /*7a50*/  HADD2.F32 R41, -RZ, R20.H0_H0 ;  /* 0x20000014ff297230 */ /* 0x000fe40000004100 */
[----:B--2---:R-:W-:Y:S01]  /*7a60*/  IMAD.IADD R21, R8, 0x1, R21 ;  /* 0x0000000108157824 */ /* 0x004fe200078e0215 */
[----:B---3--:R-:W1:Y:S04]  /*7a70*/  LDS.128 R4, [R40+0xc400] ;  /* 0x00c4000028047984 */ /* 0x008e680000000c00 */
[----:B------:R-:W-:-:S05]  /*7a80*/  LEA R21, R21, R2, 0x1 ;  /* 0x0000000215157211 */ /* 0x000fca00078e08ff */
[----:B------:R-:W2:Y:S01]  /*7a90*/  LDS.128 R8, [R21+0xc400] ;  /* 0x00c4000015087984 */ /* 0x000ea20000000c00 */
[----:B-1----:R-:W-:Y:S02]  /*7aa0*/  HADD2.F32 R24, -RZ, R4.H0_H0 ;  /* 0x20000004ff187230 */ /* 0x002fe40000004100 */
[--C-:B--2---:R-:W-:Y:S02]  /*7ab0*/  HADD2.F32 R28, -RZ, R8.reuse.H0_H0 ;  /* 0x20000008ff1c7230 */ /* 0x104fe40000004100 */
[----:B------:R-:W-:-:S03]  /*7ac0*/  HADD2.F32 R8, -RZ, R8.H1_H1 ;  /* 0x30000008ff087230 */ /* 0x000fc60000004100 */
[-C--:B------:R-:W-:Y:S01]  /*7ad0*/  FMUL.FTZ R33, R36, R28.reuse ;  /* 0x0000001c24217220 */ /* 0x080fe20000410000 */
[----:B------:R-:W-:Y:S01]  /*7ae0*/  FMUL.FTZ R35, R34, R28 ;  /* 0x0000001c22237220 */ /* 0x000fe20000410000 */
[----:B------:R-:W-:Y:S02]  /*7af0*/  HADD2.F32 R28, -RZ, R15.H1_H1 ;  /* 0x3000000fff1c7230 */ /* 0x000fe40000004100 */
[-C--:B------:R-:W-:Y:S01]  /*7b00*/  FMUL.FTZ R37, R38, R8.reuse ;  /* 0x0000000826257220 */ /* 0x080fe20000410000 */
[----:B------:R-:W-:Y:S02]  /*7b10*/  HADD2.F32 R4, -RZ, R4.H1_H1 ;  /* 0x30000004ff047230 */ /* 0x000fe40000004100 */
[--C-:B------:R-:W-:Y:S02]  /*7b20*/  HADD2.F32 R30, -RZ, R9.reuse.H0_H0 ;  /* 0x20000009ff1e7230 */ /* 0x100fe40000004100 */
[----:B------:R-:W-:Y:S01]  /*7b30*/  FMUL.FTZ R15, R28, R8 ;  /* 0x000000081c0f7220 */ /* 0x000fe20000410000 */
[----:B------:R-:W-:-:S02]  /*7b40*/  HADD2.F32 R9, -RZ, R9.H1_H1 ;  /* 0x30000009ff097230 */ /* 0x000fc40000004100 */
[-C--:B------:R-:W-:Y:S01]  /*7b50*/  FFMA.FTZ R8, R28, R4.reuse, -R37 ;  /* 0x000000041c087223 */ /* 0x080fe20000010825 */
[--C-:B------:R-:W-:Y:S02]  /*7b60*/  HADD2.F32 R37, -RZ, R14.reuse.H1_H1 ;  /* 0x3000000eff257230 */ /* 0x100fe40000004100 */
[----:B------:R-:W-:Y:S01]  /*7b70*/  FFMA.FTZ R20, R38, R4, R15 ;  /* 0x0000000426147223 */ /* 0x000fe2000001000f */
[----:B0-----:R-:W-:Y:S02]  /*7b80*/  HADD2.F32 R25, -RZ, R5.H0_H0 ;  /* 0x20000005ff197230 */ /* 0x001fe40000004100 */
[----:B------:R-:W-:Y:S02]  /*7b90*/  HADD2.F32 R15, -RZ, R13.H1_H1 ;  /* 0x3000000dff0f7230 */ /* 0x000fe40000004100 */
[----:B------:R-:W-:Y:S01]  /*7ba0*/  FMUL.FTZ R4, R37, R9 ;  /* 0x0000000925047220 */ /* 0x000fe20000410000 */
[----:B------:R-:W-:Y:S02]  /*7bb0*/  HADD2.F32 R5, -RZ, R5.H1_H1 ;  /* 0x30000005ff057230 */ /* 0x000fe40000004100 */
[----:B------:R-:W-:Y:S01]  /*7bc0*/  FFMA.FTZ R33, R34, R24, -R33 ;  /* 0x0000001822217223 */ /* 0x000fe20000010821 */
[----:B------:R-:W-:-:S02]  /*7bd0*/  HADD2.F32 R34, -RZ, R14.H0_H0 ;  /* 0x2000000eff227230 */ /* 0x000fc40000004100 */
[C---:B------:R-:W-:Y:S01]  /*7be0*/  FMUL.FTZ R14, R15.reuse, R9 ;  /* 0x000000090f0e7220 */ /* 0x040fe20000410000 */
[--C-:B------:R-:W-:Y:S02]  /*7bf0*/  HADD2.F32 R31, -RZ, R10.reuse.H0_H0 ;  /* 0x2000000aff1f7230 */ /* 0x100fe40000004100 */
[----:B------:R-:W-:Y:S01]  /*7c00*/  FFMA.FTZ R9, R15, R5, -R4 ;  /* 0x000000050f097223 */ /* 0x000fe20000010804 */
[----:B------:R-:W-:Y:S02]  /*7c10*/  HADD2.F32 R10, -RZ, R10.H1_H1 ;  /* 0x3000000aff0a7230 */ /* 0x000fe40000004100 */
[----:B------:R-:W-:Y:S01]  /*7c20*/  FFMA.FTZ R35, R36, R24, R35 ;  /* 0x0000001824237223 */ /* 0x000fe20000010023 */
[----:B------:R-:W-:Y:S02]  /*7c30*/  HADD2.F32 R4, -RZ, R13.H0_H0 ;  /* 0x2000000dff047230 */ /* 0x000fe40000004100 */
[----:B------:R-:W-:Y:S01]  /*7c40*/  FMUL.FTZ R24, R41, R30 ;  /* 0x0000001e29187220 */ /* 0x000fe20000410000 */
[----:B------:R-:W-:-:S02]  /*7c50*/  HADD2.F32 R28, -RZ, R12.H1_H1 ;  /* 0x3000000cff1c7230 */ /* 0x000fc40000004100 */
[----:B------:R-:W-:Y:S01]  /*7c60*/  FMUL.FTZ R30, R39, R30 ;  /* 0x0000001e271e7220 */ /* 0x000fe20000410000 */
[----:B------:R-:W-:Y:S02]  /*7c70*/  HADD2.F32 R26, -RZ, R6.H0_H0 ;  /* 0x20000006ff1a7230 */ /* 0x000fe40000004100 */
[----:B------:R-:W-:Y:S01]  /*7c80*/  FFMA.FTZ R13, R37, R5, R14 ;  /* 0x00000005250d7223 */ /* 0x000fe2000001000e */
[----:B------:R-:W-:Y:S02]  /*7c90*/  HADD2.F32 R12, -RZ, R12.H0_H0 ;  /* 0x2000000cff0c7230 */ /* 0x000fe40000004100 */
[----:B------:R-:W-:Y:S01]  /*7ca0*/  FMUL.FTZ R5, R4, R10 ;  /* 0x0000000a04057220 */ /* 0x000fe20000410000 */
[----:B------:R-:W-:Y:S02]  /*7cb0*/  HADD2.F32 R6, -RZ, R6.H1_H1 ;  /* 0x30000006ff067230 */ /* 0x000fe40000004100 */
[-C--:B------:R-:W-:Y:S01]  /*7cc0*/  FFMA.FTZ R24, R39, R25.reuse, -R24 ;  /* 0x0000001927187223 */ /* 0x080fe20000010818 */
[----:B------:R-:W-:Y:S01]  /*7cd0*/  FFMA.FTZ R30, R41, R25, R30 ;  /* 0x00000019291e7223 */ /* 0x000fe2000001001e */
[----:B------:R-:W-:-:S02]  /*7ce0*/  HADD2.F32 R32, -RZ, R11.H0_H0 ;  /* 0x2000000bff207230 */ /* 0x000fc40000004100 */
[C---:B------:R-:W-:Y:S01]  /*7cf0*/  FMUL.FTZ R25, R12.reuse, R10 ;  /* 0x0000000a0c197220 */ /* 0x040fe20000410000 */
[----:B------:R-:W-:Y:S02]  /*7d00*/  HADD2.F32 R11, -RZ, R11.H1_H1 ;  /* 0x3000000bff0b7230 */ /* 0x000fe40000004100 */
[----:B------:R-:W-:Y:S01]  /*7d10*/  FFMA.FTZ R10, R12, R6, -R5 ;  /* 0x000000060c0a7223 */ /* 0x000fe20000010805 */
[--C-:B------:R-:W-:Y:S02]  /*7d20*/  HADD2.F32 R39, -RZ, R3.reuse.H0_H0 ;  /* 0x20000003ff277230 */ /* 0x100fe40000004100 */
[----:B------:R-:W-:Y:S02]  /*7d30*/  HADD2.F32 R41, -RZ, R3.H1_H1 ;  /* 0x30000003ff297230 */ /* 0x000fe40000004100 */
[--C-:B------:R-:W-:Y:S02]  /*7d40*/  HADD2.F32 R5, -RZ, R0.reuse.H1_H1 ;  /* 0x30000000ff057230 */ /* 0x100fe40000004100 */
[----:B------:R-:W-:-:S02]  /*7d50*/  HADD2.F32 R37, -RZ, R0.H0_H0 ;  /* 0x20000000ff257230 */ /* 0x000fc40000004100 */
[----:B------:R-:W-:Y:S01]  /*7d60*/  FFMA.FTZ R0, R4, R6, R25 ;  /* 0x0000000604007223 */ /* 0x000fe20000010019 */
[--C-:B------:R-:W-:Y:S02]  /*7d70*/  HADD2.F32 R27, -RZ, R7.reuse.H0_H0 ;  /* 0x20000007ff1b7230 */ /* 0x100fe40000004100 */
[----:B------:R-:W-:Y:S01]  /*7d80*/  FMUL.FTZ R15, R34, R31 ;  /* 0x0000001f220f7220 */ /* 0x000fe20000410000 */
[----:B------:R-:W-:Y:S02]  /*7d90*/  HADD2.F32 R7, -RZ, R7.H1_H1 ;  /* 0x30000007ff077230 */ /* 0x000fe40000004100 */
[-C--:B------:R-:W-:Y:S01]  /*7da0*/  FMUL.FTZ R4, R39, R32.reuse ;  /* 0x0000002027047220 */ /* 0x080fe20000410000 */
[----:B------:R-:W-:Y:S01]  /*7db0*/  FMUL.FTZ R6, R41, R11 ;  /* 0x0000000b29067220 */ /* 0x000fe20000410000 */
[C---:B------:R-:W-:Y:S01]  /*7dc0*/  FMUL.FTZ R31, R28.reuse, R31 ;  /* 0x0000001f1c1f7220 */ /* 0x040fe20000410000 */
[----:B------:R-:W-:Y:S01]  /*7dd0*/  FMUL.FTZ R32, R5, R32 ;  /* 0x0000002005207220 */ /* 0x000fe20000410000 */
[----:B------:R-:W-:Y:S01]  /*7de0*/  FMUL.FTZ R14, R37, R11 ;  /* 0x0000000b250e7220 */ /* 0x000fe20000410000 */
[-C--:B------:R-:W-:Y:S01]  /*7df0*/  FFMA.FTZ R15, R28, R26.reuse, -R15 ;  /* 0x0000001a1c0f7223 */ /* 0x080fe2000001080f */
[----:B------:R-:W-:Y:S01]  /*7e00*/  FFMA.FTZ R3, R5, R27, -R4 ;  /* 0x0000001b05037223 */ /* 0x000fe20000010804 */
[----:B------:R-:W-:Y:S01]  /*7e10*/  FFMA.FTZ R12, R37, R7, -R6 ;  /* 0x00000007250c7223 */ /* 0x000fe20000010806 */
[----:B------:R-:W-:Y:S01]  /*7e20*/  FFMA.FTZ R31, R34, R26, R31 ;  /* 0x0000001a221f7223 */ /* 0x000fe2000001001f */
        /* <DEDUP_REMOVED lines=10> */
[----:B------:R2:W-:Y:S04]  /*7ed0*/  STS.128 [R40+0xc400], R4 ;  /* 0x00c4000428007388 */ /* 0x0005e80000000c00 */
[----:B------:R2:W-:Y:S02]  /*7ee0*/  STS.128 [R21+0xc400], R8 ;  /* 0x00c4000815007388 */ /* 0x0005e40000000c00 */
.L_x_13131:
[----:B------:R-:W-:Y:S05]  /*7ef0*/  BSYNC B0 ;  /* 0x0000000000007941 */ /* 0x000fea0003800000 */
.L_x_13120:
[----:B------:R-:W-:Y:S01]  /*7f00*/  @!PT LDS RZ, [RZ] ;  /* 0x00000000fffff984 */ /* 0x000fe20000000800 */
[----:B------:R-:W-:Y:S01]  /*7f10*/  @!PT LDS RZ, [RZ] ;  /* 0x00000000fffff984 */ /* 0x000fe20000000800 */
[----:B------:R-:W-:Y:S01]  /*7f20*/  @!PT LDS RZ, [RZ] ;  /* 0x00000000fffff984 */ /* 0x000fe20000000800 */
[----:B------:R-:W-:Y:S01]  /*7f30*/  @!PT LDS RZ, [RZ] ;  /* 0x00000000fffff984 */ /* 0x000fe20000000800 */
[----:B------:R3:W-:Y:S06]  /*7f40*/  MEMBAR.ALL.CTA ;  /* 0x0000000000007992 */ /* 0x0007ec0000008000 */
[----:B---3--:R-:W3:Y:S01]  /*7f50*/  FENCE.VIEW.ASYNC.S ;  /* 0x00000000000073c6 */ /* 0x008ee20000000000 */
[----:B------:R-:W-:Y:S05]  /*7f60*/  WARPSYNC.ALL ;  /* 0x0000000000007948 */ /* 0x000fea0003800000 */
[----:B---3--:R-:W-:Y:S06]  /*7f70*/  BAR.SYNC.DEFER_BLOCKING 0xd, 0x180 ;  /* 0x0346000000007b1d */ /* 0x008fec0000010000 */
.L_x_13117:
[----:B-1----:R-:W3:Y:S02]  /*7f80*/  LDL R0, [R1+0x14] ;  /* 0x0000140001007983 */ /* 0x002ee40000100800 */
[----:B---3--:R-:W-:-:S13]  /*7f90*/  ISETP.NE.AND P0, PT, R0, 0x3, PT ;  /* 0x000000030000780c */ /* 0x008fda0003f05270 */
[----:B------:R-:W-:Y:S05]  /*7fa0*/  @!P0 BRA `(.L_x_13141) ;  /* 0x0000000000048947 */ /* 0x000fea0003800000 */
[----:B------:R-:W-:Y:S01]  /*7fb0*/  BPT.TRAP 0x1 ;  /* 0x000000040000795c */ /* 0x000fe20000300000 */
.L_x_13141:
[----:B0-2---:R-:W2:Y:S01]  /*7fc0*/  LDL R3, [R1+0x30] ;  /* 0x0000300001037983 */ /* 0x005ea20000100800 */
[----:B------:R-:W-:Y:S01]  /*7fd0*/  IMAD R0, R152, 0x8, R2 ;  /* 0x0000000898007824 */ /* 0x000fe200078e0202 */
[----:B--2---:R-:W-:-:S04]  /*7fe0*/  SHF.L.U32 R5, R3, 0x1f, RZ ;  /* 0x0000001f03057819 */ /* 0x004fc800000006ff */
[----:B------:R0:W1:Y:S01]  /*7ff0*/  SYNCS.PHASECHK.TRANS64.TRYWAIT P1, [R0+URZ+0x30830], R5 ;  /* 0x03083005000075a7 */ /* 0x000062000802017f */
[----:B------:R-:W-:Y:S05]  /*8000*/  @!P0 BRA `(.L_x_13142) ;  /* 0x0000000000048947 */ /* 0x000fea0003800000 */
[----:B------:R-:W-:Y:S01]  /*8010*/  BPT.TRAP 0x1 ;  /* 0x000000040000795c */ /* 0x000fe20000300000 */
.L_x_13142:
[----:B------:R-:W-:Y:S02]  /*8020*/  VIADD R3, R2, 0x12400 ;  /* 0x0001240002037836 */ /* 0x000fe40000000000 */
[----:B------:R-:W-:-:S03]  /*8030*/  IMAD R4, R29, 0x2000, R2 ;  /* 0x000020001d047824 */ /* 0x000fc600078e0202 */
[----:B------:R-:W-:Y:S02]  /*8040*/  SHF.R.U32.HI R3, RZ, 0x4, R3 ;  /* 0x00000004ff037819 */ /* 0x000fe40000011603 */
[----:B------:R2:W-:Y:S02]  /*8050*/  STL [R1+0x74], R4 ;  /* 0x0000740401007387 */ /* 0x0005e40000100800 */
[----:B------:R-:W-:-:S04]  /*8060*/  LOP3.LUT R3, R3, 0x3fff, RZ, 0xc0, !PT ;  /* 0x00003fff03037812 */ /* 0x000fc800078ec0ff */
[----:B------:R-:W-:Y:S02]  /*8070*/  LOP3.LUT R3, R3, 0x10000, RZ, 0xfc, !PT ;  /* 0x0001000003037812 */ /* 0x000fe400078efcff */
[----:B--2---:R-:W-:-:S03]  /*8080*/  IADD3 R4, R4, 0xc400, RZ ;  /* 0x0000c40004047810 */ /* 0x004fc60007ffe0ff */
[----:B------:R2:W-:Y:S01]  /*8090*/  STL [R1+0x7c], R3 ;  /* 0x00007c0301007387 */ /* 0x0005e20000100800 */
[----:B------:R-:W-:-:S04]  /*80a0*/  SHF.R.U32.HI R4, RZ, 0x4, R4 ;  /* 0x00000004ff047819 */ /* 0x000fc80000011604 */
[----:B------:R-:W-:Y:S01]  /*80b0*/  LOP3.LUT R4, R4, 0x3fff, RZ, 0xc0, !PT ;  /* 0x00003fff04047812 */ /* 0x000fe200078ec0ff */
[----:B-1----:R-:W-:Y:S06]  /*80c0*/  @P1 BRA `(.L_x_13143) ;  /* 0x0000000000081947 */ /* 0x002fec0003800000 */
[----:B------:R-:W1:Y:S02]  /*80d0*/  SYNCS.PHASECHK.TRANS64.TRYWAIT P1, [R0+URZ+0x30830], R5 ;  /* 0x03083005000075a7 */ /* 0x000e64000802017f */
[----:B-1----:R-:W-:Y:S05]  /*80e0*/  @!P1 BRA `(.L_x_13144) ;  /* 0x0000010400a49947 */ /* 0x002fea0003800000 */
.L_x_13143:
[----:B--2---:R-:W2:Y:S01]  /*80f0*/  LDL R3, [R1+0x7c] ;  /* 0x00007c0001037983 */ /* 0x004ea20000100800 */
[----:B------:R-:W-:Y:S01]  /*8100*/  LOP3.LUT R8, R4, 0x10000, RZ, 0xfc, !PT ;  /* 0x0001000004087812 */ /* 0x000fe200078efcff */
[----:B01----:R-:W-:Y:S01]  /*8110*/  IMAD.MOV.U32 R5, RZ, RZ, 0x40000040 ;  /* 0x40000040ff057424 */ /* 0x003fe200078e00ff */
[----:B------:R-:W-:Y:S05]  /*8120*/  WARPSYNC.ALL ;  /* 0x0000000000007948 */ /* 0x000fea0003800000 */
[----:B------:R-:W-:Y:S01]  /*8130*/  IMAD.MOV.U32 R9, RZ, RZ, 0x40000040 ;  /* 0x40000040ff097424 */ /* 0x000fe200078e00ff */
[----:B------:R-:W-:Y:S01]  /*8140*/  R2UR UR7, R5 ;  /* 0x00000000050772ca */ /* 0x000fe200000e0000 */
[----:B-----5:R-:W-:Y:S01]  /*8150*/  WARPGROUP.ARRIVE ;  /* 0x00000000000079c5 */ /* 0x020fe20000000000 */
[C---:B------:R-:W-:Y:S01]  /*8160*/  R2UR UR4, R8.reuse ;  /* 0x00000000080472ca */ /* 0x040fe200000e0000 */
[C---:B------:R-:W-:Y:S01]  /*8170*/  VIADD R12, R8.reuse, 0x2 ;  /* 0x00000002080c7836 */ /* 0x040fe20000000000 */
[----:B------:R-:W-:Y:S01]  /*8180*/  R2UR UR5, R9 ;  /* 0x00000000090572ca */ /* 0x000fe200000e0000 */
[----:B------:R-:W-:Y:S01]  /*8190*/  IMAD.MOV.U32 R13, RZ, RZ, 0x40000040 ;  /* 0x40000040ff0d7424 */ /* 0x000fe200078e00ff */
[----:B------:R-:W-:Y:S01]  /*81a0*/  MOV R7, 0x40000040 ;  /* 0x4000004000077802 */ /* 0x000fe20000000f00 */
[----:B------:R-:W-:Y:S01]  /*81b0*/  VIADD R10, R8, 0x4 ;  /* 0x00000004080a7836 */ /* 0x000fe20000000000 */
[----:B------:R-:W-:Y:S01]  /*81c0*/  MOV R5, 0x40000040 ;  /* 0x4000004000057802 */ /* 0x000fe20000000f00 */
[----:B------:R-:W-:Y:S01]  /*81d0*/  IMAD.MOV.U32 R11, RZ, RZ, 0x40000040 ;  /* 0x40000040ff0b7424 */ /* 0x000fe200078e00ff */
[----:B------:R-:W-:Y:S04]  /*81e0*/  STL.64 [R1+0x50], R8 ;  /* 0x0000500801007387 */ /* 0x000fe80000100a00 */
[----:B------:R0:W-:Y:S04]  /*81f0*/  STL.64 [R1+0x68], R12 ;  /* 0x0000680c01007387 */ /* 0x0001e80000100a00 */
[----:B------:R-:W-:Y:S01]  /*8200*/  STL.64 [R1+0x60], R10 ;  /* 0x0000600a01007387 */ /* 0x000fe20000100a00 */
[----:B--2---:R-:W-:-:S04]  /*8210*/  IMAD R4, R152, 0x600, R3 ;  /* 0x0000060098047824 */ /* 0x004fc800078e0203 */
[C---:B------:R-:W-:Y:S01]  /*8220*/  VIADD R6, R4.reuse, 0x2 ;  /* 0x0000000204067836 */ /* 0x040fe20000000000 */
[----:B------:R-:W-:-:S13]  /*8230*/  R2UR UR6, R4 ;  /* 0x00000000040672ca */ /* 0x000fda00000e0000 */
[----:B------:R-:W-:Y:S01]  /*8240*/  HGMMA.64x192x16.F32 R24, gdesc[UR4], RZ, !UPT, gsb0 ;  /* 0x02e00000041879f0 */ /* 0x000fe2000c0008ff */
[----:B------:R-:W-:Y:S01]  /*8250*/  R2UR UR6, R6 ;  /* 0x00000000060672ca */ /* 0x000fe200000e0000 */
[C---:B------:R-:W-:Y:S01]  /*8260*/  VIADD R6, R4.reuse, 0x4 ;  /* 0x0000000404067836 */ /* 0x040fe20000000000 */
[----:B------:R-:W-:Y:S01]  /*8270*/  R2UR UR7, R7 ;  /* 0x00000000070772ca */ /* 0x000fe200000e0000 */
[----:B------:R-:W-:Y:S01]  /*8280*/  VIADD R4, R4, 0x6 ;  /* 0x0000000604047836 */ /* 0x000fe20000000000 */
[----:B------:R-:W-:Y:S02]  /*8290*/  R2UR UR4, R12 ;  /* 0x000000000c0472ca */ /* 0x000fe400000e0000 */
[----:B------:R-:W-:Y:S02]  /*82a0*/  R2UR UR5, R13 ;  /* 0x000000000d0572ca */ /* 0x000fe400000e0000 */
[----:B------:R-:W-:Y:S01]  /*82b0*/  MOV R7, 0x40000040 ;  /* 0x4000004000077802 */ /* 0x000fe20000000f00 */
[----:B------:R-:W-:-:S02]  /*82c0*/  WARPGROUP.DEPBAR.LE gsb0, 0x0 ;  /* 0x00008000000079c5 */ /* 0x000fc40000010000 */
[----:B------:R-:W-:-:S08]  /*82d0*/  WARPGROUP.ARRIVE ;  /* 0x00000000000079c5 */ /* 0x000fd00000000000 */
[----:B------:R-:W-:Y:S01]  /*82e0*/  HGMMA.64x192x16.F32 R24, gdesc[UR4], R24, gsb0 ;  /* 0x02e00000041879f0 */ /* 0x000fe20008000818 */
[----:B------:R-:W-:Y:S01]  /*82f0*/  R2UR UR6, R6 ;  /* 0x00000000060672ca */ /* 0x000fe200000e0000 */
[----:B------:R-:W-:Y:S01]  /*8300*/  VIADD R6, R8, 0x6 ;  /* 0x0000000608067836 */ /* 0x000fe20000000000 */
[----:B------:R-:W-:Y:S01]  /*8310*/  R2UR UR7, R7 ;  /* 0x00000000070772ca */ /* 0x000fe200000e0000 */
[----:B------:R-:W-:Y:S01]  /*8320*/  IMAD.MOV.U32 R7, RZ, RZ, 0x40000040 ;  /* 0x40000040ff077424 */ /* 0x000fe200078e00ff */
[----:B------:R-:W-:Y:S02]  /*8330*/  R2UR UR4, R10 ;  /* 0x000000000a0472ca */ /* 0x000fe400000e0000 */
[----:B------:R-:W-:Y:S02]  /*8340*/  R2UR UR5, R11 ;  /* 0x000000000b0572ca */ /* 0x000fe400000e0000 */
[----:B------:R1:W-:Y:S01]  /*8350*/  STL.64 [R1+0x58], R6 ;  /* 0x0000580601007387 */ /* 0x0003e20000100a00 */
[----:B------:R-:W-:-:S02]  /*8360*/  WARPGROUP.DEPBAR.LE gsb0, 0x0 ;  /* 0x00008000000079c5 */ /* 0x000fc40000010000 */
[----:B------:R-:W-:-:S08]  /*8370*/  WARPGROUP.ARRIVE ;  /* 0x00000000000079c5 */ /* 0x000fd00000000000 */
[----:B------:R-:W-:Y:S01]  /*8380*/  HGMMA.64x192x16.F32 R24, gdesc[UR4], R24, gsb0 ;  /* 0x02e00000041879f0 */ /* 0x000fe20008000818 */
[----:B------:R-:W-:Y:S02]  /*8390*/  R2UR UR7, R5 ;  /* 0x00000000050772ca */ /* 0x000fe400000e0000 */
[----:B------:R-:W2:Y:S01]  /*83a0*/  LDL R5, [R1+0xa8] ;  /* 0x0000a80001057983 */ /* 0x000ea20000100800 */
[----:B------:R-:W-:Y:S02]  /*83b0*/  R2UR UR6, R4 ;  /* 0x00000000040672ca */ /* 0x000fe400000e0000 */
[----:B------:R-:W-:Y:S02]  /*83c0*/  R2UR UR4, R6 ;  /* 0x00000000060472ca */ /* 0x000fe400000e0000 */
[----:B------:R-:W-:Y:S01]  /*83d0*/  R2UR UR5, R7 ;  /* 0x00000000070572ca */ /* 0x000fe200000e0000 */
[----:B------:R-:W-:Y:S02]  /*83e0*/  WARPGROUP.DEPBAR.LE gsb0, 0x0 ;  /* 0x00008000000079c5 */ /* 0x000fe40000010000 */
[----:B------:R-:W-:-:S10]  /*83f0*/  WARPGROUP.ARRIVE ;  /* 0x00000000000079c5 */ /* 0x000fd40000000000 */
[----:B------:R-:W-:Y:S01]  /*8400*/  HGMMA.64x192x16.F32 R24, gdesc[UR4], R24, gsb0 ;  /* 0x02e00000041879f0 */ /* 0x000fe20008000818 */
[----:B------:R-:W-:Y:S01]  /*8410*/  ULDC UR4, c[0x0][0x9d8] ;  /* 0x0002760000047ab9 */ /* 0x000fe20000000800 */
[----:B------:R-:W-:Y:S01]  /*8420*/  ULDC UR5, c[0x0][0x988] ;  /* 0x0002620000057ab9 */ /* 0x000fe20000000800 */
[----:B------:R-:W-:Y:S02]  /*8430*/  WARPGROUP.DEPBAR.LE gsb0, 0x0 ;  /* 0x00008000000079c5 */ /* 0x000fe40000010000 */
[----:B------:R-:W-:Y:S01]  /*8440*/  FMUL.FTZ R126, R24, UR4 ;  /* 0x00000004187e7c20 */ /* 0x000fe20008410000 */
[----:B0-----:R-:W-:Y:S01]  /*8450*/  FMUL.FTZ R12, R26, UR4 ;  /* 0x000000041a0c7c20 */ /* 0x001fe20008410000 */
[----:B------:R-:W-:Y:S01]  /*8460*/  FMUL.FTZ R124, R25, UR4 ;  /* 0x00000004197c7c20 */ /* 0x000fe20008410000 */
[----:B------:R-:W-:Y:S01]  /*8470*/  FMUL.FTZ R120, R33, UR4 ;  /* 0x0000000421787c20 */ /* 0x000fe20008410000 */
[----:B------:R-:W-:Y:S01]  /*8480*/  FMUL.FTZ R25, R35, UR4 ;  /* 0x0000000423197c20 */ /* 0x000fe20008410000 */
[----:B-1----:R-:W-:Y:S01]  /*8490*/  FMUL.FTZ R7, R48, UR4 ;  /* 0x0000000430077c20 */ /* 0x002fe20008410000 */
[----:B------:R-:W-:Y:S01]  /*84a0*/  MUFU.TANH R126, R126 ;  /* 0x0000007e007e7308 */ /* 0x000fe20000002400 */
[----:B------:R-:W-:Y:S01]  /*84b0*/  FMUL.FTZ R48, R51, UR4 ;  /* 0x0000000433307c20 */ /* 0x000fe20008410000 */
[----:B------:R-:W-:Y:S01]  /*84c0*/  FMUL.FTZ R51, R55, UR4 ;  /* 0x0000000437337c20 */ /* 0x000fe20008410000 */
[----:B------:R-:W-:Y:S01]  /*84d0*/  FMUL.FTZ R122, R29, UR4 ;  /* 0x000000041d7a7c20 */ /* 0x000fe20008410000 */
[----:B------:R-:W-:Y:S01]  /*84e0*/  FMUL.FTZ R15, R31, UR4 ;  /* 0x000000041f0f7c20 */ /* 0x000fe20008410000 */
[----:B------:R-:W-:-:S03]  /*84f0*/  FMUL.FTZ R55, R66, UR4 ;  /* 0x0000000442377c20 */ /* 0x000fc60008410000 */
[----:B------:R-:W0:Y:S01]  /*8500*/  MUFU.TANH R12, R12 ;  /* 0x0000000c000c7308 */ /* 0x000e220000002400 */
[----:B------:R-:W-:Y:S01]  /*8510*/  FMUL.FTZ R4, R44, UR4 ;  /* 0x000000042c047c20 */ /* 0x000fe20008410000 */
[----:B--2---:R-:W-:Y:S02]  /*8520*/  IMAD.IADD R66, R5, 0x1, R127 ;  /* 0x0000000105427824 */ /* 0x004fe400078e027f */
[----:B------:R-:W-:Y:S01]  /*8530*/  FMUL.FTZ R125, R28, UR4 ;  /* 0x000000041c7d7c20 */ /* 0x000fe20008410000 */
[----:B------:R-:W-:-:S03]  /*8540*/  FMUL.FTZ R3, R40, UR4 ;  /* 0x0000000428037c20 */ /* 0x000fc60008410000 */
[----:B------:R-:W-:Y:S01]  /*8550*/  MUFU.TANH R120, R120 ;  /* 0x0000007800787308 */ /* 0x000fe20000002400 */
[----:B------:R-:W-:-:S07]  /*8560*/  IMAD R5, R155, -0xc0, R66 ;  /* 0xffffff409b057824 */ /* 0x000fce00078e0242 */
[----:B------:R-:W1:Y:S01]  /*8570*/  MUFU.TANH R25, R25 ;  /* 0x0000001900197308 */ /* 0x000e620000002400 */
[----:B------:R-:W-:Y:S01]  /*8580*/  FMUL.FTZ R123, R32, UR4 ;  /* 0x00000004207b7c20 */ /* 0x000fe20008410000 */
[----:B------:R-:W-:-:S06]  /*8590*/  ISETP.GT.AND P3, PT, R5, RZ, PT ;  /* 0x000000ff0500720c */ /* 0x000fcc0003f64270 */
[----:B------:R-:W2:Y:S01]  /*85a0*/  MUFU.TANH R124, R124 ;  /* 0x0000007c007c7308 */ /* 0x000ea20000002400 */
[----:B------:R-:W-:-:S07]  /*85b0*/  FMUL.FTZ R13, R27, UR4 ;  /* 0x000000041b0d7c20 */ /* 0x000fce0008410000 */
[----:B------:R-:W-:Y:S08]  /*85c0*/  MUFU.TANH R122, R122 ;  /* 0x0000007a007a7308 */ /* 0x000ff00000002400 */
[----:B------:R-:W3:Y:S01]  /*85d0*/  MUFU.TANH R15, R15 ;  /* 0x0000000f000f7308 */ /* 0x000ee20000002400 */
[----:B0-----:R-:W-:-:S07]  /*85e0*/  FSEL R12, R12, -INF , P3 ;  /* 0xff8000000c0c7808 */ /* 0x001fce0001800000 */
[----:B------:R-:W0:Y:S01]  /*85f0*/  MUFU.TANH R4, R4 ;  /* 0x0000000400047308 */ /* 0x000e220000002400 */
[----:B------:R-:W-:-:S07]  /*8600*/  FSEL R126, R126, -INF , P3 ;  /* 0xff8000007e7e7808 */ /* 0x000fce0001800000 */
[----:B------:R-:W4:Y:S01]  /*8610*/  MUFU.TANH R125, R125 ;  /* 0x0000007d007d7308 */ /* 0x000f220000002400 */
[----:B------:R-:W-:Y:S01]  /*8620*/  ISETP.GT.AND P3, PT, R5, 0x11, PT ;  /* 0x000000110500780c */ /* 0x000fe20003f64270 */
[----:B------:R-:W-:-:S06]  /*8630*/  FMUL.FTZ R14, R30, UR4 ;  /* 0x000000041e0e7c20 */ /* 0x000fcc0008410000 */
[----:B------:R-:W4:Y:S01]  /*8640*/  MUFU.TANH R3, R3 ;  /* 0x0000000300037308 */ /* 0x000f220000002400 */
[C---:B------:R-:W-:Y:S01]  /*8650*/  ISETP.GT.AND P4, PT, R5.reuse, 0x1, PT ;  /* 0x000000010500780c */ /* 0x040fe20003f84270 */
[----:B------:R-:W-:Y:S01]  /*8660*/  FMUL.FTZ R121, R36, UR4 ;  /* 0x0000000424797c20 */ /* 0x000fe20008410000 */
[----:B------:R-:W-:Y:S01]  /*8670*/  ISETP.GT.AND P1, PT, R5, 0x9, PT ;  /* 0x000000090500780c */ /* 0x000fe20003f24270 */
[----:B------:R-:W-:Y:S01]  /*8680*/  FMUL.FTZ R30, R46, UR4 ;  /* 0x000000042e1e7c20 */ /* 0x000fe20008410000 */
[----:B-1----:R-:W-:-:S03]  /*8690*/  FSEL R25, R25, -INF , P3 ;  /* 0xff80000019197808 */ /* 0x002fc60001800000 */
[----:B------:R-:W1:Y:S01]  /*86a0*/  MUFU.TANH R123, R123 ;  /* 0x0000007b007b7308 */ /* 0x000e620000002400 */
[----:B------:R-:W-:Y:S01]  /*86b0*/  FSEL R120, R120, -INF , P3 ;  /* 0xff80000078787808 */ /* 0x000fe20001800000 */
[----:B------:R-:W-:Y:S01]  /*86c0*/  FMUL.FTZ R46, R68, UR4 ;  /* 0x00000004442e7c20 */ /* 0x000fe20008410000 */
[----:B------:R-:W-:Y:S01]  /*86d0*/  ISETP.GT.AND P3, PT, R5, 0x28, PT ;  /* 0x000000280500780c */ /* 0x000fe20003f64270 */
[----:B------:R-:W-:Y:S01]  /*86e0*/  FMUL.FTZ R6, R37, UR4 ;  /* 0x0000000425067c20 */ /* 0x000fe20008410000 */
[----:B------:R-:W-:-:S03]  /*86f0*/  ISETP.GT.AND P5, PT, R5, 0x8, PT ;  /* 0x000000080500780c */ /* 0x000fc60003fa4270 */
[----:B------:R-:W1:Y:S01]  /*8700*/  MUFU.TANH R13, R13 ;  /* 0x0000000d000d7308 */ /* 0x000e620000002400 */
[----:B--2---:R-:W-:Y:S01]  /*8710*/  FSEL R124, R124, -INF , P4 ;  /* 0xff8000007c7c7808 */ /* 0x004fe20002000000 */
[----:B------:R-:W-:Y:S01]  /*8720*/  FMUL.FTZ R68, R79, UR4 ;  /* 0x000000044f447c20 */ /* 0x000fe20008410000 */
[----:B------:R-:W-:Y:S01]  /*8730*/  FMUL.FTZ R79, R91, UR4 ;  /* 0x000000045b4f7c20 */ /* 0x000fe20008410000 */
[----:B---3--:R-:W-:Y:S02]  /*8740*/  FSEL R15, R15, -INF , P1 ;  /* 0xff8000000f0f7808 */ /* 0x008fe40000800000 */
[----:B------:R-:W-:Y:S02]  /*8750*/  FSEL R122, R122, -INF , P1 ;  /* 0xff8000007a7a7808 */ /* 0x000fe40000800000 */
[----:B------:R-:W2:Y:S01]  /*8760*/  MUFU.TANH R14, R14 ;  /* 0x0000000e000e7308 */ /* 0x000ea20000002400 */
[----:B------:R-:W-:Y:S01]  /*8770*/  ISETP.GT.AND P1, PT, R5, 0x20, PT ;  /* 0x000000200500780c */ /* 0x000fe20003f24270 */
[----:B------:R-:W-:Y:S01]  /*8780*/  FMUL.FTZ R24, R34, UR4 ;  /* 0x0000000422187c20 */ /* 0x000fe20008410000 */
[----:B0-----:R-:W-:-:S02]  /*8790*/  FSEL R91, R4, -INF , P3 ;  /* 0xff800000045b7808 */ /* 0x001fc40001800000 */
[----:B----4-:R-:W-:Y:S02]  /*87a0*/  FSEL R125, R125, -INF , P5 ;  /* 0xff8000007d7d7808 */ /* 0x010fe40002800000 */
[----:B------:R-:W-:Y:S01]  /*87b0*/  FMNMX.FTZ R4, R126, R124, !PT ;  /* 0x0000007c7e047209 */ /* 0x000fe20007810000 */
[----:B------:R-:W0:Y:S01]  /*87c0*/  MUFU.TANH R121, R121 ;  /* 0x0000007900797308 */ /* 0x000e220000002400 */
[----:B------:R-:W-:Y:S01]  /*87d0*/  FMUL.FTZ R35, R93, UR4 ;  /* 0x000000045d237c20 */ /* 0x000fe20008410000 */
[----:B------:R-:W-:Y:S01]  /*87e0*/  FSEL R93, R3, -INF , P1 ;  /* 0xff800000035d7808 */ /* 0x000fe20000800000 */
[----:B------:R-:W-:Y:S01]  /*87f0*/  FMUL.FTZ R8, R41, UR4 ;  /* 0x0000000429087c20 */ /* 0x000fe20008410000 */
[----:B------:R-:W-:Y:S02]  /*8800*/  ISETP.GT.AND P2, PT, R5, 0x10, PT ;  /* 0x000000100500780c */ /* 0x000fe40003f44270 */
[----:B------:R-:W-:Y:S02]  /*8810*/  FMNMX.FTZ R3, R125, R4, !PT ;  /* 0x000000047d037209 */ /* 0x000fe40007810000 */
[----:B------:R-:W3:Y:S01]  /*8820*/  MUFU.TANH R6, R6 ;  /* 0x0000000600067308 */ /* 0x000ee20000002400 */
[----:B------:R-:W-:Y:S01]  /*8830*/  FMUL.FTZ R26, R38, UR4 ;  /* 0x00000004261a7c20 */ /* 0x000fe20008410000 */
[----:B-1----:R-:W-:-:S02]  /*8840*/  FSEL R123, R123, -INF , P2 ;  /* 0xff8000007b7b7808 */ /* 0x002fc40001000000 */
[----:B------:R-:W-:-:S04]  /*8850*/  FMNMX.FTZ R4, R122, R3, !PT ;  /* 0x000000037a047209 */ /* 0x000fc80007810000 */
[----:B------:R-:W1:Y:S01]  /*8860*/  MUFU.TANH R24, R24 ;  /* 0x0000001800187308 */ /* 0x000e620000002400 */
[----:B------:R-:W-:Y:S01]  /*8870*/  FSEL R13, R13, -INF , P4 ;  /* 0xff8000000d0d7808 */ /* 0x000fe20002000000 */
[----:B------:R-:W-:Y:S01]  /*8880*/  FMUL.FTZ R27, R39, UR4 ;  /* 0x00000004271b7c20 */ /* 0x000fe20008410000 */
[----:B------:R-:W-:Y:S01]  /*8890*/  ISETP.GT.AND P4, PT, R5, 0x18, PT ;  /* 0x000000180500780c */ /* 0x000fe20003f84270 */
[----:B------:R-:W-:Y:S01]  /*88a0*/  FMUL.FTZ R10, R45, UR4 ;  /* 0x000000042d0a7c20 */ /* 0x000fe20008410000 */
[----:B------:R-:W-:-:S03]  /*88b0*/  FMNMX.FTZ R3, R123, R4, !PT ;  /* 0x000000047b037209 */ /* 0x000fc60007810000 */
[----:B------:R-:W4:Y:S01]  /*88c0*/  MUFU.TANH R8, R8 ;  /* 0x0000000800087308 */ /* 0x000f220000002400 */
[----:B--2---:R-:W-:Y:S01]  /*88d0*/  FSEL R14, R14, -INF , P5 ;  /* 0xff8000000e0e7808 */ /* 0x004fe20002800000 */
[----:B------:R-:W-:Y:S01]  /*88e0*/  FMUL.FTZ R28, R42, UR4 ;  /* 0x000000042a1c7c20 */ /* 0x000fe20008410000 */
[----:B------:R-:W-:Y:S02]  /*88f0*/  ISETP.GT.AND P5, PT, R5, 0x19, PT ;  /* 0x000000190500780c */ /* 0x000fe40003fa4270 */
[----:B0-----:R-:W-:-:S03]  /*8900*/  FSEL R121, R121, -INF , P4 ;  /* 0xff80000079797808 */ /* 0x001fc60002000000 */
[----:B------:R-:W0:Y:S01]  /*8910*/  MUFU.TANH R26, R26 ;  /* 0x0000001a001a7308 */ /* 0x000e220000002400 */
[----:B------:R-:W-:Y:S01]  /*8920*/  FMNMX.FTZ R4, R120, R3, !PT ;  /* 0x0000000378047209 */ /* 0x000fe20007810000 */
[----:B------:R-:W-:Y:S01]  /*8930*/  FMUL.FTZ R33, R92, UR4 ;  /* 0x000000045c217c20 */ /* 0x000fe20008410000 */
[----:B------:R-:W-:Y:S01]  /*8940*/  FMUL.FTZ R29, R43, UR4 ;  /* 0x000000042b1d7c20 */ /* 0x000fe20008410000 */
[----:B---3--:R-:W-:Y:S01]  /*8950*/  FSEL R92, R6, -INF , P5 ;  /* 0xff800000065c7808 */ /* 0x008fe20002800000 */
[----:B------:R-:W-:Y:S01]  /*8960*/  FMUL.FTZ R32, R49, UR4 ;  /* 0x0000000431207c20 */ /* 0x000fe20008410000 */
[----:B------:R-:W-:Y:S02]  /*8970*/  FMNMX.FTZ R3, R121, R4, !PT ;  /* 0x0000000479037209 */ /* 0x000fe40007810000 */
[----:B------:R-:W2:Y:S01]  /*8980*/  MUFU.TANH R27, R27 ;  /* 0x0000001b001b7308 */ /* 0x000ea20000002400 */
[----:B-1----:R-:W-:Y:S01]  /*8990*/  FSEL R24, R24, -INF , P2 ;  /* 0xff80000018187808 */ /* 0x002fe20001000000 */
[----:B------:R-:W-:Y:S01]  /*89a0*/  FMUL.FTZ R9, R52, UR4 ;  /* 0x0000000434097c20 */ /* 0x000fe20008410000 */
[----:B------:R-:W-:-:S05]  /*89b0*/  ISETP.GT.AND P2, PT, R5, 0x21, PT ;  /* 0x000000210500780c */ /* 0x000fca0003f44270 */
[----:B------:R-:W1:Y:S01]  /*89c0*/  MUFU.TANH R10, R10 ;  /* 0x0000000a000a7308 */ /* 0x000e620000002400 */
[----:B------:R-:W-:Y:S01]  /*89d0*/  FMNMX.FTZ R4, R92, R3, !PT ;  /* 0x000000035c047209 */ /* 0x000fe20007810000 */
[----:B------:R-:W-:Y:S01]  /*89e0*/  FMUL.FTZ R52, R58, UR4 ;  /* 0x000000043a347c20 */ /* 0x000fe20008410000 */
[----:B------:R-:W-:-:S05]  /*89f0*/  FMUL.FTZ R58, R67, UR4 ;  /* 0x00000004433a7c20 */ /* 0x000fca0008410000 */
[----:B------:R-:W3:Y:S01]  /*8a00*/  MUFU.TANH R28, R28 ;  /* 0x0000001c001c7308 */ /* 0x000ee20000002400 */
[----:B------:R-:W-:Y:S01]  /*8a10*/  FMUL.FTZ R67, R82, UR4 ;  /* 0x0000000452437c20 */ /* 0x000fe20008410000 */
[----:B------:R-:W-:Y:S01]  /*8a20*/  FMUL.FTZ R31, R47, UR4 ;  /* 0x000000042f1f7c20 */ /* 0x000fe20008410000 */
[----:B----4-:R-:W-:-:S05]  /*8a30*/  FSEL R82, R8, -INF , P2 ;  /* 0xff80000008527808 */ /* 0x010fca0001000000 */
[----:B------:R-:W4:Y:S01]  /*8a40*/  MUFU.TANH R7, R7 ;  /* 0x0000000700077308 */ /* 0x000f220000002400 */
[----:B------:R-:W-:Y:S01]  /*8a50*/  FMNMX.FTZ R3, R93, R4, !PT ;  /* 0x000000045d037209 */ /* 0x000fe20007810000 */
[----:B------:R-:W-:Y:S01]  /*8a60*/  FMUL.FTZ R34, R53, UR4 ;  /* 0x0000000435227c20 */ /* 0x000fe20008410000 */
[----:B0-----:R-:W-:-:S05]  /*8a70*/  FSEL R26, R26, -INF , P4 ;  /* 0xff8000001a1a7808 */ /* 0x001fca0002000000 */
[----:B------:R-:W0:Y:S01]  /*8a80*/  MUFU.TANH R29, R29 ;  /* 0x0000001d001d7308 */ /* 0x000e220000002400 */
[----:B------:R-:W-:Y:S01]  /*8a90*/  FMUL.FTZ R49, R50, UR4 ;  /* 0x0000000432317c20 */ /* 0x000fe20008410000 */
[----:B------:R-:W-:-:S06]  /*8aa0*/  ISETP.GT.AND P4, PT, R5, 0x29, PT ;  /* 0x000000290500780c */ /* 0x000fcc0003f84270 */
[----:B------:R-:W0:Y:S01]  /*8ab0*/  MUFU.TANH R32, R32 ;  /* 0x0000002000207308 */ /* 0x000e220000002400 */
[----:B------:R-:W-:Y:S01]  /*8ac0*/  FMNMX.FTZ R4, R82, R3, !PT ;  /* 0x0000000352047209 */ /* 0x000fe20007810000 */
[----:B------:R-:W-:Y:S01]  /*8ad0*/  FMUL.FTZ R20, R56, UR4 ;  /* 0x0000000438147c20 */ /* 0x000fe20008410000 */
[----:B------:R-:W-:Y:S01]  /*8ae0*/  FMUL.FTZ R37, R61, UR4 ;  /* 0x000000043d257c20 */ /* 0x000fe20008410000 */
[----:B------:R-:W-:-:S04]  /*8af0*/  FMUL.FTZ R61, R64, UR4 ;  /* 0x00000004403d7c20 */ /* 0x000fc80008410000 */
[----:B------:R-:W0:Y:S01]  /*8b00*/  MUFU.TANH R30, R30 ;  /* 0x0000001e001e7308 */ /* 0x000e220000002400 */
[----:B------:R-:W-:Y:S01]  /*8b10*/  FMUL.FTZ R64, R78, UR4 ;  /* 0x000000044e407c20 */ /* 0x000fe20008410000 */
[----:B--2---:R-:W-:-:S06]  /*8b20*/  FSEL R27, R27, -INF , P5 ;  /* 0xff8000001b1b7808 */ /* 0x004fcc0002800000 */
[----:B------:R-:W2:Y:S01]  /*8b30*/  MUFU.TANH R9, R9 ;  /* 0x0000000900097308 */ /* 0x000ea20000002400 */
[----:B------:R-:W-:Y:S01]  /*8b40*/  ISETP.GT.AND P5, PT, R5, 0x30, PT ;  /* 0x000000300500780c */ /* 0x000fe20003fa4270 */
[----:B------:R-:W-:Y:S01]  /*8b50*/  FMUL.FTZ R36, R57, UR4 ;  /* 0x0000000439247c20 */ /* 0x000fe20008410000 */
[----:B-1----:R-:W-:Y:S02]  /*8b60*/  FSEL R78, R10, -INF , P4 ;  /* 0xff8000000a4e7808 */ /* 0x002fe40002000000 */
[----:B------:R-:W-:-:S03]  /*8b70*/  FMNMX.FTZ R3, R91, R4, !PT ;  /* 0x000000045b037209 */ /* 0x000fc60007810000 */
[----:B------:R-:W1:Y:S01]  /*8b80*/  MUFU.TANH R31, R31 ;  /* 0x0000001f001f7308 */ /* 0x000e620000002400 */
[----:B------:R-:W-:Y:S01]  /*8b90*/  FMUL.FTZ R41, R81, UR4 ;  /* 0x0000000451297c20 */ /* 0x000fe20008410000 */
[----:B---3--:R-:W-:Y:S01]  /*8ba0*/  FSEL R28, R28, -INF , P1 ;  /* 0xff8000001c1c7808 */ /* 0x008fe20000800000 */
[----:B------:R-:W-:-:S05]  /*8bb0*/  FMUL.FTZ R50, R54, UR4 ;  /* 0x0000000436327c20 */ /* 0x000fca0008410000 */
[----:B------:R-:W3:Y:S01]  /*8bc0*/  MUFU.TANH R34, R34 ;  /* 0x0000002200227308 */ /* 0x000ee20000002400 */
[----:B------:R-:W-:Y:S01]  /*8bd0*/  FMUL.FTZ R11, R60, UR4 ;  /* 0x000000043c0b7c20 */ /* 0x000fe20008410000 */
[----:B------:R-:W-:Y:S02]  /*8be0*/  ISETP.GT.AND P1, PT, R5, 0x31, PT ;  /* 0x000000310500780c */ /* 0x000fe40003f24270 */
[----:B----4-:R-:W-:Y:S02]  /*8bf0*/  FSEL R81, R7, -INF , P5 ;  /* 0xff80000007517808 */ /* 0x010fe40002800000 */
[----:B------:R-:W-:Y:S02]  /*8c00*/  FMNMX.FTZ R4, R78, R3, !PT ;  /* 0x000000034e047209 */ /* 0x000fe40007810000 */
[----:B------:R-:W4:Y:S01]  /*8c10*/  MUFU.TANH R49, R49 ;  /* 0x0000003100317308 */ /* 0x000f220000002400 */
[----:B------:R-:W-:Y:S01]  /*8c20*/  FMUL.FTZ R60, R74, UR4 ;  /* 0x000000044a3c7c20 */ /* 0x000fe20008410000 */
[----:B0-----:R-:W-:-:S06]  /*8c30*/  FSEL R29, R29, -INF , P2 ;  /* 0xff8000001d1d7808 */ /* 0x001fcc0001000000 */
[----:B------:R-:W0:Y:S01]  /*8c40*/  MUFU.TANH R20, R20 ;  /* 0x0000001400147308 */ /* 0x000e220000002400 */
[----:B------:R-:W-:Y:S02]  /*8c50*/  ISETP.GT.AND P2, PT, R5, 0x38, PT ;  /* 0x000000380500780c */ /* 0x000fe40003f44270 */
[----:B------:R-:W-:Y:S02]  /*8c60*/  FSEL R74, R32, -INF , P1 ;  /* 0xff800000204a7808 */ /* 0x000fe40000800000 */
[----:B------:R-:W-:-:S03]  /*8c70*/  FMNMX.FTZ R7, R81, R4, !PT ;  /* 0x0000000451077209 */ /* 0x000fc60007810000 */
[----:B------:R-:W0:Y:S01]  /*8c80*/  MUFU.TANH R48, R48 ;  /* 0x0000003000307308 */ /* 0x000e220000002400 */
[----:B------:R-:W-:Y:S01]  /*8c90*/  FMUL.FTZ R43, R77, UR4 ;  /* 0x000000044d2b7c20 */ /* 0x000fe20008410000 */
[----:B------:R-:W-:-:S06]  /*8ca0*/  FSEL R30, R30, -INF , P3 ;  /* 0xff8000001e1e7808 */ /* 0x000fcc0001800000 */
[----:B------:R-:W0:Y:S01]  /*8cb0*/  MUFU.TANH R36, R36 ;  /* 0x0000002400247308 */ /* 0x000e220000002400 */
[----:B------:R-:W-:Y:S02]  /*8cc0*/  ISETP.GT.AND P3, PT, R5, 0x39, PT ;  /* 0x000000390500780c */ /* 0x000fe40003f64270 */
[----:B--2---:R-:W-:Y:S02]  /*8cd0*/  FSEL R77, R9, -INF , P2 ;  /* 0xff800000094d7808 */ /* 0x004fe40001000000 */
[----:B------:R-:W-:-:S03]  /*8ce0*/  FMNMX.FTZ R4, R74, R7, !PT ;  /* 0x000000074a047209 */ /* 0x000fc60007810000 */
[----:B------:R-:W2:Y:S01]  /*8cf0*/  MUFU.TANH R50, R50 ;  /* 0x0000003200327308 */ /* 0x000ea20000002400 */
[----:B------:R-:W-:Y:S01]  /*8d00*/  FMUL.FTZ R47, R69, UR4 ;  /* 0x00000004452f7c20 */ /* 0x000fe20008410000 */
[----:B-1----:R-:W-:-:S06]  /*8d10*/  FSEL R31, R31, -INF , P4 ;  /* 0xff8000001f1f7808 */ /* 0x002fcc0002000000 */
[----:B------:R-:W1:Y:S01]  /*8d20*/  MUFU.TANH R11, R11 ;  /* 0x0000000b000b7308 */ /* 0x000e620000002400 */
[----:B------:R-:W-:Y:S01]  /*8d30*/  FMUL.FTZ R53, R59, UR4 ;  /* 0x000000043b357c20 */ /* 0x000fe20008410000 */
[----:B------:R-:W-:Y:S01]  /*8d40*/  FMUL.FTZ R54, R62, UR4 ;  /* 0x000000043e367c20 */ /* 0x000fe20008410000 */
[----:B------:R-:W-:Y:S01]  /*8d50*/  ISETP.GT.AND P4, PT, R5, 0x40, PT ;  /* 0x000000400500780c */ /* 0x000fe20003f84270 */
[----:B------:R-:W-:Y:S01]  /*8d60*/  FMUL.FTZ R62, R65, UR4 ;  /* 0x00000004413e7c20 */ /* 0x000fe20008410000 */
[----:B---3--:R-:W-:-:S03]  /*8d70*/  FSEL R69, R34, -INF , P3 ;  /* 0xff80000022457808 */ /* 0x008fc60001800000 */
[----:B------:R-:W3:Y:S01]  /*8d80*/  MUFU.TANH R51, R51 ;  /* 0x0000003300337308 */ /* 0x000ee20000002400 */
[----:B------:R-:W-:Y:S01]  /*8d90*/  FMNMX.FTZ R4, R77, R4, !PT ;  /* 0x000000044d047209 */ /* 0x000fe20007810000 */
[----:B------:R-:W-:Y:S01]  /*8da0*/  FMUL.FTZ R45, R73, UR4 ;  /* 0x00000004492d7c20 */ /* 0x000fe20008410000 */
[----:B----4-:R-:W-:-:S05]  /*8db0*/  FSEL R49, R49, -INF , P5 ;  /* 0xff80000031317808 */ /* 0x010fca0002800000 */
[----:B------:R-:W4:Y:S01]  /*8dc0*/  MUFU.TANH R37, R37 ;  /* 0x0000002500257308 */ /* 0x000f220000002400 */
[----:B------:R-:W-:Y:S02]  /*8dd0*/  ISETP.GT.AND P5, PT, R5, 0x41, PT ;  /* 0x000000410500780c */ /* 0x000fe40003fa4270 */
[----:B0-----:R-:W-:Y:S02]  /*8de0*/  FSEL R73, R20, -INF , P4 ;  /* 0xff80000014497808 */ /* 0x001fe40002000000 */
[----:B------:R-:W-:-:S03]  /*8df0*/  FMNMX.FTZ R4, R69, R4, !PT ;  /* 0x0000000445047209 */ /* 0x000fc60007810000 */
[----:B------:R-:W0:Y:S01]  /*8e00*/  MUFU.TANH R52, R52 ;  /* 0x0000003400347308 */ /* 0x000e220000002400 */
[----:B------:R-:W-:Y:S01]  /*8e10*/  FSEL R48, R48, -INF , P1 ;  /* 0xff80000030307808 */ /* 0x000fe20000800000 */
[----:B------:R-:W-:Y:S01]  /*8e20*/  FMUL.FTZ R56, R63, UR4 ;  /* 0x000000043f387c20 */ /* 0x000fe20008410000 */
[----:B------:R-:W-:-:S05]  /*8e30*/  ISETP.GT.AND P1, PT, R5, 0x48, PT ;  /* 0x000000480500780c */ /* 0x000fca0003f24270 */
[----:B------:R-:W0:Y:S01]  /*8e40*/  MUFU.TANH R61, R61 ;  /* 0x0000003d003d7308 */ /* 0x000e220000002400 */
[----:B------:R-:W-:Y:S02]  /*8e50*/  FSEL R65, R36, -INF , P5 ;  /* 0xff80000024417808 */ /* 0x000fe40002800000 */
[----:B------:R-:W-:-:S05]  /*8e60*/  FMNMX.FTZ R4, R73, R4, !PT ;  /* 0x0000000449047209 */ /* 0x000fca0007810000 */
[----:B------:R-:W0:Y:S01]  /*8e70*/  MUFU.TANH R53, R53 ;  /* 0x0000003500357308 */ /* 0x000e220000002400 */
[----:B--2---:R-:W-:Y:S02]  /*8e80*/  FSEL R50, R50, -INF , P2 ;  /* 0xff80000032327808 */ /* 0x004fe40001000000 */
[----:B-1----:R-:W-:-:S05]  /*8e90*/  FSEL R66, R11, -INF , P1 ;  /* 0xff8000000b427808 */ /* 0x002fca0000800000 */
[----:B------:R-:W1:Y:S01]  /*8ea0*/  MUFU.TANH R62, R62 ;  /* 0x0000003e003e7308 */ /* 0x000e620000002400 */
[----:B------:R-:W-:Y:S01]  /*8eb0*/  ISETP.GT.AND P2, PT, R5, 0x49, PT ;  /* 0x000000490500780c */ /* 0x000fe20003f44270 */
[----:B------:R-:W-:Y:S01]  /*8ec0*/  FMUL.FTZ R44, R72, UR4 ;  /* 0x00000004482c7c20 */ /* 0x000fe20008410000 */
[----:B------:R-:W-:-:S05]  /*8ed0*/  FMNMX.FTZ R11, R65, R4, !PT ;  /* 0x00000004410b7209 */ /* 0x000fca0007810000 */
[----:B------:R-:W2:Y:S01]  /*8ee0*/  MUFU.TANH R54, R54 ;  /* 0x0000003600367308 */ /* 0x000ea20000002400 */
[----:B------:R-:W-:Y:S01]  /*8ef0*/  FMUL.FTZ R57, R70, UR4 ;  /* 0x0000000446397c20 */ /* 0x000fe20008410000 */
[----:B---3--:R-:W-:-:S06]  /*8f00*/  FSEL R51, R51, -INF , P3 ;  /* 0xff80000033337808 */ /* 0x008fcc0001800000 */
[----:B------:R-:W3:Y:S01]  /*8f10*/  MUFU.TANH R46, R46 ;  /* 0x0000002e002e7308 */ /* 0x000ee20000002400 */
[----:B------:R-:W-:Y:S02]  /*8f20*/  ISETP.GT.AND P3, PT, R5, 0x50, PT ;  /* 0x000000500500780c */ /* 0x000fe40003f64270 */
[----:B----4-:R-:W-:Y:S02]  /*8f30*/  FSEL R70, R37, -INF , P2 ;  /* 0xff80000025467808 */ /* 0x010fe40001000000 */
[----:B------:R-:W-:-:S03]  /*8f40*/  FMNMX.FTZ R11, R66, R11, !PT ;  /* 0x0000000b420b7209 */ /* 0x000fc60007810000 */
        /* <DEDUP_REMOVED lines=8> */
[----:B------:R-:W-:Y:S01]  /*8fd0*/  FSEL R53, R53, -INF , P5 ;  /* 0xff80000035357808 */ /* 0x000fe20002800000 */
[----:B------:R-:W-:Y:S01]  /*8fe0*/  FMUL.FTZ R59, R71, UR4 ;  /* 0x00000004473b7c20 */ /* 0x000fe20008410000 */
[----:B------:R-:W-:-:S05]  /*8ff0*/  ISETP.GT.AND P5, PT, R5, 0x58, PT ;  /* 0x000000580500780c */ /* 0x000fca0003fa4270 */
[----:B------:R-:W0:Y:S01]  /*9000*/  MUFU.TANH R44, R44 ;  /* 0x0000002c002c7308 */ /* 0x000e220000002400 */
[----:B-1----:R-:W-:Y:S01]  /*9010*/  FSEL R62, R62, -INF , P4 ;  /* 0xff8000003e3e7808 */ /* 0x002fe20002000000 */
[----:B------:R-:W-:Y:S01]  /*9020*/  FMUL.FTZ R63, R75, UR4 ;  /* 0x000000044b3f7c20 */ /* 0x000fe20008410000 */
[----:B------:R-:W-:-:S05]  /*9030*/  FMNMX.FTZ R11, R61, R6, !PT ;  /* 0x000000063d0b7209 */ /* 0x000fca0007810000 */
[----:B------:R-:W1:Y:S01]  /*9040*/  MUFU.TANH R58, R58 ;  /* 0x0000003a003a7308 */ /* 0x000e620000002400 */
[----:B--2---:R-:W-:Y:S01]  /*9050*/  FSEL R54, R54, -INF , P1 ;  /* 0xff80000036367808 */ /* 0x004fe20000800000 */
[----:B------:R-:W-:Y:S01]  /*9060*/  FMUL.FTZ R40, R80, UR4 ;  /* 0x0000000450287c20 */ /* 0x000fe20008410000 */
[----:B------:R-:W-:-:S05]  /*9070*/  ISETP.GT.AND P1, PT, R5, 0x59, PT ;  /* 0x000000590500780c */ /* 0x000fca0003f24270 */
[----:B------:R-:W2:Y:S01]  /*9080*/  MUFU.TANH R45, R45 ;  /* 0x0000002d002d7308 */ /* 0x000ea20000002400 */
[----:B---3--:R-:W-:Y:S02]  /*9090*/  FSEL R46, R46, -INF , P5 ;  /* 0xff8000002e2e7808 */ /* 0x008fe40002800000 */
[----:B------:R-:W-:Y:S01]  /*90a0*/  FMNMX.FTZ R11, R62, R11, !PT ;  /* 0x0000000b3e0b7209 */ /* 0x000fe20007810000 */
[----:B------:R-:W-:-:S04]  /*90b0*/  FMUL.FTZ R38, R84, UR4 ;  /* 0x0000000454267c20 */ /* 0x000fc80008410000 */
[----:B------:R-:W3:Y:S01]  /*90c0*/  MUFU.TANH R57, R57 ;  /* 0x0000003900397308 */ /* 0x000ee20000002400 */
[----:B------:R-:W-:Y:S01]  /*90d0*/  FMUL.FTZ R72, R86, UR4 ;  /* 0x0000000456487c20 */ /* 0x000fe20008410000 */
[----:B----4-:R-:W-:-:S06]  /*90e0*/  FSEL R56, R56, -INF , P2 ;  /* 0xff80000038387808 */ /* 0x010fcc0001000000 */
[----:B------:R-:W4:Y:S01]  /*90f0*/  MUFU.TANH R42, R42 ;  /* 0x0000002a002a7308 */ /* 0x000f220000002400 */
[----:B------:R-:W-:Y:S02]  /*9100*/  ISETP.GT.AND P2, PT, R5, 0x60, PT ;  /* 0x000000600500780c */ /* 0x000fe40003f44270 */
[----:B0-----:R-:W-:Y:S02]  /*9110*/  FSEL R47, R47, -INF , P1 ;  /* 0xff8000002f2f7808 */ /* 0x001fe40000800000 */
[----:B------:R-:W-:-:S03]  /*9120*/  FMNMX.FTZ R10, R46, R11, !PT ;  /* 0x0000000b2e0a7209 */ /* 0x000fc60007810000 */
[----:B------:R-:W0:Y:S01]  /*9130*/  MUFU.TANH R59, R59 ;  /* 0x0000003b003b7308 */ /* 0x000e220000002400 */
[----:B------:R-:W-:Y:S01]  /*9140*/  FMUL.FTZ R71, R83, UR4 ;  /* 0x0000000453477c20 */ /* 0x000fe20008410000 */
[----:B------:R-:W-:Y:S01]  /*9150*/  FMUL.FTZ R83, R95, UR4 ;  /* 0x000000045f537c20 */ /* 0x000fe20008410000 */
[----:B------:R-:W-:-:S05]  /*9160*/  FSEL R55, R55, -INF , P3 ;  /* 0xff80000037377808 */ /* 0x000fca0001800000 */
[----:B------:R-:W0:Y:S01]  /*9170*/  MUFU.TANH R63, R63 ;  /* 0x0000003f003f7308 */ /* 0x000e220000002400 */
[----:B------:R-:W-:Y:S02]  /*9180*/  ISETP.GT.AND P3, PT, R5, 0x61, PT ;  /* 0x000000610500780c */ /* 0x000fe40003f64270 */
[----:B------:R-:W-:-:S05]  /*9190*/  FSEL R44, R44, -INF , P2 ;  /* 0xff8000002c2c7808 */ /* 0x000fca0001000000 */
[----:B------:R-:W0:Y:S01]  /*91a0*/  MUFU.TANH R43, R43 ;  /* 0x0000002b002b7308 */ /* 0x000e220000002400 */
[----:B------:R-:W-:Y:S01]  /*91b0*/  FMNMX.FTZ R11, R47, R10, !PT ;  /* 0x0000000a2f0b7209 */ /* 0x000fe20007810000 */
[----:B------:R-:W-:Y:S01]  /*91c0*/  FMUL.FTZ R88, R88, UR4 ;  /* 0x0000000458587c20 */ /* 0x000fe20008410000 */
[----:B------:R-:W-:-:S05]  /*91d0*/  FMUL.FTZ R76, R90, UR4 ;  /* 0x000000045a4c7c20 */ /* 0x000fca0008410000 */
[----:B------:R-:W0:Y:S01]  /*91e0*/  MUFU.TANH R60, R60 ;  /* 0x0000003c003c7308 */ /* 0x000e220000002400 */
[----:B-1----:R-:W-:Y:S01]  /*91f0*/  FSEL R58, R58, -INF , P4 ;  /* 0xff8000003a3a7808 */ /* 0x002fe20002000000 */
[----:B------:R-:W-:Y:S01]  /*9200*/  FMUL.FTZ R4, R106, UR4 ;  /* 0x000000046a047c20 */ /* 0x000fe20008410000 */
[----:B------:R-:W-:-:S05]  /*9210*/  ISETP.GT.AND P4, PT, R5, 0x68, PT ;  /* 0x000000680500780c */ /* 0x000fca0003f84270 */
[----:B------:R-:W1:Y:S01]  /*9220*/  MUFU.TANH R40, R40 ;  /* 0x0000002800287308 */ /* 0x000e620000002400 */
[----:B--2---:R-:W-:Y:S01]  /*9230*/  FSEL R45, R45, -INF , P3 ;  /* 0xff8000002d2d7808 */ /* 0x004fe20001800000 */
[----:B------:R-:W-:Y:S01]  /*9240*/  FMUL.FTZ R39, R85, UR4 ;  /* 0x0000000455277c20 */ /* 0x000fe20008410000 */
[----:B------:R-:W-:-:S05]  /*9250*/  FMNMX.FTZ R10, R44, R11, !PT ;  /* 0x0000000b2c0a7209 */ /* 0x000fca0007810000 */
[----:B------:R-:W-:Y:S01]  /*9260*/  MUFU.TANH R38, R38 ;  /* 0x0000002600267308 */ /* 0x000fe20000002400 */
[----:B------:R-:W-:-:S07]  /*9270*/  FMUL.FTZ R32, R97, UR4 ;  /* 0x0000000461207c20 */ /* 0x000fce0008410000 */
[----:B------:R-:W2:Y:S01]  /*9280*/  MUFU.TANH R72, R72 ;  /* 0x0000004800487308 */ /* 0x000ea20000002400 */
[----:B------:R-:W-:Y:S01]  /*9290*/  FMUL.FTZ R85, R99, UR4 ;  /* 0x0000000463557c20 */ /* 0x000fe20008410000 */
[----:B---3--:R-:W-:-:S06]  /*92a0*/  FSEL R57, R57, -INF , P5 ;  /* 0xff80000039397808 */ /* 0x008fcc0002800000 */
[----:B------:R-:W3:Y:S01]  /*92b0*/  MUFU.TANH R68, R68 ;  /* 0x0000004400447308 */ /* 0x000ee20000002400 */
[----:B------:R-:W-:Y:S01]  /*92c0*/  ISETP.GT.AND P5, PT, R5, 0x69, PT ;  /* 0x000000690500780c */ /* 0x000fe20003fa4270 */
[----:B------:R-:W-:Y:S01]  /*92d0*/  FMUL.FTZ R89, R89, UR4 ;  /* 0x0000000459597c20 */ /* 0x000fe20008410000 */
[----:B----4-:R-:W-:-:S05]  /*92e0*/  FSEL R42, R42, -INF , P4 ;  /* 0xff8000002a2a7808 */ /* 0x010fca0002000000 */
[----:B------:R-:W4:Y:S01]  /*92f0*/  MUFU.TANH R41, R41 ;  /* 0x0000002900297308 */ /* 0x000f220000002400 */
[----:B------:R-:W-:-:S07]  /*9300*/  FMNMX.FTZ R11, R45, R10, !PT ;  /* 0x0000000a2d0b7209 */ /* 0x000fce0007810000 */
[----:B------:R-:W4:Y:S01]  /*9310*/  MUFU.TANH R35, R35 ;  /* 0x0000002300237308 */ /* 0x000f220000002400 */
[----:B0-----:R-:W-:-:S07]  /*9320*/  FSEL R59, R59, -INF , P1 ;  /* 0xff8000003b3b7808 */ /* 0x001fce0000800000 */
[----:B------:R-:W0:Y:S01]  /*9330*/  MUFU.TANH R83, R83 ;  /* 0x0000005300537308 */ /* 0x000e220000002400 */
[----:B------:R-:W-:Y:S01]  /*9340*/  ISETP.GT.AND P1, PT, R5, 0x70, PT ;  /* 0x000000700500780c */ /* 0x000fe20003f24270 */
[----:B------:R-:W-:-:S06]  /*9350*/  FMUL.FTZ R6, R108, UR4 ;  /* 0x000000046c067c20 */ /* 0x000fcc0008410000 */
[----:B------:R-:W0:Y:S01]  /*9360*/  MUFU.TANH R64, R64 ;  /* 0x0000004000407308 */ /* 0x000e220000002400 */
[----:B------:R-:W-:Y:S02]  /*9370*/  FSEL R63, R63, -INF , P3 ;  /* 0xff8000003f3f7808 */ /* 0x000fe40001800000 */
[----:B------:R-:W-:-:S05]  /*9380*/  FSEL R43, R43, -INF , P5 ;  /* 0xff8000002b2b7808 */ /* 0x000fca0002800000 */
[----:B------:R-:W-:Y:S01]  /*9390*/  MUFU.TANH R88, R88 ;  /* 0x0000005800587308 */ /* 0x000fe20000002400 */
[----:B------:R-:W-:Y:S02]  /*93a0*/  FMNMX.FTZ R10, R42, R11, !PT ;  /* 0x0000000b2a0a7209 */ /* 0x000fe40007810000 */
[----:B------:R-:W-:-:S05]  /*93b0*/  ISETP.GT.AND P3, PT, R5, 0x78, PT ;  /* 0x000000780500780c */ /* 0x000fca0003f64270 */
[----:B------:R-:W0:Y:S01]  /*93c0*/  MUFU.TANH R76, R76 ;  /* 0x0000004c004c7308 */ /* 0x000e220000002400 */
[----:B------:R-:W-:-:S07]  /*93d0*/  FSEL R60, R60, -INF , P2 ;  /* 0xff8000003c3c7808 */ /* 0x000fce0001000000 */
[----:B------:R-:W0:Y:S01]  /*93e0*/  MUFU.TANH R67, R67 ;  /* 0x0000004300437308 */ /* 0x000e220000002400 */
[----:B------:R-:W-:-:S07]  /*93f0*/  ISETP.GT.AND P2, PT, R5, 0x71, PT ;  /* 0x000000710500780c */ /* 0x000fce0003f44270 */
[----:B------:R-:W0:Y:S01]  /*9400*/  MUFU.TANH R4, R4 ;  /* 0x0000000400047308 */ /* 0x000e220000002400 */
[----:B-1----:R-:W-:Y:S01]  /*9410*/  FSEL R40, R40, -INF , P1 ;  /* 0xff80000028287808 */ /* 0x002fe20000800000 */
[----:B------:R-:W-:Y:S01]  /*9420*/  FMUL.FTZ R75, R87, UR4 ;  /* 0x00000004574b7c20 */ /* 0x000fe20008410000 */
[----:B------:R-:W-:-:S05]  /*9430*/  FMNMX.FTZ R11, R43, R10, !PT ;  /* 0x0000000a2b0b7209 */ /* 0x000fca0007810000 */
[----:B------:R-:W1:Y:S01]  /*9440*/  MUFU.TANH R39, R39 ;  /* 0x0000002700277308 */ /* 0x000e620000002400 */
[----:B--2---:R-:W-:Y:S02]  /*9450*/  FSEL R72, R72, -INF , P3 ;  /* 0xff80000048487808 */ /* 0x004fe40001800000 */
[----:B------:R-:W-:-:S05]  /*9460*/  FSEL R38, R38, -INF , P3 ;  /* 0xff80000026267808 */ /* 0x000fca0001800000 */
[----:B------:R-:W2:Y:S01]  /*9470*/  MUFU.TANH R32, R32 ;  /* 0x0000002000207308 */ /* 0x000ea20000002400 */
[----:B------:R-:W-:-:S07]  /*9480*/  ISETP.GT.AND P3, PT, R5, 0x89, PT ;  /* 0x000000890500780c */ /* 0x000fce0003f64270 */
[----:B------:R-:W2:Y:S01]  /*9490*/  MUFU.TANH R85, R85 ;  /* 0x0000005500557308 */ /* 0x000ea20000002400 */
[----:B---3--:R-:W-:Y:S02]  /*94a0*/  FSEL R68, R68, -INF , P5 ;  /* 0xff80000044447808 */ /* 0x008fe40002800000 */
[----:B----4-:R-:W-:-:S05]  /*94b0*/  FSEL R41, R41, -INF , P2 ;  /* 0xff80000029297808 */ /* 0x010fca0001000000 */
[----:B------:R-:W3:Y:S01]  /*94c0*/  MUFU.TANH R89, R89 ;  /* 0x0000005900597308 */ /* 0x000ee20000002400 */
[----:B------:R-:W-:Y:S01]  /*94d0*/  FMNMX.FTZ R10, R40, R11, !PT ;  /* 0x0000000b280a7209 */ /* 0x000fe20007810000 */
[----:B------:R-:W-:Y:S01]  /*94e0*/  FMUL.FTZ R80, R94, UR4 ;  /* 0x000000045e507c20 */ /* 0x000fe20008410000 */
[----:B------:R-:W-:Y:S01]  /*94f0*/  ISETP.GT.AND P5, PT, R5, 0x80, PT ;  /* 0x000000800500780c */ /* 0x000fe20003fa4270 */
[----:B------:R-:W-:-:S04]  /*9500*/  FMUL.FTZ R21, R96, UR4 ;  /* 0x0000000460157c20 */ /* 0x000fc80008410000 */
[----:B------:R-:W4:Y:S01]  /*9510*/  MUFU.TANH R71, R71 ;  /* 0x0000004700477308 */ /* 0x000f220000002400 */
[----:B------:R-:W-:Y:S01]  /*9520*/  FMUL.FTZ R84, R98, UR4 ;  /* 0x0000000462547c20 */ /* 0x000fe20008410000 */
[----:B------:R-:W-:Y:S02]  /*9530*/  FSEL R35, R35, -INF , P3 ;  /* 0xff80000023237808 */ /* 0x000fe40001800000 */
[----:B0-----:R-:W-:-:S04]  /*9540*/  FSEL R83, R83, -INF , P3 ;  /* 0xff80000053537808 */ /* 0x001fc80001800000 */
[----:B------:R-:W0:Y:S01]  /*9550*/  MUFU.TANH R6, R6 ;  /* 0x0000000600067308 */ /* 0x000e220000002400 */
[----:B------:R-:W-:Y:S02]  /*9560*/  FSEL R64, R64, -INF , P4 ;  /* 0xff80000040407808 */ /* 0x000fe40002000000 */
[C---:B------:R-:W-:Y:S02]  /*9570*/  ISETP.GT.AND P3, PT, R5.reuse, 0xa0, PT ;  /* 0x000000a00500780c */ /* 0x040fe40003f64270 */
[----:B------:R-:W-:Y:S02]  /*9580*/  ISETP.GT.AND P4, PT, R5, 0x79, PT ;  /* 0x000000790500780c */ /* 0x000fe40003f84270 */
[----:B------:R-:W-:Y:S01]  /*9590*/  FMNMX.FTZ R11, R41, R10, !PT ;  /* 0x0000000a290b7209 */ /* 0x000fe20007810000 */
[----:B------:R-:W0:Y:S01]  /*95a0*/  MUFU.TANH R75, R75 ;  /* 0x0000004b004b7308 */ /* 0x000e220000002400 */
[----:B------:R-:W-:Y:S02]  /*95b0*/  FSEL R76, R76, -INF , P5 ;  /* 0xff8000004c4c7808 */ /* 0x000fe40002800000 */
[----:B------:R-:W-:Y:S01]  /*95c0*/  FSEL R36, R88, -INF , P5 ;  /* 0xff80000058247808 */ /* 0x000fe20002800000 */
[----:B------:R-:W-:Y:S01]  /*95d0*/  FMUL.FTZ R9, R100, UR4 ;  /* 0x0000000464097c20 */ /* 0x000fe20008410000 */
[----:B------:R-:W-:-:S03]  /*95e0*/  ISETP.GT.AND P5, PT, R5, 0x91, PT ;  /* 0x000000910500780c */ /* 0x000fc60003fa4270 */
[----:B------:R-:W0:Y:S01]  /*95f0*/  MUFU.TANH R33, R33 ;  /* 0x0000002100217308 */ /* 0x000e220000002400 */
[----:B------:R-:W-:Y:S01]  /*9600*/  FMUL.FTZ R8, R101, UR4 ;  /* 0x0000000465087c20 */ /* 0x000fe20008410000 */
[----:B------:R-:W-:Y:S01]  /*9610*/  FMUL.FTZ R86, R102, UR4 ;  /* 0x0000000466567c20 */ /* 0x000fe20008410000 */
[----:B------:R-:W-:Y:S01]  /*9620*/  FMUL.FTZ R87, R103, UR4 ;  /* 0x0000000467577c20 */ /* 0x000fe20008410000 */
[----:B------:R-:W-:Y:S01]  /*9630*/  FMUL.FTZ R3, R104, UR4 ;  /* 0x0000000468037c20 */ /* 0x000fe20008410000 */
[----:B------:R-:W-:Y:S01]  /*9640*/  FSEL R67, R67, -INF , P1 ;  /* 0xff80000043437808 */ /* 0x000fe20000800000 */
[----:B------:R-:W-:Y:S01]  /*9650*/  FMUL.FTZ R7, R105, UR4 ;  /* 0x0000000469077c20 */ /* 0x000fe20008410000 */
[----:B------:R-:W-:Y:S01]  /*9660*/  FMUL.FTZ R90, R110, UR4 ;  /* 0x000000046e5a7c20 */ /* 0x000fe20008410000 */
[----:B------:R-:W-:Y:S01]  /*9670*/  FSEL R88, R4, -INF , P3 ;  /* 0xff80000004587808 */ /* 0x000fe20001800000 */
[----:B------:R-:W0:Y:S01]  /*9680*/  MUFU.TANH R79, R79 ;  /* 0x0000004f004f7308 */ /* 0x000e220000002400 */
[----:B------:R-:W-:Y:S01]  /*9690*/  ISETP.GT.AND P1, PT, R5, 0x81, PT ;  /* 0x000000810500780c */ /* 0x000fe20003f24270 */
[----:B------:R-:W-:Y:S01]  /*96a0*/  FMUL.FTZ R107, R107, UR4 ;  /* 0x000000046b6b7c20 */ /* 0x000fe20008410000 */
[----:B-1----:R-:W-:-:S02]  /*96b0*/  FSEL R39, R39, -INF , P4 ;  /* 0xff80000027277808 */ /* 0x002fc40002000000 */
[----:B------:R-:W-:-:S03]  /*96c0*/  FMNMX.FTZ R4, R38, R11, !PT ;  /* 0x0000000b26047209 */ /* 0x000fc60007810000 */
[----:B------:R-:W1:Y:S01]  /*96d0*/  MUFU.TANH R80, R80 ;  /* 0x0000005000507308 */ /* 0x000e620000002400 */
[----:B--2---:R-:W-:Y:S02]  /*96e0*/  FSEL R32, R32, -INF , P5 ;  /* 0xff80000020207808 */ /* 0x004fe40002800000 */
[----:B------:R-:W-:Y:S02]  /*96f0*/  FSEL R85, R85, -INF , P5 ;  /* 0xff80000055557808 */ /* 0x000fe40002800000 */
[----:B------:R-:W-:-:S03]  /*9700*/  ISETP.GT.AND P5, PT, R5, 0xa8, PT ;  /* 0x000000a80500780c */ /* 0x000fc60003fa4270 */
[----:B------:R-:W2:Y:S01]  /*9710*/  MUFU.TANH R21, R21 ;  /* 0x0000001500157308 */ /* 0x000ea20000002400 */
[----:B---3--:R-:W-:Y:S02]  /*9720*/  FSEL R37, R89, -INF , P1 ;  /* 0xff80000059257808 */ /* 0x008fe40000800000 */
[----:B------:R-:W-:-:S05]  /*9730*/  FMNMX.FTZ R11, R39, R4, !PT ;  /* 0x00000004270b7209 */ /* 0x000fca0007810000 */
[----:B------:R-:W3:Y:S01]  /*9740*/  MUFU.TANH R84, R84 ;  /* 0x0000005400547308 */ /* 0x000ee20000002400 */
[----:B----4-:R-:W-:Y:S02]  /*9750*/  FSEL R71, R71, -INF , P2 ;  /* 0xff80000047477808 */ /* 0x010fe40001000000 */
[----:B0-----:R-:W-:Y:S02]  /*9760*/  FSEL R4, R6, -INF , P5 ;  /* 0xff80000006047808 */ /* 0x001fe40002800000 */
[----:B------:R-:W-:-:S03]  /*9770*/  ISETP.GT.AND P2, PT, R5, 0x88, PT ;  /* 0x000000880500780c */ /* 0x000fc60003f44270 */
[----:B------:R-:W0:Y:S01]  /*9780*/  MUFU.TANH R9, R9 ;  /* 0x0000000900097308 */ /* 0x000e220000002400 */
[----:B------:R-:W-:-:S07]  /*9790*/  FMNMX.FTZ R6, R36, R11, !PT ;  /* 0x0000000b24067209 */ /* 0x000fce0007810000 */
[----:B------:R-:W-:Y:S01]  /*97a0*/  MUFU.TANH R8, R8 ;  /* 0x0000000800087308 */ /* 0x000fe20000002400 */
[----:B------:R-:W-:-:S07]  /*97b0*/  FSEL R75, R75, -INF , P4 ;  /* 0xff8000004b4b7808 */ /* 0x000fce0002000000 */
[----:B------:R-:W4:Y:S01]  /*97c0*/  MUFU.TANH R86, R86 ;  /* 0x0000005600567308 */ /* 0x000f220000002400 */
[----:B------:R-:W-:-:S07]  /*97d0*/  FSEL R33, R33, -INF , P2 ;  /* 0xff80000021217808 */ /* 0x000fce0001000000 */
[----:B------:R-:W4:Y:S01]  /*97e0*/  MUFU.TANH R87, R87 ;  /* 0x0000005700577308 */ /* 0x000f220000002400 */
[----:B------:R-:W-:-:S07]  /*97f0*/  FMNMX.FTZ R6, R37, R6, !PT ;  /* 0x0000000625067209 */ /* 0x000fce0007810000 */
[----:B------:R-:W4:Y:S08]  /*9800*/  MUFU.TANH R3, R3 ;  /* 0x0000000300037308 */ /* 0x000f300000002400 */
[----:B------:R-:W4:Y:S08]  /*9810*/  MUFU.TANH R7, R7 ;  /* 0x0000000700077308 */ /* 0x000f300000002400 */
[----:B------:R-:W4:Y:S08]  /*9820*/  MUFU.TANH R89, R107 ;  /* 0x0000006b00597308 */ /* 0x000f300000002400 */
[----:B------:R-:W4:Y:S01]  /*9830*/  MUFU.TANH R90, R90 ;  /* 0x0000005a005a7308 */ /* 0x000f220000002400 */
[----:B------:R-:W-:-:S02]  /*9840*/  ISETP.GT.AND P4, PT, R5, 0x90, PT ;  /* 0x000000900500780c */ /* 0x000fc40003f84270 */
[----:B------:R-:W-:Y:S02]  /*9850*/  FMNMX.FTZ R6, R33, R6, !PT ;  /* 0x0000000621067209 */ /* 0x000fe40007810000 */
[----:B------:R-:W-:Y:S02]  /*9860*/  FSEL R79, R79, -INF , P1 ;  /* 0xff8000004f4f7808 */ /* 0x000fe40000800000 */
[----:B-1----:R-:W-:Y:S02]  /*9870*/  FSEL R80, R80, -INF , P2 ;  /* 0xff80000050507808 */ /* 0x002fe40001000000 */
[----:B--2---:R-:W-:Y:S02]  /*9880*/  FSEL R21, R21, -INF , P4 ;  /* 0xff80000015157808 */ /* 0x004fe40002000000 */
[----:B---3--:R-:W-:Y:S02]  /*9890*/  FSEL R84, R84, -INF , P4 ;  /* 0xff80000054547808 */ /* 0x008fe40002000000 */
[----:B------:R-:W-:-:S02]  /*98a0*/  ISETP.GT.AND P1, PT, R5, 0x98, PT ;  /* 0x000000980500780c */ /* 0x000fc40003f24270 */
[C---:B------:R-:W-:Y:S02]  /*98b0*/  ISETP.GT.AND P2, PT, R5.reuse, 0x99, PT ;  /* 0x000000990500780c */ /* 0x040fe40003f44270 */
[----:B------:R-:W-:Y:S02]  /*98c0*/  ISETP.GT.AND P4, PT, R5, 0xa1, PT ;  /* 0x000000a10500780c */ /* 0x000fe40003f84270 */
[----:B------:R-:W-:Y:S02]  /*98d0*/  FMNMX.FTZ R6, R35, R6, !PT ;  /* 0x0000000623067209 */ /* 0x000fe40007810000 */
[----:B0-----:R-:W-:Y:S02]  /*98e0*/  FSEL R9, R9, -INF , P1 ;  /* 0xff80000009097808 */ /* 0x001fe40000800000 */
[----:B----4-:R-:W-:Y:S02]  /*98f0*/  FSEL R86, R86, -INF , P1 ;  /* 0xff80000056567808 */ /* 0x010fe40000800000 */
[----:B------:R-:W-:-:S02]  /*9900*/  FSEL R8, R8, -INF , P2 ;  /* 0xff80000008087808 */ /* 0x000fc40001000000 */
[----:B------:R-:W-:Y:S02]  /*9910*/  FSEL R87, R87, -INF , P2 ;  /* 0xff80000057577808 */ /* 0x000fe40001000000 */
[----:B------:R-:W-:Y:S02]  /*9920*/  FSEL R3, R3, -INF , P3 ;  /* 0xff80000003037808 */ /* 0x000fe40001800000 */
[----:B------:R-:W-:Y:S02]  /*9930*/  FSEL R7, R7, -INF , P4 ;  /* 0xff80000007077808 */ /* 0x000fe40002000000 */
[----:B------:R-:W-:Y:S02]  /*9940*/  FSEL R89, R89, -INF , P4 ;  /* 0xff80000059597808 */ /* 0x000fe40002000000 */
[----:B------:R-:W-:Y:S02]  /*9950*/  FSEL R90, R90, -INF , P5 ;  /* 0xff8000005a5a7808 */ /* 0x000fe40002800000 */
[----:B------:R-:W-:-:S02]  /*9960*/  ISETP.GT.AND P1, PT, R5, 0xa9, PT ;  /* 0x000000a90500780c */ /* 0x000fc40003f24270 */
[C---:B------:R-:W-:Y:S02]  /*9970*/  ISETP.GT.AND P2, PT, R5.reuse, 0xb0, PT ;  /* 0x000000b00500780c */ /* 0x040fe40003f44270 */
[C---:B------:R-:W-:Y:S02]  /*9980*/  ISETP.GT.AND P3, PT, R5.reuse, 0xb1, PT ;  /* 0x000000b10500780c */ /* 0x040fe40003f64270 */
[C---:B------:R-:W-:Y:S02]  /*9990*/  ISETP.GT.AND P4, PT, R5.reuse, 0xb8, PT ;  /* 0x000000b80500780c */ /* 0x040fe40003f84270 */
[----:B------:R-:W-:Y:S01]  /*99a0*/  ISETP.GT.AND P5, PT, R5, 0xb9, PT ;  /* 0x000000b90500780c */ /* 0x000fe20003fa4270 */
[----:B------:R-:W-:Y:S01]  /*99b0*/  FMUL.FTZ R34, R109, UR4 ;  /* 0x000000046d227c20 */ /* 0x000fe20008410000 */
[----:B------:R-:W-:Y:S01]  /*99c0*/  FMNMX.FTZ R5, R21, R6, !PT ;  /* 0x0000000615057209 */ /* 0x000fe20007810000 */
[----:B------:R-:W-:-:S03]  /*99d0*/  FMUL.FTZ R10, R112, UR4 ;  /* 0x00000004700a7c20 */ /* 0x000fc60008410000 */
[----:B------:R-:W-:Y:S01]  /*99e0*/  FMNMX.FTZ R6, R32, R5, !PT ;  /* 0x0000000520067209 */ /* 0x000fe20007810000 */
[----:B------:R-:W0:Y:S01]  /*99f0*/  MUFU.TANH R34, R34 ;  /* 0x0000002200227308 */ /* 0x000e220000002400 */
[----:B------:R-:W-:Y:S02]  /*9a00*/  FMUL.FTZ R11, R113, UR4 ;  /* 0x00000004710b7c20 */ /* 0x000fe40008410000 */
[----:B------:R-:W-:Y:S01]  /*9a10*/  FMNMX.FTZ R5, R9, R6, !PT ;  /* 0x0000000609057209 */ /* 0x000fe20007810000 */
[----:B------:R-:W-:Y:S01]  /*9a20*/  FMUL.FTZ R20, R116, UR4 ;  /* 0x0000000474147c20 */ /* 0x000fe20008410000 */
[----:B------:R-:W-:Y:S01]  /*9a30*/  FMUL.FTZ R117, R117, UR4 ;  /* 0x0000000475757c20 */ /* 0x000fe20008410000 */
[----:B------:R-:W-:Y:S01]  /*9a40*/  FMUL.FTZ R105, R111, UR4 ;  /* 0x000000046f697c20 */ /* 0x000fe20008410000 */
[----:B------:R-:W-:Y:S01]  /*9a50*/  FMNMX.FTZ R6, R8, R5, !PT ;  /* 0x0000000508067209 */ /* 0x000fe20007810000 */
[----:B------:R-:W1:Y:S01]  /*9a60*/  MUFU.TANH R10, R10 ;  /* 0x0000000a000a7308 */ /* 0x000e620000002400 */
[----:B------:R-:W2:Y:S02]  /*9a70*/  LDL R116, [R1+0x44] ;  /* 0x0000440001747983 */ /* 0x000ea40000100800 */
[----:B------:R-:W-:-:S05]  /*9a80*/  FMNMX.FTZ R6, R3, R6, !PT ;  /* 0x0000000603067209 */ /* 0x000fca0007810000 */
[----:B------:R-:W3:Y:S01]  /*9a90*/  MUFU.TANH R11, R11 ;  /* 0x0000000b000b7308 */ /* 0x000ee20000002400 */
[----:B------:R-:W-:Y:S02]  /*9aa0*/  FMNMX.FTZ R5, R7, R6, !PT ;  /* 0x0000000607057209 */ /* 0x000fe40007810000 */
[----:B0-----:R-:W-:-:S05]  /*9ab0*/  FSEL R34, R34, -INF , P1 ;  /* 0xff80000022227808 */ /* 0x001fca0000800000 */
[----:B------:R-:W0:Y:S01]  /*9ac0*/  MUFU.TANH R20, R20 ;  /* 0x0000001400147308 */ /* 0x000e220000002400 */
[----:B------:R-:W-:Y:S02]  /*9ad0*/  FMNMX.FTZ R5, R4, R5, !PT ;  /* 0x0000000504057209 */ /* 0x000fe40007810000 */
[----:B-1----:R-:W-:-:S05]  /*9ae0*/  FSEL R10, R10, -INF , P2 ;  /* 0xff8000000a0a7808 */ /* 0x002fca0001000000 */
[----:B------:R1:W4:Y:S01]  /*9af0*/  MUFU.TANH R95, R117 ;  /* 0x00000075005f7308 */ /* 0x0003220000002400 */
[----:B------:R-:W-:Y:S02]  /*9b00*/  FMNMX.FTZ R5, R34, R5, !PT ;  /* 0x0000000522057209 */ /* 0x000fe40007810000 */
[----:B---3--:R-:W-:Y:S02]  /*9b10*/  FSEL R11, R11, -INF , P3 ;  /* 0xff8000000b0b7808 */ /* 0x008fe40001800000 */
[----:B------:R-:W-:Y:S02]  /*9b20*/  FMNMX.FTZ R6, R10, R5, !PT ;  /* 0x000000050a067209 */ /* 0x000fe40007810000 */
[----:B0-----:R-:W-:Y:S01]  /*9b30*/  FSEL R20, R20, -INF , P4 ;  /* 0xff80000014147808 */ /* 0x001fe20002000000 */
[----:B------:R-:W-:Y:S01]  /*9b40*/  FMUL.FTZ R107, R115, UR4 ;  /* 0x00000004736b7c20 */ /* 0x000fe20008410000 */
[----:B------:R-:W-:Y:S01]  /*9b50*/  FMNMX.FTZ R5, R11, R6, !PT ;  /* 0x000000060b057209 */ /* 0x000fe20007810000 */
[----:B-1----:R-:W3:Y:S03]  /*9b60*/  LDL R117, [R1+0x84] ;  /* 0x0000840001757983 */ /* 0x002ee60000100800 */
[----:B------:R-:W-:Y:S01]  /*9b70*/  FMNMX.FTZ R6, R20, R5, !PT ;  /* 0x0000000514067209 */ /* 0x000fe20007810000 */
[----:B------:R-:W3:Y:S01]  /*9b80*/  LDL R115, [R1+0x4c] ;  /* 0x00004c0001737983 */ /* 0x000ee20000100800 */
[----:B----4-:R-:W-:-:S04]  /*9b90*/  FSEL R95, R95, -INF , P5 ;  /* 0xff8000005f5f7808 */ /* 0x010fc80002800000 */
[----:B------:R-:W-:-:S05]  /*9ba0*/  FMNMX.FTZ R94, R95, R6, !PT ;  /* 0x000000065f5e7209 */ /* 0x000fca0007810000 */
[----:B------:R-:W0:Y:S02]  /*9bb0*/  SHFL.BFLY PT, R5, R94, 0x2, 0x1f ;  /* 0x0c401f005e057f89 */ /* 0x000e2400000e0000 */
[----:B0-----:R-:W-:-:S05]  /*9bc0*/  FMNMX.FTZ R96, R94, R5, !PT ;  /* 0x000000055e607209 */ /* 0x001fca0007810000 */
[----:B------:R-:W0:Y:S01]  /*9bd0*/  SHFL.BFLY PT, R5, R96, 0x1, 0x1f ;  /* 0x0c201f0060057f89 */ /* 0x000e2200000e0000 */
[----:B------:R-:W-:Y:S02]  /*9be0*/  MOV R6, UR5 ;  /* 0x0000000500067c02 */ /* 0x000fe40008000f00 */
[----:B------:R-:W-:Y:S02]  /*9bf0*/  FMNMX.FTZ R111, R12, R13, !PT ;  /* 0x0000000d0c6f7209 */ /* 0x000fe40007810000 */
[----:B0-----:R-:W-:-:S04]  /*9c00*/  FMNMX.FTZ R5, R96, R5, !PT ;  /* 0x0000000560057209 */ /* 0x001fc80007810000 */
[C---:B------:R-:W-:Y:S01]  /*9c10*/  FSETP.NEU.FTZ.AND P6, PT, R5.reuse, -INF , PT ;  /* 0xff8000000500780b */ /* 0x040fe20003fdd000 */
[----:B------:R-:W-:-:S05]  /*9c20*/  FMUL.FTZ R97, R5, R6 ;  /* 0x0000000605617220 */ /* 0x000fca0000410000 */
[----:B------:R-:W-:-:S05]  /*9c30*/  FSEL R97, R97, RZ, P6 ;  /* 0x000000ff61617208 */ /* 0x000fca0003000000 */
[-CC-:B------:R-:W-:Y:S01]  /*9c40*/  FFMA.FTZ R94, R82, R6.reuse, -R97.reuse ;  /* 0x00000006525e7223 */ /* 0x180fe20000010861 */
[----:B------:R-:W-:Y:S01]  /*9c50*/  FFMA.FTZ R82, R74, R6, -R97 ;  /* 0x000000064a527223 */ /* 0x000fe20000010861 */
[----:B------:R-:W-:-:S04]  /*9c60*/  FMNMX.FTZ R74, R14, R111, !PT ;  /* 0x0000006f0e4a7209 */ /* 0x000fc80007810000 */
[----:B------:R-:W-:-:S04]  /*9c70*/  FMNMX.FTZ R111, R15, R74, !PT ;  /* 0x0000004a0f6f7209 */ /* 0x000fc80007810000 */
[----:B------:R-:W-:-:S04]  /*9c80*/  FMNMX.FTZ R74, R24, R111, !PT ;  /* 0x0000006f184a7209 */ /* 0x000fc80007810000 */
[----:B------:R-:W-:Y:S01]  /*9c90*/  FMNMX.FTZ R111, R25, R74, !PT ;  /* 0x0000004a196f7209 */ /* 0x000fe20007810000 */
[-CC-:B------:R-:W-:Y:S01]  /*9ca0*/  FFMA.FTZ R98, R92, R6.reuse, -R97.reuse ;  /* 0x000000065c627223 */ /* 0x180fe20000010861 */
[-CC-:B------:R-:W-:Y:S02]  /*9cb0*/  FFMA.FTZ R92, R78, R6.reuse, -R97.reuse ;  /* 0x000000064e5c7223 */ /* 0x180fe40000010861 */
[----:B------:R-:W-:Y:S01]  /*9cc0*/  FMNMX.FTZ R74, R26, R111, !PT ;  /* 0x0000006f1a4a7209 */ /* 0x000fe20007810000 */
[----:B------:R-:W-:-:S03]  /*9cd0*/  FFMA.FTZ R78, R69, R6, -R97 ;  /* 0x00000006454e7223 */ /* 0x000fc60000010861 */
[----:B------:R-:W-:-:S04]  /*9ce0*/  FMNMX.FTZ R69, R27, R74, !PT ;  /* 0x0000004a1b457209 */ /* 0x000fc80007810000 */
[----:B------:R-:W-:-:S04]  /*9cf0*/  FMNMX.FTZ R74, R28, R69, !PT ;  /* 0x000000451c4a7209 */ /* 0x000fc80007810000 */
[----:B------:R-:W-:-:S04]  /*9d00*/  FMNMX.FTZ R69, R29, R74, !PT ;  /* 0x0000004a1d457209 */ /* 0x000fc80007810000 */
[----:B------:R-:W-:Y:S01]  /*9d10*/  FMNMX.FTZ R110, R30, R69, !PT ;  /* 0x000000451e6e7209 */ /* 0x000fe20007810000 */
[----:B------:R-:W-:-:S03]  /*9d20*/  FFMA.FTZ R74, R65, R6, -R97 ;  /* 0x00000006414a7223 */ /* 0x000fc60000010861 */
[----:B------:R-:W-:-:S04]  /*9d30*/  FMNMX.FTZ R110, R31, R110, !PT ;  /* 0x0000006e1f6e7209 */ /* 0x000fc80007810000 */
[----:B------:R-:W-:Y:S01]  /*9d40*/  FMNMX.FTZ R65, R49, R110, !PT ;  /* 0x0000006e31417209 */ /* 0x000fe20007810000 */
[----:B------:R-:W-:-:S03]  /*9d50*/  FFMA.FTZ R69, R66, R6, -R97 ;  /* 0x0000000642457223 */ /* 0x000fc60000010861 */
        /* <DEDUP_REMOVED lines=16> */
[----:B------:R-:W-:Y:S01]  /*9e60*/  FMNMX.FTZ R44, R60, R47, !PT ;  /* 0x0000002f3c2c7209 */ /* 0x000fe20007810000 */
[----:B------:R0:W-:Y:S03]  /*9e70*/  MUFU.EX2 R65, R110 ;  /* 0x0000006e00417308 */ /* 0x0001e60000000800 */
[----:B------:R-:W-:Y:S01]  /*9e80*/  FMNMX.FTZ R47, R63, R44, !PT ;  /* 0x0000002c3f2f7209 */ /* 0x000fe20007810000 */
[----:B0-----:R-:W-:-:S03]  /*9e90*/  FFMA.FTZ R110, R45, R6, -R97 ;  /* 0x000000062d6e7223 */ /* 0x001fc60000010861 */
        /* <DEDUP_REMOVED lines=11> */
[----:B------:R0:W-:Y:S03]  /*9f50*/  MUFU.EX2 R47, R110 ;  /* 0x0000006e002f7308 */ /* 0x0001e60000000800 */
[----:B------:R-:W-:Y:S01]  /*9f60*/  FMNMX.FTZ R40, R80, R43, !PT ;  /* 0x0000002b50287209 */ /* 0x000fe20007810000 */
[----:B0-----:R-:W-:-:S03]  /*9f70*/  FFMA.FTZ R110, R41, R6, -R97 ;  /* 0x00000006296e7223 */ /* 0x001fc60000010861 */
[----:B------:R-:W-:Y:S01]  /*9f80*/  FMNMX.FTZ R41, R83, R40, !PT ;  /* 0x0000002853297209 */ /* 0x000fe20007810000 */
[----:B------:R-:W-:-:S03]  /*9f90*/  FFMA.FTZ R40, R38, R6, -R97 ;  /* 0x0000000626287223 */ /* 0x000fc60000010861 */
[----:B------:R-:W-:Y:S01]  /*9fa0*/  FMNMX.FTZ R38, R84, R41, !PT ;  /* 0x0000002954267209 */ /* 0x000fe20007810000 */
[----:B------:R-:W-:-:S03]  /*9fb0*/  FMUL.FTZ R106, R114, UR4 ;  /* 0x00000004726a7c20 */ /* 0x000fc60008410000 */
[----:B------:R-:W-:Y:S01]  /*9fc0*/  FMNMX.FTZ R41, R85, R38, !PT ;  /* 0x0000002655297209 */ /* 0x000fe20007810000 */
[----:B------:R-:W0:Y:S03]  /*9fd0*/  MUFU.TANH R105, R105 ;  /* 0x0000006900697308 */ /* 0x000e260000002400 */
[----:B------:R-:W-:Y:S01]  /*9fe0*/  FMNMX.FTZ R38, R86, R41, !PT ;  /* 0x0000002956267209 */ /* 0x000fe20007810000 */
[----:B------:R-:W-:-:S04]  /*9ff0*/  FMUL.FTZ R108, R118, UR4 ;  /* 0x00000004766c7c20 */ /* 0x000fc80008410000 */
[----:B------:R1:W-:Y:S01]  /*a000*/  MUFU.EX2 R44, R111 ;  /* 0x0000006f002c7308 */ /* 0x0003e20000000800 */
[----:B------:R-:W-:-:S07]  /*a010*/  FMUL.FTZ R109, R119, UR4 ;  /* 0x00000004776d7c20 */ /* 0x000fce0008410000 */
[----:B------:R-:W4:Y:S01]  /*a020*/  MUFU.TANH R106, R106 ;  /* 0x0000006a006a7308 */ /* 0x000f220000002400 */
[--C-:B-1----:R-:W-:Y:S01]  /*a030*/  FFMA.FTZ R111, R39, R6, -R97.reuse ;  /* 0x00000006276f7223 */ /* 0x102fe20000010861 */
[----:B------:R-:W-:Y:S01]  /*a040*/  FMNMX.FTZ R39, R87, R38, !PT ;  /* 0x0000002657277209 */ /* 0x000fe20007810000 */
[----:B------:R-:W-:-:S03]  /*a050*/  FFMA.FTZ R38, R36, R6, -R97 ;  /* 0x0000000624267223 */ /* 0x000fc60000010861 */
[----:B------:R-:W-:Y:S02]  /*a060*/  FMNMX.FTZ R36, R88, R39, !PT ;  /* 0x0000002758247209 */ /* 0x000fe40007810000 */
[----:B------:R-:W1:Y:S02]  /*a070*/  MUFU.TANH R107, R107 ;  /* 0x0000006b006b7308 */ /* 0x000e640000002400 */
[----:B------:R-:W-:-:S06]  /*a080*/  FMNMX.FTZ R39, R89, R36, !PT ;  /* 0x0000002459277209 */ /* 0x000fcc0007810000 */
[----:B------:R-:W2:Y:S01]  /*a090*/  MUFU.TANH R108, R108 ;  /* 0x0000006c006c7308 */ /* 0x000ea20000002400 */
[----:B0-----:R-:W-:Y:S02]  /*a0a0*/  FSEL R105, R105, -INF , P1 ;  /* 0xff80000069697808 */ /* 0x001fe40000800000 */
[----:B------:R-:W-:-:S05]  /*a0b0*/  FMNMX.FTZ R36, R90, R39, !PT ;  /* 0x000000275a247209 */ /* 0x000fca0007810000 */
[----:B------:R-:W0:Y:S01]  /*a0c0*/  MUFU.TANH R109, R109 ;  /* 0x0000006d006d7308 */ /* 0x000e220000002400 */
[----:B----4-:R-:W-:-:S07]  /*a0d0*/  FSEL R106, R106, -INF , P2 ;  /* 0xff8000006a6a7808 */ /* 0x010fce0001000000 */
[----:B------:R4:W-:Y:S01]  /*a0e0*/  MUFU.EX2 R45, R112 ;  /* 0x00000070002d7308 */ /* 0x0009e20000000800 */
[----:B-1----:R-:W-:Y:S01]  /*a0f0*/  FSEL R107, R107, -INF , P3 ;  /* 0xff8000006b6b7808 */ /* 0x002fe20001800000 */
[----:B----4-:R-:W-:Y:S01]  /*a100*/  FFMA.FTZ R112, R37, R6, -R97 ;  /* 0x0000000625707223 */ /* 0x010fe20000010861 */
[----:B------:R-:W-:-:S05]  /*a110*/  FMNMX.FTZ R37, R105, R36, !PT ;  /* 0x0000002469257209 */ /* 0x000fca0007810000 */
[----:B------:R1:W-:Y:S01]  /*a120*/  MUFU.EX2 R43, R110 ;  /* 0x0000006e002b7308 */ /* 0x0003e20000000800 */
[----:B------:R-:W-:Y:S01]  /*a130*/  FFMA.FTZ R36, R33, R6, -R97 ;  /* 0x0000000621247223 */ /* 0x000fe20000010861 */
[----:B--2---:R-:W-:Y:S02]  /*a140*/  FSEL R108, R108, -INF , P4 ;  /* 0xff8000006c6c7808 */ /* 0x004fe40002000000 */
[----:B-1----:R-:W-:-:S04]  /*a150*/  FMNMX.FTZ R110, R106, R37, !PT ;  /* 0x000000256a6e7209 */ /* 0x002fc80007810000 */
[----:B------:R-:W-:Y:S02]  /*a160*/  FMNMX.FTZ R33, R107, R110, !PT ;  /* 0x0000006e6b217209 */ /* 0x000fe40007810000 */
[----:B0-----:R-:W-:Y:S02]  /*a170*/  FSEL R109, R109, -INF , P5 ;  /* 0xff8000006d6d7808 */ /* 0x001fe40002800000 */
[----:B------:R-:W-:-:S04]  /*a180*/  FMNMX.FTZ R110, R108, R33, !PT ;  /* 0x000000216c6e7209 */ /* 0x000fc80007810000 */
[----:B------:R-:W-:Y:S01]  /*a190*/  FMNMX.FTZ R110, R109, R110, !PT ;  /* 0x0000006e6d6e7209 */ /* 0x000fe20007810000 */
[----:B------:R0:W-:Y:S04]  /*a1a0*/  MUFU.EX2 R41, R111 ;  /* 0x0000006f00297308 */ /* 0x0001e80000000800 */
[----:B0-----:R-:W0:Y:S01]  /*a1b0*/  SHFL.BFLY PT, R111, R110, 0x2, 0x1f ;  /* 0x0c401f006e6f7f89 */ /* 0x001e2200000e0000 */
[----:B------:R-:W1:Y:S01]  /*a1c0*/  S2R R128, SR_TID.X ;  /* 0x0000000000807919 */ /* 0x000e620000002100 */
        /* <DEDUP_REMOVED lines=8> */
[----:B-1----:R-:W-:Y:S01]  /*a250*/  LOP3.LUT R128, R128, 0x7f, RZ, 0xc0, !PT ;  /* 0x0000007f80807812 */ /* 0x002fe200078ec0ff */
[-CC-:B------:R-:W-:Y:S01]  /*a260*/  FFMA.FTZ R35, R32, R6.reuse, -R97.reuse ;  /* 0x0000000620237223 */ /* 0x180fe20000010861 */
[-CC-:B------:R-:W-:Y:S01]  /*a270*/  FFMA.FTZ R32, R8, R6.reuse, -R97.reuse ;  /* 0x0000000608207223 */ /* 0x180fe20000010861 */
[----:B------:R-:W-:Y:S01]  /*a280*/  FFMA.FTZ R8, R4, R6, -R97 ;  /* 0x0000000604087223 */ /* 0x000fe20000010861 */
[----:B0-----:R-:W-:-:S04]  /*a290*/  FMNMX.FTZ R34, R110, R111, !PT ;  /* 0x0000006f6e227209 */ /* 0x001fc80007810000 */
[C---:B------:R-:W-:Y:S01]  /*a2a0*/  FSETP.NEU.FTZ.AND P1, PT, R34.reuse, -INF , PT ;  /* 0xff8000002200780b */ /* 0x040fe20003f3d000 */
[-C--:B------:R-:W-:Y:S01]  /*a2b0*/  FMUL.FTZ R113, R34, R6.reuse ;  /* 0x0000000622717220 */ /* 0x080fe20000410000 */
[----:B------:R-:W-:-:S04]  /*a2c0*/  FFMA.FTZ R101, R125, R6, -R97 ;  /* 0x000000067d657223 */ /* 0x000fc80000010861 */
[----:B------:R-:W-:Y:S01]  /*a2d0*/  FSEL R113, R113, RZ, P1 ;  /* 0x000000ff71717208 */ /* 0x000fe20000800000 */
[-C--:B------:R-:W-:Y:S01]  /*a2e0*/  FFMA.FTZ R4, R95, R6.reuse, -R97 ;  /* 0x000000065f047223 */ /* 0x080fe20000010861 */
[----:B------:R-:W-:Y:S01]  /*a2f0*/  ISETP.NE.AND P1, PT, R128, RZ, PT ;  /* 0x000000ff8000720c */ /* 0x000fe20003f25270 */
[----:B------:R-:W-:Y:S02]  /*a300*/  MUFU.EX2 R103, R103 ;  /* 0x0000006700677308 */ /* 0x000fe40000000800 */
[-CC-:B------:R-:W-:Y:S01]  /*a310*/  FFMA.FTZ R95, R12, R6.reuse, -R113.reuse ;  /* 0x000000060c5f7223 */ /* 0x180fe20000010871 */
[-C--:B------:R-:W-:Y:S01]  /*a320*/  FFMA.FTZ R13, R13, R6.reuse, -R113 ;  /* 0x000000060d0d7223 */ /* 0x080fe20000010871 */
[-CC-:B------:R-:W-:Y:S01]  /*a330*/  FFMA.FTZ R102, R122, R6.reuse, -R97.reuse ;  /* 0x000000067a667223 */ /* 0x180fe20000010861 */
[-CC-:B------:R-:W-:Y:S01]  /*a340*/  FFMA.FTZ R99, R123, R6.reuse, -R97.reuse ;  /* 0x000000067b637223 */ /* 0x180fe20000010861 */
[-CC-:B------:R-:W-:Y:S02]  /*a350*/  FFMA.FTZ R100, R120, R6.reuse, -R97.reuse ;  /* 0x0000000678647223 */ /* 0x180fe40000010861 */
        /* <DEDUP_REMOVED lines=14> */
[----:B------:R-:W1:Y:S01]  /*a440*/  MUFU.EX2 R101, R101 ;  /* 0x0000006500657308 */ /* 0x000e620000000800 */
[----:B------:R-:W-:Y:S01]  /*a450*/  FFMA.FTZ R15, R15, R6, -R113 ;  /* 0x000000060f0f7223 */ /* 0x000fe20000010871 */
[----:B------:R-:W-:-:S06]  /*a460*/  @!P1 VIADD R0, R0, 0x30840 ;  /* 0x0003084000009836 */ /* 0x000fcc0000000000 */
[----:B------:R-:W-:Y:S01]  /*a470*/  MUFU.EX2 R95, R95 ;  /* 0x0000005f005f7308 */ /* 0x000fe20000000800 */
[----:B------:R-:W-:-:S07]  /*a480*/  FFMA.FTZ R110, R24, R6, -R113 ;  /* 0x00000006186e7223 */ /* 0x000fce0000010871 */
[----:B------:R-:W2:Y:S01]  /*a490*/  MUFU.EX2 R13, R13 ;  /* 0x0000000d000d7308 */ /* 0x000ea20000000800 */
[-CC-:B------:R-:W-:Y:S01]  /*a4a0*/  FFMA.FTZ R14, R57, R6.reuse, -R113.reuse ;  /* 0x00000006390e7223 */ /* 0x180fe20000010871 */
[----:B------:R-:W-:-:S06]  /*a4b0*/  FFMA.FTZ R25, R25, R6, -R113 ;  /* 0x0000000619197223 */ /* 0x000fcc0000010871 */
[----:B------:R-:W-:Y:S01]  /*a4c0*/  MUFU.EX2 R97, R97 ;  /* 0x0000006100617308 */ /* 0x000fe20000000800 */
[----:B------:R-:W-:Y:S01]  /*a4d0*/  @!P1 PRMT R12, RZ, 0x654, R0 ;  /* 0x00000654ff0c9816 */ /* 0x000fe20000000000 */
[----:B------:R-:W-:-:S03]  /*a4e0*/  FFMA.FTZ R111, R26, R6, -R113 ;  /* 0x000000061a6f7223 */ /* 0x000fc60000010871 */
[----:B------:R0:W-:Y:S03]  /*a4f0*/  @!P1 SYNCS.ARRIVE.TRANS64.RED.A1T0 RZ, [R12+URZ], RZ ;  /* 0x000000ff0cff99a7 */ /* 0x0001e6000810043f */
[----:B------:R-:W4:Y:S08]  /*a500*/  MUFU.EX2 R102, R102 ;  /* 0x0000006600667308 */ /* 0x000f300000000800 */
[----:B------:R-:W3:Y:S01]  /*a510*/  MUFU.EX2 R15, R15 ;  /* 0x0000000f000f7308 */ /* 0x000ee20000000800 */
[----:B0-----:R-:W-:-:S07]  /*a520*/  F2FP.F16.F32.PACK_AB R12, R104, R103 ;  /* 0x00000067680c723e */ /* 0x001fce00000000ff */
[----:B------:R-:W0:Y:S01]  /*a530*/  MUFU.EX2 R99, R99 ;  /* 0x0000006300637308 */ /* 0x000e220000000800 */
[----:B------:R-:W-:-:S07]  /*a540*/  FFMA.FTZ R27, R27, R6, -R113 ;  /* 0x000000061b1b7223 */ /* 0x000fce0000010871 */
[----:B------:R1:W-:Y:S08]  /*a550*/  MUFU.EX2 R0, R14 ;  /* 0x0000000e00007308 */ /* 0x0003f00000000800 */
[----:B------:R-:W0:Y:S01]  /*a560*/  MUFU.EX2 R110, R110 ;  /* 0x0000006e006e7308 */ /* 0x000e220000000800 */
[----:B-1----:R-:W-:-:S04]  /*a570*/  FADD.FTZ R14, R103, R104 ;  /* 0x00000068670e7221 */ /* 0x002fc80000010000 */
[----:B------:R-:W-:-:S03]  /*a580*/  FADD.FTZ R103, R101, R14 ;  /* 0x0000000e65677221 */ /* 0x000fc60000010000 */
[----:B------:R-:W1:Y:S01]  /*a590*/  MUFU.EX2 R100, R100 ;  /* 0x0000006400647308 */ /* 0x000e620000000800 */
[----:B--2---:R-:W-:Y:S01]  /*a5a0*/  FADD.FTZ R14, R95, R13 ;  /* 0x0000000d5f0e7221 */ /* 0x004fe20000010000 */
[----:B----4-:R-:W-:-:S06]  /*a5b0*/  FADD.FTZ R26, R102, R103 ;  /* 0x00000067661a7221 */ /* 0x010fcc0000010000 */
[----:B------:R-:W2:Y:S01]  /*a5c0*/  MUFU.EX2 R25, R25 ;  /* 0x0000001900197308 */ /* 0x000ea20000000800 */
[----:B------:R-:W-:-:S07]  /*a5d0*/  FADD.FTZ R24, R97, R14 ;  /* 0x0000000e61187221 */ /* 0x000fce0000010000 */
[----:B------:R-:W4:Y:S01]  /*a5e0*/  MUFU.EX2 R96, R96 ;  /* 0x0000006000607308 */ /* 0x000f220000000800 */
[----:B------:R-:W-:Y:S01]  /*a5f0*/  F2FP.F16.F32.PACK_AB R14, R102, R101 ;  /* 0x00000065660e723e */ /* 0x000fe200000000ff */
[----:B---3--:R-:W-:-:S06]  /*a600*/  FADD.FTZ R101, R15, R24 ;  /* 0x000000180f657221 */ /* 0x008fcc0000010000 */
[----:B------:R-:W3:Y:S01]  /*a610*/  MUFU.EX2 R111, R111 ;  /* 0x0000006f006f7308 */ /* 0x000ee20000000800 */
[----:B------:R-:W-:Y:S01]  /*a620*/  FFMA.FTZ R29, R29, R6, -R113 ;  /* 0x000000061d1d7223 */ /* 0x000fe20000010871 */
[----:B0-----:R-:W-:-:S06]  /*a630*/  FADD.FTZ R103, R99, R26 ;  /* 0x0000001a63677221 */ /* 0x001fcc0000010000 */
[----:B------:R-:W0:Y:S08]  /*a640*/  MUFU.EX2 R98, R98 ;  /* 0x0000006200627308 */ /* 0x000e300000000800 */
[----:B------:R1:W-:Y:S01]  /*a650*/  MUFU.EX2 R39, R112 ;  /* 0x0000007000277308 */ /* 0x0003e20000000800 */
[----:B------:R-:W-:Y:S01]  /*a660*/  FADD.FTZ R26, R110, R101 ;  /* 0x000000656e1a7221 */ /* 0x000fe20000010000 */
[----:B-1----:R-:W-:-:S06]  /*a670*/  FFMA.FTZ R112, R28, R6, -R113 ;  /* 0x000000061c707223 */ /* 0x002fcc0000010871 */
[----:B------:R-:W1:Y:S01]  /*a680*/  MUFU.EX2 R27, R27 ;  /* 0x0000001b001b7308 */ /* 0x000e620000000800 */
[----:B------:R-:W-:Y:S01]  /*a690*/  FFMA.FTZ R114, R30, R6, -R113 ;  /* 0x000000061e727223 */ /* 0x000fe20000010871 */
[----:B------:R-:W-:-:S06]  /*a6a0*/  FADD.FTZ R103, R100, R103 ;  /* 0x0000006764677221 */ /* 0x000fcc0000010000 */
[----:B------:R-:W1:Y:S01]  /*a6b0*/  MUFU.EX2 R93, R93 ;  /* 0x0000005d005d7308 */ /* 0x000e620000000800 */
[----:B--2---:R-:W-:Y:S01]  /*a6c0*/  FADD.FTZ R26, R25, R26 ;  /* 0x0000001a191a7221 */ /* 0x004fe20000010000 */
[----:B------:R-:W-:-:S06]  /*a6d0*/  FFMA.FTZ R31, R31, R6, -R113 ;  /* 0x000000061f1f7223 */ /* 0x000fcc0000010871 */
[----:B------:R-:W2:Y:S01]  /*a6e0*/  MUFU.EX2 R112, R112 ;  /* 0x0000007000707308 */ /* 0x000ea20000000800 */
[----:B----4-:R-:W-:-:S07]  /*a6f0*/  FADD.FTZ R103, R96, R103 ;  /* 0x0000006760677221 */ /* 0x010fce0000010000 */
[----:B------:R-:W4:Y:S01]  /*a700*/  MUFU.EX2 R94, R94 ;  /* 0x0000005e005e7308 */ /* 0x000f220000000800 */
[----:B---3--:R-:W-:Y:S01]  /*a710*/  FADD.FTZ R28, R111, R26 ;  /* 0x0000001a6f1c7221 */ /* 0x008fe20000010000 */
[----:B------:R-:W-:-:S06]  /*a720*/  FFMA.FTZ R49, R49, R6, -R113 ;  /* 0x0000000631317223 */ /* 0x000fcc0000010871 */
[----:B------:R-:W3:Y:S01]  /*a730*/  MUFU.EX2 R29, R29 ;  /* 0x0000001d001d7308 */ /* 0x000ee20000000800 */
[----:B0-----:R-:W-:Y:S01]  /*a740*/  FADD.FTZ R30, R98, R103 ;  /* 0x00000067621e7221 */ /* 0x001fe20000010000 */
[----:B------:R-:W-:-:S06]  /*a750*/  FFMA.FTZ R57, R59, R6, -R113 ;  /* 0x000000063b397223 */ /* 0x000fcc0000010871 */
[----:B------:R-:W0:Y:S01]  /*a760*/  MUFU.EX2 R91, R91 ;  /* 0x0000005b005b7308 */ /* 0x000e220000000800 */
[-CC-:B------:R-:W-:Y:S01]  /*a770*/  FFMA.FTZ R59, R60, R6.reuse, -R113.reuse ;  /* 0x000000063c3b7223 */ /* 0x180fe20000010871 */
[----:B------:R-:W-:Y:S01]  /*a780*/  F2FP.F16.F32.PACK_AB R24, R100, R99 ;  /* 0x000000636418723e */ /* 0x000fe200000000ff */
[----:B------:R-:W-:-:S05]  /*a790*/  FFMA.FTZ R60, R63, R6, -R113 ;  /* 0x000000063f3c7223 */ /* 0x000fca0000010871 */
[----:B------:R-:W0:Y:S01]  /*a7a0*/  MUFU.EX2 R114, R114 ;  /* 0x0000007200727308 */ /* 0x000e220000000800 */
[----:B-1----:R-:W-:Y:S01]  /*a7b0*/  FADD.FTZ R99, R27, R28 ;  /* 0x0000001c1b637221 */ /* 0x002fe20000010000 */
[-CC-:B------:R-:W-:Y:S01]  /*a7c0*/  FFMA.FTZ R48, R48, R6.reuse, -R113.reuse ;  /* 0x0000000630307223 */ /* 0x180fe20000010871 */
[----:B------:R-:W-:-:S05]  /*a7d0*/  FFMA.FTZ R63, R64, R6, -R113 ;  /* 0x00000006403f7223 */ /* 0x000fca0000010871 */
[----:B------:R-:W1:Y:S01]  /*a7e0*/  MUFU.EX2 R92, R92 ;  /* 0x0000005c005c7308 */ /* 0x000e620000000800 */
[----:B------:R-:W-:Y:S01]  /*a7f0*/  FADD.FTZ R101, R93, R30 ;  /* 0x0000001e5d657221 */ /* 0x000fe20000010000 */
[-CC-:B------:R-:W-:Y:S01]  /*a800*/  FFMA.FTZ R64, R68, R6.reuse, -R113.reuse ;  /* 0x0000000644407223 */ /* 0x180fe20000010871 */
[----:B------:R-:W-:-:S05]  /*a810*/  FFMA.FTZ R68, R71, R6, -R113 ;  /* 0x0000000647447223 */ /* 0x000fca0000010871 */
[----:B------:R-:W1:Y:S01]  /*a820*/  MUFU.EX2 R31, R31 ;  /* 0x0000001f001f7308 */ /* 0x000e620000000800 */
[-C--:B------:R-:W-:Y:S01]  /*a830*/  FFMA.FTZ R71, R76, R6.reuse, -R113 ;  /* 0x000000064c477223 */ /* 0x080fe20000010871 */
[----:B--2---:R-:W-:Y:S01]  /*a840*/  FADD.FTZ R30, R112, R99 ;  /* 0x00000063701e7221 */ /* 0x004fe20000010000 */
[----:B------:R-:W-:-:S05]  /*a850*/  FFMA.FTZ R50, R50, R6, -R113 ;  /* 0x0000000632327223 */ /* 0x000fca0000010871 */
[----:B------:R-:W2:Y:S01]  /*a860*/  MUFU.EX2 R81, R81 ;  /* 0x0000005100517308 */ /* 0x000ea20000000800 */
[C---:B----4-:R-:W-:Y:S01]  /*a870*/  FADD.FTZ R76, R94.reuse, R101 ;  /* 0x000000655e4c7221 */ /* 0x050fe20000010000 */
[----:B------:R-:W-:Y:S01]  /*a880*/  F2FP.F16.F32.PACK_AB R28, R94, R93 ;  /* 0x0000005d5e1c723e */ /* 0x000fe200000000ff */
[----:B---3--:R-:W-:-:S05]  /*a890*/  FADD.FTZ R93, R29, R30 ;  /* 0x0000001e1d5d7221 */ /* 0x008fca0000010000 */
[----:B------:R-:W3:Y:S01]  /*a8a0*/  MUFU.EX2 R49, R49 ;  /* 0x0000003100317308 */ /* 0x000ee20000000800 */
[----:B------:R-:W-:Y:S01]  /*a8b0*/  FFMA.FTZ R51, R51, R6, -R113 ;  /* 0x0000000633337223 */ /* 0x000fe20000010871 */
[----:B0-----:R-:W-:-:S06]  /*a8c0*/  FADD.FTZ R99, R91, R76 ;  /* 0x0000004c5b637221 */ /* 0x001fcc0000010000 */
[----:B------:R-:W0:Y:S01]  /*a8d0*/  MUFU.EX2 R82, R82 ;  /* 0x0000005200527308 */ /* 0x000e220000000800 */
[----:B------:R-:W-:Y:S01]  /*a8e0*/  FADD.FTZ R76, R114, R93 ;  /* 0x0000005d724c7221 */ /* 0x000fe20000010000 */
[----:B------:R-:W-:-:S06]  /*a8f0*/  FFMA.FTZ R52, R52, R6, -R113 ;  /* 0x0000000634347223 */ /* 0x000fcc0000010871 */
[----:B------:R-:W4:Y:S01]  /*a900*/  MUFU.EX2 R48, R48 ;  /* 0x0000003000307308 */ /* 0x000f220000000800 */
[----:B-1----:R-:W-:-:S07]  /*a910*/  FADD.FTZ R94, R92, R99 ;  /* 0x000000635c5e7221 */ /* 0x002fce0000010000 */
[----:B------:R-:W1:Y:S01]  /*a920*/  MUFU.EX2 R77, R77 ;  /* 0x0000004d004d7308 */ /* 0x000e620000000800 */
[----:B------:R-:W-:Y:S01]  /*a930*/  F2FP.F16.F32.PACK_AB R30, R92, R91 ;  /* 0x0000005b5c1e723e */ /* 0x000fe200000000ff */
[----:B------:R-:W-:-:S06]  /*a940*/  FADD.FTZ R76, R31, R76 ;  /* 0x0000004c1f4c7221 */ /* 0x000fcc0000010000 */
[----:B------:R-:W1:Y:S01]  /*a950*/  MUFU.EX2 R50, R50 ;  /* 0x0000003200327308 */ /* 0x000e620000000800 */
[----:B------:R-:W-:Y:S01]  /*a960*/  FFMA.FTZ R53, R53, R6, -R113 ;  /* 0x0000000635357223 */ /* 0x000fe20000010871 */
[----:B--2---:R-:W-:-:S06]  /*a970*/  FADD.FTZ R91, R81, R94 ;  /* 0x0000005e515b7221 */ /* 0x004fcc0000010000 */
[----:B------:R-:W2:Y:S01]  /*a980*/  MUFU.EX2 R78, R78 ;  /* 0x0000004e004e7308 */ /* 0x000ea20000000800 */
[----:B---3--:R-:W-:Y:S01]  /*a990*/  FADD.FTZ R93, R49, R76 ;  /* 0x0000004c315d7221 */ /* 0x008fe20000010000 */
[----:B------:R-:W-:-:S06]  /*a9a0*/  FFMA.FTZ R54, R54, R6, -R113 ;  /* 0x0000000636367223 */ /* 0x000fcc0000010871 */
[----:B------:R-:W3:Y:S01]  /*a9b0*/  MUFU.EX2 R51, R51 ;  /* 0x0000003300337308 */ /* 0x000ee20000000800 */
[----:B0-----:R-:W-:-:S07]  /*a9c0*/  FADD.FTZ R76, R82, R91 ;  /* 0x0000005b524c7221 */ /* 0x001fce0000010000 */
[----:B------:R-:W0:Y:S01]  /*a9d0*/  MUFU.EX2 R73, R73 ;  /* 0x0000004900497308 */ /* 0x000e220000000800 */
[----:B----4-:R-:W-:Y:S01]  /*a9e0*/  FADD.FTZ R93, R48, R93 ;  /* 0x0000005d305d7221 */ /* 0x010fe20000010000 */
[----:B------:R-:W-:-:S06]  /*a9f0*/  FFMA.FTZ R56, R56, R6, -R113 ;  /* 0x0000000638387223 */ /* 0x000fcc0000010871 */
[----:B------:R-:W4:Y:S01]  /*aa00*/  MUFU.EX2 R52, R52 ;  /* 0x0000003400347308 */ /* 0x000f220000000800 */
[----:B-1----:R-:W-:-:S07]  /*aa10*/  FADD.FTZ R91, R77, R76 ;  /* 0x0000004c4d5b7221 */ /* 0x002fce0000010000 */
[----:B------:R-:W1:Y:S01]  /*aa20*/  MUFU.EX2 R74, R74 ;  /* 0x0000004a004a7308 */ /* 0x000e620000000800 */
[----:B------:R-:W-:Y:S01]  /*aa30*/  FADD.FTZ R76, R50, R93 ;  /* 0x0000005d324c7221 */ /* 0x000fe20000010000 */
[----:B--2---:R-:W-:Y:S01]  /*aa40*/  FADD.FTZ R92, R78, R91 ;  /* 0x0000005b4e5c7221 */ /* 0x004fe20000010000 */
[----:B------:R-:W2:Y:S05]  /*aa50*/  LDL R94, [R1+0x48] ;  /* 0x00004800015e7983 */ /* 0x000eaa0000100800 */
[----:B------:R-:W1:Y:S08]  /*aa60*/  MUFU.EX2 R53, R53 ;  /* 0x0000003500357308 */ /* 0x000e700000000800 */
[----:B------:R-:W1:Y:S01]  /*aa70*/  MUFU.EX2 R69, R69 ;  /* 0x0000004500457308 */ /* 0x000e620000000800 */
[----:B---3--:R-:W-:Y:S01]  /*aa80*/  FADD.FTZ R91, R51, R76 ;  /* 0x0000004c335b7221 */ /* 0x008fe20000010000 */
[----:B0-----:R-:W-:-:S06]  /*aa90*/  FADD.FTZ R93, R73, R92 ;  /* 0x0000005c495d7221 */ /* 0x001fcc0000010000 */
[----:B------:R-:W0:Y:S08]  /*aaa0*/  MUFU.EX2 R54, R54 ;  /* 0x0000003600367308 */ /* 0x000e300000000800 */
[----:B------:R-:W3:Y:S01]  /*aab0*/  MUFU.EX2 R70, R70 ;  /* 0x0000004600467308 */ /* 0x000ee20000000800 */
[----:B----4-:R-:W-:Y:S01]  /*aac0*/  FADD.FTZ R76, R52, R91 ;  /* 0x0000005b344c7221 */ /* 0x010fe20000010000 */
[----:B-1----:R-:W-:-:S06]  /*aad0*/  FADD.FTZ R92, R74, R93 ;  /* 0x0000005d4a5c7221 */ /* 0x002fcc0000010000 */
[----:B------:R-:W1:Y:S01]  /*aae0*/  MUFU.EX2 R56, R56 ;  /* 0x0000003800387308 */ /* 0x000e620000000800 */
[----:B------:R-:W-:Y:S01]  /*aaf0*/  F2FP.F16.F32.PACK_AB R13, R13, R95 ;  /* 0x0000005f0d0d723e */ /* 0x000fe200000000ff */
[----:B------:R-:W-:Y:S01]  /*ab00*/  FADD.FTZ R91, R53, R76 ;  /* 0x0000004c355b7221 */ /* 0x000fe20000010000 */
[----:B------:R-:W4:Y:S05]  /*ab10*/  LDL R95, [R1+0x8c] ;  /* 0x00008c00015f7983 */ /* 0x000f2a0000100800 */
[----:B------:R-:W1:Y:S01]  /*ab20*/  MUFU.EX2 R66, R66 ;  /* 0x0000004200427308 */ /* 0x000e620000000800 */
[----:B------:R-:W-:Y:S01]  /*ab30*/  FADD.FTZ R93, R69, R92 ;  /* 0x0000005c455d7221 */ /* 0x000fe20000010000 */
[----:B0-----:R-:W-:-:S06]  /*ab40*/  FADD.FTZ R91, R54, R91 ;  /* 0x0000005b365b7221 */ /* 0x001fcc0000010000 */
[----:B------:R-:W0:Y:S01]  /*ab50*/  MUFU.EX2 R61, R61 ;  /* 0x0000003d003d7308 */ /* 0x000e220000000800 */
[----:B---3--:R-:W-:Y:S01]  /*ab60*/  FADD.FTZ R76, R70, R93 ;  /* 0x0000005d464c7221 */ /* 0x008fe20000010000 */
[----:B-1----:R-:W-:-:S06]  /*ab70*/  FADD.FTZ R92, R56, R91 ;  /* 0x0000005b385c7221 */ /* 0x002fcc0000010000 */
[----:B------:R-:W1:Y:S01]  /*ab80*/  MUFU.EX2 R62, R62 ;  /* 0x0000003e003e7308 */ /* 0x000e620000000800 */
[----:B------:R-:W-:Y:S01]  /*ab90*/  FADD.FTZ R91, R65, R76 ;  /* 0x0000004c415b7221 */ /* 0x000fe20000010000 */
[----:B------:R-:W-:-:S06]  /*aba0*/  F2FP.F16.F32.PACK_AB R15, R15, R97 ;  /* 0x000000610f0f723e */ /* 0x000fcc00000000ff */
[----:B------:R-:W3:Y:S01]  /*abb0*/  MUFU.EX2 R46, R46 ;  /* 0x0000002e002e7308 */ /* 0x000ee20000000800 */
[----:B------:R-:W-:Y:S01]  /*abc0*/  FADD.FTZ R76, R66, R91 ;  /* 0x0000005b424c7221 */ /* 0x000fe20000010000 */
[----:B------:R0:W-:Y:S01]  /*abd0*/  STSM.16.M88.4 [R116+0x1e800], R12 ;  /* 0x01e8000c74007844 */ /* 0x0001e20000000200 */
[----:B------:R-:W-:Y:S02]  /*abe0*/  F2FP.F16.F32.PACK_AB R26, R98, R96 ;  /* 0x00000060621a723e */ /* 0x000fe400000000ff */
[----:B------:R-:W-:Y:S02]  /*abf0*/  F2FP.F16.F32.PACK_AB R25, R25, R110 ;  /* 0x0000006e1919723e */ /* 0x000fe400000000ff */
[----:B------:R-:W-:Y:S02]  /*ac00*/  F2FP.F16.F32.PACK_AB R27, R27, R111 ;  /* 0x0000006f1b1b723e */ /* 0x000fe400000000ff */
[----:B------:R-:W-:Y:S02]  /*ac10*/  F2FP.F16.F32.PACK_AB R29, R29, R112 ;  /* 0x000000701d1d723e */ /* 0x000fe400000000ff */
[----:B------:R-:W-:Y:S01]  /*ac20*/  F2FP.F16.F32.PACK_AB R31, R31, R114 ;  /* 0x000000721f1f723e */ /* 0x000fe200000000ff */
[----:B------:R-:W-:Y:S01]  /*ac30*/  STSM.16.M88.4 [R117], R24 ;  /* 0x0000001875007844 */ /* 0x000fe20000000200 */
[----:B0-----:R-:W-:-:S03]  /*ac40*/  FADD.FTZ R13, R61, R76 ;  /* 0x0000004c3d0d7221 */ /* 0x001fc60000010000 */
[----:B------:R0:W-:Y:S01]  /*ac50*/  STSM.16.M88.4 [R115], R28 ;  /* 0x0000001c73007844 */ /* 0x0001e20000000200 */
[----:B-1----:R-:W-:Y:S01]  /*ac60*/  FADD.FTZ R13, R62, R13 ;  /* 0x0000000d3e0d7221 */ /* 0x002fe20000010000 */
[----:B------:R-:W1:Y:S01]  /*ac70*/  MUFU.EX2 R42, R42 ;  /* 0x0000002a002a7308 */ /* 0x000e620000000800 */
[----:B------:R-:W-:Y:S02]  /*ac80*/  F2FP.F16.F32.PACK_AB R15, R51, R50 ;  /* 0x00000032330f723e */ /* 0x000fe400000000ff */
[----:B0-----:R-:W-:Y:S01]  /*ac90*/  F2FP.F16.F32.PACK_AB R28, R66, R65 ;  /* 0x00000041421c723e */ /* 0x001fe200000000ff */
[----:B---3--:R-:W-:-:S04]  /*aca0*/  FADD.FTZ R66, R46, R13 ;  /* 0x0000000d2e427221 */ /* 0x008fc80000010000 */
[----:B------:R-:W-:Y:S01]  /*acb0*/  FADD.FTZ R27, R47, R66 ;  /* 0x000000422f1b7221 */ /* 0x000fe20000010000 */
[----:B------:R-:W-:-:S03]  /*acc0*/  F2FP.F16.F32.PACK_AB R13, R48, R49 ;  /* 0x00000031300d723e */ /* 0x000fc600000000ff */
[----:B------:R-:W-:-:S04]  /*acd0*/  FADD.FTZ R50, R44, R27 ;  /* 0x0000001b2c327221 */ /* 0x000fc80000010000 */
[----:B------:R-:W-:-:S04]  /*ace0*/  FADD.FTZ R49, R45, R50 ;  /* 0x000000322d317221 */ /* 0x000fc80000010000 */
[----:B-1----:R-:W-:-:S04]  /*acf0*/  FADD.FTZ R50, R42, R49 ;  /* 0x000000312a327221 */ /* 0x002fc80000010000 */
[----:B------:R-:W-:Y:S02]  /*ad00*/  FADD.FTZ R51, R43, R50 ;  /* 0x000000322b337221 */ /* 0x000fe40000010000 */
[----:B------:R-:W3:Y:S01]  /*ad10*/  LDL R50, [R1+0x88] ;  /* 0x0000880001327983 */ /* 0x000ee20000100800 */
[-CC-:B------:R-:W-:Y:S01]  /*ad20*/  FFMA.FTZ R55, R55, R6.reuse, -R113.reuse ;  /* 0x0000000637377223 */ /* 0x180fe20000010871 */
[----:B------:R-:W-:-:S05]  /*ad30*/  FFMA.FTZ R58, R58, R6, -R113 ;  /* 0x000000063a3a7223 */ /* 0x000fca0000010871 */
[----:B------:R-:W0:Y:S08]  /*ad40*/  MUFU.EX2 R55, R55 ;  /* 0x0000003700377308 */ /* 0x000e300000000800 */
[----:B------:R-:W1:Y:S08]  /*ad50*/  MUFU.EX2 R58, R58 ;  /* 0x0000003a003a7308 */ /* 0x000e700000000800 */
[----:B------:R-:W1:Y:S01]  /*ad60*/  MUFU.EX2 R57, R57 ;  /* 0x0000003900397308 */ /* 0x000e620000000800 */
[----:B0-----:R-:W-:-:S07]  /*ad70*/  FADD.FTZ R93, R55, R92 ;  /* 0x0000005c375d7221 */ /* 0x001fce0000010000 */
[----:B------:R-:W0:Y:S01]  /*ad80*/  MUFU.EX2 R59, R59 ;  /* 0x0000003b003b7308 */ /* 0x000e220000000800 */
[----:B-1----:R-:W-:Y:S01]  /*ad90*/  FADD.FTZ R93, R58, R93 ;  /* 0x0000005d3a5d7221 */ /* 0x002fe20000010000 */
[----:B------:R-:W-:-:S06]  /*ada0*/  F2FP.F16.F32.PACK_AB R24, R74, R73 ;  /* 0x000000494a18723e */ /* 0x000fcc00000000ff */
[----:B------:R-:W1:Y:S01]  /*adb0*/  MUFU.EX2 R60, R60 ;  /* 0x0000003c003c7308 */ /* 0x000e620000000800 */
[----:B------:R-:W-:Y:S01]  /*adc0*/  FADD.FTZ R74, R0, R93 ;  /* 0x0000005d004a7221 */ /* 0x000fe20000010000 */
[----:B------:R-:W-:-:S06]  /*add0*/  FFMA.FTZ R67, R67, R6, -R113 ;  /* 0x0000000643437223 */ /* 0x000fcc0000010871 */
[----:B------:R-:W1:Y:S01]  /*ade0*/  MUFU.EX2 R63, R63 ;  /* 0x0000003f003f7308 */ /* 0x000e620000000800 */
[----:B------:R-:W-:Y:S01]  /*adf0*/  FADD.FTZ R74, R57, R74 ;  /* 0x0000004a394a7221 */ /* 0x000fe20000010000 */
[----:B------:R-:W-:-:S06]  /*ae00*/  FFMA.FTZ R72, R72, R6, -R113 ;  /* 0x0000000648487223 */ /* 0x000fcc0000010871 */
[----:B------:R-:W1:Y:S01]  /*ae10*/  MUFU.EX2 R64, R64 ;  /* 0x0000004000407308 */ /* 0x000e620000000800 */
[----:B0-----:R-:W-:Y:S01]  /*ae20*/  FADD.FTZ R25, R59, R74 ;  /* 0x0000004a3b197221 */ /* 0x001fe20000010000 */
[----:B------:R-:W-:-:S06]  /*ae30*/  FFMA.FTZ R75, R75, R6, -R113 ;  /* 0x000000064b4b7223 */ /* 0x000fcc0000010871 */
[----:B------:R-:W0:Y:S01]  /*ae40*/  MUFU.EX2 R67, R67 ;  /* 0x0000004300437308 */ /* 0x000e220000000800 */
[----:B-1----:R-:W-:-:S07]  /*ae50*/  FADD.FTZ R48, R60, R25 ;  /* 0x000000193c307221 */ /* 0x002fce0000010000 */
[----:B------:R-:W1:Y:S01]  /*ae60*/  MUFU.EX2 R68, R68 ;  /* 0x0000004400447308 */ /* 0x000e620000000800 */
[----:B------:R-:W-:-:S07]  /*ae70*/  FADD.FTZ R31, R63, R48 ;  /* 0x000000303f1f7221 */ /* 0x000fce0000010000 */
        /* <DEDUP_REMOVED lines=9> */
[----:B------:R-:W-:-:S07]  /*af10*/  FFMA.FTZ R83, R83, R6, -R113 ;  /* 0x0000000653537223 */ /* 0x000fce0000010871 */
[----:B------:R-:W1:Y:S01]  /*af20*/  MUFU.EX2 R71, R71 ;  /* 0x0000004700477308 */ /* 0x000e620000000800 */
[----:B------:R-:W-:Y:S01]  /*af30*/  F2FP.F16.F32.PACK_AB R31, R57, R0 ;  /* 0x00000000391f723e */ /* 0x000fe200000000ff */
[----:B------:R-:W-:Y:S01]  /*af40*/  FADD.FTZ R0, R40, R51 ;  /* 0x0000003328007221 */ /* 0x000fe20000010000 */
[----:B------:R-:W-:-:S05]  /*af50*/  FADD.FTZ R48, R72, R49 ;  /* 0x0000003148307221 */ /* 0x000fca0000010000 */
[----:B------:R-:W2:Y:S01]  /*af60*/  MUFU.EX2 R79, R79 ;  /* 0x0000004f004f7308 */ /* 0x000ea20000000800 */
[----:B------:R-:W-:Y:S01]  /*af70*/  FFMA.FTZ R84, R84, R6, -R113 ;  /* 0x0000000654547223 */ /* 0x000fe20000010871 */
[----:B------:R-:W-:-:S06]  /*af80*/  FADD.FTZ R49, R41, R0 ;  /* 0x0000000029317221 */ /* 0x000fcc0000010000 */
[----:B------:R-:W2:Y:S01]  /*af90*/  MUFU.EX2 R36, R36 ;  /* 0x0000002400247308 */ /* 0x000ea20000000800 */
[----:B0-----:R-:W-:Y:S01]  /*afa0*/  FADD.FTZ R48, R75, R48 ;  /* 0x000000304b307221 */ /* 0x001fe20000010000 */
[----:B------:R-:W-:-:S06]  /*afb0*/  FFMA.FTZ R85, R85, R6, -R113 ;  /* 0x0000000655557223 */ /* 0x000fcc0000010871 */
[----:B------:R-:W-:Y:S01]  /*afc0*/  MUFU.EX2 R80, R80 ;  /* 0x0000005000507308 */ /* 0x000fe20000000800 */
[----:B------:R-:W-:Y:S02]  /*afd0*/  F2FP.F16.F32.PACK_AB R12, R82, R81 ;  /* 0x00000051520c723e */ /* 0x000fe400000000ff */
[----:B------:R-:W-:-:S05]  /*afe0*/  F2FP.F16.F32.PACK_AB R14, R78, R77 ;  /* 0x0000004d4e0e723e */ /* 0x000fca00000000ff */
[----:B------:R-:W0:Y:S01]  /*aff0*/  MUFU.EX2 R37, R37 ;  /* 0x0000002500257308 */ /* 0x000e220000000800 */
[----:B------:R-:W-:Y:S01]  /*b000*/  F2FP.F16.F32.PACK_AB R26, R70, R69 ;  /* 0x00000045461a723e */ /* 0x000fe200000000ff */
[----:B-1----:R-:W-:Y:S01]  /*b010*/  FADD.FTZ R0, R38, R49 ;  /* 0x0000003126007221 */ /* 0x002fe20000010000 */
[----:B------:R-:W-:Y:S02]  /*b020*/  F2FP.F16.F32.PACK_AB R25, R53, R52 ;  /* 0x000000343519723e */ /* 0x000fe400000000ff */
[----:B------:R-:W-:-:S03]  /*b030*/  F2FP.F16.F32.PACK_AB R27, R56, R54 ;  /* 0x00000036381b723e */ /* 0x000fc600000000ff */
[----:B------:R-:W-:Y:S01]  /*b040*/  MUFU.EX2 R83, R83 ;  /* 0x0000005300537308 */ /* 0x000fe20000000800 */
[----:B------:R-:W-:Y:S01]  /*b050*/  FADD.FTZ R48, R71, R48 ;  /* 0x0000003047307221 */ /* 0x000fe20000010000 */
[----:B------:R-:W-:Y:S01]  /*b060*/  FFMA.FTZ R86, R86, R6, -R113 ;  /* 0x0000000656567223 */ /* 0x000fe20000010871 */
[----:B------:R-:W-:-:S05]  /*b070*/  F2FP.F16.F32.PACK_AB R30, R62, R61 ;  /* 0x0000003d3e1e723e */ /* 0x000fca00000000ff */
[----:B------:R-:W1:Y:S01]  /*b080*/  MUFU.EX2 R33, R33 ;  /* 0x0000002100217308 */ /* 0x000e620000000800 */
[----:B------:R-:W-:Y:S01]  /*b090*/  F2FP.F16.F32.PACK_AB R29, R58, R55 ;  /* 0x000000373a1d723e */ /* 0x000fe200000000ff */
[----:B------:R-:W-:-:S06]  /*b0a0*/  FFMA.FTZ R87, R87, R6, -R113 ;  /* 0x0000000657577223 */ /* 0x000fcc0000010871 */
[----:B------:R-:W1:Y:S01]  /*b0b0*/  MUFU.EX2 R84, R84 ;  /* 0x0000005400547308 */ /* 0x000e620000000800 */
[----:B--2---:R2:W-:Y:S07]  /*b0c0*/  STSM.16.M88.4 [R94], R12 ;  /* 0x0000000c5e007844 */ /* 0x0045ee0000000200 */
[----:B------:R-:W1:Y:S01]  /*b0d0*/  MUFU.EX2 R35, R35 ;  /* 0x0000002300237308 */ /* 0x000e620000000800 */
[----:B------:R0:W-:Y:S07]  /*b0e0*/  STSM.16.M88.4 [R116+0x24800], R24 ;  /* 0x0248001874007844 */ /* 0x0001ee0000000200 */
[----:B------:R-:W1:Y:S01]  /*b0f0*/  MUFU.EX2 R85, R85 ;  /* 0x0000005500557308 */ /* 0x000e620000000800 */
[----:B--2---:R-:W-:-:S07]  /*b100*/  FADD.FTZ R15, R39, R0 ;  /* 0x00000000270f7221 */ /* 0x004fce0000010000 */
[----:B------:R-:W2:Y:S01]  /*b110*/  MUFU.EX2 R21, R21 ;  /* 0x0000001500157308 */ /* 0x000ea20000000800 */
[----:B0-----:R-:W-:Y:S01]  /*b120*/  FADD.FTZ R25, R79, R48 ;  /* 0x000000304f197221 */ /* 0x001fe20000010000 */
[----:B------:R-:W-:Y:S01]  /*b130*/  FADD.FTZ R0, R36, R15 ;  /* 0x0000000f24007221 */ /* 0x000fe20000010000 */
[----:B------:R-:W-:-:S05]  /*b140*/  FFMA.FTZ R88, R88, R6, -R113 ;  /* 0x0000000658587223 */ /* 0x000fca0000010871 */
[----:B------:R-:W0:Y:S01]  /*b150*/  MUFU.EX2 R86, R86 ;  /* 0x0000005600567308 */ /* 0x000e220000000800 */
[----:B------:R-:W-:Y:S01]  /*b160*/  FADD.FTZ R0, R37, R0 ;  /* 0x0000000025007221 */ /* 0x000fe20000010000 */
[----:B------:R-:W-:-:S06]  /*b170*/  FFMA.FTZ R89, R89, R6, -R113 ;  /* 0x0000000659597223 */ /* 0x000fcc0000010871 */
[----:B------:R-:W0:Y:S01]  /*b180*/  MUFU.EX2 R32, R32 ;  /* 0x0000002000207308 */ /* 0x000e220000000800 */
[----:B----4-:R4:W-:Y:S07]  /*b190*/  STSM.16.M88.4 [R95], R28 ;  /* 0x0000001c5f007844 */ /* 0x0109ee0000000200 */
[----:B------:R-:W0:Y:S01]  /*b1a0*/  MUFU.EX2 R87, R87 ;  /* 0x0000005700577308 */ /* 0x000e220000000800 */
[----:B-1----:R-:W-:Y:S01]  /*b1b0*/  FADD.FTZ R0, R33, R0 ;  /* 0x0000000021007221 */ /* 0x002fe20000010000 */
[----:B------:R-:W-:Y:S01]  /*b1c0*/  F2FP.F16.F32.PACK_AB R12, R47, R46 ;  /* 0x0000002e2f0c723e */ /* 0x000fe200000000ff */
[----:B------:R-:W-:Y:S01]  /*b1d0*/  FFMA.FTZ R90, R90, R6, -R113 ;  /* 0x000000065a5a7223 */ /* 0x000fe20000010871 */
[----:B------:R-:W-:-:S02]  /*b1e0*/  F2FP.F16.F32.PACK_AB R14, R45, R44 ;  /* 0x0000002c2d0e723e */ /* 0x000fc400000000ff */
[----:B------:R-:W-:Y:S02]  /*b1f0*/  F2FP.F16.F32.PACK_AB R13, R60, R59 ;  /* 0x0000003b3c0d723e */ /* 0x000fe400000000ff */
[----:B------:R-:W1:Y:S01]  /*b200*/  MUFU.EX2 R3, R3 ;  /* 0x0000000300037308 */ /* 0x000e620000000800 */
[----:B----4-:R-:W-:-:S04]  /*b210*/  FADD.FTZ R28, R80, R25 ;  /* 0x00000019501c7221 */ /* 0x010fc80000010000 */
[----:B------:R-:W-:-:S03]  /*b220*/  FADD.FTZ R29, R83, R28 ;  /* 0x0000001c531d7221 */ /* 0x000fc60000010000 */
[----:B------:R-:W4:Y:S01]  /*b230*/  MUFU.EX2 R88, R88 ;  /* 0x0000005800587308 */ /* 0x000f220000000800 */
[----:B------:R-:W-:Y:S01]  /*b240*/  F2FP.F16.F32.PACK_AB R15, R64, R63 ;  /* 0x0000003f400f723e */ /* 0x000fe200000000ff */
[----:B------:R-:W-:Y:S01]  /*b250*/  FADD.FTZ R28, R84, R29 ;  /* 0x0000001d541c7221 */ /* 0x000fe20000010000 */
[----:B------:R-:W-:-:S05]  /*b260*/  FADD.FTZ R0, R35, R0 ;  /* 0x0000000023007221 */ /* 0x000fca0000010000 */
[----:B------:R-:W-:Y:S01]  /*b270*/  MUFU.EX2 R7, R7 ;  /* 0x0000000700077308 */ /* 0x000fe20000000800 */
[----:B------:R-:W-:Y:S01]  /*b280*/  FADD.FTZ R29, R85, R28 ;  /* 0x0000001c551d7221 */ /* 0x000fe20000010000 */
[----:B------:R2:W-:Y:S01]  /*b290*/  STSM.16.M88.4 [R115+0x6000], R12 ;  /* 0x0060000c73007844 */ /* 0x0005e20000000200 */
[----:B------:R-:W-:-:S05]  /*b2a0*/  FFMA.FTZ R105, R105, R6, -R113 ;  /* 0x0000000669697223 */ /* 0x000fca0000010871 */
[----:B------:R-:W4:Y:S01]  /*b2b0*/  MUFU.EX2 R89, R89 ;  /* 0x0000005900597308 */ /* 0x000f220000000800 */
[----:B------:R-:W-:Y:S01]  /*b2c0*/  FFMA.FTZ R106, R106, R6, -R113 ;  /* 0x000000066a6a7223 */ /* 0x000fe20000010871 */
[----:B------:R-:W-:-:S06]  /*b2d0*/  F2FP.F16.F32.PACK_AB R24, R43, R42 ;  /* 0x0000002a2b18723e */ /* 0x000fcc00000000ff */
[----:B------:R-:W3:Y:S01]  /*b2e0*/  MUFU.EX2 R8, R8 ;  /* 0x0000000800087308 */ /* 0x000ee20000000800 */
[----:B--2---:R-:W-:Y:S01]  /*b2f0*/  F2FP.F16.F32.PACK_AB R12, R39, R38 ;  /* 0x00000026270c723e */ /* 0x004fe200000000ff */
[----:B------:R-:W-:Y:S01]  /*b300*/  FADD.FTZ R39, R21, R0 ;  /* 0x0000000015277221 */ /* 0x000fe20000010000 */
[----:B0-----:R-:W-:-:S05]  /*b310*/  FADD.FTZ R0, R86, R29 ;  /* 0x0000001d56007221 */ /* 0x001fca0000010000 */
[----:B------:R-:W0:Y:S01]  /*b320*/  MUFU.EX2 R90, R90 ;  /* 0x0000005a005a7308 */ /* 0x000e220000000800 */
[----:B------:R-:W-:Y:S01]  /*b330*/  FADD.FTZ R28, R32, R39 ;  /* 0x00000027201c7221 */ /* 0x000fe20000010000 */
[----:B------:R-:W-:Y:S01]  /*b340*/  F2FP.F16.F32.PACK_AB R26, R41, R40 ;  /* 0x00000028291a723e */ /* 0x000fe200000000ff */
[----:B------:R-:W-:Y:S01]  /*b350*/  FADD.FTZ R15, R87, R0 ;  /* 0x00000000570f7221 */ /* 0x000fe20000010000 */
[----:B------:R-:W-:Y:S01]  /*b360*/  F2FP.F16.F32.PACK_AB R25, R68, R67 ;  /* 0x000000434419723e */ /* 0x000fe200000000ff */
[--C-:B------:R-:W-:Y:S01]  /*b370*/  FFMA.FTZ R107, R107, R6, -R113.reuse ;  /* 0x000000066b6b7223 */ /* 0x100fe20000010871 */
[----:B------:R-:W-:Y:S02]  /*b380*/  F2FP.F16.F32.PACK_AB R27, R75, R72 ;  /* 0x000000484b1b723e */ /* 0x000fe400000000ff */
[----:B------:R-:W2:Y:S01]  /*b390*/  MUFU.EX2 R9, R9 ;  /* 0x0000000900097308 */ /* 0x000ea20000000800 */
[-CC-:B------:R-:W-:Y:S01]  /*b3a0*/  FFMA.FTZ R108, R108, R6.reuse, -R113.reuse ;  /* 0x000000066c6c7223 */ /* 0x180fe20000010871 */
[----:B------:R-:W-:Y:S01]  /*b3b0*/  FFMA.FTZ R109, R109, R6, -R113 ;  /* 0x000000066d6d7223 */ /* 0x000fe20000010871 */
[----:B-1----:R-:W-:-:S05]  /*b3c0*/  FADD.FTZ R28, R3, R28 ;  /* 0x0000001c031c7221 */ /* 0x002fca0000010000 */
[----:B------:R-:W1:Y:S01]  /*b3d0*/  MUFU.EX2 R31, R105 ;  /* 0x00000069001f7308 */ /* 0x000e620000000800 */
[----:B----4-:R-:W-:Y:S01]  /*b3e0*/  FADD.FTZ R0, R88, R15 ;  /* 0x0000000f58007221 */ /* 0x010fe20000010000 */
[----:B------:R4:W-:Y:S06]  /*b3f0*/  STSM.16.M88.4 [R94+0x6000], R24 ;  /* 0x006000185e007844 */ /* 0x0009ec0000000200 */
[----:B------:R-:W1:Y:S01]  /*b400*/  MUFU.EX2 R10, R10 ;  /* 0x0000000a000a7308 */ /* 0x000e620000000800 */
[----:B------:R-:W-:-:S07]  /*b410*/  FADD.FTZ R29, R89, R0 ;  /* 0x00000000591d7221 */ /* 0x000fce0000010000 */
[----:B------:R-:W1:Y:S01]  /*b420*/  MUFU.EX2 R106, R106 ;  /* 0x0000006a006a7308 */ /* 0x000e620000000800 */
[----:B----4-:R-:W-:Y:S01]  /*b430*/  F2FP.F16.F32.PACK_AB R26, R32, R21 ;  /* 0x00000015201a723e */ /* 0x010fe200000000ff */
[----:B------:R-:W-:-:S06]  /*b440*/  FADD.FTZ R21, R7, R28 ;  /* 0x0000001c07157221 */ /* 0x000fcc0000010000 */
[----:B------:R-:W4:Y:S01]  /*b450*/  MUFU.EX2 R11, R11 ;  /* 0x0000000b000b7308 */ /* 0x000f220000000800 */
[----:B---3--:R-:W-:Y:S01]  /*b460*/  FADD.FTZ R0, R8, R21 ;  /* 0x0000001508007221 */ /* 0x008fe20000010000 */
[----:B0-----:R-:W-:-:S06]  /*b470*/  FADD.FTZ R28, R90, R29 ;  /* 0x0000001d5a1c7221 */ /* 0x001fcc0000010000 */
[----:B------:R-:W-:Y:S08]  /*b480*/  MUFU.EX2 R20, R20 ;  /* 0x0000001400147308 */ /* 0x000ff00000000800 */
[----:B------:R-:W-:Y:S08]  /*b490*/  MUFU.EX2 R4, R4 ;  /* 0x0000000400047308 */ /* 0x000ff00000000800 */
[----:B------:R-:W0:Y:S08]  /*b4a0*/  MUFU.EX2 R107, R107 ;  /* 0x0000006b006b7308 */ /* 0x000e300000000800 */
[----:B------:R-:W-:Y:S08]  /*b4b0*/  MUFU.EX2 R108, R108 ;  /* 0x0000006c006c7308 */ /* 0x000ff00000000800 */
[----:B------:R-:W3:Y:S01]  /*b4c0*/  MUFU.EX2 R109, R109 ;  /* 0x0000006d006d7308 */ /* 0x000ee20000000800 */
[----:B--2---:R-:W-:Y:S01]  /*b4d0*/  FADD.FTZ R21, R9, R0 ;  /* 0x0000000009157221 */ /* 0x004fe20000010000 */
[----:B-1----:R-:W-:Y:S01]  /*b4e0*/  FADD.FTZ R29, R31, R28 ;  /* 0x0000001c1f1d7221 */ /* 0x002fe20000010000 */
[----:B------:R-:W-:-:S02]  /*b4f0*/  F2FP.F16.F32.PACK_AB R14, R37, R36 ;  /* 0x00000024250e723e */ /* 0x000fc400000000ff */
[----:B------:R-:W-:Y:S01]  /*b500*/  FADD.FTZ R0, R10, R21 ;  /* 0x000000150a007221 */ /* 0x000fe20000010000 */
[----:B------:R-:W-:Y:S01]  /*b510*/  FADD.FTZ R32, R106, R29 ;  /* 0x0000001d6a207221 */ /* 0x000fe20000010000 */
[----:B------:R-:W-:Y:S02]  /*b520*/  F2FP.F16.F32.PACK_AB R13, R79, R71 ;  /* 0x000000474f0d723e */ /* 0x000fe400000000ff */
[----:B------:R-:W-:Y:S02]  /*b530*/  F2FP.F16.F32.PACK_AB R15, R83, R80 ;  /* 0x00000050530f723e */ /* 0x000fe400000000ff */
[----:B------:R-:W-:Y:S02]  /*b540*/  F2FP.F16.F32.PACK_AB R24, R35, R33 ;  /* 0x000000212318723e */ /* 0x000fe400000000ff */
[----:B------:R-:W-:Y:S02]  /*b550*/  F2FP.F16.F32.PACK_AB R25, R85, R84 ;  /* 0x000000545519723e */ /* 0x000fe400000000ff */
[----:B------:R-:W-:-:S02]  /*b560*/  F2FP.F16.F32.PACK_AB R27, R87, R86 ;  /* 0x00000056571b723e */ /* 0x000fc400000000ff */
[----:B------:R-:W-:Y:S01]  /*b570*/  F2FP.F16.F32.PACK_AB R28, R7, R3 ;  /* 0x00000003071c723e */ /* 0x000fe200000000ff */
[----:B----4-:R-:W-:Y:S01]  /*b580*/  FADD.FTZ R3, R11, R0 ;  /* 0x000000000b037221 */ /* 0x010fe20000010000 */
[----:B------:R-:W-:Y:S01]  /*b590*/  F2FP.F16.F32.PACK_AB R30, R9, R8 ;  /* 0x00000008091e723e */ /* 0x000fe200000000ff */
[----:B0-----:R-:W-:Y:S01]  /*b5a0*/  FADD.FTZ R7, R107, R32 ;  /* 0x000000206b077221 */ /* 0x001fe20000010000 */
[----:B------:R-:W-:Y:S02]  /*b5b0*/  F2FP.F16.F32.PACK_AB R8, R11, R10 ;  /* 0x0000000a0b08723e */ /* 0x000fe400000000ff */
[----:B------:R-:W-:Y:S02]  /*b5c0*/  F2FP.F16.F32.PACK_AB R29, R89, R88 ;  /* 0x00000058591d723e */ /* 0x000fe400000000ff */
[----:B------:R-:W-:Y:S02]  /*b5d0*/  F2FP.F16.F32.PACK_AB R31, R31, R90 ;  /* 0x0000005a1f1f723e */ /* 0x000fe400000000ff */
[----:B------:R-:W-:-:S02]  /*b5e0*/  F2FP.F16.F32.PACK_AB R9, R107, R106 ;  /* 0x0000006a6b09723e */ /* 0x000fc400000000ff */
[----:B------:R-:W-:Y:S02]  /*b5f0*/  F2FP.F16.F32.PACK_AB R10, R4, R20 ;  /* 0x00000014040a723e */ /* 0x000fe400000000ff */
[----:B---3--:R-:W-:Y:S01]  /*b600*/  F2FP.F16.F32.PACK_AB R11, R109, R108 ;  /* 0x0000006c6d0b723e */ /* 0x008fe200000000ff */
[----:B------:R0:W-:Y:S01]  /*b610*/  STSM.16.M88.4 [R116+0x2a800], R12 ;  /* 0x02a8000c74007844 */ /* 0x0001e20000000200 */
[----:B------:R-:W-:-:S03]  /*b620*/  FADD.FTZ R108, R108, R7 ;  /* 0x000000076c6c7221 */ /* 0x000fc60000010000 */
[----:B------:R0:W-:Y:S04]  /*b630*/  STSM.16.M88.4 [R50], R24 ;  /* 0x0000001832007844 */ /* 0x0001e80000000200 */
[----:B------:R0:W-:Y:S01]  /*b640*/  STSM.16.M88.4 [R115+0xc000], R28 ;  /* 0x00c0001c73007844 */ /* 0x0001e20000000200 */
[----:B------:R-:W-:-:S03]  /*b650*/  FADD.FTZ R0, R109, R108 ;  /* 0x0000006c6d007221 */ /* 0x000fc60000010000 */
[----:B------:R0:W-:Y:S01]  /*b660*/  STSM.16.M88.4 [R94+0xc000], R8 ;  /* 0x00c000085e007844 */ /* 0x0001e20000000200 */
[----:B------:R1:W-:Y:S06]  /*b670*/  MEMBAR.ALL.CTA ;  /* 0x0000000000007992 */ /* 0x0003ec0000008000 */
[----:B-1----:R-:W1:Y:S04]  /*b680*/  FENCE.VIEW.ASYNC.S ;  /* 0x00000000000073c6 */ /* 0x002e680000000000 */
[----:B------:R0:W-:Y:S01]  /*b690*/  STL [R1+0x2c], R0 ;  /* 0x00002c0001007387 */ /* 0x0001e20000100800 */
[----:B------:R-:W-:Y:S01]  /*b6a0*/  ISETP.GE.AND P2, PT, R127, 0xc1, PT ;  /* 0x000000c17f00780c */ /* 0x000fe20003f46270 */
[----:B------:R-:W-:-:S02]  /*b6b0*/  IMAD.MOV.U32 R151, RZ, RZ, RZ ;  /* 0x000000ffff977224 */ /* 0x000fc400078e00ff */
[----:B------:R-:W-:Y:S02]  /*b6c0*/  FADD.FTZ R3, R20, R3 ;  /* 0x0000000314037221 */ /* 0x000fe40000010000 */
[----:B------:R-:W-:Y:S02]  /*b6d0*/  IMAD.MOV.U32 R150, RZ, RZ, R151 ;  /* 0x000000ffff967224 */ /* 0x000fe400078e0097 */
        /* <DEDUP_REMOVED lines=31> */
[----:B-1----:R-:W-:Y:S01]  /*b8d0*/  NOP ;  /* 0x0000000000007918 */ /* 0x002fe20000000000 */
[----:B0-----:R-:W-:Y:S05]  /*b8e0*/  @!P2 BRA `(.L_x_13145) ;  /* 0x0000003c00b4a947 */ /* 0x001fea0003800000 */
[----:B------:R-:W-:Y:S01]  /*b8f0*/  VIADD R0, R155, 0xfffffffe ;  /* 0xfffffffe9b007836 */ /* 0x000fe20000000000 */
[----:B------:R-:W-:Y:S01]  /*b900*/  MOV R7, R5 ;  /* 0x0000000500077202 */ /* 0x000fe20000000f00 */
        /* <DEDUP_REMOVED lines=19> */
[----:B-1----:R-:W-:-:S07]  /*ba40*/  CS2R R120, SRZ ;  /* 0x0000000000787805 */ /* 0x002fce000001ff00 */
.L_x_13155:
        /* <DEDUP_REMOVED lines=12> */
.L_x_13147:
[----:B------:R-:W-:Y:S01]  /*bb10*/  IMAD R5, R152, 0x8, R2 ;  /* 0x0000000898057824 */ /* 0x000fe200078e0202 */
[----:B0-----:R-:W-:-:S04]  /*bb20*/  SHF.L.U32 R6, R6, 0x1f, RZ ;  /* 0x0000001f06067819 */ /* 0x001fc800000006ff */
[----:B------:R0:W1:Y:S01]  /*bb30*/  SYNCS.PHASECHK.TRANS64.TRYWAIT P3, [R5+URZ+0x30830], R6 ;  /* 0x03083006050075a7 */ /* 0x000062000806017f */
[----:B------:R-:W-:Y:S05]  /*bb40*/  @!P0 BRA `(.L_x_13148) ;  /* 0x0000000000048947 */ /* 0x000fea0003800000 */
[----:B------:R-:W-:Y:S01]  /*bb50*/  BPT.TRAP 0x1 ;  /* 0x000000040000795c */ /* 0x000fe20000300000 */
.L_x_13148:
[----:B------:R-:W-:Y:S04]  /*bb60*/  BSSY B0, `(.L_x_13146) ;  /* 0x0000004000007945 */ /* 0x000fe80003800000 */
[----:B-1----:R-:W-:Y:S05]  /*bb70*/  @P3 BRA `(.L_x_13149) ;  /* 0x0000000000083947 */ /* 0x002fea0003800000 */
[----:B------:R-:W1:Y:S02]  /*bb80*/  SYNCS.PHASECHK.TRANS64.TRYWAIT P3, [R5+URZ+0x30830], R6 ;  /* 0x03083006050075a7 */ /* 0x000e64000806017f */
[----:B-1----:R-:W-:Y:S05]  /*bb90*/  @!P3 BRA `(.L_x_13150) ;  /* 0x000000cc000cb947 */ /* 0x002fea0003800000 */
.L_x_13149:
[----:B------:R-:W-:Y:S05]  /*bba0*/  BSYNC B0 ;  /* 0x0000000000007941 */ /* 0x000fea0003800000 */
.L_x_13146:
[----:B01----:R-:W2:Y:S04]  /*bbb0*/  LDL R6, [R1+0x7c] ;  /* 0x00007c0001067983 */ /* 0x003ea80000100800 */
[----:B------:R-:W3:Y:S01]  /*bbc0*/  LDL.64 R20, [R1+0x50] ;  /* 0x0000500001147983 */ /* 0x000ee20000100a00 */
[----:B------:R-:W-:Y:S01]  /*bbd0*/  IMAD.MOV.U32 R15, RZ, RZ, 0x40000040 ;  /* 0x40000040ff0f7424 */ /* 0x000fe200078e00ff */
[----:B------:R-:W-:Y:S05]  /*bbe0*/  WARPSYNC.ALL ;  /* 0x0000000000007948 */ /* 0x000fea0003800000 */
[----:B------:R-:W-:Y:S01]  /*bbf0*/  R2UR UR15, R15 ;  /* 0x000000000f0f72ca */ /* 0x000fe200000e0000 */
[----:B------:R-:W0:Y:S01]  /*bc00*/  S2R R5, SR_TID.X ;  /* 0x0000000000057919 */ /* 0x000e220000002100 */
[----:B------:R-:W-:-:S02]  /*bc10*/  IMAD.MOV.U32 R13, RZ, RZ, 0x40000040 ;  /* 0x40000040ff0d7424 */ /* 0x000fc400078e00ff */
[----:B------:R-:W-:-:S03]  /*bc20*/  IMAD.MOV.U32 R11, RZ, RZ, 0x40000040 ;  /* 0x40000040ff0b7424 */ /* 0x000fc600078e00ff */
[----:B------:R-:W-:Y:S02]  /*bc30*/  R2UR UR11, R13 ;  /* 0x000000000d0b72ca */ /* 0x000fe400000e0000 */
[----:B0-----:R-:W-:-:S04]  /*bc40*/  SHF.R.U32.HI R5, RZ, 0x7, R5 ;  /* 0x00000007ff057819 */ /* 0x001fc80000011605 */
[----:B------:R-:W-:-:S05]  /*bc50*/  IADD3 R5, R5, 0x8, RZ ;  /* 0x0000000805057810 */ /* 0x000fca0007ffe0ff */
[----:B------:R0:W-:Y:S01]  /*bc60*/  BAR.SYNC.DEFER_BLOCKING R5, 0x100 ;  /* 0x000400050000751d */ /* 0x0001e20000010000 */
[----:B------:R-:W-:-:S05]  /*bc70*/  R2UR UR7, R11 ;  /* 0x000000000b0772ca */ /* 0x000fca00000e0000 */
[----:B------:R-:W-:Y:S01]  /*bc80*/  WARPGROUP.ARRIVE ;  /* 0x00000000000079c5 */ /* 0x000fe20000000000 */
[----:B--2---:R-:W-:-:S04]  /*bc90*/  IMAD R10, R152, 0x600, R6 ;  /* 0x00000600980a7824 */ /* 0x004fc800078e0206 */
[----:B------:R-:W-:-:S05]  /*bca0*/  VIADD R14, R10, 0x4 ;  /* 0x000000040a0e7836 */ /* 0x000fca0000000000 */
[----:B------:R-:W-:Y:S02]  /*bcb0*/  R2UR UR14, R14 ;  /* 0x000000000e0e72ca */ /* 0x000fe400000e0000 */
[----:B------:R-:W2:Y:S01]  /*bcc0*/  LDL.64 R14, [R1+0x68] ;  /* 0x00006800010e7983 */ /* 0x000ea20000100a00 */
[----:B------:R-:W-:-:S05]  /*bcd0*/  VIADD R12, R10, 0x2 ;  /* 0x000000020a0c7836 */ /* 0x000fca0000000000 */
[----:B------:R-:W-:Y:S02]  /*bce0*/  R2UR UR10, R12 ;  /* 0x000000000c0a72ca */ /* 0x000fe400000e0000 */
[----:B------:R-:W4:Y:S01]  /*bcf0*/  LDL.64 R12, [R1+0x60] ;  /* 0x00006000010c7983 */ /* 0x000f220000100a00 */
[----:B---3--:R-:W-:Y:S02]  /*bd00*/  R2UR UR4, R20 ;  /* 0x00000000140472ca */ /* 0x008fe400000e0000 */
[----:B------:R-:W-:Y:S02]  /*bd10*/  R2UR UR5, R21 ;  /* 0x00000000150572ca */ /* 0x000fe400000e0000 */
[----:B------:R-:W-:Y:S01]  /*bd20*/  R2UR UR6, R10 ;  /* 0x000000000a0672ca */ /* 0x000fe200000e0000 */
[----:B------:R-:W3:-:S12]  /*bd30*/  LDL.64 R20, [R1+0x58] ;  /* 0x0000580001147983 */ /* 0x000ed80000100a00 */
[----:B------:R-:W-:Y:S03]  /*bd40*/  HGMMA.64x192x16.F32 R24, gdesc[UR4], RZ, !UPT, gsb0 ;  /* 0x02e00000041879f0 */ /* 0x000fe6000c0008ff */
[----:B------:R-:W-:Y:S02]  /*bd50*/  WARPGROUP.DEPBAR.LE gsb0, 0x0 ;  /* 0x00008000000079c5 */ /* 0x000fe40000010000 */
[----:B------:R-:W-:Y:S01]  /*bd60*/  WARPGROUP.ARRIVE ;  /* 0x00000000000079c5 */ /* 0x000fe20000000000 */
[----:B--2---:R-:W-:Y:S02]  /*bd70*/  R2UR UR8, R14 ;  /* 0x000000000e0872ca */ /* 0x004fe400000e0000 */
[----:B------:R-:W-:-:S13]  /*bd80*/  R2UR UR9, R15 ;  /* 0x000000000f0972ca */ /* 0x000fda00000e0000 */
[----:B------:R-:W-:Y:S01]  /*bd90*/  HGMMA.64x192x16.F32 R24, gdesc[UR8], R24, gsb0 ;  /* 0x02e00000081879f0 */ /* 0x000fe20008000818 */
[----:B----4-:R-:W-:Y:S02]  /*bda0*/  R2UR UR12, R12 ;  /* 0x000000000c0c72ca */ /* 0x010fe400000e0000 */
[----:B------:R-:W-:Y:S02]  /*bdb0*/  R2UR UR13, R13 ;  /* 0x000000000d0d72ca */ /* 0x000fe400000e0000 */
[----:B------:R-:W-:Y:S02]  /*bdc0*/  IADD3 R10, R10, 0x6, RZ ;  /* 0x000000060a0a7810 */ /* 0x000fe40007ffe0ff */
[----:B------:R-:W-:Y:S02]  /*bdd0*/  R2UR UR19, R11 ;  /* 0x000000000b1372ca */ /* 0x000fe400000e0000 */
[----:B------:R-:W-:Y:S02]  /*bde0*/  R2UR UR18, R10 ;  /* 0x000000000a1272ca */ /* 0x000fe400000e0000 */
[----:B---3--:R-:W-:-:S02]  /*bdf0*/  R2UR UR16, R20 ;  /* 0x00000000141072ca */ /* 0x008fc400000e0000 */
[----:B------:R-:W-:Y:S01]  /*be00*/  R2UR UR17, R21 ;  /* 0x00000000151172ca */ /* 0x000fe200000e0000 */
[----:B------:R-:W-:Y:S02]  /*be10*/  WARPGROUP.DEPBAR.LE gsb0, 0x0 ;  /* 0x00008000000079c5 */ /* 0x000fe40000010000 */
[----:B------:R-:W-:-:S06]  /*be20*/  WARPGROUP.ARRIVE ;  /* 0x00000000000079c5 */ /* 0x000fcc0000000000 */
        /* <DEDUP_REMOVED lines=8> */
.L_x_13152:
[----:B------:R-:W-:Y:S01]  /*beb0*/  SHF.L.U32 R5, R8, 0x1f, RZ ;  /* 0x0000001f08057819 */ /* 0x000fe200000006ff */
[----:B------:R-:W-:-:S04]  /*bec0*/  IMAD R6, R0, 0x8, R2 ;  /* 0x0000000800067824 */ /* 0x000fc800078e0202 */
[----:B------:R0:W1:Y:S01]  /*bed0*/  SYNCS.PHASECHK.TRANS64.TRYWAIT P2, [R6+URZ+0x30850], R5 ;  /* 0x03085005060075a7 */ /* 0x000062000804017f */
[----:B------:R-:W-:Y:S05]  /*bee0*/  @!P0 BRA `(.L_x_13153) ;  /* 0x0000000000048947 */ /* 0x000fea0003800000 */
[----:B------:R-:W-:Y:S01]  /*bef0*/  BPT.TRAP 0x1 ;  /* 0x000000040000795c */ /* 0x000fe20000300000 */
.L_x_13153:
[----:B-1----:R-:W-:Y:S05]  /*bf00*/  @P2 BRA `(.L_x_13151) ;  /* 0x0000000000082947 */ /* 0x002fea0003800000 */
[----:B------:R-:W1:Y:S02]  /*bf10*/  SYNCS.PHASECHK.TRANS64.TRYWAIT P2, [R6+URZ+0x30850], R5 ;  /* 0x03085005060075a7 */ /* 0x000e64000804017f */
[----:B-1----:R-:W-:Y:S05]  /*bf20*/  @!P2 BRA `(.L_x_13154) ;  /* 0x000000c8003ca947 */ /* 0x002fea0003800000 */
.L_x_13151:
[----:B------:R-:W-:Y:S05]  /*bf30*/  WARPSYNC.ALL ;  /* 0x0000000000007948 */ /* 0x000fea0003800000 */
[----:B------:R-:W-:Y:S01]  /*bf40*/  ULDC UR4, c[0x0][0x9d8] ;  /* 0x0002760000047ab9 */ /* 0x000fe20000000800 */
[----:B------:R2:W-:Y:S01]  /*bf50*/  STL [R1+0xc0], R19 ;  /* 0x0000c01301007387 */ /* 0x0005e20000100800 */
[----:B------:R-:W-:Y:S01]  /*bf60*/  FMUL.FTZ R35, R35, UR4 ;  /* 0x0000000423237c20 */ /* 0x000fe20008410000 */
[----:B------:R-:W-:Y:S01]  /*bf70*/  FMUL.FTZ R24, R24, UR4 ;  /* 0x0000000418187c20 */ /* 0x000fe20008410000 */
[----:B------:R-:W-:Y:S01]  /*bf80*/  FMUL.FTZ R25, R25, UR4 ;  /* 0x0000000419197c20 */ /* 0x000fe20008410000 */
[----:B------:R-:W-:Y:S01]  /*bf90*/  FMUL.FTZ R28, R28, UR4 ;  /* 0x000000041c1c7c20 */ /* 0x000fe20008410000 */
[----:B01----:R-:W0:Y:S01]  /*bfa0*/  MUFU.TANH R5, R35 ;  /* 0x0000002300057308 */ /* 0x003e220000002400 */
[----:B------:R-:W-:Y:S01]  /*bfb0*/  FMUL.FTZ R26, R26, UR4 ;  /* 0x000000041a1a7c20 */ /* 0x000fe20008410000 */
[----:B------:R-:W-:Y:S01]  /*bfc0*/  FMUL.FTZ R29, R29, UR4 ;  /* 0x000000041d1d7c20 */ /* 0x000fe20008410000 */
[----:B------:R-:W-:Y:S01]  /*bfd0*/  FMUL.FTZ R36, R36, UR4 ;  /* 0x0000000424247c20 */ /* 0x000fe20008410000 */
[----:B------:R-:W-:Y:S01]  /*bfe0*/  FMUL.FTZ R30, R30, UR4 ;  /* 0x000000041e1e7c20 */ /* 0x000fe20008410000 */
[----:B------:R-:W-:Y:S01]  /*bff0*/  FMUL.FTZ R33, R33, UR4 ;  /* 0x0000000421217c20 */ /* 0x000fe20008410000 */
[----:B------:R-:W-:Y:S01]  /*c000*/  FMUL.FTZ R32, R32, UR4 ;  /* 0x0000000420207c20 */ /* 0x000fe20008410000 */
[----:B------:R-:W-:Y:S01]  /*c010*/  STL [R1+0xbc], R18 ;  /* 0x0000bc1201007387 */ /* 0x000fe20000100800 */
[----:B------:R-:W1:Y:S01]  /*c020*/  MUFU.TANH R6, R24 ;  /* 0x0000001800067308 */ /* 0x000e620000002400 */
[----:B------:R-:W-:Y:S01]  /*c030*/  FMUL.FTZ R34, R34, UR4 ;  /* 0x0000000422227c20 */ /* 0x000fe20008410000 */
[----:B------:R-:W-:Y:S01]  /*c040*/  FMUL.FTZ R10, R53, UR4 ;  /* 0x00000004350a7c20 */ /* 0x000fe20008410000 */
[----:B------:R3:W-:Y:S01]  /*c050*/  STL [R1+0xb8], R17 ;  /* 0x0000b81101007387 */ /* 0x0007e20000100800 */
[----:B------:R-:W-:Y:S01]  /*c060*/  FMUL.FTZ R37, R37, UR4 ;  /* 0x0000000425257c20 */ /* 0x000fe20008410000 */
[----:B------:R-:W-:Y:S01]  /*c070*/  FMUL.FTZ R157, R40, UR4 ;  /* 0x00000004289d7c20 */ /* 0x000fe20008410000 */
[----:B------:R-:W-:Y:S01]  /*c080*/  FMUL.FTZ R13, R60, UR4 ;  /* 0x000000043c0d7c20 */ /* 0x000fe20008410000 */
[----:B------:R-:W-:Y:S01]  /*c090*/  FMUL.FTZ R156, R41, UR4 ;  /* 0x00000004299c7c20 */ /* 0x000fe20008410000 */
[----:B------:R-:W4:Y:S01]  /*c0a0*/  MUFU.TANH R9, R25 ;  /* 0x0000001900097308 */ /* 0x000f220000002400 */
[----:B0-----:R-:W-:-:S02]  /*c0b0*/  IMAD.MOV.U32 R53, RZ, RZ, R5 ;  /* 0x000000ffff357224 */ /* 0x001fc400078e0005 */
[----:B------:R-:W-:Y:S01]  /*c0c0*/  FMUL.FTZ R31, R31, UR4 ;  /* 0x000000041f1f7c20 */ /* 0x000fe20008410000 */
[----:B------:R-:W-:Y:S01]  /*c0d0*/  FMUL.FTZ R155, R44, UR4 ;  /* 0x000000042c9b7c20 */ /* 0x000fe20008410000 */
[----:B------:R0:W-:Y:S01]  /*c0e0*/  STL [R1+0xb4], R16 ;  /* 0x0000b41001007387 */ /* 0x0001e20000100800 */
[----:B------:R-:W-:Y:S01]  /*c0f0*/  FMUL.FTZ R45, R45, UR4 ;  /* 0x000000042d2d7c20 */ /* 0x000fe20008410000 */
[----:B------:R-:W-:Y:S01]  /*c100*/  FMUL.FTZ R44, R48, UR4 ;  /* 0x00000004302c7c20 */ /* 0x000fe20008410000 */
[----:B------:R-:W-:Y:S01]  /*c110*/  FMUL.FTZ R11, R56, UR4 ;  /* 0x00000004380b7c20 */ /* 0x000fe20008410000 */
[----:B------:R3:W-:Y:S01]  /*c120*/  MUFU.TANH R8, R28 ;  /* 0x0000001c00087308 */ /* 0x0007e20000002400 */
[----:B-1----:R-:W-:Y:S01]  /*c130*/  FMNMX.FTZ R5, R6, R7, !PT ;  /* 0x0000000706057209 */ /* 0x002fe20007810000 */
[----:B------:R-:W-:Y:S01]  /*c140*/  FMUL.FTZ R12, R57, UR4 ;  /* 0x00000004390c7c20 */ /* 0x000fe20008410000 */
[----:B------:R-:W-:Y:S01]  /*c150*/  FMUL.FTZ R38, R38, UR4 ;  /* 0x0000000426267c20 */ /* 0x000fe20008410000 */
[----:B------:R-:W-:Y:S01]  /*c160*/  FMUL.FTZ R20, R65, UR4 ;  /* 0x0000000441147c20 */ /* 0x000fe20008410000 */
[----:B------:R-:W-:Y:S01]  /*c170*/  FMUL.FTZ R27, R27, UR4 ;  /* 0x000000041b1b7c20 */ /* 0x000fe20008410000 */
[----:B------:R-:W-:Y:S01]  /*c180*/  FMUL.FTZ R40, R100, UR4 ;  /* 0x0000000464287c20 */ /* 0x000fe20008410000 */
[----:B------:R-:W-:Y:S01]  /*c190*/  FMUL.FTZ R41, R101, UR4 ;  /* 0x0000000465297c20 */ /* 0x000fe20008410000 */
[----:B--2---:R-:W-:Y:S01]  /*c1a0*/  MUFU.TANH R19, R26 ;  /* 0x0000001a00137308 */ /* 0x004fe20000002400 */
[----:B----4-:R-:W-:Y:S01]  /*c1b0*/  MOV R35, R9 ;  /* 0x0000000900237202 */ /* 0x010fe20000000f00 */
[----:B------:R-:W-:Y:S01]  /*c1c0*/  FMUL.FTZ R9, R52, UR4 ;  /* 0x0000000434097c20 */ /* 0x000fe20008410000 */
[----:B---3--:R-:W-:Y:S01]  /*c1d0*/  FMUL.FTZ R28, R72, UR4 ;  /* 0x00000004481c7c20 */ /* 0x008fe20008410000 */
[----:B------:R-:W-:Y:S01]  /*c1e0*/  FMUL.FTZ R100, R105, UR4 ;  /* 0x0000000469647c20 */ /* 0x000fe20008410000 */
[----:B------:R-:W-:Y:S01]  /*c1f0*/  FMNMX.FTZ R5, R35, R5, !PT ;  /* 0x0000000523057209 */ /* 0x000fe20007810000 */
[----:B------:R-:W-:Y:S01]  /*c200*/  FMUL.FTZ R101, R108, UR4 ;  /* 0x000000046c657c20 */ /* 0x000fe20008410000 */
[----:B------:R-:W-:Y:S01]  /*c210*/  FMUL.FTZ R108, R112, UR4 ;  /* 0x00000004706c7c20 */ /* 0x000fe20008410000 */
[----:B------:R1:W-:Y:S01]  /*c220*/  MUFU.TANH R26, R29 ;  /* 0x0000001d001a7308 */ /* 0x0003e20000002400 */
[----:B------:R-:W-:Y:S01]  /*c230*/  FMUL.FTZ R112, R116, UR4 ;  /* 0x0000000474707c20 */ /* 0x000fe20008410000 */
[----:B------:R-:W-:Y:S01]  /*c240*/  ULDC UR5, c[0x0][0x988] ;  /* 0x0002620000057ab9 */ /* 0x000fe20000000800 */
[----:B------:R-:W-:Y:S01]  /*c250*/  FMUL.FTZ R47, R47, UR4 ;  /* 0x000000042f2f7c20 */ /* 0x000fe20008410000 */
[----:B------:R-:W-:Y:S01]  /*c260*/  FMUL.FTZ R43, R43, UR4 ;  /* 0x000000042b2b7c20 */ /* 0x000fe20008410000 */
[----:B------:R-:W-:Y:S01]  /*c270*/  FMUL.FTZ R46, R46, UR4 ;  /* 0x000000042e2e7c20 */ /* 0x000fe20008410000 */
[----:B------:R-:W-:Y:S01]  /*c280*/  FMUL.FTZ R39, R39, UR4 ;  /* 0x0000000427277c20 */ /* 0x000fe20008410000 */
[----:B------:R-:W-:Y:S01]  /*c290*/  FMUL.FTZ R42, R42, UR4 ;  /* 0x000000042a2a7c20 */ /* 0x000fe20008410000 */
[----:B------:R2:W3:Y:S01]  /*c2a0*/  MUFU.TANH R14, R36 ;  /* 0x00000024000e7308 */ /* 0x0004e20000002400 */
[----:B-1----:R-:W-:Y:S01]  /*c2b0*/  FMUL.FTZ R29, R76, UR4 ;  /* 0x000000044c1d7c20 */ /* 0x002fe20008410000 */
[----:B------:R-:W-:Y:S01]  /*c2c0*/  FMUL.FTZ R54, R54, UR4 ;  /* 0x0000000436367c20 */ /* 0x000fe20008410000 */
[----:B------:R-:W-:Y:S01]  /*c2d0*/  FMUL.FTZ R58, R58, UR4 ;  /* 0x000000043a3a7c20 */ /* 0x000fe20008410000 */
[----:B------:R-:W-:Y:S01]  /*c2e0*/  FMUL.FTZ R48, R62, UR4 ;  /* 0x000000043e307c20 */ /* 0x000fe20008410000 */
[----:B------:R-:W-:Y:S01]  /*c2f0*/  FMUL.FTZ R50, R50, UR4 ;  /* 0x0000000432327c20 */ /* 0x000fe20008410000 */
[----:B------:R-:W-:Y:S01]  /*c300*/  FMUL.FTZ R55, R55, UR4 ;  /* 0x0000000437377c20 */ /* 0x000fe20008410000 */
[----:B------:R-:W-:Y:S01]  /*c310*/  FMUL.FTZ R51, R51, UR4 ;  /* 0x0000000433337c20 */ /* 0x000fe20008410000 */
[----:B------:R-:W-:Y:S01]  /*c320*/  MUFU.TANH R17, R30 ;  /* 0x0000001e00117308 */ /* 0x000fe20000002400 */
[----:B--2---:R-:W-:-:S07]  /*c330*/  FMUL.FTZ R36, R93, UR4 ;  /* 0x000000045d247c20 */ /* 0x004fce0008410000 */
[----:B------:R1:W2:Y:S01]  /*c340*/  MUFU.TANH R15, R33 ;  /* 0x00000021000f7308 */ /* 0x0002a20000002400 */
[----:B---3--:R-:W-:Y:S02]  /*c350*/  IMAD.MOV.U32 R60, RZ, RZ, R14 ;  /* 0x000000ffff3c7224 */ /* 0x008fe400078e000e */
[----:B------:R-:W-:-:S05]  /*c360*/  FMUL.FTZ R14, R61, UR4 ;  /* 0x000000043d0e7c20 */ /* 0x000fca0008410000 */
[----:B------:R3:W-:Y:S01]  /*c370*/  MUFU.TANH R30, R32 ;  /* 0x00000020001e7308 */ /* 0x0007e20000002400 */
[----:B-1----:R-:W-:-:S07]  /*c380*/  FMUL.FTZ R33, R73, UR4 ;  /* 0x0000000449217c20 */ /* 0x002fce0008410000 */
[----:B------:R1:W4:Y:S01]  /*c390*/  MUFU.TANH R21, R34 ;  /* 0x0000002200157308 */ /* 0x0003220000002400 */
[----:B--2---:R-:W-:Y:S02]  /*c3a0*/  IMAD.MOV.U32 R61, RZ, RZ, R15 ;  /* 0x000000ffff3d7224 */ /* 0x004fe400078e000f */
[----:B------:R-:W-:Y:S01]  /*c3b0*/  FMUL.FTZ R15, R64, UR4 ;  /* 0x00000004400f7c20 */ /* 0x000fe20008410000 */
[----:B---3--:R-:W-:Y:S01]  /*c3c0*/  FMUL.FTZ R32, R77, UR4 ;  /* 0x000000044d207c20 */ /* 0x008fe20008410000 */
[----:B------:R-:W-:-:S03]  /*c3d0*/  FMUL.FTZ R64, R59, UR4 ;  /* 0x000000043b407c20 */ /* 0x000fc60008410000 */
[----:B------:R2:W3:Y:S01]  /*c3e0*/  MUFU.TANH R25, R37 ;  /* 0x0000002500197308 */ /* 0x0004e20000002400 */
[----:B-1----:R-:W-:Y:S02]  /*c3f0*/  IMAD.MOV.U32 R34, RZ, RZ, R8 ;  /* 0x000000ffff227224 */ /* 0x002fe400078e0008 */
[----:B------:R-:W-:Y:S01]  /*c400*/  FMUL.FTZ R8, R49, UR4 ;  /* 0x0000000431087c20 */ /* 0x000fe20008410000 */
[----:B------:R-:W-:Y:S02]  /*c410*/  FMUL.FTZ R49, R63, UR4 ;  /* 0x000000043f317c20 */ /* 0x000fe40008410000 */
[----:B------:R-:W-:Y:S02]  /*c420*/  FMNMX.FTZ R5, R34, R5, !PT ;  /* 0x0000000522057209 */ /* 0x000fe40007810000 */
[----:B------:R-:W1:Y:S01]  /*c430*/  MUFU.TANH R157, R157 ;  /* 0x0000009d009d7308 */ /* 0x000e620000002400 */
[----:B----4-:R-:W-:Y:S01]  /*c440*/  IMAD.MOV.U32 R56, RZ, RZ, R21 ;  /* 0x000000ffff387224 */ /* 0x010fe200078e0015 */
[----:B------:R-:W-:Y:S01]  /*c450*/  FMNMX.FTZ R5, R26, R5, !PT ;  /* 0x000000051a057209 */ /* 0x000fe20007810000 */
[----:B------:R-:W-:Y:S01]  /*c460*/  FMUL.FTZ R21, R68, UR4 ;  /* 0x0000000444157c20 */ /* 0x000fe20008410000 */
[----:B--2---:R-:W-:-:S02]  /*c470*/  FMUL.FTZ R37, R96, UR4 ;  /* 0x0000000460257c20 */ /* 0x004fc40008410000 */
[----:B------:R-:W-:Y:S02]  /*c480*/  FMNMX.FTZ R5, R30, R5, !PT ;  /* 0x000000051e057209 */ /* 0x000fe40007810000 */
[----:B------:R-:W2:Y:S02]  /*c490*/  MUFU.TANH R156, R156 ;  /* 0x0000009c009c7308 */ /* 0x000ea40000002400 */
[----:B------:R-:W-:-:S04]  /*c4a0*/  FMNMX.FTZ R5, R61, R5, !PT ;  /* 0x000000053d057209 */ /* 0x000fc80007810000 */
[----:B------:R-:W-:Y:S02]  /*c4b0*/  FMNMX.FTZ R5, R60, R5, !PT ;  /* 0x000000053c057209 */ /* 0x000fe40007810000 */
[----:B0-----:R0:W-:Y:S08]  /*c4c0*/  MUFU.TANH R16, R31 ;  /* 0x0000001f00107308 */ /* 0x0011f00000002400 */
[----:B------:R-:W4:Y:S01]  /*c4d0*/  MUFU.TANH R155, R155 ;  /* 0x0000009b009b7308 */ /* 0x000f220000002400 */
[----:B0-----:R-:W-:Y:S01]  /*c4e0*/  FMUL.FTZ R31, R81, UR4 ;  /* 0x00000004511f7c20 */ /* 0x001fe20008410000 */
[----:B---3--:R-:W-:-:S02]  /*c4f0*/  IMAD.MOV.U32 R81, RZ, RZ, R25 ;  /* 0x000000ffff517224 */ /* 0x008fc400078e0019 */
[----:B------:R-:W-:Y:S01]  /*c500*/  FMUL.FTZ R25, R84, UR4 ;  /* 0x0000000454197c20 */ /* 0x000fe20008410000 */
[----:B------:R-:W-:Y:S01]  /*c510*/  MOV R84, R30 ;  /* 0x0000001e00547202 */ /* 0x000fe20000000f00 */
[----:B------:R-:W-:Y:S01]  /*c520*/  FMUL.FTZ R30, R85, UR4 ;  /* 0x00000004551e7c20 */ /* 0x000fe20008410000 */
[----:B------:R-:W-:Y:S01]  /*c530*/  IMAD.MOV.U32 R85, RZ, RZ, R26 ;  /* 0x000000ffff557224 */ /* 0x000fe200078e001a */
[----:B------:R-:W-:Y:S01]  /*c540*/  FMNMX.FTZ R5, R81, R5, !PT ;  /* 0x0000000551057209 */ /* 0x000fe20007810000 */
[----:B------:R-:W0:Y:S01]  /*c550*/  MUFU.TANH R45, R45 ;  /* 0x0000002d002d7308 */ /* 0x000e220000002400 */
[----:B------:R-:W-:Y:S01]  /*c560*/  FMUL.FTZ R26, R88, UR4 ;  /* 0x00000004581a7c20 */ /* 0x000fe20008410000 */
[----:B------:R-:W-:Y:S01]  /*c570*/  IMAD.MOV.U32 R88, RZ, RZ, R34 ;  /* 0x000000ffff587224 */ /* 0x000fe200078e0022 */
[----:B-1----:R-:W-:Y:S01]  /*c580*/  FMNMX.FTZ R5, R157, R5, !PT ;  /* 0x000000059d057209 */ /* 0x002fe20007810000 */
[----:B------:R-:W-:Y:S01]  /*c590*/  FMUL.FTZ R34, R89, UR4 ;  /* 0x0000000459227c20 */ /* 0x000fe20008410000 */
[----:B------:R-:W-:-:S02]  /*c5a0*/  IMAD.MOV.U32 R89, RZ, RZ, R35 ;  /* 0x000000ffff597224 */ /* 0x000fc400078e0023 */
[----:B------:R-:W-:Y:S01]  /*c5b0*/  FMUL.FTZ R35, R92, UR4 ;  /* 0x000000045c237c20 */ /* 0x000fe20008410000 */
[----:B--2---:R-:W-:Y:S01]  /*c5c0*/  FMNMX.FTZ R5, R156, R5, !PT ;  /* 0x000000059c057209 */ /* 0x004fe20007810000 */
[----:B------:R-:W1:Y:S01]  /*c5d0*/  MUFU.TANH R44, R44 ;  /* 0x0000002c002c7308 */ /* 0x000e620000002400 */
[----:B------:R-:W-:Y:S02]  /*c5e0*/  MOV R92, R6 ;  /* 0x00000006005c7202 */ /* 0x000fe40000000f00 */
[----:B----4-:R-:W-:-:S05]  /*c5f0*/  FMNMX.FTZ R5, R155, R5, !PT ;  /* 0x000000059b057209 */ /* 0x010fca0007810000 */
        /* <DEDUP_REMOVED lines=8> */
[----:B------:R0:W3:Y:S01]  /*c680*/  MUFU.TANH R24, R38 ;  /* 0x0000002600187308 */ /* 0x0000e20000002400 */
[----:B-1----:R-:W-:-:S07]  /*c690*/  FMNMX.FTZ R5, R10, R5, !PT ;  /* 0x000000050a057209 */ /* 0x002fce0007810000 */
[----:B------:R-:W1:Y:S01]  /*c6a0*/  MUFU.TANH R12, R12 ;  /* 0x0000000c000c7308 */ /* 0x000e620000002400 */
[----:B--2---:R-:W-:Y:S01]  /*c6b0*/  FMNMX.FTZ R5, R11, R5, !PT ;  /* 0x000000050b057209 */ /* 0x004fe20007810000 */
[----:B0-----:R-:W-:Y:S01]  /*c6c0*/  FMUL.FTZ R38, R97, UR4 ;  /* 0x0000000461267c20 */ /* 0x001fe20008410000 */
[----:B------:R-:W-:Y:S01]  /*c6d0*/  FMUL.FTZ R97, R104, UR4 ;  /* 0x0000000468617c20 */ /* 0x000fe20008410000 */
[----:B------:R-:W-:Y:S01]  /*c6e0*/  FMUL.FTZ R104, R109, UR4 ;  /* 0x000000046d687c20 */ /* 0x000fe20008410000 */
[----:B------:R-:W-:Y:S01]  /*c6f0*/  FMUL.FTZ R109, R113, UR4 ;  /* 0x00000004716d7c20 */ /* 0x000fe20008410000 */
[----:B------:R-:W-:Y:S02]  /*c700*/  FMUL.FTZ R113, R117, UR4 ;  /* 0x0000000475717c20 */ /* 0x000fe40008410000 */
[----:B------:R-:W0:Y:S01]  /*c710*/  MUFU.TANH R13, R13 ;  /* 0x0000000d000d7308 */ /* 0x000e220000002400 */
[----:B---3--:R-:W-:Y:S01]  /*c720*/  MOV R65, R24 ;  /* 0x0000001800417202 */ /* 0x008fe20000000f00 */
[----:B------:R-:W-:-:S06]  /*c730*/  FMUL.FTZ R24, R69, UR4 ;  /* 0x0000000445187c20 */ /* 0x000fcc0008410000 */
        /* <DEDUP_REMOVED lines=16> */
[----:B------:R0:W-:Y:S01]  /*c840*/  MUFU.TANH R18, R27 ;  /* 0x0000001b00127308 */ /* 0x0001e20000002400 */
[----:B--2---:R-:W-:-:S07]  /*c850*/  FMNMX.FTZ R5, R33, R5, !PT ;  /* 0x0000000521057209 */ /* 0x004fce0007810000 */
[----:B------:R-:W2:Y:S01]  /*c860*/  MUFU.TANH R32, R32 ;  /* 0x0000002000207308 */ /* 0x000ea20000002400 */
[----:B0-----:R-:W-:Y:S01]  /*c870*/  FMUL.FTZ R27, R80, UR4 ;  /* 0x00000004501b7c20 */ /* 0x001fe20008410000 */
[----:B-1----:R-:W-:-:S06]  /*c880*/  FMNMX.FTZ R5, R29, R5, !PT ;  /* 0x000000051d057209 */ /* 0x002fcc0007810000 */
[----:B------:R-:W0:Y:S08]  /*c890*/  MUFU.TANH R27, R27 ;  /* 0x0000001b001b7308 */ /* 0x000e300000002400 */
        /* <DEDUP_REMOVED lines=40> */
[----:B------:R-:W-:Y:S01]  /*cb20*/  MUFU.TANH R52, R43 ;  /* 0x0000002b00347308 */ /* 0x000fe20000002400 */
[----:B-1----:R-:W-:-:S05]  /*cb30*/  FMNMX.FTZ R5, R113, R5, !PT ;  /* 0x0000000571057209 */ /* 0x002fca0007810000 */
[----:B------:R-:W0:Y:S02]  /*cb40*/  SHFL.BFLY PT, R6, R5, 0x2, 0x1f ;  /* 0x0c401f0005067f89 */ /* 0x000e2400000e0000 */
[----:B------:R-:W-:Y:S08]  /*cb50*/  MUFU.TANH R76, R46 ;  /* 0x0000002e004c7308 */ /* 0x000ff00000002400 */
[----:B------:R-:W-:Y:S08]  /*cb60*/  MUFU.TANH R105, R39 ;  /* 0x0000002700697308 */ /* 0x000ff00000002400 */
[----:B------:R-:W1:Y:S01]  /*cb70*/  MUFU.TANH R80, R42 ;  /* 0x0000002a00507308 */ /* 0x000e620000002400 */
[----:B0-----:R-:W-:-:S07]  /*cb80*/  FMNMX.FTZ R5, R5, R6, !PT ;  /* 0x0000000605057209 */ /* 0x001fce0007810000 */
[----:B------:R1:W-:Y:S01]  /*cb90*/  MUFU.TANH R72, R54 ;  /* 0x0000003600487308 */ /* 0x0003e20000002400 */
[----:B------:R-:W0:Y:S07]  /*cba0*/  SHFL.BFLY PT, R6, R5, 0x1, 0x1f ;  /* 0x0c201f0005067f89 */ /* 0x000e2e00000e0000 */
[----:B------:R-:W-:Y:S01]  /*cbb0*/  MUFU.TANH R69, R58 ;  /* 0x0000003a00457308 */ /* 0x000fe20000002400 */
[----:B-1----:R-:W-:-:S07]  /*cbc0*/  IMAD.MOV.U32 R54, RZ, RZ, R80 ;  /* 0x000000ffff367224 */ /* 0x002fce00078e0050 */
[----:B------:R1:W-:Y:S08]  /*cbd0*/  MUFU.TANH R73, R50 ;  /* 0x0000003200497308 */ /* 0x0003f00000002400 */
[----:B------:R2:W-:Y:S01]  /*cbe0*/  MUFU.TANH R68, R55 ;  /* 0x0000003700447308 */ /* 0x0005e20000002400 */
[----:B-1----:R-:W-:Y:S01]  /*cbf0*/  FMUL.FTZ R50, R66, UR4 ;  /* 0x0000000442327c20 */ /* 0x002fe20008410000 */
[----:B------:R-:W-:Y:S01]  /*cc00*/  FMUL.FTZ R66, R90, UR4 ;  /* 0x000000045a427c20 */ /* 0x000fe20008410000 */
[----:B0-----:R-:W-:Y:S01]  /*cc10*/  FMNMX.FTZ R5, R5, R6, !PT ;  /* 0x0000000605057209 */ /* 0x001fe20007810000 */
[----:B------:R-:W-:-:S04]  /*cc20*/  IMAD.U32 R6, RZ, RZ, UR5 ;  /* 0x00000005ff067e24 */ /* 0x000fc8000f8e00ff */
[C---:B------:R-:W-:Y:S01]  /*cc30*/  FADD.FTZ R7, -R5.reuse, R7 ;  /* 0x0000000705077221 */ /* 0x040fe20000010100 */
[-C--:B------:R-:W-:Y:S01]  /*cc40*/  FMUL.FTZ R47, R5, R6.reuse ;  /* 0x00000006052f7220 */ /* 0x080fe20000410000 */
[----:B--2---:R-:W-:Y:S01]  /*cc50*/  IMAD.MOV.U32 R55, RZ, RZ, R52 ;  /* 0x000000ffff377224 */ /* 0x004fe200078e0034 */
        /* <DEDUP_REMOVED lines=48> */
[-CC-:B------:R-:W-:Y:S01]  /*cf60*/  FFMA.FTZ R21, R41, R6.reuse, -R47.reuse ;  /* 0x0000000629157223 */ /* 0x180fe2000001082f */
[----:B--2---:R-:W-:Y:S01]  /*cf70*/  FADD.FTZ R4, R14, R4 ;  /* 0x000000040e047221 */ /* 0x004fe20000010000 */
        /* <DEDUP_REMOVED lines=8> */
[----:B0-----:R-:W-:Y:S01]  /*d000*/  FADD.FTZ R47, R42, R4 ;  /* 0x000000042a2f7221 */ /* 0x001fe20000010000 */
[----:B------:R-:W-:Y:S01]  /*d010*/  FMNMX.FTZ R4, R19, R3, !PT ;  /* 0x0000000313047209 */ /* 0x000fe20007810000 */
[----:B------:R-:W-:Y:S01]  /*d020*/  IMAD.MOV.U32 R36, RZ, RZ, R65 ;  /* 0x000000ffff247224 */ /* 0x000fe200078e0041 */
[----:B------:R-:W-:Y:S01]  /*d030*/  MOV R65, R56 ;  /* 0x0000003800417202 */ /* 0x000fe20000000f00 */
[----:B------:R-:W-:Y:S01]  /*d040*/  IMAD.MOV.U32 R35, RZ, RZ, R53 ;  /* 0x000000ffff237224 */ /* 0x000fe200078e0035 */
        /* <DEDUP_REMOVED lines=9> */
[----:B------:R-:W0:Y:S01]  /*d0e0*/  MUFU.TANH R64, R64 ;  /* 0x0000004000407308 */ /* 0x000e220000002400 */
[----:B------:R-:W-:Y:S01]  /*d0f0*/  F2FP.F16.F32.PACK_AB R14, R42, R14 ;  /* 0x0000000e2a0e723e */ /* 0x000fe200000000ff */
[----:B------:R-:W-:Y:S01]  /*d100*/  IMAD.MOV.U32 R42, RZ, RZ, R73 ;  /* 0x000000ffff2a7224 */ /* 0x000fe200078e0049 */
[----:B------:R-:W-:Y:S01]  /*d110*/  FMNMX.FTZ R4, R65, R4, !PT ;  /* 0x0000000441047209 */ /* 0x000fe20007810000 */
[----:B------:R-:W-:Y:S01]  /*d120*/  IMAD.MOV.U32 R45, RZ, RZ, R68 ;  /* 0x000000ffff2d7224 */ /* 0x000fe200078e0044 */
[----:B------:R-:W-:Y:S01]  /*d130*/  MOV R44, R72 ;  /* 0x00000048002c7202 */ /* 0x000fe20000000f00 */
[----:B------:R-:W-:Y:S01]  /*d140*/  FMUL.FTZ R51, R67, UR4 ;  /* 0x0000000443337c20 */ /* 0x000fe20008410000 */
[----:B------:R-:W-:Y:S01]  /*d150*/  FMNMX.FTZ R4, R35, R4, !PT ;  /* 0x0000000423047209 */ /* 0x000fe20007810000 */
[----:B------:R-:W1:Y:S01]  /*d160*/  MUFU.TANH R48, R48 ;  /* 0x0000003000307308 */ /* 0x000e620000002400 */
[----:B------:R-:W-:Y:S01]  /*d170*/  F2FP.F16.F32.PACK_AB R12, R46, R12 ;  /* 0x0000000c2e0c723e */ /* 0x000fe200000000ff */
[----:B------:R-:W-:Y:S01]  /*d180*/  IMAD.MOV.U32 R46, RZ, RZ, R69 ;  /* 0x000000ffff2e7224 */ /* 0x000fe200078e0045 */
[----:B------:R-:W-:Y:S01]  /*d190*/  FMNMX.FTZ R4, R36, R4, !PT ;  /* 0x0000000424047209 */ /* 0x000fe20007810000 */
[----:B------:R-:W-:Y:S01]  /*d1a0*/  FMUL.FTZ R52, R70, UR4 ;  /* 0x0000000446347c20 */ /* 0x000fe20008410000 */
[----:B------:R-:W-:Y:S01]  /*d1b0*/  FMUL.FTZ R53, R71, UR4 ;  /* 0x0000000447357c20 */ /* 0x000fe20008410000 */
[----:B------:R-:W-:Y:S01]  /*d1c0*/  FMUL.FTZ R54, R74, UR4 ;  /* 0x000000044a367c20 */ /* 0x000fe20008410000 */
[----:B------:R-:W-:Y:S01]  /*d1d0*/  FMNMX.FTZ R4, R37, R4, !PT ;  /* 0x0000000425047209 */ /* 0x000fe20007810000 */
[----:B------:R-:W2:Y:S01]  /*d1e0*/  MUFU.TANH R49, R49 ;  /* 0x0000003100317308 */ /* 0x000ea20000002400 */
[----:B------:R-:W-:Y:S01]  /*d1f0*/  FMUL.FTZ R55, R75, UR4 ;  /* 0x000000044b377c20 */ /* 0x000fe20008410000 */
[----:B------:R-:W-:Y:S01]  /*d200*/  FMUL.FTZ R56, R78, UR4 ;  /* 0x000000044e387c20 */ /* 0x000fe20008410000 */
[----:B------:R-:W-:Y:S01]  /*d210*/  FMNMX.FTZ R4, R38, R4, !PT ;  /* 0x0000000426047209 */ /* 0x000fe20007810000 */
[----:B------:R-:W-:Y:S01]  /*d220*/  FMUL.FTZ R57, R79, UR4 ;  /* 0x000000044f397c20 */ /* 0x000fe20008410000 */
[----:B------:R-:W-:-:S02]  /*d230*/  IMAD.MOV.U32 R79, RZ, RZ, R58 ;  /* 0x000000ffff4f7224 */ /* 0x000fc400078e003a */
[----:B------:R-:W-:Y:S01]  /*d240*/  FMUL.FTZ R58, R82, UR4 ;  /* 0x00000004523a7c20 */ /* 0x000fe20008410000 */
[----:B------:R-:W-:Y:S01]  /*d250*/  FMNMX.FTZ R4, R39, R4, !PT ;  /* 0x0000000427047209 */ /* 0x000fe20007810000 */
[----:B------:R-:W3:Y:S01]  /*d260*/  MUFU.TANH R50, R50 ;  /* 0x0000003200327308 */ /* 0x000ee20000002400 */
[----:B------:R-:W-:Y:S02]  /*d270*/  IMAD.MOV.U32 R82, RZ, RZ, R59 ;  /* 0x000000ffff527224 */ /* 0x000fe400078e003b */
[----:B------:R-:W-:Y:S01]  /*d280*/  FMUL.FTZ R59, R83, UR4 ;  /* 0x00000004533b7c20 */ /* 0x000fe20008410000 */
[----:B------:R-:W-:Y:S01]  /*d290*/  FMNMX.FTZ R4, R40, R4, !PT ;  /* 0x0000000428047209 */ /* 0x000fe20007810000 */
[----:B------:R-:W-:Y:S01]  /*d2a0*/  FMUL.FTZ R67, R91, UR4 ;  /* 0x000000045b437c20 */ /* 0x000fe20008410000 */
[----:B------:R-:W-:Y:S01]  /*d2b0*/  MOV R83, R60 ;  /* 0x0000003c00537202 */ /* 0x000fe20000000f00 */
[----:B------:R-:W-:Y:S01]  /*d2c0*/  FMUL.FTZ R60, R86, UR4 ;  /* 0x00000004563c7c20 */ /* 0x000fe20008410000 */
[----:B------:R-:W-:Y:S01]  /*d2d0*/  FMNMX.FTZ R4, R41, R4, !PT ;  /* 0x0000000429047209 */ /* 0x000fe20007810000 */
[----:B------:R-:W4:Y:S01]  /*d2e0*/  MUFU.TANH R51, R51 ;  /* 0x0000003300337308 */ /* 0x000f220000002400 */
[----:B------:R-:W-:-:S02]  /*d2f0*/  IMAD.MOV.U32 R86, RZ, RZ, R61 ;  /* 0x000000ffff567224 */ /* 0x000fc400078e003d */
[----:B------:R-:W-:Y:S01]  /*d300*/  FMUL.FTZ R61, R87, UR4 ;  /* 0x00000004573d7c20 */ /* 0x000fe20008410000 */
[----:B------:R-:W-:Y:S01]  /*d310*/  FMNMX.FTZ R4, R42, R4, !PT ;  /* 0x000000042a047209 */ /* 0x000fe20007810000 */
[----:B------:R-:W-:Y:S01]  /*d320*/  FMUL.FTZ R68, R94, UR4 ;  /* 0x000000045e447c20 */ /* 0x000fe20008410000 */
[----:B------:R-:W-:Y:S01]  /*d330*/  FMUL.FTZ R69, R95, UR4 ;  /* 0x000000045f457c20 */ /* 0x000fe20008410000 */
[----:B------:R-:W-:Y:S01]  /*d340*/  FMUL.FTZ R70, R98, UR4 ;  /* 0x0000000462467c20 */ /* 0x000fe20008410000 */
[----:B------:R-:W-:Y:S01]  /*d350*/  FMNMX.FTZ R4, R43, R4, !PT ;  /* 0x000000042b047209 */ /* 0x000fe20007810000 */
[----:B------:R-:W4:Y:S01]  /*d360*/  MUFU.TANH R52, R52 ;  /* 0x0000003400347308 */ /* 0x000f220000002400 */
[----:B------:R-:W-:Y:S01]  /*d370*/  FMUL.FTZ R71, R99, UR4 ;  /* 0x0000000463477c20 */ /* 0x000fe20008410000 */
        /* <DEDUP_REMOVED lines=10> */
[----:B------:R-:W-:-:S02]  /*d420*/  IMAD.MOV.U32 R87, RZ, RZ, R62 ;  /* 0x000000ffff577224 */ /* 0x000fc400078e003e */
[----:B------:R-:W-:Y:S01]  /*d430*/  FMUL.FTZ R62, R114, UR4 ;  /* 0x00000004723e7c20 */ /* 0x000fe20008410000 */
[----:B------:R-:W-:Y:S01]  /*d440*/  FMUL.FTZ R107, R115, UR4 ;  /* 0x00000004736b7c20 */ /* 0x000fe20008410000 */
[----:B0-----:R-:W-:Y:S01]  /*d450*/  FMNMX.FTZ R4, R64, R4, !PT ;  /* 0x0000000440047209 */ /* 0x001fe20007810000 */
[----:B------:R-:W0:Y:S01]  /*d460*/  MUFU.TANH R54, R54 ;  /* 0x0000003600367308 */ /* 0x000e220000002400 */
[----:B------:R-:W-:Y:S02]  /*d470*/  IMAD.MOV.U32 R78, RZ, RZ, R63 ;  /* 0x000000ffff4e7224 */ /* 0x000fe400078e003f */
[----:B------:R-:W-:Y:S01]  /*d480*/  FMUL.FTZ R63, R118, UR4 ;  /* 0x00000004763f7c20 */ /* 0x000fe20008410000 */
[----:B-1----:R-:W-:Y:S01]  /*d490*/  FMNMX.FTZ R4, R48, R4, !PT ;  /* 0x0000000430047209 */ /* 0x002fe20007810000 */
[----:B------:R-:W-:Y:S01]  /*d4a0*/  FMUL.FTZ R110, R119, UR4 ;  /* 0x00000004776e7c20 */ /* 0x000fe20008410000 */
[----:B------:R-:W-:Y:S02]  /*d4b0*/  IMAD.MOV.U32 R90, RZ, RZ, R65 ;  /* 0x000000ffff5a7224 */ /* 0x000fe400078e0041 */
[----:B--2---:R-:W-:Y:S01]  /*d4c0*/  FMNMX.FTZ R4, R49, R4, !PT ;  /* 0x0000000431047209 */ /* 0x004fe20007810000 */
[----:B------:R-:W1:Y:S03]  /*d4d0*/  MUFU.TANH R55, R55 ;  /* 0x0000003700377308 */ /* 0x000e660000002400 */
[----:B---3--:R-:W-:-:S04]  /*d4e0*/  FMNMX.FTZ R4, R50, R4, !PT ;  /* 0x0000000432047209 */ /* 0x008fc80007810000 */
[----:B----4-:R-:W-:Y:S01]  /*d4f0*/  FMNMX.FTZ R4, R51, R4, !PT ;  /* 0x0000000433047209 */ /* 0x010fe20007810000 */
[----:B------:R-:W2:Y:S03]  /*d500*/  MUFU.TANH R56, R56 ;  /* 0x0000003800387308 */ /* 0x000ea60000002400 */
[----:B------:R-:W-:-:S04]  /*d510*/  FMNMX.FTZ R4, R52, R4, !PT ;  /* 0x0000000434047209 */ /* 0x000fc80007810000 */
[----:B------:R-:W-:Y:S01]  /*d520*/  FMNMX.FTZ R4, R53, R4, !PT ;  /* 0x0000000435047209 */ /* 0x000fe20007810000 */
[----:B------:R-:W3:Y:S03]  /*d530*/  MUFU.TANH R57, R57 ;  /* 0x0000003900397308 */ /* 0x000ee60000002400 */
[----:B0-----:R-:W-:-:S04]  /*d540*/  FMNMX.FTZ R4, R54, R4, !PT ;  /* 0x0000000436047209 */ /* 0x001fc80007810000 */
[----:B-1----:R-:W-:Y:S01]  /*d550*/  FMNMX.FTZ R4, R55, R4, !PT ;  /* 0x0000000437047209 */ /* 0x002fe20007810000 */
[----:B------:R-:W0:Y:S03]  /*d560*/  MUFU.TANH R58, R58 ;  /* 0x0000003a003a7308 */ /* 0x000e260000002400 */
[----:B--2---:R-:W-:-:S05]  /*d570*/  FMNMX.FTZ R4, R56, R4, !PT ;  /* 0x0000000438047209 */ /* 0x004fca0007810000 */
        /* <DEDUP_REMOVED lines=37> */
[----:B--2---:R-:W-:-:S04]  /*d7d0*/  FMNMX.FTZ R4, R107, R4, !PT ;  /* 0x000000046b047209 */ /* 0x004fc80007810000 */
[----:B0-----:R-:W-:-:S04]  /*d7e0*/  FMNMX.FTZ R4, R63, R4, !PT ;  /* 0x000000043f047209 */ /* 0x001fc80007810000 */
        /* <DEDUP_REMOVED lines=8> */
[----:B------:R0:W5:Y:S01]  /*d870*/  LDL.LU R19, [R1+0xc0] ;  /* 0x0000c00001137983 */ /* 0x0001620000300800 */
[-CC-:B------:R-:W-:Y:S01]  /*d880*/  FFMA.FTZ R76, R17, R6.reuse, -R65.reuse ;  /* 0x00000006114c7223 */ /* 0x180fe20000010841 */
[-CC-:B------:R-:W-:Y:S02]  /*d890*/  FFMA.FTZ R77, R16, R6.reuse, -R65.reuse ;  /* 0x00000006104d7223 */ /* 0x180fe40000010841 */
[----:B------:R0:W5:Y:S04]  /*d8a0*/  LDL.LU R18, [R1+0xbc] ;  /* 0x0000bc0001127983 */ /* 0x0001680000300800 */
[----:B------:R0:W5:Y:S04]  /*d8b0*/  LDL.LU R17, [R1+0xb8] ;  /* 0x0000b80001117983 */ /* 0x0001680000300800 */
[----:B------:R0:W5:Y:S01]  /*d8c0*/  LDL.LU R16, [R1+0xb4] ;  /* 0x0000b40001107983 */ /* 0x0001620000300800 */
[-CC-:B------:R-:W-:Y:S01]  /*d8d0*/  FFMA.FTZ R111, R62, R6.reuse, -R65.reuse ;  /* 0x000000063e6f7223 */ /* 0x180fe20000010841 */
[-CC-:B------:R-:W-:Y:S01]  /*d8e0*/  FFMA.FTZ R4, R90, R6.reuse, -R65.reuse ;  /* 0x000000065a047223 */ /* 0x180fe20000010841 */
[----:B------:R-:W-:Y:S01]  /*d8f0*/  FFMA.FTZ R114, R63, R6, -R65 ;  /* 0x000000063f727223 */ /* 0x000fe20000010841 */
[----:B------:R-:W2:Y:S01]  /*d900*/  LDL R91, [R1+0x74] ;  /* 0x00007400015b7983 */ /* 0x000ea20000100800 */
[----:B------:R-:W-:Y:S01]  /*d910*/  VIADD R62, R2, 0x400 ;  /* 0x00000400023e7836 */ /* 0x000fe20000000000 */
[----:B------:R-:W-:Y:S01]  /*d920*/  MOV R90, R87 ;  /* 0x00000057005a7202 */ /* 0x000fe20000000f00 */
[----:B------:R-:W-:Y:S01]  /*d930*/  IMAD.MOV.U32 R87, RZ, RZ, R86 ;  /* 0x000000ffff577224 */ /* 0x000fe200078e0056 */
[----:B------:R-:W-:Y:S01]  /*d940*/  WARPGROUP.ARRIVE ;  /* 0x00000000000079c5 */ /* 0x000fe20000000000 */
[----:B------:R-:W-:Y:S01]  /*d950*/  IMAD.MOV.U32 R86, RZ, RZ, R83 ;  /* 0x000000ffff567224 */ /* 0x000fe200078e0053 */
[----:B------:R-:W-:Y:S01]  /*d960*/  SHF.R.U32.HI R62, RZ, 0x4, R62 ;  /* 0x00000004ff3e7819 */ /* 0x000fe2000001163e */
[----:B------:R-:W-:Y:S01]  /*d970*/  IMAD.MOV.U32 R83, RZ, RZ, R82 ;  /* 0x000000ffff537224 */ /* 0x000fe200078e0052 */
[----:B------:R-:W-:Y:S01]  /*d980*/  MOV R82, R79 ;  /* 0x0000004f00527202 */ /* 0x000fe20000000f00 */
[----:B------:R-:W-:Y:S01]  /*d990*/  IMAD.MOV.U32 R79, RZ, RZ, R78 ;  /* 0x000000ffff4f7224 */ /* 0x000fe200078e004e */
[----:B------:R-:W-:Y:S01]  /*d9a0*/  LOP3.LUT R62, R62, 0x3fff, RZ, 0xc0, !PT ;  /* 0x00003fff3e3e7812 */ /* 0x000fe200078ec0ff */
[----:B------:R-:W-:-:S02]  /*d9b0*/  IMAD.MOV.U32 R78, RZ, RZ, R47 ;  /* 0x000000ffff4e7224 */ /* 0x000fc400078e002f */
[-CC-:B------:R-:W-:Y:S01]  /*d9c0*/  FFMA.FTZ R47, R64, R6.reuse, -R65.reuse ;  /* 0x00000006402f7223 */ /* 0x180fe20000010841 */
[-CC-:B------:R-:W-:Y:S01]  /*d9d0*/  FFMA.FTZ R35, R35, R6.reuse, -R65.reuse ;  /* 0x0000000623237223 */ /* 0x180fe20000010841 */
[-CC-:B------:R-:W-:Y:S01]  /*d9e0*/  FFMA.FTZ R36, R36, R6.reuse, -R65.reuse ;  /* 0x0000000624247223 */ /* 0x180fe20000010841 */
[----:B------:R-:W-:Y:S02]  /*d9f0*/  IMAD R62, R0, 0x600, R62 ;  /* 0x00000600003e7824 */ /* 0x000fe400078e023e */
[-CC-:B------:R-:W-:Y:S01]  /*da00*/  FFMA.FTZ R37, R37, R6.reuse, -R65.reuse ;  /* 0x0000000625257223 */ /* 0x180fe20000010841 */
[-CC-:B------:R-:W-:Y:S01]  /*da10*/  FFMA.FTZ R38, R38, R6.reuse, -R65.reuse ;  /* 0x0000000626267223 */ /* 0x180fe20000010841 */
[-CC-:B------:R-:W-:Y:S01]  /*da20*/  FFMA.FTZ R39, R39, R6.reuse, -R65.reuse ;  /* 0x0000000627277223 */ /* 0x180fe20000010841 */
[----:B------:R-:W-:Y:S02]  /*da30*/  VIADD R64, R62, 0x80 ;  /* 0x000000803e407836 */ /* 0x000fe40000000000 */
[-CC-:B------:R-:W-:Y:S01]  /*da40*/  FFMA.FTZ R40, R40, R6.reuse, -R65.reuse ;  /* 0x0000000628287223 */ /* 0x180fe20000010841 */
[-CC-:B------:R-:W-:Y:S01]  /*da50*/  FFMA.FTZ R41, R41, R6.reuse, -R65.reuse ;  /* 0x0000000629297223 */ /* 0x180fe20000010841 */
[-CC-:B------:R-:W-:Y:S01]  /*da60*/  FFMA.FTZ R42, R42, R6.reuse, -R65.reuse ;  /* 0x000000062a2a7223 */ /* 0x180fe20000010841 */
[----:B------:R-:W-:Y:S01]  /*da70*/  FFMA.FTZ R43, R43, R6, -R65 ;  /* 0x000000062b2b7223 */ /* 0x000fe20000010841 */
[----:B------:R-:W-:Y:S01]  /*da80*/  R2UR UR10, R64 ;  /* 0x00000000400a72ca */ /* 0x000fe200000e0000 */
[----:B------:R-:W-:-:S02]  /*da90*/  VIADD R64, R62, 0x100 ;  /* 0x000001003e407836 */ /* 0x000fc40000000000 */
[-CC-:B------:R-:W-:Y:S01]  /*daa0*/  FFMA.FTZ R44, R44, R6.reuse, -R65.reuse ;  /* 0x000000062c2c7223 */ /* 0x180fe20000010841 */
[-CC-:B------:R-:W-:Y:S01]  /*dab0*/  FFMA.FTZ R45, R45, R6.reuse, -R65.reuse ;  /* 0x000000062d2d7223 */ /* 0x180fe20000010841 */
[----:B------:R-:W-:Y:S01]  /*dac0*/  FFMA.FTZ R46, R46, R6, -R65 ;  /* 0x000000062e2e7223 */ /* 0x000fe20000010841 */
[----:B------:R-:W-:Y:S02]  /*dad0*/  R2UR UR14, R64 ;  /* 0x00000000400e72ca */ /* 0x000fe400000e0000 */
[----:B------:R-:W-:-:S04]  /*dae0*/  IADD3 R64, R62, 0x180, RZ ;  /* 0x000001803e407810 */ /* 0x000fc80007ffe0ff */
[----:B------:R-:W-:Y:S01]  /*daf0*/  R2UR UR18, R64 ;  /* 0x00000000401272ca */ /* 0x000fe200000e0000 */
[----:B------:R-:W-:-:S05]  /*db00*/  VIADD R64, R62, 0x200 ;  /* 0x000002003e407836 */ /* 0x000fca0000000000 */
[----:B------:R-:W-:Y:S01]  /*db10*/  R2UR UR22, R64 ;  /* 0x00000000401672ca */ /* 0x000fe200000e0000 */
[----:B------:R-:W-:-:S05]  /*db20*/  VIADD R64, R62, 0x280 ;  /* 0x000002803e407836 */ /* 0x000fca0000000000 */
[----:B------:R-:W-:Y:S01]  /*db30*/  R2UR UR26, R64 ;  /* 0x00000000401a72ca */ /* 0x000fe200000e0000 */
[----:B------:R-:W-:-:S05]  /*db40*/  VIADD R64, R62, 0x300 ;  /* 0x000003003e407836 */ /* 0x000fca0000000000 */
[----:B------:R-:W-:Y:S02]  /*db50*/  R2UR UR30, R64 ;  /* 0x00000000401e72ca */ /* 0x000fe400000e0000 */
[----:B------:R-:W-:-:S04]  /*db60*/  IADD3 R64, R62, 0x380, RZ ;  /* 0x000003803e407810 */ /* 0x000fc80007ffe0ff */
[----:B------:R-:W-:Y:S01]  /*db70*/  R2UR UR34, R64 ;  /* 0x00000000402272ca */ /* 0x000fe200000e0000 */
[----:B------:R-:W-:-:S05]  /*db80*/  VIADD R64, R62, 0x400 ;  /* 0x000004003e407836 */ /* 0x000fca0000000000 */
[----:B------:R-:W-:Y:S01]  /*db90*/  R2UR UR42, R64 ;  /* 0x00000000402a72ca */ /* 0x000fe200000e0000 */
[C---:B------:R-:W-:Y:S01]  /*dba0*/  VIADD R64, R62.reuse, 0x480 ;  /* 0x000004803e407836 */ /* 0x040fe20000000000 */
[----:B------:R-:W-:-:S04]  /*dbb0*/  R2UR UR6, R62 ;  /* 0x000000003e0672ca */ /* 0x000fc800000e0000 */
[----:B------:R-:W-:Y:S01]  /*dbc0*/  R2UR UR46, R64 ;  /* 0x00000000402e72ca */ /* 0x000fe200000e0000 */
[C---:B------:R-:W-:Y:S01]  /*dbd0*/  VIADD R64, R62.reuse, 0x500 ;  /* 0x000005003e407836 */ /* 0x040fe20000000000 */
[----:B------:R-:W-:-:S04]  /*dbe0*/  IADD3 R62, R62, 0x580, RZ ;  /* 0x000005803e3e7810 */ /* 0x000fc80007ffe0ff */
[----:B------:R-:W-:Y:S02]  /*dbf0*/  R2UR UR54, R62 ;  /* 0x000000003e3672ca */ /* 0x000fe400000e0000 */
[----:B------:R-:W-:-:S04]  /*dc00*/  MOV R63, 0x40000040 ;  /* 0x40000040003f7802 */ /* 0x000fc80000000f00 */
[C---:B------:R-:W-:Y:S02]  /*dc10*/  R2UR UR7, R63.reuse ;  /* 0x000000003f0772ca */ /* 0x040fe400000e0000 */
[----:B------:R-:W-:Y:S01]  /*dc20*/  R2UR UR5, R63 ;  /* 0x000000003f0572ca */ /* 0x000fe200000e0000 */
        /* <DEDUP_REMOVED lines=28> */
[----:B------:R-:W-:Y:S01]  /*ddf0*/  IMAD.MOV.U32 R65, RZ, RZ, 0x40000040 ;  /* 0x40000040ff417424 */ /* 0x000fe200078e00ff */
[----:B------:R-:W-:-:S04]  /*de00*/  R2UR UR50, R64 ;  /* 0x00000000403272ca */ /* 0x000fc800000e0000 */
[C---:B------:R-:W-:Y:S02]  /*de10*/  R2UR UR11, R65.reuse ;  /* 0x00000000410b72ca */ /* 0x040fe400000e0000 */
[C---:B------:R-:W-:Y:S02]  /*de20*/  R2UR UR15, R65.reuse ;  /* 0x00000000410f72ca */ /* 0x040fe400000e0000 */
[C---:B------:R-:W-:Y:S02]  /*de30*/  R2UR UR19, R65.reuse ;  /* 0x00000000411372ca */ /* 0x040fe400000e0000 */
[C---:B------:R-:W-:Y:S02]  /*de40*/  R2UR UR23, R65.reuse ;  /* 0x00000000411772ca */ /* 0x040fe400000e0000 */
[C---:B------:R-:W-:Y:S02]  /*de50*/  R2UR UR27, R65.reuse ;  /* 0x00000000411b72ca */ /* 0x040fe400000e0000 */
[----:B------:R-:W-:-:S02]  /*de60*/  R2UR UR31, R65 ;  /* 0x00000000411f72ca */ /* 0x000fc400000e0000 */
[C---:B------:R-:W-:Y:S02]  /*de70*/  R2UR UR35, R65.reuse ;  /* 0x00000000412372ca */ /* 0x040fe400000e0000 */
[C---:B------:R-:W-:Y:S02]  /*de80*/  R2UR UR43, R65.reuse ;  /* 0x00000000412b72ca */ /* 0x040fe400000e0000 */
[C---:B------:R-:W-:Y:S02]  /*de90*/  R2UR UR47, R65.reuse ;  /* 0x00000000412f72ca */ /* 0x040fe400000e0000 */
[----:B------:R-:W-:Y:S01]  /*dea0*/  R2UR UR51, R65 ;  /* 0x00000000413372ca */ /* 0x000fe200000e0000 */
[----:B------:R-:W-:-:S05]  /*deb0*/  IMAD.MOV.U32 R65, RZ, RZ, 0x40000040 ;  /* 0x40000040ff417424 */ /* 0x000fca00078e00ff */
[----:B------:R-:W-:Y:S01]  /*dec0*/  R2UR UR9, R65 ;  /* 0x00000000410972ca */ /* 0x000fe200000e0000 */
[----:B--2---:R-:W-:Y:S02]  /*ded0*/  VIADD R62, R91, 0x1e800 ;  /* 0x0001e8005b3e7836 */ /* 0x004fe40000000000 */
[----:B------:R-:W-:Y:S01]  /*dee0*/  IMAD.MOV.U32 R65, RZ, RZ, 0x40000040 ;  /* 0x40000040ff417424 */ /* 0x000fe200078e00ff */
[----:B------:R-:W2:Y:S02]  /*def0*/  LDL.LU R91, [R1+0x2c] ;  /* 0x00002c00015b7983 */ /* 0x000ea40000300800 */
[----:B------:R-:W-:Y:S02]  /*df00*/  SHF.R.U32.HI R62, RZ, 0x4, R62 ;  /* 0x00000004ff3e7819 */ /* 0x000fe4000001163e */
[----:B------:R-:W-:Y:S01]  /*df10*/  R2UR UR13, R65 ;  /* 0x00000000410d72ca */ /* 0x000fe200000e0000 */
[----:B------:R-:W1:Y:S01]  /*df20*/  S2R R95, SR_TID.X ;  /* 0x00000000005f7919 */ /* 0x000e620000002100 */
[----:B------:R-:W-:-:S02]  /*df30*/  LOP3.LUT R62, R62, 0x3fff, RZ, 0xc0, !PT ;  /* 0x00003fff3e3e7812 */ /* 0x000fc400078ec0ff */
[----:B------:R-:W-:Y:S01]  /*df40*/  R2UR UR55, R63 ;  /* 0x000000003f3772ca */ /* 0x000fe200000e0000 */
[----:B------:R-:W3:Y:S01]  /*df50*/  LDL R115, [R1+0x44] ;  /* 0x0000440001737983 */ /* 0x000ee20000100800 */
[----:B------:R-:W-:-:S04]  /*df60*/  LOP3.LUT R62, R62, 0x10000, RZ, 0xfc, !PT ;  /* 0x000100003e3e7812 */ /* 0x000fc800078efcff */
[----:B------:R-:W-:-:S13]  /*df70*/  R2UR UR4, R62 ;  /* 0x000000003e0472ca */ /* 0x000fda00000e0000 */
[----:B------:R-:W-:Y:S01]  /*df80*/  HGMMA.64x64x16.F32 R120, gdesc[UR4].tnspB, R120, gsb0 ;  /* 0x40e00000047879f0 */ /* 0x000fe20008000878 */
[----:B------:R-:W-:-:S05]  /*df90*/  VIADD R64, R62, 0x2 ;  /* 0x000000023e407836 */ /* 0x000fca0000000000 */
[----:B------:R-:W-:Y:S01]  /*dfa0*/  R2UR UR8, R64 ;  /* 0x00000000400872ca */ /* 0x000fe200000e0000 */
[----:B------:R-:W-:Y:S02]  /*dfb0*/  WARPGROUP.DEPBAR.LE gsb0, 0x0 ;  /* 0x00008000000079c5 */ /* 0x000fe40000010000 */
[----:B------:R-:W-:-:S10]  /*dfc0*/  WARPGROUP.ARRIVE ;  /* 0x00000000000079c5 */ /* 0x000fd40000000000 */
[----:B------:R-:W-:Y:S01]  /*dfd0*/  HGMMA.64x64x16.F32 R120, gdesc[UR8].tnspB, R120, gsb0 ;  /* 0x40e00000087879f0 */ /* 0x000fe20008000878 */
[----:B------:R-:W-:-:S04]  /*dfe0*/  IADD3 R64, R62, 0x4, RZ ;  /* 0x000000043e407810 */ /* 0x000fc80007ffe0ff */
[----:B------:R-:W-:Y:S01]  /*dff0*/  R2UR UR12, R64 ;  /* 0x00000000400c72ca */ /* 0x000fe200000e0000 */
[----:B------:R-:W-:Y:S02]  /*e000*/  WARPGROUP.DEPBAR.LE gsb0, 0x0 ;  /* 0x00008000000079c5 */ /* 0x000fe40000010000 */
[----:B------:R-:W-:-:S10]  /*e010*/  WARPGROUP.ARRIVE ;  /* 0x00000000000079c5 */ /* 0x000fd40000000000 */
[----:B------:R-:W-:Y:S01]  /*e020*/  HGMMA.64x64x16.F32 R120, gdesc[UR12].tnspB, R120, gsb0 ;  /* 0x40e000000c7879f0 */ /* 0x000fe20008000878 */
[----:B------:R-:W-:Y:S02]  /*e030*/  VIADD R64, R62, 0x6 ;  /* 0x000000063e407836 */ /* 0x000fe40000000000 */
[----:B------:R-:W-:-:S03]  /*e040*/  IMAD.MOV.U32 R65, RZ, RZ, 0x40000040 ;  /* 0x40000040ff417424 */ /* 0x000fc600078e00ff */
[----:B------:R-:W-:Y:S02]  /*e050*/  R2UR UR16, R64 ;  /* 0x00000000401072ca */ /* 0x000fe400000e0000 */
[----:B------:R-:W-:Y:S01]  /*e060*/  R2UR UR17, R65 ;  /* 0x00000000411172ca */ /* 0x000fe200000e0000 */
[----:B------:R-:W-:Y:S02]  /*e070*/  WARPGROUP.DEPBAR.LE gsb0, 0x0 ;  /* 0x00008000000079c5 */ /* 0x000fe40000010000 */
[----:B------:R-:W-:-:S10]  /*e080*/  WARPGROUP.ARRIVE ;  /* 0x00000000000079c5 */ /* 0x000fd40000000000 */
[----:B------:R-:W-:Y:S01]  /*e090*/  HGMMA.64x64x16.F32 R120, gdesc[UR16].tnspB, R120, gsb0 ;  /* 0x40e00000107879f0 */ /* 0x000fe20008000878 */
[----:B------:R-:W-:Y:S01]  /*e0a0*/  IMAD.MOV.U32 R65, RZ, RZ, 0x40000040 ;  /* 0x40000040ff417424 */ /* 0x000fe200078e00ff */
[----:B------:R-:W-:-:S04]  /*e0b0*/  IADD3 R64, R62, 0x600, RZ ;  /* 0x000006003e407810 */ /* 0x000fc80007ffe0ff */
[----:B------:R-:W-:Y:S02]  /*e0c0*/  R2UR UR20, R64 ;  /* 0x00000000401472ca */ /* 0x000fe400000e0000 */
        /* <DEDUP_REMOVED lines=50> */
[----:B------:R-:W-:-:S04]  /*e3f0*/  FADD.FTZ R3, -R34, R3 ;  /* 0x0000000322037221 */ /* 0x000fc80000010100 */
[----:B------:R-:W-:Y:S01]  /*e400*/  FMUL.FTZ R3, R3, R6 ;  /* 0x0000000603037220 */ /* 0x000fe20000410000 */
[----:B------:R-:W-:Y:S02]  /*e410*/  WARPGROUP.DEPBAR.LE gsb0, 0x0 ;  /* 0x00008000000079c5 */ /* 0x000fe40000010000 */
[----:B------:R-:W-:-:S06]  /*e420*/  WARPGROUP.ARRIVE ;  /* 0x00000000000079c5 */ /* 0x000fcc0000000000 */
[----:B------:R-:W-:Y:S01]  /*e430*/  HGMMA.64x64x16.F32 R120, gdesc[UR52].tnspB, R120, gsb0 ;  /* 0x40e00000347879f0 */ /* 0x000fe20008000878 */
[----:B------:R-:W-:Y:S01]  /*e440*/  MUFU.EX2 R3, R3 ;  /* 0x0000000300037308 */ /* 0x000fe20000000800 */
[----:B-1----:R-:W-:-:S07]  /*e450*/  SHF.R.U32.HI R94, RZ, 0x7, R95 ;  /* 0x00000007ff5e7819 */ /* 0x002fce000001165f */
[----:B------:R-:W2:Y:S01]  /*e460*/  MUFU.EX2 R13, R13 ;  /* 0x0000000d000d7308 */ /* 0x000ea20000000800 */
[----:B------:R-:W-:-:S07]  /*e470*/  ISETP.GE.U32.AND P2, PT, R95, 0x180, PT ;  /* 0x000001805f00780c */ /* 0x000fce0003f46070 */
[----:B------:R-:W1:Y:S01]  /*e480*/  MUFU.EX2 R62, R15 ;  /* 0x0000000f003e7308 */ /* 0x000e620000000800 */
[----:B------:R-:W-:-:S04]  /*e490*/  IADD3 R63, R94, 0x9, RZ ;  /* 0x000000095e3f7810 */ /* 0x000fc80007ffe0ff */
[----:B------:R-:W-:Y:S01]  /*e4a0*/  SEL R63, R63, 0x9, !P2 ;  /* 0x000000093f3f7807 */ /* 0x000fe20005000000 */
[----:B--2---:R-:W-:Y:S02]  /*e4b0*/  FFMA.FTZ R64, R3, R91, R13 ;  /* 0x0000005b03407223 */ /* 0x004fe4000001000d */
[----:B------:R-:W2:Y:S08]  /*e4c0*/  MUFU.EX2 R15, R76 ;  /* 0x0000004c000f7308 */ /* 0x000eb00000000800 */
[----:B------:R-:W-:Y:S08]  /*e4d0*/  MUFU.EX2 R94, R90 ;  /* 0x0000005a005e7308 */ /* 0x000ff00000000800 */
[----:B------:R-:W4:Y:S08]  /*e4e0*/  MUFU.EX2 R77, R77 ;  /* 0x0000004d004d7308 */ /* 0x000f300000000800 */
[----:B------:R-:W0:Y:S08]  /*e4f0*/  MUFU.EX2 R95, R87 ;  /* 0x00000057005f7308 */ /* 0x000e300000000800 */
[----:B------:R-:W-:Y:S01]  /*e500*/  MUFU.EX2 R4, R4 ;  /* 0x0000000400047308 */ /* 0x000fe20000000800 */
[----:B------:R-:W-:-:S02]  /*e510*/  WARPGROUP.DEPBAR.LE gsb0, 0x0 ;  /* 0x00008000000079c5 */ /* 0x000fc40000010000 */
[----:B------:R1:W-:Y:S06]  /*e520*/  BAR.ARV R63, 0x100 ;  /* 0x0004003f0000751d */ /* 0x0003ec0000002000 */
[----:B-1----:R-:W-:Y:S01]  /*e530*/  FADD.FTZ R63, R62, R64 ;  /* 0x000000403e3f7221 */ /* 0x002fe20000010000 */
[----:B------:R-:W-:-:S05]  /*e540*/  @!P1 IMAD R64, R152, 0x8, R2 ;  /* 0x0000000898409824 */ /* 0x000fca00078e0202 */
[----:B------:R-:W-:Y:S01]  /*e550*/  @!P1 IADD3 R64, R64, 0x30840, RZ ;  /* 0x0003084040409810 */ /* 0x000fe20007ffe0ff */
[----:B------:R-:W-:Y:S03]  /*e560*/  MUFU.EX2 R87, R83 ;  /* 0x0000005300577308 */ /* 0x000fe60000000800 */
[----:B------:R-:W-:-:S05]  /*e570*/  @!P1 PRMT R64, RZ, 0x654, R64 ;  /* 0x00000654ff409816 */ /* 0x000fca0000000040 */
[----:B------:R-:W1:Y:S01]  /*e580*/  MUFU.EX2 R86, R86 ;  /* 0x0000005600567308 */ /* 0x000e620000000800 */
[----:B------:R3:W-:Y:S01]  /*e590*/  @!P1 SYNCS.ARRIVE.TRANS64.RED.A1T0 RZ, [R64+URZ], RZ ;  /* 0x000000ff40ff99a7 */ /* 0x0007e2000810043f */
[----:B------:R-:W-:Y:S01]  /*e5a0*/  F2FP.F16.F32.PACK_AB R13, R62, R13 ;  /* 0x0000000d3e0d723e */ /* 0x000fe200000000ff */
[----:B------:R-:W-:-:S05]  /*e5b0*/  IMAD.MOV.U32 R118, RZ, RZ, R78 ;  /* 0x000000ffff767224 */ /* 0x000fca00078e004e */
[----:B------:R-:W-:Y:S01]  /*e5c0*/  MUFU.EX2 R83, R9 ;  /* 0x0000000900537308 */ /* 0x000fe20000000800 */
[----:B--2---:R-:W-:-:S07]  /*e5d0*/  FADD.FTZ R62, R15, R63 ;  /* 0x0000003f0f3e7221 */ /* 0x004fce0000010000 */
[----:B------:R-:W2:Y:S01]  /*e5e0*/  MUFU.EX2 R9, R35 ;  /* 0x0000002300097308 */ /* 0x000ea20000000800 */
[----:B----4-:R-:W-:-:S07]  /*e5f0*/  FADD.FTZ R62, R77, R62 ;  /* 0x0000003e4d3e7221 */ /* 0x010fce0000010000 */
[----:B---3--:R-:W-:Y:S08]  /*e600*/  MUFU.EX2 R64, R79 ;  /* 0x0000004f00407308 */ /* 0x008ff00000000800 */
[----:B------:R-:W-:Y:S08]  /*e610*/  MUFU.EX2 R79, R11 ;  /* 0x0000000b004f7308 */ /* 0x000ff00000000800 */
[----:B------:R3:W4:Y:S08]  /*e620*/  MUFU.EX2 R11, R36 ;  /* 0x00000024000b7308 */ /* 0x0007300000000800 */
[----:B------:R-:W4:Y:S01]  /*e630*/  MUFU.EX2 R63, R82 ;  /* 0x00000052003f7308 */ /* 0x000f220000000800 */
[----:B---3--:R-:W3:Y:S07]  /*e640*/  LDL R36, [R1+0x48] ;  /* 0x0000480001247983 */ /* 0x008eee0000100800 */
[----:B------:R0:W-:Y:S08]  /*e650*/  MUFU.EX2 R76, R8 ;  /* 0x00000008004c7308 */ /* 0x0001f00000000800 */
[----:B------:R-:W4:Y:S01]  /*e660*/  MUFU.EX2 R37, R37 ;  /* 0x0000002500257308 */ /* 0x000f220000000800 */
[----:B0-----:R-:W-:-:S07]  /*e670*/  FADD.FTZ R8, R94, R118 ;  /* 0x000000765e087221 */ /* 0x001fce0000010000 */
[----:B------:R0:W-:Y:S08]  /*e680*/  MUFU.EX2 R91, R10 ;  /* 0x0000000a005b7308 */ /* 0x0001f00000000800 */
[----:B------:R2:W-:Y:S01]  /*e690*/  MUFU.EX2 R90, R24 ;  /* 0x00000018005a7308 */ /* 0x0005e20000000800 */
[----:B0-----:R-:W-:-:S04]  /*e6a0*/  FADD.FTZ R10, R95, R8 ;  /* 0x000000085f0a7221 */ /* 0x001fc80000010000 */
[----:B-1----:R-:W-:Y:S01]  /*e6b0*/  FADD.FTZ R10, R86, R10 ;  /* 0x0000000a560a7221 */ /* 0x002fe20000010000 */
[----:B--2---:R-:W-:Y:S02]  /*e6c0*/  FADD.FTZ R24, R4, R62 ;  /* 0x0000003e04187221 */ /* 0x004fe40000010000 */
[----:B------:R-:W-:Y:S02]  /*e6d0*/  MUFU.EX2 R65, R27 ;  /* 0x0000001b00417308 */ /* 0x000fe40000000800 */
[C---:B------:R-:W-:Y:S01]  /*e6e0*/  FADD.FTZ R24, R9.reuse, R24 ;  /* 0x0000001809187221 */ /* 0x040fe20000010000 */
[----:B------:R-:W-:Y:S01]  /*e6f0*/  F2FP.F16.F32.PACK_AB R9, R9, R4 ;  /* 0x000000040909723e */ /* 0x000fe200000000ff */
[----:B------:R-:W-:-:S04]  /*e700*/  FADD.FTZ R4, R87, R10 ;  /* 0x0000000a57047221 */ /* 0x000fc80000010000 */
[----:B------:R4:W-:Y:S08]  /*e710*/  MUFU.EX2 R78, R26 ;  /* 0x0000001a004e7308 */ /* 0x0009f00000000800 */
[----:B------:R-:W-:Y:S01]  /*e720*/  MUFU.EX2 R82, R25 ;  /* 0x0000001900527308 */ /* 0x000fe20000000800 */
[----:B----4-:R-:W-:Y:S01]  /*e730*/  FADD.FTZ R26, R11, R24 ;  /* 0x000000180b1a7221 */ /* 0x010fe20000010000 */
[----:B------:R-:W-:Y:S01]  /*e740*/  FADD.FTZ R24, R63, R4 ;  /* 0x000000043f187221 */ /* 0x000fe20000010000 */
[----:B------:R-:W-:-:S05]  /*e750*/  F2FP.F16.F32.PACK_AB R11, R37, R11 ;  /* 0x0000000b250b723e */ /* 0x000fca00000000ff */
[----:B------:R0:W-:Y:S01]  /*e760*/  MUFU.EX2 R27, R40 ;  /* 0x00000028001b7308 */ /* 0x0001e20000000800 */
[----:B------:R-:W-:Y:S02]  /*e770*/  FADD.FTZ R4, R37, R26 ;  /* 0x0000001a25047221 */ /* 0x000fe40000010000 */
[----:B------:R-:W2:Y:S05]  /*e780*/  LDL R37, [R1+0x8c] ;  /* 0x00008c0001257983 */ /* 0x000eaa0000100800 */
[----:B------:R1:W4:Y:S01]  /*e790*/  MUFU.EX2 R25, R38 ;  /* 0x0000002600197308 */ /* 0x0003220000000800 */
[----:B0-----:R-:W3:Y:S04]  /*e7a0*/  LDL R40, [R1+0x84] ;  /* 0x0000840001287983 */ /* 0x001ee80000100800 */
[----:B-1----:R-:W2:Y:S01]  /*e7b0*/  LDL R38, [R1+0x4c] ;  /* 0x00004c0001267983 */ /* 0x002ea20000100800 */
[----:B------:R-:W-:-:S04]  /*e7c0*/  @!P1 IMAD R0, R0, 0x8, R2 ;  /* 0x0000000800009824 */ /* 0x000fc800078e0202 */
[----:B------:R-:W-:Y:S01]  /*e7d0*/  @!P1 VIADD R0, R0, 0x30860 ;  /* 0x0003086000009836 */ /* 0x000fe20000000000 */
[----:B------:R-:W-:-:S04]  /*e7e0*/  F2FP.F16.F32.PACK_AB R15, R77, R15 ;  /* 0x0000000f4d0f723e */ /* 0x000fc800000000ff */
[----:B------:R-:W-:-:S04]  /*e7f0*/  @!P1 PRMT R0, RZ, 0x654, R0 ;  /* 0x00000654ff009816 */ /* 0x000fc80000000000 */
[----:B------:R0:W-:Y:S01]  /*e800*/  @!P1 SYNCS.ARRIVE.TRANS64.RED.A1T0 RZ, [R0+URZ], RZ ;  /* 0x000000ff00ff99a7 */ /* 0x0001e2000810043f */
[----:B------:R1:W-:Y:S01]  /*e810*/  STSM.16.M88.4 [R115+0x1e800], R12 ;  /* 0x01e8000c73007844 */ /* 0x0003e20000000200 */
[----:B------:R-:W-:Y:S01]  /*e820*/  MUFU.EX2 R39, R39 ;  /* 0x0000002700277308 */ /* 0x000fe20000000800 */
[----:B------:R-:W-:-:S07]  /*e830*/  FADD.FTZ R26, R64, R24 ;  /* 0x00000018401a7221 */ /* 0x000fce0000010000 */
[----:B-1----:R-:W1:Y:S08]  /*e840*/  MUFU.EX2 R15, R157 ;  /* 0x0000009d000f7308 */ /* 0x002e700000000800 */
[----:B------:R-:W0:Y:S08]  /*e850*/  MUFU.EX2 R14, R156 ;  /* 0x0000009c000e7308 */ /* 0x000e300000000800 */
[----:B------:R-:W0:Y:S01]  /*e860*/  MUFU.EX2 R13, R155 ;  /* 0x0000009b000d7308 */ /* 0x000e220000000800 */
[----:B----4-:R-:W-:Y:S01]  /*e870*/  FADD.FTZ R4, R25, R4 ;  /* 0x0000000419047221 */ /* 0x010fe20000010000 */
[----:B-1----:R-:W-:-:S06]  /*e880*/  FADD.FTZ R26, R15, R26 ;  /* 0x0000001a0f1a7221 */ /* 0x002fcc0000010000 */
[----:B------:R-:W-:Y:S08]  /*e890*/  MUFU.EX2 R12, R117 ;  /* 0x00000075000c7308 */ /* 0x000ff00000000800 */
[----:B------:R-:W1:Y:S01]  /*e8a0*/  MUFU.EX2 R41, R41 ;  /* 0x0000002900297308 */ /* 0x000e620000000800 */
[----:B------:R-:W-:Y:S01]  /*e8b0*/  FADD.FTZ R4, R39, R4 ;  /* 0x0000000427047221 */ /* 0x000fe20000010000 */
[----:B0-----:R-:W-:-:S06]  /*e8c0*/  FADD.FTZ R26, R14, R26 ;  /* 0x0000001a0e1a7221 */ /* 0x001fcc0000010000 */
[----:B------:R-:W-:Y:S08]  /*e8d0*/  MUFU.EX2 R0, R116 ;  /* 0x0000007400007308 */ /* 0x000ff00000000800 */
[----:B------:R-:W0:Y:S01]  /*e8e0*/  MUFU.EX2 R42, R42 ;  /* 0x0000002a002a7308 */ /* 0x000e220000000800 */
[----:B------:R-:W-:Y:S01]  /*e8f0*/  FADD.FTZ R4, R27, R4 ;  /* 0x000000041b047221 */ /* 0x000fe20000010000 */
[----:B------:R-:W-:-:S06]  /*e900*/  FADD.FTZ R26, R13, R26 ;  /* 0x0000001a0d1a7221 */ /* 0x000fcc0000010000 */
[----:B------:R-:W-:Y:S08]  /*e910*/  MUFU.EX2 R96, R96 ;  /* 0x0000006000607308 */ /* 0x000ff00000000800 */
[----:B------:R-:W4:Y:S01]  /*e920*/  MUFU.EX2 R43, R43 ;  /* 0x0000002b002b7308 */ /* 0x000f220000000800 */
[----:B-1----:R-:W-:Y:S01]  /*e930*/  FADD.FTZ R4, R41, R4 ;  /* 0x0000000429047221 */ /* 0x002fe20000010000 */
[----:B------:R-:W-:-:S06]  /*e940*/  FADD.FTZ R26, R12, R26 ;  /* 0x0000001a0c1a7221 */ /* 0x000fcc0000010000 */
[----:B------:R-:W-:Y:S08]  /*e950*/  MUFU.EX2 R93, R93 ;  /* 0x0000005d005d7308 */ /* 0x000ff00000000800 */
[----:B------:R-:W1:Y:S01]  /*e960*/  MUFU.EX2 R44, R44 ;  /* 0x0000002c002c7308 */ /* 0x000e620000000800 */
[----:B0-----:R-:W-:Y:S01]  /*e970*/  FADD.FTZ R4, R42, R4 ;  /* 0x000000042a047221 */ /* 0x001fe20000010000 */
[----:B------:R-:W-:-:S06]  /*e980*/  FADD.FTZ R26, R0, R26 ;  /* 0x0000001a001a7221 */ /* 0x000fcc0000010000 */
[----:B------:R-:W-:Y:S08]  /*e990*/  MUFU.EX2 R92, R92 ;  /* 0x0000005c005c7308 */ /* 0x000ff00000000800 */
[----:B------:R-:W0:Y:S01]  /*e9a0*/  MUFU.EX2 R45, R45 ;  /* 0x0000002d002d7308 */ /* 0x000e220000000800 */
[----:B----4-:R-:W-:Y:S01]  /*e9b0*/  FADD.FTZ R4, R43, R4 ;  /* 0x000000042b047221 */ /* 0x010fe20000010000 */
        /* <DEDUP_REMOVED lines=18> */
[----:B------:R-:W1:Y:S08]  /*eae0*/  MUFU.EX2 R50, R50 ;  /* 0x0000003200327308 */ /* 0x000e700000000800 */
[----:B------:R-:W-:Y:S08]  /*eaf0*/  MUFU.EX2 R80, R80 ;  /* 0x0000005000507308 */ /* 0x000ff00000000800 */
[----:B------:R-:W1:Y:S08]  /*eb00*/  MUFU.EX2 R51, R51 ;  /* 0x0000003300337308 */ /* 0x000e700000000800 */
[----:B------:R-:W-:Y:S08]  /*eb10*/  MUFU.EX2 R52, R52 ;  /* 0x0000003400347308 */ /* 0x000ff00000000800 */
[----:B------:R-:W1:Y:S01]  /*eb20*/  MUFU.EX2 R53, R53 ;  /* 0x0000003500357308 */ /* 0x000e620000000800 */
[----:B0-----:R-:W-:Y:S01]  /*eb30*/  FADD.FTZ R4, R48, R4 ;  /* 0x0000000430047221 */ /* 0x001fe20000010000 */
[----:B------:R-:W-:-:S06]  /*eb40*/  FADD.FTZ R35, R85, R35 ;  /* 0x0000002355237221 */ /* 0x000fcc0000010000 */
[----:B------:R-:W0:Y:S01]  /*eb50*/  MUFU.EX2 R28, R28 ;  /* 0x0000001c001c7308 */ /* 0x000e220000000800 */
[----:B----4-:R-:W-:Y:S01]  /*eb60*/  FADD.FTZ R4, R49, R4 ;  /* 0x0000000431047221 */ /* 0x010fe20000010000 */
[----:B------:R-:W-:Y:S01]  /*eb70*/  FADD.FTZ R35, R84, R35 ;  /* 0x0000002354237221 */ /* 0x000fe20000010000 */
[----:B------:R-:W-:Y:S02]  /*eb80*/  F2FP.F16.F32.PACK_AB R8, R95, R94 ;  /* 0x0000005e5f08723e */ /* 0x000fe400000000ff */
[----:B------:R-:W-:-:S03]  /*eb90*/  F2FP.F16.F32.PACK_AB R10, R87, R86 ;  /* 0x00000056570a723e */ /* 0x000fc600000000ff */
[----:B------:R-:W4:Y:S01]  /*eba0*/  MUFU.EX2 R33, R33 ;  /* 0x0000002100217308 */ /* 0x000f220000000800 */
[----:B------:R-:W-:Y:S02]  /*ebb0*/  F2FP.F16.F32.PACK_AB R24, R64, R63 ;  /* 0x0000003f4018723e */ /* 0x000fe400000000ff */
[----:B------:R-:W-:Y:S02]  /*ebc0*/  F2FP.F16.F32.PACK_AB R25, R39, R25 ;  /* 0x000000192719723e */ /* 0x000fe400000000ff */
[----:B------:R-:W-:Y:S02]  /*ebd0*/  F2FP.F16.F32.PACK_AB R26, R14, R15 ;  /* 0x0000000f0e1a723e */ /* 0x000fe400000000ff */
[----:B------:R-:W-:Y:S01]  /*ebe0*/  F2FP.F16.F32.PACK_AB R27, R41, R27 ;  /* 0x0000001b291b723e */ /* 0x000fe200000000ff */
[----:B------:R-:W-:Y:S01]  /*ebf0*/  MUFU.EX2 R29, R29 ;  /* 0x0000001d001d7308 */ /* 0x000fe20000000800 */
[----:B------:R-:W-:Y:S01]  /*ec00*/  F2FP.F16.F32.PACK_AB R12, R12, R13 ;  /* 0x0000000d0c0c723e */ /* 0x000fe200000000ff */
[----:B-1----:R-:W-:Y:S01]  /*ec10*/  FADD.FTZ R4, R50, R4 ;  /* 0x0000000432047221 */ /* 0x002fe20000010000 */
[----:B------:R-:W-:Y:S01]  /*ec20*/  F2FP.F16.F32.PACK_AB R13, R43, R42 ;  /* 0x0000002a2b0d723e */ /* 0x000fe200000000ff */
[----:B------:R-:W-:Y:S01]  /*ec30*/  FADD.FTZ R35, R81, R35 ;  /* 0x0000002351237221 */ /* 0x000fe20000010000 */
[----:B------:R-:W-:-:S02]  /*ec40*/  F2FP.F16.F32.PACK_AB R14, R96, R0 ;  /* 0x00000000600e723e */ /* 0x000fc400000000ff */
[----:B------:R-:W-:Y:S01]  /*ec50*/  F2FP.F16.F32.PACK_AB R15, R45, R44 ;  /* 0x0000002c2d0f723e */ /* 0x000fe200000000ff */
[----:B------:R-:W1:Y:S01]  /*ec60*/  MUFU.EX2 R54, R54 ;  /* 0x0000003600367308 */ /* 0x000e620000000800 */
[----:B------:R-:W-:Y:S02]  /*ec70*/  F2FP.F16.F32.PACK_AB R92, R92, R93 ;  /* 0x0000005d5c5c723e */ /* 0x000fe400000000ff */
[----:B------:R-:W-:Y:S02]  /*ec80*/  F2FP.F16.F32.PACK_AB R93, R47, R46 ;  /* 0x0000002e2f5d723e */ /* 0x000fe400000000ff */
[----:B------:R-:W-:Y:S02]  /*ec90*/  F2FP.F16.F32.PACK_AB R94, R88, R89 ;  /* 0x00000059585e723e */ /* 0x000fe400000000ff */
[----:B------:R-:W-:Y:S02]  /*eca0*/  F2FP.F16.F32.PACK_AB R95, R49, R48 ;  /* 0x00000030315f723e */ /* 0x000fe400000000ff */
[----:B------:R-:W-:-:S02]  /*ecb0*/  F2FP.F16.F32.PACK_AB R84, R84, R85 ;  /* 0x000000555454723e */ /* 0x000fc400000000ff */
[----:B------:R-:W-:Y:S02]  /*ecc0*/  F2FP.F16.F32.PACK_AB R85, R51, R50 ;  /* 0x000000323355723e */ /* 0x000fe400000000ff */
[C---:B------:R-:W-:Y:S02]  /*ecd0*/  F2FP.F16.F32.PACK_AB R86, R80.reuse, R81 ;  /* 0x000000515056723e */ /* 0x040fe400000000ff */
[----:B------:R-:W-:Y:S01]  /*ece0*/  F2FP.F16.F32.PACK_AB R87, R53, R52 ;  /* 0x000000343557723e */ /* 0x000fe200000000ff */
[----:B------:R-:W1:Y:S01]  /*ecf0*/  MUFU.EX2 R55, R55 ;  /* 0x0000003700377308 */ /* 0x000e620000000800 */
[----:B------:R-:W-:Y:S01]  /*ed00*/  FADD.FTZ R4, R51, R4 ;  /* 0x0000000433047221 */ /* 0x000fe20000010000 */
[----:B------:R-:W-:Y:S01]  /*ed10*/  FADD.FTZ R35, R80, R35 ;  /* 0x0000002350237221 */ /* 0x000fe20000010000 */
[----:B---3--:R-:W-:Y:S05]  /*ed20*/  STSM.16.M88.4 [R40], R8 ;  /* 0x0000000828007844 */ /* 0x008fea0000000200 */
[----:B------:R-:W3:Y:S01]  /*ed30*/  MUFU.EX2 R32, R32 ;  /* 0x0000002000207308 */ /* 0x000ee20000000800 */
[----:B--2---:R-:W-:Y:S04]  /*ed40*/  STSM.16.M88.4 [R38], R24 ;  /* 0x0000001826007844 */ /* 0x004fe80000000200 */
[----:B------:R-:W-:Y:S01]  /*ed50*/  STSM.16.M88.4 [R36], R12 ;  /* 0x0000000c24007844 */ /* 0x000fe20000000200 */
[----:B------:R-:W-:-:S03]  /*ed60*/  FADD.FTZ R4, R52, R4 ;  /* 0x0000000434047221 */ /* 0x000fc60000010000 */
[----:B------:R-:W-:Y:S01]  /*ed70*/  STSM.16.M88.4 [R115+0x24800], R92 ;  /* 0x0248005c73007844 */ /* 0x000fe20000000200 */
[----:B0-----:R-:W-:-:S03]  /*ed80*/  FADD.FTZ R35, R28, R35 ;  /* 0x000000231c237221 */ /* 0x001fc60000010000 */
[----:B------:R0:W-:Y:S01]  /*ed90*/  STSM.16.M88.4 [R37], R84 ;  /* 0x0000005425007844 */ /* 0x0001e20000000200 */
[----:B------:R-:W-:Y:S01]  /*eda0*/  FADD.FTZ R4, R53, R4 ;  /* 0x0000000435047221 */ /* 0x000fe20000010000 */
[----:B----4-:R-:W-:-:S03]  /*edb0*/  FADD.FTZ R35, R33, R35 ;  /* 0x0000002321237221 */ /* 0x010fc60000010000 */
[----:B-1----:R-:W-:Y:S01]  /*edc0*/  FADD.FTZ R4, R54, R4 ;  /* 0x0000000436047221 */ /* 0x002fe20000010000 */
[----:B------:R-:W-:Y:S01]  /*edd0*/  FADD.FTZ R35, R29, R35 ;  /* 0x000000231d237221 */ /* 0x000fe20000010000 */
[----:B0-----:R-:W2:Y:S02]  /*ede0*/  LDL R37, [R1+0x88] ;  /* 0x0000880001257983 */ /* 0x001ea40000100800 */
[----:B------:R-:W-:Y:S01]  /*edf0*/  FADD.FTZ R9, R55, R4 ;  /* 0x0000000437097221 */ /* 0x000fe20000010000 */
[----:B---3--:R-:W-:Y:S02]  /*ee00*/  FADD.FTZ R4, R32, R35 ;  /* 0x0000002320047221 */ /* 0x008fe40000010000 */
[----:B------:R-:W3:Y:S01]  /*ee10*/  LDL.LU R35, [R1+0x28] ;  /* 0x0000280001237983 */ /* 0x000ee20000300800 */
[----:B------:R-:W0:Y:S08]  /*ee20*/  MUFU.EX2 R56, R56 ;  /* 0x0000003800387308 */ /* 0x000e300000000800 */
[----:B------:R-:W1:Y:S08]  /*ee30*/  MUFU.EX2 R57, R57 ;  /* 0x0000003900397308 */ /* 0x000e700000000800 */
[----:B------:R-:W4:Y:S08]  /*ee40*/  MUFU.EX2 R31, R31 ;  /* 0x0000001f001f7308 */ /* 0x000f300000000800 */
[----:B------:R-:W4:Y:S01]  /*ee50*/  MUFU.EX2 R58, R58 ;  /* 0x0000003a003a7308 */ /* 0x000f220000000800 */
[----:B0-----:R-:W-:-:S07]  /*ee60*/  FADD.FTZ R0, R56, R9 ;  /* 0x0000000938007221 */ /* 0x001fce0000010000 */
[----:B------:R-:W0:Y:S01]  /*ee70*/  MUFU.EX2 R59, R59 ;  /* 0x0000003b003b7308 */ /* 0x000e220000000800 */
[----:B------:R-:W-:Y:S01]  /*ee80*/  FADD.FTZ R4, R65, R4 ;  /* 0x0000000441047221 */ /* 0x000fe20000010000 */
[----:B-1----:R-:W-:-:S06]  /*ee90*/  FADD.FTZ R9, R57, R0 ;  /* 0x0000000039097221 */ /* 0x002fcc0000010000 */
[----:B------:R-:W1:Y:S08]  /*eea0*/  MUFU.EX2 R30, R30 ;  /* 0x0000001e001e7308 */ /* 0x000e700000000800 */
[----:B------:R-:W1:Y:S01]  /*eeb0*/  MUFU.EX2 R60, R60 ;  /* 0x0000003c003c7308 */ /* 0x000e620000000800 */
[----:B----4-:R-:W-:Y:S01]  /*eec0*/  FADD.FTZ R11, R31, R4 ;  /* 0x000000041f0b7221 */ /* 0x010fe20000010000 */
[----:B------:R-:W-:-:S06]  /*eed0*/  FADD.FTZ R0, R58, R9 ;  /* 0x000000093a007221 */ /* 0x000fcc0000010000 */
[----:B------:R-:W4:Y:S08]  /*eee0*/  MUFU.EX2 R20, R20 ;  /* 0x0000001400147308 */ /* 0x000f300000000800 */
[----:B------:R-:W4:Y:S01]  /*eef0*/  MUFU.EX2 R61, R61 ;  /* 0x0000003d003d7308 */ /* 0x000f220000000800 */
[----:B------:R-:W-:Y:S01]  /*ef00*/  FADD.FTZ R11, R76, R11 ;  /* 0x0000000b4c0b7221 */ /* 0x000fe20000010000 */
[----:B0-----:R-:W-:-:S06]  /*ef10*/  FADD.FTZ R9, R59, R0 ;  /* 0x000000003b097221 */ /* 0x001fcc0000010000 */
[----:B------:R-:W0:Y:S01]  /*ef20*/  MUFU.EX2 R66, R66 ;  /* 0x0000004200427308 */ /* 0x000e220000000800 */
[----:B-1----:R-:W-:Y:S01]  /*ef30*/  FADD.FTZ R11, R30, R11 ;  /* 0x0000000b1e0b7221 */ /* 0x002fe20000010000 */
[----:B------:R-:W-:-:S06]  /*ef40*/  FADD.FTZ R0, R60, R9 ;  /* 0x000000093c007221 */ /* 0x000fcc0000010000 */
[----:B------:R-:W1:Y:S01]  /*ef50*/  MUFU.EX2 R67, R67 ;  /* 0x0000004300437308 */ /* 0x000e620000000800 */
[----:B----4-:R-:W-:Y:S01]  /*ef60*/  FADD.FTZ R13, R20, R11 ;  /* 0x0000000b140d7221 */ /* 0x010fe20000010000 */
[----:B------:R-:W-:-:S06]  /*ef70*/  FADD.FTZ R11, R61, R0 ;  /* 0x000000003d0b7221 */ /* 0x000fcc0000010000 */
[----:B------:R-:W4:Y:S01]  /*ef80*/  MUFU.EX2 R68, R68 ;  /* 0x0000004400447308 */ /* 0x000f220000000800 */
[----:B0-----:R-:W-:-:S07]  /*ef90*/  FADD.FTZ R0, R66, R11 ;  /* 0x0000000b42007221 */ /* 0x001fce0000010000 */
[----:B------:R-:W0:Y:S01]  /*efa0*/  MUFU.EX2 R69, R69 ;  /* 0x0000004500457308 */ /* 0x000e220000000800 */
[----:B------:R-:W-:Y:S01]  /*efb0*/  FADD.FTZ R4, R78, R13 ;  /* 0x0000000d4e047221 */ /* 0x000fe20000010000 */
[----:B-1----:R-:W-:-:S06]  /*efc0*/  FADD.FTZ R13, R67, R0 ;  /* 0x00000000430d7221 */ /* 0x002fcc0000010000 */
[----:B------:R-:W1:Y:S01]  /*efd0*/  MUFU.EX2 R70, R70 ;  /* 0x0000004600467308 */ /* 0x000e620000000800 */
[----:B------:R-:W-:Y:S01]  /*efe0*/  FADD.FTZ R15, R79, R4 ;  /* 0x000000044f0f7221 */ /* 0x000fe20000010000 */
[----:B----4-:R-:W-:-:S06]  /*eff0*/  FADD.FTZ R0, R68, R13 ;  /* 0x0000000d44007221 */ /* 0x010fcc0000010000 */
[----:B------:R-:W4:Y:S01]  /*f000*/  MUFU.EX2 R71, R71 ;  /* 0x0000004700477308 */ /* 0x000f220000000800 */
[----:B------:R-:W-:Y:S01]  /*f010*/  FADD.FTZ R4, R82, R15 ;  /* 0x0000000f52047221 */ /* 0x000fe20000010000 */
[----:B0-----:R-:W-:-:S06]  /*f020*/  FADD.FTZ R13, R69, R0 ;  /* 0x00000000450d7221 */ /* 0x001fcc0000010000 */
[----:B------:R-:W0:Y:S01]  /*f030*/  MUFU.EX2 R72, R72 ;  /* 0x0000004800487308 */ /* 0x000e220000000800 */
[----:B------:R-:W-:-:S07]  /*f040*/  FADD.FTZ R15, R83, R4 ;  /* 0x00000004530f7221 */ /* 0x000fce0000010000 */
[----:B------:R-:W0:Y:S01]  /*f050*/  MUFU.EX2 R98, R21 ;  /* 0x0000001500627308 */ /* 0x000e220000000800 */
[----:B-1----:R-:W-:-:S07]  /*f060*/  FADD.FTZ R0, R70, R13 ;  /* 0x0000000d46007221 */ /* 0x002fce0000010000 */
[----:B------:R-:W1:Y:S01]  /*f070*/  MUFU.EX2 R73, R73 ;  /* 0x0000004900497308 */ /* 0x000e620000000800 */
[----:B------:R-:W-:-:S07]  /*f080*/  FADD.FTZ R4, R90, R15 ;  /* 0x0000000f5a047221 */ /* 0x000fce0000010000 */
[----:B------:R-:W1:Y:S01]  /*f090*/  MUFU.EX2 R99, R97 ;  /* 0x0000006100637308 */ /* 0x000e620000000800 */
[----:B----4-:R-:W-:-:S07]  /*f0a0*/  FADD.FTZ R13, R71, R0 ;  /* 0x00000000470d7221 */ /* 0x010fce0000010000 */
[----:B------:R-:W4:Y:S01]  /*f0b0*/  MUFU.EX2 R25, R74 ;  /* 0x0000004a00197308 */ /* 0x000f220000000800 */
[----:B------:R-:W-:Y:S01]  /*f0c0*/  FADD.FTZ R15, R91, R4 ;  /* 0x000000045b0f7221 */ /* 0x000fe20000010000 */
[----:B0-----:R-:W-:-:S06]  /*f0d0*/  FADD.FTZ R0, R72, R13 ;  /* 0x0000000d48007221 */ /* 0x001fcc0000010000 */
[----:B------:R-:W0:Y:S01]  /*f0e0*/  MUFU.EX2 R100, R100 ;  /* 0x0000006400647308 */ /* 0x000e220000000800 */
[----:B------:R-:W-:-:S07]  /*f0f0*/  FADD.FTZ R4, R98, R15 ;  /* 0x0000000f62047221 */ /* 0x000fce0000010000 */
[----:B------:R-:W0:Y:S01]  /*f100*/  MUFU.EX2 R75, R75 ;  /* 0x0000004b004b7308 */ /* 0x000e220000000800 */
[----:B-1----:R-:W-:Y:S01]  /*f110*/  FADD.FTZ R0, R73, R0 ;  /* 0x0000000049007221 */ /* 0x002fe20000010000 */
[----:B------:R-:W-:-:S06]  /*f120*/  F2FP.F16.F32.PACK_AB R8, R33, R28 ;  /* 0x0000001c2108723e */ /* 0x000fcc00000000ff */
[----:B------:R-:W1:Y:S01]  /*f130*/  MUFU.EX2 R101, R101 ;  /* 0x0000006500657308 */ /* 0x000e620000000800 */
[----:B------:R-:W-:-:S07]  /*f140*/  FADD.FTZ R33, R99, R4 ;  /* 0x0000000463217221 */ /* 0x000fce0000010000 */
[----:B------:R-:W1:Y:S01]  /*f150*/  MUFU.EX2 R27, R105 ;  /* 0x00000069001b7308 */ /* 0x000e620000000800 */
[----:B----4-:R-:W-:Y:S01]  /*f160*/  FADD.FTZ R0, R25, R0 ;  /* 0x0000000019007221 */ /* 0x010fe20000010000 */
[----:B------:R-:W-:-:S06]  /*f170*/  F2FP.F16.F32.PACK_AB R9, R55, R54 ;  /* 0x000000363709723e */ /* 0x000fcc00000000ff */
[----:B------:R-:W4:Y:S01]  /*f180*/  MUFU.EX2 R102, R104 ;  /* 0x0000006800667308 */ /* 0x000f220000000800 */
[----:B------:R-:W-:-:S07]  /*f190*/  F2FP.F16.F32.PACK_AB R10, R32, R29 ;  /* 0x0000001d200a723e */ /* 0x000fce00000000ff */
[----:B------:R-:W4:Y:S01]  /*f1a0*/  MUFU.EX2 R106, R106 ;  /* 0x0000006a006a7308 */ /* 0x000f220000000800 */
[----:B------:R-:W-:Y:S02]  /*f1b0*/  F2FP.F16.F32.PACK_AB R11, R57, R56 ;  /* 0x00000038390b723e */ /* 0x000fe400000000ff */
[----:B------:R-:W-:Y:S01]  /*f1c0*/  F2FP.F16.F32.PACK_AB R28, R31, R65 ;  /* 0x000000411f1c723e */ /* 0x000fe200000000ff */
[----:B0-----:R-:W-:Y:S01]  /*f1d0*/  FADD.FTZ R4, R100, R33 ;  /* 0x0000002164047221 */ /* 0x001fe20000010000 */
[----:B------:R-:W-:-:S03]  /*f1e0*/  F2FP.F16.F32.PACK_AB R29, R59, R58 ;  /* 0x0000003a3b1d723e */ /* 0x000fc600000000ff */
[----:B------:R-:W0:Y:S01]  /*f1f0*/  MUFU.EX2 R103, R108 ;  /* 0x0000006c00677308 */ /* 0x000e220000000800 */
[----:B------:R-:W-:Y:S02]  /*f200*/  F2FP.F16.F32.PACK_AB R30, R30, R76 ;  /* 0x0000004c1e1e723e */ /* 0x000fe400000000ff */
[----:B------:R-:W-:-:S05]  /*f210*/  F2FP.F16.F32.PACK_AB R31, R61, R60 ;  /* 0x0000003c3d1f723e */ /* 0x000fca00000000ff */
[----:B------:R-:W0:Y:S01]  /*f220*/  MUFU.EX2 R105, R111 ;  /* 0x0000006f00697308 */ /* 0x000e220000000800 */
[----:B------:R-:W-:Y:S01]  /*f230*/  FADD.FTZ R0, R75, R0 ;  /* 0x000000004b007221 */ /* 0x000fe20000010000 */
[----:B------:R1:W-:Y:S06]  /*f240*/  STSM.16.M88.4 [R38+0x6000], R8 ;  /* 0x0060000826007844 */ /* 0x0003ec0000000200 */
[----:B------:R-:W0:Y:S01]  /*f250*/  MUFU.EX2 R104, R109 ;  /* 0x0000006d00687308 */ /* 0x000e220000000800 */
[----:B------:R4:W-:Y:S07]  /*f260*/  STSM.16.M88.4 [R36+0x6000], R28 ;  /* 0x0060001c24007844 */ /* 0x0009ee0000000200 */
[----:B------:R-:W0:Y:S01]  /*f270*/  MUFU.EX2 R107, R107 ;  /* 0x0000006b006b7308 */ /* 0x000e220000000800 */
[----:B-1----:R-:W-:-:S07]  /*f280*/  FADD.FTZ R11, R101, R4 ;  /* 0x00000004650b7221 */ /* 0x002fce0000010000 */
[----:B------:R-:W-:Y:S01]  /*f290*/  MUFU.EX2 R21, R112 ;  /* 0x0000007000157308 */ /* 0x000fe20000000800 */
[----:B----4-:R-:W-:-:S07]  /*f2a0*/  FADD.FTZ R29, R27, R0 ;  /* 0x000000001b1d7221 */ /* 0x010fce0000010000 */
[----:B------:R-:W1:Y:S08]  /*f2b0*/  MUFU.EX2 R97, R113 ;  /* 0x0000007100617308 */ /* 0x000e700000000800 */
[----:B------:R-:W-:Y:S08]  /*f2c0*/  MUFU.EX2 R33, R114 ;  /* 0x0000007200217308 */ /* 0x000ff00000000800 */
[----:B------:R-:W4:Y:S01]  /*f2d0*/  MUFU.EX2 R110, R110 ;  /* 0x0000006e006e7308 */ /* 0x000f220000000800 */
[----:B------:R-:W-:Y:S01]  /*f2e0*/  FADD.FTZ R4, R102, R11 ;  /* 0x0000000b66047221 */ /* 0x000fe20000010000 */
[----:B------:R-:W-:Y:S01]  /*f2f0*/  FADD.FTZ R0, R106, R29 ;  /* 0x0000001d6a007221 */ /* 0x000fe20000010000 */
[----:B------:R-:W-:-:S02]  /*f300*/  F2FP.F16.F32.PACK_AB R12, R78, R20 ;  /* 0x000000144e0c723e */ /* 0x000fc400000000ff */
[----:B0-----:R-:W-:Y:S01]  /*f310*/  FADD.FTZ R31, R103, R4 ;  /* 0x00000004671f7221 */ /* 0x001fe20000010000 */
[----:B------:R-:W-:Y:S01]  /*f320*/  FADD.FTZ R0, R105, R0 ;  /* 0x0000000069007221 */ /* 0x000fe20000010000 */
[----:B------:R-:W-:Y:S02]  /*f330*/  F2FP.F16.F32.PACK_AB R13, R67, R66 ;  /* 0x00000042430d723e */ /* 0x000fe400000000ff */
[----:B------:R-:W-:Y:S02]  /*f340*/  F2FP.F16.F32.PACK_AB R14, R82, R79 ;  /* 0x0000004f520e723e */ /* 0x000fe400000000ff */
[----:B------:R-:W-:Y:S01]  /*f350*/  F2FP.F16.F32.PACK_AB R15, R69, R68 ;  /* 0x00000044450f723e */ /* 0x000fe200000000ff */
[----:B------:R-:W-:Y:S01]  /*f360*/  FADD.FTZ R4, R104, R31 ;  /* 0x0000001f68047221 */ /* 0x000fe20000010000 */
[----:B------:R-:W-:Y:S01]  /*f370*/  F2FP.F16.F32.PACK_AB R8, R90, R83 ;  /* 0x000000535a08723e */ /* 0x000fe200000000ff */
[----:B------:R-:W-:Y:S01]  /*f380*/  FADD.FTZ R0, R107, R0 ;  /* 0x000000006b007221 */ /* 0x000fe20000010000 */
        /* <DEDUP_REMOVED lines=9> */
[----:B-1----:R-:W-:Y:S02]  /*f420*/  F2FP.F16.F32.PACK_AB R106, R97, R21 ;  /* 0x00000015616a723e */ /* 0x002fe400000000ff */
[----:B----4-:R-:W-:Y:S01]  /*f430*/  F2FP.F16.F32.PACK_AB R107, R110, R33 ;  /* 0x000000216e6b723e */ /* 0x010fe200000000ff */
[----:B------:R-:W-:Y:S04]  /*f440*/  STSM.16.M88.4 [R115+0x2a800], R12 ;  /* 0x02a8000c73007844 */ /* 0x000fe80000000200 */
[----:B--2---:R0:W-:Y:S04]  /*f450*/  STSM.16.M88.4 [R37], R8 ;  /* 0x0000000825007844 */ /* 0x0041e80000000200 */
[----:B------:R-:W-:Y:S04]  /*f460*/  STSM.16.M88.4 [R38+0xc000], R24 ;  /* 0x00c0001826007844 */ /* 0x000fe80000000200 */
[----:B------:R-:W-:Y:S01]  /*f470*/  STSM.16.M88.4 [R36+0xc000], R104 ;  /* 0x00c0006824007844 */ /* 0x000fe20000000200 */
[----:B------:R-:W-:Y:S01]  /*f480*/  @!PT LDS RZ, [RZ] ;  /* 0x00000000fffff984 */ /* 0x000fe20000000800 */
[----:B------:R-:W-:Y:S01]  /*f490*/  @!PT LDS RZ, [RZ] ;  /* 0x00000000fffff984 */ /* 0x000fe20000000800 */
[----:B------:R-:W-:Y:S01]  /*f4a0*/  @!PT LDS RZ, [RZ] ;  /* 0x00000000fffff984 */ /* 0x000fe20000000800 */
[----:B------:R-:W-:Y:S01]  /*f4b0*/  @!PT LDS RZ, [RZ] ;  /* 0x00000000fffff984 */ /* 0x000fe20000000800 */
[----:B------:R1:W-:Y:S06]  /*f4c0*/  MEMBAR.ALL.CTA ;  /* 0x0000000000007992 */ /* 0x0003ec0000008000 */
[----:B-1----:R-:W1:Y:S01]  /*f4d0*/  FENCE.VIEW.ASYNC.S ;  /* 0x00000000000073c6 */ /* 0x002e620000000000 */
[----:B------:R-:W-:Y:S01]  /*f4e0*/  FADD.FTZ R0, R33, R0 ;  /* 0x0000000021007221 */ /* 0x000fe20000010000 */
[----:B---3--:R-:W-:-:S03]  /*f4f0*/  ISETP.GT.AND P2, PT, R35, RZ, PT ;  /* 0x000000ff2300720c */ /* 0x008fc60003f44270 */
[----:B------:R-:W-:Y:S01]  /*f500*/  FADD.FTZ R0, R110, R0 ;  /* 0x000000006e007221 */ /* 0x000fe20000010000 */
[----:B------:R-:W-:-:S04]  /*f510*/  FADD.FTZ R4, R21, R4 ;  /* 0x0000000415047221 */ /* 0x000fc80000010000 */
[----:B------:R2:W-:Y:S01]  /*f520*/  STL [R1+0x2c], R0 ;  /* 0x00002c0001007387 */ /* 0x0005e20000100800 */
[-C--:B------:R-:W-:Y:S01]  /*f530*/  FMUL.FTZ R120, R120, R7.reuse ;  /* 0x0000000778787220 */ /* 0x080fe20000410000 */
[-C--:B------:R-:W-:Y:S01]  /*f540*/  FMUL.FTZ R121, R121, R7.reuse ;  /* 0x0000000779797220 */ /* 0x080fe20000410000 */
[-C--:B------:R-:W-:Y:S01]  /*f550*/  FMUL.FTZ R124, R124, R7.reuse ;  /* 0x000000077c7c7220 */ /* 0x080fe20000410000 */
[----:B0-----:R0:W5:Y:S01]  /*f560*/  LDL R8, [R1+0x30] ;  /* 0x0000300001087983 */ /* 0x0011620000100800 */
[-C--:B------:R-:W-:Y:S01]  /*f570*/  FMUL.FTZ R125, R125, R7.reuse ;  /* 0x000000077d7d7220 */ /* 0x080fe20000410000 */
[----:B--2---:R-:W-:Y:S02]  /*f580*/  VIADD R0, R35, 0xffffffff ;  /* 0xffffffff23007836 */ /* 0x004fe40000000000 */
        /* <DEDUP_REMOVED lines=28> */
[----:B------:R2:W-:Y:S01]  /*f750*/  STL [R1+0x28], R0 ;  /* 0x0000280001007387 */ /* 0x0005e20000100800 */
[----:B------:R-:W-:Y:S01]  /*f760*/  FADD.FTZ R4, R97, R4 ;  /* 0x0000000461047221 */ /* 0x000fe20000010000 */
[----:B------:R-:W-:Y:S01]  /*f770*/  MOV R3, R34 ;  /* 0x0000002200037202 */ /* 0x000fe20000000f00 */
[----:B------:R-:W-:-:S02]  /*f780*/  IMAD.MOV.U32 R7, RZ, RZ, R5 ;  /* 0x000000ffff077224 */ /* 0x000fc400078e0005 */
[----:B--2---:R-:W-:Y:S01]  /*f790*/  IMAD.MOV.U32 R0, RZ, RZ, R152 ;  /* 0x000000ffff007224 */ /* 0x004fe200078e0098 */
[----:B-1----:R-:W-:Y:S01]  /*f7a0*/  NOP ;  /* 0x0000000000007918 */ /* 0x002fe20000000000 */
[----:B0-----:R-:W-:Y:S05]  /*f7b0*/  @P2 BRA `(.L_x_13155) ;  /* 0xffffffc000a42947 */ /* 0x001fea000383ffff */
.L_x_13145:
[----:B------:R-:W-:Y:S05]  /*f7c0*/  WARPSYNC.ALL ;  /* 0x0000000000007948 */ /* 0x000fea0003800000 */
[----:B------:R-:W-:Y:S06]  /*f7d0*/  BAR.ARV 0x8, 0x200 ;  /* 0x0208000000007b1d */ /* 0x000fec0000002000 */
[----:B------:R-:W-:Y:S05]  /*f7e0*/  @!P0 BRA `(.L_x_13156) ;  /* 0x0000000000048947 */ /* 0x000fea0003800000 */
[----:B------:R-:W-:Y:S01]  /*f7f0*/  BPT.TRAP 0x1 ;  /* 0x000000040000795c */ /* 0x000fe20000300000 */
.L_x_13156:
[----:B------:R-:W2:Y:S01]  /*f800*/  LDL R0, [R1+0x30] ;  /* 0x0000300001007983 */ /* 0x000ea20000100800 */
[----:B------:R-:W-:Y:S01]  /*f810*/  IMAD R11, R152, 0x8, R2 ;  /* 0x00000008980b7824 */ /* 0x000fe200078e0202 */
[----:B--2---:R-:W-:-:S04]  /*f820*/  SHF.L.U32 R0, R0, 0x1f, RZ ;  /* 0x0000001f00007819 */ /* 0x004fc800000006ff */
[----:B------:R0:W1:Y:S01]  /*f830*/  SYNCS.PHASECHK.TRANS64.TRYWAIT P2, [R11+URZ+0x30850], R0 ;  /* 0x030850000b0075a7 */ /* 0x000062000804017f */
[----:B------:R-:W-:Y:S05]  /*f840*/  @!P0 BRA `(.L_x_13157) ;  /* 0x0000000000048947 */ /* 0x000fea0003800000 */
[----:B------:R-:W-:Y:S01]  /*f850*/  BPT.TRAP 0x1 ;  /* 0x000000040000795c */ /* 0x000fe20000300000 */
.L_x_13157:
[----:B------:R-:W2:Y:S01]  /*f860*/  LDL.LU R3, [R1+0x74] ;  /* 0x0000740001037983 */ /* 0x000ea20000300800 */
[----:B------:R-:W-:-:S04]  /*f870*/  IADD3 R2, R2, 0x400, RZ ;  /* 0x0000040002027810 */ /* 0x000fc80007ffe0ff */
[----:B------:R-:W-:-:S04]  /*f880*/  SHF.R.U32.HI R2, RZ, 0x4, R2 ;  /* 0x00000004ff027819 */ /* 0x000fc80000011602 */
[----:B------:R-:W-:Y:S01]  /*f890*/  LOP3.LUT R9, R2, 0x3fff, RZ, 0xc0, !PT ;  /* 0x00003fff02097812 */ /* 0x000fe200078ec0ff */
[----:B--2---:R-:W-:-:S05]  /*f8a0*/  VIADD R3, R3, 0x1e800 ;  /* 0x0001e80003037836 */ /* 0x004fca0000000000 */
[----:B------:R-:W-:-:S04]  /*f8b0*/  SHF.R.U32.HI R3, RZ, 0x4, R3 ;  /* 0x00000004ff037819 */ /* 0x000fc80000011603 */
[----:B------:R-:W-:Y:S01]  /*f8c0*/  LOP3.LUT R3, R3, 0x3fff, RZ, 0xc0, !PT ;  /* 0x00003fff03037812 */ /* 0x000fe200078ec0ff */
[----:B-1----:R-:W-:Y:S06]  /*f8d0*/  @P2 BRA `(.L_x_13158) ;  /* 0x0000000000082947 */ /* 0x002fec0003800000 */
[----:B------:R-:W1:Y:S02]  /*f8e0*/  SYNCS.PHASECHK.TRANS64.TRYWAIT P0, [R11+URZ+0x30850], R0 ;  /* 0x030850000b0075a7 */ /* 0x000e64000800017f */
[----:B-1----:R-:W-:Y:S05]  /*f8f0*/  @!P0 BRA `(.L_x_13159) ;  /* 0x0000008c00dc8947 */ /* 0x002fea0003800000 */
.L_x_13158:
[----:B------:R-:W-:Y:S01]  /*f900*/  LOP3.LUT R2, R3, 0x10000, RZ, 0xfc, !PT ;  /* 0x0001000003027812 */ /* 0x000fe200078efcff */
[----:B-----5:R-:W-:Y:S01]  /*f910*/  IMAD R8, R152, 0x600, R9 ;  /* 0x0000060098087824 */ /* 0x020fe200078e0209 */
[----:B------:R-:W0:Y:S01]  /*f920*/  LDL.LU R10, [R1+0x2c] ;  /* 0x00002c00010a7983 */ /* 0x000e220000300800 */
[----:B------:R-:W-:Y:S02]  /*f930*/  IMAD.MOV.U32 R3, RZ, RZ, 0x40000040 ;  /* 0x40000040ff037424 */ /* 0x000fe400078e00ff */
[----:B------:R-:W-:Y:S01]  /*f940*/  IMAD.MOV.U32 R9, RZ, RZ, 0x40000040 ;  /* 0x40000040ff097424 */ /* 0x000fe200078e00ff */
[----:B------:R-:W-:Y:S05]  /*f950*/  WARPSYNC.ALL ;  /* 0x0000000000007948 */ /* 0x000fea0003800000 */
[C---:B------:R-:W-:Y:S01]  /*f960*/  R2UR UR4, R2.reuse ;  /* 0x00000000020472ca */ /* 0x040fe200000e0000 */
[----:B------:R-:W-:Y:S01]  /*f970*/  VIADD R14, R2, 0x2 ;  /* 0x00000002020e7836 */ /* 0x000fe20000000000 */
[----:B------:R-:W-:Y:S01]  /*f980*/  R2UR UR5, R3 ;  /* 0x00000000030572ca */ /* 0x000fe200000e0000 */
[----:B------:R-:W-:Y:S01]  /*f990*/  IMAD.MOV.U32 R15, RZ, RZ, 0x40000040 ;  /* 0x40000040ff0f7424 */ /* 0x000fe200078e00ff */
[C---:B------:R-:W-:Y:S01]  /*f9a0*/  R2UR UR6, R8.reuse ;  /* 0x00000000080672ca */ /* 0x040fe200000e0000 */
[----:B------:R-:W-:Y:S01]  /*f9b0*/  IMAD.MOV.U32 R13, RZ, RZ, 0x40000040 ;  /* 0x40000040ff0d7424 */ /* 0x000fe200078e00ff */
[----:B------:R-:W-:Y:S01]  /*f9c0*/  R2UR UR7, R9 ;  /* 0x00000000090772ca */ /* 0x000fe200000e0000 */
[----:B------:R-:W-:Y:S01]  /*f9d0*/  WARPGROUP.ARRIVE ;  /* 0x00000000000079c5 */ /* 0x000fe20000000000 */
[----:B------:R-:W-:Y:S01]  /*f9e0*/  IADD3 R12, R8, 0x80, RZ ;  /* 0x00000080080c7810 */ /* 0x000fe20007ffe0ff */
[----:B------:R-:W2:Y:S01]  /*f9f0*/  LDL.LU R20, [R1+0x30] ;  /* 0x0000300001147983 */ /* 0x000ea20000300800 */
[----:B------:R-:W-:Y:S01]  /*fa00*/  IMAD.MOV.U32 R3, RZ, RZ, 0x40000040 ;  /* 0x40000040ff037424 */ /* 0x000fe200078e00ff */
[----:B------:R-:W-:Y:S01]  /*fa10*/  MOV R27, RZ ;  /* 0x000000ff001b7202 */ /* 0x000fe20000000f00 */
[----:B------:R-:W-:Y:S01]  /*fa20*/  IMAD.MOV.U32 R9, RZ, RZ, 0x40000040 ;  /* 0x40000040ff097424 */ /* 0x000fe200078e00ff */
[----:B------:R-:W3:Y:S01]  /*fa30*/  SHFL.BFLY PT, R7, R4, 0x2, 0x1f ;  /* 0x0c401f0004077f89 */ /* 0x000ee200000e0000 */
[----:B------:R-:W-:-:S05]  /*fa40*/  VIADD R152, R152, 0x1 ;  /* 0x0000000198987836 */ /* 0x000fca0000000000 */
[----:B------:R-:W-:Y:S01]  /*fa50*/  HGMMA.64x64x16.F32 R120, gdesc[UR4].tnspB, R120, gsb0 ;  /* 0x40e00000047879f0 */ /* 0x000fe20008000878 */
[----:B------:R-:W-:Y:S01]  /*fa60*/  R2UR UR4, R14 ;  /* 0x000000000e0472ca */ /* 0x000fe200000e0000 */
[----:B------:R-:W-:Y:S01]  /*fa70*/  VIADD R14, R2, 0x4 ;  /* 0x00000004020e7836 */ /* 0x000fe20000000000 */
[----:B------:R-:W-:Y:S01]  /*fa80*/  R2UR UR5, R15 ;  /* 0x000000000f0572ca */ /* 0x000fe200000e0000 */
[----:B------:R-:W-:Y:S01]  /*fa90*/  IMAD.MOV.U32 R15, RZ, RZ, 0x40000040 ;  /* 0x40000040ff0f7424 */ /* 0x000fe200078e00ff */
[----:B------:R-:W-:Y:S02]  /*faa0*/  R2UR UR6, R12 ;  /* 0x000000000c0672ca */ /* 0x000fe400000e0000 */
[----:B------:R-:W-:Y:S01]  /*fab0*/  R2UR UR7, R13 ;  /* 0x000000000d0772ca */ /* 0x000fe200000e0000 */
[----:B------:R-:W-:Y:S01]  /*fac0*/  IMAD.MOV.U32 R13, RZ, RZ, 0x40000040 ;  /* 0x40000040ff0d7424 */ /* 0x000fe200078e00ff */
[----:B------:R-:W-:Y:S02]  /*fad0*/  IADD3 R12, R8, 0x100, RZ ;  /* 0x00000100080c7810 */ /* 0x000fe40007ffe0ff */
[----:B------:R-:W-:Y:S01]  /*fae0*/  ISETP.NE.AND P0, PT, R152, 0x2, PT ;  /* 0x000000029800780c */ /* 0x000fe20003f05270 */
[----:B---3--:R-:W-:Y:S01]  /*faf0*/  FADD.FTZ R7, R7, R4 ;  /* 0x0000000407077221 */ /* 0x008fe20000010000 */
[----:B------:R-:W-:-:S02]  /*fb00*/  WARPGROUP.DEPBAR.LE gsb0, 0x0 ;  /* 0x00008000000079c5 */ /* 0x000fc40000010000 */
[----:B------:R-:W-:-:S06]  /*fb10*/  WARPGROUP.ARRIVE ;  /* 0x00000000000079c5 */ /* 0x000fcc0000000000 */
        /* <DEDUP_REMOVED lines=8> */
[----:B------:R-:W-:Y:S01]  /*fba0*/  IADD3 R12, R8, 0x180, RZ ;  /* 0x00000180080c7810 */ /* 0x000fe20007ffe0ff */
[----:B------:R-:W-:-:S02]  /*fbb0*/  WARPGROUP.DEPBAR.LE gsb0, 0x0 ;  /* 0x00008000000079c5 */ /* 0x000fc40000010000 */
[----:B------:R-:W-:-:S08]  /*fbc0*/  WARPGROUP.ARRIVE ;  /* 0x00000000000079c5 */ /* 0x000fd00000000000 */
        /* <DEDUP_REMOVED lines=20> */
[----:B01----:R-:W0:Y:S01]  /*fd10*/  SHFL.BFLY PT, R0, R10, 0x2, 0x1f ;  /* 0x0c401f000a007f89 */ /* 0x003e2200000e0000 */
[----:B------:R-:W-:-:S02]  /*fd20*/  WARPGROUP.DEPBAR.LE gsb0, 0x0 ;  /* 0x00008000000079c5 */ /* 0x000fc40000010000 */
[----:B------:R-:W-:-:S07]  /*fd30*/  WARPGROUP.ARRIVE ;  /* 0x00000000000079c5 */ /* 0x000fce0000000000 */
        /* <DEDUP_REMOVED lines=53> */
[C---:B------:R-:W-:Y:S02]  /*10090*/  IADD3 R12, R8.reuse, 0x500, RZ ;  /* 0x00000500080c7810 */ /* 0x040fe40007ffe0ff */
[----:B------:R-:W-:Y:S01]  /*100a0*/  IADD3 R8, R8, 0x580, RZ ;  /* 0x0000058008087810 */ /* 0x000fe20007ffe0ff */
[----:B------:R-:W-:-:S02]  /*100b0*/  WARPGROUP.DEPBAR.LE gsb0, 0x0 ;  /* 0x00008000000079c5 */ /* 0x000fc40000010000 */
[----:B------:R-:W-:-:S06]  /*100c0*/  WARPGROUP.ARRIVE ;  /* 0x00000000000079c5 */ /* 0x000fcc0000000000 */
[----:B------:R-:W-:Y:S01]  /*100d0*/  HGMMA.64x64x16.F32 R120, gdesc[UR4].tnspB, R120, gsb0 ;  /* 0x40e00000047879f0 */ /* 0x000fe20008000878 */
[----:B------:R-:W-:Y:S02]  /*100e0*/  R2UR UR4, R14 ;  /* 0x000000000e0472ca */ /* 0x000fe400000e0000 */
[----:B------:R-:W-:Y:S02]  /*100f0*/  R2UR UR5, R15 ;  /* 0x000000000f0572ca */ /* 0x000fe400000e0000 */
[----:B------:R-:W-:Y:S02]  /*10100*/  R2UR UR6, R12 ;  /* 0x000000000c0672ca */ /* 0x000fe400000e0000 */
[----:B------:R-:W-:Y:S01]  /*10110*/  R2UR UR7, R13 ;  /* 0x000000000d0772ca */ /* 0x000fe200000e0000 */
[----:B------:R-:W-:Y:S02]  /*10120*/  WARPGROUP.DEPBAR.LE gsb0, 0x0 ;  /* 0x00008000000079c5 */ /* 0x000fe40000010000 */
[----:B------:R-:W-:-:S10]  /*10130*/  WARPGROUP.ARRIVE ;  /* 0x00000000000079c5 */ /* 0x000fd40000000000 */
[----:B------:R-:W-:Y:S01]  /*10140*/  HGMMA.64x64x16.F32 R120, gdesc[UR4].tnspB, R120, gsb0 ;  /* 0x40e00000047879f0 */ /* 0x000fe20008000878 */
[----:B------:R-:W-:Y:S01]  /*10150*/  R2UR UR4, R2 ;  /* 0x00000000020472ca */ /* 0x000fe200000e0000 */
[----:B0-----:R-:W-:Y:S01]  /*10160*/  FADD.FTZ R2, R0, R10 ;  /* 0x0000000a00027221 */ /* 0x001fe20000010000 */
[----:B------:R-:W-:Y:S01]  /*10170*/  R2UR UR5, R3 ;  /* 0x00000000030572ca */ /* 0x000fe200000e0000 */
[----:B------:R-:W0:Y:S01]  /*10180*/  SHFL.BFLY PT, R0, R7, 0x1, 0x1f ;  /* 0x0c201f0007007f89 */ /* 0x000e2200000e0000 */
[----:B------:R-:W-:Y:S02]  /*10190*/  R2UR UR6, R8 ;  /* 0x00000000080672ca */ /* 0x000fe400000e0000 */
[----:B------:R-:W-:Y:S01]  /*101a0*/  R2UR UR7, R9 ;  /* 0x00000000090772ca */ /* 0x000fe200000e0000 */
[----:B------:R-:W1:Y:S01]  /*101b0*/  SHFL.BFLY PT, R3, R2, 0x1, 0x1f ;  /* 0x0c201f0002037f89 */ /* 0x000e6200000e0000 */
[----:B0-----:R-:W-:Y:S01]  /*101c0*/  FADD.FTZ R10, R7, R0 ;  /* 0x00000000070a7221 */ /* 0x001fe20000010000 */
[----:B------:R-:W-:Y:S01]  /*101d0*/  SEL R0, RZ, 0x1, P0 ;  /* 0x00000001ff007807 */ /* 0x000fe20000000000 */
[----:B-1----:R-:W-:-:S03]  /*101e0*/  FADD.FTZ R13, R2, R3 ;  /* 0x00000003020d7221 */ /* 0x002fc60000010000 */
[----:B------:R-:W-:Y:S02]  /*101f0*/  FSETP.NE.FTZ.AND P2, PT, R10, RZ, PT ;  /* 0x000000ff0a00720b */ /* 0x000fe40003f55000 */
[----:B--2---:R-:W-:Y:S02]  /*10200*/  LOP3.LUT R20, R20, R0, RZ, 0x3c, !PT ;  /* 0x0000000014147212 */ /* 0x004fe400078e3cff */
[----:B------:R-:W-:-:S09]  /*10210*/  FSETP.NE.FTZ.AND P3, PT, R13, RZ, PT ;  /* 0x000000ff0d00720b */ /* 0x000fd20003f75000 */
[----:B------:R-:W0:Y:S08]  /*10220*/  @P2 MUFU.LG2 R3, R10 ;  /* 0x0000000a00032308 */ /* 0x000e300000000c00 */
[----:B------:R1:W-:Y:S01]  /*10230*/  @P2 MUFU.RCP R27, R10 ;  /* 0x0000000a001b2308 */ /* 0x0003e20000001000 */
[----:B------:R-:W-:-:S07]  /*10240*/  IMAD.MOV.U32 R4, RZ, RZ, RZ ;  /* 0x000000ffff047224 */ /* 0x000fce00078e00ff */
[----:B------:R-:W2:Y:S01]  /*10250*/  @P3 MUFU.LG2 R8, R13 ;  /* 0x0000000d00083308 */ /* 0x000ea20000000c00 */
[----:B-1----:R-:W3:Y:S01]  /*10260*/  LDL.LU R10, [R1+0x98] ;  /* 0x00009800010a7983 */ /* 0x002ee20000300800 */
[----:B------:R-:W-:Y:S02]  /*10270*/  WARPGROUP.DEPBAR.LE gsb0, 0x0 ;  /* 0x00008000000079c5 */ /* 0x000fe40000010000 */
[----:B------:R-:W-:-:S06]  /*10280*/  WARPGROUP.ARRIVE ;  /* 0x00000000000079c5 */ /* 0x000fcc0000000000 */
[----:B------:R-:W-:Y:S01]  /*10290*/  HGMMA.64x64x16.F32 R120, gdesc[UR4].tnspB, R120, gsb0 ;  /* 0x40e00000047879f0 */ /* 0x000fe20008000878 */
[----:B------:R1:W-:Y:S01]  /*102a0*/  STL [R1+0x30], R20 ;  /* 0x0000301401007387 */ /* 0x0003e20000100800 */
[----:B------:R-:W4:Y:S01]  /*102b0*/  @P3 MUFU.RCP R4, R13 ;  /* 0x0000000d00043308 */ /* 0x000f220000001000 */
[----:B------:R-:W-:Y:S02]  /*102c0*/  @!P1 VIADD R9, R11, 0x30860 ;  /* 0x000308600b099836 */ /* 0x000fe40000000000 */
[C---:B------:R-:W-:Y:S01]  /*102d0*/  @P2 FMUL.FTZ R2, R6.reuse, 0.69314718246459960938 ;  /* 0x3f31721806022820 */ /* 0x040fe20000410000 */
[----:B------:R-:W-:Y:S01]  /*102e0*/  @P3 FMUL.FTZ R6, R6, 0.69314718246459960938 ;  /* 0x3f31721806063820 */ /* 0x000fe20000410000 */
[----:B0-----:R-:W-:Y:S01]  /*102f0*/  @P2 FMUL.FTZ R3, R3, 0.69314718246459960938 ;  /* 0x3f31721803032820 */ /* 0x001fe20000410000 */
[----:B--2---:R-:W-:Y:S01]  /*10300*/  @P3 FMUL.FTZ R7, R8, 0.69314718246459960938 ;  /* 0x3f31721808073820 */ /* 0x004fe20000410000 */
[----:B------:R-:W-:Y:S01]  /*10310*/  @!P1 PRMT R9, RZ, 0x654, R9 ;  /* 0x00000654ff099816 */ /* 0x000fe20000000009 */
[----:B------:R-:W-:Y:S01]  /*10320*/  IMAD.MOV.U32 R31, RZ, RZ, -0x800000 ;  /* 0xff800000ff1f7424 */ /* 0x000fe200078e00ff */
[----:B------:R-:W-:Y:S01]  /*10330*/  MOV R0, 0xff800000 ;  /* 0xff80000000007802 */ /* 0x000fe20000000f00 */
[----:B------:R-:W-:Y:S01]  /*10340*/  @P2 FFMA.FTZ R31, R2, R5, R3 ;  /* 0x00000005021f2223 */ /* 0x000fe20000010003 */
[----:B------:R-:W-:Y:S01]  /*10350*/  @P3 FFMA.FTZ R0, R6, R34, R7 ;  /* 0x0000002206003223 */ /* 0x000fe20000010007 */
[----:B------:R-:W-:Y:S01]  /*10360*/  SEL R152, R152, RZ, P0 ;  /* 0x000000ff98987207 */ /* 0x000fe20000000000 */
[----:B------:R-:W-:-:S02]  /*10370*/  WARPGROUP.DEPBAR.LE gsb0, 0x0 ;  /* 0x00008000000079c5 */ /* 0x000fc40000010000 */
        /* <DEDUP_REMOVED lines=36> */
.L_x_13109:
[----:B------:R-:W2:Y:S01]  /*105c0*/  LDL R65, [R1+0x90] ;  /* 0x0000900001417983 */ /* 0x000ea20000100800 */
[----:B------:R-:W-:Y:S05]  /*105d0*/  WARPSYNC.ALL ;  /* 0x0000000000007948 */ /* 0x000fea0003800000 */
[----:B------:R-:W0:Y:S01]  /*105e0*/  S2R R2, SR_TID.X ;  /* 0x0000000000027919 */ /* 0x000e220000002100 */
[----:B------:R-:W3:Y:S01]  /*105f0*/  S2UR UR5, SR_CgaCtaId ;  /* 0x00000000000579c3 */ /* 0x000ee20000008800 */
[----:B------:R-:W-:Y:S01]  /*10600*/  UMOV UR4, 0x400 ;  /* 0x0000040000047882 */ /* 0x000fe20000000000 */
[----:B------:R-:W-:Y:S01]  /*10610*/  BSSY B0, `(.L_x_13160) ;  /* 0x000018c000007945 */ /* 0x000fe20003800000 */
[----:B---3--:R-:W-:Y:S01]  /*10620*/  ULEA UR4, UR5, UR4, 0x18 ;  /* 0x0000000405047291 */ /* 0x008fe2000f8ec03f */
[----:B0-----:R-:W-:-:S05]  /*10630*/  VIADD R66, R2, 0xffffff80 ;  /* 0xffffff8002427836 */ /* 0x001fca0000000000 */
[----:B------:R-:W-:Y:S01]  /*10640*/  IMAD.U32 R2, RZ, RZ, UR4 ;  /* 0x00000004ff027e24 */ /* 0x000fe2000f8e00ff */
[----:B------:R-:W-:Y:S01]  /*10650*/  BAR.SYNC.DEFER_BLOCKING 0x5, 0x200 ;  /* 0x0148000000007b1d */ /* 0x000fe20000010000 */
[----:B------:R-:W-:-:S04]  /*10660*/  SHF.R.S32.HI R3, RZ, 0x1f, R66 ;  /* 0x0000001fff037819 */ /* 0x000fc80000011442 */
[----:B------:R-:W-:-:S04]  /*10670*/  LEA.HI R30, R3, R66, RZ, 0x3 ;  /* 0x00000042031e7211 */ /* 0x000fc800078f18ff */
[----:B------:R-:W-:Y:S02]  /*10680*/  LOP3.LUT R3, R30, 0xfffffff8, RZ, 0xc0, !PT ;  /* 0xfffffff81e037812 */ /* 0x000fe400078ec0ff */
[----:B------:R-:W-:Y:S02]  /*10690*/  SHF.R.S32.HI R30, RZ, 0x3, R30 ;  /* 0x00000003ff1e7819 */ /* 0x000fe4000001141e */
[----:B------:R-:W-:-:S05]  /*106a0*/  IADD3 R3, R66, -R3, RZ ;  /* 0x8000000342037210 */ /* 0x000fca0007ffe0ff */
[----:B------:R-:W-:Y:S01]  /*106b0*/  IMAD.SHL.U32 R29, R3, 0x8, RZ ;  /* 0x00000008031d7824 */ /* 0x000fe200078e00ff */
[----:B------:R0:W3:Y:S04]  /*106c0*/  LDS.128 R32, [R2+0x308d0] ;  /* 0x0308d00002207984 */ /* 0x0000e80000000c00 */
[----:B------:R-:W-:Y:S01]  /*106d0*/  SHF.R.S32.HI R28, RZ, 0x1f, R29 ;  /* 0x0000001fff1c7819 */ /* 0x000fe2000001141d */
[----:B------:R-:W-:Y:S06]  /*106e0*/  BAR.ARV 0x4, 0x200 ;  /* 0x0108000000007b1d */ /* 0x000fec0000002000 */
[----:B--2--5:R-:W-:Y:S01]  /*106f0*/  SHF.R.S32.HI R24, RZ, 0x1f, R65 ;  /* 0x0000001fff187819 */ /* 0x024fe20000011441 */
[----:B------:R-:W-:-:S03]  /*10700*/  IMAD.SHL.U32 R62, R65, 0x4, RZ ;  /* 0x00000004413e7824 */ /* 0x000fc600078e00ff */
[----:B------:R-:W-:Y:S01]  /*10710*/  SHF.L.U64.HI R64, R65, 0x2, R24 ;  /* 0x0000000241407819 */ /* 0x000fe20000010218 */
[----:B0--3--:R-:W-:Y:S06]  /*10720*/  @P1 BRA `(.L_x_13161) ;  /* 0x0000000c00a01947 */ /* 0x009fec0003800000 */
[----:B------:R-:W2:Y:S01]  /*10730*/  LDL R4, [R1+0xb0] ;  /* 0x0000b00001047983 */ /* 0x000ea20000100800 */
[----:B------:R-:W0:Y:S01]  /*10740*/  S2R R5, SR_SWINHI ;  /* 0x0000000000057919 */ /* 0x000e220000002f00 */
[----:B------:R-:W-:Y:S05]  /*10750*/  WARPSYNC.ALL ;  /* 0x0000000000007948 */ /* 0x000fea0003800000 */
[----:B------:R-:W-:Y:S01]  /*10760*/  F2FP.F16.F32.PACK_AB R12, R12, R59 ;  /* 0x0000003b0c0c723e */ /* 0x000fe200000000ff */
[----:B------:R-:W-:Y:S01]  /*10770*/  ULDC.64 UR4, c[0x0][0xc00] ;  /* 0x0003000000047ab9 */ /* 0x000fe20000000a00 */
[----:B------:R-:W-:Y:S01]  /*10780*/  F2FP.F16.F32.PACK_AB R13, R13, R60 ;  /* 0x0000003c0d0d723e */ /* 0x000fe200000000ff */
[----:B------:R-:W3:Y:S01]  /*10790*/  LDL R67, [R1+0xac] ;  /* 0x0000ac0001437983 */ /* 0x000ee20000100800 */
[----:B------:R-:W-:-:S03]  /*107a0*/  F2FP.F16.F32.PACK_AB R14, R14, R57 ;  /* 0x000000390e0e723e */ /* 0x000fc600000000ff */
[----:B------:R-:W3:Y:S01]  /*107b0*/  LDL R66, [R1+0x9c] ;  /* 0x00009c0001427983 */ /* 0x000ee20000100800 */
[----:B-1----:R-:W-:Y:S02]  /*107c0*/  MOV R20, R2 ;  /* 0x0000000200147202 */ /* 0x002fe40000000f00 */
[----:B0-----:R-:W-:Y:S02]  /*107d0*/  MOV R21, R5 ;  /* 0x0000000500157202 */ /* 0x001fe40000000f00 */
[----:B------:R-:W-:Y:S01]  /*107e0*/  F2FP.F16.F32.PACK_AB R15, R15, R58 ;  /* 0x0000003a0f0f723e */ /* 0x000fe200000000ff */
[----:B------:R-:W-:Y:S01]  /*107f0*/  BAR.SYNC.DEFER_BLOCKING 0x1, 0x180 ;  /* 0x0046000000007b1d */ /* 0x000fe20000010000 */
[----:B--2---:R-:W-:-:S03]  /*10800*/  IMAD.WIDE R10, R4, 0x2, R20 ;  /* 0x00000002040a7825 */ /* 0x004fc600078e0214 */
[C---:B------:R-:W-:Y:S02]  /*10810*/  LOP3.LUT R9, R10.reuse, 0x380, RZ, 0xc0, !PT ;  /* 0x000003800a097812 */ /* 0x040fe400078ec0ff */
[C---:B------:R-:W-:Y:S02]  /*10820*/  IADD3 R25, P2, R10.reuse, 0x20, RZ ;  /* 0x000000200a197810 */ /* 0x040fe40007f5e0ff */
[C---:B------:R-:W-:Y:S02]  /*10830*/  IADD3 R63, P0, R10.reuse, 0x60, RZ ;  /* 0x000000600a3f7810 */ /* 0x040fe40007f1e0ff */
[----:B------:R-:W-:Y:S02]  /*10840*/  IADD3 R61, P1, R10, 0x40, RZ ;  /* 0x000000400a3d7810 */ /* 0x000fe40007f3e0ff */
[----:B------:R-:W-:Y:S02]  /*10850*/  SHF.R.U64 R9, R9, 0x3, RZ ;  /* 0x0000000309097819 */ /* 0x000fe400000012ff */
[----:B------:R-:W-:-:S02]  /*10860*/  LOP3.LUT R4, R25, 0x380, RZ, 0xc0, !PT ;  /* 0x0000038019047812 */ /* 0x000fc400078ec0ff */
[----:B------:R-:W-:Y:S02]  /*10870*/  LOP3.LUT R6, R61, 0x380, RZ, 0xc0, !PT ;  /* 0x000003803d067812 */ /* 0x000fe400078ec0ff */
[----:B------:R-:W-:Y:S02]  /*10880*/  LOP3.LUT R32, R63, 0x380, RZ, 0xc0, !PT ;  /* 0x000003803f207812 */ /* 0x000fe400078ec0ff */
[----:B------:R-:W-:Y:S02]  /*10890*/  LOP3.LUT R10, R9, R10, RZ, 0x3c, !PT ;  /* 0x0000000a090a7212 */ /* 0x000fe400078e3cff */
[----:B------:R-:W-:Y:S02]  /*108a0*/  SHF.R.U64 R4, R4, 0x3, RZ ;  /* 0x0000000304047819 */ /* 0x000fe400000012ff */
[----:B------:R-:W-:Y:S02]  /*108b0*/  SHF.R.U64 R6, R6, 0x3, RZ ;  /* 0x0000000306067819 */ /* 0x000fe400000012ff */
[----:B------:R-:W-:-:S02]  /*108c0*/  SHF.R.U64 R32, R32, 0x3, RZ ;  /* 0x0000000320207819 */ /* 0x000fc400000012ff */
[----:B------:R-:W-:Y:S01]  /*108d0*/  MOV R10, R10 ;  /* 0x0000000a000a7202 */ /* 0x000fe20000000f00 */
[--C-:B------:R-:W-:Y:S01]  /*108e0*/  IMAD.X R5, RZ, RZ, R11.reuse, P0 ;  /* 0x000000ffff057224 */ /* 0x100fe200000e060b */
[----:B------:R-:W-:Y:S01]  /*108f0*/  LOP3.LUT R8, R4, R25, RZ, 0x3c, !PT ;  /* 0x0000001904087212 */ /* 0x000fe200078e3cff */
[----:B------:R-:W-:Y:S01]  /*10900*/  IMAD.X R9, RZ, RZ, R11, P2 ;  /* 0x000000ffff097224 */ /* 0x000fe200010e060b */
[----:B------:R-:W-:Y:S02]  /*10910*/  IADD3.X R7, RZ, R11, RZ, P1, !PT ;  /* 0x0000000bff077210 */ /* 0x000fe40000ffe4ff */
[----:B------:R-:W-:Y:S02]  /*10920*/  LOP3.LUT R6, R6, R61, RZ, 0x3c, !PT ;  /* 0x0000003d06067212 */ /* 0x000fe400078e3cff */
[----:B------:R-:W-:Y:S01]  /*10930*/  LOP3.LUT R4, R32, R63, RZ, 0x3c, !PT ;  /* 0x0000003f20047212 */ /* 0x000fe200078e3cff */
[----:B------:R0:W-:Y:S01]  /*10940*/  STSM.16.M88.4 [R10], R12 ;  /* 0x0000000c0a007844 */ /* 0x0001e20000000200 */
[----:B------:R-:W-:Y:S01]  /*10950*/  MOV R57, R6 ;  /* 0x0000000600397202 */ /* 0x000fe20000000f00 */
[----:B------:R-:W1:Y:S01]  /*10960*/  LDC R32, c[0x0][0xbe8] ;  /* 0x0002fa00ff207b82 */ /* 0x000e620000000800 */
[----:B------:R-:W-:-:S02]  /*10970*/  MOV R25, R4 ;  /* 0x0000000400197202 */ /* 0x000fc40000000f00 */
[----:B------:R-:W-:Y:S02]  /*10980*/  ISETP.NE.U32.AND P0, PT, RZ, UR4, PT ;  /* 0x00000004ff007c0c */ /* 0x000fe4000bf05070 */
[----:B------:R-:W-:Y:S02]  /*10990*/  MOV R58, R8 ;  /* 0x00000008003a7202 */ /* 0x000fe40000000f00 */
[----:B------:R-:W-:Y:S02]  /*109a0*/  F2FP.F16.F32.PACK_AB R4, R55, R56 ;  /* 0x000000383704723e */ /* 0x000fe400000000ff */
[----:B------:R-:W-:Y:S02]  /*109b0*/  F2FP.F16.F32.PACK_AB R5, R53, R54 ;  /* 0x000000363505723e */ /* 0x000fe400000000ff */
[----:B------:R-:W-:Y:S02]  /*109c0*/  F2FP.F16.F32.PACK_AB R6, R51, R52 ;  /* 0x000000343306723e */ /* 0x000fe400000000ff */
[----:B0-----:R-:W-:-:S02]  /*109d0*/  F2FP.F16.F32.PACK_AB R12, R26, R39 ;  /* 0x000000271a0c723e */ /* 0x001fc400000000ff */
[----:B------:R-:W-:Y:S02]  /*109e0*/  IADD3 R26, P1, R62, UR4, RZ ;  /* 0x000000043e1a7c10 */ /* 0x000fe4000ff3e0ff */
        /* <DEDUP_REMOVED lines=8> */
[----:B------:R-:W-:Y:S02]  /*10a70*/  ISETP.NE.AND.EX P0, PT, RZ, UR5, PT, P0 ;  /* 0x00000005ff007c0c */ /* 0x000fe4000bf05300 */
[----:B------:R-:W-:Y:S01]  /*10a80*/  IADD3.X R27, R64, UR5, RZ, P1, !PT ;  /* 0x00000005401b7c10 */ /* 0x000fe20008ffe4ff */
[----:B------:R-:W-:Y:S01]  /*10a90*/  ULDC.64 UR4, c[0x0][0xc08] ;  /* 0x0003020000047ab9 */ /* 0x000fe20000000a00 */
[----:B------:R0:W-:Y:S01]  /*10aa0*/  STSM.16.M88.4 [R58], R4 ;  /* 0x000000043a007844 */ /* 0x0001e20000000200 */
[----:B------:R-:W-:-:S03]  /*10ab0*/  ISETP.NE.U32.AND P1, PT, RZ, UR4, PT ;  /* 0x00000004ff007c0c */ /* 0x000fc6000bf25070 */
[----:B------:R2:W-:Y:S01]  /*10ac0*/  STSM.16.M88.4 [R57], R8 ;  /* 0x0000000839007844 */ /* 0x0005e20000000200 */
[----:B------:R-:W-:-:S03]  /*10ad0*/  ISETP.NE.AND.EX P1, PT, RZ, UR5, PT, P1 ;  /* 0x00000005ff007c0c */ /* 0x000fc6000bf25310 */
[----:B------:R3:W-:Y:S01]  /*10ae0*/  STSM.16.M88.4 [R25], R12 ;  /* 0x0000000c19007844 */ /* 0x0007e20000000200 */
[----:B------:R-:W-:Y:S01]  /*10af0*/  IMAD.MOV.U32 R36, RZ, RZ, RZ ;  /* 0x000000ffff247224 */ /* 0x000fe200078e00ff */
[----:B------:R-:W-:Y:S08]  /*10b00*/  BAR.SYNC.DEFER_BLOCKING 0x1, 0x180 ;  /* 0x0046000000007b1d */ /* 0x000ff00000010000 */
[----:B0-----:R-:W-:Y:S01]  /*10b10*/  @P1 IADD3 R4, P3, R62, UR4, RZ ;  /* 0x000000043e041c10 */ /* 0x001fe2000ff7e0ff */
[----:B------:R-:W-:-:S02]  /*10b20*/  ULDC UR4, c[0x0][0xa88] ;  /* 0x0002a20000047ab9 */ /* 0x000fc40000000800 */
[----:B--2---:R-:W-:Y:S01]  /*10b30*/  IMAD.U32 R9, RZ, RZ, UR4 ;  /* 0x00000004ff097e24 */ /* 0x004fe2000f8e00ff */
[----:B------:R-:W-:Y:S01]  /*10b40*/  @P1 IADD3.X R5, R64, UR5, RZ, P3, !PT ;  /* 0x0000000540051c10 */ /* 0x000fe20009ffe4ff */
[----:B------:R0:W5:Y:S04]  /*10b50*/  @P0 LDG.E R36, desc[UR56][R26.64] ;  /* 0x000000381a240981 */ /* 0x000168000c1e1900 */
[----:B------:R0:W5:Y:S01]  /*10b60*/  @P1 LDG.E R9, desc[UR56][R4.64] ;  /* 0x0000003804091981 */ /* 0x000162000c1e1900 */
[----:B-1----:R-:W-:-:S13]  /*10b70*/  ISETP.NE.AND P2, PT, R32, 0x1, PT ;  /* 0x000000012000780c */ /* 0x002fda0003f45270 */
[----:B------:R-:W1:Y:S08]  /*10b80*/  @P2 LDC R6, c[0x0][0xbec] ;  /* 0x0002fb00ff062b82 */ /* 0x000e700000000800 */
[----:B------:R-:W2:Y:S01]  /*10b90*/  @P2 LDC R39, c[0x0][0xbf0] ;  /* 0x0002fc00ff272b82 */ /* 0x000ea20000000800 */
[----:B---3--:R-:W-:Y:S01]  /*10ba0*/  IMAD R15, R66, 0xc0, R67 ;  /* 0x000000c0420f7824 */ /* 0x008fe200078e0243 */
[----:B0-----:R-:W-:Y:S06]  /*10bb0*/  @P1 BRA `(.L_x_13162) ;  /* 0x0000000000101947 */ /* 0x001fec0003800000 */
[----:B------:R-:W-:Y:S05]  /*10bc0*/  @!P0 BRA `(.L_x_13162) ;  /* 0x00000000000c8947 */ /* 0x000fea0003800000 */
[----:B------:R-:W3:Y:S04]  /*10bd0*/  LDG.E R4, desc[UR56][R26.64] ;  /* 0x000000381a047981 */ /* 0x000ee8000c1e1900 */
[----:B-----5:R-:W3:Y:S02]  /*10be0*/  LDG.E R9, desc[UR56][R26.64+0x4] ;  /* 0x000004381a097981 */ /* 0x020ee4000c1e1900 */
[----:B---3--:R-:W-:-:S07]  /*10bf0*/  IADD3 R9, -R4, R9, RZ ;  /* 0x0000000904097210 */ /* 0x008fce0007ffe1ff */
.L_x_13162:
[----:B------:R-:W3:Y:S01]  /*10c00*/  LDL R14, [R1+0xa4] ;  /* 0x0000a400010e7983 */ /* 0x000ee20000100800 */
[----:B-1----:R-:W-:Y:S01]  /*10c10*/  @P2 IMAD.HI.U32 R4, R15, R6, RZ ;  /* 0x000000060f042227 */ /* 0x002fe200078e00ff */
[----:B------:R-:W-:Y:S02]  /*10c20*/  ULDC.64 UR4, c[0x0][0xb90] ;  /* 0x0002e40000047ab9 */ /* 0x000fe40000000a00 */
[----:B------:R-:W4:Y:S01]  /*10c30*/  LDL.LU R43, [R1+0x94] ;  /* 0x00009400012b7983 */ /* 0x000f220000300800 */
[----:B-----5:R-:W-:Y:S01]  /*10c40*/  SHF.R.S32.HI R37, RZ, 0x1f, R36 ;  /* 0x0000001fff257819 */ /* 0x020fe20000011424 */
[----:B------:R-:W-:Y:S01]  /*10c50*/  IMAD.MOV.U32 R7, RZ, RZ, R15 ;  /* 0x000000ffff077224 */ /* 0x000fe200078e000f */
[----:B--2---:R-:W-:Y:S01]  /*10c60*/  @P2 SHF.R.U32.HI R7, RZ, R39, R4 ;  /* 0x00000027ff072219 */ /* 0x004fe20000011604 */
[----:B------:R-:W0:Y:S01]  /*10c70*/  S2R R12, SR_TID.X ;  /* 0x00000000000c7919 */ /* 0x000e220000002100 */
[----:B------:R-:W-:Y:S02]  /*10c80*/  SEL R40, R24, RZ, !P0 ;  /* 0x000000ff18287207 */ /* 0x000fe40004000000 */
[----:B------:R-:W-:Y:S01]  /*10c90*/  SEL R41, R65, RZ, !P0 ;  /* 0x000000ff41297207 */ /* 0x000fe20004000000 */
[----:B------:R-:W-:-:S02]  /*10ca0*/  IMAD.MOV R13, RZ, RZ, -R7 ;  /* 0x000000ffff0d7224 */ /* 0x000fc400078e0a07 */
[----:B0-----:R-:W-:-:S05]  /*10cb0*/  VIADD R25, R12, 0xffffff80 ;  /* 0xffffff800c197836 */ /* 0x001fca0000000000 */
[----:B------:R-:W-:-:S04]  /*10cc0*/  SHF.R.S32.HI R12, RZ, 0x1f, R25 ;  /* 0x0000001fff0c7819 */ /* 0x000fc80000011419 */
[----:B------:R-:W-:-:S04]  /*10cd0*/  LEA.HI R12, R12, R25, RZ, 0x7 ;  /* 0x000000190c0c7211 */ /* 0x000fc800078f38ff */
[----:B------:R-:W-:-:S05]  /*10ce0*/  LOP3.LUT R12, R12, 0xffffff80, RZ, 0xc0, !PT ;  /* 0xffffff800c0c7812 */ /* 0x000fca00078ec0ff */
[----:B------:R-:W-:Y:S01]  /*10cf0*/  IMAD.IADD R12, R25, 0x1, -R12 ;  /* 0x00000001190c7824 */ /* 0x000fe200078e0a0c */
[----:B----4-:R-:W-:Y:S01]  /*10d00*/  SHF.R.S32.HI R42, RZ, 0x1f, R43 ;  /* 0x0000001fff2a7819 */ /* 0x010fe2000001142b */
[----:B------:R-:W-:-:S04]  /*10d10*/  IMAD.WIDE.U32 R4, R43, UR4, R36 ;  /* 0x000000042b047c25 */ /* 0x000fc8000f8e0024 */
[----:B------:R-:W-:-:S04]  /*10d20*/  IMAD R6, R42, UR4, RZ ;  /* 0x000000042a067c24 */ /* 0x000fc8000f8e02ff */
[----:B------:R-:W-:Y:S01]  /*10d30*/  IMAD R11, R43, UR5, R6 ;  /* 0x000000052b0b7c24 */ /* 0x000fe2000f8e0206 */
[----:B------:R-:W-:Y:S02]  /*10d40*/  ULDC.64 UR4, c[0x0][0xb98] ;  /* 0x0002e60000047ab9 */ /* 0x000fe40000000a00 */
[----:B------:R-:W-:Y:S02]  /*10d50*/  IMAD R8, R40, UR4, RZ ;  /* 0x0000000428087c24 */ /* 0x000fe4000f8e02ff */
[----:B------:R-:W-:Y:S02]  /*10d60*/  IMAD.IADD R5, R5, 0x1, R11 ;  /* 0x0000000105057824 */ /* 0x000fe400078e020b */
[----:B------:R-:W-:Y:S01]  /*10d70*/  IMAD R11, R32, R13, R15 ;  /* 0x0000000d200b7224 */ /* 0x000fe200078e020f */
[----:B------:R-:W-:Y:S01]  /*10d80*/  SHF.R.S32.HI R13, RZ, 0x1f, R7 ;  /* 0x0000001fff0d7819 */ /* 0x000fe20000011407 */
[----:B------:R-:W-:-:S03]  /*10d90*/  IMAD.WIDE.U32 R4, R41, UR4, R4 ;  /* 0x0000000429047c25 */ /* 0x000fc6000f8e0004 */
[----:B------:R-:W-:Y:S01]  /*10da0*/  SHF.R.S32.HI R6, RZ, 0x1f, R11 ;  /* 0x0000001fff067819 */ /* 0x000fe2000001140b */
[----:B------:R-:W-:Y:S01]  /*10db0*/  IMAD R8, R41, UR5, R8 ;  /* 0x0000000529087c24 */ /* 0x000fe2000f8e0208 */
[----:B------:R-:W-:Y:S01]  /*10dc0*/  IADD3 R4, P0, R7, R4, RZ ;  /* 0x0000000407047210 */ /* 0x000fe20007f1e0ff */
[----:B------:R-:W-:Y:S02]  /*10dd0*/  ULDC.64 UR4, c[0x0][0xb88] ;  /* 0x0002e20000047ab9 */ /* 0x000fe40000000a00 */
[----:B------:R-:W-:Y:S01]  /*10de0*/  IMAD R6, R6, UR4, RZ ;  /* 0x0000000406067c24 */ /* 0x000fe2000f8e02ff */
[----:B------:R-:W-:-:S03]  /*10df0*/  IADD3.X R5, R13, R5, R8, P0, !PT ;  /* 0x000000050d057210 */ /* 0x000fc600007fe408 */
[C---:B------:R-:W-:Y:S02]  /*10e00*/  IMAD R7, R11.reuse, UR5, R6 ;  /* 0x000000050b077c24 */ /* 0x040fe4000f8e0206 */
[----:B------:R-:W-:Y:S01]  /*10e10*/  IMAD.WIDE.U32 R4, R11, UR4, R4 ;  /* 0x000000040b047c25 */ /* 0x000fe2000f8e0004 */
[----:B------:R-:W-:-:S03]  /*10e20*/  ULDC.64 UR4, c[0x0][0xb50] ;  /* 0x0002d40000047ab9 */ /* 0x000fc60000000a00 */
[----:B---3--:R-:W-:Y:S01]  /*10e30*/  IMAD R11, R66, 0xc0, R14 ;  /* 0x000000c0420b7824 */ /* 0x008fe200078e020e */
[----:B------:R-:W-:Y:S02]  /*10e40*/  IADD3 R5, R5, R7, RZ ;  /* 0x0000000705057210 */ /* 0x000fe40007ffe0ff */
[----:B------:R-:W-:-:S04]  /*10e50*/  LEA R8, P0, R4, UR4, 0x2 ;  /* 0x0000000404087c11 */ /* 0x000fc8000f8010ff */
[----:B------:R-:W-:Y:S01]  /*10e60*/  LEA.HI.X R10, R4, UR5, R5, 0x2, P0 ;  /* 0x00000005040a7c11 */ /* 0x000fe200080f1405 */
[----:B------:R-:W-:Y:S01]  /*10e70*/  IMAD R5, R30, 0x40, R29 ;  /* 0x000000401e057824 */ /* 0x000fe200078e021d */
[----:B------:R-:W-:Y:S01]  /*10e80*/  SHFL.IDX PT, R6, R8, RZ, 0x1c1f ;  /* 0x001c1fff08067589 */ /* 0x000fe200000e0000 */
[----:B------:R-:W-:Y:S01]  /*10e90*/  LOP3.LUT P0, RZ, R12, 0x3, RZ, 0xc0, !PT ;  /* 0x000000030cff7812 */ /* 0x000fe2000780c0ff */
[----:B------:R-:W-:Y:S01]  /*10ea0*/  ULDC.64 UR4, c[0x0][0xaa0] ;  /* 0x0002a80000047ab9 */ /* 0x000fe20000000a00 */
[----:B------:R-:W-:Y:S01]  /*10eb0*/  IMAD.WIDE R4, R5, 0x2, R20 ;  /* 0x0000000205047825 */ /* 0x000fe200078e0214 */
[----:B------:R-:W0:Y:S03]  /*10ec0*/  SHFL.IDX PT, R7, R10, RZ, 0x1c1f ;  /* 0x001c1fff0a077589 */ /* 0x000e2600000e0000 */
[----:B------:R-:W-:Y:S01]  /*10ed0*/  IMAD R20, R9, R32, RZ ;  /* 0x0000002009147224 */ /* 0x000fe200078e02ff */
[----:B------:R1:W-:Y:S01]  /*10ee0*/  SHFL.IDX PT, R38, R8, 0x1, 0x1c1f ;  /* 0x003c1f0008267f89 */ /* 0x0003e200000e0000 */
[----:B------:R-:W-:-:S02]  /*10ef0*/  IADD3 R9, R11, 0x8, RZ ;  /* 0x000000080b097810 */ /* 0x000fc40007ffe0ff */
[C---:B------:R-:W-:Y:S01]  /*10f00*/  IADD3 R13, P3, R4.reuse, 0x1800, RZ ;  /* 0x00001800040d7810 */ /* 0x040fe20007f7e0ff */
[----:B------:R-:W2:Y:S01]  /*10f10*/  SHFL.IDX PT, R39, R10, 0x1, 0x1c1f ;  /* 0x003c1f000a277f89 */ /* 0x000ea200000e0000 */
[C---:B------:R-:W-:Y:S02]  /*10f20*/  IADD3 R25, P4, R4.reuse, 0x3000, RZ ;  /* 0x0000300004197810 */ /* 0x040fe40007f9e0ff */
[-C--:B------:R-:W-:Y:S02]  /*10f30*/  ISETP.GE.OR P1, PT, R11, R20.reuse, P0 ;  /* 0x000000140b00720c */ /* 0x080fe40000726670 */
[----:B------:R-:W-:Y:S02]  /*10f40*/  ISETP.GE.OR P0, PT, R9, R20, P0 ;  /* 0x000000140900720c */ /* 0x000fe40000706670 */
[----:B------:R-:W-:Y:S02]  /*10f50*/  LOP3.LUT R9, R4, 0x380, RZ, 0xc0, !PT ;  /* 0x0000038004097812 */ /* 0x000fe400078ec0ff */
[----:B------:R-:W-:-:S02]  /*10f60*/  LOP3.LUT R12, R13, 0x380, RZ, 0xc0, !PT ;  /* 0x000003800d0c7812 */ /* 0x000fc400078ec0ff */
[----:B------:R-:W-:Y:S02]  /*10f70*/  LOP3.LUT R24, R25, 0x380, RZ, 0xc0, !PT ;  /* 0x0000038019187812 */ /* 0x000fe400078ec0ff */
[----:B------:R-:W-:Y:S02]  /*10f80*/  SHF.R.U64 R9, R9, 0x3, RZ ;  /* 0x0000000309097819 */ /* 0x000fe400000012ff */
[----:B------:R-:W-:Y:S01]  /*10f90*/  SHF.R.U64 R12, R12, 0x3, RZ ;  /* 0x000000030c0c7819 */ /* 0x000fe200000012ff */
[----:B0-----:R0:W-:Y:S01]  /*10fa0*/  @!P1 ST.E desc[UR56][R6.64], R31 ;  /* 0x0000001f06009985 */ /* 0x0011e2000c101938 */
[----:B------:R-:W-:Y:S02]  /*10fb0*/  SHF.R.U64 R24, R24, 0x3, RZ ;  /* 0x0000000318187819 */ /* 0x000fe400000012ff */
[----:B-1----:R-:W-:Y:S01]  /*10fc0*/  LOP3.LUT R8, R9, R4, RZ, 0x3c, !PT ;  /* 0x0000000409087212 */ /* 0x002fe200078e3cff */
[--C-:B------:R-:W-:Y:S01]  /*10fd0*/  IMAD.MOV.U32 R9, RZ, RZ, R5.reuse ;  /* 0x000000ffff097224 */ /* 0x100fe200078e0005 */
[----:B------:R-:W-:Y:S01]  /*10fe0*/  LOP3.LUT R12, R12, R13, RZ, 0x3c, !PT ;  /* 0x0000000d0c0c7212 */ /* 0x000fe200078e3cff */
[--C-:B------:R-:W-:Y:S01]  /*10ff0*/  IMAD.X R13, RZ, RZ, R5.reuse, P3 ;  /* 0x000000ffff0d7224 */ /* 0x100fe200018e0605 */
[----:B------:R-:W-:Y:S01]  /*11000*/  LOP3.LUT R24, R24, R25, RZ, 0x3c, !PT ;  /* 0x0000001918187212 */ /* 0x000fe200078e3cff */
[----:B------:R-:W-:Y:S01]  /*11010*/  IMAD.X R25, RZ, RZ, R5, P4 ;  /* 0x000000ffff197224 */ /* 0x000fe200020e0605 */
[----:B--2---:R1:W-:Y:S01]  /*11020*/  @!P0 ST.E desc[UR56][R38.64], R0 ;  /* 0x0000000026008985 */ /* 0x0043e2000c101938 */
[----:B0-----:R-:W0:Y:S03]  /*11030*/  @P2 LDC R31, c[0x0][0xbec] ;  /* 0x0002fb00ff1f2b82 */ /* 0x001e260000000800 */
[----:B------:R-:W2:Y:S04]  /*11040*/  LD.E.128 R8, desc[UR56][R8.64] ;  /* 0x0000003808087980 */ /* 0x000ea8000c101d00 */
[----:B------:R-:W3:Y:S04]  /*11050*/  LD.E.128 R12, desc[UR56][R12.64] ;  /* 0x000000380c0c7980 */ /* 0x000ee8000c101d00 */
[----:B------:R-:W4:Y:S01]  /*11060*/  LD.E.128 R24, desc[UR56][R24.64] ;  /* 0x0000003818187980 */ /* 0x000f22000c101d00 */
[----:B------:R-:W-:Y:S01]  /*11070*/  IADD3 R21, P0, R4, 0x4800, RZ ;  /* 0x0000480004157810 */ /* 0x000fe20007f1e0ff */
[----:B-1----:R-:W1:Y:S03]  /*11080*/  @P2 LDC R39, c[0x0][0xbf0] ;  /* 0x0002fc00ff272b82 */ /* 0x002e660000000800 */
[----:B------:R-:W-:Y:S01]  /*11090*/  LOP3.LUT R4, R21, 0x380, RZ, 0xc0, !PT ;  /* 0x0000038015047812 */ /* 0x000fe200078ec0ff */
[----:B------:R-:W-:Y:S01]  /*110a0*/  IMAD R3, R3, 0x30, R30 ;  /* 0x0000003003037824 */ /* 0x000fe200078e021e */
[----:B------:R-:W-:-:S02]  /*110b0*/  IADD3.X R5, RZ, R5, RZ, P0, !PT ;  /* 0x00000005ff057210 */ /* 0x000fc400007fe4ff */
[----:B------:R-:W-:-:S04]  /*110c0*/  SHF.R.U64 R4, R4, 0x3, RZ ;  /* 0x0000000304047819 */ /* 0x000fc800000012ff */
[----:B------:R-:W-:Y:S01]  /*110d0*/  LOP3.LUT R4, R4, R21, RZ, 0x3c, !PT ;  /* 0x0000001504047212 */ /* 0x000fe200078e3cff */
[----:B------:R-:W-:-:S04]  /*110e0*/  IMAD R21, R37, UR4, RZ ;  /* 0x0000000425157c24 */ /* 0x000fc8000f8e02ff */
[C---:B------:R-:W-:Y:S01]  /*110f0*/  IMAD R21, R36.reuse, UR5, R21 ;  /* 0x0000000524157c24 */ /* 0x040fe2000f8e0215 */
[----:B------:R-:W5:Y:S01]  /*11100*/  LD.E.128 R4, desc[UR56][R4.64] ;  /* 0x0000003804047980 */ /* 0x000f62000c101d00 */
[----:B------:R-:W-:Y:S01]  /*11110*/  IMAD.WIDE.U32 R36, R36, UR4, RZ ;  /* 0x0000000424247c25 */ /* 0x000fe2000f8e00ff */
[----:B------:R-:W-:Y:S01]  /*11120*/  ULDC.64 UR4, c[0x0][0xae8] ;  /* 0x0002ba0000047ab9 */ /* 0x000fe20000000a00 */
[----:B------:R-:W-:Y:S01]  /*11130*/  @!PT LDS RZ, [RZ] ;  /* 0x00000000fffff984 */ /* 0x000fe20000000800 */
[----:B------:R-:W-:Y:S01]  /*11140*/  @!PT LDS RZ, [RZ] ;  /* 0x00000000fffff984 */ /* 0x000fe20000000800 */
[----:B------:R-:W-:Y:S01]  /*11150*/  @!PT LDS RZ, [RZ] ;  /* 0x00000000fffff984 */ /* 0x000fe20000000800 */
[----:B------:R-:W-:Y:S01]  /*11160*/  @!PT LDS RZ, [RZ] ;  /* 0x00000000fffff984 */ /* 0x000fe20000000800 */
[----:B------:R0:W-:Y:S06]  /*11170*/  MEMBAR.ALL.CTA ;  /* 0x0000000000007992 */ /* 0x0001ec0000008000 */
[----:B0-----:R-:W0:Y:S01]  /*11180*/  FENCE.VIEW.ASYNC.S ;  /* 0x00000000000073c6 */ /* 0x001e220000000000 */
[----:B------:R-:W-:-:S02]  /*11190*/  IMAD R0, R42, UR4, RZ ;  /* 0x000000042a007c24 */ /* 0x000fc4000f8e02ff */
[----:B------:R-:W-:Y:S02]  /*111a0*/  IMAD.IADD R37, R37, 0x1, R21 ;  /* 0x0000000125257824 */ /* 0x000fe400078e0215 */
[----:B------:R-:W-:Y:S02]  /*111b0*/  IMAD R38, R66, 0xc0, R3 ;  /* 0x000000c042267824 */ /* 0x000fe400078e0203 */
[C---:B------:R-:W-:Y:S02]  /*111c0*/  IMAD R21, R43.reuse, UR5, R0 ;  /* 0x000000052b157c24 */ /* 0x040fe4000f8e0200 */
[----:B------:R-:W-:Y:S01]  /*111d0*/  IMAD.WIDE.U32 R36, R43, UR4, R36 ;  /* 0x000000042b247c25 */ /* 0x000fe2000f8e0024 */
[----:B------:R-:W-:-:S03]  /*111e0*/  ULDC.64 UR4, c[0x0][0xaf0] ;  /* 0x0002bc0000047ab9 */ /* 0x000fc60000000a00 */
[----:B------:R-:W-:-:S04]  /*111f0*/  @P2 IMAD.HI.U32 R0, R38, R31, RZ ;  /* 0x0000001f26002227 */ /* 0x000fc800078e00ff */
[----:B------:R-:W-:Y:S02]  /*11200*/  IMAD.IADD R37, R37, 0x1, R21 ;  /* 0x0000000125257824 */ /* 0x000fe400078e0215 */
[----:B------:R-:W-:Y:S01]  /*11210*/  IMAD.MOV.U32 R3, RZ, RZ, R38 ;  /* 0x000000ffff037224 */ /* 0x000fe200078e0026 */
[----:B-1----:R-:W-:Y:S01]  /*11220*/  @P2 SHF.R.U32.HI R3, RZ, R39, R0 ;  /* 0x00000027ff032219 */ /* 0x002fe20000011600 */
[----:B------:R-:W-:Y:S02]  /*11230*/  IMAD R21, R40, UR4, RZ ;  /* 0x0000000428157c24 */ /* 0x000fe4000f8e02ff */
[----:B------:R-:W-:Y:S01]  /*11240*/  IMAD.WIDE.U32 R36, R41, UR4, R36 ;  /* 0x0000000429247c25 */ /* 0x000fe2000f8e0024 */
[----:B------:R-:W-:Y:S02]  /*11250*/  SHF.R.S32.HI R0, RZ, 0x1f, R3 ;  /* 0x0000001fff007819 */ /* 0x000fe40000011403 */
[----:B------:R-:W-:Y:S01]  /*11260*/  IADD3 R31, -R3, RZ, RZ ;  /* 0x000000ff031f7210 */ /* 0x000fe20007ffe1ff */
[----:B------:R-:W-:Y:S01]  /*11270*/  IMAD R21, R41, UR5, R21 ;  /* 0x0000000529157c24 */ /* 0x000fe2000f8e0215 */
[----:B------:R-:W-:Y:S01]  /*11280*/  ULDC.64 UR4, c[0x0][0xae0] ;  /* 0x0002b80000047ab9 */ /* 0x000fe20000000a00 */
[----:B------:R-:W-:-:S02]  /*11290*/  IMAD R41, R66, 0xc0, R30 ;  /* 0x000000c042297824 */ /* 0x000fc400078e021e */
        /* <DEDUP_REMOVED lines=12> */
[----:B------:R-:W-:Y:S01]  /*11360*/  VIADD R21, R41, 0x60 ;  /* 0x0000006029157836 */ /* 0x000fe20000000000 */
[----:B------:R-:W-:Y:S01]  /*11370*/  LEA R32, P0, R36, UR4, 0x1 ;  /* 0x0000000424207c11 */ /* 0x000fe2000f8008ff */
[----:B------:R-:W-:Y:S01]  /*11380*/  IMAD.IADD R3, R37, 0x1, R3 ;  /* 0x0000000125037824 */ /* 0x000fe200078e0203 */
[----:B------:R-:W-:Y:S01]  /*11390*/  ULDC UR4, c[0x0][0xac8] ;  /* 0x0002b20000047ab9 */ /* 0x000fe20000000800 */
[----:B------:R-:W-:Y:S02]  /*113a0*/  VIADD R0, R2, 0x30820 ;  /* 0x0003082002007836 */ /* 0x000fe40000000000 */
[----:B0-----:R-:W-:Y:S01]  /*113b0*/  SHFL.IDX PT, R38, R32, 0x1, 0x181f ;  /* 0x00381f0020267f89 */ /* 0x001fe200000e0000 */
[----:B------:R-:W-:Y:S02]  /*113c0*/  LEA.HI.X R40, R36, UR5, R3, 0x1, P0 ;  /* 0x0000000524287c11 */ /* 0x000fe400080f0c03 */
[----:B------:R-:W-:Y:S01]  /*113d0*/  ISETP.GE.AND P0, PT, R29, UR4, PT ;  /* 0x000000041d007c0c */ /* 0x000fe2000bf06270 */
[----:B------:R-:W0:Y:S01]  /*113e0*/  SHFL.IDX PT, R36, R32, RZ, 0x181f ;  /* 0x00181fff20247589 */ /* 0x000e2200000e0000 */
[----:B------:R-:W-:-:S02]  /*113f0*/  IADD3 R3, R41, 0x30, RZ ;  /* 0x0000003029037810 */ /* 0x000fc40007ffe0ff */
[-C--:B------:R-:W-:Y:S01]  /*11400*/  ISETP.GE.OR P3, PT, R41, R20.reuse, P0 ;  /* 0x000000142900720c */ /* 0x080fe20000766670 */
[----:B------:R-:W1:Y:S01]  /*11410*/  SHFL.IDX PT, R31, R40, RZ, 0x181f ;  /* 0x00181fff281f7589 */ /* 0x000e6200000e0000 */
[-C--:B------:R-:W-:Y:S01]  /*11420*/  ISETP.GE.OR P2, PT, R3, R20.reuse, P0 ;  /* 0x000000140300720c */ /* 0x080fe20000746670 */
[----:B------:R-:W-:Y:S01]  /*11430*/  VIADD R3, R41, 0x90 ;  /* 0x0000009029037836 */ /* 0x000fe20000000000 */
[-C--:B------:R-:W-:Y:S01]  /*11440*/  ISETP.GE.OR P1, PT, R21, R20.reuse, P0 ;  /* 0x000000141500720c */ /* 0x080fe20000726670 */
[----:B------:R-:W1:Y:S01]  /*11450*/  SHFL.IDX PT, R42, R32, 0x2, 0x181f ;  /* 0x00581f00202a7f89 */ /* 0x000e6200000e0000 */
[----:B------:R-:W-:Y:S02]  /*11460*/  PRMT R0, RZ, 0x654, R0 ;  /* 0x00000654ff007816 */ /* 0x000fe40000000000 */
[----:B------:R-:W-:Y:S01]  /*11470*/  ISETP.GE.OR P0, PT, R3, R20, P0 ;  /* 0x000000140300720c */ /* 0x000fe20000706670 */
[----:B------:R-:W1:Y:S01]  /*11480*/  SHFL.IDX PT, R37, R40, 0x1, 0x181f ;  /* 0x00381f0028257f89 */ /* 0x000e6200000e0000 */
[----:B------:R0:W-:Y:S03]  /*11490*/  SYNCS.ARRIVE.TRANS64.RED.A1T0 RZ, [R0+URZ], RZ ;  /* 0x000000ff00ff79a7 */ /* 0x0001e6000810043f */
[----:B------:R-:W1:Y:S04]  /*114a0*/  SHFL.IDX PT, R39, R40, 0x2, 0x181f ;  /* 0x00581f0028277f89 */ /* 0x000e6800000e0000 */
[----:B------:R-:W2:Y:S01]  /*114b0*/  SHFL.IDX PT, R32, R32, 0x3, 0x181f ;  /* 0x00781f0020207f89 */ /* 0x000ea200000e0000 */
[----:B0-----:R-:W-:-:S03]  /*114c0*/  @!P3 LEA R30, P5, R29, R36, 0x1 ;  /* 0x000000241d1eb211 */ /* 0x001fc600078a08ff */
[----:B------:R-:W0:Y:S01]  /*114d0*/  SHFL.IDX PT, R40, R40, 0x3, 0x181f ;  /* 0x00781f0028287f89 */ /* 0x000e2200000e0000 */
[C---:B------:R-:W-:Y:S02]  /*114e0*/  @!P2 LEA R36, P4, R29.reuse, R38, 0x1 ;  /* 0x000000261d24a211 */ /* 0x040fe400078808ff */
[C-C-:B-1----:R-:W-:Y:S02]  /*114f0*/  @!P3 LEA.HI.X R31, R29.reuse, R31, R28.reuse, 0x1, P5 ;  /* 0x0000001f1d1fb211 */ /* 0x142fe400028f0c1c */
[C---:B------:R-:W-:Y:S02]  /*11500*/  @!P1 LEA R38, P5, R29.reuse, R42, 0x1 ;  /* 0x0000002a1d269211 */ /* 0x040fe400078a08ff */
[C-C-:B------:R-:W-:Y:S02]  /*11510*/  @!P2 LEA.HI.X R37, R29.reuse, R37, R28.reuse, 0x1, P4 ;  /* 0x000000251d25a211 */ /* 0x140fe400020f0c1c */
[----:B------:R-:W-:Y:S01]  /*11520*/  @!P1 LEA.HI.X R39, R29, R39, R28, 0x1, P5 ;  /* 0x000000271d279211 */ /* 0x000fe200028f0c1c */
[----:B--2---:R2:W-:Y:S04]  /*11530*/  @!P3 ST.E.128 desc[UR56][R30.64], R8 ;  /* 0x000000081e00b985 */ /* 0x0045e8000c101d38 */
[----:B---3--:R2:W-:Y:S04]  /*11540*/  @!P2 ST.E.128 desc[UR56][R36.64], R12 ;  /* 0x0000000c2400a985 */ /* 0x0085e8000c101d38 */
[----:B----4-:R2:W-:Y:S01]  /*11550*/  @!P1 ST.E.128 desc[UR56][R38.64], R24 ;  /* 0x0000001826009985 */ /* 0x0105e2000c101d38 */
[----:B0-----:R-:W-:Y:S05]  /*11560*/  @P0 BRA `(.L_x_13163) ;  /* 0x0000000800580947 */ /* 0x001fea0003800000 */
[----:B--2---:R-:W-:-:S04]  /*11570*/  LEA R8, P0, R29, R32, 0x1 ;  /* 0x000000201d087211 */ /* 0x004fc800078008ff */
[----:B------:R-:W-:-:S05]  /*11580*/  LEA.HI.X R9, R29, R40, R28, 0x1, P0 ;  /* 0x000000281d097211 */ /* 0x000fca00000f0c1c */
[----:B-----5:R3:W-:Y:S01]  /*11590*/  ST.E.128 desc[UR56][R8.64], R4 ;  /* 0x0000000408007985 */ /* 0x0207e2000c101d38 */
[----:B------:R-:W-:Y:S05]  /*115a0*/  BRA `(.L_x_13163) ;  /* 0x0000000800487947 */ /* 0x000fea0003800000 */
.L_x_13161:
[----:B------:R-:W-:Y:S01]  /*115b0*/  ULDC.64 UR4, c[0x0][0xc00] ;  /* 0x0003000000047ab9 */ /* 0x000fe20000000a00 */
[----:B------:R-:W-:Y:S01]  /*115c0*/  MOV R0, RZ ;  /* 0x000000ff00007202 */ /* 0x000fe20000000f00 */
[----:B------:R-:W0:Y:S01]  /*115d0*/  LDC R27, c[0x0][0xbe8] ;  /* 0x0002fa00ff1b7b82 */ /* 0x000e220000000800 */
[----:B------:R-:W-:Y:S02]  /*115e0*/  ISETP.NE.U32.AND P0, PT, RZ, UR4, PT ;  /* 0x00000004ff007c0c */ /* 0x000fe4000bf05070 */
[----:B------:R-:W-:Y:S02]  /*115f0*/  IADD3 R4, P1, R62, UR4, RZ ;  /* 0x000000043e047c10 */ /* 0x000fe4000ff3e0ff */
[----:B------:R-:W-:Y:S02]  /*11600*/  ISETP.NE.AND.EX P0, PT, RZ, UR5, PT, P0 ;  /* 0x00000005ff007c0c */ /* 0x000fe4000bf05300 */
[----:B------:R-:W-:Y:S01]  /*11610*/  IADD3.X R5, R64, UR5, RZ, P1, !PT ;  /* 0x0000000540057c10 */ /* 0x000fe20008ffe4ff */
[----:B------:R-:W-:-:S02]  /*11620*/  ULDC.64 UR4, c[0x0][0xc08] ;  /* 0x0003020000047ab9 */ /* 0x000fc40000000a00 */
        /* <DEDUP_REMOVED lines=8> */
[----:B0-----:R-:W-:Y:S02]  /*116b0*/  ISETP.NE.AND P2, PT, R27, 0x1, PT ;  /* 0x000000011b00780c */ /* 0x001fe40003f45270 */
[----:B------:R-:W-:-:S11]  /*116c0*/  ISETP.GE.AND P3, PT, R66, 0xc0, PT ;  /* 0x000000c04200780c */ /* 0x000fd60003f66270 */
[----:B------:R-:W0:Y:S01]  /*116d0*/  @P2 LDC R31, c[0x0][0xbec] ;  /* 0x0002fb00ff1f2b82 */ /* 0x000e220000000800 */
[----:B--2---:R-:W-:Y:S05]  /*116e0*/  @P1 BRA `(.L_x_13164) ;  /* 0x0000000000101947 */ /* 0x004fea0003800000 */
[----:B------:R-:W-:Y:S05]  /*116f0*/  @!P0 BRA `(.L_x_13164) ;  /* 0x00000000000c8947 */ /* 0x000fea0003800000 */
[----:B------:R-:W2:Y:S04]  /*11700*/  LDG.E R7, desc[UR56][R4.64] ;  /* 0x0000003804077981 */ /* 0x000ea8000c1e1900 */
[----:B-----5:R-:W2:Y:S02]  /*11710*/  LDG.E R8, desc[UR56][R4.64+0x4] ;  /* 0x0000043804087981 */ /* 0x020ea4000c1e1900 */
[----:B--2---:R-:W-:-:S07]  /*11720*/  IMAD.IADD R8, R8, 0x1, -R7 ;  /* 0x0000000108087824 */ /* 0x004fce00078e0a07 */
.L_x_13164:
[----:B------:R-:W2:Y:S04]  /*11730*/  LDL R14, [R1+0x94] ;  /* 0x00009400010e7983 */ /* 0x000ea80000100800 */
[----:B------:R3:W5:Y:S01]  /*11740*/  LDL R26, [R1+0x9c] ;  /* 0x00009c00011a7983 */ /* 0x0007620000100800 */
[----:B------:R-:W-:Y:S01]  /*11750*/  BSSY B1, `(.L_x_13165) ;  /* 0x000002e000017945 */ /* 0x000fe20003800000 */
[----:B------:R-:W-:Y:S02]  /*11760*/  SEL R15, R65, RZ, !P0 ;  /* 0x000000ff410f7207 */ /* 0x000fe40004000000 */
[----:B------:R-:W-:Y:S02]  /*11770*/  SEL R24, R24, RZ, !P0 ;  /* 0x000000ff18187207 */ /* 0x000fe40004000000 */
[----:B-----5:R-:W-:-:S02]  /*11780*/  SHF.R.S32.HI R13, RZ, 0x1f, R0 ;  /* 0x0000001fff0d7819 */ /* 0x020fc40000011400 */
[----:B--2---:R-:W-:Y:S01]  /*11790*/  SHF.R.S32.HI R12, RZ, 0x1f, R14 ;  /* 0x0000001fff0c7819 */ /* 0x004fe2000001140e */
[----:B---3--:R-:W-:Y:S06]  /*117a0*/  @P3 BRA `(.L_x_13166) ;  /* 0x0000000000a03947 */ /* 0x008fec0003800000 */
[----:B------:R-:W2:Y:S01]  /*117b0*/  S2R R4, SR_TID.X ;  /* 0x0000000000047919 */ /* 0x000ea20000002100 */
[----:B------:R-:W3:Y:S02]  /*117c0*/  LDC R11, c[0x0][0xbe8] ;  /* 0x0002fa00ff0b7b82 */ /* 0x000ee40000000800 */
[----:B---3--:R-:W-:Y:S02]  /*117d0*/  IMAD R5, R8, R11, RZ ;  /* 0x0000000b08057224 */ /* 0x008fe400078e02ff */
[----:B--2---:R-:W-:-:S04]  /*117e0*/  IMAD R4, R26, 0xc0, R4 ;  /* 0x000000c01a047824 */ /* 0x004fc800078e0204 */
[----:B-1----:R-:W-:-:S05]  /*117f0*/  VIADD R10, R4, 0xffffff80 ;  /* 0xffffff80040a7836 */ /* 0x002fca0000000000 */
        /* <DEDUP_REMOVED lines=8> */
[C---:B------:R-:W-:Y:S02]  /*11880*/  IMAD R9, R14.reuse, UR5, R9 ;  /* 0x000000050e097c24 */ /* 0x040fe4000f8e0209 */
[----:B------:R-:W-:Y:S01]  /*11890*/  IMAD.WIDE.U32 R4, R14, UR4, R4 ;  /* 0x000000040e047c25 */ /* 0x000fe2000f8e0004 */
[----:B------:R-:W-:-:S02]  /*118a0*/  ULDC.64 UR4, c[0x0][0xb98] ;  /* 0x0002e60000047ab9 */ /* 0x000fc40000000a00 */
[----:B------:R-:W1:Y:S01]  /*118b0*/  @P0 LDC R21, c[0x0][0xbec] ;  /* 0x0002fb00ff150b82 */ /* 0x000e620000000800 */
[----:B------:R-:W-:Y:S02]  /*118c0*/  IMAD.IADD R5, R5, 0x1, R9 ;  /* 0x0000000105057824 */ /* 0x000fe400078e0209 */
[----:B------:R-:W-:-:S05]  /*118d0*/  IMAD.WIDE.U32 R4, R15, UR4, R4 ;  /* 0x000000040f047c25 */ /* 0x000fca000f8e0004 */
[----:B------:R-:W2:Y:S01]  /*118e0*/  @P0 LDC R25, c[0x0][0xbf0] ;  /* 0x0002fc00ff190b82 */ /* 0x000ea20000000800 */
[----:B-1----:R-:W-:-:S05]  /*118f0*/  @P0 IMAD.HI.U32 R6, R10, R21, RZ ;  /* 0x000000150a060227 */ /* 0x002fca00078e00ff */
[----:B--2---:R-:W-:Y:S01]  /*11900*/  @P0 SHF.R.U32.HI R7, RZ, R25, R6 ;  /* 0x00000019ff070219 */ /* 0x004fe20000011606 */
        /* <DEDUP_REMOVED lines=18> */
.L_x_13166:
[----:B------:R-:W-:Y:S05]  /*11a30*/  BSYNC B1 ;  /* 0x0000000000017941 */ /* 0x000fea0003800000 */
.L_x_13165:
[----:B-1----:R-:W1:Y:S01]  /*11a40*/  @P2 LDC R9, c[0x0][0xbf0] ;  /* 0x0002fc00ff092b82 */ /* 0x002e620000000800 */
[----:B------:R-:W-:Y:S01]  /*11a50*/  ULDC.64 UR4, c[0x0][0xaa0] ;  /* 0x0002a80000047ab9 */ /* 0x000fe20000000a00 */
[----:B------:R-:W-:Y:S01]  /*11a60*/  IMAD R3, R3, 0x30, R30 ;  /* 0x0000003003037824 */ /* 0x000fe200078e021e */
[----:B------:R-:W-:Y:S01]  /*11a70*/  ULDC.64 UR6, c[0x0][0xa80] ;  /* 0x0002a00000067ab9 */ /* 0x000fe20000000a00 */
[----:B--2---:R-:W-:Y:S02]  /*11a80*/  IMAD R5, R13, UR4, RZ ;  /* 0x000000040d057c24 */ /* 0x004fe4000f8e02ff */
[----:B------:R-:W-:Y:S02]  /*11a90*/  IMAD R10, R26, 0xc0, R3 ;  /* 0x000000c01a0a7824 */ /* 0x000fe400078e0203 */
[C---:B------:R-:W-:Y:S02]  /*11aa0*/  IMAD R7, R0.reuse, UR5, R5 ;  /* 0x0000000500077c24 */ /* 0x040fe4000f8e0205 */
[----:B------:R-:W-:Y:S01]  /*11ab0*/  IMAD.WIDE.U32 R4, R0, UR4, RZ ;  /* 0x0000000400047c25 */ /* 0x000fe2000f8e00ff */
[----:B------:R-:W-:Y:S01]  /*11ac0*/  ULDC.64 UR4, c[0x0][0xae8] ;  /* 0x0002ba0000047ab9 */ /* 0x000fe20000000a00 */
[----:B------:R-:W-:-:S02]  /*11ad0*/  MOV R3, R10 ;  /* 0x0000000a00037202 */ /* 0x000fc40000000f00 */
[----:B------:R-:W-:Y:S02]  /*11ae0*/  IMAD R0, R12, UR4, RZ ;  /* 0x000000040c007c24 */ /* 0x000fe4000f8e02ff */
[----:B------:R-:W-:Y:S02]  /*11af0*/  IMAD.IADD R5, R5, 0x1, R7 ;  /* 0x0000000105057824 */ /* 0x000fe400078e0207 */
[----:B------:R-:W-:Y:S02]  /*11b00*/  IMAD R7, R14, UR5, R0 ;  /* 0x000000050e077c24 */ /* 0x000fe4000f8e0200 */
[----:B0-----:R-:W-:-:S04]  /*11b10*/  @P2 IMAD.HI.U32 R0, R10, R31, RZ ;  /* 0x0000001f0a002227 */ /* 0x001fc800078e00ff */
[----:B------:R-:W-:Y:S01]  /*11b20*/  IMAD.WIDE.U32 R4, R14, UR4, R4 ;  /* 0x000000040e047c25 */ /* 0x000fe2000f8e0004 */
[----:B-1----:R-:W-:Y:S01]  /*11b30*/  @P2 SHF.R.U32.HI R3, RZ, R9, R0 ;  /* 0x00000009ff032219 */ /* 0x002fe20000011600 */
[----:B------:R-:W-:Y:S02]  /*11b40*/  ULDC.64 UR4, c[0x0][0xaf0] ;  /* 0x0002bc0000047ab9 */ /* 0x000fe40000000a00 */
[----:B------:R-:W-:Y:S01]  /*11b50*/  IMAD.IADD R5, R5, 0x1, R7 ;  /* 0x0000000105057824 */ /* 0x000fe200078e0207 */
[--C-:B------:R-:W-:Y:S01]  /*11b60*/  SHF.R.S32.HI R0, RZ, 0x1f, R3.reuse ;  /* 0x0000001fff007819 */ /* 0x100fe20000011403 */
[----:B------:R-:W-:Y:S02]  /*11b70*/  IMAD R6, R24, UR4, RZ ;  /* 0x0000000418067c24 */ /* 0x000fe4000f8e02ff */
[----:B------:R-:W-:Y:S02]  /*11b80*/  IMAD.MOV R21, RZ, RZ, -R3 ;  /* 0x000000ffff157224 */ /* 0x000fe400078e0a03 */
[----:B------:R-:W-:-:S02]  /*11b90*/  IMAD R7, R15, UR5, R6 ;  /* 0x000000050f077c24 */ /* 0x000fc4000f8e0206 */
        /* <DEDUP_REMOVED lines=9> */
[----:B------:R-:W-:Y:S01]  /*11c30*/  IMAD R0, R0, UR4, RZ ;  /* 0x0000000400007c24 */ /* 0x000fe2000f8e02ff */
[----:B------:R-:W-:-:S03]  /*11c40*/  IADD3 R5, R5, R7, RZ ;  /* 0x0000000705057210 */ /* 0x000fc60007ffe0ff */
[C---:B------:R-:W-:Y:S02]  /*11c50*/  IMAD R3, R21.reuse, UR5, R0 ;  /* 0x0000000515037c24 */ /* 0x040fe4000f8e0200 */
[----:B------:R-:W-:Y:S01]  /*11c60*/  IMAD.WIDE.U32 R20, R21, UR4, R4 ;  /* 0x0000000415147c25 */ /* 0x000fe2000f8e0004 */
[----:B------:R-:W-:Y:S02]  /*11c70*/  ULDC UR4, c[0x0][0xac8] ;  /* 0x0002b20000047ab9 */ /* 0x000fe40000000800 */
[----:B------:R-:W-:Y:S01]  /*11c80*/  ISETP.GE.AND P0, PT, R29, UR4, PT ;  /* 0x000000041d007c0c */ /* 0x000fe2000bf06270 */
[----:B------:R-:W-:Y:S01]  /*11c90*/  IMAD.IADD R3, R21, 0x1, R3 ;  /* 0x0000000115037824 */ /* 0x000fe200078e0203 */
[----:B------:R-:W-:Y:S01]  /*11ca0*/  LEA R7, P1, R20, UR6, 0x1 ;  /* 0x0000000614077c11 */ /* 0x000fe2000f8208ff */
[----:B------:R-:W-:-:S03]  /*11cb0*/  UMOV UR4, 0xffffffff ;  /* 0xffffffff00047882 */ /* 0x000fc60000000000 */
[----:B------:R-:W-:Y:S01]  /*11cc0*/  LEA.HI.X R20, R20, UR7, R3, 0x1, P1 ;  /* 0x0000000714147c11 */ /* 0x000fe200088f0c03 */
[----:B------:R-:W-:Y:S08]  /*11cd0*/  BRA.DIV UR4, `(.L_x_13167) ;  /* 0x0000006a04f87947 */ /* 0x000ff0000b800000 */
[----:B------:R-:W0:Y:S01]  /*11ce0*/  SHFL.IDX PT, R3, R7, RZ, 0x181f ;  /* 0x00181fff07037589 */ /* 0x000e2200000e0000 */
[----:B------:R-:W-:Y:S02]  /*11cf0*/  IMAD R21, R8, R27, RZ ;  /* 0x0000001b08157224 */ /* 0x000fe400078e02ff */
[----:B------:R-:W-:Y:S01]  /*11d00*/  IMAD R24, R26, 0xc0, R30 ;  /* 0x000000c01a187824 */ /* 0x000fe200078e021e */
[----:B------:R-:W1:Y:S03]  /*11d10*/  SHFL.IDX PT, R0, R20, RZ, 0x181f ;  /* 0x00181fff14007589 */ /* 0x000e6600000e0000 */
[C---:B------:R-:W-:Y:S01]  /*11d20*/  VIADD R8, R24.reuse, 0x30 ;  /* 0x0000003018087836 */ /* 0x040fe20000000000 */
[----:B------:R-:W2:Y:S01]  /*11d30*/  SHFL.IDX PT, R5, R7, 0x1, 0x181f ;  /* 0x00381f0007057f89 */ /* 0x000ea200000e0000 */
[C---:B------:R-:W-:Y:S01]  /*11d40*/  ISETP.GE.OR P2, PT, R24.reuse, R21, P0 ;  /* 0x000000151800720c */ /* 0x040fe20000746670 */
[----:B------:R-:W-:-:S02]  /*11d50*/  VIADD R10, R24, 0x60 ;  /* 0x00000060180a7836 */ /* 0x000fc40000000000 */
[----:B------:R-:W3:Y:S01]  /*11d60*/  SHFL.IDX PT, R14, R7, 0x2, 0x181f ;  /* 0x00581f00070e7f89 */ /* 0x000ee200000e0000 */
[-C--:B------:R-:W-:Y:S02]  /*11d70*/  ISETP.GE.OR P3, PT, R8, R21.reuse, P0 ;  /* 0x000000150800720c */ /* 0x080fe40000766670 */
[----:B------:R-:W-:Y:S01]  /*11d80*/  ISETP.GE.OR P4, PT, R10, R21, P0 ;  /* 0x000000150a00720c */ /* 0x000fe20000786670 */
[----:B------:R-:W4:Y:S04]  /*11d90*/  SHFL.IDX PT, R4, R20, 0x1, 0x181f ;  /* 0x00381f0014047f89 */ /* 0x000f2800000e0000 */
[----:B------:R-:W5:Y:S02]  /*11da0*/  SHFL.IDX PT, R6, R20, 0x2, 0x181f ;  /* 0x00581f0014067f89 */ /* 0x000f6400000e0000 */
[----:B0-----:R-:W-:-:S04]  /*11db0*/  @!P2 LEA R10, P5, R29, R3, 0x1 ;  /* 0x000000031d0aa211 */ /* 0x001fc800078a08ff */
[C-C-:B-1----:R-:W-:Y:S02]  /*11dc0*/  @!P2 LEA.HI.X R3, R29.reuse, R0, R28.reuse, 0x1, P5 ;  /* 0x000000001d03a211 */ /* 0x142fe400028f0c1c */
[----:B------:R0:W1:Y:S01]  /*11dd0*/  SHFL.IDX PT, R0, R20, 0x3, 0x181f ;  /* 0x00781f0014007f89 */ /* 0x00006200000e0000 */
[C---:B--2---:R-:W-:Y:S02]  /*11de0*/  @!P3 LEA R8, P1, R29.reuse, R5, 0x1 ;  /* 0x000000051d08b211 */ /* 0x044fe400078208ff */
[----:B------:R-:W-:Y:S02]  /*11df0*/  @!P2 MOV R11, R3 ;  /* 0x00000003000ba202 */ /* 0x000fe40000000f00 */
[C---:B---3--:R-:W-:Y:S02]  /*11e00*/  @!P4 LEA R25, P5, R29.reuse, R14, 0x1 ;  /* 0x0000000e1d19c211 */ /* 0x048fe400078a08ff */
[----:B------:R0:W2:Y:S01]  /*11e10*/  SHFL.IDX PT, R14, R7, 0x3, 0x181f ;  /* 0x00781f00070e7f89 */ /* 0x0000a200000e0000 */
[----:B----4-:R-:W-:-:S02]  /*11e20*/  @!P3 LEA.HI.X R9, R29, R4, R28, 0x1, P1 ;  /* 0x000000041d09b211 */ /* 0x010fc400008f0c1c */
[----:B------:R-:W-:Y:S01]  /*11e30*/  @!P4 IMAD.MOV.U32 R4, RZ, RZ, R25 ;  /* 0x000000ffff04c224 */ /* 0x000fe200078e0019 */
[----:B------:R0:W-:Y:S01]  /*11e40*/  @!P2 ST.E.128 desc[UR56][R10.64], RZ ;  /* 0x000000ff0a00a985 */ /* 0x0001e2000c101d38 */
[----:B-----5:R-:W-:-:S03]  /*11e50*/  @!P4 LEA.HI.X R5, R29, R6, R28, 0x1, P5 ;  /* 0x000000061d05c211 */ /* 0x020fc600028f0c1c */
[----:B------:R0:W-:Y:S04]  /*11e60*/  @!P3 ST.E.128 desc[UR56][R8.64], RZ ;  /* 0x000000ff0800b985 */ /* 0x0001e8000c101d38 */
[----:B------:R0:W-:Y:S02]  /*11e70*/  @!P4 ST.E.128 desc[UR56][R4.64], RZ ;  /* 0x000000ff0400c985 */ /* 0x0001e4000c101d38 */
.L_x_13340:
[----:B------:R-:W-:-:S05]  /*11e80*/  VIADD R24, R24, 0x90 ;  /* 0x0000009018187836 */ /* 0x000fca0000000000 */
[----:B------:R-:W-:-:S13]  /*11e90*/  ISETP.GE.OR P0, PT, R24, R21, P0 ;  /* 0x000000151800720c */ /* 0x000fda0000706670 */
[----:B--2---:R-:W-:-:S04]  /*11ea0*/  @!P0 LEA R14, P1, R29, R14, 0x1 ;  /* 0x0000000e1d0e8211 */ /* 0x004fc800078208ff */
[----:B-1----:R-:W-:-:S05]  /*11eb0*/  @!P0 LEA.HI.X R15, R29, R0, R28, 0x1, P1 ;  /* 0x000000001d0f8211 */ /* 0x002fca00008f0c1c */
[----:B------:R1:W-:Y:S04]  /*11ec0*/  @!P0 ST.E.128 desc[UR56][R14.64], RZ ;  /* 0x000000ff0e008985 */ /* 0x0003e8000c101d38 */
.L_x_13163:
[----:B------:R-:W-:Y:S05]  /*11ed0*/  BSYNC B0 ;  /* 0x0000000000007941 */ /* 0x000fea0003800000 */
.L_x_13160:
[----:B------:R-:W-:Y:S02]  /*11ee0*/  ULDC UR4, c[0x0][0xc3c] ;  /* 0x00030f0000047ab9 */ /* 0x000fe40000000800 */
[----:B------:R-:W-:-:S13]  /*11ef0*/  ISETP.GE.AND P0, PT, R35, UR4, PT ;  /* 0x0000000423007c0c */ /* 0x000fda000bf06270 */
[----:B------:R-:W-:Y:S05]  /*11f00*/  @!P0 BRA `(.L_x_13168) ;  /* 0xfffffef000bc8947 */ /* 0x000fea000383ffff */
[----:B------:R-:W-:Y:S05]  /*11f10*/  BRA `(.L_x_13049) ;  /* 0x0000006000787947 */ /* 0x000fea0003800000 */
.L_x_13047:
        /* <DEDUP_REMOVED lines=18> */
.L_x_13169:
        /* <DEDUP_REMOVED lines=42> */
.L_x_13175:
        /* <DEDUP_REMOVED lines=12> */
.L_x_13174:
[----:B------:R-:W-:Y:S05]  /*123a0*/  BSYNC B0 ;  /* 0x0000000000007941 */ /* 0x000fea0003800000 */
.L_x_13173:
        /* <DEDUP_REMOVED lines=21> */
.L_x_13171:
        /* <DEDUP_REMOVED lines=13> */
[----:B------:R-:W-:-:S06]  /*125d0*/  IADD3 R16, R19, -0x1, RZ ;  /* 0xffffffff13107810 */ /* 0x000fcc0007ffe0ff */
[----:B------:R2:W3:Y:S02]  /*125e0*/  SHFL.IDX PT, R16, R7, R16, 0x1f ;  /* 0x00001f1007107589 */ /* 0x0004e400000e0000 */
.L_x_13176:
        /* <DEDUP_REMOVED lines=9> */
[----:B------:R-:W-:Y:S01]  /*12680*/  IMAD.HI.U32 R2, R3, R7, R2 ;  /* 0x0000000703027227 */ /* 0x000fe200078e0002 */
[----:B------:R-:W-:-:S03]  /*12690*/  MOV R3, R6 ;  /* 0x0000000600037202 */ /* 0x000fc60000000f00 */
        /* <DEDUP_REMOVED lines=12> */
[----:B------:R-:W-:-:S04]  /*12760*/  @!P1 LOP3.LUT R2, RZ, R0, RZ, 0x33, !PT ;  /* 0x00000000ff029212 */ /* 0x000fc800078e33ff */
[----:B------:R-:W-:Y:S01]  /*12770*/  MOV R18, R2 ;  /* 0x0000000200127202 */ /* 0x000fe20000000f00 */
[----:B------:R-:W-:-:S04]  /*12780*/  IMAD.MOV R17, RZ, RZ, -R2 ;  /* 0x000000ffff117224 */ /* 0x000fc800078e0a02 */
[----:B------:R-:W-:Y:S01]  /*12790*/  IMAD R17, R0, R17, R9 ;  /* 0x0000001100117224 */ /* 0x000fe200078e0209 */
[----:B------:R-:W-:Y:S06]  /*127a0*/  BRA `(.L_x_13177) ;  /* 0x00000000000c7947 */ /* 0x000fec0003800000 */
.L_x_13172:
[----:B------:R-:W-:Y:S02]  /*127b0*/  IMAD.MOV.U32 R17, RZ, RZ, RZ ;  /* 0x000000ffff117224 */ /* 0x000fe400078e00ff */
[----:B------:R-:W-:Y:S02]  /*127c0*/  IMAD.U32 R16, RZ, RZ, UR6 ;  /* 0x00000006ff107e24 */ /* 0x000fe4000f8e00ff */
[----:B------:R-:W-:-:S07]  /*127d0*/  IMAD.MOV.U32 R18, RZ, RZ, RZ ;  /* 0x000000ffff127224 */ /* 0x000fce00078e00ff */
.L_x_13177:
[----:B------:R-:W-:-:S13]  /*127e0*/  ISETP.NE.AND P0, PT, R5, RZ, PT ;  /* 0x000000ff0500720c */ /* 0x000fda0003f05270 */
[----:B------:R-:W0:Y:S01]  /*127f0*/  @!P0 S2R R3, SR_CgaCtaId ;  /* 0x0000000000038919 */ /* 0x000e220000008800 */
[----:B------:R-:W-:-:S04]  /*12800*/  @!P0 MOV R0, 0x400 ;  /* 0x0000040000008802 */ /* 0x000fc80000000f00 */
[----:B0-----:R-:W-:-:S05]  /*12810*/  @!P0 LEA R0, R3, R0, 0x18 ;  /* 0x0000000003008211 */ /* 0x001fca00078ec0ff */
[----:B------:R2:W-:Y:S01]  /*12820*/  @!P0 STS.128 [R0+0x308d0], R16 ;  /* 0x0308d01000008388 */ /* 0x0005e20000000c00 */
[----:B------:R-:W-:Y:S06]  /*12830*/  BAR.ARV 0x5, 0x200 ;  /* 0x0148000000007b1d */ /* 0x000fec0000002000 */
.L_x_13170:
[----:B------:R3:W-:Y:S01]  /*12840*/  STL [R1+0x24], RZ ;  /* 0x000024ff01007387 */ /* 0x0007e20000100800 */
[----:B------:R-:W-:Y:S01]  /*12850*/  ULDC UR4, c[0x0][0xc3c] ;  /* 0x00030f0000047ab9 */ /* 0x000fe20000000800 */
[----:B------:R-:W-:Y:S01]  /*12860*/  MOV R26, 0x1 ;  /* 0x00000001001a7802 */ /* 0x000fe20000000f00 */
[----:B------:R-:W-:Y:S01]  /*12870*/  IMAD.MOV.U32 R23, RZ, RZ, RZ ;  /* 0x000000ffff177224 */ /* 0x000fe200078e00ff */
[----:B-1----:R-:W-:-:S13]  /*12880*/  ISETP.GE.AND P0, PT, R19, UR4, PT ;  /* 0x0000000413007c0c */ /* 0x002fda000bf06270 */
[----:B---3--:R-:W-:Y:S05]  /*12890*/  @P0 BRA `(.L_x_13178) ;  /* 0x00000054003c0947 */ /* 0x008fea0003800000 */
[----:B------:R-:W1:Y:S01]  /*128a0*/  S2R R5, SR_TID.X ;  /* 0x0000000000057919 */ /* 0x000e620000002100 */
[----:B------:R-:W3:Y:S01]  /*128b0*/  S2UR UR5, SR_CgaCtaId ;  /* 0x00000000000579c3 */ /* 0x000ee20000008800 */
[----:B------:R-:W-:Y:S01]  /*128c0*/  UMOV UR4, 0x400 ;  /* 0x0000040000047882 */ /* 0x000fe20000000000 */
[----:B------:R-:W-:Y:S01]  /*128d0*/  BSSY B8, `(.L_x_13178) ;  /* 0x000054b000087945 */ /* 0x000fe20003800000 */
[----:B------:R-:W-:Y:S01]  /*128e0*/  IMAD.MOV.U32 R26, RZ, RZ, 0x1 ;  /* 0x00000001ff1a7424 */ /* 0x000fe200078e00ff */
[----:B------:R-:W-:Y:S01]  /*128f0*/  ULDC.64 UR38, c[0x0][0x198] ;  /* 0x0000660000267ab9 */ /* 0x000fe20000000a00 */
[----:B------:R-:W-:Y:S01]  /*12900*/  IMAD.MOV.U32 R23, RZ, RZ, RZ ;  /* 0x000000ffff177224 */ /* 0x000fe200078e00ff */
[----:B------:R-:W-:Y:S01]  /*12910*/  ULDC UR36, c[0x0][0xc] ;  /* 0x0000030000247ab9 */ /* 0x000fe20000000800 */
[----:B------:R-:W-:Y:S01]  /*12920*/  IMAD.MOV.U32 R29, RZ, RZ, RZ ;  /* 0x000000ffff1d7224 */ /* 0x000fe200078e00ff */
        /* <DEDUP_REMOVED lines=8> */
[----:B------:R-:W-:Y:S02]  /*129b0*/  LOP3.LUT R3, R2, 0x200, R3, 0xf8, !PT ;  /* 0x0000020002037812 */ /* 0x000fe400078ef803 */
[----:B------:R-:W-:Y:S02]  /*129c0*/  SHF.L.U32 R2, R5, 0x4, RZ ;  /* 0x0000000405027819 */ /* 0x000fe400000006ff */
[----:B------:R-:W-:Y:S01]  /*129d0*/  MOV R5, 0x1 ;  /* 0x0000000100057802 */ /* 0x000fe20000000f00 */
[----:B------:R-:W-:Y:S01]  /*129e0*/  IMAD R0, R3, 0x2, R22 ;  /* 0x0000000203007824 */ /* 0x000fe200078e0216 */
[----:B------:R-:W-:-:S03]  /*129f0*/  LOP3.LUT R2, R4, 0x70, R2, 0xf8, !PT ;  /* 0x0000007004027812 */ /* 0x000fc600078ef802 */
[----:B------:R0:W-:Y:S04]  /*12a00*/  STL [R1+0x4], R5 ;  /* 0x0000040501007387 */ /* 0x0001e80000100800 */
[----:B------:R0:W-:Y:S04]  /*12a10*/  STL [R1+0xc], R0 ;  /* 0x00000c0001007387 */ /* 0x0001e80000100800 */
[----:B------:R0:W-:Y:S02]  /*12a20*/  STL [R1+0x24], RZ ;  /* 0x000024ff01007387 */ /* 0x0001e40000100800 */
.L_x_13300:
[----:B-1----:R-:W1:Y:S02]  /*12a30*/  LDC.64 R2, c[0x0][0xc88] ;  /* 0x00032200ff027b82 */ /* 0x002e640000000a00 */
[----:B-1----:R-:W-:-:S05]  /*12a40*/  IMAD.WIDE R2, R19, 0x4, R2 ;  /* 0x0000000413027825 */ /* 0x002fca00078e0202 */
[----:B0-----:R-:W0:Y:S01]  /*12a50*/  LDG.E R13, desc[UR56][R2.64] ;  /* 0x00000038020d7981 */ /* 0x001e22000c1e1900 */
[----:B------:R-:W-:Y:S05]  /*12a60*/  YIELD ;  /* 0x0000000000007946 */ /* 0x000fea0003800000 */
[----:B------:R-:W-:Y:S01]  /*12a70*/  ULDC.64 UR4, c[0x0][0xa28] ;  /* 0x00028a0000047ab9 */ /* 0x000fe20000000a00 */
[----:B------:R-:W-:Y:S01]  /*12a80*/  ULDC.64 UR6, c[0x0][0xa00] ;  /* 0x0002800000067ab9 */ /* 0x000fe20000000a00 */
[----:B------:R-:W-:Y:S02]  /*12a90*/  ISETP.NE.U32.AND P0, PT, RZ, UR4, PT ;  /* 0x00000004ff007c0c */ /* 0x000fe4000bf05070 */
[----:B------:R-:W-:Y:S01]  /*12aa0*/  CS2R R8, SRZ ;  /* 0x0000000000087805 */ /* 0x000fe2000001ff00 */
[----:B------:R-:W-:Y:S01]  /*12ab0*/  ULDC.64 UR8, c[0x0][0xa18] ;  /* 0x0002860000087ab9 */ /* 0x000fe20000000a00 */
[----:B------:R-:W-:-:S02]  /*12ac0*/  ISETP.NE.AND.EX P1, PT, RZ, UR5, PT, P0 ;  /* 0x00000005ff007c0c */ /* 0x000fc4000bf25300 */
[----:B------:R-:W-:-:S04]  /*12ad0*/  ISETP.NE.U32.AND P0, PT, RZ, UR6, PT ;  /* 0x00000006ff007c0c */ /* 0x000fc8000bf05070 */
[----:B------:R-:W-:Y:S02]  /*12ae0*/  ISETP.NE.AND.EX P0, PT, RZ, UR7, PT, P0 ;  /* 0x00000007ff007c0c */ /* 0x000fe4000bf05300 */
[----:B0-----:R-:W-:Y:S01]  /*12af0*/  SHF.R.S32.HI R0, RZ, 0x1f, R13 ;  /* 0x0000001fff007819 */ /* 0x001fe2000001140d */
[----:B------:R-:W-:-:S04]  /*12b00*/  IMAD.SHL.U32 R24, R13, 0x4, RZ ;  /* 0x000000040d187824 */ /* 0x000fc800078e00ff */
[C---:B------:R-:W-:Y:S01]  /*12b10*/  @P1 LEA R4, P2, R13.reuse, UR4, 0x2 ;  /* 0x000000040d041c11 */ /* 0x040fe2000f8410ff */
[----:B------:R-:W-:Y:S01]  /*12b20*/  STL [R1+0x10], R13 ;  /* 0x0000100d01007387 */ /* 0x000fe20000100800 */
[C-C-:B------:R-:W-:Y:S02]  /*12b30*/  SHF.L.U64.HI R12, R13.reuse, 0x2, R0.reuse ;  /* 0x000000020d0c7819 */ /* 0x140fe40000010200 */
[----:B------:R-:W-:Y:S01]  /*12b40*/  @P1 LEA.HI.X R5, R13, UR5, R0, 0x2, P2 ;  /* 0x000000050d051c11 */ /* 0x000fe200090f1400 */
[----:B------:R-:W-:Y:S01]  /*12b50*/  ULDC.64 UR4, c[0x0][0xa08] ;  /* 0x0002820000047ab9 */ /* 0x000fe20000000a00 */
[----:B------:R-:W-:Y:S01]  /*12b60*/  IADD3 R2, P2, R24, UR6, RZ ;  /* 0x0000000618027c10 */ /* 0x000fe2000ff5e0ff */
[----:B------:R0:W-:Y:S03]  /*12b70*/  STL [R1+0x30], R0 ;  /* 0x0000300001007387 */ /* 0x0001e60000100800 */
[----:B------:R-:W-:Y:S01]  /*12b80*/  IADD3.X R3, R12, UR7, RZ, P2, !PT ;  /* 0x000000070c037c10 */ /* 0x000fe200097fe4ff */
[----:B------:R-:W-:Y:S01]  /*12b90*/  ULDC.64 UR6, c[0x0][0xa10] ;  /* 0x0002840000067ab9 */ /* 0x000fe20000000a00 */
[----:B------:R-:W-:Y:S01]  /*12ba0*/  ISETP.NE.U32.AND P3, PT, RZ, UR8, PT ;  /* 0x00000008ff007c0c */ /* 0x000fe2000bf65070 */
[----:B------:R1:W5:Y:S04]  /*12bb0*/  @P1 LDG.E R8, desc[UR56][R4.64] ;  /* 0x0000003804081981 */ /* 0x000368000c1e1900 */
[----:B--2---:R-:W2:Y:S01]  /*12bc0*/  @P0 LDG.E R9, desc[UR56][R2.64] ;  /* 0x0000003802090981 */ /* 0x004ea2000c1e1900 */
[----:B------:R-:W-:-:S02]  /*12bd0*/  ISETP.NE.AND.EX P3, PT, RZ, UR9, PT, P3 ;  /* 0x00000009ff007c0c */ /* 0x000fc4000bf65330 */
[----:B------:R-:W-:Y:S01]  /*12be0*/  IADD3 R6, P4, R24, UR4, RZ ;  /* 0x0000000418067c10 */ /* 0x000fe2000ff9e0ff */
[----:B------:R-:W-:Y:S03]  /*12bf0*/  STL [R1+0x8], R12 ;  /* 0x0000080c01007387 */ /* 0x000fe60000100800 */
[----:B------:R-:W-:Y:S02]  /*12c00*/  IADD3.X R7, R12, UR5, RZ, P4, !PT ;  /* 0x000000050c077c10 */ /* 0x000fe4000a7fe4ff */
[----:B-1----:R-:W-:Y:S02]  /*12c10*/  IADD3 R4, P4, R24, UR6, RZ ;  /* 0x0000000618047c10 */ /* 0x002fe4000ff9e0ff */
[----:B------:R-:W-:Y:S02]  /*12c20*/  ISETP.NE.U32.AND P1, PT, RZ, UR4, PT ;  /* 0x00000004ff007c0c */ /* 0x000fe4000bf25070 */
[----:B------:R-:W-:Y:S01]  /*12c30*/  IADD3.X R5, R12, UR7, RZ, P4, !PT ;  /* 0x000000070c057c10 */ /* 0x000fe2000a7fe4ff */
[----:B------:R-:W-:Y:S01]  /*12c40*/  ULDC UR4, c[0x0][0x288] ;  /* 0x0000a20000047ab9 */ /* 0x000fe20000000800 */
[----:B------:R-:W-:-:S02]  /*12c50*/  ISETP.NE.U32.AND P2, PT, RZ, UR6, PT ;  /* 0x00000006ff007c0c */ /* 0x000fc4000bf45070 */
[----:B------:R-:W-:Y:S02]  /*12c60*/  @P3 IADD3 R10, P4, R24, UR8, RZ ;  /* 0x00000008180a3c10 */ /* 0x000fe4000ff9e0ff */
[----:B------:R-:W-:Y:S02]  /*12c70*/  ISETP.NE.AND.EX P1, PT, RZ, UR5, PT, P1 ;  /* 0x00000005ff007c0c */ /* 0x000fe4000bf25310 */
[----:B------:R-:W-:Y:S02]  /*12c80*/  ISETP.NE.AND.EX P2, PT, RZ, UR7, PT, P2 ;  /* 0x00000007ff007c0c */ /* 0x000fe4000bf45320 */
[----:B------:R-:W-:Y:S01]  /*12c90*/  @P3 IADD3.X R11, R12, UR9, RZ, P4, !PT ;  /* 0x000000090c0b3c10 */ /* 0x000fe2000a7fe4ff */
[----:B0-----:R-:W-:Y:S01]  /*12ca0*/  IMAD.MOV.U32 R0, RZ, RZ, RZ ;  /* 0x000000ffff007224 */ /* 0x001fe200078e00ff */
[----:B------:R-:W-:-:S07]  /*12cb0*/  MOV R28, RZ ;  /* 0x000000ff001c7202 */ /* 0x000fce0000000f00 */
[----:B------:R-:W5:Y:S04]  /*12cc0*/  @P1 LDG.E R28, desc[UR56][R6.64] ;  /* 0x00000038061c1981 */ /* 0x000f68000c1e1900 */
        /* <DEDUP_REMOVED lines=12> */
[----:B0-----:R-:W-:Y:S01]  /*12d90*/  MOV R10, UR4 ;  /* 0x00000004000a7c02 */ /* 0x001fe20008000f00 */
        /* <DEDUP_REMOVED lines=8> */
.L_x_13179:
[----:B------:R-:W-:Y:S01]  /*12e20*/  ULDC.64 UR4, c[0x0][0xa20] ;  /* 0x0002880000047ab9 */ /* 0x000fe20000000a00 */
[----:B-----5:R-:W-:Y:S01]  /*12e30*/  IMAD.IADD R28, R28, 0x1, R8 ;  /* 0x000000011c1c7824 */ /* 0x020fe200078e0208 */
[----:B------:R-:W-:Y:S01]  /*12e40*/  ISETP.NE.U32.AND P0, PT, RZ, UR4, PT ;  /* 0x00000004ff007c0c */ /* 0x000fe2000bf05070 */
[----:B------:R-:W-:-:S03]  /*12e50*/  IMAD.MOV.U32 R25, RZ, RZ, R13 ;  /* 0x000000ffff197224 */ /* 0x000fc600078e000d */
[----:B------:R-:W-:-:S13]  /*12e60*/  ISETP.NE.AND.EX P0, PT, RZ, UR5, PT, P0 ;  /* 0x00000005ff007c0c */ /* 0x000fda000bf05300 */
[----:B------:R-:W-:Y:S05]  /*12e70*/  @!P0 BRA `(.L_x_13180) ;  /* 0x0000000000108947 */ /* 0x000fea0003800000 */
[----:B0-----:R-:W-:-:S04]  /*12e80*/  IADD3 R2, P0, R24, UR4, RZ ;  /* 0x0000000418027c10 */ /* 0x001fc8000ff1e0ff */
[----:B------:R-:W-:-:S05]  /*12e90*/  IADD3.X R3, R12, UR5, RZ, P0, !PT ;  /* 0x000000050c037c10 */ /* 0x000fca00087fe4ff */
[----:B------:R0:W5:Y:S01]  /*12ea0*/  LDG.E R10, desc[UR56][R2.64] ;  /* 0x00000038020a7981 */ /* 0x000162000c1e1900 */
[----:B------:R-:W-:Y:S05]  /*12eb0*/  BRA `(.L_x_13181) ;  /* 0x0000000000107947 */ /* 0x000fea0003800000 */
.L_x_13180:
[----:B------:R-:W-:Y:S05]  /*12ec0*/  @!P1 BRA `(.L_x_13181) ;  /* 0x00000000000c9947 */ /* 0x000fea0003800000 */
[----:B------:R-:W2:Y:S04]  /*12ed0*/  LDG.E R10, desc[UR56][R6.64] ;  /* 0x00000038060a7981 */ /* 0x000ea8000c1e1900 */
[----:B------:R-:W2:Y:S02]  /*12ee0*/  LDG.E R6, desc[UR56][R6.64+0x4] ;  /* 0x0000043806067981 */ /* 0x000ea4000c1e1900 */
[----:B--2---:R-:W-:-:S07]  /*12ef0*/  IADD3 R10, -R10, R6, RZ ;  /* 0x000000060a0a7210 */ /* 0x004fce0007ffe1ff */
.L_x_13181:
[----:B0-----:R-:W2:Y:S01]  /*12f00*/  @P2 LDG.E R2, desc[UR56][R4.64] ;  /* 0x0000003804022981 */ /* 0x001ea2000c1e1900 */
[----:B-----5:R-:W-:-:S03]  /*12f10*/  IMAD.IADD R10, R10, 0x1, -R8 ;  /* 0x000000010a0a7824 */ /* 0x020fc600078e0a08 */
[----:B------:R-:W2:Y:S01]  /*12f20*/  @P2 LDG.E R4, desc[UR56][R4.64+0x4] ;  /* 0x0000043804042981 */ /* 0x000ea2000c1e1900 */
[----:B------:R-:W-:Y:S01]  /*12f30*/  BSSY B0, `(.L_x_13182) ;  /* 0x00000e2000007945 */ /* 0x000fe20003800000 */
[----:B--2---:R-:W-:-:S04]  /*12f40*/  @P2 IMAD.IADD R9, R4, 0x1, -R2 ;  /* 0x0000000104092824 */ /* 0x004fc800078e0a02 */
[----:B------:R-:W-:-:S05]  /*12f50*/  IMAD.IADD R3, R10, 0x1, R9 ;  /* 0x000000010a037824 */ /* 0x000fca00078e0209 */
[----:B------:R-:W-:Y:S01]  /*12f60*/  IADD3 R2, R3, 0xbf, RZ ;  /* 0x000000bf03027810 */ /* 0x000fe20007ffe0ff */
[----:B------:R0:W-:Y:S04]  /*12f70*/  STL [R1+0x34], R3 ;  /* 0x0000340301007387 */ /* 0x0001e80000100800 */
[----:B------:R-:W-:-:S05]  /*12f80*/  IMAD.HI R2, R2, 0x2aaaaaab, RZ ;  /* 0x2aaaaaab02027827 */ /* 0x000fca00078e02ff */
[----:B0-----:R-:W-:-:S04]  /*12f90*/  SHF.R.U32.HI R3, RZ, 0x1f, R2 ;  /* 0x0000001fff037819 */ /* 0x001fc80000011602 */
[----:B------:R-:W-:-:S05]  /*12fa0*/  LEA.HI.SX32 R4, R2, R3, 0x1b ;  /* 0x0000000302047211 */ /* 0x000fca00078fdaff */
[--C-:B------:R-:W-:Y:S02]  /*12fb0*/  IMAD R2, R4, 0xc0, -R10.reuse ;  /* 0x000000c004027824 */ /* 0x100fe400078e0a0a */
[----:B------:R-:W-:-:S03]  /*12fc0*/  IMAD.MOV R10, RZ, RZ, -R10 ;  /* 0x000000ffff0a7224 */ /* 0x000fc600078e0a0a */
[----:B------:R-:W-:Y:S02]  /*12fd0*/  VIMNMX R2, R2, R9, PT ;  /* 0x0000000902027248 */ /* 0x000fe40003fe0100 */
[----:B------:R-:W-:-:S04]  /*12fe0*/  VIMNMX R10, RZ, R10, !PT ;  /* 0x0000000aff0a7248 */ /* 0x000fc80007fe0100 */
[----:B------:R-:W-:Y:S01]  /*12ff0*/  ISETP.GT.AND P0, PT, R2, R10, PT ;  /* 0x0000000a0200720c */ /* 0x000fe20003f04270 */
[----:B------:R0:W-:-:S12]  /*13000*/  STL [R1+0x18], R4 ;  /* 0x0000180401007387 */ /* 0x0001d80000100800 */
[----:B0-----:R-:W-:Y:S02]  /*13010*/  @P0 VIADD R4, R2, 0xbf ;  /* 0x000000bf02040836 */ /* 0x001fe40000000000 */
[----:B------:R-:W-:-:S04]  /*13020*/  IMAD.WIDE.U32 R2, R10, -0x55555555, RZ ;  /* 0xaaaaaaab0a027825 */ /* 0x000fc800078e00ff */
[----:B------:R-:W-:Y:S01]  /*13030*/  @P0 IMAD.HI R2, R4, 0x2aaaaaab, RZ ;  /* 0x2aaaaaab04020827 */ /* 0x000fe200078e02ff */
[----:B------:R-:W-:-:S04]  /*13040*/  SHF.R.U32.HI R3, RZ, 0x7, R3 ;  /* 0x00000007ff037819 */ /* 0x000fc80000011603 */
[----:B------:R-:W-:Y:S01]  /*13050*/  @P0 SHF.R.U32.HI R5, RZ, 0x1f, R2 ;  /* 0x0000001fff050819 */ /* 0x000fe20000011602 */
[----:B------:R-:W-:-:S03]  /*13060*/  IMAD.MOV.U32 R4, RZ, RZ, R3 ;  /* 0x000000ffff047224 */ /* 0x000fc600078e0003 */
[----:B------:R-:W-:-:S04]  /*13070*/  @P0 LEA.HI.SX32 R4, R2, R5, 0x1b ;  /* 0x0000000502040211 */ /* 0x000fc800078fdaff */
[----:B------:R-:W-:Y:S02]  /*13080*/  ISETP.GT.AND P1, PT, R4, R3, PT ;  /* 0x000000030400720c */ /* 0x000fe40003f24270 */
[----:B------:R-:W-:-:S11]  /*13090*/  PLOP3.LUT P0, PT, PT, PT, PT, 0x80, 0x0 ;  /* 0x000000000000781c */ /* 0x000fd60003f0f070 */
        /* <DEDUP_REMOVED lines=8> */
.L_x_13343:
[----:B-1----:R-:W-:Y:S02]  /*13120*/  ISETP.NE.AND P0, PT, R14, RZ, PT ;  /* 0x000000ff0e00720c */ /* 0x002fe40003f05270 */
[----:B------:R-:W-:-:S11]  /*13130*/  PLOP3.LUT P6, PT, PT, PT, PT, 0x8, 0x0 ;  /* 0x000000000000781c */ /* 0x000fd60003fce170 */
[----:B------:R-:W-:Y:S05]  /*13140*/  @P0 BRA `(.L_x_13185) ;  /* 0x00000000000c0947 */ /* 0x000fea0003800000 */
[----:B------:R-:W-:-:S03]  /*13150*/  UMOV UR4, 0xffffffff ;  /* 0xffffffff00047882 */ /* 0x000fc60000000000 */
[----:B------:R-:W-:Y:S05]  /*13160*/  BRA.DIV UR4, `(.L_x_13186) ;  /* 0x0000005e04087947 */ /* 0x000fea000b800000 */
[----:B------:R-:W-:-:S13]  /*13170*/  ELECT P6, URZ, PT ;  /* 0x00000000003f782f */ /* 0x000fda00038c0000 */
.L_x_13185:
[----:B0-----:R-:W2:Y:S01]  /*13180*/  LDL R5, [R1+0x24] ;  /* 0x0000240001057983 */ /* 0x001ea20000100800 */
[----:B------:R-:W-:Y:S01]  /*13190*/  BSSY B1, `(.L_x_13187) ;  /* 0x0000008000017945 */ /* 0x000fe20003800000 */
[----:B--2---:R-:W-:-:S04]  /*131a0*/  IADD3 R5, R5, 0x1, RZ ;  /* 0x0000000105057810 */ /* 0x004fc80007ffe0ff */
[----:B------:R-:W-:-:S04]  /*131b0*/  LEA.HI R6, R5, R5, RZ, 0x1 ;  /* 0x0000000505067211 */ /* 0x000fc800078f08ff */
[----:B------:R-:W-:-:S05]  /*131c0*/  LOP3.LUT R6, R6, 0xfffffffe, RZ, 0xc0, !PT ;  /* 0xfffffffe06067812 */ /* 0x000fca00078ec0ff */
[----:B------:R-:W-:-:S05]  /*131d0*/  IMAD.IADD R5, R5, 0x1, -R6 ;  /* 0x0000000105057824 */ /* 0x000fca00078e0a06 */
[----:B------:R-:W-:-:S04]  /*131e0*/  SHF.L.U32 R5, R5, 0x1f, RZ ;  /* 0x0000001f05057819 */ /* 0x000fc800000006ff */
[----:B------:R-:W0:Y:S02]  /*131f0*/  SYNCS.PHASECHK.TRANS64.TRYWAIT P0, [R22+URZ+0x30820], R5 ;  /* 0x03082005160075a7 */ /* 0x000e24000800017f */
[----:B0-----:R-:W-:Y:S05]  /*13200*/  @!P0 BRA `(.L_x_13188) ;  /* 0x0000005c00008947 */ /* 0x001fea0003800000 */
.L_x_13346:
[----:B------:R-:W-:Y:S05]  /*13210*/  BSYNC B1 ;  /* 0x0000000000017941 */ /* 0x000fea0003800000 */
.L_x_13187:
[----:B------:R-:W-:Y:S04]  /*13220*/  BSSY B1, `(.L_x_13189) ;  /* 0x000004e000017945 */ /* 0x000fe80003800000 */
[----:B------:R-:W-:Y:S05]  /*13230*/  @!P6 BRA `(.L_x_13190) ;  /* 0x000000040030e947 */ /* 0x000fea0003800000 */
[----:B------:R-:W0:Y:S01]  /*13240*/  LDL R8, [R1+0x4] ;  /* 0x0000040001087983 */ /* 0x000e220000100800 */
[----:B------:R-:W1:Y:S02]  /*13250*/  S2R R6, SR_TID.X ;  /* 0x0000000000067919 */ /* 0x000e640000002100 */
[----:B-1----:R-:W-:Y:S01]  /*13260*/  LOP3.LUT R7, R6, 0x7f, RZ, 0xc0, !PT ;  /* 0x0000007f06077812 */ /* 0x002fe200078ec0ff */
[----:B------:R-:W-:Y:S01]  /*13270*/  IMAD R6, R29, 0x8, R22 ;  /* 0x000000081d067824 */ /* 0x000fe200078e0216 */
[----:B------:R-:W-:Y:S02]  /*13280*/  BSSY B2, `(.L_x_13191) ;  /* 0x0000005000027945 */ /* 0x000fe40003800000 */
[----:B------:R-:W-:Y:S02]  /*13290*/  ISETP.NE.AND P1, PT, R7, RZ, PT ;  /* 0x000000ff0700720c */ /* 0x000fe40003f25270 */
[----:B0-----:R-:W-:-:S04]  /*132a0*/  SHF.L.U32 R5, R8, 0x1f, RZ ;  /* 0x0000001f08057819 */ /* 0x001fc800000006ff */
[----:B------:R-:W0:Y:S02]  /*132b0*/  SYNCS.PHASECHK.TRANS64.TRYWAIT P0, [R6+URZ+0x308a0], R5 ;  /* 0x0308a005060075a7 */ /* 0x000e24000800017f */
[----:B0-----:R-:W-:Y:S05]  /*132c0*/  @!P0 BRA `(.L_x_13192) ;  /* 0x0000005800e48947 */ /* 0x001fea0003800000 */
.L_x_13347:
[----:B------:R-:W-:Y:S05]  /*132d0*/  BSYNC B2 ;  /* 0x0000000000027941 */ /* 0x000fea0003800000 */
.L_x_13191:
[----:B------:R-:W-:Y:S04]  /*132e0*/  BSSY B2, `(.L_x_13193) ;  /* 0x0000009000027945 */ /* 0x000fe80003800000 */
        /* <DEDUP_REMOVED lines=8> */
.L_x_13194:
[----:B------:R-:W-:Y:S05]  /*13370*/  BSYNC B2 ;  /* 0x0000000000027941 */ /* 0x000fea0003800000 */
.L_x_13193:
[----:B------:R-:W-:Y:S01]  /*13380*/  MOV R11, RZ ;  /* 0x000000ff000b7202 */ /* 0x000fe20000000f00 */
[----:B------:R-:W-:Y:S01]  /*13390*/  IMAD R7, R4, 0xc0, R0 ;  /* 0x000000c004077824 */ /* 0x000fe200078e0200 */
[----:B------:R-:W-:Y:S01]  /*133a0*/  UIADD3 UR4, UP0, UR38, 0x570, URZ ;  /* 0x0000057026047890 */ /* 0x000fe2000ff1e03f */
[----:B------:R-:W-:Y:S01]  /*133b0*/  IMAD R10, R29, 0x6000, R22 ;  /* 0x000060001d0a7824 */ /* 0x000fe200078e0216 */
[----:B------:R-:W-:Y:S01]  /*133c0*/  R2UR UR10, R11 ;  /* 0x000000000b0a72ca */ /* 0x000fe200000e0000 */
[----:B------:R-:W-:Y:S01]  /*133d0*/  VIADD R7, R7, 0xffffff40 ;  /* 0xffffff4007077836 */ /* 0x000fe20000000000 */
[----:B------:R-:W-:Y:S01]  /*133e0*/  PLOP3.LUT P0, PT, PT, PT, PT, 0x80, 0x0 ;  /* 0x000000000000781c */ /* 0x000fe20003f0f070 */
[----:B------:R-:W-:Y:S01]  /*133f0*/  VIADD R8, R6, 0x30890 ;  /* 0x0003089006087836 */ /* 0x000fe20000000000 */
[----:B------:R-:W-:Y:S01]  /*13400*/  UIADD3.X UR5, URZ, UR39, URZ, UP0, !UPT ;  /* 0x000000273f057290 */ /* 0x000fe200087fe43f */
[----:B------:R-:W-:Y:S01]  /*13410*/  VIADD R9, R10, 0x12400 ;  /* 0x000124000a097836 */ /* 0x000fe20000000000 */
[----:B------:R-:W-:Y:S01]  /*13420*/  UMOV UR6, 0x0 ;  /* 0x0000000000067882 */ /* 0x000fe20000000000 */
[----:B------:R-:W-:-:S09]  /*13430*/  UMOV UR7, 0x12f00000 ;  /* 0x12f0000000077882 */ /* 0x000fd20000000000 */
.L_x_13195:
        /* <DEDUP_REMOVED lines=13> */
.L_x_13348:
[----:B------:R-:W-:Y:S05]  /*13510*/  BSYNC B2 ;  /* 0x0000000000027941 */ /* 0x000fea0003800000 */
.L_x_13196:
[----:B------:R-:W-:Y:S01]  /*13520*/  BSSY B2, `(.L_x_13198) ;  /* 0x000000b000027945 */ /* 0x000fe20003800000 */
[----:B------:R-:W-:Y:S01]  /*13530*/  MOV R8, 0x0 ;  /* 0x0000000000087802 */ /* 0x000fe20000000f00 */
[----:B------:R-:W-:Y:S02]  /*13540*/  IMAD.MOV.U32 R9, RZ, RZ, 0x12f00000 ;  /* 0x12f00000ff097424 */ /* 0x000fe400078e00ff */
[----:B------:R-:W-:Y:S05]  /*13550*/  @P1 BRA `(.L_x_13199) ;  /* 0x00000000001c1947 */ /* 0x000fea0003800000 */
[----:B------:R-:W2:Y:S01]  /*13560*/  S2R R12, SR_TID.X ;  /* 0x00000000000c7919 */ /* 0x000ea20000002100 */
[----:B01----:R-:W-:-:S04]  /*13570*/  IMAD.MOV.U32 R5, RZ, RZ, 0x6000 ;  /* 0x00006000ff057424 */ /* 0x003fc800078e00ff */
[----:B------:R3:W-:Y:S01]  /*13580*/  SYNCS.ARRIVE.TRANS64 RZ, [R6+URZ+0x308b0], R5 ;  /* 0x0308b00506ff79a7 */ /* 0x0007e2000800003f */
[----:B--2---:R-:W-:-:S04]  /*13590*/  LOP3.LUT R12, R12, 0x1f, RZ, 0xc0, !PT ;  /* 0x0000001f0c0c7812 */ /* 0x004fc800078ec0ff */
[----:B------:R-:W-:-:S13]  /*135a0*/  ISETP.NE.AND P0, PT, R12, RZ, PT ;  /* 0x000000ff0c00720c */ /* 0x000fda0003f05270 */
[----:B---3--:R-:W-:Y:S05]  /*135b0*/  @!P0 BRA `(.L_x_13199) ;  /* 0x0000000000048947 */ /* 0x008fea0003800000 */
[----:B------:R-:W-:Y:S01]  /*135c0*/  BPT.TRAP 0x1 ;  /* 0x000000040000795c */ /* 0x000fe20000300000 */
.L_x_13199:
[----:B------:R-:W-:Y:S05]  /*135d0*/  BSYNC B2 ;  /* 0x0000000000027941 */ /* 0x000fea0003800000 */
.L_x_13198:
[----:B------:R-:W-:Y:S01]  /*135e0*/  R2UR UR10, R11 ;  /* 0x000000000b0a72ca */ /* 0x000fe200000e0000 */
[----:B------:R-:W-:Y:S01]  /*135f0*/  UIADD3 UR4, UP0, UR38, 0x670, URZ ;  /* 0x0000067026047890 */ /* 0x000fe2000ff1e03f */
[----:B------:R-:W-:Y:S01]  /*13600*/  R2UR UR6, R8 ;  /* 0x00000000080672ca */ /* 0x000fe200000e0000 */
[----:B------:R-:W-:Y:S01]  /*13610*/  VIADD R10, R10, 0x400 ;  /* 0x000004000a0a7836 */ /* 0x000fe20000000000 */
[----:B------:R-:W-:Y:S01]  /*13620*/  R2UR UR7, R9 ;  /* 0x00000000090772ca */ /* 0x000fe200000e0000 */
[----:B------:R-:W-:Y:S01]  /*13630*/  UIADD3.X UR5, URZ, UR39, URZ, UP0, !UPT ;  /* 0x000000273f057290 */ /* 0x000fe200087fe43f */
[----:B------:R-:W-:Y:S02]  /*13640*/  PLOP3.LUT P0, PT, PT, PT, PT, 0x80, 0x0 ;  /* 0x000000000000781c */ /* 0x000fe40003f0f070 */
[----:B01----:R-:W-:-:S11]  /*13650*/  IADD3 R6, R6, 0x308b0, RZ ;  /* 0x000308b006067810 */ /* 0x003fd60007ffe0ff */
.L_x_13200:
        /* <DEDUP_REMOVED lines=10> */
.L_x_13190:
[----:B------:R-:W-:Y:S05]  /*13700*/  BSYNC B1 ;  /* 0x0000000000017941 */ /* 0x000fea0003800000 */
.L_x_13189:
[----:B------:R-:W2:Y:S01]  /*13710*/  LDL.LU R8, [R1+0x4] ;  /* 0x0000040001087983 */ /* 0x000ea20000300800 */
[----:B------:R-:W-:Y:S01]  /*13720*/  VIADD R29, R29, 0x1 ;  /* 0x000000011d1d7836 */ /* 0x000fe20000000000 */
[----:B------:R-:W-:Y:S01]  /*13730*/  PLOP3.LUT P0, PT, PT, PT, PT, 0x8, 0x0 ;  /* 0x000000000000781c */ /* 0x000fe20003f0e170 */
[----:B------:R-:W-:-:S03]  /*13740*/  VIADD R4, R4, 0xfffffffe ;  /* 0xfffffffe04047836 */ /* 0x000fc60000000000 */
[C---:B------:R-:W-:Y:S02]  /*13750*/  ISETP.NE.AND P1, PT, R29.reuse, 0x2, PT ;  /* 0x000000021d00780c */ /* 0x040fe40003f25270 */
[----:B------:R-:W-:Y:S02]  /*13760*/  ISETP.GE.AND P2, PT, R4, R3, PT ;  /* 0x000000030400720c */ /* 0x000fe40003f46270 */
[----:B0-----:R-:W-:Y:S02]  /*13770*/  SEL R5, RZ, 0x1, P1 ;  /* 0x00000001ff057807 */ /* 0x001fe40000800000 */
[----:B------:R-:W-:Y:S02]  /*13780*/  SEL R29, R29, RZ, P1 ;  /* 0x000000ff1d1d7207 */ /* 0x000fe40000800000 */
[----:B--2---:R-:W-:-:S05]  /*13790*/  LOP3.LUT R8, R8, R5, RZ, 0x3c, !PT ;  /* 0x0000000508087212 */ /* 0x004fca00078e3cff */
[----:B------:R0:W-:Y:S02]  /*137a0*/  STL [R1+0x4], R8 ;  /* 0x0000040801007387 */ /* 0x0001e40000100800 */
[----:B------:R-:W-:Y:S05]  /*137b0*/  @!P2 BRA `(.L_x_13183) ;  /* 0x000000040064a947 */ /* 0x000fea0003800000 */
.L_x_13213:
[----:B------:R-:W-:Y:S05]  /*137c0*/  YIELD ;  /* 0x0000000000007946 */ /* 0x000fea0003800000 */
[----:B------:R-:W-:Y:S04]  /*137d0*/  BSSY B1, `(.L_x_13201) ;  /* 0x000004d000017945 */ /* 0x000fe80003800000 */
[----:B-1----:R-:W-:Y:S05]  /*137e0*/  @!P6 BRA `(.L_x_13202) ;  /* 0x00000004002ce947 */ /* 0x002fea0003800000 */
[----:B------:R-:W2:Y:S01]  /*137f0*/  LDL R6, [R1+0x4] ;  /* 0x0000040001067983 */ /* 0x000ea20000100800 */
[----:B------:R-:W1:Y:S02]  /*13800*/  S2R R5, SR_TID.X ;  /* 0x0000000000057919 */ /* 0x000e640000002100 */
[----:B-1----:R-:W-:Y:S01]  /*13810*/  LOP3.LUT R7, R5, 0x7f, RZ, 0xc0, !PT ;  /* 0x0000007f05077812 */ /* 0x002fe200078ec0ff */
[----:B------:R-:W-:Y:S01]  /*13820*/  IMAD R5, R29, 0x8, R22 ;  /* 0x000000081d057824 */ /* 0x000fe200078e0216 */
[----:B------:R-:W-:Y:S02]  /*13830*/  BSSY B2, `(.L_x_13203) ;  /* 0x0000005000027945 */ /* 0x000fe40003800000 */
[----:B------:R-:W-:Y:S02]  /*13840*/  ISETP.NE.AND P2, PT, R7, RZ, PT ;  /* 0x000000ff0700720c */ /* 0x000fe40003f45270 */
[----:B--2---:R-:W-:-:S04]  /*13850*/  SHF.L.U32 R6, R6, 0x1f, RZ ;  /* 0x0000001f06067819 */ /* 0x004fc800000006ff */
[----:B------:R-:W1:Y:S02]  /*13860*/  SYNCS.PHASECHK.TRANS64.TRYWAIT P1, [R5+URZ+0x308a0], R6 ;  /* 0x0308a006050075a7 */ /* 0x000e64000802017f */
[----:B-1----:R-:W-:Y:S05]  /*13870*/  @!P1 BRA `(.L_x_13204) ;  /* 0x0000005400a09947 */ /* 0x002fea0003800000 */
.L_x_13349:
[----:B------:R-:W-:Y:S05]  /*13880*/  BSYNC B2 ;  /* 0x0000000000027941 */ /* 0x000fea0003800000 */
.L_x_13203:
[----:B------:R-:W-:Y:S04]  /*13890*/  BSSY B2, `(.L_x_13205) ;  /* 0x0000009000027945 */ /* 0x000fe80003800000 */
[----:B------:R-:W-:Y:S05]  /*138a0*/  @P2 BRA `(.L_x_13206) ;  /* 0x00000000001c2947 */ /* 0x000fea0003800000 */
[----:B------:R-:W0:Y:S02]  /*138b0*/  S2R R7, SR_TID.X ;  /* 0x0000000000077919 */ /* 0x000e240000002100 */
[----:B0-----:R-:W-:Y:S02]  /*138c0*/  LOP3.LUT R8, R7, 0x1f, RZ, 0xc0, !PT ;  /* 0x0000001f07087812 */ /* 0x001fe400078ec0ff */
[----:B------:R-:W-:Y:S02]  /*138d0*/  MOV R7, 0x6000 ;  /* 0x0000600000077802 */ /* 0x000fe40000000f00 */
[----:B------:R-:W-:Y:S02]  /*138e0*/  ISETP.NE.AND P1, PT, R8, RZ, PT ;  /* 0x000000ff0800720c */ /* 0x000fe40003f25270 */
[----:B------:R2:W-:Y:S11]  /*138f0*/  SYNCS.ARRIVE.TRANS64 RZ, [R5+URZ+0x30890], R7 ;  /* 0x0308900705ff79a7 */ /* 0x0005f6000800003f */
[----:B--2---:R-:W-:Y:S05]  /*13900*/  @!P1 BRA `(.L_x_13206) ;  /* 0x0000000000049947 */ /* 0x004fea0003800000 */
[----:B------:R-:W-:Y:S01]  /*13910*/  BPT.TRAP 0x1 ;  /* 0x000000040000795c */ /* 0x000fe20000300000 */
.L_x_13206:
[----:B------:R-:W-:Y:S05]  /*13920*/  BSYNC B2 ;  /* 0x0000000000027941 */ /* 0x000fea0003800000 */
.L_x_13205:
[----:B------:R-:W-:Y:S01]  /*13930*/  IMAD.MOV.U32 R11, RZ, RZ, RZ ;  /* 0x000000ffff0b7224 */ /* 0x000fe200078e00ff */
[----:B------:R-:W-:Y:S01]  /*13940*/  UIADD3 UR4, UP0, UR38, 0x570, URZ ;  /* 0x0000057026047890 */ /* 0x000fe2000ff1e03f */
[----:B------:R-:W-:Y:S01]  /*13950*/  IMAD R7, R29, 0x6000, R22 ;  /* 0x000060001d077824 */ /* 0x000fe200078e0216 */
[----:B------:R-:W-:Y:S01]  /*13960*/  PLOP3.LUT P1, PT, PT, PT, PT, 0x80, 0x0 ;  /* 0x000000000000781c */ /* 0x000fe20003f2f070 */
[----:B0-----:R-:W-:Y:S01]  /*13970*/  IMAD R8, R4, 0xc0, R0 ;  /* 0x000000c004087824 */ /* 0x001fe200078e0200 */
[----:B------:R-:W-:Y:S01]  /*13980*/  R2UR UR10, R11 ;  /* 0x000000000b0a72ca */ /* 0x000fe200000e0000 */
[----:B------:R-:W-:Y:S01]  /*13990*/  VIADD R9, R5, 0x30890 ;  /* 0x0003089005097836 */ /* 0x000fe20000000000 */
[----:B------:R-:W-:Y:S01]  /*139a0*/  UIADD3.X UR5, URZ, UR39, URZ, UP0, !UPT ;  /* 0x000000273f057290 */ /* 0x000fe200087fe43f */
[----:B------:R-:W-:Y:S01]  /*139b0*/  VIADD R10, R7, 0x12400 ;  /* 0x00012400070a7836 */ /* 0x000fe20000000000 */
[----:B------:R-:W-:Y:S01]  /*139c0*/  UMOV UR6, 0x0 ;  /* 0x0000000000067882 */ /* 0x000fe20000000000 */
[----:B------:R-:W-:-:S10]  /*139d0*/  UMOV UR7, 0x12f00000 ;  /* 0x12f0000000077882 */ /* 0x000fd40000000000 */
.L_x_13207:
        /* <DEDUP_REMOVED lines=13> */
.L_x_13350:
[----:B------:R-:W-:Y:S05]  /*13ab0*/  BSYNC B2 ;  /* 0x0000000000027941 */ /* 0x000fea0003800000 */
.L_x_13208:
        /* <DEDUP_REMOVED lines=11> */
.L_x_13211:
[----:B------:R-:W-:Y:S05]  /*13b70*/  BSYNC B2 ;  /* 0x0000000000027941 */ /* 0x000fea0003800000 */
.L_x_13210:
        /* <DEDUP_REMOVED lines=8> */
.L_x_13212:
        /* <DEDUP_REMOVED lines=10> */
.L_x_13202:
[----:B------:R-:W-:Y:S05]  /*13ca0*/  BSYNC B1 ;  /* 0x0000000000017941 */ /* 0x000fea0003800000 */
.L_x_13201:
[----:B------:R-:W2:Y:S01]  /*13cb0*/  LDL.LU R6, [R1+0x4] ;  /* 0x0000040001067983 */ /* 0x000ea20000300800 */
[----:B------:R-:W-:Y:S01]  /*13cc0*/  VIADD R29, R29, 0x1 ;  /* 0x000000011d1d7836 */ /* 0x000fe20000000000 */
[C---:B------:R-:W-:Y:S01]  /*13cd0*/  ISETP.GT.AND P2, PT, R4.reuse, R3, PT ;  /* 0x000000030400720c */ /* 0x040fe20003f44270 */
[----:B------:R-:W-:-:S03]  /*13ce0*/  VIADD R4, R4, 0xffffffff ;  /* 0xffffffff04047836 */ /* 0x000fc60000000000 */
[----:B------:R-:W-:-:S04]  /*13cf0*/  ISETP.NE.AND P1, PT, R29, 0x2, PT ;  /* 0x000000021d00780c */ /* 0x000fc80003f25270 */
[----:B------:R-:W-:Y:S02]  /*13d00*/  SEL R5, RZ, 0x1, P1 ;  /* 0x00000001ff057807 */ /* 0x000fe40000800000 */
[----:B------:R-:W-:Y:S02]  /*13d10*/  SEL R29, R29, RZ, P1 ;  /* 0x000000ff1d1d7207 */ /* 0x000fe40000800000 */
[----:B--2---:R-:W-:-:S05]  /*13d20*/  LOP3.LUT R6, R6, R5, RZ, 0x3c, !PT ;  /* 0x0000000506067212 */ /* 0x004fca00078e3cff */
[----:B------:R1:W-:Y:S01]  /*13d30*/  STL [R1+0x4], R6 ;  /* 0x0000040601007387 */ /* 0x0003e20000100800 */
[----:B------:R-:W-:Y:S05]  /*13d40*/  @P2 BRA `(.L_x_13213) ;  /* 0xfffffff8009c2947 */ /* 0x000fea000383ffff */
.L_x_13183:
[----:B------:R-:W-:Y:S05]  /*13d50*/  BSYNC B0 ;  /* 0x0000000000007941 */ /* 0x000fea0003800000 */
.L_x_13182:
[----:B------:R-:W2:Y:S01]  /*13d60*/  LDL R5, [R1+0x34] ;  /* 0x0000340001057983 */ /* 0x000ea20000100800 */
[----:B------:R-:W-:Y:S05]  /*13d70*/  @!P0 WARPSYNC.ALL ;  /* 0x0000000000008948 */ /* 0x000fea0003800000 */
[----:B------:R-:W-:Y:S06]  /*13d80*/  @!P0 BAR.SYNC.DEFER_BLOCKING 0xc, 0x200 ;  /* 0x0308000000008b1d */ /* 0x000fec0000010000 */
[----:B------:R-:W-:Y:S01]  /*13d90*/  BSSY B7, `(.L_x_13214) ;  /* 0x000035f000077945 */ /* 0x000fe20003800000 */
[----:B--2---:R-:W-:-:S13]  /*13da0*/  ISETP.GT.AND P0, PT, R5, RZ, PT ;  /* 0x000000ff0500720c */ /* 0x004fda0003f04270 */
        /* <DEDUP_REMOVED lines=18> */
.L_x_13215:
        /* <DEDUP_REMOVED lines=10> */
[----:B------:R-:W2:Y:S01]  /*13f70*/  LDC.64 R2, c[0x4][R2] ;  /* 0x0100000002027b82 */ /* 0x000ea20000000a00 */
[----:B-1----:R-:W-:Y:S01]  /*13f80*/  IMAD.U32 R6, RZ, RZ, UR8 ;  /* 0x00000008ff067e24 */ /* 0x002fe2000f8e00ff */
[----:B------:R-:W-:Y:S01]  /*13f90*/  MOV R10, UR4 ;  /* 0x00000004000a7c02 */ /* 0x000fe20008000f00 */
[----:B------:R-:W-:Y:S01]  /*13fa0*/  IMAD.U32 R7, RZ, RZ, UR9 ;  /* 0x00000009ff077e24 */ /* 0x000fe2000f8e00ff */
[----:B------:R-:W-:Y:S01]  /*13fb0*/  MOV R13, RZ ;  /* 0x000000ff000d7202 */ /* 0x000fe20000000f00 */
[----:B------:R-:W-:-:S02]  /*13fc0*/  IMAD.U32 R11, RZ, RZ, UR5 ;  /* 0x00000005ff0b7e24 */ /* 0x000fc4000f8e00ff */
[----:B0-----:R-:W-:Y:S02]  /*13fd0*/  IMAD.MOV.U32 R8, RZ, RZ, 0x70 ;  /* 0x00000070ff087424 */ /* 0x001fe400078e00ff */
[----:B------:R-:W-:-:S07]  /*13fe0*/  IMAD.MOV.U32 R12, RZ, RZ, 0x1 ;  /* 0x00000001ff0c7424 */ /* 0x000fce00078e00ff */
[----:B------:R-:W-:-:S07]  /*13ff0*/  LEPC R20, `(.L_x_13218) ;  /* 0x000000001014794e */ /* 0x000fce0000000000 */
[----:B--2---:R-:W-:Y:S05]  /*14000*/  CALL.ABS.NOINC R2 ;  /* 0x0000000002007343 */ /* 0x004fea0003c00000 */
.L_x_13218:
[----:B------:R-:W-:Y:S05]  /*14010*/  BSYNC B6 ;  /* 0x0000000000067941 */ /* 0x000fea0003800000 */
.L_x_13217:
        /* <DEDUP_REMOVED lines=10> */
[----:B-1----:R-:W-:Y:S01]  /*140c0*/  MOV R6, UR8 ;  /* 0x0000000800067c02 */ /* 0x002fe20008000f00 */
[----:B------:R-:W-:Y:S01]  /*140d0*/  IMAD.U32 R5, RZ, RZ, UR7 ;  /* 0x00000007ff057e24 */ /* 0x000fe2000f8e00ff */
[----:B0-----:R-:W-:Y:S01]  /*140e0*/  MOV R8, 0x70 ;  /* 0x0000007000087802 */ /* 0x001fe20000000f00 */
[----:B------:R-:W-:Y:S02]  /*140f0*/  IMAD.U32 R7, RZ, RZ, UR9 ;  /* 0x00000009ff077e24 */ /* 0x000fe4000f8e00ff */
[----:B------:R-:W-:-:S02]  /*14100*/  IMAD.U32 R10, RZ, RZ, UR4 ;  /* 0x00000004ff0a7e24 */ /* 0x000fc4000f8e00ff */
[----:B------:R-:W-:Y:S02]  /*14110*/  IMAD.U32 R11, RZ, RZ, UR5 ;  /* 0x00000005ff0b7e24 */ /* 0x000fe4000f8e00ff */
[----:B------:R-:W-:Y:S02]  /*14120*/  IMAD.MOV.U32 R12, RZ, RZ, 0x1 ;  /* 0x00000001ff0c7424 */ /* 0x000fe400078e00ff */
[----:B--2---:R-:W-:-:S07]  /*14130*/  IMAD.MOV.U32 R13, RZ, RZ, RZ ;  /* 0x000000ffff0d7224 */ /* 0x004fce00078e00ff */
[----:B------:R-:W-:-:S07]  /*14140*/  LEPC R20, `(.L_x_13221) ;  /* 0x000000001014794e */ /* 0x000fce0000000000 */
[----:B---3--:R-:W-:Y:S05]  /*14150*/  CALL.ABS.NOINC R2 ;  /* 0x0000000002007343 */ /* 0x008fea0003c00000 */
.L_x_13221:
        /* <DEDUP_REMOVED lines=16> */
.L_x_13220:
[----:B------:R-:W-:Y:S05]  /*14260*/  BSYNC B6 ;  /* 0x0000000000067941 */ /* 0x000fea0003800000 */
.L_x_13219:
[----:B------:R-:W2:Y:S01]  /*14270*/  LDL.LU R21, [R1+0x8] ;  /* 0x0000080001157983 */ /* 0x000ea20000300800 */
[----:B------:R-:W-:Y:S02]  /*14280*/  ULDC.64 UR4, c[0x0][0x9f8] ;  /* 0x00027e0000047ab9 */ /* 0x000fe40000000a00 */
[----:B------:R-:W-:Y:S01]  /*14290*/  ISETP.NE.U32.AND P0, PT, RZ, UR4, PT ;  /* 0x00000004ff007c0c */ /* 0x000fe2000bf05070 */
[----:B------:R-:W0:Y:S03]  /*142a0*/  LDL R20, [R1+0x18] ;  /* 0x0000180001147983 */ /* 0x000e260000100800 */
[----:B------:R-:W-:-:S13]  /*142b0*/  ISETP.NE.AND.EX P0, PT, RZ, UR5, PT, P0 ;  /* 0x00000005ff007c0c */ /* 0x000fda000bf05300 */
[----:B------:R-:W-:-:S04]  /*142c0*/  @P0 IADD3 R2, P1, R24, UR4, RZ ;  /* 0x0000000418020c10 */ /* 0x000fc8000ff3e0ff */
[----:B--2---:R-:W-:Y:S01]  /*142d0*/  @P0 IADD3.X R3, R21, UR5, RZ, P1, !PT ;  /* 0x0000000515030c10 */ /* 0x004fe20008ffe4ff */
[----:B------:R-:W-:-:S04]  /*142e0*/  ULDC.64 UR4, c[0x0][0xa08] ;  /* 0x0002820000047ab9 */ /* 0x000fc80000000a00 */
[----:B------:R2:W3:Y:S01]  /*142f0*/  @P0 LDG.E R25, desc[UR56][R2.64] ;  /* 0x0000003802190981 */ /* 0x0004e2000c1e1900 */
[----:B0-----:R-:W-:-:S05]  /*14300*/  IADD3 R8, R20, -0x1, RZ ;  /* 0xffffffff14087810 */ /* 0x001fca0007ffe0ff */
[----:B------:R0:W-:Y:S01]  /*14310*/  STL [R1+0x1c], R8 ;  /* 0x00001c0801007387 */ /* 0x0001e20000100800 */
        /* <DEDUP_REMOVED lines=8> */
[----:B------:R-:W2:Y:S02]  /*143a0*/  S2R R0, SR_TID.X ;  /* 0x0000000000007919 */ /* 0x000ea40000002100 */
[----:B--2---:R-:W-:-:S04]  /*143b0*/  SHF.R.U32.HI R0, RZ, 0x5, R0 ;  /* 0x00000005ff007819 */ /* 0x004fc80000011600 */
[----:B------:R-:W-:-:S05]  /*143c0*/  LOP3.LUT R0, R0, 0x3, RZ, 0xc0, !PT ;  /* 0x0000000300007812 */ /* 0x000fca00078ec0ff */
[----:B------:R2:W3:Y:S02]  /*143d0*/  SHFL.IDX PT, R14, R0, RZ, 0x1f ;  /* 0x00001fff000e7589 */ /* 0x0004e400000e0000 */
.L_x_13353:
        /* <DEDUP_REMOVED lines=10> */
.L_x_13356:
[----:B------:R-:W-:Y:S05]  /*14480*/  @!P6 BRA `(.L_x_13223) ;  /* 0x0000000000ece947 */ /* 0x000fea0003800000 */
[----:B------:R-:W-:Y:S01]  /*14490*/  ISETP.NE.U32.AND P0, PT, R2, RZ, PT ;  /* 0x000000ff0200720c */ /* 0x000fe20003f05070 */
[----:B------:R-:W-:-:S03]  /*144a0*/  IMAD.MOV.U32 R27, RZ, RZ, R8 ;  /* 0x000000ffff1b7224 */ /* 0x000fc600078e0008 */
[----:B------:R-:W-:-:S13]  /*144b0*/  ISETP.NE.AND.EX P0, PT, R3, RZ, PT, P0 ;  /* 0x000000ff0300720c */ /* 0x000fda0003f05300 */
[----:B------:R-:W-:Y:S05]  /*144c0*/  @!P0 BRA `(.L_x_13225) ;  /* 0x0000000000488947 */ /* 0x000fea0003800000 */
[----:B-1----:R-:W1:Y:S01]  /*144d0*/  LDC R6, c[0x0][0x43c] ;  /* 0x00010f00ff067b82 */ /* 0x002e620000000800 */
[----:B--2---:R-:W-:Y:S01]  /*144e0*/  IMAD.MOV.U32 R0, RZ, RZ, R8 ;  /* 0x000000ffff007224 */ /* 0x004fe200078e0008 */
[----:B------:R-:W-:Y:S01]  /*144f0*/  ULDC.64 UR4, c[0x0][0x428] ;  /* 0x00010a0000047ab9 */ /* 0x000fe20000000a00 */
[----:B-1----:R-:W-:-:S13]  /*14500*/  ISETP.NE.AND P0, PT, R6, 0x1, PT ;  /* 0x000000010600780c */ /* 0x002fda0003f05270 */
[----:B------:R-:W1:Y:S02]  /*14510*/  @P0 LDC.64 R4, c[0x0][0x440] ;  /* 0x00011000ff040b82 */ /* 0x000e640000000a00 */
[----:B-1----:R-:W-:-:S05]  /*14520*/  @P0 IMAD.HI.U32 R4, R8, R4, RZ ;  /* 0x0000000408040227 */ /* 0x002fca00078e00ff */
[----:B------:R-:W-:-:S04]  /*14530*/  @P0 SHF.R.U32.HI R0, RZ, R5, R4 ;  /* 0x00000005ff000219 */ /* 0x000fc80000011604 */
[--C-:B------:R-:W-:Y:S01]  /*14540*/  SHF.R.S32.HI R5, RZ, 0x1f, R0.reuse ;  /* 0x0000001fff057819 */ /* 0x100fe20000011400 */
[----:B------:R-:W-:Y:S01]  /*14550*/  IMAD.MOV R27, RZ, RZ, -R0 ;  /* 0x000000ffff1b7224 */ /* 0x000fe200078e0a00 */
[----:B------:R-:W-:-:S03]  /*14560*/  MOV R4, R0 ;  /* 0x0000000000047202 */ /* 0x000fc60000000f00 */
        /* <DEDUP_REMOVED lines=8> */
.L_x_13225:
[----:B--2---:R-:W-:Y:S01]  /*145f0*/  IMAD R0, R23, 0x8, R22 ;  /* 0x0000000817007824 */ /* 0x004fe200078e0216 */
[----:B---3--:R-:W-:-:S04]  /*14600*/  SHF.L.U32 R2, R26, 0x1f, RZ ;  /* 0x0000001f1a027819 */ /* 0x008fc800000006ff */
[----:B------:R-:W2:Y:S02]  /*14610*/  SYNCS.PHASECHK.TRANS64.TRYWAIT P0, [R0+URZ+0x30840], R2 ;  /* 0x03084002000075a7 */ /* 0x000ea4000800017f */
[----:B--2---:R-:W-:Y:S05]  /*14620*/  @!P0 BRA `(.L_x_13226) ;  /* 0x0000004800b08947 */ /* 0x004fea0003800000 */
.L_x_13357:
        /* <DEDUP_REMOVED lines=11> */
.L_x_13227:
[----:B--2---:R-:W2:Y:S01]  /*146e0*/  LDL.LU R2, [R1] ;  /* 0x0000000001027983 */ /* 0x004ea20000300800 */
[----:B------:R-:W-:Y:S01]  /*146f0*/  R2UR UR9, R0 ;  /* 0x00000000000972ca */ /* 0x000fe200000e0000 */
[----:B------:R-:W-:Y:S01]  /*14700*/  IMAD R0, R23, 0x6000, R22 ;  /* 0x0000600017007824 */ /* 0x000fe200078e0216 */
[----:B------:R-:W-:Y:S01]  /*14710*/  R2UR UR11, R27 ;  /* 0x000000001b0b72ca */ /* 0x000fe200000e0000 */
[----:B------:R-:W-:Y:S01]  /*14720*/  UIADD3 UR6, UP0, UR38, 0x370, URZ ;  /* 0x0000037026067890 */ /* 0x000fe2000ff1e03f */
[----:B------:R-:W-:Y:S01]  /*14730*/  R2UR UR4, R28 ;  /* 0x000000001c0472ca */ /* 0x000fe200000e0000 */
[----:B------:R-:W-:Y:S01]  /*14740*/  UMOV UR5, 0x14f00000 ;  /* 0x14f0000000057882 */ /* 0x000fe20000000000 */
[----:B------:R-:W-:Y:S01]  /*14750*/  R2UR UR8, R0 ;  /* 0x00000000000872ca */ /* 0x000fe200000e0000 */
[----:B------:R-:W-:Y:S01]  /*14760*/  UIADD3.X UR7, URZ, UR39, URZ, UP0, !UPT ;  /* 0x000000273f077290 */ /* 0x000fe200087fe43f */
[----:B------:R-:W-:Y:S01]  /*14770*/  PLOP3.LUT P0, PT, PT, PT, PT, 0x80, 0x0 ;  /* 0x000000000000781c */ /* 0x000fe20003f0f070 */
[----:B------:R-:W-:Y:S01]  /*14780*/  UMOV UR10, URZ ;  /* 0x0000003f000a7c82 */ /* 0x000fe20008000000 */
[----:B------:R-:W-:-:S02]  /*14790*/  R2UR UR12, R18 ;  /* 0x00000000120c72ca */ /* 0x000fc400000e0000 */
[----:B-----5:R-:W-:Y:S01]  /*147a0*/  R2UR UR13, R24 ;  /* 0x00000000180d72ca */ /* 0x020fe200000e0000 */
[----:B------:R-:W-:-:S04]  /*147b0*/  UIADD3 UR9, UR9, 0x30830, URZ ;  /* 0x0003083009097890 */ /* 0x000fc8000fffe03f */
[----:B------:R-:W-:Y:S02]  /*147c0*/  UIMAD UR11, UR11, 0xc0, UR4 ;  /* 0x000000c00b0b78a4 */ /* 0x000fe4000f8e0204 */
[----:B------:R-:W-:Y:S01]  /*147d0*/  UIADD3 UR8, UR8, 0x12400, URZ ;  /* 0x0001240008087890 */ /* 0x000fe2000fffe03f */
[----:B------:R-:W-:-:S08]  /*147e0*/  UMOV UR4, 0x0 ;  /* 0x0000000000047882 */ /* 0x000fd00000000000 */
[----:B------:R3:W-:Y:S01]  /*147f0*/  UTMALDG.4D [UR8], [UR6], desc[UR4] ;  /* 0x00000408060075b4 */ /* 0x0007e20008019000 */
[----:B--2---:R-:W-:-:S04]  /*14800*/  LOP3.LUT R2, R2, 0xfffffffe, RZ, 0xc0, !PT ;  /* 0xfffffffe02027812 */ /* 0x004fc800078ec0ff */
[----:B------:R-:W-:-:S05]  /*14810*/  @P0 LOP3.LUT R2, R2, 0x1, RZ, 0xfc, !PT ;  /* 0x0000000102020812 */ /* 0x000fca00078efcff */
[----:B------:R3:W-:Y:S01]  /*14820*/  STL [R1], R2 ;  /* 0x0000000201007387 */ /* 0x0007e20000100800 */
[----:B------:R-:W-:Y:S01]  /*14830*/  NOP ;  /* 0x0000000000007918 */ /* 0x000fe20000000000 */
.L_x_13223:
[----:B------:R-:W4:Y:S04]  /*14840*/  LDL.LU R4, [R1+0x20] ;  /* 0x0000200001047983 */ /* 0x000f280000300800 */
[----:B-1----:R-:W5:Y:S04]  /*14850*/  LDL.LU R6, [R1+0x10] ;  /* 0x0000100001067983 */ /* 0x002f680000300800 */
[----:B------:R-:W5:Y:S01]  /*14860*/  LDL.LU R3, [R1+0x30] ;  /* 0x0000300001037983 */ /* 0x000f620000300800 */
[----:B------:R-:W-:Y:S05]  /*14870*/  WARPSYNC.ALL ;  /* 0x0000000000007948 */ /* 0x000fea0003800000 */
[----:B---3--:R-:W-:Y:S01]  /*14880*/  ULDC.64 UR6, c[0x0][0xa00] ;  /* 0x0002800000067ab9 */ /* 0x008fe20000000a00 */
[----:B------:R-:W-:Y:S01]  /*14890*/  ULDC.64 UR4, c[0x0][0x298] ;  /* 0x0000a60000047ab9 */ /* 0x000fe20000000a00 */
[----:B------:R-:W-:Y:S01]  /*148a0*/  BAR.SYNC.DEFER_BLOCKING 0x8, 0x200 ;  /* 0x0208000000007b1d */ /* 0x000fe20000010000 */
[----:B------:R-:W-:-:S02]  /*148b0*/  ISETP.NE.U32.AND P0, PT, RZ, UR6, PT ;  /* 0x00000006ff007c0c */ /* 0x000fc4000bf05070 */
[----:B--2---:R-:W-:Y:S02]  /*148c0*/  IADD3 R0, R22, 0xc400, RZ ;  /* 0x0000c40016007810 */ /* 0x004fe40007ffe0ff */
[----:B------:R-:W-:Y:S01]  /*148d0*/  ISETP.NE.AND.EX P0, PT, RZ, UR7, PT, P0 ;  /* 0x00000007ff007c0c */ /* 0x000fe2000bf05300 */
[----:B------:R-:W-:Y:S01]  /*148e0*/  BSSY B6, `(.L_x_13228) ;  /* 0x0000020000067945 */ /* 0x000fe20003800000 */
[----:B------:R-:W-:Y:S02]  /*148f0*/  LOP3.LUT P1, RZ, R0, 0x3ff, RZ, 0xc0, !PT ;  /* 0x000003ff00ff7812 */ /* 0x000fe4000782c0ff */
[----:B----4-:R-:W-:-:S05]  /*14900*/  SHF.R.S32.HI R2, RZ, 0x1f, R4 ;  /* 0x0000001fff027819 */ /* 0x010fca0000011404 */
[----:B------:R-:W-:Y:S01]  /*14910*/  IMAD R2, R2, UR4, RZ ;  /* 0x0000000402027c24 */ /* 0x000fe2000f8e02ff */
[----:B-----5:R-:W-:-:S03]  /*14920*/  SEL R3, R3, RZ, !P0 ;  /* 0x000000ff03037207 */ /* 0x020fc60004000000 */
[----:B------:R-:W-:Y:S01]  /*14930*/  IMAD R0, R4, UR5, R2 ;  /* 0x0000000504007c24 */ /* 0x000fe2000f8e0202 */
[----:B------:R-:W-:Y:S01]  /*14940*/  SEL R2, R6, RZ, !P0 ;  /* 0x000000ff06027207 */ /* 0x000fe20004000000 */
        /* <DEDUP_REMOVED lines=25> */
.L_x_13229:
[----:B------:R-:W-:Y:S05]  /*14ae0*/  BSYNC B6 ;  /* 0x0000000000067941 */ /* 0x000fea0003800000 */
.L_x_13228:
        /* <DEDUP_REMOVED lines=19> */
[----:B------:R-:W-:-:S04]  /*14c20*/  ULDC.64 UR4, c[0x0][0x2e0] ;  /* 0x0000b80000047ab9 */ /* 0x000fc80000000a00 */
[----:B------:R-:W-:Y:S01]  /*14c30*/  IADD3 R3, R3, R0, RZ ;  /* 0x0000000003037210 */ /* 0x000fe20007ffe0ff */
[----:B----4-:R-:W-:Y:S02]  /*14c40*/  IMAD R0, R21, UR4, RZ ;  /* 0x0000000415007c24 */ /* 0x010fe4000f8e02ff */
[----:B------:R-:W3:Y:S02]  /*14c50*/  S2R R21, SR_TID.X ;  /* 0x0000000000157919 */ /* 0x000ee40000002100 */
[C---:B------:R-:W-:Y:S02]  /*14c60*/  IMAD R0, R4.reuse, UR5, R0 ;  /* 0x0000000504007c24 */ /* 0x040fe4000f8e0200 */
[----:B------:R-:W-:Y:S01]  /*14c70*/  IMAD.WIDE.U32 R2, R4, UR4, R2 ;  /* 0x0000000404027c25 */ /* 0x000fe2000f8e0002 */
[----:B------:R-:W-:Y:S01]  /*14c80*/  ULDC.64 UR4, c[0x0][0x2d0] ;  /* 0x0000b40000047ab9 */ /* 0x000fe20000000a00 */
[----:B------:R-:W4:Y:S02]  /*14c90*/  @P0 LDC R4, c[0x0][0x44c] ;  /* 0x00011300ff040b82 */ /* 0x000f240000000800 */
[----:B------:R-:W-:Y:S01]  /*14ca0*/  IMAD.IADD R3, R3, 0x1, R0 ;  /* 0x0000000103037824 */ /* 0x000fe200078e0200 */
[----:B--2---:R-:W-:-:S04]  /*14cb0*/  LOP3.LUT R20, R20, 0x7f, RZ, 0xc0, !PT ;  /* 0x0000007f14147812 */ /* 0x004fc800078ec0ff */
[----:B------:R-:W-:Y:S01]  /*14cc0*/  SHF.R.U32.HI R20, RZ, 0x3, R20 ;  /* 0x00000003ff147819 */ /* 0x000fe20000011614 */
[----:B---3--:R-:W-:-:S05]  /*14cd0*/  IMAD.SHL.U32 R6, R21, 0x10, RZ ;  /* 0x0000001015067824 */ /* 0x008fca00078e00ff */
[----:B------:R-:W-:-:S05]  /*14ce0*/  LOP3.LUT R6, R20, 0x70, R6, 0xf8, !PT ;  /* 0x0000007014067812 */ /* 0x000fca00078ef806 */
[----:B------:R-:W-:-:S04]  /*14cf0*/  IMAD R6, R17, 0xc0, R6 ;  /* 0x000000c011067824 */ /* 0x000fc800078e0206 */
[----:B----4-:R-:W-:-:S04]  /*14d00*/  @P0 IMAD.HI.U32 R0, R6, R4, RZ ;  /* 0x0000000406000227 */ /* 0x010fc800078e00ff */
[----:B------:R-:W-:Y:S01]  /*14d10*/  IMAD.MOV.U32 R4, RZ, RZ, R6 ;  /* 0x000000ffff047224 */ /* 0x000fe200078e0006 */
[----:B-1----:R-:W-:-:S04]  /*14d20*/  @P0 SHF.R.U32.HI R4, RZ, R5, R0 ;  /* 0x00000005ff040219 */ /* 0x002fc80000011600 */
[----:B------:R-:W-:-:S05]  /*14d30*/  SHF.R.S32.HI R0, RZ, 0x1f, R4 ;  /* 0x0000001fff007819 */ /* 0x000fca0000011404 */
[----:B------:R-:W-:-:S04]  /*14d40*/  IMAD R0, R0, UR4, RZ ;  /* 0x0000000400007c24 */ /* 0x000fc8000f8e02ff */
[C---:B------:R-:W-:Y:S01]  /*14d50*/  IMAD R7, R4.reuse, UR5, R0 ;  /* 0x0000000504077c24 */ /* 0x040fe2000f8e0200 */
[C---:B------:R-:W-:Y:S01]  /*14d60*/  IADD3 R0, -R4.reuse, RZ, RZ ;  /* 0x000000ff04007210 */ /* 0x040fe20007ffe1ff */
        /* <DEDUP_REMOVED lines=29> */
[----:B------:R-:W-:Y:S02]  /*14f40*/  LEA R5, P1, R2, UR8, 0x1 ;  /* 0x0000000802057c11 */ /* 0x000fe4000f8208ff */
[----:B------:R-:W-:Y:S02]  /*14f50*/  ISETP.GE.AND P0, PT, R20, UR4, PT ;  /* 0x0000000414007c0c */ /* 0x000fe4000bf06270 */
[----:B------:R-:W-:Y:S01]  /*14f60*/  IADD3 R6, R3, R6, RZ ;  /* 0x0000000603067210 */ /* 0x000fe20007ffe0ff */
        /* <DEDUP_REMOVED lines=8> */
[----:B------:R-:W-:Y:S01]  /*14ff0*/  SHFL.IDX PT, R8, R5, RZ, 0x181f ;  /* 0x00181fff05087589 */ /* 0x000fe200000e0000 */
        /* <DEDUP_REMOVED lines=71> */
[----:B0-----:R-:W-:-:S05]  /*15470*/  VIADD R0, R17, 0x80 ;  /* 0x0000008011007836 */ /* 0x001fca0000000000 */
[----:B------:R-:W-:Y:S01]  /*15480*/  ISETP.GE.AND P2, PT, R0, R3, PT ;  /* 0x000000030000720c */ /* 0x000fe20003f46270 */
[----:B------:R-:W-:-:S05]  /*15490*/  VIADD R0, R17, 0x70 ;  /* 0x0000007011007836 */ /* 0x000fca0000000000 */
[----:B------:R-:W-:Y:S02]  /*154a0*/  ISETP.GE.AND P1, PT, R0, R3, PT ;  /* 0x000000030000720c */ /* 0x000fe40003f26270 */
[----:B------:R-:W0:Y:S11]  /*154b0*/  SHFL.IDX PT, R0, R2, RZ, 0x181f ;  /* 0x00181fff02007589 */ /* 0x000e3600000e0000 */
[----:B-1----:R-:W-:-:S04]  /*154c0*/  @!P1 LEA R6, P3, R20, R6, 0x1 ;  /* 0x0000000614069211 */ /* 0x002fc800078608ff */
[----:B------:R-:W-:-:S05]  /*154d0*/  @!P1 IADD3.X R4, RZ, R4, RZ, P3, !PT ;  /* 0x00000004ff049210 */ /* 0x000fca0001ffe4ff */
        /* <DEDUP_REMOVED lines=18> */
[----:B0-----:R-:W-:-:S04]  /*15600*/  @!P1 LEA R6, P2, R20, R6, 0x1 ;  /* 0x0000000614069211 */ /* 0x001fc800078408ff */
[----:B------:R-:W-:-:S05]  /*15610*/  @!P1 IADD3.X R0, RZ, R0, RZ, P2, !PT ;  /* 0x00000000ff009210 */ /* 0x000fca00017fe4ff */
[----:B------:R-:W-:Y:S02]  /*15620*/  @!P1 IMAD.MOV.U32 R7, RZ, RZ, R0 ;  /* 0x000000ffff079224 */ /* 0x000fe400078e0000 */
[----:B------:R0:W1:Y:S04]  /*15630*/  SHFL.IDX PT, R0, R2, 0x3, 0x181f ;  /* 0x00781f0002007f89 */ /* 0x00006800000e0000 */
[----:B------:R0:W-:Y:S04]  /*15640*/  @!P1 LDGSTS.E.BYPASS.LTC128B.128 [R10+0x11400], desc[UR56][R6.64], !P0 ;  /* 0x11400000060a9fae */ /* 0x0001e8000c101d78 */
[----:B------:R0:W2:Y:S02]  /*15650*/  SHFL.IDX PT, R2, R5, 0x3, 0x181f ;  /* 0x00781f0005027f89 */ /* 0x0000a400000e0000 */
.L_x_13382:
[----:B------:R-:W-:Y:S01]  /*15660*/  VIADD R17, R17, 0xb0 ;  /* 0x000000b011117836 */ /* 0x000fe20000000000 */
[----:B------:R-:W-:-:S04]  /*15670*/  IADD3 R8, R22, 0x30800, RZ ;  /* 0x0003080016087810 */ /* 0x000fc80007ffe0ff */
[----:B------:R-:W-:-:S13]  /*15680*/  ISETP.GE.AND P1, PT, R17, R3, PT ;  /* 0x000000031100720c */ /* 0x000fda0003f26270 */
[----:B0-2---:R-:W-:-:S05]  /*15690*/  @!P1 LEA R2, P2, R20, R2, 0x1 ;  /* 0x0000000214029211 */ /* 0x005fca00078408ff */
[----:B-1----:R-:W-:-:S05]  /*156a0*/  @!P1 IMAD.X R3, RZ, RZ, R0, P2 ;  /* 0x000000ffff039224 */ /* 0x002fca00010e0600 */
[----:B------:R-:W-:Y:S01]  /*156b0*/  @!PT LDS RZ, [RZ] ;  /* 0x00000000fffff984 */ /* 0x000fe20000000800 */
[----:B------:R-:W-:Y:S01]  /*156c0*/  @!PT LDS RZ, [RZ] ;  /* 0x00000000fffff984 */ /* 0x000fe20000000800 */
[----:B------:R-:W-:Y:S01]  /*156d0*/  @!PT LDS RZ, [RZ] ;  /* 0x00000000fffff984 */ /* 0x000fe20000000800 */
[----:B------:R0:W-:Y:S01]  /*156e0*/  @!P1 LDGSTS.E.BYPASS.LTC128B.128 [R10+0x11c00], desc[UR56][R2.64], !P0 ;  /* 0x11c00000020a9fae */ /* 0x0001e2000c101d78 */
[----:B------:R-:W-:Y:S01]  /*156f0*/  PLOP3.LUT P0, PT, PT, PT, PT, 0x80, 0x0 ;  /* 0x000000000000781c */ /* 0x000fe20003f0f070 */
[----:B------:R-:W-:-:S12]  /*15700*/  NOP ;  /* 0x0000000000007918 */ /* 0x000fd80000000000 */
.L_x_13231:
        /* <DEDUP_REMOVED lines=14> */
[----:B0-----:R-:W2:Y:S01]  /*157f0*/  LDL.LU R2, [R1+0x34] ;  /* 0x0000340001027983 */ /* 0x001ea20000300800 */
[----:B------:R0:W-:Y:S01]  /*15800*/  SYNCS.ARRIVE.TRANS64.A1T0 RZ, [R22+URZ+0x30800], RZ ;  /* 0x030800ff16ff79a7 */ /* 0x0001e2000810003f */
[----:B------:R-:W-:Y:S01]  /*15810*/  BSSY B0, `(.L_x_13232) ;  /* 0x0000004000007945 */ /* 0x000fe20003800000 */
[----:B------:R-:W1:Y:S01]  /*15820*/  SYNCS.PHASECHK.TRANS64.TRYWAIT P0, [R22+URZ+0x30820], R3 ;  /* 0x03082003160075a7 */ /* 0x000e62000800017f */
[----:B--2---:R-:W-:Y:S02]  /*15830*/  ISETP.GE.AND P1, PT, R2, 0xc1, PT ;  /* 0x000000c10200780c */ /* 0x004fe40003f26270 */
[----:B01----:R-:W-:Y:S11]  /*15840*/  @!P0 BRA `(.L_x_13233) ;  /* 0x0000004800248947 */ /* 0x003ff60003800000 */
.L_x_13383:
[----:B------:R-:W-:Y:S05]  /*15850*/  BSYNC B0 ;  /* 0x0000000000007941 */ /* 0x000fea0003800000 */
.L_x_13232:
[----:B------:R-:W-:Y:S04]  /*15860*/  BSSY B0, `(.L_x_13234) ;  /* 0x0000170000007945 */ /* 0x000fe80003800000 */
[----:B------:R-:W-:Y:S05]  /*15870*/  @!P1 BRA `(.L_x_13235) ;  /* 0x0000001400b89947 */ /* 0x000fea0003800000 */
[----:B------:R-:W2:Y:S01]  /*15880*/  LDL R2, [R1+0x18] ;  /* 0x0000180001027983 */ /* 0x000ea20000100800 */
[----:B------:R-:W-:Y:S01]  /*15890*/  MOV R0, 0x1 ;  /* 0x0000000100007802 */ /* 0x000fe20000000f00 */
        /* <DEDUP_REMOVED lines=23> */
[----:B------:R-:W1:Y:S01]  /*15a10*/  LDC R5, c[0x0][0x43c] ;  /* 0x00010f00ff057b82 */ /* 0x000e620000000800 */
        /* <DEDUP_REMOVED lines=16> */
.L_x_13240:
[----:B------:R-:W-:Y:S01]  /*15b20*/  LEA R2, R6, R22, 0x3 ;  /* 0x0000001606027211 */ /* 0x000fe200078e18ff */
[----:B------:R-:W-:Y:S01]  /*15b30*/  BSSY B3, `(.L_x_13241) ;  /* 0x0000004000037945 */ /* 0x000fe20003800000 */
[----:B0-----:R-:W-:-:S04]  /*15b40*/  SHF.L.U32 R3, R9, 0x1f, RZ ;  /* 0x0000001f09037819 */ /* 0x001fc800000006ff */
[----:B------:R-:W0:Y:S02]  /*15b50*/  SYNCS.PHASECHK.TRANS64.TRYWAIT P0, [R2+URZ+0x30840], R3 ;  /* 0x03084003020075a7 */ /* 0x000e24000800017f */
[----:B0-----:R-:W-:Y:S05]  /*15b60*/  @!P0 BRA `(.L_x_13242) ;  /* 0x0000004400708947 */ /* 0x001fea0003800000 */
.L_x_13384:
[----:B------:R-:W-:Y:S05]  /*15b70*/  BSYNC B3 ;  /* 0x0000000000037941 */ /* 0x000fea0003800000 */
.L_x_13241:
        /* <DEDUP_REMOVED lines=12> */
.L_x_13244:
[----:B------:R-:W-:Y:S05]  /*15c40*/  BSYNC B3 ;  /* 0x0000000000037941 */ /* 0x000fea0003800000 */
.L_x_13243:
[----:B------:R-:W-:Y:S01]  /*15c50*/  IMAD.MOV.U32 R10, RZ, RZ, RZ ;  /* 0x000000ffff0a7224 */ /* 0x000fe200078e00ff */
[----:B------:R-:W-:Y:S01]  /*15c60*/  UIADD3 UR4, UP0, UR38, 0x370, URZ ;  /* 0x0000037026047890 */ /* 0x000fe2000ff1e03f */
[----:B0-----:R-:W-:Y:S01]  /*15c70*/  IMAD R3, R6, 0x6000, R22 ;  /* 0x0000600006037824 */ /* 0x001fe200078e0216 */
[----:B------:R-:W-:Y:S01]  /*15c80*/  PLOP3.LUT P0, PT, PT, PT, PT, 0x80, 0x0 ;  /* 0x000000000000781c */ /* 0x000fe20003f0f070 */
[----:B------:R-:W-:Y:S01]  /*15c90*/  IMAD R5, R0, 0xc0, R28 ;  /* 0x000000c000057824 */ /* 0x000fe200078e021c */
[----:B------:R-:W-:Y:S01]  /*15ca0*/  R2UR UR10, R10 ;  /* 0x000000000a0a72ca */ /* 0x000fe200000e0000 */
[----:B------:R-:W-:Y:S01]  /*15cb0*/  VIADD R3, R3, 0x12400 ;  /* 0x0001240003037836 */ /* 0x000fe20000000000 */
[----:B------:R-:W-:Y:S01]  /*15cc0*/  IADD3 R2, R2, 0x30830, RZ ;  /* 0x0003083002027810 */ /* 0x000fe20007ffe0ff */
[----:B------:R-:W-:Y:S01]  /*15cd0*/  UIADD3.X UR5, URZ, UR39, URZ, UP0, !UPT ;  /* 0x000000273f057290 */ /* 0x000fe200087fe43f */
[----:B------:R-:W-:Y:S01]  /*15ce0*/  UMOV UR6, 0x0 ;  /* 0x0000000000067882 */ /* 0x000fe20000000000 */
[----:B------:R-:W-:-:S10]  /*15cf0*/  UMOV UR7, 0x14f00000 ;  /* 0x14f0000000077882 */ /* 0x000fd40000000000 */
.L_x_13245:
        /* <DEDUP_REMOVED lines=15> */
.L_x_13385:
[----:B------:R-:W-:Y:S05]  /*15df0*/  BSYNC B3 ;  /* 0x0000000000037941 */ /* 0x000fea0003800000 */
.L_x_13246:
[----:B------:R-:W-:Y:S01]  /*15e00*/  BSSY B3, `(.L_x_13248) ;  /* 0x000000c000037945 */ /* 0x000fe20003800000 */
[----:B------:R-:W-:Y:S01]  /*15e10*/  MOV R12, 0x0 ;  /* 0x00000000000c7802 */ /* 0x000fe20000000f00 */
[----:B------:R-:W-:Y:S02]  /*15e20*/  IMAD.MOV.U32 R13, RZ, RZ, 0x14f00000 ;  /* 0x14f00000ff0d7424 */ /* 0x000fe400078e00ff */
[----:B------:R-:W-:Y:S05]  /*15e30*/  @P1 BRA `(.L_x_13249) ;  /* 0x0000000000201947 */ /* 0x000fea0003800000 */
[----:B------:R-:W1:Y:S01]  /*15e40*/  S2R R5, SR_TID.X ;  /* 0x0000000000057919 */ /* 0x000e620000002100 */
[----:B0-----:R-:W-:Y:S01]  /*15e50*/  IMAD R2, R23, 0x8, R22 ;  /* 0x0000000817027824 */ /* 0x001fe200078e0216 */
[----:B------:R-:W-:-:S04]  /*15e60*/  MOV R3, 0x6000 ;  /* 0x0000600000037802 */ /* 0x000fc80000000f00 */
[----:B------:R2:W-:Y:S01]  /*15e70*/  SYNCS.ARRIVE.TRANS64 RZ, [R2+URZ+0x30850], R3 ;  /* 0x0308500302ff79a7 */ /* 0x0005e2000800003f */
[----:B-1----:R-:W-:-:S04]  /*15e80*/  LOP3.LUT R5, R5, 0x1f, RZ, 0xc0, !PT ;  /* 0x0000001f05057812 */ /* 0x002fc800078ec0ff */
[----:B------:R-:W-:-:S13]  /*15e90*/  ISETP.NE.AND P0, PT, R5, RZ, PT ;  /* 0x000000ff0500720c */ /* 0x000fda0003f05270 */
[----:B--2---:R-:W-:Y:S05]  /*15ea0*/  @!P0 BRA `(.L_x_13249) ;  /* 0x0000000000048947 */ /* 0x004fea0003800000 */
[----:B------:R-:W-:Y:S01]  /*15eb0*/  BPT.TRAP 0x1 ;  /* 0x000000040000795c */ /* 0x000fe20000300000 */
.L_x_13249:
[----:B------:R-:W-:Y:S05]  /*15ec0*/  BSYNC B3 ;  /* 0x0000000000037941 */ /* 0x000fea0003800000 */
.L_x_13248:
        /* <DEDUP_REMOVED lines=11> */
.L_x_13250:
        /* <DEDUP_REMOVED lines=12> */
.L_x_13239:
[----:B------:R-:W-:Y:S05]  /*16040*/  BSYNC B1 ;  /* 0x0000000000017941 */ /* 0x000fea0003800000 */
.L_x_13238:
[----:B------:R-:W2:Y:S01]  /*16050*/  LDL.LU R0, [R1+0x18] ;  /* 0x0000180001007983 */ /* 0x000ea20000300800 */
[----:B------:R-:W-:Y:S02]  /*16060*/  IMAD.MOV.U32 R23, RZ, RZ, R6 ;  /* 0x000000ffff177224 */ /* 0x000fe400078e0006 */
[----:B------:R-:W-:Y:S01]  /*16070*/  IMAD.MOV.U32 R26, RZ, RZ, R9 ;  /* 0x000000ffff1a7224 */ /* 0x000fe200078e0009 */
[----:B--2---:R-:W-:-:S07]  /*16080*/  IADD3 R0, R0, -0x3, RZ ;  /* 0xfffffffd00007810 */ /* 0x004fce0007ffe0ff */
.L_x_13237:
[----:B------:R-:W-:Y:S05]  /*16090*/  BSYNC B2 ;  /* 0x0000000000027941 */ /* 0x000fea0003800000 */
.L_x_13236:
[----:B------:R-:W2:Y:S01]  /*160a0*/  LDL.LU R2, [R1+0x1c] ;  /* 0x00001c0001027983 */ /* 0x000ea20000300800 */
[----:B------:R-:W-:-:S04]  /*160b0*/  IADD3 R7, -R7, RZ, RZ ;  /* 0x000000ff07077210 */ /* 0x000fc80007ffe1ff */
[----:B--2---:R-:W-:-:S13]  /*160c0*/  ISETP.NE.AND P0, PT, R2, R7, PT ;  /* 0x000000070200720c */ /* 0x004fda0003f05270 */
[----:B------:R-:W-:Y:S05]  /*160d0*/  @!P0 BRA `(.L_x_13235) ;  /* 0x0000000c00a08947 */ /* 0x000fea0003800000 */
[----:B------:R-:W-:-:S07]  /*160e0*/  IMAD.MOV.U32 R4, RZ, RZ, R24 ;  /* 0x000000ffff047224 */ /* 0x000fce00078e0018 */
.L_x_13277:
        /* <DEDUP_REMOVED lines=28> */
[----:B------:R-:W-:-:S05]  /*162b0*/  IMAD R4, R25, UR7, R4 ;  /* 0x0000000719047c24 */ /* 0x000fca000f8e0204 */
[----:B------:R-:W-:Y:S02]  /*162c0*/  IADD3 R3, R4, R3, RZ ;  /* 0x0000000304037210 */ /* 0x000fe40007ffe0ff */
[----:B------:R-:W-:-:S04]  /*162d0*/  LEA R4, P0, R2, UR4, 0x2 ;  /* 0x0000000402047c11 */ /* 0x000fc8000f8010ff */
[----:B------:R-:W-:-:S05]  /*162e0*/  LEA.HI.X R5, R2, UR5, R3, 0x2, P0 ;  /* 0x0000000502057c11 */ /* 0x000fca00080f1403 */
[----:B------:R1:W5:Y:S04]  /*162f0*/  LDG.E R4, desc[UR56][R4.64] ;  /* 0x0000003804047981 */ /* 0x000368000c1e1900 */
.L_x_13253:
[----:B------:R-:W-:Y:S01]  /*16300*/  IMAD R2, R6, 0x8, R22 ;  /* 0x0000000806027824 */ /* 0x000fe200078e0216 */
[----:B0-----:R-:W-:Y:S01]  /*16310*/  SHF.L.U32 R3, R7, 0x1f, RZ ;  /* 0x0000001f07037819 */ /* 0x001fe200000006ff */
[----:B------:R-:W-:Y:S03]  /*16320*/  BSSY B2, `(.L_x_13254) ;  /* 0x0000003000027945 */ /* 0x000fe60003800000 */
[----:B------:R-:W0:Y:S02]  /*16330*/  SYNCS.PHASECHK.TRANS64.TRYWAIT P0, [R2+URZ+0x30840], R3 ;  /* 0x03084003020075a7 */ /* 0x000e24000800017f */
[----:B0-----:R-:W-:Y:S05]  /*16340*/  @!P0 BRA `(.L_x_13255) ;  /* 0x0000003c00a08947 */ /* 0x001fea0003800000 */
.L_x_13386:
[----:B------:R-:W-:Y:S05]  /*16350*/  BSYNC B2 ;  /* 0x0000000000027941 */ /* 0x000fea0003800000 */
.L_x_13254:
        /* <DEDUP_REMOVED lines=12> */
.L_x_13257:
[----:B------:R-:W-:Y:S05]  /*16420*/  BSYNC B2 ;  /* 0x0000000000027941 */ /* 0x000fea0003800000 */
.L_x_13256:
[----:B------:R-:W-:Y:S01]  /*16430*/  MOV R5, RZ ;  /* 0x000000ff00057202 */ /* 0x000fe20000000f00 */
[----:B0-----:R-:W-:Y:S01]  /*16440*/  IMAD R3, R6, 0x6000, R22 ;  /* 0x0000600006037824 */ /* 0x001fe200078e0216 */
[----:B------:R-:W-:Y:S01]  /*16450*/  UIADD3 UR4, UP0, UR38, 0x370, URZ ;  /* 0x0000037026047890 */ /* 0x000fe2000ff1e03f */
        /* <DEDUP_REMOVED lines=8> */
.L_x_13258:
        /* <DEDUP_REMOVED lines=15> */
.L_x_13387:
[----:B------:R-:W-:Y:S05]  /*165d0*/  BSYNC B2 ;  /* 0x0000000000027941 */ /* 0x000fea0003800000 */
.L_x_13259:
[----:B------:R-:W-:Y:S01]  /*165e0*/  BSSY B2, `(.L_x_13261) ;  /* 0x000000b000027945 */ /* 0x000fe20003800000 */
[----:B------:R-:W-:Y:S02]  /*165f0*/  IMAD.MOV.U32 R2, RZ, RZ, 0x0 ;  /* 0x00000000ff027424 */ /* 0x000fe400078e00ff */
[----:B------:R-:W-:Y:S01]  /*16600*/  IMAD.MOV.U32 R3, RZ, RZ, 0x14f00000 ;  /* 0x14f00000ff037424 */ /* 0x000fe200078e00ff */
[----:B------:R-:W-:Y:S06]  /*16610*/  @P1 BRA `(.L_x_13262) ;  /* 0x00000000001c1947 */ /* 0x000fec0003800000 */
[----:B------:R-:W1:Y:S02]  /*16620*/  S2R R11, SR_TID.X ;  /* 0x00000000000b7919 */ /* 0x000e640000002100 */
[----:B-1----:R-:W-:Y:S02]  /*16630*/  LOP3.LUT R12, R11, 0x1f, RZ, 0xc0, !PT ;  /* 0x0000001f0b0c7812 */ /* 0x002fe400078ec0ff */
[----:B------:R-:W-:Y:S02]  /*16640*/  MOV R11, 0x6000 ;  /* 0x00006000000b7802 */ /* 0x000fe40000000f00 */
[----:B------:R-:W-:Y:S02]  /*16650*/  ISETP.NE.AND P0, PT, R12, RZ, PT ;  /* 0x000000ff0c00720c */ /* 0x000fe40003f05270 */
[----:B------:R1:W-:Y:S11]  /*16660*/  SYNCS.ARRIVE.TRANS64 RZ, [R10+URZ+0x50], R11 ;  /* 0x0000500b0aff79a7 */ /* 0x0003f6000800003f */
[----:B-1----:R-:W-:Y:S05]  /*16670*/  @!P0 BRA `(.L_x_13262) ;  /* 0x0000000000048947 */ /* 0x002fea0003800000 */
[----:B------:R-:W-:Y:S01]  /*16680*/  BPT.TRAP 0x1 ;  /* 0x000000040000795c */ /* 0x000fe20000300000 */
.L_x_13262:
[----:B------:R-:W-:Y:S05]  /*16690*/  BSYNC B2 ;  /* 0x0000000000027941 */ /* 0x000fea0003800000 */
.L_x_13261:
        /* <DEDUP_REMOVED lines=10> */
.L_x_13263:
        /* <DEDUP_REMOVED lines=12> */
.L_x_13252:
[----:B------:R-:W-:Y:S05]  /*16800*/  BSYNC B1 ;  /* 0x0000000000017941 */ /* 0x000fea0003800000 */
.L_x_13251:
        /* <DEDUP_REMOVED lines=10> */
[----:B------:R-:W-:Y:S02]  /*168b0*/  IADD3 R9, R0, -0x1, RZ ;  /* 0xffffffff00097810 */ /* 0x000fe40007ffe0ff */
        /* <DEDUP_REMOVED lines=21> */
.L_x_13266:
[----:B------:R-:W-:Y:S01]  /*16a10*/  IMAD R2, R23, 0x8, R22 ;  /* 0x0000000817027824 */ /* 0x000fe200078e0216 */
[----:B0-----:R-:W-:Y:S01]  /*16a20*/  SHF.L.U32 R3, R26, 0x1f, RZ ;  /* 0x0000001f1a037819 */ /* 0x001fe200000006ff */
[----:B------:R-:W-:Y:S03]  /*16a30*/  BSSY B2, `(.L_x_13267) ;  /* 0x0000003000027945 */ /* 0x000fe60003800000 */
[----:B------:R-:W0:Y:S02]  /*16a40*/  SYNCS.PHASECHK.TRANS64.TRYWAIT P0, [R2+URZ+0x30840], R3 ;  /* 0x03084003020075a7 */ /* 0x000e24000800017f */
[----:B0-----:R-:W-:Y:S05]  /*16a50*/  @!P0 BRA `(.L_x_13268) ;  /* 0x0000003800048947 */ /* 0x001fea0003800000 */
.L_x_13388:
[----:B------:R-:W-:Y:S05]  /*16a60*/  BSYNC B2 ;  /* 0x0000000000027941 */ /* 0x000fea0003800000 */
.L_x_13267:
        /* <DEDUP_REMOVED lines=12> */
.L_x_13270:
[----:B------:R-:W-:Y:S05]  /*16b30*/  BSYNC B2 ;  /* 0x0000000000027941 */ /* 0x000fea0003800000 */
.L_x_13269:
[----:B------:R-:W-:Y:S01]  /*16b40*/  MOV R5, RZ ;  /* 0x000000ff00057202 */ /* 0x000fe20000000f00 */
[C---:B0-----:R-:W-:Y:S01]  /*16b50*/  IMAD R3, R23.reuse, 0x8, R8 ;  /* 0x0000000817037824 */ /* 0x041fe200078e0208 */
[----:B------:R-:W-:Y:S01]  /*16b60*/  UIADD3 UR4, UP0, UR38, 0x370, URZ ;  /* 0x0000037026047890 */ /* 0x000fe2000ff1e03f */
[----:B------:R-:W-:Y:S01]  /*16b70*/  IMAD R2, R23, 0x6000, R22 ;  /* 0x0000600017027824 */ /* 0x000fe200078e0216 */
[----:B------:R-:W-:Y:S01]  /*16b80*/  R2UR UR10, R5 ;  /* 0x00000000050a72ca */ /* 0x000fe200000e0000 */
[----:B------:R-:W-:Y:S01]  /*16b90*/  IMAD R10, R9, 0xc0, R28 ;  /* 0x000000c0090a7824 */ /* 0x000fe200078e021c */
[----:B------:R-:W-:Y:S01]  /*16ba0*/  PLOP3.LUT P0, PT, PT, PT, PT, 0x80, 0x0 ;  /* 0x000000000000781c */ /* 0x000fe20003f0f070 */
[----:B------:R-:W-:Y:S01]  /*16bb0*/  VIADD R2, R2, 0x12400 ;  /* 0x0001240002027836 */ /* 0x000fe20000000000 */
[----:B------:R-:W-:Y:S01]  /*16bc0*/  IADD3 R3, R3, 0x30, RZ ;  /* 0x0000003003037810 */ /* 0x000fe20007ffe0ff */
[----:B------:R-:W-:Y:S01]  /*16bd0*/  UIADD3.X UR5, URZ, UR39, URZ, UP0, !UPT ;  /* 0x000000273f057290 */ /* 0x000fe200087fe43f */
[----:B------:R-:W-:Y:S01]  /*16be0*/  UMOV UR6, 0x0 ;  /* 0x0000000000067882 */ /* 0x000fe20000000000 */
[----:B------:R-:W-:-:S10]  /*16bf0*/  UMOV UR7, 0x14f00000 ;  /* 0x14f0000000077882 */ /* 0x000fd40000000000 */
.L_x_13271:
        /* <DEDUP_REMOVED lines=15> */
.L_x_13389:
[----:B------:R-:W-:Y:S05]  /*16cf0*/  BSYNC B2 ;  /* 0x0000000000027941 */ /* 0x000fea0003800000 */
.L_x_13272:
[----:B------:R-:W-:Y:S01]  /*16d00*/  BSSY B2, `(.L_x_13274) ;  /* 0x000000b000027945 */ /* 0x000fe20003800000 */
[----:B0-----:R-:W-:Y:S01]  /*16d10*/  IMAD.MOV.U32 R2, RZ, RZ, 0x0 ;  /* 0x00000000ff027424 */ /* 0x001fe200078e00ff */
[----:B------:R-:W-:Y:S02]  /*16d20*/  MOV R3, 0x14f00000 ;  /* 0x14f0000000037802 */ /* 0x000fe40000000f00 */
        /* <DEDUP_REMOVED lines=8> */
.L_x_13275:
[----:B------:R-:W-:Y:S05]  /*16db0*/  BSYNC B2 ;  /* 0x0000000000027941 */ /* 0x000fea0003800000 */
.L_x_13274:
        /* <DEDUP_REMOVED lines=8> */
[----:B------:R-:W-:Y:S01]  /*16e40*/  IADD3 R6, R6, 0x400, RZ ;  /* 0x0000040006067810 */ /* 0x000fe20007ffe0ff */
[----:B------:R-:W-:-:S12]  /*16e50*/  UIADD3.X UR5, URZ, UR39, URZ, UP0, !UPT ;  /* 0x000000273f057290 */ /* 0x000fd800087fe43f */
.L_x_13276:
        /* <DEDUP_REMOVED lines=12> */
.L_x_13265:
[----:B------:R-:W-:Y:S05]  /*16f20*/  BSYNC B1 ;  /* 0x0000000000017941 */ /* 0x000fea0003800000 */
.L_x_13264:
[C---:B------:R-:W-:Y:S02]  /*16f30*/  ISETP.GT.AND P0, PT, R0.reuse, 0x1, PT ;  /* 0x000000010000780c */ /* 0x040fe40003f04270 */
[----:B------:R-:W-:-:S11]  /*16f40*/  IADD3 R0, R0, -0x2, RZ ;  /* 0xfffffffe00007810 */ /* 0x000fd60007ffe0ff */
[----:B------:R-:W-:Y:S05]  /*16f50*/  @P0 BRA `(.L_x_13277) ;  /* 0xfffffff000640947 */ /* 0x000fea000383ffff */
.L_x_13235:
[----:B------:R-:W-:Y:S05]  /*16f60*/  BSYNC B0 ;  /* 0x0000000000007941 */ /* 0x000fea0003800000 */
.L_x_13234:
        /* <DEDUP_REMOVED lines=17> */
.L_x_13279:
[----:B------:R-:W-:Y:S05]  /*17080*/  BSYNC B0 ;  /* 0x0000000000007941 */ /* 0x000fea0003800000 */
.L_x_13278:
        /* <DEDUP_REMOVED lines=10> */
.L_x_13390:
[----:B------:R-:W-:Y:S05]  /*17130*/  BSYNC B1 ;  /* 0x0000000000017941 */ /* 0x000fea0003800000 */
.L_x_13282:
        /* <DEDUP_REMOVED lines=9> */
.L_x_13285:
[----:B------:R-:W-:Y:S05]  /*171d0*/  BSYNC B1 ;  /* 0x0000000000017941 */ /* 0x000fea0003800000 */
.L_x_13284:
[----:B0-----:R-:W-:Y:S01]  /*171e0*/  IMAD R0, R23, 0x6000, R22 ;  /* 0x0000600017007824 */ /* 0x001fe200078e0216 */
[----:B------:R-:W-:Y:S01]  /*171f0*/  UIADD3 UR4, UP0, UR38, 0x470, URZ ;  /* 0x0000047026047890 */ /* 0x000fe2000ff1e03f */
[----:B------:R-:W-:Y:S01]  /*17200*/  PLOP3.LUT P0, PT, PT, PT, PT, 0x80, 0x0 ;  /* 0x000000000000781c */ /* 0x000fe20003f0f070 */
[----:B------:R-:W-:Y:S01]  /*17210*/  IMAD R28, R27, 0xc0, R28 ;  /* 0x000000c01b1c7824 */ /* 0x000fe200078e021c */
[----:B------:R-:W-:Y:S01]  /*17220*/  IADD3 R2, R3, 0x30850, RZ ;  /* 0x0003085003027810 */ /* 0x000fe20007ffe0ff */
[----:B------:R-:W-:Y:S01]  /*17230*/  VIADD R0, R0, 0x400 ;  /* 0x0000040000007836 */ /* 0x000fe20000000000 */
[----:B------:R-:W-:Y:S01]  /*17240*/  UIADD3.X UR5, URZ, UR39, URZ, UP0, !UPT ;  /* 0x000000273f057290 */ /* 0x000fe200087fe43f */
[----:B------:R-:W-:Y:S01]  /*17250*/  UMOV UR6, 0x0 ;  /* 0x0000000000067882 */ /* 0x000fe20000000000 */
[----:B------:R-:W-:Y:S01]  /*17260*/  UMOV UR7, 0x14f00000 ;  /* 0x14f0000000077882 */ /* 0x000fe20000000000 */
[----:B------:R-:W-:-:S09]  /*17270*/  UMOV UR10, URZ ;  /* 0x0000003f000a7c82 */ /* 0x000fd20008000000 */
.L_x_13286:
        /* <DEDUP_REMOVED lines=10> */
.L_x_13281:
[----:B------:R-:W-:Y:S05]  /*17320*/  BSYNC B0 ;  /* 0x0000000000007941 */ /* 0x000fea0003800000 */
.L_x_13280:
[----:B------:R-:W-:-:S05]  /*17330*/  VIADD R23, R23, 0x1 ;  /* 0x0000000117177836 */ /* 0x000fca0000000000 */
[----:B------:R-:W-:-:S04]  /*17340*/  ISETP.NE.AND P0, PT, R23, 0x2, PT ;  /* 0x000000021700780c */ /* 0x000fc80003f05270 */
[----:B0-----:R-:W-:Y:S02]  /*17350*/  SEL R3, RZ, 0x1, P0 ;  /* 0x00000001ff037807 */ /* 0x001fe40000000000 */
[----:B------:R-:W-:Y:S02]  /*17360*/  SEL R23, R23, RZ, P0 ;  /* 0x000000ff17177207 */ /* 0x000fe40000000000 */
[----:B------:R-:W-:-:S07]  /*17370*/  LOP3.LUT R26, R26, R3, RZ, 0x3c, !PT ;  /* 0x000000031a1a7212 */ /* 0x000fce00078e3cff */
.L_x_13216:
[----:B------:R-:W-:Y:S05]  /*17380*/  BSYNC B7 ;  /* 0x0000000000077941 */ /* 0x000fea0003800000 */
.L_x_13214:
        /* <DEDUP_REMOVED lines=8> */
[----:B------:R-:W-:-:S05]  /*17410*/  MOV R22, UR4 ;  /* 0x0000000400167c02 */ /* 0x000fca0008000f00 */
[----:B------:R2:W3:Y:S01]  /*17420*/  LDS.128 R16, [R22+0x308d0] ;  /* 0x0308d00016107984 */ /* 0x0004e20000000c00 */
[----:B------:R-:W-:Y:S06]  /*17430*/  BAR.ARV 0x4, 0x200 ;  /* 0x0108000000007b1d */ /* 0x000fec0000002000 */
[----:B------:R-:W-:Y:S05]  /*17440*/  BRA `(.L_x_13288) ;  /* 0x0000000800407947 */ /* 0x000fea0003800000 */
.L_x_13287:
        /* <DEDUP_REMOVED lines=15> */
[----:B------:R-:W-:Y:S01]  /*17540*/  ISETP.GE.U32.AND P5, PT, R8, 0x10, PT ;  /* 0x000000100800780c */ /* 0x000fe20003fa6070 */
[----:B------:R-:W-:Y:S01]  /*17550*/  SHFL.IDX PT, R4, R16, 0x1, 0x1f ;  /* 0x00201f0010047f89 */ /* 0x000fe200000e0000 */
[----:B0-----:R-:W-:Y:S01]  /*17560*/  IMAD.MOV.U32 R2, RZ, RZ, RZ ;  /* 0x000000ffff027224 */ /* 0x001fe200078e00ff */
[----:B--2---:R-:W-:-:S02]  /*17570*/  @!P1 MOV R2, R3 ;  /* 0x0000000300029202 */ /* 0x004fc40000000f00 */
[----:B------:R-:W-:-:S03]  /*17580*/  ISETP.NE.AND P1, PT, R8, RZ, PT ;  /* 0x000000ff0800720c */ /* 0x000fc60003f25270 */
[----:B------:R-:W0:Y:S02]  /*17590*/  SHFL.UP PT, R14, R2, 0x1, RZ ;  /* 0x04200000020e7989 */ /* 0x000e2400000e00ff */
[----:B0-----:R-:W-:-:S05]  /*175a0*/  SEL R5, R14, RZ, P1 ;  /* 0x000000ff0e057207 */ /* 0x001fca0000800000 */
[----:B------:R-:W-:-:S05]  /*175b0*/  IMAD.IADD R5, R2, 0x1, R5 ;  /* 0x0000000102057824 */ /* 0x000fca00078e0205 */
[----:B------:R-:W1:Y:S02]  /*175c0*/  SHFL.UP PT, R14, R5, 0x2, RZ ;  /* 0x04400000050e7989 */ /* 0x000e6400000e00ff */
[----:B-1----:R-:W-:-:S05]  /*175d0*/  SEL R6, R14, RZ, P2 ;  /* 0x000000ff0e067207 */ /* 0x002fca0001000000 */
        /* <DEDUP_REMOVED lines=11> */
.L_x_13400:
[----:B------:R-:W-:Y:S02]  /*17690*/  ULDC UR4, c[0x0][0xc38] ;  /* 0x00030e0000047ab9 */ /* 0x000fe40000000800 */
[----:B------:R-:W-:-:S05]  /*176a0*/  MOV R16, UR4 ;  /* 0x0000000400107c02 */ /* 0x000fca0008000f00 */
[----:B-1----:R-:W-:-:S04]  /*176b0*/  IMAD R5, R14, R16, RZ ;  /* 0x000000100e057224 */ /* 0x002fc800078e02ff */
[----:B------:R-:W-:-:S05]  /*176c0*/  IMAD.IADD R4, R4, 0x1, R5 ;  /* 0x0000000104047824 */ /* 0x000fca00078e0205 */
[----:B------:R-:W-:-:S13]  /*176d0*/  ISETP.GT.AND P6, PT, R4, R0, PT ;  /* 0x000000000400720c */ /* 0x000fda0003fc4270 */
[----:B------:R-:W-:Y:S05]  /*176e0*/  @P6 BRA `(.L_x_13290) ;  /* 0x00000000009c6947 */ /* 0x000fea0003800000 */
.L_x_13295:
[----:B------:R-:W1:Y:S01]  /*176f0*/  LDC R6, c[0x0][0xc3c] ;  /* 0x00030f00ff067b82 */ /* 0x000e620000000800 */
[----:B------:R-:W-:-:S05]  /*17700*/  VIADD R19, R19, 0x1f ;  /* 0x0000001f13137836 */ /* 0x000fca0000000000 */
[----:B-1----:R-:W-:-:S13]  /*17710*/  ISETP.GE.AND P6, PT, R19, R6, PT ;  /* 0x000000061300720c */ /* 0x002fda0003fc6270 */
[----:B------:R-:W-:Y:S05]  /*17720*/  @P6 BRA `(.L_x_13291) ;  /* 0x0000000400446947 */ /* 0x000fea0003800000 */
[----:B------:R-:W1:Y:S01]  /*17730*/  S2R R2, SR_TID.X ;  /* 0x0000000000027919 */ /* 0x000e620000002100 */
[----:B------:R-:W-:Y:S01]  /*17740*/  BSSY B0, `(.L_x_13292) ;  /* 0x0000009000007945 */ /* 0x000fe20003800000 */
[----:B-1----:R-:W-:-:S04]  /*17750*/  LOP3.LUT R2, R2, 0x1f, RZ, 0xc0, !PT ;  /* 0x0000001f02027812 */ /* 0x002fc800078ec0ff */
[----:B------:R-:W-:Y:S01]  /*17760*/  IADD3 R5, R19, R2, RZ ;  /* 0x0000000213057210 */ /* 0x000fe20007ffe0ff */
[----:B------:R-:W-:-:S03]  /*17770*/  IMAD.MOV.U32 R2, RZ, RZ, RZ ;  /* 0x000000ffff027224 */ /* 0x000fc600078e00ff */
[----:B------:R-:W-:-:S13]  /*17780*/  ISETP.GE.OR P6, PT, R5, R6, !P0 ;  /* 0x000000060500720c */ /* 0x000fda00047c6670 */
[----:B------:R-:W-:Y:S05]  /*17790*/  @P6 BRA `(.L_x_13293) ;  /* 0x00000000000c6947 */ /* 0x000fea0003800000 */
[----:B0-----:R-:W0:Y:S02]  /*177a0*/  LDC.64 R2, c[0x0][0xc80] ;  /* 0x00032000ff027b82 */ /* 0x001e240000000a00 */
[----:B0-----:R-:W-:-:S06]  /*177b0*/  IMAD.WIDE R2, R5, 0x4, R2 ;  /* 0x0000000405027825 */ /* 0x001fcc00078e0202 */
[----:B------:R1:W5:Y:S02]  /*177c0*/  LDG.E R2, desc[UR56][R2.64] ;  /* 0x0000003802027981 */ /* 0x000364000c1e1900 */
.L_x_13293:
[----:B------:R-:W-:Y:S05]  /*177d0*/  BSYNC B0 ;  /* 0x0000000000007941 */ /* 0x000fea0003800000 */
.L_x_13292:
[----:B------:R-:W-:-:S03]  /*177e0*/  UMOV UR4, 0xffffffff ;  /* 0xffffffff00047882 */ /* 0x000fc60000000000 */
[----:B------:R-:W-:Y:S05]  /*177f0*/  BRA.DIV UR4, `(.L_x_13294) ;  /* 0x0000002e04fc7947 */ /* 0x000fea000b800000 */
[----:B-----5:R-:W2:Y:S02]  /*17800*/  SHFL.UP PT, R14, R2, 0x1, RZ ;  /* 0x04200000020e7989 */ /* 0x020ea400000e00ff */
[----:B--2---:R-:W-:-:S05]  /*17810*/  SEL R13, R14, RZ, P1 ;  /* 0x000000ff0e0d7207 */ /* 0x004fca0000800000 */
[----:B------:R-:W-:-:S05]  /*17820*/  IMAD.IADD R13, R2, 0x1, R13 ;  /* 0x00000001020d7824 */ /* 0x000fca00078e020d */
[----:B------:R-:W2:Y:S02]  /*17830*/  SHFL.UP PT, R14, R13, 0x2, RZ ;  /* 0x044000000d0e7989 */ /* 0x000ea400000e00ff */
[----:B--2---:R-:W-:-:S04]  /*17840*/  SEL R14, R14, RZ, P2 ;  /* 0x000000ff0e0e7207 */ /* 0x004fc80001000000 */
[----:B01----:R-:W-:-:S05]  /*17850*/  IADD3 R3, R13, R14, RZ ;  /* 0x0000000e0d037210 */ /* 0x003fca0007ffe0ff */
        /* <DEDUP_REMOVED lines=10> */
.L_x_13408:
[----:B------:R-:W-:Y:S02]  /*17900*/  ULDC UR4, c[0x0][0xc38] ;  /* 0x00030e0000047ab9 */ /* 0x000fe40000000800 */
[----:B------:R-:W-:-:S04]  /*17910*/  IMAD.U32 R16, RZ, RZ, UR4 ;  /* 0x00000004ff107e24 */ /* 0x000fc8000f8e00ff */
[----:B-1----:R-:W-:-:S04]  /*17920*/  IMAD R5, R14, R16, RZ ;  /* 0x000000100e057224 */ /* 0x002fc800078e02ff */
[----:B------:R-:W-:-:S05]  /*17930*/  IMAD.IADD R4, R5, 0x1, R4 ;  /* 0x0000000105047824 */ /* 0x000fca00078e0204 */
[----:B------:R-:W-:-:S13]  /*17940*/  ISETP.GT.AND P6, PT, R4, R0, PT ;  /* 0x000000000400720c */ /* 0x000fda0003fc4270 */
[----:B------:R-:W-:Y:S05]  /*17950*/  @!P6 BRA `(.L_x_13295) ;  /* 0xfffffffc0064e947 */ /* 0x000fea000383ffff */
.L_x_13290:
        /* <DEDUP_REMOVED lines=8> */
.L_x_13412:
[----:B------:R-:W-:Y:S01]  /*179e0*/  ISETP.NE.AND P0, PT, R6, RZ, PT ;  /* 0x000000ff0600720c */ /* 0x000fe20003f05270 */
[----:B------:R-:W-:-:S12]  /*179f0*/  IMAD.MOV.U32 R14, RZ, RZ, RZ ;  /* 0x000000ffff0e7224 */ /* 0x000fd800078e00ff */
[----:B------:R-:W-:Y:S05]  /*17a00*/  @!P0 BRA `(.L_x_13297) ;  /* 0x0000000000108947 */ /* 0x000fea0003800000 */
[----:B------:R-:W-:Y:S01]  /*17a10*/  UMOV UR4, 0xffffffff ;  /* 0xffffffff00047882 */ /* 0x000fe20000000000 */
[----:B------:R-:W-:Y:S02]  /*17a20*/  VIADD R12, R4, 0xffffffff ;  /* 0xffffffff040c7836 */ /* 0x000fe40000000000 */
[----:B------:R-:W-:Y:S05]  /*17a30*/  BRA.DIV UR4, `(.L_x_13298) ;  /* 0x0000003204707947 */ /* 0x000fea000b800000 */
[----:B------:R3:W4:Y:S02]  /*17a40*/  SHFL.IDX PT, R14, R3, R12, 0x1f ;  /* 0x00001f0c030e7589 */ /* 0x00072400000e0000 */
.L_x_13297:
[----:B--2---:R-:W-:Y:S01]  /*17a50*/  IABS R6, R17 ;  /* 0x0000001100067213 */ /* 0x004fe20000000000 */
[----:B----4-:R-:W-:Y:S02]  /*17a60*/  IMAD R16, R14, R16, R5 ;  /* 0x000000100e107224 */ /* 0x010fe400078e0205 */
[----:B------:R-:W-:Y:S01]  /*17a70*/  IMAD.IADD R19, R4, 0x1, R19 ;  /* 0x0000000104137824 */ /* 0x000fe200078e0213 */
[----:B------:R-:W2:Y:S02]  /*17a80*/  I2F.RP R7, R6 ;  /* 0x0000000600077306 */ /* 0x000ea40000209400 */
[----:B------:R-:W-:-:S06]  /*17a90*/  IADD3 R0, R0, -R16, RZ ;  /* 0x8000001000007210 */ /* 0x000fcc0007ffe0ff */
[----:B--2---:R-:W1:Y:S02]  /*17aa0*/  MUFU.RCP R7, R7 ;  /* 0x0000000700077308 */ /* 0x004e640000001000 */
[----:B-1----:R-:W-:-:S06]  /*17ab0*/  IADD3 R2, R7, 0xffffffe, RZ ;  /* 0x0ffffffe07027810 */ /* 0x002fcc0007ffe0ff */
        /* <DEDUP_REMOVED lines=13> */
[----:B------:R-:W-:Y:S01]  /*17b90*/  @!P1 IMAD.IADD R5, R5, 0x1, -R6 ;  /* 0x0000000105059824 */ /* 0x000fe200078e0a06 */
[----:B------:R-:W-:Y:S02]  /*17ba0*/  @!P1 IADD3 R3, R3, 0x1, RZ ;  /* 0x0000000103039810 */ /* 0x000fe40007ffe0ff */
        /* <DEDUP_REMOVED lines=9> */
.L_x_13291:
[----:B------:R-:W-:Y:S01]  /*17c40*/  UMOV UR4, URZ ;  /* 0x0000003f00047c82 */ /* 0x000fe20008000000 */
[----:B------:R-:W-:Y:S01]  /*17c50*/  UMOV UR5, URZ ;  /* 0x0000003f00057c82 */ /* 0x000fe20008000000 */
[----:B------:R-:W-:Y:S01]  /*17c60*/  ULDC UR6, c[0x0][0xc3c] ;  /* 0x00030f0000067ab9 */ /* 0x000fe20000000800 */
[----:B------:R-:W-:Y:S01]  /*17c70*/  MOV R16, R0 ;  /* 0x0000000000107202 */ /* 0x000fe20000000f00 */
[----:B------:R-:W-:Y:S01]  /*17c80*/  IMAD.U32 R17, RZ, RZ, UR4 ;  /* 0x00000004ff117e24 */ /* 0x000fe2000f8e00ff */
[----:B------:R-:W-:Y:S01]  /*17c90*/  MOV R19, UR6 ;  /* 0x0000000600137c02 */ /* 0x000fe20008000f00 */
[----:B------:R-:W-:-:S07]  /*17ca0*/  IMAD.U32 R18, RZ, RZ, UR5 ;  /* 0x00000005ff127e24 */ /* 0x000fce000f8e00ff */
.L_x_13299:
        /* <DEDUP_REMOVED lines=10> */
.L_x_13288:
[----:B------:R-:W-:Y:S02]  /*17d50*/  ULDC UR4, c[0x0][0xc3c] ;  /* 0x00030f0000047ab9 */ /* 0x000fe40000000800 */
[----:B---3--:R-:W-:-:S13]  /*17d60*/  ISETP.GE.AND P0, PT, R19, UR4, PT ;  /* 0x0000000413007c0c */ /* 0x008fda000bf06270 */
[----:B------:R-:W-:Y:S05]  /*17d70*/  @!P0 BRA `(.L_x_13300) ;  /* 0xffffffac002c8947 */ /* 0x000fea000383ffff */
[----:B------:R-:W-:Y:S05]  /*17d80*/  BSYNC B8 ;  /* 0x0000000000087941 */ /* 0x000fea0003800000 */
.L_x_13178:
        /* <DEDUP_REMOVED lines=12> */
.L_x_13415:
[----:B------:R-:W-:Y:S05]  /*17e50*/  BSYNC B0 ;  /* 0x0000000000007941 */ /* 0x000fea0003800000 */
.L_x_13301:
[----:B------:R-:W-:-:S03]  /*17e60*/  UMOV UR4, 0xffffffff ;  /* 0xffffffff00047882 */ /* 0x000fc60000000000 */
[----:B------:R-:W-:Y:S05]  /*17e70*/  BRA.DIV UR4, `(.L_x_13303) ;  /* 0x0000002e04987947 */ /* 0x000fea000b800000 */
[----:B0-----:R-:W0:Y:S02]  /*17e80*/  S2R R0, SR_TID.X ;  /* 0x0000000000007919 */ /* 0x001e240000002100 */
[----:B0-----:R-:W-:-:S04]  /*17e90*/  SHF.R.U32.HI R0, RZ, 0x5, R0 ;  /* 0x00000005ff007819 */ /* 0x001fc80000011600 */
[----:B------:R-:W-:-:S05]  /*17ea0*/  LOP3.LUT R0, R0, 0x3, RZ, 0xc0, !PT ;  /* 0x0000000300007812 */ /* 0x000fca00078ec0ff */
[----:B------:R0:W2:Y:S02]  /*17eb0*/  SHFL.IDX PT, R14, R0, RZ, 0x1f ;  /* 0x00001fff000e7589 */ /* 0x0000a400000e0000 */
.L_x_13418:
[----:B--2---:R-:W-:-:S13]  /*17ec0*/  ISETP.NE.AND P0, PT, R14, RZ, PT ;  /* 0x000000ff0e00720c */ /* 0x004fda0003f05270 */
[----:B------:R-:W-:Y:S05]  /*17ed0*/  @P0 BRA `(.L_x_13049) ;  /* 0x0000000000880947 */ /* 0x000fea0003800000 */
[----:B------:R-:W-:-:S03]  /*17ee0*/  UMOV UR4, 0xffffffff ;  /* 0xffffffff00047882 */ /* 0x000fc60000000000 */
[----:B------:R-:W-:Y:S05]  /*17ef0*/  BRA.DIV UR4, `(.L_x_13304) ;  /* 0x0000002e04ac7947 */ /* 0x000fea000b800000 */
[----:B------:R-:W-:-:S13]  /*17f00*/  ELECT P6, URZ, PT ;  /* 0x00000000003f782f */ /* 0x000fda00038c0000 */
.L_x_13421:
[----:B------:R-:W-:Y:S05]  /*17f10*/  @!P6 BRA `(.L_x_13049) ;  /* 0x000000000078e947 */ /* 0x000fea0003800000 */
[----:B0-----:R-:W2:Y:S02]  /*17f20*/  LDL.LU R0, [R1+0x40] ;  /* 0x0000400001007983 */ /* 0x001ea40000300800 */
[----:B--2---:R-:W-:-:S04]  /*17f30*/  LOP3.LUT R0, R0, 0x2, RZ, 0xfc, !PT ;  /* 0x0000000200007812 */ /* 0x004fc800078efcff */
[----:B------:R-:W-:-:S13]  /*17f40*/  ISETP.NE.AND P2, PT, R0, 0x3, PT ;  /* 0x000000030000780c */ /* 0x000fda0003f45270 */
[----:B------:R-:W-:Y:S05]  /*17f50*/  @!P2 BRA `(.L_x_13305) ;  /* 0x000000000004a947 */ /* 0x000fea0003800000 */
[----:B------:R-:W-:Y:S01]  /*17f60*/  BPT.TRAP 0x1 ;  /* 0x000000040000795c */ /* 0x000fe20000300000 */
.L_x_13305:
        /* <DEDUP_REMOVED lines=12> */
.L_x_13422:
[----:B------:R-:W2:Y:S02]  /*18030*/  SYNCS.PHASECHK.TRANS64.TRYWAIT P0, [R3+URZ], R2 ;  /* 0x00000002030075a7 */ /* 0x000ea4000800017f */
[----:B--2---:R-:W-:Y:S05]  /*18040*/  @!P0 BRA `(.L_x_13307) ;  /* 0x0000002c008c8947 */ /* 0x004fea0003800000 */
.L_x_13423:
[----:B------:R-:W-:Y:S05]  /*18050*/  @!P2 BRA `(.L_x_13308) ;  /* 0x000000000004a947 */ /* 0x000fea0003800000 */
[----:B------:R-:W-:Y:S01]  /*18060*/  BPT.TRAP 0x1 ;  /* 0x000000040000795c */ /* 0x000fe20000300000 */
.L_x_13308:
[----:B------:R-:W-:-:S04]  /*18070*/  VIADD R0, R9, 0x30860 ;  /* 0x0003086009007836 */ /* 0x000fc80000000000 */
[----:B------:R-:W-:-:S04]  /*18080*/  IMAD R23, R23, 0x8, R0 ;  /* 0x0000000817177824 */ /* 0x000fc800078e0200 */
[----:B------:R-:W3:Y:S02]  /*18090*/  SYNCS.PHASECHK.TRANS64.TRYWAIT P0, [R23+URZ], R4 ;  /* 0x00000004170075a7 */ /* 0x000ee4000800017f */
[----:B---3--:R-:W-:Y:S05]  /*180a0*/  @!P0 BRA `(.L_x_13309) ;  /* 0x0000002c00888947 */ /* 0x008fea0003800000 */
.L_x_13424:
[----:B------:R-:W-:-:S07]  /*180b0*/  LEA R7, R7, R0, 0x3 ;  /* 0x0000000007077211 */ /* 0x000fce00078e18ff */
.L_x_13310:
[----:B------:R0:W0:Y:S02]  /*180c0*/  SYNCS.PHASECHK.TRANS64.TRYWAIT P0, [R7+URZ], R2 ;  /* 0x00000002070075a7 */ /* 0x000024000800017f */
[----:B0-----:R-:W-:Y:S05]  /*180d0*/  @!P0 NANOSLEEP.SYNCS 0x989680 ;  /* 0x009896800000895d */ /* 0x001fea0003900000 */
[----:B------:R-:W0:Y:S02]  /*180e0*/  @!P0 SYNCS.PHASECHK.TRANS64 P0, [R7+URZ], R2 ;  /* 0x00000002070085a7 */ /* 0x000e24000800007f */
[----:B0-----:R-:W-:Y:S05]  /*180f0*/  @!P0 BRA `(.L_x_13310) ;  /* 0xfffffffc00f08947 */ /* 0x001fea000383ffff */
.L_x_13049:
[----:B------:R-:W-:Y:S05]  /*18100*/  BSYNC B9 ;  /* 0x0000000000097941 */ /* 0x000fea0003800000 */
.L_x_13046:
[----:B------:R-:W-:Y:S05]  /*18110*/  EXIT ;  /* 0x000000000000794d */ /* 0x000fea0003800000 */
.L_x_13067:
[----:B0-----:R0:W1:Y:S02]  /*18120*/  SYNCS.PHASECHK.TRANS64.TRYWAIT P6, [R82+URZ+0x30890], R94 ;  /* 0x0308905e520075a7 */ /* 0x00106400080c017f */
[----:B-1----:R-:W-:Y:S05]  /*18130*/  @!P6 NANOSLEEP.SYNCS 0x989680 ;  /* 0x009896800000e95d */ /* 0x002fea0003900000 */
[----:B------:R-:W1:Y:S02]  /*18140*/  @!P6 SYNCS.PHASECHK.TRANS64 P6, [R82+URZ+0x30890], R94 ;  /* 0x0308905e5200e5a7 */ /* 0x000e6400080c007f */
[----:B-1----:R-:W-:Y:S05]  /*18150*/  @!P6 BRA `(.L_x_13067) ;  /* 0xfffffffc00f0e947 */ /* 0x002fea000383ffff */
[----:B------:R-:W-:Y:S05]  /*18160*/  BRA `(.L_x_13311) ;  /* 0xfffffea800e87947 */ /* 0x000fea000383ffff */
.L_x_13087:
[----:B0-----:R0:W1:Y:S02]  /*18170*/  SYNCS.PHASECHK.TRANS64.TRYWAIT P5, [R82+URZ+0x30890], R94 ;  /* 0x0308905e520075a7 */ /* 0x00106400080a017f */
[----:B-1----:R-:W-:Y:S05]  /*18180*/  @!P5 NANOSLEEP.SYNCS 0x989680 ;  /* 0x009896800000d95d */ /* 0x002fea0003900000 */
[----:B------:R-:W1:Y:S02]  /*18190*/  @!P5 SYNCS.PHASECHK.TRANS64 P5, [R82+URZ+0x30890], R94 ;  /* 0x0308905e5200d5a7 */ /* 0x000e6400080a007f */
[----:B-1----:R-:W-:Y:S05]  /*181a0*/  @!P5 BRA `(.L_x_13087) ;  /* 0xfffffffc00f0d947 */ /* 0x002fea000383ffff */
[----:B------:R-:W-:Y:S05]  /*181b0*/  BRA `(.L_x_13312) ;  /* 0xfffffebc00587947 */ /* 0x000fea000383ffff */
.L_x_13096:
[----:B-1----:R1:W2:Y:S02]  /*181c0*/  SYNCS.PHASECHK.TRANS64.TRYWAIT P4, [R82+URZ+0x30890], R94 ;  /* 0x0308905e520075a7 */ /* 0x0022a4000808017f */
[----:B--2---:R-:W-:Y:S05]  /*181d0*/  @!P4 NANOSLEEP.SYNCS 0x989680 ;  /* 0x009896800000c95d */ /* 0x004fea0003900000 */
[----:B------:R-:W2:Y:S02]  /*181e0*/  @!P4 SYNCS.PHASECHK.TRANS64 P4, [R82+URZ+0x30890], R94 ;  /* 0x0308905e5200c5a7 */ /* 0x000ea4000808007f */
[----:B--2---:R-:W-:Y:S05]  /*181f0*/  @!P4 BRA `(.L_x_13096) ;  /* 0xfffffffc00f0c947 */ /* 0x004fea000383ffff */
[----:B------:R-:W-:Y:S05]  /*18200*/  BRA `(.L_x_13313) ;  /* 0xfffffecc007c7947 */ /* 0x000fea000383ffff */
.L_x_13102:
[----:B--2---:R2:W3:Y:S02]  /*18210*/  SYNCS.PHASECHK.TRANS64.TRYWAIT P3, [R82+URZ+0x308b0], R94 ;  /* 0x0308b05e520075a7 */ /* 0x0044e4000806017f */
[----:B---3--:R-:W-:Y:S05]  /*18220*/  @!P3 NANOSLEEP.SYNCS 0x989680 ;  /* 0x009896800000b95d */ /* 0x008fea0003900000 */
[----:B------:R-:W3:Y:S02]  /*18230*/  @!P3 SYNCS.PHASECHK.TRANS64 P3, [R82+URZ+0x308b0], R94 ;  /* 0x0308b05e5200b5a7 */ /* 0x000ee4000806007f */
[----:B---3--:R-:W-:Y:S05]  /*18240*/  @!P3 BRA `(.L_x_13102) ;  /* 0xfffffffc00f0b947 */ /* 0x008fea000383ffff */
[----:B------:R-:W-:Y:S05]  /*18250*/  BRA `(.L_x_13314) ;  /* 0xfffffed000107947 */ /* 0x000fea000383ffff */
.L_x_13110:
[----:B------:R-:W0:Y:S01]  /*18260*/  S2R R3, SR_TID.X ;  /* 0x0000000000037919 */ /* 0x000e220000002100 */
[----:B------:R-:W-:Y:S01]  /*18270*/  BSSY B0, `(.L_x_13315) ;  /* 0x000000c000007945 */ /* 0x000fe20003800000 */
[----:B------:R-:W-:Y:S01]  /*18280*/  MOV R12, RZ ;  /* 0x000000ff000c7202 */ /* 0x000fe20000000f00 */
        /* <DEDUP_REMOVED lines=10> */
.L_x_13316:
[----:B------:R-:W-:Y:S05]  /*18330*/  BSYNC B0 ;  /* 0x0000000000007941 */ /* 0x000fea0003800000 */
.L_x_13315:
[----:B------:R0:W-:Y:S01]  /*18340*/  STL [R1+0x78], R14 ;  /* 0x0000780e01007387 */ /* 0x0001e20000100800 */
[----:B------:R-:W-:Y:S05]  /*18350*/  BRA `(.L_x_13317) ;  /* 0xfffffed400607947 */ /* 0x000fea000383ffff */
.L_x_13122:
[----:B------:R-:W-:Y:S01]  /*18360*/  BSSY B1, `(.L_x_13318) ;  /* 0x0000008000017945 */ /* 0x000fe20003800000 */
[----:B------:R-:W-:Y:S01]  /*18370*/  MOV R13, R26 ;  /* 0x0000001a000d7202 */ /* 0x000fe20000000f00 */
[----:B------:R-:W-:Y:S01]  /*18380*/  IMAD.MOV.U32 R12, RZ, RZ, RZ ;  /* 0x000000ffff0c7224 */ /* 0x000fe200078e00ff */
[----:B------:R-:W-:Y:S01]  /*18390*/  MOV R15, 0xffffffff ;  /* 0xffffffff000f7802 */ /* 0x000fe20000000f00 */
[----:B------:R-:W-:-:S07]  /*183a0*/  IMAD.MOV.U32 R11, RZ, RZ, 0x1c1f ;  /* 0x00001c1fff0b7424 */ /* 0x000fce00078e00ff */
[----:B0-----:R-:W-:Y:S05]  /*183b0*/  WARPSYNC.COLLECTIVE R15, `(.L_x_13319) ;  /* 0x000000000f087348 */ /* 0x001fea0003c00000 */
[----:B0-----:R0:W1:Y:S02]  /*183c0*/  SHFL.IDX P6, R14, R13, R12, R11 ;  /* 0x0000000c0d0e7389 */ /* 0x00106400000c000b */
[----:B01----:R-:W-:Y:S01]  /*183d0*/  ENDCOLLECTIVE ;  /* 0x000000000000791b */ /* 0x003fe20003800000 */
.L_x_13319:
[----:B------:R-:W-:Y:S05]  /*183e0*/  BSYNC B1 ;  /* 0x0000000000017941 */ /* 0x000fea0003800000 */
.L_x_13318:
        /* <DEDUP_REMOVED lines=8> */
.L_x_13320:
[----:B------:R-:W-:Y:S01]  /*18470*/  IMAD.MOV.U32 R13, RZ, RZ, R28 ;  /* 0x000000ffff0d7224 */ /* 0x000fe200078e001c */
[----:B------:R-:W-:-:S07]  /*18480*/  MOV R0, R14 ;  /* 0x0000000e00007202 */ /* 0x000fce0000000f00 */
[----:B------:R-:W-:Y:S05]  /*18490*/  WARPSYNC.COLLECTIVE R15, `(.L_x_13321) ;  /* 0x000000000f087348 */ /* 0x000fea0003c00000 */
[----:B------:R0:W1:Y:S02]  /*184a0*/  SHFL.IDX P6, R14, R13, R12, R11 ;  /* 0x0000000c0d0e7389 */ /* 0x00006400000c000b */
[----:B01----:R-:W-:Y:S01]  /*184b0*/  ENDCOLLECTIVE ;  /* 0x000000000000791b */ /* 0x003fe20003800000 */
.L_x_13321:
[----:B------:R-:W-:Y:S01]  /*184c0*/  MOV R13, R27 ;  /* 0x0000001b000d7202 */ /* 0x000fe20000000f00 */
[----:B------:R-:W-:-:S07]  /*184d0*/  IMAD.MOV.U32 R5, RZ, RZ, R14 ;  /* 0x000000ffff057224 */ /* 0x000fce00078e000e */
[----:B------:R-:W-:Y:S05]  /*184e0*/  WARPSYNC.COLLECTIVE R15, `(.L_x_13322) ;  /* 0x000000000f087348 */ /* 0x000fea0003c00000 */
[----:B------:R0:W1:Y:S02]  /*184f0*/  SHFL.IDX P6, R14, R13, R12, R11 ;  /* 0x0000000c0d0e7389 */ /* 0x00006400000c000b */
[----:B01----:R-:W-:Y:S01]  /*18500*/  ENDCOLLECTIVE ;  /* 0x000000000000791b */ /* 0x003fe20003800000 */
.L_x_13322:
[----:B------:R-:W-:Y:S05]  /*18510*/  BRA `(.L_x_13323) ;  /* 0xfffffed800647947 */ /* 0x000fea000383ffff */
.L_x_13126:
[----:B0-----:R0:W1:Y:S02]  /*18520*/  SYNCS.PHASECHK.TRANS64.TRYWAIT P0, [R2+URZ+0x30800], R5 ;  /* 0x03080005020075a7 */ /* 0x001064000800017f */
[----:B-1----:R-:W-:Y:S05]  /*18530*/  @!P0 NANOSLEEP.SYNCS 0x989680 ;  /* 0x009896800000895d */ /* 0x002fea0003900000 */
[----:B------:R-:W1:Y:S02]  /*18540*/  @!P0 SYNCS.PHASECHK.TRANS64 P0, [R2+URZ+0x30800], R5 ;  /* 0x03080005020085a7 */ /* 0x000e64000800007f */
[----:B-1----:R-:W-:Y:S05]  /*18550*/  @!P0 BRA `(.L_x_13126) ;  /* 0xfffffffc00f08947 */ /* 0x002fea000383ffff */
[----:B------:R-:W-:Y:S05]  /*18560*/  BRA `(.L_x_13324) ;  /* 0xfffffedc00a47947 */ /* 0x000fea000383ffff */
.L_x_13134:
[----:B------:R-:W-:Y:S01]  /*18570*/  BSSY B1, `(.L_x_13325) ;  /* 0x0000008000017945 */ /* 0x000fe20003800000 */
[----:B------:R-:W-:Y:S01]  /*18580*/  IMAD.MOV.U32 R13, RZ, RZ, R26 ;  /* 0x000000ffff0d7224 */ /* 0x000fe200078e001a */
[----:B------:R-:W-:Y:S01]  /*18590*/  MOV R11, 0x1c1f ;  /* 0x00001c1f000b7802 */ /* 0x000fe20000000f00 */
[----:B------:R-:W-:Y:S02]  /*185a0*/  IMAD.MOV.U32 R12, RZ, RZ, RZ ;  /* 0x000000ffff0c7224 */ /* 0x000fe400078e00ff */
[----:B------:R-:W-:-:S07]  /*185b0*/  IMAD.MOV.U32 R15, RZ, RZ, -0x1 ;  /* 0xffffffffff0f7424 */ /* 0x000fce00078e00ff */
[----:B0-----:R-:W-:Y:S05]  /*185c0*/  WARPSYNC.COLLECTIVE R15, `(.L_x_13326) ;  /* 0x000000000f087348 */ /* 0x001fea0003c00000 */
[----:B0-----:R0:W1:Y:S02]  /*185d0*/  SHFL.IDX P6, R14, R13, R12, R11 ;  /* 0x0000000c0d0e7389 */ /* 0x00106400000c000b */
[----:B01----:R-:W-:Y:S01]  /*185e0*/  ENDCOLLECTIVE ;  /* 0x000000000000791b */ /* 0x003fe20003800000 */
.L_x_13326:
[----:B------:R-:W-:Y:S05]  /*185f0*/  BSYNC B1 ;  /* 0x0000000000017941 */ /* 0x000fea0003800000 */
.L_x_13325:
        /* <DEDUP_REMOVED lines=8> */
.L_x_13327:
[----:B------:R-:W-:Y:S02]  /*18680*/  IMAD.MOV.U32 R13, RZ, RZ, R28 ;  /* 0x000000ffff0d7224 */ /* 0x000fe400078e001c */
[----:B------:R-:W-:-:S07]  /*18690*/  IMAD.MOV.U32 R3, RZ, RZ, R14 ;  /* 0x000000ffff037224 */ /* 0x000fce00078e000e */
[----:B------:R-:W-:Y:S05]  /*186a0*/  WARPSYNC.COLLECTIVE R15, `(.L_x_13328) ;  /* 0x000000000f087348 */ /* 0x000fea0003c00000 */
[----:B------:R0:W1:Y:S02]  /*186b0*/  SHFL.IDX P6, R14, R13, R12, R11 ;  /* 0x0000000c0d0e7389 */ /* 0x00006400000c000b */
[----:B01----:R-:W-:Y:S01]  /*186c0*/  ENDCOLLECTIVE ;  /* 0x000000000000791b */ /* 0x003fe20003800000 */
.L_x_13328:
[----:B------:R-:W-:Y:S01]  /*186d0*/  IMAD.MOV.U32 R13, RZ, RZ, R27 ;  /* 0x000000ffff0d7224 */ /* 0x000fe200078e001b */
[----:B------:R-:W-:-:S07]  /*186e0*/  MOV R20, R14 ;  /* 0x0000000e00147202 */ /* 0x000fce0000000f00 */
[----:B------:R-:W-:Y:S05]  /*186f0*/  WARPSYNC.COLLECTIVE R15, `(.L_x_13329) ;  /* 0x000000000f087348 */ /* 0x000fea0003c00000 */
[----:B------:R0:W1:Y:S02]  /*18700*/  SHFL.IDX P6, R14, R13, R12, R11 ;  /* 0x0000000c0d0e7389 */ /* 0x00006400000c000b */
[----:B01----:R-:W-:Y:S01]  /*18710*/  ENDCOLLECTIVE ;  /* 0x000000000000791b */ /* 0x003fe20003800000 */
.L_x_13329:
[----:B------:R-:W-:Y:S05]  /*18720*/  BRA `(.L_x_13330) ;  /* 0xfffffee8000c7947 */ /* 0x000fea000383ffff */
.L_x_13138:
[----:B0-----:R0:W1:Y:S02]  /*18730*/  SYNCS.PHASECHK.TRANS64.TRYWAIT P1, [R2+URZ+0x30800], R25 ;  /* 0x03080019020075a7 */ /* 0x001064000802017f */
[----:B-1----:R-:W-:Y:S05]  /*18740*/  @!P1 NANOSLEEP.SYNCS 0x989680 ;  /* 0x009896800000995d */ /* 0x002fea0003900000 */
[----:B------:R-:W1:Y:S02]  /*18750*/  @!P1 SYNCS.PHASECHK.TRANS64 P1, [R2+URZ+0x30800], R25 ;  /* 0x03080019020095a7 */ /* 0x000e64000802007f */
[----:B-1----:R-:W-:Y:S05]  /*18760*/  @!P1 BRA `(.L_x_13138) ;  /* 0xfffffffc00f09947 */ /* 0x002fea000383ffff */
[----:B------:R-:W-:Y:S05]  /*18770*/  BRA `(.L_x_13331) ;  /* 0xfffffee800f47947 */ /* 0x000fea000383ffff */
.L_x_13144:
[----:B-1----:R1:W3:Y:S02]  /*18780*/  SYNCS.PHASECHK.TRANS64.TRYWAIT P1, [R0+URZ+0x30830], R5 ;  /* 0x03083005000075a7 */ /* 0x0022e4000802017f */
[----:B---3--:R-:W-:Y:S05]  /*18790*/  @!P1 NANOSLEEP.SYNCS 0x989680 ;  /* 0x009896800000995d */ /* 0x008fea0003900000 */
[----:B------:R-:W3:Y:S02]  /*187a0*/  @!P1 SYNCS.PHASECHK.TRANS64 P1, [R0+URZ+0x30830], R5 ;  /* 0x03083005000095a7 */ /* 0x000ee4000802007f */
[----:B---3--:R-:W-:Y:S05]  /*187b0*/  @!P1 BRA `(.L_x_13144) ;  /* 0xfffffffc00f09947 */ /* 0x008fea000383ffff */
[----:B------:R-:W-:Y:S05]  /*187c0*/  BRA `(.L_x_13143) ;  /* 0xfffffef800487947 */ /* 0x000fea000383ffff */
.L_x_13150:
[----:B-1----:R1:W2:Y:S02]  /*187d0*/  SYNCS.PHASECHK.TRANS64.TRYWAIT P3, [R5+URZ+0x30830], R6 ;  /* 0x03083006050075a7 */ /* 0x0022a4000806017f */
[----:B--2---:R-:W-:Y:S05]  /*187e0*/  @!P3 NANOSLEEP.SYNCS 0x989680 ;  /* 0x009896800000b95d */ /* 0x004fea0003900000 */
[----:B------:R-:W2:Y:S02]  /*187f0*/  @!P3 SYNCS.PHASECHK.TRANS64 P3, [R5+URZ+0x30830], R6 ;  /* 0x030830060500b5a7 */ /* 0x000ea4000806007f */
[----:B--2---:R-:W-:Y:S05]  /*18800*/  @!P3 BRA `(.L_x_13150) ;  /* 0xfffffffc00f0b947 */ /* 0x004fea000383ffff */
[----:B------:R-:W-:Y:S05]  /*18810*/  BRA `(.L_x_13149) ;  /* 0xffffff3000e07947 */ /* 0x000fea000383ffff */
.L_x_13154:
[----:B-1----:R1:W2:Y:S02]  /*18820*/  SYNCS.PHASECHK.TRANS64.TRYWAIT P2, [R6+URZ+0x30850], R5 ;  /* 0x03085005060075a7 */ /* 0x0022a4000804017f */
[----:B--2---:R-:W-:Y:S05]  /*18830*/  @!P2 NANOSLEEP.SYNCS 0x989680 ;  /* 0x009896800000a95d */ /* 0x004fea0003900000 */
[----:B------:R-:W2:Y:S02]  /*18840*/  @!P2 SYNCS.PHASECHK.TRANS64 P2, [R6+URZ+0x30850], R5 ;  /* 0x030850050600a5a7 */ /* 0x000ea4000804007f */
[----:B--2---:R-:W-:Y:S05]  /*18850*/  @!P2 BRA `(.L_x_13154) ;  /* 0xfffffffc00f0a947 */ /* 0x004fea000383ffff */
[----:B------:R-:W-:Y:S05]  /*18860*/  BRA `(.L_x_13151) ;  /* 0xffffff3400b07947 */ /* 0x000fea000383ffff */
.L_x_13159:
[----:B-1----:R1:W2:Y:S02]  /*18870*/  SYNCS.PHASECHK.TRANS64.TRYWAIT P0, [R11+URZ+0x30850], R0 ;  /* 0x030850000b0075a7 */ /* 0x0022a4000800017f */
[----:B--2---:R-:W-:Y:S05]  /*18880*/  @!P0 NANOSLEEP.SYNCS 0x989680 ;  /* 0x009896800000895d */ /* 0x004fea0003900000 */
[----:B------:R-:W2:Y:S02]  /*18890*/  @!P0 SYNCS.PHASECHK.TRANS64 P0, [R11+URZ+0x30850], R0 ;  /* 0x030850000b0085a7 */ /* 0x000ea4000800007f */
[----:B--2---:R-:W-:Y:S05]  /*188a0*/  @!P0 BRA `(.L_x_13159) ;  /* 0xfffffffc00f08947 */ /* 0x004fea000383ffff */
[----:B------:R-:W-:Y:S05]  /*188b0*/  BRA `(.L_x_13158) ;  /* 0xffffff7000107947 */ /* 0x000fea000383ffff */
.L_x_13167:
[----:B------:R-:W-:Y:S01]  /*188c0*/  IMAD.MOV.U32 R13, RZ, RZ, R20 ;  /* 0x000000ffff0d7224 */ /* 0x000fe200078e0014 */
[----:B------:R-:W-:Y:S01]  /*188d0*/  MOV R12, RZ ;  /* 0x000000ff000c7202 */ /* 0x000fe20000000f00 */
[----:B------:R-:W-:Y:S02]  /*188e0*/  IMAD.MOV.U32 R11, RZ, RZ, 0x181f ;  /* 0x0000181fff0b7424 */ /* 0x000fe400078e00ff */
[----:B------:R-:W-:Y:S02]  /*188f0*/  IMAD.MOV.U32 R15, RZ, RZ, -0x1 ;  /* 0xffffffffff0f7424 */ /* 0x000fe400078e00ff */
[----:B------:R-:W-:Y:S02]  /*18900*/  IMAD R24, R26, 0xc0, R30 ;  /* 0x000000c01a187824 */ /* 0x000fe400078e021e */
[----:B------:R-:W-:-:S07]  /*18910*/  IMAD R21, R8, R27, RZ ;  /* 0x0000001b08157224 */ /* 0x000fce00078e02ff */
[----:B------:R-:W-:Y:S05]  /*18920*/  WARPSYNC.COLLECTIVE R15, `(.L_x_13332) ;  /* 0x000000000f087348 */ /* 0x000fea0003c00000 */
[----:B------:R0:W1:Y:S02]  /*18930*/  SHFL.IDX P6, R14, R13, R12, R11 ;  /* 0x0000000c0d0e7389 */ /* 0x00006400000c000b */
[----:B01----:R-:W-:Y:S01]  /*18940*/  ENDCOLLECTIVE ;  /* 0x000000000000791b */ /* 0x003fe20003800000 */
.L_x_13332:
[C---:B------:R-:W-:Y:S02]  /*18950*/  IADD3 R8, R24.reuse, 0x30, RZ ;  /* 0x0000003018087810 */ /* 0x040fe40007ffe0ff */
[-C--:B------:R-:W-:Y:S02]  /*18960*/  ISETP.GE.OR P3, PT, R24, R21.reuse, P0 ;  /* 0x000000151800720c */ /* 0x080fe40000766670 */
[----:B------:R-:W-:Y:S01]  /*18970*/  ISETP.GE.OR P4, PT, R8, R21, P0 ;  /* 0x000000150800720c */ /* 0x000fe20000786670 */
[----:B------:R-:W-:-:S05]  /*18980*/  VIADD R8, R24, 0x60 ;  /* 0x0000006018087836 */ /* 0x000fca0000000000 */
[----:B------:R-:W-:Y:S01]  /*18990*/  ISETP.GE.OR P2, PT, R8, R21, P0 ;  /* 0x000000150800720c */ /* 0x000fe20000746670 */
[----:B------:R-:W-:Y:S01]  /*189a0*/  IMAD.MOV.U32 R13, RZ, RZ, R7 ;  /* 0x000000ffff0d7224 */ /* 0x000fe200078e0007 */
[----:B------:R-:W-:-:S11]  /*189b0*/  MOV R0, R14 ;  /* 0x0000000e00007202 */ /* 0x000fd60000000f00 */
[----:B------:R-:W-:Y:S05]  /*189c0*/  WARPSYNC.COLLECTIVE R15, `(.L_x_13333) ;  /* 0x000000000f087348 */ /* 0x000fea0003c00000 */
[----:B------:R0:W1:Y:S02]  /*189d0*/  SHFL.IDX P6, R14, R13, R12, R11 ;  /* 0x0000000c0d0e7389 */ /* 0x00006400000c000b */
[----:B01----:R-:W-:Y:S01]  /*189e0*/  ENDCOLLECTIVE ;  /* 0x000000000000791b */ /* 0x003fe20003800000 */
.L_x_13333:
[----:B------:R-:W-:Y:S01]  /*189f0*/  MOV R13, R20 ;  /* 0x00000014000d7202 */ /* 0x000fe20000000f00 */
[----:B------:R-:W-:Y:S02]  /*18a00*/  IMAD.MOV.U32 R12, RZ, RZ, 0x1 ;  /* 0x00000001ff0c7424 */ /* 0x000fe400078e00ff */
[----:B------:R-:W-:-:S07]  /*18a10*/  IMAD.MOV.U32 R3, RZ, RZ, R14 ;  /* 0x000000ffff037224 */ /* 0x000fce00078e000e */
[----:B------:R-:W-:Y:S05]  /*18a20*/  WARPSYNC.COLLECTIVE R15, `(.L_x_13334) ;  /* 0x000000000f087348 */ /* 0x000fea0003c00000 */
[----:B------:R0:W1:Y:S02]  /*18a30*/  SHFL.IDX P6, R14, R13, R12, R11 ;  /* 0x0000000c0d0e7389 */ /* 0x00006400000c000b */
[----:B01----:R-:W-:Y:S01]  /*18a40*/  ENDCOLLECTIVE ;  /* 0x000000000000791b */ /* 0x003fe20003800000 */
.L_x_13334:
[----:B------:R-:W-:-:S04]  /*18a50*/  @!P3 LEA R10, P5, R29, R3, 0x1 ;  /* 0x000000031d0ab211 */ /* 0x000fc800078a08ff */
[----:B------:R-:W-:Y:S02]  /*18a60*/  @!P3 LEA.HI.X R3, R29, R0, R28, 0x1, P5 ;  /* 0x000000001d03b211 */ /* 0x000fe400028f0c1c */
[----:B------:R-:W-:Y:S01]  /*18a70*/  MOV R13, R7 ;  /* 0x00000007000d7202 */ /* 0x000fe20000000f00 */
[----:B------:R-:W-:-:S07]  /*18a80*/  IMAD.MOV.U32 R4, RZ, RZ, R14 ;  /* 0x000000ffff047224 */ /* 0x000fce00078e000e */
[----:B------:R-:W-:Y:S05]  /*18a90*/  WARPSYNC.COLLECTIVE R15, `(.L_x_13335) ;  /* 0x000000000f087348 */ /* 0x000fea0003c00000 */
[----:B------:R0:W1:Y:S02]  /*18aa0*/  SHFL.IDX P6, R14, R13, R12, R11 ;  /* 0x0000000c0d0e7389 */ /* 0x00006400000c000b */
[----:B01----:R-:W-:Y:S01]  /*18ab0*/  ENDCOLLECTIVE ;  /* 0x000000000000791b */ /* 0x003fe20003800000 */
.L_x_13335:
[----:B------:R-:W-:Y:S01]  /*18ac0*/  IMAD.MOV.U32 R13, RZ, RZ, R20 ;  /* 0x000000ffff0d7224 */ /* 0x000fe200078e0014 */
[----:B------:R-:W-:Y:S01]  /*18ad0*/  MOV R12, 0x2 ;  /* 0x00000002000c7802 */ /* 0x000fe20000000f00 */
[----:B------:R-:W-:-:S07]  /*18ae0*/  IMAD.MOV.U32 R5, RZ, RZ, R14 ;  /* 0x000000ffff057224 */ /* 0x000fce00078e000e */
[----:B------:R-:W-:Y:S05]  /*18af0*/  WARPSYNC.COLLECTIVE R15, `(.L_x_13336) ;  /* 0x000000000f087348 */ /* 0x000fea0003c00000 */
[----:B------:R0:W1:Y:S02]  /*18b00*/  SHFL.IDX P6, R14, R13, R12, R11 ;  /* 0x0000000c0d0e7389 */ /* 0x00006400000c000b */
[----:B01----:R-:W-:Y:S01]  /*18b10*/  ENDCOLLECTIVE ;  /* 0x000000000000791b */ /* 0x003fe20003800000 */
.L_x_13336:
[----:B------:R-:W-:-:S04]  /*18b20*/  @!P4 LEA R8, P1, R29, R5, 0x1 ;  /* 0x000000051d08c211 */ /* 0x000fc800078208ff */
[----:B------:R-:W-:Y:S01]  /*18b30*/  @!P4 LEA.HI.X R9, R29, R4, R28, 0x1, P1 ;  /* 0x000000041d09c211 */ /* 0x000fe200008f0c1c */
[----:B------:R-:W-:Y:S02]  /*18b40*/  IMAD.MOV.U32 R13, RZ, RZ, R7 ;  /* 0x000000ffff0d7224 */ /* 0x000fe400078e0007 */
[----:B------:R-:W-:-:S07]  /*18b50*/  IMAD.MOV.U32 R6, RZ, RZ, R14 ;  /* 0x000000ffff067224 */ /* 0x000fce00078e000e */
[----:B------:R-:W-:Y:S05]  /*18b60*/  WARPSYNC.COLLECTIVE R15, `(.L_x_13337) ;  /* 0x000000000f087348 */ /* 0x000fea0003c00000 */
[----:B------:R0:W1:Y:S02]  /*18b70*/  SHFL.IDX P6, R14, R13, R12, R11 ;  /* 0x0000000c0d0e7389 */ /* 0x00006400000c000b */
[----:B01----:R-:W-:Y:S01]  /*18b80*/  ENDCOLLECTIVE ;  /* 0x000000000000791b */ /* 0x003fe20003800000 */
.L_x_13337:
[----:B------:R-:W-:Y:S01]  /*18b90*/  @!P3 IMAD.MOV.U32 R11, RZ, RZ, R3 ;  /* 0x000000ffff0bb224 */ /* 0x000fe200078e0003 */
[----:B------:R-:W-:Y:S01]  /*18ba0*/  MOV R13, R20 ;  /* 0x00000014000d7202 */ /* 0x000fe20000000f00 */
[----:B------:R-:W-:-:S03]  /*18bb0*/  IMAD.MOV.U32 R12, RZ, RZ, 0x3 ;  /* 0x00000003ff0c7424 */ /* 0x000fc600078e00ff */
[----:B------:R0:W-:Y:S04]  /*18bc0*/  @!P3 ST.E.128 desc[UR56][R10.64], RZ ;  /* 0x000000ff0a00b985 */ /* 0x0001e8000c101d38 */
[----:B------:R1:W-:Y:S01]  /*18bd0*/  @!P4 ST.E.128 desc[UR56][R8.64], RZ ;  /* 0x000000ff0800c985 */ /* 0x0003e2000c101d38 */
[----:B------:R-:W-:-:S04]  /*18be0*/  @!P2 LEA R25, P5, R29, R14, 0x1 ;  /* 0x0000000e1d19a211 */ /* 0x000fc800078a08ff */
[----:B------:R-:W-:Y:S01]  /*18bf0*/  @!P2 LEA.HI.X R5, R29, R6, R28, 0x1, P5 ;  /* 0x000000061d05a211 */ /* 0x000fe200028f0c1c */
[----:B0-----:R-:W-:Y:S02]  /*18c00*/  IMAD.MOV.U32 R11, RZ, RZ, 0x181f ;  /* 0x0000181fff0b7424 */ /* 0x001fe400078e00ff */
[----:B------:R-:W-:-:S07]  /*18c10*/  @!P2 IMAD.MOV.U32 R4, RZ, RZ, R25 ;  /* 0x000000ffff04a224 */ /* 0x000fce00078e0019 */
[----:B-1----:R-:W-:Y:S05]  /*18c20*/  WARPSYNC.COLLECTIVE R15, `(.L_x_13338) ;  /* 0x000000000f087348 */ /* 0x002fea0003c00000 */
[----:B------:R0:W2:Y:S02]  /*18c30*/  SHFL.IDX P6, R14, R13, R12, R11 ;  /* 0x0000000c0d0e7389 */ /* 0x0000a400000c000b */
[----:B012---:R-:W-:Y:S01]  /*18c40*/  ENDCOLLECTIVE ;  /* 0x000000000000791b */ /* 0x007fe20003800000 */
.L_x_13338:
[----:B------:R0:W-:Y:S01]  /*18c50*/  @!P2 ST.E.128 desc[UR56][R4.64], RZ ;  /* 0x000000ff0400a985 */ /* 0x0001e2000c101d38 */
[----:B------:R-:W-:Y:S01]  /*18c60*/  IMAD.MOV.U32 R13, RZ, RZ, R7 ;  /* 0x000000ffff0d7224 */ /* 0x000fe200078e0007 */
[----:B------:R-:W-:-:S07]  /*18c70*/  MOV R0, R14 ;  /* 0x0000000e00007202 */ /* 0x000fce0000000f00 */
[----:B0-----:R-:W-:Y:S05]  /*18c80*/  WARPSYNC.COLLECTIVE R15, `(.L_x_13339) ;  /* 0x000000000f087348 */ /* 0x001fea0003c00000 */
[----:B------:R1:W2:Y:S02]  /*18c90*/  SHFL.IDX P6, R14, R13, R12, R11 ;  /* 0x0000000c0d0e7389 */ /* 0x0002a400000c000b */
[----:B012---:R-:W-:Y:S01]  /*18ca0*/  ENDCOLLECTIVE ;  /* 0x000000000000791b */ /* 0x007fe20003800000 */
.L_x_13339:
[----:B------:R-:W-:Y:S05]  /*18cb0*/  BRA `(.L_x_13340) ;  /* 0xffffff9000707947 */ /* 0x000fea000383ffff */
.L_x_13184:
        /* <DEDUP_REMOVED lines=11> */
.L_x_13342:
[----:B------:R-:W-:Y:S05]  /*18d70*/  BSYNC B1 ;  /* 0x0000000000017941 */ /* 0x000fea0003800000 */
.L_x_13341:
[----:B------:R-:W-:Y:S05]  /*18d80*/  BRA `(.L_x_13343) ;  /* 0xffffffa000e47947 */ /* 0x000fea000383ffff */
.L_x_13186:
[----:B------:R-:W-:Y:S01]  /*18d90*/  BSSY B1, `(.L_x_13344) ;  /* 0x0000006000017945 */ /* 0x000fe20003800000 */
[----:B------:R-:W-:-:S07]  /*18da0*/  IMAD.MOV.U32 R15, RZ, RZ, -0x1 ;  /* 0xffffffffff0f7424 */ /* 0x000fce00078e00ff */
[----:B0-----:R-:W-:Y:S05]  /*18db0*/  WARPSYNC.COLLECTIVE R15, `(.L_x_13345) ;  /* 0x000000000f0c7348 */ /* 0x001fea0003c00000 */
[----:B------:R-:W-:Y:S02]  /*18dc0*/  ELECT P6, UR62, PT ;  /* 0x00000000003e782f */ /* 0x000fe400038c0000 */
[----:B------:R-:W-:Y:S01]  /*18dd0*/  MOV R14, UR62 ;  /* 0x0000003e000e7c02 */ /* 0x000fe20008000f00 */
[----:B0-----:R-:W-:Y:S10]  /*18de0*/  ENDCOLLECTIVE ;  /* 0x000000000000791b */ /* 0x001ff40003800000 */
.L_x_13345:
[----:B------:R-:W-:Y:S05]  /*18df0*/  BSYNC B1 ;  /* 0x0000000000017941 */ /* 0x000fea0003800000 */
.L_x_13344:
[----:B------:R-:W-:Y:S05]  /*18e00*/  BRA `(.L_x_13185) ;  /* 0xffffffa000dc7947 */ /* 0x000fea000383ffff */
.L_x_13188:
[----:B0-----:R0:W1:Y:S02]  /*18e10*/  SYNCS.PHASECHK.TRANS64.TRYWAIT P0, [R22+URZ+0x30820], R5 ;  /* 0x03082005160075a7 */ /* 0x001064000800017f */
[----:B-1----:R-:W-:Y:S05]  /*18e20*/  @!P0 NANOSLEEP.SYNCS 0x989680 ;  /* 0x009896800000895d */ /* 0x002fea0003900000 */
[----:B------:R-:W1:Y:S02]  /*18e30*/  @!P0 SYNCS.PHASECHK.TRANS64 P0, [R22+URZ+0x30820], R5 ;  /* 0x03082005160085a7 */ /* 0x000e64000800007f */
[----:B-1----:R-:W-:Y:S05]  /*18e40*/  @!P0 BRA `(.L_x_13188) ;  /* 0xfffffffc00f08947 */ /* 0x002fea000383ffff */
[----:B------:R-:W-:Y:S05]  /*18e50*/  BRA `(.L_x_13346) ;  /* 0xffffffa000ec7947 */ /* 0x000fea000383ffff */
.L_x_13192:
[----:B0-----:R0:W1:Y:S02]  /*18e60*/  SYNCS.PHASECHK.TRANS64.TRYWAIT P0, [R6+URZ+0x308a0], R5 ;  /* 0x0308a005060075a7 */ /* 0x001064000800017f */
[----:B-1----:R-:W-:Y:S05]  /*18e70*/  @!P0 NANOSLEEP.SYNCS 0x989680 ;  /* 0x009896800000895d */ /* 0x002fea0003900000 */
[----:B------:R-:W1:Y:S02]  /*18e80*/  @!P0 SYNCS.PHASECHK.TRANS64 P0, [R6+URZ+0x308a0], R5 ;  /* 0x0308a005060085a7 */ /* 0x000e64000800007f */
[----:B-1----:R-:W-:Y:S05]  /*18e90*/  @!P0 BRA `(.L_x_13192) ;  /* 0xfffffffc00f08947 */ /* 0x002fea000383ffff */
[----:B------:R-:W-:Y:S05]  /*18ea0*/  BRA `(.L_x_13347) ;  /* 0xffffffa400087947 */ /* 0x000fea000383ffff */
.L_x_13197:
[----:B-1----:R1:W2:Y:S02]  /*18eb0*/  SYNCS.PHASECHK.TRANS64.TRYWAIT P0, [R6+URZ+0x308c0], R5 ;  /* 0x0308c005060075a7 */ /* 0x0022a4000800017f */
[----:B--2---:R-:W-:Y:S05]  /*18ec0*/  @!P0 NANOSLEEP.SYNCS 0x989680 ;  /* 0x009896800000895d */ /* 0x004fea0003900000 */
[----:B------:R-:W2:Y:S02]  /*18ed0*/  @!P0 SYNCS.PHASECHK.TRANS64 P0, [R6+URZ+0x308c0], R5 ;  /* 0x0308c005060085a7 */ /* 0x000ea4000800007f */
[----:B--2---:R-:W-:Y:S05]  /*18ee0*/  @!P0 BRA `(.L_x_13197) ;  /* 0xfffffffc00f08947 */ /* 0x004fea000383ffff */
[----:B------:R-:W-:Y:S05]  /*18ef0*/  BRA `(.L_x_13348) ;  /* 0xffffffa400847947 */ /* 0x000fea000383ffff */
.L_x_13204:
[----:B-1----:R1:W2:Y:S02]  /*18f00*/  SYNCS.PHASECHK.TRANS64.TRYWAIT P1, [R5+URZ+0x308a0], R6 ;  /* 0x0308a006050075a7 */ /* 0x0022a4000802017f */
[----:B--2---:R-:W-:Y:S05]  /*18f10*/  @!P1 NANOSLEEP.SYNCS 0x989680 ;  /* 0x009896800000995d */ /* 0x004fea0003900000 */
[----:B------:R-:W2:Y:S02]  /*18f20*/  @!P1 SYNCS.PHASECHK.TRANS64 P1, [R5+URZ+0x308a0], R6 ;  /* 0x0308a006050095a7 */ /* 0x000ea4000802007f */
[----:B--2---:R-:W-:Y:S05]  /*18f30*/  @!P1 BRA `(.L_x_13204) ;  /* 0xfffffffc00f09947 */ /* 0x004fea000383ffff */
[----:B------:R-:W-:Y:S05]  /*18f40*/  BRA `(.L_x_13349) ;  /* 0xffffffa8004c7947 */ /* 0x000fea000383ffff */
.L_x_13209:
[----:B0-----:R0:W2:Y:S02]  /*18f50*/  SYNCS.PHASECHK.TRANS64.TRYWAIT P1, [R5+URZ+0x308c0], R6 ;  /* 0x0308c006050075a7 */ /* 0x0010a4000802017f */
[----:B--2---:R-:W-:Y:S05]  /*18f60*/  @!P1 NANOSLEEP.SYNCS 0x989680 ;  /* 0x009896800000995d */ /* 0x004fea0003900000 */
[----:B------:R-:W2:Y:S02]  /*18f70*/  @!P1 SYNCS.PHASECHK.TRANS64 P1, [R5+URZ+0x308c0], R6 ;  /* 0x0308c006050095a7 */ /* 0x000ea4000802007f */
[----:B--2---:R-:W-:Y:S05]  /*18f80*/  @!P1 BRA `(.L_x_13209) ;  /* 0xfffffffc00f09947 */ /* 0x004fea000383ffff */
[----:B------:R-:W-:Y:S05]  /*18f90*/  BRA `(.L_x_13350) ;  /* 0xffffffa800c47947 */ /* 0x000fea000383ffff */
.L_x_13222:
        /* <DEDUP_REMOVED lines=11> */
.L_x_13352:
[----:B------:R-:W-:Y:S05]  /*19050*/  BSYNC B0 ;  /* 0x0000000000007941 */ /* 0x000fea0003800000 */
.L_x_13351:
[----:B------:R-:W-:Y:S05]  /*19060*/  BRA `(.L_x_13353) ;  /* 0xffffffb000dc7947 */ /* 0x000fea000383ffff */
.L_x_13224:
[----:B------:R-:W-:Y:S01]  /*19070*/  BSSY B0, `(.L_x_13354) ;  /* 0x0000006000007945 */ /* 0x000fe20003800000 */
[----:B------:R-:W-:-:S07]  /*19080*/  MOV R15, 0xffffffff ;  /* 0xffffffff000f7802 */ /* 0x000fce0000000f00 */
[----:B012---:R-:W-:Y:S05]  /*19090*/  WARPSYNC.COLLECTIVE R15, `(.L_x_13355) ;  /* 0x000000000f0c7348 */ /* 0x007fea0003c00000 */
[----:B------:R-:W-:Y:S02]  /*190a0*/  ELECT P6, UR62, PT ;  /* 0x00000000003e782f */ /* 0x000fe400038c0000 */
[----:B------:R-:W-:Y:S01]  /*190b0*/  MOV R14, UR62 ;  /* 0x0000003e000e7c02 */ /* 0x000fe20008000f00 */
[----:B012---:R-:W-:Y:S10]  /*190c0*/  ENDCOLLECTIVE ;  /* 0x000000000000791b */ /* 0x007ff40003800000 */
.L_x_13355:
[----:B------:R-:W-:Y:S05]  /*190d0*/  BSYNC B0 ;  /* 0x0000000000007941 */ /* 0x000fea0003800000 */
.L_x_13354:
[----:B------:R-:W-:Y:S05]  /*190e0*/  BRA `(.L_x_13356) ;  /* 0xffffffb000e47947 */ /* 0x000fea000383ffff */
.L_x_13226:
[----:B--2---:R2:W3:Y:S02]  /*190f0*/  SYNCS.PHASECHK.TRANS64.TRYWAIT P0, [R0+URZ+0x30840], R2 ;  /* 0x03084002000075a7 */ /* 0x0044e4000800017f */
[----:B---3--:R-:W-:Y:S05]  /*19100*/  @!P0 NANOSLEEP.SYNCS 0x989680 ;  /* 0x009896800000895d */ /* 0x008fea0003900000 */
[----:B------:R-:W3:Y:S02]  /*19110*/  @!P0 SYNCS.PHASECHK.TRANS64 P0, [R0+URZ+0x30840], R2 ;  /* 0x03084002000085a7 */ /* 0x000ee4000800007f */
[----:B---3--:R-:W-:Y:S05]  /*19120*/  @!P0 BRA `(.L_x_13226) ;  /* 0xfffffffc00f08947 */ /* 0x008fea000383ffff */
[----:B------:R-:W-:Y:S05]  /*19130*/  BRA `(.L_x_13357) ;  /* 0xffffffb4003c7947 */ /* 0x000fea000383ffff */
.L_x_13230:
[----:B------:R-:W2:Y:S01]  /*19140*/  LDL.LU R11, [R1+0x38] ;  /* 0x00003800010b7983 */ /* 0x000ea20000300800 */
[----:B------:R-:W-:Y:S02]  /*19150*/  IMAD.MOV.U32 R13, RZ, RZ, R4 ;  /* 0x000000ffff0d7224 */ /* 0x000fe400078e0004 */
[----:B------:R-:W-:Y:S02]  /*19160*/  IMAD.MOV.U32 R12, RZ, RZ, RZ ;  /* 0x000000ffff0c7224 */ /* 0x000fe400078e00ff */
[----:B------:R-:W-:Y:S02]  /*19170*/  IMAD.MOV.U32 R15, RZ, RZ, -0x1 ;  /* 0xffffffffff0f7424 */ /* 0x000fe400078e00ff */
[----:B------:R-:W-:-:S05]  /*19180*/  IMAD R17, R17, 0xc0, R21 ;  /* 0x000000c011117824 */ /* 0x000fca00078e0215 */
[----:B------:R-:W-:Y:S01]  /*19190*/  IADD3 R8, R17, 0x10, RZ ;  /* 0x0000001011087810 */ /* 0x000fe20007ffe0ff */
[----:B--2---:R-:W-:Y:S01]  /*191a0*/  IMAD R3, R11, R9, RZ ;  /* 0x000000090b037224 */ /* 0x004fe200078e02ff */
[----:B------:R-:W-:-:S04]  /*191b0*/  MOV R11, 0x181f ;  /* 0x0000181f000b7802 */ /* 0x000fc80000000f00 */
[----:B------:R-:W-:-:S13]  /*191c0*/  ISETP.GE.AND P1, PT, R17, R3, PT ;  /* 0x000000031100720c */ /* 0x000fda0003f26270 */
[----:B-----5:R-:W-:Y:S05]  /*191d0*/  WARPSYNC.COLLECTIVE R15, `(.L_x_13358) ;  /* 0x000000000f087348 */ /* 0x020fea0003c00000 */
[----:B------:R0:W1:Y:S02]  /*191e0*/  SHFL.IDX P6, R14, R13, R12, R11 ;  /* 0x0000000c0d0e7389 */ /* 0x00006400000c000b */
[----:B01---5:R-:W-:Y:S01]  /*191f0*/  ENDCOLLECTIVE ;  /* 0x000000000000791b */ /* 0x023fe20003800000 */
.L_x_13358:
[----:B------:R-:W-:Y:S01]  /*19200*/  MOV R13, R0 ;  /* 0x00000000000d7202 */ /* 0x000fe20000000f00 */
[----:B------:R-:W-:-:S07]  /*19210*/  IMAD.MOV.U32 R6, RZ, RZ, R14 ;  /* 0x000000ffff067224 */ /* 0x000fce00078e000e */
[----:B------:R-:W-:Y:S05]  /*19220*/  WARPSYNC.COLLECTIVE R15, `(.L_x_13359) ;  /* 0x000000000f087348 */ /* 0x000fea0003c00000 */
[----:B------:R0:W1:Y:S02]  /*19230*/  SHFL.IDX P6, R14, R13, R12, R11 ;  /* 0x0000000c0d0e7389 */ /* 0x00006400000c000b */
[----:B01----:R-:W-:Y:S01]  /*19240*/  ENDCOLLECTIVE ;  /* 0x000000000000791b */ /* 0x003fe20003800000 */
.L_x_13359:
[----:B------:R-:W-:Y:S02]  /*19250*/  IMAD.MOV.U32 R13, RZ, RZ, R4 ;  /* 0x000000ffff0d7224 */ /* 0x000fe400078e0004 */
[----:B------:R-:W-:Y:S02]  /*19260*/  IMAD.MOV.U32 R12, RZ, RZ, 0x1 ;  /* 0x00000001ff0c7424 */ /* 0x000fe400078e00ff */
[----:B------:R-:W-:-:S07]  /*19270*/  IMAD.MOV.U32 R7, RZ, RZ, R14 ;  /* 0x000000ffff077224 */ /* 0x000fce00078e000e */
[----:B------:R-:W-:Y:S05]  /*19280*/  WARPSYNC.COLLECTIVE R15, `(.L_x_13360) ;  /* 0x000000000f087348 */ /* 0x000fea0003c00000 */
[----:B------:R0:W1:Y:S02]  /*19290*/  SHFL.IDX P6, R14, R13, R12, R11 ;  /* 0x0000000c0d0e7389 */ /* 0x00006400000c000b */
[----:B01----:R-:W-:Y:S01]  /*192a0*/  ENDCOLLECTIVE ;  /* 0x000000000000791b */ /* 0x003fe20003800000 */
.L_x_13360:
        /* <DEDUP_REMOVED lines=10> */
[----:B------:R-:W-:Y:S02]  /*19350*/  ISETP.GE.AND P1, PT, R8, R3, PT ;  /* 0x000000030800720c */ /* 0x000fe40003f26270 */
[----:B0-----:R-:W-:-:S11]  /*19360*/  MOV R6, R14 ;  /* 0x0000000e00067202 */ /* 0x001fd60000000f00 */
[----:B------:R-:W-:Y:S05]  /*19370*/  WARPSYNC.COLLECTIVE R15, `(.L_x_13361) ;  /* 0x000000000f087348 */ /* 0x000fea0003c00000 */
[----:B------:R0:W1:Y:S02]  /*19380*/  SHFL.IDX P6, R14, R13, R12, R11 ;  /* 0x0000000c0d0e7389 */ /* 0x00006400000c000b */
[----:B01----:R-:W-:Y:S01]  /*19390*/  ENDCOLLECTIVE ;  /* 0x000000000000791b */ /* 0x003fe20003800000 */
.L_x_13361:
[----:B------:R-:W-:Y:S01]  /*193a0*/  IMAD.MOV.U32 R13, RZ, RZ, R4 ;  /* 0x000000ffff0d7224 */ /* 0x000fe200078e0004 */
[----:B------:R-:W-:Y:S01]  /*193b0*/  MOV R12, 0x2 ;  /* 0x00000002000c7802 */ /* 0x000fe20000000f00 */
[----:B------:R-:W-:-:S07]  /*193c0*/  IMAD.MOV.U32 R7, RZ, RZ, R14 ;  /* 0x000000ffff077224 */ /* 0x000fce00078e000e */
[----:B------:R-:W-:Y:S05]  /*193d0*/  WARPSYNC.COLLECTIVE R15, `(.L_x_13362) ;  /* 0x000000000f087348 */ /* 0x000fea0003c00000 */
[----:B------:R0:W1:Y:S02]  /*193e0*/  SHFL.IDX P6, R14, R13, R12, R11 ;  /* 0x0000000c0d0e7389 */ /* 0x00006400000c000b */
[----:B01----:R-:W-:Y:S01]  /*193f0*/  ENDCOLLECTIVE ;  /* 0x000000000000791b */ /* 0x003fe20003800000 */
.L_x_13362:
[----:B------:R-:W-:-:S04]  /*19400*/  @!P1 LEA R7, P2, R20, R7, 0x1 ;  /* 0x0000000714079211 */ /* 0x000fc800078408ff */
[----:B------:R-:W-:-:S04]  /*19410*/  @!P1 IADD3.X R6, RZ, R6, RZ, P2, !PT ;  /* 0x00000006ff069210 */ /* 0x000fc800017fe4ff */
        /* <DEDUP_REMOVED lines=14> */
.L_x_13363:
[----:B------:R-:W-:Y:S01]  /*19500*/  MOV R13, R4 ;  /* 0x00000004000d7202 */ /* 0x000fe20000000f00 */
[----:B------:R-:W-:Y:S01]  /*19510*/  IMAD.MOV.U32 R12, RZ, RZ, 0x3 ;  /* 0x00000003ff0c7424 */ /* 0x000fe200078e00ff */
[----:B------:R-:W-:-:S07]  /*19520*/  MOV R7, R14 ;  /* 0x0000000e00077202 */ /* 0x000fce0000000f00 */
[----:B------:R-:W-:Y:S05]  /*19530*/  WARPSYNC.COLLECTIVE R15, `(.L_x_13364) ;  /* 0x000000000f087348 */ /* 0x000fea0003c00000 */
[----:B------:R0:W1:Y:S02]  /*19540*/  SHFL.IDX P6, R14, R13, R12, R11 ;  /* 0x0000000c0d0e7389 */ /* 0x00006400000c000b */
[----:B01----:R-:W-:Y:S01]  /*19550*/  ENDCOLLECTIVE ;  /* 0x000000000000791b */ /* 0x003fe20003800000 */
.L_x_13364:
[----:B------:R-:W-:-:S05]  /*19560*/  @!P1 LEA R7, P2, R20, R7, 0x1 ;  /* 0x0000000714079211 */ /* 0x000fca00078408ff */
[----:B------:R-:W-:-:S05]  /*19570*/  @!P1 IMAD.X R6, RZ, RZ, R6, P2 ;  /* 0x000000ffff069224 */ /* 0x000fca00010e0606 */
        /* <DEDUP_REMOVED lines=14> */
.L_x_13365:
[----:B------:R-:W-:Y:S02]  /*19660*/  IMAD.MOV.U32 R13, RZ, RZ, R4 ;  /* 0x000000ffff0d7224 */ /* 0x000fe400078e0004 */
[----:B------:R-:W-:Y:S02]  /*19670*/  IMAD.MOV.U32 R12, RZ, RZ, 0x4 ;  /* 0x00000004ff0c7424 */ /* 0x000fe400078e00ff */
[----:B------:R-:W-:-:S07]  /*19680*/  IMAD.MOV.U32 R7, RZ, RZ, R14 ;  /* 0x000000ffff077224 */ /* 0x000fce00078e000e */
[----:B------:R-:W-:Y:S05]  /*19690*/  WARPSYNC.COLLECTIVE R15, `(.L_x_13366) ;  /* 0x000000000f087348 */ /* 0x000fea0003c00000 */
[----:B------:R0:W1:Y:S02]  /*196a0*/  SHFL.IDX P6, R14, R13, R12, R11 ;  /* 0x0000000c0d0e7389 */ /* 0x00006400000c000b */
[----:B01----:R-:W-:Y:S01]  /*196b0*/  ENDCOLLECTIVE ;  /* 0x000000000000791b */ /* 0x003fe20003800000 */
.L_x_13366:
        /* <DEDUP_REMOVED lines=11> */
[----:B------:R-:W-:Y:S02]  /*19770*/  ISETP.GE.AND P1, PT, R6, R3, PT ;  /* 0x000000030600720c */ /* 0x000fe40003f26270 */
[----:B------:R-:W-:-:S11]  /*19780*/  MOV R6, R14 ;  /* 0x0000000e00067202 */ /* 0x000fd60000000f00 */
[----:B------:R-:W-:Y:S05]  /*19790*/  WARPSYNC.COLLECTIVE R15, `(.L_x_13367) ;  /* 0x000000000f087348 */ /* 0x000fea0003c00000 */
[----:B------:R0:W1:Y:S02]  /*197a0*/  SHFL.IDX P6, R14, R13, R12, R11 ;  /* 0x0000000c0d0e7389 */ /* 0x00006400000c000b */
[----:B01----:R-:W-:Y:S01]  /*197b0*/  ENDCOLLECTIVE ;  /* 0x000000000000791b */ /* 0x003fe20003800000 */
.L_x_13367:
[----:B------:R-:W-:Y:S01]  /*197c0*/  IMAD.MOV.U32 R13, RZ, RZ, R4 ;  /* 0x000000ffff0d7224 */ /* 0x000fe200078e0004 */
[----:B------:R-:W-:Y:S01]  /*197d0*/  MOV R12, 0x5 ;  /* 0x00000005000c7802 */ /* 0x000fe20000000f00 */
[----:B------:R-:W-:-:S07]  /*197e0*/  IMAD.MOV.U32 R7, RZ, RZ, R14 ;  /* 0x000000ffff077224 */ /* 0x000fce00078e000e */
[----:B------:R-:W-:Y:S05]  /*197f0*/  WARPSYNC.COLLECTIVE R15, `(.L_x_13368) ;  /* 0x000000000f087348 */ /* 0x000fea0003c00000 */
[----:B------:R0:W1:Y:S02]  /*19800*/  SHFL.IDX P6, R14, R13, R12, R11 ;  /* 0x0000000c0d0e7389 */ /* 0x00006400000c000b */
[----:B01----:R-:W-:Y:S01]  /*19810*/  ENDCOLLECTIVE ;  /* 0x000000000000791b */ /* 0x003fe20003800000 */
.L_x_13368:
        /* <DEDUP_REMOVED lines=16> */
.L_x_13369:
[----:B------:R-:W-:Y:S01]  /*19920*/  MOV R13, R4 ;  /* 0x00000004000d7202 */ /* 0x000fe20000000f00 */
[----:B------:R-:W-:Y:S01]  /*19930*/  IMAD.MOV.U32 R12, RZ, RZ, 0x6 ;  /* 0x00000006ff0c7424 */ /* 0x000fe200078e00ff */
[----:B------:R-:W-:-:S07]  /*19940*/  MOV R7, R14 ;  /* 0x0000000e00077202 */ /* 0x000fce0000000f00 */
[----:B------:R-:W-:Y:S05]  /*19950*/  WARPSYNC.COLLECTIVE R15, `(.L_x_13370) ;  /* 0x000000000f087348 */ /* 0x000fea0003c00000 */
[----:B------:R0:W1:Y:S02]  /*19960*/  SHFL.IDX P6, R14, R13, R12, R11 ;  /* 0x0000000c0d0e7389 */ /* 0x00006400000c000b */
[----:B01----:R-:W-:Y:S01]  /*19970*/  ENDCOLLECTIVE ;  /* 0x000000000000791b */ /* 0x003fe20003800000 */
.L_x_13370:
        /* <DEDUP_REMOVED lines=16> */
.L_x_13371:
[----:B------:R-:W-:Y:S01]  /*19a80*/  MOV R13, R4 ;  /* 0x00000004000d7202 */ /* 0x000fe20000000f00 */
[----:B------:R-:W-:Y:S02]  /*19a90*/  IMAD.MOV.U32 R12, RZ, RZ, 0x7 ;  /* 0x00000007ff0c7424 */ /* 0x000fe400078e00ff */
[----:B------:R-:W-:-:S07]  /*19aa0*/  IMAD.MOV.U32 R7, RZ, RZ, R14 ;  /* 0x000000ffff077224 */ /* 0x000fce00078e000e */
[----:B------:R-:W-:Y:S05]  /*19ab0*/  WARPSYNC.COLLECTIVE R15, `(.L_x_13372) ;  /* 0x000000000f087348 */ /* 0x000fea0003c00000 */
[----:B------:R0:W1:Y:S02]  /*19ac0*/  SHFL.IDX P6, R14, R13, R12, R11 ;  /* 0x0000000c0d0e7389 */ /* 0x00006400000c000b */
[----:B01----:R-:W-:Y:S01]  /*19ad0*/  ENDCOLLECTIVE ;  /* 0x000000000000791b */ /* 0x003fe20003800000 */
.L_x_13372:
[----:B------:R-:W-:-:S05]  /*19ae0*/  @!P1 LEA R7, P2, R20, R7, 0x1 ;  /* 0x0000000714079211 */ /* 0x000fca00078408ff */
[----:B------:R-:W-:-:S05]  /*19af0*/  @!P1 IMAD.X R6, RZ, RZ, R6, P2 ;  /* 0x000000ffff069224 */ /* 0x000fca00010e0606 */
[----:B------:R-:W-:Y:S02]  /*19b00*/  @!P1 LOP3.LUT R7, R7, R6, RZ, 0x3c, !PT ;  /* 0x0000000607079212 */ /* 0x000fe400078e3cff */
[----:B------:R-:W-:Y:S01]  /*19b10*/  MOV R13, R0 ;  /* 0x00000000000d7202 */ /* 0x000fe20000000f00 */
[----:B------:R-:W-:Y:S01]  /*19b20*/  VIADD R0, R17, 0x70 ;  /* 0x0000007011007836 */ /* 0x000fe20000000000 */
[----:B------:R-:W-:-:S04]  /*19b30*/  @!P1 LOP3.LUT R6, R7, R6, RZ, 0x3c, !PT ;  /* 0x0000000607069212 */ /* 0x000fc800078e3cff */
[----:B------:R-:W-:Y:S01]  /*19b40*/  @!P1 LOP3.LUT R7, R7, R6, RZ, 0x3c, !PT ;  /* 0x0000000607079212 */ /* 0x000fe200078e3cff */
[----:B------:R-:W-:-:S07]  /*19b50*/  IMAD.MOV.U32 R4, RZ, RZ, R14 ;  /* 0x000000ffff047224 */ /* 0x000fce00078e000e */
[----:B------:R-:W-:Y:S05]  /*19b60*/  WARPSYNC.COLLECTIVE R15, `(.L_x_13373) ;  /* 0x000000000f087348 */ /* 0x000fea0003c00000 */
[----:B------:R0:W1:Y:S02]  /*19b70*/  SHFL.IDX P6, R14, R13, R12, R11 ;  /* 0x0000000c0d0e7389 */ /* 0x00006400000c000b */
[----:B01----:R-:W-:Y:S01]  /*19b80*/  ENDCOLLECTIVE ;  /* 0x000000000000791b */ /* 0x003fe20003800000 */
.L_x_13373:
[----:B------:R-:W-:Y:S01]  /*19b90*/  @!PT LDS RZ, [RZ] ;  /* 0x00000000fffff984 */ /* 0x000fe20000000800 */
[----:B------:R-:W-:Y:S01]  /*19ba0*/  @!PT LDS RZ, [RZ] ;  /* 0x00000000fffff984 */ /* 0x000fe20000000800 */
[----:B------:R-:W-:Y:S01]  /*19bb0*/  @!PT LDS RZ, [RZ] ;  /* 0x00000000fffff984 */ /* 0x000fe20000000800 */
[----:B------:R0:W-:Y:S01]  /*19bc0*/  @!P1 LDGSTS.E.BYPASS.LTC128B.128 [R10+0xf400], desc[UR56][R6.64], !P0 ;  /* 0x0f400000060a9fae */ /* 0x0001e2000c101d78 */
[----:B------:R-:W-:Y:S01]  /*19bd0*/  ISETP.GE.AND P1, PT, R0, R3, PT ;  /* 0x000000030000720c */ /* 0x000fe20003f26270 */
[----:B------:R-:W-:-:S05]  /*19be0*/  VIADD R0, R17, 0x80 ;  /* 0x0000008011007836 */ /* 0x000fca0000000000 */
[----:B------:R-:W-:Y:S02]  /*19bf0*/  ISETP.GE.AND P2, PT, R0, R3, PT ;  /* 0x000000030000720c */ /* 0x000fe40003f46270 */
[----:B------:R-:W-:Y:S01]  /*19c00*/  MOV R13, R2 ;  /* 0x00000002000d7202 */ /* 0x000fe20000000f00 */
[----:B------:R-:W-:Y:S02]  /*19c10*/  IMAD.MOV.U32 R12, RZ, RZ, RZ ;  /* 0x000000ffff0c7224 */ /* 0x000fe400078e00ff */
[----:B0-----:R-:W-:-:S08]  /*19c20*/  IMAD.MOV.U32 R6, RZ, RZ, R14 ;  /* 0x000000ffff067224 */ /* 0x001fd000078e000e */
[----:B------:R-:W-:Y:S05]  /*19c30*/  WARPSYNC.COLLECTIVE R15, `(.L_x_13374) ;  /* 0x000000000f087348 */ /* 0x000fea0003c00000 */
[----:B------:R0:W1:Y:S02]  /*19c40*/  SHFL.IDX P6, R14, R13, R12, R11 ;  /* 0x0000000c0d0e7389 */ /* 0x00006400000c000b */
[----:B01----:R-:W-:Y:S01]  /*19c50*/  ENDCOLLECTIVE ;  /* 0x000000000000791b */ /* 0x003fe20003800000 */
.L_x_13374:
[----:B------:R-:W-:-:S04]  /*19c60*/  @!P1 LEA R6, P3, R20, R6, 0x1 ;  /* 0x0000000614069211 */ /* 0x000fc800078608ff */
[----:B------:R-:W-:-:S05]  /*19c70*/  @!P1 IADD3.X R4, RZ, R4, RZ, P3, !PT ;  /* 0x00000004ff049210 */ /* 0x000fca0001ffe4ff */
[----:B------:R-:W-:Y:S01]  /*19c80*/  @!P1 IMAD.MOV.U32 R7, RZ, RZ, R4 ;  /* 0x000000ffff079224 */ /* 0x000fe200078e0004 */
[----:B------:R-:W-:Y:S01]  /*19c90*/  MOV R13, R5 ;  /* 0x00000005000d7202 */ /* 0x000fe20000000f00 */
[----:B------:R-:W-:-:S03]  /*19ca0*/  VIADD R4, R17, 0xa0 ;  /* 0x000000a011047836 */ /* 0x000fc60000000000 */
        /* <DEDUP_REMOVED lines=8> */
.L_x_13375:
[----:B------:R-:W-:Y:S01]  /*19d30*/  IMAD.MOV.U32 R13, RZ, RZ, R2 ;  /* 0x000000ffff0d7224 */ /* 0x000fe200078e0002 */
[----:B------:R-:W-:Y:S01]  /*19d40*/  MOV R12, 0x1 ;  /* 0x00000001000c7802 */ /* 0x000fe20000000f00 */
[----:B------:R-:W-:-:S07]  /*19d50*/  IMAD.MOV.U32 R8, RZ, RZ, R14 ;  /* 0x000000ffff087224 */ /* 0x000fce00078e000e */
[----:B------:R-:W-:Y:S05]  /*19d60*/  WARPSYNC.COLLECTIVE R15, `(.L_x_13376) ;  /* 0x000000000f087348 */ /* 0x000fea0003c00000 */
[----:B------:R0:W1:Y:S02]  /*19d70*/  SHFL.IDX P6, R14, R13, R12, R11 ;  /* 0x0000000c0d0e7389 */ /* 0x00006400000c000b */
[----:B01----:R-:W-:Y:S01]  /*19d80*/  ENDCOLLECTIVE ;  /* 0x000000000000791b */ /* 0x003fe20003800000 */
.L_x_13376:
        /* <DEDUP_REMOVED lines=14> */
.L_x_13377:
[----:B------:R-:W-:Y:S01]  /*19e70*/  MOV R13, R2 ;  /* 0x00000002000d7202 */ /* 0x000fe20000000f00 */
[----:B------:R-:W-:Y:S01]  /*19e80*/  IMAD.MOV.U32 R12, RZ, RZ, 0x2 ;  /* 0x00000002ff0c7424 */ /* 0x000fe200078e00ff */
[----:B------:R-:W-:-:S07]  /*19e90*/  MOV R6, R14 ;  /* 0x0000000e00067202 */ /* 0x000fce0000000f00 */
[----:B------:R-:W-:Y:S05]  /*19ea0*/  WARPSYNC.COLLECTIVE R15, `(.L_x_13378) ;  /* 0x000000000f087348 */ /* 0x000fea0003c00000 */
[----:B------:R0:W1:Y:S02]  /*19eb0*/  SHFL.IDX P6, R14, R13, R12, R11 ;  /* 0x0000000c0d0e7389 */ /* 0x00006400000c000b */
[----:B01----:R-:W-:Y:S01]  /*19ec0*/  ENDCOLLECTIVE ;  /* 0x000000000000791b */ /* 0x003fe20003800000 */
.L_x_13378:
[----:B------:R-:W-:-:S05]  /*19ed0*/  @!P1 LEA R6, P2, R20, R6, 0x1 ;  /* 0x0000000614069211 */ /* 0x000fca00078408ff */
[----:B------:R-:W-:-:S04]  /*19ee0*/  @!P1 IMAD.X R0, RZ, RZ, R0, P2 ;  /* 0x000000ffff009224 */ /* 0x000fc800010e0600 */
[----:B------:R-:W-:Y:S01]  /*19ef0*/  @!P1 IMAD.MOV.U32 R7, RZ, RZ, R0 ;  /* 0x000000ffff079224 */ /* 0x000fe200078e0000 */
[----:B------:R-:W-:-:S04]  /*19f00*/  MOV R13, R5 ;  /* 0x00000005000d7202 */ /* 0x000fc80000000f00 */
        /* <DEDUP_REMOVED lines=9> */
.L_x_13379:
[----:B------:R-:W-:Y:S01]  /*19fa0*/  IMAD.MOV.U32 R13, RZ, RZ, R2 ;  /* 0x000000ffff0d7224 */ /* 0x000fe200078e0002 */
[----:B------:R-:W-:Y:S01]  /*19fb0*/  MOV R12, 0x3 ;  /* 0x00000003000c7802 */ /* 0x000fe20000000f00 */
[----:B------:R-:W-:-:S07]  /*19fc0*/  IMAD.MOV.U32 R6, RZ, RZ, R14 ;  /* 0x000000ffff067224 */ /* 0x000fce00078e000e */
[----:B------:R-:W-:Y:S05]  /*19fd0*/  WARPSYNC.COLLECTIVE R15, `(.L_x_13380) ;  /* 0x000000000f087348 */ /* 0x000fea0003c00000 */
[----:B------:R0:W1:Y:S02]  /*19fe0*/  SHFL.IDX P6, R14, R13, R12, R11 ;  /* 0x0000000c0d0e7389 */ /* 0x00006400000c000b */
[----:B01----:R-:W-:Y:S01]  /*19ff0*/  ENDCOLLECTIVE ;  /* 0x000000000000791b */ /* 0x003fe20003800000 */
.L_x_13380:
[----:B------:R-:W-:-:S04]  /*1a000*/  @!P1 LEA R6, P2, R20, R6, 0x1 ;  /* 0x0000000614069211 */ /* 0x000fc800078408ff */
[----:B------:R-:W-:-:S05]  /*1a010*/  @!P1 IADD3.X R0, RZ, R0, RZ, P2, !PT ;  /* 0x00000000ff009210 */ /* 0x000fca00017fe4ff */
[----:B------:R-:W-:Y:S02]  /*1a020*/  @!P1 IMAD.MOV.U32 R7, RZ, RZ, R0 ;  /* 0x000000ffff079224 */ /* 0x000fe400078e0000 */
        /* <DEDUP_REMOVED lines=9> */
.L_x_13381:
[----:B------:R-:W-:Y:S01]  /*1a0c0*/  MOV R2, R14 ;  /* 0x0000000e00027202 */ /* 0x000fe20000000f00 */
[----:B------:R-:W-:Y:S06]  /*1a0d0*/  BRA `(.L_x_13382) ;  /* 0xffffffb400607947 */ /* 0x000fec000383ffff */
.L_x_13233:
[----:B0-----:R0:W1:Y:S02]  /*1a0e0*/  SYNCS.PHASECHK.TRANS64.TRYWAIT P0, [R22+URZ+0x30820], R3 ;  /* 0x03082003160075a7 */ /* 0x001064000800017f */
[----:B-1----:R-:W-:Y:S05]  /*1a0f0*/  @!P0 NANOSLEEP.SYNCS 0x989680 ;  /* 0x009896800000895d */ /* 0x002fea0003900000 */
[----:B------:R-:W1:Y:S02]  /*1a100*/  @!P0 SYNCS.PHASECHK.TRANS64 P0, [R22+URZ+0x30820], R3 ;  /* 0x03082003160085a7 */ /* 0x000e64000800007f */
[----:B-1----:R-:W-:Y:S05]  /*1a110*/  @!P0 BRA `(.L_x_13233) ;  /* 0xfffffffc00f08947 */ /* 0x002fea000383ffff */
[----:B------:R-:W-:Y:S05]  /*1a120*/  BRA `(.L_x_13383) ;  /* 0xffffffb400c87947 */ /* 0x000fea000383ffff */
.L_x_13242:
[----:B0-----:R0:W2:Y:S02]  /*1a130*/  SYNCS.PHASECHK.TRANS64.TRYWAIT P0, [R2+URZ+0x30840], R3 ;  /* 0x03084003020075a7 */ /* 0x0010a4000800017f */
[----:B--2---:R-:W-:Y:S05]  /*1a140*/  @!P0 NANOSLEEP.SYNCS 0x989680 ;  /* 0x009896800000895d */ /* 0x004fea0003900000 */
[----:B------:R-:W2:Y:S02]  /*1a150*/  @!P0 SYNCS.PHASECHK.TRANS64 P0, [R2+URZ+0x30840], R3 ;  /* 0x03084003020085a7 */ /* 0x000ea4000800007f */
[----:B--2---:R-:W-:Y:S05]  /*1a160*/  @!P0 BRA `(.L_x_13242) ;  /* 0xfffffffc00f08947 */ /* 0x004fea000383ffff */
[----:B------:R-:W-:Y:S05]  /*1a170*/  BRA `(.L_x_13384) ;  /* 0xffffffb8007c7947 */ /* 0x000fea000383ffff */
.L_x_13247:
[----:B0-----:R0:W1:Y:S02]  /*1a180*/  SYNCS.PHASECHK.TRANS64.TRYWAIT P0, [R3+URZ+0x60], R2 ;  /* 0x00006002030075a7 */ /* 0x001064000800017f */
[----:B-1----:R-:W-:Y:S05]  /*1a190*/  @!P0 NANOSLEEP.SYNCS 0x989680 ;  /* 0x009896800000895d */ /* 0x002fea0003900000 */
[----:B------:R-:W1:Y:S02]  /*1a1a0*/  @!P0 SYNCS.PHASECHK.TRANS64 P0, [R3+URZ+0x60], R2 ;  /* 0x00006002030085a7 */ /* 0x000e64000800007f */
[----:B-1----:R-:W-:Y:S05]  /*1a1b0*/  @!P0 BRA `(.L_x_13247) ;  /* 0xfffffffc00f08947 */ /* 0x002fea000383ffff */
[----:B------:R-:W-:Y:S05]  /*1a1c0*/  BRA `(.L_x_13385) ;  /* 0xffffffbc00087947 */ /* 0x000fea000383ffff */
.L_x_13255:
[----:B0-----:R0:W2:Y:S02]  /*1a1d0*/  SYNCS.PHASECHK.TRANS64.TRYWAIT P0, [R2+URZ+0x30840], R3 ;  /* 0x03084003020075a7 */ /* 0x0010a4000800017f */
[----:B--2---:R-:W-:Y:S05]  /*1a1e0*/  @!P0 NANOSLEEP.SYNCS 0x989680 ;  /* 0x009896800000895d */ /* 0x004fea0003900000 */
[----:B------:R-:W2:Y:S02]  /*1a1f0*/  @!P0 SYNCS.PHASECHK.TRANS64 P0, [R2+URZ+0x30840], R3 ;  /* 0x03084003020085a7 */ /* 0x000ea4000800007f */
[----:B--2---:R-:W-:Y:S05]  /*1a200*/  @!P0 BRA `(.L_x_13255) ;  /* 0xfffffffc00f08947 */ /* 0x004fea000383ffff */
[----:B------:R-:W-:Y:S05]  /*1a210*/  BRA `(.L_x_13386) ;  /* 0xffffffc0004c7947 */ /* 0x000fea000383ffff */
.L_x_13260:
[----:B0-----:R0:W1:Y:S02]  /*1a220*/  SYNCS.PHASECHK.TRANS64.TRYWAIT P0, [R10+URZ+0x60], R26 ;  /* 0x0000601a0a0075a7 */ /* 0x001064000800017f */
[----:B-1----:R-:W-:Y:S05]  /*1a230*/  @!P0 NANOSLEEP.SYNCS 0x989680 ;  /* 0x009896800000895d */ /* 0x002fea0003900000 */
[----:B------:R-:W1:Y:S02]  /*1a240*/  @!P0 SYNCS.PHASECHK.TRANS64 P0, [R10+URZ+0x60], R26 ;  /* 0x0000601a0a0085a7 */ /* 0x000e64000800007f */
[----:B-1----:R-:W-:Y:S05]  /*1a250*/  @!P0 BRA `(.L_x_13260) ;  /* 0xfffffffc00f08947 */ /* 0x002fea000383ffff */
[----:B------:R-:W-:Y:S05]  /*1a260*/  BRA `(.L_x_13387) ;  /* 0xffffffc000d87947 */ /* 0x000fea000383ffff */
.L_x_13268:
[----:B0-----:R0:W2:Y:S02]  /*1a270*/  SYNCS.PHASECHK.TRANS64.TRYWAIT P0, [R2+URZ+0x30840], R3 ;  /* 0x03084003020075a7 */ /* 0x0010a4000800017f */
[----:B--2---:R-:W-:Y:S05]  /*1a280*/  @!P0 NANOSLEEP.SYNCS 0x989680 ;  /* 0x009896800000895d */ /* 0x004fea0003900000 */
[----:B------:R-:W2:Y:S02]  /*1a290*/  @!P0 SYNCS.PHASECHK.TRANS64 P0, [R2+URZ+0x30840], R3 ;  /* 0x03084003020085a7 */ /* 0x000ea4000800007f */
[----:B--2---:R-:W-:Y:S05]  /*1a2a0*/  @!P0 BRA `(.L_x_13268) ;  /* 0xfffffffc00f08947 */ /* 0x004fea000383ffff */
[----:B------:R-:W-:Y:S05]  /*1a2b0*/  BRA `(.L_x_13388) ;  /* 0xffffffc400e87947 */ /* 0x000fea000383ffff */
.L_x_13273:
[----:B0-----:R0:W1:Y:S02]  /*1a2c0*/  SYNCS.PHASECHK.TRANS64.TRYWAIT P0, [R7+URZ+0x60], R2 ;  /* 0x00006002070075a7 */ /* 0x001064000800017f */
[----:B-1----:R-:W-:Y:S05]  /*1a2d0*/  @!P0 NANOSLEEP.SYNCS 0x989680 ;  /* 0x009896800000895d */ /* 0x002fea0003900000 */
[----:B------:R-:W1:Y:S02]  /*1a2e0*/  @!P0 SYNCS.PHASECHK.TRANS64 P0, [R7+URZ+0x60], R2 ;  /* 0x00006002070085a7 */ /* 0x000e64000800007f */
[----:B-1----:R-:W-:Y:S05]  /*1a2f0*/  @!P0 BRA `(.L_x_13273) ;  /* 0xfffffffc00f08947 */ /* 0x002fea000383ffff */
[----:B------:R-:W-:Y:S05]  /*1a300*/  BRA `(.L_x_13389) ;  /* 0xffffffc800787947 */ /* 0x000fea000383ffff */
.L_x_13283:
[----:B0-----:R0:W1:Y:S02]  /*1a310*/  SYNCS.PHASECHK.TRANS64.TRYWAIT P0, [R3+URZ+0x30860], R0 ;  /* 0x03086000030075a7 */ /* 0x001064000800017f */
[----:B-1----:R-:W-:Y:S05]  /*1a320*/  @!P0 NANOSLEEP.SYNCS 0x989680 ;  /* 0x009896800000895d */ /* 0x002fea0003900000 */
[----:B------:R-:W1:Y:S02]  /*1a330*/  @!P0 SYNCS.PHASECHK.TRANS64 P0, [R3+URZ+0x30860], R0 ;  /* 0x03086000030085a7 */ /* 0x000e64000800007f */
[----:B-1----:R-:W-:Y:S05]  /*1a340*/  @!P0 BRA `(.L_x_13283) ;  /* 0xfffffffc00f08947 */ /* 0x002fea000383ffff */
[----:B------:R-:W-:Y:S05]  /*1a350*/  BRA `(.L_x_13390) ;  /* 0xffffffcc00747947 */ /* 0x000fea000383ffff */
.L_x_13289:
[----:B------:R-:W-:Y:S01]  /*1a360*/  BSSY B0, `(.L_x_13391) ;  /* 0x0000008000007945 */ /* 0x000fe20003800000 */
[----:B------:R-:W-:Y:S01]  /*1a370*/  IMAD.MOV.U32 R13, RZ, RZ, R16 ;  /* 0x000000ffff0d7224 */ /* 0x000fe200078e0010 */
[----:B------:R-:W-:Y:S01]  /*1a380*/  MOV R11, 0x1f ;  /* 0x0000001f000b7802 */ /* 0x000fe20000000f00 */
[----:B------:R-:W-:Y:S02]  /*1a390*/  IMAD.MOV.U32 R12, RZ, RZ, RZ ;  /* 0x000000ffff0c7224 */ /* 0x000fe400078e00ff */
[----:B------:R-:W-:-:S07]  /*1a3a0*/  IMAD.MOV.U32 R15, RZ, RZ, -0x1 ;  /* 0xffffffffff0f7424 */ /* 0x000fce00078e00ff */
[----:B-1----:R-:W-:Y:S05]  /*1a3b0*/  WARPSYNC.COLLECTIVE R15, `(.L_x_13392) ;  /* 0x000000000f087348 */ /* 0x002fea0003c00000 */
[----:B------:R0:W2:Y:S02]  /*1a3c0*/  SHFL.IDX P6, R14, R13, R12, R11 ;  /* 0x0000000c0d0e7389 */ /* 0x0000a400000c000b */
[----:B012---:R-:W-:Y:S01]  /*1a3d0*/  ENDCOLLECTIVE ;  /* 0x000000000000791b */ /* 0x007fe20003800000 */
.L_x_13392:
[----:B------:R-:W-:Y:S05]  /*1a3e0*/  BSYNC B0 ;  /* 0x0000000000007941 */ /* 0x000fea0003800000 */
.L_x_13391:
[----:B------:R-:W-:Y:S01]  /*1a3f0*/  MOV R13, R16 ;  /* 0x00000010000d7202 */ /* 0x000fe20000000f00 */
[----:B------:R-:W-:Y:S01]  /*1a400*/  IMAD.MOV.U32 R12, RZ, RZ, 0x1 ;  /* 0x00000001ff0c7424 */ /* 0x000fe200078e00ff */
[----:B------:R-:W-:Y:S01]  /*1a410*/  MOV R15, 0xffffffff ;  /* 0xffffffff000f7802 */ /* 0x000fe20000000f00 */
[----:B------:R-:W-:Y:S02]  /*1a420*/  IMAD.MOV.U32 R11, RZ, RZ, 0x1f ;  /* 0x0000001fff0b7424 */ /* 0x000fe400078e00ff */
[----:B------:R-:W-:Y:S02]  /*1a430*/  IMAD.IADD R5, R19, 0x1, R8 ;  /* 0x0000000113057824 */ /* 0x000fe400078e0208 */
[----:B------:R-:W-:-:S07]  /*1a440*/  IMAD.MOV.U32 R0, RZ, RZ, R14 ;  /* 0x000000ffff007224 */ /* 0x000fce00078e000e */
[----:B------:R-:W-:Y:S05]  /*1a450*/  WARPSYNC.COLLECTIVE R15, `(.L_x_13393) ;  /* 0x000000000f087348 */ /* 0x000fea0003c00000 */
[----:B------:R0:W1:Y:S02]  /*1a460*/  SHFL.IDX P6, R14, R13, R12, R11 ;  /* 0x0000000c0d0e7389 */ /* 0x00006400000c000b */
[----:B01----:R-:W-:Y:S01]  /*1a470*/  ENDCOLLECTIVE ;  /* 0x000000000000791b */ /* 0x003fe20003800000 */
.L_x_13393:
        /* <DEDUP_REMOVED lines=8> */
[C---:B------:R-:W-:Y:S02]  /*1a500*/  ISETP.GE.U32.AND P3, PT, R8.reuse, 0x4, PT ;  /* 0x000000040800780c */ /* 0x040fe40003f66070 */
[C---:B------:R-:W-:Y:S02]  /*1a510*/  ISETP.GE.U32.AND P4, PT, R8.reuse, 0x8, PT ;  /* 0x000000080800780c */ /* 0x040fe40003f86070 */
[C---:B------:R-:W-:Y:S02]  /*1a520*/  ISETP.GE.U32.AND P5, PT, R8.reuse, 0x10, PT ;  /* 0x000000100800780c */ /* 0x040fe40003fa6070 */
[----:B0-----:R-:W-:Y:S01]  /*1a530*/  MOV R2, RZ ;  /* 0x000000ff00027202 */ /* 0x001fe20000000f00 */
[----:B--2---:R-:W-:Y:S01]  /*1a540*/  @!P1 IMAD.MOV.U32 R2, RZ, RZ, R3 ;  /* 0x000000ffff029224 */ /* 0x004fe200078e0003 */
[----:B------:R-:W-:-:S03]  /*1a550*/  ISETP.NE.AND P1, PT, R8, RZ, PT ;  /* 0x000000ff0800720c */ /* 0x000fc60003f25270 */
[----:B------:R-:W-:-:S10]  /*1a560*/  IMAD.MOV.U32 R13, RZ, RZ, R2 ;  /* 0x000000ffff0d7224 */ /* 0x000fd400078e0002 */
[----:B------:R-:W-:Y:S05]  /*1a570*/  WARPSYNC.COLLECTIVE R15, `(.L_x_13394) ;  /* 0x000000000f087348 */ /* 0x000fea0003c00000 */
[----:B------:R0:W1:Y:S02]  /*1a580*/  SHFL.UP P6, R14, R13, R12, R11 ;  /* 0x0400000c0d0e7389 */ /* 0x00006400000c000b */
[----:B01----:R-:W-:Y:S01]  /*1a590*/  ENDCOLLECTIVE ;  /* 0x000000000000791b */ /* 0x003fe20003800000 */
.L_x_13394:
[----:B------:R-:W-:Y:S02]  /*1a5a0*/  MOV R12, 0x2 ;  /* 0x00000002000c7802 */ /* 0x000fe40000000f00 */
[----:B------:R-:W-:-:S05]  /*1a5b0*/  SEL R5, R14, RZ, P1 ;  /* 0x000000ff0e057207 */ /* 0x000fca0000800000 */
[----:B------:R-:W-:-:S04]  /*1a5c0*/  IMAD.IADD R5, R2, 0x1, R5 ;  /* 0x0000000102057824 */ /* 0x000fc800078e0205 */
[----:B------:R-:W-:-:S07]  /*1a5d0*/  IMAD.MOV.U32 R13, RZ, RZ, R5 ;  /* 0x000000ffff0d7224 */ /* 0x000fce00078e0005 */
[----:B------:R-:W-:Y:S05]  /*1a5e0*/  WARPSYNC.COLLECTIVE R15, `(.L_x_13395) ;  /* 0x000000000f087348 */ /* 0x000fea0003c00000 */
[----:B------:R0:W1:Y:S02]  /*1a5f0*/  SHFL.UP P6, R14, R13, R12, R11 ;  /* 0x0400000c0d0e7389 */ /* 0x00006400000c000b */
[----:B01----:R-:W-:Y:S01]  /*1a600*/  ENDCOLLECTIVE ;  /* 0x000000000000791b */ /* 0x003fe20003800000 */
.L_x_13395:
[----:B------:R-:W-:Y:S02]  /*1a610*/  MOV R12, 0x4 ;  /* 0x00000004000c7802 */ /* 0x000fe40000000f00 */
[----:B------:R-:W-:-:S05]  /*1a620*/  SEL R6, R14, RZ, P2 ;  /* 0x000000ff0e067207 */ /* 0x000fca0001000000 */
[----:B------:R-:W-:-:S04]  /*1a630*/  IMAD.IADD R6, R5, 0x1, R6 ;  /* 0x0000000105067824 */ /* 0x000fc800078e0206 */
[----:B------:R-:W-:-:S07]  /*1a640*/  IMAD.MOV.U32 R13, RZ, RZ, R6 ;  /* 0x000000ffff0d7224 */ /* 0x000fce00078e0006 */
[----:B------:R-:W-:Y:S05]  /*1a650*/  WARPSYNC.COLLECTIVE R15, `(.L_x_13396) ;  /* 0x000000000f087348 */ /* 0x000fea0003c00000 */
[----:B------:R0:W1:Y:S02]  /*1a660*/  SHFL.UP P6, R14, R13, R12, R11 ;  /* 0x0400000c0d0e7389 */ /* 0x00006400000c000b */
[----:B01----:R-:W-:Y:S01]  /*1a670*/  ENDCOLLECTIVE ;  /* 0x000000000000791b */ /* 0x003fe20003800000 */
.L_x_13396:
[----:B------:R-:W-:Y:S02]  /*1a680*/  MOV R12, 0x8 ;  /* 0x00000008000c7802 */ /* 0x000fe40000000f00 */
[----:B------:R-:W-:-:S05]  /*1a690*/  SEL R7, R14, RZ, P3 ;  /* 0x000000ff0e077207 */ /* 0x000fca0001800000 */
[----:B------:R-:W-:-:S04]  /*1a6a0*/  IMAD.IADD R7, R6, 0x1, R7 ;  /* 0x0000000106077824 */ /* 0x000fc800078e0207 */
[----:B------:R-:W-:-:S07]  /*1a6b0*/  IMAD.MOV.U32 R13, RZ, RZ, R7 ;  /* 0x000000ffff0d7224 */ /* 0x000fce00078e0007 */
[----:B------:R-:W-:Y:S05]  /*1a6c0*/  WARPSYNC.COLLECTIVE R15, `(.L_x_13397) ;  /* 0x000000000f087348 */ /* 0x000fea0003c00000 */
[----:B------:R0:W1:Y:S02]  /*1a6d0*/  SHFL.UP P6, R14, R13, R12, R11 ;  /* 0x0400000c0d0e7389 */ /* 0x00006400000c000b */
[----:B01----:R-:W-:Y:S01]  /*1a6e0*/  ENDCOLLECTIVE ;  /* 0x000000000000791b */ /* 0x003fe20003800000 */
.L_x_13397:
[----:B------:R-:W-:Y:S02]  /*1a6f0*/  MOV R12, 0x10 ;  /* 0x00000010000c7802 */ /* 0x000fe40000000f00 */
[----:B------:R-:W-:-:S05]  /*1a700*/  SEL R14, R14, RZ, P4 ;  /* 0x000000ff0e0e7207 */ /* 0x000fca0002000000 */
[----:B------:R-:W-:-:S04]  /*1a710*/  IMAD.IADD R5, R7, 0x1, R14 ;  /* 0x0000000107057824 */ /* 0x000fc800078e020e */
[----:B------:R-:W-:-:S07]  /*1a720*/  IMAD.MOV.U32 R13, RZ, RZ, R5 ;  /* 0x000000ffff0d7224 */ /* 0x000fce00078e0005 */
[----:B------:R-:W-:Y:S05]  /*1a730*/  WARPSYNC.COLLECTIVE R15, `(.L_x_13398) ;  /* 0x000000000f087348 */ /* 0x000fea0003c00000 */
[----:B------:R0:W1:Y:S02]  /*1a740*/  SHFL.UP P6, R14, R13, R12, R11 ;  /* 0x0400000c0d0e7389 */ /* 0x00006400000c000b */
[----:B01----:R-:W-:Y:S01]  /*1a750*/  ENDCOLLECTIVE ;  /* 0x000000000000791b */ /* 0x003fe20003800000 */
.L_x_13398:
        /* <DEDUP_REMOVED lines=8> */
.L_x_13399:
[----:B------:R-:W-:Y:S05]  /*1a7e0*/  BRA `(.L_x_13400) ;  /* 0xffffffcc00a87947 */ /* 0x000fea000383ffff */
.L_x_13294:
        /* <DEDUP_REMOVED lines=8> */
.L_x_13402:
[----:B------:R-:W-:Y:S05]  /*1a870*/  BSYNC B0 ;  /* 0x0000000000007941 */ /* 0x000fea0003800000 */
.L_x_13401:
[----:B------:R-:W-:Y:S01]  /*1a880*/  SEL R13, R14, RZ, P1 ;  /* 0x000000ff0e0d7207 */ /* 0x000fe20000800000 */
[----:B------:R-:W-:Y:S01]  /*1a890*/  IMAD.MOV.U32 R12, RZ, RZ, 0x2 ;  /* 0x00000002ff0c7424 */ /* 0x000fe200078e00ff */
[----:B------:R-:W-:Y:S01]  /*1a8a0*/  MOV R15, 0xffffffff ;  /* 0xffffffff000f7802 */ /* 0x000fe20000000f00 */
[----:B------:R-:W-:Y:S01]  /*1a8b0*/  IMAD.MOV.U32 R11, RZ, RZ, RZ ;  /* 0x000000ffff0b7224 */ /* 0x000fe200078e00ff */
[----:B------:R-:W-:-:S07]  /*1a8c0*/  IADD3 R13, R2, R13, RZ ;  /* 0x0000000d020d7210 */ /* 0x000fce0007ffe0ff */
[----:B------:R-:W-:Y:S05]  /*1a8d0*/  WARPSYNC.COLLECTIVE R15, `(.L_x_13403) ;  /* 0x000000000f087348 */ /* 0x000fea0003c00000 */
[----:B------:R0:W1:Y:S02]  /*1a8e0*/  SHFL.UP P6, R14, R13, R12, R11 ;  /* 0x0400000c0d0e7389 */ /* 0x00006400000c000b */
[----:B01----:R-:W-:Y:S01]  /*1a8f0*/  ENDCOLLECTIVE ;  /* 0x000000000000791b */ /* 0x003fe20003800000 */
.L_x_13403:
[----:B------:R-:W-:Y:S02]  /*1a900*/  MOV R12, 0x4 ;  /* 0x00000004000c7802 */ /* 0x000fe40000000f00 */
[----:B------:R-:W-:-:S05]  /*1a910*/  SEL R14, R14, RZ, P2 ;  /* 0x000000ff0e0e7207 */ /* 0x000fca0001000000 */
[----:B------:R-:W-:-:S04]  /*1a920*/  IMAD.IADD R3, R13, 0x1, R14 ;  /* 0x000000010d037824 */ /* 0x000fc800078e020e */
[----:B------:R-:W-:-:S07]  /*1a930*/  IMAD.MOV.U32 R13, RZ, RZ, R3 ;  /* 0x000000ffff0d7224 */ /* 0x000fce00078e0003 */
[----:B------:R-:W-:Y:S05]  /*1a940*/  WARPSYNC.COLLECTIVE R15, `(.L_x_13404) ;  /* 0x000000000f087348 */ /* 0x000fea0003c00000 */
[----:B------:R0:W1:Y:S02]  /*1a950*/  SHFL.UP P6, R14, R13, R12, R11 ;  /* 0x0400000c0d0e7389 */ /* 0x00006400000c000b */
[----:B01----:R-:W-:Y:S01]  /*1a960*/  ENDCOLLECTIVE ;  /* 0x000000000000791b */ /* 0x003fe20003800000 */
.L_x_13404:
[----:B------:R-:W-:Y:S02]  /*1a970*/  MOV R12, 0x8 ;  /* 0x00000008000c7802 */ /* 0x000fe40000000f00 */
[----:B------:R-:W-:-:S05]  /*1a980*/  SEL R14, R14, RZ, P3 ;  /* 0x000000ff0e0e7207 */ /* 0x000fca0001800000 */
[----:B------:R-:W-:-:S04]  /*1a990*/  IMAD.IADD R5, R3, 0x1, R14 ;  /* 0x0000000103057824 */ /* 0x000fc800078e020e */
[----:B------:R-:W-:-:S07]  /*1a9a0*/  IMAD.MOV.U32 R13, RZ, RZ, R5 ;  /* 0x000000ffff0d7224 */ /* 0x000fce00078e0005 */
[----:B------:R-:W-:Y:S05]  /*1a9b0*/  WARPSYNC.COLLECTIVE R15, `(.L_x_13405) ;  /* 0x000000000f087348 */ /* 0x000fea0003c00000 */
[----:B------:R0:W1:Y:S02]  /*1a9c0*/  SHFL.UP P6, R14, R13, R12, R11 ;  /* 0x0400000c0d0e7389 */ /* 0x00006400000c000b */
[----:B01----:R-:W-:Y:S01]  /*1a9d0*/  ENDCOLLECTIVE ;  /* 0x000000000000791b */ /* 0x003fe20003800000 */
.L_x_13405:
[----:B------:R-:W-:Y:S02]  /*1a9e0*/  MOV R12, 0x10 ;  /* 0x00000010000c7802 */ /* 0x000fe40000000f00 */
[----:B------:R-:W-:-:S05]  /*1a9f0*/  SEL R6, R14, RZ, P4 ;  /* 0x000000ff0e067207 */ /* 0x000fca0002000000 */
[----:B------:R-:W-:-:S04]  /*1aa00*/  IMAD.IADD R6, R5, 0x1, R6 ;  /* 0x0000000105067824 */ /* 0x000fc800078e0206 */
[----:B------:R-:W-:-:S07]  /*1aa10*/  IMAD.MOV.U32 R13, RZ, RZ, R6 ;  /* 0x000000ffff0d7224 */ /* 0x000fce00078e0006 */
[----:B------:R-:W-:Y:S05]  /*1aa20*/  WARPSYNC.COLLECTIVE R15, `(.L_x_13406) ;  /* 0x000000000f087348 */ /* 0x000fea0003c00000 */
[----:B------:R0:W1:Y:S02]  /*1aa30*/  SHFL.UP P6, R14, R13, R12, R11 ;  /* 0x0400000c0d0e7389 */ /* 0x00006400000c000b */
[----:B01----:R-:W-:Y:S01]  /*1aa40*/  ENDCOLLECTIVE ;  /* 0x000000000000791b */ /* 0x003fe20003800000 */
.L_x_13406:
        /* <DEDUP_REMOVED lines=8> */
.L_x_13407:
[----:B------:R-:W-:Y:S05]  /*1aad0*/  BRA `(.L_x_13408) ;  /* 0xffffffcc00887947 */ /* 0x000fea000383ffff */
.L_x_13296:
[----:B------:R-:W-:Y:S01]  /*1aae0*/  BSSY B0, `(.L_x_13409) ;  /* 0x0000006000007945 */ /* 0x000fe20003800000 */
[----:B------:R-:W-:Y:S01]  /*1aaf0*/  PLOP3.LUT P6, PT, P6, PT, PT, 0x8, 0x0 ;  /* 0x000000000000781c */ /* 0x000fe200037ce170 */
[----:B------:R-:W-:-:S12]  /*1ab00*/  IMAD.MOV.U32 R15, RZ, RZ, -0x1 ;  /* 0xffffffffff0f7424 */ /* 0x000fd800078e00ff */
[----:B0-----:R-:W-:Y:S05]  /*1ab10*/  WARPSYNC.COLLECTIVE R15, `(.L_x_13410) ;  /* 0x000000000f087348 */ /* 0x001fea0003c00000 */
[----:B------:R-:W-:Y:S01]  /*1ab20*/  VOTE.ANY R14, PT, P6 ;  /* 0x00000000000e7806 */ /* 0x000fe200030e0100 */
[----:B0-----:R-:W-:Y:S06]  /*1ab30*/  ENDCOLLECTIVE ;  /* 0x000000000000791b */ /* 0x001fec0003800000 */
.L_x_13410:
[----:B------:R-:W-:Y:S05]  /*1ab40*/  BSYNC B0 ;  /* 0x0000000000007941 */ /* 0x000fea0003800000 */
.L_x_13409:
[----:B------:R-:W-:Y:S01]  /*1ab50*/  MOV R6, R14 ;  /* 0x0000000e00067202 */ /* 0x000fe20000000f00 */
[----:B------:R-:W-:Y:S01]  /*1ab60*/  IMAD.MOV.U32 R13, RZ, RZ, R2 ;  /* 0x000000ffff0d7224 */ /* 0x000fe200078e0002 */
[----:B------:R-:W-:Y:S01]  /*1ab70*/  MOV R11, 0x1f ;  /* 0x0000001f000b7802 */ /* 0x000fe20000000f00 */
[----:B------:R-:W-:Y:S01]  /*1ab80*/  IMAD.MOV.U32 R15, RZ, RZ, -0x1 ;  /* 0xffffffffff0f7424 */ /* 0x000fe200078e00ff */
[----:B------:R-:W0:Y:S02]  /*1ab90*/  POPC R4, R6 ;  /* 0x0000000600047309 */ /* 0x000e240000000000 */
[----:B0-----:R-:W-:-:S07]  /*1aba0*/  IMAD.MOV.U32 R12, RZ, RZ, R4 ;  /* 0x000000ffff0c7224 */ /* 0x001fce00078e0004 */
[----:B------:R-:W-:Y:S05]  /*1abb0*/  WARPSYNC.COLLECTIVE R15, `(.L_x_13411) ;  /* 0x000000000f087348 */ /* 0x000fea0003c00000 */
[----:B------:R0:W1:Y:S02]  /*1abc0*/  SHFL.IDX P6, R14, R13, R12, R11 ;  /* 0x0000000c0d0e7389 */ /* 0x00006400000c000b */
[----:B01----:R-:W-:Y:S01]  /*1abd0*/  ENDCOLLECTIVE ;  /* 0x000000000000791b */ /* 0x003fe20003800000 */
.L_x_13411:
[----:B------:R-:W-:Y:S01]  /*1abe0*/  IMAD.MOV.U32 R17, RZ, RZ, R14 ;  /* 0x000000ffff117224 */ /* 0x000fe200078e000e */
[----:B------:R-:W-:Y:S06]  /*1abf0*/  BRA `(.L_x_13412) ;  /* 0xffffffcc00787947 */ /* 0x000fec000383ffff */
.L_x_13298:
[----:B------:R-:W-:Y:S01]  /*1ac00*/  BSSY B0, `(.L_x_13413) ;  /* 0x0000007000007945 */ /* 0x000fe20003800000 */
[----:B------:R-:W-:Y:S01]  /*1ac10*/  MOV R13, R3 ;  /* 0x00000003000d7202 */ /* 0x000fe20000000f00 */
[----:B------:R-:W-:Y:S02]  /*1ac20*/  IMAD.MOV.U32 R11, RZ, RZ, 0x1f ;  /* 0x0000001fff0b7424 */ /* 0x000fe400078e00ff */
[----:B------:R-:W-:-:S07]  /*1ac30*/  IMAD.MOV.U32 R15, RZ, RZ, -0x1 ;  /* 0xffffffffff0f7424 */ /* 0x000fce00078e00ff */
[----:B012---:R-:W-:Y:S05]  /*1ac40*/  WARPSYNC.COLLECTIVE R15, `(.L_x_13414) ;  /* 0x000000000f087348 */ /* 0x007fea0003c00000 */
[----:B------:R3:W4:Y:S02]  /*1ac50*/  SHFL.IDX P6, R14, R13, R12, R11 ;  /* 0x0000000c0d0e7389 */ /* 0x00072400000c000b */
[----:B01234-:R-:W-:Y:S01]  /*1ac60*/  ENDCOLLECTIVE ;  /* 0x000000000000791b */ /* 0x01ffe20003800000 */
.L_x_13414:
[----:B------:R-:W-:Y:S05]  /*1ac70*/  BSYNC B0 ;  /* 0x0000000000007941 */ /* 0x000fea0003800000 */
.L_x_13413:
[----:B------:R-:W-:Y:S05]  /*1ac80*/  BRA `(.L_x_13297) ;  /* 0xffffffcc00707947 */ /* 0x000fea000383ffff */
.L_x_13302:
[----:B0-----:R0:W2:Y:S02]  /*1ac90*/  SYNCS.PHASECHK.TRANS64.TRYWAIT P0, [R9+URZ+0x30820], R0 ;  /* 0x03082000090075a7 */ /* 0x0010a4000800017f */
[----:B--2---:R-:W-:Y:S05]  /*1aca0*/  @!P0 NANOSLEEP.SYNCS 0x989680 ;  /* 0x009896800000895d */ /* 0x004fea0003900000 */
[----:B------:R-:W2:Y:S02]  /*1acb0*/  @!P0 SYNCS.PHASECHK.TRANS64 P0, [R9+URZ+0x30820], R0 ;  /* 0x03082000090085a7 */ /* 0x000ea4000800007f */
[----:B--2---:R-:W-:Y:S05]  /*1acc0*/  @!P0 BRA `(.L_x_13302) ;  /* 0xfffffffc00f08947 */ /* 0x004fea000383ffff */
[----:B------:R-:W-:Y:S05]  /*1acd0*/  BRA `(.L_x_13415) ;  /* 0xffffffd0005c7947 */ /* 0x000fea000383ffff */
.L_x_13303:
        /* <DEDUP_REMOVED lines=8> */
[----:B01--4-:R-:W-:Y:S05]  /*1ad60*/  WARPSYNC.COLLECTIVE R15, `(.L_x_13417) ;  /* 0x000000000f087348 */ /* 0x013fea0003c00000 */
[----:B------:R2:W3:Y:S02]  /*1ad70*/  SHFL.IDX P6, R14, R13, R12, R11 ;  /* 0x0000000c0d0e7389 */ /* 0x0004e400000c000b */
[----:B01234-:R-:W-:Y:S01]  /*1ad80*/  ENDCOLLECTIVE ;  /* 0x000000000000791b */ /* 0x01ffe20003800000 */
.L_x_13417:
[----:B------:R-:W-:Y:S05]  /*1ad90*/  BSYNC B0 ;  /* 0x0000000000007941 */ /* 0x000fea0003800000 */
.L_x_13416:
[----:B------:R-:W-:Y:S05]  /*1ada0*/  BRA `(.L_x_13418) ;  /* 0xffffffd000447947 */ /* 0x000fea000383ffff */
.L_x_13304:
[----:B------:R-:W-:Y:S01]  /*1adb0*/  BSSY B0, `(.L_x_13419) ;  /* 0x0000006000007945 */ /* 0x000fe20003800000 */
[----:B------:R-:W-:-:S07]  /*1adc0*/  IMAD.MOV.U32 R15, RZ, RZ, -0x1 ;  /* 0xffffffffff0f7424 */ /* 0x000fce00078e00ff */
[----:B01--4-:R-:W-:Y:S05]  /*1add0*/  WARPSYNC.COLLECTIVE R15, `(.L_x_13420) ;  /* 0x000000000f0c7348 */ /* 0x013fea0003c00000 */
[----:B------:R-:W-:Y:S02]  /*1ade0*/  ELECT P6, UR62, PT ;  /* 0x00000000003e782f */ /* 0x000fe400038c0000 */
[----:B------:R-:W-:Y:S01]  /*1adf0*/  MOV R14, UR62 ;  /* 0x0000003e000e7c02 */ /* 0x000fe20008000f00 */
[----:B01--4-:R-:W-:Y:S10]  /*1ae00*/  ENDCOLLECTIVE ;  /* 0x000000000000791b */ /* 0x013ff40003800000 */
.L_x_13420:
[----:B------:R-:W-:Y:S05]  /*1ae10*/  BSYNC B0 ;  /* 0x0000000000007941 */ /* 0x000fea0003800000 */
.L_x_13419:
[----:B------:R-:W-:Y:S05]  /*1ae20*/  BRA `(.L_x_13421) ;  /* 0xffffffd000387947 */ /* 0x000fea000383ffff */
.L_x_13306:
[----:B0-----:R0:W2:Y:S02]  /*1ae30*/  SYNCS.PHASECHK.TRANS64.TRYWAIT P0, [R5+URZ], R4 ;  /* 0x00000004050075a7 */ /* 0x0010a4000800017f */
[----:B--2---:R-:W-:Y:S05]  /*1ae40*/  @!P0 NANOSLEEP.SYNCS 0x989680 ;  /* 0x009896800000895d */ /* 0x004fea0003900000 */
[----:B------:R-:W2:Y:S02]  /*1ae50*/  @!P0 SYNCS.PHASECHK.TRANS64 P0, [R5+URZ], R4 ;  /* 0x00000004050085a7 */ /* 0x000ea4000800007f */
[----:B--2---:R-:W-:Y:S05]  /*1ae60*/  @!P0 BRA `(.L_x_13306) ;  /* 0xfffffffc00f08947 */ /* 0x004fea000383ffff */
[----:B------:R-:W-:Y:S05]  /*1ae70*/  BRA `(.L_x_13422) ;  /* 0xffffffd0006c7947 */ /* 0x000fea000383ffff */
.L_x_13307:
[----:B--2---:R2:W3:Y:S02]  /*1ae80*/  SYNCS.PHASECHK.TRANS64.TRYWAIT P0, [R3+URZ], R2 ;  /* 0x00000002030075a7 */ /* 0x0044e4000800017f */
[----:B---3--:R-:W-:Y:S05]  /*1ae90*/  @!P0 NANOSLEEP.SYNCS 0x989680 ;  /* 0x009896800000895d */ /* 0x008fea0003900000 */
[----:B------:R-:W3:Y:S02]  /*1aea0*/  @!P0 SYNCS.PHASECHK.TRANS64 P0, [R3+URZ], R2 ;  /* 0x00000002030085a7 */ /* 0x000ee4000800007f */
[----:B---3--:R-:W-:Y:S05]  /*1aeb0*/  @!P0 BRA `(.L_x_13307) ;  /* 0xfffffffc00f08947 */ /* 0x008fea000383ffff */
[----:B------:R-:W-:Y:S05]  /*1aec0*/  BRA `(.L_x_13423) ;  /* 0xffffffd000607947 */ /* 0x000fea000383ffff */
.L_x_13309:
[----:B---3--:R3:W0:Y:S02]  /*1aed0*/  SYNCS.PHASECHK.TRANS64.TRYWAIT P0, [R23+URZ], R4 ;  /* 0x00000004170075a7 */ /* 0x008624000800017f */
[----:B0-----:R-:W-:Y:S05]  /*1aee0*/  @!P0 NANOSLEEP.SYNCS 0x989680 ;  /* 0x009896800000895d */ /* 0x001fea0003900000 */
[----:B------:R-:W0:Y:S02]  /*1aef0*/  @!P0 SYNCS.PHASECHK.TRANS64 P0, [R23+URZ], R4 ;  /* 0x00000004170085a7 */ /* 0x000e24000800007f */
[----:B0-----:R-:W-:Y:S05]  /*1af00*/  @!P0 BRA `(.L_x_13309) ;  /* 0xfffffffc00f08947 */ /* 0x001fea000383ffff */
[----:B------:R-:W-:Y:S05]  /*1af10*/  BRA `(.L_x_13424) ;  /* 0xffffffd000647947 */ /* 0x000fea000383ffff */
.L_x_13425:
        /* <DEDUP_REMOVED lines=14> */
.L_x_15334:


//--------------------- .text._ZN7cutlass13device_kernelIN5flash11enable_sm90INS1_16FlashAttnFwdSm90INS1_25CollectiveMainloopFwdSm90ILi2EN4cute5tupleIJNS5_1CILi1EEES8_S8_EEENS6_IJNS7_ILi192EEENS7_ILi128EEENS7_ILi64EEEEEELi64ENS_6half_tEfNS_4arch4Sm90ELb0ELb1ELb1ELb0ELb0ELb0ELb0ELb1ELb1ELb1ELb0ELb0EEENS1_21CollectiveEpilogueFwdINS6_IJSA_SC_SB_EEES9_SE_SG_Li384ELb0ELb1ELb0ELb0EEENS1_30DynamicPersistentTileSchedulerILi384ELi128ELb0ELb1ELb1EEEEEEEEEvNT_6ParamsE --------------------------
	.section	.text._ZN7cutlass13device_kernelIN5flash11enable_sm90INS1_16FlashAttnFwdSm90INS1_25CollectiveMainloopFwdSm90ILi2EN4cute5tupleIJNS5_1CILi1EEES8_S8_EEENS6_IJNS7_ILi192EEENS7_ILi128EEENS7_ILi64EEEEEELi64ENS_6half_tEfNS_4arch4Sm90ELb0ELb1ELb1ELb0ELb0ELb0ELb0ELb1ELb1ELb1ELb0ELb0EEENS1_21CollectiveEpilogueFwdINS6_IJSA_SC_SB_EEES9_SE_SG_Li384ELb0ELb1ELb0ELb0EEENS1_30DynamicPersistentTileSchedulerILi384ELi128ELb0ELb1ELb1EEEEEEEEEvNT_6ParamsE,"ax",@progbits
	.align	128
.text._ZN7cutlass13device_kernelIN5flash11enable_sm90INS1_16FlashAttnFwdSm90INS1_25CollectiveMainloopFwdSm90ILi2EN4cute5tupleIJNS5_1CILi1EEES8_S8_EEENS6_IJNS7_ILi192EEENS7_ILi128EEENS7_ILi64EEEEEELi64ENS_6half_tEfNS_4arch4Sm90ELb0ELb1ELb1ELb0ELb0ELb0ELb0ELb1ELb1ELb1ELb0ELb0EEENS1_21CollectiveEpilogueFwdINS6_IJSA_SC_SB_EEES9_SE_SG_Li384ELb0ELb1ELb0ELb0EEENS1_30DynamicPersistentTileSchedulerILi384ELi128ELb0ELb1ELb1EEEEEEEEEvNT_6ParamsE:
        .type           _ZN7cutlass13device_kernelIN5flash11enable_sm90INS1_16FlashAttnFwdSm90INS1_25CollectiveMainloopFwdSm90ILi2EN4cute5tupleIJNS5_1CILi1EEES8_S8_EEENS6_IJNS7_ILi192EEENS7_ILi128EEENS7_ILi64EEEEEELi64ENS_6half_tEfNS_4arch4Sm90ELb0ELb1ELb1ELb0ELb0ELb0ELb0ELb1ELb1ELb1ELb0ELb0EEENS1_21CollectiveEpilogueFwdINS6_IJSA_SC_SB_EEES9_SE_SG_Li384ELb0ELb1ELb0ELb0EEENS1_30DynamicPersistentTileSchedulerILi384ELi128ELb0ELb1ELb1EEEEEEEEEvNT_6ParamsE,@function
        .size           _ZN7cutlass13device_kernelIN5flash11enable_sm90INS1_16FlashAttnFwdSm90INS1_25CollectiveMainloopFwdSm90ILi2EN4cute5tupleIJNS5_1CILi1EEES8_S8_EEENS6_IJNS7_ILi192EEENS7_ILi128EEENS7_ILi64EEEEEELi64ENS_6half_tEfNS_4arch4Sm90ELb0ELb1ELb1ELb0ELb0ELb0ELb0ELb1ELb1ELb1ELb0ELb0EEENS1_21CollectiveEpilogueFwdINS6_IJSA_SC_SB_EEES9_SE_SG_Li384ELb0ELb1ELb0ELb0EEENS1_30DynamicPersistentTileSchedulerILi384ELi128ELb0ELb1ELb1EEEEEEEEEvNT_6ParamsE,(.L_x_15335 - _ZN7cutlass13device_kernelIN5flash11enable_sm90INS1_16FlashAttnFwdSm90INS1_25CollectiveMainloopFwdSm90ILi2EN4cute5tupleIJNS5_1CILi1EEES8_S8_EEENS6_IJNS7_ILi192EEENS7_ILi128EEENS7_ILi64EEEEEELi64ENS_6half_tEfNS_4arch4Sm90ELb0ELb1ELb1ELb0ELb0ELb0ELb0ELb1ELb1ELb1ELb0ELb0EEENS1_21CollectiveEpilogueFwdINS6_IJSA_SC_SB_EEES9_SE_SG_Li384ELb0ELb1ELb0ELb0EEENS1_30DynamicPersistentTileSchedulerILi384ELi128ELb0ELb1ELb1EEEEEEEEEvNT_6ParamsE)
        .other          _ZN7cutlass13device_kernelIN5flash11enable_sm90INS1_16FlashAttnFwdSm90INS1_25CollectiveMainloopFwdSm90ILi2EN4cute5tupleIJNS5_1CILi1EEES8_S8_EEENS6_IJNS7_ILi192EEENS7_ILi128EEENS7_ILi64EEEEEELi64ENS_6half_tEfNS_4arch4Sm90ELb0ELb1ELb1ELb0ELb0ELb0ELb0ELb1ELb1ELb1ELb0ELb0EEENS1_21CollectiveEpilogueFwdINS6_IJSA_SC_SB_EEES9_SE_SG_Li384ELb0ELb1ELb0ELb0EEENS1_30DynamicPersistentTileSchedulerILi384ELi128ELb0ELb1ELb1EEEEEEEEEvNT_6ParamsE,@"STO_CUDA_ENTRY STV_DEFAULT"
_ZN7cutlass13device_kernelIN5flash11enable_sm90INS1_16FlashAttnFwdSm90INS1_25CollectiveMainloopFwdSm90ILi2EN4cute5tupleIJNS5_1CILi1EEES8_S8_EEENS6_IJNS7_ILi192EEENS7_ILi128EEENS7_ILi64EEEEEELi64ENS_6half_tEfNS_4arch4Sm90ELb0ELb1ELb1ELb0ELb0ELb0ELb0ELb1ELb1ELb1ELb0ELb0EEENS1_21CollectiveEpilogueFwdINS6_IJSA_SC_SB_EEES9_SE_SG_Li384ELb0ELb1ELb0ELb0EEENS1_30DynamicPersistentTileSchedulerILi384ELi128ELb0ELb1ELb1EEEEEEEEEvNT_6ParamsE:
        /* <DEDUP_REMOVED lines=17> */
.L_x_13427:
[----:B------:R-:W-:Y:S05]  /*0110*/  BSYNC B0 ;  /* 0x0000000000007941 */ /* 0x000fea0003800000 */
.L_x_13426:
        /* <DEDUP_REMOVED lines=41> */
.L_x_13428:
        /* <DEDUP_REMOVED lines=22> */
.L_x_13429:
        /* <DEDUP_REMOVED lines=18> */
.L_x_13430:
        /* <DEDUP_REMOVED lines=22> */
.L_x_13431:
        /* <DEDUP_REMOVED lines=22> */
.L_x_13432:
[----:B------:R-:W-:Y:S01]  /*08f0*/  PLOP3.LUT P0, PT, PT, PT, UP0, 0x80, 0x0 ;  /* 0x000000000000781c */ /* 0x000fe20003f0f008 */
[----:B------:R-:W-:Y:S01]  /*0900*/  UMOV UR38, 0x1 ;  /* 0x0000000100267882 */ /* 0x000fe20000000000 */
[----:B------:R-:W-:Y:S01]  /*0910*/  NOP ;  /* 0x0000000000007918 */ /* 0x000fe20000000000 */
[----:B------:R-:W-:Y:S01]  /*0920*/  USEL UR38, UR38, 0x2, !UP0 ;  /* 0x0000000226267887 */ /* 0x000fe2000c000000 */
[----:B------:R-:W-:Y:S01]  /*0930*/  ULDC.64 UR48, c[0x0][0x208] ;  /* 0x0000820000307ab9 */ /* 0x000fe20000000a00 */
[----:B012-4-:R-:W-:Y:S08]  /*0940*/  BAR.SYNC.DEFER_BLOCKING 0x0 ;  /* 0x0000000000007b1d */ /* 0x017ff00000010000 */
[----:B------:R-:W-:Y:S05]  /*0950*/  @!P0 BRA `(.L_x_13433) ;  /* 0x000000f8002c8947 */ /* 0x000fea0003800000 */
.L_x_13434:
        /* <DEDUP_REMOVED lines=22> */
[----:B------:R-:W-:Y:S02]  /*0ac0*/  LEA.HI R2, R0, R10, RZ, 0x4 ;  /* 0x0000000a00027211 */ /* 0x000fe400078f20ff */
[----:B------:R-:W-:Y:S01]  /*0ad0*/  LOP3.LUT R153, R154, 0xffffff80, RZ, 0xc0, !PT ;  /* 0xffffff809a997812 */ /* 0x000fe200078ec0ff */
[----:B------:R-:W-:Y:S01]  /*0ae0*/  IMAD.SHL.U32 R4, R3, 0x20, RZ ;  /* 0x0000002003047824 */ /* 0x000fe200078e00ff */
[----:B------:R-:W-:Y:S02]  /*0af0*/  SHF.R.S32.HI R5, RZ, 0x4, R2 ;  /* 0x00000004ff057819 */ /* 0x000fe40000011402 */
[----:B------:R-:W-:Y:S01]  /*0b00*/  LOP3.LUT R3, R2, 0x3fffff0, RZ, 0xc0, !PT ;  /* 0x03fffff002037812 */ /* 0x000fe200078ec0ff */
[----:B------:R-:W-:Y:S01]  /*0b10*/  IMAD.IADD R153, R10, 0x1, -R153 ;  /* 0x000000010a997824 */ /* 0x000fe200078e0a99 */
[----:B------:R-:W-:-:S02]  /*0b20*/  LEA.HI R2, R2, R5, RZ, 0x1 ;  /* 0x0000000502027211 */ /* 0x000fc400078f08ff */
[----:B------:R-:W-:Y:S01]  /*0b30*/  LOP3.LUT R4, R4, 0xfffffc00, RZ, 0xc0, !PT ;  /* 0xfffffc0004047812 */ /* 0x000fe200078ec0ff */
[----:B------:R-:W-:Y:S01]  /*0b40*/  IMAD.IADD R3, R10, 0x1, -R3 ;  /* 0x000000010a037824 */ /* 0x000fe200078e0a03 */
[----:B------:R-:W-:Y:S02]  /*0b50*/  SHF.R.S32.HI R6, RZ, 0x1f, R153 ;  /* 0x0000001fff067819 */ /* 0x000fe40000011499 */
[----:B------:R-:W-:Y:S01]  /*0b60*/  LOP3.LUT R2, R2, 0x1ffffffe, RZ, 0xc0, !PT ;  /* 0x1ffffffe02027812 */ /* 0x000fe200078ec0ff */
[----:B------:R-:W-:Y:S01]  /*0b70*/  IMAD R3, R3, 0x40, R4 ;  /* 0x0000004003037824 */ /* 0x000fe200078e0204 */
[----:B------:R-:W-:Y:S02]  /*0b80*/  LEA.HI R4, R6, R153, RZ, 0x2 ;  /* 0x0000009906047211 */ /* 0x000fe400078f10ff */
[----:B------:R-:W-:Y:S01]  /*0b90*/  LEA.HI R7, R0, R10, RZ, 0x2 ;  /* 0x0000000a00077211 */ /* 0x000fe200078f10ff */
[----:B------:R-:W-:Y:S01]  /*0ba0*/  IMAD.IADD R2, R5, 0x1, -R2 ;  /* 0x0000000105027824 */ /* 0x000fe200078e0a02 */
[----:B------:R-:W-:-:S02]  /*0bb0*/  SHF.R.S32.HI R5, RZ, 0x2, R4 ;  /* 0x00000002ff057819 */ /* 0x000fc40000011404 */
[----:B------:R-:W-:Y:S01]  /*0bc0*/  SHF.R.S32.HI R8, RZ, 0x1f, R4 ;  /* 0x0000001fff087819 */ /* 0x000fe20000011404 */
[----:B------:R-:W-:Y:S01]  /*0bd0*/  IMAD R156, R2, 0x8, R3 ;  /* 0x00000008029c7824 */ /* 0x000fe200078e0203 */
[----:B------:R-:W-:Y:S02]  /*0be0*/  SHF.R.S32.HI R154, RZ, 0x7, R154 ;  /* 0x00000007ff9a7819 */ /* 0x000fe4000001149a */
[----:B------:R-:W-:Y:S02]  /*0bf0*/  LOP3.LUT R7, R7, 0xfffffffc, RZ, 0xc0, !PT ;  /* 0xfffffffc07077812 */ /* 0x000fe400078ec0ff */
[----:B------:R-:W-:Y:S01]  /*0c00*/  LEA.HI R8, R8, R5, RZ, 0x3 ;  /* 0x0000000508087211 */ /* 0x000fe200078f18ff */
[----:B------:R-:W-:Y:S01]  /*0c10*/  IMAD.HI R2, R154, 0x55555556, RZ ;  /* 0x555555569a027827 */ /* 0x000fe200078e02ff */
[----:B------:R-:W-:Y:S02]  /*0c20*/  LEA.HI R0, R0, R10, RZ, 0x3 ;  /* 0x0000000a00007211 */ /* 0x000fe400078f18ff */
[----:B------:R-:W-:Y:S01]  /*0c30*/  LOP3.LUT R8, R8, 0xfffffff8, RZ, 0xc0, !PT ;  /* 0xfffffff808087812 */ /* 0x000fe200078ec0ff */
[----:B------:R-:W-:Y:S01]  /*0c40*/  IMAD.IADD R7, R10, 0x1, -R7 ;  /* 0x000000010a077824 */ /* 0x000fe200078e0a07 */
[----:B------:R-:W-:-:S02]  /*0c50*/  LEA.HI R6, R6, R153, RZ, 0x5 ;  /* 0x0000009906067211 */ /* 0x000fc400078f28ff */
[----:B------:R-:W-:Y:S01]  /*0c60*/  LOP3.LUT R18, R0, 0xfffffff8, RZ, 0xc0, !PT ;  /* 0xfffffff800127812 */ /* 0x000fe200078ec0ff */
[----:B------:R-:W-:Y:S01]  /*0c70*/  IMAD.IADD R5, R5, 0x1, -R8 ;  /* 0x0000000105057824 */ /* 0x000fe200078e0a08 */
[----:B------:R-:W-:Y:S02]  /*0c80*/  LEA.HI R9, R7, R7, RZ, 0x1 ;  /* 0x0000000707097211 */ /* 0x000fe400078f08ff */
[----:B------:R-:W-:Y:S01]  /*0c90*/  LEA.HI R3, R2, R2, RZ, 0x1 ;  /* 0x0000000202037211 */ /* 0x000fe200078f08ff */
[----:B------:R-:W-:Y:S01]  /*0ca0*/  IMAD.IADD R18, R10, 0x1, -R18 ;  /* 0x000000010a127824 */ /* 0x000fe200078e0a12 */
[----:B------:R-:W-:Y:S02]  /*0cb0*/  SHF.R.S32.HI R6, RZ, 0x5, R6 ;  /* 0x00000005ff067819 */ /* 0x000fe40000011406 */
[----:B------:R-:W-:Y:S01]  /*0cc0*/  LOP3.LUT R2, R9, 0x1ffffffe, RZ, 0xc0, !PT ;  /* 0x1ffffffe09027812 */ /* 0x000fe200078ec0ff */
[----:B------:R-:W-:Y:S01]  /*0cd0*/  IMAD R3, R3, -0x3, R154 ;  /* 0xfffffffd03037824 */ /* 0x000fe200078e029a */
[----:B------:R-:W-:Y:S01]  /*0ce0*/  LOP3.LUT R16, R4, 0x7ffffffc, RZ, 0xc0, !PT ;  /* 0x7ffffffc04107812 */ /* 0x000fe200078ec0ff */
[----:B------:R-:W-:Y:S01]  /*0cf0*/  IMAD R6, R6, 0x10, R5 ;  /* 0x0000001006067824 */ /* 0x000fe200078e0205 */
[----:B------:R-:W-:Y:S01]  /*0d00*/  SHF.R.S32.HI R152, RZ, 0x3, R0 ;  /* 0x00000003ff987819 */ /* 0x000fe20000011400 */
[----:B------:R-:W-:-:S02]  /*0d10*/  IMAD.SHL.U32 R19, R18, 0x8, RZ ;  /* 0x0000000812137824 */ /* 0x000fc400078e00ff */
[----:B------:R-:W-:Y:S02]  /*0d20*/  IMAD.IADD R2, R7, 0x1, -R2 ;  /* 0x0000000107027824 */ /* 0x000fe400078e0a02 */
[----:B------:R-:W-:Y:S01]  /*0d30*/  IMAD R155, R3, 0x40, R6 ;  /* 0x00000040039b7824 */ /* 0x000fe200078e0206 */
[----:B------:R-:W-:Y:S01]  /*0d40*/  SHF.R.S32.HI R157, RZ, 0x1f, R19 ;  /* 0x0000001fff9d7819 */ /* 0x000fe20000011413 */
[----:B------:R-:W-:Y:S02]  /*0d50*/  IMAD.IADD R16, R153, 0x1, -R16 ;  /* 0x0000000199107824 */ /* 0x000fe400078e0a10 */
[----:B------:R-:W-:-:S07]  /*0d60*/  IMAD R17, R2, 0x8, R155 ;  /* 0x0000000802117824 */ /* 0x000fce00078e029b */
.L_x_13519:
        /* <DEDUP_REMOVED lines=12> */
[----:B012--5:R-:W-:Y:S05]  /*0e30*/  @!P0 BRA `(.L_x_13435) ;  /* 0x0000000000208947 */ /* 0x027fea0003800000 */
        /* <DEDUP_REMOVED lines=8> */
.L_x_13435:
[----:B------:R-:W-:Y:S01]  /*0ec0*/  ULDC UR7, c[0x0][0xc54] ;  /* 0x0003150000077ab9 */ /* 0x000fe20000000800 */
[----:B------:R-:W-:Y:S01]  /*0ed0*/  UMOV UR6, UR9 ;  /* 0x0000000900067c82 */ /* 0x000fe20008000000 */
[----:B------:R-:W-:-:S11]  /*0ee0*/  UISETP.NE.AND UP0, UPT, UR7, 0x1, UPT ;  /* 0x000000010700788c */ /* 0x000fd6000bf05270 */
[----:B------:R-:W-:Y:S02]  /*0ef0*/  @UP0 ULDC.64 UR10, c[0x0][0xc58] ;  /* 0x00031600000a0ab9 */ /* 0x000fe40000000a00 */
[----:B------:R-:W-:-:S04]  /*0f00*/  UIMAD.WIDE.U32 UR4, UR9, UR10, URZ ;  /* 0x0000000a090472a5 */ /* 0x000fc8000f8e003f */
[----:B------:R-:W-:-:S04]  /*0f10*/  @UP0 USHF.R.U32.HI UR6, URZ, UR11, UR5 ;  /* 0x0000000b3f060299 */ /* 0x000fc80008011605 */
[----:B------:R-:W-:-:S12]  /*0f20*/  UIMAD UR4, UR6, UR7, URZ ;  /* 0x00000007060472a4 */ /* 0x000fd8000f8e023f */
.L_x_13436:
        /* <DEDUP_REMOVED lines=49> */
.L_x_13438:
[----:B------:R-:W-:-:S11]  /*1240*/  UISETP.NE.AND UP0, UPT, UR5, 0x1, UPT ;  /* 0x000000010500788c */ /* 0x000fd6000bf05270 */
[----:B------:R-:W-:Y:S02]  /*1250*/  @UP0 ULDC.64 UR8, c[0x0][0x9e8] ;  /* 0x00027a0000080ab9 */ /* 0x000fe40000000a00 */
[----:B------:R-:W-:-:S04]  /*1260*/  UIMAD.WIDE.U32 UR6, UR4, UR8, URZ ;  /* 0x00000008040672a5 */ /* 0x000fc8000f8e003f */
[----:B------:R-:W-:-:S12]  /*1270*/  @UP0 USHF.R.U32.HI UR4, URZ, UR9, UR7 ;  /* 0x000000093f040299 */ /* 0x000fd80008011607 */
.L_x_13439:
[----:B------:R-:W-:-:S06]  /*1280*/  UIMAD UR4, UR4, UR5, UR5 ;  /* 0x00000005040472a4 */ /* 0x000fcc000f8e0205 */
[----:B------:R-:W-:-:S07]  /*1290*/  VIMNMX R0, R0, UR4, PT ;  /* 0x0000000400007c48 */ /* 0x000fce000bfe0100 */
.L_x_13437:
        /* <DEDUP_REMOVED lines=29> */
.L_x_13441:
[----:B------:R-:W-:-:S11]  /*1470*/  UISETP.NE.AND UP0, UPT, UR5, 0x1, UPT ;  /* 0x000000010500788c */ /* 0x000fd6000bf05270 */
[----:B------:R-:W-:Y:S02]  /*1480*/  @UP0 ULDC.64 UR10, c[0x0][0x9e8] ;  /* 0x00027a00000a0ab9 */ /* 0x000fe40000000a00 */
[----:B------:R-:W-:-:S04]  /*1490*/  UIMAD.WIDE.U32 UR6, UR4, UR10, URZ ;  /* 0x0000000a040672a5 */ /* 0x000fc8000f8e003f */
[----:B------:R-:W-:-:S12]  /*14a0*/  @UP0 USHF.R.U32.HI UR4, URZ, UR11, UR7 ;  /* 0x0000000b3f040299 */ /* 0x000fd80008011607 */
.L_x_13442:
[----:B------:R-:W-:-:S04]  /*14b0*/  UIMAD UR4, UR4, UR5, URZ ;  /* 0x00000005040472a4 */ /* 0x000fc8000f8e023f */
[----:B------:R-:W-:-:S04]  /*14c0*/  UISETP.LT.AND UP0, UPT, UR9, UR4, UPT ;  /* 0x000000040900728c */ /* 0x000fc8000bf01270 */
[----:B------:R-:W-:-:S12]  /*14d0*/  USEL UR9, UR9, UR4, !UP0 ;  /* 0x0000000409097287 */ /* 0x000fd8000c000000 */
.L_x_13440:
        /* <DEDUP_REMOVED lines=17> */
[----:B------:R-:W-:Y:S01]  /*15f0*/  CS2R R12, SRZ ;  /* 0x00000000000c7805 */ /* 0x000fe2000001ff00 */
[----:B------:R-:W-:Y:S01]  /*1600*/  IMAD.MOV.U32 R106, RZ, RZ, RZ ;  /* 0x000000ffff6a7224 */ /* 0x000fe200078e00ff */
[----:B------:R-:W-:Y:S01]  /*1610*/  CS2R R102, SRZ ;  /* 0x0000000000667805 */ /* 0x000fe2000001ff00 */
[----:B------:R-:W-:Y:S01]  /*1620*/  IMAD.MOV.U32 R41, RZ, RZ, RZ ;  /* 0x000000ffff297224 */ /* 0x000fe200078e00ff */
[----:B------:R-:W-:-:S02]  /*1630*/  CS2R R100, SRZ ;  /* 0x0000000000647805 */ /* 0x000fc4000001ff00 */
[----:B------:R-:W-:Y:S02]  /*1640*/  ISETP.GT.AND P1, PT, R88, UR43, PT ;  /* 0x0000002b58007c0c */ /* 0x000fe4000bf24270 */
[----:B------:R-:W-:Y:S02]  /*1650*/  CS2R R98, SRZ ;  /* 0x0000000000627805 */ /* 0x000fe4000001ff00 */
[----:B------:R-:W-:Y:S02]  /*1660*/  CS2R R96, SRZ ;  /* 0x0000000000607805 */ /* 0x000fe4000001ff00 */
[----:B------:R-:W-:Y:S02]  /*1670*/  CS2R R94, SRZ ;  /* 0x00000000005e7805 */ /* 0x000fe4000001ff00 */
[----:B------:R-:W-:Y:S02]  /*1680*/  CS2R R92, SRZ ;  /* 0x00000000005c7805 */ /* 0x000fe4000001ff00 */
[----:B------:R-:W-:Y:S01]  /*1690*/  CS2R R90, SRZ ;  /* 0x00000000005a7805 */ /* 0x000fe2000001ff00 */
[----:B------:R-:W-:-:S02]  /*16a0*/  IMAD.MOV.U32 R89, RZ, RZ, RZ ;  /* 0x000000ffff597224 */ /* 0x000fc400078e00ff */
[----:B------:R-:W-:Y:S05]  /*16b0*/  @!P1 BRA `(.L_x_13443) ;  /* 0x000000d400a49947 */ /* 0x000fea0003800000 */
[----:B------:R-:W0:Y:S01]  /*16c0*/  SHFL.IDX PT, R0, R154, RZ, 0x1f ;  /* 0x00001fff9a007589 */ /* 0x000e2200000e0000 */
[----:B------:R-:W1:Y:S01]  /*16d0*/  S2UR UR6, SR_CgaCtaId ;  /* 0x00000000000679c3 */ /* 0x000e620000008800 */
[----:B------:R-:W-:Y:S01]  /*16e0*/  UMOV UR45, 0x400 ;  /* 0x00000400002d7882 */ /* 0x000fe20000000000 */
[----:B0-----:R-:W-:Y:S01]  /*16f0*/  R2UR UR44, R0 ;  /* 0x00000000002c72ca */ /* 0x001fe200000e0000 */
[----:B-1----:R-:W-:-:S12]  /*1700*/  ULEA UR45, UR6, UR45, 0x18 ;  /* 0x0000002d062d7291 */ /* 0x002fd8000f8ec03f */
[----:B------:R-:W-:Y:S02]  /*1710*/  UIMAD.WIDE UR4, UR44, 0x55555556, URZ ;  /* 0x555555562c0478a5 */ /* 0x000fe4000f8e023f */
[----:B------:R-:W-:Y:S02]  /*1720*/  UIADD3 UR4, UR45, 0x8400, URZ ;  /* 0x000084002d047890 */ /* 0x000fe4000fffe03f */
[----:B------:R-:W-:Y:S02]  /*1730*/  ULEA.HI UR5, UR5, UR5, URZ, 0x1 ;  /* 0x0000000505057291 */ /* 0x000fe4000f8f083f */
[----:B------:R-:W-:Y:S02]  /*1740*/  ULOP3.LUT UP0, URZ, UR4, 0x3ff, URZ, 0xc0, !UPT ;  /* 0x000003ff043f7892 */ /* 0x000fe4000f80c03f */
[----:B------:R-:W-:-:S04]  /*1750*/  UIMAD UR5, UR5, -0x3, UR44 ;  /* 0xfffffffd050578a4 */ /* 0x000fc8000f8e022c */
[----:B------:R-:W-:Y:S01]  /*1760*/  PLOP3.LUT P0, PT, PT, PT, UP0, 0x80, 0x0 ;  /* 0x000000000000781c */ /* 0x000fe20003f0f008 */
[----:B------:R-:W-:-:S04]  /*1770*/  ULEA UR5, UR5, UR4, 0xd ;  /* 0x0000000405057291 */ /* 0x000fc8000f8e683f */
[----:B------:R-:W-:-:S04]  /*1780*/  USHF.R.U32.HI UR5, URZ, 0x4, UR5 ;  /* 0x000000043f057899 */ /* 0x000fc80008011605 */
        /* <DEDUP_REMOVED lines=18> */
.L_x_13444:
        /* <DEDUP_REMOVED lines=9> */
.L_x_13617:
[----:B------:R-:W-:Y:S05]  /*1940*/  @!P0 BRA `(.L_x_13446) ;  /* 0x0000000000048947 */ /* 0x000fea0003800000 */
[----:B------:R-:W-:Y:S01]  /*1950*/  BPT.TRAP 0x1 ;  /* 0x000000040000795c */ /* 0x000fe20000300000 */
.L_x_13446:
[----:B------:R-:W-:Y:S02]  /*1960*/  IMAD.U32 R15, RZ, RZ, UR37 ;  /* 0x00000025ff0f7e24 */ /* 0x000fe4000f8e00ff */
[----:B0-----:R-:W-:-:S03]  /*1970*/  IMAD.U32 R0, RZ, RZ, UR36 ;  /* 0x00000024ff007e24 */ /* 0x001fc6000f8e00ff */
[----:B------:R-:W-:Y:S02]  /*1980*/  LEA R15, R15, UR45, 0x3 ;  /* 0x0000002d0f0f7c11 */ /* 0x000fe4000f8e18ff */
[----:B------:R-:W-:-:S04]  /*1990*/  SHF.L.U32 R0, R0, 0x1f, RZ ;  /* 0x0000001f00007819 */ /* 0x000fc800000006ff */
[----:B------:R0:W1:Y:S01]  /*19a0*/  SYNCS.PHASECHK.TRANS64.TRYWAIT P2, [R15+URZ+0x16830], R0 ;  /* 0x016830000f0075a7 */ /* 0x000062000804017f */
[----:B------:R-:W-:Y:S05]  /*19b0*/  @!P0 BRA `(.L_x_13447) ;  /* 0x0000000000048947 */ /* 0x000fea0003800000 */
[----:B------:R-:W-:Y:S01]  /*19c0*/  BPT.TRAP 0x1 ;  /* 0x000000040000795c */ /* 0x000fe20000300000 */
.L_x_13447:
[----:B------:R-:W2:Y:S02]  /*19d0*/  S2R R2, SR_TID.X ;  /* 0x0000000000027919 */ /* 0x000ea40000002100 */
[----:B--2---:R-:W-:Y:S01]  /*19e0*/  LOP3.LUT P1, RZ, R2, 0x7f, RZ, 0xc0, !PT ;  /* 0x0000007f02ff7812 */ /* 0x004fe2000782c0ff */
[----:B-1----:R-:W-:-:S12]  /*19f0*/  @P2 BRA `(.L_x_13448) ;  /* 0x0000000000082947 */ /* 0x002fd80003800000 */
[----:B------:R-:W1:Y:S02]  /*1a00*/  SYNCS.PHASECHK.TRANS64.TRYWAIT P2, [R15+URZ+0x16830], R0 ;  /* 0x016830000f0075a7 */ /* 0x000e64000804017f */
[----:B-1----:R-:W-:Y:S05]  /*1a10*/  @!P2 BRA `(.L_x_13449) ;  /* 0x00000128003ca947 */ /* 0x002fea0003800000 */
.L_x_13448:
[----:B------:R-:W-:Y:S05]  /*1a20*/  WARPSYNC.ALL ;  /* 0x0000000000007948 */ /* 0x000fea0003800000 */
[----:B------:R-:W-:Y:S01]  /*1a30*/  UIADD3 UR4, UR45, 0xe400, URZ ;  /* 0x0000e4002d047890 */ /* 0x000fe2000fffe03f */
[----:B------:R-:W-:Y:S01]  /*1a40*/  WARPGROUP.ARRIVE ;  /* 0x00000000000079c5 */ /* 0x000fe20000000000 */
[----:B------:R-:W-:Y:S01]  /*1a50*/  ULOP3.LUT UR16, UR51, 0x10000, URZ, 0xfc, !UPT ;  /* 0x0001000033107892 */ /* 0x000fe2000f8efc3f */
[----:B01----:R-:W-:Y:S01]  /*1a60*/  @!P1 VIADD R15, R15, 0x16840 ;  /* 0x000168400f0f9836 */ /* 0x003fe20000000000 */
[----:B------:R-:W-:Y:S01]  /*1a70*/  USHF.R.U32.HI UR4, URZ, 0x4, UR4 ;  /* 0x000000043f047899 */ /* 0x000fe20008011604 */
[----:B------:R-:W-:Y:S01]  /*1a80*/  UMOV UR17, 0x40000040 ;  /* 0x4000004000117882 */ /* 0x000fe20000000000 */
[----:B------:R-:W-:-:S02]  /*1a90*/  UMOV UR19, 0x40000040 ;  /* 0x4000004000137882 */ /* 0x000fc40000000000 */
[----:B------:R-:W-:Y:S01]  /*1aa0*/  ULOP3.LUT UR4, UR4, 0x3fff, URZ, 0xc0, !UPT ;  /* 0x00003fff04047892 */ /* 0x000fe2000f8ec03f */
[----:B------:R-:W-:Y:S01]  /*1ab0*/  @!P1 PRMT R15, RZ, 0x654, R15 ;  /* 0x00000654ff0f9816 */ /* 0x000fe2000000000f */
[----:B------:R-:W-:Y:S01]  /*1ac0*/  UMOV UR5, 0x40000040 ;  /* 0x4000004000057882 */ /* 0x000fe20000000000 */
[----:B------:R-:W-:Y:S01]  /*1ad0*/  UMOV UR7, 0x40000040 ;  /* 0x4000004000077882 */ /* 0x000fe20000000000 */
[----:B------:R-:W-:Y:S02]  /*1ae0*/  ULOP3.LUT UR20, UR4, 0x10000, URZ, 0xfc, !UPT ;  /* 0x0001000004147892 */ /* 0x000fe4000f8efc3f */
[----:B------:R-:W-:Y:S02]  /*1af0*/  UIADD3 UR4, UR16, 0x2, URZ ;  /* 0x0000000210047890 */ /* 0x000fe4000fffe03f */
[----:B------:R-:W-:Y:S02]  /*1b00*/  ULEA UR18, UR37, UR20, 0xa ;  /* 0x0000001425127291 */ /* 0x000fe4000f8e503f */
[----:B------:R-:W-:-:S02]  /*1b10*/  UIADD3 UR8, UR16, 0x4, URZ ;  /* 0x0000000410087890 */ /* 0x000fc4000fffe03f */
[----:B------:R-:W-:Y:S02]  /*1b20*/  UIADD3 UR6, UR18, 0x2, URZ ;  /* 0x0000000212067890 */ /* 0x000fe4000fffe03f */
[----:B------:R-:W-:Y:S01]  /*1b30*/  UIADD3 UR10, UR18, 0x4, URZ ;  /* 0x00000004120a7890 */ /* 0x000fe2000fffe03f */
[----:B------:R-:W-:Y:S02]  /*1b40*/  UMOV UR9, 0x40000040 ;  /* 0x4000004000097882 */ /* 0x000fe40000000000 */
[----:B------:R-:W-:Y:S01]  /*1b50*/  HGMMA.64x128x16.F32 R24, gdesc[UR16], RZ, !UPT, gsb0 ;  /* 0x01e00000101879f0 */ /* 0x000fe2000c0008ff */
[----:B------:R-:W-:Y:S01]  /*1b60*/  UMOV UR11, 0x40000040 ;  /* 0x40000040000b7882 */ /* 0x000fe20000000000 */
[----:B------:R-:W-:Y:S02]  /*1b70*/  UIADD3 UR12, UR16, 0x6, URZ ;  /* 0x00000006100c7890 */ /* 0x000fe4000fffe03f */
[----:B------:R-:W-:Y:S01]  /*1b80*/  UIADD3 UR14, UR18, 0x6, URZ ;  /* 0x00000006120e7890 */ /* 0x000fe2000fffe03f */
[----:B------:R-:W-:Y:S01]  /*1b90*/  UMOV UR13, 0x40000040 ;  /* 0x40000040000d7882 */ /* 0x000fe20000000000 */
[----:B------:R-:W-:Y:S01]  /*1ba0*/  UMOV UR15, 0x40000040 ;  /* 0x40000040000f7882 */ /* 0x000fe20000000000 */
[----:B------:R-:W-:-:S02]  /*1bb0*/  ULDC UR21, c[0x0][0x9dc] ;  /* 0x0002770000157ab9 */ /* 0x000fc40000000800 */
[----:B------:R-:W-:Y:S01]  /*1bc0*/  ULOP3.LUT UR21, URZ, UR21, URZ, 0x33, !UPT ;  /* 0x000000153f157292 */ /* 0x000fe2000f8e333f */
[----:B------:R-:W-:Y:S02]  /*1bd0*/  WARPGROUP.DEPBAR.LE gsb0, 0x0 ;  /* 0x00008000000079c5 */ /* 0x000fe40000010000 */
[----:B------:R-:W-:-:S06]  /*1be0*/  WARPGROUP.ARRIVE ;  /* 0x00000000000079c5 */ /* 0x000fcc0000000000 */
[----:B------:R-:W-:Y:S01]  /*1bf0*/  HGMMA.64x128x16.F32 R24, gdesc[UR4], R24, gsb0 ;  /* 0x01e00000041879f0 */ /* 0x000fe20008000818 */
[----:B------:R-:W-:Y:S02]  /*1c00*/  ULDC UR6, c[0x0][0x448] ;  /* 0x0001120000067ab9 */ /* 0x000fe40000000800 */
[----:B------:R-:W-:-:S06]  /*1c10*/  UISETP.NE.AND UP0, UPT, UR6, 0x1, UPT ;  /* 0x000000010600788c */ /* 0x000fcc000bf05270 */
        /* <DEDUP_REMOVED lines=15> */
[----:B------:R-:W-:Y:S02]  /*1d10*/  VIADD R24, R17, UR39 ;  /* 0x0000002711187c36 */ /* 0x000fe40008000000 */
        /* <DEDUP_REMOVED lines=8> */
[----:B------:R-:W-:-:S04]  /*1da0*/  @P2 IMAD.HI.U32 R60, R24, UR6, RZ ;  /* 0x00000006183c2c27 */ /* 0x000fc8000f8e00ff */
[----:B------:R-:W-:Y:S01]  /*1db0*/  FMUL.FTZ R4, R31, UR10 ;  /* 0x0000000a1f047c20 */ /* 0x000fe20008410000 */
[----:B------:R-:W-:Y:S01]  /*1dc0*/  FMUL.FTZ R49, R52, UR10 ;  /* 0x0000000a34317c20 */ /* 0x000fe20008410000 */
[----:B------:R-:W1:Y:S01]  /*1dd0*/  LDC R50, c[0x0][0x288] ;  /* 0x0000a200ff327b82 */ /* 0x000e620000000800 */
        /* <DEDUP_REMOVED lines=8> */
[----:B------:R-:W-:-:S02]  /*1e60*/  IMAD.MOV.U32 R61, RZ, RZ, -0x80 ;  /* 0xffffff80ff3d7424 */ /* 0x000fc400078e00ff */
[----:B------:R-:W-:Y:S01]  /*1e70*/  FMUL.FTZ R7, R34, UR10 ;  /* 0x0000000a22077c20 */ /* 0x000fe20008410000 */
[----:B------:R-:W-:Y:S01]  /*1e80*/  FMUL.FTZ R34, R37, UR10 ;  /* 0x0000000a25227c20 */ /* 0x000fe20008410000 */
[----:B------:R-:W-:Y:S01]  /*1e90*/  FMUL.FTZ R14, R82, UR10 ;  /* 0x0000000a520e7c20 */ /* 0x000fe20008410000 */
[----:B------:R-:W-:Y:S01]  /*1ea0*/  FMUL.FTZ R37, R62, UR10 ;  /* 0x0000000a3e257c20 */ /* 0x000fe20008410000 */
[----:B------:R-:W-:Y:S02]  /*1eb0*/  IMAD R82, R88, R61, 0x80 ;  /* 0x0000008058527424 */ /* 0x000fe400078e023d */
[----:B------:R-:W-:Y:S01]  /*1ec0*/  FMUL.FTZ R5, R30, UR10 ;  /* 0x0000000a1e057c20 */ /* 0x000fe20008410000 */
[----:B------:R-:W2:Y:S01]  /*1ed0*/  SHFL.IDX PT, R62, R75, RZ, 0x1c1f ;  /* 0x001c1fff4b3e7589 */ /* 0x000ea200000e0000 */
[----:B------:R-:W-:Y:S01]  /*1ee0*/  FMUL.FTZ R30, R32, UR10 ;  /* 0x0000000a201e7c20 */ /* 0x000fe20008410000 */
[----:B------:R-:W-:Y:S01]  /*1ef0*/  ULDC.64 UR6, c[0x0][0x9e0] ;  /* 0x0002780000067ab9 */ /* 0x000fe20000000a00 */
[----:B------:R-:W-:Y:S01]  /*1f00*/  FMUL.FTZ R32, R36, UR10 ;  /* 0x0000000a24207c20 */ /* 0x000fe20008410000 */
        /* <DEDUP_REMOVED lines=40> */
[----:B---3--:R-:W-:Y:S01]  /*2190*/  FMUL.FTZ R15, R87, UR10 ;  /* 0x0000000a570f7c20 */ /* 0x008fe20008410000 */
[----:B------:R-:W-:Y:S01]  /*21a0*/  IMAD R60, R16, -0x2, R61 ;  /* 0xfffffffe103c7824 */ /* 0x000fe200078e023d */
[----:B------:R-:W-:Y:S01]  /*21b0*/  PLOP3.LUT P2, PT, PT, PT, UP1, 0x40, 0x0 ;  /* 0x000000000000781c */ /* 0x000fe20003f4e818 */
[----:B------:R-:W3:Y:S01]  /*21c0*/  MUFU.TANH R2, R2 ;  /* 0x0000000200027308 */ /* 0x000ee20000002400 */
[----:B0-----:R-:W-:-:S02]  /*21d0*/  IMAD R61, R47, UR41, R82 ;  /* 0x000000292f3d7c24 */ /* 0x001fc4000f8e0252 */
[----:B------:R-:W-:Y:S01]  /*21e0*/  FMUL.FTZ R77, R77, UR10 ;  /* 0x0000000a4d4d7c20 */ /* 0x000fe20008410000 */
[----:B------:R-:W-:Y:S01]  /*21f0*/  IMAD R63, R47, UR41, R60 ;  /* 0x000000292f3f7c24 */ /* 0x000fe2000f8e023c */
[----:B------:R-:W-:Y:S01]  /*2200*/  LEA R78, R88, 0xffffff80, 0x7 ;  /* 0xffffff80584e7811 */ /* 0x000fe200078e38ff */
[----:B------:R-:W-:Y:S02]  /*2210*/  IMAD R79, R16, -0x2, R61 ;  /* 0xfffffffe104f7824 */ /* 0x000fe400078e023d */
[----:B-1----:R-:W-:Y:S01]  /*2220*/  IMAD.IADD R63, R63, 0x1, -R50 ;  /* 0x000000013f3f7824 */ /* 0x002fe200078e0a32 */
[----:B------:R-:W0:Y:S03]  /*2230*/  MUFU.TANH R89, R89 ;  /* 0x0000005900597308 */ /* 0x000e260000002400 */
[C---:B------:R-:W-:Y:S02]  /*2240*/  VIADD R86, R63.reuse, UR6 ;  /* 0x000000063f567c36 */ /* 0x040fe40008000000 */
[----:B------:R-:W-:-:S03]  /*2250*/  VIADD R83, R63, UR21 ;  /* 0x000000153f537c36 */ /* 0x000fc60008000000 */
[----:B------:R-:W1:Y:S01]  /*2260*/  MUFU.TANH R0, R0 ;  /* 0x0000000000007308 */ /* 0x000e620000002400 */
[----:B--2---:R-:W-:-:S07]  /*2270*/  VIADDMNMX R74, R62, R86, R79, PT ;  /* 0x000000563e4a7246 */ /* 0x004fce000380014f */
[----:B------:R-:W2:Y:S08]  /*2280*/  MUFU.TANH R3, R3 ;  /* 0x0000000300037308 */ /* 0x000eb00000002400 */
        /* <DEDUP_REMOVED lines=60> */
[----:B-----5:R-:W-:Y:S01]  /*2650*/  IMAD.IADD R77, R83, 0x1, R62 ;  /* 0x00000001534d7824 */ /* 0x020fe200078e023e */
[----:B-1234-:R-:W-:Y:S06]  /*2660*/  @P2 BRA `(.L_x_13450) ;  /* 0x00000000005c2947 */ /* 0x01efec0003800000 */
        /* <DEDUP_REMOVED lines=13> */
.L_x_13452:
[----:B------:R-:W-:-:S06]  /*2740*/  UISETP.NE.AND UP2, UPT, UR7, 0x1, UPT ;  /* 0x000000010700788c */ /* 0x000fcc000bf45270 */
[----:B------:R-:W-:-:S05]  /*2750*/  PLOP3.LUT P2, PT, PT, PT, UP2, 0x80, 0x0 ;  /* 0x000000000000781c */ /* 0x000fca0003f4f028 */
[----:B------:R-:W-:-:S08]  /*2760*/  @UP2 ULDC.64 UR10, c[0x0][0x9e8] ;  /* 0x00027a00000a2ab9 */ /* 0x000fd00000000a00 */
[----:B------:R-:W-:-:S05]  /*2770*/  @P2 IMAD.HI.U32 R60, R61, UR10, RZ ;  /* 0x0000000a3d3c2c27 */ /* 0x000fca000f8e00ff */
[----:B------:R-:W-:-:S07]  /*2780*/  @P2 SHF.R.U32.HI R61, RZ, UR11, R60 ;  /* 0x0000000bff3d2c19 */ /* 0x000fce000801163c */
.L_x_13453:
[----:B------:R-:W-:Y:S05]  /*2790*/  BSYNC B0 ;  /* 0x0000000000007941 */ /* 0x000fea0003800000 */
.L_x_13451:
[----:B------:R-:W-:-:S04]  /*27a0*/  IMAD R61, R61, UR7, -R78 ;  /* 0x000000073d3d7c24 */ /* 0x000fc8000f8e0a4e */
[----:B------:R-:W-:-:S05]  /*27b0*/  IMAD R61, R16, -0x2, R61 ;  /* 0xfffffffe103d7824 */ /* 0x000fca00078e023d */
[----:B------:R-:W-:Y:S02]  /*27c0*/  VIMNMX R77, R77, R61, !PT ;  /* 0x0000003d4d4d7248 */ /* 0x000fe40007fe0100 */
[----:B------:R-:W-:-:S07]  /*27d0*/  VIADDMNMX R74, R61, UR7, R74, PT ;  /* 0x000000073d4a7c46 */ /* 0x000fce000b80014a */
.L_x_13450:
[C---:B------:R-:W-:Y:S02]  /*27e0*/  ISETP.GE.AND P4, PT, R82.reuse, 0x9, PT ;  /* 0x000000095200780c */ /* 0x040fe40003f86270 */
[C---:B------:R-:W-:Y:S02]  /*27f0*/  ISETP.GE.AND P2, PT, R82.reuse, 0x2, PT ;  /* 0x000000025200780c */ /* 0x040fe40003f46270 */
[----:B------:R-:W-:Y:S02]  /*2800*/  ISETP.GE.AND P5, PT, R82, 0xa, PT ;  /* 0x0000000a5200780c */ /* 0x000fe40003fa6270 */
[----:B------:R-:W-:Y:S02]  /*2810*/  LOP3.LUT R22, R22, 0xfffffffd, RZ, 0xc0, !PT ;  /* 0xfffffffd16167812 */ /* 0x000fe400078ec0ff */
[----:B------:R-:W-:-:S04]  /*2820*/  ISETP.GT.AND P3, PT, R77, 0x1, !P2 ;  /* 0x000000014d00780c */ /* 0x000fc80005764270 */
[----:B------:R-:W-:Y:S02]  /*2830*/  ISETP.LT.OR P3, PT, R74, 0x2, P3 ;  /* 0x000000024a00780c */ /* 0x000fe40001f61670 */
[----:B------:R-:W-:Y:S02]  /*2840*/  @P4 LOP3.LUT R22, R22, 0x2, RZ, 0xfc, !PT ;  /* 0x0000000216164812 */ /* 0x000fe400078efcff */
[----:B0-----:R-:W-:Y:S02]  /*2850*/  FSEL R89, R89, -INF , !P3 ;  /* 0xff80000059597808 */ /* 0x001fe40005800000 */
[----:B------:R-:W-:Y:S02]  /*2860*/  LOP3.LUT R22, R22, 0xfffffffb, RZ, 0xc0, !PT ;  /* 0xfffffffb16167812 */ /* 0x000fe400078ec0ff */
[----:B------:R-:W-:Y:S02]  /*2870*/  ISETP.GT.AND P4, PT, R77, 0x8, !P4 ;  /* 0x000000084d00780c */ /* 0x000fe40006784270 */
[----:B------:R-:W-:-:S02]  /*2880*/  @P5 LOP3.LUT R22, R22, 0x4, RZ, 0xfc, !PT ;  /* 0x0000000416165812 */ /* 0x000fc400078efcff */
[----:B------:R-:W-:Y:S02]  /*2890*/  ISETP.GT.AND P3, PT, R77, 0x9, !P5 ;  /* 0x000000094d00780c */ /* 0x000fe40006f64270 */
[----:B------:R-:W-:Y:S02]  /*28a0*/  ISETP.GE.AND P5, PT, R82, 0x11, PT ;  /* 0x000000115200780c */ /* 0x000fe40003fa6270 */
[C---:B------:R-:W-:Y:S02]  /*28b0*/  ISETP.LT.OR P4, PT, R74.reuse, 0x9, P4 ;  /* 0x000000094a00780c */ /* 0x040fe40002781670 */
[----:B------:R-:W-:Y:S02]  /*28c0*/  ISETP.LT.OR P3, PT, R74, 0xa, P3 ;  /* 0x0000000a4a00780c */ /* 0x000fe40001f61670 */
[----:B------:R-:W-:Y:S02]  /*28d0*/  FSEL R90, R90, -INF , !P4 ;  /* 0xff8000005a5a7808 */ /* 0x000fe40006000000 */
        /* <DEDUP_REMOVED lines=167> */
[----:B------:R-:W-:-:S04]  /*3350*/  ISETP.GT.AND P6, PT, R77, 0x79, !P6 ;  /* 0x000000794d00780c */ /* 0x000fc800077c4270 */
[----:B------:R-:W-:Y:S01]  /*3360*/  ISETP.LT.OR P6, PT, R74, 0x7a, P6 ;  /* 0x0000007a4a00780c */ /* 0x000fe200037c1670 */
[----:B------:R-:W-:-:S03]  /*3370*/  IMAD.IADD R74, R83, 0x1, R40 ;  /* 0x00000001534a7824 */ /* 0x000fc600078e0228 */
        /* <DEDUP_REMOVED lines=17> */
.L_x_13456:
[----:B------:R-:W-:-:S06]  /*3490*/  UISETP.NE.AND UP2, UPT, UR7, 0x1, UPT ;  /* 0x000000010700788c */ /* 0x000fcc000bf45270 */
[----:B------:R-:W-:-:S05]  /*34a0*/  PLOP3.LUT P6, PT, PT, PT, UP2, 0x80, 0x0 ;  /* 0x000000000000781c */ /* 0x000fca0003fcf028 */
[----:B------:R-:W-:-:S08]  /*34b0*/  @UP2 ULDC.64 UR10, c[0x0][0x9e8] ;  /* 0x00027a00000a2ab9 */ /* 0x000fd00000000a00 */
[----:B------:R-:W-:Y:S01]  /*34c0*/  @P6 IMAD.HI.U32 R40, R73, UR10, RZ ;  /* 0x0000000a49286c27 */ /* 0x000fe2000f8e00ff */
[----:B------:R-:W-:-:S13]  /*34d0*/  PLOP3.LUT P6, PT, PT, PT, UP2, 0x80, 0x0 ;  /* 0x000000000000781c */ /* 0x000fda0003fcf028 */
[----:B------:R-:W-:-:S07]  /*34e0*/  @P6 SHF.R.U32.HI R73, RZ, UR11, R40 ;  /* 0x0000000bff496c19 */ /* 0x000fce0008011628 */
.L_x_13457:
[----:B------:R-:W-:Y:S05]  /*34f0*/  BSYNC B0 ;  /* 0x0000000000007941 */ /* 0x000fea0003800000 */
.L_x_13455:
[----:B------:R-:W-:-:S04]  /*3500*/  IMAD R73, R73, UR7, -R78 ;  /* 0x0000000749497c24 */ /* 0x000fc8000f8e0a4e */
[----:B------:R-:W-:-:S05]  /*3510*/  IMAD R73, R16, -0x2, R73 ;  /* 0xfffffffe10497824 */ /* 0x000fca00078e0249 */
[----:B------:R-:W-:Y:S02]  /*3520*/  VIMNMX R74, R74, R73, !PT ;  /* 0x000000494a4a7248 */ /* 0x000fe40007fe0100 */
[----:B------:R-:W-:-:S07]  /*3530*/  VIADDMNMX R70, R73, UR7, R70, PT ;  /* 0x0000000749467c46 */ /* 0x000fce000b800146 */
.L_x_13454:
[----:B------:R-:W-:Y:S01]  /*3540*/  ISETP.GT.AND P2, PT, R74, 0x1, !P2 ;  /* 0x000000014a00780c */ /* 0x000fe20005744270 */
[----:B------:R-:W-:Y:S01]  /*3550*/  ULDC UR22, c[0x0][0x988] ;  /* 0x0002620000167ab9 */ /* 0x000fe20000000800 */
[----:B------:R-:W-:Y:S01]  /*3560*/  LOP3.LUT P6, RZ, R22, 0x8, RZ, 0xc0, !PT ;  /* 0x0000000816ff7812 */ /* 0x000fe200078cc0ff */
[----:B------:R-:W-:Y:S01]  /*3570*/  @UP0 ULDC UR10, c[0x0][0x44c] ;  /* 0x00011300000a0ab9 */ /* 0x000fe20000000800 */
[----:B------:R-:W-:Y:S01]  /*3580*/  ISETP.LT.OR P2, PT, R70, 0x2, P2 ;  /* 0x000000024600780c */ /* 0x000fe20001741670 */
[----:B------:R-:W-:Y:S01]  /*3590*/  UIMAD.WIDE.U32 UR10, UR39, UR10, URZ ;  /* 0x0000000a270a72a5 */ /* 0x000fe2000f8e003f */
[----:B------:R-:W-:Y:S01]  /*35a0*/  FMNMX.FTZ R73, R76, R89, !PT ;  /* 0x000000594c497209 */ /* 0x000fe20007810000 */
[----:B------:R-:W-:Y:S01]  /*35b0*/  @UP0 ULDC UR15, c[0x0][0x450] ;  /* 0x00011400000f0ab9 */ /* 0x000fe20000000800 */
[----:B------:R-:W-:Y:S01]  /*35c0*/  FSEL R42, R3, -INF , !P2 ;  /* 0xff800000032a7808 */ /* 0x000fe20005000000 */
[----:B------:R-:W-:Y:S01]  /*35d0*/  UMOV UR14, UR39 ;  /* 0x00000027000e7c82 */ /* 0x000fe20008000000 */
[----:B------:R-:W-:Y:S01]  /*35e0*/  LOP3.LUT P2, RZ, R22, 0x2, RZ, 0xc0, !PT ;  /* 0x0000000216ff7812 */ /* 0x000fe2000784c0ff */
[----:B------:R-:W-:Y:S01]  /*35f0*/  @UP0 USHF.R.U32.HI UR14, URZ, UR15, UR11 ;  /* 0x0000000f3f0e0299 */ /* 0x000fe2000801160b */
[----:B------:R-:W-:-:S02]  /*3600*/  FMNMX.FTZ R73, R90, R73, !PT ;  /* 0x000000495a497209 */ /* 0x000fc40007810000 */
[C---:B------:R-:W-:Y:S01]  /*3610*/  ISETP.GT.AND P2, PT, R74.reuse, 0x8, !P2 ;  /* 0x000000084a00780c */ /* 0x040fe20005744270 */
[----:B------:R-:W-:Y:S01]  /*3620*/  UIADD3 UR50, UR50, UR14, URZ ;  /* 0x0000000e32327290 */ /* 0x000fe2000fffe03f */
[----:B------:R-:W-:Y:S02]  /*3630*/  ISETP.GT.AND P3, PT, R74, 0x70, !P3 ;  /* 0x000000704a00780c */ /* 0x000fe40005f64270 */
[----:B------:R-:W-:Y:S01]  /*3640*/  ISETP.LT.OR P2, PT, R70, 0x9, P2 ;  /* 0x000000094600780c */ /* 0x000fe20001741670 */
[----:B------:R-:W-:Y:S01]  /*3650*/  UIADD3 UR6, UR50, UR6, URZ ;  /* 0x0000000632067290 */ /* 0x000fe2000fffe03f */
[----:B------:R-:W-:Y:S02]  /*3660*/  ISETP.GT.AND P4, PT, R74, 0x71, !P4 ;  /* 0x000000714a00780c */ /* 0x000fe40006784270 */
[----:B------:R-:W-:Y:S02]  /*3670*/  FSEL R5, R5, -INF , !P2 ;  /* 0xff80000005057808 */ /* 0x000fe40005000000 */
[----:B------:R-:W-:-:S02]  /*3680*/  LOP3.LUT P2, RZ, R22, 0x4, RZ, 0xc0, !PT ;  /* 0x0000000416ff7812 */ /* 0x000fc4000784c0ff */
[----:B------:R-:W-:Y:S02]  /*3690*/  ISETP.LT.OR P3, PT, R70, 0x71, P3 ;  /* 0x000000714600780c */ /* 0x000fe40001f61670 */
[C---:B------:R-:W-:Y:S02]  /*36a0*/  ISETP.GT.AND P2, PT, R74.reuse, 0x9, !P2 ;  /* 0x000000094a00780c */ /* 0x040fe40005744270 */
[----:B------:R-:W-:Y:S02]  /*36b0*/  ISETP.GT.AND P5, PT, R74, 0x78, !P5 ;  /* 0x000000784a00780c */ /* 0x000fe40006fa4270 */
[C---:B------:R-:W-:Y:S02]  /*36c0*/  ISETP.LT.OR P2, PT, R70.reuse, 0xa, P2 ;  /* 0x0000000a4600780c */ /* 0x040fe40001741670 */
[----:B------:R-:W-:Y:S02]  /*36d0*/  ISETP.LT.OR P4, PT, R70, 0x72, P4 ;  /* 0x000000724600780c */ /* 0x000fe40002781670 */
[----:B------:R-:W-:-:S02]  /*36e0*/  FSEL R40, R4, -INF , !P2 ;  /* 0xff80000004287808 */ /* 0x000fc40005000000 */
        /* <DEDUP_REMOVED lines=15> */
[----:B------:R-:W-:Y:S02]  /*37e0*/  LOP3.LUT P6, RZ, R22, 0x8000, RZ, 0xc0, !PT ;  /* 0x0000800016ff7812 */ /* 0x000fe400078cc0ff */
        /* <DEDUP_REMOVED lines=55> */
[----:B------:R-:W-:Y:S01]  /*3b60*/  FSEL R14, R14, -INF , !P3 ;  /* 0xff8000000e0e7808 */ /* 0x000fe20005800000 */
[----:B------:R-:W0:Y:S01]  /*3b70*/  SHFL.BFLY PT, R4, R73, 0x2, 0x1f ;  /* 0x0c401f0049047f89 */ /* 0x000e2200000e0000 */
[----:B------:R-:W-:-:S02]  /*3b80*/  ISETP.LT.OR P2, PT, R70, 0x39, P2 ;  /* 0x000000394600780c */ /* 0x000fc40001741670 */
[----:B------:R-:W-:Y:S02]  /*3b90*/  ISETP.LT.OR P5, PT, R70, 0x79, P5 ;  /* 0x000000794600780c */ /* 0x000fe40002fa1670 */
[----:B------:R-:W-:Y:S02]  /*3ba0*/  FSEL R27, R27, -INF , !P2 ;  /* 0xff8000001b1b7808 */ /* 0x000fe40005000000 */
[----:B------:R-:W-:Y:S02]  /*3bb0*/  ISETP.GT.AND P2, PT, R74, 0x39, !P6 ;  /* 0x000000394a00780c */ /* 0x000fe40007744270 */
[----:B------:R-:W-:Y:S02]  /*3bc0*/  LOP3.LUT P6, RZ, R22, 0x10, RZ, 0xc0, !PT ;  /* 0x0000001016ff7812 */ /* 0x000fe400078cc0ff */
[----:B------:R-:W-:Y:S02]  /*3bd0*/  ISETP.LT.OR P2, PT, R70, 0x3a, P2 ;  /* 0x0000003a4600780c */ /* 0x000fe40001741670 */
[----:B------:R-:W-:-:S02]  /*3be0*/  FSEL R24, R24, -INF , !P5 ;  /* 0xff80000018187808 */ /* 0x000fc40006800000 */
        /* <DEDUP_REMOVED lines=15> */
[----:B------:R-:W-:Y:S01]  /*3ce0*/  FMUL.FTZ R79, R4, UR22 ;  /* 0x00000016044f7c20 */ /* 0x000fe20008410000 */
        /* <DEDUP_REMOVED lines=49> */
[----:B------:R-:W-:Y:S01]  /*4000*/  MUFU.EX2 R148, R148 ;  /* 0x0000009400947308 */ /* 0x000fe20000000800 */
[----:B------:R-:W-:Y:S01]  /*4010*/  FMNMX.FTZ R71, R5, R0, !PT ;  /* 0x0000000005477209 */ /* 0x000fe20007810000 */
[--C-:B------:R-:W-:Y:S01]  /*4020*/  FFMA.FTZ R75, R72, UR22, -R79.reuse ;  /* 0x00000016484b7c23 */ /* 0x100fe2000801084f */
[----:B------:R-:W-:Y:S01]  /*4030*/  ISETP.LT.OR P2, PT, R70, 0x6a, P2 ;  /* 0x0000006a4600780c */ /* 0x000fe20001741670 */
[--C-:B------:R-:W-:Y:S01]  /*4040*/  FFMA.FTZ R126, R34, UR22, -R79.reuse ;  /* 0x00000016227e7c23 */ /* 0x100fe2000801084f */
[----:B------:R-:W-:Y:S01]  /*4050*/  FMNMX.FTZ R0, R40, R71, !PT ;  /* 0x0000004728007209 */ /* 0x000fe20007810000 */
[--C-:B------:R-:W-:Y:S01]  /*4060*/  FFMA.FTZ R69, R69, UR22, -R79.reuse ;  /* 0x0000001645457c23 */ /* 0x100fe2000801084f */
[----:B------:R-:W-:Y:S01]  /*4070*/  FSEL R10, R10, -INF , !P2 ;  /* 0xff8000000a0a7808 */ /* 0x000fe20005000000 */
[----:B------:R-:W0:Y:S01]  /*4080*/  MUFU.EX2 R73, R73 ;  /* 0x0000004900497308 */ /* 0x000e220000000800 */
[----:B------:R-:W-:Y:S01]  /*4090*/  FMNMX.FTZ R0, R7, R0, !PT ;  /* 0x0000000007007209 */ /* 0x000fe20007810000 */
[--C-:B------:R-:W-:Y:S01]  /*40a0*/  FFMA.FTZ R146, R68, UR22, -R79.reuse ;  /* 0x0000001644927c23 */ /* 0x100fe2000801084f */
[----:B------:R-:W-:Y:S01]  /*40b0*/  ISETP.LT.OR P6, PT, R70, 0x7a, P6 ;  /* 0x0000007a4600780c */ /* 0x000fe200037c1670 */
        /* <DEDUP_REMOVED lines=14> */
[--C-:B------:R-:W-:Y:S01]  /*41a0*/  FFMA.FTZ R61, R61, UR22, -R79.reuse ;  /* 0x000000163d3d7c23 */ /* 0x100fe2000801084f */
[--C-:B------:R-:W-:Y:S01]  /*41b0*/  FFMA.FTZ R31, R30, UR22, -R79.reuse ;  /* 0x000000161e1f7c23 */ /* 0x100fe2000801084f */
[--C-:B------:R-:W-:Y:S01]  /*41c0*/  FFMA.FTZ R136, R65, UR22, -R79.reuse ;  /* 0x0000001641887c23 */ /* 0x100fe2000801084f */
[----:B------:R-:W-:Y:S01]  /*41d0*/  FMNMX.FTZ R0, R11, R0, !PT ;  /* 0x000000000b007209 */ /* 0x000fe20007810000 */
[--C-:B------:R-:W-:Y:S01]  /*41e0*/  FFMA.FTZ R65, R62, UR22, -R79.reuse ;  /* 0x000000163e417c23 */ /* 0x100fe2000801084f */
[--C-:B------:R-:W-:Y:S01]  /*41f0*/  FFMA.FTZ R130, R38, UR22, -R79.reuse ;  /* 0x0000001626827c23 */ /* 0x100fe2000801084f */
[----:B------:R-:W3:Y:S01]  /*4200*/  MUFU.EX2 R144, R144 ;  /* 0x0000009000907308 */ /* 0x000ee20000000800 */
[----:B------:R-:W-:Y:S01]  /*4210*/  FMNMX.FTZ R67, R21, R0, !PT ;  /* 0x0000000015437209 */ /* 0x000fe20007810000 */
[--C-:B------:R-:W-:Y:S01]  /*4220*/  FFMA.FTZ R138, R64, UR22, -R79.reuse ;  /* 0x00000016408a7c23 */ /* 0x100fe2000801084f */
[--C-:B------:R-:W-:Y:S01]  /*4230*/  FFMA.FTZ R132, R55, UR22, -R79.reuse ;  /* 0x0000001637847c23 */ /* 0x100fe2000801084f */
[--C-:B------:R-:W-:Y:S01]  /*4240*/  FFMA.FTZ R134, R57, UR22, -R79.reuse ;  /* 0x0000001639867c23 */ /* 0x100fe2000801084f */
[----:B------:R-:W-:Y:S01]  /*4250*/  FMNMX.FTZ R67, R20, R67, !PT ;  /* 0x0000004314437209 */ /* 0x000fe20007810000 */
[--C-:B------:R-:W-:Y:S01]  /*4260*/  FFMA.FTZ R57, R44, UR22, -R79.reuse ;  /* 0x000000162c397c23 */ /* 0x100fe2000801084f */
[--C-:B------:R-:W-:Y:S01]  /*4270*/  FFMA.FTZ R49, R49, UR22, -R79.reuse ;  /* 0x0000001631317c23 */ /* 0x100fe2000801084f */
[----:B------:R-:W4:Y:S01]  /*4280*/  MUFU.EX2 R69, R69 ;  /* 0x0000004500457308 */ /* 0x000f220000000800 */
[----:B------:R-:W-:Y:S01]  /*4290*/  FMNMX.FTZ R0, R26, R67, !PT ;  /* 0x000000431a007209 */ /* 0x000fe20007810000 */
[----:B------:R-:W-:-:S03]  /*42a0*/  FFMA.FTZ R55, R46, UR22, -R79 ;  /* 0x000000162e377c23 */ /* 0x000fc6000801084f */
[----:B------:R-:W-:-:S03]  /*42b0*/  FMNMX.FTZ R0, R25, R0, !PT ;  /* 0x0000000019007209 */ /* 0x000fc60007810000 */
[----:B------:R-:W5:Y:S01]  /*42c0*/  MUFU.EX2 R146, R146 ;  /* 0x0000009200927308 */ /* 0x000f620000000800 */
[----:B------:R-:W-:-:S04]  /*42d0*/  FMNMX.FTZ R67, R27, R0, !PT ;  /* 0x000000001b437209 */ /* 0x000fc80007810000 */
        /* <DEDUP_REMOVED lines=12> */
[----:B------:R-:W-:Y:S01]  /*43a0*/  FMNMX.FTZ R0, R48, R67, !PT ;  /* 0x0000004330007209 */ /* 0x000fe20007810000 */
[--C-:B------:R-:W-:Y:S01]  /*43b0*/  FFMA.FTZ R67, R52, UR22, -R79.reuse ;  /* 0x0000001634437c23 */ /* 0x100fe2000801084f */
[----:B------:R-:W-:Y:S01]  /*43c0*/  FSEL R52, R15, -INF , !P6 ;  /* 0xff8000000f347808 */ /* 0x000fe20007000000 */
[----:B------:R-:W-:Y:S01]  /*43d0*/  MUFU.EX2 R61, R61 ;  /* 0x0000003d003d7308 */ /* 0x000fe20000000800 */
[----:B------:R-:W-:Y:S01]  /*43e0*/  FMNMX.FTZ R0, R51, R0, !PT ;  /* 0x0000000033007209 */ /* 0x000fe20007810000 */
[----:B------:R-:W-:-:S03]  /*43f0*/  FFMA.FTZ R15, R58, UR22, -R79 ;  /* 0x000000163a0f7c23 */ /* 0x000fc6000801084f */
[----:B------:R-:W-:Y:S02]  /*4400*/  FMNMX.FTZ R81, R53, R0, !PT ;  /* 0x0000000035517209 */ /* 0x000fe40007810000 */
[----:B------:R-:W-:Y:S01]  /*4410*/  FSEL R0, R13, -INF , !P4 ;  /* 0xff8000000d007808 */ /* 0x000fe20006000000 */
[----:B------:R-:W-:Y:S01]  /*4420*/  MUFU.EX2 R136, R136 ;  /* 0x0000008800887308 */ /* 0x000fe20000000800 */
[----:B------:R-:W-:Y:S01]  /*4430*/  FMNMX.FTZ R81, R54, R81, !PT ;  /* 0x0000005136517209 */ /* 0x000fe20007810000 */
[----:B------:R-:W-:-:S03]  /*4440*/  FFMA.FTZ R13, R56, UR22, -R79 ;  /* 0x00000016380d7c23 */ /* 0x000fc6000801084f */
        /* <DEDUP_REMOVED lines=25> */
[----:B------:R-:W-:Y:S01]  /*45e0*/  FADD.FTZ R3, R148, R73 ;  /* 0x0000004994037221 */ /* 0x000fe20000010000 */
[--C-:B------:R-:W-:Y:S01]  /*45f0*/  FFMA.FTZ R149, R77, UR22, -R34.reuse ;  /* 0x000000164d957c23 */ /* 0x100fe20008010822 */
[--C-:B------:R-:W-:Y:S01]  /*4600*/  FFMA.FTZ R2, R42, UR22, -R34.reuse ;  /* 0x000000162a027c23 */ /* 0x100fe20008010822 */
[--C-:B------:R-:W-:Y:S01]  /*4610*/  FFMA.FTZ R151, R5, UR22, -R34.reuse ;  /* 0x0000001605977c23 */ /* 0x100fe20008010822 */
[----:B-1----:R-:W-:Y:S01]  /*4620*/  FADD.FTZ R36, R150, R3 ;  /* 0x0000000396247221 */ /* 0x002fe20000010000 */
[--C-:B------:R-:W-:Y:S01]  /*4630*/  FFMA.FTZ R30, R40, UR22, -R34.reuse ;  /* 0x00000016281e7c23 */ /* 0x100fe20008010822 */
[----:B------:R-:W-:Y:S01]  /*4640*/  FFMA.FTZ R145, R7, UR22, -R34 ;  /* 0x0000001607917c23 */ /* 0x000fe20008010822 */
[----:B------:R-:W-:Y:S01]  /*4650*/  MUFU.EX2 R149, R149 ;  /* 0x0000009500957308 */ /* 0x000fe20000000800 */
[----:B--2---:R-:W-:Y:S01]  /*4660*/  FADD.FTZ R3, R75, R36 ;  /* 0x000000244b037221 */ /* 0x004fe20000010000 */
[--C-:B------:R-:W-:Y:S01]  /*4670*/  FFMA.FTZ R147, R9, UR22, -R34.reuse ;  /* 0x0000001609937c23 */ /* 0x100fe20008010822 */
[--C-:B------:R-:W-:Y:S01]  /*4680*/  FFMA.FTZ R8, R8, UR22, -R34.reuse ;  /* 0x0000001608087c23 */ /* 0x100fe20008010822 */
[--C-:B------:R-:W-:Y:S01]  /*4690*/  FFMA.FTZ R141, R12, UR22, -R34.reuse ;  /* 0x000000160c8d7c23 */ /* 0x100fe20008010822 */
[----:B---3--:R-:W-:Y:S01]  /*46a0*/  FADD.FTZ R36, R144, R3 ;  /* 0x0000000390247221 */ /* 0x008fe20000010000 */
[--C-:B------:R-:W-:Y:S01]  /*46b0*/  FFMA.FTZ R12, R11, UR22, -R34.reuse ;  /* 0x000000160b0c7c23 */ /* 0x100fe20008010822 */
[----:B------:R-:W-:Y:S01]  /*46c0*/  FFMA.FTZ R143, R21, UR22, -R34 ;  /* 0x00000016158f7c23 */ /* 0x000fe20008010822 */
[----:B------:R-:W0:Y:S01]  /*46d0*/  MUFU.EX2 R2, R2 ;  /* 0x0000000200027308 */ /* 0x000e220000000800 */
[----:B----4-:R-:W-:Y:S01]  /*46e0*/  FADD.FTZ R3, R69, R36 ;  /* 0x0000002445037221 */ /* 0x010fe20000010000 */
[--C-:B------:R-:W-:Y:S01]  /*46f0*/  FFMA.FTZ R20, R20, UR22, -R34.reuse ;  /* 0x0000001614147c23 */ /* 0x100fe20008010822 */
[--C-:B------:R-:W-:Y:S01]  /*4700*/  FFMA.FTZ R137, R26, UR22, -R34.reuse ;  /* 0x000000161a897c23 */ /* 0x100fe20008010822 */
[--C-:B------:R-:W-:Y:S01]  /*4710*/  FFMA.FTZ R26, R25, UR22, -R34.reuse ;  /* 0x00000016191a7c23 */ /* 0x100fe20008010822 */
[----:B-----5:R-:W-:Y:S01]  /*4720*/  FADD.FTZ R36, R146, R3 ;  /* 0x0000000392247221 */ /* 0x020fe20000010000 */
[--C-:B------:R-:W-:Y:S01]  /*4730*/  FFMA.FTZ R139, R27, UR22, -R34.reuse ;  /* 0x000000161b8b7c23 */ /* 0x100fe20008010822 */
[----:B------:R-:W-:Y:S01]  /*4740*/  FFMA.FTZ R28, R28, UR22, -R34 ;  /* 0x000000161c1c7c23 */ /* 0x000fe20008010822 */
[----:B------:R-:W1:Y:S01]  /*4750*/  MUFU.EX2 R151, R151 ;  /* 0x0000009700977308 */ /* 0x000e620000000800 */
[----:B------:R-:W-:Y:S01]  /*4760*/  FADD.FTZ R3, R71, R36 ;  /* 0x0000002447037221 */ /* 0x000fe20000010000 */
[--C-:B------:R-:W-:Y:S01]  /*4770*/  FFMA.FTZ R133, R33, UR22, -R34.reuse ;  /* 0x0000001621857c23 */ /* 0x100fe20008010822 */
[--C-:B------:R-:W-:Y:S01]  /*4780*/  FFMA.FTZ R36, R35, UR22, -R34.reuse ;  /* 0x0000001623247c23 */ /* 0x100fe20008010822 */
[--C-:B------:R-:W-:Y:S01]  /*4790*/  FFMA.FTZ R135, R37, UR22, -R34.reuse ;  /* 0x0000001625877c23 */ /* 0x100fe20008010822 */
[----:B------:R-:W-:Y:S01]  /*47a0*/  FADD.FTZ R38, R140, R3 ;  /* 0x000000038c267221 */ /* 0x000fe20000010000 */
[--C-:B------:R-:W-:Y:S01]  /*47b0*/  FFMA.FTZ R129, R41, UR22, -R34.reuse ;  /* 0x0000001629817c23 */ /* 0x100fe20008010822 */
[----:B------:R-:W-:Y:S01]  /*47c0*/  FFMA.FTZ R131, R45, UR22, -R34 ;  /* 0x000000162d837c23 */ /* 0x000fe20008010822 */
[----:B------:R-:W2:Y:S01]  /*47d0*/  MUFU.EX2 R30, R30 ;  /* 0x0000001e001e7308 */ /* 0x000ea20000000800 */
[----:B------:R-:W-:Y:S01]  /*47e0*/  FADD.FTZ R3, R63, R38 ;  /* 0x000000263f037221 */ /* 0x000fe20000010000 */
[----:B0-----:R-:W-:Y:S01]  /*47f0*/  FADD.FTZ R40, R149, R2 ;  /* 0x0000000295287221 */ /* 0x001fe20000010000 */
[--C-:B------:R-:W-:Y:S01]  /*4800*/  FFMA.FTZ R48, R48, UR22, -R34.reuse ;  /* 0x0000001630307c23 */ /* 0x100fe20008010822 */
[--C-:B------:R-:W-:Y:S01]  /*4810*/  FFMA.FTZ R51, R51, UR22, -R34.reuse ;  /* 0x0000001633337c23 */ /* 0x100fe20008010822 */
[----:B------:R-:W-:Y:S01]  /*4820*/  FADD.FTZ R38, R142, R3 ;  /* 0x000000038e267221 */ /* 0x000fe20000010000 */
[--C-:B------:R-:W-:Y:S01]  /*4830*/  FFMA.FTZ R53, R53, UR22, -R34.reuse ;  /* 0x0000001635357c23 */ /* 0x100fe20008010822 */
[----:B------:R-:W-:Y:S01]  /*4840*/  FFMA.FTZ R54, R54, UR22, -R34 ;  /* 0x0000001636367c23 */ /* 0x000fe20008010822 */
[----:B------:R-:W0:Y:S01]  /*4850*/  MUFU.EX2 R145, R145 ;  /* 0x0000009100917308 */ /* 0x000e220000000800 */
[----:B-1----:R-:W-:Y:S01]  /*4860*/  FADD.FTZ R3, R151, R40 ;  /* 0x0000002897037221 */ /* 0x002fe20000010000 */
[----:B------:R-:W-:Y:S01]  /*4870*/  FADD.FTZ R5, R61, R38 ;  /* 0x000000263d057221 */ /* 0x000fe20000010000 */
[--C-:B------:R-:W-:Y:S01]  /*4880*/  FFMA.FTZ R38, R39, UR22, -R34.reuse ;  /* 0x0000001627267c23 */ /* 0x100fe20008010822 */
[--C-:B------:R-:W-:Y:S01]  /*4890*/  FFMA.FTZ R10, R10, UR22, -R34.reuse ;  /* 0x000000160a0a7c23 */ /* 0x100fe20008010822 */
[----:B------:R-:W-:Y:S01]  /*48a0*/  FFMA.FTZ R14, R14, UR22, -R34 ;  /* 0x000000160e0e7c23 */ /* 0x000fe20008010822 */
[----:B------:R-:W-:Y:S01]  /*48b0*/  FADD.FTZ R42, R136, R5 ;  /* 0x00000005882a7221 */ /* 0x000fe20000010000 */
[----:B------:R-:W-:Y:S01]  /*48c0*/  F2FP.F16.F32.PACK_AB R149, R2, R149 ;  /* 0x000000950295723e */ /* 0x000fe200000000ff */
[----:B------:R-:W1:Y:S01]  /*48d0*/  MUFU.EX2 R32, R32 ;  /* 0x0000002000207308 */ /* 0x000e620000000800 */
[----:B--2---:R-:W-:Y:S01]  /*48e0*/  FADD.FTZ R40, R30, R3 ;  /* 0x000000031e287221 */ /* 0x004fe20000010000 */
[----:B------:R-:W-:Y:S01]  /*48f0*/  FADD.FTZ R5, R65, R42 ;  /* 0x0000002a41057221 */ /* 0x000fe20000010000 */
[----:B------:R-:W-:Y:S01]  /*4900*/  FFMA.FTZ R24, R24, UR22, -R34 ;  /* 0x0000001618187c23 */ /* 0x000fe20008010822 */
[----:B------:R-:W-:-:S02]  /*4910*/  F2FP.F16.F32.PACK_AB R148, R73, R148 ;  /* 0x000000944994723e */ /* 0x000fc400000000ff */
[----:B------:R-:W-:Y:S01]  /*4920*/  FADD.FTZ R44, R138, R5 ;  /* 0x000000058a2c7221 */ /* 0x000fe20000010000 */
[----:B------:R-:W-:Y:S01]  /*4930*/  F2FP.F16.F32.PACK_AB R150, R75, R150 ;  /* 0x000000964b96723e */ /* 0x000fe200000000ff */
[----:B------:R-:W2:Y:S01]  /*4940*/  MUFU.EX2 R147, R147 ;  /* 0x0000009300937308 */ /* 0x000ea20000000800 */
[----:B0-----:R-:W-:Y:S01]  /*4950*/  FADD.FTZ R3, R145, R40 ;  /* 0x0000002891037221 */ /* 0x001fe20000010000 */
[----:B------:R-:W-:Y:S01]  /*4960*/  FADD.FTZ R5, R67, R44 ;  /* 0x0000002c43057221 */ /* 0x000fe20000010000 */
[----:B------:R-:W-:Y:S01]  /*4970*/  FFMA.FTZ R40, R43, UR22, -R34 ;  /* 0x000000162b287c23 */ /* 0x000fe20008010822 */
[----:B------:R-:W-:Y:S02]  /*4980*/  F2FP.F16.F32.PACK_AB R144, R69, R144 ;  /* 0x000000904590723e */ /* 0x000fe400000000ff */
[----:B------:R-:W-:Y:S01]  /*4990*/  FADD.FTZ R44, R132, R5 ;  /* 0x00000005842c7221 */ /* 0x000fe20000010000 */
[----:B------:R-:W-:Y:S01]  /*49a0*/  F2FP.F16.F32.PACK_AB R146, R71, R146 ;  /* 0x000000924792723e */ /* 0x000fe200000000ff */
[----:B------:R-:W0:Y:S01]  /*49b0*/  MUFU.EX2 R8, R8 ;  /* 0x0000000800087308 */ /* 0x000e220000000800 */
[----:B-1----:R-:W-:Y:S01]  /*49c0*/  FADD.FTZ R42, R32, R3 ;  /* 0x00000003202a7221 */ /* 0x002fe20000010000 */
[----:B------:R-:W-:Y:S01]  /*49d0*/  FADD.FTZ R5, R13, R44 ;  /* 0x0000002c0d057221 */ /* 0x000fe20000010000 */
[----:B------:R-:W-:-:S02]  /*49e0*/  F2FP.F16.F32.PACK_AB R140, R63, R140 ;  /* 0x0000008c3f8c723e */ /* 0x000fc400000000ff */
[----:B------:R-:W-:Y:S01]  /*49f0*/  F2FP.F16.F32.PACK_AB R142, R61, R142 ;  /* 0x0000008e3d8e723e */ /* 0x000fe200000000ff */
[----:B------:R-:W-:Y:S01]  /*4a00*/  FADD.FTZ R44, R134, R5 ;  /* 0x00000005862c7221 */ /* 0x000fe20000010000 */
[----:B------:R-:W-:Y:S01]  /*4a10*/  FFMA.FTZ R5, R0, UR22, -R34 ;  /* 0x0000001600057c23 */ /* 0x000fe20008010822 */
[----:B------:R-:W1:Y:S01]  /*4a20*/  MUFU.EX2 R141, R141 ;  /* 0x0000008d008d7308 */ /* 0x000e620000000800 */
[----:B--2---:R-:W-:Y:S01]  /*4a30*/  FADD.FTZ R3, R147, R42 ;  /* 0x0000002a93037221 */ /* 0x004fe20000010000 */
[----:B------:R-:W-:Y:S01]  /*4a40*/  FADD.FTZ R7, R15, R44 ;  /* 0x0000002c0f077221 */ /* 0x000fe20000010000 */
[----:B------:R-:W-:Y:S01]  /*4a50*/  FFMA.FTZ R34, R52, UR22, -R34 ;  /* 0x0000001634227c23 */ /* 0x000fe20008010822 */
        /* <DEDUP_REMOVED lines=8> */
[----:B-1----:R-:W-:Y:S01]  /*4ae0*/  FADD.FTZ R3, R141, R42 ;  /* 0x0000002a8d037221 */ /* 0x002fe20000010000 */
[----:B------:R-:W-:Y:S02]  /*4af0*/  F2FP.F16.F32.PACK_AB R145, R32, R145 ;  /* 0x000000912091723e */ /* 0x000fe400000000ff */
[----:B------:R-:W-:-:S04]  /*4b00*/  F2FP.F16.F32.PACK_AB R147, R8, R147 ;  /* 0x000000930893723e */ /* 0x000fc800000000ff */
[----:B------:R-:W1:Y:S01]  /*4b10*/  MUFU.EX2 R20, R20 ;  /* 0x0000001400147308 */ /* 0x000e620000000800 */
[C---:B--2---:R-:W-:Y:S01]  /*4b20*/  FADD.FTZ R42, R12.reuse, R3 ;  /* 0x000000030c2a7221 */ /* 0x044fe20000010000 */
[----:B------:R-:W-:-:S06]  /*4b30*/  F2FP.F16.F32.PACK_AB R141, R12, R141 ;  /* 0x0000008d0c8d723e */ /* 0x000fcc00000000ff */
[----:B------:R-:W2:Y:S01]  /*4b40*/  MUFU.EX2 R137, R137 ;  /* 0x0000008900897308 */ /* 0x000ea20000000800 */
[----:B0-----:R-:W-:Y:S01]  /*4b50*/  FADD.FTZ R3, R143, R42 ;  /* 0x0000002a8f037221 */ /* 0x001fe20000010000 */
[----:B------:R-:W-:Y:S01]  /*4b60*/  FADD.FTZ R42, R128, R7 ;  /* 0x00000007802a7221 */ /* 0x000fe20000010000 */
[----:B------:R-:W-:-:S03]  /*4b70*/  F2FP.F16.F32.PACK_AB R128, R49, R128 ;  /* 0x000000803180723e */ /* 0x000fc600000000ff */
[----:B------:R-:W-:Y:S02]  /*4b80*/  FADD.FTZ R7, R49, R42 ;  /* 0x0000002a31077221 */ /* 0x000fe40000010000 */
[----:B------:R-:W0:Y:S01]  /*4b90*/  MUFU.EX2 R26, R26 ;  /* 0x0000001a001a7308 */ /* 0x000e220000000800 */
[----:B-1----:R-:W-:Y:S01]  /*4ba0*/  FADD.FTZ R0, R20, R3 ;  /* 0x0000000314007221 */ /* 0x002fe20000010000 */
[----:B------:R-:W-:Y:S01]  /*4bb0*/  FADD.FTZ R42, R130, R7 ;  /* 0x00000007822a7221 */ /* 0x000fe20000010000 */
[C---:B------:R-:W-:Y:S02]  /*4bc0*/  F2FP.F16.F32.PACK_AB R130, R55.reuse, R130 ;  /* 0x000000823782723e */ /* 0x040fe400000000ff */
[----:B------:R-:W-:Y:S01]  /*4bd0*/  F2FP.F16.F32.PACK_AB R143, R20, R143 ;  /* 0x0000008f148f723e */ /* 0x000fe200000000ff */
        /* <DEDUP_REMOVED lines=52> */
[----:B------:R-:W-:Y:S01]  /*4f20*/  F2FP.F16.F32.PACK_AB R125, R0, R51 ;  /* 0x00000033007d723e */ /* 0x000fe200000000ff */
[----:B------:R-:W-:-:S05]  /*4f30*/  VIADD R0, R88, 0xfffffffe ;  /* 0xfffffffe58007836 */ /* 0x000fca0000000000 */
        /* <DEDUP_REMOVED lines=11> */
[----:B0-----:R-:W-:-:S04]  /*4ff0*/  FADD.FTZ R2, R24, R7 ;  /* 0x0000000718027221 */ /* 0x001fc80000010000 */
[C---:B-1----:R-:W-:Y:S01]  /*5000*/  FADD.FTZ R2, R123.reuse, R2 ;  /* 0x000000027b027221 */ /* 0x042fe20000010000 */
[----:B------:R-:W-:Y:S01]  /*5010*/  F2FP.F16.F32.PACK_AB R123, R123, R24 ;  /* 0x000000187b7b723e */ /* 0x000fe200000000ff */
        /* <DEDUP_REMOVED lines=13> */
.L_x_13459:
[----:B------:R-:W-:-:S11]  /*50f0*/  UISETP.NE.AND UP2, UPT, UR7, 0x1, UPT ;  /* 0x000000010700788c */ /* 0x000fd6000bf45270 */
[----:B------:R-:W-:Y:S02]  /*5100*/  @UP2 ULDC.64 UR18, c[0x0][0x9e8] ;  /* 0x00027a0000122ab9 */ /* 0x000fe40000000a00 */
[----:B------:R-:W-:-:S04]  /*5110*/  UIMAD.WIDE.U32 UR10, UR14, UR18, URZ ;  /* 0x000000120e0a72a5 */ /* 0x000fc8000f8e003f */
[----:B------:R-:W-:-:S12]  /*5120*/  @UP2 USHF.R.U32.HI UR14, URZ, UR19, UR11 ;  /* 0x000000133f0e2299 */ /* 0x000fd8000801160b */
.L_x_13460:
[----:B------:R-:W-:-:S04]  /*5130*/  UIMAD UR7, UR14, UR7, UR7 ;  /* 0x000000070e0772a4 */ /* 0x000fc8000f8e0207 */
[----:B------:R-:W-:-:S04]  /*5140*/  UISETP.LT.AND UP2, UPT, UR6, UR7, UPT ;  /* 0x000000070600728c */ /* 0x000fc8000bf41270 */
[----:B------:R-:W-:-:S12]  /*5150*/  USEL UR6, UR6, UR7, UP2 ;  /* 0x0000000706067287 */ /* 0x000fd80009000000 */
.L_x_13458:
        /* <DEDUP_REMOVED lines=21> */
[----:B------:R-:W-:-:S13]  /*52b0*/  ISETP.GE.AND P2, PT, R0, UR28, PT ;  /* 0x0000001c00007c0c */ /* 0x000fda000bf46270 */
[----:B------:R-:W-:Y:S05]  /*52c0*/  @!P2 BRA `(.L_x_13461) ;  /* 0x000000340078a947 */ /* 0x000fea0003800000 */
[----:B------:R-:W-:Y:S01]  /*52d0*/  IMAD.MOV.U32 R119, RZ, RZ, RZ ;  /* 0x000000ffff777224 */ /* 0x000fe200078e00ff */
[----:B------:R-:W-:Y:S01]  /*52e0*/  ULDC UR23, c[0x0][0x9e4] ;  /* 0x0002790000177ab9 */ /* 0x000fe20000000800 */
[----:B------:R-:W-:Y:S01]  /*52f0*/  ULDC UR25, c[0x0][0x9d8] ;  /* 0x0002760000197ab9 */ /* 0x000fe20000000800 */
[----:B------:R-:W-:Y:S01]  /*5300*/  ULDC UR22, c[0x0][0x988] ;  /* 0x0002620000167ab9 */ /* 0x000fe20000000800 */
[----:B------:R-:W-:-:S05]  /*5310*/  ULDC UR24, c[0x0][0x9e0] ;  /* 0x0002780000187ab9 */ /* 0x000fca0000000800 */
.L_x_13478:
        /* <DEDUP_REMOVED lines=9> */
.L_x_13463:
[----:B------:R-:W-:Y:S01]  /*53b0*/  ULEA UR6, UR27, UR45, 0x3 ;  /* 0x0000002d1b067291 */ /* 0x000fe2000f8e183f */
[----:B------:R-:W-:-:S05]  /*53c0*/  IMAD.U32 R5, RZ, RZ, UR26 ;  /* 0x0000001aff057e24 */ /* 0x000fca000f8e00ff */
[----:B------:R-:W-:-:S04]  /*53d0*/  SHF.L.U32 R5, R5, 0x1f, RZ ;  /* 0x0000001f05057819 */ /* 0x000fc800000006ff */
[----:B------:R0:W1:Y:S01]  /*53e0*/  SYNCS.PHASECHK.TRANS64.TRYWAIT P2, [UR6+0x16830], R5 ;  /* 0x01683005ff0075a7 */ /* 0x0000620008040146 */
[----:B------:R-:W-:Y:S05]  /*53f0*/  @!P0 BRA `(.L_x_13464) ;  /* 0x0000000000048947 */ /* 0x000fea0003800000 */
[----:B------:R-:W-:Y:S01]  /*5400*/  BPT.TRAP 0x1 ;  /* 0x000000040000795c */ /* 0x000fe20000300000 */
.L_x_13464:
[----:B-1----:R-:W-:Y:S05]  /*5410*/  @P2 BRA `(.L_x_13462) ;  /* 0x0000000000082947 */ /* 0x002fea0003800000 */
[----:B------:R-:W1:Y:S02]  /*5420*/  SYNCS.PHASECHK.TRANS64.TRYWAIT P2, [UR6+0x16830], R5 ;  /* 0x01683005ff0075a7 */ /* 0x000e640008040146 */
[----:B-1----:R-:W-:Y:S05]  /*5430*/  @!P2 BRA `(.L_x_13465) ;  /* 0x000000ec00c8a947 */ /* 0x002fea0003800000 */
.L_x_13462:
        /* <DEDUP_REMOVED lines=25> */
.L_x_13467:
[----:B------:R-:W-:Y:S01]  /*55d0*/  ULEA UR6, UR37, UR45, 0x3 ;  /* 0x0000002d25067291 */ /* 0x000fe2000f8e183f */
[----:B------:R-:W-:-:S05]  /*55e0*/  IMAD.U32 R5, RZ, RZ, UR36 ;  /* 0x00000024ff057e24 */ /* 0x000fca000f8e00ff */
[----:B------:R-:W-:-:S04]  /*55f0*/  SHF.L.U32 R5, R5, 0x1f, RZ ;  /* 0x0000001f05057819 */ /* 0x000fc800000006ff */
[----:B------:R0:W1:Y:S01]  /*5600*/  SYNCS.PHASECHK.TRANS64.TRYWAIT P2, [UR6+0x16850], R5 ;  /* 0x01685005ff0075a7 */ /* 0x0000620008040146 */
[----:B------:R-:W-:Y:S05]  /*5610*/  @!P0 BRA `(.L_x_13468) ;  /* 0x0000000000048947 */ /* 0x000fea0003800000 */
[----:B------:R-:W-:Y:S01]  /*5620*/  BPT.TRAP 0x1 ;  /* 0x000000040000795c */ /* 0x000fe20000300000 */
.L_x_13468:
[----:B-1----:R-:W-:Y:S05]  /*5630*/  @P2 BRA `(.L_x_13466) ;  /* 0x0000000000082947 */ /* 0x002fea0003800000 */
[----:B------:R-:W1:Y:S02]  /*5640*/  SYNCS.PHASECHK.TRANS64.TRYWAIT P2, [UR6+0x16850], R5 ;  /* 0x01685005ff0075a7 */ /* 0x000e640008040146 */
[----:B-1----:R-:W-:Y:S05]  /*5650*/  @!P2 BRA `(.L_x_13469) ;  /* 0x000000ec0058a947 */ /* 0x002fea0003800000 */
.L_x_13466:
[----:B------:R-:W-:Y:S01]  /*5660*/  UIADD3 UR6, UR45, 0x400, URZ ;  /* 0x000004002d067890 */ /* 0x000fe2000fffe03f */
[----:B------:R-:W-:Y:S01]  /*5670*/  WARPGROUP.ARRIVE ;  /* 0x00000000000079c5 */ /* 0x000fe20000000000 */
[----:B------:R-:W-:Y:S01]  /*5680*/  UMOV UR7, 0x40000040 ;  /* 0x4000004000077882 */ /* 0x000fe20000000000 */
[----:B------:R-:W-:Y:S01]  /*5690*/  PLOP3.LUT P2, PT, PT, PT, UP0, 0x80, 0x0 ;  /* 0x000000000000781c */ /* 0x000fe20003f4f008 */
[----:B------:R-:W-:Y:S01]  /*56a0*/  USHF.R.U32.HI UR6, URZ, 0x4, UR6 ;  /* 0x000000043f067899 */ /* 0x000fe20008011606 */
[----:B------:R-:W-:Y:S01]  /*56b0*/  PLOP3.LUT P3, PT, PT, PT, UP0, 0x80, 0x0 ;  /* 0x000000000000781c */ /* 0x000fe20003f6f008 */
[----:B01----:R-:W-:Y:S01]  /*56c0*/  FMUL.FTZ R5, R24, UR25 ;  /* 0x0000001918057c20 */ /* 0x003fe20008410000 */
[----:B------:R-:W-:Y:S01]  /*56d0*/  FMUL.FTZ R24, R36, UR25 ;  /* 0x0000001924187c20 */ /* 0x000fe20008410000 */
[----:B------:R-:W-:Y:S01]  /*56e0*/  ULOP3.LUT UR6, UR6, 0x3fff, URZ, 0xc0, !UPT ;  /* 0x00003fff06067892 */ /* 0x000fe2000f8ec03f */
[----:B------:R-:W-:Y:S01]  /*56f0*/  FMUL.FTZ R36, R47, UR25 ;  /* 0x000000192f247c20 */ /* 0x000fe20008410000 */
[----:B------:R-:W-:Y:S01]  /*5700*/  FMUL.FTZ R8, R26, UR25 ;  /* 0x000000191a087c20 */ /* 0x000fe20008410000 */
[----:B------:R-:W0:Y:S01]  /*5710*/  LDC R47, c[0x0][0x2f0] ;  /* 0x0000bc00ff2f7b82 */ /* 0x000e220000000800 */
        /* <DEDUP_REMOVED lines=8> */
[----:B------:R-:W-:Y:S01]  /*57a0*/  FMUL.FTZ R39, R51, UR25 ;  /* 0x0000001933277c20 */ /* 0x000fe20008410000 */
[----:B------:R-:W-:Y:S01]  /*57b0*/  HGMMA.64x64x16.F32 R88, R148, gdesc[UR4].tnspB, R88, gsb0 ;  /* 0x40e0000494587df0 */ /* 0x000fe20008000858 */
[----:B------:R-:W-:Y:S01]  /*57c0*/  UIADD3 UR6, UR10, 0x80, URZ ;  /* 0x000000800a067890 */ /* 0x000fe2000fffe03f */
[----:B------:R-:W-:Y:S01]  /*57d0*/  FMUL.FTZ R51, R57, UR25 ;  /* 0x0000001939337c20 */ /* 0x000fe20008410000 */
[----:B------:R-:W-:Y:S01]  /*57e0*/  UMOV UR7, 0x40000040 ;  /* 0x4000004000077882 */ /* 0x000fe20000000000 */
[----:B------:R-:W-:Y:S01]  /*57f0*/  IMAD.U32 R33, RZ, RZ, UR27 ;  /* 0x0000001bff217e24 */ /* 0x000fe2000f8e00ff */
[----:B------:R-:W1:Y:S01]  /*5800*/  LDC R50, c[0x0][0x288] ;  /* 0x0000a200ff327b82 */ /* 0x000e620000000800 */
        /* <DEDUP_REMOVED lines=13> */
[----:B------:R-:W-:Y:S01]  /*58e0*/  @!P1 LEA R33, R33, UR45, 0x3 ;  /* 0x0000002d21219c11 */ /* 0x000fe2000f8e18ff */
        /* <DEDUP_REMOVED lines=43> */
[----:B------:R-:W-:Y:S01]  /*5ba0*/  @!P1 PRMT R33, RZ, 0x654, R33 ;  /* 0x00000654ff219816 */ /* 0x000fe20000000021 */
[----:B------:R-:W2:Y:S08]  /*5bb0*/  MUFU.TANH R5, R5 ;  /* 0x0000000500057308 */ /* 0x000eb00000002400 */
[----:B------:R-:W3:Y:S01]  /*5bc0*/  MUFU.TANH R7, R7 ;  /* 0x0000000700077308 */ /* 0x000ee20000002400 */
[----:B------:R-:W-:-:S02]  /*5bd0*/  WARPGROUP.DEPBAR.LE gsb0, 0x0 ;  /* 0x00008000000079c5 */ /* 0x000fc40000010000 */
[----:B------:R-:W-:-:S06]  /*5be0*/  WARPGROUP.ARRIVE ;  /* 0x00000000000079c5 */ /* 0x000fcc0000000000 */
[----:B------:R-:W4:Y:S01]  /*5bf0*/  S2R R151, SR_TID.X ;  /* 0x0000000000977919 */ /* 0x000f220000002100 */
[----:B------:R-:W0:Y:S01]  /*5c00*/  MUFU.TANH R8, R8 ;  /* 0x0000000800087308 */ /* 0x000e220000002400 */
[----:B------:R-:W-:Y:S01]  /*5c10*/  HGMMA.64x64x16.F32 R88, R144, gdesc[UR4].tnspB, R88, gsb0 ;  /* 0x40e0000490587df0 */ /* 0x000fe20008000858 */
        /* <DEDUP_REMOVED lines=90> */
[----:B------:R-:W-:Y:S01]  /*61c0*/  HGMMA.64x64x16.F32 R88, R120, gdesc[UR4].tnspB, R88, gsb0 ;  /* 0x40e0000478587df0 */ /* 0x000fe20008000858 */
[----:B------:R-:W-:Y:S02]  /*61d0*/  @UP0 ULDC UR6, c[0x0][0x44c] ;  /* 0x0001130000060ab9 */ /* 0x000fe40000000800 */
[----:B------:R-:W-:Y:S02]  /*61e0*/  WARPGROUP.DEPBAR.LE gsb0, 0x0 ;  /* 0x00008000000079c5 */ /* 0x000fe40000010000 */
[----:B------:R-:W-:-:S04]  /*61f0*/  VIADD R120, R17, UR39 ;  /* 0x0000002711787c36 */ /* 0x000fc80008000000 */
[----:B------:R-:W-:Y:S01]  /*6200*/  @P2 IMAD.HI.U32 R32, R120, UR6, RZ ;  /* 0x0000000678202c27 */ /* 0x000fe2000f8e00ff */
[----:B------:R-:W-:Y:S01]  /*6210*/  @UP0 ULDC UR6, c[0x0][0x450] ;  /* 0x0001140000060ab9 */ /* 0x000fe20000000800 */
[----:B----4-:R-:W-:-:S03]  /*6220*/  ISETP.GE.U32.AND P2, PT, R151, 0x180, PT ;  /* 0x000001809700780c */ /* 0x010fc60003f46070 */
[----:B------:R-:W-:Y:S01]  /*6230*/  @P3 SHF.R.U32.HI R120, RZ, UR6, R32 ;  /* 0x00000006ff783c19 */ /* 0x000fe20008011620 */
[----:B------:R-:W-:-:S04]  /*6240*/  VIADD R32, R23, 0x9 ;  /* 0x0000000917207836 */ /* 0x000fc80000000000 */
[----:B------:R-:W4:Y:S01]  /*6250*/  SHFL.IDX PT, R86, R120, RZ, 0x1c1f ;  /* 0x001c1fff78567589 */ /* 0x000f2200000e0000 */
[----:B------:R-:W-:-:S05]  /*6260*/  SEL R32, R32, 0x9, !P2 ;  /* 0x0000000920207807 */ /* 0x000fca0005000000 */
[----:B------:R0:W-:Y:S06]  /*6270*/  BAR.ARV R32, 0x100 ;  /* 0x000400200000751d */ /* 0x0001ec0000002000 */
[----:B------:R-:W-:Y:S01]  /*6280*/  PLOP3.LUT P2, PT, PT, PT, UP1, 0x40, 0x0 ;  /* 0x000000000000781c */ /* 0x000fe20003f4e818 */
[----:B------:R0:W-:Y:S02]  /*6290*/  @!P1 SYNCS.ARRIVE.TRANS64.RED.A1T0 RZ, [R33+URZ], RZ ;  /* 0x000000ff21ff99a7 */ /* 0x0001e4000810043f */
[----:B0-----:R-:W-:-:S04]  /*62a0*/  IMAD R33, R47, UR41, R82 ;  /* 0x000000292f217c24 */ /* 0x001fc8000f8e0252 */
[----:B-1----:R-:W-:-:S04]  /*62b0*/  IMAD.IADD R33, R33, 0x1, -R50 ;  /* 0x0000000121217824 */ /* 0x002fc800078e0a32 */
[C---:B------:R-:W-:Y:S02]  /*62c0*/  VIADD R79, R33.reuse, UR24 ;  /* 0x00000018214f7c36 */ /* 0x040fe40008000000 */
[----:B------:R-:W-:Y:S02]  /*62d0*/  VIADD R81, R33, UR21 ;  /* 0x0000001521517c36 */ /* 0x000fe40008000000 */
[--C-:B----4-:R-:W-:Y:S02]  /*62e0*/  IMAD.IADD R84, R79, 0x1, R86.reuse ;  /* 0x000000014f547824 */ /* 0x110fe400078e0256 */
[----:B------:R-:W-:Y:S01]  /*62f0*/  IMAD.IADD R85, R81, 0x1, R86 ;  /* 0x0000000151557824 */ /* 0x000fe200078e0256 */
[----:B--23--:R-:W-:Y:S06]  /*6300*/  @P2 BRA `(.L_x_13470) ;  /* 0x00000000005c2947 */ /* 0x00cfec0003800000 */
        /* <DEDUP_REMOVED lines=13> */
.L_x_13472:
[----:B------:R-:W-:-:S05]  /*63e0*/  IMAD.U32 R82, RZ, RZ, UR23 ;  /* 0x00000017ff527e24 */ /* 0x000fca000f8e00ff */
[----:B------:R-:W-:-:S13]  /*63f0*/  ISETP.NE.AND P2, PT, R82, 0x1, PT ;  /* 0x000000015200780c */ /* 0x000fda0003f45270 */
[----:B------:R-:W0:Y:S02]  /*6400*/  @P2 LDC.64 R32, c[0x0][0x9e8] ;  /* 0x00027a00ff202b82 */ /* 0x000e240000000a00 */
[----:B0-----:R-:W-:-:S05]  /*6410*/  @P2 IMAD.HI.U32 R32, R87, R32, RZ ;  /* 0x0000002057202227 */ /* 0x001fca00078e00ff */
[----:B------:R-:W-:-:S07]  /*6420*/  @P2 SHF.R.U32.HI R87, RZ, R33, R32 ;  /* 0x00000021ff572219 */ /* 0x000fce0000011620 */
.L_x_13473:
[----:B------:R-:W-:Y:S05]  /*6430*/  BSYNC B0 ;  /* 0x0000000000007941 */ /* 0x000fea0003800000 */
.L_x_13471:
[----:B------:R-:W-:-:S04]  /*6440*/  IMAD R87, R87, R82, -R78 ;  /* 0x0000005257577224 */ /* 0x000fc800078e0a4e */
[----:B------:R-:W-:-:S05]  /*6450*/  IMAD R87, R16, -0x2, R87 ;  /* 0xfffffffe10577824 */ /* 0x000fca00078e0257 */
[----:B------:R-:W-:Y:S02]  /*6460*/  VIADDMNMX R84, R87, R82, R84, PT ;  /* 0x0000005257547246 */ /* 0x000fe40003800154 */
[----:B------:R-:W-:-:S07]  /*6470*/  VIMNMX R85, R85, R87, !PT ;  /* 0x0000005755557248 */ /* 0x000fce0007fe0100 */
.L_x_13470:
        /* <DEDUP_REMOVED lines=19> */
[----:B------:R-:W-:-:S02]  /*65b0*/  ISETP.GT.AND P4, PT, R85, 0x11, P2 ;  /* 0x000000115500780c */ /* 0x000fc40001784270 */
[----:B------:R-:W-:Y:S02]  /*65c0*/  FSEL R5, R10, -INF , !P6 ;  /* 0xff8000000a057808 */ /* 0x000fe40007000000 */
[----:B------:R-:W-:Y:S02]  /*65d0*/  FSEL R32, R11, -INF , !P3 ;  /* 0xff8000000b207808 */ /* 0x000fe40005800000 */
        /* <DEDUP_REMOVED lines=68> */
[----:B------:R-:W-:Y:S02]  /*6a20*/  ISETP.GT.AND P4, PT, R85, 0x71, P2 ;  /* 0x000000715500780c */ /* 0x000fe40001784270 */
[----:B------:R-:W-:-:S02]  /*6a30*/  FSEL R70, R70, -INF , !P6 ;  /* 0xff80000046467808 */ /* 0x000fc40007000000 */
[----:B------:R-:W-:Y:S02]  /*6a40*/  FSEL R71, R71, -INF , !P3 ;  /* 0xff80000047477808 */ /* 0x000fe40005800000 */
        /* <DEDUP_REMOVED lines=22> */
.L_x_13476:
[----:B------:R-:W-:-:S05]  /*6bb0*/  IMAD.U32 R84, RZ, RZ, UR23 ;  /* 0x00000017ff547e24 */ /* 0x000fca000f8e00ff */
[----:B------:R-:W-:-:S13]  /*6bc0*/  ISETP.NE.AND P3, PT, R84, 0x1, PT ;  /* 0x000000015400780c */ /* 0x000fda0003f65270 */
[----:B------:R-:W0:Y:S02]  /*6bd0*/  @P3 LDC.64 R10, c[0x0][0x9e8] ;  /* 0x00027a00ff0a3b82 */ /* 0x000e240000000a00 */
[----:B0-----:R-:W-:-:S05]  /*6be0*/  @P3 IMAD.HI.U32 R10, R83, R10, RZ ;  /* 0x0000000a530a3227 */ /* 0x001fca00078e00ff */
[----:B------:R-:W-:-:S07]  /*6bf0*/  @P3 SHF.R.U32.HI R83, RZ, R11, R10 ;  /* 0x0000000bff533219 */ /* 0x000fce000001160a */
.L_x_13477:
[----:B------:R-:W-:Y:S05]  /*6c00*/  BSYNC B0 ;  /* 0x0000000000007941 */ /* 0x000fea0003800000 */
.L_x_13475:
[----:B------:R-:W-:-:S04]  /*6c10*/  IMAD R83, R83, R84, -R78 ;  /* 0x0000005453537224 */ /* 0x000fc800078e0a4e */
[----:B------:R-:W-:-:S05]  /*6c20*/  IMAD R10, R16, -0x2, R83 ;  /* 0xfffffffe100a7824 */ /* 0x000fca00078e0253 */
[----:B------:R-:W-:Y:S02]  /*6c30*/  VIADDMNMX R79, R10, R84, R79, PT ;  /* 0x000000540a4f7246 */ /* 0x000fe4000380014f */
[----:B------:R-:W-:-:S07]  /*6c40*/  VIMNMX R33, R33, R10, !PT ;  /* 0x0000000a21217248 */ /* 0x000fce0007fe0100 */
.L_x_13474:
        /* <DEDUP_REMOVED lines=65> */
[----:B------:R-:W-:Y:S01]  /*7060*/  FSEL R35, R35, -INF , !P4 ;  /* 0xff80000023237808 */ /* 0x000fe20006000000 */
[----:B------:R-:W0:Y:S01]  /*7070*/  SHFL.BFLY PT, R10, R11, 0x2, 0x1f ;  /* 0x0c401f000b0a7f89 */ /* 0x000e2200000e0000 */
[----:B------:R-:W-:-:S04]  /*7080*/  ISETP.GT.AND P4, PT, R33, 0x30, P2 ;  /* 0x000000302100780c */ /* 0x000fc80001784270 */
[----:B------:R-:W-:-:S04]  /*7090*/  ISETP.LT.OR P4, PT, R79, 0x31, P4 ;  /* 0x000000314f00780c */ /* 0x000fc80002781670 */
[----:B------:R-:W-:Y:S02]  /*70a0*/  FSEL R38, R38, -INF , !P4 ;  /* 0xff80000026267808 */ /* 0x000fe40006000000 */
[----:B------:R-:W-:-:S04]  /*70b0*/  ISETP.GT.AND P4, PT, R33, 0x39, P2 ;  /* 0x000000392100780c */ /* 0x000fc80001784270 */
[----:B------:R-:W-:-:S04]  /*70c0*/  ISETP.LT.OR P4, PT, R79, 0x3a, P4 ;  /* 0x0000003a4f00780c */ /* 0x000fc80002781670 */
[----:B------:R-:W-:Y:S02]  /*70d0*/  FSEL R43, R43, -INF , !P4 ;  /* 0xff8000002b2b7808 */ /* 0x000fe40006000000 */
[----:B------:R-:W-:Y:S02]  /*70e0*/  ISETP.GT.AND P4, PT, R33, 0x48, P2 ;  /* 0x000000482100780c */ /* 0x000fe40001784270 */
[----:B0-----:R-:W-:Y:S02]  /*70f0*/  FMNMX.FTZ R78, R11, R10, !PT ;  /* 0x0000000a0b4e7209 */ /* 0x001fe40007810000 */
[----:B------:R-:W-:-:S03]  /*7100*/  ISETP.LT.OR P4, PT, R79, 0x49, P4 ;  /* 0x000000494f00780c */ /* 0x000fc60002781670 */
[----:B------:R-:W0:Y:S01]  /*7110*/  SHFL.BFLY PT, R83, R78, 0x1, 0x1f ;  /* 0x0c201f004e537f89 */ /* 0x000e2200000e0000 */
[----:B------:R-:W-:Y:S02]  /*7120*/  FSEL R52, R52, -INF , !P4 ;  /* 0xff80000034347808 */ /* 0x000fe40006000000 */
        /* <DEDUP_REMOVED lines=8> */
[----:B------:R-:W-:Y:S02]  /*71b0*/  ISETP.LT.OR P4, PT, R79, 0x6a, P4 ;  /* 0x0000006a4f00780c */ /* 0x000fe40002781670 */
[C---:B------:R-:W-:Y:S01]  /*71c0*/  FSETP.NEU.FTZ.AND P6, PT, R10.reuse, -INF , PT ;  /* 0xff8000000a00780b */ /* 0x040fe20003fdd000 */
[----:B------:R-:W-:Y:S01]  /*71d0*/  FMUL.FTZ R83, R10, UR22 ;  /* 0x000000160a537c20 */ /* 0x000fe20008410000 */
[----:B------:R-:W-:-:S02]  /*71e0*/  FSEL R69, R69, -INF , !P4 ;  /* 0xff80000045457808 */ /* 0x000fc40006000000 */
[----:B------:R-:W-:Y:S02]  /*71f0*/  ISETP.GT.AND P4, PT, R33, 0x78, P2 ;  /* 0x000000782100780c */ /* 0x000fe40001784270 */
[----:B------:R-:W-:Y:S02]  /*7200*/  FSEL R11, R83, RZ, P6 ;  /* 0x000000ff530b7208 */ /* 0x000fe40003000000 */
[----:B------:R-:W-:Y:S02]  /*7210*/  FSEL R83, R8, -INF , !P5 ;  /* 0xff80000008537808 */ /* 0x000fe40006800000 */
        /* <DEDUP_REMOVED lines=69> */
[----:B------:R-:W-:Y:S01]  /*7670*/  MUFU.EX2 R150, R150 ;  /* 0x0000009600967308 */ /* 0x000fe20000000800 */
[----:B------:R-:W-:Y:S02]  /*7680*/  ISETP.GT.AND P3, PT, R33, 0x58, P2 ;  /* 0x000000582100780c */ /* 0x000fe40001764270 */
[----:B------:R-:W-:Y:S02]  /*7690*/  FSEL R55, R55, -INF , !P5 ;  /* 0xff80000037377808 */ /* 0x000fe40006800000 */
[----:B------:R-:W-:Y:S02]  /*76a0*/  FMNMX.FTZ R8, R53, R8, !PT ;  /* 0x0000000835087209 */ /* 0x000fe40007810000 */
[----:B------:R-:W-:Y:S01]  /*76b0*/  ISETP.GT.AND P5, PT, R33, 0x59, P2 ;  /* 0x000000592100780c */ /* 0x000fe200017a4270 */
[----:B------:R-:W-:Y:S01]  /*76c0*/  MUFU.EX2 R5, R5 ;  /* 0x0000000500057308 */ /* 0x000fe20000000800 */
[----:B------:R-:W-:-:S02]  /*76d0*/  ISETP.LT.OR P3, PT, R79, 0x59, P3 ;  /* 0x000000594f00780c */ /* 0x000fc40001f61670 */
[----:B------:R-:W-:Y:S02]  /*76e0*/  FMNMX.FTZ R8, R55, R8, !PT ;  /* 0x0000000837087209 */ /* 0x000fe40007810000 */
[----:B------:R-:W-:Y:S02]  /*76f0*/  ISETP.LT.OR P5, PT, R79, 0x5a, P5 ;  /* 0x0000005a4f00780c */ /* 0x000fe40002fa1670 */
[----:B------:R-:W-:Y:S01]  /*7700*/  FSEL R61, R61, -INF , !P3 ;  /* 0xff8000003d3d7808 */ /* 0x000fe20005800000 */
[----:B------:R-:W-:Y:S01]  /*7710*/  MUFU.EX2 R144, R144 ;  /* 0x0000009000907308 */ /* 0x000fe20000000800 */
[----:B------:R-:W-:Y:S02]  /*7720*/  FMNMX.FTZ R8, R57, R8, !PT ;  /* 0x0000000839087209 */ /* 0x000fe40007810000 */
[----:B------:R-:W-:Y:S02]  /*7730*/  ISETP.GT.AND P3, PT, R33, 0x61, P2 ;  /* 0x000000612100780c */ /* 0x000fe40001764270 */
[----:B------:R-:W-:-:S02]  /*7740*/  FSEL R63, R63, -INF , !P5 ;  /* 0xff8000003f3f7808 */ /* 0x000fc40006800000 */
[----:B------:R-:W-:Y:S01]  /*7750*/  FMNMX.FTZ R8, R61, R8, !PT ;  /* 0x000000083d087209 */ /* 0x000fe20007810000 */
[----:B------:R-:W-:Y:S01]  /*7760*/  MUFU.EX2 R15, R15 ;  /* 0x0000000f000f7308 */ /* 0x000fe20000000800 */
[----:B------:R-:W-:Y:S02]  /*7770*/  ISETP.GT.AND P5, PT, R33, 0x68, P2 ;  /* 0x000000682100780c */ /* 0x000fe400017a4270 */
[----:B------:R-:W-:Y:S02]  /*7780*/  ISETP.LT.OR P3, PT, R79, 0x62, P3 ;  /* 0x000000624f00780c */ /* 0x000fe40001f61670 */
[----:B------:R-:W-:Y:S02]  /*7790*/  FMNMX.FTZ R85, R63, R8, !PT ;  /* 0x000000083f557209 */ /* 0x000fe40007810000 */
[----:B------:R-:W-:Y:S01]  /*77a0*/  FSEL R65, R65, -INF , !P3 ;  /* 0xff80000041417808 */ /* 0x000fe20005800000 */
[----:B------:R-:W-:Y:S01]  /*77b0*/  MUFU.EX2 R146, R146 ;  /* 0x0000009200927308 */ /* 0x000fe20000000800 */
[----:B------:R-:W-:-:S02]  /*77c0*/  ISETP.LT.OR P5, PT, R79, 0x69, P5 ;  /* 0x000000694f00780c */ /* 0x000fc40002fa1670 */
[----:B------:R-:W-:Y:S02]  /*77d0*/  FMNMX.FTZ R8, R64, R85, !PT ;  /* 0x0000005540087209 */ /* 0x000fe40007810000 */
[----:B------:R-:W-:Y:S02]  /*77e0*/  ISETP.GT.AND P3, PT, R33, 0x70, P2 ;  /* 0x000000702100780c */ /* 0x000fe40001764270 */
[----:B------:R-:W-:Y:S01]  /*77f0*/  FSEL R67, R67, -INF , !P5 ;  /* 0xff80000043437808 */ /* 0x000fe20006800000 */
[----:B------:R-:W-:Y:S01]  /*7800*/  MUFU.EX2 R25, R25 ;  /* 0x0000001900197308 */ /* 0x000fe20000000800 */
[----:B------:R-:W-:Y:S02]  /*7810*/  FMNMX.FTZ R8, R65, R8, !PT ;  /* 0x0000000841087209 */ /* 0x000fe40007810000 */
[----:B------:R-:W-:Y:S02]  /*7820*/  ISETP.GT.AND P5, PT, R33, 0x71, P2 ;  /* 0x000000712100780c */ /* 0x000fe400017a4270 */
[----:B------:R-:W-:-:S02]  /*7830*/  ISETP.LT.OR P3, PT, R79, 0x71, P3 ;  /* 0x000000714f00780c */ /* 0x000fc40001f61670 */
[----:B------:R-:W-:Y:S01]  /*7840*/  FMNMX.FTZ R8, R67, R8, !PT ;  /* 0x0000000843087209 */ /* 0x000fe20007810000 */
[----:B------:R-:W-:Y:S01]  /*7850*/  MUFU.EX2 R140, R140 ;  /* 0x0000008c008c7308 */ /* 0x000fe20000000800 */
[----:B------:R-:W-:Y:S02]  /*7860*/  ISETP.LT.OR P5, PT, R79, 0x72, P5 ;  /* 0x000000724f00780c */ /* 0x000fe40002fa1670 */
[----:B------:R-:W-:Y:S02]  /*7870*/  FSEL R14, R73, -INF , !P3 ;  /* 0xff800000490e7808 */ /* 0x000fe40005800000 */
[----:B------:R-:W-:Y:S02]  /*7880*/  FMNMX.FTZ R51, R69, R8, !PT ;  /* 0x0000000845337209 */ /* 0x000fe40007810000 */
[----:B------:R-:W-:Y:S01]  /*7890*/  ISETP.GT.AND P2, PT, R33, 0x79, P2 ;  /* 0x000000792100780c */ /* 0x000fe20001744270 */
[----:B------:R-:W-:Y:S01]  /*78a0*/  MUFU.EX2 R29, R29 ;  /* 0x0000001d001d7308 */ /* 0x000fe20000000800 */
[----:B------:R-:W-:-:S02]  /*78b0*/  ISETP.LT.OR P4, PT, R79, 0x79, P4 ;  /* 0x000000794f00780c */ /* 0x000fc40002781670 */
[----:B------:R-:W-:Y:S01]  /*78c0*/  FSEL R24, R75, -INF , !P5 ;  /* 0xff8000004b187808 */ /* 0x000fe20006800000 */
[----:B------:R-:W-:Y:S01]  /*78d0*/  FFMA.FTZ R75, R68, UR22, -R11 ;  /* 0x00000016444b7c23 */ /* 0x000fe2000801080b */
[----:B------:R-:W-:Y:S02]  /*78e0*/  FMNMX.FTZ R51, R14, R51, !PT ;  /* 0x000000330e337209 */ /* 0x000fe40007810000 */
[----:B------:R-:W-:Y:S01]  /*78f0*/  ISETP.LT.OR P2, PT, R79, 0x7a, P2 ;  /* 0x0000007a4f00780c */ /* 0x000fe20001741670 */
[----:B------:R0:W-:Y:S01]  /*7900*/  MUFU.EX2 R33, R28 ;  /* 0x0000001c00217308 */ /* 0x0001e20000000800 */
[----:B------:R-:W-:Y:S02]  /*7910*/  FSEL R76, R76, -INF , !P4 ;  /* 0xff8000004c4c7808 */ /* 0x000fe40006000000 */
[----:B------:R-:W-:-:S04]  /*7920*/  FMNMX.FTZ R73, R24, R51, !PT ;  /* 0x0000003318497209 */ /* 0x000fc80007810000 */
[----:B------:R-:W-:Y:S01]  /*7930*/  FMNMX.FTZ R73, R76, R73, !PT ;  /* 0x000000494c497209 */ /* 0x000fe20007810000 */
[----:B------:R-:W-:Y:S01]  /*7940*/  MUFU.EX2 R142, R142 ;  /* 0x0000008e008e7308 */ /* 0x000fe20000000800 */
[----:B0-----:R-:W-:-:S04]  /*7950*/  FSEL R28, R77, -INF , !P2 ;  /* 0xff8000004d1c7808 */ /* 0x001fc80005000000 */
[----:B------:R-:W-:Y:S01]  /*7960*/  FMNMX.FTZ R8, R28, R73, !PT ;  /* 0x000000491c087209 */ /* 0x000fe20007810000 */
[--C-:B------:R-:W-:Y:S02]  /*7970*/  FFMA.FTZ R73, R62, UR22, -R11.reuse ;  /* 0x000000163e497c23 */ /* 0x100fe4000801080b */
[----:B------:R-:W-:Y:S02]  /*7980*/  MUFU.EX2 R37, R37 ;  /* 0x0000002500257308 */ /* 0x000fe40000000800 */
[----:B------:R-:W0:Y:S06]  /*7990*/  SHFL.BFLY PT, R77, R8, 0x2, 0x1f ;  /* 0x0c401f00084d7f89 */ /* 0x000e2c00000e0000 */
[----:B------:R-:W-:Y:S08]  /*79a0*/  MUFU.EX2 R136, R136 ;  /* 0x0000008800887308 */ /* 0x000ff00000000800 */
[----:B------:R-:W-:Y:S08]  /*79b0*/  MUFU.EX2 R41, R41 ;  /* 0x0000002900297308 */ /* 0x000ff00000000800 */
[----:B------:R-:W-:Y:S01]  /*79c0*/  MUFU.EX2 R138, R138 ;  /* 0x0000008a008a7308 */ /* 0x000fe20000000800 */
[----:B0-----:R-:W-:Y:S01]  /*79d0*/  FMNMX.FTZ R32, R8, R77, !PT ;  /* 0x0000004d08207209 */ /* 0x001fe20007810000 */
[----:B------:R-:W-:Y:S01]  /*79e0*/  FFMA.FTZ R77, R81, UR22, -R11 ;  /* 0x00000016514d7c23 */ /* 0x000fe2000801080b */
[----:B------:R-:W-:-:S03]  /*79f0*/  FSEL R81, R10, RZ, P6 ;  /* 0x000000ff0a517208 */ /* 0x000fc60003000000 */
[----:B------:R-:W0:Y:S02]  /*7a00*/  SHFL.BFLY PT, R79, R32, 0x1, 0x1f ;  /* 0x0c201f00204f7f89 */ /* 0x000e2400000e0000 */
[----:B------:R-:W-:Y:S01]  /*7a10*/  MUFU.EX2 R45, R45 ;  /* 0x0000002d002d7308 */ /* 0x000fe20000000800 */
[----:B------:R-:W-:-:S04]  /*7a20*/  FADD.FTZ R81, -R81, R4 ;  /* 0x0000000451517221 */ /* 0x000fc80000010100 */
[----:B------:R-:W-:-:S03]  /*7a30*/  FMUL.FTZ R11, R81, UR22 ;  /* 0x00000016510b7c20 */ /* 0x000fc60008410000 */
[----:B------:R-:W-:Y:S08]  /*7a40*/  MUFU.EX2 R132, R132 ;  /* 0x0000008400847308 */ /* 0x000ff00000000800 */
[----:B------:R-:W1:Y:S01]  /*7a50*/  MUFU.EX2 R11, R11 ;  /* 0x0000000b000b7308 */ /* 0x000e620000000800 */
[----:B0-----:R-:W-:-:S07]  /*7a60*/  FMNMX.FTZ R8, R32, R79, !PT ;  /* 0x0000004f20087209 */ /* 0x001fce0007810000 */
[----:B------:R-:W-:Y:S01]  /*7a70*/  MUFU.EX2 R134, R134 ;  /* 0x0000008600867308 */ /* 0x000fe20000000800 */
[C---:B------:R-:W-:Y:S01]  /*7a80*/  FSETP.NEU.FTZ.AND P2, PT, R8.reuse, -INF , PT ;  /* 0xff8000000800780b */ /* 0x040fe20003f5d000 */
[----:B------:R-:W-:-:S06]  /*7a90*/  FMUL.FTZ R40, R8, UR22 ;  /* 0x0000001608287c20 */ /* 0x000fcc0008410000 */
[----:B------:R-:W-:Y:S01]  /*7aa0*/  MUFU.EX2 R51, R56 ;  /* 0x0000003800337308 */ /* 0x000fe20000000800 */
[----:B------:R-:W-:Y:S01]  /*7ab0*/  FSEL R40, R40, RZ, P2 ;  /* 0x000000ff28287208 */ /* 0x000fe20001000000 */
[-C--:B-1----:R-:W-:Y:S01]  /*7ac0*/  FMUL.FTZ R88, R88, R11.reuse ;  /* 0x0000000b58587220 */ /* 0x082fe20000410000 */
[-C--:B------:R-:W-:Y:S01]  /*7ad0*/  FMUL.FTZ R89, R89, R11.reuse ;  /* 0x0000000b59597220 */ /* 0x080fe20000410000 */
[-C--:B------:R-:W-:Y:S01]  /*7ae0*/  FMUL.FTZ R92, R92, R11.reuse ;  /* 0x0000000b5c5c7220 */ /* 0x080fe20000410000 */
[----:B------:R-:W-:Y:S01]  /*7af0*/  FMUL.FTZ R93, R93, R11 ;  /* 0x0000000b5d5d7220 */ /* 0x000fe20000410000 */
[----:B------:R-:W-:Y:S01]  /*7b00*/  FFMA.FTZ R32, R36, UR22, -R40 ;  /* 0x0000001624207c23 */ /* 0x000fe20008010828 */
[----:B------:R-:W-:Y:S01]  /*7b10*/  FFMA.FTZ R36, R11, R3, R148 ;  /* 0x000000030b247223 */ /* 0x000fe20000010094 */
[--C-:B------:R-:W-:Y:S01]  /*7b20*/  FFMA.FTZ R149, R9, UR22, -R40.reuse ;  /* 0x0000001609957c23 */ /* 0x100fe20008010828 */
[--C-:B------:R-:W-:Y:S01]  /*7b30*/  FFMA.FTZ R4, R83, UR22, -R40.reuse ;  /* 0x0000001653047c23 */ /* 0x100fe20008010828 */
[----:B------:R-:W-:Y:S01]  /*7b40*/  FFMA.FTZ R151, R12, UR22, -R40 ;  /* 0x000000160c977c23 */ /* 0x000fe20008010828 */
[----:B------:R-:W-:Y:S01]  /*7b50*/  FADD.FTZ R3, R7, R36 ;  /* 0x0000002407037221 */ /* 0x000fe20000010000 */
[--C-:B------:R-:W-:Y:S01]  /*7b60*/  FFMA.FTZ R12, R13, UR22, -R40.reuse ;  /* 0x000000160d0c7c23 */ /* 0x100fe20008010828 */
[--C-:B------:R-:W-:Y:S01]  /*7b70*/  FFMA.FTZ R145, R20, UR22, -R40.reuse ;  /* 0x0000001614917c23 */ /* 0x100fe20008010828 */
[----:B------:R-:W-:Y:S01]  /*7b80*/  MUFU.EX2 R149, R149 ;  /* 0x0000009500957308 */ /* 0x000fe20000000800 */
[----:B------:R-:W-:Y:S01]  /*7b90*/  FADD.FTZ R36, R150, R3 ;  /* 0x0000000396247221 */ /* 0x000fe20000010000 */
[----:B------:R-:W-:Y:S01]  /*7ba0*/  FSEL R3, R8, RZ, P2 ;  /* 0x000000ff08037208 */ /* 0x000fe20001000000 */
[--C-:B------:R-:W-:Y:S01]  /*7bb0*/  FFMA.FTZ R137, R38, UR22, -R40.reuse ;  /* 0x0000001626897c23 */ /* 0x100fe20008010828 */
[----:B------:R-:W-:Y:S01]  /*7bc0*/  FFMA.FTZ R20, R21, UR22, -R40 ;  /* 0x0000001615147c23 */ /* 0x000fe20008010828 */
[----:B------:R-:W-:Y:S01]  /*7bd0*/  FADD.FTZ R9, R5, R36 ;  /* 0x0000002405097221 */ /* 0x000fe20000010000 */
[----:B------:R-:W-:Y:S01]  /*7be0*/  FFMA.FTZ R147, R26, UR22, -R40 ;  /* 0x000000161a937c23 */ /* 0x000fe20008010828 */
[----:B------:R-:W-:Y:S01]  /*7bf0*/  FADD.FTZ R3, -R3, R6 ;  /* 0x0000000603037221 */ /* 0x000fe20000010100 */
[----:B------:R-:W-:Y:S01]  /*7c00*/  MUFU.EX2 R4, R4 ;  /* 0x0000000400047308 */ /* 0x000fe20000000800 */
[----:B------:R-:W-:Y:S01]  /*7c10*/  FADD.FTZ R36, R144, R9 ;  /* 0x0000000990247221 */ /* 0x000fe20000010000 */
        /* <DEDUP_REMOVED lines=8> */
[----:B------:R-:W-:-:S02]  /*7ca0*/  IMAD.U32 R21, RZ, RZ, UR37 ;  /* 0x00000025ff157e24 */ /* 0x000fc4000f8e00ff */
[--C-:B------:R-:W-:Y:S01]  /*7cb0*/  FFMA.FTZ R143, R35, UR22, -R40.reuse ;  /* 0x00000016238f7c23 */ /* 0x100fe20008010828 */
[----:B------:R-:W-:Y:S01]  /*7cc0*/  FFMA.FTZ R34, R39, UR22, -R40 ;  /* 0x0000001627227c23 */ /* 0x000fe20008010828 */
[----:B------:R-:W-:Y:S01]  /*7cd0*/  FADD.FTZ R13, R25, R36 ;  /* 0x00000024190d7221 */ /* 0x000fe20000010000 */
[--C-:B------:R-:W-:Y:S01]  /*7ce0*/  FFMA.FTZ R43, R43, UR22, -R40.reuse ;  /* 0x000000162b2b7c23 */ /* 0x100fe20008010828 */
[----:B------:R-:W-:Y:S01]  /*7cf0*/  @!P1 LEA R21, R21, UR45, 0x3 ;  /* 0x0000002d15159c11 */ /* 0x000fe2000f8e18ff */
[----:B------:R0:W1:Y:S01]  /*7d00*/  MUFU.EX2 R9, R3 ;  /* 0x0000000300097308 */ /* 0x0000620000000800 */
[----:B------:R-:W-:Y:S01]  /*7d10*/  FADD.FTZ R36, R140, R13 ;  /* 0x0000000d8c247221 */ /* 0x000fe20000010000 */
[--C-:B------:R-:W-:Y:S01]  /*7d20*/  FFMA.FTZ R133, R48, UR22, -R40.reuse ;  /* 0x0000001630857c23 */ /* 0x100fe20008010828 */
[----:B------:R-:W-:Y:S01]  /*7d30*/  FFMA.FTZ R135, R52, UR22, -R40 ;  /* 0x0000001634877c23 */ /* 0x000fe20008010828 */
[----:B------:R-:W-:Y:S02]  /*7d40*/  @!P1 VIADD R21, R21, 0x16860 ;  /* 0x0001686015159836 */ /* 0x000fe40000000000 */
[----:B------:R-:W-:Y:S01]  /*7d50*/  FADD.FTZ R13, R29, R36 ;  /* 0x000000241d0d7221 */ /* 0x000fe20000010000 */
[--C-:B------:R-:W-:Y:S01]  /*7d60*/  FFMA.FTZ R36, R49, UR22, -R40.reuse ;  /* 0x0000001631247c23 */ /* 0x100fe20008010828 */
[--C-:B------:R-:W-:Y:S01]  /*7d70*/  FFMA.FTZ R129, R55, UR22, -R40.reuse ;  /* 0x0000001637817c23 */ /* 0x100fe20008010828 */
[----:B------:R-:W2:Y:S01]  /*7d80*/  MUFU.EX2 R12, R12 ;  /* 0x0000000c000c7308 */ /* 0x000ea20000000800 */
[----:B------:R-:W-:Y:S01]  /*7d90*/  FADD.FTZ R38, R142, R13 ;  /* 0x0000000d8e267221 */ /* 0x000fe20000010000 */
[----:B------:R-:W-:Y:S01]  /*7da0*/  @!P1 PRMT R21, RZ, 0x654, R21 ;  /* 0x00000654ff159816 */ /* 0x000fe20000000015 */
[--C-:B------:R-:W-:Y:S01]  /*7db0*/  FFMA.FTZ R57, R57, UR22, -R40.reuse ;  /* 0x0000001639397c23 */ /* 0x100fe20008010828 */
[----:B------:R-:W-:Y:S01]  /*7dc0*/  FFMA.FTZ R131, R61, UR22, -R40 ;  /* 0x000000163d837c23 */ /* 0x000fe20008010828 */
[----:B0-----:R-:W-:Y:S01]  /*7dd0*/  FADD.FTZ R3, R37, R38 ;  /* 0x0000002625037221 */ /* 0x001fe20000010000 */
[----:B------:R0:W-:Y:S01]  /*7de0*/  @!P1 SYNCS.ARRIVE.TRANS64.RED.A1T0 RZ, [R21+URZ], RZ ;  /* 0x000000ff15ff99a7 */ /* 0x0001e2000810043f */
[----:B------:R-:W-:Y:S01]  /*7df0*/  FFMA.FTZ R125, R64, UR22, -R40 ;  /* 0x00000016407d7c23 */ /* 0x000fe20008010828 */
[----:B------:R-:W3:Y:S01]  /*7e00*/  MUFU.EX2 R145, R145 ;  /* 0x0000009100917308 */ /* 0x000ee20000000800 */
[----:B-1----:R-:W-:Y:S01]  /*7e10*/  FFMA.FTZ R38, R9, R2, R4 ;  /* 0x0000000209267223 */ /* 0x002fe20000010004 */
[----:B------:R-:W-:Y:S01]  /*7e20*/  FADD.FTZ R42, R136, R3 ;  /* 0x00000003882a7221 */ /* 0x000fe20000010000 */
[--C-:B------:R-:W-:Y:S01]  /*7e30*/  FFMA.FTZ R2, R53, UR22, -R40.reuse ;  /* 0x0000001635027c23 */ /* 0x100fe20008010828 */
[----:B------:R-:W-:Y:S01]  /*7e40*/  FFMA.FTZ R65, R65, UR22, -R40 ;  /* 0x0000001641417c23 */ /* 0x000fe20008010828 */
[----:B------:R-:W-:Y:S01]  /*7e50*/  FADD.FTZ R38, R149, R38 ;  /* 0x0000002695267221 */ /* 0x000fe20000010000 */
[----:B------:R-:W-:Y:S01]  /*7e60*/  FADD.FTZ R13, R41, R42 ;  /* 0x0000002a290d7221 */ /* 0x000fe20000010000 */
[----:B------:R-:W-:Y:S01]  /*7e70*/  FFMA.FTZ R67, R67, UR22, -R40 ;  /* 0x0000001643437c23 */ /* 0x000fe20008010828 */
[----:B------:R-:W1:Y:S01]  /*7e80*/  MUFU.EX2 R20, R20 ;  /* 0x0000001400147308 */ /* 0x000e620000000800 */
[----:B------:R-:W-:Y:S01]  /*7e90*/  FADD.FTZ R3, R151, R38 ;  /* 0x0000002697037221 */ /* 0x000fe20000010000 */
[----:B------:R-:W-:Y:S01]  /*7ea0*/  FADD.FTZ R38, R138, R13 ;  /* 0x0000000d8a267221 */ /* 0x000fe20000010000 */
[--C-:B------:R-:W-:Y:S01]  /*7eb0*/  FFMA.FTZ R69, R69, UR22, -R40.reuse ;  /* 0x0000001645457c23 */ /* 0x100fe20008010828 */
[----:B------:R-:W-:Y:S01]  /*7ec0*/  FFMA.FTZ R24, R24, UR22, -R40 ;  /* 0x0000001618187c23 */ /* 0x000fe20008010828 */
[----:B--2---:R-:W-:Y:S01]  /*7ed0*/  FADD.FTZ R42, R12, R3 ;  /* 0x000000030c2a7221 */ /* 0x004fe20000010000 */
[----:B------:R-:W-:Y:S01]  /*7ee0*/  FADD.FTZ R13, R45, R38 ;  /* 0x000000262d0d7221 */ /* 0x000fe20000010000 */
[----:B------:R-:W-:Y:S01]  /*7ef0*/  FFMA.FTZ R38, R63, UR22, -R40 ;  /* 0x000000163f267c23 */ /* 0x000fe20008010828 */
[----:B------:R-:W2:Y:S01]  /*7f00*/  MUFU.EX2 R147, R147 ;  /* 0x0000009300937308 */ /* 0x000ea20000000800 */
[----:B---3--:R-:W-:Y:S01]  /*7f10*/  FADD.FTZ R3, R145, R42 ;  /* 0x0000002a91037221 */ /* 0x008fe20000010000 */
[----:B------:R-:W-:Y:S01]  /*7f20*/  FADD.FTZ R44, R132, R13 ;  /* 0x0000000d842c7221 */ /* 0x000fe20000010000 */
[--C-:B------:R-:W-:Y:S01]  /*7f30*/  FFMA.FTZ R76, R76, UR22, -R40.reuse ;  /* 0x000000164c4c7c23 */ /* 0x100fe20008010828 */
[----:B------:R-:W-:Y:S01]  /*7f40*/  FFMA.FTZ R28, R28, UR22, -R40 ;  /* 0x000000161c1c7c23 */ /* 0x000fe20008010828 */
[----:B------:R-:W-:Y:S01]  /*7f50*/  F2FP.F16.F32.PACK_AB R150, R5, R150 ;  /* 0x000000960596723e */ /* 0x000fe200000000ff */
[----:B------:R-:W-:Y:S01]  /*7f60*/  FADD.FTZ R13, R33, R44 ;  /* 0x0000002c210d7221 */ /* 0x000fe20000010000 */
[----:B------:R-:W-:Y:S01]  /*7f70*/  ISETP.GT.AND P2, PT, R0, UR28, PT ;  /* 0x0000001c00007c0c */ /* 0x000fe2000bf44270 */
[----:B------:R-:W3:Y:S01]  /*7f80*/  MUFU.EX2 R26, R26 ;  /* 0x0000001a001a7308 */ /* 0x000ee20000000800 */
[----:B-1----:R-:W-:Y:S01]  /*7f90*/  FADD.FTZ R42, R20, R3 ;  /* 0x00000003142a7221 */ /* 0x002fe20000010000 */
[----:B------:R-:W-:Y:S01]  /*7fa0*/  FADD.FTZ R44, R134, R13 ;  /* 0x0000000d862c7221 */ /* 0x000fe20000010000 */
[----:B------:R-:W-:Y:S01]  /*7fb0*/  FFMA.FTZ R13, R14, UR22, -R40 ;  /* 0x000000160e0d7c23 */ /* 0x000fe20008010828 */
[----:B------:R-:W-:Y:S01]  /*7fc0*/  UMOV UR37, UR27 ;  /* 0x0000001b00257c82 */ /* 0x000fe20008000000 */
[----:B------:R-:W-:Y:S01]  /*7fd0*/  F2FP.F16.F32.PACK_AB R149, R149, R4 ;  /* 0x000000049595723e */ /* 0x000fe200000000ff */
[----:B0-----:R-:W-:Y:S01]  /*7fe0*/  FADD.FTZ R21, R51, R44 ;  /* 0x0000002c33157221 */ /* 0x001fe20000010000 */
[----:B------:R-:W-:Y:S01]  /*7ff0*/  F2FP.F16.F32.PACK_AB R148, R7, R148 ;  /* 0x000000940794723e */ /* 0x000fe200000000ff */
[----:B------:R-:W0:Y:S01]  /*8000*/  MUFU.EX2 R141, R141 ;  /* 0x0000008d008d7308 */ /* 0x000e220000000800 */
[----:B--2---:R-:W-:Y:S01]  /*8010*/  FADD.FTZ R3, R147, R42 ;  /* 0x0000002a93037221 */ /* 0x004fe20000010000 */
[----:B------:R-:W-:Y:S01]  /*8020*/  F2FP.F16.F32.PACK_AB R144, R15, R144 ;  /* 0x000000900f90723e */ /* 0x000fe200000000ff */
[-C--:B------:R-:W-:Y:S01]  /*8030*/  FMUL.FTZ R96, R96, R11.reuse ;  /* 0x0000000b60607220 */ /* 0x080fe20000410000 */
        /* <DEDUP_REMOVED lines=12> */
[----:B------:R-:W2:Y:S01]  /*8100*/  MUFU.EX2 R128, R128 ;  /* 0x0000008000807308 */ /* 0x000ea20000000800 */
[----:B0-----:R-:W-:Y:S01]  /*8110*/  FADD.FTZ R3, R141, R42 ;  /* 0x0000002a8d037221 */ /* 0x001fe20000010000 */
[----:B------:R-:W-:Y:S01]  /*8120*/  F2FP.F16.F32.PACK_AB R132, R33, R132 ;  /* 0x000000842184723e */ /* 0x000fe200000000ff */
[-C--:B------:R-:W-:Y:S01]  /*8130*/  FMUL.FTZ R108, R108, R11.reuse ;  /* 0x0000000b6c6c7220 */ /* 0x080fe20000410000 */
[----:B------:R-:W-:Y:S01]  /*8140*/  F2FP.F16.F32.PACK_AB R134, R51, R134 ;  /* 0x000000863386723e */ /* 0x000fe200000000ff */
[-C--:B------:R-:W-:Y:S01]  /*8150*/  FMUL.FTZ R109, R109, R11.reuse ;  /* 0x0000000b6d6d7220 */ /* 0x080fe20000410000 */
[-C--:B------:R-:W-:Y:S01]  /*8160*/  FMUL.FTZ R112, R112, R11.reuse ;  /* 0x0000000b70707220 */ /* 0x080fe20000410000 */
[-C--:B------:R-:W-:Y:S01]  /*8170*/  FMUL.FTZ R113, R113, R11.reuse ;  /* 0x0000000b71717220 */ /* 0x080fe20000410000 */
[----:B------:R-:W0:Y:S01]  /*8180*/  MUFU.EX2 R143, R143 ;  /* 0x0000008f008f7308 */ /* 0x000e220000000800 */
[----:B-1----:R-:W-:Y:S01]  /*8190*/  FADD.FTZ R40, R30, R3 ;  /* 0x000000031e287221 */ /* 0x002fe20000010000 */
[-C--:B------:R-:W-:Y:S01]  /*81a0*/  FMUL.FTZ R116, R116, R11.reuse ;  /* 0x0000000b74747220 */ /* 0x080fe20000410000 */
[----:B------:R-:W-:Y:S01]  /*81b0*/  FMUL.FTZ R117, R117, R11 ;  /* 0x0000000b75757220 */ /* 0x000fe20000410000 */
[----:B------:R-:W-:Y:S01]  /*81c0*/  F2FP.F16.F32.PACK_AB R151, R12, R151 ;  /* 0x000000970c97723e */ /* 0x000fe200000000ff */
[----:B------:R-:W-:Y:S01]  /*81d0*/  VIADD R0, R0, 0xffffffff ;  /* 0xffffffff00007836 */ /* 0x000fe20000000000 */
[----:B------:R-:W-:Y:S01]  /*81e0*/  F2FP.F16.F32.PACK_AB R145, R20, R145 ;  /* 0x000000911491723e */ /* 0x000fe200000000ff */
[----:B------:R-:W-:Y:S01]  /*81f0*/  FMUL.FTZ R90, R90, R9 ;  /* 0x000000095a5a7220 */ /* 0x000fe20000410000 */
[----:B------:R-:W1:Y:S01]  /*8200*/  MUFU.EX2 R59, R59 ;  /* 0x0000003b003b7308 */ /* 0x000e620000000800 */
[----:B--2---:R-:W-:Y:S01]  /*8210*/  FADD.FTZ R42, R128, R21 ;  /* 0x00000015802a7221 */ /* 0x004fe20000010000 */
[----:B------:R-:W-:Y:S01]  /*8220*/  F2FP.F16.F32.PACK_AB R147, R26, R147 ;  /* 0x000000931a93723e */ /* 0x000fe200000000ff */
[----:B------:R-:W-:Y:S01]  /*8230*/  FMUL.FTZ R91, R91, R9 ;  /* 0x000000095b5b7220 */ /* 0x000fe20000410000 */
[----:B------:R-:W-:Y:S01]  /*8240*/  F2FP.F16.F32.PACK_AB R141, R30, R141 ;  /* 0x0000008d1e8d723e */ /* 0x000fe200000000ff */
        /* <DEDUP_REMOVED lines=102> */
.L_x_13461:
        /* <DEDUP_REMOVED lines=25> */
.L_x_13480:
[----:B------:R-:W-:-:S13]  /*8a40*/  ISETP.NE.AND P2, PT, R10, 0x1, PT ;  /* 0x000000010a00780c */ /* 0x000fda0003f45270 */
[----:B------:R-:W0:Y:S02]  /*8a50*/  @P2 LDC.64 R8, c[0x0][0x9e8] ;  /* 0x00027a00ff082b82 */ /* 0x000e240000000a00 */
[----:B0-----:R-:W-:-:S05]  /*8a60*/  @P2 IMAD.HI.U32 R8, R5, R8, RZ ;  /* 0x0000000805082227 */ /* 0x001fca00078e00ff */
[----:B------:R-:W-:-:S07]  /*8a70*/  @P2 SHF.R.U32.HI R5, RZ, R9, R8 ;  /* 0x00000009ff052219 */ /* 0x000fce0000011608 */
.L_x_13481:
[----:B------:R-:W-:-:S05]  /*8a80*/  IMAD R8, R5, R10, RZ ;  /* 0x0000000a05087224 */ /* 0x000fca00078e02ff */
[----:B------:R-:W-:-:S07]  /*8a90*/  VIMNMX R7, R7, R8, !PT ;  /* 0x0000000807077248 */ /* 0x000fce0007fe0100 */
.L_x_13479:
        /* <DEDUP_REMOVED lines=13> */
.L_x_13491:
        /* <DEDUP_REMOVED lines=9> */
.L_x_13484:
[----:B------:R-:W-:Y:S01]  /*8c00*/  ULEA UR6, UR37, UR45, 0x3 ;  /* 0x0000002d25067291 */ /* 0x000fe2000f8e183f */
[----:B------:R-:W-:-:S05]  /*8c10*/  IMAD.U32 R4, RZ, RZ, UR36 ;  /* 0x00000024ff047e24 */ /* 0x000fca000f8e00ff */
[----:B------:R-:W-:-:S04]  /*8c20*/  SHF.L.U32 R4, R4, 0x1f, RZ ;  /* 0x0000001f04047819 */ /* 0x000fc800000006ff */
[----:B------:R0:W1:Y:S01]  /*8c30*/  SYNCS.PHASECHK.TRANS64.TRYWAIT P3, [UR6+0x16830], R4 ;  /* 0x01683004ff0075a7 */ /* 0x0000620008060146 */
[----:B------:R-:W-:Y:S05]  /*8c40*/  @!P0 BRA `(.L_x_13485) ;  /* 0x0000000000048947 */ /* 0x000fea0003800000 */
[----:B------:R-:W-:Y:S01]  /*8c50*/  BPT.TRAP 0x1 ;  /* 0x000000040000795c */ /* 0x000fe20000300000 */
.L_x_13485:
[----:B-1----:R-:W-:Y:S05]  /*8c60*/  @P3 BRA `(.L_x_13483) ;  /* 0x0000000000083947 */ /* 0x002fea0003800000 */
[----:B------:R-:W1:Y:S02]  /*8c70*/  SYNCS.PHASECHK.TRANS64.TRYWAIT P3, [UR6+0x16830], R4 ;  /* 0x01683004ff0075a7 */ /* 0x000e640008060146 */
[----:B-1----:R-:W-:Y:S05]  /*8c80*/  @!P3 BRA `(.L_x_13486) ;  /* 0x000000b400e4b947 */ /* 0x002fea0003800000 */
.L_x_13483:
        /* <DEDUP_REMOVED lines=25> */
.L_x_13488:
[----:B------:R-:W-:Y:S01]  /*8e20*/  ULEA UR6, UR24, UR45, 0x3 ;  /* 0x0000002d18067291 */ /* 0x000fe2000f8e183f */
[----:B------:R-:W-:-:S05]  /*8e30*/  IMAD.U32 R4, RZ, RZ, UR25 ;  /* 0x00000019ff047e24 */ /* 0x000fca000f8e00ff */
[----:B------:R-:W-:-:S04]  /*8e40*/  SHF.L.U32 R4, R4, 0x1f, RZ ;  /* 0x0000001f04047819 */ /* 0x000fc800000006ff */
[----:B------:R0:W1:Y:S01]  /*8e50*/  SYNCS.PHASECHK.TRANS64.TRYWAIT P2, [UR6+0x16850], R4 ;  /* 0x01685004ff0075a7 */ /* 0x0000620008040146 */
[----:B------:R-:W-:Y:S05]  /*8e60*/  @!P0 BRA `(.L_x_13489) ;  /* 0x0000000000048947 */ /* 0x000fea0003800000 */
[----:B------:R-:W-:Y:S01]  /*8e70*/  BPT.TRAP 0x1 ;  /* 0x000000040000795c */ /* 0x000fe20000300000 */
.L_x_13489:
[----:B-1----:R-:W-:Y:S05]  /*8e80*/  @P2 BRA `(.L_x_13487) ;  /* 0x0000000000082947 */ /* 0x002fea0003800000 */
[----:B------:R-:W1:Y:S02]  /*8e90*/  SYNCS.PHASECHK.TRANS64.TRYWAIT P2, [UR6+0x16850], R4 ;  /* 0x01685004ff0075a7 */ /* 0x000e640008040146 */
[----:B-1----:R-:W-:Y:S05]  /*8ea0*/  @!P2 BRA `(.L_x_13490) ;  /* 0x000000b40074a947 */ /* 0x002fea0003800000 */
.L_x_13487:
        /* <DEDUP_REMOVED lines=9> */
[----:B------:R-:W2:Y:S01]  /*8f40*/  MUFU.TANH R6, R6 ;  /* 0x0000000600067308 */ /* 0x000ea20000002400 */
[----:B------:R-:W-:Y:S01]  /*8f50*/  FMUL.FTZ R20, R32, UR23 ;  /* 0x0000001720147c20 */ /* 0x000fe20008410000 */
[----:B------:R-:W-:Y:S01]  /*8f60*/  FMUL.FTZ R21, R33, UR23 ;  /* 0x0000001721157c20 */ /* 0x000fe20008410000 */
[----:B------:R-:W-:Y:S01]  /*8f70*/  ULEA UR10, UR24, UR6, 0xa ;  /* 0x00000006180a7291 */ /* 0x000fe2000f8e503f */
[----:B------:R-:W-:Y:S01]  /*8f80*/  FMUL.FTZ R33, R43, UR23 ;  /* 0x000000172b217c20 */ /* 0x000fe20008410000 */
[----:B------:R-:W-:Y:S01]  /*8f90*/  FMUL.FTZ R43, R53, UR23 ;  /* 0x00000017352b7c20 */ /* 0x000fe20008410000 */
[----:B------:R-:W-:Y:S01]  /*8fa0*/  FMUL.FTZ R8, R26, UR23 ;  /* 0x000000171a087c20 */ /* 0x000fe20008410000 */
[----:B------:R-:W-:Y:S01]  /*8fb0*/  FMUL.FTZ R26, R36, UR23 ;  /* 0x00000017241a7c20 */ /* 0x000fe20008410000 */
[----:B------:R-:W3:Y:S01]  /*8fc0*/  MUFU.TANH R10, R10 ;  /* 0x0000000a000a7308 */ /* 0x000ee20000002400 */
[----:B------:R-:W-:Y:S01]  /*8fd0*/  FMUL.FTZ R28, R37, UR23 ;  /* 0x00000017251c7c20 */ /* 0x000fe20008410000 */
[----:B------:R-:W-:Y:S01]  /*8fe0*/  UMOV UR6, UR10 ;  /* 0x0000000a00067c82 */ /* 0x000fe20008000000 */
[----:B------:R-:W-:Y:S01]  /*8ff0*/  FMUL.FTZ R36, R45, UR23 ;  /* 0x000000172d247c20 */ /* 0x000fe20008410000 */
[----:B------:R-:W-:Y:S01]  /*9000*/  HGMMA.64x64x16.F32 R88, R148, gdesc[UR4].tnspB, R88, gsb0 ;  /* 0x40e0000494587df0 */ /* 0x000fe20008000858 */
[----:B------:R-:W-:Y:S01]  /*9010*/  UIADD3 UR6, UR10, 0x80, URZ ;  /* 0x000000800a067890 */ /* 0x000fe2000fffe03f */
[----:B------:R-:W-:Y:S01]  /*9020*/  FMUL.FTZ R45, R55, UR23 ;  /* 0x00000017372d7c20 */ /* 0x000fe20008410000 */
[----:B------:R-:W-:Y:S01]  /*9030*/  UMOV UR7, 0x40000040 ;  /* 0x4000004000077882 */ /* 0x000fe20000000000 */
[----:B------:R-:W4:Y:S01]  /*9040*/  MUFU.TANH R12, R12 ;  /* 0x0000000c000c7308 */ /* 0x000f220000002400 */
        /* <DEDUP_REMOVED lines=10> */
[----:B-1----:R-:W-:Y:S01]  /*90f0*/  FMUL.FTZ R11, R27, UR23 ;  /* 0x000000171b0b7c20 */ /* 0x002fe20008410000 */
[----:B------:R-:W-:Y:S01]  /*9100*/  FMUL.FTZ R47, R57, UR23 ;  /* 0x00000017392f7c20 */ /* 0x000fe20008410000 */
[----:B------:R-:W-:Y:S01]  /*9110*/  FMUL.FTZ R27, R38, UR23 ;  /* 0x00000017261b7c20 */ /* 0x000fe20008410000 */
[----:B------:R-:W-:Y:S01]  /*9120*/  FMUL.FTZ R38, R48, UR23 ;  /* 0x0000001730267c20 */ /* 0x000fe20008410000 */
[----:B------:R-:W-:Y:S01]  /*9130*/  FMUL.FTZ R40, R49, UR23 ;  /* 0x0000001731287c20 */ /* 0x000fe20008410000 */
[----:B------:R-:W0:Y:S01]  /*9140*/  MUFU.TANH R20, R20 ;  /* 0x0000001400147308 */ /* 0x000e220000002400 */
[----:B----4-:R-:W-:Y:S01]  /*9150*/  FMNMX.FTZ R55, R12, R53, !PT ;  /* 0x000000350c377209 */ /* 0x010fe20007810000 */
        /* <DEDUP_REMOVED lines=40> */
[----:B------:R-:W-:-:S06]  /*93e0*/  UMOV UR25, UR36 ;  /* 0x0000002400197c82 */ /* 0x000fcc0008000000 */
        /* <DEDUP_REMOVED lines=8> */
[----:B------:R-:W-:Y:S01]  /*9470*/  HGMMA.64x64x16.F32 R88, R144, gdesc[UR4].tnspB, R88, gsb0 ;  /* 0x40e0000490587df0 */ /* 0x000fe20008000858 */
[----:B------:R-:W-:Y:S01]  /*9480*/  UIADD3 UR6, UR10, 0x100, URZ ;  /* 0x000001000a067890 */ /* 0x000fe2000fffe03f */
[----:B------:R-:W-:Y:S01]  /*9490*/  FMUL.FTZ R57, R72, UR23 ;  /* 0x0000001748397c20 */ /* 0x000fe20008410000 */
[----:B------:R-:W-:-:S03]  /*94a0*/  UMOV UR7, 0x40000040 ;  /* 0x4000004000077882 */ /* 0x000fc60000000000 */
        /* <DEDUP_REMOVED lines=9> */
[----:B------:R-:W-:-:S05]  /*9540*/  FMUL.FTZ R76, R83, UR23 ;  /* 0x00000017534c7c20 */ /* 0x000fca0008410000 */
        /* <DEDUP_REMOVED lines=8> */
[----:B------:R-:W-:Y:S02]  /*95d0*/  FMUL.FTZ R61, R80, UR23 ;  /* 0x00000017503d7c20 */ /* 0x000fe40008410000 */
[----:B------:R-:W2:Y:S04]  /*95e0*/  S2R R80, SR_TID.X ;  /* 0x0000000000507919 */ /* 0x000ea80000002100 */
[----:B------:R-:W3:Y:S01]  /*95f0*/  MUFU.TANH R54, R54 ;  /* 0x0000003600367308 */ /* 0x000ee20000002400 */
[----:B0-----:R-:W-:Y:S01]  /*9600*/  FMNMX.FTZ R4, R51, R4, !PT ;  /* 0x0000000433047209 */ /* 0x001fe20007810000 */
[----:B------:R-:W-:-:S02]  /*9610*/  WARPGROUP.DEPBAR.LE gsb0, 0x0 ;  /* 0x00008000000079c5 */ /* 0x000fc40000010000 */
[----:B------:R-:W-:-:S04]  /*9620*/  WARPGROUP.ARRIVE ;  /* 0x00000000000079c5 */ /* 0x000fc80000000000 */
[----:B------:R-:W0:Y:S01]  /*9630*/  MUFU.TANH R55, R55 ;  /* 0x0000003700377308 */ /* 0x000e220000002400 */
[----:B-1----:R-:W-:Y:S01]  /*9640*/  FMNMX.FTZ R65, R53, R4, !PT ;  /* 0x0000000435417209 */ /* 0x002fe20007810000 */
[----:B------:R-:W-:Y:S01]  /*9650*/  HGMMA.64x64x16.F32 R88, R140, gdesc[UR4].tnspB, R88, gsb0 ;  /* 0x40e000048c587df0 */ /* 0x000fe20008000858 */
[----:B------:R-:W-:Y:S02]  /*9660*/  UIADD3 UR6, UR10, 0x180, URZ ;  /* 0x000001800a067890 */ /* 0x000fe4000fffe03f */
[----:B---3--:R-:W-:Y:S01]  /*9670*/  FMNMX.FTZ R4, R54, R65, !PT ;  /* 0x0000004136047209 */ /* 0x008fe20007810000 */
[----:B------:R-:W-:Y:S02]  /*9680*/  UMOV UR7, 0x40000040 ;  /* 0x4000004000077882 */ /* 0x000fe40000000000 */
[----:B------:R-:W1:Y:S08]  /*9690*/  MUFU.TANH R56, R56 ;  /* 0x0000003800387308 */ /* 0x000e700000002400 */
[----:B------:R-:W3:Y:S01]  /*96a0*/  MUFU.TANH R57, R57 ;  /* 0x0000003900397308 */ /* 0x000ee20000002400 */
[----:B0-----:R-:W-:-:S02]  /*96b0*/  FMNMX.FTZ R65, R55, R4, !PT ;  /* 0x0000000437417209 */ /* 0x001fc40007810000 */
[----:B--2---:R-:W-:-:S05]  /*96c0*/  ISETP.GE.U32.AND P2, PT, R80, 0x180, PT ;  /* 0x000001805000780c */ /* 0x004fca0003f46070 */
[----:B------:R-:W0:Y:S01]  /*96d0*/  MUFU.TANH R58, R58 ;  /* 0x0000003a003a7308 */ /* 0x000e220000002400 */
[----:B-1----:R-:W-:Y:S01]  /*96e0*/  FMNMX.FTZ R4, R56, R65, !PT ;  /* 0x0000004138047209 */ /* 0x002fe20007810000 */
[----:B------:R-:W-:-:S06]  /*96f0*/  FMUL.FTZ R65, R85, UR23 ;  /* 0x0000001755417c20 */ /* 0x000fcc0008410000 */
        /* <DEDUP_REMOVED lines=15> */
[----:B------:R-:W-:Y:S01]  /*97f0*/  WARPGROUP.ARRIVE ;  /* 0x00000000000079c5 */ /* 0x000fe20000000000 */
[----:B------:R-:W-:Y:S01]  /*9800*/  FMUL.FTZ R69, R71, UR23 ;  /* 0x0000001747457c20 */ /* 0x000fe20008410000 */
[----:B------:R-:W-:Y:S01]  /*9810*/  FMUL.FTZ R71, R75, UR23 ;  /* 0x000000174b477c20 */ /* 0x000fe20008410000 */
[----:B------:R-:W-:Y:S01]  /*9820*/  FMUL.FTZ R75, R82, UR23 ;  /* 0x00000017524b7c20 */ /* 0x000fe20008410000 */
[----:B------:R-:W2:Y:S01]  /*9830*/  MUFU.TANH R11, R11 ;  /* 0x0000000b000b7308 */ /* 0x000ea20000002400 */
[----:B0-----:R-:W-:Y:S01]  /*9840*/  FMNMX.FTZ R4, R65, R4, !PT ;  /* 0x0000000441047209 */ /* 0x001fe20007810000 */
[----:B------:R-:W-:Y:S01]  /*9850*/  HGMMA.64x64x16.F32 R88, R136, gdesc[UR4].tnspB, R88, gsb0 ;  /* 0x40e0000488587df0 */ /* 0x000fe20008000858 */
[----:B------:R-:W-:Y:S01]  /*9860*/  UIADD3 UR6, UR10, 0x200, URZ ;  /* 0x000002000a067890 */ /* 0x000fe2000fffe03f */
[----:B------:R-:W-:-:S02]  /*9870*/  UMOV UR7, 0x40000040 ;  /* 0x4000004000077882 */ /* 0x000fc40000000000 */
[----:B------:R-:W0:Y:S02]  /*9880*/  SHFL.BFLY PT, R77, R4, 0x2, 0x1f ;  /* 0x0c401f00044d7f89 */ /* 0x000e2400000e0000 */
[----:B------:R-:W3:Y:S08]  /*9890*/  MUFU.TANH R13, R13 ;  /* 0x0000000d000d7308 */ /* 0x000ef00000002400 */
[----:B------:R-:W4:Y:S08]  /*98a0*/  MUFU.TANH R15, R15 ;  /* 0x0000000f000f7308 */ /* 0x000f300000002400 */
[----:B------:R-:W5:Y:S01]  /*98b0*/  MUFU.TANH R24, R24 ;  /* 0x0000001800187308 */ /* 0x000f620000002400 */
[----:B0-----:R-:W-:Y:S01]  /*98c0*/  FMNMX.FTZ R72, R4, R77, !PT ;  /* 0x0000004d04487209 */ /* 0x001fe20007810000 */
[----:B------:R-:W-:-:S06]  /*98d0*/  FMUL.FTZ R77, R86, UR23 ;  /* 0x00000017564d7c20 */ /* 0x000fcc0008410000 */
[----:B------:R-:W0:Y:S01]  /*98e0*/  MUFU.TANH R25, R25 ;  /* 0x0000001900197308 */ /* 0x000e220000002400 */
[----:B------:R-:W1:Y:S07]  /*98f0*/  SHFL.BFLY PT, R79, R72, 0x1, 0x1f ;  /* 0x0c201f00484f7f89 */ /* 0x000e6e00000e0000 */
[----:B------:R-:W0:Y:S08]  /*9900*/  MUFU.TANH R27, R27 ;  /* 0x0000001b001b7308 */ /* 0x000e300000002400 */
[----:B------:R-:W0:Y:S08]  /*9910*/  MUFU.TANH R29, R29 ;  /* 0x0000001d001d7308 */ /* 0x000e300000002400 */
[----:B------:R-:W0:Y:S01]  /*9920*/  MUFU.TANH R32, R32 ;  /* 0x0000002000207308 */ /* 0x000e220000002400 */
[----:B-1----:R-:W-:-:S05]  /*9930*/  FMNMX.FTZ R4, R72, R79, !PT ;  /* 0x0000004f48047209 */ /* 0x002fca0007810000 */
[C---:B------:R-:W-:Y:S02]  /*9940*/  FADD.FTZ R7, -R4.reuse, R7 ;  /* 0x0000000704077221 */ /* 0x040fe40000010100 */
[----:B------:R-:W1:Y:S02]  /*9950*/  MUFU.TANH R33, R33 ;  /* 0x0000002100217308 */ /* 0x000e640000002400 */
[----:B------:R-:W-:Y:S01]  /*9960*/  FMUL.FTZ R72, R7, UR22 ;  /* 0x0000001607487c20 */ /* 0x000fe20008410000 */
[----:B------:R-:W-:-:S04]  /*9970*/  FMUL.FTZ R7, R4, UR22 ;  /* 0x0000001604077c20 */ /* 0x000fc80008410000 */
[--C-:B------:R-:W-:Y:S01]  /*9980*/  FFMA.FTZ R79, R6, UR22, -R7.reuse ;  /* 0x00000016064f7c23 */ /* 0x100fe20008010807 */
[----:B------:R-:W-:Y:S01]  /*9990*/  FMNMX.FTZ R6, R8, R5, !PT ;  /* 0x0000000508067209 */ /* 0x000fe20007810000 */
[----:B------:R-:W1:Y:S01]  /*99a0*/  MUFU.TANH R35, R35 ;  /* 0x0000002300237308 */ /* 0x000e620000002400 */
[--C-:B------:R-:W-:Y:S01]  /*99b0*/  FFMA.FTZ R142, R34, UR22, -R7.reuse ;  /* 0x00000016228e7c23 */ /* 0x100fe20008010807 */
[--C-:B------:R-:W-:Y:S01]  /*99c0*/  FFMA.FTZ R148, R10, UR22, -R7.reuse ;  /* 0x000000160a947c23 */ /* 0x100fe20008010807 */
[----:B--2---:R-:W-:Y:S01]  /*99d0*/  FMNMX.FTZ R6, R11, R6, !PT ;  /* 0x000000060b067209 */ /* 0x004fe20007810000 */
[--C-:B------:R-:W-:Y:S01]  /*99e0*/  FFMA.FTZ R150, R12, UR22, -R7.reuse ;  /* 0x000000160c967c23 */ /* 0x100fe20008010807 */
[----:B------:R-:W-:Y:S02]  /*99f0*/  WARPGROUP.DEPBAR.LE gsb0, 0x0 ;  /* 0x00008000000079c5 */ /* 0x000fe40000010000 */
[----:B------:R-:W-:Y:S01]  /*9a00*/  WARPGROUP.ARRIVE ;  /* 0x00000000000079c5 */ /* 0x000fe20000000000 */
[----:B---3--:R-:W-:Y:S01]  /*9a10*/  FMNMX.FTZ R6, R13, R6, !PT ;  /* 0x000000060d067209 */ /* 0x008fe20007810000 */
[----:B------:R-:W2:Y:S01]  /*9a20*/  MUFU.TANH R37, R37 ;  /* 0x0000002500257308 */ /* 0x000ea20000002400 */
[--C-:B------:R-:W-:Y:S01]  /*9a30*/  FFMA.FTZ R81, R14, UR22, -R7.reuse ;  /* 0x000000160e517c23 */ /* 0x100fe20008010807 */
[--C-:B------:R-:W-:Y:S01]  /*9a40*/  FFMA.FTZ R144, R20, UR22, -R7.reuse ;  /* 0x0000001614907c23 */ /* 0x100fe20008010807 */
[----:B----4-:R-:W-:Y:S01]  /*9a50*/  FMNMX.FTZ R83, R15, R6, !PT ;  /* 0x000000060f537209 */ /* 0x010fe20007810000 */
[----:B------:R-:W-:Y:S01]  /*9a60*/  HGMMA.64x64x16.F32 R88, R132, gdesc[UR4].tnspB, R88, gsb0 ;  /* 0x40e0000484587df0 */ /* 0x000fe20008000858 */
[----:B------:R-:W-:Y:S01]  /*9a70*/  UIADD3 UR6, UR10, 0x280, URZ ;  /* 0x000002800a067890 */ /* 0x000fe2000fffe03f */
[--C-:B------:R-:W-:Y:S01]  /*9a80*/  FFMA.FTZ R146, R26, UR22, -R7.reuse ;  /* 0x000000161a927c23 */ /* 0x100fe20008010807 */
[----:B------:R-:W-:Y:S01]  /*9a90*/  UMOV UR7, 0x40000040 ;  /* 0x4000004000077882 */ /* 0x000fe20000000000 */
[----:B-----5:R-:W-:Y:S01]  /*9aa0*/  FMNMX.FTZ R6, R24, R83, !PT ;  /* 0x0000005318067209 */ /* 0x020fe20007810000 */
[----:B------:R-:W3:Y:S01]  /*9ab0*/  MUFU.TANH R39, R39 ;  /* 0x0000002700277308 */ /* 0x000ee20000002400 */
[--C-:B------:R-:W-:Y:S01]  /*9ac0*/  FFMA.FTZ R83, R28, UR22, -R7.reuse ;  /* 0x000000161c537c23 */ /* 0x100fe20008010807 */
[--C-:B------:R-:W-:Y:S01]  /*9ad0*/  FFMA.FTZ R10, R53, UR22, -R7.reuse ;  /* 0x00000016350a7c23 */ /* 0x100fe20008010807 */
[----:B0-----:R-:W-:Y:S01]  /*9ae0*/  FMNMX.FTZ R6, R25, R6, !PT ;  /* 0x0000000619067209 */ /* 0x001fe20007810000 */
[--C-:B------:R-:W-:Y:S01]  /*9af0*/  FFMA.FTZ R12, R55, UR22, -R7.reuse ;  /* 0x00000016370c7c23 */ /* 0x100fe20008010807 */
[--C-:B------:R-:W-:Y:S01]  /*9b00*/  FFMA.FTZ R14, R57, UR22, -R7.reuse ;  /* 0x00000016390e7c23 */ /* 0x100fe20008010807 */
[--C-:B------:R-:W-:Y:S01]  /*9b10*/  FFMA.FTZ R20, R59, UR22, -R7.reuse ;  /* 0x000000163b147c23 */ /* 0x100fe20008010807 */
[----:B------:R-:W-:Y:S01]  /*9b20*/  FMNMX.FTZ R6, R27, R6, !PT ;  /* 0x000000061b067209 */ /* 0x000fe20007810000 */
[----:B------:R-:W0:Y:S01]  /*9b30*/  MUFU.TANH R41, R41 ;  /* 0x0000002900297308 */ /* 0x000e220000002400 */
[--C-:B------:R-:W-:Y:S01]  /*9b40*/  FFMA.FTZ R21, R21, UR22, -R7.reuse ;  /* 0x0000001615157c23 */ /* 0x100fe20008010807 */
[--C-:B------:R-:W-:Y:S01]  /*9b50*/  FFMA.FTZ R140, R30, UR22, -R7.reuse ;  /* 0x000000161e8c7c23 */ /* 0x100fe20008010807 */
[----:B------:R-:W-:Y:S01]  /*9b60*/  FMNMX.FTZ R85, R29, R6, !PT ;  /* 0x000000061d557209 */ /* 0x000fe20007810000 */
[--C-:B------:R-:W-:Y:S01]  /*9b70*/  FFMA.FTZ R36, R36, UR22, -R7.reuse ;  /* 0x0000001624247c23 */ /* 0x100fe20008010807 */
[--C-:B------:R-:W-:Y:S01]  /*9b80*/  FFMA.FTZ R136, R38, UR22, -R7.reuse ;  /* 0x0000001626887c23 */ /* 0x100fe20008010807 */
[--C-:B------:R-:W-:Y:S01]  /*9b90*/  FFMA.FTZ R40, R40, UR22, -R7.reuse ;  /* 0x0000001628287c23 */ /* 0x100fe20008010807 */
[----:B------:R-:W-:Y:S01]  /*9ba0*/  FMNMX.FTZ R6, R32, R85, !PT ;  /* 0x0000005520067209 */ /* 0x000fe20007810000 */
[----:B------:R-:W4:Y:S01]  /*9bb0*/  MUFU.TANH R44, R44 ;  /* 0x0000002c002c7308 */ /* 0x000f220000002400 */
[--C-:B------:R-:W-:Y:S01]  /*9bc0*/  FFMA.FTZ R85, R31, UR22, -R7.reuse ;  /* 0x000000161f557c23 */ /* 0x100fe20008010807 */
[--C-:B------:R-:W-:Y:S01]  /*9bd0*/  FFMA.FTZ R138, R42, UR22, -R7.reuse ;  /* 0x000000162a8a7c23 */ /* 0x100fe20008010807 */
[----:B-1----:R-:W-:Y:S01]  /*9be0*/  FMNMX.FTZ R6, R33, R6, !PT ;  /* 0x0000000621067209 */ /* 0x002fe20007810000 */
[--C-:B------:R-:W-:Y:S01]  /*9bf0*/  FFMA.FTZ R53, R56, UR22, -R7.reuse ;  /* 0x0000001638357c23 */ /* 0x100fe20008010807 */
[--C-:B------:R-:W-:Y:S01]  /*9c00*/  FFMA.FTZ R55, R58, UR22, -R7.reuse ;  /* 0x000000163a377c23 */ /* 0x100fe20008010807 */
[--C-:B------:R-:W-:Y:S01]  /*9c10*/  FFMA.FTZ R57, R60, UR22, -R7.reuse ;  /* 0x000000163c397c23 */ /* 0x100fe20008010807 */
[----:B------:R-:W-:Y:S01]  /*9c20*/  FMNMX.FTZ R6, R35, R6, !PT ;  /* 0x0000000623067209 */ /* 0x000fe20007810000 */
[----:B------:R-:W1:Y:S01]  /*9c30*/  MUFU.TANH R45, R45 ;  /* 0x0000002d002d7308 */ /* 0x000e620000002400 */
[--C-:B------:R-:W-:Y:S01]  /*9c40*/  FFMA.FTZ R26, R61, UR22, -R7.reuse ;  /* 0x000000163d1a7c23 */ /* 0x100fe20008010807 */
[--C-:B------:R-:W-:Y:S01]  /*9c50*/  FFMA.FTZ R59, R62, UR22, -R7.reuse ;  /* 0x000000163e3b7c23 */ /* 0x100fe20008010807 */
[----:B--2---:R-:W-:Y:S01]  /*9c60*/  FMNMX.FTZ R6, R37, R6, !PT ;  /* 0x0000000625067209 */ /* 0x004fe20007810000 */
[--C-:B------:R-:W-:Y:S01]  /*9c70*/  FFMA.FTZ R28, R64, UR22, -R7.reuse ;  /* 0x00000016401c7c23 */ /* 0x100fe20008010807 */
[----:B------:R-:W-:-:S02]  /*9c80*/  FFMA.FTZ R65, R65, UR22, -R7 ;  /* 0x0000001641417c23 */ /* 0x000fc40008010807 */
[----:B---3--:R-:W-:Y:S01]  /*9c90*/  FMNMX.FTZ R6, R39, R6, !PT ;  /* 0x0000000627067209 */ /* 0x008fe20007810000 */
[----:B------:R-:W2:Y:S03]  /*9ca0*/  MUFU.TANH R48, R48 ;  /* 0x0000003000307308 */ /* 0x000ea60000002400 */
[----:B0-----:R-:W-:-:S04]  /*9cb0*/  FMNMX.FTZ R31, R41, R6, !PT ;  /* 0x00000006291f7209 */ /* 0x001fc80007810000 */
[----:B----4-:R-:W-:Y:S01]  /*9cc0*/  FMNMX.FTZ R6, R44, R31, !PT ;  /* 0x0000001f2c067209 */ /* 0x010fe20007810000 */
[----:B------:R-:W0:Y:S03]  /*9cd0*/  MUFU.TANH R49, R49 ;  /* 0x0000003100317308 */ /* 0x000e260000002400 */
[----:B-1----:R-:W-:-:S05]  /*9ce0*/  FMNMX.FTZ R87, R45, R6, !PT ;  /* 0x000000062d577209 */ /* 0x002fca0007810000 */
[----:B------:R-:W1:Y:S01]  /*9cf0*/  MUFU.TANH R52, R52 ;  /* 0x0000003400347308 */ /* 0x000e620000002400 */
[----:B--2---:R-:W-:-:S07]  /*9d00*/  FMNMX.FTZ R6, R48, R87, !PT ;  /* 0x0000005730067209 */ /* 0x004fce0007810000 */
[----:B------:R-:W2:Y:S01]  /*9d10*/  MUFU.TANH R63, R63 ;  /* 0x0000003f003f7308 */ /* 0x000ea20000002400 */
[----:B0-----:R-:W-:-:S07]  /*9d20*/  FMNMX.FTZ R87, R49, R6, !PT ;  /* 0x0000000631577209 */ /* 0x001fce0007810000 */
[----:B------:R-:W0:Y:S01]  /*9d30*/  MUFU.TANH R66, R66 ;  /* 0x0000004200427308 */ /* 0x000e220000002400 */
[----:B-1----:R-:W-:-:S07]  /*9d40*/  FMNMX.FTZ R6, R52, R87, !PT ;  /* 0x0000005734067209 */ /* 0x002fce0007810000 */
[----:B------:R-:W1:Y:S01]  /*9d50*/  MUFU.TANH R67, R67 ;  /* 0x0000004300437308 */ /* 0x000e620000002400 */
[----:B------:R-:W-:Y:S02]  /*9d60*/  WARPGROUP.DEPBAR.LE gsb0, 0x0 ;  /* 0x00008000000079c5 */ /* 0x000fe40000010000 */
[----:B------:R-:W-:Y:S01]  /*9d70*/  WARPGROUP.ARRIVE ;  /* 0x00000000000079c5 */ /* 0x000fe20000000000 */
[----:B--2---:R-:W-:Y:S01]  /*9d80*/  FMNMX.FTZ R137, R63, R6, !PT ;  /* 0x000000063f897209 */ /* 0x004fe20007810000 */
[--C-:B------:R-:W-:Y:S01]  /*9d90*/  FFMA.FTZ R133, R43, UR22, -R7.reuse ;  /* 0x000000162b857c23 */ /* 0x100fe20008010807 */
[--C-:B------:R-:W-:Y:S01]  /*9da0*/  FFMA.FTZ R132, R46, UR22, -R7.reuse ;  /* 0x000000162e847c23 */ /* 0x100fe20008010807 */
[----:B------:R-:W-:Y:S01]  /*9db0*/  FFMA.FTZ R134, R50, UR22, -R7 ;  /* 0x0000001632867c23 */ /* 0x000fe20008010807 */
[----:B------:R-:W2:Y:S01]  /*9dc0*/  MUFU.TANH R68, R68 ;  /* 0x0000004400447308 */ /* 0x000ea20000002400 */
[----:B------:R-:W-:Y:S01]  /*9dd0*/  HGMMA.64x64x16.F32 R88, R128, gdesc[UR4].tnspB, R88, gsb0 ;  /* 0x40e0000480587df0 */ /* 0x000fe20008000858 */
[----:B------:R-:W-:Y:S01]  /*9de0*/  UIADD3 UR6, UR10, 0x300, URZ ;  /* 0x000003000a067890 */ /* 0x000fe2000fffe03f */
[----:B0-----:R-:W-:Y:S01]  /*9df0*/  FMNMX.FTZ R6, R66, R137, !PT ;  /* 0x0000008942067209 */ /* 0x001fe20007810000 */
[----:B------:R-:W-:-:S04]  /*9e00*/  UMOV UR7, 0x40000040 ;  /* 0x4000004000077882 */ /* 0x000fc80000000000 */
        /* <DEDUP_REMOVED lines=8> */
[----:B------:R-:W-:-:S06]  /*9e90*/  FFMA.FTZ R43, R47, UR22, -R7 ;  /* 0x000000162f2b7c23 */ /* 0x000fcc0008010807 */
        /* <DEDUP_REMOVED lines=10> */
[--C-:B------:R-:W-:Y:S01]  /*9f40*/  FFMA.FTZ R47, R51, UR22, -R7.reuse ;  /* 0x00000016332f7c23 */ /* 0x100fe20008010807 */
[----:B------:R-:W-:Y:S02]  /*9f50*/  WARPGROUP.DEPBAR.LE gsb0, 0x0 ;  /* 0x00008000000079c5 */ /* 0x000fe40000010000 */
[----:B------:R-:W-:Y:S01]  /*9f60*/  WARPGROUP.ARRIVE ;  /* 0x00000000000079c5 */ /* 0x000fe20000000000 */
[----:B-1----:R-:W-:Y:S02]  /*9f70*/  FMNMX.FTZ R51, R77, R6, !PT ;  /* 0x000000064d337209 */ /* 0x002fe40007810000 */
[----:B------:R-:W-:Y:S03]  /*9f80*/  MUFU.EX2 R72, R72 ;  /* 0x0000004800487308 */ /* 0x000fe60000000800 */
[----:B------:R-:W-:Y:S01]  /*9f90*/  HGMMA.64x64x16.F32 R88, R124, gdesc[UR4].tnspB, R88, gsb0 ;  /* 0x40e000047c587df0 */ /* 0x000fe20008000858 */
[----:B------:R-:W-:Y:S01]  /*9fa0*/  UIADD3 UR6, UR10, 0x380, URZ ;  /* 0x000003800a067890 */ /* 0x000fe2000fffe03f */
[----:B--2---:R-:W-:Y:S01]  /*9fb0*/  FMNMX.FTZ R6, R78, R51, !PT ;  /* 0x000000334e067209 */ /* 0x004fe20007810000 */
[----:B------:R-:W-:Y:S01]  /*9fc0*/  UMOV UR7, 0x40000040 ;  /* 0x4000004000077882 */ /* 0x000fe20000000000 */
[----:B------:R-:W-:Y:S01]  /*9fd0*/  FFMA.FTZ R51, R54, UR22, -R7 ;  /* 0x0000001636337c23 */ /* 0x000fe20008010807 */
[----:B------:R-:W0:Y:S02]  /*9fe0*/  MUFU.EX2 R79, R79 ;  /* 0x0000004f004f7308 */ /* 0x000e240000000800 */
[----:B------:R-:W1:Y:S06]  /*9ff0*/  SHFL.BFLY PT, R135, R6, 0x2, 0x1f ;  /* 0x0c401f0006877f89 */ /* 0x000e6c00000e0000 */
[----:B------:R-:W2:Y:S08]  /*a000*/  MUFU.EX2 R148, R148 ;  /* 0x0000009400947308 */ /* 0x000eb00000000800 */
[----:B------:R-:W-:Y:S01]  /*a010*/  MUFU.EX2 R150, R150 ;  /* 0x0000009600967308 */ /* 0x000fe20000000800 */
[----:B0-----:R-:W-:-:S07]  /*a020*/  FFMA.FTZ R3, R72, R3, R79 ;  /* 0x0000000348037223 */ /* 0x001fce000001004f */
[----:B------:R-:W-:Y:S01]  /*a030*/  MUFU.EX2 R81, R81 ;  /* 0x0000005100517308 */ /* 0x000fe20000000800 */
[----:B--2---:R-:W-:Y:S01]  /*a040*/  FADD.FTZ R3, R148, R3 ;  /* 0x0000000394037221 */ /* 0x004fe20000010000 */
[----:B-1----:R-:W-:Y:S02]  /*a050*/  FMNMX.FTZ R135, R6, R135, !PT ;  /* 0x0000008706877209 */ /* 0x002fe40007810000 */
[----:B------:R-:W-:-:S03]  /*a060*/  F2FP.F16.F32.PACK_AB R148, R148, R79 ;  /* 0x0000004f9494723e */ /* 0x000fc600000000ff */
[----:B------:R-:W0:Y:S01]  /*a070*/  SHFL.BFLY PT, R6, R135, 0x1, 0x1f ;  /* 0x0c201f0087067f89 */ /* 0x000e2200000e0000 */
[----:B------:R-:W-:Y:S08]  /*a080*/  MUFU.EX2 R144, R144 ;  /* 0x0000009000907308 */ /* 0x000ff00000000800 */
[----:B------:R-:W-:Y:S08]  /*a090*/  MUFU.EX2 R21, R21 ;  /* 0x0000001500157308 */ /* 0x000ff00000000800 */
[----:B------:R1:W-:Y:S01]  /*a0a0*/  MUFU.EX2 R31, R36 ;  /* 0x00000024001f7308 */ /* 0x0003e20000000800 */
[----:B0-----:R-:W-:-:S07]  /*a0b0*/  FMNMX.FTZ R6, R135, R6, !PT ;  /* 0x0000000687067209 */ /* 0x001fce0007810000 */
[----:B------:R-:W-:Y:S01]  /*a0c0*/  MUFU.EX2 R146, R146 ;  /* 0x0000009200927308 */ /* 0x000fe20000000800 */
[C---:B------:R-:W-:Y:S01]  /*a0d0*/  FMUL.FTZ R34, R6.reuse, UR22 ;  /* 0x0000001606227c20 */ /* 0x040fe20008410000 */
[----:B------:R-:W-:-:S03]  /*a0e0*/  FADD.FTZ R7, -R6, R5 ;  /* 0x0000000506077221 */ /* 0x000fc60000010100 */
[--C-:B------:R-:W-:Y:S01]  /*a0f0*/  FFMA.FTZ R149, R11, UR22, -R34.reuse ;  /* 0x000000160b957c23 */ /* 0x100fe20008010822 */
[----:B------:R-:W-:Y:S02]  /*a100*/  IMAD.U32 R11, RZ, RZ, UR37 ;  /* 0x00000025ff0b7e24 */ /* 0x000fe4000f8e00ff */
[----:B------:R-:W-:Y:S01]  /*a110*/  FMUL.FTZ R7, R7, UR22 ;  /* 0x0000001607077c20 */ /* 0x000fe20008410000 */
[--C-:B------:R-:W-:Y:S01]  /*a120*/  FFMA.FTZ R8, R8, UR22, -R34.reuse ;  /* 0x0000001608087c23 */ /* 0x100fe20008010822 */
[--C-:B------:R-:W-:Y:S01]  /*a130*/  FFMA.FTZ R151, R13, UR22, -R34.reuse ;  /* 0x000000160d977c23 */ /* 0x100fe20008010822 */
[----:B------:R-:W-:Y:S01]  /*a140*/  VIADD R13, R23, 0x9 ;  /* 0x00000009170d7836 */ /* 0x000fe20000000000 */
[----:B------:R-:W-:Y:S01]  /*a150*/  @!P1 LEA R11, R11, UR45, 0x3 ;  /* 0x0000002d0b0b9c11 */ /* 0x000fe2000f8e18ff */
[----:B------:R-:W-:Y:S01]  /*a160*/  MUFU.EX2 R149, R149 ;  /* 0x0000009500957308 */ /* 0x000fe20000000800 */
[----:B------:R-:W-:Y:S01]  /*a170*/  FFMA.FTZ R30, R15, UR22, -R34 ;  /* 0x000000160f1e7c23 */ /* 0x000fe20008010822 */
[----:B------:R-:W-:-:S02]  /*a180*/  WARPGROUP.DEPBAR.LE gsb0, 0x0 ;  /* 0x00008000000079c5 */ /* 0x000fc40000010000 */
[----:B------:R-:W-:Y:S01]  /*a190*/  WARPGROUP.ARRIVE ;  /* 0x00000000000079c5 */ /* 0x000fe20000000000 */
[----:B------:R-:W-:Y:S01]  /*a1a0*/  @!P1 VIADD R11, R11, 0x16840 ;  /* 0x000168400b0b9836 */ /* 0x000fe20000000000 */
[----:B------:R-:W-:Y:S01]  /*a1b0*/  SEL R15, R13, 0x9, !P2 ;  /* 0x000000090d0f7807 */ /* 0x000fe20005000000 */
[--C-:B------:R-:W-:Y:S01]  /*a1c0*/  FFMA.FTZ R145, R24, UR22, -R34.reuse ;  /* 0x0000001618917c23 */ /* 0x100fe20008010822 */
[----:B------:R-:W-:Y:S01]  /*a1d0*/  MUFU.EX2 R7, R7 ;  /* 0x0000000700077308 */ /* 0x000fe20000000800 */
[--C-:B------:R-:W-:Y:S01]  /*a1e0*/  FFMA.FTZ R24, R25, UR22, -R34.reuse ;  /* 0x0000001619187c23 */ /* 0x100fe20008010822 */
[----:B------:R-:W-:Y:S01]  /*a1f0*/  HGMMA.64x64x16.F32 R88, R120, gdesc[UR4].tnspB, R88, gsb0 ;  /* 0x40e0000478587df0 */ /* 0x000fe20008000858 */
[----:B------:R-:W-:Y:S01]  /*a200*/  @!P1 PRMT R13, RZ, 0x654, R11 ;  /* 0x00000654ff0d9816 */ /* 0x000fe2000000000b */
[--C-:B------:R-:W-:Y:S01]  /*a210*/  FFMA.FTZ R147, R27, UR22, -R34.reuse ;  /* 0x000000161b937c23 */ /* 0x100fe20008010822 */
[--C-:B------:R-:W-:Y:S01]  /*a220*/  FFMA.FTZ R48, R48, UR22, -R34.reuse ;  /* 0x0000001630307c23 */ /* 0x100fe20008010822 */
[--C-:B-1----:R-:W-:Y:S01]  /*a230*/  FFMA.FTZ R36, R29, UR22, -R34.reuse ;  /* 0x000000161d247c23 */ /* 0x102fe20008010822 */
        /* <DEDUP_REMOVED lines=16> */
[----:B------:R-:W-:Y:S01]  /*a340*/  FFMA.FTZ R74, R74, UR22, -R34 ;  /* 0x000000164a4a7c23 */ /* 0x000fe20008010822 */
[----:B------:R-:W2:Y:S01]  /*a350*/  MUFU.EX2 R30, R30 ;  /* 0x0000001e001e7308 */ /* 0x000ea20000000800 */
[----:B0-----:R-:W-:Y:S01]  /*a360*/  FFMA.FTZ R2, R7, R2, R8 ;  /* 0x0000000207027223 */ /* 0x001fe20000010008 */
[--C-:B------:R-:W-:Y:S01]  /*a370*/  FFMA.FTZ R75, R75, UR22, -R34.reuse ;  /* 0x000000164b4b7c23 */ /* 0x100fe20008010822 */
[--C-:B------:R-:W-:Y:S01]  /*a380*/  FFMA.FTZ R76, R76, UR22, -R34.reuse ;  /* 0x000000164c4c7c23 */ /* 0x100fe20008010822 */
[----:B------:R-:W-:Y:S01]  /*a390*/  FFMA.FTZ R77, R77, UR22, -R34 ;  /* 0x000000164d4d7c23 */ /* 0x000fe20008010822 */
[----:B------:R-:W-:Y:S01]  /*a3a0*/  FADD.FTZ R46, R149, R2 ;  /* 0x00000002952e7221 */ /* 0x000fe20000010000 */
[----:B------:R-:W-:Y:S01]  /*a3b0*/  FFMA.FTZ R2, R63, UR22, -R34 ;  /* 0x000000163f027c23 */ /* 0x000fe20008010822 */
[----:B------:R-:W-:Y:S01]  /*a3c0*/  F2FP.F16.F32.PACK_AB R149, R149, R8 ;  /* 0x000000089595723e */ /* 0x000fe200000000ff */
[----:B------:R-:W0:Y:S01]  /*a3d0*/  MUFU.EX2 R145, R145 ;  /* 0x0000009100917308 */ /* 0x000e220000000800 */
[C---:B------:R-:W-:Y:S01]  /*a3e0*/  ISETP.GT.AND P2, PT, R0.reuse, R9, PT ;  /* 0x000000090000720c */ /* 0x040fe20003f44270 */
[----:B------:R-:W-:-:S06]  /*a3f0*/  VIADD R0, R0, 0xffffffff ;  /* 0xffffffff00007836 */ /* 0x000fcc0000000000 */
[----:B------:R-:W3:Y:S08]  /*a400*/  MUFU.EX2 R24, R24 ;  /* 0x0000001800187308 */ /* 0x000ef00000000800 */
[----:B------:R4:W-:Y:S08]  /*a410*/  MUFU.EX2 R11, R48 ;  /* 0x00000030000b7308 */ /* 0x0009f00000000800 */
[----:B------:R-:W5:Y:S01]  /*a420*/  MUFU.EX2 R147, R147 ;  /* 0x0000009300937308 */ /* 0x000f620000000800 */
[----:B----4-:R-:W-:Y:S01]  /*a430*/  FADD.FTZ R48, R150, R3 ;  /* 0x0000000396307221 */ /* 0x010fe20000010000 */
[----:B-1----:R-:W-:Y:S01]  /*a440*/  FADD.FTZ R3, R151, R46 ;  /* 0x0000002e97037221 */ /* 0x002fe20000010000 */
[----:B--2---:R-:W-:-:S02]  /*a450*/  F2FP.F16.F32.PACK_AB R151, R30, R151 ;  /* 0x000000971e97723e */ /* 0x004fc400000000ff */
[----:B------:R-:W-:Y:S01]  /*a460*/  F2FP.F16.F32.PACK_AB R150, R81, R150 ;  /* 0x000000965196723e */ /* 0x000fe200000000ff */
[----:B------:R-:W-:Y:S02]  /*a470*/  FADD.FTZ R46, R30, R3 ;  /* 0x000000031e2e7221 */ /* 0x000fe40000010000 */
[----:B------:R-:W-:Y:S02]  /*a480*/  MUFU.EX2 R83, R83 ;  /* 0x0000005300537308 */ /* 0x000fe40000000800 */
[----:B0-----:R-:W-:Y:S01]  /*a490*/  FADD.FTZ R3, R145, R46 ;  /* 0x0000002e91037221 */ /* 0x001fe20000010000 */
[----:B------:R-:W-:Y:S01]  /*a4a0*/  FFMA.FTZ R46, R67, UR22, -R34 ;  /* 0x00000016432e7c23 */ /* 0x000fe20008010822 */
[C---:B---3--:R-:W-:Y:S02]  /*a4b0*/  F2FP.F16.F32.PACK_AB R145, R24.reuse, R145 ;  /* 0x000000911891723e */ /* 0x048fe400000000ff */
[----:B------:R-:W-:Y:S02]  /*a4c0*/  FADD.FTZ R50, R24, R3 ;  /* 0x0000000318327221 */ /* 0x000fe40000010000 */
[----:B------:R-:W0:Y:S02]  /*a4d0*/  MUFU.EX2 R36, R36 ;  /* 0x0000002400247308 */ /* 0x000e240000000800 */
[----:B-----5:R-:W-:Y:S01]  /*a4e0*/  FADD.FTZ R3, R147, R50 ;  /* 0x0000003293037221 */ /* 0x020fe20000010000 */
[----:B------:R-:W-:-:S02]  /*a4f0*/  WARPGROUP.DEPBAR.LE gsb0, 0x0 ;  /* 0x00008000000079c5 */ /* 0x000fc40000010000 */
[----:B------:R1:W-:Y:S06]  /*a500*/  BAR.ARV R15, 0x100 ;  /* 0x0004000f0000751d */ /* 0x0003ec0000002000 */
[----:B------:R2:W-:Y:S01]  /*a510*/  @!P1 SYNCS.ARRIVE.TRANS64.RED.A1T0 RZ, [R13+URZ], RZ ;  /* 0x000000ff0dff99a7 */ /* 0x0005e2000810043f */
[----:B------:R-:W-:Y:S01]  /*a520*/  MUFU.EX2 R140, R140 ;  /* 0x0000008c008c7308 */ /* 0x000fe20000000800 */
[----:B0-----:R-:W-:Y:S01]  /*a530*/  FADD.FTZ R50, R36, R3 ;  /* 0x0000000324327221 */ /* 0x001fe20000010000 */
[-C--:B------:R-:W-:Y:S01]  /*a540*/  FMUL.FTZ R90, R90, R7.reuse ;  /* 0x000000075a5a7220 */ /* 0x080fe20000410000 */
[-C--:B------:R-:W-:Y:S01]  /*a550*/  FMUL.FTZ R91, R91, R7.reuse ;  /* 0x000000075b5b7220 */ /* 0x080fe20000410000 */
[-C--:B------:R-:W-:Y:S01]  /*a560*/  FMUL.FTZ R94, R94, R7.reuse ;  /* 0x000000075e5e7220 */ /* 0x080fe20000410000 */
[-C--:B------:R-:W-:Y:S01]  /*a570*/  FMUL.FTZ R95, R95, R7.reuse ;  /* 0x000000075f5f7220 */ /* 0x080fe20000410000 */
[-C--:B------:R-:W-:Y:S01]  /*a580*/  FMUL.FTZ R98, R98, R7.reuse ;  /* 0x0000000762627220 */ /* 0x080fe20000410000 */
[----:B--2---:R-:W-:Y:S01]  /*a590*/  IMAD.U32 R13, RZ, RZ, UR24 ;  /* 0x00000018ff0d7e24 */ /* 0x004fe2000f8e00ff */
[----:B------:R-:W0:Y:S01]  /*a5a0*/  MUFU.EX2 R141, R141 ;  /* 0x0000008d008d7308 */ /* 0x000e220000000800 */
[----:B------:R-:W-:Y:S01]  /*a5b0*/  UMOV UR24, UR37 ;  /* 0x0000002500187c82 */ /* 0x000fe20008000000 */
[-C--:B------:R-:W-:Y:S01]  /*a5c0*/  FMUL.FTZ R99, R99, R7.reuse ;  /* 0x0000000763637220 */ /* 0x080fe20000410000 */
[-C--:B------:R-:W-:Y:S01]  /*a5d0*/  FMUL.FTZ R102, R102, R7.reuse ;  /* 0x0000000766667220 */ /* 0x080fe20000410000 */
[----:B------:R-:W-:Y:S01]  /*a5e0*/  @!P1 LEA R13, R13, UR45, 0x3 ;  /* 0x0000002d0d0d9c11 */ /* 0x000fe2000f8e18ff */
[-C--:B------:R-:W-:Y:S01]  /*a5f0*/  FMUL.FTZ R103, R103, R7.reuse ;  /* 0x0000000767677220 */ /* 0x080fe20000410000 */
[-C--:B------:R-:W-:Y:S01]  /*a600*/  FMUL.FTZ R106, R106, R7.reuse ;  /* 0x000000076a6a7220 */ /* 0x080fe20000410000 */
[----:B------:R-:W-:Y:S01]  /*a610*/  FMUL.FTZ R107, R107, R7 ;  /* 0x000000076b6b7220 */ /* 0x000fe20000410000 */
[----:B------:R-:W-:Y:S01]  /*a620*/  MUFU.EX2 R85, R85 ;  /* 0x0000005500557308 */ /* 0x000fe20000000800 */
[----:B------:R-:W-:-:S02]  /*a630*/  @!P1 VIADD R13, R13, 0x16860 ;  /* 0x000168600d0d9836 */ /* 0x000fc40000000000 */
[-C--:B------:R-:W-:Y:S01]  /*a640*/  FMUL.FTZ R110, R110, R7.reuse ;  /* 0x000000076e6e7220 */ /* 0x080fe20000410000 */
[-C--:B------:R-:W-:Y:S01]  /*a650*/  FMUL.FTZ R111, R111, R7.reuse ;  /* 0x000000076f6f7220 */ /* 0x080fe20000410000 */
[-C--:B------:R-:W-:Y:S01]  /*a660*/  FMUL.FTZ R114, R114, R7.reuse ;  /* 0x0000000772727220 */ /* 0x080fe20000410000 */
[-C--:B------:R-:W-:Y:S01]  /*a670*/  FMUL.FTZ R115, R115, R7.reuse ;  /* 0x0000000773737220 */ /* 0x080fe20000410000 */
[----:B-1----:R-:W-:Y:S01]  /*a680*/  @!P1 PRMT R15, RZ, 0x654, R13 ;  /* 0x00000654ff0f9816 */ /* 0x002fe2000000000d */
[----:B------:R-:W-:Y:S01]  /*a690*/  FADD.FTZ R13, R81, R48 ;  /* 0x00000030510d7221 */ /* 0x000fe20000010000 */
[----:B------:R-:W1:Y:S01]  /*a6a0*/  MUFU.EX2 R32, R32 ;  /* 0x0000002000207308 */ /* 0x000e620000000800 */
[----:B0-----:R-:W-:Y:S01]  /*a6b0*/  FADD.FTZ R3, R141, R50 ;  /* 0x000000328d037221 */ /* 0x001fe20000010000 */
[----:B------:R0:W-:Y:S01]  /*a6c0*/  @!P1 SYNCS.ARRIVE.TRANS64.RED.A1T0 RZ, [R15+URZ], RZ ;  /* 0x000000ff0fff99a7 */ /* 0x0001e2000810043f */
[----:B------:R-:W-:Y:S01]  /*a6d0*/  FADD.FTZ R48, R144, R13 ;  /* 0x0000000d90307221 */ /* 0x000fe20000010000 */
[-C--:B------:R-:W-:Y:S01]  /*a6e0*/  FMUL.FTZ R118, R118, R7.reuse ;  /* 0x0000000776767220 */ /* 0x080fe20000410000 */
[----:B------:R-:W-:Y:S01]  /*a6f0*/  FMUL.FTZ R119, R119, R7 ;  /* 0x0000000777777220 */ /* 0x000fe20000410000 */
[C---:B------:R-:W-:Y:S01]  /*a700*/  F2FP.F16.F32.PACK_AB R144, R21.reuse, R144 ;  /* 0x000000901590723e */ /* 0x040fe200000000ff */
[----:B------:R-:W-:Y:S01]  /*a710*/  FADD.FTZ R13, R21, R48 ;  /* 0x00000030150d7221 */ /* 0x000fe20000010000 */
[----:B------:R-:W2:Y:S01]  /*a720*/  MUFU.EX2 R142, R142 ;  /* 0x0000008e008e7308 */ /* 0x000ea20000000800 */
[----:B------:R-:W-:Y:S01]  /*a730*/  FFMA.FTZ R48, R69, UR22, -R34 ;  /* 0x0000001645307c23 */ /* 0x000fe20008010822 */
[----:B------:R-:W-:Y:S01]  /*a740*/  F2FP.F16.F32.PACK_AB R147, R36, R147 ;  /* 0x000000932493723e */ /* 0x000fe200000000ff */
[----:B------:R-:W-:Y:S01]  /*a750*/  FADD.FTZ R52, R146, R13 ;  /* 0x0000000d92347221 */ /* 0x000fe20000010000 */
[----:B------:R-:W-:Y:S01]  /*a760*/  F2FP.F16.F32.PACK_AB R146, R83, R146 ;  /* 0x000000925392723e */ /* 0x000fe200000000ff */
[-C--:B------:R-:W-:Y:S01]  /*a770*/  FMUL.FTZ R88, R88, R72.reuse ;  /* 0x0000004858587220 */ /* 0x080fe20000410000 */
[----:B------:R-:W-:Y:S01]  /*a780*/  FMUL.FTZ R89, R89, R72 ;  /* 0x0000004859597220 */ /* 0x000fe20000410000 */
[----:B------:R-:W-:Y:S01]  /*a790*/  FADD.FTZ R13, R83, R52 ;  /* 0x00000034530d7221 */ /* 0x000fe20000010000 */
[----:B------:R-:W3:Y:S01]  /*a7a0*/  MUFU.EX2 R143, R143 ;  /* 0x0000008f008f7308 */ /* 0x000ee20000000800 */
[C---:B-1----:R-:W-:Y:S01]  /*a7b0*/  FADD.FTZ R50, R32.reuse, R3 ;  /* 0x0000000320327221 */ /* 0x042fe20000010000 */
[----:B------:R-:W-:Y:S01]  /*a7c0*/  F2FP.F16.F32.PACK_AB R141, R32, R141 ;  /* 0x0000008d208d723e */ /* 0x000fe200000000ff */
[----:B------:R-:W-:Y:S01]  /*a7d0*/  FADD.FTZ R52, R140, R13 ;  /* 0x0000000d8c347221 */ /* 0x000fe20000010000 */
[----:B------:R-:W-:Y:S01]  /*a7e0*/  F2FP.F16.F32.PACK_AB R140, R85, R140 ;  /* 0x0000008c558c723e */ /* 0x000fe200000000ff */
[-C--:B------:R-:W-:Y:S01]  /*a7f0*/  FMUL.FTZ R92, R92, R72.reuse ;  /* 0x000000485c5c7220 */ /* 0x080fe20000410000 */
[-C--:B------:R-:W-:Y:S01]  /*a800*/  FMUL.FTZ R93, R93, R72.reuse ;  /* 0x000000485d5d7220 */ /* 0x080fe20000410000 */
[----:B------:R-:W-:Y:S01]  /*a810*/  FADD.FTZ R13, R85, R52 ;  /* 0x00000034550d7221 */ /* 0x000fe20000010000 */
[----:B------:R-:W1:Y:S01]  /*a820*/  MUFU.EX2 R38, R38 ;  /* 0x0000002600267308 */ /* 0x000e620000000800 */
[-C--:B------:R-:W-:Y:S01]  /*a830*/  FMUL.FTZ R96, R96, R72.reuse ;  /* 0x0000004860607220 */ /* 0x080fe20000410000 */
[----:B------:R-:W-:Y:S01]  /*a840*/  FMUL.FTZ R97, R97, R72 ;  /* 0x0000004861617220 */ /* 0x000fe20000410000 */
[----:B--2---:R-:W-:Y:S01]  /*a850*/  FADD.FTZ R52, R142, R13 ;  /* 0x0000000d8e347221 */ /* 0x004fe20000010000 */
[----:B------:R-:W-:Y:S01]  /*a860*/  F2FP.F16.F32.PACK_AB R142, R31, R142 ;  /* 0x0000008e1f8e723e */ /* 0x000fe200000000ff */
[-C--:B------:R-:W-:Y:S01]  /*a870*/  FMUL.FTZ R100, R100, R72.reuse ;  /* 0x0000004864647220 */ /* 0x080fe20000410000 */
[-C--:B------:R-:W-:Y:S01]  /*a880*/  FMUL.FTZ R101, R101, R72.reuse ;  /* 0x0000004865657220 */ /* 0x080fe20000410000 */
[----:B------:R-:W-:Y:S01]  /*a890*/  FADD.FTZ R13, R31, R52 ;  /* 0x000000341f0d7221 */ /* 0x000fe20000010000 */
[----:B------:R2:W-:Y:S01]  /*a8a0*/  MUFU.EX2 R87, R40 ;  /* 0x0000002800577308 */ /* 0x0005e20000000800 */
        /* <DEDUP_REMOVED lines=8> */
[--C-:B--2---:R-:W-:Y:S01]  /*a930*/  FFMA.FTZ R40, R41, UR22, -R34.reuse ;  /* 0x0000001629287c23 */ /* 0x104fe20008010822 */
[----:B-1----:R-:W-:Y:S01]  /*a940*/  FADD.FTZ R50, R38, R3 ;  /* 0x0000000326327221 */ /* 0x002fe20000010000 */
[----:B------:R-:W-:Y:S01]  /*a950*/  FFMA.FTZ R34, R78, UR22, -R34 ;  /* 0x000000164e227c23 */ /* 0x000fe20008010822 */
[----:B------:R-:W-:Y:S01]  /*a960*/  F2FP.F16.F32.PACK_AB R143, R38, R143 ;  /* 0x0000008f268f723e */ /* 0x000fe200000000ff */
[-C--:B------:R-:W-:Y:S01]  /*a970*/  FMUL.FTZ R116, R116, R72.reuse ;  /* 0x0000004874747220 */ /* 0x080fe20000410000 */
[----:B------:R-:W-:Y:S01]  /*a980*/  FMUL.FTZ R117, R117, R72 ;  /* 0x0000004875757220 */ /* 0x000fe20000410000 */
[----:B------:R-:W-:Y:S01]  /*a990*/  IMAD.MOV.U32 R7, RZ, RZ, R4 ;  /* 0x000000ffff077224 */ /* 0x000fe200078e0004 */
[----:B------:R-:W1:Y:S08]  /*a9a0*/  MUFU.EX2 R137, R137 ;  /* 0x0000008900897308 */ /* 0x000e700000000800 */
[----:B------:R-:W2:Y:S01]  /*a9b0*/  MUFU.EX2 R40, R40 ;  /* 0x0000002800287308 */ /* 0x000ea20000000800 */
[----:B---3--:R-:W-:Y:S01]  /*a9c0*/  FADD.FTZ R52, R136, R13 ;  /* 0x0000000d88347221 */ /* 0x008fe20000010000 */
[----:B------:R-:W-:-:S03]  /*a9d0*/  F2FP.F16.F32.PACK_AB R136, R87, R136 ;  /* 0x000000885788723e */ /* 0x000fc600000000ff */
[----:B------:R-:W-:-:S03]  /*a9e0*/  FADD.FTZ R13, R87, R52 ;  /* 0x00000034570d7221 */ /* 0x000fc60000010000 */
        /* <DEDUP_REMOVED lines=22> */
[C---:B---3--:R-:W-:Y:S01]  /*ab50*/  FADD.FTZ R24, R44.reuse, R3 ;  /* 0x000000032c187221 */ /* 0x048fe20000010000 */
[----:B------:R-:W-:-:S06]  /*ab60*/  F2FP.F16.F32.PACK_AB R133, R44, R11 ;  /* 0x0000000b2c85723e */ /* 0x000fcc00000000ff */
[----:B------:R-:W3:Y:S01]  /*ab70*/  MUFU.EX2 R47, R47 ;  /* 0x0000002f002f7308 */ /* 0x000ee20000000800 */
[----:B-1----:R-:W-:-:S07]  /*ab80*/  FADD.FTZ R30, R134, R13 ;  /* 0x0000000d861e7221 */ /* 0x002fce0000010000 */
        /* <DEDUP_REMOVED lines=61> */
[----:B--2---:R-:W-:Y:S01]  /*af60*/  FADD.FTZ R2, R77, R2 ;  /* 0x000000024d027221 */ /* 0x004fe20000010000 */
[C---:B---3--:R-:W-:Y:S01]  /*af70*/  FADD.FTZ R3, R5.reuse, R8 ;  /* 0x0000000805037221 */ /* 0x048fe20000010000 */
[----:B------:R-:W-:Y:S01]  /*af80*/  F2FP.F16.F32.PACK_AB R122, R5, R28 ;  /* 0x0000001c057a723e */ /* 0x000fe200000000ff */
[----:B------:R-:W-:Y:S02]  /*af90*/  IMAD.MOV.U32 R5, RZ, RZ, R6 ;  /* 0x000000ffff057224 */ /* 0x000fe400078e0006 */
[C---:B-1----:R-:W-:Y:S01]  /*afa0*/  FADD.FTZ R2, R34.reuse, R2 ;  /* 0x0000000222027221 */ /* 0x042fe20000010000 */
[----:B------:R-:W-:Y:S01]  /*afb0*/  F2FP.F16.F32.PACK_AB R123, R34, R77 ;  /* 0x0000004d227b723e */ /* 0x000fe200000000ff */
[----:B0-----:R-:W-:Y:S06]  /*afc0*/  @P2 BRA `(.L_x_13491) ;  /* 0xffffffd800e82947 */ /* 0x001fec000383ffff */
.L_x_13482:
        /* <DEDUP_REMOVED lines=11> */
.L_x_13509:
        /* <DEDUP_REMOVED lines=9> */
.L_x_13494:
[----:B------:R-:W-:Y:S01]  /*b110*/  ULEA UR6, UR37, UR45, 0x3 ;  /* 0x0000002d25067291 */ /* 0x000fe2000f8e183f */
[----:B------:R-:W-:-:S05]  /*b120*/  IMAD.U32 R4, RZ, RZ, UR36 ;  /* 0x00000024ff047e24 */ /* 0x000fca000f8e00ff */
[----:B------:R-:W-:-:S04]  /*b130*/  SHF.L.U32 R4, R4, 0x1f, RZ ;  /* 0x0000001f04047819 */ /* 0x000fc800000006ff */
[----:B------:R0:W1:Y:S01]  /*b140*/  SYNCS.PHASECHK.TRANS64.TRYWAIT P3, [UR6+0x16830], R4 ;  /* 0x01683004ff0075a7 */ /* 0x0000620008060146 */
[----:B------:R-:W-:Y:S05]  /*b150*/  @!P0 BRA `(.L_x_13495) ;  /* 0x0000000000048947 */ /* 0x000fea0003800000 */
[----:B------:R-:W-:Y:S01]  /*b160*/  BPT.TRAP 0x1 ;  /* 0x000000040000795c */ /* 0x000fe20000300000 */
.L_x_13495:
[----:B-1----:R-:W-:Y:S05]  /*b170*/  @P3 BRA `(.L_x_13493) ;  /* 0x0000000000083947 */ /* 0x002fea0003800000 */
[----:B------:R-:W1:Y:S02]  /*b180*/  SYNCS.PHASECHK.TRANS64.TRYWAIT P3, [UR6+0x16830], R4 ;  /* 0x01683004ff0075a7 */ /* 0x000e640008060146 */
[----:B-1----:R-:W-:Y:S05]  /*b190*/  @!P3 BRA `(.L_x_13496) ;  /* 0x0000009000d0b947 */ /* 0x002fea0003800000 */
.L_x_13493:
        /* <DEDUP_REMOVED lines=25> */
.L_x_13498:
[----:B------:R-:W-:Y:S01]  /*b330*/  ULEA UR6, UR27, UR45, 0x3 ;  /* 0x0000002d1b067291 */ /* 0x000fe2000f8e183f */
[----:B------:R-:W-:-:S05]  /*b340*/  IMAD.U32 R4, RZ, RZ, UR28 ;  /* 0x0000001cff047e24 */ /* 0x000fca000f8e00ff */
[----:B------:R-:W-:-:S04]  /*b350*/  SHF.L.U32 R4, R4, 0x1f, RZ ;  /* 0x0000001f04047819 */ /* 0x000fc800000006ff */
[----:B------:R0:W1:Y:S01]  /*b360*/  SYNCS.PHASECHK.TRANS64.TRYWAIT P2, [UR6+0x16850], R4 ;  /* 0x01685004ff0075a7 */ /* 0x0000620008040146 */
[----:B------:R-:W-:Y:S05]  /*b370*/  @!P0 BRA `(.L_x_13499) ;  /* 0x0000000000048947 */ /* 0x000fea0003800000 */
[----:B------:R-:W-:Y:S01]  /*b380*/  BPT.TRAP 0x1 ;  /* 0x000000040000795c */ /* 0x000fe20000300000 */
.L_x_13499:
[----:B-1----:R-:W-:Y:S05]  /*b390*/  @P2 BRA `(.L_x_13497) ;  /* 0x0000000000082947 */ /* 0x002fea0003800000 */
[----:B------:R-:W1:Y:S02]  /*b3a0*/  SYNCS.PHASECHK.TRANS64.TRYWAIT P2, [UR6+0x16850], R4 ;  /* 0x01685004ff0075a7 */ /* 0x000e640008040146 */
[----:B-1----:R-:W-:Y:S05]  /*b3b0*/  @!P2 BRA `(.L_x_13500) ;  /* 0x000000900060a947 */ /* 0x002fea0003800000 */
.L_x_13497:
[----:B------:R-:W-:Y:S01]  /*b3c0*/  UIADD3 UR6, UR45, 0x400, URZ ;  /* 0x000004002d067890 */ /* 0x000fe2000fffe03f */
[----:B------:R-:W-:Y:S01]  /*b3d0*/  WARPGROUP.ARRIVE ;  /* 0x00000000000079c5 */ /* 0x000fe20000000000 */
[----:B------:R-:W-:Y:S01]  /*b3e0*/  UMOV UR7, 0x40000040 ;  /* 0x4000004000077882 */ /* 0x000fe20000000000 */
[----:B------:R-:W-:Y:S01]  /*b3f0*/  FMUL.FTZ R15, R33, UR26 ;  /* 0x0000001a210f7c20 */ /* 0x000fe20008410000 */
[----:B------:R-:W-:Y:S01]  /*b400*/  USHF.R.U32.HI UR6, URZ, 0x4, UR6 ;  /* 0x000000043f067899 */ /* 0x000fe20008011606 */
[----:B------:R-:W2:Y:S01]  /*b410*/  @P5 LDC R33, c[0x0][0x44c] ;  /* 0x00011300ff215b82 */ /* 0x000ea20000000800 */
[----:B------:R-:W-:Y:S01]  /*b420*/  FMUL.FTZ R14, R32, UR26 ;  /* 0x0000001a200e7c20 */ /* 0x000fe20008410000 */
[----:B-1----:R-:W-:Y:S01]  /*b430*/  FMUL.FTZ R9, R27, UR26 ;  /* 0x0000001a1b097c20 */ /* 0x002fe20008410000 */
[----:B------:R-:W-:Y:S01]  /*b440*/  ULOP3.LUT UR6, UR6, 0x3fff, URZ, 0xc0, !UPT ;  /* 0x00003fff06067892 */ /* 0x000fe2000f8ec03f */
[----:B------:R-:W-:Y:S01]  /*b450*/  FMUL.FTZ R27, R39, UR26 ;  /* 0x0000001a271b7c20 */ /* 0x000fe20008410000 */
[----:B------:R-:W-:Y:S01]  /*b460*/  FMUL.FTZ R39, R51, UR26 ;  /* 0x0000001a33277c20 */ /* 0x000fe20008410000 */
[----:B------:R-:W-:Y:S01]  /*b470*/  FMUL.FTZ R51, R63, UR26 ;  /* 0x0000001a3f337c20 */ /* 0x000fe20008410000 */
[----:B------:R-:W-:Y:S01]  /*b480*/  ULEA UR10, UR27, UR6, 0xa ;  /* 0x000000061b0a7291 */ /* 0x000fe2000f8e503f */
[----:B------:R-:W1:Y:S01]  /*b490*/  @P5 LDC R32, c[0x0][0x450] ;  /* 0x00011400ff205b82 */ /* 0x000e620000000800 */
[----:B------:R-:W-:Y:S01]  /*b4a0*/  FMUL.FTZ R63, R75, UR26 ;  /* 0x0000001a4b3f7c20 */ /* 0x000fe20008410000 */
[----:B------:R-:W-:Y:S01]  /*b4b0*/  FMUL.FTZ R75, R80, UR26 ;  /* 0x0000001a504b7c20 */ /* 0x000fe20008410000 */
[----:B------:R-:W-:-:S02]  /*b4c0*/  VIADD R80, R17, UR39 ;  /* 0x0000002711507c36 */ /* 0x000fc40008000000 */
        /* <DEDUP_REMOVED lines=8> */
[----:B------:R-:W-:Y:S01]  /*b550*/  FMUL.FTZ R59, R70, UR26 ;  /* 0x0000001a463b7c20 */ /* 0x000fe20008410000 */
[----:B------:R-:W-:Y:S01]  /*b560*/  FMUL.FTZ R70, R82, UR26 ;  /* 0x0000001a52467c20 */ /* 0x000fe20008410000 */
[----:B------:R-:W-:Y:S01]  /*b570*/  FMUL.FTZ R8, R25, UR26 ;  /* 0x0000001a19087c20 */ /* 0x000fe20008410000 */
[----:B------:R-:W3:Y:S01]  /*b580*/  LDC R82, c[0x0][0x2f0] ;  /* 0x0000bc00ff527b82 */ /* 0x000ee20000000800 */
[----:B--2---:R-:W-:-:S04]  /*b590*/  @P5 IMAD.HI.U32 R33, R80, R33, RZ ;  /* 0x0000002150215227 */ /* 0x004fc800078e00ff */
[----:B------:R-:W-:Y:S01]  /*b5a0*/  FMUL.FTZ R25, R37, UR26 ;  /* 0x0000001a25197c20 */ /* 0x000fe20008410000 */
[----:B0-----:R-:W-:Y:S01]  /*b5b0*/  FMUL.FTZ R4, R24, UR26 ;  /* 0x0000001a18047c20 */ /* 0x001fe20008410000 */
[----:B------:R-:W-:Y:S01]  /*b5c0*/  FMUL.FTZ R37, R45, UR26 ;  /* 0x0000001a2d257c20 */ /* 0x000fe20008410000 */
[----:B------:R-:W-:Y:S01]  /*b5d0*/  FMUL.FTZ R20, R34, UR26 ;  /* 0x0000001a22147c20 */ /* 0x000fe20008410000 */
[----:B------:R-:W-:Y:S01]  /*b5e0*/  FMUL.FTZ R24, R36, UR26 ;  /* 0x0000001a24187c20 */ /* 0x000fe20008410000 */
[----:B------:R-:W-:Y:S01]  /*b5f0*/  FMUL.FTZ R45, R53, UR26 ;  /* 0x0000001a352d7c20 */ /* 0x000fe20008410000 */
[----:B------:R-:W-:Y:S01]  /*b600*/  FMUL.FTZ R34, R44, UR26 ;  /* 0x0000001a2c227c20 */ /* 0x000fe20008410000 */
[----:B-1----:R-:W-:Y:S01]  /*b610*/  @P5 SHF.R.U32.HI R80, RZ, R32, R33 ;  /* 0x00000020ff505219 */ /* 0x002fe20000011621 */
[----:B------:R-:W-:Y:S02]  /*b620*/  IMAD.U32 R33, RZ, RZ, UR37 ;  /* 0x00000025ff217e24 */ /* 0x000fe4000f8e00ff */
[----:B------:R-:W-:Y:S01]  /*b630*/  FMUL.FTZ R36, R47, UR26 ;  /* 0x0000001a2f247c20 */ /* 0x000fe20008410000 */
[----:B------:R-:W-:Y:S01]  /*b640*/  FMUL.FTZ R53, R66, UR26 ;  /* 0x0000001a42357c20 */ /* 0x000fe20008410000 */
[----:B------:R-:W-:-:S02]  /*b650*/  VIADD R32, R23, 0x9 ;  /* 0x0000000917207836 */ /* 0x000fc40000000000 */
[----:B------:R-:W-:Y:S01]  /*b660*/  FMUL.FTZ R44, R52, UR26 ;  /* 0x0000001a342c7c20 */ /* 0x000fe20008410000 */
[----:B------:R-:W-:Y:S01]  /*b670*/  @!P1 LEA R33, R33, UR45, 0x3 ;  /* 0x0000002d21219c11 */ /* 0x000fe2000f8e18ff */
[----:B------:R-:W-:Y:S01]  /*b680*/  FMUL.FTZ R47, R58, UR26 ;  /* 0x0000001a3a2f7c20 */ /* 0x000fe20008410000 */
[----:B------:R-:W-:Y:S01]  /*b690*/  FMUL.FTZ R66, R73, UR26 ;  /* 0x0000001a49427c20 */ /* 0x000fe20008410000 */
[----:B------:R-:W-:Y:S01]  /*b6a0*/  FMUL.FTZ R52, R60, UR26 ;  /* 0x0000001a3c347c20 */ /* 0x000fe20008410000 */
[----:B------:R-:W-:Y:S01]  /*b6b0*/  FMUL.FTZ R58, R68, UR26 ;  /* 0x0000001a443a7c20 */ /* 0x000fe20008410000 */
[----:B------:R-:W-:Y:S02]  /*b6c0*/  @!P1 VIADD R73, R33, 0x16840 ;  /* 0x0001684021499836 */ /* 0x000fe40000000000 */
        /* <DEDUP_REMOVED lines=38> */
[----:B------:R-:W0:Y:S03]  /*b930*/  MUFU.TANH R4, R4 ;  /* 0x0000000400047308 */ /* 0x000e260000002400 */
[----:B---3--:R-:W-:-:S04]  /*b940*/  IMAD R33, R82, UR41, R33 ;  /* 0x0000002952217c24 */ /* 0x008fc8000f8e0221 */
[----:B------:R-:W-:Y:S01]  /*b950*/  VIADD R33, R33, -UR25 ;  /* 0x8000001921217c36 */ /* 0x000fe20008000000 */
[----:B------:R-:W1:Y:S03]  /*b960*/  MUFU.TANH R8, R8 ;  /* 0x0000000800087308 */ /* 0x000e660000002400 */
[----:B------:R-:W-:Y:S01]  /*b970*/  VIADD R81, R33, UR24 ;  /* 0x0000001821517c36 */ /* 0x000fe20008000000 */
[----:B------:R-:W-:Y:S02]  /*b980*/  WARPGROUP.DEPBAR.LE gsb0, 0x0 ;  /* 0x00008000000079c5 */ /* 0x000fe40000010000 */
[----:B------:R-:W-:-:S06]  /*b990*/  WARPGROUP.ARRIVE ;  /* 0x00000000000079c5 */ /* 0x000fcc0000000000 */
[----:B------:R-:W2:Y:S01]  /*b9a0*/  S2R R151, SR_TID.X ;  /* 0x0000000000977919 */ /* 0x000ea20000002100 */
[----:B------:R-:W3:Y:S01]  /*b9b0*/  MUFU.TANH R6, R6 ;  /* 0x0000000600067308 */ /* 0x000ee20000002400 */
[----:B------:R-:W-:Y:S01]  /*b9c0*/  VIADD R83, R33, UR21 ;  /* 0x0000001521537c36 */ /* 0x000fe20008000000 */
[----:B------:R-:W-:Y:S01]  /*b9d0*/  HGMMA.64x64x16.F32 R88, R144, gdesc[UR4].tnspB, R88, gsb0 ;  /* 0x40e0000490587df0 */ /* 0x000fe20008000858 */
[----:B------:R-:W-:Y:S01]  /*b9e0*/  UIADD3 UR6, UR10, 0x100, URZ ;  /* 0x000001000a067890 */ /* 0x000fe2000fffe03f */
[----:B------:R-:W-:-:S04]  /*b9f0*/  UMOV UR7, 0x40000040 ;  /* 0x4000004000077882 */ /* 0x000fc80000000000 */
[----:B------:R-:W4:Y:S08]  /*ba00*/  MUFU.TANH R9, R9 ;  /* 0x0000000900097308 */ /* 0x000f300000002400 */
[----:B------:R-:W0:Y:S08]  /*ba10*/  MUFU.TANH R10, R10 ;  /* 0x0000000a000a7308 */ /* 0x000e300000002400 */
[----:B------:R-:W0:Y:S01]  /*ba20*/  MUFU.TANH R11, R11 ;  /* 0x0000000b000b7308 */ /* 0x000e220000002400 */
[----:B--2---:R-:W-:-:S07]  /*ba30*/  ISETP.GE.U32.AND P2, PT, R151, 0x180, PT ;  /* 0x000001809700780c */ /* 0x004fce0003f46070 */
[----:B------:R-:W2:Y:S01]  /*ba40*/  MUFU.TANH R12, R12 ;  /* 0x0000000c000c7308 */ /* 0x000ea20000002400 */
[----:B------:R-:W-:Y:S02]  /*ba50*/  SEL R77, R32, 0x9, !P2 ;  /* 0x00000009204d7807 */ /* 0x000fe40005000000 */
[----:B------:R-:W5:Y:S05]  /*ba60*/  SHFL.IDX PT, R32, R80, RZ, 0x1c1f ;  /* 0x001c1fff50207589 */ /* 0x000f6a00000e0000 */
[----:B------:R-:W0:Y:S08]  /*ba70*/  MUFU.TANH R13, R13 ;  /* 0x0000000d000d7308 */ /* 0x000e300000002400 */
[----:B------:R-:W0:Y:S08]  /*ba80*/  MUFU.TANH R14, R14 ;  /* 0x0000000e000e7308 */ /* 0x000e300000002400 */
[----:B------:R-:W0:Y:S01]  /*ba90*/  MUFU.TANH R15, R15 ;  /* 0x0000000f000f7308 */ /* 0x000e220000002400 */
[----:B-----5:R-:W-:-:S02]  /*baa0*/  IMAD.IADD R85, R81, 0x1, R32 ;  /* 0x0000000151557824 */ /* 0x020fc400078e0220 */
[----:B------:R-:W-:-:S05]  /*bab0*/  IMAD.IADD R84, R83, 0x1, R32 ;  /* 0x0000000153547824 */ /* 0x000fca00078e0220 */
        /* <DEDUP_REMOVED lines=80> */
[----:B------:R-:W-:Y:S03]  /*bfc0*/  HGMMA.64x64x16.F32 R88, R120, gdesc[UR4].tnspB, R88, gsb0 ;  /* 0x40e0000478587df0 */ /* 0x000fe60008000858 */
[----:B------:R-:W-:Y:S02]  /*bfd0*/  WARPGROUP.DEPBAR.LE gsb0, 0x0 ;  /* 0x00008000000079c5 */ /* 0x000fe40000010000 */
[----:B------:R0:W-:Y:S06]  /*bfe0*/  BAR.ARV R77, 0x100 ;  /* 0x0004004d0000751d */ /* 0x0001ec0000002000 */
[----:B------:R5:W-:Y:S02]  /*bff0*/  @!P1 SYNCS.ARRIVE.TRANS64.RED.A1T0 RZ, [R73+URZ], RZ ;  /* 0x000000ff49ff99a7 */ /* 0x000be4000810043f */
[----:B-----5:R-:W-:-:S06]  /*c000*/  FMUL.FTZ R73, R87, UR26 ;  /* 0x0000001a57497c20 */ /* 0x020fcc0008410000 */
[----:B------:R-:W0:Y:S01]  /*c010*/  MUFU.TANH R73, R73 ;  /* 0x0000004900497308 */ /* 0x000e220000002400 */
[----:B-1234-:R-:W-:Y:S05]  /*c020*/  @!P6 BRA `(.L_x_13501) ;  /* 0x00000000005ce947 */ /* 0x01efea0003800000 */
[----:B------:R-:W-:Y:S01]  /*c030*/  IMAD R32, R82, UR41, R32 ;  /* 0x0000002952207c24 */ /* 0x000fe2000f8e0220 */
[----:B------:R-:W-:Y:S03]  /*c040*/  BSSY B0, `(.L_x_13502) ;  /* 0x0000011000007945 */ /* 0x000fe60003800000 */
[----:B0-----:R-:W-:-:S05]  /*c050*/  VIADD R77, R32, -UR25 ;  /* 0x80000019204d7c36 */ /* 0x001fca0008000000 */
        /* <DEDUP_REMOVED lines=10> */
.L_x_13503:
[----:B------:R-:W-:-:S05]  /*c100*/  IMAD.U32 R86, RZ, RZ, UR23 ;  /* 0x00000017ff567e24 */ /* 0x000fca000f8e00ff */
[----:B------:R-:W-:-:S13]  /*c110*/  ISETP.NE.AND P2, PT, R86, 0x1, PT ;  /* 0x000000015600780c */ /* 0x000fda0003f45270 */
[----:B------:R-:W0:Y:S02]  /*c120*/  @P2 LDC.64 R32, c[0x0][0x9e8] ;  /* 0x00027a00ff202b82 */ /* 0x000e240000000a00 */
[----:B0-----:R-:W-:-:S05]  /*c130*/  @P2 IMAD.HI.U32 R32, R77, R32, RZ ;  /* 0x000000204d202227 */ /* 0x001fca00078e00ff */
[----:B------:R-:W-:-:S07]  /*c140*/  @P2 SHF.R.U32.HI R77, RZ, R33, R32 ;  /* 0x00000021ff4d2219 */ /* 0x000fce0000011620 */
.L_x_13504:
[----:B------:R-:W-:Y:S05]  /*c150*/  BSYNC B0 ;  /* 0x0000000000007941 */ /* 0x000fea0003800000 */
.L_x_13502:
[----:B------:R-:W-:-:S04]  /*c160*/  IMAD R77, R77, R86, -R76 ;  /* 0x000000564d4d7224 */ /* 0x000fc800078e0a4c */
[----:B------:R-:W-:-:S05]  /*c170*/  IMAD R77, R16, -0x2, R77 ;  /* 0xfffffffe104d7824 */ /* 0x000fca00078e024d */
[----:B------:R-:W-:Y:S02]  /*c180*/  VIADDMNMX R85, R77, R86, R85, PT ;  /* 0x000000564d557246 */ /* 0x000fe40003800155 */
[----:B------:R-:W-:-:S07]  /*c190*/  VIMNMX R84, R84, R77, !PT ;  /* 0x0000004d54547248 */ /* 0x000fce0007fe0100 */
.L_x_13501:
[----:B------:R-:W-:-:S04]  /*c1a0*/  ISETP.GT.AND P2, PT, R0, -0x1, PT ;  /* 0xffffffff0000780c */ /* 0x000fc80003f44270 */
[C---:B------:R-:W-:Y:S02]  /*c1b0*/  ISETP.GT.AND P4, PT, R84.reuse, RZ, P2 ;  /* 0x000000ff5400720c */ /* 0x040fe40001784270 */
[----:B------:R-:W-:Y:S02]  /*c1c0*/  ISETP.GT.AND P3, PT, R84, 0x1, P2 ;  /* 0x000000015400780c */ /* 0x000fe40001764270 */
[C---:B------:R-:W-:Y:S02]  /*c1d0*/  ISETP.LT.OR P4, PT, R85.reuse, 0x1, P4 ;  /* 0x000000015500780c */ /* 0x040fe40002781670 */
[----:B------:R-:W-:Y:S02]  /*c1e0*/  ISETP.LT.OR P3, PT, R85, 0x2, P3 ;  /* 0x000000025500780c */ /* 0x000fe40001f61670 */
[----:B0-----:R-:W-:Y:S02]  /*c1f0*/  FSEL R32, R4, -INF , !P4 ;  /* 0xff80000004207808 */ /* 0x001fe40006000000 */
[----:B------:R-:W-:Y:S01]  /*c200*/  FSEL R8, R8, -INF , !P3 ;  /* 0xff80000008087808 */ /* 0x000fe20005800000 */
[----:B------:R0:W1:Y:S01]  /*c210*/  SHFL.IDX PT, R4, R80, 0x1, 0x1c1f ;  /* 0x003c1f0050047f89 */ /* 0x00006200000e0000 */
[----:B------:R-:W-:-:S02]  /*c220*/  ISETP.GT.AND P4, PT, R84, 0x8, P2 ;  /* 0x000000085400780c */ /* 0x000fc40001784270 */
[----:B------:R-:W-:Y:S02]  /*c230*/  ISETP.GT.AND P3, PT, R84, 0x9, P2 ;  /* 0x000000095400780c */ /* 0x000fe40001764270 */
[C---:B------:R-:W-:Y:S02]  /*c240*/  ISETP.LT.OR P4, PT, R85.reuse, 0x9, P4 ;  /* 0x000000095500780c */ /* 0x040fe40002781670 */
[----:B------:R-:W-:Y:S02]  /*c250*/  ISETP.LT.OR P3, PT, R85, 0xa, P3 ;  /* 0x0000000a5500780c */ /* 0x000fe40001f61670 */
[----:B------:R-:W-:Y:S02]  /*c260*/  FSEL R33, R10, -INF , !P4 ;  /* 0xff8000000a217808 */ /* 0x000fe40006000000 */
[----:B------:R-:W-:Y:S02]  /*c270*/  FSEL R77, R11, -INF , !P3 ;  /* 0xff8000000b4d7808 */ /* 0x000fe40005800000 */
        /* <DEDUP_REMOVED lines=77> */
[----:B0-----:R-:W-:Y:S01]  /*c750*/  FSEL R80, R74, -INF , !P3 ;  /* 0xff8000004a507808 */ /* 0x001fe20005800000 */
[--C-:B-1----:R-:W-:Y:S01]  /*c760*/  IMAD.IADD R74, R81, 0x1, R4.reuse ;  /* 0x00000001514a7824 */ /* 0x102fe200078e0204 */
[C---:B------:R-:W-:Y:S01]  /*c770*/  ISETP.GT.AND P4, PT, R84.reuse, 0x78, P2 ;  /* 0x000000785400780c */ /* 0x040fe20001784270 */
[----:B------:R-:W-:Y:S01]  /*c780*/  IMAD.IADD R81, R83, 0x1, R4 ;  /* 0x0000000153517824 */ /* 0x000fe200078e0204 */
[----:B------:R-:W-:-:S02]  /*c790*/  ISETP.GT.AND P3, PT, R84, 0x79, P2 ;  /* 0x000000795400780c */ /* 0x000fc40001764270 */
        /* <DEDUP_REMOVED lines=18> */
.L_x_13507:
[----:B------:R-:W-:-:S05]  /*c8c0*/  IMAD.U32 R4, RZ, RZ, UR23 ;  /* 0x00000017ff047e24 */ /* 0x000fca000f8e00ff */
[----:B------:R-:W-:-:S13]  /*c8d0*/  ISETP.NE.AND P3, PT, R4, 0x1, PT ;  /* 0x000000010400780c */ /* 0x000fda0003f65270 */
[----:B------:R-:W0:Y:S02]  /*c8e0*/  @P3 LDC.64 R10, c[0x0][0x9e8] ;  /* 0x00027a00ff0a3b82 */ /* 0x000e240000000a00 */
[----:B0-----:R-:W-:-:S05]  /*c8f0*/  @P3 IMAD.HI.U32 R10, R83, R10, RZ ;  /* 0x0000000a530a3227 */ /* 0x001fca00078e00ff */
[----:B------:R-:W-:-:S07]  /*c900*/  @P3 SHF.R.U32.HI R83, RZ, R11, R10 ;  /* 0x0000000bff533219 */ /* 0x000fce000001160a */
.L_x_13508:
[----:B------:R-:W-:Y:S05]  /*c910*/  BSYNC B0 ;  /* 0x0000000000007941 */ /* 0x000fea0003800000 */
.L_x_13506:
[----:B------:R-:W-:-:S04]  /*c920*/  IMAD R83, R83, R4, -R76 ;  /* 0x0000000453537224 */ /* 0x000fc800078e0a4c */
[----:B------:R-:W-:-:S05]  /*c930*/  IMAD R83, R16, -0x2, R83 ;  /* 0xfffffffe10537824 */ /* 0x000fca00078e0253 */
[----:B------:R-:W-:Y:S02]  /*c940*/  VIADDMNMX R74, R83, R4, R74, PT ;  /* 0x00000004534a7246 */ /* 0x000fe4000380014a */
[----:B------:R-:W-:-:S07]  /*c950*/  VIMNMX R81, R81, R83, !PT ;  /* 0x0000005351517248 */ /* 0x000fce0007fe0100 */
.L_x_13505:
        /* <DEDUP_REMOVED lines=80> */
[----:B------:R-:W-:Y:S02]  /*ce60*/  ISETP.LT.OR P4, PT, R74, 0x42, P4 ;  /* 0x000000424a00780c */ /* 0x000fe40002781670 */
[----:B------:R-:W-:Y:S01]  /*ce70*/  FSEL R39, R39, -INF , !P3 ;  /* 0xff80000027277808 */ /* 0x000fe20005800000 */
[----:B------:R-:W0:Y:S01]  /*ce80*/  SHFL.BFLY PT, R11, R4, 0x1, 0x1f ;  /* 0x0c201f00040b7f89 */ /* 0x000e2200000e0000 */
[C---:B------:R-:W-:Y:S02]  /*ce90*/  ISETP.GT.AND P3, PT, R81.reuse, 0x39, P2 ;  /* 0x000000395100780c */ /* 0x040fe40001764270 */
        /* <DEDUP_REMOVED lines=25> */
[----:B------:R-:W-:Y:S01]  /*d030*/  MUFU.EX2 R83, R83 ;  /* 0x0000005300537308 */ /* 0x000fe20000000800 */
[----:B------:R-:W-:Y:S01]  /*d040*/  FMNMX.FTZ R6, R12, R77, !PT ;  /* 0x0000004d0c067209 */ /* 0x000fe20007810000 */
[--C-:B------:R-:W-:Y:S01]  /*d050*/  FFMA.FTZ R136, R40, UR22, -R11.reuse ;  /* 0x0000001628887c23 */ /* 0x100fe2000801080b */
[----:B------:R-:W-:Y:S01]  /*d060*/  ISETP.GT.AND P4, PT, R81, 0x50, P2 ;  /* 0x000000505100780c */ /* 0x000fe20001784270 */
[--C-:B------:R-:W-:Y:S01]  /*d070*/  FFMA.FTZ R15, R15, UR22, -R11.reuse ;  /* 0x000000160f0f7c23 */ /* 0x100fe2000801080b */
[----:B------:R-:W-:Y:S01]  /*d080*/  FMNMX.FTZ R77, R13, R6, !PT ;  /* 0x000000060d4d7209 */ /* 0x000fe20007810000 */
[--C-:B------:R-:W-:Y:S01]  /*d090*/  FFMA.FTZ R25, R25, UR22, -R11.reuse ;  /* 0x0000001619197c23 */ /* 0x100fe2000801080b */
[----:B------:R-:W-:Y:S01]  /*d0a0*/  ISETP.LT.OR P4, PT, R74, 0x51, P4 ;  /* 0x000000514a00780c */ /* 0x000fe20002781670 */
[----:B------:R-:W-:Y:S01]  /*d0b0*/  MUFU.EX2 R148, R148 ;  /* 0x0000009400947308 */ /* 0x000fe20000000800 */
[----:B------:R-:W-:Y:S01]  /*d0c0*/  FMNMX.FTZ R6, R20, R77, !PT ;  /* 0x0000004d14067209 */ /* 0x000fe20007810000 */
[--C-:B------:R-:W-:Y:S01]  /*d0d0*/  FFMA.FTZ R29, R29, UR22, -R11.reuse ;  /* 0x000000161d1d7c23 */ /* 0x100fe2000801080b */
[----:B------:R-:W-:Y:S01]  /*d0e0*/  FSEL R53, R53, -INF , !P4 ;  /* 0xff80000035357808 */ /* 0x000fe20006000000 */
[--C-:B------:R-:W-:Y:S01]  /*d0f0*/  FFMA.FTZ R142, R34, UR22, -R11.reuse ;  /* 0x00000016228e7c23 */ /* 0x100fe2000801080b */
[----:B------:R-:W-:Y:S01]  /*d100*/  FMNMX.FTZ R77, R21, R6, !PT ;  /* 0x00000006154d7209 */ /* 0x000fe20007810000 */
[--C-:B------:R-:W-:Y:S01]  /*d110*/  FFMA.FTZ R37, R37, UR22, -R11.reuse ;  /* 0x0000001625257c23 */ /* 0x100fe2000801080b */
[----:B------:R-:W-:Y:S01]  /*d120*/  ISETP.GT.AND P4, PT, R81, 0x51, P2 ;  /* 0x000000515100780c */ /* 0x000fe20001784270 */
        /* <DEDUP_REMOVED lines=33> */
[----:B------:R-:W-:Y:S01]  /*d340*/  ISETP.GT.AND P4, PT, R81, 0x60, P2 ;  /* 0x000000605100780c */ /* 0x000fe20001784270 */
        /* <DEDUP_REMOVED lines=8> */
[----:B------:R-:W-:Y:S01]  /*d3d0*/  FFMA.FTZ R122, R78, UR22, -R11 ;  /* 0x000000164e7a7c23 */ /* 0x000fe2000801080b */
[----:B------:R-:W-:-:S02]  /*d3e0*/  ISETP.GT.AND P4, PT, R81, 0x61, P2 ;  /* 0x000000615100780c */ /* 0x000fc40001784270 */
[----:B------:R-:W-:Y:S02]  /*d3f0*/  FMNMX.FTZ R61, R47, R6, !PT ;  /* 0x000000062f3d7209 */ /* 0x000fe40007810000 */
[----:B------:R-:W-:Y:S01]  /*d400*/  ISETP.LT.OR P4, PT, R74, 0x62, P4 ;  /* 0x000000624a00780c */ /* 0x000fe20002781670 */
[----:B------:R-:W-:Y:S01]  /*d410*/  MUFU.EX2 R140, R140 ;  /* 0x0000008c008c7308 */ /* 0x000fe20000000800 */
[----:B------:R-:W-:Y:S02]  /*d420*/  FMNMX.FTZ R6, R48, R61, !PT ;  /* 0x0000003d30067209 */ /* 0x000fe40007810000 */
[----:B------:R-:W-:Y:S02]  /*d430*/  FSEL R14, R63, -INF , !P4 ;  /* 0xff8000003f0e7808 */ /* 0x000fe40006000000 */
[----:B------:R-:W-:Y:S02]  /*d440*/  ISETP.GT.AND P4, PT, R81, 0x68, P2 ;  /* 0x000000685100780c */ /* 0x000fe40001784270 */
[----:B------:R-:W-:Y:S01]  /*d450*/  FMNMX.FTZ R6, R49, R6, !PT ;  /* 0x0000000631067209 */ /* 0x000fe20007810000 */
[----:B------:R-:W-:Y:S01]  /*d460*/  MUFU.EX2 R29, R29 ;  /* 0x0000001d001d7308 */ /* 0x000fe20000000800 */
[----:B------:R-:W-:-:S02]  /*d470*/  ISETP.LT.OR P4, PT, R74, 0x69, P4 ;  /* 0x000000694a00780c */ /* 0x000fc40002781670 */
[----:B------:R-:W-:Y:S02]  /*d480*/  FMNMX.FTZ R6, R51, R6, !PT ;  /* 0x0000000633067209 */ /* 0x000fe40007810000 */
[----:B------:R-:W-:Y:S02]  /*d490*/  FSEL R65, R65, -INF , !P4 ;  /* 0xff80000041417808 */ /* 0x000fe40006000000 */
[----:B------:R-:W-:Y:S01]  /*d4a0*/  FMNMX.FTZ R6, R53, R6, !PT ;  /* 0x0000000635067209 */ /* 0x000fe20007810000 */
[----:B------:R-:W-:Y:S01]  /*d4b0*/  MUFU.EX2 R142, R142 ;  /* 0x0000008e008e7308 */ /* 0x000fe20000000800 */
        /* <DEDUP_REMOVED lines=21> */
[----:B------:R-:W-:Y:S02]  /*d610*/  ISETP.GT.AND P2, PT, R81, 0x79, P2 ;  /* 0x000000795100780c */ /* 0x000fe40001744270 */
[----:B------:R-:W-:Y:S02]  /*d620*/  ISETP.LT.OR P4, PT, R74, 0x79, P4 ;  /* 0x000000794a00780c */ /* 0x000fe40002781670 */
[----:B------:R-:W-:Y:S01]  /*d630*/  FMNMX.FTZ R71, R70, R71, !PT ;  /* 0x0000004746477209 */ /* 0x000fe20007810000 */
[----:B------:R-:W-:Y:S01]  /*d640*/  MUFU.EX2 R45, R45 ;  /* 0x0000002d002d7308 */ /* 0x000fe20000000800 */
[----:B------:R-:W-:-:S02]  /*d650*/  ISETP.LT.OR P2, PT, R74, 0x7a, P2 ;  /* 0x0000007a4a00780c */ /* 0x000fc40001741670 */
[----:B------:R-:W-:Y:S02]  /*d660*/  FSEL R72, R72, -INF , !P4 ;  /* 0xff80000048487808 */ /* 0x000fe40006000000 */
[----:B------:R-:W-:Y:S02]  /*d670*/  FMNMX.FTZ R77, R24, R71, !PT ;  /* 0x00000047184d7209 */ /* 0x000fe40007810000 */
[----:B------:R-:W-:Y:S01]  /*d680*/  FSEL R28, R73, -INF , !P2 ;  /* 0xff800000491c7808 */ /* 0x000fe20005000000 */
[----:B------:R-:W-:Y:S01]  /*d690*/  MUFU.EX2 R132, R132 ;  /* 0x0000008400847308 */ /* 0x000fe20000000800 */
[----:B------:R-:W-:Y:S01]  /*d6a0*/  FMNMX.FTZ R77, R72, R77, !PT ;  /* 0x0000004d484d7209 */ /* 0x000fe20007810000 */
[--C-:B------:R-:W-:Y:S01]  /*d6b0*/  FFMA.FTZ R73, R60, UR22, -R11.reuse ;  /* 0x000000163c497c23 */ /* 0x100fe2000801080b */
[----:B------:R-:W-:Y:S02]  /*d6c0*/  FSEL R32, R4, RZ, P3 ;  /* 0x000000ff04207208 */ /* 0x000fe40001800000 */
[----:B------:R-:W-:Y:S01]  /*d6d0*/  FMNMX.FTZ R6, R28, R77, !PT ;  /* 0x0000004d1c067209 */ /* 0x000fe20007810000 */
[--C-:B------:R-:W-:Y:S01]  /*d6e0*/  FFMA.FTZ R77, R66, UR22, -R11.reuse ;  /* 0x00000016424d7c23 */ /* 0x100fe2000801080b */
[----:B------:R-:W-:Y:S01]  /*d6f0*/  FFMA.FTZ R11, R79, UR22, -R11 ;  /* 0x000000164f0b7c23 */ /* 0x000fe2000801080b */
[----:B------:R-:W-:Y:S01]  /*d700*/  FADD.FTZ R32, -R32, R5 ;  /* 0x0000000520207221 */ /* 0x000fe20000010100 */
[----:B------:R-:W-:Y:S01]  /*d710*/  MUFU.EX2 R63, R50 ;  /* 0x00000032003f7308 */ /* 0x000fe20000000800 */
[----:B------:R-:W0:Y:S02]  /*d720*/  SHFL.BFLY PT, R81, R6, 0x2, 0x1f ;  /* 0x0c401f0006517f89 */ /* 0x000e2400000e0000 */
[----:B------:R-:W-:-:S05]  /*d730*/  FMUL.FTZ R5, R32, UR22 ;  /* 0x0000001620057c20 */ /* 0x000fca0008410000 */
[----:B------:R-:W-:Y:S08]  /*d740*/  MUFU.EX2 R134, R134 ;  /* 0x0000008600867308 */ /* 0x000ff00000000800 */
[----:B------:R-:W1:Y:S08]  /*d750*/  MUFU.EX2 R5, R5 ;  /* 0x0000000500057308 */ /* 0x000e700000000800 */
[----:B------:R-:W-:Y:S01]  /*d760*/  MUFU.EX2 R71, R54 ;  /* 0x0000003600477308 */ /* 0x000fe20000000800 */
[----:B0-----:R-:W-:-:S05]  /*d770*/  FMNMX.FTZ R81, R6, R81, !PT ;  /* 0x0000005106517209 */ /* 0x001fca0007810000 */
[----:B------:R-:W0:Y:S02]  /*d780*/  SHFL.BFLY PT, R6, R81, 0x1, 0x1f ;  /* 0x0c201f0051067f89 */ /* 0x000e2400000e0000 */
[----:B------:R-:W-:Y:S01]  /*d790*/  MUFU.EX2 R128, R128 ;  /* 0x0000008000807308 */ /* 0x000fe20000000800 */
[-C--:B-1----:R-:W-:Y:S01]  /*d7a0*/  FMUL.FTZ R88, R88, R5.reuse ;  /* 0x0000000558587220 */ /* 0x082fe20000410000 */
        /* <DEDUP_REMOVED lines=16> */
[----:B------:R-:W-:Y:S01]  /*d8b0*/  FMUL.FTZ R117, R117, R5 ;  /* 0x0000000575757220 */ /* 0x000fe20000410000 */
[----:B0-----:R-:W-:-:S05]  /*d8c0*/  FMNMX.FTZ R6, R81, R6, !PT ;  /* 0x0000000651067209 */ /* 0x001fca0007810000 */
[----:B------:R-:W-:Y:S01]  /*d8d0*/  MUFU.EX2 R73, R73 ;  /* 0x0000004900497308 */ /* 0x000fe20000000800 */
[C---:B------:R-:W-:Y:S01]  /*d8e0*/  FSETP.NEU.FTZ.AND P2, PT, R6.reuse, -INF , PT ;  /* 0xff8000000600780b */ /* 0x040fe20003f5d000 */
[----:B------:R-:W-:-:S05]  /*d8f0*/  FMUL.FTZ R40, R6, UR22 ;  /* 0x0000001606287c20 */ /* 0x000fca0008410000 */
[----:B------:R-:W-:Y:S01]  /*d900*/  FSEL R40, R40, RZ, P2 ;  /* 0x000000ff28287208 */ /* 0x000fe20001000000 */
[----:B------:R-:W-:Y:S04]  /*d910*/  MUFU.EX2 R124, R124 ;  /* 0x0000007c007c7308 */ /* 0x000fe80000000800 */
        /* <DEDUP_REMOVED lines=8> */
[----:B------:R-:W-:Y:S01]  /*d9a0*/  FFMA.FTZ R145, R20, UR22, -R40 ;  /* 0x0000001614917c23 */ /* 0x000fe20008010828 */
[----:B------:R-:W-:Y:S01]  /*d9b0*/  FADD.FTZ R36, R150, R3 ;  /* 0x0000000396247221 */ /* 0x000fe20000010000 */
[----:B------:R-:W-:Y:S01]  /*d9c0*/  MUFU.EX2 R8, R8 ;  /* 0x0000000800087308 */ /* 0x000fe20000000800 */
[----:B------:R-:W-:-:S02]  /*d9d0*/  IMAD.U32 R13, RZ, RZ, UR27 ;  /* 0x0000001bff0d7e24 */ /* 0x000fc4000f8e00ff */
[----:B------:R-:W-:Y:S01]  /*d9e0*/  FFMA.FTZ R20, R21, UR22, -R40 ;  /* 0x0000001615147c23 */ /* 0x000fe20008010828 */
[----:B------:R-:W-:Y:S01]  /*d9f0*/  FADD.FTZ R3, R33, R36 ;  /* 0x0000002421037221 */ /* 0x000fe20000010000 */
[----:B------:R-:W-:Y:S01]  /*da00*/  FSEL R36, R6, RZ, P2 ;  /* 0x000000ff06247208 */ /* 0x000fe20001000000 */
[--C-:B------:R-:W-:Y:S01]  /*da10*/  FFMA.FTZ R147, R26, UR22, -R40.reuse ;  /* 0x000000161a937c23 */ /* 0x100fe20008010828 */
[----:B------:R-:W-:Y:S01]  /*da20*/  @!P1 LEA R13, R13, UR45, 0x3 ;  /* 0x0000002d0d0d9c11 */ /* 0x000fe2000f8e18ff */
[----:B------:R-:W-:Y:S01]  /*da30*/  FADD.FTZ R38, R144, R3 ;  /* 0x0000000390267221 */ /* 0x000fe20000010000 */
[----:B------:R-:W-:Y:S01]  /*da40*/  MUFU.EX2 R149, R149 ;  /* 0x0000009500957308 */ /* 0x000fe20000000800 */
[----:B------:R-:W-:Y:S01]  /*da50*/  FADD.FTZ R3, -R36, R7 ;  /* 0x0000000724037221 */ /* 0x000fe20000010100 */
[----:B------:R-:W-:Y:S01]  /*da60*/  FFMA.FTZ R26, R27, UR22, -R40 ;  /* 0x000000161b1a7c23 */ /* 0x000fe20008010828 */
[----:B------:R-:W-:Y:S01]  /*da70*/  FADD.FTZ R7, R15, R38 ;  /* 0x000000260f077221 */ /* 0x000fe20000010000 */
[----:B------:R-:W-:-:S02]  /*da80*/  @!P1 VIADD R13, R13, 0x16860 ;  /* 0x000168600d0d9836 */ /* 0x000fc40000000000 */
[----:B------:R-:W-:Y:S01]  /*da90*/  FMUL.FTZ R3, R3, UR22 ;  /* 0x0000001603037c20 */ /* 0x000fe20008410000 */
[--C-:B------:R-:W-:Y:S01]  /*daa0*/  FFMA.FTZ R141, R30, UR22, -R40.reuse ;  /* 0x000000161e8d7c23 */ /* 0x100fe20008010828 */
[----:B------:R-:W-:Y:S01]  /*dab0*/  FADD.FTZ R38, R146, R7 ;  /* 0x0000000792267221 */ /* 0x000fe20000010000 */
[----:B------:R-:W-:Y:S01]  /*dac0*/  MUFU.EX2 R151, R151 ;  /* 0x0000009700977308 */ /* 0x000fe20000000800 */
[----:B------:R-:W-:Y:S01]  /*dad0*/  @!P1 PRMT R13, RZ, 0x654, R13 ;  /* 0x00000654ff0d9816 */ /* 0x000fe2000000000d */
[----:B------:R-:W-:Y:S01]  /*dae0*/  FFMA.FTZ R30, R31, UR22, -R40 ;  /* 0x000000161f1e7c23 */ /* 0x000fe20008010828 */
[----:B------:R-:W-:Y:S01]  /*daf0*/  FADD.FTZ R9, R25, R38 ;  /* 0x0000002619097221 */ /* 0x000fe20000010000 */
[--C-:B------:R-:W-:Y:S01]  /*db00*/  FFMA.FTZ R143, R35, UR22, -R40.reuse ;  /* 0x00000016238f7c23 */ /* 0x100fe20008010828 */
[----:B------:R0:W-:Y:S01]  /*db10*/  @!P1 SYNCS.ARRIVE.TRANS64.RED.A1T0 RZ, [R13+URZ], RZ ;  /* 0x000000ff0dff99a7 */ /* 0x0001e2000810043f */
[--C-:B------:R-:W-:Y:S01]  /*db20*/  FFMA.FTZ R34, R39, UR22, -R40.reuse ;  /* 0x0000001627227c23 */ /* 0x100fe20008010828 */
[----:B------:R-:W-:Y:S01]  /*db30*/  FADD.FTZ R38, R140, R9 ;  /* 0x000000098c267221 */ /* 0x000fe20000010000 */
[----:B------:R1:W2:Y:S01]  /*db40*/  MUFU.EX2 R7, R3 ;  /* 0x0000000300077308 */ /* 0x0002a20000000800 */
[--C-:B------:R-:W-:Y:S01]  /*db50*/  FFMA.FTZ R139, R41, UR22, -R40.reuse ;  /* 0x00000016298b7c23 */ /* 0x100fe20008010828 */
[----:B------:R-:W-:Y:S01]  /*db60*/  FFMA.FTZ R43, R43, UR22, -R40 ;  /* 0x000000162b2b7c23 */ /* 0x000fe20008010828 */
[----:B------:R-:W-:Y:S01]  /*db70*/  FADD.FTZ R9, R29, R38 ;  /* 0x000000261d097221 */ /* 0x000fe20000010000 */
[--C-:B------:R-:W-:Y:S01]  /*db80*/  FFMA.FTZ R133, R47, UR22, -R40.reuse ;  /* 0x000000162f857c23 */ /* 0x100fe20008010828 */
[--C-:B------:R-:W-:Y:S01]  /*db90*/  FFMA.FTZ R38, R48, UR22, -R40.reuse ;  /* 0x0000001630267c23 */ /* 0x100fe20008010828 */
[--C-:B------:R-:W-:Y:S01]  /*dba0*/  FFMA.FTZ R135, R49, UR22, -R40.reuse ;  /* 0x0000001631877c23 */ /* 0x100fe20008010828 */
[----:B------:R-:W-:Y:S01]  /*dbb0*/  FADD.FTZ R42, R142, R9 ;  /* 0x000000098e2a7221 */ /* 0x000fe20000010000 */
[----:B------:R-:W3:Y:S01]  /*dbc0*/  MUFU.EX2 R12, R12 ;  /* 0x0000000c000c7308 */ /* 0x000ee20000000800 */
[--C-:B------:R-:W-:Y:S01]  /*dbd0*/  FFMA.FTZ R129, R53, UR22, -R40.reuse ;  /* 0x0000001635817c23 */ /* 0x100fe20008010828 */
[----:B------:R-:W-:Y:S01]  /*dbe0*/  FFMA.FTZ R55, R55, UR22, -R40 ;  /* 0x0000001637377c23 */ /* 0x000fe20008010828 */
[----:B-1----:R-:W-:Y:S01]  /*dbf0*/  FADD.FTZ R3, R37, R42 ;  /* 0x0000002a25037221 */ /* 0x002fe20000010000 */
[--C-:B------:R-:W-:Y:S01]  /*dc00*/  FFMA.FTZ R131, R59, UR22, -R40.reuse ;  /* 0x000000163b837c23 */ /* 0x100fe20008010828 */
[--C-:B------:R-:W-:Y:S01]  /*dc10*/  FFMA.FTZ R125, R62, UR22, -R40.reuse ;  /* 0x000000163e7d7c23 */ /* 0x100fe20008010828 */
[----:B------:R-:W-:Y:S01]  /*dc20*/  FFMA.FTZ R65, R65, UR22, -R40 ;  /* 0x0000001641417c23 */ /* 0x000fe20008010828 */
[----:B------:R-:W-:Y:S01]  /*dc30*/  FADD.FTZ R44, R136, R3 ;  /* 0x00000003882c7221 */ /* 0x000fe20000010000 */
[----:B------:R-:W0:Y:S01]  /*dc40*/  MUFU.EX2 R145, R145 ;  /* 0x0000009100917308 */ /* 0x000e220000000800 */
[----:B--2---:R-:W-:Y:S01]  /*dc50*/  FFMA.FTZ R42, R7, R2, R8 ;  /* 0x00000002072a7223 */ /* 0x004fe20000010008 */
[----:B------:R-:W-:Y:S01]  /*dc60*/  FFMA.FTZ R2, R51, UR22, -R40 ;  /* 0x0000001633027c23 */ /* 0x000fe20008010828 */
[----:B------:R-:W-:Y:S01]  /*dc70*/  FADD.FTZ R9, R61, R44 ;  /* 0x0000002c3d097221 */ /* 0x000fe20000010000 */
[----:B------:R-:W-:Y:S01]  /*dc80*/  FFMA.FTZ R67, R67, UR22, -R40 ;  /* 0x0000001643437c23 */ /* 0x000fe20008010828 */
[----:B------:R-:W-:Y:S01]  /*dc90*/  FADD.FTZ R42, R149, R42 ;  /* 0x0000002a952a7221 */ /* 0x000fe20000010000 */
[----:B------:R-:W-:Y:S01]  /*dca0*/  FFMA.FTZ R70, R70, UR22, -R40 ;  /* 0x0000001646467c23 */ /* 0x000fe20008010828 */
[----:B------:R-:W-:Y:S01]  /*dcb0*/  FADD.FTZ R44, R138, R9 ;  /* 0x000000098a2c7221 */ /* 0x000fe20000010000 */
[----:B------:R-:W1:Y:S01]  /*dcc0*/  MUFU.EX2 R20, R20 ;  /* 0x0000001400147308 */ /* 0x000e620000000800 */
[----:B------:R-:W-:Y:S01]  /*dcd0*/  FADD.FTZ R3, R151, R42 ;  /* 0x0000002a97037221 */ /* 0x000fe20000010000 */
[--C-:B------:R-:W-:Y:S01]  /*dce0*/  FFMA.FTZ R9, R10, UR22, -R40.reuse ;  /* 0x000000160a097c23 */ /* 0x100fe20008010828 */
[--C-:B------:R-:W-:Y:S01]  /*dcf0*/  FFMA.FTZ R24, R24, UR22, -R40.reuse ;  /* 0x0000001618187c23 */ /* 0x100fe20008010828 */
[----:B------:R-:W-:Y:S01]  /*dd00*/  FFMA.FTZ R72, R72, UR22, -R40 ;  /* 0x0000001648487c23 */ /* 0x000fe20008010828 */
[----:B---3--:R-:W-:Y:S01]  /*dd10*/  FADD.FTZ R42, R12, R3 ;  /* 0x000000030c2a7221 */ /* 0x008fe20000010000 */
[----:B------:R-:W-:Y:S01]  /*dd20*/  FADD.FTZ R3, R45, R44 ;  /* 0x0000002c2d037221 */ /* 0x000fe20000010000 */
[----:B------:R-:W-:Y:S01]  /*dd30*/  FFMA.FTZ R28, R28, UR22, -R40 ;  /* 0x000000161c1c7c23 */ /* 0x000fe20008010828 */
[----:B------:R-:W2:Y:S01]  /*dd40*/  MUFU.EX2 R147, R147 ;  /* 0x0000009300937308 */ /* 0x000ea20000000800 */
[----:B0-----:R-:W-:Y:S01]  /*dd50*/  FADD.FTZ R13, R145, R42 ;  /* 0x0000002a910d7221 */ /* 0x001fe20000010000 */
[----:B------:R-:W-:Y:S01]  /*dd60*/  FADD.FTZ R42, R132, R3 ;  /* 0x00000003842a7221 */ /* 0x000fe20000010000 */
[----:B------:R-:W-:Y:S01]  /*dd70*/  FFMA.FTZ R3, R14, UR22, -R40 ;  /* 0x000000160e037c23 */ /* 0x000fe20008010828 */
[----:B------:R-:W-:Y:S01]  /*dd80*/  F2FP.F16.F32.PACK_AB R144, R15, R144 ;  /* 0x000000900f90723e */ /* 0x000fe200000000ff */
[----:B------:R-:W-:Y:S01]  /*dd90*/  UMOV UR27, UR37 ;  /* 0x00000025001b7c82 */ /* 0x000fe20008000000 */
[----:B------:R-:W-:Y:S01]  /*dda0*/  FADD.FTZ R21, R63, R42 ;  /* 0x0000002a3f157221 */ /* 0x000fe20000010000 */
[----:B------:R-:W-:Y:S01]  /*ddb0*/  ISETP.GT.AND P2, PT, R0, UR43, PT ;  /* 0x0000002b00007c0c */ /* 0x000fe2000bf44270 */
[----:B------:R-:W0:Y:S01]  /*ddc0*/  MUFU.EX2 R26, R26 ;  /* 0x0000001a001a7308 */ /* 0x000e220000000800 */
        /* <DEDUP_REMOVED lines=8> */
[----:B--2---:R-:W-:Y:S01]  /*de50*/  FADD.FTZ R13, R147, R10 ;  /* 0x0000000a930d7221 */ /* 0x004fe20000010000 */
[----:B------:R-:W-:Y:S01]  /*de60*/  FADD.FTZ R42, R128, R21 ;  /* 0x00000015802a7221 */ /* 0x000fe20000010000 */
[-C--:B------:R-:W-:Y:S01]  /*de70*/  FMUL.FTZ R98, R98, R7.reuse ;  /* 0x0000000762627220 */ /* 0x080fe20000410000 */
[-C--:B------:R-:W-:Y:S01]  /*de80*/  FMUL.FTZ R99, R99, R7.reuse ;  /* 0x0000000763637220 */ /* 0x080fe20000410000 */
[-C--:B------:R-:W-:Y:S01]  /*de90*/  FMUL.FTZ R102, R102, R7.reuse ;  /* 0x0000000766667220 */ /* 0x080fe20000410000 */
[----:B------:R-:W-:Y:S01]  /*dea0*/  FADD.FTZ R21, R57, R42 ;  /* 0x0000002a39157221 */ /* 0x000fe20000010000 */
        /* <DEDUP_REMOVED lines=15> */
[----:B------:R-:W-:Y:S01]  /*dfa0*/  FMUL.FTZ R119, R119, R7 ;  /* 0x0000000777777220 */ /* 0x000fe20000410000 */
[----:B------:R-:W-:Y:S01]  /*dfb0*/  F2FP.F16.F32.PACK_AB R148, R83, R148 ;  /* 0x000000945394723e */ /* 0x000fe200000000ff */
[----:B------:R-:W1:Y:S01]  /*dfc0*/  MUFU.EX2 R32, R32 ;  /* 0x0000002000207308 */ /* 0x000e620000000800 */
[----:B--2---:R-:W-:Y:S01]  /*dfd0*/  FADD.FTZ R14, R30, R13 ;  /* 0x0000000d1e0e7221 */ /* 0x004fe20000010000 */
[----:B------:R-:W-:Y:S01]  /*dfe0*/  F2FP.F16.F32.PACK_AB R150, R33, R150 ;  /* 0x000000962196723e */ /* 0x000fe200000000ff */
[----:B------:R-:W-:Y:S01]  /*dff0*/  VIADD R0, R0, 0xffffffff ;  /* 0xffffffff00007836 */ /* 0x000fe20000000000 */
[----:B------:R-:W-:Y:S01]  /*e000*/  F2FP.F16.F32.PACK_AB R146, R25, R146 ;  /* 0x000000921992723e */ /* 0x000fe200000000ff */
[----:B------:R-:W-:Y:S01]  /*e010*/  IMAD.MOV.U32 R5, RZ, RZ, R4 ;  /* 0x000000ffff057224 */ /* 0x000fe200078e0004 */
[----:B------:R-:W-:Y:S01]  /*e020*/  F2FP.F16.F32.PACK_AB R140, R29, R140 ;  /* 0x0000008c1d8c723e */ /* 0x000fe200000000ff */
[----:B------:R-:W-:Y:S01]  /*e030*/  IMAD.MOV.U32 R7, RZ, RZ, R6 ;  /* 0x000000ffff077224 */ /* 0x000fe200078e0006 */
        /* <DEDUP_REMOVED lines=8> */
[----:B------:R-:W-:Y:S02]  /*e0c0*/  F2FP.F16.F32.PACK_AB R134, R71, R134 ;  /* 0x000000864786723e */ /* 0x000fe400000000ff */
[----:B------:R-:W-:-:S02]  /*e0d0*/  F2FP.F16.F32.PACK_AB R128, R57, R128 ;  /* 0x000000803980723e */ /* 0x000fc400000000ff */
[----:B------:R-:W-:Y:S01]  /*e0e0*/  MUFU.EX2 R139, R139 ;  /* 0x0000008b008b7308 */ /* 0x000fe20000000800 */
[----:B--2---:R-:W-:Y:S01]  /*e0f0*/  FADD.FTZ R13, R137, R40 ;  /* 0x00000028890d7221 */ /* 0x004fe20000010000 */
[----:B------:R-:W-:Y:S02]  /*e100*/  F2FP.F16.F32.PACK_AB R130, R73, R130 ;  /* 0x000000824982723e */ /* 0x000fe400000000ff */
[----:B------:R-:W-:Y:S02]  /*e110*/  F2FP.F16.F32.PACK_AB R149, R149, R8 ;  /* 0x000000089595723e */ /* 0x000fe400000000ff */
[----:B------:R-:W-:Y:S02]  /*e120*/  F2FP.F16.F32.PACK_AB R151, R12, R151 ;  /* 0x000000970c97723e */ /* 0x000fe400000000ff */
[----:B------:R-:W1:Y:S01]  /*e130*/  MUFU.EX2 R77, R77 ;  /* 0x0000004d004d7308 */ /* 0x000e620000000800 */
[----:B0-----:R-:W-:Y:S01]  /*e140*/  FADD.FTZ R40, R34, R13 ;  /* 0x0000000d22287221 */ /* 0x001fe20000010000 */
[----:B------:R-:W-:-:S02]  /*e150*/  F2FP.F16.F32.PACK_AB R145, R20, R145 ;  /* 0x000000911491723e */ /* 0x000fc400000000ff */
[----:B------:R-:W-:Y:S02]  /*e160*/  F2FP.F16.F32.PACK_AB R147, R26, R147 ;  /* 0x000000931a93723e */ /* 0x000fe400000000ff */
[----:B------:R-:W-:Y:S02]  /*e170*/  F2FP.F16.F32.PACK_AB R141, R30, R141 ;  /* 0x0000008d1e8d723e */ /* 0x000fe400000000ff */
[----:B------:R-:W-:Y:S01]  /*e180*/  MUFU.EX2 R36, R43 ;  /* 0x0000002b00247308 */ /* 0x000fe20000000800 */
[----:B------:R-:W-:Y:S02]  /*e190*/  F2FP.F16.F32.PACK_AB R143, R32, R143 ;  /* 0x0000008f208f723e */ /* 0x000fe400000000ff */
[----:B------:R-:W-:-:S05]  /*e1a0*/  F2FP.F16.F32.PACK_AB R137, R34, R137 ;  /* 0x000000892289723e */ /* 0x000fca00000000ff */
[----:B------:R-:W0:Y:S01]  /*e1b0*/  MUFU.EX2 R126, R126 ;  /* 0x0000007e007e7308 */ /* 0x000e220000000800 */
[C---:B-1----:R-:W-:Y:S01]  /*e1c0*/  FADD.FTZ R13, R77.reuse, R42 ;  /* 0x0000002a4d0d7221 */ /* 0x042fe20000010000 */
        /* <DEDUP_REMOVED lines=12> */
[----:B-1----:R-:W-:Y:S01]  /*e290*/  FADD.FTZ R9, R139, R40 ;  /* 0x000000288b097221 */ /* 0x002fe20000010000 */
[----:B------:R-:W-:-:S03]  /*e2a0*/  F2FP.F16.F32.PACK_AB R139, R36, R139 ;  /* 0x0000008b248b723e */ /* 0x000fc600000000ff */
[----:B------:R-:W-:-:S03]  /*e2b0*/  FADD.FTZ R40, R36, R9 ;  /* 0x0000000924287221 */ /* 0x000fc60000010000 */
[----:B------:R-:W-:Y:S01]  /*e2c0*/  MUFU.EX2 R2, R2 ;  /* 0x0000000200027308 */ /* 0x000fe20000000800 */
[----:B------:R-:W-:Y:S01]  /*e2d0*/  FADD.FTZ R9, R133, R40 ;  /* 0x0000002885097221 */ /* 0x000fe20000010000 */
[----:B------:R-:W-:-:S03]  /*e2e0*/  F2FP.F16.F32.PACK_AB R133, R38, R133 ;  /* 0x000000852685723e */ /* 0x000fc600000000ff */
[----:B------:R-:W-:-:S03]  /*e2f0*/  FADD.FTZ R40, R38, R9 ;  /* 0x0000000926287221 */ /* 0x000fc60000010000 */
[----:B------:R-:W1:Y:S01]  /*e300*/  MUFU.EX2 R122, R122 ;  /* 0x0000007a007a7308 */ /* 0x000e620000000800 */
[C---:B0-----:R-:W-:Y:S01]  /*e310*/  FADD.FTZ R9, R75.reuse, R42 ;  /* 0x0000002a4b097221 */ /* 0x041fe20000010000 */
[----:B------:R-:W-:-:S06]  /*e320*/  F2FP.F16.F32.PACK_AB R120, R75, R120 ;  /* 0x000000784b78723e */ /* 0x000fcc00000000ff */
[----:B------:R-:W0:Y:S08]  /*e330*/  MUFU.EX2 R129, R129 ;  /* 0x0000008100817308 */ /* 0x000e300000000800 */
[----:B------:R-:W2:Y:S01]  /*e340*/  MUFU.EX2 R10, R55 ;  /* 0x00000037000a7308 */ /* 0x000ea20000000800 */
[----:B-1----:R-:W-:-:S07]  /*e350*/  FADD.FTZ R42, R122, R9 ;  /* 0x000000097a2a7221 */ /* 0x002fce0000010000 */
[----:B------:R-:W1:Y:S08]  /*e360*/  MUFU.EX2 R131, R131 ;  /* 0x0000008300837308 */ /* 0x000e700000000800 */
[----:B------:R3:W-:Y:S08]  /*e370*/  MUFU.EX2 R15, R3 ;  /* 0x00000003000f7308 */ /* 0x0007f00000000800 */
[----:B------:R-:W4:Y:S01]  /*e380*/  MUFU.EX2 R125, R125 ;  /* 0x0000007d007d7308 */ /* 0x000f220000000800 */
[----:B---3--:R-:W-:Y:S01]  /*e390*/  FADD.FTZ R3, R135, R40 ;  /* 0x0000002887037221 */ /* 0x008fe20000010000 */
[----:B------:R-:W-:-:S03]  /*e3a0*/  F2FP.F16.F32.PACK_AB R135, R2, R135 ;  /* 0x000000870287723e */ /* 0x000fc600000000ff */
[----:B------:R-:W-:-:S03]  /*e3b0*/  FADD.FTZ R40, R2, R3 ;  /* 0x0000000302287221 */ /* 0x000fc60000010000 */
[----:B------:R-:W3:Y:S01]  /*e3c0*/  MUFU.EX2 R65, R65 ;  /* 0x0000004100417308 */ /* 0x000ee20000000800 */
[----:B0-----:R-:W-:Y:S01]  /*e3d0*/  FADD.FTZ R9, R129, R40 ;  /* 0x0000002881097221 */ /* 0x001fe20000010000 */
[----:B--2---:R-:W-:-:S03]  /*e3e0*/  F2FP.F16.F32.PACK_AB R129, R10, R129 ;  /* 0x000000810a81723e */ /* 0x004fc600000000ff */
[----:B------:R-:W-:-:S03]  /*e3f0*/  FADD.FTZ R40, R10, R9 ;  /* 0x000000090a287221 */ /* 0x000fc60000010000 */
[----:B------:R-:W0:Y:S01]  /*e400*/  MUFU.EX2 R67, R67 ;  /* 0x0000004300437308 */ /* 0x000e220000000800 */
[----:B-1----:R-:W-:Y:S01]  /*e410*/  FADD.FTZ R9, R131, R40 ;  /* 0x0000002883097221 */ /* 0x002fe20000010000 */
[----:B------:R-:W-:-:S03]  /*e420*/  F2FP.F16.F32.PACK_AB R131, R14, R131 ;  /* 0x000000830e83723e */ /* 0x000fc600000000ff */
[----:B------:R-:W-:-:S03]  /*e430*/  FADD.FTZ R40, R14, R9 ;  /* 0x000000090e287221 */ /* 0x000fc60000010000 */
[----:B------:R-:W1:Y:S01]  /*e440*/  MUFU.EX2 R121, R70 ;  /* 0x0000004600797308 */ /* 0x000e620000000800 */
[----:B----4-:R-:W-:Y:S01]  /*e450*/  FADD.FTZ R40, R125, R40 ;  /* 0x000000287d287221 */ /* 0x010fe20000010000 */
[----:B------:R-:W-:-:S03]  /*e460*/  F2FP.F16.F32.PACK_AB R125, R15, R125 ;  /* 0x0000007d0f7d723e */ /* 0x000fc600000000ff */
[----:B------:R-:W-:-:S03]  /*e470*/  FADD.FTZ R40, R15, R40 ;  /* 0x000000280f287221 */ /* 0x000fc60000010000 */
[----:B------:R-:W2:Y:S01]  /*e480*/  MUFU.EX2 R24, R24 ;  /* 0x0000001800187308 */ /* 0x000ea20000000800 */
[----:B---3--:R-:W-:Y:S01]  /*e490*/  FADD.FTZ R40, R65, R40 ;  /* 0x0000002841287221 */ /* 0x008fe20000010000 */
[----:B0-----:R-:W-:-:S03]  /*e4a0*/  F2FP.F16.F32.PACK_AB R127, R67, R65 ;  /* 0x00000041437f723e */ /* 0x001fc600000000ff */
[----:B------:R-:W-:-:S03]  /*e4b0*/  FADD.FTZ R40, R67, R40 ;  /* 0x0000002843287221 */ /* 0x000fc60000010000 */
        /* <DEDUP_REMOVED lines=12> */
.L_x_13492:
[----:B------:R-:W-:Y:S06]  /*e580*/  BAR.ARV 0x8, 0x200 ;  /* 0x0208000000007b1d */ /* 0x000fec0000002000 */
[----:B------:R-:W-:Y:S05]  /*e590*/  @!P0 BRA `(.L_x_13510) ;  /* 0x0000000000048947 */ /* 0x000fea0003800000 */
[----:B------:R-:W-:Y:S01]  /*e5a0*/  BPT.TRAP 0x1 ;  /* 0x000000040000795c */ /* 0x000fe20000300000 */
.L_x_13510:
[----:B------:R-:W-:Y:S01]  /*e5b0*/  ULEA UR5, UR37, UR45, 0x3 ;  /* 0x0000002d25057291 */ /* 0x000fe2000f8e183f */
[----:B------:R-:W-:-:S05]  /*e5c0*/  IMAD.U32 R0, RZ, RZ, UR36 ;  /* 0x00000024ff007e24 */ /* 0x000fca000f8e00ff */
[----:B------:R-:W-:-:S04]  /*e5d0*/  SHF.L.U32 R0, R0, 0x1f, RZ ;  /* 0x0000001f00007819 */ /* 0x000fc800000006ff */
[----:B------:R0:W1:Y:S01]  /*e5e0*/  SYNCS.PHASECHK.TRANS64.TRYWAIT P2, [UR5+0x16850], R0 ;  /* 0x01685000ff0075a7 */ /* 0x0000620008040145 */
[----:B------:R-:W-:Y:S05]  /*e5f0*/  @!P0 BRA `(.L_x_13511) ;  /* 0x0000000000048947 */ /* 0x000fea0003800000 */
[----:B------:R-:W-:Y:S01]  /*e600*/  BPT.TRAP 0x1 ;  /* 0x000000040000795c */ /* 0x000fe20000300000 */
.L_x_13511:
[----:B-1----:R-:W-:Y:S05]  /*e610*/  @P2 BRA `(.L_x_13512) ;  /* 0x0000000000082947 */ /* 0x002fea0003800000 */
[----:B------:R-:W1:Y:S02]  /*e620*/  SYNCS.PHASECHK.TRANS64.TRYWAIT P0, [UR5+0x16850], R0 ;  /* 0x01685000ff0075a7 */ /* 0x000e640008000145 */
[----:B-1----:R-:W-:Y:S05]  /*e630*/  @!P0 BRA `(.L_x_13513) ;  /* 0x0000005c00d88947 */ /* 0x002fea0003800000 */
.L_x_13512:
[----:B------:R-:W-:Y:S01]  /*e640*/  UIADD3 UR45, UR45, 0x400, URZ ;  /* 0x000004002d2d7890 */ /* 0x000fe2000fffe03f */
[----:B------:R-:W-:Y:S01]  /*e650*/  WARPGROUP.ARRIVE ;  /* 0x00000000000079c5 */ /* 0x000fe20000000000 */
[----:B------:R-:W-:Y:S01]  /*e660*/  UMOV UR7, 0x40000040 ;  /* 0x4000004000077882 */ /* 0x000fe20000000000 */
[----:B01----:R-:W0:Y:S01]  /*e670*/  SHFL.BFLY PT, R0, R3, 0x2, 0x1f ;  /* 0x0c401f0003007f89 */ /* 0x003e2200000e0000 */
[----:B------:R-:W-:Y:S01]  /*e680*/  USHF.R.U32.HI UR45, URZ, 0x4, UR45 ;  /* 0x000000043f2d7899 */ /* 0x000fe2000801162d */
[----:B------:R-:W-:Y:S01]  /*e690*/  CS2R R26, SRZ ;  /* 0x00000000001a7805 */ /* 0x000fe2000001ff00 */
[----:B------:R-:W-:Y:S01]  /*e6a0*/  IMAD.U32 R10, RZ, RZ, UR22 ;  /* 0x00000016ff0a7e24 */ /* 0x000fe2000f8e00ff */
[----:B------:R-:W1:Y:S01]  /*e6b0*/  SHFL.BFLY PT, R5, R2, 0x2, 0x1f ;  /* 0x0c401f0002057f89 */ /* 0x000e6200000e0000 */
[----:B------:R-:W-:Y:S01]  /*e6c0*/  ULOP3.LUT UR4, UR45, 0x3fff, URZ, 0xc0, !UPT ;  /* 0x00003fff2d047892 */ /* 0x000fe2000f8ec03f */
[----:B------:R-:W-:Y:S01]  /*e6d0*/  IMAD.MOV.U32 R30, RZ, RZ, -0x800000 ;  /* 0xff800000ff1e7424 */ /* 0x000fe200078e00ff */
[----:B------:R-:W-:-:S02]  /*e6e0*/  UIADD3 UR46, UR46, 0x1, URZ ;  /* 0x000000012e2e7890 */ /* 0x000fc4000fffe03f */
[----:B------:R-:W-:Y:S02]  /*e6f0*/  ULEA UR4, UR37, UR4, 0xa ;  /* 0x0000000425047291 */ /* 0x000fe4000f8e503f */
[----:B------:R-:W-:-:S04]  /*e700*/  UIADD3 UR37, UR37, 0x1, URZ ;  /* 0x0000000125257890 */ /* 0x000fc8000fffe03f */
[----:B------:R-:W-:Y:S01]  /*e710*/  UISETP.NE.AND UP0, UPT, UR37, 0x2, UPT ;  /* 0x000000022500788c */ /* 0x000fe2000bf05270 */
[----:B------:R-:W-:Y:S02]  /*e720*/  UMOV UR6, UR4 ;  /* 0x0000000400067c82 */ /* 0x000fe40008000000 */
[----:B------:R-:W-:Y:S01]  /*e730*/  HGMMA.64x64x16.F32 R88, R148, gdesc[UR4].tnspB, R88, gsb0 ;  /* 0x40e0000494587df0 */ /* 0x000fe20008000858 */
[----:B------:R-:W-:Y:S01]  /*e740*/  UIADD3 UR6, UR4, 0x80, URZ ;  /* 0x0000008004067890 */ /* 0x000fe2000fffe03f */
[----:B------:R-:W-:Y:S01]  /*e750*/  UMOV UR7, 0x40000040 ;  /* 0x4000004000077882 */ /* 0x000fe20000000000 */
[----:B------:R-:W-:Y:S01]  /*e760*/  USEL UR37, UR37, URZ, UP0 ;  /* 0x0000003f25257287 */ /* 0x000fe20008000000 */
[----:B0-----:R-:W-:Y:S01]  /*e770*/  FADD.FTZ R0, R0, R3 ;  /* 0x0000000300007221 */ /* 0x001fe20000010000 */
[----:B------:R-:W-:Y:S02]  /*e780*/  IMAD.U32 R3, RZ, RZ, UR22 ;  /* 0x00000016ff037e24 */ /* 0x000fe4000f8e00ff */
[----:B-1----:R-:W-:-:S02]  /*e790*/  FADD.FTZ R7, R5, R2 ;  /* 0x0000000205077221 */ /* 0x002fc40000010000 */
[----:B------:R-:W0:Y:S04]  /*e7a0*/  SHFL.BFLY PT, R5, R0, 0x1, 0x1f ;  /* 0x0c201f0000057f89 */ /* 0x000e2800000e0000 */
[----:B------:R-:W1:Y:S01]  /*e7b0*/  SHFL.BFLY PT, R8, R7, 0x1, 0x1f ;  /* 0x0c201f0007087f89 */ /* 0x000e6200000e0000 */
[----:B0-----:R-:W-:Y:S01]  /*e7c0*/  FADD.FTZ R9, R0, R5 ;  /* 0x0000000500097221 */ /* 0x001fe20000010000 */
[----:B------:R-:W-:Y:S02]  /*e7d0*/  IMAD.MOV.U32 R0, RZ, RZ, -0x800000 ;  /* 0xff800000ff007424 */ /* 0x000fe400078e00ff */
[----:B-1----:R-:W-:Y:S02]  /*e7e0*/  FADD.FTZ R8, R7, R8 ;  /* 0x0000000807087221 */ /* 0x002fe40000010000 */
[----:B------:R-:W-:Y:S01]  /*e7f0*/  FSETP.NE.FTZ.AND P0, PT, R9, RZ, PT ;  /* 0x000000ff0900720b */ /* 0x000fe20003f15000 */
[----:B------:R-:W-:-:S02]  /*e800*/  IMAD.U32 R7, RZ, RZ, UR5 ;  /* 0x00000005ff077e24 */ /* 0x000fc4000f8e00ff */
[----:B------:R-:W-:Y:S02]  /*e810*/  FSETP.NE.FTZ.AND P2, PT, R8, RZ, PT ;  /* 0x000000ff0800720b */ /* 0x000fe40003f55000 */
[----:B------:R-:W-:-:S05]  /*e820*/  @!P1 VIADD R7, R7, 0x16860 ;  /* 0x0001686007079836 */ /* 0x000fca0000000000 */
[----:B------:R-:W-:-:S03]  /*e830*/  @!P1 PRMT R7, RZ, 0x654, R7 ;  /* 0x00000654ff079816 */ /* 0x000fc60000000007 */
[----:B------:R-:W0:Y:S01]  /*e840*/  @P0 MUFU.LG2 R2, R9 ;  /* 0x0000000900020308 */ /* 0x000e220000000c00 */
[----:B------:R-:W-:Y:S02]  /*e850*/  @P0 FMUL.FTZ R3, R3, 0.69314718246459960938 ;  /* 0x3f31721803030820 */ /* 0x000fe40000410000 */
[----:B------:R-:W-:-:S05]  /*e860*/  @P2 FMUL.FTZ R10, R10, 0.69314718246459960938 ;  /* 0x3f3172180a0a2820 */ /* 0x000fca0000410000 */
[----:B------:R-:W1:Y:S08]  /*e870*/  @P2 MUFU.LG2 R5, R8 ;  /* 0x0000000800052308 */ /* 0x000e700000000c00 */
[----:B------:R-:W2:Y:S01]  /*e880*/  @P0 MUFU.RCP R26, R9 ;  /* 0x00000009001a0308 */ /* 0x000ea20000001000 */
[----:B0-----:R-:W-:-:S04]  /*e890*/  @P0 FMUL.FTZ R2, R2, 0.69314718246459960938 ;  /* 0x3f31721802020820 */ /* 0x001fc80000410000 */
[----:B------:R-:W-:Y:S01]  /*e8a0*/  @P0 FFMA.FTZ R30, R3, R4, R2 ;  /* 0x00000004031e0223 */ /* 0x000fe20000010002 */
[----:B------:R-:W-:Y:S02]  /*e8b0*/  PLOP3.LUT P0, PT, PT, PT, PT, 0x8, 0x0 ;  /* 0x000000000000781c */ /* 0x000fe40003f0e170 */
[----:B------:R-:W0:Y:S01]  /*e8c0*/  @P2 MUFU.RCP R27, R8 ;  /* 0x00000008001b2308 */ /* 0x000e220000001000 */
[----:B------:R-:W-:Y:S02]  /*e8d0*/  WARPGROUP.DEPBAR.LE gsb0, 0x0 ;  /* 0x00008000000079c5 */ /* 0x000fe40000010000 */
[----:B------:R-:W-:Y:S01]  /*e8e0*/  WARPGROUP.ARRIVE ;  /* 0x00000000000079c5 */ /* 0x000fe20000000000 */
[----:B-1----:R-:W-:-:S04]  /*e8f0*/  @P2 FMUL.FTZ R5, R5, 0.69314718246459960938 ;  /* 0x3f31721805052820 */ /* 0x002fc80000410000 */
[----:B------:R-:W-:Y:S01]  /*e900*/  @P2 FFMA.FTZ R0, R10, R6, R5 ;  /* 0x000000060a002223 */ /* 0x000fe20000010005 */
[----:B------:R-:W-:Y:S01]  /*e910*/  HGMMA.64x64x16.F32 R88, R144, gdesc[UR4].tnspB, R88, gsb0 ;  /* 0x40e0000490587df0 */ /* 0x000fe20008000858 */
[----:B------:R-:W-:Y:S01]  /*e920*/  UIADD3 UR6, UR4, 0x100, URZ ;  /* 0x0000010004067890 */ /* 0x000fe2000fffe03f */
[----:B------:R-:W-:Y:S01]  /*e930*/  UMOV UR7, 0x40000040 ;  /* 0x4000004000077882 */ /* 0x000fe20000000000 */
[----:B------:R-:W-:Y:S02]  /*e940*/  WARPGROUP.DEPBAR.LE gsb0, 0x0 ;  /* 0x00008000000079c5 */ /* 0x000fe40000010000 */
[----:B------:R-:W-:-:S06]  /*e950*/  WARPGROUP.ARRIVE ;  /* 0x00000000000079c5 */ /* 0x000fcc0000000000 */
        /* <DEDUP_REMOVED lines=18> */
[----:B------:R-:W-:Y:S01]  /*ea80*/  UIADD3 UR4, UR4, 0x380, URZ ;  /* 0x0000038004047890 */ /* 0x000fe2000fffe03f */
[----:B------:R-:W-:Y:S02]  /*ea90*/  WARPGROUP.DEPBAR.LE gsb0, 0x0 ;  /* 0x00008000000079c5 */ /* 0x000fe40000010000 */
[----:B------:R-:W-:-:S06]  /*eaa0*/  WARPGROUP.ARRIVE ;  /* 0x00000000000079c5 */ /* 0x000fcc0000000000 */
[----:B------:R-:W-:Y:S01]  /*eab0*/  HGMMA.64x64x16.F32 R88, R124, gdesc[UR4].tnspB, R88, gsb0 ;  /* 0x40e000047c587df0 */ /* 0x000fe20008000858 */
[----:B------:R-:W-:Y:S01]  /*eac0*/  UMOV UR6, UR4 ;  /* 0x0000000400067c82 */ /* 0x000fe20008000000 */
[----:B------:R-:W-:Y:S01]  /*ead0*/  UMOV UR7, 0x40000040 ;  /* 0x4000004000077882 */ /* 0x000fe20000000000 */
[----:B------:R-:W-:-:S04]  /*eae0*/  USEL UR4, URZ, 0x1, UP0 ;  /* 0x000000013f047887 */ /* 0x000fc80008000000 */
[----:B------:R-:W-:Y:S01]  /*eaf0*/  ULOP3.LUT UR36, UR36, UR4, URZ, 0x3c, !UPT ;  /* 0x0000000424247292 */ /* 0x000fe2000f8e3c3f */
[----:B------:R-:W-:Y:S02]  /*eb00*/  WARPGROUP.DEPBAR.LE gsb0, 0x0 ;  /* 0x00008000000079c5 */ /* 0x000fe40000010000 */
[----:B------:R-:W-:-:S06]  /*eb10*/  WARPGROUP.ARRIVE ;  /* 0x00000000000079c5 */ /* 0x000fcc0000000000 */
[----:B------:R-:W-:Y:S03]  /*eb20*/  HGMMA.64x64x16.F32 R88, R120, gdesc[UR4].tnspB, R88, gsb0 ;  /* 0x40e0000478587df0 */ /* 0x000fe60008000858 */
        /* <DEDUP_REMOVED lines=34> */
.L_x_13443:
        /* <DEDUP_REMOVED lines=12> */
[----:B------:R-:W-:Y:S01]  /*ee10*/  USHF.R.S32.HI UR12, URZ, 0x1f, UR42 ;  /* 0x0000001f3f0c7899 */ /* 0x000fe2000801142a */
[----:B------:R-:W-:Y:S01]  /*ee20*/  VIADD R45, R17, UR39 ;  /* 0x00000027112d7c36 */ /* 0x000fe20008000000 */
        /* <DEDUP_REMOVED lines=18> */
[----:B------:R-:W-:Y:S01]  /*ef50*/  ULDC UR5, c[0x0][0xa88] ;  /* 0x0002a20000057ab9 */ /* 0x000fe20000000800 */
[----:B------:R-:W-:Y:S01]  /*ef60*/  BAR.SYNC.DEFER_BLOCKING 0x1, 0x180 ;  /* 0x0046000000007b1d */ /* 0x000fe20000010000 */
[----:B-1----:R-:W-:-:S05]  /*ef70*/  ISETP.NE.AND P1, PT, R32, 0x1, PT ;  /* 0x000000012000780c */ /* 0x002fca0003f25270 */
[----:B------:R-:W-:Y:S01]  /*ef80*/  ULDC.64 UR10, c[0x0][0xaf0] ;  /* 0x0002bc00000a7ab9 */ /* 0x000fe20000000a00 */
[----:B------:R-:W-:Y:S02]  /*ef90*/  MOV R2, R31 ;  /* 0x0000001f00027202 */ /* 0x000fe40000000f00 */
[----:B0-----:R-:W-:-:S03]  /*efa0*/  MOV R3, R4 ;  /* 0x0000000400037202 */ /* 0x001fc60000000f00 */
[--C-:B------:R-:W-:Y:S02]  /*efb0*/  IMAD.WIDE R10, R156, 0x2, R2.reuse ;  /* 0x000000029c0a7825 */ /* 0x100fe400078e0202 */
[----:B------:R-:W0:Y:S02]  /*efc0*/  @P1 LDC R20, c[0x0][0xbec] ;  /* 0x0002fb00ff141b82 */ /* 0x000e240000000800 */
[----:B------:R-:W-:Y:S01]  /*efd0*/  IMAD.WIDE R2, R5, 0x2, R2 ;  /* 0x0000000205027825 */ /* 0x000fe200078e0202 */
[C---:B------:R-:W-:Y:S02]  /*efe0*/  LOP3.LUT R4, R10.reuse, 0x380, RZ, 0xc0, !PT ;  /* 0x000003800a047812 */ /* 0x040fe400078ec0ff */
[----:B------:R-:W-:Y:S02]  /*eff0*/  IADD3 R39, P0, R10, 0x60, RZ ;  /* 0x000000600a277810 */ /* 0x000fe40007f1e0ff */
[----:B------:R-:W-:Y:S01]  /*f000*/  SHF.R.U64 R5, R4, 0x3, RZ ;  /* 0x0000000304057819 */ /* 0x000fe200000012ff */
[----:B------:R-:W1:Y:S01]  /*f010*/  @P1 LDC R43, c[0x0][0xbf0] ;  /* 0x0002fc00ff2b1b82 */ /* 0x000e620000000800 */
[----:B------:R-:W-:Y:S01]  /*f020*/  LOP3.LUT R4, R39, 0x380, RZ, 0xc0, !PT ;  /* 0x0000038027047812 */ /* 0x000fe200078ec0ff */
[----:B------:R-:W-:Y:S01]  /*f030*/  IMAD.X R9, RZ, RZ, R11, P0 ;  /* 0x000000ffff097224 */ /* 0x000fe200000e060b */
[----:B------:R-:W-:-:S02]  /*f040*/  IADD3 R37, P2, R10, 0x40, RZ ;  /* 0x000000400a257810 */ /* 0x000fc40007f5e0ff */
[----:B------:R-:W-:Y:S02]  /*f050*/  SHF.R.U64 R4, R4, 0x3, RZ ;  /* 0x0000000304047819 */ /* 0x000fe400000012ff */
[----:B------:R-:W-:Y:S01]  /*f060*/  IADD3 R33, P3, R10, 0x20, RZ ;  /* 0x000000200a217810 */ /* 0x000fe20007f7e0ff */
[--C-:B------:R-:W-:Y:S01]  /*f070*/  IMAD.X R7, RZ, RZ, R11.reuse, P2 ;  /* 0x000000ffff077224 */ /* 0x100fe200010e060b */
[----:B------:R-:W-:Y:S02]  /*f080*/  LOP3.LUT R6, R37, 0x380, RZ, 0xc0, !PT ;  /* 0x0000038025067812 */ /* 0x000fe400078ec0ff */
[----:B------:R-:W-:Y:S02]  /*f090*/  LOP3.LUT R8, R4, R39, RZ, 0x3c, !PT ;  /* 0x0000002704087212 */ /* 0x000fe400078e3cff */
[----:B------:R-:W-:Y:S01]  /*f0a0*/  LOP3.LUT R10, R5, R10, RZ, 0x3c, !PT ;  /* 0x0000000a050a7212 */ /* 0x000fe200078e3cff */
[----:B------:R-:W-:Y:S01]  /*f0b0*/  IMAD.X R5, RZ, RZ, R11, P3 ;  /* 0x000000ffff057224 */ /* 0x000fe200018e060b */
[----:B------:R-:W-:Y:S01]  /*f0c0*/  LOP3.LUT R4, R33, 0x380, RZ, 0xc0, !PT ;  /* 0x0000038021047812 */ /* 0x000fe200078ec0ff */
[----:B0-----:R-:W-:Y:S01]  /*f0d0*/  @P1 IMAD.HI.U32 R20, R45, R20, RZ ;  /* 0x000000142d141227 */ /* 0x001fe200078e00ff */
[----:B------:R-:W-:-:S02]  /*f0e0*/  SHF.R.U64 R6, R6, 0x3, RZ ;  /* 0x0000000306067819 */ /* 0x000fc400000012ff */
[----:B------:R-:W-:Y:S02]  /*f0f0*/  IADD3 R39, P3, R2, 0x1800, RZ ;  /* 0x0000180002277810 */ /* 0x000fe40007f7e0ff */
[----:B------:R-:W-:Y:S02]  /*f100*/  SHF.R.U64 R4, R4, 0x3, RZ ;  /* 0x0000000304047819 */ /* 0x000fe400000012ff */
[----:B------:R-:W-:Y:S01]  /*f110*/  LOP3.LUT R6, R6, R37, RZ, 0x3c, !PT ;  /* 0x0000002506067212 */ /* 0x000fe200078e3cff */
[----:B------:R-:W-:Y:S01]  /*f120*/  IMAD.X R29, RZ, RZ, R3, P3 ;  /* 0x000000ffff1d7224 */ /* 0x000fe200018e0603 */
[----:B------:R-:W-:Y:S02]  /*f130*/  LOP3.LUT R28, R39, 0x380, RZ, 0xc0, !PT ;  /* 0x00000380271c7812 */ /* 0x000fe400078ec0ff */
[----:B------:R-:W-:Y:S02]  /*f140*/  IADD3 R37, P2, R2, 0x3000, RZ ;  /* 0x0000300002257810 */ /* 0x000fe40007f5e0ff */
[----:B------:R-:W-:Y:S01]  /*f150*/  LOP3.LUT R4, R4, R33, RZ, 0x3c, !PT ;  /* 0x0000002104047212 */ /* 0x000fe200078e3cff */
[----:B------:R-:W-:Y:S01]  /*f160*/  IMAD.MOV.U32 R33, RZ, RZ, R45 ;  /* 0x000000ffff217224 */ /* 0x000fe200078e002d */
[----:B------:R-:W-:Y:S01]  /*f170*/  SHF.R.U64 R28, R28, 0x3, RZ ;  /* 0x000000031c1c7819 */ /* 0x000fe200000012ff */
[----:B------:R-:W-:Y:S01]  /*f180*/  IMAD.X R21, RZ, RZ, R3, P2 ;  /* 0x000000ffff157224 */ /* 0x000fe200010e0603 */
[----:B------:R-:W-:-:S02]  /*f190*/  LOP3.LUT R36, R37, 0x380, RZ, 0xc0, !PT ;  /* 0x0000038025247812 */ /* 0x000fc400078ec0ff */
[----:B-1----:R-:W-:Y:S02]  /*f1a0*/  @P1 SHF.R.U32.HI R33, RZ, R43, R20 ;  /* 0x0000002bff211219 */ /* 0x002fe40000011614 */
[----:B------:R-:W-:Y:S02]  /*f1b0*/  LOP3.LUT R28, R28, R39, RZ, 0x3c, !PT ;  /* 0x000000271c1c7212 */ /* 0x000fe400078e3cff */
[----:B------:R-:W-:Y:S01]  /*f1c0*/  SHF.R.U64 R20, R36, 0x3, RZ ;  /* 0x0000000324147819 */ /* 0x000fe200000012ff */
[----:B------:R-:W-:Y:S01]  /*f1d0*/  IMAD.MOV R39, RZ, RZ, -R33 ;  /* 0x000000ffff277224 */ /* 0x000fe200078e0a21 */
[----:B------:R-:W-:Y:S01]  /*f1e0*/  MOV R44, R10 ;  /* 0x0000000a002c7202 */ /* 0x000fe20000000f00 */
[----:B------:R-:W-:Y:S01]  /*f1f0*/  IMAD.U32 R36, RZ, RZ, UR8 ;  /* 0x00000008ff247e24 */ /* 0x000fe2000f8e00ff */
[----:B------:R-:W-:Y:S01]  /*f200*/  LOP3.LUT R20, R20, R37, RZ, 0x3c, !PT ;  /* 0x0000002514147212 */ /* 0x000fe200078e3cff */
[----:B------:R-:W-:Y:S01]  /*f210*/  IMAD R37, R32, R39, R45 ;  /* 0x0000002720257224 */ /* 0x000fe200078e022d */
[----:B------:R-:W-:Y:S01]  /*f220*/  SHF.R.S32.HI R11, RZ, 0x1f, R33 ;  /* 0x0000001fff0b7819 */ /* 0x000fe20000011421 */
[----:B------:R-:W-:Y:S01]  /*f230*/  ULDC.64 UR8, c[0x0][0xae8] ;  /* 0x0002ba0000087ab9 */ /* 0x000fe20000000a00 */
[----:B------:R-:W-:-:S02]  /*f240*/  IADD3 R10, P0, R33, UR6, RZ ;  /* 0x00000006210a7c10 */ /* 0x000fc4000ff1e0ff */
[----:B------:R-:W-:Y:S02]  /*f250*/  SHF.R.S32.HI R33, RZ, 0x1f, R37 ;  /* 0x0000001fff217819 */ /* 0x000fe40000011425 */
[----:B------:R-:W-:Y:S01]  /*f260*/  IADD3.X R11, R11, UR7, R36, P0, !PT ;  /* 0x000000070b0b7c10 */ /* 0x000fe200087fe424 */
[----:B------:R-:W-:Y:S01]  /*f270*/  ULDC.64 UR6, c[0x0][0xb88] ;  /* 0x0002e20000067ab9 */ /* 0x000fe20000000a00 */
[----:B------:R-:W-:Y:S01]  /*f280*/  MOV R40, R8 ;  /* 0x0000000800287202 */ /* 0x000fe20000000f00 */
[----:B------:R-:W-:Y:S01]  /*f290*/  IMAD R8, R33, UR6, RZ ;  /* 0x0000000621087c24 */ /* 0x000fe2000f8e02ff */
[----:B------:R-:W-:Y:S01]  /*f2a0*/  MOV R42, R6 ;  /* 0x00000006002a7202 */ /* 0x000fe20000000f00 */
[----:B------:R-:W-:Y:S01]  /*f2b0*/  IMAD.WIDE.U32 R6, R37, UR6, R10 ;  /* 0x0000000625067c25 */ /* 0x000fe2000f8e000a */
[----:B------:R-:W-:Y:S02]  /*f2c0*/  LOP3.LUT P0, RZ, R153, 0x3, RZ, 0xc0, !PT ;  /* 0x0000000399ff7812 */ /* 0x000fe4000780c0ff */
[----:B------:R-:W-:Y:S01]  /*f2d0*/  MOV R43, R4 ;  /* 0x00000004002b7202 */ /* 0x000fe20000000f00 */
[----:B------:R-:W-:Y:S01]  /*f2e0*/  IMAD R37, R37, UR7, R8 ;  /* 0x0000000725257c24 */ /* 0x000fe2000f8e0208 */
[----:B------:R-:W-:Y:S01]  /*f2f0*/  ULDC.64 UR6, c[0x0][0xb50] ;  /* 0x0002d40000067ab9 */ /* 0x000fe20000000a00 */
[----:B------:R-:W-:Y:S01]  /*f300*/  VIADD R10, R155, UR39 ;  /* 0x000000279b0a7c36 */ /* 0x000fe20008000000 */
[----:B------:R-:W-:Y:S01]  /*f310*/  LEA R45, P5, R6, UR6, 0x2 ;  /* 0x00000006062d7c11 */ /* 0x000fe2000f8a10ff */
[----:B------:R-:W-:Y:S01]  /*f320*/  IMAD R33, R32, UR5, RZ ;  /* 0x0000000520217c24 */ /* 0x000fe2000f8e02ff */
[----:B------:R-:W-:Y:S01]  /*f330*/  F2FP.F16.F32.PACK_AB R4, R89, R34 ;  /* 0x000000225904723e */ /* 0x000fe200000000ff */
[----:B------:R-:W-:Y:S01]  /*f340*/  IMAD.IADD R7, R7, 0x1, R37 ;  /* 0x0000000107077824 */ /* 0x000fe200078e0225 */
[----:B------:R-:W-:Y:S01]  /*f350*/  F2FP.F16.F32.PACK_AB R5, R91, R90 ;  /* 0x0000005a5b05723e */ /* 0x000fe200000000ff */
[C---:B------:R-:W-:Y:S01]  /*f360*/  VIADD R8, R10.reuse, 0x8 ;  /* 0x000000080a087836 */ /* 0x040fe20000000000 */
[----:B------:R-:W-:Y:S01]  /*f370*/  ISETP.GE.OR P4, PT, R10, R33, P0 ;  /* 0x000000210a00720c */ /* 0x000fe20000786670 */
[----:B------:R-:W-:Y:S01]  /*f380*/  SHFL.IDX PT, R36, R45, RZ, 0x1c1f ;  /* 0x001c1fff2d247589 */ /* 0x000fe200000e0000 */
[----:B------:R-:W-:-:S02]  /*f390*/  LEA.HI.X R46, R6, UR7, R7, 0x2, P5 ;  /* 0x00000007062e7c11 */ /* 0x000fc4000a8f1407 */
[----:B------:R-:W-:Y:S01]  /*f3a0*/  ISETP.GE.OR P0, PT, R8, R33, P0 ;  /* 0x000000210800720c */ /* 0x000fe20000706670 */
[----:B------:R-:W-:Y:S01]  /*f3b0*/  SHFL.IDX PT, R38, R45, 0x1, 0x1c1f ;  /* 0x003c1f002d267f89 */ /* 0x000fe200000e0000 */
[----:B------:R-:W-:Y:S02]  /*f3c0*/  F2FP.F16.F32.PACK_AB R6, R93, R92 ;  /* 0x0000005c5d06723e */ /* 0x000fe400000000ff */
[----:B------:R-:W-:Y:S01]  /*f3d0*/  F2FP.F16.F32.PACK_AB R7, R95, R94 ;  /* 0x0000005e5f07723e */ /* 0x000fe200000000ff */
[----:B------:R-:W0:Y:S01]  /*f3e0*/  SHFL.IDX PT, R37, R46, RZ, 0x1c1f ;  /* 0x001c1fff2e257589 */ /* 0x000e2200000e0000 */
[----:B------:R-:W-:Y:S02]  /*f3f0*/  F2FP.F16.F32.PACK_AB R8, R97, R96 ;  /* 0x000000606108723e */ /* 0x000fe400000000ff */
[----:B------:R-:W-:Y:S01]  /*f400*/  F2FP.F16.F32.PACK_AB R9, R99, R98 ;  /* 0x000000626309723e */ /* 0x000fe200000000ff */
[----:B------:R-:W-:Y:S01]  /*f410*/  STSM.16.M88.4 [R44], R4 ;  /* 0x000000042c007844 */ /* 0x000fe20000000200 */
[----:B------:R-:W-:-:S02]  /*f420*/  F2FP.F16.F32.PACK_AB R10, R101, R100 ;  /* 0x00000064650a723e */ /* 0x000fc400000000ff */
[----:B------:R-:W-:Y:S01]  /*f430*/  F2FP.F16.F32.PACK_AB R11, R103, R102 ;  /* 0x00000066670b723e */ /* 0x000fe200000000ff */
[----:B------:R-:W1:Y:S01]  /*f440*/  SHFL.IDX PT, R39, R46, 0x1, 0x1c1f ;  /* 0x003c1f002e277f89 */ /* 0x000e6200000e0000 */
[----:B------:R-:W-:-:S03]  /*f450*/  LOP3.LUT R35, R2, 0x380, RZ, 0xc0, !PT ;  /* 0x0000038002237812 */ /* 0x000fc600078ec0ff */
[----:B------:R2:W-:Y:S01]  /*f460*/  STSM.16.M88.4 [R43], R8 ;  /* 0x000000082b007844 */ /* 0x0005e20000000200 */
[----:B------:R-:W-:-:S03]  /*f470*/  SHF.R.U64 R35, R35, 0x3, RZ ;  /* 0x0000000323237819 */ /* 0x000fc600000012ff */
[----:B------:R-:W-:Y:S01]  /*f480*/  STSM.16.M88.4 [R42], R12 ;  /* 0x0000000c2a007844 */ /* 0x000fe20000000200 */
[----:B------:R-:W-:Y:S01]  /*f490*/  LOP3.LUT R34, R35, R2, RZ, 0x3c, !PT ;  /* 0x0000000223227212 */ /* 0x000fe200078e3cff */
[----:B------:R-:W-:Y:S02]  /*f4a0*/  IMAD.MOV.U32 R35, RZ, RZ, R3 ;  /* 0x000000ffff237224 */ /* 0x000fe400078e0003 */
[----:B------:R-:W-:Y:S01]  /*f4b0*/  STSM.16.M88.4 [R40], R24 ;  /* 0x0000001828007844 */ /* 0x000fe20000000200 */
[----:B------:R-:W-:Y:S06]  /*f4c0*/  BAR.SYNC.DEFER_BLOCKING 0x1, 0x180 ;  /* 0x0046000000007b1d */ /* 0x000fec0000010000 */
[----:B0-----:R0:W-:Y:S04]  /*f4d0*/  @!P4 ST.E desc[UR48][R36.64], R30 ;  /* 0x0000001e2400c985 */ /* 0x0011e8000c101930 */
[----:B-1----:R1:W-:Y:S04]  /*f4e0*/  @!P0 ST.E desc[UR48][R38.64], R0 ;  /* 0x0000000026008985 */ /* 0x0023e8000c101930 */
[----:B------:R-:W3:Y:S04]  /*f4f0*/  LD.E.128 R4, desc[UR48][R34.64] ;  /* 0x0000003022047980 */ /* 0x000ee8000c101d00 */
[----:B--2---:R-:W2:Y:S01]  /*f500*/  LD.E.128 R8, desc[UR48][R28.64] ;  /* 0x000000301c087980 */ /* 0x004ea2000c101d00 */
[----:B0-----:R-:W0:Y:S03]  /*f510*/  @P1 LDC R37, c[0x0][0xbf0] ;  /* 0x0002fc00ff251b82 */ /* 0x001e260000000800 */
[----:B------:R4:W2:Y:S01]  /*f520*/  LD.E.128 R12, desc[UR48][R20.64] ;  /* 0x00000030140c7980 */ /* 0x0008a2000c101d00 */
[----:B------:R-:W-:Y:S01]  /*f530*/  IADD3 R27, P0, R2, 0x4800, RZ ;  /* 0x00004800021b7810 */ /* 0x000fe20007f1e0ff */
[----:B-1----:R-:W-:Y:S01]  /*f540*/  IMAD R0, R18, 0x30, R152 ;  /* 0x0000003012007824 */ /* 0x002fe200078e0298 */
[----:B------:R-:W-:-:S02]  /*f550*/  UIMAD UR5, UR12, UR8, URZ ;  /* 0x000000080c0572a4 */ /* 0x000fc4000f8e023f */
[----:B------:R-:W-:Y:S01]  /*f560*/  UIMAD.WIDE.U32 UR6, UR42, UR8, URZ ;  /* 0x000000082a0672a5 */ /* 0x000fe2000f8e003f */
[----:B------:R-:W-:Y:S01]  /*f570*/  IMAD.X R25, RZ, RZ, R3, P0 ;  /* 0x000000ffff197224 */ /* 0x000fe200000e0603 */
[----:B------:R-:W-:Y:S01]  /*f580*/  LOP3.LUT R2, R27, 0x380, RZ, 0xc0, !PT ;  /* 0x000003801b027812 */ /* 0x000fe200078ec0ff */
[----:B------:R-:W1:Y:S01]  /*f590*/  @P1 LDC R3, c[0x0][0xbec] ;  /* 0x0002fb00ff031b82 */ /* 0x000e620000000800 */
[----:B----4-:R-:W-:Y:S01]  /*f5a0*/  VIADD R20, R0, UR39 ;  /* 0x0000002700147c36 */ /* 0x010fe20008000000 */
[----:B------:R-:W-:Y:S01]  /*f5b0*/  UIMAD UR5, UR42, UR9, UR5 ;  /* 0x000000092a0572a4 */ /* 0x000fe2000f8e0205 */
[----:B------:R-:W-:Y:S01]  /*f5c0*/  SHF.R.U64 R2, R2, 0x3, RZ ;  /* 0x0000000302027819 */ /* 0x000fe200000012ff */
[----:B------:R-:W-:Y:S02]  /*f5d0*/  UIMAD UR8, UR13, UR10, URZ ;  /* 0x0000000a0d0872a4 */ /* 0x000fe4000f8e023f */
[----:B------:R-:W-:Y:S01]  /*f5e0*/  UIADD3 UR7, UR7, UR5, URZ ;  /* 0x0000000507077290 */ /* 0x000fe2000fffe03f */
[----:B------:R-:W-:Y:S01]  /*f5f0*/  IMAD.MOV.U32 R21, RZ, RZ, R20 ;  /* 0x000000ffff157224 */ /* 0x000fe200078e0014 */
[----:B------:R-:W-:Y:S01]  /*f600*/  UIMAD UR5, UR40, UR11, UR8 ;  /* 0x0000000b280572a4 */ /* 0x000fe2000f8e0208 */
[----:B------:R-:W-:Y:S01]  /*f610*/  LOP3.LUT R24, R2, R27, RZ, 0x3c, !PT ;  /* 0x0000001b02187212 */ /* 0x000fe200078e3cff */
[----:B------:R-:W-:-:S03]  /*f620*/  UIMAD.WIDE.U32 UR40, UR40, UR10, UR6 ;  /* 0x0000000a282872a5 */ /* 0x000fc6000f8e0006 */
[----:B------:R-:W-:Y:S01]  /*f630*/  ULDC.64 UR6, c[0x0][0xae0] ;  /* 0x0002b80000067ab9 */ /* 0x000fe20000000a00 */
[----:B-1----:R-:W-:Y:S01]  /*f640*/  @P1 IMAD.HI.U32 R0, R20, R3, RZ ;  /* 0x0000000314001227 */ /* 0x002fe200078e00ff */
[----:B------:R-:W5:Y:S01]  /*f650*/  LD.E.128 R24, desc[UR48][R24.64] ;  /* 0x0000003018187980 */ /* 0x000f62000c101d00 */
[----:B------:R-:W-:Y:S02]  /*f660*/  UIADD3 UR5, UR41, UR5, URZ ;  /* 0x0000000529057290 */ /* 0x000fe4000fffe03f */
[----:B------:R-:W-:Y:S01]  /*f670*/  IMAD.U32 R3, RZ, RZ, UR41 ;  /* 0x00000029ff037e24 */ /* 0x000fe2000f8e00ff */
[----:B0-----:R-:W-:Y:S01]  /*f680*/  @P1 SHF.R.U32.HI R21, RZ, R37, R0 ;  /* 0x00000025ff151219 */ /* 0x001fe20000011600 */
[----:B------:R-:W-:Y:S01]  /*f690*/  IMAD.U32 R2, RZ, RZ, UR40 ;  /* 0x00000028ff027e24 */ /* 0x000fe2000f8e00ff */
[----:B------:R-:W-:Y:S01]  /*f6a0*/  @!PT LDS RZ, [RZ] ;  /* 0x00000000fffff984 */ /* 0x000fe20000000800 */
[----:B------:R-:W-:Y:S01]  /*f6b0*/  @!PT LDS RZ, [RZ] ;  /* 0x00000000fffff984 */ /* 0x000fe20000000800 */
[----:B------:R-:W-:Y:S01]  /*f6c0*/  @!PT LDS RZ, [RZ] ;  /* 0x00000000fffff984 */ /* 0x000fe20000000800 */
[----:B------:R-:W-:Y:S01]  /*f6d0*/  @!PT LDS RZ, [RZ] ;  /* 0x00000000fffff984 */ /* 0x000fe20000000800 */
[----:B------:R0:W-:Y:S06]  /*f6e0*/  MEMBAR.ALL.CTA ;  /* 0x0000000000007992 */ /* 0x0001ec0000008000 */
[----:B0-----:R-:W0:Y:S01]  /*f6f0*/  FENCE.VIEW.ASYNC.S ;  /* 0x00000000000073c6 */ /* 0x001e220000000000 */
[----:B------:R-:W-:Y:S01]  /*f700*/  IMAD.U32 R3, RZ, RZ, UR5 ;  /* 0x00000005ff037e24 */ /* 0x000fe2000f8e00ff */
[--C-:B------:R-:W-:Y:S01]  /*f710*/  SHF.R.S32.HI R0, RZ, 0x1f, R21.reuse ;  /* 0x0000001fff007819 */ /* 0x100fe20000011415 */
[----:B------:R-:W-:Y:S01]  /*f720*/  IMAD.MOV R29, RZ, RZ, -R21 ;  /* 0x000000ffff1d7224 */ /* 0x000fe200078e0a15 */
[----:B------:R-:W-:Y:S01]  /*f730*/  ULDC UR5, c[0x0][0xac8] ;  /* 0x0002b20000057ab9 */ /* 0x000fe20000000800 */
[----:B------:R-:W-:-:S04]  /*f740*/  IMAD.WIDE.U32 R2, R21, UR6, R2 ;  /* 0x0000000615027c25 */ /* 0x000fc8000f8e0002 */
[----:B------:R-:W-:Y:S02]  /*f750*/  IMAD R0, R0, UR6, RZ ;  /* 0x0000000600007c24 */ /* 0x000fe4000f8e02ff */
[----:B------:R-:W-:Y:S02]  /*f760*/  IMAD R29, R32, R29, R20 ;  /* 0x0000001d201d7224 */ /* 0x000fe400078e0214 */
[----:B------:R-:W-:Y:S01]  /*f770*/  IMAD R35, R21, UR7, R0 ;  /* 0x0000000715237c24 */ /* 0x000fe2000f8e0200 */
[----:B------:R-:W-:Y:S01]  /*f780*/  ULDC.64 UR6, c[0x0][0xad8] ;  /* 0x0002b60000067ab9 */ /* 0x000fe20000000a00 */
[----:B------:R-:W-:Y:S01]  /*f790*/  VIADD R36, R152, UR39 ;  /* 0x0000002798247c36 */ /* 0x000fe20008000000 */
[----:B------:R-:W-:Y:S01]  /*f7a0*/  SHF.R.S32.HI R0, RZ, 0x1f, R29 ;  /* 0x0000001fff007819 */ /* 0x000fe2000001141d */
[----:B------:R-:W-:Y:S02]  /*f7b0*/  IMAD.IADD R3, R3, 0x1, R35 ;  /* 0x0000000103037824 */ /* 0x000fe400078e0223 */
[----:B------:R-:W-:-:S02]  /*f7c0*/  VIADD R31, R31, 0x16820 ;  /* 0x000168201f1f7836 */ /* 0x000fc40000000000 */
[----:B------:R-:W-:Y:S02]  /*f7d0*/  IMAD R0, R0, UR6, RZ ;  /* 0x0000000600007c24 */ /* 0x000fe4000f8e02ff */
[----:B------:R-:W-:Y:S01]  /*f7e0*/  IMAD.WIDE.U32 R2, R29, UR6, R2 ;  /* 0x000000061d027c25 */ /* 0x000fe2000f8e0002 */
[----:B------:R-:W-:-:S03]  /*f7f0*/  PRMT R31, RZ, 0x654, R31 ;  /* 0x00000654ff1f7816 */ /* 0x000fc6000000001f */
[----:B------:R-:W-:Y:S01]  /*f800*/  IMAD R21, R29, UR7, R0 ;  /* 0x000000071d157c24 */ /* 0x000fe2000f8e0200 */
[----:B------:R-:W-:Y:S01]  /*f810*/  ULDC.64 UR6, c[0x0][0xa80] ;  /* 0x0002a00000067ab9 */ /* 0x000fe20000000a00 */
[----:B------:R-:W-:Y:S01]  /*f820*/  VIADD R0, R36, 0x30 ;  /* 0x0000003024007836 */ /* 0x000fe20000000000 */
[C---:B------:R-:W-:Y:S01]  /*f830*/  LEA R30, P0, R2.reuse, UR6, 0x1 ;  /* 0x00000006021e7c11 */ /* 0x040fe2000f8008ff */
[----:B------:R-:W-:Y:S01]  /*f840*/  IMAD.IADD R3, R3, 0x1, R21 ;  /* 0x0000000103037824 */ /* 0x000fe200078e0215 */
[----:B0-----:R0:W-:Y:S03]  /*f850*/  SYNCS.ARRIVE.TRANS64.RED.A1T0 RZ, [R31+URZ], RZ ;  /* 0x000000ff1fff79a7 */ /* 0x0011e6000810043f */
[----:B------:R-:W1:Y:S01]  /*f860*/  SHFL.IDX PT, R20, R30, RZ, 0x181f ;  /* 0x00181fff1e147589 */ /* 0x000e6200000e0000 */
[----:B------:R-:W-:Y:S01]  /*f870*/  LEA.HI.X R32, R2, UR7, R3, 0x1, P0 ;  /* 0x0000000702207c11 */ /* 0x000fe200080f0c03 */
[C---:B------:R-:W-:Y:S01]  /*f880*/  VIADD R2, R36.reuse, 0x60 ;  /* 0x0000006024027836 */ /* 0x040fe20000000000 */
[C---:B------:R-:W-:Y:S01]  /*f890*/  ISETP.GE.AND P0, PT, R19.reuse, UR5, PT ;  /* 0x0000000513007c0c */ /* 0x040fe2000bf06270 */
[----:B------:R-:W4:Y:S03]  /*f8a0*/  SHFL.IDX PT, R28, R30, 0x1, 0x181f ;  /* 0x00381f001e1c7f89 */ /* 0x000f2600000e0000 */
[-C--:B------:R-:W-:Y:S01]  /*f8b0*/  ISETP.GE.OR P1, PT, R36, R33.reuse, P0 ;  /* 0x000000212400720c */ /* 0x080fe20000726670 */
[----:B------:R-:W0:Y:S01]  /*f8c0*/  SHFL.IDX PT, R42, R30, 0x2, 0x181f ;  /* 0x00581f001e2a7f89 */ /* 0x000e2200000e0000 */
[-C--:B------:R-:W-:Y:S01]  /*f8d0*/  ISETP.GE.OR P2, PT, R0, R33.reuse, P0 ;  /* 0x000000210000720c */ /* 0x080fe20000746670 */
[----:B------:R-:W-:Y:S01]  /*f8e0*/  VIADD R0, R36, 0x90 ;  /* 0x0000009024007836 */ /* 0x000fe20000000000 */
[-C--:B------:R-:W-:Y:S01]  /*f8f0*/  ISETP.GE.OR P3, PT, R2, R33.reuse, P0 ;  /* 0x000000210200720c */ /* 0x080fe20000766670 */
[----:B------:R-:W0:Y:S03]  /*f900*/  SHFL.IDX PT, R34, R32, RZ, 0x181f ;  /* 0x00181fff20227589 */ /* 0x000e2600000e0000 */
[----:B------:R-:W-:Y:S01]  /*f910*/  ISETP.GE.OR P0, PT, R0, R33, P0 ;  /* 0x000000210000720c */ /* 0x000fe20000706670 */
[----:B------:R-:W0:Y:S04]  /*f920*/  SHFL.IDX PT, R38, R32, 0x1, 0x181f ;  /* 0x00381f0020267f89 */ /* 0x000e2800000e0000 */
[----:B------:R-:W0:Y:S01]  /*f930*/  SHFL.IDX PT, R40, R32, 0x2, 0x181f ;  /* 0x00581f0020287f89 */ /* 0x000e2200000e0000 */
[----:B-1----:R-:W-:-:S03]  /*f940*/  @!P1 LEA R2, P4, R19, R20, 0x1 ;  /* 0x0000001413029211 */ /* 0x002fc600078808ff */
[----:B------:R-:W1:Y:S01]  /*f950*/  SHFL.IDX PT, R30, R30, 0x3, 0x181f ;  /* 0x00781f001e1e7f89 */ /* 0x000e6200000e0000 */
[----:B----4-:R-:W-:-:S03]  /*f960*/  @!P2 LEA R20, P5, R19, R28, 0x1 ;  /* 0x0000001c1314a211 */ /* 0x010fc600078a08ff */
[----:B------:R-:W4:Y:S01]  /*f970*/  SHFL.IDX PT, R32, R32, 0x3, 0x181f ;  /* 0x00781f0020207f89 */ /* 0x000f2200000e0000 */
[C---:B0-----:R-:W-:Y:S02]  /*f980*/  @!P3 LEA R28, P6, R19.reuse, R42, 0x1 ;  /* 0x0000002a131cb211 */ /* 0x041fe400078c08ff */
[C-C-:B------:R-:W-:Y:S02]  /*f990*/  @!P1 LEA.HI.X R3, R19.reuse, R34, R157.reuse, 0x1, P4 ;  /* 0x0000002213039211 */ /* 0x140fe400020f0c9d */
[C-C-:B------:R-:W-:Y:S02]  /*f9a0*/  @!P2 LEA.HI.X R21, R19.reuse, R38, R157.reuse, 0x1, P5 ;  /* 0x000000261315a211 */ /* 0x140fe400028f0c9d */
[----:B------:R-:W-:Y:S01]  /*f9b0*/  @!P3 LEA.HI.X R29, R19, R40, R157, 0x1, P6 ;  /* 0x00000028131db211 */ /* 0x000fe200030f0c9d */
[----:B---3--:R0:W-:Y:S04]  /*f9c0*/  @!P1 ST.E.128 desc[UR48][R2.64], R4 ;  /* 0x0000000402009985 */ /* 0x0081e8000c101d30 */
[----:B--2---:R0:W-:Y:S04]  /*f9d0*/  @!P2 ST.E.128 desc[UR48][R20.64], R8 ;  /* 0x000000081400a985 */ /* 0x0041e8000c101d30 */
[----:B------:R0:W-:Y:S01]  /*f9e0*/  @!P3 ST.E.128 desc[UR48][R28.64], R12 ;  /* 0x0000000c1c00b985 */ /* 0x0001e2000c101d30 */
[----:B-1--4-:R-:W-:Y:S05]  /*f9f0*/  @P0 BRA `(.L_x_13516) ;  /* 0x0000000400ec0947 */ /* 0x012fea0003800000 */
[----:B0-----:R-:W-:-:S04]  /*fa00*/  LEA R2, P0, R19, R30, 0x1 ;  /* 0x0000001e13027211 */ /* 0x001fc800078008ff */
[----:B------:R-:W-:-:S05]  /*fa10*/  LEA.HI.X R3, R19, R32, R157, 0x1, P0 ;  /* 0x0000002013037211 */ /* 0x000fca00000f0c9d */
[----:B-----5:R2:W-:Y:S01]  /*fa20*/  ST.E.128 desc[UR48][R2.64], R24 ;  /* 0x0000001802007985 */ /* 0x0205e2000c101d30 */
[----:B------:R-:W-:Y:S05]  /*fa30*/  BRA `(.L_x_13516) ;  /* 0x0000000400dc7947 */ /* 0x000fea0003800000 */
.L_x_13515:
[----:B------:R-:W0:Y:S01]  /*fa40*/  LDC R10, c[0x0][0xbe8] ;  /* 0x0002fa00ff0a7b82 */ /* 0x000e220000000800 */
[----:B------:R-:W1:Y:S01]  /*fa50*/  S2R R0, SR_TID.X ;  /* 0x0000000000007919 */ /* 0x000e620000002100 */
[----:B------:R-:W-:Y:S01]  /*fa60*/  USHF.R.S32.HI UR8, URZ, 0x1f, UR42 ;  /* 0x0000001f3f087899 */ /* 0x000fe2000801142a */
[----:B------:R-:W-:Y:S01]  /*fa70*/  BSSY B1, `(.L_x_13517) ;  /* 0x0000031000017945 */ /* 0x000fe20003800000 */
[----:B------:R-:W-:Y:S01]  /*fa80*/  USHF.R.S32.HI UR9, URZ, 0x1f, UR40 ;  /* 0x0000001f3f097899 */ /* 0x000fe20008011428 */
[----:B------:R-:W-:Y:S01]  /*fa90*/  IMAD R6, R18, 0x30, R152 ;  /* 0x0000003012067824 */ /* 0x000fe200078e0298 */
        /* <DEDUP_REMOVED lines=46> */
.L_x_13518:
[----:B------:R-:W-:Y:S05]  /*fd80*/  BSYNC B1 ;  /* 0x0000000000017941 */ /* 0x000fea0003800000 */
.L_x_13517:
[----:B------:R-:W-:Y:S01]  /*fd90*/  ULDC.64 UR10, c[0x0][0xae8] ;  /* 0x0002ba00000a7ab9 */ /* 0x000fe20000000a00 */
[----:B------:R-:W-:Y:S01]  /*fda0*/  VIADD R6, R6, UR39 ;  /* 0x0000002706067c36 */ /* 0x000fe20008000000 */
[----:B------:R-:W-:Y:S02]  /*fdb0*/  UIMAD UR5, UR8, UR10, URZ ;  /* 0x0000000a080572a4 */ /* 0x000fe4000f8e023f */
[----:B------:R-:W-:Y:S01]  /*fdc0*/  UIMAD.WIDE.U32 UR6, UR42, UR10, URZ ;  /* 0x0000000a2a0672a5 */ /* 0x000fe2000f8e003f */
[----:B0-----:R-:W-:Y:S01]  /*fdd0*/  @P1 IMAD.HI.U32 R0, R6, R9, RZ ;  /* 0x0000000906001227 */ /* 0x001fe200078e00ff */
[----:B------:R-:W-:-:S03]  /*fde0*/  UIMAD UR5, UR42, UR11, UR5 ;  /* 0x0000000b2a0572a4 */ /* 0x000fc6000f8e0205 */
[----:B------:R-:W-:Y:S01]  /*fdf0*/  ULDC.64 UR10, c[0x0][0xaf0] ;  /* 0x0002bc00000a7ab9 */ /* 0x000fe20000000a00 */
[----:B------:R-:W-:Y:S01]  /*fe00*/  UIADD3 UR7, UR7, UR5, URZ ;  /* 0x0000000507077290 */ /* 0x000fe2000fffe03f */
[----:B--2---:R-:W-:Y:S01]  /*fe10*/  IMAD.MOV.U32 R5, RZ, RZ, R6 ;  /* 0x000000ffff057224 */ /* 0x004fe200078e0006 */
[----:B------:R-:W-:Y:S01]  /*fe20*/  UIMAD UR5, UR9, UR10, URZ ;  /* 0x0000000a090572a4 */ /* 0x000fe2000f8e023f */
[----:B-1----:R-:W-:-:S03]  /*fe30*/  @P1 SHF.R.U32.HI R5, RZ, R11, R0 ;  /* 0x0000000bff051219 */ /* 0x002fc60000011600 */
        /* <DEDUP_REMOVED lines=8> */
[----:B------:R-:W-:-:S02]  /*fec0*/  IMAD.U32 R3, RZ, RZ, UR41 ;  /* 0x00000029ff037e24 */ /* 0x000fc4000f8e00ff */
[----:B------:R-:W-:Y:S02]  /*fed0*/  IMAD.U32 R2, RZ, RZ, UR40 ;  /* 0x00000028ff027e24 */ /* 0x000fe4000f8e00ff */
[----:B------:R-:W-:Y:S01]  /*fee0*/  IMAD.U32 R3, RZ, RZ, UR5 ;  /* 0x00000005ff037e24 */ /* 0x000fe2000f8e00ff */
[----:B------:R-:W-:Y:S01]  /*fef0*/  ULDC UR5, c[0x0][0xac8] ;  /* 0x0002b20000057ab9 */ /* 0x000fe20000000800 */
[C---:B------:R-:W-:Y:S01]  /*ff00*/  IMAD R9, R5.reuse, UR7, R0 ;  /* 0x0000000705097c24 */ /* 0x040fe2000f8e0200 */
[----:B------:R-:W-:Y:S01]  /*ff10*/  SHF.R.S32.HI R0, RZ, 0x1f, R7 ;  /* 0x0000001fff007819 */ /* 0x000fe20000011407 */
        /* <DEDUP_REMOVED lines=9> */
[----:B------:R-:W-:Y:S01]  /*ffb0*/  ULDC UR6, c[0x0][0xa88] ;  /* 0x0002a20000067ab9 */ /* 0x000fe20000000800 */
[----:B------:R-:W-:Y:S02]  /*ffc0*/  VIADD R7, R152, UR39 ;  /* 0x0000002798077c36 */ /* 0x000fe40008000000 */
[----:B------:R-:W-:Y:S01]  /*ffd0*/  LEA.HI.X R11, R2, UR7, R5, 0x1, P0 ;  /* 0x00000007020b7c11 */ /* 0x000fe200080f0c05 */
[----:B------:R-:W0:Y:S01]  /*ffe0*/  SHFL.IDX PT, R4, R9, 0x1, 0x181f ;  /* 0x00381f0009047f89 */ /* 0x000e2200000e0000 */
[----:B------:R-:W-:Y:S01]  /*fff0*/  IMAD R20, R10, UR6, RZ ;  /* 0x000000060a147c24 */ /* 0x000fe2000f8e02ff */
[----:B------:R-:W-:Y:S01]  /*10000*/  ISETP.GE.AND P0, PT, R19, UR5, PT ;  /* 0x0000000513007c0c */ /* 0x000fe2000bf06270 */
[C---:B------:R-:W-:Y:S01]  /*10010*/  VIADD R3, R7.reuse, 0x30 ;  /* 0x0000003007037836 */ /* 0x040fe20000000000 */
[----:B------:R-:W1:Y:S01]  /*10020*/  SHFL.IDX PT, R2, R9, RZ, 0x181f ;  /* 0x00181fff09027589 */ /* 0x000e6200000e0000 */
        /* <DEDUP_REMOVED lines=8> */
[----:B------:R-:W4:Y:S04]  /*100b0*/  SHFL.IDX PT, R8, R9, 0x3, 0x181f ;  /* 0x00781f0009087f89 */ /* 0x000f2800000e0000 */
[----:B------:R-:W5:Y:S04]  /*100c0*/  SHFL.IDX PT, R10, R11, 0x1, 0x181f ;  /* 0x00381f000b0a7f89 */ /* 0x000f6800000e0000 */
[----:B------:R-:W5:Y:S01]  /*100d0*/  SHFL.IDX PT, R12, R11, 0x2, 0x181f ;  /* 0x00581f000b0c7f89 */ /* 0x000f6200000e0000 */
[----:B0-----:R-:W-:-:S03]  /*100e0*/  @!P2 LEA R4, P5, R19, R4, 0x1 ;  /* 0x000000041304a211 */ /* 0x001fc600078a08ff */
[----:B------:R-:W0:Y:S01]  /*100f0*/  SHFL.IDX PT, R14, R11, 0x3, 0x181f ;  /* 0x00781f000b0e7f89 */ /* 0x000e2200000e0000 */
[C---:B-1----:R-:W-:Y:S02]  /*10100*/  @!P3 LEA R2, P6, R19.reuse, R2, 0x1 ;  /* 0x000000021302b211 */ /* 0x042fe400078c08ff */
[C---:B--2---:R-:W-:Y:S02]  /*10110*/  @!P1 LEA R6, P4, R19.reuse, R6, 0x1 ;  /* 0x0000000613069211 */ /* 0x044fe400078808ff */
[C---:B---3--:R-:W-:Y:S02]  /*10120*/  @!P3 LEA.HI.X R3, R19.reuse, R0, R157, 0x1, P6 ;  /* 0x000000001303b211 */ /* 0x048fe400030f0c9d */
[----:B----4-:R-:W-:-:S03]  /*10130*/  @!P0 LEA R8, P6, R19, R8, 0x1 ;  /* 0x0000000813088211 */ /* 0x010fc600078c08ff */
[----:B------:R1:W-:Y:S01]  /*10140*/  @!P3 ST.E.128 desc[UR48][R2.64], RZ ;  /* 0x000000ff0200b985 */ /* 0x0003e2000c101d30 */
[C-C-:B-----5:R-:W-:Y:S02]  /*10150*/  @!P2 LEA.HI.X R5, R19.reuse, R10, R157.reuse, 0x1, P5 ;  /* 0x0000000a1305a211 */ /* 0x160fe400028f0c9d */
[----:B------:R-:W-:-:S03]  /*10160*/  @!P1 LEA.HI.X R7, R19, R12, R157, 0x1, P4 ;  /* 0x0000000c13079211 */ /* 0x000fc600020f0c9d */
[----:B------:R1:W-:Y:S01]  /*10170*/  @!P2 ST.E.128 desc[UR48][R4.64], RZ ;  /* 0x000000ff0400a985 */ /* 0x0003e2000c101d30 */
[----:B0-----:R-:W-:-:S03]  /*10180*/  @!P0 LEA.HI.X R9, R19, R14, R157, 0x1, P6 ;  /* 0x0000000e13098211 */ /* 0x001fc600030f0c9d */
[----:B------:R1:W-:Y:S04]  /*10190*/  @!P1 ST.E.128 desc[UR48][R6.64], RZ ;  /* 0x000000ff06009985 */ /* 0x0003e8000c101d30 */
[----:B------:R1:W-:Y:S02]  /*101a0*/  @!P0 ST.E.128 desc[UR48][R8.64], RZ ;  /* 0x000000ff08008985 */ /* 0x0003e4000c101d30 */
.L_x_13516:
[----:B------:R-:W-:Y:S05]  /*101b0*/  BSYNC B0 ;  /* 0x0000000000007941 */ /* 0x000fea0003800000 */
.L_x_13514:
[----:B------:R-:W-:Y:S02]  /*101c0*/  ULDC UR5, c[0x0][0xc38] ;  /* 0x00030e0000057ab9 */ /* 0x000fe40000000800 */
[----:B------:R-:W-:-:S06]  /*101d0*/  UISETP.GE.AND UP0, UPT, UR4, UR5, UPT ;  /* 0x000000050400728c */ /* 0x000fcc000bf06270 */
[----:B------:R-:W-:-:S13]  /*101e0*/  PLOP3.LUT P0, PT, PT, PT, UP0, 0x80, 0x0 ;  /* 0x000000000000781c */ /* 0x000fda0003f0f008 */
[----:B------:R-:W-:Y:S05]  /*101f0*/  @!P0 BRA `(.L_x_13519) ;  /* 0xffffff0800dc8947 */ /* 0x000fea000383ffff */
[----:B------:R-:W-:Y:S05]  /*10200*/  EXIT ;  /* 0x000000000000794d */ /* 0x000fea0003800000 */
.L_x_13433:
        /* <DEDUP_REMOVED lines=28> */
[C---:B------:R-:W-:Y:S01]  /*103d0*/  LOP3.LUT R28, R6.reuse, 0x1f, RZ, 0xc0, !PT ;  /* 0x0000001f061c7812 */ /* 0x040fe200078ec0ff */
[----:B------:R-:W-:Y:S02]  /*103e0*/  IMAD.SHL.U32 R4, R6, 0x10, RZ ;  /* 0x0000001006047824 */ /* 0x000fe400078e00ff */
[----:B------:R-:W-:Y:S01]  /*103f0*/  IMAD.SHL.U32 R3, R5, 0x8, RZ ;  /* 0x0000000805037824 */ /* 0x000fe200078e00ff */
[----:B------:R-:W-:-:S04]  /*10400*/  LOP3.LUT R2, R0, 0x1f8, RZ, 0xc0, !PT ;  /* 0x000001f800027812 */ /* 0x000fc800078ec0ff */
[----:B------:R-:W-:-:S04]  /*10410*/  LOP3.LUT R2, R2, 0x38, R6, 0x78, !PT ;  /* 0x0000003802027812 */ /* 0x000fc800078e7806 */
[----:B------:R-:W-:Y:S02]  /*10420*/  LOP3.LUT R2, R2, 0x200, R3, 0xf8, !PT ;  /* 0x0000020002027812 */ /* 0x000fe400078ef803 */
[----:B------:R-:W-:-:S03]  /*10430*/  SHF.R.U32.HI R3, RZ, 0x3, R5 ;  /* 0x00000003ff037819 */ /* 0x000fc60000011605 */
[----:B------:R-:W-:Y:S01]  /*10440*/  IMAD R26, R2, 0x2, R17 ;  /* 0x00000002021a7824 */ /* 0x000fe200078e0211 */
[----:B------:R-:W-:-:S07]  /*10450*/  LOP3.LUT R0, R3, 0x70, R4, 0xf8, !PT ;  /* 0x0000007003007812 */ /* 0x000fce00078ef804 */
.L_x_13604:
        /* <DEDUP_REMOVED lines=22> */
.L_x_13521:
[----:B------:R-:W-:Y:S01]  /*105c0*/  ULDC UR9, c[0x0][0xc54] ;  /* 0x0003150000097ab9 */ /* 0x000fe20000000800 */
[----:B------:R-:W-:Y:S01]  /*105d0*/  UMOV UR6, UR8 ;  /* 0x0000000800067c82 */ /* 0x000fe20008000000 */
[----:B------:R-:W-:-:S11]  /*105e0*/  UISETP.NE.AND UP0, UPT, UR9, 0x1, UPT ;  /* 0x000000010900788c */ /* 0x000fd6000bf05270 */
[----:B------:R-:W-:Y:S02]  /*105f0*/  @UP0 ULDC.64 UR10, c[0x0][0xc58] ;  /* 0x00031600000a0ab9 */ /* 0x000fe40000000a00 */
[----:B------:R-:W-:-:S04]  /*10600*/  UIMAD.WIDE.U32 UR4, UR8, UR10, URZ ;  /* 0x0000000a080472a5 */ /* 0x000fc8000f8e003f */
[----:B------:R-:W-:-:S04]  /*10610*/  @UP0 USHF.R.U32.HI UR6, URZ, UR11, UR5 ;  /* 0x0000000b3f060299 */ /* 0x000fc80008011605 */
[----:B------:R-:W-:-:S12]  /*10620*/  UIMAD UR4, UR6, UR9, URZ ;  /* 0x00000009060472a4 */ /* 0x000fd8000f8e023f */
.L_x_13522:
        /* <DEDUP_REMOVED lines=48> */
.L_x_13524:
[----:B------:R-:W-:-:S11]  /*10930*/  UISETP.NE.AND UP0, UPT, UR5, 0x1, UPT ;  /* 0x000000010500788c */ /* 0x000fd6000bf05270 */
[----:B------:R-:W-:Y:S02]  /*10940*/  @UP0 ULDC.64 UR12, c[0x0][0x9e8] ;  /* 0x00027a00000c0ab9 */ /* 0x000fe40000000a00 */
[----:B------:R-:W-:-:S04]  /*10950*/  UIMAD.WIDE.U32 UR10, UR9, UR12, URZ ;  /* 0x0000000c090a72a5 */ /* 0x000fc8000f8e003f */
[----:B------:R-:W-:-:S12]  /*10960*/  @UP0 USHF.R.U32.HI UR9, URZ, UR13, UR11 ;  /* 0x0000000d3f090299 */ /* 0x000fd8000801160b */
.L_x_13525:
[----:B------:R-:W-:-:S04]  /*10970*/  UIMAD UR9, UR9, UR5, UR5 ;  /* 0x00000005090972a4 */ /* 0x000fc8000f8e0205 */
[----:B------:R-:W-:-:S04]  /*10980*/  UISETP.LT.AND UP0, UPT, UR4, UR9, UPT ;  /* 0x000000090400728c */ /* 0x000fc8000bf01270 */
[----:B------:R-:W-:-:S12]  /*10990*/  USEL UR4, UR4, UR9, UP0 ;  /* 0x0000000904047287 */ /* 0x000fd80008000000 */
.L_x_13523:
        /* <DEDUP_REMOVED lines=30> */
.L_x_13527:
[----:B------:R-:W-:-:S11]  /*10b80*/  UISETP.NE.AND UP0, UPT, UR5, 0x1, UPT ;  /* 0x000000010500788c */ /* 0x000fd6000bf05270 */
[----:B------:R-:W-:Y:S02]  /*10b90*/  @UP0 ULDC.64 UR10, c[0x0][0x9e8] ;  /* 0x00027a00000a0ab9 */ /* 0x000fe40000000a00 */
[----:B------:R-:W-:-:S04]  /*10ba0*/  UIMAD.WIDE.U32 UR6, UR4, UR10, URZ ;  /* 0x0000000a040672a5 */ /* 0x000fc8000f8e003f */
[----:B------:R-:W-:-:S12]  /*10bb0*/  @UP0 USHF.R.U32.HI UR4, URZ, UR11, UR7 ;  /* 0x0000000b3f040299 */ /* 0x000fd80008011607 */
.L_x_13528:
[----:B------:R-:W-:-:S04]  /*10bc0*/  UIMAD UR4, UR4, UR5, URZ ;  /* 0x00000005040472a4 */ /* 0x000fc8000f8e023f */
[----:B------:R-:W-:-:S04]  /*10bd0*/  UISETP.LT.AND UP0, UPT, UR8, UR4, UPT ;  /* 0x000000040800728c */ /* 0x000fc8000bf01270 */
[----:B------:R-:W-:-:S12]  /*10be0*/  USEL UR8, UR8, UR4, !UP0 ;  /* 0x0000000408087287 */ /* 0x000fd8000c000000 */
.L_x_13526:
        /* <DEDUP_REMOVED lines=16> */
[----:B------:R-:W0:Y:S08]  /*10cf0*/  FLO.U32 R0, UR4 ;  /* 0x0000000400007d00 */ /* 0x000e3000080e0000 */
[----:B------:R-:W1:Y:S01]  /*10d00*/  POPC R5, UR4 ;  /* 0x0000000400057d09 */ /* 0x000e620008000000 */
[----:B0-----:R-:W-:-:S13]  /*10d10*/  ISETP.EQ.U32.AND P0, PT, R0, R7, PT ;  /* 0x000000070000720c */ /* 0x001fda0003f02070 */
[----:B-1----:R-:W2:Y:S01]  /*10d20*/  @P0 ATOMG.E.ADD.STRONG.GPU PT, R3, desc[UR48][R2.64], R5 ;  /* 0x00000005020309a8 */ /* 0x002ea200081ee1f0 */
[----:B------:R-:W0:Y:S02]  /*10d30*/  S2R R4, SR_LTMASK ;  /* 0x0000000000047919 */ /* 0x000e240000003900 */
[----:B0-----:R-:W-:-:S04]  /*10d40*/  LOP3.LUT R4, R4, UR4, RZ, 0xc0, !PT ;  /* 0x0000000404047c12 */ /* 0x001fc8000f8ec0ff */
[----:B------:R-:W0:Y:S01]  /*10d50*/  POPC R27, R4 ;  /* 0x00000004001b7309 */ /* 0x000e220000000000 */
[----:B--2---:R-:W0:Y:S02]  /*10d60*/  SHFL.IDX PT, R0, R3, R0, 0x1f ;  /* 0x00001f0003007589 */ /* 0x004e2400000e0000 */
[----:B0-----:R-:W-:Y:S01]  /*10d70*/  IADD3 R27, R0, UR42, R27 ;  /* 0x0000002a001b7c10 */ /* 0x001fe2000fffe01b */
[----:B------:R-:W-:Y:S06]  /*10d80*/  BRA `(.L_x_13531) ;  /* 0x0000002c00fc7947 */ /* 0x000fec0003800000 */
.L_x_13530:
[----:B------:R-:W-:Y:S01]  /*10d90*/  VIADD R0, R17, 0xe400 ;  /* 0x0000e40011007836 */ /* 0x000fe20000000000 */
[----:B------:R-:W-:Y:S04]  /*10da0*/  BSSY B6, `(.L_x_13532) ;  /* 0x0000013000067945 */ /* 0x000fe80003800000 */
[----:B------:R-:W-:-:S13]  /*10db0*/  LOP3.LUT P0, RZ, R0, 0x3ff, RZ, 0xc0, !PT ;  /* 0x000003ff00ff7812 */ /* 0x000fda000780c0ff */
[----:B------:R-:W-:Y:S05]  /*10dc0*/  @!P0 BRA `(.L_x_13533) ;  /* 0x0000000000408947 */ /* 0x000fea0003800000 */
[----:B------:R-:W-:Y:S01]  /*10dd0*/  MOV R2, 0x0 ;  /* 0x0000000000027802 */ /* 0x000fe20000000f00 */
[----:B------:R-:W-:Y:S01]  /*10de0*/  ULDC.64 UR4, c[0x4][0x1b8] ;  /* 0x01006e0000047ab9 */ /* 0x000fe20000000a00 */
[----:B------:R-:W-:Y:S01]  /*10df0*/  ULDC.64 UR6, c[0x4][0x1c0] ;  /* 0x0100700000067ab9 */ /* 0x000fe20000000a00 */
[----:B------:R-:W-:Y:S02]  /*10e00*/  IMAD.U32 R4, RZ, RZ, UR4 ;  /* 0x00000004ff047e24 */ /* 0x000fe4000f8e00ff */
[----:B------:R-:W-:Y:S01]  /*10e10*/  IMAD.U32 R5, RZ, RZ, UR5 ;  /* 0x00000005ff057e24 */ /* 0x000fe2000f8e00ff */
[----:B------:R-:W0:Y:S01]  /*10e20*/  LDC.64 R2, c[0x4][R2] ;  /* 0x0100000002027b82 */ /* 0x000e220000000a00 */
[----:B------:R-:W-:Y:S01]  /*10e30*/  ULDC.64 UR4, c[0x4][0x8] ;  /* 0x0100020000047ab9 */ /* 0x000fe20000000a00 */
        /* <DEDUP_REMOVED lines=9> */
.L_x_13533:
[----:B------:R-:W-:Y:S05]  /*10ed0*/  BSYNC B6 ;  /* 0x0000000000067941 */ /* 0x000fea0003800000 */
.L_x_13532:
        /* <DEDUP_REMOVED lines=20> */
.L_x_13536:
[----:B------:R0:W1:Y:S01]  /*11020*/  LDC.64 R2, c[0x4][R18] ;  /* 0x0100000012027b82 */ /* 0x0000620000000a00 */
[----:B------:R-:W-:Y:S01]  /*11030*/  ULDC.64 UR4, c[0x4][0x1b8] ;  /* 0x01006e0000047ab9 */ /* 0x000fe20000000a00 */
[----:B------:R-:W-:Y:S01]  /*11040*/  ULDC.64 UR6, c[0x4][0x1c0] ;  /* 0x0100700000067ab9 */ /* 0x000fe20000000a00 */
[----:B------:R-:W-:Y:S02]  /*11050*/  IMAD.U32 R4, RZ, RZ, UR4 ;  /* 0x00000004ff047e24 */ /* 0x000fe4000f8e00ff */
        /* <DEDUP_REMOVED lines=11> */
.L_x_13535:
[----:B------:R-:W-:Y:S05]  /*11110*/  BSYNC B6 ;  /* 0x0000000000067941 */ /* 0x000fea0003800000 */
.L_x_13534:
        /* <DEDUP_REMOVED lines=25> */
.L_x_13619:
        /* <DEDUP_REMOVED lines=8> */
.L_x_13622:
        /* <DEDUP_REMOVED lines=21> */
.L_x_13540:
[----:B------:R-:W2:Y:S01]  /*11480*/  S2R R0, SR_TID.X ;  /* 0x0000000000007919 */ /* 0x000ea20000002100 */
[----:B-1----:R-:W-:Y:S01]  /*11490*/  IMAD R3, R16, 0x8, R17 ;  /* 0x0000000810037824 */ /* 0x002fe200078e0211 */
[----:B--2---:R-:W-:Y:S02]  /*114a0*/  LOP3.LUT R2, R0, 0x7f, RZ, 0xc0, !PT ;  /* 0x0000007f00027812 */ /* 0x004fe400078ec0ff */
[----:B------:R-:W-:Y:S02]  /*114b0*/  SHF.L.U32 R0, R24, 0x1f, RZ ;  /* 0x0000001f18007819 */ /* 0x000fe400000006ff */
[----:B------:R-:W-:Y:S02]  /*114c0*/  ISETP.NE.AND P1, PT, R2, RZ, PT ;  /* 0x000000ff0200720c */ /* 0x000fe40003f25270 */
[----:B------:R-:W1:Y:S02]  /*114d0*/  SYNCS.PHASECHK.TRANS64.TRYWAIT P0, [R3+URZ+0x16840], R0 ;  /* 0x01684000030075a7 */ /* 0x000e64000800017f */
[----:B-1----:R-:W-:Y:S09]  /*114e0*/  @!P0 BRA `(.L_x_13541) ;  /* 0x0000003000848947 */ /* 0x002ff20003800000 */
.L_x_13623:
[----:B------:R-:W-:Y:S05]  /*114f0*/  @P1 BRA `(.L_x_13542) ;  /* 0x0000000000141947 */ /* 0x000fea0003800000 */
[----:B------:R-:W-:Y:S01]  /*11500*/  ISETP.NE.AND P0, PT, R28, RZ, PT ;  /* 0x000000ff1c00720c */ /* 0x000fe20003f05270 */
[----:B-1----:R-:W-:-:S04]  /*11510*/  IMAD.MOV.U32 R0, RZ, RZ, 0x4000 ;  /* 0x00004000ff007424 */ /* 0x002fc800078e00ff */
[----:B------:R2:W-:Y:S08]  /*11520*/  SYNCS.ARRIVE.TRANS64 RZ, [R3+URZ+0x16830], R0 ;  /* 0x0168300003ff79a7 */ /* 0x0005f0000800003f */
[----:B------:R-:W-:Y:S05]  /*11530*/  @!P0 BRA `(.L_x_13542) ;  /* 0x0000000000048947 */ /* 0x000fea0003800000 */
[----:B------:R-:W-:Y:S01]  /*11540*/  BPT.TRAP 0x1 ;  /* 0x000000040000795c */ /* 0x000fe20000300000 */
.L_x_13542:
        /* <DEDUP_REMOVED lines=10> */
[----:B------:R-:W-:-:S02]  /*115f0*/  PLOP3.LUT P0, PT, PT, PT, PT, 0x80, 0x0 ;  /* 0x000000000000781c */ /* 0x000fc40003f0f070 */
[----:B------:R-:W-:Y:S02]  /*11600*/  LOP3.LUT R22, R22, 0xfffffffd, RZ, 0xc0, !PT ;  /* 0xfffffffd16167812 */ /* 0x000fe400078ec0ff */
[----:B------:R-:W-:Y:S02]  /*11610*/  UIADD3 UR33, UR33, 0x16830, URZ ;  /* 0x0001683021217890 */ /* 0x000fe4000fffe03f */
[----:B------:R-:W-:Y:S02]  /*11620*/  USHF.L.U32 UR35, UR35, 0x7, URZ ;  /* 0x0000000723237899 */ /* 0x000fe4000800063f */
[----:B------:R-:W-:-:S05]  /*11630*/  UIADD3 UR32, UR32, 0xe400, URZ ;  /* 0x0000e40020207890 */ /* 0x000fca000fffe03f */
[----:B------:R-:W-:-:S04]  /*11640*/  @P0 LOP3.LUT R22, R22, 0x2, RZ, 0xfc, !PT ;  /* 0x0000000216160812 */ /* 0x000fc800078efcff */
[----:B------:R1:W-:Y:S02]  /*11650*/  UTMALDG.4D [UR32], [UR4], desc[UR6] ;  /* 0x00000620040075b4 */ /* 0x0003e40008019000 */
[----:B-1----:R-:W-:Y:S01]  /*11660*/  NOP ;  /* 0x0000000000007918 */ /* 0x002fe20000000000 */
.L_x_13538:
        /* <DEDUP_REMOVED lines=29> */
.L_x_13544:
[----:B------:R-:W-:Y:S05]  /*11840*/  BSYNC B6 ;  /* 0x0000000000067941 */ /* 0x000fea0003800000 */
.L_x_13543:
[----:B------:R-:W1:Y:S01]  /*11850*/  LDC R7, c[0x0][0x448] ;  /* 0x00011200ff077b82 */ /* 0x000e620000000800 */
[----:B0-----:R-:W0:Y:S01]  /*11860*/  S2R R20, SR_TID.X ;  /* 0x0000000000147919 */ /* 0x001e220000002100 */
[----:B------:R-:W-:Y:S01]  /*11870*/  ULDC.64 UR8, c[0x0][0x2e0] ;  /* 0x0000b80000087ab9 */ /* 0x000fe20000000a00 */
[----:B------:R-:W-:Y:S01]  /*11880*/  UMOV UR44, UR50 ;  /* 0x00000032002c7c82 */ /* 0x000fe20008000000 */
[----:B------:R-:W-:Y:S02]  /*11890*/  UIMAD UR6, UR37, UR8, URZ ;  /* 0x00000008250672a4 */ /* 0x000fe4000f8e023f */
        /* <DEDUP_REMOVED lines=10> */
[----:B------:R-:W-:-:S04]  /*11940*/  SHF.R.U32.HI R21, RZ, 0x3, R21 ;  /* 0x00000003ff157819 */ /* 0x000fc80000011615 */
[----:B------:R-:W-:-:S03]  /*11950*/  LOP3.LUT R20, R21, 0x70, R20, 0xf8, !PT ;  /* 0x0000007015147812 */ /* 0x000fc600078ef814 */
[----:B------:R-:W1:Y:S02]  /*11960*/  @P1 LDC R5, c[0x0][0x450] ;  /* 0x00011400ff051b82 */ /* 0x000e640000000800 */
[----:B------:R-:W-:Y:S02]  /*11970*/  VIADD R6, R20, UR41 ;  /* 0x0000002914067c36 */ /* 0x000fe40008000000 */
[----:B------:R-:W2:Y:S02]  /*11980*/  S2R R20, SR_TID.X ;  /* 0x0000000000147919 */ /* 0x000ea40000002100 */
[----:B------:R-:W-:Y:S02]  /*11990*/  IMAD.MOV.U32 R11, RZ, RZ, R6 ;  /* 0x000000ffff0b7224 */ /* 0x000fe400078e0006 */
[----:B------:R-:W3:Y:S01]  /*119a0*/  @P1 LDC R8, c[0x0][0x450] ;  /* 0x00011400ff081b82 */ /* 0x000ee20000000800 */
[C---:B------:R-:W-:Y:S02]  /*119b0*/  VIADD R10, R6.reuse, 0x80 ;  /* 0x00000080060a7836 */ /* 0x040fe40000000000 */
[----:B0-----:R-:W-:-:S04]  /*119c0*/  @P1 IMAD.HI.U32 R0, R6, R3, RZ ;  /* 0x0000000306001227 */ /* 0x001fc800078e00ff */
[----:B------:R-:W-:Y:S01]  /*119d0*/  IMAD.U32 R3, RZ, RZ, UR6 ;  /* 0x00000006ff037e24 */ /* 0x000fe2000f8e00ff */
[----:B------:R-:W-:Y:S01]  /*119e0*/  ULDC.64 UR6, c[0x0][0x2c8] ;  /* 0x0000b20000067ab9 */ /* 0x000fe20000000a00 */
[----:B-1----:R-:W-:Y:S01]  /*119f0*/  @P1 SHF.R.U32.HI R11, RZ, R5, R0 ;  /* 0x00000005ff0b1219 */ /* 0x002fe20000011600 */
        /* <DEDUP_REMOVED lines=8> */
[----:B--2---:R-:W-:Y:S01]  /*11a80*/  IMAD.SHL.U32 R21, R20, 0x8, RZ ;  /* 0x0000000814157824 */ /* 0x004fe200078e00ff */
[----:B------:R-:W-:Y:S01]  /*11a90*/  SHF.R.S32.HI R0, RZ, 0x1f, R9 ;  /* 0x0000001fff007819 */ /* 0x000fe20000011409 */
[----:B------:R-:W-:-:S03]  /*11aa0*/  IMAD.IADD R5, R5, 0x1, R13 ;  /* 0x0000000105057824 */ /* 0x000fc600078e020d */
[----:B------:R-:W-:Y:S01]  /*11ab0*/  LOP3.LUT R21, R21, 0x38, RZ, 0xc0, !PT ;  /* 0x0000003815157812 */ /* 0x000fe200078ec0ff */
[----:B------:R-:W-:Y:S02]  /*11ac0*/  IMAD R0, R0, UR6, RZ ;  /* 0x0000000600007c24 */ /* 0x000fe4000f8e02ff */
[----:B------:R-:W-:-:S04]  /*11ad0*/  IMAD.WIDE.U32 R4, R9, UR6, R4 ;  /* 0x0000000609047c25 */ /* 0x000fc8000f8e0004 */
[----:B------:R-:W-:Y:S01]  /*11ae0*/  IMAD R11, R9, UR7, R0 ;  /* 0x00000007090b7c24 */ /* 0x000fe2000f8e0200 */
[----:B------:R-:W-:Y:S01]  /*11af0*/  LEA R0, P0, R4, UR8, 0x1 ;  /* 0x0000000804007c11 */ /* 0x000fe2000f8008ff */
[----:B------:R-:W0:Y:S02]  /*11b00*/  @P1 LDC R9, c[0x0][0x44c] ;  /* 0x00011300ff091b82 */ /* 0x000e240000000800 */
[----:B------:R-:W-:Y:S02]  /*11b10*/  IMAD.IADD R5, R5, 0x1, R11 ;  /* 0x0000000105057824 */ /* 0x000fe400078e020b */
[----:B------:R-:W-:-:S03]  /*11b20*/  IMAD.MOV.U32 R11, RZ, RZ, R10 ;  /* 0x000000ffff0b7224 */ /* 0x000fc600078e000a */
[----:B------:R-:W-:Y:S01]  /*11b30*/  LEA.HI.X R5, R4, UR9, R5, 0x1, P0 ;  /* 0x0000000904057c11 */ /* 0x000fe200080f0c05 */
[----:B0-----:R-:W-:-:S05]  /*11b40*/  @P1 IMAD.HI.U32 R9, R10, R9, RZ ;  /* 0x000000090a091227 */ /* 0x001fca00078e00ff */
[----:B---3--:R-:W-:-:S04]  /*11b50*/  @P1 SHF.R.U32.HI R11, RZ, R8, R9 ;  /* 0x00000008ff0b1219 */ /* 0x008fc80000011609 */
[--C-:B------:R-:W-:Y:S01]  /*11b60*/  SHF.R.S32.HI R4, RZ, 0x1f, R11.reuse ;  /* 0x0000001fff047819 */ /* 0x100fe2000001140b */
[----:B------:R-:W-:Y:S02]  /*11b70*/  IMAD.MOV R6, RZ, RZ, -R11 ;  /* 0x000000ffff067224 */ /* 0x000fe400078e0a0b */
[----:B------:R-:W-:-:S04]  /*11b80*/  IMAD.WIDE.U32 R2, R11, UR4, R2 ;  /* 0x000000040b027c25 */ /* 0x000fc8000f8e0002 */
[----:B------:R-:W-:Y:S02]  /*11b90*/  IMAD R9, R7, R6, R10 ;  /* 0x0000000607097224 */ /* 0x000fe400078e020a */
[----:B------:R-:W-:Y:S01]  /*11ba0*/  IMAD R4, R4, UR4, RZ ;  /* 0x0000000404047c24 */ /* 0x000fe2000f8e02ff */
[----:B------:R-:W-:-:S03]  /*11bb0*/  ULDC UR4, c[0x0][0x2b8] ;  /* 0x0000ae0000047ab9 */ /* 0x000fc60000000800 */
[----:B------:R-:W-:Y:S01]  /*11bc0*/  IMAD R11, R11, UR5, R4 ;  /* 0x000000050b0b7c24 */ /* 0x000fe2000f8e0204 */
[----:B------:R-:W-:-:S03]  /*11bd0*/  SHF.R.S32.HI R4, RZ, 0x1f, R9 ;  /* 0x0000001fff047819 */ /* 0x000fc60000011409 */
[----:B------:R-:W-:Y:S02]  /*11be0*/  IMAD.IADD R3, R3, 0x1, R11 ;  /* 0x0000000103037824 */ /* 0x000fe400078e020b */
[----:B------:R-:W-:Y:S02]  /*11bf0*/  IMAD R4, R4, UR6, RZ ;  /* 0x0000000604047c24 */ /* 0x000fe4000f8e02ff */
[----:B------:R-:W-:-:S04]  /*11c00*/  IMAD.WIDE.U32 R2, R9, UR6, R2 ;  /* 0x0000000609027c25 */ /* 0x000fc8000f8e0002 */
[----:B------:R-:W-:Y:S01]  /*11c10*/  IMAD R11, R9, UR7, R4 ;  /* 0x00000007090b7c24 */ /* 0x000fe2000f8e0204 */
[----:B------:R-:W-:-:S03]  /*11c20*/  LEA R4, P0, R2, UR8, 0x1 ;  /* 0x0000000802047c11 */ /* 0x000fc6000f8008ff */
[----:B------:R-:W-:-:S05]  /*11c30*/  IMAD.IADD R3, R3, 0x1, R11 ;  /* 0x0000000103037824 */ /* 0x000fca00078e020b */
[----:B------:R-:W-:Y:S02]  /*11c40*/  LEA.HI.X R8, R2, UR9, R3, 0x1, P0 ;  /* 0x0000000902087c11 */ /* 0x000fe400080f0c03 */
[----:B------:R-:W-:Y:S01]  /*11c50*/  ISETP.GE.AND P0, PT, R21, UR4, PT ;  /* 0x0000000415007c0c */ /* 0x000fe2000bf06270 */
[----:B------:R-:W-:-:S03]  /*11c60*/  UMOV UR4, 0xffffffff ;  /* 0xffffffff00047882 */ /* 0x000fc60000000000 */
[----:B------:R-:W-:Y:S09]  /*11c70*/  BRA.DIV UR4, `(.L_x_13545) ;  /* 0x0000002a04b47947 */ /* 0x000ff2000b800000 */
[----:B------:R-:W0:Y:S01]  /*11c80*/  S2R R2, SR_TID.X ;  /* 0x0000000000027919 */ /* 0x000e220000002100 */
[----:B------:R-:W-:Y:S02]  /*11c90*/  ULDC UR4, c[0x0][0x288] ;  /* 0x0000a20000047ab9 */ /* 0x000fe40000000800 */
[----:B------:R-:W-:Y:S01]  /*11ca0*/  IMAD R7, R7, UR4, RZ ;  /* 0x0000000407077c24 */ /* 0x000fe2000f8e02ff */
[----:B------:R-:W1:Y:S04]  /*11cb0*/  SHFL.IDX PT, R14, R0, RZ, 0x181f ;  /* 0x00181fff000e7589 */ /* 0x000e6800000e0000 */
[----:B------:R-:W-:Y:S04]  /*11cc0*/  SHFL.IDX PT, R9, R5, 0x2, 0x181f ;  /* 0x00581f0005097f89 */ /* 0x000fe800000e0000 */
[----:B------:R-:W-:Y:S01]  /*11cd0*/  SHFL.IDX PT, R20, R0, 0x7, 0x181f ;  /* 0x00f81f0000147f89 */ /* 0x000fe200000e0000 */
[----:B0-----:R-:W-:-:S04]  /*11ce0*/  LOP3.LUT R2, R2, 0x7f, RZ, 0xc0, !PT ;  /* 0x0000007f02027812 */ /* 0x001fc800078ec0ff */
[----:B------:R-:W-:Y:S02]  /*11cf0*/  SHF.R.U32.HI R3, RZ, 0x3, R2 ;  /* 0x00000003ff037819 */ /* 0x000fe40000011602 */
[----:B------:R-:W0:Y:S03]  /*11d00*/  SHFL.IDX PT, R2, R5, RZ, 0x181f ;  /* 0x00181fff05027589 */ /* 0x000e2600000e0000 */
[----:B------:R-:W-:-:S04]  /*11d10*/  VIADD R6, R3, UR41 ;  /* 0x0000002903067c36 */ /* 0x000fc80008000000 */
[C---:B------:R-:W-:Y:S01]  /*11d20*/  VIADD R10, R6.reuse, 0x10 ;  /* 0x00000010060a7836 */ /* 0x040fe20000000000 */
[C---:B------:R-:W-:Y:S01]  /*11d30*/  ISETP.GE.AND P1, PT, R6.reuse, R7, PT ;  /* 0x000000070600720c */ /* 0x040fe20003f26270 */
[----:B------:R-:W-:-:S03]  /*11d40*/  VIADD R12, R6, 0x20 ;  /* 0x00000020060c7836 */ /* 0x000fc60000000000 */
[----:B------:R-:W-:Y:S02]  /*11d50*/  ISETP.GE.AND P3, PT, R10, R7, PT ;  /* 0x000000070a00720c */ /* 0x000fe40003f66270 */
[----:B------:R-:W2:Y:S07]  /*11d60*/  SHFL.IDX PT, R10, R0, 0x1, 0x181f ;  /* 0x00381f00000a7f89 */ /* 0x000eae00000e0000 */
[----:B-1----:R-:W-:-:S05]  /*11d70*/  @!P1 LEA R14, P2, R21, R14, 0x1 ;  /* 0x0000000e150e9211 */ /* 0x002fca00078408ff */
[----:B0-----:R-:W-:Y:S02]  /*11d80*/  @!P1 IMAD.X R3, RZ, RZ, R2, P2 ;  /* 0x000000ffff039224 */ /* 0x001fe400010e0602 */
[----:B------:R-:W-:Y:S02]  /*11d90*/  @!P1 IMAD.MOV.U32 R2, RZ, RZ, R14 ;  /* 0x000000ffff029224 */ /* 0x000fe400078e000e */
[----:B------:R-:W-:Y:S04]  /*11da0*/  SHFL.IDX PT, R14, R0, 0x2, 0x181f ;  /* 0x00581f00000e7f89 */ /* 0x000fe800000e0000 */
[----:B------:R0:W-:Y:S01]  /*11db0*/  @!P1 LDGSTS.E.BYPASS.LTC128B.128 [R26+0x8400], desc[UR48][R2.64], !P0 ;  /* 0x08400000021a9fae */ /* 0x0001e2000c101d70 */
[----:B------:R-:W-:Y:S01]  /*11dc0*/  ISETP.GE.AND P1, PT, R12, R7, PT ;  /* 0x000000070c00720c */ /* 0x000fe20003f26270 */
[----:B------:R-:W-:Y:S01]  /*11dd0*/  VIADD R12, R6, 0x40 ;  /* 0x00000040060c7836 */ /* 0x000fe20000000000 */
[----:B--2---:R-:W-:Y:S01]  /*11de0*/  @!P3 LEA R10, P2, R21, R10, 0x1 ;  /* 0x0000000a150ab211 */ /* 0x004fe200078408ff */
[----:B0-----:R-:W0:Y:S04]  /*11df0*/  SHFL.IDX PT, R2, R5, 0x1, 0x181f ;  /* 0x00381f0005027f89 */ /* 0x001e2800000e0000 */
[----:B0-----:R-:W-:-:S02]  /*11e00*/  @!P3 IMAD.X R3, RZ, RZ, R2, P2 ;  /* 0x000000ffff03b224 */ /* 0x001fc400010e0602 */
[----:B------:R-:W-:Y:S02]  /*11e10*/  @!P3 IMAD.MOV.U32 R2, RZ, RZ, R10 ;  /* 0x000000ffff02b224 */ /* 0x000fe400078e000a */
[----:B------:R-:W-:-:S03]  /*11e20*/  VIADD R10, R6, 0x30 ;  /* 0x00000030060a7836 */ /* 0x000fc60000000000 */
[----:B------:R0:W-:Y:S02]  /*11e30*/  @!P3 LDGSTS.E.BYPASS.LTC128B.128 [R26+0x8c00], desc[UR48][R2.64], !P0 ;  /* 0x08c00000021abfae */ /* 0x0001e4000c101d70 */
[----:B------:R-:W-:Y:S02]  /*11e40*/  ISETP.GE.AND P3, PT, R10, R7, PT ;  /* 0x000000070a00720c */ /* 0x000fe40003f66270 */
[----:B------:R-:W1:Y:S01]  /*11e50*/  SHFL.IDX PT, R10, R0, 0x3, 0x181f ;  /* 0x00781f00000a7f89 */ /* 0x000e6200000e0000 */
[----:B0-----:R-:W-:-:S03]  /*11e60*/  @!P1 LEA R2, P2, R21, R14, 0x1 ;  /* 0x0000000e15029211 */ /* 0x001fc600078408ff */
[----:B------:R-:W-:Y:S02]  /*11e70*/  SHFL.IDX PT, R14, R0, 0x4, 0x181f ;  /* 0x00981f00000e7f89 */ /* 0x000fe400000e0000 */
[----:B------:R-:W-:Y:S02]  /*11e80*/  @!P1 IMAD.X R3, RZ, RZ, R9, P2 ;  /* 0x000000ffff039224 */ /* 0x000fe400010e0609 */
[----:B------:R-:W-:Y:S04]  /*11e90*/  SHFL.IDX PT, R9, R5, 0x4, 0x181f ;  /* 0x00981f0005097f89 */ /* 0x000fe800000e0000 */
[----:B------:R0:W-:Y:S01]  /*11ea0*/  @!P1 LDGSTS.E.BYPASS.LTC128B.128 [R26+0x9400], desc[UR48][R2.64], !P0 ;  /* 0x09400000021a9fae */ /* 0x0001e2000c101d70 */
[----:B------:R-:W-:Y:S01]  /*11eb0*/  ISETP.GE.AND P1, PT, R12, R7, PT ;  /* 0x000000070c00720c */ /* 0x000fe20003f26270 */
[----:B------:R-:W-:Y:S01]  /*11ec0*/  VIADD R12, R6, 0x60 ;  /* 0x00000060060c7836 */ /* 0x000fe20000000000 */
[----:B-1----:R-:W-:Y:S01]  /*11ed0*/  @!P3 LEA R10, P2, R21, R10, 0x1 ;  /* 0x0000000a150ab211 */ /* 0x002fe200078408ff */
        /* <DEDUP_REMOVED lines=8> */
[----:B------:R0:W-:Y:S02]  /*11f60*/  SHFL.IDX PT, R14, R0, 0x6, 0x181f ;  /* 0x00d81f00000e7f89 */ /* 0x0001e400000e0000 */
[----:B------:R-:W-:Y:S02]  /*11f70*/  @!P1 IMAD.X R3, RZ, RZ, R9, P2 ;  /* 0x000000ffff039224 */ /* 0x000fe400010e0609 */
[----:B------:R-:W-:Y:S01]  /*11f80*/  SHFL.IDX PT, R9, R5, 0x6, 0x181f ;  /* 0x00d81f0005097f89 */ /* 0x000fe200000e0000 */
[----:B0-----:R-:W-:-:S03]  /*11f90*/  VIADD R0, R6, 0x90 ;  /* 0x0000009006007836 */ /* 0x001fc60000000000 */
[----:B------:R0:W-:Y:S01]  /*11fa0*/  @!P1 LDGSTS.E.BYPASS.LTC128B.128 [R26+0xa400], desc[UR48][R2.64], !P0 ;  /* 0x0a400000021a9fae */ /* 0x0001e2000c101d70 */
[----:B------:R-:W-:Y:S01]  /*11fb0*/  ISETP.GE.AND P1, PT, R12, R7, PT ;  /* 0x000000070c00720c */ /* 0x000fe20003f26270 */
[----:B------:R-:W-:Y:S01]  /*11fc0*/  VIADD R12, R6, 0x70 ;  /* 0x00000070060c7836 */ /* 0x000fe20000000000 */
[----:B-1----:R-:W-:Y:S01]  /*11fd0*/  @!P3 LEA R10, P2, R21, R10, 0x1 ;  /* 0x0000000a150ab211 */ /* 0x002fe200078408ff */
[----:B0-----:R-:W0:Y:S04]  /*11fe0*/  SHFL.IDX PT, R2, R5, 0x5, 0x181f ;  /* 0x00b81f0005027f89 */ /* 0x001e2800000e0000 */
[----:B0-----:R-:W-:Y:S02]  /*11ff0*/  @!P3 IMAD.X R3, RZ, RZ, R2, P2 ;  /* 0x000000ffff03b224 */ /* 0x001fe400010e0602 */
[----:B------:R-:W-:-:S02]  /*12000*/  @!P3 IMAD.MOV.U32 R2, RZ, RZ, R10 ;  /* 0x000000ffff02b224 */ /* 0x000fc400078e000a */
[----:B------:R-:W0:Y:S04]  /*12010*/  SHFL.IDX PT, R10, R5, 0x7, 0x181f ;  /* 0x00f81f00050a7f89 */ /* 0x000e2800000e0000 */
[----:B------:R1:W-:Y:S01]  /*12020*/  @!P3 LDGSTS.E.BYPASS.LTC128B.128 [R26+0xac00], desc[UR48][R2.64], !P0 ;  /* 0x0ac00000021abfae */ /* 0x0003e2000c101d70 */
[----:B------:R-:W-:Y:S01]  /*12030*/  ISETP.GE.AND P3, PT, R12, R7, PT ;  /* 0x000000070c00720c */ /* 0x000fe20003f66270 */
[----:B------:R-:W-:Y:S02]  /*12040*/  VIADD R12, R6, 0x80 ;  /* 0x00000080060c7836 */ /* 0x000fe40000000000 */
[----:B------:R-:W-:Y:S01]  /*12050*/  SHFL.IDX PT, R5, R8, 0x1, 0x181f ;  /* 0x00381f0008057f89 */ /* 0x000fe200000e0000 */
[----:B-1----:R-:W-:-:S03]  /*12060*/  @!P1 LEA R2, P2, R21, R14, 0x1 ;  /* 0x0000000e15029211 */ /* 0x002fc600078408ff */
[----:B------:R-:W1:Y:S02]  /*12070*/  SHFL.IDX PT, R14, R4, RZ, 0x181f ;  /* 0x00181fff040e7589 */ /* 0x000e6400000e0000 */
[----:B------:R-:W-:Y:S02]  /*12080*/  @!P1 IMAD.X R3, RZ, RZ, R9, P2 ;  /* 0x000000ffff039224 */ /* 0x000fe400010e0609 */
[----:B------:R-:W2:Y:S04]  /*12090*/  SHFL.IDX PT, R9, R8, RZ, 0x181f ;  /* 0x00181fff08097589 */ /* 0x000ea800000e0000 */
[----:B------:R3:W-:Y:S01]  /*120a0*/  @!P1 LDGSTS.E.BYPASS.LTC128B.128 [R26+0xb400], desc[UR48][R2.64], !P0 ;  /* 0x0b400000021a9fae */ /* 0x0007e2000c101d70 */
[----:B------:R-:W-:Y:S02]  /*120b0*/  ISETP.GE.AND P1, PT, R12, R7, PT ;  /* 0x000000070c00720c */ /* 0x000fe40003f26270 */
[----:B---3--:R-:W-:-:S05]  /*120c0*/  @!P3 LEA R2, P2, R21, R20, 0x1 ;  /* 0x000000141502b211 */ /* 0x008fca00078408ff */
[----:B0-----:R-:W-:Y:S02]  /*120d0*/  @!P3 IMAD.X R3, RZ, RZ, R10, P2 ;  /* 0x000000ffff03b224 */ /* 0x001fe400010e060a */
[----:B------:R-:W-:-:S03]  /*120e0*/  VIADD R10, R6, 0xa0 ;  /* 0x000000a0060a7836 */ /* 0x000fc60000000000 */
[----:B------:R1:W-:Y:S01]  /*120f0*/  @!P3 LDGSTS.E.BYPASS.LTC128B.128 [R26+0xbc00], desc[UR48][R2.64], !P0 ;  /* 0x0bc00000021abfae */ /* 0x0003e2000c101d70 */
[----:B------:R-:W-:-:S03]  /*12100*/  ISETP.GE.AND P3, PT, R0, R7, PT ;  /* 0x000000070000720c */ /* 0x000fc60003f66270 */
[----:B------:R-:W-:Y:S04]  /*12110*/  SHFL.IDX PT, R0, R8, 0x2, 0x181f ;  /* 0x00581f0008007f89 */ /* 0x000fe800000e0000 */
[----:B------:R-:W-:Y:S01]  /*12120*/  SHFL.IDX PT, R8, R8, 0x3, 0x181f ;  /* 0x00781f0008087f89 */ /* 0x000fe200000e0000 */
[----:B-1----:R-:W-:-:S03]  /*12130*/  @!P1 LEA R2, P2, R21, R14, 0x1 ;  /* 0x0000000e15029211 */ /* 0x002fc600078408ff */
[----:B------:R-:W-:Y:S02]  /*12140*/  SHFL.IDX PT, R14, R4, 0x2, 0x181f ;  /* 0x00581f00040e7f89 */ /* 0x000fe400000e0000 */
[----:B--2---:R-:W-:Y:S02]  /*12150*/  @!P1 IMAD.X R3, RZ, RZ, R9, P2 ;  /* 0x000000ffff039224 */ /* 0x004fe400010e0609 */
[----:B------:R-:W0:Y:S04]  /*12160*/  SHFL.IDX PT, R9, R4, 0x1, 0x181f ;  /* 0x00381f0004097f89 */ /* 0x000e2800000e0000 */
[----:B------:R0:W-:Y:S01]  /*12170*/  @!P1 LDGSTS.E.BYPASS.LTC128B.128 [R26+0xc400], desc[UR48][R2.64], !P0 ;  /* 0x0c400000021a9fae */ /* 0x0001e2000c101d70 */
[----:B------:R-:W-:Y:S02]  /*12180*/  ISETP.GE.AND P1, PT, R10, R7, PT ;  /* 0x000000070a00720c */ /* 0x000fe40003f26270 */
[----:B0-----:R-:W-:-:S05]  /*12190*/  @!P3 LEA R2, P2, R21, R9, 0x1 ;  /* 0x000000091502b211 */ /* 0x001fca00078408ff */
[----:B------:R-:W-:-:S05]  /*121a0*/  @!P3 IMAD.X R3, RZ, RZ, R5, P2 ;  /* 0x000000ffff03b224 */ /* 0x000fca00010e0605 */
[----:B------:R0:W-:Y:S02]  /*121b0*/  @!P3 LDGSTS.E.BYPASS.LTC128B.128 [R26+0xcc00], desc[UR48][R2.64], !P0 ;  /* 0x0cc00000021abfae */ /* 0x0001e4000c101d70 */
[----:B0-----:R-:W-:Y:S02]  /*121c0*/  @!P1 LEA R2, P2, R21, R14, 0x1 ;  /* 0x0000000e15029211 */ /* 0x001fe400078408ff */
[----:B------:R0:W1:Y:S03]  /*121d0*/  SHFL.IDX PT, R14, R4, 0x3, 0x181f ;  /* 0x00781f00040e7f89 */ /* 0x00006600000e0000 */
[----:B------:R-:W-:-:S05]  /*121e0*/  @!P1 IMAD.X R3, RZ, RZ, R0, P2 ;  /* 0x000000ffff039224 */ /* 0x000fca00010e0600 */
[----:B------:R0:W-:Y:S03]  /*121f0*/  @!P1 LDGSTS.E.BYPASS.LTC128B.128 [R26+0xd400], desc[UR48][R2.64], !P0 ;  /* 0x0d400000021a9fae */ /* 0x0001e6000c101d70 */
.L_x_13648:
        /* <DEDUP_REMOVED lines=9> */
[----:B------:R-:W-:Y:S01]  /*12290*/  PLOP3.LUT P0, PT, PT, PT, PT, 0x80, 0x0 ;  /* 0x000000000000781c */ /* 0x000fe20003f0f070 */
[----:B------:R-:W-:-:S12]  /*122a0*/  NOP ;  /* 0x0000000000007918 */ /* 0x000fd80000000000 */
.L_x_13546:
        /* <DEDUP_REMOVED lines=16> */
.L_x_13649:
[----:B------:R-:W-:Y:S05]  /*123b0*/  BSYNC B0 ;  /* 0x0000000000007941 */ /* 0x000fea0003800000 */
.L_x_13547:
        /* <DEDUP_REMOVED lines=41> */
.L_x_13553:
        /* <DEDUP_REMOVED lines=8> */
.L_x_13650:
[----:B------:R-:W-:Y:S05]  /*126d0*/  BSYNC B1 ;  /* 0x0000000000017941 */ /* 0x000fea0003800000 */
.L_x_13554:
[----:B------:R-:W-:Y:S04]  /*126e0*/  BSSY B1, `(.L_x_13556) ;  /* 0x0000007000017945 */ /* 0x000fe80003800000 */
[----:B------:R-:W-:Y:S05]  /*126f0*/  @P1 BRA `(.L_x_13557) ;  /* 0x0000000000141947 */ /* 0x000fea0003800000 */
[----:B------:R-:W-:Y:S01]  /*12700*/  ISETP.NE.AND P0, PT, R28, RZ, PT ;  /* 0x000000ff1c00720c */ /* 0x000fe20003f05270 */
[----:B0-----:R-:W-:-:S04]  /*12710*/  IMAD.MOV.U32 R2, RZ, RZ, 0x4000 ;  /* 0x00004000ff027424 */ /* 0x001fc800078e00ff */
[----:B------:R1:W-:Y:S08]  /*12720*/  SYNCS.ARRIVE.TRANS64 RZ, [R3+URZ+0x16830], R2 ;  /* 0x0168300203ff79a7 */ /* 0x0003f0000800003f */
[----:B------:R-:W-:Y:S05]  /*12730*/  @!P0 BRA `(.L_x_13557) ;  /* 0x0000000000048947 */ /* 0x000fea0003800000 */
[----:B------:R-:W-:Y:S01]  /*12740*/  BPT.TRAP 0x1 ;  /* 0x000000040000795c */ /* 0x000fe20000300000 */
.L_x_13557:
[----:B------:R-:W-:Y:S05]  /*12750*/  BSYNC B1 ;  /* 0x0000000000017941 */ /* 0x000fea0003800000 */
.L_x_13556:
[----:B------:R-:W-:Y:S01]  /*12760*/  IMAD.MOV.U32 R10, RZ, RZ, RZ ;  /* 0x000000ffff0a7224 */ /* 0x000fe200078e00ff */
[----:B------:R-:W-:Y:S01]  /*12770*/  UIADD3 UR4, UP0, UR46, 0x370, URZ ;  /* 0x000003702e047890 */ /* 0x000fe2000ff1e03f */
[----:B01----:R-:W-:Y:S01]  /*12780*/  IMAD R2, R8, 0x4000, R17 ;  /* 0x0000400008027824 */ /* 0x003fe200078e0211 */
[----:B------:R-:W-:Y:S01]  /*12790*/  PLOP3.LUT P0, PT, PT, PT, PT, 0x80, 0x0 ;  /* 0x000000000000781c */ /* 0x000fe20003f0f070 */
[----:B------:R-:W-:Y:S01]  /*127a0*/  VIADD R3, R3, 0x16830 ;  /* 0x0001683003037836 */ /* 0x000fe20000000000 */
[----:B------:R-:W-:Y:S01]  /*127b0*/  R2UR UR10, R10 ;  /* 0x000000000a0a72ca */ /* 0x000fe200000e0000 */
[----:B------:R-:W-:Y:S01]  /*127c0*/  VIADD R2, R2, 0xe400 ;  /* 0x0000e40002027836 */ /* 0x000fe20000000000 */
[----:B------:R-:W-:Y:S01]  /*127d0*/  UIADD3.X UR5, URZ, UR47, URZ, UP0, !UPT ;  /* 0x0000002f3f057290 */ /* 0x000fe200087fe43f */
[----:B------:R-:W-:Y:S01]  /*127e0*/  IMAD.SHL.U32 R5, R6, 0x80, RZ ;  /* 0x0000008006057824 */ /* 0x000fe200078e00ff */
[----:B------:R-:W-:Y:S01]  /*127f0*/  UMOV UR6, 0x0 ;  /* 0x0000000000067882 */ /* 0x000fe20000000000 */
[----:B------:R-:W-:-:S10]  /*12800*/  UMOV UR7, 0x14f00000 ;  /* 0x14f0000000077882 */ /* 0x000fd40000000000 */
.L_x_13558:
        /* <DEDUP_REMOVED lines=15> */
.L_x_13651:
[----:B------:R-:W-:Y:S05]  /*12900*/  BSYNC B1 ;  /* 0x0000000000017941 */ /* 0x000fea0003800000 */
.L_x_13559:
        /* <DEDUP_REMOVED lines=10> */
.L_x_13562:
[----:B------:R-:W-:Y:S05]  /*129b0*/  BSYNC B1 ;  /* 0x0000000000017941 */ /* 0x000fea0003800000 */
.L_x_13561:
[----:B------:R-:W-:Y:S01]  /*129c0*/  R2UR UR10, R10 ;  /* 0x000000000a0a72ca */ /* 0x000fe200000e0000 */
[----:B------:R-:W-:Y:S01]  /*129d0*/  UIADD3 UR4, UP0, UR46, 0x470, URZ ;  /* 0x000004702e047890 */ /* 0x000fe2000ff1e03f */
[----:B------:R-:W-:Y:S01]  /*129e0*/  R2UR UR6, R2 ;  /* 0x00000000020672ca */ /* 0x000fe200000e0000 */
[C-C-:B------:R-:W-:Y:S01]  /*129f0*/  IMAD R2, R16.reuse, 0x8, R17.reuse ;  /* 0x0000000810027824 */ /* 0x140fe200078e0211 */
[----:B------:R-:W-:Y:S01]  /*12a00*/  R2UR UR7, R3 ;  /* 0x00000000030772ca */ /* 0x000fe200000e0000 */
[----:B------:R-:W-:Y:S01]  /*12a10*/  IMAD R3, R16, 0x4000, R17 ;  /* 0x0000400010037824 */ /* 0x000fe200078e0211 */
[----:B------:R-:W-:Y:S01]  /*12a20*/  PLOP3.LUT P0, PT, PT, PT, PT, 0x80, 0x0 ;  /* 0x000000000000781c */ /* 0x000fe20003f0f070 */
[----:B0-----:R-:W-:Y:S01]  /*12a30*/  IMAD.SHL.U32 R5, R19, 0x80, RZ ;  /* 0x0000008013057824 */ /* 0x001fe200078e00ff */
[----:B------:R-:W-:Y:S01]  /*12a40*/  UIADD3.X UR5, URZ, UR47, URZ, UP0, !UPT ;  /* 0x0000002f3f057290 */ /* 0x000fe200087fe43f */
[----:B------:R-:W-:Y:S02]  /*12a50*/  VIADD R3, R3, 0x400 ;  /* 0x0000040003037836 */ /* 0x000fe40000000000 */
[----:B------:R-:W-:-:S09]  /*12a60*/  VIADD R2, R2, 0x16850 ;  /* 0x0001685002027836 */ /* 0x000fd20000000000 */
.L_x_13563:
        /* <DEDUP_REMOVED lines=12> */
.L_x_13552:
[----:B------:R-:W-:Y:S05]  /*12b30*/  BSYNC B0 ;  /* 0x0000000000007941 */ /* 0x000fea0003800000 */
.L_x_13551:
[----:B------:R-:W-:Y:S01]  /*12b40*/  UIADD3 UR4, UR40, -0x3, URZ ;  /* 0xfffffffd28047890 */ /* 0x000fe2000fffe03f */
[----:B------:R-:W-:Y:S02]  /*12b50*/  IMAD.MOV.U32 R16, RZ, RZ, R8 ;  /* 0x000000ffff107224 */ /* 0x000fe400078e0008 */
[----:B------:R-:W-:-:S03]  /*12b60*/  IMAD.MOV.U32 R24, RZ, RZ, R9 ;  /* 0x000000ffff187224 */ /* 0x000fc600078e0009 */
[----:B------:R-:W-:-:S07]  /*12b70*/  IMAD.U32 R6, RZ, RZ, UR4 ;  /* 0x00000004ff067e24 */ /* 0x000fce000f8e00ff */
.L_x_13550:
[----:B------:R-:W-:Y:S01]  /*12b80*/  ULOP3.LUT UR4, URZ, UR40, URZ, 0x33, !UPT ;  /* 0x000000283f047292 */ /* 0x000fe2000f8e333f */
[----:B------:R-:W-:Y:S01]  /*12b90*/  VIADD R7, R7, 0xfffffffe ;  /* 0xfffffffe07077836 */ /* 0x000fe20000000000 */
[----:B------:R-:W-:Y:S04]  /*12ba0*/  BSSY B0, `(.L_x_13549) ;  /* 0x00000df000007945 */ /* 0x000fe80003800000 */
[----:B------:R-:W-:-:S13]  /*12bb0*/  ISETP.NE.AND P0, PT, R7, UR4, PT ;  /* 0x0000000407007c0c */ /* 0x000fda000bf05270 */
[----:B------:R-:W-:Y:S05]  /*12bc0*/  @!P0 BRA `(.L_x_13564) ;  /* 0x0000000c00708947 */ /* 0x000fea0003800000 */
[----:B------:R-:W-:-:S07]  /*12bd0*/  IMAD.MOV.U32 R4, RZ, RZ, R18 ;  /* 0x000000ffff047224 */ /* 0x000fce00078e0012 */
.L_x_13591:
        /* <DEDUP_REMOVED lines=13> */
[----:B------:R-:W-:Y:S01]  /*12cb0*/  IMAD.MOV.U32 R10, RZ, RZ, R6 ;  /* 0x000000ffff0a7224 */ /* 0x000fe200078e0006 */
[----:B------:R-:W-:Y:S01]  /*12cc0*/  ULDC.64 UR4, c[0x0][0x428] ;  /* 0x00010a0000047ab9 */ /* 0x000fe20000000a00 */
[----:B0-----:R-:W-:-:S13]  /*12cd0*/  ISETP.NE.AND P0, PT, R9, 0x1, PT ;  /* 0x000000010900780c */ /* 0x001fda0003f05270 */
[----:B------:R-:W0:Y:S02]  /*12ce0*/  @P0 LDC.64 R2, c[0x0][0x440] ;  /* 0x00011000ff020b82 */ /* 0x000e240000000a00 */
[----:B0-----:R-:W-:-:S05]  /*12cf0*/  @P0 IMAD.HI.U32 R2, R6, R2, RZ ;  /* 0x0000000206020227 */ /* 0x001fca00078e00ff */
[----:B------:R-:W-:Y:S01]  /*12d00*/  @P0 SHF.R.U32.HI R10, RZ, R3, R2 ;  /* 0x00000003ff0a0219 */ /* 0x000fe20000011602 */
[----:B------:R-:W-:-:S03]  /*12d10*/  IMAD R2, R25, UR4, RZ ;  /* 0x0000000419027c24 */ /* 0x000fc6000f8e02ff */
[----:B------:R-:W-:Y:S01]  /*12d20*/  SHF.R.S32.HI R3, RZ, 0x1f, R10 ;  /* 0x0000001fff037819 */ /* 0x000fe2000001140a */
[----:B------:R-:W-:Y:S02]  /*12d30*/  IMAD R5, R23, UR5, R2 ;  /* 0x0000000517057c24 */ /* 0x000fe4000f8e0202 */
[----:B------:R-:W-:-:S04]  /*12d40*/  IMAD.MOV.U32 R2, RZ, RZ, R10 ;  /* 0x000000ffff027224 */ /* 0x000fc800078e000a */
[----:B------:R-:W-:Y:S01]  /*12d50*/  IMAD.WIDE.U32 R2, R23, UR4, R2 ;  /* 0x0000000417027c25 */ /* 0x000fe2000f8e0002 */
[----:B------:R-:W-:-:S03]  /*12d60*/  ULDC.64 UR4, c[0x0][0x418] ;  /* 0x0001060000047ab9 */ /* 0x000fc60000000a00 */
[----:B------:R-:W-:Y:S01]  /*12d70*/  IMAD.IADD R3, R5, 0x1, R3 ;  /* 0x0000000105037824 */ /* 0x000fe200078e0203 */
[----:B------:R-:W-:-:S04]  /*12d80*/  LEA R4, P0, R2, UR4, 0x2 ;  /* 0x0000000402047c11 */ /* 0x000fc8000f8010ff */
[----:B------:R-:W-:-:S05]  /*12d90*/  LEA.HI.X R5, R2, UR5, R3, 0x2, P0 ;  /* 0x0000000502057c11 */ /* 0x000fca00080f1403 */
[----:B------:R0:W5:Y:S01]  /*12da0*/  LDG.E R4, desc[UR48][R4.64] ;  /* 0x0000003004047981 */ /* 0x000162000c1e1900 */
[----:B------:R-:W-:-:S04]  /*12db0*/  IMAD.MOV R2, RZ, RZ, -R10 ;  /* 0x000000ffff027224 */ /* 0x000fc800078e0a0a */
[----:B------:R-:W-:-:S07]  /*12dc0*/  IMAD R9, R9, R2, R6 ;  /* 0x0000000209097224 */ /* 0x000fce00078e0206 */
.L_x_13567:
        /* <DEDUP_REMOVED lines=8> */
.L_x_13652:
[----:B------:R-:W-:Y:S05]  /*12e50*/  BSYNC B2 ;  /* 0x0000000000027941 */ /* 0x000fea0003800000 */
.L_x_13568:
[----:B------:R-:W-:Y:S04]  /*12e60*/  BSSY B2, `(.L_x_13570) ;  /* 0x0000007000027945 */ /* 0x000fe80003800000 */
[----:B------:R-:W-:Y:S05]  /*12e70*/  @P1 BRA `(.L_x_13571) ;  /* 0x0000000000141947 */ /* 0x000fea0003800000 */
[----:B------:R-:W-:Y:S01]  /*12e80*/  ISETP.NE.AND P0, PT, R28, RZ, PT ;  /* 0x000000ff1c00720c */ /* 0x000fe20003f05270 */
[----:B0-----:R-:W-:-:S04]  /*12e90*/  IMAD.MOV.U32 R2, RZ, RZ, 0x4000 ;  /* 0x00004000ff027424 */ /* 0x001fc800078e00ff */
[----:B------:R1:W-:Y:S08]  /*12ea0*/  SYNCS.ARRIVE.TRANS64 RZ, [R3+URZ+0x16830], R2 ;  /* 0x0168300203ff79a7 */ /* 0x0003f0000800003f */
[----:B------:R-:W-:Y:S05]  /*12eb0*/  @!P0 BRA `(.L_x_13571) ;  /* 0x0000000000048947 */ /* 0x000fea0003800000 */
[----:B------:R-:W-:Y:S01]  /*12ec0*/  BPT.TRAP 0x1 ;  /* 0x000000040000795c */ /* 0x000fe20000300000 */
.L_x_13571:
[----:B------:R-:W-:Y:S05]  /*12ed0*/  BSYNC B2 ;  /* 0x0000000000027941 */ /* 0x000fea0003800000 */
.L_x_13570:
        /* <DEDUP_REMOVED lines=11> */
.L_x_13572:
        /* <DEDUP_REMOVED lines=15> */
.L_x_13653:
[----:B------:R-:W-:Y:S05]  /*13080*/  BSYNC B2 ;  /* 0x0000000000027941 */ /* 0x000fea0003800000 */
.L_x_13573:
        /* <DEDUP_REMOVED lines=9> */
.L_x_13576:
[----:B------:R-:W-:Y:S05]  /*13120*/  BSYNC B2 ;  /* 0x0000000000027941 */ /* 0x000fea0003800000 */
.L_x_13575:
[----:B------:R-:W-:Y:S01]  /*13130*/  R2UR UR7, R3 ;  /* 0x00000000030772ca */ /* 0x000fe200000e0000 */
[----:B------:R-:W-:Y:S01]  /*13140*/  IMAD R16, R16, 0x4000, R17 ;  /* 0x0000400010107824 */ /* 0x000fe200078e0211 */
[----:B------:R-:W-:Y:S01]  /*13150*/  R2UR UR10, R10 ;  /* 0x000000000a0a72ca */ /* 0x000fe200000e0000 */
[----:B------:R-:W-:Y:S01]  /*13160*/  UIADD3 UR4, UP0, UR46, 0x470, URZ ;  /* 0x000004702e047890 */ /* 0x000fe2000ff1e03f */
[----:B------:R-:W-:Y:S01]  /*13170*/  R2UR UR6, R2 ;  /* 0x00000000020672ca */ /* 0x000fe200000e0000 */
[----:B------:R-:W-:Y:S01]  /*13180*/  IMAD.SHL.U32 R2, R19, 0x80, RZ ;  /* 0x0000008013027824 */ /* 0x000fe200078e00ff */
[----:B------:R-:W-:Y:S01]  /*13190*/  PLOP3.LUT P0, PT, PT, PT, PT, 0x80, 0x0 ;  /* 0x000000000000781c */ /* 0x000fe20003f0f070 */
[----:B01----:R-:W-:Y:S01]  /*131a0*/  VIADD R5, R5, 0x50 ;  /* 0x0000005005057836 */ /* 0x003fe20000000000 */
[----:B------:R-:W-:Y:S01]  /*131b0*/  UIADD3.X UR5, URZ, UR47, URZ, UP0, !UPT ;  /* 0x0000002f3f057290 */ /* 0x000fe200087fe43f */
[----:B------:R-:W-:-:S11]  /*131c0*/  VIADD R16, R16, 0x400 ;  /* 0x0000040010107836 */ /* 0x000fd60000000000 */
.L_x_13577:
        /* <DEDUP_REMOVED lines=12> */
.L_x_13566:
[----:B------:R-:W-:Y:S05]  /*13290*/  BSYNC B1 ;  /* 0x0000000000017941 */ /* 0x000fea0003800000 */
.L_x_13565:
        /* <DEDUP_REMOVED lines=20> */
[----:B------:R-:W-:Y:S01]  /*133e0*/  SHF.R.S32.HI R3, RZ, 0x1f, R2 ;  /* 0x0000001fff037819 */ /* 0x000fe20000011402 */
[C---:B------:R-:W-:Y:S02]  /*133f0*/  IMAD R5, R23.reuse, UR5, R4 ;  /* 0x0000000517057c24 */ /* 0x040fe4000f8e0204 */
[--C-:B------:R-:W-:Y:S02]  /*13400*/  IMAD.MOV R4, RZ, RZ, -R2.reuse ;  /* 0x000000ffff047224 */ /* 0x100fe400078e0a02 */
[----:B------:R-:W-:Y:S01]  /*13410*/  IMAD.WIDE.U32 R2, R23, UR4, R2 ;  /* 0x0000000417027c25 */ /* 0x000fe2000f8e0002 */
[----:B------:R-:W-:-:S03]  /*13420*/  ULDC.64 UR4, c[0x0][0x418] ;  /* 0x0001060000047ab9 */ /* 0x000fc60000000a00 */
[----:B------:R-:W-:Y:S01]  /*13430*/  IMAD R10, R10, R4, R9 ;  /* 0x000000040a0a7224 */ /* 0x000fe200078e0209 */
[----:B------:R-:W-:Y:S01]  /*13440*/  LEA R4, P0, R2, UR4, 0x2 ;  /* 0x0000000402047c11 */ /* 0x000fe2000f8010ff */
[----:B------:R-:W-:-:S05]  /*13450*/  IMAD.IADD R5, R5, 0x1, R3 ;  /* 0x0000000105057824 */ /* 0x000fca00078e0203 */
[----:B------:R-:W-:-:S05]  /*13460*/  LEA.HI.X R5, R2, UR5, R5, 0x2, P0 ;  /* 0x0000000502057c11 */ /* 0x000fca00080f1405 */
[----:B------:R0:W5:Y:S02]  /*13470*/  LDG.E R4, desc[UR48][R4.64] ;  /* 0x0000003004047981 */ /* 0x000164000c1e1900 */
.L_x_13580:
[----:B------:R-:W0:Y:S01]  /*13480*/  S2R R2, SR_TID.X ;  /* 0x0000000000027919 */ /* 0x000e220000002100 */
[----:B------:R-:W-:Y:S01]  /*13490*/  SHF.L.U32 R3, R24, 0x1f, RZ ;  /* 0x0000001f18037819 */ /* 0x000fe200000006ff */
[----:B------:R-:W-:Y:S01]  /*134a0*/  BSSY B2, `(.L_x_13581) ;  /* 0x0000006000027945 */ /* 0x000fe20003800000 */
[----:B0-----:R-:W-:Y:S01]  /*134b0*/  LOP3.LUT R5, R2, 0x7f, RZ, 0xc0, !PT ;  /* 0x0000007f02057812 */ /* 0x001fe200078ec0ff */
[----:B------:R-:W-:-:S03]  /*134c0*/  IMAD R2, R16, 0x8, R17 ;  /* 0x0000000810027824 */ /* 0x000fc600078e0211 */
[----:B------:R-:W-:Y:S01]  /*134d0*/  ISETP.NE.AND P1, PT, R5, RZ, PT ;  /* 0x000000ff0500720c */ /* 0x000fe20003f25270 */
[----:B------:R-:W0:Y:S02]  /*134e0*/  SYNCS.PHASECHK.TRANS64.TRYWAIT P0, [R2+URZ+0x16840], R3 ;  /* 0x01684003020075a7 */ /* 0x000e24000800017f */
[----:B0-----:R-:W-:Y:S10]  /*134f0*/  @!P0 BRA `(.L_x_13582) ;  /* 0x0000002000788947 */ /* 0x001ff40003800000 */
.L_x_13654:
[----:B------:R-:W-:Y:S05]  /*13500*/  BSYNC B2 ;  /* 0x0000000000027941 */ /* 0x000fea0003800000 */
.L_x_13581:
[----:B------:R-:W-:Y:S04]  /*13510*/  BSSY B2, `(.L_x_13583) ;  /* 0x0000007000027945 */ /* 0x000fe80003800000 */
[----:B------:R-:W-:Y:S05]  /*13520*/  @P1 BRA `(.L_x_13584) ;  /* 0x0000000000141947 */ /* 0x000fea0003800000 */
[----:B------:R-:W-:Y:S01]  /*13530*/  ISETP.NE.AND P0, PT, R28, RZ, PT ;  /* 0x000000ff1c00720c */ /* 0x000fe20003f05270 */
[----:B0-----:R-:W-:-:S04]  /*13540*/  IMAD.MOV.U32 R3, RZ, RZ, 0x4000 ;  /* 0x00004000ff037424 */ /* 0x001fc800078e00ff */
[----:B------:R1:W-:Y:S08]  /*13550*/  SYNCS.ARRIVE.TRANS64 RZ, [R2+URZ+0x16830], R3 ;  /* 0x0168300302ff79a7 */ /* 0x0003f0000800003f */
[----:B------:R-:W-:Y:S05]  /*13560*/  @!P0 BRA `(.L_x_13584) ;  /* 0x0000000000048947 */ /* 0x000fea0003800000 */
[----:B------:R-:W-:Y:S01]  /*13570*/  BPT.TRAP 0x1 ;  /* 0x000000040000795c */ /* 0x000fe20000300000 */
.L_x_13584:
[----:B------:R-:W-:Y:S05]  /*13580*/  BSYNC B2 ;  /* 0x0000000000027941 */ /* 0x000fea0003800000 */
.L_x_13583:
        /* <DEDUP_REMOVED lines=8> */
[----:B------:R-:W-:Y:S01]  /*13610*/  VIADD R2, R2, 0x30 ;  /* 0x0000003002027836 */ /* 0x000fe20000000000 */
[----:B------:R-:W-:Y:S01]  /*13620*/  UMOV UR6, 0x0 ;  /* 0x0000000000067882 */ /* 0x000fe20000000000 */
[----:B------:R-:W-:Y:S01]  /*13630*/  IMAD.SHL.U32 R5, R10, 0x80, RZ ;  /* 0x000000800a057824 */ /* 0x000fe200078e00ff */
[----:B------:R-:W-:-:S09]  /*13640*/  UMOV UR7, 0x14f00000 ;  /* 0x14f0000000077882 */ /* 0x000fd20000000000 */
.L_x_13585:
        /* <DEDUP_REMOVED lines=15> */
.L_x_13655:
[----:B------:R-:W-:Y:S05]  /*13740*/  BSYNC B2 ;  /* 0x0000000000027941 */ /* 0x000fea0003800000 */
.L_x_13586:
[----:B------:R-:W-:Y:S01]  /*13750*/  BSSY B2, `(.L_x_13588) ;  /* 0x0000009000027945 */ /* 0x000fe20003800000 */
[----:B------:R-:W-:Y:S02]  /*13760*/  IMAD.MOV.U32 R2, RZ, RZ, 0x0 ;  /* 0x00000000ff027424 */ /* 0x000fe400078e00ff */
[----:B------:R-:W-:Y:S01]  /*13770*/  IMAD.MOV.U32 R3, RZ, RZ, 0x14f00000 ;  /* 0x14f00000ff037424 */ /* 0x000fe200078e00ff */
[----:B------:R-:W-:Y:S06]  /*13780*/  @P1 BRA `(.L_x_13589) ;  /* 0x0000000000141947 */ /* 0x000fec0003800000 */
[----:B------:R-:W-:Y:S01]  /*13790*/  ISETP.NE.AND P0, PT, R28, RZ, PT ;  /* 0x000000ff1c00720c */ /* 0x000fe20003f05270 */
[----:B0-----:R-:W-:-:S04]  /*137a0*/  IMAD.MOV.U32 R8, RZ, RZ, 0x4000 ;  /* 0x00004000ff087424 */ /* 0x001fc800078e00ff */
[----:B------:R1:W-:Y:S08]  /*137b0*/  SYNCS.ARRIVE.TRANS64 RZ, [R5+URZ+0x50], R8 ;  /* 0x0000500805ff79a7 */ /* 0x0003f0000800003f */
[----:B------:R-:W-:Y:S05]  /*137c0*/  @!P0 BRA `(.L_x_13589) ;  /* 0x0000000000048947 */ /* 0x000fea0003800000 */
[----:B------:R-:W-:Y:S01]  /*137d0*/  BPT.TRAP 0x1 ;  /* 0x000000040000795c */ /* 0x000fe20000300000 */
.L_x_13589:
[----:B------:R-:W-:Y:S05]  /*137e0*/  BSYNC B2 ;  /* 0x0000000000027941 */ /* 0x000fea0003800000 */
.L_x_13588:
[----:B------:R-:W-:Y:S01]  /*137f0*/  R2UR UR10, R11 ;  /* 0x000000000b0a72ca */ /* 0x000fe200000e0000 */
[----:B------:R-:W-:Y:S01]  /*13800*/  UIADD3 UR4, UP0, UR46, 0x470, URZ ;  /* 0x000004702e047890 */ /* 0x000fe2000ff1e03f */
[----:B------:R-:W-:Y:S01]  /*13810*/  R2UR UR6, R2 ;  /* 0x00000000020672ca */ /* 0x000fe200000e0000 */
[----:B------:R-:W-:Y:S01]  /*13820*/  IMAD R2, R7, 0x4000, R17 ;  /* 0x0000400007027824 */ /* 0x000fe200078e0211 */
[----:B------:R-:W-:Y:S01]  /*13830*/  R2UR UR7, R3 ;  /* 0x00000000030772ca */ /* 0x000fe200000e0000 */
[----:B------:R-:W-:Y:S01]  /*13840*/  IMAD.SHL.U32 R3, R19, 0x80, RZ ;  /* 0x0000008013037824 */ /* 0x000fe200078e00ff */
[----:B------:R-:W-:Y:S01]  /*13850*/  PLOP3.LUT P0, PT, PT, PT, PT, 0x80, 0x0 ;  /* 0x000000000000781c */ /* 0x000fe20003f0f070 */
[----:B01----:R-:W-:Y:S01]  /*13860*/  VIADD R5, R5, 0x50 ;  /* 0x0000005005057836 */ /* 0x003fe20000000000 */
[----:B------:R-:W-:Y:S01]  /*13870*/  UIADD3.X UR5, URZ, UR47, URZ, UP0, !UPT ;  /* 0x0000002f3f057290 */ /* 0x000fe200087fe43f */
[----:B------:R-:W-:-:S11]  /*13880*/  VIADD R2, R2, 0x400 ;  /* 0x0000040002027836 */ /* 0x000fd60000000000 */
.L_x_13590:
        /* <DEDUP_REMOVED lines=12> */
.L_x_13579:
[----:B------:R-:W-:Y:S05]  /*13950*/  BSYNC B1 ;  /* 0x0000000000017941 */ /* 0x000fea0003800000 */
.L_x_13578:
[----:B------:R-:W-:Y:S01]  /*13960*/  ISETP.GT.AND P0, PT, R9, UR39, PT ;  /* 0x0000002709007c0c */ /* 0x000fe2000bf04270 */
[----:B------:R-:W-:-:S12]  /*13970*/  VIADD R6, R6, 0xfffffffe ;  /* 0xfffffffe06067836 */ /* 0x000fd80000000000 */
[----:B------:R-:W-:Y:S05]  /*13980*/  @P0 BRA `(.L_x_13591) ;  /* 0xfffffff000940947 */ /* 0x000fea000383ffff */
.L_x_13564:
[----:B------:R-:W-:Y:S05]  /*13990*/  BSYNC B0 ;  /* 0x0000000000007941 */ /* 0x000fea0003800000 */
.L_x_13549:
        /* <DEDUP_REMOVED lines=17> */
.L_x_13593:
[----:B------:R-:W-:Y:S05]  /*13ab0*/  BSYNC B0 ;  /* 0x0000000000007941 */ /* 0x000fea0003800000 */
.L_x_13592:
        /* <DEDUP_REMOVED lines=9> */
.L_x_13656:
[----:B------:R-:W-:Y:S05]  /*13b50*/  BSYNC B1 ;  /* 0x0000000000017941 */ /* 0x000fea0003800000 */
.L_x_13596:
[----:B------:R-:W-:Y:S04]  /*13b60*/  BSSY B1, `(.L_x_13598) ;  /* 0x0000007000017945 */ /* 0x000fe80003800000 */
[----:B------:R-:W-:Y:S05]  /*13b70*/  @P2 BRA `(.L_x_13599) ;  /* 0x0000000000142947 */ /* 0x000fea0003800000 */
[----:B------:R-:W-:Y:S01]  /*13b80*/  ISETP.NE.AND P0, PT, R28, RZ, PT ;  /* 0x000000ff1c00720c */ /* 0x000fe20003f05270 */
[----:B-1----:R-:W-:-:S04]  /*13b90*/  IMAD.MOV.U32 R0, RZ, RZ, 0x4000 ;  /* 0x00004000ff007424 */ /* 0x002fc800078e00ff */
[----:B------:R2:W-:Y:S08]  /*13ba0*/  SYNCS.ARRIVE.TRANS64 RZ, [R3+URZ+0x16850], R0 ;  /* 0x0168500003ff79a7 */ /* 0x0005f0000800003f */
[----:B------:R-:W-:Y:S05]  /*13bb0*/  @!P0 BRA `(.L_x_13599) ;  /* 0x0000000000048947 */ /* 0x000fea0003800000 */
[----:B------:R-:W-:Y:S01]  /*13bc0*/  BPT.TRAP 0x1 ;  /* 0x000000040000795c */ /* 0x000fe20000300000 */
.L_x_13599:
[----:B------:R-:W-:Y:S05]  /*13bd0*/  BSYNC B1 ;  /* 0x0000000000017941 */ /* 0x000fea0003800000 */
.L_x_13598:
[----:B-12---:R-:W-:Y:S01]  /*13be0*/  IMAD R0, R16, 0x4000, R17 ;  /* 0x0000400010007824 */ /* 0x006fe200078e0211 */
[----:B------:R-:W-:Y:S01]  /*13bf0*/  UIADD3 UR4, UP0, UR46, 0x470, URZ ;  /* 0x000004702e047890 */ /* 0x000fe2000ff1e03f */
[----:B------:R-:W-:Y:S01]  /*13c00*/  PLOP3.LUT P0, PT, PT, PT, PT, 0x80, 0x0 ;  /* 0x000000000000781c */ /* 0x000fe20003f0f070 */
[----:B------:R-:W-:Y:S01]  /*13c10*/  IMAD.SHL.U32 R19, R19, 0x80, RZ ;  /* 0x0000008013137824 */ /* 0x000fe200078e00ff */
[----:B------:R-:W-:Y:S01]  /*13c20*/  UMOV UR6, 0x0 ;  /* 0x0000000000067882 */ /* 0x000fe20000000000 */
[----:B0-----:R-:W-:Y:S01]  /*13c30*/  VIADD R2, R3, 0x16850 ;  /* 0x0001685003027836 */ /* 0x001fe20000000000 */
[----:B------:R-:W-:Y:S01]  /*13c40*/  UIADD3.X UR5, URZ, UR47, URZ, UP0, !UPT ;  /* 0x0000002f3f057290 */ /* 0x000fe200087fe43f */
[----:B------:R-:W-:Y:S01]  /*13c50*/  VIADD R0, R0, 0x400 ;  /* 0x0000040000007836 */ /* 0x000fe20000000000 */
[----:B------:R-:W-:Y:S01]  /*13c60*/  UMOV UR7, 0x14f00000 ;  /* 0x14f0000000077882 */ /* 0x000fe20000000000 */
[----:B------:R-:W-:-:S09]  /*13c70*/  UMOV UR10, URZ ;  /* 0x0000003f000a7c82 */ /* 0x000fd20008000000 */
.L_x_13600:
        /* <DEDUP_REMOVED lines=10> */
.L_x_13595:
[----:B------:R-:W-:Y:S05]  /*13d20*/  BSYNC B0 ;  /* 0x0000000000007941 */ /* 0x000fea0003800000 */
.L_x_13594:
[----:B------:R-:W-:-:S05]  /*13d30*/  VIADD R16, R16, 0x1 ;  /* 0x0000000110107836 */ /* 0x000fca0000000000 */
[----:B------:R-:W-:-:S04]  /*13d40*/  ISETP.NE.AND P0, PT, R16, 0x2, PT ;  /* 0x000000021000780c */ /* 0x000fc80003f05270 */
[----:B------:R-:W-:Y:S02]  /*13d50*/  SEL R3, RZ, 0x1, P0 ;  /* 0x00000001ff037807 */ /* 0x000fe40000000000 */
[----:B------:R-:W-:Y:S02]  /*13d60*/  SEL R16, R16, RZ, P0 ;  /* 0x000000ff10107207 */ /* 0x000fe40000000000 */
[----:B------:R-:W-:-:S07]  /*13d70*/  LOP3.LUT R24, R24, R3, RZ, 0x3c, !PT ;  /* 0x0000000318187212 */ /* 0x000fce00078e3cff */
.L_x_13531:
[----:B------:R-:W-:Y:S05]  /*13d80*/  BSYNC B7 ;  /* 0x0000000000077941 */ /* 0x000fea0003800000 */
.L_x_13529:
        /* <DEDUP_REMOVED lines=11> */
.L_x_13601:
[----:B------:R-:W-:-:S03]  /*13e40*/  UMOV UR4, 0xffffffff ;  /* 0xffffffff00047882 */ /* 0x000fc60000000000 */
[----:B------:R-:W-:Y:S05]  /*13e50*/  BRA.DIV UR4, `(.L_x_13603) ;  /* 0x0000001a045c7947 */ /* 0x000fea000b800000 */
[----:B------:R1:W2:Y:S02]  /*13e60*/  SHFL.IDX PT, R14, R27, RZ, 0x1f ;  /* 0x00001fff1b0e7589 */ /* 0x0002a400000e0000 */
.L_x_13659:
        /* <DEDUP_REMOVED lines=8> */
.L_x_13602:
[----:B------:R-:W-:Y:S02]  /*13ef0*/  ULDC UR4, c[0x0][0xc38] ;  /* 0x00030e0000047ab9 */ /* 0x000fe40000000800 */
[----:B-1----:R-:W-:-:S13]  /*13f00*/  ISETP.GE.AND P0, PT, R27, UR4, PT ;  /* 0x000000041b007c0c */ /* 0x002fda000bf06270 */
[----:B------:R-:W-:Y:S05]  /*13f10*/  @!P0 BRA `(.L_x_13604) ;  /* 0xffffffc400508947 */ /* 0x000fea000383ffff */
.L_x_13520:
        /* <DEDUP_REMOVED lines=11> */
.L_x_13660:
[----:B------:R-:W-:Y:S05]  /*13fd0*/  BSYNC B0 ;  /* 0x0000000000007941 */ /* 0x000fea0003800000 */
.L_x_13605:
[----:B------:R-:W-:-:S03]  /*13fe0*/  UMOV UR4, 0xffffffff ;  /* 0xffffffff00047882 */ /* 0x000fc60000000000 */
[----:B------:R-:W-:Y:S05]  /*13ff0*/  BRA.DIV UR4, `(.L_x_13607) ;  /* 0x0000001a04307947 */ /* 0x000fea000b800000 */
[----:B-1----:R-:W1:Y:S02]  /*14000*/  S2R R0, SR_TID.X ;  /* 0x0000000000007919 */ /* 0x002e640000002100 */
[----:B-1----:R-:W-:-:S04]  /*14010*/  SHF.R.U32.HI R0, RZ, 0x5, R0 ;  /* 0x00000005ff007819 */ /* 0x002fc80000011600 */
[----:B------:R-:W-:-:S05]  /*14020*/  LOP3.LUT R0, R0, 0x3, RZ, 0xc0, !PT ;  /* 0x0000000300007812 */ /* 0x000fca00078ec0ff */
[----:B------:R1:W2:Y:S02]  /*14030*/  SHFL.IDX PT, R14, R0, RZ, 0x1f ;  /* 0x00001fff000e7589 */ /* 0x0002a400000e0000 */
.L_x_13663:
[----:B--2---:R-:W-:Y:S01]  /*14040*/  ISETP.NE.AND P0, PT, R14, RZ, PT ;  /* 0x000000ff0e00720c */ /* 0x004fe20003f05270 */
[----:B------:R-:W-:-:S12]  /*14050*/  BSSY B0, `(.L_x_13608) ;  /* 0x0000024000007945 */ /* 0x000fd80003800000 */
[----:B------:R-:W-:Y:S05]  /*14060*/  @P0 BRA `(.L_x_13609) ;  /* 0x0000000000880947 */ /* 0x000fea0003800000 */
[----:B------:R-:W-:-:S03]  /*14070*/  UMOV UR4, 0xffffffff ;  /* 0xffffffff00047882 */ /* 0x000fc60000000000 */
[----:B------:R-:W-:Y:S05]  /*14080*/  BRA.DIV UR4, `(.L_x_13610) ;  /* 0x0000001a04407947 */ /* 0x000fea000b800000 */
[----:B------:R-:W-:-:S13]  /*14090*/  ELECT P6, URZ, PT ;  /* 0x00000000003f782f */ /* 0x000fda00038c0000 */
.L_x_13666:
[----:B------:R-:W-:Y:S05]  /*140a0*/  @!P6 BRA `(.L_x_13609) ;  /* 0x000000000078e947 */ /* 0x000fea0003800000 */
[----:B------:R-:W-:-:S06]  /*140b0*/  ULOP3.LUT UR4, UR38, 0x2, URZ, 0xfc, !UPT ;  /* 0x0000000226047892 */ /* 0x000fcc000f8efc3f */
[----:B-1----:R-:W-:-:S05]  /*140c0*/  IMAD.U32 R0, RZ, RZ, UR4 ;  /* 0x00000004ff007e24 */ /* 0x002fca000f8e00ff */
[----:B------:R-:W-:-:S13]  /*140d0*/  ISETP.NE.AND P2, PT, R0, 0x3, PT ;  /* 0x000000030000780c */ /* 0x000fda0003f45270 */
[----:B------:R-:W-:Y:S05]  /*140e0*/  @!P2 BRA `(.L_x_13611) ;  /* 0x000000000004a947 */ /* 0x000fea0003800000 */
[----:B------:R-:W-:Y:S01]  /*140f0*/  BPT.TRAP 0x1 ;  /* 0x000000040000795c */ /* 0x000fe20000300000 */
.L_x_13611:
        /* <DEDUP_REMOVED lines=12> */
.L_x_13667:
[----:B------:R-:W2:Y:S02]  /*141c0*/  SYNCS.PHASECHK.TRANS64.TRYWAIT P0, [R3+URZ], R0 ;  /* 0x00000000030075a7 */ /* 0x000ea4000800017f */
[----:B--2---:R-:W-:Y:S05]  /*141d0*/  @!P0 BRA `(.L_x_13613) ;  /* 0x0000001800208947 */ /* 0x004fea0003800000 */
.L_x_13668:
[----:B------:R-:W-:Y:S05]  /*141e0*/  @!P2 BRA `(.L_x_13614) ;  /* 0x000000000004a947 */ /* 0x000fea0003800000 */
[----:B------:R-:W-:Y:S01]  /*141f0*/  BPT.TRAP 0x1 ;  /* 0x000000040000795c */ /* 0x000fe20000300000 */
.L_x_13614:
[----:B--2---:R-:W-:-:S04]  /*14200*/  VIADD R3, R9, 0x16860 ;  /* 0x0001686009037836 */ /* 0x004fc80000000000 */
[----:B------:R-:W-:-:S04]  /*14210*/  IMAD R5, R16, 0x8, R3 ;  /* 0x0000000810057824 */ /* 0x000fc800078e0203 */
[----:B------:R-:W2:Y:S02]  /*14220*/  SYNCS.PHASECHK.TRANS64.TRYWAIT P0, [R5+URZ], R2 ;  /* 0x00000002050075a7 */ /* 0x000ea4000800017f */
[----:B--2---:R-:W-:Y:S05]  /*14230*/  @!P0 BRA `(.L_x_13615) ;  /* 0x00000018001c8947 */ /* 0x004fea0003800000 */
.L_x_13669:
[----:B------:R-:W-:-:S07]  /*14240*/  IMAD R3, R4, 0x8, R3 ;  /* 0x0000000804037824 */ /* 0x000fce00078e0203 */
.L_x_13616:
[----:B---3--:R3:W4:Y:S02]  /*14250*/  SYNCS.PHASECHK.TRANS64.TRYWAIT P0, [R3+URZ], R0 ;  /* 0x00000000030075a7 */ /* 0x008724000800017f */
[----:B----4-:R-:W-:Y:S05]  /*14260*/  @!P0 NANOSLEEP.SYNCS 0x989680 ;  /* 0x009896800000895d */ /* 0x010fea0003900000 */
[----:B------:R-:W4:Y:S02]  /*14270*/  @!P0 SYNCS.PHASECHK.TRANS64 P0, [R3+URZ], R0 ;  /* 0x00000000030085a7 */ /* 0x000f24000800007f */
[----:B----4-:R-:W-:Y:S05]  /*14280*/  @!P0 BRA `(.L_x_13616) ;  /* 0xfffffffc00f08947 */ /* 0x010fea000383ffff */
.L_x_13609:
[----:B------:R-:W-:Y:S05]  /*14290*/  BSYNC B0 ;  /* 0x0000000000007941 */ /* 0x000fea0003800000 */
.L_x_13608:
[----:B------:R-:W-:Y:S05]  /*142a0*/  EXIT ;  /* 0x000000000000794d */ /* 0x000fea0003800000 */
.L_x_13445:
[----:B0-----:R-:W-:-:S04]  /*142b0*/  IMAD.U32 R3, RZ, RZ, UR45 ;  /* 0x0000002dff037e24 */ /* 0x001fc8000f8e00ff */
[----:B------:R0:W1:Y:S03]  /*142c0*/  SYNCS.PHASECHK.TRANS64.TRYWAIT P1, [R3+URZ+0x16800], R0 ;  /* 0x01680000030075a7 */ /* 0x000066000802017f */
[----:B-1----:R-:W-:Y:S05]  /*142d0*/  @!P1 NANOSLEEP.SYNCS 0x989680 ;  /* 0x009896800000995d */ /* 0x002fea0003900000 */
[----:B------:R-:W1:Y:S02]  /*142e0*/  @!P1 SYNCS.PHASECHK.TRANS64 P1, [R3+URZ+0x16800], R0 ;  /* 0x01680000030095a7 */ /* 0x000e64000802007f */
[----:B-1----:R-:W-:Y:S05]  /*142f0*/  @!P1 BRA `(.L_x_13445) ;  /* 0xfffffffc00ec9947 */ /* 0x002fea000383ffff */
[----:B------:R-:W-:Y:S05]  /*14300*/  BRA `(.L_x_13617) ;  /* 0xfffffed4008c7947 */ /* 0x000fea000383ffff */
.L_x_13449:
[----:B-1----:R1:W2:Y:S02]  /*14310*/  SYNCS.PHASECHK.TRANS64.TRYWAIT P2, [R15+URZ+0x16830], R0 ;  /* 0x016830000f0075a7 */ /* 0x0022a4000804017f */
[----:B--2---:R-:W-:Y:S05]  /*14320*/  @!P2 NANOSLEEP.SYNCS 0x989680 ;  /* 0x009896800000a95d */ /* 0x004fea0003900000 */
[----:B------:R-:W2:Y:S02]  /*14330*/  @!P2 SYNCS.PHASECHK.TRANS64 P2, [R15+URZ+0x16830], R0 ;  /* 0x016830000f00a5a7 */ /* 0x000ea4000804007f */
[----:B--2---:R-:W-:Y:S05]  /*14340*/  @!P2 BRA `(.L_x_13449) ;  /* 0xfffffffc00f0a947 */ /* 0x004fea000383ffff */
[----:B------:R-:W-:Y:S05]  /*14350*/  BRA `(.L_x_13448) ;  /* 0xfffffed400b07947 */ /* 0x000fea000383ffff */
.L_x_13465:
[----:B-1----:R-:W-:-:S04]  /*14360*/  IMAD.U32 R8, RZ, RZ, UR6 ;  /* 0x00000006ff087e24 */ /* 0x002fc8000f8e00ff */
[----:B------:R1:W2:Y:S03]  /*14370*/  SYNCS.PHASECHK.TRANS64.TRYWAIT P2, [R8+URZ+0x16830], R5 ;  /* 0x01683005080075a7 */ /* 0x0002a6000804017f */
[----:B--2---:R-:W-:Y:S05]  /*14380*/  @!P2 NANOSLEEP.SYNCS 0x989680 ;  /* 0x009896800000a95d */ /* 0x004fea0003900000 */
[----:B------:R-:W2:Y:S02]  /*14390*/  @!P2 SYNCS.PHASECHK.TRANS64 P2, [R8+URZ+0x16830], R5 ;  /* 0x016830050800a5a7 */ /* 0x000ea4000804007f */
[----:B--2---:R-:W-:Y:S05]  /*143a0*/  @!P2 BRA `(.L_x_13465) ;  /* 0xfffffffc00eca947 */ /* 0x004fea000383ffff */
[----:B------:R-:W-:Y:S05]  /*143b0*/  BRA `(.L_x_13462) ;  /* 0xffffff1000207947 */ /* 0x000fea000383ffff */
.L_x_13469:
[----:B-1----:R-:W-:-:S04]  /*143c0*/  IMAD.U32 R8, RZ, RZ, UR6 ;  /* 0x00000006ff087e24 */ /* 0x002fc8000f8e00ff */
[----:B------:R1:W2:Y:S03]  /*143d0*/  SYNCS.PHASECHK.TRANS64.TRYWAIT P2, [R8+URZ+0x16850], R5 ;  /* 0x01685005080075a7 */ /* 0x0002a6000804017f */
[----:B--2---:R-:W-:Y:S05]  /*143e0*/  @!P2 NANOSLEEP.SYNCS 0x989680 ;  /* 0x009896800000a95d */ /* 0x004fea0003900000 */
[----:B------:R-:W2:Y:S02]  /*143f0*/  @!P2 SYNCS.PHASECHK.TRANS64 P2, [R8+URZ+0x16850], R5 ;  /* 0x016850050800a5a7 */ /* 0x000ea4000804007f */
[----:B--2---:R-:W-:Y:S05]  /*14400*/  @!P2 BRA `(.L_x_13469) ;  /* 0xfffffffc00eca947 */ /* 0x004fea000383ffff */
[----:B------:R-:W-:Y:S05]  /*14410*/  BRA `(.L_x_13466) ;  /* 0xffffff1000907947 */ /* 0x000fea000383ffff */
.L_x_13486:
[----:B-1----:R-:W-:-:S04]  /*14420*/  IMAD.U32 R11, RZ, RZ, UR6 ;  /* 0x00000006ff0b7e24 */ /* 0x002fc8000f8e00ff */
[----:B------:R1:W2:Y:S03]  /*14430*/  SYNCS.PHASECHK.TRANS64.TRYWAIT P3, [R11+URZ+0x16830], R4 ;  /* 0x016830040b0075a7 */ /* 0x0002a6000806017f */
[----:B--2---:R-:W-:Y:S05]  /*14440*/  @!P3 NANOSLEEP.SYNCS 0x989680 ;  /* 0x009896800000b95d */ /* 0x004fea0003900000 */
[----:B------:R-:W2:Y:S02]  /*14450*/  @!P3 SYNCS.PHASECHK.TRANS64 P3, [R11+URZ+0x16830], R4 ;  /* 0x016830040b00b5a7 */ /* 0x000ea4000806007f */
[----:B--2---:R-:W-:Y:S05]  /*14460*/  @!P3 BRA `(.L_x_13486) ;  /* 0xfffffffc00ecb947 */ /* 0x004fea000383ffff */
[----:B------:R-:W-:Y:S05]  /*14470*/  BRA `(.L_x_13483) ;  /* 0xffffff4800047947 */ /* 0x000fea000383ffff */
.L_x_13490:
[----:B-1----:R-:W-:-:S04]  /*14480*/  IMAD.U32 R11, RZ, RZ, UR6 ;  /* 0x00000006ff0b7e24 */ /* 0x002fc8000f8e00ff */
[----:B------:R1:W2:Y:S03]  /*14490*/  SYNCS.PHASECHK.TRANS64.TRYWAIT P2, [R11+URZ+0x16850], R4 ;  /* 0x016850040b0075a7 */ /* 0x0002a6000804017f */
[----:B--2---:R-:W-:Y:S05]  /*144a0*/  @!P2 NANOSLEEP.SYNCS 0x989680 ;  /* 0x009896800000a95d */ /* 0x004fea0003900000 */
[----:B------:R-:W2:Y:S02]  /*144b0*/  @!P2 SYNCS.PHASECHK.TRANS64 P2, [R11+URZ+0x16850], R4 ;  /* 0x016850040b00a5a7 */ /* 0x000ea4000804007f */
[----:B--2---:R-:W-:Y:S05]  /*144c0*/  @!P2 BRA `(.L_x_13490) ;  /* 0xfffffffc00eca947 */ /* 0x004fea000383ffff */
[----:B------:R-:W-:Y:S05]  /*144d0*/  BRA `(.L_x_13487) ;  /* 0xffffff4800747947 */ /* 0x000fea000383ffff */
.L_x_13496:
[----:B-1----:R-:W-:-:S04]  /*144e0*/  IMAD.U32 R9, RZ, RZ, UR6 ;  /* 0x00000006ff097e24 */ /* 0x002fc8000f8e00ff */
[----:B------:R1:W2:Y:S03]  /*144f0*/  SYNCS.PHASECHK.TRANS64.TRYWAIT P3, [R9+URZ+0x16830], R4 ;  /* 0x01683004090075a7 */ /* 0x0002a6000806017f */
[----:B--2---:R-:W-:Y:S05]  /*14500*/  @!P3 NANOSLEEP.SYNCS 0x989680 ;  /* 0x009896800000b95d */ /* 0x004fea0003900000 */
[----:B------:R-:W2:Y:S02]  /*14510*/  @!P3 SYNCS.PHASECHK.TRANS64 P3, [R9+URZ+0x16830], R4 ;  /* 0x016830040900b5a7 */ /* 0x000ea4000806007f */
[----:B--2---:R-:W-:Y:S05]  /*14520*/  @!P3 BRA `(.L_x_13496) ;  /* 0xfffffffc00ecb947 */ /* 0x004fea000383ffff */
[----:B------:R-:W-:Y:S05]  /*14530*/  BRA `(.L_x_13493) ;  /* 0xffffff6c00187947 */ /* 0x000fea000383ffff */
.L_x_13500:
[----:B-1----:R-:W-:-:S04]  /*14540*/  IMAD.U32 R9, RZ, RZ, UR6 ;  /* 0x00000006ff097e24 */ /* 0x002fc8000f8e00ff */
[----:B------:R1:W2:Y:S03]  /*14550*/  SYNCS.PHASECHK.TRANS64.TRYWAIT P2, [R9+URZ+0x16850], R4 ;  /* 0x01685004090075a7 */ /* 0x0002a6000804017f */
[----:B--2---:R-:W-:Y:S05]  /*14560*/  @!P2 NANOSLEEP.SYNCS 0x989680 ;  /* 0x009896800000a95d */ /* 0x004fea0003900000 */
[----:B------:R-:W2:Y:S02]  /*14570*/  @!P2 SYNCS.PHASECHK.TRANS64 P2, [R9+URZ+0x16850], R4 ;  /* 0x016850040900a5a7 */ /* 0x000ea4000804007f */
[----:B--2---:R-:W-:Y:S05]  /*14580*/  @!P2 BRA `(.L_x_13500) ;  /* 0xfffffffc00eca947 */ /* 0x004fea000383ffff */
[----:B------:R-:W-:Y:S05]  /*14590*/  BRA `(.L_x_13497) ;  /* 0xffffff6c00887947 */ /* 0x000fea000383ffff */
.L_x_13513:
[----:B-1----:R-:W-:-:S04]  /*145a0*/  IMAD.U32 R5, RZ, RZ, UR5 ;  /* 0x00000005ff057e24 */ /* 0x002fc8000f8e00ff */
[----:B------:R1:W2:Y:S03]  /*145b0*/  SYNCS.PHASECHK.TRANS64.TRYWAIT P0, [R5+URZ+0x16850], R0 ;  /* 0x01685000050075a7 */ /* 0x0002a6000800017f */
[----:B--2---:R-:W-:Y:S05]  /*145c0*/  @!P0 NANOSLEEP.SYNCS 0x989680 ;  /* 0x009896800000895d */ /* 0x004fea0003900000 */
[----:B------:R-:W2:Y:S02]  /*145d0*/  @!P0 SYNCS.PHASECHK.TRANS64 P0, [R5+URZ+0x16850], R0 ;  /* 0x01685000050085a7 */ /* 0x000ea4000800007f */
[----:B--2---:R-:W-:Y:S05]  /*145e0*/  @!P0 BRA `(.L_x_13513) ;  /* 0xfffffffc00ec8947 */ /* 0x004fea000383ffff */
[----:B------:R-:W-:Y:S05]  /*145f0*/  BRA `(.L_x_13512) ;  /* 0xffffffa000107947 */ /* 0x000fea000383ffff */
.L_x_13537:
[----:B------:R-:W-:Y:S02]  /*14600*/  IMAD.MOV.U32 R13, RZ, RZ, R20 ;  /* 0x000000ffff0d7224 */ /* 0x000fe400078e0014 */
[----:B------:R-:W-:Y:S02]  /*14610*/  IMAD.MOV.U32 R12, RZ, RZ, RZ ;  /* 0x000000ffff0c7224 */ /* 0x000fe400078e00ff */
[----:B------:R-:W-:Y:S02]  /*14620*/  IMAD.MOV.U32 R11, RZ, RZ, 0x1f ;  /* 0x0000001fff0b7424 */ /* 0x000fe400078e00ff */
[----:B------:R-:W-:-:S07]  /*14630*/  IMAD.MOV.U32 R15, RZ, RZ, -0x1 ;  /* 0xffffffffff0f7424 */ /* 0x000fce00078e00ff */
[----:B------:R-:W-:Y:S05]  /*14640*/  WARPSYNC.COLLECTIVE R15, `(.L_x_13618) ;  /* 0x000000000f087348 */ /* 0x000fea0003c00000 */
[----:B------:R0:W1:Y:S02]  /*14650*/  SHFL.IDX P6, R14, R13, R12, R11 ;  /* 0x0000000c0d0e7389 */ /* 0x00006400000c000b */
[----:B01----:R-:W-:Y:S01]  /*14660*/  ENDCOLLECTIVE ;  /* 0x000000000000791b */ /* 0x003fe20003800000 */
.L_x_13618:
[----:B------:R-:W-:Y:S05]  /*14670*/  BRA `(.L_x_13619) ;  /* 0xffffffcc000c7947 */ /* 0x000fea000383ffff */
.L_x_13539:
[----:B------:R-:W-:Y:S01]  /*14680*/  BSSY B0, `(.L_x_13620) ;  /* 0x0000006000007945 */ /* 0x000fe20003800000 */
[----:B------:R-:W-:-:S07]  /*14690*/  IMAD.MOV.U32 R15, RZ, RZ, -0x1 ;  /* 0xffffffffff0f7424 */ /* 0x000fce00078e00ff */
[----:B0-----:R-:W-:Y:S05]  /*146a0*/  WARPSYNC.COLLECTIVE R15, `(.L_x_13621) ;  /* 0x000000000f0c7348 */ /* 0x001fea0003c00000 */
[----:B------:R-:W-:Y:S02]  /*146b0*/  ELECT P6, UR62, PT ;  /* 0x00000000003e782f */ /* 0x000fe400038c0000 */
[----:B------:R-:W-:Y:S01]  /*146c0*/  MOV R14, UR62 ;  /* 0x0000003e000e7c02 */ /* 0x000fe20008000f00 */
[----:B0-----:R-:W-:Y:S10]  /*146d0*/  ENDCOLLECTIVE ;  /* 0x000000000000791b */ /* 0x001ff40003800000 */
.L_x_13621:
[----:B------:R-:W-:Y:S05]  /*146e0*/  BSYNC B0 ;  /* 0x0000000000007941 */ /* 0x000fea0003800000 */
.L_x_13620:
[----:B------:R-:W-:Y:S05]  /*146f0*/  BRA `(.L_x_13622) ;  /* 0xffffffcc000c7947 */ /* 0x000fea000383ffff */
.L_x_13541:
[----:B-1----:R1:W2:Y:S02]  /*14700*/  SYNCS.PHASECHK.TRANS64.TRYWAIT P0, [R3+URZ+0x16840], R0 ;  /* 0x01684000030075a7 */ /* 0x0022a4000800017f */
[----:B--2---:R-:W-:Y:S05]  /*14710*/  @!P0 NANOSLEEP.SYNCS 0x989680 ;  /* 0x009896800000895d */ /* 0x004fea0003900000 */
[----:B------:R-:W2:Y:S02]  /*14720*/  @!P0 SYNCS.PHASECHK.TRANS64 P0, [R3+URZ+0x16840], R0 ;  /* 0x01684000030085a7 */ /* 0x000ea4000800007f */
[----:B--2---:R-:W-:Y:S05]  /*14730*/  @!P0 BRA `(.L_x_13541) ;  /* 0xfffffffc00f08947 */ /* 0x004fea000383ffff */
[----:B------:R-:W-:Y:S05]  /*14740*/  BRA `(.L_x_13623) ;  /* 0xffffffcc00687947 */ /* 0x000fea000383ffff */
.L_x_13545:
[----:B------:R-:W-:Y:S01]  /*14750*/  IMAD.MOV.U32 R13, RZ, RZ, R5 ;  /* 0x000000ffff0d7224 */ /* 0x000fe200078e0005 */
[----:B------:R-:W-:Y:S01]  /*14760*/  LOP3.LUT R20, R20, 0x7f, RZ, 0xc0, !PT ;  /* 0x0000007f14147812 */ /* 0x000fe200078ec0ff */
[----:B------:R-:W-:Y:S02]  /*14770*/  IMAD.MOV.U32 R12, RZ, RZ, RZ ;  /* 0x000000ffff0c7224 */ /* 0x000fe400078e00ff */
[----:B------:R-:W-:Y:S01]  /*14780*/  IMAD.MOV.U32 R11, RZ, RZ, 0x181f ;  /* 0x0000181fff0b7424 */ /* 0x000fe200078e00ff */
[----:B------:R-:W-:Y:S01]  /*14790*/  SHF.R.U32.HI R20, RZ, 0x3, R20 ;  /* 0x00000003ff147819 */ /* 0x000fe20000011614 */
[----:B------:R-:W-:-:S04]  /*147a0*/  IMAD.MOV.U32 R15, RZ, RZ, -0x1 ;  /* 0xffffffffff0f7424 */ /* 0x000fc800078e00ff */
[----:B------:R-:W-:-:S07]  /*147b0*/  VIADD R6, R20, UR41 ;  /* 0x0000002914067c36 */ /* 0x000fce0008000000 */
[----:B------:R-:W-:Y:S05]  /*147c0*/  WARPSYNC.COLLECTIVE R15, `(.L_x_13624) ;  /* 0x000000000f087348 */ /* 0x000fea0003c00000 */
[----:B------:R0:W1:Y:S02]  /*147d0*/  SHFL.IDX P6, R14, R13, R12, R11 ;  /* 0x0000000c0d0e7389 */ /* 0x00006400000c000b */
[----:B01----:R-:W-:Y:S01]  /*147e0*/  ENDCOLLECTIVE ;  /* 0x000000000000791b */ /* 0x003fe20003800000 */
.L_x_13624:
[----:B------:R-:W-:Y:S02]  /*147f0*/  VIADD R10, R6, 0x10 ;  /* 0x00000010060a7836 */ /* 0x000fe40000000000 */
[----:B------:R-:W-:Y:S02]  /*14800*/  IMAD.MOV.U32 R13, RZ, RZ, R0 ;  /* 0x000000ffff0d7224 */ /* 0x000fe400078e0000 */
[----:B------:R-:W-:-:S07]  /*14810*/  IMAD.MOV.U32 R2, RZ, RZ, R14 ;  /* 0x000000ffff027224 */ /* 0x000fce00078e000e */
[----:B------:R-:W-:Y:S05]  /*14820*/  WARPSYNC.COLLECTIVE R15, `(.L_x_13625) ;  /* 0x000000000f087348 */ /* 0x000fea0003c00000 */
[----:B------:R0:W1:Y:S02]  /*14830*/  SHFL.IDX P6, R14, R13, R12, R11 ;  /* 0x0000000c0d0e7389 */ /* 0x00006400000c000b */
[----:B01----:R-:W-:Y:S01]  /*14840*/  ENDCOLLECTIVE ;  /* 0x000000000000791b */ /* 0x003fe20003800000 */
.L_x_13625:
        /* <DEDUP_REMOVED lines=11> */
.L_x_13626:
        /* <DEDUP_REMOVED lines=10> */
.L_x_13627:
[----:B------:R-:W-:Y:S02]  /*149a0*/  IMAD.MOV.U32 R13, RZ, RZ, R5 ;  /* 0x000000ffff0d7224 */ /* 0x000fe400078e0005 */
[----:B------:R-:W-:Y:S02]  /*149b0*/  IMAD.MOV.U32 R12, RZ, RZ, 0x2 ;  /* 0x00000002ff0c7424 */ /* 0x000fe400078e00ff */
[----:B------:R-:W-:-:S07]  /*149c0*/  IMAD.MOV.U32 R10, RZ, RZ, R14 ;  /* 0x000000ffff0a7224 */ /* 0x000fce00078e000e */
[----:B------:R-:W-:Y:S05]  /*149d0*/  WARPSYNC.COLLECTIVE R15, `(.L_x_13628) ;  /* 0x000000000f087348 */ /* 0x000fea0003c00000 */
[----:B------:R0:W1:Y:S02]  /*149e0*/  SHFL.IDX P6, R14, R13, R12, R11 ;  /* 0x0000000c0d0e7389 */ /* 0x00006400000c000b */
[----:B01----:R-:W-:Y:S01]  /*149f0*/  ENDCOLLECTIVE ;  /* 0x000000000000791b */ /* 0x003fe20003800000 */
.L_x_13628:
[----:B------:R-:W-:-:S05]  /*14a00*/  @!P1 LEA R10, P2, R21, R10, 0x1 ;  /* 0x0000000a150a9211 */ /* 0x000fca00078408ff */
[----:B------:R-:W-:Y:S02]  /*14a10*/  @!P1 IMAD.X R3, RZ, RZ, R2, P2 ;  /* 0x000000ffff039224 */ /* 0x000fe400010e0602 */
[----:B------:R-:W-:Y:S02]  /*14a20*/  @!P1 IMAD.MOV.U32 R2, RZ, RZ, R10 ;  /* 0x000000ffff029224 */ /* 0x000fe400078e000a */
[----:B------:R-:W-:Y:S02]  /*14a30*/  VIADD R10, R6, 0x20 ;  /* 0x00000020060a7836 */ /* 0x000fe40000000000 */
[----:B------:R-:W-:Y:S01]  /*14a40*/  IMAD.MOV.U32 R13, RZ, RZ, R0 ;  /* 0x000000ffff0d7224 */ /* 0x000fe200078e0000 */
[----:B------:R-:W-:Y:S01]  /*14a50*/  @!PT LDS RZ, [RZ] ;  /* 0x00000000fffff984 */ /* 0x000fe20000000800 */
[----:B------:R-:W-:Y:S01]  /*14a60*/  @!PT LDS RZ, [RZ] ;  /* 0x00000000fffff984 */ /* 0x000fe20000000800 */
[----:B------:R-:W-:Y:S01]  /*14a70*/  @!PT LDS RZ, [RZ] ;  /* 0x00000000fffff984 */ /* 0x000fe20000000800 */
[----:B------:R0:W-:Y:S02]  /*14a80*/  @!P1 LDGSTS.E.BYPASS.LTC128B.128 [R26+0x8c00], desc[UR48][R2.64], !P0 ;  /* 0x08c00000021a9fae */ /* 0x0001e4000c101d70 */
[----:B------:R-:W-:Y:S01]  /*14a90*/  ISETP.GE.AND P1, PT, R10, R7, PT ;  /* 0x000000070a00720c */ /* 0x000fe20003f26270 */
[----:B------:R-:W-:-:S02]  /*14aa0*/  VIADD R10, R6, 0x30 ;  /* 0x00000030060a7836 */ /* 0x000fc40000000000 */
[----:B------:R-:W-:-:S10]  /*14ab0*/  IMAD.MOV.U32 R9, RZ, RZ, R14 ;  /* 0x000000ffff097224 */ /* 0x000fd400078e000e */
[----:B0-----:R-:W-:Y:S05]  /*14ac0*/  WARPSYNC.COLLECTIVE R15, `(.L_x_13629) ;  /* 0x000000000f087348 */ /* 0x001fea0003c00000 */
[----:B------:R1:W2:Y:S02]  /*14ad0*/  SHFL.IDX P6, R14, R13, R12, R11 ;  /* 0x0000000c0d0e7389 */ /* 0x0002a400000c000b */
[----:B012---:R-:W-:Y:S01]  /*14ae0*/  ENDCOLLECTIVE ;  /* 0x000000000000791b */ /* 0x007fe20003800000 */
.L_x_13629:
[----:B------:R-:W-:Y:S02]  /*14af0*/  IMAD.MOV.U32 R13, RZ, RZ, R5 ;  /* 0x000000ffff0d7224 */ /* 0x000fe400078e0005 */
[----:B------:R-:W-:Y:S01]  /*14b00*/  IMAD.MOV.U32 R12, RZ, RZ, 0x3 ;  /* 0x00000003ff0c7424 */ /* 0x000fe200078e00ff */
[----:B------:R-:W-:-:S13]  /*14b10*/  @!P1 LEA R2, P2, R21, R14, 0x1 ;  /* 0x0000000e15029211 */ /* 0x000fda00078408ff */
[----:B------:R-:W-:Y:S05]  /*14b20*/  WARPSYNC.COLLECTIVE R15, `(.L_x_13630) ;  /* 0x000000000f087348 */ /* 0x000fea0003c00000 */
[----:B------:R0:W1:Y:S02]  /*14b30*/  SHFL.IDX P6, R14, R13, R12, R11 ;  /* 0x0000000c0d0e7389 */ /* 0x00006400000c000b */
[----:B01----:R-:W-:Y:S01]  /*14b40*/  ENDCOLLECTIVE ;  /* 0x000000000000791b */ /* 0x003fe20003800000 */
.L_x_13630:
[----:B------:R-:W-:-:S05]  /*14b50*/  @!P1 IMAD.X R3, RZ, RZ, R9, P2 ;  /* 0x000000ffff039224 */ /* 0x000fca00010e0609 */
        /* <DEDUP_REMOVED lines=10> */
.L_x_13631:
[----:B------:R-:W-:Y:S02]  /*14c00*/  IMAD.MOV.U32 R13, RZ, RZ, R5 ;  /* 0x000000ffff0d7224 */ /* 0x000fe400078e0005 */
[----:B------:R-:W-:Y:S02]  /*14c10*/  IMAD.MOV.U32 R12, RZ, RZ, 0x4 ;  /* 0x00000004ff0c7424 */ /* 0x000fe400078e00ff */
[----:B------:R-:W-:-:S07]  /*14c20*/  IMAD.MOV.U32 R10, RZ, RZ, R14 ;  /* 0x000000ffff0a7224 */ /* 0x000fce00078e000e */
[----:B------:R-:W-:Y:S05]  /*14c30*/  WARPSYNC.COLLECTIVE R15, `(.L_x_13632) ;  /* 0x000000000f087348 */ /* 0x000fea0003c00000 */
[----:B------:R0:W1:Y:S02]  /*14c40*/  SHFL.IDX P6, R14, R13, R12, R11 ;  /* 0x0000000c0d0e7389 */ /* 0x00006400000c000b */
[----:B01----:R-:W-:Y:S01]  /*14c50*/  ENDCOLLECTIVE ;  /* 0x000000000000791b */ /* 0x003fe20003800000 */
.L_x_13632:
        /* <DEDUP_REMOVED lines=15> */
.L_x_13633:
[----:B------:R-:W-:Y:S02]  /*14d50*/  IMAD.MOV.U32 R13, RZ, RZ, R5 ;  /* 0x000000ffff0d7224 */ /* 0x000fe400078e0005 */
[----:B------:R-:W-:Y:S01]  /*14d60*/  IMAD.MOV.U32 R12, RZ, RZ, 0x5 ;  /* 0x00000005ff0c7424 */ /* 0x000fe200078e00ff */
[----:B------:R-:W-:-:S13]  /*14d70*/  @!P1 LEA R2, P2, R21, R14, 0x1 ;  /* 0x0000000e15029211 */ /* 0x000fda00078408ff */
[----:B------:R-:W-:Y:S05]  /*14d80*/  WARPSYNC.COLLECTIVE R15, `(.L_x_13634) ;  /* 0x000000000f087348 */ /* 0x000fea0003c00000 */
[----:B------:R0:W1:Y:S02]  /*14d90*/  SHFL.IDX P6, R14, R13, R12, R11 ;  /* 0x0000000c0d0e7389 */ /* 0x00006400000c000b */
[----:B01----:R-:W-:Y:S01]  /*14da0*/  ENDCOLLECTIVE ;  /* 0x000000000000791b */ /* 0x003fe20003800000 */
.L_x_13634:
        /* <DEDUP_REMOVED lines=11> */
.L_x_13635:
[----:B------:R-:W-:Y:S02]  /*14e60*/  IMAD.MOV.U32 R13, RZ, RZ, R5 ;  /* 0x000000ffff0d7224 */ /* 0x000fe400078e0005 */
[----:B------:R-:W-:Y:S02]  /*14e70*/  IMAD.MOV.U32 R12, RZ, RZ, 0x6 ;  /* 0x00000006ff0c7424 */ /* 0x000fe400078e00ff */
[----:B------:R-:W-:-:S07]  /*14e80*/  IMAD.MOV.U32 R10, RZ, RZ, R14 ;  /* 0x000000ffff0a7224 */ /* 0x000fce00078e000e */
[----:B------:R-:W-:Y:S05]  /*14e90*/  WARPSYNC.COLLECTIVE R15, `(.L_x_13636) ;  /* 0x000000000f087348 */ /* 0x000fea0003c00000 */
[----:B------:R0:W1:Y:S02]  /*14ea0*/  SHFL.IDX P6, R14, R13, R12, R11 ;  /* 0x0000000c0d0e7389 */ /* 0x00006400000c000b */
[----:B01----:R-:W-:Y:S01]  /*14eb0*/  ENDCOLLECTIVE ;  /* 0x000000000000791b */ /* 0x003fe20003800000 */
.L_x_13636:
        /* <DEDUP_REMOVED lines=10> */
[----:B------:R-:W-:-:S12]  /*14f60*/  IMAD.MOV.U32 R9, RZ, RZ, R14 ;  /* 0x000000ffff097224 */ /* 0x000fd800078e000e */
[----:B0-----:R-:W-:Y:S05]  /*14f70*/  WARPSYNC.COLLECTIVE R15, `(.L_x_13637) ;  /* 0x000000000f087348 */ /* 0x001fea0003c00000 */
[----:B------:R1:W2:Y:S02]  /*14f80*/  SHFL.IDX P6, R14, R13, R12, R11 ;  /* 0x0000000c0d0e7389 */ /* 0x0002a400000c000b */
[----:B012---:R-:W-:Y:S01]  /*14f90*/  ENDCOLLECTIVE ;  /* 0x000000000000791b */ /* 0x007fe20003800000 */
.L_x_13637:
[----:B------:R-:W-:Y:S02]  /*14fa0*/  IMAD.MOV.U32 R13, RZ, RZ, R5 ;  /* 0x000000ffff0d7224 */ /* 0x000fe400078e0005 */
[----:B------:R-:W-:Y:S01]  /*14fb0*/  IMAD.MOV.U32 R12, RZ, RZ, 0x7 ;  /* 0x00000007ff0c7424 */ /* 0x000fe200078e00ff */
[----:B------:R-:W-:-:S13]  /*14fc0*/  @!P1 LEA R2, P2, R21, R14, 0x1 ;  /* 0x0000000e15029211 */ /* 0x000fda00078408ff */
[----:B------:R-:W-:Y:S05]  /*14fd0*/  WARPSYNC.COLLECTIVE R15, `(.L_x_13638) ;  /* 0x000000000f087348 */ /* 0x000fea0003c00000 */
[----:B------:R0:W1:Y:S02]  /*14fe0*/  SHFL.IDX P6, R14, R13, R12, R11 ;  /* 0x0000000c0d0e7389 */ /* 0x00006400000c000b */
[----:B01----:R-:W-:Y:S01]  /*14ff0*/  ENDCOLLECTIVE ;  /* 0x000000000000791b */ /* 0x003fe20003800000 */
.L_x_13638:
[----:B------:R-:W-:-:S05]  /*15000*/  @!P1 IMAD.X R3, RZ, RZ, R9, P2 ;  /* 0x000000ffff039224 */ /* 0x000fca00010e0609 */
[----:B------:R-:W-:Y:S01]  /*15010*/  @!PT LDS RZ, [RZ] ;  /* 0x00000000fffff984 */ /* 0x000fe20000000800 */
[----:B------:R-:W-:Y:S01]  /*15020*/  @!PT LDS RZ, [RZ] ;  /* 0x00000000fffff984 */ /* 0x000fe20000000800 */
[----:B------:R-:W-:Y:S01]  /*15030*/  @!PT LDS RZ, [RZ] ;  /* 0x00000000fffff984 */ /* 0x000fe20000000800 */
[----:B------:R0:W-:Y:S01]  /*15040*/  @!P1 LDGSTS.E.BYPASS.LTC128B.128 [R26+0xb400], desc[UR48][R2.64], !P0 ;  /* 0x0b400000021a9fae */ /* 0x0001e2000c101d70 */
[----:B------:R-:W-:Y:S02]  /*15050*/  IMAD.MOV.U32 R13, RZ, RZ, R0 ;  /* 0x000000ffff0d7224 */ /* 0x000fe400078e0000 */
[----:B------:R-:W-:-:S05]  /*15060*/  VIADD R0, R6, 0x70 ;  /* 0x0000007006007836 */ /* 0x000fca0000000000 */
[----:B------:R-:W-:Y:S01]  /*15070*/  ISETP.GE.AND P1, PT, R0, R7, PT ;  /* 0x000000070000720c */ /* 0x000fe20003f26270 */
[----:B------:R-:W-:Y:S02]  /*15080*/  VIADD R0, R6, 0x80 ;  /* 0x0000008006007836 */ /* 0x000fe40000000000 */
[----:B------:R-:W-:-:S10]  /*15090*/  IMAD.MOV.U32 R10, RZ, RZ, R14 ;  /* 0x000000ffff0a7224 */ /* 0x000fd400078e000e */
[----:B0-----:R-:W-:Y:S05]  /*150a0*/  WARPSYNC.COLLECTIVE R15, `(.L_x_13639) ;  /* 0x000000000f087348 */ /* 0x001fea0003c00000 */
[----:B------:R1:W2:Y:S02]  /*150b0*/  SHFL.IDX P6, R14, R13, R12, R11 ;  /* 0x0000000c0d0e7389 */ /* 0x0002a400000c000b */
[----:B012---:R-:W-:Y:S01]  /*150c0*/  ENDCOLLECTIVE ;  /* 0x000000000000791b */ /* 0x007fe20003800000 */
.L_x_13639:
[----:B------:R-:W-:Y:S02]  /*150d0*/  IMAD.MOV.U32 R13, RZ, RZ, R8 ;  /* 0x000000ffff0d7224 */ /* 0x000fe400078e0008 */
[----:B------:R-:W-:Y:S02]  /*150e0*/  IMAD.MOV.U32 R12, RZ, RZ, RZ ;  /* 0x000000ffff0c7224 */ /* 0x000fe400078e00ff */
[----:B------:R-:W-:-:S07]  /*150f0*/  IMAD.MOV.U32 R20, RZ, RZ, R14 ;  /* 0x000000ffff147224 */ /* 0x000fce00078e000e */
[----:B------:R-:W-:Y:S05]  /*15100*/  WARPSYNC.COLLECTIVE R15, `(.L_x_13640) ;  /* 0x000000000f087348 */ /* 0x000fea0003c00000 */
[----:B------:R0:W1:Y:S02]  /*15110*/  SHFL.IDX P6, R14, R13, R12, R11 ;  /* 0x0000000c0d0e7389 */ /* 0x00006400000c000b */
[----:B01----:R-:W-:Y:S01]  /*15120*/  ENDCOLLECTIVE ;  /* 0x000000000000791b */ /* 0x003fe20003800000 */
.L_x_13640:
[----:B------:R-:W-:-:S05]  /*15130*/  @!P1 LEA R2, P2, R21, R20, 0x1 ;  /* 0x0000001415029211 */ /* 0x000fca00078408ff */
[----:B------:R-:W-:-:S05]  /*15140*/  @!P1 IMAD.X R3, RZ, RZ, R10, P2 ;  /* 0x000000ffff039224 */ /* 0x000fca00010e060a */
[----:B------:R-:W-:Y:S01]  /*15150*/  @!PT LDS RZ, [RZ] ;  /* 0x00000000fffff984 */ /* 0x000fe20000000800 */
[----:B------:R-:W-:Y:S01]  /*15160*/  @!PT LDS RZ, [RZ] ;  /* 0x00000000fffff984 */ /* 0x000fe20000000800 */
[----:B------:R-:W-:Y:S01]  /*15170*/  @!PT LDS RZ, [RZ] ;  /* 0x00000000fffff984 */ /* 0x000fe20000000800 */
[----:B------:R0:W-:Y:S01]  /*15180*/  @!P1 LDGSTS.E.BYPASS.LTC128B.128 [R26+0xbc00], desc[UR48][R2.64], !P0 ;  /* 0x0bc00000021a9fae */ /* 0x0001e2000c101d70 */
[----:B------:R-:W-:Y:S01]  /*15190*/  IMAD.MOV.U32 R13, RZ, RZ, R4 ;  /* 0x000000ffff0d7224 */ /* 0x000fe200078e0004 */
[----:B------:R-:W-:Y:S01]  /*151a0*/  ISETP.GE.AND P1, PT, R0, R7, PT ;  /* 0x000000070000720c */ /* 0x000fe20003f26270 */
[----:B------:R-:W-:Y:S02]  /*151b0*/  VIADD R0, R6, 0x90 ;  /* 0x0000009006007836 */ /* 0x000fe40000000000 */
[----:B------:R-:W-:-:S10]  /*151c0*/  IMAD.MOV.U32 R9, RZ, RZ, R14 ;  /* 0x000000ffff097224 */ /* 0x000fd400078e000e */
[----:B0-----:R-:W-:Y:S05]  /*151d0*/  WARPSYNC.COLLECTIVE R15, `(.L_x_13641) ;  /* 0x000000000f087348 */ /* 0x001fea0003c00000 */
[----:B------:R1:W2:Y:S02]  /*151e0*/  SHFL.IDX P6, R14, R13, R12, R11 ;  /* 0x0000000c0d0e7389 */ /* 0x0002a400000c000b */
[----:B012---:R-:W-:Y:S01]  /*151f0*/  ENDCOLLECTIVE ;  /* 0x000000000000791b */ /* 0x007fe20003800000 */
.L_x_13641:
[----:B------:R-:W-:Y:S02]  /*15200*/  IMAD.MOV.U32 R13, RZ, RZ, R8 ;  /* 0x000000ffff0d7224 */ /* 0x000fe400078e0008 */
[----:B------:R-:W-:Y:S01]  /*15210*/  IMAD.MOV.U32 R12, RZ, RZ, 0x1 ;  /* 0x00000001ff0c7424 */ /* 0x000fe200078e00ff */
[----:B------:R-:W-:-:S13]  /*15220*/  @!P1 LEA R2, P2, R21, R14, 0x1 ;  /* 0x0000000e15029211 */ /* 0x000fda00078408ff */
[----:B------:R-:W-:Y:S05]  /*15230*/  WARPSYNC.COLLECTIVE R15, `(.L_x_13642) ;  /* 0x000000000f087348 */ /* 0x000fea0003c00000 */
[----:B------:R0:W1:Y:S02]  /*15240*/  SHFL.IDX P6, R14, R13, R12, R11 ;  /* 0x0000000c0d0e7389 */ /* 0x00006400000c000b */
[----:B01----:R-:W-:Y:S01]  /*15250*/  ENDCOLLECTIVE ;  /* 0x000000000000791b */ /* 0x003fe20003800000 */
.L_x_13642:
[----:B------:R-:W-:-:S05]  /*15260*/  @!P1 IMAD.X R3, RZ, RZ, R9, P2 ;  /* 0x000000ffff039224 */ /* 0x000fca00010e0609 */
[----:B------:R-:W-:Y:S01]  /*15270*/  @!PT LDS RZ, [RZ] ;  /* 0x00000000fffff984 */ /* 0x000fe20000000800 */
[----:B------:R-:W-:Y:S01]  /*15280*/  @!PT LDS RZ, [RZ] ;  /* 0x00000000fffff984 */ /* 0x000fe20000000800 */
[----:B------:R-:W-:Y:S01]  /*15290*/  @!PT LDS RZ, [RZ] ;  /* 0x00000000fffff984 */ /* 0x000fe20000000800 */
[----:B------:R0:W-:Y:S01]  /*152a0*/  @!P1 LDGSTS.E.BYPASS.LTC128B.128 [R26+0xc400], desc[UR48][R2.64], !P0 ;  /* 0x0c400000021a9fae */ /* 0x0001e2000c101d70 */
[----:B------:R-:W-:Y:S01]  /*152b0*/  ISETP.GE.AND P1, PT, R0, R7, PT ;  /* 0x000000070000720c */ /* 0x000fe20003f26270 */
[----:B------:R-:W-:Y:S02]  /*152c0*/  IMAD.MOV.U32 R13, RZ, RZ, R4 ;  /* 0x000000ffff0d7224 */ /* 0x000fe400078e0004 */
[----:B------:R-:W-:-:S10]  /*152d0*/  IMAD.MOV.U32 R5, RZ, RZ, R14 ;  /* 0x000000ffff057224 */ /* 0x000fd400078e000e */
[----:B0-----:R-:W-:Y:S05]  /*152e0*/  WARPSYNC.COLLECTIVE R15, `(.L_x_13643) ;  /* 0x000000000f087348 */ /* 0x001fea0003c00000 */
[----:B------:R1:W2:Y:S02]  /*152f0*/  SHFL.IDX P6, R14, R13, R12, R11 ;  /* 0x0000000c0d0e7389 */ /* 0x0002a400000c000b */
[----:B012---:R-:W-:Y:S01]  /*15300*/  ENDCOLLECTIVE ;  /* 0x000000000000791b */ /* 0x007fe20003800000 */
.L_x_13643:
[----:B------:R-:W-:Y:S02]  /*15310*/  IMAD.MOV.U32 R13, RZ, RZ, R8 ;  /* 0x000000ffff0d7224 */ /* 0x000fe400078e0008 */
[----:B------:R-:W-:Y:S02]  /*15320*/  IMAD.MOV.U32 R12, RZ, RZ, 0x2 ;  /* 0x00000002ff0c7424 */ /* 0x000fe400078e00ff */
[----:B------:R-:W-:-:S07]  /*15330*/  IMAD.MOV.U32 R9, RZ, RZ, R14 ;  /* 0x000000ffff097224 */ /* 0x000fce00078e000e */
[----:B------:R-:W-:Y:S05]  /*15340*/  WARPSYNC.COLLECTIVE R15, `(.L_x_13644) ;  /* 0x000000000f087348 */ /* 0x000fea0003c00000 */
[----:B------:R0:W1:Y:S02]  /*15350*/  SHFL.IDX P6, R14, R13, R12, R11 ;  /* 0x0000000c0d0e7389 */ /* 0x00006400000c000b */
[----:B01----:R-:W-:Y:S01]  /*15360*/  ENDCOLLECTIVE ;  /* 0x000000000000791b */ /* 0x003fe20003800000 */
.L_x_13644:
[----:B------:R-:W-:-:S05]  /*15370*/  @!P1 LEA R2, P2, R21, R9, 0x1 ;  /* 0x0000000915029211 */ /* 0x000fca00078408ff */
        /* <DEDUP_REMOVED lines=10> */
.L_x_13645:
[----:B------:R-:W-:-:S05]  /*15420*/  VIADD R2, R6, 0xa0 ;  /* 0x000000a006027836 */ /* 0x000fca0000000000 */
[----:B------:R-:W-:Y:S01]  /*15430*/  ISETP.GE.AND P1, PT, R2, R7, PT ;  /* 0x000000070200720c */ /* 0x000fe20003f26270 */
[----:B------:R-:W-:Y:S02]  /*15440*/  IMAD.MOV.U32 R13, RZ, RZ, R8 ;  /* 0x000000ffff0d7224 */ /* 0x000fe400078e0008 */
[----:B------:R-:W-:-:S10]  /*15450*/  IMAD.MOV.U32 R12, RZ, RZ, 0x3 ;  /* 0x00000003ff0c7424 */ /* 0x000fd400078e00ff */
[----:B------:R-:W-:-:S13]  /*15460*/  @!P1 LEA R2, P2, R21, R14, 0x1 ;  /* 0x0000000e15029211 */ /* 0x000fda00078408ff */
[----:B------:R-:W-:Y:S05]  /*15470*/  WARPSYNC.COLLECTIVE R15, `(.L_x_13646) ;  /* 0x000000000f087348 */ /* 0x000fea0003c00000 */
[----:B------:R0:W1:Y:S02]  /*15480*/  SHFL.IDX P6, R14, R13, R12, R11 ;  /* 0x0000000c0d0e7389 */ /* 0x00006400000c000b */
[----:B01----:R-:W-:Y:S01]  /*15490*/  ENDCOLLECTIVE ;  /* 0x000000000000791b */ /* 0x003fe20003800000 */
.L_x_13646:
        /* <DEDUP_REMOVED lines=10> */
.L_x_13647:
[----:B------:R-:W-:Y:S05]  /*15540*/  BRA `(.L_x_13648) ;  /* 0xffffffcc002c7947 */ /* 0x000fea000383ffff */
.L_x_13548:
[----:B0-----:R0:W1:Y:S02]  /*15550*/  SYNCS.PHASECHK.TRANS64.TRYWAIT P0, [R17+URZ+0x16820], R2 ;  /* 0x01682002110075a7 */ /* 0x001064000800017f */
[----:B-1----:R-:W-:Y:S05]  /*15560*/  @!P0 NANOSLEEP.SYNCS 0x989680 ;  /* 0x009896800000895d */ /* 0x002fea0003900000 */
[----:B------:R-:W1:Y:S02]  /*15570*/  @!P0 SYNCS.PHASECHK.TRANS64 P0, [R17+URZ+0x16820], R2 ;  /* 0x01682002110085a7 */ /* 0x000e64000800007f */
[----:B-1----:R-:W-:Y:S05]  /*15580*/  @!P0 BRA `(.L_x_13548) ;  /* 0xfffffffc00f08947 */ /* 0x002fea000383ffff */
[----:B------:R-:W-:Y:S05]  /*15590*/  BRA `(.L_x_13649) ;  /* 0xffffffcc00847947 */ /* 0x000fea000383ffff */
.L_x_13555:
[----:B0-----:R0:W1:Y:S02]  /*155a0*/  SYNCS.PHASECHK.TRANS64.TRYWAIT P0, [R3+URZ+0x16840], R2 ;  /* 0x01684002030075a7 */ /* 0x001064000800017f */
[----:B-1----:R-:W-:Y:S05]  /*155b0*/  @!P0 NANOSLEEP.SYNCS 0x989680 ;  /* 0x009896800000895d */ /* 0x002fea0003900000 */
[----:B------:R-:W1:Y:S02]  /*155c0*/  @!P0 SYNCS.PHASECHK.TRANS64 P0, [R3+URZ+0x16840], R2 ;  /* 0x01684002030085a7 */ /* 0x000e64000800007f */
[----:B-1----:R-:W-:Y:S05]  /*155d0*/  @!P0 BRA `(.L_x_13555) ;  /* 0xfffffffc00f08947 */ /* 0x002fea000383ffff */
[----:B------:R-:W-:Y:S05]  /*155e0*/  BRA `(.L_x_13650) ;  /* 0xffffffd000387947 */ /* 0x000fea000383ffff */
.L_x_13560:
[----:B0-----:R0:W1:Y:S02]  /*155f0*/  SYNCS.PHASECHK.TRANS64.TRYWAIT P0, [R2+URZ+0x60], R3 ;  /* 0x00006003020075a7 */ /* 0x001064000800017f */
[----:B-1----:R-:W-:Y:S05]  /*15600*/  @!P0 NANOSLEEP.SYNCS 0x989680 ;  /* 0x009896800000895d */ /* 0x002fea0003900000 */
[----:B------:R-:W1:Y:S02]  /*15610*/  @!P0 SYNCS.PHASECHK.TRANS64 P0, [R2+URZ+0x60], R3 ;  /* 0x00006003020085a7 */ /* 0x000e64000800007f */
[----:B-1----:R-:W-:Y:S05]  /*15620*/  @!P0 BRA `(.L_x_13560) ;  /* 0xfffffffc00f08947 */ /* 0x002fea000383ffff */
[----:B------:R-:W-:Y:S05]  /*15630*/  BRA `(.L_x_13651) ;  /* 0xffffffd000b07947 */ /* 0x000fea000383ffff */
.L_x_13569:
[----:B0-----:R0:W1:Y:S02]  /*15640*/  SYNCS.PHASECHK.TRANS64.TRYWAIT P0, [R3+URZ+0x16840], R2 ;  /* 0x01684002030075a7 */ /* 0x001064000800017f */
[----:B-1----:R-:W-:Y:S05]  /*15650*/  @!P0 NANOSLEEP.SYNCS 0x989680 ;  /* 0x009896800000895d */ /* 0x002fea0003900000 */
[----:B------:R-:W1:Y:S02]  /*15660*/  @!P0 SYNCS.PHASECHK.TRANS64 P0, [R3+URZ+0x16840], R2 ;  /* 0x01684002030085a7 */ /* 0x000e64000800007f */
[----:B-1----:R-:W-:Y:S05]  /*15670*/  @!P0 BRA `(.L_x_13569) ;  /* 0xfffffffc00f08947 */ /* 0x002fea000383ffff */
[----:B------:R-:W-:Y:S05]  /*15680*/  BRA `(.L_x_13652) ;  /* 0xffffffd400f07947 */ /* 0x000fea000383ffff */
.L_x_13574:
[----:B0-----:R0:W1:Y:S02]  /*15690*/  SYNCS.PHASECHK.TRANS64.TRYWAIT P0, [R5+URZ+0x60], R24 ;  /* 0x00006018050075a7 */ /* 0x001064000800017f */
[----:B-1----:R-:W-:Y:S05]  /*156a0*/  @!P0 NANOSLEEP.SYNCS 0x989680 ;  /* 0x009896800000895d */ /* 0x002fea0003900000 */
[----:B------:R-:W1:Y:S02]  /*156b0*/  @!P0 SYNCS.PHASECHK.TRANS64 P0, [R5+URZ+0x60], R24 ;  /* 0x00006018050085a7 */ /* 0x000e64000800007f */
[----:B-1----:R-:W-:Y:S05]  /*156c0*/  @!P0 BRA `(.L_x_13574) ;  /* 0xfffffffc00f08947 */ /* 0x002fea000383ffff */
[----:B------:R-:W-:Y:S05]  /*156d0*/  BRA `(.L_x_13653) ;  /* 0xffffffd800687947 */ /* 0x000fea000383ffff */
.L_x_13582:
[----:B0-----:R0:W1:Y:S02]  /*156e0*/  SYNCS.PHASECHK.TRANS64.TRYWAIT P0, [R2+URZ+0x16840], R3 ;  /* 0x01684003020075a7 */ /* 0x001064000800017f */
[----:B-1----:R-:W-:Y:S05]  /*156f0*/  @!P0 NANOSLEEP.SYNCS 0x989680 ;  /* 0x009896800000895d */ /* 0x002fea0003900000 */
[----:B------:R-:W1:Y:S02]  /*15700*/  @!P0 SYNCS.PHASECHK.TRANS64 P0, [R2+URZ+0x16840], R3 ;  /* 0x01684003020085a7 */ /* 0x000e64000800007f */
[----:B-1----:R-:W-:Y:S05]  /*15710*/  @!P0 BRA `(.L_x_13582) ;  /* 0xfffffffc00f08947 */ /* 0x002fea000383ffff */
[----:B------:R-:W-:Y:S05]  /*15720*/  BRA `(.L_x_13654) ;  /* 0xffffffdc00747947 */ /* 0x000fea000383ffff */
.L_x_13587:
[----:B0-----:R0:W1:Y:S02]  /*15730*/  SYNCS.PHASECHK.TRANS64.TRYWAIT P0, [R5+URZ+0x60], R8 ;  /* 0x00006008050075a7 */ /* 0x001064000800017f */
[----:B-1----:R-:W-:Y:S05]  /*15740*/  @!P0 NANOSLEEP.SYNCS 0x989680 ;  /* 0x009896800000895d */ /* 0x002fea0003900000 */
[----:B------:R-:W1:Y:S02]  /*15750*/  @!P0 SYNCS.PHASECHK.TRANS64 P0, [R5+URZ+0x60], R8 ;  /* 0x00006008050085a7 */ /* 0x000e64000800007f */
[----:B-1----:R-:W-:Y:S05]  /*15760*/  @!P0 BRA `(.L_x_13587) ;  /* 0xfffffffc00f08947 */ /* 0x002fea000383ffff */
[----:B------:R-:W-:Y:S05]  /*15770*/  BRA `(.L_x_13655) ;  /* 0xffffffdc00f07947 */ /* 0x000fea000383ffff */
.L_x_13597:
[----:B-1----:R1:W2:Y:S02]  /*15780*/  SYNCS.PHASECHK.TRANS64.TRYWAIT P0, [R3+URZ+0x16860], R0 ;  /* 0x01686000030075a7 */ /* 0x0022a4000800017f */
[----:B--2---:R-:W-:Y:S05]  /*15790*/  @!P0 NANOSLEEP.SYNCS 0x989680 ;  /* 0x009896800000895d */ /* 0x004fea0003900000 */
[----:B------:R-:W2:Y:S02]  /*157a0*/  @!P0 SYNCS.PHASECHK.TRANS64 P0, [R3+URZ+0x16860], R0 ;  /* 0x01686000030085a7 */ /* 0x000ea4000800007f */
[----:B--2---:R-:W-:Y:S05]  /*157b0*/  @!P0 BRA `(.L_x_13597) ;  /* 0xfffffffc00f08947 */ /* 0x004fea000383ffff */
[----:B------:R-:W-:Y:S05]  /*157c0*/  BRA `(.L_x_13656) ;  /* 0xffffffe000e07947 */ /* 0x000fea000383ffff */
.L_x_13603:
        /* <DEDUP_REMOVED lines=8> */
.L_x_13658:
[----:B------:R-:W-:Y:S05]  /*15850*/  BSYNC B0 ;  /* 0x0000000000007941 */ /* 0x000fea0003800000 */
.L_x_13657:
[----:B------:R-:W-:Y:S05]  /*15860*/  BRA `(.L_x_13659) ;  /* 0xffffffe400807947 */ /* 0x000fea000383ffff */
.L_x_13606:
[----:B-1----:R1:W2:Y:S02]  /*15870*/  SYNCS.PHASECHK.TRANS64.TRYWAIT P0, [R9+URZ+0x16820], R0 ;  /* 0x01682000090075a7 */ /* 0x0022a4000800017f */
[----:B--2---:R-:W-:Y:S05]  /*15880*/  @!P0 NANOSLEEP.SYNCS 0x989680 ;  /* 0x009896800000895d */ /* 0x004fea0003900000 */
[----:B------:R-:W2:Y:S02]  /*15890*/  @!P0 SYNCS.PHASECHK.TRANS64 P0, [R9+URZ+0x16820], R0 ;  /* 0x01682000090085a7 */ /* 0x000ea4000800007f */
[----:B--2---:R-:W-:Y:S05]  /*158a0*/  @!P0 BRA `(.L_x_13606) ;  /* 0xfffffffc00f08947 */ /* 0x004fea000383ffff */
[----:B------:R-:W-:Y:S05]  /*158b0*/  BRA `(.L_x_13660) ;  /* 0xffffffe400c47947 */ /* 0x000fea000383ffff */
.L_x_13607:
        /* <DEDUP_REMOVED lines=11> */
.L_x_13662:
[----:B------:R-:W-:Y:S05]  /*15970*/  BSYNC B0 ;  /* 0x0000000000007941 */ /* 0x000fea0003800000 */
.L_x_13661:
[----:B------:R-:W-:Y:S05]  /*15980*/  BRA `(.L_x_13663) ;  /* 0xffffffe400ac7947 */ /* 0x000fea000383ffff */
.L_x_13610:
[----:B------:R-:W-:Y:S01]  /*15990*/  BSSY B1, `(.L_x_13664) ;  /* 0x0000006000017945 */ /* 0x000fe20003800000 */
[----:B------:R-:W-:-:S07]  /*159a0*/  IMAD.MOV.U32 R15, RZ, RZ, -0x1 ;  /* 0xffffffffff0f7424 */ /* 0x000fce00078e00ff */
[----:B01----:R-:W-:Y:S05]  /*159b0*/  WARPSYNC.COLLECTIVE R15, `(.L_x_13665) ;  /* 0x000000000f0c7348 */ /* 0x003fea0003c00000 */
[----:B------:R-:W-:Y:S02]  /*159c0*/  ELECT P6, UR62, PT ;  /* 0x00000000003e782f */ /* 0x000fe400038c0000 */
[----:B------:R-:W-:Y:S01]  /*159d0*/  MOV R14, UR62 ;  /* 0x0000003e000e7c02 */ /* 0x000fe20008000f00 */
[----:B01----:R-:W-:Y:S10]  /*159e0*/  ENDCOLLECTIVE ;  /* 0x000000000000791b */ /* 0x003ff40003800000 */
.L_x_13665:
[----:B------:R-:W-:Y:S05]  /*159f0*/  BSYNC B1 ;  /* 0x0000000000017941 */ /* 0x000fea0003800000 */
.L_x_13664:
[----:B------:R-:W-:Y:S05]  /*15a00*/  BRA `(.L_x_13666) ;  /* 0xffffffe400a47947 */ /* 0x000fea000383ffff */
.L_x_13612:
[----:B-1----:R1:W2:Y:S02]  /*15a10*/  SYNCS.PHASECHK.TRANS64.TRYWAIT P0, [R7+URZ], R2 ;  /* 0x00000002070075a7 */ /* 0x0022a4000800017f */
[----:B--2---:R-:W-:Y:S05]  /*15a20*/  @!P0 NANOSLEEP.SYNCS 0x989680 ;  /* 0x009896800000895d */ /* 0x004fea0003900000 */
[----:B------:R-:W2:Y:S02]  /*15a30*/  @!P0 SYNCS.PHASECHK.TRANS64 P0, [R7+URZ], R2 ;  /* 0x00000002070085a7 */ /* 0x000ea4000800007f */
[----:B--2---:R-:W-:Y:S05]  /*15a40*/  @!P0 BRA `(.L_x_13612) ;  /* 0xfffffffc00f08947 */ /* 0x004fea000383ffff */
[----:B------:R-:W-:Y:S05]  /*15a50*/  BRA `(.L_x_13667) ;  /* 0xffffffe400d87947 */ /* 0x000fea000383ffff */
.L_x_13613:
[----:B--2---:R2:W3:Y:S02]  /*15a60*/  SYNCS.PHASECHK.TRANS64.TRYWAIT P0, [R3+URZ], R0 ;  /* 0x00000000030075a7 */ /* 0x0044e4000800017f */
[----:B---3--:R-:W-:Y:S05]  /*15a70*/  @!P0 NANOSLEEP.SYNCS 0x989680 ;  /* 0x009896800000895d */ /* 0x008fea0003900000 */
[----:B------:R-:W3:Y:S02]  /*15a80*/  @!P0 SYNCS.PHASECHK.TRANS64 P0, [R3+URZ], R0 ;  /* 0x00000000030085a7 */ /* 0x000ee4000800007f */
[----:B---3--:R-:W-:Y:S05]  /*15a90*/  @!P0 BRA `(.L_x_13613) ;  /* 0xfffffffc00f08947 */ /* 0x008fea000383ffff */
[----:B------:R-:W-:Y:S05]  /*15aa0*/  BRA `(.L_x_13668) ;  /* 0xffffffe400cc7947 */ /* 0x000fea000383ffff */
.L_x_13615:
[----:B--2---:R2:W3:Y:S02]  /*15ab0*/  SYNCS.PHASECHK.TRANS64.TRYWAIT P0, [R5+URZ], R2 ;  /* 0x00000002050075a7 */ /* 0x0044e4000800017f */
[----:B---3--:R-:W-:Y:S05]  /*15ac0*/  @!P0 NANOSLEEP.SYNCS 0x989680 ;  /* 0x009896800000895d */ /* 0x008fea0003900000 */
[----:B------:R-:W3:Y:S02]  /*15ad0*/  @!P0 SYNCS.PHASECHK.TRANS64 P0, [R5+URZ], R2 ;  /* 0x00000002050085a7 */ /* 0x000ee4000800007f */
[----:B---3--:R-:W-:Y:S05]  /*15ae0*/  @!P0 BRA `(.L_x_13615) ;  /* 0xfffffffc00f08947 */ /* 0x008fea000383ffff */
[----:B------:R-:W-:Y:S05]  /*15af0*/  BRA `(.L_x_13669) ;  /* 0xffffffe400d07947 */ /* 0x000fea000383ffff */
.L_x_13670:
        /* <DEDUP_REMOVED lines=16> */
.L_x_15335:


//--------------------- .text._ZN7cutlass13device_kernelIN5flash11enable_sm90INS1_16FlashAttnFwdSm90INS1_25CollectiveMainloopFwdSm90ILi2EN4cute5tupleIJNS5_1CILi1EEES8_S8_EEENS6_IJNS7_ILi192EEENS7_ILi128EEENS7_ILi64EEEEEELi64ENS_6half_tEfNS_4arch4Sm90ELb0ELb1ELb1ELb1ELb0ELb0ELb0ELb1ELb1ELb1ELb0ELb0EEENS1_21CollectiveEpilogueFwdINS6_IJSA_SC_SB_EEES9_SE_SG_Li384ELb1ELb1ELb0ELb0EEENS1_36VarlenDynamicPersistentTileSchedulerILi192ELi128ELi384ELi128ELb0ELb1ELb1ELb1ELb0ELb1EEEEEEEEEvNT_6ParamsE --------------------------
	.section	.text._ZN7cutlass13device_kernelIN5flash11enable_sm90INS1_16FlashAttnFwdSm90INS1_25CollectiveMainloopFwdSm90ILi2EN4cute5tupleIJNS5_1CILi1EEES8_S8_EEENS6_IJNS7_ILi192EEENS7_ILi128EEENS7_ILi64EEEEEELi64ENS_6half_tEfNS_4arch4Sm90ELb0ELb1ELb1ELb1ELb0ELb0ELb0ELb1ELb1ELb1ELb0ELb0EEENS1_21CollectiveEpilogueFwdINS6_IJSA_SC_SB_EEES9_SE_SG_Li384ELb1ELb1ELb0ELb0EEENS1_36VarlenDynamicPersistentTileSchedulerILi192ELi128ELi384ELi128ELb0ELb1ELb1ELb1ELb0ELb1EEEEEEEEEvNT_6ParamsE,"ax",@progbits
	.align	128
.text._ZN7cutlass13device_kernelIN5flash11enable_sm90INS1_16FlashAttnFwdSm90INS1_25CollectiveMainloopFwdSm90ILi2EN4cute5tupleIJNS5_1CILi1EEES8_S8_EEENS6_IJNS7_ILi192EEENS7_ILi128EEENS7_ILi64EEEEEELi64ENS_6half_tEfNS_4arch4Sm90ELb0ELb1ELb1ELb1ELb0ELb0ELb0ELb1ELb1ELb1ELb0ELb0EEENS1_21CollectiveEpilogueFwdINS6_IJSA_SC_SB_EEES9_SE_SG_Li384ELb1ELb1ELb0ELb0EEENS1_36VarlenDynamicPersistentTileSchedulerILi192ELi128ELi384ELi128ELb0ELb1ELb1ELb1ELb0ELb1EEEEEEEEEvNT_6ParamsE:
        .type           _ZN7cutlass13device_kernelIN5flash11enable_sm90INS1_16FlashAttnFwdSm90INS1_25CollectiveMainloopFwdSm90ILi2EN4cute5tupleIJNS5_1CILi1EEES8_S8_EEENS6_IJNS7_ILi192EEENS7_ILi128EEENS7_ILi64EEEEEELi64ENS_6half_tEfNS_4arch4Sm90ELb0ELb1ELb1ELb1ELb0ELb0ELb0ELb1ELb1ELb1ELb0ELb0EEENS1_21CollectiveEpilogueFwdINS6_IJSA_SC_SB_EEES9_SE_SG_Li384ELb1ELb1ELb0ELb0EEENS1_36VarlenDynamicPersistentTileSchedulerILi192ELi128ELi384ELi128ELb0ELb1ELb1ELb1ELb0ELb1EEEEEEEEEvNT_6ParamsE,@function
        .size           _ZN7cutlass13device_kernelIN5flash11enable_sm90INS1_16FlashAttnFwdSm90INS1_25CollectiveMainloopFwdSm90ILi2EN4cute5tupleIJNS5_1CILi1EEES8_S8_EEENS6_IJNS7_ILi192EEENS7_ILi128EEENS7_ILi64EEEEEELi64ENS_6half_tEfNS_4arch4Sm90ELb0ELb1ELb1ELb1ELb0ELb0ELb0ELb1ELb1ELb1ELb0ELb0EEENS1_21CollectiveEpilogueFwdINS6_IJSA_SC_SB_EEES9_SE_SG_Li384ELb1ELb1ELb0ELb0EEENS1_36VarlenDynamicPersistentTileSchedulerILi192ELi128ELi384ELi128ELb0ELb1ELb1ELb1ELb0ELb1EEEEEEEEEvNT_6ParamsE,(.L_x_15336 - _ZN7cutlass13device_kernelIN5flash11enable_sm90INS1_16FlashAttnFwdSm90INS1_25CollectiveMainloopFwdSm90ILi2EN4cute5tupleIJNS5_1CILi1EEES8_S8_EEENS6_IJNS7_ILi192EEENS7_ILi128EEENS7_ILi64EEEEEELi64ENS_6half_tEfNS_4arch4Sm90ELb0ELb1ELb1ELb1ELb0ELb0ELb0ELb1ELb1ELb1ELb0ELb0EEENS1_21CollectiveEpilogueFwdINS6_IJSA_SC_SB_EEES9_SE_SG_Li384ELb1ELb1ELb0ELb0EEENS1_36VarlenDynamicPersistentTileSchedulerILi192ELi128ELi384ELi128ELb0ELb1ELb1ELb1ELb0ELb1EEEEEEEEEvNT_6ParamsE)
        .other          _ZN7cutlass13device_kernelIN5flash11enable_sm90INS1_16FlashAttnFwdSm90INS1_25CollectiveMainloopFwdSm90ILi2EN4cute5tupleIJNS5_1CILi1EEES8_S8_EEENS6_IJNS7_ILi192EEENS7_ILi128EEENS7_ILi64EEEEEELi64ENS_6half_tEfNS_4arch4Sm90ELb0ELb1ELb1ELb1ELb0ELb0ELb0ELb1ELb1ELb1ELb0ELb0EEENS1_21CollectiveEpilogueFwdINS6_IJSA_SC_SB_EEES9_SE_SG_Li384ELb1ELb1ELb0ELb0EEENS1_36VarlenDynamicPersistentTileSchedulerILi192ELi128ELi384ELi128ELb0ELb1ELb1ELb1ELb0ELb1EEEEEEEEEvNT_6ParamsE,@"STO_CUDA_ENTRY STV_DEFAULT"
_ZN7cutlass13device_kernelIN5flash11enable_sm90INS1_16FlashAttnFwdSm90INS1_25CollectiveMainloopFwdSm90ILi2EN4cute5tupleIJNS5_1CILi1EEES8_S8_EEENS6_IJNS7_ILi192EEENS7_ILi128EEENS7_ILi64EEEEEELi64ENS_6half_tEfNS_4arch4Sm90ELb0ELb1ELb1ELb1ELb0ELb0ELb0ELb1ELb1ELb1ELb0ELb0EEENS1_21CollectiveEpilogueFwdINS6_IJSA_SC_SB_EEES9_SE_SG_Li384ELb1ELb1ELb0ELb0EEENS1_36VarlenDynamicPersistentTileSchedulerILi192ELi128ELi384ELi128ELb0ELb1ELb1ELb1ELb0ELb1EEEEEEEEEvNT_6ParamsE:
        /* <DEDUP_REMOVED lines=18> */
.L_x_13672:
[----:B------:R-:W-:Y:S05]  /*0120*/  BSYNC B0 ;  /* 0x0000000000007941 */ /* 0x000fea0003800000 */
.L_x_13671:
        /* <DEDUP_REMOVED lines=41> */
.L_x_13673:
        /* <DEDUP_REMOVED lines=22> */
.L_x_13674:
        /* <DEDUP_REMOVED lines=18> */
.L_x_13675:
        /* <DEDUP_REMOVED lines=22> */
.L_x_13676:
        /* <DEDUP_REMOVED lines=22> */
.L_x_13677:
[----:B------:R-:W-:Y:S01]  /*0900*/  PLOP3.LUT P0, PT, PT, PT, UP0, 0x80, 0x0 ;  /* 0x000000000000781c */ /* 0x000fe20003f0f008 */
[----:B------:R-:W-:Y:S01]  /*0910*/  UMOV UR36, 0x1 ;  /* 0x0000000100247882 */ /* 0x000fe20000000000 */
[----:B------:R-:W-:Y:S01]  /*0920*/  NOP ;  /* 0x0000000000007918 */ /* 0x000fe20000000000 */
[----:B------:R-:W-:Y:S01]  /*0930*/  USEL UR36, UR36, 0x2, !UP0 ;  /* 0x0000000224247887 */ /* 0x000fe2000c000000 */
[----:B------:R-:W-:Y:S01]  /*0940*/  ULDC.64 UR50, c[0x0][0x208] ;  /* 0x0000820000327ab9 */ /* 0x000fe20000000a00 */
[----:B012-4-:R-:W-:Y:S08]  /*0950*/  BAR.SYNC.DEFER_BLOCKING 0x0 ;  /* 0x0000000000007b1d */ /* 0x017ff00000010000 */
[----:B------:R-:W-:Y:S05]  /*0960*/  @!P0 BRA `(.L_x_13678) ;  /* 0x000000fc00a08947 */ /* 0x000fea0003800000 */
.L_x_13679:
        /* <DEDUP_REMOVED lines=30> */
[CC--:B------:R-:W-:Y:S01]  /*0b50*/  LEA.HI R2, R0.reuse, R157.reuse, RZ, 0x4 ;  /* 0x0000009d00027211 */ /* 0x0c0fe200078f20ff */
[----:B------:R-:W-:Y:S01]  /*0b60*/  IMAD.SHL.U32 R3, R3, 0x20, RZ ;  /* 0x0000002003037824 */ /* 0x000fe200078e00ff */
[----:B------:R-:W-:Y:S01]  /*0b70*/  LEA.HI R10, R0, R157, RZ, 0x2 ;  /* 0x0000009d000a7211 */ /* 0x000fe200078f10ff */
[C---:B------:R-:W-:Y:S01]  /*0b80*/  IMAD.IADD R152, R157.reuse, 0x1, -R152 ;  /* 0x000000019d987824 */ /* 0x040fe200078e0a98 */
[----:B------:R-:W-:Y:S02]  /*0b90*/  LOP3.LUT R4, R2, 0x3fffff0, RZ, 0xc0, !PT ;  /* 0x03fffff002047812 */ /* 0x000fe400078ec0ff */
[----:B------:R-:W-:Y:S02]  /*0ba0*/  SHF.R.S32.HI R5, RZ, 0x4, R2 ;  /* 0x00000004ff057819 */ /* 0x000fe40000011402 */
[----:B------:R-:W-:Y:S01]  /*0bb0*/  SHF.R.S32.HI R7, RZ, 0x1f, R152 ;  /* 0x0000001fff077819 */ /* 0x000fe20000011498 */
[----:B------:R-:W-:Y:S01]  /*0bc0*/  IMAD.IADD R4, R157, 0x1, -R4 ;  /* 0x000000019d047824 */ /* 0x000fe200078e0a04 */
[----:B------:R-:W-:-:S02]  /*0bd0*/  LOP3.LUT R3, R3, 0xfffffc00, RZ, 0xc0, !PT ;  /* 0xfffffc0003037812 */ /* 0x000fc400078ec0ff */
[----:B------:R-:W-:Y:S02]  /*0be0*/  LEA.HI R6, R7, R152, RZ, 0x2 ;  /* 0x0000009807067211 */ /* 0x000fe400078f10ff */
[----:B------:R-:W-:Y:S01]  /*0bf0*/  LEA.HI R2, R2, R5, RZ, 0x1 ;  /* 0x0000000502027211 */ /* 0x000fe200078f08ff */
[----:B------:R-:W-:Y:S01]  /*0c00*/  IMAD R3, R4, 0x40, R3 ;  /* 0x0000004004037824 */ /* 0x000fe200078e0203 */
[--C-:B------:R-:W-:Y:S02]  /*0c10*/  SHF.R.S32.HI R8, RZ, 0x2, R6.reuse ;  /* 0x00000002ff087819 */ /* 0x100fe40000011406 */
[----:B------:R-:W-:Y:S02]  /*0c20*/  SHF.R.S32.HI R9, RZ, 0x1f, R6 ;  /* 0x0000001fff097819 */ /* 0x000fe40000011406 */
[----:B------:R-:W-:Y:S02]  /*0c30*/  SHF.R.S32.HI R153, RZ, 0x7, R153 ;  /* 0x00000007ff997819 */ /* 0x000fe40000011499 */
[----:B------:R-:W-:-:S02]  /*0c40*/  LOP3.LUT R10, R10, 0xfffffffc, RZ, 0xc0, !PT ;  /* 0xfffffffc0a0a7812 */ /* 0x000fc400078ec0ff */
[----:B------:R-:W-:Y:S01]  /*0c50*/  LEA.HI R9, R9, R8, RZ, 0x3 ;  /* 0x0000000809097211 */ /* 0x000fe200078f18ff */
[----:B------:R-:W-:Y:S01]  /*0c60*/  IMAD.HI R4, R153, 0x55555556, RZ ;  /* 0x5555555699047827 */ /* 0x000fe200078e02ff */
[----:B------:R-:W-:Y:S02]  /*0c70*/  LOP3.LUT R2, R2, 0x1ffffffe, RZ, 0xc0, !PT ;  /* 0x1ffffffe02027812 */ /* 0x000fe400078ec0ff */
[----:B------:R-:W-:Y:S01]  /*0c80*/  LEA.HI R0, R0, R157, RZ, 0x3 ;  /* 0x0000009d00007211 */ /* 0x000fe200078f18ff */
[----:B------:R-:W-:Y:S01]  /*0c90*/  IMAD.IADD R10, R157, 0x1, -R10 ;  /* 0x000000019d0a7824 */ /* 0x000fe200078e0a0a */
[----:B------:R-:W-:Y:S01]  /*0ca0*/  LOP3.LUT R9, R9, 0xfffffff8, RZ, 0xc0, !PT ;  /* 0xfffffff809097812 */ /* 0x000fe200078ec0ff */
[----:B------:R-:W-:Y:S01]  /*0cb0*/  IMAD.IADD R2, R5, 0x1, -R2 ;  /* 0x0000000105027824 */ /* 0x000fe200078e0a02 */
[----:B------:R-:W-:Y:S02]  /*0cc0*/  LEA.HI R7, R7, R152, RZ, 0x5 ;  /* 0x0000009807077211 */ /* 0x000fe400078f28ff */
[----:B------:R-:W-:Y:S01]  /*0cd0*/  LOP3.LUT R18, R0, 0xfffffff8, RZ, 0xc0, !PT ;  /* 0xfffffff800127812 */ /* 0x000fe200078ec0ff */
[----:B------:R-:W-:Y:S01]  /*0ce0*/  IMAD.IADD R8, R8, 0x1, -R9 ;  /* 0x0000000108087824 */ /* 0x000fe200078e0a09 */
[----:B------:R-:W-:Y:S01]  /*0cf0*/  LEA.HI R4, R4, R4, RZ, 0x1 ;  /* 0x0000000404047211 */ /* 0x000fe200078f08ff */
[----:B------:R-:W-:Y:S01]  /*0d00*/  IMAD R155, R2, 0x8, R3 ;  /* 0x00000008029b7824 */ /* 0x000fe200078e0203 */
[----:B------:R-:W-:Y:S01]  /*0d10*/  LEA.HI R5, R10, R10, RZ, 0x1 ;  /* 0x0000000a0a057211 */ /* 0x000fe200078f08ff */
[----:B------:R-:W-:Y:S01]  /*0d20*/  IMAD.IADD R18, R157, 0x1, -R18 ;  /* 0x000000019d127824 */ /* 0x000fe200078e0a12 */
[----:B------:R-:W-:Y:S01]  /*0d30*/  SHF.R.S32.HI R7, RZ, 0x5, R7 ;  /* 0x00000005ff077819 */ /* 0x000fe20000011407 */
[----:B------:R-:W-:Y:S01]  /*0d40*/  IMAD R4, R4, -0x3, R153 ;  /* 0xfffffffd04047824 */ /* 0x000fe200078e0299 */
[----:B------:R-:W-:Y:S01]  /*0d50*/  LOP3.LUT R5, R5, 0x1ffffffe, RZ, 0xc0, !PT ;  /* 0x1ffffffe05057812 */ /* 0x000fe200078ec0ff */
[----:B------:R-:W-:Y:S01]  /*0d60*/  IMAD.SHL.U32 R19, R18, 0x8, RZ ;  /* 0x0000000812137824 */ /* 0x000fe200078e00ff */
[----:B------:R-:W-:Y:S01]  /*0d70*/  LOP3.LUT R3, R6, 0x7ffffffc, RZ, 0xc0, !PT ;  /* 0x7ffffffc06037812 */ /* 0x000fe200078ec0ff */
[----:B------:R-:W-:Y:S01]  /*0d80*/  IMAD R7, R7, 0x10, R8 ;  /* 0x0000001007077824 */ /* 0x000fe200078e0208 */
[----:B------:R-:W-:Y:S01]  /*0d90*/  SHF.R.S32.HI R23, RZ, 0x3, R0 ;  /* 0x00000003ff177819 */ /* 0x000fe20000011400 */
[----:B------:R-:W-:Y:S01]  /*0da0*/  IMAD.IADD R5, R10, 0x1, -R5 ;  /* 0x000000010a057824 */ /* 0x000fe200078e0a05 */
[----:B------:R-:W-:Y:S01]  /*0db0*/  SHF.R.S32.HI R156, RZ, 0x1f, R19 ;  /* 0x0000001fff9c7819 */ /* 0x000fe20000011413 */
[----:B------:R-:W-:-:S02]  /*0dc0*/  IMAD R154, R4, 0x40, R7 ;  /* 0x00000040049a7824 */ /* 0x000fc400078e0207 */
[----:B------:R-:W-:Y:S02]  /*0dd0*/  IMAD.IADD R16, R152, 0x1, -R3 ;  /* 0x0000000198107824 */ /* 0x000fe400078e0a03 */
[----:B------:R-:W-:-:S07]  /*0de0*/  IMAD R17, R5, 0x8, R154 ;  /* 0x0000000805117824 */ /* 0x000fce00078e029a */
.L_x_13767:
        /* <DEDUP_REMOVED lines=12> */
[----:B012---:R-:W-:Y:S02]  /*0eb0*/  IMAD.U32 R2, RZ, RZ, UR8 ;  /* 0x00000008ff027e24 */ /* 0x007fe4000f8e00ff */
[----:B------:R-:W-:Y:S01]  /*0ec0*/  IMAD.U32 R3, RZ, RZ, UR9 ;  /* 0x00000009ff037e24 */ /* 0x000fe2000f8e00ff */
[----:B------:R-:W-:-:S04]  /*0ed0*/  @UP1 UIMAD.WIDE UR8, UR6, 0x4, UR10 ;  /* 0x00000004060818a5 */ /* 0x000fc8000f8e020a */
[----:B------:R-:W2:Y:S02]  /*0ee0*/  @P0 LDG.E R2, desc[UR50][R2.64] ;  /* 0x0000003202020981 */ /* 0x000ea4000c1e1900 */
        /* <DEDUP_REMOVED lines=17> */
[----:B-----5:R-:W-:-:S14]  /*1000*/  @P2 BRA `(.L_x_13680) ;  /* 0x0000000000342947 */ /* 0x020fdc0003800000 */
        /* <DEDUP_REMOVED lines=13> */
.L_x_13680:
        /* <DEDUP_REMOVED lines=9> */
.L_x_13681:
        /* <DEDUP_REMOVED lines=13> */
.L_x_13682:
        /* <DEDUP_REMOVED lines=27> */
.L_x_13684:
[----:B------:R-:W-:-:S11]  /*13f0*/  UISETP.NE.AND UP1, UPT, UR5, 0x1, UPT ;  /* 0x000000010500788c */ /* 0x000fd6000bf25270 */
[----:B------:R-:W-:Y:S02]  /*1400*/  @UP1 ULDC.64 UR8, c[0x0][0x9e8] ;  /* 0x00027a0000081ab9 */ /* 0x000fe40000000a00 */
[----:B------:R-:W-:-:S04]  /*1410*/  UIMAD.WIDE.U32 UR6, UR4, UR8, URZ ;  /* 0x00000008040672a5 */ /* 0x000fc8000f8e003f */
[----:B------:R-:W-:-:S12]  /*1420*/  @UP1 USHF.R.U32.HI UR4, URZ, UR9, UR7 ;  /* 0x000000093f041299 */ /* 0x000fd80008011607 */
.L_x_13685:
[----:B------:R-:W-:-:S06]  /*1430*/  UIMAD UR4, UR4, UR5, UR5 ;  /* 0x00000005040472a4 */ /* 0x000fcc000f8e0205 */
[----:B------:R-:W-:-:S07]  /*1440*/  VIMNMX R0, R0, UR4, PT ;  /* 0x0000000400007c48 */ /* 0x000fce000bfe0100 */
.L_x_13683:
        /* <DEDUP_REMOVED lines=29> */
.L_x_13687:
[----:B------:R-:W-:-:S11]  /*1620*/  UISETP.NE.AND UP0, UPT, UR5, 0x1, UPT ;  /* 0x000000010500788c */ /* 0x000fd6000bf05270 */
[----:B------:R-:W-:Y:S02]  /*1630*/  @UP0 ULDC.64 UR10, c[0x0][0x9e8] ;  /* 0x00027a00000a0ab9 */ /* 0x000fe40000000a00 */
[----:B------:R-:W-:-:S04]  /*1640*/  UIMAD.WIDE.U32 UR6, UR4, UR10, URZ ;  /* 0x0000000a040672a5 */ /* 0x000fc8000f8e003f */
[----:B------:R-:W-:-:S12]  /*1650*/  @UP0 USHF.R.U32.HI UR4, URZ, UR11, UR7 ;  /* 0x0000000b3f040299 */ /* 0x000fd80008011607 */
.L_x_13688:
[----:B------:R-:W-:-:S04]  /*1660*/  UIMAD UR4, UR4, UR5, URZ ;  /* 0x00000005040472a4 */ /* 0x000fc8000f8e023f */
[----:B------:R-:W-:-:S04]  /*1670*/  UISETP.LT.AND UP0, UPT, UR9, UR4, UPT ;  /* 0x000000040900728c */ /* 0x000fc8000bf01270 */
[----:B------:R-:W-:-:S12]  /*1680*/  USEL UR9, UR9, UR4, !UP0 ;  /* 0x0000000409097287 */ /* 0x000fd8000c000000 */
.L_x_13686:
        /* <DEDUP_REMOVED lines=13> */
[----:B------:R-:W-:Y:S02]  /*1760*/  CS2R R24, SRZ ;  /* 0x0000000000187805 */ /* 0x000fe4000001ff00 */
[----:B------:R-:W-:Y:S01]  /*1770*/  CS2R R12, SRZ ;  /* 0x00000000000c7805 */ /* 0x000fe2000001ff00 */
[----:B------:R-:W-:Y:S01]  /*1780*/  IMAD.MOV.U32 R106, RZ, RZ, RZ ;  /* 0x000000ffff6a7224 */ /* 0x000fe200078e00ff */
[----:B------:R-:W-:Y:S01]  /*1790*/  USEL UR43, URZ, UR4, !UP0 ;  /* 0x000000043f2b7287 */ /* 0x000fe2000c000000 */
[----:B------:R-:W-:Y:S01]  /*17a0*/  IMAD.MOV.U32 R27, RZ, RZ, RZ ;  /* 0x000000ffff1b7224 */ /* 0x000fe200078e00ff */
[----:B------:R-:W-:Y:S02]  /*17b0*/  CS2R R102, SRZ ;  /* 0x0000000000667805 */ /* 0x000fe4000001ff00 */
[----:B------:R-:W-:-:S02]  /*17c0*/  CS2R R100, SRZ ;  /* 0x0000000000647805 */ /* 0x000fc4000001ff00 */
[----:B------:R-:W-:Y:S02]  /*17d0*/  CS2R R98, SRZ ;  /* 0x0000000000627805 */ /* 0x000fe4000001ff00 */
[----:B------:R-:W-:Y:S02]  /*17e0*/  CS2R R96, SRZ ;  /* 0x0000000000607805 */ /* 0x000fe4000001ff00 */
[----:B------:R-:W-:Y:S02]  /*17f0*/  ISETP.GT.AND P1, PT, R88, UR43, PT ;  /* 0x0000002b58007c0c */ /* 0x000fe4000bf24270 */
[----:B------:R-:W-:Y:S02]  /*1800*/  CS2R R94, SRZ ;  /* 0x00000000005e7805 */ /* 0x000fe4000001ff00 */
[----:B------:R-:W-:Y:S02]  /*1810*/  CS2R R92, SRZ ;  /* 0x00000000005c7805 */ /* 0x000fe4000001ff00 */
[----:B------:R-:W-:Y:S01]  /*1820*/  CS2R R90, SRZ ;  /* 0x00000000005a7805 */ /* 0x000fe2000001ff00 */
[----:B------:R-:W-:-:S06]  /*1830*/  IMAD.MOV.U32 R89, RZ, RZ, RZ ;  /* 0x000000ffff597224 */ /* 0x000fcc00078e00ff */
        /* <DEDUP_REMOVED lines=32> */
.L_x_13690:
        /* <DEDUP_REMOVED lines=9> */
.L_x_13888:
[----:B------:R-:W-:Y:S05]  /*1ad0*/  @!P0 BRA `(.L_x_13692) ;  /* 0x0000000000048947 */ /* 0x000fea0003800000 */
[----:B------:R-:W-:Y:S01]  /*1ae0*/  BPT.TRAP 0x1 ;  /* 0x000000040000795c */ /* 0x000fe20000300000 */
.L_x_13692:
[----:B------:R-:W-:Y:S02]  /*1af0*/  IMAD.U32 R15, RZ, RZ, UR37 ;  /* 0x00000025ff0f7e24 */ /* 0x000fe4000f8e00ff */
[----:B0-----:R-:W-:-:S03]  /*1b00*/  IMAD.U32 R0, RZ, RZ, UR46 ;  /* 0x0000002eff007e24 */ /* 0x001fc6000f8e00ff */
[----:B------:R-:W-:Y:S02]  /*1b10*/  LEA R15, R15, UR45, 0x3 ;  /* 0x0000002d0f0f7c11 */ /* 0x000fe4000f8e18ff */
[----:B------:R-:W-:-:S04]  /*1b20*/  SHF.L.U32 R0, R0, 0x1f, RZ ;  /* 0x0000001f00007819 */ /* 0x000fc800000006ff */
[----:B------:R0:W1:Y:S01]  /*1b30*/  SYNCS.PHASECHK.TRANS64.TRYWAIT P2, [R15+URZ+0x16830], R0 ;  /* 0x016830000f0075a7 */ /* 0x000062000804017f */
[----:B------:R-:W-:Y:S05]  /*1b40*/  @!P0 BRA `(.L_x_13693) ;  /* 0x0000000000048947 */ /* 0x000fea0003800000 */
[----:B------:R-:W-:Y:S01]  /*1b50*/  BPT.TRAP 0x1 ;  /* 0x000000040000795c */ /* 0x000fe20000300000 */
.L_x_13693:
[----:B------:R-:W2:Y:S02]  /*1b60*/  S2R R2, SR_TID.X ;  /* 0x0000000000027919 */ /* 0x000ea40000002100 */
[----:B--2---:R-:W-:Y:S01]  /*1b70*/  LOP3.LUT P1, RZ, R2, 0x7f, RZ, 0xc0, !PT ;  /* 0x0000007f02ff7812 */ /* 0x004fe2000782c0ff */
[----:B-1----:R-:W-:-:S12]  /*1b80*/  @P2 BRA `(.L_x_13694) ;  /* 0x0000000000082947 */ /* 0x002fd80003800000 */
[----:B------:R-:W1:Y:S02]  /*1b90*/  SYNCS.PHASECHK.TRANS64.TRYWAIT P2, [R15+URZ+0x16830], R0 ;  /* 0x016830000f0075a7 */ /* 0x000e64000804017f */
[----:B-1----:R-:W-:Y:S05]  /*1ba0*/  @!P2 BRA `(.L_x_13695) ;  /* 0x0000014400a4a947 */ /* 0x002fea0003800000 */
.L_x_13694:
        /* <DEDUP_REMOVED lines=46> */
[----:B------:R-:W-:Y:S02]  /*1e90*/  VIADD R24, R17, UR41 ;  /* 0x0000002911187c36 */ /* 0x000fe40008000000 */
        /* <DEDUP_REMOVED lines=11> */
[----:B------:R-:W-:Y:S01]  /*1f50*/  FMUL.FTZ R40, R63, UR10 ;  /* 0x0000000a3f287c20 */ /* 0x000fe20008410000 */
[----:B------:R-:W-:Y:S01]  /*1f60*/  @UP0 ULDC UR6, c[0x0][0x450] ;  /* 0x0001140000060ab9 */ /* 0x000fe20000000800 */
[----:B------:R-:W-:Y:S01]  /*1f70*/  FMUL.FTZ R32, R55, UR10 ;  /* 0x0000000a37207c20 */ /* 0x000fe20008410000 */
[----:B------:R-:W-:Y:S02]  /*1f80*/  IMAD.MOV.U32 R63, RZ, RZ, R24 ;  /* 0x000000ffff3f7224 */ /* 0x000fe400078e0018 */
[----:B------:R-:W-:Y:S01]  /*1f90*/  FMUL.FTZ R4, R31, UR10 ;  /* 0x0000000a1f047c20 */ /* 0x000fe20008410000 */
[----:B------:R-:W-:Y:S01]  /*1fa0*/  FMUL.FTZ R55, R57, UR10 ;  /* 0x0000000a39377c20 */ /* 0x000fe20008410000 */
[----:B------:R-:W-:Y:S01]  /*1fb0*/  @P3 SHF.R.U32.HI R63, RZ, UR6, R60 ;  /* 0x00000006ff3f3c19 */ /* 0x000fe2000801163c */
[----:B------:R-:W-:Y:S01]  /*1fc0*/  FMUL.FTZ R31, R33, UR10 ;  /* 0x0000000a211f7c20 */ /* 0x000fe20008410000 */
[----:B------:R-:W-:Y:S01]  /*1fd0*/  FMUL.FTZ R57, R61, UR10 ;  /* 0x0000000a3d397c20 */ /* 0x000fe20008410000 */
[----:B------:R-:W-:Y:S01]  /*1fe0*/  FMUL.FTZ R33, R36, UR10 ;  /* 0x0000000a24217c20 */ /* 0x000fe20008410000 */
[----:B------:R-:W-:-:S02]  /*1ff0*/  IMAD.MOV.U32 R61, RZ, RZ, -0x80 ;  /* 0xffffff80ff3d7424 */ /* 0x000fc400078e00ff */
        /* <DEDUP_REMOVED lines=47> */
[----:B-1----:R-:W-:Y:S01]  /*22f0*/  FMUL.FTZ R15, R87, UR10 ;  /* 0x0000000a570f7c20 */ /* 0x002fe20008410000 */
[----:B------:R-:W-:Y:S01]  /*2300*/  FMUL.FTZ R76, R76, UR10 ;  /* 0x0000000a4c4c7c20 */ /* 0x000fe20008410000 */
[----:B------:R-:W-:Y:S01]  /*2310*/  FMUL.FTZ R84, R84, UR10 ;  /* 0x0000000a54547c20 */ /* 0x000fe20008410000 */
[----:B------:R-:W-:Y:S01]  /*2320*/  IMAD R60, R16, -0x2, R61 ;  /* 0xfffffffe103c7824 */ /* 0x000fe200078e023d */
[----:B------:R-:W-:Y:S01]  /*2330*/  PLOP3.LUT P2, PT, PT, PT, UP1, 0x40, 0x0 ;  /* 0x000000000000781c */ /* 0x000fe20003f4e818 */
[----:B------:R-:W-:Y:S01]  /*2340*/  IMAD.U32 R65, RZ, RZ, UR38 ;  /* 0x00000026ff417e24 */ /* 0x000fe2000f8e00ff */
[----:B------:R-:W1:Y:S01]  /*2350*/  MUFU.TANH R2, R2 ;  /* 0x0000000200027308 */ /* 0x000e620000002400 */
[----:B------:R-:W-:Y:S01]  /*2360*/  VIADD R61, R68, UR42 ;  /* 0x0000002a443d7c36 */ /* 0x000fe20008000000 */
[----:B------:R-:W-:-:S02]  /*2370*/  LEA R67, R88, 0xffffff80, 0x7 ;  /* 0xffffff8058437811 */ /* 0x000fc400078e38ff */
[----:B------:R-:W-:Y:S01]  /*2380*/  IADD3 R60, -R65, UR42, R60 ;  /* 0x0000002a413c7c10 */ /* 0x000fe2000fffe13c */
[----:B------:R-:W-:-:S03]  /*2390*/  IMAD R69, R16, -0x2, R61 ;  /* 0xfffffffe10457824 */ /* 0x000fc600078e023d */
[----:B------:R-:W2:Y:S01]  /*23a0*/  MUFU.TANH R89, R89 ;  /* 0x0000005900597308 */ /* 0x000ea20000002400 */
[C---:B------:R-:W-:Y:S02]  /*23b0*/  VIADD R70, R60.reuse, UR6 ;  /* 0x000000063c467c36 */ /* 0x040fe40008000000 */
[----:B------:R-:W-:-:S03]  /*23c0*/  VIADD R71, R60, UR21 ;  /* 0x000000153c477c36 */ /* 0x000fc60008000000 */
[----:B0-----:R-:W-:Y:S01]  /*23d0*/  VIADDMNMX R61, R72, R70, R69, PT ;  /* 0x00000046483d7246 */ /* 0x001fe20003800145 */
[----:B------:R-:W-:Y:S01]  /*23e0*/  IMAD.IADD R64, R71, 0x1, R72 ;  /* 0x0000000147407824 */ /* 0x000fe200078e0248 */
[----:B------:R-:W0:Y:S08]  /*23f0*/  MUFU.TANH R0, R0 ;  /* 0x0000000000007308 */ /* 0x000e300000002400 */
        /* <DEDUP_REMOVED lines=75> */
.L_x_13698:
[----:B------:R-:W-:-:S06]  /*28b0*/  UISETP.NE.AND UP2, UPT, UR7, 0x1, UPT ;  /* 0x000000010700788c */ /* 0x000fcc000bf45270 */
[----:B------:R-:W-:-:S05]  /*28c0*/  PLOP3.LUT P2, PT, PT, PT, UP2, 0x80, 0x0 ;  /* 0x000000000000781c */ /* 0x000fca0003f4f028 */
[----:B------:R-:W-:-:S08]  /*28d0*/  @UP2 ULDC.64 UR10, c[0x0][0x9e8] ;  /* 0x00027a00000a2ab9 */ /* 0x000fd00000000a00 */
[----:B------:R-:W-:-:S05]  /*28e0*/  @P2 IMAD.HI.U32 R65, R60, UR10, RZ ;  /* 0x0000000a3c412c27 */ /* 0x000fca000f8e00ff */
[----:B------:R-:W-:-:S07]  /*28f0*/  @P2 SHF.R.U32.HI R60, RZ, UR11, R65 ;  /* 0x0000000bff3c2c19 */ /* 0x000fce0008011641 */
.L_x_13699:
[----:B------:R-:W-:Y:S05]  /*2900*/  BSYNC B0 ;  /* 0x0000000000007941 */ /* 0x000fea0003800000 */
.L_x_13697:
[----:B------:R-:W-:-:S04]  /*2910*/  IMAD R65, R60, UR7, -R67 ;  /* 0x000000073c417c24 */ /* 0x000fc8000f8e0a43 */
[----:B------:R-:W-:-:S05]  /*2920*/  IMAD R65, R16, -0x2, R65 ;  /* 0xfffffffe10417824 */ /* 0x000fca00078e0241 */
[----:B------:R-:W-:Y:S02]  /*2930*/  VIMNMX R64, R64, R65, !PT ;  /* 0x0000004140407248 */ /* 0x000fe40007fe0100 */
[----:B------:R-:W-:-:S07]  /*2940*/  VIADDMNMX R61, R65, UR7, R61, PT ;  /* 0x00000007413d7c46 */ /* 0x000fce000b80013d */
.L_x_13696:
        /* <DEDUP_REMOVED lines=182> */
[----:B------:R-:W-:Y:S02]  /*34b0*/  ISETP.GT.AND P6, PT, R64, 0x79, !P6 ;  /* 0x000000794000780c */ /* 0x000fe400077c4270 */
[----:B------:R-:W0:Y:S02]  /*34c0*/  SHFL.IDX PT, R64, R63, 0x1, 0x1c1f ;  /* 0x003c1f003f407f89 */ /* 0x000e2400000e0000 */
[----:B------:R-:W-:Y:S02]  /*34d0*/  ISETP.LT.OR P6, PT, R61, 0x7a, P6 ;  /* 0x0000007a3d00780c */ /* 0x000fe400037c1670 */
[----:B------:R1:W-:Y:S02]  /*34e0*/  STL [R1], R65 ;  /* 0x0000004101007387 */ /* 0x0003e40000100800 */
[----:B------:R-:W-:-:S02]  /*34f0*/  FSEL R2, R85, -INF , !P6 ;  /* 0xff80000055027808 */ /* 0x000fc40007000000 */
[----:B------:R-:W-:Y:S02]  /*3500*/  PLOP3.LUT P6, PT, PT, PT, UP1, 0x40, 0x0 ;  /* 0x000000000000781c */ /* 0x000fe40003fce818 */
[----:B0-----:R-:W-:Y:S01]  /*3510*/  VIADDMNMX R27, R64, R70, R69, PT ;  /* 0x00000046401b7246 */ /* 0x001fe20003800145 */
[----:B------:R-:W-:-:S10]  /*3520*/  IMAD.IADD R29, R71, 0x1, R64 ;  /* 0x00000001471d7824 */ /* 0x000fd400078e0240 */
[----:B-1----:R-:W-:Y:S05]  /*3530*/  @P6 BRA `(.L_x_13700) ;  /* 0x0000000000646947 */ /* 0x002fea0003800000 */
        /* <DEDUP_REMOVED lines=14> */
.L_x_13702:
[----:B------:R-:W-:-:S06]  /*3620*/  UISETP.NE.AND UP2, UPT, UR7, 0x1, UPT ;  /* 0x000000010700788c */ /* 0x000fcc000bf45270 */
[----:B------:R-:W-:-:S05]  /*3630*/  PLOP3.LUT P6, PT, PT, PT, UP2, 0x80, 0x0 ;  /* 0x000000000000781c */ /* 0x000fca0003fcf028 */
[----:B------:R-:W-:-:S08]  /*3640*/  @UP2 ULDC.64 UR10, c[0x0][0x9e8] ;  /* 0x00027a00000a2ab9 */ /* 0x000fd00000000a00 */
[----:B------:R-:W-:Y:S01]  /*3650*/  @P6 IMAD.HI.U32 R33, R31, UR10, RZ ;  /* 0x0000000a1f216c27 */ /* 0x000fe2000f8e00ff */
[----:B------:R-:W-:-:S13]  /*3660*/  PLOP3.LUT P6, PT, PT, PT, UP2, 0x80, 0x0 ;  /* 0x000000000000781c */ /* 0x000fda0003fcf028 */
[----:B------:R-:W-:-:S07]  /*3670*/  @P6 SHF.R.U32.HI R31, RZ, UR11, R33 ;  /* 0x0000000bff1f6c19 */ /* 0x000fce0008011621 */
.L_x_13703:
[----:B------:R-:W-:Y:S05]  /*3680*/  BSYNC B0 ;  /* 0x0000000000007941 */ /* 0x000fea0003800000 */
.L_x_13701:
[----:B------:R-:W-:-:S04]  /*3690*/  IMAD R31, R31, UR7, -R67 ;  /* 0x000000071f1f7c24 */ /* 0x000fc8000f8e0a43 */
[----:B------:R-:W-:-:S05]  /*36a0*/  IMAD R64, R16, -0x2, R31 ;  /* 0xfffffffe10407824 */ /* 0x000fca00078e021f */
[----:B------:R-:W-:Y:S02]  /*36b0*/  VIMNMX R29, R29, R64, !PT ;  /* 0x000000401d1d7248 */ /* 0x000fe40007fe0100 */
[----:B------:R-:W-:-:S07]  /*36c0*/  VIADDMNMX R27, R64, UR7, R27, PT ;  /* 0x00000007401b7c46 */ /* 0x000fce000b80011b */
.L_x_13700:
[----:B------:R-:W-:Y:S01]  /*36d0*/  ISETP.GT.AND P2, PT, R29, 0x1, !P2 ;  /* 0x000000011d00780c */ /* 0x000fe20005744270 */
[----:B------:R-:W-:Y:S01]  /*36e0*/  ULDC UR10, c[0x0][0x988] ;  /* 0x00026200000a7ab9 */ /* 0x000fe20000000800 */
[----:B------:R-:W-:Y:S01]  /*36f0*/  LOP3.LUT P6, RZ, R65, 0x8, RZ, 0xc0, !PT ;  /* 0x0000000841ff7812 */ /* 0x000fe200078cc0ff */
[----:B------:R-:W-:Y:S01]  /*3700*/  IMAD.U32 R43, RZ, RZ, UR10 ;  /* 0x0000000aff2b7e24 */ /* 0x000fe2000f8e00ff */
[----:B------:R-:W-:Y:S01]  /*3710*/  ISETP.LT.OR P2, PT, R27, 0x2, P2 ;  /* 0x000000021b00780c */ /* 0x000fe20001741670 */
[----:B------:R-:W-:Y:S01]  /*3720*/  @UP0 ULDC UR10, c[0x0][0x44c] ;  /* 0x00011300000a0ab9 */ /* 0x000fe20000000800 */
[----:B------:R-:W-:Y:S01]  /*3730*/  ISETP.GT.AND P3, PT, R29, 0x70, !P3 ;  /* 0x000000701d00780c */ /* 0x000fe20005f64270 */
[----:B------:R-:W-:Y:S01]  /*3740*/  UIMAD.WIDE.U32 UR10, UR41, UR10, URZ ;  /* 0x0000000a290a72a5 */ /* 0x000fe2000f8e003f */
[----:B------:R-:W-:Y:S01]  /*3750*/  FSEL R80, R3, -INF , !P2 ;  /* 0xff80000003507808 */ /* 0x000fe20005000000 */
[----:B------:R-:W-:Y:S01]  /*3760*/  @UP0 ULDC UR15, c[0x0][0x450] ;  /* 0x00011400000f0ab9 */ /* 0x000fe20000000800 */
[----:B------:R-:W-:Y:S01]  /*3770*/  LOP3.LUT P2, RZ, R65, 0x2, RZ, 0xc0, !PT ;  /* 0x0000000241ff7812 */ /* 0x000fe2000784c0ff */
        /* <DEDUP_REMOVED lines=22> */
[C---:B------:R-:W-:Y:S02]  /*38e0*/  LOP3.LUT P2, RZ, R65.reuse, 0x2000000, RZ, 0xc0, !PT ;  /* 0x0200000041ff7812 */ /* 0x040fe4000784c0ff */
[----:B------:R-:W-:-:S02]  /*38f0*/  LOP3.LUT P6, RZ, R65, 0x8000, RZ, 0xc0, !PT ;  /* 0x0000800041ff7812 */ /* 0x000fc400078cc0ff */
        /* <DEDUP_REMOVED lines=54> */
[----:B------:R-:W-:Y:S01]  /*3c60*/  LOP3.LUT P2, RZ, R65, 0x20000, RZ, 0xc0, !PT ;  /* 0x0002000041ff7812 */ /* 0x000fe2000784c0ff */
[----:B------:R-:W0:Y:S01]  /*3c70*/  SHFL.BFLY PT, R4, R3, 0x2, 0x1f ;  /* 0x0c401f0003047f89 */ /* 0x000e2200000e0000 */
[C---:B------:R-:W-:Y:S02]  /*3c80*/  ISETP.GT.AND P4, PT, R29.reuse, 0x71, !P4 ;  /* 0x000000711d00780c */ /* 0x040fe40006784270 */
[----:B------:R-:W-:Y:S02]  /*3c90*/  ISETP.GT.AND P2, PT, R29, 0x31, !P2 ;  /* 0x000000311d00780c */ /* 0x000fe40005744270 */
[C---:B------:R-:W-:Y:S02]  /*3ca0*/  ISETP.LT.OR P3, PT, R27.reuse, 0x71, P3 ;  /* 0x000000711b00780c */ /* 0x040fe40001f61670 */
[----:B------:R-:W-:Y:S02]  /*3cb0*/  ISETP.LT.OR P2, PT, R27, 0x32, P2 ;  /* 0x000000321b00780c */ /* 0x000fe40001741670 */
[----:B------:R-:W-:-:S02]  /*3cc0*/  ISETP.GT.AND P5, PT, R29, 0x78, !P5 ;  /* 0x000000781d00780c */ /* 0x000fc40006fa4270 */
[----:B------:R-:W-:Y:S02]  /*3cd0*/  FSEL R26, R26, -INF , !P2 ;  /* 0xff8000001a1a7808 */ /* 0x000fe40005000000 */
[----:B------:R-:W-:Y:S02]  /*3ce0*/  LOP3.LUT P2, RZ, R65, 0x10000, RZ, 0xc0, !PT ;  /* 0x0001000041ff7812 */ /* 0x000fe4000784c0ff */
[----:B------:R-:W-:Y:S02]  /*3cf0*/  ISETP.LT.OR P4, PT, R27, 0x72, P4 ;  /* 0x000000721b00780c */ /* 0x000fe40002781670 */
[----:B------:R-:W-:Y:S02]  /*3d00*/  ISETP.GT.AND P2, PT, R29, 0x38, !P2 ;  /* 0x000000381d00780c */ /* 0x000fe40005744270 */
[----:B------:R-:W-:Y:S02]  /*3d10*/  FSEL R12, R12, -INF , !P3 ;  /* 0xff8000000c0c7808 */ /* 0x000fe40005800000 */
[----:B------:R-:W-:-:S02]  /*3d20*/  ISETP.LT.OR P2, PT, R27, 0x39, P2 ;  /* 0x000000391b00780c */ /* 0x000fc40001741670 */
[----:B------:R-:W-:Y:S02]  /*3d30*/  ISETP.LT.OR P5, PT, R27, 0x79, P5 ;  /* 0x000000791b00780c */ /* 0x000fe40002fa1670 */
[----:B------:R-:W-:Y:S02]  /*3d40*/  FSEL R30, R30, -INF , !P2 ;  /* 0xff8000001e1e7808 */ /* 0x000fe40005000000 */
[----:B------:R-:W-:Y:S02]  /*3d50*/  ISETP.GT.AND P2, PT, R29, 0x39, !P6 ;  /* 0x000000391d00780c */ /* 0x000fe40007744270 */
[----:B0-----:R-:W-:Y:S02]  /*3d60*/  FMNMX.FTZ R5, R3, R4, !PT ;  /* 0x0000000403057209 */ /* 0x001fe40007810000 */
[----:B------:R-:W-:Y:S02]  /*3d70*/  ISETP.LT.OR P2, PT, R27, 0x3a, P2 ;  /* 0x0000003a1b00780c */ /* 0x000fe40001741670 */
[----:B------:R-:W-:Y:S01]  /*3d80*/  LOP3.LUT P6, RZ, R65, 0x10, RZ, 0xc0, !PT ;  /* 0x0000001041ff7812 */ /* 0x000fe200078cc0ff */
[----:B------:R-:W0:Y:S01]  /*3d90*/  SHFL.BFLY PT, R4, R5, 0x1, 0x1f ;  /* 0x0c201f0005047f89 */ /* 0x000e2200000e0000 */
[----:B------:R-:W-:-:S02]  /*3da0*/  FSEL R32, R32, -INF , !P2 ;  /* 0xff80000020207808 */ /* 0x000fc40005000000 */
[----:B------:R-:W-:Y:S02]  /*3db0*/  LOP3.LUT P2, RZ, R65, 0x4000, RZ, 0xc0, !PT ;  /* 0x0000400041ff7812 */ /* 0x000fe4000784c0ff */
[----:B------:R-:W-:Y:S02]  /*3dc0*/  FSEL R24, R24, -INF , !P5 ;  /* 0xff80000018187808 */ /* 0x000fe40006800000 */
[----:B------:R-:W-:-:S04]  /*3dd0*/  ISETP.GT.AND P2, PT, R29, 0x40, !P2 ;  /* 0x000000401d00780c */ /* 0x000fc80005744270 */
[----:B------:R-:W-:-:S04]  /*3de0*/  ISETP.LT.OR P2, PT, R27, 0x41, P2 ;  /* 0x000000411b00780c */ /* 0x000fc80001741670 */
[----:B------:R-:W-:Y:S02]  /*3df0*/  FSEL R34, R34, -INF , !P2 ;  /* 0xff80000022227808 */ /* 0x000fe40005000000 */
[----:B------:R-:W-:-:S04]  /*3e00*/  LOP3.LUT P2, RZ, R65, 0x2000, RZ, 0xc0, !PT ;  /* 0x0000200041ff7812 */ /* 0x000fc8000784c0ff */
[----:B------:R-:W-:Y:S02]  /*3e10*/  ISETP.GT.AND P2, PT, R29, 0x41, !P2 ;  /* 0x000000411d00780c */ /* 0x000fe40005744270 */
[----:B0-----:R-:W-:Y:S02]  /*3e20*/  FMNMX.FTZ R4, R5, R4, !PT ;  /* 0x0000000405047209 */ /* 0x001fe40007810000 */
[----:B------:R-:W-:-:S03]  /*3e30*/  ISETP.LT.OR P2, PT, R27, 0x42, P2 ;  /* 0x000000421b00780c */ /* 0x000fc60001741670 */
[----:B------:R-:W-:Y:S01]  /*3e40*/  FMUL.FTZ R25, R4, R43 ;  /* 0x0000002b04197220 */ /* 0x000fe20000410000 */
        /* <DEDUP_REMOVED lines=41> */
[-CC-:B------:R-:W-:Y:S01]  /*40e0*/  FFMA.FTZ R3, R132, R43.reuse, -R25.reuse ;  /* 0x0000002b84037223 */ /* 0x180fe20000010819 */
[----:B------:R-:W-:Y:S01]  /*40f0*/  ISETP.LT.OR P2, PT, R27, 0x1, P2 ;  /* 0x000000011b00780c */ /* 0x000fe20001741670 */
[-CC-:B------:R-:W-:Y:S01]  /*4100*/  FFMA.FTZ R132, R102, R43.reuse, -R25.reuse ;  /* 0x0000002b66847223 */ /* 0x180fe20000010819 */
[----:B------:R-:W-:Y:S01]  /*4110*/  ISETP.GT.AND P6, PT, R29, 0x79, !P6 ;  /* 0x000000791d00780c */ /* 0x000fe200077c4270 */
[-CC-:B------:R-:W-:Y:S01]  /*4120*/  FFMA.FTZ R148, R134, R43.reuse, -R25.reuse ;  /* 0x0000002b86947223 */ /* 0x180fe20000010819 */
[----:B------:R-:W-:Y:S01]  /*4130*/  FSEL R0, R0, -INF , !P2 ;  /* 0xff80000000007808 */ /* 0x000fe20005000000 */
[-CC-:B------:R-:W-:Y:S01]  /*4140*/  FFMA.FTZ R150, R130, R43.reuse, -R25.reuse ;  /* 0x0000002b82967223 */ /* 0x180fe20000010819 */
[----:B------:R-:W-:Y:S01]  /*4150*/  LOP3.LUT P2, RZ, R65, 0x4000000, RZ, 0xc0, !PT ;  /* 0x0400000041ff7812 */ /* 0x000fe2000784c0ff */
[----:B------:R-:W-:Y:S01]  /*4160*/  MUFU.EX2 R3, R3 ;  /* 0x0000000300037308 */ /* 0x000fe20000000800 */
[----:B------:R-:W-:Y:S01]  /*4170*/  FMNMX.FTZ R7, R0, R80, !PT ;  /* 0x0000005000077209 */ /* 0x000fe20007810000 */
[-CC-:B------:R-:W-:Y:S01]  /*4180*/  FFMA.FTZ R5, R128, R43.reuse, -R25.reuse ;  /* 0x0000002b80057223 */ /* 0x180fe20000010819 */
[----:B------:R-:W-:Y:S01]  /*4190*/  ISETP.GT.AND P2, PT, R29, 0x69, !P2 ;  /* 0x000000691d00780c */ /* 0x000fe20005744270 */
        /* <DEDUP_REMOVED lines=14> */
[----:B------:R-:W1:Y:S01]  /*4280*/  MUFU.EX2 R150, R150 ;  /* 0x0000009600967308 */ /* 0x000e620000000800 */
[----:B------:R-:W-:Y:S01]  /*4290*/  ISETP.LT.OR P6, PT, R27, 0x7a, P6 ;  /* 0x0000007a1b00780c */ /* 0x000fe200037c1670 */
[--C-:B------:R-:W-:Y:S01]  /*42a0*/  FFMA.FTZ R108, R108, R43, -R25.reuse ;  /* 0x0000002b6c6c7223 */ /* 0x100fe20000010819 */
[----:B------:R-:W-:Y:S01]  /*42b0*/  FMNMX.FTZ R9, R66, R9, !PT ;  /* 0x0000000942097209 */ /* 0x000fe20007810000 */
[-CC-:B------:R-:W-:Y:S01]  /*42c0*/  FFMA.FTZ R142, R114, R43.reuse, -R25.reuse ;  /* 0x0000002b728e7223 */ /* 0x180fe20000010819 */
[----:B------:R-:W-:Y:S01]  /*42d0*/  FSEL R100, R15, -INF , !P6 ;  /* 0xff8000000f647808 */ /* 0x000fe20007000000 */
[----:B------:R-:W-:Y:S01]  /*42e0*/  FFMA.FTZ R104, R104, R43, -R25 ;  /* 0x0000002b68687223 */ /* 0x000fe20000010819 */
[----:B------:R-:W-:Y:S01]  /*42f0*/  FMNMX.FTZ R9, R74, R9, !PT ;  /* 0x000000094a097209 */ /* 0x000fe20007810000 */
[----:B------:R-:W2:Y:S01]  /*4300*/  MUFU.EX2 R5, R5 ;  /* 0x0000000500057308 */ /* 0x000ea20000000800 */
[----:B0-----:R-:W-:Y:S01]  /*4310*/  FADD.FTZ R45, R148, R3 ;  /* 0x00000003942d7221 */ /* 0x001fe20000010000 */
        /* <DEDUP_REMOVED lines=14> */
[----:B------:R3:W4:Y:S01]  /*4400*/  MUFU.EX2 R7, R124 ;  /* 0x0000007c00077308 */ /* 0x0007220000000800 */
[-CC-:B------:R-:W-:Y:S01]  /*4410*/  FFMA.FTZ R126, R62, R43.reuse, -R25.reuse ;  /* 0x0000002b3e7e7223 */ /* 0x180fe20000010819 */
[--C-:B------:R-:W-:Y:S01]  /*4420*/  FFMA.FTZ R37, R60, R43, -R25.reuse ;  /* 0x0000002b3c257223 */ /* 0x100fe20000010819 */
[----:B------:R-:W-:Y:S01]  /*4430*/  FMNMX.FTZ R21, R20, R13, !PT ;  /* 0x0000000d14157209 */ /* 0x000fe20007810000 */
[-CC-:B------:R-:W-:Y:S01]  /*4440*/  FFMA.FTZ R39, R56, R43.reuse, -R25.reuse ;  /* 0x0000002b38277223 */ /* 0x180fe20000010819 */
[----:B------:R-:W-:Y:S01]  /*4450*/  FFMA.FTZ R122, R28, R43, -R25 ;  /* 0x0000002b1c7a7223 */ /* 0x000fe20000010819 */
[----:B------:R-:W-:-:S02]  /*4460*/  F2FP.F16.F32.PACK_AB R148, R3, R148 ;  /* 0x000000940394723e */ /* 0x000fc400000000ff */
[----:B------:R-:W-:Y:S01]  /*4470*/  FMNMX.FTZ R21, R26, R21, !PT ;  /* 0x000000151a157209 */ /* 0x000fe20007810000 */
[----:B------:R-:W5:Y:S01]  /*4480*/  MUFU.EX2 R146, R146 ;  /* 0x0000009200927308 */ /* 0x000f620000000800 */
[----:B---3--:R-:W-:Y:S02]  /*4490*/  FFMA.FTZ R124, R84, R43, -R25 ;  /* 0x0000002b547c7223 */ /* 0x008fe40000010819 */
[----:B------:R-:W-:-:S04]  /*44a0*/  FMNMX.FTZ R21, R30, R21, !PT ;  /* 0x000000151e157209 */ /* 0x000fc80007810000 */
[----:B------:R-:W-:Y:S01]  /*44b0*/  FMNMX.FTZ R21, R32, R21, !PT ;  /* 0x0000001520157209 */ /* 0x000fe20007810000 */
[----:B------:R3:W5:Y:S03]  /*44c0*/  MUFU.EX2 R9, R120 ;  /* 0x0000007800097308 */ /* 0x0007660000000800 */
[----:B------:R-:W-:-:S04]  /*44d0*/  FMNMX.FTZ R31, R34, R21, !PT ;  /* 0x00000015221f7209 */ /* 0x000fc80007810000 */
[----:B------:R-:W-:Y:S01]  /*44e0*/  FMNMX.FTZ R31, R36, R31, !PT ;  /* 0x0000001f241f7209 */ /* 0x000fe20007810000 */
[----:B------:R-:W5:Y:S01]  /*44f0*/  MUFU.EX2 R140, R140 ;  /* 0x0000008c008c7308 */ /* 0x000f620000000800 */
[----:B---3--:R-:W-:Y:S02]  /*4500*/  FFMA.FTZ R120, R58, R43, -R25 ;  /* 0x0000002b3a787223 */ /* 0x008fe40000010819 */
[----:B------:R-:W-:-:S04]  /*4510*/  FMNMX.FTZ R31, R38, R31, !PT ;  /* 0x0000001f261f7209 */ /* 0x000fc80007810000 */
[----:B------:R-:W-:Y:S01]  /*4520*/  FMNMX.FTZ R31, R40, R31, !PT ;  /* 0x0000001f281f7209 */ /* 0x000fe20007810000 */
[----:B------:R-:W3:Y:S03]  /*4530*/  MUFU.EX2 R13, R108 ;  /* 0x0000006c000d7308 */ /* 0x000ee60000000800 */
        /* <DEDUP_REMOVED lines=17> */
[--C-:B------:R-:W-:Y:S01]  /*4650*/  FFMA.FTZ R33, R96, R43, -R25.reuse ;  /* 0x0000002b60217223 */ /* 0x100fe20000010819 */
[----:B------:R-:W-:Y:S03]  /*4660*/  MUFU.EX2 R29, R118 ;  /* 0x00000076001d7308 */ /* 0x000fe60000000800 */
[----:B------:R-:W1:Y:S05]  /*4670*/  SHFL.BFLY PT, R35, R6, 0x2, 0x1f ;  /* 0x0c401f0006237f89 */ /* 0x000e6a00000e0000 */
[----:B------:R-:W-:Y:S08]  /*4680*/  MUFU.EX2 R132, R132 ;  /* 0x0000008400847308 */ /* 0x000ff00000000800 */
[----:B------:R-:W-:Y:S08]  /*4690*/  MUFU.EX2 R11, R11 ;  /* 0x0000000b000b7308 */ /* 0x000ff00000000800 */
[----:B------:R-:W-:Y:S01]  /*46a0*/  MUFU.EX2 R134, R134 ;  /* 0x0000008600867308 */ /* 0x000fe20000000800 */
[----:B-1----:R-:W-:Y:S01]  /*46b0*/  FMNMX.FTZ R41, R6, R35, !PT ;  /* 0x0000002306297209 */ /* 0x002fe20007810000 */
[-CC-:B------:R-:W-:Y:S01]  /*46c0*/  FFMA.FTZ R35, R94, R43.reuse, -R25.reuse ;  /* 0x0000002b5e237223 */ /* 0x180fe20000010819 */
[----:B------:R-:W-:-:S03]  /*46d0*/  FFMA.FTZ R25, R2, R43, -R25 ;  /* 0x0000002b02197223 */ /* 0x000fc60000010819 */
        /* <DEDUP_REMOVED lines=10> */
[----:B------:R-:W-:-:S03]  /*4780*/  PLOP3.LUT P2, PT, PT, PT, UP1, 0x40, 0x0 ;  /* 0x000000000000781c */ /* 0x000fc60003f4e818 */
[-CC-:B------:R-:W-:Y:S01]  /*4790*/  FFMA.FTZ R137, R20, R43.reuse, -R41.reuse ;  /* 0x0000002b14897223 */ /* 0x180fe20000010829 */
[-C--:B------:R-:W-:Y:S01]  /*47a0*/  FFMA.FTZ R20, R26, R43.reuse, -R41 ;  /* 0x0000002b1a147223 */ /* 0x080fe20000010829 */
[----:B------:R-:W-:Y:S01]  /*47b0*/  FADD.FTZ R26, R150, R45 ;  /* 0x0000002d961a7221 */ /* 0x000fe20000010000 */
[-CC-:B------:R-:W-:Y:S01]  /*47c0*/  FFMA.FTZ R149, R0, R43.reuse, -R41.reuse ;  /* 0x0000002b00957223 */ /* 0x180fe20000010829 */
[-CC-:B------:R-:W-:Y:S01]  /*47d0*/  FFMA.FTZ R0, R80, R43.reuse, -R41.reuse ;  /* 0x0000002b50007223 */ /* 0x180fe20000010829 */
[-CC-:B------:R-:W-:Y:S01]  /*47e0*/  FFMA.FTZ R139, R30, R43.reuse, -R41.reuse ;  /* 0x0000002b1e8b7223 */ /* 0x180fe20000010829 */
[----:B--2---:R-:W-:Y:S01]  /*47f0*/  FADD.FTZ R45, R5, R26 ;  /* 0x0000001a052d7221 */ /* 0x004fe20000010000 */
[-CC-:B------:R-:W-:Y:S01]  /*4800*/  FFMA.FTZ R151, R68, R43.reuse, -R41.reuse ;  /* 0x0000002b44977223 */ /* 0x180fe20000010829 */
[-C--:B------:R-:W-:Y:S01]  /*4810*/  FFMA.FTZ R2, R78, R43.reuse, -R41 ;  /* 0x0000002b4e027223 */ /* 0x080fe20000010829 */
[----:B------:R-:W-:Y:S01]  /*4820*/  MUFU.EX2 R149, R149 ;  /* 0x0000009500957308 */ /* 0x000fe20000000800 */
[----:B0-----:R-:W-:Y:S01]  /*4830*/  FADD.FTZ R30, R144, R45 ;  /* 0x0000002d901e7221 */ /* 0x001fe20000010000 */
[-CC-:B------:R-:W-:Y:S01]  /*4840*/  FFMA.FTZ R145, R64, R43.reuse, -R41.reuse ;  /* 0x0000002b40917223 */ /* 0x180fe20000010829 */
[-CC-:B------:R-:W-:Y:S01]  /*4850*/  FFMA.FTZ R28, R76, R43.reuse, -R41.reuse ;  /* 0x0000002b4c1c7223 */ /* 0x180fe20000010829 */
[-CC-:B------:R-:W-:Y:S01]  /*4860*/  FFMA.FTZ R26, R32, R43.reuse, -R41.reuse ;  /* 0x0000002b201a7223 */ /* 0x180fe20000010829 */
[----:B----4-:R-:W-:Y:S01]  /*4870*/  FADD.FTZ R45, R7, R30 ;  /* 0x0000001e072d7221 */ /* 0x010fe20000010000 */
[-CC-:B------:R-:W-:Y:S01]  /*4880*/  FFMA.FTZ R147, R66, R43.reuse, -R41.reuse ;  /* 0x0000002b42937223 */ /* 0x180fe20000010829 */
[-C--:B------:R-:W-:Y:S01]  /*4890*/  FFMA.FTZ R133, R34, R43.reuse, -R41 ;  /* 0x0000002b22857223 */ /* 0x080fe20000010829 */
[----:B------:R-:W0:Y:S01]  /*48a0*/  MUFU.EX2 R0, R0 ;  /* 0x0000000000007308 */ /* 0x000e220000000800 */
[----:B-----5:R-:W-:Y:S01]  /*48b0*/  FADD.FTZ R30, R146, R45 ;  /* 0x0000002d921e7221 */ /* 0x020fe20000010000 */
[-CC-:B------:R-:W-:Y:S01]  /*48c0*/  FFMA.FTZ R56, R74, R43.reuse, -R41.reuse ;  /* 0x0000002b4a387223 */ /* 0x180fe20000010829 */
[-CC-:B------:R-:W-:Y:S01]  /*48d0*/  FFMA.FTZ R141, R14, R43.reuse, -R41.reuse ;  /* 0x0000002b0e8d7223 */ /* 0x180fe20000010829 */
[-CC-:B------:R-:W-:Y:S01]  /*48e0*/  FFMA.FTZ R14, R72, R43.reuse, -R41.reuse ;  /* 0x0000002b480e7223 */ /* 0x180fe20000010829 */
[----:B------:R-:W-:Y:S01]  /*48f0*/  FADD.FTZ R45, R9, R30 ;  /* 0x0000001e092d7221 */ /* 0x000fe20000010000 */
[-CC-:B------:R-:W-:Y:S01]  /*4900*/  FFMA.FTZ R30, R36, R43.reuse, -R41.reuse ;  /* 0x0000002b241e7223 */ /* 0x180fe20000010829 */
[-C--:B------:R-:W-:Y:S01]  /*4910*/  FFMA.FTZ R143, R8, R43.reuse, -R41 ;  /* 0x0000002b088f7223 */ /* 0x080fe20000010829 */
[----:B------:R-:W1:Y:S01]  /*4920*/  MUFU.EX2 R151, R151 ;  /* 0x0000009700977308 */ /* 0x000e620000000800 */
[----:B------:R-:W-:Y:S01]  /*4930*/  FADD.FTZ R32, R140, R45 ;  /* 0x0000002d8c207221 */ /* 0x000fe20000010000 */
[-CC-:B------:R-:W-:Y:S01]  /*4940*/  FFMA.FTZ R8, R70, R43.reuse, -R41.reuse ;  /* 0x0000002b46087223 */ /* 0x180fe20000010829 */
[-CC-:B------:R-:W-:Y:S01]  /*4950*/  FFMA.FTZ R135, R38, R43.reuse, -R41.reuse ;  /* 0x0000002b26877223 */ /* 0x180fe20000010829 */
[-CC-:B------:R-:W-:Y:S01]  /*4960*/  FFMA.FTZ R129, R42, R43.reuse, -R41.reuse ;  /* 0x0000002b2a817223 */ /* 0x180fe20000010829 */
[----:B---3--:R-:W-:Y:S01]  /*4970*/  FADD.FTZ R45, R13, R32 ;  /* 0x000000200d2d7221 */ /* 0x008fe20000010000 */
[----:B------:R-:W-:Y:S01]  /*4980*/  F2FP.F16.F32.PACK_AB R150, R5, R150 ;  /* 0x000000960596723e */ /* 0x000fe200000000ff */
[-C--:B------:R-:W-:Y:S01]  /*4990*/  FFMA.FTZ R131, R46, R43.reuse, -R41 ;  /* 0x0000002b2e837223 */ /* 0x080fe20000010829 */
[----:B------:R-:W2:Y:S01]  /*49a0*/  MUFU.EX2 R2, R2 ;  /* 0x0000000200027308 */ /* 0x000ea20000000800 */
[----:B0-----:R-:W-:Y:S01]  /*49b0*/  FADD.FTZ R34, R149, R0 ;  /* 0x0000000095227221 */ /* 0x001fe20000010000 */
[----:B------:R-:W-:Y:S01]  /*49c0*/  FADD.FTZ R32, R142, R45 ;  /* 0x0000002d8e207221 */ /* 0x000fe20000010000 */
[-CC-:B------:R-:W-:Y:S01]  /*49d0*/  FFMA.FTZ R48, R48, R43.reuse, -R41.reuse ;  /* 0x0000002b30307223 */ /* 0x180fe20000010829 */
[-CC-:B------:R-:W-:Y:S01]  /*49e0*/  FFMA.FTZ R50, R50, R43.reuse, -R41.reuse ;  /* 0x0000002b32327223 */ /* 0x180fe20000010829 */
[-CC-:B------:R-:W-:Y:S01]  /*49f0*/  FFMA.FTZ R52, R52, R43.reuse, -R41.reuse ;  /* 0x0000002b34347223 */ /* 0x180fe20000010829 */
[----:B------:R-:W-:Y:S01]  /*4a00*/  FADD.FTZ R47, R21, R32 ;  /* 0x00000020152f7221 */ /* 0x000fe20000010000 */
[-C--:B------:R-:W-:Y:S01]  /*4a10*/  FFMA.FTZ R32, R40, R43.reuse, -R41 ;  /* 0x0000002b28207223 */ /* 0x080fe20000010829 */
[----:B------:R-:W0:Y:S01]  /*4a20*/  MUFU.EX2 R145, R145 ;  /* 0x0000009100917308 */ /* 0x000e220000000800 */
[----:B-1----:R-:W-:Y:S01]  /*4a30*/  FADD.FTZ R45, R151, R34 ;  /* 0x00000022972d7221 */ /* 0x002fe20000010000 */
[----:B------:R-:W-:Y:S01]  /*4a40*/  FADD.FTZ R36, R136, R47 ;  /* 0x0000002f88247221 */ /* 0x000fe20000010000 */
[-CC-:B------:R-:W-:Y:S01]  /*4a50*/  FFMA.FTZ R54, R54, R43.reuse, -R41.reuse ;  /* 0x0000002b36367223 */ /* 0x180fe20000010829 */
[-CC-:B------:R-:W-:Y:S01]  /*4a60*/  FFMA.FTZ R10, R10, R43.reuse, -R41.reuse ;  /* 0x0000002b0a0a7223 */ /* 0x180fe20000010829 */
[-CC-:B------:R-:W-:Y:S01]  /*4a70*/  FFMA.FTZ R12, R12, R43.reuse, -R41.reuse ;  /* 0x0000002b0c0c7223 */ /* 0x180fe20000010829 */
[----:B------:R-:W-:Y:S01]  /*4a80*/  FADD.FTZ R47, R31, R36 ;  /* 0x000000241f2f7221 */ /* 0x000fe20000010000 */
[----:B------:R-:W-:Y:S01]  /*4a90*/  FFMA.FTZ R102, R102, R43, -R41 ;  /* 0x0000002b66667223 */ /* 0x000fe20000010829 */
[----:B------:R-:W1:Y:S01]  /*4aa0*/  MUFU.EX2 R28, R28 ;  /* 0x0000001c001c7308 */ /* 0x000e620000000800 */
[----:B--2---:R-:W-:Y:S01]  /*4ab0*/  FADD.FTZ R34, R2, R45 ;  /* 0x0000002d02227221 */ /* 0x004fe20000010000 */
[----:B------:R-:W-:Y:S01]  /*4ac0*/  FADD.FTZ R38, R138, R47 ;  /* 0x0000002f8a267221 */ /* 0x000fe20000010000 */
[----:B------:R-:W-:Y:S01]  /*4ad0*/  F2FP.F16.F32.PACK_AB R149, R0, R149 ;  /* 0x000000950095723e */ /* 0x000fe200000000ff */
[----:B------:R-:W-:Y:S01]  /*4ae0*/  FFMA.FTZ R24, R24, R43, -R41 ;  /* 0x0000002b18187223 */ /* 0x000fe20000010829 */
[----:B------:R-:W-:Y:S01]  /*4af0*/  F2FP.F16.F32.PACK_AB R151, R2, R151 ;  /* 0x000000970297723e */ /* 0x000fe200000000ff */
[----:B------:R-:W-:Y:S01]  /*4b00*/  FADD.FTZ R47, R29, R38 ;  /* 0x000000261d2f7221 */ /* 0x000fe20000010000 */
[----:B------:R-:W-:Y:S01]  /*4b10*/  F2FP.F16.F32.PACK_AB R144, R7, R144 ;  /* 0x000000900790723e */ /* 0x000fe200000000ff */
[----:B------:R-:W2:Y:S01]  /*4b20*/  MUFU.EX2 R147, R147 ;  /* 0x0000009300937308 */ /* 0x000ea20000000800 */
[----:B0-----:R-:W-:Y:S01]  /*4b30*/  FADD.FTZ R45, R145, R34 ;  /* 0x00000022912d7221 */ /* 0x001fe20000010000 */
[----:B------:R-:W-:Y:S01]  /*4b40*/  FADD.FTZ R38, R132, R47 ;  /* 0x0000002f84267221 */ /* 0x000fe20000010000 */
[-CC-:B------:R-:W-:Y:S01]  /*4b50*/  FFMA.FTZ R34, R44, R43.reuse, -R41.reuse ;  /* 0x0000002b2c227223 */ /* 0x180fe20000010829 */
[----:B------:R-:W-:Y:S01]  /*4b60*/  FFMA.FTZ R41, R100, R43, -R41 ;  /* 0x0000002b64297223 */ /* 0x000fe20000010829 */
[----:B------:R-:W-:Y:S01]  /*4b70*/  F2FP.F16.F32.PACK_AB R146, R9, R146 ;  /* 0x000000920992723e */ /* 0x000fe200000000ff */
        /* <DEDUP_REMOVED lines=8> */
[----:B------:R-:W-:Y:S01]  /*4c00*/  F2FP.F16.F32.PACK_AB R138, R29, R138 ;  /* 0x0000008a1d8a723e */ /* 0x000fe200000000ff */
[----:B------:R-:W1:Y:S01]  /*4c10*/  MUFU.EX2 R141, R141 ;  /* 0x0000008d008d7308 */ /* 0x000e620000000800 */
[----:B--2---:R-:W-:Y:S01]  /*4c20*/  FADD.FTZ R45, R147, R36 ;  /* 0x00000024932d7221 */ /* 0x004fe20000010000 */
[----:B------:R-:W-:Y:S01]  /*4c30*/  FADD.FTZ R38, R128, R47 ;  /* 0x0000002f80267221 */ /* 0x000fe20000010000 */
[----:B------:R-:W-:Y:S02]  /*4c40*/  F2FP.F16.F32.PACK_AB R132, R11, R132 ;  /* 0x000000840b84723e */ /* 0x000fe400000000ff */
[----:B------:R-:W-:Y:S02]  /*4c50*/  F2FP.F16.F32.PACK_AB R134, R15, R134 ;  /* 0x000000860f86723e */ /* 0x000fe400000000ff */
[----:B------:R-:W-:Y:S01]  /*4c60*/  F2FP.F16.F32.PACK_AB R128, R27, R128 ;  /* 0x000000801b80723e */ /* 0x000fe200000000ff */
[----:B------:R-:W2:Y:S01]  /*4c70*/  MUFU.EX2 R14, R14 ;  /* 0x0000000e000e7308 */ /* 0x000ea20000000800 */
[----:B0-----:R-:W-:Y:S01]  /*4c80*/  FADD.FTZ R36, R56, R45 ;  /* 0x0000002d38247221 */ /* 0x001fe20000010000 */
[----:B------:R-:W-:-:S02]  /*4c90*/  F2FP.F16.F32.PACK_AB R145, R28, R145 ;  /* 0x000000911c91723e */ /* 0x000fc400000000ff */
[----:B------:R-:W-:-:S04]  /*4ca0*/  F2FP.F16.F32.PACK_AB R147, R56, R147 ;  /* 0x000000933893723e */ /* 0x000fc800000000ff */
        /* <DEDUP_REMOVED lines=75> */
[----:B------:R-:W-:Y:S01]  /*5160*/  F2FP.F16.F32.PACK_AB R121, R121, R12 ;  /* 0x0000000c7979723e */ /* 0x000fe200000000ff */
[----:B------:R-:W-:-:S05]  /*5170*/  VIADD R0, R88, 0xfffffffe ;  /* 0xfffffffe58007836 */ /* 0x000fca0000000000 */
        /* <DEDUP_REMOVED lines=17> */
.L_x_13705:
[----:B------:R-:W-:-:S11]  /*5290*/  UISETP.NE.AND UP2, UPT, UR7, 0x1, UPT ;  /* 0x000000010700788c */ /* 0x000fd6000bf45270 */
[----:B------:R-:W-:Y:S02]  /*52a0*/  @UP2 ULDC.64 UR18, c[0x0][0x9e8] ;  /* 0x00027a0000122ab9 */ /* 0x000fe40000000a00 */
[----:B------:R-:W-:-:S04]  /*52b0*/  UIMAD.WIDE.U32 UR10, UR14, UR18, URZ ;  /* 0x000000120e0a72a5 */ /* 0x000fc8000f8e003f */
[----:B------:R-:W-:-:S12]  /*52c0*/  @UP2 USHF.R.U32.HI UR14, URZ, UR19, UR11 ;  /* 0x000000133f0e2299 */ /* 0x000fd8000801160b */
.L_x_13706:
[----:B------:R-:W-:-:S04]  /*52d0*/  UIMAD UR7, UR14, UR7, UR7 ;  /* 0x000000070e0772a4 */ /* 0x000fc8000f8e0207 */
[----:B------:R-:W-:-:S04]  /*52e0*/  UISETP.LT.AND UP2, UPT, UR6, UR7, UPT ;  /* 0x000000070600728c */ /* 0x000fc8000bf41270 */
[----:B------:R-:W-:-:S12]  /*52f0*/  USEL UR6, UR6, UR7, UP2 ;  /* 0x0000000706067287 */ /* 0x000fd80009000000 */
.L_x_13704:
        /* <DEDUP_REMOVED lines=26> */
[----:B------:R-:W-:-:S05]  /*54a0*/  ULDC UR23, c[0x0][0x9e0] ;  /* 0x0002780000177ab9 */ /* 0x000fca0000000800 */
.L_x_13724:
        /* <DEDUP_REMOVED lines=9> */
.L_x_13709:
[----:B------:R-:W-:Y:S01]  /*5540*/  ULEA UR6, UR26, UR45, 0x3 ;  /* 0x0000002d1a067291 */ /* 0x000fe2000f8e183f */
[----:B------:R-:W-:-:S05]  /*5550*/  IMAD.U32 R5, RZ, RZ, UR25 ;  /* 0x00000019ff057e24 */ /* 0x000fca000f8e00ff */
[----:B------:R-:W-:-:S04]  /*5560*/  SHF.L.U32 R5, R5, 0x1f, RZ ;  /* 0x0000001f05057819 */ /* 0x000fc800000006ff */
[----:B------:R0:W1:Y:S01]  /*5570*/  SYNCS.PHASECHK.TRANS64.TRYWAIT P2, [UR6+0x16830], R5 ;  /* 0x01683005ff0075a7 */ /* 0x0000620008040146 */
[----:B------:R-:W-:Y:S05]  /*5580*/  @!P0 BRA `(.L_x_13710) ;  /* 0x0000000000048947 */ /* 0x000fea0003800000 */
[----:B------:R-:W-:Y:S01]  /*5590*/  BPT.TRAP 0x1 ;  /* 0x000000040000795c */ /* 0x000fe20000300000 */
.L_x_13710:
[----:B-1----:R-:W-:Y:S05]  /*55a0*/  @P2 BRA `(.L_x_13708) ;  /* 0x0000000000082947 */ /* 0x002fea0003800000 */
[----:B------:R-:W1:Y:S02]  /*55b0*/  SYNCS.PHASECHK.TRANS64.TRYWAIT P2, [UR6+0x16830], R5 ;  /* 0x01683005ff0075a7 */ /* 0x000e640008040146 */
[----:B-1----:R-:W-:Y:S05]  /*55c0*/  @!P2 BRA `(.L_x_13711) ;  /* 0x0000010c0030a947 */ /* 0x002fea0003800000 */
.L_x_13708:
        /* <DEDUP_REMOVED lines=25> */
.L_x_13713:
[----:B------:R-:W-:Y:S01]  /*5760*/  ULEA UR6, UR37, UR45, 0x3 ;  /* 0x0000002d25067291 */ /* 0x000fe2000f8e183f */
[----:B------:R-:W-:-:S05]  /*5770*/  IMAD.U32 R5, RZ, RZ, UR46 ;  /* 0x0000002eff057e24 */ /* 0x000fca000f8e00ff */
[----:B------:R-:W-:-:S04]  /*5780*/  SHF.L.U32 R5, R5, 0x1f, RZ ;  /* 0x0000001f05057819 */ /* 0x000fc800000006ff */
[----:B------:R0:W1:Y:S01]  /*5790*/  SYNCS.PHASECHK.TRANS64.TRYWAIT P2, [UR6+0x16850], R5 ;  /* 0x01685005ff0075a7 */ /* 0x0000620008040146 */
[----:B------:R-:W-:Y:S05]  /*57a0*/  @!P0 BRA `(.L_x_13714) ;  /* 0x0000000000048947 */ /* 0x000fea0003800000 */
[----:B------:R-:W-:Y:S01]  /*57b0*/  BPT.TRAP 0x1 ;  /* 0x000000040000795c */ /* 0x000fe20000300000 */
.L_x_13714:
[----:B-1----:R-:W-:Y:S05]  /*57c0*/  @P2 BRA `(.L_x_13712) ;  /* 0x0000000000082947 */ /* 0x002fea0003800000 */
[----:B------:R-:W1:Y:S02]  /*57d0*/  SYNCS.PHASECHK.TRANS64.TRYWAIT P2, [UR6+0x16850], R5 ;  /* 0x01685005ff0075a7 */ /* 0x000e640008040146 */
[----:B-1----:R-:W-:Y:S05]  /*57e0*/  @!P2 BRA `(.L_x_13715) ;  /* 0x0000010800c0a947 */ /* 0x002fea0003800000 */
.L_x_13712:
[----:B------:R-:W-:Y:S01]  /*57f0*/  UIADD3 UR6, UR45, 0x400, URZ ;  /* 0x000004002d067890 */ /* 0x000fe2000fffe03f */
[----:B------:R-:W-:Y:S01]  /*5800*/  WARPGROUP.ARRIVE ;  /* 0x00000000000079c5 */ /* 0x000fe20000000000 */
[----:B------:R-:W-:Y:S01]  /*5810*/  UMOV UR7, 0x40000040 ;  /* 0x4000004000077882 */ /* 0x000fe20000000000 */
[----:B------:R-:W-:Y:S01]  /*5820*/  PLOP3.LUT P2, PT, PT, PT, UP0, 0x80, 0x0 ;  /* 0x000000000000781c */ /* 0x000fe20003f4f008 */
[----:B------:R-:W-:Y:S01]  /*5830*/  USHF.R.U32.HI UR6, URZ, 0x4, UR6 ;  /* 0x000000043f067899 */ /* 0x000fe20008011606 */
[----:B01----:R-:W-:Y:S01]  /*5840*/  FMUL.FTZ R5, R24, UR24 ;  /* 0x0000001818057c20 */ /* 0x003fe20008410000 */
[----:B------:R-:W-:Y:S01]  /*5850*/  FMUL.FTZ R24, R36, UR24 ;  /* 0x0000001824187c20 */ /* 0x000fe20008410000 */
[----:B------:R-:W-:Y:S01]  /*5860*/  FMUL.FTZ R36, R44, UR24 ;  /* 0x000000182c247c20 */ /* 0x000fe20008410000 */
[----:B------:R-:W-:Y:S01]  /*5870*/  ULOP3.LUT UR6, UR6, 0x3fff, URZ, 0xc0, !UPT ;  /* 0x00003fff06067892 */ /* 0x000fe2000f8ec03f */
[----:B------:R-:W-:Y:S01]  /*5880*/  FMUL.FTZ R44, R55, UR24 ;  /* 0x00000018372c7c20 */ /* 0x000fe20008410000 */
[----:B------:R-:W-:Y:S01]  /*5890*/  PLOP3.LUT P3, PT, PT, PT, UP0, 0x80, 0x0 ;  /* 0x000000000000781c */ /* 0x000fe20003f6f008 */
[----:B------:R-:W-:Y:S01]  /*58a0*/  FMUL.FTZ R55, R61, UR24 ;  /* 0x000000183d377c20 */ /* 0x000fe20008410000 */
[----:B------:R-:W-:Y:S01]  /*58b0*/  ULEA UR10, UR37, UR6, 0xa ;  /* 0x00000006250a7291 */ /* 0x000fe2000f8e503f */
[----:B------:R-:W-:Y:S01]  /*58c0*/  FMUL.FTZ R61, R74, UR24 ;  /* 0x000000184a3d7c20 */ /* 0x000fe20008410000 */
[----:B------:R-:W-:Y:S01]  /*58d0*/  FMUL.FTZ R74, R76, UR24 ;  /* 0x000000184c4a7c20 */ /* 0x000fe20008410000 */
[----:B------:R-:W-:-:S02]  /*58e0*/  VIADD R76, R17, UR41 ;  /* 0x00000029114c7c36 */ /* 0x000fc40008000000 */
        /* <DEDUP_REMOVED lines=71> */
[----:B------:R-:W2:Y:S01]  /*5d60*/  MUFU.TANH R7, R7 ;  /* 0x0000000700077308 */ /* 0x000ea20000002400 */
[----:B------:R-:W-:Y:S02]  /*5d70*/  WARPGROUP.DEPBAR.LE gsb0, 0x0 ;  /* 0x00008000000079c5 */ /* 0x000fe40000010000 */
[----:B------:R-:W-:-:S06]  /*5d80*/  WARPGROUP.ARRIVE ;  /* 0x00000000000079c5 */ /* 0x000fcc0000000000 */
[----:B------:R-:W3:Y:S01]  /*5d90*/  S2R R151, SR_TID.X ;  /* 0x0000000000977919 */ /* 0x000ee20000002100 */
[----:B------:R-:W4:Y:S01]  /*5da0*/  MUFU.TANH R9, R9 ;  /* 0x0000000900097308 */ /* 0x000f220000002400 */
        /* <DEDUP_REMOVED lines=46> */
[----:B------:R-:W-:-:S04]  /*6090*/  FMUL.FTZ R138, R85, UR24 ;  /* 0x00000018558a7c20 */ /* 0x000fc80008410000 */
        /* <DEDUP_REMOVED lines=48> */
[----:B------:R-:W-:Y:S01]  /*63a0*/  @P2 IMAD.HI.U32 R32, R76, UR6, RZ ;  /* 0x000000064c202c27 */ /* 0x000fe2000f8e00ff */
[----:B------:R-:W-:Y:S01]  /*63b0*/  @UP0 ULDC UR6, c[0x0][0x450] ;  /* 0x0001140000060ab9 */ /* 0x000fe20000000800 */
[----:B---3--:R-:W-:-:S03]  /*63c0*/  ISETP.GE.U32.AND P2, PT, R151, 0x180, PT ;  /* 0x000001809700780c */ /* 0x008fc60003f46070 */
[----:B------:R-:W-:Y:S01]  /*63d0*/  @P3 SHF.R.U32.HI R76, RZ, UR6, R32 ;  /* 0x00000006ff4c3c19 */ /* 0x000fe20008011620 */
[----:B------:R-:W-:-:S04]  /*63e0*/  VIADD R32, R22, 0x9 ;  /* 0x0000000916207836 */ /* 0x000fc80000000000 */
[----:B------:R-:W3:Y:S01]  /*63f0*/  SHFL.IDX PT, R72, R76, RZ, 0x1c1f ;  /* 0x001c1fff4c487589 */ /* 0x000ee200000e0000 */
[----:B------:R-:W-:Y:S02]  /*6400*/  SEL R32, R32, 0x9, !P2 ;  /* 0x0000000920207807 */ /* 0x000fe40005000000 */
[----:B------:R-:W-:Y:S01]  /*6410*/  PLOP3.LUT P2, PT, PT, PT, UP1, 0x40, 0x0 ;  /* 0x000000000000781c */ /* 0x000fe20003f4e818 */
[--C-:B---3--:R-:W-:Y:S02]  /*6420*/  IMAD.IADD R83, R79, 0x1, R72.reuse ;  /* 0x000000014f537824 */ /* 0x108fe400078e0248 */
[----:B------:R-:W-:Y:S01]  /*6430*/  IMAD.IADD R85, R81, 0x1, R72 ;  /* 0x0000000151557824 */ /* 0x000fe200078e0248 */
[----:B------:R-:W-:Y:S02]  /*6440*/  WARPGROUP.DEPBAR.LE gsb0, 0x0 ;  /* 0x00008000000079c5 */ /* 0x000fe40000010000 */
[----:B------:R3:W-:Y:S06]  /*6450*/  BAR.ARV R32, 0x100 ;  /* 0x000400200000751d */ /* 0x0007ec0000002000 */
[----:B------:R3:W-:Y:S01]  /*6460*/  @!P1 SYNCS.ARRIVE.TRANS64.RED.A1T0 RZ, [R33+URZ], RZ ;  /* 0x000000ff21ff99a7 */ /* 0x0007e2000810043f */
[----:B012-4-:R-:W-:Y:S05]  /*6470*/  @P2 BRA `(.L_x_13716) ;  /* 0x00000000005c2947 */ /* 0x017fea0003800000 */
[----:B---3--:R-:W-:Y:S01]  /*6480*/  IMAD.U32 R33, RZ, RZ, UR38 ;  /* 0x00000026ff217e24 */ /* 0x008fe2000f8e00ff */
        /* <DEDUP_REMOVED lines=12> */
.L_x_13718:
[----:B------:R-:W-:-:S05]  /*6550*/  IMAD.U32 R78, RZ, RZ, UR22 ;  /* 0x00000016ff4e7e24 */ /* 0x000fca000f8e00ff */
[----:B------:R-:W-:-:S13]  /*6560*/  ISETP.NE.AND P2, PT, R78, 0x1, PT ;  /* 0x000000014e00780c */ /* 0x000fda0003f45270 */
[----:B------:R-:W0:Y:S02]  /*6570*/  @P2 LDC.64 R32, c[0x0][0x9e8] ;  /* 0x00027a00ff202b82 */ /* 0x000e240000000a00 */
[----:B0-----:R-:W-:-:S05]  /*6580*/  @P2 IMAD.HI.U32 R32, R72, R32, RZ ;  /* 0x0000002048202227 */ /* 0x001fca00078e00ff */
[----:B------:R-:W-:-:S07]  /*6590*/  @P2 SHF.R.U32.HI R72, RZ, R33, R32 ;  /* 0x00000021ff482219 */ /* 0x000fce0000011620 */
.L_x_13719:
[----:B------:R-:W-:Y:S05]  /*65a0*/  BSYNC B0 ;  /* 0x0000000000007941 */ /* 0x000fea0003800000 */
.L_x_13717:
[----:B------:R-:W-:-:S04]  /*65b0*/  IMAD R33, R72, R78, -R77 ;  /* 0x0000004e48217224 */ /* 0x000fc800078e0a4d */
[----:B------:R-:W-:-:S05]  /*65c0*/  IMAD R32, R16, -0x2, R33 ;  /* 0xfffffffe10207824 */ /* 0x000fca00078e0221 */
[----:B------:R-:W-:Y:S02]  /*65d0*/  VIADDMNMX R83, R32, R78, R83, PT ;  /* 0x0000004e20537246 */ /* 0x000fe40003800153 */
[----:B------:R-:W-:-:S07]  /*65e0*/  VIMNMX R85, R85, R32, !PT ;  /* 0x0000002055557248 */ /* 0x000fce0007fe0100 */
.L_x_13716:
[----:B------:R-:W-:Y:S01]  /*65f0*/  ISETP.GT.AND P2, PT, R0, -0x1, PT ;  /* 0xffffffff0000780c */ /* 0x000fe20003f44270 */
[----:B---3--:R-:W0:Y:S03]  /*6600*/  SHFL.IDX PT, R32, R76, 0x1, 0x1c1f ;  /* 0x003c1f004c207f89 */ /* 0x008e2600000e0000 */
        /* <DEDUP_REMOVED lines=52> */
[----:B------:R-:W-:-:S02]  /*6950*/  FSEL R76, R43, -INF , !P6 ;  /* 0xff8000002b4c7808 */ /* 0x000fc40007000000 */
[----:B------:R-:W-:Y:S01]  /*6960*/  FSEL R78, R45, -INF , !P3 ;  /* 0xff8000002d4e7808 */ /* 0x000fe20005800000 */
[----:B------:R-:W-:Y:S01]  /*6970*/  IMAD.IADD R45, R79, 0x1, R32 ;  /* 0x000000014f2d7824 */ /* 0x000fe200078e0220 */
        /* <DEDUP_REMOVED lines=58> */
.L_x_13722:
[----:B------:R-:W-:-:S05]  /*6d20*/  IMAD.U32 R51, RZ, RZ, UR22 ;  /* 0x00000016ff337e24 */ /* 0x000fca000f8e00ff */
[----:B------:R-:W-:-:S13]  /*6d30*/  ISETP.NE.AND P3, PT, R51, 0x1, PT ;  /* 0x000000013300780c */ /* 0x000fda0003f65270 */
[----:B------:R-:W0:Y:S02]  /*6d40*/  @P3 LDC.64 R32, c[0x0][0x9e8] ;  /* 0x00027a00ff203b82 */ /* 0x000e240000000a00 */
[----:B0-----:R-:W-:-:S05]  /*6d50*/  @P3 IMAD.HI.U32 R32, R8, R32, RZ ;  /* 0x0000002008203227 */ /* 0x001fca00078e00ff */
[----:B------:R-:W-:-:S07]  /*6d60*/  @P3 SHF.R.U32.HI R8, RZ, R33, R32 ;  /* 0x00000021ff083219 */ /* 0x000fce0000011620 */
.L_x_13723:
[----:B------:R-:W-:Y:S05]  /*6d70*/  BSYNC B0 ;  /* 0x0000000000007941 */ /* 0x000fea0003800000 */
.L_x_13721:
[----:B------:R-:W-:-:S04]  /*6d80*/  IMAD R77, R8, R51, -R77 ;  /* 0x00000033084d7224 */ /* 0x000fc800078e0a4d */
[----:B------:R-:W-:-:S05]  /*6d90*/  IMAD R8, R16, -0x2, R77 ;  /* 0xfffffffe10087824 */ /* 0x000fca00078e024d */
[----:B------:R-:W-:Y:S02]  /*6da0*/  VIADDMNMX R45, R8, R51, R45, PT ;  /* 0x00000033082d7246 */ /* 0x000fe4000380012d */
[----:B------:R-:W-:-:S07]  /*6db0*/  VIMNMX R47, R47, R8, !PT ;  /* 0x000000082f2f7248 */ /* 0x000fce0007fe0100 */
.L_x_13720:
[----:B------:R-:W-:Y:S01]  /*6dc0*/  FMNMX.FTZ R33, R5, R4, !PT ;  /* 0x0000000405217209 */ /* 0x000fe20007810000 */
[----:B------:R-:W0:Y:S01]  /*6dd0*/  LDC R43, c[0x0][0x988] ;  /* 0x00026200ff2b7b82 */ /* 0x000e220000000800 */
[----:B------:R-:W-:Y:S01]  /*6de0*/  ISETP.GT.AND P4, PT, R47, 0x1, P2 ;  /* 0x000000012f00780c */ /* 0x000fe20001784270 */
[----:B------:R-:W-:Y:S01]  /*6df0*/  UMOV UR46, UR25 ;  /* 0x00000019002e7c82 */ /* 0x000fe20008000000 */
        /* <DEDUP_REMOVED lines=19> */
[C---:B------:R-:W-:Y:S02]  /*6f30*/  ISETP.GT.AND P4, PT, R47.reuse, RZ, P2 ;  /* 0x000000ff2f00720c */ /* 0x040fe40001784270 */
        /* <DEDUP_REMOVED lines=17> */
[----:B------:R-:W-:Y:S02]  /*7050*/  FMNMX.FTZ R13, R11, R6, !PT ;  /* 0x000000060b0d7209 */ /* 0x000fe40007810000 */
[----:B------:R-:W-:Y:S02]  /*7060*/  FMNMX.FTZ R33, R56, R33, !PT ;  /* 0x0000002138217209 */ /* 0x000fe40007810000 */
[----:B------:R-:W-:-:S02]  /*7070*/  ISETP.LT.OR P5, PT, R45, 0x11, P5 ;  /* 0x000000112d00780c */ /* 0x000fc40002fa1670 */
[----:B------:R-:W-:Y:S02]  /*7080*/  FMNMX.FTZ R33, R120, R33, !PT ;  /* 0x0000002178217209 */ /* 0x000fe40007810000 */
[----:B------:R-:W-:Y:S02]  /*7090*/  FMNMX.FTZ R13, R32, R13, !PT ;  /* 0x0000000d200d7209 */ /* 0x000fe40007810000 */
[----:B------:R-:W-:Y:S02]  /*70a0*/  FMNMX.FTZ R33, R122, R33, !PT ;  /* 0x000000217a217209 */ /* 0x000fe40007810000 */
[----:B------:R-:W-:Y:S02]  /*70b0*/  FSEL R144, R15, -INF , !P5 ;  /* 0xff8000000f907808 */ /* 0x000fe40006800000 */
[----:B------:R-:W-:Y:S02]  /*70c0*/  FMNMX.FTZ R33, R124, R33, !PT ;  /* 0x000000217c217209 */ /* 0x000fe40007810000 */
[----:B------:R-:W-:-:S02]  /*70d0*/  FMNMX.FTZ R13, R140, R13, !PT ;  /* 0x0000000d8c0d7209 */ /* 0x000fc40007810000 */
        /* <DEDUP_REMOVED lines=17> */
[----:B------:R-:W1:Y:S03]  /*71f0*/  SHFL.BFLY PT, R8, R33, 0x2, 0x1f ;  /* 0x0c401f0021087f89 */ /* 0x000e6600000e0000 */
[----:B------:R-:W-:-:S02]  /*7200*/  ISETP.LT.OR P4, PT, R45, 0x2a, P3 ;  /* 0x0000002a2d00780c */ /* 0x000fc40001f81670 */
[----:B------:R-:W-:Y:S02]  /*7210*/  ISETP.GT.AND P3, PT, R47, 0x31, P2 ;  /* 0x000000312f00780c */ /* 0x000fe40001764270 */
[----:B------:R-:W-:Y:S02]  /*7220*/  FSEL R35, R35, -INF , !P4 ;  /* 0xff80000023237808 */ /* 0x000fe40006000000 */
[----:B------:R-:W-:Y:S02]  /*7230*/  ISETP.GT.AND P4, PT, R47, 0x38, P2 ;  /* 0x000000382f00780c */ /* 0x000fe40001784270 */
[C---:B------:R-:W-:Y:S02]  /*7240*/  ISETP.LT.OR P3, PT, R45.reuse, 0x32, P3 ;  /* 0x000000322d00780c */ /* 0x040fe40001f61670 */
[----:B------:R-:W-:-:S04]  /*7250*/  ISETP.LT.OR P4, PT, R45, 0x39, P4 ;  /* 0x000000392d00780c */ /* 0x000fc80002781670 */
[----:B------:R-:W-:Y:S02]  /*7260*/  FSEL R41, R41, -INF , !P4 ;  /* 0xff80000029297808 */ /* 0x000fe40006000000 */
[----:B------:R-:W-:-:S04]  /*7270*/  ISETP.GT.AND P4, PT, R47, 0x41, P2 ;  /* 0x000000412f00780c */ /* 0x000fc80001784270 */
[----:B------:R-:W-:Y:S02]  /*7280*/  ISETP.LT.OR P4, PT, R45, 0x42, P4 ;  /* 0x000000422d00780c */ /* 0x000fe40002781670 */
[----:B-1----:R-:W-:Y:S02]  /*7290*/  FMNMX.FTZ R51, R33, R8, !PT ;  /* 0x0000000821337209 */ /* 0x002fe40007810000 */
[----:B------:R-:W-:Y:S02]  /*72a0*/  FSEL R48, R48, -INF , !P4 ;  /* 0xff80000030307808 */ /* 0x000fe40006000000 */
[----:B------:R-:W-:Y:S01]  /*72b0*/  ISETP.GT.AND P4, PT, R47, 0x50, P2 ;  /* 0x000000502f00780c */ /* 0x000fe20001784270 */
[----:B------:R-:W1:Y:S03]  /*72c0*/  SHFL.BFLY PT, R8, R51, 0x1, 0x1f ;  /* 0x0c201f0033087f89 */ /* 0x000e6600000e0000 */
[----:B------:R-:W-:-:S04]  /*72d0*/  ISETP.LT.OR P4, PT, R45, 0x51, P4 ;  /* 0x000000512d00780c */ /* 0x000fc80002781670 */
[----:B------:R-:W-:Y:S02]  /*72e0*/  FSEL R52, R52, -INF , !P4 ;  /* 0xff80000034347808 */ /* 0x000fe40006000000 */
[----:B------:R-:W-:-:S04]  /*72f0*/  ISETP.GT.AND P4, PT, R47, 0x59, P2 ;  /* 0x000000592f00780c */ /* 0x000fc80001784270 */
[----:B------:R-:W-:-:S04]  /*7300*/  ISETP.LT.OR P4, PT, R45, 0x5a, P4 ;  /* 0x0000005a2d00780c */ /* 0x000fc80002781670 */
[----:B------:R-:W-:Y:S02]  /*7310*/  FSEL R60, R60, -INF , !P4 ;  /* 0xff8000003c3c7808 */ /* 0x000fe40006000000 */
[----:B------:R-:W-:-:S04]  /*7320*/  ISETP.GT.AND P4, PT, R47, 0x68, P2 ;  /* 0x000000682f00780c */ /* 0x000fc80001784270 */
[----:B------:R-:W-:Y:S02]  /*7330*/  ISETP.LT.OR P4, PT, R45, 0x69, P4 ;  /* 0x000000692d00780c */ /* 0x000fe40002781670 */
[----:B-1----:R-:W-:Y:S02]  /*7340*/  FMNMX.FTZ R8, R51, R8, !PT ;  /* 0x0000000833087209 */ /* 0x002fe40007810000 */
[----:B------:R-:W-:Y:S02]  /*7350*/  FSEL R64, R64, -INF , !P4 ;  /* 0xff80000040407808 */ /* 0x000fe40006000000 */
[C---:B------:R-:W-:Y:S01]  /*7360*/  FSETP.NEU.FTZ.AND P6, PT, R8.reuse, -INF , PT ;  /* 0xff8000000800780b */ /* 0x040fe20003fdd000 */
[C---:B0-----:R-:W-:Y:S01]  /*7370*/  FMUL.FTZ R9, R8.reuse, R43 ;  /* 0x0000002b08097220 */ /* 0x041fe20000410000 */
[----:B------:R-:W-:Y:S02]  /*7380*/  ISETP.GT.AND P4, PT, R47, 0x71, P2 ;  /* 0x000000712f00780c */ /* 0x000fe40001784270 */
[----:B------:R-:W-:-:S02]  /*7390*/  FSEL R57, R8, RZ, P6 ;  /* 0x000000ff08397208 */ /* 0x000fc40003000000 */
[----:B------:R-:W-:Y:S02]  /*73a0*/  FSEL R9, R9, RZ, P6 ;  /* 0x000000ff09097208 */ /* 0x000fe40003000000 */
[----:B------:R-:W-:Y:S01]  /*73b0*/  ISETP.LT.OR P4, PT, R45, 0x72, P4 ;  /* 0x000000722d00780c */ /* 0x000fe20002781670 */
[----:B------:R-:W-:Y:S02]  /*73c0*/  FADD.FTZ R4, -R57, R4 ;  /* 0x0000000439047221 */ /* 0x000fe40000010100 */
[-CC-:B------:R-:W-:Y:S01]  /*73d0*/  FFMA.FTZ R15, R12, R43.reuse, -R9.reuse ;  /* 0x0000002b0c0f7223 */ /* 0x180fe20000010809 */
[-CC-:B------:R-:W-:Y:S01]  /*73e0*/  FFMA.FTZ R148, R5, R43.reuse, -R9.reuse ;  /* 0x0000002b05947223 */ /* 0x180fe20000010809 */
[-CC-:B------:R-:W-:Y:S01]  /*73f0*/  FFMA.FTZ R5, R72, R43.reuse, -R9.reuse ;  /* 0x0000002b48057223 */ /* 0x180fe20000010809 */
[----:B------:R-:W-:Y:S01]  /*7400*/  FSEL R72, R27, -INF , !P5 ;  /* 0xff8000001b487808 */ /* 0x000fe20006800000 */
[----:B------:R0:W-:Y:S01]  /*7410*/  MUFU.EX2 R7, R15 ;  /* 0x0000000f00077308 */ /* 0x0001e20000000800 */
[-CC-:B------:R-:W-:Y:S01]  /*7420*/  FFMA.FTZ R27, R24, R43.reuse, -R9.reuse ;  /* 0x0000002b181b7223 */ /* 0x180fe20000010809 */
[----:B------:R-:W-:Y:S01]  /*7430*/  ISETP.GT.AND P5, PT, R47, 0x28, P2 ;  /* 0x000000282f00780c */ /* 0x000fe200017a4270 */
[-CC-:B------:R-:W-:Y:S01]  /*7440*/  FFMA.FTZ R24, R26, R43.reuse, -R9.reuse ;  /* 0x0000002b1a187223 */ /* 0x180fe20000010809 */
[-CC-:B------:R-:W-:Y:S01]  /*7450*/  FFMA.FTZ R25, R20, R43.reuse, -R9.reuse ;  /* 0x0000002b14197223 */ /* 0x180fe20000010809 */
[-CC-:B------:R-:W-:Y:S01]  /*7460*/  FFMA.FTZ R12, R14, R43.reuse, -R9.reuse ;  /* 0x0000002b0e0c7223 */ /* 0x180fe20000010809 */
[----:B------:R-:W-:Y:S01]  /*7470*/  ISETP.LT.OR P5, PT, R45, 0x29, P5 ;  /* 0x000000292d00780c */ /* 0x000fe20002fa1670 */
[-CC-:B------:R-:W-:Y:S01]  /*7480*/  FFMA.FTZ R33, R30, R43.reuse, -R9.reuse ;  /* 0x0000002b1e217223 */ /* 0x180fe20000010809 */
[----:B------:R-:W-:Y:S01]  /*7490*/  FSEL R20, R39, -INF , !P3 ;  /* 0xff80000027147808 */ /* 0x000fe20005800000 */
[--C-:B------:R-:W-:Y:S01]  /*74a0*/  FFMA.FTZ R36, R36, R43, -R9.reuse ;  /* 0x0000002b24247223 */ /* 0x100fe20000010809 */
[----:B0-----:R-:W-:Y:S01]  /*74b0*/  FMNMX.FTZ R15, R142, R13, !PT ;  /* 0x0000000d8e0f7209 */ /* 0x001fe20007810000 */
[--C-:B------:R-:W-:Y:S01]  /*74c0*/  FFMA.FTZ R40, R40, R43, -R9.reuse ;  /* 0x0000002b28287223 */ /* 0x100fe20000010809 */
[----:B------:R-:W-:Y:S01]  /*74d0*/  FSEL R34, R34, -INF , !P5 ;  /* 0xff80000022227808 */ /* 0x000fe20006800000 */
[----:B------:R0:W-:Y:S01]  /*74e0*/  MUFU.EX2 R13, R25 ;  /* 0x00000019000d7308 */ /* 0x0001e20000000800 */
[----:B------:R-:W-:Y:S01]  /*74f0*/  FMNMX.FTZ R15, R144, R15, !PT ;  /* 0x0000000f900f7209 */ /* 0x000fe20007810000 */
[-CC-:B------:R-:W-:Y:S01]  /*7500*/  FFMA.FTZ R122, R122, R43.reuse, -R9.reuse ;  /* 0x0000002b7a7a7223 */ /* 0x180fe20000010809 */
[----:B------:R-:W-:Y:S01]  /*7510*/  ISETP.GT.AND P5, PT, R47, 0x30, P2 ;  /* 0x000000302f00780c */ /* 0x000fe200017a4270 */
[--C-:B------:R-:W-:Y:S01]  /*7520*/  FFMA.FTZ R10, R10, R43, -R9.reuse ;  /* 0x0000002b0a0a7223 */ /* 0x100fe20000010809 */
[----:B------:R-:W-:Y:S01]  /*7530*/  FMNMX.FTZ R21, R146, R15, !PT ;  /* 0x0000000f92157209 */ /* 0x000fe20007810000 */
[--C-:B------:R-:W-:Y:S01]  /*7540*/  FFMA.FTZ R51, R130, R43, -R9.reuse ;  /* 0x0000002b82337223 */ /* 0x100fe20000010809 */
[----:B------:R-:W-:Y:S01]  /*7550*/  ISETP.LT.OR P5, PT, R45, 0x31, P5 ;  /* 0x000000312d00780c */ /* 0x000fe20002fa1670 */
[----:B------:R1:W-:Y:S01]  /*7560*/  MUFU.EX2 R15, R27 ;  /* 0x0000001b000f7308 */ /* 0x0003e20000000800 */
[----:B------:R-:W-:Y:S01]  /*7570*/  FMNMX.FTZ R21, R150, R21, !PT ;  /* 0x0000001596157209 */ /* 0x000fe20007810000 */
[----:B------:R-:W-:Y:S01]  /*7580*/  FFMA.FTZ R53, R136, R43, -R9 ;  /* 0x0000002b88357223 */ /* 0x000fe20000010809 */
[----:B------:R-:W-:-:S02]  /*7590*/  FSEL R14, R37, -INF , !P5 ;  /* 0xff800000250e7808 */ /* 0x000fc40006800000 */
[----:B------:R-:W-:Y:S01]  /*75a0*/  FMNMX.FTZ R26, R72, R21, !PT ;  /* 0x00000015481a7209 */ /* 0x000fe20007810000 */
[----:B------:R-:W-:Y:S01]  /*75b0*/  FFMA.FTZ R21, R28, R43, -R9 ;  /* 0x0000002b1c157223 */ /* 0x000fe20000010809 */
[----:B------:R-:W-:Y:S01]  /*75c0*/  ISETP.GT.AND P5, PT, R47, 0x39, P2 ;  /* 0x000000392f00780c */ /* 0x000fe200017a4270 */
[----:B------:R-:W-:Y:S01]  /*75d0*/  MUFU.EX2 R148, R148 ;  /* 0x0000009400947308 */ /* 0x000fe20000000800 */
[----:B------:R-:W-:Y:S02]  /*75e0*/  FMNMX.FTZ R26, R29, R26, !PT ;  /* 0x0000001a1d1a7209 */ /* 0x000fe40007810000 */
[----:B------:R-:W-:Y:S02]  /*75f0*/  ISETP.GT.AND P3, PT, R47, 0x40, P2 ;  /* 0x000000402f00780c */ /* 0x000fe40001764270 */
[----:B0-----:R-:W-:Y:S02]  /*7600*/  FMNMX.FTZ R25, R31, R26, !PT ;  /* 0x0000001a1f197209 */ /* 0x001fe40007810000 */
        /* <DEDUP_REMOVED lines=8> */
[----:B------:R-:W-:Y:S02]  /*7690*/  ISETP.GT.AND P5, PT, R47, 0x48, P2 ;  /* 0x000000482f00780c */ /* 0x000fe400017a4270 */
[----:B------:R-:W-:-:S02]  /*76a0*/  FMNMX.FTZ R28, R20, R25, !PT ;  /* 0x00000019141c7209 */ /* 0x000fc40007810000 */
[----:B------:R-:W-:Y:S01]  /*76b0*/  FSEL R46, R46, -INF , !P3 ;  /* 0xff8000002e2e7808 */ /* 0x000fe20005800000 */
[----:B------:R0:W-:Y:S01]  /*76c0*/  MUFU.EX2 R25, R36 ;  /* 0x0000002400197308 */ /* 0x0001e20000000800 */
[----:B-1----:R-:W-:Y:S01]  /*76d0*/  FMNMX.FTZ R27, R41, R28, !PT ;  /* 0x0000001c291b7209 */ /* 0x002fe20007810000 */
[-CC-:B------:R-:W-:Y:S01]  /*76e0*/  FFMA.FTZ R28, R38, R43.reuse, -R9.reuse ;  /* 0x0000002b261c7223 */ /* 0x180fe20000010809 */
[----:B------:R-:W-:Y:S01]  /*76f0*/  ISETP.GT.AND P3, PT, R47, 0x49, P2 ;  /* 0x000000492f00780c */ /* 0x000fe20001764270 */
[--C-:B------:R-:W-:Y:S01]  /*7700*/  FFMA.FTZ R38, R76, R43, -R9.reuse ;  /* 0x0000002b4c267223 */ /* 0x100fe20000010809 */
[----:B------:R-:W-:Y:S02]  /*7710*/  FMNMX.FTZ R27, R44, R27, !PT ;  /* 0x0000001b2c1b7209 */ /* 0x000fe40007810000 */
[C---:B------:R-:W-:Y:S01]  /*7720*/  ISETP.LT.OR P5, PT, R45.reuse, 0x49, P5 ;  /* 0x000000492d00780c */ /* 0x040fe20002fa1670 */
[----:B------:R-:W-:Y:S01]  /*7730*/  MUFU.EX2 R10, R10 ;  /* 0x0000000a000a7308 */ /* 0x000fe20000000800 */
[----:B------:R-:W-:Y:S01]  /*7740*/  FMNMX.FTZ R27, R46, R27, !PT ;  /* 0x0000001b2e1b7209 */ /* 0x000fe20007810000 */
[----:B0-----:R-:W-:Y:S01]  /*7750*/  FFMA.FTZ R36, R42, R43, -R9 ;  /* 0x0000002b2a247223 */ /* 0x001fe20000010809 */
[----:B------:R-:W-:-:S02]  /*7760*/  ISETP.LT.OR P3, PT, R45, 0x4a, P3 ;  /* 0x0000004a2d00780c */ /* 0x000fc40001f61670 */
[----:B------:R-:W-:Y:S02]  /*7770*/  FSEL R30, R49, -INF , !P5 ;  /* 0xff800000311e7808 */ /* 0x000fe40006800000 */
[----:B------:R-:W-:Y:S01]  /*7780*/  FMNMX.FTZ R33, R48, R27, !PT ;  /* 0x0000001b30217209 */ /* 0x000fe20007810000 */
[----:B------:R-:W-:Y:S01]  /*7790*/  MUFU.EX2 R12, R12 ;  /* 0x0000000c000c7308 */ /* 0x000fe20000000800 */
[C---:B------:R-:W-:Y:S02]  /*77a0*/  ISETP.GT.AND P5, PT, R47.reuse, 0x51, P2 ;  /* 0x000000512f00780c */ /* 0x040fe400017a4270 */
[----:B------:R-:W-:Y:S02]  /*77b0*/  FSEL R50, R50, -INF , !P3 ;  /* 0xff80000032327808 */ /* 0x000fe40005800000 */
[----:B------:R-:W-:Y:S02]  /*77c0*/  FMNMX.FTZ R33, R30, R33, !PT ;  /* 0x000000211e217209 */ /* 0x000fe40007810000 */
[----:B------:R-:W-:Y:S01]  /*77d0*/  ISETP.GT.AND P3, PT, R47, 0x58, P2 ;  /* 0x000000582f00780c */ /* 0x000fe20001764270 */
[----:B------:R0:W-:Y:S01]  /*77e0*/  MUFU.EX2 R27, R40 ;  /* 0x00000028001b7308 */ /* 0x0001e20000000800 */
[----:B------:R-:W-:-:S02]  /*77f0*/  ISETP.LT.OR P5, PT, R45, 0x52, P5 ;  /* 0x000000522d00780c */ /* 0x000fc40002fa1670 */
[----:B------:R-:W-:Y:S02]  /*7800*/  FMNMX.FTZ R33, R50, R33, !PT ;  /* 0x0000002132217209 */ /* 0x000fe40007810000 */
[----:B------:R-:W-:Y:S02]  /*7810*/  FSEL R54, R54, -INF , !P5 ;  /* 0xff80000036367808 */ /* 0x000fe40006800000 */
[----:B------:R-:W-:Y:S01]  /*7820*/  ISETP.LT.OR P3, PT, R45, 0x59, P3 ;  /* 0x000000592d00780c */ /* 0x000fe20001f61670 */
[----:B------:R-:W-:Y:S01]  /*7830*/  MUFU.EX2 R24, R24 ;  /* 0x0000001800187308 */ /* 0x000fe20000000800 */
[----:B------:R-:W-:Y:S01]  /*7840*/  FMNMX.FTZ R33, R52, R33, !PT ;  /* 0x0000002134217209 */ /* 0x000fe20007810000 */
[----:B0-----:R-:W-:Y:S01]  /*7850*/  FFMA.FTZ R40, R78, R43, -R9 ;  /* 0x0000002b4e287223 */ /* 0x001fe20000010809 */
[----:B------:R-:W-:Y:S02]  /*7860*/  ISETP.GT.AND P5, PT, R47, 0x60, P2 ;  /* 0x000000602f00780c */ /* 0x000fe400017a4270 */
[----:B------:R-:W-:-:S02]  /*7870*/  FSEL R58, R58, -INF , !P3 ;  /* 0xff8000003a3a7808 */ /* 0x000fc40005800000 */
[----:B------:R-:W-:Y:S01]  /*7880*/  FMNMX.FTZ R37, R54, R33, !PT ;  /* 0x0000002136257209 */ /* 0x000fe20007810000 */
[----:B------:R-:W-:Y:S01]  /*7890*/  MUFU.EX2 R21, R21 ;  /* 0x0000001500157308 */ /* 0x000fe20000000800 */
[----:B------:R-:W-:Y:S02]  /*78a0*/  ISETP.GT.AND P3, PT, R47, 0x61, P2 ;  /* 0x000000612f00780c */ /* 0x000fe40001764270 */
[C---:B------:R-:W-:Y:S02]  /*78b0*/  ISETP.LT.OR P5, PT, R45.reuse, 0x61, P5 ;  /* 0x000000612d00780c */ /* 0x040fe40002fa1670 */
[----:B------:R-:W-:Y:S02]  /*78c0*/  FMNMX.FTZ R37, R58, R37, !PT ;  /* 0x000000253a257209 */ /* 0x000fe40007810000 */
[----:B------:R-:W-:Y:S01]  /*78d0*/  ISETP.LT.OR P3, PT, R45, 0x62, P3 ;  /* 0x000000622d00780c */ /* 0x000fe20001f61670 */
[----:B------:R0:W-:Y:S01]  /*78e0*/  MUFU.EX2 R33, R38 ;  /* 0x0000002600217308 */ /* 0x0001e20000000800 */
[----:B------:R-:W-:-:S02]  /*78f0*/  FSEL R42, R61, -INF , !P5 ;  /* 0xff8000003d2a7808 */ /* 0x000fc40006800000 */
[----:B------:R-:W-:Y:S02]  /*7900*/  FMNMX.FTZ R37, R60, R37, !PT ;  /* 0x000000253c257209 */ /* 0x000fe40007810000 */
[C---:B------:R-:W-:Y:S02]  /*7910*/  ISETP.GT.AND P5, PT, R47.reuse, 0x69, P2 ;  /* 0x000000692f00780c */ /* 0x040fe400017a4270 */
[----:B------:R-:W-:Y:S01]  /*7920*/  FSEL R76, R62, -INF , !P3 ;  /* 0xff8000003e4c7808 */ /* 0x000fe20005800000 */
[--C-:B------:R-:W-:Y:S01]  /*7930*/  FFMA.FTZ R62, R82, R43, -R9.reuse ;  /* 0x0000002b523e7223 */ /* 0x100fe20000010809 */
[----:B------:R-:W-:Y:S01]  /*7940*/  FMNMX.FTZ R37, R42, R37, !PT ;  /* 0x000000252a257209 */ /* 0x000fe20007810000 */
[----:B0-----:R-:W-:Y:S01]  /*7950*/  FFMA.FTZ R38, R80, R43, -R9 ;  /* 0x0000002b50267223 */ /* 0x001fe20000010809 */
[----:B------:R-:W-:Y:S01]  /*7960*/  ISETP.GT.AND P3, PT, R47, 0x70, P2 ;  /* 0x000000702f00780c */ /* 0x000fe20001764270 */
[----:B------:R-:W-:Y:S01]  /*7970*/  MUFU.EX2 R28, R28 ;  /* 0x0000001c001c7308 */ /* 0x000fe20000000800 */
[----:B------:R-:W-:-:S02]  /*7980*/  ISETP.LT.OR P5, PT, R45, 0x6a, P5 ;  /* 0x0000006a2d00780c */ /* 0x000fc40002fa1670 */
[----:B------:R-:W-:Y:S02]  /*7990*/  FMNMX.FTZ R39, R76, R37, !PT ;  /* 0x000000254c277209 */ /* 0x000fe40007810000 */
[----:B------:R-:W-:Y:S02]  /*79a0*/  FSEL R66, R66, -INF , !P5 ;  /* 0xff80000042427808 */ /* 0x000fe40006800000 */
[----:B------:R-:W-:Y:S01]  /*79b0*/  ISETP.LT.OR P3, PT, R45, 0x71, P3 ;  /* 0x000000712d00780c */ /* 0x000fe20001f61670 */
[----:B------:R-:W-:Y:S01]  /*79c0*/  MUFU.EX2 R37, R38 ;  /* 0x0000002600257308 */ /* 0x000fe20000000800 */
[----:B------:R-:W-:Y:S02]  /*79d0*/  FMNMX.FTZ R39, R64, R39, !PT ;  /* 0x0000002740277209 */ /* 0x000fe40007810000 */
[C---:B------:R-:W-:Y:S02]  /*79e0*/  ISETP.GT.AND P5, PT, R47.reuse, 0x78, P2 ;  /* 0x000000782f00780c */ /* 0x040fe400017a4270 */
[----:B------:R-:W-:Y:S01]  /*79f0*/  FSEL R78, R68, -INF , !P3 ;  /* 0xff800000444e7808 */ /* 0x000fe20005800000 */
[--C-:B------:R-:W-:Y:S01]  /*7a00*/  FFMA.FTZ R68, R86, R43, -R9.reuse ;  /* 0x0000002b56447223 */ /* 0x100fe20000010809 */
[----:B------:R-:W-:Y:S01]  /*7a10*/  FMNMX.FTZ R39, R66, R39, !PT ;  /* 0x0000002742277209 */ /* 0x000fe20007810000 */
[----:B------:R-:W0:Y:S01]  /*7a20*/  MUFU.EX2 R36, R36 ;  /* 0x0000002400247308 */ /* 0x000e220000000800 */
[----:B------:R-:W-:Y:S01]  /*7a30*/  ISETP.GT.AND P2, PT, R47, 0x79, P2 ;  /* 0x000000792f00780c */ /* 0x000fe20001744270 */
[----:B------:R-:W-:Y:S01]  /*7a40*/  FFMA.FTZ R47, R84, R43, -R9 ;  /* 0x0000002b542f7223 */ /* 0x000fe20000010809 */
[----:B------:R-:W-:-:S02]  /*7a50*/  ISETP.LT.OR P5, PT, R45, 0x79, P5 ;  /* 0x000000792d00780c */ /* 0x000fc40002fa1670 */
[----:B------:R-:W-:Y:S02]  /*7a60*/  FSEL R80, R69, -INF , !P4 ;  /* 0xff80000045507808 */ /* 0x000fe40006000000 */
[----:B------:R-:W-:Y:S01]  /*7a70*/  FMNMX.FTZ R39, R78, R39, !PT ;  /* 0x000000274e277209 */ /* 0x000fe20007810000 */
[----:B------:R-:W-:Y:S01]  /*7a80*/  MUFU.EX2 R40, R40 ;  /* 0x0000002800287308 */ /* 0x000fe20000000800 */
[----:B------:R-:W-:Y:S02]  /*7a90*/  ISETP.LT.OR P2, PT, R45, 0x7a, P2 ;  /* 0x0000007a2d00780c */ /* 0x000fe40001741670 */
[----:B------:R-:W-:Y:S01]  /*7aa0*/  FSEL R82, R70, -INF , !P5 ;  /* 0xff80000046527808 */ /* 0x000fe20006800000 */
[--C-:B------:R-:W-:Y:S01]  /*7ab0*/  FFMA.FTZ R70, R124, R43, -R9.reuse ;  /* 0x0000002b7c467223 */ /* 0x100fe20000010809 */
[----:B------:R-:W-:Y:S01]  /*7ac0*/  FMNMX.FTZ R45, R80, R39, !PT ;  /* 0x00000027502d7209 */ /* 0x000fe20007810000 */
[--C-:B------:R-:W-:Y:S01]  /*7ad0*/  FFMA.FTZ R124, R126, R43, -R9.reuse ;  /* 0x0000002b7e7c7223 */ /* 0x100fe20000010809 */
[----:B------:R-:W-:Y:S01]  /*7ae0*/  FSEL R84, R71, -INF , !P2 ;  /* 0xff80000047547808 */ /* 0x000fe20005000000 */
[----:B------:R-:W-:Y:S01]  /*7af0*/  MUFU.EX2 R39, R47 ;  /* 0x0000002f00277308 */ /* 0x000fe20000000800 */
[----:B------:R-:W-:Y:S01]  /*7b00*/  FMNMX.FTZ R45, R82, R45, !PT ;  /* 0x0000002d522d7209 */ /* 0x000fe20007810000 */
[----:B------:R-:W-:Y:S01]  /*7b10*/  FFMA.FTZ R126, R74, R43, -R9 ;  /* 0x0000002b4a7e7223 */ /* 0x000fe20000010809 */
[----:B0-----:R-:W-:-:S02]  /*7b20*/  F2FP.F16.F32.PACK_AB R136, R36, R27 ;  /* 0x0000001b2488723e */ /* 0x001fc400000000ff */
[----:B------:R-:W-:Y:S01]  /*7b30*/  FMNMX.FTZ R38, R84, R45, !PT ;  /* 0x0000002d54267209 */ /* 0x000fe20007810000 */
[-CC-:B------:R-:W-:Y:S01]  /*7b40*/  FFMA.FTZ R45, R56, R43.reuse, -R9.reuse ;  /* 0x0000002b382d7223 */ /* 0x180fe20000010809 */
[-CC-:B------:R-:W-:Y:S01]  /*7b50*/  FFMA.FTZ R56, R120, R43.reuse, -R9.reuse ;  /* 0x0000002b78387223 */ /* 0x180fe20000010809 */
[----:B------:R0:W-:Y:S01]  /*7b60*/  MUFU.EX2 R47, R122 ;  /* 0x0000007a002f7308 */ /* 0x0001e20000000800 */
[-CC-:B------:R-:W-:Y:S01]  /*7b70*/  FFMA.FTZ R120, R132, R43.reuse, -R9.reuse ;  /* 0x0000002b84787223 */ /* 0x180fe20000010809 */
[----:B------:R-:W1:Y:S06]  /*7b80*/  SHFL.BFLY PT, R49, R38, 0x2, 0x1f ;  /* 0x0c401f0026317f89 */ /* 0x000e6c00000e0000 */
[----:B------:R-:W2:Y:S01]  /*7b90*/  MUFU.EX2 R62, R62 ;  /* 0x0000003e003e7308 */ /* 0x000ea20000000800 */
[----:B0-----:R-:W-:-:S07]  /*7ba0*/  FFMA.FTZ R122, R134, R43, -R9 ;  /* 0x0000002b867a7223 */ /* 0x001fce0000010809 */
[----:B------:R-:W0:Y:S08]  /*7bb0*/  MUFU.EX2 R68, R68 ;  /* 0x0000004400447308 */ /* 0x000e300000000800 */
[----:B------:R-:W-:Y:S01]  /*7bc0*/  MUFU.EX2 R45, R45 ;  /* 0x0000002d002d7308 */ /* 0x000fe20000000800 */
[----:B--2---:R-:W-:Y:S02]  /*7bd0*/  F2FP.F16.F32.PACK_AB R132, R62, R37 ;  /* 0x000000253e84723e */ /* 0x004fe400000000ff */
[----:B-1----:R-:W-:Y:S01]  /*7be0*/  FMNMX.FTZ R55, R38, R49, !PT ;  /* 0x0000003126377209 */ /* 0x002fe20007810000 */
[----:B------:R-:W-:-:S04]  /*7bf0*/  FFMA.FTZ R49, R128, R43, -R9 ;  /* 0x0000002b80317223 */ /* 0x000fc80000010809 */
[----:B------:R-:W1:Y:S01]  /*7c00*/  SHFL.BFLY PT, R38, R55, 0x1, 0x1f ;  /* 0x0c201f0037267f89 */ /* 0x000e6200000e0000 */
[----:B------:R-:W-:Y:S01]  /*7c10*/  MUFU.EX2 R56, R56 ;  /* 0x0000003800387308 */ /* 0x000fe20000000800 */
[----:B0-----:R-:W-:-:S07]  /*7c20*/  F2FP.F16.F32.PACK_AB R134, R68, R39 ;  /* 0x000000274486723e */ /* 0x001fce00000000ff */
[----:B------:R-:W0:Y:S08]  /*7c30*/  MUFU.EX2 R70, R70 ;  /* 0x0000004600467308 */ /* 0x000e300000000800 */
[----:B------:R-:W-:Y:S01]  /*7c40*/  MUFU.EX2 R124, R124 ;  /* 0x0000007c007c7308 */ /* 0x000fe20000000800 */
[----:B-1----:R-:W-:Y:S01]  /*7c50*/  FMNMX.FTZ R38, R55, R38, !PT ;  /* 0x0000002637267209 */ /* 0x002fe20007810000 */
[-C--:B------:R-:W-:Y:S01]  /*7c60*/  FFMA.FTZ R55, R138, R43.reuse, -R9 ;  /* 0x0000002b8a377223 */ /* 0x080fe20000010809 */
[----:B------:R-:W-:-:S05]  /*7c70*/  FMUL.FTZ R9, R4, R43 ;  /* 0x0000002b04097220 */ /* 0x000fca0000410000 */
[----:B------:R-:W-:Y:S01]  /*7c80*/  MUFU.EX2 R49, R49 ;  /* 0x0000003100317308 */ /* 0x000fe20000000800 */
[C---:B------:R-:W-:Y:S01]  /*7c90*/  FSETP.NEU.FTZ.AND P2, PT, R38.reuse, -INF , PT ;  /* 0xff8000002600780b */ /* 0x040fe20003f5d000 */
[----:B------:R-:W-:Y:S01]  /*7ca0*/  FMUL.FTZ R57, R38, R43 ;  /* 0x0000002b26397220 */ /* 0x000fe20000410000 */
[----:B------:R-:W-:Y:S02]  /*7cb0*/  F2FP.F16.F32.PACK_AB R138, R40, R33 ;  /* 0x00000021288a723e */ /* 0x000fe400000000ff */
[----:B0-----:R-:W-:Y:S02]  /*7cc0*/  F2FP.F16.F32.PACK_AB R130, R70, R47 ;  /* 0x0000002f4682723e */ /* 0x001fe400000000ff */
[----:B------:R-:W-:Y:S01]  /*7cd0*/  FSEL R57, R57, RZ, P2 ;  /* 0x000000ff39397208 */ /* 0x000fe20001000000 */
[----:B------:R-:W0:Y:S04]  /*7ce0*/  MUFU.EX2 R9, R9 ;  /* 0x0000000900097308 */ /* 0x000e280000000800 */
        /* <DEDUP_REMOVED lines=10> */
[----:B------:R-:W-:-:S02]  /*7d90*/  IMAD.U32 R29, RZ, RZ, UR37 ;  /* 0x00000025ff1d7e24 */ /* 0x000fc4000f8e00ff */
[-CC-:B------:R-:W-:Y:S01]  /*7da0*/  FFMA.FTZ R74, R146, R43.reuse, -R57.reuse ;  /* 0x0000002b924a7223 */ /* 0x180fe20000010839 */
[--C-:B------:R-:W-:Y:S01]  /*7db0*/  FFMA.FTZ R135, R30, R43, -R57.reuse ;  /* 0x0000002b1e877223 */ /* 0x100fe20000010839 */
[----:B0-----:R-:W-:Y:S01]  /*7dc0*/  FFMA.FTZ R20, R9, R3, R148 ;  /* 0x0000000309147223 */ /* 0x001fe20000010094 */
[-CC-:B------:R-:W-:Y:S01]  /*7dd0*/  FFMA.FTZ R147, R150, R43.reuse, -R57.reuse ;  /* 0x0000002b96937223 */ /* 0x180fe20000010839 */
[----:B------:R-:W-:Y:S01]  /*7de0*/  @!P1 LEA R29, R29, UR45, 0x3 ;  /* 0x0000002d1d1d9c11 */ /* 0x000fe2000f8e18ff */
[----:B------:R-:W-:Y:S01]  /*7df0*/  MUFU.EX2 R149, R149 ;  /* 0x0000009500957308 */ /* 0x000fe20000000800 */
[----:B------:R-:W-:Y:S01]  /*7e00*/  FADD.FTZ R3, R5, R20 ;  /* 0x0000001405037221 */ /* 0x000fe20000010000 */
[-CC-:B------:R-:W-:Y:S01]  /*7e10*/  FFMA.FTZ R72, R72, R43.reuse, -R57.reuse ;  /* 0x0000002b48487223 */ /* 0x180fe20000010839 */
[-C--:B------:R-:W-:Y:S01]  /*7e20*/  FFMA.FTZ R133, R46, R43.reuse, -R57 ;  /* 0x0000002b2e857223 */ /* 0x080fe20000010839 */
[----:B------:R-:W-:Y:S02]  /*7e30*/  @!P1 VIADD R29, R29, 0x16860 ;  /* 0x000168601d1d9836 */ /* 0x000fe40000000000 */
[----:B------:R-:W-:Y:S01]  /*7e40*/  FADD.FTZ R20, R10, R3 ;  /* 0x000000030a147221 */ /* 0x000fe20000010000 */
[----:B------:R-:W-:Y:S01]  /*7e50*/  FSEL R3, R38, RZ, P2 ;  /* 0x000000ff26037208 */ /* 0x000fe20001000000 */
[-C--:B------:R-:W-:Y:S01]  /*7e60*/  FFMA.FTZ R86, R31, R43.reuse, -R57 ;  /* 0x0000002b1f567223 */ /* 0x080fe20000010839 */
[----:B------:R-:W-:Y:S01]  /*7e70*/  MUFU.EX2 R151, R151 ;  /* 0x0000009700977308 */ /* 0x000fe20000000800 */
[----:B------:R-:W-:Y:S01]  /*7e80*/  FADD.FTZ R11, R7, R20 ;  /* 0x00000014070b7221 */ /* 0x000fe20000010000 */
[----:B------:R-:W-:Y:S01]  /*7e90*/  @!P1 PRMT R29, RZ, 0x654, R29 ;  /* 0x00000654ff1d9816 */ /* 0x000fe2000000001d */
[----:B------:R-:W-:Y:S01]  /*7ea0*/  FADD.FTZ R20, -R3, R6 ;  /* 0x0000000603147221 */ /* 0x000fe20000010100 */
[-C--:B------:R-:W-:Y:S01]  /*7eb0*/  FFMA.FTZ R143, R34, R43.reuse, -R57 ;  /* 0x0000002b228f7223 */ /* 0x080fe20000010839 */
[----:B------:R-:W-:Y:S01]  /*7ec0*/  FADD.FTZ R128, R12, R11 ;  /* 0x0000000b0c807221 */ /* 0x000fe20000010000 */
[----:B------:R0:W-:Y:S01]  /*7ed0*/  @!P1 SYNCS.ARRIVE.TRANS64.RED.A1T0 RZ, [R29+URZ], RZ ;  /* 0x000000ff1dff99a7 */ /* 0x0001e2000810043f */
[-C--:B------:R-:W-:Y:S01]  /*7ee0*/  FMUL.FTZ R11, R20, R43.reuse ;  /* 0x0000002b140b7220 */ /* 0x080fe20000410000 */
[----:B------:R1:W-:Y:S01]  /*7ef0*/  MUFU.EX2 R6, R44 ;  /* 0x0000002c00067308 */ /* 0x0003e20000000800 */
[----:B------:R-:W-:Y:S01]  /*7f00*/  FADD.FTZ R128, R13, R128 ;  /* 0x000000800d807221 */ /* 0x000fe20000010000 */
[-CC-:B------:R-:W-:Y:S01]  /*7f10*/  FFMA.FTZ R125, R42, R43.reuse, -R57.reuse ;  /* 0x0000002b2a7d7223 */ /* 0x180fe20000010839 */
[-CC-:B------:R-:W-:Y:S01]  /*7f20*/  FFMA.FTZ R34, R35, R43.reuse, -R57.reuse ;  /* 0x0000002b23227223 */ /* 0x180fe20000010839 */
[-CC-:B------:R-:W-:Y:S01]  /*7f30*/  FFMA.FTZ R139, R41, R43.reuse, -R57.reuse ;  /* 0x0000002b298b7223 */ /* 0x180fe20000010839 */
[----:B------:R-:W-:Y:S01]  /*7f40*/  FADD.FTZ R3, R15, R128 ;  /* 0x000000800f037221 */ /* 0x000fe20000010000 */
[----:B------:R-:W-:Y:S01]  /*7f50*/  F2FP.F16.F32.PACK_AB R144, R13, R12 ;  /* 0x0000000c0d90723e */ /* 0x000fe200000000ff */
[-C--:B------:R-:W-:Y:S01]  /*7f60*/  FFMA.FTZ R129, R52, R43.reuse, -R57 ;  /* 0x0000002b34817223 */ /* 0x080fe20000010839 */
[----:B------:R-:W2:Y:S01]  /*7f70*/  MUFU.EX2 R11, R11 ;  /* 0x0000000b000b7308 */ /* 0x000ea20000000800 */
[----:B------:R-:W-:Y:S01]  /*7f80*/  FADD.FTZ R20, R24, R3 ;  /* 0x0000000318147221 */ /* 0x000fe20000010000 */
[----:B------:R-:W-:Y:S01]  /*7f90*/  F2FP.F16.F32.PACK_AB R148, R5, R148 ;  /* 0x000000940594723e */ /* 0x000fe200000000ff */
[--C-:B------:R-:W-:Y:S01]  /*7fa0*/  FFMA.FTZ R131, R58, R43, -R57.reuse ;  /* 0x0000002b3a837223 */ /* 0x100fe20000010839 */
[----:B------:R-:W-:Y:S01]  /*7fb0*/  F2FP.F16.F32.PACK_AB R146, R24, R15 ;  /* 0x0000000f1892723e */ /* 0x000fe200000000ff */
[----:B------:R-:W-:Y:S01]  /*7fc0*/  FADD.FTZ R3, R21, R20 ;  /* 0x0000001415037221 */ /* 0x000fe20000010000 */
[-CC-:B------:R-:W-:Y:S01]  /*7fd0*/  FFMA.FTZ R20, R48, R43.reuse, -R57.reuse ;  /* 0x0000002b30147223 */ /* 0x180fe20000010839 */
[-C--:B------:R-:W-:Y:S01]  /*7fe0*/  FFMA.FTZ R60, R60, R43.reuse, -R57 ;  /* 0x0000002b3c3c7223 */ /* 0x080fe20000010839 */
[----:B------:R-:W3:Y:S01]  /*7ff0*/  MUFU.EX2 R32, R32 ;  /* 0x0000002000207308 */ /* 0x000ee20000000800 */
[----:B-1----:R-:W-:Y:S01]  /*8000*/  FADD.FTZ R44, R26, R3 ;  /* 0x000000031a2c7221 */ /* 0x002fe20000010000 */
[----:B------:R-:W-:Y:S01]  /*8010*/  F2FP.F16.F32.PACK_AB R150, R7, R10 ;  /* 0x0000000a0796723e */ /* 0x000fe200000000ff */
[-CC-:B------:R-:W-:Y:S01]  /*8020*/  FFMA.FTZ R76, R76, R43.reuse, -R57.reuse ;  /* 0x0000002b4c4c7223 */ /* 0x180fe20000010839 */
[-CC-:B------:R-:W-:Y:S01]  /*8030*/  FFMA.FTZ R64, R64, R43.reuse, -R57.reuse ;  /* 0x0000002b40407223 */ /* 0x180fe20000010839 */
[----:B------:R-:W-:Y:S01]  /*8040*/  FADD.FTZ R3, R25, R44 ;  /* 0x0000002c19037221 */ /* 0x000fe20000010000 */
[-CC-:B------:R-:W-:Y:S01]  /*8050*/  FFMA.FTZ R66, R66, R43.reuse, -R57.reuse ;  /* 0x0000002b42427223 */ /* 0x180fe20000010839 */
[-C--:B------:R-:W-:Y:S01]  /*8060*/  FFMA.FTZ R78, R78, R43.reuse, -R57 ;  /* 0x0000002b4e4e7223 */ /* 0x080fe20000010839 */
[----:B------:R-:W1:Y:S01]  /*8070*/  MUFU.EX2 R145, R145 ;  /* 0x0000009100917308 */ /* 0x000e620000000800 */
[----:B------:R-:W-:Y:S01]  /*8080*/  FADD.FTZ R44, R28, R3 ;  /* 0x000000031c2c7221 */ /* 0x000fe20000010000 */
[----:B--2---:R-:W-:Y:S01]  /*8090*/  FFMA.FTZ R30, R11, R2, R4 ;  /* 0x000000020b1e7223 */ /* 0x004fe20000010004 */
[-CC-:B------:R-:W-:Y:S01]  /*80a0*/  FFMA.FTZ R2, R50, R43.reuse, -R57.reuse ;  /* 0x0000002b32027223 */ /* 0x180fe20000010839 */
[-CC-:B------:R-:W-:Y:S01]  /*80b0*/  FFMA.FTZ R80, R80, R43.reuse, -R57.reuse ;  /* 0x0000002b50507223 */ /* 0x180fe20000010839 */
[----:B------:R-:W-:Y:S01]  /*80c0*/  FADD.FTZ R3, R27, R44 ;  /* 0x0000002c1b037221 */ /* 0x000fe20000010000 */
[----:B------:R-:W-:Y:S01]  /*80d0*/  FADD.FTZ R44, R149, R30 ;  /* 0x0000001e952c7221 */ /* 0x000fe20000010000 */
[-C--:B------:R-:W-:Y:S01]  /*80e0*/  FFMA.FTZ R30, R54, R43.reuse, -R57 ;  /* 0x0000002b361e7223 */ /* 0x080fe20000010839 */
[----:B------:R-:W2:Y:S01]  /*80f0*/  MUFU.EX2 R74, R74 ;  /* 0x0000004a004a7308 */ /* 0x000ea20000000800 */
[----:B------:R-:W-:Y:S01]  /*8100*/  FADD.FTZ R46, R36, R3 ;  /* 0x00000003242e7221 */ /* 0x000fe20000010000 */
[----:B------:R-:W-:Y:S01]  /*8110*/  FADD.FTZ R3, R151, R44 ;  /* 0x0000002c97037221 */ /* 0x000fe20000010000 */
[-CC-:B------:R-:W-:Y:S01]  /*8120*/  FFMA.FTZ R82, R82, R43.reuse, -R57.reuse ;  /* 0x0000002b52527223 */ /* 0x180fe20000010839 */
[----:B------:R-:W-:Y:S01]  /*8130*/  FFMA.FTZ R57, R84, R43, -R57 ;  /* 0x0000002b54397223 */ /* 0x000fe20000010839 */
[----:B0-----:R-:W-:Y:S01]  /*8140*/  FADD.FTZ R29, R33, R46 ;  /* 0x0000002e211d7221 */ /* 0x001fe20000010000 */
[----:B---3--:R-:W-:Y:S01]  /*8150*/  FADD.FTZ R44, R32, R3 ;  /* 0x00000003202c7221 */ /* 0x008fe20000010000 */
[----:B------:R-:W-:Y:S01]  /*8160*/  ISETP.GT.AND P2, PT, R0, UR27, PT ;  /* 0x0000001b00007c0c */ /* 0x000fe2000bf44270 */
[----:B------:R-:W0:Y:S01]  /*8170*/  MUFU.EX2 R147, R147 ;  /* 0x0000009300937308 */ /* 0x000e220000000800 */
[----:B------:R-:W-:Y:S01]  /*8180*/  FADD.FTZ R46, R40, R29 ;  /* 0x0000001d282e7221 */ /* 0x000fe20000010000 */
[----:B-1----:R-:W-:Y:S01]  /*8190*/  FADD.FTZ R3, R145, R44 ;  /* 0x0000002c91037221 */ /* 0x002fe20000010000 */
[----:B------:R-:W-:Y:S01]  /*81a0*/  UMOV UR37, UR26 ;  /* 0x0000001a00257c82 */ /* 0x000fe20008000000 */
[----:B------:R-:W-:Y:S01]  /*81b0*/  F2FP.F16.F32.PACK_AB R149, R149, R4 ;  /* 0x000000049595723e */ /* 0x000fe200000000ff */
[----:B------:R-:W-:Y:S01]  /*81c0*/  FADD.FTZ R29, R37, R46 ;  /* 0x0000002e251d7221 */ /* 0x000fe20000010000 */
[----:B------:R-:W-:Y:S01]  /*81d0*/  F2FP.F16.F32.PACK_AB R140, R26, R21 ;  /* 0x000000151a8c723e */ /* 0x000fe200000000ff */
[----:B------:R-:W-:Y:S01]  /*81e0*/  FMUL.FTZ R88, R88, R9 ;  /* 0x0000000958587220 */ /* 0x000fe20000410000 */
[----:B------:R-:W1:Y:S01]  /*81f0*/  MUFU.EX2 R72, R72 ;  /* 0x0000004800487308 */ /* 0x000e620000000800 */
[----:B--2---:R-:W-:Y:S01]  /*8200*/  FADD.FTZ R42, R74, R3 ;  /* 0x000000034a2a7221 */ /* 0x004fe20000010000 */
[----:B------:R-:W-:Y:S01]  /*8210*/  FADD.FTZ R44, R62, R29 ;  /* 0x0000001d3e2c7221 */ /* 0x000fe20000010000 */
[----:B------:R-:W-:Y:S01]  /*8220*/  F2FP.F16.F32.PACK_AB R142, R28, R25 ;  /* 0x000000191c8e723e */ /* 0x000fe200000000ff */
[----:B------:R-:W-:Y:S01]  /*8230*/  FMUL.FTZ R89, R89, R9 ;  /* 0x0000000959597220 */ /* 0x000fe20000410000 */
[----:B------:R-:W-:Y:S01]  /*8240*/  F2FP.F16.F32.PACK_AB R128, R56, R45 ;  /* 0x0000002d3880723e */ /* 0x000fe200000000ff */
        /* <DEDUP_REMOVED lines=25> */
[C---:B------:R-:W-:Y:S01]  /*83e0*/  F2FP.F16.F32.PACK_AB R124, R49.reuse, R124 ;  /* 0x0000007c317c723e */ /* 0x040fe200000000ff */
[----:B------:R-:W2:Y:S01]  /*83f0*/  MUFU.EX2 R34, R34 ;  /* 0x0000002200227308 */ /* 0x000ea20000000800 */
[----:B0-----:R-:W-:Y:S01]  /*8400*/  FADD.FTZ R42, R86, R3 ;  /* 0x00000003562a7221 */ /* 0x001fe20000010000 */
[----:B------:R-:W-:Y:S01]  /*8410*/  FADD.FTZ R5, R49, R24 ;  /* 0x0000001831057221 */ /* 0x000fe20000010000 */
[-C--:B------:R-:W-:Y:S01]  /*8420*/  FMUL.FTZ R116, R116, R9.reuse ;  /* 0x0000000974747220 */ /* 0x080fe20000410000 */
[----:B------:R-:W-:Y:S01]  /*8430*/  FMUL.FTZ R117, R117, R9 ;  /* 0x0000000975757220 */ /* 0x000fe20000410000 */
[----:B------:R-:W-:Y:S01]  /*8440*/  F2FP.F16.F32.PACK_AB R151, R32, R151 ;  /* 0x000000972097723e */ /* 0x000fe200000000ff */
[----:B------:R-:W-:Y:S01]  /*8450*/  VIADD R0, R0, 0xffffffff ;  /* 0xffffffff00007836 */ /* 0x000fe20000000000 */
[----:B------:R-:W-:Y:S01]  /*8460*/  F2FP.F16.F32.PACK_AB R145, R74, R145 ;  /* 0x000000914a91723e */ /* 0x000fe200000000ff */
[----:B------:R-:W0:Y:S01]  /*8470*/  MUFU.EX2 R137, R137 ;  /* 0x0000008900897308 */ /* 0x000e220000000800 */
[----:B-1----:R-:W-:Y:S01]  /*8480*/  FADD.FTZ R3, R143, R42 ;  /* 0x0000002a8f037221 */ /* 0x002fe20000010000 */
[----:B------:R-:W-:Y:S01]  /*8490*/  F2FP.F16.F32.PACK_AB R147, R72, R147 ;  /* 0x000000934893723e */ /* 0x000fe200000000ff */
[----:B------:R-:W-:Y:S01]  /*84a0*/  FMUL.FTZ R90, R90, R11 ;  /* 0x0000000b5a5a7220 */ /* 0x000fe20000410000 */
[----:B------:R-:W-:Y:S01]  /*84b0*/  F2FP.F16.F32.PACK_AB R141, R86, R141 ;  /* 0x0000008d568d723e */ /* 0x000fe200000000ff */
        /* <DEDUP_REMOVED lines=22> */
[----:B------:R-:W-:Y:S01]  /*8620*/  FMUL.FTZ R119, R119, R11 ;  /* 0x0000000b77777220 */ /* 0x000fe20000410000 */
[----:B------:R-:W-:-:S04]  /*8630*/  IMAD.MOV.U32 R4, RZ, RZ, R8 ;  /* 0x000000ffff047224 */ /* 0x000fc800078e0008 */
[----:B------:R-:W1:Y:S01]  /*8640*/  MUFU.EX2 R133, R133 ;  /* 0x0000008500857308 */ /* 0x000e620000000800 */
[----:B--2---:R-:W-:Y:S01]  /*8650*/  FADD.FTZ R3, R139, R12 ;  /* 0x0000000c8b037221 */ /* 0x004fe20000010000 */
[----:B------:R-:W-:-:S03]  /*8660*/  F2FP.F16.F32.PACK_AB R139, R6, R139 ;  /* 0x0000008b068b723e */ /* 0x000fc600000000ff */
[----:B------:R-:W-:Y:S01]  /*8670*/  FADD.FTZ R12, R6, R3 ;  /* 0x00000003060c7221 */ /* 0x000fe20000010000 */
[----:B------:R-:W-:Y:S02]  /*8680*/  IMAD.MOV.U32 R6, RZ, RZ, R38 ;  /* 0x000000ffff067224 */ /* 0x000fe400078e0026 */
        /* <DEDUP_REMOVED lines=49> */
[C---:B--2---:R-:W-:Y:S01]  /*89a0*/  FADD.FTZ R3, R55.reuse, R24 ;  /* 0x0000001837037221 */ /* 0x044fe20000010000 */
[----:B------:R-:W-:Y:S02]  /*89b0*/  F2FP.F16.F32.PACK_AB R122, R55, R122 ;  /* 0x0000007a377a723e */ /* 0x000fe400000000ff */
[C---:B0-----:R-:W-:Y:S01]  /*89c0*/  FADD.FTZ R2, R57.reuse, R12 ;  /* 0x0000000c39027221 */ /* 0x041fe20000010000 */
[----:B------:R-:W-:Y:S01]  /*89d0*/  F2FP.F16.F32.PACK_AB R123, R57, R123 ;  /* 0x0000007b397b723e */ /* 0x000fe200000000ff */
[----:B------:R-:W-:Y:S06]  /*89e0*/  @P2 BRA `(.L_x_13724) ;  /* 0xffffffc800b02947 */ /* 0x000fec000383ffff */
[----:B------:R-:W-:Y:S01]  /*89f0*/  IMAD.MOV.U32 R6, RZ, RZ, R38 ;  /* 0x000000ffff067224 */ /* 0x000fe200078e0026 */
[----:B------:R-:W-:Y:S01]  /*8a00*/  UMOV UR37, UR26 ;  /* 0x0000001a00257c82 */ /* 0x000fe20008000000 */
[----:B------:R-:W-:Y:S01]  /*8a10*/  IMAD.MOV.U32 R4, RZ, RZ, R8 ;  /* 0x000000ffff047224 */ /* 0x000fe200078e0008 */
[----:B------:R-:W-:-:S06]  /*8a20*/  UMOV UR46, UR25 ;  /* 0x00000019002e7c82 */ /* 0x000fcc0008000000 */
.L_x_13707:
[----:B------:R-:W-:Y:S01]  /*8a30*/  ULDC UR6, c[0x0][0x448] ;  /* 0x0001120000067ab9 */ /* 0x000fe20000000800 */
[----:B------:R-:W-:Y:S01]  /*8a40*/  ULDC UR14, c[0x0][0x9e4] ;  /* 0x00027900000e7ab9 */ /* 0x000fe20000000800 */
[----:B------:R-:W-:Y:S02]  /*8a50*/  UISETP.NE.AND UP0, UPT, UR6, 0x1, UPT ;  /* 0x000000010600788c */ /* 0x000fe4000bf05270 */
[----:B------:R-:W-:Y:S02]  /*8a60*/  UISETP.GE.AND UP1, UPT, UR14, 0x1, UPT ;  /* 0x000000010e00788c */ /* 0x000fe4000bf26270 */
[----:B------:R-:W-:Y:S02]  /*8a70*/  UIADD3 UR10, UR41, 0xbf, URZ ;  /* 0x000000bf290a7890 */ /* 0x000fe4000fffe03f */
[----:B------:R-:W-:Y:S02]  /*8a80*/  UIADD3 UR11, UR42, 0x1, -UR38 ;  /* 0x000000012a0b7890 */ /* 0x000fe4000fffe826 */
[----:B------:R-:W-:-:S03]  /*8a90*/  PLOP3.LUT P6, PT, PT, PT, UP1, 0x80, 0x0 ;  /* 0x000000000000781c */ /* 0x000fc60003fcf018 */
[----:B------:R-:W-:Y:S01]  /*8aa0*/  @UP0 ULDC UR6, c[0x0][0x44c] ;  /* 0x0001130000060ab9 */ /* 0x000fe20000000800 */
[----:B------:R-:W-:Y:S01]  /*8ab0*/  @UP0 ULDC UR15, c[0x0][0x450] ;  /* 0x00011400000f0ab9 */ /* 0x000fe20000000800 */
[----:B------:R-:W-:-:S04]  /*8ac0*/  UIMAD.WIDE.U32 UR6, UR10, UR6, URZ ;  /* 0x000000060a0672a5 */ /* 0x000fc8000f8e003f */
[----:B------:R-:W-:-:S04]  /*8ad0*/  @UP0 USHF.R.U32.HI UR10, URZ, UR15, UR7 ;  /* 0x0000000f3f0a0299 */ /* 0x000fc80008011607 */
[----:B------:R-:W-:-:S03]  /*8ae0*/  UIADD3 UR10, UR11, UR10, URZ ;  /* 0x0000000a0b0a7290 */ /* 0x000fc6000fffe03f */
[----:B------:R-:W-:Y:S02]  /*8af0*/  ULDC UR11, c[0x0][0x9dc] ;  /* 0x00027700000b7ab9 */ /* 0x000fe40000000800 */
        /* <DEDUP_REMOVED lines=12> */
.L_x_13726:
[----:B------:R-:W-:-:S11]  /*8bc0*/  UISETP.NE.AND UP1, UPT, UR14, 0x1, UPT ;  /* 0x000000010e00788c */ /* 0x000fd6000bf25270 */
[----:B------:R-:W-:Y:S02]  /*8bd0*/  @UP1 ULDC.64 UR18, c[0x0][0x9e8] ;  /* 0x00027a0000121ab9 */ /* 0x000fe40000000a00 */
[----:B------:R-:W-:-:S04]  /*8be0*/  UIMAD.WIDE.U32 UR6, UR10, UR18, URZ ;  /* 0x000000120a0672a5 */ /* 0x000fc8000f8e003f */
[----:B------:R-:W-:-:S12]  /*8bf0*/  @UP1 USHF.R.U32.HI UR10, URZ, UR19, UR7 ;  /* 0x000000133f0a1299 */ /* 0x000fd80008011607 */
.L_x_13727:
[----:B------:R-:W-:-:S04]  /*8c00*/  UIMAD UR10, UR10, UR14, URZ ;  /* 0x0000000e0a0a72a4 */ /* 0x000fc8000f8e023f */
[----:B------:R-:W-:-:S04]  /*8c10*/  UISETP.LT.AND UP1, UPT, UR11, UR10, UPT ;  /* 0x0000000a0b00728c */ /* 0x000fc8000bf21270 */
[----:B------:R-:W-:-:S12]  /*8c20*/  USEL UR11, UR11, UR10, !UP1 ;  /* 0x0000000a0b0b7287 */ /* 0x000fd8000c800000 */
.L_x_13725:
        /* <DEDUP_REMOVED lines=13> */
.L_x_13737:
        /* <DEDUP_REMOVED lines=9> */
.L_x_13730:
[----:B------:R-:W-:Y:S01]  /*8d90*/  ULEA UR6, UR37, UR45, 0x3 ;  /* 0x0000002d25067291 */ /* 0x000fe2000f8e183f */
[----:B------:R-:W-:-:S05]  /*8da0*/  IMAD.U32 R4, RZ, RZ, UR46 ;  /* 0x0000002eff047e24 */ /* 0x000fca000f8e00ff */
[----:B------:R-:W-:-:S04]  /*8db0*/  SHF.L.U32 R4, R4, 0x1f, RZ ;  /* 0x0000001f04047819 */ /* 0x000fc800000006ff */
[----:B------:R0:W1:Y:S01]  /*8dc0*/  SYNCS.PHASECHK.TRANS64.TRYWAIT P2, [UR6+0x16830], R4 ;  /* 0x01683004ff0075a7 */ /* 0x0000620008040146 */
[----:B------:R-:W-:Y:S05]  /*8dd0*/  @!P0 BRA `(.L_x_13731) ;  /* 0x0000000000048947 */ /* 0x000fea0003800000 */
[----:B------:R-:W-:Y:S01]  /*8de0*/  BPT.TRAP 0x1 ;  /* 0x000000040000795c */ /* 0x000fe20000300000 */
.L_x_13731:
[----:B-1----:R-:W-:Y:S05]  /*8df0*/  @P2 BRA `(.L_x_13729) ;  /* 0x0000000000082947 */ /* 0x002fea0003800000 */
[----:B------:R-:W1:Y:S02]  /*8e00*/  SYNCS.PHASECHK.TRANS64.TRYWAIT P2, [UR6+0x16830], R4 ;  /* 0x01683004ff0075a7 */ /* 0x000e640008040146 */
[----:B-1----:R-:W-:Y:S05]  /*8e10*/  @!P2 BRA `(.L_x_13732) ;  /* 0x000000d4004ca947 */ /* 0x002fea0003800000 */
.L_x_13729:
        /* <DEDUP_REMOVED lines=25> */
.L_x_13734:
[----:B------:R-:W-:Y:S01]  /*8fb0*/  ULEA UR6, UR24, UR45, 0x3 ;  /* 0x0000002d18067291 */ /* 0x000fe2000f8e183f */
[----:B------:R-:W-:-:S05]  /*8fc0*/  IMAD.U32 R4, RZ, RZ, UR25 ;  /* 0x00000019ff047e24 */ /* 0x000fca000f8e00ff */
[----:B------:R-:W-:-:S04]  /*8fd0*/  SHF.L.U32 R4, R4, 0x1f, RZ ;  /* 0x0000001f04047819 */ /* 0x000fc800000006ff */
[----:B------:R0:W1:Y:S01]  /*8fe0*/  SYNCS.PHASECHK.TRANS64.TRYWAIT P2, [UR6+0x16850], R4 ;  /* 0x01685004ff0075a7 */ /* 0x0000620008040146 */
[----:B------:R-:W-:Y:S05]  /*8ff0*/  @!P0 BRA `(.L_x_13735) ;  /* 0x0000000000048947 */ /* 0x000fea0003800000 */
[----:B------:R-:W-:Y:S01]  /*9000*/  BPT.TRAP 0x1 ;  /* 0x000000040000795c */ /* 0x000fe20000300000 */
.L_x_13735:
[----:B-1----:R-:W-:Y:S05]  /*9010*/  @P2 BRA `(.L_x_13733) ;  /* 0x0000000000082947 */ /* 0x002fea0003800000 */
[----:B------:R-:W1:Y:S02]  /*9020*/  SYNCS.PHASECHK.TRANS64.TRYWAIT P2, [UR6+0x16850], R4 ;  /* 0x01685004ff0075a7 */ /* 0x000e640008040146 */
[----:B-1----:R-:W-:Y:S05]  /*9030*/  @!P2 BRA `(.L_x_13736) ;  /* 0x000000d000dca947 */ /* 0x002fea0003800000 */
.L_x_13733:
        /* <DEDUP_REMOVED lines=12> */
[----:B------:R-:W-:Y:S01]  /*9100*/  ULEA UR10, UR24, UR6, 0xa ;  /* 0x00000006180a7291 */ /* 0x000fe2000f8e503f */
[----:B------:R-:W-:Y:S01]  /*9110*/  FMUL.FTZ R25, R36, UR22 ;  /* 0x0000001624197c20 */ /* 0x000fe20008410000 */
[----:B------:R-:W-:Y:S01]  /*9120*/  FMUL.FTZ R10, R27, UR22 ;  /* 0x000000161b0a7c20 */ /* 0x000fe20008410000 */
[----:B------:R-:W-:Y:S01]  /*9130*/  FMUL.FTZ R27, R37, UR22 ;  /* 0x00000016251b7c20 */ /* 0x000fe20008410000 */
[----:B------:R-:W-:Y:S01]  /*9140*/  FMUL.FTZ R29, R40, UR22 ;  /* 0x00000016281d7c20 */ /* 0x000fe20008410000 */
[----:B------:R-:W1:Y:S01]  /*9150*/  MUFU.TANH R9, R9 ;  /* 0x0000000900097308 */ /* 0x000e620000002400 */
[----:B------:R-:W-:Y:S01]  /*9160*/  FMUL.FTZ R12, R30, UR22 ;  /* 0x000000161e0c7c20 */ /* 0x000fe20008410000 */
[----:B------:R-:W-:Y:S01]  /*9170*/  UMOV UR6, UR10 ;  /* 0x0000000a00067c82 */ /* 0x000fe20008000000 */
[----:B------:R-:W-:Y:S01]  /*9180*/  FMUL.FTZ R30, R41, UR22 ;  /* 0x00000016291e7c20 */ /* 0x000fe20008410000 */
[----:B------:R-:W-:Y:S01]  /*9190*/  HGMMA.64x64x16.F32 R88, R148, gdesc[UR4].tnspB, R88, gsb0 ;  /* 0x40e0000494587df0 */ /* 0x000fe20008000858 */
        /* <DEDUP_REMOVED lines=65> */
[----:B------:R-:W-:-:S02]  /*95b0*/  UMOV UR25, UR46 ;  /* 0x0000002e00197c82 */ /* 0x000fc40008000000 */
[----:B------:R-:W1:Y:S01]  /*95c0*/  MUFU.TANH R33, R33 ;  /* 0x0000002100217308 */ /* 0x000e620000002400 */
[----:B--2---:R-:W-:-:S07]  /*95d0*/  FMNMX.FTZ R43, R29, R4, !PT ;  /* 0x000000041d2b7209 */ /* 0x004fce0007810000 */
[----:B------:R-:W2:Y:S01]  /*95e0*/  MUFU.TANH R35, R35 ;  /* 0x0000002300237308 */ /* 0x000ea20000002400 */
[----:B0-----:R-:W-:Y:S01]  /*95f0*/  FMNMX.FTZ R4, R30, R43, !PT ;  /* 0x0000002b1e047209 */ /* 0x001fe20007810000 */
[----:B------:R-:W-:Y:S02]  /*9600*/  WARPGROUP.DEPBAR.LE gsb0, 0x0 ;  /* 0x00008000000079c5 */ /* 0x000fe40000010000 */
[----:B------:R-:W-:Y:S01]  /*9610*/  WARPGROUP.ARRIVE ;  /* 0x00000000000079c5 */ /* 0x000fe20000000000 */
[----:B------:R-:W-:Y:S01]  /*9620*/  FMUL.FTZ R148, R69, UR22 ;  /* 0x0000001645947c20 */ /* 0x000fe20008410000 */
[----:B------:R-:W-:Y:S02]  /*9630*/  FMUL.FTZ R150, R73, UR22 ;  /* 0x0000001649967c20 */ /* 0x000fe40008410000 */
[----:B------:R-:W0:Y:S01]  /*9640*/  MUFU.TANH R37, R37 ;  /* 0x0000002500257308 */ /* 0x000e220000002400 */
[----:B-1----:R-:W-:Y:S01]  /*9650*/  FMNMX.FTZ R4, R33, R4, !PT ;  /* 0x0000000421047209 */ /* 0x002fe20007810000 */
[----:B------:R-:W-:Y:S01]  /*9660*/  HGMMA.64x64x16.F32 R88, R144, gdesc[UR4].tnspB, R88, gsb0 ;  /* 0x40e0000490587df0 */ /* 0x000fe20008000858 */
[----:B------:R-:W-:-:S02]  /*9670*/  UIADD3 UR6, UR10, 0x100, URZ ;  /* 0x000001000a067890 */ /* 0x000fc4000fffe03f */
[----:B------:R-:W1:Y:S01]  /*9680*/  S2R R73, SR_TID.X ;  /* 0x0000000000497919 */ /* 0x000e620000002100 */
[----:B------:R-:W-:Y:S02]  /*9690*/  UMOV UR7, 0x40000040 ;  /* 0x4000004000077882 */ /* 0x000fe40000000000 */
        /* <DEDUP_REMOVED lines=8> */
[----:B-1----:R-:W-:-:S05]  /*9720*/  ISETP.GE.U32.AND P2, PT, R73, 0x180, PT ;  /* 0x000001804900780c */ /* 0x002fca0003f46070 */
        /* <DEDUP_REMOVED lines=9> */
[----:B--2---:R-:W-:Y:S01]  /*97c0*/  FMNMX.FTZ R43, R58, R43, !PT ;  /* 0x0000002b3a2b7209 */ /* 0x004fe20007810000 */
[----:B------:R-:W-:Y:S02]  /*97d0*/  WARPGROUP.DEPBAR.LE gsb0, 0x0 ;  /* 0x00008000000079c5 */ /* 0x000fe40000010000 */
[----:B------:R-:W-:-:S04]  /*97e0*/  WARPGROUP.ARRIVE ;  /* 0x00000000000079c5 */ /* 0x000fc80000000000 */
[----:B------:R-:W2:Y:S01]  /*97f0*/  MUFU.TANH R68, R68 ;  /* 0x0000004400447308 */ /* 0x000ea20000002400 */
[----:B-1----:R-:W-:Y:S01]  /*9800*/  FMNMX.FTZ R43, R62, R43, !PT ;  /* 0x0000002b3e2b7209 */ /* 0x002fe20007810000 */
[----:B------:R-:W-:Y:S01]  /*9810*/  FMUL.FTZ R146, R63, UR22 ;  /* 0x000000163f927c20 */ /* 0x000fe20008410000 */
[----:B------:R-:W-:Y:S01]  /*9820*/  HGMMA.64x64x16.F32 R88, R140, gdesc[UR4].tnspB, R88, gsb0 ;  /* 0x40e000048c587df0 */ /* 0x000fe20008000858 */
[----:B------:R-:W-:Y:S01]  /*9830*/  UIADD3 UR6, UR10, 0x180, URZ ;  /* 0x000001800a067890 */ /* 0x000fe2000fffe03f */
[----:B0-----:R-:W-:Y:S01]  /*9840*/  FMNMX.FTZ R43, R64, R43, !PT ;  /* 0x0000002b402b7209 */ /* 0x001fe20007810000 */
[----:B------:R-:W-:Y:S02]  /*9850*/  UMOV UR7, 0x40000040 ;  /* 0x4000004000077882 */ /* 0x000fe40000000000 */
        /* <DEDUP_REMOVED lines=20> */
[----:B------:R-:W-:Y:S01]  /*99a0*/  WARPGROUP.ARRIVE ;  /* 0x00000000000079c5 */ /* 0x000fe20000000000 */
[----:B------:R-:W-:Y:S01]  /*99b0*/  FMUL.FTZ R140, R83, UR22 ;  /* 0x00000016538c7c20 */ /* 0x000fe20008410000 */
[----:B------:R-:W-:Y:S02]  /*99c0*/  FMUL.FTZ R142, R87, UR22 ;  /* 0x00000016578e7c20 */ /* 0x000fe40008410000 */
[----:B------:R-:W1:Y:S01]  /*99d0*/  MUFU.TANH R10, R10 ;  /* 0x0000000a000a7308 */ /* 0x000e620000002400 */
[----:B--2---:R-:W-:Y:S01]  /*99e0*/  FMNMX.FTZ R43, R144, R43, !PT ;  /* 0x0000002b902b7209 */ /* 0x004fe20007810000 */
[----:B------:R-:W-:Y:S01]  /*99f0*/  HGMMA.64x64x16.F32 R88, R136, gdesc[UR4].tnspB, R88, gsb0 ;  /* 0x40e0000488587df0 */ /* 0x000fe20008000858 */
[----:B------:R-:W-:Y:S01]  /*9a00*/  UIADD3 UR6, UR10, 0x200, URZ ;  /* 0x000002000a067890 */ /* 0x000fe2000fffe03f */
[----:B------:R-:W-:-:S02]  /*9a10*/  UMOV UR7, 0x40000040 ;  /* 0x4000004000077882 */ /* 0x000fc40000000000 */
[----:B------:R-:W2:Y:S02]  /*9a20*/  SHFL.BFLY PT, R4, R43, 0x2, 0x1f ;  /* 0x0c401f002b047f89 */ /* 0x000ea400000e0000 */
[----:B------:R-:W3:Y:S08]  /*9a30*/  MUFU.TANH R12, R12 ;  /* 0x0000000c000c7308 */ /* 0x000ef00000002400 */
[----:B------:R-:W4:Y:S08]  /*9a40*/  MUFU.TANH R14, R14 ;  /* 0x0000000e000e7308 */ /* 0x000f300000002400 */
[----:B------:R-:W5:Y:S01]  /*9a50*/  MUFU.TANH R21, R21 ;  /* 0x0000001500157308 */ /* 0x000f620000002400 */
[----:B--2---:R-:W-:-:S02]  /*9a60*/  FMNMX.FTZ R4, R43, R4, !PT ;  /* 0x000000042b047209 */ /* 0x004fc40007810000 */
[----:B------:R-:W2:Y:S05]  /*9a70*/  LDC R43, c[0x0][0x988] ;  /* 0x00026200ff2b7b82 */ /* 0x000eaa0000000800 */
[----:B------:R-:W5:Y:S01]  /*9a80*/  MUFU.TANH R24, R24 ;  /* 0x0000001800187308 */ /* 0x000f620000002400 */
[----:B------:R-:W0:Y:S07]  /*9a90*/  SHFL.BFLY PT, R59, R4, 0x1, 0x1f ;  /* 0x0c201f00043b7f89 */ /* 0x000e2e00000e0000 */
[----:B------:R-:W5:Y:S08]  /*9aa0*/  MUFU.TANH R26, R26 ;  /* 0x0000001a001a7308 */ /* 0x000f700000002400 */
[----:B------:R-:W5:Y:S08]  /*9ab0*/  MUFU.TANH R28, R28 ;  /* 0x0000001c001c7308 */ /* 0x000f700000002400 */
[----:B------:R-:W5:Y:S01]  /*9ac0*/  MUFU.TANH R31, R31 ;  /* 0x0000001f001f7308 */ /* 0x000f620000002400 */
[----:B0-----:R-:W-:-:S05]  /*9ad0*/  FMNMX.FTZ R4, R4, R59, !PT ;  /* 0x0000003b04047209 */ /* 0x001fca0007810000 */
[C---:B------:R-:W-:Y:S01]  /*9ae0*/  FADD.FTZ R78, -R4.reuse, R7 ;  /* 0x00000007044e7221 */ /* 0x040fe20000010100 */
[-C--:B--2---:R-:W-:Y:S01]  /*9af0*/  FMUL.FTZ R7, R4, R43.reuse ;  /* 0x0000002b04077220 */ /* 0x084fe20000410000 */
[----:B------:R-:W0:Y:S02]  /*9b00*/  MUFU.TANH R32, R32 ;  /* 0x0000002000207308 */ /* 0x000e240000002400 */
[-C--:B------:R-:W-:Y:S01]  /*9b10*/  FMUL.FTZ R78, R78, R43.reuse ;  /* 0x0000002b4e4e7220 */ /* 0x080fe20000410000 */
[-CC-:B------:R-:W-:Y:S01]  /*9b20*/  FFMA.FTZ R61, R13, R43.reuse, -R7.reuse ;  /* 0x0000002b0d3d7223 */ /* 0x180fe20000010807 */
[--C-:B------:R-:W-:Y:S01]  /*9b30*/  FFMA.FTZ R13, R15, R43, -R7.reuse ;  /* 0x0000002b0f0d7223 */ /* 0x100fe20000010807 */
[----:B------:R-:W-:Y:S01]  /*9b40*/  FMNMX.FTZ R15, R8, R5, !PT ;  /* 0x00000005080f7209 */ /* 0x000fe20007810000 */
[-CC-:B------:R-:W-:Y:S01]  /*9b50*/  FFMA.FTZ R59, R6, R43.reuse, -R7.reuse ;  /* 0x0000002b063b7223 */ /* 0x180fe20000010807 */
[--C-:B------:R-:W-:Y:S01]  /*9b60*/  FFMA.FTZ R63, R25, R43, -R7.reuse ;  /* 0x0000002b193f7223 */ /* 0x100fe20000010807 */
[----:B------:R-:W2:Y:S01]  /*9b70*/  MUFU.TANH R34, R34 ;  /* 0x0000002200227308 */ /* 0x000ea20000002400 */
[----:B-1----:R-:W-:Y:S01]  /*9b80*/  FMNMX.FTZ R15, R10, R15, !PT ;  /* 0x0000000f0a0f7209 */ /* 0x002fe20007810000 */
[-CC-:B------:R-:W-:Y:S01]  /*9b90*/  FFMA.FTZ R25, R29, R43.reuse, -R7.reuse ;  /* 0x0000002b1d197223 */ /* 0x180fe20000010807 */
[-CC-:B------:R-:W-:Y:S01]  /*9ba0*/  FFMA.FTZ R29, R30, R43.reuse, -R7.reuse ;  /* 0x0000002b1e1d7223 */ /* 0x180fe20000010807 */
[----:B------:R-:W-:Y:S01]  /*9bb0*/  FFMA.FTZ R30, R35, R43, -R7 ;  /* 0x0000002b231e7223 */ /* 0x000fe20000010807 */
[----:B---3--:R-:W-:Y:S01]  /*9bc0*/  FMNMX.FTZ R15, R12, R15, !PT ;  /* 0x0000000f0c0f7209 */ /* 0x008fe20007810000 */
[----:B------:R-:W-:-:S02]  /*9bd0*/  WARPGROUP.DEPBAR.LE gsb0, 0x0 ;  /* 0x00008000000079c5 */ /* 0x000fc40000010000 */
[----:B------:R-:W-:Y:S01]  /*9be0*/  WARPGROUP.ARRIVE ;  /* 0x00000000000079c5 */ /* 0x000fe20000000000 */
[----:B----4-:R-:W-:Y:S01]  /*9bf0*/  FMNMX.FTZ R6, R14, R15, !PT ;  /* 0x0000000f0e067209 */ /* 0x010fe20007810000 */
[----:B------:R-:W1:Y:S01]  /*9c00*/  MUFU.TANH R36, R36 ;  /* 0x0000002400247308 */ /* 0x000e620000002400 */
[-CC-:B------:R-:W-:Y:S01]  /*9c10*/  FFMA.FTZ R39, R39, R43.reuse, -R7.reuse ;  /* 0x0000002b27277223 */ /* 0x180fe20000010807 */
[-CC-:B------:R-:W-:Y:S01]  /*9c20*/  FFMA.FTZ R42, R42, R43.reuse, -R7.reuse ;  /* 0x0000002b2a2a7223 */ /* 0x180fe20000010807 */
[----:B-----5:R-:W-:Y:S01]  /*9c30*/  FMNMX.FTZ R15, R21, R6, !PT ;  /* 0x00000006150f7209 */ /* 0x020fe20007810000 */
[----:B------:R-:W-:Y:S01]  /*9c40*/  HGMMA.64x64x16.F32 R88, R132, gdesc[UR4].tnspB, R88, gsb0 ;  /* 0x40e0000484587df0 */ /* 0x000fe20008000858 */
[----:B------:R-:W-:Y:S01]  /*9c50*/  UIADD3 UR6, UR10, 0x280, URZ ;  /* 0x000002800a067890 */ /* 0x000fe2000fffe03f */
[--C-:B------:R-:W-:Y:S01]  /*9c60*/  FFMA.FTZ R136, R37, R43, -R7.reuse ;  /* 0x0000002b25887223 */ /* 0x100fe20000010807 */
[----:B------:R-:W-:Y:S01]  /*9c70*/  UMOV UR7, 0x40000040 ;  /* 0x4000004000077882 */ /* 0x000fe20000000000 */
[----:B------:R-:W-:Y:S01]  /*9c80*/  FMNMX.FTZ R15, R24, R15, !PT ;  /* 0x0000000f180f7209 */ /* 0x000fe20007810000 */
[----:B------:R-:W3:Y:S01]  /*9c90*/  MUFU.TANH R38, R38 ;  /* 0x0000002600267308 */ /* 0x000ee20000002400 */
[-CC-:B------:R-:W-:Y:S01]  /*9ca0*/  FFMA.FTZ R138, R41, R43.reuse, -R7.reuse ;  /* 0x0000002b298a7223 */ /* 0x180fe20000010807 */
[--C-:B------:R-:W-:Y:S01]  /*9cb0*/  FFMA.FTZ R37, R50, R43, -R7.reuse ;  /* 0x0000002b32257223 */ /* 0x100fe20000010807 */
        /* <DEDUP_REMOVED lines=11> */
[--C-:B------:R-:W-:Y:S01]  /*9d70*/  FFMA.FTZ R50, R72, R43, -R7.reuse ;  /* 0x0000002b48327223 */ /* 0x100fe20000010807 */
[----:B0-----:R-:W-:Y:S01]  /*9d80*/  FMNMX.FTZ R15, R32, R15, !PT ;  /* 0x0000000f200f7209 */ /* 0x001fe20007810000 */
[----:B------:R-:W0:Y:S01]  /*9d90*/  MUFU.TANH R44, R44 ;  /* 0x0000002c002c7308 */ /* 0x000e220000002400 */
[-CC-:B------:R-:W-:Y:S01]  /*9da0*/  FFMA.FTZ R45, R45, R43.reuse, -R7.reuse ;  /* 0x0000002b2d2d7223 */ /* 0x180fe20000010807 */
[--C-:B------:R-:W-:Y:S01]  /*9db0*/  FFMA.FTZ R58, R80, R43, -R7.reuse ;  /* 0x0000002b503a7223 */ /* 0x100fe20000010807 */
[----:B--2---:R-:W-:Y:S01]  /*9dc0*/  FMNMX.FTZ R15, R34, R15, !PT ;  /* 0x0000000f220f7209 */ /* 0x004fe20007810000 */
[-CC-:B------:R-:W-:Y:S01]  /*9dd0*/  FFMA.FTZ R47, R47, R43.reuse, -R7.reuse ;  /* 0x0000002b2f2f7223 */ /* 0x180fe20000010807 */
[-CC-:B------:R-:W-:Y:S01]  /*9de0*/  FFMA.FTZ R84, R84, R43.reuse, -R7.reuse ;  /* 0x0000002b54547223 */ /* 0x180fe20000010807 */
[----:B------:R-:W-:Y:S01]  /*9df0*/  FFMA.FTZ R144, R144, R43, -R7 ;  /* 0x0000002b90907223 */ /* 0x000fe20000010807 */
[----:B-1----:R-:W-:Y:S01]  /*9e00*/  FMNMX.FTZ R15, R36, R15, !PT ;  /* 0x0000000f240f7209 */ /* 0x002fe20007810000 */
[----:B------:R-:W1:Y:S03]  /*9e10*/  MUFU.TANH R46, R46 ;  /* 0x0000002e002e7308 */ /* 0x000e660000002400 */
[----:B---3--:R-:W-:-:S04]  /*9e20*/  FMNMX.FTZ R33, R38, R15, !PT ;  /* 0x0000000f26217209 */ /* 0x008fc80007810000 */
[----:B----4-:R-:W-:Y:S01]  /*9e30*/  FMNMX.FTZ R33, R40, R33, !PT ;  /* 0x0000002128217209 */ /* 0x010fe20007810000 */
[----:B------:R-:W2:Y:S03]  /*9e40*/  MUFU.TANH R52, R52 ;  /* 0x0000003400347308 */ /* 0x000ea60000002400 */
[----:B0-----:R-:W-:-:S05]  /*9e50*/  FMNMX.FTZ R33, R44, R33, !PT ;  /* 0x000000212c217209 */ /* 0x001fca0007810000 */
        /* <DEDUP_REMOVED lines=12> */
[-CC-:B------:R-:W-:Y:S01]  /*9f20*/  FFMA.FTZ R132, R48, R43.reuse, -R7.reuse ;  /* 0x0000002b30847223 */ /* 0x180fe20000010807 */
[-CC-:B------:R-:W-:Y:S01]  /*9f30*/  FFMA.FTZ R134, R56, R43.reuse, -R7.reuse ;  /* 0x0000002b38867223 */ /* 0x180fe20000010807 */
[-CC-:B------:R-:W-:Y:S01]  /*9f40*/  FFMA.FTZ R48, R68, R43.reuse, -R7.reuse ;  /* 0x0000002b44307223 */ /* 0x180fe20000010807 */
[----:B------:R-:W2:Y:S01]  /*9f50*/  MUFU.TANH R70, R70 ;  /* 0x0000004600467308 */ /* 0x000ea20000002400 */
[----:B------:R-:W-:Y:S01]  /*9f60*/  HGMMA.64x64x16.F32 R88, R128, gdesc[UR4].tnspB, R88, gsb0 ;  /* 0x40e0000480587df0 */ /* 0x000fe20008000858 */
[----:B------:R-:W-:Y:S01]  /*9f70*/  UIADD3 UR6, UR10, 0x300, URZ ;  /* 0x000003000a067890 */ /* 0x000fe2000fffe03f */
[----:B------:R-:W-:Y:S01]  /*9f80*/  FFMA.FTZ R56, R76, R43, -R7 ;  /* 0x0000002b4c387223 */ /* 0x000fe20000010807 */
[----:B------:R-:W-:-:S04]  /*9f90*/  UMOV UR7, 0x40000040 ;  /* 0x4000004000077882 */ /* 0x000fc80000000000 */
[----:B------:R-:W3:Y:S08]  /*9fa0*/  MUFU.TANH R51, R51 ;  /* 0x0000003300337308 */ /* 0x000ef00000002400 */
[----:B------:R-:W4:Y:S08]  /*9fb0*/  MUFU.TANH R74, R74 ;  /* 0x0000004a004a7308 */ /* 0x000f300000002400 */
[----:B------:R0:W-:Y:S08]  /*9fc0*/  MUFU.EX2 R15, R6 ;  /* 0x00000006000f7308 */ /* 0x0001f00000000800 */
[----:B------:R-:W5:Y:S01]  /*9fd0*/  MUFU.TANH R53, R53 ;  /* 0x0000003500357308 */ /* 0x000f620000002400 */
[----:B0-----:R-:W-:-:S04]  /*9fe0*/  FMNMX.FTZ R6, R66, R35, !PT ;  /* 0x0000002342067209 */ /* 0x001fc80007810000 */
[----:B-1----:R-:W-:-:S03]  /*9ff0*/  FMNMX.FTZ R35, R49, R6, !PT ;  /* 0x0000000631237209 */ /* 0x002fc60007810000 */
[----:B------:R-:W0:Y:S01]  /*a000*/  MUFU.TANH R55, R55 ;  /* 0x0000003700377308 */ /* 0x000e220000002400 */
[----:B--2---:R-:W-:-:S04]  /*a010*/  FMNMX.FTZ R6, R70, R35, !PT ;  /* 0x0000002346067209 */ /* 0x004fc80007810000 */
[----:B---3--:R-:W-:-:S03]  /*a020*/  FMNMX.FTZ R35, R51, R6, !PT ;  /* 0x0000000633237209 */ /* 0x008fc60007810000 */
[----:B------:R-:W1:Y:S01]  /*a030*/  MUFU.TANH R57, R57 ;  /* 0x0000003900397308 */ /* 0x000e620000002400 */
[----:B----4-:R-:W-:-:S04]  /*a040*/  FMNMX.FTZ R6, R74, R35, !PT ;  /* 0x000000234a067209 */ /* 0x010fc80007810000 */
[----:B-----5:R-:W-:-:S03]  /*a050*/  FMNMX.FTZ R6, R53, R6, !PT ;  /* 0x0000000635067209 */ /* 0x020fc60007810000 */
        /* <DEDUP_REMOVED lines=11> */
[----:B------:R-:W-:Y:S02]  /*a110*/  UIADD3 UR6, UR10, 0x380, URZ ;  /* 0x000003800a067890 */ /* 0x000fe4000fffe03f */
[----:B-1----:R-:W-:Y:S01]  /*a120*/  FMNMX.FTZ R35, R86, R35, !PT ;  /* 0x0000002356237209 */ /* 0x002fe20007810000 */
[----:B------:R-:W-:Y:S02]  /*a130*/  UMOV UR7, 0x40000040 ;  /* 0x4000004000077882 */ /* 0x000fe40000000000 */
[----:B------:R-:W-:Y:S01]  /*a140*/  MUFU.EX2 R33, R39 ;  /* 0x0000002700217308 */ /* 0x000fe20000000800 */
[----:B--2---:R-:W-:Y:S01]  /*a150*/  FMNMX.FTZ R6, R142, R35, !PT ;  /* 0x000000238e067209 */ /* 0x004fe20007810000 */
[----:B------:R-:W-:-:S06]  /*a160*/  FFMA.FTZ R35, R62, R43, -R7 ;  /* 0x0000002b3e237223 */ /* 0x000fcc0000010807 */
[----:B------:R0:W-:Y:S01]  /*a170*/  MUFU.EX2 R39, R42 ;  /* 0x0000002a00277308 */ /* 0x0001e20000000800 */
[----:B------:R-:W1:Y:S07]  /*a180*/  SHFL.BFLY PT, R67, R6, 0x2, 0x1f ;  /* 0x0c401f0006437f89 */ /* 0x000e6e00000e0000 */
[----:B------:R-:W-:Y:S01]  /*a190*/  MUFU.EX2 R78, R78 ;  /* 0x0000004e004e7308 */ /* 0x000fe20000000800 */
[----:B0-----:R-:W-:-:S07]  /*a1a0*/  FFMA.FTZ R42, R64, R43, -R7 ;  /* 0x0000002b402a7223 */ /* 0x001fce0000010807 */
[----:B------:R-:W-:Y:S08]  /*a1b0*/  MUFU.EX2 R59, R59 ;  /* 0x0000003b003b7308 */ /* 0x000ff00000000800 */
[----:B------:R-:W0:Y:S01]  /*a1c0*/  MUFU.EX2 R9, R9 ;  /* 0x0000000900097308 */ /* 0x000e220000000800 */
[----:B-1----:R-:W-:Y:S01]  /*a1d0*/  FMNMX.FTZ R62, R6, R67, !PT ;  /* 0x00000043063e7209 */ /* 0x002fe20007810000 */
[----:B------:R-:W-:-:S04]  /*a1e0*/  FFMA.FTZ R67, R150, R43, -R7 ;  /* 0x0000002b96437223 */ /* 0x000fc80000010807 */
[----:B------:R-:W1:Y:S02]  /*a1f0*/  SHFL.BFLY PT, R69, R62, 0x1, 0x1f ;  /* 0x0c201f003e457f89 */ /* 0x000e6400000e0000 */
[----:B------:R-:W-:Y:S08]  /*a200*/  MUFU.EX2 R11, R11 ;  /* 0x0000000b000b7308 */ /* 0x000ff00000000800 */
[----:B------:R-:W2:Y:S01]  /*a210*/  MUFU.EX2 R61, R61 ;  /* 0x0000003d003d7308 */ /* 0x000ea20000000800 */
[----:B0-----:R-:W-:-:S07]  /*a220*/  F2FP.F16.F32.PACK_AB R148, R9, R59 ;  /* 0x0000003b0994723e */ /* 0x001fce00000000ff */
[----:B------:R-:W-:Y:S01]  /*a230*/  MUFU.EX2 R13, R13 ;  /* 0x0000000d000d7308 */ /* 0x000fe20000000800 */
[----:B-1----:R-:W-:-:S07]  /*a240*/  FMNMX.FTZ R6, R62, R69, !PT ;  /* 0x000000453e067209 */ /* 0x002fce0007810000 */
[----:B------:R-:W-:Y:S01]  /*a250*/  MUFU.EX2 R20, R20 ;  /* 0x0000001400147308 */ /* 0x000fe20000000800 */
[----:B--2---:R-:W-:Y:S01]  /*a260*/  F2FP.F16.F32.PACK_AB R150, R61, R11 ;  /* 0x0000000b3d96723e */ /* 0x004fe200000000ff */
        /* <DEDUP_REMOVED lines=9> */
[----:B------:R-:W-:Y:S01]  /*a300*/  HGMMA.64x64x16.F32 R88, R120, gdesc[UR4].tnspB, R88, gsb0 ;  /* 0x40e0000478587df0 */ /* 0x000fe20008000858 */
[----:B------:R-:W-:Y:S01]  /*a310*/  @!P1 LEA R21, R21, UR45, 0x3 ;  /* 0x0000002d15159c11 */ /* 0x000fe2000f8e18ff */
[----:B------:R-:W-:Y:S01]  /*a320*/  FFMA.FTZ R141, R31, R43, -R69 ;  /* 0x0000002b1f8d7223 */ /* 0x000fe20000010845 */
[----:B------:R-:W-:Y:S01]  /*a330*/  MUFU.EX2 R7, R7 ;  /* 0x0000000700077308 */ /* 0x000fe20000000800 */
[----:B------:R-:W-:-:S02]  /*a340*/  VIADD R31, R22, 0x9 ;  /* 0x00000009161f7836 */ /* 0x000fc40000000000 */
[-CC-:B------:R-:W-:Y:S01]  /*a350*/  FFMA.FTZ R151, R12, R43.reuse, -R69.reuse ;  /* 0x0000002b0c977223 */ /* 0x180fe20000010845 */
[----:B------:R-:W-:Y:S02]  /*a360*/  @!P1 VIADD R21, R21, 0x16840 ;  /* 0x0001684015159836 */ /* 0x000fe40000000000 */
[-CC-:B------:R-:W-:Y:S01]  /*a370*/  FFMA.FTZ R10, R14, R43.reuse, -R69.reuse ;  /* 0x0000002b0e0a7223 */ /* 0x180fe20000010845 */
[-CC-:B------:R-:W-:Y:S01]  /*a380*/  FFMA.FTZ R12, R24, R43.reuse, -R69.reuse ;  /* 0x0000002b180c7223 */ /* 0x180fe20000010845 */
[----:B------:R-:W-:Y:S01]  /*a390*/  SEL R31, R31, 0x9, !P2 ;  /* 0x000000091f1f7807 */ /* 0x000fe20005000000 */
[-C--:B------:R-:W-:Y:S01]  /*a3a0*/  FFMA.FTZ R147, R26, R43.reuse, -R69 ;  /* 0x0000002b1a937223 */ /* 0x080fe20000010845 */
[----:B------:R-:W0:Y:S01]  /*a3b0*/  MUFU.EX2 R8, R8 ;  /* 0x0000000800087308 */ /* 0x000e220000000800 */
[----:B------:R-:W-:Y:S01]  /*a3c0*/  @!P1 PRMT R21, RZ, 0x654, R21 ;  /* 0x00000654ff159816 */ /* 0x000fe20000000015 */
[----:B------:R-:W-:Y:S01]  /*a3d0*/  FFMA.FTZ R26, R36, R43, -R69 ;  /* 0x0000002b241a7223 */ /* 0x000fe20000010845 */
[----:B------:R-:W-:Y:S01]  /*a3e0*/  FFMA.FTZ R36, R78, R3, R59 ;  /* 0x000000034e247223 */ /* 0x000fe2000001003b */
[-CC-:B------:R-:W-:Y:S01]  /*a3f0*/  FFMA.FTZ R137, R38, R43.reuse, -R69.reuse ;  /* 0x0000002b26897223 */ /* 0x180fe20000010845 */
[-CC-:B------:R-:W-:Y:S01]  /*a400*/  FFMA.FTZ R14, R28, R43.reuse, -R69.reuse ;  /* 0x0000002b1c0e7223 */ /* 0x180fe20000010845 */
[-CC-:B------:R-:W-:Y:S01]  /*a410*/  FFMA.FTZ R24, R32, R43.reuse, -R69.reuse ;  /* 0x0000002b20187223 */ /* 0x180fe20000010845 */
[----:B------:R-:W-:Y:S01]  /*a420*/  FADD.FTZ R36, R9, R36 ;  /* 0x0000002409247221 */ /* 0x000fe20000010000 */
[----:B------:R-:W1:Y:S01]  /*a430*/  MUFU.EX2 R149, R149 ;  /* 0x0000009500957308 */ /* 0x000e620000000800 */
[-CC-:B------:R-:W-:Y:S01]  /*a440*/  FFMA.FTZ R143, R34, R43.reuse, -R69.reuse ;  /* 0x0000002b228f7223 */ /* 0x180fe20000010845 */
[-CC-:B------:R-:W-:Y:S01]  /*a450*/  FFMA.FTZ R28, R40, R43.reuse, -R69.reuse ;  /* 0x0000002b281c7223 */ /* 0x180fe20000010845 */
[----:B------:R-:W-:Y:S01]  /*a460*/  FADD.FTZ R36, R11, R36 ;  /* 0x000000240b247221 */ /* 0x000fe20000010000 */
[-CC-:B------:R-:W-:Y:S01]  /*a470*/  FFMA.FTZ R139, R44, R43.reuse, -R69.reuse ;  /* 0x0000002b2c8b7223 */ /* 0x180fe20000010845 */
[-CC-:B------:R-:W-:Y:S01]  /*a480*/  FFMA.FTZ R32, R46, R43.reuse, -R69.reuse ;  /* 0x0000002b2e207223 */ /* 0x180fe20000010845 */
[-CC-:B------:R-:W-:Y:S01]  /*a490*/  FFMA.FTZ R133, R52, R43.reuse, -R69.reuse ;  /* 0x0000002b34857223 */ /* 0x180fe20000010845 */
[----:B------:R-:W-:Y:S01]  /*a4a0*/  FADD.FTZ R36, R61, R36 ;  /* 0x000000243d247221 */ /* 0x000fe20000010000 */
        /* <DEDUP_REMOVED lines=12> */
[----:B------:R-:W-:Y:S01]  /*a570*/  F2FP.F16.F32.PACK_AB R149, R149, R8 ;  /* 0x000000089595723e */ /* 0x000fe200000000ff */
[-CC-:B------:R-:W-:Y:S01]  /*a580*/  FFMA.FTZ R57, R57, R43.reuse, -R69.reuse ;  /* 0x0000002b39397223 */ /* 0x180fe20000010845 */
[-CC-:B------:R-:W-:Y:S01]  /*a590*/  FFMA.FTZ R82, R82, R43.reuse, -R69.reuse ;  /* 0x0000002b52527223 */ /* 0x180fe20000010845 */
[----:B------:R-:W-:Y:S01]  /*a5a0*/  FFMA.FTZ R86, R86, R43, -R69 ;  /* 0x0000002b56567223 */ /* 0x000fe20000010845 */
[----:B------:R-:W-:Y:S01]  /*a5b0*/  MUFU.EX2 R145, R145 ;  /* 0x0000009100917308 */ /* 0x000fe20000000800 */
[----:B--2---:R-:W-:Y:S01]  /*a5c0*/  FADD.FTZ R3, R151, R38 ;  /* 0x0000002697037221 */ /* 0x004fe20000010000 */
[C---:B------:R-:W-:Y:S01]  /*a5d0*/  ISETP.GT.AND P2, PT, R0.reuse, UR23, PT ;  /* 0x0000001700007c0c */ /* 0x040fe2000bf44270 */
[----:B------:R-:W-:-:S05]  /*a5e0*/  VIADD R0, R0, 0xffffffff ;  /* 0xffffffff00007836 */ /* 0x000fca0000000000 */
[----:B------:R-:W-:Y:S01]  /*a5f0*/  MUFU.EX2 R12, R12 ;  /* 0x0000000c000c7308 */ /* 0x000fe20000000800 */
[C---:B0-----:R-:W-:Y:S01]  /*a600*/  FADD.FTZ R38, R10.reuse, R3 ;  /* 0x000000030a267221 */ /* 0x041fe20000010000 */
[----:B------:R-:W-:Y:S01]  /*a610*/  FADD.FTZ R3, R13, R36 ;  /* 0x000000240d037221 */ /* 0x000fe20000010000 */
[----:B------:R-:W-:Y:S01]  /*a620*/  F2FP.F16.F32.PACK_AB R151, R10, R151 ;  /* 0x000000970a97723e */ /* 0x000fe200000000ff */
[----:B------:R-:W-:-:S04]  /*a630*/  FFMA.FTZ R36, R49, R43, -R69 ;  /* 0x0000002b31247223 */ /* 0x000fc80000010845 */
[----:B------:R-:W-:Y:S08]  /*a640*/  MUFU.EX2 R63, R63 ;  /* 0x0000003f003f7308 */ /* 0x000ff00000000800 */
[----:B------:R-:W-:Y:S08]  /*a650*/  MUFU.EX2 R147, R147 ;  /* 0x0000009300937308 */ /* 0x000ff00000000800 */
[----:B------:R-:W0:Y:S01]  /*a660*/  MUFU.EX2 R27, R27 ;  /* 0x0000001b001b7308 */ /* 0x000e220000000800 */
[----:B------:R-:W-:-:S02]  /*a670*/  WARPGROUP.DEPBAR.LE gsb0, 0x0 ;  /* 0x00008000000079c5 */ /* 0x000fc40000010000 */
[----:B------:R1:W-:Y:S06]  /*a680*/  BAR.ARV R31, 0x100 ;  /* 0x0004001f0000751d */ /* 0x0003ec0000002000 */
[----:B------:R2:W-:Y:S01]  /*a690*/  @!P1 SYNCS.ARRIVE.TRANS64.RED.A1T0 RZ, [R21+URZ], RZ ;  /* 0x000000ff15ff99a7 */ /* 0x0005e2000810043f */
[----:B------:R-:W3:Y:S01]  /*a6a0*/  MUFU.EX2 R14, R14 ;  /* 0x0000000e000e7308 */ /* 0x000ee20000000800 */
[-C--:B------:R-:W-:Y:S01]  /*a6b0*/  FMUL.FTZ R90, R90, R7.reuse ;  /* 0x000000075a5a7220 */ /* 0x080fe20000410000 */
[-C--:B------:R-:W-:Y:S01]  /*a6c0*/  FMUL.FTZ R91, R91, R7.reuse ;  /* 0x000000075b5b7220 */ /* 0x080fe20000410000 */
[-C--:B------:R-:W-:Y:S01]  /*a6d0*/  FMUL.FTZ R94, R94, R7.reuse ;  /* 0x000000075e5e7220 */ /* 0x080fe20000410000 */
[-C--:B------:R-:W-:Y:S01]  /*a6e0*/  FMUL.FTZ R95, R95, R7.reuse ;  /* 0x000000075f5f7220 */ /* 0x080fe20000410000 */
[-C--:B------:R-:W-:Y:S01]  /*a6f0*/  FMUL.FTZ R98, R98, R7.reuse ;  /* 0x0000000762627220 */ /* 0x080fe20000410000 */
[-C--:B------:R-:W-:Y:S01]  /*a700*/  FMUL.FTZ R99, R99, R7.reuse ;  /* 0x0000000763637220 */ /* 0x080fe20000410000 */
[----:B--2---:R-:W-:Y:S01]  /*a710*/  IMAD.U32 R21, RZ, RZ, UR24 ;  /* 0x00000018ff157e24 */ /* 0x004fe2000f8e00ff */
[----:B------:R-:W2:Y:S01]  /*a720*/  MUFU.EX2 R25, R25 ;  /* 0x0000001900197308 */ /* 0x000ea20000000800 */
[----:B------:R-:W-:Y:S01]  /*a730*/  UMOV UR24, UR37 ;  /* 0x0000002500187c82 */ /* 0x000fe20008000000 */
[-C--:B------:R-:W-:Y:S01]  /*a740*/  FMUL.FTZ R102, R102, R7.reuse ;  /* 0x0000000766667220 */ /* 0x080fe20000410000 */
[-C--:B------:R-:W-:Y:S01]  /*a750*/  FMUL.FTZ R103, R103, R7.reuse ;  /* 0x0000000767677220 */ /* 0x080fe20000410000 */
[----:B------:R-:W-:Y:S01]  /*a760*/  @!P1 LEA R21, R21, UR45, 0x3 ;  /* 0x0000002d15159c11 */ /* 0x000fe2000f8e18ff */
[-C--:B------:R-:W-:Y:S01]  /*a770*/  FMUL.FTZ R106, R106, R7.reuse ;  /* 0x000000076a6a7220 */ /* 0x080fe20000410000 */
[-C--:B------:R-:W-:Y:S01]  /*a780*/  FMUL.FTZ R107, R107, R7.reuse ;  /* 0x000000076b6b7220 */ /* 0x080fe20000410000 */
[----:B------:R-:W-:Y:S01]  /*a790*/  FMUL.FTZ R110, R110, R7 ;  /* 0x000000076e6e7220 */ /* 0x000fe20000410000 */
[----:B------:R-:W4:Y:S01]  /*a7a0*/  MUFU.EX2 R141, R141 ;  /* 0x0000008d008d7308 */ /* 0x000f220000000800 */
[----:B------:R-:W-:-:S02]  /*a7b0*/  @!P1 VIADD R21, R21, 0x16860 ;  /* 0x0001686015159836 */ /* 0x000fc40000000000 */
[-C--:B------:R-:W-:Y:S01]  /*a7c0*/  FMUL.FTZ R111, R111, R7.reuse ;  /* 0x000000076f6f7220 */ /* 0x080fe20000410000 */
[-C--:B------:R-:W-:Y:S01]  /*a7d0*/  FMUL.FTZ R114, R114, R7.reuse ;  /* 0x0000000772727220 */ /* 0x080fe20000410000 */
[-C--:B------:R-:W-:Y:S01]  /*a7e0*/  FMUL.FTZ R115, R115, R7.reuse ;  /* 0x0000000773737220 */ /* 0x080fe20000410000 */
[-C--:B------:R-:W-:Y:S01]  /*a7f0*/  FMUL.FTZ R118, R118, R7.reuse ;  /* 0x0000000776767220 */ /* 0x080fe20000410000 */
[----:B------:R-:W-:Y:S01]  /*a800*/  @!P1 PRMT R21, RZ, 0x654, R21 ;  /* 0x00000654ff159816 */ /* 0x000fe20000000015 */
[----:B------:R-:W-:Y:S01]  /*a810*/  FMUL.FTZ R119, R119, R7 ;  /* 0x0000000777777220 */ /* 0x000fe20000410000 */
[----:B------:R-:W5:Y:S01]  /*a820*/  MUFU.EX2 R29, R29 ;  /* 0x0000001d001d7308 */ /* 0x000f620000000800 */
[----:B0-----:R-:W-:Y:S01]  /*a830*/  F2FP.F16.F32.PACK_AB R146, R27, R63 ;  /* 0x0000003f1b92723e */ /* 0x001fe200000000ff */
[----:B------:R0:W-:Y:S01]  /*a840*/  @!P1 SYNCS.ARRIVE.TRANS64.RED.A1T0 RZ, [R21+URZ], RZ ;  /* 0x000000ff15ff99a7 */ /* 0x0001e2000810043f */
[-C--:B------:R-:W-:Y:S01]  /*a850*/  FMUL.FTZ R88, R88, R78.reuse ;  /* 0x0000004e58587220 */ /* 0x080fe20000410000 */
[-C--:B------:R-:W-:Y:S01]  /*a860*/  FMUL.FTZ R89, R89, R78.reuse ;  /* 0x0000004e59597220 */ /* 0x080fe20000410000 */
[-C--:B------:R-:W-:Y:S01]  /*a870*/  FMUL.FTZ R92, R92, R78.reuse ;  /* 0x0000004e5c5c7220 */ /* 0x080fe20000410000 */
[-C--:B------:R-:W-:Y:S01]  /*a880*/  FMUL.FTZ R93, R93, R78.reuse ;  /* 0x0000004e5d5d7220 */ /* 0x080fe20000410000 */
[-C--:B------:R-:W-:Y:S01]  /*a890*/  FMUL.FTZ R96, R96, R78.reuse ;  /* 0x0000004e60607220 */ /* 0x080fe20000410000 */
[----:B------:R-:W1:Y:S01]  /*a8a0*/  MUFU.EX2 R24, R24 ;  /* 0x0000001800187308 */ /* 0x000e620000000800 */
[-C--:B------:R-:W-:Y:S01]  /*a8b0*/  FMUL.FTZ R97, R97, R78.reuse ;  /* 0x0000004e61617220 */ /* 0x080fe20000410000 */
[----:B0-----:R-:W-:Y:S01]  /*a8c0*/  FADD.FTZ R21, R145, R38 ;  /* 0x0000002691157221 */ /* 0x001fe20000010000 */
[----:B------:R-:W-:Y:S01]  /*a8d0*/  FADD.FTZ R38, R20, R3 ;  /* 0x0000000314267221 */ /* 0x000fe20000010000 */
[----:B------:R-:W-:Y:S01]  /*a8e0*/  F2FP.F16.F32.PACK_AB R145, R12, R145 ;  /* 0x000000910c91723e */ /* 0x000fe200000000ff */
[-C--:B------:R-:W-:Y:S01]  /*a8f0*/  FMUL.FTZ R100, R100, R78.reuse ;  /* 0x0000004e64647220 */ /* 0x080fe20000410000 */
[----:B------:R-:W-:Y:S01]  /*a900*/  FADD.FTZ R40, R12, R21 ;  /* 0x000000150c287221 */ /* 0x000fe20000010000 */
[----:B------:R-:W-:Y:S01]  /*a910*/  FADD.FTZ R44, R63, R38 ;  /* 0x000000263f2c7221 */ /* 0x000fe20000010000 */
[----:B------:R-:W0:Y:S01]  /*a920*/  MUFU.EX2 R143, R143 ;  /* 0x0000008f008f7308 */ /* 0x000e220000000800 */
[----:B------:R-:W-:Y:S01]  /*a930*/  FFMA.FTZ R38, R51, R43, -R69 ;  /* 0x0000002b33267223 */ /* 0x000fe20000010845 */
[----:B------:R-:W-:Y:S01]  /*a940*/  FADD.FTZ R3, R147, R40 ;  /* 0x0000002893037221 */ /* 0x000fe20000010000 */
[----:B------:R-:W-:Y:S01]  /*a950*/  FADD.FTZ R44, R27, R44 ;  /* 0x0000002c1b2c7221 */ /* 0x000fe20000010000 */
[C---:B---3--:R-:W-:Y:S01]  /*a960*/  F2FP.F16.F32.PACK_AB R147, R14.reuse, R147 ;  /* 0x000000930e93723e */ /* 0x048fe200000000ff */
[-C--:B------:R-:W-:Y:S01]  /*a970*/  FMUL.FTZ R101, R101, R78.reuse ;  /* 0x0000004e65657220 */ /* 0x080fe20000410000 */
[----:B------:R-:W-:Y:S01]  /*a980*/  FADD.FTZ R40, R14, R3 ;  /* 0x000000030e287221 */ /* 0x000fe20000010000 */
[----:B--2---:R-:W-:Y:S01]  /*a990*/  FADD.FTZ R44, R25, R44 ;  /* 0x0000002c192c7221 */ /* 0x004fe20000010000 */
[----:B------:R-:W2:Y:S01]  /*a9a0*/  MUFU.EX2 R30, R30 ;  /* 0x0000001e001e7308 */ /* 0x000ea20000000800 */
[-C--:B------:R-:W-:Y:S01]  /*a9b0*/  FMUL.FTZ R104, R104, R78.reuse ;  /* 0x0000004e68687220 */ /* 0x080fe20000410000 */
[----:B----4-:R-:W-:Y:S01]  /*a9c0*/  FADD.FTZ R3, R141, R40 ;  /* 0x000000288d037221 */ /* 0x010fe20000010000 */
[----:B-----5:R-:W-:Y:S01]  /*a9d0*/  FADD.FTZ R44, R29, R44 ;  /* 0x0000002c1d2c7221 */ /* 0x020fe20000010000 */
[C---:B-1----:R-:W-:Y:S01]  /*a9e0*/  F2FP.F16.F32.PACK_AB R141, R24.reuse, R141 ;  /* 0x0000008d188d723e */ /* 0x042fe200000000ff */
[-C--:B------:R-:W-:Y:S01]  /*a9f0*/  FMUL.FTZ R105, R105, R78.reuse ;  /* 0x0000004e69697220 */ /* 0x080fe20000410000 */
[----:B------:R-:W-:Y:S01]  /*aa00*/  FADD.FTZ R40, R24, R3 ;  /* 0x0000000318287221 */ /* 0x000fe20000010000 */
[----:B------:R-:W-:Y:S01]  /*aa10*/  FADD.FTZ R21, R15, R44 ;  /* 0x0000002c0f157221 */ /* 0x000fe20000010000 */
[----:B------:R-:W1:Y:S01]  /*aa20*/  MUFU.EX2 R26, R26 ;  /* 0x0000001a001a7308 */ /* 0x000e620000000800 */
[-CC-:B------:R-:W-:Y:S01]  /*aa30*/  FFMA.FTZ R3, R140, R43.reuse, -R69.reuse ;  /* 0x0000002b8c037223 */ /* 0x180fe20000010845 */
[----:B0-----:R-:W-:Y:S01]  /*aa40*/  FADD.FTZ R31, R143, R40 ;  /* 0x000000288f1f7221 */ /* 0x001fe20000010000 */
[----:B------:R-:W-:Y:S01]  /*aa50*/  FFMA.FTZ R69, R142, R43, -R69 ;  /* 0x0000002b8e457223 */ /* 0x000fe20000010845 */
[----:B------:R-:W-:Y:S01]  /*aa60*/  F2FP.F16.F32.PACK_AB R140, R29, R25 ;  /* 0x000000191d8c723e */ /* 0x000fe200000000ff */
[-C--:B------:R-:W-:Y:S01]  /*aa70*/  FMUL.FTZ R108, R108, R78.reuse ;  /* 0x0000004e6c6c7220 */ /* 0x080fe20000410000 */
[-C--:B------:R-:W-:Y:S01]  /*aa80*/  FMUL.FTZ R109, R109, R78.reuse ;  /* 0x0000004e6d6d7220 */ /* 0x080fe20000410000 */
[-C--:B------:R-:W-:Y:S01]  /*aa90*/  FMUL.FTZ R112, R112, R78.reuse ;  /* 0x0000004e70707220 */ /* 0x080fe20000410000 */
[----:B------:R-:W0:Y:S01]  /*aaa0*/  MUFU.EX2 R136, R136 ;  /* 0x0000008800887308 */ /* 0x000e220000000800 */
[C---:B--2---:R-:W-:Y:S01]  /*aab0*/  FADD.FTZ R21, R30.reuse, R21 ;  /* 0x000000151e157221 */ /* 0x044fe20000010000 */
[----:B------:R-:W-:Y:S01]  /*aac0*/  F2FP.F16.F32.PACK_AB R142, R30, R15 ;  /* 0x0000000f1e8e723e */ /* 0x000fe200000000ff */
[-C--:B------:R-:W-:Y:S01]  /*aad0*/  FMUL.FTZ R113, R113, R78.reuse ;  /* 0x0000004e71717220 */ /* 0x080fe20000410000 */
[-C--:B------:R-:W-:Y:S01]  /*aae0*/  FMUL.FTZ R116, R116, R78.reuse ;  /* 0x0000004e74747220 */ /* 0x080fe20000410000 */
[----:B------:R-:W-:Y:S01]  /*aaf0*/  FMUL.FTZ R117, R117, R78 ;  /* 0x0000004e75757220 */ /* 0x000fe20000410000 */
[----:B------:R-:W-:-:S02]  /*ab00*/  IMAD.MOV.U32 R7, RZ, RZ, R4 ;  /* 0x000000ffff077224 */ /* 0x000fc400078e0004 */
[----:B------:R-:W2:Y:S01]  /*ab10*/  MUFU.EX2 R137, R137 ;  /* 0x0000008900897308 */ /* 0x000ea20000000800 */
[C---:B-1----:R-:W-:Y:S01]  /*ab20*/  FADD.FTZ R40, R26.reuse, R31 ;  /* 0x0000001f1a287221 */ /* 0x042fe20000010000 */
[----:B------:R-:W-:-:S06]  /*ab30*/  F2FP.F16.F32.PACK_AB R143, R26, R143 ;  /* 0x0000008f1a8f723e */ /* 0x000fcc00000000ff */
[----:B------:R-:W1:Y:S01]  /*ab40*/  MUFU.EX2 R28, R28 ;  /* 0x0000001c001c7308 */ /* 0x000e620000000800 */
[----:B0-----:R-:W-:Y:S01]  /*ab50*/  FADD.FTZ R44, R136, R21 ;  /* 0x00000015882c7221 */ /* 0x001fe20000010000 */
[----:B------:R-:W-:-:S03]  /*ab60*/  F2FP.F16.F32.PACK_AB R136, R33, R136 ;  /* 0x000000882188723e */ /* 0x000fc600000000ff */
[----:B------:R-:W-:-:S03]  /*ab70*/  FADD.FTZ R11, R33, R44 ;  /* 0x0000002c210b7221 */ /* 0x000fc60000010000 */
[----:B------:R-:W-:Y:S01]  /*ab80*/  MUFU.EX2 R138, R138 ;  /* 0x0000008a008a7308 */ /* 0x000fe20000000800 */
[----:B--2---:R-:W-:-:S07]  /*ab90*/  FADD.FTZ R9, R137, R40 ;  /* 0x0000002889097221 */ /* 0x004fce0000010000 */
[----:B------:R-:W0:Y:S01]  /*aba0*/  MUFU.EX2 R139, R139 ;  /* 0x0000008b008b7308 */ /* 0x000e220000000800 */
[C---:B-1----:R-:W-:Y:S01]  /*abb0*/  FADD.FTZ R40, R28.reuse, R9 ;  /* 0x000000091c287221 */ /* 0x042fe20000010000 */
[----:B------:R-:W-:-:S06]  /*abc0*/  F2FP.F16.F32.PACK_AB R137, R28, R137 ;  /* 0x000000891c89723e */ /* 0x000fcc00000000ff */
[----:B------:R-:W1:Y:S08]  /*abd0*/  MUFU.EX2 R32, R32 ;  /* 0x0000002000207308 */ /* 0x000e700000000800 */
[----:B------:R-:W-:Y:S01]  /*abe0*/  MUFU.EX2 R132, R132 ;  /* 0x0000008400847308 */ /* 0x000fe20000000800 */
[----:B0-----:R-:W-:-:S07]  /*abf0*/  FADD.FTZ R9, R139, R40 ;  /* 0x000000288b097221 */ /* 0x001fce0000010000 */
[----:B------:R-:W0:Y:S01]  /*ac00*/  MUFU.EX2 R133, R133 ;  /* 0x0000008500857308 */ /* 0x000e220000000800 */
[C---:B-1----:R-:W-:Y:S01]  /*ac10*/  FADD.FTZ R10, R32.reuse, R9 ;  /* 0x00000009200a7221 */ /* 0x042fe20000010000 */
[----:B------:R-:W-:-:S06]  /*ac20*/  F2FP.F16.F32.PACK_AB R139, R32, R139 ;  /* 0x0000008b208b723e */ /* 0x000fcc00000000ff */
[----:B------:R-:W-:Y:S08]  /*ac30*/  MUFU.EX2 R37, R37 ;  /* 0x0000002500257308 */ /* 0x000ff00000000800 */
[----:B------:R-:W1:Y:S01]  /*ac40*/  MUFU.EX2 R34, R34 ;  /* 0x0000002200227308 */ /* 0x000e620000000800 */
[----:B0-----:R-:W-:-:S07]  /*ac50*/  FADD.FTZ R9, R133, R10 ;  /* 0x0000000a85097221 */ /* 0x001fce0000010000 */
[----:B------:R0:W-:Y:S08]  /*ac60*/  MUFU.EX2 R5, R144 ;  /* 0x0000009000057308 */ /* 0x0001f00000000800 */
[----:B------:R-:W2:Y:S01]  /*ac70*/  MUFU.EX2 R134, R134 ;  /* 0x0000008600867308 */ /* 0x000ea20000000800 */
[----:B0-----:R-:W-:Y:S01]  /*ac80*/  F2FP.F16.F32.PACK_AB R144, R20, R13 ;  /* 0x0000000d1490723e */ /* 0x001fe200000000ff */
[----:B------:R-:W-:Y:S01]  /*ac90*/  FADD.FTZ R20, R138, R11 ;  /* 0x0000000b8a147221 */ /* 0x000fe20000010000 */
[----:B-1----:R-:W-:Y:S01]  /*aca0*/  FADD.FTZ R10, R34, R9 ;  /* 0x00000009220a7221 */ /* 0x002fe20000010000 */
[----:B------:R-:W-:-:S02]  /*acb0*/  F2FP.F16.F32.PACK_AB R138, R39, R138 ;  /* 0x0000008a278a723e */ /* 0x000fc400000000ff */
[----:B------:R-:W-:Y:S01]  /*acc0*/  FADD.FTZ R11, R39, R20 ;  /* 0x00000014270b7221 */ /* 0x000fe20000010000 */
[----:B------:R-:W-:Y:S01]  /*acd0*/  F2FP.F16.F32.PACK_AB R133, R34, R133 ;  /* 0x000000852285723e */ /* 0x000fe200000000ff */
[----:B------:R-:W0:Y:S02]  /*ace0*/  MUFU.EX2 R135, R135 ;  /* 0x0000008700877308 */ /* 0x000e240000000800 */
[----:B------:R-:W-:Y:S01]  /*acf0*/  FADD.FTZ R12, R132, R11 ;  /* 0x0000000b840c7221 */ /* 0x000fe20000010000 */
[----:B------:R-:W-:-:S03]  /*ad00*/  F2FP.F16.F32.PACK_AB R132, R37, R132 ;  /* 0x000000842584723e */ /* 0x000fc600000000ff */
[----:B------:R-:W-:Y:S02]  /*ad10*/  FADD.FTZ R11, R37, R12 ;  /* 0x0000000c250b7221 */ /* 0x000fe40000010000 */
[----:B------:R-:W1:Y:S02]  /*ad20*/  MUFU.EX2 R41, R41 ;  /* 0x0000002900297308 */ /* 0x000e640000000800 */
[----:B--2---:R-:W-:-:S06]  /*ad30*/  FADD.FTZ R12, R134, R11 ;  /* 0x0000000b860c7221 */ /* 0x004fcc0000010000 */
        /* <DEDUP_REMOVED lines=42> */
[----:B------:R-:W-:Y:S01]  /*afe0*/  MUFU.EX2 R58, R58 ;  /* 0x0000003a003a7308 */ /* 0x000fe20000000800 */
[----:B--2---:R-:W-:-:S07]  /*aff0*/  F2FP.F16.F32.PACK_AB R126, R45, R56 ;  /* 0x000000382d7e723e */ /* 0x004fce00000000ff */
[----:B------:R-:W1:Y:S01]  /*b000*/  MUFU.EX2 R121, R82 ;  /* 0x0000005200797308 */ /* 0x000e620000000800 */
[C---:B0-----:R-:W-:Y:S01]  /*b010*/  FADD.FTZ R2, R57.reuse, R2 ;  /* 0x0000000239027221 */ /* 0x041fe20000010000 */
[----:B------:R-:W-:-:S06]  /*b020*/  F2FP.F16.F32.PACK_AB R127, R57, R127 ;  /* 0x0000007f397f723e */ /* 0x000fcc00000000ff */
[----:B------:R-:W0:Y:S08]  /*b030*/  MUFU.EX2 R47, R47 ;  /* 0x0000002f002f7308 */ /* 0x000e300000000800 */
[----:B------:R2:W3:Y:S01]  /*b040*/  MUFU.EX2 R13, R3 ;  /* 0x00000003000d7308 */ /* 0x0004e20000000800 */
[----:B-1----:R-:W-:-:S07]  /*b050*/  FADD.FTZ R2, R121, R2 ;  /* 0x0000000279027221 */ /* 0x002fce0000010000 */
[----:B------:R-:W1:Y:S01]  /*b060*/  MUFU.EX2 R62, R84 ;  /* 0x00000054003e7308 */ /* 0x000e620000000800 */
[----:B--2---:R-:W-:Y:S01]  /*b070*/  FADD.FTZ R3, R45, R10 ;  /* 0x0000000a2d037221 */ /* 0x004fe20000010000 */
[----:B0-----:R-:W-:-:S03]  /*b080*/  F2FP.F16.F32.PACK_AB R120, R47, R58 ;  /* 0x0000003a2f78723e */ /* 0x001fc600000000ff */
[----:B------:R-:W-:-:S03]  /*b090*/  FADD.FTZ R10, R58, R3 ;  /* 0x000000033a0a7221 */ /* 0x000fc60000010000 */
[----:B------:R-:W0:Y:S01]  /*b0a0*/  MUFU.EX2 R123, R86 ;  /* 0x00000056007b7308 */ /* 0x000e220000000800 */
[----:B------:R-:W-:Y:S01]  /*b0b0*/  FADD.FTZ R3, R47, R10 ;  /* 0x0000000a2f037221 */ /* 0x000fe20000010000 */
[C---:B---3--:R-:W-:Y:S01]  /*b0c0*/  FADD.FTZ R2, R13.reuse, R2 ;  /* 0x000000020d027221 */ /* 0x048fe20000010000 */
[----:B------:R-:W-:-:S05]  /*b0d0*/  F2FP.F16.F32.PACK_AB R121, R13, R121 ;  /* 0x000000790d79723e */ /* 0x000fca00000000ff */
[----:B------:R-:W2:Y:S01]  /*b0e0*/  MUFU.EX2 R69, R69 ;  /* 0x0000004500457308 */ /* 0x000ea20000000800 */
[----:B-1----:R-:W-:Y:S01]  /*b0f0*/  FADD.FTZ R8, R62, R3 ;  /* 0x000000033e087221 */ /* 0x002fe20000010000 */
[----:B------:R-:W-:-:S03]  /*b100*/  F2FP.F16.F32.PACK_AB R122, R5, R62 ;  /* 0x0000003e057a723e */ /* 0x000fc600000000ff */
[----:B------:R-:W-:Y:S01]  /*b110*/  FADD.FTZ R3, R5, R8 ;  /* 0x0000000805037221 */ /* 0x000fe20000010000 */
[----:B------:R-:W-:Y:S02]  /*b120*/  IMAD.MOV.U32 R5, RZ, RZ, R6 ;  /* 0x000000ffff057224 */ /* 0x000fe400078e0006 */
[----:B0-----:R-:W-:-:S04]  /*b130*/  FADD.FTZ R2, R123, R2 ;  /* 0x000000027b027221 */ /* 0x001fc80000010000 */
[C---:B--2---:R-:W-:Y:S01]  /*b140*/  FADD.FTZ R2, R69.reuse, R2 ;  /* 0x0000000245027221 */ /* 0x044fe20000010000 */
[----:B------:R-:W-:Y:S01]  /*b150*/  F2FP.F16.F32.PACK_AB R123, R69, R123 ;  /* 0x0000007b457b723e */ /* 0x000fe200000000ff */
[----:B------:R-:W-:Y:S06]  /*b160*/  @P2 BRA `(.L_x_13737) ;  /* 0xffffffd800e42947 */ /* 0x000fec000383ffff */
.L_x_13728:
        /* <DEDUP_REMOVED lines=9> */
.L_x_13755:
        /* <DEDUP_REMOVED lines=9> */
.L_x_13740:
[----:B------:R-:W-:Y:S01]  /*b290*/  ULEA UR6, UR37, UR45, 0x3 ;  /* 0x0000002d25067291 */ /* 0x000fe2000f8e183f */
[----:B------:R-:W-:-:S05]  /*b2a0*/  IMAD.U32 R4, RZ, RZ, UR46 ;  /* 0x0000002eff047e24 */ /* 0x000fca000f8e00ff */
[----:B------:R-:W-:-:S04]  /*b2b0*/  SHF.L.U32 R4, R4, 0x1f, RZ ;  /* 0x0000001f04047819 */ /* 0x000fc800000006ff */
[----:B------:R0:W1:Y:S01]  /*b2c0*/  SYNCS.PHASECHK.TRANS64.TRYWAIT P2, [UR6+0x16830], R4 ;  /* 0x01683004ff0075a7 */ /* 0x0000620008040146 */
[----:B------:R-:W-:Y:S05]  /*b2d0*/  @!P0 BRA `(.L_x_13741) ;  /* 0x0000000000048947 */ /* 0x000fea0003800000 */
[----:B------:R-:W-:Y:S01]  /*b2e0*/  BPT.TRAP 0x1 ;  /* 0x000000040000795c */ /* 0x000fe20000300000 */
.L_x_13741:
[----:B-1----:R-:W-:Y:S05]  /*b2f0*/  @P2 BRA `(.L_x_13739) ;  /* 0x0000000000082947 */ /* 0x002fea0003800000 */
[----:B------:R-:W1:Y:S02]  /*b300*/  SYNCS.PHASECHK.TRANS64.TRYWAIT P2, [UR6+0x16830], R4 ;  /* 0x01683004ff0075a7 */ /* 0x000e640008040146 */
[----:B-1----:R-:W-:Y:S05]  /*b310*/  @!P2 BRA `(.L_x_13742) ;  /* 0x000000b0003ca947 */ /* 0x002fea0003800000 */
.L_x_13739:
        /* <DEDUP_REMOVED lines=25> */
.L_x_13744:
[----:B------:R-:W-:Y:S01]  /*b4b0*/  ULEA UR6, UR25, UR45, 0x3 ;  /* 0x0000002d19067291 */ /* 0x000fe2000f8e183f */
[----:B------:R-:W-:-:S05]  /*b4c0*/  IMAD.U32 R4, RZ, RZ, UR26 ;  /* 0x0000001aff047e24 */ /* 0x000fca000f8e00ff */
[----:B------:R-:W-:-:S04]  /*b4d0*/  SHF.L.U32 R4, R4, 0x1f, RZ ;  /* 0x0000001f04047819 */ /* 0x000fc800000006ff */
[----:B------:R0:W1:Y:S01]  /*b4e0*/  SYNCS.PHASECHK.TRANS64.TRYWAIT P2, [UR6+0x16850], R4 ;  /* 0x01685004ff0075a7 */ /* 0x0000620008040146 */
[----:B------:R-:W-:Y:S05]  /*b4f0*/  @!P0 BRA `(.L_x_13745) ;  /* 0x0000000000048947 */ /* 0x000fea0003800000 */
[----:B------:R-:W-:Y:S01]  /*b500*/  BPT.TRAP 0x1 ;  /* 0x000000040000795c */ /* 0x000fe20000300000 */
.L_x_13745:
[----:B-1----:R-:W-:Y:S05]  /*b510*/  @P2 BRA `(.L_x_13743) ;  /* 0x0000000000082947 */ /* 0x002fea0003800000 */
[----:B------:R-:W1:Y:S02]  /*b520*/  SYNCS.PHASECHK.TRANS64.TRYWAIT P2, [UR6+0x16850], R4 ;  /* 0x01685004ff0075a7 */ /* 0x000e640008040146 */
[----:B-1----:R-:W-:Y:S05]  /*b530*/  @!P2 BRA `(.L_x_13746) ;  /* 0x000000ac00cca947 */ /* 0x002fea0003800000 */
.L_x_13743:
[----:B------:R-:W-:Y:S01]  /*b540*/  UIADD3 UR6, UR45, 0x400, URZ ;  /* 0x000004002d067890 */ /* 0x000fe2000fffe03f */
[----:B------:R-:W-:Y:S01]  /*b550*/  WARPGROUP.ARRIVE ;  /* 0x00000000000079c5 */ /* 0x000fe20000000000 */
[----:B------:R-:W-:Y:S01]  /*b560*/  UMOV UR7, 0x40000040 ;  /* 0x4000004000077882 */ /* 0x000fe20000000000 */
[----:B------:R-:W-:Y:S01]  /*b570*/  PLOP3.LUT P2, PT, PT, PT, UP0, 0x80, 0x0 ;  /* 0x000000000000781c */ /* 0x000fe20003f4f008 */
[----:B------:R-:W-:Y:S01]  /*b580*/  USHF.R.U32.HI UR6, URZ, 0x4, UR6 ;  /* 0x000000043f067899 */ /* 0x000fe20008011606 */
[----:B------:R-:W-:Y:S01]  /*b590*/  FMUL.FTZ R21, R33, UR24 ;  /* 0x0000001821157c20 */ /* 0x000fe20008410000 */
[----:B------:R-:W-:Y:S02]  /*b5a0*/  IMAD.U32 R33, RZ, RZ, UR37 ;  /* 0x00000025ff217e24 */ /* 0x000fe4000f8e00ff */
[----:B------:R-:W-:Y:S01]  /*b5b0*/  FMUL.FTZ R15, R32, UR24 ;  /* 0x00000018200f7c20 */ /* 0x000fe20008410000 */
[----:B------:R-:W-:Y:S01]  /*b5c0*/  ULOP3.LUT UR6, UR6, 0x3fff, URZ, 0xc0, !UPT ;  /* 0x00003fff06067892 */ /* 0x000fe2000f8ec03f */
[----:B01----:R-:W-:Y:S01]  /*b5d0*/  FMUL.FTZ R4, R24, UR24 ;  /* 0x0000001818047c20 */ /* 0x003fe20008410000 */
[----:B------:R-:W-:Y:S01]  /*b5e0*/  FMUL.FTZ R8, R27, UR24 ;  /* 0x000000181b087c20 */ /* 0x000fe20008410000 */
[----:B------:R-:W-:Y:S01]  /*b5f0*/  @!P1 LEA R33, R33, UR45, 0x3 ;  /* 0x0000002d21219c11 */ /* 0x000fe2000f8e18ff */
        /* <DEDUP_REMOVED lines=8> */
[----:B------:R-:W-:Y:S01]  /*b680*/  @!P1 VIADD R33, R33, 0x16840 ;  /* 0x0001684021219836 */ /* 0x000fe20000000000 */
        /* <DEDUP_REMOVED lines=63> */
[----:B------:R-:W1:Y:S08]  /*ba80*/  MUFU.TANH R9, R9 ;  /* 0x0000000900097308 */ /* 0x000e700000002400 */
[----:B------:R-:W2:Y:S01]  /*ba90*/  MUFU.TANH R6, R6 ;  /* 0x0000000600067308 */ /* 0x000ea20000002400 */
[----:B------:R-:W-:-:S02]  /*baa0*/  WARPGROUP.DEPBAR.LE gsb0, 0x0 ;  /* 0x00008000000079c5 */ /* 0x000fc40000010000 */
        /* <DEDUP_REMOVED lines=95> */
[----:B------:R-:W-:Y:S02]  /*c0a0*/  VIADD R121, R17, UR41 ;  /* 0x0000002911797c36 */ /* 0x000fe40008000000 */
[----:B------:R-:W-:Y:S02]  /*c0b0*/  VIADD R123, R33, UR21 ;  /* 0x00000015217b7c36 */ /* 0x000fe40008000000 */
[----:B------:R-:W-:Y:S01]  /*c0c0*/  @P2 IMAD.HI.U32 R32, R121, UR6, RZ ;  /* 0x0000000679202c27 */ /* 0x000fe2000f8e00ff */
[----:B------:R-:W-:-:S04]  /*c0d0*/  @UP0 ULDC UR6, c[0x0][0x450] ;  /* 0x0001140000060ab9 */ /* 0x000fc80000000800 */
[----:B------:R-:W-:Y:S01]  /*c0e0*/  @P2 SHF.R.U32.HI R121, RZ, UR6, R32 ;  /* 0x00000006ff792c19 */ /* 0x000fe20008011620 */
[----:B------:R-:W-:Y:S01]  /*c0f0*/  VIADD R32, R22, 0x9 ;  /* 0x0000000916207836 */ /* 0x000fe20000000000 */
[----:B---3--:R-:W-:-:S03]  /*c100*/  ISETP.GE.U32.AND P2, PT, R151, 0x180, PT ;  /* 0x000001809700780c */ /* 0x008fc60003f46070 */
[----:B------:R-:W3:Y:S01]  /*c110*/  SHFL.IDX PT, R72, R121, RZ, 0x1c1f ;  /* 0x001c1fff79487589 */ /* 0x000ee200000e0000 */
[----:B------:R-:W-:-:S05]  /*c120*/  SEL R32, R32, 0x9, !P2 ;  /* 0x0000000920207807 */ /* 0x000fca0005000000 */
[----:B------:R0:W-:Y:S06]  /*c130*/  BAR.ARV R32, 0x100 ;  /* 0x000400200000751d */ /* 0x0001ec0000002000 */
[----:B------:R5:W-:Y:S02]  /*c140*/  @!P1 SYNCS.ARRIVE.TRANS64.RED.A1T0 RZ, [R71+URZ], RZ ;  /* 0x000000ff47ff99a7 */ /* 0x000be4000810043f */
[----:B-----5:R-:W-:Y:S01]  /*c150*/  FMUL.FTZ R71, R87, UR24 ;  /* 0x0000001857477c20 */ /* 0x020fe20008410000 */
[----:B------:R-:W-:Y:S02]  /*c160*/  VIADD R87, R33, UR23 ;  /* 0x0000001721577c36 */ /* 0x000fe40008000000 */
[----:B---3--:R-:W-:-:S03]  /*c170*/  IMAD.IADD R127, R123, 0x1, R72 ;  /* 0x000000017b7f7824 */ /* 0x008fc600078e0248 */
[----:B------:R-:W3:Y:S01]  /*c180*/  MUFU.TANH R71, R71 ;  /* 0x0000004700477308 */ /* 0x000ee20000002400 */
[----:B------:R-:W-:Y:S01]  /*c190*/  IMAD.IADD R125, R87, 0x1, R72 ;  /* 0x00000001577d7824 */ /* 0x000fe200078e0248 */
[----:B012-4-:R-:W-:Y:S06]  /*c1a0*/  @!P6 BRA `(.L_x_13747) ;  /* 0x00000000005ce947 */ /* 0x017fec0003800000 */
        /* <DEDUP_REMOVED lines=13> */
.L_x_13749:
[----:B------:R-:W-:-:S05]  /*c280*/  IMAD.U32 R74, RZ, RZ, UR22 ;  /* 0x00000016ff4a7e24 */ /* 0x000fca000f8e00ff */
[----:B------:R-:W-:-:S13]  /*c290*/  ISETP.NE.AND P2, PT, R74, 0x1, PT ;  /* 0x000000014a00780c */ /* 0x000fda0003f45270 */
[----:B------:R-:W0:Y:S02]  /*c2a0*/  @P2 LDC.64 R32, c[0x0][0x9e8] ;  /* 0x00027a00ff202b82 */ /* 0x000e240000000a00 */
[----:B0-----:R-:W-:-:S05]  /*c2b0*/  @P2 IMAD.HI.U32 R32, R72, R32, RZ ;  /* 0x0000002048202227 */ /* 0x001fca00078e00ff */
[----:B------:R-:W-:-:S07]  /*c2c0*/  @P2 SHF.R.U32.HI R72, RZ, R33, R32 ;  /* 0x00000021ff482219 */ /* 0x000fce0000011620 */
.L_x_13750:
[----:B------:R-:W-:Y:S05]  /*c2d0*/  BSYNC B0 ;  /* 0x0000000000007941 */ /* 0x000fea0003800000 */
.L_x_13748:
[----:B------:R-:W-:-:S04]  /*c2e0*/  IMAD R33, R72, R74, -R79 ;  /* 0x0000004a48217224 */ /* 0x000fc800078e0a4f */
[----:B------:R-:W-:-:S05]  /*c2f0*/  IMAD R32, R16, -0x2, R33 ;  /* 0xfffffffe10207824 */ /* 0x000fca00078e0221 */
[----:B------:R-:W-:Y:S02]  /*c300*/  VIADDMNMX R125, R32, R74, R125, PT ;  /* 0x0000004a207d7246 */ /* 0x000fe4000380017d */
[----:B------:R-:W-:-:S07]  /*c310*/  VIMNMX R127, R127, R32, !PT ;  /* 0x000000207f7f7248 */ /* 0x000fce0007fe0100 */
.L_x_13747:
[----:B------:R-:W-:-:S04]  /*c320*/  ISETP.GT.AND P2, PT, R0, -0x1, PT ;  /* 0xffffffff0000780c */ /* 0x000fc80003f44270 */
[C---:B------:R-:W-:Y:S02]  /*c330*/  ISETP.GT.AND P4, PT, R127.reuse, RZ, P2 ;  /* 0x000000ff7f00720c */ /* 0x040fe40001784270 */
[----:B------:R-:W-:Y:S02]  /*c340*/  ISETP.GT.AND P5, PT, R127, 0x1, P2 ;  /* 0x000000017f00780c */ /* 0x000fe400017a4270 */
[C---:B------:R-:W-:Y:S02]  /*c350*/  ISETP.LT.OR P4, PT, R125.reuse, 0x1, P4 ;  /* 0x000000017d00780c */ /* 0x040fe40002781670 */
[----:B------:R-:W-:Y:S02]  /*c360*/  ISETP.LT.OR P5, PT, R125, 0x2, P5 ;  /* 0x000000027d00780c */ /* 0x000fe40002fa1670 */
[----:B------:R-:W-:Y:S02]  /*c370*/  FSEL R120, R4, -INF , !P4 ;  /* 0xff80000004787808 */ /* 0x000fe40006000000 */
[----:B------:R-:W-:Y:S01]  /*c380*/  FSEL R72, R9, -INF , !P5 ;  /* 0xff80000009487808 */ /* 0x000fe20006800000 */
[----:B------:R-:W0:Y:S01]  /*c390*/  SHFL.IDX PT, R4, R121, 0x1, 0x1c1f ;  /* 0x003c1f0079047f89 */ /* 0x000e2200000e0000 */
        /* <DEDUP_REMOVED lines=11> */
[----:B------:R-:W-:Y:S01]  /*c450*/  ISETP.GT.AND P5, PT, R127, 0x19, P2 ;  /* 0x000000197f00780c */ /* 0x000fe200017a4270 */
[----:B0-----:R-:W-:Y:S01]  /*c460*/  IMAD.IADD R11, R87, 0x1, R4 ;  /* 0x00000001570b7824 */ /* 0x001fe200078e0204 */
[----:B------:R-:W-:-:S02]  /*c470*/  ISETP.LT.OR P3, PT, R125, 0x12, P3 ;  /* 0x000000127d00780c */ /* 0x000fc40001f61670 */
[C---:B------:R-:W-:Y:S02]  /*c480*/  ISETP.LT.OR P4, PT, R125.reuse, 0x19, P4 ;  /* 0x000000197d00780c */ /* 0x040fe40002781670 */
[----:B------:R-:W-:Y:S02]  /*c490*/  ISETP.LT.OR P5, PT, R125, 0x1a, P5 ;  /* 0x0000001a7d00780c */ /* 0x000fe40002fa1670 */
[----:B------:R-:W-:Y:S02]  /*c4a0*/  FSEL R78, R21, -INF , !P3 ;  /* 0xff800000154e7808 */ /* 0x000fe40005800000 */
[----:B------:R-:W-:Y:S01]  /*c4b0*/  FSEL R80, R25, -INF , !P4 ;  /* 0xff80000019507808 */ /* 0x000fe20006000000 */
[----:B------:R-:W-:Y:S01]  /*c4c0*/  IMAD.IADD R25, R123, 0x1, R4 ;  /* 0x000000017b197824 */ /* 0x000fe200078e0204 */
        /* <DEDUP_REMOVED lines=87> */
.L_x_13753:
[----:B------:R-:W-:-:S05]  /*ca40*/  IMAD.U32 R31, RZ, RZ, UR22 ;  /* 0x00000016ff1f7e24 */ /* 0x000fca000f8e00ff */
[----:B------:R-:W-:-:S13]  /*ca50*/  ISETP.NE.AND P3, PT, R31, 0x1, PT ;  /* 0x000000011f00780c */ /* 0x000fda0003f65270 */
[----:B------:R-:W0:Y:S02]  /*ca60*/  @P3 LDC.64 R32, c[0x0][0x9e8] ;  /* 0x00027a00ff203b82 */ /* 0x000e240000000a00 */
[----:B0-----:R-:W-:-:S05]  /*ca70*/  @P3 IMAD.HI.U32 R32, R4, R32, RZ ;  /* 0x0000002004203227 */ /* 0x001fca00078e00ff */
[----:B------:R-:W-:-:S07]  /*ca80*/  @P3 SHF.R.U32.HI R4, RZ, R33, R32 ;  /* 0x00000021ff043219 */ /* 0x000fce0000011620 */
.L_x_13754:
[----:B------:R-:W-:Y:S05]  /*ca90*/  BSYNC B0 ;  /* 0x0000000000007941 */ /* 0x000fea0003800000 */
.L_x_13752:
[----:B------:R-:W-:-:S04]  /*caa0*/  IMAD R79, R4, R31, -R79 ;  /* 0x0000001f044f7224 */ /* 0x000fc800078e0a4f */
[----:B------:R-:W-:-:S05]  /*cab0*/  IMAD R4, R16, -0x2, R79 ;  /* 0xfffffffe10047824 */ /* 0x000fca00078e024f */
[----:B------:R-:W-:Y:S02]  /*cac0*/  VIADDMNMX R11, R4, R31, R11, PT ;  /* 0x0000001f040b7246 */ /* 0x000fe4000380010b */
[----:B------:R-:W-:-:S07]  /*cad0*/  VIMNMX R25, R25, R4, !PT ;  /* 0x0000000419197248 */ /* 0x000fce0007fe0100 */
.L_x_13751:
        /* <DEDUP_REMOVED lines=66> */
[----:B------:R-:W-:Y:S01]  /*cf00*/  ISETP.GT.AND P3, PT, R25, 0x29, P2 ;  /* 0x000000291900780c */ /* 0x000fe20001764270 */
[----:B------:R-:W1:Y:S03]  /*cf10*/  SHFL.BFLY PT, R4, R29, 0x2, 0x1f ;  /* 0x0c401f001d047f89 */ /* 0x000e6600000e0000 */
[----:B------:R-:W-:-:S02]  /*cf20*/  ISETP.LT.OR P3, PT, R11, 0x2a, P3 ;  /* 0x0000002a0b00780c */ /* 0x000fc40001f61670 */
[----:B-1----:R-:W-:-:S05]  /*cf30*/  FMNMX.FTZ R31, R29, R4, !PT ;  /* 0x000000041d1f7209 */ /* 0x002fca0007810000 */
[----:B------:R-:W1:Y:S02]  /*cf40*/  SHFL.BFLY PT, R4, R31, 0x1, 0x1f ;  /* 0x0c201f001f047f89 */ /* 0x000e6400000e0000 */
[----:B-1----:R-:W-:-:S04]  /*cf50*/  FMNMX.FTZ R4, R31, R4, !PT ;  /* 0x000000041f047209 */ /* 0x002fc80007810000 */
[C---:B------:R-:W-:Y:S01]  /*cf60*/  FSETP.NEU.FTZ.AND P5, PT, R4.reuse, -INF , PT ;  /* 0xff8000000400780b */ /* 0x040fe20003fbd000 */
[----:B0-----:R-:W-:-:S05]  /*cf70*/  FMUL.FTZ R13, R4, R43 ;  /* 0x0000002b040d7220 */ /* 0x001fca0000410000 */
[----:B------:R-:W-:-:S05]  /*cf80*/  FSEL R13, R13, RZ, P5 ;  /* 0x000000ff0d0d7208 */ /* 0x000fca0002800000 */
[-CC-:B------:R-:W-:Y:S01]  /*cf90*/  FFMA.FTZ R29, R72, R43.reuse, -R13.reuse ;  /* 0x0000002b481d7223 */ /* 0x180fe2000001080d */
[----:B------:R-:W-:Y:S01]  /*cfa0*/  FSEL R72, R6, -INF , !P4 ;  /* 0xff80000006487808 */ /* 0x000fe20006000000 */
        /* <DEDUP_REMOVED lines=12> */
[-CC-:B------:R-:W-:Y:S01]  /*d070*/  FFMA.FTZ R126, R126, R43.reuse, -R13.reuse ;  /* 0x0000002b7e7e7223 */ /* 0x180fe2000001080d */
[C---:B------:R-:W-:Y:S01]  /*d080*/  ISETP.GT.AND P3, PT, R25.reuse, 0x31, P2 ;  /* 0x000000311900780c */ /* 0x040fe20001764270 */
[--C-:B------:R-:W-:Y:S01]  /*d090*/  FFMA.FTZ R130, R130, R43, -R13.reuse ;  /* 0x0000002b82827223 */ /* 0x100fe2000001080d */
[----:B------:R-:W-:Y:S01]  /*d0a0*/  FMNMX.FTZ R35, R32, R35, !PT ;  /* 0x0000002320237209 */ /* 0x000fe20007810000 */
[-CC-:B------:R-:W-:Y:S01]  /*d0b0*/  FFMA.FTZ R12, R12, R43.reuse, -R13.reuse ;  /* 0x0000002b0c0c7223 */ /* 0x180fe2000001080d */
[----:B------:R-:W-:Y:S01]  /*d0c0*/  FSEL R76, R36, -INF , !P4 ;  /* 0xff800000244c7808 */ /* 0x000fe20006000000 */
[--C-:B------:R-:W-:Y:S01]  /*d0d0*/  FFMA.FTZ R36, R78, R43, -R13.reuse ;  /* 0x0000002b4e247223 */ /* 0x100fe2000001080d */
[----:B------:R-:W-:Y:S01]  /*d0e0*/  FMNMX.FTZ R35, R14, R35, !PT ;  /* 0x000000230e237209 */ /* 0x000fe20007810000 */
[--C-:B0-----:R-:W-:Y:S01]  /*d0f0*/  FFMA.FTZ R6, R80, R43, -R13.reuse ;  /* 0x0000002b50067223 */ /* 0x101fe2000001080d */
[----:B------:R-:W-:Y:S01]  /*d100*/  ISETP.GT.AND P4, PT, R25, 0x38, P2 ;  /* 0x000000381900780c */ /* 0x000fe20001784270 */
[----:B------:R-:W-:Y:S01]  /*d110*/  MUFU.EX2 R120, R120 ;  /* 0x0000007800787308 */ /* 0x000fe20000000800 */
[----:B------:R-:W-:Y:S01]  /*d120*/  FMNMX.FTZ R37, R20, R35, !PT ;  /* 0x0000002314257209 */ /* 0x000fe20007810000 */
[-CC-:B------:R-:W-:Y:S01]  /*d130*/  FFMA.FTZ R44, R44, R43.reuse, -R13.reuse ;  /* 0x0000002b2c2c7223 */ /* 0x180fe2000001080d */
[C---:B------:R-:W-:Y:S01]  /*d140*/  ISETP.LT.OR P3, PT, R11.reuse, 0x32, P3 ;  /* 0x000000320b00780c */ /* 0x040fe20001f61670 */
[--C-:B------:R-:W-:Y:S01]  /*d150*/  FFMA.FTZ R132, R132, R43, -R13.reuse ;  /* 0x0000002b84847223 */ /* 0x100fe2000001080d */
[----:B------:R-:W-:Y:S01]  /*d160*/  FMNMX.FTZ R37, R24, R37, !PT ;  /* 0x0000002518257209 */ /* 0x000fe20007810000 */
[--C-:B------:R-:W-:Y:S01]  /*d170*/  FFMA.FTZ R49, R144, R43, -R13.reuse ;  /* 0x0000002b90317223 */ /* 0x100fe2000001080d */
[----:B------:R-:W-:Y:S01]  /*d180*/  ISETP.LT.OR P4, PT, R11, 0x39, P4 ;  /* 0x000000390b00780c */ /* 0x000fe20002781670 */
[----:B------:R0:W-:Y:S01]  /*d190*/  MUFU.EX2 R35, R6 ;  /* 0x0000000600237308 */ /* 0x0001e20000000800 */
[----:B------:R-:W-:Y:S01]  /*d1a0*/  FMNMX.FTZ R37, R26, R37, !PT ;  /* 0x000000251a257209 */ /* 0x000fe20007810000 */
[-CC-:B------:R-:W-:Y:S01]  /*d1b0*/  FFMA.FTZ R53, R73, R43.reuse, -R13.reuse ;  /* 0x0000002b49357223 */ /* 0x180fe2000001080d */
[----:B------:R-:W-:Y:S01]  /*d1c0*/  FSEL R38, R38, -INF , !P3 ;  /* 0xff80000026267808 */ /* 0x000fe20005800000 */
[--C-:B------:R-:W-:Y:S01]  /*d1d0*/  FFMA.FTZ R15, R15, R43, -R13.reuse ;  /* 0x0000002b0f0f7223 */ /* 0x100fe2000001080d */
[----:B------:R-:W-:Y:S01]  /*d1e0*/  FMNMX.FTZ R37, R28, R37, !PT ;  /* 0x000000251c257209 */ /* 0x000fe20007810000 */
[--C-:B------:R-:W-:Y:S01]  /*d1f0*/  FFMA.FTZ R21, R21, R43, -R13.reuse ;  /* 0x0000002b15157223 */ /* 0x100fe2000001080d */
[----:B------:R-:W-:Y:S01]  /*d200*/  ISETP.GT.AND P3, PT, R25, 0x39, P2 ;  /* 0x000000391900780c */ /* 0x000fe20001764270 */
[----:B------:R-:W-:Y:S01]  /*d210*/  MUFU.EX2 R29, R29 ;  /* 0x0000001d001d7308 */ /* 0x000fe20000000800 */
[----:B------:R-:W-:Y:S01]  /*d220*/  FMNMX.FTZ R39, R30, R37, !PT ;  /* 0x000000251e277209 */ /* 0x000fe20007810000 */
[-CC-:B0-----:R-:W-:Y:S01]  /*d230*/  FFMA.FTZ R6, R84, R43.reuse, -R13.reuse ;  /* 0x0000002b54067223 */ /* 0x181fe2000001080d */
[----:B------:R-:W-:Y:S01]  /*d240*/  FSEL R40, R40, -INF , !P4 ;  /* 0xff80000028287808 */ /* 0x000fe20006000000 */
[----:B------:R-:W-:Y:S01]  /*d250*/  FFMA.FTZ R9, R9, R43, -R13 ;  /* 0x0000002b09097223 */ /* 0x000fe2000001080d */
        /* <DEDUP_REMOVED lines=8> */
[----:B------:R-:W-:Y:S01]  /*d2e0*/  FSEL R78, R42, -INF , !P3 ;  /* 0xff8000002a4e7808 */ /* 0x000fe20005800000 */
[----:B------:R-:W-:Y:S01]  /*d2f0*/  FFMA.FTZ R42, R82, R43, -R13 ;  /* 0x0000002b522a7223 */ /* 0x000fe2000001080d */
[----:B------:R-:W-:-:S02]  /*d300*/  ISETP.GT.AND P3, PT, R25, 0x41, P2 ;  /* 0x000000411900780c */ /* 0x000fc40001764270 */
[----:B------:R-:W-:Y:S02]  /*d310*/  FMNMX.FTZ R41, R38, R39, !PT ;  /* 0x0000002726297209 */ /* 0x000fe40007810000 */
[----:B------:R-:W-:Y:S01]  /*d320*/  FSEL R80, R46, -INF , !P4 ;  /* 0xff8000002e507808 */ /* 0x000fe20006000000 */
[----:B------:R-:W-:Y:S01]  /*d330*/  FFMA.FTZ R46, R86, R43, -R13 ;  /* 0x0000002b562e7223 */ /* 0x000fe2000001080d */
[----:B------:R-:W-:Y:S01]  /*d340*/  ISETP.GT.AND P4, PT, R25, 0x48, P2 ;  /* 0x000000481900780c */ /* 0x000fe20001784270 */
[----:B------:R-:W-:Y:S01]  /*d350*/  MUFU.EX2 R39, R122 ;  /* 0x0000007a00277308 */ /* 0x000fe20000000800 */
[C---:B------:R-:W-:Y:S02]  /*d360*/  ISETP.LT.OR P3, PT, R11.reuse, 0x42, P3 ;  /* 0x000000420b00780c */ /* 0x040fe40001f61670 */
[----:B------:R-:W-:Y:S02]  /*d370*/  FMNMX.FTZ R41, R40, R41, !PT ;  /* 0x0000002928297209 */ /* 0x000fe40007810000 */
[----:B------:R-:W-:-:S02]  /*d380*/  ISETP.LT.OR P4, PT, R11, 0x49, P4 ;  /* 0x000000490b00780c */ /* 0x000fc40002781670 */
[----:B------:R-:W-:Y:S01]  /*d390*/  FSEL R82, R47, -INF , !P3 ;  /* 0xff8000002f527808 */ /* 0x000fe20005800000 */
[----:B------:R-:W-:Y:S01]  /*d3a0*/  MUFU.EX2 R12, R12 ;  /* 0x0000000c000c7308 */ /* 0x000fe20000000800 */
[C---:B------:R-:W-:Y:S02]  /*d3b0*/  ISETP.GT.AND P3, PT, R25.reuse, 0x49, P2 ;  /* 0x000000491900780c */ /* 0x040fe40001764270 */
[----:B------:R-:W-:Y:S02]  /*d3c0*/  FMNMX.FTZ R41, R78, R41, !PT ;  /* 0x000000294e297209 */ /* 0x000fe40007810000 */
[----:B------:R-:W-:Y:S02]  /*d3d0*/  FSEL R48, R48, -INF , !P4 ;  /* 0xff80000030307808 */ /* 0x000fe40006000000 */
[----:B------:R-:W-:Y:S01]  /*d3e0*/  ISETP.GT.AND P4, PT, R25, 0x50, P2 ;  /* 0x000000501900780c */ /* 0x000fe20001784270 */
[----:B------:R-:W0:Y:S01]  /*d3f0*/  MUFU.EX2 R36, R36 ;  /* 0x0000002400247308 */ /* 0x000e220000000800 */
[----:B------:R-:W-:-:S02]  /*d400*/  ISETP.LT.OR P3, PT, R11, 0x4a, P3 ;  /* 0x0000004a0b00780c */ /* 0x000fc40001f61670 */
[----:B------:R-:W-:Y:S02]  /*d410*/  FMNMX.FTZ R41, R80, R41, !PT ;  /* 0x0000002950297209 */ /* 0x000fe40007810000 */
[----:B------:R-:W-:Y:S02]  /*d420*/  ISETP.LT.OR P4, PT, R11, 0x51, P4 ;  /* 0x000000510b00780c */ /* 0x000fe40002781670 */
[----:B------:R-:W-:Y:S01]  /*d430*/  FSEL R84, R50, -INF , !P3 ;  /* 0xff80000032547808 */ /* 0x000fe20005800000 */
[-CC-:B------:R-:W-:Y:S01]  /*d440*/  FFMA.FTZ R50, R124, R43.reuse, -R13.reuse ;  /* 0x0000002b7c327223 */ /* 0x180fe2000001080d */
[----:B------:R-:W-:Y:S01]  /*d450*/  ISETP.GT.AND P3, PT, R25, 0x51, P2 ;  /* 0x000000511900780c */ /* 0x000fe20001764270 */
[----:B------:R-:W-:Y:S01]  /*d460*/  FFMA.FTZ R124, R146, R43, -R13 ;  /* 0x0000002b927c7223 */ /* 0x000fe2000001080d */
[----:B------:R-:W-:Y:S01]  /*d470*/  FMNMX.FTZ R45, R82, R41, !PT ;  /* 0x00000029522d7209 */ /* 0x000fe20007810000 */
[----:B------:R-:W1:Y:S01]  /*d480*/  MUFU.EX2 R42, R42 ;  /* 0x0000002a002a7308 */ /* 0x000e620000000800 */
[----:B------:R-:W-:-:S02]  /*d490*/  FSEL R52, R52, -INF , !P4 ;  /* 0xff80000034347808 */ /* 0x000fc40006000000 */
[----:B------:R-:W-:Y:S02]  /*d4a0*/  ISETP.GT.AND P4, PT, R25, 0x58, P2 ;  /* 0x000000581900780c */ /* 0x000fe40001784270 */
[C---:B------:R-:W-:Y:S02]  /*d4b0*/  ISETP.LT.OR P3, PT, R11.reuse, 0x52, P3 ;  /* 0x000000520b00780c */ /* 0x040fe40001f61670 */
[----:B------:R-:W-:Y:S01]  /*d4c0*/  FMNMX.FTZ R45, R48, R45, !PT ;  /* 0x0000002d302d7209 */ /* 0x000fe20007810000 */
[----:B------:R2:W-:Y:S01]  /*d4d0*/  MUFU.EX2 R41, R126 ;  /* 0x0000007e00297308 */ /* 0x0005e20000000800 */
[----:B------:R-:W-:Y:S02]  /*d4e0*/  ISETP.LT.OR P4, PT, R11, 0x59, P4 ;  /* 0x000000590b00780c */ /* 0x000fe40002781670 */
[----:B------:R-:W-:Y:S01]  /*d4f0*/  FSEL R86, R54, -INF , !P3 ;  /* 0xff80000036567808 */ /* 0x000fe20005800000 */
[--C-:B------:R-:W-:Y:S01]  /*d500*/  FFMA.FTZ R54, R128, R43, -R13.reuse ;  /* 0x0000002b80367223 */ /* 0x100fe2000001080d */
[----:B------:R-:W-:Y:S01]  /*d510*/  FMNMX.FTZ R45, R84, R45, !PT ;  /* 0x0000002d542d7209 */ /* 0x000fe20007810000 */
[-CC-:B------:R-:W-:Y:S01]  /*d520*/  FFMA.FTZ R128, R56, R43.reuse, -R13.reuse ;  /* 0x0000002b38807223 */ /* 0x180fe2000001080d */
[----:B------:R-:W-:Y:S01]  /*d530*/  ISETP.GT.AND P3, PT, R25, 0x59, P2 ;  /* 0x000000591900780c */ /* 0x000fe20001764270 */
[-CC-:B------:R-:W-:Y:S01]  /*d540*/  FFMA.FTZ R56, R27, R43.reuse, -R13.reuse ;  /* 0x0000002b1b387223 */ /* 0x180fe2000001080d */
[----:B------:R-:W-:Y:S01]  /*d550*/  FSEL R58, R58, -INF , !P4 ;  /* 0xff8000003a3a7808 */ /* 0x000fe20006000000 */
[----:B--2---:R-:W-:Y:S01]  /*d560*/  FFMA.FTZ R126, R150, R43, -R13 ;  /* 0x0000002b967e7223 */ /* 0x004fe2000001080d */
[----:B------:R-:W-:Y:S01]  /*d570*/  FMNMX.FTZ R45, R52, R45, !PT ;  /* 0x0000002d342d7209 */ /* 0x000fe20007810000 */
[----:B------:R-:W2:Y:S01]  /*d580*/  MUFU.EX2 R46, R46 ;  /* 0x0000002e002e7308 */ /* 0x000ea20000000800 */
[----:B------:R-:W-:Y:S01]  /*d590*/  ISETP.GT.AND P4, PT, R25, 0x60, P2 ;  /* 0x000000601900780c */ /* 0x000fe20001784270 */
[----:B------:R-:W-:Y:S01]  /*d5a0*/  IMAD.U32 R27, RZ, RZ, UR25 ;  /* 0x00000019ff1b7e24 */ /* 0x000fe2000f8e00ff */
[----:B------:R-:W-:Y:S01]  /*d5b0*/  ISETP.LT.OR P3, PT, R11, 0x5a, P3 ;  /* 0x0000005a0b00780c */ /* 0x000fe20001f61670 */
[----:B------:R-:W-:Y:S01]  /*d5c0*/  UMOV UR25, UR37 ;  /* 0x0000002500197c82 */ /* 0x000fe20008000000 */
[----:B------:R-:W-:-:S02]  /*d5d0*/  FMNMX.FTZ R45, R86, R45, !PT ;  /* 0x0000002d562d7209 */ /* 0x000fc40007810000 */
[----:B------:R-:W-:Y:S01]  /*d5e0*/  ISETP.LT.OR P4, PT, R11, 0x61, P4 ;  /* 0x000000610b00780c */ /* 0x000fe20002781670 */
[----:B------:R-:W4:Y:S01]  /*d5f0*/  MUFU.EX2 R50, R50 ;  /* 0x0000003200327308 */ /* 0x000f220000000800 */
[----:B------:R-:W-:Y:S02]  /*d600*/  FSEL R60, R60, -INF , !P3 ;  /* 0xff8000003c3c7808 */ /* 0x000fe40005800000 */
[----:B------:R-:W-:Y:S02]  /*d610*/  ISETP.GT.AND P3, PT, R25, 0x61, P2 ;  /* 0x000000611900780c */ /* 0x000fe40001764270 */
[----:B------:R-:W-:Y:S02]  /*d620*/  FMNMX.FTZ R45, R58, R45, !PT ;  /* 0x0000002d3a2d7209 */ /* 0x000fe40007810000 */
[----:B------:R-:W-:Y:S01]  /*d630*/  FSEL R122, R61, -INF , !P4 ;  /* 0xff8000003d7a7808 */ /* 0x000fe20006000000 */
[----:B------:R-:W-:Y:S01]  /*d640*/  MUFU.EX2 R54, R54 ;  /* 0x0000003600367308 */ /* 0x000fe20000000800 */
[----:B------:R-:W-:-:S02]  /*d650*/  ISETP.GT.AND P4, PT, R25, 0x68, P2 ;  /* 0x000000681900780c */ /* 0x000fc40001784270 */
[C---:B------:R-:W-:Y:S02]  /*d660*/  ISETP.LT.OR P3, PT, R11.reuse, 0x62, P3 ;  /* 0x000000620b00780c */ /* 0x040fe40001f61670 */
[----:B------:R-:W-:Y:S02]  /*d670*/  FMNMX.FTZ R47, R60, R45, !PT ;  /* 0x0000002d3c2f7209 */ /* 0x000fe40007810000 */
[----:B------:R-:W-:Y:S01]  /*d680*/  ISETP.LT.OR P4, PT, R11, 0x69, P4 ;  /* 0x000000690b00780c */ /* 0x000fe20002781670 */
[----:B------:R5:W-:Y:S01]  /*d690*/  MUFU.EX2 R45, R130 ;  /* 0x00000082002d7308 */ /* 0x000be20000000800 */
[----:B------:R-:W-:Y:S02]  /*d6a0*/  FSEL R62, R62, -INF , !P3 ;  /* 0xff8000003e3e7808 */ /* 0x000fe40005800000 */
[----:B------:R-:W-:Y:S02]  /*d6b0*/  ISETP.GT.AND P3, PT, R25, 0x69, P2 ;  /* 0x000000691900780c */ /* 0x000fe40001764270 */
[----:B------:R-:W-:-:S02]  /*d6c0*/  FMNMX.FTZ R47, R122, R47, !PT ;  /* 0x0000002f7a2f7209 */ /* 0x000fc40007810000 */
[----:B------:R-:W-:Y:S01]  /*d6d0*/  FSEL R64, R64, -INF , !P4 ;  /* 0xff80000040407808 */ /* 0x000fe20006000000 */
[----:B------:R-:W4:Y:S01]  /*d6e0*/  MUFU.EX2 R44, R44 ;  /* 0x0000002c002c7308 */ /* 0x000f220000000800 */
[----:B------:R-:W-:Y:S01]  /*d6f0*/  ISETP.GT.AND P4, PT, R25, 0x70, P2 ;  /* 0x000000701900780c */ /* 0x000fe20001784270 */
[----:B-----5:R-:W-:Y:S01]  /*d700*/  FFMA.FTZ R130, R142, R43, -R13 ;  /* 0x0000002b8e827223 */ /* 0x020fe2000001080d */
[C---:B------:R-:W-:Y:S02]  /*d710*/  ISETP.LT.OR P3, PT, R11.reuse, 0x6a, P3 ;  /* 0x0000006a0b00780c */ /* 0x040fe40001f61670 */
[----:B------:R-:W-:Y:S02]  /*d720*/  FMNMX.FTZ R47, R62, R47, !PT ;  /* 0x0000002f3e2f7209 */ /* 0x000fe40007810000 */
[----:B------:R-:W-:Y:S01]  /*d730*/  ISETP.LT.OR P4, PT, R11, 0x71, P4 ;  /* 0x000000710b00780c */ /* 0x000fe20002781670 */
[----:B------:R-:W-:Y:S01]  /*d740*/  MUFU.EX2 R132, R132 ;  /* 0x0000008400847308 */ /* 0x000fe20000000800 */
[----:B------:R-:W-:-:S02]  /*d750*/  FSEL R66, R66, -INF , !P3 ;  /* 0xff80000042427808 */ /* 0x000fc40005800000 */
[C---:B------:R-:W-:Y:S02]  /*d760*/  ISETP.GT.AND P3, PT, R25.reuse, 0x71, P2 ;  /* 0x000000711900780c */ /* 0x040fe40001764270 */
[----:B------:R-:W-:Y:S02]  /*d770*/  FMNMX.FTZ R47, R64, R47, !PT ;  /* 0x0000002f402f7209 */ /* 0x000fe40007810000 */
[----:B------:R-:W-:Y:S01]  /*d780*/  FSEL R68, R68, -INF , !P4 ;  /* 0xff80000044447808 */ /* 0x000fe20006000000 */
[----:B------:R-:W-:Y:S01]  /*d790*/  MUFU.EX2 R128, R128 ;  /* 0x0000008000807308 */ /* 0x000fe20000000800 */
[----:B------:R-:W-:Y:S02]  /*d7a0*/  ISETP.GT.AND P4, PT, R25, 0x78, P2 ;  /* 0x000000781900780c */ /* 0x000fe40001784270 */
[----:B------:R-:W-:Y:S02]  /*d7b0*/  ISETP.LT.OR P3, PT, R11, 0x72, P3 ;  /* 0x000000720b00780c */ /* 0x000fe40001f61670 */
[----:B------:R-:W-:-:S02]  /*d7c0*/  FMNMX.FTZ R47, R66, R47, !PT ;  /* 0x0000002f422f7209 */ /* 0x000fc40007810000 */
[----:B------:R-:W-:Y:S01]  /*d7d0*/  ISETP.GT.AND P2, PT, R25, 0x79, P2 ;  /* 0x000000791900780c */ /* 0x000fe20001744270 */
[-CC-:B------:R-:W-:Y:S01]  /*d7e0*/  FFMA.FTZ R25, R134, R43.reuse, -R13.reuse ;  /* 0x0000002b86197223 */ /* 0x180fe2000001080d */
[----:B------:R-:W-:Y:S01]  /*d7f0*/  ISETP.LT.OR P4, PT, R11, 0x79, P4 ;  /* 0x000000790b00780c */ /* 0x000fe20002781670 */
[--C-:B------:R-:W-:Y:S01]  /*d800*/  FFMA.FTZ R134, R136, R43, -R13.reuse ;  /* 0x0000002b88867223 */ /* 0x100fe2000001080d */
[----:B------:R-:W-:Y:S01]  /*d810*/  FSEL R69, R69, -INF , !P3 ;  /* 0xff80000045457808 */ /* 0x000fe20005800000 */
[----:B------:R-:W-:Y:S01]  /*d820*/  MUFU.EX2 R130, R130 ;  /* 0x0000008200827308 */ /* 0x000fe20000000800 */
[----:B------:R-:W-:Y:S01]  /*d830*/  FMNMX.FTZ R6, R68, R47, !PT ;  /* 0x0000002f44067209 */ /* 0x000fe20007810000 */
[----:B------:R-:W-:Y:S01]  /*d840*/  FFMA.FTZ R47, R140, R43, -R13 ;  /* 0x0000002b8c2f7223 */ /* 0x000fe2000001080d */
[----:B------:R-:W-:Y:S02]  /*d850*/  ISETP.LT.OR P2, PT, R11, 0x7a, P2 ;  /* 0x0000007a0b00780c */ /* 0x000fe40001741670 */
[----:B------:R-:W-:-:S02]  /*d860*/  FSEL R70, R70, -INF , !P4 ;  /* 0xff80000046467808 */ /* 0x000fc40006000000 */
[----:B------:R-:W-:Y:S01]  /*d870*/  FMNMX.FTZ R11, R69, R6, !PT ;  /* 0x00000006450b7209 */ /* 0x000fe20007810000 */
[----:B------:R-:W-:Y:S01]  /*d880*/  MUFU.EX2 R25, R25 ;  /* 0x0000001900197308 */ /* 0x000fe20000000800 */
[----:B---3--:R-:W-:Y:S02]  /*d890*/  FSEL R136, R71, -INF , !P2 ;  /* 0xff80000047887808 */ /* 0x008fe40005000000 */
[----:B------:R-:W-:Y:S02]  /*d8a0*/  FMNMX.FTZ R11, R70, R11, !PT ;  /* 0x0000000b460b7209 */ /* 0x000fe40007810000 */
[----:B------:R-:W-:Y:S02]  /*d8b0*/  @!P1 LEA R27, R27, UR45, 0x3 ;  /* 0x0000002d1b1b9c11 */ /* 0x000fe4000f8e18ff */
[----:B------:R-:W-:Y:S01]  /*d8c0*/  FMNMX.FTZ R6, R136, R11, !PT ;  /* 0x0000000b88067209 */ /* 0x000fe20007810000 */
[----:B------:R-:W-:Y:S01]  /*d8d0*/  MUFU.EX2 R134, R134 ;  /* 0x0000008600867308 */ /* 0x000fe20000000800 */
[----:B0-----:R-:W-:Y:S01]  /*d8e0*/  F2FP.F16.F32.PACK_AB R144, R36, R33 ;  /* 0x000000212490723e */ /* 0x001fe200000000ff */
[----:B------:R-:W-:Y:S01]  /*d8f0*/  @!P1 VIADD R27, R27, 0x16860 ;  /* 0x000168601b1b9836 */ /* 0x000fe20000000000 */
[----:B------:R-:W-:Y:S01]  /*d900*/  F2FP.F16.F32.PACK_AB R150, R12, R31 ;  /* 0x0000001f0c96723e */ /* 0x000fe200000000ff */
[----:B------:R-:W0:Y:S01]  /*d910*/  SHFL.BFLY PT, R51, R6, 0x2, 0x1f ;  /* 0x0c401f0006337f89 */ /* 0x000e2200000e0000 */
[----:B-1----:R-:W-:-:S02]  /*d920*/  F2FP.F16.F32.PACK_AB R146, R42, R35 ;  /* 0x000000232a92723e */ /* 0x002fc400000000ff */
[----:B------:R-:W-:Y:S01]  /*d930*/  @!P1 PRMT R27, RZ, 0x654, R27 ;  /* 0x00000654ff1b9816 */ /* 0x000fe2000000001b */
[----:B------:R1:W-:Y:S01]  /*d940*/  MUFU.EX2 R11, R138 ;  /* 0x0000008a000b7308 */ /* 0x0003e20000000800 */
[----:B--2---:R-:W-:Y:S02]  /*d950*/  F2FP.F16.F32.PACK_AB R140, R46, R37 ;  /* 0x000000252e8c723e */ /* 0x004fe400000000ff */
[----:B------:R2:W-:Y:S01]  /*d960*/  @!P1 SYNCS.ARRIVE.TRANS64.RED.A1T0 RZ, [R27+URZ], RZ ;  /* 0x000000ff1bff99a7 */ /* 0x0005e2000810043f */
[----:B----4-:R-:W-:-:S04]  /*d970*/  F2FP.F16.F32.PACK_AB R142, R50, R39 ;  /* 0x00000027328e723e */ /* 0x010fc800000000ff */
[----:B------:R-:W-:Y:S01]  /*d980*/  MUFU.EX2 R47, R47 ;  /* 0x0000002f002f7308 */ /* 0x000fe20000000800 */
[----:B-1----:R-:W-:-:S05]  /*d990*/  FSEL R138, R4, RZ, P5 ;  /* 0x000000ff048a7208 */ /* 0x002fca0002800000 */
[----:B------:R-:W-:Y:S02]  /*d9a0*/  FADD.FTZ R138, -R138, R5 ;  /* 0x000000058a8a7221 */ /* 0x000fe40000010100 */
[----:B------:R-:W-:Y:S02]  /*d9b0*/  MUFU.EX2 R49, R49 ;  /* 0x0000003100317308 */ /* 0x000fe40000000800 */
[----:B------:R-:W-:Y:S01]  /*d9c0*/  FMUL.FTZ R5, R138, R43 ;  /* 0x0000002b8a057220 */ /* 0x000fe20000410000 */
[----:B------:R-:W-:Y:S02]  /*d9d0*/  F2FP.F16.F32.PACK_AB R138, R45, R44 ;  /* 0x0000002c2d8a723e */ /* 0x000fe400000000ff */
[----:B0-----:R-:W-:Y:S01]  /*d9e0*/  FMNMX.FTZ R55, R6, R51, !PT ;  /* 0x0000003306377209 */ /* 0x001fe20007810000 */
[----:B------:R-:W-:Y:S01]  /*d9f0*/  FFMA.FTZ R51, R148, R43, -R13 ;  /* 0x0000002b94337223 */ /* 0x000fe2000001080d */
[----:B------:R-:W-:Y:S01]  /*da00*/  F2FP.F16.F32.PACK_AB R148, R29, R120 ;  /* 0x000000781d94723e */ /* 0x000fe200000000ff */
[----:B------:R-:W0:Y:S02]  /*da10*/  MUFU.EX2 R5, R5 ;  /* 0x0000000500057308 */ /* 0x000e240000000800 */
[----:B------:R-:W1:Y:S06]  /*da20*/  SHFL.BFLY PT, R6, R55, 0x1, 0x1f ;  /* 0x0c201f0037067f89 */ /* 0x000e6c00000e0000 */
[----:B------:R-:W-:Y:S08]  /*da30*/  MUFU.EX2 R124, R124 ;  /* 0x0000007c007c7308 */ /* 0x000ff00000000800 */
[----:B------:R-:W-:Y:S01]  /*da40*/  MUFU.EX2 R51, R51 ;  /* 0x0000003300337308 */ /* 0x000fe20000000800 */
[-C--:B0-----:R-:W-:Y:S01]  /*da50*/  FMUL.FTZ R88, R88, R5.reuse ;  /* 0x0000000558587220 */ /* 0x081fe20000410000 */
        /* <DEDUP_REMOVED lines=8> */
[----:B-1----:R-:W-:Y:S01]  /*dae0*/  FMNMX.FTZ R6, R55, R6, !PT ;  /* 0x0000000637067209 */ /* 0x002fe20007810000 */
        /* <DEDUP_REMOVED lines=11> */
[----:B------:R-:W-:-:S02]  /*dba0*/  FMUL.FTZ R117, R117, R5 ;  /* 0x0000000575757220 */ /* 0x000fc40000410000 */
[----:B------:R-:W-:Y:S01]  /*dbb0*/  MUFU.EX2 R15, R15 ;  /* 0x0000000f000f7308 */ /* 0x000fe20000000800 */
[--C-:B------:R-:W-:Y:S01]  /*dbc0*/  FFMA.FTZ R141, R28, R43, -R13.reuse ;  /* 0x0000002b1c8d7223 */ /* 0x100fe2000001080d */
[----:B------:R-:W-:Y:S01]  /*dbd0*/  FFMA.FTZ R28, R5, R3, R120 ;  /* 0x00000003051c7223 */ /* 0x000fe20000010078 */
[-CC-:B------:R-:W-:Y:S01]  /*dbe0*/  FFMA.FTZ R151, R10, R43.reuse, -R13.reuse ;  /* 0x0000002b0a977223 */ /* 0x180fe2000001080d */
[-CC-:B------:R-:W-:Y:S01]  /*dbf0*/  FFMA.FTZ R10, R20, R43.reuse, -R13.reuse ;  /* 0x0000002b140a7223 */ /* 0x180fe2000001080d */
[-CC-:B------:R-:W-:Y:S01]  /*dc00*/  FFMA.FTZ R20, R30, R43.reuse, -R13.reuse ;  /* 0x0000002b1e147223 */ /* 0x180fe2000001080d */
[----:B------:R-:W-:Y:S01]  /*dc10*/  FADD.FTZ R28, R29, R28 ;  /* 0x0000001c1d1c7221 */ /* 0x000fe20000010000 */
[-CC-:B------:R-:W-:Y:S01]  /*dc20*/  FFMA.FTZ R149, R8, R43.reuse, -R13.reuse ;  /* 0x0000002b08957223 */ /* 0x180fe2000001080d */
[-CC-:B------:R-:W-:Y:S01]  /*dc30*/  FFMA.FTZ R8, R32, R43.reuse, -R13.reuse ;  /* 0x0000002b20087223 */ /* 0x180fe2000001080d */
[-CC-:B------:R-:W-:Y:S01]  /*dc40*/  FFMA.FTZ R72, R72, R43.reuse, -R13.reuse ;  /* 0x0000002b48487223 */ /* 0x180fe2000001080d */
[----:B------:R-:W-:Y:S01]  /*dc50*/  FADD.FTZ R3, R31, R28 ;  /* 0x0000001c1f037221 */ /* 0x000fe20000010000 */
[----:B------:R-:W-:Y:S01]  /*dc60*/  FSEL R28, R6, RZ, P2 ;  /* 0x000000ff061c7208 */ /* 0x000fe20001000000 */
[----:B------:R-:W-:Y:S01]  /*dc70*/  MUFU.EX2 R151, R151 ;  /* 0x0000009700977308 */ /* 0x000fe20000000800 */
[-C--:B------:R-:W-:Y:S01]  /*dc80*/  FFMA.FTZ R145, R14, R43.reuse, -R13 ;  /* 0x0000002b0e917223 */ /* 0x080fe2000001080d */
[----:B------:R-:W-:Y:S01]  /*dc90*/  FADD.FTZ R30, R12, R3 ;  /* 0x000000030c1e7221 */ /* 0x000fe20000010000 */
[-CC-:B------:R-:W-:Y:S01]  /*dca0*/  FFMA.FTZ R143, R34, R43.reuse, -R13.reuse ;  /* 0x0000002b228f7223 */ /* 0x180fe2000001080d */
[-CC-:B------:R-:W-:Y:S01]  /*dcb0*/  FFMA.FTZ R147, R24, R43.reuse, -R13.reuse ;  /* 0x0000002b18937223 */ /* 0x180fe2000001080d */
[-C--:B------:R-:W-:Y:S01]  /*dcc0*/  FFMA.FTZ R14, R26, R43.reuse, -R13 ;  /* 0x0000002b1a0e7223 */ /* 0x080fe2000001080d */
[----:B------:R-:W-:Y:S01]  /*dcd0*/  FADD.FTZ R3, R33, R30 ;  /* 0x0000001e21037221 */ /* 0x000fe20000010000 */
[----:B------:R-:W-:Y:S01]  /*dce0*/  FADD.FTZ R30, -R28, R7 ;  /* 0x000000071c1e7221 */ /* 0x000fe20000010100 */
[----:B------:R-:W-:Y:S01]  /*dcf0*/  MUFU.EX2 R72, R72 ;  /* 0x0000004800487308 */ /* 0x000fe20000000800 */
[-C--:B------:R-:W-:Y:S01]  /*dd00*/  FFMA.FTZ R26, R38, R43.reuse, -R13 ;  /* 0x0000002b261a7223 */ /* 0x080fe2000001080d */
[----:B------:R-:W-:Y:S01]  /*dd10*/  FADD.FTZ R32, R36, R3 ;  /* 0x0000000324207221 */ /* 0x000fe20000010000 */
[-C--:B------:R-:W-:Y:S01]  /*dd20*/  FMUL.FTZ R7, R30, R43.reuse ;  /* 0x0000002b1e077220 */ /* 0x080fe20000410000 */
[-CC-:B------:R-:W-:Y:S01]  /*dd30*/  FFMA.FTZ R24, R74, R43.reuse, -R13.reuse ;  /* 0x0000002b4a187223 */ /* 0x180fe2000001080d */
[-CC-:B------:R-:W-:Y:S01]  /*dd40*/  FFMA.FTZ R137, R76, R43.reuse, -R13.reuse ;  /* 0x0000002b4c897223 */ /* 0x180fe2000001080d */
[----:B------:R-:W-:Y:S01]  /*dd50*/  FADD.FTZ R3, R35, R32 ;  /* 0x0000002023037221 */ /* 0x000fe20000010000 */
[-CC-:B------:R-:W-:Y:S01]  /*dd60*/  FFMA.FTZ R139, R40, R43.reuse, -R13.reuse ;  /* 0x0000002b288b7223 */ /* 0x180fe2000001080d */
        /* <DEDUP_REMOVED lines=21> */
[-C--:B------:R-:W-:Y:S01]  /*dec0*/  FFMA.FTZ R70, R70, R43.reuse, -R13 ;  /* 0x0000002b46467223 */ /* 0x080fe2000001080d */
[----:B------:R-:W-:Y:S01]  /*ded0*/  FADD.FTZ R3, R41, R34 ;  /* 0x0000002229037221 */ /* 0x000fe20000010000 */
[----:B------:R-:W-:Y:S01]  /*dee0*/  ISETP.GT.AND P2, PT, R0, UR43, PT ;  /* 0x0000002b00007c0c */ /* 0x000fe2000bf44270 */
[----:B------:R-:W3:Y:S01]  /*def0*/  MUFU.EX2 R145, R145 ;  /* 0x0000009100917308 */ /* 0x000ee20000000800 */
[----:B0-----:R-:W-:Y:S01]  /*df00*/  FFMA.FTZ R32, R7, R2, R72 ;  /* 0x0000000207207223 */ /* 0x001fe20000010048 */
[----:B--2---:R-:W-:Y:S01]  /*df10*/  FADD.FTZ R27, R54, R3 ;  /* 0x00000003361b7221 */ /* 0x004fe20000010000 */
[----:B------:R-:W-:Y:S01]  /*df20*/  FFMA.FTZ R2, R84, R43, -R13 ;  /* 0x0000002b54027223 */ /* 0x000fe2000001080d */
[----:B------:R-:W-:Y:S01]  /*df30*/  FMUL.FTZ R90, R90, R7 ;  /* 0x000000075a5a7220 */ /* 0x000fe20000410000 */
[----:B------:R-:W-:Y:S01]  /*df40*/  FADD.FTZ R34, R149, R32 ;  /* 0x0000002095227221 */ /* 0x000fe20000010000 */
[----:B------:R-:W-:Y:S01]  /*df50*/  FADD.FTZ R38, R44, R27 ;  /* 0x0000001b2c267221 */ /* 0x000fe20000010000 */
[-CC-:B------:R-:W-:Y:S01]  /*df60*/  FFMA.FTZ R32, R86, R43.reuse, -R13.reuse ;  /* 0x0000002b56207223 */ /* 0x180fe2000001080d */
[----:B------:R-:W0:Y:S01]  /*df70*/  MUFU.EX2 R10, R10 ;  /* 0x0000000a000a7308 */ /* 0x000e220000000800 */
[----:B------:R-:W-:Y:S01]  /*df80*/  FADD.FTZ R3, R151, R34 ;  /* 0x0000002297037221 */ /* 0x000fe20000010000 */
[----:B------:R-:W-:Y:S01]  /*df90*/  FADD.FTZ R27, R45, R38 ;  /* 0x000000262d1b7221 */ /* 0x000fe20000010000 */
[----:B------:R-:W-:Y:S01]  /*dfa0*/  FFMA.FTZ R13, R136, R43, -R13 ;  /* 0x0000002b880d7223 */ /* 0x000fe2000001080d */
[-C--:B------:R-:W-:Y:S01]  /*dfb0*/  FMUL.FTZ R91, R91, R7.reuse ;  /* 0x000000075b5b7220 */ /* 0x080fe20000410000 */
[----:B-1----:R-:W-:Y:S01]  /*dfc0*/  FADD.FTZ R34, R8, R3 ;  /* 0x0000000308227221 */ /* 0x002fe20000010000 */
[----:B------:R-:W-:Y:S01]  /*dfd0*/  FADD.FTZ R38, R132, R27 ;  /* 0x0000001b84267221 */ /* 0x000fe20000010000 */
[-C--:B------:R-:W-:Y:S01]  /*dfe0*/  FMUL.FTZ R94, R94, R7.reuse ;  /* 0x000000075e5e7220 */ /* 0x080fe20000410000 */
[----:B------:R-:W1:Y:S01]  /*dff0*/  MUFU.EX2 R147, R147 ;  /* 0x0000009300937308 */ /* 0x000e620000000800 */
[----:B---3--:R-:W-:Y:S01]  /*e000*/  FADD.FTZ R3, R145, R34 ;  /* 0x0000002291037221 */ /* 0x008fe20000010000 */
        /* <DEDUP_REMOVED lines=26> */
[----:B------:R-:W-:Y:S01]  /*e1b0*/  FMUL.FTZ R119, R119, R7 ;  /* 0x0000000777777220 */ /* 0x000fe20000410000 */
[----:B------:R-:W-:Y:S01]  /*e1c0*/  F2FP.F16.F32.PACK_AB R136, R54, R41 ;  /* 0x000000293688723e */ /* 0x000fe200000000ff */
[----:B------:R-:W-:Y:S01]  /*e1d0*/  FADD.FTZ R36, R124, R27 ;  /* 0x0000001b7c247221 */ /* 0x000fe20000010000 */
[----:B------:R-:W-:Y:S01]  /*e1e0*/  F2FP.F16.F32.PACK_AB R132, R25, R132 ;  /* 0x000000841984723e */ /* 0x000fe200000000ff */
[----:B------:R-:W2:Y:S01]  /*e1f0*/  MUFU.EX2 R143, R143 ;  /* 0x0000008f008f7308 */ /* 0x000ea20000000800 */
[----:B0-----:R-:W-:Y:S01]  /*e200*/  FADD.FTZ R3, R141, R34 ;  /* 0x000000228d037221 */ /* 0x001fe20000010000 */
[----:B------:R-:W-:Y:S01]  /*e210*/  FADD.FTZ R27, R51, R36 ;  /* 0x00000024331b7221 */ /* 0x000fe20000010000 */
[----:B------:R-:W-:Y:S01]  /*e220*/  F2FP.F16.F32.PACK_AB R128, R47, R128 ;  /* 0x000000802f80723e */ /* 0x000fe200000000ff */
[----:B------:R-:W-:Y:S01]  /*e230*/  VIADD R0, R0, 0xffffffff ;  /* 0xffffffff00007836 */ /* 0x000fe20000000000 */
[----:B------:R-:W-:Y:S01]  /*e240*/  F2FP.F16.F32.PACK_AB R130, R49, R130 ;  /* 0x000000823182723e */ /* 0x000fe200000000ff */
[----:B------:R-:W-:Y:S01]  /*e250*/  FADD.FTZ R36, R126, R27 ;  /* 0x0000001b7e247221 */ /* 0x000fe20000010000 */
[----:B------:R-:W-:Y:S01]  /*e260*/  F2FP.F16.F32.PACK_AB R124, R51, R124 ;  /* 0x0000007c337c723e */ /* 0x000fe200000000ff */
[----:B------:R-:W0:Y:S01]  /*e270*/  MUFU.EX2 R24, R24 ;  /* 0x0000001800187308 */ /* 0x000e220000000800 */
[----:B-1----:R-:W-:Y:S01]  /*e280*/  FADD.FTZ R34, R20, R3 ;  /* 0x0000000314227221 */ /* 0x002fe20000010000 */
        /* <DEDUP_REMOVED lines=8> */
[----:B------:R-:W-:Y:S01]  /*e310*/  F2FP.F16.F32.PACK_AB R145, R10, R145 ;  /* 0x000000910a91723e */ /* 0x000fe200000000ff */
[----:B------:R-:W-:Y:S01]  /*e320*/  IMAD.MOV.U32 R7, RZ, RZ, R6 ;  /* 0x000000ffff077224 */ /* 0x000fe200078e0006 */
[----:B------:R-:W-:-:S02]  /*e330*/  F2FP.F16.F32.PACK_AB R147, R14, R147 ;  /* 0x000000930e93723e */ /* 0x000fc400000000ff */
[----:B------:R-:W-:Y:S02]  /*e340*/  F2FP.F16.F32.PACK_AB R141, R20, R141 ;  /* 0x0000008d148d723e */ /* 0x000fe400000000ff */
        /* <DEDUP_REMOVED lines=59> */
[----:B------:R-:W-:Y:S06]  /*e700*/  @P2 BRA `(.L_x_13755) ;  /* 0xffffffc800bc2947 */ /* 0x000fec000383ffff */
.L_x_13738:
[----:B------:R-:W-:Y:S06]  /*e710*/  BAR.ARV 0x8, 0x200 ;  /* 0x0208000000007b1d */ /* 0x000fec0000002000 */
[----:B------:R-:W-:Y:S05]  /*e720*/  @!P0 BRA `(.L_x_13756) ;  /* 0x0000000000048947 */ /* 0x000fea0003800000 */
[----:B------:R-:W-:Y:S01]  /*e730*/  BPT.TRAP 0x1 ;  /* 0x000000040000795c */ /* 0x000fe20000300000 */
.L_x_13756:
[----:B------:R-:W-:Y:S01]  /*e740*/  ULEA UR5, UR37, UR45, 0x3 ;  /* 0x0000002d25057291 */ /* 0x000fe2000f8e183f */
[----:B------:R-:W-:-:S05]  /*e750*/  IMAD.U32 R0, RZ, RZ, UR46 ;  /* 0x0000002eff007e24 */ /* 0x000fca000f8e00ff */
[----:B------:R-:W-:-:S04]  /*e760*/  SHF.L.U32 R0, R0, 0x1f, RZ ;  /* 0x0000001f00007819 */ /* 0x000fc800000006ff */
[----:B------:R0:W1:Y:S01]  /*e770*/  SYNCS.PHASECHK.TRANS64.TRYWAIT P2, [UR5+0x16850], R0 ;  /* 0x01685000ff0075a7 */ /* 0x0000620008040145 */
[----:B------:R-:W-:Y:S05]  /*e780*/  @!P0 BRA `(.L_x_13757) ;  /* 0x0000000000048947 */ /* 0x000fea0003800000 */
[----:B------:R-:W-:Y:S01]  /*e790*/  BPT.TRAP 0x1 ;  /* 0x000000040000795c */ /* 0x000fe20000300000 */
.L_x_13757:
[----:B-1----:R-:W-:Y:S05]  /*e7a0*/  @P2 BRA `(.L_x_13758) ;  /* 0x0000000000082947 */ /* 0x002fea0003800000 */
[----:B------:R-:W1:Y:S02]  /*e7b0*/  SYNCS.PHASECHK.TRANS64.TRYWAIT P0, [UR5+0x16850], R0 ;  /* 0x01685000ff0075a7 */ /* 0x000e640008000145 */
[----:B-1----:R-:W-:Y:S05]  /*e7c0*/  @!P0 BRA `(.L_x_13759) ;  /* 0x0000007c00408947 */ /* 0x002fea0003800000 */
.L_x_13758:
        /* <DEDUP_REMOVED lines=9> */
[----:B------:R-:W-:-:S03]  /*e860*/  IMAD.MOV.U32 R20, RZ, RZ, -0x800000 ;  /* 0xff800000ff147424 */ /* 0x000fc600078e00ff */
        /* <DEDUP_REMOVED lines=9> */
[----:B-1----:R-:W-:Y:S01]  /*e900*/  FADD.FTZ R7, R5, R2 ;  /* 0x0000000205077221 */ /* 0x002fe20000010000 */
[----:B------:R-:W-:-:S03]  /*e910*/  IMAD.MOV.U32 R2, RZ, RZ, RZ ;  /* 0x000000ffff027224 */ /* 0x000fc600078e00ff */
[----:B------:R-:W0:Y:S04]  /*e920*/  SHFL.BFLY PT, R5, R0, 0x1, 0x1f ;  /* 0x0c201f0000057f89 */ /* 0x000e2800000e0000 */
[----:B------:R-:W1:Y:S01]  /*e930*/  SHFL.BFLY PT, R8, R7, 0x1, 0x1f ;  /* 0x0c201f0007087f89 */ /* 0x000e6200000e0000 */
[----:B0-----:R-:W-:Y:S01]  /*e940*/  FADD.FTZ R10, R0, R5 ;  /* 0x00000005000a7221 */ /* 0x001fe20000010000 */
[----:B------:R-:W-:Y:S02]  /*e950*/  IMAD.MOV.U32 R0, RZ, RZ, -0x800000 ;  /* 0xff800000ff007424 */ /* 0x000fe400078e00ff */
[----:B-1----:R-:W-:Y:S02]  /*e960*/  FADD.FTZ R11, R7, R8 ;  /* 0x00000008070b7221 */ /* 0x002fe40000010000 */
[----:B------:R-:W-:Y:S01]  /*e970*/  FSETP.NE.FTZ.AND P0, PT, R10, RZ, PT ;  /* 0x000000ff0a00720b */ /* 0x000fe20003f15000 */
[----:B------:R-:W-:-:S02]  /*e980*/  IMAD.MOV.U32 R7, RZ, RZ, RZ ;  /* 0x000000ffff077224 */ /* 0x000fc400078e00ff */
[----:B------:R-:W-:-:S10]  /*e990*/  FSETP.NE.FTZ.AND P2, PT, R11, RZ, PT ;  /* 0x000000ff0b00720b */ /* 0x000fd40003f55000 */
[----:B------:R-:W0:Y:S01]  /*e9a0*/  @P0 MUFU.LG2 R5, R10 ;  /* 0x0000000a00050308 */ /* 0x000e220000000c00 */
[C---:B------:R-:W-:Y:S02]  /*e9b0*/  @P0 FMUL.FTZ R3, R43.reuse, 0.69314718246459960938 ;  /* 0x3f3172182b030820 */ /* 0x040fe40000410000 */
[----:B------:R-:W-:-:S05]  /*e9c0*/  @P2 FMUL.FTZ R12, R43, 0.69314718246459960938 ;  /* 0x3f3172182b0c2820 */ /* 0x000fca0000410000 */
[----:B------:R-:W1:Y:S08]  /*e9d0*/  @P2 MUFU.LG2 R9, R11 ;  /* 0x0000000b00092308 */ /* 0x000e700000000c00 */
[----:B------:R-:W2:Y:S01]  /*e9e0*/  @P0 MUFU.RCP R2, R10 ;  /* 0x0000000a00020308 */ /* 0x000ea20000001000 */
[----:B0-----:R-:W-:Y:S01]  /*e9f0*/  @P0 FMUL.FTZ R8, R5, 0.69314718246459960938 ;  /* 0x3f31721805080820 */ /* 0x001fe20000410000 */
[----:B------:R-:W-:-:S03]  /*ea00*/  @!P1 VIADD R5, R13, 0x16860 ;  /* 0x000168600d059836 */ /* 0x000fc60000000000 */
[----:B------:R-:W-:Y:S01]  /*ea10*/  @P0 FFMA.FTZ R20, R3, R4, R8 ;  /* 0x0000000403140223 */ /* 0x000fe20000010008 */
[----:B------:R-:W-:Y:S02]  /*ea20*/  PLOP3.LUT P0, PT, PT, PT, PT, 0x8, 0x0 ;  /* 0x000000000000781c */ /* 0x000fe40003f0e170 */
[----:B------:R-:W-:Y:S01]  /*ea30*/  @!P1 PRMT R5, RZ, 0x654, R5 ;  /* 0x00000654ff059816 */ /* 0x000fe20000000005 */
[----:B------:R-:W-:Y:S02]  /*ea40*/  WARPGROUP.DEPBAR.LE gsb0, 0x0 ;  /* 0x00008000000079c5 */ /* 0x000fe40000010000 */
[----:B------:R-:W-:Y:S01]  /*ea50*/  WARPGROUP.ARRIVE ;  /* 0x00000000000079c5 */ /* 0x000fe20000000000 */
[----:B------:R-:W0:Y:S01]  /*ea60*/  @P2 MUFU.RCP R7, R11 ;  /* 0x0000000b00072308 */ /* 0x000e220000001000 */
[----:B-1----:R-:W-:-:S04]  /*ea70*/  @P2 FMUL.FTZ R9, R9, 0.69314718246459960938 ;  /* 0x3f31721809092820 */ /* 0x002fc80000410000 */
[----:B------:R-:W-:Y:S01]  /*ea80*/  HGMMA.64x64x16.F32 R88, R144, gdesc[UR4].tnspB, R88, gsb0 ;  /* 0x40e0000490587df0 */ /* 0x000fe20008000858 */
[----:B------:R-:W-:Y:S01]  /*ea90*/  UIADD3 UR6, UR4, 0x100, URZ ;  /* 0x0000010004067890 */ /* 0x000fe2000fffe03f */
[----:B------:R-:W-:Y:S01]  /*eaa0*/  @P2 FFMA.FTZ R0, R12, R6, R9 ;  /* 0x000000060c002223 */ /* 0x000fe20000010009 */
        /* <DEDUP_REMOVED lines=66> */
.L_x_13689:
        /* <DEDUP_REMOVED lines=20> */
[----:B------:R-:W-:-:S05]  /*f010*/  F2FP.F16.F32.PACK_AB R15, R15, R110 ;  /* 0x0000006e0f0f723e */ /* 0x000fca00000000ff */
[----:B------:R-:W-:Y:S01]  /*f020*/  BAR.SYNC.DEFER_BLOCKING 0x1, 0x180 ;  /* 0x0046000000007b1d */ /* 0x000fe20000010000 */
[----:B------:R-:W-:Y:S02]  /*f030*/  F2FP.F16.F32.PACK_AB R113, R115, R114 ;  /* 0x000000727371723e */ /* 0x000fe400000000ff */
[----:B------:R-:W-:Y:S02]  /*f040*/  F2FP.F16.F32.PACK_AB R114, R117, R116 ;  /* 0x000000747572723e */ /* 0x000fe400000000ff */
[----:B------:R-:W-:Y:S01]  /*f050*/  F2FP.F16.F32.PACK_AB R115, R119, R118 ;  /* 0x000000767773723e */ /* 0x000fe200000000ff */
[----:B------:R-:W-:Y:S01]  /*f060*/  ULDC.64 UR8, c[0x0][0xc00] ;  /* 0x0003000000087ab9 */ /* 0x000fe20000000a00 */
[----:B------:R-:W-:Y:S01]  /*f070*/  UMOV UR4, URZ ;  /* 0x0000003f00047c82 */ /* 0x000fe20008000000 */
[----:B------:R-:W-:Y:S02]  /*f080*/  UIMAD.WIDE UR8, UR40, 0x4, UR8 ;  /* 0x00000004280878a5 */ /* 0x000fe4000f8e0208 */
[----:B------:R-:W-:Y:S01]  /*f090*/  USHF.R.S32.HI UR18, URZ, 0x1f, UR39 ;  /* 0x0000001f3f127899 */ /* 0x000fe20008011427 */
[----:B------:R-:W-:Y:S01]  /*f0a0*/  ULDC.64 UR12, c[0x0][0xb90] ;  /* 0x0002e400000c7ab9 */ /* 0x000fe20000000a00 */
[----:B------:R-:W-:-:S02]  /*f0b0*/  USHF.R.S32.HI UR11, URZ, 0x1f, UR40 ;  /* 0x0000001f3f0b7899 */ /* 0x000fc40008011428 */
[----:B------:R-:W-:Y:S01]  /*f0c0*/  IMAD.U32 R25, RZ, RZ, UR9 ;  /* 0x00000009ff197e24 */ /* 0x000fe2000f8e00ff */
[----:B------:R-:W-:Y:S01]  /*f0d0*/  ULDC.64 UR16, c[0x0][0xb98] ;  /* 0x0002e60000107ab9 */ /* 0x000fe20000000a00 */
[----:B------:R-:W-:Y:S01]  /*f0e0*/  ULDC.64 UR20, c[0x0][0xc08] ;  /* 0x0003020000147ab9 */ /* 0x000fe20000000a00 */
[----:B------:R-:W-:Y:S02]  /*f0f0*/  MOV R2, R21 ;  /* 0x0000001500027202 */ /* 0x000fe40000000f00 */
[----:B0-----:R-:W-:-:S03]  /*f100*/  MOV R3, R4 ;  /* 0x0000000400037202 */ /* 0x001fc60000000f00 */
[----:B------:R-:W-:-:S03]  /*f110*/  IMAD.WIDE R4, R155, 0x2, R2 ;  /* 0x000000029b047825 */ /* 0x000fc600078e0202 */
        /* <DEDUP_REMOVED lines=18> */
[----:B------:R-:W-:Y:S02]  /*f240*/  MOV R29, R8 ;  /* 0x00000008001d7202 */ /* 0x000fe40000000f00 */
[----:B------:R-:W-:Y:S02]  /*f250*/  MOV R30, R10 ;  /* 0x0000000a001e7202 */ /* 0x000fe40000000f00 */
[----:B------:R-:W-:Y:S02]  /*f260*/  MOV R31, R4 ;  /* 0x00000004001f7202 */ /* 0x000fe40000000f00 */
[----:B------:R-:W-:Y:S02]  /*f270*/  MOV R28, R6 ;  /* 0x00000006001c7202 */ /* 0x000fe40000000f00 */
[----:B------:R-:W-:Y:S01]  /*f280*/  F2FP.F16.F32.PACK_AB R8, R89, R24 ;  /* 0x000000185908723e */ /* 0x000fe200000000ff */
[----:B------:R-:W-:Y:S01]  /*f290*/  IMAD.U32 R24, RZ, RZ, UR8 ;  /* 0x00000008ff187e24 */ /* 0x000fe2000f8e00ff */
        /* <DEDUP_REMOVED lines=8> */
[----:B------:R-:W-:-:S03]  /*f320*/  PLOP3.LUT P2, PT, PT, PT, UP0, 0x80, 0x0 ;  /* 0x000000000000781c */ /* 0x000fc60003f4f008 */
[----:B------:R2:W-:Y:S04]  /*f330*/  STSM.16.M88.4 [R30], R4 ;  /* 0x000000041e007844 */ /* 0x0005e80000000200 */
[----:B------:R3:W-:Y:S04]  /*f340*/  STSM.16.M88.4 [R29], R12 ;  /* 0x0000000c1d007844 */ /* 0x0007e80000000200 */
[----:B------:R3:W-:Y:S01]  /*f350*/  STSM.16.M88.4 [R28], R112 ;  /* 0x000000701c007844 */ /* 0x0007e20000000200 */
[----:B------:R-:W-:Y:S06]  /*f360*/  BAR.SYNC.DEFER_BLOCKING 0x1, 0x180 ;  /* 0x0046000000007b1d */ /* 0x000fec0000010000 */
[----:B------:R-:W4:Y:S01]  /*f370*/  @P2 LDG.E R26, desc[UR50][R24.64] ;  /* 0x00000032181a2981 */ /* 0x000f22000c1e1900 */
[----:B-1----:R-:W-:Y:S01]  /*f380*/  ISETP.NE.AND P1, PT, R33, 0x1, PT ;  /* 0x000000012100780c */ /* 0x002fe20003f25270 */
[----:B0-----:R-:W-:Y:S01]  /*f390*/  VIADD R8, R17, UR41 ;  /* 0x0000002911087c36 */ /* 0x001fe20008000000 */
[----:B------:R-:W-:-:S02]  /*f3a0*/  UIMAD UR8, UR18, UR12, URZ ;  /* 0x0000000c120872a4 */ /* 0x000fc4000f8e023f */
[----:B------:R-:W-:Y:S01]  /*f3b0*/  USEL UR11, UR11, URZ, !UP0 ;  /* 0x0000003f0b0b7287 */ /* 0x000fe2000c000000 */
[----:B--2---:R-:W-:Y:S01]  /*f3c0*/  IMAD.MOV.U32 R4, RZ, RZ, R8 ;  /* 0x000000ffff047224 */ /* 0x004fe200078e0008 */
[----:B------:R-:W-:Y:S02]  /*f3d0*/  UIMAD UR14, UR39, UR13, UR8 ;  /* 0x0000000d270e72a4 */ /* 0x000fe4000f8e0208 */
[----:B------:R-:W-:Y:S02]  /*f3e0*/  USEL UR10, UR40, URZ, !UP0 ;  /* 0x0000003f280a7287 */ /* 0x000fe4000c000000 */
[----:B------:R-:W-:-:S03]  /*f3f0*/  UISETP.NE.U32.AND UP0, UPT, UR20, URZ, UPT ;  /* 0x0000003f1400728c */ /* 0x000fc6000bf05070 */
[----:B------:R-:W0:Y:S01]  /*f400*/  @P1 LDC R27, c[0x0][0xbec] ;  /* 0x0002fb00ff1b1b82 */ /* 0x000e220000000800 */
[----:B------:R-:W-:-:S06]  /*f410*/  UISETP.NE.AND.EX UP0, UPT, UR21, URZ, UPT, UP0 ;  /* 0x0000003f1500728c */ /* 0x000fcc000bf05300 */
[----:B------:R-:W-:Y:S01]  /*f420*/  PLOP3.LUT P3, PT, PT, PT, UP0, 0x80, 0x0 ;  /* 0x000000000000781c */ /* 0x000fe20003f6f008 */
[----:B------:R-:W1:Y:S01]  /*f430*/  @P1 LDC R32, c[0x0][0xbf0] ;  /* 0x0002fc00ff201b82 */ /* 0x000e620000000800 */
[----:B0-----:R-:W-:-:S05]  /*f440*/  @P1 IMAD.HI.U32 R5, R8, R27, RZ ;  /* 0x0000001b08051227 */ /* 0x001fca00078e00ff */
[----:B-1----:R-:W-:-:S05]  /*f450*/  @P1 SHF.R.U32.HI R4, RZ, R32, R5 ;  /* 0x00000020ff041219 */ /* 0x002fca0000011605 */
[----:B------:R-:W-:-:S04]  /*f460*/  IMAD.MOV R6, RZ, RZ, -R4 ;  /* 0x000000ffff067224 */ /* 0x000fc800078e0a04 */
[----:B------:R-:W-:Y:S01]  /*f470*/  IMAD R7, R33, R6, R8 ;  /* 0x0000000621077224 */ /* 0x000fe200078e0208 */
[----:B------:R-:W-:-:S04]  /*f480*/  SHF.R.S32.HI R6, RZ, 0x1f, R4 ;  /* 0x0000001fff067819 */ /* 0x000fc80000011404 */
[----:B------:R-:W-:Y:S02]  /*f490*/  SHF.R.S32.HI R5, RZ, 0x1f, R7 ;  /* 0x0000001fff057819 */ /* 0x000fe40000011407 */
[----:B----4-:R-:W-:-:S13]  /*f4a0*/  @P2 R2UR UR4, R26 ;  /* 0x000000001a0422ca */ /* 0x010fda00000e0000 */
[----:B------:R-:W-:Y:S02]  /*f4b0*/  USHF.R.S32.HI UR9, URZ, 0x1f, UR4 ;  /* 0x0000001f3f097899 */ /* 0x000fe40008011404 */
[----:B------:R-:W-:Y:S02]  /*f4c0*/  UMOV UR8, UR4 ;  /* 0x0000000400087c82 */ /* 0x000fe40008000000 */
[----:B------:R-:W-:-:S04]  /*f4d0*/  UIMAD.WIDE.U32 UR12, UR39, UR12, UR8 ;  /* 0x0000000c270c72a5 */ /* 0x000fc8000f8e0008 */
[----:B------:R-:W-:Y:S02]  /*f4e0*/  UIADD3 UR13, UR13, UR14, URZ ;  /* 0x0000000e0d0d7290 */ /* 0x000fe4000fffe03f */
[----:B------:R-:W-:Y:S02]  /*f4f0*/  UIMAD UR14, UR11, UR16, URZ ;  /* 0x000000100b0e72a4 */ /* 0x000fe4000f8e023f */
[----:B------:R-:W-:Y:S02]  /*f500*/  UIMAD.WIDE.U32 UR12, UR10, UR16, UR12 ;  /* 0x000000100a0c72a5 */ /* 0x000fe4000f8e000c */
[----:B------:R-:W-:Y:S01]  /*f510*/  UIMAD UR14, UR10, UR17, UR14 ;  /* 0x000000110a0e72a4 */ /* 0x000fe2000f8e020e */
[----:B------:R-:W-:-:S03]  /*f520*/  ULDC UR16, c[0x0][0xa88] ;  /* 0x0002a20000107ab9 */ /* 0x000fc60000000800 */
[----:B------:R-:W-:Y:S02]  /*f530*/  IADD3 R4, P0, R4, UR12, RZ ;  /* 0x0000000c04047c10 */ /* 0x000fe4000ff1e0ff */
[----:B------:R-:W-:Y:S01]  /*f540*/  IMAD.U32 R9, RZ, RZ, UR14 ;  /* 0x0000000eff097e24 */ /* 0x000fe2000f8e00ff */
[----:B------:R-:W-:Y:S02]  /*f550*/  ULDC.64 UR14, c[0x0][0xb88] ;  /* 0x0002e200000e7ab9 */ /* 0x000fe40000000a00 */
[----:B------:R-:W-:Y:S02]  /*f560*/  IMAD R8, R5, UR14, RZ ;  /* 0x0000000e05087c24 */ /* 0x000fe4000f8e02ff */
[----:B------:R-:W-:Y:S01]  /*f570*/  IADD3.X R5, R6, UR13, R9, P0, !PT ;  /* 0x0000000d06057c10 */ /* 0x000fe200087fe409 */
[----:B------:R-:W-:Y:S01]  /*f580*/  @UP0 ULDC.64 UR12, c[0x0][0xc08] ;  /* 0x00030200000c0ab9 */ /* 0x000fe20000000a00 */
[----:B------:R-:W-:Y:S01]  /*f590*/  IMAD R9, R7, UR15, R8 ;  /* 0x0000000f07097c24 */ /* 0x000fe2000f8e0208 */
[----:B------:R-:W-:Y:S01]  /*f5a0*/  @UP0 UIMAD.WIDE UR12, UR40, 0x4, UR12 ;  /* 0x00000004280c08a5 */ /* 0x000fe2000f8e020c */
[----:B------:R-:W-:-:S02]  /*f5b0*/  IMAD.U32 R6, RZ, RZ, UR16 ;  /* 0x00000010ff067e24 */ /* 0x000fc4000f8e00ff */
[----:B------:R-:W-:Y:S01]  /*f5c0*/  IMAD.WIDE.U32 R4, R7, UR14, R4 ;  /* 0x0000000e07047c25 */ /* 0x000fe2000f8e0004 */
[----:B------:R-:W-:-:S03]  /*f5d0*/  ULDC.64 UR14, c[0x0][0xb50] ;  /* 0x0002d400000e7ab9 */ /* 0x000fc60000000a00 */
[----:B------:R-:W-:Y:S01]  /*f5e0*/  IMAD.IADD R5, R5, 0x1, R9 ;  /* 0x0000000105057824 */ /* 0x000fe200078e0209 */
[C---:B------:R-:W-:Y:S01]  /*f5f0*/  LEA R7, P0, R4.reuse, UR14, 0x2 ;  /* 0x0000000e04077c11 */ /* 0x040fe2000f8010ff */
[----:B------:R-:W-:Y:S02]  /*f600*/  IMAD.U32 R8, RZ, RZ, UR12 ;  /* 0x0000000cff087e24 */ /* 0x000fe4000f8e00ff */
[----:B------:R-:W-:Y:S01]  /*f610*/  IMAD.U32 R9, RZ, RZ, UR13 ;  /* 0x0000000dff097e24 */ /* 0x000fe2000f8e00ff */
[----:B------:R-:W-:Y:S01]  /*f620*/  LEA.HI.X R10, R4, UR15, R5, 0x2, P0 ;  /* 0x0000000f040a7c11 */ /* 0x000fe200080f1405 */
[----:B------:R-:W-:-:S03]  /*f630*/  IMAD R5, R23, 0x40, R19 ;  /* 0x0000004017057824 */ /* 0x000fc600078e0213 */
[----:B------:R3:W5:Y:S01]  /*f640*/  @P3 LDG.E R6, desc[UR50][R8.64] ;  /* 0x0000003208063981 */ /* 0x000762000c1e1900 */
[----:B------:R-:W-:Y:S05]  /*f650*/  @P3 BRA `(.L_x_13762) ;  /* 0x0000000000103947 */ /* 0x000fea0003800000 */
[----:B------:R-:W-:Y:S05]  /*f660*/  @!P2 BRA `(.L_x_13762) ;  /* 0x00000000000ca947 */ /* 0x000fea0003800000 */
[----:B---3--:R-:W2:Y:S04]  /*f670*/  LDG.E R9, desc[UR50][R24.64] ;  /* 0x0000003218097981 */ /* 0x008ea8000c1e1900 */
[----:B-----5:R-:W2:Y:S02]  /*f680*/  LDG.E R6, desc[UR50][R24.64+0x4] ;  /* 0x0000043218067981 */ /* 0x020ea4000c1e1900 */
[----:B--2---:R-:W-:-:S07]  /*f690*/  IMAD.IADD R6, R6, 0x1, -R9 ;  /* 0x0000000106067824 */ /* 0x004fce00078e0a09 */
.L_x_13762:
[----:B---3--:R-:W-:Y:S01]  /*f6a0*/  SHFL.IDX PT, R12, R7, RZ, 0x1c1f ;  /* 0x001c1fff070c7589 */ /* 0x008fe200000e0000 */
[----:B------:R-:W-:Y:S01]  /*f6b0*/  IMAD.WIDE R2, R5, 0x2, R2 ;  /* 0x0000000205027825 */ /* 0x000fe200078e0202 */
[----:B------:R-:W-:Y:S01]  /*f6c0*/  LOP3.LUT P0, RZ, R152, 0x3, RZ, 0xc0, !PT ;  /* 0x0000000398ff7812 */ /* 0x000fe2000780c0ff */
[----:B------:R-:W0:Y:S01]  /*f6d0*/  @P1 LDC R31, c[0x0][0xbf0] ;  /* 0x0002fc00ff1f1b82 */ /* 0x000e220000000800 */
[----:B------:R-:W1:Y:S01]  /*f6e0*/  SHFL.IDX PT, R13, R10, RZ, 0x1c1f ;  /* 0x001c1fff0a0d7589 */ /* 0x000e6200000e0000 */
[----:B------:R-:W-:Y:S01]  /*f6f0*/  VIADD R8, R154, UR41 ;  /* 0x000000299a087c36 */ /* 0x000fe20008000000 */
[----:B------:R-:W-:Y:S01]  /*f700*/  IADD3 R9, P3, R2, 0x1800, RZ ;  /* 0x0000180002097810 */ /* 0x000fe20007f7e0ff */
[----:B-----5:R-:W-:Y:S01]  /*f710*/  IMAD R35, R6, R33, RZ ;  /* 0x0000002106237224 */ /* 0x020fe200078e02ff */
[----:B------:R-:W-:Y:S01]  /*f720*/  SHFL.IDX PT, R14, R7, 0x1, 0x1c1f ;  /* 0x003c1f00070e7f89 */ /* 0x000fe200000e0000 */
[----:B------:R-:W-:Y:S01]  /*f730*/  VIADD R4, R8, 0x8 ;  /* 0x0000000808047836 */ /* 0x000fe20000000000 */
[----:B------:R-:W-:Y:S01]  /*f740*/  IADD3 R25, P4, R2, 0x3000, RZ ;  /* 0x0000300002197810 */ /* 0x000fe20007f9e0ff */
[----:B------:R-:W-:Y:S01]  /*f750*/  ULDC.64 UR14, c[0x0][0xaa0] ;  /* 0x0002a800000e7ab9 */ /* 0x000fe20000000a00 */
[----:B------:R-:W2:Y:S01]  /*f760*/  SHFL.IDX PT, R15, R10, 0x1, 0x1c1f ;  /* 0x003c1f000a0f7f89 */ /* 0x000ea200000e0000 */
[----:B------:R-:W-:-:S02]  /*f770*/  ISETP.GE.OR P2, PT, R8, R35, P0 ;  /* 0x000000230800720c */ /* 0x000fc40000746670 */
[----:B------:R-:W-:Y:S02]  /*f780*/  LOP3.LUT R5, R2, 0x380, RZ, 0xc0, !PT ;  /* 0x0000038002057812 */ /* 0x000fe400078ec0ff */
[----:B------:R-:W-:Y:S02]  /*f790*/  LOP3.LUT R8, R9, 0x380, RZ, 0xc0, !PT ;  /* 0x0000038009087812 */ /* 0x000fe400078ec0ff */
[----:B------:R-:W-:Y:S02]  /*f7a0*/  ISETP.GE.OR P0, PT, R4, R35, P0 ;  /* 0x000000230400720c */ /* 0x000fe40000706670 */
[----:B------:R-:W-:Y:S02]  /*f7b0*/  LOP3.LUT R24, R25, 0x380, RZ, 0xc0, !PT ;  /* 0x0000038019187812 */ /* 0x000fe400078ec0ff */
[----:B------:R-:W-:Y:S02]  /*f7c0*/  SHF.R.U64 R5, R5, 0x3, RZ ;  /* 0x0000000305057819 */ /* 0x000fe400000012ff */
[----:B------:R-:W-:-:S02]  /*f7d0*/  SHF.R.U64 R8, R8, 0x3, RZ ;  /* 0x0000000308087819 */ /* 0x000fc400000012ff */
[----:B------:R-:W-:Y:S01]  /*f7e0*/  SHF.R.U64 R24, R24, 0x3, RZ ;  /* 0x0000000318187819 */ /* 0x000fe200000012ff */
[----:B-1----:R1:W-:Y:S01]  /*f7f0*/  @!P2 ST.E desc[UR50][R12.64], R20 ;  /* 0x000000140c00a985 */ /* 0x0023e2000c101932 */
[----:B------:R-:W-:Y:S01]  /*f800*/  LOP3.LUT R4, R5, R2, RZ, 0x3c, !PT ;  /* 0x0000000205047212 */ /* 0x000fe200078e3cff */
[--C-:B------:R-:W-:Y:S01]  /*f810*/  IMAD.MOV.U32 R5, RZ, RZ, R3.reuse ;  /* 0x000000ffff057224 */ /* 0x100fe200078e0003 */
[----:B------:R-:W-:Y:S01]  /*f820*/  LOP3.LUT R8, R8, R9, RZ, 0x3c, !PT ;  /* 0x0000000908087212 */ /* 0x000fe200078e3cff */
[--C-:B------:R-:W-:Y:S01]  /*f830*/  IMAD.X R9, RZ, RZ, R3.reuse, P3 ;  /* 0x000000ffff097224 */ /* 0x100fe200018e0603 */
[----:B------:R-:W-:Y:S01]  /*f840*/  LOP3.LUT R24, R24, R25, RZ, 0x3c, !PT ;  /* 0x0000001918187212 */ /* 0x000fe200078e3cff */
[----:B------:R-:W-:Y:S01]  /*f850*/  IMAD.X R25, RZ, RZ, R3, P4 ;  /* 0x000000ffff197224 */ /* 0x000fe200020e0603 */
[----:B--2---:R2:W-:Y:S04]  /*f860*/  @!P0 ST.E desc[UR50][R14.64], R0 ;  /* 0x000000000e008985 */ /* 0x0045e8000c101932 */
[----:B------:R-:W3:Y:S04]  /*f870*/  LD.E.128 R4, desc[UR50][R4.64] ;  /* 0x0000003204047980 */ /* 0x000ee8000c101d00 */
[----:B------:R-:W4:Y:S04]  /*f880*/  LD.E.128 R8, desc[UR50][R8.64] ;  /* 0x0000003208087980 */ /* 0x000f28000c101d00 */
[----:B------:R-:W4:Y:S01]  /*f890*/  LD.E.128 R24, desc[UR50][R24.64] ;  /* 0x0000003218187980 */ /* 0x000f22000c101d00 */
[----:B------:R-:W-:Y:S01]  /*f8a0*/  IADD3 R29, P0, R2, 0x4800, RZ ;  /* 0x00004800021d7810 */ /* 0x000fe20007f1e0ff */
[----:B------:R-:W-:-:S04]  /*f8b0*/  UIMAD UR12, UR9, UR14, URZ ;  /* 0x0000000e090c72a4 */ /* 0x000fc8000f8e023f */
[----:B-1----:R-:W-:Y:S01]  /*f8c0*/  IMAD.X R13, RZ, RZ, R3, P0 ;  /* 0x000000ffff0d7224 */ /* 0x002fe200000e0603 */
[----:B------:R-:W-:Y:S01]  /*f8d0*/  LOP3.LUT R2, R29, 0x380, RZ, 0xc0, !PT ;  /* 0x000003801d027812 */ /* 0x000fe200078ec0ff */
[----:B------:R-:W1:Y:S01]  /*f8e0*/  @P1 LDC R3, c[0x0][0xbec] ;  /* 0x0002fb00ff031b82 */ /* 0x000e620000000800 */
[----:B------:R-:W-:Y:S02]  /*f8f0*/  UIMAD.WIDE.U32 UR8, UR4, UR14, URZ ;  /* 0x0000000e040872a5 */ /* 0x000fe4000f8e003f */
[----:B------:R-:W-:Y:S01]  /*f900*/  UIMAD UR12, UR4, UR15, UR12 ;  /* 0x0000000f040c72a4 */ /* 0x000fe2000f8e020c */
[----:B--2---:R-:W-:Y:S01]  /*f910*/  IMAD R0, R18, 0x30, R23 ;  /* 0x0000003012007824 */ /* 0x004fe200078e0217 */
[----:B------:R-:W-:Y:S01]  /*f920*/  SHF.R.U64 R2, R2, 0x3, RZ ;  /* 0x0000000302027819 */ /* 0x000fe200000012ff */
[----:B------:R-:W-:Y:S01]  /*f930*/  ULDC.64 UR14, c[0x0][0xae8] ;  /* 0x0002ba00000e7ab9 */ /* 0x000fe20000000a00 */
[----:B------:R-:W-:Y:S02]  /*f940*/  UIADD3 UR9, UR9, UR12, URZ ;  /* 0x0000000c09097290 */ /* 0x000fe4000fffe03f */
[----:B------:R-:W-:Y:S01]  /*f950*/  UIMAD UR4, UR18, UR14, URZ ;  /* 0x0000000e120472a4 */ /* 0x000fe2000f8e023f */
[----:B------:R-:W-:Y:S01]  /*f960*/  VIADD R28, R0, UR41 ;  /* 0x00000029001c7c36 */ /* 0x000fe20008000000 */
[----:B------:R-:W-:Y:S01]  /*f970*/  UIMAD.WIDE.U32 UR8, UR39, UR14, UR8 ;  /* 0x0000000e270872a5 */ /* 0x000fe2000f8e0008 */
[----:B------:R-:W-:Y:S01]  /*f980*/  LOP3.LUT R12, R2, R29, RZ, 0x3c, !PT ;  /* 0x0000001d020c7212 */ /* 0x000fe200078e3cff */
[----:B------:R-:W-:Y:S01]  /*f990*/  UIMAD UR4, UR39, UR15, UR4 ;  /* 0x0000000f270472a4 */ /* 0x000fe2000f8e0204 */
[----:B------:R-:W-:-:S02]  /*f9a0*/  ULDC.64 UR12, c[0x0][0xaf0] ;  /* 0x0002bc00000c7ab9 */ /* 0x000fc40000000a00 */
[----:B------:R-:W-:Y:S01]  /*f9b0*/  UIMAD UR11, UR11, UR12, URZ ;  /* 0x0000000c0b0b72a4 */ /* 0x000fe2000f8e023f */
[----:B------:R-:W-:Y:S01]  /*f9c0*/  IMAD.MOV.U32 R29, RZ, RZ, R28 ;  /* 0x000000ffff1d7224 */ /* 0x000fe200078e001c */
[----:B------:R-:W-:Y:S01]  /*f9d0*/  UIADD3 UR9, UR9, UR4, URZ ;  /* 0x0000000409097290 */ /* 0x000fe2000fffe03f */
[----:B------:R-:W5:Y:S01]  /*f9e0*/  LD.E.128 R12, desc[UR50][R12.64] ;  /* 0x000000320c0c7980 */ /* 0x000f62000c101d00 */
[----:B------:R-:W-:Y:S01]  /*f9f0*/  UIMAD UR4, UR10, UR13, UR11 ;  /* 0x0000000d0a0472a4 */ /* 0x000fe2000f8e020b */
[----:B------:R-:W-:Y:S01]  /*fa00*/  VIADD R32, R23, UR41 ;  /* 0x0000002917207c36 */ /* 0x000fe20008000000 */
[----:B------:R-:W-:Y:S01]  /*fa10*/  UIMAD.WIDE.U32 UR10, UR10, UR12, UR8 ;  /* 0x0000000c0a0a72a5 */ /* 0x000fe2000f8e0008 */
[----:B-1----:R-:W-:Y:S01]  /*fa20*/  @P1 IMAD.HI.U32 R0, R28, R3, RZ ;  /* 0x000000031c001227 */ /* 0x002fe200078e00ff */
[----:B------:R-:W-:Y:S01]  /*fa30*/  @!PT LDS RZ, [RZ] ;  /* 0x00000000fffff984 */ /* 0x000fe20000000800 */
[----:B------:R-:W-:Y:S01]  /*fa40*/  @!PT LDS RZ, [RZ] ;  /* 0x00000000fffff984 */ /* 0x000fe20000000800 */
[----:B------:R-:W-:Y:S01]  /*fa50*/  @!PT LDS RZ, [RZ] ;  /* 0x00000000fffff984 */ /* 0x000fe20000000800 */
[----:B------:R-:W-:Y:S01]  /*fa60*/  @!PT LDS RZ, [RZ] ;  /* 0x00000000fffff984 */ /* 0x000fe20000000800 */
[----:B------:R1:W-:Y:S06]  /*fa70*/  MEMBAR.ALL.CTA ;  /* 0x0000000000007992 */ /* 0x0003ec0000008000 */
[----:B-1----:R-:W1:Y:S01]  /*fa80*/  FENCE.VIEW.ASYNC.S ;  /* 0x00000000000073c6 */ /* 0x002e620000000000 */
[----:B------:R-:W-:Y:S01]  /*fa90*/  ULDC.64 UR8, c[0x0][0xae0] ;  /* 0x0002b80000087ab9 */ /* 0x000fe20000000a00 */
[----:B------:R-:W-:Y:S01]  /*faa0*/  UIADD3 UR4, UR11, UR4, URZ ;  /* 0x000000040b047290 */ /* 0x000fe2000fffe03f */
[----:B------:R-:W-:Y:S01]  /*fab0*/  VIADD R21, R21, 0x16820 ;  /* 0x0001682015157836 */ /* 0x000fe20000000000 */
[----:B0-----:R-:W-:Y:S01]  /*fac0*/  @P1 SHF.R.U32.HI R29, RZ, R31, R0 ;  /* 0x0000001fff1d1219 */ /* 0x001fe20000011600 */
[----:B------:R-:W-:-:S02]  /*fad0*/  IMAD.U32 R3, RZ, RZ, UR11 ;  /* 0x0000000bff037e24 */ /* 0x000fc4000f8e00ff */
[----:B------:R-:W-:Y:S01]  /*fae0*/  IMAD.U32 R2, RZ, RZ, UR10 ;  /* 0x0000000aff027e24 */ /* 0x000fe2000f8e00ff */
[--C-:B------:R-:W-:Y:S01]  /*faf0*/  SHF.R.S32.HI R0, RZ, 0x1f, R29.reuse ;  /* 0x0000001fff007819 */ /* 0x100fe2000001141d */
[----:B------:R-:W-:Y:S01]  /*fb00*/  IMAD.MOV R20, RZ, RZ, -R29 ;  /* 0x000000ffff147224 */ /* 0x000fe200078e0a1d */
[----:B------:R-:W-:Y:S01]  /*fb10*/  PRMT R21, RZ, 0x654, R21 ;  /* 0x00000654ff157816 */ /* 0x000fe20000000015 */
[----:B------:R-:W-:Y:S01]  /*fb20*/  IMAD.U32 R3, RZ, RZ, UR4 ;  /* 0x00000004ff037e24 */ /* 0x000fe2000f8e00ff */
[----:B------:R-:W-:Y:S01]  /*fb30*/  ULDC UR4, c[0x0][0xac8] ;  /* 0x0002b20000047ab9 */ /* 0x000fe20000000800 */
[----:B------:R-:W-:Y:S02]  /*fb40*/  IMAD R0, R0, UR8, RZ ;  /* 0x0000000800007c24 */ /* 0x000fe4000f8e02ff */
[----:B------:R-:W-:Y:S02]  /*fb50*/  IMAD R31, R33, R20, R28 ;  /* 0x00000014211f7224 */ /* 0x000fe400078e021c */
[----:B------:R-:W-:-:S02]  /*fb60*/  IMAD R33, R29, UR9, R0 ;  /* 0x000000091d217c24 */ /* 0x000fc4000f8e0200 */
[----:B------:R-:W-:Y:S01]  /*fb70*/  IMAD.WIDE.U32 R2, R29, UR8, R2 ;  /* 0x000000081d027c25 */ /* 0x000fe2000f8e0002 */
[----:B------:R-:W-:Y:S01]  /*fb80*/  SHF.R.S32.HI R0, RZ, 0x1f, R31 ;  /* 0x0000001fff007819 */ /* 0x000fe2000001141f */
[----:B------:R-:W-:Y:S02]  /*fb90*/  ULDC.64 UR8, c[0x0][0xad8] ;  /* 0x0002b60000087ab9 */ /* 0x000fe40000000a00 */
[----:B------:R-:W-:Y:S01]  /*fba0*/  IMAD.IADD R3, R3, 0x1, R33 ;  /* 0x0000000103037824 */ /* 0x000fe200078e0221 */
[----:B-1----:R0:W-:Y:S01]  /*fbb0*/  SYNCS.ARRIVE.TRANS64.RED.A1T0 RZ, [R21+URZ], RZ ;  /* 0x000000ff15ff79a7 */ /* 0x0021e2000810043f */
[----:B------:R-:W-:Y:S02]  /*fbc0*/  IMAD R0, R0, UR8, RZ ;  /* 0x0000000800007c24 */ /* 0x000fe4000f8e02ff */
[----:B------:R-:W-:-:S04]  /*fbd0*/  IMAD.WIDE.U32 R2, R31, UR8, R2 ;  /* 0x000000081f027c25 */ /* 0x000fc8000f8e0002 */
[----:B------:R-:W-:Y:S01]  /*fbe0*/  IMAD R29, R31, UR9, R0 ;  /* 0x000000091f1d7c24 */ /* 0x000fe2000f8e0200 */
[----:B------:R-:W-:Y:S01]  /*fbf0*/  ULDC.64 UR8, c[0x0][0xa80] ;  /* 0x0002a00000087ab9 */ /* 0x000fe20000000a00 */
[----:B------:R-:W-:Y:S01]  /*fc00*/  VIADD R0, R32, 0x30 ;  /* 0x0000003020007836 */ /* 0x000fe20000000000 */
[----:B------:R-:W-:Y:S01]  /*fc10*/  LEA R30, P0, R2, UR8, 0x1 ;  /* 0x00000008021e7c11 */ /* 0x000fe2000f8008ff */
[----:B------:R-:W-:-:S04]  /*fc20*/  IMAD.IADD R3, R3, 0x1, R29 ;  /* 0x0000000103037824 */ /* 0x000fc800078e021d */
[----:B------:R-:W1:Y:S01]  /*fc30*/  SHFL.IDX PT, R20, R30, RZ, 0x181f ;  /* 0x00181fff1e147589 */ /* 0x000e6200000e0000 */
[----:B------:R-:W-:Y:S01]  /*fc40*/  LEA.HI.X R31, R2, UR9, R3, 0x1, P0 ;  /* 0x00000009021f7c11 */ /* 0x000fe200080f0c03 */
[C---:B------:R-:W-:Y:S01]  /*fc50*/  VIADD R2, R32.reuse, 0x60 ;  /* 0x0000006020027836 */ /* 0x040fe20000000000 */
[C---:B------:R-:W-:Y:S01]  /*fc60*/  ISETP.GE.AND P0, PT, R19.reuse, UR4, PT ;  /* 0x0000000413007c0c */ /* 0x040fe2000bf06270 */
[----:B------:R-:W2:Y:S03]  /*fc70*/  SHFL.IDX PT, R28, R30, 0x1, 0x181f ;  /* 0x00381f001e1c7f89 */ /* 0x000ea600000e0000 */
        /* <DEDUP_REMOVED lines=11> */
[----:B--2---:R-:W-:-:S03]  /*fd30*/  @!P2 LEA R20, P5, R19, R28, 0x1 ;  /* 0x0000001c1314a211 */ /* 0x004fc600078a08ff */
[----:B------:R-:W2:Y:S01]  /*fd40*/  SHFL.IDX PT, R31, R31, 0x3, 0x181f ;  /* 0x00781f001f1f7f89 */ /* 0x000ea200000e0000 */
[C---:B0-----:R-:W-:Y:S02]  /*fd50*/  @!P3 LEA R28, P6, R19.reuse, R34, 0x1 ;  /* 0x00000022131cb211 */ /* 0x041fe400078c08ff */
[C-C-:B------:R-:W-:Y:S02]  /*fd60*/  @!P1 LEA.HI.X R3, R19.reuse, R3, R156.reuse, 0x1, P4 ;  /* 0x0000000313039211 */ /* 0x140fe400020f0c9c */
[C-C-:B------:R-:W-:Y:S02]  /*fd70*/  @!P2 LEA.HI.X R21, R19.reuse, R29, R156.reuse, 0x1, P5 ;  /* 0x0000001d1315a211 */ /* 0x140fe400028f0c9c */
[----:B------:R-:W-:Y:S01]  /*fd80*/  @!P3 LEA.HI.X R29, R19, R33, R156, 0x1, P6 ;  /* 0x00000021131db211 */ /* 0x000fe200030f0c9c */
[----:B---3--:R0:W-:Y:S04]  /*fd90*/  @!P1 ST.E.128 desc[UR50][R2.64], R4 ;  /* 0x0000000402009985 */ /* 0x0081e8000c101d32 */
[----:B----4-:R0:W-:Y:S04]  /*fda0*/  @!P2 ST.E.128 desc[UR50][R20.64], R8 ;  /* 0x000000081400a985 */ /* 0x0101e8000c101d32 */
[----:B------:R0:W-:Y:S01]  /*fdb0*/  @!P3 ST.E.128 desc[UR50][R28.64], R24 ;  /* 0x000000181c00b985 */ /* 0x0001e2000c101d32 */
[----:B-12---:R-:W-:Y:S05]  /*fdc0*/  @P0 BRA `(.L_x_13763) ;  /* 0x0000000800700947 */ /* 0x006fea0003800000 */
[----:B0-----:R-:W-:-:S04]  /*fdd0*/  LEA R2, P0, R19, R30, 0x1 ;  /* 0x0000001e13027211 */ /* 0x001fc800078008ff */
[----:B------:R-:W-:-:S05]  /*fde0*/  LEA.HI.X R3, R19, R31, R156, 0x1, P0 ;  /* 0x0000001f13037211 */ /* 0x000fca00000f0c9c */
[----:B-----5:R1:W-:Y:S01]  /*fdf0*/  ST.E.128 desc[UR50][R2.64], R12 ;  /* 0x0000000c02007985 */ /* 0x0203e2000c101d32 */
[----:B------:R-:W-:Y:S05]  /*fe00*/  BRA `(.L_x_13763) ;  /* 0x0000000800607947 */ /* 0x000fea0003800000 */
.L_x_13761:
        /* <DEDUP_REMOVED lines=32> */
.L_x_13764:
        /* <DEDUP_REMOVED lines=47> */
.L_x_13766:
[----:B------:R-:W-:Y:S05]  /*10300*/  BSYNC B1 ;  /* 0x0000000000017941 */ /* 0x000fea0003800000 */
.L_x_13765:
[----:B0-----:R-:W0:Y:S01]  /*10310*/  @P0 LDC R3, c[0x0][0xbf0] ;  /* 0x0002fc00ff030b82 */ /* 0x001e220000000800 */
[----:B------:R-:W-:Y:S01]  /*10320*/  ULDC.64 UR16, c[0x0][0xaa0] ;  /* 0x0002a80000107ab9 */ /* 0x000fe20000000a00 */
[----:B------:R-:W-:Y:S01]  /*10330*/  IMAD R2, R18, 0x30, R23 ;  /* 0x0000003012027824 */ /* 0x000fe200078e0217 */
[----:B------:R-:W-:Y:S01]  /*10340*/  UIMAD UR10, UR11, UR16, URZ ;  /* 0x000000100b0a72a4 */ /* 0x000fe2000f8e023f */
[----:B------:R-:W-:Y:S01]  /*10350*/  VIADD R20, R23, UR41 ;  /* 0x0000002917147c36 */ /* 0x000fe20008000000 */
[----:B------:R-:W-:Y:S01]  /*10360*/  UIMAD.WIDE.U32 UR8, UR4, UR16, URZ ;  /* 0x00000010040872a5 */ /* 0x000fe2000f8e003f */
[----:B------:R-:W-:Y:S01]  /*10370*/  VIADD R4, R2, UR41 ;  /* 0x0000002902047c36 */ /* 0x000fe20008000000 */
[----:B------:R-:W-:Y:S01]  /*10380*/  UIMAD UR10, UR4, UR17, UR10 ;  /* 0x00000011040a72a4 */ /* 0x000fe2000f8e020a */
[----:B-----5:R-:W-:Y:S02]  /*10390*/  IMAD R13, R0, R11, RZ ;  /* 0x0000000b000d7224 */ /* 0x020fe400078e02ff */
[----:B------:R-:W-:Y:S01]  /*103a0*/  ULDC.64 UR16, c[0x0][0xae8] ;  /* 0x0002ba0000107ab9 */ /* 0x000fe20000000a00 */
[----:B------:R-:W-:Y:S01]  /*103b0*/  UIADD3 UR9, UR9, UR10, URZ ;  /* 0x0000000a09097290 */ /* 0x000fe2000fffe03f */
[----:B------:R-:W-:Y:S01]  /*103c0*/  @P0 IMAD.HI.U32 R2, R4, R9, RZ ;  /* 0x0000000904020227 */ /* 0x000fe200078e00ff */
[----:B------:R-:W-:-:S02]  /*103d0*/  UIMAD UR4, UR12, UR16, URZ ;  /* 0x000000100c0472a4 */ /* 0x000fc4000f8e023f */
[----:B------:R-:W-:Y:S01]  /*103e0*/  UIMAD.WIDE.U32 UR8, UR39, UR16, UR8 ;  /* 0x00000010270872a5 */ /* 0x000fe2000f8e0008 */
[----:B------:R-:W-:Y:S01]  /*103f0*/  IMAD.MOV.U32 R5, RZ, RZ, R4 ;  /* 0x000000ffff057224 */ /* 0x000fe200078e0004 */
[----:B------:R-:W-:Y:S01]  /*10400*/  UIMAD UR4, UR39, UR17, UR4 ;  /* 0x00000011270472a4 */ /* 0x000fe2000f8e0204 */
[----:B------:R-:W-:Y:S01]  /*10410*/  VIADD R0, R20, 0x30 ;  /* 0x0000003014007836 */ /* 0x000fe20000000000 */
[----:B------:R-:W-:Y:S02]  /*10420*/  ULDC.64 UR10, c[0x0][0xaf0] ;  /* 0x0002bc00000a7ab9 */ /* 0x000fe40000000a00 */
[----:B------:R-:W-:Y:S02]  /*10430*/  UIADD3 UR9, UR9, UR4, URZ ;  /* 0x0000000409097290 */ /* 0x000fe4000fffe03f */
        /* <DEDUP_REMOVED lines=12> */
[----:B------:R-:W-:Y:S01]  /*10500*/  SHF.R.S32.HI R4, RZ, 0x1f, R7 ;  /* 0x0000001fff047819 */ /* 0x000fe20000011407 */
[----:B------:R-:W-:Y:S01]  /*10510*/  IMAD.U32 R3, RZ, RZ, UR4 ;  /* 0x00000004ff037e24 */ /* 0x000fe2000f8e00ff */
[----:B------:R-:W-:Y:S01]  /*10520*/  ULDC.64 UR8, c[0x0][0xad8] ;  /* 0x0002b60000087ab9 */ /* 0x000fe20000000a00 */
[C---:B------:R-:W-:Y:S01]  /*10530*/  IMAD R9, R5.reuse, UR11, R6 ;  /* 0x0000000b05097c24 */ /* 0x040fe2000f8e0206 */
[----:B------:R-:W-:Y:S01]  /*10540*/  ULDC UR4, c[0x0][0xac8] ;  /* 0x0002b20000047ab9 */ /* 0x000fe20000000800 */
[----:B------:R-:W-:-:S04]  /*10550*/  IMAD.WIDE.U32 R2, R5, UR10, R2 ;  /* 0x0000000a05027c25 */ /* 0x000fc8000f8e0002 */
[----:B------:R-:W-:Y:S02]  /*10560*/  IMAD R4, R4, UR8, RZ ;  /* 0x0000000804047c24 */ /* 0x000fe4000f8e02ff */
[----:B------:R-:W-:Y:S02]  /*10570*/  IMAD.IADD R3, R3, 0x1, R9 ;  /* 0x0000000103037824 */ /* 0x000fe400078e0209 */
[C---:B------:R-:W-:Y:S02]  /*10580*/  IMAD R5, R7.reuse, UR9, R4 ;  /* 0x0000000907057c24 */ /* 0x040fe4000f8e0204 */
[----:B------:R-:W-:Y:S01]  /*10590*/  IMAD.WIDE.U32 R2, R7, UR8, R2 ;  /* 0x0000000807027c25 */ /* 0x000fe2000f8e0002 */
[----:B------:R-:W-:-:S03]  /*105a0*/  ULDC.64 UR8, c[0x0][0xa80] ;  /* 0x0002a00000087ab9 */ /* 0x000fc60000000a00 */
[----:B------:R-:W-:Y:S01]  /*105b0*/  IMAD.IADD R3, R3, 0x1, R5 ;  /* 0x0000000103037824 */ /* 0x000fe200078e0205 */
[----:B------:R-:W-:-:S04]  /*105c0*/  LEA R4, P0, R2, UR8, 0x1 ;  /* 0x0000000802047c11 */ /* 0x000fc8000f8008ff */
[----:B------:R-:W-:Y:S01]  /*105d0*/  LEA.HI.X R8, R2, UR9, R3, 0x1, P0 ;  /* 0x0000000902087c11 */ /* 0x000fe200080f0c03 */
[----:B------:R-:W0:Y:S01]  /*105e0*/  SHFL.IDX PT, R6, R4, RZ, 0x181f ;  /* 0x00181fff04067589 */ /* 0x000e2200000e0000 */
[----:B------:R-:W-:Y:S01]  /*105f0*/  ISETP.GE.AND P0, PT, R19, UR4, PT ;  /* 0x0000000413007c0c */ /* 0x000fe2000bf06270 */
[C---:B------:R-:W-:Y:S02]  /*10600*/  VIADD R2, R20.reuse, 0x60 ;  /* 0x0000006014027836 */ /* 0x040fe40000000000 */
[----:B------:R-:W1:Y:S01]  /*10610*/  SHFL.IDX PT, R10, R4, 0x1, 0x181f ;  /* 0x00381f00040a7f89 */ /* 0x000e6200000e0000 */
[CC--:B------:R-:W-:Y:S01]  /*10620*/  ISETP.GE.OR P3, PT, R20.reuse, R13.reuse, P0 ;  /* 0x0000000d1400720c */ /* 0x0c0fe20000766670 */
[----:B------:R-:W-:Y:S01]  /*10630*/  VIADD R3, R20, 0x90 ;  /* 0x0000009014037836 */ /* 0x000fe20000000000 */
[-C--:B------:R-:W-:Y:S01]  /*10640*/  ISETP.GE.OR P2, PT, R0, R13.reuse, P0 ;  /* 0x0000000d0000720c */ /* 0x080fe20000746670 */
[----:B------:R-:W2:Y:S01]  /*10650*/  SHFL.IDX PT, R12, R4, 0x2, 0x181f ;  /* 0x00581f00040c7f89 */ /* 0x000ea200000e0000 */
[----:B------:R-:W-:-:S02]  /*10660*/  ISETP.GE.OR P1, PT, R2, R13, P0 ;  /* 0x0000000d0200720c */ /* 0x000fc40000726670 */
[----:B------:R-:W-:Y:S01]  /*10670*/  ISETP.GE.OR P0, PT, R3, R13, P0 ;  /* 0x0000000d0300720c */ /* 0x000fe20000706670 */
[----:B------:R-:W3:Y:S04]  /*10680*/  SHFL.IDX PT, R5, R8, RZ, 0x181f ;  /* 0x00181fff08057589 */ /* 0x000ee800000e0000 */
        /* <DEDUP_REMOVED lines=16> */
.L_x_13763:
[----:B------:R-:W-:Y:S05]  /*10790*/  BSYNC B0 ;  /* 0x0000000000007941 */ /* 0x000fea0003800000 */
.L_x_13760:
[----:B------:R-:W-:Y:S02]  /*107a0*/  ULDC UR4, c[0x0][0xc3c] ;  /* 0x00030f0000047ab9 */ /* 0x000fe40000000800 */
[----:B------:R-:W-:-:S06]  /*107b0*/  UISETP.GE.AND UP0, UPT, UR6, UR4, UPT ;  /* 0x000000040600728c */ /* 0x000fcc000bf06270 */
[----:B------:R-:W-:-:S13]  /*107c0*/  PLOP3.LUT P0, PT, PT, PT, UP0, 0x80, 0x0 ;  /* 0x000000000000781c */ /* 0x000fda0003f0f008 */
[----:B------:R-:W-:Y:S05]  /*107d0*/  @!P0 BRA `(.L_x_13767) ;  /* 0xffffff0400848947 */ /* 0x000fea000383ffff */
[----:B------:R-:W-:Y:S05]  /*107e0*/  EXIT ;  /* 0x000000000000794d */ /* 0x000fea0003800000 */
.L_x_13678:
        /* <DEDUP_REMOVED lines=18> */
.L_x_13768:
        /* <DEDUP_REMOVED lines=42> */
.L_x_13774:
        /* <DEDUP_REMOVED lines=12> */
.L_x_13773:
[----:B------:R-:W-:Y:S05]  /*10c70*/  BSYNC B0 ;  /* 0x0000000000007941 */ /* 0x000fea0003800000 */
.L_x_13772:
        /* <DEDUP_REMOVED lines=21> */
.L_x_13770:
        /* <DEDUP_REMOVED lines=21> */
.L_x_13775:
        /* <DEDUP_REMOVED lines=58> */
.L_x_13771:
[----:B------:R-:W-:Y:S02]  /*112c0*/  IMAD.MOV.U32 R17, RZ, RZ, RZ ;  /* 0x000000ffff117224 */ /* 0x000fe400078e00ff */
[----:B------:R-:W-:Y:S02]  /*112d0*/  IMAD.U32 R16, RZ, RZ, UR6 ;  /* 0x00000006ff107e24 */ /* 0x000fe4000f8e00ff */
[----:B------:R-:W-:-:S07]  /*112e0*/  IMAD.MOV.U32 R18, RZ, RZ, RZ ;  /* 0x000000ffff127224 */ /* 0x000fce00078e00ff */
.L_x_13776:
[----:B------:R-:W-:-:S13]  /*112f0*/  ISETP.NE.AND P0, PT, R5, RZ, PT ;  /* 0x000000ff0500720c */ /* 0x000fda0003f05270 */
[----:B------:R-:W0:Y:S01]  /*11300*/  @!P0 S2R R3, SR_CgaCtaId ;  /* 0x0000000000038919 */ /* 0x000e220000008800 */
[----:B------:R-:W-:-:S04]  /*11310*/  @!P0 MOV R0, 0x400 ;  /* 0x0000040000008802 */ /* 0x000fc80000000f00 */
[----:B0-----:R-:W-:-:S05]  /*11320*/  @!P0 LEA R0, R3, R0, 0x18 ;  /* 0x0000000003008211 */ /* 0x001fca00078ec0ff */
[----:B------:R0:W-:Y:S01]  /*11330*/  @!P0 STS.128 [R0+0x168d0], R16 ;  /* 0x0168d01000008388 */ /* 0x0001e20000000c00 */
[----:B------:R-:W-:Y:S06]  /*11340*/  BAR.ARV 0x5, 0x200 ;  /* 0x0148000000007b1d */ /* 0x000fec0000002000 */
.L_x_13769:
        /* <DEDUP_REMOVED lines=20> */
[----:B------:R-:W-:Y:S02]  /*11490*/  LOP3.LUT R2, R0, 0x1f8, RZ, 0xc0, !PT ;  /* 0x000001f800027812 */ /* 0x000fe400078ec0ff */
[----:B------:R-:W-:Y:S02]  /*114a0*/  SHF.R.U32.HI R4, RZ, 0x3, R4 ;  /* 0x00000003ff047819 */ /* 0x000fe40000011604 */
[----:B------:R-:W-:-:S04]  /*114b0*/  LOP3.LUT R2, R2, 0x38, R5, 0x78, !PT ;  /* 0x0000003802027812 */ /* 0x000fc800078e7805 */
[----:B------:R-:W-:Y:S01]  /*114c0*/  LOP3.LUT R3, R2, 0x200, R3, 0xf8, !PT ;  /* 0x0000020002037812 */ /* 0x000fe200078ef803 */
[----:B------:R-:W-:-:S04]  /*114d0*/  IMAD.SHL.U32 R2, R5, 0x10, RZ ;  /* 0x0000001005027824 */ /* 0x000fc800078e00ff */
[----:B------:R-:W-:Y:S01]  /*114e0*/  IMAD R0, R3, 0x2, R22 ;  /* 0x0000000203007824 */ /* 0x000fe200078e0216 */
[----:B------:R-:W-:-:S04]  /*114f0*/  LOP3.LUT R2, R4, 0x70, R2, 0xf8, !PT ;  /* 0x0000007004027812 */ /* 0x000fc800078ef802 */
[----:B------:R3:W-:Y:S03]  /*11500*/  STL [R1+0x4], R0 ;  /* 0x0000040001007387 */ /* 0x0007e60000100800 */
.L_x_13875:
[----:B------:R-:W-:Y:S05]  /*11510*/  YIELD ;  /* 0x0000000000007946 */ /* 0x000fea0003800000 */
[----:B------:R-:W-:Y:S01]  /*11520*/  ULDC.64 UR4, c[0x0][0xa28] ;  /* 0x00028a0000047ab9 */ /* 0x000fe20000000a00 */
[----:B---3--:R-:W-:Y:S01]  /*11530*/  IMAD.MOV.U32 R0, RZ, RZ, RZ ;  /* 0x000000ffff007224 */ /* 0x008fe200078e00ff */
[----:B------:R-:W-:Y:S01]  /*11540*/  ISETP.NE.U32.AND P0, PT, RZ, UR4, PT ;  /* 0x00000004ff007c0c */ /* 0x000fe2000bf05070 */
[----:B0-----:R-:W0:Y:S01]  /*11550*/  LDC.64 R4, c[0x0][0xa00] ;  /* 0x00028000ff047b82 */ /* 0x001e220000000a00 */
[----:B-1----:R-:W-:Y:S01]  /*11560*/  IMAD.MOV.U32 R8, RZ, RZ, RZ ;  /* 0x000000ffff087224 */ /* 0x002fe200078e00ff */
        /* <DEDUP_REMOVED lines=20> */
[----:B------:R0:W5:Y:S01]  /*116b0*/  @P1 LDG.E R27, desc[UR50][R2.64] ;  /* 0x00000032021b1981 */ /* 0x000162000c1e1900 */
[----:B-1----:R-:W-:-:S03]  /*116c0*/  @P2 IMAD.WIDE R6, R19, 0x4, R6 ;  /* 0x0000000413062825 */ /* 0x002fc600078e0206 */
        /* <DEDUP_REMOVED lines=8> */
[----:B------:R-:W-:-:S04]  /*11750*/  USEL UR4, UR4, 0x1, UP0 ;  /* 0x0000000104047887 */ /* 0x000fc80008000000 */
[----:B------:R-:W-:-:S06]  /*11760*/  UIMAD UR4, UR4, UR5, URZ ;  /* 0x00000005040472a4 */ /* 0x000fcc000f8e023f */
[----:B------:R-:W-:Y:S01]  /*11770*/  IMAD.U32 R9, RZ, RZ, UR4 ;  /* 0x00000004ff097e24 */ /* 0x000fe2000f8e00ff */
[----:B--2---:R0:W-:Y:S01]  /*11780*/  STL [R1+0x10], R8 ;  /* 0x0000100801007387 */ /* 0x0041e20000100800 */
[----:B------:R-:W-:Y:S05]  /*11790*/  @P2 BRA `(.L_x_13778) ;  /* 0x0000000000142947 */ /* 0x000fea0003800000 */
[----:B------:R-:W-:Y:S05]  /*117a0*/  @!P0 BRA `(.L_x_13778) ;  /* 0x0000000000108947 */ /* 0x000fea0003800000 */
[----:B------:R-:W0:Y:S04]  /*117b0*/  LDG.E R7, desc[UR50][R4.64] ;  /* 0x0000003204077981 */ /* 0x000e28000c1e1900 */
[----:B------:R-:W0:Y:S02]  /*117c0*/  LDG.E R6, desc[UR50][R4.64+0x4] ;  /* 0x0000043204067981 */ /* 0x000e24000c1e1900 */
[----:B0-----:R-:W-:-:S05]  /*117d0*/  IMAD.IADD R8, R6, 0x1, -R7 ;  /* 0x0000000106087824 */ /* 0x001fca00078e0a07 */
[----:B------:R1:W-:Y:S02]  /*117e0*/  STL [R1+0x10], R8 ;  /* 0x0000100801007387 */ /* 0x0003e40000100800 */
.L_x_13778:
[----:B------:R-:W-:Y:S01]  /*117f0*/  ULDC.64 UR4, c[0x0][0xa20] ;  /* 0x0002880000047ab9 */ /* 0x000fe20000000a00 */
[----:B-----5:R-:W-:Y:S01]  /*11800*/  IMAD.IADD R27, R27, 0x1, R0 ;  /* 0x000000011b1b7824 */ /* 0x020fe200078e0200 */
[----:B------:R-:W-:-:S04]  /*11810*/  ISETP.NE.U32.AND P0, PT, RZ, UR4, PT ;  /* 0x00000004ff007c0c */ /* 0x000fc8000bf05070 */
[----:B------:R-:W-:-:S13]  /*11820*/  ISETP.NE.AND.EX P0, PT, RZ, UR5, PT, P0 ;  /* 0x00000005ff007c0c */ /* 0x000fda000bf05300 */
[----:B------:R-:W-:Y:S05]  /*11830*/  @!P0 BRA `(.L_x_13779) ;  /* 0x0000000000108947 */ /* 0x000fea0003800000 */
[----:B0-----:R-:W0:Y:S02]  /*11840*/  LDC.64 R2, c[0x0][0xa20] ;  /* 0x00028800ff027b82 */ /* 0x001e240000000a00 */
[----:B0-----:R-:W-:-:S05]  /*11850*/  IMAD.WIDE R2, R19, 0x4, R2 ;  /* 0x0000000413027825 */ /* 0x001fca00078e0202 */
[----:B------:R2:W5:Y:S01]  /*11860*/  LDG.E R9, desc[UR50][R2.64] ;  /* 0x0000003202097981 */ /* 0x000562000c1e1900 */
[----:B------:R-:W-:Y:S05]  /*11870*/  BRA `(.L_x_13780) ;  /* 0x0000000000107947 */ /* 0x000fea0003800000 */
.L_x_13779:
[----:B------:R-:W-:Y:S05]  /*11880*/  @!P1 BRA `(.L_x_13780) ;  /* 0x00000000000c9947 */ /* 0x000fea0003800000 */
[----:B------:R-:W2:Y:S04]  /*11890*/  LDG.E R4, desc[UR50][R2.64] ;  /* 0x0000003202047981 */ /* 0x000ea8000c1e1900 */
[----:B------:R-:W2:Y:S02]  /*118a0*/  LDG.E R9, desc[UR50][R2.64+0x4] ;  /* 0x0000043202097981 */ /* 0x000ea4000c1e1900 */
[----:B--2---:R-:W-:-:S07]  /*118b0*/  IMAD.IADD R9, R9, 0x1, -R4 ;  /* 0x0000000109097824 */ /* 0x004fce00078e0a04 */
.L_x_13780:
[----:B0-2---:R-:W0:Y:S01]  /*118c0*/  LDC R2, c[0x0][0x448] ;  /* 0x00011200ff027b82 */ /* 0x005e220000000800 */
[----:B------:R-:W-:Y:S02]  /*118d0*/  IMAD R6, R17, 0xc0, RZ ;  /* 0x000000c011067824 */ /* 0x000fe400078e02ff */
[----:B-----5:R-:W-:Y:S02]  /*118e0*/  IMAD.IADD R9, R9, 0x1, -R0 ;  /* 0x0000000109097824 */ /* 0x020fe400078e0a00 */
[----:B------:R-:W-:Y:S01]  /*118f0*/  VIADD R0, R6, 0xbf ;  /* 0x000000bf06007836 */ /* 0x000fe20000000000 */
[----:B------:R2:W-:Y:S01]  /*11900*/  STL [R1+0xc], R6 ;  /* 0x00000c0601007387 */ /* 0x0005e20000100800 */
[----:B0-----:R-:W-:Y:S02]  /*11910*/  ISETP.NE.AND P1, PT, R2, 0x1, PT ;  /* 0x000000010200780c */ /* 0x001fe40003f25270 */
[----:B------:R-:W0:Y:S11]  /*11920*/  LDC.64 R2, c[0x0][0x9e0] ;  /* 0x00027800ff027b82 */ /* 0x000e360000000a00 */
[----:B------:R-:W3:Y:S08]  /*11930*/  @P1 LDC R5, c[0x0][0x44c] ;  /* 0x00011300ff051b82 */ /* 0x000ef00000000800 */
[----:B------:R-:W4:Y:S01]  /*11940*/  @P1 LDC R4, c[0x0][0x450] ;  /* 0x00011400ff041b82 */ /* 0x000f220000000800 */
[----:B0-----:R-:W-:Y:S01]  /*11950*/  ISETP.GE.AND P2, PT, R3, 0x1, PT ;  /* 0x000000010300780c */ /* 0x001fe20003f46270 */
[----:B---3--:R-:W-:-:S05]  /*11960*/  @P1 IMAD.HI.U32 R5, R0, R5, RZ ;  /* 0x0000000500051227 */ /* 0x008fca00078e00ff */
[----:B----4-:R-:W-:Y:S02]  /*11970*/  @P1 SHF.R.U32.HI R0, RZ, R4, R5 ;  /* 0x00000004ff001219 */ /* 0x010fe40000011605 */
[----:B------:R-:W-:-:S05]  /*11980*/  IADD3 R5, R9, 0x1, -R8 ;  /* 0x0000000109057810 */ /* 0x000fca0007ffe808 */
[----:B------:R-:W-:-:S04]  /*11990*/  IMAD.IADD R7, R5, 0x1, R0 ;  /* 0x0000000105077824 */ /* 0x000fc800078e0200 */
[----:B------:R-:W-:Y:S01]  /*119a0*/  IMAD.IADD R2, R7, 0x1, R2 ;  /* 0x0000000107027824 */ /* 0x000fe200078e0202 */
[----:B--2---:R-:W-:Y:S06]  /*119b0*/  @!P2 BRA `(.L_x_13781) ;  /* 0x000000000048a947 */ /* 0x004fec0003800000 */
        /* <DEDUP_REMOVED lines=11> */
.L_x_13783:
[----:B------:R-:W-:-:S13]  /*11a70*/  ISETP.NE.AND P0, PT, R3, 0x1, PT ;  /* 0x000000010300780c */ /* 0x000fda0003f05270 */
[----:B------:R-:W0:Y:S02]  /*11a80*/  @P0 LDC.64 R4, c[0x0][0x9e8] ;  /* 0x00027a00ff040b82 */ /* 0x000e240000000a00 */
[----:B0-----:R-:W-:-:S05]  /*11a90*/  @P0 IMAD.HI.U32 R4, R0, R4, RZ ;  /* 0x0000000400040227 */ /* 0x001fca00078e00ff */
[----:B------:R-:W-:-:S07]  /*11aa0*/  @P0 SHF.R.U32.HI R0, RZ, R5, R4 ;  /* 0x00000005ff000219 */ /* 0x000fce0000011604 */
.L_x_13784:
[----:B------:R-:W-:Y:S05]  /*11ab0*/  BSYNC B0 ;  /* 0x0000000000007941 */ /* 0x000fea0003800000 */
.L_x_13782:
[----:B------:R-:W-:-:S05]  /*11ac0*/  IMAD R5, R0, R3, R3 ;  /* 0x0000000300057224 */ /* 0x000fca00078e0203 */
[----:B------:R-:W-:-:S07]  /*11ad0*/  VIMNMX R2, R2, R5, PT ;  /* 0x0000000502027248 */ /* 0x000fce0003fe0100 */
.L_x_13781:
[----:B------:R-:W0:Y:S01]  /*11ae0*/  @P1 LDC R4, c[0x0][0x44c] ;  /* 0x00011300ff041b82 */ /* 0x000e220000000800 */
[----:B------:R-:W-:Y:S01]  /*11af0*/  VIADD R2, R2, 0x7f ;  /* 0x0000007f02027836 */ /* 0x000fe20000000000 */
[----:B------:R-:W-:Y:S01]  /*11b00*/  ULDC UR4, c[0x0][0x9dc] ;  /* 0x0002770000047ab9 */ /* 0x000fe20000000800 */
[----:B------:R-:W-:-:S05]  /*11b10*/  IMAD.MOV.U32 R0, RZ, RZ, R6 ;  /* 0x000000ffff007224 */ /* 0x000fca00078e0006 */
[----:B------:R-:W2:Y:S01]  /*11b20*/  @P1 LDC R5, c[0x0][0x450] ;  /* 0x00011400ff051b82 */ /* 0x000ea20000000800 */
[----:B0-----:R-:W-:-:S05]  /*11b30*/  @P1 IMAD.HI.U32 R4, R6, R4, RZ ;  /* 0x0000000406041227 */ /* 0x001fca00078e00ff */
[----:B--2---:R-:W-:Y:S02]  /*11b40*/  @P1 SHF.R.U32.HI R0, RZ, R5, R4 ;  /* 0x00000005ff001219 */ /* 0x004fe40000011604 */
[----:B------:R-:W-:-:S04]  /*11b50*/  SHF.R.S32.HI R5, RZ, 0x1f, R2 ;  /* 0x0000001fff057819 */ /* 0x000fc80000011402 */
[----:B------:R-:W-:Y:S01]  /*11b60*/  LEA.HI R4, R5, R2, RZ, 0x7 ;  /* 0x0000000205047211 */ /* 0x000fe200078f38ff */
[----:B------:R-:W-:Y:S01]  /*11b70*/  VIADD R2, R9, 0x7f ;  /* 0x0000007f09027836 */ /* 0x000fe20000000000 */
[----:B------:R-:W-:Y:S02]  /*11b80*/  IADD3 R9, R0, R9, -R8 ;  /* 0x0000000900097210 */ /* 0x000fe40007ffe808 */
[----:B------:R-:W-:Y:S02]  /*11b90*/  SHF.R.S32.HI R4, RZ, 0x7, R4 ;  /* 0x00000007ff047819 */ /* 0x000fe40000011404 */
[----:B------:R-:W-:Y:S01]  /*11ba0*/  SHF.R.S32.HI R5, RZ, 0x1f, R2 ;  /* 0x0000001fff057819 */ /* 0x000fe20000011402 */
[----:B------:R-:W-:-:S03]  /*11bb0*/  VIADD R0, R9, -UR4 ;  /* 0x8000000409007c36 */ /* 0x000fc60008000000 */
[----:B------:R-:W-:-:S04]  /*11bc0*/  LEA.HI R5, R5, R2, RZ, 0x7 ;  /* 0x0000000205057211 */ /* 0x000fc800078f38ff */
        /* <DEDUP_REMOVED lines=14> */
.L_x_13787:
[----:B------:R-:W-:-:S13]  /*11cb0*/  ISETP.NE.AND P0, PT, R3, 0x1, PT ;  /* 0x000000010300780c */ /* 0x000fda0003f05270 */
[----:B------:R-:W2:Y:S02]  /*11cc0*/  @P0 LDC.64 R4, c[0x0][0x9e8] ;  /* 0x00027a00ff040b82 */ /* 0x000ea40000000a00 */
[----:B--2---:R-:W-:-:S05]  /*11cd0*/  @P0 IMAD.HI.U32 R4, R9, R4, RZ ;  /* 0x0000000409040227 */ /* 0x004fca00078e00ff */
[----:B------:R-:W-:-:S07]  /*11ce0*/  @P0 SHF.R.U32.HI R9, RZ, R5, R4 ;  /* 0x00000005ff090219 */ /* 0x000fce0000011604 */
.L_x_13788:
[----:B------:R-:W-:Y:S05]  /*11cf0*/  BSYNC B0 ;  /* 0x0000000000007941 */ /* 0x000fea0003800000 */
.L_x_13786:
[----:B------:R-:W-:-:S05]  /*11d00*/  IMAD R3, R9, R3, RZ ;  /* 0x0000000309037224 */ /* 0x000fca00078e02ff */
[----:B------:R-:W-:-:S07]  /*11d10*/  VIMNMX R0, R0, R3, !PT ;  /* 0x0000000300007248 */ /* 0x000fce0007fe0100 */
.L_x_13785:
        /* <DEDUP_REMOVED lines=14> */
[----:B------:R-:W2:Y:S08]  /*11e00*/  FLO.U32 R0, UR4 ;  /* 0x0000000400007d00 */ /* 0x000eb000080e0000 */
[----:B------:R-:W3:Y:S01]  /*11e10*/  POPC R5, UR4 ;  /* 0x0000000400057d09 */ /* 0x000ee20008000000 */
[----:B--2---:R-:W-:-:S13]  /*11e20*/  ISETP.EQ.U32.AND P0, PT, R0, R7, PT ;  /* 0x000000070000720c */ /* 0x004fda0003f02070 */
[----:B---3--:R-:W2:Y:S01]  /*11e30*/  @P0 ATOMG.E.ADD.STRONG.GPU PT, R3, desc[UR50][R2.64], R5 ;  /* 0x00000005020309a8 */ /* 0x008ea200081ee1f2 */
[----:B------:R-:W3:Y:S02]  /*11e40*/  S2R R4, SR_LTMASK ;  /* 0x0000000000047919 */ /* 0x000ee40000003900 */
[----:B---3--:R-:W-:-:S04]  /*11e50*/  LOP3.LUT R4, R4, UR4, RZ, 0xc0, !PT ;  /* 0x0000000404047c12 */ /* 0x008fc8000f8ec0ff */
[----:B------:R-:W3:Y:S01]  /*11e60*/  POPC R7, R4 ;  /* 0x0000000400077309 */ /* 0x000ee20000000000 */
[----:B--2---:R-:W3:Y:S02]  /*11e70*/  SHFL.IDX PT, R0, R3, R0, 0x1f ;  /* 0x00001f0003007589 */ /* 0x004ee400000e0000 */
[----:B---3--:R-:W-:Y:S01]  /*11e80*/  IADD3 R16, R0, UR37, R7 ;  /* 0x0000002500107c10 */ /* 0x008fe2000fffe007 */
[----:B------:R-:W-:Y:S06]  /*11e90*/  BRA `(.L_x_13791) ;  /* 0x0000003000d87947 */ /* 0x000fec0003800000 */
.L_x_13790:
        /* <DEDUP_REMOVED lines=20> */
.L_x_13793:
[----:B------:R-:W-:Y:S05]  /*11fe0*/  BSYNC B6 ;  /* 0x0000000000067941 */ /* 0x000fea0003800000 */
.L_x_13792:
        /* <DEDUP_REMOVED lines=15> */
[----:B-1----:R-:W-:Y:S02]  /*120e0*/  IMAD.MOV.U32 R8, RZ, RZ, 0x70 ;  /* 0x00000070ff087424 */ /* 0x002fe400078e00ff */
[----:B------:R-:W-:Y:S02]  /*120f0*/  IMAD.MOV.U32 R12, RZ, RZ, 0x1 ;  /* 0x00000001ff0c7424 */ /* 0x000fe400078e00ff */
[----:B--2---:R-:W-:-:S07]  /*12100*/  IMAD.MOV.U32 R13, RZ, RZ, RZ ;  /* 0x000000ffff0d7224 */ /* 0x004fce00078e00ff */
[----:B------:R-:W-:-:S07]  /*12110*/  LEPC R20, `(.L_x_13796) ;  /* 0x000000001014794e */ /* 0x000fce0000000000 */
[----:B0--3--:R-:W-:Y:S05]  /*12120*/  CALL.ABS.NOINC R2 ;  /* 0x0000000002007343 */ /* 0x009fea0003c00000 */
.L_x_13796:
        /* <DEDUP_REMOVED lines=15> */
.L_x_13795:
[----:B------:R-:W-:Y:S05]  /*12220*/  BSYNC B6 ;  /* 0x0000000000067941 */ /* 0x000fea0003800000 */
.L_x_13794:
        /* <DEDUP_REMOVED lines=20> */
.L_x_13891:
        /* <DEDUP_REMOVED lines=10> */
.L_x_13894:
[----:B------:R-:W-:Y:S05]  /*12410*/  @!P6 BRA `(.L_x_13798) ;  /* 0x0000000000e4e947 */ /* 0x000fea0003800000 */
[----:B------:R-:W-:-:S04]  /*12420*/  ISETP.NE.U32.AND P0, PT, R2, RZ, PT ;  /* 0x000000ff0200720c */ /* 0x000fc80003f05070 */
[----:B------:R-:W-:-:S13]  /*12430*/  ISETP.NE.AND.EX P0, PT, R3, RZ, PT, P0 ;  /* 0x000000ff0300720c */ /* 0x000fda0003f05300 */
[----:B------:R-:W-:Y:S05]  /*12440*/  @!P0 BRA `(.L_x_13800) ;  /* 0x0000000000448947 */ /* 0x000fea0003800000 */
[----:B0-----:R-:W0:Y:S01]  /*12450*/  LDC R0, c[0x0][0x43c] ;  /* 0x00010f00ff007b82 */ /* 0x001e220000000800 */
        /* <DEDUP_REMOVED lines=9> */
[----:B------:R-:W-:Y:S02]  /*124f0*/  IMAD R0, R28, UR4, RZ ;  /* 0x000000041c007c24 */ /* 0x000fe4000f8e02ff */
[----:B------:R-:W-:-:S04]  /*12500*/  IMAD.WIDE.U32 R4, R25, UR4, R4 ;  /* 0x0000000419047c25 */ /* 0x000fc8000f8e0004 */
[----:B------:R-:W-:Y:S01]  /*12510*/  IMAD R0, R25, UR5, R0 ;  /* 0x0000000519007c24 */ /* 0x000fe2000f8e0200 */
[----:B------:R-:W-:-:S03]  /*12520*/  LEA R2, P0, R4, R2, 0x2 ;  /* 0x0000000204027211 */ /* 0x000fc600078010ff */
[----:B------:R-:W-:-:S05]  /*12530*/  IMAD.IADD R0, R5, 0x1, R0 ;  /* 0x0000000105007824 */ /* 0x000fca00078e0200 */
[----:B------:R-:W-:-:S05]  /*12540*/  LEA.HI.X R3, R4, R3, R0, 0x2, P0 ;  /* 0x0000000304037211 */ /* 0x000fca00000f1400 */
[----:B------:R2:W5:Y:S02]  /*12550*/  LDG.E R17, desc[UR50][R2.64] ;  /* 0x0000003202117981 */ /* 0x000564000c1e1900 */
.L_x_13800:
[----:B0-----:R-:W0:Y:S01]  /*12560*/  S2R R0, SR_TID.X ;  /* 0x0000000000007919 */ /* 0x001e220000002100 */
[----:B--2---:R-:W-:Y:S01]  /*12570*/  IMAD R3, R23, 0x8, R22 ;  /* 0x0000000817037824 */ /* 0x004fe200078e0216 */
[----:B0-----:R-:W-:Y:S02]  /*12580*/  LOP3.LUT R2, R0, 0x7f, RZ, 0xc0, !PT ;  /* 0x0000007f00027812 */ /* 0x001fe400078ec0ff */
[----:B------:R-:W-:Y:S02]  /*12590*/  SHF.L.U32 R0, R26, 0x1f, RZ ;  /* 0x0000001f1a007819 */ /* 0x000fe400000006ff */
[----:B------:R-:W-:Y:S02]  /*125a0*/  ISETP.NE.AND P1, PT, R2, RZ, PT ;  /* 0x000000ff0200720c */ /* 0x000fe40003f25270 */
[----:B------:R-:W0:Y:S02]  /*125b0*/  SYNCS.PHASECHK.TRANS64.TRYWAIT P0, [R3+URZ+0x16840], R0 ;  /* 0x01684000030075a7 */ /* 0x000e24000800017f */
[----:B0-----:R-:W-:Y:S09]  /*125c0*/  @!P0 BRA `(.L_x_13801) ;  /* 0x00000040002c8947 */ /* 0x001ff20003800000 */
.L_x_13895:
        /* <DEDUP_REMOVED lines=8> */
.L_x_13802:
[----:B------:R-:W2:Y:S01]  /*12650*/  LDL.LU R2, [R1] ;  /* 0x0000000001027983 */ /* 0x000ea20000300800 */
[----:B0-----:R-:W-:Y:S01]  /*12660*/  IMAD R0, R23, 0x4000, R22 ;  /* 0x0000400017007824 */ /* 0x001fe200078e0216 */
        /* <DEDUP_REMOVED lines=8> */
[----:B------:R-:W-:-:S02]  /*126f0*/  PLOP3.LUT P0, PT, PT, PT, PT, 0x80, 0x0 ;  /* 0x000000000000781c */ /* 0x000fc40003f0f070 */
[----:B------:R-:W-:Y:S02]  /*12700*/  R2UR UR12, R18 ;  /* 0x00000000120c72ca */ /* 0x000fe400000e0000 */
[----:B-----5:R-:W-:Y:S01]  /*12710*/  R2UR UR13, R17 ;  /* 0x00000000110d72ca */ /* 0x020fe200000e0000 */
[----:B------:R-:W-:-:S04]  /*12720*/  UIADD3 UR9, UR9, 0x16830, URZ ;  /* 0x0001683009097890 */ /* 0x000fc8000fffe03f */
[----:B------:R-:W-:Y:S02]  /*12730*/  ULEA UR11, UR11, UR4, 0x7 ;  /* 0x000000040b0b7291 */ /* 0x000fe4000f8e383f */
[----:B------:R-:W-:Y:S01]  /*12740*/  UIADD3 UR8, UR8, 0xe400, URZ ;  /* 0x0000e40008087890 */ /* 0x000fe2000fffe03f */
[----:B------:R-:W-:-:S08]  /*12750*/  UMOV UR4, 0x0 ;  /* 0x0000000000047882 */ /* 0x000fd00000000000 */
[----:B------:R3:W-:Y:S01]  /*12760*/  UTMALDG.4D [UR8], [UR6], desc[UR4] ;  /* 0x00000408060075b4 */ /* 0x0007e20008019000 */
[----:B--2---:R-:W-:-:S04]  /*12770*/  LOP3.LUT R2, R2, 0xfffffffe, RZ, 0xc0, !PT ;  /* 0xfffffffe02027812 */ /* 0x004fc800078ec0ff */
[----:B------:R-:W-:-:S05]  /*12780*/  @P0 LOP3.LUT R2, R2, 0x1, RZ, 0xfc, !PT ;  /* 0x0000000102020812 */ /* 0x000fca00078efcff */
[----:B------:R3:W-:Y:S01]  /*12790*/  STL [R1], R2 ;  /* 0x0000000201007387 */ /* 0x0007e20000100800 */
[----:B------:R-:W-:Y:S01]  /*127a0*/  NOP ;  /* 0x0000000000007918 */ /* 0x000fe20000000000 */
.L_x_13798:
[----:B------:R-:W0:Y:S01]  /*127b0*/  LDL.LU R3, [R1+0x18] ;  /* 0x0000180001037983 */ /* 0x000e220000300800 */
[----:B------:R-:W-:Y:S05]  /*127c0*/  WARPSYNC.ALL ;  /* 0x0000000000007948 */ /* 0x000fea0003800000 */
[----:B---3--:R-:W-:Y:S01]  /*127d0*/  ULDC.64 UR4, c[0x0][0x298] ;  /* 0x0000a60000047ab9 */ /* 0x008fe20000000a00 */
[----:B------:R-:W-:Y:S01]  /*127e0*/  VIADD R2, R22, 0x8400 ;  /* 0x0000840016027836 */ /* 0x000fe20000000000 */
[----:B------:R-:W-:Y:S01]  /*127f0*/  ULDC.64 UR6, c[0x0][0xa00] ;  /* 0x0002800000067ab9 */ /* 0x000fe20000000a00 */
[----:B------:R-:W-:Y:S01]  /*12800*/  BSSY B6, `(.L_x_13803) ;  /* 0x0000024000067945 */ /* 0x000fe20003800000 */
[----:B------:R-:W-:Y:S01]  /*12810*/  BAR.SYNC.DEFER_BLOCKING 0x8, 0x200 ;  /* 0x0208000000007b1d */ /* 0x000fe20000010000 */
[----:B------:R-:W-:-:S02]  /*12820*/  ISETP.NE.U32.AND P0, PT, RZ, UR6, PT ;  /* 0x00000006ff007c0c */ /* 0x000fc4000bf05070 */
[----:B------:R-:W-:Y:S02]  /*12830*/  LOP3.LUT P1, RZ, R2, 0x3ff, RZ, 0xc0, !PT ;  /* 0x000003ff02ff7812 */ /* 0x000fe4000782c0ff */
[----:B------:R-:W-:Y:S02]  /*12840*/  ISETP.NE.AND.EX P0, PT, RZ, UR7, PT, P0 ;  /* 0x00000007ff007c0c */ /* 0x000fe4000bf05300 */
[----:B0-----:R-:W-:Y:S01]  /*12850*/  SHF.R.S32.HI R0, RZ, 0x1f, R3 ;  /* 0x0000001fff007819 */ /* 0x001fe20000011403 */
[----:B------:R-:W-:-:S04]  /*12860*/  IMAD.WIDE.U32 R4, R3, UR4, RZ ;  /* 0x0000000403047c25 */ /* 0x000fc8000f8e00ff */
[----:B------:R-:W-:Y:S01]  /*12870*/  IMAD R0, R0, UR4, RZ ;  /* 0x0000000400007c24 */ /* 0x000fe2000f8e02ff */
[----:B------:R0:W-:Y:S03]  /*12880*/  STL.64 [R1+0x18], R4 ;  /* 0x0000180401007387 */ /* 0x0001e60000100a00 */
[----:B------:R-:W-:Y:S01]  /*12890*/  IMAD R2, R3, UR5, R0 ;  /* 0x0000000503027c24 */ /* 0x000fe2000f8e0200 */
[----:B------:R-:W-:-:S04]  /*128a0*/  SHF.R.S32.HI R0, RZ, 0x1f, R19 ;  /* 0x0000001fff007819 */ /* 0x000fc80000011413 */
[----:B------:R-:W-:Y:S02]  /*128b0*/  SEL R3, R0, RZ, !P0 ;  /* 0x000000ff00037207 */ /* 0x000fe40004000000 */
[----:B------:R-:W-:Y:S01]  /*128c0*/  SEL R0, R19, RZ, !P0 ;  /* 0x000000ff13007207 */ /* 0x000fe20004000000 */
[----:B0-----:R-:W-:Y:S01]  /*128d0*/  IMAD.IADD R4, R5, 0x1, R2 ;  /* 0x0000000105047824 */ /* 0x001fe200078e0202 */
[----:B------:R-:W-:-:S04]  /*128e0*/  SHF.R.S32.HI R2, RZ, 0x1f, R18 ;  /* 0x0000001fff027819 */ /* 0x000fc80000011412 */
[----:B------:R0:W-:Y:S04]  /*128f0*/  STL [R1+0x28], R4 ;  /* 0x0000280401007387 */ /* 0x0001e80000100800 */
[----:B------:R0:W-:Y:S04]  /*12900*/  STL [R1+0x30], R3 ;  /* 0x0000300301007387 */ /* 0x0001e80000100800 */
        /* <DEDUP_REMOVED lines=18> */
[----:B0-----:R-:W-:Y:S05]  /*12a30*/  CALL.ABS.NOINC R2 ;  /* 0x0000000002007343 */ /* 0x001fea0003c00000 */
.L_x_13804:
[----:B------:R-:W-:Y:S05]  /*12a40*/  BSYNC B6 ;  /* 0x0000000000067941 */ /* 0x000fea0003800000 */
.L_x_13803:
[----:B0-----:R-:W2:Y:S01]  /*12a50*/  LDL.LU R0, [R1+0x28] ;  /* 0x0000280001007983 */ /* 0x001ea20000300800 */
[----:B------:R-:W0:Y:S01]  /*12a60*/  LDC R9, c[0x0][0x448] ;  /* 0x00011200ff097b82 */ /* 0x000e220000000800 */
[----:B------:R-:W-:Y:S01]  /*12a70*/  ULDC.64 UR4, c[0x0][0x2d8] ;  /* 0x0000b60000047ab9 */ /* 0x000fe20000000a00 */
[----:B------:R-:W-:Y:S01]  /*12a80*/  ULDC.64 UR6, c[0x0][0x2c8] ;  /* 0x0000b20000067ab9 */ /* 0x000fe20000000a00 */
[----:B------:R-:W2:Y:S01]  /*12a90*/  LDL.LU.64 R2, [R1+0x18] ;  /* 0x0000180001027983 */ /* 0x000ea20000300a00 */
[----:B------:R-:W-:-:S03]  /*12aa0*/  ULDC.64 UR8, c[0x0][0x280] ;  /* 0x0000a00000087ab9 */ /* 0x000fc60000000a00 */
[----:B------:R-:W3:Y:S04]  /*12ab0*/  LDL.LU R20, [R1+0x2c] ;  /* 0x00002c0001147983 */ /* 0x000ee80000300800 */
[----:B------:R-:W4:Y:S04]  /*12ac0*/  LDL.LU R21, [R1+0x30] ;  /* 0x0000300001157983 */ /* 0x000f280000300800 */
[----:B------:R-:W4:Y:S04]  /*12ad0*/  LDL.LU R4, [R1+0x20] ;  /* 0x0000200001047983 */ /* 0x000f280000300800 */
[----:B------:R-:W4:Y:S04]  /*12ae0*/  LDL R12, [R1+0xc] ;  /* 0x00000c00010c7983 */ /* 0x000f280000100800 */
[----:B------:R0:W5:Y:S02]  /*12af0*/  LDL R10, [R1+0x4] ;  /* 0x00000400010a7983 */ /* 0x0001640000100800 */
[----:B0-----:R-:W-:-:S13]  /*12b00*/  ISETP.NE.AND P1, PT, R9, 0x1, PT ;  /* 0x000000010900780c */ /* 0x001fda0003f25270 */
[----:B------:R-:W0:Y:S08]  /*12b10*/  @P1 LDC R5, c[0x0][0x450] ;  /* 0x00011400ff051b82 */ /* 0x000e300000000800 */
[----:B-1----:R-:W1:Y:S01]  /*12b20*/  @P1 LDC R8, c[0x0][0x44c] ;  /* 0x00011300ff081b82 */ /* 0x002e620000000800 */
[----:B------:R-:W1:Y:S01]  /*12b30*/  S2R R11, SR_TID.X ;  /* 0x00000000000b7919 */ /* 0x000e620000002100 */
        /* <DEDUP_REMOVED lines=12> */
[----:B------:R-:W4:Y:S01]  /*12c00*/  @P1 LDC R4, c[0x0][0x44c] ;  /* 0x00011300ff041b82 */ /* 0x000f220000000800 */
[----:B--2---:R-:W-:-:S04]  /*12c10*/  LOP3.LUT R20, R20, 0x7f, RZ, 0xc0, !PT ;  /* 0x0000007f14147812 */ /* 0x004fc800078ec0ff */
[----:B------:R-:W-:Y:S01]  /*12c20*/  SHF.R.U32.HI R20, RZ, 0x3, R20 ;  /* 0x00000003ff147819 */ /* 0x000fe20000011614 */
[----:B---3--:R-:W-:-:S05]  /*12c30*/  IMAD.SHL.U32 R6, R21, 0x10, RZ ;  /* 0x0000001015067824 */ /* 0x008fca00078e00ff */
[----:B------:R-:W-:Y:S01]  /*12c40*/  LOP3.LUT R6, R20, 0x70, R6, 0xf8, !PT ;  /* 0x0000007014067812 */ /* 0x000fe200078ef806 */
[----:B------:R-:W-:-:S04]  /*12c50*/  IMAD.IADD R3, R3, 0x1, R0 ;  /* 0x0000000103037824 */ /* 0x000fc800078e0200 */
[----:B------:R-:W-:-:S04]  /*12c60*/  IMAD.IADD R6, R6, 0x1, R12 ;  /* 0x0000000106067824 */ /* 0x000fc800078e020c */
[----:B----4-:R-:W-:-:S04]  /*12c70*/  @P1 IMAD.HI.U32 R0, R6, R4, RZ ;  /* 0x0000000406001227 */ /* 0x010fc800078e00ff */
        /* <DEDUP_REMOVED lines=14> */
[----:B------:R-:W-:-:S05]  /*12d60*/  IMAD.IADD R5, R5, 0x1, R7 ;  /* 0x0000000105057824 */ /* 0x000fca00078e0207 */
[----:B------:R-:W-:Y:S02]  /*12d70*/  LEA.HI.X R4, R4, UR9, R5, 0x1, P0 ;  /* 0x0000000904047c11 */ /* 0x000fe400080f0c05 */
[----:B------:R-:W0:Y:S01]  /*12d80*/  @P1 LDC R5, c[0x0][0x450] ;  /* 0x00011400ff051b82 */ /* 0x000e220000000800 */
[----:B------:R-:W-:-:S04]  /*12d90*/  VIADD R7, R6, 0x80 ;  /* 0x0000008006077836 */ /* 0x000fc80000000000 */
[----:B-1----:R-:W-:-:S04]  /*12da0*/  @P1 IMAD.HI.U32 R8, R7, R8, RZ ;  /* 0x0000000807081227 */ /* 0x002fc800078e00ff */
[----:B------:R-:W-:Y:S01]  /*12db0*/  IMAD.MOV.U32 R6, RZ, RZ, R7 ;  /* 0x000000ffff067224 */ /* 0x000fe200078e0007 */
        /* <DEDUP_REMOVED lines=32> */
[----:B-1----:R-:W-:-:S04]  /*12fc0*/  @!P1 IMAD.X R7, RZ, RZ, R7, P2 ;  /* 0x000000ffff079224 */ /* 0x002fc800010e0607 */
[----:B------:R-:W-:Y:S02]  /*12fd0*/  @!P1 IMAD.MOV.U32 R9, RZ, RZ, R7 ;  /* 0x000000ffff099224 */ /* 0x000fe400078e0007 */
[----:B------:R-:W-:-:S03]  /*12fe0*/  VIADD R7, R3, 0x10 ;  /* 0x0000001003077836 */ /* 0x000fc60000000000 */
[----:B-----5:R0:W-:Y:S02]  /*12ff0*/  @!P1 LDGSTS.E.BYPASS.LTC128B.128 [R10+0x8400], desc[UR50][R8.64], !P0 ;  /* 0x08400000080a9fae */ /* 0x0201e4000c101d72 */
[----:B------:R-:W-:Y:S02]  /*13000*/  ISETP.GE.AND P1, PT, R7, R6, PT ;  /* 0x000000060700720c */ /* 0x000fe40003f26270 */
[----:B------:R-:W-:Y:S04]  /*13010*/  SHFL.IDX PT, R7, R4, 0x1, 0x181f ;  /* 0x00381f0004077f89 */ /* 0x000fe800000e0000 */
[----:B0-----:R-:W0:Y:S07]  /*13020*/  SHFL.IDX PT, R8, R0, 0x1, 0x181f ;  /* 0x00381f0000087f89 */ /* 0x001e2e00000e0000 */
        /* <DEDUP_REMOVED lines=39> */
[----:B------:R-:W-:Y:S04]  /*132a0*/  SHFL.IDX PT, R4, R4, 0x7, 0x181f ;  /* 0x00f81f0004047f89 */ /* 0x000fe800000e0000 */
[----:B0-----:R-:W0:Y:S03]  /*132b0*/  SHFL.IDX PT, R8, R0, 0x6, 0x181f ;  /* 0x00d81f0000087f89 */ /* 0x001e2600000e0000 */
[----:B0-----:R-:W-:-:S05]  /*132c0*/  @!P1 LEA R8, P2, R20, R8, 0x1 ;  /* 0x0000000814089211 */ /* 0x001fca00078408ff */
[----:B------:R-:W-:-:S04]  /*132d0*/  @!P1 IMAD.X R7, RZ, RZ, R7, P2 ;  /* 0x000000ffff079224 */ /* 0x000fc800010e0607 */
[----:B------:R-:W-:Y:S02]  /*132e0*/  @!P1 IMAD.MOV.U32 R9, RZ, RZ, R7 ;  /* 0x000000ffff099224 */ /* 0x000fe400078e0007 */
[----:B------:R-:W-:-:S03]  /*132f0*/  VIADD R7, R3, 0x80 ;  /* 0x0000008003077836 */ /* 0x000fc60000000000 */
[----:B------:R0:W-:Y:S02]  /*13300*/  @!P1 LDGSTS.E.BYPASS.LTC128B.128 [R10+0xb400], desc[UR50][R8.64], !P0 ;  /* 0x0b400000080a9fae */ /* 0x0001e4000c101d72 */
[----:B------:R-:W-:Y:S01]  /*13310*/  ISETP.GE.AND P2, PT, R7, R6, PT ;  /* 0x000000060700720c */ /* 0x000fe20003f46270 */
[----:B------:R-:W-:-:S05]  /*13320*/  VIADD R7, R3, 0x70 ;  /* 0x0000007003077836 */ /* 0x000fca0000000000 */
[----:B------:R-:W-:Y:S02]  /*13330*/  ISETP.GE.AND P1, PT, R7, R6, PT ;  /* 0x000000060700720c */ /* 0x000fe40003f26270 */
[----:B------:R-:W-:Y:S04]  /*13340*/  SHFL.IDX PT, R7, R5, RZ, 0x181f ;  /* 0x00181fff05077589 */ /* 0x000fe800000e0000 */
[----:B0-----:R-:W0:Y:S04]  /*13350*/  SHFL.IDX PT, R8, R0, 0x7, 0x181f ;  /* 0x00f81f0000087f89 */ /* 0x001e2800000e0000 */
[----:B------:R-:W1:Y:S03]  /*13360*/  SHFL.IDX PT, R0, R2, RZ, 0x181f ;  /* 0x00181fff02007589 */ /* 0x000e6600000e0000 */
[----:B0-----:R-:W-:-:S05]  /*13370*/  @!P1 LEA R8, P3, R20, R8, 0x1 ;  /* 0x0000000814089211 */ /* 0x001fca00078608ff */
[----:B------:R-:W-:-:S04]  /*13380*/  @!P1 IMAD.X R4, RZ, RZ, R4, P3 ;  /* 0x000000ffff049224 */ /* 0x000fc800018e0604 */
[----:B------:R-:W-:-:S05]  /*13390*/  @!P1 IMAD.MOV.U32 R9, RZ, RZ, R4 ;  /* 0x000000ffff099224 */ /* 0x000fca00078e0004 */
[----:B------:R0:W-:Y:S02]  /*133a0*/  @!P1 LDGSTS.E.BYPASS.LTC128B.128 [R10+0xbc00], desc[UR50][R8.64], !P0 ;  /* 0x0bc00000080a9fae */ /* 0x0001e4000c101d72 */
[----:B0-----:R-:W-:Y:S01]  /*133b0*/  @!P2 LEA R8, P1, R20, R7, 0x1 ;  /* 0x000000071408a211 */ /* 0x001fe200078208ff */
[----:B------:R-:W-:-:S04]  /*133c0*/  VIADD R7, R3, 0x90 ;  /* 0x0000009003077836 */ /* 0x000fc80000000000 */
[----:B-1----:R-:W-:Y:S01]  /*133d0*/  @!P2 IMAD.X R9, RZ, RZ, R0, P1 ;  /* 0x000000ffff09a224 */ /* 0x002fe200008e0600 */
[----:B------:R-:W-:Y:S01]  /*133e0*/  ISETP.GE.AND P1, PT, R7, R6, PT ;  /* 0x000000060700720c */ /* 0x000fe20003f26270 */
[----:B------:R-:W0:Y:S04]  /*133f0*/  SHFL.IDX PT, R0, R2, 0x1, 0x181f ;  /* 0x00381f0002007f89 */ /* 0x000e2800000e0000 */
[----:B------:R1:W-:Y:S08]  /*13400*/  @!P2 LDGSTS.E.BYPASS.LTC128B.128 [R10+0xc400], desc[UR50][R8.64], !P0 ;  /* 0x0c400000080aafae */ /* 0x0003f0000c101d72 */
[----:B------:R-:W-:-:S05]  /*13410*/  @!P1 LEA R14, P2, R20, R14, 0x1 ;  /* 0x0000000e140e9211 */ /* 0x000fca00078408ff */
[----:B-1----:R-:W-:Y:S02]  /*13420*/  @!P1 IMAD.MOV.U32 R8, RZ, RZ, R14 ;  /* 0x000000ffff089224 */ /* 0x002fe400078e000e */
[----:B------:R-:W1:Y:S01]  /*13430*/  SHFL.IDX PT, R14, R5, 0x2, 0x181f ;  /* 0x00581f00050e7f89 */ /* 0x000e6200000e0000 */
[----:B0-----:R-:W-:-:S03]  /*13440*/  @!P1 IMAD.X R7, RZ, RZ, R0, P2 ;  /* 0x000000ffff079224 */ /* 0x001fc600010e0600 */
[----:B------:R-:W0:Y:S01]  /*13450*/  SHFL.IDX PT, R0, R2, 0x2, 0x181f ;  /* 0x00581f0002007f89 */ /* 0x000e2200000e0000 */
[----:B------:R-:W-:Y:S02]  /*13460*/  @!P1 IMAD.MOV.U32 R9, RZ, RZ, R7 ;  /* 0x000000ffff099224 */ /* 0x000fe400078e0007 */
[----:B------:R-:W-:-:S03]  /*13470*/  VIADD R7, R3, 0xa0 ;  /* 0x000000a003077836 */ /* 0x000fc60000000000 */
[----:B------:R1:W-:Y:S02]  /*13480*/  @!P1 LDGSTS.E.BYPASS.LTC128B.128 [R10+0xcc00], desc[UR50][R8.64], !P0 ;  /* 0x0cc00000080a9fae */ /* 0x0003e4000c101d72 */
[----:B------:R-:W-:-:S13]  /*13490*/  ISETP.GE.AND P1, PT, R7, R6, PT ;  /* 0x000000060700720c */ /* 0x000fda0003f26270 */
[----:B-1----:R-:W-:Y:S02]  /*134a0*/  @!P1 LEA R8, P2, R20, R14, 0x1 ;  /* 0x0000000e14089211 */ /* 0x002fe400078408ff */
[----:B------:R1:W2:Y:S03]  /*134b0*/  SHFL.IDX PT, R14, R5, 0x3, 0x181f ;  /* 0x00781f00050e7f89 */ /* 0x0002a600000e0000 */
[----:B0-----:R-:W-:Y:S02]  /*134c0*/  @!P1 IMAD.X R9, RZ, RZ, R0, P2 ;  /* 0x000000ffff099224 */ /* 0x001fe400010e0600 */
[----:B------:R1:W0:Y:S04]  /*134d0*/  SHFL.IDX PT, R0, R2, 0x3, 0x181f ;  /* 0x00781f0002007f89 */ /* 0x00022800000e0000 */
[----:B------:R1:W-:Y:S02]  /*134e0*/  @!P1 LDGSTS.E.BYPASS.LTC128B.128 [R10+0xd400], desc[UR50][R8.64], !P0 ;  /* 0x0d400000080a9fae */ /* 0x0003e4000c101d72 */
.L_x_13920:
[----:B------:R-:W-:Y:S02]  /*134f0*/  VIADD R3, R3, 0xb0 ;  /* 0x000000b003037836 */ /* 0x000fe40000000000 */
[----:B-1----:R-:W-:-:S03]  /*13500*/  VIADD R8, R22, 0x16800 ;  /* 0x0001680016087836 */ /* 0x002fc60000000000 */
[----:B------:R-:W-:-:S13]  /*13510*/  ISETP.GE.AND P1, PT, R3, R6, PT ;  /* 0x000000060300720c */ /* 0x000fda0003f26270 */
[----:B--2---:R-:W-:-:S05]  /*13520*/  @!P1 LEA R2, P2, R20, R14, 0x1 ;  /* 0x0000000e14029211 */ /* 0x004fca00078408ff */
[----:B0-----:R-:W-:-:S05]  /*13530*/  @!P1 IMAD.X R3, RZ, RZ, R0, P2 ;  /* 0x000000ffff039224 */ /* 0x001fca00010e0600 */
[----:B------:R-:W-:Y:S01]  /*13540*/  @!PT LDS RZ, [RZ] ;  /* 0x00000000fffff984 */ /* 0x000fe20000000800 */
[----:B------:R-:W-:Y:S01]  /*13550*/  @!PT LDS RZ, [RZ] ;  /* 0x00000000fffff984 */ /* 0x000fe20000000800 */
[----:B------:R-:W-:Y:S01]  /*13560*/  @!PT LDS RZ, [RZ] ;  /* 0x00000000fffff984 */ /* 0x000fe20000000800 */
[----:B------:R0:W-:Y:S01]  /*13570*/  @!P1 LDGSTS.E.BYPASS.LTC128B.128 [R10+0xdc00], desc[UR50][R2.64], !P0 ;  /* 0x0dc00000020a9fae */ /* 0x0001e2000c101d72 */
[----:B------:R-:W-:Y:S01]  /*13580*/  PLOP3.LUT P0, PT, PT, PT, PT, 0x80, 0x0 ;  /* 0x000000000000781c */ /* 0x000fe20003f0f070 */
[----:B------:R-:W-:-:S12]  /*13590*/  NOP ;  /* 0x0000000000007918 */ /* 0x000fd80000000000 */
.L_x_13806:
        /* <DEDUP_REMOVED lines=21> */
.L_x_13921:
[----:B------:R-:W-:Y:S05]  /*136f0*/  BSYNC B0 ;  /* 0x0000000000007941 */ /* 0x000fea0003800000 */
.L_x_13807:
        /* <DEDUP_REMOVED lines=42> */
.L_x_13815:
[----:B------:R-:W-:Y:S01]  /*139a0*/  IMAD R2, R7, 0x8, R22 ;  /* 0x0000000807027824 */ /* 0x000fe200078e0216 */
[----:B------:R-:W-:Y:S01]  /*139b0*/  SHF.L.U32 R3, R9, 0x1f, RZ ;  /* 0x0000001f09037819 */ /* 0x000fe200000006ff */
[----:B------:R-:W-:Y:S03]  /*139c0*/  BSSY B3, `(.L_x_13816) ;  /* 0x0000003000037945 */ /* 0x000fe60003800000 */
[----:B------:R-:W1:Y:S02]  /*139d0*/  SYNCS.PHASECHK.TRANS64.TRYWAIT P0, [R2+URZ+0x16840], R3 ;  /* 0x01684003020075a7 */ /* 0x000e64000800017f */
[----:B-1----:R-:W-:Y:S05]  /*139e0*/  @!P0 BRA `(.L_x_13817) ;  /* 0x0000003800f08947 */ /* 0x002fea0003800000 */
.L_x_13922:
[----:B------:R-:W-:Y:S05]  /*139f0*/  BSYNC B3 ;  /* 0x0000000000037941 */ /* 0x000fea0003800000 */
.L_x_13816:
        /* <DEDUP_REMOVED lines=12> */
.L_x_13819:
[----:B------:R-:W-:Y:S05]  /*13ac0*/  BSYNC B3 ;  /* 0x0000000000037941 */ /* 0x000fea0003800000 */
.L_x_13818:
        /* <DEDUP_REMOVED lines=11> */
.L_x_13820:
        /* <DEDUP_REMOVED lines=15> */
.L_x_13923:
[----:B------:R-:W-:Y:S05]  /*13c70*/  BSYNC B3 ;  /* 0x0000000000037941 */ /* 0x000fea0003800000 */
.L_x_13821:
        /* <DEDUP_REMOVED lines=12> */
.L_x_13824:
[----:B------:R-:W-:Y:S05]  /*13d40*/  BSYNC B3 ;  /* 0x0000000000037941 */ /* 0x000fea0003800000 */
.L_x_13823:
        /* <DEDUP_REMOVED lines=11> */
.L_x_13825:
        /* <DEDUP_REMOVED lines=12> */
.L_x_13814:
[----:B------:R-:W-:Y:S05]  /*13ec0*/  BSYNC B1 ;  /* 0x0000000000017941 */ /* 0x000fea0003800000 */
.L_x_13813:
[----:B------:R-:W2:Y:S01]  /*13ed0*/  LDL R0, [R1+0x8] ;  /* 0x0000080001007983 */ /* 0x000ea20000100800 */
[----:B------:R-:W-:Y:S02]  /*13ee0*/  IMAD.MOV.U32 R23, RZ, RZ, R7 ;  /* 0x000000ffff177224 */ /* 0x000fe400078e0007 */
[----:B------:R-:W-:Y:S02]  /*13ef0*/  IMAD.MOV.U32 R26, RZ, RZ, R9 ;  /* 0x000000ffff1a7224 */ /* 0x000fe400078e0009 */
[----:B--2---:R-:W-:-:S07]  /*13f00*/  VIADD R0, R0, 0xfffffffd ;  /* 0xfffffffd00007836 */ /* 0x004fce0000000000 */
.L_x_13812:
[----:B------:R-:W-:Y:S05]  /*13f10*/  BSYNC B2 ;  /* 0x0000000000027941 */ /* 0x000fea0003800000 */
.L_x_13811:
[----:B------:R-:W2:Y:S01]  /*13f20*/  LDL.LU R2, [R1+0x8] ;  /* 0x0000080001027983 */ /* 0x000ea20000300800 */
[----:B------:R-:W-:Y:S01]  /*13f30*/  VIADD R6, R6, 0xfffffffe ;  /* 0xfffffffe06067836 */ /* 0x000fe20000000000 */
[----:B--2---:R-:W-:-:S04]  /*13f40*/  LOP3.LUT R3, RZ, R2, RZ, 0x33, !PT ;  /* 0x00000002ff037212 */ /* 0x004fc800078e33ff */
[----:B------:R-:W-:-:S13]  /*13f50*/  ISETP.NE.AND P0, PT, R6, R3, PT ;  /* 0x000000030600720c */ /* 0x000fda0003f05270 */
[----:B------:R-:W-:Y:S05]  /*13f60*/  @!P0 BRA `(.L_x_13810) ;  /* 0x0000000c009c8947 */ /* 0x000fea0003800000 */
[----:B------:R-:W-:-:S07]  /*13f70*/  IMAD.MOV.U32 R4, RZ, RZ, R17 ;  /* 0x000000ffff047224 */ /* 0x000fce00078e0011 */
.L_x_13852:
        /* <DEDUP_REMOVED lines=32> */
.L_x_13828:
[----:B------:R-:W-:Y:S01]  /*14180*/  IMAD R2, R6, 0x8, R22 ;  /* 0x0000000806027824 */ /* 0x000fe200078e0216 */
[----:B------:R-:W-:Y:S01]  /*14190*/  SHF.L.U32 R3, R7, 0x1f, RZ ;  /* 0x0000001f07037819 */ /* 0x000fe200000006ff */
[----:B------:R-:W-:Y:S03]  /*141a0*/  BSSY B2, `(.L_x_13829) ;  /* 0x0000003000027945 */ /* 0x000fe60003800000 */
[----:B------:R-:W1:Y:S02]  /*141b0*/  SYNCS.PHASECHK.TRANS64.TRYWAIT P0, [R2+URZ+0x16840], R3 ;  /* 0x01684003020075a7 */ /* 0x000e64000800017f */
[----:B-1----:R-:W-:Y:S05]  /*141c0*/  @!P0 BRA `(.L_x_13830) ;  /* 0x0000003400208947 */ /* 0x002fea0003800000 */
.L_x_13924:
[----:B------:R-:W-:Y:S05]  /*141d0*/  BSYNC B2 ;  /* 0x0000000000027941 */ /* 0x000fea0003800000 */
.L_x_13829:
        /* <DEDUP_REMOVED lines=12> */
.L_x_13832:
[----:B------:R-:W-:Y:S05]  /*142a0*/  BSYNC B2 ;  /* 0x0000000000027941 */ /* 0x000fea0003800000 */
.L_x_13831:
        /* <DEDUP_REMOVED lines=11> */
.L_x_13833:
        /* <DEDUP_REMOVED lines=15> */
.L_x_13925:
[----:B------:R-:W-:Y:S05]  /*14450*/  BSYNC B2 ;  /* 0x0000000000027941 */ /* 0x000fea0003800000 */
.L_x_13834:
[----:B------:R-:W-:Y:S01]  /*14460*/  BSSY B2, `(.L_x_13836) ;  /* 0x000000b000027945 */ /* 0x000fe20003800000 */
[----:B------:R-:W-:Y:S02]  /*14470*/  IMAD.MOV.U32 R2, RZ, RZ, 0x0 ;  /* 0x00000000ff027424 */ /* 0x000fe400078e00ff */
[----:B0-----:R-:W-:Y:S01]  /*14480*/  IMAD.MOV.U32 R3, RZ, RZ, 0x14f00000 ;  /* 0x14f00000ff037424 */ /* 0x001fe200078e00ff */
        /* <DEDUP_REMOVED lines=8> */
.L_x_13837:
[----:B------:R-:W-:Y:S05]  /*14510*/  BSYNC B2 ;  /* 0x0000000000027941 */ /* 0x000fea0003800000 */
.L_x_13836:
        /* <DEDUP_REMOVED lines=10> */
.L_x_13838:
        /* <DEDUP_REMOVED lines=12> */
.L_x_13827:
[----:B------:R-:W-:Y:S05]  /*14680*/  BSYNC B1 ;  /* 0x0000000000017941 */ /* 0x000fea0003800000 */
.L_x_13826:
        /* <DEDUP_REMOVED lines=32> */
.L_x_13841:
[----:B------:R-:W-:Y:S01]  /*14890*/  IMAD R2, R23, 0x8, R22 ;  /* 0x0000000817027824 */ /* 0x000fe200078e0216 */
[----:B------:R-:W-:Y:S01]  /*148a0*/  SHF.L.U32 R3, R26, 0x1f, RZ ;  /* 0x0000001f1a037819 */ /* 0x000fe200000006ff */
[----:B------:R-:W-:Y:S03]  /*148b0*/  BSSY B2, `(.L_x_13842) ;  /* 0x0000003000027945 */ /* 0x000fe60003800000 */
[----:B------:R-:W1:Y:S02]  /*148c0*/  SYNCS.PHASECHK.TRANS64.TRYWAIT P0, [R2+URZ+0x16840], R3 ;  /* 0x01684003020075a7 */ /* 0x000e64000800017f */
[----:B-1----:R-:W-:Y:S05]  /*148d0*/  @!P0 BRA `(.L_x_13843) ;  /* 0x0000002c00848947 */ /* 0x002fea0003800000 */
.L_x_13926:
[----:B------:R-:W-:Y:S05]  /*148e0*/  BSYNC B2 ;  /* 0x0000000000027941 */ /* 0x000fea0003800000 */
.L_x_13842:
        /* <DEDUP_REMOVED lines=12> */
.L_x_13845:
[----:B------:R-:W-:Y:S05]  /*149b0*/  BSYNC B2 ;  /* 0x0000000000027941 */ /* 0x000fea0003800000 */
.L_x_13844:
        /* <DEDUP_REMOVED lines=8> */
[----:B------:R-:W-:Y:S01]  /*14a40*/  VIADD R3, R3, 0x30 ;  /* 0x0000003003037836 */ /* 0x000fe20000000000 */
[----:B------:R-:W-:Y:S01]  /*14a50*/  UMOV UR6, 0x0 ;  /* 0x0000000000067882 */ /* 0x000fe20000000000 */
[----:B------:R-:W-:Y:S01]  /*14a60*/  IMAD R11, R10, 0x80, R27 ;  /* 0x000000800a0b7824 */ /* 0x000fe200078e021b */
[----:B------:R-:W-:-:S09]  /*14a70*/  UMOV UR7, 0x14f00000 ;  /* 0x14f0000000077882 */ /* 0x000fd20000000000 */
.L_x_13846:
        /* <DEDUP_REMOVED lines=15> */
.L_x_13927:
[----:B------:R-:W-:Y:S05]  /*14b70*/  BSYNC B2 ;  /* 0x0000000000027941 */ /* 0x000fea0003800000 */
.L_x_13847:
        /* <DEDUP_REMOVED lines=11> */
.L_x_13850:
[----:B------:R-:W-:Y:S05]  /*14c30*/  BSYNC B2 ;  /* 0x0000000000027941 */ /* 0x000fea0003800000 */
.L_x_13849:
        /* <DEDUP_REMOVED lines=10> */
.L_x_13851:
        /* <DEDUP_REMOVED lines=12> */
.L_x_13840:
[----:B------:R-:W-:Y:S05]  /*14da0*/  BSYNC B1 ;  /* 0x0000000000017941 */ /* 0x000fea0003800000 */
.L_x_13839:
[----:B------:R-:W-:Y:S01]  /*14db0*/  ISETP.GT.AND P0, PT, R9, R29, PT ;  /* 0x0000001d0900720c */ /* 0x000fe20003f04270 */
[----:B------:R-:W-:-:S12]  /*14dc0*/  VIADD R0, R0, 0xfffffffe ;  /* 0xfffffffe00007836 */ /* 0x000fd80000000000 */
[----:B------:R-:W-:Y:S05]  /*14dd0*/  @P0 BRA `(.L_x_13852) ;  /* 0xfffffff000680947 */ /* 0x000fea000383ffff */
.L_x_13810:
[----:B------:R-:W-:Y:S05]  /*14de0*/  BSYNC B0 ;  /* 0x0000000000007941 */ /* 0x000fea0003800000 */
.L_x_13809:
        /* <DEDUP_REMOVED lines=17> */
.L_x_13854:
[----:B------:R-:W-:Y:S05]  /*14f00*/  BSYNC B0 ;  /* 0x0000000000007941 */ /* 0x000fea0003800000 */
.L_x_13853:
        /* <DEDUP_REMOVED lines=10> */
.L_x_13928:
[----:B------:R-:W-:Y:S05]  /*14fb0*/  BSYNC B1 ;  /* 0x0000000000017941 */ /* 0x000fea0003800000 */
.L_x_13857:
        /* <DEDUP_REMOVED lines=9> */
.L_x_13860:
[----:B------:R-:W-:Y:S05]  /*15050*/  BSYNC B1 ;  /* 0x0000000000017941 */ /* 0x000fea0003800000 */
.L_x_13859:
[----:B0-----:R-:W-:Y:S01]  /*15060*/  IMAD R0, R23, 0x4000, R22 ;  /* 0x0000400017007824 */ /* 0x001fe200078e0216 */
[----:B------:R-:W-:Y:S01]  /*15070*/  UIADD3 UR4, UP0, UR38, 0x470, URZ ;  /* 0x0000047026047890 */ /* 0x000fe2000ff1e03f */
[----:B------:R-:W-:Y:S01]  /*15080*/  IMAD R24, R24, 0x80, R27 ;  /* 0x0000008018187824 */ /* 0x000fe200078e021b */
[----:B------:R-:W-:Y:S01]  /*15090*/  PLOP3.LUT P0, PT, PT, PT, PT, 0x80, 0x0 ;  /* 0x000000000000781c */ /* 0x000fe20003f0f070 */
[----:B------:R-:W-:Y:S01]  /*150a0*/  VIADD R2, R3, 0x16850 ;  /* 0x0001685003027836 */ /* 0x000fe20000000000 */
[----:B------:R-:W-:Y:S01]  /*150b0*/  UIADD3.X UR5, URZ, UR39, URZ, UP0, !UPT ;  /* 0x000000273f057290 */ /* 0x000fe200087fe43f */
[----:B------:R-:W-:Y:S01]  /*150c0*/  VIADD R0, R0, 0x400 ;  /* 0x0000040000007836 */ /* 0x000fe20000000000 */
[----:B------:R-:W-:Y:S01]  /*150d0*/  UMOV UR6, 0x0 ;  /* 0x0000000000067882 */ /* 0x000fe20000000000 */
[----:B------:R-:W-:Y:S01]  /*150e0*/  UMOV UR7, 0x14f00000 ;  /* 0x14f0000000077882 */ /* 0x000fe20000000000 */
[----:B------:R-:W-:-:S08]  /*150f0*/  UMOV UR10, URZ ;  /* 0x0000003f000a7c82 */ /* 0x000fd00008000000 */
.L_x_13861:
        /* <DEDUP_REMOVED lines=10> */
.L_x_13856:
[----:B------:R-:W-:Y:S05]  /*151a0*/  BSYNC B0 ;  /* 0x0000000000007941 */ /* 0x000fea0003800000 */
.L_x_13855:
[----:B------:R-:W-:-:S05]  /*151b0*/  VIADD R23, R23, 0x1 ;  /* 0x0000000117177836 */ /* 0x000fca0000000000 */
[----:B------:R-:W-:-:S04]  /*151c0*/  ISETP.NE.AND P0, PT, R23, 0x2, PT ;  /* 0x000000021700780c */ /* 0x000fc80003f05270 */
[----:B0-----:R-:W-:Y:S02]  /*151d0*/  SEL R3, RZ, 0x1, P0 ;  /* 0x00000001ff037807 */ /* 0x001fe40000000000 */
[----:B------:R-:W-:Y:S02]  /*151e0*/  SEL R23, R23, RZ, P0 ;  /* 0x000000ff17177207 */ /* 0x000fe40000000000 */
[----:B------:R-:W-:-:S07]  /*151f0*/  LOP3.LUT R26, R26, R3, RZ, 0x3c, !PT ;  /* 0x000000031a1a7212 */ /* 0x000fce00078e3cff */
.L_x_13791:
[----:B------:R-:W-:Y:S05]  /*15200*/  BSYNC B7 ;  /* 0x0000000000077941 */ /* 0x000fea0003800000 */
.L_x_13789:
        /* <DEDUP_REMOVED lines=12> */
.L_x_13862:
        /* <DEDUP_REMOVED lines=19> */
[----:B------:R-:W1:Y:S02]  /*15400*/  SHFL.UP PT, R14, R17, 0x1, RZ ;  /* 0x04200000110e7989 */ /* 0x000e6400000e00ff */
[----:B-1----:R-:W-:-:S05]  /*15410*/  SEL R4, R14, RZ, P1 ;  /* 0x000000ff0e047207 */ /* 0x002fca0000800000 */
[----:B------:R-:W-:-:S05]  /*15420*/  IMAD.IADD R4, R17, 0x1, R4 ;  /* 0x0000000111047824 */ /* 0x000fca00078e0204 */
[----:B------:R-:W1:Y:S02]  /*15430*/  SHFL.UP PT, R14, R4, 0x2, RZ ;  /* 0x04400000040e7989 */ /* 0x000e6400000e00ff */
[----:B-1----:R-:W-:-:S05]  /*15440*/  SEL R5, R14, RZ, P2 ;  /* 0x000000ff0e057207 */ /* 0x002fca0001000000 */
[----:B------:R-:W-:Y:S02]  /*15450*/  IMAD.IADD R6, R4, 0x1, R5 ;  /* 0x0000000104067824 */ /* 0x000fe400078e0205 */
        /* <DEDUP_REMOVED lines=11> */
.L_x_13938:
[----:B------:R-:W-:Y:S02]  /*15510*/  ULDC UR4, c[0x0][0xc38] ;  /* 0x00030e0000047ab9 */ /* 0x000fe40000000800 */
[----:B------:R-:W-:-:S04]  /*15520*/  IMAD.U32 R4, RZ, RZ, UR4 ;  /* 0x00000004ff047e24 */ /* 0x000fc8000f8e00ff */
[----:B--2---:R-:W-:-:S04]  /*15530*/  IMAD R14, R14, R4, RZ ;  /* 0x000000040e0e7224 */ /* 0x004fc800078e02ff */
[----:B------:R-:W-:-:S05]  /*15540*/  IMAD.IADD R5, R5, 0x1, R14 ;  /* 0x0000000105057824 */ /* 0x000fca00078e020e */
[----:B------:R-:W-:-:S13]  /*15550*/  ISETP.GT.AND P6, PT, R5, R0, PT ;  /* 0x000000000500720c */ /* 0x000fda0003fc4270 */
[----:B------:R-:W-:Y:S05]  /*15560*/  @P6 BRA `(.L_x_13865) ;  /* 0x00000000009c6947 */ /* 0x000fea0003800000 */
.L_x_13870:
[----:B-1----:R-:W1:Y:S01]  /*15570*/  LDC R2, c[0x0][0xc3c] ;  /* 0x00030f00ff027b82 */ /* 0x002e620000000800 */
[----:B------:R-:W-:-:S05]  /*15580*/  VIADD R19, R19, 0x1f ;  /* 0x0000001f13137836 */ /* 0x000fca0000000000 */
[----:B-1----:R-:W-:-:S13]  /*15590*/  ISETP.GE.AND P6, PT, R19, R2, PT ;  /* 0x000000021300720c */ /* 0x002fda0003fc6270 */
[----:B------:R-:W-:Y:S05]  /*155a0*/  @P6 BRA `(.L_x_13866) ;  /* 0x0000000400d06947 */ /* 0x000fea0003800000 */
[----:B------:R-:W1:Y:S01]  /*155b0*/  S2R R3, SR_TID.X ;  /* 0x0000000000037919 */ /* 0x000e620000002100 */
[----:B------:R-:W-:Y:S01]  /*155c0*/  BSSY B0, `(.L_x_13867) ;  /* 0x0000009000007945 */ /* 0x000fe20003800000 */
[----:B------:R-:W-:Y:S01]  /*155d0*/  IMAD.MOV.U32 R17, RZ, RZ, RZ ;  /* 0x000000ffff117224 */ /* 0x000fe200078e00ff */
[----:B-1----:R-:W-:-:S05]  /*155e0*/  LOP3.LUT R3, R3, 0x1f, RZ, 0xc0, !PT ;  /* 0x0000001f03037812 */ /* 0x002fca00078ec0ff */
[----:B------:R-:W-:-:S05]  /*155f0*/  IMAD.IADD R7, R19, 0x1, R3 ;  /* 0x0000000113077824 */ /* 0x000fca00078e0203 */
[----:B------:R-:W-:-:S13]  /*15600*/  ISETP.GE.OR P6, PT, R7, R2, !P0 ;  /* 0x000000020700720c */ /* 0x000fda00047c6670 */
[----:B------:R-:W-:Y:S05]  /*15610*/  @P6 BRA `(.L_x_13868) ;  /* 0x00000000000c6947 */ /* 0x000fea0003800000 */
[----:B------:R-:W1:Y:S02]  /*15620*/  LDC.64 R2, c[0x0][0xc80] ;  /* 0x00032000ff027b82 */ /* 0x000e640000000a00 */
[----:B-1----:R-:W-:-:S05]  /*15630*/  IMAD.WIDE R2, R7, 0x4, R2 ;  /* 0x0000000407027825 */ /* 0x002fca00078e0202 */
[----:B------:R1:W5:Y:S02]  /*15640*/  LDG.E R17, desc[UR50][R2.64] ;  /* 0x0000003202117981 */ /* 0x000364000c1e1900 */
.L_x_13868:
[----:B------:R-:W-:Y:S05]  /*15650*/  BSYNC B0 ;  /* 0x0000000000007941 */ /* 0x000fea0003800000 */
.L_x_13867:
[----:B------:R-:W-:-:S03]  /*15660*/  UMOV UR4, 0xffffffff ;  /* 0xffffffff00047882 */ /* 0x000fc60000000000 */
[----:B------:R-:W-:Y:S05]  /*15670*/  BRA.DIV UR4, `(.L_x_13869) ;  /* 0x00000026047c7947 */ /* 0x000fea000b800000 */
[----:B-----5:R-:W2:Y:S02]  /*15680*/  SHFL.UP PT, R14, R17, 0x1, RZ ;  /* 0x04200000110e7989 */ /* 0x020ea400000e00ff */
[----:B--2---:R-:W-:-:S05]  /*15690*/  SEL R14, R14, RZ, P1 ;  /* 0x000000ff0e0e7207 */ /* 0x004fca0000800000 */
        /* <DEDUP_REMOVED lines=14> */
.L_x_13946:
[----:B------:R-:W-:Y:S02]  /*15780*/  ULDC UR4, c[0x0][0xc38] ;  /* 0x00030e0000047ab9 */ /* 0x000fe40000000800 */
[----:B------:R-:W-:-:S04]  /*15790*/  IMAD.U32 R4, RZ, RZ, UR4 ;  /* 0x00000004ff047e24 */ /* 0x000fc8000f8e00ff */
[----:B--2---:R-:W-:-:S04]  /*157a0*/  IMAD R14, R14, R4, RZ ;  /* 0x000000040e0e7224 */ /* 0x004fc800078e02ff */
[----:B------:R-:W-:-:S05]  /*157b0*/  IMAD.IADD R5, R14, 0x1, R5 ;  /* 0x000000010e057824 */ /* 0x000fca00078e0205 */
[----:B------:R-:W-:-:S13]  /*157c0*/  ISETP.GT.AND P6, PT, R5, R0, PT ;  /* 0x000000000500720c */ /* 0x000fda0003fc4270 */
[----:B------:R-:W-:Y:S05]  /*157d0*/  @!P6 BRA `(.L_x_13870) ;  /* 0xfffffffc0064e947 */ /* 0x000fea000383ffff */
.L_x_13865:
        /* <DEDUP_REMOVED lines=8> */
.L_x_13950:
[----:B------:R-:W-:Y:S01]  /*15860*/  ISETP.NE.AND P0, PT, R3, RZ, PT ;  /* 0x000000ff0300720c */ /* 0x000fe20003f05270 */
[----:B------:R-:W-:-:S12]  /*15870*/  IMAD.MOV.U32 R14, RZ, RZ, RZ ;  /* 0x000000ffff0e7224 */ /* 0x000fd800078e00ff */
[----:B------:R-:W-:Y:S05]  /*15880*/  @!P0 BRA `(.L_x_13872) ;  /* 0x0000000000108947 */ /* 0x000fea0003800000 */
[----:B------:R-:W-:Y:S01]  /*15890*/  UMOV UR4, 0xffffffff ;  /* 0xffffffff00047882 */ /* 0x000fe20000000000 */
[----:B------:R-:W-:Y:S02]  /*158a0*/  VIADD R12, R6, 0xffffffff ;  /* 0xffffffff060c7836 */ /* 0x000fe40000000000 */
[----:B------:R-:W-:Y:S05]  /*158b0*/  BRA.DIV UR4, `(.L_x_13873) ;  /* 0x0000002604f07947 */ /* 0x000fea000b800000 */
[----:B------:R4:W0:Y:S02]  /*158c0*/  SHFL.IDX PT, R14, R2, R12, 0x1f ;  /* 0x00001f0c020e7589 */ /* 0x00082400000e0000 */
.L_x_13872:
[----:B-1--4-:R-:W1:Y:S01]  /*158d0*/  LDC.64 R2, c[0x0][0xc90] ;  /* 0x00032400ff027b82 */ /* 0x012e620000000a00 */
[----:B------:R-:W-:-:S04]  /*158e0*/  IMAD.IADD R19, R6, 0x1, R19 ;  /* 0x0000000106137824 */ /* 0x000fc800078e0213 */
[----:B-1----:R-:W-:-:S05]  /*158f0*/  IMAD.WIDE R2, R19, 0x4, R2 ;  /* 0x0000000413027825 */ /* 0x002fca00078e0202 */
[----:B------:R1:W2:Y:S01]  /*15900*/  LDG.E R7, desc[UR50][R2.64] ;  /* 0x0000003202077981 */ /* 0x0002a2000c1e1900 */
[----:B0-----:R-:W-:Y:S02]  /*15910*/  IMAD R16, R14, R4, R5 ;  /* 0x000000040e107224 */ /* 0x001fe400078e0205 */
[----:B-1----:R-:W-:Y:S02]  /*15920*/  IMAD.MOV.U32 R2, RZ, RZ, RZ ;  /* 0x000000ffff027224 */ /* 0x002fe400078e00ff */
[----:B--23--:R-:W-:-:S05]  /*15930*/  IMAD R6, R17, R7, RZ ;  /* 0x0000000711067224 */ /* 0x00cfca00078e02ff */
[----:B------:R-:W-:-:S04]  /*15940*/  IABS R8, R6 ;  /* 0x0000000600087213 */ /* 0x000fc80000000000 */
[----:B------:R-:W0:Y:S08]  /*15950*/  I2F.RP R9, R8 ;  /* 0x0000000800097306 */ /* 0x000e300000209400 */
[----:B0-----:R-:W0:Y:S02]  /*15960*/  MUFU.RCP R9, R9 ;  /* 0x0000000900097308 */ /* 0x001e240000001000 */
[----:B0-----:R-:W-:-:S06]  /*15970*/  VIADD R10, R9, 0xffffffe ;  /* 0x0ffffffe090a7836 */ /* 0x001fcc0000000000 */
[----:B------:R-:W0:Y:S02]  /*15980*/  F2I.FTZ.U32.TRUNC.NTZ R3, R10 ;  /* 0x0000000a00037305 */ /* 0x000e24000021f000 */
[----:B0-----:R-:W-:-:S04]  /*15990*/  IMAD.MOV R11, RZ, RZ, -R3 ;  /* 0x000000ffff0b7224 */ /* 0x001fc800078e0a03 */
[----:B------:R-:W-:-:S04]  /*159a0*/  IMAD R5, R11, R8, RZ ;  /* 0x000000080b057224 */ /* 0x000fc800078e02ff */
[----:B------:R-:W-:-:S04]  /*159b0*/  IMAD.HI.U32 R2, R3, R5, R2 ;  /* 0x0000000503027227 */ /* 0x000fc800078e0002 */
[----:B------:R-:W-:Y:S01]  /*159c0*/  IMAD.IADD R5, R0, 0x1, -R16 ;  /* 0x0000000100057824 */ /* 0x000fe200078e0a10 */
[----:B------:R-:W-:-:S04]  /*159d0*/  IABS R0, R6 ;  /* 0x0000000600007213 */ /* 0x000fc80000000000 */
[----:B------:R-:W-:Y:S01]  /*159e0*/  IABS R3, R5 ;  /* 0x0000000500037213 */ /* 0x000fe20000000000 */
[----:B------:R-:W-:-:S04]  /*159f0*/  IMAD.MOV R0, RZ, RZ, -R0 ;  /* 0x000000ffff007224 */ /* 0x000fc800078e0a00 */
        /* <DEDUP_REMOVED lines=47> */
.L_x_13866:
[----:B------:R-:W-:Y:S01]  /*15cf0*/  UMOV UR4, URZ ;  /* 0x0000003f00047c82 */ /* 0x000fe20008000000 */
[----:B------:R-:W-:Y:S01]  /*15d00*/  UMOV UR5, URZ ;  /* 0x0000003f00057c82 */ /* 0x000fe20008000000 */
[----:B------:R-:W-:Y:S01]  /*15d10*/  ULDC UR6, c[0x0][0xc3c] ;  /* 0x00030f0000067ab9 */ /* 0x000fe20000000800 */
[----:B------:R-:W-:Y:S02]  /*15d20*/  IMAD.MOV.U32 R16, RZ, RZ, R0 ;  /* 0x000000ffff107224 */ /* 0x000fe400078e0000 */
[----:B------:R-:W-:Y:S02]  /*15d30*/  IMAD.U32 R17, RZ, RZ, UR4 ;  /* 0x00000004ff117e24 */ /* 0x000fe4000f8e00ff */
[----:B------:R-:W-:Y:S02]  /*15d40*/  IMAD.U32 R18, RZ, RZ, UR5 ;  /* 0x00000005ff127e24 */ /* 0x000fe4000f8e00ff */
[----:B------:R-:W-:-:S07]  /*15d50*/  IMAD.U32 R19, RZ, RZ, UR6 ;  /* 0x00000006ff137e24 */ /* 0x000fce000f8e00ff */
.L_x_13874:
[----:B------:R-:W1:Y:S01]  /*15d60*/  S2R R0, SR_TID.X ;  /* 0x0000000000007919 */ /* 0x000e620000002100 */
[----:B------:R-:W-:Y:S05]  /*15d70*/  WARPSYNC.ALL ;  /* 0x0000000000007948 */ /* 0x000fea0003800000 */
[----:B------:R-:W-:Y:S01]  /*15d80*/  BAR.SYNC.DEFER_BLOCKING 0x4, 0x200 ;  /* 0x0108000000007b1d */ /* 0x000fe20000010000 */
[----:B-1----:R-:W-:-:S04]  /*15d90*/  LOP3.LUT R0, R0, 0x1f, RZ, 0xc0, !PT ;  /* 0x0000001f00007812 */ /* 0x002fc800078ec0ff */
[----:B------:R-:W-:-:S13]  /*15da0*/  ISETP.NE.AND P0, PT, R0, RZ, PT ;  /* 0x000000ff0000720c */ /* 0x000fda0003f05270 */
[----:B------:R-:W1:Y:S01]  /*15db0*/  @!P0 S2R R3, SR_CgaCtaId ;  /* 0x0000000000038919 */ /* 0x000e620000008800 */
[----:B------:R-:W-:-:S04]  /*15dc0*/  @!P0 MOV R0, 0x400 ;  /* 0x0000040000008802 */ /* 0x000fc80000000f00 */
[----:B-1----:R-:W-:-:S05]  /*15dd0*/  @!P0 LEA R22, R3, R0, 0x18 ;  /* 0x0000000003168211 */ /* 0x002fca00078ec0ff */
[----:B------:R1:W-:Y:S01]  /*15de0*/  @!P0 STS.128 [R22+0x168d0], R16 ;  /* 0x0168d01016008388 */ /* 0x0003e20000000c00 */
[----:B------:R-:W-:Y:S06]  /*15df0*/  BAR.ARV 0x5, 0x200 ;  /* 0x0148000000007b1d */ /* 0x000fec0000002000 */
.L_x_13863:
[----:B------:R-:W-:Y:S02]  /*15e00*/  ULDC UR4, c[0x0][0xc3c] ;  /* 0x00030f0000047ab9 */ /* 0x000fe40000000800 */
[----:B---3--:R-:W-:-:S13]  /*15e10*/  ISETP.GE.AND P0, PT, R19, UR4, PT ;  /* 0x0000000413007c0c */ /* 0x008fda000bf06270 */
[----:B------:R-:W-:Y:S05]  /*15e20*/  @!P0 BRA `(.L_x_13875) ;  /* 0xffffffb400b88947 */ /* 0x000fea000383ffff */
[----:B------:R-:W-:Y:S05]  /*15e30*/  BSYNC B8 ;  /* 0x0000000000087941 */ /* 0x000fea0003800000 */
.L_x_13777:
[----:B0-----:R-:W3:Y:S01]  /*15e40*/  LDL.LU R0, [R1+0x24] ;  /* 0x0000240001007983 */ /* 0x001ee20000300800 */
[----:B------:R-:W-:Y:S01]  /*15e50*/  BSSY B0, `(.L_x_13876) ;  /* 0x000000b000007945 */ /* 0x000fe20003800000 */
[----:B------:R-:W0:Y:S01]  /*15e60*/  S2R R5, SR_CgaCtaId ;  /* 0x0000000000057919 */ /* 0x000e220000008800 */
[----:B---3--:R-:W-:-:S05]  /*15e70*/  VIADD R0, R0, 0x1 ;  /* 0x0000000100007836 */ /* 0x008fca0000000000 */
[----:B------:R-:W-:-:S04]  /*15e80*/  LEA.HI R2, R0, R0, RZ, 0x1 ;  /* 0x0000000000027211 */ /* 0x000fc800078f08ff */
[----:B------:R-:W-:Y:S02]  /*15e90*/  LOP3.LUT R3, R2, 0xfffffffe, RZ, 0xc0, !PT ;  /* 0xfffffffe02037812 */ /* 0x000fe400078ec0ff */
[----:B------:R-:W-:-:S03]  /*15ea0*/  MOV R2, 0x400 ;  /* 0x0000040000027802 */ /* 0x000fc60000000f00 */
[----:B------:R-:W-:Y:S01]  /*15eb0*/  IMAD.IADD R0, R0, 0x1, -R3 ;  /* 0x0000000100007824 */ /* 0x000fe200078e0a03 */
[----:B0-----:R-:W-:-:S04]  /*15ec0*/  LEA R9, R5, R2, 0x18 ;  /* 0x0000000205097211 */ /* 0x001fc800078ec0ff */
[----:B------:R-:W-:-:S04]  /*15ed0*/  SHF.L.U32 R0, R0, 0x1f, RZ ;  /* 0x0000001f00007819 */ /* 0x000fc800000006ff */
[----:B------:R-:W0:Y:S02]  /*15ee0*/  SYNCS.PHASECHK.TRANS64.TRYWAIT P0, [R9+URZ+0x16820], R0 ;  /* 0x01682000090075a7 */ /* 0x000e24000800017f */
[----:B0-----:R-:W-:Y:S05]  /*15ef0*/  @!P0 BRA `(.L_x_13877) ;  /* 0x0000002000848947 */ /* 0x001fea0003800000 */
.L_x_13953:
[----:B------:R-:W-:Y:S05]  /*15f00*/  BSYNC B0 ;  /* 0x0000000000007941 */ /* 0x000fea0003800000 */
.L_x_13876:
[----:B------:R-:W-:-:S03]  /*15f10*/  UMOV UR4, 0xffffffff ;  /* 0xffffffff00047882 */ /* 0x000fc60000000000 */
[----:B------:R-:W-:Y:S05]  /*15f20*/  BRA.DIV UR4, `(.L_x_13878) ;  /* 0x00000022048c7947 */ /* 0x000fea000b800000 */
[----:B0-----:R-:W0:Y:S02]  /*15f30*/  S2R R0, SR_TID.X ;  /* 0x0000000000007919 */ /* 0x001e240000002100 */
[----:B0-----:R-:W-:-:S04]  /*15f40*/  SHF.R.U32.HI R0, RZ, 0x5, R0 ;  /* 0x00000005ff007819 */ /* 0x001fc80000011600 */
[----:B------:R-:W-:-:S05]  /*15f50*/  LOP3.LUT R0, R0, 0x3, RZ, 0xc0, !PT ;  /* 0x0000000300007812 */ /* 0x000fca00078ec0ff */
[----:B------:R0:W3:Y:S02]  /*15f60*/  SHFL.IDX PT, R14, R0, RZ, 0x1f ;  /* 0x00001fff000e7589 */ /* 0x0000e400000e0000 */
.L_x_13956:
[----:B---3--:R-:W-:Y:S01]  /*15f70*/  ISETP.NE.AND P0, PT, R14, RZ, PT ;  /* 0x000000ff0e00720c */ /* 0x008fe20003f05270 */
[----:B------:R-:W-:-:S12]  /*15f80*/  BSSY B0, `(.L_x_13879) ;  /* 0x0000024000007945 */ /* 0x000fd80003800000 */
[----:B------:R-:W-:Y:S05]  /*15f90*/  @P0 BRA `(.L_x_13880) ;  /* 0x0000000000880947 */ /* 0x000fea0003800000 */
[----:B------:R-:W-:-:S03]  /*15fa0*/  UMOV UR4, 0xffffffff ;  /* 0xffffffff00047882 */ /* 0x000fc60000000000 */
[----:B------:R-:W-:Y:S05]  /*15fb0*/  BRA.DIV UR4, `(.L_x_13881) ;  /* 0x00000022049c7947 */ /* 0x000fea000b800000 */
[----:B------:R-:W-:-:S13]  /*15fc0*/  ELECT P6, URZ, PT ;  /* 0x00000000003f782f */ /* 0x000fda00038c0000 */
.L_x_13959:
[----:B------:R-:W-:Y:S05]  /*15fd0*/  @!P6 BRA `(.L_x_13880) ;  /* 0x000000000078e947 */ /* 0x000fea0003800000 */
[----:B------:R-:W-:-:S06]  /*15fe0*/  ULOP3.LUT UR4, UR36, 0x2, URZ, 0xfc, !UPT ;  /* 0x0000000224047892 */ /* 0x000fcc000f8efc3f */
[----:B0-----:R-:W-:-:S05]  /*15ff0*/  IMAD.U32 R0, RZ, RZ, UR4 ;  /* 0x00000004ff007e24 */ /* 0x001fca000f8e00ff */
[----:B------:R-:W-:-:S13]  /*16000*/  ISETP.NE.AND P2, PT, R0, 0x3, PT ;  /* 0x000000030000780c */ /* 0x000fda0003f45270 */
[----:B------:R-:W-:Y:S05]  /*16010*/  @!P2 BRA `(.L_x_13882) ;  /* 0x000000000004a947 */ /* 0x000fea0003800000 */
[----:B------:R-:W-:Y:S01]  /*16020*/  BPT.TRAP 0x1 ;  /* 0x000000040000795c */ /* 0x000fe20000300000 */
.L_x_13882:
        /* <DEDUP_REMOVED lines=12> */
.L_x_13960:
[----:B------:R-:W3:Y:S02]  /*160f0*/  SYNCS.PHASECHK.TRANS64.TRYWAIT P0, [R3+URZ], R2 ;  /* 0x00000002030075a7 */ /* 0x000ee4000800017f */
[----:B---3--:R-:W-:Y:S05]  /*16100*/  @!P0 BRA `(.L_x_13884) ;  /* 0x00000020007c8947 */ /* 0x008fea0003800000 */
.L_x_13961:
[----:B------:R-:W-:Y:S05]  /*16110*/  @!P2 BRA `(.L_x_13885) ;  /* 0x000000000004a947 */ /* 0x000fea0003800000 */
[----:B------:R-:W-:Y:S01]  /*16120*/  BPT.TRAP 0x1 ;  /* 0x000000040000795c */ /* 0x000fe20000300000 */
.L_x_13885:
[----:B------:R-:W-:-:S04]  /*16130*/  VIADD R0, R9, 0x16860 ;  /* 0x0001686009007836 */ /* 0x000fc80000000000 */
[----:B------:R-:W-:-:S04]  /*16140*/  IMAD R23, R23, 0x8, R0 ;  /* 0x0000000817177824 */ /* 0x000fc800078e0200 */
[----:B------:R-:W4:Y:S02]  /*16150*/  SYNCS.PHASECHK.TRANS64.TRYWAIT P0, [R23+URZ], R4 ;  /* 0x00000004170075a7 */ /* 0x000f24000800017f */
[----:B----4-:R-:W-:Y:S05]  /*16160*/  @!P0 BRA `(.L_x_13886) ;  /* 0x0000002000788947 */ /* 0x010fea0003800000 */
.L_x_13962:
[----:B------:R-:W-:-:S07]  /*16170*/  IMAD R7, R7, 0x8, R0 ;  /* 0x0000000807077824 */ /* 0x000fce00078e0200 */
.L_x_13887:
[----:B------:R0:W0:Y:S02]  /*16180*/  SYNCS.PHASECHK.TRANS64.TRYWAIT P0, [R7+URZ], R2 ;  /* 0x00000002070075a7 */ /* 0x000024000800017f */
[----:B0-----:R-:W-:Y:S05]  /*16190*/  @!P0 NANOSLEEP.SYNCS 0x989680 ;  /* 0x009896800000895d */ /* 0x001fea0003900000 */
[----:B------:R-:W0:Y:S02]  /*161a0*/  @!P0 SYNCS.PHASECHK.TRANS64 P0, [R7+URZ], R2 ;  /* 0x00000002070085a7 */ /* 0x000e24000800007f */
[----:B0-----:R-:W-:Y:S05]  /*161b0*/  @!P0 BRA `(.L_x_13887) ;  /* 0xfffffffc00f08947 */ /* 0x001fea000383ffff */
.L_x_13880:
[----:B------:R-:W-:Y:S05]  /*161c0*/  BSYNC B0 ;  /* 0x0000000000007941 */ /* 0x000fea0003800000 */
.L_x_13879:
[----:B------:R-:W-:Y:S05]  /*161d0*/  EXIT ;  /* 0x000000000000794d */ /* 0x000fea0003800000 */
.L_x_13691:
[----:B0-----:R-:W-:-:S04]  /*161e0*/  IMAD.U32 R3, RZ, RZ, UR45 ;  /* 0x0000002dff037e24 */ /* 0x001fc8000f8e00ff */
[----:B------:R0:W1:Y:S03]  /*161f0*/  SYNCS.PHASECHK.TRANS64.TRYWAIT P1, [R3+URZ+0x16800], R0 ;  /* 0x01680000030075a7 */ /* 0x000066000802017f */
[----:B-1----:R-:W-:Y:S05]  /*16200*/  @!P1 NANOSLEEP.SYNCS 0x989680 ;  /* 0x009896800000995d */ /* 0x002fea0003900000 */
[----:B------:R-:W1:Y:S02]  /*16210*/  @!P1 SYNCS.PHASECHK.TRANS64 P1, [R3+URZ+0x16800], R0 ;  /* 0x01680000030095a7 */ /* 0x000e64000802007f */
[----:B-1----:R-:W-:Y:S05]  /*16220*/  @!P1 BRA `(.L_x_13691) ;  /* 0xfffffffc00ec9947 */ /* 0x002fea000383ffff */
[----:B------:R-:W-:Y:S05]  /*16230*/  BRA `(.L_x_13888) ;  /* 0xfffffeb800247947 */ /* 0x000fea000383ffff */
.L_x_13695:
[----:B-1----:R1:W2:Y:S02]  /*16240*/  SYNCS.PHASECHK.TRANS64.TRYWAIT P2, [R15+URZ+0x16830], R0 ;  /* 0x016830000f0075a7 */ /* 0x0022a4000804017f */
[----:B--2---:R-:W-:Y:S05]  /*16250*/  @!P2 NANOSLEEP.SYNCS 0x989680 ;  /* 0x009896800000a95d */ /* 0x004fea0003900000 */
[----:B------:R-:W2:Y:S02]  /*16260*/  @!P2 SYNCS.PHASECHK.TRANS64 P2, [R15+URZ+0x16830], R0 ;  /* 0x016830000f00a5a7 */ /* 0x000ea4000804007f */
[----:B--2---:R-:W-:Y:S05]  /*16270*/  @!P2 BRA `(.L_x_13695) ;  /* 0xfffffffc00f0a947 */ /* 0x004fea000383ffff */
[----:B------:R-:W-:Y:S05]  /*16280*/  BRA `(.L_x_13694) ;  /* 0xfffffeb800487947 */ /* 0x000fea000383ffff */
.L_x_13711:
[----:B-1----:R-:W-:-:S04]  /*16290*/  IMAD.U32 R8, RZ, RZ, UR6 ;  /* 0x00000006ff087e24 */ /* 0x002fc8000f8e00ff */
[----:B------:R1:W2:Y:S03]  /*162a0*/  SYNCS.PHASECHK.TRANS64.TRYWAIT P2, [R8+URZ+0x16830], R5 ;  /* 0x01683005080075a7 */ /* 0x0002a6000804017f */
[----:B--2---:R-:W-:Y:S05]  /*162b0*/  @!P2 NANOSLEEP.SYNCS 0x989680 ;  /* 0x009896800000a95d */ /* 0x004fea0003900000 */
[----:B------:R-:W2:Y:S02]  /*162c0*/  @!P2 SYNCS.PHASECHK.TRANS64 P2, [R8+URZ+0x16830], R5 ;  /* 0x016830050800a5a7 */ /* 0x000ea4000804007f */
[----:B--2---:R-:W-:Y:S05]  /*162d0*/  @!P2 BRA `(.L_x_13711) ;  /* 0xfffffffc00eca947 */ /* 0x004fea000383ffff */
[----:B------:R-:W-:Y:S05]  /*162e0*/  BRA `(.L_x_13708) ;  /* 0xfffffef000b87947 */ /* 0x000fea000383ffff */
.L_x_13715:
[----:B-1----:R-:W-:-:S04]  /*162f0*/  IMAD.U32 R8, RZ, RZ, UR6 ;  /* 0x00000006ff087e24 */ /* 0x002fc8000f8e00ff */
[----:B------:R1:W2:Y:S03]  /*16300*/  SYNCS.PHASECHK.TRANS64.TRYWAIT P2, [R8+URZ+0x16850], R5 ;  /* 0x01685005080075a7 */ /* 0x0002a6000804017f */
[----:B--2---:R-:W-:Y:S05]  /*16310*/  @!P2 NANOSLEEP.SYNCS 0x989680 ;  /* 0x009896800000a95d */ /* 0x004fea0003900000 */
[----:B------:R-:W2:Y:S02]  /*16320*/  @!P2 SYNCS.PHASECHK.TRANS64 P2, [R8+URZ+0x16850], R5 ;  /* 0x016850050800a5a7 */ /* 0x000ea4000804007f */
[----:B--2---:R-:W-:Y:S05]  /*16330*/  @!P2 BRA `(.L_x_13715) ;  /* 0xfffffffc00eca947 */ /* 0x004fea000383ffff */
[----:B------:R-:W-:Y:S05]  /*16340*/  BRA `(.L_x_13712) ;  /* 0xfffffef400287947 */ /* 0x000fea000383ffff */
.L_x_13732:
[----:B-1----:R-:W-:-:S04]  /*16350*/  IMAD.U32 R9, RZ, RZ, UR6 ;  /* 0x00000006ff097e24 */ /* 0x002fc8000f8e00ff */
[----:B------:R1:W2:Y:S03]  /*16360*/  SYNCS.PHASECHK.TRANS64.TRYWAIT P2, [R9+URZ+0x16830], R4 ;  /* 0x01683004090075a7 */ /* 0x0002a6000804017f */
[----:B--2---:R-:W-:Y:S05]  /*16370*/  @!P2 NANOSLEEP.SYNCS 0x989680 ;  /* 0x009896800000a95d */ /* 0x004fea0003900000 */
[----:B------:R-:W2:Y:S02]  /*16380*/  @!P2 SYNCS.PHASECHK.TRANS64 P2, [R9+URZ+0x16830], R4 ;  /* 0x016830040900a5a7 */ /* 0x000ea4000804007f */
[----:B--2---:R-:W-:Y:S05]  /*16390*/  @!P2 BRA `(.L_x_13732) ;  /* 0xfffffffc00eca947 */ /* 0x004fea000383ffff */
[----:B------:R-:W-:Y:S05]  /*163a0*/  BRA `(.L_x_13729) ;  /* 0xffffff28009c7947 */ /* 0x000fea000383ffff */
.L_x_13736:
[----:B-1----:R-:W-:-:S04]  /*163b0*/  IMAD.U32 R9, RZ, RZ, UR6 ;  /* 0x00000006ff097e24 */ /* 0x002fc8000f8e00ff */
[----:B------:R1:W2:Y:S03]  /*163c0*/  SYNCS.PHASECHK.TRANS64.TRYWAIT P2, [R9+URZ+0x16850], R4 ;  /* 0x01685004090075a7 */ /* 0x0002a6000804017f */
[----:B--2---:R-:W-:Y:S05]  /*163d0*/  @!P2 NANOSLEEP.SYNCS 0x989680 ;  /* 0x009896800000a95d */ /* 0x004fea0003900000 */
[----:B------:R-:W2:Y:S02]  /*163e0*/  @!P2 SYNCS.PHASECHK.TRANS64 P2, [R9+URZ+0x16850], R4 ;  /* 0x016850040900a5a7 */ /* 0x000ea4000804007f */
[----:B--2---:R-:W-:Y:S05]  /*163f0*/  @!P2 BRA `(.L_x_13736) ;  /* 0xfffffffc00eca947 */ /* 0x004fea000383ffff */
[----:B------:R-:W-:Y:S05]  /*16400*/  BRA `(.L_x_13733) ;  /* 0xffffff2c000c7947 */ /* 0x000fea000383ffff */
.L_x_13742:
[----:B-1----:R-:W-:-:S04]  /*16410*/  IMAD.U32 R9, RZ, RZ, UR6 ;  /* 0x00000006ff097e24 */ /* 0x002fc8000f8e00ff */
[----:B------:R1:W2:Y:S03]  /*16420*/  SYNCS.PHASECHK.TRANS64.TRYWAIT P2, [R9+URZ+0x16830], R4 ;  /* 0x01683004090075a7 */ /* 0x0002a6000804017f */
[----:B--2---:R-:W-:Y:S05]  /*16430*/  @!P2 NANOSLEEP.SYNCS 0x989680 ;  /* 0x009896800000a95d */ /* 0x004fea0003900000 */
[----:B------:R-:W2:Y:S02]  /*16440*/  @!P2 SYNCS.PHASECHK.TRANS64 P2, [R9+URZ+0x16830], R4 ;  /* 0x016830040900a5a7 */ /* 0x000ea4000804007f */
[----:B--2---:R-:W-:Y:S05]  /*16450*/  @!P2 BRA `(.L_x_13742) ;  /* 0xfffffffc00eca947 */ /* 0x004fea000383ffff */
[----:B------:R-:W-:Y:S05]  /*16460*/  BRA `(.L_x_13739) ;  /* 0xffffff4c00ac7947 */ /* 0x000fea000383ffff */
.L_x_13746:
[----:B-1----:R-:W-:-:S04]  /*16470*/  IMAD.U32 R9, RZ, RZ, UR6 ;  /* 0x00000006ff097e24 */ /* 0x002fc8000f8e00ff */
[----:B------:R1:W2:Y:S03]  /*16480*/  SYNCS.PHASECHK.TRANS64.TRYWAIT P2, [R9+URZ+0x16850], R4 ;  /* 0x01685004090075a7 */ /* 0x0002a6000804017f */
[----:B--2---:R-:W-:Y:S05]  /*16490*/  @!P2 NANOSLEEP.SYNCS 0x989680 ;  /* 0x009896800000a95d */ /* 0x004fea0003900000 */
[----:B------:R-:W2:Y:S02]  /*164a0*/  @!P2 SYNCS.PHASECHK.TRANS64 P2, [R9+URZ+0x16850], R4 ;  /* 0x016850040900a5a7 */ /* 0x000ea4000804007f */
[----:B--2---:R-:W-:Y:S05]  /*164b0*/  @!P2 BRA `(.L_x_13746) ;  /* 0xfffffffc00eca947 */ /* 0x004fea000383ffff */
[----:B------:R-:W-:Y:S05]  /*164c0*/  BRA `(.L_x_13743) ;  /* 0xffffff50001c7947 */ /* 0x000fea000383ffff */
.L_x_13759:
[----:B-1----:R-:W-:-:S04]  /*164d0*/  IMAD.U32 R5, RZ, RZ, UR5 ;  /* 0x00000005ff057e24 */ /* 0x002fc8000f8e00ff */
[----:B------:R1:W2:Y:S03]  /*164e0*/  SYNCS.PHASECHK.TRANS64.TRYWAIT P0, [R5+URZ+0x16850], R0 ;  /* 0x01685000050075a7 */ /* 0x0002a6000800017f */
[----:B--2---:R-:W-:Y:S05]  /*164f0*/  @!P0 NANOSLEEP.SYNCS 0x989680 ;  /* 0x009896800000895d */ /* 0x004fea0003900000 */
[----:B------:R-:W2:Y:S02]  /*16500*/  @!P0 SYNCS.PHASECHK.TRANS64 P0, [R5+URZ+0x16850], R0 ;  /* 0x01685000050085a7 */ /* 0x000ea4000800007f */
[----:B--2---:R-:W-:Y:S05]  /*16510*/  @!P0 BRA `(.L_x_13759) ;  /* 0xfffffffc00ec8947 */ /* 0x004fea000383ffff */
[----:B------:R-:W-:Y:S05]  /*16520*/  BRA `(.L_x_13758) ;  /* 0xffffff8000a87947 */ /* 0x000fea000383ffff */
.L_x_13797:
        /* <DEDUP_REMOVED lines=11> */
.L_x_13890:
[----:B------:R-:W-:Y:S05]  /*165e0*/  BSYNC B0 ;  /* 0x0000000000007941 */ /* 0x000fea0003800000 */
.L_x_13889:
[----:B------:R-:W-:Y:S05]  /*165f0*/  BRA `(.L_x_13891) ;  /* 0xffffffbc005c7947 */ /* 0x000fea000383ffff */
.L_x_13799:
[----:B------:R-:W-:Y:S01]  /*16600*/  BSSY B0, `(.L_x_13892) ;  /* 0x0000006000007945 */ /* 0x000fe20003800000 */
[----:B------:R-:W-:-:S07]  /*16610*/  IMAD.MOV.U32 R15, RZ, RZ, -0x1 ;  /* 0xffffffffff0f7424 */ /* 0x000fce00078e00ff */
[----:B01----:R-:W-:Y:S05]  /*16620*/  WARPSYNC.COLLECTIVE R15, `(.L_x_13893) ;  /* 0x000000000f0c7348 */ /* 0x003fea0003c00000 */
[----:B------:R-:W-:Y:S02]  /*16630*/  ELECT P6, UR62, PT ;  /* 0x00000000003e782f */ /* 0x000fe400038c0000 */
[----:B------:R-:W-:Y:S01]  /*16640*/  MOV R14, UR62 ;  /* 0x0000003e000e7c02 */ /* 0x000fe20008000f00 */
[----:B01----:R-:W-:Y:S10]  /*16650*/  ENDCOLLECTIVE ;  /* 0x000000000000791b */ /* 0x003ff40003800000 */
.L_x_13893:
[----:B------:R-:W-:Y:S05]  /*16660*/  BSYNC B0 ;  /* 0x0000000000007941 */ /* 0x000fea0003800000 */
.L_x_13892:
[----:B------:R-:W-:Y:S05]  /*16670*/  BRA `(.L_x_13894) ;  /* 0xffffffbc00647947 */ /* 0x000fea000383ffff */
.L_x_13801:
[----:B0-----:R0:W2:Y:S02]  /*16680*/  SYNCS.PHASECHK.TRANS64.TRYWAIT P0, [R3+URZ+0x16840], R0 ;  /* 0x01684000030075a7 */ /* 0x0010a4000800017f */
[----:B--2---:R-:W-:Y:S05]  /*16690*/  @!P0 NANOSLEEP.SYNCS 0x989680 ;  /* 0x009896800000895d */ /* 0x004fea0003900000 */
[----:B------:R-:W2:Y:S02]  /*166a0*/  @!P0 SYNCS.PHASECHK.TRANS64 P0, [R3+URZ+0x16840], R0 ;  /* 0x01684000030085a7 */ /* 0x000ea4000800007f */
[----:B--2---:R-:W-:Y:S05]  /*166b0*/  @!P0 BRA `(.L_x_13801) ;  /* 0xfffffffc00f08947 */ /* 0x004fea000383ffff */
[----:B------:R-:W-:Y:S05]  /*166c0*/  BRA `(.L_x_13895) ;  /* 0xffffffbc00c07947 */ /* 0x000fea000383ffff */
.L_x_13805:
[----:B------:R-:W2:Y:S01]  /*166d0*/  LDL.LU R11, [R1+0x10] ;  /* 0x00001000010b7983 */ /* 0x000ea20000300800 */
[----:B------:R-:W-:Y:S02]  /*166e0*/  IMAD.MOV.U32 R3, RZ, RZ, R12 ;  /* 0x000000ffff037224 */ /* 0x000fe400078e000c */
[----:B------:R-:W-:Y:S02]  /*166f0*/  IMAD.MOV.U32 R13, RZ, RZ, R4 ;  /* 0x000000ffff0d7224 */ /* 0x000fe400078e0004 */
[----:B------:R-:W-:Y:S02]  /*16700*/  IMAD.MOV.U32 R12, RZ, RZ, RZ ;  /* 0x000000ffff0c7224 */ /* 0x000fe400078e00ff */
[----:B------:R-:W-:Y:S02]  /*16710*/  IMAD.MOV.U32 R15, RZ, RZ, -0x1 ;  /* 0xffffffffff0f7424 */ /* 0x000fe400078e00ff */
[----:B------:R-:W-:Y:S02]  /*16720*/  IMAD.IADD R3, R21, 0x1, R3 ;  /* 0x0000000115037824 */ /* 0x000fe400078e0203 */
[----:B--2---:R-:W-:-:S02]  /*16730*/  IMAD R6, R11, R9, RZ ;  /* 0x000000090b067224 */ /* 0x004fc400078e02ff */
[----:B------:R-:W-:-:S03]  /*16740*/  IMAD.MOV.U32 R11, RZ, RZ, 0x181f ;  /* 0x0000181fff0b7424 */ /* 0x000fc600078e00ff */
[----:B------:R-:W-:-:S13]  /*16750*/  ISETP.GE.AND P1, PT, R3, R6, PT ;  /* 0x000000060300720c */ /* 0x000fda0003f26270 */
[----:B-----5:R-:W-:Y:S05]  /*16760*/  WARPSYNC.COLLECTIVE R15, `(.L_x_13896) ;  /* 0x000000000f087348 */ /* 0x020fea0003c00000 */
[----:B------:R0:W1:Y:S02]  /*16770*/  SHFL.IDX P6, R14, R13, R12, R11 ;  /* 0x0000000c0d0e7389 */ /* 0x00006400000c000b */
[----:B01---5:R-:W-:Y:S01]  /*16780*/  ENDCOLLECTIVE ;  /* 0x000000000000791b */ /* 0x023fe20003800000 */
.L_x_13896:
[----:B------:R-:W-:Y:S02]  /*16790*/  IMAD.MOV.U32 R13, RZ, RZ, R0 ;  /* 0x000000ffff0d7224 */ /* 0x000fe400078e0000 */
[----:B------:R-:W-:-:S07]  /*167a0*/  IMAD.MOV.U32 R7, RZ, RZ, R14 ;  /* 0x000000ffff077224 */ /* 0x000fce00078e000e */
[----:B------:R-:W-:Y:S05]  /*167b0*/  WARPSYNC.COLLECTIVE R15, `(.L_x_13897) ;  /* 0x000000000f087348 */ /* 0x000fea0003c00000 */
[----:B------:R0:W1:Y:S02]  /*167c0*/  SHFL.IDX P6, R14, R13, R12, R11 ;  /* 0x0000000c0d0e7389 */ /* 0x00006400000c000b */
[----:B01----:R-:W-:Y:S01]  /*167d0*/  ENDCOLLECTIVE ;  /* 0x000000000000791b */ /* 0x003fe20003800000 */
.L_x_13897:
[----:B------:R-:W-:Y:S02]  /*167e0*/  IMAD.MOV.U32 R13, RZ, RZ, R4 ;  /* 0x000000ffff0d7224 */ /* 0x000fe400078e0004 */
[----:B------:R-:W-:Y:S02]  /*167f0*/  IMAD.MOV.U32 R12, RZ, RZ, 0x1 ;  /* 0x00000001ff0c7424 */ /* 0x000fe400078e00ff */
[----:B------:R-:W-:-:S07]  /*16800*/  IMAD.MOV.U32 R8, RZ, RZ, R14 ;  /* 0x000000ffff087224 */ /* 0x000fce00078e000e */
[----:B------:R-:W-:Y:S05]  /*16810*/  WARPSYNC.COLLECTIVE R15, `(.L_x_13898) ;  /* 0x000000000f087348 */ /* 0x000fea0003c00000 */
[----:B------:R0:W1:Y:S02]  /*16820*/  SHFL.IDX P6, R14, R13, R12, R11 ;  /* 0x0000000c0d0e7389 */ /* 0x00006400000c000b */
[----:B01----:R-:W-:Y:S01]  /*16830*/  ENDCOLLECTIVE ;  /* 0x000000000000791b */ /* 0x003fe20003800000 */
.L_x_13898:
        /* <DEDUP_REMOVED lines=14> */
.L_x_13899:
[----:B------:R-:W-:Y:S02]  /*16920*/  IMAD.MOV.U32 R13, RZ, RZ, R4 ;  /* 0x000000ffff0d7224 */ /* 0x000fe400078e0004 */
[----:B------:R-:W-:Y:S02]  /*16930*/  IMAD.MOV.U32 R12, RZ, RZ, 0x2 ;  /* 0x00000002ff0c7424 */ /* 0x000fe400078e00ff */
[----:B------:R-:W-:-:S07]  /*16940*/  IMAD.MOV.U32 R8, RZ, RZ, R14 ;  /* 0x000000ffff087224 */ /* 0x000fce00078e000e */
[----:B------:R-:W-:Y:S05]  /*16950*/  WARPSYNC.COLLECTIVE R15, `(.L_x_13900) ;  /* 0x000000000f087348 */ /* 0x000fea0003c00000 */
[----:B------:R0:W1:Y:S02]  /*16960*/  SHFL.IDX P6, R14, R13, R12, R11 ;  /* 0x0000000c0d0e7389 */ /* 0x00006400000c000b */
[----:B01----:R-:W-:Y:S01]  /*16970*/  ENDCOLLECTIVE ;  /* 0x000000000000791b */ /* 0x003fe20003800000 */
.L_x_13900:
        /* <DEDUP_REMOVED lines=14> */
.L_x_13901:
[----:B------:R-:W-:Y:S02]  /*16a60*/  IMAD.MOV.U32 R13, RZ, RZ, R4 ;  /* 0x000000ffff0d7224 */ /* 0x000fe400078e0004 */
[----:B------:R-:W-:Y:S02]  /*16a70*/  IMAD.MOV.U32 R12, RZ, RZ, 0x3 ;  /* 0x00000003ff0c7424 */ /* 0x000fe400078e00ff */
[----:B------:R-:W-:-:S07]  /*16a80*/  IMAD.MOV.U32 R8, RZ, RZ, R14 ;  /* 0x000000ffff087224 */ /* 0x000fce00078e000e */
[----:B------:R-:W-:Y:S05]  /*16a90*/  WARPSYNC.COLLECTIVE R15, `(.L_x_13902) ;  /* 0x000000000f087348 */ /* 0x000fea0003c00000 */
[----:B------:R0:W1:Y:S02]  /*16aa0*/  SHFL.IDX P6, R14, R13, R12, R11 ;  /* 0x0000000c0d0e7389 */ /* 0x00006400000c000b */
[----:B01----:R-:W-:Y:S01]  /*16ab0*/  ENDCOLLECTIVE ;  /* 0x000000000000791b */ /* 0x003fe20003800000 */
.L_x_13902:
        /* <DEDUP_REMOVED lines=14> */
.L_x_13903:
[----:B------:R-:W-:Y:S02]  /*16ba0*/  IMAD.MOV.U32 R13, RZ, RZ, R4 ;  /* 0x000000ffff0d7224 */ /* 0x000fe400078e0004 */
[----:B------:R-:W-:Y:S02]  /*16bb0*/  IMAD.MOV.U32 R12, RZ, RZ, 0x4 ;  /* 0x00000004ff0c7424 */ /* 0x000fe400078e00ff */
[----:B------:R-:W-:-:S07]  /*16bc0*/  IMAD.MOV.U32 R8, RZ, RZ, R14 ;  /* 0x000000ffff087224 */ /* 0x000fce00078e000e */
[----:B------:R-:W-:Y:S05]  /*16bd0*/  WARPSYNC.COLLECTIVE R15, `(.L_x_13904) ;  /* 0x000000000f087348 */ /* 0x000fea0003c00000 */
[----:B------:R0:W1:Y:S02]  /*16be0*/  SHFL.IDX P6, R14, R13, R12, R11 ;  /* 0x0000000c0d0e7389 */ /* 0x00006400000c000b */
[----:B01----:R-:W-:Y:S01]  /*16bf0*/  ENDCOLLECTIVE ;  /* 0x000000000000791b */ /* 0x003fe20003800000 */
.L_x_13904:
        /* <DEDUP_REMOVED lines=14> */
.L_x_13905:
[----:B------:R-:W-:Y:S02]  /*16ce0*/  IMAD.MOV.U32 R13, RZ, RZ, R4 ;  /* 0x000000ffff0d7224 */ /* 0x000fe400078e0004 */
[----:B------:R-:W-:Y:S02]  /*16cf0*/  IMAD.MOV.U32 R12, RZ, RZ, 0x5 ;  /* 0x00000005ff0c7424 */ /* 0x000fe400078e00ff */
[----:B------:R-:W-:-:S07]  /*16d00*/  IMAD.MOV.U32 R8, RZ, RZ, R14 ;  /* 0x000000ffff087224 */ /* 0x000fce00078e000e */
[----:B------:R-:W-:Y:S05]  /*16d10*/  WARPSYNC.COLLECTIVE R15, `(.L_x_13906) ;  /* 0x000000000f087348 */ /* 0x000fea0003c00000 */
[----:B------:R0:W1:Y:S02]  /*16d20*/  SHFL.IDX P6, R14, R13, R12, R11 ;  /* 0x0000000c0d0e7389 */ /* 0x00006400000c000b */
[----:B01----:R-:W-:Y:S01]  /*16d30*/  ENDCOLLECTIVE ;  /* 0x000000000000791b */ /* 0x003fe20003800000 */
.L_x_13906:
        /* <DEDUP_REMOVED lines=14> */
.L_x_13907:
[----:B------:R-:W-:Y:S02]  /*16e20*/  IMAD.MOV.U32 R13, RZ, RZ, R4 ;  /* 0x000000ffff0d7224 */ /* 0x000fe400078e0004 */
[----:B------:R-:W-:Y:S02]  /*16e30*/  IMAD.MOV.U32 R12, RZ, RZ, 0x6 ;  /* 0x00000006ff0c7424 */ /* 0x000fe400078e00ff */
[----:B------:R-:W-:-:S07]  /*16e40*/  IMAD.MOV.U32 R8, RZ, RZ, R14 ;  /* 0x000000ffff087224 */ /* 0x000fce00078e000e */
[----:B------:R-:W-:Y:S05]  /*16e50*/  WARPSYNC.COLLECTIVE R15, `(.L_x_13908) ;  /* 0x000000000f087348 */ /* 0x000fea0003c00000 */
[----:B------:R0:W1:Y:S02]  /*16e60*/  SHFL.IDX P6, R14, R13, R12, R11 ;  /* 0x0000000c0d0e7389 */ /* 0x00006400000c000b */
[----:B01----:R-:W-:Y:S01]  /*16e70*/  ENDCOLLECTIVE ;  /* 0x000000000000791b */ /* 0x003fe20003800000 */
.L_x_13908:
        /* <DEDUP_REMOVED lines=14> */
.L_x_13909:
[----:B------:R-:W-:Y:S02]  /*16f60*/  IMAD.MOV.U32 R13, RZ, RZ, R4 ;  /* 0x000000ffff0d7224 */ /* 0x000fe400078e0004 */
[----:B------:R-:W-:Y:S02]  /*16f70*/  IMAD.MOV.U32 R12, RZ, RZ, 0x7 ;  /* 0x00000007ff0c7424 */ /* 0x000fe400078e00ff */
[----:B------:R-:W-:-:S07]  /*16f80*/  IMAD.MOV.U32 R8, RZ, RZ, R14 ;  /* 0x000000ffff087224 */ /* 0x000fce00078e000e */
[----:B------:R-:W-:Y:S05]  /*16f90*/  WARPSYNC.COLLECTIVE R15, `(.L_x_13910) ;  /* 0x000000000f087348 */ /* 0x000fea0003c00000 */
[----:B------:R0:W1:Y:S02]  /*16fa0*/  SHFL.IDX P6, R14, R13, R12, R11 ;  /* 0x0000000c0d0e7389 */ /* 0x00006400000c000b */
[----:B01----:R-:W-:Y:S01]  /*16fb0*/  ENDCOLLECTIVE ;  /* 0x000000000000791b */ /* 0x003fe20003800000 */
.L_x_13910:
[----:B------:R-:W-:-:S05]  /*16fc0*/  @!P1 LEA R8, P2, R20, R8, 0x1 ;  /* 0x0000000814089211 */ /* 0x000fca00078408ff */
[----:B------:R-:W-:-:S04]  /*16fd0*/  @!P1 IMAD.X R7, RZ, RZ, R7, P2 ;  /* 0x000000ffff079224 */ /* 0x000fc800010e0607 */
[----:B------:R-:W-:Y:S02]  /*16fe0*/  @!P1 IMAD.MOV.U32 R9, RZ, RZ, R7 ;  /* 0x000000ffff099224 */ /* 0x000fe400078e0007 */
[----:B------:R-:W-:Y:S02]  /*16ff0*/  IMAD.MOV.U32 R13, RZ, RZ, R0 ;  /* 0x000000ffff0d7224 */ /* 0x000fe400078e0000 */
[----:B------:R-:W-:Y:S01]  /*17000*/  VIADD R7, R3, 0x70 ;  /* 0x0000007003077836 */ /* 0x000fe20000000000 */
[----:B------:R-:W-:Y:S01]  /*17010*/  @!PT LDS RZ, [RZ] ;  /* 0x00000000fffff984 */ /* 0x000fe20000000800 */
[----:B------:R-:W-:Y:S01]  /*17020*/  @!PT LDS RZ, [RZ] ;  /* 0x00000000fffff984 */ /* 0x000fe20000000800 */
[----:B------:R-:W-:Y:S01]  /*17030*/  @!PT LDS RZ, [RZ] ;  /* 0x00000000fffff984 */ /* 0x000fe20000000800 */
[----:B------:R0:W-:Y:S04]  /*17040*/  @!P1 LDGSTS.E.BYPASS.LTC128B.128 [R10+0xb400], desc[UR50][R8.64], !P0 ;  /* 0x0b400000080a9fae */ /* 0x0001e8000c101d72 */
[----:B------:R-:W-:Y:S01]  /*17050*/  ISETP.GE.AND P1, PT, R7, R6, PT ;  /* 0x000000060700720c */ /* 0x000fe20003f26270 */
[----:B------:R-:W-:-:S02]  /*17060*/  VIADD R7, R3, 0x80 ;  /* 0x0000008003077836 */ /* 0x000fc40000000000 */
[----:B------:R-:W-:-:S10]  /*17070*/  IMAD.MOV.U32 R4, RZ, RZ, R14 ;  /* 0x000000ffff047224 */ /* 0x000fd400078e000e */
[----:B0-----:R-:W-:Y:S05]  /*17080*/  WARPSYNC.COLLECTIVE R15, `(.L_x_13911) ;  /* 0x000000000f087348 */ /* 0x001fea0003c00000 */
[----:B------:R1:W2:Y:S02]  /*17090*/  SHFL.IDX P6, R14, R13, R12, R11 ;  /* 0x0000000c0d0e7389 */ /* 0x0002a400000c000b */
[----:B012---:R-:W-:Y:S01]  /*170a0*/  ENDCOLLECTIVE ;  /* 0x000000000000791b */ /* 0x007fe20003800000 */
.L_x_13911:
[----:B------:R-:W-:Y:S01]  /*170b0*/  ISETP.GE.AND P2, PT, R7, R6, PT ;  /* 0x000000060700720c */ /* 0x000fe20003f46270 */
[----:B------:R-:W-:Y:S02]  /*170c0*/  IMAD.MOV.U32 R13, RZ, RZ, R2 ;  /* 0x000000ffff0d7224 */ /* 0x000fe400078e0002 */
[----:B------:R-:W-:Y:S02]  /*170d0*/  IMAD.MOV.U32 R12, RZ, RZ, RZ ;  /* 0x000000ffff0c7224 */ /* 0x000fe400078e00ff */
[----:B------:R-:W-:-:S08]  /*170e0*/  IMAD.MOV.U32 R8, RZ, RZ, R14 ;  /* 0x000000ffff087224 */ /* 0x000fd000078e000e */
[----:B------:R-:W-:Y:S05]  /*170f0*/  WARPSYNC.COLLECTIVE R15, `(.L_x_13912) ;  /* 0x000000000f087348 */ /* 0x000fea0003c00000 */
[----:B------:R0:W1:Y:S02]  /*17100*/  SHFL.IDX P6, R14, R13, R12, R11 ;  /* 0x0000000c0d0e7389 */ /* 0x00006400000c000b */
[----:B01----:R-:W-:Y:S01]  /*17110*/  ENDCOLLECTIVE ;  /* 0x000000000000791b */ /* 0x003fe20003800000 */
.L_x_13912:
        /* <DEDUP_REMOVED lines=12> */
.L_x_13913:
[----:B------:R-:W-:Y:S02]  /*171e0*/  IMAD.MOV.U32 R13, RZ, RZ, R2 ;  /* 0x000000ffff0d7224 */ /* 0x000fe400078e0002 */
[----:B------:R-:W-:Y:S02]  /*171f0*/  IMAD.MOV.U32 R12, RZ, RZ, 0x1 ;  /* 0x00000001ff0c7424 */ /* 0x000fe400078e00ff */
[----:B------:R-:W-:-:S07]  /*17200*/  IMAD.MOV.U32 R7, RZ, RZ, R14 ;  /* 0x000000ffff077224 */ /* 0x000fce00078e000e */
[----:B------:R-:W-:Y:S05]  /*17210*/  WARPSYNC.COLLECTIVE R15, `(.L_x_13914) ;  /* 0x000000000f087348 */ /* 0x000fea0003c00000 */
[----:B------:R0:W1:Y:S02]  /*17220*/  SHFL.IDX P6, R14, R13, R12, R11 ;  /* 0x0000000c0d0e7389 */ /* 0x00006400000c000b */
[----:B01----:R-:W-:Y:S01]  /*17230*/  ENDCOLLECTIVE ;  /* 0x000000000000791b */ /* 0x003fe20003800000 */
.L_x_13914:
[----:B------:R-:W-:Y:S01]  /*17240*/  @!P2 LEA R8, P1, R20, R7, 0x1 ;  /* 0x000000071408a211 */ /* 0x000fe200078208ff */
[----:B------:R-:W-:-:S04]  /*17250*/  VIADD R7, R3, 0x90 ;  /* 0x0000009003077836 */ /* 0x000fc80000000000 */
[----:B------:R-:W-:Y:S01]  /*17260*/  @!P2 IMAD.X R9, RZ, RZ, R0, P1 ;  /* 0x000000ffff09a224 */ /* 0x000fe200008e0600 */
[----:B------:R-:W-:-:S04]  /*17270*/  ISETP.GE.AND P1, PT, R7, R6, PT ;  /* 0x000000060700720c */ /* 0x000fc80003f26270 */
        /* <DEDUP_REMOVED lines=9> */
.L_x_13915:
[----:B------:R-:W-:Y:S02]  /*17310*/  IMAD.MOV.U32 R13, RZ, RZ, R2 ;  /* 0x000000ffff0d7224 */ /* 0x000fe400078e0002 */
[----:B------:R-:W-:Y:S01]  /*17320*/  IMAD.MOV.U32 R12, RZ, RZ, 0x2 ;  /* 0x00000002ff0c7424 */ /* 0x000fe200078e00ff */
[----:B------:R-:W-:-:S05]  /*17330*/  @!P1 LEA R14, P2, R20, R14, 0x1 ;  /* 0x0000000e140e9211 */ /* 0x000fca00078408ff */
[----:B------:R-:W-:-:S08]  /*17340*/  @!P1 IMAD.MOV.U32 R8, RZ, RZ, R14 ;  /* 0x000000ffff089224 */ /* 0x000fd000078e000e */
[----:B------:R-:W-:Y:S05]  /*17350*/  WARPSYNC.COLLECTIVE R15, `(.L_x_13916) ;  /* 0x000000000f087348 */ /* 0x000fea0003c00000 */
[----:B------:R0:W1:Y:S02]  /*17360*/  SHFL.IDX P6, R14, R13, R12, R11 ;  /* 0x0000000c0d0e7389 */ /* 0x00006400000c000b */
[----:B01----:R-:W-:Y:S01]  /*17370*/  ENDCOLLECTIVE ;  /* 0x000000000000791b */ /* 0x003fe20003800000 */
.L_x_13916:
[----:B------:R-:W-:-:S04]  /*17380*/  @!P1 IMAD.X R7, RZ, RZ, R0, P2 ;  /* 0x000000ffff079224 */ /* 0x000fc800010e0600 */
[----:B------:R-:W-:Y:S02]  /*17390*/  @!P1 IMAD.MOV.U32 R9, RZ, RZ, R7 ;  /* 0x000000ffff099224 */ /* 0x000fe400078e0007 */
[----:B------:R-:W-:-:S03]  /*173a0*/  VIADD R7, R3, 0xa0 ;  /* 0x000000a003077836 */ /* 0x000fc60000000000 */
[----:B------:R-:W-:Y:S01]  /*173b0*/  @!PT LDS RZ, [RZ] ;  /* 0x00000000fffff984 */ /* 0x000fe20000000800 */
[----:B------:R-:W-:Y:S01]  /*173c0*/  @!PT LDS RZ, [RZ] ;  /* 0x00000000fffff984 */ /* 0x000fe20000000800 */
[----:B------:R-:W-:Y:S01]  /*173d0*/  @!PT LDS RZ, [RZ] ;  /* 0x00000000fffff984 */ /* 0x000fe20000000800 */
[----:B------:R0:W-:Y:S02]  /*173e0*/  @!P1 LDGSTS.E.BYPASS.LTC128B.128 [R10+0xcc00], desc[UR50][R8.64], !P0 ;  /* 0x0cc00000080a9fae */ /* 0x0001e4000c101d72 */
[----:B------:R-:W-:Y:S01]  /*173f0*/  ISETP.GE.AND P1, PT, R7, R6, PT ;  /* 0x000000060700720c */ /* 0x000fe20003f26270 */
[----:B------:R-:W-:Y:S02]  /*17400*/  IMAD.MOV.U32 R13, RZ, RZ, R5 ;  /* 0x000000ffff0d7224 */ /* 0x000fe400078e0005 */
[----:B------:R-:W-:-:S10]  /*17410*/  IMAD.MOV.U32 R0, RZ, RZ, R14 ;  /* 0x000000ffff007224 */ /* 0x000fd400078e000e */
[----:B0-----:R-:W-:Y:S05]  /*17420*/  WARPSYNC.COLLECTIVE R15, `(.L_x_13917) ;  /* 0x000000000f087348 */ /* 0x001fea0003c00000 */
[----:B------:R1:W2:Y:S02]  /*17430*/  SHFL.IDX P6, R14, R13, R12, R11 ;  /* 0x0000000c0d0e7389 */ /* 0x0002a400000c000b */
[----:B012---:R-:W-:Y:S01]  /*17440*/  ENDCOLLECTIVE ;  /* 0x000000000000791b */ /* 0x007fe20003800000 */
.L_x_13917:
[----:B------:R-:W-:Y:S02]  /*17450*/  IMAD.MOV.U32 R13, RZ, RZ, R2 ;  /* 0x000000ffff0d7224 */ /* 0x000fe400078e0002 */
[----:B------:R-:W-:Y:S01]  /*17460*/  IMAD.MOV.U32 R12, RZ, RZ, 0x3 ;  /* 0x00000003ff0c7424 */ /* 0x000fe200078e00ff */
[----:B------:R-:W-:-:S13]  /*17470*/  @!P1 LEA R8, P2, R20, R14, 0x1 ;  /* 0x0000000e14089211 */ /* 0x000fda00078408ff */
[----:B------:R-:W-:Y:S05]  /*17480*/  WARPSYNC.COLLECTIVE R15, `(.L_x_13918) ;  /* 0x000000000f087348 */ /* 0x000fea0003c00000 */
[----:B------:R0:W1:Y:S02]  /*17490*/  SHFL.IDX P6, R14, R13, R12, R11 ;  /* 0x0000000c0d0e7389 */ /* 0x00006400000c000b */
[----:B01----:R-:W-:Y:S01]  /*174a0*/  ENDCOLLECTIVE ;  /* 0x000000000000791b */ /* 0x003fe20003800000 */
.L_x_13918:
        /* <DEDUP_REMOVED lines=10> */
.L_x_13919:
[----:B------:R-:W-:Y:S05]  /*17550*/  BRA `(.L_x_13920) ;  /* 0xffffffbc00e47947 */ /* 0x000fea000383ffff */
.L_x_13808:
[----:B0-----:R0:W1:Y:S02]  /*17560*/  SYNCS.PHASECHK.TRANS64.TRYWAIT P0, [R22+URZ+0x16820], R3 ;  /* 0x01682003160075a7 */ /* 0x001064000800017f */
[----:B-1----:R-:W-:Y:S05]  /*17570*/  @!P0 NANOSLEEP.SYNCS 0x989680 ;  /* 0x009896800000895d */ /* 0x002fea0003900000 */
[----:B------:R-:W1:Y:S02]  /*17580*/  @!P0 SYNCS.PHASECHK.TRANS64 P0, [R22+URZ+0x16820], R3 ;  /* 0x01682003160085a7 */ /* 0x000e64000800007f */
[----:B-1----:R-:W-:Y:S05]  /*17590*/  @!P0 BRA `(.L_x_13808) ;  /* 0xfffffffc00f08947 */ /* 0x002fea000383ffff */
[----:B------:R-:W-:Y:S05]  /*175a0*/  BRA `(.L_x_13921) ;  /* 0xffffffc000507947 */ /* 0x000fea000383ffff */
.L_x_13817:
[----:B-1----:R1:W2:Y:S02]  /*175b0*/  SYNCS.PHASECHK.TRANS64.TRYWAIT P0, [R2+URZ+0x16840], R3 ;  /* 0x01684003020075a7 */ /* 0x0022a4000800017f */
[----:B--2---:R-:W-:Y:S05]  /*175c0*/  @!P0 NANOSLEEP.SYNCS 0x989680 ;  /* 0x009896800000895d */ /* 0x004fea0003900000 */
[----:B------:R-:W2:Y:S02]  /*175d0*/  @!P0 SYNCS.PHASECHK.TRANS64 P0, [R2+URZ+0x16840], R3 ;  /* 0x01684003020085a7 */ /* 0x000ea4000800007f */
[----:B--2---:R-:W-:Y:S05]  /*175e0*/  @!P0 BRA `(.L_x_13817) ;  /* 0xfffffffc00f08947 */ /* 0x004fea000383ffff */
[----:B------:R-:W-:Y:S05]  /*175f0*/  BRA `(.L_x_13922) ;  /* 0xffffffc000fc7947 */ /* 0x000fea000383ffff */
.L_x_13822:
[----:B0-----:R0:W1:Y:S02]  /*17600*/  SYNCS.PHASECHK.TRANS64.TRYWAIT P0, [R3+URZ+0x60], R2 ;  /* 0x00006002030075a7 */ /* 0x001064000800017f */
[----:B-1----:R-:W-:Y:S05]  /*17610*/  @!P0 NANOSLEEP.SYNCS 0x989680 ;  /* 0x009896800000895d */ /* 0x002fea0003900000 */
[----:B------:R-:W1:Y:S02]  /*17620*/  @!P0 SYNCS.PHASECHK.TRANS64 P0, [R3+URZ+0x60], R2 ;  /* 0x00006002030085a7 */ /* 0x000e64000800007f */
[----:B-1----:R-:W-:Y:S05]  /*17630*/  @!P0 BRA `(.L_x_13822) ;  /* 0xfffffffc00f08947 */ /* 0x002fea000383ffff */
[----:B------:R-:W-:Y:S05]  /*17640*/  BRA `(.L_x_13923) ;  /* 0xffffffc400887947 */ /* 0x000fea000383ffff */
.L_x_13830:
[----:B-1----:R1:W2:Y:S02]  /*17650*/  SYNCS.PHASECHK.TRANS64.TRYWAIT P0, [R2+URZ+0x16840], R3 ;  /* 0x01684003020075a7 */ /* 0x0022a4000800017f */
[----:B--2---:R-:W-:Y:S05]  /*17660*/  @!P0 NANOSLEEP.SYNCS 0x989680 ;  /* 0x009896800000895d */ /* 0x004fea0003900000 */
[----:B------:R-:W2:Y:S02]  /*17670*/  @!P0 SYNCS.PHASECHK.TRANS64 P0, [R2+URZ+0x16840], R3 ;  /* 0x01684003020085a7 */ /* 0x000ea4000800007f */
[----:B--2---:R-:W-:Y:S05]  /*17680*/  @!P0 BRA `(.L_x_13830) ;  /* 0xfffffffc00f08947 */ /* 0x004fea000383ffff */
[----:B------:R-:W-:Y:S05]  /*17690*/  BRA `(.L_x_13924) ;  /* 0xffffffc800cc7947 */ /* 0x000fea000383ffff */
.L_x_13835:
[----:B0-----:R0:W1:Y:S02]  /*176a0*/  SYNCS.PHASECHK.TRANS64.TRYWAIT P0, [R10+URZ+0x60], R3 ;  /* 0x000060030a0075a7 */ /* 0x001064000800017f */
[----:B-1----:R-:W-:Y:S05]  /*176b0*/  @!P0 NANOSLEEP.SYNCS 0x989680 ;  /* 0x009896800000895d */ /* 0x002fea0003900000 */
[----:B------:R-:W1:Y:S02]  /*176c0*/  @!P0 SYNCS.PHASECHK.TRANS64 P0, [R10+URZ+0x60], R3 ;  /* 0x000060030a0085a7 */ /* 0x000e64000800007f */
[----:B-1----:R-:W-:Y:S05]  /*176d0*/  @!P0 BRA `(.L_x_13835) ;  /* 0xfffffffc00f08947 */ /* 0x002fea000383ffff */
[----:B------:R-:W-:Y:S05]  /*176e0*/  BRA `(.L_x_13925) ;  /* 0xffffffcc00587947 */ /* 0x000fea000383ffff */
.L_x_13843:
[----:B-1----:R1:W2:Y:S02]  /*176f0*/  SYNCS.PHASECHK.TRANS64.TRYWAIT P0, [R2+URZ+0x16840], R3 ;  /* 0x01684003020075a7 */ /* 0x0022a4000800017f */
[----:B--2---:R-:W-:Y:S05]  /*17700*/  @!P0 NANOSLEEP.SYNCS 0x989680 ;  /* 0x009896800000895d */ /* 0x004fea0003900000 */
[----:B------:R-:W2:Y:S02]  /*17710*/  @!P0 SYNCS.PHASECHK.TRANS64 P0, [R2+URZ+0x16840], R3 ;  /* 0x01684003020085a7 */ /* 0x000ea4000800007f */
[----:B--2---:R-:W-:Y:S05]  /*17720*/  @!P0 BRA `(.L_x_13843) ;  /* 0xfffffffc00f08947 */ /* 0x004fea000383ffff */
[----:B------:R-:W-:Y:S05]  /*17730*/  BRA `(.L_x_13926) ;  /* 0xffffffd000687947 */ /* 0x000fea000383ffff */
.L_x_13848:
[----:B0-----:R0:W1:Y:S02]  /*17740*/  SYNCS.PHASECHK.TRANS64.TRYWAIT P0, [R7+URZ+0x60], R2 ;  /* 0x00006002070075a7 */ /* 0x001064000800017f */
[----:B-1----:R-:W-:Y:S05]  /*17750*/  @!P0 NANOSLEEP.SYNCS 0x989680 ;  /* 0x009896800000895d */ /* 0x002fea0003900000 */
[----:B------:R-:W1:Y:S02]  /*17760*/  @!P0 SYNCS.PHASECHK.TRANS64 P0, [R7+URZ+0x60], R2 ;  /* 0x00006002070085a7 */ /* 0x000e64000800007f */
[----:B-1----:R-:W-:Y:S05]  /*17770*/  @!P0 BRA `(.L_x_13848) ;  /* 0xfffffffc00f08947 */ /* 0x002fea000383ffff */
[----:B------:R-:W-:Y:S05]  /*17780*/  BRA `(.L_x_13927) ;  /* 0xffffffd000f87947 */ /* 0x000fea000383ffff */
.L_x_13858:
[----:B0-----:R0:W1:Y:S02]  /*17790*/  SYNCS.PHASECHK.TRANS64.TRYWAIT P0, [R3+URZ+0x16860], R0 ;  /* 0x01686000030075a7 */ /* 0x001064000800017f */
[----:B-1----:R-:W-:Y:S05]  /*177a0*/  @!P0 NANOSLEEP.SYNCS 0x989680 ;  /* 0x009896800000895d */ /* 0x002fea0003900000 */
[----:B------:R-:W1:Y:S02]  /*177b0*/  @!P0 SYNCS.PHASECHK.TRANS64 P0, [R3+URZ+0x16860], R0 ;  /* 0x01686000030085a7 */ /* 0x000e64000800007f */
[----:B-1----:R-:W-:Y:S05]  /*177c0*/  @!P0 BRA `(.L_x_13858) ;  /* 0xfffffffc00f08947 */ /* 0x002fea000383ffff */
[----:B------:R-:W-:Y:S05]  /*177d0*/  BRA `(.L_x_13928) ;  /* 0xffffffd400f47947 */ /* 0x000fea000383ffff */
.L_x_13864:
        /* <DEDUP_REMOVED lines=8> */
.L_x_13930:
[----:B------:R-:W-:Y:S05]  /*17860*/  BSYNC B0 ;  /* 0x0000000000007941 */ /* 0x000fea0003800000 */
.L_x_13929:
        /* <DEDUP_REMOVED lines=9> */
.L_x_13931:
        /* <DEDUP_REMOVED lines=18> */
.L_x_13932:
[----:B------:R-:W-:Y:S01]  /*17a20*/  IMAD.MOV.U32 R12, RZ, RZ, 0x2 ;  /* 0x00000002ff0c7424 */ /* 0x000fe200078e00ff */
[----:B------:R-:W-:-:S05]  /*17a30*/  SEL R4, R14, RZ, P1 ;  /* 0x000000ff0e047207 */ /* 0x000fca0000800000 */
[----:B------:R-:W-:-:S04]  /*17a40*/  IMAD.IADD R4, R17, 0x1, R4 ;  /* 0x0000000111047824 */ /* 0x000fc800078e0204 */
[----:B------:R-:W-:-:S07]  /*17a50*/  IMAD.MOV.U32 R13, RZ, RZ, R4 ;  /* 0x000000ffff0d7224 */ /* 0x000fce00078e0004 */
[----:B------:R-:W-:Y:S05]  /*17a60*/  WARPSYNC.COLLECTIVE R15, `(.L_x_13933) ;  /* 0x000000000f087348 */ /* 0x000fea0003c00000 */
[----:B------:R0:W1:Y:S02]  /*17a70*/  SHFL.UP P6, R14, R13, R12, R11 ;  /* 0x0400000c0d0e7389 */ /* 0x00006400000c000b */
[----:B01----:R-:W-:Y:S01]  /*17a80*/  ENDCOLLECTIVE ;  /* 0x000000000000791b */ /* 0x003fe20003800000 */
.L_x_13933:
[----:B------:R-:W-:Y:S01]  /*17a90*/  IMAD.MOV.U32 R12, RZ, RZ, 0x4 ;  /* 0x00000004ff0c7424 */ /* 0x000fe200078e00ff */
[----:B------:R-:W-:-:S05]  /*17aa0*/  SEL R3, R14, RZ, P2 ;  /* 0x000000ff0e037207 */ /* 0x000fca0001000000 */
[----:B------:R-:W-:-:S04]  /*17ab0*/  IMAD.IADD R6, R4, 0x1, R3 ;  /* 0x0000000104067824 */ /* 0x000fc800078e0203 */
[----:B------:R-:W-:-:S07]  /*17ac0*/  IMAD.MOV.U32 R13, RZ, RZ, R6 ;  /* 0x000000ffff0d7224 */ /* 0x000fce00078e0006 */
[----:B------:R-:W-:Y:S05]  /*17ad0*/  WARPSYNC.COLLECTIVE R15, `(.L_x_13934) ;  /* 0x000000000f087348 */ /* 0x000fea0003c00000 */
[----:B------:R0:W1:Y:S02]  /*17ae0*/  SHFL.UP P6, R14, R13, R12, R11 ;  /* 0x0400000c0d0e7389 */ /* 0x00006400000c000b */
[----:B01----:R-:W-:Y:S01]  /*17af0*/  ENDCOLLECTIVE ;  /* 0x000000000000791b */ /* 0x003fe20003800000 */
.L_x_13934:
[----:B------:R-:W-:Y:S01]  /*17b00*/  IMAD.MOV.U32 R12, RZ, RZ, 0x8 ;  /* 0x00000008ff0c7424 */ /* 0x000fe200078e00ff */
[----:B------:R-:W-:-:S05]  /*17b10*/  SEL R3, R14, RZ, P3 ;  /* 0x000000ff0e037207 */ /* 0x000fca0001800000 */
[----:B------:R-:W-:-:S04]  /*17b20*/  IMAD.IADD R2, R6, 0x1, R3 ;  /* 0x0000000106027824 */ /* 0x000fc800078e0203 */
[----:B------:R-:W-:-:S07]  /*17b30*/  IMAD.MOV.U32 R13, RZ, RZ, R2 ;  /* 0x000000ffff0d7224 */ /* 0x000fce00078e0002 */
[----:B------:R-:W-:Y:S05]  /*17b40*/  WARPSYNC.COLLECTIVE R15, `(.L_x_13935) ;  /* 0x000000000f087348 */ /* 0x000fea0003c00000 */
[----:B------:R0:W1:Y:S02]  /*17b50*/  SHFL.UP P6, R14, R13, R12, R11 ;  /* 0x0400000c0d0e7389 */ /* 0x00006400000c000b */
[----:B01----:R-:W-:Y:S01]  /*17b60*/  ENDCOLLECTIVE ;  /* 0x000000000000791b */ /* 0x003fe20003800000 */
.L_x_13935:
[----:B------:R-:W-:Y:S01]  /*17b70*/  IMAD.MOV.U32 R12, RZ, RZ, 0x10 ;  /* 0x00000010ff0c7424 */ /* 0x000fe200078e00ff */
[----:B------:R-:W-:-:S05]  /*17b80*/  SEL R3, R14, RZ, P4 ;  /* 0x000000ff0e037207 */ /* 0x000fca0002000000 */
[----:B------:R-:W-:-:S04]  /*17b90*/  IMAD.IADD R3, R2, 0x1, R3 ;  /* 0x0000000102037824 */ /* 0x000fc800078e0203 */
[----:B------:R-:W-:-:S07]  /*17ba0*/  IMAD.MOV.U32 R13, RZ, RZ, R3 ;  /* 0x000000ffff0d7224 */ /* 0x000fce00078e0003 */
[----:B------:R-:W-:Y:S05]  /*17bb0*/  WARPSYNC.COLLECTIVE R15, `(.L_x_13936) ;  /* 0x000000000f087348 */ /* 0x000fea0003c00000 */
[----:B------:R0:W1:Y:S02]  /*17bc0*/  SHFL.UP P6, R14, R13, R12, R11 ;  /* 0x0400000c0d0e7389 */ /* 0x00006400000c000b */
[----:B01----:R-:W-:Y:S01]  /*17bd0*/  ENDCOLLECTIVE ;  /* 0x000000000000791b */ /* 0x003fe20003800000 */
.L_x_13936:
        /* <DEDUP_REMOVED lines=8> */
.L_x_13937:
[----:B------:R-:W-:Y:S05]  /*17c60*/  BRA `(.L_x_13938) ;  /* 0xffffffd800287947 */ /* 0x000fea000383ffff */
.L_x_13869:
        /* <DEDUP_REMOVED lines=8> */
.L_x_13940:
[----:B------:R-:W-:Y:S05]  /*17cf0*/  BSYNC B0 ;  /* 0x0000000000007941 */ /* 0x000fea0003800000 */
.L_x_13939:
        /* <DEDUP_REMOVED lines=8> */
.L_x_13941:
[----:B------:R-:W-:Y:S01]  /*17d80*/  IMAD.MOV.U32 R12, RZ, RZ, 0x4 ;  /* 0x00000004ff0c7424 */ /* 0x000fe200078e00ff */
[----:B------:R-:W-:-:S05]  /*17d90*/  SEL R2, R14, RZ, P2 ;  /* 0x000000ff0e027207 */ /* 0x000fca0001000000 */
[----:B------:R-:W-:-:S04]  /*17da0*/  IMAD.IADD R2, R13, 0x1, R2 ;  /* 0x000000010d027824 */ /* 0x000fc800078e0202 */
[----:B------:R-:W-:-:S07]  /*17db0*/  IMAD.MOV.U32 R13, RZ, RZ, R2 ;  /* 0x000000ffff0d7224 */ /* 0x000fce00078e0002 */
[----:B------:R-:W-:Y:S05]  /*17dc0*/  WARPSYNC.COLLECTIVE R15, `(.L_x_13942) ;  /* 0x000000000f087348 */ /* 0x000fea0003c00000 */
[----:B------:R0:W1:Y:S02]  /*17dd0*/  SHFL.UP P6, R14, R13, R12, R11 ;  /* 0x0400000c0d0e7389 */ /* 0x00006400000c000b */
[----:B01----:R-:W-:Y:S01]  /*17de0*/  ENDCOLLECTIVE ;  /* 0x000000000000791b */ /* 0x003fe20003800000 */
.L_x_13942:
[----:B------:R-:W-:Y:S01]  /*17df0*/  IMAD.MOV.U32 R12, RZ, RZ, 0x8 ;  /* 0x00000008ff0c7424 */ /* 0x000fe200078e00ff */
[----:B------:R-:W-:-:S05]  /*17e00*/  SEL R3, R14, RZ, P3 ;  /* 0x000000ff0e037207 */ /* 0x000fca0001800000 */
[----:B------:R-:W-:-:S04]  /*17e10*/  IMAD.IADD R3, R2, 0x1, R3 ;  /* 0x0000000102037824 */ /* 0x000fc800078e0203 */
[----:B------:R-:W-:-:S07]  /*17e20*/  IMAD.MOV.U32 R13, RZ, RZ, R3 ;  /* 0x000000ffff0d7224 */ /* 0x000fce00078e0003 */
[----:B------:R-:W-:Y:S05]  /*17e30*/  WARPSYNC.COLLECTIVE R15, `(.L_x_13943) ;  /* 0x000000000f087348 */ /* 0x000fea0003c00000 */
[----:B------:R0:W1:Y:S02]  /*17e40*/  SHFL.UP P6, R14, R13, R12, R11 ;  /* 0x0400000c0d0e7389 */ /* 0x00006400000c000b */
[----:B01----:R-:W-:Y:S01]  /*17e50*/  ENDCOLLECTIVE ;  /* 0x000000000000791b */ /* 0x003fe20003800000 */
.L_x_13943:
[----:B------:R-:W-:Y:S01]  /*17e60*/  IMAD.MOV.U32 R12, RZ, RZ, 0x10 ;  /* 0x00000010ff0c7424 */ /* 0x000fe200078e00ff */
[----:B------:R-:W-:-:S05]  /*17e70*/  SEL R4, R14, RZ, P4 ;  /* 0x000000ff0e047207 */ /* 0x000fca0002000000 */
[----:B------:R-:W-:-:S04]  /*17e80*/  IMAD.IADD R4, R3, 0x1, R4 ;  /* 0x0000000103047824 */ /* 0x000fc800078e0204 */
[----:B------:R-:W-:-:S07]  /*17e90*/  IMAD.MOV.U32 R13, RZ, RZ, R4 ;  /* 0x000000ffff0d7224 */ /* 0x000fce00078e0004 */
[----:B------:R-:W-:Y:S05]  /*17ea0*/  WARPSYNC.COLLECTIVE R15, `(.L_x_13944) ;  /* 0x000000000f087348 */ /* 0x000fea0003c00000 */
[----:B------:R0:W1:Y:S02]  /*17eb0*/  SHFL.UP P6, R14, R13, R12, R11 ;  /* 0x0400000c0d0e7389 */ /* 0x00006400000c000b */
[----:B01----:R-:W-:Y:S01]  /*17ec0*/  ENDCOLLECTIVE ;  /* 0x000000000000791b */ /* 0x003fe20003800000 */
.L_x_13944:
        /* <DEDUP_REMOVED lines=8> */
.L_x_13945:
[----:B------:R-:W-:Y:S05]  /*17f50*/  BRA `(.L_x_13946) ;  /* 0xffffffd800087947 */ /* 0x000fea000383ffff */
.L_x_13871:
[----:B------:R-:W-:Y:S01]  /*17f60*/  BSSY B0, `(.L_x_13947) ;  /* 0x0000006000007945 */ /* 0x000fe20003800000 */
[----:B------:R-:W-:Y:S01]  /*17f70*/  PLOP3.LUT P6, PT, P6, PT, PT, 0x8, 0x0 ;  /* 0x000000000000781c */ /* 0x000fe200037ce170 */
[----:B------:R-:W-:-:S12]  /*17f80*/  IMAD.MOV.U32 R15, RZ, RZ, -0x1 ;  /* 0xffffffffff0f7424 */ /* 0x000fd800078e00ff */
[----:B01----:R-:W-:Y:S05]  /*17f90*/  WARPSYNC.COLLECTIVE R15, `(.L_x_13948) ;  /* 0x000000000f087348 */ /* 0x003fea0003c00000 */
[----:B------:R-:W-:Y:S01]  /*17fa0*/  VOTE.ANY R14, PT, P6 ;  /* 0x00000000000e7806 */ /* 0x000fe200030e0100 */
[----:B01----:R-:W-:Y:S06]  /*17fb0*/  ENDCOLLECTIVE ;  /* 0x000000000000791b */ /* 0x003fec0003800000 */
.L_x_13948:
[----:B------:R-:W-:Y:S05]  /*17fc0*/  BSYNC B0 ;  /* 0x0000000000007941 */ /* 0x000fea0003800000 */
.L_x_13947:
        /* <DEDUP_REMOVED lines=9> */
.L_x_13949:
[----:B------:R-:W-:Y:S01]  /*18060*/  IMAD.MOV.U32 R17, RZ, RZ, R14 ;  /* 0x000000ffff117224 */ /* 0x000fe200078e000e */
[----:B------:R-:W-:Y:S06]  /*18070*/  BRA `(.L_x_13950) ;  /* 0xffffffd400f87947 */ /* 0x000fec000383ffff */
.L_x_13873:
[----:B------:R-:W-:Y:S01]  /*18080*/  BSSY B0, `(.L_x_13951) ;  /* 0x0000007000007945 */ /* 0x000fe20003800000 */
[----:B------:R-:W-:Y:S02]  /*18090*/  IMAD.MOV.U32 R13, RZ, RZ, R2 ;  /* 0x000000ffff0d7224 */ /* 0x000fe400078e0002 */
[----:B------:R-:W-:Y:S02]  /*180a0*/  IMAD.MOV.U32 R11, RZ, RZ, 0x1f ;  /* 0x0000001fff0b7424 */ /* 0x000fe400078e00ff */
[----:B------:R-:W-:-:S07]  /*180b0*/  IMAD.MOV.U32 R15, RZ, RZ, -0x1 ;  /* 0xffffffffff0f7424 */ /* 0x000fce00078e00ff */
[----:B0123--:R-:W-:Y:S05]  /*180c0*/  WARPSYNC.COLLECTIVE R15, `(.L_x_13952) ;  /* 0x000000000f087348 */ /* 0x00ffea0003c00000 */
[----:B------:R4:W0:Y:S02]  /*180d0*/  SHFL.IDX P6, R14, R13, R12, R11 ;  /* 0x0000000c0d0e7389 */ /* 0x00082400000c000b */
[----:B01234-:R-:W-:Y:S01]  /*180e0*/  ENDCOLLECTIVE ;  /* 0x000000000000791b */ /* 0x01ffe20003800000 */
.L_x_13952:
[----:B------:R-:W-:Y:S05]  /*180f0*/  BSYNC B0 ;  /* 0x0000000000007941 */ /* 0x000fea0003800000 */
.L_x_13951:
[----:B------:R-:W-:Y:S05]  /*18100*/  BRA `(.L_x_13872) ;  /* 0xffffffd400f07947 */ /* 0x000fea000383ffff */
.L_x_13877:
[----:B0-----:R0:W3:Y:S02]  /*18110*/  SYNCS.PHASECHK.TRANS64.TRYWAIT P0, [R9+URZ+0x16820], R0 ;  /* 0x01682000090075a7 */ /* 0x0010e4000800017f */
[----:B---3--:R-:W-:Y:S05]  /*18120*/  @!P0 NANOSLEEP.SYNCS 0x989680 ;  /* 0x009896800000895d */ /* 0x008fea0003900000 */
[----:B------:R-:W3:Y:S02]  /*18130*/  @!P0 SYNCS.PHASECHK.TRANS64 P0, [R9+URZ+0x16820], R0 ;  /* 0x01682000090085a7 */ /* 0x000ee4000800007f */
[----:B---3--:R-:W-:Y:S05]  /*18140*/  @!P0 BRA `(.L_x_13877) ;  /* 0xfffffffc00f08947 */ /* 0x008fea000383ffff */
[----:B------:R-:W-:Y:S05]  /*18150*/  BRA `(.L_x_13953) ;  /* 0xffffffdc00687947 */ /* 0x000fea000383ffff */
.L_x_13878:
        /* <DEDUP_REMOVED lines=11> */
.L_x_13955:
[----:B------:R-:W-:Y:S05]  /*18210*/  BSYNC B0 ;  /* 0x0000000000007941 */ /* 0x000fea0003800000 */
.L_x_13954:
[----:B------:R-:W-:Y:S05]  /*18220*/  BRA `(.L_x_13956) ;  /* 0xffffffdc00507947 */ /* 0x000fea000383ffff */
.L_x_13881:
[----:B------:R-:W-:Y:S01]  /*18230*/  BSSY B1, `(.L_x_13957) ;  /* 0x0000006000017945 */ /* 0x000fe20003800000 */
[----:B------:R-:W-:-:S07]  /*18240*/  IMAD.MOV.U32 R15, RZ, RZ, -0x1 ;  /* 0xffffffffff0f7424 */ /* 0x000fce00078e00ff */
[----:B012---:R-:W-:Y:S05]  /*18250*/  WARPSYNC.COLLECTIVE R15, `(.L_x_13958) ;  /* 0x000000000f0c7348 */ /* 0x007fea0003c00000 */
[----:B------:R-:W-:Y:S02]  /*18260*/  ELECT P6, UR62, PT ;  /* 0x00000000003e782f */ /* 0x000fe400038c0000 */
[----:B------:R-:W-:Y:S01]  /*18270*/  MOV R14, UR62 ;  /* 0x0000003e000e7c02 */ /* 0x000fe20008000f00 */
[----:B012---:R-:W-:Y:S10]  /*18280*/  ENDCOLLECTIVE ;  /* 0x000000000000791b */ /* 0x007ff40003800000 */
.L_x_13958:
[----:B------:R-:W-:Y:S05]  /*18290*/  BSYNC B1 ;  /* 0x0000000000017941 */ /* 0x000fea0003800000 */
.L_x_13957:
[----:B------:R-:W-:Y:S05]  /*182a0*/  BRA `(.L_x_13959) ;  /* 0xffffffdc00487947 */ /* 0x000fea000383ffff */
.L_x_13883:
[----:B0-----:R0:W3:Y:S02]  /*182b0*/  SYNCS.PHASECHK.TRANS64.TRYWAIT P0, [R5+URZ], R4 ;  /* 0x00000004050075a7 */ /* 0x0010e4000800017f */
[----:B---3--:R-:W-:Y:S05]  /*182c0*/  @!P0 NANOSLEEP.SYNCS 0x989680 ;  /* 0x009896800000895d */ /* 0x008fea0003900000 */
[----:B------:R-:W3:Y:S02]  /*182d0*/  @!P0 SYNCS.PHASECHK.TRANS64 P0, [R5+URZ], R4 ;  /* 0x00000004050085a7 */ /* 0x000ee4000800007f */
[----:B---3--:R-:W-:Y:S05]  /*182e0*/  @!P0 BRA `(.L_x_13883) ;  /* 0xfffffffc00f08947 */ /* 0x008fea000383ffff */
[----:B------:R-:W-:Y:S05]  /*182f0*/  BRA `(.L_x_13960) ;  /* 0xffffffdc007c7947 */ /* 0x000fea000383ffff */
.L_x_13884:
[----:B---3--:R3:W4:Y:S02]  /*18300*/  SYNCS.PHASECHK.TRANS64.TRYWAIT P0, [R3+URZ], R2 ;  /* 0x00000002030075a7 */ /* 0x008724000800017f */
[----:B----4-:R-:W-:Y:S05]  /*18310*/  @!P0 NANOSLEEP.SYNCS 0x989680 ;  /* 0x009896800000895d */ /* 0x010fea0003900000 */
[----:B------:R-:W4:Y:S02]  /*18320*/  @!P0 SYNCS.PHASECHK.TRANS64 P0, [R3+URZ], R2 ;  /* 0x00000002030085a7 */ /* 0x000f24000800007f */
[----:B----4-:R-:W-:Y:S05]  /*18330*/  @!P0 BRA `(.L_x_13884) ;  /* 0xfffffffc00f08947 */ /* 0x010fea000383ffff */
[----:B------:R-:W-:Y:S05]  /*18340*/  BRA `(.L_x_13961) ;  /* 0xffffffdc00707947 */ /* 0x000fea000383ffff */
.L_x_13886:
[----:B----4-:R4:W0:Y:S02]  /*18350*/  SYNCS.PHASECHK.TRANS64.TRYWAIT P0, [R23+URZ], R4 ;  /* 0x00000004170075a7 */ /* 0x010824000800017f */
[----:B0-----:R-:W-:Y:S05]  /*18360*/  @!P0 NANOSLEEP.SYNCS 0x989680 ;  /* 0x009896800000895d */ /* 0x001fea0003900000 */
[----:B------:R-:W0:Y:S02]  /*18370*/  @!P0 SYNCS.PHASECHK.TRANS64 P0, [R23+URZ], R4 ;  /* 0x00000004170085a7 */ /* 0x000e24000800007f */
[----:B0-----:R-:W-:Y:S05]  /*18380*/  @!P0 BRA `(.L_x_13886) ;  /* 0xfffffffc00f08947 */ /* 0x001fea000383ffff */
[----:B------:R-:W-:Y:S05]  /*18390*/  BRA `(.L_x_13962) ;  /* 0xffffffdc00747947 */ /* 0x000fea000383ffff */
.L_x_13963:
        /* <DEDUP_REMOVED lines=14> */
.L_x_15336:


//--------------------- .text._ZN7cutlass13device_kernelIN5flash11enable_sm90INS1_16FlashAttnFwdSm90INS1_25CollectiveMainloopFwdSm90ILi2EN4cute5tupleIJNS5_1CILi1EEES8_S8_EEENS6_IJNS7_ILi192EEENS7_ILi128EEENS7_ILi64EEEEEELi64ENS_6half_tEfNS_4arch4Sm90ELb0ELb1ELb1ELb1ELb0ELb1ELb0ELb1ELb1ELb1ELb0ELb0EEENS1_21CollectiveEpilogueFwdINS6_IJSA_SC_SB_EEES9_SE_SG_Li384ELb1ELb1ELb0ELb0EEENS1_36VarlenDynamicPersistentTileSchedulerILi192ELi128ELi384ELi128ELb0ELb1ELb1ELb1ELb0ELb1EEEEEEEEEvNT_6ParamsE --------------------------
	.section	.text._ZN7cutlass13device_kernelIN5flash11enable_sm90INS1_16FlashAttnFwdSm90INS1_25CollectiveMainloopFwdSm90ILi2EN4cute5tupleIJNS5_1CILi1EEES8_S8_EEENS6_IJNS7_ILi192EEENS7_ILi128EEENS7_ILi64EEEEEELi64ENS_6half_tEfNS_4arch4Sm90ELb0ELb1ELb1ELb1ELb0ELb1ELb0ELb1ELb1ELb1ELb0ELb0EEENS1_21CollectiveEpilogueFwdINS6_IJSA_SC_SB_EEES9_SE_SG_Li384ELb1ELb1ELb0ELb0EEENS1_36VarlenDynamicPersistentTileSchedulerILi192ELi128ELi384ELi128ELb0ELb1ELb1ELb1ELb0ELb1EEEEEEEEEvNT_6ParamsE,"ax",@progbits
	.align	128
.text._ZN7cutlass13device_kernelIN5flash11enable_sm90INS1_16FlashAttnFwdSm90INS1_25CollectiveMainloopFwdSm90ILi2EN4cute5tupleIJNS5_1CILi1EEES8_S8_EEENS6_IJNS7_ILi192EEENS7_ILi128EEENS7_ILi64EEEEEELi64ENS_6half_tEfNS_4arch4Sm90ELb0ELb1ELb1ELb1ELb0ELb1ELb0ELb1ELb1ELb1ELb0ELb0EEENS1_21CollectiveEpilogueFwdINS6_IJSA_SC_SB_EEES9_SE_SG_Li384ELb1ELb1ELb0ELb0EEENS1_36VarlenDynamicPersistentTileSchedulerILi192ELi128ELi384ELi128ELb0ELb1ELb1ELb1ELb0ELb1EEEEEEEEEvNT_6ParamsE:
        .type           _ZN7cutlass13device_kernelIN5flash11enable_sm90INS1_16FlashAttnFwdSm90INS1_25CollectiveMainloopFwdSm90ILi2EN4cute5tupleIJNS5_1CILi1EEES8_S8_EEENS6_IJNS7_ILi192EEENS7_ILi128EEENS7_ILi64EEEEEELi64ENS_6half_tEfNS_4arch4Sm90ELb0ELb1ELb1ELb1ELb0ELb1ELb0ELb1ELb1ELb1ELb0ELb0EEENS1_21CollectiveEpilogueFwdINS6_IJSA_SC_SB_EEES9_SE_SG_Li384ELb1ELb1ELb0ELb0EEENS1_36VarlenDynamicPersistentTileSchedulerILi192ELi128ELi384ELi128ELb0ELb1ELb1ELb1ELb0ELb1EEEEEEEEEvNT_6ParamsE,@function
        .size           _ZN7cutlass13device_kernelIN5flash11enable_sm90INS1_16FlashAttnFwdSm90INS1_25CollectiveMainloopFwdSm90ILi2EN4cute5tupleIJNS5_1CILi1EEES8_S8_EEENS6_IJNS7_ILi192EEENS7_ILi128EEENS7_ILi64EEEEEELi64ENS_6half_tEfNS_4arch4Sm90ELb0ELb1ELb1ELb1ELb0ELb1ELb0ELb1ELb1ELb1ELb0ELb0EEENS1_21CollectiveEpilogueFwdINS6_IJSA_SC_SB_EEES9_SE_SG_Li384ELb1ELb1ELb0ELb0EEENS1_36VarlenDynamicPersistentTileSchedulerILi192ELi128ELi384ELi128ELb0ELb1ELb1ELb1ELb0ELb1EEEEEEEEEvNT_6ParamsE,(.L_x_15337 - _ZN7cutlass13device_kernelIN5flash11enable_sm90INS1_16FlashAttnFwdSm90INS1_25CollectiveMainloopFwdSm90ILi2EN4cute5tupleIJNS5_1CILi1EEES8_S8_EEENS6_IJNS7_ILi192EEENS7_ILi128EEENS7_ILi64EEEEEELi64ENS_6half_tEfNS_4arch4Sm90ELb0ELb1ELb1ELb1ELb0ELb1ELb0ELb1ELb1ELb1ELb0ELb0EEENS1_21CollectiveEpilogueFwdINS6_IJSA_SC_SB_EEES9_SE_SG_Li384ELb1ELb1ELb0ELb0EEENS1_36VarlenDynamicPersistentTileSchedulerILi192ELi128ELi384ELi128ELb0ELb1ELb1ELb1ELb0ELb1EEEEEEEEEvNT_6ParamsE)
        .other          _ZN7cutlass13device_kernelIN5flash11enable_sm90INS1_16FlashAttnFwdSm90INS1_25CollectiveMainloopFwdSm90ILi2EN4cute5tupleIJNS5_1CILi1EEES8_S8_EEENS6_IJNS7_ILi192EEENS7_ILi128EEENS7_ILi64EEEEEELi64ENS_6half_tEfNS_4arch4Sm90ELb0ELb1ELb1ELb1ELb0ELb1ELb0ELb1ELb1ELb1ELb0ELb0EEENS1_21CollectiveEpilogueFwdINS6_IJSA_SC_SB_EEES9_SE_SG_Li384ELb1ELb1ELb0ELb0EEENS1_36VarlenDynamicPersistentTileSchedulerILi192ELi128ELi384ELi128ELb0ELb1ELb1ELb1ELb0ELb1EEEEEEEEEvNT_6ParamsE,@"STO_CUDA_ENTRY STV_DEFAULT"
_ZN7cutlass13device_kernelIN5flash11enable_sm90INS1_16FlashAttnFwdSm90INS1_25CollectiveMainloopFwdSm90ILi2EN4cute5tupleIJNS5_1CILi1EEES8_S8_EEENS6_IJNS7_ILi192EEENS7_ILi128EEENS7_ILi64EEEEEELi64ENS_6half_tEfNS_4arch4Sm90ELb0ELb1ELb1ELb1ELb0ELb1ELb0ELb1ELb1ELb1ELb0ELb0EEENS1_21CollectiveEpilogueFwdINS6_IJSA_SC_SB_EEES9_SE_SG_Li384ELb1ELb1ELb0ELb0EEENS1_36VarlenDynamicPersistentTileSchedulerILi192ELi128ELi384ELi128ELb0ELb1ELb1ELb1ELb0ELb1EEEEEEEEEvNT_6ParamsE:
        /* <DEDUP_REMOVED lines=24> */
.L_x_13965:
[----:B------:R-:W-:Y:S05]  /*0180*/  BSYNC B0 ;  /* 0x0000000000007941 */ /* 0x000fea0003800000 */
.L_x_13964:
        /* <DEDUP_REMOVED lines=41> */
.L_x_13966:
        /* <DEDUP_REMOVED lines=22> */
.L_x_13967:
        /* <DEDUP_REMOVED lines=18> */
.L_x_13968:
        /* <DEDUP_REMOVED lines=22> */
.L_x_13969:
        /* <DEDUP_REMOVED lines=22> */
.L_x_13970:
        /* <DEDUP_REMOVED lines=8> */
.L_x_13973:
[----:B------:R-:W-:-:S08]  /*09e0*/  NOP ;  /* 0x0000000000007918 */ /* 0x000fd00000000000 */
[----:B------:R-:W0:Y:S02]  /*09f0*/  USETMAXREG.TRY_ALLOC.CTAPOOL UP0, 0xa0 ;  /* 0x000000a0000079c8 */ /* 0x000e240008000600 */
[----:B0-----:R-:W-:-:S13]  /*0a00*/  PLOP3.LUT P0, PT, PT, PT, UP0, 0x80, 0x0 ;  /* 0x000000000000781c */ /* 0x001fda0003f0f008 */
[----:B------:R-:W-:Y:S05]  /*0a10*/  @!P0 BRA `(.L_x_13973) ;  /* 0xfffffffc00f08947 */ /* 0x000fea000383ffff */
[----:B------:R-:W2:Y:S01]  /*0a20*/  LDL.LU R0, [R1] ;  /* 0x0000000001007983 */ /* 0x000ea20000300800 */
[----:B------:R-:W0:Y:S01]  /*0a30*/  S2R R2, SR_TID.X ;  /* 0x0000000000027919 */ /* 0x000e220000002100 */
        /* <DEDUP_REMOVED lines=17> */
[----:B------:R-:W0:Y:S01]  /*0b50*/  S2R R0, SR_TID.X ;  /* 0x0000000000007919 */ /* 0x000e220000002100 */
[----:B------:R-:W-:Y:S01]  /*0b60*/  CS2R R22, SRZ ;  /* 0x0000000000167805 */ /* 0x000fe2000001ff00 */
[----:B------:R-:W-:Y:S01]  /*0b70*/  IMAD.MOV.U32 R16, RZ, RZ, RZ ;  /* 0x000000ffff107224 */ /* 0x000fe200078e00ff */
[----:B------:R-:W-:Y:S01]  /*0b80*/  ULOP3.LUT UR37, UR36, 0x1, URZ, 0xfc, !UPT ;  /* 0x0000000124257892 */ /* 0x000fe2000f8efc3f */
[----:B------:R-:W-:Y:S01]  /*0b90*/  STL [R1+0x58], RZ ;  /* 0x000058ff01007387 */ /* 0x000fe20000100800 */
[----:B0-----:R-:W-:-:S05]  /*0ba0*/  VIADD R11, R0, 0xffffff80 ;  /* 0xffffff80000b7836 */ /* 0x001fca0000000000 */
[----:B------:R-:W-:-:S04]  /*0bb0*/  SHF.R.S32.HI R0, RZ, 0x1f, R11 ;  /* 0x0000001fff007819 */ /* 0x000fc8000001140b */
[----:B------:R-:W-:-:S04]  /*0bc0*/  LEA.HI R3, R0, R11, RZ, 0x7 ;  /* 0x0000000b00037211 */ /* 0x000fc800078f38ff */
[----:B------:R-:W-:Y:S02]  /*0bd0*/  LOP3.LUT R4, R3, 0xffffff80, RZ, 0xc0, !PT ;  /* 0xffffff8003047812 */ /* 0x000fe400078ec0ff */
[----:B------:R-:W-:-:S03]  /*0be0*/  SHF.R.S32.HI R8, RZ, 0x7, R3 ;  /* 0x00000007ff087819 */ /* 0x000fc60000011403 */
[----:B------:R-:W-:-:S05]  /*0bf0*/  IMAD.IADD R9, R11, 0x1, -R4 ;  /* 0x000000010b097824 */ /* 0x000fca00078e0a04 */
[----:B------:R-:W-:-:S04]  /*0c00*/  SHF.R.S32.HI R4, RZ, 0x1f, R9 ;  /* 0x0000001fff047819 */ /* 0x000fc80000011409 */
[CC--:B------:R-:W-:Y:S02]  /*0c10*/  LEA.HI R5, R4.reuse, R9.reuse, RZ, 0x2 ;  /* 0x0000000904057211 */ /* 0x0c0fe400078f10ff */
[----:B------:R-:W-:Y:S02]  /*0c20*/  LEA.HI R4, R4, R9, RZ, 0x5 ;  /* 0x0000000904047211 */ /* 0x000fe400078f28ff */
[--C-:B------:R-:W-:Y:S02]  /*0c30*/  SHF.R.S32.HI R6, RZ, 0x2, R5.reuse ;  /* 0x00000002ff067819 */ /* 0x100fe40000011405 */
[----:B------:R-:W-:Y:S02]  /*0c40*/  SHF.R.S32.HI R3, RZ, 0x1f, R5 ;  /* 0x0000001fff037819 */ /* 0x000fe40000011405 */
[----:B------:R-:W-:Y:S02]  /*0c50*/  SHF.R.S32.HI R4, RZ, 0x5, R4 ;  /* 0x00000005ff047819 */ /* 0x000fe40000011404 */
[----:B------:R-:W-:Y:S01]  /*0c60*/  LEA.HI R7, R3, R6, RZ, 0x3 ;  /* 0x0000000603077211 */ /* 0x000fe200078f18ff */
[----:B------:R-:W-:Y:S01]  /*0c70*/  IMAD.HI R3, R8, 0x55555556, RZ ;  /* 0x5555555608037827 */ /* 0x000fe200078e02ff */
[----:B------:R-:W-:-:S02]  /*0c80*/  LOP3.LUT R5, R5, 0x7ffffffc, RZ, 0xc0, !PT ;  /* 0x7ffffffc05057812 */ /* 0x000fc400078ec0ff */
[----:B------:R-:W-:Y:S02]  /*0c90*/  LOP3.LUT R7, R7, 0xfffffff8, RZ, 0xc0, !PT ;  /* 0xfffffff807077812 */ /* 0x000fe400078ec0ff */
[----:B------:R-:W-:-:S03]  /*0ca0*/  LEA.HI R3, R3, R3, RZ, 0x1 ;  /* 0x0000000303037211 */ /* 0x000fc600078f08ff */
[----:B------:R-:W-:Y:S02]  /*0cb0*/  IMAD.IADD R7, R6, 0x1, -R7 ;  /* 0x0000000106077824 */ /* 0x000fe400078e0a07 */
[----:B------:R-:W-:Y:S02]  /*0cc0*/  IMAD R3, R3, -0x3, R8 ;  /* 0xfffffffd03037824 */ /* 0x000fe400078e0208 */
[----:B------:R-:W-:-:S04]  /*0cd0*/  IMAD R4, R4, 0x10, R7 ;  /* 0x0000001004047824 */ /* 0x000fc800078e0207 */
[----:B------:R-:W-:Y:S01]  /*0ce0*/  IMAD R8, R3, 0x40, R4 ;  /* 0x0000004003087824 */ /* 0x000fe200078e0204 */
[CC--:B------:R-:W-:Y:S02]  /*0cf0*/  LEA.HI R3, R0.reuse, R11.reuse, RZ, 0x2 ;  /* 0x0000000b00037211 */ /* 0x0c0fe400078f10ff */
[----:B------:R-:W-:Y:S02]  /*0d00*/  LEA.HI R0, R0, R11, RZ, 0x5 ;  /* 0x0000000b00007211 */ /* 0x000fe400078f28ff */
[--C-:B------:R-:W-:Y:S01]  /*0d10*/  SHF.R.S32.HI R17, RZ, 0x2, R3.reuse ;  /* 0x00000002ff117819 */ /* 0x100fe20000011403 */
[----:B------:R-:W-:Y:S01]  /*0d20*/  STL [R1+0x60], R8 ;  /* 0x0000600801007387 */ /* 0x000fe20000100800 */
[----:B------:R-:W-:Y:S02]  /*0d30*/  LOP3.LUT R4, R3, 0xfffffffc, RZ, 0xc0, !PT ;  /* 0xfffffffc03047812 */ /* 0x000fe400078ec0ff */
[----:B------:R-:W-:Y:S01]  /*0d40*/  SHF.R.S32.HI R0, RZ, 0x5, R0 ;  /* 0x00000005ff007819 */ /* 0x000fe20000011400 */
[----:B------:R-:W-:Y:S01]  /*0d50*/  VIADD R10, R17, 0x60 ;  /* 0x00000060110a7836 */ /* 0x000fe20000000000 */
[----:B------:R-:W-:Y:S01]  /*0d60*/  SHF.R.S32.HI R6, RZ, 0x1f, R3 ;  /* 0x0000001fff067819 */ /* 0x000fe20000011403 */
[----:B------:R-:W-:Y:S01]  /*0d70*/  IMAD.IADD R7, R11, 0x1, -R4 ;  /* 0x000000010b077824 */ /* 0x000fe200078e0a04 */
[----:B------:R-:W-:Y:S01]  /*0d80*/  SHF.R.S32.HI R4, RZ, 0x1f, R17 ;  /* 0x0000001fff047819 */ /* 0x000fe20000011411 */
[----:B------:R-:W-:Y:S01]  /*0d90*/  IMAD.SHL.U32 R3, R10, 0x40, RZ ;  /* 0x000000400a037824 */ /* 0x000fe200078e00ff */
[----:B------:R-:W-:Y:S01]  /*0da0*/  SHF.R.S32.HI R0, RZ, 0x1f, R10 ;  /* 0x0000001fff007819 */ /* 0x000fe2000001140a */
[C---:B------:R-:W-:Y:S01]  /*0db0*/  IMAD.SHL.U32 R18, R7.reuse, 0x8, RZ ;  /* 0x0000000807127824 */ /* 0x040fe200078e00ff */
[----:B------:R-:W-:Y:S01]  /*0dc0*/  LEA.HI R6, R6, R17, RZ, 0x3 ;  /* 0x0000001106067211 */ /* 0x000fe200078f18ff */
[----:B------:R-:W-:Y:S01]  /*0dd0*/  IMAD.SHL.U32 R152, R7, 0x4, RZ ;  /* 0x0000000407987824 */ /* 0x000fe200078e00ff */
[----:B------:R-:W-:Y:S01]  /*0de0*/  LEA.HI R4, R0, R10, RZ, 0x3 ;  /* 0x0000000a00047211 */ /* 0x000fe200078f18ff */
[----:B------:R-:W-:Y:S01]  /*0df0*/  STL [R1+0x10], RZ ;  /* 0x000010ff01007387 */ /* 0x000fe20000100800 */
[----:B------:R-:W-:-:S02]  /*0e00*/  LOP3.LUT R6, R6, 0xfffffff8, RZ, 0xc0, !PT ;  /* 0xfffffff806067812 */ /* 0x000fc400078ec0ff */
[----:B------:R-:W-:Y:S02]  /*0e10*/  LEA.HI R0, R7, R7, RZ, 0x1 ;  /* 0x0000000707007211 */ /* 0x000fe400078f08ff */
[----:B------:R-:W-:Y:S01]  /*0e20*/  LOP3.LUT R3, R3, 0x1c0, RZ, 0xc0, !PT ;  /* 0x000001c003037812 */ /* 0x000fe200078ec0ff */
[----:B------:R-:W-:Y:S01]  /*0e30*/  IMAD.IADD R6, R17, 0x1, -R6 ;  /* 0x0000000111067824 */ /* 0x000fe200078e0a06 */
[----:B------:R-:W-:Y:S02]  /*0e40*/  SHF.L.U32 R4, R4, 0x6, RZ ;  /* 0x0000000604047819 */ /* 0x000fe400000006ff */
[----:B------:R-:W-:Y:S02]  /*0e50*/  SHF.R.U32.HI R10, RZ, 0x3, R3 ;  /* 0x00000003ff0a7819 */ /* 0x000fe40000011603 */
[----:B------:R-:W-:Y:S02]  /*0e60*/  LOP3.LUT R4, R4, 0xfffffe00, RZ, 0xc0, !PT ;  /* 0xfffffe0004047812 */ /* 0x000fe400078ec0ff */
[----:B------:R-:W-:-:S02]  /*0e70*/  LOP3.LUT R0, R0, 0x1ffffffe, RZ, 0xc0, !PT ;  /* 0x1ffffffe00007812 */ /* 0x000fc400078ec0ff */
[----:B------:R-:W-:Y:S01]  /*0e80*/  LOP3.LUT R3, R3, 0x38, R18, 0xf8, !PT ;  /* 0x0000003803037812 */ /* 0x000fe200078ef812 */
[----:B------:R0:W-:Y:S02]  /*0e90*/  STL [R1+0x4c], R4 ;  /* 0x00004c0401007387 */ /* 0x0001e40000100800 */
[----:B------:R-:W-:Y:S01]  /*0ea0*/  IMAD.IADD R0, R7, 0x1, -R0 ;  /* 0x0000000107007824 */ /* 0x000fe200078e0a00 */
[----:B------:R-:W-:Y:S01]  /*0eb0*/  LOP3.LUT R3, R4, R3, R10, 0xf6, !PT ;  /* 0x0000000304037212 */ /* 0x000fe200078ef60a */
[----:B------:R1:W-:Y:S02]  /*0ec0*/  STL [R1+0x48], R6 ;  /* 0x0000480601007387 */ /* 0x0003e40000100800 */
[----:B------:R-:W-:Y:S02]  /*0ed0*/  IMAD R0, R0, 0x8, R8 ;  /* 0x0000000800007824 */ /* 0x000fe400078e0208 */
[----:B------:R-:W-:Y:S02]  /*0ee0*/  IMAD R3, R3, 0x2, R2 ;  /* 0x0000000203037824 */ /* 0x000fe400078e0202 */
[----:B0-----:R-:W-:-:S02]  /*0ef0*/  IMAD.IADD R4, R9, 0x1, -R5 ;  /* 0x0000000109047824 */ /* 0x001fc400078e0a05 */
[----:B-1----:R-:W-:-:S05]  /*0f00*/  VIADD R6, R152, 0x10 ;  /* 0x0000001098067836 */ /* 0x002fca0000000000 */
[----:B------:R0:W-:Y:S04]  /*0f10*/  STL [R1+0x14], R6 ;  /* 0x0000140601007387 */ /* 0x0001e80000100800 */
[----:B------:R0:W-:Y:S04]  /*0f20*/  STL [R1+0xc], R4 ;  /* 0x00000c0401007387 */ /* 0x0001e80000100800 */
[----:B------:R0:W-:Y:S04]  /*0f30*/  STL [R1+0x3c], R0 ;  /* 0x00003c0001007387 */ /* 0x0001e80000100800 */
[----:B------:R0:W-:Y:S02]  /*0f40*/  STL [R1+0x5c], R3 ;  /* 0x00005c0301007387 */ /* 0x0001e40000100800 */
.L_x_14166:
[----:B------:R-:W-:Y:S05]  /*0f50*/  YIELD ;  /* 0x0000000000007946 */ /* 0x000fea0003800000 */
[----:B------:R-:W-:Y:S01]  /*0f60*/  ULDC.64 UR4, c[0x0][0xa28] ;  /* 0x00028a0000047ab9 */ /* 0x000fe20000000a00 */
[----:B0--3-5:R-:W0:Y:S01]  /*0f70*/  LDC.64 R6, c[0x0][0xa08] ;  /* 0x00028200ff067b82 */ /* 0x029e220000000a00 */
[----:B------:R-:W-:Y:S01]  /*0f80*/  ISETP.NE.U32.AND P1, PT, RZ, UR4, PT ;  /* 0x00000004ff007c0c */ /* 0x000fe2000bf25070 */
[----:B------:R-:W-:Y:S02]  /*0f90*/  IMAD.MOV.U32 R0, RZ, RZ, RZ ;  /* 0x000000ffff007224 */ /* 0x000fe400078e00ff */
[----:B--2---:R-:W-:Y:S01]  /*0fa0*/  IMAD.MOV.U32 R30, RZ, RZ, RZ ;  /* 0x000000ffff1e7224 */ /* 0x004fe200078e00ff */
[----:B------:R-:W-:Y:S01]  /*0fb0*/  ISETP.NE.AND.EX P1, PT, RZ, UR5, PT, P1 ;  /* 0x00000005ff007c0c */ /* 0x000fe2000bf25310 */
[----:B------:R-:W-:-:S02]  /*0fc0*/  ULDC.64 UR4, c[0x0][0xa18] ;  /* 0x0002860000047ab9 */ /* 0x000fc40000000a00 */
[----:B------:R-:W-:-:S04]  /*0fd0*/  ISETP.NE.U32.AND P2, PT, RZ, UR4, PT ;  /* 0x00000004ff007c0c */ /* 0x000fc8000bf45070 */
[----:B------:R-:W-:Y:S01]  /*0fe0*/  ISETP.NE.AND.EX P2, PT, RZ, UR5, PT, P2 ;  /* 0x00000005ff007c0c */ /* 0x000fe2000bf45320 */
[----:B------:R-:W-:Y:S02]  /*0ff0*/  ULDC.64 UR4, c[0x0][0xa08] ;  /* 0x0002820000047ab9 */ /* 0x000fe40000000a00 */
[----:B------:R-:W-:-:S03]  /*1000*/  ISETP.NE.U32.AND P0, PT, RZ, UR4, PT ;  /* 0x00000004ff007c0c */ /* 0x000fc6000bf05070 */
[----:B-1----:R-:W1:Y:S01]  /*1010*/  @P1 LDC.64 R4, c[0x0][0xa28] ;  /* 0x00028a00ff041b82 */ /* 0x002e620000000a00 */
[----:B0-----:R-:W-:-:S07]  /*1020*/  IMAD.WIDE R10, R35, 0x4, R6 ;  /* 0x00000004230a7825 */ /* 0x001fce00078e0206 */
[----:B------:R-:W0:Y:S01]  /*1030*/  @P2 LDC.64 R8, c[0x0][0xa18] ;  /* 0x00028600ff082b82 */ /* 0x000e220000000a00 */
[----:B------:R-:W-:Y:S01]  /*1040*/  ULDC UR4, c[0x0][0x288] ;  /* 0x0000a20000047ab9 */ /* 0x000fe20000000800 */
[----:B------:R-:W-:Y:S01]  /*1050*/  ISETP.NE.AND.EX P0, PT, RZ, UR5, PT, P0 ;  /* 0x00000005ff007c0c */ /* 0x000fe2000bf05300 */
[----:B------:R-:W-:Y:S01]  /*1060*/  IMAD.U32 R3, RZ, RZ, UR4 ;  /* 0x00000004ff037e24 */ /* 0x000fe2000f8e00ff */
[----:B------:R-:W-:-:S11]  /*1070*/  ULDC.64 UR4, c[0x0][0x418] ;  /* 0x0001060000047ab9 */ /* 0x000fd60000000a00 */
[----:B------:R2:W5:Y:S01]  /*1080*/  @P0 LDG.E R30, desc[UR38][R10.64] ;  /* 0x000000260a1e0981 */ /* 0x000562000c1e1900 */
[----:B-1----:R-:W-:-:S05]  /*1090*/  @P1 IMAD.WIDE R4, R35, 0x4, R4 ;  /* 0x0000000423041825 */ /* 0x002fca00078e0204 */
[----:B------:R2:W5:Y:S01]  /*10a0*/  @P1 LDG.E R0, desc[UR38][R4.64] ;  /* 0x0000002604001981 */ /* 0x000562000c1e1900 */
[----:B0-----:R-:W-:-:S05]  /*10b0*/  @P2 IMAD.WIDE R6, R35, 0x4, R8 ;  /* 0x0000000423062825 */ /* 0x001fca00078e0208 */
[----:B------:R-:W3:Y:S01]  /*10c0*/  @P2 LDG.E R3, desc[UR38][R6.64] ;  /* 0x0000002606032981 */ /* 0x000ee2000c1e1900 */
        /* <DEDUP_REMOVED lines=9> */
[----:B---3--:R2:W-:Y:S01]  /*1160*/  STL [R1+0x4], R3 ;  /* 0x0000040301007387 */ /* 0x0085e20000100800 */
[----:B------:R-:W-:Y:S01]  /*1170*/  IMAD.MOV.U32 R14, RZ, RZ, R3 ;  /* 0x000000ffff0e7224 */ /* 0x000fe200078e0003 */
[----:B------:R-:W-:Y:S06]  /*1180*/  @P2 BRA `(.L_x_13975) ;  /* 0x0000000000282947 */ /* 0x000fec0003800000 */
[----:B------:R-:W-:Y:S02]  /*1190*/  ULDC.64 UR4, c[0x0][0xa00] ;  /* 0x0002800000047ab9 */ /* 0x000fe40000000a00 */
[----:B------:R-:W-:-:S04]  /*11a0*/  ISETP.NE.U32.AND P1, PT, RZ, UR4, PT ;  /* 0x00000004ff007c0c */ /* 0x000fc8000bf25070 */
[----:B------:R-:W-:-:S13]  /*11b0*/  ISETP.NE.AND.EX P1, PT, RZ, UR5, PT, P1 ;  /* 0x00000005ff007c0c */ /* 0x000fda000bf25310 */
[----:B------:R-:W-:Y:S05]  /*11c0*/  @!P1 BRA `(.L_x_13975) ;  /* 0x0000000000189947 */ /* 0x000fea0003800000 */
[----:B--2---:R-:W0:Y:S02]  /*11d0*/  LDC.64 R4, c[0x0][0xa00] ;  /* 0x00028000ff047b82 */ /* 0x004e240000000a00 */
[----:B0-----:R-:W-:-:S05]  /*11e0*/  IMAD.WIDE R4, R35, 0x4, R4 ;  /* 0x0000000423047825 */ /* 0x001fca00078e0204 */
[----:B------:R-:W2:Y:S04]  /*11f0*/  LDG.E R3, desc[UR38][R4.64] ;  /* 0x0000002604037981 */ /* 0x000ea8000c1e1900 */
[----:B------:R-:W2:Y:S02]  /*1200*/  LDG.E R6, desc[UR38][R4.64+0x4] ;  /* 0x0000042604067981 */ /* 0x000ea4000c1e1900 */
[----:B--2---:R-:W-:-:S05]  /*1210*/  IMAD.IADD R14, R6, 0x1, -R3 ;  /* 0x00000001060e7824 */ /* 0x004fca00078e0a03 */
[----:B------:R0:W-:Y:S02]  /*1220*/  STL [R1+0x4], R14 ;  /* 0x0000040e01007387 */ /* 0x0001e40000100800 */
.L_x_13975:
[----:B------:R-:W-:Y:S01]  /*1230*/  ULDC.64 UR4, c[0x0][0xa20] ;  /* 0x0002880000047ab9 */ /* 0x000fe20000000a00 */
[----:B------:R1:W-:Y:S01]  /*1240*/  STL [R1+0x50], R34 ;  /* 0x0000502201007387 */ /* 0x0003e20000100800 */
[----:B------:R-:W-:-:S03]  /*1250*/  ISETP.NE.U32.AND P1, PT, RZ, UR4, PT ;  /* 0x00000004ff007c0c */ /* 0x000fc6000bf25070 */
[----:B------:R1:W-:Y:S01]  /*1260*/  STL [R1+0x54], R35 ;  /* 0x0000542301007387 */ /* 0x0003e20000100800 */
[----:B------:R-:W-:-:S13]  /*1270*/  ISETP.NE.AND.EX P1, PT, RZ, UR5, PT, P1 ;  /* 0x00000005ff007c0c */ /* 0x000fda000bf25310 */
[----:B-1----:R-:W-:Y:S05]  /*1280*/  @!P1 BRA `(.L_x_13976) ;  /* 0x0000000000109947 */ /* 0x002fea0003800000 */
[----:B--2---:R-:W1:Y:S02]  /*1290*/  LDC.64 R4, c[0x0][0xa20] ;  /* 0x00028800ff047b82 */ /* 0x004e640000000a00 */
[----:B-1----:R-:W-:-:S05]  /*12a0*/  IMAD.WIDE R4, R35, 0x4, R4 ;  /* 0x0000000423047825 */ /* 0x002fca00078e0204 */
[----:B------:R1:W5:Y:S01]  /*12b0*/  LDG.E R31, desc[UR38][R4.64] ;  /* 0x00000026041f7981 */ /* 0x000362000c1e1900 */
[----:B------:R-:W-:Y:S05]  /*12c0*/  BRA `(.L_x_13977) ;  /* 0x0000000000107947 */ /* 0x000fea0003800000 */
.L_x_13976:
[----:B------:R-:W-:Y:S05]  /*12d0*/  @!P0 BRA `(.L_x_13977) ;  /* 0x00000000000c8947 */ /* 0x000fea0003800000 */
[----:B--2---:R-:W2:Y:S04]  /*12e0*/  LDG.E R4, desc[UR38][R10.64] ;  /* 0x000000260a047981 */ /* 0x004ea8000c1e1900 */
[----:B------:R-:W2:Y:S02]  /*12f0*/  LDG.E R31, desc[UR38][R10.64+0x4] ;  /* 0x000004260a1f7981 */ /* 0x000ea4000c1e1900 */
[----:B--2---:R-:W-:-:S07]  /*1300*/  IMAD.IADD R31, R31, 0x1, -R4 ;  /* 0x000000011f1f7824 */ /* 0x004fce00078e0a04 */
.L_x_13977:
[----:B------:R-:W-:Y:S01]  /*1310*/  ULDC.64 UR4, c[0x0][0xa10] ;  /* 0x0002840000047ab9 */ /* 0x000fe20000000a00 */
[----:B------:R-:W3:Y:S01]  /*1320*/  LDC R9, c[0x0][0x448] ;  /* 0x00011200ff097b82 */ /* 0x000ee20000000800 */
[----:B------:R-:W-:-:S04]  /*1330*/  ISETP.NE.U32.AND P0, PT, RZ, UR4, PT ;  /* 0x00000004ff007c0c */ /* 0x000fc8000bf05070 */
[----:B------:R-:W-:Y:S01]  /*1340*/  ISETP.NE.AND.EX P0, PT, RZ, UR5, PT, P0 ;  /* 0x00000005ff007c0c */ /* 0x000fe2000bf05300 */
[----:B------:R-:W-:Y:S02]  /*1350*/  ULDC.64 UR4, c[0x0][0xa30] ;  /* 0x00028c0000047ab9 */ /* 0x000fe40000000a00 */
[----:B------:R-:W-:Y:S01]  /*1360*/  ISETP.NE.U32.AND P1, PT, RZ, UR4, PT ;  /* 0x00000004ff007c0c */ /* 0x000fe2000bf25070 */
[----:B-----5:R-:W-:Y:S01]  /*1370*/  IMAD.MOV.U32 R24, RZ, RZ, R31 ;  /* 0x000000ffff187224 */ /* 0x020fe200078e001f */
[----:B------:R-:W4:Y:S02]  /*1380*/  LDC.64 R12, c[0x0][0x9e0] ;  /* 0x00027800ff0c7b82 */ /* 0x000f240000000a00 */
[----:B------:R-:W-:-:S06]  /*1390*/  ISETP.NE.AND.EX P1, PT, RZ, UR5, PT, P1 ;  /* 0x00000005ff007c0c */ /* 0x000fcc000bf25310 */
[----:B-12---:R-:W1:Y:S08]  /*13a0*/  @P0 LDC.64 R4, c[0x0][0xa10] ;  /* 0x00028400ff040b82 */ /* 0x006e700000000a00 */
[----:B------:R-:W2:Y:S01]  /*13b0*/  @P1 LDC.64 R6, c[0x0][0xa30] ;  /* 0x00028c00ff061b82 */ /* 0x000ea20000000a00 */
[----:B-1----:R-:W-:-:S05]  /*13c0*/  @P0 IMAD.WIDE R4, R35, 0x4, R4 ;  /* 0x0000000423040825 */ /* 0x002fca00078e0204 */
[----:B------:R-:W4:Y:S04]  /*13d0*/  @P0 LDG.E R3, desc[UR38][R4.64] ;  /* 0x0000002604030981 */ /* 0x000f28000c1e1900 */
[----:B------:R-:W4:Y:S01]  /*13e0*/  @P0 LDG.E R8, desc[UR38][R4.64+0x4] ;  /* 0x0000042604080981 */ /* 0x000f22000c1e1900 */
[----:B--2---:R-:W-:-:S05]  /*13f0*/  @P1 IMAD.WIDE R6, R35, 0x4, R6 ;  /* 0x0000000423061825 */ /* 0x004fca00078e0206 */
[----:B------:R1:W5:Y:S01]  /*1400*/  @P1 LDG.E R24, desc[UR38][R6.64] ;  /* 0x0000002606181981 */ /* 0x000362000c1e1900 */
[----:B---3--:R-:W-:Y:S01]  /*1410*/  ISETP.NE.AND P1, PT, R9, 0x1, PT ;  /* 0x000000010900780c */ /* 0x008fe20003f25270 */
[----:B------:R-:W-:Y:S01]  /*1420*/  IMAD R15, R33, 0xc0, RZ ;  /* 0x000000c0210f7824 */ /* 0x000fe200078e02ff */
[----:B----4-:R-:W-:-:S04]  /*1430*/  ISETP.GE.AND P2, PT, R13, 0x1, PT ;  /* 0x000000010d00780c */ /* 0x010fc80003f46270 */
[----:B------:R2:W-:Y:S07]  /*1440*/  STL [R1+0x18], R15 ;  /* 0x0000180f01007387 */ /* 0x0005ee0000100800 */
[----:B------:R-:W3:Y:S08]  /*1450*/  @P1 LDC R9, c[0x0][0x44c] ;  /* 0x00011300ff091b82 */ /* 0x000ef00000000800 */
[----:B------:R-:W4:Y:S01]  /*1460*/  @P1 LDC R10, c[0x0][0x450] ;  /* 0x00011400ff0a1b82 */ /* 0x000f220000000800 */
[----:B------:R-:W-:-:S02]  /*1470*/  @P0 IMAD.IADD R29, R8, 0x1, -R3 ;  /* 0x00000001081d0824 */ /* 0x000fc400078e0a03 */
[----:B------:R-:W-:Y:S02]  /*1480*/  IMAD.IADD R8, R31, 0x1, -R0 ;  /* 0x000000011f087824 */ /* 0x000fe400078e0a00 */
[----:B------:R-:W-:Y:S02]  /*1490*/  VIADD R0, R15, 0xbf ;  /* 0x000000bf0f007836 */ /* 0x000fe40000000000 */
[----:B------:R-:W-:Y:S02]  /*14a0*/  IMAD.IADD R11, R8, 0x1, R29 ;  /* 0x00000001080b7824 */ /* 0x000fe400078e021d */
[----:B---3--:R-:W-:-:S03]  /*14b0*/  @P1 IMAD.HI.U32 R3, R0, R9, RZ ;  /* 0x0000000900031227 */ /* 0x008fc600078e00ff */
[----:B------:R2:W-:Y:S01]  /*14c0*/  STL [R1+0x8], R11 ;  /* 0x0000080b01007387 */ /* 0x0005e20000100800 */
[----:B------:R-:W-:Y:S01]  /*14d0*/  IMAD.MOV.U32 R5, RZ, RZ, R0 ;  /* 0x000000ffff057224 */ /* 0x000fe200078e0000 */
[----:B----4-:R-:W-:Y:S01]  /*14e0*/  @P1 SHF.R.U32.HI R5, RZ, R10, R3 ;  /* 0x0000000aff051219 */ /* 0x010fe20000011603 */
[C---:B------:R-:W-:Y:S01]  /*14f0*/  VIADD R0, R11.reuse, 0x7f ;  /* 0x0000007f0b007836 */ /* 0x040fe20000000000 */
[----:B------:R-:W-:-:S04]  /*1500*/  IADD3 R28, R11, 0x1, -R14 ;  /* 0x000000010b1c7810 */ /* 0x000fc80007ffe80e */
[----:B------:R-:W-:Y:S01]  /*1510*/  SHF.R.S32.HI R3, RZ, 0x1f, R0 ;  /* 0x0000001fff037819 */ /* 0x000fe20000011400 */
[----:B-1----:R-:W-:-:S03]  /*1520*/  IMAD.IADD R7, R28, 0x1, R5 ;  /* 0x000000011c077824 */ /* 0x002fc600078e0205 */
[----:B------:R-:W-:Y:S01]  /*1530*/  LEA.HI R3, R3, R0, RZ, 0x7 ;  /* 0x0000000003037211 */ /* 0x000fe200078f38ff */
[----:B------:R-:W-:-:S03]  /*1540*/  IMAD.IADD R0, R7, 0x1, R12 ;  /* 0x0000000107007824 */ /* 0x000fc600078e020c */
[----:B------:R-:W-:Y:S01]  /*1550*/  SHF.R.S32.HI R92, RZ, 0x7, R3 ;  /* 0x00000007ff5c7819 */ /* 0x000fe20000011403 */
[----:B--2---:R-:W-:Y:S06]  /*1560*/  @!P2 BRA `(.L_x_13978) ;  /* 0x000000000048a947 */ /* 0x004fec0003800000 */
        /* <DEDUP_REMOVED lines=11> */
.L_x_13980:
[----:B------:R-:W-:-:S13]  /*1620*/  ISETP.NE.AND P0, PT, R13, 0x1, PT ;  /* 0x000000010d00780c */ /* 0x000fda0003f05270 */
[----:B------:R-:W1:Y:S02]  /*1630*/  @P0 LDC.64 R4, c[0x0][0x9e8] ;  /* 0x00027a00ff040b82 */ /* 0x000e640000000a00 */
[----:B-1----:R-:W-:-:S05]  /*1640*/  @P0 IMAD.HI.U32 R4, R3, R4, RZ ;  /* 0x0000000403040227 */ /* 0x002fca00078e00ff */
[----:B------:R-:W-:-:S07]  /*1650*/  @P0 SHF.R.U32.HI R3, RZ, R5, R4 ;  /* 0x00000005ff030219 */ /* 0x000fce0000011604 */
.L_x_13981:
[----:B------:R-:W-:Y:S05]  /*1660*/  BSYNC B0 ;  /* 0x0000000000007941 */ /* 0x000fea0003800000 */
.L_x_13979:
[----:B------:R-:W-:-:S05]  /*1670*/  IMAD R3, R3, R13, R13 ;  /* 0x0000000d03037224 */ /* 0x000fca00078e020d */
[----:B------:R-:W-:-:S07]  /*1680*/  VIMNMX R0, R0, R3, PT ;  /* 0x0000000300007248 */ /* 0x000fce0003fe0100 */
.L_x_13978:
        /* <DEDUP_REMOVED lines=20> */
.L_x_13984:
[----:B------:R-:W-:-:S13]  /*17d0*/  ISETP.NE.AND P0, PT, R13, 0x1, PT ;  /* 0x000000010d00780c */ /* 0x000fda0003f05270 */
[----:B------:R-:W1:Y:S02]  /*17e0*/  @P0 LDC.64 R6, c[0x0][0x9e8] ;  /* 0x00027a00ff060b82 */ /* 0x000e640000000a00 */
[----:B-1----:R-:W-:-:S05]  /*17f0*/  @P0 IMAD.HI.U32 R6, R3, R6, RZ ;  /* 0x0000000603060227 */ /* 0x002fca00078e00ff */
[----:B------:R-:W-:-:S07]  /*1800*/  @P0 SHF.R.U32.HI R3, RZ, R7, R6 ;  /* 0x00000007ff030219 */ /* 0x000fce0000011606 */
.L_x_13985:
[----:B------:R-:W-:Y:S05]  /*1810*/  BSYNC B0 ;  /* 0x0000000000007941 */ /* 0x000fea0003800000 */
.L_x_13983:
[----:B------:R-:W-:-:S05]  /*1820*/  IMAD R3, R3, R13, RZ ;  /* 0x0000000d03037224 */ /* 0x000fca00078e02ff */
[----:B------:R-:W-:-:S07]  /*1830*/  VIMNMX R4, R4, R3, !PT ;  /* 0x0000000304047248 */ /* 0x000fce0007fe0100 */
.L_x_13982:
        /* <DEDUP_REMOVED lines=43> */
.L_x_13988:
[----:B------:R-:W-:Y:S05]  /*1af0*/  BSYNC B6 ;  /* 0x0000000000067941 */ /* 0x000fea0003800000 */
.L_x_13987:
        /* <DEDUP_REMOVED lines=20> */
.L_x_13990:
[----:B------:R-:W-:Y:S05]  /*1c40*/  BSYNC B6 ;  /* 0x0000000000067941 */ /* 0x000fea0003800000 */
.L_x_13989:
[----:B------:R-:W-:Y:S01]  /*1c50*/  ULDC.64 UR4, c[0x0][0x9f8] ;  /* 0x00027e0000047ab9 */ /* 0x000fe20000000a00 */
[----:B------:R-:W2:Y:S01]  /*1c60*/  LDL R38, [R1+0x48] ;  /* 0x0000480001267983 */ /* 0x000ea20000100800 */
[----:B------:R-:W-:Y:S01]  /*1c70*/  ISETP.NE.U32.AND P0, PT, RZ, UR4, PT ;  /* 0x00000004ff007c0c */ /* 0x000fe2000bf05070 */
[----:B------:R-:W1:Y:S01]  /*1c80*/  LDC.64 R74, c[0x0][0x300] ;  /* 0x0000c000ff4a7b82 */ /* 0x000e620000000a00 */
[----:B------:R-:W-:Y:S01]  /*1c90*/  IMAD.IADD R32, R30, 0x1, R31 ;  /* 0x000000011e207824 */ /* 0x000fe200078e021f */
[----:B------:R-:W3:Y:S01]  /*1ca0*/  LDL.LU R44, [R1] ;  /* 0x00000000012c7983 */ /* 0x000ee20000300800 */
[----:B------:R-:W-:Y:S01]  /*1cb0*/  ISETP.NE.AND.EX P0, PT, RZ, UR5, PT, P0 ;  /* 0x00000005ff007c0c */ /* 0x000fe2000bf05300 */
[----:B------:R-:W-:Y:S01]  /*1cc0*/  ULDC.64 UR6, c[0x0][0xa08] ;  /* 0x0002820000067ab9 */ /* 0x000fe20000000a00 */
[----:B------:R-:W-:Y:S01]  /*1cd0*/  SHF.R.S32.HI R11, RZ, 0x1f, R34 ;  /* 0x0000001fff0b7819 */ /* 0x000fe20000011422 */
[----:B------:R-:W4:Y:S01]  /*1ce0*/  LDL R36, [R1+0x4c] ;  /* 0x00004c0001247983 */ /* 0x000f220000100800 */
[----:B------:R-:W0:Y:S01]  /*1cf0*/  S2R R43, SR_TID.X ;  /* 0x00000000002b7919 */ /* 0x000e220000002100 */
[----:B------:R-:W-:Y:S01]  /*1d00*/  SHF.R.S32.HI R41, RZ, 0x1f, R32 ;  /* 0x0000001fff297819 */ /* 0x000fe20000011420 */
[----:B------:R-:W-:Y:S01]  /*1d10*/  ULDC.64 UR4, c[0x0][0x308] ;  /* 0x0000c20000047ab9 */ /* 0x000fe20000000a00 */
[----:B------:R-:W3:Y:S08]  /*1d20*/  LDC.64 R72, c[0x0][0x3f8] ;  /* 0x0000fe00ff487b82 */ /* 0x000ef00000000a00 */
[----:B------:R-:W0:Y:S08]  /*1d30*/  @P0 LDC.64 R4, c[0x0][0x9f8] ;  /* 0x00027e00ff040b82 */ /* 0x000e300000000a00 */
[----:B------:R-:W1:Y:S01]  /*1d40*/  LDC R39, c[0x0][0x3f4] ;  /* 0x0000fd00ff277b82 */ /* 0x000e620000000800 */
[----:B0-----:R-:W-:-:S05]  /*1d50*/  @P0 IMAD.WIDE R4, R35, 0x4, R4 ;  /* 0x0000000423040825 */ /* 0x001fca00078e0204 */
[----:B------:R0:W4:Y:S01]  /*1d60*/  @P0 LDG.E R35, desc[UR38][R4.64] ;  /* 0x0000002604230981 */ /* 0x000122000c1e1900 */
[-C--:B-1----:R-:W-:Y:S01]  /*1d70*/  IMAD R0, R41, R74.reuse, RZ ;  /* 0x0000004a29007224 */ /* 0x082fe200078e02ff */
[----:B------:R-:W-:Y:S01]  /*1d80*/  ISETP.NE.U32.AND P0, PT, RZ, UR6, PT ;  /* 0x00000006ff007c0c */ /* 0x000fe2000bf05070 */
[C---:B------:R-:W-:Y:S01]  /*1d90*/  IMAD.WIDE.U32 R6, R32.reuse, R74, RZ ;  /* 0x0000004a20067225 */ /* 0x040fe200078e00ff */
[----:B------:R-:W-:Y:S02]  /*1da0*/  SHF.R.U32.HI R42, RZ, 0x7, R43 ;  /* 0x00000007ff2a7819 */ /* 0x000fe4000001162b */
[----:B------:R-:W-:Y:S01]  /*1db0*/  ISETP.NE.AND.EX P0, PT, RZ, UR7, PT, P0 ;  /* 0x00000007ff007c0c */ /* 0x000fe2000bf05300 */
[----:B------:R-:W-:Y:S01]  /*1dc0*/  IMAD R3, R32, R75, R0 ;  /* 0x0000004b20037224 */ /* 0x000fe200078e0200 */
[----:B------:R-:W-:Y:S01]  /*1dd0*/  ISETP.NE.AND P6, PT, R42, 0x1, PT ;  /* 0x000000012a00780c */ /* 0x000fe20003fc5270 */
[----:B------:R-:W-:Y:S01]  /*1de0*/  VIADD R43, R43, 0xffffff80 ;  /* 0xffffff802b2b7836 */ /* 0x000fe20000000000 */
[----:B------:R-:W-:Y:S01]  /*1df0*/  SHF.R.S32.HI R40, RZ, 0x1f, R17 ;  /* 0x0000001fff287819 */ /* 0x000fe20000011411 */
[----:B------:R-:W-:Y:S01]  /*1e00*/  IMAD.IADD R7, R7, 0x1, R3 ;  /* 0x0000000107077824 */ /* 0x000fe200078e0203 */
[----:B------:R-:W-:Y:S01]  /*1e10*/  SHF.R.S32.HI R19, RZ, 0x1f, R18 ;  /* 0x0000001fff137819 */ /* 0x000fe20000011412 */
[----:B------:R-:W-:Y:S01]  /*1e20*/  IMAD R3, R11, UR4, RZ ;  /* 0x000000040b037c24 */ /* 0x000fe2000f8e02ff */
[----:B------:R-:W-:Y:S01]  /*1e30*/  SHF.R.S32.HI R153, RZ, 0x1f, R152 ;  /* 0x0000001fff997819 */ /* 0x000fe20000011498 */
[----:B0-----:R-:W-:-:S04]  /*1e40*/  IMAD.WIDE.U32 R4, R34, UR4, R6 ;  /* 0x0000000422047c25 */ /* 0x001fc8000f8e0006 */
[----:B------:R-:W-:Y:S01]  /*1e50*/  IMAD R3, R34, UR5, R3 ;  /* 0x0000000522037c24 */ /* 0x000fe2000f8e0203 */
[----:B------:R-:W-:Y:S01]  /*1e60*/  ULDC.64 UR4, c[0x0][0x310] ;  /* 0x0000c40000047ab9 */ /* 0x000fe20000000a00 */
[----:B------:R-:W-:-:S04]  /*1e70*/  IMAD.WIDE.U32 R6, R17, R74, R18 ;  /* 0x0000004a11067225 */ /* 0x000fc800078e0012 */
[----:B------:R-:W-:Y:S02]  /*1e80*/  IMAD.IADD R5, R5, 0x1, R3 ;  /* 0x0000000105057824 */ /* 0x000fe400078e0203 */
[----:B------:R-:W-:Y:S02]  /*1e90*/  VIADD R67, R18, 0x20 ;  /* 0x0000002012437836 */ /* 0x000fe40000000000 */
[----:B------:R-:W-:Y:S02]  /*1ea0*/  VIADD R65, R42, 0x8 ;  /* 0x000000082a417836 */ /* 0x000fe40000000000 */
[----:B------:R-:W-:Y:S01]  /*1eb0*/  IMAD.SHL.U32 R64, R39, 0x2, RZ ;  /* 0x0000000227407824 */ /* 0x000fe200078e00ff */
[C---:B--2---:R-:W-:Y:S01]  /*1ec0*/  LOP3.LUT P1, RZ, R38.reuse, 0x4, RZ, 0xc0, !PT ;  /* 0x0000000426ff7812 */ /* 0x044fe2000782c0ff */
[----:B------:R-:W-:Y:S02]  /*1ed0*/  IMAD.SHL.U32 R71, R38, 0x40, RZ ;  /* 0x0000004026477824 */ /* 0x000fe400078e00ff */
[----:B------:R-:W-:Y:S01]  /*1ee0*/  VIADD R38, R17, 0x60 ;  /* 0x0000006011267836 */ /* 0x000fe20000000000 */
[----:B---3--:R-:W-:-:S02]  /*1ef0*/  LOP3.LUT R44, R44, 0xfffffffb, RZ, 0xc0, !PT ;  /* 0xfffffffb2c2c7812 */ /* 0x008fc400078ec0ff */
[----:B------:R-:W-:Y:S02]  /*1f00*/  LOP3.LUT R71, R71, 0x1c0, RZ, 0xc0, !PT ;  /* 0x000001c047477812 */ /* 0x000fe400078ec0ff */
[----:B------:R-:W-:Y:S02]  /*1f10*/  SHF.R.S32.HI R66, RZ, 0x1f, R38 ;  /* 0x0000001fff427819 */ /* 0x000fe40000011426 */
[----:B------:R-:W-:Y:S02]  /*1f20*/  SHF.R.S32.HI R38, RZ, 0x1f, R43 ;  /* 0x0000001fff267819 */ /* 0x000fe4000001142b */
[----:B------:R-:W-:Y:S02]  /*1f30*/  SHF.R.U32.HI R68, RZ, 0x3, R71 ;  /* 0x00000003ff447819 */ /* 0x000fe40000011647 */
[----:B------:R-:W-:Y:S02]  /*1f40*/  @P1 LOP3.LUT R44, R44, 0x4, RZ, 0xfc, !PT ;  /* 0x000000042c2c1812 */ /* 0x000fe400078efcff */
[----:B------:R-:W-:-:S03]  /*1f50*/  LEA.HI R38, R38, R43, RZ, 0x5 ;  /* 0x0000002b26267211 */ /* 0x000fc600078f28ff */
[----:B------:R0:W-:Y:S01]  /*1f60*/  STL [R1], R44 ;  /* 0x0000002c01007387 */ /* 0x0001e20000100800 */
[----:B------:R-:W-:Y:S02]  /*1f70*/  SHF.R.S32.HI R38, RZ, 0x5, R38 ;  /* 0x00000005ff267819 */ /* 0x000fe40000011426 */
[----:B----4-:R-:W-:Y:S02]  /*1f80*/  SHF.R.S32.HI R0, RZ, 0x1f, R35 ;  /* 0x0000001fff007819 */ /* 0x010fe40000011423 */
[----:B------:R-:W-:Y:S02]  /*1f90*/  SEL R35, R35, RZ, !P0 ;  /* 0x000000ff23237207 */ /* 0x000fe40004000000 */
[----:B------:R-:W-:-:S03]  /*1fa0*/  SEL R12, R0, RZ, !P0 ;  /* 0x000000ff000c7207 */ /* 0x000fc60004000000 */
[----:B------:R-:W-:Y:S02]  /*1fb0*/  IMAD.WIDE.U32 R8, R35, UR4, R4 ;  /* 0x0000000423087c25 */ /* 0x000fe4000f8e0004 */
[----:B------:R-:W1:Y:S02]  /*1fc0*/  LDC.64 R4, c[0x0][0x408] ;  /* 0x00010200ff047b82 */ /* 0x000e640000000a00 */
[----:B------:R-:W-:Y:S01]  /*1fd0*/  IMAD R0, R12, UR4, RZ ;  /* 0x000000040c007c24 */ /* 0x000fe2000f8e02ff */
[----:B------:R-:W-:-:S03]  /*1fe0*/  IADD3 R77, P0, R8, R6, RZ ;  /* 0x00000006084d7210 */ /* 0x000fc60007f1e0ff */
[----:B------:R-:W-:Y:S01]  /*1ff0*/  IMAD R3, R35, UR5, R0 ;  /* 0x0000000523037c24 */ /* 0x000fe2000f8e0200 */
[----:B------:R-:W-:Y:S05]  /*2000*/  @!P6 WARPSYNC.ALL ;  /* 0x000000000000e948 */ /* 0x000fea0003800000 */
[----:B------:R-:W-:Y:S01]  /*2010*/  ULDC.64 UR4, c[0x0][0x330] ;  /* 0x0000cc0000047ab9 */ /* 0x000fe20000000a00 */
[----:B------:R-:W-:Y:S02]  /*2020*/  IMAD R0, R40, R74, RZ ;  /* 0x0000004a28007224 */ /* 0x000fe400078e02ff */
[----:B------:R-:W-:Y:S02]  /*2030*/  IMAD R11, R11, UR4, RZ ;  /* 0x000000040b0b7c24 */ /* 0x000fe4000f8e02ff */
[----:B------:R-:W-:Y:S01]  /*2040*/  IMAD R13, R17, R75, R0 ;  /* 0x0000004b110d7224 */ /* 0x000fe200078e0200 */
[----:B------:R-:W-:Y:S01]  /*2050*/  SHF.L.U64.HI R75, R74, 0x7, R75 ;  /* 0x000000074a4b7819 */ /* 0x000fe2000001024b */
[----:B------:R-:W-:-:S02]  /*2060*/  IMAD R15, R34, UR5, R11 ;  /* 0x00000005220f7c24 */ /* 0x000fc4000f8e020b */
[----:B------:R-:W-:Y:S01]  /*2070*/  IMAD.WIDE.U32 R10, R34, UR4, R18 ;  /* 0x00000004220a7c25 */ /* 0x000fe2000f8e0012 */
[----:B------:R-:W-:Y:S01]  /*2080*/  ULDC.64 UR4, c[0x0][0x338] ;  /* 0x0000ce0000047ab9 */ /* 0x000fe20000000a00 */
[----:B-1----:R-:W-:Y:S02]  /*2090*/  SHF.L.U64.HI R70, R4, 0x7, R5 ;  /* 0x0000000704467819 */ /* 0x002fe40000010205 */
[----:B------:R-:W-:Y:S02]  /*20a0*/  IMAD R0, R40, R72, RZ ;  /* 0x0000004828007224 */ /* 0x000fe400078e02ff */
[----:B------:R-:W-:Y:S02]  /*20b0*/  IMAD.IADD R11, R11, 0x1, R15 ;  /* 0x000000010b0b7824 */ /* 0x000fe400078e020f */
[----:B------:R-:W-:Y:S02]  /*20c0*/  IMAD R21, R17, R73, R0 ;  /* 0x0000004911157224 */ /* 0x000fe400078e0200 */
[----:B------:R-:W-:-:S02]  /*20d0*/  IMAD.IADD R78, R9, 0x1, R3 ;  /* 0x00000001094e7824 */ /* 0x000fc400078e0203 */
[-C--:B------:R-:W-:Y:S02]  /*20e0*/  IMAD R0, R40, R4.reuse, RZ ;  /* 0x0000000428007224 */ /* 0x080fe400078e02ff */
[----:B------:R-:W-:Y:S01]  /*20f0*/  IMAD.WIDE.U32 R58, R35, UR4, R10 ;  /* 0x00000004233a7c25 */ /* 0x000fe2000f8e000a */
[----:B------:R-:W-:Y:S02]  /*2100*/  IADD3.X R76, R78, R7, R13, P0, !PT ;  /* 0x000000074e4c7210 */ /* 0x000fe400007fe40d */
[----:B------:R-:W-:Y:S01]  /*2110*/  ISETP.GE.AND P0, PT, R18, R39, PT ;  /* 0x000000271200720c */ /* 0x000fe20003f06270 */
[----:B------:R-:W-:-:S04]  /*2120*/  IMAD.WIDE.U32 R10, R17, R4, R152 ;  /* 0x00000004110a7225 */ /* 0x000fc800078e0098 */
[C---:B------:R-:W-:Y:S02]  /*2130*/  IMAD R31, R17.reuse, R5, R0 ;  /* 0x00000005111f7224 */ /* 0x040fe400078e0200 */
[----:B------:R-:W-:Y:S01]  /*2140*/  IMAD R3, R12, UR4, RZ ;  /* 0x000000040c037c24 */ /* 0x000fe2000f8e02ff */
[----:B------:R-:W-:Y:S01]  /*2150*/  ULDC UR4, c[0x0][0x2f4] ;  /* 0x0000bd0000047ab9 */ /* 0x000fe20000000800 */
[----:B------:R-:W-:Y:S01]  /*2160*/  IMAD.WIDE.U32 R14, R17, R4, R18 ;  /* 0x00000004110e7225 */ /* 0x000fe200078e0012 */
[----:B------:R-:W-:-:S03]  /*2170*/  ISETP.GE.AND P2, PT, R67, UR4, PT ;  /* 0x0000000443007c0c */ /* 0x000fc6000bf46270 */
[----:B------:R-:W-:Y:S01]  /*2180*/  IMAD.IADD R11, R11, 0x1, R31 ;  /* 0x000000010b0b7824 */ /* 0x000fe200078e021f */
[----:B------:R-:W-:Y:S01]  /*2190*/  IADD3 R15, R31, R15, RZ ;  /* 0x0000000f1f0f7210 */ /* 0x000fe20007ffe0ff */
[----:B------:R-:W-:Y:S01]  /*21a0*/  IMAD R37, R35, UR5, R3 ;  /* 0x0000000523257c24 */ /* 0x000fe2000f8e0203 */
[----:B------:R-:W-:Y:S01]  /*21b0*/  SEL R3, R39, RZ, P0 ;  /* 0x000000ff27037207 */ /* 0x000fe20000000000 */
[----:B-----5:R-:W-:Y:S01]  /*21c0*/  IMAD.WIDE.U32 R30, R24, R4, R10 ;  /* 0x00000004181e7225 */ /* 0x020fe200078e000a */
[----:B------:R-:W-:Y:S01]  /*21d0*/  @!P6 BAR.SYNC.DEFER_BLOCKING 0x9, 0x100 ;  /* 0x024400000000eb1d */ /* 0x000fe20000010000 */
[C---:B------:R-:W-:Y:S02]  /*21e0*/  IADD3 R10, P1, R17.reuse, R32, RZ ;  /* 0x00000020110a7210 */ /* 0x040fe40007f3e0ff */
[----:B------:R-:W-:-:S04]  /*21f0*/  IMAD.WIDE.U32 R6, R17, R72, R152 ;  /* 0x0000004811067225 */ /* 0x000fc800078e0098 */
[----:B------:R-:W-:-:S04]  /*2200*/  IMAD.WIDE.U32 R12, R17, R72, R18 ;  /* 0x00000048110c7225 */ /* 0x000fc800078e0012 */
[----:B------:R-:W-:Y:S02]  /*2210*/  IMAD.IADD R3, R18, 0x1, R3 ;  /* 0x0000000112037824 */ /* 0x000fe400078e0203 */
[----:B------:R-:W-:Y:S01]  /*2220*/  IMAD.X R11, R40, 0x1, R41, P1 ;  /* 0x00000001280b7824 */ /* 0x000fe200008e0629 */
[----:B------:R-:W-:Y:S01]  /*2230*/  ISETP.GE.AND P1, PT, R18, UR4, PT ;  /* 0x0000000412007c0c */ /* 0x000fe2000bf26270 */
[----:B------:R-:W-:Y:S01]  /*2240*/  IMAD.IADD R7, R7, 0x1, R21 ;  /* 0x0000000107077824 */ /* 0x000fe200078e0215 */
[----:B------:R-:W-:Y:S01]  /*2250*/  SHF.R.S32.HI R0, RZ, 0x1f, R3 ;  /* 0x0000001fff007819 */ /* 0x000fe20000011403 */
[----:B------:R-:W-:Y:S01]  /*2260*/  IMAD.IADD R13, R21, 0x1, R13 ;  /* 0x00000001150d7824 */ /* 0x000fe200078e020d */
[----:B------:R-:W-:Y:S01]  /*2270*/  SHF.R.S32.HI R21, RZ, 0x1f, R24 ;  /* 0x0000001fff157819 */ /* 0x000fe20000011418 */
[----:B------:R-:W-:Y:S01]  /*2280*/  VIADD R40, R17, 0x60 ;  /* 0x0000006011287836 */ /* 0x000fe20000000000 */
[----:B------:R-:W-:Y:S01]  /*2290*/  LEA.HI R0, R0, R3, RZ, 0x3 ;  /* 0x0000000300007211 */ /* 0x000fe200078f18ff */
[----:B------:R-:W-:-:S03]  /*22a0*/  IMAD.WIDE.U32 R56, R24, R72, R6 ;  /* 0x0000004818387225 */ /* 0x000fc600078e0006 */
[----:B------:R-:W-:Y:S01]  /*22b0*/  SHF.R.S32.HI R6, RZ, 0x3, R0 ;  /* 0x00000003ff067819 */ /* 0x000fe20000011400 */
[----:B------:R-:W-:Y:S02]  /*22c0*/  IMAD.SHL.U32 R40, R40, 0x40, RZ ;  /* 0x0000004028287824 */ /* 0x000fe400078e00ff */
[C---:B------:R-:W-:Y:S02]  /*22d0*/  IMAD R3, R21.reuse, R72, RZ ;  /* 0x0000004815037224 */ /* 0x040fe400078e02ff */
[-C--:B------:R-:W-:Y:S01]  /*22e0*/  IMAD R21, R21, R4.reuse, RZ ;  /* 0x0000000415157224 */ /* 0x080fe200078e02ff */
[----:B------:R-:W-:Y:S01]  /*22f0*/  LOP3.LUT R40, R40, 0x1c0, RZ, 0xc0, !PT ;  /* 0x000001c028287812 */ /* 0x000fe200078ec0ff */
[----:B------:R-:W-:Y:S02]  /*2300*/  IMAD.SHL.U32 R69, R4, 0x80, RZ ;  /* 0x0000008004457824 */ /* 0x000fe400078e00ff */
[C---:B------:R-:W-:Y:S02]  /*2310*/  IMAD R7, R24.reuse, R5, R21 ;  /* 0x0000000518077224 */ /* 0x040fe400078e0215 */
[----:B------:R-:W-:Y:S01]  /*2320*/  IMAD.WIDE.U32 R20, R24, R4, R14 ;  /* 0x0000000418147225 */ /* 0x000fe200078e000e */
[----:B------:R-:W-:-:S03]  /*2330*/  LOP3.LUT R4, R40, 0x38, R0, 0xf8, !PT ;  /* 0x0000003828047812 */ /* 0x000fc600078ef800 */
[----:B------:R-:W-:Y:S02]  /*2340*/  VIADD R40, R17, 0x60 ;  /* 0x0000006011287836 */ /* 0x000fe40000000000 */
[----:B------:R-:W-:Y:S01]  /*2350*/  IMAD R61, R24, R73, R3 ;  /* 0x00000049183d7224 */ /* 0x000fe200078e0203 */
[----:B------:R-:W-:Y:S01]  /*2360*/  LOP3.LUT R3, R71, 0x18, R18, 0xf8, !PT ;  /* 0x0000001847037812 */ /* 0x000fe200078ef812 */
[----:B------:R-:W-:Y:S01]  /*2370*/  IMAD.SHL.U32 R40, R40, 0x40, RZ ;  /* 0x0000004028287824 */ /* 0x000fe200078e00ff */
[----:B------:R-:W-:Y:S01]  /*2380*/  SHF.L.U64.HI R73, R72, 0x7, R73 ;  /* 0x0000000748497819 */ /* 0x000fe20000010249 */
[----:B------:R-:W-:Y:S01]  /*2390*/  IMAD.WIDE.U32 R34, R24, R72, R12 ;  /* 0x0000004818227225 */ /* 0x000fe200078e000c */
[----:B------:R-:W-:Y:S02]  /*23a0*/  LOP3.LUT R3, R3, R68, RZ, 0x3c, !PT ;  /* 0x0000004403037212 */ /* 0x000fe400078e3cff */
[----:B------:R-:W-:Y:S01]  /*23b0*/  LOP3.LUT R40, R40, 0x1c0, RZ, 0xc0, !PT ;  /* 0x000001c028287812 */ /* 0x000fe200078ec0ff */
[----:B------:R-:W-:-:S02]  /*23c0*/  IMAD.IADD R60, R31, 0x1, R7 ;  /* 0x000000011f3c7824 */ /* 0x000fc400078e0207 */
[----:B------:R-:W-:Y:S01]  /*23d0*/  IMAD R63, R38, 0x200, R3 ;  /* 0x00000200263f7824 */ /* 0x000fe200078e0203 */
[----:B------:R-:W-:Y:S01]  /*23e0*/  LOP3.LUT R3, R71, 0x38, R0, 0xf8, !PT ;  /* 0x0000003847037812 */ /* 0x000fe200078ef800 */
[----:B------:R-:W-:Y:S01]  /*23f0*/  IMAD.IADD R32, R7, 0x1, R21 ;  /* 0x0000000107207824 */ /* 0x000fe200078e0215 */
[----:B------:R-:W-:Y:S01]  /*2400*/  SHF.R.U32.HI R40, RZ, 0x3, R40 ;  /* 0x00000003ff287819 */ /* 0x000fe20000011628 */
[----:B------:R-:W-:Y:S01]  /*2410*/  IMAD.IADD R62, R57, 0x1, R61 ;  /* 0x00000001393e7824 */ /* 0x000fe200078e023d */
[----:B------:R-:W-:Y:S01]  /*2420*/  LOP3.LUT R3, R3, R68, RZ, 0x3c, !PT ;  /* 0x0000004403037212 */ /* 0x000fe200078e3cff */
[----:B------:R-:W-:Y:S01]  /*2430*/  IMAD.SHL.U32 R74, R74, 0x80, RZ ;  /* 0x000000804a4a7824 */ /* 0x000fe200078e00ff */
[----:B------:R-:W-:Y:S01]  /*2440*/  LOP3.LUT R12, R4, R40, RZ, 0x3c, !PT ;  /* 0x00000028040c7212 */ /* 0x000fe200078e3cff */
[----:B------:R-:W-:Y:S01]  /*2450*/  IMAD.SHL.U32 R72, R72, 0x80, RZ ;  /* 0x0000008048487824 */ /* 0x000fe200078e00ff */
[----:B------:R-:W-:Y:S01]  /*2460*/  LOP3.LUT R7, R0, 0xfffffff8, RZ, 0xc0, !PT ;  /* 0xfffffff800077812 */ /* 0x000fe200078ec0ff */
[----:B------:R-:W-:Y:S01]  /*2470*/  IMAD R4, R38, 0x200, R3 ;  /* 0x0000020026047824 */ /* 0x000fe200078e0203 */
[----:B------:R-:W-:Y:S01]  /*2480*/  IADD3 R61, R61, R35, RZ ;  /* 0x000000233d3d7210 */ /* 0x000fe20007ffe0ff */
[----:B------:R-:W-:Y:S01]  /*2490*/  IMAD.IADD R3, R36, 0x1, R12 ;  /* 0x0000000124037824 */ /* 0x000fe200078e020c */
[----:B------:R-:W-:Y:S01]  /*24a0*/  SHF.R.S32.HI R5, RZ, 0x1f, R7 ;  /* 0x0000001fff057819 */ /* 0x000fe20000011407 */
[----:B0-----:R-:W-:-:S07]  /*24b0*/  IMAD.IADD R0, R59, 0x1, R37 ;  /* 0x000000013b007824 */ /* 0x001fce00078e0225 */
.L_x_14040:
[----:B------:R-:W2:Y:S01]  /*24c0*/  LDL R39, [R1+0x48] ;  /* 0x0000480001277983 */ /* 0x000ea20000100800 */
[----:B0-----:R-:W0:Y:S03]  /*24d0*/  LDC.64 R86, c[0x0][0x300] ;  /* 0x0000c000ff567b82 */ /* 0x001e260000000a00 */
[----:B------:R-:W3:Y:S01]  /*24e0*/  LDL.LU R38, [R1] ;  /* 0x0000000001267983 */ /* 0x000ee20000300800 */
[----:B------:R-:W-:Y:S01]  /*24f0*/  VIADD R36, R26, 0xffffffff ;  /* 0xffffffff1a247836 */ /* 0x000fe20000000000 */
[----:B------:R-:W-:Y:S05]  /*2500*/  YIELD ;  /* 0x0000000000007946 */ /* 0x000fea0003800000 */
[----:B------:R-:W1:Y:S01]  /*2510*/  LDC.64 R80, c[0x0][0x2e8] ;  /* 0x0000ba00ff507b82 */ /* 0x000e620000000a00 */
[----:B------:R-:W-:Y:S01]  /*2520*/  SHF.R.S32.HI R79, RZ, 0x1f, R36 ;  /* 0x0000001fff4f7819 */ /* 0x000fe20000011424 */
[-C--:B------:R-:W-:Y:S01]  /*2530*/  IMAD R13, R75, R36.reuse, RZ ;  /* 0x000000244b0d7224 */ /* 0x080fe200078e02ff */
[----:B------:R-:W-:Y:S01]  /*2540*/  BSSY B0, `(.L_x_13991) ;  /* 0x00002d7000007945 */ /* 0x000fe20003800000 */
[----:B------:R-:W-:-:S04]  /*2550*/  IMAD.WIDE.U32 R14, R74, R36, RZ ;  /* 0x000000244a0e7225 */ /* 0x000fc800078e00ff */
[----:B------:R-:W-:Y:S01]  /*2560*/  IMAD R13, R79, R74, R13 ;  /* 0x0000004a4f0d7224 */ /* 0x000fe200078e020d */
[----:B------:R-:W-:Y:S01]  /*2570*/  IADD3 R26, P3, R77, R14, RZ ;  /* 0x0000000e4d1a7210 */ /* 0x000fe20007f7e0ff */
[----:B------:R-:W-:Y:S01]  /*2580*/  IMAD.MOV.U32 R84, RZ, RZ, R14 ;  /* 0x000000ffff547224 */ /* 0x000fe200078e000e */
[----:B------:R-:W4:Y:S01]  /*2590*/  LDC R88, c[0x0][0x3f4] ;  /* 0x0000fd00ff587b82 */ /* 0x000f220000000800 */
[----:B------:R-:W-:Y:S02]  /*25a0*/  IMAD.IADD R85, R15, 0x1, R13 ;  /* 0x000000010f557824 */ /* 0x000fe400078e020d */
[----:B0-----:R-:W-:Y:S02]  /*25b0*/  IMAD R37, R87, 0x60, RZ ;  /* 0x0000006057257824 */ /* 0x001fe400078e02ff */
[----:B------:R-:W-:-:S03]  /*25c0*/  IMAD.WIDE.U32 R12, R86, 0x60, R84 ;  /* 0x00000060560c7825 */ /* 0x000fc600078e0054 */
[----:B------:R-:W-:Y:S01]  /*25d0*/  IADD3 R15, P4, R77, R12, RZ ;  /* 0x0000000c4d0f7210 */ /* 0x000fe20007f9e0ff */
[----:B------:R-:W-:-:S03]  /*25e0*/  IMAD R12, R22, 0x2000, R63 ;  /* 0x00002000160c7824 */ /* 0x000fc600078e023f */
[----:B------:R-:W-:Y:S01]  /*25f0*/  IADD3.X R14, R76, R13, R37, P4, !PT ;  /* 0x0000000d4c0e7210 */ /* 0x000fe200027fe425 */
[C---:B------:R-:W-:Y:S01]  /*2600*/  VIADD R82, R12.reuse, 0x20 ;  /* 0x000000200c527836 */ /* 0x040fe20000000000 */
[----:B-1----:R-:W-:Y:S01]  /*2610*/  LEA R40, P4, R15, R80, 0x1 ;  /* 0x000000500f287211 */ /* 0x002fe200078808ff */
[----:B------:R-:W-:Y:S01]  /*2620*/  IMAD R83, R12, 0x2, R25 ;  /* 0x000000020c537824 */ /* 0x000fe200078e0219 */
[----:B------:R-:W-:Y:S02]  /*2630*/  IADD3.X R13, R85, R76, RZ, P3, !PT ;  /* 0x0000004c550d7210 */ /* 0x000fe40001ffe4ff */
[----:B------:R-:W-:Y:S02]  /*2640*/  LEA.HI.X R41, R15, R81, R14, 0x1, P4 ;  /* 0x000000510f297211 */ /* 0x000fe400020f0c0e */
[----:B------:R-:W-:Y:S02]  /*2650*/  ISETP.GT.AND P4, PT, R36, R27, PT ;  /* 0x0000001b2400720c */ /* 0x000fe40003f84270 */
[----:B------:R-:W-:-:S04]  /*2660*/  LEA R42, P3, R26, R80, 0x1 ;  /* 0x000000501a2a7211 */ /* 0x000fc800078608ff */
[----:B------:R-:W-:Y:S01]  /*2670*/  LEA.HI.X R43, R26, R81, R13, 0x1, P3 ;  /* 0x000000511a2b7211 */ /* 0x000fe200018f0c0d */
[----:B------:R-:W-:Y:S01]  /*2680*/  IMAD.MOV.U32 R26, RZ, RZ, R36 ;  /* 0x000000ffff1a7224 */ /* 0x000fe200078e0024 */
[----:B----4-:R-:W-:Y:S02]  /*2690*/  ISETP.GE.AND P3, PT, R88, 0x1, PT ;  /* 0x000000015800780c */ /* 0x010fe40003f66270 */
[----:B--2---:R-:W-:Y:S02]  /*26a0*/  LOP3.LUT P5, RZ, R39, 0x4, RZ, 0xc0, !PT ;  /* 0x0000000427ff7812 */ /* 0x004fe400078ac0ff */
[----:B---3--:R-:W-:-:S04]  /*26b0*/  LOP3.LUT R38, R38, 0xfffffffd, RZ, 0xc0, !PT ;  /* 0xfffffffd26267812 */ /* 0x008fc800078ec0ff */
[----:B------:R-:W-:-:S05]  /*26c0*/  @P4 LOP3.LUT R38, R38, 0x2, RZ, 0xfc, !PT ;  /* 0x0000000226264812 */ /* 0x000fca00078efcff */
[----:B------:R0:W-:Y:S02]  /*26d0*/  STL [R1], R38 ;  /* 0x0000002601007387 */ /* 0x0001e40000100800 */
[----:B------:R-:W-:-:S04]  /*26e0*/  @P5 VIADD R82, R12, 0xffffffe0 ;  /* 0xffffffe00c525836 */ /* 0x000fc80000000000 */
[----:B------:R-:W-:Y:S01]  /*26f0*/  IMAD R82, R82, 0x2, R25 ;  /* 0x0000000252527824 */ /* 0x000fe200078e0219 */
[----:B------:R-:W-:Y:S06]  /*2700*/  @!P3 BRA `(.L_x_13992) ;  /* 0x000000280078b947 */ /* 0x000fec0003800000 */
[----:B------:R-:W-:Y:S01]  /*2710*/  ULDC.U8 UR4, c[0x0][0x410] ;  /* 0x0001040000047ab9 */ /* 0x000fe20000000000 */
[-C--:B------:R-:W-:Y:S01]  /*2720*/  IMAD R13, R73, R36.reuse, RZ ;  /* 0x00000024490d7224 */ /* 0x080fe200078e02ff */
[----:B------:R-:W-:Y:S01]  /*2730*/  ISETP.NE.AND P3, PT, RZ, UR4, PT ;  /* 0x00000004ff007c0c */ /* 0x000fe2000bf65270 */
[----:B------:R-:W-:Y:S02]  /*2740*/  IMAD R12, R70, R36, RZ ;  /* 0x00000024460c7224 */ /* 0x000fe400078e02ff */
        /* <DEDUP_REMOVED lines=9> */
[----:B------:R1:W5:Y:S01]  /*27e0*/  LDL R91, [R1+0x14] ;  /* 0x00001400015b7983 */ /* 0x0003620000100800 */
        /* <DEDUP_REMOVED lines=10> */
[----:B-1----:R-:W-:Y:S06]  /*2890*/  @P4 BRA `(.L_x_13995) ;  /* 0x0000000000504947 */ /* 0x002fec0003800000 */
[----:B------:R-:W-:Y:S01]  /*28a0*/  IADD3 R13, P3, R56, R50, RZ ;  /* 0x00000032380d7210 */ /* 0x000fe20007f7e0ff */
[----:B------:R-:W-:Y:S01]  /*28b0*/  ULDC.64 UR4, c[0x0][0x3e8] ;  /* 0x0000fa0000047ab9 */ /* 0x000fe20000000a00 */
[----:B------:R-:W-:Y:S02]  /*28c0*/  CS2R R80, SRZ ;  /* 0x0000000000507805 */ /* 0x000fe4000001ff00 */
        /* <DEDUP_REMOVED lines=13> */
[----:B------:R0:W5:Y:S02]  /*29a0*/  @!P3 LDG.E.64 R84, desc[UR38][R14.64] ;  /* 0x000000260e54b981 */ /* 0x000164000c1e1b00 */
[----:B-----5:R-:W-:-:S13]  /*29b0*/  ISETP.GE.AND P3, PT, R91, R88, PT ;  /* 0x000000585b00720c */ /* 0x020fda0003f66270 */
[----:B------:R0:W5:Y:S04]  /*29c0*/  @!P3 LDG.E.64 R52, desc[UR38][R12.64+0x20] ;  /* 0x000020260c34b981 */ /* 0x000168000c1e1b00 */
[----:B------:R0:W5:Y:S02]  /*29d0*/  @!P3 LDG.E.64 R54, desc[UR38][R14.64+0x20] ;  /* 0x000020260e36b981 */ /* 0x000164000c1e1b00 */
.L_x_13995:
[----:B------:R-:W-:Y:S05]  /*29e0*/  BSYNC B1 ;  /* 0x0000000000017941 */ /* 0x000fea0003800000 */
.L_x_13994:
        /* <DEDUP_REMOVED lines=34> */
.L_x_13997:
[----:B------:R-:W-:Y:S05]  /*2c10*/  BSYNC B1 ;  /* 0x0000000000017941 */ /* 0x000fea0003800000 */
.L_x_13996:
[----:B0-----:R-:W-:Y:S01]  /*2c20*/  IMAD.MOV.U32 R12, RZ, RZ, R80 ;  /* 0x000000ffff0c7224 */ /* 0x001fe200078e0050 */
[----:B------:R-:W-:Y:S01]  /*2c30*/  UISETP.NE.AND UP0, UPT, UR37, 0x3, UPT ;  /* 0x000000032500788c */ /* 0x000fe2000bf05270 */
        /* <DEDUP_REMOVED lines=8> */
[----:B------:R-:W-:-:S02]  /*2cc0*/  PLOP3.LUT P3, PT, PT, PT, UP0, 0x80, 0x0 ;  /* 0x000000000000781c */ /* 0x000fc40003f6f008 */
[----:B------:R-:W-:Y:S01]  /*2cd0*/  PRMT R87, R12, 0x7610, R87 ;  /* 0x000076100c577816 */ /* 0x000fe20000000057 */
[----:B-----5:R-:W-:Y:S01]  /*2ce0*/  IMAD.MOV.U32 R12, RZ, RZ, R36 ;  /* 0x000000ffff0c7224 */ /* 0x020fe200078e0024 */
        /* <DEDUP_REMOVED lines=15> */
.L_x_13998:
[----:B------:R-:W2:Y:S01]  /*2de0*/  LDL R12, [R1+0x10] ;  /* 0x00001000010c7983 */ /* 0x000ea20000100800 */
[----:B------:R-:W-:Y:S01]  /*2df0*/  IMAD R79, R22, 0x8, R2 ;  /* 0x00000008164f7824 */ /* 0x000fe200078e0202 */
[----:B------:R-:W-:Y:S01]  /*2e00*/  BSSY B1, `(.L_x_13999) ;  /* 0x0000004000017945 */ /* 0x000fe20003800000 */
[----:B--2---:R-:W-:-:S04]  /*2e10*/  SHF.L.U32 R91, R12, 0x1f, RZ ;  /* 0x0000001f0c5b7819 */ /* 0x004fc800000006ff */
[----:B------:R-:W0:Y:S02]  /*2e20*/  SYNCS.PHASECHK.TRANS64.TRYWAIT P6, [R79+URZ+0x16890], R91 ;  /* 0x0168905b4f0075a7 */ /* 0x000e2400080c017f */
[----:B0-----:R-:W-:Y:S05]  /*2e30*/  @!P6 BRA `(.L_x_14000) ;  /* 0x000001c400f4e947 */ /* 0x001fea0003800000 */
.L_x_14325:
[----:B------:R-:W-:Y:S05]  /*2e40*/  BSYNC B1 ;  /* 0x0000000000017941 */ /* 0x000fea0003800000 */
.L_x_13999:
        /* <DEDUP_REMOVED lines=49> */
.L_x_14006:
[----:B------:R-:W-:Y:S05]  /*3160*/  BSYNC B3 ;  /* 0x0000000000037941 */ /* 0x000fea0003800000 */
.L_x_14005:
[----:B--2---:R1:W-:Y:S02]  /*3170*/  STG.E.128 desc[UR38][R42.64], R12 ;  /* 0x0000000c2a007986 */ /* 0x0043e4000c101d26 */
.L_x_14004:
[----:B------:R-:W-:Y:S05]  /*3180*/  BSYNC B2 ;  /* 0x0000000000027941 */ /* 0x000fea0003800000 */
.L_x_14003:
[----:B------:R-:W-:Y:S05]  /*3190*/  @P2 BRA `(.L_x_14002) ;  /* 0x0000000000c02947 */ /* 0x000fea0003800000 */
[----:B------:R-:W2:Y:S01]  /*31a0*/  LDL R80, [R1+0x14] ;  /* 0x0000140001507983 */ /* 0x000ea20000100800 */
[----:B------:R-:W-:Y:S03]  /*31b0*/  BSSY B2, `(.L_x_14007) ;  /* 0x000002d000027945 */ /* 0x000fe60003800000 */
[----:B-1----:R1:W3:Y:S01]  /*31c0*/  LDS.128 R12, [R82+0xe000] ;  /* 0x00e00000520c7984 */ /* 0x0022e20000000c00 */
[----:B--2---:R-:W-:-:S13]  /*31d0*/  ISETP.GE.AND P4, PT, R80, R88, PT ;  /* 0x000000585000720c */ /* 0x004fda0003f86270 */
[----:B-1-3--:R-:W-:Y:S05]  /*31e0*/  @P4 BRA `(.L_x_14008) ;  /* 0x0000000000a44947 */ /* 0x00afea0003800000 */
        /* <DEDUP_REMOVED lines=41> */
.L_x_14008:
[----:B------:R-:W-:Y:S05]  /*3480*/  BSYNC B2 ;  /* 0x0000000000027941 */ /* 0x000fea0003800000 */
.L_x_14007:
[----:B------:R2:W-:Y:S02]  /*3490*/  STG.E.128 desc[UR38][R42.64+0x40], R12 ;  /* 0x0000400c2a007986 */ /* 0x0005e4000c101d26 */
.L_x_14002:
[----:B------:R-:W-:Y:S05]  /*34a0*/  BSYNC B1 ;  /* 0x0000000000017941 */ /* 0x000fea0003800000 */
.L_x_14001:
        /* <DEDUP_REMOVED lines=48> */
.L_x_14013:
[----:B------:R-:W-:Y:S05]  /*37b0*/  BSYNC B2 ;  /* 0x0000000000027941 */ /* 0x000fea0003800000 */
.L_x_14012:
[----:B--2---:R3:W-:Y:S02]  /*37c0*/  STG.E.128 desc[UR38][R40.64], R12 ;  /* 0x0000000c28007986 */ /* 0x0047e4000c101d26 */
.L_x_14011:
[----:B------:R-:W-:Y:S05]  /*37d0*/  BSYNC B1 ;  /* 0x0000000000017941 */ /* 0x000fea0003800000 */
.L_x_14010:
[----:B------:R-:W-:Y:S05]  /*37e0*/  @P2 BRA `(.L_x_14009) ;  /* 0x0000001800b02947 */ /* 0x000fea0003800000 */
[----:B-12---:R-:W2:Y:S01]  /*37f0*/  LDL R42, [R1+0x14] ;  /* 0x00001400012a7983 */ /* 0x006ea20000100800 */
[----:B------:R-:W-:Y:S03]  /*3800*/  BSSY B1, `(.L_x_14014) ;  /* 0x000002d000017945 */ /* 0x000fe60003800000 */
[----:B---3--:R1:W3:Y:S01]  /*3810*/  LDS.128 R12, [R82+0x11000] ;  /* 0x01100000520c7984 */ /* 0x0082e20000000c00 */
        /* <DEDUP_REMOVED lines=43> */
.L_x_14015:
[----:B------:R-:W-:Y:S05]  /*3ad0*/  BSYNC B1 ;  /* 0x0000000000017941 */ /* 0x000fea0003800000 */
.L_x_14014:
[----:B------:R4:W-:Y:S01]  /*3ae0*/  STG.E.128 desc[UR38][R40.64+0x40], R12 ;  /* 0x0000400c28007986 */ /* 0x0009e2000c101d26 */
[----:B------:R-:W-:Y:S05]  /*3af0*/  BRA `(.L_x_14009) ;  /* 0x0000001400ec7947 */ /* 0x000fea0003800000 */
.L_x_13993:
        /* <DEDUP_REMOVED lines=29> */
[----:B------:R-:W-:Y:S01]  /*3cd0*/  IMAD.MOV.U32 R51, RZ, RZ, R89 ;  /* 0x000000ffff337224 */ /* 0x000fe200078e0059 */
[----:B------:R-:W-:Y:S01]  /*3ce0*/  MOV R49, R79 ;  /* 0x0000004f00317202 */ /* 0x000fe20000000f00 */
        /* <DEDUP_REMOVED lines=17> */
.L_x_14017:
[----:B------:R-:W-:Y:S05]  /*3e00*/  BSYNC B1 ;  /* 0x0000000000017941 */ /* 0x000fea0003800000 */
.L_x_14016:
[----:B-----5:R-:W-:Y:S01]  /*3e10*/  IMAD.MOV.U32 R48, RZ, RZ, R42 ;  /* 0x000000ffff307224 */ /* 0x020fe200078e002a */
[----:B------:R-:W-:Y:S01]  /*3e20*/  UISETP.NE.AND UP0, UPT, UR37, 0x3, UPT ;  /* 0x000000032500788c */ /* 0x000fe2000bf05270 */
[----:B------:R-:W-:Y:S02]  /*3e30*/  IMAD.MOV.U32 R49, RZ, RZ, R43 ;  /* 0x000000ffff317224 */ /* 0x000fe400078e002b */
[----:B------:R-:W-:Y:S02]  /*3e40*/  IMAD.MOV.U32 R50, RZ, RZ, R40 ;  /* 0x000000ffff327224 */ /* 0x000fe400078e0028 */
[----:B------:R-:W-:Y:S01]  /*3e50*/  IMAD.MOV.U32 R51, RZ, RZ, R41 ;  /* 0x000000ffff337224 */ /* 0x000fe200078e0029 */
[----:B------:R-:W-:Y:S02]  /*3e60*/  PLOP3.LUT P3, PT, PT, PT, UP0, 0x80, 0x0 ;  /* 0x000000000000781c */ /* 0x000fe40003f6f008 */
[----:B------:R-:W-:Y:S01]  /*3e70*/  PRMT R100, R50, 0x5410, R49 ;  /* 0x0000541032647816 */ /* 0x000fe20000000031 */
[----:B------:R-:W-:Y:S01]  /*3e80*/  IMAD.MOV.U32 R49, RZ, RZ, R47 ;  /* 0x000000ffff317224 */ /* 0x000fe200078e002f */
[----:B------:R-:W-:Y:S01]  /*3e90*/  PRMT R102, R48, 0x5410, R51 ;  /* 0x0000541030667816 */ /* 0x000fe20000000033 */
[----:B------:R-:W-:-:S02]  /*3ea0*/  IMAD.MOV.U32 R48, RZ, RZ, R46 ;  /* 0x000000ffff307224 */ /* 0x000fc400078e002e */
        /* <DEDUP_REMOVED lines=16> */
[----:B------:R-:W-:Y:S02]  /*3fb0*/  PRMT R108, R49, 0x7610, R108 ;  /* 0x00007610316c7816 */ /* 0x000fe4000000006c */
[----:B------:R-:W-:Y:S02]  /*3fc0*/  PRMT R105, R105, 0x5410, R48 ;  /* 0x0000541069697816 */ /* 0x000fe40000000030 */
[----:B------:R-:W-:Y:S02]  /*3fd0*/  PRMT R107, R50, 0x7610, R107 ;  /* 0x00007610326b7816 */ /* 0x000fe4000000006b */
[----:B------:R-:W-:Y:S01]  /*3fe0*/  PRMT R111, R51, 0x7610, R111 ;  /* 0x00007610336f7816 */ /* 0x000fe2000000006f */
[----:B------:R-:W-:Y:S06]  /*3ff0*/  @!P3 BRA `(.L_x_14018) ;  /* 0x000000000004b947 */ /* 0x000fec0003800000 */
[----:B------:R-:W-:Y:S01]  /*4000*/  BPT.TRAP 0x1 ;  /* 0x000000040000795c */ /* 0x000fe20000300000 */
.L_x_14018:
[----:B------:R-:W2:Y:S01]  /*4010*/  LDL R48, [R1+0x10] ;  /* 0x0000100001307983 */ /* 0x000ea20000100800 */
[----:B------:R-:W-:Y:S01]  /*4020*/  IMAD R79, R22, 0x8, R2 ;  /* 0x00000008164f7824 */ /* 0x000fe200078e0202 */
[----:B------:R-:W0:Y:S01]  /*4030*/  LDC R95, c[0x0][0x2f4] ;  /* 0x0000bd00ff5f7b82 */ /* 0x000e220000000800 */
[----:B------:R-:W-:Y:S01]  /*4040*/  BSSY B1, `(.L_x_14019) ;  /* 0x0000005000017945 */ /* 0x000fe20003800000 */
[----:B0-----:R-:W-:Y:S01]  /*4050*/  IMAD.IADD R97, R95, 0x1, -R64 ;  /* 0x000000015f617824 */ /* 0x001fe200078e0a40 */
[----:B--2---:R-:W-:-:S04]  /*4060*/  SHF.L.U32 R91, R48, 0x1f, RZ ;  /* 0x0000001f305b7819 */ /* 0x004fc800000006ff */
[----:B------:R-:W0:Y:S02]  /*4070*/  SYNCS.PHASECHK.TRANS64.TRYWAIT P5, [R79+URZ+0x16890], R91 ;  /* 0x0168905b4f0075a7 */ /* 0x000e2400080a017f */
[----:B0-----:R-:W-:Y:S05]  /*4080*/  @!P5 BRA `(.L_x_14020) ;  /* 0x000001b40074d947 */ /* 0x001fea0003800000 */
.L_x_14326:
[----:B------:R-:W-:Y:S05]  /*4090*/  BSYNC B1 ;  /* 0x0000000000017941 */ /* 0x000fea0003800000 */
.L_x_14019:
        /* <DEDUP_REMOVED lines=10> */
[----:B------:R-:W-:-:S03]  /*4140*/  SEL R48, R64, R97, !P0 ;  /* 0x0000006140307207 */ /* 0x000fc60004000000 */
[----:B------:R-:W-:-:S05]  /*4150*/  IMAD.IADD R99, R99, 0x1, R89 ;  /* 0x0000000163637824 */ /* 0x000fca00078e0259 */
[----:B------:R-:W-:Y:S01]  /*4160*/  IADD3.X R96, R78, R99, R5, P5, P6 ;  /* 0x000000634e607210 */ /* 0x000fe20002fec405 */
[----:B-1----:R-:W-:Y:S01]  /*4170*/  VIADD R51, R49, 0xffffff80 ;  /* 0xffffff8031337836 */ /* 0x002fe20000000000 */
[----:B------:R-:W-:-:S04]  /*4180*/  SHF.R.S32.HI R49, RZ, 0x1f, R48 ;  /* 0x0000001fff317819 */ /* 0x000fc80000011430 */
[----:B------:R-:W-:Y:S02]  /*4190*/  LEA.HI R49, R49, R48, RZ, 0x4 ;  /* 0x0000003031317211 */ /* 0x000fe400078f20ff */
[----:B------:R-:W-:Y:S02]  /*41a0*/  SHF.R.S32.HI R50, RZ, 0x1f, R51 ;  /* 0x0000001fff327819 */ /* 0x000fe40000011433 */
[----:B------:R-:W-:Y:S02]  /*41b0*/  LEA.HI.SX32 R49, R49, R6, 0x1c ;  /* 0x0000000631317211 */ /* 0x000fe400078fe2ff */
[----:B------:R-:W-:-:S03]  /*41c0*/  LEA.HI R50, R50, R51, RZ, 0x5 ;  /* 0x0000003332327211 */ /* 0x000fc600078f28ff */
[----:B------:R-:W-:Y:S01]  /*41d0*/  IMAD.SHL.U32 R98, R49, 0x8, RZ ;  /* 0x0000000831627824 */ /* 0x000fe200078e00ff */
[----:B------:R-:W-:-:S04]  /*41e0*/  SHF.R.S32.HI R50, RZ, 0x5, R50 ;  /* 0x00000005ff327819 */ /* 0x000fc80000011432 */
[----:B------:R-:W-:-:S04]  /*41f0*/  LOP3.LUT R49, R71, 0x38, R98, 0xf8, !PT ;  /* 0x0000003847317812 */ /* 0x000fc800078ef862 */
[----:B------:R-:W-:-:S05]  /*4200*/  LOP3.LUT R49, R49, R68, RZ, 0x3c, !PT ;  /* 0x0000004431317212 */ /* 0x000fca00078e3cff */
[----:B------:R-:W-:Y:S02]  /*4210*/  IMAD R51, R50, 0x200, R49 ;  /* 0x0000020032337824 */ /* 0x000fe400078e0231 */
[C---:B------:R-:W-:Y:S02]  /*4220*/  IMAD R49, R22.reuse, 0x2000, R4 ;  /* 0x0000200016317824 */ /* 0x040fe400078e0204 */
[----:B------:R-:W-:Y:S02]  /*4230*/  IMAD R51, R22, 0x2000, R51 ;  /* 0x0000200016337824 */ /* 0x000fe400078e0233 */
[----:B------:R-:W-:-:S03]  /*4240*/  IMAD R49, R49, 0x2, R2 ;  /* 0x0000000231317824 */ /* 0x000fc600078e0202 */
[----:B------:R-:W-:-:S03]  /*4250*/  LEA R52, R51, R2, 0x1 ;  /* 0x0000000233347211 */ /* 0x000fc600078e08ff */
[----:B------:R-:W1:Y:S04]  /*4260*/  LDS.128 R48, [R49+0xe400] ;  /* 0x00e4000031307984 */ /* 0x000e680000000c00 */
[----:B------:R-:W2:Y:S01]  /*4270*/  LDS.128 R52, [R52+0xe400] ;  /* 0x00e4000034347984 */ /* 0x000ea20000000c00 */
[----:B------:R-:W-:Y:S05]  /*4280*/  @P4 BRA `(.L_x_14024) ;  /* 0x00000004004c4947 */ /* 0x000fea0003800000 */
[--C-:B------:R-:W-:Y:S01]  /*4290*/  SHF.R.U64 R12, R12, 0x10, R13.reuse ;  /* 0x000000100c0c7819 */ /* 0x100fe2000000120d */
[----:B------:R-:W-:Y:S01]  /*42a0*/  HADD2.F32 R111, -RZ, R111.H0_H0 ;  /* 0x2000006fff6f7230 */ /* 0x000fe20000004100 */
[----:B------:R-:W-:Y:S01]  /*42b0*/  SHF.R.U32.HI R104, RZ, 0x10, R13 ;  /* 0x00000010ff687819 */ /* 0x000fe2000001160d */
[--C-:B--2---:R-:W-:Y:S01]  /*42c0*/  HADD2.F32 R109, -RZ, R53.reuse.H0_H0 ;  /* 0x20000035ff6d7230 */ /* 0x104fe20000004100 */
[--C-:B------:R-:W-:Y:S01]  /*42d0*/  SHF.R.U64 R13, R36, 0x10, R37.reuse ;  /* 0x00000010240d7819 */ /* 0x100fe20000001225 */
[----:B------:R-:W-:Y:S01]  /*42e0*/  HADD2.F32 R53, -RZ, R53.H1_H1 ;  /* 0x30000035ff357230 */ /* 0x000fe20000004100 */
[----:B------:R-:W-:Y:S01]  /*42f0*/  SHF.R.U32.HI R37, RZ, 0x10, R37 ;  /* 0x00000010ff257819 */ /* 0x000fe20000011625 */
[----:B------:R-:W-:Y:S01]  /*4300*/  HADD2.F32 R110, -RZ, R110.H0_H0 ;  /* 0x2000006eff6e7230 */ /* 0x000fe20000004100 */
[--C-:B------:R-:W-:Y:S01]  /*4310*/  SHF.R.U64 R14, R14, 0x10, R15.reuse ;  /* 0x000000100e0e7819 */ /* 0x100fe2000000120f */
[----:B------:R-:W-:Y:S01]  /*4320*/  HADD2.F32 R104, -RZ, R104.H0_H0 ;  /* 0x20000068ff687230 */ /* 0x000fe20000004100 */
[----:B------:R-:W-:Y:S01]  /*4330*/  SHF.R.U32.HI R36, RZ, 0x10, R15 ;  /* 0x00000010ff247819 */ /* 0x000fe2000001160f */
[----:B------:R-:W-:Y:S01]  /*4340*/  HADD2.F32 R112, -RZ, R37.H0_H0 ;  /* 0x20000025ff707230 */ /* 0x000fe20000004100 */
[--C-:B------:R-:W-:Y:S01]  /*4350*/  SHF.R.U64 R15, R38, 0x10, R39.reuse ;  /* 0x00000010260f7819 */ /* 0x100fe20000001227 */
[--C-:B-1----:R-:W-:Y:S01]  /*4360*/  HADD2.F32 R38, -RZ, R49.reuse.H0_H0 ;  /* 0x20000031ff267230 */ /* 0x102fe20000004100 */
[----:B------:R-:W-:Y:S01]  /*4370*/  SHF.R.U32.HI R106, RZ, 0x10, R39 ;  /* 0x00000010ff6a7819 */ /* 0x000fe20000011627 */
[----:B------:R-:W-:-:S02]  /*4380*/  HADD2.F32 R39, -RZ, R49.H1_H1 ;  /* 0x30000031ff277230 */ /* 0x000fc40000004100 */
[-C--:B------:R-:W-:Y:S01]  /*4390*/  FMUL.FTZ R37, R109, R111.reuse ;  /* 0x0000006f6d257220 */ /* 0x080fe20000410000 */
[-C--:B------:R-:W-:Y:S01]  /*43a0*/  FMUL.FTZ R116, R53, R112.reuse ;  /* 0x0000007035747220 */ /* 0x080fe20000410000 */
[C---:B------:R-:W-:Y:S01]  /*43b0*/  FMUL.FTZ R114, R38.reuse, R111 ;  /* 0x0000006f26727220 */ /* 0x040fe20000410000 */
        /* <DEDUP_REMOVED lines=9> */
[--C-:B------:R-:W-:Y:S01]  /*4450*/  HADD2.F32 R53, -RZ, R55.reuse.H0_H0 ;  /* 0x20000037ff357230 */ /* 0x100fe20000004100 */
[----:B------:R-:W-:Y:S01]  /*4460*/  F2FP.F16.F32.PACK_AB R37, R104, R37 ;  /* 0x000000256825723e */ /* 0x000fe200000000ff */
[----:B------:R-:W-:Y:S02]  /*4470*/  HADD2.F32 R112, -RZ, R106.H0_H0 ;  /* 0x2000006aff707230 */ /* 0x000fe40000004100 */
[----:B------:R-:W-:Y:S02]  /*4480*/  HADD2.F32 R106, -RZ, R36.H0_H0 ;  /* 0x20000024ff6a7230 */ /* 0x000fe40000004100 */
[-C--:B------:R-:W-:Y:S01]  /*4490*/  FMUL.FTZ R36, R53, R108.reuse ;  /* 0x0000006c35247220 */ /* 0x080fe20000410000 */
[----:B------:R-:W-:Y:S02]  /*44a0*/  HADD2.F32 R55, -RZ, R55.H1_H1 ;  /* 0x30000037ff377230 */ /* 0x000fe40000004100 */
[----:B------:R-:W-:Y:S01]  /*44b0*/  FMUL.FTZ R108, R49, R108 ;  /* 0x0000006c316c7220 */ /* 0x000fe20000410000 */
[----:B------:R-:W-:-:S02]  /*44c0*/  HADD2.F32 R51, -RZ, R51.H1_H1 ;  /* 0x30000033ff337230 */ /* 0x000fc40000004100 */
[----:B------:R-:W-:Y:S01]  /*44d0*/  FFMA.FTZ R36, R49, R110, -R36 ;  /* 0x0000006e31247223 */ /* 0x000fe20000010824 */
[----:B------:R-:W-:Y:S01]  /*44e0*/  FMUL.FTZ R114, R55, R112 ;  /* 0x0000007037727220 */ /* 0x000fe20000410000 */
[----:B------:R-:W-:Y:S01]  /*44f0*/  FFMA.FTZ R49, R53, R110, R108 ;  /* 0x0000006e35317223 */ /* 0x000fe2000001006c */
[C---:B------:R-:W-:Y:S01]  /*4500*/  FMUL.FTZ R112, R51.reuse, R112 ;  /* 0x0000007033707220 */ /* 0x040fe20000410000 */
[--C-:B------:R-:W-:Y:S02]  /*4510*/  HADD2.F32 R108, -RZ, R107.reuse.H1_H1 ;  /* 0x3000006bff6c7230 */ /* 0x100fe40000004100 */
[-C--:B------:R-:W-:Y:S01]  /*4520*/  FFMA.FTZ R51, R51, R106.reuse, -R114 ;  /* 0x0000006a33337223 */ /* 0x080fe20000010872 */
[----:B------:R-:W-:Y:S02]  /*4530*/  HADD2.F32 R110, -RZ, R107.H0_H0 ;  /* 0x2000006bff6e7230 */ /* 0x000fe40000004100 */
[----:B------:R-:W-:Y:S01]  /*4540*/  FFMA.FTZ R106, R55, R106, R112 ;  /* 0x0000006a376a7223 */ /* 0x000fe20000010070 */
[----:B------:R-:W-:-:S02]  /*4550*/  HADD2.F32 R107, -RZ, R13.H0_H0 ;  /* 0x2000000dff6b7230 */ /* 0x000fc40000004100 */
[----:B------:R-:W-:Y:S01]  /*4560*/  HADD2.F32 R53, -RZ, R52.H0_H0 ;  /* 0x20000034ff357230 */ /* 0x000fe20000004100 */
[----:B------:R-:W-:Y:S01]  /*4570*/  F2FP.F16.F32.PACK_AB R51, R51, R36 ;  /* 0x000000243333723e */ /* 0x000fe200000000ff */
[----:B------:R-:W-:Y:S02]  /*4580*/  HADD2.F32 R13, -RZ, R48.H0_H0 ;  /* 0x20000030ff0d7230 */ /* 0x000fe40000004100 */
[----:B------:R-:W-:Y:S02]  /*4590*/  HADD2.F32 R52, -RZ, R52.H1_H1 ;  /* 0x30000034ff347230 */ /* 0x000fe40000004100 */
        /* <DEDUP_REMOVED lines=11> */
[----:B------:R-:W-:Y:S01]  /*4650*/  HADD2.F32 R52, -RZ, R54.H0_H0 ;  /* 0x20000036ff347230 */ /* 0x000fe20000004100 */
[----:B------:R-:W-:Y:S01]  /*4660*/  F2FP.F16.F32.PACK_AB R53, R53, R12 ;  /* 0x0000000c3535723e */ /* 0x000fe200000000ff */
[--C-:B------:R-:W-:Y:S02]  /*4670*/  HADD2.F32 R107, -RZ, R105.reuse.H1_H1 ;  /* 0x30000069ff6b7230 */ /* 0x100fe40000004100 */
[----:B------:R-:W-:Y:S02]  /*4680*/  HADD2.F32 R15, -RZ, R50.H0_H0 ;  /* 0x20000032ff0f7230 */ /* 0x000fe40000004100 */
[----:B------:R-:W-:Y:S02]  /*4690*/  HADD2.F32 R54, -RZ, R54.H1_H1 ;  /* 0x30000036ff367230 */ /* 0x000fe40000004100 */
[----:B------:R-:W-:Y:S02]  /*46a0*/  HADD2.F32 R50, -RZ, R50.H1_H1 ;  /* 0x30000032ff327230 */ /* 0x000fe40000004100 */
[----:B------:R-:W-:-:S02]  /*46b0*/  HADD2.F32 R55, -RZ, R105.H0_H0 ;  /* 0x20000069ff377230 */ /* 0x000fc40000004100 */
[----:B------:R-:W-:Y:S01]  /*46c0*/  FMUL.FTZ R111, R54, R109 ;  /* 0x0000006d366f7220 */ /* 0x000fe20000410000 */
        /* <DEDUP_REMOVED lines=14> */
[----:B------:R-:W-:-:S07]  /*47b0*/  F2FP.F16.F32.PACK_AB R54, R54, R107 ;  /* 0x0000006b3636723e */ /* 0x000fce00000000ff */
.L_x_14024:
[----:B------:R-:W-:Y:S05]  /*47c0*/  BSYNC B2 ;  /* 0x0000000000027941 */ /* 0x000fea0003800000 */
.L_x_14023:
[----:B------:R-:W-:Y:S02]  /*47d0*/  ISETP.GE.AND P5, PT, R98, R95, PT ;  /* 0x0000005f6200720c */ /* 0x000fe40003fa6270 */
[----:B------:R-:W-:-:S11]  /*47e0*/  P2R R13, PR, RZ, 0x1 ;  /* 0x00000001ff0d7803 */ /* 0x000fd60000000000 */
[--C-:B------:R-:W-:Y:S02]  /*47f0*/  @!P5 SHF.R.S32.HI R12, RZ, 0x1f, R98.reuse ;  /* 0x0000001fff0cd819 */ /* 0x100fe40000011462 */
[----:B------:R-:W-:-:S04]  /*4800*/  @!P5 IADD3 R88, P0, P6, R8, R88, R98 ;  /* 0x000000580858d210 */ /* 0x000fc80007e1e062 */
[----:B------:R-:W-:Y:S02]  /*4810*/  @!P5 IADD3.X R99, R78, R99, R12, P0, P6 ;  /* 0x000000634e63d210 */ /* 0x000fe400007ec40c */
[CC--:B------:R-:W-:Y:S02]  /*4820*/  LEA R12, P6, R94.reuse, R80.reuse, 0x1 ;  /* 0x000000505e0c7211 */ /* 0x0c0fe400078c08ff */
[----:B------:R-:W-:Y:S02]  /*4830*/  ISETP.NE.AND P0, PT, R13, RZ, PT ;  /* 0x000000ff0d00720c */ /* 0x000fe40003f05270 */
[----:B------:R-:W-:Y:S02]  /*4840*/  LEA.HI.X R13, R94, R81, R96, 0x1, P6 ;  /* 0x000000515e0d7211 */ /* 0x000fe400030f0c60 */
[----:B------:R-:W-:-:S03]  /*4850*/  @!P5 LEA R14, P6, R88, R80, 0x1 ;  /* 0x00000050580ed211 */ /* 0x000fc600078c08ff */
[----:B-1----:R1:W-:Y:S01]  /*4860*/  STG.E.128 desc[UR38][R12.64], R48 ;  /* 0x000000300c007986 */ /* 0x0023e2000c101d26 */
[----:B------:R-:W-:-:S05]  /*4870*/  @!P5 LEA.HI.X R15, R88, R81, R99, 0x1, P6 ;  /* 0x00000051580fd211 */ /* 0x000fca00030f0c63 */
[----:B--2---:R1:W-:Y:S04]  /*4880*/  @!P5 STG.E.128 desc[UR38][R14.64], R52 ;  /* 0x000000340e00d986 */ /* 0x0043e8000c101d26 */
.L_x_14022:
[----:B------:R-:W-:Y:S05]  /*4890*/  BSYNC B1 ;  /* 0x0000000000017941 */ /* 0x000fea0003800000 */
.L_x_14021:
        /* <DEDUP_REMOVED lines=13> */
[----:B------:R-:W-:Y:S01]  /*4970*/  IMAD.SHL.U32 R15, R15, 0x40, RZ ;  /* 0x000000400f0f7824 */ /* 0x000fe200078e00ff */
[----:B------:R-:W-:Y:S01]  /*4980*/  LEA R48, P5, R12, R80, 0x1 ;  /* 0x000000500c307211 */ /* 0x000fe200078a08ff */
[----:B------:R-:W-:Y:S01]  /*4990*/  IMAD.SHL.U32 R36, R36, 0x40, RZ ;  /* 0x0000004024247824 */ /* 0x000fe200078e00ff */
[----:B------:R-:W-:Y:S02]  /*49a0*/  BSSY B1, `(.L_x_14025) ;  /* 0x000006a000017945 */ /* 0x000fe40003800000 */
[----:B------:R-:W-:Y:S01]  /*49b0*/  LEA.HI.X R49, R12, R81, R13, 0x1, P5 ;  /* 0x000000510c317211 */ /* 0x000fe200028f0c0d */
[----:B------:R-:W-:Y:S01]  /*49c0*/  IMAD R13, R22, 0x2000, R3 ;  /* 0x00002000160d7824 */ /* 0x000fe200078e0203 */
[----:B------:R-:W-:-:S02]  /*49d0*/  SHF.R.S32.HI R12, RZ, 0x1f, R97 ;  /* 0x0000001fff0c7819 */ /* 0x000fc40000011461 */
[----:B------:R-:W-:Y:S01]  /*49e0*/  LOP3.LUT R15, R15, 0x1c0, RZ, 0xc0, !PT ;  /* 0x000001c00f0f7812 */ /* 0x000fe200078ec0ff */
[----:B------:R-:W-:Y:S01]  /*49f0*/  IMAD R13, R13, 0x2, R2 ;  /* 0x000000020d0d7824 */ /* 0x000fe200078e0202 */
[----:B------:R-:W-:Y:S02]  /*4a00*/  LEA.HI R97, R12, R97, RZ, 0x4 ;  /* 0x000000610c617211 */ /* 0x000fe400078f20ff */
[----:B------:R-:W-:Y:S02]  /*4a10*/  LOP3.LUT R36, R36, 0x1c0, RZ, 0xc0, !PT ;  /* 0x000001c024247812 */ /* 0x000fe400078ec0ff */
[----:B------:R-:W-:Y:S02]  /*4a20*/  LEA.HI.SX32 R53, R97, R6, 0x1c ;  /* 0x0000000661357211 */ /* 0x000fe400078fe2ff */
[----:B------:R-:W-:-:S03]  /*4a30*/  SHF.R.U32.HI R15, RZ, 0x3, R15 ;  /* 0x00000003ff0f7819 */ /* 0x000fc6000001160f */
[----:B------:R-:W-:-:S05]  /*4a40*/  IMAD.SHL.U32 R53, R53, 0x8, RZ ;  /* 0x0000000835357824 */ /* 0x000fca00078e00ff */
[----:B------:R-:W-:-:S04]  /*4a50*/  LOP3.LUT R12, R36, 0x38, R53, 0xf8, !PT ;  /* 0x00000038240c7812 */ /* 0x000fc800078ef835 */
[----:B------:R-:W-:-:S05]  /*4a60*/  LOP3.LUT R12, R12, R15, RZ, 0x3c, !PT ;  /* 0x0000000f0c0c7212 */ /* 0x000fca00078e3cff */
[----:B--2---:R-:W-:-:S05]  /*4a70*/  IMAD.IADD R15, R14, 0x1, R12 ;  /* 0x000000010e0f7824 */ /* 0x004fca00078e020c */
        /* <DEDUP_REMOVED lines=11> */
[----:B------:R-:W-:Y:S01]  /*4b30*/  SHF.R.U64 R44, R44, 0x10, R45 ;  /* 0x000000102c2c7819 */ /* 0x000fe2000000122d */
[----:B------:R-:W-:Y:S01]  /*4b40*/  IMAD.MOV.U32 R45, RZ, RZ, R39 ;  /* 0x000000ffff2d7224 */ /* 0x000fe200078e0027 */
[----:B------:R-:W-:Y:S01]  /*4b50*/  SHF.R.U32.HI R87, RZ, 0x10, R43 ;  /* 0x00000010ff577819 */ /* 0x000fe2000001162b */
[----:B------:R-:W-:Y:S01]  /*4b60*/  IMAD.MOV.U32 R43, RZ, RZ, R36 ;  /* 0x000000ffff2b7224 */ /* 0x000fe200078e0024 */
[----:B------:R-:W-:Y:S01]  /*4b70*/  SHF.R.U32.HI R54, RZ, 0x10, R41 ;  /* 0x00000010ff367819 */ /* 0x000fe20000011629 */
[--C-:B------:R-:W-:Y:S01]  /*4b80*/  HADD2.F32 R36, -RZ, R12.reuse.H0_H0 ;  /* 0x2000000cff247230 */ /* 0x100fe20000004100 */
[--C-:B------:R-:W-:Y:S01]  /*4b90*/  SHF.R.U64 R41, R46, 0x10, R47.reuse ;  /* 0x000000102e297819 */ /* 0x100fe2000000122f */
[----:B------:R-:W-:Y:S01]  /*4ba0*/  HADD2.F32 R39, -RZ, R12.H1_H1 ;  /* 0x3000000cff277230 */ /* 0x000fe20000004100 */
[----:B------:R-:W-:Y:S01]  /*4bb0*/  SHF.R.U32.HI R86, RZ, 0x10, R47 ;  /* 0x00000010ff567819 */ /* 0x000fe2000001162f */
[----:B------:R-:W-:-:S02]  /*4bc0*/  IMAD.MOV.U32 R37, RZ, RZ, R15 ;  /* 0x000000ffff257224 */ /* 0x000fc400078e000f */
[--C-:B------:R-:W-:Y:S02]  /*4bd0*/  HADD2.F32 R12, -RZ, R13.reuse.H0_H0 ;  /* 0x2000000dff0c7230 */ /* 0x100fe40000004100 */
[----:B------:R-:W-:Y:S02]  /*4be0*/  HADD2.F32 R52, -RZ, R52.H0_H0 ;  /* 0x20000034ff347230 */ /* 0x000fe40000004100 */
[----:B------:R-:W-:Y:S02]  /*4bf0*/  HADD2.F32 R15, -RZ, R13.H1_H1 ;  /* 0x3000000dff0f7230 */ /* 0x000fe40000004100 */
[-C--:B------:R-:W-:Y:S01]  /*4c00*/  FMUL.FTZ R13, R36, R55.reuse ;  /* 0x00000037240d7220 */ /* 0x080fe20000410000 */
[----:B------:R-:W-:Y:S02]  /*4c10*/  HADD2.F32 R47, -RZ, R102.H1_H1 ;  /* 0x30000066ff2f7230 */ /* 0x000fe40000004100 */
[----:B------:R-:W-:Y:S01]  /*4c20*/  FMUL.FTZ R55, R12, R55 ;  /* 0x000000370c377220 */ /* 0x000fe20000410000 */
[----:B------:R-:W-:-:S02]  /*4c30*/  HADD2.F32 R46, -RZ, R54.H0_H0 ;  /* 0x20000036ff2e7230 */ /* 0x000fc40000004100 */
[-C--:B------:R-:W-:Y:S01]  /*4c40*/  FMUL.FTZ R54, R39, R52.reuse ;  /* 0x0000003427367220 */ /* 0x080fe20000410000 */
[C---:B------:R-:W-:Y:S01]  /*4c50*/  FMUL.FTZ R52, R15.reuse, R52 ;  /* 0x000000340f347220 */ /* 0x040fe20000410000 */
[-C--:B------:R-:W-:Y:S01]  /*4c60*/  FFMA.FTZ R12, R12, R47.reuse, -R13 ;  /* 0x0000002f0c0c7223 */ /* 0x080fe2000001080d */
[----:B------:R-:W-:Y:S01]  /*4c70*/  FFMA.FTZ R13, R36, R47, R55 ;  /* 0x0000002f240d7223 */ /* 0x000fe20000010037 */
[-C--:B------:R-:W-:Y:S01]  /*4c80*/  FFMA.FTZ R15, R15, R46.reuse, -R54 ;  /* 0x0000002e0f0f7223 */ /* 0x080fe20000010836 */
[----:B------:R-:W-:Y:S01]  /*4c90*/  FFMA.FTZ R36, R39, R46, R52 ;  /* 0x0000002e27247223 */ /* 0x000fe20000010034 */
[----:B------:R-:W-:Y:S02]  /*4ca0*/  HADD2.F32 R103, -RZ, R103.H0_H0 ;  /* 0x20000067ff677230 */ /* 0x000fe40000004100 */
[--C-:B------:R-:W-:Y:S01]  /*4cb0*/  HADD2.F32 R46, -RZ, R45.reuse.H0_H0 ;  /* 0x2000002dff2e7230 */ /* 0x100fe20000004100 */
[----:B------:R-:W-:Y:S01]  /*4cc0*/  F2FP.F16.F32.PACK_AB R15, R15, R12 ;  /* 0x0000000c0f0f723e */ /* 0x000fe200000000ff */
[----:B------:R-:W-:-:S02]  /*4cd0*/  HADD2.F32 R47, -RZ, R45.H1_H1 ;  /* 0x3000002dff2f7230 */ /* 0x000fc40000004100 */
[----:B------:R-:W-:Y:S02]  /*4ce0*/  HADD2.F32 R86, -RZ, R86.H0_H0 ;  /* 0x20000056ff567230 */ /* 0x000fe40000004100 */
[-C--:B------:R-:W-:Y:S01]  /*4cf0*/  FMUL.FTZ R88, R46, R103.reuse ;  /* 0x000000672e587220 */ /* 0x080fe20000410000 */
[--C-:B------:R-:W-:Y:S02]  /*4d00*/  HADD2.F32 R39, -RZ, R37.reuse.H0_H0 ;  /* 0x20000025ff277230 */ /* 0x100fe40000004100 */
[----:B------:R-:W-:Y:S02]  /*4d10*/  HADD2.F32 R45, -RZ, R37.H1_H1 ;  /* 0x30000025ff2d7230 */ /* 0x000fe40000004100 */
[----:B------:R-:W-:Y:S01]  /*4d20*/  FMUL.FTZ R94, R47, R86 ;  /* 0x000000562f5e7220 */ /* 0x000fe20000410000 */
[----:B------:R-:W-:Y:S02]  /*4d30*/  HADD2.F32 R52, -RZ, R100.H1_H1 ;  /* 0x30000064ff347230 */ /* 0x000fe40000004100 */
[----:B------:R-:W-:Y:S01]  /*4d40*/  FMUL.FTZ R103, R39, R103 ;  /* 0x0000006727677220 */ /* 0x000fe20000410000 */
[----:B------:R-:W-:-:S02]  /*4d50*/  HADD2.F32 R54, -RZ, R87.H0_H0 ;  /* 0x20000057ff367230 */ /* 0x000fc40000004100 */
        /* <DEDUP_REMOVED lines=9> */
[--C-:B------:R-:W-:Y:S01]  /*4df0*/  HADD2.F32 R45, -RZ, R43.reuse.H0_H0 ;  /* 0x2000002bff2d7230 */ /* 0x100fe20000004100 */
[----:B------:R-:W-:Y:S01]  /*4e00*/  F2FP.F16.F32.PACK_AB R37, R36, R13 ;  /* 0x0000000d2425723e */ /* 0x000fe200000000ff */
[----:B------:R-:W-:Y:S01]  /*4e10*/  HADD2.F32 R44, -RZ, R42.H0_H0 ;  /* 0x2000002aff2c7230 */ /* 0x000fe20000004100 */
[----:B------:R-:W-:Y:S01]  /*4e20*/  F2FP.F16.F32.PACK_AB R39, R86, R39 ;  /* 0x000000275627723e */ /* 0x000fe200000000ff */
[----:B------:R-:W-:-:S02]  /*4e30*/  HADD2.F32 R43, -RZ, R43.H1_H1 ;  /* 0x3000002bff2b7230 */ /* 0x000fc40000004100 */
[-C--:B------:R-:W-:Y:S01]  /*4e40*/  FMUL.FTZ R55, R45, R46.reuse ;  /* 0x0000002e2d377220 */ /* 0x080fe20000410000 */
[----:B------:R-:W-:Y:S02]  /*4e50*/  HADD2.F32 R42, -RZ, R42.H1_H1 ;  /* 0x3000002aff2a7230 */ /* 0x000fe40000004100 */
        /* <DEDUP_REMOVED lines=9> */
[----:B------:R-:W-:Y:S02]  /*4ef0*/  HADD2.F32 R42, -RZ, R38.H0_H0 ;  /* 0x20000026ff2a7230 */ /* 0x000fe40000004100 */
        /* <DEDUP_REMOVED lines=8> */
[----:B------:R-:W-:Y:S02]  /*4f80*/  HADD2.F32 R102, -RZ, R102.H0_H0 ;  /* 0x20000066ff667230 */ /* 0x000fe40000004100 */
[----:B------:R-:W-:Y:S01]  /*4f90*/  FMUL.FTZ R87, R38, R45 ;  /* 0x0000002d26577220 */ /* 0x000fe20000410000 */
[C---:B------:R-:W-:Y:S01]  /*4fa0*/  FMUL.FTZ R101, R41.reuse, R101 ;  /* 0x0000006529657220 */ /* 0x040fe20000410000 */
[----:B------:R-:W-:Y:S01]  /*4fb0*/  FMUL.FTZ R45, R14, R45 ;  /* 0x0000002d0e2d7220 */ /* 0x000fe20000410000 */
[----:B------:R-:W-:Y:S02]  /*4fc0*/  IMAD.MOV.U32 R13, RZ, RZ, R15 ;  /* 0x000000ffff0d7224 */ /* 0x000fe400078e000f */
[-C--:B------:R-:W-:Y:S01]  /*4fd0*/  FFMA.FTZ R40, R41, R102.reuse, -R40 ;  /* 0x0000006629287223 */ /* 0x080fe20000010828 */
[----:B------:R-:W-:Y:S01]  /*4fe0*/  FFMA.FTZ R101, R42, R102, R101 ;  /* 0x000000662a657223 */ /* 0x000fe20000010065 */
[-C--:B------:R-:W-:Y:S01]  /*4ff0*/  FFMA.FTZ R87, R14, R43.reuse, -R87 ;  /* 0x0000002b0e577223 */ /* 0x080fe20000010857 */
[----:B------:R-:W-:Y:S01]  /*5000*/  FFMA.FTZ R38, R38, R43, R45 ;  /* 0x0000002b26267223 */ /* 0x000fe2000001002d */
[----:B------:R-:W-:-:S03]  /*5010*/  IMAD.MOV.U32 R15, RZ, RZ, R94 ;  /* 0x000000ffff0f7224 */ /* 0x000fc600078e005e */
[----:B------:R-:W-:Y:S02]  /*5020*/  F2FP.F16.F32.PACK_AB R14, R87, R40 ;  /* 0x00000028570e723e */ /* 0x000fe400000000ff */
[----:B------:R-:W-:-:S07]  /*5030*/  F2FP.F16.F32.PACK_AB R38, R38, R101 ;  /* 0x000000652626723e */ /* 0x000fce00000000ff */
.L_x_14026:
[----:B------:R-:W-:Y:S05]  /*5040*/  BSYNC B1 ;  /* 0x0000000000017941 */ /* 0x000fea0003800000 */
.L_x_14025:
        /* <DEDUP_REMOVED lines=10> */
.L_x_13992:
[----:B------:R-:W-:-:S06]  /*50f0*/  UISETP.NE.AND UP0, UPT, UR37, 0x3, UPT ;  /* 0x000000032500788c */ /* 0x000fcc000bf05270 */
[----:B------:R-:W-:-:S13]  /*5100*/  PLOP3.LUT P3, PT, PT, PT, UP0, 0x80, 0x0 ;  /* 0x000000000000781c */ /* 0x000fda0003f6f008 */
[----:B------:R-:W-:Y:S05]  /*5110*/  @!P3 BRA `(.L_x_14027) ;  /* 0x000000000004b947 */ /* 0x000fea0003800000 */
[----:B------:R-:W-:Y:S01]  /*5120*/  BPT.TRAP 0x1 ;  /* 0x000000040000795c */ /* 0x000fe20000300000 */
.L_x_14027:
[----:B------:R-:W2:Y:S01]  /*5130*/  LDL R12, [R1+0x10] ;  /* 0x00001000010c7983 */ /* 0x000ea20000100800 */
[----:B------:R-:W-:Y:S01]  /*5140*/  IMAD R79, R22, 0x8, R2 ;  /* 0x00000008164f7824 */ /* 0x000fe200078e0202 */
[----:B------:R-:W-:Y:S01]  /*5150*/  BSSY B1, `(.L_x_14028) ;  /* 0x0000006000017945 */ /* 0x000fe20003800000 */
[----:B------:R-:W-:-:S05]  /*5160*/  IMAD R90, R26, -0x80, R29 ;  /* 0xffffff801a5a7824 */ /* 0x000fca00078e021d */
[----:B------:R-:W-:Y:S02]  /*5170*/  VIMNMX R90, R90, 0x80, PT ;  /* 0x000000805a5a7848 */ /* 0x000fe40003fe0100 */
[----:B--2---:R-:W-:-:S04]  /*5180*/  SHF.L.U32 R91, R12, 0x1f, RZ ;  /* 0x0000001f0c5b7819 */ /* 0x004fc800000006ff */
[----:B------:R-:W1:Y:S02]  /*5190*/  SYNCS.PHASECHK.TRANS64.TRYWAIT P4, [R79+URZ+0x16890], R91 ;  /* 0x0168905b4f0075a7 */ /* 0x000e64000808017f */
[----:B-1----:R-:W-:Y:S05]  /*51a0*/  @!P4 BRA `(.L_x_14029) ;  /* 0x000001a40040c947 */ /* 0x002fea0003800000 */
.L_x_14327:
[----:B------:R-:W-:Y:S05]  /*51b0*/  BSYNC B1 ;  /* 0x0000000000017941 */ /* 0x000fea0003800000 */
.L_x_14028:
[----:B------:R-:W-:Y:S01]  /*51c0*/  ISETP.GE.AND P4, PT, R17, R90, PT ;  /* 0x0000005a1100720c */ /* 0x000fe20003f86270 */
[----:B------:R-:W-:-:S12]  /*51d0*/  BSSY B1, `(.L_x_14030) ;  /* 0x0000006000017945 */ /* 0x000fd80003800000 */
[----:B------:R-:W-:Y:S05]  /*51e0*/  @P4 BRA `(.L_x_14031) ;  /* 0x0000000000104947 */ /* 0x000fea0003800000 */
[----:B------:R-:W2:Y:S04]  /*51f0*/  @!P1 LDS.128 R12, [R83+0xe000] ;  /* 0x00e00000530c9984 */ /* 0x000ea80000000c00 */
[----:B0-----:R-:W0:Y:S04]  /*5200*/  @!P2 LDS.128 R36, [R82+0xe000] ;  /* 0x00e000005224a984 */ /* 0x001e280000000c00 */
[----:B--2---:R2:W-:Y:S04]  /*5210*/  @!P1 STG.E.128 desc[UR38][R42.64], R12 ;  /* 0x0000000c2a009986 */ /* 0x0045e8000c101d26 */
[----:B0-----:R2:W-:Y:S02]  /*5220*/  @!P2 STG.E.128 desc[UR38][R42.64+0x40], R36 ;  /* 0x000040242a00a986 */ /* 0x0015e4000c101d26 */
.L_x_14031:
[----:B------:R-:W-:Y:S05]  /*5230*/  BSYNC B1 ;  /* 0x0000000000017941 */ /* 0x000fea0003800000 */
.L_x_14030:
[----:B--2---:R-:W-:-:S05]  /*5240*/  VIADD R12, R17, 0x60 ;  /* 0x00000060110c7836 */ /* 0x004fca0000000000 */
[----:B------:R-:W-:-:S13]  /*5250*/  ISETP.GE.AND P4, PT, R12, R90, PT ;  /* 0x0000005a0c00720c */ /* 0x000fda0003f86270 */
[----:B------:R-:W-:Y:S05]  /*5260*/  @P4 BRA `(.L_x_14009) ;  /* 0x0000000000104947 */ /* 0x000fea0003800000 */
[----:B------:R-:W2:Y:S04]  /*5270*/  @!P1 LDS.128 R12, [R83+0x11000] ;  /* 0x01100000530c9984 */ /* 0x000ea80000000c00 */
[----:B0-----:R-:W0:Y:S04]  /*5280*/  @!P2 LDS.128 R36, [R82+0x11000] ;  /* 0x011000005224a984 */ /* 0x001e280000000c00 */
[----:B--2---:R2:W-:Y:S04]  /*5290*/  @!P1 STG.E.128 desc[UR38][R40.64], R12 ;  /* 0x0000000c28009986 */ /* 0x0045e8000c101d26 */
[----:B0-----:R2:W-:Y:S02]  /*52a0*/  @!P2 STG.E.128 desc[UR38][R40.64+0x40], R36 ;  /* 0x000040242800a986 */ /* 0x0015e4000c101d26 */
.L_x_14009:
[----:B------:R-:W-:Y:S05]  /*52b0*/  BSYNC B0 ;  /* 0x0000000000007941 */ /* 0x000fea0003800000 */
.L_x_13991:
        /* <DEDUP_REMOVED lines=17> */
.L_x_14033:
[----:B------:R-:W-:Y:S05]  /*53d0*/  BSYNC B0 ;  /* 0x0000000000007941 */ /* 0x000fea0003800000 */
.L_x_14032:
[----:B------:R-:W2:Y:S01]  /*53e0*/  SYNCS.PHASECHK.TRANS64.TRYWAIT P3, [R79+URZ+0x168b0], R91 ;  /* 0x0168b05b4f0075a7 */ /* 0x000ea2000806017f */
[----:B------:R-:W-:Y:S01]  /*53f0*/  ULDC UR40, c[0x0][0x2f4] ;  /* 0x0000bd0000287ab9 */ /* 0x000fe20000000800 */
[----:B------:R-:W-:Y:S01]  /*5400*/  ULDC.64 UR44, c[0x0][0x328] ;  /* 0x0000ca00002c7ab9 */ /* 0x000fe20000000a00 */
[----:B------:R-:W-:Y:S01]  /*5410*/  ULDC.64 UR42, c[0x0][0x318] ;  /* 0x0000c600002a7ab9 */ /* 0x000fe20000000a00 */
[----:B------:R-:W-:Y:S01]  /*5420*/  BSSY B0, `(.L_x_14034) ;  /* 0x0000003000007945 */ /* 0x000fe20003800000 */
[----:B------:R-:W-:-:S03]  /*5430*/  IMAD.WIDE R36, R26, 0x80, R10 ;  /* 0x000000801a247825 */ /* 0x000fc600078e020a */
[----:B--2---:R-:W-:Y:S05]  /*5440*/  @!P3 BRA `(.L_x_14035) ;  /* 0x000001a000acb947 */ /* 0x004fea0003800000 */
.L_x_14328:
[----:B------:R-:W-:Y:S05]  /*5450*/  BSYNC B0 ;  /* 0x0000000000007941 */ /* 0x000fea0003800000 */
.L_x_14034:
[----:B------:R-:W-:Y:S01]  /*5460*/  ISETP.GE.AND P3, PT, R17, R90, PT ;  /* 0x0000005a1100720c */ /* 0x000fe20003f66270 */
[----:B------:R-:W-:-:S12]  /*5470*/  BSSY B0, `(.L_x_14036) ;  /* 0x0000010000007945 */ /* 0x000fd80003800000 */
[----:B------:R-:W-:Y:S05]  /*5480*/  @P3 BRA `(.L_x_14037) ;  /* 0x0000000000383947 */ /* 0x000fea0003800000 */
[----:B-1----:R-:W-:Y:S01]  /*5490*/  MOV R12, R58 ;  /* 0x0000003a000c7202 */ /* 0x002fe20000000f00 */
[----:B------:R-:W-:Y:S02]  /*54a0*/  IMAD R15, R37, UR44, RZ ;  /* 0x0000002c250f7c24 */ /* 0x000fe4000f8e02ff */
[----:B------:R-:W-:Y:S02]  /*54b0*/  IMAD.MOV.U32 R13, RZ, RZ, R0 ;  /* 0x000000ffff0d7224 */ /* 0x000fe400078e0000 */
[C---:B------:R-:W-:Y:S02]  /*54c0*/  IMAD R15, R36.reuse, UR45, R15 ;  /* 0x0000002d240f7c24 */ /* 0x040fe4000f8e020f */
[----:B------:R-:W-:-:S04]  /*54d0*/  IMAD.WIDE.U32 R12, R36, UR44, R12 ;  /* 0x0000002c240c7c25 */ /* 0x000fc8000f8e000c */
[----:B------:R-:W-:Y:S01]  /*54e0*/  IMAD.IADD R13, R13, 0x1, R15 ;  /* 0x000000010d0d7824 */ /* 0x000fe200078e020f */
        /* <DEDUP_REMOVED lines=8> */
.L_x_14037:
[----:B------:R-:W-:Y:S05]  /*5570*/  BSYNC B0 ;  /* 0x0000000000007941 */ /* 0x000fea0003800000 */
.L_x_14036:
[----:B-1-3--:R-:W-:Y:S01]  /*5580*/  VIADD R12, R17, 0x60 ;  /* 0x00000060110c7836 */ /* 0x00afe20000000000 */
[----:B------:R-:W-:Y:S04]  /*5590*/  BSSY B0, `(.L_x_14038) ;  /* 0x0000013000007945 */ /* 0x000fe80003800000 */
[----:B------:R-:W-:-:S13]  /*55a0*/  ISETP.GE.AND P3, PT, R12, R90, PT ;  /* 0x0000005a0c00720c */ /* 0x000fda0003f66270 */
[----:B------:R-:W-:Y:S05]  /*55b0*/  @P3 BRA `(.L_x_14039) ;  /* 0x0000000000403947 */ /* 0x000fea0003800000 */
[----:B------:R-:W-:Y:S01]  /*55c0*/  IADD3 R15, P3, R36, 0x60, RZ ;  /* 0x00000060240f7810 */ /* 0x000fe20007f7e0ff */
[----:B------:R-:W-:Y:S02]  /*55d0*/  IMAD.MOV.U32 R12, RZ, RZ, R58 ;  /* 0x000000ffff0c7224 */ /* 0x000fe400078e003a */
[----:B------:R-:W-:Y:S02]  /*55e0*/  IMAD.MOV.U32 R13, RZ, RZ, R0 ;  /* 0x000000ffff0d7224 */ /* 0x000fe400078e0000 */
        /* <DEDUP_REMOVED lines=13> */
.L_x_14039:
[----:B------:R-:W-:Y:S05]  /*56c0*/  BSYNC B0 ;  /* 0x0000000000007941 */ /* 0x000fea0003800000 */
.L_x_14038:
[----:B-1----:R-:W3:Y:S04]  /*56d0*/  LDL R12, [R1] ;  /* 0x00000000010c7983 */ /* 0x002ee80000100800 */
[----:B------:R-:W4:Y:S01]  /*56e0*/  LDL.LU R13, [R1+0x10] ;  /* 0x00001000010d7983 */ /* 0x000f220000300800 */
        /* <DEDUP_REMOVED lines=15> */
[----:B----4-:R-:W-:-:S05]  /*57e0*/  LOP3.LUT R13, R13, R12, RZ, 0x3c, !PT ;  /* 0x0000000c0d0d7212 */ /* 0x010fca00078e3cff */
[----:B------:R0:W-:Y:S02]  /*57f0*/  STL [R1+0x10], R13 ;  /* 0x0000100d01007387 */ /* 0x0001e40000100800 */
[----:B------:R-:W-:Y:S05]  /*5800*/  @P5 BRA `(.L_x_14040) ;  /* 0xffffffcc002c5947 */ /* 0x000fea000383ffff */
[----:B0-----:R-:W0:Y:S01]  /*5810*/  S2R R13, SR_TID.X ;  /* 0x00000000000d7919 */ /* 0x001e220000002100 */
[----:B------:R-:W-:Y:S02]  /*5820*/  PLOP3.LUT P0, PT, PT, PT, PT, 0x8, 0x0 ;  /* 0x000000000000781c */ /* 0x000fe40003f0e170 */
[----:B0-----:R-:W-:-:S04]  /*5830*/  SHF.R.U32.HI R13, RZ, 0x7, R13 ;  /* 0x00000007ff0d7819 */ /* 0x001fc8000001160d */
[----:B------:R-:W-:-:S13]  /*5840*/  ISETP.NE.AND P5, PT, R13, 0x1, PT ;  /* 0x000000010d00780c */ /* 0x000fda0003fa5270 */
[----:B------:R-:W-:Y:S06]  /*5850*/  @!P5 BAR.ARV 0x9, 0x100 ;  /* 0x024400000000db1d */ /* 0x000fec0000002000 */
.L_x_13986:
        /* <DEDUP_REMOVED lines=15> */
.L_x_14041:
        /* <DEDUP_REMOVED lines=13> */
.L_x_14044:
[----:B------:R-:W-:-:S13]  /*5a20*/  ISETP.NE.AND P0, PT, R7, 0x1, PT ;  /* 0x000000010700780c */ /* 0x000fda0003f05270 */
[----:B------:R-:W1:Y:S02]  /*5a30*/  @P0 LDC.64 R4, c[0x0][0x9e8] ;  /* 0x00027a00ff040b82 */ /* 0x000e640000000a00 */
[----:B-1----:R-:W-:-:S05]  /*5a40*/  @P0 IMAD.HI.U32 R4, R3, R4, RZ ;  /* 0x0000000403040227 */ /* 0x002fca00078e00ff */
[----:B------:R-:W-:-:S07]  /*5a50*/  @P0 SHF.R.U32.HI R3, RZ, R5, R4 ;  /* 0x00000005ff030219 */ /* 0x000fce0000011604 */
.L_x_14045:
[----:B------:R-:W-:Y:S05]  /*5a60*/  BSYNC B0 ;  /* 0x0000000000007941 */ /* 0x000fea0003800000 */
.L_x_14043:
[----:B------:R-:W-:-:S05]  /*5a70*/  IMAD R3, R3, R7, R7 ;  /* 0x0000000703037224 */ /* 0x000fca00078e0207 */
[----:B------:R-:W-:-:S07]  /*5a80*/  VIMNMX R0, R0, R3, PT ;  /* 0x0000000300007248 */ /* 0x000fce0003fe0100 */
.L_x_14042:
        /* <DEDUP_REMOVED lines=24> */
.L_x_14048:
[----:B------:R-:W-:-:S13]  /*5c10*/  ISETP.NE.AND P0, PT, R7, 0x1, PT ;  /* 0x000000010700780c */ /* 0x000fda0003f05270 */
[----:B------:R-:W1:Y:S02]  /*5c20*/  @P0 LDC.64 R4, c[0x0][0x9e8] ;  /* 0x00027a00ff040b82 */ /* 0x000e640000000a00 */
[----:B-1----:R-:W-:-:S05]  /*5c30*/  @P0 IMAD.HI.U32 R4, R0, R4, RZ ;  /* 0x0000000400040227 */ /* 0x002fca00078e00ff */
[----:B------:R-:W-:-:S07]  /*5c40*/  @P0 SHF.R.U32.HI R0, RZ, R5, R4 ;  /* 0x00000005ff000219 */ /* 0x000fce0000011604 */
.L_x_14049:
[----:B------:R-:W-:Y:S05]  /*5c50*/  BSYNC B0 ;  /* 0x0000000000007941 */ /* 0x000fea0003800000 */
.L_x_14047:
[----:B------:R-:W-:-:S05]  /*5c60*/  IMAD R0, R0, R7, RZ ;  /* 0x0000000700007224 */ /* 0x000fca00078e02ff */
[----:B------:R-:W-:-:S07]  /*5c70*/  VIMNMX R3, R3, R0, !PT ;  /* 0x0000000003037248 */ /* 0x000fce0007fe0100 */
.L_x_14046:
[----:B------:R-:W-:Y:S01]  /*5c80*/  SHF.R.S32.HI R4, RZ, 0x1f, R3 ;  /* 0x0000001fff047819 */ /* 0x000fe20000011403 */
[----:B------:R-:W-:Y:S01]  /*5c90*/  IMAD.MOV.U32 R0, RZ, RZ, RZ ;  /* 0x000000ffff007224 */ /* 0x000fe200078e00ff */
[----:B------:R-:W-:Y:S01]  /*5ca0*/  PLOP3.LUT P0, PT, PT, PT, PT, 0x80, 0x0 ;  /* 0x000000000000781c */ /* 0x000fe20003f0f070 */
[----:B------:R-:W-:Y:S01]  /*5cb0*/  IMAD.MOV.U32 R31, RZ, RZ, RZ ;  /* 0x000000ffff1f7224 */ /* 0x000fe200078e00ff */
[----:B------:R-:W-:Y:S02]  /*5cc0*/  LEA.HI R4, R4, R3, RZ, 0x7 ;  /* 0x0000000304047211 */ /* 0x000fe400078f38ff */
[----:B0-----:R-:W-:Y:S01]  /*5cd0*/  CS2R R14, SRZ ;  /* 0x00000000000e7805 */ /* 0x001fe2000001ff00 */
[----:B------:R-:W-:Y:S01]  /*5ce0*/  IMAD.MOV.U32 R118, RZ, RZ, RZ ;  /* 0x000000ffff767224 */ /* 0x000fe200078e00ff */
[----:B------:R-:W-:Y:S02]  /*5cf0*/  CS2R R114, SRZ ;  /* 0x0000000000727805 */ /* 0x000fe4000001ff00 */
[----:B------:R-:W-:Y:S01]  /*5d00*/  SHF.R.S32.HI R4, RZ, 0x7, R4 ;  /* 0x00000007ff047819 */ /* 0x000fe20000011404 */
[----:B------:R-:W-:Y:S01]  /*5d10*/  IMAD.MOV.U32 R117, RZ, RZ, RZ ;  /* 0x000000ffff757224 */ /* 0x000fe200078e00ff */
[----:B------:R-:W-:-:S02]  /*5d20*/  CS2R R112, SRZ ;  /* 0x0000000000707805 */ /* 0x000fc4000001ff00 */
[----:B------:R-:W-:Y:S02]  /*5d30*/  CS2R R110, SRZ ;  /* 0x00000000006e7805 */ /* 0x000fe4000001ff00 */
[----:B------:R-:W-:Y:S02]  /*5d40*/  VIMNMX R5, RZ, R4, !PT ;  /* 0x00000004ff057248 */ /* 0x000fe40007fe0100 */
[----:B------:R-:W-:Y:S02]  /*5d50*/  CS2R R108, SRZ ;  /* 0x00000000006c7805 */ /* 0x000fe4000001ff00 */
[----:B------:R-:W-:Y:S02]  /*5d60*/  CS2R R106, SRZ ;  /* 0x00000000006a7805 */ /* 0x000fe4000001ff00 */
[----:B------:R-:W-:Y:S02]  /*5d70*/  CS2R R104, SRZ ;  /* 0x0000000000687805 */ /* 0x000fe4000001ff00 */
[----:B------:R-:W-:Y:S01]  /*5d80*/  ISETP.GT.AND P1, PT, R92, R5, PT ;  /* 0x000000055c00720c */ /* 0x000fe20003f24270 */
[----:B------:R0:W-:Y:S01]  /*5d90*/  STL [R1+0x44], R5 ;  /* 0x0000440501007387 */ /* 0x0001e20000100800 */
[----:B------:R-:W-:-:S02]  /*5da0*/  CS2R R102, SRZ ;  /* 0x0000000000667805 */ /* 0x000fc4000001ff00 */
        /* <DEDUP_REMOVED lines=8> */
[----:B0-----:R-:W-:Y:S06]  /*5e30*/  @!P1 BRA `(.L_x_14050) ;  /* 0x0000011000209947 */ /* 0x001fec0003800000 */
        /* <DEDUP_REMOVED lines=9> */
.L_x_14331:
[----:B------:R-:W1:Y:S01]  /*5ed0*/  LDL R3, [R1+0x20] ;  /* 0x0000200001037983 */ /* 0x000e620000100800 */
[----:B------:R-:W-:Y:S01]  /*5ee0*/  BSSY B6, `(.L_x_14052) ;  /* 0x000001b000067945 */ /* 0x000fe20003800000 */
[----:B-1----:R-:W-:-:S05]  /*5ef0*/  IMAD.HI R0, R3, 0x55555556, RZ ;  /* 0x5555555603007827 */ /* 0x002fca00078e02ff */
[----:B------:R-:W-:-:S05]  /*5f00*/  LEA.HI R0, R0, R0, RZ, 0x1 ;  /* 0x0000000000007211 */ /* 0x000fca00078f08ff */
[----:B------:R-:W-:Y:S01]  /*5f10*/  IMAD R0, R0, -0x3, R3 ;  /* 0xfffffffd00007824 */ /* 0x000fe200078e0203 */
[----:B------:R-:W-:-:S04]  /*5f20*/  IADD3 R3, R2, 0x8400, RZ ;  /* 0x0000840002037810 */ /* 0x000fc80007ffe0ff */
[----:B------:R-:W-:Y:S01]  /*5f30*/  LOP3.LUT P0, RZ, R3, 0x3ff, RZ, 0xc0, !PT ;  /* 0x000003ff03ff7812 */ /* 0x000fe2000780c0ff */
[----:B------:R-:W-:-:S03]  /*5f40*/  IMAD R0, R0, 0x2000, R3 ;  /* 0x0000200000007824 */ /* 0x000fc600078e0203 */
[----:B------:R-:W-:Y:S02]  /*5f50*/  P2R R25, PR, RZ, 0x1 ;  /* 0x00000001ff197803 */ /* 0x000fe40000000000 */
[----:B------:R-:W-:-:S04]  /*5f60*/  SHF.R.U32.HI R0, RZ, 0x4, R0 ;  /* 0x00000004ff007819 */ /* 0x000fc80000011600 */
[----:B------:R-:W-:-:S03]  /*5f70*/  LOP3.LUT R30, R0, 0x3fff, RZ, 0xc0, !PT ;  /* 0x00003fff001e7812 */ /* 0x000fc600078ec0ff */
        /* <DEDUP_REMOVED lines=17> */
.L_x_14053:
[----:B------:R-:W-:Y:S05]  /*6090*/  BSYNC B6 ;  /* 0x0000000000067941 */ /* 0x000fea0003800000 */
.L_x_14052:
        /* <DEDUP_REMOVED lines=13> */
.L_x_14057:
[----:B--2---:R2:W3:Y:S02]  /*6170*/  SYNCS.PHASECHK.TRANS64.TRYWAIT P0, [R2+URZ+0x16800], R3 ;  /* 0x01680003020075a7 */ /* 0x0044e4000800017f */
[----:B---3--:R-:W-:Y:S05]  /*6180*/  @!P0 NANOSLEEP.SYNCS 0x989680 ;  /* 0x009896800000895d */ /* 0x008fea0003900000 */
[----:B------:R-:W3:Y:S02]  /*6190*/  @!P0 SYNCS.PHASECHK.TRANS64 P0, [R2+URZ+0x16800], R3 ;  /* 0x01680003020085a7 */ /* 0x000ee4000800007f */
[----:B---3--:R-:W-:Y:S05]  /*61a0*/  @!P0 BRA `(.L_x_14057) ;  /* 0xfffffffc00f08947 */ /* 0x008fea000383ffff */
.L_x_14056:
[----:B------:R-:W-:Y:S05]  /*61b0*/  BSYNC B0 ;  /* 0x0000000000007941 */ /* 0x000fea0003800000 */
.L_x_14055:
[----:B------:R-:W-:Y:S05]  /*61c0*/  BRA `(.L_x_14058) ;  /* 0x0000002c00947947 */ /* 0x000fea0003800000 */
.L_x_14054:
        /* <DEDUP_REMOVED lines=11> */
[----:B------:R-:W-:Y:S01]  /*6280*/  IMAD.IADD R29, R3, 0x1, R27 ;  /* 0x00000001031d7824 */ /* 0x000fe200078e021b */
[----:B------:R-:W-:Y:S01]  /*6290*/  IADD3 R31, R5, R25, RZ ;  /* 0x00000019051f7210 */ /* 0x000fe20007ffe0ff */
[----:B------:R-:W-:Y:S06]  /*62a0*/  @!P0 BRA `(.L_x_14060) ;  /* 0x0000000000408947 */ /* 0x000fec0003800000 */
        /* <DEDUP_REMOVED lines=16> */
.L_x_14060:
[----:B------:R-:W-:Y:S05]  /*63b0*/  BSYNC B6 ;  /* 0x0000000000067941 */ /* 0x000fea0003800000 */
.L_x_14059:
[----:B------:R-:W2:Y:S01]  /*63c0*/  LDL R20, [R1+0x18] ;  /* 0x0000180001147983 */ /* 0x000ea20000100800 */
[----:B------:R-:W-:Y:S01]  /*63d0*/  ULDC.U8 UR4, c[0x0][0x410] ;  /* 0x0001040000047ab9 */ /* 0x000fe20000000000 */
[----:B------:R-:W-:Y:S01]  /*63e0*/  BSSY B0, `(.L_x_14061) ;  /* 0x00002bb000007945 */ /* 0x000fe20003800000 */
[----:B------:R-:W-:Y:S01]  /*63f0*/  ISETP.NE.AND P0, PT, RZ, UR4, PT ;  /* 0x00000004ff007c0c */ /* 0x000fe2000bf05270 */
[----:B--2---:R-:W-:-:S12]  /*6400*/  IMAD.IADD R39, R17, 0x1, R20 ;  /* 0x0000000111277824 */ /* 0x004fd800078e0214 */
[----:B------:R-:W-:Y:S05]  /*6410*/  @!P0 BRA `(.L_x_14062) ;  /* 0x0000001400a08947 */ /* 0x000fea0003800000 */
[----:B------:R-:W2:Y:S01]  /*6420*/  LDL R43, [R1+0x14] ;  /* 0x00001400012b7983 */ /* 0x000ea20000100800 */
[----:B------:R-:W1:Y:S01]  /*6430*/  LDC R32, c[0x0][0x448] ;  /* 0x00011200ff207b82 */ /* 0x000e620000000800 */
[----:B------:R-:W-:Y:S01]  /*6440*/  ULDC.64 UR4, c[0x0][0x3f8] ;  /* 0x0000fe0000047ab9 */ /* 0x000fe20000000a00 */
[----:B------:R-:W3:Y:S01]  /*6450*/  S2R R20, SR_TID.X ;  /* 0x0000000000147919 */ /* 0x000ee20000002100 */
[----:B------:R-:W-:Y:S01]  /*6460*/  MOV R6, R26 ;  /* 0x0000001a00067202 */ /* 0x000fe20000000f00 */
[----:B------:R-:W-:Y:S01]  /*6470*/  ULDC.64 UR6, c[0x0][0x408] ;  /* 0x0001020000067ab9 */ /* 0x000fe20000000a00 */
[----:B-1----:R-:W-:Y:S01]  /*6480*/  ISETP.NE.AND P0, PT, R32, 0x1, PT ;  /* 0x000000012000780c */ /* 0x002fe20003f05270 */
[----:B---3--:R-:W-:-:S12]  /*6490*/  VIADD R21, R20, 0xffffff80 ;  /* 0xffffff8014157836 */ /* 0x008fd80000000000 */
[----:B------:R-:W1:Y:S01]  /*64a0*/  @P0 LDC R0, c[0x0][0x44c] ;  /* 0x00011300ff000b82 */ /* 0x000e620000000800 */
[----:B------:R-:W-:-:S07]  /*64b0*/  SHF.R.S32.HI R20, RZ, 0x1f, R21 ;  /* 0x0000001fff147819 */ /* 0x000fce0000011415 */
[----:B------:R-:W3:Y:S01]  /*64c0*/  @P0 LDC R5, c[0x0][0x450] ;  /* 0x00011400ff050b82 */ /* 0x000ee20000000800 */
[----:B------:R-:W-:-:S04]  /*64d0*/  LEA.HI R20, R20, R21, RZ, 0x2 ;  /* 0x0000001514147211 */ /* 0x000fc800078f10ff */
[----:B------:R-:W-:-:S05]  /*64e0*/  LOP3.LUT R20, R20, 0xfffffffc, RZ, 0xc0, !PT ;  /* 0xfffffffc14147812 */ /* 0x000fca00078ec0ff */
[----:B------:R-:W-:-:S04]  /*64f0*/  IMAD.IADD R20, R21, 0x1, -R20 ;  /* 0x0000000115147824 */ /* 0x000fc800078e0a14 */
[----:B------:R-:W-:-:S04]  /*6500*/  IMAD R3, R20, 0x60, R39 ;  /* 0x0000006014037824 */ /* 0x000fc800078e0227 */
[----:B-1----:R-:W-:-:S05]  /*6510*/  @P0 IMAD.HI.U32 R0, R3, R0, RZ ;  /* 0x0000000003000227 */ /* 0x002fca00078e00ff */
[----:B---3--:R-:W-:-:S04]  /*6520*/  @P0 SHF.R.U32.HI R3, RZ, R5, R0 ;  /* 0x00000005ff030219 */ /* 0x008fc80000011600 */
[----:B------:R-:W-:Y:S01]  /*6530*/  SHF.R.S32.HI R0, RZ, 0x1f, R3 ;  /* 0x0000001fff007819 */ /* 0x000fe20000011403 */
[----:B------:R-:W-:Y:S02]  /*6540*/  IMAD.MOV.U32 R7, RZ, RZ, R29 ;  /* 0x000000ffff077224 */ /* 0x000fe400078e001d */
[----:B------:R-:W-:Y:S02]  /*6550*/  IMAD.MOV.U32 R8, RZ, RZ, R24 ;  /* 0x000000ffff087224 */ /* 0x000fe400078e0018 */
[C---:B------:R-:W-:Y:S02]  /*6560*/  IMAD R4, R0.reuse, UR4, RZ ;  /* 0x0000000400047c24 */ /* 0x040fe4000f8e02ff */
[----:B------:R-:W-:Y:S02]  /*6570*/  IMAD.MOV.U32 R9, RZ, RZ, R31 ;  /* 0x000000ffff097224 */ /* 0x000fe400078e001f */
[----:B------:R-:W-:Y:S02]  /*6580*/  IMAD R0, R0, UR6, RZ ;  /* 0x0000000600007c24 */ /* 0x000fe4000f8e02ff */
[----:B------:R-:W-:-:S04]  /*6590*/  IMAD.WIDE.U32 R6, R3, UR4, R6 ;  /* 0x0000000403067c25 */ /* 0x000fc8000f8e0006 */
        /* <DEDUP_REMOVED lines=11> */
[----:B------:R-:W-:Y:S02]  /*6650*/  LEA.HI.X R8, R8, UR7, R3, 0x1, P1 ;  /* 0x0000000708087c11 */ /* 0x000fe400088f0c03 */
[----:B--2---:R-:W-:Y:S01]  /*6660*/  SHF.R.S32.HI R38, RZ, 0x1f, R43 ;  /* 0x0000001fff267819 */ /* 0x004fe2000001142b */
[----:B------:R-:W-:Y:S06]  /*6670*/  BRA.DIV UR4, `(.L_x_14063) ;  /* 0x0000019204747947 */ /* 0x000fec000b800000 */
[----:B------:R1:W2:Y:S04]  /*6680*/  SHFL.IDX PT, R3, R6, RZ, 0x1c1f ;  /* 0x001c1fff06037589 */ /* 0x0002a800000e0000 */
[----:B------:R1:W3:Y:S04]  /*6690*/  SHFL.IDX PT, R0, R4, RZ, 0x1c1f ;  /* 0x001c1fff04007589 */ /* 0x0002e800000e0000 */
[----:B------:R1:W4:Y:S04]  /*66a0*/  SHFL.IDX PT, R5, R8, RZ, 0x1c1f ;  /* 0x001c1fff08057589 */ /* 0x00032800000e0000 */
[----:B0-----:R1:W0:Y:S02]  /*66b0*/  SHFL.IDX PT, R14, R7, RZ, 0x1c1f ;  /* 0x001c1fff070e7589 */ /* 0x00122400000e0000 */
.L_x_14337:
[----:B------:R-:W5:Y:S01]  /*66c0*/  LDL R9, [R1+0x4] ;  /* 0x0000040001097983 */ /* 0x000f620000100800 */
[----:B------:R-:W-:Y:S01]  /*66d0*/  BSSY B1, `(.L_x_14064) ;  /* 0x000001e000017945 */ /* 0x000fe20003800000 */
[----:B------:R-:W-:Y:S02]  /*66e0*/  CS2R R34, SRZ ;  /* 0x0000000000227805 */ /* 0x000fe4000001ff00 */
[----:B------:R-:W-:Y:S02]  /*66f0*/  CS2R R26, SRZ ;  /* 0x00000000001a7805 */ /* 0x000fe4000001ff00 */
[----:B------:R-:W-:Y:S02]  /*6700*/  CS2R R28, SRZ ;  /* 0x00000000001c7805 */ /* 0x000fe4000001ff00 */
[----:B------:R-:W-:Y:S01]  /*6710*/  CS2R R24, SRZ ;  /* 0x0000000000187805 */ /* 0x000fe2000001ff00 */
[----:B-----5:R-:W-:-:S05]  /*6720*/  IMAD R32, R9, R32, RZ ;  /* 0x0000002009207224 */ /* 0x020fca00078e02ff */
[----:B------:R-:W-:-:S13]  /*6730*/  ISETP.GE.AND P0, PT, R39, R32, PT ;  /* 0x000000202700720c */ /* 0x000fda0003f06270 */
[----:B------:R-:W-:Y:S05]  /*6740*/  @P0 BRA `(.L_x_14065) ;  /* 0x0000000000580947 */ /* 0x000fea0003800000 */
[----:B------:R-:W-:Y:S01]  /*6750*/  ULDC UR4, c[0x0][0x3f4] ;  /* 0x0000fd0000047ab9 */ /* 0x000fe20000000800 */
[----:B---3--:R-:W-:Y:S01]  /*6760*/  IMAD.MOV.U32 R10, RZ, RZ, R0 ;  /* 0x000000ffff0a7224 */ /* 0x008fe200078e0000 */
[----:B------:R-:W-:Y:S01]  /*6770*/  ISETP.GE.AND P3, PT, R43, UR4, PT ;  /* 0x000000042b007c0c */ /* 0x000fe2000bf66270 */
[----:B--2---:R-:W-:Y:S01]  /*6780*/  IMAD.MOV.U32 R11, RZ, RZ, R3 ;  /* 0x000000ffff0b7224 */ /* 0x004fe200078e0003 */
[----:B------:R-:W-:Y:S01]  /*6790*/  ISETP.GE.AND P2, PT, R152, UR4, PT ;  /* 0x0000000498007c0c */ /* 0x000fe2000bf46270 */
[----:B----4-:R-:W-:Y:S01]  /*67a0*/  IMAD.MOV.U32 R15, RZ, RZ, R5 ;  /* 0x000000ffff0f7224 */ /* 0x010fe200078e0005 */
[----:B------:R-:W-:-:S09]  /*67b0*/  CS2R R28, SRZ ;  /* 0x00000000001c7805 */ /* 0x000fd2000001ff00 */
[C---:B------:R-:W-:Y:S01]  /*67c0*/  @!P3 IMAD.SHL.U32 R37, R43.reuse, 0x2, RZ ;  /* 0x000000022b25b824 */ /* 0x040fe200078e00ff */
[----:B------:R-:W-:Y:S02]  /*67d0*/  @!P3 SHF.L.U64.HI R26, R43, 0x1, R38 ;  /* 0x000000012b1ab819 */ /* 0x000fe40000010226 */
[----:B------:R-:W-:Y:S02]  /*67e0*/  CS2R R34, SRZ ;  /* 0x0000000000227805 */ /* 0x000fe4000001ff00 */
[----:B------:R-:W-:Y:S01]  /*67f0*/  CS2R R24, SRZ ;  /* 0x0000000000187805 */ /* 0x000fe2000001ff00 */
[----:B------:R-:W-:Y:S01]  /*6800*/  @!P2 IMAD.WIDE R10, R152, 0x2, R10 ;  /* 0x00000002980aa825 */ /* 0x000fe200078e020a */
[-C--:B------:R-:W-:Y:S02]  /*6810*/  @!P3 IADD3 R20, P0, R0, R37.reuse, RZ ;  /* 0x000000250014b210 */ /* 0x080fe40007f1e0ff */
[----:B0-----:R-:W-:Y:S01]  /*6820*/  @!P3 IADD3 R36, P1, R14, R37, RZ ;  /* 0x000000250e24b210 */ /* 0x001fe20007f3e0ff */
[----:B------:R-:W-:Y:S01]  /*6830*/  @!P2 IMAD.WIDE R12, R152, 0x2, R14 ;  /* 0x00000002980ca825 */ /* 0x000fe200078e020e */
[----:B------:R0:W5:Y:S03]  /*6840*/  @!P2 LD.E.64 R28, desc[UR38][R10.64] ;  /* 0x000000260a1ca980 */ /* 0x000166000c101b00 */
[--C-:B------:R-:W-:Y:S01]  /*6850*/  @!P3 IMAD.X R21, R3, 0x1, R26.reuse, P0 ;  /* 0x000000010315b824 */ /* 0x100fe200000e061a */
[----:B------:R0:W5:Y:S01]  /*6860*/  @!P2 LD.E.64 R34, desc[UR38][R12.64] ;  /* 0x000000260c22a980 */ /* 0x000162000c101b00 */
[----:B------:R-:W-:Y:S01]  /*6870*/  @!P3 IMAD.X R37, R5, 0x1, R26, P1 ;  /* 0x000000010525b824 */ /* 0x000fe200008e061a */
[----:B------:R-:W-:-:S02]  /*6880*/  CS2R R26, SRZ ;  /* 0x00000000001a7805 */ /* 0x000fc4000001ff00 */
[----:B------:R0:W5:Y:S04]  /*6890*/  @!P3 LD.E.64 R24, desc[UR38][R20.64] ;  /* 0x000000261418b980 */ /* 0x000168000c101b00 */
[----:B------:R0:W5:Y:S02]  /*68a0*/  @!P3 LD.E.64 R26, desc[UR38][R36.64] ;  /* 0x00000026241ab980 */ /* 0x000164000c101b00 */
.L_x_14065:
[----:B------:R-:W-:Y:S05]  /*68b0*/  BSYNC B1 ;  /* 0x0000000000017941 */ /* 0x000fea0003800000 */
.L_x_14064:
[----:B---3-5:R-:W-:Y:S01]  /*68c0*/  IMAD.MOV.U32 R0, RZ, RZ, R34 ;  /* 0x000000ffff007224 */ /* 0x028fe200078e0022 */
[----:B--2---:R-:W-:Y:S01]  /*68d0*/  MOV R3, R35 ;  /* 0x0000002300037202 */ /* 0x004fe20000000f00 */
[----:B----4-:R-:W-:Y:S01]  /*68e0*/  IMAD.MOV.U32 R5, RZ, RZ, R26 ;  /* 0x000000ffff057224 */ /* 0x010fe200078e001a */
[----:B------:R-:W-:Y:S01]  /*68f0*/  UMOV UR4, 0xffffffff ;  /* 0xffffffff00047882 */ /* 0x000fe20000000000 */
[----:B------:R-:W-:Y:S01]  /*6900*/  IMAD.MOV.U32 R9, RZ, RZ, R27 ;  /* 0x000000ffff097224 */ /* 0x000fe200078e001b */
[----:B------:R-:W-:Y:S01]  /*6910*/  PRMT R40, R0, 0x7610, R40 ;  /* 0x0000761000287816 */ /* 0x000fe20000000028 */
[----:B------:R-:W-:Y:S01]  /*6920*/  IMAD.MOV.U32 R0, RZ, RZ, R28 ;  /* 0x000000ffff007224 */ /* 0x000fe200078e001c */
[----:B0-----:R-:W-:Y:S01]  /*6930*/  PRMT R37, R5, 0x5410, R3 ;  /* 0x0000541005257816 */ /* 0x001fe20000000003 */
[----:B------:R-:W-:Y:S01]  /*6940*/  IMAD.MOV.U32 R3, RZ, RZ, R29 ;  /* 0x000000ffff037224 */ /* 0x000fe200078e001d */
[----:B------:R-:W-:Y:S01]  /*6950*/  PRMT R36, R36, 0x5410, R9 ;  /* 0x0000541024247816 */ /* 0x000fe20000000009 */
[----:B------:R-:W-:Y:S01]  /*6960*/  IMAD.MOV.U32 R5, RZ, RZ, R24 ;  /* 0x000000ffff057224 */ /* 0x000fe200078e0018 */
[----:B------:R-:W-:Y:S01]  /*6970*/  PRMT R40, R40, 0x5410, R0 ;  /* 0x0000541028287816 */ /* 0x000fe20000000000 */
[----:B------:R-:W-:Y:S01]  /*6980*/  IMAD.MOV.U32 R9, RZ, RZ, R25 ;  /* 0x000000ffff097224 */ /* 0x000fe200078e0019 */
[----:B------:R-:W-:-:S02]  /*6990*/  CS2R R20, SRZ ;  /* 0x0000000000147805 */ /* 0x000fc4000001ff00 */
[----:B------:R-:W-:Y:S02]  /*69a0*/  PRMT R48, R3, 0x5410, R5 ;  /* 0x0000541003307816 */ /* 0x000fe40000000005 */
[----:B------:R-:W-:Y:S01]  /*69b0*/  PRMT R36, R9, 0x7610, R36 ;  /* 0x0000761009247816 */ /* 0x000fe20000000024 */
[----:B------:R-:W-:Y:S06]  /*69c0*/  BRA.DIV UR4, `(.L_x_14066) ;  /* 0x0000019204107947 */ /* 0x000fec000b800000 */
[----:B------:R0:W2:Y:S04]  /*69d0*/  SHFL.IDX PT, R3, R6, 0x1, 0x1c1f ;  /* 0x003c1f0006037f89 */ /* 0x0000a800000e0000 */
[----:B------:R0:W3:Y:S04]  /*69e0*/  SHFL.IDX PT, R0, R4, 0x1, 0x1c1f ;  /* 0x003c1f0004007f89 */ /* 0x0000e800000e0000 */
[----:B------:R0:W4:Y:S04]  /*69f0*/  SHFL.IDX PT, R5, R8, 0x1, 0x1c1f ;  /* 0x003c1f0008057f89 */ /* 0x00012800000e0000 */
[----:B------:R0:W0:Y:S02]  /*6a00*/  SHFL.IDX PT, R14, R7, 0x1, 0x1c1f ;  /* 0x003c1f00070e7f89 */ /* 0x00002400000e0000 */
.L_x_14343:
[----:B01----:R-:W5:Y:S04]  /*6a10*/  LDL R6, [R1+0x58] ;  /* 0x0000580001067983 */ /* 0x003f680000100800 */
[----:B------:R-:W2:Y:S01]  /*6a20*/  LDL R42, [R1+0x48] ;  /* 0x00004800012a7983 */ /* 0x000ea20000100800 */
[----:B------:R-:W-:Y:S01]  /*6a30*/  VIADD R39, R39, 0x60 ;  /* 0x0000006027277836 */ /* 0x000fe20000000000 */
[----:B------:R-:W-:Y:S01]  /*6a40*/  BSSY B1, `(.L_x_14067) ;  /* 0x0000021000017945 */ /* 0x000fe20003800000 */
[----:B------:R-:W-:Y:S02]  /*6a50*/  CS2R R10, SRZ ;  /* 0x00000000000a7805 */ /* 0x000fe4000001ff00 */
[----:B------:R-:W-:Y:S02]  /*6a60*/  CS2R R12, SRZ ;  /* 0x00000000000c7805 */ /* 0x000fe4000001ff00 */
[----:B------:R-:W-:-:S02]  /*6a70*/  CS2R R8, SRZ ;  /* 0x0000000000087805 */ /* 0x000fc4000001ff00 */
[----:B------:R-:W-:Y:S02]  /*6a80*/  ISETP.GE.AND P0, PT, R39, R32, PT ;  /* 0x000000202700720c */ /* 0x000fe40003f06270 */
[----:B-----5:R-:W-:-:S04]  /*6a90*/  LEA.HI R4, R6, R6, RZ, 0x1 ;  /* 0x0000000606047211 */ /* 0x020fc800078f08ff */
[----:B------:R-:W-:Y:S01]  /*6aa0*/  LOP3.LUT R4, R4, 0xfffffffe, RZ, 0xc0, !PT ;  /* 0xfffffffe04047812 */ /* 0x000fe200078ec0ff */
[----:B--2---:R-:W-:-:S04]  /*6ab0*/  IMAD.SHL.U32 R31, R42, 0x40, RZ ;  /* 0x000000402a1f7824 */ /* 0x004fc800078e00ff */
[----:B------:R-:W-:-:S05]  /*6ac0*/  IMAD.IADD R4, R6, 0x1, -R4 ;  /* 0x0000000106047824 */ /* 0x000fca00078e0a04 */
[----:B------:R-:W-:Y:S01]  /*6ad0*/  SHF.L.U32 R41, R4, 0x1f, RZ ;  /* 0x0000001f04297819 */ /* 0x000fe200000006ff */
[----:B------:R-:W-:Y:S06]  /*6ae0*/  @P0 BRA `(.L_x_14068) ;  /* 0x0000000000580947 */ /* 0x000fec0003800000 */
[----:B------:R-:W-:Y:S01]  /*6af0*/  ULDC UR4, c[0x0][0x3f4] ;  /* 0x0000fd0000047ab9 */ /* 0x000fe20000000800 */
[----:B---3--:R-:W-:Y:S01]  /*6b00*/  IMAD.MOV.U32 R6, RZ, RZ, R0 ;  /* 0x000000ffff067224 */ /* 0x008fe200078e0000 */
[----:B------:R-:W-:Y:S01]  /*6b10*/  ISETP.GE.AND P3, PT, R43, UR4, PT ;  /* 0x000000042b007c0c */ /* 0x000fe2000bf66270 */
[----:B------:R-:W-:Y:S01]  /*6b20*/  IMAD.MOV.U32 R7, RZ, RZ, R3 ;  /* 0x000000ffff077224 */ /* 0x000fe200078e0003 */
[----:B------:R-:W-:Y:S02]  /*6b30*/  ISETP.GE.AND P2, PT, R152, UR4, PT ;  /* 0x0000000498007c0c */ /* 0x000fe4000bf46270 */
[----:B------:R-:W-:Y:S02]  /*6b40*/  CS2R R12, SRZ ;  /* 0x00000000000c7805 */ /* 0x000fe4000001ff00 */
[----:B----4-:R-:W-:-:S07]  /*6b50*/  MOV R15, R5 ;  /* 0x00000005000f7202 */ /* 0x010fce0000000f00 */
[C---:B------:R-:W-:Y:S01]  /*6b60*/  @!P3 IMAD.SHL.U32 R9, R43.reuse, 0x2, RZ ;  /* 0x000000022b09b824 */ /* 0x040fe200078e00ff */
[----:B------:R-:W-:Y:S02]  /*6b70*/  @!P3 SHF.L.U64.HI R10, R43, 0x1, R38 ;  /* 0x000000012b0ab819 */ /* 0x000fe40000010226 */
[----:B------:R-:W-:Y:S01]  /*6b80*/  CS2R R20, SRZ ;  /* 0x0000000000147805 */ /* 0x000fe2000001ff00 */
[----:B------:R-:W-:Y:S01]  /*6b90*/  @!P2 IMAD.WIDE R6, R152, 0x2, R6 ;  /* 0x000000029806a825 */ /* 0x000fe200078e0206 */
[-C--:B------:R-:W-:Y:S02]  /*6ba0*/  @!P3 IADD3 R38, P0, R0, R9.reuse, RZ ;  /* 0x000000090026b210 */ /* 0x080fe40007f1e0ff */
[----:B------:R-:W-:Y:S02]  /*6bb0*/  @!P3 IADD3 R4, P1, R14, R9, RZ ;  /* 0x000000090e04b210 */ /* 0x000fe40007f3e0ff */
[----:B------:R-:W-:Y:S01]  /*6bc0*/  CS2R R8, SRZ ;  /* 0x0000000000087805 */ /* 0x000fe2000001ff00 */
[----:B------:R0:W5:Y:S01]  /*6bd0*/  @!P2 LD.E.64 R12, desc[UR38][R6.64] ;  /* 0x00000026060ca980 */ /* 0x000162000c101b00 */
[----:B------:R-:W-:-:S02]  /*6be0*/  @!P3 IMAD.X R39, R3, 0x1, R10, P0 ;  /* 0x000000010327b824 */ /* 0x000fc400000e060a */
[----:B------:R-:W-:Y:S01]  /*6bf0*/  @!P3 IMAD.X R5, R5, 0x1, R10, P1 ;  /* 0x000000010505b824 */ /* 0x000fe200008e060a */
[----:B------:R-:W-:Y:S01]  /*6c00*/  CS2R R10, SRZ ;  /* 0x00000000000a7805 */ /* 0x000fe2000001ff00 */
[----:B------:R-:W-:Y:S01]  /*6c10*/  @!P2 IMAD.WIDE R14, R152, 0x2, R14 ;  /* 0x00000002980ea825 */ /* 0x000fe200078e020e */
[----:B------:R0:W5:Y:S04]  /*6c20*/  @!P3 LD.E.64 R8, desc[UR38][R38.64] ;  /* 0x000000262608b980 */ /* 0x000168000c101b00 */
[----:B------:R0:W5:Y:S04]  /*6c30*/  @!P2 LD.E.64 R20, desc[UR38][R14.64] ;  /* 0x000000260e14a980 */ /* 0x000168000c101b00 */
[----:B------:R0:W5:Y:S02]  /*6c40*/  @!P3 LD.E.64 R10, desc[UR38][R4.64] ;  /* 0x00000026040ab980 */ /* 0x000164000c101b00 */
.L_x_14068:
[----:B------:R-:W-:Y:S05]  /*6c50*/  BSYNC B1 ;  /* 0x0000000000017941 */ /* 0x000fea0003800000 */
.L_x_14067:
[----:B0-----:R-:W0:Y:S01]  /*6c60*/  S2R R7, SR_TID.X ;  /* 0x0000000000077919 */ /* 0x001e220000002100 */
[----:B------:R-:W1:Y:S01]  /*6c70*/  SYNCS.PHASECHK.TRANS64.TRYWAIT P0, [R2+URZ+0x16800], R41 ;  /* 0x01680029020075a7 */ /* 0x000e62000800017f */
[----:B------:R-:W-:Y:S01]  /*6c80*/  LOP3.LUT R31, R31, 0x1c0, RZ, 0xc0, !PT ;  /* 0x000001c01f1f7812 */ /* 0x000fe200078ec0ff */
[----:B-----5:R-:W-:Y:S01]  /*6c90*/  IMAD.MOV.U32 R3, RZ, RZ, R20 ;  /* 0x000000ffff037224 */ /* 0x020fe200078e0014 */
[----:B------:R-:W-:Y:S01]  /*6ca0*/  BSSY B1, `(.L_x_14069) ;  /* 0x000001e000017945 */ /* 0x000fe20003800000 */
[----:B------:R-:W-:Y:S01]  /*6cb0*/  IMAD R32, R33, -0xc0, R32 ;  /* 0xffffff4021207824 */ /* 0x000fe200078e0220 */
[----:B---3--:R-:W-:Y:S01]  /*6cc0*/  LOP3.LUT R0, R31, 0x18, R18, 0xf8, !PT ;  /* 0x000000181f007812 */ /* 0x008fe200078ef812 */
[----:B------:R-:W-:Y:S01]  /*6cd0*/  IMAD.MOV.U32 R4, RZ, RZ, R10 ;  /* 0x000000ffff047224 */ /* 0x000fe200078e000a */
[----:B------:R-:W-:Y:S01]  /*6ce0*/  SHF.R.U32.HI R31, RZ, 0x3, R31 ;  /* 0x00000003ff1f7819 */ /* 0x000fe2000001161f */
[----:B----4-:R-:W-:Y:S01]  /*6cf0*/  IMAD.MOV.U32 R5, RZ, RZ, R11 ;  /* 0x000000ffff057224 */ /* 0x010fe200078e000b */
[----:B------:R-:W-:Y:S01]  /*6d00*/  PRMT R33, R3, 0x7610, R33 ;  /* 0x0000761003217816 */ /* 0x000fe20000000021 */
[----:B------:R-:W-:Y:S01]  /*6d10*/  IMAD.MOV.U32 R3, RZ, RZ, R21 ;  /* 0x000000ffff037224 */ /* 0x000fe200078e0015 */
[----:B------:R-:W-:Y:S01]  /*6d20*/  LOP3.LUT R0, R0, R31, RZ, 0x3c, !PT ;  /* 0x0000001f00007212 */ /* 0x000fe200078e3cff */
[----:B------:R-:W-:Y:S01]  /*6d30*/  IMAD.MOV.U32 R6, RZ, RZ, R12 ;  /* 0x000000ffff067224 */ /* 0x000fe200078e000c */
[----:B------:R-:W-:Y:S01]  /*6d40*/  PRMT R14, R4, 0x5410, R5 ;  /* 0x00005410040e7816 */ /* 0x000fe20000000005 */
[----:B------:R-:W-:Y:S01]  /*6d50*/  IMAD.MOV.U32 R4, RZ, RZ, R8 ;  /* 0x000000ffff047224 */ /* 0x000fe200078e0008 */
[----:B------:R-:W-:-:S02]  /*6d60*/  PRMT R31, R3, 0x7610, R31 ;  /* 0x00007610031f7816 */ /* 0x000fc4000000001f */
[----:B------:R-:W-:Y:S02]  /*6d70*/  VIMNMX R32, R32, 0xc0, PT ;  /* 0x000000c020207848 */ /* 0x000fe40003fe0100 */
[----:B------:R-:W-:Y:S02]  /*6d80*/  PRMT R15, R4, 0x7610, R15 ;  /* 0x00007610040f7816 */ /* 0x000fe4000000000f */
[----:B------:R-:W-:Y:S02]  /*6d90*/  PRMT R33, R33, 0x5410, R6 ;  /* 0x0000541021217816 */ /* 0x000fe40000000006 */
[----:B------:R-:W-:Y:S02]  /*6da0*/  LOP3.LUT P2, RZ, R42, 0x4, RZ, 0xc0, !PT ;  /* 0x000000042aff7812 */ /* 0x000fe4000784c0ff */
[----:B------:R-:W-:Y:S02]  /*6db0*/  ISETP.GE.AND P1, PT, R17, R32, PT ;  /* 0x000000201100720c */ /* 0x000fe40003f26270 */
[----:B------:R-:W-:Y:S01]  /*6dc0*/  MOV R5, R9 ;  /* 0x0000000900057202 */ /* 0x000fe20000000f00 */
[----:B0-----:R-:W-:-:S05]  /*6dd0*/  VIADD R38, R7, 0xffffff80 ;  /* 0xffffff8007267836 */ /* 0x001fca0000000000 */
[----:B------:R-:W-:-:S04]  /*6de0*/  SHF.R.S32.HI R7, RZ, 0x1f, R38 ;  /* 0x0000001fff077819 */ /* 0x000fc80000011426 */
[----:B------:R-:W-:-:S04]  /*6df0*/  LEA.HI R7, R7, R38, RZ, 0x5 ;  /* 0x0000002607077211 */ /* 0x000fc800078f28ff */
[----:B------:R-:W-:-:S05]  /*6e00*/  SHF.R.S32.HI R7, RZ, 0x5, R7 ;  /* 0x00000005ff077819 */ /* 0x000fca0000011407 */
[----:B------:R-:W-:Y:S02]  /*6e10*/  IMAD R3, R7, 0x200, R0 ;  /* 0x0000020007037824 */ /* 0x000fe400078e0200 */
[----:B------:R-:W-:Y:S02]  /*6e20*/  IMAD.MOV.U32 R0, RZ, RZ, R13 ;  /* 0x000000ffff007224 */ /* 0x000fe400078e000d */
[----:B------:R-:W-:-:S03]  /*6e30*/  IMAD R3, R3, 0x2, R2 ;  /* 0x0000000203037824 */ /* 0x000fc600078e0202 */
[----:B------:R-:W-:Y:S01]  /*6e40*/  PRMT R31, R31, 0x5410, R0 ;  /* 0x000054101f1f7816 */ /* 0x000fe20000000000 */
[C---:B------:R-:W-:Y:S02]  /*6e50*/  VIADD R4, R3.reuse, 0x8400 ;  /* 0x0000840003047836 */ /* 0x040fe40000000000 */
[----:B------:R-:W-:Y:S01]  /*6e60*/  VIADD R0, R3, 0x8440 ;  /* 0x0000844003007836 */ /* 0x000fe20000000000 */
[----:B-1----:R-:W-:Y:S06]  /*6e70*/  @!P0 BRA `(.L_x_14070) ;  /* 0x0000018c00548947 */ /* 0x002fec0003800000 */
.L_x_14344:
[----:B------:R-:W-:Y:S05]  /*6e80*/  BSYNC B1 ;  /* 0x0000000000017941 */ /* 0x000fea0003800000 */
.L_x_14069:
[----:B------:R-:W-:Y:S01]  /*6e90*/  BSSY B1, `(.L_x_14071) ;  /* 0x0000060000017945 */ /* 0x000fe20003800000 */
[----:B------:R-:W-:Y:S01]  /*6ea0*/  PRMT R15, R15, 0x5410, R5 ;  /* 0x000054100f0f7816 */ /* 0x000fe20000000005 */
[----:B------:R-:W-:Y:S02]  /*6eb0*/  @P2 VIADD R0, R4, 0xffffffc0 ;  /* 0xffffffc004002836 */ /* 0x000fe40000000000 */
[----:B------:R-:W-:Y:S05]  /*6ec0*/  @P1 BRA `(.L_x_14072) ;  /* 0x0000000400701947 */ /* 0x000fea0003800000 */
[----:B------:R-:W2:Y:S01]  /*6ed0*/  LDL R6, [R1+0x14] ;  /* 0x0000140001067983 */ /* 0x000ea20000100800 */
[----:B------:R-:W1:Y:S01]  /*6ee0*/  LDC R5, c[0x0][0x3f4] ;  /* 0x0000fd00ff057b82 */ /* 0x000e620000000800 */
[----:B------:R-:W-:Y:S01]  /*6ef0*/  BSSY B2, `(.L_x_14073) ;  /* 0x000002e000027945 */ /* 0x000fe20003800000 */
[-C--:B-1----:R-:W-:Y:S02]  /*6f00*/  ISETP.GE.AND P0, PT, R152, R5.reuse, PT ;  /* 0x000000059800720c */ /* 0x082fe40003f06270 */
[----:B--2---:R-:W-:-:S11]  /*6f10*/  ISETP.GE.AND P1, PT, R6, R5, PT ;  /* 0x000000050600720c */ /* 0x004fd60003f26270 */
[----:B------:R-:W-:Y:S05]  /*6f20*/  @P0 BRA `(.L_x_14074) ;  /* 0x0000000000a80947 */ /* 0x000fea0003800000 */
[----:B------:R-:W1:Y:S01]  /*6f30*/  LDS.128 R4, [R3+0x8400] ;  /* 0x0084000003047984 */ /* 0x000e620000000c00 */
[----:B------:R-:W-:Y:S01]  /*6f40*/  SHF.R.U32.HI R39, RZ, 0x10, R29 ;  /* 0x00000010ff277819 */ /* 0x000fe2000001161d */
[--C-:B------:R-:W-:Y:S01]  /*6f50*/  HADD2.F32 R38, -RZ, R40.reuse.H1_H1 ;  /* 0x30000028ff267230 */ /* 0x100fe20000004100 */
[--C-:B0-----:R-:W-:Y:S01]  /*6f60*/  SHF.R.U32.HI R41, RZ, 0x10, R35.reuse ;  /* 0x00000010ff297819 */ /* 0x101fe20000011623 */
[----:B------:R-:W-:Y:S01]  /*6f70*/  HADD2.F32 R40, -RZ, R40.H0_H0 ;  /* 0x20000028ff287230 */ /* 0x000fe20000004100 */
[----:B------:R-:W-:Y:S01]  /*6f80*/  SHF.R.U64 R45, R34, 0x10, R35 ;  /* 0x00000010222d7819 */ /* 0x000fe20000001223 */
[----:B------:R-:W-:Y:S01]  /*6f90*/  HADD2.F32 R39, -RZ, R39.H0_H0 ;  /* 0x20000027ff277230 */ /* 0x000fe20000004100 */
[----:B------:R-:W-:Y:S01]  /*6fa0*/  SHF.R.U64 R47, R28, 0x10, R29 ;  /* 0x000000101c2f7819 */ /* 0x000fe2000000121d */
[----:B------:R-:W-:Y:S02]  /*6fb0*/  HADD2.F32 R41, -RZ, R41.H0_H0 ;  /* 0x20000029ff297230 */ /* 0x000fe40000004100 */
[----:B-1----:R-:W-:-:S02]  /*6fc0*/  HADD2.F32 R34, -RZ, R7.H0_H0 ;  /* 0x20000007ff227230 */ /* 0x002fc40000004100 */
        /* <DEDUP_REMOVED lines=32> */
.L_x_14074:
[----:B------:R-:W-:Y:S05]  /*71d0*/  BSYNC B2 ;  /* 0x0000000000027941 */ /* 0x000fea0003800000 */
.L_x_14073:
[----:B------:R-:W-:Y:S05]  /*71e0*/  @P1 BRA `(.L_x_14072) ;  /* 0x0000000000a81947 */ /* 0x000fea0003800000 */
[----:B-1----:R-:W1:Y:S01]  /*71f0*/  LDS.128 R4, [R0] ;  /* 0x0000000000047984 */ /* 0x002e620000000c00 */
[----:B------:R-:W-:Y:S01]  /*7200*/  SHF.R.U32.HI R34, RZ, 0x10, R27 ;  /* 0x00000010ff227819 */ /* 0x000fe2000001161b */
[----:B------:R-:W-:Y:S01]  /*7210*/  HADD2.F32 R28, -RZ, R48.H1_H1 ;  /* 0x30000030ff1c7230 */ /* 0x000fe20000004100 */
[----:B------:R-:W-:Y:S01]  /*7220*/  SHF.R.U32.HI R29, RZ, 0x10, R25 ;  /* 0x00000010ff1d7819 */ /* 0x000fe20000011619 */
[----:B------:R-:W-:Y:S01]  /*7230*/  HADD2.F32 R37, -RZ, R37.H0_H0 ;  /* 0x20000025ff257230 */ /* 0x000fe20000004100 */
[----:B------:R-:W-:Y:S01]  /*7240*/  SHF.R.U64 R39, R26, 0x10, R27 ;  /* 0x000000101a277819 */ /* 0x000fe2000000121b */
[----:B------:R-:W-:Y:S01]  /*7250*/  HADD2.F32 R34, -RZ, R34.H0_H0 ;  /* 0x20000022ff227230 */ /* 0x000fe20000004100 */
[----:B0-----:R-:W-:Y:S01]  /*7260*/  SHF.R.U64 R41, R24, 0x10, R25 ;  /* 0x0000001018297819 */ /* 0x001fe20000001219 */
[----:B------:R-:W-:Y:S02]  /*7270*/  HADD2.F32 R29, -RZ, R29.H0_H0 ;  /* 0x2000001dff1d7230 */ /* 0x000fe40000004100 */
[----:B-1----:R-:W-:-:S02]  /*7280*/  HADD2.F32 R27, -RZ, R7.H1_H1 ;  /* 0x30000007ff1b7230 */ /* 0x002fc40000004100 */
        /* <DEDUP_REMOVED lines=32> */
.L_x_14072:
[----:B------:R-:W-:Y:S05]  /*7490*/  BSYNC B1 ;  /* 0x0000000000017941 */ /* 0x000fea0003800000 */
.L_x_14071:
[----:B-12---:R-:W-:-:S05]  /*74a0*/  VIADD R4, R17, 0x60 ;  /* 0x0000006011047836 */ /* 0x006fca0000000000 */
[----:B------:R-:W-:-:S13]  /*74b0*/  ISETP.GE.AND P0, PT, R4, R32, PT ;  /* 0x000000200400720c */ /* 0x000fda0003f06270 */
        /* <DEDUP_REMOVED lines=26> */
[----:B------:R-:W-:Y:S02]  /*7660*/  HADD2.F32 R21, -RZ, R31.H0_H0 ;  /* 0x2000001fff157230 */ /* 0x000fe40000004100 */
[----:B------:R-:W-:Y:S01]  /*7670*/  FFMA.FTZ R27, R20, R25, -R27 ;  /* 0x00000019141b7223 */ /* 0x000fe2000001081b */
[----:B------:R-:W-:Y:S02]  /*7680*/  HADD2.F32 R6, -RZ, R5.H0_H0 ;  /* 0x20000005ff067230 */ /* 0x000fe40000004100 */
        /* <DEDUP_REMOVED lines=20> */
.L_x_14077:
[----:B------:R-:W-:Y:S05]  /*77d0*/  BSYNC B1 ;  /* 0x0000000000017941 */ /* 0x000fea0003800000 */
.L_x_14076:
        /* <DEDUP_REMOVED lines=44> */
.L_x_14062:
[----:B------:R-:W1:Y:S01]  /*7aa0*/  S2R R0, SR_TID.X ;  /* 0x0000000000007919 */ /* 0x000e620000002100 */
[----:B------:R-:W2:Y:S01]  /*7ab0*/  LDC R32, c[0x0][0x448] ;  /* 0x00011200ff207b82 */ /* 0x000ea20000000800 */
[----:B------:R-:W-:Y:S01]  /*7ac0*/  ULDC.64 UR4, c[0x0][0x3f8] ;  /* 0x0000fe0000047ab9 */ /* 0x000fe20000000a00 */
[----:B------:R-:W-:Y:S01]  /*7ad0*/  ULDC.64 UR6, c[0x0][0x408] ;  /* 0x0001020000067ab9 */ /* 0x000fe20000000a00 */
[----:B------:R-:W-:Y:S01]  /*7ae0*/  IMAD.MOV.U32 R27, RZ, RZ, R29 ;  /* 0x000000ffff1b7224 */ /* 0x000fe200078e001d */
[----:B------:R-:W-:Y:S01]  /*7af0*/  SHF.R.S32.HI R43, RZ, 0x1f, R18 ;  /* 0x0000001fff2b7819 */ /* 0x000fe20000011412 */
[----:B------:R-:W-:Y:S01]  /*7b00*/  IMAD.MOV.U32 R4, RZ, RZ, R24 ;  /* 0x000000ffff047224 */ /* 0x000fe200078e0018 */
[----:B--2---:R-:W-:Y:S01]  /*7b10*/  ISETP.NE.AND P0, PT, R32, 0x1, PT ;  /* 0x000000012000780c */ /* 0x004fe20003f05270 */
[----:B-1----:R-:W-:-:S05]  /*7b20*/  VIADD R0, R0, 0xffffff80 ;  /* 0xffffff8000007836 */ /* 0x002fca0000000000 */
[----:B------:R-:W-:-:S07]  /*7b30*/  SHF.R.S32.HI R3, RZ, 0x1f, R0 ;  /* 0x0000001fff037819 */ /* 0x000fce0000011400 */
[----:B------:R-:W1:Y:S01]  /*7b40*/  @P0 LDC R5, c[0x0][0x450] ;  /* 0x00011400ff050b82 */ /* 0x000e620000000800 */
[----:B------:R-:W-:-:S04]  /*7b50*/  LEA.HI R3, R3, R0, RZ, 0x2 ;  /* 0x0000000003037211 */ /* 0x000fc800078f10ff */
[----:B------:R-:W-:-:S05]  /*7b60*/  LOP3.LUT R3, R3, 0xfffffffc, RZ, 0xc0, !PT ;  /* 0xfffffffc03037812 */ /* 0x000fca00078ec0ff */
[----:B------:R-:W-:Y:S02]  /*7b70*/  IMAD.IADD R3, R0, 0x1, -R3 ;  /* 0x0000000100037824 */ /* 0x000fe400078e0a03 */
[----:B------:R-:W2:Y:S02]  /*7b80*/  @P0 LDC R0, c[0x0][0x44c] ;  /* 0x00011300ff000b82 */ /* 0x000ea40000000800 */
[----:B------:R-:W-:-:S04]  /*7b90*/  IMAD R3, R3, 0x60, R39 ;  /* 0x0000006003037824 */ /* 0x000fc800078e0227 */
[----:B--2---:R-:W-:-:S05]  /*7ba0*/  @P0 IMAD.HI.U32 R0, R3, R0, RZ ;  /* 0x0000000003000227 */ /* 0x004fca00078e00ff */
        /* <DEDUP_REMOVED lines=19> */
[----:B------:R-:W2:Y:S01]  /*7ce0*/  LDL R6, [R1+0x4] ;  /* 0x0000040001067983 */ /* 0x000ea20000100800 */
[----:B------:R-:W1:Y:S03]  /*7cf0*/  LDC R41, c[0x0][0x3f4] ;  /* 0x0000fd00ff297b82 */ /* 0x000e660000000800 */
[----:B------:R-:W3:Y:S04]  /*7d00*/  SHFL.IDX PT, R3, R25, RZ, 0x1c1f ;  /* 0x001c1fff19037589 */ /* 0x000ee800000e0000 */
[----:B------:R-:W4:Y:S04]  /*7d10*/  SHFL.IDX PT, R0, R26, RZ, 0x1c1f ;  /* 0x001c1fff1a007589 */ /* 0x000f2800000e0000 */
[----:B0-----:R-:W0:Y:S04]  /*7d20*/  SHFL.IDX PT, R14, R27, RZ, 0x1c1f ;  /* 0x001c1fff1b0e7589 */ /* 0x001e2800000e0000 */
[----:B------:R-:W5:Y:S01]  /*7d30*/  SHFL.IDX PT, R4, R24, RZ, 0x1c1f ;  /* 0x001c1fff18047589 */ /* 0x000f6200000e0000 */
[----:B-1----:R-:W-:Y:S01]  /*7d40*/  ISETP.GE.AND P0, PT, R18, R41, PT ;  /* 0x000000291200720c */ /* 0x002fe20003f06270 */
[----:B--2---:R-:W-:-:S05]  /*7d50*/  IMAD R32, R6, R32, RZ ;  /* 0x0000002006207224 */ /* 0x004fca00078e02ff */
[----:B------:R-:W-:-:S13]  /*7d60*/  ISETP.GE.OR P1, PT, R39, R32, P0 ;  /* 0x000000202700720c */ /* 0x000fda0000726670 */
[C---:B------:R-:W-:Y:S01]  /*7d70*/  @!P1 IMAD.SHL.U32 R5, R18.reuse, 0x2, RZ ;  /* 0x0000000212059824 */ /* 0x040fe200078e00ff */
[----:B------:R-:W-:-:S04]  /*7d80*/  @!P1 SHF.L.U64.HI R21, R18, 0x1, R43 ;  /* 0x0000000112159819 */ /* 0x000fc8000001022b */
[----:B---3--:R-:W-:-:S04]  /*7d90*/  @!P1 IADD3 R6, P2, R3, R5, RZ ;  /* 0x0000000503069210 */ /* 0x008fc80007f5e0ff */
[----:B----4-:R-:W-:-:S05]  /*7da0*/  @!P1 IADD3.X R7, R0, R21, RZ, P2, !PT ;  /* 0x0000001500079210 */ /* 0x010fca00017fe4ff */
[----:B------:R-:W2:Y:S01]  /*7db0*/  @!P1 LD.E.128 R8, desc[UR38][R6.64] ;  /* 0x0000002606089980 */ /* 0x000ea2000c101d00 */
[----:B0-----:R-:W-:-:S05]  /*7dc0*/  @!P1 IADD3 R14, P2, R14, R5, RZ ;  /* 0x000000050e0e9210 */ /* 0x001fca0007f5e0ff */
[----:B-----5:R-:W-:-:S04]  /*7dd0*/  @!P1 IMAD.X R3, R4, 0x1, R21, P2 ;  /* 0x0000000104039824 */ /* 0x020fc800010e0615 */
[----:B------:R-:W-:-:S05]  /*7de0*/  @!P1 IMAD.MOV.U32 R15, RZ, RZ, R3 ;  /* 0x000000ffff0f9224 */ /* 0x000fca00078e0003 */
[----:B------:R0:W3:Y:S01]  /*7df0*/  @!P1 LD.E.128 R4, desc[UR38][R14.64] ;  /* 0x000000260e049980 */ /* 0x0000e2000c101d00 */
[----:B------:R-:W-:Y:S02]  /*7e00*/  CS2R R34, SRZ ;  /* 0x0000000000227805 */ /* 0x000fe4000001ff00 */
[----:B------:R-:W-:Y:S02]  /*7e10*/  CS2R R28, SRZ ;  /* 0x00000000001c7805 */ /* 0x000fe4000001ff00 */
[----:B------:R-:W-:Y:S01]  /*7e20*/  CS2R R20, SRZ ;  /* 0x0000000000147805 */ /* 0x000fe2000001ff00 */
[----:B------:R-:W1:Y:S01]  /*7e30*/  SHFL.IDX PT, R24, R24, 0x1, 0x1c1f ;  /* 0x003c1f0018187f89 */ /* 0x000e6200000e0000 */
[----:B------:R-:W-:-:S03]  /*7e40*/  CS2R R36, SRZ ;  /* 0x0000000000247805 */ /* 0x000fc6000001ff00 */
[----:B0-----:R0:W4:Y:S01]  /*7e50*/  SHFL.IDX PT, R14, R27, 0x1, 0x1c1f ;  /* 0x003c1f001b0e7f89 */ /* 0x00112200000e0000 */
[----:B--2---:R-:W-:Y:S02]  /*7e60*/  @!P1 IMAD.MOV.U32 R34, RZ, RZ, R8 ;  /* 0x000000ffff229224 */ /* 0x004fe400078e0008 */
[----:B------:R-:W-:Y:S02]  /*7e70*/  @!P1 IMAD.MOV.U32 R35, RZ, RZ, R9 ;  /* 0x000000ffff239224 */ /* 0x000fe400078e0009 */
[----:B------:R-:W-:Y:S02]  /*7e80*/  IMAD.MOV.U32 R0, RZ, RZ, R34 ;  /* 0x000000ffff007224 */ /* 0x000fe400078e0022 */
[----:B------:R-:W-:Y:S02]  /*7e90*/  IMAD.MOV.U32 R3, RZ, RZ, R35 ;  /* 0x000000ffff037224 */ /* 0x000fe400078e0023 */
[----:B------:R-:W-:Y:S01]  /*7ea0*/  @!P1 IMAD.MOV.U32 R36, RZ, RZ, R10 ;  /* 0x000000ffff249224 */ /* 0x000fe200078e000a */
[----:B------:R-:W-:Y:S01]  /*7eb0*/  PRMT R42, R0, 0x7610, R42 ;  /* 0x00007610002a7816 */ /* 0x000fe2000000002a */
[----:B------:R-:W-:Y:S01]  /*7ec0*/  @!P1 IMAD.MOV.U32 R37, RZ, RZ, R11 ;  /* 0x000000ffff259224 */ /* 0x000fe200078e000b */
[----:B------:R-:W-:Y:S01]  /*7ed0*/  PRMT R45, R45, 0x5410, R3 ;  /* 0x000054102d2d7816 */ /* 0x000fe20000000003 */
[----:B------:R0:W2:Y:S01]  /*7ee0*/  SHFL.IDX PT, R0, R26, 0x1, 0x1c1f ;  /* 0x003c1f001a007f89 */ /* 0x0000a200000e0000 */
[----:B------:R-:W-:Y:S01]  /*7ef0*/  IMAD.MOV.U32 R8, RZ, RZ, R36 ;  /* 0x000000ffff087224 */ /* 0x000fe200078e0024 */
[----:B---3--:R-:W-:-:S02]  /*7f00*/  @!P1 MOV R28, R6 ;  /* 0x00000006001c9202 */ /* 0x008fc40000000f00 */
[----:B------:R0:W3:Y:S01]  /*7f10*/  SHFL.IDX PT, R3, R25, 0x1, 0x1c1f ;  /* 0x003c1f0019037f89 */ /* 0x0000e200000e0000 */
[----:B------:R-:W-:Y:S02]  /*7f20*/  @!P1 IMAD.MOV.U32 R20, RZ, RZ, R4 ;  /* 0x000000ffff149224 */ /* 0x000fe400078e0004 */
[----:B------:R-:W-:Y:S02]  /*7f30*/  @!P1 IMAD.MOV.U32 R21, RZ, RZ, R5 ;  /* 0x000000ffff159224 */ /* 0x000fe400078e0005 */
[----:B------:R-:W-:Y:S02]  /*7f40*/  @!P1 IMAD.MOV.U32 R29, RZ, RZ, R7 ;  /* 0x000000ffff1d9224 */ /* 0x000fe400078e0007 */
[----:B------:R-:W-:Y:S02]  /*7f50*/  IMAD.MOV.U32 R4, RZ, RZ, R20 ;  /* 0x000000ffff047224 */ /* 0x000fe400078e0014 */
[----:B------:R-:W-:Y:S02]  /*7f60*/  IMAD.MOV.U32 R5, RZ, RZ, R21 ;  /* 0x000000ffff057224 */ /* 0x000fe400078e0015 */
[----:B------:R-:W-:-:S02]  /*7f70*/  IMAD.MOV.U32 R6, RZ, RZ, R28 ;  /* 0x000000ffff067224 */ /* 0x000fc400078e001c */
[----:B------:R-:W-:Y:S01]  /*7f80*/  IMAD.MOV.U32 R9, RZ, RZ, R37 ;  /* 0x000000ffff097224 */ /* 0x000fe200078e0025 */
[----:B------:R-:W-:Y:S01]  /*7f90*/  PRMT R45, R5, 0x7610, R45 ;  /* 0x00007610052d7816 */ /* 0x000fe2000000002d */
[----:B------:R-:W-:Y:S01]  /*7fa0*/  IMAD.MOV.U32 R7, RZ, RZ, R29 ;  /* 0x000000ffff077224 */ /* 0x000fe200078e001d */
[----:B------:R-:W-:Y:S02]  /*7fb0*/  PRMT R56, R4, 0x5410, R6 ;  /* 0x0000541004387816 */ /* 0x000fe40000000006 */
[----:B------:R-:W-:Y:S02]  /*7fc0*/  CS2R R4, SRZ ;  /* 0x0000000000047805 */ /* 0x000fe4000001ff00 */
[----:B------:R-:W-:Y:S02]  /*7fd0*/  PRMT R31, R8, 0x5410, R9 ;  /* 0x00005410081f7816 */ /* 0x000fe40000000009 */
[----:B012-4-:R-:W-:-:S07]  /*7fe0*/  PRMT R42, R42, 0x5410, R7 ;  /* 0x000054102a2a7816 */ /* 0x017fce0000000007 */
.L_x_14354:
[----:B------:R-:W2:Y:S01]  /*7ff0*/  LDL R7, [R1+0x58] ;  /* 0x0000580001077983 */ /* 0x000ea20000100800 */
[----:B------:R-:W-:Y:S01]  /*8000*/  VIADD R39, R39, 0x60 ;  /* 0x0000006027277836 */ /* 0x000fe20000000000 */
[----:B------:R-:W-:Y:S01]  /*8010*/  BSSY B1, `(.L_x_14079) ;  /* 0x0000016000017945 */ /* 0x000fe20003800000 */
[----:B------:R-:W-:Y:S02]  /*8020*/  CS2R R8, SRZ ;  /* 0x0000000000087805 */ /* 0x000fe4000001ff00 */
[----:B------:R-:W-:Y:S02]  /*8030*/  CS2R R10, SRZ ;  /* 0x00000000000a7805 */ /* 0x000fe4000001ff00 */
[----:B------:R-:W-:Y:S02]  /*8040*/  ISETP.GE.AND P1, PT, R39, R32, PT ;  /* 0x000000202700720c */ /* 0x000fe40003f26270 */
[----:B--2---:R-:W-:-:S04]  /*8050*/  LEA.HI R6, R7, R7, RZ, 0x1 ;  /* 0x0000000707067211 */ /* 0x004fc800078f08ff */
        /* <DEDUP_REMOVED lines=13> */
[--C-:B------:R-:W-:Y:S02]  /*8130*/  IMAD.X R9, R0, 0x1, R5.reuse, P1 ;  /* 0x0000000100097824 */ /* 0x100fe400008e0605 */
[----:B------:R-:W-:-:S04]  /*8140*/  IMAD.X R5, R24, 0x1, R5, P2 ;  /* 0x0000000118057824 */ /* 0x000fc800010e0605 */
[----:B------:R-:W5:Y:S04]  /*8150*/  LD.E.128 R8, desc[UR38][R8.64] ;  /* 0x0000002608087980 */ /* 0x000f68000c101d00 */
[----:B------:R-:W5:Y:S02]  /*8160*/  LD.E.128 R4, desc[UR38][R4.64] ;  /* 0x0000002604047980 */ /* 0x000f64000c101d00 */
.L_x_14080:
[----:B------:R-:W-:Y:S05]  /*8170*/  BSYNC B1 ;  /* 0x0000000000017941 */ /* 0x000fea0003800000 */
.L_x_14079:
[----:B------:R-:W0:Y:S01]  /*8180*/  SYNCS.PHASECHK.TRANS64.TRYWAIT P1, [R2+URZ+0x16800], R13 ;  /* 0x0168000d020075a7 */ /* 0x000e22000802017f */
[----:B------:R-:W-:Y:S01]  /*8190*/  IMAD R32, R33, -0xc0, R32 ;  /* 0xffffff4021207824 */ /* 0x000fe200078e0220 */
[----:B---3-5:R-:W-:Y:S01]  /*81a0*/  MOV R3, R5 ;  /* 0x0000000500037202 */ /* 0x028fe20000000f00 */
[----:B------:R-:W-:Y:S01]  /*81b0*/  IMAD.MOV.U32 R0, RZ, RZ, R4 ;  /* 0x000000ffff007224 */ /* 0x000fe200078e0004 */
[----:B------:R-:W-:Y:S01]  /*81c0*/  BSSY B1, `(.L_x_14081) ;  /* 0x0000010000017945 */ /* 0x000fe20003800000 */
[----:B------:R-:W-:Y:S01]  /*81d0*/  VIADD R12, R17, 0x60 ;  /* 0x00000060110c7836 */ /* 0x000fe20000000000 */
[----:B------:R-:W-:Y:S01]  /*81e0*/  VIMNMX R32, R32, 0xc0, PT ;  /* 0x000000c020207848 */ /* 0x000fe20003fe0100 */
[----:B------:R-:W-:Y:S01]  /*81f0*/  IMAD.MOV.U32 R14, RZ, RZ, R8 ;  /* 0x000000ffff0e7224 */ /* 0x000fe200078e0008 */
[----:B------:R-:W-:Y:S01]  /*8200*/  PRMT R3, R3, 0x5410, R0 ;  /* 0x0000541003037816 */ /* 0x000fe20000000000 */
[----:B------:R-:W-:Y:S01]  /*8210*/  IMAD.MOV.U32 R0, RZ, RZ, R6 ;  /* 0x000000ffff007224 */ /* 0x000fe200078e0006 */
[-C--:B------:R-:W-:Y:S01]  /*8220*/  ISETP.GE.OR P2, PT, R17, R32.reuse, P0 ;  /* 0x000000201100720c */ /* 0x080fe20000746670 */
[----:B------:R-:W-:Y:S01]  /*8230*/  IMAD.MOV.U32 R15, RZ, RZ, R9 ;  /* 0x000000ffff0f7224 */ /* 0x000fe200078e0009 */
[----:B------:R-:W-:Y:S01]  /*8240*/  ISETP.GE.OR P0, PT, R12, R32, P0 ;  /* 0x000000200c00720c */ /* 0x000fe20000706670 */
[----:B------:R-:W-:Y:S01]  /*8250*/  IMAD.MOV.U32 R12, RZ, RZ, R7 ;  /* 0x000000ffff0c7224 */ /* 0x000fe200078e0007 */
[----:B------:R-:W-:Y:S01]  /*8260*/  PRMT R32, R3, 0x7610, R32 ;  /* 0x0000761003207816 */ /* 0x000fe20000000020 */
[----:B------:R-:W-:Y:S01]  /*8270*/  IMAD.IADD R39, R18, 0x1, R41 ;  /* 0x0000000112277824 */ /* 0x000fe200078e0229 */
[----:B------:R-:W-:-:S02]  /*8280*/  PRMT R3, R14, 0x7610, R3 ;  /* 0x000076100e037816 */ /* 0x000fc40000000003 */
[----:B------:R-:W-:Y:S02]  /*8290*/  PRMT R0, R0, 0x5410, R12 ;  /* 0x0000541000007816 */ /* 0x000fe4000000000c */
[----:B------:R-:W-:Y:S01]  /*82a0*/  PRMT R32, R32, 0x5410, R15 ;  /* 0x0000541020207816 */ /* 0x000fe2000000000f */
[----:B0-----:R-:W-:Y:S06]  /*82b0*/  @!P1 BRA `(.L_x_14082) ;  /* 0x0000017c00c49947 */ /* 0x001fec0003800000 */
.L_x_14355:
[----:B------:R-:W-:Y:S05]  /*82c0*/  BSYNC B1 ;  /* 0x0000000000017941 */ /* 0x000fea0003800000 */
.L_x_14081:
[----:B------:R-:W-:Y:S01]  /*82d0*/  BSSY B1, `(.L_x_14083) ;  /* 0x0000069000017945 */ /* 0x000fe20003800000 */
[----:B------:R-:W-:Y:S01]  /*82e0*/  IMAD.MOV.U32 R33, RZ, RZ, R10 ;  /* 0x000000ffff217224 */ /* 0x000fe200078e000a */
[----:B------:R-:W-:Y:S01]  /*82f0*/  LOP3.LUT R39, R39, 0x38, RZ, 0xc0, !PT ;  /* 0x0000003827277812 */ /* 0x000fe200078ec0ff */
[----:B------:R-:W-:Y:S01]  /*8300*/  IMAD.MOV.U32 R38, RZ, RZ, R11 ;  /* 0x000000ffff267224 */ /* 0x000fe200078e000b */
[----:B------:R-:W-:Y:S06]  /*8310*/  @P2 BRA `(.L_x_14084) ;  /* 0x0000000400902947 */ /* 0x000fec0003800000 */
[----:B------:R-:W2:Y:S01]  /*8320*/  LDL R12, [R1+0x48] ;  /* 0x00004800010c7983 */ /* 0x000ea20000100800 */
[----:B------:R-:W1:Y:S02]  /*8330*/  S2R R14, SR_TID.X ;  /* 0x00000000000e7919 */ /* 0x000e640000002100 */
[----:B-1----:R-:W-:-:S05]  /*8340*/  VIADD R14, R14, 0xffffff80 ;  /* 0xffffff800e0e7836 */ /* 0x002fca0000000000 */
[----:B------:R-:W-:-:S04]  /*8350*/  SHF.R.S32.HI R25, RZ, 0x1f, R14 ;  /* 0x0000001fff197819 */ /* 0x000fc8000001140e */
[----:B------:R-:W-:-:S04]  /*8360*/  LEA.HI R25, R25, R14, RZ, 0x5 ;  /* 0x0000000e19197211 */ /* 0x000fc800078f28ff */
[----:B------:R-:W-:Y:S01]  /*8370*/  SHF.R.S32.HI R25, RZ, 0x5, R25 ;  /* 0x00000005ff197819 */ /* 0x000fe20000011419 */
[--C-:B------:R-:W-:Y:S01]  /*8380*/  HADD2.F32 R43, -RZ, R45.reuse.H1_H1 ;  /* 0x3000002dff2b7230 */ /* 0x100fe20000004100 */
[----:B------:R-:W-:Y:S01]  /*8390*/  SHF.R.U64 R55, R34, 0x10, R35 ;  /* 0x0000001022377819 */ /* 0x000fe20000001223 */
[----:B------:R-:W-:Y:S01]  /*83a0*/  HADD2.F32 R45, -RZ, R45.H0_H0 ;  /* 0x2000002dff2d7230 */ /* 0x000fe20000004100 */
[--C-:B------:R-:W-:Y:S02]  /*83b0*/  SHF.R.U32.HI R44, RZ, 0x10, R21.reuse ;  /* 0x00000010ff2c7819 */ /* 0x100fe40000011615 */
[----:B------:R-:W-:Y:S02]  /*83c0*/  SHF.R.U64 R53, R20, 0x10, R21 ;  /* 0x0000001014357819 */ /* 0x000fe40000001215 */
[----:B------:R-:W-:Y:S01]  /*83d0*/  SHF.R.U32.HI R46, RZ, 0x10, R35 ;  /* 0x00000010ff2e7819 */ /* 0x000fe20000011623 */
[----:B------:R-:W-:Y:S01]  /*83e0*/  HADD2.F32 R44, -RZ, R44.H0_H0 ;  /* 0x2000002cff2c7230 */ /* 0x000fe20000004100 */
[----:B------:R-:W-:-:S02]  /*83f0*/  SHF.R.U64 R54, R36, 0x10, R37 ;  /* 0x0000001024367819 */ /* 0x000fc40000001225 */
[--C-:B------:R-:W-:Y:S02]  /*8400*/  SHF.R.U32.HI R50, RZ, 0x10, R29.reuse ;  /* 0x00000010ff327819 */ /* 0x100fe4000001161d */
[----:B------:R-:W-:Y:S02]  /*8410*/  SHF.R.U64 R51, R28, 0x10, R29 ;  /* 0x000000101c337819 */ /* 0x000fe4000000121d */
[----:B------:R-:W-:Y:S01]  /*8420*/  SHF.R.U32.HI R52, RZ, 0x10, R37 ;  /* 0x00000010ff347819 */ /* 0x000fe20000011625 */
[----:B--2---:R-:W-:-:S05]  /*8430*/  IMAD.SHL.U32 R12, R12, 0x40, RZ ;  /* 0x000000400c0c7824 */ /* 0x004fca00078e00ff */
[----:B------:R-:W-:-:S04]  /*8440*/  LOP3.LUT R24, R12, 0x1c0, RZ, 0xc0, !PT ;  /* 0x000001c00c187812 */ /* 0x000fc800078ec0ff */
[----:B------:R-:W-:Y:S02]  /*8450*/  SHF.R.U32.HI R15, RZ, 0x3, R24 ;  /* 0x00000003ff0f7819 */ /* 0x000fe40000011618 */
[----:B------:R-:W-:Y:S02]  /*8460*/  LOP3.LUT R12, R24, 0x38, R18, 0xf8, !PT ;  /* 0x00000038180c7812 */ /* 0x000fe400078ef812 */
[----:B------:R-:W-:Y:S02]  /*8470*/  LOP3.LUT R24, R15, R39, R24, 0x1e, !PT ;  /* 0x000000270f187212 */ /* 0x000fe400078e1e18 */
[----:B------:R-:W-:-:S03]  /*8480*/  LOP3.LUT R12, R12, R15, RZ, 0x3c, !PT ;  /* 0x0000000f0c0c7212 */ /* 0x000fc600078e3cff */
[C---:B------:R-:W-:Y:S02]  /*8490*/  IMAD R41, R25.reuse, 0x200, R24 ;  /* 0x0000020019297824 */ /* 0x040fe400078e0218 */
[----:B0-----:R-:W-:-:S03]  /*84a0*/  IMAD R13, R25, 0x200, R12 ;  /* 0x00000200190d7824 */ /* 0x001fc600078e020c */
[----:B------:R-:W-:Y:S01]  /*84b0*/  LEA R41, R41, R2, 0x1 ;  /* 0x0000000229297211 */ /* 0x000fe200078e08ff */
[----:B------:R-:W-:-:S04]  /*84c0*/  IMAD R40, R13, 0x2, R2 ;  /* 0x000000020d287824 */ /* 0x000fc800078e0202 */
[----:B------:R-:W0:Y:S04]  /*84d0*/  LDS.128 R24, [R41+0x8400] ;  /* 0x0084000029187984 */ /* 0x000e280000000c00 */
[----:B------:R-:W1:Y:S01]  /*84e0*/  LDS.128 R12, [R40+0x8400] ;  /* 0x00840000280c7984 */ /* 0x000e620000000c00 */
[--C-:B0-----:R-:W-:Y:S02]  /*84f0*/  HADD2.F32 R34, -RZ, R25.reuse.H0_H0 ;  /* 0x20000019ff227230 */ /* 0x101fe40000004100 */
[----:B------:R-:W-:Y:S02]  /*8500*/  HADD2.F32 R35, -RZ, R25.H1_H1 ;  /* 0x30000019ff237230 */ /* 0x000fe40000004100 */
[----:B-1----:R-:W-:Y:S02]  /*8510*/  HADD2.F32 R20, -RZ, R13.H0_H0 ;  /* 0x2000000dff147230 */ /* 0x002fe40000004100 */
[C---:B------:R-:W-:Y:S01]  /*8520*/  FMUL.FTZ R47, R34.reuse, R45 ;  /* 0x0000002d222f7220 */ /* 0x040fe20000410000 */
[----:B------:R-:W-:Y:S01]  /*8530*/  FMUL.FTZ R49, R34, R43 ;  /* 0x0000002b22317220 */ /* 0x000fe20000410000 */
[----:B------:R-:W-:-:S02]  /*8540*/  HADD2.F32 R34, -RZ, R46.H0_H0 ;  /* 0x2000002eff227230 */ /* 0x000fc40000004100 */
[C---:B------:R-:W-:Y:S01]  /*8550*/  FFMA.FTZ R48, R20.reuse, R43, -R47 ;  /* 0x0000002b14307223 */ /* 0x040fe2000001082f */
[----:B------:R-:W-:Y:S02]  /*8560*/  HADD2.F32 R21, -RZ, R13.H1_H1 ;  /* 0x3000000dff157230 */ /* 0x000fe40000004100 */
[C---:B------:R-:W-:Y:S01]  /*8570*/  FMUL.FTZ R46, R35.reuse, R44 ;  /* 0x0000002c232e7220 */ /* 0x040fe20000410000 */
[----:B------:R-:W-:Y:S02]  /*8580*/  HADD2.F32 R36, -RZ, R27.H0_H0 ;  /* 0x2000001bff247230 */ /* 0x000fe40000004100 */
[----:B------:R-:W-:Y:S02]  /*8590*/  HADD2.F32 R47, -RZ, R42.H1_H1 ;  /* 0x3000002aff2f7230 */ /* 0x000fe40000004100 */
[----:B------:R-:W-:Y:S02]  /*85a0*/  HADD2.F32 R43, -RZ, R31.H1_H1 ;  /* 0x3000001fff2b7230 */ /* 0x000fe40000004100 */
[----:B------:R-:W-:Y:S01]  /*85b0*/  FFMA.FTZ R49, R20, R45, R49 ;  /* 0x0000002d14317223 */ /* 0x000fe20000010031 */
[----:B------:R-:W-:Y:S01]  /*85c0*/  FMUL.FTZ R20, R35, R34 ;  /* 0x0000002223147220 */ /* 0x000fe20000410000 */
[----:B------:R-:W-:-:S02]  /*85d0*/  HADD2.F32 R28, -RZ, R15.H0_H0 ;  /* 0x2000000fff1c7230 */ /* 0x000fc40000004100 */
[C---:B------:R-:W-:Y:S01]  /*85e0*/  FFMA.FTZ R35, R21.reuse, R34, -R46 ;  /* 0x0000002215237223 */ /* 0x040fe2000001082e */
[C---:B------:R-:W-:Y:S01]  /*85f0*/  FMUL.FTZ R45, R36.reuse, R47 ;  /* 0x0000002f242d7220 */ /* 0x040fe20000410000 */
[----:B------:R-:W-:Y:S02]  /*8600*/  HADD2.F32 R37, -RZ, R27.H1_H1 ;  /* 0x3000001bff257230 */ /* 0x000fe40000004100 */
[-C--:B------:R-:W-:Y:S01]  /*8610*/  FMUL.FTZ R36, R36, R43.reuse ;  /* 0x0000002b24247220 */ /* 0x080fe20000410000 */
[----:B------:R-:W-:Y:S02]  /*8620*/  HADD2.F32 R46, -RZ, R50.H0_H0 ;  /* 0x20000032ff2e7230 */ /* 0x000fe40000004100 */
[----:B------:R-:W-:Y:S01]  /*8630*/  FFMA.FTZ R44, R21, R44, R20 ;  /* 0x0000002c152c7223 */ /* 0x000fe20000010014 */
[----:B------:R-:W-:Y:S02]  /*8640*/  HADD2.F32 R29, -RZ, R15.H1_H1 ;  /* 0x3000000fff1d7230 */ /* 0x000fe40000004100 */
[----:B------:R-:W-:Y:S01]  /*8650*/  FFMA.FTZ R45, R28, R43, -R45 ;  /* 0x0000002b1c2d7223 */ /* 0x000fe2000001082d */
[----:B------:R-:W-:-:S02]  /*8660*/  HADD2.F32 R20, -RZ, R52.H0_H0 ;  /* 0x20000034ff147230 */ /* 0x000fc40000004100 */
[----:B------:R-:W-:Y:S01]  /*8670*/  FFMA.FTZ R47, R28, R47, R36 ;  /* 0x0000002f1c2f7223 */ /* 0x000fe20000010024 */
[----:B------:R-:W-:Y:S02]  /*8680*/  HADD2.F32 R25, -RZ, R24.H0_H0 ;  /* 0x20000018ff197230 */ /* 0x000fe40000004100 */
[C---:B------:R-:W-:Y:S01]  /*8690*/  FMUL.FTZ R34, R37.reuse, R46 ;  /* 0x0000002e25227220 */ /* 0x040fe20000410000 */
[----:B------:R-:W-:Y:S02]  /*86a0*/  HADD2.F32 R28, -RZ, R56.H0_H0 ;  /* 0x20000038ff1c7230 */ /* 0x000fe40000004100 */
[----:B------:R-:W-:Y:S02]  /*86b0*/  HADD2.F32 R42, -RZ, R42.H0_H0 ;  /* 0x2000002aff2a7230 */ /* 0x000fe40000004100 */
[-C--:B------:R-:W-:Y:S01]  /*86c0*/  FMUL.FTZ R52, R37, R20.reuse ;  /* 0x0000001425347220 */ /* 0x080fe20000410000 */
[----:B------:R-:W-:Y:S02]  /*86d0*/  HADD2.F32 R13, -RZ, R12.H0_H0 ;  /* 0x2000000cff0d7230 */ /* 0x000fe40000004100 */
[----:B------:R-:W-:Y:S01]  /*86e0*/  FFMA.FTZ R50, R29, R20, -R34 ;  /* 0x000000141d327223 */ /* 0x000fe20000010822 */
[----:B------:R-:W-:-:S02]  /*86f0*/  HADD2.F32 R27, -RZ, R26.H0_H0 ;  /* 0x2000001aff1b7230 */ /* 0x000fc40000004100 */
[C---:B------:R-:W-:Y:S01]  /*8700*/  FMUL.FTZ R36, R25.reuse, R28 ;  /* 0x0000001c19247220 */ /* 0x040fe20000410000 */
[----:B------:R-:W-:Y:S02]  /*8710*/  HADD2.F32 R34, -RZ, R56.H1_H1 ;  /* 0x30000038ff227230 */ /* 0x000fe40000004100 */
[----:B------:R-:W-:Y:S01]  /*8720*/  FMUL.FTZ R25, R25, R42 ;  /* 0x0000002a19197220 */ /* 0x000fe20000410000 */
[----:B------:R-:W-:Y:S02]  /*8730*/  HADD2.F32 R20, -RZ, R31.H0_H0 ;  /* 0x2000001fff147230 */ /* 0x000fe40000004100 */
[----:B------:R-:W-:Y:S01]  /*8740*/  FFMA.FTZ R52, R29, R46, R52 ;  /* 0x0000002e1d347223 */ /* 0x000fe20000010034 */
[----:B------:R-:W-:Y:S01]  /*8750*/  FFMA.FTZ R36, R13, R42, -R36 ;  /* 0x0000002a0d247223 */ /* 0x000fe20000010824 */
[----:B------:R-:W-:Y:S02]  /*8760*/  HADD2.F32 R15, -RZ, R14.H0_H0 ;  /* 0x2000000eff0f7230 */ /* 0x000fe40000004100 */
[----:B------:R-:W-:Y:S01]  /*8770*/  FMUL.FTZ R46, R27, R34 ;  /* 0x000000221b2e7220 */ /* 0x000fe20000410000 */
[----:B------:R-:W-:Y:S01]  /*8780*/  FFMA.FTZ R28, R13, R28, R25 ;  /* 0x0000001c0d1c7223 */ /* 0x000fe20000010019 */
[----:B------:R-:W-:Y:S01]  /*8790*/  FMUL.FTZ R42, R27, R20 ;  /* 0x000000141b2a7220 */ /* 0x000fe20000410000 */
[----:B------:R-:W-:-:S02]  /*87a0*/  HADD2.F32 R24, -RZ, R24.H1_H1 ;  /* 0x30000018ff187230 */ /* 0x000fc40000004100 */
[----:B------:R-:W-:Y:S02]  /*87b0*/  HADD2.F32 R26, -RZ, R26.H1_H1 ;  /* 0x3000001aff1a7230 */ /* 0x000fe40000004100 */
[----:B------:R-:W-:Y:S02]  /*87c0*/  HADD2.F32 R25, -RZ, R53.H0_H0 ;  /* 0x20000035ff197230 */ /* 0x000fe40000004100 */
        /* <DEDUP_REMOVED lines=25> */
.L_x_14084:
[----:B------:R-:W-:Y:S05]  /*8960*/  BSYNC B1 ;  /* 0x0000000000017941 */ /* 0x000fea0003800000 */
.L_x_14083:
[----:B------:R-:W-:Y:S01]  /*8970*/  PRMT R31, R33, 0x5410, R38 ;  /* 0x00005410211f7816 */ /* 0x000fe20000000026 */
[----:B------:R-:W-:Y:S06]  /*8980*/  @P0 BRA `(.L_x_14075) ;  /* 0x0000000400800947 */ /* 0x000fec0003800000 */
[----:B------:R-:W2:Y:S01]  /*8990*/  LDL R20, [R1+0x4c] ;  /* 0x00004c0001147983 */ /* 0x000ea20000100800 */
[C---:B-1----:R-:W-:Y:S02]  /*89a0*/  VIADD R12, R17.reuse, 0x60 ;  /* 0x00000060110c7836 */ /* 0x042fe40000000000 */
[----:B0-----:R-:W-:Y:S01]  /*89b0*/  VIADD R13, R17, 0x60 ;  /* 0x00000060110d7836 */ /* 0x001fe20000000000 */
[----:B------:R-:W3:Y:S01]  /*89c0*/  LDL R43, [R1+0x5c] ;  /* 0x00005c00012b7983 */ /* 0x000ee20000100800 */
[----:B------:R-:W-:Y:S02]  /*89d0*/  IMAD.SHL.U32 R12, R12, 0x40, RZ ;  /* 0x000000400c0c7824 */ /* 0x000fe400078e00ff */
[----:B------:R-:W-:-:S03]  /*89e0*/  IMAD.SHL.U32 R13, R13, 0x40, RZ ;  /* 0x000000400d0d7824 */ /* 0x000fc600078e00ff */
[----:B------:R-:W-:Y:S02]  /*89f0*/  LOP3.LUT R12, R12, 0x1c0, RZ, 0xc0, !PT ;  /* 0x000001c00c0c7812 */ /* 0x000fe400078ec0ff */
[----:B------:R-:W-:Y:S02]  /*8a00*/  LOP3.LUT R13, R13, 0x1c0, RZ, 0xc0, !PT ;  /* 0x000001c00d0d7812 */ /* 0x000fe400078ec0ff */
[----:B------:R-:W-:-:S04]  /*8a10*/  SHF.R.U32.HI R12, RZ, 0x3, R12 ;  /* 0x00000003ff0c7819 */ /* 0x000fc8000001160c */
[----:B------:R-:W-:Y:S02]  /*8a20*/  LOP3.LUT R39, R12, R39, R13, 0x1e, !PT ;  /* 0x000000270c277212 */ /* 0x000fe400078e1e0d */
[--C-:B------:R-:W-:Y:S02]  /*8a30*/  SHF.R.U64 R42, R8, 0x10, R9.reuse ;  /* 0x00000010082a7819 */ /* 0x100fe40000001209 */
[----:B------:R-:W-:Y:S02]  /*8a40*/  SHF.R.U32.HI R21, RZ, 0x10, R9 ;  /* 0x00000010ff157819 */ /* 0x000fe40000011609 */
[--C-:B------:R-:W-:Y:S02]  /*8a50*/  SHF.R.U64 R37, R4, 0x10, R5.reuse ;  /* 0x0000001004257819 */ /* 0x100fe40000001205 */
[----:B------:R-:W-:-:S05]  /*8a60*/  SHF.R.U32.HI R28, RZ, 0x10, R5 ;  /* 0x00000010ff1c7819 */ /* 0x000fca0000011605 */
[----:B------:R-:W-:Y:S01]  /*8a70*/  HADD2.F32 R28, -RZ, R28.H0_H0 ;  /* 0x2000001cff1c7230 */ /* 0x000fe20000004100 */
[--C-:B------:R-:W-:Y:S02]  /*8a80*/  SHF.R.U64 R41, R10, 0x10, R11.reuse ;  /* 0x000000100a297819 */ /* 0x100fe4000000120b */
[----:B------:R-:W-:Y:S02]  /*8a90*/  SHF.R.U32.HI R40, RZ, 0x10, R11 ;  /* 0x00000010ff287819 */ /* 0x000fe4000001160b */
[--C-:B------:R-:W-:Y:S02]  /*8aa0*/  SHF.R.U32.HI R33, RZ, 0x10, R7.reuse ;  /* 0x00000010ff217819 */ /* 0x100fe40000011607 */
[----:B------:R-:W-:Y:S01]  /*8ab0*/  SHF.R.U64 R35, R6, 0x10, R7 ;  /* 0x0000001006237819 */ /* 0x000fe20000001207 */
[----:B--2---:R-:W-:-:S04]  /*8ac0*/  IMAD.IADD R39, R20, 0x1, R39 ;  /* 0x0000000114277824 */ /* 0x004fc800078e0227 */
[----:B------:R-:W-:Y:S01]  /*8ad0*/  IMAD R39, R39, 0x2, R2 ;  /* 0x0000000227277824 */ /* 0x000fe200078e0202 */
[----:B---3--:R-:W0:Y:S04]  /*8ae0*/  LDS.128 R12, [R43+0x8400] ;  /* 0x008400002b0c7984 */ /* 0x008e280000000c00 */
[----:B------:R-:W1:Y:S01]  /*8af0*/  LDS.128 R24, [R39+0x8400] ;  /* 0x0084000027187984 */ /* 0x000e620000000c00 */
[--C-:B------:R-:W-:Y:S02]  /*8b00*/  HADD2.F32 R20, -RZ, R32.reuse.H1_H1 ;  /* 0x30000020ff147230 */ /* 0x100fe40000004100 */
[----:B------:R-:W-:Y:S02]  /*8b10*/  HADD2.F32 R32, -RZ, R32.H0_H0 ;  /* 0x20000020ff207230 */ /* 0x000fe40000004100 */
[----:B0-----:R-:W-:-:S02]  /*8b20*/  HADD2.F32 R5, -RZ, R13.H0_H0 ;  /* 0x2000000dff057230 */ /* 0x001fc40000004100 */
[----:B-1----:R-:W-:-:S05]  /*8b30*/  HADD2.F32 R9, -RZ, R25.H0_H0 ;  /* 0x20000019ff097230 */ /* 0x002fca0000004100 */
[C---:B------:R-:W-:Y:S01]  /*8b40*/  FMUL.FTZ R34, R9.reuse, R32 ;  /* 0x0000002009227220 */ /* 0x040fe20000410000 */
[-C--:B------:R-:W-:Y:S01]  /*8b50*/  FMUL.FTZ R36, R9, R20.reuse ;  /* 0x0000001409247220 */ /* 0x080fe20000410000 */
[----:B------:R-:W-:Y:S02]  /*8b60*/  HADD2.F32 R25, -RZ, R25.H1_H1 ;  /* 0x30000019ff197230 */ /* 0x000fe40000004100 */
[----:B------:R-:W-:Y:S01]  /*8b70*/  FFMA.FTZ R34, R5, R20, -R34 ;  /* 0x0000001405227223 */ /* 0x000fe20000010822 */
[----:B------:R-:W-:Y:S02]  /*8b80*/  HADD2.F32 R8, -RZ, R24.H0_H0 ;  /* 0x20000018ff087230 */ /* 0x000fe40000004100 */
[----:B------:R-:W-:Y:S02]  /*8b90*/  HADD2.F32 R20, -RZ, R21.H0_H0 ;  /* 0x20000015ff147230 */ /* 0x000fe40000004100 */
[--C-:B------:R-:W-:Y:S02]  /*8ba0*/  HADD2.F32 R9, -RZ, R3.reuse.H1_H1 ;  /* 0x30000003ff097230 */ /* 0x100fe40000004100 */
[----:B------:R-:W-:-:S02]  /*8bb0*/  HADD2.F32 R3, -RZ, R3.H0_H0 ;  /* 0x20000003ff037230 */ /* 0x000fc40000004100 */
[----:B------:R-:W-:Y:S01]  /*8bc0*/  FFMA.FTZ R36, R5, R32, R36 ;  /* 0x0000002005247223 */ /* 0x000fe20000010024 */
[----:B------:R-:W-:Y:S02]  /*8bd0*/  HADD2.F32 R13, -RZ, R13.H1_H1 ;  /* 0x3000000dff0d7230 */ /* 0x000fe40000004100 */
[C---:B------:R-:W-:Y:S01]  /*8be0*/  FMUL.FTZ R38, R25.reuse, R28 ;  /* 0x0000001c19267220 */ /* 0x040fe20000410000 */
[----:B------:R-:W-:Y:S02]  /*8bf0*/  HADD2.F32 R4, -RZ, R12.H0_H0 ;  /* 0x2000000cff047230 */ /* 0x000fe40000004100 */
[-C--:B------:R-:W-:Y:S01]  /*8c00*/  FMUL.FTZ R32, R25, R20.reuse ;  /* 0x0000001419207220 */ /* 0x080fe20000410000 */
[C---:B------:R-:W-:Y:S01]  /*8c10*/  FMUL.FTZ R21, R8.reuse, R9 ;  /* 0x0000000908157220 */ /* 0x040fe20000410000 */
[-C--:B------:R-:W-:Y:S01]  /*8c20*/  FMUL.FTZ R8, R8, R3.reuse ;  /* 0x0000000308087220 */ /* 0x080fe20000410000 */
[C---:B------:R-:W-:Y:S01]  /*8c30*/  FFMA.FTZ R25, R13.reuse, R20, -R38 ;  /* 0x000000140d197223 */ /* 0x040fe20000010826 */
[----:B------:R-:W-:Y:S01]  /*8c40*/  FFMA.FTZ R29, R13, R28, R32 ;  /* 0x0000001c0d1d7223 */ /* 0x000fe20000010020 */
[C---:B------:R-:W-:Y:S01]  /*8c50*/  FFMA.FTZ R21, R4.reuse, R3, -R21 ;  /* 0x0000000304157223 */ /* 0x040fe20000010815 */
[----:B------:R-:W-:Y:S01]  /*8c60*/  FFMA.FTZ R13, R4, R9, R8 ;  /* 0x00000009040d7223 */ /* 0x000fe20000010008 */
[----:B------:R-:W-:-:S02]  /*8c70*/  HADD2.F32 R10, -RZ, R26.H0_H0 ;  /* 0x2000001aff0a7230 */ /* 0x000fc40000004100 */
[----:B------:R-:W-:Y:S02]  /*8c80*/  HADD2.F32 R11, -RZ, R27.H0_H0 ;  /* 0x2000001bff0b7230 */ /* 0x000fe40000004100 */
[--C-:B------:R-:W-:Y:S02]  /*8c90*/  HADD2.F32 R5, -RZ, R0.reuse.H0_H0 ;  /* 0x20000000ff057230 */ /* 0x100fe40000004100 */
[--C-:B------:R-:W-:Y:S02]  /*8ca0*/  HADD2.F32 R3, -RZ, R31.reuse.H0_H0 ;  /* 0x2000001fff037230 */ /* 0x100fe40000004100 */
[----:B------:R-:W-:Y:S02]  /*8cb0*/  HADD2.F32 R8, -RZ, R0.H1_H1 ;  /* 0x30000000ff087230 */ /* 0x000fe40000004100 */
[----:B------:R-:W-:Y:S02]  /*8cc0*/  HADD2.F32 R4, -RZ, R31.H1_H1 ;  /* 0x3000001fff047230 */ /* 0x000fe40000004100 */
[----:B------:R-:W-:Y:S01]  /*8cd0*/  FMUL.FTZ R9, R10, R5 ;  /* 0x000000050a097220 */ /* 0x000fe20000410000 */
[----:B------:R-:W-:-:S02]  /*8ce0*/  HADD2.F32 R6, -RZ, R14.H0_H0 ;  /* 0x2000000eff067230 */ /* 0x000fc40000004100 */
[-C--:B------:R-:W-:Y:S01]  /*8cf0*/  FMUL.FTZ R31, R10, R3.reuse ;  /* 0x000000030a1f7220 */ /* 0x080fe20000410000 */
[----:B------:R-:W-:Y:S02]  /*8d00*/  HADD2.F32 R7, -RZ, R15.H0_H0 ;  /* 0x2000000fff077230 */ /* 0x000fe40000004100 */
[C---:B------:R-:W-:Y:S01]  /*8d10*/  FMUL.FTZ R28, R11.reuse, R8 ;  /* 0x000000080b1c7220 */ /* 0x040fe20000410000 */
[----:B------:R-:W-:Y:S02]  /*8d20*/  HADD2.F32 R27, -RZ, R27.H1_H1 ;  /* 0x3000001bff1b7230 */ /* 0x000fe40000004100 */
[----:B------:R-:W-:Y:S01]  /*8d30*/  FMUL.FTZ R11, R11, R4 ;  /* 0x000000040b0b7220 */ /* 0x000fe20000410000 */
[----:B------:R-:W-:Y:S02]  /*8d40*/  HADD2.F32 R10, -RZ, R33.H0_H0 ;  /* 0x20000021ff0a7230 */ /* 0x000fe40000004100 */
[----:B------:R-:W-:Y:S02]  /*8d50*/  HADD2.F32 R0, -RZ, R40.H0_H0 ;  /* 0x20000028ff007230 */ /* 0x000fe40000004100 */
[C---:B------:R-:W-:Y:S01]  /*8d60*/  FFMA.FTZ R20, R6.reuse, R3, -R9 ;  /* 0x0000000306147223 */ /* 0x040fe20000010809 */
[----:B------:R-:W-:Y:S01]  /*8d70*/  FFMA.FTZ R31, R6, R5, R31 ;  /* 0x00000005061f7223 */ /* 0x000fe2000001001f */
[----:B------:R-:W-:-:S02]  /*8d80*/  HADD2.F32 R15, -RZ, R15.H1_H1 ;  /* 0x3000000fff0f7230 */ /* 0x000fc40000004100 */
[C---:B------:R-:W-:Y:S01]  /*8d90*/  FFMA.FTZ R28, R7.reuse, R4, -R28 ;  /* 0x00000004071c7223 */ /* 0x040fe2000001081c */
[----:B------:R-:W-:Y:S01]  /*8da0*/  FFMA.FTZ R6, R7, R8, R11 ;  /* 0x0000000807067223 */ /* 0x000fe2000001000b */
[----:B------:R-:W-:Y:S02]  /*8db0*/  HADD2.F32 R24, -RZ, R24.H1_H1 ;  /* 0x30000018ff187230 */ /* 0x000fe40000004100 */
[C---:B------:R-:W-:Y:S01]  /*8dc0*/  FMUL.FTZ R32, R27.reuse, R10 ;  /* 0x0000000a1b207220 */ /* 0x040fe20000410000 */
[----:B------:R-:W-:Y:S02]  /*8dd0*/  HADD2.F32 R26, -RZ, R26.H1_H1 ;  /* 0x3000001aff1a7230 */ /* 0x000fe40000004100 */
[----:B------:R-:W-:Y:S01]  /*8de0*/  FMUL.FTZ R4, R27, R0 ;  /* 0x000000001b047220 */ /* 0x000fe20000410000 */
[----:B------:R-:W-:Y:S02]  /*8df0*/  HADD2.F32 R7, -RZ, R37.H0_H0 ;  /* 0x20000025ff077230 */ /* 0x000fe40000004100 */
[----:B------:R-:W-:-:S02]  /*8e00*/  HADD2.F32 R9, -RZ, R35.H0_H0 ;  /* 0x20000023ff097230 */ /* 0x000fc40000004100 */
[----:B------:R-:W-:Y:S02]  /*8e10*/  HADD2.F32 R3, -RZ, R42.H0_H0 ;  /* 0x2000002aff037230 */ /* 0x000fe40000004100 */
[----:B------:R-:W-:Y:S02]  /*8e20*/  HADD2.F32 R5, -RZ, R41.H0_H0 ;  /* 0x20000029ff057230 */ /* 0x000fe40000004100 */
[C---:B------:R-:W-:Y:S01]  /*8e30*/  FFMA.FTZ R27, R15.reuse, R0, -R32 ;  /* 0x000000000f1b7223 */ /* 0x040fe20000010820 */
[----:B------:R-:W-:Y:S02]  /*8e40*/  HADD2.F32 R12, -RZ, R12.H1_H1 ;  /* 0x3000000cff0c7230 */ /* 0x000fe40000004100 */
        /* <DEDUP_REMOVED lines=20> */
.L_x_14075:
[----:B------:R-:W-:Y:S05]  /*8f90*/  BSYNC B0 ;  /* 0x0000000000007941 */ /* 0x000fea0003800000 */
.L_x_14061:
[----:B------:R-:W-:Y:S01]  /*8fa0*/  @!PT LDS RZ, [RZ] ;  /* 0x00000000fffff984 */ /* 0x000fe20000000800 */
[----:B------:R-:W-:Y:S01]  /*8fb0*/  @!PT LDS RZ, [RZ] ;  /* 0x00000000fffff984 */ /* 0x000fe20000000800 */
[----:B------:R-:W-:Y:S01]  /*8fc0*/  @!PT LDS RZ, [RZ] ;  /* 0x00000000fffff984 */ /* 0x000fe20000000800 */
[----:B------:R-:W-:Y:S01]  /*8fd0*/  @!PT LDS RZ, [RZ] ;  /* 0x00000000fffff984 */ /* 0x000fe20000000800 */
[----:B------:R4:W-:Y:S06]  /*8fe0*/  MEMBAR.ALL.CTA ;  /* 0x0000000000007992 */ /* 0x0009ec0000008000 */
[----:B----4-:R-:W4:Y:S01]  /*8ff0*/  FENCE.VIEW.ASYNC.S ;  /* 0x00000000000073c6 */ /* 0x010f220000000000 */
[----:B------:R-:W-:Y:S05]  /*9000*/  WARPSYNC.ALL ;  /* 0x0000000000007948 */ /* 0x000fea0003800000 */
[----:B----4-:R-:W-:Y:S06]  /*9010*/  BAR.SYNC.DEFER_BLOCKING 0xd, 0x180 ;  /* 0x0346000000007b1d */ /* 0x010fec0000010000 */
.L_x_14058:
[----:B--2---:R-:W-:-:S05]  /*9020*/  IMAD.U32 R0, RZ, RZ, UR37 ;  /* 0x00000025ff007e24 */ /* 0x004fca000f8e00ff */
[----:B------:R-:W-:-:S13]  /*9030*/  ISETP.NE.AND P0, PT, R0, 0x3, PT ;  /* 0x000000030000780c */ /* 0x000fda0003f05270 */
[----:B------:R-:W-:Y:S05]  /*9040*/  @!P0 BRA `(.L_x_14085) ;  /* 0x0000000000048947 */ /* 0x000fea0003800000 */
[----:B------:R-:W-:Y:S01]  /*9050*/  BPT.TRAP 0x1 ;  /* 0x000000040000795c */ /* 0x000fe20000300000 */
.L_x_14085:
[----:B-1----:R-:W-:Y:S01]  /*9060*/  IMAD R15, R16, 0x8, R2 ;  /* 0x00000008100f7824 */ /* 0x002fe200078e0202 */
[----:B------:R-:W-:-:S04]  /*9070*/  SHF.L.U32 R0, R23, 0x1f, RZ ;  /* 0x0000001f17007819 */ /* 0x000fc800000006ff */
[----:B------:R1:W2:Y:S01]  /*9080*/  SYNCS.PHASECHK.TRANS64.TRYWAIT P2, [R15+URZ+0x16830], R0 ;  /* 0x016830000f0075a7 */ /* 0x0002a2000804017f */
[----:B------:R-:W-:Y:S05]  /*9090*/  @!P0 BRA `(.L_x_14086) ;  /* 0x0000000000048947 */ /* 0x000fea0003800000 */
[----:B------:R-:W-:Y:S01]  /*90a0*/  BPT.TRAP 0x1 ;  /* 0x000000040000795c */ /* 0x000fe20000300000 */
.L_x_14086:
[----:B------:R-:W4:Y:S02]  /*90b0*/  S2R R3, SR_TID.X ;  /* 0x0000000000037919 */ /* 0x000f240000002100 */
[----:B----4-:R-:W-:-:S04]  /*90c0*/  LOP3.LUT R3, R3, 0x7f, RZ, 0xc0, !PT ;  /* 0x0000007f03037812 */ /* 0x010fc800078ec0ff */
[----:B------:R-:W-:Y:S01]  /*90d0*/  ISETP.NE.AND P1, PT, R3, RZ, PT ;  /* 0x000000ff0300720c */ /* 0x000fe20003f25270 */
[----:B--2---:R-:W-:-:S12]  /*90e0*/  @P2 BRA `(.L_x_14087) ;  /* 0x0000000000082947 */ /* 0x004fd80003800000 */
[----:B------:R-:W2:Y:S02]  /*90f0*/  SYNCS.PHASECHK.TRANS64.TRYWAIT P2, [R15+URZ+0x16830], R0 ;  /* 0x016830000f0075a7 */ /* 0x000ea4000804017f */
[----:B--2---:R-:W-:Y:S05]  /*9100*/  @!P2 BRA `(.L_x_14088) ;  /* 0x000001700044a947 */ /* 0x004fea0003800000 */
.L_x_14087:
[----:B------:R-:W-:Y:S05]  /*9110*/  WARPSYNC.ALL ;  /* 0x0000000000007948 */ /* 0x000fea0003800000 */
[----:B-12---:R-:W-:Y:S01]  /*9120*/  VIADD R0, R2, 0xe400 ;  /* 0x0000e40002007836 */ /* 0x006fe20000000000 */
[----:B---3--:R-:W-:Y:S01]  /*9130*/  LOP3.LUT R6, R30, 0x10000, RZ, 0xfc, !PT ;  /* 0x000100001e067812 */ /* 0x008fe200078efcff */
[----:B------:R-:W-:Y:S02]  /*9140*/  IMAD.MOV.U32 R7, RZ, RZ, 0x40000040 ;  /* 0x40000040ff077424 */ /* 0x000fe400078e00ff */
[----:B------:R-:W-:Y:S01]  /*9150*/  IMAD.MOV.U32 R5, RZ, RZ, 0x40000040 ;  /* 0x40000040ff057424 */ /* 0x000fe200078e00ff */
[----:B------:R-:W-:Y:S01]  /*9160*/  SHF.R.U32.HI R0, RZ, 0x4, R0 ;  /* 0x00000004ff007819 */ /* 0x000fe20000011600 */
[----:B------:R-:W-:-:S02]  /*9170*/  IMAD.MOV.U32 R157, RZ, RZ, 0x40000040 ;  /* 0x40000040ff9d7424 */ /* 0x000fc400078e00ff */
[----:B------:R-:W-:Y:S01]  /*9180*/  IMAD.MOV.U32 R9, RZ, RZ, 0x40000040 ;  /* 0x40000040ff097424 */ /* 0x000fe200078e00ff */
[----:B------:R-:W-:Y:S01]  /*9190*/  LOP3.LUT R0, R0, 0x3fff, RZ, 0xc0, !PT ;  /* 0x00003fff00007812 */ /* 0x000fe200078ec0ff */
[----:B------:R-:W-:Y:S01]  /*91a0*/  IMAD.MOV.U32 R155, RZ, RZ, 0x40000040 ;  /* 0x40000040ff9b7424 */ /* 0x000fe200078e00ff */
[----:B------:R-:W-:Y:S01]  /*91b0*/  @!P1 IADD3 R15, R15, 0x16840, RZ ;  /* 0x000168400f0f9810 */ /* 0x000fe20007ffe0ff */
[----:B------:R-:W-:Y:S01]  /*91c0*/  ULDC UR30, c[0x0][0x9dc] ;  /* 0x00027700001e7ab9 */ /* 0x000fe20000000800 */
[----:B------:R-:W-:-:S05]  /*91d0*/  LOP3.LUT R3, R0, 0x10000, RZ, 0xfc, !PT ;  /* 0x0001000000037812 */ /* 0x000fca00078efcff */
[----:B------:R-:W-:Y:S01]  /*91e0*/  IMAD R4, R16, 0x400, R3 ;  /* 0x0000040010047824 */ /* 0x000fe200078e0203 */
[----:B------:R-:W-:Y:S01]  /*91f0*/  R2UR UR4, R6 ;  /* 0x00000000060472ca */ /* 0x000fe200000e0000 */
[----:B0----5:R-:W-:Y:S01]  /*9200*/  WARPGROUP.ARRIVE ;  /* 0x00000000000079c5 */ /* 0x021fe20000000000 */
[----:B------:R-:W-:Y:S01]  /*9210*/  R2UR UR5, R7 ;  /* 0x00000000070572ca */ /* 0x000fe200000e0000 */
[----:B------:R0:W-:Y:S01]  /*9220*/  STL [R1+0x1c], R3 ;  /* 0x00001c0301007387 */ /* 0x0001e20000100800 */
[C---:B------:R-:W-:Y:S02]  /*9230*/  R2UR UR6, R4.reuse ;  /* 0x00000000040672ca */ /* 0x040fe400000e0000 */
[----:B------:R-:W-:Y:S01]  /*9240*/  R2UR UR7, R5 ;  /* 0x00000000050772ca */ /* 0x000fe200000e0000 */
[----:B------:R-:W-:Y:S01]  /*9250*/  VIADD R8, R4, 0x2 ;  /* 0x0000000204087836 */ /* 0x000fe20000000000 */
[C---:B------:R-:W-:Y:S01]  /*9260*/  IADD3 R156, R6.reuse, 0x2, RZ ;  /* 0x00000002069c7810 */ /* 0x040fe20007ffe0ff */
[----:B------:R-:W2:Y:S01]  /*9270*/  LDL R112, [R1+0x3c] ;  /* 0x00003c0001707983 */ /* 0x000ea20000100800 */
[----:B------:R-:W-:-:S03]  /*9280*/  VIADD R154, R6, 0x4 ;  /* 0x00000004069a7836 */ /* 0x000fc60000000000 */
[----:B------:R-:W2:Y:S04]  /*9290*/  LDL R108, [R1+0x18] ;  /* 0x00001800016c7983 */ /* 0x000ea80000100800 */
[----:B------:R-:W3:Y:S02]  /*92a0*/  LDL R109, [R1+0xc] ;  /* 0x00000c00016d7983 */ /* 0x000ee40000100800 */
[----:B------:R-:W-:Y:S01]  /*92b0*/  HGMMA.64x128x16.F32 R24, gdesc[UR4], RZ, !UPT, gsb0 ;  /* 0x01e00000041879f0 */ /* 0x000fe2000c0008ff */
[----:B------:R-:W-:Y:S01]  /*92c0*/  R2UR UR4, R156 ;  /* 0x000000009c0472ca */ /* 0x000fe200000e0000 */
[----:B------:R-:W4:Y:S01]  /*92d0*/  LDL R111, [R1+0x8] ;  /* 0x00000800016f7983 */ /* 0x000f220000100800 */
[----:B------:R-:W-:Y:S02]  /*92e0*/  R2UR UR5, R157 ;  /* 0x000000009d0572ca */ /* 0x000fe400000e0000 */
[----:B------:R-:W-:Y:S01]  /*92f0*/  R2UR UR6, R8 ;  /* 0x00000000080672ca */ /* 0x000fe200000e0000 */
[----:B------:R-:W4:Y:S01]  /*9300*/  LDL R110, [R1+0x4] ;  /* 0x00000400016e7983 */ /* 0x000f220000100800 */
[----:B------:R-:W-:Y:S01]  /*9310*/  R2UR UR7, R9 ;  /* 0x00000000090772ca */ /* 0x000fe200000e0000 */
[----:B------:R-:W-:-:S02]  /*9320*/  VIADD R8, R4, 0x4 ;  /* 0x0000000404087836 */ /* 0x000fc40000000000 */
[----:B------:R-:W-:Y:S01]  /*9330*/  IMAD.MOV.U32 R9, RZ, RZ, 0x40000040 ;  /* 0x40000040ff097424 */ /* 0x000fe200078e00ff */
[----:B------:R-:W-:Y:S02]  /*9340*/  WARPGROUP.DEPBAR.LE gsb0, 0x0 ;  /* 0x00008000000079c5 */ /* 0x000fe40000010000 */
[----:B------:R-:W-:-:S07]  /*9350*/  WARPGROUP.ARRIVE ;  /* 0x00000000000079c5 */ /* 0x000fce0000000000 */
[----:B------:R-:W-:Y:S01]  /*9360*/  HGMMA.64x128x16.F32 R24, gdesc[UR4], R24, gsb0 ;  /* 0x01e00000041879f0 */ /* 0x000fe20008000818 */
[----:B------:R-:W-:Y:S02]  /*9370*/  R2UR UR4, R154 ;  /* 0x000000009a0472ca */ /* 0x000fe400000e0000 */
[----:B------:R-:W-:Y:S02]  /*9380*/  R2UR UR5, R155 ;  /* 0x000000009b0572ca */ /* 0x000fe400000e0000 */
[----:B------:R-:W-:Y:S02]  /*9390*/  R2UR UR6, R8 ;  /* 0x00000000080672ca */ /* 0x000fe400000e0000 */
[----:B------:R-:W-:Y:S01]  /*93a0*/  R2UR UR7, R9 ;  /* 0x00000000090772ca */ /* 0x000fe200000e0000 */
[----:B------:R-:W-:Y:S02]  /*93b0*/  VIADD R8, R6, 0x6 ;  /* 0x0000000606087836 */ /* 0x000fe40000000000 */
[----:B------:R-:W-:-:S02]  /*93c0*/  VIADD R4, R4, 0x6 ;  /* 0x0000000604047836 */ /* 0x000fc40000000000 */
[----:B------:R-:W-:Y:S02]  /*93d0*/  IMAD.MOV.U32 R9, RZ, RZ, 0x40000040 ;  /* 0x40000040ff097424 */ /* 0x000fe400078e00ff */
[----:B------:R-:W-:Y:S01]  /*93e0*/  IMAD.MOV.U32 R5, RZ, RZ, 0x40000040 ;  /* 0x40000040ff057424 */ /* 0x000fe200078e00ff */
[----:B------:R-:W-:Y:S02]  /*93f0*/  WARPGROUP.DEPBAR.LE gsb0, 0x0 ;  /* 0x00008000000079c5 */ /* 0x000fe40000010000 */
[----:B------:R-:W-:-:S06]  /*9400*/  WARPGROUP.ARRIVE ;  /* 0x00000000000079c5 */ /* 0x000fcc0000000000 */
        /* <DEDUP_REMOVED lines=10> */
[----:B------:R-:W-:Y:S01]  /*94b0*/  UISETP.GE.AND UP0, UPT, UR7, 0x1, UPT ;  /* 0x000000010700788c */ /* 0x000fe2000bf06270 */
[----:B------:R-:W-:-:S05]  /*94c0*/  @!P1 PRMT R15, RZ, 0x654, R15 ;  /* 0x00000654ff0f9816 */ /* 0x000fca000000000f */
[----:B------:R-:W-:Y:S01]  /*94d0*/  PLOP3.LUT P3, PT, PT, PT, UP0, 0x40, 0x0 ;  /* 0x000000000000781c */ /* 0x000fe20003f6e808 */
[----:B------:R-:W-:Y:S01]  /*94e0*/  ULOP3.LUT UR30, URZ, UR30, URZ, 0x33, !UPT ;  /* 0x0000001e3f1e7292 */ /* 0x000fe2000f8e333f */
[----:B------:R-:W-:Y:S02]  /*94f0*/  WARPGROUP.DEPBAR.LE gsb0, 0x0 ;  /* 0x00008000000079c5 */ /* 0x000fe40000010000 */
[----:B------:R-:W-:Y:S01]  /*9500*/  FMUL.FTZ R96, R41, UR4 ;  /* 0x0000000429607c20 */ /* 0x000fe20008410000 */
[----:B------:R1:W-:Y:S01]  /*9510*/  @!P1 SYNCS.ARRIVE.TRANS64.RED.A1T0 RZ, [R15+URZ], RZ ;  /* 0x000000ff0fff99a7 */ /* 0x0003e2000810043f */
[----:B------:R-:W0:Y:S01]  /*9520*/  LDC R41, c[0x0][0x448] ;  /* 0x00011200ff297b82 */ /* 0x000e220000000800 */
[----:B------:R-:W-:Y:S01]  /*9530*/  FMUL.FTZ R21, R25, UR4 ;  /* 0x0000000419157c20 */ /* 0x000fe20008410000 */
[----:B------:R-:W-:Y:S01]  /*9540*/  FMUL.FTZ R25, R46, UR4 ;  /* 0x000000042e197c20 */ /* 0x000fe20008410000 */
[----:B------:R-:W-:Y:S01]  /*9550*/  FMUL.FTZ R101, R48, UR4 ;  /* 0x0000000430657c20 */ /* 0x000fe20008410000 */
[----:B0-----:R-:W-:-:S13]  /*9560*/  ISETP.NE.AND P2, PT, R41, 0x1, PT ;  /* 0x000000012900780c */ /* 0x001fda0003f45270 */
[----:B------:R-:W0:Y:S08]  /*9570*/  @P2 LDC R46, c[0x0][0x44c] ;  /* 0x00011300ff2e2b82 */ /* 0x000e300000000800 */
[----:B------:R-:W1:Y:S01]  /*9580*/  @P2 LDC R48, c[0x0][0x450] ;  /* 0x00011400ff302b82 */ /* 0x000e620000000800 */
        /* <DEDUP_REMOVED lines=8> */
[----:B0-----:R-:W-:-:S04]  /*9610*/  @P2 IMAD.HI.U32 R45, R77, R46, RZ ;  /* 0x0000002e4d2d2227 */ /* 0x001fc800078e00ff */
[----:B------:R-:W-:Y:S01]  /*9620*/  FMUL.FTZ R26, R47, UR4 ;  /* 0x000000042f1a7c20 */ /* 0x000fe20008410000 */
[----:B------:R-:W-:Y:S01]  /*9630*/  FMUL.FTZ R41, R78, UR4 ;  /* 0x000000044e297c20 */ /* 0x000fe20008410000 */
[----:B-1----:R-:W-:Y:S01]  /*9640*/  @P2 SHF.R.U32.HI R77, RZ, R48, R45 ;  /* 0x00000030ff4d2219 */ /* 0x002fe2000001162d */
[----:B------:R-:W-:Y:S02]  /*9650*/  IMAD.MOV.U32 R45, RZ, RZ, -0x80 ;  /* 0xffffff80ff2d7424 */ /* 0x000fe400078e00ff */
[----:B------:R-:W-:Y:S02]  /*9660*/  FMUL.FTZ R95, R36, UR4 ;  /* 0x00000004245f7c20 */ /* 0x000fe40008410000 */
[----:B------:R-:W0:Y:S01]  /*9670*/  SHFL.IDX PT, R47, R77, RZ, 0x1c1f ;  /* 0x001c1fff4d2f7589 */ /* 0x000e2200000e0000 */
[----:B------:R-:W-:Y:S02]  /*9680*/  IMAD R78, R92, R45, 0x80 ;  /* 0x000000805c4e7424 */ /* 0x000fe400078e022d */
        /* <DEDUP_REMOVED lines=51> */
[----:B---3--:R-:W-:Y:S01]  /*99c0*/  IMAD R46, R109, -0x2, R46 ;  /* 0xfffffffe6d2e7824 */ /* 0x008fe200078e022e */
[----:B------:R-:W1:Y:S01]  /*99d0*/  MUFU.TANH R0, R0 ;  /* 0x0000000000007308 */ /* 0x000e620000002400 */
[----:B----4-:R-:W-:-:S03]  /*99e0*/  IMAD.IADD R80, R111, 0x1, R78 ;  /* 0x000000016f507824 */ /* 0x010fc600078e024e */
[----:B------:R-:W-:-:S04]  /*99f0*/  IADD3 R46, -R110, R46, R111 ;  /* 0x0000002e6e2e7210 */ /* 0x000fc80007ffe16f */
[----:B------:R-:W2:Y:S01]  /*9a00*/  MUFU.TANH R21, R21 ;  /* 0x0000001500157308 */ /* 0x000ea20000002400 */
[----:B------:R-:W-:-:S07]  /*9a10*/  IMAD R80, R109, -0x2, R80 ;  /* 0xfffffffe6d507824 */ /* 0x000fce00078e0250 */
[----:B------:R-:W3:Y:S01]  /*9a20*/  MUFU.TANH R3, R3 ;  /* 0x0000000300037308 */ /* 0x000ee20000002400 */
[----:B------:R-:W-:-:S07]  /*9a30*/  VIADD R81, R46, UR6 ;  /* 0x000000062e517c36 */ /* 0x000fce0008000000 */
        /* <DEDUP_REMOVED lines=60> */
[----:B------:R-:W1:Y:S01]  /*9e00*/  MUFU.TANH R45, R45 ;  /* 0x0000002d002d7308 */ /* 0x000e620000002400 */
[----:B------:R-:W-:Y:S01]  /*9e10*/  VIADD R82, R46, UR30 ;  /* 0x0000001e2e527c36 */ /* 0x000fe20008000000 */
[----:B------:R-:W-:-:S02]  /*9e20*/  LEA R79, R92, 0xffffff80, 0x7 ;  /* 0xffffff805c4f7811 */ /* 0x000fc400078e38ff */
[----:B0-----:R-:W-:Y:S01]  /*9e30*/  VIADDMNMX R83, R47, R81, R80, PT ;  /* 0x000000512f537246 */ /* 0x001fe20003800150 */
[----:B------:R-:W-:Y:S01]  /*9e40*/  IMAD.IADD R85, R82, 0x1, R47 ;  /* 0x0000000152557824 */ /* 0x000fe200078e022f */
[----:B--234-:R-:W-:Y:S06]  /*9e50*/  @P3 BRA `(.L_x_14089) ;  /* 0x0000000000583947 */ /* 0x01cfec0003800000 */
        /* <DEDUP_REMOVED lines=12> */
.L_x_14091:
[----:B------:R-:W-:-:S06]  /*9f20*/  UISETP.NE.AND UP1, UPT, UR7, 0x1, UPT ;  /* 0x000000010700788c */ /* 0x000fcc000bf25270 */
[----:B------:R-:W-:-:S05]  /*9f30*/  PLOP3.LUT P3, PT, PT, PT, UP1, 0x80, 0x0 ;  /* 0x000000000000781c */ /* 0x000fca0003f6f018 */
[----:B------:R-:W-:-:S08]  /*9f40*/  @UP1 ULDC.64 UR4, c[0x0][0x9e8] ;  /* 0x00027a0000041ab9 */ /* 0x000fd00000000a00 */
[----:B------:R-:W-:-:S05]  /*9f50*/  @P3 IMAD.HI.U32 R47, R46, UR4, RZ ;  /* 0x000000042e2f3c27 */ /* 0x000fca000f8e00ff */
[----:B------:R-:W-:-:S07]  /*9f60*/  @P3 SHF.R.U32.HI R46, RZ, UR5, R47 ;  /* 0x00000005ff2e3c19 */ /* 0x000fce000801162f */
.L_x_14092:
[----:B------:R-:W-:Y:S05]  /*9f70*/  BSYNC B0 ;  /* 0x0000000000007941 */ /* 0x000fea0003800000 */
.L_x_14090:
[----:B------:R-:W-:-:S04]  /*9f80*/  IMAD R46, R46, UR7, -R79 ;  /* 0x000000072e2e7c24 */ /* 0x000fc8000f8e0a4f */
[----:B------:R-:W-:-:S05]  /*9f90*/  IMAD R46, R109, -0x2, R46 ;  /* 0xfffffffe6d2e7824 */ /* 0x000fca00078e022e */
[----:B------:R-:W-:Y:S02]  /*9fa0*/  VIMNMX R85, R85, R46, !PT ;  /* 0x0000002e55557248 */ /* 0x000fe40007fe0100 */
[----:B------:R-:W-:-:S07]  /*9fb0*/  VIADDMNMX R83, R46, UR7, R83, PT ;  /* 0x000000072e537c46 */ /* 0x000fce000b800153 */
.L_x_14089:
[----:B------:R-:W2:Y:S01]  /*9fc0*/  LDL.LU R86, [R1] ;  /* 0x0000000001567983 */ /* 0x000ea20000300800 */
[C---:B------:R-:W-:Y:S02]  /*9fd0*/  ISETP.GE.AND P3, PT, R78.reuse, 0x2, PT ;  /* 0x000000024e00780c */ /* 0x040fe40003f66270 */
[----:B------:R-:W-:Y:S01]  /*9fe0*/  ISETP.GE.AND P5, PT, R78, 0x9, PT ;  /* 0x000000094e00780c */ /* 0x000fe20003fa6270 */
[----:B------:R-:W0:Y:S01]  /*9ff0*/  SHFL.IDX PT, R77, R77, 0x1, 0x1c1f ;  /* 0x003c1f004d4d7f89 */ /* 0x000e2200000e0000 */
[----:B------:R-:W-:-:S04]  /*a000*/  ISETP.GT.AND P4, PT, R85, 0x1, !P3 ;  /* 0x000000015500780c */ /* 0x000fc80005f84270 */
[----:B------:R-:W-:-:S04]  /*a010*/  ISETP.LT.OR P4, PT, R83, 0x2, P4 ;  /* 0x000000025300780c */ /* 0x000fc80002781670 */
[----:B------:R-:W-:Y:S02]  /*a020*/  FSEL R21, R21, -INF , !P4 ;  /* 0xff80000015157808 */ /* 0x000fe40006000000 */
        /* <DEDUP_REMOVED lines=170> */
[----:B------:R-:W-:Y:S02]  /*aad0*/  ISETP.GE.AND P6, PT, R78, 0x1, PT ;  /* 0x000000014e00780c */ /* 0x000fe40003fc6270 */
[----:B0-----:R-:W-:-:S11]  /*aae0*/  VIADDMNMX R75, R77, R81, R80, PT ;  /* 0x000000514d4b7246 */ /* 0x001fd60003800150 */
[----:B------:R-:W-:Y:S02]  /*aaf0*/  @P6 LOP3.LUT R86, R86, 0x1, RZ, 0xfc, !PT ;  /* 0x0000000156566812 */ /* 0x000fe400078efcff */
[----:B------:R-:W-:Y:S02]  /*ab00*/  ISETP.GT.AND P6, PT, R85, RZ, !P6 ;  /* 0x000000ff5500720c */ /* 0x000fe400077c4270 */
[----:B------:R-:W-:Y:S02]  /*ab10*/  LOP3.LUT R86, R86, 0xefffffff, RZ, 0xc0, !PT ;  /* 0xefffffff56567812 */ /* 0x000fe400078ec0ff */
[----:B------:R-:W-:-:S04]  /*ab20*/  ISETP.LT.OR P6, PT, R83, 0x1, P6 ;  /* 0x000000015300780c */ /* 0x000fc800037c1670 */
[----:B-1----:R-:W-:Y:S02]  /*ab30*/  FSEL R84, R0, -INF , !P6 ;  /* 0xff80000000547808 */ /* 0x002fe40007000000 */
[----:B------:R-:W-:-:S13]  /*ab40*/  ISETP.GE.AND P6, PT, R78, 0x7a, PT ;  /* 0x0000007a4e00780c */ /* 0x000fda0003fc6270 */
[----:B------:R-:W-:Y:S02]  /*ab50*/  @P6 LOP3.LUT R86, R86, 0x10000000, RZ, 0xfc, !PT ;  /* 0x1000000056566812 */ /* 0x000fe400078efcff */
[----:B------:R-:W-:-:S03]  /*ab60*/  ISETP.GT.AND P6, PT, R85, 0x79, !P6 ;  /* 0x000000795500780c */ /* 0x000fc600077c4270 */
[----:B------:R0:W-:Y:S01]  /*ab70*/  STL [R1], R86 ;  /* 0x0000005601007387 */ /* 0x0001e20000100800 */
[----:B------:R-:W-:-:S04]  /*ab80*/  ISETP.LT.OR P6, PT, R83, 0x7a, P6 ;  /* 0x0000007a5300780c */ /* 0x000fc800037c1670 */
[----:B------:R-:W-:Y:S01]  /*ab90*/  FSEL R0, R76, -INF , !P6 ;  /* 0xff8000004c007808 */ /* 0x000fe20007000000 */
[----:B------:R-:W-:Y:S01]  /*aba0*/  IMAD.IADD R76, R82, 0x1, R77 ;  /* 0x00000001524c7824 */ /* 0x000fe200078e024d */
[----:B------:R-:W-:-:S13]  /*abb0*/  PLOP3.LUT P6, PT, PT, PT, UP0, 0x40, 0x0 ;  /* 0x000000000000781c */ /* 0x000fda0003fce808 */
[----:B0-----:R-:W-:Y:S05]  /*abc0*/  @P6 BRA `(.L_x_14093) ;  /* 0x0000000000606947 */ /* 0x001fea0003800000 */
        /* <DEDUP_REMOVED lines=13> */
.L_x_14095:
[----:B------:R-:W-:-:S06]  /*aca0*/  UISETP.NE.AND UP1, UPT, UR7, 0x1, UPT ;  /* 0x000000010700788c */ /* 0x000fcc000bf25270 */
[----:B------:R-:W-:-:S05]  /*acb0*/  PLOP3.LUT P6, PT, PT, PT, UP1, 0x80, 0x0 ;  /* 0x000000000000781c */ /* 0x000fca0003fcf018 */
[----:B------:R-:W-:-:S08]  /*acc0*/  @UP1 ULDC.64 UR4, c[0x0][0x9e8] ;  /* 0x00027a0000041ab9 */ /* 0x000fd00000000a00 */
[----:B------:R-:W-:Y:S01]  /*acd0*/  @P6 IMAD.HI.U32 R77, R78, UR4, RZ ;  /* 0x000000044e4d6c27 */ /* 0x000fe2000f8e00ff */
[----:B------:R-:W-:-:S13]  /*ace0*/  PLOP3.LUT P6, PT, PT, PT, UP1, 0x80, 0x0 ;  /* 0x000000000000781c */ /* 0x000fda0003fcf018 */
[----:B------:R-:W-:-:S07]  /*acf0*/  @P6 SHF.R.U32.HI R78, RZ, UR5, R77 ;  /* 0x00000005ff4e6c19 */ /* 0x000fce000801164d */
.L_x_14096:
[----:B------:R-:W-:Y:S05]  /*ad00*/  BSYNC B0 ;  /* 0x0000000000007941 */ /* 0x000fea0003800000 */
.L_x_14094:
[----:B------:R-:W-:-:S04]  /*ad10*/  IMAD R78, R78, UR7, -R79 ;  /* 0x000000074e4e7c24 */ /* 0x000fc8000f8e0a4f */
[----:B------:R-:W-:-:S05]  /*ad20*/  IMAD R78, R109, -0x2, R78 ;  /* 0xfffffffe6d4e7824 */ /* 0x000fca00078e024e */
[----:B------:R-:W-:Y:S02]  /*ad30*/  VIMNMX R76, R76, R78, !PT ;  /* 0x0000004e4c4c7248 */ /* 0x000fe40007fe0100 */
[----:B------:R-:W-:-:S07]  /*ad40*/  VIADDMNMX R75, R78, UR7, R75, PT ;  /* 0x000000074e4b7c46 */ /* 0x000fce000b80014b */
.L_x_14093:
[----:B------:R-:W-:Y:S01]  /*ad50*/  ISETP.GT.AND P3, PT, R76, 0x1, !P3 ;  /* 0x000000014c00780c */ /* 0x000fe20005f64270 */
[----:B------:R-:W-:Y:S01]  /*ad60*/  ULDC UR41, c[0x0][0x988] ;  /* 0x0002620000297ab9 */ /* 0x000fe20000000800 */
[----:B------:R-:W-:Y:S02]  /*ad70*/  LOP3.LUT P6, RZ, R86, 0x2000000, RZ, 0xc0, !PT ;  /* 0x0200000056ff7812 */ /* 0x000fe400078cc0ff */
[----:B------:R-:W-:Y:S02]  /*ad80*/  ISETP.LT.OR P3, PT, R75, 0x2, P3 ;  /* 0x000000024b00780c */ /* 0x000fe40001f61670 */
[----:B------:R-:W-:Y:S02]  /*ad90*/  ISETP.GT.AND P4, PT, R76, 0x71, !P4 ;  /* 0x000000714c00780c */ /* 0x000fe40006784270 */
[----:B------:R-:W-:Y:S02]  /*ada0*/  FSEL R4, R4, -INF , !P3 ;  /* 0xff80000004047808 */ /* 0x000fe40005800000 */
[----:B------:R-:W-:-:S02]  /*adb0*/  LOP3.LUT P3, RZ, R86, 0x2, RZ, 0xc0, !PT ;  /* 0x0000000256ff7812 */ /* 0x000fc4000786c0ff */
[C---:B------:R-:W-:Y:S02]  /*adc0*/  ISETP.GT.AND P5, PT, R76.reuse, 0x78, !P5 ;  /* 0x000000784c00780c */ /* 0x040fe40006fa4270 */
[----:B------:R-:W-:Y:S02]  /*add0*/  ISETP.GT.AND P3, PT, R76, 0x8, !P3 ;  /* 0x000000084c00780c */ /* 0x000fe40005f64270 */
[C---:B------:R-:W-:Y:S02]  /*ade0*/  ISETP.LT.OR P4, PT, R75.reuse, 0x72, P4 ;  /* 0x000000724b00780c */ /* 0x040fe40002781670 */
[C---:B------:R-:W-:Y:S02]  /*adf0*/  ISETP.LT.OR P3, PT, R75.reuse, 0x9, P3 ;  /* 0x000000094b00780c */ /* 0x040fe40001f61670 */
[----:B------:R-:W-:Y:S02]  /*ae00*/  ISETP.LT.OR P5, PT, R75, 0x79, P5 ;  /* 0x000000794b00780c */ /* 0x000fe40002fa1670 */
[----:B------:R-:W-:-:S02]  /*ae10*/  FSEL R77, R5, -INF , !P3 ;  /* 0xff800000054d7808 */ /* 0x000fc40005800000 */
[----:B------:R-:W-:Y:S02]  /*ae20*/  LOP3.LUT P3, RZ, R86, 0x4, RZ, 0xc0, !PT ;  /* 0x0000000456ff7812 */ /* 0x000fe4000786c0ff */
[----:B------:R-:W-:Y:S02]  /*ae30*/  FMNMX.FTZ R5, R84, R21, !PT ;  /* 0x0000001554057209 */ /* 0x000fe40007810000 */
        /* <DEDUP_REMOVED lines=28> */
[----:B------:R-:W-:Y:S02]  /*b000*/  LOP3.LUT P6, RZ, R86, 0x4000, RZ, 0xc0, !PT ;  /* 0x0000400056ff7812 */ /* 0x000fe400078cc0ff */
        /* <DEDUP_REMOVED lines=54> */
[----:B------:R-:W-:-:S03]  /*b370*/  ISETP.LT.OR P3, PT, R75, 0x41, P3 ;  /* 0x000000414b00780c */ /* 0x000fc60001f61670 */
[----:B------:R-:W0:Y:S01]  /*b380*/  SHFL.BFLY PT, R12, R5, 0x2, 0x1f ;  /* 0x0c401f00050c7f89 */ /* 0x000e2200000e0000 */
[----:B------:R-:W-:Y:S02]  /*b390*/  FSEL R31, R31, -INF , !P3 ;  /* 0xff8000001f1f7808 */ /* 0x000fe40005800000 */
[----:B------:R-:W-:Y:S02]  /*b3a0*/  ISETP.GT.AND P3, PT, R76, 0x41, !P6 ;  /* 0x000000414c00780c */ /* 0x000fe40007764270 */
[----:B------:R-:W-:Y:S02]  /*b3b0*/  LOP3.LUT P6, RZ, R86, 0x8, RZ, 0xc0, !PT ;  /* 0x0000000856ff7812 */ /* 0x000fe400078cc0ff */
[----:B------:R-:W-:-:S04]  /*b3c0*/  ISETP.LT.OR P3, PT, R75, 0x42, P3 ;  /* 0x000000424b00780c */ /* 0x000fc80001f61670 */
[----:B------:R-:W-:Y:S02]  /*b3d0*/  FSEL R32, R32, -INF , !P3 ;  /* 0xff80000020207808 */ /* 0x000fe40005800000 */
[----:B------:R-:W-:-:S04]  /*b3e0*/  LOP3.LUT P3, RZ, R86, 0x2000, RZ, 0xc0, !PT ;  /* 0x0000200056ff7812 */ /* 0x000fc8000786c0ff */
[----:B------:R-:W-:-:S04]  /*b3f0*/  ISETP.GT.AND P3, PT, R76, 0x48, !P3 ;  /* 0x000000484c00780c */ /* 0x000fc80005f64270 */
[----:B------:R-:W-:Y:S02]  /*b400*/  ISETP.LT.OR P3, PT, R75, 0x49, P3 ;  /* 0x000000494b00780c */ /* 0x000fe40001f61670 */
[----:B0-----:R-:W-:Y:S02]  /*b410*/  FMNMX.FTZ R80, R5, R12, !PT ;  /* 0x0000000c05507209 */ /* 0x001fe40007810000 */
[----:B------:R-:W-:Y:S02]  /*b420*/  FSEL R33, R33, -INF , !P3 ;  /* 0xff80000021217808 */ /* 0x000fe40005800000 */
[----:B------:R-:W-:Y:S01]  /*b430*/  LOP3.LUT P3, RZ, R86, 0x1000, RZ, 0xc0, !PT ;  /* 0x0000100056ff7812 */ /* 0x000fe2000786c0ff */
[----:B------:R-:W0:Y:S03]  /*b440*/  SHFL.BFLY PT, R79, R80, 0x1, 0x1f ;  /* 0x0c201f00504f7f89 */ /* 0x000e2600000e0000 */
[----:B------:R-:W-:-:S04]  /*b450*/  ISETP.GT.AND P3, PT, R76, 0x49, !P3 ;  /* 0x000000494c00780c */ /* 0x000fc80005f64270 */
        /* <DEDUP_REMOVED lines=47> */
[----:B------:R-:W-:Y:S01]  /*b750*/  FSEL R50, R15, -INF , !P5 ;  /* 0xff8000000f327808 */ /* 0x000fe20006800000 */
        /* <DEDUP_REMOVED lines=27> */
[--C-:B------:R-:W-:Y:S01]  /*b910*/  FFMA.FTZ R142, R54, UR41, -R81.reuse ;  /* 0x00000029368e7c23 */ /* 0x100fe20008010851 */
[--C-:B------:R-:W-:Y:S01]  /*b920*/  FFMA.FTZ R136, R56, UR41, -R81.reuse ;  /* 0x0000002938887c23 */ /* 0x100fe20008010851 */
[----:B------:R-:W-:Y:S01]  /*b930*/  FMNMX.FTZ R5, R14, R5, !PT ;  /* 0x000000050e057209 */ /* 0x000fe20007810000 */
[----:B------:R-:W2:Y:S01]  /*b940*/  @P2 LDC R54, c[0x0][0x450] ;  /* 0x00011400ff362b82 */ /* 0x000ea20000000800 */
[--C-:B------:R-:W-:Y:S01]  /*b950*/  FFMA.FTZ R138, R58, UR41, -R81.reuse ;  /* 0x000000293a8a7c23 */ /* 0x100fe20008010851 */
[--C-:B------:R-:W-:Y:S01]  /*b960*/  FFMA.FTZ R132, R60, UR41, -R81.reuse ;  /* 0x000000293c847c23 */ /* 0x100fe20008010851 */
[----:B------:R-:W-:Y:S01]  /*b970*/  FMNMX.FTZ R5, R20, R5, !PT ;  /* 0x0000000514057209 */ /* 0x000fe20007810000 */
[----:B------:R-:W3:Y:S01]  /*b980*/  MUFU.EX2 R21, R21 ;  /* 0x0000001500157308 */ /* 0x000ee20000000800 */
[--C-:B------:R-:W-:Y:S01]  /*b990*/  FFMA.FTZ R61, R61, UR41, -R81.reuse ;  /* 0x000000293d3d7c23 */ /* 0x100fe20008010851 */
[----:B------:R-:W-:Y:S01]  /*b9a0*/  FFMA.FTZ R134, R62, UR41, -R81 ;  /* 0x000000293e867c23 */ /* 0x000fe20008010851 */
[----:B------:R-:W-:Y:S01]  /*b9b0*/  FMNMX.FTZ R46, R24, R5, !PT ;  /* 0x00000005182e7209 */ /* 0x000fe20007810000 */
[----:B------:R-:W-:-:S02]  /*b9c0*/  IMAD.MOV.U32 R56, RZ, RZ, R108 ;  /* 0x000000ffff387224 */ /* 0x000fc400078e006c */
[--C-:B------:R-:W-:Y:S01]  /*b9d0*/  FFMA.FTZ R128, R64, UR41, -R81.reuse ;  /* 0x0000002940807c23 */ /* 0x100fe20008010851 */
[--C-:B------:R-:W-:Y:S01]  /*b9e0*/  FFMA.FTZ R45, R65, UR41, -R81.reuse ;  /* 0x00000029412d7c23 */ /* 0x100fe20008010851 */
[----:B------:R-:W-:Y:S01]  /*b9f0*/  FMNMX.FTZ R5, R25, R46, !PT ;  /* 0x0000002e19057209 */ /* 0x000fe20007810000 */
[----:B------:R-:W4:Y:S01]  /*ba00*/  MUFU.EX2 R144, R144 ;  /* 0x0000009000907308 */ /* 0x000f220000000800 */
[--C-:B------:R-:W-:Y:S01]  /*ba10*/  FFMA.FTZ R130, R66, UR41, -R81.reuse ;  /* 0x0000002942827c23 */ /* 0x100fe20008010851 */
[--C-:B------:R-:W-:Y:S01]  /*ba20*/  FFMA.FTZ R126, R71, UR41, -R81.reuse ;  /* 0x00000029477e7c23 */ /* 0x100fe20008010851 */
        /* <DEDUP_REMOVED lines=8> */
[----:B------:R-:W2:Y:S03]  /*bab0*/  MUFU.EX2 R146, R146 ;  /* 0x0000009200927308 */ /* 0x000ea60000000800 */
[----:B------:R-:W-:-:S04]  /*bac0*/  FMNMX.FTZ R46, R30, R5, !PT ;  /* 0x000000051e2e7209 */ /* 0x000fc80007810000 */
[----:B------:R-:W-:Y:S01]  /*bad0*/  FMNMX.FTZ R5, R31, R46, !PT ;  /* 0x0000002e1f057209 */ /* 0x000fe20007810000 */
[----:B------:R-:W2:Y:S03]  /*bae0*/  MUFU.EX2 R49, R49 ;  /* 0x0000003100317308 */ /* 0x000ea60000000800 */
        /* <DEDUP_REMOVED lines=15> */
[----:B------:R-:W-:Y:S01]  /*bbe0*/  FSEL R46, R43, -INF , !P4 ;  /* 0xff8000002b2e7808 */ /* 0x000fe20006000000 */
[--C-:B------:R-:W-:Y:S01]  /*bbf0*/  FFMA.FTZ R43, R63, UR41, -R81.reuse ;  /* 0x000000293f2b7c23 */ /* 0x100fe20008010851 */
[----:B------:R-:W-:Y:S01]  /*bc00*/  FMNMX.FTZ R5, R42, R5, !PT ;  /* 0x000000052a057209 */ /* 0x000fe20007810000 */
[----:B------:R-:W-:-:S03]  /*bc10*/  FFMA.FTZ R63, R73, UR41, -R81 ;  /* 0x00000029493f7c23 */ /* 0x000fc60008010851 */
        /* <DEDUP_REMOVED lines=9> */
[----:B------:R1:W-:Y:S01]  /*bcb0*/  MUFU.EX2 R15, R61 ;  /* 0x0000003d000f7308 */ /* 0x0003e20000000800 */
[----:B0-----:R-:W-:-:S07]  /*bcc0*/  FMNMX.FTZ R48, R5, R48, !PT ;  /* 0x0000003005307209 */ /* 0x001fce0007810000 */
[----:B------:R-:W-:Y:S01]  /*bcd0*/  MUFU.EX2 R134, R134 ;  /* 0x0000008600867308 */ /* 0x000fe20000000800 */
[----:B-1----:R-:W-:Y:S01]  /*bce0*/  FFMA.FTZ R61, R74, UR41, -R81 ;  /* 0x000000294a3d7c23 */ /* 0x002fe20008010851 */
[----:B------:R-:W0:Y:S06]  /*bcf0*/  SHFL.BFLY PT, R5, R48, 0x1, 0x1f ;  /* 0x0c201f0030057f89 */ /* 0x000e2c00000e0000 */
[----:B------:R-:W-:Y:S08]  /*bd00*/  MUFU.EX2 R43, R43 ;  /* 0x0000002b002b7308 */ /* 0x000ff00000000800 */
[----:B------:R-:W-:Y:S08]  /*bd10*/  MUFU.EX2 R128, R128 ;  /* 0x0000008000807308 */ /* 0x000ff00000000800 */
[----:B------:R-:W-:Y:S01]  /*bd20*/  MUFU.EX2 R45, R45 ;  /* 0x0000002d002d7308 */ /* 0x000fe20000000800 */
[----:B0-----:R-:W-:-:S04]  /*bd30*/  FMNMX.FTZ R5, R48, R5, !PT ;  /* 0x0000000530057209 */ /* 0x001fc80007810000 */
        /* <DEDUP_REMOVED lines=30> */
[----:B--2---:R-:W-:Y:S01]  /*bf20*/  FADD.FTZ R32, R146, R11 ;  /* 0x0000000b92207221 */ /* 0x004fe20000010000 */
[----:B------:R-:W2:Y:S01]  /*bf30*/  @P2 LDC R25, c[0x0][0x44c] ;  /* 0x00011300ff192b82 */ /* 0x000ea20000000800 */
[--C-:B------:R-:W-:Y:S01]  /*bf40*/  FFMA.FTZ R139, R29, UR41, -R69.reuse ;  /* 0x000000291d8b7c23 */ /* 0x100fe20008010845 */
[--C-:B------:R-:W-:Y:S01]  /*bf50*/  FFMA.FTZ R133, R31, UR41, -R69.reuse ;  /* 0x000000291f857c23 */ /* 0x100fe20008010845 */
[----:B------:R-:W-:Y:S01]  /*bf60*/  FADD.FTZ R13, R49, R32 ;  /* 0x00000020310d7221 */ /* 0x000fe20000010000 */
[--C-:B------:R-:W-:Y:S01]  /*bf70*/  FFMA.FTZ R32, R34, UR41, -R69.reuse ;  /* 0x0000002922207c23 */ /* 0x100fe20008010845 */
[----:B------:R-:W-:Y:S01]  /*bf80*/  FFMA.FTZ R135, R33, UR41, -R69 ;  /* 0x0000002921877c23 */ /* 0x000fe20008010845 */
[----:B------:R-:W3:Y:S01]  /*bf90*/  MUFU.EX2 R10, R10 ;  /* 0x0000000a000a7308 */ /* 0x000ee20000000800 */
[----:B0-----:R-:W-:Y:S01]  /*bfa0*/  FADD.FTZ R4, R149, R0 ;  /* 0x0000000095047221 */ /* 0x001fe20000010000 */
[----:B------:R-:W-:Y:S01]  /*bfb0*/  FADD.FTZ R34, R140, R13 ;  /* 0x0000000d8c227221 */ /* 0x000fe20000010000 */
[--C-:B------:R-:W-:Y:S01]  /*bfc0*/  FFMA.FTZ R129, R35, UR41, -R69.reuse ;  /* 0x0000002923817c23 */ /* 0x100fe20008010845 */
[----:B------:R-:W-:Y:S01]  /*bfd0*/  F2FP.F16.F32.PACK_AB R148, R3, R148 ;  /* 0x000000940394723e */ /* 0x000fe200000000ff */
[--C-:B------:R-:W-:Y:S01]  /*bfe0*/  FFMA.FTZ R131, R37, UR41, -R69.reuse ;  /* 0x0000002925837c23 */ /* 0x100fe20008010845 */
[----:B------:R-:W-:Y:S01]  /*bff0*/  FADD.FTZ R13, R51, R34 ;  /* 0x00000022330d7221 */ /* 0x000fe20000010000 */
[----:B------:R-:W-:Y:S01]  /*c000*/  FFMA.FTZ R125, R39, UR41, -R69 ;  /* 0x00000029277d7c23 */ /* 0x000fe20008010845 */
[----:B------:R-:W0:Y:S01]  /*c010*/  MUFU.EX2 R145, R145 ;  /* 0x0000009100917308 */ /* 0x000e220000000800 */
[----:B-1----:R-:W-:Y:S01]  /*c020*/  FADD.FTZ R11, R151, R4 ;  /* 0x00000004970b7221 */ /* 0x002fe20000010000 */
[----:B------:R-:W-:Y:S01]  /*c030*/  FADD.FTZ R34, R142, R13 ;  /* 0x0000000d8e227221 */ /* 0x000fe20000010000 */
[--C-:B------:R-:W-:Y:S01]  /*c040*/  FFMA.FTZ R127, R41, UR41, -R69.reuse ;  /* 0x00000029297f7c23 */ /* 0x100fe20008010845 */
[--C-:B------:R-:W-:Y:S01]  /*c050*/  FFMA.FTZ R42, R42, UR41, -R69.reuse ;  /* 0x000000292a2a7c23 */ /* 0x100fe20008010845 */
[--C-:B------:R-:W-:Y:S01]  /*c060*/  FFMA.FTZ R44, R44, UR41, -R69.reuse ;  /* 0x000000292c2c7c23 */ /* 0x100fe20008010845 */
[----:B------:R-:W-:Y:S01]  /*c070*/  FADD.FTZ R13, R53, R34 ;  /* 0x00000022350d7221 */ /* 0x000fe20000010000 */
[----:B------:R-:W-:Y:S01]  /*c080*/  FFMA.FTZ R34, R36, UR41, -R69 ;  /* 0x0000002924227c23 */ /* 0x000fe20008010845 */
[----:B------:R-:W1:Y:S01]  /*c090*/  MUFU.EX2 R48, R48 ;  /* 0x0000003000307308 */ /* 0x000e620000000800 */
[----:B---3--:R-:W-:Y:S01]  /*c0a0*/  FADD.FTZ R4, R10, R11 ;  /* 0x0000000b0a047221 */ /* 0x008fe20000010000 */
[----:B------:R-:W-:Y:S01]  /*c0b0*/  FADD.FTZ R36, R136, R13 ;  /* 0x0000000d88247221 */ /* 0x000fe20000010000 */
[----:B--2---:R-:W-:-:S04]  /*c0c0*/  @P2 IMAD.HI.U32 R25, R108, R25, RZ ;  /* 0x000000196c192227 */ /* 0x004fc800078e00ff */
[--C-:B------:R-:W-:Y:S01]  /*c0d0*/  FFMA.FTZ R46, R46, UR41, -R69.reuse ;  /* 0x000000292e2e7c23 */ /* 0x100fe20008010845 */
[--C-:B------:R-:W-:Y:S01]  /*c0e0*/  FFMA.FTZ R50, R50, UR41, -R69.reuse ;  /* 0x0000002932327c23 */ /* 0x100fe20008010845 */
[----:B------:R-:W-:Y:S01]  /*c0f0*/  FADD.FTZ R13, R55, R36 ;  /* 0x00000024370d7221 */ /* 0x000fe20000010000 */
[----:B------:R-:W-:Y:S01]  /*c100*/  FFMA.FTZ R36, R38, UR41, -R69 ;  /* 0x0000002926247c23 */ /* 0x000fe20008010845 */
[----:B------:R-:W2:Y:S01]  /*c110*/  MUFU.EX2 R147, R147 ;  /* 0x0000009300937308 */ /* 0x000ea20000000800 */
[----:B0-----:R-:W-:Y:S01]  /*c120*/  FADD.FTZ R11, R145, R4 ;  /* 0x00000004910b7221 */ /* 0x001fe20000010000 */
[----:B------:R-:W-:Y:S01]  /*c130*/  @P2 SHF.R.U32.HI R56, RZ, R54, R25 ;  /* 0x00000036ff382219 */ /* 0x000fe20000011619 */
[----:B------:R-:W-:Y:S01]  /*c140*/  FADD.FTZ R54, R138, R13 ;  /* 0x0000000d8a367221 */ /* 0x000fe20000010000 */
[--C-:B------:R-:W-:Y:S01]  /*c150*/  FFMA.FTZ R38, R40, UR41, -R69.reuse ;  /* 0x0000002928267c23 */ /* 0x100fe20008010845 */
[----:B------:R-:W-:Y:S01]  /*c160*/  FFMA.FTZ R52, R52, UR41, -R69 ;  /* 0x0000002934347c23 */ /* 0x000fe20008010845 */
[----:B------:R-:W-:Y:S01]  /*c170*/  F2FP.F16.F32.PACK_AB R149, R0, R149 ;  /* 0x000000950095723e */ /* 0x000fe200000000ff */
[----:B------:R-:W-:Y:S01]  /*c180*/  FADD.FTZ R13, R57, R54 ;  /* 0x00000036390d7221 */ /* 0x000fe20000010000 */
[----:B------:R-:W0:Y:S01]  /*c190*/  MUFU.EX2 R14, R14 ;  /* 0x0000000e000e7308 */ /* 0x000e220000000800 */
[----:B-1----:R-:W-:Y:S01]  /*c1a0*/  FADD.FTZ R4, R48, R11 ;  /* 0x0000000b30047221 */ /* 0x002fe20000010000 */
[----:B------:R-:W-:-:S02]  /*c1b0*/  IMAD.IADD R93, R93, 0x1, R56 ;  /* 0x000000015d5d7824 */ /* 0x000fc400078e0238 */
[----:B------:R-:W-:Y:S01]  /*c1c0*/  FADD.FTZ R40, R132, R13 ;  /* 0x0000000d84287221 */ /* 0x000fe20000010000 */
[----:B------:R-:W-:Y:S02]  /*c1d0*/  F2FP.F16.F32.PACK_AB R151, R10, R151 ;  /* 0x000000970a97723e */ /* 0x000fe400000000ff */
[----:B------:R-:W-:Y:S01]  /*c1e0*/  F2FP.F16.F32.PACK_AB R150, R21, R150 ;  /* 0x000000961596723e */ /* 0x000fe200000000ff */
[----:B------:R-:W-:Y:S01]  /*c1f0*/  FADD.FTZ R13, R15, R40 ;  /* 0x000000280f0d7221 */ /* 0x000fe20000010000 */
[----:B------:R-:W1:Y:S01]  /*c200*/  MUFU.EX2 R141, R141 ;  /* 0x0000008d008d7308 */ /* 0x000e620000000800 */
[----:B--2---:R-:W-:Y:S01]  /*c210*/  FADD.FTZ R11, R147, R4 ;  /* 0x00000004930b7221 */ /* 0x004fe20000010000 */
[----:B------:R-:W-:Y:S01]  /*c220*/  F2FP.F16.F32.PACK_AB R144, R47, R144 ;  /* 0x000000902f90723e */ /* 0x000fe200000000ff */
[----:B------:R-:W-:Y:S01]  /*c230*/  FADD.FTZ R40, R134, R13 ;  /* 0x0000000d86287221 */ /* 0x000fe20000010000 */
[----:B------:R-:W-:Y:S01]  /*c240*/  F2FP.F16.F32.PACK_AB R146, R49, R146 ;  /* 0x000000923192723e */ /* 0x000fe200000000ff */
[----:B------:R-:W-:Y:S01]  /*c250*/  VIADD R10, R93, UR6 ;  /* 0x000000065d0a7c36 */ /* 0x000fe20008000000 */
[----:B------:R-:W-:Y:S01]  /*c260*/  F2FP.F16.F32.PACK_AB R140, R51, R140 ;  /* 0x0000008c338c723e */ /* 0x000fe200000000ff */
[----:B------:R-:W-:Y:S01]  /*c270*/  FADD.FTZ R13, R43, R40 ;  /* 0x000000282b0d7221 */ /* 0x000fe20000010000 */
[----:B------:R-:W2:Y:S01]  /*c280*/  MUFU.EX2 R20, R20 ;  /* 0x0000001400147308 */ /* 0x000ea20000000800 */
[----:B0-----:R-:W-:Y:S01]  /*c290*/  FADD.FTZ R4, R14, R11 ;  /* 0x0000000b0e047221 */ /* 0x001fe20000010000 */
[----:B------:R-:W-:Y:S01]  /*c2a0*/  F2FP.F16.F32.PACK_AB R142, R53, R142 ;  /* 0x0000008e358e723e */ /* 0x000fe200000000ff */
[----:B------:R-:W-:Y:S01]  /*c2b0*/  FADD.FTZ R40, R128, R13 ;  /* 0x0000000d80287221 */ /* 0x000fe20000010000 */
[----:B------:R-:W-:-:S02]  /*c2c0*/  F2FP.F16.F32.PACK_AB R136, R55, R136 ;  /* 0x000000883788723e */ /* 0x000fc400000000ff */
[----:B------:R-:W-:Y:S02]  /*c2d0*/  F2FP.F16.F32.PACK_AB R138, R57, R138 ;  /* 0x0000008a398a723e */ /* 0x000fe400000000ff */
        /* <DEDUP_REMOVED lines=85> */
[----:B------:R-:W-:Y:S02]  /*c830*/  VIADD R0, R92, 0xfffffffe ;  /* 0xfffffffe5c007836 */ /* 0x000fe40000000000 */
[C---:B--2---:R-:W-:Y:S01]  /*c840*/  FADD.FTZ R4, R67.reuse, R4 ;  /* 0x0000000443047221 */ /* 0x044fe20000010000 */
[----:B------:R-:W-:Y:S01]  /*c850*/  F2FP.F16.F32.PACK_AB R122, R67, R122 ;  /* 0x0000007a437a723e */ /* 0x000fe200000000ff */
[----:B------:R-:W-:Y:S06]  /*c860*/  @P3 BRA `(.L_x_14097) ;  /* 0x0000000000543947 */ /* 0x000fec0003800000 */
[C---:B------:R-:W-:Y:S01]  /*c870*/  ISETP.GT.AND P3, PT, R93.reuse, RZ, PT ;  /* 0x000000ff5d00720c */ /* 0x040fe20003f64270 */
[----:B------:R-:W-:Y:S01]  /*c880*/  BSSY B0, `(.L_x_14098) ;  /* 0x0000010000007945 */ /* 0x000fe20003800000 */
[----:B------:R-:W-:-:S11]  /*c890*/  VIADD R11, R93, 0xffffffff ;  /* 0xffffffff5d0b7836 */ /* 0x000fd60000000000 */
[----:B------:R-:W-:Y:S05]  /*c8a0*/  @P3 BRA `(.L_x_14099) ;  /* 0x0000000000203947 */ /* 0x000fea0003800000 */
[----:B------:R-:W-:Y:S01]  /*c8b0*/  UISETP.NE.AND UP1, UPT, UR7, 0x1, UPT ;  /* 0x000000010700788c */ /* 0x000fe2000bf25270 */
[----:B------:R-:W-:-:S05]  /*c8c0*/  IADD3 R11, -R93, RZ, RZ ;  /* 0x000000ff5d0b7210 */ /* 0x000fca0007ffe1ff */
[----:B------:R-:W-:-:S05]  /*c8d0*/  PLOP3.LUT P3, PT, PT, PT, UP1, 0x80, 0x0 ;  /* 0x000000000000781c */ /* 0x000fca0003f6f018 */
[----:B------:R-:W-:-:S08]  /*c8e0*/  @UP1 ULDC.64 UR4, c[0x0][0x9e8] ;  /* 0x00027a0000041ab9 */ /* 0x000fd00000000a00 */
[----:B------:R-:W-:-:S05]  /*c8f0*/  @P3 IMAD.HI.U32 R13, R11, UR4, RZ ;  /* 0x000000040b0d3c27 */ /* 0x000fca000f8e00ff */
[----:B------:R-:W-:-:S04]  /*c900*/  @P3 SHF.R.U32.HI R11, RZ, UR5, R13 ;  /* 0x00000005ff0b3c19 */ /* 0x000fc8000801160d */
[----:B------:R-:W-:Y:S01]  /*c910*/  LOP3.LUT R11, RZ, R11, RZ, 0x33, !PT ;  /* 0x0000000bff0b7212 */ /* 0x000fe200078e33ff */
[----:B------:R-:W-:Y:S06]  /*c920*/  BRA `(.L_x_14100) ;  /* 0x0000000000147947 */ /* 0x000fec0003800000 */
.L_x_14099:
[----:B------:R-:W-:-:S06]  /*c930*/  UISETP.NE.AND UP1, UPT, UR7, 0x1, UPT ;  /* 0x000000010700788c */ /* 0x000fcc000bf25270 */
[----:B------:R-:W-:-:S05]  /*c940*/  PLOP3.LUT P3, PT, PT, PT, UP1, 0x80, 0x0 ;  /* 0x000000000000781c */ /* 0x000fca0003f6f018 */
[----:B------:R-:W-:-:S08]  /*c950*/  @UP1 ULDC.64 UR4, c[0x0][0x9e8] ;  /* 0x00027a0000041ab9 */ /* 0x000fd00000000a00 */
[----:B------:R-:W-:-:S05]  /*c960*/  @P3 IMAD.HI.U32 R13, R11, UR4, RZ ;  /* 0x000000040b0d3c27 */ /* 0x000fca000f8e00ff */
[----:B------:R-:W-:-:S07]  /*c970*/  @P3 SHF.R.U32.HI R11, RZ, UR5, R13 ;  /* 0x00000005ff0b3c19 */ /* 0x000fce000801160d */
.L_x_14100:
[----:B------:R-:W-:Y:S05]  /*c980*/  BSYNC B0 ;  /* 0x0000000000007941 */ /* 0x000fea0003800000 */
.L_x_14098:
[----:B------:R-:W-:-:S04]  /*c990*/  IMAD.U32 R14, RZ, RZ, UR7 ;  /* 0x00000007ff0e7e24 */ /* 0x000fc8000f8e00ff */
[----:B------:R-:W-:-:S05]  /*c9a0*/  IMAD R11, R11, UR7, R14 ;  /* 0x000000070b0b7c24 */ /* 0x000fca000f8e020e */
[----:B------:R-:W-:-:S07]  /*c9b0*/  VIMNMX R10, R10, R11, PT ;  /* 0x0000000b0a0a7248 */ /* 0x000fce0003fe0100 */
.L_x_14097:
        /* <DEDUP_REMOVED lines=30> */
[----:B--2---:R-:W-:-:S04]  /*cba0*/  VIMNMX R21, R13, R11, !PT ;  /* 0x0000000b0d157248 */ /* 0x004fc80007fe0100 */
[----:B------:R-:W-:-:S13]  /*cbb0*/  ISETP.GE.AND P3, PT, R0, R21, PT ;  /* 0x000000150000720c */ /* 0x000fda0003f66270 */
[----:B------:R-:W-:Y:S05]  /*cbc0*/  @!P3 BRA `(.L_x_14101) ;  /* 0x0000003400f4b947 */ /* 0x000fea0003800000 */
[----:B------:R-:W-:-:S07]  /*cbd0*/  IMAD.MOV.U32 R119, RZ, RZ, RZ ;  /* 0x000000ffff777224 */ /* 0x000fce00078e00ff */
.L_x_14119:
[----:B------:R-:W2:Y:S01]  /*cbe0*/  LDL R10, [R1+0x20] ;  /* 0x00002000010a7983 */ /* 0x000ea20000100800 */
        /* <DEDUP_REMOVED lines=10> */
.L_x_14103:
[----:B------:R-:W-:Y:S01]  /*cc90*/  IMAD R11, R13, 0x8, R2 ;  /* 0x000000080d0b7824 */ /* 0x000fe200078e0202 */
[----:B------:R-:W-:-:S04]  /*cca0*/  SHF.L.U32 R10, R20, 0x1f, RZ ;  /* 0x0000001f140a7819 */ /* 0x000fc800000006ff */
[----:B------:R0:W1:Y:S01]  /*ccb0*/  SYNCS.PHASECHK.TRANS64.TRYWAIT P4, [R11+URZ+0x16830], R10 ;  /* 0x0168300a0b0075a7 */ /* 0x000062000808017f */
[----:B------:R-:W-:Y:S05]  /*ccc0*/  @!P0 BRA `(.L_x_14104) ;  /* 0x0000000000048947 */ /* 0x000fea0003800000 */
[----:B------:R-:W-:Y:S01]  /*ccd0*/  BPT.TRAP 0x1 ;  /* 0x000000040000795c */ /* 0x000fe20000300000 */
.L_x_14104:
[----:B------:R-:W-:Y:S04]  /*cce0*/  BSSY B0, `(.L_x_14102) ;  /* 0x0000004000007945 */ /* 0x000fe80003800000 */
[----:B-1----:R-:W-:Y:S05]  /*ccf0*/  @P4 BRA `(.L_x_14105) ;  /* 0x0000000000084947 */ /* 0x002fea0003800000 */
[----:B------:R-:W1:Y:S02]  /*cd00*/  SYNCS.PHASECHK.TRANS64.TRYWAIT P4, [R11+URZ+0x16830], R10 ;  /* 0x0168300a0b0075a7 */ /* 0x000e64000808017f */
[----:B-1----:R-:W-:Y:S05]  /*cd10*/  @!P4 BRA `(.L_x_14106) ;  /* 0x000001340054c947 */ /* 0x002fea0003800000 */
.L_x_14105:
[----:B------:R-:W-:Y:S05]  /*cd20*/  BSYNC B0 ;  /* 0x0000000000007941 */ /* 0x000fea0003800000 */
.L_x_14102:
[----:B01----:R-:W2:Y:S01]  /*cd30*/  LDL R11, [R1+0x1c] ;  /* 0x00001c00010b7983 */ /* 0x003ea20000100800 */
[----:B------:R-:W0:Y:S01]  /*cd40*/  S2R R10, SR_TID.X ;  /* 0x00000000000a7919 */ /* 0x000e220000002100 */
[----:B------:R-:W-:Y:S05]  /*cd50*/  WARPSYNC.ALL ;  /* 0x0000000000007948 */ /* 0x000fea0003800000 */
[----:B------:R-:W-:Y:S01]  /*cd60*/  IMAD.MOV.U32 R25, RZ, RZ, 0x40000040 ;  /* 0x40000040ff197424 */ /* 0x000fe200078e00ff */
[----:B0-----:R-:W-:Y:S02]  /*cd70*/  SHF.R.U32.HI R10, RZ, 0x7, R10 ;  /* 0x00000007ff0a7819 */ /* 0x001fe4000001160a */
[----:B------:R-:W-:-:S02]  /*cd80*/  R2UR UR8, R6 ;  /* 0x00000000060872ca */ /* 0x000fc400000e0000 */
[----:B------:R-:W-:Y:S02]  /*cd90*/  R2UR UR9, R7 ;  /* 0x00000000070972ca */ /* 0x000fe400000e0000 */
[C---:B------:R-:W-:Y:S02]  /*cda0*/  R2UR UR11, R25.reuse ;  /* 0x00000000190b72ca */ /* 0x040fe400000e0000 */
[----:B------:R-:W-:Y:S01]  /*cdb0*/  R2UR UR23, R25 ;  /* 0x00000000191772ca */ /* 0x000fe200000e0000 */
[----:B------:R-:W-:Y:S01]  /*cdc0*/  IMAD.MOV.U32 R15, RZ, RZ, 0x40000040 ;  /* 0x40000040ff0f7424 */ /* 0x000fe200078e00ff */
[----:B------:R-:W-:Y:S02]  /*cdd0*/  R2UR UR12, R156 ;  /* 0x000000009c0c72ca */ /* 0x000fe400000e0000 */
[----:B------:R-:W-:Y:S02]  /*cde0*/  R2UR UR13, R157 ;  /* 0x000000009d0d72ca */ /* 0x000fe400000e0000 */
[----:B------:R-:W-:Y:S01]  /*cdf0*/  R2UR UR15, R15 ;  /* 0x000000000f0f72ca */ /* 0x000fe200000e0000 */
[----:B--2---:R-:W-:-:S02]  /*ce00*/  IMAD R24, R13, 0x400, R11 ;  /* 0x000004000d187824 */ /* 0x004fc400078e020b */
[----:B------:R-:W-:-:S05]  /*ce10*/  VIADD R11, R10, 0x8 ;  /* 0x000000080a0b7836 */ /* 0x000fca0000000000 */
[----:B------:R0:W-:Y:S01]  /*ce20*/  BAR.SYNC.DEFER_BLOCKING R11, 0x100 ;  /* 0x0004000b0000751d */ /* 0x0001e20000010000 */
[C---:B------:R-:W-:Y:S01]  /*ce30*/  R2UR UR10, R24.reuse ;  /* 0x00000000180a72ca */ /* 0x040fe200000e0000 */
[C---:B------:R-:W-:Y:S02]  /*ce40*/  VIADD R14, R24.reuse, 0x2 ;  /* 0x00000002180e7836 */ /* 0x040fe40000000000 */
[C---:B------:R-:W-:Y:S02]  /*ce50*/  VIADD R10, R24.reuse, 0x4 ;  /* 0x00000004180a7836 */ /* 0x040fe40000000000 */
[----:B------:R-:W-:-:S05]  /*ce60*/  VIADD R24, R24, 0x6 ;  /* 0x0000000618187836 */ /* 0x000fca0000000000 */
[----:B------:R-:W-:Y:S02]  /*ce70*/  R2UR UR22, R24 ;  /* 0x00000000181672ca */ /* 0x000fe400000e0000 */
[----:B------:R-:W-:-:S06]  /*ce80*/  WARPGROUP.ARRIVE ;  /* 0x00000000000079c5 */ /* 0x000fcc0000000000 */
[----:B------:R-:W-:Y:S01]  /*ce90*/  HGMMA.64x128x16.F32 R24, gdesc[UR8], RZ, !UPT, gsb0 ;  /* 0x01e00000081879f0 */ /* 0x000fe2000c0008ff */
[----:B------:R-:W-:Y:S01]  /*cea0*/  R2UR UR14, R14 ;  /* 0x000000000e0e72ca */ /* 0x000fe200000e0000 */
[----:B0-----:R-:W-:Y:S01]  /*ceb0*/  IMAD.MOV.U32 R11, RZ, RZ, 0x40000040 ;  /* 0x40000040ff0b7424 */ /* 0x001fe200078e00ff */
[----:B------:R-:W-:Y:S02]  /*cec0*/  R2UR UR18, R10 ;  /* 0x000000000a1272ca */ /* 0x000fe400000e0000 */
[----:B------:R-:W-:Y:S02]  /*ced0*/  R2UR UR16, R154 ;  /* 0x000000009a1072ca */ /* 0x000fe400000e0000 */
[----:B------:R-:W-:Y:S02]  /*cee0*/  R2UR UR19, R11 ;  /* 0x000000000b1372ca */ /* 0x000fe400000e0000 */
[----:B------:R-:W-:Y:S01]  /*cef0*/  R2UR UR17, R155 ;  /* 0x000000009b1172ca */ /* 0x000fe200000e0000 */
[----:B------:R-:W-:-:S02]  /*cf00*/  WARPGROUP.DEPBAR.LE gsb0, 0x0 ;  /* 0x00008000000079c5 */ /* 0x000fc40000010000 */
[----:B------:R-:W-:-:S06]  /*cf10*/  WARPGROUP.ARRIVE ;  /* 0x00000000000079c5 */ /* 0x000fcc0000000000 */
[----:B------:R-:W-:Y:S01]  /*cf20*/  HGMMA.64x128x16.F32 R24, gdesc[UR12], R24, gsb0 ;  /* 0x01e000000c1879f0 */ /* 0x000fe20008000818 */
        /* <DEDUP_REMOVED lines=12> */
.L_x_14108:
[----:B------:R-:W-:Y:S02]  /*cff0*/  SHF.L.U32 R10, R23, 0x1f, RZ ;  /* 0x0000001f170a7819 */ /* 0x000fe400000006ff */
[----:B------:R-:W-:-:S04]  /*d000*/  LEA R11, R16, R2, 0x3 ;  /* 0x00000002100b7211 */ /* 0x000fc800078e18ff */
[----:B------:R0:W1:Y:S01]  /*d010*/  SYNCS.PHASECHK.TRANS64.TRYWAIT P3, [R11+URZ+0x16850], R10 ;  /* 0x0168500a0b0075a7 */ /* 0x000062000806017f */
[----:B------:R-:W-:Y:S05]  /*d020*/  @!P0 BRA `(.L_x_14109) ;  /* 0x0000000000048947 */ /* 0x000fea0003800000 */
[----:B------:R-:W-:Y:S01]  /*d030*/  BPT.TRAP 0x1 ;  /* 0x000000040000795c */ /* 0x000fe20000300000 */
.L_x_14109:
[----:B-1----:R-:W-:Y:S05]  /*d040*/  @P3 BRA `(.L_x_14107) ;  /* 0x0000000000083947 */ /* 0x002fea0003800000 */
[----:B------:R-:W1:Y:S02]  /*d050*/  SYNCS.PHASECHK.TRANS64.TRYWAIT P3, [R11+URZ+0x16850], R10 ;  /* 0x0168500a0b0075a7 */ /* 0x000e64000806017f */
[----:B-1----:R-:W-:Y:S05]  /*d060*/  @!P3 BRA `(.L_x_14110) ;  /* 0x000001300094b947 */ /* 0x002fea0003800000 */
.L_x_14107:
[----:B01----:R-:W-:Y:S01]  /*d070*/  VIADD R10, R2, 0x400 ;  /* 0x00000400020a7836 */ /* 0x003fe20000000000 */
[----:B------:R-:W-:Y:S05]  /*d080*/  WARPSYNC.ALL ;  /* 0x0000000000007948 */ /* 0x000fea0003800000 */
[----:B------:R-:W-:Y:S01]  /*d090*/  SHF.R.U32.HI R10, RZ, 0x4, R10 ;  /* 0x00000004ff0a7819 */ /* 0x000fe2000001160a */
[----:B------:R-:W-:Y:S01]  /*d0a0*/  IMAD.MOV.U32 R11, RZ, RZ, 0x40000040 ;  /* 0x40000040ff0b7424 */ /* 0x000fe200078e00ff */
[----:B------:R-:W-:Y:S02]  /*d0b0*/  WARPGROUP.ARRIVE ;  /* 0x00000000000079c5 */ /* 0x000fe40000000000 */
[----:B------:R-:W-:-:S02]  /*d0c0*/  LOP3.LUT R10, R10, 0x3fff, RZ, 0xc0, !PT ;  /* 0x00003fff0a0a7812 */ /* 0x000fc400078ec0ff */
[----:B------:R-:W-:-:S03]  /*d0d0*/  R2UR UR11, R11 ;  /* 0x000000000b0b72ca */ /* 0x000fc600000e0000 */
[----:B------:R-:W-:-:S05]  /*d0e0*/  IMAD R10, R16, 0x400, R10 ;  /* 0x00000400100a7824 */ /* 0x000fca00078e020a */
[----:B------:R-:W-:-:S13]  /*d0f0*/  R2UR UR10, R10 ;  /* 0x000000000a0a72ca */ /* 0x000fda00000e0000 */
[----:B------:R-:W-:Y:S01]  /*d100*/  HGMMA.64x64x16.F32 R88, R148, gdesc[UR8].tnspB, R88, gsb0 ;  /* 0x40e0000894587df0 */ /* 0x000fe20008000858 */
[----:B------:R-:W-:Y:S02]  /*d110*/  VIADD R14, R10, 0x80 ;  /* 0x000000800a0e7836 */ /* 0x000fe40000000000 */
[----:B------:R-:W-:-:S03]  /*d120*/  IMAD.MOV.U32 R15, RZ, RZ, 0x40000040 ;  /* 0x40000040ff0f7424 */ /* 0x000fc600078e00ff */
[----:B------:R-:W-:Y:S02]  /*d130*/  R2UR UR10, R14 ;  /* 0x000000000e0a72ca */ /* 0x000fe400000e0000 */
[----:B------:R-:W-:Y:S01]  /*d140*/  R2UR UR11, R15 ;  /* 0x000000000f0b72ca */ /* 0x000fe200000e0000 */
[----:B------:R-:W-:Y:S02]  /*d150*/  VIADD R14, R10, 0x100 ;  /* 0x000001000a0e7836 */ /* 0x000fe40000000000 */
[----:B------:R-:W-:Y:S01]  /*d160*/  IMAD.MOV.U32 R15, RZ, RZ, 0x40000040 ;  /* 0x40000040ff0f7424 */ /* 0x000fe200078e00ff */
[----:B------:R-:W-:Y:S02]  /*d170*/  WARPGROUP.DEPBAR.LE gsb0, 0x0 ;  /* 0x00008000000079c5 */ /* 0x000fe40000010000 */
[----:B------:R-:W-:Y:S01]  /*d180*/  WARPGROUP.ARRIVE ;  /* 0x00000000000079c5 */ /* 0x000fe20000000000 */
[----:B------:R-:W2:Y:S04]  /*d190*/  LDL R148, [R1+0x3c] ;  /* 0x00003c0001947983 */ /* 0x000ea80000100800 */
[----:B------:R-:W3:Y:S02]  /*d1a0*/  LDL R151, [R1+0xc] ;  /* 0x00000c0001977983 */ /* 0x000ee40000100800 */
[----:B------:R-:W-:Y:S01]  /*d1b0*/  HGMMA.64x64x16.F32 R88, R144, gdesc[UR8].tnspB, R88, gsb0 ;  /* 0x40e0000890587df0 */ /* 0x000fe20008000858 */
[----:B------:R-:W-:-:S02]  /*d1c0*/  R2UR UR10, R14 ;  /* 0x000000000e0a72ca */ /* 0x000fc400000e0000 */
[----:B------:R-:W-:Y:S01]  /*d1d0*/  R2UR UR11, R15 ;  /* 0x000000000f0b72ca */ /* 0x000fe200000e0000 */
[----:B------:R-:W-:Y:S01]  /*d1e0*/  VIADD R14, R10, 0x180 ;  /* 0x000001800a0e7836 */ /* 0x000fe20000000000 */
[----:B------:R-:W4:Y:S01]  /*d1f0*/  LDL R149, [R1+0x8] ;  /* 0x0000080001957983 */ /* 0x000f220000100800 */
[----:B------:R-:W-:-:S03]  /*d200*/  IMAD.MOV.U32 R15, RZ, RZ, 0x40000040 ;  /* 0x40000040ff0f7424 */ /* 0x000fc600078e00ff */
[----:B------:R-:W4:Y:S01]  /*d210*/  LDL R150, [R1+0x4] ;  /* 0x0000040001967983 */ /* 0x000f220000100800 */
[----:B------:R-:W-:Y:S02]  /*d220*/  WARPGROUP.DEPBAR.LE gsb0, 0x0 ;  /* 0x00008000000079c5 */ /* 0x000fe40000010000 */
[----:B------:R-:W-:Y:S01]  /*d230*/  WARPGROUP.ARRIVE ;  /* 0x00000000000079c5 */ /* 0x000fe20000000000 */
[----:B------:R-:W2:Y:S05]  /*d240*/  LDL R147, [R1+0x18] ;  /* 0x0000180001937983 */ /* 0x000eaa0000100800 */
[----:B------:R-:W-:Y:S01]  /*d250*/  HGMMA.64x64x16.F32 R88, R140, gdesc[UR8].tnspB, R88, gsb0 ;  /* 0x40e000088c587df0 */ /* 0x000fe20008000858 */
[----:B------:R-:W-:-:S02]  /*d260*/  R2UR UR10, R14 ;  /* 0x000000000e0a72ca */ /* 0x000fc400000e0000 */
[----:B------:R-:W-:Y:S01]  /*d270*/  R2UR UR11, R15 ;  /* 0x000000000f0b72ca */ /* 0x000fe200000e0000 */
[----:B------:R-:W-:Y:S02]  /*d280*/  VIADD R14, R10, 0x200 ;  /* 0x000002000a0e7836 */ /* 0x000fe40000000000 */
[----:B------:R-:W-:Y:S01]  /*d290*/  IMAD.MOV.U32 R15, RZ, RZ, 0x40000040 ;  /* 0x40000040ff0f7424 */ /* 0x000fe200078e00ff */
[----:B------:R-:W-:Y:S02]  /*d2a0*/  WARPGROUP.DEPBAR.LE gsb0, 0x0 ;  /* 0x00008000000079c5 */ /* 0x000fe40000010000 */
[----:B------:R-:W-:-:S07]  /*d2b0*/  WARPGROUP.ARRIVE ;  /* 0x00000000000079c5 */ /* 0x000fce0000000000 */
[----:B------:R-:W-:Y:S01]  /*d2c0*/  HGMMA.64x64x16.F32 R88, R136, gdesc[UR8].tnspB, R88, gsb0 ;  /* 0x40e0000888587df0 */ /* 0x000fe20008000858 */
[----:B------:R-:W-:Y:S02]  /*d2d0*/  R2UR UR10, R14 ;  /* 0x000000000e0a72ca */ /* 0x000fe400000e0000 */
[----:B------:R-:W-:Y:S01]  /*d2e0*/  R2UR UR11, R15 ;  /* 0x000000000f0b72ca */ /* 0x000fe200000e0000 */
[----:B------:R-:W-:Y:S01]  /*d2f0*/  VIADD R14, R10, 0x280 ;  /* 0x000002800a0e7836 */ /* 0x000fe20000000000 */
[----:B------:R-:W-:Y:S01]  /*d300*/  MOV R15, 0x40000040 ;  /* 0x40000040000f7802 */ /* 0x000fe20000000f00 */
[----:B------:R-:W-:Y:S02]  /*d310*/  WARPGROUP.DEPBAR.LE gsb0, 0x0 ;  /* 0x00008000000079c5 */ /* 0x000fe40000010000 */
[----:B------:R-:W-:-:S08]  /*d320*/  WARPGROUP.ARRIVE ;  /* 0x00000000000079c5 */ /* 0x000fd00000000000 */
[----:B------:R-:W-:Y:S01]  /*d330*/  HGMMA.64x64x16.F32 R88, R132, gdesc[UR8].tnspB, R88, gsb0 ;  /* 0x40e0000884587df0 */ /* 0x000fe20008000858 */
[----:B------:R-:W-:Y:S02]  /*d340*/  R2UR UR10, R14 ;  /* 0x000000000e0a72ca */ /* 0x000fe400000e0000 */
        /* <DEDUP_REMOVED lines=15> */
[----:B------:R-:W0:Y:S08]  /*d440*/  @P2 LDC R14, c[0x0][0x450] ;  /* 0x00011400ff0e2b82 */ /* 0x000e300000000800 */
[----:B------:R-:W1:Y:S01]  /*d450*/  @P2 LDC R15, c[0x0][0x44c] ;  /* 0x00011300ff0f2b82 */ /* 0x000e620000000800 */
[----:B------:R-:W-:-:S02]  /*d460*/  WARPGROUP.DEPBAR.LE gsb0, 0x0 ;  /* 0x00008000000079c5 */ /* 0x000fc40000010000 */
[----:B------:R-:W-:-:S06]  /*d470*/  WARPGROUP.ARRIVE ;  /* 0x00000000000079c5 */ /* 0x000fcc0000000000 */
[----:B------:R-:W-:Y:S01]  /*d480*/  HGMMA.64x64x16.F32 R88, R120, gdesc[UR8].tnspB, R88, gsb0 ;  /* 0x40e0000878587df0 */ /* 0x000fe20008000858 */
        /* <DEDUP_REMOVED lines=45> */
[----:B------:R-:W-:-:S02]  /*d760*/  WARPGROUP.DEPBAR.LE gsb0, 0x0 ;  /* 0x00008000000079c5 */ /* 0x000fc40000010000 */
[----:B--2---:R-:W-:Y:S02]  /*d770*/  IMAD.IADD R120, R148, 0x1, R147 ;  /* 0x0000000194787824 */ /* 0x004fe400078e0293 */
[----:B------:R-:W2:Y:S02]  /*d780*/  S2R R147, SR_TID.X ;  /* 0x0000000000937919 */ /* 0x000ea40000002100 */
[----:B-1----:R-:W-:-:S04]  /*d790*/  @P2 IMAD.HI.U32 R15, R120, R15, RZ ;  /* 0x0000000f780f2227 */ /* 0x002fc800078e00ff */
[----:B------:R-:W-:Y:S01]  /*d7a0*/  FMUL.FTZ R69, R71, UR29 ;  /* 0x0000001d47457c20 */ /* 0x000fe20008410000 */
[----:B------:R1:W2:Y:S01]  /*d7b0*/  MUFU.TANH R10, R78 ;  /* 0x0000004e000a7308 */ /* 0x0002a20000002400 */
[----:B0-----:R-:W-:Y:S01]  /*d7c0*/  @P2 SHF.R.U32.HI R120, RZ, R14, R15 ;  /* 0x0000000eff782219 */ /* 0x001fe2000001160f */
[----:B------:R-:W-:Y:S01]  /*d7d0*/  FMUL.FTZ R64, R66, UR29 ;  /* 0x0000001d42407c20 */ /* 0x000fe20008410000 */
[----:B------:R-:W-:Y:S01]  /*d7e0*/  FMUL.FTZ R71, R73, UR29 ;  /* 0x0000001d49477c20 */ /* 0x000fe20008410000 */
[----:B------:R-:W-:Y:S01]  /*d7f0*/  FMUL.FTZ R66, R68, UR29 ;  /* 0x0000001d44427c20 */ /* 0x000fe20008410000 */
[----:B------:R-:W-:Y:S01]  /*d800*/  FMUL.FTZ R73, R75, UR29 ;  /* 0x0000001d4b497c20 */ /* 0x000fe20008410000 */
[----:B-1----:R-:W-:Y:S01]  /*d810*/  FMUL.FTZ R78, R82, UR29 ;  /* 0x0000001d524e7c20 */ /* 0x002fe20008410000 */
[----:B------:R-:W-:Y:S02]  /*d820*/  IMAD.SHL.U32 R82, R0, 0x80, RZ ;  /* 0x0000008000527824 */ /* 0x000fe400078e00ff */
        /* <DEDUP_REMOVED lines=10> */
[----:B------:R-:W-:-:S02]  /*d8d0*/  IADD3 R86, -R82, 0x1, RZ ;  /* 0x0000000152567810 */ /* 0x000fc40007ffe1ff */
[----:B--2---:R-:W-:Y:S01]  /*d8e0*/  SHF.R.U32.HI R148, RZ, 0x7, R147 ;  /* 0x00000007ff947819 */ /* 0x004fe20000011693 */
[----:B------:R-:W-:Y:S01]  /*d8f0*/  FMUL.FTZ R79, R83, UR29 ;  /* 0x0000001d534f7c20 */ /* 0x000fe20008410000 */
[----:B------:R-:W-:-:S03]  /*d900*/  ISETP.GE.U32.AND P3, PT, R147, 0x180, PT ;  /* 0x000001809300780c */ /* 0x000fc60003f66070 */
[----:B------:R-:W-:Y:S02]  /*d910*/  VIADD R14, R148, 0x9 ;  /* 0x00000009940e7836 */ /* 0x000fe40000000000 */
[----:B------:R-:W-:Y:S01]  /*d920*/  FMUL.FTZ R84, R84, UR29 ;  /* 0x0000001d54547c20 */ /* 0x000fe20008410000 */
[----:B------:R-:W-:Y:S01]  /*d930*/  FMUL.FTZ R85, R85, UR29 ;  /* 0x0000001d55557c20 */ /* 0x000fe20008410000 */
[----:B------:R-:W-:Y:S01]  /*d940*/  FMUL.FTZ R83, R87, UR29 ;  /* 0x0000001d57537c20 */ /* 0x000fe20008410000 */
[----:B------:R-:W-:Y:S01]  /*d950*/  @!P1 IMAD R15, R13, 0x8, R2 ;  /* 0x000000080d0f9824 */ /* 0x000fe200078e0202 */
[----:B------:R-:W-:Y:S01]  /*d960*/  SEL R14, R14, 0x9, !P3 ;  /* 0x000000090e0e7807 */ /* 0x000fe20005800000 */
[----:B---3--:R-:W-:Y:S01]  /*d970*/  IMAD R86, R151, -0x2, R86 ;  /* 0xfffffffe97567824 */ /* 0x008fe200078e0256 */
[----:B------:R-:W-:Y:S01]  /*d980*/  PLOP3.LUT P3, PT, PT, PT, UP0, 0x40, 0x0 ;  /* 0x000000000000781c */ /* 0x000fe20003f6e808 */
[----:B------:R-:W1:Y:S01]  /*d990*/  MUFU.TANH R11, R11 ;  /* 0x0000000b000b7308 */ /* 0x000e620000002400 */
[----:B------:R-:W-:-:S02]  /*d9a0*/  @!P1 VIADD R15, R15, 0x16840 ;  /* 0x000168400f0f9836 */ /* 0x000fc40000000000 */
[----:B----4-:R-:W-:-:S05]  /*d9b0*/  IADD3 R86, -R150, R86, R149 ;  /* 0x0000005696567210 */ /* 0x010fca0007ffe195 */
[----:B------:R-:W2:Y:S01]  /*d9c0*/  MUFU.TANH R23, R23 ;  /* 0x0000001700177308 */ /* 0x000ea20000002400 */
[----:B------:R-:W-:-:S07]  /*d9d0*/  @!P1 PRMT R15, RZ, 0x654, R15 ;  /* 0x00000654ff0f9816 */ /* 0x000fce000000000f */
[----:B------:R-:W3:Y:S01]  /*d9e0*/  MUFU.TANH R24, R24 ;  /* 0x0000001800187308 */ /* 0x000ee20000002400 */
[C---:B------:R-:W-:Y:S01]  /*d9f0*/  VIADD R121, R86.reuse, UR30 ;  /* 0x0000001e56797c36 */ /* 0x040fe20008000000 */
[----:B------:R4:W-:Y:S06]  /*da00*/  BAR.ARV R14, 0x100 ;  /* 0x0004000e0000751d */ /* 0x0009ec0000002000 */
        /* <DEDUP_REMOVED lines=60> */
[----:B------:R-:W-:Y:S01]  /*ddd0*/  VIADD R122, R86, UR28 ;  /* 0x0000001c567a7c36 */ /* 0x000fe20008000000 */
[----:B------:R4:W-:Y:S01]  /*dde0*/  @!P1 SYNCS.ARRIVE.TRANS64.RED.A1T0 RZ, [R15+URZ], RZ ;  /* 0x000000ff0fff99a7 */ /* 0x0009e2000810043f */
[----:B0-----:R-:W-:-:S02]  /*ddf0*/  IADD3 R86, R121, R123, RZ ;  /* 0x0000007b79567210 */ /* 0x001fc40007ffe0ff */
[----:B------:R-:W-:Y:S01]  /*de00*/  IMAD.IADD R87, R122, 0x1, R123 ;  /* 0x000000017a577824 */ /* 0x000fe200078e027b */
[----:B--23--:R-:W-:Y:S06]  /*de10*/  @P3 BRA `(.L_x_14111) ;  /* 0x0000000000583947 */ /* 0x00cfec0003800000 */
[----:B------:R-:W-:Y:S01]  /*de20*/  IADD3 R123, -R150, R149, R123 ;  /* 0x00000095967b7210 */ /* 0x000fe20007ffe17b */
[----:B------:R-:W-:Y:S03]  /*de30*/  BSSY B0, `(.L_x_14112) ;  /* 0x0000010000007945 */ /* 0x000fe60003800000 */
[----:B------:R-:W-:-:S13]  /*de40*/  ISETP.GT.AND P3, PT, R123, -0x1, PT ;  /* 0xffffffff7b00780c */ /* 0x000fda0003f64270 */
[----:B------:R-:W-:Y:S05]  /*de50*/  @P3 BRA `(.L_x_14113) ;  /* 0x0000000000203947 */ /* 0x000fea0003800000 */
[----:B------:R-:W-:Y:S01]  /*de60*/  IMAD.U32 R124, RZ, RZ, UR24 ;  /* 0x00000018ff7c7e24 */ /* 0x000fe2000f8e00ff */
[----:B------:R-:W-:-:S04]  /*de70*/  LOP3.LUT R123, RZ, R123, RZ, 0x33, !PT ;  /* 0x0000007bff7b7212 */ /* 0x000fc800078e33ff */
[----:B------:R-:W-:-:S13]  /*de80*/  ISETP.NE.AND P3, PT, R124, 0x1, PT ;  /* 0x000000017c00780c */ /* 0x000fda0003f65270 */
[----:B----4-:R-:W0:Y:S02]  /*de90*/  @P3 LDC.64 R14, c[0x0][0x9e8] ;  /* 0x00027a00ff0e3b82 */ /* 0x010e240000000a00 */
[----:B0-----:R-:W-:-:S05]  /*dea0*/  @P3 IMAD.HI.U32 R14, R123, R14, RZ ;  /* 0x0000000e7b0e3227 */ /* 0x001fca00078e00ff */
[----:B------:R-:W-:-:S04]  /*deb0*/  @P3 SHF.R.U32.HI R123, RZ, R15, R14 ;  /* 0x0000000fff7b3219 */ /* 0x000fc8000001160e */
[----:B------:R-:W-:Y:S01]  /*dec0*/  LOP3.LUT R123, RZ, R123, RZ, 0x33, !PT ;  /* 0x0000007bff7b7212 */ /* 0x000fe200078e33ff */
[----:B------:R-:W-:Y:S06]  /*ded0*/  BRA `(.L_x_14114) ;  /* 0x0000000000147947 */ /* 0x000fec0003800000 */
.L_x_14113:
[----:B------:R-:W-:-:S05]  /*dee0*/  IMAD.U32 R124, RZ, RZ, UR24 ;  /* 0x00000018ff7c7e24 */ /* 0x000fca000f8e00ff */
[----:B------:R-:W-:-:S13]  /*def0*/  ISETP.NE.AND P3, PT, R124, 0x1, PT ;  /* 0x000000017c00780c */ /* 0x000fda0003f65270 */
[----:B----4-:R-:W0:Y:S02]  /*df00*/  @P3 LDC.64 R14, c[0x0][0x9e8] ;  /* 0x00027a00ff0e3b82 */ /* 0x010e240000000a00 */
[----:B0-----:R-:W-:-:S05]  /*df10*/  @P3 IMAD.HI.U32 R14, R123, R14, RZ ;  /* 0x0000000e7b0e3227 */ /* 0x001fca00078e00ff */
[----:B------:R-:W-:-:S07]  /*df20*/  @P3 SHF.R.U32.HI R123, RZ, R15, R14 ;  /* 0x0000000fff7b3219 */ /* 0x000fce000001160e */
.L_x_14114:
[----:B------:R-:W-:Y:S05]  /*df30*/  BSYNC B0 ;  /* 0x0000000000007941 */ /* 0x000fea0003800000 */
.L_x_14112:
[----:B------:R-:W-:-:S04]  /*df40*/  IMAD R123, R123, R124, -R82 ;  /* 0x0000007c7b7b7224 */ /* 0x000fc800078e0a52 */
[----:B------:R-:W-:-:S05]  /*df50*/  IMAD R123, R151, -0x2, R123 ;  /* 0xfffffffe977b7824 */ /* 0x000fca00078e027b */
[----:B------:R-:W-:Y:S02]  /*df60*/  VIADDMNMX R87, R123, R124, R87, PT ;  /* 0x0000007c7b577246 */ /* 0x000fe40003800157 */
[----:B------:R-:W-:-:S07]  /*df70*/  VIMNMX R86, R86, R123, !PT ;  /* 0x0000007b56567248 */ /* 0x000fce0007fe0100 */
.L_x_14111:
[----:B------:R-:W-:Y:S01]  /*df80*/  ISETP.GT.AND P3, PT, R0, -0x1, PT ;  /* 0xffffffff0000780c */ /* 0x000fe20003f64270 */
[----:B------:R-:W0:Y:S03]  /*df90*/  SHFL.IDX PT, R120, R120, 0x1, 0x1c1f ;  /* 0x003c1f0078787f89 */ /* 0x000e2600000e0000 */
[C---:B------:R-:W-:Y:S02]  /*dfa0*/  ISETP.GT.AND P4, PT, R86.reuse, RZ, P3 ;  /* 0x000000ff5600720c */ /* 0x040fe40001f84270 */
[----:B------:R-:W-:Y:S02]  /*dfb0*/  ISETP.GT.AND P5, PT, R86, 0x1, P3 ;  /* 0x000000015600780c */ /* 0x000fe40001fa4270 */
[C---:B------:R-:W-:Y:S02]  /*dfc0*/  ISETP.LT.OR P4, PT, R87.reuse, 0x1, P4 ;  /* 0x000000015700780c */ /* 0x040fe40002781670 */
[----:B------:R-:W-:-:S02]  /*dfd0*/  ISETP.LT.OR P5, PT, R87, 0x2, P5 ;  /* 0x000000025700780c */ /* 0x000fc40002fa1670 */
[----:B-1----:R-:W-:Y:S02]  /*dfe0*/  FSEL R11, R11, -INF , !P4 ;  /* 0xff8000000b0b7808 */ /* 0x002fe40006000000 */
        /* <DEDUP_REMOVED lines=17> */
[----:B------:R-:W-:Y:S02]  /*e100*/  ISETP.GT.AND P4, PT, R86, 0x20, P3 ;  /* 0x000000205600780c */ /* 0x000fe40001f84270 */
[----:B------:R-:W-:-:S02]  /*e110*/  FSEL R31, R31, -INF , !P5 ;  /* 0xff8000001f1f7808 */ /* 0x000fc40006800000 */
[C---:B------:R-:W-:Y:S02]  /*e120*/  ISETP.LT.OR P4, PT, R87.reuse, 0x21, P4 ;  /* 0x000000215700780c */ /* 0x040fe40002781670 */
        /* <DEDUP_REMOVED lines=87> */
.L_x_14117:
[----:B------:R-:W-:-:S05]  /*e6a0*/  IMAD.U32 R86, RZ, RZ, UR24 ;  /* 0x00000018ff567e24 */ /* 0x000fca000f8e00ff */
[----:B------:R-:W-:-:S13]  /*e6b0*/  ISETP.NE.AND P4, PT, R86, 0x1, PT ;  /* 0x000000015600780c */ /* 0x000fda0003f85270 */
[----:B----4-:R-:W0:Y:S02]  /*e6c0*/  @P4 LDC.64 R14, c[0x0][0x9e8] ;  /* 0x00027a00ff0e4b82 */ /* 0x010e240000000a00 */
[----:B0-----:R-:W-:-:S05]  /*e6d0*/  @P4 IMAD.HI.U32 R14, R120, R14, RZ ;  /* 0x0000000e780e4227 */ /* 0x001fca00078e00ff */
[----:B------:R-:W-:-:S07]  /*e6e0*/  @P4 SHF.R.U32.HI R120, RZ, R15, R14 ;  /* 0x0000000fff784219 */ /* 0x000fce000001160e */
.L_x_14118:
[----:B------:R-:W-:Y:S05]  /*e6f0*/  BSYNC B0 ;  /* 0x0000000000007941 */ /* 0x000fea0003800000 */
.L_x_14116:
[----:B------:R-:W-:-:S04]  /*e700*/  IMAD R82, R120, R86, -R82 ;  /* 0x0000005678527224 */ /* 0x000fc800078e0a52 */
[----:B------:R-:W-:-:S05]  /*e710*/  IMAD R15, R151, -0x2, R82 ;  /* 0xfffffffe970f7824 */ /* 0x000fca00078e0252 */
[----:B------:R-:W-:Y:S02]  /*e720*/  VIADDMNMX R122, R15, R86, R122, PT ;  /* 0x000000560f7a7246 */ /* 0x000fe4000380017a */
[----:B------:R-:W-:-:S07]  /*e730*/  VIMNMX R121, R121, R15, !PT ;  /* 0x0000000f79797248 */ /* 0x000fce0007fe0100 */
.L_x_14115:
[----:B----4-:R-:W-:Y:S01]  /*e740*/  FMNMX.FTZ R14, R11, R12, !PT ;  /* 0x0000000c0b0e7209 */ /* 0x010fe20007810000 */
        /* <DEDUP_REMOVED lines=46> */
[----:B------:R-:W-:Y:S02]  /*ea30*/  ISETP.LT.OR P5, PT, R122, 0x29, P5 ;  /* 0x000000297a00780c */ /* 0x000fe40002fa1670 */
[----:B------:R-:W-:-:S02]  /*ea40*/  FMNMX.FTZ R15, R67, R14, !PT ;  /* 0x0000000e430f7209 */ /* 0x000fc40007810000 */
[----:B------:R-:W-:Y:S02]  /*ea50*/  ISETP.LT.OR P4, PT, R122, 0x1a, P4 ;  /* 0x0000001a7a00780c */ /* 0x000fe40002781670 */
[----:B------:R-:W-:Y:S02]  /*ea60*/  FSEL R44, R44, -INF , !P5 ;  /* 0xff8000002c2c7808 */ /* 0x000fe40006800000 */
[----:B------:R-:W-:Y:S02]  /*ea70*/  FMNMX.FTZ R14, R70, R15, !PT ;  /* 0x0000000f460e7209 */ /* 0x000fe40007810000 */
[----:B------:R-:W-:Y:S02]  /*ea80*/  ISETP.GT.AND P5, PT, R121, 0x30, P3 ;  /* 0x000000307900780c */ /* 0x000fe40001fa4270 */
[----:B------:R-:W-:Y:S02]  /*ea90*/  FSEL R37, R37, -INF , !P4 ;  /* 0xff80000025257808 */ /* 0x000fe40006000000 */
[----:B------:R-:W-:-:S02]  /*eaa0*/  ISETP.GT.AND P4, PT, R121, 0x21, P3 ;  /* 0x000000217900780c */ /* 0x000fc40001f84270 */
[----:B------:R-:W-:Y:S02]  /*eab0*/  FMNMX.FTZ R15, R71, R14, !PT ;  /* 0x0000000e470f7209 */ /* 0x000fe40007810000 */
[C---:B------:R-:W-:Y:S02]  /*eac0*/  ISETP.LT.OR P5, PT, R122.reuse, 0x31, P5 ;  /* 0x000000317a00780c */ /* 0x040fe40002fa1670 */
[----:B------:R-:W-:Y:S02]  /*ead0*/  ISETP.LT.OR P4, PT, R122, 0x22, P4 ;  /* 0x000000227a00780c */ /* 0x000fe40002781670 */
[----:B------:R-:W-:Y:S02]  /*eae0*/  FMNMX.FTZ R14, R74, R15, !PT ;  /* 0x0000000f4a0e7209 */ /* 0x000fe40007810000 */
[----:B------:R-:W-:Y:S02]  /*eaf0*/  FSEL R48, R48, -INF , !P5 ;  /* 0xff80000030307808 */ /* 0x000fe40006800000 */
[----:B------:R-:W-:-:S02]  /*eb00*/  ISETP.GT.AND P5, PT, R121, 0x38, P3 ;  /* 0x000000387900780c */ /* 0x000fc40001fa4270 */
[----:B------:R-:W-:Y:S02]  /*eb10*/  FSEL R41, R41, -INF , !P4 ;  /* 0xff80000029297808 */ /* 0x000fe40006000000 */
[----:B------:R-:W-:Y:S02]  /*eb20*/  ISETP.GT.AND P4, PT, R121, 0x29, P3 ;  /* 0x000000297900780c */ /* 0x000fe40001f84270 */
[----:B------:R-:W-:Y:S02]  /*eb30*/  FMNMX.FTZ R14, R75, R14, !PT ;  /* 0x0000000e4b0e7209 */ /* 0x000fe40007810000 */
[C---:B------:R-:W-:Y:S02]  /*eb40*/  ISETP.LT.OR P5, PT, R122.reuse, 0x39, P5 ;  /* 0x000000397a00780c */ /* 0x040fe40002fa1670 */
[----:B------:R-:W-:Y:S02]  /*eb50*/  ISETP.LT.OR P4, PT, R122, 0x2a, P4 ;  /* 0x0000002a7a00780c */ /* 0x000fe40002781670 */
[----:B------:R-:W-:-:S02]  /*eb60*/  FMNMX.FTZ R15, R77, R14, !PT ;  /* 0x0000000e4d0f7209 */ /* 0x000fc40007810000 */
[----:B------:R-:W-:Y:S02]  /*eb70*/  FSEL R52, R52, -INF , !P5 ;  /* 0xff80000034347808 */ /* 0x000fe40006800000 */
[----:B------:R-:W-:Y:S02]  /*eb80*/  ISETP.GT.AND P5, PT, R121, 0x40, P3 ;  /* 0x000000407900780c */ /* 0x000fe40001fa4270 */
[----:B------:R-:W-:Y:S02]  /*eb90*/  FSEL R45, R45, -INF , !P4 ;  /* 0xff8000002d2d7808 */ /* 0x000fe40006000000 */
[----:B------:R-:W-:Y:S02]  /*eba0*/  FMNMX.FTZ R15, R80, R15, !PT ;  /* 0x0000000f500f7209 */ /* 0x000fe40007810000 */
[----:B------:R-:W-:Y:S02]  /*ebb0*/  ISETP.GT.AND P4, PT, R121, 0x31, P3 ;  /* 0x000000317900780c */ /* 0x000fe40001f84270 */
[----:B------:R-:W-:-:S02]  /*ebc0*/  ISETP.LT.OR P5, PT, R122, 0x41, P5 ;  /* 0x000000417a00780c */ /* 0x000fc40002fa1670 */
[----:B------:R-:W-:Y:S02]  /*ebd0*/  FMNMX.FTZ R14, R84, R15, !PT ;  /* 0x0000000f540e7209 */ /* 0x000fe40007810000 */
[----:B------:R-:W-:Y:S02]  /*ebe0*/  ISETP.LT.OR P4, PT, R122, 0x32, P4 ;  /* 0x000000327a00780c */ /* 0x000fe40002781670 */
[----:B------:R-:W-:Y:S02]  /*ebf0*/  FSEL R56, R56, -INF , !P5 ;  /* 0xff80000038387808 */ /* 0x000fe40006800000 */
[----:B------:R-:W-:Y:S02]  /*ec00*/  ISETP.GT.AND P5, PT, R121, 0x48, P3 ;  /* 0x000000487900780c */ /* 0x000fe40001fa4270 */
[----:B------:R-:W-:Y:S02]  /*ec10*/  FMNMX.FTZ R15, R85, R14, !PT ;  /* 0x0000000e550f7209 */ /* 0x000fe40007810000 */
[----:B------:R-:W-:-:S02]  /*ec20*/  FSEL R49, R49, -INF , !P4 ;  /* 0xff80000031317808 */ /* 0x000fc40006000000 */
[C---:B------:R-:W-:Y:S01]  /*ec30*/  ISETP.GT.AND P4, PT, R121.reuse, 0x39, P3 ;  /* 0x000000397900780c */ /* 0x040fe20001f84270 */
[----:B------:R-:W0:Y:S01]  /*ec40*/  SHFL.BFLY PT, R14, R15, 0x2, 0x1f ;  /* 0x0c401f000f0e7f89 */ /* 0x000e2200000e0000 */
[C---:B------:R-:W-:Y:S02]  /*ec50*/  ISETP.LT.OR P5, PT, R122.reuse, 0x49, P5 ;  /* 0x000000497a00780c */ /* 0x040fe40002fa1670 */
[----:B------:R-:W-:Y:S02]  /*ec60*/  ISETP.LT.OR P4, PT, R122, 0x3a, P4 ;  /* 0x0000003a7a00780c */ /* 0x000fe40002781670 */
[----:B------:R-:W-:Y:S02]  /*ec70*/  FSEL R60, R60, -INF , !P5 ;  /* 0xff8000003c3c7808 */ /* 0x000fe40006800000 */
[----:B------:R-:W-:Y:S02]  /*ec80*/  ISETP.GT.AND P5, PT, R121, 0x50, P3 ;  /* 0x000000507900780c */ /* 0x000fe40001fa4270 */
[----:B------:R-:W-:-:S02]  /*ec90*/  FSEL R53, R53, -INF , !P4 ;  /* 0xff80000035357808 */ /* 0x000fc40006000000 */
[C---:B------:R-:W-:Y:S02]  /*eca0*/  ISETP.GT.AND P4, PT, R121.reuse, 0x41, P3 ;  /* 0x000000417900780c */ /* 0x040fe40001f84270 */
        /* <DEDUP_REMOVED lines=11> */
[----:B------:R-:W-:Y:S02]  /*ed60*/  ISETP.GT.AND P4, PT, R121, 0x51, P3 ;  /* 0x000000517900780c */ /* 0x000fe40001f84270 */
[----:B0-----:R-:W-:Y:S02]  /*ed70*/  FMNMX.FTZ R82, R15, R14, !PT ;  /* 0x0000000e0f527209 */ /* 0x001fe40007810000 */
[C---:B------:R-:W-:Y:S02]  /*ed80*/  ISETP.LT.OR P5, PT, R122.reuse, 0x61, P5 ;  /* 0x000000617a00780c */ /* 0x040fe40002fa1670 */
[----:B------:R-:W-:Y:S01]  /*ed90*/  ISETP.LT.OR P4, PT, R122, 0x52, P4 ;  /* 0x000000527a00780c */ /* 0x000fe20002781670 */
[----:B------:R-:W0:Y:S01]  /*eda0*/  SHFL.BFLY PT, R87, R82, 0x1, 0x1f ;  /* 0x0c201f0052577f89 */ /* 0x000e2200000e0000 */
[----:B------:R-:W-:Y:S02]  /*edb0*/  FSEL R72, R72, -INF , !P5 ;  /* 0xff80000048487808 */ /* 0x000fe40006800000 */
[----:B------:R-:W-:-:S02]  /*edc0*/  ISETP.GT.AND P5, PT, R121, 0x68, P3 ;  /* 0x000000687900780c */ /* 0x000fc40001fa4270 */
[----:B------:R-:W-:Y:S02]  /*edd0*/  FSEL R65, R65, -INF , !P4 ;  /* 0xff80000041417808 */ /* 0x000fe40006000000 */
[C---:B------:R-:W-:Y:S02]  /*ede0*/  ISETP.GT.AND P4, PT, R121.reuse, 0x59, P3 ;  /* 0x000000597900780c */ /* 0x040fe40001f84270 */
[C---:B------:R-:W-:Y:S02]  /*edf0*/  ISETP.LT.OR P5, PT, R122.reuse, 0x69, P5 ;  /* 0x000000697a00780c */ /* 0x040fe40002fa1670 */
[----:B------:R-:W-:Y:S02]  /*ee00*/  ISETP.LT.OR P4, PT, R122, 0x5a, P4 ;  /* 0x0000005a7a00780c */ /* 0x000fe40002781670 */
        /* <DEDUP_REMOVED lines=9> */
[----:B------:R-:W-:Y:S02]  /*eea0*/  ISETP.GT.AND P4, PT, R121, 0x69, P3 ;  /* 0x000000697900780c */ /* 0x000fe40001f84270 */
[----:B------:R-:W-:Y:S02]  /*eeb0*/  ISETP.LT.OR P5, PT, R122, 0x72, P5 ;  /* 0x000000727a00780c */ /* 0x000fe40002fa1670 */
[----:B0-----:R-:W-:Y:S02]  /*eec0*/  FMNMX.FTZ R14, R82, R87, !PT ;  /* 0x00000057520e7209 */ /* 0x001fe40007810000 */
[----:B------:R-:W-:Y:S02]  /*eed0*/  ISETP.LT.OR P4, PT, R122, 0x6a, P4 ;  /* 0x0000006a7a00780c */ /* 0x000fe40002781670 */
[----:B------:R-:W-:Y:S01]  /*eee0*/  FSEL R79, R79, -INF , !P5 ;  /* 0xff8000004f4f7808 */ /* 0x000fe20006800000 */
[----:B------:R-:W-:Y:S01]  /*eef0*/  FMUL.FTZ R82, R14, UR41 ;  /* 0x000000290e527c20 */ /* 0x000fe20008410000 */
[----:B------:R-:W-:-:S02]  /*ef00*/  ISETP.GT.AND P5, PT, R121, RZ, P3 ;  /* 0x000000ff7900720c */ /* 0x000fc40001fa4270 */
[----:B------:R-:W-:Y:S02]  /*ef10*/  FSEL R76, R76, -INF , !P4 ;  /* 0xff8000004c4c7808 */ /* 0x000fe40006000000 */
[----:B------:R-:W-:Y:S02]  /*ef20*/  FSETP.NEU.FTZ.AND P4, PT, R14, -INF , PT ;  /* 0xff8000000e00780b */ /* 0x000fe40003f9d000 */
[----:B------:R-:W-:Y:S02]  /*ef30*/  ISETP.LT.OR P5, PT, R122, 0x1, P5 ;  /* 0x000000017a00780c */ /* 0x000fe40002fa1670 */
[----:B------:R-:W-:Y:S02]  /*ef40*/  FSEL R82, R82, RZ, P4 ;  /* 0x000000ff52527208 */ /* 0x000fe40002000000 */
[----:B------:R-:W-:Y:S02]  /*ef50*/  FSEL R24, R24, -INF , !P5 ;  /* 0xff80000018187808 */ /* 0x000fe40006800000 */
[----:B------:R-:W-:Y:S01]  /*ef60*/  ISETP.GT.AND P5, PT, R121, 0x78, P3 ;  /* 0x000000787900780c */ /* 0x000fe20001fa4270 */
[--C-:B------:R-:W-:Y:S01]  /*ef70*/  FFMA.FTZ R150, R26, UR41, -R82.reuse ;  /* 0x000000291a967c23 */ /* 0x100fe20008010852 */
[----:B------:R-:W-:Y:S01]  /*ef80*/  FMNMX.FTZ R26, R24, R5, !PT ;  /* 0x00000005181a7209 */ /* 0x000fe20007810000 */
[--C-:B------:R-:W-:Y:S01]  /*ef90*/  FFMA.FTZ R144, R30, UR41, -R82.reuse ;  /* 0x000000291e907c23 */ /* 0x100fe20008010852 */
[--C-:B------:R-:W-:Y:S01]  /*efa0*/  FFMA.FTZ R146, R34, UR41, -R82.reuse ;  /* 0x0000002922927c23 */ /* 0x100fe20008010852 */
[--C-:B------:R-:W-:Y:S01]  /*efb0*/  FFMA.FTZ R140, R38, UR41, -R82.reuse ;  /* 0x00000029268c7c23 */ /* 0x100fe20008010852 */
[----:B------:R-:W-:Y:S01]  /*efc0*/  FMNMX.FTZ R15, R25, R26, !PT ;  /* 0x0000001a190f7209 */ /* 0x000fe20007810000 */
[--C-:B------:R-:W-:Y:S01]  /*efd0*/  FFMA.FTZ R142, R42, UR41, -R82.reuse ;  /* 0x000000292a8e7c23 */ /* 0x100fe20008010852 */
[----:B------:R-:W-:Y:S01]  /*efe0*/  ISETP.GT.AND P3, PT, R121, 0x79, P3 ;  /* 0x000000797900780c */ /* 0x000fe20001f64270 */
[--C-:B------:R-:W-:Y:S01]  /*eff0*/  FFMA.FTZ R136, R46, UR41, -R82.reuse ;  /* 0x000000292e887c23 */ /* 0x100fe20008010852 */
[----:B------:R-:W-:Y:S01]  /*f000*/  FMNMX.FTZ R30, R28, R15, !PT ;  /* 0x0000000f1c1e7209 */ /* 0x000fe20007810000 */
[--C-:B------:R-:W-:Y:S01]  /*f010*/  FFMA.FTZ R132, R54, UR41, -R82.reuse ;  /* 0x0000002936847c23 */ /* 0x100fe20008010852 */
[C---:B------:R-:W-:Y:S01]  /*f020*/  ISETP.LT.OR P5, PT, R122.reuse, 0x79, P5 ;  /* 0x000000797a00780c */ /* 0x040fe20002fa1670 */
        /* <DEDUP_REMOVED lines=11> */
[----:B------:R-:W-:Y:S01]  /*f0e0*/  FSEL R83, R83, -INF , !P3 ;  /* 0xff80000053537808 */ /* 0x000fe20005800000 */
[--C-:B------:R-:W-:Y:S01]  /*f0f0*/  FFMA.FTZ R26, R31, UR41, -R82.reuse ;  /* 0x000000291f1a7c23 */ /* 0x100fe20008010852 */
[----:B------:R-:W-:Y:S01]  /*f100*/  FMNMX.FTZ R30, R36, R15, !PT ;  /* 0x0000000f241e7209 */ /* 0x000fe20007810000 */
[--C-:B------:R-:W-:Y:S01]  /*f110*/  FFMA.FTZ R31, R43, UR41, -R82.reuse ;  /* 0x000000292b1f7c23 */ /* 0x100fe20008010852 */
[----:B------:R-:W-:Y:S01]  /*f120*/  FSEL R51, R14, RZ, P4 ;  /* 0x000000ff0e337208 */ /* 0x000fe20002000000 */
[--C-:B------:R-:W-:Y:S01]  /*f130*/  FFMA.FTZ R138, R50, UR41, -R82.reuse ;  /* 0x00000029328a7c23 */ /* 0x100fe20008010852 */
[----:B------:R-:W-:Y:S01]  /*f140*/  FMNMX.FTZ R15, R37, R30, !PT ;  /* 0x0000001e250f7209 */ /* 0x000fe20007810000 */
[----:B------:R-:W-:Y:S01]  /*f150*/  MUFU.EX2 R11, R11 ;  /* 0x0000000b000b7308 */ /* 0x000fe20000000800 */
[----:B------:R-:W-:Y:S01]  /*f160*/  FFMA.FTZ R134, R58, UR41, -R82 ;  /* 0x000000293a867c23 */ /* 0x000fe20008010852 */
[----:B------:R-:W-:Y:S01]  /*f170*/  FADD.FTZ R12, -R51, R12 ;  /* 0x0000000c330c7221 */ /* 0x000fe20000010100 */
[----:B------:R-:W-:Y:S01]  /*f180*/  FMNMX.FTZ R30, R40, R15, !PT ;  /* 0x0000000f281e7209 */ /* 0x000fe20007810000 */
[--C-:B------:R-:W-:Y:S01]  /*f190*/  FFMA.FTZ R128, R62, UR41, -R82.reuse ;  /* 0x000000293e807c23 */ /* 0x100fe20008010852 */
[--C-:B------:R-:W-:Y:S01]  /*f1a0*/  FFMA.FTZ R130, R66, UR41, -R82.reuse ;  /* 0x0000002942827c23 */ /* 0x100fe20008010852 */
[----:B------:R-:W-:Y:S01]  /*f1b0*/  FMUL.FTZ R12, R12, UR41 ;  /* 0x000000290c0c7c20 */ /* 0x000fe20008410000 */
        /* <DEDUP_REMOVED lines=13> */
[----:B------:R-:W-:-:S03]  /*f290*/  FFMA.FTZ R122, R84, UR41, -R82 ;  /* 0x00000029547a7c23 */ /* 0x000fc60008010852 */
[----:B------:R-:W-:Y:S01]  /*f2a0*/  FMNMX.FTZ R15, R49, R34, !PT ;  /* 0x00000022310f7209 */ /* 0x000fe20007810000 */
[----:B------:R-:W1:Y:S03]  /*f2b0*/  MUFU.EX2 R23, R23 ;  /* 0x0000001700177308 */ /* 0x000e660000000800 */
[----:B------:R-:W-:-:S04]  /*f2c0*/  FMNMX.FTZ R34, R52, R15, !PT ;  /* 0x0000000f34227209 */ /* 0x000fc80007810000 */
[----:B------:R-:W-:Y:S01]  /*f2d0*/  FMNMX.FTZ R15, R53, R34, !PT ;  /* 0x00000022350f7209 */ /* 0x000fe20007810000 */
[----:B------:R-:W2:Y:S01]  /*f2e0*/  MUFU.EX2 R144, R144 ;  /* 0x0000009000907308 */ /* 0x000ea20000000800 */
[----:B0-----:R-:W-:Y:S01]  /*f2f0*/  FFMA.FTZ R4, R12, R4, R148 ;  /* 0x000000040c047223 */ /* 0x001fe20000010094 */
[----:B------:R-:W-:Y:S01]  /*f300*/  F2FP.F16.F32.PACK_AB R148, R11, R148 ;  /* 0x000000940b94723e */ /* 0x000fe200000000ff */
[-C--:B------:R-:W-:Y:S01]  /*f310*/  FMUL.FTZ R88, R88, R12.reuse ;  /* 0x0000000c58587220 */ /* 0x080fe20000410000 */
[----:B------:R-:W-:Y:S01]  /*f320*/  FMNMX.FTZ R34, R56, R15, !PT ;  /* 0x0000000f38227209 */ /* 0x000fe20007810000 */
[-C--:B------:R-:W-:Y:S01]  /*f330*/  FMUL.FTZ R89, R89, R12.reuse ;  /* 0x0000000c59597220 */ /* 0x080fe20000410000 */
[-C--:B------:R-:W-:Y:S01]  /*f340*/  FMUL.FTZ R92, R92, R12.reuse ;  /* 0x0000000c5c5c7220 */ /* 0x080fe20000410000 */
[----:B------:R-:W-:Y:S01]  /*f350*/  FMUL.FTZ R93, R93, R12 ;  /* 0x0000000c5d5d7220 */ /* 0x000fe20000410000 */
[----:B------:R-:W-:Y:S01]  /*f360*/  FMNMX.FTZ R15, R57, R34, !PT ;  /* 0x00000022390f7209 */ /* 0x000fe20007810000 */
[----:B------:R-:W0:Y:S01]  /*f370*/  MUFU.EX2 R26, R26 ;  /* 0x0000001a001a7308 */ /* 0x000e220000000800 */
[--C-:B------:R-:W-:Y:S01]  /*f380*/  FFMA.FTZ R34, R47, UR41, -R82.reuse ;  /* 0x000000292f227c23 */ /* 0x100fe20008010852 */
[----:B------:R-:W-:Y:S01]  /*f390*/  FFMA.FTZ R47, R75, UR41, -R82 ;  /* 0x000000294b2f7c23 */ /* 0x000fe20008010852 */
[----:B------:R-:W-:Y:S01]  /*f3a0*/  FMNMX.FTZ R38, R60, R15, !PT ;  /* 0x0000000f3c267209 */ /* 0x000fe20007810000 */
[-C--:B------:R-:W-:Y:S01]  /*f3b0*/  FMUL.FTZ R96, R96, R12.reuse ;  /* 0x0000000c60607220 */ /* 0x080fe20000410000 */
[-C--:B------:R-:W-:Y:S01]  /*f3c0*/  FMUL.FTZ R97, R97, R12.reuse ;  /* 0x0000000c61617220 */ /* 0x080fe20000410000 */
[----:B------:R-:W-:Y:S01]  /*f3d0*/  FMUL.FTZ R100, R100, R12 ;  /* 0x0000000c64647220 */ /* 0x000fe20000410000 */
[----:B------:R-:W-:Y:S01]  /*f3e0*/  FMNMX.FTZ R15, R61, R38, !PT ;  /* 0x000000263d0f7209 */ /* 0x000fe20007810000 */
[----:B------:R-:W3:Y:S01]  /*f3f0*/  MUFU.EX2 R146, R146 ;  /* 0x0000009200927308 */ /* 0x000ee20000000800 */
[-C--:B------:R-:W-:Y:S01]  /*f400*/  FMUL.FTZ R101, R101, R12.reuse ;  /* 0x0000000c65657220 */ /* 0x080fe20000410000 */
[-C--:B------:R-:W-:Y:S01]  /*f410*/  FMUL.FTZ R104, R104, R12.reuse ;  /* 0x0000000c68687220 */ /* 0x080fe20000410000 */
[----:B------:R-:W-:Y:S01]  /*f420*/  FMNMX.FTZ R38, R64, R15, !PT ;  /* 0x0000000f40267209 */ /* 0x000fe20007810000 */
[-C--:B------:R-:W-:Y:S01]  /*f430*/  FMUL.FTZ R105, R105, R12.reuse ;  /* 0x0000000c69697220 */ /* 0x080fe20000410000 */
[-C--:B------:R-:W-:Y:S01]  /*f440*/  FMUL.FTZ R108, R108, R12.reuse ;  /* 0x0000000c6c6c7220 */ /* 0x080fe20000410000 */
[----:B------:R-:W-:Y:S01]  /*f450*/  FMUL.FTZ R109, R109, R12 ;  /* 0x0000000c6d6d7220 */ /* 0x000fe20000410000 */
[----:B------:R-:W-:Y:S01]  /*f460*/  FMNMX.FTZ R15, R65, R38, !PT ;  /* 0x00000026410f7209 */ /* 0x000fe20007810000 */
[----:B------:R-:W4:Y:S01]  /*f470*/  MUFU.EX2 R27, R27 ;  /* 0x0000001b001b7308 */ /* 0x000f220000000800 */
[-C--:B------:R-:W-:Y:S01]  /*f480*/  FMUL.FTZ R112, R112, R12.reuse ;  /* 0x0000000c70707220 */ /* 0x080fe20000410000 */
[-C--:B------:R-:W-:Y:S01]  /*f490*/  FMUL.FTZ R113, R113, R12.reuse ;  /* 0x0000000c71717220 */ /* 0x080fe20000410000 */
[----:B------:R-:W-:Y:S01]  /*f4a0*/  FMNMX.FTZ R38, R68, R15, !PT ;  /* 0x0000000f44267209 */ /* 0x000fe20007810000 */
[-C--:B------:R-:W-:Y:S01]  /*f4b0*/  FMUL.FTZ R116, R116, R12.reuse ;  /* 0x0000000c74747220 */ /* 0x080fe20000410000 */
[----:B------:R-:W-:-:S02]  /*f4c0*/  FMUL.FTZ R117, R117, R12 ;  /* 0x0000000c75757220 */ /* 0x000fc40000410000 */
[----:B------:R-:W-:Y:S01]  /*f4d0*/  FMNMX.FTZ R15, R69, R38, !PT ;  /* 0x00000026450f7209 */ /* 0x000fe20007810000 */
[----:B------:R-:W5:Y:S03]  /*f4e0*/  MUFU.EX2 R140, R140 ;  /* 0x0000008c008c7308 */ /* 0x000f660000000800 */
[----:B------:R-:W-:-:S04]  /*f4f0*/  FMNMX.FTZ R38, R72, R15, !PT ;  /* 0x0000000f48267209 */ /* 0x000fc80007810000 */
[----:B------:R-:W-:Y:S01]  /*f500*/  FMNMX.FTZ R15, R73, R38, !PT ;  /* 0x00000026490f7209 */ /* 0x000fe20007810000 */
[----:B------:R-:W5:Y:S01]  /*f510*/  MUFU.EX2 R30, R30 ;  /* 0x0000001e001e7308 */ /* 0x000f620000000800 */
[----:B------:R-:W-:Y:S02]  /*f520*/  FFMA.FTZ R38, R55, UR41, -R82 ;  /* 0x0000002937267c23 */ /* 0x000fe40008010852 */
[----:B------:R-:W-:-:S04]  /*f530*/  FMNMX.FTZ R15, R10, R15, !PT ;  /* 0x0000000f0a0f7209 */ /* 0x000fc80007810000 */
[----:B------:R-:W-:Y:S01]  /*f540*/  FMNMX.FTZ R15, R76, R15, !PT ;  /* 0x0000000f4c0f7209 */ /* 0x000fe20007810000 */
[----:B------:R-:W5:Y:S03]  /*f550*/  MUFU.EX2 R142, R142 ;  /* 0x0000008e008e7308 */ /* 0x000f660000000800 */
[----:B------:R-:W-:-:S04]  /*f560*/  FMNMX.FTZ R42, R78, R15, !PT ;  /* 0x0000000f4e2a7209 */ /* 0x000fc80007810000 */
[----:B------:R-:W-:Y:S01]  /*f570*/  FMNMX.FTZ R42, R79, R42, !PT ;  /* 0x0000002a4f2a7209 */ /* 0x000fe20007810000 */
[----:B------:R-:W5:Y:S03]  /*f580*/  MUFU.EX2 R31, R31 ;  /* 0x0000001f001f7308 */ /* 0x000f660000000800 */
[----:B------:R-:W-:-:S04]  /*f590*/  FMNMX.FTZ R42, R81, R42, !PT ;  /* 0x0000002a512a7209 */ /* 0x000fc80007810000 */
[----:B------:R-:W-:Y:S01]  /*f5a0*/  FMNMX.FTZ R15, R83, R42, !PT ;  /* 0x0000002a530f7209 */ /* 0x000fe20007810000 */
[----:B------:R-:W-:Y:S01]  /*f5b0*/  MUFU.EX2 R136, R136 ;  /* 0x0000008800887308 */ /* 0x000fe20000000800 */
[----:B------:R-:W-:-:S03]  /*f5c0*/  FFMA.FTZ R42, R63, UR41, -R82 ;  /* 0x000000293f2a7c23 */ /* 0x000fc60008010852 */
[----:B------:R-:W1:Y:S04]  /*f5d0*/  SHFL.BFLY PT, R46, R15, 0x2, 0x1f ;  /* 0x0c401f000f2e7f89 */ /* 0x000e6800000e0000 */
[----:B------:R-:W-:Y:S08]  /*f5e0*/  MUFU.EX2 R34, R34 ;  /* 0x0000002200227308 */ /* 0x000ff00000000800 */
[----:B------:R-:W-:Y:S08]  /*f5f0*/  MUFU.EX2 R138, R138 ;  /* 0x0000008a008a7308 */ /* 0x000ff00000000800 */
[----:B------:R-:W-:Y:S01]  /*f600*/  MUFU.EX2 R35, R35 ;  /* 0x0000002300237308 */ /* 0x000fe20000000800 */
[----:B-1----:R-:W-:Y:S01]  /*f610*/  FMNMX.FTZ R15, R15, R46, !PT ;  /* 0x0000002e0f0f7209 */ /* 0x002fe20007810000 */
[--C-:B------:R-:W-:Y:S01]  /*f620*/  FFMA.FTZ R46, R71, UR41, -R82.reuse ;  /* 0x00000029472e7c23 */ /* 0x100fe20008010852 */
[----:B------:R-:W-:-:S05]  /*f630*/  FFMA.FTZ R82, R85, UR41, -R82 ;  /* 0x0000002955527c23 */ /* 0x000fca0008010852 */
        /* <DEDUP_REMOVED lines=9> */
[----:B------:R-:W-:-:S05]  /*f6d0*/  FSEL R54, R54, RZ, P3 ;  /* 0x000000ff36367208 */ /* 0x000fca0001800000 */
[--C-:B------:R-:W-:Y:S01]  /*f6e0*/  FFMA.FTZ R149, R24, UR41, -R54.reuse ;  /* 0x0000002918957c23 */ /* 0x100fe20008010836 */
[--C-:B------:R-:W-:Y:S01]  /*f6f0*/  FFMA.FTZ R24, R25, UR41, -R54.reuse ;  /* 0x0000002919187c23 */ /* 0x100fe20008010836 */
        /* <DEDUP_REMOVED lines=8> */
[----:B------:R-:W-:Y:S01]  /*f780*/  FFMA.FTZ R28, R33, UR41, -R54 ;  /* 0x00000029211c7c23 */ /* 0x000fe20008010836 */
[----:B------:R-:W-:-:S02]  /*f790*/  @!P1 IMAD R32, R16, 0x8, R2 ;  /* 0x0000000810209824 */ /* 0x000fc400078e0202 */
[----:B------:R-:W-:Y:S01]  /*f7a0*/  FADD.FTZ R11, R23, R4 ;  /* 0x00000004170b7221 */ /* 0x000fe20000010000 */
[----:B------:R-:W-:Y:S01]  /*f7b0*/  FSEL R4, R15, RZ, P3 ;  /* 0x000000ff0f047208 */ /* 0x000fe20001800000 */
[----:B------:R-:W-:Y:S01]  /*f7c0*/  MUFU.EX2 R24, R24 ;  /* 0x0000001800187308 */ /* 0x000fe20000000800 */
[--C-:B------:R-:W-:Y:S01]  /*f7d0*/  FFMA.FTZ R141, R40, UR41, -R54.reuse ;  /* 0x00000029288d7c23 */ /* 0x100fe20008010836 */
[----:B--2---:R-:W-:Y:S01]  /*f7e0*/  FADD.FTZ R37, R144, R11 ;  /* 0x0000000b90257221 */ /* 0x004fe20000010000 */
[----:B0-----:R-:W-:Y:S01]  /*f7f0*/  F2FP.F16.F32.PACK_AB R144, R26, R144 ;  /* 0x000000901a90723e */ /* 0x001fe200000000ff */
[----:B------:R-:W-:Y:S01]  /*f800*/  FADD.FTZ R4, -R4, R5 ;  /* 0x0000000504047221 */ /* 0x000fe20000010100 */
[----:B------:R-:W-:Y:S02]  /*f810*/  @!P1 VIADD R32, R32, 0x16860 ;  /* 0x0001686020209836 */ /* 0x000fe40000000000 */
[----:B------:R-:W-:Y:S01]  /*f820*/  FADD.FTZ R37, R26, R37 ;  /* 0x000000251a257221 */ /* 0x000fe20000010000 */
[----:B------:R-:W-:Y:S01]  /*f830*/  FFMA.FTZ R16, R41, UR41, -R54 ;  /* 0x0000002929107c23 */ /* 0x000fe20008010836 */
[----:B------:R-:W-:Y:S01]  /*f840*/  FMUL.FTZ R4, R4, UR41 ;  /* 0x0000002904047c20 */ /* 0x000fe20008410000 */
[----:B------:R-:W-:Y:S01]  /*f850*/  MUFU.EX2 R151, R151 ;  /* 0x0000009700977308 */ /* 0x000fe20000000800 */
[----:B---3--:R-:W-:Y:S01]  /*f860*/  FADD.FTZ R36, R146, R37 ;  /* 0x0000002592247221 */ /* 0x008fe20000010000 */
[----:B------:R-:W-:Y:S01]  /*f870*/  @!P1 PRMT R32, RZ, 0x654, R32 ;  /* 0x00000654ff209816 */ /* 0x000fe20000000020 */
[--C-:B------:R-:W-:Y:S01]  /*f880*/  FFMA.FTZ R143, R44, UR41, -R54.reuse ;  /* 0x000000292c8f7c23 */ /* 0x100fe20008010836 */
[----:B------:R-:W-:Y:S01]  /*f890*/  FFMA.FTZ R137, R48, UR41, -R54 ;  /* 0x0000002930897c23 */ /* 0x000fe20008010836 */
[----:B----4-:R-:W-:Y:S01]  /*f8a0*/  FADD.FTZ R37, R27, R36 ;  /* 0x000000241b257221 */ /* 0x010fe20000010000 */
[----:B------:R0:W-:Y:S01]  /*f8b0*/  @!P1 SYNCS.ARRIVE.TRANS64.RED.A1T0 RZ, [R32+URZ], RZ ;  /* 0x000000ff20ff99a7 */ /* 0x0001e2000810043f */
[--C-:B------:R-:W-:Y:S01]  /*f8c0*/  FFMA.FTZ R49, R49, UR41, -R54.reuse ;  /* 0x0000002931317c23 */ /* 0x100fe20008010836 */
[----:B------:R-:W1:Y:S01]  /*f8d0*/  MUFU.EX2 R5, R4 ;  /* 0x0000000400057308 */ /* 0x000e620000000800 */
[----:B-----5:R-:W-:Y:S01]  /*f8e0*/  FADD.FTZ R37, R140, R37 ;  /* 0x000000258c257221 */ /* 0x020fe20000010000 */
[--C-:B------:R-:W-:Y:S01]  /*f8f0*/  FFMA.FTZ R139, R52, UR41, -R54.reuse ;  /* 0x00000029348b7c23 */ /* 0x100fe20008010836 */
[--C-:B------:R-:W-:Y:S01]  /*f900*/  FFMA.FTZ R33, R10, UR41, -R54.reuse ;  /* 0x000000290a217c23 */ /* 0x100fe20008010836 */
[--C-:B------:R-:W-:Y:S01]  /*f910*/  FFMA.FTZ R53, R53, UR41, -R54.reuse ;  /* 0x0000002935357c23 */ /* 0x100fe20008010836 */
[----:B------:R-:W-:Y:S01]  /*f920*/  FADD.FTZ R37, R30, R37 ;  /* 0x000000251e257221 */ /* 0x000fe20000010000 */
[--C-:B0-----:R-:W-:Y:S01]  /*f930*/  FFMA.FTZ R32, R45, UR41, -R54.reuse ;  /* 0x000000292d207c23 */ /* 0x101fe20008010836 */
[----:B------:R-:W-:Y:S01]  /*f940*/  F2FP.F16.F32.PACK_AB R146, R27, R146 ;  /* 0x000000921b92723e */ /* 0x000fe200000000ff */
[----:B------:R-:W0:Y:S01]  /*f950*/  MUFU.EX2 R25, R25 ;  /* 0x0000001900197308 */ /* 0x000e220000000800 */
[----:B------:R-:W-:Y:S01]  /*f960*/  FADD.FTZ R26, R142, R37 ;  /* 0x000000258e1a7221 */ /* 0x000fe20000010000 */
[--C-:B------:R-:W-:Y:S01]  /*f970*/  FFMA.FTZ R133, R56, UR41, -R54.reuse ;  /* 0x0000002938857c23 */ /* 0x100fe20008010836 */
[--C-:B------:R-:W-:Y:S01]  /*f980*/  FFMA.FTZ R57, R57, UR41, -R54.reuse ;  /* 0x0000002939397c23 */ /* 0x100fe20008010836 */
[----:B------:R-:W-:Y:S01]  /*f990*/  FFMA.FTZ R135, R60, UR41, -R54 ;  /* 0x000000293c877c23 */ /* 0x000fe20008010836 */
[----:B------:R-:W-:Y:S01]  /*f9a0*/  FADD.FTZ R37, R31, R26 ;  /* 0x0000001a1f257221 */ /* 0x000fe20000010000 */
[----:B------:R-:W-:Y:S01]  /*f9b0*/  F2FP.F16.F32.PACK_AB R150, R23, R150 ;  /* 0x000000961796723e */ /* 0x000fe200000000ff */
[--C-:B------:R-:W-:Y:S01]  /*f9c0*/  FFMA.FTZ R61, R61, UR41, -R54.reuse ;  /* 0x000000293d3d7c23 */ /* 0x100fe20008010836 */
[----:B------:R-:W2:Y:S01]  /*f9d0*/  MUFU.EX2 R145, R145 ;  /* 0x0000009100917308 */ /* 0x000ea20000000800 */
[----:B-1----:R-:W-:Y:S01]  /*f9e0*/  FFMA.FTZ R3, R5, R3, R149 ;  /* 0x0000000305037223 */ /* 0x002fe20000010095 */
[----:B------:R-:W-:Y:S01]  /*f9f0*/  FADD.FTZ R37, R136, R37 ;  /* 0x0000002588257221 */ /* 0x000fe20000010000 */
[--C-:B------:R-:W-:Y:S01]  /*fa00*/  FFMA.FTZ R129, R64, UR41, -R54.reuse ;  /* 0x0000002940817c23 */ /* 0x100fe20008010836 */
[----:B------:R-:W-:Y:S01]  /*fa10*/  F2FP.F16.F32.PACK_AB R140, R30, R140 ;  /* 0x0000008c1e8c723e */ /* 0x000fe200000000ff */
        /* <DEDUP_REMOVED lines=8> */
[----:B0-----:R-:W-:Y:S01]  /*faa0*/  FADD.FTZ R4, R25, R4 ;  /* 0x0000000419047221 */ /* 0x001fe20000010000 */
[----:B------:R-:W-:Y:S01]  /*fab0*/  FADD.FTZ R37, R35, R36 ;  /* 0x0000002423257221 */ /* 0x000fe20000010000 */
[----:B------:R-:W-:Y:S01]  /*fac0*/  F2FP.F16.F32.PACK_AB R142, R31, R142 ;  /* 0x0000008e1f8e723e */ /* 0x000fe200000000ff */
[----:B------:R-:W0:Y:S01]  /*fad0*/  MUFU.EX2 R147, R147 ;  /* 0x0000009300937308 */ /* 0x000e220000000800 */
[----:B--2---:R-:W-:Y:S01]  /*fae0*/  FADD.FTZ R3, R145, R4 ;  /* 0x0000000491037221 */ /* 0x004fe20000010000 */
[----:B------:R-:W-:Y:S01]  /*faf0*/  FADD.FTZ R37, R132, R37 ;  /* 0x0000002584257221 */ /* 0x000fe20000010000 */
[--C-:B------:R-:W-:Y:S01]  /*fb00*/  FFMA.FTZ R72, R72, UR41, -R54.reuse ;  /* 0x0000002948487c23 */ /* 0x100fe20008010836 */
[--C-:B------:R-:W-:Y:S01]  /*fb10*/  FFMA.FTZ R73, R73, UR41, -R54.reuse ;  /* 0x0000002949497c23 */ /* 0x100fe20008010836 */
[--C-:B------:R-:W-:Y:S01]  /*fb20*/  FFMA.FTZ R76, R76, UR41, -R54.reuse ;  /* 0x000000294c4c7c23 */ /* 0x100fe20008010836 */
[----:B------:R-:W-:Y:S01]  /*fb30*/  FADD.FTZ R37, R38, R37 ;  /* 0x0000002526257221 */ /* 0x000fe20000010000 */
[--C-:B------:R-:W-:Y:S01]  /*fb40*/  FFMA.FTZ R78, R78, UR41, -R54.reuse ;  /* 0x000000294e4e7c23 */ /* 0x100fe20008010836 */
[----:B------:R-:W2:Y:S01]  /*fb50*/  MUFU.EX2 R29, R29 ;  /* 0x0000001d001d7308 */ /* 0x000ea20000000800 */
[----:B-1----:R-:W-:Y:S01]  /*fb60*/  FADD.FTZ R4, R28, R3 ;  /* 0x000000031c047221 */ /* 0x002fe20000010000 */
[----:B------:R-:W-:Y:S01]  /*fb70*/  FADD.FTZ R36, R134, R37 ;  /* 0x0000002586247221 */ /* 0x000fe20000010000 */
[--C-:B------:R-:W-:Y:S01]  /*fb80*/  FFMA.FTZ R79, R79, UR41, -R54.reuse ;  /* 0x000000294f4f7c23 */ /* 0x100fe20008010836 */
[--C-:B------:R-:W-:Y:S01]  /*fb90*/  FFMA.FTZ R81, R81, UR41, -R54.reuse ;  /* 0x0000002951517c23 */ /* 0x100fe20008010836 */
[----:B------:R-:W-:Y:S01]  /*fba0*/  FFMA.FTZ R54, R83, UR41, -R54 ;  /* 0x0000002953367c23 */ /* 0x000fe20008010836 */
[----:B------:R-:W-:Y:S01]  /*fbb0*/  FADD.FTZ R41, R39, R36 ;  /* 0x0000002427297221 */ /* 0x000fe20000010000 */
[----:B------:R-:W-:Y:S01]  /*fbc0*/  ISETP.GT.AND P3, PT, R0, R21, PT ;  /* 0x000000150000720c */ /* 0x000fe20003f64270 */
[----:B------:R-:W1:Y:S01]  /*fbd0*/  MUFU.EX2 R141, R141 ;  /* 0x0000008d008d7308 */ /* 0x000e620000000800 */
[----:B0-----:R-:W-:Y:S01]  /*fbe0*/  FADD.FTZ R4, R147, R4 ;  /* 0x0000000493047221 */ /* 0x001fe20000010000 */
[----:B------:R-:W-:Y:S01]  /*fbf0*/  FADD.FTZ R41, R128, R41 ;  /* 0x0000002980297221 */ /* 0x000fe20000010000 */
        /* <DEDUP_REMOVED lines=20> */
[----:B------:R-:W-:Y:S01]  /*fd40*/  F2FP.F16.F32.PACK_AB R136, R34, R136 ;  /* 0x000000882288723e */ /* 0x000fe200000000ff */
[----:B------:R-:W1:Y:S01]  /*fd50*/  MUFU.EX2 R143, R143 ;  /* 0x0000008f008f7308 */ /* 0x000e620000000800 */
[C---:B0-----:R-:W-:Y:S01]  /*fd60*/  FADD.FTZ R4, R16.reuse, R37 ;  /* 0x0000002510047221 */ /* 0x041fe20000010000 */
[----:B------:R-:W-:Y:S01]  /*fd70*/  F2FP.F16.F32.PACK_AB R141, R16, R141 ;  /* 0x0000008d108d723e */ /* 0x000fe200000000ff */
[----:B------:R-:W-:Y:S01]  /*fd80*/  VIADD R0, R0, 0xffffffff ;  /* 0xffffffff00007836 */ /* 0x000fe20000000000 */
[----:B------:R-:W-:Y:S01]  /*fd90*/  F2FP.F16.F32.PACK_AB R138, R35, R138 ;  /* 0x0000008a238a723e */ /* 0x000fe200000000ff */
[----:B------:R-:W-:Y:S01]  /*fda0*/  IMAD.MOV.U32 R16, RZ, RZ, R13 ;  /* 0x000000ffff107224 */ /* 0x000fe200078e000d */
[----:B------:R-:W-:-:S02]  /*fdb0*/  F2FP.F16.F32.PACK_AB R132, R38, R132 ;  /* 0x000000842684723e */ /* 0x000fc400000000ff */
[----:B------:R-:W0:Y:S01]  /*fdc0*/  MUFU.EX2 R130, R130 ;  /* 0x0000008200827308 */ /* 0x000e220000000800 */
[C---:B--2---:R-:W-:Y:S01]  /*fdd0*/  FADD.FTZ R41, R42.reuse, R41 ;  /* 0x000000292a297221 */ /* 0x044fe20000010000 */
[----:B------:R-:W-:Y:S02]  /*fde0*/  F2FP.F16.F32.PACK_AB R134, R39, R134 ;  /* 0x000000862786723e */ /* 0x000fe400000000ff */
[----:B------:R-:W-:Y:S02]  /*fdf0*/  F2FP.F16.F32.PACK_AB R128, R42, R128 ;  /* 0x000000802a80723e */ /* 0x000fe400000000ff */
[----:B------:R-:W-:Y:S02]  /*fe00*/  F2FP.F16.F32.PACK_AB R149, R24, R149 ;  /* 0x000000951895723e */ /* 0x000fe400000000ff */
[----:B------:R-:W2:Y:S01]  /*fe10*/  MUFU.EX2 R32, R32 ;  /* 0x0000002000207308 */ /* 0x000ea20000000800 */
[----:B-1----:R-:W-:Y:S01]  /*fe20*/  FADD.FTZ R27, R143, R4 ;  /* 0x000000048f1b7221 */ /* 0x002fe20000010000 */
[----:B------:R-:W-:-:S02]  /*fe30*/  F2FP.F16.F32.PACK_AB R151, R25, R151 ;  /* 0x000000971997723e */ /* 0x000fc400000000ff */
[----:B------:R-:W-:Y:S02]  /*fe40*/  F2FP.F16.F32.PACK_AB R145, R28, R145 ;  /* 0x000000911c91723e */ /* 0x000fe400000000ff */
[----:B------:R-:W-:Y:S02]  /*fe50*/  F2FP.F16.F32.PACK_AB R147, R29, R147 ;  /* 0x000000931d93723e */ /* 0x000fe400000000ff */
[----:B------:R-:W1:Y:S01]  /*fe60*/  MUFU.EX2 R43, R43 ;  /* 0x0000002b002b7308 */ /* 0x000e620000000800 */
[----:B0-----:R-:W-:Y:S01]  /*fe70*/  FADD.FTZ R36, R130, R41 ;  /* 0x0000002982247221 */ /* 0x001fe20000010000 */
[----:B------:R-:W-:-:S06]  /*fe80*/  MOV R5, R15 ;  /* 0x0000000f00057202 */ /* 0x000fcc0000000f00 */
        /* <DEDUP_REMOVED lines=32> */
[----:B------:R-:W-:Y:S01]  /*10090*/  F2FP.F16.F32.PACK_AB R133, R23, R133 ;  /* 0x000000851785723e */ /* 0x000fe200000000ff */
[----:B------:R-:W-:-:S05]  /*100a0*/  IMAD.MOV.U32 R23, RZ, RZ, R20 ;  /* 0x000000ffff177224 */ /* 0x000fca00078e0014 */
        /* <DEDUP_REMOVED lines=38> */
[----:B------:R-:W-:Y:S01]  /*10310*/  F2FP.F16.F32.PACK_AB R123, R54, R81 ;  /* 0x00000051367b723e */ /* 0x000fe200000000ff */
[----:B------:R-:W-:Y:S02]  /*10320*/  IMAD.MOV.U32 R12, RZ, RZ, R14 ;  /* 0x000000ffff0c7224 */ /* 0x000fe400078e000e */
[C---:B0-----:R-:W-:Y:S01]  /*10330*/  FADD.FTZ R4, R51.reuse, R4 ;  /* 0x0000000433047221 */ /* 0x041fe20000010000 */
[----:B------:R-:W-:Y:S01]  /*10340*/  F2FP.F16.F32.PACK_AB R122, R51, R122 ;  /* 0x0000007a337a723e */ /* 0x000fe200000000ff */
[----:B------:R-:W-:Y:S06]  /*10350*/  @P3 BRA `(.L_x_14119) ;  /* 0xffffffc800203947 */ /* 0x000fec000383ffff */
[----:B------:R-:W-:Y:S02]  /*10360*/  IMAD.MOV.U32 R5, RZ, RZ, R15 ;  /* 0x000000ffff057224 */ /* 0x000fe400078e000f */
[----:B------:R-:W-:Y:S02]  /*10370*/  IMAD.MOV.U32 R12, RZ, RZ, R14 ;  /* 0x000000ffff0c7224 */ /* 0x000fe400078e000e */
[----:B------:R-:W-:Y:S02]  /*10380*/  IMAD.MOV.U32 R16, RZ, RZ, R13 ;  /* 0x000000ffff107224 */ /* 0x000fe400078e000d */
[----:B------:R-:W-:-:S07]  /*10390*/  IMAD.MOV.U32 R23, RZ, RZ, R20 ;  /* 0x000000ffff177224 */ /* 0x000fce00078e0014 */
.L_x_14101:
[----:B------:R-:W2:Y:S01]  /*103a0*/  LDL R21, [R1+0x18] ;  /* 0x0000180001157983 */ /* 0x000ea20000100800 */
[----:B------:R-:W0:Y:S01]  /*103b0*/  LDC R10, c[0x0][0x448] ;  /* 0x00011200ff0a7b82 */ /* 0x000e220000000800 */
[----:B------:R-:W-:Y:S02]  /*103c0*/  ULDC UR8, c[0x0][0x9dc] ;  /* 0x0002770000087ab9 */ /* 0x000fe40000000800 */
[----:B------:R-:W3:Y:S04]  /*103d0*/  LDL R15, [R1+0x4] ;  /* 0x00000400010f7983 */ /* 0x000ee80000100800 */
[----:B------:R-:W3:Y:S01]  /*103e0*/  LDL R13, [R1+0x8] ;  /* 0x00000800010d7983 */ /* 0x000ee20000100800 */
[----:B------:R-:W1:Y:S01]  /*103f0*/  LDC R20, c[0x0][0x9e4] ;  /* 0x00027900ff147b82 */ /* 0x000e620000000800 */
[----:B0-----:R-:W-:-:S02]  /*10400*/  ISETP.NE.AND P4, PT, R10, 0x1, PT ;  /* 0x000000010a00780c */ /* 0x001fc40003f85270 */
[----:B-1----:R-:W-:-:S11]  /*10410*/  ISETP.GE.AND P5, PT, R20, 0x1, PT ;  /* 0x000000011400780c */ /* 0x002fd60003fa6270 */
[----:B------:R-:W0:Y:S08]  /*10420*/  @P4 LDC R11, c[0x0][0x44c] ;  /* 0x00011300ff0b4b82 */ /* 0x000e300000000800 */
[----:B------:R-:W1:Y:S01]  /*10430*/  @P4 LDC R14, c[0x0][0x450] ;  /* 0x00011400ff0e4b82 */ /* 0x000e620000000800 */
[----:B--2---:R-:W-:-:S04]  /*10440*/  VIADD R10, R21, 0xbf ;  /* 0x000000bf150a7836 */ /* 0x004fc80000000000 */
[----:B0-----:R-:W-:Y:S01]  /*10450*/  @P4 IMAD.HI.U32 R11, R10, R11, RZ ;  /* 0x0000000b0a0b4227 */ /* 0x001fe200078e00ff */
[----:B---3--:R-:W-:-:S04]  /*10460*/  IADD3 R13, R13, 0x1, -R15 ;  /* 0x000000010d0d7810 */ /* 0x008fc80007ffe80f */
[----:B-1----:R-:W-:-:S05]  /*10470*/  @P4 SHF.R.U32.HI R10, RZ, R14, R11 ;  /* 0x0000000eff0a4219 */ /* 0x002fca000001160b */
        /* <DEDUP_REMOVED lines=14> */
.L_x_14122:
[----:B------:R-:W-:-:S13]  /*10560*/  ISETP.NE.AND P2, PT, R20, 0x1, PT ;  /* 0x000000011400780c */ /* 0x000fda0003f45270 */
[----:B------:R-:W0:Y:S02]  /*10570*/  @P2 LDC.64 R10, c[0x0][0x9e8] ;  /* 0x00027a00ff0a2b82 */ /* 0x000e240000000a00 */
[----:B0-----:R-:W-:-:S05]  /*10580*/  @P2 IMAD.HI.U32 R10, R13, R10, RZ ;  /* 0x0000000a0d0a2227 */ /* 0x001fca00078e00ff */
[----:B------:R-:W-:-:S07]  /*10590*/  @P2 SHF.R.U32.HI R13, RZ, R11, R10 ;  /* 0x0000000bff0d2219 */ /* 0x000fce000001160a */
.L_x_14123:
[----:B------:R-:W-:Y:S05]  /*105a0*/  BSYNC B0 ;  /* 0x0000000000007941 */ /* 0x000fea0003800000 */
.L_x_14121:
[----:B------:R-:W-:-:S05]  /*105b0*/  IMAD R13, R13, R20, RZ ;  /* 0x000000140d0d7224 */ /* 0x000fca00078e02ff */
[----:B------:R-:W-:-:S07]  /*105c0*/  VIMNMX R14, R14, R13, !PT ;  /* 0x0000000d0e0e7248 */ /* 0x000fce0007fe0100 */
.L_x_14120:
[----:B------:R-:W2:Y:S01]  /*105d0*/  LDL R10, [R1+0x44] ;  /* 0x00004400010a7983 */ /* 0x000ea20000100800 */
[----:B------:R-:W-:-:S05]  /*105e0*/  VIADD R14, R14, 0x7f ;  /* 0x0000007f0e0e7836 */ /* 0x000fca0000000000 */
[----:B------:R-:W-:-:S04]  /*105f0*/  SHF.R.S32.HI R11, RZ, 0x1f, R14 ;  /* 0x0000001fff0b7819 */ /* 0x000fc8000001140e */
[----:B------:R-:W-:-:S04]  /*10600*/  LEA.HI R11, R11, R14, RZ, 0x7 ;  /* 0x0000000e0b0b7211 */ /* 0x000fc800078f38ff */
[----:B------:R-:W-:-:S04]  /*10610*/  SHF.R.S32.HI R11, RZ, 0x7, R11 ;  /* 0x00000007ff0b7819 */ /* 0x000fc8000001140b */
[----:B--2---:R-:W-:-:S04]  /*10620*/  VIMNMX R10, R10, R11, !PT ;  /* 0x0000000b0a0a7248 */ /* 0x004fc80007fe0100 */
[----:B------:R-:W-:Y:S01]  /*10630*/  ISETP.GE.AND P2, PT, R0, R10, PT ;  /* 0x0000000a0000720c */ /* 0x000fe20003f46270 */
[----:B------:R0:W-:-:S12]  /*10640*/  STL [R1+0x40], R10 ;  /* 0x0000400a01007387 */ /* 0x0001d80000100800 */
[----:B0-----:R-:W-:Y:S05]  /*10650*/  @!P2 BRA `(.L_x_14124) ;  /* 0x0000002400e4a947 */ /* 0x001fea0003800000 */
[----:B------:R-:W-:Y:S01]  /*10660*/  IMAD.MOV.U32 R13, RZ, RZ, R5 ;  /* 0x000000ffff0d7224 */ /* 0x000fe200078e0005 */
[----:B------:R-:W-:Y:S01]  /*10670*/  MOV R15, R16 ;  /* 0x00000010000f7202 */ /* 0x000fe20000000f00 */
[----:B------:R-:W-:Y:S02]  /*10680*/  IMAD.MOV.U32 R14, RZ, RZ, R12 ;  /* 0x000000ffff0e7224 */ /* 0x000fe400078e000c */
[----:B------:R-:W-:-:S07]  /*10690*/  IMAD.MOV.U32 R10, RZ, RZ, R23 ;  /* 0x000000ffff0a7224 */ /* 0x000fce00078e0017 */
.L_x_14134:
        /* <DEDUP_REMOVED lines=11> */
.L_x_14126:
[----:B------:R-:W-:Y:S01]  /*10750*/  IMAD R5, R16, 0x8, R2 ;  /* 0x0000000810057824 */ /* 0x000fe200078e0202 */
[----:B------:R-:W-:-:S04]  /*10760*/  SHF.L.U32 R12, R23, 0x1f, RZ ;  /* 0x0000001f170c7819 */ /* 0x000fc800000006ff */
[----:B------:R0:W1:Y:S01]  /*10770*/  SYNCS.PHASECHK.TRANS64.TRYWAIT P3, [R5+URZ+0x16830], R12 ;  /* 0x0168300c050075a7 */ /* 0x000062000806017f */
[----:B------:R-:W-:Y:S05]  /*10780*/  @!P0 BRA `(.L_x_14127) ;  /* 0x0000000000048947 */ /* 0x000fea0003800000 */
[----:B------:R-:W-:Y:S01]  /*10790*/  BPT.TRAP 0x1 ;  /* 0x000000040000795c */ /* 0x000fe20000300000 */
.L_x_14127:
[----:B------:R-:W-:Y:S04]  /*107a0*/  BSSY B0, `(.L_x_14125) ;  /* 0x0000004000007945 */ /* 0x000fe80003800000 */
[----:B-1----:R-:W-:Y:S05]  /*107b0*/  @P3 BRA `(.L_x_14128) ;  /* 0x0000000000083947 */ /* 0x002fea0003800000 */
[----:B------:R-:W1:Y:S02]  /*107c0*/  SYNCS.PHASECHK.TRANS64.TRYWAIT P3, [R5+URZ+0x16830], R12 ;  /* 0x0168300c050075a7 */ /* 0x000e64000806017f */
[----:B-1----:R-:W-:Y:S05]  /*107d0*/  @!P3 BRA `(.L_x_14129) ;  /* 0x000000f800ccb947 */ /* 0x002fea0003800000 */
.L_x_14128:
[----:B------:R-:W-:Y:S05]  /*107e0*/  BSYNC B0 ;  /* 0x0000000000007941 */ /* 0x000fea0003800000 */
.L_x_14125:
[----:B------:R-:W2:Y:S01]  /*107f0*/  LDL R11, [R1+0x1c] ;  /* 0x00001c00010b7983 */ /* 0x000ea20000100800 */
[----:B01----:R-:W0:Y:S01]  /*10800*/  S2R R5, SR_TID.X ;  /* 0x0000000000057919 */ /* 0x003e220000002100 */
[----:B------:R-:W-:Y:S05]  /*10810*/  WARPSYNC.ALL ;  /* 0x0000000000007948 */ /* 0x000fea0003800000 */
[----:B------:R-:W-:Y:S01]  /*10820*/  IMAD.MOV.U32 R27, RZ, RZ, 0x40000040 ;  /* 0x40000040ff1b7424 */ /* 0x000fe200078e00ff */
[----:B0-----:R-:W-:-:S05]  /*10830*/  SHF.R.U32.HI R5, RZ, 0x7, R5 ;  /* 0x00000007ff057819 */ /* 0x001fca0000011605 */
[----:B------:R-:W-:Y:S01]  /*10840*/  VIADD R5, R5, 0x8 ;  /* 0x0000000805057836 */ /* 0x000fe20000000000 */
[----:B------:R-:W-:Y:S01]  /*10850*/  R2UR UR8, R6 ;  /* 0x00000000060872ca */ /* 0x000fe200000e0000 */
[----:B------:R-:W-:Y:S01]  /*10860*/  IMAD.MOV.U32 R25, RZ, RZ, 0x40000040 ;  /* 0x40000040ff197424 */ /* 0x000fe200078e00ff */
[----:B------:R-:W-:Y:S02]  /*10870*/  R2UR UR9, R7 ;  /* 0x00000000070972ca */ /* 0x000fe400000e0000 */
[----:B------:R-:W-:Y:S02]  /*10880*/  R2UR UR11, R27 ;  /* 0x000000001b0b72ca */ /* 0x000fe400000e0000 */
[----:B------:R-:W-:Y:S02]  /*10890*/  R2UR UR15, R25 ;  /* 0x00000000190f72ca */ /* 0x000fe400000e0000 */
[----:B------:R-:W-:Y:S02]  /*108a0*/  R2UR UR23, R27 ;  /* 0x000000001b1772ca */ /* 0x000fe400000e0000 */
[----:B------:R-:W-:-:S02]  /*108b0*/  R2UR UR12, R156 ;  /* 0x000000009c0c72ca */ /* 0x000fc400000e0000 */
[----:B------:R-:W-:Y:S01]  /*108c0*/  R2UR UR13, R157 ;  /* 0x000000009d0d72ca */ /* 0x000fe200000e0000 */
[----:B------:R0:W-:Y:S01]  /*108d0*/  BAR.SYNC.DEFER_BLOCKING R5, 0x100 ;  /* 0x000400050000751d */ /* 0x0001e20000010000 */
[----:B------:R-:W-:Y:S01]  /*108e0*/  IMAD.MOV.U32 R21, RZ, RZ, 0x40000040 ;  /* 0x40000040ff157424 */ /* 0x000fe200078e00ff */
[----:B------:R-:W-:Y:S02]  /*108f0*/  R2UR UR16, R154 ;  /* 0x000000009a1072ca */ /* 0x000fe400000e0000 */
[----:B------:R-:W-:Y:S02]  /*10900*/  R2UR UR17, R155 ;  /* 0x000000009b1172ca */ /* 0x000fe400000e0000 */
[----:B------:R-:W-:Y:S01]  /*10910*/  R2UR UR19, R21 ;  /* 0x00000000151372ca */ /* 0x000fe200000e0000 */
[----:B--2---:R-:W-:-:S04]  /*10920*/  IMAD R26, R16, 0x400, R11 ;  /* 0x00000400101a7824 */ /* 0x004fc800078e020b */
[C---:B------:R-:W-:Y:S01]  /*10930*/  VIADD R24, R26.reuse, 0x2 ;  /* 0x000000021a187836 */ /* 0x040fe20000000000 */
[C---:B------:R-:W-:Y:S01]  /*10940*/  R2UR UR10, R26.reuse ;  /* 0x000000001a0a72ca */ /* 0x040fe200000e0000 */
[C---:B------:R-:W-:Y:S02]  /*10950*/  VIADD R20, R26.reuse, 0x4 ;  /* 0x000000041a147836 */ /* 0x040fe40000000000 */
[----:B------:R-:W-:Y:S01]  /*10960*/  VIADD R26, R26, 0x6 ;  /* 0x000000061a1a7836 */ /* 0x000fe20000000000 */
[----:B------:R-:W-:-:S04]  /*10970*/  R2UR UR14, R24 ;  /* 0x00000000180e72ca */ /* 0x000fc800000e0000 */
[----:B------:R-:W-:Y:S02]  /*10980*/  R2UR UR22, R26 ;  /* 0x000000001a1672ca */ /* 0x000fe400000e0000 */
[----:B------:R-:W-:-:S06]  /*10990*/  WARPGROUP.ARRIVE ;  /* 0x00000000000079c5 */ /* 0x000fcc0000000000 */
[----:B------:R-:W-:Y:S01]  /*109a0*/  HGMMA.64x128x16.F32 R24, gdesc[UR8], RZ, !UPT, gsb0 ;  /* 0x01e00000081879f0 */ /* 0x000fe2000c0008ff */
[----:B------:R-:W-:Y:S02]  /*109b0*/  R2UR UR18, R20 ;  /* 0x00000000141272ca */ /* 0x000fe400000e0000 */
[----:B------:R-:W-:Y:S02]  /*109c0*/  WARPGROUP.DEPBAR.LE gsb0, 0x0 ;  /* 0x00008000000079c5 */ /* 0x000fe40000010000 */
[----:B------:R-:W-:-:S07]  /*109d0*/  WARPGROUP.ARRIVE ;  /* 0x00000000000079c5 */ /* 0x000fce0000000000 */
        /* <DEDUP_REMOVED lines=13> */
.L_x_14131:
[----:B------:R-:W-:Y:S01]  /*10ab0*/  SHF.L.U32 R5, R10, 0x1f, RZ ;  /* 0x0000001f0a057819 */ /* 0x000fe200000006ff */
[----:B------:R-:W-:-:S04]  /*10ac0*/  IMAD R10, R15, 0x8, R2 ;  /* 0x000000080f0a7824 */ /* 0x000fc800078e0202 */
[----:B------:R0:W1:Y:S01]  /*10ad0*/  SYNCS.PHASECHK.TRANS64.TRYWAIT P2, [R10+URZ+0x16850], R5 ;  /* 0x016850050a0075a7 */ /* 0x000062000804017f */
[----:B------:R-:W-:Y:S05]  /*10ae0*/  @!P0 BRA `(.L_x_14132) ;  /* 0x0000000000048947 */ /* 0x000fea0003800000 */
[----:B------:R-:W-:Y:S01]  /*10af0*/  BPT.TRAP 0x1 ;  /* 0x000000040000795c */ /* 0x000fe20000300000 */
.L_x_14132:
[----:B-1----:R-:W-:Y:S05]  /*10b00*/  @P2 BRA `(.L_x_14130) ;  /* 0x0000000000082947 */ /* 0x002fea0003800000 */
[----:B------:R-:W1:Y:S02]  /*10b10*/  SYNCS.PHASECHK.TRANS64.TRYWAIT P2, [R10+URZ+0x16850], R5 ;  /* 0x016850050a0075a7 */ /* 0x000e64000804017f */
[----:B-1----:R-:W-:Y:S05]  /*10b20*/  @!P2 BRA `(.L_x_14133) ;  /* 0x000000f8000ca947 */ /* 0x002fea0003800000 */
.L_x_14130:
[----:B01----:R-:W-:Y:S01]  /*10b30*/  VIADD R5, R2, 0x400 ;  /* 0x0000040002057836 */ /* 0x003fe20000000000 */
[----:B------:R-:W-:Y:S05]  /*10b40*/  WARPSYNC.ALL ;  /* 0x0000000000007948 */ /* 0x000fea0003800000 */
[----:B------:R-:W-:-:S04]  /*10b50*/  SHF.R.U32.HI R5, RZ, 0x4, R5 ;  /* 0x00000004ff057819 */ /* 0x000fc80000011605 */
[----:B------:R-:W-:Y:S01]  /*10b60*/  LOP3.LUT R10, R5, 0x3fff, RZ, 0xc0, !PT ;  /* 0x00003fff050a7812 */ /* 0x000fe200078ec0ff */
[----:B------:R-:W-:-:S03]  /*10b70*/  IMAD.MOV.U32 R11, RZ, RZ, 0x40000040 ;  /* 0x40000040ff0b7424 */ /* 0x000fc600078e00ff */
[----:B------:R-:W-:Y:S01]  /*10b80*/  LEA R10, R15, R10, 0xa ;  /* 0x0000000a0f0a7211 */ /* 0x000fe200078e50ff */
[----:B------:R-:W-:Y:S01]  /*10b90*/  WARPGROUP.ARRIVE ;  /* 0x00000000000079c5 */ /* 0x000fe20000000000 */
[----:B------:R-:W-:Y:S02]  /*10ba0*/  IMAD.MOV.U32 R21, RZ, RZ, 0x40000040 ;  /* 0x40000040ff157424 */ /* 0x000fe400078e00ff */
[----:B------:R-:W-:Y:S01]  /*10bb0*/  FMUL.FTZ R5, R24, UR27 ;  /* 0x0000001b18057c20 */ /* 0x000fe20008410000 */
[C---:B------:R-:W-:Y:S01]  /*10bc0*/  R2UR UR10, R10.reuse ;  /* 0x000000000a0a72ca */ /* 0x040fe200000e0000 */
[----:B------:R-:W-:Y:S01]  /*10bd0*/  VIADD R20, R10, 0x80 ;  /* 0x000000800a147836 */ /* 0x000fe20000000000 */
[----:B------:R-:W-:Y:S01]  /*10be0*/  R2UR UR11, R11 ;  /* 0x000000000b0b72ca */ /* 0x000fe200000e0000 */
        /* <DEDUP_REMOVED lines=12> */
[----:B------:R-:W-:Y:S01]  /*10cb0*/  HGMMA.64x64x16.F32 R88, R148, gdesc[UR8].tnspB, R88, gsb0 ;  /* 0x40e0000894587df0 */ /* 0x000fe20008000858 */
[----:B------:R-:W-:Y:S01]  /*10cc0*/  R2UR UR10, R20 ;  /* 0x00000000140a72ca */ /* 0x000fe200000e0000 */
[----:B------:R-:W-:Y:S01]  /*10cd0*/  VIADD R20, R10, 0x100 ;  /* 0x000001000a147836 */ /* 0x000fe20000000000 */
[----:B------:R-:W-:Y:S01]  /*10ce0*/  R2UR UR11, R21 ;  /* 0x00000000150b72ca */ /* 0x000fe200000e0000 */
[----:B------:R-:W-:-:S02]  /*10cf0*/  IMAD.MOV.U32 R21, RZ, RZ, 0x40000040 ;  /* 0x40000040ff157424 */ /* 0x000fc400078e00ff */
[----:B------:R-:W-:Y:S01]  /*10d00*/  FMUL.FTZ R33, R49, UR27 ;  /* 0x0000001b31217c20 */ /* 0x000fe20008410000 */
[----:B------:R-:W-:Y:S01]  /*10d10*/  MUFU.TANH R11, R11 ;  /* 0x0000000b000b7308 */ /* 0x000fe20000002400 */
[----:B------:R-:W-:Y:S01]  /*10d20*/  FMUL.FTZ R35, R35, UR27 ;  /* 0x0000001b23237c20 */ /* 0x000fe20008410000 */
[----:B------:R-:W-:Y:S01]  /*10d30*/  FMUL.FTZ R39, R39, UR27 ;  /* 0x0000001b27277c20 */ /* 0x000fe20008410000 */
[----:B0-----:R-:W-:Y:S01]  /*10d40*/  FMUL.FTZ R38, R56, UR27 ;  /* 0x0000001b38267c20 */ /* 0x001fe20008410000 */
[----:B------:R-:W-:Y:S01]  /*10d50*/  FMUL.FTZ R48, R69, UR27 ;  /* 0x0000001b45307c20 */ /* 0x000fe20008410000 */
[----:B------:R-:W-:Y:S01]  /*10d60*/  FMUL.FTZ R49, R72, UR27 ;  /* 0x0000001b48317c20 */ /* 0x000fe20008410000 */
[----:B------:R-:W-:Y:S01]  /*10d70*/  FMUL.FTZ R56, R84, UR27 ;  /* 0x0000001b54387c20 */ /* 0x000fe20008410000 */
[----:B------:R-:W-:Y:S01]  /*10d80*/  UMOV UR41, UR6 ;  /* 0x0000000600297c82 */ /* 0x000fe20008000000 */
[----:B------:R-:W-:Y:S01]  /*10d90*/  MUFU.TANH R24, R24 ;  /* 0x0000001800187308 */ /* 0x000fe20000002400 */
[----:B------:R-:W-:-:S07]  /*10da0*/  FMUL.FTZ R87, R87, UR27 ;  /* 0x0000001b57577c20 */ /* 0x000fce0008410000 */
        /* <DEDUP_REMOVED lines=9> */
[----:B------:R0:W1:Y:S01]  /*10e40*/  MUFU.TANH R150, R26 ;  /* 0x0000001a00967308 */ /* 0x0000620000002400 */
[----:B------:R-:W-:Y:S01]  /*10e50*/  FMUL.FTZ R151, R42, UR27 ;  /* 0x0000001b2a977c20 */ /* 0x000fe20008410000 */
[----:B------:R-:W-:Y:S01]  /*10e60*/  FMUL.FTZ R42, R60, UR27 ;  /* 0x0000001b3c2a7c20 */ /* 0x000fe20008410000 */
[----:B------:R-:W-:Y:S01]  /*10e70*/  FMUL.FTZ R149, R43, UR27 ;  /* 0x0000001b2b957c20 */ /* 0x000fe20008410000 */
[----:B------:R-:W-:Y:S01]  /*10e80*/  FMUL.FTZ R43, R61, UR27 ;  /* 0x0000001b3d2b7c20 */ /* 0x000fe20008410000 */
[----:B------:R-:W-:Y:S01]  /*10e90*/  HGMMA.64x64x16.F32 R88, R144, gdesc[UR8].tnspB, R88, gsb0 ;  /* 0x40e0000890587df0 */ /* 0x000fe20008000858 */
[----:B------:R-:W-:Y:S01]  /*10ea0*/  R2UR UR10, R20 ;  /* 0x00000000140a72ca */ /* 0x000fe200000e0000 */
[----:B------:R-:W-:Y:S01]  /*10eb0*/  VIADD R20, R10, 0x180 ;  /* 0x000001800a147836 */ /* 0x000fe20000000000 */
[----:B------:R-:W-:Y:S01]  /*10ec0*/  R2UR UR11, R21 ;  /* 0x00000000150b72ca */ /* 0x000fe200000e0000 */
[----:B------:R-:W-:Y:S02]  /*10ed0*/  IMAD.MOV.U32 R21, RZ, RZ, 0x40000040 ;  /* 0x40000040ff157424 */ /* 0x000fe400078e00ff */
[----:B0-----:R-:W-:Y:S01]  /*10ee0*/  FMUL.FTZ R26, R36, UR27 ;  /* 0x0000001b241a7c20 */ /* 0x001fe20008410000 */
[----:B------:R0:W-:Y:S01]  /*10ef0*/  MUFU.TANH R148, R27 ;  /* 0x0000001b00947308 */ /* 0x0001e20000002400 */
[----:B------:R-:W-:Y:S01]  /*10f00*/  FMUL.FTZ R36, R54, UR27 ;  /* 0x0000001b36247c20 */ /* 0x000fe20008410000 */
[----:B------:R-:W-:Y:S01]  /*10f10*/  FMUL.FTZ R54, R81, UR27 ;  /* 0x0000001b51367c20 */ /* 0x000fe20008410000 */
[----:B------:R-:W-:Y:S01]  /*10f20*/  FMUL.FTZ R61, R71, UR27 ;  /* 0x0000001b473d7c20 */ /* 0x000fe20008410000 */
[----:B------:R-:W-:Y:S01]  /*10f30*/  FMUL.FTZ R60, R70, UR27 ;  /* 0x0000001b463c7c20 */ /* 0x000fe20008410000 */
[----:B-1----:R-:W-:-:S03]  /*10f40*/  IMAD.MOV.U32 R81, RZ, RZ, R150 ;  /* 0x000000ffff517224 */ /* 0x002fc600078e0096 */
[----:B------:R-:W-:Y:S01]  /*10f50*/  MUFU.TANH R26, R26 ;  /* 0x0000001a001a7308 */ /* 0x000fe20000002400 */
[----:B0-----:R-:W-:Y:S01]  /*10f60*/  FMUL.FTZ R27, R37, UR27 ;  /* 0x0000001b251b7c20 */ /* 0x001fe20008410000 */
[----:B------:R-:W-:Y:S01]  /*10f70*/  FMUL.FTZ R37, R55, UR27 ;  /* 0x0000001b37257c20 */ /* 0x000fe20008410000 */
[----:B------:R-:W-:-:S05]  /*10f80*/  FMUL.FTZ R55, R85, UR27 ;  /* 0x0000001b55377c20 */ /* 0x000fca0008410000 */
        /* <DEDUP_REMOVED lines=9> */
[----:B------:R0:W-:Y:S01]  /*11020*/  MUFU.TANH R146, R30 ;  /* 0x0000001e00927308 */ /* 0x0001e20000002400 */
[----:B------:R-:W-:Y:S01]  /*11030*/  FMUL.FTZ R145, R47, UR27 ;  /* 0x0000001b2f917c20 */ /* 0x000fe20008410000 */
[----:B------:R-:W-:Y:S01]  /*11040*/  FMUL.FTZ R47, R68, UR27 ;  /* 0x0000001b442f7c20 */ /* 0x000fe20008410000 */
[----:B------:R-:W-:Y:S01]  /*11050*/  FMUL.FTZ R68, R86, UR27 ;  /* 0x0000001b56447c20 */ /* 0x000fe20008410000 */
[----:B------:R-:W-:Y:S01]  /*11060*/  HGMMA.64x64x16.F32 R88, R140, gdesc[UR8].tnspB, R88, gsb0 ;  /* 0x40e000088c587df0 */ /* 0x000fe20008000858 */
[----:B------:R-:W-:Y:S01]  /*11070*/  R2UR UR10, R20 ;  /* 0x00000000140a72ca */ /* 0x000fe200000e0000 */
[----:B------:R-:W-:Y:S01]  /*11080*/  FMUL.FTZ R20, R28, UR27 ;  /* 0x0000001b1c147c20 */ /* 0x000fe20008410000 */
[----:B------:R-:W-:Y:S01]  /*11090*/  R2UR UR11, R21 ;  /* 0x00000000150b72ca */ /* 0x000fe200000e0000 */
[----:B------:R-:W-:Y:S01]  /*110a0*/  FMUL.FTZ R21, R29, UR27 ;  /* 0x0000001b1d157c20 */ /* 0x000fe20008410000 */
[----:B------:R-:W-:Y:S01]  /*110b0*/  FMUL.FTZ R28, R40, UR27 ;  /* 0x0000001b281c7c20 */ /* 0x000fe20008410000 */
[----:B------:R-:W-:Y:S01]  /*110c0*/  FMUL.FTZ R29, R41, UR27 ;  /* 0x0000001b291d7c20 */ /* 0x000fe20008410000 */
[----:B0-----:R-:W-:Y:S01]  /*110d0*/  FMUL.FTZ R30, R44, UR27 ;  /* 0x0000001b2c1e7c20 */ /* 0x001fe20008410000 */
[----:B------:R-:W-:Y:S01]  /*110e0*/  MUFU.TANH R20, R20 ;  /* 0x0000001400147308 */ /* 0x000fe20000002400 */
[----:B------:R-:W-:Y:S01]  /*110f0*/  FMUL.FTZ R40, R57, UR27 ;  /* 0x0000001b39287c20 */ /* 0x000fe20008410000 */
[----:B------:R-:W-:Y:S01]  /*11100*/  FMUL.FTZ R41, R59, UR27 ;  /* 0x0000001b3b297c20 */ /* 0x000fe20008410000 */
[----:B------:R-:W-:Y:S01]  /*11110*/  FMUL.FTZ R57, R63, UR27 ;  /* 0x0000001b3f397c20 */ /* 0x000fe20008410000 */
[----:B------:R-:W-:Y:S01]  /*11120*/  FMUL.FTZ R59, R67, UR27 ;  /* 0x0000001b433b7c20 */ /* 0x000fe20008410000 */
[----:B------:R-:W-:Y:S01]  /*11130*/  FMUL.FTZ R63, R75, UR27 ;  /* 0x0000001b4b3f7c20 */ /* 0x000fe20008410000 */
[----:B------:R-:W-:-:S02]  /*11140*/  FMUL.FTZ R67, R83, UR27 ;  /* 0x0000001b53437c20 */ /* 0x000fc40008410000 */
[----:B------:R-:W-:Y:S08]  /*11150*/  MUFU.TANH R21, R21 ;  /* 0x0000001500157308 */ /* 0x000ff00000002400 */
[----:B------:R-:W-:Y:S08]  /*11160*/  MUFU.TANH R28, R28 ;  /* 0x0000001c001c7308 */ /* 0x000ff00000002400 */
[----:B------:R-:W-:Y:S08]  /*11170*/  MUFU.TANH R29, R29 ;  /* 0x0000001d001d7308 */ /* 0x000ff00000002400 */
[----:B------:R0:W-:Y:S08]  /*11180*/  MUFU.TANH R144, R31 ;  /* 0x0000001f00907308 */ /* 0x0001f00000002400 */
[----:B------:R-:W-:Y:S01]  /*11190*/  MUFU.TANH R30, R30 ;  /* 0x0000001e001e7308 */ /* 0x000fe20000002400 */
[----:B0-----:R-:W-:Y:S01]  /*111a0*/  FMUL.FTZ R31, R45, UR27 ;  /* 0x0000001b2d1f7c20 */ /* 0x001fe20008410000 */
[----:B------:R-:W-:-:S06]  /*111b0*/  FMUL.FTZ R45, R64, UR27 ;  /* 0x0000001b402d7c20 */ /* 0x000fcc0008410000 */
[----:B------:R-:W-:Y:S08]  /*111c0*/  MUFU.TANH R31, R31 ;  /* 0x0000001f001f7308 */ /* 0x000ff00000002400 */
[----:B------:R0:W1:Y:S08]  /*111d0*/  MUFU.TANH R147, R39 ;  /* 0x0000002700937308 */ /* 0x0000700000002400 */
[----:B------:R-:W-:Y:S01]  /*111e0*/  MUFU.TANH R40, R40 ;  /* 0x0000002800287308 */ /* 0x000fe20000002400 */
[----:B0-----:R-:W-:Y:S01]  /*111f0*/  FMUL.FTZ R39, R58, UR27 ;  /* 0x0000001b3a277c20 */ /* 0x001fe20008410000 */
[----:B------:R-:W-:Y:S01]  /*11200*/  FMUL.FTZ R58, R66, UR27 ;  /* 0x0000001b423a7c20 */ /* 0x000fe20008410000 */
[----:B------:R-:W-:Y:S01]  /*11210*/  FMUL.FTZ R66, R82, UR27 ;  /* 0x0000001b52427c20 */ /* 0x000fe20008410000 */
[----:B------:R-:W-:-:S02]  /*11220*/  WARPGROUP.DEPBAR.LE gsb0, 0x0 ;  /* 0x00008000000079c5 */ /* 0x000fc40000010000 */
[----:B------:R-:W-:Y:S02]  /*11230*/  WARPGROUP.ARRIVE ;  /* 0x00000000000079c5 */ /* 0x000fe40000000000 */
[----:B------:R0:W2:Y:S01]  /*11240*/  MUFU.TANH R142, R34 ;  /* 0x00000022008e7308 */ /* 0x0000a20000002400 */
[----:B-1----:R-:W-:Y:S02]  /*11250*/  IMAD.MOV.U32 R44, RZ, RZ, R147 ;  /* 0x000000ffff2c7224 */ /* 0x002fe400078e0093 */
[----:B------:R-:W-:Y:S01]  /*11260*/  FMUL.FTZ R147, R46, UR27 ;  /* 0x0000001b2e937c20 */ /* 0x000fe20008410000 */
[----:B------:R-:W-:Y:S01]  /*11270*/  FMUL.FTZ R46, R65, UR27 ;  /* 0x0000001b412e7c20 */ /* 0x000fe20008410000 */
[----:B------:R-:W-:Y:S01]  /*11280*/  FMUL.FTZ R143, R50, UR27 ;  /* 0x0000001b328f7c20 */ /* 0x000fe20008410000 */
[----:B------:R-:W-:Y:S01]  /*11290*/  HGMMA.64x64x16.F32 R88, R136, gdesc[UR8].tnspB, R88, gsb0 ;  /* 0x40e0000888587df0 */ /* 0x000fe20008000858 */
[----:B------:R-:W-:Y:S01]  /*112a0*/  FMUL.FTZ R50, R73, UR27 ;  /* 0x0000001b49327c20 */ /* 0x000fe20008410000 */
[----:B------:R-:W-:Y:S01]  /*112b0*/  FMUL.FTZ R141, R51, UR27 ;  /* 0x0000001b338d7c20 */ /* 0x000fe20008410000 */
[----:B------:R1:W3:Y:S01]  /*112c0*/  MUFU.TANH R140, R35 ;  /* 0x00000023008c7308 */ /* 0x0002e20000002400 */
[----:B0-----:R-:W-:Y:S01]  /*112d0*/  FMUL.FTZ R34, R52, UR27 ;  /* 0x0000001b34227c20 */ /* 0x001fe20008410000 */
[----:B------:R-:W-:Y:S01]  /*112e0*/  FMUL.FTZ R51, R76, UR27 ;  /* 0x0000001b4c337c20 */ /* 0x000fe20008410000 */
[----:B------:R-:W-:Y:S01]  /*112f0*/  FMUL.FTZ R52, R77, UR27 ;  /* 0x0000001b4d347c20 */ /* 0x000fe20008410000 */
[----:B------:R-:W-:Y:S01]  /*11300*/  IMAD.MOV.U32 R77, RZ, RZ, R146 ;  /* 0x000000ffff4d7224 */ /* 0x000fe200078e0092 */
[----:B------:R-:W-:Y:S01]  /*11310*/  MOV R76, R144 ;  /* 0x00000090004c7202 */ /* 0x000fe20000000f00 */
[----:B------:R-:W-:-:S02]  /*11320*/  FMUL.FTZ R65, R79, UR27 ;  /* 0x0000001b4f417c20 */ /* 0x000fc40008410000 */
[----:B------:R-:W0:Y:S01]  /*11330*/  MUFU.TANH R34, R34 ;  /* 0x0000002200227308 */ /* 0x000e220000002400 */
[----:B-1----:R-:W-:Y:S01]  /*11340*/  FMUL.FTZ R35, R53, UR27 ;  /* 0x0000001b35237c20 */ /* 0x002fe20008410000 */
[----:B------:R-:W-:Y:S01]  /*11350*/  FMUL.FTZ R53, R80, UR27 ;  /* 0x0000001b50357c20 */ /* 0x000fe20008410000 */
[----:B------:R-:W-:Y:S02]  /*11360*/  IMAD.MOV.U32 R80, RZ, RZ, R148 ;  /* 0x000000ffff507224 */ /* 0x000fe400078e0094 */
[----:B--2---:R-:W-:-:S03]  /*11370*/  IMAD.MOV.U32 R73, RZ, RZ, R142 ;  /* 0x000000ffff497224 */ /* 0x004fc600078e008e */
[----:B------:R-:W1:Y:S01]  /*11380*/  MUFU.TANH R35, R35 ;  /* 0x0000002300237308 */ /* 0x000e620000002400 */
[----:B---3--:R-:W-:-:S07]  /*11390*/  IMAD.MOV.U32 R72, RZ, RZ, R140 ;  /* 0x000000ffff487224 */ /* 0x008fce00078e008c */
[----:B------:R-:W2:Y:S08]  /*113a0*/  MUFU.TANH R45, R45 ;  /* 0x0000002d002d7308 */ /* 0x000eb00000002400 */
[----:B------:R-:W3:Y:S08]  /*113b0*/  MUFU.TANH R46, R46 ;  /* 0x0000002e002e7308 */ /* 0x000ef00000002400 */
[----:B------:R-:W4:Y:S08]  /*113c0*/  MUFU.TANH R47, R47 ;  /* 0x0000002f002f7308 */ /* 0x000f300000002400 */
[----:B------:R-:W5:Y:S08]  /*113d0*/  MUFU.TANH R50, R50 ;  /* 0x0000003200327308 */ /* 0x000f700000002400 */
[----:B------:R-:W5:Y:S08]  /*113e0*/  MUFU.TANH R51, R51 ;  /* 0x0000003300337308 */ /* 0x000f700000002400 */
[----:B------:R-:W5:Y:S08]  /*113f0*/  MUFU.TANH R52, R52 ;  /* 0x0000003400347308 */ /* 0x000f700000002400 */
[----:B------:R-:W5:Y:S01]  /*11400*/  MUFU.TANH R53, R53 ;  /* 0x0000003500357308 */ /* 0x000f620000002400 */
[----:B------:R-:W-:-:S02]  /*11410*/  WARPGROUP.DEPBAR.LE gsb0, 0x0 ;  /* 0x00008000000079c5 */ /* 0x000fc40000010000 */
[----:B------:R-:W-:Y:S01]  /*11420*/  IMAD.MOV.U32 R137, RZ, RZ, R12 ;  /* 0x000000ffff897224 */ /* 0x000fe200078e000c */
[----:B------:R-:W-:Y:S01]  /*11430*/  FMNMX.FTZ R12, R5, R14, !PT ;  /* 0x0000000e050c7209 */ /* 0x000fe20007810000 */
[----:B------:R-:W-:-:S03]  /*11440*/  IMAD.MOV.U32 R139, RZ, RZ, R44 ;  /* 0x000000ffff8b7224 */ /* 0x000fc600078e002c */
[----:B------:R-:W5:Y:S01]  /*11450*/  MUFU.TANH R147, R147 ;  /* 0x0000009300937308 */ /* 0x000f620000002400 */
[----:B------:R-:W-:Y:S01]  /*11460*/  FMUL.FTZ R44, R62, UR27 ;  /* 0x0000001b3e2c7c20 */ /* 0x000fe20008410000 */
[----:B------:R-:W-:Y:S01]  /*11470*/  FMNMX.FTZ R12, R11, R12, !PT ;  /* 0x0000000c0b0c7209 */ /* 0x000fe20007810000 */
[----:B------:R-:W-:Y:S01]  /*11480*/  FMUL.FTZ R62, R74, UR27 ;  /* 0x0000001b4a3e7c20 */ /* 0x000fe20008410000 */
[----:B------:R-:W-:Y:S02]  /*11490*/  WARPGROUP.ARRIVE ;  /* 0x00000000000079c5 */ /* 0x000fe40000000000 */
[----:B------:R-:W-:Y:S02]  /*114a0*/  FMNMX.FTZ R12, R20, R12, !PT ;  /* 0x0000000c140c7209 */ /* 0x000fe40007810000 */
[----:B------:R-:W5:Y:S02]  /*114b0*/  MUFU.TANH R145, R145 ;  /* 0x0000009100917308 */ /* 0x000f640000002400 */
[----:B------:R-:W-:-:S04]  /*114c0*/  FMNMX.FTZ R12, R21, R12, !PT ;  /* 0x0000000c150c7209 */ /* 0x000fc80007810000 */
        /* <DEDUP_REMOVED lines=15> */
[----:B0-----:R-:W-:Y:S02]  /*115c0*/  FMNMX.FTZ R12, R34, R12, !PT ;  /* 0x0000000c220c7209 */ /* 0x001fe40007810000 */
[----:B------:R-:W0:Y:S02]  /*115d0*/  MUFU.TANH R41, R41 ;  /* 0x0000002900297308 */ /* 0x000e240000002400 */
[----:B-1----:R-:W-:-:S04]  /*115e0*/  FMNMX.FTZ R12, R35, R12, !PT ;  /* 0x0000000c230c7209 */ /* 0x002fc80007810000 */
[----:B------:R-:W-:Y:S02]  /*115f0*/  FMNMX.FTZ R12, R38, R12, !PT ;  /* 0x0000000c260c7209 */ /* 0x000fe40007810000 */
[----:B------:R-:W1:Y:S02]  /*11600*/  MUFU.TANH R44, R44 ;  /* 0x0000002c002c7308 */ /* 0x000e640000002400 */
[----:B------:R-:W-:-:S04]  /*11610*/  FMNMX.FTZ R12, R40, R12, !PT ;  /* 0x0000000c280c7209 */ /* 0x000fc80007810000 */
[----:B------:R-:W-:Y:S02]  /*11620*/  FMNMX.FTZ R12, R42, R12, !PT ;  /* 0x0000000c2a0c7209 */ /* 0x000fe40007810000 */
[----:B------:R-:W1:Y:S02]  /*11630*/  MUFU.TANH R57, R57 ;  /* 0x0000003900397308 */ /* 0x000e640000002400 */
[----:B------:R-:W-:-:S04]  /*11640*/  FMNMX.FTZ R12, R43, R12, !PT ;  /* 0x0000000c2b0c7209 */ /* 0x000fc80007810000 */
[----:B--2---:R-:W-:Y:S02]  /*11650*/  FMNMX.FTZ R12, R45, R12, !PT ;  /* 0x0000000c2d0c7209 */ /* 0x004fe40007810000 */
[----:B------:R-:W2:Y:S02]  /*11660*/  MUFU.TANH R58, R58 ;  /* 0x0000003a003a7308 */ /* 0x000ea40000002400 */
[----:B---3--:R-:W-:-:S04]  /*11670*/  FMNMX.FTZ R12, R46, R12, !PT ;  /* 0x0000000c2e0c7209 */ /* 0x008fc80007810000 */
[----:B----4-:R-:W-:Y:S02]  /*11680*/  FMNMX.FTZ R12, R47, R12, !PT ;  /* 0x0000000c2f0c7209 */ /* 0x010fe40007810000 */
[----:B------:R-:W3:Y:S02]  /*11690*/  MUFU.TANH R59, R59 ;  /* 0x0000003b003b7308 */ /* 0x000ee40000002400 */
[----:B------:R-:W-:-:S04]  /*116a0*/  FMNMX.FTZ R12, R48, R12, !PT ;  /* 0x0000000c300c7209 */ /* 0x000fc80007810000 */
[----:B------:R-:W-:Y:S02]  /*116b0*/  FMNMX.FTZ R12, R49, R12, !PT ;  /* 0x0000000c310c7209 */ /* 0x000fe40007810000 */
[----:B------:R-:W4:Y:S02]  /*116c0*/  MUFU.TANH R60, R60 ;  /* 0x0000003c003c7308 */ /* 0x000f240000002400 */
[----:B-----5:R-:W-:-:S04]  /*116d0*/  FMNMX.FTZ R12, R50, R12, !PT ;  /* 0x0000000c320c7209 */ /* 0x020fc80007810000 */
[----:B------:R-:W-:Y:S02]  /*116e0*/  FMNMX.FTZ R12, R51, R12, !PT ;  /* 0x0000000c330c7209 */ /* 0x000fe40007810000 */
[----:B------:R-:W-:Y:S02]  /*116f0*/  MUFU.TANH R61, R61 ;  /* 0x0000003d003d7308 */ /* 0x000fe40000002400 */
[----:B------:R-:W-:-:S04]  /*11700*/  FMNMX.FTZ R12, R52, R12, !PT ;  /* 0x0000000c340c7209 */ /* 0x000fc80007810000 */
[----:B------:R-:W-:Y:S02]  /*11710*/  FMNMX.FTZ R12, R53, R12, !PT ;  /* 0x0000000c350c7209 */ /* 0x000fe40007810000 */
[----:B------:R-:W-:Y:S02]  /*11720*/  MUFU.TANH R62, R62 ;  /* 0x0000003e003e7308 */ /* 0x000fe40000002400 */
[----:B------:R-:W-:-:S04]  /*11730*/  FMNMX.FTZ R12, R54, R12, !PT ;  /* 0x0000000c360c7209 */ /* 0x000fc80007810000 */
[----:B------:R-:W-:Y:S02]  /*11740*/  FMNMX.FTZ R12, R56, R12, !PT ;  /* 0x0000000c380c7209 */ /* 0x000fe40007810000 */
[----:B------:R-:W-:Y:S02]  /*11750*/  MUFU.TANH R63, R63 ;  /* 0x0000003f003f7308 */ /* 0x000fe40000002400 */
[----:B------:R-:W-:-:S05]  /*11760*/  FMNMX.FTZ R12, R55, R12, !PT ;  /* 0x0000000c370c7209 */ /* 0x000fca0007810000 */
[----:B------:R-:W5:Y:S01]  /*11770*/  SHFL.BFLY PT, R64, R12, 0x2, 0x1f ;  /* 0x0c401f000c407f89 */ /* 0x000f6200000e0000 */
[----:B------:R-:W-:Y:S08]  /*11780*/  MUFU.TANH R65, R65 ;  /* 0x0000004100417308 */ /* 0x000ff00000002400 */
[----:B------:R-:W-:Y:S08]  /*11790*/  MUFU.TANH R66, R66 ;  /* 0x0000004200427308 */ /* 0x000ff00000002400 */
[----:B------:R-:W-:Y:S01]  /*117a0*/  MUFU.TANH R67, R67 ;  /* 0x0000004300437308 */ /* 0x000fe20000002400 */
[----:B-----5:R-:W-:Y:S01]  /*117b0*/  FMNMX.FTZ R12, R12, R64, !PT ;  /* 0x000000400c0c7209 */ /* 0x020fe20007810000 */
[----:B------:R-:W-:-:S06]  /*117c0*/  FMUL.FTZ R64, R78, UR27 ;  /* 0x0000001b4e407c20 */ /* 0x000fcc0008410000 */
[----:B------:R-:W-:Y:S01]  /*117d0*/  MUFU.TANH R68, R68 ;  /* 0x0000004400447308 */ /* 0x000fe20000002400 */
[----:B------:R-:W5:Y:S07]  /*117e0*/  SHFL.BFLY PT, R69, R12, 0x1, 0x1f ;  /* 0x0c201f000c457f89 */ /* 0x000f6e00000e0000 */
[----:B------:R-:W-:Y:S01]  /*117f0*/  MUFU.TANH R64, R64 ;  /* 0x0000004000407308 */ /* 0x000fe20000002400 */
[----:B-----5:R-:W-:-:S07]  /*11800*/  FMNMX.FTZ R12, R12, R69, !PT ;  /* 0x000000450c0c7209 */ /* 0x020fce0007810000 */
[----:B------:R-:W-:Y:S01]  /*11810*/  MUFU.TANH R69, R87 ;  /* 0x0000005700457308 */ /* 0x000fe20000002400 */
[C---:B------:R-:W-:Y:S01]  /*11820*/  FMUL.FTZ R71, R12.reuse, UR41 ;  /* 0x000000290c477c20 */ /* 0x040fe20008410000 */
[----:B------:R-:W-:-:S03]  /*11830*/  FADD.FTZ R14, -R12, R14 ;  /* 0x0000000e0c0e7221 */ /* 0x000fc60000010100 */
[--C-:B------:R-:W-:Y:S01]  /*11840*/  FFMA.FTZ R148, R5, UR41, -R71.reuse ;  /* 0x0000002905947c23 */ /* 0x100fe20008010847 */
[----:B------:R-:W-:Y:S01]  /*11850*/  FMNMX.FTZ R5, R81, R13, !PT ;  /* 0x0000000d51057209 */ /* 0x000fe20007810000 */
[--C-:B------:R-:W-:Y:S01]  /*11860*/  FFMA.FTZ R150, R20, UR41, -R71.reuse ;  /* 0x0000002914967c23 */ /* 0x100fe20008010847 */
[--C-:B------:R-:W-:Y:S01]  /*11870*/  FFMA.FTZ R70, R21, UR41, -R71.reuse ;  /* 0x0000002915467c23 */ /* 0x100fe20008010847 */
[----:B------:R-:W-:Y:S01]  /*11880*/  VIADD R20, R10, 0x200 ;  /* 0x000002000a147836 */ /* 0x000fe20000000000 */
[----:B------:R-:W-:Y:S01]  /*11890*/  FMNMX.FTZ R5, R80, R5, !PT ;  /* 0x0000000550057209 */ /* 0x000fe20007810000 */
[----:B------:R-:W-:Y:S02]  /*118a0*/  IMAD.MOV.U32 R21, RZ, RZ, 0x40000040 ;  /* 0x40000040ff157424 */ /* 0x000fe400078e00ff */
[--C-:B------:R-:W-:Y:S01]  /*118b0*/  FFMA.FTZ R144, R24, UR41, -R71.reuse ;  /* 0x0000002918907c23 */ /* 0x100fe20008010847 */
[--C-:B------:R-:W-:Y:S01]  /*118c0*/  FFMA.FTZ R24, R25, UR41, -R71.reuse ;  /* 0x0000002919187c23 */ /* 0x100fe20008010847 */
[----:B------:R-:W-:Y:S01]  /*118d0*/  FMNMX.FTZ R5, R77, R5, !PT ;  /* 0x000000054d057209 */ /* 0x000fe20007810000 */
[--C-:B------:R-:W-:Y:S01]  /*118e0*/  FFMA.FTZ R25, R31, UR41, -R71.reuse ;  /* 0x000000291f197c23 */ /* 0x100fe20008010847 */
[----:B------:R-:W-:Y:S01]  /*118f0*/  R2UR UR10, R20 ;  /* 0x00000000140a72ca */ /* 0x000fe200000e0000 */
[--C-:B------:R-:W-:Y:S01]  /*11900*/  FFMA.FTZ R31, R40, UR41, -R71.reuse ;  /* 0x00000029281f7c23 */ /* 0x100fe20008010847 */
[----:B------:R-:W-:Y:S01]  /*11910*/  FMNMX.FTZ R5, R76, R5, !PT ;  /* 0x000000054c057209 */ /* 0x000fe20007810000 */
[----:B------:R-:W-:Y:S01]  /*11920*/  VIADD R20, R10, 0x280 ;  /* 0x000002800a147836 */ /* 0x000fe20000000000 */
[----:B------:R-:W-:Y:S01]  /*11930*/  R2UR UR11, R21 ;  /* 0x00000000150b72ca */ /* 0x000fe200000e0000 */
[----:B------:R-:W-:Y:S01]  /*11940*/  IMAD.MOV.U32 R21, RZ, RZ, 0x40000040 ;  /* 0x40000040ff157424 */ /* 0x000fe200078e00ff */
[----:B------:R-:W-:Y:S01]  /*11950*/  FMNMX.FTZ R5, R73, R5, !PT ;  /* 0x0000000549057209 */ /* 0x000fe20007810000 */
[--C-:B------:R-:W-:Y:S01]  /*11960*/  FFMA.FTZ R146, R26, UR41, -R71.reuse ;  /* 0x000000291a927c23 */ /* 0x100fe20008010847 */
[--C-:B------:R-:W-:Y:S01]  /*11970*/  FFMA.FTZ R26, R27, UR41, -R71.reuse ;  /* 0x000000291b1a7c23 */ /* 0x100fe20008010847 */
[--C-:B------:R-:W-:Y:S01]  /*11980*/  FFMA.FTZ R27, R29, UR41, -R71.reuse ;  /* 0x000000291d1b7c23 */ /* 0x100fe20008010847 */
[----:B------:R-:W-:Y:S01]  /*11990*/  FMNMX.FTZ R5, R72, R5, !PT ;  /* 0x0000000548057209 */ /* 0x000fe20007810000 */
[--C-:B------:R-:W-:Y:S01]  /*119a0*/  FFMA.FTZ R29, R35, UR41, -R71.reuse ;  /* 0x00000029231d7c23 */ /* 0x100fe20008010847 */
[--C-:B------:R-:W-:Y:S01]  /*119b0*/  FFMA.FTZ R35, R48, UR41, -R71.reuse ;  /* 0x0000002930237c23 */ /* 0x100fe20008010847 */
[----:B------:R-:W-:Y:S01]  /*119c0*/  FMUL.FTZ R14, R14, UR41 ;  /* 0x000000290e0e7c20 */ /* 0x000fe20008410000 */
[----:B------:R-:W-:Y:S01]  /*119d0*/  FMNMX.FTZ R5, R137, R5, !PT ;  /* 0x0000000589057209 */ /* 0x000fe20007810000 */
[--C-:B------:R-:W-:Y:S01]  /*119e0*/  FFMA.FTZ R11, R11, UR41, -R71.reuse ;  /* 0x000000290b0b7c23 */ /* 0x100fe20008010847 */
[----:B------:R-:W-:Y:S01]  /*119f0*/  MUFU.EX2 R148, R148 ;  /* 0x0000009400947308 */ /* 0x000fe20000000800 */
[----:B------:R-:W-:Y:S01]  /*11a00*/  HGMMA.64x64x16.F32 R88, R132, gdesc[UR8].tnspB, R88, gsb0 ;  /* 0x40e0000884587df0 */ /* 0x000fe20008000858 */
[----:B------:R-:W-:Y:S01]  /*11a10*/  FMNMX.FTZ R5, R139, R5, !PT ;  /* 0x000000058b057209 */ /* 0x000fe20007810000 */
[--C-:B------:R-:W-:Y:S01]  /*11a20*/  FFMA.FTZ R136, R32, UR41, -R71.reuse ;  /* 0x0000002920887c23 */ /* 0x100fe20008010847 */
[----:B------:R-:W-:Y:S01]  /*11a30*/  R2UR UR10, R20 ;  /* 0x00000000140a72ca */ /* 0x000fe200000e0000 */
[--C-:B------:R-:W-:Y:S01]  /*11a40*/  FFMA.FTZ R32, R43, UR41, -R71.reuse ;  /* 0x000000292b207c23 */ /* 0x100fe20008010847 */
[----:B------:R-:W-:Y:S01]  /*11a50*/  FMNMX.FTZ R5, R151, R5, !PT ;  /* 0x0000000597057209 */ /* 0x000fe20007810000 */
[--C-:B------:R-:W-:Y:S01]  /*11a60*/  FFMA.FTZ R43, R52, UR41, -R71.reuse ;  /* 0x00000029342b7c23 */ /* 0x100fe20008010847 */
[----:B------:R-:W-:Y:S01]  /*11a70*/  R2UR UR11, R21 ;  /* 0x00000000150b72ca */ /* 0x000fe200000e0000 */
[----:B------:R-:W-:Y:S01]  /*11a80*/  IMAD.MOV.U32 R21, RZ, RZ, 0x40000040 ;  /* 0x40000040ff157424 */ /* 0x000fe200078e00ff */
[----:B------:R-:W-:Y:S01]  /*11a90*/  FMNMX.FTZ R5, R149, R5, !PT ;  /* 0x0000000595057209 */ /* 0x000fe20007810000 */
[----:B------:R-:W5:Y:S01]  /*11aa0*/  MUFU.EX2 R14, R14 ;  /* 0x0000000e000e7308 */ /* 0x000f620000000800 */
        /* <DEDUP_REMOVED lines=13> */
[----:B------:R-:W-:Y:S01]  /*11b80*/  FFMA.FTZ R34, R47, UR41, -R71 ;  /* 0x000000292f227c23 */ /* 0x000fe20008010847 */
[----:B------:R-:W-:Y:S01]  /*11b90*/  FMNMX.FTZ R5, R141, R5, !PT ;  /* 0x000000058d057209 */ /* 0x000fe20007810000 */
[----:B------:R-:W-:Y:S08]  /*11ba0*/  MUFU.EX2 R150, R150 ;  /* 0x0000009600967308 */ /* 0x000ff00000000800 */
[----:B------:R-:W-:Y:S01]  /*11bb0*/  MUFU.EX2 R70, R70 ;  /* 0x0000004600467308 */ /* 0x000fe20000000800 */
[----:B------:R-:W-:-:S07]  /*11bc0*/  FMNMX.FTZ R5, R36, R5, !PT ;  /* 0x0000000524057209 */ /* 0x000fce0007810000 */
[----:B------:R-:W-:Y:S01]  /*11bd0*/  MUFU.EX2 R144, R144 ;  /* 0x0000009000907308 */ /* 0x000fe20000000800 */
[----:B------:R-:W-:-:S07]  /*11be0*/  FMNMX.FTZ R5, R37, R5, !PT ;  /* 0x0000000525057209 */ /* 0x000fce0007810000 */
[----:B------:R-:W-:Y:S01]  /*11bf0*/  MUFU.EX2 R24, R24 ;  /* 0x0000001800187308 */ /* 0x000fe20000000800 */
[----:B------:R-:W-:-:S07]  /*11c00*/  FMNMX.FTZ R5, R39, R5, !PT ;  /* 0x0000000527057209 */ /* 0x000fce0007810000 */
[----:B------:R-:W-:Y:S01]  /*11c10*/  MUFU.EX2 R146, R146 ;  /* 0x0000009200927308 */ /* 0x000fe20000000800 */
[----:B0-----:R-:W-:-:S07]  /*11c20*/  FMNMX.FTZ R5, R41, R5, !PT ;  /* 0x0000000529057209 */ /* 0x001fce0007810000 */
[----:B------:R-:W-:Y:S01]  /*11c30*/  MUFU.EX2 R26, R26 ;  /* 0x0000001a001a7308 */ /* 0x000fe20000000800 */
[----:B-1----:R-:W-:-:S07]  /*11c40*/  FMNMX.FTZ R5, R44, R5, !PT ;  /* 0x000000052c057209 */ /* 0x002fce0007810000 */
[----:B------:R-:W-:Y:S01]  /*11c50*/  MUFU.EX2 R27, R27 ;  /* 0x0000001b001b7308 */ /* 0x000fe20000000800 */
[----:B------:R-:W-:Y:S01]  /*11c60*/  FMNMX.FTZ R5, R57, R5, !PT ;  /* 0x0000000539057209 */ /* 0x000fe20007810000 */
[----:B------:R-:W-:-:S03]  /*11c70*/  WARPGROUP.DEPBAR.LE gsb0, 0x0 ;  /* 0x00008000000079c5 */ /* 0x000fc60000010000 */
[----:B--2---:R-:W-:Y:S01]  /*11c80*/  FMNMX.FTZ R5, R58, R5, !PT ;  /* 0x000000053a057209 */ /* 0x004fe20007810000 */
[----:B------:R-:W-:Y:S01]  /*11c90*/  WARPGROUP.ARRIVE ;  /* 0x00000000000079c5 */ /* 0x000fe20000000000 */
[--C-:B------:R-:W-:Y:S01]  /*11ca0*/  FFMA.FTZ R134, R42, UR41, -R71.reuse ;  /* 0x000000292a867c23 */ /* 0x100fe20008010847 */
[--C-:B------:R-:W-:Y:S01]  /*11cb0*/  FFMA.FTZ R42, R51, UR41, -R71.reuse ;  /* 0x00000029332a7c23 */ /* 0x100fe20008010847 */
[----:B---3--:R-:W-:Y:S01]  /*11cc0*/  FMNMX.FTZ R5, R59, R5, !PT ;  /* 0x000000053b057209 */ /* 0x008fe20007810000 */
[--C-:B------:R-:W-:Y:S01]  /*11cd0*/  FFMA.FTZ R132, R38, UR41, -R71.reuse ;  /* 0x0000002926847c23 */ /* 0x100fe20008010847 */
[--C-:B------:R-:W-:Y:S01]  /*11ce0*/  FFMA.FTZ R38, R49, UR41, -R71.reuse ;  /* 0x0000002931267c23 */ /* 0x100fe20008010847 */
[----:B------:R-:W-:Y:S01]  /*11cf0*/  HGMMA.64x64x16.F32 R88, R128, gdesc[UR8].tnspB, R88, gsb0 ;  /* 0x40e0000880587df0 */ /* 0x000fe20008000858 */
[----:B----4-:R-:W-:Y:S01]  /*11d00*/  FMNMX.FTZ R5, R60, R5, !PT ;  /* 0x000000053c057209 */ /* 0x010fe20007810000 */
[----:B-----5:R-:W-:Y:S01]  /*11d10*/  FFMA.FTZ R4, R14, R4, R148 ;  /* 0x000000040e047223 */ /* 0x020fe20000010094 */
[----:B------:R-:W-:Y:S01]  /*11d20*/  R2UR UR11, R21 ;  /* 0x00000000150b72ca */ /* 0x000fe200000e0000 */
[----:B------:R-:W-:Y:S01]  /*11d30*/  IMAD.MOV.U32 R21, RZ, RZ, 0x40000040 ;  /* 0x40000040ff157424 */ /* 0x000fe200078e00ff */
[----:B------:R-:W-:Y:S01]  /*11d40*/  FMNMX.FTZ R5, R61, R5, !PT ;  /* 0x000000053d057209 */ /* 0x000fe20007810000 */
[----:B------:R-:W-:Y:S01]  /*11d50*/  FFMA.FTZ R47, R56, UR41, -R71 ;  /* 0x00000029382f7c23 */ /* 0x000fe20008010847 */
        /* <DEDUP_REMOVED lines=17> */
[----:B0-----:R-:W-:Y:S01]  /*11e70*/  FMNMX.FTZ R5, R5, R40, !PT ;  /* 0x0000002805057209 */ /* 0x001fe20007810000 */
[----:B------:R-:W-:-:S04]  /*11e80*/  FFMA.FTZ R40, R50, UR41, -R71 ;  /* 0x0000002932287c23 */ /* 0x000fc80008010847 */
[----:B------:R-:W0:Y:S02]  /*11e90*/  SHFL.BFLY PT, R20, R5, 0x1, 0x1f ;  /* 0x0c201f0005147f89 */ /* 0x000e2400000e0000 */
[----:B------:R-:W-:Y:S01]  /*11ea0*/  MUFU.EX2 R31, R31 ;  /* 0x0000001f001f7308 */ /* 0x000fe20000000800 */
[----:B------:R-:W-:Y:S02]  /*11eb0*/  WARPGROUP.DEPBAR.LE gsb0, 0x0 ;  /* 0x00008000000079c5 */ /* 0x000fe40000010000 */
[----:B------:R-:W-:-:S05]  /*11ec0*/  WARPGROUP.ARRIVE ;  /* 0x00000000000079c5 */ /* 0x000fca0000000000 */
[----:B------:R-:W-:Y:S08]  /*11ed0*/  MUFU.EX2 R134, R134 ;  /* 0x0000008600867308 */ /* 0x000ff00000000800 */
[----:B------:R-:W-:Y:S01]  /*11ee0*/  MUFU.EX2 R32, R32 ;  /* 0x0000002000207308 */ /* 0x000fe20000000800 */
[----:B0-----:R-:W-:-:S07]  /*11ef0*/  FMNMX.FTZ R5, R5, R20, !PT ;  /* 0x0000001405057209 */ /* 0x001fce0007810000 */
[----:B------:R-:W-:Y:S01]  /*11f00*/  MUFU.EX2 R30, R30 ;  /* 0x0000001e001e7308 */ /* 0x000fe20000000800 */
[C---:B------:R-:W-:Y:S01]  /*11f10*/  FMUL.FTZ R50, R5.reuse, UR41 ;  /* 0x0000002905327c20 */ /* 0x040fe20008410000 */
[----:B------:R-:W-:-:S03]  /*11f20*/  FADD.FTZ R20, -R5, R13 ;  /* 0x0000000d05147221 */ /* 0x000fc60000010100 */
[--C-:B------:R-:W-:Y:S01]  /*11f30*/  FFMA.FTZ R133, R39, UR41, -R50.reuse ;  /* 0x0000002927857c23 */ /* 0x100fe20008010832 */
[----:B------:R-:W-:Y:S01]  /*11f40*/  FMUL.FTZ R20, R20, UR41 ;  /* 0x0000002914147c20 */ /* 0x000fe20008410000 */
[----:B------:R-:W2:Y:S01]  /*11f50*/  LDL R39, [R1+0x40] ;  /* 0x0000400001277983 */ /* 0x000ea20000100800 */
[--C-:B------:R-:W-:Y:S01]  /*11f60*/  FFMA.FTZ R51, R80, UR41, -R50.reuse ;  /* 0x0000002950337c23 */ /* 0x100fe20008010832 */
[--C-:B------:R-:W-:Y:S01]  /*11f70*/  FFMA.FTZ R49, R81, UR41, -R50.reuse ;  /* 0x0000002951317c23 */ /* 0x100fe20008010832 */
[----:B------:R0:W-:Y:S01]  /*11f80*/  MUFU.EX2 R48, R20 ;  /* 0x0000001400307308 */ /* 0x0001e20000000800 */
[----:B------:R-:W1:Y:S01]  /*11f90*/  S2R R80, SR_TID.X ;  /* 0x0000000000507919 */ /* 0x000e620000002100 */
[--C-:B------:R-:W-:Y:S01]  /*11fa0*/  FFMA.FTZ R52, R77, UR41, -R50.reuse ;  /* 0x000000294d347c23 */ /* 0x100fe20008010832 */
[--C-:B------:R-:W-:Y:S01]  /*11fb0*/  FFMA.FTZ R54, R76, UR41, -R50.reuse ;  /* 0x000000294c367c23 */ /* 0x100fe20008010832 */
[--C-:B------:R-:W-:Y:S01]  /*11fc0*/  FFMA.FTZ R53, R73, UR41, -R50.reuse ;  /* 0x0000002949357c23 */ /* 0x100fe20008010832 */
[--C-:B------:R-:W-:Y:S01]  /*11fd0*/  FFMA.FTZ R72, R72, UR41, -R50.reuse ;  /* 0x0000002948487c23 */ /* 0x100fe20008010832 */
[--C-:B------:R-:W-:Y:S01]  /*11fe0*/  FFMA.FTZ R76, R139, UR41, -R50.reuse ;  /* 0x000000298b4c7c23 */ /* 0x100fe20008010832 */
[----:B------:R-:W-:Y:S01]  /*11ff0*/  FFMA.FTZ R139, R36, UR41, -R50 ;  /* 0x00000029248b7c23 */ /* 0x000fe20008010832 */
[----:B------:R-:W3:Y:S01]  /*12000*/  MUFU.EX2 R49, R49 ;  /* 0x0000003100317308 */ /* 0x000ee20000000800 */
[----:B0-----:R-:W-:-:S02]  /*12010*/  VIADD R20, R10, 0x300 ;  /* 0x000003000a147836 */ /* 0x001fc40000000000 */
[--C-:B------:R-:W-:Y:S01]  /*12020*/  FFMA.FTZ R56, R151, UR41, -R50.reuse ;  /* 0x0000002997387c23 */ /* 0x100fe20008010832 */
[--C-:B------:R-:W-:Y:S01]  /*12030*/  FFMA.FTZ R73, R149, UR41, -R50.reuse ;  /* 0x0000002995497c23 */ /* 0x100fe20008010832 */
[--C-:B------:R-:W-:Y:S01]  /*12040*/  FFMA.FTZ R71, R147, UR41, -R50.reuse ;  /* 0x0000002993477c23 */ /* 0x100fe20008010832 */
[--C-:B------:R-:W-:Y:S01]  /*12050*/  FFMA.FTZ R74, R145, UR41, -R50.reuse ;  /* 0x00000029914a7c23 */ /* 0x100fe20008010832 */
[----:B------:R-:W-:Y:S01]  /*12060*/  R2UR UR10, R20 ;  /* 0x00000000140a72ca */ /* 0x000fe200000e0000 */
[----:B------:R-:W-:Y:S01]  /*12070*/  VIADD R20, R10, 0x380 ;  /* 0x000003800a147836 */ /* 0x000fe20000000000 */
[----:B------:R-:W0:Y:S01]  /*12080*/  MUFU.EX2 R51, R51 ;  /* 0x0000003300337308 */ /* 0x000e220000000800 */
[--C-:B------:R-:W-:Y:S01]  /*12090*/  FFMA.FTZ R10, R37, UR41, -R50.reuse ;  /* 0x00000029250a7c23 */ /* 0x100fe20008010832 */
[----:B------:R-:W-:-:S06]  /*120a0*/  FFMA.FTZ R75, R141, UR41, -R50 ;  /* 0x000000298d4b7c23 */ /* 0x000fcc0008010832 */
[----:B------:R-:W4:Y:S03]  /*120b0*/  MUFU.EX2 R52, R52 ;  /* 0x0000003400347308 */ /* 0x000f260000000800 */
[----:B------:R-:W-:Y:S01]  /*120c0*/  HGMMA.64x64x16.F32 R88, R124, gdesc[UR8].tnspB, R88, gsb0 ;  /* 0x40e000087c587df0 */ /* 0x000fe20008000858 */
[----:B------:R-:W-:Y:S02]  /*120d0*/  R2UR UR10, R20 ;  /* 0x00000000140a72ca */ /* 0x000fe400000e0000 */
[----:B------:R-:W-:Y:S01]  /*120e0*/  R2UR UR11, R21 ;  /* 0x00000000150b72ca */ /* 0x000fe200000e0000 */
[----:B------:R-:W-:Y:S01]  /*120f0*/  @!P1 IMAD R21, R16, 0x8, R2 ;  /* 0x0000000810159824 */ /* 0x000fe200078e0202 */
[----:B------:R-:W5:Y:S01]  /*12100*/  MUFU.EX2 R54, R54 ;  /* 0x0000003600367308 */ /* 0x000f620000000800 */
[----:B-1----:R-:W-:Y:S02]  /*12110*/  SHF.R.U32.HI R77, RZ, 0x7, R80 ;  /* 0x00000007ff4d7819 */ /* 0x002fe40000011650 */
[----:B------:R-:W-:Y:S01]  /*12120*/  ISETP.GE.U32.AND P2, PT, R80, 0x180, PT ;  /* 0x000001805000780c */ /* 0x000fe20003f46070 */
[----:B------:R-:W-:Y:S01]  /*12130*/  @!P1 VIADD R21, R21, 0x16840 ;  /* 0x0001684015159836 */ /* 0x000fe20000000000 */
[----:B------:R-:W-:Y:S01]  /*12140*/  IADD3 R20, R77, 0x9, RZ ;  /* 0x000000094d147810 */ /* 0x000fe20007ffe0ff */
[----:B---3--:R-:W-:-:S02]  /*12150*/  FFMA.FTZ R36, R48, R3, R49 ;  /* 0x0000000330247223 */ /* 0x008fc40000010031 */
[----:B------:R-:W1:Y:S08]  /*12160*/  MUFU.EX2 R53, R53 ;  /* 0x0000003500357308 */ /* 0x000e700000000800 */
[----:B------:R3:W-:Y:S08]  /*12170*/  MUFU.EX2 R13, R55 ;  /* 0x00000037000d7308 */ /* 0x0007f00000000800 */
[----:B------:R-:W1:Y:S08]  /*12180*/  MUFU.EX2 R72, R72 ;  /* 0x0000004800487308 */ /* 0x000e700000000800 */
[----:B------:R-:W-:Y:S08]  /*12190*/  MUFU.EX2 R76, R76 ;  /* 0x0000004c004c7308 */ /* 0x000ff00000000800 */
[----:B------:R-:W-:Y:S08]  /*121a0*/  MUFU.EX2 R56, R56 ;  /* 0x0000003800387308 */ /* 0x000ff00000000800 */
[----:B------:R-:W-:Y:S08]  /*121b0*/  MUFU.EX2 R73, R73 ;  /* 0x0000004900497308 */ /* 0x000ff00000000800 */
[----:B------:R-:W-:Y:S01]  /*121c0*/  MUFU.EX2 R71, R71 ;  /* 0x0000004700477308 */ /* 0x000fe20000000800 */
[----:B------:R-:W-:-:S07]  /*121d0*/  FFMA.FTZ R135, R44, UR41, -R50 ;  /* 0x000000292c877c23 */ /* 0x000fce0008010832 */
[----:B------:R-:W-:Y:S08]  /*121e0*/  MUFU.EX2 R74, R74 ;  /* 0x0000004a004a7308 */ /* 0x000ff00000000800 */
[----:B------:R-:W-:Y:S01]  /*121f0*/  MUFU.EX2 R75, R75 ;  /* 0x0000004b004b7308 */ /* 0x000fe20000000800 */
[----:B------:R-:W-:Y:S02]  /*12200*/  WARPGROUP.DEPBAR.LE gsb0, 0x0 ;  /* 0x00008000000079c5 */ /* 0x000fe40000010000 */
[----:B------:R-:W-:Y:S01]  /*12210*/  WARPGROUP.ARRIVE ;  /* 0x00000000000079c5 */ /* 0x000fe20000000000 */
[----:B------:R-:W-:Y:S01]  /*12220*/  SEL R37, R20, 0x9, !P2 ;  /* 0x0000000914257807 */ /* 0x000fe20005000000 */
[----:B---3--:R-:W-:Y:S01]  /*12230*/  FFMA.FTZ R55, R137, UR41, -R50 ;  /* 0x0000002989377c23 */ /* 0x008fe20008010832 */
[----:B------:R-:W-:Y:S01]  /*12240*/  @!P1 PRMT R21, RZ, 0x654, R21 ;  /* 0x00000654ff159816 */ /* 0x000fe20000000015 */
[----:B------:R-:W-:Y:S01]  /*12250*/  FADD.FTZ R3, R11, R4 ;  /* 0x000000040b037221 */ /* 0x000fe20000010000 */
[--C-:B------:R-:W-:Y:S01]  /*12260*/  FFMA.FTZ R137, R143, UR41, -R50.reuse ;  /* 0x000000298f897c23 */ /* 0x100fe20008010832 */
[----:B------:R-:W-:Y:S01]  /*12270*/  HGMMA.64x64x16.F32 R88, R120, gdesc[UR8].tnspB, R88, gsb0 ;  /* 0x40e0000878587df0 */ /* 0x000fe20008000858 */
[----:B------:R-:W-:Y:S08]  /*12280*/  MUFU.EX2 R139, R139 ;  /* 0x0000008b008b7308 */ /* 0x000ff00000000800 */
[----:B------:R-:W3:Y:S08]  /*12290*/  MUFU.EX2 R55, R55 ;  /* 0x0000003700377308 */ /* 0x000ef00000000800 */
[----:B------:R-:W3:Y:S01]  /*122a0*/  MUFU.EX2 R137, R137 ;  /* 0x0000008900897308 */ /* 0x000ee20000000800 */
[----:B------:R-:W-:-:S07]  /*122b0*/  FFMA.FTZ R41, R41, UR41, -R50 ;  /* 0x0000002929297c23 */ /* 0x000fce0008010832 */
[----:B------:R-:W3:Y:S08]  /*122c0*/  MUFU.EX2 R10, R10 ;  /* 0x0000000a000a7308 */ /* 0x000ef00000000800 */
[----:B------:R-:W3:Y:S08]  /*122d0*/  MUFU.EX2 R133, R133 ;  /* 0x0000008500857308 */ /* 0x000ef00000000800 */
[----:B------:R-:W-:Y:S08]  /*122e0*/  MUFU.EX2 R33, R33 ;  /* 0x0000002100217308 */ /* 0x000ff00000000800 */
[----:B------:R-:W-:Y:S08]  /*122f0*/  MUFU.EX2 R34, R34 ;  /* 0x0000002200227308 */ /* 0x000ff00000000800 */
[----:B------:R-:W-:Y:S01]  /*12300*/  MUFU.EX2 R35, R35 ;  /* 0x0000002300237308 */ /* 0x000fe20000000800 */
[----:B------:R-:W-:-:S07]  /*12310*/  F2FP.F16.F32.PACK_AB R148, R11, R148 ;  /* 0x000000940b94723e */ /* 0x000fce00000000ff */
[----:B------:R-:W-:Y:S08]  /*12320*/  MUFU.EX2 R38, R38 ;  /* 0x0000002600267308 */ /* 0x000ff00000000800 */
[----:B------:R-:W-:Y:S01]  /*12330*/  MUFU.EX2 R40, R40 ;  /* 0x0000002800287308 */ /* 0x000fe20000000800 */
[----:B------:R-:W-:Y:S02]  /*12340*/  WARPGROUP.DEPBAR.LE gsb0, 0x0 ;  /* 0x00008000000079c5 */ /* 0x000fe40000010000 */
[----:B------:R3:W-:Y:S06]  /*12350*/  BAR.ARV R37, 0x100 ;  /* 0x000400250000751d */ /* 0x0007ec0000002000 */
[----:B------:R0:W-:Y:S01]  /*12360*/  @!P1 SYNCS.ARRIVE.TRANS64.RED.A1T0 RZ, [R21+URZ], RZ ;  /* 0x000000ff15ff99a7 */ /* 0x0001e2000810043f */
[----:B------:R-:W-:Y:S01]  /*12370*/  MUFU.EX2 R42, R42 ;  /* 0x0000002a002a7308 */ /* 0x000fe20000000800 */
[----:B0-----:R-:W-:-:S02]  /*12380*/  @!P1 IMAD R21, R15, 0x8, R2 ;  /* 0x000000080f159824 */ /* 0x001fc400078e0202 */
[----:B------:R-:W-:-:S05]  /*12390*/  FADD.FTZ R15, R51, R36 ;  /* 0x00000024330f7221 */ /* 0x000fca0000010000 */
[----:B------:R-:W-:Y:S01]  /*123a0*/  MUFU.EX2 R43, R43 ;  /* 0x0000002b002b7308 */ /* 0x000fe20000000800 */
[----:B------:R-:W-:Y:S02]  /*123b0*/  @!P1 VIADD R4, R21, 0x16860 ;  /* 0x0001686015049836 */ /* 0x000fe40000000000 */
[----:B------:R-:W-:Y:S01]  /*123c0*/  FADD.FTZ R21, R150, R3 ;  /* 0x0000000396157221 */ /* 0x000fe20000010000 */
[----:B----4-:R-:W-:Y:S02]  /*123d0*/  FADD.FTZ R15, R52, R15 ;  /* 0x0000000f340f7221 */ /* 0x010fe40000010000 */
[----:B------:R-:W-:Y:S01]  /*123e0*/  @!P1 PRMT R36, RZ, 0x654, R4 ;  /* 0x00000654ff249816 */ /* 0x000fe20000000004 */
[----:B------:R-:W-:Y:S01]  /*123f0*/  FADD.FTZ R21, R70, R21 ;  /* 0x0000001546157221 */ /* 0x000fe20000010000 */
[----:B-----5:R-:W-:Y:S01]  /*12400*/  FADD.FTZ R4, R54, R15 ;  /* 0x0000000f36047221 */ /* 0x020fe20000010000 */
[----:B------:R-:W-:Y:S01]  /*12410*/  MUFU.EX2 R45, R45 ;  /* 0x0000002d002d7308 */ /* 0x000fe20000000800 */
[----:B------:R0:W-:Y:S01]  /*12420*/  @!P1 SYNCS.ARRIVE.TRANS64.RED.A1T0 RZ, [R36+URZ], RZ ;  /* 0x000000ff24ff99a7 */ /* 0x0001e2000810043f */
[----:B------:R-:W-:Y:S01]  /*12430*/  FADD.FTZ R21, R144, R21 ;  /* 0x0000001590157221 */ /* 0x000fe20000010000 */
[----:B-1----:R-:W-:-:S03]  /*12440*/  FADD.FTZ R15, R53, R4 ;  /* 0x00000004350f7221 */ /* 0x002fc60000010000 */
[----:B------:R-:W-:Y:S02]  /*12450*/  FADD.FTZ R21, R24, R21 ;  /* 0x0000001518157221 */ /* 0x000fe40000010000 */
[----:B------:R-:W-:Y:S01]  /*12460*/  MUFU.EX2 R46, R46 ;  /* 0x0000002e002e7308 */ /* 0x000fe20000000800 */
[----:B0-----:R-:W-:Y:S01]  /*12470*/  FADD.FTZ R36, R72, R15 ;  /* 0x0000000f48247221 */ /* 0x001fe20000010000 */
[----:B------:R-:W-:-:S03]  /*12480*/  FADD.FTZ R21, R146, R21 ;  /* 0x0000001592157221 */ /* 0x000fc60000010000 */
[----:B---3--:R-:W-:Y:S01]  /*12490*/  FADD.FTZ R37, R55, R36 ;  /* 0x0000002437257221 */ /* 0x008fe20000010000 */
[----:B------:R-:W-:Y:S02]  /*124a0*/  FADD.FTZ R21, R26, R21 ;  /* 0x000000151a157221 */ /* 0x000fe40000010000 */
[----:B------:R-:W-:Y:S01]  /*124b0*/  MUFU.EX2 R47, R47 ;  /* 0x0000002f002f7308 */ /* 0x000fe20000000800 */
[----:B------:R-:W-:Y:S01]  /*124c0*/  FADD.FTZ R37, R76, R37 ;  /* 0x000000254c257221 */ /* 0x000fe20000010000 */
[----:B------:R-:W-:-:S03]  /*124d0*/  FADD.FTZ R36, R140, R21 ;  /* 0x000000158c247221 */ /* 0x000fc60000010000 */
        /* <DEDUP_REMOVED lines=9> */
[----:B------:R-:W0:Y:S01]  /*12570*/  MUFU.EX2 R20, R41 ;  /* 0x0000002900147308 */ /* 0x000e220000000800 */
[----:B------:R-:W-:Y:S01]  /*12580*/  FADD.FTZ R37, R28, R37 ;  /* 0x000000251c257221 */ /* 0x000fe20000010000 */
[----:B------:R-:W-:Y:S01]  /*12590*/  FFMA.FTZ R3, R57, UR41, -R50 ;  /* 0x0000002939037c23 */ /* 0x000fe20008010832 */
[----:B------:R-:W-:Y:S02]  /*125a0*/  FADD.FTZ R36, R75, R36 ;  /* 0x000000244b247221 */ /* 0x000fe40000010000 */
[----:B------:R-:W-:Y:S01]  /*125b0*/  FADD.FTZ R44, R138, R37 ;  /* 0x000000258a2c7221 */ /* 0x000fe20000010000 */
[----:B------:R-:W-:Y:S01]  /*125c0*/  FFMA.FTZ R129, R58, UR41, -R50 ;  /* 0x000000293a817c23 */ /* 0x000fe20008010832 */
[----:B------:R-:W-:Y:S01]  /*125d0*/  FADD.FTZ R21, R139, R36 ;  /* 0x000000248b157221 */ /* 0x000fe20000010000 */
[----:B------:R-:W1:Y:S01]  /*125e0*/  MUFU.EX2 R135, R135 ;  /* 0x0000008700877308 */ /* 0x000e620000000800 */
[----:B------:R-:W-:Y:S01]  /*125f0*/  F2FP.F16.F32.PACK_AB R144, R24, R144 ;  /* 0x000000901890723e */ /* 0x000fe200000000ff */
[----:B------:R-:W-:Y:S01]  /*12600*/  FADD.FTZ R37, R29, R44 ;  /* 0x0000002c1d257221 */ /* 0x000fe20000010000 */
[----:B------:R-:W-:Y:S01]  /*12610*/  FADD.FTZ R24, R10, R21 ;  /* 0x000000150a187221 */ /* 0x000fe20000010000 */
[----:B------:R-:W-:-:S04]  /*12620*/  FFMA.FTZ R4, R59, UR41, -R50 ;  /* 0x000000293b047c23 */ /* 0x000fc80008010832 */
[----:B------:R-:W3:Y:S01]  /*12630*/  MUFU.EX2 R3, R3 ;  /* 0x0000000300037308 */ /* 0x000ee20000000800 */
[----:B------:R-:W-:Y:S01]  /*12640*/  FADD.FTZ R36, R132, R37 ;  /* 0x0000002584247221 */ /* 0x000fe20000010000 */
[----:B------:R-:W-:Y:S01]  /*12650*/  FADD.FTZ R21, R133, R24 ;  /* 0x0000001885157221 */ /* 0x000fe20000010000 */
[----:B------:R-:W-:-:S05]  /*12660*/  FFMA.FTZ R131, R60, UR41, -R50 ;  /* 0x000000293c837c23 */ /* 0x000fca0008010832 */
[----:B------:R-:W4:Y:S01]  /*12670*/  MUFU.EX2 R129, R129 ;  /* 0x0000008100817308 */ /* 0x000f220000000800 */
[----:B------:R-:W-:Y:S01]  /*12680*/  FADD.FTZ R37, R31, R36 ;  /* 0x000000241f257221 */ /* 0x000fe20000010000 */
[----:B0-----:R-:W-:Y:S01]  /*12690*/  FADD.FTZ R24, R20, R21 ;  /* 0x0000001514187221 */ /* 0x001fe20000010000 */
[----:B------:R-:W-:-:S05]  /*126a0*/  FFMA.FTZ R15, R61, UR41, -R50 ;  /* 0x000000293d0f7c23 */ /* 0x000fca0008010832 */
[----:B------:R-:W0:Y:S01]  /*126b0*/  MUFU.EX2 R4, R4 ;  /* 0x0000000400047308 */ /* 0x000e220000000800 */
[----:B------:R-:W-:Y:S01]  /*126c0*/  FADD.FTZ R37, R134, R37 ;  /* 0x0000002586257221 */ /* 0x000fe20000010000 */
[----:B-1----:R-:W-:Y:S01]  /*126d0*/  FADD.FTZ R24, R135, R24 ;  /* 0x0000001887187221 */ /* 0x002fe20000010000 */
[----:B------:R-:W-:-:S05]  /*126e0*/  FFMA.FTZ R125, R62, UR41, -R50 ;  /* 0x000000293e7d7c23 */ /* 0x000fca0008010832 */
[----:B------:R-:W1:Y:S01]  /*126f0*/  MUFU.EX2 R131, R131 ;  /* 0x0000008300837308 */ /* 0x000e620000000800 */
[----:B------:R-:W-:Y:S01]  /*12700*/  FADD.FTZ R37, R32, R37 ;  /* 0x0000002520257221 */ /* 0x000fe20000010000 */
[----:B---3--:R-:W-:Y:S01]  /*12710*/  FADD.FTZ R24, R3, R24 ;  /* 0x0000001803187221 */ /* 0x008fe20000010000 */
[----:B------:R-:W-:Y:S01]  /*12720*/  F2FP.F16.F32.PACK_AB R146, R26, R146 ;  /* 0x000000921a92723e */ /* 0x000fe200000000ff */
[----:B------:R-:W-:-:S04]  /*12730*/  FFMA.FTZ R63, R63, UR41, -R50 ;  /* 0x000000293f3f7c23 */ /* 0x000fc80008010832 */
[----:B------:R-:W3:Y:S01]  /*12740*/  MUFU.EX2 R15, R15 ;  /* 0x0000000f000f7308 */ /* 0x000ee20000000800 */
[----:B------:R-:W-:Y:S01]  /*12750*/  FADD.FTZ R26, R30, R37 ;  /* 0x000000251e1a7221 */ /* 0x000fe20000010000 */
[----:B----4-:R-:W-:Y:S01]  /*12760*/  FADD.FTZ R21, R129, R24 ;  /* 0x0000001881157221 */ /* 0x010fe20000010000 */
[----:B------:R-:W-:Y:S01]  /*12770*/  FFMA.FTZ R64, R64, UR41, -R50 ;  /* 0x0000002940407c23 */ /* 0x000fe20008010832 */
[----:B------:R-:W-:-:S04]  /*12780*/  F2FP.F16.F32.PACK_AB R142, R25, R142 ;  /* 0x0000008e198e723e */ /* 0x000fc800000000ff */
        /* <DEDUP_REMOVED lines=11> */
[----:B------:R-:W-:-:S05]  /*12840*/  FFMA.FTZ R67, R67, UR41, -R50 ;  /* 0x0000002943437c23 */ /* 0x000fca0008010832 */
        /* <DEDUP_REMOVED lines=8> */
[----:B------:R-:W-:Y:S01]  /*128d0*/  FFMA.FTZ R50, R69, UR41, -R50 ;  /* 0x0000002945327c23 */ /* 0x000fe20008010832 */
[----:B------:R-:W-:-:S04]  /*128e0*/  F2FP.F16.F32.PACK_AB R139, R10, R139 ;  /* 0x0000008b0a8b723e */ /* 0x000fc800000000ff */
[----:B------:R-:W0:Y:S01]  /*128f0*/  MUFU.EX2 R67, R67 ;  /* 0x0000004300437308 */ /* 0x000e220000000800 */
[----:B------:R-:W-:Y:S01]  /*12900*/  FADD.FTZ R10, R42, R21 ;  /* 0x000000152a0a7221 */ /* 0x000fe20000010000 */
[----:B------:R-:W-:Y:S01]  /*12910*/  F2FP.F16.F32.PACK_AB R129, R4, R129 ;  /* 0x000000810481723e */ /* 0x000fe200000000ff */
[----:B-1----:R-:W-:-:S05]  /*12920*/  FADD.FTZ R4, R64, R3 ;  /* 0x0000000340047221 */ /* 0x002fca0000010000 */
[----:B------:R-:W1:Y:S01]  /*12930*/  MUFU.EX2 R123, R68 ;  /* 0x00000044007b7308 */ /* 0x000e620000000800 */
[----:B------:R-:W-:Y:S01]  /*12940*/  FADD.FTZ R10, R43, R10 ;  /* 0x0000000a2b0a7221 */ /* 0x000fe20000010000 */
[----:B---3--:R-:W-:Y:S01]  /*12950*/  FADD.FTZ R3, R65, R4 ;  /* 0x0000000441037221 */ /* 0x008fe20000010000 */
[----:B--2---:R-:W-:Y:S02]  /*12960*/  ISETP.GT.AND P2, PT, R0, R39, PT ;  /* 0x000000270000720c */ /* 0x004fe40003f44270 */
[----:B------:R-:W-:-:S03]  /*12970*/  F2FP.F16.F32.PACK_AB R131, R15, R131 ;  /* 0x000000830f83723e */ /* 0x000fc600000000ff */
[----:B------:R-:W2:Y:S01]  /*12980*/  MUFU.EX2 R50, R50 ;  /* 0x0000003200327308 */ /* 0x000ea20000000800 */
[----:B------:R-:W-:Y:S01]  /*12990*/  FADD.FTZ R15, R45, R10 ;  /* 0x0000000a2d0f7221 */ /* 0x000fe20000010000 */
[----:B----4-:R-:W-:-:S03]  /*129a0*/  FADD.FTZ R4, R66, R3 ;  /* 0x0000000342047221 */ /* 0x010fc60000010000 */
[----:B------:R-:W-:Y:S01]  /*129b0*/  FADD.FTZ R10, R46, R15 ;  /* 0x0000000f2e0a7221 */ /* 0x000fe20000010000 */
[----:B0-----:R-:W-:-:S03]  /*129c0*/  FADD.FTZ R4, R67, R4 ;  /* 0x0000000443047221 */ /* 0x001fc60000010000 */
[----:B------:R-:W-:Y:S01]  /*129d0*/  FADD.FTZ R10, R47, R10 ;  /* 0x0000000a2f0a7221 */ /* 0x000fe20000010000 */
[----:B-1----:R-:W-:Y:S01]  /*129e0*/  FADD.FTZ R3, R123, R4 ;  /* 0x000000047b037221 */ /* 0x002fe20000010000 */
[C---:B------:R-:W-:Y:S01]  /*129f0*/  F2FP.F16.F32.PACK_AB R122, R13.reuse, R47 ;  /* 0x0000002f0d7a723e */ /* 0x040fe200000000ff */
        /* <DEDUP_REMOVED lines=18> */
[----:B--2---:R-:W-:Y:S01]  /*12b20*/  FADD.FTZ R3, R50, R3 ;  /* 0x0000000332037221 */ /* 0x004fe20000010000 */
[----:B------:R-:W-:Y:S01]  /*12b30*/  F2FP.F16.F32.PACK_AB R149, R51, R49 ;  /* 0x000000313395723e */ /* 0x000fe200000000ff */
[----:B------:R-:W-:Y:S01]  /*12b40*/  VIADD R0, R0, 0xffffffff ;  /* 0xffffffff00007836 */ /* 0x000fe20000000000 */
        /* <DEDUP_REMOVED lines=40> */
[----:B------:R-:W-:Y:S01]  /*12dd0*/  F2FP.F16.F32.PACK_AB R123, R50, R123 ;  /* 0x0000007b327b723e */ /* 0x000fe200000000ff */
[----:B------:R-:W-:Y:S06]  /*12de0*/  @P2 BRA `(.L_x_14134) ;  /* 0xffffffd8002c2947 */ /* 0x000fec000383ffff */
.L_x_14124:
[----:B------:R-:W2:Y:S02]  /*12df0*/  LDL R10, [R1+0x44] ;  /* 0x00004400010a7983 */ /* 0x000ea40000100800 */
[----:B--2---:R-:W-:-:S13]  /*12e00*/  ISETP.GE.AND P2, PT, R0, R10, PT ;  /* 0x0000000a0000720c */ /* 0x004fda0003f46270 */
[----:B------:R-:W-:Y:S05]  /*12e10*/  @!P2 BRA `(.L_x_14135) ;  /* 0x0000003400f0a947 */ /* 0x000fea0003800000 */
[----:B------:R-:W-:Y:S02]  /*12e20*/  IMAD.MOV.U32 R13, RZ, RZ, R5 ;  /* 0x000000ffff0d7224 */ /* 0x000fe400078e0005 */
[----:B------:R-:W-:Y:S02]  /*12e30*/  IMAD.MOV.U32 R20, RZ, RZ, R12 ;  /* 0x000000ffff147224 */ /* 0x000fe400078e000c */
[----:B------:R-:W-:Y:S02]  /*12e40*/  IMAD.MOV.U32 R10, RZ, RZ, R23 ;  /* 0x000000ffff0a7224 */ /* 0x000fe400078e0017 */
[----:B------:R-:W-:-:S07]  /*12e50*/  IMAD.MOV.U32 R21, RZ, RZ, R16 ;  /* 0x000000ffff157224 */ /* 0x000fce00078e0010 */
.L_x_14153:
[----:B------:R-:W2:Y:S01]  /*12e60*/  LDL R5, [R1+0x20] ;  /* 0x0000200001057983 */ /* 0x000ea20000100800 */
[----:B------:R-:W-:Y:S01]  /*12e70*/  IADD3 R16, R21, 0x1, RZ ;  /* 0x0000000115107810 */ /* 0x000fe20007ffe0ff */
        /* <DEDUP_REMOVED lines=9> */
.L_x_14137:
[----:B------:R-:W-:Y:S01]  /*12f10*/  IMAD R5, R16, 0x8, R2 ;  /* 0x0000000810057824 */ /* 0x000fe200078e0202 */
[----:B------:R-:W-:-:S04]  /*12f20*/  SHF.L.U32 R12, R23, 0x1f, RZ ;  /* 0x0000001f170c7819 */ /* 0x000fc800000006ff */
[----:B------:R0:W1:Y:S01]  /*12f30*/  SYNCS.PHASECHK.TRANS64.TRYWAIT P3, [R5+URZ+0x16830], R12 ;  /* 0x0168300c050075a7 */ /* 0x000062000806017f */
[----:B------:R-:W-:Y:S05]  /*12f40*/  @!P0 BRA `(.L_x_14138) ;  /* 0x0000000000048947 */ /* 0x000fea0003800000 */
[----:B------:R-:W-:Y:S01]  /*12f50*/  BPT.TRAP 0x1 ;  /* 0x000000040000795c */ /* 0x000fe20000300000 */
.L_x_14138:
[----:B------:R-:W-:Y:S04]  /*12f60*/  BSSY B0, `(.L_x_14136) ;  /* 0x0000004000007945 */ /* 0x000fe80003800000 */
[----:B-1----:R-:W-:Y:S05]  /*12f70*/  @P3 BRA `(.L_x_14139) ;  /* 0x0000000000083947 */ /* 0x002fea0003800000 */
[----:B------:R-:W1:Y:S02]  /*12f80*/  SYNCS.PHASECHK.TRANS64.TRYWAIT P3, [R5+URZ+0x16830], R12 ;  /* 0x0168300c050075a7 */ /* 0x000e64000806017f */
[----:B-1----:R-:W-:Y:S05]  /*12f90*/  @!P3 BRA `(.L_x_14140) ;  /* 0x000000d40004b947 */ /* 0x002fea0003800000 */
.L_x_14139:
[----:B------:R-:W-:Y:S05]  /*12fa0*/  BSYNC B0 ;  /* 0x0000000000007941 */ /* 0x000fea0003800000 */
.L_x_14136:
        /* <DEDUP_REMOVED lines=44> */
.L_x_14142:
[----:B------:R-:W-:Y:S01]  /*13270*/  SHF.L.U32 R5, R10, 0x1f, RZ ;  /* 0x0000001f0a057819 */ /* 0x000fe200000006ff */
[----:B------:R-:W-:-:S04]  /*13280*/  IMAD R10, R21, 0x8, R2 ;  /* 0x00000008150a7824 */ /* 0x000fc800078e0202 */
[----:B------:R0:W1:Y:S01]  /*13290*/  SYNCS.PHASECHK.TRANS64.TRYWAIT P2, [R10+URZ+0x16850], R5 ;  /* 0x016850050a0075a7 */ /* 0x000062000804017f */
[----:B------:R-:W-:Y:S05]  /*132a0*/  @!P0 BRA `(.L_x_14143) ;  /* 0x0000000000048947 */ /* 0x000fea0003800000 */
[----:B------:R-:W-:Y:S01]  /*132b0*/  BPT.TRAP 0x1 ;  /* 0x000000040000795c */ /* 0x000fe20000300000 */
.L_x_14143:
[----:B-1----:R-:W-:Y:S05]  /*132c0*/  @P2 BRA `(.L_x_14141) ;  /* 0x0000000000082947 */ /* 0x002fea0003800000 */
[----:B------:R-:W1:Y:S02]  /*132d0*/  SYNCS.PHASECHK.TRANS64.TRYWAIT P2, [R10+URZ+0x16850], R5 ;  /* 0x016850050a0075a7 */ /* 0x000e64000804017f */
[----:B-1----:R-:W-:Y:S05]  /*132e0*/  @!P2 BRA `(.L_x_14144) ;  /* 0x000000d00044a947 */ /* 0x002fea0003800000 */
.L_x_14141:
[----:B01----:R-:W-:Y:S01]  /*132f0*/  VIADD R5, R2, 0x400 ;  /* 0x0000040002057836 */ /* 0x003fe20000000000 */
[----:B------:R-:W-:Y:S01]  /*13300*/  MOV R11, 0x40000040 ;  /* 0x40000040000b7802 */ /* 0x000fe20000000f00 */
[----:B------:R-:W-:Y:S05]  /*13310*/  WARPSYNC.ALL ;  /* 0x0000000000007948 */ /* 0x000fea0003800000 */
[----:B------:R-:W-:Y:S01]  /*13320*/  SHF.R.U32.HI R5, RZ, 0x4, R5 ;  /* 0x00000004ff057819 */ /* 0x000fe20000011605 */
[----:B------:R-:W-:Y:S01]  /*13330*/  WARPGROUP.ARRIVE ;  /* 0x00000000000079c5 */ /* 0x000fe20000000000 */
[----:B------:R-:W-:Y:S02]  /*13340*/  R2UR UR11, R11 ;  /* 0x000000000b0b72ca */ /* 0x000fe400000e0000 */
[----:B------:R-:W-:-:S05]  /*13350*/  LOP3.LUT R5, R5, 0x3fff, RZ, 0xc0, !PT ;  /* 0x00003fff05057812 */ /* 0x000fca00078ec0ff */
        /* <DEDUP_REMOVED lines=47> */
[----:B------:R-:W-:Y:S01]  /*13650*/  IMAD.MOV.U32 R15, RZ, RZ, 0x40000040 ;  /* 0x40000040ff0f7424 */ /* 0x000fe200078e00ff */
[----:B------:R-:W-:Y:S01]  /*13660*/  IADD3 R14, R10, 0x380, RZ ;  /* 0x000003800a0e7810 */ /* 0x000fe20007ffe0ff */
[----:B------:R-:W-:Y:S02]  /*13670*/  WARPGROUP.DEPBAR.LE gsb0, 0x0 ;  /* 0x00008000000079c5 */ /* 0x000fe40000010000 */
[----:B------:R-:W-:-:S08]  /*13680*/  WARPGROUP.ARRIVE ;  /* 0x00000000000079c5 */ /* 0x000fd00000000000 */
[----:B------:R-:W-:Y:S01]  /*13690*/  HGMMA.64x64x16.F32 R88, R124, gdesc[UR8].tnspB, R88, gsb0 ;  /* 0x40e000087c587df0 */ /* 0x000fe20008000858 */
        /* <DEDUP_REMOVED lines=24> */
[----:B--2---:R-:W-:-:S02]  /*13820*/  IMAD.IADD R15, R148, 0x1, R147 ;  /* 0x00000001940f7824 */ /* 0x004fc400078e0293 */
[----:B------:R-:W-:Y:S01]  /*13830*/  FMUL.FTZ R29, R32, UR26 ;  /* 0x0000001a201d7c20 */ /* 0x000fe20008410000 */
[----:B------:R-:W1:Y:S01]  /*13840*/  S2R R147, SR_TID.X ;  /* 0x0000000000937919 */ /* 0x000e620000002100 */
[----:B------:R-:W-:Y:S02]  /*13850*/  FMUL.FTZ R32, R35, UR26 ;  /* 0x0000001a23207c20 */ /* 0x000fe40008410000 */
[----:B------:R-:W2:Y:S01]  /*13860*/  @P4 LDC R14, c[0x0][0x450] ;  /* 0x00011400ff0e4b82 */ /* 0x000ea20000000800 */
[----:B------:R-:W-:Y:S02]  /*13870*/  WARPGROUP.DEPBAR.LE gsb0, 0x0 ;  /* 0x00008000000079c5 */ /* 0x000fe40000010000 */
        /* <DEDUP_REMOVED lines=27> */
[----:B------:R0:W1:Y:S01]  /*13a30*/  MUFU.TANH R10, R79 ;  /* 0x0000004f000a7308 */ /* 0x0000620000002400 */
[----:B------:R-:W-:Y:S01]  /*13a40*/  FMUL.FTZ R45, R48, UR26 ;  /* 0x0000001a302d7c20 */ /* 0x000fe20008410000 */
[----:B------:R-:W-:Y:S01]  /*13a50*/  FMUL.FTZ R48, R51, UR26 ;  /* 0x0000001a33307c20 */ /* 0x000fe20008410000 */
[----:B------:R-:W-:Y:S01]  /*13a60*/  FMUL.FTZ R51, R54, UR26 ;  /* 0x0000001a36337c20 */ /* 0x000fe20008410000 */
[----:B------:R-:W-:Y:S01]  /*13a70*/  FMUL.FTZ R54, R57, UR26 ;  /* 0x0000001a39367c20 */ /* 0x000fe20008410000 */
[----:B------:R-:W-:Y:S01]  /*13a80*/  FMUL.FTZ R57, R60, UR26 ;  /* 0x0000001a3c397c20 */ /* 0x000fe20008410000 */
[----:B0-----:R-:W-:Y:S01]  /*13a90*/  FMUL.FTZ R79, R83, UR26 ;  /* 0x0000001a534f7c20 */ /* 0x001fe20008410000 */
[----:B------:R-:W-:Y:S01]  /*13aa0*/  FMUL.FTZ R83, R84, UR26 ;  /* 0x0000001a54537c20 */ /* 0x000fe20008410000 */
[----:B------:R-:W-:Y:S01]  /*13ab0*/  IMAD.MOV.U32 R84, RZ, RZ, R15 ;  /* 0x000000ffff547224 */ /* 0x000fe200078e000f */
[----:B--2---:R-:W-:Y:S01]  /*13ac0*/  @P4 SHF.R.U32.HI R84, RZ, R14, R81 ;  /* 0x0000000eff544219 */ /* 0x004fe20000011651 */
[----:B------:R-:W-:Y:S01]  /*13ad0*/  FMUL.FTZ R60, R63, UR26 ;  /* 0x0000001a3f3c7c20 */ /* 0x000fe20008410000 */
[----:B------:R-:W-:Y:S01]  /*13ae0*/  FMUL.FTZ R63, R66, UR26 ;  /* 0x0000001a423f7c20 */ /* 0x000fe20008410000 */
[----:B------:R-:W-:Y:S01]  /*13af0*/  FMUL.FTZ R66, R69, UR26 ;  /* 0x0000001a45427c20 */ /* 0x000fe20008410000 */
[----:B------:R-:W-:Y:S01]  /*13b00*/  FMUL.FTZ R69, R72, UR26 ;  /* 0x0000001a48457c20 */ /* 0x000fe20008410000 */
[----:B------:R-:W-:-:S02]  /*13b10*/  IMAD.SHL.U32 R80, R0, 0x80, RZ ;  /* 0x0000008000507824 */ /* 0x000fc400078e00ff */
[----:B------:R-:W-:Y:S01]  /*13b20*/  FMUL.FTZ R72, R75, UR26 ;  /* 0x0000001a4b487c20 */ /* 0x000fe20008410000 */
[----:B------:R-:W-:Y:S02]  /*13b30*/  @!P1 IMAD R81, R16, 0x8, R2 ;  /* 0x0000000810519824 */ /* 0x000fe400078e0202 */
[----:B------:R-:W-:Y:S01]  /*13b40*/  FMUL.FTZ R75, R78, UR26 ;  /* 0x0000001a4e4b7c20 */ /* 0x000fe20008410000 */
[----:B------:R-:W-:Y:S01]  /*13b50*/  FMUL.FTZ R78, R82, UR26 ;  /* 0x0000001a524e7c20 */ /* 0x000fe20008410000 */
[----:B------:R-:W-:Y:S01]  /*13b60*/  FMUL.FTZ R82, R86, UR26 ;  /* 0x0000001a56527c20 */ /* 0x000fe20008410000 */
[----:B-1----:R-:W-:Y:S01]  /*13b70*/  SHF.R.U32.HI R148, RZ, 0x7, R147 ;  /* 0x00000007ff947819 */ /* 0x002fe20000011693 */
[----:B------:R-:W-:Y:S01]  /*13b80*/  @!P1 VIADD R86, R81, 0x16840 ;  /* 0x0001684051569836 */ /* 0x000fe20000000000 */
[----:B------:R-:W-:Y:S01]  /*13b90*/  IADD3 R14, -R80, 0x1, RZ ;  /* 0x00000001500e7810 */ /* 0x000fe20007ffe1ff */
[----:B------:R-:W-:Y:S01]  /*13ba0*/  FMUL.FTZ R85, R85, UR26 ;  /* 0x0000001a55557c20 */ /* 0x000fe20008410000 */
[----:B------:R-:W-:Y:S01]  /*13bb0*/  FMUL.FTZ R81, R87, UR26 ;  /* 0x0000001a57517c20 */ /* 0x000fe20008410000 */
[----:B------:R-:W-:Y:S01]  /*13bc0*/  VIADD R15, R148, 0x9 ;  /* 0x00000009940f7836 */ /* 0x000fe20000000000 */
[----:B------:R-:W-:Y:S01]  /*13bd0*/  ISETP.GE.U32.AND P2, PT, R147, 0x180, PT ;  /* 0x000001809300780c */ /* 0x000fe20003f46070 */
[----:B---3--:R-:W-:Y:S01]  /*13be0*/  IMAD R14, R151, -0x2, R14 ;  /* 0xfffffffe970e7824 */ /* 0x008fe200078e020e */
[----:B------:R-:W0:Y:S02]  /*13bf0*/  MUFU.TANH R5, R5 ;  /* 0x0000000500057308 */ /* 0x000e240000002400 */
[----:B------:R-:W-:-:S02]  /*13c00*/  SEL R15, R15, 0x9, !P2 ;  /* 0x000000090f0f7807 */ /* 0x000fc40005000000 */
[----:B----4-:R-:W-:-:S04]  /*13c10*/  IADD3 R14, -R150, R14, R149 ;  /* 0x0000000e960e7210 */ /* 0x010fc80007ffe195 */
[----:B------:R-:W1:Y:S01]  /*13c20*/  MUFU.TANH R12, R12 ;  /* 0x0000000c000c7308 */ /* 0x000e620000002400 */
[----:B------:R-:W-:Y:S02]  /*13c30*/  WARPGROUP.DEPBAR.LE gsb0, 0x0 ;  /* 0x00008000000079c5 */ /* 0x000fe40000010000 */
[----:B------:R-:W2:Y:S05]  /*13c40*/  SHFL.IDX PT, R122, R84, RZ, 0x1c1f ;  /* 0x001c1fff547a7589 */ /* 0x000eaa00000e0000 */
[----:B------:R-:W3:Y:S01]  /*13c50*/  MUFU.TANH R11, R11 ;  /* 0x0000000b000b7308 */ /* 0x000ee20000002400 */
[----:B------:R-:W-:-:S07]  /*13c60*/  @!P1 PRMT R86, RZ, 0x654, R86 ;  /* 0x00000654ff569816 */ /* 0x000fce0000000056 */
[----:B------:R-:W4:Y:S01]  /*13c70*/  MUFU.TANH R24, R24 ;  /* 0x0000001800187308 */ /* 0x000f220000002400 */
[----:B------:R0:W-:Y:S07]  /*13c80*/  BAR.ARV R15, 0x100 ;  /* 0x0004000f0000751d */ /* 0x0001ee0000002000 */
        /* <DEDUP_REMOVED lines=59> */
[C---:B------:R-:W-:Y:S01]  /*14040*/  VIADD R121, R14.reuse, UR25 ;  /* 0x000000190e797c36 */ /* 0x040fe20008000000 */
[----:B------:R5:W-:Y:S01]  /*14050*/  @!P1 SYNCS.ARRIVE.TRANS64.RED.A1T0 RZ, [R86+URZ], RZ ;  /* 0x000000ff56ff99a7 */ /* 0x000be2000810043f */
[----:B------:R-:W-:-:S02]  /*14060*/  VIADD R120, R14, UR30 ;  /* 0x0000001e0e787c36 */ /* 0x000fc40008000000 */
[--C-:B--2---:R-:W-:Y:S02]  /*14070*/  IMAD.IADD R87, R121, 0x1, R122.reuse ;  /* 0x0000000179577824 */ /* 0x104fe400078e027a */
[----:B-----5:R-:W-:Y:S01]  /*14080*/  IMAD.IADD R86, R120, 0x1, R122 ;  /* 0x0000000178567824 */ /* 0x020fe200078e027a */
[----:B-1-34-:R-:W-:Y:S06]  /*14090*/  @!P5 BRA `(.L_x_14145) ;  /* 0x000000000058d947 */ /* 0x01afec0003800000 */
        /* <DEDUP_REMOVED lines=12> */
.L_x_14147:
[----:B------:R-:W-:-:S04]  /*14160*/  MOV R123, UR4 ;  /* 0x00000004007b7c02 */ /* 0x000fc80008000f00 */
[----:B------:R-:W-:-:S13]  /*14170*/  ISETP.NE.AND P2, PT, R123, 0x1, PT ;  /* 0x000000017b00780c */ /* 0x000fda0003f45270 */
[----:B0-----:R-:W0:Y:S02]  /*14180*/  @P2 LDC.64 R14, c[0x0][0x9e8] ;  /* 0x00027a00ff0e2b82 */ /* 0x001e240000000a00 */
[----:B0-----:R-:W-:-:S05]  /*14190*/  @P2 IMAD.HI.U32 R14, R122, R14, RZ ;  /* 0x0000000e7a0e2227 */ /* 0x001fca00078e00ff */
[----:B------:R-:W-:-:S07]  /*141a0*/  @P2 SHF.R.U32.HI R122, RZ, R15, R14 ;  /* 0x0000000fff7a2219 */ /* 0x000fce000001160e */
.L_x_14148:
[----:B------:R-:W-:Y:S05]  /*141b0*/  BSYNC B0 ;  /* 0x0000000000007941 */ /* 0x000fea0003800000 */
.L_x_14146:
[----:B------:R-:W-:-:S04]  /*141c0*/  IMAD R122, R122, R123, -R80 ;  /* 0x0000007b7a7a7224 */ /* 0x000fc800078e0a50 */
[----:B------:R-:W-:-:S05]  /*141d0*/  IMAD R122, R151, -0x2, R122 ;  /* 0xfffffffe977a7824 */ /* 0x000fca00078e027a */
[----:B------:R-:W-:Y:S02]  /*141e0*/  VIADDMNMX R87, R122, R123, R87, PT ;  /* 0x0000007b7a577246 */ /* 0x000fe40003800157 */
[----:B------:R-:W-:-:S07]  /*141f0*/  VIMNMX R86, R86, R122, !PT ;  /* 0x0000007a56567248 */ /* 0x000fce0007fe0100 */
.L_x_14145:
        /* <DEDUP_REMOVED lines=9> */
[--C-:B-1----:R-:W-:Y:S02]  /*14290*/  IMAD.IADD R121, R121, 0x1, R84.reuse ;  /* 0x0000000179797824 */ /* 0x102fe400078e0254 */
        /* <DEDUP_REMOVED lines=103> */
.L_x_14151:
[----:B------:R-:W-:-:S05]  /*14910*/  IMAD.U32 R12, RZ, RZ, UR4 ;  /* 0x00000004ff0c7e24 */ /* 0x000fca000f8e00ff */
[----:B------:R-:W-:-:S13]  /*14920*/  ISETP.NE.AND P3, PT, R12, 0x1, PT ;  /* 0x000000010c00780c */ /* 0x000fda0003f65270 */
[----:B------:R-:W0:Y:S02]  /*14930*/  @P3 LDC.64 R14, c[0x0][0x9e8] ;  /* 0x00027a00ff0e3b82 */ /* 0x000e240000000a00 */
[----:B0-----:R-:W-:-:S05]  /*14940*/  @P3 IMAD.HI.U32 R14, R84, R14, RZ ;  /* 0x0000000e540e3227 */ /* 0x001fca00078e00ff */
[----:B------:R-:W-:-:S07]  /*14950*/  @P3 SHF.R.U32.HI R84, RZ, R15, R14 ;  /* 0x0000000fff543219 */ /* 0x000fce000001160e */
.L_x_14152:
[----:B------:R-:W-:Y:S05]  /*14960*/  BSYNC B0 ;  /* 0x0000000000007941 */ /* 0x000fea0003800000 */
.L_x_14150:
[----:B------:R-:W-:-:S04]  /*14970*/  IMAD R80, R84, R12, -R80 ;  /* 0x0000000c54507224 */ /* 0x000fc800078e0a50 */
[----:B------:R-:W-:-:S05]  /*14980*/  IMAD R15, R151, -0x2, R80 ;  /* 0xfffffffe970f7824 */ /* 0x000fca00078e0250 */
[----:B------:R-:W-:Y:S02]  /*14990*/  VIADDMNMX R121, R15, R12, R121, PT ;  /* 0x0000000c0f797246 */ /* 0x000fe40003800179 */
[----:B------:R-:W-:-:S07]  /*149a0*/  VIMNMX R120, R120, R15, !PT ;  /* 0x0000000f78787248 */ /* 0x000fce0007fe0100 */
.L_x_14149:
[----:B------:R-:W-:Y:S01]  /*149b0*/  ISETP.GT.AND P3, PT, R120, 0x1, P2 ;  /* 0x000000017800780c */ /* 0x000fe20001764270 */
[----:B------:R-:W2:Y:S01]  /*149c0*/  LDL R84, [R1+0x44] ;  /* 0x0000440001547983 */ /* 0x000ea20000100800 */
[----:B------:R-:W-:Y:S01]  /*149d0*/  FMNMX.FTZ R15, R5, R20, !PT ;  /* 0x00000014050f7209 */ /* 0x000fe20007810000 */
[----:B------:R-:W-:Y:S01]  /*149e0*/  UMOV UR41, UR5 ;  /* 0x0000000500297c82 */ /* 0x000fe20008000000 */
        /* <DEDUP_REMOVED lines=86> */
[C---:B------:R-:W-:Y:S02]  /*14f50*/  ISETP.LT.OR P3, PT, R121.reuse, 0x4a, P3 ;  /* 0x0000004a7900780c */ /* 0x040fe40001f61670 */
        /* <DEDUP_REMOVED lines=14> */
[----:B------:R-:W-:-:S03]  /*15040*/  FMUL.FTZ R14, R12, UR41 ;  /* 0x000000290c0e7c20 */ /* 0x000fc60008410000 */
        /* <DEDUP_REMOVED lines=29> */
[----:B------:R-:W-:Y:S02]  /*15220*/  FSEL R81, R81, -INF , !P2 ;  /* 0xff80000051517808 */ /* 0x000fe40005000000 */
[----:B------:R-:W-:-:S05]  /*15230*/  FSEL R14, R14, RZ, P3 ;  /* 0x000000ff0e0e7208 */ /* 0x000fca0001800000 */
        /* <DEDUP_REMOVED lines=43> */
[----:B------:R0:W-:Y:S01]  /*154f0*/  MUFU.EX2 R30, R38 ;  /* 0x00000026001e7308 */ /* 0x0001e20000000800 */
        /* <DEDUP_REMOVED lines=10> */
[----:B0-----:R-:W-:-:S03]  /*155a0*/  FMNMX.FTZ R38, R60, R5, !PT ;  /* 0x000000053c267209 */ /* 0x001fc60007810000 */
        /* <DEDUP_REMOVED lines=17> */
[----:B------:R-:W-:Y:S01]  /*156c0*/  FMNMX.FTZ R5, R81, R42, !PT ;  /* 0x0000002a51057209 */ /* 0x000fe20007810000 */
[--C-:B------:R-:W-:Y:S02]  /*156d0*/  FFMA.FTZ R42, R62, UR41, -R14.reuse ;  /* 0x000000293e2a7c23 */ /* 0x100fe4000801080e */
[----:B------:R-:W-:Y:S02]  /*156e0*/  MUFU.EX2 R140, R140 ;  /* 0x0000008c008c7308 */ /* 0x000fe40000000800 */
[----:B0-----:R-:W0:Y:S06]  /*156f0*/  SHFL.BFLY PT, R46, R5, 0x2, 0x1f ;  /* 0x0c401f00052e7f89 */ /* 0x001e2c00000e0000 */
[----:B------:R-:W-:Y:S08]  /*15700*/  MUFU.EX2 R142, R142 ;  /* 0x0000008e008e7308 */ /* 0x000ff00000000800 */
[----:B------:R-:W-:Y:S08]  /*15710*/  MUFU.EX2 R33, R33 ;  /* 0x0000002100217308 */ /* 0x000ff00000000800 */
[----:B------:R-:W-:Y:S01]  /*15720*/  MUFU.EX2 R136, R136 ;  /* 0x0000008800887308 */ /* 0x000fe20000000800 */
[----:B0-----:R-:W-:Y:S01]  /*15730*/  FMNMX.FTZ R53, R5, R46, !PT ;  /* 0x0000002e05357209 */ /* 0x001fe20007810000 */
[----:B------:R-:W-:-:S04]  /*15740*/  FFMA.FTZ R46, R70, UR41, -R14 ;  /* 0x00000029462e7c23 */ /* 0x000fc8000801080e */
[----:B-1----:R-:W0:Y:S02]  /*15750*/  SHFL.BFLY PT, R54, R53, 0x1, 0x1f ;  /* 0x0c201f0035367f89 */ /* 0x002e2400000e0000 */
[----:B------:R-:W-:Y:S08]  /*15760*/  MUFU.EX2 R138, R138 ;  /* 0x0000008a008a7308 */ /* 0x000ff00000000800 */
[----:B------:R-:W-:Y:S08]  /*15770*/  MUFU.EX2 R37, R37 ;  /* 0x0000002500257308 */ /* 0x000ff00000000800 */
[----:B------:R-:W-:Y:S01]  /*15780*/  MUFU.EX2 R132, R132 ;  /* 0x0000008400847308 */ /* 0x000fe20000000800 */
[----:B0-----:R-:W-:-:S07]  /*15790*/  FMNMX.FTZ R5, R53, R54, !PT ;  /* 0x0000003635057209 */ /* 0x001fce0007810000 */
[----:B------:R-:W-:Y:S01]  /*157a0*/  MUFU.EX2 R134, R134 ;  /* 0x0000008600867308 */ /* 0x000fe20000000800 */
[----:B------:R-:W-:Y:S02]  /*157b0*/  FSEL R53, R12, RZ, P3 ;  /* 0x000000ff0c357208 */ /* 0x000fe40001800000 */
[C---:B------:R-:W-:Y:S01]  /*157c0*/  FSETP.NEU.FTZ.AND P2, PT, R5.reuse, -INF , PT ;  /* 0xff8000000500780b */ /* 0x040fe20003f5d000 */
[----:B------:R-:W-:Y:S02]  /*157d0*/  FMUL.FTZ R54, R5, UR41 ;  /* 0x0000002905367c20 */ /* 0x000fe40008410000 */
[----:B------:R-:W-:Y:S02]  /*157e0*/  FADD.FTZ R53, -R53, R20 ;  /* 0x0000001435357221 */ /* 0x000fe40000010100 */
[----:B------:R-:W-:Y:S02]  /*157f0*/  MUFU.EX2 R41, R41 ;  /* 0x0000002900297308 */ /* 0x000fe40000000800 */
[----:B------:R-:W-:Y:S01]  /*15800*/  FMUL.FTZ R14, R53, UR41 ;  /* 0x00000029350e7c20 */ /* 0x000fe20008410000 */
[----:B------:R-:W-:-:S05]  /*15810*/  FSEL R53, R54, RZ, P2 ;  /* 0x000000ff36357208 */ /* 0x000fca0001000000 */
        /* <DEDUP_REMOVED lines=9> */
[----:B------:R-:W-:Y:S01]  /*158b0*/  FFMA.FTZ R27, R32, UR41, -R53 ;  /* 0x00000029201b7c23 */ /* 0x000fe20008010835 */
[----:B------:R-:W-:-:S02]  /*158c0*/  @!P1 IMAD R31, R21, 0x8, R2 ;  /* 0x00000008151f9824 */ /* 0x000fc400078e0202 */
[--C-:B------:R-:W-:Y:S01]  /*158d0*/  FFMA.FTZ R141, R39, UR41, -R53.reuse ;  /* 0x00000029278d7c23 */ /* 0x100fe20008010835 */
[--C-:B------:R-:W-:Y:S01]  /*158e0*/  FFMA.FTZ R21, R40, UR41, -R53.reuse ;  /* 0x0000002928157c23 */ /* 0x100fe20008010835 */
[--C-:B------:R-:W-:Y:S01]  /*158f0*/  FFMA.FTZ R143, R43, UR41, -R53.reuse ;  /* 0x000000292b8f7c23 */ /* 0x100fe20008010835 */
[----:B------:R-:W-:Y:S02]  /*15900*/  @!P1 VIADD R31, R31, 0x16860 ;  /* 0x000168601f1f9836 */ /* 0x000fe40000000000 */
[--C-:B------:R-:W-:Y:S01]  /*15910*/  FFMA.FTZ R137, R47, UR41, -R53.reuse ;  /* 0x000000292f897c23 */ /* 0x100fe20008010835 */
[----:B------:R-:W-:Y:S01]  /*15920*/  MUFU.EX2 R11, R11 ;  /* 0x0000000b000b7308 */ /* 0x000fe20000000800 */
[----:B0-----:R-:W-:Y:S01]  /*15930*/  FFMA.FTZ R35, R14, R4, R148 ;  /* 0x000000040e237223 */ /* 0x001fe20000010094 */
[----:B------:R-:W-:Y:S01]  /*15940*/  FFMA.FTZ R4, R10, UR41, -R53 ;  /* 0x000000290a047c23 */ /* 0x000fe20008010835 */
[----:B------:R-:W-:Y:S01]  /*15950*/  @!P1 PRMT R31, RZ, 0x654, R31 ;  /* 0x00000654ff1f9816 */ /* 0x000fe2000000001f */
[----:B------:R-:W-:Y:S01]  /*15960*/  FFMA.FTZ R32, R48, UR41, -R53 ;  /* 0x0000002930207c23 */ /* 0x000fe20008010835 */
[----:B------:R-:W-:Y:S01]  /*15970*/  FADD.FTZ R35, R15, R35 ;  /* 0x000000230f237221 */ /* 0x000fe20000010000 */
[----:B------:R-:W-:Y:S01]  /*15980*/  FFMA.FTZ R139, R51, UR41, -R53 ;  /* 0x00000029338b7c23 */ /* 0x000fe20008010835 */
[----:B------:R0:W-:Y:S01]  /*15990*/  @!P1 SYNCS.ARRIVE.TRANS64.RED.A1T0 RZ, [R31+URZ], RZ ;  /* 0x000000ff1fff99a7 */ /* 0x0001e2000810043f */
[----:B------:R-:W-:Y:S01]  /*159a0*/  MUFU.EX2 R151, R151 ;  /* 0x0000009700977308 */ /* 0x000fe20000000800 */
[----:B------:R-:W-:Y:S01]  /*159b0*/  FADD.FTZ R10, R150, R35 ;  /* 0x00000023960a7221 */ /* 0x000fe20000010000 */
[----:B------:R-:W-:Y:S01]  /*159c0*/  F2FP.F16.F32.PACK_AB R150, R25, R150 ;  /* 0x000000961996723e */ /* 0x000fe200000000ff */
[--C-:B------:R-:W-:Y:S01]  /*159d0*/  FFMA.FTZ R52, R52, UR41, -R53.reuse ;  /* 0x0000002934347c23 */ /* 0x100fe20008010835 */
[--C-:B------:R-:W-:Y:S01]  /*159e0*/  FFMA.FTZ R133, R55, UR41, -R53.reuse ;  /* 0x0000002937857c23 */ /* 0x100fe20008010835 */
[----:B------:R-:W-:Y:S01]  /*159f0*/  FADD.FTZ R35, R25, R10 ;  /* 0x0000000a19237221 */ /* 0x000fe20000010000 */
[----:B------:R-:W-:Y:S01]  /*15a00*/  FSEL R10, R5, RZ, P2 ;  /* 0x000000ff050a7208 */ /* 0x000fe20001000000 */
[----:B0-----:R-:W-:Y:S01]  /*15a10*/  FFMA.FTZ R31, R44, UR41, -R53 ;  /* 0x000000292c1f7c23 */ /* 0x001fe20008010835 */
[----:B------:R-:W-:Y:S01]  /*15a20*/  MUFU.EX2 R24, R24 ;  /* 0x0000001800187308 */ /* 0x000fe20000000800 */
[----:B------:R-:W-:Y:S01]  /*15a30*/  FADD.FTZ R35, R144, R35 ;  /* 0x0000002390237221 */ /* 0x000fe20000010000 */
[----:B------:R-:W-:Y:S01]  /*15a40*/  FFMA.FTZ R56, R56, UR41, -R53 ;  /* 0x0000002938387c23 */ /* 0x000fe20008010835 */
[----:B------:R-:W-:Y:S01]  /*15a50*/  FADD.FTZ R10, -R10, R13 ;  /* 0x0000000d0a0a7221 */ /* 0x000fe20000010100 */
[----:B------:R-:W-:Y:S01]  /*15a60*/  FFMA.FTZ R135, R59, UR41, -R53 ;  /* 0x000000293b877c23 */ /* 0x000fe20008010835 */
[----:B------:R-:W-:Y:S01]  /*15a70*/  FADD.FTZ R35, R26, R35 ;  /* 0x000000231a237221 */ /* 0x000fe20000010000 */
[----:B------:R-:W-:Y:S01]  /*15a80*/  F2FP.F16.F32.PACK_AB R148, R15, R148 ;  /* 0x000000940f94723e */ /* 0x000fe200000000ff */
[----:B------:R-:W-:Y:S01]  /*15a90*/  FMUL.FTZ R10, R10, UR41 ;  /* 0x000000290a0a7c20 */ /* 0x000fe20008410000 */
[----:B------:R-:W-:Y:S01]  /*15aa0*/  MUFU.EX2 R145, R145 ;  /* 0x0000009100917308 */ /* 0x000fe20000000800 */
[----:B------:R-:W-:Y:S01]  /*15ab0*/  FADD.FTZ R36, R146, R35 ;  /* 0x0000002392247221 */ /* 0x000fe20000010000 */
[----:B------:R-:W-:Y:S01]  /*15ac0*/  F2FP.F16.F32.PACK_AB R146, R29, R146 ;  /* 0x000000921d92723e */ /* 0x000fe200000000ff */
[--C-:B------:R-:W-:Y:S01]  /*15ad0*/  FFMA.FTZ R60, R60, UR41, -R53.reuse ;  /* 0x000000293c3c7c23 */ /* 0x100fe20008010835 */
[--C-:B------:R-:W-:Y:S01]  /*15ae0*/  FFMA.FTZ R129, R63, UR41, -R53.reuse ;  /* 0x000000293f817c23 */ /* 0x100fe20008010835 */
[----:B------:R-:W-:Y:S01]  /*15af0*/  FADD.FTZ R35, R29, R36 ;  /* 0x000000241d237221 */ /* 0x000fe20000010000 */
[--C-:B------:R-:W-:Y:S01]  /*15b00*/  FFMA.FTZ R64, R64, UR41, -R53.reuse ;  /* 0x0000002940407c23 */ /* 0x100fe20008010835 */
[----:B------:R-:W-:Y:S01]  /*15b10*/  FFMA.FTZ R131, R67, UR41, -R53 ;  /* 0x0000002943837c23 */ /* 0x000fe20008010835 */
[----:B------:R-:W0:Y:S01]  /*15b20*/  MUFU.EX2 R10, R10 ;  /* 0x0000000a000a7308 */ /* 0x000e220000000800 */
[----:B------:R-:W-:Y:S01]  /*15b30*/  FADD.FTZ R35, R140, R35 ;  /* 0x000000238c237221 */ /* 0x000fe20000010000 */
[----:B------:R-:W-:Y:S01]  /*15b40*/  F2FP.F16.F32.PACK_AB R140, R30, R140 ;  /* 0x0000008c1e8c723e */ /* 0x000fe200000000ff */
[--C-:B------:R-:W-:Y:S01]  /*15b50*/  FFMA.FTZ R68, R68, UR41, -R53.reuse ;  /* 0x0000002944447c23 */ /* 0x100fe20008010835 */
[----:B------:R-:W-:Y:S01]  /*15b60*/  FFMA.FTZ R71, R71, UR41, -R53 ;  /* 0x0000002947477c23 */ /* 0x000fe20008010835 */
[----:B------:R-:W-:Y:S01]  /*15b70*/  FADD.FTZ R35, R30, R35 ;  /* 0x000000231e237221 */ /* 0x000fe20000010000 */
[----:B------:R-:W-:Y:S01]  /*15b80*/  F2FP.F16.F32.PACK_AB R144, R26, R144 ;  /* 0x000000901a90723e */ /* 0x000fe200000000ff */
        /* <DEDUP_REMOVED lines=9> */
[----:B------:R-:W3:Y:S01]  /*15c20*/  MUFU.EX2 R147, R147 ;  /* 0x0000009300937308 */ /* 0x000ee20000000800 */
[----:B0-----:R-:W-:Y:S01]  /*15c30*/  FFMA.FTZ R36, R10, R3, R149 ;  /* 0x000000030a247223 */ /* 0x001fe20000010095 */
[----:B------:R-:W-:Y:S01]  /*15c40*/  FADD.FTZ R25, R136, R25 ;  /* 0x0000001988197221 */ /* 0x000fe20000010000 */
[----:B------:R-:W-:Y:S01]  /*15c50*/  F2FP.F16.F32.PACK_AB R136, R34, R136 ;  /* 0x000000882288723e */ /* 0x000fe200000000ff */
[----:B------:R-:W-:Y:S01]  /*15c60*/  FMUL.FTZ R88, R88, R14 ;  /* 0x0000000e58587220 */ /* 0x000fe20000410000 */
[C---:B------:R-:W-:Y:S01]  /*15c70*/  FADD.FTZ R36, R11.reuse, R36 ;  /* 0x000000240b247221 */ /* 0x040fe20000010000 */
[----:B------:R-:W-:Y:S01]  /*15c80*/  FADD.FTZ R25, R34, R25 ;  /* 0x0000001922197221 */ /* 0x000fe20000010000 */
[----:B------:R-:W-:Y:S01]  /*15c90*/  F2FP.F16.F32.PACK_AB R149, R11, R149 ;  /* 0x000000950b95723e */ /* 0x000fe200000000ff */
[----:B------:R-:W0:Y:S01]  /*15ca0*/  MUFU.EX2 R28, R28 ;  /* 0x0000001c001c7308 */ /* 0x000e220000000800 */
[----:B------:R-:W-:Y:S01]  /*15cb0*/  FADD.FTZ R3, R151, R36 ;  /* 0x0000002497037221 */ /* 0x000fe20000010000 */
[----:B------:R-:W-:Y:S01]  /*15cc0*/  FADD.FTZ R40, R138, R25 ;  /* 0x000000198a287221 */ /* 0x000fe20000010000 */
[----:B--2---:R-:W-:Y:S01]  /*15cd0*/  ISETP.GT.AND P2, PT, R0, R84, PT ;  /* 0x000000540000720c */ /* 0x004fe20003f44270 */
        /* <DEDUP_REMOVED lines=17> */
[----:B0-----:R-:W-:Y:S01]  /*15df0*/  FADD.FTZ R36, R28, R35 ;  /* 0x000000231c247221 */ /* 0x001fe20000010000 */
[----:B------:R-:W-:Y:S01]  /*15e00*/  FADD.FTZ R35, R41, R40 ;  /* 0x0000002829237221 */ /* 0x000fe20000010000 */
        /* <DEDUP_REMOVED lines=12> */
[----:B------:R-:W-:Y:S01]  /*15ed0*/  F2FP.F16.F32.PACK_AB R141, R21, R141 ;  /* 0x0000008d158d723e */ /* 0x000fe200000000ff */
        /* <DEDUP_REMOVED lines=22> */
[----:B------:R-:W-:Y:S01]  /*16040*/  F2FP.F16.F32.PACK_AB R142, R33, R142 ;  /* 0x0000008e218e723e */ /* 0x000fe200000000ff */
[----:B------:R-:W-:Y:S01]  /*16050*/  VIADD R0, R0, 0xffffffff ;  /* 0xffffffff00007836 */ /* 0x000fe20000000000 */
[----:B------:R-:W-:Y:S01]  /*16060*/  F2FP.F16.F32.PACK_AB R138, R37, R138 ;  /* 0x0000008a258a723e */ /* 0x000fe200000000ff */
[----:B------:R-:W-:Y:S01]  /*16070*/  IMAD.MOV.U32 R10, RZ, RZ, R23 ;  /* 0x000000ffff0a7224 */ /* 0x000fe200078e0017 */
[----:B------:R-:W-:Y:S01]  /*16080*/  F2FP.F16.F32.PACK_AB R132, R38, R132 ;  /* 0x000000842684723e */ /* 0x000fe200000000ff */
[----:B------:R-:W-:Y:S01]  /*16090*/  IMAD.MOV.U32 R21, RZ, RZ, R16 ;  /* 0x000000ffff157224 */ /* 0x000fe200078e0010 */
[----:B------:R-:W1:Y:S01]  /*160a0*/  MUFU.EX2 R130, R130 ;  /* 0x0000008200827308 */ /* 0x000e620000000800 */
[----:B0-----:R-:W-:Y:S01]  /*160b0*/  FADD.FTZ R35, R42, R35 ;  /* 0x000000232a237221 */ /* 0x001fe20000010000 */
[----:B------:R-:W-:-:S02]  /*160c0*/  F2FP.F16.F32.PACK_AB R134, R41, R134 ;  /* 0x000000862986723e */ /* 0x000fc400000000ff */
[----:B------:R-:W-:Y:S02]  /*160d0*/  F2FP.F16.F32.PACK_AB R128, R42, R128 ;  /* 0x000000802a80723e */ /* 0x000fe400000000ff */
[----:B------:R-:W-:Y:S02]  /*160e0*/  F2FP.F16.F32.PACK_AB R151, R24, R151 ;  /* 0x000000971897723e */ /* 0x000fe400000000ff */
[----:B------:R-:W0:Y:S01]  /*160f0*/  MUFU.EX2 R32, R32 ;  /* 0x0000002000207308 */ /* 0x000e220000000800 */
[----:B--2---:R-:W-:Y:S01]  /*16100*/  FADD.FTZ R29, R137, R36 ;  /* 0x00000024891d7221 */ /* 0x004fe20000010000 */
[----:B------:R-:W-:Y:S02]  /*16110*/  F2FP.F16.F32.PACK_AB R145, R27, R145 ;  /* 0x000000911b91723e */ /* 0x000fe400000000ff */
[----:B------:R-:W-:Y:S02]  /*16120*/  F2FP.F16.F32.PACK_AB R147, R28, R147 ;  /* 0x000000931c93723e */ /* 0x000fe400000000ff */
[----:B------:R-:W-:-:S02]  /*16130*/  F2FP.F16.F32.PACK_AB R143, R31, R143 ;  /* 0x0000008f1f8f723e */ /* 0x000fc400000000ff */
        /* <DEDUP_REMOVED lines=47> */
[----:B-1----:R-:W-:-:S07]  /*16430*/  F2FP.F16.F32.PACK_AB R122, R20, R122 ;  /* 0x0000007a147a723e */ /* 0x002fce00000000ff */
[----:B------:R-:W-:Y:S08]  /*16440*/  MUFU.EX2 R71, R71 ;  /* 0x0000004700477308 */ /* 0x000ff00000000800 */
[----:B------:R-:W1:Y:S08]  /*16450*/  MUFU.EX2 R72, R72 ;  /* 0x0000004800487308 */ /* 0x000e700000000800 */
[----:B------:R3:W-:Y:S08]  /*16460*/  MUFU.EX2 R30, R4 ;  /* 0x00000004001e7308 */ /* 0x0007f00000000800 */
[----:B------:R-:W4:Y:S01]  /*16470*/  MUFU.EX2 R75, R75 ;  /* 0x0000004b004b7308 */ /* 0x000f220000000800 */
[----:B---3--:R-:W-:Y:S01]  /*16480*/  FADD.FTZ R4, R20, R29 ;  /* 0x0000001d14047221 */ /* 0x008fe20000010000 */
[----:B0-----:R-:W-:Y:S01]  /*16490*/  FADD.FTZ R29, R131, R34 ;  /* 0x00000022831d7221 */ /* 0x001fe20000010000 */
[----:B--2---:R-:W-:-:S02]  /*164a0*/  F2FP.F16.F32.PACK_AB R131, R26, R131 ;  /* 0x000000831a83723e */ /* 0x004fc400000000ff */
[----:B-1----:R-:W-:Y:S01]  /*164b0*/  F2FP.F16.F32.PACK_AB R125, R72, R71 ;  /* 0x00000047487d723e */ /* 0x002fe200000000ff */
[----:B------:R-:W-:Y:S02]  /*164c0*/  FADD.FTZ R20, R26, R29 ;  /* 0x0000001d1a147221 */ /* 0x000fe40000010000 */
[----:B------:R-:W0:Y:S02]  /*164d0*/  MUFU.EX2 R78, R78 ;  /* 0x0000004e004e7308 */ /* 0x000e240000000800 */
[----:B------:R-:W-:-:S04]  /*164e0*/  FADD.FTZ R29, R71, R20 ;  /* 0x00000014471d7221 */ /* 0x000fc80000010000 */
[----:B------:R-:W-:Y:S02]  /*164f0*/  FADD.FTZ R20, R72, R29 ;  /* 0x0000001d48147221 */ /* 0x000fe40000010000 */
[----:B------:R-:W1:Y:S01]  /*16500*/  MUFU.EX2 R79, R79 ;  /* 0x0000004f004f7308 */ /* 0x000e620000000800 */
[----:B----4-:R-:W-:Y:S01]  /*16510*/  F2FP.F16.F32.PACK_AB R127, R30, R75 ;  /* 0x0000004b1e7f723e */ /* 0x010fe200000000ff */
[----:B------:R-:W-:Y:S01]  /*16520*/  FADD.FTZ R11, R75, R20 ;  /* 0x000000144b0b7221 */ /* 0x000fe20000010000 */
[----:B------:R-:W-:-:S03]  /*16530*/  IMAD.MOV.U32 R20, RZ, RZ, R12 ;  /* 0x000000ffff147224 */ /* 0x000fc600078e000c */
[----:B------:R-:W-:Y:S02]  /*16540*/  FADD.FTZ R11, R30, R11 ;  /* 0x0000000b1e0b7221 */ /* 0x000fe40000010000 */
[----:B------:R-:W2:Y:S02]  /*16550*/  MUFU.EX2 R123, R82 ;  /* 0x00000052007b7308 */ /* 0x000ea40000000800 */
[----:B0-----:R-:W-:-:S06]  /*16560*/  FADD.FTZ R14, R78, R11 ;  /* 0x0000000b4e0e7221 */ /* 0x001fcc0000010000 */
[----:B------:R-:W0:Y:S01]  /*16570*/  MUFU.EX2 R53, R53 ;  /* 0x0000003500357308 */ /* 0x000e220000000800 */
[C---:B-1----:R-:W-:Y:S01]  /*16580*/  FADD.FTZ R14, R79.reuse, R14 ;  /* 0x0000000e4f0e7221 */ /* 0x042fe20000010000 */
[----:B------:R-:W-:-:S03]  /*16590*/  F2FP.F16.F32.PACK_AB R121, R79, R78 ;  /* 0x0000004e4f79723e */ /* 0x000fc600000000ff */
[----:B--2---:R-:W-:-:S04]  /*165a0*/  FADD.FTZ R14, R123, R14 ;  /* 0x0000000e7b0e7221 */ /* 0x004fc80000010000 */
[C---:B0-----:R-:W-:Y:S01]  /*165b0*/  FADD.FTZ R3, R53.reuse, R14 ;  /* 0x0000000e35037221 */ /* 0x041fe20000010000 */
[----:B------:R-:W-:Y:S01]  /*165c0*/  F2FP.F16.F32.PACK_AB R123, R53, R123 ;  /* 0x0000007b357b723e */ /* 0x000fe200000000ff */
[----:B------:R-:W-:Y:S06]  /*165d0*/  @P2 BRA `(.L_x_14153) ;  /* 0xffffffc800202947 */ /* 0x000fec000383ffff */
.L_x_14135:
[----:B------:R-:W-:Y:S05]  /*165e0*/  WARPSYNC.ALL ;  /* 0x0000000000007948 */ /* 0x000fea0003800000 */
[----:B------:R-:W-:Y:S06]  /*165f0*/  BAR.ARV 0x8, 0x200 ;  /* 0x0208000000007b1d */ /* 0x000fec0000002000 */
[----:B------:R-:W-:Y:S05]  /*16600*/  @!P0 BRA `(.L_x_14154) ;  /* 0x0000000000048947 */ /* 0x000fea0003800000 */
[----:B------:R-:W-:Y:S01]  /*16610*/  BPT.TRAP 0x1 ;  /* 0x000000040000795c */ /* 0x000fe20000300000 */
.L_x_14154:
[----:B------:R-:W-:Y:S01]  /*16620*/  IMAD R11, R16, 0x8, R2 ;  /* 0x00000008100b7824 */ /* 0x000fe200078e0202 */
[----:B------:R-:W-:-:S04]  /*16630*/  SHF.L.U32 R0, R23, 0x1f, RZ ;  /* 0x0000001f17007819 */ /* 0x000fc800000006ff */
[----:B------:R0:W1:Y:S01]  /*16640*/  SYNCS.PHASECHK.TRANS64.TRYWAIT P2, [R11+URZ+0x16850], R0 ;  /* 0x016850000b0075a7 */ /* 0x000062000804017f */
[----:B------:R-:W-:Y:S05]  /*16650*/  @!P0 BRA `(.L_x_14155) ;  /* 0x0000000000048947 */ /* 0x000fea0003800000 */
[----:B------:R-:W-:Y:S01]  /*16660*/  BPT.TRAP 0x1 ;  /* 0x000000040000795c */ /* 0x000fe20000300000 */
.L_x_14155:
[----:B------:R-:W-:-:S04]  /*16670*/  IADD3 R2, R2, 0x400, RZ ;  /* 0x0000040002027810 */ /* 0x000fc80007ffe0ff */
[----:B------:R-:W-:-:S04]  /*16680*/  SHF.R.U32.HI R2, RZ, 0x4, R2 ;  /* 0x00000004ff027819 */ /* 0x000fc80000011602 */
[----:B------:R-:W-:Y:S01]  /*16690*/  LOP3.LUT R7, R2, 0x3fff, RZ, 0xc0, !PT ;  /* 0x00003fff02077812 */ /* 0x000fe200078ec0ff */
[----:B-1----:R-:W-:Y:S06]  /*166a0*/  @P2 BRA `(.L_x_14156) ;  /* 0x0000000000082947 */ /* 0x002fec0003800000 */
[----:B------:R-:W1:Y:S02]  /*166b0*/  SYNCS.PHASECHK.TRANS64.TRYWAIT P0, [R11+URZ+0x16850], R0 ;  /* 0x016850000b0075a7 */ /* 0x000e64000800017f */
[----:B-1----:R-:W-:Y:S05]  /*166c0*/  @!P0 BRA `(.L_x_14157) ;  /* 0x0000009c00608947 */ /* 0x002fea0003800000 */
.L_x_14156:
[----:B------:R-:W-:Y:S01]  /*166d0*/  IMAD R6, R16, 0x400, R7 ;  /* 0x0000040010067824 */ /* 0x000fe200078e0207 */
[----:B------:R-:W2:Y:S01]  /*166e0*/  LDL.LU R20, [R1+0x58] ;  /* 0x0000580001147983 */ /* 0x000ea20000300800 */
[----:B------:R-:W-:Y:S01]  /*166f0*/  IMAD.MOV.U32 R7, RZ, RZ, 0x40000040 ;  /* 0x40000040ff077424 */ /* 0x000fe200078e00ff */
[----:B------:R-:W-:Y:S05]  /*16700*/  WARPSYNC.ALL ;  /* 0x0000000000007948 */ /* 0x000fea0003800000 */
[C---:B------:R-:W-:Y:S01]  /*16710*/  R2UR UR6, R6.reuse ;  /* 0x00000000060672ca */ /* 0x040fe200000e0000 */
[----:B------:R-:W-:Y:S01]  /*16720*/  WARPGROUP.ARRIVE ;  /* 0x00000000000079c5 */ /* 0x000fe20000000000 */
[----:B------:R-:W-:Y:S01]  /*16730*/  R2UR UR7, R7 ;  /* 0x00000000070772ca */ /* 0x000fe200000e0000 */
[----:B------:R-:W-:Y:S01]  /*16740*/  VIADD R8, R6, 0x80 ;  /* 0x0000008006087836 */ /* 0x000fe20000000000 */
[----:B01----:R-:W0:Y:S01]  /*16750*/  SHFL.BFLY PT, R0, R3, 0x2, 0x1f ;  /* 0x0c401f0003007f89 */ /* 0x003e2200000e0000 */
[----:B------:R-:W-:-:S02]  /*16760*/  IMAD.MOV.U32 R9, RZ, RZ, 0x40000040 ;  /* 0x40000040ff097424 */ /* 0x000fc400078e00ff */
[----:B------:R-:W-:Y:S02]  /*16770*/  IMAD.MOV.U32 R7, RZ, RZ, 0x40000040 ;  /* 0x40000040ff077424 */ /* 0x000fe400078e00ff */
[----:B------:R-:W-:Y:S02]  /*16780*/  IMAD.MOV.U32 R15, RZ, RZ, RZ ;  /* 0x000000ffff0f7224 */ /* 0x000fe400078e00ff */
[----:B------:R-:W-:Y:S02]  /*16790*/  VIADD R16, R16, 0x1 ;  /* 0x0000000110107836 */ /* 0x000fe40000000000 */
[----:B------:R-:W-:Y:S02]  /*167a0*/  IMAD.MOV.U32 R31, RZ, RZ, -0x800000 ;  /* 0xff800000ff1f7424 */ /* 0x000fe400078e00ff */
[----:B------:R-:W-:Y:S01]  /*167b0*/  HGMMA.64x64x16.F32 R88, R148, gdesc[UR4].tnspB, R88, gsb0 ;  /* 0x40e0000494587df0 */ /* 0x000fe20008000858 */
[----:B------:R-:W-:Y:S01]  /*167c0*/  R2UR UR6, R8 ;  /* 0x00000000080672ca */ /* 0x000fe200000e0000 */
[----:B------:R-:W-:Y:S01]  /*167d0*/  VIADD R8, R6, 0x100 ;  /* 0x0000010006087836 */ /* 0x000fe20000000000 */
[----:B------:R-:W-:Y:S01]  /*167e0*/  R2UR UR7, R9 ;  /* 0x00000000090772ca */ /* 0x000fe200000e0000 */
[----:B------:R-:W-:Y:S01]  /*167f0*/  IMAD.MOV.U32 R9, RZ, RZ, 0x40000040 ;  /* 0x40000040ff097424 */ /* 0x000fe200078e00ff */
[----:B------:R-:W-:-:S04]  /*16800*/  ISETP.NE.AND P2, PT, R16, 0x2, PT ;  /* 0x000000021000780c */ /* 0x000fc80003f45270 */
[----:B------:R-:W-:Y:S01]  /*16810*/  SEL R16, R16, RZ, P2 ;  /* 0x000000ff10107207 */ /* 0x000fe20001000000 */
[----:B0-----:R-:W-:Y:S01]  /*16820*/  FADD.FTZ R2, R0, R3 ;  /* 0x0000000300027221 */ /* 0x001fe20000010000 */
[----:B------:R-:W-:Y:S01]  /*16830*/  IMAD.MOV.U32 R3, RZ, RZ, RZ ;  /* 0x000000ffff037224 */ /* 0x000fe200078e00ff */
[----:B------:R-:W-:Y:S02]  /*16840*/  WARPGROUP.DEPBAR.LE gsb0, 0x0 ;  /* 0x00008000000079c5 */ /* 0x000fe40000010000 */
[----:B------:R-:W-:-:S06]  /*16850*/  WARPGROUP.ARRIVE ;  /* 0x00000000000079c5 */ /* 0x000fcc0000000000 */
[----:B------:R-:W-:Y:S01]  /*16860*/  HGMMA.64x64x16.F32 R88, R144, gdesc[UR4].tnspB, R88, gsb0 ;  /* 0x40e0000490587df0 */ /* 0x000fe20008000858 */
[----:B------:R-:W-:Y:S01]  /*16870*/  R2UR UR6, R8 ;  /* 0x00000000080672ca */ /* 0x000fe200000e0000 */
[----:B------:R-:W-:Y:S01]  /*16880*/  VIADD R8, R6, 0x180 ;  /* 0x0000018006087836 */ /* 0x000fe20000000000 */
[----:B------:R-:W-:Y:S01]  /*16890*/  R2UR UR7, R9 ;  /* 0x00000000090772ca */ /* 0x000fe200000e0000 */
[----:B------:R-:W-:Y:S01]  /*168a0*/  IMAD.MOV.U32 R9, RZ, RZ, 0x40000040 ;  /* 0x40000040ff097424 */ /* 0x000fe200078e00ff */
[----:B------:R-:W-:Y:S02]  /*168b0*/  WARPGROUP.DEPBAR.LE gsb0, 0x0 ;  /* 0x00008000000079c5 */ /* 0x000fe40000010000 */
[----:B------:R-:W-:-:S09]  /*168c0*/  WARPGROUP.ARRIVE ;  /* 0x00000000000079c5 */ /* 0x000fd20000000000 */
        /* <DEDUP_REMOVED lines=11> */
[----:B------:R-:W-:Y:S02]  /*16980*/  IMAD.MOV.U32 R9, RZ, RZ, 0x40000040 ;  /* 0x40000040ff097424 */ /* 0x000fe400078e00ff */
[----:B--2---:R-:W-:-:S05]  /*16990*/  VIADD R20, R20, 0x1 ;  /* 0x0000000114147836 */ /* 0x004fca0000000000 */
[----:B------:R-:W-:Y:S01]  /*169a0*/  STL [R1+0x58], R20 ;  /* 0x0000581401007387 */ /* 0x000fe20000100800 */
[----:B------:R-:W-:Y:S02]  /*169b0*/  WARPGROUP.DEPBAR.LE gsb0, 0x0 ;  /* 0x00008000000079c5 */ /* 0x000fe40000010000 */
[----:B------:R-:W-:-:S06]  /*169c0*/  WARPGROUP.ARRIVE ;  /* 0x00000000000079c5 */ /* 0x000fcc0000000000 */
[----:B------:R-:W-:Y:S01]  /*169d0*/  HGMMA.64x64x16.F32 R88, R132, gdesc[UR4].tnspB, R88, gsb0 ;  /* 0x40e0000484587df0 */ /* 0x000fe20008000858 */
[----:B------:R-:W-:Y:S02]  /*169e0*/  R2UR UR6, R8 ;  /* 0x00000000080672ca */ /* 0x000fe400000e0000 */
[----:B------:R-:W-:Y:S01]  /*169f0*/  R2UR UR7, R9 ;  /* 0x00000000090772ca */ /* 0x000fe200000e0000 */
[----:B------:R-:W-:Y:S01]  /*16a00*/  IMAD.MOV.U32 R9, RZ, RZ, 0x40000040 ;  /* 0x40000040ff097424 */ /* 0x000fe200078e00ff */
[C---:B------:R-:W-:Y:S01]  /*16a10*/  IADD3 R8, R6.reuse, 0x300, RZ ;  /* 0x0000030006087810 */ /* 0x040fe20007ffe0ff */
[----:B------:R-:W-:Y:S01]  /*16a20*/  VIADD R6, R6, 0x380 ;  /* 0x0000038006067836 */ /* 0x000fe20000000000 */
[----:B------:R-:W-:Y:S02]  /*16a30*/  WARPGROUP.DEPBAR.LE gsb0, 0x0 ;  /* 0x00008000000079c5 */ /* 0x000fe40000010000 */
[----:B------:R-:W-:-:S07]  /*16a40*/  WARPGROUP.ARRIVE ;  /* 0x00000000000079c5 */ /* 0x000fce0000000000 */
[----:B------:R-:W-:Y:S01]  /*16a50*/  HGMMA.64x64x16.F32 R88, R128, gdesc[UR4].tnspB, R88, gsb0 ;  /* 0x40e0000480587df0 */ /* 0x000fe20008000858 */
[----:B------:R-:W-:Y:S02]  /*16a60*/  R2UR UR6, R8 ;  /* 0x00000000080672ca */ /* 0x000fe400000e0000 */
[----:B------:R-:W-:Y:S02]  /*16a70*/  R2UR UR7, R9 ;  /* 0x00000000090772ca */ /* 0x000fe400000e0000 */
[----:B------:R-:W0:Y:S02]  /*16a80*/  SHFL.BFLY PT, R9, R4, 0x2, 0x1f ;  /* 0x0c401f0004097f89 */ /* 0x000e2400000e0000 */
[----:B0-----:R-:W-:-:S05]  /*16a90*/  FADD.FTZ R9, R9, R4 ;  /* 0x0000000409097221 */ /* 0x001fca0000010000 */
[----:B------:R-:W0:Y:S02]  /*16aa0*/  SHFL.BFLY PT, R0, R9, 0x1, 0x1f ;  /* 0x0c201f0009007f89 */ /* 0x000e2400000e0000 */
[----:B0-----:R-:W-:Y:S01]  /*16ab0*/  FADD.FTZ R8, R9, R0 ;  /* 0x0000000009087221 */ /* 0x001fe20000010000 */
[----:B------:R-:W-:Y:S01]  /*16ac0*/  IMAD.U32 R9, RZ, RZ, UR41 ;  /* 0x00000029ff097e24 */ /* 0x000fe2000f8e00ff */
[----:B------:R-:W-:-:S03]  /*16ad0*/  SEL R0, RZ, 0x1, P2 ;  /* 0x00000001ff007807 */ /* 0x000fc60001000000 */
[----:B------:R-:W-:Y:S02]  /*16ae0*/  FSETP.NE.FTZ.AND P0, PT, R8, RZ, PT ;  /* 0x000000ff0800720b */ /* 0x000fe40003f15000 */
[----:B------:R-:W-:Y:S01]  /*16af0*/  LOP3.LUT R23, R23, R0, RZ, 0x3c, !PT ;  /* 0x0000000017177212 */ /* 0x000fe200078e3cff */
[----:B------:R-:W-:-:S10]  /*16b00*/  IMAD.MOV.U32 R0, RZ, RZ, -0x800000 ;  /* 0xff800000ff007424 */ /* 0x000fd400078e00ff */
[----:B------:R-:W0:Y:S01]  /*16b10*/  @P0 MUFU.LG2 R4, R8 ;  /* 0x0000000800040308 */ /* 0x000e220000000c00 */
[----:B------:R-:W-:Y:S02]  /*16b20*/  WARPGROUP.DEPBAR.LE gsb0, 0x0 ;  /* 0x00008000000079c5 */ /* 0x000fe40000010000 */
[----:B------:R-:W-:-:S05]  /*16b30*/  WARPGROUP.ARRIVE ;  /* 0x00000000000079c5 */ /* 0x000fca0000000000 */
[----:B------:R-:W-:Y:S01]  /*16b40*/  @P0 MUFU.RCP R3, R8 ;  /* 0x0000000800030308 */ /* 0x000fe20000001000 */
[----:B------:R-:W-:Y:S01]  /*16b50*/  HGMMA.64x64x16.F32 R88, R124, gdesc[UR4].tnspB, R88, gsb0 ;  /* 0x40e000047c587df0 */ /* 0x000fe20008000858 */
[----:B------:R-:W-:Y:S02]  /*16b60*/  R2UR UR6, R6 ;  /* 0x00000000060672ca */ /* 0x000fe400000e0000 */
[----:B------:R-:W-:Y:S02]  /*16b70*/  R2UR UR7, R7 ;  /* 0x00000000070772ca */ /* 0x000fe400000e0000 */
[----:B------:R-:W1:Y:S01]  /*16b80*/  SHFL.BFLY PT, R7, R2, 0x1, 0x1f ;  /* 0x0c201f0002077f89 */ /* 0x000e6200000e0000 */
[----:B0-----:R-:W-:Y:S01]  /*16b90*/  @P0 FMUL.FTZ R4, R4, 0.69314718246459960938 ;  /* 0x3f31721804040820 */ /* 0x001fe20000410000 */
[----:B-1----:R-:W-:Y:S01]  /*16ba0*/  FADD.FTZ R13, R2, R7 ;  /* 0x00000007020d7221 */ /* 0x002fe20000010000 */
[----:B------:R-:W-:Y:S02]  /*16bb0*/  @!P1 VIADD R2, R11, 0x16860 ;  /* 0x000168600b029836 */ /* 0x000fe40000000000 */
[----:B------:R-:W-:-:S02]  /*16bc0*/  IMAD.U32 R7, RZ, RZ, UR41 ;  /* 0x00000029ff077e24 */ /* 0x000fc4000f8e00ff */
[----:B------:R-:W-:Y:S02]  /*16bd0*/  FSETP.NE.FTZ.AND P3, PT, R13, RZ, PT ;  /* 0x000000ff0d00720b */ /* 0x000fe40003f75000 */
[----:B------:R-:W-:Y:S01]  /*16be0*/  @!P1 PRMT R2, RZ, 0x654, R2 ;  /* 0x00000654ff029816 */ /* 0x000fe20000000002 */
[----:B------:R-:W-:-:S04]  /*16bf0*/  @P0 FMUL.FTZ R7, R7, 0.69314718246459960938 ;  /* 0x3f31721807070820 */ /* 0x000fc80000410000 */
[----:B------:R-:W-:Y:S01]  /*16c00*/  @P0 FFMA.FTZ R31, R7, R12, R4 ;  /* 0x0000000c071f0223 */ /* 0x000fe20000010004 */
[----:B------:R-:W-:-:S05]  /*16c10*/  PLOP3.LUT P0, PT, PT, PT, PT, 0x8, 0x0 ;  /* 0x000000000000781c */ /* 0x000fca0003f0e170 */
[----:B------:R-:W0:Y:S01]  /*16c20*/  @P3 MUFU.LG2 R6, R13 ;  /* 0x0000000d00063308 */ /* 0x000e220000000c00 */
[----:B------:R-:W-:-:S07]  /*16c30*/  @P3 FMUL.FTZ R9, R9, 0.69314718246459960938 ;  /* 0x3f31721809093820 */ /* 0x000fce0000410000 */
[----:B------:R-:W1:Y:S01]  /*16c40*/  @P3 MUFU.RCP R15, R13 ;  /* 0x0000000d000f3308 */ /* 0x000e620000001000 */
[----:B0-----:R-:W-:-:S04]  /*16c50*/  @P3 FMUL.FTZ R6, R6, 0.69314718246459960938 ;  /* 0x3f31721806063820 */ /* 0x001fc80000410000 */
[----:B------:R-:W-:Y:S01]  /*16c60*/  @P3 FFMA.FTZ R0, R9, R5, R6 ;  /* 0x0000000509003223 */ /* 0x000fe20000010006 */
[----:B------:R-:W-:Y:S02]  /*16c70*/  WARPGROUP.DEPBAR.LE gsb0, 0x0 ;  /* 0x00008000000079c5 */ /* 0x000fe40000010000 */
[----:B------:R-:W-:-:S06]  /*16c80*/  WARPGROUP.ARRIVE ;  /* 0x00000000000079c5 */ /* 0x000fcc0000000000 */
[----:B------:R-:W-:Y:S03]  /*16c90*/  HGMMA.64x64x16.F32 R88, R120, gdesc[UR4].tnspB, R88, gsb0 ;  /* 0x40e0000478587df0 */ /* 0x000fe60008000858 */
        /* <DEDUP_REMOVED lines=33> */
[----:B0-----:R-:W-:-:S07]  /*16eb0*/  FMUL.FTZ R15, R119, R15 ;  /* 0x0000000f770f7220 */ /* 0x001fce0000410000 */
.L_x_14050:
[----:B------:R-:W0:Y:S01]  /*16ec0*/  S2R R6, SR_TID.X ;  /* 0x0000000000067919 */ /* 0x000e220000002100 */
[----:B------:R-:W-:Y:S05]  /*16ed0*/  WARPSYNC.ALL ;  /* 0x0000000000007948 */ /* 0x000fea0003800000 */
[----:B------:R-:W1:Y:S08]  /*16ee0*/  S2UR UR5, SR_CgaCtaId ;  /* 0x00000000000579c3 */ /* 0x000e700000008800 */
[----:B------:R-:W-:Y:S06]  /*16ef0*/  BAR.SYNC.DEFER_BLOCKING 0x5, 0x200 ;  /* 0x0148000000007b1d */ /* 0x000fec0000010000 */
[----:B------:R-:W-:Y:S01]  /*16f00*/  UMOV UR4, 0x400 ;  /* 0x0000040000047882 */ /* 0x000fe20000000000 */
[----:B------:R-:W-:Y:S01]  /*16f10*/  BSSY B0, `(.L_x_14158) ;  /* 0x0000198000007945 */ /* 0x000fe20003800000 */
[----:B-1----:R-:W-:Y:S01]  /*16f20*/  ULEA UR4, UR5, UR4, 0x18 ;  /* 0x0000000405047291 */ /* 0x002fe2000f8ec03f */
[----:B0-----:R-:W-:-:S04]  /*16f30*/  IADD3 R44, R6, -0x80, RZ ;  /* 0xffffff80062c7810 */ /* 0x001fc80007ffe0ff */
[----:B------:R-:W-:Y:S01]  /*16f40*/  SHF.R.S32.HI R4, RZ, 0x1f, R44 ;  /* 0x0000001fff047819 */ /* 0x000fe2000001142c */
[----:B------:R-:W-:-:S03]  /*16f50*/  IMAD.U32 R2, RZ, RZ, UR4 ;  /* 0x00000004ff027e24 */ /* 0x000fc6000f8e00ff */
[----:B------:R-:W-:Y:S02]  /*16f60*/  LEA.HI R30, R4, R44, RZ, 0x3 ;  /* 0x0000002c041e7211 */ /* 0x000fe400078f18ff */
[----:B------:R0:W1:Y:S02]  /*16f70*/  LDS.128 R32, [R2+0x168d0] ;  /* 0x0168d00002207984 */ /* 0x0000640000000c00 */
[----:B------:R-:W-:Y:S02]  /*16f80*/  LOP3.LUT R3, R30, 0xfffffff8, RZ, 0xc0, !PT ;  /* 0xfffffff81e037812 */ /* 0x000fe400078ec0ff */
[----:B------:R-:W-:-:S03]  /*16f90*/  SHF.R.S32.HI R30, RZ, 0x3, R30 ;  /* 0x00000003ff1e7819 */ /* 0x000fc6000001141e */
[----:B------:R-:W-:-:S04]  /*16fa0*/  IMAD.IADD R3, R44, 0x1, -R3 ;  /* 0x000000012c037824 */ /* 0x000fc800078e0a03 */
[----:B------:R-:W-:-:S05]  /*16fb0*/  IMAD.SHL.U32 R29, R3, 0x8, RZ ;  /* 0x00000008031d7824 */ /* 0x000fca00078e00ff */
[----:B------:R-:W-:Y:S01]  /*16fc0*/  SHF.R.S32.HI R28, RZ, 0x1f, R29 ;  /* 0x0000001fff1c7819 */ /* 0x000fe2000001141d */
[----:B------:R-:W-:Y:S06]  /*16fd0*/  BAR.ARV 0x4, 0x200 ;  /* 0x0108000000007b1d */ /* 0x000fec0000002000 */
[----:B0-----:R-:W-:Y:S05]  /*16fe0*/  @P0 BRA `(.L_x_14159) ;  /* 0x0000000c00dc0947 */ /* 0x001fea0003800000 */
[----:B------:R-:W2:Y:S01]  /*16ff0*/  LDL R41, [R1+0x54] ;  /* 0x0000540001297983 */ /* 0x000ea20000100800 */
[----:B------:R-:W-:Y:S01]  /*17000*/  VIADD R9, R6, 0xffffff80 ;  /* 0xffffff8006097836 */ /* 0x000fe20000000000 */
[----:B------:R-:W-:Y:S01]  /*17010*/  LEA.HI R4, R4, R44, RZ, 0x4 ;  /* 0x0000002c04047211 */ /* 0x000fe200078f20ff */
[----:B------:R-:W0:Y:S01]  /*17020*/  S2R R5, SR_SWINHI ;  /* 0x0000000000057919 */ /* 0x000e220000002f00 */
[----:B------:R-:W-:Y:S05]  /*17030*/  WARPSYNC.ALL ;  /* 0x0000000000007948 */ /* 0x000fea0003800000 */
[----:B------:R-:W-:Y:S01]  /*17040*/  SHF.R.S32.HI R7, RZ, 0x4, R4 ;  /* 0x00000004ff077819 */ /* 0x000fe20000011404 */
[----:B------:R-:W-:Y:S01]  /*17050*/  ULDC.64 UR4, c[0x0][0xc00] ;  /* 0x0003000000047ab9 */ /* 0x000fe20000000a00 */
[----:B------:R-:W-:Y:S01]  /*17060*/  SHF.R.S32.HI R8, RZ, 0x1f, R9 ;  /* 0x0000001fff087819 */ /* 0x000fe20000011409 */
[----:B------:R-:W3:Y:S01]  /*17070*/  LDL R40, [R1+0x3c] ;  /* 0x00003c0001287983 */ /* 0x000ee20000100800 */
[----:B------:R-:W-:Y:S01]  /*17080*/  LOP3.LUT R6, R4, 0x3fffff0, RZ, 0xc0, !PT ;  /* 0x03fffff004067812 */ /* 0x000fe200078ec0ff */
[----:B-1----:R-:W1:Y:S01]  /*17090*/  LDC R32, c[0x0][0xbe8] ;  /* 0x0002fa00ff207b82 */ /* 0x002e620000000800 */
[----:B------:R-:W-:-:S02]  /*170a0*/  LEA.HI R8, R8, R9, RZ, 0x5 ;  /* 0x0000000908087211 */ /* 0x000fc400078f28ff */
[----:B------:R-:W-:Y:S01]  /*170b0*/  LEA.HI R4, R4, R7, RZ, 0x1 ;  /* 0x0000000704047211 */ /* 0x000fe200078f08ff */
[----:B------:R-:W-:Y:S01]  /*170c0*/  IMAD.IADD R6, R44, 0x1, -R6 ;  /* 0x000000012c067824 */ /* 0x000fe200078e0a06 */
[----:B------:R-:W-:Y:S01]  /*170d0*/  SHF.R.S32.HI R8, RZ, 0x5, R8 ;  /* 0x00000005ff087819 */ /* 0x000fe20000011408 */
[----:B------:R-:W3:Y:S01]  /*170e0*/  LDL R44, [R1+0x18] ;  /* 0x00001800012c7983 */ /* 0x000ee20000100800 */
[----:B------:R-:W-:-:S03]  /*170f0*/  LOP3.LUT R4, R4, 0x1ffffffe, RZ, 0xc0, !PT ;  /* 0x1ffffffe04047812 */ /* 0x000fc600078ec0ff */
[----:B------:R-:W-:Y:S02]  /*17100*/  IMAD R9, R8, 0x10, R6 ;  /* 0x0000001008097824 */ /* 0x000fe400078e0206 */
[----:B------:R-:W-:-:S04]  /*17110*/  IMAD.IADD R4, R7, 0x1, -R4 ;  /* 0x0000000107047824 */ /* 0x000fc800078e0a04 */
[----:B------:R-:W-:-:S04]  /*17120*/  IMAD R4, R9, 0x8, R4 ;  /* 0x0000000809047824 */ /* 0x000fc800078e0204 */
[----:B------:R-:W-:Y:S01]  /*17130*/  IMAD.SHL.U32 R9, R4, 0x8, RZ ;  /* 0x0000000804097824 */ /* 0x000fe200078e00ff */
[----:B------:R-:W-:Y:S02]  /*17140*/  MOV R20, R2 ;  /* 0x0000000200147202 */ /* 0x000fe40000000f00 */
[----:B0-----:R-:W-:-:S03]  /*17150*/  MOV R21, R5 ;  /* 0x0000000500157202 */ /* 0x001fc60000000f00 */
[----:B------:R-:W-:-:S03]  /*17160*/  IMAD.WIDE R8, R9, 0x2, R20 ;  /* 0x0000000209087825 */ /* 0x000fc600078e0214 */
[C---:B------:R-:W-:Y:S02]  /*17170*/  LOP3.LUT R5, R8.reuse, 0x380, RZ, 0xc0, !PT ;  /* 0x0000038008057812 */ /* 0x040fe400078ec0ff */
[C---:B------:R-:W-:Y:S02]  /*17180*/  IADD3 R7, P1, R8.reuse, 0x40, RZ ;  /* 0x0000004008077810 */ /* 0x040fe40007f3e0ff */
[C---:B------:R-:W-:Y:S02]  /*17190*/  IADD3 R27, P0, R8.reuse, 0x60, RZ ;  /* 0x00000060081b7810 */ /* 0x040fe40007f1e0ff */
[----:B------:R-:W-:Y:S02]  /*171a0*/  SHF.R.U64 R5, R5, 0x3, RZ ;  /* 0x0000000305057819 */ /* 0x000fe400000012ff */
[----:B------:R-:W-:Y:S02]  /*171b0*/  IADD3 R13, P2, R8, 0x20, RZ ;  /* 0x00000020080d7810 */ /* 0x000fe40007f5e0ff */
[----:B------:R-:W-:-:S02]  /*171c0*/  LOP3.LUT R6, R7, 0x380, RZ, 0xc0, !PT ;  /* 0x0000038007067812 */ /* 0x000fc400078ec0ff */
[----:B------:R-:W-:Y:S01]  /*171d0*/  LOP3.LUT R8, R5, R8, RZ, 0x3c, !PT ;  /* 0x0000000805087212 */ /* 0x000fe200078e3cff */
[--C-:B------:R-:W-:Y:S01]  /*171e0*/  IMAD.X R5, RZ, RZ, R9.reuse, P0 ;  /* 0x000000ffff057224 */ /* 0x100fe200000e0609 */
[----:B------:R-:W-:Y:S02]  /*171f0*/  F2FP.F16.F32.PACK_AB R10, R10, R25 ;  /* 0x000000190a0a723e */ /* 0x000fe400000000ff */
[----:B-----5:R-:W2:Y:S01]  /*17200*/  LDC.64 R24, c[0x0][0xc00] ;  /* 0x00030000ff187b82 */ /* 0x020ea20000000a00 */
[----:B------:R-:W-:Y:S02]  /*17210*/  ISETP.NE.U32.AND P0, PT, RZ, UR4, PT ;  /* 0x00000004ff007c0c */ /* 0x000fe4000bf05070 */
[----:B------:R-:W-:Y:S02]  /*17220*/  SHF.R.U64 R6, R6, 0x3, RZ ;  /* 0x0000000306067819 */ /* 0x000fe400000012ff */
[----:B------:R-:W-:Y:S01]  /*17230*/  ISETP.NE.AND.EX P0, PT, RZ, UR5, PT, P0 ;  /* 0x00000005ff007c0c */ /* 0x000fe2000bf05300 */
[----:B------:R-:W-:Y:S01]  /*17240*/  ULDC.64 UR4, c[0x0][0xc08] ;  /* 0x0003020000047ab9 */ /* 0x000fe20000000a00 */
[----:B------:R-:W-:Y:S01]  /*17250*/  LOP3.LUT R6, R6, R7, RZ, 0x3c, !PT ;  /* 0x0000000706067212 */ /* 0x000fe200078e3cff */
[----:B------:R-:W-:Y:S01]  /*17260*/  IMAD.X R7, RZ, RZ, R9, P1 ;  /* 0x000000ffff077224 */ /* 0x000fe200008e0609 */
[----:B------:R-:W-:-:S02]  /*17270*/  LOP3.LUT R12, R13, 0x380, RZ, 0xc0, !PT ;  /* 0x000003800d0c7812 */ /* 0x000fc400078ec0ff */
[----:B------:R-:W-:Y:S02]  /*17280*/  ISETP.NE.U32.AND P1, PT, RZ, UR4, PT ;  /* 0x00000004ff007c0c */ /* 0x000fe4000bf25070 */
[----:B------:R-:W-:Y:S02]  /*17290*/  LOP3.LUT R4, R27, 0x380, RZ, 0xc0, !PT ;  /* 0x000003801b047812 */ /* 0x000fe400078ec0ff */
[----:B------:R-:W-:Y:S02]  /*172a0*/  SHF.R.U64 R12, R12, 0x3, RZ ;  /* 0x000000030c0c7819 */ /* 0x000fe400000012ff */
[----:B------:R-:W-:Y:S02]  /*172b0*/  ISETP.NE.AND.EX P1, PT, RZ, UR5, PT, P1 ;  /* 0x00000005ff007c0c */ /* 0x000fe4000bf25310 */
[----:B------:R-:W-:Y:S02]  /*172c0*/  SHF.R.U64 R4, R4, 0x3, RZ ;  /* 0x0000000304047819 */ /* 0x000fe400000012ff */
[----:B------:R-:W-:Y:S01]  /*172d0*/  LOP3.LUT R12, R12, R13, RZ, 0x3c, !PT ;  /* 0x0000000d0c0c7212 */ /* 0x000fe200078e3cff */
[----:B------:R-:W-:Y:S01]  /*172e0*/  IMAD.X R13, RZ, RZ, R9, P2 ;  /* 0x000000ffff0d7224 */ /* 0x000fe200010e0609 */
[----:B------:R-:W-:-:S02]  /*172f0*/  MOV R26, R8 ;  /* 0x00000008001a7202 */ /* 0x000fc40000000f00 */
[----:B------:R-:W-:Y:S02]  /*17300*/  LOP3.LUT R4, R4, R27, RZ, 0x3c, !PT ;  /* 0x0000001b04047212 */ /* 0x000fe400078e3cff */
[----:B------:R-:W-:Y:S02]  /*17310*/  F2FP.F16.F32.PACK_AB R8, R89, R88 ;  /* 0x000000585908723e */ /* 0x000fe400000000ff */
[----:B------:R-:W-:Y:S02]  /*17320*/  F2FP.F16.F32.PACK_AB R9, R91, R90 ;  /* 0x0000005a5b09723e */ /* 0x000fe400000000ff */
[----:B------:R-:W-:Y:S01]  /*17330*/  F2FP.F16.F32.PACK_AB R11, R11, R94 ;  /* 0x0000005e0b0b723e */ /* 0x000fe200000000ff */
[----:B------:R-:W-:Y:S01]  /*17340*/  BAR.SYNC.DEFER_BLOCKING 0x1, 0x180 ;  /* 0x0046000000007b1d */ /* 0x000fe20000010000 */
[----:B------:R-:W-:Y:S02]  /*17350*/  MOV R37, R4 ;  /* 0x0000000400257202 */ /* 0x000fe40000000f00 */
[----:B------:R-:W-:-:S02]  /*17360*/  MOV R38, R6 ;  /* 0x0000000600267202 */ /* 0x000fc40000000f00 */
[----:B------:R-:W-:Y:S02]  /*17370*/  MOV R39, R12 ;  /* 0x0000000c00277202 */ /* 0x000fe40000000f00 */
        /* <DEDUP_REMOVED lines=8> */
[----:B------:R0:W-:Y:S04]  /*17400*/  STSM.16.M88.4 [R26], R8 ;  /* 0x000000081a007844 */ /* 0x0001e80000000200 */
[----:B------:R-:W-:Y:S01]  /*17410*/  STSM.16.M88.4 [R39], R4 ;  /* 0x0000000427007844 */ /* 0x000fe20000000200 */
[----:B0-----:R-:W-:-:S02]  /*17420*/  F2FP.F16.F32.PACK_AB R8, R105, R104 ;  /* 0x000000686908723e */ /* 0x001fc400000000ff */
[----:B------:R-:W-:Y:S02]  /*17430*/  F2FP.F16.F32.PACK_AB R9, R107, R106 ;  /* 0x0000006a6b09723e */ /* 0x000fe400000000ff */
[----:B------:R-:W-:Y:S02]  /*17440*/  F2FP.F16.F32.PACK_AB R10, R109, R108 ;  /* 0x0000006c6d0a723e */ /* 0x000fe400000000ff */
[----:B------:R-:W-:-:S05]  /*17450*/  F2FP.F16.F32.PACK_AB R11, R111, R110 ;  /* 0x0000006e6f0b723e */ /* 0x000fca00000000ff */
[----:B------:R0:W-:Y:S04]  /*17460*/  STSM.16.M88.4 [R38], R8 ;  /* 0x0000000826007844 */ /* 0x0001e80000000200 */
[----:B------:R3:W-:Y:S01]  /*17470*/  STSM.16.M88.4 [R37], R12 ;  /* 0x0000000c25007844 */ /* 0x0007e20000000200 */
[----:B------:R-:W-:Y:S01]  /*17480*/  ULDC UR4, c[0x0][0xa88] ;  /* 0x0002a20000047ab9 */ /* 0x000fe20000000800 */
[----:B------:R-:W-:Y:S01]  /*17490*/  MOV R36, RZ ;  /* 0x000000ff00247202 */ /* 0x000fe20000000f00 */
[----:B0-----:R-:W-:Y:S02]  /*174a0*/  IMAD.U32 R9, RZ, RZ, UR4 ;  /* 0x00000004ff097e24 */ /* 0x001fe4000f8e00ff */
[C---:B--2---:R-:W-:Y:S01]  /*174b0*/  IMAD.WIDE R26, R41.reuse, 0x4, R24 ;  /* 0x00000004291a7825 */ /* 0x044fe200078e0218 */
[----:B------:R-:W-:Y:S08]  /*174c0*/  BAR.SYNC.DEFER_BLOCKING 0x1, 0x180 ;  /* 0x0046000000007b1d */ /* 0x000ff00000010000 */
[----:B------:R-:W0:Y:S01]  /*174d0*/  @P1 LDC.64 R24, c[0x0][0xc08] ;  /* 0x00030200ff181b82 */ /* 0x000e220000000a00 */
[----:B------:R2:W5:Y:S01]  /*174e0*/  @P0 LDG.E R36, desc[UR38][R26.64] ;  /* 0x000000261a240981 */ /* 0x000562000c1e1900 */
[----:B0-----:R-:W-:-:S05]  /*174f0*/  @P1 IMAD.WIDE R4, R41, 0x4, R24 ;  /* 0x0000000429041825 */ /* 0x001fca00078e0218 */
[----:B------:R2:W5:Y:S01]  /*17500*/  @P1 LDG.E R9, desc[UR38][R4.64] ;  /* 0x0000002604091981 */ /* 0x000562000c1e1900 */
[----:B-1----:R-:W-:-:S13]  /*17510*/  ISETP.NE.AND P2, PT, R32, 0x1, PT ;  /* 0x000000012000780c */ /* 0x002fda0003f45270 */
[----:B------:R-:W0:Y:S08]  /*17520*/  @P2 LDC R6, c[0x0][0xbec] ;  /* 0x0002fb00ff062b82 */ /* 0x000e300000000800 */
[----:B------:R-:W1:Y:S01]  /*17530*/  @P2 LDC R11, c[0x0][0xbf0] ;  /* 0x0002fc00ff0b2b82 */ /* 0x000e620000000800 */
[----:B---3--:R-:W-:Y:S01]  /*17540*/  IMAD.IADD R15, R40, 0x1, R44 ;  /* 0x00000001280f7824 */ /* 0x008fe200078e022c */
[----:B--2---:R-:W-:Y:S06]  /*17550*/  @P1 BRA `(.L_x_14160) ;  /* 0x0000000000101947 */ /* 0x004fec0003800000 */
[----:B------:R-:W-:Y:S05]  /*17560*/  @!P0 BRA `(.L_x_14160) ;  /* 0x00000000000c8947 */ /* 0x000fea0003800000 */
[----:B------:R-:W2:Y:S04]  /*17570*/  LDG.E R4, desc[UR38][R26.64] ;  /* 0x000000261a047981 */ /* 0x000ea8000c1e1900 */
[----:B-----5:R-:W2:Y:S02]  /*17580*/  LDG.E R9, desc[UR38][R26.64+0x4] ;  /* 0x000004261a097981 */ /* 0x020ea4000c1e1900 */
[----:B--2---:R-:W-:-:S07]  /*17590*/  IMAD.IADD R9, R9, 0x1, -R4 ;  /* 0x0000000109097824 */ /* 0x004fce00078e0a04 */
.L_x_14160:
[----:B------:R-:W2:Y:S01]  /*175a0*/  LDL R12, [R1+0x60] ;  /* 0x00006000010c7983 */ /* 0x000ea20000100800 */
[----:B0-----:R-:W-:Y:S01]  /*175b0*/  @P2 IMAD.HI.U32 R4, R15, R6, RZ ;  /* 0x000000060f042227 */ /* 0x001fe200078e00ff */
[----:B------:R-:W-:Y:S02]  /*175c0*/  ULDC.64 UR4, c[0x0][0xb90] ;  /* 0x0002e40000047ab9 */ /* 0x000fe40000000a00 */
[----:B------:R-:W3:Y:S01]  /*175d0*/  LDL.LU R42, [R1+0x50] ;  /* 0x00005000012a7983 */ /* 0x000ee20000300800 */
[----:B-----5:R-:W-:Y:S01]  /*175e0*/  SHF.R.S32.HI R37, RZ, 0x1f, R36 ;  /* 0x0000001fff257819 */ /* 0x020fe20000011424 */
[----:B------:R-:W-:Y:S01]  /*175f0*/  IMAD.MOV.U32 R7, RZ, RZ, R15 ;  /* 0x000000ffff077224 */ /* 0x000fe200078e000f */
[----:B-1----:R-:W-:Y:S01]  /*17600*/  @P2 SHF.R.U32.HI R7, RZ, R11, R4 ;  /* 0x0000000bff072219 */ /* 0x002fe20000011604 */
[----:B------:R-:W0:Y:S01]  /*17610*/  S2R R24, SR_TID.X ;  /* 0x0000000000187919 */ /* 0x000e220000002100 */
[----:B------:R-:W-:-:S03]  /*17620*/  IMAD R43, R9, R32, RZ ;  /* 0x00000020092b7224 */ /* 0x000fc600078e02ff */
[----:B------:R-:W-:Y:S02]  /*17630*/  IMAD.MOV R13, RZ, RZ, -R7 ;  /* 0x000000ffff0d7224 */ /* 0x000fe400078e0a07 */
[----:B0-----:R-:W-:-:S05]  /*17640*/  VIADD R25, R24, 0xffffff80 ;  /* 0xffffff8018197836 */ /* 0x001fca0000000000 */
[----:B------:R-:W-:-:S04]  /*17650*/  SHF.R.S32.HI R24, RZ, 0x1f, R25 ;  /* 0x0000001fff187819 */ /* 0x000fc80000011419 */
[----:B------:R-:W-:-:S04]  /*17660*/  LEA.HI R24, R24, R25, RZ, 0x7 ;  /* 0x0000001918187211 */ /* 0x000fc800078f38ff */
[----:B------:R-:W-:-:S05]  /*17670*/  LOP3.LUT R24, R24, 0xffffff80, RZ, 0xc0, !PT ;  /* 0xffffff8018187812 */ /* 0x000fca00078ec0ff */
[----:B------:R-:W-:Y:S02]  /*17680*/  IMAD.IADD R24, R25, 0x1, -R24 ;  /* 0x0000000119187824 */ /* 0x000fe400078e0a18 */
[----:B--2---:R-:W-:Y:S01]  /*17690*/  IMAD.IADD R12, R12, 0x1, R44 ;  /* 0x000000010c0c7824 */ /* 0x004fe200078e022c */
[----:B---3--:R-:W-:Y:S01]  /*176a0*/  SHF.R.S32.HI R40, RZ, 0x1f, R42 ;  /* 0x0000001fff287819 */ /* 0x008fe2000001142a */
[----:B------:R-:W-:-:S04]  /*176b0*/  IMAD.WIDE.U32 R4, R42, UR4, R36 ;  /* 0x000000042a047c25 */ /* 0x000fc8000f8e0024 */
[----:B------:R-:W-:-:S04]  /*176c0*/  IMAD R6, R40, UR4, RZ ;  /* 0x0000000428067c24 */ /* 0x000fc8000f8e02ff */
[----:B------:R-:W-:Y:S01]  /*176d0*/  IMAD R11, R42, UR5, R6 ;  /* 0x000000052a0b7c24 */ /* 0x000fe2000f8e0206 */
[----:B------:R-:W-:Y:S01]  /*176e0*/  SHF.R.S32.HI R6, RZ, 0x1f, R41 ;  /* 0x0000001fff067819 */ /* 0x000fe20000011429 */
[----:B------:R-:W-:Y:S01]  /*176f0*/  ULDC.64 UR4, c[0x0][0xb98] ;  /* 0x0002e60000047ab9 */ /* 0x000fe20000000a00 */
[----:B------:R-:W-:Y:S01]  /*17700*/  SEL R41, R41, RZ, !P0 ;  /* 0x000000ff29297207 */ /* 0x000fe20004000000 */
[----:B------:R-:W-:Y:S01]  /*17710*/  IMAD.IADD R5, R5, 0x1, R11 ;  /* 0x0000000105057824 */ /* 0x000fe200078e020b */
[----:B------:R-:W-:Y:S01]  /*17720*/  SEL R38, R6, RZ, !P0 ;  /* 0x000000ff06267207 */ /* 0x000fe20004000000 */
[----:B------:R-:W-:Y:S01]  /*17730*/  IMAD R11, R32, R13, R15 ;  /* 0x0000000d200b7224 */ /* 0x000fe200078e020f */
[----:B------:R-:W-:Y:S01]  /*17740*/  SHF.R.S32.HI R13, RZ, 0x1f, R7 ;  /* 0x0000001fff0d7819 */ /* 0x000fe20000011407 */
[----:B------:R-:W-:-:S03]  /*17750*/  IMAD.WIDE.U32 R4, R41, UR4, R4 ;  /* 0x0000000429047c25 */ /* 0x000fc6000f8e0004 */
[----:B------:R-:W-:Y:S01]  /*17760*/  SHF.R.S32.HI R6, RZ, 0x1f, R11 ;  /* 0x0000001fff067819 */ /* 0x000fe2000001140b */
[----:B------:R-:W-:Y:S01]  /*17770*/  IMAD R8, R38, UR4, RZ ;  /* 0x0000000426087c24 */ /* 0x000fe2000f8e02ff */
[----:B------:R-:W-:-:S03]  /*17780*/  IADD3 R4, P0, R7, R4, RZ ;  /* 0x0000000407047210 */ /* 0x000fc60007f1e0ff */
[----:B------:R-:W-:Y:S01]  /*17790*/  IMAD R8, R41, UR5, R8 ;  /* 0x0000000529087c24 */ /* 0x000fe2000f8e0208 */
[----:B------:R-:W-:Y:S02]  /*177a0*/  ULDC.64 UR4, c[0x0][0xb88] ;  /* 0x0002e20000047ab9 */ /* 0x000fe40000000a00 */
[----:B------:R-:W-:Y:S02]  /*177b0*/  IMAD R6, R6, UR4, RZ ;  /* 0x0000000406067c24 */ /* 0x000fe4000f8e02ff */
[----:B------:R-:W-:Y:S01]  /*177c0*/  IADD3.X R5, R13, R5, R8, P0, !PT ;  /* 0x000000050d057210 */ /* 0x000fe200007fe408 */
[----:B------:R-:W-:Y:S02]  /*177d0*/  VIADD R8, R12, 0x8 ;  /* 0x000000080c087836 */ /* 0x000fe40000000000 */
[C---:B------:R-:W-:Y:S02]  /*177e0*/  IMAD R7, R11.reuse, UR5, R6 ;  /* 0x000000050b077c24 */ /* 0x040fe4000f8e0206 */
[----:B------:R-:W-:Y:S01]  /*177f0*/  IMAD.WIDE.U32 R4, R11, UR4, R4 ;  /* 0x000000040b047c25 */ /* 0x000fe2000f8e0004 */
[----:B------:R-:W-:-:S03]  /*17800*/  ULDC.64 UR4, c[0x0][0xb50] ;  /* 0x0002d40000047ab9 */ /* 0x000fc60000000a00 */
[----:B------:R-:W-:Y:S01]  /*17810*/  IMAD.IADD R5, R5, 0x1, R7 ;  /* 0x0000000105057824 */ /* 0x000fe200078e0207 */
[----:B------:R-:W-:Y:S01]  /*17820*/  LEA R10, P0, R4, UR4, 0x2 ;  /* 0x00000004040a7c11 */ /* 0x000fe2000f8010ff */
[----:B------:R-:W-:-:S03]  /*17830*/  IMAD R11, R30, 0x40, R29 ;  /* 0x000000401e0b7824 */ /* 0x000fc600078e021d */
[----:B------:R-:W-:Y:S01]  /*17840*/  LEA.HI.X R14, R4, UR5, R5, 0x2, P0 ;  /* 0x00000005040e7c11 */ /* 0x000fe200080f1405 */
[----:B------:R-:W-:Y:S01]  /*17850*/  SHFL.IDX PT, R6, R10, 0x1, 0x1c1f ;  /* 0x003c1f000a067f89 */ /* 0x000fe200000e0000 */
[----:B------:R-:W-:Y:S01]  /*17860*/  IMAD.WIDE R20, R11, 0x2, R20 ;  /* 0x000000020b147825 */ /* 0x000fe200078e0214 */
[----:B------:R-:W-:Y:S01]  /*17870*/  LOP3.LUT P0, RZ, R24, 0x3, RZ, 0xc0, !PT ;  /* 0x0000000318ff7812 */ /* 0x000fe2000780c0ff */
[----:B------:R-:W-:Y:S01]  /*17880*/  ULDC.64 UR4, c[0x0][0xaa0] ;  /* 0x0002a80000047ab9 */ /* 0x000fe20000000a00 */
[----:B------:R-:W-:Y:S01]  /*17890*/  SHFL.IDX PT, R4, R10, RZ, 0x1c1f ;  /* 0x001c1fff0a047589 */ /* 0x000fe200000e0000 */
[----:B------:R-:W-:-:S03]  /*178a0*/  IADD3 R13, P3, R20, 0x1800, RZ ;  /* 0x00001800140d7810 */ /* 0x000fc60007f7e0ff */
[----:B------:R-:W0:Y:S01]  /*178b0*/  SHFL.IDX PT, R5, R14, RZ, 0x1c1f ;  /* 0x001c1fff0e057589 */ /* 0x000e2200000e0000 */
[----:B------:R-:W-:Y:S02]  /*178c0*/  IADD3 R25, P4, R20, 0x3000, RZ ;  /* 0x0000300014197810 */ /* 0x000fe40007f9e0ff */
[-C--:B------:R-:W-:Y:S01]  /*178d0*/  ISETP.GE.OR P1, PT, R12, R43.reuse, P0 ;  /* 0x0000002b0c00720c */ /* 0x080fe20000726670 */
[----:B------:R-:W1:Y:S01]  /*178e0*/  SHFL.IDX PT, R7, R14, 0x1, 0x1c1f ;  /* 0x003c1f000e077f89 */ /* 0x000e6200000e0000 */
[----:B------:R-:W-:Y:S02]  /*178f0*/  LOP3.LUT R9, R20, 0x380, RZ, 0xc0, !PT ;  /* 0x0000038014097812 */ /* 0x000fe400078ec0ff */
[----:B------:R-:W-:Y:S02]  /*17900*/  LOP3.LUT R12, R13, 0x380, RZ, 0xc0, !PT ;  /* 0x000003800d0c7812 */ /* 0x000fe400078ec0ff */
[----:B------:R-:W-:Y:S02]  /*17910*/  ISETP.GE.OR P0, PT, R8, R43, P0 ;  /* 0x0000002b0800720c */ /* 0x000fe40000706670 */
[----:B------:R-:W-:-:S02]  /*17920*/  LOP3.LUT R24, R25, 0x380, RZ, 0xc0, !PT ;  /* 0x0000038019187812 */ /* 0x000fc400078ec0ff */
[----:B------:R-:W-:Y:S02]  /*17930*/  SHF.R.U64 R9, R9, 0x3, RZ ;  /* 0x0000000309097819 */ /* 0x000fe400000012ff */
[----:B------:R-:W-:Y:S02]  /*17940*/  SHF.R.U64 R12, R12, 0x3, RZ ;  /* 0x000000030c0c7819 */ /* 0x000fe400000012ff */
[----:B------:R-:W-:Y:S02]  /*17950*/  SHF.R.U64 R24, R24, 0x3, RZ ;  /* 0x0000000318187819 */ /* 0x000fe400000012ff */
[----:B------:R-:W-:Y:S01]  /*17960*/  LOP3.LUT R8, R9, R20, RZ, 0x3c, !PT ;  /* 0x0000001409087212 */ /* 0x000fe200078e3cff */
[--C-:B------:R-:W-:Y:S01]  /*17970*/  IMAD.MOV.U32 R9, RZ, RZ, R21.reuse ;  /* 0x000000ffff097224 */ /* 0x100fe200078e0015 */
[----:B------:R-:W-:Y:S02]  /*17980*/  LOP3.LUT R12, R12, R13, RZ, 0x3c, !PT ;  /* 0x0000000d0c0c7212 */ /* 0x000fe400078e3cff */
[----:B------:R-:W-:Y:S01]  /*17990*/  LOP3.LUT R24, R24, R25, RZ, 0x3c, !PT ;  /* 0x0000001918187212 */ /* 0x000fe200078e3cff */
[----:B------:R-:W-:Y:S01]  /*179a0*/  IMAD.X R25, RZ, RZ, R21, P4 ;  /* 0x000000ffff197224 */ /* 0x000fe200020e0615 */
[----:B------:R-:W-:Y:S01]  /*179b0*/  IADD3.X R13, RZ, R21, RZ, P3, !PT ;  /* 0x00000015ff0d7210 */ /* 0x000fe20001ffe4ff */
[----:B0-----:R0:W-:Y:S04]  /*179c0*/  @!P1 ST.E desc[UR38][R4.64], R31 ;  /* 0x0000001f04009985 */ /* 0x0011e8000c101926 */
[----:B-1----:R1:W-:Y:S04]  /*179d0*/  @!P0 ST.E desc[UR38][R6.64], R0 ;  /* 0x0000000006008985 */ /* 0x0023e8000c101926 */
[----:B------:R-:W2:Y:S04]  /*179e0*/  LD.E.128 R8, desc[UR38][R8.64] ;  /* 0x0000002608087980 */ /* 0x000ea8000c101d00 */
[----:B------:R-:W3:Y:S04]  /*179f0*/  LD.E.128 R12, desc[UR38][R12.64] ;  /* 0x000000260c0c7980 */ /* 0x000ee8000c101d00 */
[----:B------:R-:W4:Y:S01]  /*17a00*/  LD.E.128 R24, desc[UR38][R24.64] ;  /* 0x0000002618187980 */ /* 0x000f22000c101d00 */
[----:B------:R-:W-:-:S04]  /*17a10*/  IADD3 R39, P0, R20, 0x4800, RZ ;  /* 0x0000480014277810 */ /* 0x000fc80007f1e0ff */
[----:B------:R-:W-:Y:S01]  /*17a20*/  LOP3.LUT R20, R39, 0x380, RZ, 0xc0, !PT ;  /* 0x0000038027147812 */ /* 0x000fe200078ec0ff */
[----:B0-----:R-:W-:-:S03]  /*17a30*/  IMAD.X R5, RZ, RZ, R21, P0 ;  /* 0x000000ffff057224 */ /* 0x001fc600000e0615 */
[----:B------:R-:W-:-:S04]  /*17a40*/  SHF.R.U64 R4, R20, 0x3, RZ ;  /* 0x0000000314047819 */ /* 0x000fc800000012ff */
[----:B------:R-:W-:Y:S02]  /*17a50*/  LOP3.LUT R4, R4, R39, RZ, 0x3c, !PT ;  /* 0x0000002704047212 */ /* 0x000fe400078e3cff */
[----:B------:R-:W0:Y:S01]  /*17a60*/  @P2 LDC R39, c[0x0][0xbec] ;  /* 0x0002fb00ff272b82 */ /* 0x000e220000000800 */
[----:B------:R-:W-:Y:S02]  /*17a70*/  IMAD R21, R37, UR4, RZ ;  /* 0x0000000425157c24 */ /* 0x000fe4000f8e02ff */
[----:B------:R-:W-:Y:S01]  /*17a80*/  IMAD R3, R3, 0x30, R30 ;  /* 0x0000003003037824 */ /* 0x000fe200078e021e */
[----:B-1----:R-:W5:Y:S01]  /*17a90*/  LD.E.128 R4, desc[UR38][R4.64] ;  /* 0x0000002604047980 */ /* 0x002f62000c101d00 */
[C---:B------:R-:W-:Y:S02]  /*17aa0*/  IMAD R31, R36.reuse, UR5, R21 ;  /* 0x00000005241f7c24 */ /* 0x040fe4000f8e0215 */
[----:B------:R-:W-:Y:S01]  /*17ab0*/  IMAD.WIDE.U32 R20, R36, UR4, RZ ;  /* 0x0000000424147c25 */ /* 0x000fe2000f8e00ff */
[----:B------:R-:W1:Y:S01]  /*17ac0*/  @P2 LDC R37, c[0x0][0xbf0] ;  /* 0x0002fc00ff252b82 */ /* 0x000e620000000800 */
        /* <DEDUP_REMOVED lines=9> */
[----:B------:R-:W-:Y:S02]  /*17b60*/  IMAD.IADD R36, R44, 0x1, R3 ;  /* 0x000000012c247824 */ /* 0x000fe400078e0203 */
[C---:B------:R-:W-:Y:S02]  /*17b70*/  IMAD R3, R42.reuse, UR5, R0 ;  /* 0x000000052a037c24 */ /* 0x040fe4000f8e0200 */
[----:B------:R-:W-:Y:S01]  /*17b80*/  IMAD.WIDE.U32 R20, R42, UR4, R20 ;  /* 0x000000042a147c25 */ /* 0x000fe2000f8e0014 */
[----:B------:R-:W-:-:S03]  /*17b90*/  ULDC.64 UR4, c[0x0][0xaf0] ;  /* 0x0002bc0000047ab9 */ /* 0x000fc60000000a00 */
[----:B------:R-:W-:Y:S02]  /*17ba0*/  IMAD.IADD R21, R21, 0x1, R3 ;  /* 0x0000000115157824 */ /* 0x000fe400078e0203 */
[----:B------:R-:W-:-:S04]  /*17bb0*/  @P2 IMAD.HI.U32 R0, R36, R39, RZ ;  /* 0x0000002724002227 */ /* 0x000fc800078e00ff */
[----:B------:R-:W-:Y:S02]  /*17bc0*/  IMAD.MOV.U32 R3, RZ, RZ, R36 ;  /* 0x000000ffff037224 */ /* 0x000fe400078e0024 */
[----:B------:R-:W-:Y:S01]  /*17bd0*/  IMAD R31, R38, UR4, RZ ;  /* 0x00000004261f7c24 */ /* 0x000fe2000f8e02ff */
[----:B-1----:R-:W-:Y:S01]  /*17be0*/  @P2 SHF.R.U32.HI R3, RZ, R37, R0 ;  /* 0x00000025ff032219 */ /* 0x002fe20000011600 */
[----:B------:R-:W-:-:S03]  /*17bf0*/  IMAD.WIDE.U32 R20, R41, UR4, R20 ;  /* 0x0000000429147c25 */ /* 0x000fc6000f8e0014 */
[----:B------:R-:W-:Y:S01]  /*17c00*/  SHF.R.S32.HI R0, RZ, 0x1f, R3 ;  /* 0x0000001fff007819 */ /* 0x000fe20000011403 */
        /* <DEDUP_REMOVED lines=12> */
[----:B------:R-:W-:-:S04]  /*17cd0*/  IMAD.WIDE.U32 R20, R31, UR4, R20 ;  /* 0x000000041f147c25 */ /* 0x000fc8000f8e0014 */
[----:B------:R-:W-:Y:S01]  /*17ce0*/  IMAD R3, R31, UR5, R0 ;  /* 0x000000051f037c24 */ /* 0x000fe2000f8e0200 */
[----:B------:R-:W-:Y:S01]  /*17cf0*/  ULDC.64 UR4, c[0x0][0xa80] ;  /* 0x0002a00000047ab9 */ /* 0x000fe20000000a00 */
[----:B------:R-:W-:Y:S01]  /*17d00*/  IMAD.IADD R40, R30, 0x1, R44 ;  /* 0x000000011e287824 */ /* 0x000fe200078e022c */
[----:B------:R-:W-:Y:S01]  /*17d10*/  LEA R32, P0, R20, UR4, 0x1 ;  /* 0x0000000414207c11 */ /* 0x000fe2000f8008ff */
[----:B------:R-:W-:Y:S01]  /*17d20*/  IMAD.IADD R3, R21, 0x1, R3 ;  /* 0x0000000115037824 */ /* 0x000fe200078e0203 */
[----:B------:R-:W-:Y:S02]  /*17d30*/  ULDC UR4, c[0x0][0xac8] ;  /* 0x0002b20000047ab9 */ /* 0x000fe40000000800 */
[----:B------:R-:W-:Y:S01]  /*17d40*/  IADD3 R0, R40, 0x30, RZ ;  /* 0x0000003028007810 */ /* 0x000fe20007ffe0ff */
[----:B0-----:R-:W0:Y:S01]  /*17d50*/  SHFL.IDX PT, R36, R32, 0x1, 0x181f ;  /* 0x00381f0020247f89 */ /* 0x001e2200000e0000 */
[----:B------:R-:W-:Y:S01]  /*17d60*/  LEA.HI.X R38, R20, UR5, R3, 0x1, P0 ;  /* 0x0000000514267c11 */ /* 0x000fe200080f0c03 */
[C---:B------:R-:W-:Y:S01]  /*17d70*/  VIADD R3, R40.reuse, 0x60 ;  /* 0x0000006028037836 */ /* 0x040fe20000000000 */
[----:B------:R-:W-:Y:S01]  /*17d80*/  ISETP.GE.AND P0, PT, R29, UR4, PT ;  /* 0x000000041d007c0c */ /* 0x000fe2000bf06270 */
[----:B------:R-:W1:Y:S03]  /*17d90*/  SHFL.IDX PT, R20, R32, RZ, 0x181f ;  /* 0x00181fff20147589 */ /* 0x000e6600000e0000 */
[-C--:B------:R-:W-:Y:S01]  /*17da0*/  ISETP.GE.OR P3, PT, R40, R43.reuse, P0 ;  /* 0x0000002b2800720c */ /* 0x080fe20000766670 */
[----:B------:R-:W1:Y:S01]  /*17db0*/  SHFL.IDX PT, R21, R38, RZ, 0x181f ;  /* 0x00181fff26157589 */ /* 0x000e6200000e0000 */
[-C--:B------:R-:W-:Y:S01]  /*17dc0*/  ISETP.GE.OR P2, PT, R0, R43.reuse, P0 ;  /* 0x0000002b0000720c */ /* 0x080fe20000746670 */
[----:B------:R-:W-:Y:S01]  /*17dd0*/  VIADD R0, R2, 0x16820 ;  /* 0x0001682002007836 */ /* 0x000fe20000000000 */
[----:B------:R-:W-:Y:S01]  /*17de0*/  ISETP.GE.OR P1, PT, R3, R43, P0 ;  /* 0x0000002b0300720c */ /* 0x000fe20000726670 */
[----:B------:R-:W1:Y:S03]  /*17df0*/  SHFL.IDX PT, R42, R32, 0x2, 0x181f ;  /* 0x00581f00202a7f89 */ /* 0x000e6600000e0000 */
[----:B------:R-:W-:Y:S01]  /*17e00*/  PRMT R0, RZ, 0x654, R0 ;  /* 0x00000654ff007816 */ /* 0x000fe20000000000 */
[----:B------:R-:W1:Y:S03]  /*17e10*/  SHFL.IDX PT, R31, R38, 0x1, 0x181f ;  /* 0x00381f00261f7f89 */ /* 0x000e6600000e0000 */
[----:B------:R1:W-:Y:S01]  /*17e20*/  SYNCS.ARRIVE.TRANS64.RED.A1T0 RZ, [R0+URZ], RZ ;  /* 0x000000ff00ff79a7 */ /* 0x0003e2000810043f */
[----:B------:R-:W1:Y:S02]  /*17e30*/  SHFL.IDX PT, R37, R38, 0x2, 0x181f ;  /* 0x00581f0026257f89 */ /* 0x000e6400000e0000 */
[----:B0-----:R-:W-:-:S02]  /*17e40*/  @!P2 LEA R30, P4, R29, R36, 0x1 ;  /* 0x000000241d1ea211 */ /* 0x001fc400078808ff */
[----:B------:R-:W0:Y:S01]  /*17e50*/  SHFL.IDX PT, R32, R32, 0x3, 0x181f ;  /* 0x00781f0020207f89 */ /* 0x000e2200000e0000 */
[----:B-1----:R-:W-:Y:S01]  /*17e60*/  VIADD R0, R40, 0x90 ;  /* 0x0000009028007836 */ /* 0x002fe20000000000 */
[C---:B------:R-:W-:Y:S02]  /*17e70*/  @!P3 LEA R20, P5, R29.reuse, R20, 0x1 ;  /* 0x000000141d14b211 */ /* 0x040fe400078a08ff */
[----:B------:R-:W1:Y:S02]  /*17e80*/  SHFL.IDX PT, R38, R38, 0x3, 0x181f ;  /* 0x00781f0026267f89 */ /* 0x000e6400000e0000 */
[C---:B------:R-:W-:Y:S02]  /*17e90*/  @!P3 LEA.HI.X R21, R29.reuse, R21, R28, 0x1, P5 ;  /* 0x000000151d15b211 */ /* 0x040fe400028f0c1c */
[----:B------:R-:W-:Y:S02]  /*17ea0*/  ISETP.GE.OR P0, PT, R0, R43, P0 ;  /* 0x0000002b0000720c */ /* 0x000fe40000706670 */
[----:B------:R-:W-:-:S02]  /*17eb0*/  @!P1 LEA R36, P5, R29, R42, 0x1 ;  /* 0x0000002a1d249211 */ /* 0x000fc400078a08ff */
[C-C-:B------:R-:W-:Y:S02]  /*17ec0*/  @!P2 LEA.HI.X R31, R29.reuse, R31, R28.reuse, 0x1, P4 ;  /* 0x0000001f1d1fa211 */ /* 0x140fe400020f0c1c */
[----:B------:R-:W-:Y:S01]  /*17ed0*/  @!P1 LEA.HI.X R37, R29, R37, R28, 0x1, P5 ;  /* 0x000000251d259211 */ /* 0x000fe200028f0c1c */
        /* <DEDUP_REMOVED lines=8> */
.L_x_14159:
        /* <DEDUP_REMOVED lines=20> */
[----:B------:R-:W0:Y:S01]  /*180a0*/  @P2 LDC R31, c[0x0][0xbec] ;  /* 0x0002fb00ff1f2b82 */ /* 0x000e220000000800 */
[----:B--2---:R-:W-:Y:S05]  /*180b0*/  @P1 BRA `(.L_x_14162) ;  /* 0x0000000000101947 */ /* 0x004fea0003800000 */
[----:B------:R-:W-:Y:S05]  /*180c0*/  @!P0 BRA `(.L_x_14162) ;  /* 0x00000000000c8947 */ /* 0x000fea0003800000 */
[----:B------:R-:W2:Y:S04]  /*180d0*/  LDG.E R7, desc[UR38][R4.64] ;  /* 0x0000002604077981 */ /* 0x000ea8000c1e1900 */
[----:B-----5:R-:W2:Y:S02]  /*180e0*/  LDG.E R8, desc[UR38][R4.64+0x4] ;  /* 0x0000042604087981 */ /* 0x020ea4000c1e1900 */
[----:B--2---:R-:W-:-:S07]  /*180f0*/  IMAD.IADD R8, R8, 0x1, -R7 ;  /* 0x0000000108087824 */ /* 0x004fce00078e0a07 */
.L_x_14162:
        /* <DEDUP_REMOVED lines=47> */
.L_x_14164:
[----:B------:R-:W-:Y:S05]  /*183f0*/  BSYNC B1 ;  /* 0x0000000000017941 */ /* 0x000fea0003800000 */
.L_x_14163:
[----:B------:R-:W3:Y:S01]  /*18400*/  @P2 LDC R9, c[0x0][0xbf0] ;  /* 0x0002fc00ff092b82 */ /* 0x000ee20000000800 */
[----:B------:R-:W-:Y:S01]  /*18410*/  ULDC.64 UR4, c[0x0][0xaa0] ;  /* 0x0002a80000047ab9 */ /* 0x000fe20000000a00 */
[----:B------:R-:W-:Y:S01]  /*18420*/  IMAD R3, R3, 0x30, R30 ;  /* 0x0000003003037824 */ /* 0x000fe200078e021e */
[----:B------:R-:W-:Y:S01]  /*18430*/  ULDC.64 UR6, c[0x0][0xa80] ;  /* 0x0002a00000067ab9 */ /* 0x000fe20000000a00 */
[----:B--2---:R-:W-:Y:S02]  /*18440*/  IMAD R5, R13, UR4, RZ ;  /* 0x000000040d057c24 */ /* 0x004fe4000f8e02ff */
[----:B------:R-:W-:Y:S02]  /*18450*/  IMAD.IADD R10, R26, 0x1, R3 ;  /* 0x000000011a0a7824 */ /* 0x000fe400078e0203 */
[C---:B------:R-:W-:Y:S02]  /*18460*/  IMAD R7, R0.reuse, UR5, R5 ;  /* 0x0000000500077c24 */ /* 0x040fe4000f8e0205 */
[----:B------:R-:W-:Y:S01]  /*18470*/  IMAD.WIDE.U32 R4, R0, UR4, RZ ;  /* 0x0000000400047c25 */ /* 0x000fe2000f8e00ff */
[----:B------:R-:W-:-:S03]  /*18480*/  ULDC.64 UR4, c[0x0][0xae8] ;  /* 0x0002ba0000047ab9 */ /* 0x000fc60000000a00 */
[----:B------:R-:W-:Y:S02]  /*18490*/  IMAD R0, R12, UR4, RZ ;  /* 0x000000040c007c24 */ /* 0x000fe4000f8e02ff */
[----:B------:R-:W-:Y:S02]  /*184a0*/  IMAD.IADD R5, R5, 0x1, R7 ;  /* 0x0000000105057824 */ /* 0x000fe400078e0207 */
[----:B------:R-:W-:Y:S02]  /*184b0*/  IMAD R7, R20, UR5, R0 ;  /* 0x0000000514077c24 */ /* 0x000fe4000f8e0200 */
[----:B0-----:R-:W-:-:S04]  /*184c0*/  @P2 IMAD.HI.U32 R0, R10, R31, RZ ;  /* 0x0000001f0a002227 */ /* 0x001fc800078e00ff */
[----:B------:R-:W-:Y:S01]  /*184d0*/  IMAD.MOV.U32 R3, RZ, RZ, R10 ;  /* 0x000000ffff037224 */ /* 0x000fe200078e000a */
[----:B---3--:R-:W-:Y:S01]  /*184e0*/  @P2 SHF.R.U32.HI R3, RZ, R9, R0 ;  /* 0x00000009ff032219 */ /* 0x008fe20000011600 */
[----:B------:R-:W-:Y:S01]  /*184f0*/  IMAD.WIDE.U32 R4, R20, UR4, R4 ;  /* 0x0000000414047c25 */ /* 0x000fe2000f8e0004 */
[----:B------:R-:W-:Y:S02]  /*18500*/  ULDC.64 UR4, c[0x0][0xaf0] ;  /* 0x0002bc0000047ab9 */ /* 0x000fe40000000a00 */
[----:B------:R-:W-:Y:S01]  /*18510*/  SHF.R.S32.HI R0, RZ, 0x1f, R3 ;  /* 0x0000001fff007819 */ /* 0x000fe20000011403 */
[----:B------:R-:W-:Y:S02]  /*18520*/  IMAD.IADD R5, R5, 0x1, R7 ;  /* 0x0000000105057824 */ /* 0x000fe400078e0207 */
[----:B------:R-:W-:Y:S02]  /*18530*/  IMAD R6, R14, UR4, RZ ;  /* 0x000000040e067c24 */ /* 0x000fe4000f8e02ff */
[----:B------:R-:W-:-:S02]  /*18540*/  IMAD.MOV R21, RZ, RZ, -R3 ;  /* 0x000000ffff157224 */ /* 0x000fc400078e0a03 */
        /* <DEDUP_REMOVED lines=23> */
[----:B------:R-:W-:Y:S01]  /*186c0*/  IMAD.IADD R24, R30, 0x1, R26 ;  /* 0x000000011e187824 */ /* 0x000fe200078e021a */
[----:B------:R-:W2:Y:S03]  /*186d0*/  SHFL.IDX PT, R0, R20, RZ, 0x181f ;  /* 0x00181fff14007589 */ /* 0x000ea600000e0000 */
[C---:B------:R-:W-:Y:S01]  /*186e0*/  VIADD R8, R24.reuse, 0x30 ;  /* 0x0000003018087836 */ /* 0x040fe20000000000 */
[----:B------:R-:W3:Y:S01]  /*186f0*/  SHFL.IDX PT, R5, R7, 0x1, 0x181f ;  /* 0x00381f0007057f89 */ /* 0x000ee200000e0000 */
[C---:B------:R-:W-:Y:S01]  /*18700*/  ISETP.GE.OR P2, PT, R24.reuse, R21, P0 ;  /* 0x000000151800720c */ /* 0x040fe20000746670 */
[----:B------:R-:W-:-:S02]  /*18710*/  VIADD R10, R24, 0x60 ;  /* 0x00000060180a7836 */ /* 0x000fc40000000000 */
[----:B------:R-:W4:Y:S01]  /*18720*/  SHFL.IDX PT, R14, R7, 0x2, 0x181f ;  /* 0x00581f00070e7f89 */ /* 0x000f2200000e0000 */
[-C--:B------:R-:W-:Y:S02]  /*18730*/  ISETP.GE.OR P3, PT, R8, R21.reuse, P0 ;  /* 0x000000150800720c */ /* 0x080fe40000766670 */
[----:B------:R-:W-:Y:S01]  /*18740*/  ISETP.GE.OR P4, PT, R10, R21, P0 ;  /* 0x000000150a00720c */ /* 0x000fe20000786670 */
[----:B------:R-:W5:Y:S04]  /*18750*/  SHFL.IDX PT, R4, R20, 0x1, 0x181f ;  /* 0x00381f0014047f89 */ /* 0x000f6800000e0000 */
[----:B------:R-:W1:Y:S02]  /*18760*/  SHFL.IDX PT, R6, R20, 0x2, 0x181f ;  /* 0x00581f0014067f89 */ /* 0x000e6400000e0000 */
[----:B0-----:R-:W-:-:S04]  /*18770*/  @!P2 LEA R10, P5, R29, R3, 0x1 ;  /* 0x000000031d0aa211 */ /* 0x001fc800078a08ff */
[C---:B--2---:R-:W-:Y:S02]  /*18780*/  @!P2 LEA.HI.X R3, R29.reuse, R0, R28, 0x1, P5 ;  /* 0x000000001d03a211 */ /* 0x044fe400028f0c1c */
[----:B------:R0:W2:Y:S01]  /*18790*/  SHFL.IDX PT, R0, R20, 0x3, 0x181f ;  /* 0x00781f0014007f89 */ /* 0x0000a200000e0000 */
[C---:B---3--:R-:W-:Y:S02]  /*187a0*/  @!P3 LEA R8, P1, R29.reuse, R5, 0x1 ;  /* 0x000000051d08b211 */ /* 0x048fe400078208ff */
[----:B------:R-:W-:Y:S01]  /*187b0*/  @!P2 IMAD.MOV.U32 R11, RZ, RZ, R3 ;  /* 0x000000ffff0ba224 */ /* 0x000fe200078e0003 */
[----:B----4-:R-:W-:-:S04]  /*187c0*/  @!P4 LEA R25, P5, R29, R14, 0x1 ;  /* 0x0000000e1d19c211 */ /* 0x010fc800078a08ff */
[----:B------:R0:W-:Y:S01]  /*187d0*/  @!P2 ST.E.128 desc[UR38][R10.64], RZ ;  /* 0x000000ff0a00a985 */ /* 0x0001e2000c101d26 */
[C-C-:B-----5:R-:W-:Y:S02]  /*187e0*/  @!P3 LEA.HI.X R9, R29.reuse, R4, R28.reuse, 0x1, P1 ;  /* 0x000000041d09b211 */ /* 0x160fe400008f0c1c */
[----:B------:R-:W-:Y:S01]  /*187f0*/  @!P4 MOV R4, R25 ;  /* 0x000000190004c202 */ /* 0x000fe20000000f00 */
[----:B------:R0:W3:Y:S01]  /*18800*/  SHFL.IDX PT, R14, R7, 0x3, 0x181f ;  /* 0x00781f00070e7f89 */ /* 0x0000e200000e0000 */
[----:B-1----:R-:W-:-:S03]  /*18810*/  @!P4 LEA.HI.X R5, R29, R6, R28, 0x1, P5 ;  /* 0x000000061d05c211 */ /* 0x002fc600028f0c1c */
[----:B------:R0:W-:Y:S04]  /*18820*/  @!P3 ST.E.128 desc[UR38][R8.64], RZ ;  /* 0x000000ff0800b985 */ /* 0x0001e8000c101d26 */
[----:B------:R0:W-:Y:S02]  /*18830*/  @!P4 ST.E.128 desc[UR38][R4.64], RZ ;  /* 0x000000ff0400c985 */ /* 0x0001e4000c101d26 */
.L_x_14364:
[----:B------:R-:W-:-:S05]  /*18840*/  VIADD R24, R24, 0x90 ;  /* 0x0000009018187836 */ /* 0x000fca0000000000 */
[----:B------:R-:W-:-:S13]  /*18850*/  ISETP.GE.OR P0, PT, R24, R21, P0 ;  /* 0x000000151800720c */ /* 0x000fda0000706670 */
[----:B---3--:R-:W-:-:S04]  /*18860*/  @!P0 LEA R14, P1, R29, R14, 0x1 ;  /* 0x0000000e1d0e8211 */ /* 0x008fc800078208ff */
[----:B--2---:R-:W-:-:S05]  /*18870*/  @!P0 LEA.HI.X R15, R29, R0, R28, 0x1, P1 ;  /* 0x000000001d0f8211 */ /* 0x004fca00008f0c1c */
[----:B------:R1:W-:Y:S04]  /*18880*/  @!P0 ST.E.128 desc[UR38][R14.64], RZ ;  /* 0x000000ff0e008985 */ /* 0x0003e8000c101d26 */
.L_x_14161:
[----:B------:R-:W-:Y:S05]  /*18890*/  BSYNC B0 ;  /* 0x0000000000007941 */ /* 0x000fea0003800000 */
.L_x_14158:
[----:B------:R-:W-:Y:S02]  /*188a0*/  ULDC UR4, c[0x0][0xc3c] ;  /* 0x00030f0000047ab9 */ /* 0x000fe40000000800 */
[----:B------:R-:W-:-:S13]  /*188b0*/  ISETP.GE.AND P0, PT, R35, UR4, PT ;  /* 0x0000000423007c0c */ /* 0x000fda000bf06270 */
[----:B------:R-:W-:Y:S05]  /*188c0*/  @!P0 BRA `(.L_x_14166) ;  /* 0xfffffe8400a08947 */ /* 0x000fea000383ffff */
[----:B------:R-:W-:Y:S05]  /*188d0*/  BRA `(.L_x_13974) ;  /* 0x0000006c00447947 */ /* 0x000fea0003800000 */
.L_x_13972:
        /* <DEDUP_REMOVED lines=18> */
.L_x_14167:
        /* <DEDUP_REMOVED lines=42> */
.L_x_14173:
        /* <DEDUP_REMOVED lines=12> */
.L_x_14172:
[----:B------:R-:W-:Y:S05]  /*18d60*/  BSYNC B0 ;  /* 0x0000000000007941 */ /* 0x000fea0003800000 */
.L_x_14171:
        /* <DEDUP_REMOVED lines=21> */
.L_x_14169:
        /* <DEDUP_REMOVED lines=21> */
.L_x_14174:
[----:B-1----:R-:W-:Y:S01]  /*19010*/  IMAD R16, R16, UR5, R13 ;  /* 0x0000000510107c24 */ /* 0x002fe2000f8e020d */
[----:B------:R-:W-:Y:S01]  /*19020*/  MOV R2, RZ ;  /* 0x000000ff00027202 */ /* 0x000fe20000000f00 */
[----:B------:R-:W-:Y:S01]  /*19030*/  IMAD R11, R11, R8, RZ ;  /* 0x000000080b0b7224 */ /* 0x000fe200078e02ff */
[----:B------:R-:W-:Y:S02]  /*19040*/  IABS R10, R4 ;  /* 0x00000004000a7213 */ /* 0x000fe40000000000 */
[----:B0-----:R-:W-:Y:S01]  /*19050*/  IADD3 R9, -R16, UR6, RZ ;  /* 0x0000000610097c10 */ /* 0x001fe2000fffe1ff */
[----:B------:R-:W-:-:S03]  /*19060*/  IMAD.HI.U32 R2, R3, R11, R2 ;  /* 0x0000000b03027227 */ /* 0x000fc600078e0002 */
[----:B------:R-:W-:Y:S01]  /*19070*/  IABS R6, R9 ;  /* 0x0000000900067213 */ /* 0x000fe20000000000 */
[----:B------:R-:W-:-:S04]  /*19080*/  IMAD.MOV R10, RZ, RZ, -R10 ;  /* 0x000000ffff0a7224 */ /* 0x000fc800078e0a0a */
        /* <DEDUP_REMOVED lines=29> */
[----:B------:R-:W-:Y:S01]  /*19260*/  IMAD.HI.U32 R2, R3, R9, R2 ;  /* 0x0000000903027227 */ /* 0x000fe200078e0002 */
[----:B------:R-:W-:-:S03]  /*19270*/  MOV R9, R11 ;  /* 0x0000000b00097202 */ /* 0x000fc60000000f00 */
        /* <DEDUP_REMOVED lines=19> */
.L_x_14170:
[----:B------:R-:W-:Y:S02]  /*193b0*/  IMAD.MOV.U32 R17, RZ, RZ, RZ ;  /* 0x000000ffff117224 */ /* 0x000fe400078e00ff */
[----:B------:R-:W-:Y:S02]  /*193c0*/  IMAD.U32 R16, RZ, RZ, UR6 ;  /* 0x00000006ff107e24 */ /* 0x000fe4000f8e00ff */
[----:B------:R-:W-:-:S07]  /*193d0*/  IMAD.MOV.U32 R18, RZ, RZ, RZ ;  /* 0x000000ffff127224 */ /* 0x000fce00078e00ff */
.L_x_14175:
[----:B------:R-:W-:-:S13]  /*193e0*/  ISETP.NE.AND P0, PT, R5, RZ, PT ;  /* 0x000000ff0500720c */ /* 0x000fda0003f05270 */
[----:B------:R-:W0:Y:S01]  /*193f0*/  @!P0 S2R R3, SR_CgaCtaId ;  /* 0x0000000000038919 */ /* 0x000e220000008800 */
[----:B------:R-:W-:-:S04]  /*19400*/  @!P0 MOV R0, 0x400 ;  /* 0x0000040000008802 */ /* 0x000fc80000000f00 */
[----:B0-----:R-:W-:-:S05]  /*19410*/  @!P0 LEA R0, R3, R0, 0x18 ;  /* 0x0000000003008211 */ /* 0x001fca00078ec0ff */
[----:B------:R2:W-:Y:S01]  /*19420*/  @!P0 STS.128 [R0+0x168d0], R16 ;  /* 0x0168d01000008388 */ /* 0x0005e20000000c00 */
[----:B------:R-:W-:Y:S06]  /*19430*/  BAR.ARV 0x5, 0x200 ;  /* 0x0148000000007b1d */ /* 0x000fec0000002000 */
.L_x_14168:
[----:B------:R3:W-:Y:S01]  /*19440*/  STL [R1+0x24], RZ ;  /* 0x000024ff01007387 */ /* 0x0007e20000100800 */
[----:B------:R-:W-:Y:S01]  /*19450*/  ULDC UR4, c[0x0][0xc3c] ;  /* 0x00030f0000047ab9 */ /* 0x000fe20000000800 */
[----:B------:R-:W-:Y:S01]  /*19460*/  IMAD.MOV.U32 R26, RZ, RZ, 0x1 ;  /* 0x00000001ff1a7424 */ /* 0x000fe200078e00ff */
[----:B-1----:R-:W-:Y:S02]  /*19470*/  ISETP.GE.AND P0, PT, R19, UR4, PT ;  /* 0x0000000413007c0c */ /* 0x002fe4000bf06270 */
[----:B------:R-:W-:-:S11]  /*19480*/  MOV R23, RZ ;  /* 0x000000ff00177202 */ /* 0x000fd60000000f00 */
[----:B---3--:R-:W-:Y:S05]  /*19490*/  @P0 BRA `(.L_x_14176) ;  /* 0x0000005c00780947 */ /* 0x008fea0003800000 */
[----:B------:R-:W1:Y:S01]  /*194a0*/  S2R R5, SR_TID.X ;  /* 0x0000000000057919 */ /* 0x000e620000002100 */
[----:B------:R-:W3:Y:S01]  /*194b0*/  S2UR UR5, SR_CgaCtaId ;  /* 0x00000000000579c3 */ /* 0x000ee20000008800 */
[----:B------:R-:W-:Y:S01]  /*194c0*/  UMOV UR4, 0x400 ;  /* 0x0000040000047882 */ /* 0x000fe20000000000 */
[----:B------:R-:W-:Y:S01]  /*194d0*/  BSSY B8, `(.L_x_14176) ;  /* 0x00005da000087945 */ /* 0x000fe20003800000 */
[----:B------:R4:W-:Y:S01]  /*194e0*/  STL [R1+0x24], RZ ;  /* 0x000024ff01007387 */ /* 0x0009e20000100800 */
[----:B------:R-:W-:Y:S01]  /*194f0*/  IMAD.MOV.U32 R29, RZ, RZ, 0x1 ;  /* 0x00000001ff1d7424 */ /* 0x000fe200078e00ff */
[----:B------:R-:W-:Y:S01]  /*19500*/  ULDC.64 UR40, c[0x0][0x198] ;  /* 0x0000660000287ab9 */ /* 0x000fe20000000a00 */
[----:B------:R-:W-:Y:S01]  /*19510*/  IMAD.MOV.U32 R27, RZ, RZ, RZ ;  /* 0x000000ffff1b7224 */ /* 0x000fe200078e00ff */
[----:B------:R-:W-:Y:S01]  /*19520*/  ULDC UR37, c[0x0][0xc] ;  /* 0x0000030000257ab9 */ /* 0x000fe20000000800 */
[----:B------:R-:W-:Y:S02]  /*19530*/  IMAD.MOV.U32 R23, RZ, RZ, RZ ;  /* 0x000000ffff177224 */ /* 0x000fe400078e00ff */
[----:B------:R-:W-:Y:S01]  /*19540*/  IMAD.MOV.U32 R26, RZ, RZ, 0x1 ;  /* 0x00000001ff1a7424 */ /* 0x000fe200078e00ff */
        /* <DEDUP_REMOVED lines=13> */
.L_x_14314:
[----:B------:R-:W-:Y:S05]  /*19620*/  YIELD ;  /* 0x0000000000007946 */ /* 0x000fea0003800000 */
[----:B------:R-:W-:Y:S01]  /*19630*/  ULDC.64 UR4, c[0x0][0xa28] ;  /* 0x00028a0000047ab9 */ /* 0x000fe20000000a00 */
[----:B------:R-:W-:Y:S02]  /*19640*/  CS2R R6, SRZ ;  /* 0x0000000000067805 */ /* 0x000fe4000001ff00 */
[----:B------:R-:W-:Y:S01]  /*19650*/  ISETP.NE.U32.AND P0, PT, RZ, UR4, PT ;  /* 0x00000004ff007c0c */ /* 0x000fe2000bf05070 */
[----:B0-----:R-:W0:Y:S01]  /*19660*/  LDC.64 R8, c[0x0][0xa00] ;  /* 0x00028000ff087b82 */ /* 0x001e220000000a00 */
[----:B------:R-:W-:Y:S01]  /*19670*/  ULDC.64 UR6, c[0x0][0xa08] ;  /* 0x0002820000067ab9 */ /* 0x000fe20000000a00 */
[----:B------:R-:W-:Y:S01]  /*19680*/  ULDC.64 UR8, c[0x0][0xa10] ;  /* 0x0002840000087ab9 */ /* 0x000fe20000000a00 */
[----:B------:R-:W-:Y:S01]  /*19690*/  ISETP.NE.AND.EX P0, PT, RZ, UR5, PT, P0 ;  /* 0x00000005ff007c0c */ /* 0x000fe2000bf05300 */
[----:B------:R-:W-:-:S04]  /*196a0*/  ULDC.64 UR4, c[0x0][0xa18] ;  /* 0x0002860000047ab9 */ /* 0x000fc80000000a00 */
[----:B-1----:R-:W1:Y:S08]  /*196b0*/  LDC.64 R4, c[0x0][0xa08] ;  /* 0x00028200ff047b82 */ /* 0x002e700000000a00 */
[----:B--2---:R-:W2:Y:S02]  /*196c0*/  @P0 LDC.64 R2, c[0x0][0xa28] ;  /* 0x00028a00ff020b82 */ /* 0x004ea40000000a00 */
[----:B--2---:R-:W-:-:S05]  /*196d0*/  @P0 IMAD.WIDE R2, R19, 0x4, R2 ;  /* 0x0000000413020825 */ /* 0x004fca00078e0202 */
[----:B------:R2:W5:Y:S01]  /*196e0*/  @P0 LDG.E R7, desc[UR38][R2.64] ;  /* 0x0000002602070981 */ /* 0x000562000c1e1900 */
[----:B------:R-:W-:Y:S01]  /*196f0*/  ISETP.NE.U32.AND P0, PT, RZ, UR4, PT ;  /* 0x00000004ff007c0c */ /* 0x000fe2000bf05070 */
[----:B0-----:R-:W-:Y:S01]  /*19700*/  IMAD.WIDE R8, R19, 0x4, R8 ;  /* 0x0000000413087825 */ /* 0x001fe200078e0208 */
[----:B------:R-:W-:Y:S02]  /*19710*/  ISETP.NE.U32.AND P2, PT, RZ, UR6, PT ;  /* 0x00000006ff007c0c */ /* 0x000fe4000bf45070 */
[----:B------:R-:W-:Y:S01]  /*19720*/  ISETP.NE.AND.EX P0, PT, RZ, UR5, PT, P0 ;  /* 0x00000005ff007c0c */ /* 0x000fe2000bf05300 */
[----:B------:R-:W-:Y:S01]  /*19730*/  ULDC.64 UR4, c[0x0][0xa00] ;  /* 0x0002800000047ab9 */ /* 0x000fe20000000a00 */
[----:B------:R-:W-:Y:S01]  /*19740*/  ISETP.NE.U32.AND P4, PT, RZ, UR8, PT ;  /* 0x00000008ff007c0c */ /* 0x000fe2000bf85070 */
[----:B------:R-:W-:Y:S01]  /*19750*/  IMAD.MOV.U32 R28, RZ, RZ, RZ ;  /* 0x000000ffff1c7224 */ /* 0x000fe200078e00ff */
[----:B------:R-:W-:Y:S01]  /*19760*/  ISETP.NE.U32.AND P1, PT, RZ, UR4, PT ;  /* 0x00000004ff007c0c */ /* 0x000fe2000bf25070 */
[----:B--2---:R-:W0:Y:S01]  /*19770*/  LDC.64 R2, c[0x0][0xa10] ;  /* 0x00028400ff027b82 */ /* 0x004e220000000a00 */
[----:B----4-:R-:W-:-:S02]  /*19780*/  IMAD.MOV.U32 R0, RZ, RZ, RZ ;  /* 0x000000ffff007224 */ /* 0x010fc400078e00ff */
[----:B------:R-:W-:Y:S01]  /*19790*/  ISETP.NE.AND.EX P3, PT, RZ, UR5, PT, P1 ;  /* 0x00000005ff007c0c */ /* 0x000fe2000bf65310 */
[----:B-1----:R-:W-:-:S04]  /*197a0*/  IMAD.WIDE R4, R19, 0x4, R4 ;  /* 0x0000000413047825 */ /* 0x002fc800078e0204 */
[----:B------:R-:W1:Y:S01]  /*197b0*/  @P0 LDC.64 R10, c[0x0][0xa18] ;  /* 0x00028600ff0a0b82 */ /* 0x000e620000000a00 */
[----:B------:R-:W-:Y:S01]  /*197c0*/  ULDC UR4, c[0x0][0x288] ;  /* 0x0000a20000047ab9 */ /* 0x000fe20000000800 */
[----:B------:R-:W-:Y:S02]  /*197d0*/  ISETP.NE.AND.EX P1, PT, RZ, UR7, PT, P2 ;  /* 0x00000007ff007c0c */ /* 0x000fe4000bf25320 */
[----:B------:R-:W-:-:S04]  /*197e0*/  ISETP.NE.AND.EX P2, PT, RZ, UR9, PT, P4 ;  /* 0x00000009ff007c0c */ /* 0x000fc8000bf45340 */
[----:B------:R-:W2:Y:S07]  /*197f0*/  @P3 LDG.E R6, desc[UR38][R8.64] ;  /* 0x0000002608063981 */ /* 0x000eae000c1e1900 */
[----:B------:R-:W5:Y:S01]  /*19800*/  @P1 LDG.E R28, desc[UR38][R4.64] ;  /* 0x00000026041c1981 */ /* 0x000f62000c1e1900 */
        /* <DEDUP_REMOVED lines=24> */
.L_x_14177:
        /* <DEDUP_REMOVED lines=9> */
.L_x_14178:
[----:B------:R-:W-:Y:S05]  /*19a20*/  @!P1 BRA `(.L_x_14179) ;  /* 0x00000000000c9947 */ /* 0x000fea0003800000 */
[----:B------:R-:W2:Y:S04]  /*19a30*/  LDG.E R10, desc[UR38][R4.64] ;  /* 0x00000026040a7981 */ /* 0x000ea8000c1e1900 */
[----:B------:R-:W2:Y:S02]  /*19a40*/  LDG.E R9, desc[UR38][R4.64+0x4] ;  /* 0x0000042604097981 */ /* 0x000ea4000c1e1900 */
[----:B--2---:R-:W-:-:S07]  /*19a50*/  IMAD.IADD R10, R9, 0x1, -R10 ;  /* 0x00000001090a7824 */ /* 0x004fce00078e0a0a */
.L_x_14179:
[----:B-1----:R-:W2:Y:S01]  /*19a60*/  @P2 LDG.E R4, desc[UR38][R2.64] ;  /* 0x0000002602042981 */ /* 0x002ea2000c1e1900 */
[----:B------:R-:W1:Y:S03]  /*19a70*/  LDC R8, c[0x0][0x448] ;  /* 0x00011200ff087b82 */ /* 0x000e660000000800 */
[----:B------:R3:W2:Y:S01]  /*19a80*/  @P2 LDG.E R5, desc[UR38][R2.64+0x4] ;  /* 0x0000042602052981 */ /* 0x0006a2000c1e1900 */
[----:B------:R-:W-:Y:S02]  /*19a90*/  IMAD R13, R17, 0xc0, RZ ;  /* 0x000000c0110d7824 */ /* 0x000fe400078e02ff */
[----:B-----5:R-:W-:Y:S02]  /*19aa0*/  IMAD.IADD R7, R10, 0x1, -R7 ;  /* 0x000000010a077824 */ /* 0x020fe400078e0a07 */
[----:B------:R-:W-:Y:S01]  /*19ab0*/  VIADD R10, R13, 0xbf ;  /* 0x000000bf0d0a7836 */ /* 0x000fe20000000000 */
[----:B------:R4:W-:Y:S01]  /*19ac0*/  STL [R1+0x10], R13 ;  /* 0x0000100d01007387 */ /* 0x0009e20000100800 */
[----:B-1----:R-:W-:-:S13]  /*19ad0*/  ISETP.NE.AND P1, PT, R8, 0x1, PT ;  /* 0x000000010800780c */ /* 0x002fda0003f25270 */
[----:B---3--:R-:W1:Y:S08]  /*19ae0*/  @P1 LDC R3, c[0x0][0x44c] ;  /* 0x00011300ff031b82 */ /* 0x008e700000000800 */
[----:B------:R-:W3:Y:S01]  /*19af0*/  @P1 LDC R2, c[0x0][0x450] ;  /* 0x00011400ff021b82 */ /* 0x000ee20000000800 */
[----:B--2---:R-:W-:Y:S02]  /*19b00*/  @P2 IMAD.IADD R6, R5, 0x1, -R4 ;  /* 0x0000000105062824 */ /* 0x004fe400078e0a04 */
[----:B-1----:R-:W-:-:S04]  /*19b10*/  @P1 IMAD.HI.U32 R5, R10, R3, RZ ;  /* 0x000000030a051227 */ /* 0x002fc800078e00ff */
[----:B------:R-:W-:Y:S01]  /*19b20*/  IMAD.IADD R8, R7, 0x1, R6 ;  /* 0x0000000107087824 */ /* 0x000fe200078e0206 */
[----:B---3--:R-:W-:-:S03]  /*19b30*/  @P1 SHF.R.U32.HI R10, RZ, R2, R5 ;  /* 0x00000002ff0a1219 */ /* 0x008fc60000011605 */
        /* <DEDUP_REMOVED lines=9> */
[----:B----4-:R-:W-:Y:S05]  /*19bd0*/  @!P3 BRA `(.L_x_14180) ;  /* 0x000000000048b947 */ /* 0x010fea0003800000 */
        /* <DEDUP_REMOVED lines=11> */
.L_x_14182:
[----:B------:R-:W-:-:S13]  /*19c90*/  ISETP.NE.AND P0, PT, R3, 0x1, PT ;  /* 0x000000010300780c */ /* 0x000fda0003f05270 */
[----:B------:R-:W1:Y:S02]  /*19ca0*/  @P0 LDC.64 R4, c[0x0][0x9e8] ;  /* 0x00027a00ff040b82 */ /* 0x000e640000000a00 */
[----:B-1----:R-:W-:-:S05]  /*19cb0*/  @P0 IMAD.HI.U32 R4, R11, R4, RZ ;  /* 0x000000040b040227 */ /* 0x002fca00078e00ff */
[----:B------:R-:W-:-:S07]  /*19cc0*/  @P0 SHF.R.U32.HI R11, RZ, R5, R4 ;  /* 0x00000005ff0b0219 */ /* 0x000fce0000011604 */
.L_x_14183:
[----:B------:R-:W-:Y:S05]  /*19cd0*/  BSYNC B0 ;  /* 0x0000000000007941 */ /* 0x000fea0003800000 */
.L_x_14181:
[----:B------:R-:W-:-:S05]  /*19ce0*/  IMAD R11, R11, R3, R3 ;  /* 0x000000030b0b7224 */ /* 0x000fca00078e0203 */
[----:B------:R-:W-:-:S07]  /*19cf0*/  VIMNMX R2, R2, R11, PT ;  /* 0x0000000b02027248 */ /* 0x000fce0003fe0100 */
.L_x_14180:
        /* <DEDUP_REMOVED lines=20> */
.L_x_14186:
[----:B------:R-:W-:-:S13]  /*19e40*/  ISETP.NE.AND P0, PT, R3, 0x1, PT ;  /* 0x000000010300780c */ /* 0x000fda0003f05270 */
[----:B------:R-:W1:Y:S02]  /*19e50*/  @P0 LDC.64 R4, c[0x0][0x9e8] ;  /* 0x00027a00ff040b82 */ /* 0x000e640000000a00 */
[----:B-1----:R-:W-:-:S05]  /*19e60*/  @P0 IMAD.HI.U32 R4, R11, R4, RZ ;  /* 0x000000040b040227 */ /* 0x002fca00078e00ff */
[----:B------:R-:W-:-:S07]  /*19e70*/  @P0 SHF.R.U32.HI R11, RZ, R5, R4 ;  /* 0x00000005ff0b0219 */ /* 0x000fce0000011604 */
.L_x_14187:
[----:B------:R-:W-:Y:S05]  /*19e80*/  BSYNC B0 ;  /* 0x0000000000007941 */ /* 0x000fea0003800000 */
.L_x_14185:
[----:B------:R-:W-:-:S05]  /*19e90*/  IMAD R3, R11, R3, RZ ;  /* 0x000000030b037224 */ /* 0x000fca00078e02ff */
[----:B------:R-:W-:-:S07]  /*19ea0*/  VIMNMX R10, R10, R3, !PT ;  /* 0x000000030a0a7248 */ /* 0x000fce0007fe0100 */
.L_x_14184:
[----:B------:R-:W-:Y:S01]  /*19eb0*/  VIADD R2, R2, 0x7f ;  /* 0x0000007f02027836 */ /* 0x000fe20000000000 */
[----:B------:R-:W-:Y:S04]  /*19ec0*/  BSSY B0, `(.L_x_14188) ;  /* 0x00000dd000007945 */ /* 0x000fe80003800000 */
[----:B------:R-:W-:-:S04]  /*19ed0*/  SHF.R.S32.HI R3, RZ, 0x1f, R2 ;  /* 0x0000001fff037819 */ /* 0x000fc80000011402 */
[----:B------:R-:W-:Y:S02]  /*19ee0*/  LEA.HI R3, R3, R2, RZ, 0x7 ;  /* 0x0000000203037211 */ /* 0x000fe400078f38ff */
[----:B------:R-:W-:Y:S02]  /*19ef0*/  SHF.R.S32.HI R2, RZ, 0x1f, R10 ;  /* 0x0000001fff027819 */ /* 0x000fe4000001140a */
[----:B------:R-:W-:Y:S02]  /*19f00*/  SHF.R.S32.HI R4, RZ, 0x7, R3 ;  /* 0x00000007ff047819 */ /* 0x000fe40000011403 */
[----:B------:R-:W-:Y:S02]  /*19f10*/  LEA.HI R2, R2, R10, RZ, 0x7 ;  /* 0x0000000a02027211 */ /* 0x000fe400078f38ff */
[----:B------:R-:W-:Y:S02]  /*19f20*/  VIMNMX R4, R17, R4, PT ;  /* 0x0000000411047248 */ /* 0x000fe40003fe0100 */
[----:B------:R-:W-:-:S04]  /*19f30*/  SHF.R.S32.HI R2, RZ, 0x7, R2 ;  /* 0x00000007ff027819 */ /* 0x000fc80000011402 */
[----:B------:R-:W-:-:S05]  /*19f40*/  VIMNMX R2, RZ, R2, !PT ;  /* 0x00000002ff027248 */ /* 0x000fca0007fe0100 */
[--C-:B------:R-:W-:Y:S02]  /*19f50*/  IMAD R2, R2, 0x80, -R7.reuse ;  /* 0x0000008002027824 */ /* 0x100fe400078e0a07 */
[----:B------:R-:W-:-:S03]  /*19f60*/  IMAD R7, R4, 0x80, -R7 ;  /* 0x0000008004077824 */ /* 0x000fc600078e0a07 */
[----:B------:R-:W-:Y:S02]  /*19f70*/  VIMNMX R2, RZ, R2, !PT ;  /* 0x00000002ff027248 */ /* 0x000fe40007fe0100 */
[----:B------:R-:W-:Y:S02]  /*19f80*/  VIMNMX R7, R7, R6, PT ;  /* 0x0000000607077248 */ /* 0x000fe40003fe0100 */
[----:B------:R-:W-:Y:S02]  /*19f90*/  SHF.R.U32.HI R4, RZ, 0x7, R2 ;  /* 0x00000007ff047819 */ /* 0x000fe40000011602 */
[----:B------:R-:W-:-:S13]  /*19fa0*/  ISETP.GT.AND P0, PT, R7, R2, PT ;  /* 0x000000020700720c */ /* 0x000fda0003f04270 */
[----:B------:R-:W-:-:S05]  /*19fb0*/  @P0 VIADD R3, R7, 0x7f ;  /* 0x0000007f07030836 */ /* 0x000fca0000000000 */
[----:B------:R-:W-:-:S04]  /*19fc0*/  @P0 SHF.R.S32.HI R2, RZ, 0x1f, R3 ;  /* 0x0000001fff020819 */ /* 0x000fc80000011403 */
[----:B------:R-:W-:Y:S01]  /*19fd0*/  @P0 LEA.HI R2, R2, R3, RZ, 0x7 ;  /* 0x0000000302020211 */ /* 0x000fe200078f38ff */
[----:B------:R-:W-:-:S03]  /*19fe0*/  IMAD.MOV.U32 R3, RZ, RZ, R4 ;  /* 0x000000ffff037224 */ /* 0x000fc600078e0004 */
[----:B------:R-:W-:Y:S02]  /*19ff0*/  @P0 SHF.R.S32.HI R3, RZ, 0x7, R2 ;  /* 0x00000007ff030819 */ /* 0x000fe40000011402 */
[----:B------:R-:W-:Y:S02]  /*1a000*/  PLOP3.LUT P0, PT, PT, PT, PT, 0x80, 0x0 ;  /* 0x000000000000781c */ /* 0x000fe40003f0f070 */
        /* <DEDUP_REMOVED lines=9> */
.L_x_14367:
[----:B--2---:R-:W-:Y:S02]  /*1a0a0*/  ISETP.NE.AND P0, PT, R14, RZ, PT ;  /* 0x000000ff0e00720c */ /* 0x004fe40003f05270 */
[----:B------:R-:W-:-:S11]  /*1a0b0*/  PLOP3.LUT P6, PT, PT, PT, PT, 0x8, 0x0 ;  /* 0x000000000000781c */ /* 0x000fd60003fce170 */
[----:B------:R-:W-:Y:S05]  /*1a0c0*/  @P0 BRA `(.L_x_14191) ;  /* 0x00000000000c0947 */ /* 0x000fea0003800000 */
[----:B------:R-:W-:-:S03]  /*1a0d0*/  UMOV UR4, 0xffffffff ;  /* 0xffffffff00047882 */ /* 0x000fc60000000000 */
[----:B------:R-:W-:Y:S05]  /*1a0e0*/  BRA.DIV UR4, `(.L_x_14192) ;  /* 0x0000006a04207947 */ /* 0x000fea000b800000 */
[----:B------:R-:W-:-:S13]  /*1a0f0*/  ELECT P6, URZ, PT ;  /* 0x00000000003f782f */ /* 0x000fda00038c0000 */
.L_x_14191:
[----:B-1----:R-:W2:Y:S01]  /*1a100*/  LDL R5, [R1+0x24] ;  /* 0x0000240001057983 */ /* 0x002ea20000100800 */
[----:B------:R-:W-:Y:S01]  /*1a110*/  BSSY B1, `(.L_x_14193) ;  /* 0x0000008000017945 */ /* 0x000fe20003800000 */
[----:B--2---:R-:W-:-:S05]  /*1a120*/  VIADD R5, R5, 0x1 ;  /* 0x0000000105057836 */ /* 0x004fca0000000000 */
[----:B------:R-:W-:-:S04]  /*1a130*/  LEA.HI R6, R5, R5, RZ, 0x1 ;  /* 0x0000000505067211 */ /* 0x000fc800078f08ff */
[----:B------:R-:W-:-:S04]  /*1a140*/  LOP3.LUT R6, R6, 0xfffffffe, RZ, 0xc0, !PT ;  /* 0xfffffffe06067812 */ /* 0x000fc800078ec0ff */
[----:B------:R-:W-:-:S04]  /*1a150*/  IADD3 R5, R5, -R6, RZ ;  /* 0x8000000605057210 */ /* 0x000fc80007ffe0ff */
[----:B------:R-:W-:-:S04]  /*1a160*/  SHF.L.U32 R5, R5, 0x1f, RZ ;  /* 0x0000001f05057819 */ /* 0x000fc800000006ff */
[----:B------:R-:W1:Y:S02]  /*1a170*/  SYNCS.PHASECHK.TRANS64.TRYWAIT P0, [R22+URZ+0x16820], R5 ;  /* 0x01682005160075a7 */ /* 0x000e64000800017f */
[----:B-1----:R-:W-:Y:S05]  /*1a180*/  @!P0 BRA `(.L_x_14194) ;  /* 0x0000006800188947 */ /* 0x002fea0003800000 */
.L_x_14370:
[----:B------:R-:W-:Y:S05]  /*1a190*/  BSYNC B1 ;  /* 0x0000000000017941 */ /* 0x000fea0003800000 */
.L_x_14193:
[----:B------:R-:W-:Y:S04]  /*1a1a0*/  BSSY B1, `(.L_x_14195) ;  /* 0x000004f000017945 */ /* 0x000fe80003800000 */
[----:B------:R-:W-:Y:S05]  /*1a1b0*/  @!P6 BRA `(.L_x_14196) ;  /* 0x000000040034e947 */ /* 0x000fea0003800000 */
[----:B------:R-:W2:Y:S01]  /*1a1c0*/  S2R R6, SR_TID.X ;  /* 0x0000000000067919 */ /* 0x000ea20000002100 */
[----:B-1----:R-:W-:Y:S01]  /*1a1d0*/  IMAD R5, R27, 0x8, R22 ;  /* 0x000000081b057824 */ /* 0x002fe200078e0216 */
[----:B------:R-:W-:Y:S01]  /*1a1e0*/  BSSY B2, `(.L_x_14197) ;  /* 0x0000006000027945 */ /* 0x000fe20003800000 */
[----:B--2---:R-:W-:Y:S02]  /*1a1f0*/  LOP3.LUT R7, R6, 0x7f, RZ, 0xc0, !PT ;  /* 0x0000007f06077812 */ /* 0x004fe400078ec0ff */
[----:B------:R-:W-:Y:S02]  /*1a200*/  SHF.L.U32 R6, R29, 0x1f, RZ ;  /* 0x0000001f1d067819 */ /* 0x000fe400000006ff */
[----:B------:R-:W-:Y:S02]  /*1a210*/  ISETP.NE.AND P1, PT, R7, RZ, PT ;  /* 0x000000ff0700720c */ /* 0x000fe40003f25270 */
[----:B------:R-:W1:Y:S02]  /*1a220*/  SYNCS.PHASECHK.TRANS64.TRYWAIT P0, [R5+URZ+0x168a0], R6 ;  /* 0x0168a006050075a7 */ /* 0x000e64000800017f */
[----:B-1----:R-:W-:Y:S09]  /*1a230*/  @!P0 BRA `(.L_x_14198) ;  /* 0x0000006800008947 */ /* 0x002ff20003800000 */
.L_x_14371:
[----:B------:R-:W-:Y:S05]  /*1a240*/  BSYNC B2 ;  /* 0x0000000000027941 */ /* 0x000fea0003800000 */
.L_x_14197:
[----:B------:R-:W-:Y:S04]  /*1a250*/  BSSY B2, `(.L_x_14199) ;  /* 0x0000009000027945 */ /* 0x000fe80003800000 */
[----:B------:R-:W-:Y:S05]  /*1a260*/  @P1 BRA `(.L_x_14200) ;  /* 0x00000000001c1947 */ /* 0x000fea0003800000 */
[----:B------:R-:W2:Y:S02]  /*1a270*/  S2R R7, SR_TID.X ;  /* 0x0000000000077919 */ /* 0x000ea40000002100 */
[----:B--2---:R-:W-:Y:S01]  /*1a280*/  LOP3.LUT R10, R7, 0x1f, RZ, 0xc0, !PT ;  /* 0x0000001f070a7812 */ /* 0x004fe200078ec0ff */
[----:B------:R-:W-:-:S03]  /*1a290*/  IMAD.MOV.U32 R7, RZ, RZ, 0x4000 ;  /* 0x00004000ff077424 */ /* 0x000fc600078e00ff */
[----:B------:R-:W-:Y:S01]  /*1a2a0*/  ISETP.NE.AND P0, PT, R10, RZ, PT ;  /* 0x000000ff0a00720c */ /* 0x000fe20003f05270 */
[----:B------:R2:W-:-:S12]  /*1a2b0*/  SYNCS.ARRIVE.TRANS64 RZ, [R5+URZ+0x16890], R7 ;  /* 0x0168900705ff79a7 */ /* 0x0005d8000800003f */
[----:B--2---:R-:W-:Y:S05]  /*1a2c0*/  @!P0 BRA `(.L_x_14200) ;  /* 0x0000000000048947 */ /* 0x004fea0003800000 */
[----:B------:R-:W-:Y:S01]  /*1a2d0*/  BPT.TRAP 0x1 ;  /* 0x000000040000795c */ /* 0x000fe20000300000 */
.L_x_14200:
[----:B------:R-:W-:Y:S05]  /*1a2e0*/  BSYNC B2 ;  /* 0x0000000000027941 */ /* 0x000fea0003800000 */
.L_x_14199:
        /* <DEDUP_REMOVED lines=11> */
[----:B------:R-:W-:Y:S01]  /*1a3a0*/  UMOV UR7, 0x12f00000 ;  /* 0x12f0000000077882 */ /* 0x000fe20000000000 */
[----:B0-----:R-:W-:-:S08]  /*1a3b0*/  VIADD R12, R5, 0x16890 ;  /* 0x00016890050c7836 */ /* 0x001fd00000000000 */
.L_x_14201:
        /* <DEDUP_REMOVED lines=13> */
.L_x_14372:
[----:B------:R-:W-:Y:S05]  /*1a490*/  BSYNC B2 ;  /* 0x0000000000027941 */ /* 0x000fea0003800000 */
.L_x_14202:
[----:B------:R-:W-:Y:S01]  /*1a4a0*/  BSSY B2, `(.L_x_14204) ;  /* 0x000000b000027945 */ /* 0x000fe20003800000 */
[----:B------:R-:W-:Y:S02]  /*1a4b0*/  IMAD.MOV.U32 R14, RZ, RZ, 0x0 ;  /* 0x00000000ff0e7424 */ /* 0x000fe400078e00ff */
[----:B------:R-:W-:Y:S01]  /*1a4c0*/  IMAD.MOV.U32 R15, RZ, RZ, 0x12f00000 ;  /* 0x12f00000ff0f7424 */ /* 0x000fe200078e00ff */
[----:B------:R-:W-:Y:S06]  /*1a4d0*/  @P1 BRA `(.L_x_14205) ;  /* 0x00000000001c1947 */ /* 0x000fec0003800000 */
[----:B------:R-:W2:Y:S01]  /*1a4e0*/  S2R R10, SR_TID.X ;  /* 0x00000000000a7919 */ /* 0x000ea20000002100 */
[----:B01----:R-:W-:-:S04]  /*1a4f0*/  MOV R6, 0x4000 ;  /* 0x0000400000067802 */ /* 0x003fc80000000f00 */
[----:B------:R3:W-:Y:S01]  /*1a500*/  SYNCS.ARRIVE.TRANS64 RZ, [R5+URZ+0x168b0], R6 ;  /* 0x0168b00605ff79a7 */ /* 0x0007e2000800003f */
[----:B--2---:R-:W-:-:S04]  /*1a510*/  LOP3.LUT R10, R10, 0x1f, RZ, 0xc0, !PT ;  /* 0x0000001f0a0a7812 */ /* 0x004fc800078ec0ff */
[----:B------:R-:W-:-:S13]  /*1a520*/  ISETP.NE.AND P0, PT, R10, RZ, PT ;  /* 0x000000ff0a00720c */ /* 0x000fda0003f05270 */
[----:B---3--:R-:W-:Y:S05]  /*1a530*/  @!P0 BRA `(.L_x_14205) ;  /* 0x0000000000048947 */ /* 0x008fea0003800000 */
[----:B------:R-:W-:Y:S01]  /*1a540*/  BPT.TRAP 0x1 ;  /* 0x000000040000795c */ /* 0x000fe20000300000 */
.L_x_14205:
[----:B------:R-:W-:Y:S05]  /*1a550*/  BSYNC B2 ;  /* 0x0000000000027941 */ /* 0x000fea0003800000 */
.L_x_14204:
[----:B------:R-:W-:Y:S01]  /*1a560*/  R2UR UR10, R13 ;  /* 0x000000000d0a72ca */ /* 0x000fe200000e0000 */
[----:B------:R-:W-:Y:S01]  /*1a570*/  IMAD R11, R11, 0x2, R22 ;  /* 0x000000020b0b7824 */ /* 0x000fe200078e0216 */
[----:B------:R-:W-:Y:S01]  /*1a580*/  R2UR UR6, R14 ;  /* 0x000000000e0672ca */ /* 0x000fe200000e0000 */
[----:B------:R-:W-:Y:S01]  /*1a590*/  UIADD3 UR4, UP0, UR40, 0x670, URZ ;  /* 0x0000067028047890 */ /* 0x000fe2000ff1e03f */
[----:B------:R-:W-:Y:S01]  /*1a5a0*/  R2UR UR7, R15 ;  /* 0x000000000f0772ca */ /* 0x000fe200000e0000 */
[----:B01----:R-:W-:Y:S01]  /*1a5b0*/  VIADD R5, R5, 0x168b0 ;  /* 0x000168b005057836 */ /* 0x003fe20000000000 */
[----:B------:R-:W-:Y:S01]  /*1a5c0*/  PLOP3.LUT P0, PT, PT, PT, PT, 0x80, 0x0 ;  /* 0x000000000000781c */ /* 0x000fe20003f0f070 */
[----:B------:R-:W-:Y:S01]  /*1a5d0*/  VIADD R11, R11, 0x400 ;  /* 0x000004000b0b7836 */ /* 0x000fe20000000000 */
[----:B------:R-:W-:-:S12]  /*1a5e0*/  UIADD3.X UR5, URZ, UR41, URZ, UP0, !UPT ;  /* 0x000000293f057290 */ /* 0x000fd800087fe43f */
.L_x_14206:
        /* <DEDUP_REMOVED lines=10> */
.L_x_14196:
[----:B------:R-:W-:Y:S05]  /*1a690*/  BSYNC B1 ;  /* 0x0000000000017941 */ /* 0x000fea0003800000 */
.L_x_14195:
[----:B------:R-:W-:Y:S01]  /*1a6a0*/  VIADD R3, R3, 0xfffffffe ;  /* 0xfffffffe03037836 */ /* 0x000fe20000000000 */
[----:B------:R-:W-:Y:S01]  /*1a6b0*/  PLOP3.LUT P0, PT, PT, PT, PT, 0x8, 0x0 ;  /* 0x000000000000781c */ /* 0x000fe20003f0e170 */
[----:B------:R-:W-:-:S03]  /*1a6c0*/  VIADD R27, R27, 0x1 ;  /* 0x000000011b1b7836 */ /* 0x000fc60000000000 */
[----:B------:R-:W-:Y:S02]  /*1a6d0*/  ISETP.GE.AND P2, PT, R3, R4, PT ;  /* 0x000000040300720c */ /* 0x000fe40003f46270 */
[----:B------:R-:W-:-:S04]  /*1a6e0*/  ISETP.NE.AND P1, PT, R27, 0x2, PT ;  /* 0x000000021b00780c */ /* 0x000fc80003f25270 */
[----:B------:R-:W-:Y:S02]  /*1a6f0*/  SEL R6, RZ, 0x1, P1 ;  /* 0x00000001ff067807 */ /* 0x000fe40000800000 */
[----:B------:R-:W-:Y:S02]  /*1a700*/  SEL R27, R27, RZ, P1 ;  /* 0x000000ff1b1b7207 */ /* 0x000fe40000800000 */
[----:B------:R-:W-:-:S03]  /*1a710*/  LOP3.LUT R29, R29, R6, RZ, 0x3c, !PT ;  /* 0x000000061d1d7212 */ /* 0x000fc600078e3cff */
[----:B------:R-:W-:Y:S05]  /*1a720*/  @!P2 BRA `(.L_x_14189) ;  /* 0x000000040058a947 */ /* 0x000fea0003800000 */
.L_x_14219:
[----:B------:R-:W-:Y:S05]  /*1a730*/  YIELD ;  /* 0x0000000000007946 */ /* 0x000fea0003800000 */
[----:B------:R-:W-:Y:S04]  /*1a740*/  BSSY B1, `(.L_x_14207) ;  /* 0x000004c000017945 */ /* 0x000fe80003800000 */
[----:B------:R-:W-:Y:S05]  /*1a750*/  @!P6 BRA `(.L_x_14208) ;  /* 0x000000040028e947 */ /* 0x000fea0003800000 */
[----:B-1----:R-:W1:Y:S01]  /*1a760*/  S2R R5, SR_TID.X ;  /* 0x0000000000057919 */ /* 0x002e620000002100 */
[----:B------:R-:W-:Y:S01]  /*1a770*/  SHF.L.U32 R6, R29, 0x1f, RZ ;  /* 0x0000001f1d067819 */ /* 0x000fe200000006ff */
[----:B------:R-:W-:Y:S01]  /*1a780*/  BSSY B2, `(.L_x_14209) ;  /* 0x0000006000027945 */ /* 0x000fe20003800000 */
[----:B-1----:R-:W-:Y:S01]  /*1a790*/  LOP3.LUT R7, R5, 0x7f, RZ, 0xc0, !PT ;  /* 0x0000007f05077812 */ /* 0x002fe200078ec0ff */
[----:B------:R-:W-:-:S03]  /*1a7a0*/  IMAD R5, R27, 0x8, R22 ;  /* 0x000000081b057824 */ /* 0x000fc600078e0216 */
[----:B------:R-:W-:Y:S01]  /*1a7b0*/  ISETP.NE.AND P2, PT, R7, RZ, PT ;  /* 0x000000ff0700720c */ /* 0x000fe20003f45270 */
[----:B------:R-:W1:Y:S02]  /*1a7c0*/  SYNCS.PHASECHK.TRANS64.TRYWAIT P1, [R5+URZ+0x168a0], R6 ;  /* 0x0168a006050075a7 */ /* 0x000e64000802017f */
[----:B-1----:R-:W-:Y:S10]  /*1a7d0*/  @!P1 BRA `(.L_x_14210) ;  /* 0x0000006000c09947 */ /* 0x002ff40003800000 */
.L_x_14373:
[----:B------:R-:W-:Y:S05]  /*1a7e0*/  BSYNC B2 ;  /* 0x0000000000027941 */ /* 0x000fea0003800000 */
.L_x_14209:
        /* <DEDUP_REMOVED lines=9> */
.L_x_14212:
[----:B------:R-:W-:Y:S05]  /*1a880*/  BSYNC B2 ;  /* 0x0000000000027941 */ /* 0x000fea0003800000 */
.L_x_14211:
[----:B------:R-:W-:Y:S01]  /*1a890*/  IMAD.MOV.U32 R13, RZ, RZ, RZ ;  /* 0x000000ffff0d7224 */ /* 0x000fe200078e00ff */
[----:B------:R-:W-:Y:S01]  /*1a8a0*/  UIADD3 UR4, UP0, UR40, 0x570, URZ ;  /* 0x0000057028047890 */ /* 0x000fe2000ff1e03f */
[----:B------:R-:W-:Y:S01]  /*1a8b0*/  IMAD R7, R27, 0x4000, R22 ;  /* 0x000040001b077824 */ /* 0x000fe200078e0216 */
[----:B------:R-:W-:Y:S01]  /*1a8c0*/  PLOP3.LUT P1, PT, PT, PT, PT, 0x80, 0x0 ;  /* 0x000000000000781c */ /* 0x000fe20003f2f070 */
[----:B------:R-:W-:Y:S01]  /*1a8d0*/  IMAD R10, R3, 0x80, R0 ;  /* 0x00000080030a7824 */ /* 0x000fe200078e0200 */
[----:B------:R-:W-:Y:S01]  /*1a8e0*/  R2UR UR10, R13 ;  /* 0x000000000d0a72ca */ /* 0x000fe200000e0000 */
[----:B------:R-:W-:Y:S01]  /*1a8f0*/  VIADD R11, R5, 0x16890 ;  /* 0x00016890050b7836 */ /* 0x000fe20000000000 */
[----:B0-----:R-:W-:Y:S01]  /*1a900*/  IADD3 R12, R7, 0xe400, RZ ;  /* 0x0000e400070c7810 */ /* 0x001fe20007ffe0ff */
[----:B------:R-:W-:Y:S01]  /*1a910*/  UIADD3.X UR5, URZ, UR41, URZ, UP0, !UPT ;  /* 0x000000293f057290 */ /* 0x000fe200087fe43f */
[----:B------:R-:W-:Y:S01]  /*1a920*/  UMOV UR6, 0x0 ;  /* 0x0000000000067882 */ /* 0x000fe20000000000 */
[----:B------:R-:W-:-:S10]  /*1a930*/  UMOV UR7, 0x12f00000 ;  /* 0x12f0000000077882 */ /* 0x000fd40000000000 */
.L_x_14213:
        /* <DEDUP_REMOVED lines=13> */
.L_x_14374:
[----:B------:R-:W-:Y:S05]  /*1aa10*/  BSYNC B2 ;  /* 0x0000000000027941 */ /* 0x000fea0003800000 */
.L_x_14214:
[----:B------:R-:W-:Y:S01]  /*1aa20*/  BSSY B2, `(.L_x_14216) ;  /* 0x000000b000027945 */ /* 0x000fe20003800000 */
[----:B------:R-:W-:Y:S02]  /*1aa30*/  IMAD.MOV.U32 R14, RZ, RZ, 0x0 ;  /* 0x00000000ff0e7424 */ /* 0x000fe400078e00ff */
[----:B------:R-:W-:Y:S01]  /*1aa40*/  IMAD.MOV.U32 R15, RZ, RZ, 0x12f00000 ;  /* 0x12f00000ff0f7424 */ /* 0x000fe200078e00ff */
[----:B------:R-:W-:Y:S06]  /*1aa50*/  @P2 BRA `(.L_x_14217) ;  /* 0x00000000001c2947 */ /* 0x000fec0003800000 */
[----:B------:R-:W2:Y:S01]  /*1aa60*/  S2R R11, SR_TID.X ;  /* 0x00000000000b7919 */ /* 0x000ea20000002100 */
[----:B01----:R-:W-:-:S04]  /*1aa70*/  IMAD.MOV.U32 R6, RZ, RZ, 0x4000 ;  /* 0x00004000ff067424 */ /* 0x003fc800078e00ff */
[----:B------:R3:W-:Y:S01]  /*1aa80*/  SYNCS.ARRIVE.TRANS64 RZ, [R5+URZ+0x168b0], R6 ;  /* 0x0168b00605ff79a7 */ /* 0x0007e2000800003f */
[----:B--2---:R-:W-:-:S04]  /*1aa90*/  LOP3.LUT R11, R11, 0x1f, RZ, 0xc0, !PT ;  /* 0x0000001f0b0b7812 */ /* 0x004fc800078ec0ff */
[----:B------:R-:W-:-:S13]  /*1aaa0*/  ISETP.NE.AND P1, PT, R11, RZ, PT ;  /* 0x000000ff0b00720c */ /* 0x000fda0003f25270 */
[----:B---3--:R-:W-:Y:S05]  /*1aab0*/  @!P1 BRA `(.L_x_14217) ;  /* 0x0000000000049947 */ /* 0x008fea0003800000 */
[----:B------:R-:W-:Y:S01]  /*1aac0*/  BPT.TRAP 0x1 ;  /* 0x000000040000795c */ /* 0x000fe20000300000 */
.L_x_14217:
[----:B------:R-:W-:Y:S05]  /*1aad0*/  BSYNC B2 ;  /* 0x0000000000027941 */ /* 0x000fea0003800000 */
.L_x_14216:
[----:B------:R-:W-:Y:S01]  /*1aae0*/  R2UR UR10, R13 ;  /* 0x000000000d0a72ca */ /* 0x000fe200000e0000 */
[----:B------:R-:W-:Y:S01]  /*1aaf0*/  UIADD3 UR4, UP0, UR40, 0x670, URZ ;  /* 0x0000067028047890 */ /* 0x000fe2000ff1e03f */
[----:B------:R-:W-:Y:S01]  /*1ab00*/  R2UR UR6, R14 ;  /* 0x000000000e0672ca */ /* 0x000fe200000e0000 */
[----:B------:R-:W-:Y:S01]  /*1ab10*/  VIADD R7, R7, 0x400 ;  /* 0x0000040007077836 */ /* 0x000fe20000000000 */
[----:B------:R-:W-:Y:S01]  /*1ab20*/  R2UR UR7, R15 ;  /* 0x000000000f0772ca */ /* 0x000fe200000e0000 */
[----:B01----:R-:W-:Y:S01]  /*1ab30*/  VIADD R5, R5, 0x168b0 ;  /* 0x000168b005057836 */ /* 0x003fe20000000000 */
[----:B------:R-:W-:Y:S01]  /*1ab40*/  PLOP3.LUT P1, PT, PT, PT, PT, 0x80, 0x0 ;  /* 0x000000000000781c */ /* 0x000fe20003f2f070 */
[----:B------:R-:W-:-:S12]  /*1ab50*/  UIADD3.X UR5, URZ, UR41, URZ, UP0, !UPT ;  /* 0x000000293f057290 */ /* 0x000fd800087fe43f */
.L_x_14218:
        /* <DEDUP_REMOVED lines=10> */
.L_x_14208:
[----:B------:R-:W-:Y:S05]  /*1ac00*/  BSYNC B1 ;  /* 0x0000000000017941 */ /* 0x000fea0003800000 */
.L_x_14207:
[----:B------:R-:W-:Y:S01]  /*1ac10*/  ISETP.GT.AND P2, PT, R3, R4, PT ;  /* 0x000000040300720c */ /* 0x000fe20003f44270 */
[----:B------:R-:W-:Y:S02]  /*1ac20*/  VIADD R27, R27, 0x1 ;  /* 0x000000011b1b7836 */ /* 0x000fe40000000000 */
[----:B------:R-:W-:-:S03]  /*1ac30*/  VIADD R3, R3, 0xffffffff ;  /* 0xffffffff03037836 */ /* 0x000fc60000000000 */
[----:B------:R-:W-:-:S04]  /*1ac40*/  ISETP.NE.AND P1, PT, R27, 0x2, PT ;  /* 0x000000021b00780c */ /* 0x000fc80003f25270 */
[----:B------:R-:W-:Y:S02]  /*1ac50*/  SEL R6, RZ, 0x1, P1 ;  /* 0x00000001ff067807 */ /* 0x000fe40000800000 */
[----:B------:R-:W-:Y:S02]  /*1ac60*/  SEL R27, R27, RZ, P1 ;  /* 0x000000ff1b1b7207 */ /* 0x000fe40000800000 */
[----:B------:R-:W-:Y:S01]  /*1ac70*/  LOP3.LUT R29, R29, R6, RZ, 0x3c, !PT ;  /* 0x000000061d1d7212 */ /* 0x000fe200078e3cff */
[----:B------:R-:W-:Y:S06]  /*1ac80*/  @P2 BRA `(.L_x_14219) ;  /* 0xfffffff800a82947 */ /* 0x000fec000383ffff */
.L_x_14189:
[----:B------:R-:W-:Y:S05]  /*1ac90*/  BSYNC B0 ;  /* 0x0000000000007941 */ /* 0x000fea0003800000 */
.L_x_14188:
[----:B------:R-:W2:Y:S01]  /*1aca0*/  LDL R6, [R1+0x10] ;  /* 0x0000100001067983 */ /* 0x000ea20000100800 */
        /* <DEDUP_REMOVED lines=18> */
[----:B------:R-:W-:Y:S02]  /*1add0*/  ISETP.NE.AND P0, PT, R3, 0x1, PT ;  /* 0x000000010300780c */ /* 0x000fe40003f05270 */
[----:B------:R-:W-:-:S11]  /*1ade0*/  IADD3 R9, -R9, RZ, RZ ;  /* 0x000000ff09097210 */ /* 0x000fd60007ffe1ff */
[----:B-1----:R-:W1:Y:S02]  /*1adf0*/  @P0 LDC.64 R4, c[0x0][0x9e8] ;  /* 0x00027a00ff040b82 */ /* 0x002e640000000a00 */
[----:B-1----:R-:W-:-:S05]  /*1ae00*/  @P0 IMAD.HI.U32 R4, R9, R4, RZ ;  /* 0x0000000409040227 */ /* 0x002fca00078e00ff */
[----:B------:R-:W-:-:S04]  /*1ae10*/  @P0 SHF.R.U32.HI R9, RZ, R5, R4 ;  /* 0x00000005ff090219 */ /* 0x000fc80000011604 */
[----:B------:R-:W-:Y:S01]  /*1ae20*/  LOP3.LUT R0, RZ, R9, RZ, 0x33, !PT ;  /* 0x00000009ff007212 */ /* 0x000fe200078e33ff */
[----:B------:R-:W-:Y:S06]  /*1ae30*/  BRA `(.L_x_14223) ;  /* 0x0000000000107947 */ /* 0x000fec0003800000 */
.L_x_14222:
[----:B------:R-:W-:-:S13]  /*1ae40*/  ISETP.NE.AND P0, PT, R3, 0x1, PT ;  /* 0x000000010300780c */ /* 0x000fda0003f05270 */
[----:B-1----:R-:W1:Y:S02]  /*1ae50*/  @P0 LDC.64 R4, c[0x0][0x9e8] ;  /* 0x00027a00ff040b82 */ /* 0x002e640000000a00 */
[----:B-1----:R-:W-:-:S05]  /*1ae60*/  @P0 IMAD.HI.U32 R4, R0, R4, RZ ;  /* 0x0000000400040227 */ /* 0x002fca00078e00ff */
[----:B------:R-:W-:-:S07]  /*1ae70*/  @P0 SHF.R.U32.HI R0, RZ, R5, R4 ;  /* 0x00000005ff000219 */ /* 0x000fce0000011604 */
.L_x_14223:
[----:B------:R-:W-:Y:S05]  /*1ae80*/  BSYNC B0 ;  /* 0x0000000000007941 */ /* 0x000fea0003800000 */
.L_x_14221:
[----:B------:R-:W-:-:S05]  /*1ae90*/  IMAD R5, R0, R3, R3 ;  /* 0x0000000300057224 */ /* 0x000fca00078e0203 */
[----:B------:R-:W-:-:S07]  /*1aea0*/  VIMNMX R2, R2, R5, PT ;  /* 0x0000000502027248 */ /* 0x000fce0003fe0100 */
.L_x_14220:
[----:B------:R-:W-:Y:S01]  /*1aeb0*/  VIADD R2, R2, 0x7f ;  /* 0x0000007f02027836 */ /* 0x000fe20000000000 */
[----:B------:R-:W2:Y:S01]  /*1aec0*/  @P1 LDC R0, c[0x0][0x44c] ;  /* 0x00011300ff001b82 */ /* 0x000ea20000000800 */
[----:B------:R-:W-:-:S03]  /*1aed0*/  ULDC UR4, c[0x0][0x9dc] ;  /* 0x0002770000047ab9 */ /* 0x000fc60000000800 */
[----:B-1----:R-:W-:-:S04]  /*1aee0*/  SHF.R.S32.HI R5, RZ, 0x1f, R2 ;  /* 0x0000001fff057819 */ /* 0x002fc80000011402 */
[----:B------:R-:W-:Y:S02]  /*1aef0*/  LEA.HI R5, R5, R2, RZ, 0x7 ;  /* 0x0000000205057211 */ /* 0x000fe400078f38ff */
[----:B------:R-:W1:Y:S02]  /*1af00*/  @P1 LDC R2, c[0x0][0x450] ;  /* 0x00011400ff021b82 */ /* 0x000e640000000800 */
[----:B------:R-:W-:Y:S01]  /*1af10*/  SHF.R.S32.HI R4, RZ, 0x7, R5 ;  /* 0x00000007ff047819 */ /* 0x000fe20000011405 */
[----:B------:R-:W-:-:S03]  /*1af20*/  IMAD.MOV.U32 R5, RZ, RZ, R6 ;  /* 0x000000ffff057224 */ /* 0x000fc600078e0006 */
[----:B------:R-:W-:-:S05]  /*1af30*/  VIMNMX R24, R17, R4, PT ;  /* 0x0000000411187248 */ /* 0x000fca0003fe0100 */
        /* <DEDUP_REMOVED lines=16> */
.L_x_14226:
[----:B------:R-:W-:-:S13]  /*1b040*/  ISETP.NE.AND P0, PT, R3, 0x1, PT ;  /* 0x000000010300780c */ /* 0x000fda0003f05270 */
[----:B------:R-:W1:Y:S02]  /*1b050*/  @P0 LDC.64 R4, c[0x0][0x9e8] ;  /* 0x00027a00ff040b82 */ /* 0x000e640000000a00 */
[----:B-1----:R-:W-:-:S05]  /*1b060*/  @P0 IMAD.HI.U32 R4, R2, R4, RZ ;  /* 0x0000000402040227 */ /* 0x002fca00078e00ff */
[----:B------:R-:W-:-:S07]  /*1b070*/  @P0 SHF.R.U32.HI R2, RZ, R5, R4 ;  /* 0x00000005ff020219 */ /* 0x000fce0000011604 */
.L_x_14227:
[----:B------:R-:W-:Y:S05]  /*1b080*/  BSYNC B0 ;  /* 0x0000000000007941 */ /* 0x000fea0003800000 */
.L_x_14225:
[----:B------:R-:W-:-:S05]  /*1b090*/  IMAD R3, R2, R3, RZ ;  /* 0x0000000302037224 */ /* 0x000fca00078e02ff */
[----:B------:R-:W-:-:S07]  /*1b0a0*/  VIMNMX R0, R0, R3, !PT ;  /* 0x0000000300007248 */ /* 0x000fce0007fe0100 */
.L_x_14224:
        /* <DEDUP_REMOVED lines=25> */
.L_x_14229:
        /* <DEDUP_REMOVED lines=9> */
[----:B------:R-:W-:Y:S01]  /*1b2d0*/  MOV R8, 0x70 ;  /* 0x0000007000087802 */ /* 0x000fe20000000f00 */
[----:B------:R-:W1:Y:S01]  /*1b2e0*/  LDC.64 R2, c[0x4][R2] ;  /* 0x0100000002027b82 */ /* 0x000e620000000a00 */
[----:B------:R-:W-:Y:S02]  /*1b2f0*/  IMAD.U32 R5, RZ, RZ, UR7 ;  /* 0x00000007ff057e24 */ /* 0x000fe4000f8e00ff */
[----:B------:R-:W-:Y:S02]  /*1b300*/  IMAD.U32 R6, RZ, RZ, UR8 ;  /* 0x00000008ff067e24 */ /* 0x000fe4000f8e00ff */
[----:B------:R-:W-:-:S02]  /*1b310*/  IMAD.U32 R7, RZ, RZ, UR9 ;  /* 0x00000009ff077e24 */ /* 0x000fc4000f8e00ff */
[----:B------:R-:W-:Y:S02]  /*1b320*/  IMAD.U32 R10, RZ, RZ, UR4 ;  /* 0x00000004ff0a7e24 */ /* 0x000fe4000f8e00ff */
[----:B------:R-:W-:Y:S02]  /*1b330*/  IMAD.U32 R11, RZ, RZ, UR5 ;  /* 0x00000005ff0b7e24 */ /* 0x000fe4000f8e00ff */
[----:B0-----:R-:W-:Y:S02]  /*1b340*/  IMAD.MOV.U32 R12, RZ, RZ, 0x1 ;  /* 0x00000001ff0c7424 */ /* 0x001fe400078e00ff */
[----:B------:R-:W-:-:S07]  /*1b350*/  IMAD.MOV.U32 R13, RZ, RZ, RZ ;  /* 0x000000ffff0d7224 */ /* 0x000fce00078e00ff */
[----:B------:R-:W-:-:S07]  /*1b360*/  LEPC R20, `(.L_x_14232) ;  /* 0x000000001014794e */ /* 0x000fce0000000000 */
[----:B-1----:R-:W-:Y:S05]  /*1b370*/  CALL.ABS.NOINC R2 ;  /* 0x0000000002007343 */ /* 0x002fea0003c00000 */
.L_x_14232:
[----:B------:R-:W-:Y:S05]  /*1b380*/  BSYNC B6 ;  /* 0x0000000000067941 */ /* 0x000fea0003800000 */
.L_x_14231:
        /* <DEDUP_REMOVED lines=10> */
[----:B------:R-:W-:Y:S01]  /*1b430*/  MOV R13, RZ ;  /* 0x000000ff000d7202 */ /* 0x000fe20000000f00 */
[----:B------:R-:W-:Y:S02]  /*1b440*/  IMAD.U32 R5, RZ, RZ, UR7 ;  /* 0x00000007ff057e24 */ /* 0x000fe4000f8e00ff */
[----:B------:R-:W-:Y:S02]  /*1b450*/  IMAD.U32 R6, RZ, RZ, UR8 ;  /* 0x00000008ff067e24 */ /* 0x000fe4000f8e00ff */
[----:B------:R-:W-:-:S02]  /*1b460*/  IMAD.U32 R7, RZ, RZ, UR9 ;  /* 0x00000009ff077e24 */ /* 0x000fc4000f8e00ff */
[----:B------:R-:W-:Y:S02]  /*1b470*/  IMAD.U32 R10, RZ, RZ, UR4 ;  /* 0x00000004ff0a7e24 */ /* 0x000fe4000f8e00ff */
[----:B------:R-:W-:Y:S02]  /*1b480*/  IMAD.U32 R11, RZ, RZ, UR5 ;  /* 0x00000005ff0b7e24 */ /* 0x000fe4000f8e00ff */
[----:B------:R-:W-:Y:S02]  /*1b490*/  IMAD.MOV.U32 R8, RZ, RZ, 0x70 ;  /* 0x00000070ff087424 */ /* 0x000fe400078e00ff */
[----:B01----:R-:W-:-:S07]  /*1b4a0*/  IMAD.MOV.U32 R12, RZ, RZ, 0x1 ;  /* 0x00000001ff0c7424 */ /* 0x003fce00078e00ff */
[----:B------:R-:W-:-:S07]  /*1b4b0*/  LEPC R20, `(.L_x_14235) ;  /* 0x000000001014794e */ /* 0x000fce0000000000 */
[----:B--2---:R-:W-:Y:S05]  /*1b4c0*/  CALL.ABS.NOINC R2 ;  /* 0x0000000002007343 */ /* 0x004fea0003c00000 */
.L_x_14235:
        /* <DEDUP_REMOVED lines=15> */
.L_x_14234:
[----:B------:R-:W-:Y:S05]  /*1b5c0*/  BSYNC B6 ;  /* 0x0000000000067941 */ /* 0x000fea0003800000 */
.L_x_14233:
[----:B------:R-:W-:Y:S01]  /*1b5d0*/  ULDC.64 UR4, c[0x0][0x9f8] ;  /* 0x00027e0000047ab9 */ /* 0x000fe20000000a00 */
[----:B------:R-:W-:Y:S01]  /*1b5e0*/  IMAD.MOV.U32 R25, RZ, RZ, R19 ;  /* 0x000000ffff197224 */ /* 0x000fe200078e0013 */
[----:B------:R-:W-:-:S04]  /*1b5f0*/  ISETP.NE.U32.AND P0, PT, RZ, UR4, PT ;  /* 0x00000004ff007c0c */ /* 0x000fc8000bf05070 */
[----:B------:R-:W-:Y:S01]  /*1b600*/  ISETP.NE.AND.EX P0, PT, RZ, UR5, PT, P0 ;  /* 0x00000005ff007c0c */ /* 0x000fe2000bf05300 */
[----:B------:R-:W-:-:S12]  /*1b610*/  ULDC.64 UR4, c[0x0][0xa08] ;  /* 0x0002820000047ab9 */ /* 0x000fd80000000a00 */
[----:B------:R-:W1:Y:S02]  /*1b620*/  @P0 LDC.64 R2, c[0x0][0x9f8] ;  /* 0x00027e00ff020b82 */ /* 0x000e640000000a00 */
[----:B-1----:R-:W-:-:S05]  /*1b630*/  @P0 IMAD.WIDE R2, R19, 0x4, R2 ;  /* 0x0000000413020825 */ /* 0x002fca00078e0202 */
[----:B------:R1:W2:Y:S01]  /*1b640*/  @P0 LDG.E R25, desc[UR38][R2.64] ;  /* 0x0000002602190981 */ /* 0x0002a2000c1e1900 */
[----:B------:R-:W-:Y:S01]  /*1b650*/  VIADD R24, R24, 0xffffffff ;  /* 0xffffffff18187836 */ /* 0x000fe20000000000 */
[----:B-1----:R-:W1:Y:S02]  /*1b660*/  LDC.64 R2, c[0x0][0x418] ;  /* 0x00010600ff027b82 */ /* 0x002e640000000a00 */
[----:B-1----:R-:W-:Y:S01]  /*1b670*/  LOP3.LUT P0, RZ, R2, UR4, RZ, 0xfc, !PT ;  /* 0x0000000402ff7c12 */ /* 0x002fe2000f80fcff */
        /* <DEDUP_REMOVED lines=10> */
.L_x_14377:
        /* <DEDUP_REMOVED lines=10> */
.L_x_14380:
[----:B------:R-:W-:Y:S05]  /*1b7c0*/  @!P6 BRA `(.L_x_14237) ;  /* 0x0000000000e4e947 */ /* 0x000fea0003800000 */
[----:B------:R-:W-:-:S04]  /*1b7d0*/  ISETP.NE.U32.AND P0, PT, R2, RZ, PT ;  /* 0x000000ff0200720c */ /* 0x000fc80003f05070 */
[----:B------:R-:W-:-:S13]  /*1b7e0*/  ISETP.NE.AND.EX P0, PT, R3, RZ, PT, P0 ;  /* 0x000000ff0300720c */ /* 0x000fda0003f05300 */
[----:B------:R-:W-:Y:S05]  /*1b7f0*/  @!P0 BRA `(.L_x_14239) ;  /* 0x0000000000448947 */ /* 0x000fea0003800000 */
[----:B------:R-:W3:Y:S01]  /*1b800*/  LDC R6, c[0x0][0x43c] ;  /* 0x00010f00ff067b82 */ /* 0x000ee20000000800 */
[----:B------:R-:W-:Y:S01]  /*1b810*/  ULDC.64 UR4, c[0x0][0x428] ;  /* 0x00010a0000047ab9 */ /* 0x000fe20000000a00 */
[----:B---3--:R-:W-:-:S13]  /*1b820*/  ISETP.NE.AND P0, PT, R6, 0x1, PT ;  /* 0x000000010600780c */ /* 0x008fda0003f05270 */
[----:B------:R-:W2:Y:S02]  /*1b830*/  @P0 LDC.64 R4, c[0x0][0x440] ;  /* 0x00011000ff040b82 */ /* 0x000ea40000000a00 */
[----:B--2---:R-:W-:Y:S01]  /*1b840*/  @P0 IMAD.HI.U32 R0, R24, R4, RZ ;  /* 0x0000000418000227 */ /* 0x004fe200078e00ff */
[----:B------:R-:W-:-:S04]  /*1b850*/  MOV R4, R24 ;  /* 0x0000001800047202 */ /* 0x000fc80000000f00 */
        /* <DEDUP_REMOVED lines=11> */
.L_x_14239:
[----:B--2---:R-:W-:Y:S01]  /*1b910*/  IMAD R0, R23, 0x8, R22 ;  /* 0x0000000817007824 */ /* 0x004fe200078e0216 */
[----:B---3--:R-:W-:-:S04]  /*1b920*/  SHF.L.U32 R3, R26, 0x1f, RZ ;  /* 0x0000001f1a037819 */ /* 0x008fc800000006ff */
[----:B------:R-:W2:Y:S02]  /*1b930*/  SYNCS.PHASECHK.TRANS64.TRYWAIT P0, [R0+URZ+0x16840], R3 ;  /* 0x01684003000075a7 */ /* 0x000ea4000800017f */
[----:B--2---:R-:W-:Y:S05]  /*1b940*/  @!P0 BRA `(.L_x_14240) ;  /* 0x0000005000e08947 */ /* 0x004fea0003800000 */
.L_x_14381:
        /* <DEDUP_REMOVED lines=11> */
.L_x_14241:
[----:B------:R-:W3:Y:S01]  /*1ba00*/  LDL.LU R2, [R1] ;  /* 0x0000000001027983 */ /* 0x000ee20000300800 */
[----:B------:R-:W-:Y:S01]  /*1ba10*/  R2UR UR9, R0 ;  /* 0x00000000000972ca */ /* 0x000fe200000e0000 */
[----:B--2---:R-:W-:Y:S01]  /*1ba20*/  IMAD R0, R23, 0x4000, R22 ;  /* 0x0000400017007824 */ /* 0x004fe200078e0216 */
        /* <DEDUP_REMOVED lines=11> */
[----:B------:R-:W-:Y:S02]  /*1bae0*/  ULEA UR11, UR11, UR4, 0x7 ;  /* 0x000000040b0b7291 */ /* 0x000fe4000f8e383f */
[----:B------:R-:W-:Y:S01]  /*1baf0*/  UIADD3 UR8, UR8, 0xe400, URZ ;  /* 0x0000e40008087890 */ /* 0x000fe2000fffe03f */
[----:B------:R-:W-:-:S08]  /*1bb00*/  UMOV UR4, 0x0 ;  /* 0x0000000000047882 */ /* 0x000fd00000000000 */
[----:B------:R4:W-:Y:S01]  /*1bb10*/  UTMALDG.4D [UR8], [UR6], desc[UR4] ;  /* 0x00000408060075b4 */ /* 0x0009e20008019000 */
[----:B---3--:R-:W-:-:S04]  /*1bb20*/  LOP3.LUT R2, R2, 0xfffffffe, RZ, 0xc0, !PT ;  /* 0xfffffffe02027812 */ /* 0x008fc800078ec0ff */
[----:B------:R-:W-:-:S05]  /*1bb30*/  @P0 LOP3.LUT R2, R2, 0x1, RZ, 0xfc, !PT ;  /* 0x0000000102020812 */ /* 0x000fca00078efcff */
[----:B------:R4:W-:Y:S01]  /*1bb40*/  STL [R1], R2 ;  /* 0x0000000201007387 */ /* 0x0009e20000100800 */
[----:B------:R-:W-:Y:S01]  /*1bb50*/  NOP ;  /* 0x0000000000007918 */ /* 0x000fe20000000000 */
.L_x_14237:
[----:B------:R-:W2:Y:S01]  /*1bb60*/  LDL.LU R3, [R1+0x20] ;  /* 0x0000200001037983 */ /* 0x000ea20000300800 */
[----:B------:R-:W-:Y:S05]  /*1bb70*/  WARPSYNC.ALL ;  /* 0x0000000000007948 */ /* 0x000fea0003800000 */
[----:B----4-:R-:W-:Y:S01]  /*1bb80*/  ULDC.64 UR4, c[0x0][0x298] ;  /* 0x0000a60000047ab9 */ /* 0x010fe20000000a00 */
        /* <DEDUP_REMOVED lines=8> */
[----:B--2---:R-:W-:Y:S01]  /*1bc10*/  SHF.R.S32.HI R0, RZ, 0x1f, R3 ;  /* 0x0000001fff007819 */ /* 0x004fe20000011403 */
        /* <DEDUP_REMOVED lines=9> */
[----:B--2---:R-:W-:-:S05]  /*1bcb0*/  SEL R0, R19, RZ, !P0 ;  /* 0x000000ff13007207 */ /* 0x004fca0004000000 */
[----:B------:R3:W-:Y:S04]  /*1bcc0*/  STL [R1+0x20], R0 ;  /* 0x0000200001007387 */ /* 0x0007e80000100800 */
[----:B------:R3:W-:Y:S01]  /*1bcd0*/  STL [R1+0x34], R2 ;  /* 0x0000340201007387 */ /* 0x0007e20000100800 */
[----:B------:R-:W-:Y:S05]  /*1bce0*/  @!P1 BRA `(.L_x_14243) ;  /* 0x0000000000409947 */ /* 0x000fea0003800000 */
[----:B---3--:R-:W-:Y:S01]  /*1bcf0*/  MOV R2, 0x0 ;  /* 0x0000000000027802 */ /* 0x008fe20000000f00 */
        /* <DEDUP_REMOVED lines=8> */
[----:B-1----:R-:W-:-:S02]  /*1bd80*/  IMAD.U32 R7, RZ, RZ, UR7 ;  /* 0x00000007ff077e24 */ /* 0x002fc4000f8e00ff */
[----:B------:R-:W-:Y:S02]  /*1bd90*/  IMAD.U32 R11, RZ, RZ, UR9 ;  /* 0x00000009ff0b7e24 */ /* 0x000fe4000f8e00ff */
[----:B------:R-:W-:Y:S02]  /*1bda0*/  IMAD.MOV.U32 R8, RZ, RZ, 0x70 ;  /* 0x00000070ff087424 */ /* 0x000fe400078e00ff */
[----:B0-----:R-:W-:Y:S02]  /*1bdb0*/  IMAD.MOV.U32 R12, RZ, RZ, 0x1 ;  /* 0x00000001ff0c7424 */ /* 0x001fe400078e00ff */
[----:B------:R-:W-:-:S07]  /*1bdc0*/  IMAD.MOV.U32 R13, RZ, RZ, RZ ;  /* 0x000000ffff0d7224 */ /* 0x000fce00078e00ff */
[----:B------:R-:W-:-:S07]  /*1bdd0*/  LEPC R20, `(.L_x_14243) ;  /* 0x000000001014794e */ /* 0x000fce0000000000 */
[----:B--2---:R-:W-:Y:S05]  /*1bde0*/  CALL.ABS.NOINC R2 ;  /* 0x0000000002007343 */ /* 0x004fea0003c00000 */
.L_x_14243:
[----:B------:R-:W-:Y:S05]  /*1bdf0*/  BSYNC B6 ;  /* 0x0000000000067941 */ /* 0x000fea0003800000 */
.L_x_14242:
[----:B---3--:R-:W2:Y:S01]  /*1be00*/  LDL.LU R0, [R1+0x30] ;  /* 0x0000300001007983 */ /* 0x008ea20000300800 */
[----:B------:R-:W-:Y:S01]  /*1be10*/  ULDC.64 UR4, c[0x0][0x2d8] ;  /* 0x0000b60000047ab9 */ /* 0x000fe20000000a00 */
[----:B------:R-:W3:Y:S01]  /*1be20*/  LDC R9, c[0x0][0x448] ;  /* 0x00011200ff097b82 */ /* 0x000ee20000000800 */
[----:B------:R-:W-:Y:S01]  /*1be30*/  ULDC.64 UR6, c[0x0][0x2c8] ;  /* 0x0000b20000067ab9 */ /* 0x000fe20000000a00 */
[----:B------:R-:W2:Y:S01]  /*1be40*/  LDL.LU.64 R2, [R1+0x28] ;  /* 0x0000280001027983 */ /* 0x000ea20000300a00 */
[----:B------:R-:W-:-:S03]  /*1be50*/  ULDC.64 UR8, c[0x0][0x280] ;  /* 0x0000a00000087ab9 */ /* 0x000fc60000000a00 */
[----:B------:R-:W4:Y:S04]  /*1be60*/  LDL.LU R20, [R1+0x34] ;  /* 0x0000340001147983 */ /* 0x000f280000300800 */
[----:B------:R-:W4:Y:S04]  /*1be70*/  LDL.LU R21, [R1+0x38] ;  /* 0x0000380001157983 */ /* 0x000f280000300800 */
[----:B------:R-:W4:Y:S04]  /*1be80*/  LDL.LU R4, [R1+0x20] ;  /* 0x0000200001047983 */ /* 0x000f280000300800 */
[----:B0-----:R-:W4:Y:S01]  /*1be90*/  LDL R12, [R1+0x10] ;  /* 0x00001000010c7983 */ /* 0x001f220000100800 */
[----:B---3--:R-:W-:-:S13]  /*1bea0*/  ISETP.NE.AND P1, PT, R9, 0x1, PT ;  /* 0x000000010900780c */ /* 0x008fda0003f25270 */
[----:B------:R-:W0:Y:S08]  /*1beb0*/  @P1 LDC R5, c[0x0][0x44c] ;  /* 0x00011300ff051b82 */ /* 0x000e300000000800 */
[----:B------:R-:W3:Y:S01]  /*1bec0*/  @P1 LDC R8, c[0x0][0x450] ;  /* 0x00011400ff081b82 */ /* 0x000ee20000000800 */
[----:B--2---:R-:W-:Y:S02]  /*1bed0*/  IMAD.MOV.U32 R3, RZ, RZ, R0 ;  /* 0x000000ffff037224 */ /* 0x004fe400078e0000 */
[----:B----4-:R-:W-:-:S02]  /*1bee0*/  IMAD R0, R20, UR4, RZ ;  /* 0x0000000414007c24 */ /* 0x010fc4000f8e02ff */
[C---:B------:R-:W-:Y:S01]  /*1bef0*/  IMAD.WIDE.U32 R2, R18.reuse, UR4, R2 ;  /* 0x0000000412027c25 */ /* 0x040fe2000f8e0002 */
[----:B------:R-:W2:Y:S03]  /*1bf00*/  S2R R20, SR_TID.X ;  /* 0x0000000000147919 */ /* 0x000ea60000002100 */
[----:B------:R-:W-:Y:S01]  /*1bf10*/  IMAD R0, R18, UR5, R0 ;  /* 0x0000000512007c24 */ /* 0x000fe2000f8e0200 */
[----:B------:R-:W-:-:S03]  /*1bf20*/  ULDC.64 UR4, c[0x0][0x2e0] ;  /* 0x0000b80000047ab9 */ /* 0x000fc60000000a00 */
[----:B------:R-:W-:Y:S02]  /*1bf30*/  IMAD.IADD R3, R3, 0x1, R0 ;  /* 0x0000000103037824 */ /* 0x000fe400078e0200 */
[----:B------:R-:W-:Y:S02]  /*1bf40*/  IMAD R0, R21, UR4, RZ ;  /* 0x0000000415007c24 */ /* 0x000fe4000f8e02ff */
[----:B------:R-:W4:Y:S01]  /*1bf50*/  S2R R21, SR_TID.X ;  /* 0x0000000000157919 */ /* 0x000f220000002100 */
[----:B--2---:R-:W-:-:S04]  /*1bf60*/  LOP3.LUT R20, R20, 0x7f, RZ, 0xc0, !PT ;  /* 0x0000007f14147812 */ /* 0x004fc800078ec0ff */
[----:B------:R-:W-:Y:S01]  /*1bf70*/  SHF.R.U32.HI R20, RZ, 0x3, R20 ;  /* 0x00000003ff147819 */ /* 0x000fe20000011614 */
[----:B----4-:R-:W-:-:S05]  /*1bf80*/  IMAD.SHL.U32 R6, R21, 0x10, RZ ;  /* 0x0000001015067824 */ /* 0x010fca00078e00ff */
[----:B------:R-:W-:Y:S02]  /*1bf90*/  LOP3.LUT R6, R20, 0x70, R6, 0xf8, !PT ;  /* 0x0000007014067812 */ /* 0x000fe400078ef806 */
[----:B------:R2:W5:Y:S01]  /*1bfa0*/  LDL R20, [R1+0xc] ;  /* 0x00000c0001147983 */ /* 0x0005620000100800 */
[C---:B------:R-:W-:Y:S02]  /*1bfb0*/  IMAD R0, R4.reuse, UR5, R0 ;  /* 0x0000000504007c24 */ /* 0x040fe4000f8e0200 */
[----:B------:R-:W-:Y:S01]  /*1bfc0*/  IMAD.WIDE.U32 R2, R4, UR4, R2 ;  /* 0x0000000404027c25 */ /* 0x000fe2000f8e0002 */
[----:B------:R-:W-:Y:S01]  /*1bfd0*/  ULDC.64 UR4, c[0x0][0x2d0] ;  /* 0x0000b40000047ab9 */ /* 0x000fe20000000a00 */
[----:B------:R-:W4:Y:S02]  /*1bfe0*/  @P1 LDC R4, c[0x0][0x450] ;  /* 0x00011400ff041b82 */ /* 0x000f240000000800 */
[----:B------:R-:W-:Y:S02]  /*1bff0*/  IMAD.IADD R6, R6, 0x1, R12 ;  /* 0x0000000106067824 */ /* 0x000fe400078e020c */
[----:B------:R-:W-:-:S02]  /*1c000*/  IMAD.IADD R3, R3, 0x1, R0 ;  /* 0x0000000103037824 */ /* 0x000fc400078e0200 */
[----:B0-----:R-:W-:-:S04]  /*1c010*/  @P1 IMAD.HI.U32 R0, R6, R5, RZ ;  /* 0x0000000506001227 */ /* 0x001fc800078e00ff */
[----:B------:R-:W-:Y:S01]  /*1c020*/  IMAD.MOV.U32 R5, RZ, RZ, R6 ;  /* 0x000000ffff057224 */ /* 0x000fe200078e0006 */
[----:B----4-:R-:W-:-:S04]  /*1c030*/  @P1 SHF.R.U32.HI R5, RZ, R4, R0 ;  /* 0x00000004ff051219 */ /* 0x010fc80000011600 */
[----:B------:R-:W-:-:S05]  /*1c040*/  SHF.R.S32.HI R0, RZ, 0x1f, R5 ;  /* 0x0000001fff007819 */ /* 0x000fca0000011405 */
[----:B------:R-:W-:-:S04]  /*1c050*/  IMAD R0, R0, UR4, RZ ;  /* 0x0000000400007c24 */ /* 0x000fc8000f8e02ff */
[C---:B-1----:R-:W-:Y:S02]  /*1c060*/  IMAD R7, R5.reuse, UR5, R0 ;  /* 0x0000000505077c24 */ /* 0x042fe4000f8e0200 */
[----:B------:R-:W-:Y:S02]  /*1c070*/  IMAD.MOV R0, RZ, RZ, -R5 ;  /* 0x000000ffff007224 */ /* 0x000fe400078e0a05 */
[----:B------:R-:W-:-:S04]  /*1c080*/  IMAD.WIDE.U32 R4, R5, UR4, R2 ;  /* 0x0000000405047c25 */ /* 0x000fc8000f8e0002 */
[----:B------:R-:W-:Y:S01]  /*1c090*/  IMAD R0, R9, R0, R6 ;  /* 0x0000000009007224 */ /* 0x000fe200078e0206 */
[----:B------:R-:W-:-:S04]  /*1c0a0*/  IADD3 R5, R5, R7, RZ ;  /* 0x0000000705057210 */ /* 0x000fc80007ffe0ff */
[----:B------:R-:W-:-:S05]  /*1c0b0*/  SHF.R.S32.HI R7, RZ, 0x1f, R0 ;  /* 0x0000001fff077819 */ /* 0x000fca0000011400 */
[----:B------:R-:W-:Y:S02]  /*1c0c0*/  IMAD R7, R7, UR6, RZ ;  /* 0x0000000607077c24 */ /* 0x000fe4000f8e02ff */
[----:B------:R-:W-:-:S04]  /*1c0d0*/  IMAD.WIDE.U32 R4, R0, UR6, R4 ;  /* 0x0000000600047c25 */ /* 0x000fc8000f8e0004 */
[----:B------:R-:W-:-:S04]  /*1c0e0*/  IMAD R7, R0, UR7, R7 ;  /* 0x0000000700077c24 */ /* 0x000fc8000f8e0207 */
[----:B------:R-:W-:Y:S02]  /*1c0f0*/  IMAD.IADD R5, R5, 0x1, R7 ;  /* 0x0000000105057824 */ /* 0x000fe400078e0207 */
[----:B------:R-:W0:Y:S01]  /*1c100*/  @P1 LDC R7, c[0x0][0x44c] ;  /* 0x00011300ff071b82 */ /* 0x000e220000000800 */
[C---:B------:R-:W-:Y:S01]  /*1c110*/  LEA R0, P0, R4.reuse, UR8, 0x1 ;  /* 0x0000000804007c11 */ /* 0x040fe2000f8008ff */
[----:B------:R-:W1:Y:S03]  /*1c120*/  S2R R10, SR_TID.X ;  /* 0x00000000000a7919 */ /* 0x000e660000002100 */
[----:B------:R-:W-:Y:S01]  /*1c130*/  LEA.HI.X R4, R4, UR9, R5, 0x1, P0 ;  /* 0x0000000904047c11 */ /* 0x000fe200080f0c05 */
[----:B------:R-:W-:-:S04]  /*1c140*/  VIADD R5, R6, 0x80 ;  /* 0x0000008006057836 */ /* 0x000fc80000000000 */
[----:B------:R-:W-:Y:S02]  /*1c150*/  IMAD.MOV.U32 R6, RZ, RZ, R5 ;  /* 0x000000ffff067224 */ /* 0x000fe400078e0005 */
[----:B0-----:R-:W-:-:S05]  /*1c160*/  @P1 IMAD.HI.U32 R7, R5, R7, RZ ;  /* 0x0000000705071227 */ /* 0x001fca00078e00ff */
[----:B---3--:R-:W-:-:S05]  /*1c170*/  @P1 SHF.R.U32.HI R6, RZ, R8, R7 ;  /* 0x00000008ff061219 */ /* 0x008fca0000011607 */
[----:B------:R-:W-:-:S04]  /*1c180*/  IMAD.MOV R7, RZ, RZ, -R6 ;  /* 0x000000ffff077224 */ /* 0x000fc800078e0a06 */
[----:B------:R-:W-:Y:S01]  /*1c190*/  IMAD R5, R9, R7, R5 ;  /* 0x0000000709057224 */ /* 0x000fe200078e0205 */
[----:B------:R-:W-:Y:S01]  /*1c1a0*/  SHF.R.S32.HI R7, RZ, 0x1f, R6 ;  /* 0x0000001fff077819 */ /* 0x000fe20000011406 */
[----:B------:R-:W-:-:S04]  /*1c1b0*/  IMAD.WIDE.U32 R2, R6, UR4, R2 ;  /* 0x0000000406027c25 */ /* 0x000fc8000f8e0002 */
[----:B------:R-:W-:Y:S01]  /*1c1c0*/  IMAD R7, R7, UR4, RZ ;  /* 0x0000000407077c24 */ /* 0x000fe2000f8e02ff */
[----:B------:R-:W-:Y:S01]  /*1c1d0*/  SHF.R.S32.HI R8, RZ, 0x1f, R5 ;  /* 0x0000001fff087819 */ /* 0x000fe20000011405 */
[----:B-1----:R-:W-:Y:S01]  /*1c1e0*/  IMAD.SHL.U32 R21, R10, 0x8, RZ ;  /* 0x000000080a157824 */ /* 0x002fe200078e00ff */
[----:B------:R-:W-:Y:S01]  /*1c1f0*/  ULDC UR4, c[0x0][0x2b8] ;  /* 0x0000ae0000047ab9 */ /* 0x000fe20000000800 */
[----:B------:R-:W-:Y:S02]  /*1c200*/  IMAD R7, R6, UR5, R7 ;  /* 0x0000000506077c24 */ /* 0x000fe4000f8e0207 */
[----:B------:R-:W-:Y:S02]  /*1c210*/  IMAD R8, R8, UR6, RZ ;  /* 0x0000000608087c24 */ /* 0x000fe4000f8e02ff */
[----:B------:R-:W-:Y:S02]  /*1c220*/  IMAD.IADD R3, R3, 0x1, R7 ;  /* 0x0000000103037824 */ /* 0x000fe400078e0207 */
[----:B------:R-:W-:-:S02]  /*1c230*/  IMAD R8, R5, UR7, R8 ;  /* 0x0000000705087c24 */ /* 0x000fc4000f8e0208 */
[----:B------:R-:W-:Y:S01]  /*1c240*/  IMAD.WIDE.U32 R6, R5, UR6, R2 ;  /* 0x0000000605067c25 */ /* 0x000fe2000f8e0002 */
[----:B------:R-:W-:-:S03]  /*1c250*/  LOP3.LUT R21, R21, 0x38, RZ, 0xc0, !PT ;  /* 0x0000003815157812 */ /* 0x000fc600078ec0ff */
[----:B------:R-:W-:Y:S01]  /*1c260*/  IMAD.IADD R8, R7, 0x1, R8 ;  /* 0x0000000107087824 */ /* 0x000fe200078e0208 */
[C---:B------:R-:W-:Y:S02]  /*1c270*/  LEA R2, P1, R6.reuse, UR8, 0x1 ;  /* 0x0000000806027c11 */ /* 0x040fe4000f8208ff */
[----:B------:R-:W-:Y:S01]  /*1c280*/  ISETP.GE.AND P0, PT, R21, UR4, PT ;  /* 0x0000000415007c0c */ /* 0x000fe2000bf06270 */
[----:B------:R-:W-:Y:S01]  /*1c290*/  UMOV UR4, 0xffffffff ;  /* 0xffffffff00047882 */ /* 0x000fe20000000000 */
[----:B------:R-:W-:Y:S02]  /*1c2a0*/  LEA.HI.X R6, R6, UR9, R8, 0x1, P1 ;  /* 0x0000000906067c11 */ /* 0x000fe400088f0c08 */
[----:B--2---:R-:W-:Y:S09]  /*1c2b0*/  BRA.DIV UR4, `(.L_x_14244) ;  /* 0x0000004a04987947 */ /* 0x004ff2000b800000 */
[----:B------:R-:W0:Y:S02]  /*1c2c0*/  S2R R7, SR_TID.X ;  /* 0x0000000000077919 */ /* 0x000e240000002100 */
[----:B0-----:R-:W-:Y:S02]  /*1c2d0*/  LOP3.LUT R8, R7, 0x7f, RZ, 0xc0, !PT ;  /* 0x0000007f07087812 */ /* 0x001fe400078ec0ff */
[----:B------:R-:W2:Y:S04]  /*1c2e0*/  LDL.LU R7, [R1+0x1c] ;  /* 0x00001c0001077983 */ /* 0x000ea80000300800 */
[----:B------:R-:W3:Y:S01]  /*1c2f0*/  LDL.LU R11, [R1+0x10] ;  /* 0x00001000010b7983 */ /* 0x000ee20000300800 */
[----:B------:R-:W-:-:S03]  /*1c300*/  SHF.R.U32.HI R10, RZ, 0x3, R8 ;  /* 0x00000003ff0a7819 */ /* 0x000fc60000011608 */
        /* <DEDUP_REMOVED lines=14> */
[----:B0-----:R-:W-:-:S04]  /*1c3f0*/  @!P1 LEA R8, P2, R21, R8, 0x1 ;  /* 0x0000000815089211 */ /* 0x001fc800078408ff */
[----:B------:R-:W-:-:S05]  /*1c400*/  @!P1 IADD3.X R7, RZ, R7, RZ, P2, !PT ;  /* 0x00000007ff079210 */ /* 0x000fca00017fe4ff */
        /* <DEDUP_REMOVED lines=42> */
[----:B------:R-:W-:Y:S04]  /*1c6b0*/  SHFL.IDX PT, R7, R2, RZ, 0x181f ;  /* 0x00181fff02077589 */ /* 0x000fe800000e0000 */
[----:B------:R0:W-:Y:S04]  /*1c6c0*/  @!P1 LDGSTS.E.BYPASS.LTC128B.128 [R20+0xb400], desc[UR38][R8.64], !P0 ;  /* 0x0b40000008149fae */ /* 0x0001e8000c101d66 */
[----:B0-----:R0:W1:Y:S02]  /*1c6d0*/  SHFL.IDX PT, R8, R0, 0x7, 0x181f ;  /* 0x00f81f0000087f89 */ /* 0x00106400000e0000 */
[----:B0-----:R-:W-:-:S05]  /*1c6e0*/  VIADD R0, R5, 0x80 ;  /* 0x0000008005007836 */ /* 0x001fca0000000000 */
[----:B------:R-:W-:Y:S01]  /*1c6f0*/  ISETP.GE.AND P2, PT, R0, R3, PT ;  /* 0x000000030000720c */ /* 0x000fe20003f46270 */
[----:B------:R-:W-:-:S05]  /*1c700*/  VIADD R0, R5, 0x70 ;  /* 0x0000007005007836 */ /* 0x000fca0000000000 */
[----:B------:R-:W-:Y:S02]  /*1c710*/  ISETP.GE.AND P1, PT, R0, R3, PT ;  /* 0x000000030000720c */ /* 0x000fe40003f26270 */
[----:B------:R-:W0:Y:S11]  /*1c720*/  SHFL.IDX PT, R0, R6, RZ, 0x181f ;  /* 0x00181fff06007589 */ /* 0x000e3600000e0000 */
[----:B-1----:R-:W-:-:S05]  /*1c730*/  @!P1 LEA R8, P3, R21, R8, 0x1 ;  /* 0x0000000815089211 */ /* 0x002fca00078608ff */
[----:B------:R-:W-:-:S04]  /*1c740*/  @!P1 IMAD.X R4, RZ, RZ, R4, P3 ;  /* 0x000000ffff049224 */ /* 0x000fc800018e0604 */
[----:B------:R-:W-:-:S05]  /*1c750*/  @!P1 IMAD.MOV.U32 R9, RZ, RZ, R4 ;  /* 0x000000ffff099224 */ /* 0x000fca00078e0004 */
[----:B------:R1:W-:Y:S01]  /*1c760*/  @!P1 LDGSTS.E.BYPASS.LTC128B.128 [R20+0xbc00], desc[UR38][R8.64], !P0 ;  /* 0x0bc0000008149fae */ /* 0x0003e2000c101d66 */
[----:B------:R-:W-:-:S05]  /*1c770*/  @!P2 LEA R7, P1, R21, R7, 0x1 ;  /* 0x000000071507a211 */ /* 0x000fca00078208ff */
[----:B0-----:R-:W-:Y:S02]  /*1c780*/  @!P2 IMAD.X R0, RZ, RZ, R0, P1 ;  /* 0x000000ffff00a224 */ /* 0x001fe400008e0600 */
[----:B-1----:R-:W-:Y:S02]  /*1c790*/  @!P2 IMAD.MOV.U32 R8, RZ, RZ, R7 ;  /* 0x000000ffff08a224 */ /* 0x002fe400078e0007 */
        /* <DEDUP_REMOVED lines=17> */
[----:B------:R-:W-:-:S05]  /*1c8b0*/  @!P1 IMAD.MOV.U32 R9, RZ, RZ, R0 ;  /* 0x000000ffff099224 */ /* 0x000fca00078e0000 */
[----:B------:R0:W-:Y:S02]  /*1c8c0*/  @!P1 LDGSTS.E.BYPASS.LTC128B.128 [R20+0xd400], desc[UR38][R8.64], !P0 ;  /* 0x0d40000008149fae */ /* 0x0001e4000c101d66 */
.L_x_14406:
[----:B------:R-:W-:Y:S02]  /*1c8d0*/  VIADD R0, R5, 0xb0 ;  /* 0x000000b005007836 */ /* 0x000fe40000000000 */
[----:B0-----:R-:W-:-:S03]  /*1c8e0*/  VIADD R8, R22, 0x16800 ;  /* 0x0001680016087836 */ /* 0x001fc60000000000 */
[----:B------:R-:W-:-:S13]  /*1c8f0*/  ISETP.GE.AND P1, PT, R0, R3, PT ;  /* 0x000000030000720c */ /* 0x000fda0003f26270 */
[----:B------:R-:W-:-:S05]  /*1c900*/  @!P1 LEA R2, P2, R21, R14, 0x1 ;  /* 0x0000000e15029211 */ /* 0x000fca00078408ff */
[----:B------:R-:W-:-:S05]  /*1c910*/  @!P1 IMAD.X R3, RZ, RZ, R6, P2 ;  /* 0x000000ffff039224 */ /* 0x000fca00010e0606 */
[----:B------:R-:W-:Y:S01]  /*1c920*/  @!PT LDS RZ, [RZ] ;  /* 0x00000000fffff984 */ /* 0x000fe20000000800 */
[----:B------:R-:W-:Y:S01]  /*1c930*/  @!PT LDS RZ, [RZ] ;  /* 0x00000000fffff984 */ /* 0x000fe20000000800 */
[----:B------:R-:W-:Y:S01]  /*1c940*/  @!PT LDS RZ, [RZ] ;  /* 0x00000000fffff984 */ /* 0x000fe20000000800 */
[----:B------:R0:W-:Y:S01]  /*1c950*/  @!P1 LDGSTS.E.BYPASS.LTC128B.128 [R20+0xdc00], desc[UR38][R2.64], !P0 ;  /* 0x0dc0000002149fae */ /* 0x0001e2000c101d66 */
[----:B------:R-:W-:Y:S01]  /*1c960*/  PLOP3.LUT P0, PT, PT, PT, PT, 0x80, 0x0 ;  /* 0x000000000000781c */ /* 0x000fe20003f0f070 */
[----:B------:R-:W-:-:S12]  /*1c970*/  NOP ;  /* 0x0000000000007918 */ /* 0x000fd80000000000 */
.L_x_14245:
        /* <DEDUP_REMOVED lines=14> */
[----:B------:R-:W2:Y:S01]  /*1ca60*/  LDL R4, [R1+0x14] ;  /* 0x0000140001047983 */ /* 0x000ea20000100800 */
[----:B------:R1:W-:Y:S03]  /*1ca70*/  SYNCS.ARRIVE.TRANS64.A1T0 RZ, [R22+URZ+0x16800], RZ ;  /* 0x016800ff16ff79a7 */ /* 0x0003e6000810003f */
[----:B0-----:R-:W3:Y:S01]  /*1ca80*/  LDL R2, [R1+0x8] ;  /* 0x0000080001027983 */ /* 0x001ee20000100800 */
[----:B------:R-:W-:Y:S01]  /*1ca90*/  BSSY B0, `(.L_x_14246) ;  /* 0x0000005000007945 */ /* 0x000fe20003800000 */
[----:B------:R-:W0:Y:S01]  /*1caa0*/  SYNCS.PHASECHK.TRANS64.TRYWAIT P0, [R22+URZ+0x16820], R3 ;  /* 0x01682003160075a7 */ /* 0x000e22000800017f */
[----:B--2---:R-:W-:-:S05]  /*1cab0*/  VIADD R0, R4, 0xfffffffe ;  /* 0xfffffffe04007836 */ /* 0x004fca0000000000 */
[----:B---3--:R-:W-:Y:S01]  /*1cac0*/  ISETP.GE.AND P1, PT, R0, R2, PT ;  /* 0x000000020000720c */ /* 0x008fe20003f26270 */
[----:B01----:R-:W-:-:S12]  /*1cad0*/  @!P0 BRA `(.L_x_14247) ;  /* 0x00000050004c8947 */ /* 0x003fd80003800000 */
.L_x_14407:
[----:B------:R-:W-:Y:S05]  /*1cae0*/  BSYNC B0 ;  /* 0x0000000000007941 */ /* 0x000fea0003800000 */
.L_x_14246:
[----:B------:R-:W-:Y:S04]  /*1caf0*/  BSSY B0, `(.L_x_14248) ;  /* 0x0000173000007945 */ /* 0x000fe80003800000 */
[----:B------:R-:W-:Y:S05]  /*1cb00*/  @!P1 BRA `(.L_x_14249) ;  /* 0x0000001400c49947 */ /* 0x000fea0003800000 */
[----:B------:R-:W2:Y:S04]  /*1cb10*/  LDL R2, [R1+0x8] ;  /* 0x0000080001027983 */ /* 0x000ea80000100800 */
[----:B------:R-:W3:Y:S01]  /*1cb20*/  LDL R4, [R1+0x14] ;  /* 0x0000140001047983 */ /* 0x000ee20000100800 */
[----:B------:R-:W-:Y:S01]  /*1cb30*/  BSSY B2, `(.L_x_14250) ;  /* 0x000007f000027945 */ /* 0x000fe20003800000 */
[----:B--2---:R-:W-:Y:S02]  /*1cb40*/  LOP3.LUT R7, RZ, R2, RZ, 0x33, !PT ;  /* 0x00000002ff077212 */ /* 0x004fe400078e33ff */
[----:B---3--:R-:W-:-:S04]  /*1cb50*/  IADD3 R2, -R4, RZ, RZ ;  /* 0x000000ff04027210 */ /* 0x008fc80007ffe1ff */
        /* <DEDUP_REMOVED lines=37> */
.L_x_14254:
[----:B------:R-:W-:Y:S01]  /*1cdb0*/  IMAD R2, R6, 0x8, R22 ;  /* 0x0000000806027824 */ /* 0x000fe200078e0216 */
[----:B0-----:R-:W-:Y:S01]  /*1cdc0*/  SHF.L.U32 R3, R9, 0x1f, RZ ;  /* 0x0000001f09037819 */ /* 0x001fe200000006ff */
[----:B------:R-:W-:Y:S03]  /*1cdd0*/  BSSY B3, `(.L_x_14255) ;  /* 0x0000003000037945 */ /* 0x000fe60003800000 */
[----:B------:R-:W0:Y:S02]  /*1cde0*/  SYNCS.PHASECHK.TRANS64.TRYWAIT P0, [R2+URZ+0x16840], R3 ;  /* 0x01684003020075a7 */ /* 0x000e24000800017f */
[----:B0-----:R-:W-:Y:S05]  /*1cdf0*/  @!P0 BRA `(.L_x_14256) ;  /* 0x0000004c00988947 */ /* 0x001fea0003800000 */
.L_x_14408:
[----:B------:R-:W-:Y:S05]  /*1ce00*/  BSYNC B3 ;  /* 0x0000000000037941 */ /* 0x000fea0003800000 */
.L_x_14255:
        /* <DEDUP_REMOVED lines=12> */
.L_x_14258:
[----:B------:R-:W-:Y:S05]  /*1ced0*/  BSYNC B3 ;  /* 0x0000000000037941 */ /* 0x000fea0003800000 */
.L_x_14257:
[----:B------:R-:W-:Y:S01]  /*1cee0*/  IMAD.MOV.U32 R10, RZ, RZ, RZ ;  /* 0x000000ffff0a7224 */ /* 0x000fe200078e00ff */
[----:B------:R-:W-:Y:S01]  /*1cef0*/  UIADD3 UR4, UP0, UR40, 0x370, URZ ;  /* 0x0000037028047890 */ /* 0x000fe2000ff1e03f */
[----:B0-----:R-:W-:Y:S01]  /*1cf00*/  IMAD R3, R6, 0x4000, R22 ;  /* 0x0000400006037824 */ /* 0x001fe200078e0216 */
[----:B------:R-:W-:Y:S01]  /*1cf10*/  PLOP3.LUT P0, PT, PT, PT, PT, 0x80, 0x0 ;  /* 0x000000000000781c */ /* 0x000fe20003f0f070 */
[----:B------:R-:W-:Y:S01]  /*1cf20*/  VIADD R2, R2, 0x16830 ;  /* 0x0001683002027836 */ /* 0x000fe20000000000 */
[----:B------:R-:W-:Y:S01]  /*1cf30*/  R2UR UR10, R10 ;  /* 0x000000000a0a72ca */ /* 0x000fe200000e0000 */
[----:B------:R-:W-:Y:S01]  /*1cf40*/  IMAD R5, R0, 0x80, R28 ;  /* 0x0000008000057824 */ /* 0x000fe200078e021c */
[----:B------:R-:W-:Y:S01]  /*1cf50*/  IADD3 R3, R3, 0xe400, RZ ;  /* 0x0000e40003037810 */ /* 0x000fe20007ffe0ff */
[----:B------:R-:W-:Y:S01]  /*1cf60*/  UIADD3.X UR5, URZ, UR41, URZ, UP0, !UPT ;  /* 0x000000293f057290 */ /* 0x000fe200087fe43f */
[----:B------:R-:W-:Y:S01]  /*1cf70*/  UMOV UR6, 0x0 ;  /* 0x0000000000067882 */ /* 0x000fe20000000000 */
[----:B------:R-:W-:-:S10]  /*1cf80*/  UMOV UR7, 0x14f00000 ;  /* 0x14f0000000077882 */ /* 0x000fd40000000000 */
.L_x_14259:
        /* <DEDUP_REMOVED lines=15> */
.L_x_14409:
[----:B------:R-:W-:Y:S05]  /*1d080*/  BSYNC B3 ;  /* 0x0000000000037941 */ /* 0x000fea0003800000 */
.L_x_14260:
        /* <DEDUP_REMOVED lines=12> */
.L_x_14263:
[----:B------:R-:W-:Y:S05]  /*1d150*/  BSYNC B3 ;  /* 0x0000000000037941 */ /* 0x000fea0003800000 */
.L_x_14262:
        /* <DEDUP_REMOVED lines=11> */
.L_x_14264:
        /* <DEDUP_REMOVED lines=12> */
.L_x_14253:
[----:B------:R-:W-:Y:S05]  /*1d2d0*/  BSYNC B1 ;  /* 0x0000000000017941 */ /* 0x000fea0003800000 */
.L_x_14252:
[----:B------:R-:W2:Y:S01]  /*1d2e0*/  LDL R0, [R1+0x14] ;  /* 0x0000140001007983 */ /* 0x000ea20000100800 */
[----:B------:R-:W-:Y:S02]  /*1d2f0*/  IMAD.MOV.U32 R23, RZ, RZ, R6 ;  /* 0x000000ffff177224 */ /* 0x000fe400078e0006 */
[----:B------:R-:W-:Y:S02]  /*1d300*/  IMAD.MOV.U32 R26, RZ, RZ, R9 ;  /* 0x000000ffff1a7224 */ /* 0x000fe400078e0009 */
[----:B--2---:R-:W-:-:S07]  /*1d310*/  VIADD R0, R0, 0xfffffffd ;  /* 0xfffffffd00007836 */ /* 0x004fce0000000000 */
.L_x_14251:
[----:B------:R-:W-:Y:S05]  /*1d320*/  BSYNC B2 ;  /* 0x0000000000027941 */ /* 0x000fea0003800000 */
.L_x_14250:
[----:B------:R-:W2:Y:S01]  /*1d330*/  LDL.LU R2, [R1+0x14] ;  /* 0x0000140001027983 */ /* 0x000ea20000300800 */
[----:B------:R-:W-:Y:S01]  /*1d340*/  VIADD R7, R7, 0xfffffffe ;  /* 0xfffffffe07077836 */ /* 0x000fe20000000000 */
[----:B--2---:R-:W-:-:S04]  /*1d350*/  LOP3.LUT R2, RZ, R2, RZ, 0x33, !PT ;  /* 0x00000002ff027212 */ /* 0x004fc800078e33ff */
[----:B------:R-:W-:-:S13]  /*1d360*/  ISETP.NE.AND P0, PT, R7, R2, PT ;  /* 0x000000020700720c */ /* 0x000fda0003f05270 */
[----:B------:R-:W-:Y:S05]  /*1d370*/  @!P0 BRA `(.L_x_14249) ;  /* 0x0000000c00a88947 */ /* 0x000fea0003800000 */
[----:B------:R-:W-:-:S07]  /*1d380*/  IMAD.MOV.U32 R4, RZ, RZ, R17 ;  /* 0x000000ffff047224 */ /* 0x000fce00078e0011 */
.L_x_14291:
        /* <DEDUP_REMOVED lines=33> */
.L_x_14267:
[----:B------:R-:W-:Y:S01]  /*1d5a0*/  LEA R2, R6, R22, 0x3 ;  /* 0x0000001606027211 */ /* 0x000fe200078e18ff */
[----:B------:R-:W-:Y:S01]  /*1d5b0*/  BSSY B2, `(.L_x_14268) ;  /* 0x0000004000027945 */ /* 0x000fe20003800000 */
[----:B0-----:R-:W-:-:S04]  /*1d5c0*/  SHF.L.U32 R3, R7, 0x1f, RZ ;  /* 0x0000001f07037819 */ /* 0x001fc800000006ff */
[----:B------:R-:W0:Y:S02]  /*1d5d0*/  SYNCS.PHASECHK.TRANS64.TRYWAIT P0, [R2+URZ+0x16840], R3 ;  /* 0x01684003020075a7 */ /* 0x000e24000800017f */
[----:B0-----:R-:W-:Y:S05]  /*1d5e0*/  @!P0 BRA `(.L_x_14269) ;  /* 0x0000004400c48947 */ /* 0x001fea0003800000 */
.L_x_14410:
[----:B------:R-:W-:Y:S05]  /*1d5f0*/  BSYNC B2 ;  /* 0x0000000000027941 */ /* 0x000fea0003800000 */
.L_x_14268:
        /* <DEDUP_REMOVED lines=12> */
.L_x_14271:
[----:B------:R-:W-:Y:S05]  /*1d6c0*/  BSYNC B2 ;  /* 0x0000000000027941 */ /* 0x000fea0003800000 */
.L_x_14270:
        /* <DEDUP_REMOVED lines=11> */
.L_x_14272:
        /* <DEDUP_REMOVED lines=15> */
.L_x_14411:
[----:B------:R-:W-:Y:S05]  /*1d870*/  BSYNC B2 ;  /* 0x0000000000027941 */ /* 0x000fea0003800000 */
.L_x_14273:
        /* <DEDUP_REMOVED lines=11> */
.L_x_14276:
[----:B------:R-:W-:Y:S05]  /*1d930*/  BSYNC B2 ;  /* 0x0000000000027941 */ /* 0x000fea0003800000 */
.L_x_14275:
        /* <DEDUP_REMOVED lines=8> */
[----:B------:R-:W-:Y:S01]  /*1d9c0*/  LEA R2, R24, R28, 0x7 ;  /* 0x0000001c18027211 */ /* 0x000fe200078e38ff */
[----:B------:R-:W-:-:S12]  /*1d9d0*/  UIADD3.X UR5, URZ, UR41, URZ, UP0, !UPT ;  /* 0x000000293f057290 */ /* 0x000fd800087fe43f */
.L_x_14277:
        /* <DEDUP_REMOVED lines=12> */
.L_x_14266:
[----:B------:R-:W-:Y:S05]  /*1daa0*/  BSYNC B1 ;  /* 0x0000000000017941 */ /* 0x000fea0003800000 */
.L_x_14265:
        /* <DEDUP_REMOVED lines=33> */
.L_x_14280:
[----:B------:R-:W-:Y:S01]  /*1dcc0*/  IMAD R2, R23, 0x8, R22 ;  /* 0x0000000817027824 */ /* 0x000fe200078e0216 */
[----:B0-----:R-:W-:Y:S01]  /*1dcd0*/  SHF.L.U32 R3, R26, 0x1f, RZ ;  /* 0x0000001f1a037819 */ /* 0x001fe200000006ff */
[----:B------:R-:W-:Y:S03]  /*1dce0*/  BSSY B2, `(.L_x_14281) ;  /* 0x0000003000027945 */ /* 0x000fe60003800000 */
[----:B------:R-:W0:Y:S02]  /*1dcf0*/  SYNCS.PHASECHK.TRANS64.TRYWAIT P0, [R2+URZ+0x16840], R3 ;  /* 0x01684003020075a7 */ /* 0x000e24000800017f */
[----:B0-----:R-:W-:Y:S05]  /*1dd00*/  @!P0 BRA `(.L_x_14282) ;  /* 0x0000004000248947 */ /* 0x001fea0003800000 */
.L_x_14412:
[----:B------:R-:W-:Y:S05]  /*1dd10*/  BSYNC B2 ;  /* 0x0000000000027941 */ /* 0x000fea0003800000 */
.L_x_14281:
        /* <DEDUP_REMOVED lines=12> */
.L_x_14284:
[----:B------:R-:W-:Y:S05]  /*1dde0*/  BSYNC B2 ;  /* 0x0000000000027941 */ /* 0x000fea0003800000 */
.L_x_14283:
        /* <DEDUP_REMOVED lines=12> */
.L_x_14285:
        /* <DEDUP_REMOVED lines=15> */
.L_x_14413:
[----:B------:R-:W-:Y:S05]  /*1dfa0*/  BSYNC B2 ;  /* 0x0000000000027941 */ /* 0x000fea0003800000 */
.L_x_14286:
        /* <DEDUP_REMOVED lines=11> */
.L_x_14289:
[----:B------:R-:W-:Y:S05]  /*1e060*/  BSYNC B2 ;  /* 0x0000000000027941 */ /* 0x000fea0003800000 */
.L_x_14288:
        /* <DEDUP_REMOVED lines=10> */
.L_x_14290:
        /* <DEDUP_REMOVED lines=12> */
.L_x_14279:
[----:B------:R-:W-:Y:S05]  /*1e1d0*/  BSYNC B1 ;  /* 0x0000000000017941 */ /* 0x000fea0003800000 */
.L_x_14278:
[----:B------:R-:W2:Y:S01]  /*1e1e0*/  LDL R2, [R1+0x8] ;  /* 0x0000080001027983 */ /* 0x000ea20000100800 */
[----:B------:R-:W-:Y:S01]  /*1e1f0*/  VIADD R0, R0, 0xfffffffe ;  /* 0xfffffffe00007836 */ /* 0x000fe20000000000 */
[----:B--2---:R-:W-:-:S13]  /*1e200*/  ISETP.GT.AND P0, PT, R9, R2, PT ;  /* 0x000000020900720c */ /* 0x004fda0003f04270 */
[----:B------:R-:W-:Y:S05]  /*1e210*/  @P0 BRA `(.L_x_14291) ;  /* 0xfffffff0005c0947 */ /* 0x000fea000383ffff */
.L_x_14249:
[----:B------:R-:W-:Y:S05]  /*1e220*/  BSYNC B0 ;  /* 0x0000000000007941 */ /* 0x000fea0003800000 */
.L_x_14248:
        /* <DEDUP_REMOVED lines=17> */
.L_x_14293:
[----:B------:R-:W-:Y:S05]  /*1e340*/  BSYNC B0 ;  /* 0x0000000000007941 */ /* 0x000fea0003800000 */
.L_x_14292:
        /* <DEDUP_REMOVED lines=10> */
.L_x_14414:
[----:B------:R-:W-:Y:S05]  /*1e3f0*/  BSYNC B1 ;  /* 0x0000000000017941 */ /* 0x000fea0003800000 */
.L_x_14296:
        /* <DEDUP_REMOVED lines=9> */
.L_x_14299:
[----:B------:R-:W-:Y:S05]  /*1e490*/  BSYNC B1 ;  /* 0x0000000000017941 */ /* 0x000fea0003800000 */
.L_x_14298:
        /* <DEDUP_REMOVED lines=10> */
.L_x_14300:
        /* <DEDUP_REMOVED lines=10> */
.L_x_14295:
[----:B------:R-:W-:Y:S05]  /*1e5e0*/  BSYNC B0 ;  /* 0x0000000000007941 */ /* 0x000fea0003800000 */
.L_x_14294:
[----:B------:R-:W-:-:S04]  /*1e5f0*/  IADD3 R23, R23, 0x1, RZ ;  /* 0x0000000117177810 */ /* 0x000fc80007ffe0ff */
[----:B------:R-:W-:-:S04]  /*1e600*/  ISETP.NE.AND P0, PT, R23, 0x2, PT ;  /* 0x000000021700780c */ /* 0x000fc80003f05270 */
[----:B0-----:R-:W-:Y:S02]  /*1e610*/  SEL R3, RZ, 0x1, P0 ;  /* 0x00000001ff037807 */ /* 0x001fe40000000000 */
[----:B------:R-:W-:Y:S02]  /*1e620*/  SEL R23, R23, RZ, P0 ;  /* 0x000000ff17177207 */ /* 0x000fe40000000000 */
[----:B------:R-:W-:-:S07]  /*1e630*/  LOP3.LUT R26, R26, R3, RZ, 0x3c, !PT ;  /* 0x000000031a1a7212 */ /* 0x000fce00078e3cff */
.L_x_14230:
[----:B------:R-:W-:Y:S05]  /*1e640*/  BSYNC B7 ;  /* 0x0000000000077941 */ /* 0x000fea0003800000 */
.L_x_14228:
[----:B------:R-:W2:Y:S02]  /*1e650*/  LDL R0, [R1] ;  /* 0x0000000001007983 */ /* 0x000ea40000100800 */
[----:B--2---:R-:W-:-:S13]  /*1e660*/  LOP3.LUT P0, RZ, R0, 0x2, RZ, 0xc0, !PT ;  /* 0x0000000200ff7812 */ /* 0x004fda000780c0ff */
[----:B------:R-:W-:Y:S05]  /*1e670*/  @!P0 BRA `(.L_x_14301) ;  /* 0x0000000000248947 */ /* 0x000fea0003800000 */
[----:B------:R-:W-:Y:S05]  /*1e680*/  WARPSYNC.ALL ;  /* 0x0000000000007948 */ /* 0x000fea0003800000 */
[----:B------:R-:W1:Y:S08]  /*1e690*/  S2UR UR5, SR_CgaCtaId ;  /* 0x00000000000579c3 */ /* 0x000e700000008800 */
[----:B------:R-:W-:Y:S06]  /*1e6a0*/  BAR.SYNC.DEFER_BLOCKING 0x5, 0x200 ;  /* 0x0148000000007b1d */ /* 0x000fec0000010000 */
[----:B------:R-:W-:-:S02]  /*1e6b0*/  UMOV UR4, 0x400 ;  /* 0x0000040000047882 */ /* 0x000fc40000000000 */
[----:B-1----:R-:W-:-:S06]  /*1e6c0*/  ULEA UR4, UR5, UR4, 0x18 ;  /* 0x0000000405047291 */ /* 0x002fcc000f8ec03f */
[----:B------:R-:W-:-:S05]  /*1e6d0*/  IMAD.U32 R22, RZ, RZ, UR4 ;  /* 0x00000004ff167e24 */ /* 0x000fca000f8e00ff */
[----:B------:R2:W3:Y:S01]  /*1e6e0*/  LDS.128 R16, [R22+0x168d0] ;  /* 0x0168d00016107984 */ /* 0x0004e20000000c00 */
[----:B------:R-:W-:Y:S06]  /*1e6f0*/  BAR.ARV 0x4, 0x200 ;  /* 0x0108000000007b1d */ /* 0x000fec0000002000 */
[----:B------:R-:W-:Y:S05]  /*1e700*/  BRA `(.L_x_14302) ;  /* 0x0000000800cc7947 */ /* 0x000fea0003800000 */
.L_x_14301:
        /* <DEDUP_REMOVED lines=36> */
.L_x_14424:
[----:B------:R-:W-:Y:S02]  /*1e950*/  ULDC UR4, c[0x0][0xc38] ;  /* 0x00030e0000047ab9 */ /* 0x000fe40000000800 */
[----:B------:R-:W-:-:S04]  /*1e960*/  IMAD.U32 R4, RZ, RZ, UR4 ;  /* 0x00000004ff047e24 */ /* 0x000fc8000f8e00ff */
[----:B--2---:R-:W-:-:S04]  /*1e970*/  IMAD R14, R14, R4, RZ ;  /* 0x000000040e0e7224 */ /* 0x004fc800078e02ff */
[----:B------:R-:W-:-:S05]  /*1e980*/  IMAD.IADD R5, R5, 0x1, R14 ;  /* 0x0000000105057824 */ /* 0x000fca00078e020e */
[----:B------:R-:W-:-:S13]  /*1e990*/  ISETP.GT.AND P6, PT, R5, R0, PT ;  /* 0x000000000500720c */ /* 0x000fda0003fc4270 */
[----:B------:R-:W-:Y:S05]  /*1e9a0*/  @P6 BRA `(.L_x_14304) ;  /* 0x00000000009c6947 */ /* 0x000fea0003800000 */
.L_x_14309:
[----:B------:R-:W2:Y:S01]  /*1e9b0*/  LDC R2, c[0x0][0xc3c] ;  /* 0x00030f00ff027b82 */ /* 0x000ea20000000800 */
[----:B------:R-:W-:-:S04]  /*1e9c0*/  IADD3 R19, R19, 0x1f, RZ ;  /* 0x0000001f13137810 */ /* 0x000fc80007ffe0ff */
[----:B--2---:R-:W-:-:S13]  /*1e9d0*/  ISETP.GE.AND P6, PT, R19, R2, PT ;  /* 0x000000021300720c */ /* 0x004fda0003fc6270 */
[----:B------:R-:W-:Y:S05]  /*1e9e0*/  @P6 BRA `(.L_x_14305) ;  /* 0x0000000400d06947 */ /* 0x000fea0003800000 */
[----:B-1----:R-:W1:Y:S01]  /*1e9f0*/  S2R R3, SR_TID.X ;  /* 0x0000000000037919 */ /* 0x002e620000002100 */
        /* <DEDUP_REMOVED lines=9> */
.L_x_14307:
[----:B------:R-:W-:Y:S05]  /*1ea90*/  BSYNC B0 ;  /* 0x0000000000007941 */ /* 0x000fea0003800000 */
.L_x_14306:
        /* <DEDUP_REMOVED lines=18> */
.L_x_14432:
[----:B------:R-:W-:Y:S02]  /*1ebc0*/  ULDC UR4, c[0x0][0xc38] ;  /* 0x00030e0000047ab9 */ /* 0x000fe40000000800 */
[----:B------:R-:W-:-:S04]  /*1ebd0*/  IMAD.U32 R4, RZ, RZ, UR4 ;  /* 0x00000004ff047e24 */ /* 0x000fc8000f8e00ff */
[----:B--2---:R-:W-:-:S04]  /*1ebe0*/  IMAD R14, R14, R4, RZ ;  /* 0x000000040e0e7224 */ /* 0x004fc800078e02ff */
[----:B------:R-:W-:-:S05]  /*1ebf0*/  IMAD.IADD R5, R14, 0x1, R5 ;  /* 0x000000010e057824 */ /* 0x000fca00078e0205 */
[----:B------:R-:W-:-:S13]  /*1ec00*/  ISETP.GT.AND P6, PT, R5, R0, PT ;  /* 0x000000000500720c */ /* 0x000fda0003fc4270 */
[----:B------:R-:W-:Y:S05]  /*1ec10*/  @!P6 BRA `(.L_x_14309) ;  /* 0xfffffffc0064e947 */ /* 0x000fea000383ffff */
.L_x_14304:
        /* <DEDUP_REMOVED lines=8> */
.L_x_14436:
[----:B------:R-:W-:Y:S01]  /*1eca0*/  ISETP.NE.AND P0, PT, R2, RZ, PT ;  /* 0x000000ff0200720c */ /* 0x000fe20003f05270 */
[----:B------:R-:W-:-:S12]  /*1ecb0*/  IMAD.MOV.U32 R14, RZ, RZ, RZ ;  /* 0x000000ffff0e7224 */ /* 0x000fd800078e00ff */
[----:B------:R-:W-:Y:S05]  /*1ecc0*/  @!P0 BRA `(.L_x_14311) ;  /* 0x0000000000108947 */ /* 0x000fea0003800000 */
[----:B------:R-:W-:Y:S01]  /*1ecd0*/  UMOV UR4, 0xffffffff ;  /* 0xffffffff00047882 */ /* 0x000fe20000000000 */
[----:B0-----:R-:W-:Y:S02]  /*1ece0*/  IADD3 R12, R6, -0x1, RZ ;  /* 0xffffffff060c7810 */ /* 0x001fe40007ffe0ff */
[----:B------:R-:W-:Y:S05]  /*1ecf0*/  BRA.DIV UR4, `(.L_x_14312) ;  /* 0x0000003a048c7947 */ /* 0x000fea000b800000 */
[----:B------:R4:W0:Y:S02]  /*1ed00*/  SHFL.IDX PT, R14, R3, R12, 0x1f ;  /* 0x00001f0c030e7589 */ /* 0x00082400000e0000 */
.L_x_14311:
[----:B-1--4-:R-:W1:Y:S01]  /*1ed10*/  LDC.64 R2, c[0x0][0xc90] ;  /* 0x00032400ff027b82 */ /* 0x012e620000000a00 */
[----:B------:R-:W-:-:S04]  /*1ed20*/  IMAD.IADD R19, R6, 0x1, R19 ;  /* 0x0000000106137824 */ /* 0x000fc800078e0213 */
[----:B-1----:R-:W-:-:S05]  /*1ed30*/  IMAD.WIDE R2, R19, 0x4, R2 ;  /* 0x0000000413027825 */ /* 0x002fca00078e0202 */
[----:B--2---:R1:W3:Y:S01]  /*1ed40*/  LDG.E R6, desc[UR38][R2.64] ;  /* 0x0000002602067981 */ /* 0x0042e2000c1e1900 */
[----:B0-----:R-:W-:-:S04]  /*1ed50*/  IMAD R16, R14, R4, R16 ;  /* 0x000000040e107224 */ /* 0x001fc800078e0210 */
[----:B------:R-:W-:Y:S02]  /*1ed60*/  IMAD.IADD R0, R0, 0x1, -R16 ;  /* 0x0000000100007824 */ /* 0x000fe400078e0a10 */
[----:B-1----:R-:W-:Y:S02]  /*1ed70*/  IMAD.MOV.U32 R2, RZ, RZ, RZ ;  /* 0x000000ffff027224 */ /* 0x002fe400078e00ff */
[----:B---3--:R-:W-:-:S05]  /*1ed80*/  IMAD R5, R17, R6, RZ ;  /* 0x0000000611057224 */ /* 0x008fca00078e02ff */
        /* <DEDUP_REMOVED lines=31> */
[----:B0-----:R-:W-:-:S02]  /*1ef80*/  IADD3 R2, R8, 0xffffffe, RZ ;  /* 0x0ffffffe08027810 */ /* 0x001fc40007ffe0ff */
[----:B------:R-:W-:-:S04]  /*1ef90*/  IABS R8, R0 ;  /* 0x0000000000087213 */ /* 0x000fc80000000000 */
        /* <DEDUP_REMOVED lines=25> */
.L_x_14305:
[----:B------:R-:W-:Y:S01]  /*1f130*/  UMOV UR4, URZ ;  /* 0x0000003f00047c82 */ /* 0x000fe20008000000 */
[----:B------:R-:W-:Y:S01]  /*1f140*/  UMOV UR5, URZ ;  /* 0x0000003f00057c82 */ /* 0x000fe20008000000 */
[----:B------:R-:W-:Y:S01]  /*1f150*/  ULDC UR6, c[0x0][0xc3c] ;  /* 0x00030f0000067ab9 */ /* 0x000fe20000000800 */
[----:B------:R-:W-:Y:S01]  /*1f160*/  MOV R16, R0 ;  /* 0x0000000000107202 */ /* 0x000fe20000000f00 */
[----:B------:R-:W-:Y:S02]  /*1f170*/  IMAD.U32 R17, RZ, RZ, UR4 ;  /* 0x00000004ff117e24 */ /* 0x000fe4000f8e00ff */
[----:B------:R-:W-:Y:S02]  /*1f180*/  IMAD.U32 R18, RZ, RZ, UR5 ;  /* 0x00000005ff127e24 */ /* 0x000fe4000f8e00ff */
[----:B------:R-:W-:-:S07]  /*1f190*/  IMAD.U32 R19, RZ, RZ, UR6 ;  /* 0x00000006ff137e24 */ /* 0x000fce000f8e00ff */
.L_x_14313:
[----:B------:R-:W2:Y:S01]  /*1f1a0*/  S2R R0, SR_TID.X ;  /* 0x0000000000007919 */ /* 0x000ea20000002100 */
[----:B------:R-:W-:Y:S05]  /*1f1b0*/  WARPSYNC.ALL ;  /* 0x0000000000007948 */ /* 0x000fea0003800000 */
[----:B------:R-:W-:Y:S01]  /*1f1c0*/  BAR.SYNC.DEFER_BLOCKING 0x4, 0x200 ;  /* 0x0108000000007b1d */ /* 0x000fe20000010000 */
[----:B--2---:R-:W-:-:S04]  /*1f1d0*/  LOP3.LUT R0, R0, 0x1f, RZ, 0xc0, !PT ;  /* 0x0000001f00007812 */ /* 0x004fc800078ec0ff */
[----:B------:R-:W-:-:S13]  /*1f1e0*/  ISETP.NE.AND P0, PT, R0, RZ, PT ;  /* 0x000000ff0000720c */ /* 0x000fda0003f05270 */
[----:B-1----:R-:W1:Y:S01]  /*1f1f0*/  @!P0 S2R R3, SR_CgaCtaId ;  /* 0x0000000000038919 */ /* 0x002e620000008800 */
[----:B------:R-:W-:-:S04]  /*1f200*/  @!P0 MOV R0, 0x400 ;  /* 0x0000040000008802 */ /* 0x000fc80000000f00 */
[----:B-1----:R-:W-:-:S05]  /*1f210*/  @!P0 LEA R22, R3, R0, 0x18 ;  /* 0x0000000003168211 */ /* 0x002fca00078ec0ff */
[----:B------:R1:W-:Y:S01]  /*1f220*/  @!P0 STS.128 [R22+0x168d0], R16 ;  /* 0x0168d01016008388 */ /* 0x0003e20000000c00 */
[----:B------:R-:W-:Y:S06]  /*1f230*/  BAR.ARV 0x5, 0x200 ;  /* 0x0148000000007b1d */ /* 0x000fec0000002000 */
.L_x_14302:
[----:B------:R-:W-:Y:S02]  /*1f240*/  ULDC UR4, c[0x0][0xc3c] ;  /* 0x00030f0000047ab9 */ /* 0x000fe40000000800 */
[----:B---3--:R-:W-:-:S13]  /*1f250*/  ISETP.GE.AND P0, PT, R19, UR4, PT ;  /* 0x0000000413007c0c */ /* 0x008fda000bf06270 */
[----:B------:R-:W-:Y:S05]  /*1f260*/  @!P0 BRA `(.L_x_14314) ;  /* 0xffffffa000ec8947 */ /* 0x000fea000383ffff */
[----:B------:R-:W-:Y:S05]  /*1f270*/  BSYNC B8 ;  /* 0x0000000000087941 */ /* 0x000fea0003800000 */
.L_x_14176:
        /* <DEDUP_REMOVED lines=12> */
.L_x_14439:
[----:B------:R-:W-:Y:S05]  /*1f340*/  BSYNC B0 ;  /* 0x0000000000007941 */ /* 0x000fea0003800000 */
.L_x_14315:
[----:B------:R-:W-:-:S03]  /*1f350*/  UMOV UR4, 0xffffffff ;  /* 0xffffffff00047882 */ /* 0x000fc60000000000 */
[----:B------:R-:W-:Y:S05]  /*1f360*/  BRA.DIV UR4, `(.L_x_14317) ;  /* 0x0000003604287947 */ /* 0x000fea000b800000 */
[----:B0-----:R-:W0:Y:S02]  /*1f370*/  S2R R0, SR_TID.X ;  /* 0x0000000000007919 */ /* 0x001e240000002100 */
[----:B0-----:R-:W-:-:S04]  /*1f380*/  SHF.R.U32.HI R0, RZ, 0x5, R0 ;  /* 0x00000005ff007819 */ /* 0x001fc80000011600 */
[----:B------:R-:W-:-:S05]  /*1f390*/  LOP3.LUT R0, R0, 0x3, RZ, 0xc0, !PT ;  /* 0x0000000300007812 */ /* 0x000fca00078ec0ff */
[----:B------:R0:W2:Y:S02]  /*1f3a0*/  SHFL.IDX PT, R14, R0, RZ, 0x1f ;  /* 0x00001fff000e7589 */ /* 0x0000a400000e0000 */
.L_x_14442:
[----:B--2---:R-:W-:-:S13]  /*1f3b0*/  ISETP.NE.AND P0, PT, R14, RZ, PT ;  /* 0x000000ff0e00720c */ /* 0x004fda0003f05270 */
[----:B------:R-:W-:Y:S05]  /*1f3c0*/  @P0 BRA `(.L_x_13974) ;  /* 0x0000000000880947 */ /* 0x000fea0003800000 */
[----:B------:R-:W-:-:S03]  /*1f3d0*/  UMOV UR4, 0xffffffff ;  /* 0xffffffff00047882 */ /* 0x000fc60000000000 */
[----:B------:R-:W-:Y:S05]  /*1f3e0*/  BRA.DIV UR4, `(.L_x_14318) ;  /* 0x00000036043c7947 */ /* 0x000fea000b800000 */
[----:B------:R-:W-:-:S13]  /*1f3f0*/  ELECT P6, URZ, PT ;  /* 0x00000000003f782f */ /* 0x000fda00038c0000 */
.L_x_14445:
[----:B------:R-:W-:Y:S05]  /*1f400*/  @!P6 BRA `(.L_x_13974) ;  /* 0x000000000078e947 */ /* 0x000fea0003800000 */
[----:B------:R-:W-:-:S06]  /*1f410*/  ULOP3.LUT UR4, UR36, 0x2, URZ, 0xfc, !UPT ;  /* 0x0000000224047892 */ /* 0x000fcc000f8efc3f */
[----:B0-----:R-:W-:-:S05]  /*1f420*/  IMAD.U32 R0, RZ, RZ, UR4 ;  /* 0x00000004ff007e24 */ /* 0x001fca000f8e00ff */
[----:B------:R-:W-:-:S13]  /*1f430*/  ISETP.NE.AND P2, PT, R0, 0x3, PT ;  /* 0x000000030000780c */ /* 0x000fda0003f45270 */
[----:B------:R-:W-:Y:S05]  /*1f440*/  @!P2 BRA `(.L_x_14319) ;  /* 0x000000000004a947 */ /* 0x000fea0003800000 */
[----:B------:R-:W-:Y:S01]  /*1f450*/  BPT.TRAP 0x1 ;  /* 0x000000040000795c */ /* 0x000fe20000300000 */
.L_x_14319:
        /* <DEDUP_REMOVED lines=12> */
.L_x_14446:
[----:B------:R-:W2:Y:S02]  /*1f520*/  SYNCS.PHASECHK.TRANS64.TRYWAIT P0, [R3+URZ], R2 ;  /* 0x00000002030075a7 */ /* 0x000ea4000800017f */
[----:B--2---:R-:W-:Y:S05]  /*1f530*/  @!P0 BRA `(.L_x_14321) ;  /* 0x00000034001c8947 */ /* 0x004fea0003800000 */
.L_x_14447:
[----:B------:R-:W-:Y:S05]  /*1f540*/  @!P2 BRA `(.L_x_14322) ;  /* 0x000000000004a947 */ /* 0x000fea0003800000 */
[----:B------:R-:W-:Y:S01]  /*1f550*/  BPT.TRAP 0x1 ;  /* 0x000000040000795c */ /* 0x000fe20000300000 */
.L_x_14322:
[----:B------:R-:W-:-:S05]  /*1f560*/  VIADD R0, R9, 0x16860 ;  /* 0x0001686009007836 */ /* 0x000fca0000000000 */
[----:B------:R-:W-:-:S04]  /*1f570*/  LEA R23, R23, R0, 0x3 ;  /* 0x0000000017177211 */ /* 0x000fc800078e18ff */
[----:B------:R-:W3:Y:S02]  /*1f580*/  SYNCS.PHASECHK.TRANS64.TRYWAIT P0, [R23+URZ], R4 ;  /* 0x00000004170075a7 */ /* 0x000ee4000800017f */
[----:B---3--:R-:W-:Y:S05]  /*1f590*/  @!P0 BRA `(.L_x_14323) ;  /* 0x0000003400188947 */ /* 0x008fea0003800000 */
.L_x_14448:
[----:B------:R-:W-:-:S07]  /*1f5a0*/  IMAD R7, R7, 0x8, R0 ;  /* 0x0000000807077824 */ /* 0x000fce00078e0200 */
.L_x_14324:
[----:B----4-:R4:W0:Y:S02]  /*1f5b0*/  SYNCS.PHASECHK.TRANS64.TRYWAIT P0, [R7+URZ], R2 ;  /* 0x00000002070075a7 */ /* 0x010824000800017f */
[----:B0-----:R-:W-:Y:S05]  /*1f5c0*/  @!P0 NANOSLEEP.SYNCS 0x989680 ;  /* 0x009896800000895d */ /* 0x001fea0003900000 */
[----:B------:R-:W0:Y:S02]  /*1f5d0*/  @!P0 SYNCS.PHASECHK.TRANS64 P0, [R7+URZ], R2 ;  /* 0x00000002070085a7 */ /* 0x000e24000800007f */
[----:B0-----:R-:W-:Y:S05]  /*1f5e0*/  @!P0 BRA `(.L_x_14324) ;  /* 0xfffffffc00f08947 */ /* 0x001fea000383ffff */
.L_x_13974:
[----:B------:R-:W-:Y:S05]  /*1f5f0*/  BSYNC B9 ;  /* 0x0000000000097941 */ /* 0x000fea0003800000 */
.L_x_13971:
[----:B------:R-:W-:Y:S05]  /*1f600*/  EXIT ;  /* 0x000000000000794d */ /* 0x000fea0003800000 */
.L_x_14000:
[----:B0-----:R0:W1:Y:S02]  /*1f610*/  SYNCS.PHASECHK.TRANS64.TRYWAIT P6, [R79+URZ+0x16890], R91 ;  /* 0x0168905b4f0075a7 */ /* 0x00106400080c017f */
[----:B-1----:R-:W-:Y:S05]  /*1f620*/  @!P6 NANOSLEEP.SYNCS 0x989680 ;  /* 0x009896800000e95d */ /* 0x002fea0003900000 */
[----:B------:R-:W1:Y:S02]  /*1f630*/  @!P6 SYNCS.PHASECHK.TRANS64 P6, [R79+URZ+0x16890], R91 ;  /* 0x0168905b4f00e5a7 */ /* 0x000e6400080c007f */
[----:B-1----:R-:W-:Y:S05]  /*1f640*/  @!P6 BRA `(.L_x_14000) ;  /* 0xfffffffc00f0e947 */ /* 0x002fea000383ffff */
[----:B------:R-:W-:Y:S05]  /*1f650*/  BRA `(.L_x_14325) ;  /* 0xfffffe3400f87947 */ /* 0x000fea000383ffff */
.L_x_14020:
[----:B0-----:R0:W1:Y:S02]  /*1f660*/  SYNCS.PHASECHK.TRANS64.TRYWAIT P5, [R79+URZ+0x16890], R91 ;  /* 0x0168905b4f0075a7 */ /* 0x00106400080a017f */
[----:B-1----:R-:W-:Y:S05]  /*1f670*/  @!P5 NANOSLEEP.SYNCS 0x989680 ;  /* 0x009896800000d95d */ /* 0x002fea0003900000 */
[----:B------:R-:W1:Y:S02]  /*1f680*/  @!P5 SYNCS.PHASECHK.TRANS64 P5, [R79+URZ+0x16890], R91 ;  /* 0x0168905b4f00d5a7 */ /* 0x000e6400080a007f */
[----:B-1----:R-:W-:Y:S05]  /*1f690*/  @!P5 BRA `(.L_x_14020) ;  /* 0xfffffffc00f0d947 */ /* 0x002fea000383ffff */
[----:B------:R-:W-:Y:S05]  /*1f6a0*/  BRA `(.L_x_14326) ;  /* 0xfffffe4800787947 */ /* 0x000fea000383ffff */
.L_x_14029:
[----:B-1----:R1:W2:Y:S02]  /*1f6b0*/  SYNCS.PHASECHK.TRANS64.TRYWAIT P4, [R79+URZ+0x16890], R91 ;  /* 0x0168905b4f0075a7 */ /* 0x0022a4000808017f */
[----:B--2---:R-:W-:Y:S05]  /*1f6c0*/  @!P4 NANOSLEEP.SYNCS 0x989680 ;  /* 0x009896800000c95d */ /* 0x004fea0003900000 */
[----:B------:R-:W2:Y:S02]  /*1f6d0*/  @!P4 SYNCS.PHASECHK.TRANS64 P4, [R79+URZ+0x16890], R91 ;  /* 0x0168905b4f00c5a7 */ /* 0x000ea4000808007f */
[----:B--2---:R-:W-:Y:S05]  /*1f6e0*/  @!P4 BRA `(.L_x_14029) ;  /* 0xfffffffc00f0c947 */ /* 0x004fea000383ffff */
[----:B------:R-:W-:Y:S05]  /*1f6f0*/  BRA `(.L_x_14327) ;  /* 0xfffffe5800ac7947 */ /* 0x000fea000383ffff */
.L_x_14035:
[----:B--2---:R2:W3:Y:S02]  /*1f700*/  SYNCS.PHASECHK.TRANS64.TRYWAIT P3, [R79+URZ+0x168b0], R91 ;  /* 0x0168b05b4f0075a7 */ /* 0x0044e4000806017f */
[----:B---3--:R-:W-:Y:S05]  /*1f710*/  @!P3 NANOSLEEP.SYNCS 0x989680 ;  /* 0x009896800000b95d */ /* 0x008fea0003900000 */
[----:B------:R-:W3:Y:S02]  /*1f720*/  @!P3 SYNCS.PHASECHK.TRANS64 P3, [R79+URZ+0x168b0], R91 ;  /* 0x0168b05b4f00b5a7 */ /* 0x000ee4000806007f */
[----:B---3--:R-:W-:Y:S05]  /*1f730*/  @!P3 BRA `(.L_x_14035) ;  /* 0xfffffffc00f0b947 */ /* 0x008fea000383ffff */
[----:B------:R-:W-:Y:S05]  /*1f740*/  BRA `(.L_x_14328) ;  /* 0xfffffe5c00407947 */ /* 0x000fea000383ffff */
.L_x_14051:
        /* <DEDUP_REMOVED lines=13> */
.L_x_14330:
[----:B------:R-:W-:Y:S05]  /*1f820*/  BSYNC B0 ;  /* 0x0000000000007941 */ /* 0x000fea0003800000 */
.L_x_14329:
[----:B------:R0:W-:Y:S01]  /*1f830*/  STL [R1+0x20], R14 ;  /* 0x0000200e01007387 */ /* 0x0001e20000100800 */
[----:B------:R-:W-:Y:S05]  /*1f840*/  BRA `(.L_x_14331) ;  /* 0xfffffe6400a07947 */ /* 0x000fea000383ffff */
.L_x_14063:
[----:B------:R-:W-:Y:S01]  /*1f850*/  BSSY B1, `(.L_x_14332) ;  /* 0x0000008000017945 */ /* 0x000fe20003800000 */
[----:B------:R-:W-:Y:S02]  /*1f860*/  IMAD.MOV.U32 R13, RZ, RZ, R6 ;  /* 0x000000ffff0d7224 */ /* 0x000fe400078e0006 */
[----:B------:R-:W-:Y:S02]  /*1f870*/  IMAD.MOV.U32 R12, RZ, RZ, RZ ;  /* 0x000000ffff0c7224 */ /* 0x000fe400078e00ff */
[----:B------:R-:W-:Y:S02]  /*1f880*/  IMAD.MOV.U32 R11, RZ, RZ, 0x1c1f ;  /* 0x00001c1fff0b7424 */ /* 0x000fe400078e00ff */
[----:B------:R-:W-:-:S07]  /*1f890*/  IMAD.MOV.U32 R15, RZ, RZ, -0x1 ;  /* 0xffffffffff0f7424 */ /* 0x000fce00078e00ff */
[----:B0-----:R-:W-:Y:S05]  /*1f8a0*/  WARPSYNC.COLLECTIVE R15, `(.L_x_14333) ;  /* 0x000000000f087348 */ /* 0x001fea0003c00000 */
[----:B0-----:R0:W1:Y:S02]  /*1f8b0*/  SHFL.IDX P6, R14, R13, R12, R11 ;  /* 0x0000000c0d0e7389 */ /* 0x00106400000c000b */
[----:B01----:R-:W-:Y:S01]  /*1f8c0*/  ENDCOLLECTIVE ;  /* 0x000000000000791b */ /* 0x003fe20003800000 */
.L_x_14333:
[----:B------:R-:W-:Y:S05]  /*1f8d0*/  BSYNC B1 ;  /* 0x0000000000017941 */ /* 0x000fea0003800000 */
.L_x_14332:
        /* <DEDUP_REMOVED lines=8> */
.L_x_14334:
[----:B------:R-:W-:Y:S02]  /*1f960*/  IMAD.MOV.U32 R13, RZ, RZ, R8 ;  /* 0x000000ffff0d7224 */ /* 0x000fe400078e0008 */
[----:B------:R-:W-:-:S07]  /*1f970*/  IMAD.MOV.U32 R0, RZ, RZ, R14 ;  /* 0x000000ffff007224 */ /* 0x000fce00078e000e */
[----:B------:R-:W-:Y:S05]  /*1f980*/  WARPSYNC.COLLECTIVE R15, `(.L_x_14335) ;  /* 0x000000000f087348 */ /* 0x000fea0003c00000 */
[----:B------:R0:W1:Y:S02]  /*1f990*/  SHFL.IDX P6, R14, R13, R12, R11 ;  /* 0x0000000c0d0e7389 */ /* 0x00006400000c000b */
[----:B01----:R-:W-:Y:S01]  /*1f9a0*/  ENDCOLLECTIVE ;  /* 0x000000000000791b */ /* 0x003fe20003800000 */
.L_x_14335:
[----:B------:R-:W-:Y:S02]  /*1f9b0*/  IMAD.MOV.U32 R13, RZ, RZ, R7 ;  /* 0x000000ffff0d7224 */ /* 0x000fe400078e0007 */
[----:B------:R-:W-:-:S07]  /*1f9c0*/  IMAD.MOV.U32 R5, RZ, RZ, R14 ;  /* 0x000000ffff057224 */ /* 0x000fce00078e000e */
[----:B------:R-:W-:Y:S05]  /*1f9d0*/  WARPSYNC.COLLECTIVE R15, `(.L_x_14336) ;  /* 0x000000000f087348 */ /* 0x000fea0003c00000 */
[----:B------:R0:W1:Y:S02]  /*1f9e0*/  SHFL.IDX P6, R14, R13, R12, R11 ;  /* 0x0000000c0d0e7389 */ /* 0x00006400000c000b */
[----:B01----:R-:W-:Y:S01]  /*1f9f0*/  ENDCOLLECTIVE ;  /* 0x000000000000791b */ /* 0x003fe20003800000 */
.L_x_14336:
[----:B------:R-:W-:Y:S05]  /*1fa00*/  BRA `(.L_x_14337) ;  /* 0xfffffe6c002c7947 */ /* 0x000fea000383ffff */
.L_x_14066:
[----:B------:R-:W-:Y:S01]  /*1fa10*/  BSSY B1, `(.L_x_14338) ;  /* 0x0000008000017945 */ /* 0x000fe20003800000 */
[----:B------:R-:W-:Y:S02]  /*1fa20*/  IMAD.MOV.U32 R13, RZ, RZ, R6 ;  /* 0x000000ffff0d7224 */ /* 0x000fe400078e0006 */
[----:B------:R-:W-:Y:S02]  /*1fa30*/  IMAD.MOV.U32 R12, RZ, RZ, 0x1 ;  /* 0x00000001ff0c7424 */ /* 0x000fe400078e00ff */
[----:B------:R-:W-:Y:S02]  /*1fa40*/  IMAD.MOV.U32 R11, RZ, RZ, 0x1c1f ;  /* 0x00001c1fff0b7424 */ /* 0x000fe400078e00ff */
[----:B------:R-:W-:-:S07]  /*1fa50*/  IMAD.MOV.U32 R15, RZ, RZ, -0x1 ;  /* 0xffffffffff0f7424 */ /* 0x000fce00078e00ff */
[----:B-1----:R-:W-:Y:S05]  /*1fa60*/  WARPSYNC.COLLECTIVE R15, `(.L_x_14339) ;  /* 0x000000000f087348 */ /* 0x002fea0003c00000 */
[----:B------:R0:W2:Y:S02]  /*1fa70*/  SHFL.IDX P6, R14, R13, R12, R11 ;  /* 0x0000000c0d0e7389 */ /* 0x0000a400000c000b */
[----:B012---:R-:W-:Y:S01]  /*1fa80*/  ENDCOLLECTIVE ;  /* 0x000000000000791b */ /* 0x007fe20003800000 */
.L_x_14339:
[----:B------:R-:W-:Y:S05]  /*1fa90*/  BSYNC B1 ;  /* 0x0000000000017941 */ /* 0x000fea0003800000 */
.L_x_14338:
        /* <DEDUP_REMOVED lines=8> */
.L_x_14340:
[----:B------:R-:W-:Y:S02]  /*1fb20*/  IMAD.MOV.U32 R13, RZ, RZ, R8 ;  /* 0x000000ffff0d7224 */ /* 0x000fe400078e0008 */
[----:B------:R-:W-:-:S07]  /*1fb30*/  IMAD.MOV.U32 R0, RZ, RZ, R14 ;  /* 0x000000ffff007224 */ /* 0x000fce00078e000e */
[----:B------:R-:W-:Y:S05]  /*1fb40*/  WARPSYNC.COLLECTIVE R15, `(.L_x_14341) ;  /* 0x000000000f087348 */ /* 0x000fea0003c00000 */
[----:B------:R0:W1:Y:S02]  /*1fb50*/  SHFL.IDX P6, R14, R13, R12, R11 ;  /* 0x0000000c0d0e7389 */ /* 0x00006400000c000b */
[----:B01----:R-:W-:Y:S01]  /*1fb60*/  ENDCOLLECTIVE ;  /* 0x000000000000791b */ /* 0x003fe20003800000 */
.L_x_14341:
[----:B------:R-:W-:Y:S02]  /*1fb70*/  IMAD.MOV.U32 R13, RZ, RZ, R7 ;  /* 0x000000ffff0d7224 */ /* 0x000fe400078e0007 */
[----:B------:R-:W-:-:S07]  /*1fb80*/  IMAD.MOV.U32 R5, RZ, RZ, R14 ;  /* 0x000000ffff057224 */ /* 0x000fce00078e000e */
[----:B------:R-:W-:Y:S05]  /*1fb90*/  WARPSYNC.COLLECTIVE R15, `(.L_x_14342) ;  /* 0x000000000f087348 */ /* 0x000fea0003c00000 */
[----:B------:R0:W1:Y:S02]  /*1fba0*/  SHFL.IDX P6, R14, R13, R12, R11 ;  /* 0x0000000c0d0e7389 */ /* 0x00006400000c000b */
[----:B01----:R-:W-:Y:S01]  /*1fbb0*/  ENDCOLLECTIVE ;  /* 0x000000000000791b */ /* 0x003fe20003800000 */
.L_x_14342:
[----:B------:R-:W-:Y:S05]  /*1fbc0*/  BRA `(.L_x_14343) ;  /* 0xfffffe6c00907947 */ /* 0x000fea000383ffff */
.L_x_14070:
[----:B0-----:R0:W1:Y:S02]  /*1fbd0*/  SYNCS.PHASECHK.TRANS64.TRYWAIT P0, [R2+URZ+0x16800], R41 ;  /* 0x01680029020075a7 */ /* 0x001064000800017f */
[----:B-1----:R-:W-:Y:S05]  /*1fbe0*/  @!P0 NANOSLEEP.SYNCS 0x989680 ;  /* 0x009896800000895d */ /* 0x002fea0003900000 */
[----:B------:R-:W1:Y:S02]  /*1fbf0*/  @!P0 SYNCS.PHASECHK.TRANS64 P0, [R2+URZ+0x16800], R41 ;  /* 0x01680029020085a7 */ /* 0x000e64000800007f */
[----:B-1----:R-:W-:Y:S05]  /*1fc00*/  @!P0 BRA `(.L_x_14070) ;  /* 0xfffffffc00f08947 */ /* 0x002fea000383ffff */
[----:B------:R-:W-:Y:S05]  /*1fc10*/  BRA `(.L_x_14344) ;  /* 0xfffffe7000987947 */ /* 0x000fea000383ffff */
.L_x_14078:
[----:B------:R-:W1:Y:S01]  /*1fc20*/  LDC R41, c[0x0][0x3f4] ;  /* 0x0000fd00ff297b82 */ /* 0x000e620000000800 */
[----:B------:R-:W-:Y:S01]  /*1fc30*/  BSSY B1, `(.L_x_14345) ;  /* 0x0000008000017945 */ /* 0x000fe20003800000 */
[----:B------:R-:W-:Y:S01]  /*1fc40*/  IMAD.MOV.U32 R13, RZ, RZ, R26 ;  /* 0x000000ffff0d7224 */ /* 0x000fe200078e001a */
[----:B------:R-:W-:Y:S01]  /*1fc50*/  MOV R15, 0xffffffff ;  /* 0xffffffff000f7802 */ /* 0x000fe20000000f00 */
[----:B------:R-:W-:Y:S02]  /*1fc60*/  IMAD.MOV.U32 R12, RZ, RZ, RZ ;  /* 0x000000ffff0c7224 */ /* 0x000fe400078e00ff */
[----:B------:R-:W-:-:S07]  /*1fc70*/  IMAD.MOV.U32 R11, RZ, RZ, 0x1c1f ;  /* 0x00001c1fff0b7424 */ /* 0x000fce00078e00ff */
[----:B01----:R-:W-:Y:S05]  /*1fc80*/  WARPSYNC.COLLECTIVE R15, `(.L_x_14346) ;  /* 0x000000000f087348 */ /* 0x003fea0003c00000 */
[----:B0-----:R0:W2:Y:S02]  /*1fc90*/  SHFL.IDX P6, R14, R13, R12, R11 ;  /* 0x0000000c0d0e7389 */ /* 0x0010a400000c000b */
[----:B012---:R-:W-:Y:S01]  /*1fca0*/  ENDCOLLECTIVE ;  /* 0x000000000000791b */ /* 0x007fe20003800000 */
.L_x_14346:
[----:B------:R-:W-:Y:S05]  /*1fcb0*/  BSYNC B1 ;  /* 0x0000000000017941 */ /* 0x000fea0003800000 */
.L_x_14345:
[----:B------:R0:W5:Y:S01]  /*1fcc0*/  LDL R8, [R1+0x4] ;  /* 0x0000040001087983 */ /* 0x0001620000100800 */
[----:B------:R-:W-:Y:S01]  /*1fcd0*/  IMAD.MOV.U32 R13, RZ, RZ, R25 ;  /* 0x000000ffff0d7224 */ /* 0x000fe200078e0019 */
[----:B------:R-:W-:Y:S01]  /*1fce0*/  ISETP.GE.AND P0, PT, R18, R41, PT ;  /* 0x000000291200720c */ /* 0x000fe20003f06270 */
[----:B------:R-:W-:Y:S02]  /*1fcf0*/  IMAD.MOV.U32 R12, RZ, RZ, RZ ;  /* 0x000000ffff0c7224 */ /* 0x000fe400078e00ff */
[----:B------:R-:W-:Y:S02]  /*1fd00*/  IMAD.MOV.U32 R11, RZ, RZ, 0x1c1f ;  /* 0x00001c1fff0b7424 */ /* 0x000fe400078e00ff */
[----:B------:R-:W-:Y:S02]  /*1fd10*/  IMAD.MOV.U32 R15, RZ, RZ, -0x1 ;  /* 0xffffffffff0f7424 */ /* 0x000fe400078e00ff */
[----:B0-----:R-:W-:-:S07]  /*1fd20*/  IMAD.MOV.U32 R0, RZ, RZ, R14 ;  /* 0x000000ffff007224 */ /* 0x001fce00078e000e */
[----:B-----5:R-:W-:Y:S05]  /*1fd30*/  WARPSYNC.COLLECTIVE R15, `(.L_x_14347) ;  /* 0x000000000f087348 */ /* 0x020fea0003c00000 */
[----:B------:R0:W1:Y:S02]  /*1fd40*/  SHFL.IDX P6, R14, R13, R12, R11 ;  /* 0x0000000c0d0e7389 */ /* 0x00006400000c000b */
[----:B01---5:R-:W-:Y:S01]  /*1fd50*/  ENDCOLLECTIVE ;  /* 0x000000000000791b */ /* 0x023fe20003800000 */
.L_x_14347:
[----:B------:R-:W-:Y:S02]  /*1fd60*/  IMAD.MOV.U32 R13, RZ, RZ, R24 ;  /* 0x000000ffff0d7224 */ /* 0x000fe400078e0018 */
[----:B------:R-:W-:-:S07]  /*1fd70*/  IMAD.MOV.U32 R3, RZ, RZ, R14 ;  /* 0x000000ffff037224 */ /* 0x000fce00078e000e */
[----:B------:R-:W-:Y:S05]  /*1fd80*/  WARPSYNC.COLLECTIVE R15, `(.L_x_14348) ;  /* 0x000000000f087348 */ /* 0x000fea0003c00000 */
[----:B------:R0:W1:Y:S02]  /*1fd90*/  SHFL.IDX P6, R14, R13, R12, R11 ;  /* 0x0000000c0d0e7389 */ /* 0x00006400000c000b */
[----:B01----:R-:W-:Y:S01]  /*1fda0*/  ENDCOLLECTIVE ;  /* 0x000000000000791b */ /* 0x003fe20003800000 */
.L_x_14348:
[----:B------:R-:W-:Y:S02]  /*1fdb0*/  IMAD.MOV.U32 R13, RZ, RZ, R27 ;  /* 0x000000ffff0d7224 */ /* 0x000fe400078e001b */
[----:B------:R-:W-:-:S07]  /*1fdc0*/  IMAD.MOV.U32 R4, RZ, RZ, R14 ;  /* 0x000000ffff047224 */ /* 0x000fce00078e000e */
[----:B------:R-:W-:Y:S05]  /*1fdd0*/  WARPSYNC.COLLECTIVE R15, `(.L_x_14349) ;  /* 0x000000000f087348 */ /* 0x000fea0003c00000 */
[----:B------:R0:W1:Y:S02]  /*1fde0*/  SHFL.IDX P6, R14, R13, R12, R11 ;  /* 0x0000000c0d0e7389 */ /* 0x00006400000c000b */
[----:B01----:R-:W-:Y:S01]  /*1fdf0*/  ENDCOLLECTIVE ;  /* 0x000000000000791b */ /* 0x003fe20003800000 */
.L_x_14349:
[----:B------:R-:W-:-:S05]  /*1fe00*/  IMAD R32, R8, R32, RZ ;  /* 0x0000002008207224 */ /* 0x000fca00078e02ff */
[----:B------:R-:W-:-:S13]  /*1fe10*/  ISETP.GE.OR P1, PT, R39, R32, P0 ;  /* 0x000000202700720c */ /* 0x000fda0000726670 */
[C---:B------:R-:W-:Y:S01]  /*1fe20*/  @!P1 IMAD.SHL.U32 R5, R18.reuse, 0x2, RZ ;  /* 0x0000000212059824 */ /* 0x040fe200078e00ff */
[----:B------:R-:W-:-:S04]  /*1fe30*/  @!P1 SHF.L.U64.HI R21, R18, 0x1, R43 ;  /* 0x0000000112159819 */ /* 0x000fc8000001022b */
[----:B------:R-:W-:-:S05]  /*1fe40*/  @!P1 IADD3 R6, P2, R3, R5, RZ ;  /* 0x0000000503069210 */ /* 0x000fca0007f5e0ff */
[----:B------:R-:W-:-:S05]  /*1fe50*/  @!P1 IMAD.X R7, R0, 0x1, R21, P2 ;  /* 0x0000000100079824 */ /* 0x000fca00010e0615 */
[----:B------:R-:W2:Y:S01]  /*1fe60*/  @!P1 LD.E.128 R8, desc[UR38][R6.64] ;  /* 0x0000002606089980 */ /* 0x000ea2000c101d00 */
[----:B------:R-:W-:-:S04]  /*1fe70*/  @!P1 IADD3 R14, P2, R14, R5, RZ ;  /* 0x000000050e0e9210 */ /* 0x000fc80007f5e0ff */
[----:B------:R-:W-:-:S05]  /*1fe80*/  @!P1 IADD3.X R3, R4, R21, RZ, P2, !PT ;  /* 0x0000001504039210 */ /* 0x000fca00017fe4ff */
[----:B------:R-:W-:-:S05]  /*1fe90*/  @!P1 IMAD.MOV.U32 R15, RZ, RZ, R3 ;  /* 0x000000ffff0f9224 */ /* 0x000fca00078e0003 */
[----:B------:R0:W5:Y:S01]  /*1fea0*/  @!P1 LD.E.128 R4, desc[UR38][R14.64] ;  /* 0x000000260e049980 */ /* 0x000162000c101d00 */
[----:B------:R-:W-:Y:S01]  /*1feb0*/  CS2R R36, SRZ ;  /* 0x0000000000247805 */ /* 0x000fe2000001ff00 */
[----:B------:R-:W-:Y:S01]  /*1fec0*/  IMAD.MOV.U32 R13, RZ, RZ, R26 ;  /* 0x000000ffff0d7224 */ /* 0x000fe200078e001a */
[----:B------:R-:W-:Y:S01]  /*1fed0*/  CS2R R34, SRZ ;  /* 0x0000000000227805 */ /* 0x000fe2000001ff00 */
[----:B------:R-:W-:Y:S01]  /*1fee0*/  IMAD.MOV.U32 R12, RZ, RZ, 0x1 ;  /* 0x00000001ff0c7424 */ /* 0x000fe200078e00ff */
[----:B------:R-:W-:Y:S02]  /*1fef0*/  CS2R R20, SRZ ;  /* 0x0000000000147805 */ /* 0x000fe4000001ff00 */
[----:B------:R-:W-:Y:S01]  /*1ff00*/  CS2R R28, SRZ ;  /* 0x00000000001c7805 */ /* 0x000fe2000001ff00 */
[----:B0-----:R-:W-:Y:S02]  /*1ff10*/  IMAD.MOV.U32 R15, RZ, RZ, -0x1 ;  /* 0xffffffffff0f7424 */ /* 0x001fe400078e00ff */
[----:B--2---:R-:W-:-:S02]  /*1ff20*/  @!P1 IMAD.MOV.U32 R37, RZ, RZ, R11 ;  /* 0x000000ffff259224 */ /* 0x004fc400078e000b */
[----:B------:R-:W-:Y:S02]  /*1ff30*/  IMAD.MOV.U32 R11, RZ, RZ, 0x1c1f ;  /* 0x00001c1fff0b7424 */ /* 0x000fe400078e00ff */
[----:B------:R-:W-:Y:S02]  /*1ff40*/  @!P1 IMAD.MOV.U32 R34, RZ, RZ, R8 ;  /* 0x000000ffff229224 */ /* 0x000fe400078e0008 */
[----:B------:R-:W-:-:S07]  /*1ff50*/  @!P1 IMAD.MOV.U32 R35, RZ, RZ, R9 ;  /* 0x000000ffff239224 */ /* 0x000fce00078e0009 */
[----:B-----5:R-:W-:Y:S05]  /*1ff60*/  WARPSYNC.COLLECTIVE R15, `(.L_x_14350) ;  /* 0x000000000f087348 */ /* 0x020fea0003c00000 */
[----:B------:R0:W1:Y:S02]  /*1ff70*/  SHFL.IDX P6, R14, R13, R12, R11 ;  /* 0x0000000c0d0e7389 */ /* 0x00006400000c000b */
[----:B01---5:R-:W-:Y:S01]  /*1ff80*/  ENDCOLLECTIVE ;  /* 0x000000000000791b */ /* 0x023fe20003800000 */
.L_x_14350:
[----:B------:R-:W-:Y:S02]  /*1ff90*/  IMAD.MOV.U32 R0, RZ, RZ, R34 ;  /* 0x000000ffff007224 */ /* 0x000fe400078e0022 */
[----:B------:R-:W-:Y:S02]  /*1ffa0*/  IMAD.MOV.U32 R3, RZ, RZ, R35 ;  /* 0x000000ffff037224 */ /* 0x000fe400078e0023 */
[----:B------:R-:W-:Y:S01]  /*1ffb0*/  @!P1 IMAD.MOV.U32 R36, RZ, RZ, R10 ;  /* 0x000000ffff249224 */ /* 0x000fe200078e000a */
[----:B------:R-:W-:Y:S01]  /*1ffc0*/  PRMT R42, R0, 0x7610, R42 ;  /* 0x00007610002a7816 */ /* 0x000fe2000000002a */
[----:B------:R-:W-:Y:S01]  /*1ffd0*/  IMAD.MOV.U32 R9, RZ, RZ, R37 ;  /* 0x000000ffff097224 */ /* 0x000fe200078e0025 */
[----:B------:R-:W-:Y:S01]  /*1ffe0*/  PRMT R45, R45, 0x5410, R3 ;  /* 0x000054102d2d7816 */ /* 0x000fe20000000003 */
[----:B------:R-:W-:Y:S02]  /*1fff0*/  @!P1 IMAD.MOV.U32 R20, RZ, RZ, R4 ;  /* 0x000000ffff149224 */ /* 0x000fe400078e0004 */
[----:B------:R-:W-:-:S02]  /*20000*/  @!P1 IMAD.MOV.U32 R21, RZ, RZ, R5 ;  /* 0x000000ffff159224 */ /* 0x000fc400078e0005 */
[----:B------:R-:W-:Y:S01]  /*20010*/  @!P1 IMAD.MOV.U32 R28, RZ, RZ, R6 ;  /* 0x000000ffff1c9224 */ /* 0x000fe200078e0006 */
[----:B------:R-:W-:Y:S01]  /*20020*/  MOV R4, R20 ;  /* 0x0000001400047202 */ /* 0x000fe20000000f00 */
[----:B------:R-:W-:Y:S02]  /*20030*/  IMAD.MOV.U32 R13, RZ, RZ, R25 ;  /* 0x000000ffff0d7224 */ /* 0x000fe400078e0019 */
[----:B------:R-:W-:Y:S02]  /*20040*/  @!P1 IMAD.MOV.U32 R29, RZ, RZ, R7 ;  /* 0x000000ffff1d9224 */ /* 0x000fe400078e0007 */
[----:B------:R-:W-:Y:S02]  /*20050*/  IMAD.MOV.U32 R5, RZ, RZ, R21 ;  /* 0x000000ffff057224 */ /* 0x000fe400078e0015 */
[----:B------:R-:W-:Y:S02]  /*20060*/  IMAD.MOV.U32 R6, RZ, RZ, R28 ;  /* 0x000000ffff067224 */ /* 0x000fe400078e001c */
[----:B------:R-:W-:Y:S01]  /*20070*/  IMAD.MOV.U32 R8, RZ, RZ, R36 ;  /* 0x000000ffff087224 */ /* 0x000fe200078e0024 */
[----:B------:R-:W-:Y:S01]  /*20080*/  MOV R0, R14 ;  /* 0x0000000e00007202 */ /* 0x000fe20000000f00 */
[----:B------:R-:W-:-:S07]  /*20090*/  IMAD.MOV.U32 R7, RZ, RZ, R29 ;  /* 0x000000ffff077224 */ /* 0x000fce00078e001d */
[----:B------:R-:W-:Y:S05]  /*200a0*/  WARPSYNC.COLLECTIVE R15, `(.L_x_14351) ;  /* 0x000000000f087348 */ /* 0x000fea0003c00000 */
[----:B------:R0:W1:Y:S02]  /*200b0*/  SHFL.IDX P6, R14, R13, R12, R11 ;  /* 0x0000000c0d0e7389 */ /* 0x00006400000c000b */
[----:B01----:R-:W-:Y:S01]  /*200c0*/  ENDCOLLECTIVE ;  /* 0x000000000000791b */ /* 0x003fe20003800000 */
.L_x_14351:
[----:B------:R-:W-:Y:S02]  /*200d0*/  PRMT R56, R4, 0x5410, R6 ;  /* 0x0000541004387816 */ /* 0x000fe40000000006 */
[----:B------:R-:W-:Y:S02]  /*200e0*/  PRMT R45, R5, 0x7610, R45 ;  /* 0x00007610052d7816 */ /* 0x000fe4000000002d */
[----:B------:R-:W-:Y:S02]  /*200f0*/  CS2R R4, SRZ ;  /* 0x0000000000047805 */ /* 0x000fe4000001ff00 */
[----:B------:R-:W-:Y:S02]  /*20100*/  PRMT R31, R8, 0x5410, R9 ;  /* 0x00005410081f7816 */ /* 0x000fe40000000009 */
[----:B------:R-:W-:Y:S01]  /*20110*/  PRMT R42, R42, 0x5410, R7 ;  /* 0x000054102a2a7816 */ /* 0x000fe20000000007 */
[----:B------:R-:W-:Y:S02]  /*20120*/  IMAD.MOV.U32 R13, RZ, RZ, R24 ;  /* 0x000000ffff0d7224 */ /* 0x000fe400078e0018 */
[----:B------:R-:W-:-:S07]  /*20130*/  IMAD.MOV.U32 R3, RZ, RZ, R14 ;  /* 0x000000ffff037224 */ /* 0x000fce00078e000e */
[----:B------:R-:W-:Y:S05]  /*20140*/  WARPSYNC.COLLECTIVE R15, `(.L_x_14352) ;  /* 0x000000000f087348 */ /* 0x000fea0003c00000 */
[----:B------:R0:W1:Y:S02]  /*20150*/  SHFL.IDX P6, R14, R13, R12, R11 ;  /* 0x0000000c0d0e7389 */ /* 0x00006400000c000b */
[----:B01----:R-:W-:Y:S01]  /*20160*/  ENDCOLLECTIVE ;  /* 0x000000000000791b */ /* 0x003fe20003800000 */
.L_x_14352:
[----:B------:R-:W-:Y:S02]  /*20170*/  IMAD.MOV.U32 R13, RZ, RZ, R27 ;  /* 0x000000ffff0d7224 */ /* 0x000fe400078e001b */
[----:B------:R-:W-:-:S07]  /*20180*/  IMAD.MOV.U32 R24, RZ, RZ, R14 ;  /* 0x000000ffff187224 */ /* 0x000fce00078e000e */
[----:B------:R-:W-:Y:S05]  /*20190*/  WARPSYNC.COLLECTIVE R15, `(.L_x_14353) ;  /* 0x000000000f087348 */ /* 0x000fea0003c00000 */
[----:B------:R0:W1:Y:S02]  /*201a0*/  SHFL.IDX P6, R14, R13, R12, R11 ;  /* 0x0000000c0d0e7389 */ /* 0x00006400000c000b */
[----:B01----:R-:W-:Y:S01]  /*201b0*/  ENDCOLLECTIVE ;  /* 0x000000000000791b */ /* 0x003fe20003800000 */
.L_x_14353:
[----:B------:R-:W-:Y:S05]  /*201c0*/  BRA `(.L_x_14354) ;  /* 0xfffffe7c00887947 */ /* 0x000fea000383ffff */
.L_x_14082:
[----:B0-----:R0:W1:Y:S02]  /*201d0*/  SYNCS.PHASECHK.TRANS64.TRYWAIT P1, [R2+URZ+0x16800], R13 ;  /* 0x0168000d020075a7 */ /* 0x001064000802017f */
[----:B-1----:R-:W-:Y:S05]  /*201e0*/  @!P1 NANOSLEEP.SYNCS 0x989680 ;  /* 0x009896800000995d */ /* 0x002fea0003900000 */
[----:B------:R-:W1:Y:S02]  /*201f0*/  @!P1 SYNCS.PHASECHK.TRANS64 P1, [R2+URZ+0x16800], R13 ;  /* 0x0168000d020095a7 */ /* 0x000e64000802007f */
[----:B-1----:R-:W-:Y:S05]  /*20200*/  @!P1 BRA `(.L_x_14082) ;  /* 0xfffffffc00f09947 */ /* 0x002fea000383ffff */
[----:B------:R-:W-:Y:S05]  /*20210*/  BRA `(.L_x_14355) ;  /* 0xfffffe8000287947 */ /* 0x000fea000383ffff */
.L_x_14088:
[----:B--2---:R2:W4:Y:S02]  /*20220*/  SYNCS.PHASECHK.TRANS64.TRYWAIT P2, [R15+URZ+0x16830], R0 ;  /* 0x016830000f0075a7 */ /* 0x004524000804017f */
[----:B----4-:R-:W-:Y:S05]  /*20230*/  @!P2 NANOSLEEP.SYNCS 0x989680 ;  /* 0x009896800000a95d */ /* 0x010fea0003900000 */
[----:B------:R-:W4:Y:S02]  /*20240*/  @!P2 SYNCS.PHASECHK.TRANS64 P2, [R15+URZ+0x16830], R0 ;  /* 0x016830000f00a5a7 */ /* 0x000f24000804007f */
[----:B----4-:R-:W-:Y:S05]  /*20250*/  @!P2 BRA `(.L_x_14088) ;  /* 0xfffffffc00f0a947 */ /* 0x010fea000383ffff */
[----:B------:R-:W-:Y:S05]  /*20260*/  BRA `(.L_x_14087) ;  /* 0xfffffe8c00a87947 */ /* 0x000fea000383ffff */
.L_x_14106:
[----:B-1----:R1:W2:Y:S02]  /*20270*/  SYNCS.PHASECHK.TRANS64.TRYWAIT P4, [R11+URZ+0x16830], R10 ;  /* 0x0168300a0b0075a7 */ /* 0x0022a4000808017f */
[----:B--2---:R-:W-:Y:S05]  /*20280*/  @!P4 NANOSLEEP.SYNCS 0x989680 ;  /* 0x009896800000c95d */ /* 0x004fea0003900000 */
[----:B------:R-:W2:Y:S02]  /*20290*/  @!P4 SYNCS.PHASECHK.TRANS64 P4, [R11+URZ+0x16830], R10 ;  /* 0x0168300a0b00c5a7 */ /* 0x000ea4000808007f */
[----:B--2---:R-:W-:Y:S05]  /*202a0*/  @!P4 BRA `(.L_x_14106) ;  /* 0xfffffffc00f0c947 */ /* 0x004fea000383ffff */
[----:B------:R-:W-:Y:S05]  /*202b0*/  BRA `(.L_x_14105) ;  /* 0xfffffec800987947 */ /* 0x000fea000383ffff */
.L_x_14110:
[----:B-1----:R1:W2:Y:S02]  /*202c0*/  SYNCS.PHASECHK.TRANS64.TRYWAIT P3, [R11+URZ+0x16850], R10 ;  /* 0x0168500a0b0075a7 */ /* 0x0022a4000806017f */
[----:B--2---:R-:W-:Y:S05]  /*202d0*/  @!P3 NANOSLEEP.SYNCS 0x989680 ;  /* 0x009896800000b95d */ /* 0x004fea0003900000 */
[----:B------:R-:W2:Y:S02]  /*202e0*/  @!P3 SYNCS.PHASECHK.TRANS64 P3, [R11+URZ+0x16850], R10 ;  /* 0x0168500a0b00b5a7 */ /* 0x000ea4000806007f */
[----:B--2---:R-:W-:Y:S05]  /*202f0*/  @!P3 BRA `(.L_x_14110) ;  /* 0xfffffffc00f0b947 */ /* 0x004fea000383ffff */
[----:B------:R-:W-:Y:S05]  /*20300*/  BRA `(.L_x_14107) ;  /* 0xfffffecc00587947 */ /* 0x000fea000383ffff */
.L_x_14129:
[----:B-1----:R1:W2:Y:S02]  /*20310*/  SYNCS.PHASECHK.TRANS64.TRYWAIT P3, [R5+URZ+0x16830], R12 ;  /* 0x0168300c050075a7 */ /* 0x0022a4000806017f */
[----:B--2---:R-:W-:Y:S05]  /*20320*/  @!P3 NANOSLEEP.SYNCS 0x989680 ;  /* 0x009896800000b95d */ /* 0x004fea0003900000 */
[----:B------:R-:W2:Y:S02]  /*20330*/  @!P3 SYNCS.PHASECHK.TRANS64 P3, [R5+URZ+0x16830], R12 ;  /* 0x0168300c0500b5a7 */ /* 0x000ea4000806007f */
[----:B--2---:R-:W-:Y:S05]  /*20340*/  @!P3 BRA `(.L_x_14129) ;  /* 0xfffffffc00f0b947 */ /* 0x004fea000383ffff */
[----:B------:R-:W-:Y:S05]  /*20350*/  BRA `(.L_x_14128) ;  /* 0xffffff0400207947 */ /* 0x000fea000383ffff */
.L_x_14133:
[----:B-1----:R1:W2:Y:S02]  /*20360*/  SYNCS.PHASECHK.TRANS64.TRYWAIT P2, [R10+URZ+0x16850], R5 ;  /* 0x016850050a0075a7 */ /* 0x0022a4000804017f */
[----:B--2---:R-:W-:Y:S05]  /*20370*/  @!P2 NANOSLEEP.SYNCS 0x989680 ;  /* 0x009896800000a95d */ /* 0x004fea0003900000 */
[----:B------:R-:W2:Y:S02]  /*20380*/  @!P2 SYNCS.PHASECHK.TRANS64 P2, [R10+URZ+0x16850], R5 ;  /* 0x016850050a00a5a7 */ /* 0x000ea4000804007f */
[----:B--2---:R-:W-:Y:S05]  /*20390*/  @!P2 BRA `(.L_x_14133) ;  /* 0xfffffffc00f0a947 */ /* 0x004fea000383ffff */
[----:B------:R-:W-:Y:S05]  /*203a0*/  BRA `(.L_x_14130) ;  /* 0xffffff0400e07947 */ /* 0x000fea000383ffff */
.L_x_14140:
[----:B-1----:R1:W2:Y:S02]  /*203b0*/  SYNCS.PHASECHK.TRANS64.TRYWAIT P3, [R5+URZ+0x16830], R12 ;  /* 0x0168300c050075a7 */ /* 0x0022a4000806017f */
[----:B--2---:R-:W-:Y:S05]  /*203c0*/  @!P3 NANOSLEEP.SYNCS 0x989680 ;  /* 0x009896800000b95d */ /* 0x004fea0003900000 */
[----:B------:R-:W2:Y:S02]  /*203d0*/  @!P3 SYNCS.PHASECHK.TRANS64 P3, [R5+URZ+0x16830], R12 ;  /* 0x0168300c0500b5a7 */ /* 0x000ea4000806007f */
[----:B--2---:R-:W-:Y:S05]  /*203e0*/  @!P3 BRA `(.L_x_14140) ;  /* 0xfffffffc00f0b947 */ /* 0x004fea000383ffff */
[----:B------:R-:W-:Y:S05]  /*203f0*/  BRA `(.L_x_14139) ;  /* 0xffffff2800e87947 */ /* 0x000fea000383ffff */
.L_x_14144:
[----:B-1----:R1:W2:Y:S02]  /*20400*/  SYNCS.PHASECHK.TRANS64.TRYWAIT P2, [R10+URZ+0x16850], R5 ;  /* 0x016850050a0075a7 */ /* 0x0022a4000804017f */
[----:B--2---:R-:W-:Y:S05]  /*20410*/  @!P2 NANOSLEEP.SYNCS 0x989680 ;  /* 0x009896800000a95d */ /* 0x004fea0003900000 */
[----:B------:R-:W2:Y:S02]  /*20420*/  @!P2 SYNCS.PHASECHK.TRANS64 P2, [R10+URZ+0x16850], R5 ;  /* 0x016850050a00a5a7 */ /* 0x000ea4000804007f */
[----:B--2---:R-:W-:Y:S05]  /*20430*/  @!P2 BRA `(.L_x_14144) ;  /* 0xfffffffc00f0a947 */ /* 0x004fea000383ffff */
[----:B------:R-:W-:Y:S05]  /*20440*/  BRA `(.L_x_14141) ;  /* 0xffffff2c00a87947 */ /* 0x000fea000383ffff */
.L_x_14157:
[----:B-1----:R1:W2:Y:S02]  /*20450*/  SYNCS.PHASECHK.TRANS64.TRYWAIT P0, [R11+URZ+0x16850], R0 ;  /* 0x016850000b0075a7 */ /* 0x0022a4000800017f */
[----:B--2---:R-:W-:Y:S05]  /*20460*/  @!P0 NANOSLEEP.SYNCS 0x989680 ;  /* 0x009896800000895d */ /* 0x004fea0003900000 */
[----:B------:R-:W2:Y:S02]  /*20470*/  @!P0 SYNCS.PHASECHK.TRANS64 P0, [R11+URZ+0x16850], R0 ;  /* 0x016850000b0085a7 */ /* 0x000ea4000800007f */
[----:B--2---:R-:W-:Y:S05]  /*20480*/  @!P0 BRA `(.L_x_14157) ;  /* 0xfffffffc00f08947 */ /* 0x004fea000383ffff */
[----:B------:R-:W-:Y:S05]  /*20490*/  BRA `(.L_x_14156) ;  /* 0xffffff60008c7947 */ /* 0x000fea000383ffff */
.L_x_14165:
[----:B------:R-:W-:Y:S02]  /*204a0*/  IMAD.MOV.U32 R13, RZ, RZ, R20 ;  /* 0x000000ffff0d7224 */ /* 0x000fe400078e0014 */
[----:B------:R-:W-:Y:S02]  /*204b0*/  IMAD.MOV.U32 R12, RZ, RZ, RZ ;  /* 0x000000ffff0c7224 */ /* 0x000fe400078e00ff */
[----:B------:R-:W-:Y:S02]  /*204c0*/  IMAD.MOV.U32 R11, RZ, RZ, 0x181f ;  /* 0x0000181fff0b7424 */ /* 0x000fe400078e00ff */
[----:B------:R-:W-:Y:S02]  /*204d0*/  IMAD.MOV.U32 R15, RZ, RZ, -0x1 ;  /* 0xffffffffff0f7424 */ /* 0x000fe400078e00ff */
[----:B------:R-:W-:Y:S02]  /*204e0*/  IMAD R21, R8, R27, RZ ;  /* 0x0000001b08157224 */ /* 0x000fe400078e02ff */
[----:B------:R-:W-:-:S07]  /*204f0*/  IMAD.IADD R24, R30, 0x1, R26 ;  /* 0x000000011e187824 */ /* 0x000fce00078e021a */
[----:B-1----:R-:W-:Y:S05]  /*20500*/  WARPSYNC.COLLECTIVE R15, `(.L_x_14356) ;  /* 0x000000000f087348 */ /* 0x002fea0003c00000 */
[----:B------:R0:W2:Y:S02]  /*20510*/  SHFL.IDX P6, R14, R13, R12, R11 ;  /* 0x0000000c0d0e7389 */ /* 0x0000a400000c000b */
[----:B012---:R-:W-:Y:S01]  /*20520*/  ENDCOLLECTIVE ;  /* 0x000000000000791b */ /* 0x007fe20003800000 */
.L_x_14356:
[C---:B------:R-:W-:Y:S01]  /*20530*/  VIADD R8, R24.reuse, 0x30 ;  /* 0x0000003018087836 */ /* 0x040fe20000000000 */
[----:B------:R-:W-:-:S04]  /*20540*/  ISETP.GE.OR P3, PT, R24, R21, P0 ;  /* 0x000000151800720c */ /* 0x000fc80000766670 */
[----:B------:R-:W-:Y:S01]  /*20550*/  ISETP.GE.OR P4, PT, R8, R21, P0 ;  /* 0x000000150800720c */ /* 0x000fe20000786670 */
[----:B------:R-:W-:Y:S02]  /*20560*/  VIADD R8, R24, 0x60 ;  /* 0x0000006018087836 */ /* 0x000fe40000000000 */
[----:B------:R-:W-:-:S03]  /*20570*/  IMAD.MOV.U32 R13, RZ, RZ, R7 ;  /* 0x000000ffff0d7224 */ /* 0x000fc600078e0007 */
[----:B------:R-:W-:Y:S01]  /*20580*/  ISETP.GE.OR P2, PT, R8, R21, P0 ;  /* 0x000000150800720c */ /* 0x000fe20000746670 */
[----:B------:R-:W-:-:S12]  /*20590*/  IMAD.MOV.U32 R0, RZ, RZ, R14 ;  /* 0x000000ffff007224 */ /* 0x000fd800078e000e */
[----:B------:R-:W-:Y:S05]  /*205a0*/  WARPSYNC.COLLECTIVE R15, `(.L_x_14357) ;  /* 0x000000000f087348 */ /* 0x000fea0003c00000 */
[----:B------:R0:W1:Y:S02]  /*205b0*/  SHFL.IDX P6, R14, R13, R12, R11 ;  /* 0x0000000c0d0e7389 */ /* 0x00006400000c000b */
[----:B01----:R-:W-:Y:S01]  /*205c0*/  ENDCOLLECTIVE ;  /* 0x000000000000791b */ /* 0x003fe20003800000 */
.L_x_14357:
[----:B------:R-:W-:Y:S01]  /*205d0*/  IMAD.MOV.U32 R13, RZ, RZ, R20 ;  /* 0x000000ffff0d7224 */ /* 0x000fe200078e0014 */
[----:B------:R-:W-:Y:S01]  /*205e0*/  MOV R12, 0x1 ;  /* 0x00000001000c7802 */ /* 0x000fe20000000f00 */
[----:B------:R-:W-:-:S07]  /*205f0*/  IMAD.MOV.U32 R3, RZ, RZ, R14 ;  /* 0x000000ffff037224 */ /* 0x000fce00078e000e */
[----:B------:R-:W-:Y:S05]  /*20600*/  WARPSYNC.COLLECTIVE R15, `(.L_x_14358) ;  /* 0x000000000f087348 */ /* 0x000fea0003c00000 */
[----:B------:R0:W1:Y:S02]  /*20610*/  SHFL.IDX P6, R14, R13, R12, R11 ;  /* 0x0000000c0d0e7389 */ /* 0x00006400000c000b */
[----:B01----:R-:W-:Y:S01]  /*20620*/  ENDCOLLECTIVE ;  /* 0x000000000000791b */ /* 0x003fe20003800000 */
.L_x_14358:
[----:B------:R-:W-:-:S04]  /*20630*/  @!P3 LEA R10, P5, R29, R3, 0x1 ;  /* 0x000000031d0ab211 */ /* 0x000fc800078a08ff */
[----:B------:R-:W-:Y:S01]  /*20640*/  @!P3 LEA.HI.X R3, R29, R0, R28, 0x1, P5 ;  /* 0x000000001d03b211 */ /* 0x000fe200028f0c1c */
[----:B------:R-:W-:Y:S02]  /*20650*/  IMAD.MOV.U32 R13, RZ, RZ, R7 ;  /* 0x000000ffff0d7224 */ /* 0x000fe400078e0007 */
[----:B------:R-:W-:-:S07]  /*20660*/  IMAD.MOV.U32 R4, RZ, RZ, R14 ;  /* 0x000000ffff047224 */ /* 0x000fce00078e000e */
[----:B------:R-:W-:Y:S05]  /*20670*/  WARPSYNC.COLLECTIVE R15, `(.L_x_14359) ;  /* 0x000000000f087348 */ /* 0x000fea0003c00000 */
[----:B------:R0:W1:Y:S02]  /*20680*/  SHFL.IDX P6, R14, R13, R12, R11 ;  /* 0x0000000c0d0e7389 */ /* 0x00006400000c000b */
[----:B01----:R-:W-:Y:S01]  /*20690*/  ENDCOLLECTIVE ;  /* 0x000000000000791b */ /* 0x003fe20003800000 */
.L_x_14359:
[----:B------:R-:W-:Y:S02]  /*206a0*/  IMAD.MOV.U32 R13, RZ, RZ, R20 ;  /* 0x000000ffff0d7224 */ /* 0x000fe400078e0014 */
[----:B------:R-:W-:Y:S02]  /*206b0*/  IMAD.MOV.U32 R12, RZ, RZ, 0x2 ;  /* 0x00000002ff0c7424 */ /* 0x000fe400078e00ff */
[----:B------:R-:W-:-:S07]  /*206c0*/  IMAD.MOV.U32 R5, RZ, RZ, R14 ;  /* 0x000000ffff057224 */ /* 0x000fce00078e000e */
[----:B------:R-:W-:Y:S05]  /*206d0*/  WARPSYNC.COLLECTIVE R15, `(.L_x_14360) ;  /* 0x000000000f087348 */ /* 0x000fea0003c00000 */
[----:B------:R0:W1:Y:S02]  /*206e0*/  SHFL.IDX P6, R14, R13, R12, R11 ;  /* 0x0000000c0d0e7389 */ /* 0x00006400000c000b */
[----:B01----:R-:W-:Y:S01]  /*206f0*/  ENDCOLLECTIVE ;  /* 0x000000000000791b */ /* 0x003fe20003800000 */
.L_x_14360:
[----:B------:R-:W-:-:S04]  /*20700*/  @!P4 LEA R8, P1, R29, R5, 0x1 ;  /* 0x000000051d08c211 */ /* 0x000fc800078208ff */
[----:B------:R-:W-:Y:S01]  /*20710*/  @!P4 LEA.HI.X R9, R29, R4, R28, 0x1, P1 ;  /* 0x000000041d09c211 */ /* 0x000fe200008f0c1c */
[----:B------:R-:W-:Y:S02]  /*20720*/  IMAD.MOV.U32 R13, RZ, RZ, R7 ;  /* 0x000000ffff0d7224 */ /* 0x000fe400078e0007 */
[----:B------:R-:W-:-:S07]  /*20730*/  IMAD.MOV.U32 R6, RZ, RZ, R14 ;  /* 0x000000ffff067224 */ /* 0x000fce00078e000e */
[----:B------:R-:W-:Y:S05]  /*20740*/  WARPSYNC.COLLECTIVE R15, `(.L_x_14361) ;  /* 0x000000000f087348 */ /* 0x000fea0003c00000 */
[----:B------:R0:W1:Y:S02]  /*20750*/  SHFL.IDX P6, R14, R13, R12, R11 ;  /* 0x0000000c0d0e7389 */ /* 0x00006400000c000b */
[----:B01----:R-:W-:Y:S01]  /*20760*/  ENDCOLLECTIVE ;  /* 0x000000000000791b */ /* 0x003fe20003800000 */
.L_x_14361:
        /* <DEDUP_REMOVED lines=12> */
.L_x_14362:
[----:B------:R0:W-:Y:S01]  /*20830*/  @!P2 ST.E.128 desc[UR38][R4.64], RZ ;  /* 0x000000ff0400a985 */ /* 0x0001e2000c101d26 */
[----:B------:R-:W-:Y:S02]  /*20840*/  IMAD.MOV.U32 R13, RZ, RZ, R7 ;  /* 0x000000ffff0d7224 */ /* 0x000fe400078e0007 */
[----:B------:R-:W-:-:S07]  /*20850*/  IMAD.MOV.U32 R0, RZ, RZ, R14 ;  /* 0x000000ffff007224 */ /* 0x000fce00078e000e */
[----:B0-----:R-:W-:Y:S05]  /*20860*/  WARPSYNC.COLLECTIVE R15, `(.L_x_14363) ;  /* 0x000000000f087348 */ /* 0x001fea0003c00000 */
[----:B------:R1:W2:Y:S02]  /*20870*/  SHFL.IDX P6, R14, R13, R12, R11 ;  /* 0x0000000c0d0e7389 */ /* 0x0002a400000c000b */
[----:B012---:R-:W-:Y:S01]  /*20880*/  ENDCOLLECTIVE ;  /* 0x000000000000791b */ /* 0x007fe20003800000 */
.L_x_14363:
[----:B------:R-:W-:Y:S05]  /*20890*/  BRA `(.L_x_14364) ;  /* 0xffffff7c00e87947 */ /* 0x000fea000383ffff */
.L_x_14190:
        /* <DEDUP_REMOVED lines=11> */
.L_x_14366:
[----:B------:R-:W-:Y:S05]  /*20950*/  BSYNC B1 ;  /* 0x0000000000017941 */ /* 0x000fea0003800000 */
.L_x_14365:
[----:B------:R-:W-:Y:S05]  /*20960*/  BRA `(.L_x_14367) ;  /* 0xffffff9400cc7947 */ /* 0x000fea000383ffff */
.L_x_14192:
[----:B------:R-:W-:Y:S01]  /*20970*/  BSSY B1, `(.L_x_14368) ;  /* 0x0000006000017945 */ /* 0x000fe20003800000 */
[----:B------:R-:W-:-:S07]  /*20980*/  IMAD.MOV.U32 R15, RZ, RZ, -0x1 ;  /* 0xffffffffff0f7424 */ /* 0x000fce00078e00ff */
[----:B01----:R-:W-:Y:S05]  /*20990*/  WARPSYNC.COLLECTIVE R15, `(.L_x_14369) ;  /* 0x000000000f0c7348 */ /* 0x003fea0003c00000 */
[----:B------:R-:W-:Y:S02]  /*209a0*/  ELECT P6, UR62, PT ;  /* 0x00000000003e782f */ /* 0x000fe400038c0000 */
[----:B------:R-:W-:Y:S01]  /*209b0*/  MOV R14, UR62 ;  /* 0x0000003e000e7c02 */ /* 0x000fe20008000f00 */
[----:B01----:R-:W-:Y:S10]  /*209c0*/  ENDCOLLECTIVE ;  /* 0x000000000000791b */ /* 0x003ff40003800000 */
.L_x_14369:
[----:B------:R-:W-:Y:S05]  /*209d0*/  BSYNC B1 ;  /* 0x0000000000017941 */ /* 0x000fea0003800000 */
.L_x_14368:
[----:B------:R-:W-:Y:S05]  /*209e0*/  BRA `(.L_x_14191) ;  /* 0xffffff9400c47947 */ /* 0x000fea000383ffff */
.L_x_14194:
[----:B-1----:R1:W2:Y:S02]  /*209f0*/  SYNCS.PHASECHK.TRANS64.TRYWAIT P0, [R22+URZ+0x16820], R5 ;  /* 0x01682005160075a7 */ /* 0x0022a4000800017f */
[----:B--2---:R-:W-:Y:S05]  /*20a00*/  @!P0 NANOSLEEP.SYNCS 0x989680 ;  /* 0x009896800000895d */ /* 0x004fea0003900000 */
[----:B------:R-:W2:Y:S02]  /*20a10*/  @!P0 SYNCS.PHASECHK.TRANS64 P0, [R22+URZ+0x16820], R5 ;  /* 0x01682005160085a7 */ /* 0x000ea4000800007f */
[----:B--2---:R-:W-:Y:S05]  /*20a20*/  @!P0 BRA `(.L_x_14194) ;  /* 0xfffffffc00f08947 */ /* 0x004fea000383ffff */
[----:B------:R-:W-:Y:S05]  /*20a30*/  BRA `(.L_x_14370) ;  /* 0xffffff9400d47947 */ /* 0x000fea000383ffff */
.L_x_14198:
[----:B-1----:R1:W2:Y:S02]  /*20a40*/  SYNCS.PHASECHK.TRANS64.TRYWAIT P0, [R5+URZ+0x168a0], R6 ;  /* 0x0168a006050075a7 */ /* 0x0022a4000800017f */
[----:B--2---:R-:W-:Y:S05]  /*20a50*/  @!P0 NANOSLEEP.SYNCS 0x989680 ;  /* 0x009896800000895d */ /* 0x004fea0003900000 */
[----:B------:R-:W2:Y:S02]  /*20a60*/  @!P0 SYNCS.PHASECHK.TRANS64 P0, [R5+URZ+0x168a0], R6 ;  /* 0x0168a006050085a7 */ /* 0x000ea4000800007f */
[----:B--2---:R-:W-:Y:S05]  /*20a70*/  @!P0 BRA `(.L_x_14198) ;  /* 0xfffffffc00f08947 */ /* 0x004fea000383ffff */
[----:B------:R-:W-:Y:S05]  /*20a80*/  BRA `(.L_x_14371) ;  /* 0xffffff9400ec7947 */ /* 0x000fea000383ffff */
.L_x_14203:
[----:B0-----:R0:W2:Y:S02]  /*20a90*/  SYNCS.PHASECHK.TRANS64.TRYWAIT P0, [R5+URZ+0x168c0], R6 ;  /* 0x0168c006050075a7 */ /* 0x0010a4000800017f */
[----:B--2---:R-:W-:Y:S05]  /*20aa0*/  @!P0 NANOSLEEP.SYNCS 0x989680 ;  /* 0x009896800000895d */ /* 0x004fea0003900000 */
[----:B------:R-:W2:Y:S02]  /*20ab0*/  @!P0 SYNCS.PHASECHK.TRANS64 P0, [R5+URZ+0x168c0], R6 ;  /* 0x0168c006050085a7 */ /* 0x000ea4000800007f */
[----:B--2---:R-:W-:Y:S05]  /*20ac0*/  @!P0 BRA `(.L_x_14203) ;  /* 0xfffffffc00f08947 */ /* 0x004fea000383ffff */
[----:B------:R-:W-:Y:S05]  /*20ad0*/  BRA `(.L_x_14372) ;  /* 0xffffff98006c7947 */ /* 0x000fea000383ffff */
.L_x_14210:
[----:B-1----:R1:W2:Y:S02]  /*20ae0*/  SYNCS.PHASECHK.TRANS64.TRYWAIT P1, [R5+URZ+0x168a0], R6 ;  /* 0x0168a006050075a7 */ /* 0x0022a4000802017f */
[----:B--2---:R-:W-:Y:S05]  /*20af0*/  @!P1 NANOSLEEP.SYNCS 0x989680 ;  /* 0x009896800000995d */ /* 0x004fea0003900000 */
[----:B------:R-:W2:Y:S02]  /*20b00*/  @!P1 SYNCS.PHASECHK.TRANS64 P1, [R5+URZ+0x168a0], R6 ;  /* 0x0168a006050095a7 */ /* 0x000ea4000802007f */
[----:B--2---:R-:W-:Y:S05]  /*20b10*/  @!P1 BRA `(.L_x_14210) ;  /* 0xfffffffc00f09947 */ /* 0x004fea000383ffff */
[----:B------:R-:W-:Y:S05]  /*20b20*/  BRA `(.L_x_14373) ;  /* 0xffffff9c002c7947 */ /* 0x000fea000383ffff */
.L_x_14215:
[----:B0-----:R0:W2:Y:S02]  /*20b30*/  SYNCS.PHASECHK.TRANS64.TRYWAIT P1, [R5+URZ+0x168c0], R6 ;  /* 0x0168c006050075a7 */ /* 0x0010a4000802017f */
[----:B--2---:R-:W-:Y:S05]  /*20b40*/  @!P1 NANOSLEEP.SYNCS 0x989680 ;  /* 0x009896800000995d */ /* 0x004fea0003900000 */
[----:B------:R-:W2:Y:S02]  /*20b50*/  @!P1 SYNCS.PHASECHK.TRANS64 P1, [R5+URZ+0x168c0], R6 ;  /* 0x0168c006050095a7 */ /* 0x000ea4000802007f */
[----:B--2---:R-:W-:Y:S05]  /*20b60*/  @!P1 BRA `(.L_x_14215) ;  /* 0xfffffffc00f09947 */ /* 0x004fea000383ffff */
[----:B------:R-:W-:Y:S05]  /*20b70*/  BRA `(.L_x_14374) ;  /* 0xffffff9c00a47947 */ /* 0x000fea000383ffff */
.L_x_14236:
[----:B------:R-:W2:Y:S01]  /*20b80*/  S2R R20, SR_TID.X ;  /* 0x0000000000147919 */ /* 0x000ea20000002100 */
[----:B------:R-:W-:Y:S01]  /*20b90*/  BSSY B0, `(.L_x_14375) ;  /* 0x000000a000007945 */ /* 0x000fe20003800000 */
[----:B0-----:R-:W-:Y:S01]  /*20ba0*/  MOV R12, RZ ;  /* 0x000000ff000c7202 */ /* 0x001fe20000000f00 */
[----:B------:R-:W-:Y:S02]  /*20bb0*/  IMAD.MOV.U32 R11, RZ, RZ, 0x1f ;  /* 0x0000001fff0b7424 */ /* 0x000fe400078e00ff */
[----:B------:R-:W-:Y:S01]  /*20bc0*/  IMAD.MOV.U32 R15, RZ, RZ, -0x1 ;  /* 0xffffffffff0f7424 */ /* 0x000fe200078e00ff */
[----:B--2---:R-:W-:-:S04]  /*20bd0*/  SHF.R.U32.HI R20, RZ, 0x5, R20 ;  /* 0x00000005ff147819 */ /* 0x004fc80000011614 */
[----:B------:R-:W-:-:S05]  /*20be0*/  LOP3.LUT R20, R20, 0x3, RZ, 0xc0, !PT ;  /* 0x0000000314147812 */ /* 0x000fca00078ec0ff */
[----:B------:R-:W-:-:S07]  /*20bf0*/  IMAD.MOV.U32 R13, RZ, RZ, R20 ;  /* 0x000000ffff0d7224 */ /* 0x000fce00078e0014 */
[----:B-1----:R-:W-:Y:S05]  /*20c00*/  WARPSYNC.COLLECTIVE R15, `(.L_x_14376) ;  /* 0x000000000f087348 */ /* 0x002fea0003c00000 */
[----:B------:R0:W2:Y:S02]  /*20c10*/  SHFL.IDX P6, R14, R13, R12, R11 ;  /* 0x0000000c0d0e7389 */ /* 0x0000a400000c000b */
[----:B012---:R-:W-:Y:S01]  /*20c20*/  ENDCOLLECTIVE ;  /* 0x000000000000791b */ /* 0x007fe20003800000 */
.L_x_14376:
[----:B------:R-:W-:Y:S05]  /*20c30*/  BSYNC B0 ;  /* 0x0000000000007941 */ /* 0x000fea0003800000 */
.L_x_14375:
[----:B------:R-:W-:Y:S05]  /*20c40*/  BRA `(.L_x_14377) ;  /* 0xffffffa800b47947 */ /* 0x000fea000383ffff */
.L_x_14238:
[----:B------:R-:W-:Y:S01]  /*20c50*/  BSSY B0, `(.L_x_14378) ;  /* 0x0000006000007945 */ /* 0x000fe20003800000 */
[----:B------:R-:W-:-:S07]  /*20c60*/  IMAD.MOV.U32 R15, RZ, RZ, -0x1 ;  /* 0xffffffffff0f7424 */ /* 0x000fce00078e00ff */
[----:B012---:R-:W-:Y:S05]  /*20c70*/  WARPSYNC.COLLECTIVE R15, `(.L_x_14379) ;  /* 0x000000000f0c7348 */ /* 0x007fea0003c00000 */
[----:B------:R-:W-:Y:S02]  /*20c80*/  ELECT P6, UR62, PT ;  /* 0x00000000003e782f */ /* 0x000fe400038c0000 */
[----:B------:R-:W-:Y:S01]  /*20c90*/  MOV R14, UR62 ;  /* 0x0000003e000e7c02 */ /* 0x000fe20008000f00 */
[----:B012---:R-:W-:Y:S10]  /*20ca0*/  ENDCOLLECTIVE ;  /* 0x000000000000791b */ /* 0x007ff40003800000 */
.L_x_14379:
[----:B------:R-:W-:Y:S05]  /*20cb0*/  BSYNC B0 ;  /* 0x0000000000007941 */ /* 0x000fea0003800000 */
.L_x_14378:
[----:B------:R-:W-:Y:S05]  /*20cc0*/  BRA `(.L_x_14380) ;  /* 0xffffffa800bc7947 */ /* 0x000fea000383ffff */
.L_x_14240:
[----:B--2---:R2:W3:Y:S02]  /*20cd0*/  SYNCS.PHASECHK.TRANS64.TRYWAIT P0, [R0+URZ+0x16840], R3 ;  /* 0x01684003000075a7 */ /* 0x0044e4000800017f */
[----:B---3--:R-:W-:Y:S05]  /*20ce0*/  @!P0 NANOSLEEP.SYNCS 0x989680 ;  /* 0x009896800000895d */ /* 0x008fea0003900000 */
[----:B------:R-:W3:Y:S02]  /*20cf0*/  @!P0 SYNCS.PHASECHK.TRANS64 P0, [R0+URZ+0x16840], R3 ;  /* 0x01684003000085a7 */ /* 0x000ee4000800007f */
[----:B---3--:R-:W-:Y:S05]  /*20d00*/  @!P0 BRA `(.L_x_14240) ;  /* 0xfffffffc00f08947 */ /* 0x008fea000383ffff */
[----:B------:R-:W-:Y:S05]  /*20d10*/  BRA `(.L_x_14381) ;  /* 0xffffffac000c7947 */ /* 0x000fea000383ffff */
.L_x_14244:
[----:B------:R-:W2:Y:S01]  /*20d20*/  LDL.LU R11, [R1+0x1c] ;  /* 0x00001c00010b7983 */ /* 0x000ea20000300800 */
[----:B------:R-:W-:Y:S01]  /*20d30*/  IMAD.MOV.U32 R5, RZ, RZ, R12 ;  /* 0x000000ffff057224 */ /* 0x000fe200078e000c */
[----:B------:R-:W-:Y:S01]  /*20d40*/  LOP3.LUT R10, R10, 0x7f, RZ, 0xc0, !PT ;  /* 0x0000007f0a0a7812 */ /* 0x000fe200078ec0ff */
[----:B------:R-:W-:Y:S02]  /*20d50*/  IMAD.MOV.U32 R13, RZ, RZ, R4 ;  /* 0x000000ffff0d7224 */ /* 0x000fe400078e0004 */
[----:B------:R-:W-:Y:S01]  /*20d60*/  IMAD.MOV.U32 R12, RZ, RZ, RZ ;  /* 0x000000ffff0c7224 */ /* 0x000fe200078e00ff */
[----:B------:R-:W-:Y:S01]  /*20d70*/  SHF.R.U32.HI R10, RZ, 0x3, R10 ;  /* 0x00000003ff0a7819 */ /* 0x000fe2000001160a */
[----:B------:R-:W-:-:S03]  /*20d80*/  IMAD.MOV.U32 R15, RZ, RZ, -0x1 ;  /* 0xffffffffff0f7424 */ /* 0x000fc600078e00ff */
[----:B------:R-:W-:-:S05]  /*20d90*/  IADD3 R5, R10, R5, RZ ;  /* 0x000000050a057210 */ /* 0x000fca0007ffe0ff */
[----:B------:R-:W-:Y:S02]  /*20da0*/  VIADD R10, R5, 0x10 ;  /* 0x00000010050a7836 */ /* 0x000fe40000000000 */
[----:B--2---:R-:W-:Y:S02]  /*20db0*/  IMAD R3, R11, R9, RZ ;  /* 0x000000090b037224 */ /* 0x004fe400078e02ff */
[----:B------:R-:W-:-:S03]  /*20dc0*/  IMAD.MOV.U32 R11, RZ, RZ, 0x181f ;  /* 0x0000181fff0b7424 */ /* 0x000fc600078e00ff */
[----:B------:R-:W-:-:S13]  /*20dd0*/  ISETP.GE.AND P1, PT, R5, R3, PT ;  /* 0x000000030500720c */ /* 0x000fda0003f26270 */
[----:B-----5:R-:W-:Y:S05]  /*20de0*/  WARPSYNC.COLLECTIVE R15, `(.L_x_14382) ;  /* 0x000000000f087348 */ /* 0x020fea0003c00000 */
[----:B------:R0:W1:Y:S02]  /*20df0*/  SHFL.IDX P6, R14, R13, R12, R11 ;  /* 0x0000000c0d0e7389 */ /* 0x00006400000c000b */
[----:B01---5:R-:W-:Y:S01]  /*20e00*/  ENDCOLLECTIVE ;  /* 0x000000000000791b */ /* 0x023fe20003800000 */
.L_x_14382:
[----:B------:R-:W-:Y:S02]  /*20e10*/  IMAD.MOV.U32 R13, RZ, RZ, R0 ;  /* 0x000000ffff0d7224 */ /* 0x000fe400078e0000 */
[----:B------:R-:W-:-:S07]  /*20e20*/  IMAD.MOV.U32 R7, RZ, RZ, R14 ;  /* 0x000000ffff077224 */ /* 0x000fce00078e000e */
[----:B------:R-:W-:Y:S05]  /*20e30*/  WARPSYNC.COLLECTIVE R15, `(.L_x_14383) ;  /* 0x000000000f087348 */ /* 0x000fea0003c00000 */
[----:B------:R0:W1:Y:S02]  /*20e40*/  SHFL.IDX P6, R14, R13, R12, R11 ;  /* 0x0000000c0d0e7389 */ /* 0x00006400000c000b */
[----:B01----:R-:W-:Y:S01]  /*20e50*/  ENDCOLLECTIVE ;  /* 0x000000000000791b */ /* 0x003fe20003800000 */
.L_x_14383:
[----:B------:R-:W-:Y:S02]  /*20e60*/  IMAD.MOV.U32 R13, RZ, RZ, R4 ;  /* 0x000000ffff0d7224 */ /* 0x000fe400078e0004 */
[----:B------:R-:W-:Y:S02]  /*20e70*/  IMAD.MOV.U32 R12, RZ, RZ, 0x1 ;  /* 0x00000001ff0c7424 */ /* 0x000fe400078e00ff */
[----:B------:R-:W-:-:S07]  /*20e80*/  IMAD.MOV.U32 R8, RZ, RZ, R14 ;  /* 0x000000ffff087224 */ /* 0x000fce00078e000e */
[----:B------:R-:W-:Y:S05]  /*20e90*/  WARPSYNC.COLLECTIVE R15, `(.L_x_14384) ;  /* 0x000000000f087348 */ /* 0x000fea0003c00000 */
[----:B------:R0:W1:Y:S02]  /*20ea0*/  SHFL.IDX P6, R14, R13, R12, R11 ;  /* 0x0000000c0d0e7389 */ /* 0x00006400000c000b */
[----:B01----:R-:W-:Y:S01]  /*20eb0*/  ENDCOLLECTIVE ;  /* 0x000000000000791b */ /* 0x003fe20003800000 */
.L_x_14384:
        /* <DEDUP_REMOVED lines=13> */
.L_x_14385:
[----:B------:R-:W-:Y:S01]  /*20f90*/  MOV R13, R4 ;  /* 0x00000004000d7202 */ /* 0x000fe20000000f00 */
[----:B------:R-:W-:Y:S02]  /*20fa0*/  IMAD.MOV.U32 R12, RZ, RZ, 0x2 ;  /* 0x00000002ff0c7424 */ /* 0x000fe400078e00ff */
[----:B------:R-:W-:-:S07]  /*20fb0*/  IMAD.MOV.U32 R8, RZ, RZ, R14 ;  /* 0x000000ffff087224 */ /* 0x000fce00078e000e */
[----:B------:R-:W-:Y:S05]  /*20fc0*/  WARPSYNC.COLLECTIVE R15, `(.L_x_14386) ;  /* 0x000000000f087348 */ /* 0x000fea0003c00000 */
[----:B------:R0:W1:Y:S02]  /*20fd0*/  SHFL.IDX P6, R14, R13, R12, R11 ;  /* 0x0000000c0d0e7389 */ /* 0x00006400000c000b */
[----:B01----:R-:W-:Y:S01]  /*20fe0*/  ENDCOLLECTIVE ;  /* 0x000000000000791b */ /* 0x003fe20003800000 */
.L_x_14386:
        /* <DEDUP_REMOVED lines=14> */
.L_x_14387:
[----:B------:R-:W-:Y:S02]  /*210d0*/  IMAD.MOV.U32 R13, RZ, RZ, R4 ;  /* 0x000000ffff0d7224 */ /* 0x000fe400078e0004 */
[----:B------:R-:W-:Y:S02]  /*210e0*/  IMAD.MOV.U32 R12, RZ, RZ, 0x3 ;  /* 0x00000003ff0c7424 */ /* 0x000fe400078e00ff */
[----:B------:R-:W-:-:S07]  /*210f0*/  IMAD.MOV.U32 R8, RZ, RZ, R14 ;  /* 0x000000ffff087224 */ /* 0x000fce00078e000e */
[----:B------:R-:W-:Y:S05]  /*21100*/  WARPSYNC.COLLECTIVE R15, `(.L_x_14388) ;  /* 0x000000000f087348 */ /* 0x000fea0003c00000 */
[----:B------:R0:W1:Y:S02]  /*21110*/  SHFL.IDX P6, R14, R13, R12, R11 ;  /* 0x0000000c0d0e7389 */ /* 0x00006400000c000b */
[----:B01----:R-:W-:Y:S01]  /*21120*/  ENDCOLLECTIVE ;  /* 0x000000000000791b */ /* 0x003fe20003800000 */
.L_x_14388:
        /* <DEDUP_REMOVED lines=14> */
.L_x_14389:
[----:B------:R-:W-:Y:S02]  /*21210*/  IMAD.MOV.U32 R13, RZ, RZ, R4 ;  /* 0x000000ffff0d7224 */ /* 0x000fe400078e0004 */
[----:B------:R-:W-:Y:S01]  /*21220*/  IMAD.MOV.U32 R12, RZ, RZ, 0x4 ;  /* 0x00000004ff0c7424 */ /* 0x000fe200078e00ff */
[----:B------:R-:W-:-:S07]  /*21230*/  MOV R8, R14 ;  /* 0x0000000e00087202 */ /* 0x000fce0000000f00 */
[----:B------:R-:W-:Y:S05]  /*21240*/  WARPSYNC.COLLECTIVE R15, `(.L_x_14390) ;  /* 0x000000000f087348 */ /* 0x000fea0003c00000 */
[----:B------:R0:W1:Y:S02]  /*21250*/  SHFL.IDX P6, R14, R13, R12, R11 ;  /* 0x0000000c0d0e7389 */ /* 0x00006400000c000b */
[----:B01----:R-:W-:Y:S01]  /*21260*/  ENDCOLLECTIVE ;  /* 0x000000000000791b */ /* 0x003fe20003800000 */
.L_x_14390:
        /* <DEDUP_REMOVED lines=14> */
.L_x_14391:
[----:B------:R-:W-:Y:S01]  /*21350*/  MOV R13, R4 ;  /* 0x00000004000d7202 */ /* 0x000fe20000000f00 */
[----:B------:R-:W-:Y:S02]  /*21360*/  IMAD.MOV.U32 R12, RZ, RZ, 0x5 ;  /* 0x00000005ff0c7424 */ /* 0x000fe400078e00ff */
[----:B------:R-:W-:-:S07]  /*21370*/  IMAD.MOV.U32 R8, RZ, RZ, R14 ;  /* 0x000000ffff087224 */ /* 0x000fce00078e000e */
[----:B------:R-:W-:Y:S05]  /*21380*/  WARPSYNC.COLLECTIVE R15, `(.L_x_14392) ;  /* 0x000000000f087348 */ /* 0x000fea0003c00000 */
[----:B------:R0:W1:Y:S02]  /*21390*/  SHFL.IDX P6, R14, R13, R12, R11 ;  /* 0x0000000c0d0e7389 */ /* 0x00006400000c000b */
[----:B01----:R-:W-:Y:S01]  /*213a0*/  ENDCOLLECTIVE ;  /* 0x000000000000791b */ /* 0x003fe20003800000 */
.L_x_14392:
        /* <DEDUP_REMOVED lines=14> */
.L_x_14393:
[----:B------:R-:W-:Y:S02]  /*21490*/  IMAD.MOV.U32 R13, RZ, RZ, R4 ;  /* 0x000000ffff0d7224 */ /* 0x000fe400078e0004 */
[----:B------:R-:W-:Y:S02]  /*214a0*/  IMAD.MOV.U32 R12, RZ, RZ, 0x6 ;  /* 0x00000006ff0c7424 */ /* 0x000fe400078e00ff */
[----:B------:R-:W-:-:S07]  /*214b0*/  IMAD.MOV.U32 R8, RZ, RZ, R14 ;  /* 0x000000ffff087224 */ /* 0x000fce00078e000e */
[----:B------:R-:W-:Y:S05]  /*214c0*/  WARPSYNC.COLLECTIVE R15, `(.L_x_14394) ;  /* 0x000000000f087348 */ /* 0x000fea0003c00000 */
[----:B------:R0:W1:Y:S02]  /*214d0*/  SHFL.IDX P6, R14, R13, R12, R11 ;  /* 0x0000000c0d0e7389 */ /* 0x00006400000c000b */
[----:B01----:R-:W-:Y:S01]  /*214e0*/  ENDCOLLECTIVE ;  /* 0x000000000000791b */ /* 0x003fe20003800000 */
.L_x_14394:
        /* <DEDUP_REMOVED lines=14> */
.L_x_14395:
[----:B------:R-:W-:Y:S02]  /*215d0*/  IMAD.MOV.U32 R13, RZ, RZ, R4 ;  /* 0x000000ffff0d7224 */ /* 0x000fe400078e0004 */
[----:B------:R-:W-:Y:S01]  /*215e0*/  IMAD.MOV.U32 R12, RZ, RZ, 0x7 ;  /* 0x00000007ff0c7424 */ /* 0x000fe200078e00ff */
[----:B------:R-:W-:-:S07]  /*215f0*/  MOV R8, R14 ;  /* 0x0000000e00087202 */ /* 0x000fce0000000f00 */
[----:B------:R-:W-:Y:S05]  /*21600*/  WARPSYNC.COLLECTIVE R15, `(.L_x_14396) ;  /* 0x000000000f087348 */ /* 0x000fea0003c00000 */
[----:B------:R0:W1:Y:S02]  /*21610*/  SHFL.IDX P6, R14, R13, R12, R11 ;  /* 0x0000000c0d0e7389 */ /* 0x00006400000c000b */
[----:B01----:R-:W-:Y:S01]  /*21620*/  ENDCOLLECTIVE ;  /* 0x000000000000791b */ /* 0x003fe20003800000 */
.L_x_14396:
        /* <DEDUP_REMOVED lines=15> */
.L_x_14397:
[----:B------:R-:W-:Y:S02]  /*21720*/  ISETP.GE.AND P2, PT, R0, R3, PT ;  /* 0x000000030000720c */ /* 0x000fe40003f46270 */
[----:B------:R-:W-:Y:S01]  /*21730*/  MOV R13, R6 ;  /* 0x00000006000d7202 */ /* 0x000fe20000000f00 */
[----:B------:R-:W-:Y:S02]  /*21740*/  IMAD.MOV.U32 R12, RZ, RZ, RZ ;  /* 0x000000ffff0c7224 */ /* 0x000fe400078e00ff */
[----:B------:R-:W-:-:S08]  /*21750*/  IMAD.MOV.U32 R8, RZ, RZ, R14 ;  /* 0x000000ffff087224 */ /* 0x000fd000078e000e */
[----:B------:R-:W-:Y:S05]  /*21760*/  WARPSYNC.COLLECTIVE R15, `(.L_x_14398) ;  /* 0x000000000f087348 */ /* 0x000fea0003c00000 */
[----:B------:R0:W1:Y:S02]  /*21770*/  SHFL.IDX P6, R14, R13, R12, R11 ;  /* 0x0000000c0d0e7389 */ /* 0x00006400000c000b */
[----:B01----:R-:W-:Y:S01]  /*21780*/  ENDCOLLECTIVE ;  /* 0x000000000000791b */ /* 0x003fe20003800000 */
.L_x_14398:
        /* <DEDUP_REMOVED lines=13> */
.L_x_14399:
[----:B------:R-:W-:Y:S02]  /*21860*/  IMAD.MOV.U32 R13, RZ, RZ, R6 ;  /* 0x000000ffff0d7224 */ /* 0x000fe400078e0006 */
[----:B------:R-:W-:Y:S02]  /*21870*/  IMAD.MOV.U32 R12, RZ, RZ, 0x1 ;  /* 0x00000001ff0c7424 */ /* 0x000fe400078e00ff */
[----:B------:R-:W-:-:S07]  /*21880*/  IMAD.MOV.U32 R7, RZ, RZ, R14 ;  /* 0x000000ffff077224 */ /* 0x000fce00078e000e */
[----:B------:R-:W-:Y:S05]  /*21890*/  WARPSYNC.COLLECTIVE R15, `(.L_x_14400) ;  /* 0x000000000f087348 */ /* 0x000fea0003c00000 */
[----:B------:R0:W1:Y:S02]  /*218a0*/  SHFL.IDX P6, R14, R13, R12, R11 ;  /* 0x0000000c0d0e7389 */ /* 0x00006400000c000b */
[----:B01----:R-:W-:Y:S01]  /*218b0*/  ENDCOLLECTIVE ;  /* 0x000000000000791b */ /* 0x003fe20003800000 */
.L_x_14400:
[----:B------:R-:W-:-:S05]  /*218c0*/  @!P2 LEA R7, P1, R21, R7, 0x1 ;  /* 0x000000071507a211 */ /* 0x000fca00078208ff */
[----:B------:R-:W-:Y:S02]  /*218d0*/  @!P2 IMAD.X R0, RZ, RZ, R0, P1 ;  /* 0x000000ffff00a224 */ /* 0x000fe400008e0600 */
[----:B------:R-:W-:Y:S02]  /*218e0*/  @!P2 IMAD.MOV.U32 R8, RZ, RZ, R7 ;  /* 0x000000ffff08a224 */ /* 0x000fe400078e0007 */
[----:B------:R-:W-:Y:S02]  /*218f0*/  @!P2 IMAD.MOV.U32 R9, RZ, RZ, R0 ;  /* 0x000000ffff09a224 */ /* 0x000fe400078e0000 */
[----:B------:R-:W-:Y:S01]  /*21900*/  VIADD R0, R5, 0x90 ;  /* 0x0000009005007836 */ /* 0x000fe20000000000 */
[----:B------:R-:W-:Y:S02]  /*21910*/  MOV R13, R2 ;  /* 0x00000002000d7202 */ /* 0x000fe40000000f00 */
        /* <DEDUP_REMOVED lines=9> */
.L_x_14401:
[----:B------:R-:W-:Y:S02]  /*219b0*/  IMAD.MOV.U32 R13, RZ, RZ, R6 ;  /* 0x000000ffff0d7224 */ /* 0x000fe400078e0006 */
[----:B------:R-:W-:Y:S02]  /*219c0*/  IMAD.MOV.U32 R12, RZ, RZ, 0x2 ;  /* 0x00000002ff0c7424 */ /* 0x000fe400078e00ff */
[----:B------:R-:W-:-:S07]  /*219d0*/  IMAD.MOV.U32 R8, RZ, RZ, R14 ;  /* 0x000000ffff087224 */ /* 0x000fce00078e000e */
[----:B------:R-:W-:Y:S05]  /*219e0*/  WARPSYNC.COLLECTIVE R15, `(.L_x_14402) ;  /* 0x000000000f087348 */ /* 0x000fea0003c00000 */
[----:B------:R0:W1:Y:S02]  /*219f0*/  SHFL.IDX P6, R14, R13, R12, R11 ;  /* 0x0000000c0d0e7389 */ /* 0x00006400000c000b */
[----:B01----:R-:W-:Y:S01]  /*21a00*/  ENDCOLLECTIVE ;  /* 0x000000000000791b */ /* 0x003fe20003800000 */
.L_x_14402:
        /* <DEDUP_REMOVED lines=13> */
.L_x_14403:
[----:B------:R-:W-:Y:S01]  /*21ae0*/  MOV R13, R6 ;  /* 0x00000006000d7202 */ /* 0x000fe20000000f00 */
[----:B------:R-:W-:Y:S02]  /*21af0*/  IMAD.MOV.U32 R12, RZ, RZ, 0x3 ;  /* 0x00000003ff0c7424 */ /* 0x000fe400078e00ff */
[----:B------:R-:W-:-:S07]  /*21b00*/  IMAD.MOV.U32 R8, RZ, RZ, R14 ;  /* 0x000000ffff087224 */ /* 0x000fce00078e000e */
[----:B------:R-:W-:Y:S05]  /*21b10*/  WARPSYNC.COLLECTIVE R15, `(.L_x_14404) ;  /* 0x000000000f087348 */ /* 0x000fea0003c00000 */
[----:B------:R0:W1:Y:S02]  /*21b20*/  SHFL.IDX P6, R14, R13, R12, R11 ;  /* 0x0000000c0d0e7389 */ /* 0x00006400000c000b */
[----:B01----:R-:W-:Y:S01]  /*21b30*/  ENDCOLLECTIVE ;  /* 0x000000000000791b */ /* 0x003fe20003800000 */
.L_x_14404:
        /* <DEDUP_REMOVED lines=12> */
.L_x_14405:
[----:B------:R-:W-:Y:S05]  /*21c00*/  BRA `(.L_x_14406) ;  /* 0xffffffac00307947 */ /* 0x000fea000383ffff */
.L_x_14247:
[----:B0-----:R0:W1:Y:S02]  /*21c10*/  SYNCS.PHASECHK.TRANS64.TRYWAIT P0, [R22+URZ+0x16820], R3 ;  /* 0x01682003160075a7 */ /* 0x001064000800017f */
[----:B-1----:R-:W-:Y:S05]  /*21c20*/  @!P0 NANOSLEEP.SYNCS 0x989680 ;  /* 0x009896800000895d */ /* 0x002fea0003900000 */
[----:B------:R-:W1:Y:S02]  /*21c30*/  @!P0 SYNCS.PHASECHK.TRANS64 P0, [R22+URZ+0x16820], R3 ;  /* 0x01682003160085a7 */ /* 0x000e64000800007f */
[----:B-1----:R-:W-:Y:S05]  /*21c40*/  @!P0 BRA `(.L_x_14247) ;  /* 0xfffffffc00f08947 */ /* 0x002fea000383ffff */
[----:B------:R-:W-:Y:S05]  /*21c50*/  BRA `(.L_x_14407) ;  /* 0xffffffac00a07947 */ /* 0x000fea000383ffff */
.L_x_14256:
[----:B0-----:R0:W2:Y:S02]  /*21c60*/  SYNCS.PHASECHK.TRANS64.TRYWAIT P0, [R2+URZ+0x16840], R3 ;  /* 0x01684003020075a7 */ /* 0x0010a4000800017f */
[----:B--2---:R-:W-:Y:S05]  /*21c70*/  @!P0 NANOSLEEP.SYNCS 0x989680 ;  /* 0x009896800000895d */ /* 0x004fea0003900000 */
[----:B------:R-:W2:Y:S02]  /*21c80*/  @!P0 SYNCS.PHASECHK.TRANS64 P0, [R2+URZ+0x16840], R3 ;  /* 0x01684003020085a7 */ /* 0x000ea4000800007f */
[----:B--2---:R-:W-:Y:S05]  /*21c90*/  @!P0 BRA `(.L_x_14256) ;  /* 0xfffffffc00f08947 */ /* 0x004fea000383ffff */
[----:B------:R-:W-:Y:S05]  /*21ca0*/  BRA `(.L_x_14408) ;  /* 0xffffffb000547947 */ /* 0x000fea000383ffff */
.L_x_14261:
[----:B0-----:R0:W1:Y:S02]  /*21cb0*/  SYNCS.PHASECHK.TRANS64.TRYWAIT P0, [R3+URZ+0x60], R2 ;  /* 0x00006002030075a7 */ /* 0x001064000800017f */
[----:B-1----:R-:W-:Y:S05]  /*21cc0*/  @!P0 NANOSLEEP.SYNCS 0x989680 ;  /* 0x009896800000895d */ /* 0x002fea0003900000 */
[----:B------:R-:W1:Y:S02]  /*21cd0*/  @!P0 SYNCS.PHASECHK.TRANS64 P0, [R3+URZ+0x60], R2 ;  /* 0x00006002030085a7 */ /* 0x000e64000800007f */
[----:B-1----:R-:W-:Y:S05]  /*21ce0*/  @!P0 BRA `(.L_x_14261) ;  /* 0xfffffffc00f08947 */ /* 0x002fea000383ffff */
[----:B------:R-:W-:Y:S05]  /*21cf0*/  BRA `(.L_x_14409) ;  /* 0xffffffb000e07947 */ /* 0x000fea000383ffff */
.L_x_14269:
[----:B0-----:R0:W2:Y:S02]  /*21d00*/  SYNCS.PHASECHK.TRANS64.TRYWAIT P0, [R2+URZ+0x16840], R3 ;  /* 0x01684003020075a7 */ /* 0x0010a4000800017f */
[----:B--2---:R-:W-:Y:S05]  /*21d10*/  @!P0 NANOSLEEP.SYNCS 0x989680 ;  /* 0x009896800000895d */ /* 0x004fea0003900000 */
[----:B------:R-:W2:Y:S02]  /*21d20*/  @!P0 SYNCS.PHASECHK.TRANS64 P0, [R2+URZ+0x16840], R3 ;  /* 0x01684003020085a7 */ /* 0x000ea4000800007f */
[----:B--2---:R-:W-:Y:S05]  /*21d30*/  @!P0 BRA `(.L_x_14269) ;  /* 0xfffffffc00f08947 */ /* 0x004fea000383ffff */
[----:B------:R-:W-:Y:S05]  /*21d40*/  BRA `(.L_x_14410) ;  /* 0xffffffb800287947 */ /* 0x000fea000383ffff */
.L_x_14274:
[----:B0-----:R0:W1:Y:S02]  /*21d50*/  SYNCS.PHASECHK.TRANS64.TRYWAIT P0, [R10+URZ+0x60], R26 ;  /* 0x0000601a0a0075a7 */ /* 0x001064000800017f */
[----:B-1----:R-:W-:Y:S05]  /*21d60*/  @!P0 NANOSLEEP.SYNCS 0x989680 ;  /* 0x009896800000895d */ /* 0x002fea0003900000 */
[----:B------:R-:W1:Y:S02]  /*21d70*/  @!P0 SYNCS.PHASECHK.TRANS64 P0, [R10+URZ+0x60], R26 ;  /* 0x0000601a0a0085a7 */ /* 0x000e64000800007f */
[----:B-1----:R-:W-:Y:S05]  /*21d80*/  @!P0 BRA `(.L_x_14274) ;  /* 0xfffffffc00f08947 */ /* 0x002fea000383ffff */
[----:B------:R-:W-:Y:S05]  /*21d90*/  BRA `(.L_x_14411) ;  /* 0xffffffb800b47947 */ /* 0x000fea000383ffff */
.L_x_14282:
[----:B0-----:R0:W2:Y:S02]  /*21da0*/  SYNCS.PHASECHK.TRANS64.TRYWAIT P0, [R2+URZ+0x16840], R3 ;  /* 0x01684003020075a7 */ /* 0x0010a4000800017f */
[----:B--2---:R-:W-:Y:S05]  /*21db0*/  @!P0 NANOSLEEP.SYNCS 0x989680 ;  /* 0x009896800000895d */ /* 0x004fea0003900000 */
[----:B------:R-:W2:Y:S02]  /*21dc0*/  @!P0 SYNCS.PHASECHK.TRANS64 P0, [R2+URZ+0x16840], R3 ;  /* 0x01684003020085a7 */ /* 0x000ea4000800007f */
[----:B--2---:R-:W-:Y:S05]  /*21dd0*/  @!P0 BRA `(.L_x_14282) ;  /* 0xfffffffc00f08947 */ /* 0x004fea000383ffff */
[----:B------:R-:W-:Y:S05]  /*21de0*/  BRA `(.L_x_14412) ;  /* 0xffffffbc00c87947 */ /* 0x000fea000383ffff */
.L_x_14287:
[----:B0-----:R0:W1:Y:S02]  /*21df0*/  SYNCS.PHASECHK.TRANS64.TRYWAIT P0, [R5+URZ+0x60], R7 ;  /* 0x00006007050075a7 */ /* 0x001064000800017f */
[----:B-1----:R-:W-:Y:S05]  /*21e00*/  @!P0 NANOSLEEP.SYNCS 0x989680 ;  /* 0x009896800000895d */ /* 0x002fea0003900000 */
[----:B------:R-:W1:Y:S02]  /*21e10*/  @!P0 SYNCS.PHASECHK.TRANS64 P0, [R5+URZ+0x60], R7 ;  /* 0x00006007050085a7 */ /* 0x000e64000800007f */
[----:B-1----:R-:W-:Y:S05]  /*21e20*/  @!P0 BRA `(.L_x_14287) ;  /* 0xfffffffc00f08947 */ /* 0x002fea000383ffff */
[----:B------:R-:W-:Y:S05]  /*21e30*/  BRA `(.L_x_14413) ;  /* 0xffffffc000587947 */ /* 0x000fea000383ffff */
.L_x_14297:
[----:B0-----:R0:W1:Y:S02]  /*21e40*/  SYNCS.PHASECHK.TRANS64.TRYWAIT P0, [R3+URZ+0x16860], R0 ;  /* 0x01686000030075a7 */ /* 0x001064000800017f */
[----:B-1----:R-:W-:Y:S05]  /*21e50*/  @!P0 NANOSLEEP.SYNCS 0x989680 ;  /* 0x009896800000895d */ /* 0x002fea0003900000 */
[----:B------:R-:W1:Y:S02]  /*21e60*/  @!P0 SYNCS.PHASECHK.TRANS64 P0, [R3+URZ+0x16860], R0 ;  /* 0x01686000030085a7 */ /* 0x000e64000800007f */
[----:B-1----:R-:W-:Y:S05]  /*21e70*/  @!P0 BRA `(.L_x_14297) ;  /* 0xfffffffc00f08947 */ /* 0x002fea000383ffff */
[----:B------:R-:W-:Y:S05]  /*21e80*/  BRA `(.L_x_14414) ;  /* 0xffffffc400587947 */ /* 0x000fea000383ffff */
.L_x_14303:
[----:B------:R-:W-:Y:S01]  /*21e90*/  BSSY B0, `(.L_x_14415) ;  /* 0x0000008000007945 */ /* 0x000fe20003800000 */
[----:B------:R-:W-:Y:S02]  /*21ea0*/  IMAD.MOV.U32 R13, RZ, RZ, R16 ;  /* 0x000000ffff0d7224 */ /* 0x000fe400078e0010 */
[----:B0-----:R-:W-:Y:S02]  /*21eb0*/  IMAD.MOV.U32 R12, RZ, RZ, RZ ;  /* 0x000000ffff0c7224 */ /* 0x001fe400078e00ff */
[----:B------:R-:W-:Y:S02]  /*21ec0*/  IMAD.MOV.U32 R11, RZ, RZ, 0x1f ;  /* 0x0000001fff0b7424 */ /* 0x000fe400078e00ff */
[----:B------:R-:W-:-:S07]  /*21ed0*/  IMAD.MOV.U32 R15, RZ, RZ, -0x1 ;  /* 0xffffffffff0f7424 */ /* 0x000fce00078e00ff */
[----:B------:R-:W-:Y:S05]  /*21ee0*/  WARPSYNC.COLLECTIVE R15, `(.L_x_14416) ;  /* 0x000000000f087348 */ /* 0x000fea0003c00000 */
[----:B------:R0:W1:Y:S02]  /*21ef0*/  SHFL.IDX P6, R14, R13, R12, R11 ;  /* 0x0000000c0d0e7389 */ /* 0x00006400000c000b */
[----:B01----:R-:W-:Y:S01]  /*21f00*/  ENDCOLLECTIVE ;  /* 0x000000000000791b */ /* 0x003fe20003800000 */
.L_x_14416:
[----:B------:R-:W-:Y:S05]  /*21f10*/  BSYNC B0 ;  /* 0x0000000000007941 */ /* 0x000fea0003800000 */
.L_x_14415:
        /* <DEDUP_REMOVED lines=9> */
.L_x_14417:
        /* <DEDUP_REMOVED lines=18> */
.L_x_14418:
[----:B------:R-:W-:Y:S01]  /*220d0*/  IMAD.MOV.U32 R12, RZ, RZ, 0x2 ;  /* 0x00000002ff0c7424 */ /* 0x000fe200078e00ff */
[----:B------:R-:W-:-:S05]  /*220e0*/  SEL R4, R14, RZ, P1 ;  /* 0x000000ff0e047207 */ /* 0x000fca0000800000 */
[----:B------:R-:W-:-:S04]  /*220f0*/  IMAD.IADD R4, R17, 0x1, R4 ;  /* 0x0000000111047824 */ /* 0x000fc800078e0204 */
[----:B------:R-:W-:-:S07]  /*22100*/  IMAD.MOV.U32 R13, RZ, RZ, R4 ;  /* 0x000000ffff0d7224 */ /* 0x000fce00078e0004 */
[----:B------:R-:W-:Y:S05]  /*22110*/  WARPSYNC.COLLECTIVE R15, `(.L_x_14419) ;  /* 0x000000000f087348 */ /* 0x000fea0003c00000 */
[----:B------:R0:W1:Y:S02]  /*22120*/  SHFL.UP P6, R14, R13, R12, R11 ;  /* 0x0400000c0d0e7389 */ /* 0x00006400000c000b */
[----:B01----:R-:W-:Y:S01]  /*22130*/  ENDCOLLECTIVE ;  /* 0x000000000000791b */ /* 0x003fe20003800000 */
.L_x_14419:
[----:B------:R-:W-:Y:S02]  /*22140*/  MOV R12, 0x4 ;  /* 0x00000004000c7802 */ /* 0x000fe40000000f00 */
[----:B------:R-:W-:-:S05]  /*22150*/  SEL R3, R14, RZ, P2 ;  /* 0x000000ff0e037207 */ /* 0x000fca0001000000 */
[----:B------:R-:W-:-:S04]  /*22160*/  IMAD.IADD R6, R4, 0x1, R3 ;  /* 0x0000000104067824 */ /* 0x000fc800078e0203 */
[----:B------:R-:W-:-:S07]  /*22170*/  IMAD.MOV.U32 R13, RZ, RZ, R6 ;  /* 0x000000ffff0d7224 */ /* 0x000fce00078e0006 */
[----:B------:R-:W-:Y:S05]  /*22180*/  WARPSYNC.COLLECTIVE R15, `(.L_x_14420) ;  /* 0x000000000f087348 */ /* 0x000fea0003c00000 */
[----:B------:R0:W1:Y:S02]  /*22190*/  SHFL.UP P6, R14, R13, R12, R11 ;  /* 0x0400000c0d0e7389 */ /* 0x00006400000c000b */
[----:B01----:R-:W-:Y:S01]  /*221a0*/  ENDCOLLECTIVE ;  /* 0x000000000000791b */ /* 0x003fe20003800000 */
.L_x_14420:
[----:B------:R-:W-:Y:S01]  /*221b0*/  IMAD.MOV.U32 R12, RZ, RZ, 0x8 ;  /* 0x00000008ff0c7424 */ /* 0x000fe200078e00ff */
[----:B------:R-:W-:-:S05]  /*221c0*/  SEL R3, R14, RZ, P3 ;  /* 0x000000ff0e037207 */ /* 0x000fca0001800000 */
[----:B------:R-:W-:-:S04]  /*221d0*/  IMAD.IADD R2, R6, 0x1, R3 ;  /* 0x0000000106027824 */ /* 0x000fc800078e0203 */
[----:B------:R-:W-:-:S07]  /*221e0*/  IMAD.MOV.U32 R13, RZ, RZ, R2 ;  /* 0x000000ffff0d7224 */ /* 0x000fce00078e0002 */
[----:B------:R-:W-:Y:S05]  /*221f0*/  WARPSYNC.COLLECTIVE R15, `(.L_x_14421) ;  /* 0x000000000f087348 */ /* 0x000fea0003c00000 */
[----:B------:R0:W1:Y:S02]  /*22200*/  SHFL.UP P6, R14, R13, R12, R11 ;  /* 0x0400000c0d0e7389 */ /* 0x00006400000c000b */
[----:B01----:R-:W-:Y:S01]  /*22210*/  ENDCOLLECTIVE ;  /* 0x000000000000791b */ /* 0x003fe20003800000 */
.L_x_14421:
[----:B------:R-:W-:Y:S01]  /*22220*/  IMAD.MOV.U32 R12, RZ, RZ, 0x10 ;  /* 0x00000010ff0c7424 */ /* 0x000fe200078e00ff */
[----:B------:R-:W-:-:S05]  /*22230*/  SEL R3, R14, RZ, P4 ;  /* 0x000000ff0e037207 */ /* 0x000fca0002000000 */
[----:B------:R-:W-:-:S04]  /*22240*/  IMAD.IADD R3, R2, 0x1, R3 ;  /* 0x0000000102037824 */ /* 0x000fc800078e0203 */
[----:B------:R-:W-:-:S07]  /*22250*/  IMAD.MOV.U32 R13, RZ, RZ, R3 ;  /* 0x000000ffff0d7224 */ /* 0x000fce00078e0003 */
[----:B------:R-:W-:Y:S05]  /*22260*/  WARPSYNC.COLLECTIVE R15, `(.L_x_14422) ;  /* 0x000000000f087348 */ /* 0x000fea0003c00000 */
[----:B------:R0:W1:Y:S02]  /*22270*/  SHFL.UP P6, R14, R13, R12, R11 ;  /* 0x0400000c0d0e7389 */ /* 0x00006400000c000b */
[----:B01----:R-:W-:Y:S01]  /*22280*/  ENDCOLLECTIVE ;  /* 0x000000000000791b */ /* 0x003fe20003800000 */
.L_x_14422:
        /* <DEDUP_REMOVED lines=8> */
.L_x_14423:
[----:B------:R-:W-:Y:S05]  /*22310*/  BRA `(.L_x_14424) ;  /* 0xffffffc4008c7947 */ /* 0x000fea000383ffff */
.L_x_14308:
[----:B------:R-:W-:Y:S01]  /*22320*/  BSSY B0, `(.L_x_14425) ;  /* 0x0000008000007945 */ /* 0x000fe20003800000 */
[----:B-----5:R-:W-:Y:S01]  /*22330*/  IMAD.MOV.U32 R13, RZ, RZ, R17 ;  /* 0x000000ffff0d7224 */ /* 0x020fe200078e0011 */
[----:B0-----:R-:W-:Y:S01]  /*22340*/  MOV R12, 0x1 ;  /* 0x00000001000c7802 */ /* 0x001fe20000000f00 */
[----:B------:R-:W-:Y:S02]  /*22350*/  IMAD.MOV.U32 R11, RZ, RZ, RZ ;  /* 0x000000ffff0b7224 */ /* 0x000fe400078e00ff */
[----:B------:R-:W-:-:S07]  /*22360*/  IMAD.MOV.U32 R15, RZ, RZ, -0x1 ;  /* 0xffffffffff0f7424 */ /* 0x000fce00078e00ff */
[----:B-1----:R-:W-:Y:S05]  /*22370*/  WARPSYNC.COLLECTIVE R15, `(.L_x_14426) ;  /* 0x000000000f087348 */ /* 0x002fea0003c00000 */
[----:B------:R0:W2:Y:S02]  /*22380*/  SHFL.UP P6, R14, R13, R12, R11 ;  /* 0x0400000c0d0e7389 */ /* 0x0000a400000c000b */
[----:B012---:R-:W-:Y:S01]  /*22390*/  ENDCOLLECTIVE ;  /* 0x000000000000791b */ /* 0x007fe20003800000 */
.L_x_14426:
[----:B------:R-:W-:Y:S05]  /*223a0*/  BSYNC B0 ;  /* 0x0000000000007941 */ /* 0x000fea0003800000 */
.L_x_14425:
        /* <DEDUP_REMOVED lines=8> */
.L_x_14427:
[----:B------:R-:W-:Y:S01]  /*22430*/  IMAD.MOV.U32 R12, RZ, RZ, 0x4 ;  /* 0x00000004ff0c7424 */ /* 0x000fe200078e00ff */
[----:B------:R-:W-:-:S05]  /*22440*/  SEL R2, R14, RZ, P2 ;  /* 0x000000ff0e027207 */ /* 0x000fca0001000000 */
[----:B------:R-:W-:-:S04]  /*22450*/  IMAD.IADD R2, R13, 0x1, R2 ;  /* 0x000000010d027824 */ /* 0x000fc800078e0202 */
[----:B------:R-:W-:-:S07]  /*22460*/  IMAD.MOV.U32 R13, RZ, RZ, R2 ;  /* 0x000000ffff0d7224 */ /* 0x000fce00078e0002 */
[----:B------:R-:W-:Y:S05]  /*22470*/  WARPSYNC.COLLECTIVE R15, `(.L_x_14428) ;  /* 0x000000000f087348 */ /* 0x000fea0003c00000 */
[----:B------:R0:W1:Y:S02]  /*22480*/  SHFL.UP P6, R14, R13, R12, R11 ;  /* 0x0400000c0d0e7389 */ /* 0x00006400000c000b */
[----:B01----:R-:W-:Y:S01]  /*22490*/  ENDCOLLECTIVE ;  /* 0x000000000000791b */ /* 0x003fe20003800000 */
.L_x_14428:
[----:B------:R-:W-:Y:S02]  /*224a0*/  MOV R12, 0x8 ;  /* 0x00000008000c7802 */ /* 0x000fe40000000f00 */
[----:B------:R-:W-:-:S05]  /*224b0*/  SEL R3, R14, RZ, P3 ;  /* 0x000000ff0e037207 */ /* 0x000fca0001800000 */
[----:B------:R-:W-:-:S04]  /*224c0*/  IMAD.IADD R3, R2, 0x1, R3 ;  /* 0x0000000102037824 */ /* 0x000fc800078e0203 */
[----:B------:R-:W-:-:S07]  /*224d0*/  IMAD.MOV.U32 R13, RZ, RZ, R3 ;  /* 0x000000ffff0d7224 */ /* 0x000fce00078e0003 */
[----:B------:R-:W-:Y:S05]  /*224e0*/  WARPSYNC.COLLECTIVE R15, `(.L_x_14429) ;  /* 0x000000000f087348 */ /* 0x000fea0003c00000 */
[----:B------:R0:W1:Y:S02]  /*224f0*/  SHFL.UP P6, R14, R13, R12, R11 ;  /* 0x0400000c0d0e7389 */ /* 0x00006400000c000b */
[----:B01----:R-:W-:Y:S01]  /*22500*/  ENDCOLLECTIVE ;  /* 0x000000000000791b */ /* 0x003fe20003800000 */
.L_x_14429:
[----:B------:R-:W-:Y:S01]  /*22510*/  IMAD.MOV.U32 R12, RZ, RZ, 0x10 ;  /* 0x00000010ff0c7424 */ /* 0x000fe200078e00ff */
[----:B------:R-:W-:-:S05]  /*22520*/  SEL R4, R14, RZ, P4 ;  /* 0x000000ff0e047207 */ /* 0x000fca0002000000 */
[----:B------:R-:W-:-:S04]  /*22530*/  IMAD.IADD R4, R3, 0x1, R4 ;  /* 0x0000000103047824 */ /* 0x000fc800078e0204 */
[----:B------:R-:W-:-:S07]  /*22540*/  IMAD.MOV.U32 R13, RZ, RZ, R4 ;  /* 0x000000ffff0d7224 */ /* 0x000fce00078e0004 */
[----:B------:R-:W-:Y:S05]  /*22550*/  WARPSYNC.COLLECTIVE R15, `(.L_x_14430) ;  /* 0x000000000f087348 */ /* 0x000fea0003c00000 */
[----:B------:R0:W1:Y:S02]  /*22560*/  SHFL.UP P6, R14, R13, R12, R11 ;  /* 0x0400000c0d0e7389 */ /* 0x00006400000c000b */
[----:B01----:R-:W-:Y:S01]  /*22570*/  ENDCOLLECTIVE ;  /* 0x000000000000791b */ /* 0x003fe20003800000 */
.L_x_14430:
        /* <DEDUP_REMOVED lines=8> */
.L_x_14431:
[----:B------:R-:W-:Y:S05]  /*22600*/  BRA `(.L_x_14432) ;  /* 0xffffffc4006c7947 */ /* 0x000fea000383ffff */
.L_x_14310:
[----:B------:R-:W-:Y:S01]  /*22610*/  BSSY B0, `(.L_x_14433) ;  /* 0x0000006000007945 */ /* 0x000fe20003800000 */
[----:B------:R-:W-:Y:S01]  /*22620*/  PLOP3.LUT P6, PT, P6, PT, PT, 0x8, 0x0 ;  /* 0x000000000000781c */ /* 0x000fe200037ce170 */
[----:B------:R-:W-:-:S12]  /*22630*/  IMAD.MOV.U32 R15, RZ, RZ, -0x1 ;  /* 0xffffffffff0f7424 */ /* 0x000fd800078e00ff */
[----:B01----:R-:W-:Y:S05]  /*22640*/  WARPSYNC.COLLECTIVE R15, `(.L_x_14434) ;  /* 0x000000000f087348 */ /* 0x003fea0003c00000 */
[----:B------:R-:W-:Y:S01]  /*22650*/  VOTE.ANY R14, PT, P6 ;  /* 0x00000000000e7806 */ /* 0x000fe200030e0100 */
[----:B01----:R-:W-:Y:S06]  /*22660*/  ENDCOLLECTIVE ;  /* 0x000000000000791b */ /* 0x003fec0003800000 */
.L_x_14434:
[----:B------:R-:W-:Y:S05]  /*22670*/  BSYNC B0 ;  /* 0x0000000000007941 */ /* 0x000fea0003800000 */
.L_x_14433:
[----:B------:R-:W-:Y:S01]  /*22680*/  IMAD.MOV.U32 R2, RZ, RZ, R14 ;  /* 0x000000ffff027224 */ /* 0x000fe200078e000e */
[----:B------:R-:W-:Y:S01]  /*22690*/  MOV R11, 0x1f ;  /* 0x0000001f000b7802 */ /* 0x000fe20000000f00 */
[----:B------:R-:W-:Y:S02]  /*226a0*/  IMAD.MOV.U32 R13, RZ, RZ, R17 ;  /* 0x000000ffff0d7224 */ /* 0x000fe400078e0011 */
[----:B------:R-:W0:Y:S01]  /*226b0*/  POPC R6, R2 ;  /* 0x0000000200067309 */ /* 0x000e220000000000 */
[----:B------:R-:W-:Y:S02]  /*226c0*/  IMAD.MOV.U32 R15, RZ, RZ, -0x1 ;  /* 0xffffffffff0f7424 */ /* 0x000fe400078e00ff */
[----:B0-----:R-:W-:-:S07]  /*226d0*/  IMAD.MOV.U32 R12, RZ, RZ, R6 ;  /* 0x000000ffff0c7224 */ /* 0x001fce00078e0006 */
[----:B------:R-:W-:Y:S05]  /*226e0*/  WARPSYNC.COLLECTIVE R15, `(.L_x_14435) ;  /* 0x000000000f087348 */ /* 0x000fea0003c00000 */
[----:B------:R0:W1:Y:S02]  /*226f0*/  SHFL.IDX P6, R14, R13, R12, R11 ;  /* 0x0000000c0d0e7389 */ /* 0x00006400000c000b */
[----:B01----:R-:W-:Y:S01]  /*22700*/  ENDCOLLECTIVE ;  /* 0x000000000000791b */ /* 0x003fe20003800000 */
.L_x_14435:
[----:B------:R-:W-:Y:S01]  /*22710*/  IMAD.MOV.U32 R17, RZ, RZ, R14 ;  /* 0x000000ffff117224 */ /* 0x000fe200078e000e */
[----:B------:R-:W-:Y:S06]  /*22720*/  BRA `(.L_x_14436) ;  /* 0xffffffc4005c7947 */ /* 0x000fec000383ffff */
.L_x_14312:
[----:B------:R-:W-:Y:S01]  /*22730*/  BSSY B0, `(.L_x_14437) ;  /* 0x0000007000007945 */ /* 0x000fe20003800000 */
[----:B------:R-:W-:Y:S02]  /*22740*/  IMAD.MOV.U32 R13, RZ, RZ, R3 ;  /* 0x000000ffff0d7224 */ /* 0x000fe400078e0003 */
[----:B------:R-:W-:Y:S02]  /*22750*/  IMAD.MOV.U32 R11, RZ, RZ, 0x1f ;  /* 0x0000001fff0b7424 */ /* 0x000fe400078e00ff */
[----:B------:R-:W-:-:S07]  /*22760*/  IMAD.MOV.U32 R15, RZ, RZ, -0x1 ;  /* 0xffffffffff0f7424 */ /* 0x000fce00078e00ff */
[----:B-123--:R-:W-:Y:S05]  /*22770*/  WARPSYNC.COLLECTIVE R15, `(.L_x_14438) ;  /* 0x000000000f087348 */ /* 0x00efea0003c00000 */
[----:B------:R0:W4:Y:S02]  /*22780*/  SHFL.IDX P6, R14, R13, R12, R11 ;  /* 0x0000000c0d0e7389 */ /* 0x00012400000c000b */
[----:B01234-:R-:W-:Y:S01]  /*22790*/  ENDCOLLECTIVE ;  /* 0x000000000000791b */ /* 0x01ffe20003800000 */
.L_x_14438:
[----:B------:R-:W-:Y:S05]  /*227a0*/  BSYNC B0 ;  /* 0x0000000000007941 */ /* 0x000fea0003800000 */
.L_x_14437:
[----:B------:R-:W-:Y:S05]  /*227b0*/  BRA `(.L_x_14311) ;  /* 0xffffffc400547947 */ /* 0x000fea000383ffff */
.L_x_14316:
[----:B0-----:R0:W2:Y:S02]  /*227c0*/  SYNCS.PHASECHK.TRANS64.TRYWAIT P0, [R9+URZ+0x16820], R0 ;  /* 0x01682000090075a7 */ /* 0x0010a4000800017f */
[----:B--2---:R-:W-:Y:S05]  /*227d0*/  @!P0 NANOSLEEP.SYNCS 0x989680 ;  /* 0x009896800000895d */ /* 0x004fea0003900000 */
[----:B------:R-:W2:Y:S02]  /*227e0*/  @!P0 SYNCS.PHASECHK.TRANS64 P0, [R9+URZ+0x16820], R0 ;  /* 0x01682000090085a7 */ /* 0x000ea4000800007f */
[----:B--2---:R-:W-:Y:S05]  /*227f0*/  @!P0 BRA `(.L_x_14316) ;  /* 0xfffffffc00f08947 */ /* 0x004fea000383ffff */
[----:B------:R-:W-:Y:S05]  /*22800*/  BRA `(.L_x_14439) ;  /* 0xffffffc800cc7947 */ /* 0x000fea000383ffff */
.L_x_14317:
        /* <DEDUP_REMOVED lines=11> */
.L_x_14441:
[----:B------:R-:W-:Y:S05]  /*228c0*/  BSYNC B0 ;  /* 0x0000000000007941 */ /* 0x000fea0003800000 */
.L_x_14440:
[----:B------:R-:W-:Y:S05]  /*228d0*/  BRA `(.L_x_14442) ;  /* 0xffffffc800b47947 */ /* 0x000fea000383ffff */
.L_x_14318:
[----:B------:R-:W-:Y:S01]  /*228e0*/  BSSY B0, `(.L_x_14443) ;  /* 0x0000006000007945 */ /* 0x000fe20003800000 */
[----:B------:R-:W-:-:S07]  /*228f0*/  IMAD.MOV.U32 R15, RZ, RZ, -0x1 ;  /* 0xffffffffff0f7424 */ /* 0x000fce00078e00ff */
[----:B01----:R-:W-:Y:S05]  /*22900*/  WARPSYNC.COLLECTIVE R15, `(.L_x_14444) ;  /* 0x000000000f0c7348 */ /* 0x003fea0003c00000 */
[----:B------:R-:W-:Y:S02]  /*22910*/  ELECT P6, UR62, PT ;  /* 0x00000000003e782f */ /* 0x000fe400038c0000 */
[----:B------:R-:W-:Y:S01]  /*22920*/  MOV R14, UR62 ;  /* 0x0000003e000e7c02 */ /* 0x000fe20008000f00 */
[----:B01----:R-:W-:Y:S10]  /*22930*/  ENDCOLLECTIVE ;  /* 0x000000000000791b */ /* 0x003ff40003800000 */
.L_x_14444:
[----:B------:R-:W-:Y:S05]  /*22940*/  BSYNC B0 ;  /* 0x0000000000007941 */ /* 0x000fea0003800000 */
.L_x_14443:
[----:B------:R-:W-:Y:S05]  /*22950*/  BRA `(.L_x_14445) ;  /* 0xffffffc800a87947 */ /* 0x000fea000383ffff */
.L_x_14320:
[----:B0-----:R0:W2:Y:S02]  /*22960*/  SYNCS.PHASECHK.TRANS64.TRYWAIT P0, [R5+URZ], R4 ;  /* 0x00000004050075a7 */ /* 0x0010a4000800017f */
[----:B--2---:R-:W-:Y:S05]  /*22970*/  @!P0 NANOSLEEP.SYNCS 0x989680 ;  /* 0x009896800000895d */ /* 0x004fea0003900000 */
[----:B------:R-:W2:Y:S02]  /*22980*/  @!P0 SYNCS.PHASECHK.TRANS64 P0, [R5+URZ], R4 ;  /* 0x00000004050085a7 */ /* 0x000ea4000800007f */
[----:B--2---:R-:W-:Y:S05]  /*22990*/  @!P0 BRA `(.L_x_14320) ;  /* 0xfffffffc00f08947 */ /* 0x004fea000383ffff */
[----:B------:R-:W-:Y:S05]  /*229a0*/  BRA `(.L_x_14446) ;  /* 0xffffffc800dc7947 */ /* 0x000fea000383ffff */
.L_x_14321:
[----:B--2---:R2:W3:Y:S02]  /*229b0*/  SYNCS.PHASECHK.TRANS64.TRYWAIT P0, [R3+URZ], R2 ;  /* 0x00000002030075a7 */ /* 0x0044e4000800017f */
[----:B---3--:R-:W-:Y:S05]  /*229c0*/  @!P0 NANOSLEEP.SYNCS 0x989680 ;  /* 0x009896800000895d */ /* 0x008fea0003900000 */
[----:B------:R-:W3:Y:S02]  /*229d0*/  @!P0 SYNCS.PHASECHK.TRANS64 P0, [R3+URZ], R2 ;  /* 0x00000002030085a7 */ /* 0x000ee4000800007f */
[----:B---3--:R-:W-:Y:S05]  /*229e0*/  @!P0 BRA `(.L_x_14321) ;  /* 0xfffffffc00f08947 */ /* 0x008fea000383ffff */
[----:B------:R-:W-:Y:S05]  /*229f0*/  BRA `(.L_x_14447) ;  /* 0xffffffc800d07947 */ /* 0x000fea000383ffff */
.L_x_14323:
[----:B---3--:R3:W4:Y:S02]  /*22a00*/  SYNCS.PHASECHK.TRANS64.TRYWAIT P0, [R23+URZ], R4 ;  /* 0x00000004170075a7 */ /* 0x008724000800017f */
[----:B----4-:R-:W-:Y:S05]  /*22a10*/  @!P0 NANOSLEEP.SYNCS 0x989680 ;  /* 0x009896800000895d */ /* 0x010fea0003900000 */
[----:B------:R-:W4:Y:S02]  /*22a20*/  @!P0 SYNCS.PHASECHK.TRANS64 P0, [R23+URZ], R4 ;  /* 0x00000004170085a7 */ /* 0x000f24000800007f */
[----:B----4-:R-:W-:Y:S05]  /*22a30*/  @!P0 BRA `(.L_x_14323) ;  /* 0xfffffffc00f08947 */ /* 0x010fea000383ffff */
[----:B------:R-:W-:Y:S05]  /*22a40*/  BRA `(.L_x_14448) ;  /* 0xffffffc800d47947 */ /* 0x000fea000383ffff */
.L_x_14449:
        /* <DEDUP_REMOVED lines=11> */
.L_x_15337:


//--------------------- .text._ZN7cutlass13device_kernelIN5flash11enable_sm90INS1_16FlashAttnFwdSm90INS1_25CollectiveMainloopFwdSm90ILi2EN4cute5tupleIJNS5_1CILi1EEES8_S8_EEENS6_IJNS7_ILi192EEENS7_ILi128EEENS7_ILi64EEEEEELi64ENS_6half_tEfNS_4arch4Sm90ELb1ELb0ELb1ELb0ELb0ELb0ELb0ELb1ELb1ELb1ELb0ELb0EEENS1_21CollectiveEpilogueFwdINS6_IJSA_SC_SB_EEES9_SE_SG_Li384ELb0ELb1ELb0ELb0EEENS1_30DynamicPersistentTileSchedulerILi384ELi128ELb0ELb1ELb1EEEEEEEEEvNT_6ParamsE --------------------------
	.section	.text._ZN7cutlass13device_kernelIN5flash11enable_sm90INS1_16FlashAttnFwdSm90INS1_25CollectiveMainloopFwdSm90ILi2EN4cute5tupleIJNS5_1CILi1EEES8_S8_EEENS6_IJNS7_ILi192EEENS7_ILi128EEENS7_ILi64EEEEEELi64ENS_6half_tEfNS_4arch4Sm90ELb1ELb0ELb1ELb0ELb0ELb0ELb0ELb1ELb1ELb1ELb0ELb0EEENS1_21CollectiveEpilogueFwdINS6_IJSA_SC_SB_EEES9_SE_SG_Li384ELb0ELb1ELb0ELb0EEENS1_30DynamicPersistentTileSchedulerILi384ELi128ELb0ELb1ELb1EEEEEEEEEvNT_6ParamsE,"ax",@progbits
	.align	128
.text._ZN7cutlass13device_kernelIN5flash11enable_sm90INS1_16FlashAttnFwdSm90INS1_25CollectiveMainloopFwdSm90ILi2EN4cute5tupleIJNS5_1CILi1EEES8_S8_EEENS6_IJNS7_ILi192EEENS7_ILi128EEENS7_ILi64EEEEEELi64ENS_6half_tEfNS_4arch4Sm90ELb1ELb0ELb1ELb0ELb0ELb0ELb0ELb1ELb1ELb1ELb0ELb0EEENS1_21CollectiveEpilogueFwdINS6_IJSA_SC_SB_EEES9_SE_SG_Li384ELb0ELb1ELb0ELb0EEENS1_30DynamicPersistentTileSchedulerILi384ELi128ELb0ELb1ELb1EEEEEEEEEvNT_6ParamsE:
        .type           _ZN7cutlass13device_kernelIN5flash11enable_sm90INS1_16FlashAttnFwdSm90INS1_25CollectiveMainloopFwdSm90ILi2EN4cute5tupleIJNS5_1CILi1EEES8_S8_EEENS6_IJNS7_ILi192EEENS7_ILi128EEENS7_ILi64EEEEEELi64ENS_6half_tEfNS_4arch4Sm90ELb1ELb0ELb1ELb0ELb0ELb0ELb0ELb1ELb1ELb1ELb0ELb0EEENS1_21CollectiveEpilogueFwdINS6_IJSA_SC_SB_EEES9_SE_SG_Li384ELb0ELb1ELb0ELb0EEENS1_30DynamicPersistentTileSchedulerILi384ELi128ELb0ELb1ELb1EEEEEEEEEvNT_6ParamsE,@function
        .size           _ZN7cutlass13device_kernelIN5flash11enable_sm90INS1_16FlashAttnFwdSm90INS1_25CollectiveMainloopFwdSm90ILi2EN4cute5tupleIJNS5_1CILi1EEES8_S8_EEENS6_IJNS7_ILi192EEENS7_ILi128EEENS7_ILi64EEEEEELi64ENS_6half_tEfNS_4arch4Sm90ELb1ELb0ELb1ELb0ELb0ELb0ELb0ELb1ELb1ELb1ELb0ELb0EEENS1_21CollectiveEpilogueFwdINS6_IJSA_SC_SB_EEES9_SE_SG_Li384ELb0ELb1ELb0ELb0EEENS1_30DynamicPersistentTileSchedulerILi384ELi128ELb0ELb1ELb1EEEEEEEEEvNT_6ParamsE,(.L_x_15338 - _ZN7cutlass13device_kernelIN5flash11enable_sm90INS1_16FlashAttnFwdSm90INS1_25CollectiveMainloopFwdSm90ILi2EN4cute5tupleIJNS5_1CILi1EEES8_S8_EEENS6_IJNS7_ILi192EEENS7_ILi128EEENS7_ILi64EEEEEELi64ENS_6half_tEfNS_4arch4Sm90ELb1ELb0ELb1ELb0ELb0ELb0ELb0ELb1ELb1ELb1ELb0ELb0EEENS1_21CollectiveEpilogueFwdINS6_IJSA_SC_SB_EEES9_SE_SG_Li384ELb0ELb1ELb0ELb0EEENS1_30DynamicPersistentTileSchedulerILi384ELi128ELb0ELb1ELb1EEEEEEEEEvNT_6ParamsE)
        .other          _ZN7cutlass13device_kernelIN5flash11enable_sm90INS1_16FlashAttnFwdSm90INS1_25CollectiveMainloopFwdSm90ILi2EN4cute5tupleIJNS5_1CILi1EEES8_S8_EEENS6_IJNS7_ILi192EEENS7_ILi128EEENS7_ILi64EEEEEELi64ENS_6half_tEfNS_4arch4Sm90ELb1ELb0ELb1ELb0ELb0ELb0ELb0ELb1ELb1ELb1ELb0ELb0EEENS1_21CollectiveEpilogueFwdINS6_IJSA_SC_SB_EEES9_SE_SG_Li384ELb0ELb1ELb0ELb0EEENS1_30DynamicPersistentTileSchedulerILi384ELi128ELb0ELb1ELb1EEEEEEEEEvNT_6ParamsE,@"STO_CUDA_ENTRY STV_DEFAULT"
_ZN7cutlass13device_kernelIN5flash11enable_sm90INS1_16FlashAttnFwdSm90INS1_25CollectiveMainloopFwdSm90ILi2EN4cute5tupleIJNS5_1CILi1EEES8_S8_EEENS6_IJNS7_ILi192EEENS7_ILi128EEENS7_ILi64EEEEEELi64ENS_6half_tEfNS_4arch4Sm90ELb1ELb0ELb1ELb0ELb0ELb0ELb0ELb1ELb1ELb1ELb0ELb0EEENS1_21CollectiveEpilogueFwdINS6_IJSA_SC_SB_EEES9_SE_SG_Li384ELb0ELb1ELb0ELb0EEENS1_30DynamicPersistentTileSchedulerILi384ELi128ELb0ELb1ELb1EEEEEEEEEvNT_6ParamsE:
        /* <DEDUP_REMOVED lines=18> */
.L_x_14451:
[----:B------:R-:W-:Y:S05]  /*0120*/  BSYNC B0 ;  /* 0x0000000000007941 */ /* 0x000fea0003800000 */
.L_x_14450:
        /* <DEDUP_REMOVED lines=41> */
.L_x_14452:
        /* <DEDUP_REMOVED lines=22> */
.L_x_14453:
        /* <DEDUP_REMOVED lines=18> */
.L_x_14454:
        /* <DEDUP_REMOVED lines=22> */
.L_x_14455:
        /* <DEDUP_REMOVED lines=22> */
.L_x_14456:
[----:B------:R-:W-:Y:S01]  /*0900*/  PLOP3.LUT P0, PT, PT, PT, UP0, 0x80, 0x0 ;  /* 0x000000000000781c */ /* 0x000fe20003f0f008 */
[----:B------:R-:W-:Y:S01]  /*0910*/  UMOV UR38, 0x1 ;  /* 0x0000000100267882 */ /* 0x000fe20000000000 */
[----:B------:R-:W-:Y:S01]  /*0920*/  NOP ;  /* 0x0000000000007918 */ /* 0x000fe20000000000 */
[----:B------:R-:W-:Y:S01]  /*0930*/  USEL UR38, UR38, 0x2, !UP0 ;  /* 0x0000000226267887 */ /* 0x000fe2000c000000 */
[----:B------:R-:W-:Y:S01]  /*0940*/  ULDC.64 UR46, c[0x0][0x208] ;  /* 0x00008200002e7ab9 */ /* 0x000fe20000000a00 */
[----:B012-4-:R-:W-:Y:S08]  /*0950*/  BAR.SYNC.DEFER_BLOCKING 0x0 ;  /* 0x0000000000007b1d */ /* 0x017ff00000010000 */
[----:B------:R-:W-:Y:S05]  /*0960*/  @!P0 BRA `(.L_x_14457) ;  /* 0x000000a400688947 */ /* 0x000fea0003800000 */
.L_x_14458:
        /* <DEDUP_REMOVED lines=26> */
[C---:B------:R-:W-:Y:S01]  /*0b10*/  LOP3.LUT R4, R2.reuse, 0x3fffff0, RZ, 0xc0, !PT ;  /* 0x03fffff002047812 */ /* 0x040fe200078ec0ff */
        /* <DEDUP_REMOVED lines=11> */
[----:B------:R-:W-:Y:S02]  /*0bd0*/  SHF.R.S32.HI R6, RZ, 0x1f, R4 ;  /* 0x0000001fff067819 */ /* 0x000fe40000011404 */
[----:B------:R-:W-:Y:S02]  /*0be0*/  SHF.R.S32.HI R153, RZ, 0x7, R153 ;  /* 0x00000007ff997819 */ /* 0x000fe40000011499 */
[----:B------:R-:W-:Y:S02]  /*0bf0*/  LOP3.LUT R8, R8, 0xfffffffc, RZ, 0xc0, !PT ;  /* 0xfffffffc08087812 */ /* 0x000fe400078ec0ff */
[----:B------:R-:W-:Y:S02]  /*0c00*/  LEA.HI R6, R6, R5, RZ, 0x3 ;  /* 0x0000000506067211 */ /* 0x000fe400078f18ff */
[----:B------:R-:W-:Y:S01]  /*0c10*/  LEA R155, R2, R3, 0x3 ;  /* 0x00000003029b7211 */ /* 0x000fe200078e18ff */
[----:B------:R-:W-:Y:S01]  /*0c20*/  IMAD.IADD R8, R157, 0x1, -R8 ;  /* 0x000000019d087824 */ /* 0x000fe200078e0a08 */
[----:B------:R-:W-:Y:S01]  /*0c30*/  LEA.HI R0, R0, R157, RZ, 0x3 ;  /* 0x0000009d00007211 */ /* 0x000fe200078f18ff */
[----:B------:R-:W-:Y:S01]  /*0c40*/  IMAD.HI R2, R153, 0x55555556, RZ ;  /* 0x5555555699027827 */ /* 0x000fe200078e02ff */
[----:B------:R-:W-:-:S02]  /*0c50*/  LOP3.LUT R6, R6, 0xfffffff8, RZ, 0xc0, !PT ;  /* 0xfffffff806067812 */ /* 0x000fc400078ec0ff */
[----:B------:R-:W-:Y:S02]  /*0c60*/  LEA.HI R7, R7, R152, RZ, 0x5 ;  /* 0x0000009807077211 */ /* 0x000fe400078f28ff */
        /* <DEDUP_REMOVED lines=11> */
[----:B------:R-:W-:Y:S01]  /*0d20*/  IMAD.SHL.U32 R19, R18, 0x8, RZ ;  /* 0x0000000812137824 */ /* 0x000fe200078e00ff */
[----:B------:R-:W-:Y:S01]  /*0d30*/  IADD3 R16, R152, -R5, RZ ;  /* 0x8000000598107210 */ /* 0x000fe20007ffe0ff */
[----:B------:R-:W-:-:S02]  /*0d40*/  IMAD.IADD R3, R8, 0x1, -R3 ;  /* 0x0000000108037824 */ /* 0x000fc400078e0a03 */
[----:B------:R-:W-:Y:S01]  /*0d50*/  IMAD R154, R2, 0x40, R7 ;  /* 0x00000040029a7824 */ /* 0x000fe200078e0207 */
[----:B------:R-:W-:-:S03]  /*0d60*/  SHF.R.S32.HI R156, RZ, 0x1f, R19 ;  /* 0x0000001fff9c7819 */ /* 0x000fc60000011413 */
[----:B------:R-:W-:-:S07]  /*0d70*/  IMAD R17, R3, 0x8, R154 ;  /* 0x0000000803117824 */ /* 0x000fce00078e029a */
.L_x_14497:
        /* <DEDUP_REMOVED lines=21> */
.L_x_14459:
[----:B------:R-:W-:Y:S01]  /*0ed0*/  ULDC UR7, c[0x0][0xc54] ;  /* 0x0003150000077ab9 */ /* 0x000fe20000000800 */
[----:B------:R-:W-:Y:S01]  /*0ee0*/  UMOV UR6, UR9 ;  /* 0x0000000900067c82 */ /* 0x000fe20008000000 */
[----:B------:R-:W-:-:S11]  /*0ef0*/  UISETP.NE.AND UP0, UPT, UR7, 0x1, UPT ;  /* 0x000000010700788c */ /* 0x000fd6000bf05270 */
[----:B------:R-:W-:Y:S02]  /*0f00*/  @UP0 ULDC.64 UR10, c[0x0][0xc58] ;  /* 0x00031600000a0ab9 */ /* 0x000fe40000000a00 */
[----:B------:R-:W-:-:S04]  /*0f10*/  UIMAD.WIDE.U32 UR4, UR9, UR10, URZ ;  /* 0x0000000a090472a5 */ /* 0x000fc8000f8e003f */
[----:B------:R-:W-:-:S04]  /*0f20*/  @UP0 USHF.R.U32.HI UR6, URZ, UR11, UR5 ;  /* 0x0000000b3f060299 */ /* 0x000fc80008011605 */
[----:B------:R-:W-:-:S12]  /*0f30*/  UIMAD UR4, UR6, UR7, URZ ;  /* 0x00000007060472a4 */ /* 0x000fd8000f8e023f */
.L_x_14460:
        /* <DEDUP_REMOVED lines=16> */
[----:B------:R-:W-:Y:S01]  /*1040*/  UIMAD UR41, UR6, 0xc0, URZ ;  /* 0x000000c0062978a4 */ /* 0x000fe2000f8e023f */
[----:B------:R-:W-:Y:S01]  /*1050*/  CS2R R112, SRZ ;  /* 0x0000000000707805 */ /* 0x000fe2000001ff00 */
[----:B------:R-:W-:Y:S01]  /*1060*/  UIMAD UR10, UR8, UR10, UR4 ;  /* 0x0000000a080a72a4 */ /* 0x000fe2000f8e0204 */
[----:B------:R-:W-:Y:S01]  /*1070*/  CS2R R14, SRZ ;  /* 0x00000000000e7805 */ /* 0x000fe2000001ff00 */
[----:B------:R-:W-:Y:S01]  /*1080*/  UIADD3 UR6, UR41, 0xbf, URZ ;  /* 0x000000bf29067890 */ /* 0x000fe2000fffe03f */
[----:B------:R-:W-:Y:S01]  /*1090*/  IMAD.MOV.U32 R110, RZ, RZ, RZ ;  /* 0x000000ffff6e7224 */ /* 0x000fe200078e00ff */
[----:B------:R-:W-:Y:S01]  /*10a0*/  ULDC UR48, c[0x0][0x424] ;  /* 0x0001090000307ab9 */ /* 0x000fe20000000800 */
[----:B------:R-:W-:Y:S01]  /*10b0*/  ULDC UR7, c[0x0][0x288] ;  /* 0x0000a20000077ab9 */ /* 0x000fe20000000800 */
[----:B------:R-:W-:Y:S01]  /*10c0*/  USEL UR48, UR48, 0x1, UP0 ;  /* 0x0000000130307887 */ /* 0x000fe20008000000 */
[----:B------:R-:W-:Y:S01]  /*10d0*/  IMAD.MOV.U32 R21, RZ, RZ, RZ ;  /* 0x000000ffff157224 */ /* 0x000fe200078e00ff */
[----:B------:R-:W-:Y:S01]  /*10e0*/  @UP2 ULDC UR4, c[0x0][0x44c] ;  /* 0x0001130000042ab9 */ /* 0x000fe20000000800 */
[----:B------:R-:W-:Y:S01]  /*10f0*/  UIADD3 UR7, -UR7, 0x80, URZ ;  /* 0x0000008007077890 */ /* 0x000fe2000fffe13f */
[----:B------:R-:W-:Y:S01]  /*1100*/  CS2R R12, SRZ ;  /* 0x00000000000c7805 */ /* 0x000fe2000001ff00 */
[----:B------:R-:W-:Y:S01]  /*1110*/  UIMAD.WIDE.U32 UR4, UR6, UR4, URZ ;  /* 0x00000004060472a5 */ /* 0x000fe2000f8e003f */
[----:B------:R-:W-:Y:S01]  /*1120*/  IMAD.MOV.U32 R106, RZ, RZ, RZ ;  /* 0x000000ffff6a7224 */ /* 0x000fe200078e00ff */
[----:B------:R-:W-:Y:S01]  /*1130*/  ULDC UR9, c[0x0][0x2f0] ;  /* 0x0000bc0000097ab9 */ /* 0x000fe20000000800 */
[----:B------:R-:W-:Y:S01]  /*1140*/  @UP2 ULDC UR11, c[0x0][0x450] ;  /* 0x00011400000b2ab9 */ /* 0x000fe20000000800 */
[----:B------:R-:W-:Y:S01]  /*1150*/  UIMAD UR7, UR48, UR9, UR7 ;  /* 0x00000009300772a4 */ /* 0x000fe2000f8e0207 */
[----:B------:R-:W-:Y:S01]  /*1160*/  IMAD.MOV.U32 R25, RZ, RZ, RZ ;  /* 0x000000ffff197224 */ /* 0x000fe200078e00ff */
        /* <DEDUP_REMOVED lines=17> */
[----:B------:R-:W-:Y:S01]  /*1280*/  ULDC UR43, c[0x0][0xc48] ;  /* 0x00031200002b7ab9 */ /* 0x000fe20000000800 */
[----:B------:R-:W-:-:S02]  /*1290*/  UMOV UR42, UR10 ;  /* 0x0000000a002a7c82 */ /* 0x000fc40008000000 */
[----:B------:R-:W-:Y:S02]  /*12a0*/  UISETP.LT.AND UP0, UPT, UR49, UR7, UPT ;  /* 0x000000073100728c */ /* 0x000fe4000bf01270 */
[----:B------:R-:W-:Y:S02]  /*12b0*/  UISETP.NE.AND UP1, UPT, UR43, 0x1, UPT ;  /* 0x000000012b00788c */ /* 0x000fe4000bf25270 */
[----:B------:R-:W-:-:S04]  /*12c0*/  USEL UR49, UR49, UR7, UP0 ;  /* 0x0000000731317287 */ /* 0x000fc80008000000 */
[----:B------:R-:W-:-:S05]  /*12d0*/  UISETP.GE.AND UP0, UPT, UR49, 0x1, UPT ;  /* 0x000000013100788c */ /* 0x000fca000bf06270 */
[----:B------:R-:W-:Y:S01]  /*12e0*/  @UP1 ULDC UR8, c[0x0][0xc4c] ;  /* 0x0003130000081ab9 */ /* 0x000fe20000000800 */
[----:B------:R-:W-:Y:S01]  /*12f0*/  PLOP3.LUT P1, PT, PT, PT, UP0, 0x80, 0x0 ;  /* 0x000000000000781c */ /* 0x000fe20003f2f008 */
[----:B------:R-:W-:Y:S01]  /*1300*/  UIMAD.WIDE.U32 UR4, UR10, UR8, URZ ;  /* 0x000000080a0472a5 */ /* 0x000fe2000f8e003f */
[----:B------:R-:W-:-:S03]  /*1310*/  @UP1 ULDC UR6, c[0x0][0xc50] ;  /* 0x0003140000061ab9 */ /* 0x000fc60000000800 */
[----:B------:R-:W-:-:S04]  /*1320*/  @UP1 USHF.R.U32.HI UR42, URZ, UR6, UR5 ;  /* 0x000000063f2a1299 */ /* 0x000fc80008011605 */
[----:B------:R-:W-:-:S04]  /*1330*/  UIADD3 UR4, -UR42, URZ, URZ ;  /* 0x0000003f2a047290 */ /* 0x000fc8000fffe13f */
[----:B------:R-:W-:Y:S01]  /*1340*/  UIMAD UR43, UR43, UR4, UR10 ;  /* 0x000000042b2b72a4 */ /* 0x000fe2000f8e020a */
[----:B------:R-:W-:Y:S11]  /*1350*/  @!P1 BRA `(.L_x_14461) ;  /* 0x0000008400c49947 */ /* 0x000ff60003800000 */
        /* <DEDUP_REMOVED lines=31> */
.L_x_14462:
        /* <DEDUP_REMOVED lines=9> */
.L_x_14589:
[----:B------:R-:W-:Y:S05]  /*15e0*/  @!P0 BRA `(.L_x_14464) ;  /* 0x0000000000048947 */ /* 0x000fea0003800000 */
[----:B------:R-:W-:Y:S01]  /*15f0*/  BPT.TRAP 0x1 ;  /* 0x000000040000795c */ /* 0x000fe20000300000 */
.L_x_14464:
[----:B0-----:R-:W-:Y:S02]  /*1600*/  IMAD.U32 R0, RZ, RZ, UR39 ;  /* 0x00000027ff007e24 */ /* 0x001fe4000f8e00ff */
[----:B------:R-:W-:-:S03]  /*1610*/  IMAD.U32 R3, RZ, RZ, UR37 ;  /* 0x00000025ff037e24 */ /* 0x000fc6000f8e00ff */
[----:B------:R-:W-:Y:S02]  /*1620*/  LEA R0, R0, UR45, 0x3 ;  /* 0x0000002d00007c11 */ /* 0x000fe4000f8e18ff */
[----:B------:R-:W-:-:S04]  /*1630*/  SHF.L.U32 R3, R3, 0x1f, RZ ;  /* 0x0000001f03037819 */ /* 0x000fc800000006ff */
[----:B------:R0:W1:Y:S01]  /*1640*/  SYNCS.PHASECHK.TRANS64.TRYWAIT P2, [R0+URZ+0x16830], R3 ;  /* 0x01683003000075a7 */ /* 0x000062000804017f */
[----:B------:R-:W-:Y:S05]  /*1650*/  @!P0 BRA `(.L_x_14465) ;  /* 0x0000000000048947 */ /* 0x000fea0003800000 */
[----:B------:R-:W-:Y:S01]  /*1660*/  BPT.TRAP 0x1 ;  /* 0x000000040000795c */ /* 0x000fe20000300000 */
.L_x_14465:
[----:B------:R-:W2:Y:S02]  /*1670*/  S2R R2, SR_TID.X ;  /* 0x0000000000027919 */ /* 0x000ea40000002100 */
[----:B--2---:R-:W-:Y:S01]  /*1680*/  LOP3.LUT P1, RZ, R2, 0x7f, RZ, 0xc0, !PT ;  /* 0x0000007f02ff7812 */ /* 0x004fe2000782c0ff */
[----:B-1----:R-:W-:-:S12]  /*1690*/  @P2 BRA `(.L_x_14466) ;  /* 0x0000000000082947 */ /* 0x002fd80003800000 */
[----:B------:R-:W1:Y:S02]  /*16a0*/  SYNCS.PHASECHK.TRANS64.TRYWAIT P2, [R0+URZ+0x16830], R3 ;  /* 0x01683003000075a7 */ /* 0x000e64000804017f */
[----:B-1----:R-:W-:Y:S05]  /*16b0*/  @!P2 BRA `(.L_x_14467) ;  /* 0x000000d40074a947 */ /* 0x002fea0003800000 */
.L_x_14466:
        /* <DEDUP_REMOVED lines=34> */
[----:B------:R-:W-:Y:S01]  /*18e0*/  ULDC UR24, c[0x0][0x988] ;  /* 0x0002620000187ab9 */ /* 0x000fe20000000800 */
[----:B------:R-:W-:Y:S01]  /*18f0*/  UIADD3 UR26, UR49, -0x2, URZ ;  /* 0xfffffffe311a7890 */ /* 0x000fe2000fffe03f */
[----:B------:R-:W-:-:S02]  /*1900*/  CS2R R102, SRZ ;  /* 0x0000000000667805 */ /* 0x000fc4000001ff00 */
[----:B------:R-:W-:Y:S02]  /*1910*/  CS2R R100, SRZ ;  /* 0x0000000000647805 */ /* 0x000fe4000001ff00 */
        /* <DEDUP_REMOVED lines=11> */
[----:B------:R-:W-:-:S04]  /*19d0*/  @UP0 ULDC UR6, c[0x0][0x450] ;  /* 0x0001140000060ab9 */ /* 0x000fc80000000800 */
[----:B------:R-:W-:Y:S01]  /*19e0*/  @P2 SHF.R.U32.HI R6, RZ, UR6, R2 ;  /* 0x00000006ff062c19 */ /* 0x000fe20008011602 */
[----:B------:R-:W-:Y:S02]  /*19f0*/  UMOV UR6, 0xffffff80 ;  /* 0xffffff8000067882 */ /* 0x000fe40000000000 */
[----:B------:R-:W-:Y:S02]  /*1a00*/  UIMAD UR6, UR49, UR6, 0x80 ;  /* 0x00000080310674a4 */ /* 0x000fe4000f8e0206 */
[----:B------:R-:W0:Y:S02]  /*1a10*/  SHFL.IDX PT, R3, R6, 0x1, 0x1c1f ;  /* 0x003c1f0006037f89 */ /* 0x000e2400000e0000 */
[----:B------:R-:W-:Y:S02]  /*1a20*/  UIADD3 UR7, UR6, 0x1, URZ ;  /* 0x0000000106077890 */ /* 0x000fe4000fffe03f */
[----:B------:R-:W1:Y:S01]  /*1a30*/  SHFL.IDX PT, R6, R6, RZ, 0x1c1f ;  /* 0x001c1fff06067589 */ /* 0x000e6200000e0000 */
[----:B------:R-:W-:-:S02]  /*1a40*/  WARPGROUP.DEPBAR.LE gsb0, 0x0 ;  /* 0x00008000000079c5 */ /* 0x000fc40000010000 */
[----:B------:R-:W-:-:S06]  /*1a50*/  WARPGROUP.ARRIVE ;  /* 0x00000000000079c5 */ /* 0x000fcc0000000000 */
[----:B------:R-:W-:Y:S01]  /*1a60*/  HGMMA.64x128x16.F32 R24, gdesc[UR8], R24, gsb0 ;  /* 0x01e00000081879f0 */ /* 0x000fe20008000818 */
[----:B------:R-:W-:Y:S01]  /*1a70*/  ULDC UR10, c[0x0][0x9d8] ;  /* 0x00027600000a7ab9 */ /* 0x000fe20000000800 */
[----:B------:R-:W-:Y:S02]  /*1a80*/  ULDC UR11, c[0x0][0x2f0] ;  /* 0x0000bc00000b7ab9 */ /* 0x000fe40000000800 */
[----:B------:R-:W-:Y:S01]  /*1a90*/  UIMAD UR6, UR48, UR11, UR6 ;  /* 0x0000000b300672a4 */ /* 0x000fe2000f8e0206 */
[----:B------:R-:W-:Y:S02]  /*1aa0*/  WARPGROUP.DEPBAR.LE gsb0, 0x0 ;  /* 0x00008000000079c5 */ /* 0x000fe40000010000 */
[----:B------:R-:W-:-:S06]  /*1ab0*/  WARPGROUP.ARRIVE ;  /* 0x00000000000079c5 */ /* 0x000fcc0000000000 */
[----:B------:R-:W-:Y:S01]  /*1ac0*/  HGMMA.64x128x16.F32 R24, gdesc[UR12], R24, gsb0 ;  /* 0x01e000000c1879f0 */ /* 0x000fe20008000818 */
[----:B------:R-:W-:Y:S02]  /*1ad0*/  ULDC UR14, c[0x0][0x288] ;  /* 0x0000a200000e7ab9 */ /* 0x000fe40000000800 */
[----:B------:R-:W-:Y:S02]  /*1ae0*/  WARPGROUP.DEPBAR.LE gsb0, 0x0 ;  /* 0x00008000000079c5 */ /* 0x000fe40000010000 */
[----:B------:R-:W-:Y:S01]  /*1af0*/  FMUL.FTZ R88, R29, UR10 ;  /* 0x0000000a1d587c20 */ /* 0x000fe20008410000 */
[----:B------:R-:W-:Y:S01]  /*1b00*/  FMUL.FTZ R29, R37, UR10 ;  /* 0x0000000a251d7c20 */ /* 0x000fe20008410000 */
[----:B------:R-:W-:Y:S01]  /*1b10*/  FMUL.FTZ R47, R47, UR10 ;  /* 0x0000000a2f2f7c20 */ /* 0x000fe20008410000 */
[----:B------:R-:W-:Y:S02]  /*1b20*/  IMAD.U32 R37, RZ, RZ, UR7 ;  /* 0x00000007ff257e24 */ /* 0x000fe4000f8e00ff */
[----:B------:R-:W-:Y:S01]  /*1b30*/  FMUL.FTZ R26, R26, UR10 ;  /* 0x0000000a1a1a7c20 */ /* 0x000fe20008410000 */
[----:B------:R-:W-:Y:S01]  /*1b40*/  FMUL.FTZ R27, R27, UR10 ;  /* 0x0000000a1b1b7c20 */ /* 0x000fe20008410000 */
[----:B------:R-:W-:Y:S01]  /*1b50*/  FMUL.FTZ R5, R56, UR10 ;  /* 0x0000000a38057c20 */ /* 0x000fe20008410000 */
[----:B------:R2:W-:Y:S01]  /*1b60*/  MUFU.TANH R9, R47 ;  /* 0x0000002f00097308 */ /* 0x0005e20000002400 */
[----:B------:R-:W-:-:S02]  /*1b70*/  IMAD R56, R16, -0x2, R37 ;  /* 0xfffffffe10387824 */ /* 0x000fc400078e0225 */
[----:B------:R-:W-:Y:S01]  /*1b80*/  FMUL.FTZ R30, R30, UR10 ;  /* 0x0000000a1e1e7c20 */ /* 0x000fe20008410000 */
[----:B------:R-:W-:Y:S01]  /*1b90*/  FMUL.FTZ R2, R55, UR10 ;  /* 0x0000000a37027c20 */ /* 0x000fe20008410000 */
[----:B------:R-:W-:Y:S01]  /*1ba0*/  MOV R55, UR6 ;  /* 0x0000000600377c02 */ /* 0x000fe20008000f00 */
[----:B------:R-:W-:Y:S01]  /*1bb0*/  FMUL.FTZ R31, R31, UR10 ;  /* 0x0000000a1f1f7c20 */ /* 0x000fe20008410000 */
[----:B------:R-:W-:Y:S01]  /*1bc0*/  FMUL.FTZ R8, R25, UR10 ;  /* 0x0000000a19087c20 */ /* 0x000fe20008410000 */
[----:B------:R-:W-:Y:S01]  /*1bd0*/  FMUL.FTZ R34, R34, UR10 ;  /* 0x0000000a22227c20 */ /* 0x000fe20008410000 */
[----:B------:R-:W3:Y:S01]  /*1be0*/  MUFU.TANH R26, R26 ;  /* 0x0000001a001a7308 */ /* 0x000ee20000002400 */
[----:B--2---:R-:W-:Y:S02]  /*1bf0*/  IMAD.U32 R47, RZ, RZ, UR11 ;  /* 0x0000000bff2f7e24 */ /* 0x004fe4000f8e00ff */
[----:B------:R-:W-:Y:S01]  /*1c00*/  FMUL.FTZ R25, R41, UR10 ;  /* 0x0000000a29197c20 */ /* 0x000fe20008410000 */
[----:B------:R-:W-:-:S02]  /*1c10*/  IMAD R55, R16, -0x2, R55 ;  /* 0xfffffffe10377824 */ /* 0x000fc400078e0237 */
[----:B------:R-:W-:Y:S01]  /*1c20*/  FMUL.FTZ R35, R35, UR10 ;  /* 0x0000000a23237c20 */ /* 0x000fe20008410000 */
[----:B------:R-:W-:Y:S02]  /*1c30*/  IMAD R56, R47, UR48, R56 ;  /* 0x000000302f387c24 */ /* 0x000fe4000f8e0238 */
[----:B------:R-:W-:Y:S01]  /*1c40*/  FMUL.FTZ R38, R38, UR10 ;  /* 0x0000000a26267c20 */ /* 0x000fe20008410000 */
[----:B------:R-:W-:Y:S01]  /*1c50*/  FMUL.FTZ R59, R59, UR10 ;  /* 0x0000000a3b3b7c20 */ /* 0x000fe20008410000 */
[----:B------:R-:W2:Y:S01]  /*1c60*/  MUFU.TANH R27, R27 ;  /* 0x0000001b001b7308 */ /* 0x000ea20000002400 */
[----:B------:R-:W-:Y:S01]  /*1c70*/  FMUL.FTZ R89, R32, UR10 ;  /* 0x0000000a20597c20 */ /* 0x000fe20008410000 */
[----:B0-----:R-:W-:Y:S01]  /*1c80*/  IADD3 R4, R3, -UR14, R56 ;  /* 0x8000000e03047c10 */ /* 0x001fe2000fffe038 */
        /* <DEDUP_REMOVED lines=30> */
[----:B----4-:R-:W-:Y:S01]  /*1e70*/  VIMNMX R2, R55, R4, PT ;  /* 0x0000000437027248 */ /* 0x010fe20003fe0100 */
[----:B------:R-:W-:Y:S01]  /*1e80*/  FMUL.FTZ R79, R79, UR10 ;  /* 0x0000000a4f4f7c20 */ /* 0x000fe20008410000 */
[----:B------:R-:W-:Y:S01]  /*1e90*/  FMUL.FTZ R82, R82, UR10 ;  /* 0x0000000a52527c20 */ /* 0x000fe20008410000 */
[----:B------:R-:W-:Y:S01]  /*1ea0*/  FMUL.FTZ R83, R83, UR10 ;  /* 0x0000000a53537c20 */ /* 0x000fe20008410000 */
[----:B------:R-:W-:Y:S01]  /*1eb0*/  ISETP.GT.AND P3, PT, R2, RZ, PT ;  /* 0x000000ff0200720c */ /* 0x000fe20003f64270 */
[----:B------:R-:W-:Y:S01]  /*1ec0*/  FMUL.FTZ R86, R86, UR10 ;  /* 0x0000000a56567c20 */ /* 0x000fe20008410000 */
[C---:B------:R-:W-:Y:S01]  /*1ed0*/  ISETP.GT.AND P4, PT, R2.reuse, 0x1, PT ;  /* 0x000000010200780c */ /* 0x040fe20003f84270 */
[----:B------:R-:W4:Y:S01]  /*1ee0*/  MUFU.TANH R35, R35 ;  /* 0x0000002300237308 */ /* 0x000f220000002400 */
[----:B------:R-:W-:Y:S01]  /*1ef0*/  ISETP.GT.AND P5, PT, R2, 0x8, PT ;  /* 0x000000080200780c */ /* 0x000fe20003fa4270 */
[----:B------:R-:W-:Y:S01]  /*1f00*/  FMUL.FTZ R87, R87, UR10 ;  /* 0x0000000a57577c20 */ /* 0x000fe20008410000 */
[----:B---3--:R-:W-:Y:S01]  /*1f10*/  FSEL R93, R26, -INF , P3 ;  /* 0xff8000001a5d7808 */ /* 0x008fe20001800000 */
[----:B------:R-:W-:Y:S01]  /*1f20*/  FMUL.FTZ R21, R44, UR10 ;  /* 0x0000000a2c157c20 */ /* 0x000fe20008410000 */
[----:B--2---:R-:W-:Y:S01]  /*1f30*/  FSEL R91, R27, -INF , P4 ;  /* 0xff8000001b5b7808 */ /* 0x004fe20002000000 */
[----:B------:R-:W-:Y:S01]  /*1f40*/  FMUL.FTZ R28, R28, UR10 ;  /* 0x0000000a1c1c7c20 */ /* 0x000fe20008410000 */
[C---:B------:R-:W-:Y:S01]  /*1f50*/  ISETP.GT.AND P3, PT, R2.reuse, 0x9, PT ;  /* 0x000000090200780c */ /* 0x040fe20003f64270 */
[----:B------:R-:W2:Y:S01]  /*1f60*/  MUFU.TANH R38, R38 ;  /* 0x0000002600267308 */ /* 0x000ea20000002400 */
[----:B------:R-:W-:Y:S01]  /*1f70*/  FMNMX.FTZ R4, R93, R91, !PT ;  /* 0x0000005b5d047209 */ /* 0x000fe20007810000 */
[----:B------:R-:W-:Y:S01]  /*1f80*/  FMUL.FTZ R33, R33, UR10 ;  /* 0x0000000a21217c20 */ /* 0x000fe20008410000 */
[C---:B------:R-:W-:Y:S01]  /*1f90*/  ISETP.GT.AND P4, PT, R2.reuse, 0x10, PT ;  /* 0x000000100200780c */ /* 0x040fe20003f84270 */
[----:B------:R3:W-:Y:S01]  /*1fa0*/  @!P1 SYNCS.ARRIVE.TRANS64.RED.A1T0 RZ, [R0+URZ], RZ ;  /* 0x000000ff00ff99a7 */ /* 0x0007e2000810043f */
[----:B0-----:R-:W-:Y:S01]  /*1fb0*/  FSEL R57, R31, -INF , P3 ;  /* 0xff8000001f397808 */ /* 0x001fe20001800000 */
[----:B------:R-:W-:Y:S01]  /*1fc0*/  @UP0 ULDC UR6, c[0x0][0x44c] ;  /* 0x0001130000060ab9 */ /* 0x000fe20000000800 */
[----:B------:R-:W-:Y:S01]  /*1fd0*/  ISETP.GT.AND P3, PT, R2, 0x11, PT ;  /* 0x000000110200780c */ /* 0x000fe20003f64270 */
[----:B------:R0:W-:Y:S01]  /*1fe0*/  MUFU.TANH R36, R59 ;  /* 0x0000003b00247308 */ /* 0x0001e20000002400 */
[----:B-----5:R-:W-:Y:S01]  /*1ff0*/  FSEL R53, R34, -INF , P4 ;  /* 0xff80000022357808 */ /* 0x020fe20002000000 */
[----:B------:R-:W-:Y:S01]  /*2000*/  UIMAD.WIDE.U32 UR6, UR41, UR6, URZ ;  /* 0x00000006290672a5 */ /* 0x000fe2000f8e003f */
[----:B------:R-:W-:Y:S01]  /*2010*/  ISETP.GT.AND P4, PT, R2, 0x18, PT ;  /* 0x000000180200780c */ /* 0x000fe20003f84270 */
[----:B------:R-:W-:Y:S01]  /*2020*/  UIMAD UR11, UR48, UR11, -UR14 ;  /* 0x0000000b300b72a4 */ /* 0x000fe2000f8e0a0e */
[----:B----4-:R-:W-:-:S02]  /*2030*/  FSEL R52, R35, -INF , P3 ;  /* 0xff80000023347808 */ /* 0x010fc40001800000 */
[----:B------:R-:W-:Y:S01]  /*2040*/  ISETP.GT.AND P3, PT, R2, 0x19, PT ;  /* 0x000000190200780c */ /* 0x000fe20003f64270 */
[----:B------:R-:W-:Y:S01]  /*2050*/  MUFU.TANH R39, R39 ;  /* 0x0000002700277308 */ /* 0x000fe20000002400 */
[----:B0-----:R-:W-:-:S04]  /*2060*/  FSEL R59, R30, -INF , P5 ;  /* 0xff8000001e3b7808 */ /* 0x001fc80002800000 */
[----:B------:R-:W-:-:S03]  /*2070*/  FMNMX.FTZ R4, R59, R4, !PT ;  /* 0x000000043b047209 */ /* 0x000fc60007810000 */
[----:B------:R-:W0:Y:S01]  /*2080*/  MUFU.TANH R42, R42 ;  /* 0x0000002a002a7308 */ /* 0x000e220000002400 */
[----:B------:R-:W-:-:S04]  /*2090*/  FMNMX.FTZ R4, R57, R4, !PT ;  /* 0x0000000439047209 */ /* 0x000fc80007810000 */
[----:B------:R-:W-:-:S03]  /*20a0*/  FMNMX.FTZ R3, R53, R4, !PT ;  /* 0x0000000435037209 */ /* 0x000fc60007810000 */
[----:B------:R-:W4:Y:S01]  /*20b0*/  MUFU.TANH R43, R43 ;  /* 0x0000002b002b7308 */ /* 0x000f220000002400 */
[----:B------:R-:W-:-:S07]  /*20c0*/  FMNMX.FTZ R4, R52, R3, !PT ;  /* 0x0000000334047209 */ /* 0x000fce0007810000 */
[----:B------:R-:W5:Y:S08]  /*20d0*/  MUFU.TANH R46, R46 ;  /* 0x0000002e002e7308 */ /* 0x000f700000002400 */
[----:B------:R2:W-:Y:S08]  /*20e0*/  MUFU.TANH R11, R51 ;  /* 0x00000033000b7308 */ /* 0x0005f00000002400 */
[----:B------:R1:W3:Y:S01]  /*20f0*/  MUFU.TANH R45, R50 ;  /* 0x00000032002d7308 */ /* 0x0002e20000002400 */
[----:B--2---:R-:W-:-:S02]  /*2100*/  FSEL R51, R38, -INF , P4 ;  /* 0xff80000026337808 */ /* 0x004fc40002000000 */
[----:B------:R-:W-:Y:S02]  /*2110*/  ISETP.GT.AND P4, PT, R2, 0x20, PT ;  /* 0x000000200200780c */ /* 0x000fe40003f84270 */
[----:B------:R-:W-:Y:S02]  /*2120*/  FMNMX.FTZ R3, R51, R4, !PT ;  /* 0x0000000433037209 */ /* 0x000fe40007810000 */
[----:B0-----:R-:W-:Y:S01]  /*2130*/  FSEL R49, R42, -INF , P4 ;  /* 0xff8000002a317808 */ /* 0x001fe20002000000 */
[----:B------:R-:W0:Y:S01]  /*2140*/  MUFU.TANH R54, R54 ;  /* 0x0000003600367308 */ /* 0x000e220000002400 */
[----:B-1----:R-:W-:Y:S02]  /*2150*/  FSEL R50, R39, -INF , P3 ;  /* 0xff80000027327808 */ /* 0x002fe40001800000 */
[----:B------:R-:W-:Y:S02]  /*2160*/  ISETP.GT.AND P3, PT, R2, 0x21, PT ;  /* 0x000000210200780c */ /* 0x000fe40003f64270 */
[----:B------:R-:W-:-:S02]  /*2170*/  FMNMX.FTZ R4, R50, R3, !PT ;  /* 0x0000000332047209 */ /* 0x000fc40007810000 */
[C---:B------:R-:W-:Y:S01]  /*2180*/  ISETP.GT.AND P4, PT, R2.reuse, 0x28, PT ;  /* 0x000000280200780c */ /* 0x040fe20003f84270 */
[----:B------:R1:W2:Y:S01]  /*2190*/  MUFU.TANH R40, R58 ;  /* 0x0000003a00287308 */ /* 0x0002a20000002400 */
[----:B----4-:R-:W-:Y:S02]  /*21a0*/  FSEL R48, R43, -INF , P3 ;  /* 0xff8000002b307808 */ /* 0x010fe40001800000 */
[----:B------:R-:W-:Y:S02]  /*21b0*/  FMNMX.FTZ R3, R49, R4, !PT ;  /* 0x0000000431037209 */ /* 0x000fe40007810000 */
[----:B------:R-:W-:Y:S02]  /*21c0*/  ISETP.GT.AND P3, PT, R2, 0x29, PT ;  /* 0x000000290200780c */ /* 0x000fe40003f64270 */
[----:B-----5:R-:W-:Y:S01]  /*21d0*/  FSEL R47, R46, -INF , P4 ;  /* 0xff8000002e2f7808 */ /* 0x020fe20002000000 */
[----:B------:R-:W4:Y:S01]  /*21e0*/  MUFU.TANH R62, R62 ;  /* 0x0000003e003e7308 */ /* 0x000f220000002400 */
[----:B------:R-:W-:Y:S01]  /*21f0*/  FMNMX.FTZ R4, R48, R3, !PT ;  /* 0x0000000330047209 */ /* 0x000fe20007810000 */
[----:B-1----:R-:W-:Y:S01]  /*2200*/  FMUL.FTZ R58, R60, UR10 ;  /* 0x0000000a3c3a7c20 */ /* 0x002fe20008410000 */
[----:B------:R-:W-:Y:S01]  /*2210*/  ISETP.GT.AND P4, PT, R2, 0x30, PT ;  /* 0x000000300200780c */ /* 0x000fe20003f84270 */
[----:B------:R-:W-:Y:S01]  /*2220*/  FMUL.FTZ R60, R64, UR10 ;  /* 0x0000000a403c7c20 */ /* 0x000fe20008410000 */
[----:B------:R-:W-:Y:S01]  /*2230*/  FSEL R46, R9, -INF , P3 ;  /* 0xff800000092e7808 */ /* 0x000fe20001800000 */
[----:B------:R-:W-:Y:S01]  /*2240*/  FMUL.FTZ R64, R69, UR10 ;  /* 0x0000000a45407c20 */ /* 0x000fe20008410000 */
[----:B------:R-:W-:Y:S01]  /*2250*/  FMNMX.FTZ R3, R47, R4, !PT ;  /* 0x000000042f037209 */ /* 0x000fe20007810000 */
[----:B------:R-:W1:Y:S01]  /*2260*/  MUFU.TANH R37, R63 ;  /* 0x0000003f00257308 */ /* 0x000e620000002400 */
[----:B------:R-:W-:Y:S01]  /*2270*/  ISETP.GT.AND P3, PT, R2, 0x31, PT ;  /* 0x000000310200780c */ /* 0x000fe20003f64270 */
[----:B------:R-:W-:Y:S01]  /*2280*/  FMUL.FTZ R69, R81, UR10 ;  /* 0x0000000a51457c20 */ /* 0x000fe20008410000 */
[----:B---3--:R-:W-:-:S02]  /*2290*/  FSEL R45, R45, -INF , P4 ;  /* 0xff8000002d2d7808 */ /* 0x008fc40002000000 */
[----:B------:R-:W-:Y:S02]  /*22a0*/  FMNMX.FTZ R4, R46, R3, !PT ;  /* 0x000000032e047209 */ /* 0x000fe40007810000 */
[C---:B------:R-:W-:Y:S01]  /*22b0*/  ISETP.GT.AND P4, PT, R2.reuse, 0x38, PT ;  /* 0x000000380200780c */ /* 0x040fe20003f84270 */
[----:B------:R-:W3:Y:S01]  /*22c0*/  MUFU.TANH R66, R66 ;  /* 0x0000004200427308 */ /* 0x000ee20000002400 */
[----:B------:R-:W-:Y:S02]  /*22d0*/  FSEL R43, R11, -INF , P3 ;  /* 0xff8000000b2b7808 */ /* 0x000fe40001800000 */
[----:B------:R-:W-:Y:S02]  /*22e0*/  FMNMX.FTZ R4, R45, R4, !PT ;  /* 0x000000042d047209 */ /* 0x000fe40007810000 */
[----:B------:R-:W-:Y:S02]  /*22f0*/  ISETP.GT.AND P3, PT, R2, 0x39, PT ;  /* 0x000000390200780c */ /* 0x000fe40003f64270 */
[----:B0-----:R-:W-:Y:S01]  /*2300*/  FSEL R42, R54, -INF , P4 ;  /* 0xff800000362a7808 */ /* 0x001fe20002000000 */
[----:B------:R-:W0:Y:S01]  /*2310*/  MUFU.TANH R35, R67 ;  /* 0x0000004300237308 */ /* 0x000e220000002400 */
[----:B------:R-:W-:-:S02]  /*2320*/  FMNMX.FTZ R3, R43, R4, !PT ;  /* 0x000000042b037209 */ /* 0x000fc40007810000 */
[----:B------:R-:W-:Y:S02]  /*2330*/  ISETP.GT.AND P4, PT, R2, 0x40, PT ;  /* 0x000000400200780c */ /* 0x000fe40003f84270 */
[----:B------:R-:W-:Y:S02]  /*2340*/  FSEL R41, R41, -INF , P3 ;  /* 0xff80000029297808 */ /* 0x000fe40001800000 */
[----:B------:R-:W-:Y:S01]  /*2350*/  FMNMX.FTZ R4, R42, R3, !PT ;  /* 0x000000032a047209 */ /* 0x000fe20007810000 */
[----:B------:R5:W0:Y:S01]  /*2360*/  MUFU.TANH R34, R70 ;  /* 0x0000004600227308 */ /* 0x000a220000002400 */
[----:B------:R-:W-:Y:S02]  /*2370*/  ISETP.GT.AND P3, PT, R2, 0x41, PT ;  /* 0x000000410200780c */ /* 0x000fe40003f64270 */
[----:B--2---:R-:W-:Y:S02]  /*2380*/  FSEL R40, R40, -INF , P4 ;  /* 0xff80000028287808 */ /* 0x004fe40002000000 */
[----:B------:R-:W-:-:S02]  /*2390*/  FMNMX.FTZ R3, R41, R4, !PT ;  /* 0x0000000429037209 */ /* 0x000fc40007810000 */
[----:B------:R-:W-:Y:S01]  /*23a0*/  ISETP.GT.AND P4, PT, R2, 0x48, PT ;  /* 0x000000480200780c */ /* 0x000fe20003f84270 */
[----:B------:R-:W2:Y:S01]  /*23b0*/  MUFU.TANH R31, R71 ;  /* 0x00000047001f7308 */ /* 0x000ea20000002400 */
[----:B------:R-:W-:Y:S01]  /*23c0*/  FSEL R39, R36, -INF , P3 ;  /* 0xff80000024277808 */ /* 0x000fe20001800000 */
[----:B-----5:R-:W-:Y:S01]  /*23d0*/  FMUL.FTZ R70, R84, UR10 ;  /* 0x0000000a54467c20 */ /* 0x020fe20008410000 */
[----:B------:R-:W-:Y:S02]  /*23e0*/  FMNMX.FTZ R4, R40, R3, !PT ;  /* 0x0000000328047209 */ /* 0x000fe40007810000 */
[----:B------:R-:W-:Y:S02]  /*23f0*/  ISETP.GT.AND P3, PT, R2, 0x49, PT ;  /* 0x000000490200780c */ /* 0x000fe40003f64270 */
[----:B----4-:R-:W-:Y:S01]  /*2400*/  FSEL R38, R62, -INF , P4 ;  /* 0xff8000003e267808 */ /* 0x010fe20002000000 */
[----:B------:R4:W5:Y:S01]  /*2410*/  MUFU.TANH R30, R74 ;  /* 0x0000004a001e7308 */ /* 0x0009620000002400 */
[----:B------:R-:W-:Y:S01]  /*2420*/  FMNMX.FTZ R3, R39, R4, !PT ;  /* 0x0000000427037209 */ /* 0x000fe20007810000 */
[----:B------:R-:W-:Y:S01]  /*2430*/  FMUL.FTZ R62, R65, UR10 ;  /* 0x0000000a413e7c20 */ /* 0x000fe20008410000 */
[----:B------:R-:W-:Y:S01]  /*2440*/  ISETP.GT.AND P4, PT, R2, 0x50, PT ;  /* 0x000000500200780c */ /* 0x000fe20003f84270 */
[----:B------:R-:W-:Y:S01]  /*2450*/  FMUL.FTZ R65, R76, UR10 ;  /* 0x0000000a4c417c20 */ /* 0x000fe20008410000 */
[----:B-1----:R-:W-:-:S02]  /*2460*/  FSEL R37, R37, -INF , P3 ;  /* 0xff80000025257808 */ /* 0x002fc40001800000 */
[----:B------:R-:W-:Y:S01]  /*2470*/  FMNMX.FTZ R4, R38, R3, !PT ;  /* 0x0000000326047209 */ /* 0x000fe20007810000 */
[----:B------:R-:W1:Y:S01]  /*2480*/  MUFU.TANH R26, R75 ;  /* 0x0000004b001a7308 */ /* 0x000e620000002400 */
[----:B------:R-:W-:Y:S01]  /*2490*/  ISETP.GT.AND P3, PT, R2, 0x51, PT ;  /* 0x000000510200780c */ /* 0x000fe20003f64270 */
[----:B----4-:R-:W-:Y:S01]  /*24a0*/  FMUL.FTZ R74, R61, UR10 ;  /* 0x0000000a3d4a7c20 */ /* 0x010fe20008410000 */
[----:B---3--:R-:W-:Y:S01]  /*24b0*/  FSEL R36, R66, -INF , P4 ;  /* 0xff80000042247808 */ /* 0x008fe20002000000 */
[----:B------:R-:W-:Y:S01]  /*24c0*/  FMUL.FTZ R66, R73, UR10 ;  /* 0x0000000a49427c20 */ /* 0x000fe20008410000 */
[----:B------:R-:W-:Y:S02]  /*24d0*/  FMNMX.FTZ R3, R37, R4, !PT ;  /* 0x0000000425037209 */ /* 0x000fe40007810000 */
[----:B------:R-:W-:Y:S01]  /*24e0*/  ISETP.GT.AND P4, PT, R2, 0x58, PT ;  /* 0x000000580200780c */ /* 0x000fe20003f84270 */
[----:B------:R-:W3:Y:S01]  /*24f0*/  MUFU.TANH R27, R78 ;  /* 0x0000004e001b7308 */ /* 0x000ee20000002400 */
[----:B0-----:R-:W-:-:S02]  /*2500*/  FSEL R35, R35, -INF , P3 ;  /* 0xff80000023237808 */ /* 0x001fc40001800000 */
[----:B------:R-:W-:Y:S02]  /*2510*/  FMNMX.FTZ R4, R36, R3, !PT ;  /* 0x0000000324047209 */ /* 0x000fe40007810000 */
[----:B------:R-:W-:Y:S02]  /*2520*/  ISETP.GT.AND P3, PT, R2, 0x59, PT ;  /* 0x000000590200780c */ /* 0x000fe40003f64270 */
[----:B------:R-:W-:Y:S01]  /*2530*/  FSEL R34, R34, -INF , P4 ;  /* 0xff80000022227808 */ /* 0x000fe20002000000 */
[----:B------:R-:W0:Y:S01]  /*2540*/  MUFU.TANH R9, R79 ;  /* 0x0000004f00097308 */ /* 0x000e220000002400 */
[----:B------:R-:W-:Y:S02]  /*2550*/  FMNMX.FTZ R3, R35, R4, !PT ;  /* 0x0000000423037209 */ /* 0x000fe40007810000 */
[----:B------:R-:W-:Y:S02]  /*2560*/  ISETP.GT.AND P4, PT, R2, 0x60, PT ;  /* 0x000000600200780c */ /* 0x000fe40003f84270 */
[----:B--2---:R-:W-:-:S02]  /*2570*/  FSEL R31, R31, -INF , P3 ;  /* 0xff8000001f1f7808 */ /* 0x004fc40001800000 */
[----:B------:R-:W-:Y:S01]  /*2580*/  FMNMX.FTZ R4, R34, R3, !PT ;  /* 0x0000000322047209 */ /* 0x000fe20007810000 */
[----:B------:R-:W2:Y:S01]  /*2590*/  MUFU.TANH R11, R82 ;  /* 0x00000052000b7308 */ /* 0x000ea20000002400 */
[----:B------:R-:W-:Y:S02]  /*25a0*/  ISETP.GT.AND P3, PT, R2, 0x61, PT ;  /* 0x000000610200780c */ /* 0x000fe40003f64270 */
[----:B-----5:R-:W-:Y:S02]  /*25b0*/  FSEL R30, R30, -INF , P4 ;  /* 0xff8000001e1e7808 */ /* 0x020fe40002000000 */
[----:B------:R-:W-:Y:S02]  /*25c0*/  FMNMX.FTZ R3, R31, R4, !PT ;  /* 0x000000041f037209 */ /* 0x000fe40007810000 */
[----:B------:R-:W-:Y:S01]  /*25d0*/  ISETP.GT.AND P4, PT, R2, 0x68, PT ;  /* 0x000000680200780c */ /* 0x000fe20003f84270 */
[----:B------:R-:W4:Y:S01]  /*25e0*/  MUFU.TANH R83, R83 ;  /* 0x0000005300537308 */ /* 0x000f220000002400 */
[----:B-1----:R-:W-:-:S02]  /*25f0*/  FSEL R26, R26, -INF , P3 ;  /* 0xff8000001a1a7808 */ /* 0x002fc40001800000 */
[----:B------:R-:W-:Y:S02]  /*2600*/  FMNMX.FTZ R3, R30, R3, !PT ;  /* 0x000000031e037209 */ /* 0x000fe40007810000 */
[----:B------:R-:W-:Y:S02]  /*2610*/  ISETP.GT.AND P3, PT, R2, 0x69, PT ;  /* 0x000000690200780c */ /* 0x000fe40003f64270 */
[----:B---3--:R-:W-:Y:S01]  /*2620*/  FSEL R27, R27, -INF , P4 ;  /* 0xff8000001b1b7808 */ /* 0x008fe20002000000 */
[----:B------:R-:W1:Y:S01]  /*2630*/  MUFU.TANH R86, R86 ;  /* 0x0000005600567308 */ /* 0x000e620000002400 */
[----:B------:R-:W-:Y:S02]  /*2640*/  FMNMX.FTZ R4, R26, R3, !PT ;  /* 0x000000031a047209 */ /* 0x000fe40007810000 */
[----:B------:R-:W-:Y:S02]  /*2650*/  ISETP.GT.AND P4, PT, R2, 0x70, PT ;  /* 0x000000700200780c */ /* 0x000fe40003f84270 */
[----:B0-----:R-:W-:-:S02]  /*2660*/  FSEL R9, R9, -INF , P3 ;  /* 0xff80000009097808 */ /* 0x001fc40001800000 */
[----:B------:R-:W-:Y:S01]  /*2670*/  FMNMX.FTZ R4, R27, R4, !PT ;  /* 0x000000041b047209 */ /* 0x000fe20007810000 */
[----:B------:R-:W0:Y:S01]  /*2680*/  MUFU.TANH R87, R87 ;  /* 0x0000005700577308 */ /* 0x000e220000002400 */
[C---:B------:R-:W-:Y:S02]  /*2690*/  ISETP.GT.AND P3, PT, R2.reuse, 0x71, PT ;  /* 0x000000710200780c */ /* 0x040fe40003f64270 */
[----:B--2---:R-:W-:Y:S02]  /*26a0*/  FSEL R11, R11, -INF , P4 ;  /* 0xff8000000b0b7808 */ /* 0x004fe40002000000 */
[----:B------:R-:W-:Y:S02]  /*26b0*/  FMNMX.FTZ R44, R9, R4, !PT ;  /* 0x00000004092c7209 */ /* 0x000fe40007810000 */
[----:B------:R-:W-:Y:S01]  /*26c0*/  ISETP.GT.AND P4, PT, R2, 0x78, PT ;  /* 0x000000780200780c */ /* 0x000fe20003f84270 */
[----:B------:R-:W-:Y:S01]  /*26d0*/  MUFU.TANH R10, R10 ;  /* 0x0000000a000a7308 */ /* 0x000fe20000002400 */
[----:B----4-:R-:W-:-:S02]  /*26e0*/  FSEL R4, R83, -INF , P3 ;  /* 0xff80000053047808 */ /* 0x010fc40001800000 */
[----:B------:R-:W-:Y:S02]  /*26f0*/  FMNMX.FTZ R63, R11, R44, !PT ;  /* 0x0000002c0b3f7209 */ /* 0x000fe40007810000 */
[----:B------:R-:W-:Y:S02]  /*2700*/  ISETP.GT.AND P3, PT, R2, 0x79, PT ;  /* 0x000000790200780c */ /* 0x000fe40003f64270 */
[----:B-1----:R-:W-:Y:S01]  /*2710*/  FSEL R3, R86, -INF , P4 ;  /* 0xff80000056037808 */ /* 0x002fe20002000000 */
[----:B------:R-:W1:Y:S01]  /*2720*/  MUFU.TANH R8, R8 ;  /* 0x0000000800087308 */ /* 0x000e620000002400 */
[----:B------:R-:W-:Y:S01]  /*2730*/  FMNMX.FTZ R44, R4, R63, !PT ;  /* 0x0000003f042c7209 */ /* 0x000fe20007810000 */
[----:B------:R-:W-:Y:S01]  /*2740*/  FMUL.FTZ R63, R72, UR10 ;  /* 0x0000000a483f7c20 */ /* 0x000fe20008410000 */
[----:B0-----:R-:W-:Y:S01]  /*2750*/  FSEL R2, R87, -INF , P3 ;  /* 0xff80000057027808 */ /* 0x001fe20001800000 */
[----:B------:R-:W-:Y:S01]  /*2760*/  VIADD R72, R56, -UR14 ;  /* 0x8000000e38487c36 */ /* 0x000fe20008000000 */
[----:B------:R-:W-:Y:S01]  /*2770*/  FMNMX.FTZ R61, R3, R44, !PT ;  /* 0x0000002c033d7209 */ /* 0x000fe20007810000 */
[----:B------:R-:W-:-:S02]  /*2780*/  @UP0 ULDC UR14, c[0x0][0x450] ;  /* 0x00011400000e0ab9 */ /* 0x000fc40000000800 */
[----:B------:R-:W0:Y:S01]  /*2790*/  MUFU.TANH R28, R28 ;  /* 0x0000001c001c7308 */ /* 0x000e220000002400 */
[----:B------:R-:W-:Y:S01]  /*27a0*/  FMNMX.FTZ R44, R2, R61, !PT ;  /* 0x0000003d022c7209 */ /* 0x000fe20007810000 */
[----:B------:R-:W-:Y:S01]  /*27b0*/  FMUL.FTZ R61, R68, UR10 ;  /* 0x0000000a443d7c20 */ /* 0x000fe20008410000 */
[----:B------:R-:W-:Y:S01]  /*27c0*/  VIADDMNMX R72, R6, R72, R55, PT ;  /* 0x0000004806487246 */ /* 0x000fe20003800137 */
[----:B------:R-:W-:Y:S02]  /*27d0*/  FMUL.FTZ R68, R77, UR10 ;  /* 0x0000000a4d447c20 */ /* 0x000fe40008410000 */
[----:B------:R-:W2:Y:S01]  /*27e0*/  SHFL.BFLY PT, R67, R44, 0x2, 0x1f ;  /* 0x0c401f002c437f89 */ /* 0x000ea200000e0000 */
[C---:B------:R-:W-:Y:S01]  /*27f0*/  ISETP.GT.AND P4, PT, R72.reuse, 0x1, PT ;  /* 0x000000014800780c */ /* 0x040fe20003f84270 */
[----:B------:R-:W-:Y:S01]  /*2800*/  MUFU.TANH R88, R88 ;  /* 0x0000005800587308 */ /* 0x000fe20000002400 */
[----:B------:R-:W-:Y:S02]  /*2810*/  ISETP.GT.AND P5, PT, R72, 0x8, PT ;  /* 0x000000084800780c */ /* 0x000fe40003fa4270 */
[----:B-1----:R-:W-:-:S02]  /*2820*/  FSEL R56, R8, -INF , P4 ;  /* 0xff80000008387808 */ /* 0x002fc40002000000 */
[----:B------:R-:W-:-:S03]  /*2830*/  ISETP.GT.AND P4, PT, R72, 0x10, PT ;  /* 0x000000104800780c */ /* 0x000fc60003f84270 */
[----:B------:R-:W1:Y:S01]  /*2840*/  MUFU.TANH R89, R89 ;  /* 0x0000005900597308 */ /* 0x000e620000002400 */
[----:B0-----:R-:W-:-:S07]  /*2850*/  FSEL R28, R28, -INF , P5 ;  /* 0xff8000001c1c7808 */ /* 0x001fce0002800000 */
[----:B------:R-:W-:Y:S01]  /*2860*/  MUFU.TANH R33, R33 ;  /* 0x0000002100217308 */ /* 0x000fe20000002400 */
[----:B--2---:R-:W-:Y:S01]  /*2870*/  FMNMX.FTZ R54, R44, R67, !PT ;  /* 0x000000432c367209 */ /* 0x004fe20007810000 */
[----:B------:R-:W-:-:S06]  /*2880*/  FMUL.FTZ R67, R80, UR10 ;  /* 0x0000000a50437c20 */ /* 0x000fcc0008410000 */
[----:B------:R-:W0:Y:S01]  /*2890*/  MUFU.TANH R32, R32 ;  /* 0x0000002000207308 */ /* 0x000e220000002400 */
[----:B-1----:R-:W-:Y:S01]  /*28a0*/  FSEL R89, R89, -INF , P4 ;  /* 0xff80000059597808 */ /* 0x002fe20002000000 */
[----:B------:R-:W1:Y:S01]  /*28b0*/  SHFL.BFLY PT, R71, R54, 0x1, 0x1f ;  /* 0x0c201f0036477f89 */ /* 0x000e6200000e0000 */
[----:B------:R-:W-:-:S05]  /*28c0*/  ISETP.GT.AND P4, PT, R72, 0x18, PT ;  /* 0x000000184800780c */ /* 0x000fca0003f84270 */
[----:B------:R-:W-:Y:S08]  /*28d0*/  MUFU.TANH R29, R29 ;  /* 0x0000001d001d7308 */ /* 0x000ff00000002400 */
[----:B------:R-:W2:Y:S01]  /*28e0*/  MUFU.TANH R24, R24 ;  /* 0x0000001800187308 */ /* 0x000ea20000002400 */
[----:B0-----:R-:W-:Y:S02]  /*28f0*/  FSEL R32, R32, -INF , P4 ;  /* 0xff80000020207808 */ /* 0x001fe40002000000 */
[----:B------:R-:W-:-:S05]  /*2900*/  ISETP.GT.AND P4, PT, R72, 0x20, PT ;  /* 0x000000204800780c */ /* 0x000fca0003f84270 */
[----:B------:R-:W0:Y:S01]  /*2910*/  MUFU.TANH R25, R25 ;  /* 0x0000001900197308 */ /* 0x000e220000002400 */
[----:B-1----:R-:W-:Y:S01]  /*2920*/  FMNMX.FTZ R44, R54, R71, !PT ;  /* 0x00000047362c7209 */ /* 0x002fe20007810000 */
[----:B------:R-:W-:Y:S01]  /*2930*/  FMUL.FTZ R71, R85, UR10 ;  /* 0x0000000a55477c20 */ /* 0x000fe20008410000 */
[----:B------:R-:W-:Y:S01]  /*2940*/  UMOV UR10, UR41 ;  /* 0x00000029000a7c82 */ /* 0x000fe20008000000 */
[----:B------:R-:W-:Y:S01]  /*2950*/  @UP0 USHF.R.U32.HI UR10, URZ, UR14, UR7 ;  /* 0x0000000e3f0a0299 */ /* 0x000fe20008011607 */
[C---:B------:R-:W-:Y:S01]  /*2960*/  FSETP.NEU.FTZ.AND P3, PT, R44.reuse, -INF , PT ;  /* 0xff8000002c00780b */ /* 0x040fe20003f7d000 */
[----:B------:R-:W-:Y:S02]  /*2970*/  FMUL.FTZ R54, R44, UR24 ;  /* 0x000000182c367c20 */ /* 0x000fe40008410000 */
[----:B------:R-:W1:Y:S01]  /*2980*/  MUFU.TANH R21, R21 ;  /* 0x0000001500157308 */ /* 0x000e620000002400 */
[----:B--2---:R-:W-:Y:S01]  /*2990*/  FSEL R24, R24, -INF , P4 ;  /* 0xff80000018187808 */ /* 0x004fe20002000000 */
[----:B------:R-:W-:Y:S01]  /*29a0*/  UIADD3 UR11, UR11, UR10, URZ ;  /* 0x0000000a0b0b7290 */ /* 0x000fe2000fffe03f */
[----:B------:R-:W-:-:S02]  /*29b0*/  ISETP.GT.AND P4, PT, R72, 0x28, PT ;  /* 0x000000284800780c */ /* 0x000fc40003f84270 */
[----:B------:R-:W-:Y:S01]  /*29c0*/  FSEL R54, R54, RZ, P3 ;  /* 0x000000ff36367208 */ /* 0x000fe20001800000 */
[----:B------:R-:W-:Y:S01]  /*29d0*/  USHF.R.S32.HI UR6, URZ, 0x1f, UR11 ;  /* 0x0000001f3f067899 */ /* 0x000fe2000801140b */
[----:B------:R-:W-:Y:S01]  /*29e0*/  ISETP.GT.AND P3, PT, R72, RZ, PT ;  /* 0x000000ff4800720c */ /* 0x000fe20003f64270 */
[----:B------:R-:W2:Y:S02]  /*29f0*/  MUFU.TANH R20, R20 ;  /* 0x0000001400147308 */ /* 0x000ea40000002400 */
[--C-:B------:R-:W-:Y:S01]  /*2a00*/  FFMA.FTZ R8, R57, UR24, -R54.reuse ;  /* 0x0000001839087c23 */ /* 0x100fe20008010836 */
[----:B------:R-:W-:Y:S01]  /*2a10*/  FSEL R55, R10, -INF , P3 ;  /* 0xff8000000a377808 */ /* 0x000fe20001800000 */
[--C-:B------:R-:W-:Y:S01]  /*2a20*/  FFMA.FTZ R145, R53, UR24, -R54.reuse ;  /* 0x0000001835917c23 */ /* 0x100fe20008010836 */
[----:B------:R-:W-:Y:S01]  /*2a30*/  ISETP.GT.AND P3, PT, R72, 0x9, PT ;  /* 0x000000094800780c */ /* 0x000fe20003f64270 */
[--C-:B------:R-:W-:Y:S01]  /*2a40*/  FFMA.FTZ R147, R51, UR24, -R54.reuse ;  /* 0x0000001833937c23 */ /* 0x100fe20008010836 */
[----:B------:R-:W-:Y:S01]  /*2a50*/  FMNMX.FTZ R57, R55, R56, !PT ;  /* 0x0000003837397209 */ /* 0x000fe20007810000 */
[----:B------:R-:W3:Y:S01]  /*2a60*/  MUFU.TANH R14, R14 ;  /* 0x0000000e000e7308 */ /* 0x000ee20000002400 */
[----:B------:R-:W-:Y:S01]  /*2a70*/  FSEL R88, R88, -INF , P3 ;  /* 0xff80000058587808 */ /* 0x000fe20001800000 */
[--C-:B------:R-:W-:Y:S01]  /*2a80*/  FFMA.FTZ R141, R49, UR24, -R54.reuse ;  /* 0x00000018318d7c23 */ /* 0x100fe20008010836 */
[----:B------:R-:W-:Y:S01]  /*2a90*/  FMNMX.FTZ R57, R28, R57, !PT ;  /* 0x000000391c397209 */ /* 0x000fe20007810000 */
[--C-:B------:R-:W-:Y:S01]  /*2aa0*/  FFMA.FTZ R143, R47, UR24, -R54.reuse ;  /* 0x000000182f8f7c23 */ /* 0x100fe20008010836 */
[----:B------:R-:W-:Y:S01]  /*2ab0*/  ISETP.GT.AND P3, PT, R72, 0x11, PT ;  /* 0x000000114800780c */ /* 0x000fe20003f64270 */
[--C-:B------:R-:W-:Y:S01]  /*2ac0*/  FFMA.FTZ R46, R46, UR24, -R54.reuse ;  /* 0x000000182e2e7c23 */ /* 0x100fe20008010836 */
[----:B------:R-:W-:Y:S01]  /*2ad0*/  FMNMX.FTZ R10, R88, R57, !PT ;  /* 0x00000039580a7209 */ /* 0x000fe20007810000 */
[--C-:B------:R-:W-:Y:S01]  /*2ae0*/  FFMA.FTZ R57, R52, UR24, -R54.reuse ;  /* 0x0000001834397c23 */ /* 0x100fe20008010836 */
[----:B------:R-:W-:Y:S01]  /*2af0*/  FSEL R33, R33, -INF , P3 ;  /* 0xff80000021217808 */ /* 0x000fe20001800000 */
[----:B------:R-:W4:Y:S01]  /*2b00*/  MUFU.TANH R15, R15 ;  /* 0x0000000f000f7308 */ /* 0x000f220000002400 */
[----:B------:R-:W-:Y:S01]  /*2b10*/  FMNMX.FTZ R10, R89, R10, !PT ;  /* 0x0000000a590a7209 */ /* 0x000fe20007810000 */
[--C-:B------:R-:W-:Y:S01]  /*2b20*/  FFMA.FTZ R139, R42, UR24, -R54.reuse ;  /* 0x000000182a8b7c23 */ /* 0x100fe20008010836 */
[----:B------:R-:W-:Y:S01]  /*2b30*/  ISETP.GT.AND P3, PT, R72, 0x19, PT ;  /* 0x000000194800780c */ /* 0x000fe20003f64270 */
[--C-:B------:R-:W-:Y:S01]  /*2b40*/  FFMA.FTZ R133, R40, UR24, -R54.reuse ;  /* 0x0000001828857c23 */ /* 0x100fe20008010836 */
[----:B------:R-:W-:Y:S01]  /*2b50*/  FMNMX.FTZ R53, R33, R10, !PT ;  /* 0x0000000a21357209 */ /* 0x000fe20007810000 */
[--C-:B------:R-:W-:Y:S01]  /*2b60*/  FFMA.FTZ R135, R38, UR24, -R54.reuse ;  /* 0x0000001826877c23 */ /* 0x100fe20008010836 */
[----:B------:R-:W-:Y:S01]  /*2b70*/  FSEL R29, R29, -INF , P3 ;  /* 0xff8000001d1d7808 */ /* 0x000fe20001800000 */
[----:B------:R-:W5:Y:S01]  /*2b80*/  MUFU.TANH R12, R12 ;  /* 0x0000000c000c7308 */ /* 0x000f620000002400 */
[----:B------:R-:W-:Y:S01]  /*2b90*/  FMNMX.FTZ R52, R32, R53, !PT ;  /* 0x0000003520347209 */ /* 0x000fe20007810000 */
[--C-:B------:R-:W-:Y:S01]  /*2ba0*/  FFMA.FTZ R38, R37, UR24, -R54.reuse ;  /* 0x0000001825267c23 */ /* 0x100fe20008010836 */
[----:B------:R-:W-:Y:S01]  /*2bb0*/  ISETP.GT.AND P3, PT, R72, 0x21, PT ;  /* 0x000000214800780c */ /* 0x000fe20003f64270 */
[--C-:B------:R-:W-:Y:S01]  /*2bc0*/  FFMA.FTZ R149, R93, UR24, -R54.reuse ;  /* 0x000000185d957c23 */ /* 0x100fe20008010836 */
[----:B------:R-:W-:Y:S01]  /*2bd0*/  FMNMX.FTZ R51, R29, R52, !PT ;  /* 0x000000341d337209 */ /* 0x000fe20007810000 */
[--C-:B------:R-:W-:Y:S01]  /*2be0*/  FFMA.FTZ R91, R91, UR24, -R54.reuse ;  /* 0x000000185b5b7c23 */ /* 0x100fe20008010836 */
[----:B0-----:R-:W-:Y:S01]  /*2bf0*/  FSEL R25, R25, -INF , P3 ;  /* 0xff80000019197808 */ /* 0x001fe20001800000 */
[----:B------:R0:W-:Y:S01]  /*2c00*/  MUFU.EX2 R10, R57 ;  /* 0x00000039000a7308 */ /* 0x0001e20000000800 */
[----:B------:R-:W-:Y:S01]  /*2c10*/  FMNMX.FTZ R52, R24, R51, !PT ;  /* 0x0000003318347209 */ /* 0x000fe20007810000 */
[--C-:B------:R-:W-:Y:S01]  /*2c20*/  FFMA.FTZ R151, R59, UR24, -R54.reuse ;  /* 0x000000183b977c23 */ /* 0x100fe20008010836 */
[----:B------:R-:W-:Y:S01]  /*2c30*/  ISETP.GT.AND P3, PT, R72, 0x29, PT ;  /* 0x000000294800780c */ /* 0x000fe20003f64270 */
[--C-:B------:R-:W-:Y:S01]  /*2c40*/  FFMA.FTZ R127, R27, UR24, -R54.reuse ;  /* 0x000000181b7f7c23 */ /* 0x100fe20008010836 */
[----:B-1----:R-:W-:Y:S01]  /*2c50*/  FSEL R21, R21, -INF , P4 ;  /* 0xff80000015157808 */ /* 0x002fe20002000000 */
[--C-:B------:R-:W-:Y:S01]  /*2c60*/  FFMA.FTZ R123, R3, UR24, -R54.reuse ;  /* 0x00000018037b7c23 */ /* 0x100fe20008010836 */
[----:B------:R-:W-:Y:S01]  /*2c70*/  FMNMX.FTZ R52, R25, R52, !PT ;  /* 0x0000003419347209 */ /* 0x000fe20007810000 */
[----:B------:R-:W1:Y:S01]  /*2c80*/  MUFU.TANH R13, R13 ;  /* 0x0000000d000d7308 */ /* 0x000e620000002400 */
[--C-:B0-----:R-:W-:Y:S01]  /*2c90*/  FFMA.FTZ R57, R50, UR24, -R54.reuse ;  /* 0x0000001832397c23 */ /* 0x101fe20008010836 */
[----:B------:R-:W-:Y:S01]  /*2ca0*/  ISETP.GT.AND P4, PT, R72, 0x30, PT ;  /* 0x000000304800780c */ /* 0x000fe20003f84270 */
[--C-:B------:R-:W-:Y:S01]  /*2cb0*/  FFMA.FTZ R125, R30, UR24, -R54.reuse ;  /* 0x000000181e7d7c23 */ /* 0x100fe20008010836 */
[----:B--2---:R-:W-:Y:S01]  /*2cc0*/  FSEL R50, R20, -INF , P3 ;  /* 0xff80000014327808 */ /* 0x004fe20001800000 */
[--C-:B------:R-:W-:Y:S01]  /*2cd0*/  FFMA.FTZ R30, R9, UR24, -R54.reuse ;  /* 0x00000018091e7c23 */ /* 0x100fe20008010836 */
[----:B------:R-:W-:Y:S01]  /*2ce0*/  FMNMX.FTZ R53, R21, R52, !PT ;  /* 0x0000003415357209 */ /* 0x000fe20007810000 */
[--C-:B------:R-:W-:Y:S01]  /*2cf0*/  FFMA.FTZ R137, R45, UR24, -R54.reuse ;  /* 0x000000182d897c23 */ /* 0x100fe20008010836 */
[----:B------:R-:W0:Y:S01]  /*2d00*/  MUFU.TANH R5, R5 ;  /* 0x0000000500057308 */ /* 0x000e220000002400 */
[----:B---3--:R-:W-:Y:S01]  /*2d10*/  FSEL R51, R14, -INF , P4 ;  /* 0xff8000000e337808 */ /* 0x008fe20002000000 */
[--C-:B------:R-:W-:Y:S01]  /*2d20*/  FFMA.FTZ R121, R11, UR24, -R54.reuse ;  /* 0x000000180b797c23 */ /* 0x100fe20008010836 */
[----:B------:R-:W-:Y:S01]  /*2d30*/  ISETP.GT.AND P3, PT, R72, 0x31, PT ;  /* 0x000000314800780c */ /* 0x000fe20003f64270 */
[--C-:B------:R-:W-:Y:S01]  /*2d40*/  FFMA.FTZ R131, R34, UR24, -R54.reuse ;  /* 0x0000001822837c23 */ /* 0x100fe20008010836 */
[----:B------:R-:W-:Y:S01]  /*2d50*/  FMNMX.FTZ R14, R50, R53, !PT ;  /* 0x00000035320e7209 */ /* 0x000fe20007810000 */
[--C-:B------:R-:W-:Y:S01]  /*2d60*/  FFMA.FTZ R34, R31, UR24, -R54.reuse ;  /* 0x000000181f227c23 */ /* 0x100fe20008010836 */
[----:B------:R-:W-:Y:S01]  /*2d70*/  ISETP.GT.AND P4, PT, R72, 0x38, PT ;  /* 0x000000384800780c */ /* 0x000fe20003f84270 */
[----:B------:R-:W2:Y:S01]  /*2d80*/  MUFU.TANH R7, R7 ;  /* 0x0000000700077308 */ /* 0x000ea20000002400 */
[----:B----4-:R-:W-:Y:S01]  /*2d90*/  FSEL R15, R15, -INF , P3 ;  /* 0xff8000000f0f7808 */ /* 0x010fe20001800000 */
[--C-:B------:R-:W-:Y:S01]  /*2da0*/  FFMA.FTZ R129, R36, UR24, -R54.reuse ;  /* 0x0000001824817c23 */ /* 0x100fe20008010836 */
[----:B------:R-:W-:Y:S01]  /*2db0*/  FMNMX.FTZ R14, R51, R14, !PT ;  /* 0x0000000e330e7209 */ /* 0x000fe20007810000 */
[--C-:B------:R-:W-:Y:S01]  /*2dc0*/  FFMA.FTZ R36, R35, UR24, -R54.reuse ;  /* 0x0000001823247c23 */ /* 0x100fe20008010836 */
[----:B------:R-:W-:Y:S01]  /*2dd0*/  ISETP.GT.AND P3, PT, R72, 0x39, PT ;  /* 0x000000394800780c */ /* 0x000fe20003f64270 */
[--C-:B------:R-:W-:Y:S01]  /*2de0*/  FFMA.FTZ R26, R26, UR24, -R54.reuse ;  /* 0x000000181a1a7c23 */ /* 0x100fe20008010836 */
[----:B-----5:R-:W-:Y:S01]  /*2df0*/  FSEL R52, R12, -INF , P4 ;  /* 0xff8000000c347808 */ /* 0x020fe20002000000 */
[----:B------:R-:W3:Y:S01]  /*2e00*/  MUFU.TANH R58, R58 ;  /* 0x0000003a003a7308 */ /* 0x000ee20000002400 */
[----:B------:R-:W-:Y:S01]  /*2e10*/  FMNMX.FTZ R49, R15, R14, !PT ;  /* 0x0000000e0f317209 */ /* 0x000fe20007810000 */
[--C-:B------:R-:W-:Y:S01]  /*2e20*/  FFMA.FTZ R12, R48, UR24, -R54.reuse ;  /* 0x00000018300c7c23 */ /* 0x100fe20008010836 */
[----:B------:R-:W-:Y:S01]  /*2e30*/  ISETP.GT.AND P4, PT, R72, 0x40, PT ;  /* 0x000000404800780c */ /* 0x000fe20003f84270 */
[--C-:B------:R-:W-:Y:S01]  /*2e40*/  FFMA.FTZ R4, R4, UR24, -R54.reuse ;  /* 0x0000001804047c23 */ /* 0x100fe20008010836 */
[----:B-1----:R-:W-:Y:S01]  /*2e50*/  FSEL R13, R13, -INF , P3 ;  /* 0xff8000000d0d7808 */ /* 0x002fe20001800000 */
[----:B------:R-:W-:Y:S01]  /*2e60*/  FFMA.FTZ R2, R2, UR24, -R54 ;  /* 0x0000001802027c23 */ /* 0x000fe20008010836 */
[----:B------:R-:W-:Y:S01]  /*2e70*/  FMNMX.FTZ R14, R52, R49, !PT ;  /* 0x00000031340e7209 */ /* 0x000fe20007810000 */
[----:B------:R-:W1:Y:S01]  /*2e80*/  MUFU.TANH R74, R74 ;  /* 0x0000004a004a7308 */ /* 0x000e620000002400 */
[----:B------:R-:W-:Y:S01]  /*2e90*/  ISETP.GT.AND P3, PT, R72, 0x41, PT ;  /* 0x000000414800780c */ /* 0x000fe20003f64270 */
[----:B------:R-:W-:Y:S01]  /*2ea0*/  ULEA.HI UR6, UR6, UR11, URZ, 0x7 ;  /* 0x0000000b06067291 */ /* 0x000fe2000f8f383f */
[----:B0-----:R-:W-:-:S02]  /*2eb0*/  FSEL R5, R5, -INF , P4 ;  /* 0xff80000005057808 */ /* 0x001fc40002000000 */
[----:B------:R-:W-:Y:S02]  /*2ec0*/  CS2R R92, SRZ ;  /* 0x00000000005c7805 */ /* 0x000fe4000001ff00 */
[----:B------:R-:W-:Y:S01]  /*2ed0*/  FMNMX.FTZ R14, R13, R14, !PT ;  /* 0x0000000e0d0e7209 */ /* 0x000fe20007810000 */
[----:B------:R-:W-:Y:S01]  /*2ee0*/  USHF.R.S32.HI UR6, URZ, 0x7, UR6 ;  /* 0x000000073f067899 */ /* 0x000fe20008011406 */
[C---:B------:R-:W-:Y:S01]  /*2ef0*/  ISETP.GT.AND P4, PT, R72.reuse, 0x48, PT ;  /* 0x000000484800780c */ /* 0x040fe20003f84270 */
[----:B------:R-:W0:Y:S01]  /*2f00*/  MUFU.TANH R60, R60 ;  /* 0x0000003c003c7308 */ /* 0x000e220000002400 */
[----:B--2---:R-:W-:Y:S01]  /*2f10*/  FSEL R7, R7, -INF , P3 ;  /* 0xff80000007077808 */ /* 0x004fe20001800000 */
[----:B------:R-:W-:Y:S01]  /*2f20*/  UISETP.LT.AND UP1, UPT, URZ, UR6, UPT ;  /* 0x000000063f00728c */ /* 0x000fe2000bf21270 */
[----:B------:R-:W-:Y:S02]  /*2f30*/  FMNMX.FTZ R14, R5, R14, !PT ;  /* 0x0000000e050e7209 */ /* 0x000fe40007810000 */
[----:B------:R-:W-:Y:S01]  /*2f40*/  ISETP.GT.AND P3, PT, R72, 0x49, PT ;  /* 0x000000494800780c */ /* 0x000fe20003f64270 */
[----:B------:R-:W-:Y:S01]  /*2f50*/  USEL UR21, URZ, UR6, !UP1 ;  /* 0x000000063f157287 */ /* 0x000fe2000c800000 */
[----:B---3--:R-:W-:Y:S01]  /*2f60*/  FSEL R58, R58, -INF , P4 ;  /* 0xff8000003a3a7808 */ /* 0x008fe20002000000 */
[----:B------:R-:W2:Y:S01]  /*2f70*/  MUFU.TANH R62, R62 ;  /* 0x0000003e003e7308 */ /* 0x000ea20000002400 */
[----:B------:R-:W-:Y:S01]  /*2f80*/  FMNMX.FTZ R47, R7, R14, !PT ;  /* 0x0000000e072f7209 */ /* 0x000fe20007810000 */
[----:B------:R-:W-:Y:S01]  /*2f90*/  UISETP.GE.AND UP1, UPT, UR26, UR21, UPT ;  /* 0x000000151a00728c */ /* 0x000fe2000bf26270 */
[----:B------:R-:W-:-:S02]  /*2fa0*/  ISETP.GT.AND P4, PT, R72, 0x50, PT ;  /* 0x000000504800780c */ /* 0x000fc40003f84270 */
[----:B-1----:R-:W-:Y:S02]  /*2fb0*/  FSEL R74, R74, -INF , P3 ;  /* 0xff8000004a4a7808 */ /* 0x002fe40001800000 */
[----:B------:R-:W-:Y:S01]  /*2fc0*/  FMNMX.FTZ R47, R58, R47, !PT ;  /* 0x0000002f3a2f7209 */ /* 0x000fe20007810000 */
[----:B------:R-:W1:Y:S01]  /*2fd0*/  MUFU.TANH R61, R61 ;  /* 0x0000003d003d7308 */ /* 0x000e620000002400 */
[----:B------:R-:W-:Y:S02]  /*2fe0*/  ISETP.GT.AND P3, PT, R72, 0x51, PT ;  /* 0x000000514800780c */ /* 0x000fe40003f64270 */
[----:B0-----:R-:W-:Y:S02]  /*2ff0*/  FSEL R60, R60, -INF , P4 ;  /* 0xff8000003c3c7808 */ /* 0x001fe40002000000 */
[----:B------:R-:W-:Y:S02]  /*3000*/  FMNMX.FTZ R47, R74, R47, !PT ;  /* 0x0000002f4a2f7209 */ /* 0x000fe40007810000 */
[----:B------:R-:W-:Y:S01]  /*3010*/  ISETP.GT.AND P4, PT, R72, 0x58, PT ;  /* 0x000000584800780c */ /* 0x000fe20003f84270 */
[----:B------:R-:W0:Y:S01]  /*3020*/  MUFU.TANH R64, R64 ;  /* 0x0000004000407308 */ /* 0x000e220000002400 */
[----:B--2---:R-:W-:-:S02]  /*3030*/  FSEL R62, R62, -INF , P3 ;  /* 0xff8000003e3e7808 */ /* 0x004fc40001800000 */
[----:B------:R-:W-:Y:S02]  /*3040*/  FMNMX.FTZ R47, R60, R47, !PT ;  /* 0x0000002f3c2f7209 */ /* 0x000fe40007810000 */
[----:B------:R-:W-:Y:S02]  /*3050*/  ISETP.GT.AND P3, PT, R72, 0x59, PT ;  /* 0x000000594800780c */ /* 0x000fe40003f64270 */
[----:B------:R-:W-:Y:S01]  /*3060*/  FMNMX.FTZ R48, R62, R47, !PT ;  /* 0x0000002f3e307209 */ /* 0x000fe20007810000 */
[----:B------:R-:W2:Y:S01]  /*3070*/  MUFU.TANH R63, R63 ;  /* 0x0000003f003f7308 */ /* 0x000ea20000002400 */
[----:B-1----:R-:W-:Y:S02]  /*3080*/  FSEL R61, R61, -INF , P4 ;  /* 0xff8000003d3d7808 */ /* 0x002fe40002000000 */
[----:B------:R-:W-:-:S05]  /*3090*/  ISETP.GT.AND P4, PT, R72, 0x60, PT ;  /* 0x000000604800780c */ /* 0x000fca0003f84270 */
[----:B------:R-:W1:Y:S01]  /*30a0*/  MUFU.TANH R66, R66 ;  /* 0x0000004200427308 */ /* 0x000e620000002400 */
[----:B0-----:R-:W-:Y:S02]  /*30b0*/  FSEL R64, R64, -INF , P3 ;  /* 0xff80000040407808 */ /* 0x001fe40001800000 */
[----:B------:R-:W-:-:S05]  /*30c0*/  ISETP.GT.AND P3, PT, R72, 0x61, PT ;  /* 0x000000614800780c */ /* 0x000fca0003f64270 */
[----:B------:R-:W0:Y:S01]  /*30d0*/  MUFU.TANH R65, R65 ;  /* 0x0000004100417308 */ /* 0x000e220000002400 */
[----:B--2---:R-:W-:Y:S02]  /*30e0*/  FSEL R63, R63, -INF , P4 ;  /* 0xff8000003f3f7808 */ /* 0x004fe40002000000 */
[----:B------:R-:W-:-:S05]  /*30f0*/  ISETP.GT.AND P4, PT, R72, 0x68, PT ;  /* 0x000000684800780c */ /* 0x000fca0003f84270 */
[----:B------:R2:W-:Y:S01]  /*3100*/  MUFU.EX2 R14, R46 ;  /* 0x0000002e000e7308 */ /* 0x0005e20000000800 */
[----:B-1----:R-:W-:Y:S02]  /*3110*/  FSEL R66, R66, -INF , P3 ;  /* 0xff80000042427808 */ /* 0x002fe40001800000 */
[----:B------:R-:W-:-:S05]  /*3120*/  ISETP.GT.AND P3, PT, R72, 0x69, PT ;  /* 0x000000694800780c */ /* 0x000fca0003f64270 */
[----:B------:R-:W1:Y:S01]  /*3130*/  MUFU.TANH R68, R68 ;  /* 0x0000004400447308 */ /* 0x000e620000002400 */
[--C-:B--2---:R-:W-:Y:S01]  /*3140*/  FFMA.FTZ R46, R43, UR24, -R54.reuse ;  /* 0x000000182b2e7c23 */ /* 0x104fe20008010836 */
[----:B------:R-:W-:Y:S02]  /*3150*/  FMNMX.FTZ R43, R61, R48, !PT ;  /* 0x000000303d2b7209 */ /* 0x000fe40007810000 */
[----:B0-----:R-:W-:Y:S02]  /*3160*/  FSEL R65, R65, -INF , P4 ;  /* 0xff80000041417808 */ /* 0x001fe40002000000 */
[----:B------:R-:W-:Y:S02]  /*3170*/  FMNMX.FTZ R42, R64, R43, !PT ;  /* 0x0000002b402a7209 */ /* 0x000fe40007810000 */
[----:B------:R-:W0:Y:S01]  /*3180*/  MUFU.TANH R67, R67 ;  /* 0x0000004300437308 */ /* 0x000e220000002400 */
[----:B------:R-:W-:Y:S02]  /*3190*/  ISETP.GT.AND P4, PT, R72, 0x70, PT ;  /* 0x000000704800780c */ /* 0x000fe40003f84270 */
[----:B------:R-:W-:Y:S01]  /*31a0*/  FMNMX.FTZ R43, R63, R42, !PT ;  /* 0x0000002a3f2b7209 */ /* 0x000fe20007810000 */
[----:B------:R-:W-:-:S03]  /*31b0*/  FFMA.FTZ R42, R41, UR24, -R54 ;  /* 0x00000018292a7c23 */ /* 0x000fc60008010836 */
[----:B------:R-:W-:Y:S01]  /*31c0*/  FMNMX.FTZ R48, R66, R43, !PT ;  /* 0x0000002b42307209 */ /* 0x000fe20007810000 */
[----:B------:R-:W2:Y:S01]  /*31d0*/  MUFU.TANH R69, R69 ;  /* 0x0000004500457308 */ /* 0x000ea20000002400 */
[----:B-1----:R-:W-:Y:S02]  /*31e0*/  FSEL R68, R68, -INF , P3 ;  /* 0xff80000044447808 */ /* 0x002fe40001800000 */
[----:B------:R-:W-:Y:S02]  /*31f0*/  FMNMX.FTZ R41, R65, R48, !PT ;  /* 0x0000003041297209 */ /* 0x000fe40007810000 */
[----:B------:R-:W-:Y:S02]  /*3200*/  ISETP.GT.AND P3, PT, R72, 0x71, PT ;  /* 0x000000714800780c */ /* 0x000fe40003f64270 */
[----:B------:R-:W-:Y:S01]  /*3210*/  FMNMX.FTZ R40, R68, R41, !PT ;  /* 0x0000002944287209 */ /* 0x000fe20007810000 */
[----:B------:R-:W1:Y:S01]  /*3220*/  MUFU.TANH R70, R70 ;  /* 0x0000004600467308 */ /* 0x000e620000002400 */
[----:B0-----:R-:W-:Y:S01]  /*3230*/  FSEL R67, R67, -INF , P4 ;  /* 0xff80000043437808 */ /* 0x001fe20002000000 */
[----:B------:R-:W-:Y:S01]  /*3240*/  FFMA.FTZ R41, R39, UR24, -R54 ;  /* 0x0000001827297c23 */ /* 0x000fe20008010836 */
[----:B------:R-:W-:-:S02]  /*3250*/  ISETP.GT.AND P4, PT, R72, 0x78, PT ;  /* 0x000000784800780c */ /* 0x000fc40003f84270 */
[----:B------:R-:W-:-:S03]  /*3260*/  FMNMX.FTZ R40, R67, R40, !PT ;  /* 0x0000002843287209 */ /* 0x000fc60007810000 */
[----:B------:R-:W0:Y:S01]  /*3270*/  MUFU.TANH R71, R71 ;  /* 0x0000004700477308 */ /* 0x000e220000002400 */
[----:B--2---:R-:W-:Y:S02]  /*3280*/  FSEL R69, R69, -INF , P3 ;  /* 0xff80000045457808 */ /* 0x004fe40001800000 */
[----:B------:R-:W-:Y:S02]  /*3290*/  ISETP.GT.AND P3, PT, R72, 0x79, PT ;  /* 0x000000794800780c */ /* 0x000fe40003f64270 */
[----:B------:R-:W-:-:S03]  /*32a0*/  FMNMX.FTZ R39, R69, R40, !PT ;  /* 0x0000002845277209 */ /* 0x000fc60007810000 */
[----:B------:R-:W-:Y:S01]  /*32b0*/  MUFU.EX2 R149, R149 ;  /* 0x0000009500957308 */ /* 0x000fe20000000800 */
[----:B-1----:R-:W-:-:S04]  /*32c0*/  FSEL R70, R70, -INF , P4 ;  /* 0xff80000046467808 */ /* 0x002fc80002000000 */
[----:B------:R-:W-:-:S03]  /*32d0*/  FMNMX.FTZ R48, R70, R39, !PT ;  /* 0x0000002746307209 */ /* 0x000fc60007810000 */
[----:B------:R1:W2:Y:S01]  /*32e0*/  MUFU.EX2 R6, R91 ;  /* 0x0000005b00067308 */ /* 0x0002a20000000800 */
[----:B0-----:R-:W-:-:S04]  /*32f0*/  FSEL R71, R71, -INF , P3 ;  /* 0xff80000047477808 */ /* 0x001fc80001800000 */
[----:B------:R-:W-:-:S03]  /*3300*/  FMNMX.FTZ R48, R71, R48, !PT ;  /* 0x0000003047307209 */ /* 0x000fc60007810000 */
[----:B------:R-:W0:Y:S01]  /*3310*/  MUFU.EX2 R151, R151 ;  /* 0x0000009700977308 */ /* 0x000e220000000800 */
[----:B-1----:R-:W-:Y:S01]  /*3320*/  CS2R R90, SRZ ;  /* 0x00000000005a7805 */ /* 0x002fe2000001ff00 */
[----:B------:R-:W1:Y:S06]  /*3330*/  SHFL.BFLY PT, R37, R48, 0x2, 0x1f ;  /* 0x0c401f0030257f89 */ /* 0x000e6c00000e0000 */
[----:B------:R-:W3:Y:S08]  /*3340*/  MUFU.EX2 R8, R8 ;  /* 0x0000000800087308 */ /* 0x000ef00000000800 */
[----:B------:R-:W4:Y:S08]  /*3350*/  MUFU.EX2 R145, R145 ;  /* 0x0000009100917308 */ /* 0x000f300000000800 */
[----:B------:R-:W5:Y:S01]  /*3360*/  MUFU.EX2 R147, R147 ;  /* 0x0000009300937308 */ /* 0x000f620000000800 */
[----:B-1----:R-:W-:-:S05]  /*3370*/  FMNMX.FTZ R37, R48, R37, !PT ;  /* 0x0000002530257209 */ /* 0x002fca0007810000 */
[----:B------:R-:W1:Y:S02]  /*3380*/  SHFL.BFLY PT, R48, R37, 0x1, 0x1f ;  /* 0x0c201f0025307f89 */ /* 0x000e6400000e0000 */
[----:B------:R-:W5:Y:S08]  /*3390*/  MUFU.EX2 R20, R57 ;  /* 0x0000003900147308 */ /* 0x000f700000000800 */
[----:B------:R-:W5:Y:S08]  /*33a0*/  MUFU.EX2 R141, R141 ;  /* 0x0000008d008d7308 */ /* 0x000f700000000800 */
[----:B------:R-:W5:Y:S01]  /*33b0*/  MUFU.EX2 R12, R12 ;  /* 0x0000000c000c7308 */ /* 0x000f620000000800 */
[----:B-1----:R-:W-:-:S07]  /*33c0*/  FMNMX.FTZ R49, R37, R48, !PT ;  /* 0x0000003025317209 */ /* 0x002fce0007810000 */
[----:B------:R-:W-:Y:S01]  /*33d0*/  MUFU.EX2 R143, R143 ;  /* 0x0000008f008f7308 */ /* 0x000fe20000000800 */
[C---:B------:R-:W-:Y:S01]  /*33e0*/  FSETP.NEU.FTZ.AND P3, PT, R49.reuse, -INF , PT ;  /* 0xff8000003100780b */ /* 0x040fe20003f7d000 */
[----:B------:R-:W-:-:S06]  /*33f0*/  FMUL.FTZ R48, R49, UR24 ;  /* 0x0000001831307c20 */ /* 0x000fcc0008410000 */
[----:B------:R-:W-:Y:S01]  /*3400*/  MUFU.EX2 R137, R137 ;  /* 0x0000008900897308 */ /* 0x000fe20000000800 */
[----:B------:R-:W-:Y:S02]  /*3410*/  FSEL R48, R48, RZ, P3 ;  /* 0x000000ff30307208 */ /* 0x000fe40001800000 */
[----:B------:R-:W-:-:S03]  /*3420*/  PLOP3.LUT P3, PT, PT, PT, UP1, 0x80, 0x0 ;  /* 0x000000000000781c */ /* 0x000fc60003f6f018 */
[----:B------:R-:W-:Y:S01]  /*3430*/  FFMA.FTZ R140, R24, UR24, -R48 ;  /* 0x00000018188c7c23 */ /* 0x000fe20008010830 */
[----:B--2---:R-:W-:Y:S01]  /*3440*/  FADD.FTZ R24, R149, R6 ;  /* 0x0000000695187221 */ /* 0x004fe20000010000 */
        /* <DEDUP_REMOVED lines=8> */
[----:B------:R-:W-:Y:S01]  /*34d0*/  MUFU.EX2 R148, R148 ;  /* 0x0000009400947308 */ /* 0x000fe20000000800 */
[--C-:B------:R-:W-:Y:S01]  /*34e0*/  FFMA.FTZ R144, R89, UR24, -R48.reuse ;  /* 0x0000001859907c23 */ /* 0x100fe20008010830 */
[----:B------:R-:W-:Y:S01]  /*34f0*/  FFMA.FTZ R11, R33, UR24, -R48 ;  /* 0x00000018210b7c23 */ /* 0x000fe20008010830 */
[----:B----4-:R-:W-:Y:S01]  /*3500*/  FADD.FTZ R5, R145, R24 ;  /* 0x0000001891057221 */ /* 0x010fe20000010000 */
[--C-:B------:R-:W-:Y:S01]  /*3510*/  FFMA.FTZ R146, R32, UR24, -R48.reuse ;  /* 0x0000001820927c23 */ /* 0x100fe20008010830 */
[--C-:B------:R-:W-:Y:S01]  /*3520*/  FFMA.FTZ R25, R25, UR24, -R48.reuse ;  /* 0x0000001819197c23 */ /* 0x100fe20008010830 */
[--C-:B------:R-:W-:Y:S01]  /*3530*/  FFMA.FTZ R142, R21, UR24, -R48.reuse ;  /* 0x00000018158e7c23 */ /* 0x100fe20008010830 */
[----:B------:R-:W-:Y:S01]  /*3540*/  FADD.FTZ R24, R10, R5 ;  /* 0x000000050a187221 */ /* 0x000fe20000010000 */
[----:B------:R-:W0:Y:S01]  /*3550*/  MUFU.EX2 R3, R3 ;  /* 0x0000000300037308 */ /* 0x000e220000000800 */
[--C-:B------:R-:W-:Y:S01]  /*3560*/  FFMA.FTZ R5, R7, UR24, -R48.reuse ;  /* 0x0000001807057c23 */ /* 0x100fe20008010830 */
[----:B------:R-:W-:Y:S01]  /*3570*/  FFMA.FTZ R21, R50, UR24, -R48 ;  /* 0x0000001832157c23 */ /* 0x000fe20008010830 */
[----:B-----5:R-:W-:Y:S01]  /*3580*/  FADD.FTZ R7, R147, R24 ;  /* 0x0000001893077221 */ /* 0x020fe20000010000 */
[--C-:B------:R-:W-:Y:S01]  /*3590*/  FFMA.FTZ R136, R51, UR24, -R48.reuse ;  /* 0x0000001833887c23 */ /* 0x100fe20008010830 */
[--C-:B------:R-:W-:Y:S01]  /*35a0*/  FFMA.FTZ R15, R15, UR24, -R48.reuse ;  /* 0x000000180f0f7c23 */ /* 0x100fe20008010830 */
[--C-:B------:R-:W-:Y:S01]  /*35b0*/  FFMA.FTZ R138, R52, UR24, -R48.reuse ;  /* 0x00000018348a7c23 */ /* 0x100fe20008010830 */
[----:B------:R-:W-:Y:S01]  /*35c0*/  FADD.FTZ R24, R20, R7 ;  /* 0x0000000714187221 */ /* 0x000fe20000010000 */
[----:B------:R-:W1:Y:S01]  /*35d0*/  MUFU.EX2 R150, R150 ;  /* 0x0000009600967308 */ /* 0x000e620000000800 */
[--C-:B------:R-:W-:Y:S01]  /*35e0*/  FFMA.FTZ R13, R13, UR24, -R48.reuse ;  /* 0x000000180d0d7c23 */ /* 0x100fe20008010830 */
[----:B------:R-:W-:Y:S01]  /*35f0*/  FFMA.FTZ R134, R58, UR24, -R48 ;  /* 0x000000183a867c23 */ /* 0x000fe20008010830 */
[----:B------:R-:W-:Y:S01]  /*3600*/  FADD.FTZ R7, R141, R24 ;  /* 0x000000188d077221 */ /* 0x000fe20000010000 */
[--C-:B------:R-:W-:Y:S01]  /*3610*/  FFMA.FTZ R128, R60, UR24, -R48.reuse ;  /* 0x000000183c807c23 */ /* 0x100fe20008010830 */
[----:B------:R-:W-:Y:S01]  /*3620*/  F2FP.F16.F32.PACK_AB R149, R6, R149 ;  /* 0x000000950695723e */ /* 0x000fe200000000ff */
[--C-:B------:R-:W-:Y:S01]  /*3630*/  FFMA.FTZ R130, R61, UR24, -R48.reuse ;  /* 0x000000183d827c23 */ /* 0x100fe20008010830 */
[----:B------:R-:W-:Y:S01]  /*3640*/  FADD.FTZ R28, R12, R7 ;  /* 0x000000070c1c7221 */ /* 0x000fe20000010000 */
[----:B------:R-:W2:Y:S01]  /*3650*/  MUFU.EX2 R9, R9 ;  /* 0x0000000900097308 */ /* 0x000ea20000000800 */
[----:B0-----:R-:W-:Y:S01]  /*3660*/  FADD.FTZ R29, R148, R3 ;  /* 0x00000003941d7221 */ /* 0x001fe20000010000 */
[----:B------:R-:W-:Y:S01]  /*3670*/  FFMA.FTZ R7, R74, UR24, -R48 ;  /* 0x000000184a077c23 */ /* 0x000fe20008010830 */
[----:B------:R-:W-:Y:S01]  /*3680*/  FADD.FTZ R31, R143, R28 ;  /* 0x0000001c8f1f7221 */ /* 0x000fe20000010000 */
[--C-:B------:R-:W-:Y:S01]  /*3690*/  FFMA.FTZ R64, R64, UR24, -R48.reuse ;  /* 0x0000001840407c23 */ /* 0x100fe20008010830 */
[--C-:B------:R-:W-:Y:S01]  /*36a0*/  FFMA.FTZ R63, R63, UR24, -R48.reuse ;  /* 0x000000183f3f7c23 */ /* 0x100fe20008010830 */
[--C-:B------:R-:W-:Y:S01]  /*36b0*/  FFMA.FTZ R66, R66, UR24, -R48.reuse ;  /* 0x0000001842427c23 */ /* 0x100fe20008010830 */
[----:B------:R-:W-:Y:S01]  /*36c0*/  FADD.FTZ R28, R14, R31 ;  /* 0x0000001f0e1c7221 */ /* 0x000fe20000010000 */
[----:B------:R-:W0:Y:S01]  /*36d0*/  MUFU.EX2 R144, R144 ;  /* 0x0000009000907308 */ /* 0x000e220000000800 */
[----:B-1----:R-:W-:Y:S01]  /*36e0*/  FADD.FTZ R24, R150, R29 ;  /* 0x0000001d96187221 */ /* 0x002fe20000010000 */
[--C-:B------:R-:W-:Y:S01]  /*36f0*/  FFMA.FTZ R65, R65, UR24, -R48.reuse ;  /* 0x0000001841417c23 */ /* 0x100fe20008010830 */
[--C-:B------:R-:W-:Y:S01]  /*3700*/  FFMA.FTZ R68, R68, UR24, -R48.reuse ;  /* 0x0000001844447c23 */ /* 0x100fe20008010830 */
[--C-:B------:R-:W-:Y:S01]  /*3710*/  FFMA.FTZ R67, R67, UR24, -R48.reuse ;  /* 0x0000001843437c23 */ /* 0x100fe20008010830 */
[--C-:B------:R-:W-:Y:S01]  /*3720*/  FFMA.FTZ R69, R69, UR24, -R48.reuse ;  /* 0x0000001845457c23 */ /* 0x100fe20008010830 */
[----:B------:R-:W-:Y:S01]  /*3730*/  FFMA.FTZ R70, R70, UR24, -R48 ;  /* 0x0000001846467c23 */ /* 0x000fe20008010830 */
[----:B------:R-:W-:Y:S01]  /*3740*/  F2FP.F16.F32.PACK_AB R148, R3, R148 ;  /* 0x000000940394723e */ /* 0x000fe200000000ff */
[----:B------:R-:W1:Y:S01]  /*3750*/  MUFU.EX2 R11, R11 ;  /* 0x0000000b000b7308 */ /* 0x000e620000000800 */
[C---:B--2---:R-:W-:Y:S01]  /*3760*/  FADD.FTZ R29, R9.reuse, R24 ;  /* 0x00000018091d7221 */ /* 0x044fe20000010000 */
[----:B------:R-:W-:-:S02]  /*3770*/  F2FP.F16.F32.PACK_AB R150, R9, R150 ;  /* 0x000000960996723e */ /* 0x000fc400000000ff */
[----:B------:R-:W-:Y:S02]  /*3780*/  CS2R R88, SRZ ;  /* 0x0000000000587805 */ /* 0x000fe4000001ff00 */
[----:B------:R-:W-:Y:S02]  /*3790*/  F2FP.F16.F32.PACK_AB R151, R8, R151 ;  /* 0x000000970897723e */ /* 0x000fe400000000ff */
[----:B------:R-:W-:Y:S01]  /*37a0*/  F2FP.F16.F32.PACK_AB R145, R10, R145 ;  /* 0x000000910a91723e */ /* 0x000fe200000000ff */
[----:B------:R-:W2:Y:S01]  /*37b0*/  MUFU.EX2 R46, R46 ;  /* 0x0000002e002e7308 */ /* 0x000ea20000000800 */
[----:B0-----:R-:W-:Y:S01]  /*37c0*/  FADD.FTZ R24, R144, R29 ;  /* 0x0000001d90187221 */ /* 0x001fe20000010000 */
[----:B------:R-:W-:Y:S01]  /*37d0*/  FADD.FTZ R29, R137, R28 ;  /* 0x0000001c891d7221 */ /* 0x000fe20000010000 */
[----:B------:R-:W-:Y:S02]  /*37e0*/  F2FP.F16.F32.PACK_AB R147, R20, R147 ;  /* 0x000000931493723e */ /* 0x000fe400000000ff */
[----:B------:R-:W-:-:S02]  /*37f0*/  F2FP.F16.F32.PACK_AB R141, R12, R141 ;  /* 0x0000008d0c8d723e */ /* 0x000fc400000000ff */
[----:B------:R-:W-:Y:S01]  /*3800*/  F2FP.F16.F32.PACK_AB R143, R14, R143 ;  /* 0x0000008f0e8f723e */ /* 0x000fe200000000ff */
[----:B------:R-:W0:Y:S01]  /*3810*/  MUFU.EX2 R146, R146 ;  /* 0x0000009200927308 */ /* 0x000e220000000800 */
[C---:B-1----:R-:W-:Y:S01]  /*3820*/  FADD.FTZ R31, R11.reuse, R24 ;  /* 0x000000180b1f7221 */ /* 0x042fe20000010000 */
[----:B------:R-:W-:-:S06]  /*3830*/  F2FP.F16.F32.PACK_AB R144, R11, R144 ;  /* 0x000000900b90723e */ /* 0x000fcc00000000ff */
[----:B------:R-:W1:Y:S01]  /*3840*/  MUFU.EX2 R139, R139 ;  /* 0x0000008b008b7308 */ /* 0x000e620000000800 */
[----:B--2---:R-:W-:Y:S01]  /*3850*/  FADD.FTZ R28, R46, R29 ;  /* 0x0000001d2e1c7221 */ /* 0x004fe20000010000 */
[--C-:B------:R-:W-:Y:S01]  /*3860*/  FFMA.FTZ R29, R62, UR24, -R48.reuse ;  /* 0x000000183e1d7c23 */ /* 0x100fe20008010830 */
[----:B------:R-:W-:Y:S01]  /*3870*/  FFMA.FTZ R48, R71, UR24, -R48 ;  /* 0x0000001847307c23 */ /* 0x000fe20008010830 */
[----:B------:R-:W-:-:S04]  /*3880*/  F2FP.F16.F32.PACK_AB R137, R46, R137 ;  /* 0x000000892e89723e */ /* 0x000fc800000000ff */
        /* <DEDUP_REMOVED lines=104> */
[----:B------:R-:W-:-:S03]  /*3f10*/  F2FP.F16.F32.PACK_AB R120, R120, R67 ;  /* 0x000000437878723e */ /* 0x000fc600000000ff */
[----:B0-----:R-:W-:-:S04]  /*3f20*/  FADD.FTZ R2, R70, R5 ;  /* 0x0000000546027221 */ /* 0x001fc80000010000 */
[C---:B-1----:R-:W-:Y:S01]  /*3f30*/  FADD.FTZ R2, R3.reuse, R2 ;  /* 0x0000000203027221 */ /* 0x042fe20000010000 */
        /* <DEDUP_REMOVED lines=8> */
[----:B------:R-:W-:Y:S01]  /*3fc0*/  ULDC UR23, c[0x0][0x9d8] ;  /* 0x0002760000177ab9 */ /* 0x000fe20000000800 */
[----:B------:R-:W-:-:S05]  /*3fd0*/  ULDC UR24, c[0x0][0x988] ;  /* 0x0002620000187ab9 */ /* 0x000fca0000000800 */
.L_x_14477:
        /* <DEDUP_REMOVED lines=9> */
.L_x_14470:
[----:B------:R-:W-:Y:S01]  /*4070*/  ULEA UR6, UR39, UR45, 0x3 ;  /* 0x0000002d27067291 */ /* 0x000fe2000f8e183f */
[----:B------:R-:W-:-:S05]  /*4080*/  IMAD.U32 R5, RZ, RZ, UR37 ;  /* 0x00000025ff057e24 */ /* 0x000fca000f8e00ff */
[----:B------:R-:W-:-:S04]  /*4090*/  SHF.L.U32 R5, R5, 0x1f, RZ ;  /* 0x0000001f05057819 */ /* 0x000fc800000006ff */
[----:B------:R0:W1:Y:S01]  /*40a0*/  SYNCS.PHASECHK.TRANS64.TRYWAIT P3, [UR6+0x16830], R5 ;  /* 0x01683005ff0075a7 */ /* 0x0000620008060146 */
[----:B------:R-:W-:Y:S05]  /*40b0*/  @!P0 BRA `(.L_x_14471) ;  /* 0x0000000000048947 */ /* 0x000fea0003800000 */
[----:B------:R-:W-:Y:S01]  /*40c0*/  BPT.TRAP 0x1 ;  /* 0x000000040000795c */ /* 0x000fe20000300000 */
.L_x_14471:
[----:B-1----:R-:W-:Y:S05]  /*40d0*/  @P3 BRA `(.L_x_14469) ;  /* 0x0000000000083947 */ /* 0x002fea0003800000 */
[----:B------:R-:W1:Y:S02]  /*40e0*/  SYNCS.PHASECHK.TRANS64.TRYWAIT P3, [UR6+0x16830], R5 ;  /* 0x01683005ff0075a7 */ /* 0x000e640008060146 */
[----:B-1----:R-:W-:Y:S05]  /*40f0*/  @!P3 BRA `(.L_x_14472) ;  /* 0x000000a800f8b947 */ /* 0x002fea0003800000 */
.L_x_14469:
        /* <DEDUP_REMOVED lines=25> */
.L_x_14474:
[----:B------:R-:W-:Y:S01]  /*4290*/  ULEA UR6, UR25, UR45, 0x3 ;  /* 0x0000002d19067291 */ /* 0x000fe2000f8e183f */
[----:B------:R-:W-:-:S04]  /*42a0*/  MOV R5, UR27 ;  /* 0x0000001b00057c02 */ /* 0x000fc80008000f00 */
[----:B------:R-:W-:-:S04]  /*42b0*/  SHF.L.U32 R5, R5, 0x1f, RZ ;  /* 0x0000001f05057819 */ /* 0x000fc800000006ff */
[----:B------:R0:W1:Y:S01]  /*42c0*/  SYNCS.PHASECHK.TRANS64.TRYWAIT P3, [UR6+0x16850], R5 ;  /* 0x01685005ff0075a7 */ /* 0x0000620008060146 */
[----:B------:R-:W-:Y:S05]  /*42d0*/  @!P0 BRA `(.L_x_14475) ;  /* 0x0000000000048947 */ /* 0x000fea0003800000 */
[----:B------:R-:W-:Y:S01]  /*42e0*/  BPT.TRAP 0x1 ;  /* 0x000000040000795c */ /* 0x000fe20000300000 */
.L_x_14475:
[----:B-1----:R-:W-:Y:S05]  /*42f0*/  @P3 BRA `(.L_x_14473) ;  /* 0x0000000000083947 */ /* 0x002fea0003800000 */
[----:B------:R-:W1:Y:S02]  /*4300*/  SYNCS.PHASECHK.TRANS64.TRYWAIT P3, [UR6+0x16850], R5 ;  /* 0x01685005ff0075a7 */ /* 0x000e640008060146 */
[----:B-1----:R-:W-:Y:S05]  /*4310*/  @!P3 BRA `(.L_x_14476) ;  /* 0x000000a80088b947 */ /* 0x002fea0003800000 */
.L_x_14473:
[----:B------:R-:W-:Y:S01]  /*4320*/  UIADD3 UR6, UR45, 0x400, URZ ;  /* 0x000004002d067890 */ /* 0x000fe2000fffe03f */
[----:B------:R-:W-:Y:S01]  /*4330*/  WARPGROUP.ARRIVE ;  /* 0x00000000000079c5 */ /* 0x000fe20000000000 */
[----:B------:R-:W-:Y:S01]  /*4340*/  UMOV UR7, 0x40000040 ;  /* 0x4000004000077882 */ /* 0x000fe20000000000 */
[----:B------:R-:W-:Y:S01]  /*4350*/  FMUL.FTZ R8, R27, UR23 ;  /* 0x000000171b087c20 */ /* 0x000fe20008410000 */
[----:B------:R-:W-:Y:S01]  /*4360*/  USHF.R.U32.HI UR6, URZ, 0x4, UR6 ;  /* 0x000000043f067899 */ /* 0x000fe20008011606 */
[----:B------:R-:W-:Y:S01]  /*4370*/  FMUL.FTZ R27, R40, UR23 ;  /* 0x00000017281b7c20 */ /* 0x000fe20008410000 */
[----:B------:R-:W-:Y:S02]  /*4380*/  VIADD R40, R17, UR41 ;  /* 0x0000002911287c36 */ /* 0x000fe40008000000 */
[----:B------:R-:W-:Y:S01]  /*4390*/  FMUL.FTZ R9, R28, UR23 ;  /* 0x000000171c097c20 */ /* 0x000fe20008410000 */
[----:B------:R-:W-:Y:S01]  /*43a0*/  ULOP3.LUT UR6, UR6, 0x3fff, URZ, 0xc0, !UPT ;  /* 0x00003fff06067892 */ /* 0x000fe2000f8ec03f */
[----:B------:R-:W-:Y:S01]  /*43b0*/  FMUL.FTZ R28, R41, UR23 ;  /* 0x00000017291c7c20 */ /* 0x000fe20008410000 */
[----:B------:R-:W-:Y:S01]  /*43c0*/  FMUL.FTZ R20, R35, UR23 ;  /* 0x0000001723147c20 */ /* 0x000fe20008410000 */
[----:B------:R-:W-:Y:S01]  /*43d0*/  FMUL.FTZ R35, R48, UR23 ;  /* 0x0000001730237c20 */ /* 0x000fe20008410000 */
[----:B------:R-:W-:Y:S01]  /*43e0*/  ULEA UR10, UR25, UR6, 0xa ;  /* 0x00000006190a7291 */ /* 0x000fe2000f8e503f */
[----:B------:R-:W2:Y:S01]  /*43f0*/  LDC R48, c[0x0][0x2f0] ;  /* 0x0000bc00ff307b82 */ /* 0x000ea20000000800 */
[----:B------:R-:W-:Y:S01]  /*4400*/  FMUL.FTZ R12, R31, UR23 ;  /* 0x000000171f0c7c20 */ /* 0x000fe20008410000 */
[----:B------:R-:W-:Y:S01]  /*4410*/  FMUL.FTZ R31, R44, UR23 ;  /* 0x000000172c1f7c20 */ /* 0x000fe20008410000 */
[----:B------:R-:W-:Y:S01]  /*4420*/  FMUL.FTZ R7, R26, UR23 ;  /* 0x000000171a077c20 */ /* 0x000fe20008410000 */
[----:B------:R-:W-:Y:S01]  /*4430*/  FMUL.FTZ R11, R30, UR23 ;  /* 0x000000171e0b7c20 */ /* 0x000fe20008410000 */
[----:B------:R-:W-:Y:S01]  /*4440*/  FMUL.FTZ R30, R43, UR23 ;  /* 0x000000172b1e7c20 */ /* 0x000fe20008410000 */
[----:B------:R-:W-:Y:S01]  /*4450*/  UMOV UR6, UR10 ;  /* 0x0000000a00067c82 */ /* 0x000fe20008000000 */
[----:B------:R-:W-:Y:S01]  /*4460*/  MUFU.TANH R8, R8 ;  /* 0x0000000800087308 */ /* 0x000fe20000002400 */
[----:B------:R-:W-:Y:S01]  /*4470*/  HGMMA.64x64x16.F32 R88, R148, gdesc[UR4].tnspB, R88, gsb0 ;  /* 0x40e0000494587df0 */ /* 0x000fe20008000858 */
[----:B------:R-:W-:Y:S01]  /*4480*/  UIADD3 UR6, UR10, 0x80, URZ ;  /* 0x000000800a067890 */ /* 0x000fe2000fffe03f */
[----:B------:R-:W-:Y:S01]  /*4490*/  FMUL.FTZ R15, R34, UR23 ;  /* 0x00000017220f7c20 */ /* 0x000fe20008410000 */
[----:B------:R-:W-:Y:S01]  /*44a0*/  UMOV UR7, 0x40000040 ;  /* 0x4000004000077882 */ /* 0x000fe20000000000 */
[----:B-1----:R-:W-:Y:S01]  /*44b0*/  FMUL.FTZ R6, R25, UR23 ;  /* 0x0000001719067c20 */ /* 0x002fe20008410000 */
        /* <DEDUP_REMOVED lines=13> */
[----:B0-----:R-:W-:Y:S01]  /*4590*/  FMUL.FTZ R5, R24, UR23 ;  /* 0x0000001718057c20 */ /* 0x001fe20008410000 */
        /* <DEDUP_REMOVED lines=23> */
[----:B------:R-:W-:Y:S01]  /*4710*/  UISETP.GT.AND UP1, UPT, UR26, UR21, UPT ;  /* 0x000000151a00728c */ /* 0x000fe2000bf24270 */
[----:B------:R-:W-:-:S04]  /*4720*/  UMOV UR27, UR37 ;  /* 0x00000025001b7c82 */ /* 0x000fc80008000000 */
[----:B------:R-:W5:Y:S08]  /*4730*/  MUFU.TANH R25, R25 ;  /* 0x0000001900197308 */ /* 0x000f700000002400 */
[----:B------:R-:W5:Y:S08]  /*4740*/  MUFU.TANH R26, R26 ;  /* 0x0000001a001a7308 */ /* 0x000f700000002400 */
[----:B------:R-:W5:Y:S08]  /*4750*/  MUFU.TANH R29, R29 ;  /* 0x0000001d001d7308 */ /* 0x000f700000002400 */
[----:B------:R-:W5:Y:S01]  /*4760*/  MUFU.TANH R30, R30 ;  /* 0x0000001e001e7308 */ /* 0x000f620000002400 */
[----:B------:R-:W-:-:S02]  /*4770*/  WARPGROUP.DEPBAR.LE gsb0, 0x0 ;  /* 0x00008000000079c5 */ /* 0x000fc40000010000 */
[----:B------:R-:W-:-:S05]  /*4780*/  WARPGROUP.ARRIVE ;  /* 0x00000000000079c5 */ /* 0x000fca0000000000 */
[----:B------:R-:W5:Y:S01]  /*4790*/  MUFU.TANH R33, R33 ;  /* 0x0000002100217308 */ /* 0x000f620000002400 */
[----:B------:R-:W-:Y:S01]  /*47a0*/  HGMMA.64x64x16.F32 R88, R144, gdesc[UR4].tnspB, R88, gsb0 ;  /* 0x40e0000490587df0 */ /* 0x000fe20008000858 */
[----:B------:R-:W-:Y:S01]  /*47b0*/  @UP0 ULDC UR6, c[0x0][0x44c] ;  /* 0x0001130000060ab9 */ /* 0x000fe20000000800 */
[----:B------:R-:W-:Y:S01]  /*47c0*/  UMOV UR7, 0x40000040 ;  /* 0x4000004000077882 */ /* 0x000fe20000000000 */
[----:B------:R-:W-:Y:S01]  /*47d0*/  @P2 IMAD.HI.U32 R41, R40, UR6, RZ ;  /* 0x0000000628292c27 */ /* 0x000fe2000f8e00ff */
[----:B------:R-:W-:-:S03]  /*47e0*/  @UP0 ULDC UR6, c[0x0][0x450] ;  /* 0x0001140000060ab9 */ /* 0x000fc60000000800 */
[----:B------:R-:W5:Y:S01]  /*47f0*/  MUFU.TANH R34, R34 ;  /* 0x0000002200227308 */ /* 0x000f620000002400 */
[----:B------:R-:W-:Y:S01]  /*4800*/  @P2 SHF.R.U32.HI R40, RZ, UR6, R41 ;  /* 0x00000006ff282c19 */ /* 0x000fe20008011629 */
[----:B------:R-:W-:Y:S01]  /*4810*/  UMOV UR6, 0xffffff80 ;  /* 0xffffff8000067882 */ /* 0x000fe20000000000 */
[----:B------:R-:W-:Y:S01]  /*4820*/  FMUL.FTZ R41, R56, UR23 ;  /* 0x0000001738297c20 */ /* 0x000fe20008410000 */
[----:B------:R-:W-:Y:S02]  /*4830*/  UIMAD UR6, UR26, UR6, 0x1 ;  /* 0x000000011a0674a4 */ /* 0x000fe4000f8e0206 */
[----:B------:R-:W1:Y:S02]  /*4840*/  SHFL.IDX PT, R44, R40, 0x1, 0x1c1f ;  /* 0x003c1f00282c7f89 */ /* 0x000e6400000e0000 */
[----:B------:R-:W5:Y:S01]  /*4850*/  MUFU.TANH R37, R37 ;  /* 0x0000002500257308 */ /* 0x000f620000002400 */
[----:B------:R-:W-:Y:S01]  /*4860*/  UIADD3 UR26, UR26, -0x1, URZ ;  /* 0xffffffff1a1a7890 */ /* 0x000fe2000fffe03f */
[----:B------:R-:W-:Y:S01]  /*4870*/  IMAD.U32 R43, RZ, RZ, UR6 ;  /* 0x00000006ff2b7e24 */ /* 0x000fe2000f8e00ff */
[----:B------:R-:W-:Y:S01]  /*4880*/  UIADD3 UR6, UR10, 0x100, URZ ;  /* 0x000001000a067890 */ /* 0x000fe2000fffe03f */
[----:B------:R-:W5:Y:S02]  /*4890*/  SHFL.IDX PT, R78, R40, RZ, 0x1c1f ;  /* 0x001c1fff284e7589 */ /* 0x000f6400000e0000 */
[----:B------:R-:W-:-:S02]  /*48a0*/  IMAD R43, R16, -0x2, R43 ;  /* 0xfffffffe102b7824 */ /* 0x000fc400078e022b */
[----:B------:R-:W5:Y:S02]  /*48b0*/  MUFU.TANH R45, R45 ;  /* 0x0000002d002d7308 */ /* 0x000f640000002400 */
[----:B--2---:R-:W-:Y:S02]  /*48c0*/  IMAD R43, R48, UR48, R43 ;  /* 0x00000030302b7c24 */ /* 0x004fe4000f8e022b */
[----:B------:R-:W-:-:S04]  /*48d0*/  FMUL.FTZ R48, R59, UR23 ;  /* 0x000000173b307c20 */ /* 0x000fc80008410000 */
[----:B------:R-:W2:Y:S01]  /*48e0*/  MUFU.TANH R46, R46 ;  /* 0x0000002e002e7308 */ /* 0x000ea20000002400 */
[----:B-1----:R-:W-:-:S07]  /*48f0*/  IADD3 R44, R44, -UR22, R43 ;  /* 0x800000162c2c7c10 */ /* 0x002fce000fffe02b */
[----:B------:R-:W1:Y:S01]  /*4900*/  MUFU.TANH R47, R47 ;  /* 0x0000002f002f7308 */ /* 0x000e620000002400 */
[C---:B------:R-:W-:Y:S02]  /*4910*/  ISETP.GT.AND P3, PT, R44.reuse, RZ, PT ;  /* 0x000000ff2c00720c */ /* 0x040fe40003f64270 */
[----:B------:R-:W-:Y:S02]  /*4920*/  ISETP.GT.AND P4, PT, R44, 0x1, PT ;  /* 0x000000012c00780c */ /* 0x000fe40003f84270 */
[----:B------:R-:W-:-:S03]  /*4930*/  FSEL R7, R7, -INF , P3 ;  /* 0xff80000007077808 */ /* 0x000fc60001800000 */
[----:B------:R-:W1:Y:S01]  /*4940*/  MUFU.TANH R49, R49 ;  /* 0x0000003100317308 */ /* 0x000e620000002400 */
[----:B------:R-:W-:Y:S02]  /*4950*/  ISETP.GT.AND P3, PT, R44, 0x8, PT ;  /* 0x000000082c00780c */ /* 0x000fe40003f64270 */
[----:B------:R-:W-:Y:S02]  /*4960*/  FSEL R8, R8, -INF , P4 ;  /* 0xff80000008087808 */ /* 0x000fe40002000000 */
[----:B------:R-:W-:Y:S02]  /*4970*/  FMNMX.FTZ R53, R7, R4, !PT ;  /* 0x0000000407357209 */ /* 0x000fe40007810000 */
[----:B------:R-:W-:Y:S01]  /*4980*/  ISETP.GT.AND P4, PT, R44, 0x9, PT ;  /* 0x000000092c00780c */ /* 0x000fe20003f84270 */
[----:B------:R-:W1:Y:S01]  /*4990*/  MUFU.TANH R48, R48 ;  /* 0x0000003000307308 */ /* 0x000e620000002400 */
[----:B---3--:R-:W-:Y:S02]  /*49a0*/  FSEL R11, R11, -INF , P3 ;  /* 0xff8000000b0b7808 */ /* 0x008fe40001800000 */
[----:B------:R-:W-:-:S02]  /*49b0*/  FMNMX.FTZ R52, R8, R53, !PT ;  /* 0x0000003508347209 */ /* 0x000fc40007810000 */
[----:B------:R-:W-:Y:S02]  /*49c0*/  ISETP.GT.AND P3, PT, R44, 0x10, PT ;  /* 0x000000102c00780c */ /* 0x000fe40003f64270 */
[----:B0-----:R-:W-:Y:S01]  /*49d0*/  FSEL R12, R12, -INF , P4 ;  /* 0xff8000000c0c7808 */ /* 0x001fe20002000000 */
[----:B------:R-:W0:Y:S01]  /*49e0*/  MUFU.TANH R50, R50 ;  /* 0x0000003200327308 */ /* 0x000e220000002400 */
[----:B------:R-:W-:Y:S01]  /*49f0*/  FMNMX.FTZ R53, R11, R52, !PT ;  /* 0x000000340b357209 */ /* 0x000fe20007810000 */
[----:B------:R-:W-:Y:S01]  /*4a00*/  FMUL.FTZ R52, R66, UR23 ;  /* 0x0000001742347c20 */ /* 0x000fe20008410000 */
[----:B------:R-:W-:Y:S02]  /*4a10*/  ISETP.GT.AND P4, PT, R44, 0x11, PT ;  /* 0x000000112c00780c */ /* 0x000fe40003f84270 */
[----:B----4-:R-:W-:Y:S02]  /*4a20*/  FSEL R15, R15, -INF , P3 ;  /* 0xff8000000f0f7808 */ /* 0x010fe40001800000 */
[----:B------:R-:W-:Y:S01]  /*4a30*/  FMNMX.FTZ R54, R12, R53, !PT ;  /* 0x000000350c367209 */ /* 0x000fe20007810000 */
[----:B------:R-:W3:Y:S01]  /*4a40*/  MUFU.TANH R51, R51 ;  /* 0x0000003300337308 */ /* 0x000ee20000002400 */
[----:B------:R-:W-:Y:S01]  /*4a50*/  ISETP.GT.AND P3, PT, R44, 0x18, PT ;  /* 0x000000182c00780c */ /* 0x000fe20003f64270 */
[----:B------:R-:W-:Y:S01]  /*4a60*/  FMUL.FTZ R53, R67, UR23 ;  /* 0x0000001743357c20 */ /* 0x000fe20008410000 */
[----:B-----5:R-:W-:-:S02]  /*4a70*/  FSEL R20, R20, -INF , P4 ;  /* 0xff80000014147808 */ /* 0x020fc40002000000 */
[----:B------:R-:W-:Y:S02]  /*4a80*/  FMNMX.FTZ R55, R15, R54, !PT ;  /* 0x000000360f377209 */ /* 0x000fe40007810000 */
[----:B------:R-:W-:Y:S01]  /*4a90*/  ISETP.GT.AND P4, PT, R44, 0x19, PT ;  /* 0x000000192c00780c */ /* 0x000fe20003f84270 */
[----:B------:R-:W4:Y:S01]  /*4aa0*/  MUFU.TANH R52, R52 ;  /* 0x0000003400347308 */ /* 0x000f220000002400 */
[----:B------:R-:W-:Y:S01]  /*4ab0*/  FSEL R25, R25, -INF , P3 ;  /* 0xff80000019197808 */ /* 0x000fe20001800000 */
[----:B------:R-:W-:Y:S02]  /*4ac0*/  WARPGROUP.DEPBAR.LE gsb0, 0x0 ;  /* 0x00008000000079c5 */ /* 0x000fe40000010000 */
[----:B------:R-:W-:Y:S01]  /*4ad0*/  FMNMX.FTZ R54, R20, R55, !PT ;  /* 0x0000003714367209 */ /* 0x000fe20007810000 */
[----:B------:R-:W-:Y:S01]  /*4ae0*/  WARPGROUP.ARRIVE ;  /* 0x00000000000079c5 */ /* 0x000fe20000000000 */
[----:B------:R-:W-:Y:S02]  /*4af0*/  ISETP.GT.AND P3, PT, R44, 0x20, PT ;  /* 0x000000202c00780c */ /* 0x000fe40003f64270 */
[----:B------:R-:W-:Y:S01]  /*4b00*/  FSEL R26, R26, -INF , P4 ;  /* 0xff8000001a1a7808 */ /* 0x000fe20002000000 */
[----:B------:R-:W5:Y:S01]  /*4b10*/  MUFU.TANH R53, R53 ;  /* 0x0000003500357308 */ /* 0x000f620000002400 */
[----:B------:R-:W-:Y:S01]  /*4b20*/  FMNMX.FTZ R55, R25, R54, !PT ;  /* 0x0000003619377209 */ /* 0x000fe20007810000 */
[----:B------:R-:W-:Y:S01]  /*4b30*/  FMUL.FTZ R54, R70, UR23 ;  /* 0x0000001746367c20 */ /* 0x000fe20008410000 */
[----:B------:R-:W-:Y:S01]  /*4b40*/  ISETP.GT.AND P4, PT, R44, 0x21, PT ;  /* 0x000000212c00780c */ /* 0x000fe20003f84270 */
[----:B------:R-:W-:Y:S01]  /*4b50*/  HGMMA.64x64x16.F32 R88, R140, gdesc[UR4].tnspB, R88, gsb0 ;  /* 0x40e000048c587df0 */ /* 0x000fe20008000858 */
[----:B------:R-:W-:Y:S01]  /*4b60*/  FSEL R29, R29, -INF , P3 ;  /* 0xff8000001d1d7808 */ /* 0x000fe20001800000 */
[----:B------:R-:W-:Y:S01]  /*4b70*/  UIADD3 UR6, UR10, 0x180, URZ ;  /* 0x000001800a067890 */ /* 0x000fe2000fffe03f */
[----:B------:R-:W-:Y:S01]  /*4b80*/  FMNMX.FTZ R56, R26, R55, !PT ;  /* 0x000000371a387209 */ /* 0x000fe20007810000 */
[----:B------:R-:W-:Y:S01]  /*4b90*/  FMUL.FTZ R55, R71, UR23 ;  /* 0x0000001747377c20 */ /* 0x000fe20008410000 */
[----:B------:R-:W-:Y:S01]  /*4ba0*/  ISETP.GT.AND P3, PT, R44, 0x28, PT ;  /* 0x000000282c00780c */ /* 0x000fe20003f64270 */
[----:B------:R-:W5:Y:S01]  /*4bb0*/  MUFU.TANH R54, R54 ;  /* 0x0000003600367308 */ /* 0x000f620000002400 */
[----:B------:R-:W-:Y:S01]  /*4bc0*/  FSEL R30, R30, -INF , P4 ;  /* 0xff8000001e1e7808 */ /* 0x000fe20002000000 */
[----:B------:R-:W-:Y:S01]  /*4bd0*/  UMOV UR7, 0x40000040 ;  /* 0x4000004000077882 */ /* 0x000fe20000000000 */
[----:B------:R-:W-:Y:S01]  /*4be0*/  FMNMX.FTZ R57, R29, R56, !PT ;  /* 0x000000381d397209 */ /* 0x000fe20007810000 */
[----:B------:R-:W-:Y:S01]  /*4bf0*/  FMUL.FTZ R70, R72, UR23 ;  /* 0x0000001748467c20 */ /* 0x000fe20008410000 */
[----:B------:R-:W-:Y:S01]  /*4c00*/  ISETP.GT.AND P4, PT, R44, 0x29, PT ;  /* 0x000000292c00780c */ /* 0x000fe20003f84270 */
[----:B------:R-:W-:Y:S01]  /*4c10*/  FMUL.FTZ R72, R76, UR23 ;  /* 0x000000174c487c20 */ /* 0x000fe20008410000 */
[----:B------:R-:W-:Y:S01]  /*4c20*/  FSEL R33, R33, -INF , P3 ;  /* 0xff80000021217808 */ /* 0x000fe20001800000 */
[----:B------:R-:W5:Y:S01]  /*4c30*/  MUFU.TANH R55, R55 ;  /* 0x0000003700377308 */ /* 0x000f620000002400 */
[----:B------:R-:W-:-:S02]  /*4c40*/  FMNMX.FTZ R56, R30, R57, !PT ;  /* 0x000000391e387209 */ /* 0x000fc40007810000 */
[----:B------:R-:W-:Y:S02]  /*4c50*/  ISETP.GT.AND P3, PT, R44, 0x30, PT ;  /* 0x000000302c00780c */ /* 0x000fe40003f64270 */
[----:B------:R-:W-:Y:S02]  /*4c60*/  FSEL R34, R34, -INF , P4 ;  /* 0xff80000022227808 */ /* 0x000fe40002000000 */
        /* <DEDUP_REMOVED lines=14> */
[----:B--2---:R-:W-:Y:S02]  /*4d50*/  FSEL R46, R46, -INF , P3 ;  /* 0xff8000002e2e7808 */ /* 0x004fe40001800000 */
[----:B------:R-:W-:Y:S01]  /*4d60*/  FMNMX.FTZ R59, R45, R58, !PT ;  /* 0x0000003a2d3b7209 */ /* 0x000fe20007810000 */
[----:B------:R-:W2:Y:S01]  /*4d70*/  MUFU.TANH R57, R57 ;  /* 0x0000003900397308 */ /* 0x000ea20000002400 */
[----:B------:R-:W-:Y:S02]  /*4d80*/  ISETP.GT.AND P3, PT, R44, 0x40, PT ;  /* 0x000000402c00780c */ /* 0x000fe40003f64270 */
[----:B-1----:R-:W-:Y:S02]  /*4d90*/  FSEL R47, R47, -INF , P4 ;  /* 0xff8000002f2f7808 */ /* 0x002fe40002000000 */
[----:B------:R-:W-:Y:S01]  /*4da0*/  FMNMX.FTZ R58, R46, R59, !PT ;  /* 0x0000003b2e3a7209 */ /* 0x000fe20007810000 */
[----:B------:R-:W-:Y:S01]  /*4db0*/  FMUL.FTZ R59, R79, UR23 ;  /* 0x000000174f3b7c20 */ /* 0x000fe20008410000 */
[----:B------:R-:W-:Y:S01]  /*4dc0*/  ISETP.GT.AND P4, PT, R44, 0x41, PT ;  /* 0x000000412c00780c */ /* 0x000fe20003f84270 */
[----:B------:R-:W-:Y:S01]  /*4dd0*/  MUFU.TANH R83, R83 ;  /* 0x0000005300537308 */ /* 0x000fe20000002400 */
[----:B------:R-:W-:-:S02]  /*4de0*/  FSEL R49, R49, -INF , P3 ;  /* 0xff80000031317808 */ /* 0x000fc40001800000 */
[----:B------:R-:W-:Y:S02]  /*4df0*/  FMNMX.FTZ R58, R47, R58, !PT ;  /* 0x0000003a2f3a7209 */ /* 0x000fe40007810000 */
[----:B------:R-:W-:Y:S02]  /*4e00*/  ISETP.GT.AND P3, PT, R44, 0x48, PT ;  /* 0x000000482c00780c */ /* 0x000fe40003f64270 */
[----:B------:R-:W-:Y:S01]  /*4e10*/  FSEL R48, R48, -INF , P4 ;  /* 0xff80000030307808 */ /* 0x000fe20002000000 */
[----:B------:R-:W1:Y:S01]  /*4e20*/  MUFU.TANH R59, R59 ;  /* 0x0000003b003b7308 */ /* 0x000e620000002400 */
[----:B------:R-:W-:Y:S01]  /*4e30*/  FMNMX.FTZ R63, R49, R58, !PT ;  /* 0x0000003a313f7209 */ /* 0x000fe20007810000 */
[----:B------:R-:W-:Y:S01]  /*4e40*/  FMUL.FTZ R58, R82, UR23 ;  /* 0x00000017523a7c20 */ /* 0x000fe20008410000 */
[----:B------:R-:W-:Y:S01]  /*4e50*/  ISETP.GT.AND P4, PT, R44, 0x49, PT ;  /* 0x000000492c00780c */ /* 0x000fe20003f84270 */
[----:B------:R-:W1:Y:S01]  /*4e60*/  S2R R82, SR_TID.X ;  /* 0x0000000000527919 */ /* 0x000e620000002100 */
[----:B0-----:R-:W-:-:S02]  /*4e70*/  FSEL R50, R50, -INF , P3 ;  /* 0xff80000032327808 */ /* 0x001fc40001800000 */
[----:B------:R-:W-:Y:S01]  /*4e80*/  FMNMX.FTZ R63, R48, R63, !PT ;  /* 0x0000003f303f7209 */ /* 0x000fe20007810000 */
[----:B------:R-:W0:Y:S01]  /*4e90*/  MUFU.TANH R58, R58 ;  /* 0x0000003a003a7308 */ /* 0x000e220000002400 */
[----:B------:R-:W-:Y:S02]  /*4ea0*/  ISETP.GT.AND P3, PT, R44, 0x50, PT ;  /* 0x000000502c00780c */ /* 0x000fe40003f64270 */
[----:B---3--:R-:W-:Y:S02]  /*4eb0*/  FSEL R51, R51, -INF , P4 ;  /* 0xff80000033337808 */ /* 0x008fe40002000000 */
[----:B------:R-:W-:Y:S02]  /*4ec0*/  FMNMX.FTZ R66, R50, R63, !PT ;  /* 0x0000003f32427209 */ /* 0x000fe40007810000 */
[----:B------:R-:W-:Y:S01]  /*4ed0*/  ISETP.GT.AND P4, PT, R44, 0x51, PT ;  /* 0x000000512c00780c */ /* 0x000fe20003f84270 */
[----:B------:R-:W3:Y:S01]  /*4ee0*/  MUFU.TANH R86, R86 ;  /* 0x0000005600567308 */ /* 0x000ee20000002400 */
[----:B----4-:R-:W-:-:S02]  /*4ef0*/  FSEL R52, R52, -INF , P3 ;  /* 0xff80000034347808 */ /* 0x010fc40001800000 */
[----:B------:R-:W-:Y:S02]  /*4f00*/  FMNMX.FTZ R63, R51, R66, !PT ;  /* 0x00000042333f7209 */ /* 0x000fe40007810000 */
[----:B------:R-:W-:Y:S01]  /*4f10*/  ISETP.GT.AND P3, PT, R44, 0x58, PT ;  /* 0x000000582c00780c */ /* 0x000fe20003f64270 */
[----:B------:R-:W-:Y:S02]  /*4f20*/  WARPGROUP.DEPBAR.LE gsb0, 0x0 ;  /* 0x00008000000079c5 */ /* 0x000fe40000010000 */
[----:B-----5:R-:W-:Y:S01]  /*4f30*/  FSEL R53, R53, -INF , P4 ;  /* 0xff80000035357808 */ /* 0x020fe20002000000 */
[----:B------:R-:W4:Y:S01]  /*4f40*/  MUFU.TANH R87, R87 ;  /* 0x0000005700577308 */ /* 0x000f220000002400 */
[----:B------:R-:W-:Y:S01]  /*4f50*/  FMNMX.FTZ R66, R52, R63, !PT ;  /* 0x0000003f34427209 */ /* 0x000fe20007810000 */
[----:B------:R-:W-:Y:S01]  /*4f60*/  WARPGROUP.ARRIVE ;  /* 0x00000000000079c5 */ /* 0x000fe20000000000 */
[----:B------:R-:W-:Y:S02]  /*4f70*/  ISETP.GT.AND P4, PT, R44, 0x59, PT ;  /* 0x000000592c00780c */ /* 0x000fe40003f84270 */
[----:B------:R-:W-:-:S02]  /*4f80*/  FSEL R54, R54, -INF , P3 ;  /* 0xff80000036367808 */ /* 0x000fc40001800000 */
[----:B------:R-:W-:Y:S01]  /*4f90*/  FMNMX.FTZ R63, R53, R66, !PT ;  /* 0x00000042353f7209 */ /* 0x000fe20007810000 */
[----:B------:R-:W-:Y:S01]  /*4fa0*/  HGMMA.64x64x16.F32 R88, R136, gdesc[UR4].tnspB, R88, gsb0 ;  /* 0x40e0000488587df0 */ /* 0x000fe20008000858 */
[----:B------:R-:W-:Y:S01]  /*4fb0*/  ISETP.GT.AND P3, PT, R44, 0x60, PT ;  /* 0x000000602c00780c */ /* 0x000fe20003f64270 */
[----:B------:R-:W5:Y:S01]  /*4fc0*/  MUFU.TANH R5, R5 ;  /* 0x0000000500057308 */ /* 0x000f620000002400 */
[----:B------:R-:W-:Y:S01]  /*4fd0*/  FSEL R55, R55, -INF , P4 ;  /* 0xff80000037377808 */ /* 0x000fe20002000000 */
[----:B------:R-:W-:Y:S01]  /*4fe0*/  UIADD3 UR6, UR10, 0x200, URZ ;  /* 0x000002000a067890 */ /* 0x000fe2000fffe03f */
[----:B------:R-:W-:Y:S01]  /*4ff0*/  FMNMX.FTZ R66, R54, R63, !PT ;  /* 0x0000003f36427209 */ /* 0x000fe20007810000 */
[----:B------:R-:W-:Y:S01]  /*5000*/  UMOV UR7, 0x40000040 ;  /* 0x4000004000077882 */ /* 0x000fe20000000000 */
[----:B------:R-:W-:Y:S02]  /*5010*/  ISETP.GT.AND P4, PT, R44, 0x61, PT ;  /* 0x000000612c00780c */ /* 0x000fe40003f84270 */
        /* <DEDUP_REMOVED lines=8> */
[----:B------:R-:W-:Y:S02]  /*50a0*/  FSEL R62, R62, -INF , P3 ;  /* 0xff8000003e3e7808 */ /* 0x000fe40001800000 */
[----:B------:R-:W-:-:S02]  /*50b0*/  FMNMX.FTZ R63, R57, R66, !PT ;  /* 0x00000042393f7209 */ /* 0x000fc40007810000 */
[----:B------:R-:W-:Y:S01]  /*50c0*/  ISETP.GT.AND P3, PT, R44, 0x70, PT ;  /* 0x000000702c00780c */ /* 0x000fe20003f64270 */
[----:B------:R-:W2:Y:S01]  /*50d0*/  MUFU.TANH R10, R10 ;  /* 0x0000000a000a7308 */ /* 0x000ea20000002400 */
[----:B-1----:R-:W-:Y:S02]  /*50e0*/  FSEL R59, R59, -INF , P4 ;  /* 0xff8000003b3b7808 */ /* 0x002fe40002000000 */
[----:B------:R-:W-:Y:S01]  /*50f0*/  FMNMX.FTZ R66, R62, R63, !PT ;  /* 0x0000003f3e427209 */ /* 0x000fe20007810000 */
[----:B------:R-:W-:Y:S01]  /*5100*/  FMUL.FTZ R63, R60, UR23 ;  /* 0x000000173c3f7c20 */ /* 0x000fe20008410000 */
[----:B------:R-:W-:Y:S02]  /*5110*/  ISETP.GT.AND P4, PT, R44, 0x71, PT ;  /* 0x000000712c00780c */ /* 0x000fe40003f84270 */
[----:B0-----:R-:W-:Y:S01]  /*5120*/  FSEL R58, R58, -INF , P3 ;  /* 0xff8000003a3a7808 */ /* 0x001fe20001800000 */
[----:B------:R-:W0:Y:S01]  /*5130*/  MUFU.TANH R13, R13 ;  /* 0x0000000d000d7308 */ /* 0x000e220000002400 */
[----:B------:R-:W-:-:S02]  /*5140*/  FMNMX.FTZ R67, R59, R66, !PT ;  /* 0x000000423b437209 */ /* 0x000fc40007810000 */
[----:B------:R-:W-:Y:S02]  /*5150*/  ISETP.GT.AND P3, PT, R44, 0x78, PT ;  /* 0x000000782c00780c */ /* 0x000fe40003f64270 */
[----:B------:R-:W-:Y:S02]  /*5160*/  FSEL R60, R83, -INF , P4 ;  /* 0xff800000533c7808 */ /* 0x000fe40002000000 */
[----:B------:R-:W-:Y:S01]  /*5170*/  FMNMX.FTZ R71, R58, R67, !PT ;  /* 0x000000433a477209 */ /* 0x000fe20007810000 */
[----:B------:R-:W-:Y:S01]  /*5180*/  FMUL.FTZ R67, R61, UR23 ;  /* 0x000000173d437c20 */ /* 0x000fe20008410000 */
[----:B------:R-:W-:Y:S01]  /*5190*/  ISETP.GT.AND P4, PT, R44, 0x79, PT ;  /* 0x000000792c00780c */ /* 0x000fe20003f84270 */
[----:B------:R-:W1:Y:S01]  /*51a0*/  MUFU.TANH R14, R14 ;  /* 0x0000000e000e7308 */ /* 0x000e620000002400 */
[----:B---3--:R-:W-:Y:S02]  /*51b0*/  FSEL R61, R86, -INF , P3 ;  /* 0xff800000563d7808 */ /* 0x008fe40001800000 */
[----:B------:R-:W-:-:S02]  /*51c0*/  FMNMX.FTZ R44, R60, R71, !PT ;  /* 0x000000473c2c7209 */ /* 0x000fc40007810000 */
[----:B----4-:R-:W-:Y:S02]  /*51d0*/  FSEL R66, R87, -INF , P4 ;  /* 0xff80000057427808 */ /* 0x010fe40002000000 */
[----:B------:R-:W-:Y:S01]  /*51e0*/  FMNMX.FTZ R71, R61, R44, !PT ;  /* 0x0000002c3d477209 */ /* 0x000fe20007810000 */
[----:B------:R-:W3:Y:S01]  /*51f0*/  MUFU.TANH R21, R21 ;  /* 0x0000001500157308 */ /* 0x000ee20000002400 */
[----:B------:R-:W-:Y:S02]  /*5200*/  IADD3 R43, R78, -UR22, R43 ;  /* 0x800000164e2b7c10 */ /* 0x000fe4000fffe02b */
[----:B------:R-:W-:Y:S02]  /*5210*/  FMNMX.FTZ R71, R66, R71, !PT ;  /* 0x0000004742477209 */ /* 0x000fe40007810000 */
[C---:B------:R-:W-:Y:S02]  /*5220*/  ISETP.GT.AND P4, PT, R43.reuse, RZ, PT ;  /* 0x000000ff2b00720c */ /* 0x040fe40003f84270 */
[----:B------:R-:W-:Y:S01]  /*5230*/  ISETP.GT.AND P5, PT, R43, 0x1, PT ;  /* 0x000000012b00780c */ /* 0x000fe20003fa4270 */
[----:B------:R-:W4:Y:S01]  /*5240*/  SHFL.BFLY PT, R44, R71, 0x2, 0x1f ;  /* 0x0c401f00472c7f89 */ /* 0x000f2200000e0000 */
[----:B------:R-:W3:Y:S08]  /*5250*/  MUFU.TANH R24, R24 ;  /* 0x0000001800187308 */ /* 0x000ef00000002400 */
[----:B------:R-:W3:Y:S08]  /*5260*/  MUFU.TANH R27, R27 ;  /* 0x0000001b001b7308 */ /* 0x000ef00000002400 */
[----:B------:R-:W3:Y:S01]  /*5270*/  MUFU.TANH R28, R28 ;  /* 0x0000001c001c7308 */ /* 0x000ee20000002400 */
[----:B------:R-:W-:-:S02]  /*5280*/  WARPGROUP.DEPBAR.LE gsb0, 0x0 ;  /* 0x00008000000079c5 */ /* 0x000fc40000010000 */
[----:B------:R-:W-:Y:S01]  /*5290*/  WARPGROUP.ARRIVE ;  /* 0x00000000000079c5 */ /* 0x000fe20000000000 */
[----:B----4-:R-:W-:-:S04]  /*52a0*/  FMNMX.FTZ R79, R71, R44, !PT ;  /* 0x0000002c474f7209 */ /* 0x010fc80007810000 */
[----:B------:R-:W4:Y:S01]  /*52b0*/  MUFU.TANH R31, R31 ;  /* 0x0000001f001f7308 */ /* 0x000f220000002400 */
[----:B------:R-:W-:Y:S01]  /*52c0*/  HGMMA.64x64x16.F32 R88, R132, gdesc[UR4].tnspB, R88, gsb0 ;  /* 0x40e0000484587df0 */ /* 0x000fe20008000858 */
[----:B------:R-:W-:Y:S01]  /*52d0*/  FMUL.FTZ R71, R73, UR23 ;  /* 0x0000001749477c20 */ /* 0x000fe20008410000 */
[----:B------:R-:W-:Y:S01]  /*52e0*/  FMUL.FTZ R73, R77, UR23 ;  /* 0x000000174d497c20 */ /* 0x000fe20008410000 */
[----:B------:R-:W5:Y:S01]  /*52f0*/  SHFL.BFLY PT, R44, R79, 0x1, 0x1f ;  /* 0x0c201f004f2c7f89 */ /* 0x000f6200000e0000 */
[----:B------:R-:W-:Y:S01]  /*5300*/  FMUL.FTZ R77, R84, UR23 ;  /* 0x00000017544d7c20 */ /* 0x000fe20008410000 */
[----:B------:R-:W-:Y:S02]  /*5310*/  UIADD3 UR6, UR10, 0x280, URZ ;  /* 0x000002800a067890 */ /* 0x000fe4000fffe03f */
[----:B------:R-:W4:Y:S01]  /*5320*/  MUFU.TANH R32, R32 ;  /* 0x0000002000207308 */ /* 0x000f220000002400 */
[----:B------:R-:W-:-:S07]  /*5330*/  UMOV UR7, 0x40000040 ;  /* 0x4000004000077882 */ /* 0x000fce0000000000 */
[----:B------:R-:W4:Y:S08]  /*5340*/  MUFU.TANH R35, R35 ;  /* 0x0000002300237308 */ /* 0x000f300000002400 */
[----:B------:R-:W4:Y:S01]  /*5350*/  MUFU.TANH R36, R36 ;  /* 0x0000002400247308 */ /* 0x000f220000002400 */
[----:B-----5:R-:W-:-:S04]  /*5360*/  FMNMX.FTZ R44, R79, R44, !PT ;  /* 0x0000002c4f2c7209 */ /* 0x020fc80007810000 */
[C---:B------:R-:W-:Y:S01]  /*5370*/  FSETP.NEU.FTZ.AND P3, PT, R44.reuse, -INF , PT ;  /* 0xff8000002c00780b */ /* 0x040fe20003f7d000 */
[----:B------:R-:W-:Y:S02]  /*5380*/  FMUL.FTZ R76, R44, UR24 ;  /* 0x000000182c4c7c20 */ /* 0x000fe40008410000 */
[----:B------:R-:W5:Y:S03]  /*5390*/  MUFU.TANH R38, R38 ;  /* 0x0000002600267308 */ /* 0x000f660000002400 */
[----:B------:R-:W-:-:S05]  /*53a0*/  FSEL R76, R76, RZ, P3 ;  /* 0x000000ff4c4c7208 */ /* 0x000fca0001800000 */
[----:B------:R-:W5:Y:S01]  /*53b0*/  MUFU.TANH R39, R39 ;  /* 0x0000002700277308 */ /* 0x000f620000002400 */
[--C-:B------:R-:W-:Y:S01]  /*53c0*/  FFMA.FTZ R79, R8, UR24, -R76.reuse ;  /* 0x00000018084f7c23 */ /* 0x100fe2000801084c */
[----:B------:R-:W-:Y:S01]  /*53d0*/  FSEL R8, R5, -INF , P4 ;  /* 0xff80000005087808 */ /* 0x000fe20002000000 */
[--C-:B------:R-:W-:Y:S01]  /*53e0*/  FFMA.FTZ R149, R7, UR24, -R76.reuse ;  /* 0x0000001807957c23 */ /* 0x100fe2000801084c */
[----:B------:R-:W-:Y:S01]  /*53f0*/  ISETP.GT.AND P4, PT, R43, 0x8, PT ;  /* 0x000000082b00780c */ /* 0x000fe20003f84270 */
[--C-:B------:R-:W-:Y:S01]  /*5400*/  FFMA.FTZ R151, R11, UR24, -R76.reuse ;  /* 0x000000180b977c23 */ /* 0x100fe2000801084c */
[----:B------:R-:W-:Y:S01]  /*5410*/  FSEL R5, R6, -INF , P5 ;  /* 0xff80000006057808 */ /* 0x000fe20002800000 */
[--C-:B------:R-:W-:Y:S01]  /*5420*/  FFMA.FTZ R139, R46, UR24, -R76.reuse ;  /* 0x000000182e8b7c23 */ /* 0x100fe2000801084c */
[----:B------:R-:W-:Y:S01]  /*5430*/  FMNMX.FTZ R78, R8, R3, !PT ;  /* 0x00000003084e7209 */ /* 0x000fe20007810000 */
[----:B------:R-:W5:Y:S01]  /*5440*/  MUFU.TANH R41, R41 ;  /* 0x0000002900297308 */ /* 0x000f620000002400 */
[----:B------:R-:W-:Y:S01]  /*5450*/  ISETP.GT.AND P5, PT, R43, 0x9, PT ;  /* 0x000000092b00780c */ /* 0x000fe20003fa4270 */
[--C-:B------:R-:W-:Y:S01]  /*5460*/  FFMA.FTZ R147, R25, UR24, -R76.reuse ;  /* 0x0000001819937c23 */ /* 0x100fe2000801084c */
[----:B--2---:R-:W-:Y:S01]  /*5470*/  FSEL R9, R9, -INF , P4 ;  /* 0xff80000009097808 */ /* 0x004fe20002000000 */
[--C-:B------:R-:W-:Y:S01]  /*5480*/  FFMA.FTZ R137, R37, UR24, -R76.reuse ;  /* 0x0000001825897c23 */ /* 0x100fe2000801084c */
[----:B------:R-:W-:Y:S01]  /*5490*/  FMNMX.FTZ R78, R5, R78, !PT ;  /* 0x0000004e054e7209 */ /* 0x000fe20007810000 */
[--C-:B------:R-:W-:Y:S01]  /*54a0*/  FFMA.FTZ R143, R33, UR24, -R76.reuse ;  /* 0x00000018218f7c23 */ /* 0x100fe2000801084c */
[----:B------:R-:W-:Y:S01]  /*54b0*/  ISETP.GT.AND P4, PT, R43, 0x10, PT ;  /* 0x000000102b00780c */ /* 0x000fe20003f84270 */
[----:B------:R-:W2:Y:S01]  /*54c0*/  MUFU.TANH R42, R42 ;  /* 0x0000002a002a7308 */ /* 0x000ea20000002400 */
[----:B------:R-:W-:Y:S01]  /*54d0*/  FSEL R10, R10, -INF , P5 ;  /* 0xff8000000a0a7808 */ /* 0x000fe20002800000 */
[--C-:B------:R-:W-:Y:S01]  /*54e0*/  FFMA.FTZ R33, R58, UR24, -R76.reuse ;  /* 0x000000183a217c23 */ /* 0x100fe2000801084c */
[----:B------:R-:W-:Y:S01]  /*54f0*/  FMNMX.FTZ R7, R9, R78, !PT ;  /* 0x0000004e09077209 */ /* 0x000fe20007810000 */
[--C-:B------:R-:W-:Y:S01]  /*5500*/  FFMA.FTZ R58, R60, UR24, -R76.reuse ;  /* 0x000000183c3a7c23 */ /* 0x100fe2000801084c */
[----:B------:R-:W-:Y:S01]  /*5510*/  ISETP.GT.AND P5, PT, R43, 0x11, PT ;  /* 0x000000112b00780c */ /* 0x000fe20003fa4270 */
[--C-:B------:R-:W-:Y:S01]  /*5520*/  FFMA.FTZ R45, R45, UR24, -R76.reuse ;  /* 0x000000182d2d7c23 */ /* 0x100fe2000801084c */
[----:B0-----:R-:W-:Y:S01]  /*5530*/  FSEL R13, R13, -INF , P4 ;  /* 0xff8000000d0d7808 */ /* 0x001fe20002000000 */
[----:B------:R-:W0:Y:S01]  /*5540*/  MUFU.TANH R63, R63 ;  /* 0x0000003f003f7308 */ /* 0x000e220000002400 */
        /* <DEDUP_REMOVED lines=8> */
[----:B------:R-:W-:Y:S01]  /*55d0*/  ISETP.GT.AND P5, PT, R43, 0x19, PT ;  /* 0x000000192b00780c */ /* 0x000fe20003fa4270 */
[----:B------:R-:W-:Y:S01]  /*55e0*/  FFMA.FTZ R26, R26, UR24, -R76 ;  /* 0x000000181a1a7c23 */ /* 0x000fe2000801084c */
[----:B---3--:R-:W-:Y:S01]  /*55f0*/  FSEL R21, R21, -INF , P4 ;  /* 0xff80000015157808 */ /* 0x008fe20002000000 */
[----:B------:R-:W-:-:S02]  /*5600*/  WARPGROUP.DEPBAR.LE gsb0, 0x0 ;  /* 0x00008000000079c5 */ /* 0x000fc40000010000 */
[----:B------:R-:W-:Y:S01]  /*5610*/  FMNMX.FTZ R78, R14, R7, !PT ;  /* 0x000000070e4e7209 */ /* 0x000fe20007810000 */
[----:B------:R-:W-:Y:S01]  /*5620*/  WARPGROUP.ARRIVE ;  /* 0x00000000000079c5 */ /* 0x000fe20000000000 */
[----:B------:R-:W-:Y:S01]  /*5630*/  ISETP.GT.AND P4, PT, R43, 0x20, PT ;  /* 0x000000202b00780c */ /* 0x000fe20003f84270 */
[----:B------:R-:W3:Y:S01]  /*5640*/  MUFU.TANH R64, R64 ;  /* 0x0000004000407308 */ /* 0x000ee20000002400 */
[----:B------:R-:W-:Y:S01]  /*5650*/  FSEL R24, R24, -INF , P5 ;  /* 0xff80000018187808 */ /* 0x000fe20002800000 */
[--C-:B------:R-:W-:Y:S01]  /*5660*/  FFMA.FTZ R133, R49, UR24, -R76.reuse ;  /* 0x0000001831857c23 */ /* 0x100fe2000801084c */
[----:B------:R-:W-:Y:S01]  /*5670*/  FMNMX.FTZ R7, R21, R78, !PT ;  /* 0x0000004e15077209 */ /* 0x000fe20007810000 */
[----:B------:R-:W-:Y:S01]  /*5680*/  HGMMA.64x64x16.F32 R88, R128, gdesc[UR4].tnspB, R88, gsb0 ;  /* 0x40e0000480587df0 */ /* 0x000fe20008000858 */
[----:B------:R-:W-:Y:S01]  /*5690*/  ISETP.GT.AND P5, PT, R43, 0x21, PT ;  /* 0x000000212b00780c */ /* 0x000fe20003fa4270 */
[----:B------:R-:W-:Y:S01]  /*56a0*/  UIADD3 UR6, UR10, 0x300, URZ ;  /* 0x000003000a067890 */ /* 0x000fe2000fffe03f */
[----:B------:R-:W-:Y:S01]  /*56b0*/  FSEL R27, R27, -INF , P4 ;  /* 0xff8000001b1b7808 */ /* 0x000fe20002000000 */
[----:B------:R-:W3:Y:S01]  /*56c0*/  MUFU.TANH R65, R65 ;  /* 0x0000004100417308 */ /* 0x000ee20000002400 */
[----:B------:R-:W-:Y:S01]  /*56d0*/  FMNMX.FTZ R78, R24, R7, !PT ;  /* 0x00000007184e7209 */ /* 0x000fe20007810000 */
[----:B------:R-:W-:Y:S01]  /*56e0*/  UMOV UR7, 0x40000040 ;  /* 0x4000004000077882 */ /* 0x000fe20000000000 */
[----:B------:R-:W-:Y:S01]  /*56f0*/  ISETP.GT.AND P4, PT, R43, 0x28, PT ;  /* 0x000000282b00780c */ /* 0x000fe20003f84270 */
[--C-:B------:R-:W-:Y:S01]  /*5700*/  FFMA.FTZ R141, R29, UR24, -R76.reuse ;  /* 0x000000181d8d7c23 */ /* 0x100fe2000801084c */
[----:B------:R-:W-:Y:S01]  /*5710*/  FSEL R28, R28, -INF , P5 ;  /* 0xff8000001c1c7808 */ /* 0x000fe20002800000 */
[--C-:B------:R-:W-:Y:S01]  /*5720*/  FFMA.FTZ R30, R30, UR24, -R76.reuse ;  /* 0x000000181e1e7c23 */ /* 0x100fe2000801084c */
[----:B------:R-:W-:Y:S01]  /*5730*/  FMNMX.FTZ R7, R27, R78, !PT ;  /* 0x0000004e1b077209 */ /* 0x000fe20007810000 */
[----:B------:R-:W3:Y:S01]  /*5740*/  MUFU.TANH R68, R68 ;  /* 0x0000004400447308 */ /* 0x000ee20000002400 */
[----:B------:R-:W-:Y:S01]  /*5750*/  ISETP.GT.AND P5, PT, R43, 0x29, PT ;  /* 0x000000292b00780c */ /* 0x000fe20003fa4270 */
[--C-:B------:R-:W-:Y:S01]  /*5760*/  FFMA.FTZ R47, R47, UR24, -R76.reuse ;  /* 0x000000182f2f7c23 */ /* 0x100fe2000801084c */
[----:B----4-:R-:W-:Y:S01]  /*5770*/  FSEL R31, R31, -INF , P4 ;  /* 0xff8000001f1f7808 */ /* 0x010fe20002000000 */
[--C-:B------:R-:W-:Y:S01]  /*5780*/  FFMA.FTZ R34, R34, UR24, -R76.reuse ;  /* 0x0000001822227c23 */ /* 0x100fe2000801084c */
[----:B------:R-:W-:Y:S01]  /*5790*/  FMNMX.FTZ R78, R28, R7, !PT ;  /* 0x000000071c4e7209 */ /* 0x000fe20007810000 */
[--C-:B------:R-:W-:Y:S01]  /*57a0*/  FFMA.FTZ R135, R50, UR24, -R76.reuse ;  /* 0x0000001832877c23 */ /* 0x100fe2000801084c */
[----:B------:R-:W-:Y:S01]  /*57b0*/  ISETP.GT.AND P4, PT, R43, 0x30, PT ;  /* 0x000000302b00780c */ /* 0x000fe20003f84270 */
[----:B------:R-:W4:Y:S01]  /*57c0*/  MUFU.TANH R69, R69 ;  /* 0x0000004500457308 */ /* 0x000f220000002400 */
[----:B------:R-:W-:Y:S01]  /*57d0*/  FSEL R32, R32, -INF , P5 ;  /* 0xff80000020207808 */ /* 0x000fe20002800000 */
[--C-:B------:R-:W-:Y:S01]  /*57e0*/  FFMA.FTZ R50, R53, UR24, -R76.reuse ;  /* 0x0000001835327c23 */ /* 0x100fe2000801084c */
[----:B------:R-:W-:Y:S01]  /*57f0*/  FMNMX.FTZ R7, R31, R78, !PT ;  /* 0x0000004e1f077209 */ /* 0x000fe20007810000 */
[--C-:B------:R-:W-:Y:S01]  /*5800*/  FFMA.FTZ R15, R54, UR24, -R76.reuse ;  /* 0x00000018360f7c23 */ /* 0x100fe2000801084c */
[----:B------:R-:W-:Y:S01]  /*5810*/  ISETP.GT.AND P5, PT, R43, 0x31, PT ;  /* 0x000000312b00780c */ /* 0x000fe20003fa4270 */
[--C-:B------:R-:W-:Y:S01]  /*5820*/  FFMA.FTZ R54, R57, UR24, -R76.reuse ;  /* 0x0000001839367c23 */ /* 0x100fe2000801084c */
[----:B------:R-:W-:Y:S01]  /*5830*/  FSEL R35, R35, -INF , P4 ;  /* 0xff80000023237808 */ /* 0x000fe20002000000 */
[----:B------:R-:W4:Y:S01]  /*5840*/  MUFU.TANH R70, R70 ;  /* 0x0000004600467308 */ /* 0x000f220000002400 */
[----:B------:R-:W-:Y:S01]  /*5850*/  FMNMX.FTZ R78, R32, R7, !PT ;  /* 0x00000007204e7209 */ /* 0x000fe20007810000 */
[--C-:B------:R-:W-:Y:S01]  /*5860*/  FFMA.FTZ R29, R62, UR24, -R76.reuse ;  /* 0x000000183e1d7c23 */ /* 0x100fe2000801084c */
[----:B------:R-:W-:Y:S01]  /*5870*/  ISETP.GT.AND P4, PT, R43, 0x38, PT ;  /* 0x000000382b00780c */ /* 0x000fe20003f84270 */
[----:B------:R-:W-:Y:S01]  /*5880*/  FFMA.FTZ R66, R66, UR24, -R76 ;  /* 0x0000001842427c23 */ /* 0x000fe2000801084c */
[----:B------:R-:W-:-:S02]  /*5890*/  FSEL R36, R36, -INF , P5 ;  /* 0xff80000024247808 */ /* 0x000fc40002800000 */
[----:B------:R-:W-:Y:S01]  /*58a0*/  FMNMX.FTZ R7, R35, R78, !PT ;  /* 0x0000004e23077209 */ /* 0x000fe20007810000 */
[----:B------:R-:W4:Y:S01]  /*58b0*/  MUFU.TANH R71, R71 ;  /* 0x0000004700477308 */ /* 0x000f220000002400 */
[C---:B------:R-:W-:Y:S02]  /*58c0*/  ISETP.GT.AND P5, PT, R43.reuse, 0x39, PT ;  /* 0x000000392b00780c */ /* 0x040fe40003fa4270 */
[----:B-----5:R-:W-:Y:S02]  /*58d0*/  FSEL R38, R38, -INF , P4 ;  /* 0xff80000026267808 */ /* 0x020fe40002000000 */
[----:B------:R-:W-:Y:S02]  /*58e0*/  FMNMX.FTZ R7, R36, R7, !PT ;  /* 0x0000000724077209 */ /* 0x000fe40007810000 */
[----:B------:R-:W-:Y:S01]  /*58f0*/  ISETP.GT.AND P4, PT, R43, 0x40, PT ;  /* 0x000000402b00780c */ /* 0x000fe20003f84270 */
[----:B------:R-:W5:Y:S01]  /*5900*/  MUFU.TANH R72, R72 ;  /* 0x0000004800487308 */ /* 0x000f620000002400 */
[----:B------:R-:W-:-:S02]  /*5910*/  FSEL R39, R39, -INF , P5 ;  /* 0xff80000027277808 */ /* 0x000fc40002800000 */
[----:B------:R-:W-:Y:S02]  /*5920*/  FMNMX.FTZ R78, R38, R7, !PT ;  /* 0x00000007264e7209 */ /* 0x000fe40007810000 */
[----:B------:R-:W-:Y:S02]  /*5930*/  ISETP.GT.AND P5, PT, R43, 0x41, PT ;  /* 0x000000412b00780c */ /* 0x000fe40003fa4270 */
[----:B------:R-:W-:Y:S01]  /*5940*/  FSEL R41, R41, -INF , P4 ;  /* 0xff80000029297808 */ /* 0x000fe20002000000 */
[----:B------:R-:W5:Y:S01]  /*5950*/  MUFU.TANH R73, R73 ;  /* 0x0000004900497308 */ /* 0x000f620000002400 */
[----:B------:R-:W-:Y:S02]  /*5960*/  FMNMX.FTZ R78, R39, R78, !PT ;  /* 0x0000004e274e7209 */ /* 0x000fe40007810000 */
[----:B------:R-:W-:Y:S02]  /*5970*/  ISETP.GT.AND P4, PT, R43, 0x48, PT ;  /* 0x000000482b00780c */ /* 0x000fe40003f84270 */
[----:B--2---:R-:W-:-:S02]  /*5980*/  FSEL R7, R42, -INF , P5 ;  /* 0xff8000002a077808 */ /* 0x004fc40002800000 */
[----:B------:R-:W-:Y:S01]  /*5990*/  FMNMX.FTZ R78, R41, R78, !PT ;  /* 0x0000004e294e7209 */ /* 0x000fe20007810000 */
[----:B------:R-:W2:Y:S01]  /*59a0*/  MUFU.TANH R74, R74 ;  /* 0x0000004a004a7308 */ /* 0x000ea20000002400 */
[----:B------:R-:W-:Y:S02]  /*59b0*/  ISETP.GT.AND P5, PT, R43, 0x49, PT ;  /* 0x000000492b00780c */ /* 0x000fe40003fa4270 */
[----:B0-----:R-:W-:Y:S02]  /*59c0*/  FSEL R63, R63, -INF , P4 ;  /* 0xff8000003f3f7808 */ /* 0x001fe40002000000 */
[----:B------:R-:W-:Y:S02]  /*59d0*/  FMNMX.FTZ R78, R7, R78, !PT ;  /* 0x0000004e074e7209 */ /* 0x000fe40007810000 */
[----:B------:R-:W-:Y:S01]  /*59e0*/  ISETP.GT.AND P4, PT, R43, 0x50, PT ;  /* 0x000000502b00780c */ /* 0x000fe20003f84270 */
[----:B------:R-:W0:Y:S01]  /*59f0*/  MUFU.TANH R75, R75 ;  /* 0x0000004b004b7308 */ /* 0x000e220000002400 */
[----:B-1----:R-:W-:-:S02]  /*5a00*/  FSEL R67, R67, -INF , P5 ;  /* 0xff80000043437808 */ /* 0x002fc40002800000 */
[----:B------:R-:W-:Y:S02]  /*5a10*/  FMNMX.FTZ R78, R63, R78, !PT ;  /* 0x0000004e3f4e7209 */ /* 0x000fe40007810000 */
[----:B------:R-:W-:Y:S02]  /*5a20*/  ISETP.GT.AND P5, PT, R43, 0x51, PT ;  /* 0x000000512b00780c */ /* 0x000fe40003fa4270 */
[----:B---3--:R-:W-:Y:S01]  /*5a30*/  FSEL R64, R64, -INF , P4 ;  /* 0xff80000040407808 */ /* 0x008fe20002000000 */
[----:B------:R-:W1:Y:S01]  /*5a40*/  MUFU.TANH R77, R77 ;  /* 0x0000004d004d7308 */ /* 0x000e620000002400 */
[----:B------:R-:W-:Y:S01]  /*5a50*/  FMNMX.FTZ R11, R67, R78, !PT ;  /* 0x0000004e430b7209 */ /* 0x000fe20007810000 */
[----:B------:R-:W-:Y:S02]  /*5a60*/  WARPGROUP.DEPBAR.LE gsb0, 0x0 ;  /* 0x00008000000079c5 */ /* 0x000fe40000010000 */
[----:B------:R-:W-:Y:S01]  /*5a70*/  ISETP.GT.AND P4, PT, R43, 0x58, PT ;  /* 0x000000582b00780c */ /* 0x000fe20003f84270 */
[----:B------:R-:W-:Y:S01]  /*5a80*/  WARPGROUP.ARRIVE ;  /* 0x00000000000079c5 */ /* 0x000fe20000000000 */
[----:B------:R-:W-:-:S02]  /*5a90*/  FSEL R65, R65, -INF , P5 ;  /* 0xff80000041417808 */ /* 0x000fc40002800000 */
[----:B------:R-:W-:Y:S01]  /*5aa0*/  FMNMX.FTZ R42, R64, R11, !PT ;  /* 0x0000000b402a7209 */ /* 0x000fe20007810000 */
[----:B------:R-:W3:Y:S01]  /*5ab0*/  MUFU.TANH R40, R85 ;  /* 0x0000005500287308 */ /* 0x000ee20000002400 */
[----:B------:R-:W-:Y:S01]  /*5ac0*/  ISETP.GT.AND P5, PT, R43, 0x59, PT ;  /* 0x000000592b00780c */ /* 0x000fe20003fa4270 */
[----:B------:R-:W-:Y:S01]  /*5ad0*/  HGMMA.64x64x16.F32 R88, R124, gdesc[UR4].tnspB, R88, gsb0 ;  /* 0x40e000047c587df0 */ /* 0x000fe20008000858 */
[----:B------:R-:W-:Y:S01]  /*5ae0*/  FSEL R68, R68, -INF , P4 ;  /* 0xff80000044447808 */ /* 0x000fe20002000000 */
[----:B------:R-:W-:Y:S01]  /*5af0*/  UIADD3 UR6, UR10, 0x380, URZ ;  /* 0x000003800a067890 */ /* 0x000fe2000fffe03f */
[----:B------:R-:W-:Y:S01]  /*5b00*/  FMNMX.FTZ R11, R65, R42, !PT ;  /* 0x0000002a410b7209 */ /* 0x000fe20007810000 */
[----:B------:R-:W-:Y:S01]  /*5b10*/  UMOV UR7, 0x40000040 ;  /* 0x4000004000077882 */ /* 0x000fe20000000000 */
[----:B------:R-:W-:Y:S01]  /*5b20*/  ISETP.GT.AND P4, PT, R43, 0x60, PT ;  /* 0x000000602b00780c */ /* 0x000fe20003f84270 */
[----:B------:R-:W-:Y:S01]  /*5b30*/  MUFU.EX2 R149, R149 ;  /* 0x0000009500957308 */ /* 0x000fe20000000800 */
[----:B----4-:R-:W-:-:S02]  /*5b40*/  FSEL R69, R69, -INF , P5 ;  /* 0xff80000045457808 */ /* 0x010fc40002800000 */
        /* <DEDUP_REMOVED lines=8> */
[----:B------:R4:W-:Y:S01]  /*5bd0*/  MUFU.EX2 R42, R45 ;  /* 0x0000002d002a7308 */ /* 0x0009e20000000800 */
[----:B------:R-:W-:Y:S02]  /*5be0*/  ISETP.GT.AND P5, PT, R43, 0x69, PT ;  /* 0x000000692b00780c */ /* 0x000fe40003fa4270 */
[----:B-----5:R-:W-:Y:S02]  /*5bf0*/  FSEL R72, R72, -INF , P4 ;  /* 0xff80000048487808 */ /* 0x020fe40002000000 */
[----:B------:R-:W-:Y:S02]  /*5c00*/  FMNMX.FTZ R11, R71, R78, !PT ;  /* 0x0000004e470b7209 */ /* 0x000fe40007810000 */
[----:B------:R-:W-:Y:S01]  /*5c10*/  ISETP.GT.AND P4, PT, R43, 0x70, PT ;  /* 0x000000702b00780c */ /* 0x000fe20003f84270 */
[----:B------:R-:W-:Y:S01]  /*5c20*/  MUFU.EX2 R151, R151 ;  /* 0x0000009700977308 */ /* 0x000fe20000000800 */
[----:B------:R-:W-:-:S02]  /*5c30*/  FSEL R73, R73, -INF , P5 ;  /* 0xff80000049497808 */ /* 0x000fc40002800000 */
[----:B------:R-:W-:Y:S02]  /*5c40*/  FMNMX.FTZ R46, R72, R11, !PT ;  /* 0x0000000b482e7209 */ /* 0x000fe40007810000 */
[----:B------:R-:W-:Y:S02]  /*5c50*/  ISETP.GT.AND P5, PT, R43, 0x71, PT ;  /* 0x000000712b00780c */ /* 0x000fe40003fa4270 */
[----:B--2---:R-:W-:Y:S01]  /*5c60*/  FSEL R74, R74, -INF , P4 ;  /* 0xff8000004a4a7808 */ /* 0x004fe20002000000 */
[----:B------:R-:W-:Y:S01]  /*5c70*/  MUFU.EX2 R12, R12 ;  /* 0x0000000c000c7308 */ /* 0x000fe20000000800 */
[----:B------:R-:W-:Y:S02]  /*5c80*/  FMNMX.FTZ R11, R73, R46, !PT ;  /* 0x0000002e490b7209 */ /* 0x000fe40007810000 */
[----:B------:R-:W-:Y:S02]  /*5c90*/  ISETP.GT.AND P4, PT, R43, 0x78, PT ;  /* 0x000000782b00780c */ /* 0x000fe40003f84270 */
[----:B0-----:R-:W-:-:S02]  /*5ca0*/  FSEL R75, R75, -INF , P5 ;  /* 0xff8000004b4b7808 */ /* 0x001fc40002800000 */
[----:B------:R-:W-:Y:S01]  /*5cb0*/  FMNMX.FTZ R78, R74, R11, !PT ;  /* 0x0000000b4a4e7209 */ /* 0x000fe20007810000 */
[----:B------:R-:W-:Y:S01]  /*5cc0*/  MUFU.EX2 R145, R145 ;  /* 0x0000009100917308 */ /* 0x000fe20000000800 */
[----:B------:R-:W-:Y:S01]  /*5cd0*/  ISETP.GT.AND P5, PT, R43, 0x79, PT ;  /* 0x000000792b00780c */ /* 0x000fe20003fa4270 */
[--C-:B------:R-:W-:Y:S01]  /*5ce0*/  FFMA.FTZ R11, R52, UR24, -R76.reuse ;  /* 0x00000018340b7c23 */ /* 0x100fe2000801084c */
[----:B-1----:R-:W-:Y:S01]  /*5cf0*/  FSEL R77, R77, -INF , P4 ;  /* 0xff8000004d4d7808 */ /* 0x002fe20002000000 */
[--C-:B------:R-:W-:Y:S01]  /*5d00*/  FFMA.FTZ R52, R55, UR24, -R76.reuse ;  /* 0x0000001837347c23 */ /* 0x100fe2000801084c */
[----:B------:R-:W-:Y:S02]  /*5d10*/  FMNMX.FTZ R78, R75, R78, !PT ;  /* 0x0000004e4b4e7209 */ /* 0x000fe40007810000 */
[----:B---3--:R-:W-:Y:S01]  /*5d20*/  FSEL R43, R40, -INF , P5 ;  /* 0xff800000282b7808 */ /* 0x008fe20002800000 */
[----:B------:R-:W-:Y:S01]  /*5d30*/  MUFU.EX2 R20, R20 ;  /* 0x0000001400147308 */ /* 0x000fe20000000800 */
[----:B------:R-:W-:Y:S01]  /*5d40*/  FMNMX.FTZ R78, R77, R78, !PT ;  /* 0x0000004e4d4e7209 */ /* 0x000fe20007810000 */
[--C-:B------:R-:W-:Y:S01]  /*5d50*/  FFMA.FTZ R40, R48, UR24, -R76.reuse ;  /* 0x0000001830287c23 */ /* 0x100fe2000801084c */
[----:B------:R-:W-:-:S02]  /*5d60*/  FFMA.FTZ R48, R51, UR24, -R76 ;  /* 0x0000001833307c23 */ /* 0x000fc4000801084c */
[----:B------:R-:W-:-:S03]  /*5d70*/  FMNMX.FTZ R78, R43, R78, !PT ;  /* 0x0000004e2b4e7209 */ /* 0x000fc60007810000 */
[----:B------:R-:W-:Y:S02]  /*5d80*/  MUFU.EX2 R147, R147 ;  /* 0x0000009300937308 */ /* 0x000fe40000000800 */
[----:B------:R-:W0:Y:S06]  /*5d90*/  SHFL.BFLY PT, R25, R78, 0x2, 0x1f ;  /* 0x0c401f004e197f89 */ /* 0x000e2c00000e0000 */
[----:B------:R-:W-:Y:S08]  /*5da0*/  MUFU.EX2 R26, R26 ;  /* 0x0000001a001a7308 */ /* 0x000ff00000000800 */
[----:B------:R-:W-:Y:S01]  /*5db0*/  MUFU.EX2 R141, R141 ;  /* 0x0000008d008d7308 */ /* 0x000fe20000000800 */
[----:B------:R-:W-:-:S02]  /*5dc0*/  WARPGROUP.DEPBAR.LE gsb0, 0x0 ;  /* 0x00008000000079c5 */ /* 0x000fc40000010000 */
[----:B------:R-:W-:-:S05]  /*5dd0*/  WARPGROUP.ARRIVE ;  /* 0x00000000000079c5 */ /* 0x000fca0000000000 */
[----:B------:R-:W-:Y:S01]  /*5de0*/  MUFU.EX2 R30, R30 ;  /* 0x0000001e001e7308 */ /* 0x000fe20000000800 */
[----:B------:R-:W-:Y:S01]  /*5df0*/  HGMMA.64x64x16.F32 R88, R120, gdesc[UR4].tnspB, R88, gsb0 ;  /* 0x40e0000478587df0 */ /* 0x000fe20008000858 */
[----:B0-----:R-:W-:Y:S01]  /*5e00*/  FMNMX.FTZ R49, R78, R25, !PT ;  /* 0x000000194e317209 */ /* 0x001fe20007810000 */
[--C-:B------:R-:W-:Y:S01]  /*5e10*/  FFMA.FTZ R25, R56, UR24, -R76.reuse ;  /* 0x0000001838197c23 */ /* 0x100fe2000801084c */
[----:B------:R-:W-:-:S03]  /*5e20*/  FFMA.FTZ R56, R59, UR24, -R76 ;  /* 0x000000183b387c23 */ /* 0x000fc6000801084c */
[----:B------:R-:W0:Y:S01]  /*5e30*/  SHFL.BFLY PT, R78, R49, 0x1, 0x1f ;  /* 0x0c201f00314e7f89 */ /* 0x000e2200000e0000 */
[----:B------:R1:W-:Y:S08]  /*5e40*/  MUFU.EX2 R46, R47 ;  /* 0x0000002f002e7308 */ /* 0x0003f00000000800 */
[----:B------:R-:W-:Y:S08]  /*5e50*/  MUFU.EX2 R143, R143 ;  /* 0x0000008f008f7308 */ /* 0x000ff00000000800 */
[----:B------:R-:W-:Y:S01]  /*5e60*/  MUFU.EX2 R34, R34 ;  /* 0x0000002200227308 */ /* 0x000fe20000000800 */
[----:B0-----:R-:W-:-:S07]  /*5e70*/  FMNMX.FTZ R49, R49, R78, !PT ;  /* 0x0000004e31317209 */ /* 0x001fce0007810000 */
[----:B------:R-:W-:Y:S01]  /*5e80*/  MUFU.EX2 R137, R137 ;  /* 0x0000008900897308 */ /* 0x000fe20000000800 */
[C---:B------:R-:W-:Y:S01]  /*5e90*/  FSETP.NEU.FTZ.AND P4, PT, R49.reuse, -INF , PT ;  /* 0xff8000003100780b */ /* 0x040fe20003f9d000 */
[----:B------:R-:W-:-:S06]  /*5ea0*/  FMUL.FTZ R37, R49, UR24 ;  /* 0x0000001831257c20 */ /* 0x000fcc0008410000 */
[----:B------:R-:W-:Y:S01]  /*5eb0*/  MUFU.EX2 R139, R139 ;  /* 0x0000008b008b7308 */ /* 0x000fe20000000800 */
[----:B------:R-:W-:Y:S01]  /*5ec0*/  FSEL R60, R37, RZ, P4 ;  /* 0x000000ff253c7208 */ /* 0x000fe20002000000 */
[----:B------:R-:W-:-:S04]  /*5ed0*/  FFMA.FTZ R37, R61, UR24, -R76 ;  /* 0x000000183d257c23 */ /* 0x000fc8000801084c */
[--C-:B------:R-:W-:Y:S01]  /*5ee0*/  FFMA.FTZ R136, R35, UR24, -R60.reuse ;  /* 0x0000001823887c23 */ /* 0x100fe2000801083c */
[----:B------:R-:W-:Y:S01]  /*5ef0*/  FSEL R35, R44, RZ, P3 ;  /* 0x000000ff2c237208 */ /* 0x000fe20001800000 */
[--C-:B------:R-:W-:Y:S01]  /*5f00*/  FFMA.FTZ R148, R8, UR24, -R60.reuse ;  /* 0x0000001808947c23 */ /* 0x100fe2000801083c */
[--C-:B------:R-:W-:Y:S01]  /*5f10*/  FFMA.FTZ R5, R5, UR24, -R60.reuse ;  /* 0x0000001805057c23 */ /* 0x100fe2000801083c */
[--C-:B------:R-:W-:Y:S01]  /*5f20*/  FFMA.FTZ R150, R9, UR24, -R60.reuse ;  /* 0x0000001809967c23 */ /* 0x100fe2000801083c */
[----:B----4-:R-:W-:Y:S01]  /*5f30*/  FFMA.FTZ R45, R10, UR24, -R60 ;  /* 0x000000180a2d7c23 */ /* 0x010fe2000801083c */
[----:B------:R-:W-:Y:S01]  /*5f40*/  FADD.FTZ R35, -R35, R4 ;  /* 0x0000000423237221 */ /* 0x000fe20000010100 */
[----:B------:R-:W-:Y:S01]  /*5f50*/  FSEL R4, R49, RZ, P4 ;  /* 0x000000ff31047208 */ /* 0x000fe20002000000 */
[----:B------:R-:W-:Y:S01]  /*5f60*/  MUFU.EX2 R148, R148 ;  /* 0x0000009400947308 */ /* 0x000fe20000000800 */
[--C-:B------:R-:W-:Y:S01]  /*5f70*/  FFMA.FTZ R144, R13, UR24, -R60.reuse ;  /* 0x000000180d907c23 */ /* 0x100fe2000801083c */
[----:B------:R-:W-:Y:S01]  /*5f80*/  FMUL.FTZ R35, R35, UR24 ;  /* 0x0000001823237c20 */ /* 0x000fe20008410000 */
[--C-:B------:R-:W-:Y:S01]  /*5f90*/  FFMA.FTZ R13, R14, UR24, -R60.reuse ;  /* 0x000000180e0d7c23 */ /* 0x100fe2000801083c */
[----:B------:R-:W-:Y:S01]  /*5fa0*/  FADD.FTZ R3, -R4, R3 ;  /* 0x0000000304037221 */ /* 0x000fe20000010100 */
[--C-:B------:R-:W-:Y:S01]  /*5fb0*/  FFMA.FTZ R142, R31, UR24, -R60.reuse ;  /* 0x000000181f8e7c23 */ /* 0x100fe2000801083c */
[--C-:B------:R-:W-:Y:S01]  /*5fc0*/  FFMA.FTZ R31, R39, UR24, -R60.reuse ;  /* 0x00000018271f7c23 */ /* 0x100fe2000801083c */
[--C-:B------:R-:W-:Y:S01]  /*5fd0*/  FFMA.FTZ R146, R21, UR24, -R60.reuse ;  /* 0x0000001815927c23 */ /* 0x100fe2000801083c */
[----:B------:R-:W-:Y:S01]  /*5fe0*/  FMUL.FTZ R3, R3, UR24 ;  /* 0x0000001803037c20 */ /* 0x000fe20008410000 */
[----:B------:R0:W2:Y:S01]  /*5ff0*/  MUFU.EX2 R4, R35 ;  /* 0x0000002300047308 */ /* 0x0000a20000000800 */
[--C-:B------:R-:W-:Y:S01]  /*6000*/  FFMA.FTZ R132, R41, UR24, -R60.reuse ;  /* 0x0000001829847c23 */ /* 0x100fe2000801083c */
[--C-:B------:R-:W-:Y:S01]  /*6010*/  FFMA.FTZ R9, R24, UR24, -R60.reuse ;  /* 0x0000001818097c23 */ /* 0x100fe2000801083c */
[--C-:B------:R-:W-:Y:S01]  /*6020*/  FFMA.FTZ R140, R27, UR24, -R60.reuse ;  /* 0x000000181b8c7c23 */ /* 0x100fe2000801083c */
[--C-:B------:R-:W-:Y:S01]  /*6030*/  FFMA.FTZ R21, R28, UR24, -R60.reuse ;  /* 0x000000181c157c23 */ /* 0x100fe2000801083c */
[--C-:B-1----:R-:W-:Y:S01]  /*6040*/  FFMA.FTZ R47, R32, UR24, -R60.reuse ;  /* 0x00000018202f7c23 */ /* 0x102fe2000801083c */
[--C-:B------:R-:W-:Y:S01]  /*6050*/  FFMA.FTZ R27, R36, UR24, -R60.reuse ;  /* 0x00000018241b7c23 */ /* 0x100fe2000801083c */
[--C-:B------:R-:W-:Y:S01]  /*6060*/  FFMA.FTZ R138, R38, UR24, -R60.reuse ;  /* 0x00000018268a7c23 */ /* 0x100fe2000801083c */
[----:B------:R-:W1:Y:S01]  /*6070*/  MUFU.EX2 R3, R3 ;  /* 0x0000000300037308 */ /* 0x000e620000000800 */
[--C-:B------:R-:W-:Y:S01]  /*6080*/  FFMA.FTZ R7, R7, UR24, -R60.reuse ;  /* 0x0000001807077c23 */ /* 0x100fe2000801083c */
[--C-:B------:R-:W-:Y:S01]  /*6090*/  FFMA.FTZ R134, R63, UR24, -R60.reuse ;  /* 0x000000183f867c23 */ /* 0x100fe2000801083c */
[--C-:B0-----:R-:W-:Y:S01]  /*60a0*/  FFMA.FTZ R35, R67, UR24, -R60.reuse ;  /* 0x0000001843237c23 */ /* 0x101fe2000801083c */
[--C-:B------:R-:W-:Y:S01]  /*60b0*/  FFMA.FTZ R128, R64, UR24, -R60.reuse ;  /* 0x0000001840807c23 */ /* 0x100fe2000801083c */
[--C-:B------:R-:W-:Y:S01]  /*60c0*/  FFMA.FTZ R130, R68, UR24, -R60.reuse ;  /* 0x0000001844827c23 */ /* 0x100fe2000801083c */
[--C-:B------:R-:W-:Y:S01]  /*60d0*/  FFMA.FTZ R124, R70, UR24, -R60.reuse ;  /* 0x00000018467c7c23 */ /* 0x100fe2000801083c */
[----:B------:R-:W-:Y:S01]  /*60e0*/  FFMA.FTZ R126, R72, UR24, -R60 ;  /* 0x00000018487e7c23 */ /* 0x000fe2000801083c */
[----:B------:R-:W0:Y:S01]  /*60f0*/  MUFU.EX2 R5, R5 ;  /* 0x0000000500057308 */ /* 0x000e220000000800 */
[----:B--2---:R-:W-:Y:S01]  /*6100*/  FFMA.FTZ R39, R4, R0, R149 ;  /* 0x0000000004277223 */ /* 0x004fe20000010095 */
[----:B------:R-:W-:-:S02]  /*6110*/  IMAD.U32 R10, RZ, RZ, UR39 ;  /* 0x00000027ff0a7e24 */ /* 0x000fc4000f8e00ff */
[--C-:B------:R-:W-:Y:S01]  /*6120*/  FFMA.FTZ R73, R73, UR24, -R60.reuse ;  /* 0x0000001849497c23 */ /* 0x100fe2000801083c */
[----:B------:R-:W-:Y:S01]  /*6130*/  FFMA.FTZ R74, R74, UR24, -R60 ;  /* 0x000000184a4a7c23 */ /* 0x000fe2000801083c */
[----:B------:R-:W-:Y:S01]  /*6140*/  FADD.FTZ R0, R6, R39 ;  /* 0x0000002706007221 */ /* 0x000fe20000010000 */
[----:B------:R-:W-:Y:S01]  /*6150*/  VIADD R8, R23, 0x9 ;  /* 0x0000000917087836 */ /* 0x000fe20000000000 */
[----:B------:R-:W-:Y:S01]  /*6160*/  @!P1 LEA R10, R10, UR45, 0x3 ;  /* 0x0000002d0a0a9c11 */ /* 0x000fe2000f8e18ff */
[----:B------:R-:W2:Y:S01]  /*6170*/  MUFU.EX2 R150, R150 ;  /* 0x0000009600967308 */ /* 0x000ea20000000800 */
[----:B-1----:R-:W-:Y:S01]  /*6180*/  FFMA.FTZ R2, R3, R2, R148 ;  /* 0x0000000203027223 */ /* 0x002fe20000010094 */
[----:B------:R-:W-:Y:S01]  /*6190*/  FADD.FTZ R39, R151, R0 ;  /* 0x0000000097277221 */ /* 0x000fe20000010000 */
[----:B------:R-:W-:Y:S01]  /*61a0*/  ISETP.GE.U32.AND P3, PT, R82, 0x180, PT ;  /* 0x000001805200780c */ /* 0x000fe20003f66070 */
[----:B------:R-:W-:Y:S02]  /*61b0*/  @!P1 VIADD R10, R10, 0x16840 ;  /* 0x000168400a0a9836 */ /* 0x000fe40000000000 */
[--C-:B------:R-:W-:Y:S01]  /*61c0*/  FFMA.FTZ R75, R75, UR24, -R60.reuse ;  /* 0x000000184b4b7c23 */ /* 0x100fe2000801083c */
[----:B------:R-:W-:Y:S01]  /*61d0*/  FADD.FTZ R0, R12, R39 ;  /* 0x000000270c007221 */ /* 0x000fe20000010000 */
[----:B------:R-:W-:Y:S01]  /*61e0*/  FFMA.FTZ R39, R65, UR24, -R60 ;  /* 0x0000001841277c23 */ /* 0x000fe2000801083c */
[----:B------:R-:W1:Y:S01]  /*61f0*/  MUFU.EX2 R45, R45 ;  /* 0x0000002d002d7308 */ /* 0x000e620000000800 */
[C---:B0-----:R-:W-:Y:S01]  /*6200*/  FADD.FTZ R41, R5.reuse, R2 ;  /* 0x0000000205297221 */ /* 0x041fe20000010000 */
[----:B------:R-:W-:Y:S01]  /*6210*/  F2FP.F16.F32.PACK_AB R148, R5, R148 ;  /* 0x000000940594723e */ /* 0x000fe200000000ff */
[----:B------:R-:W-:-:S02]  /*6220*/  WARPGROUP.DEPBAR.LE gsb0, 0x0 ;  /* 0x00008000000079c5 */ /* 0x000fc40000010000 */
[----:B------:R-:W-:Y:S01]  /*6230*/  SEL R8, R8, 0x9, !P3 ;  /* 0x0000000908087807 */ /* 0x000fe20005800000 */
[----:B------:R-:W-:Y:S01]  /*6240*/  FFMA.FTZ R77, R77, UR24, -R60 ;  /* 0x000000184d4d7c23 */ /* 0x000fe2000801083c */
[----:B------:R-:W-:Y:S01]  /*6250*/  @!P1 PRMT R10, RZ, 0x654, R10 ;  /* 0x00000654ff0a9816 */ /* 0x000fe2000000000a */
[----:B------:R-:W0:Y:S01]  /*6260*/  MUFU.EX2 R144, R144 ;  /* 0x0000009000907308 */ /* 0x000e220000000800 */
[----:B--2---:R-:W-:Y:S01]  /*6270*/  FADD.FTZ R2, R150, R41 ;  /* 0x0000002996027221 */ /* 0x004fe20000010000 */
[----:B------:R2:W-:Y:S06]  /*6280*/  BAR.ARV R8, 0x100 ;  /* 0x000400080000751d */ /* 0x0005ec0000002000 */
[----:B------:R-:W3:Y:S01]  /*6290*/  MUFU.EX2 R13, R13 ;  /* 0x0000000d000d7308 */ /* 0x000ee20000000800 */
[----:B-1----:R-:W-:Y:S01]  /*62a0*/  FADD.FTZ R41, R45, R2 ;  /* 0x000000022d297221 */ /* 0x002fe20000010000 */
[----:B------:R1:W-:Y:S01]  /*62b0*/  @!P1 SYNCS.ARRIVE.TRANS64.RED.A1T0 RZ, [R10+URZ], RZ ;  /* 0x000000ff0aff99a7 */ /* 0x0003e2000810043f */
[----:B------:R-:W-:Y:S01]  /*62c0*/  FFMA.FTZ R43, R43, UR24, -R60 ;  /* 0x000000182b2b7c23 */ /* 0x000fe2000801083c */
[----:B------:R-:W-:Y:S01]  /*62d0*/  PLOP3.LUT P3, PT, PT, PT, UP1, 0x80, 0x0 ;  /* 0x000000000000781c */ /* 0x000fe20003f6f018 */
[-C--:B------:R-:W-:Y:S01]  /*62e0*/  FMUL.FTZ R88, R88, R3.reuse ;  /* 0x0000000358587220 */ /* 0x080fe20000410000 */
[-C--:B------:R-:W-:Y:S01]  /*62f0*/  FMUL.FTZ R89, R89, R3.reuse ;  /* 0x0000000359597220 */ /* 0x080fe20000410000 */
[-C--:B------:R-:W-:Y:S01]  /*6300*/  FMUL.FTZ R92, R92, R3.reuse ;  /* 0x000000035c5c7220 */ /* 0x080fe20000410000 */
[----:B------:R-:W4:Y:S01]  /*6310*/  MUFU.EX2 R146, R146 ;  /* 0x0000009200927308 */ /* 0x000f220000000800 */
[----:B0-----:R-:W-:Y:S01]  /*6320*/  FADD.FTZ R2, R144, R41 ;  /* 0x0000002990027221 */ /* 0x001fe20000010000 */
[----:B------:R-:W-:Y:S01]  /*6330*/  FADD.FTZ R41, R145, R0 ;  /* 0x0000000091297221 */ /* 0x000fe20000010000 */
[----:B-1----:R-:W-:Y:S01]  /*6340*/  IMAD.U32 R10, RZ, RZ, UR25 ;  /* 0x00000019ff0a7e24 */ /* 0x002fe2000f8e00ff */
[----:B------:R-:W-:Y:S01]  /*6350*/  UMOV UR25, UR39 ;  /* 0x0000002700197c82 */ /* 0x000fe20008000000 */
[-C--:B------:R-:W-:Y:S01]  /*6360*/  FMUL.FTZ R93, R93, R3.reuse ;  /* 0x000000035d5d7220 */ /* 0x080fe20000410000 */
[----:B------:R-:W-:Y:S01]  /*6370*/  FADD.FTZ R0, R20, R41 ;  /* 0x0000002914007221 */ /* 0x000fe20000010000 */
[----:B------:R-:W-:Y:S01]  /*6380*/  FFMA.FTZ R41, R69, UR24, -R60 ;  /* 0x0000001845297c23 */ /* 0x000fe2000801083c */
[----:B------:R-:W0:Y:S01]  /*6390*/  MUFU.EX2 R9, R9 ;  /* 0x0000000900097308 */ /* 0x000e220000000800 */
[C---:B---3--:R-:W-:Y:S01]  /*63a0*/  FADD.FTZ R51, R13.reuse, R2 ;  /* 0x000000020d337221 */ /* 0x048fe20000010000 */
[----:B------:R-:W-:Y:S01]  /*63b0*/  F2FP.F16.F32.PACK_AB R144, R13, R144 ;  /* 0x000000900d90723e */ /* 0x000fe200000000ff */
[-C--:B------:R-:W-:Y:S01]  /*63c0*/  FMUL.FTZ R96, R96, R3.reuse ;  /* 0x0000000360607220 */ /* 0x080fe20000410000 */
[----:B------:R-:W-:Y:S01]  /*63d0*/  @!P1 LEA R10, R10, UR45, 0x3 ;  /* 0x0000002d0a0a9c11 */ /* 0x000fe2000f8e18ff */
[-C--:B------:R-:W-:Y:S01]  /*63e0*/  FMUL.FTZ R97, R97, R3.reuse ;  /* 0x0000000361617220 */ /* 0x080fe20000410000 */
[-C--:B------:R-:W-:Y:S01]  /*63f0*/  FMUL.FTZ R100, R100, R3.reuse ;  /* 0x0000000364647220 */ /* 0x080fe20000410000 */
[----:B------:R-:W-:Y:S01]  /*6400*/  FMUL.FTZ R101, R101, R3 ;  /* 0x0000000365657220 */ /* 0x000fe20000410000 */
[----:B------:R-:W1:Y:S01]  /*6410*/  MUFU.EX2 R140, R140 ;  /* 0x0000008c008c7308 */ /* 0x000e620000000800 */
[----:B----4-:R-:W-:Y:S01]  /*6420*/  FADD.FTZ R2, R146, R51 ;  /* 0x0000003392027221 */ /* 0x010fe20000010000 */
[----:B------:R-:W-:Y:S01]  /*6430*/  FADD.FTZ R51, R147, R0 ;  /* 0x0000000093337221 */ /* 0x000fe20000010000 */
[----:B--2---:R-:W-:-:S02]  /*6440*/  @!P1 VIADD R8, R10, 0x16860 ;  /* 0x000168600a089836 */ /* 0x004fc40000000000 */
[-C--:B------:R-:W-:Y:S01]  /*6450*/  FMUL.FTZ R104, R104, R3.reuse ;  /* 0x0000000368687220 */ /* 0x080fe20000410000 */
[-C--:B------:R-:W-:Y:S01]  /*6460*/  FMUL.FTZ R105, R105, R3.reuse ;  /* 0x0000000369697220 */ /* 0x080fe20000410000 */
[----:B------:R-:W-:Y:S01]  /*6470*/  FADD.FTZ R0, R26, R51 ;  /* 0x000000331a007221 */ /* 0x000fe20000010000 */
[----:B------:R-:W-:Y:S01]  /*6480*/  FFMA.FTZ R51, R71, UR24, -R60 ;  /* 0x0000001847337c23 */ /* 0x000fe2000801083c */
[----:B------:R-:W2:Y:S01]  /*6490*/  MUFU.EX2 R21, R21 ;  /* 0x0000001500157308 */ /* 0x000ea20000000800 */
[C---:B0-----:R-:W-:Y:S01]  /*64a0*/  FADD.FTZ R53, R9.reuse, R2 ;  /* 0x0000000209357221 */ /* 0x041fe20000010000 */
[----:B------:R-:W-:Y:S01]  /*64b0*/  F2FP.F16.F32.PACK_AB R146, R9, R146 ;  /* 0x000000920992723e */ /* 0x000fe200000000ff */
[-C--:B------:R-:W-:Y:S01]  /*64c0*/  FMUL.FTZ R108, R108, R3.reuse ;  /* 0x000000036c6c7220 */ /* 0x080fe20000410000 */
[----:B------:R-:W-:Y:S01]  /*64d0*/  @!P1 PRMT R8, RZ, 0x654, R8 ;  /* 0x00000654ff089816 */ /* 0x000fe20000000008 */
[-C--:B------:R-:W-:Y:S01]  /*64e0*/  FMUL.FTZ R109, R109, R3.reuse ;  /* 0x000000036d6d7220 */ /* 0x080fe20000410000 */
[-C--:B------:R-:W-:Y:S01]  /*64f0*/  FMUL.FTZ R112, R112, R3.reuse ;  /* 0x0000000370707220 */ /* 0x080fe20000410000 */
[-C--:B------:R-:W-:Y:S01]  /*6500*/  FMUL.FTZ R113, R113, R3.reuse ;  /* 0x0000000371717220 */ /* 0x080fe20000410000 */
[----:B------:R-:W0:Y:S01]  /*6510*/  MUFU.EX2 R142, R142 ;  /* 0x0000008e008e7308 */ /* 0x000e220000000800 */
[----:B-1----:R-:W-:Y:S01]  /*6520*/  FADD.FTZ R2, R140, R53 ;  /* 0x000000358c027221 */ /* 0x002fe20000010000 */
[----:B------:R-:W-:Y:S01]  /*6530*/  FADD.FTZ R53, R141, R0 ;  /* 0x000000008d357221 */ /* 0x000fe20000010000 */
[----:B------:R1:W-:Y:S01]  /*6540*/  @!P1 SYNCS.ARRIVE.TRANS64.RED.A1T0 RZ, [R8+URZ], RZ ;  /* 0x000000ff08ff99a7 */ /* 0x0003e2000810043f */
[-C--:B------:R-:W-:Y:S01]  /*6550*/  FMUL.FTZ R116, R116, R3.reuse ;  /* 0x0000000374747220 */ /* 0x080fe20000410000 */
[----:B------:R-:W-:Y:S01]  /*6560*/  FMUL.FTZ R117, R117, R3 ;  /* 0x0000000375757220 */ /* 0x000fe20000410000 */
[----:B------:R-:W-:Y:S01]  /*6570*/  FADD.FTZ R0, R30, R53 ;  /* 0x000000351e007221 */ /* 0x000fe20000010000 */
[-C--:B------:R-:W-:Y:S01]  /*6580*/  FMUL.FTZ R90, R90, R4.reuse ;  /* 0x000000045a5a7220 */ /* 0x080fe20000410000 */
[----:B------:R-:W3:Y:S01]  /*6590*/  MUFU.EX2 R47, R47 ;  /* 0x0000002f002f7308 */ /* 0x000ee20000000800 */
        /* <DEDUP_REMOVED lines=24> */
[----:B--2---:R-:W-:Y:S01]  /*6720*/  FADD.FTZ R2, R136, R55 ;  /* 0x0000003788027221 */ /* 0x004fe20000010000 */
[-C--:B------:R-:W-:Y:S01]  /*6730*/  FMUL.FTZ R115, R115, R4.reuse ;  /* 0x0000000473737220 */ /* 0x080fe20000410000 */
[-C--:B------:R-:W-:Y:S01]  /*6740*/  FMUL.FTZ R118, R118, R4.reuse ;  /* 0x0000000476767220 */ /* 0x080fe20000410000 */
[----:B------:R-:W-:Y:S01]  /*6750*/  FMUL.FTZ R119, R119, R4 ;  /* 0x0000000477777220 */ /* 0x000fe20000410000 */
[----:B------:R-:W-:Y:S01]  /*6760*/  F2FP.F16.F32.PACK_AB R149, R6, R149 ;  /* 0x000000950695723e */ /* 0x000fe200000000ff */
[----:B------:R-:W-:Y:S01]  /*6770*/  IMAD.MOV.U32 R3, RZ, RZ, R49 ;  /* 0x000000ffff037224 */ /* 0x000fe200078e0031 */
[----:B------:R-:W-:Y:S01]  /*6780*/  F2FP.F16.F32.PACK_AB R151, R12, R151 ;  /* 0x000000970c97723e */ /* 0x000fe200000000ff */
[----:B------:R-:W2:Y:S01]  /*6790*/  MUFU.EX2 R31, R31 ;  /* 0x0000001f001f7308 */ /* 0x000ea20000000800 */
[----:B0-----:R-:W-:Y:S01]  /*67a0*/  FADD.FTZ R55, R27, R2 ;  /* 0x000000021b377221 */ /* 0x001fe20000010000 */
[----:B------:R-:W-:-:S02]  /*67b0*/  F2FP.F16.F32.PACK_AB R150, R45, R150 ;  /* 0x000000962d96723e */ /* 0x000fc400000000ff */
[----:B------:R-:W-:Y:S02]  /*67c0*/  F2FP.F16.F32.PACK_AB R145, R20, R145 ;  /* 0x000000911491723e */ /* 0x000fe400000000ff */
[----:B------:R-:W-:Y:S02]  /*67d0*/  F2FP.F16.F32.PACK_AB R147, R26, R147 ;  /* 0x000000931a93723e */ /* 0x000fe400000000ff */
[----:B------:R-:W0:Y:S01]  /*67e0*/  MUFU.EX2 R133, R133 ;  /* 0x0000008500857308 */ /* 0x000e220000000800 */
[----:B---3--:R-:W-:Y:S01]  /*67f0*/  FADD.FTZ R2, R138, R55 ;  /* 0x000000378a027221 */ /* 0x008fe20000010000 */
[----:B------:R-:W-:Y:S02]  /*6800*/  F2FP.F16.F32.PACK_AB R140, R21, R140 ;  /* 0x0000008c158c723e */ /* 0x000fe400000000ff */
[----:B------:R-:W-:Y:S02]  /*6810*/  F2FP.F16.F32.PACK_AB R141, R30, R141 ;  /* 0x0000008d1e8d723e */ /* 0x000fe400000000ff */
[----:B------:R-:W-:-:S02]  /*6820*/  F2FP.F16.F32.PACK_AB R142, R47, R142 ;  /* 0x0000008e2f8e723e */ /* 0x000fc400000000ff */
[----:B------:R-:W3:Y:S01]  /*6830*/  MUFU.EX2 R132, R132 ;  /* 0x0000008400847308 */ /* 0x000ee20000000800 */
        /* <DEDUP_REMOVED lines=8> */
[----:B------:R-:W-:Y:S02]  /*68c0*/  MOV R4, R44 ;  /* 0x0000002c00047202 */ /* 0x000fe40000000f00 */
        /* <DEDUP_REMOVED lines=26> */
[C---:B--2---:R-:W-:Y:S01]  /*6a70*/  FADD.FTZ R9, R39.reuse, R2 ;  /* 0x0000000227097221 */ /* 0x044fe20000010000 */
[----:B------:R-:W-:-:S06]  /*6a80*/  F2FP.F16.F32.PACK_AB R128, R39, R128 ;  /* 0x000000802780723e */ /* 0x000fcc00000000ff */
        /* <DEDUP_REMOVED lines=43> */
[----:B--2---:R-:W-:-:S04]  /*6d40*/  FADD.FTZ R7, R122, R7 ;  /* 0x000000077a077221 */ /* 0x004fc80000010000 */
[C---:B0-----:R-:W-:Y:S01]  /*6d50*/  FADD.FTZ R2, R43.reuse, R7 ;  /* 0x000000072b027221 */ /* 0x041fe20000010000 */
[----:B------:R-:W-:Y:S01]  /*6d60*/  F2FP.F16.F32.PACK_AB R122, R43, R122 ;  /* 0x0000007a2b7a723e */ /* 0x000fe200000000ff */
[C---:B---3--:R-:W-:Y:S01]  /*6d70*/  FADD.FTZ R0, R66.reuse, R0 ;  /* 0x0000000042007221 */ /* 0x048fe20000010000 */
[----:B------:R-:W-:Y:S01]  /*6d80*/  F2FP.F16.F32.PACK_AB R123, R66, R37 ;  /* 0x00000025427b723e */ /* 0x000fe200000000ff */
[----:B-1----:R-:W-:Y:S06]  /*6d90*/  @P3 BRA `(.L_x_14477) ;  /* 0xffffffd000903947 */ /* 0x002fec000383ffff */
.L_x_14468:
[----:B------:R-:W-:-:S13]  /*6da0*/  ISETP.LE.AND P2, PT, RZ, UR26, PT ;  /* 0x0000001aff007c0c */ /* 0x000fda000bf43270 */
[----:B------:R-:W-:Y:S05]  /*6db0*/  @!P2 BRA `(.L_x_14478) ;  /* 0x000000240034a947 */ /* 0x000fea0003800000 */
[----:B------:R-:W-:Y:S01]  /*6dc0*/  IMAD.MOV.U32 R3, RZ, RZ, R44 ;  /* 0x000000ffff037224 */ /* 0x000fe200078e002c */
[----:B------:R-:W-:Y:S01]  /*6dd0*/  UMOV UR23, UR37 ;  /* 0x0000002500177c82 */ /* 0x000fe20008000000 */
[----:B------:R-:W-:Y:S01]  /*6de0*/  IMAD.MOV.U32 R4, RZ, RZ, R49 ;  /* 0x000000ffff047224 */ /* 0x000fe200078e0031 */
[----:B------:R-:W-:Y:S01]  /*6df0*/  UMOV UR21, UR39 ;  /* 0x0000002700157c82 */ /* 0x000fe20008000000 */
[----:B------:R-:W-:Y:S01]  /*6e00*/  ULDC UR22, c[0x0][0x9d8] ;  /* 0x0002760000167ab9 */ /* 0x000fe20000000800 */
[----:B------:R-:W-:-:S05]  /*6e10*/  ULDC UR24, c[0x0][0x988] ;  /* 0x0002620000187ab9 */ /* 0x000fca0000000800 */
.L_x_14487:
        /* <DEDUP_REMOVED lines=9> */
.L_x_14480:
[----:B------:R-:W-:Y:S01]  /*6eb0*/  ULEA UR6, UR39, UR45, 0x3 ;  /* 0x0000002d27067291 */ /* 0x000fe2000f8e183f */
[----:B------:R-:W-:-:S05]  /*6ec0*/  IMAD.U32 R5, RZ, RZ, UR37 ;  /* 0x00000025ff057e24 */ /* 0x000fca000f8e00ff */
[----:B------:R-:W-:-:S04]  /*6ed0*/  SHF.L.U32 R5, R5, 0x1f, RZ ;  /* 0x0000001f05057819 */ /* 0x000fc800000006ff */
[----:B------:R0:W1:Y:S01]  /*6ee0*/  SYNCS.PHASECHK.TRANS64.TRYWAIT P2, [UR6+0x16830], R5 ;  /* 0x01683005ff0075a7 */ /* 0x0000620008040146 */
[----:B------:R-:W-:Y:S05]  /*6ef0*/  @!P0 BRA `(.L_x_14481) ;  /* 0x0000000000048947 */ /* 0x000fea0003800000 */
[----:B------:R-:W-:Y:S01]  /*6f00*/  BPT.TRAP 0x1 ;  /* 0x000000040000795c */ /* 0x000fe20000300000 */
.L_x_14481:
[----:B-1----:R-:W-:Y:S05]  /*6f10*/  @P2 BRA `(.L_x_14479) ;  /* 0x0000000000082947 */ /* 0x002fea0003800000 */
[----:B------:R-:W1:Y:S02]  /*6f20*/  SYNCS.PHASECHK.TRANS64.TRYWAIT P2, [UR6+0x16830], R5 ;  /* 0x01683005ff0075a7 */ /* 0x000e640008040146 */
[----:B-1----:R-:W-:Y:S05]  /*6f30*/  @!P2 BRA `(.L_x_14482) ;  /* 0x0000007c0098a947 */ /* 0x002fea0003800000 */
.L_x_14479:
        /* <DEDUP_REMOVED lines=25> */
.L_x_14484:
[----:B------:R-:W-:Y:S01]  /*70d0*/  ULEA UR6, UR21, UR45, 0x3 ;  /* 0x0000002d15067291 */ /* 0x000fe2000f8e183f */
[----:B------:R-:W-:-:S05]  /*70e0*/  IMAD.U32 R5, RZ, RZ, UR23 ;  /* 0x00000017ff057e24 */ /* 0x000fca000f8e00ff */
[----:B------:R-:W-:-:S04]  /*70f0*/  SHF.L.U32 R5, R5, 0x1f, RZ ;  /* 0x0000001f05057819 */ /* 0x000fc800000006ff */
[----:B------:R0:W1:Y:S01]  /*7100*/  SYNCS.PHASECHK.TRANS64.TRYWAIT P2, [UR6+0x16850], R5 ;  /* 0x01685005ff0075a7 */ /* 0x0000620008040146 */
[----:B------:R-:W-:Y:S05]  /*7110*/  @!P0 BRA `(.L_x_14485) ;  /* 0x0000000000048947 */ /* 0x000fea0003800000 */
[----:B------:R-:W-:Y:S01]  /*7120*/  BPT.TRAP 0x1 ;  /* 0x000000040000795c */ /* 0x000fe20000300000 */
.L_x_14485:
[----:B-1----:R-:W-:Y:S05]  /*7130*/  @P2 BRA `(.L_x_14483) ;  /* 0x0000000000082947 */ /* 0x002fea0003800000 */
[----:B------:R-:W1:Y:S02]  /*7140*/  SYNCS.PHASECHK.TRANS64.TRYWAIT P2, [UR6+0x16850], R5 ;  /* 0x01685005ff0075a7 */ /* 0x000e640008040146 */
[----:B-1----:R-:W-:Y:S05]  /*7150*/  @!P2 BRA `(.L_x_14486) ;  /* 0x0000007c0028a947 */ /* 0x002fea0003800000 */
.L_x_14483:
[----:B------:R-:W-:Y:S01]  /*7160*/  UIADD3 UR6, UR45, 0x400, URZ ;  /* 0x000004002d067890 */ /* 0x000fe2000fffe03f */
[----:B------:R-:W-:Y:S01]  /*7170*/  WARPGROUP.ARRIVE ;  /* 0x00000000000079c5 */ /* 0x000fe20000000000 */
[----:B------:R-:W-:Y:S01]  /*7180*/  UMOV UR7, 0x40000040 ;  /* 0x4000004000077882 */ /* 0x000fe20000000000 */
[----:B01----:R-:W-:Y:S01]  /*7190*/  FMUL.FTZ R5, R24, UR22 ;  /* 0x0000001618057c20 */ /* 0x003fe20008410000 */
        /* <DEDUP_REMOVED lines=75> */
[----:B------:R-:W0:Y:S01]  /*7650*/  S2R R80, SR_TID.X ;  /* 0x0000000000507919 */ /* 0x000e220000002100 */
[----:B------:R-:W-:Y:S01]  /*7660*/  UMOV UR23, UR37 ;  /* 0x0000002500177c82 */ /* 0x000fe20008000000 */
[----:B------:R-:W3:Y:S01]  /*7670*/  MUFU.TANH R28, R28 ;  /* 0x0000001c001c7308 */ /* 0x000ee20000002400 */
[----:B-1----:R-:W-:-:S07]  /*7680*/  FMNMX.FTZ R54, R24, R49, !PT ;  /* 0x0000003118367209 */ /* 0x002fce0007810000 */
[----:B------:R-:W1:Y:S01]  /*7690*/  MUFU.TANH R31, R31 ;  /* 0x0000001f001f7308 */ /* 0x000e620000002400 */
[----:B--2---:R-:W-:Y:S01]  /*76a0*/  FMNMX.FTZ R49, R27, R54, !PT ;  /* 0x000000361b317209 */ /* 0x004fe20007810000 */
[----:B------:R-:W-:-:S06]  /*76b0*/  FMUL.FTZ R54, R69, UR22 ;  /* 0x0000001645367c20 */ /* 0x000fcc0008410000 */
[----:B------:R-:W2:Y:S01]  /*76c0*/  MUFU.TANH R33, R33 ;  /* 0x0000002100217308 */ /* 0x000ea20000002400 */
[----:B---3--:R-:W-:Y:S01]  /*76d0*/  FMNMX.FTZ R56, R28, R49, !PT ;  /* 0x000000311c387209 */ /* 0x008fe20007810000 */
[----:B------:R-:W-:Y:S02]  /*76e0*/  WARPGROUP.DEPBAR.LE gsb0, 0x0 ;  /* 0x00008000000079c5 */ /* 0x000fe40000010000 */
[----:B------:R-:W-:-:S04]  /*76f0*/  WARPGROUP.ARRIVE ;  /* 0x00000000000079c5 */ /* 0x000fc80000000000 */
[----:B------:R-:W3:Y:S01]  /*7700*/  MUFU.TANH R35, R35 ;  /* 0x0000002300237308 */ /* 0x000ee20000002400 */
[----:B-1----:R-:W-:Y:S01]  /*7710*/  FMNMX.FTZ R56, R31, R56, !PT ;  /* 0x000000381f387209 */ /* 0x002fe20007810000 */
[----:B------:R-:W-:Y:S01]  /*7720*/  HGMMA.64x64x16.F32 R88, R144, gdesc[UR4].tnspB, R88, gsb0 ;  /* 0x40e0000490587df0 */ /* 0x000fe20008000858 */
[----:B------:R-:W-:Y:S01]  /*7730*/  UIADD3 UR6, UR10, 0x100, URZ ;  /* 0x000001000a067890 */ /* 0x000fe2000fffe03f */
[----:B------:R-:W-:Y:S01]  /*7740*/  UMOV UR7, 0x40000040 ;  /* 0x4000004000077882 */ /* 0x000fe20000000000 */
[----:B0-----:R-:W-:-:S03]  /*7750*/  ISETP.GE.U32.AND P2, PT, R80, 0x180, PT ;  /* 0x000001805000780c */ /* 0x001fc60003f46070 */
[----:B------:R-:W0:Y:S01]  /*7760*/  MUFU.TANH R36, R36 ;  /* 0x0000002400247308 */ /* 0x000e220000002400 */
[----:B--2---:R-:W-:-:S07]  /*7770*/  FMNMX.FTZ R56, R33, R56, !PT ;  /* 0x0000003821387209 */ /* 0x004fce0007810000 */
[----:B------:R-:W1:Y:S01]  /*7780*/  MUFU.TANH R39, R39 ;  /* 0x0000002700277308 */ /* 0x000e620000002400 */
[----:B---3--:R-:W-:Y:S01]  /*7790*/  FMNMX.FTZ R49, R35, R56, !PT ;  /* 0x0000003823317209 */ /* 0x008fe20007810000 */
        /* <DEDUP_REMOVED lines=21> */
[----:B------:R-:W-:Y:S01]  /*78f0*/  FMUL.FTZ R60, R81, UR22 ;  /* 0x00000016513c7c20 */ /* 0x000fe20008410000 */
[----:B------:R-:W-:Y:S01]  /*7900*/  HGMMA.64x64x16.F32 R88, R140, gdesc[UR4].tnspB, R88, gsb0 ;  /* 0x40e000048c587df0 */ /* 0x000fe20008000858 */
[----:B------:R-:W-:Y:S01]  /*7910*/  UIADD3 UR6, UR10, 0x180, URZ ;  /* 0x000001800a067890 */ /* 0x000fe2000fffe03f */
[----:B--2---:R-:W-:Y:S01]  /*7920*/  FMNMX.FTZ R62, R52, R49, !PT ;  /* 0x00000031343e7209 */ /* 0x004fe20007810000 */
[----:B------:R-:W-:Y:S02]  /*7930*/  UMOV UR7, 0x40000040 ;  /* 0x4000004000077882 */ /* 0x000fe40000000000 */
[----:B------:R-:W1:Y:S08]  /*7940*/  MUFU.TANH R54, R54 ;  /* 0x0000003600367308 */ /* 0x000e700000002400 */
        /* <DEDUP_REMOVED lines=47> */
[--C-:B------:R-:W-:Y:S01]  /*7c40*/  FFMA.FTZ R5, R6, UR24, -R4.reuse ;  /* 0x0000001806057c23 */ /* 0x100fe20008010804 */
[----:B------:R-:W-:Y:S01]  /*7c50*/  FMNMX.FTZ R6, R8, R3, !PT ;  /* 0x0000000308067209 */ /* 0x000fe20007810000 */
[--C-:B------:R-:W-:Y:S01]  /*7c60*/  FFMA.FTZ R144, R13, UR24, -R4.reuse ;  /* 0x000000180d907c23 */ /* 0x100fe20008010804 */
[----:B------:R-:W1:Y:S01]  /*7c70*/  MUFU.TANH R32, R32 ;  /* 0x0000002000207308 */ /* 0x000e620000002400 */
[--C-:B------:R-:W-:Y:S01]  /*7c80*/  FFMA.FTZ R146, R21, UR24, -R4.reuse ;  /* 0x0000001815927c23 */ /* 0x100fe20008010804 */
[----:B--2---:R-:W-:Y:S01]  /*7c90*/  FMNMX.FTZ R6, R7, R6, !PT ;  /* 0x0000000607067209 */ /* 0x004fe20007810000 */
[----:B------:R-:W-:Y:S02]  /*7ca0*/  WARPGROUP.DEPBAR.LE gsb0, 0x0 ;  /* 0x00008000000079c5 */ /* 0x000fe40000010000 */
[----:B------:R-:W-:Y:S01]  /*7cb0*/  WARPGROUP.ARRIVE ;  /* 0x00000000000079c5 */ /* 0x000fe20000000000 */
[----:B---3--:R-:W-:Y:S01]  /*7cc0*/  FMNMX.FTZ R13, R11, R6, !PT ;  /* 0x000000060b0d7209 */ /* 0x008fe20007810000 */
[--C-:B------:R-:W-:Y:S01]  /*7cd0*/  FFMA.FTZ R140, R27, UR24, -R4.reuse ;  /* 0x000000181b8c7c23 */ /* 0x100fe20008010804 */
[----:B------:R-:W2:Y:S01]  /*7ce0*/  MUFU.TANH R34, R34 ;  /* 0x0000002200227308 */ /* 0x000ea20000002400 */
        /* <DEDUP_REMOVED lines=29> */
[----:B------:R-:W-:Y:S01]  /*7ec0*/  FFMA.FTZ R62, R62, UR24, -R4 ;  /* 0x000000183e3e7c23 */ /* 0x000fe20008010804 */
[----:B------:R-:W-:Y:S01]  /*7ed0*/  FMNMX.FTZ R27, R32, R21, !PT ;  /* 0x00000015201b7209 */ /* 0x000fe20007810000 */
[----:B------:R-:W1:Y:S03]  /*7ee0*/  MUFU.TANH R42, R42 ;  /* 0x0000002a002a7308 */ /* 0x000e660000002400 */
[----:B--2---:R-:W-:-:S04]  /*7ef0*/  FMNMX.FTZ R6, R34, R27, !PT ;  /* 0x0000001b22067209 */ /* 0x004fc80007810000 */
        /* <DEDUP_REMOVED lines=18> */
[--C-:B------:R-:W-:Y:S01]  /*8020*/  FFMA.FTZ R134, R47, UR24, -R4.reuse ;  /* 0x000000182f867c23 */ /* 0x100fe20008010804 */
[----:B------:R-:W2:Y:S01]  /*8030*/  MUFU.TANH R66, R66 ;  /* 0x0000004200427308 */ /* 0x000ea20000002400 */
[----:B------:R-:W-:Y:S01]  /*8040*/  HGMMA.64x64x16.F32 R88, R128, gdesc[UR4].tnspB, R88, gsb0 ;  /* 0x40e0000480587df0 */ /* 0x000fe20008000858 */
[----:B------:R-:W-:Y:S01]  /*8050*/  UIADD3 UR6, UR10, 0x300, URZ ;  /* 0x000003000a067890 */ /* 0x000fe2000fffe03f */
[----:B0-----:R-:W-:Y:S01]  /*8060*/  FMNMX.FTZ R6, R64, R33, !PT ;  /* 0x0000002140067209 */ /* 0x001fe20007810000 */
[----:B------:R-:W-:Y:S01]  /*8070*/  UMOV UR7, 0x40000040 ;  /* 0x4000004000077882 */ /* 0x000fe20000000000 */
[----:B------:R-:W-:-:S03]  /*8080*/  FFMA.FTZ R47, R54, UR24, -R4 ;  /* 0x00000018362f7c23 */ /* 0x000fc60008010804 */
        /* <DEDUP_REMOVED lines=21> */
[----:B-1----:R-:W-:Y:S01]  /*81e0*/  FMNMX.FTZ R39, R75, R6, !PT ;  /* 0x000000064b277209 */ /* 0x002fe20007810000 */
[--C-:B------:R-:W-:Y:S01]  /*81f0*/  FFMA.FTZ R6, R51, UR24, -R4.reuse ;  /* 0x0000001833067c23 */ /* 0x100fe20008010804 */
[----:B------:R-:W-:Y:S03]  /*8200*/  MUFU.EX2 R27, R36 ;  /* 0x00000024001b7308 */ /* 0x000fe60000000800 */
[----:B------:R-:W-:Y:S01]  /*8210*/  HGMMA.64x64x16.F32 R88, R124, gdesc[UR4].tnspB, R88, gsb0 ;  /* 0x40e000047c587df0 */ /* 0x000fe20008000858 */
[----:B------:R-:W-:Y:S01]  /*8220*/  UIADD3 UR6, UR10, 0x380, URZ ;  /* 0x000003800a067890 */ /* 0x000fe2000fffe03f */
[----:B--2---:R-:W-:Y:S01]  /*8230*/  FMNMX.FTZ R24, R76, R39, !PT ;  /* 0x000000274c187209 */ /* 0x004fe20007810000 */
[----:B------:R-:W-:Y:S01]  /*8240*/  UMOV UR7, 0x40000040 ;  /* 0x4000004000077882 */ /* 0x000fe20000000000 */
[--C-:B------:R-:W-:Y:S01]  /*8250*/  FFMA.FTZ R39, R52, UR24, -R4.reuse ;  /* 0x0000001834277c23 */ /* 0x100fe20008010804 */
[----:B------:R0:W-:Y:S02]  /*8260*/  MUFU.EX2 R21, R28 ;  /* 0x0000001c00157308 */ /* 0x0001e40000000800 */
[----:B------:R-:W1:Y:S06]  /*8270*/  SHFL.BFLY PT, R51, R24, 0x2, 0x1f ;  /* 0x0c401f0018337f89 */ /* 0x000e6c00000e0000 */
[----:B------:R-:W-:Y:S01]  /*8280*/  MUFU.EX2 R69, R69 ;  /* 0x0000004500457308 */ /* 0x000fe20000000800 */
[----:B0-----:R-:W-:-:S07]  /*8290*/  FFMA.FTZ R28, R59, UR24, -R4 ;  /* 0x000000183b1c7c23 */ /* 0x001fce0008010804 */
[----:B------:R-:W0:Y:S08]  /*82a0*/  MUFU.EX2 R148, R148 ;  /* 0x0000009400947308 */ /* 0x000e300000000800 */
[----:B------:R-:W2:Y:S01]  /*82b0*/  MUFU.EX2 R5, R5 ;  /* 0x0000000500057308 */ /* 0x000ea20000000800 */
[----:B-1----:R-:W-:Y:S01]  /*82c0*/  FMNMX.FTZ R36, R24, R51, !PT ;  /* 0x0000003318247209 */ /* 0x002fe20007810000 */
[--C-:B------:R-:W-:Y:S01]  /*82d0*/  FFMA.FTZ R51, R56, UR24, -R4.reuse ;  /* 0x0000001838337c23 */ /* 0x100fe20008010804 */
[----:B------:R-:W-:-:S03]  /*82e0*/  FFMA.FTZ R24, R57, UR24, -R4 ;  /* 0x0000001839187c23 */ /* 0x000fc60008010804 */
[----:B------:R-:W1:Y:S02]  /*82f0*/  SHFL.BFLY PT, R79, R36, 0x1, 0x1f ;  /* 0x0c201f00244f7f89 */ /* 0x000e6400000e0000 */
[----:B------:R-:W-:Y:S01]  /*8300*/  MUFU.EX2 R150, R150 ;  /* 0x0000009600967308 */ /* 0x000fe20000000800 */
[----:B0-----:R-:W-:-:S07]  /*8310*/  FFMA.FTZ R2, R69, R2, R148 ;  /* 0x0000000245027223 */ /* 0x001fce0000010094 */
[----:B------:R-:W-:Y:S01]  /*8320*/  MUFU.EX2 R77, R77 ;  /* 0x0000004d004d7308 */ /* 0x000fe20000000800 */
[----:B--2---:R-:W-:-:S07]  /*8330*/  F2FP.F16.F32.PACK_AB R148, R5, R148 ;  /* 0x000000940594723e */ /* 0x004fce00000000ff */
[----:B------:R-:W-:Y:S01]  /*8340*/  MUFU.EX2 R144, R144 ;  /* 0x0000009000907308 */ /* 0x000fe20000000800 */
[----:B-1----:R-:W-:-:S07]  /*8350*/  FMNMX.FTZ R44, R36, R79, !PT ;  /* 0x0000004f242c7209 */ /* 0x002fce0007810000 */
        /* <DEDUP_REMOVED lines=8> */
[--C-:B------:R-:W-:Y:S01]  /*83e0*/  FFMA.FTZ R145, R15, UR24, -R59.reuse ;  /* 0x000000180f917c23 */ /* 0x100fe2000801083b */
[----:B------:R-:W-:Y:S01]  /*83f0*/  @!P1 LEA R11, R11, UR45, 0x3 ;  /* 0x0000002d0b0b9c11 */ /* 0x000fe2000f8e18ff */
[----:B------:R-:W-:Y:S01]  /*8400*/  FFMA.FTZ R8, R12, UR24, -R59 ;  /* 0x000000180c087c23 */ /* 0x000fe2000801083b */
[----:B------:R-:W-:Y:S01]  /*8410*/  MUFU.EX2 R57, R57 ;  /* 0x0000003900397308 */ /* 0x000fe20000000800 */
[----:B------:R-:W-:-:S02]  /*8420*/  WARPGROUP.DEPBAR.LE gsb0, 0x0 ;  /* 0x00008000000079c5 */ /* 0x000fc40000010000 */
[----:B------:R-:W-:Y:S01]  /*8430*/  WARPGROUP.ARRIVE ;  /* 0x00000000000079c5 */ /* 0x000fe20000000000 */
[----:B------:R-:W-:Y:S01]  /*8440*/  IADD3 R7, R23, 0x9, RZ ;  /* 0x0000000917077810 */ /* 0x000fe20007ffe0ff */
[----:B------:R-:W-:Y:S02]  /*8450*/  @!P1 VIADD R15, R11, 0x16840 ;  /* 0x000168400b0f9836 */ /* 0x000fe40000000000 */
[--C-:B------:R-:W-:Y:S01]  /*8460*/  FFMA.FTZ R12, R20, UR24, -R59.reuse ;  /* 0x00000018140c7c23 */ /* 0x100fe2000801083b */
[----:B------:R-:W-:Y:S01]  /*8470*/  FFMA.FTZ R147, R25, UR24, -R59 ;  /* 0x0000001819937c23 */ /* 0x000fe2000801083b */
[----:B------:R-:W0:Y:S01]  /*8480*/  MUFU.EX2 R4, R4 ;  /* 0x0000000400047308 */ /* 0x000e220000000800 */
[----:B------:R-:W-:Y:S01]  /*8490*/  HGMMA.64x64x16.F32 R88, R120, gdesc[UR4].tnspB, R88, gsb0 ;  /* 0x40e0000478587df0 */ /* 0x000fe20008000858 */
[----:B------:R-:W-:Y:S01]  /*84a0*/  SEL R11, R7, 0x9, !P2 ;  /* 0x00000009070b7807 */ /* 0x000fe20005000000 */
[----:B------:R-:W-:Y:S01]  /*84b0*/  FADD.FTZ R7, R5, R2 ;  /* 0x0000000205077221 */ /* 0x000fe20000010000 */
        /* <DEDUP_REMOVED lines=21> */
[----:B-1----:R-:W-:Y:S01]  /*8610*/  FADD.FTZ R2, R149, R0 ;  /* 0x0000000095027221 */ /* 0x002fe20000010000 */
[--C-:B------:R-:W-:Y:S01]  /*8620*/  FFMA.FTZ R0, R63, UR24, -R59.reuse ;  /* 0x000000183f007c23 */ /* 0x100fe2000801083b */
[----:B------:R-:W-:Y:S01]  /*8630*/  F2FP.F16.F32.PACK_AB R149, R149, R4 ;  /* 0x000000049595723e */ /* 0x000fe200000000ff */
[--C-:B------:R-:W-:Y:S01]  /*8640*/  FFMA.FTZ R71, R71, UR24, -R59.reuse ;  /* 0x0000001847477c23 */ /* 0x100fe2000801083b */
[--C-:B------:R-:W-:Y:S01]  /*8650*/  FFMA.FTZ R72, R72, UR24, -R59.reuse ;  /* 0x0000001848487c23 */ /* 0x100fe2000801083b */
[--C-:B------:R-:W-:Y:S01]  /*8660*/  FFMA.FTZ R73, R73, UR24, -R59.reuse ;  /* 0x0000001849497c23 */ /* 0x100fe2000801083b */
[--C-:B------:R-:W-:Y:S01]  /*8670*/  FFMA.FTZ R74, R74, UR24, -R59.reuse ;  /* 0x000000184a4a7c23 */ /* 0x100fe2000801083b */
[----:B------:R-:W1:Y:S01]  /*8680*/  MUFU.EX2 R145, R145 ;  /* 0x0000009100917308 */ /* 0x000e620000000800 */
[----:B------:R-:W-:Y:S01]  /*8690*/  FFMA.FTZ R75, R75, UR24, -R59 ;  /* 0x000000184b4b7c23 */ /* 0x000fe2000801083b */
[----:B------:R-:W-:Y:S01]  /*86a0*/  ISETP.LT.AND P2, PT, RZ, UR26, PT ;  /* 0x0000001aff007c0c */ /* 0x000fe2000bf41270 */
[----:B------:R-:W-:-:S05]  /*86b0*/  UIADD3 UR6, UR26, -0x1, URZ ;  /* 0xffffffff1a067890 */ /* 0x000fca000fffe03f */
[----:B------:R-:W3:Y:S02]  /*86c0*/  MUFU.EX2 R12, R12 ;  /* 0x0000000c000c7308 */ /* 0x000ee40000000800 */
[----:B------:R-:W-:-:S06]  /*86d0*/  UMOV UR26, UR6 ;  /* 0x00000006001a7c82 */ /* 0x000fcc0008000000 */
[----:B------:R-:W-:Y:S08]  /*86e0*/  MUFU.EX2 R146, R146 ;  /* 0x0000009200927308 */ /* 0x000ff00000000800 */
[----:B------:R4:W-:Y:S08]  /*86f0*/  MUFU.EX2 R33, R40 ;  /* 0x0000002800217308 */ /* 0x0009f00000000800 */
[----:B------:R-:W5:Y:S01]  /*8700*/  MUFU.EX2 R147, R147 ;  /* 0x0000009300937308 */ /* 0x000f620000000800 */
[----:B----4-:R-:W-:Y:S01]  /*8710*/  FADD.FTZ R40, R150, R7 ;  /* 0x0000000796287221 */ /* 0x010fe20000010000 */
[----:B--2---:R-:W-:Y:S01]  /*8720*/  FADD.FTZ R7, R151, R2 ;  /* 0x0000000297077221 */ /* 0x004fe20000010000 */
[----:B0-----:R-:W-:-:S02]  /*8730*/  F2FP.F16.F32.PACK_AB R151, R8, R151 ;  /* 0x000000970897723e */ /* 0x001fc400000000ff */
[----:B------:R-:W-:Y:S01]  /*8740*/  F2FP.F16.F32.PACK_AB R150, R77, R150 ;  /* 0x000000964d96723e */ /* 0x000fe200000000ff */
[----:B------:R-:W-:Y:S02]  /*8750*/  FADD.FTZ R2, R8, R7 ;  /* 0x0000000708027221 */ /* 0x000fe40000010000 */
[----:B------:R-:W-:Y:S02]  /*8760*/  MUFU.EX2 R13, R13 ;  /* 0x0000000d000d7308 */ /* 0x000fe40000000800 */
[----:B-1----:R-:W-:Y:S01]  /*8770*/  FADD.FTZ R7, R145, R2 ;  /* 0x0000000291077221 */ /* 0x002fe20000010000 */
[----:B------:R-:W-:Y:S01]  /*8780*/  FFMA.FTZ R2, R65, UR24, -R59 ;  /* 0x0000001841027c23 */ /* 0x000fe2000801083b */
[C---:B---3--:R-:W-:Y:S02]  /*8790*/  F2FP.F16.F32.PACK_AB R145, R12.reuse, R145 ;  /* 0x000000910c91723e */ /* 0x048fe400000000ff */
[----:B------:R-:W-:Y:S01]  /*87a0*/  FADD.FTZ R42, R12, R7 ;  /* 0x000000070c2a7221 */ /* 0x000fe20000010000 */
[----:B------:R-:W-:-:S02]  /*87b0*/  WARPGROUP.DEPBAR.LE gsb0, 0x0 ;  /* 0x00008000000079c5 */ /* 0x000fc40000010000 */
[----:B------:R0:W-:Y:S06]  /*87c0*/  BAR.ARV R11, 0x100 ;  /* 0x0004000b0000751d */ /* 0x0001ec0000002000 */
[----:B------:R1:W-:Y:S01]  /*87d0*/  @!P1 SYNCS.ARRIVE.TRANS64.RED.A1T0 RZ, [R15+URZ], RZ ;  /* 0x000000ff0fff99a7 */ /* 0x0003e2000810043f */
[----:B------:R-:W2:Y:S01]  /*87e0*/  MUFU.EX2 R20, R20 ;  /* 0x0000001400147308 */ /* 0x000ea20000000800 */
[----:B-----5:R-:W-:Y:S01]  /*87f0*/  FADD.FTZ R7, R147, R42 ;  /* 0x0000002a93077221 */ /* 0x020fe20000010000 */
[-C--:B------:R-:W-:Y:S01]  /*8800*/  FMUL.FTZ R88, R88, R69.reuse ;  /* 0x0000004558587220 */ /* 0x080fe20000410000 */
[-C--:B------:R-:W-:Y:S01]  /*8810*/  FMUL.FTZ R89, R89, R69.reuse ;  /* 0x0000004559597220 */ /* 0x080fe20000410000 */
[-C--:B------:R-:W-:Y:S01]  /*8820*/  FMUL.FTZ R92, R92, R69.reuse ;  /* 0x000000455c5c7220 */ /* 0x080fe20000410000 */
[-C--:B------:R-:W-:Y:S01]  /*8830*/  FMUL.FTZ R93, R93, R69.reuse ;  /* 0x000000455d5d7220 */ /* 0x080fe20000410000 */
[-C--:B------:R-:W-:Y:S01]  /*8840*/  FMUL.FTZ R96, R96, R69.reuse ;  /* 0x0000004560607220 */ /* 0x080fe20000410000 */
[----:B-1----:R-:W-:Y:S01]  /*8850*/  IMAD.U32 R15, RZ, RZ, UR21 ;  /* 0x00000015ff0f7e24 */ /* 0x002fe2000f8e00ff */
[----:B------:R-:W-:Y:S01]  /*8860*/  MUFU.EX2 R140, R140 ;  /* 0x0000008c008c7308 */ /* 0x000fe20000000800 */
[----:B------:R-:W-:Y:S01]  /*8870*/  UMOV UR21, UR39 ;  /* 0x0000002700157c82 */ /* 0x000fe20008000000 */
[-C--:B------:R-:W-:Y:S01]  /*8880*/  FMUL.FTZ R97, R97, R69.reuse ;  /* 0x0000004561617220 */ /* 0x080fe20000410000 */
[-C--:B------:R-:W-:Y:S01]  /*8890*/  FMUL.FTZ R100, R100, R69.reuse ;  /* 0x0000004564647220 */ /* 0x080fe20000410000 */
[----:B------:R-:W-:Y:S01]  /*88a0*/  @!P1 LEA R15, R15, UR45, 0x3 ;  /* 0x0000002d0f0f9c11 */ /* 0x000fe2000f8e18ff */
[-C--:B------:R-:W-:Y:S01]  /*88b0*/  FMUL.FTZ R101, R101, R69.reuse ;  /* 0x0000004565657220 */ /* 0x080fe20000410000 */
[-C--:B------:R-:W-:Y:S01]  /*88c0*/  FMUL.FTZ R104, R104, R69.reuse ;  /* 0x0000004568687220 */ /* 0x080fe20000410000 */
[----:B------:R-:W-:Y:S01]  /*88d0*/  FMUL.FTZ R105, R105, R69 ;  /* 0x0000004569697220 */ /* 0x000fe20000410000 */
[----:B------:R-:W1:Y:S01]  /*88e0*/  MUFU.EX2 R141, R141 ;  /* 0x0000008d008d7308 */ /* 0x000e620000000800 */
[----:B0-----:R-:W-:-:S02]  /*88f0*/  @!P1 VIADD R11, R15, 0x16860 ;  /* 0x000168600f0b9836 */ /* 0x001fc40000000000 */
[C---:B--2---:R-:W-:Y:S01]  /*8900*/  FADD.FTZ R42, R20.reuse, R7 ;  /* 0x00000007142a7221 */ /* 0x044fe20000010000 */
[----:B------:R-:W-:Y:S01]  /*8910*/  F2FP.F16.F32.PACK_AB R147, R20, R147 ;  /* 0x000000931493723e */ /* 0x000fe200000000ff */
[-C--:B------:R-:W-:Y:S01]  /*8920*/  FMUL.FTZ R108, R108, R69.reuse ;  /* 0x000000456c6c7220 */ /* 0x080fe20000410000 */
[-C--:B------:R-:W-:Y:S01]  /*8930*/  FMUL.FTZ R109, R109, R69.reuse ;  /* 0x000000456d6d7220 */ /* 0x080fe20000410000 */
[----:B------:R-:W-:Y:S01]  /*8940*/  @!P1 PRMT R15, RZ, 0x654, R11 ;  /* 0x00000654ff0f9816 */ /* 0x000fe2000000000b */
[----:B------:R-:W-:Y:S01]  /*8950*/  FADD.FTZ R11, R77, R40 ;  /* 0x000000284d0b7221 */ /* 0x000fe20000010000 */
[----:B------:R-:W0:Y:S01]  /*8960*/  MUFU.EX2 R26, R26 ;  /* 0x0000001a001a7308 */ /* 0x000e220000000800 */
[-C--:B------:R-:W-:Y:S01]  /*8970*/  FMUL.FTZ R112, R112, R69.reuse ;  /* 0x0000004570707220 */ /* 0x080fe20000410000 */
[----:B------:R2:W-:Y:S01]  /*8980*/  @!P1 SYNCS.ARRIVE.TRANS64.RED.A1T0 RZ, [R15+URZ], RZ ;  /* 0x000000ff0fff99a7 */ /* 0x0005e2000810043f */
[----:B------:R-:W-:Y:S01]  /*8990*/  FADD.FTZ R40, R144, R11 ;  /* 0x0000000b90287221 */ /* 0x000fe20000010000 */
[----:B------:R-:W-:Y:S01]  /*89a0*/  F2FP.F16.F32.PACK_AB R144, R9, R144 ;  /* 0x000000900990723e */ /* 0x000fe200000000ff */
[-C--:B------:R-:W-:Y:S01]  /*89b0*/  FMUL.FTZ R113, R113, R69.reuse ;  /* 0x0000004571717220 */ /* 0x080fe20000410000 */
[-C--:B------:R-:W-:Y:S01]  /*89c0*/  FMUL.FTZ R116, R116, R69.reuse ;  /* 0x0000004574747220 */ /* 0x080fe20000410000 */
[----:B------:R-:W-:Y:S01]  /*89d0*/  FADD.FTZ R11, R9, R40 ;  /* 0x00000028090b7221 */ /* 0x000fe20000010000 */
[----:B------:R-:W3:Y:S01]  /*89e0*/  MUFU.EX2 R142, R142 ;  /* 0x0000008e008e7308 */ /* 0x000ee20000000800 */
[----:B-1----:R-:W-:Y:S01]  /*89f0*/  FADD.FTZ R7, R141, R42 ;  /* 0x0000002a8d077221 */ /* 0x002fe20000010000 */
[----:B------:R-:W-:Y:S01]  /*8a00*/  FFMA.FTZ R40, R67, UR24, -R59 ;  /* 0x0000001843287c23 */ /* 0x000fe2000801083b */
[----:B------:R-:W-:Y:S01]  /*8a10*/  FADD.FTZ R46, R146, R11 ;  /* 0x0000000b922e7221 */ /* 0x000fe20000010000 */
[----:B------:R-:W-:Y:S01]  /*8a20*/  FFMA.FTZ R59, R76, UR24, -R59 ;  /* 0x000000184c3b7c23 */ /* 0x000fe2000801083b */
[----:B------:R-:W-:Y:S01]  /*8a30*/  F2FP.F16.F32.PACK_AB R146, R13, R146 ;  /* 0x000000920d92723e */ /* 0x000fe200000000ff */
[----:B------:R-:W-:Y:S01]  /*8a40*/  FMUL.FTZ R117, R117, R69 ;  /* 0x0000004575757220 */ /* 0x000fe20000410000 */
[----:B------:R-:W-:Y:S01]  /*8a50*/  FADD.FTZ R11, R13, R46 ;  /* 0x0000002e0d0b7221 */ /* 0x000fe20000010000 */
[----:B------:R-:W1:Y:S01]  /*8a60*/  MUFU.EX2 R143, R143 ;  /* 0x0000008f008f7308 */ /* 0x000e620000000800 */
[C---:B0-----:R-:W-:Y:S01]  /*8a70*/  FADD.FTZ R42, R26.reuse, R7 ;  /* 0x000000071a2a7221 */ /* 0x041fe20000010000 */
[----:B------:R-:W-:Y:S01]  /*8a80*/  F2FP.F16.F32.PACK_AB R141, R26, R141 ;  /* 0x0000008d1a8d723e */ /* 0x000fe200000000ff */
[----:B------:R-:W-:Y:S01]  /*8a90*/  FADD.FTZ R46, R140, R11 ;  /* 0x0000000b8c2e7221 */ /* 0x000fe20000010000 */
[----:B------:R-:W-:Y:S01]  /*8aa0*/  F2FP.F16.F32.PACK_AB R140, R21, R140 ;  /* 0x0000008c158c723e */ /* 0x000fe200000000ff */
[-C--:B------:R-:W-:Y:S01]  /*8ab0*/  FMUL.FTZ R90, R90, R57.reuse ;  /* 0x000000395a5a7220 */ /* 0x080fe20000410000 */
[-C--:B------:R-:W-:Y:S01]  /*8ac0*/  FMUL.FTZ R91, R91, R57.reuse ;  /* 0x000000395b5b7220 */ /* 0x080fe20000410000 */
[----:B------:R-:W-:Y:S01]  /*8ad0*/  FADD.FTZ R11, R21, R46 ;  /* 0x0000002e150b7221 */ /* 0x000fe20000010000 */
[----:B------:R-:W0:Y:S01]  /*8ae0*/  MUFU.EX2 R31, R31 ;  /* 0x0000001f001f7308 */ /* 0x000e220000000800 */
[-C--:B------:R-:W-:Y:S01]  /*8af0*/  FMUL.FTZ R94, R94, R57.reuse ;  /* 0x000000395e5e7220 */ /* 0x080fe20000410000 */
[-C--:B------:R-:W-:Y:S01]  /*8b00*/  FMUL.FTZ R95, R95, R57.reuse ;  /* 0x000000395f5f7220 */ /* 0x080fe20000410000 */
[----:B---3--:R-:W-:Y:S01]  /*8b10*/  FADD.FTZ R46, R142, R11 ;  /* 0x0000000b8e2e7221 */ /* 0x008fe20000010000 */
        /* <DEDUP_REMOVED lines=13> */
[C---:B0-----:R-:W-:Y:S01]  /*8bf0*/  FADD.FTZ R11, R31.reuse, R46 ;  /* 0x0000002e1f0b7221 */ /* 0x041fe20000010000 */
[----:B------:R-:W-:Y:S01]  /*8c00*/  F2FP.F16.F32.PACK_AB R142, R31, R142 ;  /* 0x0000008e1f8e723e */ /* 0x000fe200000000ff */
[-C--:B------:R-:W-:Y:S01]  /*8c10*/  FMUL.FTZ R118, R118, R57.reuse ;  /* 0x0000003976767220 */ /* 0x080fe20000410000 */
[----:B------:R-:W-:-:S04]  /*8c20*/  FMUL.FTZ R119, R119, R57 ;  /* 0x0000003977777220 */ /* 0x000fc80000410000 */
[----:B------:R-:W0:Y:S01]  /*8c30*/  MUFU.EX2 R137, R137 ;  /* 0x0000008900897308 */ /* 0x000e220000000800 */
[C---:B---3--:R-:W-:Y:S01]  /*8c40*/  FADD.FTZ R42, R30.reuse, R7 ;  /* 0x000000071e2a7221 */ /* 0x048fe20000010000 */
[----:B------:R-:W-:-:S06]  /*8c50*/  F2FP.F16.F32.PACK_AB R143, R30, R143 ;  /* 0x0000008f1e8f723e */ /* 0x000fcc00000000ff */
[----:B------:R-:W3:Y:S01]  /*8c60*/  MUFU.EX2 R32, R32 ;  /* 0x0000002000207308 */ /* 0x000ee20000000800 */
[----:B-1----:R-:W-:Y:S01]  /*8c70*/  FADD.FTZ R46, R136, R11 ;  /* 0x0000000b882e7221 */ /* 0x002fe20000010000 */
[----:B------:R-:W-:-:S03]  /*8c80*/  F2FP.F16.F32.PACK_AB R136, R27, R136 ;  /* 0x000000881b88723e */ /* 0x000fc600000000ff */
[----:B------:R-:W-:-:S03]  /*8c90*/  FADD.FTZ R7, R27, R46 ;  /* 0x0000002e1b077221 */ /* 0x000fc60000010000 */
[----:B------:R-:W1:Y:S01]  /*8ca0*/  MUFU.EX2 R138, R138 ;  /* 0x0000008a008a7308 */ /* 0x000e620000000800 */
[----:B0-----:R-:W-:-:S07]  /*8cb0*/  FADD.FTZ R5, R137, R42 ;  /* 0x0000002a89057221 */ /* 0x001fce0000010000 */
        /* <DEDUP_REMOVED lines=61> */
[----:B------:R-:W-:Y:S01]  /*9090*/  F2FP.F16.F32.PACK_AB R125, R4, R125 ;  /* 0x0000007d047d723e */ /* 0x000fe200000000ff */
[----:B------:R-:W-:-:S05]  /*90a0*/  IMAD.MOV.U32 R4, RZ, RZ, R49 ;  /* 0x000000ffff047224 */ /* 0x000fca00078e0031 */
        /* <DEDUP_REMOVED lines=23> */
[----:B---3--:R-:W-:Y:S01]  /*9220*/  FADD.FTZ R5, R8, R5 ;  /* 0x0000000508057221 */ /* 0x008fe20000010000 */
[C---:B-1----:R-:W-:Y:S01]  /*9230*/  FADD.FTZ R2, R3.reuse, R2 ;  /* 0x0000000203027221 */ /* 0x042fe20000010000 */
[----:B------:R-:W-:Y:S01]  /*9240*/  F2FP.F16.F32.PACK_AB R122, R3, R36 ;  /* 0x00000024037a723e */ /* 0x000fe200000000ff */
[----:B------:R-:W-:Y:S02]  /*9250*/  IMAD.MOV.U32 R3, RZ, RZ, R44 ;  /* 0x000000ffff037224 */ /* 0x000fe400078e002c */
[C---:B0-----:R-:W-:Y:S01]  /*9260*/  FADD.FTZ R0, R59.reuse, R5 ;  /* 0x000000053b007221 */ /* 0x041fe20000010000 */
[----:B------:R-:W-:Y:S01]  /*9270*/  F2FP.F16.F32.PACK_AB R123, R59, R8 ;  /* 0x000000083b7b723e */ /* 0x000fe200000000ff */
[----:B--2---:R-:W-:Y:S06]  /*9280*/  @P2 BRA `(.L_x_14487) ;  /* 0xffffffd800e42947 */ /* 0x004fec000383ffff */
.L_x_14478:
[----:B------:R-:W-:Y:S06]  /*9290*/  BAR.ARV 0x8, 0x200 ;  /* 0x0208000000007b1d */ /* 0x000fec0000002000 */
[----:B------:R-:W-:Y:S05]  /*92a0*/  @!P0 BRA `(.L_x_14488) ;  /* 0x0000000000048947 */ /* 0x000fea0003800000 */
[----:B------:R-:W-:Y:S01]  /*92b0*/  BPT.TRAP 0x1 ;  /* 0x000000040000795c */ /* 0x000fe20000300000 */
.L_x_14488:
[----:B------:R-:W-:Y:S01]  /*92c0*/  ULEA UR5, UR39, UR45, 0x3 ;  /* 0x0000002d27057291 */ /* 0x000fe2000f8e183f */
[----:B------:R-:W-:-:S05]  /*92d0*/  IMAD.U32 R3, RZ, RZ, UR37 ;  /* 0x00000025ff037e24 */ /* 0x000fca000f8e00ff */
[----:B------:R-:W-:-:S04]  /*92e0*/  SHF.L.U32 R3, R3, 0x1f, RZ ;  /* 0x0000001f03037819 */ /* 0x000fc800000006ff */
[----:B------:R0:W1:Y:S01]  /*92f0*/  SYNCS.PHASECHK.TRANS64.TRYWAIT P2, [UR5+0x16850], R3 ;  /* 0x01685003ff0075a7 */ /* 0x0000620008040145 */
[----:B------:R-:W-:Y:S05]  /*9300*/  @!P0 BRA `(.L_x_14489) ;  /* 0x0000000000048947 */ /* 0x000fea0003800000 */
[----:B------:R-:W-:Y:S01]  /*9310*/  BPT.TRAP 0x1 ;  /* 0x000000040000795c */ /* 0x000fe20000300000 */
.L_x_14489:
[----:B-1----:R-:W-:Y:S05]  /*9320*/  @P2 BRA `(.L_x_14490) ;  /* 0x0000000000082947 */ /* 0x002fea0003800000 */
[----:B------:R-:W1:Y:S02]  /*9330*/  SYNCS.PHASECHK.TRANS64.TRYWAIT P0, [UR5+0x16850], R3 ;  /* 0x01685003ff0075a7 */ /* 0x000e640008000145 */
[----:B-1----:R-:W-:Y:S05]  /*9340*/  @!P0 BRA `(.L_x_14491) ;  /* 0x0000005800c48947 */ /* 0x002fea0003800000 */
.L_x_14490:
        /* <DEDUP_REMOVED lines=19> */
[----:B------:R-:W-:Y:S01]  /*9480*/  MOV R2, RZ ;  /* 0x000000ff00027202 */ /* 0x000fe20000000f00 */
[----:B-1----:R-:W-:-:S03]  /*9490*/  FADD.FTZ R5, R5, R0 ;  /* 0x0000000005057221 */ /* 0x002fc60000010000 */
[----:B------:R-:W0:Y:S01]  /*94a0*/  SHFL.BFLY PT, R4, R3, 0x1, 0x1f ;  /* 0x0c201f0003047f89 */ /* 0x000e2200000e0000 */
[----:B------:R-:W-:-:S03]  /*94b0*/  IMAD.MOV.U32 R0, RZ, RZ, -0x800000 ;  /* 0xff800000ff007424 */ /* 0x000fc600078e00ff */
[----:B------:R-:W1:Y:S01]  /*94c0*/  SHFL.BFLY PT, R6, R5, 0x1, 0x1f ;  /* 0x0c201f0005067f89 */ /* 0x000e6200000e0000 */
[----:B0-----:R-:W-:Y:S01]  /*94d0*/  FADD.FTZ R8, R3, R4 ;  /* 0x0000000403087221 */ /* 0x001fe20000010000 */
[----:B------:R-:W-:Y:S02]  /*94e0*/  IMAD.U32 R3, RZ, RZ, UR24 ;  /* 0x00000018ff037e24 */ /* 0x000fe4000f8e00ff */
[----:B------:R-:W-:Y:S02]  /*94f0*/  IMAD.U32 R4, RZ, RZ, UR24 ;  /* 0x00000018ff047e24 */ /* 0x000fe4000f8e00ff */
[----:B-1----:R-:W-:Y:S01]  /*9500*/  FADD.FTZ R9, R5, R6 ;  /* 0x0000000605097221 */ /* 0x002fe20000010000 */
[----:B------:R-:W-:Y:S01]  /*9510*/  FSETP.NE.FTZ.AND P0, PT, R8, RZ, PT ;  /* 0x000000ff0800720b */ /* 0x000fe20003f15000 */
[----:B------:R-:W-:-:S03]  /*9520*/  IMAD.MOV.U32 R5, RZ, RZ, RZ ;  /* 0x000000ffff057224 */ /* 0x000fc600078e00ff */
[----:B------:R-:W-:-:S09]  /*9530*/  FSETP.NE.FTZ.AND P2, PT, R9, RZ, PT ;  /* 0x000000ff0900720b */ /* 0x000fd20003f55000 */
[----:B------:R-:W0:Y:S01]  /*9540*/  @P0 MUFU.LG2 R6, R8 ;  /* 0x0000000800060308 */ /* 0x000e220000000c00 */
[----:B------:R-:W-:-:S07]  /*9550*/  @P0 FMUL.FTZ R4, R4, 0.69314718246459960938 ;  /* 0x3f31721804040820 */ /* 0x000fce0000410000 */
[----:B------:R1:W-:Y:S08]  /*9560*/  @P0 MUFU.RCP R2, R8 ;  /* 0x0000000800020308 */ /* 0x0003f00000001000 */
[----:B------:R-:W2:Y:S01]  /*9570*/  @P2 MUFU.LG2 R7, R9 ;  /* 0x0000000900072308 */ /* 0x000ea20000000c00 */
[----:B-1----:R-:W-:Y:S01]  /*9580*/  @P2 FMUL.FTZ R8, R3, 0.69314718246459960938 ;  /* 0x3f31721803082820 */ /* 0x002fe20000410000 */
[----:B0-----:R-:W-:Y:S01]  /*9590*/  @P0 FMUL.FTZ R3, R6, 0.69314718246459960938 ;  /* 0x3f31721806030820 */ /* 0x001fe20000410000 */
[----:B------:R-:W-:-:S03]  /*95a0*/  @!P1 IADD3 R6, R10, 0x16860, RZ ;  /* 0x000168600a069810 */ /* 0x000fc60007ffe0ff */
[----:B------:R-:W-:Y:S01]  /*95b0*/  @P0 FFMA.FTZ R26, R4, R49, R3 ;  /* 0x00000031041a0223 */ /* 0x000fe20000010003 */
[----:B------:R-:W-:Y:S01]  /*95c0*/  @!P1 PRMT R6, RZ, 0x654, R6 ;  /* 0x00000654ff069816 */ /* 0x000fe20000000006 */
[----:B------:R-:W0:Y:S01]  /*95d0*/  @P2 MUFU.RCP R5, R9 ;  /* 0x0000000900052308 */ /* 0x000e220000001000 */
[----:B------:R-:W-:Y:S01]  /*95e0*/  PLOP3.LUT P0, PT, PT, PT, PT, 0x8, 0x0 ;  /* 0x000000000000781c */ /* 0x000fe20003f0e170 */
[----:B------:R-:W-:Y:S02]  /*95f0*/  WARPGROUP.DEPBAR.LE gsb0, 0x0 ;  /* 0x00008000000079c5 */ /* 0x000fe40000010000 */
[----:B------:R-:W-:Y:S01]  /*9600*/  WARPGROUP.ARRIVE ;  /* 0x00000000000079c5 */ /* 0x000fe20000000000 */
[----:B--2---:R-:W-:-:S05]  /*9610*/  @P2 FMUL.FTZ R7, R7, 0.69314718246459960938 ;  /* 0x3f31721807072820 */ /* 0x004fca0000410000 */
[----:B------:R-:W-:Y:S01]  /*9620*/  HGMMA.64x64x16.F32 R88, R144, gdesc[UR4].tnspB, R88, gsb0 ;  /* 0x40e0000490587df0 */ /* 0x000fe20008000858 */
[----:B------:R-:W-:Y:S01]  /*9630*/  UIADD3 UR6, UR4, 0x100, URZ ;  /* 0x0000010004067890 */ /* 0x000fe2000fffe03f */
[----:B------:R-:W-:Y:S01]  /*9640*/  UMOV UR7, 0x40000040 ;  /* 0x4000004000077882 */ /* 0x000fe20000000000 */
[----:B------:R-:W-:Y:S01]  /*9650*/  @P2 FFMA.FTZ R0, R8, R44, R7 ;  /* 0x0000002c08002223 */ /* 0x000fe20000010007 */
        /* <DEDUP_REMOVED lines=65> */
.L_x_14461:
        /* <DEDUP_REMOVED lines=18> */
[----:B------:R-:W-:Y:S01]  /*9b90*/  IMAD.MOV.U32 R28, RZ, RZ, R37 ;  /* 0x000000ffff1c7224 */ /* 0x000fe200078e0025 */
        /* <DEDUP_REMOVED lines=13> */
[----:B------:R-:W-:Y:S01]  /*9c70*/  F2FP.F16.F32.PACK_AB R115, R119, R118 ;  /* 0x000000767773723e */ /* 0x000fe200000000ff */
[----:B------:R-:W-:Y:S01]  /*9c80*/  ULDC UR5, c[0x0][0xa88] ;  /* 0x0002a20000057ab9 */ /* 0x000fe20000000800 */
[----:B------:R-:W-:Y:S01]  /*9c90*/  BAR.SYNC.DEFER_BLOCKING 0x1, 0x180 ;  /* 0x0046000000007b1d */ /* 0x000fe20000010000 */
[----:B-1----:R-:W-:Y:S01]  /*9ca0*/  ISETP.NE.AND P1, PT, R32, 0x1, PT ;  /* 0x000000012000780c */ /* 0x002fe20003f25270 */
[----:B------:R-:W-:-:S04]  /*9cb0*/  IMAD.U32 R34, RZ, RZ, UR8 ;  /* 0x00000008ff227e24 */ /* 0x000fc8000f8e00ff */
[----:B------:R-:W-:Y:S01]  /*9cc0*/  ULDC.64 UR8, c[0x0][0xae8] ;  /* 0x0002ba0000087ab9 */ /* 0x000fe20000000a00 */
[----:B------:R-:W-:Y:S02]  /*9cd0*/  MOV R2, R27 ;  /* 0x0000001b00027202 */ /* 0x000fe40000000f00 */
[----:B0-----:R-:W-:Y:S01]  /*9ce0*/  MOV R3, R4 ;  /* 0x0000000400037202 */ /* 0x001fe20000000f00 */
[----:B------:R-:W-:Y:S02]  /*9cf0*/  ULDC.64 UR10, c[0x0][0xaf0] ;  /* 0x0002bc00000a7ab9 */ /* 0x000fe40000000a00 */
[--C-:B------:R-:W-:Y:S02]  /*9d00*/  IMAD.WIDE R10, R155, 0x2, R2.reuse ;  /* 0x000000029b0a7825 */ /* 0x100fe400078e0202 */
[----:B------:R-:W0:Y:S02]  /*9d10*/  @P1 LDC R20, c[0x0][0xbec] ;  /* 0x0002fb00ff141b82 */ /* 0x000e240000000800 */
[----:B------:R-:W-:Y:S01]  /*9d20*/  IMAD.WIDE R2, R5, 0x2, R2 ;  /* 0x0000000205027825 */ /* 0x000fe200078e0202 */
[----:B------:R-:W-:-:S02]  /*9d30*/  LOP3.LUT R4, R10, 0x380, RZ, 0xc0, !PT ;  /* 0x000003800a047812 */ /* 0x000fc400078ec0ff */
[----:B------:R-:W-:Y:S02]  /*9d40*/  IADD3 R33, P0, R10, 0x60, RZ ;  /* 0x000000600a217810 */ /* 0x000fe40007f1e0ff */
[----:B------:R-:W-:Y:S01]  /*9d50*/  SHF.R.U64 R5, R4, 0x3, RZ ;  /* 0x0000000304057819 */ /* 0x000fe200000012ff */
[----:B------:R-:W1:Y:S01]  /*9d60*/  @P1 LDC R35, c[0x0][0xbf0] ;  /* 0x0002fc00ff231b82 */ /* 0x000e620000000800 */
[----:B------:R-:W-:Y:S01]  /*9d70*/  LOP3.LUT R4, R33, 0x380, RZ, 0xc0, !PT ;  /* 0x0000038021047812 */ /* 0x000fe200078ec0ff */
[--C-:B------:R-:W-:Y:S01]  /*9d80*/  IMAD.X R9, RZ, RZ, R11.reuse, P0 ;  /* 0x000000ffff097224 */ /* 0x100fe200000e060b */
[----:B------:R-:W-:Y:S02]  /*9d90*/  IADD3 R31, P2, R10, 0x40, RZ ;  /* 0x000000400a1f7810 */ /* 0x000fe40007f5e0ff */
[----:B------:R-:W-:Y:S02]  /*9da0*/  SHF.R.U64 R4, R4, 0x3, RZ ;  /* 0x0000000304047819 */ /* 0x000fe400000012ff */
[----:B------:R-:W-:Y:S01]  /*9db0*/  IADD3 R29, P3, R10, 0x20, RZ ;  /* 0x000000200a1d7810 */ /* 0x000fe20007f7e0ff */
[----:B------:R-:W-:Y:S01]  /*9dc0*/  IMAD.X R7, RZ, RZ, R11, P2 ;  /* 0x000000ffff077224 */ /* 0x000fe200010e060b */
[----:B------:R-:W-:-:S02]  /*9dd0*/  LOP3.LUT R6, R31, 0x380, RZ, 0xc0, !PT ;  /* 0x000003801f067812 */ /* 0x000fc400078ec0ff */
[----:B------:R-:W-:Y:S02]  /*9de0*/  LOP3.LUT R8, R4, R33, RZ, 0x3c, !PT ;  /* 0x0000002104087212 */ /* 0x000fe400078e3cff */
[----:B------:R-:W-:Y:S02]  /*9df0*/  SHF.R.U64 R6, R6, 0x3, RZ ;  /* 0x0000000306067819 */ /* 0x000fe400000012ff */
[----:B------:R-:W-:Y:S01]  /*9e00*/  LOP3.LUT R4, R29, 0x380, RZ, 0xc0, !PT ;  /* 0x000003801d047812 */ /* 0x000fe200078ec0ff */
[----:B0-----:R-:W-:Y:S01]  /*9e10*/  @P1 IMAD.HI.U32 R20, R37, R20, RZ ;  /* 0x0000001425141227 */ /* 0x001fe200078e00ff */
[----:B------:R-:W-:Y:S02]  /*9e20*/  LOP3.LUT R6, R6, R31, RZ, 0x3c, !PT ;  /* 0x0000001f06067212 */ /* 0x000fe400078e3cff */
[----:B------:R-:W-:Y:S02]  /*9e30*/  SHF.R.U64 R4, R4, 0x3, RZ ;  /* 0x0000000304047819 */ /* 0x000fe400000012ff */
[----:B------:R-:W-:-:S02]  /*9e40*/  IADD3 R31, P2, R2, 0x3000, RZ ;  /* 0x00003000021f7810 */ /* 0x000fc40007f5e0ff */
[----:B------:R-:W-:Y:S02]  /*9e50*/  LOP3.LUT R4, R4, R29, RZ, 0x3c, !PT ;  /* 0x0000001d04047212 */ /* 0x000fe400078e3cff */
[----:B------:R-:W-:Y:S01]  /*9e60*/  LOP3.LUT R29, R31, 0x380, RZ, 0xc0, !PT ;  /* 0x000003801f1d7812 */ /* 0x000fe200078ec0ff */
[----:B------:R-:W-:Y:S01]  /*9e70*/  IMAD.X R21, RZ, RZ, R3, P2 ;  /* 0x000000ffff157224 */ /* 0x000fe200010e0603 */
[----:B-1----:R-:W-:Y:S02]  /*9e80*/  @P1 SHF.R.U32.HI R28, RZ, R35, R20 ;  /* 0x00000023ff1c1219 */ /* 0x002fe40000011614 */
[----:B------:R-:W-:Y:S02]  /*9e90*/  SHF.R.U64 R20, R29, 0x3, RZ ;  /* 0x000000031d147819 */ /* 0x000fe400000012ff */
[----:B------:R-:W-:Y:S02]  /*9ea0*/  IADD3 R29, -R28, RZ, RZ ;  /* 0x000000ff1c1d7210 */ /* 0x000fe40007ffe1ff */
[----:B------:R-:W-:Y:S01]  /*9eb0*/  LOP3.LUT R10, R5, R10, RZ, 0x3c, !PT ;  /* 0x0000000a050a7212 */ /* 0x000fe200078e3cff */
[----:B------:R-:W-:Y:S01]  /*9ec0*/  IMAD.X R5, RZ, RZ, R11, P3 ;  /* 0x000000ffff057224 */ /* 0x000fe200018e060b */
[----:B------:R-:W-:Y:S01]  /*9ed0*/  LOP3.LUT R20, R20, R31, RZ, 0x3c, !PT ;  /* 0x0000001f14147212 */ /* 0x000fe200078e3cff */
[----:B------:R-:W-:Y:S01]  /*9ee0*/  IMAD R29, R32, R29, R37 ;  /* 0x0000001d201d7224 */ /* 0x000fe200078e0225 */
[----:B------:R-:W-:-:S02]  /*9ef0*/  MOV R31, R10 ;  /* 0x0000000a001f7202 */ /* 0x000fc40000000f00 */
[----:B------:R-:W-:Y:S02]  /*9f00*/  SHF.R.S32.HI R11, RZ, 0x1f, R28 ;  /* 0x0000001fff0b7819 */ /* 0x000fe4000001141c */
[----:B------:R-:W-:Y:S02]  /*9f10*/  IADD3 R10, P0, R28, UR6, RZ ;  /* 0x000000061c0a7c10 */ /* 0x000fe4000ff1e0ff */
[----:B------:R-:W-:Y:S02]  /*9f20*/  IADD3 R33, P3, R2, 0x1800, RZ ;  /* 0x0000180002217810 */ /* 0x000fe40007f7e0ff */
[----:B------:R-:W-:Y:S02]  /*9f30*/  SHF.R.S32.HI R30, RZ, 0x1f, R29 ;  /* 0x0000001fff1e7819 */ /* 0x000fe4000001141d */
[----:B------:R-:W-:Y:S01]  /*9f40*/  IADD3.X R11, R11, UR7, R34, P0, !PT ;  /* 0x000000070b0b7c10 */ /* 0x000fe200087fe422 */
[----:B------:R-:W-:Y:S01]  /*9f50*/  ULDC.64 UR6, c[0x0][0xb88] ;  /* 0x0002e20000067ab9 */ /* 0x000fe20000000a00 */
[----:B------:R-:W-:Y:S01]  /*9f60*/  LOP3.LUT R24, R33, 0x380, RZ, 0xc0, !PT ;  /* 0x0000038021187812 */ /* 0x000fe200078ec0ff */
[----:B------:R-:W-:Y:S01]  /*9f70*/  IMAD.X R25, RZ, RZ, R3, P3 ;  /* 0x000000ffff197224 */ /* 0x000fe200018e0603 */
[----:B------:R-:W-:Y:S01]  /*9f80*/  MOV R28, R8 ;  /* 0x00000008001c7202 */ /* 0x000fe20000000f00 */
[----:B------:R-:W-:Y:S01]  /*9f90*/  IMAD R8, R30, UR6, RZ ;  /* 0x000000061e087c24 */ /* 0x000fe2000f8e02ff */
[----:B------:R-:W-:Y:S01]  /*9fa0*/  MOV R30, R6 ;  /* 0x00000006001e7202 */ /* 0x000fe20000000f00 */
[----:B------:R-:W-:Y:S01]  /*9fb0*/  IMAD.WIDE.U32 R6, R29, UR6, R10 ;  /* 0x000000061d067c25 */ /* 0x000fe2000f8e000a */
[----:B------:R-:W-:-:S02]  /*9fc0*/  SHF.R.U64 R24, R24, 0x3, RZ ;  /* 0x0000000318187819 */ /* 0x000fc400000012ff */
[----:B------:R-:W-:Y:S01]  /*9fd0*/  LOP3.LUT P0, RZ, R152, 0x3, RZ, 0xc0, !PT ;  /* 0x0000000398ff7812 */ /* 0x000fe2000780c0ff */
[----:B------:R-:W-:Y:S01]  /*9fe0*/  IMAD R29, R29, UR7, R8 ;  /* 0x000000071d1d7c24 */ /* 0x000fe2000f8e0208 */
[----:B------:R-:W-:Y:S01]  /*9ff0*/  LOP3.LUT R24, R24, R33, RZ, 0x3c, !PT ;  /* 0x0000002118187212 */ /* 0x000fe200078e3cff */
[----:B------:R-:W-:Y:S01]  /*a000*/  VIADD R10, R154, UR41 ;  /* 0x000000299a0a7c36 */ /* 0x000fe20008000000 */
[----:B------:R-:W-:Y:S01]  /*a010*/  ULDC.64 UR6, c[0x0][0xb50] ;  /* 0x0002d40000067ab9 */ /* 0x000fe20000000a00 */
[----:B------:R-:W-:Y:S01]  /*a020*/  IMAD R33, R32, UR5, RZ ;  /* 0x0000000520217c24 */ /* 0x000fe2000f8e02ff */
[----:B------:R-:W-:Y:S01]  /*a030*/  LEA R34, P5, R6, UR6, 0x2 ;  /* 0x0000000606227c11 */ /* 0x000fe2000f8a10ff */
[----:B------:R-:W-:Y:S01]  /*a040*/  IMAD.IADD R7, R7, 0x1, R29 ;  /* 0x0000000107077824 */ /* 0x000fe200078e021d */
[----:B------:R-:W-:Y:S01]  /*a050*/  MOV R29, R4 ;  /* 0x00000004001d7202 */ /* 0x000fe20000000f00 */
        /* <DEDUP_REMOVED lines=11> */
[----:B------:R1:W2:Y:S01]  /*a110*/  SHFL.IDX PT, R39, R35, 0x1, 0x1c1f ;  /* 0x003c1f0023277f89 */ /* 0x0002a200000e0000 */
[----:B------:R-:W-:-:S02]  /*a120*/  F2FP.F16.F32.PACK_AB R8, R97, R96 ;  /* 0x000000606108723e */ /* 0x000fc400000000ff */
[----:B------:R-:W-:Y:S01]  /*a130*/  F2FP.F16.F32.PACK_AB R9, R99, R98 ;  /* 0x000000626309723e */ /* 0x000fe200000000ff */
[----:B------:R3:W-:Y:S01]  /*a140*/  STSM.16.M88.4 [R31], R4 ;  /* 0x000000041f007844 */ /* 0x0007e20000000200 */
[----:B------:R-:W-:Y:S02]  /*a150*/  F2FP.F16.F32.PACK_AB R10, R101, R100 ;  /* 0x00000064650a723e */ /* 0x000fe400000000ff */
[----:B------:R-:W-:Y:S02]  /*a160*/  F2FP.F16.F32.PACK_AB R11, R103, R102 ;  /* 0x00000066670b723e */ /* 0x000fe400000000ff */
[----:B-1----:R-:W-:-:S03]  /*a170*/  LOP3.LUT R35, R2, 0x380, RZ, 0xc0, !PT ;  /* 0x0000038002237812 */ /* 0x002fc600078ec0ff */
[----:B------:R1:W-:Y:S01]  /*a180*/  STSM.16.M88.4 [R29], R8 ;  /* 0x000000081d007844 */ /* 0x0003e20000000200 */
[----:B------:R-:W-:-:S03]  /*a190*/  SHF.R.U64 R35, R35, 0x3, RZ ;  /* 0x0000000323237819 */ /* 0x000fc600000012ff */
[----:B------:R-:W-:Y:S01]  /*a1a0*/  STSM.16.M88.4 [R30], R12 ;  /* 0x0000000c1e007844 */ /* 0x000fe20000000200 */
[----:B------:R-:W-:Y:S02]  /*a1b0*/  LOP3.LUT R34, R35, R2, RZ, 0x3c, !PT ;  /* 0x0000000223227212 */ /* 0x000fe400078e3cff */
[----:B------:R-:W-:Y:S01]  /*a1c0*/  MOV R35, R3 ;  /* 0x0000000300237202 */ /* 0x000fe20000000f00 */
[----:B------:R-:W-:Y:S01]  /*a1d0*/  STSM.16.M88.4 [R28], R112 ;  /* 0x000000701c007844 */ /* 0x000fe20000000200 */
[----:B------:R-:W-:Y:S06]  /*a1e0*/  BAR.SYNC.DEFER_BLOCKING 0x1, 0x180 ;  /* 0x0046000000007b1d */ /* 0x000fec0000010000 */
[----:B0-----:R0:W-:Y:S04]  /*a1f0*/  @!P4 ST.E desc[UR46][R36.64], R26 ;  /* 0x0000001a2400c985 */ /* 0x0011e8000c10192e */
[----:B--2---:R2:W-:Y:S04]  /*a200*/  @!P0 ST.E desc[UR46][R38.64], R0 ;  /* 0x0000000026008985 */ /* 0x0045e8000c10192e */
[----:B---3--:R-:W3:Y:S04]  /*a210*/  LD.E.128 R4, desc[UR46][R34.64] ;  /* 0x0000002e22047980 */ /* 0x008ee8000c101d00 */
[----:B-1----:R-:W4:Y:S01]  /*a220*/  LD.E.128 R8, desc[UR46][R24.64] ;  /* 0x0000002e18087980 */ /* 0x002f22000c101d00 */
[----:B0-----:R-:W0:Y:S03]  /*a230*/  @P1 LDC R37, c[0x0][0xbf0] ;  /* 0x0002fc00ff251b82 */ /* 0x001e260000000800 */
[----:B------:R1:W4:Y:S01]  /*a240*/  LD.E.128 R28, desc[UR46][R20.64] ;  /* 0x0000002e141c7980 */ /* 0x000322000c101d00 */
[----:B------:R-:W-:Y:S01]  /*a250*/  IADD3 R15, P0, R2, 0x4800, RZ ;  /* 0x00004800020f7810 */ /* 0x000fe20007f1e0ff */
[----:B--2---:R-:W-:Y:S01]  /*a260*/  IMAD R0, R18, 0x30, R22 ;  /* 0x0000003012007824 */ /* 0x004fe200078e0216 */
[----:B------:R-:W-:-:S02]  /*a270*/  UIMAD UR5, UR12, UR8, URZ ;  /* 0x000000080c0572a4 */ /* 0x000fc4000f8e023f */
[----:B------:R-:W-:Y:S01]  /*a280*/  UIMAD.WIDE.U32 UR6, UR43, UR8, URZ ;  /* 0x000000082b0672a5 */ /* 0x000fe2000f8e003f */
[----:B------:R-:W-:Y:S01]  /*a290*/  IMAD.X R13, RZ, RZ, R3, P0 ;  /* 0x000000ffff0d7224 */ /* 0x000fe200000e0603 */
[----:B------:R-:W-:Y:S01]  /*a2a0*/  LOP3.LUT R2, R15, 0x380, RZ, 0xc0, !PT ;  /* 0x000003800f027812 */ /* 0x000fe200078ec0ff */
[----:B------:R-:W2:Y:S01]  /*a2b0*/  @P1 LDC R3, c[0x0][0xbec] ;  /* 0x0002fb00ff031b82 */ /* 0x000ea20000000800 */
[----:B------:R-:W-:Y:S01]  /*a2c0*/  UIMAD UR5, UR43, UR9, UR5 ;  /* 0x000000092b0572a4 */ /* 0x000fe2000f8e0205 */
[----:B-1----:R-:W-:Y:S01]  /*a2d0*/  VIADD R20, R0, UR41 ;  /* 0x0000002900147c36 */ /* 0x002fe20008000000 */
[----:B------:R-:W-:Y:S01]  /*a2e0*/  UIMAD UR8, UR13, UR10, URZ ;  /* 0x0000000a0d0872a4 */ /* 0x000fe2000f8e023f */
[----:B------:R-:W-:Y:S01]  /*a2f0*/  SHF.R.U64 R2, R2, 0x3, RZ ;  /* 0x0000000302027819 */ /* 0x000fe200000012ff */
[----:B------:R-:W-:Y:S01]  /*a300*/  UIADD3 UR7, UR7, UR5, URZ ;  /* 0x0000000507077290 */ /* 0x000fe2000fffe03f */
[----:B------:R-:W-:Y:S01]  /*a310*/  IMAD.MOV.U32 R21, RZ, RZ, R20 ;  /* 0x000000ffff157224 */ /* 0x000fe200078e0014 */
[----:B------:R-:W-:Y:S01]  /*a320*/  UIMAD UR5, UR42, UR11, UR8 ;  /* 0x0000000b2a0572a4 */ /* 0x000fe2000f8e0208 */
[----:B------:R-:W-:Y:S01]  /*a330*/  LOP3.LUT R12, R2, R15, RZ, 0x3c, !PT ;  /* 0x0000000f020c7212 */ /* 0x000fe200078e3cff */
[----:B------:R-:W-:-:S03]  /*a340*/  UIMAD.WIDE.U32 UR42, UR42, UR10, UR6 ;  /* 0x0000000a2a2a72a5 */ /* 0x000fc6000f8e0006 */
[----:B------:R-:W-:Y:S01]  /*a350*/  ULDC.64 UR6, c[0x0][0xae0] ;  /* 0x0002b80000067ab9 */ /* 0x000fe20000000a00 */
[----:B------:R-:W-:Y:S01]  /*a360*/  UIADD3 UR5, UR43, UR5, URZ ;  /* 0x000000052b057290 */ /* 0x000fe2000fffe03f */
[----:B------:R-:W-:Y:S01]  /*a370*/  VIADD R34, R22, UR41 ;  /* 0x0000002916227c36 */ /* 0x000fe20008000000 */
[----:B------:R-:W5:Y:S01]  /*a380*/  LD.E.128 R12, desc[UR46][R12.64] ;  /* 0x0000002e0c0c7980 */ /* 0x000f62000c101d00 */
[----:B------:R-:W-:Y:S02]  /*a390*/  IMAD.U32 R2, RZ, RZ, UR42 ;  /* 0x0000002aff027e24 */ /* 0x000fe4000f8e00ff */
[----:B------:R-:W-:Y:S01]  /*a3a0*/  VIADD R27, R27, 0x16820 ;  /* 0x000168201b1b7836 */ /* 0x000fe20000000000 */
[----:B------:R-:W-:Y:S01]  /*a3b0*/  @!PT LDS RZ, [RZ] ;  /* 0x00000000fffff984 */ /* 0x000fe20000000800 */
[----:B------:R-:W-:Y:S01]  /*a3c0*/  @!PT LDS RZ, [RZ] ;  /* 0x00000000fffff984 */ /* 0x000fe20000000800 */
[----:B------:R-:W-:Y:S01]  /*a3d0*/  @!PT LDS RZ, [RZ] ;  /* 0x00000000fffff984 */ /* 0x000fe20000000800 */
[----:B------:R-:W-:Y:S01]  /*a3e0*/  @!PT LDS RZ, [RZ] ;  /* 0x00000000fffff984 */ /* 0x000fe20000000800 */
[----:B------:R1:W-:Y:S06]  /*a3f0*/  MEMBAR.ALL.CTA ;  /* 0x0000000000007992 */ /* 0x0003ec0000008000 */
[----:B-1----:R-:W1:Y:S01]  /*a400*/  FENCE.VIEW.ASYNC.S ;  /* 0x00000000000073c6 */ /* 0x002e620000000000 */
[----:B------:R-:W-:Y:S01]  /*a410*/  PRMT R27, RZ, 0x654, R27 ;  /* 0x00000654ff1b7816 */ /* 0x000fe2000000001b */
[----:B--2---:R-:W-:-:S04]  /*a420*/  @P1 IMAD.HI.U32 R0, R20, R3, RZ ;  /* 0x0000000314001227 */ /* 0x004fc800078e00ff */
[----:B------:R-:W-:Y:S01]  /*a430*/  IMAD.U32 R3, RZ, RZ, UR43 ;  /* 0x0000002bff037e24 */ /* 0x000fe2000f8e00ff */
[----:B0-----:R-:W-:Y:S02]  /*a440*/  @P1 SHF.R.U32.HI R21, RZ, R37, R0 ;  /* 0x00000025ff151219 */ /* 0x001fe40000011600 */
[----:B------:R-:W-:Y:S01]  /*a450*/  MOV R3, UR5 ;  /* 0x0000000500037c02 */ /* 0x000fe20008000f00 */
[----:B------:R-:W-:Y:S01]  /*a460*/  ULDC UR5, c[0x0][0xac8] ;  /* 0x0002b20000057ab9 */ /* 0x000fe20000000800 */
[--C-:B------:R-:W-:Y:S01]  /*a470*/  SHF.R.S32.HI R0, RZ, 0x1f, R21.reuse ;  /* 0x0000001fff007819 */ /* 0x100fe20000011415 */
[----:B------:R-:W-:Y:S02]  /*a480*/  IMAD.MOV R25, RZ, RZ, -R21 ;  /* 0x000000ffff197224 */ /* 0x000fe400078e0a15 */
[----:B------:R-:W-:-:S04]  /*a490*/  IMAD.WIDE.U32 R2, R21, UR6, R2 ;  /* 0x0000000615027c25 */ /* 0x000fc8000f8e0002 */
[----:B------:R-:W-:Y:S02]  /*a4a0*/  IMAD R0, R0, UR6, RZ ;  /* 0x0000000600007c24 */ /* 0x000fe4000f8e02ff */
[----:B------:R-:W-:Y:S01]  /*a4b0*/  IMAD R25, R32, R25, R20 ;  /* 0x0000001920197224 */ /* 0x000fe200078e0214 */
[----:B-1----:R0:W-:Y:S01]  /*a4c0*/  SYNCS.ARRIVE.TRANS64.RED.A1T0 RZ, [R27+URZ], RZ ;  /* 0x000000ff1bff79a7 */ /* 0x0021e2000810043f */
[----:B------:R-:W-:Y:S01]  /*a4d0*/  IMAD R35, R21, UR7, R0 ;  /* 0x0000000715237c24 */ /* 0x000fe2000f8e0200 */
[----:B------:R-:W-:Y:S02]  /*a4e0*/  ULDC.64 UR6, c[0x0][0xad8] ;  /* 0x0002b60000067ab9 */ /* 0x000fe40000000a00 */
[----:B------:R-:W-:Y:S01]  /*a4f0*/  SHF.R.S32.HI R0, RZ, 0x1f, R25 ;  /* 0x0000001fff007819 */ /* 0x000fe20000011419 */
[----:B------:R-:W-:-:S04]  /*a500*/  IMAD.IADD R3, R3, 0x1, R35 ;  /* 0x0000000103037824 */ /* 0x000fc800078e0223 */
        /* <DEDUP_REMOVED lines=10> */
[----:B------:R-:W-:Y:S01]  /*a5b0*/  ISETP.GE.AND P0, PT, R19, UR5, PT ;  /* 0x0000000513007c0c */ /* 0x000fe2000bf06270 */
[----:B------:R-:W2:Y:S03]  /*a5c0*/  SHFL.IDX PT, R24, R26, 0x1, 0x181f ;  /* 0x00381f001a187f89 */ /* 0x000ea600000e0000 */
[-C--:B------:R-:W-:Y:S01]  /*a5d0*/  ISETP.GE.OR P1, PT, R34, R33.reuse, P0 ;  /* 0x000000212200720c */ /* 0x080fe20000726670 */
[----:B------:R-:W0:Y:S01]  /*a5e0*/  SHFL.IDX PT, R36, R26, 0x2, 0x181f ;  /* 0x00581f001a247f89 */ /* 0x000e2200000e0000 */
[-C--:B------:R-:W-:Y:S02]  /*a5f0*/  ISETP.GE.OR P2, PT, R0, R33.reuse, P0 ;  /* 0x000000210000720c */ /* 0x080fe40000746670 */
[----:B------:R-:W-:Y:S01]  /*a600*/  ISETP.GE.OR P3, PT, R2, R33, P0 ;  /* 0x000000210200720c */ /* 0x000fe20000766670 */
[----:B------:R-:W0:Y:S01]  /*a610*/  SHFL.IDX PT, R3, R32, RZ, 0x181f ;  /* 0x00181fff20037589 */ /* 0x000e2200000e0000 */
[----:B------:R-:W-:-:S03]  /*a620*/  IADD3 R0, R34, 0x90, RZ ;  /* 0x0000009022007810 */ /* 0x000fc60007ffe0ff */
[----:B------:R-:W0:Y:S01]  /*a630*/  SHFL.IDX PT, R21, R32, 0x1, 0x181f ;  /* 0x00381f0020157f89 */ /* 0x000e2200000e0000 */
[----:B------:R-:W-:-:S03]  /*a640*/  ISETP.GE.OR P0, PT, R0, R33, P0 ;  /* 0x000000210000720c */ /* 0x000fc60000706670 */
        /* <DEDUP_REMOVED lines=17> */
.L_x_14493:
        /* <DEDUP_REMOVED lines=50> */
.L_x_14496:
[----:B------:R-:W-:Y:S05]  /*aa80*/  BSYNC B1 ;  /* 0x0000000000017941 */ /* 0x000fea0003800000 */
.L_x_14495:
[----:B------:R-:W-:Y:S01]  /*aa90*/  ULDC.64 UR10, c[0x0][0xae8] ;  /* 0x0002ba00000a7ab9 */ /* 0x000fe20000000a00 */
[----:B------:R-:W-:Y:S01]  /*aaa0*/  IADD3 R6, R6, UR41, RZ ;  /* 0x0000002906067c10 */ /* 0x000fe2000fffe0ff */
[----:B------:R-:W-:Y:S02]  /*aab0*/  UIMAD UR5, UR8, UR10, URZ ;  /* 0x0000000a080572a4 */ /* 0x000fe4000f8e023f */
[----:B------:R-:W-:Y:S02]  /*aac0*/  UIMAD.WIDE.U32 UR6, UR43, UR10, URZ ;  /* 0x0000000a2b0672a5 */ /* 0x000fe4000f8e003f */
[----:B------:R-:W-:Y:S01]  /*aad0*/  UIMAD UR5, UR43, UR11, UR5 ;  /* 0x0000000b2b0572a4 */ /* 0x000fe2000f8e0205 */
[----:B0-----:R-:W-:Y:S02]  /*aae0*/  @P1 IMAD.HI.U32 R0, R6, R9, RZ ;  /* 0x0000000906001227 */ /* 0x001fe400078e00ff */
[----:B------:R-:W-:Y:S01]  /*aaf0*/  ULDC.64 UR10, c[0x0][0xaf0] ;  /* 0x0002bc00000a7ab9 */ /* 0x000fe20000000a00 */
[----:B------:R-:W-:Y:S01]  /*ab00*/  UIADD3 UR7, UR7, UR5, URZ ;  /* 0x0000000507077290 */ /* 0x000fe2000fffe03f */
[----:B--2---:R-:W-:Y:S01]  /*ab10*/  IMAD.MOV.U32 R5, RZ, RZ, R6 ;  /* 0x000000ffff057224 */ /* 0x004fe200078e0006 */
[----:B------:R-:W-:Y:S01]  /*ab20*/  UIMAD UR5, UR9, UR10, URZ ;  /* 0x0000000a090572a4 */ /* 0x000fe2000f8e023f */
[----:B-1----:R-:W-:-:S02]  /*ab30*/  @P1 SHF.R.U32.HI R5, RZ, R11, R0 ;  /* 0x0000000bff051219 */ /* 0x002fc40000011600 */
[----:B------:R-:W-:Y:S01]  /*ab40*/  IADD3 R11, R22, UR41, RZ ;  /* 0x00000029160b7c10 */ /* 0x000fe2000fffe0ff */
[----:B------:R-:W-:Y:S01]  /*ab50*/  UIMAD UR5, UR42, UR11, UR5 ;  /* 0x0000000b2a0572a4 */ /* 0x000fe2000f8e0205 */
[--C-:B------:R-:W-:Y:S01]  /*ab60*/  SHF.R.S32.HI R0, RZ, 0x1f, R5.reuse ;  /* 0x0000001fff007819 */ /* 0x100fe20000011405 */
[----:B------:R-:W-:Y:S01]  /*ab70*/  UIMAD.WIDE.U32 UR42, UR42, UR10, UR6 ;  /* 0x0000000a2a2a72a5 */ /* 0x000fe2000f8e0006 */
[----:B------:R-:W-:Y:S02]  /*ab80*/  IMAD.MOV R7, RZ, RZ, -R5 ;  /* 0x000000ffff077224 */ /* 0x000fe400078e0a05 */
[----:B------:R-:W-:Y:S01]  /*ab90*/  ULDC.64 UR6, c[0x0][0xae0] ;  /* 0x0002b80000067ab9 */ /* 0x000fe20000000a00 */
[----:B------:R-:W-:Y:S01]  /*aba0*/  UIADD3 UR5, UR43, UR5, URZ ;  /* 0x000000052b057290 */ /* 0x000fe2000fffe03f */
[----:B------:R-:W-:Y:S02]  /*abb0*/  IMAD R7, R8, R7, R6 ;  /* 0x0000000708077224 */ /* 0x000fe400078e0206 */
[----:B------:R-:W-:-:S02]  /*abc0*/  IMAD R0, R0, UR6, RZ ;  /* 0x0000000600007c24 */ /* 0x000fc4000f8e02ff */
[----:B------:R-:W-:Y:S02]  /*abd0*/  IMAD.U32 R3, RZ, RZ, UR43 ;  /* 0x0000002bff037e24 */ /* 0x000fe4000f8e00ff */
        /* <DEDUP_REMOVED lines=14> */
[----:B------:R-:W-:Y:S01]  /*acc0*/  ULDC UR6, c[0x0][0xa88] ;  /* 0x0002a20000067ab9 */ /* 0x000fe20000000800 */
[----:B------:R-:W-:Y:S02]  /*acd0*/  VIADD R3, R11, 0x30 ;  /* 0x000000300b037836 */ /* 0x000fe40000000000 */
[----:B------:R-:W-:Y:S01]  /*ace0*/  LEA.HI.X R13, R2, UR7, R5, 0x1, P0 ;  /* 0x00000007020d7c11 */ /* 0x000fe200080f0c05 */
[----:B------:R-:W0:Y:S01]  /*acf0*/  SHFL.IDX PT, R4, R12, 0x1, 0x181f ;  /* 0x00381f000c047f89 */ /* 0x000e2200000e0000 */
[----:B------:R-:W-:Y:S01]  /*ad00*/  IMAD R14, R8, UR6, RZ ;  /* 0x00000006080e7c24 */ /* 0x000fe2000f8e02ff */
[----:B------:R-:W-:Y:S01]  /*ad10*/  ISETP.GE.AND P0, PT, R19, UR5, PT ;  /* 0x0000000513007c0c */ /* 0x000fe2000bf06270 */
[C---:B------:R-:W-:Y:S01]  /*ad20*/  VIADD R8, R11.reuse, 0x60 ;  /* 0x000000600b087836 */ /* 0x040fe20000000000 */
[----:B------:R-:W1:Y:S02]  /*ad30*/  SHFL.IDX PT, R2, R12, RZ, 0x181f ;  /* 0x00181fff0c027589 */ /* 0x000e6400000e0000 */
        /* <DEDUP_REMOVED lines=23> */
.L_x_14494:
[----:B------:R-:W-:Y:S05]  /*aeb0*/  BSYNC B0 ;  /* 0x0000000000007941 */ /* 0x000fea0003800000 */
.L_x_14492:
[----:B------:R-:W-:Y:S02]  /*aec0*/  ULDC UR5, c[0x0][0xc38] ;  /* 0x00030e0000057ab9 */ /* 0x000fe40000000800 */
[----:B------:R-:W-:-:S06]  /*aed0*/  UISETP.GE.AND UP0, UPT, UR4, UR5, UPT ;  /* 0x000000050400728c */ /* 0x000fcc000bf06270 */
[----:B------:R-:W-:-:S13]  /*aee0*/  PLOP3.LUT P0, PT, PT, PT, UP0, 0x80, 0x0 ;  /* 0x000000000000781c */ /* 0x000fda0003f0f008 */
[----:B------:R-:W-:Y:S05]  /*aef0*/  @!P0 BRA `(.L_x_14497) ;  /* 0xffffff5c00a08947 */ /* 0x000fea000383ffff */
[----:B------:R-:W-:Y:S05]  /*af00*/  EXIT ;  /* 0x000000000000794d */ /* 0x000fea0003800000 */
.L_x_14457:
[----:B------:R-:W-:-:S08]  /*af10*/  NOP ;  /* 0x0000000000007918 */ /* 0x000fd00000000000 */
[----:B------:R-:W0:-:S00]  /*af20*/  USETMAXREG.DEALLOC.CTAPOOL 0x20 ;  /* 0x00000020000079c8 */ /* 0x000e0000080e0500 */
        /* <DEDUP_REMOVED lines=24> */
[C---:B0-----:R-:W-:Y:S01]  /*b0b0*/  SHF.L.U32 R0, R6.reuse, 0x3, RZ ;  /* 0x0000000306007819 */ /* 0x041fe200000006ff */
[C---:B------:R-:W-:Y:S01]  /*b0c0*/  IMAD.SHL.U32 R4, R6.reuse, 0x10, RZ ;  /* 0x0000001006047824 */ /* 0x040fe200078e00ff */
[----:B------:R-:W-:Y:S02]  /*b0d0*/  LOP3.LUT R5, R6, 0x7f, RZ, 0xc0, !PT ;  /* 0x0000007f06057812 */ /* 0x000fe400078ec0ff */
[----:B------:R-:W-:Y:S02]  /*b0e0*/  LOP3.LUT R2, R0, 0x1f8, RZ, 0xc0, !PT ;  /* 0x000001f800027812 */ /* 0x000fe400078ec0ff */
[----:B------:R-:W-:Y:S01]  /*b0f0*/  LOP3.LUT R29, R6, 0x1f, RZ, 0xc0, !PT ;  /* 0x0000001f061d7812 */ /* 0x000fe200078ec0ff */
[----:B------:R-:W-:Y:S01]  /*b100*/  IMAD.SHL.U32 R3, R5, 0x8, RZ ;  /* 0x0000000805037824 */ /* 0x000fe200078e00ff */
[----:B------:R-:W-:-:S04]  /*b110*/  LOP3.LUT R2, R2, 0x38, R6, 0x78, !PT ;  /* 0x0000003802027812 */ /* 0x000fc800078e7806 */
[----:B------:R-:W-:Y:S02]  /*b120*/  LOP3.LUT R2, R2, 0x200, R3, 0xf8, !PT ;  /* 0x0000020002027812 */ /* 0x000fe400078ef803 */
[----:B------:R-:W-:Y:S02]  /*b130*/  SHF.R.U32.HI R3, RZ, 0x3, R5 ;  /* 0x00000003ff037819 */ /* 0x000fe40000011605 */
[----:B------:R-:W-:Y:S02]  /*b140*/  LEA R27, R2, R17, 0x1 ;  /* 0x00000011021b7211 */ /* 0x000fe400078e08ff */
[----:B--2---:R-:W-:-:S07]  /*b150*/  LOP3.LUT R0, R3, 0x70, R4, 0xf8, !PT ;  /* 0x0000007003007812 */ /* 0x004fce00078ef804 */
.L_x_14576:
        /* <DEDUP_REMOVED lines=22> */
.L_x_14499:
[----:B------:R-:W-:Y:S01]  /*b2c0*/  ULDC UR8, c[0x0][0xc54] ;  /* 0x0003150000087ab9 */ /* 0x000fe20000000800 */
[----:B------:R-:W-:Y:S01]  /*b2d0*/  UMOV UR5, UR9 ;  /* 0x0000000900057c82 */ /* 0x000fe20008000000 */
[----:B------:R-:W-:-:S11]  /*b2e0*/  UISETP.NE.AND UP0, UPT, UR8, 0x1, UPT ;  /* 0x000000010800788c */ /* 0x000fd6000bf05270 */
[----:B------:R-:W-:Y:S02]  /*b2f0*/  @UP0 ULDC.64 UR10, c[0x0][0xc58] ;  /* 0x00031600000a0ab9 */ /* 0x000fe40000000a00 */
[----:B------:R-:W-:-:S04]  /*b300*/  UIMAD.WIDE.U32 UR6, UR9, UR10, URZ ;  /* 0x0000000a090672a5 */ /* 0x000fc8000f8e003f */
[----:B------:R-:W-:-:S04]  /*b310*/  @UP0 USHF.R.U32.HI UR5, URZ, UR11, UR7 ;  /* 0x0000000b3f050299 */ /* 0x000fc80008011607 */
[----:B------:R-:W-:-:S12]  /*b320*/  UIMAD UR8, UR5, UR8, URZ ;  /* 0x00000008050872a4 */ /* 0x000fd8000f8e023f */
.L_x_14500:
[----:B------:R-:W-:Y:S01]  /*b330*/  ULOP3.LUT UR40, URZ, UR5, URZ, 0x33, !UPT ;  /* 0x000000053f287292 */ /* 0x000fe2000f8e333f */
[----:B------:R-:W-:Y:S01]  /*b340*/  BSSY B7, `(.L_x_14501) ;  /* 0x000033a000077945 */ /* 0x000fe20003800000 */
[----:B------:R-:W-:Y:S01]  /*b350*/  ULDC UR10, c[0x0][0x448] ;  /* 0x00011200000a7ab9 */ /* 0x000fe20000000800 */
[----:B------:R-:W-:Y:S01]  /*b360*/  ULDC UR5, c[0x0][0xc3c] ;  /* 0x00030f0000057ab9 */ /* 0x000fe20000000800 */
[----:B------:R-:W-:Y:S01]  /*b370*/  UISETP.NE.AND UP1, UPT, UR10, 0x1, UPT ;  /* 0x000000010a00788c */ /* 0x000fe2000bf25270 */
[----:B------:R-:W-:Y:S01]  /*b380*/  ULDC.64 UR6, c[0x0][0x418] ;  /* 0x0001060000067ab9 */ /* 0x000fe20000000a00 */
[----:B------:R-:W-:Y:S02]  /*b390*/  UIADD3 UR40, UR40, UR5, URZ ;  /* 0x0000000528287290 */ /* 0x000fe4000fffe03f */
[----:B------:R-:W-:Y:S02]  /*b3a0*/  UISETP.NE.U32.AND UP0, UPT, UR6, URZ, UPT ;  /* 0x0000003f0600728c */ /* 0x000fe4000bf05070 */
[----:B------:R-:W-:-:S02]  /*b3b0*/  UIMAD UR5, UR40, 0xc0, URZ ;  /* 0x000000c0280578a4 */ /* 0x000fc4000f8e023f */
[----:B------:R-:W-:Y:S02]  /*b3c0*/  UISETP.NE.AND.EX UP0, UPT, UR7, URZ, UPT, UP0 ;  /* 0x0000003f0700728c */ /* 0x000fe4000bf05300 */
[----:B------:R-:W-:Y:S01]  /*b3d0*/  UIADD3 UR5, UR5, 0xbf, URZ ;  /* 0x000000bf05057890 */ /* 0x000fe2000fffe03f */
[----:B------:R-:W-:Y:S01]  /*b3e0*/  ULDC UR7, c[0x0][0x288] ;  /* 0x0000a20000077ab9 */ /* 0x000fe20000000800 */
        /* <DEDUP_REMOVED lines=50> */
.L_x_14502:
        /* <DEDUP_REMOVED lines=11> */
[----:B------:R-:W-:Y:S01]  /*b7c0*/  IMAD.U32 R6, RZ, RZ, UR6 ;  /* 0x00000006ff067e24 */ /* 0x000fe2000f8e00ff */
[----:B------:R-:W-:Y:S01]  /*b7d0*/  MOV R11, UR5 ;  /* 0x00000005000b7c02 */ /* 0x000fe20008000f00 */
[----:B------:R-:W-:-:S02]  /*b7e0*/  IMAD.U32 R7, RZ, RZ, UR7 ;  /* 0x00000007ff077e24 */ /* 0x000fc4000f8e00ff */
[----:B------:R-:W-:Y:S02]  /*b7f0*/  IMAD.U32 R10, RZ, RZ, UR4 ;  /* 0x00000004ff0a7e24 */ /* 0x000fe4000f8e00ff */
[----:B------:R-:W-:Y:S02]  /*b800*/  IMAD.MOV.U32 R8, RZ, RZ, 0x70 ;  /* 0x00000070ff087424 */ /* 0x000fe400078e00ff */
[----:B------:R-:W-:Y:S02]  /*b810*/  IMAD.MOV.U32 R12, RZ, RZ, 0x1 ;  /* 0x00000001ff0c7424 */ /* 0x000fe400078e00ff */
[----:B------:R-:W-:-:S07]  /*b820*/  IMAD.MOV.U32 R13, RZ, RZ, RZ ;  /* 0x000000ffff0d7224 */ /* 0x000fce00078e00ff */
[----:B------:R-:W-:-:S07]  /*b830*/  LEPC R20, `(.L_x_14505) ;  /* 0x000000001014794e */ /* 0x000fce0000000000 */
[----:B0-----:R-:W-:Y:S05]  /*b840*/  CALL.ABS.NOINC R2 ;  /* 0x0000000002007343 */ /* 0x001fea0003c00000 */
.L_x_14505:
[----:B------:R-:W-:Y:S05]  /*b850*/  BSYNC B6 ;  /* 0x0000000000067941 */ /* 0x000fea0003800000 */
.L_x_14504:
        /* <DEDUP_REMOVED lines=20> */
.L_x_14508:
[----:B------:R0:W1:Y:S01]  /*b9a0*/  LDC.64 R2, c[0x4][R18] ;  /* 0x0100000012027b82 */ /* 0x0000620000000a00 */
[----:B------:R-:W-:Y:S01]  /*b9b0*/  ULDC.64 UR4, c[0x4][0x1b8] ;  /* 0x01006e0000047ab9 */ /* 0x000fe20000000a00 */
[----:B------:R-:W-:Y:S01]  /*b9c0*/  ULDC.64 UR6, c[0x4][0x1c0] ;  /* 0x0100700000067ab9 */ /* 0x000fe20000000a00 */
[----:B------:R-:W-:Y:S01]  /*b9d0*/  MOV R4, UR4 ;  /* 0x0000000400047c02 */ /* 0x000fe20008000f00 */
        /* <DEDUP_REMOVED lines=11> */
.L_x_14507:
[----:B------:R-:W-:Y:S05]  /*ba90*/  BSYNC B6 ;  /* 0x0000000000067941 */ /* 0x000fea0003800000 */
.L_x_14506:
        /* <DEDUP_REMOVED lines=24> */
.L_x_14591:
[----:B-1----:R-:W-:Y:S02]  /*bc20*/  ISETP.NE.AND P0, PT, R14, RZ, PT ;  /* 0x000000ff0e00720c */ /* 0x002fe40003f05270 */
[----:B------:R-:W-:-:S04]  /*bc30*/  PLOP3.LUT P2, PT, PT, PT, PT, 0x8, 0x0 ;  /* 0x000000000000781c */ /* 0x000fc80003f4e170 */
[----:B------:R-:W-:-:S07]  /*bc40*/  P2R R25, PR, RZ, 0x4 ;  /* 0x00000004ff197803 */ /* 0x000fce0000000000 */
[----:B------:R-:W-:Y:S05]  /*bc50*/  @P0 BRA `(.L_x_14510) ;  /* 0x0000000000d80947 */ /* 0x000fea0003800000 */
[----:B------:R-:W-:-:S03]  /*bc60*/  UMOV UR4, 0xffffffff ;  /* 0xffffffff00047882 */ /* 0x000fc60000000000 */
[----:B------:R-:W-:Y:S05]  /*bc70*/  BRA.DIV UR4, `(.L_x_14511) ;  /* 0x0000003204b07947 */ /* 0x000fea000b800000 */
[----:B------:R-:W-:-:S13]  /*bc80*/  ELECT P6, URZ, PT ;  /* 0x00000000003f782f */ /* 0x000fda00038c0000 */
.L_x_14594:
[----:B------:R-:W-:Y:S05]  /*bc90*/  @!P6 BRA `(.L_x_14510) ;  /* 0x0000000000c8e947 */ /* 0x000fea0003800000 */
[----:B------:R-:W-:Y:S01]  /*bca0*/  MOV R18, R22 ;  /* 0x0000001600127202 */ /* 0x000fe20000000f00 */
        /* <DEDUP_REMOVED lines=19> */
.L_x_14512:
[----:B------:R-:W2:Y:S01]  /*bde0*/  S2R R0, SR_TID.X ;  /* 0x0000000000007919 */ /* 0x000ea20000002100 */
[----:B-1----:R-:W-:Y:S01]  /*bdf0*/  IMAD R3, R16, 0x8, R17 ;  /* 0x0000000810037824 */ /* 0x002fe200078e0211 */
[----:B--2---:R-:W-:Y:S02]  /*be00*/  LOP3.LUT R2, R0, 0x7f, RZ, 0xc0, !PT ;  /* 0x0000007f00027812 */ /* 0x004fe400078ec0ff */
[----:B------:R-:W-:Y:S02]  /*be10*/  SHF.L.U32 R0, R23, 0x1f, RZ ;  /* 0x0000001f17007819 */ /* 0x000fe400000006ff */
[----:B------:R-:W-:Y:S02]  /*be20*/  ISETP.NE.AND P1, PT, R2, RZ, PT ;  /* 0x000000ff0200720c */ /* 0x000fe40003f25270 */
[----:B------:R-:W1:Y:S02]  /*be30*/  SYNCS.PHASECHK.TRANS64.TRYWAIT P0, [R3+URZ+0x16840], R0 ;  /* 0x01684000030075a7 */ /* 0x000e64000800017f */
[----:B-1----:R-:W-:Y:S09]  /*be40*/  @!P0 BRA `(.L_x_14513) ;  /* 0x00000030005c8947 */ /* 0x002ff20003800000 */
.L_x_14595:
[----:B------:R-:W-:Y:S05]  /*be50*/  @P1 BRA `(.L_x_14514) ;  /* 0x0000000000141947 */ /* 0x000fea0003800000 */
[----:B------:R-:W-:Y:S01]  /*be60*/  ISETP.NE.AND P0, PT, R29, RZ, PT ;  /* 0x000000ff1d00720c */ /* 0x000fe20003f05270 */
[----:B-1----:R-:W-:-:S04]  /*be70*/  IMAD.MOV.U32 R0, RZ, RZ, 0x4000 ;  /* 0x00004000ff007424 */ /* 0x002fc800078e00ff */
[----:B------:R2:W-:Y:S08]  /*be80*/  SYNCS.ARRIVE.TRANS64 RZ, [R3+URZ+0x16830], R0 ;  /* 0x0168300003ff79a7 */ /* 0x0005f0000800003f */
[----:B------:R-:W-:Y:S05]  /*be90*/  @!P0 BRA `(.L_x_14514) ;  /* 0x0000000000048947 */ /* 0x000fea0003800000 */
[----:B------:R-:W-:Y:S01]  /*bea0*/  BPT.TRAP 0x1 ;  /* 0x000000040000795c */ /* 0x000fe20000300000 */
.L_x_14514:
[----:B-12---:R-:W-:Y:S01]  /*beb0*/  LEA R0, R16, R17, 0xe ;  /* 0x0000001110007211 */ /* 0x006fe200078e70ff */
        /* <DEDUP_REMOVED lines=9> */
[----:B------:R-:W-:-:S04]  /*bf50*/  PLOP3.LUT P0, PT, PT, PT, PT, 0x80, 0x0 ;  /* 0x000000000000781c */ /* 0x000fc80003f0f070 */
[----:B------:R-:W-:Y:S01]  /*bf60*/  P2R R25, PR, RZ, 0x1 ;  /* 0x00000001ff197803 */ /* 0x000fe20000000000 */
[----:B------:R-:W-:Y:S02]  /*bf70*/  UIADD3 UR33, UR33, 0x16830, URZ ;  /* 0x0001683021217890 */ /* 0x000fe4000fffe03f */
[----:B------:R-:W-:Y:S02]  /*bf80*/  USHF.L.U32 UR35, UR35, 0x7, URZ ;  /* 0x0000000723237899 */ /* 0x000fe4000800063f */
[----:B------:R-:W-:-:S09]  /*bf90*/  UIADD3 UR32, UR32, 0xe400, URZ ;  /* 0x0000e40020207890 */ /* 0x000fd2000fffe03f */
[----:B------:R1:W-:Y:S02]  /*bfa0*/  UTMALDG.4D [UR32], [UR4], desc[UR6] ;  /* 0x00000620040075b4 */ /* 0x0003e40008019000 */
[----:B-1----:R-:W-:Y:S01]  /*bfb0*/  NOP ;  /* 0x0000000000007918 */ /* 0x002fe20000000000 */
.L_x_14510:
        /* <DEDUP_REMOVED lines=23> */
[----:B------:R-:W-:Y:S02]  /*c130*/  IMAD.U32 R10, RZ, RZ, UR4 ;  /* 0x00000004ff0a7e24 */ /* 0x000fe4000f8e00ff */
[----:B------:R-:W-:Y:S02]  /*c140*/  IMAD.MOV.U32 R8, RZ, RZ, 0x70 ;  /* 0x00000070ff087424 */ /* 0x000fe400078e00ff */
[----:B------:R-:W-:Y:S02]  /*c150*/  IMAD.MOV.U32 R12, RZ, RZ, 0x1 ;  /* 0x00000001ff0c7424 */ /* 0x000fe400078e00ff */
[----:B------:R-:W-:-:S07]  /*c160*/  IMAD.MOV.U32 R13, RZ, RZ, RZ ;  /* 0x000000ffff0d7224 */ /* 0x000fce00078e00ff */
[----:B0-----:R-:W-:-:S07]  /*c170*/  LEPC R20, `(.L_x_14516) ;  /* 0x000000001014794e */ /* 0x001fce0000000000 */
[----:B-1----:R-:W-:Y:S05]  /*c180*/  CALL.ABS.NOINC R2 ;  /* 0x0000000002007343 */ /* 0x002fea0003c00000 */
.L_x_14516:
[----:B------:R-:W-:Y:S05]  /*c190*/  BSYNC B6 ;  /* 0x0000000000067941 */ /* 0x000fea0003800000 */
.L_x_14515:
[----:B------:R-:W1:Y:S01]  /*c1a0*/  LDC R9, c[0x0][0x448] ;  /* 0x00011200ff097b82 */ /* 0x000e620000000800 */
[----:B0-----:R-:W0:Y:S01]  /*c1b0*/  S2R R20, SR_TID.X ;  /* 0x0000000000147919 */ /* 0x001e220000002100 */
[----:B------:R-:W-:Y:S01]  /*c1c0*/  IMAD.U32 R6, RZ, RZ, UR40 ;  /* 0x00000028ff067e24 */ /* 0x000fe2000f8e00ff */
[----:B------:R-:W-:Y:S01]  /*c1d0*/  ULDC.64 UR8, c[0x0][0x2e0] ;  /* 0x0000b80000087ab9 */ /* 0x000fe20000000a00 */
[----:B------:R-:W-:Y:S01]  /*c1e0*/  UMOV UR4, UR48 ;  /* 0x0000003000047c82 */ /* 0x000fe20008000000 */
[----:B------:R-:W-:Y:S01]  /*c1f0*/  UIMAD UR6, UR37, UR8, URZ ;  /* 0x00000008250672a4 */ /* 0x000fe2000f8e023f */
        /* <DEDUP_REMOVED lines=12> */
[----:B------:R-:W-:Y:S02]  /*c2c0*/  LOP3.LUT R20, R21, 0x70, R20, 0xf8, !PT ;  /* 0x0000007015147812 */ /* 0x000fe400078ef814 */
[----:B------:R-:W1:Y:S01]  /*c2d0*/  S2R R21, SR_TID.X ;  /* 0x0000000000157919 */ /* 0x000e620000002100 */
[----:B------:R-:W2:Y:S02]  /*c2e0*/  @P1 LDC R5, c[0x0][0x450] ;  /* 0x00011400ff051b82 */ /* 0x000ea40000000800 */
[----:B------:R-:W-:-:S04]  /*c2f0*/  IMAD R6, R6, 0xc0, R20 ;  /* 0x000000c006067824 */ /* 0x000fc800078e0214 */
[----:B------:R-:W-:Y:S02]  /*c300*/  IMAD.MOV.U32 R11, RZ, RZ, R6 ;  /* 0x000000ffff0b7224 */ /* 0x000fe400078e0006 */
[----:B------:R-:W3:Y:S01]  /*c310*/  @P1 LDC R8, c[0x0][0x450] ;  /* 0x00011400ff081b82 */ /* 0x000ee20000000800 */
[----:B0-----:R-:W-:Y:S01]  /*c320*/  @P1 IMAD.HI.U32 R0, R6, R3, RZ ;  /* 0x0000000306001227 */ /* 0x001fe200078e00ff */
[----:B------:R-:W-:Y:S01]  /*c330*/  MOV R3, UR6 ;  /* 0x0000000600037c02 */ /* 0x000fe20008000f00 */
[----:B------:R-:W-:-:S03]  /*c340*/  ULDC.64 UR6, c[0x0][0x2c8] ;  /* 0x0000b20000067ab9 */ /* 0x000fc60000000a00 */
[----:B--2---:R-:W-:Y:S01]  /*c350*/  @P1 SHF.R.U32.HI R11, RZ, R5, R0 ;  /* 0x00000005ff0b1219 */ /* 0x004fe20000011600 */
[----:B------:R-:W-:Y:S01]  /*c360*/  IMAD.U32 R5, RZ, RZ, UR5 ;  /* 0x00000005ff057e24 */ /* 0x000fe2000f8e00ff */
[----:B------:R-:W-:Y:S02]  /*c370*/  ULDC.64 UR4, c[0x0][0x2d0] ;  /* 0x0000b40000047ab9 */ /* 0x000fe40000000a00 */
[--C-:B------:R-:W-:Y:S01]  /*c380*/  SHF.R.S32.HI R0, RZ, 0x1f, R11.reuse ;  /* 0x0000001fff007819 */ /* 0x100fe2000001140b */
[----:B------:R-:W-:Y:S02]  /*c390*/  IMAD.MOV R7, RZ, RZ, -R11 ;  /* 0x000000ffff077224 */ /* 0x000fe400078e0a0b */
[----:B------:R-:W-:-:S04]  /*c3a0*/  IMAD.WIDE.U32 R4, R11, UR4, R2 ;  /* 0x000000040b047c25 */ /* 0x000fc8000f8e0002 */
[----:B------:R-:W-:Y:S02]  /*c3b0*/  IMAD R0, R0, UR4, RZ ;  /* 0x0000000400007c24 */ /* 0x000fe4000f8e02ff */
[----:B------:R-:W-:Y:S01]  /*c3c0*/  IMAD R7, R9, R7, R6 ;  /* 0x0000000709077224 */ /* 0x000fe200078e0206 */
[----:B------:R-:W-:Y:S01]  /*c3d0*/  IADD3 R6, R6, 0x80, RZ ;  /* 0x0000008006067810 */ /* 0x000fe20007ffe0ff */
[----:B------:R-:W-:Y:S02]  /*c3e0*/  IMAD R13, R11, UR5, R0 ;  /* 0x000000050b0d7c24 */ /* 0x000fe4000f8e0200 */
[----:B-1----:R-:W-:Y:S01]  /*c3f0*/  IMAD.SHL.U32 R20, R21, 0x8, RZ ;  /* 0x0000000815147824 */ /* 0x002fe200078e00ff */
[----:B------:R-:W-:Y:S01]  /*c400*/  SHF.R.S32.HI R0, RZ, 0x1f, R7 ;  /* 0x0000001fff007819 */ /* 0x000fe20000011407 */
[----:B------:R-:W-:Y:S01]  /*c410*/  IMAD.IADD R5, R5, 0x1, R13 ;  /* 0x0000000105057824 */ /* 0x000fe200078e020d */
[----:B------:R-:W-:Y:S02]  /*c420*/  LOP3.LUT R21, R21, 0x7f, RZ, 0xc0, !PT ;  /* 0x0000007f15157812 */ /* 0x000fe400078ec0ff */
[----:B------:R-:W-:Y:S01]  /*c430*/  LOP3.LUT R20, R20, 0x38, RZ, 0xc0, !PT ;  /* 0x0000003814147812 */ /* 0x000fe200078ec0ff */
[----:B------:R-:W-:Y:S01]  /*c440*/  IMAD R0, R0, UR6, RZ ;  /* 0x0000000600007c24 */ /* 0x000fe2000f8e02ff */
[----:B------:R-:W-:Y:S01]  /*c450*/  SHF.R.U32.HI R21, RZ, 0x3, R21 ;  /* 0x00000003ff157819 */ /* 0x000fe20000011615 */
[----:B------:R-:W-:-:S04]  /*c460*/  IMAD.WIDE.U32 R4, R7, UR6, R4 ;  /* 0x0000000607047c25 */ /* 0x000fc8000f8e0004 */
[----:B------:R-:W-:Y:S02]  /*c470*/  IMAD R0, R7, UR7, R0 ;  /* 0x0000000707007c24 */ /* 0x000fe4000f8e0200 */
[----:B------:R-:W0:Y:S02]  /*c480*/  @P1 LDC R7, c[0x0][0x44c] ;  /* 0x00011300ff071b82 */ /* 0x000e240000000800 */
[----:B------:R-:W-:Y:S01]  /*c490*/  IMAD.IADD R5, R5, 0x1, R0 ;  /* 0x0000000105057824 */ /* 0x000fe200078e0200 */
[----:B------:R-:W-:-:S04]  /*c4a0*/  LEA R0, P0, R4, UR8, 0x1 ;  /* 0x0000000804007c11 */ /* 0x000fc8000f8008ff */
[----:B------:R-:W-:Y:S01]  /*c4b0*/  LEA.HI.X R4, R4, UR9, R5, 0x1, P0 ;  /* 0x0000000904047c11 */ /* 0x000fe200080f0c05 */
[----:B0-----:R-:W-:-:S04]  /*c4c0*/  @P1 IMAD.HI.U32 R5, R6, R7, RZ ;  /* 0x0000000706051227 */ /* 0x001fc800078e00ff */
[----:B------:R-:W-:Y:S01]  /*c4d0*/  IMAD.MOV.U32 R7, RZ, RZ, R6 ;  /* 0x000000ffff077224 */ /* 0x000fe200078e0006 */
[----:B---3--:R-:W-:-:S04]  /*c4e0*/  @P1 SHF.R.U32.HI R7, RZ, R8, R5 ;  /* 0x00000008ff071219 */ /* 0x008fc80000011605 */
[--C-:B------:R-:W-:Y:S01]  /*c4f0*/  SHF.R.S32.HI R8, RZ, 0x1f, R7.reuse ;  /* 0x0000001fff087819 */ /* 0x100fe20000011407 */
[----:B------:R-:W-:Y:S02]  /*c500*/  IMAD.MOV R5, RZ, RZ, -R7 ;  /* 0x000000ffff057224 */ /* 0x000fe400078e0a07 */
[----:B------:R-:W-:-:S04]  /*c510*/  IMAD.WIDE.U32 R2, R7, UR4, R2 ;  /* 0x0000000407027c25 */ /* 0x000fc8000f8e0002 */
[----:B------:R-:W-:Y:S02]  /*c520*/  IMAD R5, R9, R5, R6 ;  /* 0x0000000509057224 */ /* 0x000fe400078e0206 */
[----:B------:R-:W-:Y:S01]  /*c530*/  IMAD R8, R8, UR4, RZ ;  /* 0x0000000408087c24 */ /* 0x000fe2000f8e02ff */
[----:B------:R-:W-:Y:S02]  /*c540*/  ULDC UR4, c[0x0][0x2b8] ;  /* 0x0000ae0000047ab9 */ /* 0x000fe40000000800 */
[----:B------:R-:W-:Y:S01]  /*c550*/  SHF.R.S32.HI R6, RZ, 0x1f, R5 ;  /* 0x0000001fff067819 */ /* 0x000fe20000011405 */
[----:B------:R-:W-:-:S04]  /*c560*/  IMAD R7, R7, UR5, R8 ;  /* 0x0000000507077c24 */ /* 0x000fc8000f8e0208 */
        /* <DEDUP_REMOVED lines=10> */
[----:B------:R-:W0:Y:S01]  /*c610*/  SHFL.IDX PT, R14, R0, RZ, 0x181f ;  /* 0x00181fff000e7589 */ /* 0x000e2200000e0000 */
[----:B------:R-:W-:Y:S01]  /*c620*/  IMAD.U32 R7, RZ, RZ, UR40 ;  /* 0x00000028ff077e24 */ /* 0x000fe2000f8e00ff */
[----:B------:R-:W-:Y:S02]  /*c630*/  ULDC UR4, c[0x0][0x288] ;  /* 0x0000a20000047ab9 */ /* 0x000fe40000000800 */
[----:B------:R-:W1:Y:S01]  /*c640*/  SHFL.IDX PT, R2, R4, RZ, 0x181f ;  /* 0x00181fff04027589 */ /* 0x000e6200000e0000 */
[----:B------:R-:W-:Y:S02]  /*c650*/  IMAD R6, R9, UR4, RZ ;  /* 0x0000000409067c24 */ /* 0x000fe4000f8e02ff */
[----:B------:R-:W-:Y:S01]  /*c660*/  IMAD R7, R7, 0xc0, R21 ;  /* 0x000000c007077824 */ /* 0x000fe200078e0215 */
[----:B------:R-:W-:Y:S03]  /*c670*/  SHFL.IDX PT, R10, R0, 0x2, 0x181f ;  /* 0x00581f00000a7f89 */ /* 0x000fe600000e0000 */
[C---:B------:R-:W-:Y:S01]  /*c680*/  VIADD R9, R7.reuse, 0x10 ;  /* 0x0000001007097836 */ /* 0x040fe20000000000 */
[C---:B------:R-:W-:Y:S01]  /*c690*/  ISETP.GE.AND P1, PT, R7.reuse, R6, PT ;  /* 0x000000060700720c */ /* 0x040fe20003f26270 */
[----:B------:R-:W-:-:S03]  /*c6a0*/  VIADD R11, R7, 0x70 ;  /* 0x00000070070b7836 */ /* 0x000fc60000000000 */
[----:B------:R-:W-:Y:S01]  /*c6b0*/  ISETP.GE.AND P3, PT, R9, R6, PT ;  /* 0x000000060900720c */ /* 0x000fe20003f66270 */
[----:B------:R-:W-:-:S08]  /*c6c0*/  VIADD R9, R7, 0x20 ;  /* 0x0000002007097836 */ /* 0x000fd00000000000 */
[----:B0-----:R-:W-:-:S04]  /*c6d0*/  @!P1 LEA R14, P2, R20, R14, 0x1 ;  /* 0x0000000e140e9211 */ /* 0x001fc800078408ff */
[----:B-1----:R-:W-:Y:S01]  /*c6e0*/  @!P1 IADD3.X R3, RZ, R2, RZ, P2, !PT ;  /* 0x00000002ff039210 */ /* 0x002fe200017fe4ff */
[----:B------:R-:W-:Y:S02]  /*c6f0*/  @!P1 IMAD.MOV.U32 R2, RZ, RZ, R14 ;  /* 0x000000ffff029224 */ /* 0x000fe400078e000e */
[----:B------:R-:W0:Y:S04]  /*c700*/  SHFL.IDX PT, R14, R0, 0x1, 0x181f ;  /* 0x00381f00000e7f89 */ /* 0x000e2800000e0000 */
[----:B------:R1:W-:Y:S01]  /*c710*/  @!P1 LDGSTS.E.BYPASS.LTC128B.128 [R27+0x8400], desc[UR46][R2.64], !P0 ;  /* 0x08400000021b9fae */ /* 0x0003e2000c101d6e */
[----:B------:R-:W-:-:S03]  /*c720*/  ISETP.GE.AND P1, PT, R9, R6, PT ;  /* 0x000000060900720c */ /* 0x000fc60003f26270 */
[----:B------:R-:W-:Y:S04]  /*c730*/  SHFL.IDX PT, R9, R4, 0x2, 0x181f ;  /* 0x00581f0004097f89 */ /* 0x000fe800000e0000 */
[----:B-1----:R-:W1:Y:S01]  /*c740*/  SHFL.IDX PT, R2, R4, 0x1, 0x181f ;  /* 0x00381f0004027f89 */ /* 0x002e6200000e0000 */
[----:B0-----:R-:W-:-:S05]  /*c750*/  @!P3 LEA R14, P2, R20, R14, 0x1 ;  /* 0x0000000e140eb211 */ /* 0x001fca00078408ff */
[----:B-1----:R-:W-:Y:S02]  /*c760*/  @!P3 IMAD.X R3, RZ, RZ, R2, P2 ;  /* 0x000000ffff03b224 */ /* 0x002fe400010e0602 */
[----:B------:R-:W-:Y:S02]  /*c770*/  @!P3 IMAD.MOV.U32 R2, RZ, RZ, R14 ;  /* 0x000000ffff02b224 */ /* 0x000fe400078e000e */
[----:B------:R-:W0:Y:S04]  /*c780*/  SHFL.IDX PT, R14, R0, 0x3, 0x181f ;  /* 0x00781f00000e7f89 */ /* 0x000e2800000e0000 */
[----:B------:R1:W-:Y:S02]  /*c790*/  @!P3 LDGSTS.E.BYPASS.LTC128B.128 [R27+0x8c00], desc[UR46][R2.64], !P0 ;  /* 0x08c00000021bbfae */ /* 0x0003e4000c101d6e */
[----:B-1----:R-:W-:-:S02]  /*c7a0*/  @!P1 LEA R2, P2, R20, R10, 0x1 ;  /* 0x0000000a14029211 */ /* 0x002fc400078408ff */
[----:B------:R-:W-:Y:S03]  /*c7b0*/  SHFL.IDX PT, R10, R0, 0x4, 0x181f ;  /* 0x00981f00000a7f89 */ /* 0x000fe600000e0000 */
[----:B------:R-:W-:Y:S01]  /*c7c0*/  @!P1 IMAD.X R3, RZ, RZ, R9, P2 ;  /* 0x000000ffff039224 */ /* 0x000fe200010e0609 */
[----:B------:R-:W-:-:S04]  /*c7d0*/  IADD3 R9, R7, 0x30, RZ ;  /* 0x0000003007097810 */ /* 0x000fc80007ffe0ff */
[----:B------:R1:W-:Y:S01]  /*c7e0*/  @!P1 LDGSTS.E.BYPASS.LTC128B.128 [R27+0x9400], desc[UR46][R2.64], !P0 ;  /* 0x09400000021b9fae */ /* 0x0003e2000c101d6e */
[----:B------:R-:W-:Y:S01]  /*c7f0*/  ISETP.GE.AND P3, PT, R9, R6, PT ;  /* 0x000000060900720c */ /* 0x000fe20003f66270 */
[----:B------:R-:W-:-:S05]  /*c800*/  VIADD R9, R7, 0x40 ;  /* 0x0000004007097836 */ /* 0x000fca0000000000 */
[----:B------:R-:W-:Y:S02]  /*c810*/  ISETP.GE.AND P1, PT, R9, R6, PT ;  /* 0x000000060900720c */ /* 0x000fe40003f26270 */
        /* <DEDUP_REMOVED lines=9> */
[----:B------:R-:W-:Y:S02]  /*c8b0*/  @!P1 IMAD.X R3, RZ, RZ, R9, P2 ;  /* 0x000000ffff039224 */ /* 0x000fe400010e0609 */
[----:B------:R-:W-:-:S03]  /*c8c0*/  VIADD R9, R7, 0x50 ;  /* 0x0000005007097836 */ /* 0x000fc60000000000 */
[----:B------:R1:W-:Y:S02]  /*c8d0*/  @!P1 LDGSTS.E.BYPASS.LTC128B.128 [R27+0xa400], desc[UR46][R2.64], !P0 ;  /* 0x0a400000021b9fae */ /* 0x0003e4000c101d6e */
[----:B------:R-:W-:Y:S01]  /*c8e0*/  ISETP.GE.AND P3, PT, R9, R6, PT ;  /* 0x000000060900720c */ /* 0x000fe20003f66270 */
[----:B------:R-:W-:-:S05]  /*c8f0*/  VIADD R9, R7, 0x60 ;  /* 0x0000006007097836 */ /* 0x000fca0000000000 */
[----:B------:R-:W-:Y:S02]  /*c900*/  ISETP.GE.AND P1, PT, R9, R6, PT ;  /* 0x000000060900720c */ /* 0x000fe40003f26270 */
[----:B------:R-:W-:Y:S04]  /*c910*/  SHFL.IDX PT, R9, R4, 0x6, 0x181f ;  /* 0x00d81f0004097f89 */ /* 0x000fe800000e0000 */
[----:B-1----:R-:W1:Y:S01]  /*c920*/  SHFL.IDX PT, R2, R4, 0x5, 0x181f ;  /* 0x00b81f0004027f89 */ /* 0x002e6200000e0000 */
[----:B0-----:R-:W-:-:S03]  /*c930*/  @!P3 LEA R14, P2, R20, R14, 0x1 ;  /* 0x0000000e140eb211 */ /* 0x001fc600078408ff */
[----:B------:R-:W-:Y:S01]  /*c940*/  SHFL.IDX PT, R4, R4, 0x7, 0x181f ;  /* 0x00f81f0004047f89 */ /* 0x000fe200000e0000 */
[----:B-1----:R-:W-:Y:S01]  /*c950*/  @!P3 IADD3.X R3, RZ, R2, RZ, P2, !PT ;  /* 0x00000002ff03b210 */ /* 0x002fe200017fe4ff */
[----:B------:R-:W-:Y:S02]  /*c960*/  @!P3 IMAD.MOV.U32 R2, RZ, RZ, R14 ;  /* 0x000000ffff02b224 */ /* 0x000fe400078e000e */
[----:B------:R-:W-:Y:S04]  /*c970*/  SHFL.IDX PT, R14, R5, RZ, 0x181f ;  /* 0x00181fff050e7589 */ /* 0x000fe800000e0000 */
[----:B------:R0:W-:Y:S01]  /*c980*/  @!P3 LDGSTS.E.BYPASS.LTC128B.128 [R27+0xac00], desc[UR46][R2.64], !P0 ;  /* 0x0ac00000021bbfae */ /* 0x0001e2000c101d6e */
[----:B------:R-:W-:Y:S01]  /*c990*/  ISETP.GE.AND P3, PT, R11, R6, PT ;  /* 0x000000060b00720c */ /* 0x000fe20003f66270 */
[----:B------:R-:W-:Y:S01]  /*c9a0*/  VIADD R11, R7, 0x80 ;  /* 0x00000080070b7836 */ /* 0x000fe20000000000 */
[----:B0-----:R-:W-:-:S05]  /*c9b0*/  @!P1 LEA R2, P2, R20, R10, 0x1 ;  /* 0x0000000a14029211 */ /* 0x001fca00078408ff */
[----:B------:R-:W-:Y:S02]  /*c9c0*/  @!P1 IMAD.X R3, RZ, RZ, R9, P2 ;  /* 0x000000ffff039224 */ /* 0x000fe400010e0609 */
[----:B------:R-:W0:Y:S04]  /*c9d0*/  SHFL.IDX PT, R9, R0, 0x7, 0x181f ;  /* 0x00f81f0000097f89 */ /* 0x000e2800000e0000 */
[----:B------:R-:W1:Y:S04]  /*c9e0*/  SHFL.IDX PT, R0, R8, RZ, 0x181f ;  /* 0x00181fff08007589 */ /* 0x000e6800000e0000 */
[----:B------:R0:W-:Y:S01]  /*c9f0*/  @!P1 LDGSTS.E.BYPASS.LTC128B.128 [R27+0xb400], desc[UR46][R2.64], !P0 ;  /* 0x0b400000021b9fae */ /* 0x0001e2000c101d6e */
[----:B------:R-:W-:-:S02]  /*ca00*/  ISETP.GE.AND P1, PT, R11, R6, PT ;  /* 0x000000060b00720c */ /* 0x000fc40003f26270 */
[----:B0-----:R-:W-:Y:S02]  /*ca10*/  @!P3 LEA R2, P2, R20, R9, 0x1 ;  /* 0x000000091402b211 */ /* 0x001fe400078408ff */
[----:B------:R-:W-:-:S03]  /*ca20*/  IADD3 R9, R7, 0x90, RZ ;  /* 0x0000009007097810 */ /* 0x000fc60007ffe0ff */
[----:B------:R-:W-:Y:S02]  /*ca30*/  @!P3 IMAD.X R3, RZ, RZ, R4, P2 ;  /* 0x000000ffff03b224 */ /* 0x000fe400010e0604 */
[----:B------:R-:W0:Y:S04]  /*ca40*/  SHFL.IDX PT, R4, R5, 0x1, 0x181f ;  /* 0x00381f0005047f89 */ /* 0x000e2800000e0000 */
[----:B------:R2:W-:Y:S01]  /*ca50*/  @!P3 LDGSTS.E.BYPASS.LTC128B.128 [R27+0xbc00], desc[UR46][R2.64], !P0 ;  /* 0x0bc00000021bbfae */ /* 0x0005e2000c101d6e */
[----:B------:R-:W-:Y:S01]  /*ca60*/  ISETP.GE.AND P3, PT, R9, R6, PT ;  /* 0x000000060900720c */ /* 0x000fe20003f66270 */
[----:B------:R-:W-:Y:S01]  /*ca70*/  VIADD R9, R7, 0xa0 ;  /* 0x000000a007097836 */ /* 0x000fe20000000000 */
[----:B--2---:R-:W-:Y:S02]  /*ca80*/  @!P1 LEA R2, P2, R20, R14, 0x1 ;  /* 0x0000000e14029211 */ /* 0x004fe400078408ff */
[----:B------:R-:W-:Y:S03]  /*ca90*/  SHFL.IDX PT, R14, R5, 0x2, 0x181f ;  /* 0x00581f00050e7f89 */ /* 0x000fe600000e0000 */
[----:B-1----:R-:W-:-:S02]  /*caa0*/  @!P1 IMAD.X R3, RZ, RZ, R0, P2 ;  /* 0x000000ffff039224 */ /* 0x002fc400010e0600 */
[----:B------:R-:W-:Y:S04]  /*cab0*/  SHFL.IDX PT, R0, R8, 0x2, 0x181f ;  /* 0x00581f0008007f89 */ /* 0x000fe800000e0000 */
[----:B0-----:R-:W-:Y:S01]  /*cac0*/  @!P3 LEA R4, P2, R20, R4, 0x1 ;  /* 0x000000041404b211 */ /* 0x001fe200078408ff */
[----:B------:R0:W-:Y:S01]  /*cad0*/  @!P1 LDGSTS.E.BYPASS.LTC128B.128 [R27+0xc400], desc[UR46][R2.64], !P0 ;  /* 0x0c400000021b9fae */ /* 0x0001e2000c101d6e */
[----:B------:R-:W-:-:S03]  /*cae0*/  ISETP.GE.AND P1, PT, R9, R6, PT ;  /* 0x000000060900720c */ /* 0x000fc60003f26270 */
[----:B0-----:R-:W0:Y:S04]  /*caf0*/  SHFL.IDX PT, R2, R8, 0x1, 0x181f ;  /* 0x00381f0008027f89 */ /* 0x001e2800000e0000 */
[----:B------:R-:W1:Y:S01]  /*cb00*/  SHFL.IDX PT, R8, R8, 0x3, 0x181f ;  /* 0x00781f0008087f89 */ /* 0x000e6200000e0000 */
[----:B0-----:R-:W-:Y:S02]  /*cb10*/  @!P3 IMAD.X R3, RZ, RZ, R2, P2 ;  /* 0x000000ffff03b224 */ /* 0x001fe400010e0602 */
[----:B------:R-:W-:-:S05]  /*cb20*/  @!P3 IMAD.MOV.U32 R2, RZ, RZ, R4 ;  /* 0x000000ffff02b224 */ /* 0x000fca00078e0004 */
[----:B------:R0:W-:Y:S02]  /*cb30*/  @!P3 LDGSTS.E.BYPASS.LTC128B.128 [R27+0xcc00], desc[UR46][R2.64], !P0 ;  /* 0x0cc00000021bbfae */ /* 0x0001e4000c101d6e */
[----:B0-----:R-:W-:Y:S02]  /*cb40*/  @!P1 LEA R2, P2, R20, R14, 0x1 ;  /* 0x0000000e14029211 */ /* 0x001fe400078408ff */
[----:B------:R0:W2:Y:S03]  /*cb50*/  SHFL.IDX PT, R14, R5, 0x3, 0x181f ;  /* 0x00781f00050e7f89 */ /* 0x0000a600000e0000 */
[----:B------:R-:W-:-:S05]  /*cb60*/  @!P1 IMAD.X R3, RZ, RZ, R0, P2 ;  /* 0x000000ffff039224 */ /* 0x000fca00010e0600 */
[----:B-1----:R0:W-:Y:S03]  /*cb70*/  @!P1 LDGSTS.E.BYPASS.LTC128B.128 [R27+0xd400], desc[UR46][R2.64], !P0 ;  /* 0x0d400000021b9fae */ /* 0x0021e6000c101d6e */
.L_x_14620:
[----:B------:R-:W-:Y:S01]  /*cb80*/  VIADD R7, R7, 0xb0 ;  /* 0x000000b007077836 */ /* 0x000fe20000000000 */
[----:B------:R-:W-:-:S04]  /*cb90*/  IADD3 R0, R17, 0x16800, RZ ;  /* 0x0001680011007810 */ /* 0x000fc80007ffe0ff */
[----:B------:R-:W-:-:S13]  /*cba0*/  ISETP.GE.AND P1, PT, R7, R6, PT ;  /* 0x000000060700720c */ /* 0x000fda0003f26270 */
[----:B0-2---:R-:W-:-:S05]  /*cbb0*/  @!P1 LEA R2, P2, R20, R14, 0x1 ;  /* 0x0000000e14029211 */ /* 0x005fca00078408ff */
[----:B------:R-:W-:-:S05]  /*cbc0*/  @!P1 IMAD.X R3, RZ, RZ, R8, P2 ;  /* 0x000000ffff039224 */ /* 0x000fca00010e0608 */
[----:B------:R-:W-:Y:S01]  /*cbd0*/  @!PT LDS RZ, [RZ] ;  /* 0x00000000fffff984 */ /* 0x000fe20000000800 */
[----:B------:R-:W-:Y:S01]  /*cbe0*/  @!PT LDS RZ, [RZ] ;  /* 0x00000000fffff984 */ /* 0x000fe20000000800 */
[----:B------:R-:W-:Y:S01]  /*cbf0*/  @!PT LDS RZ, [RZ] ;  /* 0x00000000fffff984 */ /* 0x000fe20000000800 */
[----:B------:R0:W-:Y:S01]  /*cc00*/  @!P1 LDGSTS.E.BYPASS.LTC128B.128 [R27+0xdc00], desc[UR46][R2.64], !P0 ;  /* 0x0dc00000021b9fae */ /* 0x0001e2000c101d6e */
[----:B------:R-:W-:Y:S01]  /*cc10*/  PLOP3.LUT P0, PT, PT, PT, PT, 0x80, 0x0 ;  /* 0x000000000000781c */ /* 0x000fe20003f0f070 */
[----:B------:R-:W-:-:S12]  /*cc20*/  NOP ;  /* 0x0000000000007918 */ /* 0x000fd80000000000 */
.L_x_14518:
        /* <DEDUP_REMOVED lines=18> */
.L_x_14621:
[----:B------:R-:W-:Y:S05]  /*cd50*/  BSYNC B0 ;  /* 0x0000000000007941 */ /* 0x000fea0003800000 */
.L_x_14519:
        /* <DEDUP_REMOVED lines=19> */
[----:B------:R-:W-:Y:S01]  /*ce90*/  IMAD.MOV.U32 R9, RZ, RZ, R7 ;  /* 0x000000ffff097224 */ /* 0x000fe200078e0007 */
[----:B------:R-:W-:-:S11]  /*cea0*/  MOV R4, R18 ;  /* 0x0000001200047202 */ /* 0x000fd60000000f00 */
[----:B------:R-:W-:Y:S05]  /*ceb0*/  @!P1 BRA `(.L_x_14525) ;  /* 0x0000000000489947 */ /* 0x000fea0003800000 */
[----:B------:R-:W1:Y:S01]  /*cec0*/  LDC R10, c[0x0][0x43c] ;  /* 0x00010f00ff0a7b82 */ /* 0x000e620000000800 */
[----:B------:R-:W-:Y:S01]  /*ced0*/  ULDC.64 UR4, c[0x0][0x428] ;  /* 0x00010a0000047ab9 */ /* 0x000fe20000000a00 */
[----:B-1----:R-:W-:-:S13]  /*cee0*/  ISETP.NE.AND P0, PT, R10, 0x1, PT ;  /* 0x000000010a00780c */ /* 0x002fda0003f05270 */
[----:B0-----:R-:W0:Y:S02]  /*cef0*/  @P0 LDC.64 R2, c[0x0][0x440] ;  /* 0x00011000ff020b82 */ /* 0x001e240000000a00 */
[----:B0-----:R-:W-:-:S04]  /*cf00*/  @P0 IMAD.HI.U32 R4, R7, R2, RZ ;  /* 0x0000000207040227 */ /* 0x001fc800078e00ff */
[----:B------:R-:W-:Y:S01]  /*cf10*/  IMAD.MOV.U32 R2, RZ, RZ, R7 ;  /* 0x000000ffff027224 */ /* 0x000fe200078e0007 */
[----:B------:R-:W-:Y:S02]  /*cf20*/  @P0 SHF.R.U32.HI R2, RZ, R3, R4 ;  /* 0x00000003ff020219 */ /* 0x000fe40000011604 */
[----:B------:R-:W0:Y:S02]  /*cf30*/  LDC.64 R4, c[0x0][0x418] ;  /* 0x00010600ff047b82 */ /* 0x000e240000000a00 */
[--C-:B------:R-:W-:Y:S01]  /*cf40*/  SHF.R.S32.HI R3, RZ, 0x1f, R2.reuse ;  /* 0x0000001fff037819 */ /* 0x100fe20000011402 */
[----:B------:R-:W-:-:S04]  /*cf50*/  IMAD.MOV R9, RZ, RZ, -R2 ;  /* 0x000000ffff097224 */ /* 0x000fc800078e0a02 */
[----:B------:R-:W-:Y:S02]  /*cf60*/  IMAD R9, R10, R9, R7 ;  /* 0x000000090a097224 */ /* 0x000fe400078e0207 */
[----:B------:R-:W-:Y:S02]  /*cf70*/  IMAD R10, R24, UR4, RZ ;  /* 0x00000004180a7c24 */ /* 0x000fe4000f8e02ff */
[----:B------:R-:W-:-:S04]  /*cf80*/  IMAD.WIDE.U32 R2, R22, UR4, R2 ;  /* 0x0000000416027c25 */ /* 0x000fc8000f8e0002 */
[----:B------:R-:W-:-:S04]  /*cf90*/  IMAD R10, R22, UR5, R10 ;  /* 0x00000005160a7c24 */ /* 0x000fc8000f8e020a */
[----:B------:R-:W-:Y:S01]  /*cfa0*/  IMAD.IADD R10, R10, 0x1, R3 ;  /* 0x000000010a0a7824 */ /* 0x000fe200078e0203 */
[----:B0-----:R-:W-:-:S04]  /*cfb0*/  LEA R4, P0, R2, R4, 0x2 ;  /* 0x0000000402047211 */ /* 0x001fc800078010ff */
[----:B------:R-:W-:-:S05]  /*cfc0*/  LEA.HI.X R5, R2, R5, R10, 0x2, P0 ;  /* 0x0000000502057211 */ /* 0x000fca00000f140a */
[----:B------:R1:W5:Y:S04]  /*cfd0*/  LDG.E R4, desc[UR46][R4.64] ;  /* 0x0000002e04047981 */ /* 0x000368000c1e1900 */
.L_x_14525:
        /* <DEDUP_REMOVED lines=8> */
.L_x_14622:
[----:B------:R-:W-:Y:S05]  /*d060*/  BSYNC B1 ;  /* 0x0000000000017941 */ /* 0x000fea0003800000 */
.L_x_14526:
[----:B------:R-:W-:Y:S04]  /*d070*/  BSSY B1, `(.L_x_14528) ;  /* 0x0000007000017945 */ /* 0x000fe80003800000 */
[----:B------:R-:W-:Y:S05]  /*d080*/  @P1 BRA `(.L_x_14529) ;  /* 0x0000000000141947 */ /* 0x000fea0003800000 */
[----:B------:R-:W-:Y:S01]  /*d090*/  ISETP.NE.AND P0, PT, R29, RZ, PT ;  /* 0x000000ff1d00720c */ /* 0x000fe20003f05270 */
[----:B0-----:R-:W-:-:S04]  /*d0a0*/  IMAD.MOV.U32 R3, RZ, RZ, 0x4000 ;  /* 0x00004000ff037424 */ /* 0x001fc800078e00ff */
[----:B------:R1:W-:Y:S08]  /*d0b0*/  SYNCS.ARRIVE.TRANS64 RZ, [R2+URZ+0x16830], R3 ;  /* 0x0168300302ff79a7 */ /* 0x0003f0000800003f */
[----:B------:R-:W-:Y:S05]  /*d0c0*/  @!P0 BRA `(.L_x_14529) ;  /* 0x0000000000048947 */ /* 0x000fea0003800000 */
[----:B------:R-:W-:Y:S01]  /*d0d0*/  BPT.TRAP 0x1 ;  /* 0x000000040000795c */ /* 0x000fe20000300000 */
.L_x_14529:
[----:B------:R-:W-:Y:S05]  /*d0e0*/  BSYNC B1 ;  /* 0x0000000000017941 */ /* 0x000fea0003800000 */
.L_x_14528:
[----:B------:R-:W-:Y:S01]  /*d0f0*/  MOV R5, RZ ;  /* 0x000000ff00057202 */ /* 0x000fe20000000f00 */
[----:B01----:R-:W-:Y:S01]  /*d100*/  IMAD R3, R8, 0x4000, R17 ;  /* 0x0000400008037824 */ /* 0x003fe200078e0211 */
[----:B------:R-:W-:Y:S01]  /*d110*/  R2UR UR11, R9 ;  /* 0x00000000090b72ca */ /* 0x000fe200000e0000 */
[----:B------:R-:W-:Y:S01]  /*d120*/  UIADD3 UR4, UP0, UR44, 0x370, URZ ;  /* 0x000003702c047890 */ /* 0x000fe2000ff1e03f */
[----:B------:R-:W-:Y:S01]  /*d130*/  R2UR UR10, R5 ;  /* 0x00000000050a72ca */ /* 0x000fe200000e0000 */
[----:B------:R-:W-:Y:S01]  /*d140*/  VIADD R2, R2, 0x16830 ;  /* 0x0001683002027836 */ /* 0x000fe20000000000 */
[----:B------:R-:W-:Y:S01]  /*d150*/  PLOP3.LUT P0, PT, PT, PT, PT, 0x80, 0x0 ;  /* 0x000000000000781c */ /* 0x000fe20003f0f070 */
[----:B------:R-:W-:Y:S01]  /*d160*/  VIADD R3, R3, 0xe400 ;  /* 0x0000e40003037836 */ /* 0x000fe20000000000 */
[----:B------:R-:W-:Y:S01]  /*d170*/  UIADD3.X UR5, URZ, UR45, URZ, UP0, !UPT ;  /* 0x0000002d3f057290 */ /* 0x000fe200087fe43f */
[----:B------:R-:W-:Y:S01]  /*d180*/  UMOV UR6, 0x0 ;  /* 0x0000000000067882 */ /* 0x000fe20000000000 */
[----:B------:R-:W-:-:S05]  /*d190*/  UMOV UR7, 0x14f00000 ;  /* 0x14f0000000077882 */ /* 0x000fca0000000000 */
[----:B------:R-:W-:-:S12]  /*d1a0*/  USHF.L.U32 UR11, UR11, 0x7, URZ ;  /* 0x000000070b0b7899 */ /* 0x000fd8000800063f */
.L_x_14530:
        /* <DEDUP_REMOVED lines=14> */
.L_x_14623:
[----:B------:R-:W-:Y:S05]  /*d290*/  BSYNC B1 ;  /* 0x0000000000017941 */ /* 0x000fea0003800000 */
.L_x_14531:
[----:B------:R-:W-:Y:S01]  /*d2a0*/  BSSY B1, `(.L_x_14533) ;  /* 0x000000a000017945 */ /* 0x000fe20003800000 */
[----:B0-----:R-:W-:Y:S02]  /*d2b0*/  IMAD.MOV.U32 R2, RZ, RZ, 0x0 ;  /* 0x00000000ff027424 */ /* 0x001fe400078e00ff */
[----:B------:R-:W-:Y:S01]  /*d2c0*/  IMAD.MOV.U32 R3, RZ, RZ, 0x14f00000 ;  /* 0x14f00000ff037424 */ /* 0x000fe200078e00ff */
[----:B------:R-:W-:Y:S06]  /*d2d0*/  @P1 BRA `(.L_x_14534) ;  /* 0x0000000000181947 */ /* 0x000fec0003800000 */
[----:B------:R-:W-:Y:S01]  /*d2e0*/  ISETP.NE.AND P0, PT, R29, RZ, PT ;  /* 0x000000ff1d00720c */ /* 0x000fe20003f05270 */
[----:B------:R-:W-:Y:S01]  /*d2f0*/  IMAD.MOV.U32 R11, RZ, RZ, 0x4000 ;  /* 0x00004000ff0b7424 */ /* 0x000fe200078e00ff */
[----:B------:R-:W-:-:S04]  /*d300*/  LEA R10, R16, R17, 0x3 ;  /* 0x00000011100a7211 */ /* 0x000fc800078e18ff */
[----:B------:R0:W-:Y:S07]  /*d310*/  SYNCS.ARRIVE.TRANS64 RZ, [R10+URZ+0x16850], R11 ;  /* 0x0168500b0aff79a7 */ /* 0x0001ee000800003f */
[----:B------:R-:W-:Y:S05]  /*d320*/  @!P0 BRA `(.L_x_14534) ;  /* 0x0000000000048947 */ /* 0x000fea0003800000 */
[----:B------:R-:W-:Y:S01]  /*d330*/  BPT.TRAP 0x1 ;  /* 0x000000040000795c */ /* 0x000fe20000300000 */
.L_x_14534:
[----:B------:R-:W-:Y:S05]  /*d340*/  BSYNC B1 ;  /* 0x0000000000017941 */ /* 0x000fea0003800000 */
.L_x_14533:
[----:B------:R-:W-:Y:S01]  /*d350*/  R2UR UR6, R2 ;  /* 0x00000000020672ca */ /* 0x000fe200000e0000 */
[C-C-:B------:R-:W-:Y:S01]  /*d360*/  IMAD R2, R16.reuse, 0x8, R17.reuse ;  /* 0x0000000810027824 */ /* 0x140fe200078e0211 */
        /* <DEDUP_REMOVED lines=9> */
.L_x_14535:
        /* <DEDUP_REMOVED lines=10> */
[----:B------:R-:W-:Y:S01]  /*d4a0*/  MOV R18, R4 ;  /* 0x0000000400127202 */ /* 0x000fe20000000f00 */
[----:B------:R-:W-:-:S07]  /*d4b0*/  IMAD.MOV.U32 R19, RZ, RZ, R9 ;  /* 0x000000ffff137224 */ /* 0x000fce00078e0009 */
.L_x_14524:
[----:B------:R-:W-:Y:S05]  /*d4c0*/  BSYNC B0 ;  /* 0x0000000000007941 */ /* 0x000fea0003800000 */
.L_x_14523:
[----:B------:R-:W-:Y:S01]  /*d4d0*/  UIADD3 UR4, UR39, -0x3, URZ ;  /* 0xfffffffd27047890 */ /* 0x000fe2000fffe03f */
[----:B------:R-:W-:Y:S02]  /*d4e0*/  IMAD.MOV.U32 R23, RZ, RZ, R6 ;  /* 0x000000ffff177224 */ /* 0x000fe400078e0006 */
[----:B------:R-:W-:-:S03]  /*d4f0*/  IMAD.MOV.U32 R16, RZ, RZ, R8 ;  /* 0x000000ffff107224 */ /* 0x000fc600078e0008 */
[----:B------:R-:W-:-:S07]  /*d500*/  IMAD.U32 R6, RZ, RZ, UR4 ;  /* 0x00000004ff067e24 */ /* 0x000fce000f8e00ff */
.L_x_14522:
[----:B------:R-:W-:Y:S01]  /*d510*/  ISETP.NE.AND P0, PT, R7, RZ, PT ;  /* 0x000000ff0700720c */ /* 0x000fe20003f05270 */
[----:B------:R-:W-:-:S12]  /*d520*/  BSSY B0, `(.L_x_14521) ;  /* 0x00000dd000007945 */ /* 0x000fd80003800000 */
[----:B------:R-:W-:Y:S05]  /*d530*/  @!P0 BRA `(.L_x_14536) ;  /* 0x0000000c006c8947 */ /* 0x000fea0003800000 */
[----:B------:R-:W-:-:S07]  /*d540*/  IMAD.MOV.U32 R4, RZ, RZ, R18 ;  /* 0x000000ffff047224 */ /* 0x000fce00078e0012 */
.L_x_14563:
        /* <DEDUP_REMOVED lines=9> */
[----:B------:R-:W-:Y:S02]  /*d5e0*/  ISETP.NE.AND P1, PT, R26, RZ, PT ;  /* 0x000000ff1a00720c */ /* 0x000fe40003f25270 */
[----:B------:R-:W-:-:S11]  /*d5f0*/  MOV R9, R6 ;  /* 0x0000000600097202 */ /* 0x000fd60000000f00 */
[----:B------:R-:W-:Y:S05]  /*d600*/  @!P1 BRA `(.L_x_14539) ;  /* 0x00000000004c9947 */ /* 0x000fea0003800000 */
[----:B------:R-:W1:Y:S01]  /*d610*/  LDC R9, c[0x0][0x43c] ;  /* 0x00010f00ff097b82 */ /* 0x000e620000000800 */
[----:B0-----:R-:W-:Y:S01]  /*d620*/  IMAD.MOV.U32 R10, RZ, RZ, R6 ;  /* 0x000000ffff0a7224 */ /* 0x001fe200078e0006 */
[----:B------:R-:W-:Y:S02]  /*d630*/  ULDC.64 UR4, c[0x0][0x428] ;  /* 0x00010a0000047ab9 */ /* 0x000fe40000000a00 */
[----:B------:R-:W-:-:S04]  /*d640*/  IMAD R5, R24, UR4, RZ ;  /* 0x0000000418057c24 */ /* 0x000fc8000f8e02ff */
[----:B------:R-:W-:Y:S01]  /*d650*/  IMAD R4, R22, UR5, R5 ;  /* 0x0000000516047c24 */ /* 0x000fe2000f8e0205 */
[----:B-1----:R-:W-:-:S13]  /*d660*/  ISETP.NE.AND P0, PT, R9, 0x1, PT ;  /* 0x000000010900780c */ /* 0x002fda0003f05270 */
[----:B------:R-:W0:Y:S02]  /*d670*/  @P0 LDC.64 R2, c[0x0][0x440] ;  /* 0x00011000ff020b82 */ /* 0x000e240000000a00 */
[----:B0-----:R-:W-:-:S05]  /*d680*/  @P0 IMAD.HI.U32 R2, R6, R2, RZ ;  /* 0x0000000206020227 */ /* 0x001fca00078e00ff */
[----:B------:R-:W-:-:S04]  /*d690*/  @P0 SHF.R.U32.HI R10, RZ, R3, R2 ;  /* 0x00000003ff0a0219 */ /* 0x000fc80000011602 */
[--C-:B------:R-:W-:Y:S01]  /*d6a0*/  SHF.R.S32.HI R3, RZ, 0x1f, R10.reuse ;  /* 0x0000001fff037819 */ /* 0x100fe2000001140a */
        /* <DEDUP_REMOVED lines=9> */
.L_x_14539:
        /* <DEDUP_REMOVED lines=8> */
.L_x_14624:
[----:B------:R-:W-:Y:S05]  /*d7c0*/  BSYNC B2 ;  /* 0x0000000000027941 */ /* 0x000fea0003800000 */
.L_x_14540:
[----:B------:R-:W-:Y:S04]  /*d7d0*/  BSSY B2, `(.L_x_14542) ;  /* 0x0000007000027945 */ /* 0x000fe80003800000 */
[----:B------:R-:W-:Y:S05]  /*d7e0*/  @P1 BRA `(.L_x_14543) ;  /* 0x0000000000141947 */ /* 0x000fea0003800000 */
[----:B------:R-:W-:Y:S01]  /*d7f0*/  ISETP.NE.AND P0, PT, R29, RZ, PT ;  /* 0x000000ff1d00720c */ /* 0x000fe20003f05270 */
[----:B0-----:R-:W-:-:S04]  /*d800*/  IMAD.MOV.U32 R3, RZ, RZ, 0x4000 ;  /* 0x00004000ff037424 */ /* 0x001fc800078e00ff */
[----:B------:R1:W-:Y:S08]  /*d810*/  SYNCS.ARRIVE.TRANS64 RZ, [R2+URZ+0x16830], R3 ;  /* 0x0168300302ff79a7 */ /* 0x0003f0000800003f */
[----:B------:R-:W-:Y:S05]  /*d820*/  @!P0 BRA `(.L_x_14543) ;  /* 0x0000000000048947 */ /* 0x000fea0003800000 */
[----:B------:R-:W-:Y:S01]  /*d830*/  BPT.TRAP 0x1 ;  /* 0x000000040000795c */ /* 0x000fe20000300000 */
.L_x_14543:
[----:B------:R-:W-:Y:S05]  /*d840*/  BSYNC B2 ;  /* 0x0000000000027941 */ /* 0x000fea0003800000 */
.L_x_14542:
[----:B------:R-:W-:Y:S01]  /*d850*/  MOV R10, RZ ;  /* 0x000000ff000a7202 */ /* 0x000fe20000000f00 */
[----:B01----:R-:W-:Y:S01]  /*d860*/  IMAD R3, R7, 0x4000, R17 ;  /* 0x0000400007037824 */ /* 0x003fe200078e0211 */
[----:B------:R-:W-:Y:S01]  /*d870*/  UIADD3 UR4, UP0, UR44, 0x370, URZ ;  /* 0x000003702c047890 */ /* 0x000fe2000ff1e03f */
        /* <DEDUP_REMOVED lines=8> */
.L_x_14544:
        /* <DEDUP_REMOVED lines=15> */
.L_x_14625:
[----:B------:R-:W-:Y:S05]  /*d9f0*/  BSYNC B2 ;  /* 0x0000000000027941 */ /* 0x000fea0003800000 */
.L_x_14545:
[----:B------:R-:W-:Y:S01]  /*da00*/  BSSY B2, `(.L_x_14547) ;  /* 0x0000009000027945 */ /* 0x000fe20003800000 */
[----:B0-----:R-:W-:Y:S01]  /*da10*/  IMAD.MOV.U32 R2, RZ, RZ, 0x0 ;  /* 0x00000000ff027424 */ /* 0x001fe200078e00ff */
[----:B------:R-:W-:Y:S02]  /*da20*/  MOV R3, 0x14f00000 ;  /* 0x14f0000000037802 */ /* 0x000fe40000000f00 */
[----:B------:R-:W-:Y:S05]  /*da30*/  @P1 BRA `(.L_x_14548) ;  /* 0x0000000000141947 */ /* 0x000fea0003800000 */
[----:B------:R-:W-:Y:S01]  /*da40*/  ISETP.NE.AND P0, PT, R29, RZ, PT ;  /* 0x000000ff1d00720c */ /* 0x000fe20003f05270 */
[----:B------:R-:W-:-:S04]  /*da50*/  IMAD.MOV.U32 R12, RZ, RZ, 0x4000 ;  /* 0x00004000ff0c7424 */ /* 0x000fc800078e00ff */
[----:B------:R0:W-:Y:S08]  /*da60*/  SYNCS.ARRIVE.TRANS64 RZ, [R5+URZ+0x50], R12 ;  /* 0x0000500c05ff79a7 */ /* 0x0001f0000800003f */
[----:B------:R-:W-:Y:S05]  /*da70*/  @!P0 BRA `(.L_x_14548) ;  /* 0x0000000000048947 */ /* 0x000fea0003800000 */
[----:B------:R-:W-:Y:S01]  /*da80*/  BPT.TRAP 0x1 ;  /* 0x000000040000795c */ /* 0x000fe20000300000 */
.L_x_14548:
[----:B------:R-:W-:Y:S05]  /*da90*/  BSYNC B2 ;  /* 0x0000000000027941 */ /* 0x000fea0003800000 */
.L_x_14547:
        /* <DEDUP_REMOVED lines=10> */
.L_x_14549:
        /* <DEDUP_REMOVED lines=10> */
[----:B------:R-:W-:Y:S01]  /*dbe0*/  IMAD.MOV.U32 R19, RZ, RZ, R9 ;  /* 0x000000ffff137224 */ /* 0x000fe200078e0009 */
[----:B------:R-:W-:-:S07]  /*dbf0*/  MOV R18, R4 ;  /* 0x0000000400127202 */ /* 0x000fce0000000f00 */
.L_x_14538:
[----:B------:R-:W-:Y:S05]  /*dc00*/  BSYNC B1 ;  /* 0x0000000000017941 */ /* 0x000fea0003800000 */
.L_x_14537:
        /* <DEDUP_REMOVED lines=12> */
[----:B------:R-:W-:Y:S02]  /*dcd0*/  ULDC.64 UR4, c[0x0][0x428] ;  /* 0x00010a0000047ab9 */ /* 0x000fe40000000a00 */
[----:B------:R-:W-:-:S04]  /*dce0*/  IMAD R5, R24, UR4, RZ ;  /* 0x0000000418057c24 */ /* 0x000fc8000f8e02ff */
[----:B------:R-:W-:Y:S01]  /*dcf0*/  IMAD R5, R22, UR5, R5 ;  /* 0x0000000516057c24 */ /* 0x000fe2000f8e0205 */
        /* <DEDUP_REMOVED lines=14> */
.L_x_14552:
        /* <DEDUP_REMOVED lines=8> */
.L_x_14626:
[----:B------:R-:W-:Y:S05]  /*de60*/  BSYNC B2 ;  /* 0x0000000000027941 */ /* 0x000fea0003800000 */
.L_x_14553:
[----:B------:R-:W-:Y:S04]  /*de70*/  BSSY B2, `(.L_x_14555) ;  /* 0x0000007000027945 */ /* 0x000fe80003800000 */
[----:B------:R-:W-:Y:S05]  /*de80*/  @P1 BRA `(.L_x_14556) ;  /* 0x0000000000141947 */ /* 0x000fea0003800000 */
[----:B------:R-:W-:Y:S02]  /*de90*/  ISETP.NE.AND P0, PT, R29, RZ, PT ;  /* 0x000000ff1d00720c */ /* 0x000fe40003f05270 */
[----:B0-----:R-:W-:-:S04]  /*dea0*/  MOV R3, 0x4000 ;  /* 0x0000400000037802 */ /* 0x001fc80000000f00 */
[----:B------:R1:W-:Y:S07]  /*deb0*/  SYNCS.ARRIVE.TRANS64 RZ, [R2+URZ+0x16830], R3 ;  /* 0x0168300302ff79a7 */ /* 0x0003ee000800003f */
[----:B------:R-:W-:Y:S05]  /*dec0*/  @!P0 BRA `(.L_x_14556) ;  /* 0x0000000000048947 */ /* 0x000fea0003800000 */
[----:B------:R-:W-:Y:S01]  /*ded0*/  BPT.TRAP 0x1 ;  /* 0x000000040000795c */ /* 0x000fe20000300000 */
.L_x_14556:
[----:B------:R-:W-:Y:S05]  /*dee0*/  BSYNC B2 ;  /* 0x0000000000027941 */ /* 0x000fea0003800000 */
.L_x_14555:
        /* <DEDUP_REMOVED lines=12> */
.L_x_14557:
        /* <DEDUP_REMOVED lines=15> */
.L_x_14627:
[----:B------:R-:W-:Y:S05]  /*e0a0*/  BSYNC B2 ;  /* 0x0000000000027941 */ /* 0x000fea0003800000 */
.L_x_14558:
        /* <DEDUP_REMOVED lines=9> */
.L_x_14561:
[----:B------:R-:W-:Y:S05]  /*e140*/  BSYNC B2 ;  /* 0x0000000000027941 */ /* 0x000fea0003800000 */
.L_x_14560:
        /* <DEDUP_REMOVED lines=8> */
[----:B------:R-:W-:Y:S01]  /*e1d0*/  IADD3 R2, R2, 0x400, RZ ;  /* 0x0000040002027810 */ /* 0x000fe20007ffe0ff */
[----:B------:R-:W-:-:S12]  /*e1e0*/  UIADD3.X UR5, URZ, UR45, URZ, UP0, !UPT ;  /* 0x0000002d3f057290 */ /* 0x000fd800087fe43f */
.L_x_14562:
        /* <DEDUP_REMOVED lines=12> */
.L_x_14551:
[----:B------:R-:W-:Y:S05]  /*e2b0*/  BSYNC B1 ;  /* 0x0000000000017941 */ /* 0x000fea0003800000 */
.L_x_14550:
[C---:B------:R-:W-:Y:S01]  /*e2c0*/  ISETP.GT.AND P0, PT, R6.reuse, 0x1, PT ;  /* 0x000000010600780c */ /* 0x040fe20003f04270 */
[----:B------:R-:W-:-:S12]  /*e2d0*/  VIADD R6, R6, 0xfffffffe ;  /* 0xfffffffe06067836 */ /* 0x000fd80000000000 */
[----:B------:R-:W-:Y:S05]  /*e2e0*/  @P0 BRA `(.L_x_14563) ;  /* 0xfffffff000980947 */ /* 0x000fea000383ffff */
.L_x_14536:
[----:B------:R-:W-:Y:S05]  /*e2f0*/  BSYNC B0 ;  /* 0x0000000000007941 */ /* 0x000fea0003800000 */
.L_x_14521:
        /* <DEDUP_REMOVED lines=17> */
.L_x_14565:
[----:B------:R-:W-:Y:S05]  /*e410*/  BSYNC B0 ;  /* 0x0000000000007941 */ /* 0x000fea0003800000 */
.L_x_14564:
        /* <DEDUP_REMOVED lines=9> */
.L_x_14628:
[----:B------:R-:W-:Y:S05]  /*e4b0*/  BSYNC B1 ;  /* 0x0000000000017941 */ /* 0x000fea0003800000 */
.L_x_14568:
[----:B------:R-:W-:Y:S04]  /*e4c0*/  BSSY B1, `(.L_x_14570) ;  /* 0x0000007000017945 */ /* 0x000fe80003800000 */
[----:B------:R-:W-:Y:S05]  /*e4d0*/  @P2 BRA `(.L_x_14571) ;  /* 0x0000000000142947 */ /* 0x000fea0003800000 */
[----:B------:R-:W-:Y:S01]  /*e4e0*/  ISETP.NE.AND P0, PT, R29, RZ, PT ;  /* 0x000000ff1d00720c */ /* 0x000fe20003f05270 */
[----:B-1----:R-:W-:-:S04]  /*e4f0*/  IMAD.MOV.U32 R0, RZ, RZ, 0x4000 ;  /* 0x00004000ff007424 */ /* 0x002fc800078e00ff */
[----:B------:R2:W-:Y:S08]  /*e500*/  SYNCS.ARRIVE.TRANS64 RZ, [R3+URZ+0x16850], R0 ;  /* 0x0168500003ff79a7 */ /* 0x0005f0000800003f */
[----:B------:R-:W-:Y:S05]  /*e510*/  @!P0 BRA `(.L_x_14571) ;  /* 0x0000000000048947 */ /* 0x000fea0003800000 */
[----:B------:R-:W-:Y:S01]  /*e520*/  BPT.TRAP 0x1 ;  /* 0x000000040000795c */ /* 0x000fe20000300000 */
.L_x_14571:
[----:B------:R-:W-:Y:S05]  /*e530*/  BSYNC B1 ;  /* 0x0000000000017941 */ /* 0x000fea0003800000 */
.L_x_14570:
[----:B-12---:R-:W-:Y:S01]  /*e540*/  IMAD R0, R16, 0x4000, R17 ;  /* 0x0000400010007824 */ /* 0x006fe200078e0211 */
[----:B------:R-:W-:Y:S01]  /*e550*/  UIADD3 UR4, UP0, UR44, 0x470, URZ ;  /* 0x000004702c047890 */ /* 0x000fe2000ff1e03f */
[----:B------:R-:W-:Y:S01]  /*e560*/  PLOP3.LUT P0, PT, PT, PT, PT, 0x80, 0x0 ;  /* 0x000000000000781c */ /* 0x000fe20003f0f070 */
[----:B0-----:R-:W-:Y:S01]  /*e570*/  VIADD R2, R3, 0x16850 ;  /* 0x0001685003027836 */ /* 0x001fe20000000000 */
[----:B------:R-:W-:Y:S01]  /*e580*/  SHF.L.U32 R19, R19, 0x7, RZ ;  /* 0x0000000713137819 */ /* 0x000fe200000006ff */
[----:B------:R-:W-:Y:S01]  /*e590*/  VIADD R0, R0, 0x400 ;  /* 0x0000040000007836 */ /* 0x000fe20000000000 */
[----:B------:R-:W-:Y:S01]  /*e5a0*/  UIADD3.X UR5, URZ, UR45, URZ, UP0, !UPT ;  /* 0x0000002d3f057290 */ /* 0x000fe200087fe43f */
[----:B------:R-:W-:Y:S01]  /*e5b0*/  UMOV UR6, 0x0 ;  /* 0x0000000000067882 */ /* 0x000fe20000000000 */
[----:B------:R-:W-:Y:S01]  /*e5c0*/  UMOV UR7, 0x14f00000 ;  /* 0x14f0000000077882 */ /* 0x000fe20000000000 */
[----:B------:R-:W-:-:S09]  /*e5d0*/  UMOV UR10, URZ ;  /* 0x0000003f000a7c82 */ /* 0x000fd20008000000 */
.L_x_14572:
        /* <DEDUP_REMOVED lines=10> */
.L_x_14567:
[----:B------:R-:W-:Y:S05]  /*e680*/  BSYNC B0 ;  /* 0x0000000000007941 */ /* 0x000fea0003800000 */
.L_x_14566:
[----:B------:R-:W-:-:S05]  /*e690*/  VIADD R16, R16, 0x1 ;  /* 0x0000000110107836 */ /* 0x000fca0000000000 */
[----:B------:R-:W-:-:S04]  /*e6a0*/  ISETP.NE.AND P0, PT, R16, 0x2, PT ;  /* 0x000000021000780c */ /* 0x000fc80003f05270 */
[----:B------:R-:W-:Y:S02]  /*e6b0*/  SEL R0, RZ, 0x1, P0 ;  /* 0x00000001ff007807 */ /* 0x000fe40000000000 */
[----:B------:R-:W-:Y:S02]  /*e6c0*/  SEL R16, R16, RZ, P0 ;  /* 0x000000ff10107207 */ /* 0x000fe40000000000 */
[----:B------:R-:W-:-:S07]  /*e6d0*/  LOP3.LUT R23, R23, R0, RZ, 0x3c, !PT ;  /* 0x0000000017177212 */ /* 0x000fce00078e3cff */
.L_x_14503:
[----:B------:R-:W-:Y:S05]  /*e6e0*/  BSYNC B7 ;  /* 0x0000000000077941 */ /* 0x000fea0003800000 */
.L_x_14501:
        /* <DEDUP_REMOVED lines=12> */
.L_x_14573:
[----:B------:R-:W-:-:S03]  /*e7b0*/  UMOV UR4, 0xffffffff ;  /* 0xffffffff00047882 */ /* 0x000fc60000000000 */
[----:B------:R-:W-:Y:S05]  /*e7c0*/  BRA.DIV UR4, `(.L_x_14575) ;  /* 0x0000001a04307947 */ /* 0x000fea000b800000 */
[----:B------:R1:W2:Y:S02]  /*e7d0*/  SHFL.IDX PT, R14, R28, RZ, 0x1f ;  /* 0x00001fff1c0e7589 */ /* 0x0002a400000e0000 */
.L_x_14631:
        /* <DEDUP_REMOVED lines=8> */
.L_x_14574:
[----:B------:R-:W-:Y:S02]  /*e860*/  ULDC UR4, c[0x0][0xc38] ;  /* 0x00030e0000047ab9 */ /* 0x000fe40000000800 */
[----:B-1----:R-:W-:-:S13]  /*e870*/  ISETP.GE.AND P0, PT, R28, UR4, PT ;  /* 0x000000041c007c0c */ /* 0x002fda000bf06270 */
[----:B------:R-:W-:Y:S05]  /*e880*/  @!P0 BRA `(.L_x_14576) ;  /* 0xffffffc800348947 */ /* 0x000fea000383ffff */
.L_x_14498:
[----:B------:R-:W2:Y:S01]  /*e890*/  LDL.LU R0, [R1] ;  /* 0x0000000001007983 */ /* 0x000ea20000300800 */
[----:B------:R-:W-:Y:S01]  /*e8a0*/  BSSY B0, `(.L_x_14577) ;  /* 0x000000b000007945 */ /* 0x000fe20003800000 */
[----:B------:R-:W1:Y:S01]  /*e8b0*/  S2R R5, SR_CgaCtaId ;  /* 0x0000000000057919 */ /* 0x000e620000008800 */
[----:B--2---:R-:W-:-:S05]  /*e8c0*/  VIADD R0, R0, 0x1 ;  /* 0x0000000100007836 */ /* 0x004fca0000000000 */
[----:B------:R-:W-:-:S04]  /*e8d0*/  LEA.HI R2, R0, R0, RZ, 0x1 ;  /* 0x0000000000027211 */ /* 0x000fc800078f08ff */
[----:B------:R-:W-:Y:S02]  /*e8e0*/  LOP3.LUT R3, R2, 0xfffffffe, RZ, 0xc0, !PT ;  /* 0xfffffffe02037812 */ /* 0x000fe400078ec0ff */
[----:B------:R-:W-:Y:S02]  /*e8f0*/  MOV R2, 0x400 ;  /* 0x0000040000027802 */ /* 0x000fe40000000f00 */
[----:B------:R-:W-:Y:S02]  /*e900*/  IADD3 R0, R0, -R3, RZ ;  /* 0x8000000300007210 */ /* 0x000fe40007ffe0ff */
[----:B-1----:R-:W-:Y:S02]  /*e910*/  LEA R7, R5, R2, 0x18 ;  /* 0x0000000205077211 */ /* 0x002fe400078ec0ff */
[----:B------:R-:W-:-:S04]  /*e920*/  SHF.L.U32 R0, R0, 0x1f, RZ ;  /* 0x0000001f00007819 */ /* 0x000fc800000006ff */
[----:B------:R-:W1:Y:S02]  /*e930*/  SYNCS.PHASECHK.TRANS64.TRYWAIT P0, [R7+URZ+0x16820], R0 ;  /* 0x01682000070075a7 */ /* 0x000e64000800017f */
[----:B-1----:R-:W-:Y:S05]  /*e940*/  @!P0 BRA `(.L_x_14578) ;  /* 0x0000001400f88947 */ /* 0x002fea0003800000 */
.L_x_14632:
[----:B------:R-:W-:Y:S05]  /*e950*/  BSYNC B0 ;  /* 0x0000000000007941 */ /* 0x000fea0003800000 */
.L_x_14577:
[----:B------:R-:W-:-:S03]  /*e960*/  UMOV UR4, 0xffffffff ;  /* 0xffffffff00047882 */ /* 0x000fc60000000000 */
[----:B------:R-:W-:Y:S05]  /*e970*/  BRA.DIV UR4, `(.L_x_14579) ;  /* 0x0000001a04007947 */ /* 0x000fea000b800000 */
[----:B-1----:R-:W1:Y:S02]  /*e980*/  S2R R0, SR_TID.X ;  /* 0x0000000000007919 */ /* 0x002e640000002100 */
[----:B-1----:R-:W-:-:S04]  /*e990*/  SHF.R.U32.HI R0, RZ, 0x5, R0 ;  /* 0x00000005ff007819 */ /* 0x002fc80000011600 */
[----:B------:R-:W-:-:S05]  /*e9a0*/  LOP3.LUT R0, R0, 0x3, RZ, 0xc0, !PT ;  /* 0x0000000300007812 */ /* 0x000fca00078ec0ff */
[----:B------:R1:W2:Y:S02]  /*e9b0*/  SHFL.IDX PT, R14, R0, RZ, 0x1f ;  /* 0x00001fff000e7589 */ /* 0x0002a400000e0000 */
.L_x_14635:
[----:B--2---:R-:W-:Y:S01]  /*e9c0*/  ISETP.NE.AND P0, PT, R14, RZ, PT ;  /* 0x000000ff0e00720c */ /* 0x004fe20003f05270 */
[----:B------:R-:W-:-:S12]  /*e9d0*/  BSSY B0, `(.L_x_14580) ;  /* 0x0000024000007945 */ /* 0x000fd80003800000 */
[----:B------:R-:W-:Y:S05]  /*e9e0*/  @P0 BRA `(.L_x_14581) ;  /* 0x0000000000880947 */ /* 0x000fea0003800000 */
[----:B------:R-:W-:-:S03]  /*e9f0*/  UMOV UR4, 0xffffffff ;  /* 0xffffffff00047882 */ /* 0x000fc60000000000 */
[----:B------:R-:W-:Y:S05]  /*ea00*/  BRA.DIV UR4, `(.L_x_14582) ;  /* 0x0000001a04107947 */ /* 0x000fea000b800000 */
[----:B------:R-:W-:-:S13]  /*ea10*/  ELECT P6, URZ, PT ;  /* 0x00000000003f782f */ /* 0x000fda00038c0000 */
.L_x_14638:
[----:B------:R-:W-:Y:S05]  /*ea20*/  @!P6 BRA `(.L_x_14581) ;  /* 0x000000000078e947 */ /* 0x000fea0003800000 */
[----:B------:R-:W-:-:S06]  /*ea30*/  ULOP3.LUT UR4, UR38, 0x2, URZ, 0xfc, !UPT ;  /* 0x0000000226047892 */ /* 0x000fcc000f8efc3f */
[----:B-1----:R-:W-:-:S05]  /*ea40*/  IMAD.U32 R0, RZ, RZ, UR4 ;  /* 0x00000004ff007e24 */ /* 0x002fca000f8e00ff */
[----:B------:R-:W-:-:S13]  /*ea50*/  ISETP.NE.AND P2, PT, R0, 0x3, PT ;  /* 0x000000030000780c */ /* 0x000fda0003f45270 */
[----:B------:R-:W-:Y:S05]  /*ea60*/  @!P2 BRA `(.L_x_14583) ;  /* 0x000000000004a947 */ /* 0x000fea0003800000 */
[----:B------:R-:W-:Y:S01]  /*ea70*/  BPT.TRAP 0x1 ;  /* 0x000000040000795c */ /* 0x000fe20000300000 */
.L_x_14583:
        /* <DEDUP_REMOVED lines=12> */
.L_x_14639:
[----:B------:R-:W2:Y:S02]  /*eb40*/  SYNCS.PHASECHK.TRANS64.TRYWAIT P0, [R3+URZ], R0 ;  /* 0x00000000030075a7 */ /* 0x000ea4000800017f */
[----:B--2---:R-:W-:Y:S05]  /*eb50*/  @!P0 BRA `(.L_x_14585) ;  /* 0x0000001400f08947 */ /* 0x004fea0003800000 */
.L_x_14640:
[----:B------:R-:W-:Y:S05]  /*eb60*/  @!P2 BRA `(.L_x_14586) ;  /* 0x000000000004a947 */ /* 0x000fea0003800000 */
[----:B------:R-:W-:Y:S01]  /*eb70*/  BPT.TRAP 0x1 ;  /* 0x000000040000795c */ /* 0x000fe20000300000 */
.L_x_14586:
[----:B--2---:R-:W-:-:S05]  /*eb80*/  VIADD R3, R7, 0x16860 ;  /* 0x0001686007037836 */ /* 0x004fca0000000000 */
[----:B-1----:R-:W-:-:S04]  /*eb90*/  LEA R5, R16, R3, 0x3 ;  /* 0x0000000310057211 */ /* 0x002fc800078e18ff */
[----:B------:R-:W1:Y:S02]  /*eba0*/  SYNCS.PHASECHK.TRANS64.TRYWAIT P0, [R5+URZ], R4 ;  /* 0x00000004050075a7 */ /* 0x000e64000800017f */
[----:B-1----:R-:W-:Y:S05]  /*ebb0*/  @!P0 BRA `(.L_x_14587) ;  /* 0x0000001400ec8947 */ /* 0x002fea0003800000 */
.L_x_14641:
[----:B------:R-:W-:-:S07]  /*ebc0*/  IMAD R3, R6, 0x8, R3 ;  /* 0x0000000806037824 */ /* 0x000fce00078e0203 */
.L_x_14588:
[----:B--2---:R2:W3:Y:S02]  /*ebd0*/  SYNCS.PHASECHK.TRANS64.TRYWAIT P0, [R3+URZ], R0 ;  /* 0x00000000030075a7 */ /* 0x0044e4000800017f */
[----:B---3--:R-:W-:Y:S05]  /*ebe0*/  @!P0 NANOSLEEP.SYNCS 0x989680 ;  /* 0x009896800000895d */ /* 0x008fea0003900000 */
[----:B------:R-:W3:Y:S02]  /*ebf0*/  @!P0 SYNCS.PHASECHK.TRANS64 P0, [R3+URZ], R0 ;  /* 0x00000000030085a7 */ /* 0x000ee4000800007f */
[----:B---3--:R-:W-:Y:S05]  /*ec00*/  @!P0 BRA `(.L_x_14588) ;  /* 0xfffffffc00f08947 */ /* 0x008fea000383ffff */
.L_x_14581:
[----:B------:R-:W-:Y:S05]  /*ec10*/  BSYNC B0 ;  /* 0x0000000000007941 */ /* 0x000fea0003800000 */
.L_x_14580:
[----:B------:R-:W-:Y:S05]  /*ec20*/  EXIT ;  /* 0x000000000000794d */ /* 0x000fea0003800000 */
.L_x_14463:
[----:B0-----:R-:W-:-:S04]  /*ec30*/  IMAD.U32 R3, RZ, RZ, UR45 ;  /* 0x0000002dff037e24 */ /* 0x001fc8000f8e00ff */
[----:B------:R0:W1:Y:S03]  /*ec40*/  SYNCS.PHASECHK.TRANS64.TRYWAIT P1, [R3+URZ+0x16800], R0 ;  /* 0x01680000030075a7 */ /* 0x000066000802017f */
[----:B-1----:R-:W-:Y:S05]  /*ec50*/  @!P1 NANOSLEEP.SYNCS 0x989680 ;  /* 0x009896800000995d */ /* 0x002fea0003900000 */
[----:B------:R-:W1:Y:S02]  /*ec60*/  @!P1 SYNCS.PHASECHK.TRANS64 P1, [R3+URZ+0x16800], R0 ;  /* 0x01680000030095a7 */ /* 0x000e64000802007f */
[----:B-1----:R-:W-:Y:S05]  /*ec70*/  @!P1 BRA `(.L_x_14463) ;  /* 0xfffffffc00ec9947 */ /* 0x002fea000383ffff */
[----:B------:R-:W-:Y:S05]  /*ec80*/  BRA `(.L_x_14589) ;  /* 0xffffff2800547947 */ /* 0x000fea000383ffff */
.L_x_14467:
[----:B-1----:R1:W2:Y:S02]  /*ec90*/  SYNCS.PHASECHK.TRANS64.TRYWAIT P2, [R0+URZ+0x16830], R3 ;  /* 0x01683003000075a7 */ /* 0x0022a4000804017f */
[----:B--2---:R-:W-:Y:S05]  /*eca0*/  @!P2 NANOSLEEP.SYNCS 0x989680 ;  /* 0x009896800000a95d */ /* 0x004fea0003900000 */
[----:B------:R-:W2:Y:S02]  /*ecb0*/  @!P2 SYNCS.PHASECHK.TRANS64 P2, [R0+URZ+0x16830], R3 ;  /* 0x016830030000a5a7 */ /* 0x000ea4000804007f */
[----:B--2---:R-:W-:Y:S05]  /*ecc0*/  @!P2 BRA `(.L_x_14467) ;  /* 0xfffffffc00f0a947 */ /* 0x004fea000383ffff */
[----:B------:R-:W-:Y:S05]  /*ecd0*/  BRA `(.L_x_14466) ;  /* 0xffffff2800787947 */ /* 0x000fea000383ffff */
.L_x_14472:
[----:B-1----:R-:W-:-:S04]  /*ece0*/  IMAD.U32 R6, RZ, RZ, UR6 ;  /* 0x00000006ff067e24 */ /* 0x002fc8000f8e00ff */
[----:B------:R1:W2:Y:S03]  /*ecf0*/  SYNCS.PHASECHK.TRANS64.TRYWAIT P3, [R6+URZ+0x16830], R5 ;  /* 0x01683005060075a7 */ /* 0x0002a6000806017f */
[----:B--2---:R-:W-:Y:S05]  /*ed00*/  @!P3 NANOSLEEP.SYNCS 0x989680 ;  /* 0x009896800000b95d */ /* 0x004fea0003900000 */
[----:B------:R-:W2:Y:S02]  /*ed10*/  @!P3 SYNCS.PHASECHK.TRANS64 P3, [R6+URZ+0x16830], R5 ;  /* 0x016830050600b5a7 */ /* 0x000ea4000806007f */
[----:B--2---:R-:W-:Y:S05]  /*ed20*/  @!P3 BRA `(.L_x_14472) ;  /* 0xfffffffc00ecb947 */ /* 0x004fea000383ffff */
[----:B------:R-:W-:Y:S05]  /*ed30*/  BRA `(.L_x_14469) ;  /* 0xffffff5000f07947 */ /* 0x000fea000383ffff */
.L_x_14476:
[----:B-1----:R-:W-:-:S04]  /*ed40*/  IMAD.U32 R6, RZ, RZ, UR6 ;  /* 0x00000006ff067e24 */ /* 0x002fc8000f8e00ff */
[----:B------:R1:W2:Y:S03]  /*ed50*/  SYNCS.PHASECHK.TRANS64.TRYWAIT P3, [R6+URZ+0x16850], R5 ;  /* 0x01685005060075a7 */ /* 0x0002a6000806017f */
[----:B--2---:R-:W-:Y:S05]  /*ed60*/  @!P3 NANOSLEEP.SYNCS 0x989680 ;  /* 0x009896800000b95d */ /* 0x004fea0003900000 */
[----:B------:R-:W2:Y:S02]  /*ed70*/  @!P3 SYNCS.PHASECHK.TRANS64 P3, [R6+URZ+0x16850], R5 ;  /* 0x016850050600b5a7 */ /* 0x000ea4000806007f */
[----:B--2---:R-:W-:Y:S05]  /*ed80*/  @!P3 BRA `(.L_x_14476) ;  /* 0xfffffffc00ecb947 */ /* 0x004fea000383ffff */
[----:B------:R-:W-:Y:S05]  /*ed90*/  BRA `(.L_x_14473) ;  /* 0xffffff5400607947 */ /* 0x000fea000383ffff */
.L_x_14482:
[----:B-1----:R-:W-:-:S04]  /*eda0*/  IMAD.U32 R6, RZ, RZ, UR6 ;  /* 0x00000006ff067e24 */ /* 0x002fc8000f8e00ff */
[----:B------:R1:W2:Y:S03]  /*edb0*/  SYNCS.PHASECHK.TRANS64.TRYWAIT P2, [R6+URZ+0x16830], R5 ;  /* 0x01683005060075a7 */ /* 0x0002a6000804017f */
[----:B--2---:R-:W-:Y:S05]  /*edc0*/  @!P2 NANOSLEEP.SYNCS 0x989680 ;  /* 0x009896800000a95d */ /* 0x004fea0003900000 */
[----:B------:R-:W2:Y:S02]  /*edd0*/  @!P2 SYNCS.PHASECHK.TRANS64 P2, [R6+URZ+0x16830], R5 ;  /* 0x016830050600a5a7 */ /* 0x000ea4000804007f */
[----:B--2---:R-:W-:Y:S05]  /*ede0*/  @!P2 BRA `(.L_x_14482) ;  /* 0xfffffffc00eca947 */ /* 0x004fea000383ffff */
[----:B------:R-:W-:Y:S05]  /*edf0*/  BRA `(.L_x_14479) ;  /* 0xffffff8000507947 */ /* 0x000fea000383ffff */
.L_x_14486:
[----:B-1----:R-:W-:-:S04]  /*ee00*/  IMAD.U32 R6, RZ, RZ, UR6 ;  /* 0x00000006ff067e24 */ /* 0x002fc8000f8e00ff */
[----:B------:R1:W2:Y:S03]  /*ee10*/  SYNCS.PHASECHK.TRANS64.TRYWAIT P2, [R6+URZ+0x16850], R5 ;  /* 0x01685005060075a7 */ /* 0x0002a6000804017f */
[----:B--2---:R-:W-:Y:S05]  /*ee20*/  @!P2 NANOSLEEP.SYNCS 0x989680 ;  /* 0x009896800000a95d */ /* 0x004fea0003900000 */
[----:B------:R-:W2:Y:S02]  /*ee30*/  @!P2 SYNCS.PHASECHK.TRANS64 P2, [R6+URZ+0x16850], R5 ;  /* 0x016850050600a5a7 */ /* 0x000ea4000804007f */
[----:B--2---:R-:W-:Y:S05]  /*ee40*/  @!P2 BRA `(.L_x_14486) ;  /* 0xfffffffc00eca947 */ /* 0x004fea000383ffff */
[----:B------:R-:W-:Y:S05]  /*ee50*/  BRA `(.L_x_14483) ;  /* 0xffffff8000c07947 */ /* 0x000fea000383ffff */
.L_x_14491:
[----:B-1----:R-:W-:-:S04]  /*ee60*/  MOV R4, UR5 ;  /* 0x0000000500047c02 */ /* 0x002fc80008000f00 */
[----:B------:R1:W2:Y:S03]  /*ee70*/  SYNCS.PHASECHK.TRANS64.TRYWAIT P0, [R4+URZ+0x16850], R3 ;  /* 0x01685003040075a7 */ /* 0x0002a6000800017f */
[----:B--2---:R-:W-:Y:S05]  /*ee80*/  @!P0 NANOSLEEP.SYNCS 0x989680 ;  /* 0x009896800000895d */ /* 0x004fea0003900000 */
[----:B------:R-:W2:Y:S02]  /*ee90*/  @!P0 SYNCS.PHASECHK.TRANS64 P0, [R4+URZ+0x16850], R3 ;  /* 0x01685003040085a7 */ /* 0x000ea4000800007f */
[----:B--2---:R-:W-:Y:S05]  /*eea0*/  @!P0 BRA `(.L_x_14491) ;  /* 0xfffffffc00ec8947 */ /* 0x004fea000383ffff */
[----:B------:R-:W-:Y:S05]  /*eeb0*/  BRA `(.L_x_14490) ;  /* 0xffffffa400247947 */ /* 0x000fea000383ffff */
.L_x_14509:
[----:B------:R-:W-:Y:S02]  /*eec0*/  IMAD.MOV.U32 R13, RZ, RZ, R20 ;  /* 0x000000ffff0d7224 */ /* 0x000fe400078e0014 */
[----:B------:R-:W-:Y:S02]  /*eed0*/  IMAD.MOV.U32 R12, RZ, RZ, RZ ;  /* 0x000000ffff0c7224 */ /* 0x000fe400078e00ff */
[----:B------:R-:W-:Y:S02]  /*eee0*/  IMAD.MOV.U32 R11, RZ, RZ, 0x1f ;  /* 0x0000001fff0b7424 */ /* 0x000fe400078e00ff */
[----:B------:R-:W-:-:S07]  /*eef0*/  IMAD.MOV.U32 R15, RZ, RZ, -0x1 ;  /* 0xffffffffff0f7424 */ /* 0x000fce00078e00ff */
[----:B------:R-:W-:Y:S05]  /*ef00*/  WARPSYNC.COLLECTIVE R15, `(.L_x_14590) ;  /* 0x000000000f087348 */ /* 0x000fea0003c00000 */
[----:B------:R0:W1:Y:S02]  /*ef10*/  SHFL.IDX P6, R14, R13, R12, R11 ;  /* 0x0000000c0d0e7389 */ /* 0x00006400000c000b */
[----:B01----:R-:W-:Y:S01]  /*ef20*/  ENDCOLLECTIVE ;  /* 0x000000000000791b */ /* 0x003fe20003800000 */
.L_x_14590:
[----:B------:R-:W-:Y:S05]  /*ef30*/  BRA `(.L_x_14591) ;  /* 0xffffffcc00387947 */ /* 0x000fea000383ffff */
.L_x_14511:
[----:B------:R-:W-:Y:S01]  /*ef40*/  BSSY B0, `(.L_x_14592) ;  /* 0x0000006000007945 */ /* 0x000fe20003800000 */
[----:B------:R-:W-:-:S07]  /*ef50*/  IMAD.MOV.U32 R15, RZ, RZ, -0x1 ;  /* 0xffffffffff0f7424 */ /* 0x000fce00078e00ff */
[----:B0-----:R-:W-:Y:S05]  /*ef60*/  WARPSYNC.COLLECTIVE R15, `(.L_x_14593) ;  /* 0x000000000f0c7348 */ /* 0x001fea0003c00000 */
[----:B------:R-:W-:Y:S02]  /*ef70*/  ELECT P6, UR62, PT ;  /* 0x00000000003e782f */ /* 0x000fe400038c0000 */
[----:B------:R-:W-:Y:S01]  /*ef80*/  MOV R14, UR62 ;  /* 0x0000003e000e7c02 */ /* 0x000fe20008000f00 */
[----:B0-----:R-:W-:Y:S10]  /*ef90*/  ENDCOLLECTIVE ;  /* 0x000000000000791b */ /* 0x001ff40003800000 */
.L_x_14593:
[----:B------:R-:W-:Y:S05]  /*efa0*/  BSYNC B0 ;  /* 0x0000000000007941 */ /* 0x000fea0003800000 */
.L_x_14592:
[----:B------:R-:W-:Y:S05]  /*efb0*/  BRA `(.L_x_14594) ;  /* 0xffffffcc00347947 */ /* 0x000fea000383ffff */
.L_x_14513:
[----:B-1----:R1:W2:Y:S02]  /*efc0*/  SYNCS.PHASECHK.TRANS64.TRYWAIT P0, [R3+URZ+0x16840], R0 ;  /* 0x01684000030075a7 */ /* 0x0022a4000800017f */
[----:B--2---:R-:W-:Y:S05]  /*efd0*/  @!P0 NANOSLEEP.SYNCS 0x989680 ;  /* 0x009896800000895d */ /* 0x004fea0003900000 */
[----:B------:R-:W2:Y:S02]  /*efe0*/  @!P0 SYNCS.PHASECHK.TRANS64 P0, [R3+URZ+0x16840], R0 ;  /* 0x01684000030085a7 */ /* 0x000ea4000800007f */
[----:B--2---:R-:W-:Y:S05]  /*eff0*/  @!P0 BRA `(.L_x_14513) ;  /* 0xfffffffc00f08947 */ /* 0x004fea000383ffff */
[----:B------:R-:W-:Y:S05]  /*f000*/  BRA `(.L_x_14595) ;  /* 0xffffffcc00907947 */ /* 0x000fea000383ffff */
.L_x_14517:
[----:B------:R-:W-:Y:S01]  /*f010*/  IMAD.MOV.U32 R13, RZ, RZ, R4 ;  /* 0x000000ffff0d7224 */ /* 0x000fe200078e0004 */
[----:B------:R-:W-:Y:S01]  /*f020*/  MOV R12, RZ ;  /* 0x000000ff000c7202 */ /* 0x000fe20000000f00 */
[----:B------:R-:W-:Y:S02]  /*f030*/  IMAD.MOV.U32 R11, RZ, RZ, 0x181f ;  /* 0x0000181fff0b7424 */ /* 0x000fe400078e00ff */
[----:B------:R-:W-:Y:S02]  /*f040*/  IMAD.MOV.U32 R15, RZ, RZ, -0x1 ;  /* 0xffffffffff0f7424 */ /* 0x000fe400078e00ff */
[----:B------:R-:W-:-:S07]  /*f050*/  IMAD.U32 R7, RZ, RZ, UR40 ;  /* 0x00000028ff077e24 */ /* 0x000fce000f8e00ff */
[----:B------:R-:W-:Y:S05]  /*f060*/  WARPSYNC.COLLECTIVE R15, `(.L_x_14596) ;  /* 0x000000000f087348 */ /* 0x000fea0003c00000 */
[----:B------:R0:W1:Y:S02]  /*f070*/  SHFL.IDX P6, R14, R13, R12, R11 ;  /* 0x0000000c0d0e7389 */ /* 0x00006400000c000b */
[----:B01----:R-:W-:Y:S01]  /*f080*/  ENDCOLLECTIVE ;  /* 0x000000000000791b */ /* 0x003fe20003800000 */
.L_x_14596:
[----:B------:R-:W-:Y:S02]  /*f090*/  IMAD R7, R7, 0xc0, R21 ;  /* 0x000000c007077824 */ /* 0x000fe400078e0215 */
[----:B------:R-:W-:Y:S02]  /*f0a0*/  IMAD.MOV.U32 R13, RZ, RZ, R0 ;  /* 0x000000ffff0d7224 */ /* 0x000fe400078e0000 */
[----:B------:R-:W-:-:S07]  /*f0b0*/  IMAD.MOV.U32 R2, RZ, RZ, R14 ;  /* 0x000000ffff027224 */ /* 0x000fce00078e000e */
[----:B------:R-:W-:Y:S05]  /*f0c0*/  WARPSYNC.COLLECTIVE R15, `(.L_x_14597) ;  /* 0x000000000f087348 */ /* 0x000fea0003c00000 */
[----:B------:R0:W1:Y:S02]  /*f0d0*/  SHFL.IDX P6, R14, R13, R12, R11 ;  /* 0x0000000c0d0e7389 */ /* 0x00006400000c000b */
[----:B01----:R-:W-:Y:S01]  /*f0e0*/  ENDCOLLECTIVE ;  /* 0x000000000000791b */ /* 0x003fe20003800000 */
.L_x_14597:
[----:B------:R-:W-:Y:S02]  /*f0f0*/  ULDC UR4, c[0x0][0x288] ;  /* 0x0000a20000047ab9 */ /* 0x000fe40000000800 */
[----:B------:R-:W-:Y:S02]  /*f100*/  IMAD R6, R9, UR4, RZ ;  /* 0x0000000409067c24 */ /* 0x000fe4000f8e02ff */
[----:B------:R-:W-:-:S03]  /*f110*/  VIADD R9, R7, 0x10 ;  /* 0x0000001007097836 */ /* 0x000fc60000000000 */
[----:B------:R-:W-:Y:S01]  /*f120*/  ISETP.GE.AND P1, PT, R7, R6, PT ;  /* 0x000000060700720c */ /* 0x000fe20003f26270 */
[----:B------:R-:W-:Y:S02]  /*f130*/  IMAD.MOV.U32 R13, RZ, RZ, R4 ;  /* 0x000000ffff0d7224 */ /* 0x000fe400078e0004 */
[----:B------:R-:W-:-:S10]  /*f140*/  IMAD.MOV.U32 R12, RZ, RZ, 0x1 ;  /* 0x00000001ff0c7424 */ /* 0x000fd400078e00ff */
[----:B------:R-:W-:-:S05]  /*f150*/  @!P1 LEA R14, P2, R20, R14, 0x1 ;  /* 0x0000000e140e9211 */ /* 0x000fca00078408ff */
[----:B------:R-:W-:Y:S01]  /*f160*/  @!P1 IMAD.X R3, RZ, RZ, R2, P2 ;  /* 0x000000ffff039224 */ /* 0x000fe200010e0602 */
[----:B------:R-:W-:-:S07]  /*f170*/  @!P1 MOV R2, R14 ;  /* 0x0000000e00029202 */ /* 0x000fce0000000f00 */
[----:B------:R-:W-:Y:S05]  /*f180*/  WARPSYNC.COLLECTIVE R15, `(.L_x_14598) ;  /* 0x000000000f087348 */ /* 0x000fea0003c00000 */
[----:B------:R0:W1:Y:S02]  /*f190*/  SHFL.IDX P6, R14, R13, R12, R11 ;  /* 0x0000000c0d0e7389 */ /* 0x00006400000c000b */
[----:B01----:R-:W-:Y:S01]  /*f1a0*/  ENDCOLLECTIVE ;  /* 0x000000000000791b */ /* 0x003fe20003800000 */
.L_x_14598:
[----:B------:R-:W-:Y:S01]  /*f1b0*/  @!PT LDS RZ, [RZ] ;  /* 0x00000000fffff984 */ /* 0x000fe20000000800 */
[----:B------:R-:W-:Y:S01]  /*f1c0*/  @!PT LDS RZ, [RZ] ;  /* 0x00000000fffff984 */ /* 0x000fe20000000800 */
[----:B------:R-:W-:Y:S01]  /*f1d0*/  @!PT LDS RZ, [RZ] ;  /* 0x00000000fffff984 */ /* 0x000fe20000000800 */
[----:B------:R0:W-:Y:S01]  /*f1e0*/  @!P1 LDGSTS.E.BYPASS.LTC128B.128 [R27+0x8400], desc[UR46][R2.64], !P0 ;  /* 0x08400000021b9fae */ /* 0x0001e2000c101d6e */
[----:B------:R-:W-:Y:S01]  /*f1f0*/  ISETP.GE.AND P1, PT, R9, R6, PT ;  /* 0x000000060900720c */ /* 0x000fe20003f26270 */
[----:B------:R-:W-:Y:S02]  /*f200*/  VIADD R9, R7, 0x20 ;  /* 0x0000002007097836 */ /* 0x000fe40000000000 */
[----:B------:R-:W-:Y:S02]  /*f210*/  IMAD.MOV.U32 R13, RZ, RZ, R0 ;  /* 0x000000ffff0d7224 */ /* 0x000fe400078e0000 */
[----:B0-----:R-:W-:-:S08]  /*f220*/  IMAD.MOV.U32 R2, RZ, RZ, R14 ;  /* 0x000000ffff027224 */ /* 0x001fd000078e000e */
[----:B------:R-:W-:Y:S05]  /*f230*/  WARPSYNC.COLLECTIVE R15, `(.L_x_14599) ;  /* 0x000000000f087348 */ /* 0x000fea0003c00000 */
[----:B------:R0:W1:Y:S02]  /*f240*/  SHFL.IDX P6, R14, R13, R12, R11 ;  /* 0x0000000c0d0e7389 */ /* 0x00006400000c000b */
[----:B01----:R-:W-:Y:S01]  /*f250*/  ENDCOLLECTIVE ;  /* 0x000000000000791b */ /* 0x003fe20003800000 */
.L_x_14599:
[----:B------:R-:W-:Y:S02]  /*f260*/  IMAD.MOV.U32 R13, RZ, RZ, R4 ;  /* 0x000000ffff0d7224 */ /* 0x000fe400078e0004 */
[----:B------:R-:W-:Y:S01]  /*f270*/  IMAD.MOV.U32 R12, RZ, RZ, 0x2 ;  /* 0x00000002ff0c7424 */ /* 0x000fe200078e00ff */
[----:B------:R-:W-:-:S05]  /*f280*/  @!P1 LEA R14, P2, R20, R14, 0x1 ;  /* 0x0000000e140e9211 */ /* 0x000fca00078408ff */
[----:B------:R-:W-:Y:S01]  /*f290*/  @!P1 IMAD.X R3, RZ, RZ, R2, P2 ;  /* 0x000000ffff039224 */ /* 0x000fe200010e0602 */
[----:B------:R-:W-:-:S07]  /*f2a0*/  @!P1 MOV R2, R14 ;  /* 0x0000000e00029202 */ /* 0x000fce0000000f00 */
[----:B------:R-:W-:Y:S05]  /*f2b0*/  WARPSYNC.COLLECTIVE R15, `(.L_x_14600) ;  /* 0x000000000f087348 */ /* 0x000fea0003c00000 */
[----:B------:R0:W1:Y:S02]  /*f2c0*/  SHFL.IDX P6, R14, R13, R12, R11 ;  /* 0x0000000c0d0e7389 */ /* 0x00006400000c000b */
[----:B01----:R-:W-:Y:S01]  /*f2d0*/  ENDCOLLECTIVE ;  /* 0x000000000000791b */ /* 0x003fe20003800000 */
.L_x_14600:
        /* <DEDUP_REMOVED lines=10> */
.L_x_14601:
[----:B------:R-:W-:Y:S02]  /*f380*/  IMAD.MOV.U32 R13, RZ, RZ, R4 ;  /* 0x000000ffff0d7224 */ /* 0x000fe400078e0004 */
[----:B------:R-:W-:Y:S02]  /*f390*/  IMAD.MOV.U32 R12, RZ, RZ, 0x3 ;  /* 0x00000003ff0c7424 */ /* 0x000fe400078e00ff */
[----:B------:R-:W-:-:S07]  /*f3a0*/  IMAD.MOV.U32 R10, RZ, RZ, R14 ;  /* 0x000000ffff0a7224 */ /* 0x000fce00078e000e */
[----:B------:R-:W-:Y:S05]  /*f3b0*/  WARPSYNC.COLLECTIVE R15, `(.L_x_14602) ;  /* 0x000000000f087348 */ /* 0x000fea0003c00000 */
[----:B------:R0:W1:Y:S02]  /*f3c0*/  SHFL.IDX P6, R14, R13, R12, R11 ;  /* 0x0000000c0d0e7389 */ /* 0x00006400000c000b */
[----:B01----:R-:W-:Y:S01]  /*f3d0*/  ENDCOLLECTIVE ;  /* 0x000000000000791b */ /* 0x003fe20003800000 */
.L_x_14602:
[----:B------:R-:W-:-:S04]  /*f3e0*/  @!P1 LEA R2, P2, R20, R10, 0x1 ;  /* 0x0000000a14029211 */ /* 0x000fc800078408ff */
[----:B------:R-:W-:Y:S01]  /*f3f0*/  @!P1 IADD3.X R3, RZ, R9, RZ, P2, !PT ;  /* 0x00000009ff039210 */ /* 0x000fe200017fe4ff */
[----:B------:R-:W-:-:S04]  /*f400*/  VIADD R9, R7, 0x30 ;  /* 0x0000003007097836 */ /* 0x000fc80000000000 */
[----:B------:R-:W-:Y:S01]  /*f410*/  @!PT LDS RZ, [RZ] ;  /* 0x00000000fffff984 */ /* 0x000fe20000000800 */
[----:B------:R-:W-:Y:S01]  /*f420*/  @!PT LDS RZ, [RZ] ;  /* 0x00000000fffff984 */ /* 0x000fe20000000800 */
[----:B------:R-:W-:Y:S01]  /*f430*/  @!PT LDS RZ, [RZ] ;  /* 0x00000000fffff984 */ /* 0x000fe20000000800 */
[----:B------:R0:W-:Y:S01]  /*f440*/  @!P1 LDGSTS.E.BYPASS.LTC128B.128 [R27+0x9400], desc[UR46][R2.64], !P0 ;  /* 0x09400000021b9fae */ /* 0x0001e2000c101d6e */
[----:B------:R-:W-:Y:S01]  /*f450*/  ISETP.GE.AND P1, PT, R9, R6, PT ;  /* 0x000000060900720c */ /* 0x000fe20003f26270 */
[----:B------:R-:W-:Y:S02]  /*f460*/  IMAD.MOV.U32 R13, RZ, RZ, R0 ;  /* 0x000000ffff0d7224 */ /* 0x000fe400078e0000 */
[----:B------:R-:W-:Y:S02]  /*f470*/  VIADD R9, R7, 0x40 ;  /* 0x0000004007097836 */ /* 0x000fe40000000000 */
[----:B0-----:R-:W-:-:S08]  /*f480*/  IMAD.MOV.U32 R2, RZ, RZ, R14 ;  /* 0x000000ffff027224 */ /* 0x001fd000078e000e */
[----:B------:R-:W-:Y:S05]  /*f490*/  WARPSYNC.COLLECTIVE R15, `(.L_x_14603) ;  /* 0x000000000f087348 */ /* 0x000fea0003c00000 */
[----:B------:R0:W1:Y:S02]  /*f4a0*/  SHFL.IDX P6, R14, R13, R12, R11 ;  /* 0x0000000c0d0e7389 */ /* 0x00006400000c000b */
[----:B01----:R-:W-:Y:S01]  /*f4b0*/  ENDCOLLECTIVE ;  /* 0x000000000000791b */ /* 0x003fe20003800000 */
.L_x_14603:
        /* <DEDUP_REMOVED lines=8> */
.L_x_14604:
        /* <DEDUP_REMOVED lines=10> */
.L_x_14605:
[----:B------:R-:W-:Y:S02]  /*f5e0*/  IMAD.MOV.U32 R13, RZ, RZ, R4 ;  /* 0x000000ffff0d7224 */ /* 0x000fe400078e0004 */
[----:B------:R-:W-:Y:S02]  /*f5f0*/  IMAD.MOV.U32 R12, RZ, RZ, 0x5 ;  /* 0x00000005ff0c7424 */ /* 0x000fe400078e00ff */
[----:B------:R-:W-:-:S07]  /*f600*/  IMAD.MOV.U32 R10, RZ, RZ, R14 ;  /* 0x000000ffff0a7224 */ /* 0x000fce00078e000e */
[----:B------:R-:W-:Y:S05]  /*f610*/  WARPSYNC.COLLECTIVE R15, `(.L_x_14606) ;  /* 0x000000000f087348 */ /* 0x000fea0003c00000 */
[----:B------:R0:W1:Y:S02]  /*f620*/  SHFL.IDX P6, R14, R13, R12, R11 ;  /* 0x0000000c0d0e7389 */ /* 0x00006400000c000b */
[----:B01----:R-:W-:Y:S01]  /*f630*/  ENDCOLLECTIVE ;  /* 0x000000000000791b */ /* 0x003fe20003800000 */
.L_x_14606:
        /* <DEDUP_REMOVED lines=14> */
.L_x_14607:
        /* <DEDUP_REMOVED lines=8> */
.L_x_14608:
        /* <DEDUP_REMOVED lines=10> */
.L_x_14609:
[----:B------:R-:W-:Y:S02]  /*f840*/  IMAD.MOV.U32 R13, RZ, RZ, R4 ;  /* 0x000000ffff0d7224 */ /* 0x000fe400078e0004 */
[----:B------:R-:W-:Y:S02]  /*f850*/  IMAD.MOV.U32 R12, RZ, RZ, 0x7 ;  /* 0x00000007ff0c7424 */ /* 0x000fe400078e00ff */
[----:B------:R-:W-:-:S07]  /*f860*/  IMAD.MOV.U32 R10, RZ, RZ, R14 ;  /* 0x000000ffff0a7224 */ /* 0x000fce00078e000e */
[----:B------:R-:W-:Y:S05]  /*f870*/  WARPSYNC.COLLECTIVE R15, `(.L_x_14610) ;  /* 0x000000000f087348 */ /* 0x000fea0003c00000 */
[----:B------:R0:W1:Y:S02]  /*f880*/  SHFL.IDX P6, R14, R13, R12, R11 ;  /* 0x0000000c0d0e7389 */ /* 0x00006400000c000b */
[----:B01----:R-:W-:Y:S01]  /*f890*/  ENDCOLLECTIVE ;  /* 0x000000000000791b */ /* 0x003fe20003800000 */
.L_x_14610:
[----:B------:R-:W-:-:S04]  /*f8a0*/  @!P1 LEA R2, P2, R20, R10, 0x1 ;  /* 0x0000000a14029211 */ /* 0x000fc800078408ff */
[----:B------:R-:W-:-:S05]  /*f8b0*/  @!P1 IADD3.X R3, RZ, R9, RZ, P2, !PT ;  /* 0x00000009ff039210 */ /* 0x000fca00017fe4ff */
        /* <DEDUP_REMOVED lines=9> */
.L_x_14611:
[----:B------:R-:W-:-:S05]  /*f950*/  VIADD R3, R7, 0x70 ;  /* 0x0000007007037836 */ /* 0x000fca0000000000 */
[----:B------:R-:W-:Y:S01]  /*f960*/  ISETP.GE.AND P1, PT, R3, R6, PT ;  /* 0x000000060300720c */ /* 0x000fe20003f26270 */
[----:B------:R-:W-:Y:S02]  /*f970*/  IMAD.MOV.U32 R13, RZ, RZ, R8 ;  /* 0x000000ffff0d7224 */ /* 0x000fe400078e0008 */
[----:B------:R-:W-:Y:S02]  /*f980*/  IMAD.MOV.U32 R12, RZ, RZ, RZ ;  /* 0x000000ffff0c7224 */ /* 0x000fe400078e00ff */
[----:B------:R-:W-:-:S08]  /*f990*/  IMAD.MOV.U32 R9, RZ, RZ, R14 ;  /* 0x000000ffff097224 */ /* 0x000fd000078e000e */
[----:B------:R-:W-:Y:S05]  /*f9a0*/  WARPSYNC.COLLECTIVE R15, `(.L_x_14612) ;  /* 0x000000000f087348 */ /* 0x000fea0003c00000 */
[----:B------:R0:W1:Y:S02]  /*f9b0*/  SHFL.IDX P6, R14, R13, R12, R11 ;  /* 0x0000000c0d0e7389 */ /* 0x00006400000c000b */
[----:B01----:R-:W-:Y:S01]  /*f9c0*/  ENDCOLLECTIVE ;  /* 0x000000000000791b */ /* 0x003fe20003800000 */
.L_x_14612:
[----:B------:R-:W-:Y:S01]  /*f9d0*/  @!P1 LEA R2, P2, R20, R9, 0x1 ;  /* 0x0000000914029211 */ /* 0x000fe200078408ff */
[----:B------:R-:W-:-:S03]  /*f9e0*/  VIADD R9, R7, 0x80 ;  /* 0x0000008007097836 */ /* 0x000fc60000000000 */
[----:B------:R-:W-:-:S05]  /*f9f0*/  @!P1 IADD3.X R3, RZ, R4, RZ, P2, !PT ;  /* 0x00000004ff039210 */ /* 0x000fca00017fe4ff */
[----:B------:R-:W-:Y:S01]  /*fa00*/  @!PT LDS RZ, [RZ] ;  /* 0x00000000fffff984 */ /* 0x000fe20000000800 */
[----:B------:R-:W-:Y:S01]  /*fa10*/  @!PT LDS RZ, [RZ] ;  /* 0x00000000fffff984 */ /* 0x000fe20000000800 */
[----:B------:R-:W-:Y:S01]  /*fa20*/  @!PT LDS RZ, [RZ] ;  /* 0x00000000fffff984 */ /* 0x000fe20000000800 */
[----:B------:R0:W-:Y:S01]  /*fa30*/  @!P1 LDGSTS.E.BYPASS.LTC128B.128 [R27+0xbc00], desc[UR46][R2.64], !P0 ;  /* 0x0bc00000021b9fae */ /* 0x0001e2000c101d6e */
[----:B------:R-:W-:Y:S01]  /*fa40*/  ISETP.GE.AND P1, PT, R9, R6, PT ;  /* 0x000000060900720c */ /* 0x000fe20003f26270 */
[----:B------:R-:W-:Y:S01]  /*fa50*/  IMAD.MOV.U32 R13, RZ, RZ, R5 ;  /* 0x000000ffff0d7224 */ /* 0x000fe200078e0005 */
[----:B------:R-:W-:Y:S01]  /*fa60*/  IADD3 R9, R7, 0x90, RZ ;  /* 0x0000009007097810 */ /* 0x000fe20007ffe0ff */
[----:B------:R-:W-:-:S10]  /*fa70*/  IMAD.MOV.U32 R0, RZ, RZ, R14 ;  /* 0x000000ffff007224 */ /* 0x000fd400078e000e */
[----:B0-----:R-:W-:Y:S05]  /*fa80*/  WARPSYNC.COLLECTIVE R15, `(.L_x_14613) ;  /* 0x000000000f087348 */ /* 0x001fea0003c00000 */
[----:B------:R1:W2:Y:S02]  /*fa90*/  SHFL.IDX P6, R14, R13, R12, R11 ;  /* 0x0000000c0d0e7389 */ /* 0x0002a400000c000b */
[----:B012---:R-:W-:Y:S01]  /*faa0*/  ENDCOLLECTIVE ;  /* 0x000000000000791b */ /* 0x007fe20003800000 */
.L_x_14613:
[----:B------:R-:W-:Y:S02]  /*fab0*/  IMAD.MOV.U32 R13, RZ, RZ, R8 ;  /* 0x000000ffff0d7224 */ /* 0x000fe400078e0008 */
[----:B------:R-:W-:Y:S01]  /*fac0*/  IMAD.MOV.U32 R12, RZ, RZ, 0x1 ;  /* 0x00000001ff0c7424 */ /* 0x000fe200078e00ff */
[----:B------:R-:W-:-:S13]  /*fad0*/  @!P1 LEA R2, P2, R20, R14, 0x1 ;  /* 0x0000000e14029211 */ /* 0x000fda00078408ff */
[----:B------:R-:W-:Y:S05]  /*fae0*/  WARPSYNC.COLLECTIVE R15, `(.L_x_14614) ;  /* 0x000000000f087348 */ /* 0x000fea0003c00000 */
[----:B------:R0:W1:Y:S02]  /*faf0*/  SHFL.IDX P6, R14, R13, R12, R11 ;  /* 0x0000000c0d0e7389 */ /* 0x00006400000c000b */
[----:B01----:R-:W-:Y:S01]  /*fb00*/  ENDCOLLECTIVE ;  /* 0x000000000000791b */ /* 0x003fe20003800000 */
.L_x_14614:
        /* <DEDUP_REMOVED lines=11> */
.L_x_14615:
[----:B------:R-:W-:Y:S02]  /*fbc0*/  IMAD.MOV.U32 R13, RZ, RZ, R8 ;  /* 0x000000ffff0d7224 */ /* 0x000fe400078e0008 */
[----:B------:R-:W-:Y:S02]  /*fbd0*/  IMAD.MOV.U32 R12, RZ, RZ, 0x2 ;  /* 0x00000002ff0c7424 */ /* 0x000fe400078e00ff */
[----:B------:R-:W-:-:S07]  /*fbe0*/  IMAD.MOV.U32 R4, RZ, RZ, R14 ;  /* 0x000000ffff047224 */ /* 0x000fce00078e000e */
[----:B------:R-:W-:Y:S05]  /*fbf0*/  WARPSYNC.COLLECTIVE R15, `(.L_x_14616) ;  /* 0x000000000f087348 */ /* 0x000fea0003c00000 */
[----:B------:R0:W1:Y:S02]  /*fc00*/  SHFL.IDX P6, R14, R13, R12, R11 ;  /* 0x0000000c0d0e7389 */ /* 0x00006400000c000b */
[----:B01----:R-:W-:Y:S01]  /*fc10*/  ENDCOLLECTIVE ;  /* 0x000000000000791b */ /* 0x003fe20003800000 */
.L_x_14616:
[----:B------:R-:W-:-:S05]  /*fc20*/  @!P1 LEA R4, P2, R20, R4, 0x1 ;  /* 0x0000000414049211 */ /* 0x000fca00078408ff */
[----:B------:R-:W-:Y:S01]  /*fc30*/  @!P1 IMAD.X R3, RZ, RZ, R2, P2 ;  /* 0x000000ffff039224 */ /* 0x000fe200010e0602 */
[----:B------:R-:W-:Y:S01]  /*fc40*/  @!P1 MOV R2, R4 ;  /* 0x0000000400029202 */ /* 0x000fe20000000f00 */
[----:B------:R-:W-:-:S04]  /*fc50*/  IMAD.MOV.U32 R13, RZ, RZ, R5 ;  /* 0x000000ffff0d7224 */ /* 0x000fc800078e0005 */
        /* <DEDUP_REMOVED lines=8> */
.L_x_14617:
[----:B------:R-:W-:-:S05]  /*fce0*/  VIADD R3, R7, 0xa0 ;  /* 0x000000a007037836 */ /* 0x000fca0000000000 */
[----:B------:R-:W-:Y:S02]  /*fcf0*/  ISETP.GE.AND P1, PT, R3, R6, PT ;  /* 0x000000060300720c */ /* 0x000fe40003f26270 */
[----:B------:R-:W-:Y:S01]  /*fd00*/  MOV R13, R8 ;  /* 0x00000008000d7202 */ /* 0x000fe20000000f00 */
[----:B------:R-:W-:-:S10]  /*fd10*/  IMAD.MOV.U32 R12, RZ, RZ, 0x3 ;  /* 0x00000003ff0c7424 */ /* 0x000fd400078e00ff */
[----:B------:R-:W-:-:S13]  /*fd20*/  @!P1 LEA R2, P2, R20, R14, 0x1 ;  /* 0x0000000e14029211 */ /* 0x000fda00078408ff */
[----:B------:R-:W-:Y:S05]  /*fd30*/  WARPSYNC.COLLECTIVE R15, `(.L_x_14618) ;  /* 0x000000000f087348 */ /* 0x000fea0003c00000 */
[----:B------:R0:W1:Y:S02]  /*fd40*/  SHFL.IDX P6, R14, R13, R12, R11 ;  /* 0x0000000c0d0e7389 */ /* 0x00006400000c000b */
[----:B01----:R-:W-:Y:S01]  /*fd50*/  ENDCOLLECTIVE ;  /* 0x000000000000791b */ /* 0x003fe20003800000 */
.L_x_14618:
        /* <DEDUP_REMOVED lines=10> */
.L_x_14619:
[----:B------:R-:W-:Y:S05]  /*fe00*/  BRA `(.L_x_14620) ;  /* 0xffffffcc005c7947 */ /* 0x000fea000383ffff */
.L_x_14520:
[----:B0-----:R0:W1:Y:S02]  /*fe10*/  SYNCS.PHASECHK.TRANS64.TRYWAIT P0, [R17+URZ+0x16820], R2 ;  /* 0x01682002110075a7 */ /* 0x001064000800017f */
[----:B-1----:R-:W-:Y:S05]  /*fe20*/  @!P0 NANOSLEEP.SYNCS 0x989680 ;  /* 0x009896800000895d */ /* 0x002fea0003900000 */
[----:B------:R-:W1:Y:S02]  /*fe30*/  @!P0 SYNCS.PHASECHK.TRANS64 P0, [R17+URZ+0x16820], R2 ;  /* 0x01682002110085a7 */ /* 0x000e64000800007f */
[----:B-1----:R-:W-:Y:S05]  /*fe40*/  @!P0 BRA `(.L_x_14520) ;  /* 0xfffffffc00f08947 */ /* 0x002fea000383ffff */
[----:B------:R-:W-:Y:S05]  /*fe50*/  BRA `(.L_x_14621) ;  /* 0xffffffcc00bc7947 */ /* 0x000fea000383ffff */
.L_x_14527:
[----:B0-----:R0:W1:Y:S02]  /*fe60*/  SYNCS.PHASECHK.TRANS64.TRYWAIT P0, [R2+URZ+0x16840], R3 ;  /* 0x01684003020075a7 */ /* 0x001064000800017f */
[----:B-1----:R-:W-:Y:S05]  /*fe70*/  @!P0 NANOSLEEP.SYNCS 0x989680 ;  /* 0x009896800000895d */ /* 0x002fea0003900000 */
[----:B------:R-:W1:Y:S02]  /*fe80*/  @!P0 SYNCS.PHASECHK.TRANS64 P0, [R2+URZ+0x16840], R3 ;  /* 0x01684003020085a7 */ /* 0x000e64000800007f */
[----:B-1----:R-:W-:Y:S05]  /*fe90*/  @!P0 BRA `(.L_x_14527) ;  /* 0xfffffffc00f08947 */ /* 0x002fea000383ffff */
[----:B------:R-:W-:Y:S05]  /*fea0*/  BRA `(.L_x_14622) ;  /* 0xffffffd0006c7947 */ /* 0x000fea000383ffff */
.L_x_14532:
[----:B0-----:R0:W1:Y:S02]  /*feb0*/  SYNCS.PHASECHK.TRANS64.TRYWAIT P0, [R2+URZ+0x60], R3 ;  /* 0x00006003020075a7 */ /* 0x001064000800017f */
[----:B-1----:R-:W-:Y:S05]  /*fec0*/  @!P0 NANOSLEEP.SYNCS 0x989680 ;  /* 0x009896800000895d */ /* 0x002fea0003900000 */
[----:B------:R-:W1:Y:S02]  /*fed0*/  @!P0 SYNCS.PHASECHK.TRANS64 P0, [R2+URZ+0x60], R3 ;  /* 0x00006003020085a7 */ /* 0x000e64000800007f */
[----:B-1----:R-:W-:Y:S05]  /*fee0*/  @!P0 BRA `(.L_x_14532) ;  /* 0xfffffffc00f08947 */ /* 0x002fea000383ffff */
[----:B------:R-:W-:Y:S05]  /*fef0*/  BRA `(.L_x_14623) ;  /* 0xffffffd000e47947 */ /* 0x000fea000383ffff */
.L_x_14541:
[----:B0-----:R0:W1:Y:S02]  /*ff00*/  SYNCS.PHASECHK.TRANS64.TRYWAIT P0, [R2+URZ+0x16840], R3 ;  /* 0x01684003020075a7 */ /* 0x001064000800017f */
[----:B-1----:R-:W-:Y:S05]  /*ff10*/  @!P0 NANOSLEEP.SYNCS 0x989680 ;  /* 0x009896800000895d */ /* 0x002fea0003900000 */
[----:B------:R-:W1:Y:S02]  /*ff20*/  @!P0 SYNCS.PHASECHK.TRANS64 P0, [R2+URZ+0x16840], R3 ;  /* 0x01684003020085a7 */ /* 0x000e64000800007f */
[----:B-1----:R-:W-:Y:S05]  /*ff30*/  @!P0 BRA `(.L_x_14541) ;  /* 0xfffffffc00f08947 */ /* 0x002fea000383ffff */
[----:B------:R-:W-:Y:S05]  /*ff40*/  BRA `(.L_x_14624) ;  /* 0xffffffd8001c7947 */ /* 0x000fea000383ffff */
.L_x_14546:
[----:B0-----:R0:W1:Y:S02]  /*ff50*/  SYNCS.PHASECHK.TRANS64.TRYWAIT P0, [R5+URZ+0x60], R2 ;  /* 0x00006002050075a7 */ /* 0x001064000800017f */
[----:B-1----:R-:W-:Y:S05]  /*ff60*/  @!P0 NANOSLEEP.SYNCS 0x989680 ;  /* 0x009896800000895d */ /* 0x002fea0003900000 */
[----:B------:R-:W1:Y:S02]  /*ff70*/  @!P0 SYNCS.PHASECHK.TRANS64 P0, [R5+URZ+0x60], R2 ;  /* 0x00006002050085a7 */ /* 0x000e64000800007f */
[----:B-1----:R-:W-:Y:S05]  /*ff80*/  @!P0 BRA `(.L_x_14546) ;  /* 0xfffffffc00f08947 */ /* 0x002fea000383ffff */
[----:B------:R-:W-:Y:S05]  /*ff90*/  BRA `(.L_x_14625) ;  /* 0xffffffd800947947 */ /* 0x000fea000383ffff */
.L_x_14554:
[----:B0-----:R0:W1:Y:S02]  /*ffa0*/  SYNCS.PHASECHK.TRANS64.TRYWAIT P0, [R2+URZ+0x16840], R3 ;  /* 0x01684003020075a7 */ /* 0x001064000800017f */
[----:B-1----:R-:W-:Y:S05]  /*ffb0*/  @!P0 NANOSLEEP.SYNCS 0x989680 ;  /* 0x009896800000895d */ /* 0x002fea0003900000 */
[----:B------:R-:W1:Y:S02]  /*ffc0*/  @!P0 SYNCS.PHASECHK.TRANS64 P0, [R2+URZ+0x16840], R3 ;  /* 0x01684003020085a7 */ /* 0x000e64000800007f */
[----:B-1----:R-:W-:Y:S05]  /*ffd0*/  @!P0 BRA `(.L_x_14554) ;  /* 0xfffffffc00f08947 */ /* 0x002fea000383ffff */
[----:B------:R-:W-:Y:S05]  /*ffe0*/  BRA `(.L_x_14626) ;  /* 0xffffffdc009c7947 */ /* 0x000fea000383ffff */
.L_x_14559:
[----:B0-----:R0:W1:Y:S02]  /*fff0*/  SYNCS.PHASECHK.TRANS64.TRYWAIT P0, [R5+URZ+0x60], R8 ;  /* 0x00006008050075a7 */ /* 0x001064000800017f */
[----:B-1----:R-:W-:Y:S05]  /*10000*/  @!P0 NANOSLEEP.SYNCS 0x989680 ;  /* 0x009896800000895d */ /* 0x002fea0003900000 */
[----:B------:R-:W1:Y:S02]  /*10010*/  @!P0 SYNCS.PHASECHK.TRANS64 P0, [R5+URZ+0x60], R8 ;  /* 0x00006008050085a7 */ /* 0x000e64000800007f */
[----:B-1----:R-:W-:Y:S05]  /*10020*/  @!P0 BRA `(.L_x_14559) ;  /* 0xfffffffc00f08947 */ /* 0x002fea000383ffff */
[----:B------:R-:W-:Y:S05]  /*10030*/  BRA `(.L_x_14627) ;  /* 0xffffffe000187947 */ /* 0x000fea000383ffff */
.L_x_14569:
[----:B-1----:R1:W2:Y:S02]  /*10040*/  SYNCS.PHASECHK.TRANS64.TRYWAIT P0, [R3+URZ+0x16860], R0 ;  /* 0x01686000030075a7 */ /* 0x0022a4000800017f */
[----:B--2---:R-:W-:Y:S05]  /*10050*/  @!P0 NANOSLEEP.SYNCS 0x989680 ;  /* 0x009896800000895d */ /* 0x004fea0003900000 */
[----:B------:R-:W2:Y:S02]  /*10060*/  @!P0 SYNCS.PHASECHK.TRANS64 P0, [R3+URZ+0x16860], R0 ;  /* 0x01686000030085a7 */ /* 0x000ea4000800007f */
[----:B--2---:R-:W-:Y:S05]  /*10070*/  @!P0 BRA `(.L_x_14569) ;  /* 0xfffffffc00f08947 */ /* 0x004fea000383ffff */
[----:B------:R-:W-:Y:S05]  /*10080*/  BRA `(.L_x_14628) ;  /* 0xffffffe400087947 */ /* 0x000fea000383ffff */
.L_x_14575:
[----:B------:R-:W-:Y:S01]  /*10090*/  BSSY B0, `(.L_x_14629) ;  /* 0x0000008000007945 */ /* 0x000fe20003800000 */
[----:B------:R-:W-:Y:S01]  /*100a0*/  IMAD.MOV.U32 R13, RZ, RZ, R28 ;  /* 0x000000ffff0d7224 */ /* 0x000fe200078e001c */
[----:B------:R-:W-:Y:S01]  /*100b0*/  MOV R15, 0xffffffff ;  /* 0xffffffff000f7802 */ /* 0x000fe20000000f00 */
[----:B------:R-:W-:Y:S02]  /*100c0*/  IMAD.MOV.U32 R12, RZ, RZ, RZ ;  /* 0x000000ffff0c7224 */ /* 0x000fe400078e00ff */
[----:B0-----:R-:W-:-:S07]  /*100d0*/  IMAD.MOV.U32 R11, RZ, RZ, 0x1f ;  /* 0x0000001fff0b7424 */ /* 0x001fce00078e00ff */
[----:B------:R-:W-:Y:S05]  /*100e0*/  WARPSYNC.COLLECTIVE R15, `(.L_x_14630) ;  /* 0x000000000f087348 */ /* 0x000fea0003c00000 */
[----:B------:R0:W1:Y:S02]  /*100f0*/  SHFL.IDX P6, R14, R13, R12, R11 ;  /* 0x0000000c0d0e7389 */ /* 0x00006400000c000b */
[----:B01----:R-:W-:Y:S01]  /*10100*/  ENDCOLLECTIVE ;  /* 0x000000000000791b */ /* 0x003fe20003800000 */
.L_x_14630:
[----:B------:R-:W-:Y:S05]  /*10110*/  BSYNC B0 ;  /* 0x0000000000007941 */ /* 0x000fea0003800000 */
.L_x_14629:
[----:B------:R-:W-:Y:S05]  /*10120*/  BRA `(.L_x_14631) ;  /* 0xffffffe400ac7947 */ /* 0x000fea000383ffff */
.L_x_14578:
[----:B-1----:R1:W2:Y:S02]  /*10130*/  SYNCS.PHASECHK.TRANS64.TRYWAIT P0, [R7+URZ+0x16820], R0 ;  /* 0x01682000070075a7 */ /* 0x0022a4000800017f */
[----:B--2---:R-:W-:Y:S05]  /*10140*/  @!P0 NANOSLEEP.SYNCS 0x989680 ;  /* 0x009896800000895d */ /* 0x004fea0003900000 */
[----:B------:R-:W2:Y:S02]  /*10150*/  @!P0 SYNCS.PHASECHK.TRANS64 P0, [R7+URZ+0x16820], R0 ;  /* 0x01682000070085a7 */ /* 0x000ea4000800007f */
[----:B--2---:R-:W-:Y:S05]  /*10160*/  @!P0 BRA `(.L_x_14578) ;  /* 0xfffffffc00f08947 */ /* 0x004fea000383ffff */
[----:B------:R-:W-:Y:S05]  /*10170*/  BRA `(.L_x_14632) ;  /* 0xffffffe400f47947 */ /* 0x000fea000383ffff */
.L_x_14579:
        /* <DEDUP_REMOVED lines=11> */
.L_x_14634:
[----:B------:R-:W-:Y:S05]  /*10230*/  BSYNC B0 ;  /* 0x0000000000007941 */ /* 0x000fea0003800000 */
.L_x_14633:
[----:B------:R-:W-:Y:S05]  /*10240*/  BRA `(.L_x_14635) ;  /* 0xffffffe400dc7947 */ /* 0x000fea000383ffff */
.L_x_14582:
[----:B------:R-:W-:Y:S01]  /*10250*/  BSSY B1, `(.L_x_14636) ;  /* 0x0000006000017945 */ /* 0x000fe20003800000 */
[----:B------:R-:W-:-:S07]  /*10260*/  IMAD.MOV.U32 R15, RZ, RZ, -0x1 ;  /* 0xffffffffff0f7424 */ /* 0x000fce00078e00ff */
[----:B01----:R-:W-:Y:S05]  /*10270*/  WARPSYNC.COLLECTIVE R15, `(.L_x_14637) ;  /* 0x000000000f0c7348 */ /* 0x003fea0003c00000 */
[----:B------:R-:W-:Y:S02]  /*10280*/  ELECT P6, UR62, PT ;  /* 0x00000000003e782f */ /* 0x000fe400038c0000 */
[----:B------:R-:W-:Y:S01]  /*10290*/  MOV R14, UR62 ;  /* 0x0000003e000e7c02 */ /* 0x000fe20008000f00 */
[----:B01----:R-:W-:Y:S10]  /*102a0*/  ENDCOLLECTIVE ;  /* 0x000000000000791b */ /* 0x003ff40003800000 */
.L_x_14637:
[----:B------:R-:W-:Y:S05]  /*102b0*/  BSYNC B1 ;  /* 0x0000000000017941 */ /* 0x000fea0003800000 */
.L_x_14636:
[----:B------:R-:W-:Y:S05]  /*102c0*/  BRA `(.L_x_14638) ;  /* 0xffffffe400d47947 */ /* 0x000fea000383ffff */
.L_x_14584:
[----:B-1----:R1:W2:Y:S02]  /*102d0*/  SYNCS.PHASECHK.TRANS64.TRYWAIT P0, [R5+URZ], R4 ;  /* 0x00000004050075a7 */ /* 0x0022a4000800017f */
[----:B--2---:R-:W-:Y:S05]  /*102e0*/  @!P0 NANOSLEEP.SYNCS 0x989680 ;  /* 0x009896800000895d */ /* 0x004fea0003900000 */
[----:B------:R-:W2:Y:S02]  /*102f0*/  @!P0 SYNCS.PHASECHK.TRANS64 P0, [R5+URZ], R4 ;  /* 0x00000004050085a7 */ /* 0x000ea4000800007f */
[----:B--2---:R-:W-:Y:S05]  /*10300*/  @!P0 BRA `(.L_x_14584) ;  /* 0xfffffffc00f08947 */ /* 0x004fea000383ffff */
[----:B------:R-:W-:Y:S05]  /*10310*/  BRA `(.L_x_14639) ;  /* 0xffffffe800087947 */ /* 0x000fea000383ffff */
.L_x_14585:
[----:B--2---:R2:W3:Y:S02]  /*10320*/  SYNCS.PHASECHK.TRANS64.TRYWAIT P0, [R3+URZ], R0 ;  /* 0x00000000030075a7 */ /* 0x0044e4000800017f */
[----:B---3--:R-:W-:Y:S05]  /*10330*/  @!P0 NANOSLEEP.SYNCS 0x989680 ;  /* 0x009896800000895d */ /* 0x008fea0003900000 */
[----:B------:R-:W3:Y:S02]  /*10340*/  @!P0 SYNCS.PHASECHK.TRANS64 P0, [R3+URZ], R0 ;  /* 0x00000000030085a7 */ /* 0x000ee4000800007f */
[----:B---3--:R-:W-:Y:S05]  /*10350*/  @!P0 BRA `(.L_x_14585) ;  /* 0xfffffffc00f08947 */ /* 0x008fea000383ffff */
[----:B------:R-:W-:Y:S05]  /*10360*/  BRA `(.L_x_14640) ;  /* 0xffffffe400fc7947 */ /* 0x000fea000383ffff */
.L_x_14587:
[----:B-1----:R1:W2:Y:S02]  /*10370*/  SYNCS.PHASECHK.TRANS64.TRYWAIT P0, [R5+URZ], R4 ;  /* 0x00000004050075a7 */ /* 0x0022a4000800017f */
[----:B--2---:R-:W-:Y:S05]  /*10380*/  @!P0 NANOSLEEP.SYNCS 0x989680 ;  /* 0x009896800000895d */ /* 0x004fea0003900000 */
[----:B------:R-:W2:Y:S02]  /*10390*/  @!P0 SYNCS.PHASECHK.TRANS64 P0, [R5+URZ], R4 ;  /* 0x00000004050085a7 */ /* 0x000ea4000800007f */
[----:B--2---:R-:W-:Y:S05]  /*103a0*/  @!P0 BRA `(.L_x_14587) ;  /* 0xfffffffc00f08947 */ /* 0x004fea000383ffff */
[----:B------:R-:W-:Y:S05]  /*103b0*/  BRA `(.L_x_14641) ;  /* 0xffffffe800007947 */ /* 0x000fea000383ffff */
.L_x_14642:
        /* <DEDUP_REMOVED lines=12> */
.L_x_15338:


//--------------------- .text._ZN7cutlass13device_kernelIN5flash11enable_sm90INS1_16FlashAttnFwdSm90INS1_25CollectiveMainloopFwdSm90ILi2EN4cute5tupleIJNS5_1CILi1EEES8_S8_EEENS6_IJNS7_ILi192EEENS7_ILi128EEENS7_ILi64EEEEEELi64ENS_6half_tEfNS_4arch4Sm90ELb1ELb0ELb1ELb1ELb0ELb0ELb0ELb1ELb1ELb1ELb0ELb0EEENS1_21CollectiveEpilogueFwdINS6_IJSA_SC_SB_EEES9_SE_SG_Li384ELb1ELb1ELb0ELb0EEENS1_36VarlenDynamicPersistentTileSchedulerILi192ELi128ELi384ELi128ELb0ELb1ELb1ELb1ELb1ELb1EEEEEEEEEvNT_6ParamsE --------------------------
	.section	.text._ZN7cutlass13device_kernelIN5flash11enable_sm90INS1_16FlashAttnFwdSm90INS1_25CollectiveMainloopFwdSm90ILi2EN4cute5tupleIJNS5_1CILi1EEES8_S8_EEENS6_IJNS7_ILi192EEENS7_ILi128EEENS7_ILi64EEEEEELi64ENS_6half_tEfNS_4arch4Sm90ELb1ELb0ELb1ELb1ELb0ELb0ELb0ELb1ELb1ELb1ELb0ELb0EEENS1_21CollectiveEpilogueFwdINS6_IJSA_SC_SB_EEES9_SE_SG_Li384ELb1ELb1ELb0ELb0EEENS1_36VarlenDynamicPersistentTileSchedulerILi192ELi128ELi384ELi128ELb0ELb1ELb1ELb1ELb1ELb1EEEEEEEEEvNT_6ParamsE,"ax",@progbits
	.align	128
.text._ZN7cutlass13device_kernelIN5flash11enable_sm90INS1_16FlashAttnFwdSm90INS1_25CollectiveMainloopFwdSm90ILi2EN4cute5tupleIJNS5_1CILi1EEES8_S8_EEENS6_IJNS7_ILi192EEENS7_ILi128EEENS7_ILi64EEEEEELi64ENS_6half_tEfNS_4arch4Sm90ELb1ELb0ELb1ELb1ELb0ELb0ELb0ELb1ELb1ELb1ELb0ELb0EEENS1_21CollectiveEpilogueFwdINS6_IJSA_SC_SB_EEES9_SE_SG_Li384ELb1ELb1ELb0ELb0EEENS1_36VarlenDynamicPersistentTileSchedulerILi192ELi128ELi384ELi128ELb0ELb1ELb1ELb1ELb1ELb1EEEEEEEEEvNT_6ParamsE:
        .type           _ZN7cutlass13device_kernelIN5flash11enable_sm90INS1_16FlashAttnFwdSm90INS1_25CollectiveMainloopFwdSm90ILi2EN4cute5tupleIJNS5_1CILi1EEES8_S8_EEENS6_IJNS7_ILi192EEENS7_ILi128EEENS7_ILi64EEEEEELi64ENS_6half_tEfNS_4arch4Sm90ELb1ELb0ELb1ELb1ELb0ELb0ELb0ELb1ELb1ELb1ELb0ELb0EEENS1_21CollectiveEpilogueFwdINS6_IJSA_SC_SB_EEES9_SE_SG_Li384ELb1ELb1ELb0ELb0EEENS1_36VarlenDynamicPersistentTileSchedulerILi192ELi128ELi384ELi128ELb0ELb1ELb1ELb1ELb1ELb1EEEEEEEEEvNT_6ParamsE,@function
        .size           _ZN7cutlass13device_kernelIN5flash11enable_sm90INS1_16FlashAttnFwdSm90INS1_25CollectiveMainloopFwdSm90ILi2EN4cute5tupleIJNS5_1CILi1EEES8_S8_EEENS6_IJNS7_ILi192EEENS7_ILi128EEENS7_ILi64EEEEEELi64ENS_6half_tEfNS_4arch4Sm90ELb1ELb0ELb1ELb1ELb0ELb0ELb0ELb1ELb1ELb1ELb0ELb0EEENS1_21CollectiveEpilogueFwdINS6_IJSA_SC_SB_EEES9_SE_SG_Li384ELb1ELb1ELb0ELb0EEENS1_36VarlenDynamicPersistentTileSchedulerILi192ELi128ELi384ELi128ELb0ELb1ELb1ELb1ELb1ELb1EEEEEEEEEvNT_6ParamsE,(.L_x_15339 - _ZN7cutlass13device_kernelIN5flash11enable_sm90INS1_16FlashAttnFwdSm90INS1_25CollectiveMainloopFwdSm90ILi2EN4cute5tupleIJNS5_1CILi1EEES8_S8_EEENS6_IJNS7_ILi192EEENS7_ILi128EEENS7_ILi64EEEEEELi64ENS_6half_tEfNS_4arch4Sm90ELb1ELb0ELb1ELb1ELb0ELb0ELb0ELb1ELb1ELb1ELb0ELb0EEENS1_21CollectiveEpilogueFwdINS6_IJSA_SC_SB_EEES9_SE_SG_Li384ELb1ELb1ELb0ELb0EEENS1_36VarlenDynamicPersistentTileSchedulerILi192ELi128ELi384ELi128ELb0ELb1ELb1ELb1ELb1ELb1EEEEEEEEEvNT_6ParamsE)
        .other          _ZN7cutlass13device_kernelIN5flash11enable_sm90INS1_16FlashAttnFwdSm90INS1_25CollectiveMainloopFwdSm90ILi2EN4cute5tupleIJNS5_1CILi1EEES8_S8_EEENS6_IJNS7_ILi192EEENS7_ILi128EEENS7_ILi64EEEEEELi64ENS_6half_tEfNS_4arch4Sm90ELb1ELb0ELb1ELb1ELb0ELb0ELb0ELb1ELb1ELb1ELb0ELb0EEENS1_21CollectiveEpilogueFwdINS6_IJSA_SC_SB_EEES9_SE_SG_Li384ELb1ELb1ELb0ELb0EEENS1_36VarlenDynamicPersistentTileSchedulerILi192ELi128ELi384ELi128ELb0ELb1ELb1ELb1ELb1ELb1EEEEEEEEEvNT_6ParamsE,@"STO_CUDA_ENTRY STV_DEFAULT"
_ZN7cutlass13device_kernelIN5flash11enable_sm90INS1_16FlashAttnFwdSm90INS1_25CollectiveMainloopFwdSm90ILi2EN4cute5tupleIJNS5_1CILi1EEES8_S8_EEENS6_IJNS7_ILi192EEENS7_ILi128EEENS7_ILi64EEEEEELi64ENS_6half_tEfNS_4arch4Sm90ELb1ELb0ELb1ELb1ELb0ELb0ELb0ELb1ELb1ELb1ELb0ELb0EEENS1_21CollectiveEpilogueFwdINS6_IJSA_SC_SB_EEES9_SE_SG_Li384ELb1ELb1ELb0ELb0EEENS1_36VarlenDynamicPersistentTileSchedulerILi192ELi128ELi384ELi128ELb0ELb1ELb1ELb1ELb1ELb1EEEEEEEEEvNT_6ParamsE:
        /* <DEDUP_REMOVED lines=18> */
.L_x_14644:
[----:B------:R-:W-:Y:S05]  /*0120*/  BSYNC B0 ;  /* 0x0000000000007941 */ /* 0x000fea0003800000 */
.L_x_14643:
        /* <DEDUP_REMOVED lines=41> */
.L_x_14645:
        /* <DEDUP_REMOVED lines=22> */
.L_x_14646:
        /* <DEDUP_REMOVED lines=18> */
.L_x_14647:
        /* <DEDUP_REMOVED lines=22> */
.L_x_14648:
        /* <DEDUP_REMOVED lines=22> */
.L_x_14649:
[----:B------:R-:W-:Y:S01]  /*0900*/  PLOP3.LUT P0, PT, PT, PT, UP0, 0x80, 0x0 ;  /* 0x000000000000781c */ /* 0x000fe20003f0f008 */
[----:B------:R-:W-:Y:S01]  /*0910*/  UMOV UR36, 0x1 ;  /* 0x0000000100247882 */ /* 0x000fe20000000000 */
[----:B------:R-:W-:Y:S01]  /*0920*/  NOP ;  /* 0x0000000000007918 */ /* 0x000fe20000000000 */
[----:B------:R-:W-:Y:S01]  /*0930*/  USEL UR36, UR36, 0x2, !UP0 ;  /* 0x0000000224247887 */ /* 0x000fe2000c000000 */
[----:B------:R-:W-:Y:S01]  /*0940*/  ULDC.64 UR48, c[0x0][0x208] ;  /* 0x0000820000307ab9 */ /* 0x000fe20000000a00 */
[----:B012-4-:R-:W-:Y:S08]  /*0950*/  BAR.SYNC.DEFER_BLOCKING 0x0 ;  /* 0x0000000000007b1d */ /* 0x017ff00000010000 */
[----:B------:R-:W-:Y:S05]  /*0960*/  @!P0 BRA `(.L_x_14650) ;  /* 0x000000a800d48947 */ /* 0x000fea0003800000 */
.L_x_14651:
        /* <DEDUP_REMOVED lines=28> */
[----:B------:R-:W-:Y:S02]  /*0b30*/  LOP3.LUT R152, R153, 0xffffff80, RZ, 0xc0, !PT ;  /* 0xffffff8099987812 */ /* 0x000fe400078ec0ff */
[CC--:B------:R-:W-:Y:S01]  /*0b40*/  LEA.HI R2, R0.reuse, R157.reuse, RZ, 0x4 ;  /* 0x0000009d00027211 */ /* 0x0c0fe200078f20ff */
[----:B------:R-:W-:Y:S01]  /*0b50*/  IMAD.SHL.U32 R5, R3, 0x20, RZ ;  /* 0x0000002003057824 */ /* 0x000fe200078e00ff */
[----:B------:R-:W-:Y:S01]  /*0b60*/  LEA.HI R10, R0, R157, RZ, 0x2 ;  /* 0x0000009d000a7211 */ /* 0x000fe200078f10ff */
[----:B------:R-:W-:Y:S01]  /*0b70*/  IMAD.IADD R152, R157, 0x1, -R152 ;  /* 0x000000019d987824 */ /* 0x000fe200078e0a98 */
[----:B------:R-:W-:Y:S02]  /*0b80*/  SHF.R.S32.HI R3, RZ, 0x4, R2 ;  /* 0x00000004ff037819 */ /* 0x000fe40000011402 */
[----:B------:R-:W-:Y:S02]  /*0b90*/  LOP3.LUT R4, R2, 0x3fffff0, RZ, 0xc0, !PT ;  /* 0x03fffff002047812 */ /* 0x000fe400078ec0ff */
[----:B------:R-:W-:-:S02]  /*0ba0*/  SHF.R.S32.HI R7, RZ, 0x1f, R152 ;  /* 0x0000001fff077819 */ /* 0x000fc40000011498 */
[----:B------:R-:W-:Y:S01]  /*0bb0*/  LEA.HI R2, R2, R3, RZ, 0x1 ;  /* 0x0000000302027211 */ /* 0x000fe200078f08ff */
[----:B------:R-:W-:Y:S01]  /*0bc0*/  IMAD.IADD R4, R157, 0x1, -R4 ;  /* 0x000000019d047824 */ /* 0x000fe200078e0a04 */
[----:B------:R-:W-:Y:S02]  /*0bd0*/  LEA.HI R6, R7, R152, RZ, 0x2 ;  /* 0x0000009807067211 */ /* 0x000fe400078f10ff */
[----:B------:R-:W-:Y:S02]  /*0be0*/  LOP3.LUT R2, R2, 0x1ffffffe, RZ, 0xc0, !PT ;  /* 0x1ffffffe02027812 */ /* 0x000fe400078ec0ff */
[--C-:B------:R-:W-:Y:S02]  /*0bf0*/  SHF.R.S32.HI R8, RZ, 0x2, R6.reuse ;  /* 0x00000002ff087819 */ /* 0x100fe40000011406 */
[----:B------:R-:W-:Y:S01]  /*0c00*/  SHF.R.S32.HI R9, RZ, 0x1f, R6 ;  /* 0x0000001fff097819 */ /* 0x000fe20000011406 */
[----:B------:R-:W-:Y:S01]  /*0c10*/  IMAD.IADD R2, R3, 0x1, -R2 ;  /* 0x0000000103027824 */ /* 0x000fe200078e0a02 */
[----:B------:R-:W-:-:S02]  /*0c20*/  SHF.R.S32.HI R153, RZ, 0x7, R153 ;  /* 0x00000007ff997819 */ /* 0x000fc40000011499 */
[----:B------:R-:W-:Y:S02]  /*0c30*/  LOP3.LUT R10, R10, 0xfffffffc, RZ, 0xc0, !PT ;  /* 0xfffffffc0a0a7812 */ /* 0x000fe400078ec0ff */
[----:B------:R-:W-:Y:S01]  /*0c40*/  LEA.HI R9, R9, R8, RZ, 0x3 ;  /* 0x0000000809097211 */ /* 0x000fe200078f18ff */
[----:B------:R-:W-:Y:S01]  /*0c50*/  IMAD.HI R3, R153, 0x55555556, RZ ;  /* 0x5555555699037827 */ /* 0x000fe200078e02ff */
[----:B------:R-:W-:Y:S02]  /*0c60*/  LOP3.LUT R5, R5, 0xfffffc00, RZ, 0xc0, !PT ;  /* 0xfffffc0005057812 */ /* 0x000fe400078ec0ff */
[----:B------:R-:W-:Y:S01]  /*0c70*/  LEA.HI R0, R0, R157, RZ, 0x3 ;  /* 0x0000009d00007211 */ /* 0x000fe200078f18ff */
[----:B------:R-:W-:Y:S01]  /*0c80*/  IMAD.IADD R10, R157, 0x1, -R10 ;  /* 0x000000019d0a7824 */ /* 0x000fe200078e0a0a */
[----:B------:R-:W-:Y:S01]  /*0c90*/  LOP3.LUT R9, R9, 0xfffffff8, RZ, 0xc0, !PT ;  /* 0xfffffff809097812 */ /* 0x000fe200078ec0ff */
[----:B------:R-:W-:Y:S01]  /*0ca0*/  IMAD R5, R4, 0x40, R5 ;  /* 0x0000004004057824 */ /* 0x000fe200078e0205 */
[----:B------:R-:W-:-:S02]  /*0cb0*/  LEA.HI R7, R7, R152, RZ, 0x5 ;  /* 0x0000009807077211 */ /* 0x000fc400078f28ff */
[----:B------:R-:W-:Y:S01]  /*0cc0*/  LEA.HI R4, R3, R3, RZ, 0x1 ;  /* 0x0000000303047211 */ /* 0x000fe200078f08ff */
[----:B------:R-:W-:Y:S01]  /*0cd0*/  IMAD.IADD R8, R8, 0x1, -R9 ;  /* 0x0000000108087824 */ /* 0x000fe200078e0a09 */
[----:B------:R-:W-:Y:S01]  /*0ce0*/  LOP3.LUT R18, R0, 0xfffffff8, RZ, 0xc0, !PT ;  /* 0xfffffff800127812 */ /* 0x000fe200078ec0ff */
[----:B------:R-:W-:Y:S01]  /*0cf0*/  IMAD R155, R2, 0x8, R5 ;  /* 0x00000008029b7824 */ /* 0x000fe200078e0205 */
[----:B------:R-:W-:Y:S01]  /*0d00*/  LEA.HI R3, R10, R10, RZ, 0x1 ;  /* 0x0000000a0a037211 */ /* 0x000fe200078f08ff */
[----:B------:R-:W-:Y:S01]  /*0d10*/  IMAD R4, R4, -0x3, R153 ;  /* 0xfffffffd04047824 */ /* 0x000fe200078e0299 */
[----:B------:R-:W-:Y:S01]  /*0d20*/  SHF.R.S32.HI R7, RZ, 0x5, R7 ;  /* 0x00000005ff077819 */ /* 0x000fe20000011407 */
[----:B------:R-:W-:Y:S01]  /*0d30*/  IMAD.IADD R18, R157, 0x1, -R18 ;  /* 0x000000019d127824 */ /* 0x000fe200078e0a12 */
[----:B------:R-:W-:Y:S02]  /*0d40*/  LOP3.LUT R3, R3, 0x1ffffffe, RZ, 0xc0, !PT ;  /* 0x1ffffffe03037812 */ /* 0x000fe400078ec0ff */
[----:B------:R-:W-:Y:S01]  /*0d50*/  LOP3.LUT R5, R6, 0x7ffffffc, RZ, 0xc0, !PT ;  /* 0x7ffffffc06057812 */ /* 0x000fe200078ec0ff */
[----:B------:R-:W-:Y:S01]  /*0d60*/  IMAD R7, R7, 0x10, R8 ;  /* 0x0000001007077824 */ /* 0x000fe200078e0208 */
[----:B------:R-:W-:Y:S01]  /*0d70*/  IADD3 R3, R10, -R3, RZ ;  /* 0x800000030a037210 */ /* 0x000fe20007ffe0ff */
[----:B------:R-:W-:Y:S01]  /*0d80*/  IMAD.SHL.U32 R19, R18, 0x8, RZ ;  /* 0x0000000812137824 */ /* 0x000fe200078e00ff */
[----:B------:R-:W-:Y:S01]  /*0d90*/  SHF.R.S32.HI R22, RZ, 0x3, R0 ;  /* 0x00000003ff167819 */ /* 0x000fe20000011400 */
[----:B------:R-:W-:-:S02]  /*0da0*/  IMAD R154, R4, 0x40, R7 ;  /* 0x00000040049a7824 */ /* 0x000fc400078e0207 */
[----:B------:R-:W-:Y:S01]  /*0db0*/  IMAD.IADD R16, R152, 0x1, -R5 ;  /* 0x0000000198107824 */ /* 0x000fe200078e0a05 */
[----:B------:R-:W-:Y:S01]  /*0dc0*/  SHF.R.S32.HI R156, RZ, 0x1f, R19 ;  /* 0x0000001fff9c7819 */ /* 0x000fe20000011413 */
[----:B------:R-:W-:-:S07]  /*0dd0*/  IMAD R17, R3, 0x8, R154 ;  /* 0x0000000803117824 */ /* 0x000fce00078e029a */
.L_x_14693:
[----:B012---:R-:W0:Y:S01]  /*0de0*/  LDC.64 R2, c[0x0][0xc88] ;  /* 0x00032200ff027b82 */ /* 0x007e220000000a00 */
[----:B------:R-:W-:Y:S01]  /*0df0*/  ULDC.64 UR8, c[0x0][0xa28] ;  /* 0x00028a0000087ab9 */ /* 0x000fe20000000a00 */
[----:B------:R-:W-:Y:S01]  /*0e00*/  ULDC.64 UR10, c[0x0][0xa18] ;  /* 0x00028600000a7ab9 */ /* 0x000fe20000000a00 */
[----:B------:R-:W-:Y:S01]  /*0e10*/  ULDC UR4, c[0x0][0x424] ;  /* 0x0001090000047ab9 */ /* 0x000fe20000000800 */
        /* <DEDUP_REMOVED lines=11> */
[----:B------:R-:W-:-:S04]  /*0ed0*/  @UP0 ULEA UR8, UP2, UR40, UR8, 0x2 ;  /* 0x0000000828080291 */ /* 0x000fc8000f84103f */
[----:B------:R-:W-:Y:S02]  /*0ee0*/  @UP0 ULEA.HI.X UR9, UR40, UR9, UR41, 0x2, UP2 ;  /* 0x0000000928090291 */ /* 0x000fe400090f1429 */
[----:B------:R-:W-:Y:S01]  /*0ef0*/  @UP1 ULEA UR10, UP0, UR40, UR10, 0x2 ;  /* 0x0000000a280a1291 */ /* 0x000fe2000f80103f */
[----:B------:R-:W-:-:S03]  /*0f00*/  IMAD.U32 R2, RZ, RZ, UR8 ;  /* 0x00000008ff027e24 */ /* 0x000fc6000f8e00ff */
[----:B------:R-:W-:Y:S01]  /*0f10*/  @UP1 ULEA.HI.X UR11, UR40, UR11, UR41, 0x2, UP0 ;  /* 0x0000000b280b1291 */ /* 0x000fe200080f1429 */
[----:B------:R-:W-:Y:S01]  /*0f20*/  IMAD.U32 R3, RZ, RZ, UR9 ;  /* 0x00000009ff037e24 */ /* 0x000fe2000f8e00ff */
[----:B------:R-:W-:Y:S01]  /*0f30*/  ULDC.64 UR8, c[0x0][0x418] ;  /* 0x0001060000087ab9 */ /* 0x000fe20000000a00 */
[----:B------:R-:W-:-:S03]  /*0f40*/  IMAD.U32 R4, RZ, RZ, UR10 ;  /* 0x0000000aff047e24 */ /* 0x000fc6000f8e00ff */
[----:B------:R-:W-:Y:S01]  /*0f50*/  IMAD.U32 R5, RZ, RZ, UR11 ;  /* 0x0000000bff057e24 */ /* 0x000fe2000f8e00ff */
[----:B------:R-:W2:Y:S04]  /*0f60*/  @P0 LDG.E R2, desc[UR48][R2.64] ;  /* 0x0000003002020981 */ /* 0x000ea8000c1e1900 */
[----:B------:R-:W3:Y:S01]  /*0f70*/  @P2 LDG.E R4, desc[UR48][R4.64] ;  /* 0x0000003004042981 */ /* 0x000ee2000c1e1900 */
[----:B------:R-:W-:Y:S01]  /*0f80*/  UISETP.NE.U32.AND UP0, UPT, UR8, URZ, UPT ;  /* 0x0000003f0800728c */ /* 0x000fe2000bf05070 */
[----:B------:R-:W-:Y:S01]  /*0f90*/  UMOV UR47, URZ ;  /* 0x0000003f002f7c82 */ /* 0x000fe20008000000 */
[----:B------:R-:W-:Y:S02]  /*0fa0*/  ULDC UR50, c[0x0][0x288] ;  /* 0x0000a20000327ab9 */ /* 0x000fe40000000800 */
[----:B------:R-:W-:Y:S01]  /*0fb0*/  UISETP.NE.AND.EX UP0, UPT, UR9, URZ, UPT, UP0 ;  /* 0x0000003f0900728c */ /* 0x000fe2000bf05300 */
[----:B------:R-:W-:-:S02]  /*0fc0*/  UMOV UR42, UR6 ;  /* 0x00000006002a7c82 */ /* 0x000fc40008000000 */
[----:B------:R-:W-:Y:S01]  /*0fd0*/  ULDC.64 UR8, c[0x0][0xa20] ;  /* 0x0002880000087ab9 */ /* 0x000fe20000000a00 */
[----:B------:R-:W-:Y:S01]  /*0fe0*/  USEL UR4, UR4, 0x1, UP0 ;  /* 0x0000000104047887 */ /* 0x000fe20008000000 */
[----:B------:R-:W-:-:S03]  /*0ff0*/  ISETP.NE.U32.AND P1, PT, RZ, UR8, PT ;  /* 0x00000008ff007c0c */ /* 0x000fc6000bf25070 */
        /* <DEDUP_REMOVED lines=11> */
[----:B------:R-:W-:Y:S01]  /*10b0*/  IMAD.U32 R2, RZ, RZ, UR6 ;  /* 0x00000006ff027e24 */ /* 0x000fe2000f8e00ff */
[----:B------:R-:W-:-:S05]  /*10c0*/  MOV R3, UR7 ;  /* 0x0000000700037c02 */ /* 0x000fca0008000f00 */
[----:B------:R-:W2:Y:S04]  /*10d0*/  LDG.E R4, desc[UR48][R2.64] ;  /* 0x0000003002047981 */ /* 0x000ea8000c1e1900 */
[----:B------:R-:W3:Y:S01]  /*10e0*/  LDG.E R0, desc[UR48][R2.64+0x4] ;  /* 0x0000043002007981 */ /* 0x000ee2000c1e1900 */
[----:B--2---:R-:W-:Y:S02]  /*10f0*/  R2UR UR50, R4 ;  /* 0x00000000043272ca */ /* 0x004fe400000e0000 */
[----:B---3--:R-:W-:-:S13]  /*1100*/  R2UR UR6, R0 ;  /* 0x00000000000672ca */ /* 0x008fda00000e0000 */
[----:B------:R-:W-:-:S12]  /*1110*/  UIADD3 UR50, -UR50, UR6, URZ ;  /* 0x0000000632327290 */ /* 0x000fd8000fffe13f */
.L_x_14652:
[----:B------:R-:W-:Y:S05]  /*1120*/  @!P1 BRA `(.L_x_14653) ;  /* 0x00000000001c9947 */ /* 0x000fea0003800000 */
[----:B------:R-:W-:-:S04]  /*1130*/  ULEA UR4, UP0, UR40, UR8, 0x2 ;  /* 0x0000000828047291 */ /* 0x000fc8000f80103f */
[----:B------:R-:W-:Y:S02]  /*1140*/  ULEA.HI.X UR6, UR40, UR9, UR41, 0x2, UP0 ;  /* 0x0000000928067291 */ /* 0x000fe400080f1429 */
[----:B------:R-:W-:-:S04]  /*1150*/  IMAD.U32 R2, RZ, RZ, UR4 ;  /* 0x00000004ff027e24 */ /* 0x000fc8000f8e00ff */
[----:B------:R-:W-:-:S05]  /*1160*/  IMAD.U32 R3, RZ, RZ, UR6 ;  /* 0x00000006ff037e24 */ /* 0x000fca000f8e00ff */
[----:B------:R-:W2:Y:S02]  /*1170*/  LDG.E R2, desc[UR48][R2.64] ;  /* 0x0000003002027981 */ /* 0x000ea4000c1e1900 */
[----:B--2---:R-:W-:Y:S01]  /*1180*/  R2UR UR4, R2 ;  /* 0x00000000020472ca */ /* 0x004fe200000e0000 */
[----:B------:R-:W-:-:S14]  /*1190*/  BRA `(.L_x_14654) ;  /* 0x0000000000347947 */ /* 0x000fdc0003800000 */
.L_x_14653:
        /* <DEDUP_REMOVED lines=13> */
.L_x_14654:
[----:B------:R-:W-:Y:S01]  /*1270*/  ULDC UR6, c[0x0][0x448] ;  /* 0x0001120000067ab9 */ /* 0x000fe20000000800 */
[----:B------:R-:W-:Y:S01]  /*1280*/  UIMAD UR43, UR5, 0xc0, URZ ;  /* 0x000000c0052b78a4 */ /* 0x000fe2000f8e023f */
[----:B------:R-:W-:Y:S01]  /*1290*/  PLOP3.LUT P0, PT, PT, PT, PT, 0x80, 0x0 ;  /* 0x000000000000781c */ /* 0x000fe20003f0f070 */
[----:B------:R-:W-:Y:S01]  /*12a0*/  UISETP.NE.AND UP0, UPT, UR6, 0x1, UPT ;  /* 0x000000010600788c */ /* 0x000fe2000bf05270 */
[----:B------:R-:W-:Y:S01]  /*12b0*/  IMAD.MOV.U32 R0, RZ, RZ, RZ ;  /* 0x000000ffff007224 */ /* 0x000fe200078e00ff */
[----:B------:R-:W-:Y:S01]  /*12c0*/  UIADD3 UR6, UR43, 0xbf, URZ ;  /* 0x000000bf2b067890 */ /* 0x000fe2000fffe03f */
[----:B------:R-:W-:Y:S01]  /*12d0*/  IMAD.MOV.U32 R20, RZ, RZ, RZ ;  /* 0x000000ffff147224 */ /* 0x000fe200078e00ff */
[----:B------:R-:W-:Y:S01]  /*12e0*/  UIADD3 UR47, -UR47, UR4, URZ ;  /* 0x000000042f2f7290 */ /* 0x000fe2000fffe13f */
[----:B------:R-:W-:Y:S02]  /*12f0*/  CS2R R118, SRZ ;  /* 0x0000000000767805 */ /* 0x000fe4000001ff00 */
        /* <DEDUP_REMOVED lines=8> */
[----:B------:R-:W-:Y:S01]  /*1380*/  IMAD.MOV.U32 R110, RZ, RZ, RZ ;  /* 0x000000ffff6e7224 */ /* 0x000fe200078e00ff */
[----:B------:R-:W-:Y:S01]  /*1390*/  UIADD3 UR4, UR47, 0x7f, URZ ;  /* 0x0000007f2f047890 */ /* 0x000fe2000fffe03f */
[----:B------:R-:W-:Y:S01]  /*13a0*/  IMAD.MOV.U32 R25, RZ, RZ, RZ ;  /* 0x000000ffff197224 */ /* 0x000fe200078e00ff */
[----:B------:R-:W-:Y:S01]  /*13b0*/  @UP0 USHF.R.U32.HI UR6, URZ, UR8, UR5 ;  /* 0x000000083f060299 */ /* 0x000fe20008011605 */
[----:B------:R-:W-:Y:S01]  /*13c0*/  CS2R R12, SRZ ;  /* 0x00000000000c7805 */ /* 0x000fe2000001ff00 */
[----:B------:R-:W-:Y:S01]  /*13d0*/  USHF.R.S32.HI UR5, URZ, 0x1f, UR4 ;  /* 0x0000001f3f057899 */ /* 0x000fe20008011404 */
[----:B------:R-:W-:Y:S01]  /*13e0*/  IMAD.MOV.U32 R106, RZ, RZ, RZ ;  /* 0x000000ffff6a7224 */ /* 0x000fe200078e00ff */
[----:B------:R-:W-:Y:S01]  /*13f0*/  UIADD3 UR6, UR7, UR6, URZ ;  /* 0x0000000607067290 */ /* 0x000fe2000fffe03f */
[----:B------:R-:W-:Y:S01]  /*1400*/  IMAD.MOV.U32 R27, RZ, RZ, RZ ;  /* 0x000000ffff1b7224 */ /* 0x000fe200078e00ff */
[----:B------:R-:W-:Y:S01]  /*1410*/  ULEA.HI UR5, UR5, UR4, URZ, 0x7 ;  /* 0x0000000405057291 */ /* 0x000fe2000f8f383f */
[----:B------:R-:W-:Y:S01]  /*1420*/  CS2R R102, SRZ ;  /* 0x0000000000667805 */ /* 0x000fe2000001ff00 */
[----:B------:R-:W-:Y:S01]  /*1430*/  USHF.R.S32.HI UR7, URZ, 0x1f, UR6 ;  /* 0x0000001f3f077899 */ /* 0x000fe20008011406 */
[----:B------:R-:W-:Y:S01]  /*1440*/  CS2R R100, SRZ ;  /* 0x0000000000647805 */ /* 0x000fe2000001ff00 */
[----:B------:R-:W-:Y:S01]  /*1450*/  USHF.R.S32.HI UR5, URZ, 0x7, UR5 ;  /* 0x000000073f057899 */ /* 0x000fe20008011405 */
[----:B------:R-:W-:Y:S01]  /*1460*/  CS2R R98, SRZ ;  /* 0x0000000000627805 */ /* 0x000fe2000001ff00 */
[----:B------:R-:W-:Y:S01]  /*1470*/  ULEA.HI UR7, UR7, UR6, URZ, 0x7 ;  /* 0x0000000607077291 */ /* 0x000fe2000f8f383f */
[----:B------:R-:W-:-:S02]  /*1480*/  CS2R R96, SRZ ;  /* 0x0000000000607805 */ /* 0x000fc4000001ff00 */
[----:B------:R-:W-:Y:S02]  /*1490*/  CS2R R94, SRZ ;  /* 0x00000000005e7805 */ /* 0x000fe4000001ff00 */
[----:B------:R-:W-:Y:S01]  /*14a0*/  CS2R R92, SRZ ;  /* 0x00000000005c7805 */ /* 0x000fe2000001ff00 */
[----:B------:R-:W-:Y:S01]  /*14b0*/  USHF.R.S32.HI UR7, URZ, 0x7, UR7 ;  /* 0x000000073f077899 */ /* 0x000fe20008011407 */
[----:B------:R-:W-:Y:S02]  /*14c0*/  CS2R R90, SRZ ;  /* 0x00000000005a7805 */ /* 0x000fe4000001ff00 */
[----:B------:R-:W-:Y:S01]  /*14d0*/  CS2R R88, SRZ ;  /* 0x0000000000587805 */ /* 0x000fe2000001ff00 */
[----:B------:R-:W-:-:S04]  /*14e0*/  UISETP.LT.AND UP0, UPT, UR5, UR7, UPT ;  /* 0x000000070500728c */ /* 0x000fc8000bf01270 */
[----:B------:R-:W-:-:S04]  /*14f0*/  USEL UR51, UR5, UR7, UP0 ;  /* 0x0000000705337287 */ /* 0x000fc80008000000 */
[----:B------:R-:W-:-:S06]  /*1500*/  UISETP.GE.AND UP0, UPT, UR51, 0x1, UPT ;  /* 0x000000013300788c */ /* 0x000fcc000bf06270 */
[----:B------:R-:W-:-:S13]  /*1510*/  PLOP3.LUT P1, PT, PT, PT, UP0, 0x80, 0x0 ;  /* 0x000000000000781c */ /* 0x000fda0003f2f008 */
        /* <DEDUP_REMOVED lines=32> */
.L_x_14656:
        /* <DEDUP_REMOVED lines=9> */
.L_x_14806:
[----:B------:R-:W-:Y:S05]  /*17b0*/  @!P0 BRA `(.L_x_14658) ;  /* 0x0000000000048947 */ /* 0x000fea0003800000 */
[----:B------:R-:W-:Y:S01]  /*17c0*/  BPT.TRAP 0x1 ;  /* 0x000000040000795c */ /* 0x000fe20000300000 */
.L_x_14658:
[----:B0-----:R-:W-:Y:S01]  /*17d0*/  IMAD.U32 R3, RZ, RZ, UR38 ;  /* 0x00000026ff037e24 */ /* 0x001fe2000f8e00ff */
[----:B------:R-:W-:-:S04]  /*17e0*/  MOV R0, UR39 ;  /* 0x0000002700007c02 */ /* 0x000fc80008000f00 */
[----:B------:R-:W-:Y:S02]  /*17f0*/  LEA R0, R0, UR45, 0x3 ;  /* 0x0000002d00007c11 */ /* 0x000fe4000f8e18ff */
[----:B------:R-:W-:-:S04]  /*1800*/  SHF.L.U32 R3, R3, 0x1f, RZ ;  /* 0x0000001f03037819 */ /* 0x000fc800000006ff */
[----:B------:R0:W1:Y:S01]  /*1810*/  SYNCS.PHASECHK.TRANS64.TRYWAIT P2, [R0+URZ+0x16830], R3 ;  /* 0x01683003000075a7 */ /* 0x000062000804017f */
[----:B------:R-:W-:Y:S05]  /*1820*/  @!P0 BRA `(.L_x_14659) ;  /* 0x0000000000048947 */ /* 0x000fea0003800000 */
[----:B------:R-:W-:Y:S01]  /*1830*/  BPT.TRAP 0x1 ;  /* 0x000000040000795c */ /* 0x000fe20000300000 */
.L_x_14659:
[----:B------:R-:W2:Y:S02]  /*1840*/  S2R R2, SR_TID.X ;  /* 0x0000000000027919 */ /* 0x000ea40000002100 */
[----:B--2---:R-:W-:Y:S01]  /*1850*/  LOP3.LUT P1, RZ, R2, 0x7f, RZ, 0xc0, !PT ;  /* 0x0000007f02ff7812 */ /* 0x004fe2000782c0ff */
[----:B-1----:R-:W-:-:S12]  /*1860*/  @P2 BRA `(.L_x_14660) ;  /* 0x0000000000082947 */ /* 0x002fd80003800000 */
[----:B------:R-:W1:Y:S02]  /*1870*/  SYNCS.PHASECHK.TRANS64.TRYWAIT P2, [R0+URZ+0x16830], R3 ;  /* 0x01683003000075a7 */ /* 0x000e64000804017f */
[----:B-1----:R-:W-:Y:S05]  /*1880*/  @!P2 BRA `(.L_x_14661) ;  /* 0x000000f000f0a947 */ /* 0x002fea0003800000 */
.L_x_14660:
[----:B------:R-:W-:Y:S05]  /*1890*/  WARPSYNC.ALL ;  /* 0x0000000000007948 */ /* 0x000fea0003800000 */
[----:B------:R-:W-:Y:S01]  /*18a0*/  UIADD3 UR4, UR45, 0xe400, URZ ;  /* 0x0000e4002d047890 */ /* 0x000fe2000fffe03f */
[----:B------:R-:W-:Y:S01]  /*18b0*/  WARPGROUP.ARRIVE ;  /* 0x00000000000079c5 */ /* 0x000fe20000000000 */
[----:B------:R-:W-:Y:S01]  /*18c0*/  ULOP3.LUT UR16, UR52, 0x10000, URZ, 0xfc, !UPT ;  /* 0x0001000034107892 */ /* 0x000fe2000f8efc3f */
[----:B------:R-:W-:Y:S01]  /*18d0*/  IMAD.U32 R4, RZ, RZ, UR50 ;  /* 0x00000032ff047e24 */ /* 0x000fe2000f8e00ff */
        /* <DEDUP_REMOVED lines=42> */
[----:B------:R-:W-:Y:S01]  /*1b80*/  @UP0 ULDC UR6, c[0x0][0x44c] ;  /* 0x0001130000060ab9 */ /* 0x000fe20000000800 */
[----:B------:R-:W-:Y:S02]  /*1b90*/  WARPGROUP.DEPBAR.LE gsb0, 0x0 ;  /* 0x00008000000079c5 */ /* 0x000fe40000010000 */
[----:B------:R-:W-:-:S06]  /*1ba0*/  WARPGROUP.ARRIVE ;  /* 0x00000000000079c5 */ /* 0x000fcc0000000000 */
[----:B------:R-:W-:Y:S01]  /*1bb0*/  HGMMA.64x128x16.F32 R24, gdesc[UR8], R24, gsb0 ;  /* 0x01e00000081879f0 */ /* 0x000fe20008000818 */
[----:B------:R-:W-:Y:S01]  /*1bc0*/  ULDC UR10, c[0x0][0x9d8] ;  /* 0x00027600000a7ab9 */ /* 0x000fe20000000800 */
[----:B------:R-:W-:Y:S01]  /*1bd0*/  @UP0 ULDC UR11, c[0x0][0x450] ;  /* 0x00011400000b0ab9 */ /* 0x000fe20000000800 */
        /* <DEDUP_REMOVED lines=12> */
[----:B------:R-:W0:Y:S01]  /*1ca0*/  MUFU.TANH R26, R26 ;  /* 0x0000001a001a7308 */ /* 0x000e220000002400 */
[----:B------:R-:W-:Y:S01]  /*1cb0*/  FMUL.FTZ R31, R31, UR10 ;  /* 0x0000000a1f1f7c20 */ /* 0x000fe20008410000 */
[----:B------:R-:W-:Y:S01]  /*1cc0*/  @P2 SHF.R.U32.HI R56, RZ, UR6, R2 ;  /* 0x00000006ff382c19 */ /* 0x000fe20008011602 */
[----:B------:R-:W-:Y:S01]  /*1cd0*/  UMOV UR6, 0xffffff80 ;  /* 0xffffff8000067882 */ /* 0x000fe20000000000 */
[----:B------:R-:W-:Y:S01]  /*1ce0*/  FMUL.FTZ R34, R34, UR10 ;  /* 0x0000000a22227c20 */ /* 0x000fe20008410000 */
[----:B------:R-:W-:Y:S01]  /*1cf0*/  UIMAD UR6, UR51, UR6, 0x80 ;  /* 0x00000080330674a4 */ /* 0x000fe2000f8e0206 */
[----:B------:R-:W-:Y:S01]  /*1d00*/  FMUL.FTZ R35, R35, UR10 ;  /* 0x0000000a23237c20 */ /* 0x000fe20008410000 */
[----:B------:R-:W1:Y:S01]  /*1d10*/  SHFL.IDX PT, R2, R56, 0x1, 0x1c1f ;  /* 0x003c1f0038027f89 */ /* 0x000e6200000e0000 */
[----:B------:R-:W2:Y:S01]  /*1d20*/  MUFU.TANH R27, R27 ;  /* 0x0000001b001b7308 */ /* 0x000ea20000002400 */
[----:B------:R-:W-:Y:S01]  /*1d30*/  UIADD3 UR7, UR6, 0x1, URZ ;  /* 0x0000000106077890 */ /* 0x000fe2000fffe03f */
[----:B------:R-:W-:Y:S01]  /*1d40*/  FMUL.FTZ R38, R38, UR10 ;  /* 0x0000000a26267c20 */ /* 0x000fe20008410000 */
[----:B------:R-:W-:Y:S01]  /*1d50*/  UIADD3 UR6, UR47, UR6, URZ ;  /* 0x000000062f067290 */ /* 0x000fe2000fffe03f */
[----:B------:R-:W-:Y:S01]  /*1d60*/  FMUL.FTZ R59, R59, UR10 ;  /* 0x0000000a3b3b7c20 */ /* 0x000fe20008410000 */
[----:B------:R-:W-:Y:S01]  /*1d70*/  FMUL.FTZ R89, R32, UR10 ;  /* 0x0000000a20597c20 */ /* 0x000fe20008410000 */
[----:B------:R-:W-:Y:S01]  /*1d80*/  FMUL.FTZ R39, R39, UR10 ;  /* 0x0000000a27277c20 */ /* 0x000fe20008410000 */
[----:B------:R-:W-:Y:S01]  /*1d90*/  IMAD.U32 R57, RZ, RZ, UR7 ;  /* 0x00000007ff397e24 */ /* 0x000fe2000f8e00ff */
[----:B------:R-:W-:Y:S01]  /*1da0*/  MUFU.TANH R30, R30 ;  /* 0x0000001e001e7308 */ /* 0x000fe20000002400 */
[----:B------:R-:W-:-:S02]  /*1db0*/  IMAD.U32 R3, RZ, RZ, UR6 ;  /* 0x00000006ff037e24 */ /* 0x000fc4000f8e00ff */
[----:B------:R-:W-:Y:S01]  /*1dc0*/  FMUL.FTZ R32, R36, UR10 ;  /* 0x0000000a24207c20 */ /* 0x000fe20008410000 */
[C---:B------:R-:W-:Y:S02]  /*1dd0*/  IMAD R57, R16.reuse, -0x2, R57 ;  /* 0xfffffffe10397824 */ /* 0x040fe400078e0239 */
[----:B------:R-:W-:Y:S01]  /*1de0*/  FMUL.FTZ R55, R55, UR10 ;  /* 0x0000000a37377c20 */ /* 0x000fe20008410000 */
[----:B------:R-:W-:Y:S02]  /*1df0*/  IMAD R6, R16, -0x2, R3 ;  /* 0xfffffffe10067824 */ /* 0x000fe400078e0203 */
[----:B------:R-:W-:Y:S01]  /*1e00*/  FMUL.FTZ R10, R25, UR10 ;  /* 0x0000000a190a7c20 */ /* 0x000fe20008410000 */
[----:B------:R-:W-:Y:S01]  /*1e10*/  FMUL.FTZ R42, R42, UR10 ;  /* 0x0000000a2a2a7c20 */ /* 0x000fe20008410000 */
[----:B------:R-:W-:Y:S01]  /*1e20*/  IADD3 R57, -R4, UR47, R57 ;  /* 0x0000002f04397c10 */ /* 0x000fe2000fffe139 */
[----:B------:R-:W-:Y:S01]  /*1e30*/  MUFU.TANH R31, R31 ;  /* 0x0000001f001f7308 */ /* 0x000fe20000002400 */
[----:B------:R-:W-:Y:S01]  /*1e40*/  FMUL.FTZ R25, R41, UR10 ;  /* 0x0000000a29197c20 */ /* 0x000fe20008410000 */
[----:B------:R-:W-:Y:S01]  /*1e50*/  FMUL.FTZ R43, R43, UR10 ;  /* 0x0000000a2b2b7c20 */ /* 0x000fe20008410000 */
        /* <DEDUP_REMOVED lines=13> */
[----:B------:R-:W3:Y:S01]  /*1f30*/  MUFU.TANH R35, R35 ;  /* 0x0000002300237308 */ /* 0x000ee20000002400 */
[----:B0-----:R-:W-:Y:S01]  /*1f40*/  FSEL R93, R26, -INF , P3 ;  /* 0xff8000001a5d7808 */ /* 0x001fe20001800000 */
[----:B------:R-:W-:Y:S01]  /*1f50*/  FMUL.FTZ R54, R54, UR10 ;  /* 0x0000000a36367c20 */ /* 0x000fe20008410000 */
[----:B--2---:R-:W-:Y:S01]  /*1f60*/  FSEL R91, R27, -INF , P4 ;  /* 0xff8000001b5b7808 */ /* 0x004fe20002000000 */
[----:B------:R-:W-:Y:S01]  /*1f70*/  FMUL.FTZ R14, R48, UR10 ;  /* 0x0000000a300e7c20 */ /* 0x000fe20008410000 */
[----:B------:R-:W-:Y:S01]  /*1f80*/  ISETP.GT.AND P3, PT, R2, 0x9, PT ;  /* 0x000000090200780c */ /* 0x000fe20003f64270 */
[----:B------:R-:W-:Y:S01]  /*1f90*/  FMUL.FTZ R58, R58, UR10 ;  /* 0x0000000a3a3a7c20 */ /* 0x000fe20008410000 */
[----:B------:R-:W-:Y:S01]  /*1fa0*/  FMNMX.FTZ R4, R93, R91, !PT ;  /* 0x0000005b5d047209 */ /* 0x000fe20007810000 */
[----:B------:R-:W0:Y:S01]  /*1fb0*/  MUFU.TANH R38, R38 ;  /* 0x0000002600267308 */ /* 0x000e220000002400 */
[----:B------:R-:W-:Y:S01]  /*1fc0*/  ISETP.GT.AND P4, PT, R2, 0x10, PT ;  /* 0x000000100200780c */ /* 0x000fe20003f84270 */
[----:B------:R-:W-:Y:S01]  /*1fd0*/  FMUL.FTZ R8, R24, UR10 ;  /* 0x0000000a18087c20 */ /* 0x000fe20008410000 */
[----:B------:R-:W-:Y:S01]  /*1fe0*/  FMUL.FTZ R24, R40, UR10 ;  /* 0x0000000a28187c20 */ /* 0x000fe20008410000 */
[----:B------:R-:W-:Y:S01]  /*1ff0*/  FMUL.FTZ R62, R62, UR10 ;  /* 0x0000000a3e3e7c20 */ /* 0x000fe20008410000 */
[----:B-1----:R-:W-:Y:S01]  /*2000*/  FSEL R53, R34, -INF , P4 ;  /* 0xff80000022357808 */ /* 0x002fe20002000000 */
[----:B------:R-:W-:Y:S01]  /*2010*/  FMUL.FTZ R63, R63, UR10 ;  /* 0x0000000a3f3f7c20 */ /* 0x000fe20008410000 */
[----:B------:R-:W-:Y:S01]  /*2020*/  ISETP.GT.AND P4, PT, R2, 0x18, PT ;  /* 0x000000180200780c */ /* 0x000fe20003f84270 */
        /* <DEDUP_REMOVED lines=9> */
[----:B-1----:R-:W-:Y:S01]  /*20c0*/  FSEL R59, R30, -INF , P5 ;  /* 0xff8000001e3b7808 */ /* 0x002fe20002800000 */
[----:B------:R-:W-:Y:S01]  /*20d0*/  FMUL.FTZ R75, R75, UR10 ;  /* 0x0000000a4b4b7c20 */ /* 0x000fe20008410000 */
[----:B------:R-:W-:Y:S01]  /*20e0*/  FMUL.FTZ R78, R78, UR10 ;  /* 0x0000000a4e4e7c20 */ /* 0x000fe20008410000 */
[----:B------:R-:W-:Y:S01]  /*20f0*/  FMUL.FTZ R79, R79, UR10 ;  /* 0x0000000a4f4f7c20 */ /* 0x000fe20008410000 */
[----:B------:R-:W-:Y:S01]  /*2100*/  FMNMX.FTZ R4, R59, R4, !PT ;  /* 0x000000043b047209 */ /* 0x000fe20007810000 */
        /* <DEDUP_REMOVED lines=8> */
[----:B------:R2:W-:Y:S01]  /*2190*/  @!P1 SYNCS.ARRIVE.TRANS64.RED.A1T0 RZ, [R0+URZ], RZ ;  /* 0x000000ff00ff99a7 */ /* 0x0005e2000810043f */
[----:B------:R-:W-:Y:S01]  /*21a0*/  @UP0 ULDC UR6, c[0x0][0x44c] ;  /* 0x0001130000060ab9 */ /* 0x000fe20000000800 */
[----:B------:R-:W4:Y:S01]  /*21b0*/  MUFU.TANH R42, R42 ;  /* 0x0000002a002a7308 */ /* 0x000f220000002400 */
[----:B-1----:R-:W-:Y:S01]  /*21c0*/  FSEL R55, R31, -INF , P3 ;  /* 0xff8000001f377808 */ /* 0x002fe20001800000 */
[----:B------:R-:W-:Y:S01]  /*21d0*/  UIMAD.WIDE.U32 UR6, UR43, UR6, URZ ;  /* 0x000000062b0672a5 */ /* 0x000fe2000f8e003f */
[----:B------:R-:W-:-:S02]  /*21e0*/  ISETP.GT.AND P3, PT, R2, 0x11, PT ;  /* 0x000000110200780c */ /* 0x000fc40003f64270 */
[----:B------:R-:W-:Y:S02]  /*21f0*/  FMNMX.FTZ R4, R55, R4, !PT ;  /* 0x0000000437047209 */ /* 0x000fe40007810000 */
[----:B---3--:R-:W-:Y:S01]  /*2200*/  FSEL R52, R35, -INF , P3 ;  /* 0xff80000023347808 */ /* 0x008fe20001800000 */
[----:B------:R-:W-:Y:S01]  /*2210*/  MUFU.TANH R43, R43 ;  /* 0x0000002b002b7308 */ /* 0x000fe20000002400 */
[----:B------:R-:W-:Y:S02]  /*2220*/  FMNMX.FTZ R3, R53, R4, !PT ;  /* 0x0000000435037209 */ /* 0x000fe40007810000 */
[----:B------:R-:W-:Y:S02]  /*2230*/  ISETP.GT.AND P3, PT, R2, 0x19, PT ;  /* 0x000000190200780c */ /* 0x000fe40003f64270 */
[----:B------:R-:W-:-:S03]  /*2240*/  FMNMX.FTZ R4, R52, R3, !PT ;  /* 0x0000000334047209 */ /* 0x000fc60007810000 */
[----:B------:R-:W1:Y:S08]  /*2250*/  MUFU.TANH R46, R46 ;  /* 0x0000002e002e7308 */ /* 0x000e700000002400 */
[----:B------:R0:W-:Y:S08]  /*2260*/  MUFU.TANH R11, R51 ;  /* 0x00000033000b7308 */ /* 0x0001f00000002400 */
[----:B------:R1:W3:Y:S01]  /*2270*/  MUFU.TANH R9, R47 ;  /* 0x0000002f00097308 */ /* 0x0002e20000002400 */
[----:B0-----:R-:W-:-:S02]  /*2280*/  FSEL R51, R38, -INF , P4 ;  /* 0xff80000026337808 */ /* 0x001fc40002000000 */
[----:B------:R-:W-:Y:S02]  /*2290*/  ISETP.GT.AND P4, PT, R2, 0x20, PT ;  /* 0x000000200200780c */ /* 0x000fe40003f84270 */
[----:B------:R-:W-:Y:S02]  /*22a0*/  FMNMX.FTZ R3, R51, R4, !PT ;  /* 0x0000000433037209 */ /* 0x000fe40007810000 */
[----:B----4-:R-:W-:Y:S01]  /*22b0*/  FSEL R49, R42, -INF , P4 ;  /* 0xff8000002a317808 */ /* 0x010fe20002000000 */
[----:B------:R0:W4:Y:S01]  /*22c0*/  MUFU.TANH R45, R50 ;  /* 0x00000032002d7308 */ /* 0x0001220000002400 */
        /* <DEDUP_REMOVED lines=8> */
[----:B------:R0:W5:Y:S01]  /*2350*/  MUFU.TANH R40, R58 ;  /* 0x0000003a00287308 */ /* 0x0001620000002400 */
[----:B------:R-:W-:-:S02]  /*2360*/  FMNMX.FTZ R3, R49, R4, !PT ;  /* 0x0000000431037209 */ /* 0x000fc40007810000 */
[----:B------:R-:W-:Y:S02]  /*2370*/  ISETP.GT.AND P3, PT, R2, 0x29, PT ;  /* 0x000000290200780c */ /* 0x000fe40003f64270 */
[----:B------:R-:W-:Y:S02]  /*2380*/  FMNMX.FTZ R4, R48, R3, !PT ;  /* 0x0000000330047209 */ /* 0x000fe40007810000 */
[----:B---3--:R-:W-:Y:S01]  /*2390*/  FSEL R46, R9, -INF , P3 ;  /* 0xff800000092e7808 */ /* 0x008fe20001800000 */
[----:B------:R-:W3:Y:S01]  /*23a0*/  MUFU.TANH R62, R62 ;  /* 0x0000003e003e7308 */ /* 0x000ee20000002400 */
[----:B------:R-:W-:Y:S01]  /*23b0*/  FMNMX.FTZ R3, R47, R4, !PT ;  /* 0x000000042f037209 */ /* 0x000fe20007810000 */
[----:B0-----:R-:W-:Y:S01]  /*23c0*/  FMUL.FTZ R58, R68, UR10 ;  /* 0x0000000a443a7c20 */ /* 0x001fe20008410000 */
[----:B------:R-:W-:Y:S01]  /*23d0*/  ISETP.GT.AND P3, PT, R2, 0x31, PT ;  /* 0x000000310200780c */ /* 0x000fe20003f64270 */
[----:B------:R-:W-:Y:S01]  /*23e0*/  FMUL.FTZ R68, R85, UR10 ;  /* 0x0000000a55447c20 */ /* 0x000fe20008410000 */
[----:B----4-:R-:W-:-:S02]  /*23f0*/  FSEL R45, R45, -INF , P4 ;  /* 0xff8000002d2d7808 */ /* 0x010fc40002000000 */
[----:B------:R-:W-:Y:S01]  /*2400*/  FMNMX.FTZ R4, R46, R3, !PT ;  /* 0x000000032e047209 */ /* 0x000fe20007810000 */
[----:B------:R-:W0:Y:S01]  /*2410*/  MUFU.TANH R37, R63 ;  /* 0x0000003f00257308 */ /* 0x000e220000002400 */
[C---:B------:R-:W-:Y:S02]  /*2420*/  ISETP.GT.AND P4, PT, R2.reuse, 0x38, PT ;  /* 0x000000380200780c */ /* 0x040fe40003f84270 */
[----:B------:R-:W-:Y:S02]  /*2430*/  FSEL R43, R11, -INF , P3 ;  /* 0xff8000000b2b7808 */ /* 0x000fe40001800000 */
[----:B------:R-:W-:Y:S02]  /*2440*/  FMNMX.FTZ R4, R45, R4, !PT ;  /* 0x000000042d047209 */ /* 0x000fe40007810000 */
[----:B------:R-:W-:Y:S01]  /*2450*/  ISETP.GT.AND P3, PT, R2, 0x39, PT ;  /* 0x000000390200780c */ /* 0x000fe20003f64270 */
[----:B------:R-:W4:Y:S01]  /*2460*/  MUFU.TANH R66, R66 ;  /* 0x0000004200427308 */ /* 0x000f220000002400 */
[----:B-1----:R-:W-:-:S02]  /*2470*/  FSEL R42, R54, -INF , P4 ;  /* 0xff800000362a7808 */ /* 0x002fc40002000000 */
[----:B------:R-:W-:Y:S02]  /*2480*/  FMNMX.FTZ R3, R43, R4, !PT ;  /* 0x000000042b037209 */ /* 0x000fe40007810000 */
[----:B------:R-:W-:Y:S02]  /*2490*/  ISETP.GT.AND P4, PT, R2, 0x40, PT ;  /* 0x000000400200780c */ /* 0x000fe40003f84270 */
[----:B------:R-:W-:Y:S01]  /*24a0*/  FSEL R41, R41, -INF , P3 ;  /* 0xff80000029297808 */ /* 0x000fe20001800000 */
[----:B------:R-:W1:Y:S01]  /*24b0*/  MUFU.TANH R35, R67 ;  /* 0x0000004300237308 */ /* 0x000e620000002400 */
[----:B------:R-:W-:Y:S02]  /*24c0*/  FMNMX.FTZ R4, R42, R3, !PT ;  /* 0x000000032a047209 */ /* 0x000fe40007810000 */
[----:B------:R-:W-:Y:S02]  /*24d0*/  ISETP.GT.AND P3, PT, R2, 0x41, PT ;  /* 0x000000410200780c */ /* 0x000fe40003f64270 */
[----:B-----5:R-:W-:-:S02]  /*24e0*/  FSEL R40, R40, -INF , P4 ;  /* 0xff80000028287808 */ /* 0x020fc40002000000 */
[----:B------:R-:W-:Y:S01]  /*24f0*/  FMNMX.FTZ R3, R41, R4, !PT ;  /* 0x0000000429037209 */ /* 0x000fe20007810000 */
[----:B------:R5:W2:Y:S01]  /*2500*/  MUFU.TANH R34, R70 ;  /* 0x0000004600227308 */ /* 0x000aa20000002400 */
[----:B------:R-:W-:Y:S02]  /*2510*/  ISETP.GT.AND P4, PT, R2, 0x48, PT ;  /* 0x000000480200780c */ /* 0x000fe40003f84270 */
[----:B------:R-:W-:Y:S02]  /*2520*/  FSEL R39, R36, -INF , P3 ;  /* 0xff80000024277808 */ /* 0x000fe40001800000 */
[----:B------:R-:W-:Y:S02]  /*2530*/  FMNMX.FTZ R4, R40, R3, !PT ;  /* 0x0000000328047209 */ /* 0x000fe40007810000 */
[----:B------:R-:W-:Y:S01]  /*2540*/  ISETP.GT.AND P3, PT, R2, 0x49, PT ;  /* 0x000000490200780c */ /* 0x000fe20003f64270 */
[----:B------:R4:W2:Y:S01]  /*2550*/  MUFU.TANH R31, R71 ;  /* 0x00000047001f7308 */ /* 0x0008a20000002400 */
[----:B---3--:R-:W-:Y:S01]  /*2560*/  FSEL R38, R62, -INF , P4 ;  /* 0xff8000003e267808 */ /* 0x008fe20002000000 */
[----:B-----5:R-:W-:Y:S01]  /*2570*/  FMUL.FTZ R70, R60, UR10 ;  /* 0x0000000a3c467c20 */ /* 0x020fe20008410000 */
[----:B------:R-:W-:Y:S01]  /*2580*/  FMNMX.FTZ R3, R39, R4, !PT ;  /* 0x0000000427037209 */ /* 0x000fe20007810000 */
[----:B------:R-:W-:Y:S01]  /*2590*/  FMUL.FTZ R60, R72, UR10 ;  /* 0x0000000a483c7c20 */ /* 0x000fe20008410000 */
[----:B------:R-:W-:Y:S01]  /*25a0*/  ISETP.GT.AND P4, PT, R2, 0x50, PT ;  /* 0x000000500200780c */ /* 0x000fe20003f84270 */
[----:B------:R-:W-:Y:S01]  /*25b0*/  FMUL.FTZ R62, R76, UR10 ;  /* 0x0000000a4c3e7c20 */ /* 0x000fe20008410000 */
[----:B0-----:R-:W-:Y:S01]  /*25c0*/  FSEL R37, R37, -INF , P3 ;  /* 0xff80000025257808 */ /* 0x001fe20001800000 */
[----:B------:R0:W3:Y:S01]  /*25d0*/  MUFU.TANH R30, R74 ;  /* 0x0000004a001e7308 */ /* 0x0000e20000002400 */
[----:B------:R-:W-:Y:S01]  /*25e0*/  FMNMX.FTZ R4, R38, R3, !PT ;  /* 0x0000000326047209 */ /* 0x000fe20007810000 */
[----:B----4-:R-:W-:Y:S01]  /*25f0*/  FMUL.FTZ R71, R61, UR10 ;  /* 0x0000000a3d477c20 */ /* 0x010fe20008410000 */
[----:B------:R-:W-:-:S02]  /*2600*/  ISETP.GT.AND P3, PT, R2, 0x51, PT ;  /* 0x000000510200780c */ /* 0x000fc40003f64270 */
[----:B------:R-:W-:Y:S01]  /*2610*/  FSEL R36, R66, -INF , P4 ;  /* 0xff80000042247808 */ /* 0x000fe20002000000 */
[----:B------:R-:W-:Y:S01]  /*2620*/  FMUL.FTZ R66, R81, UR10 ;  /* 0x0000000a51427c20 */ /* 0x000fe20008410000 */
[----:B------:R-:W-:Y:S01]  /*2630*/  FMNMX.FTZ R3, R37, R4, !PT ;  /* 0x0000000425037209 */ /* 0x000fe20007810000 */
[----:B------:R4:W5:Y:S01]  /*2640*/  MUFU.TANH R26, R75 ;  /* 0x0000004b001a7308 */ /* 0x0009620000002400 */
[----:B------:R-:W-:Y:S01]  /*2650*/  ISETP.GT.AND P4, PT, R2, 0x58, PT ;  /* 0x000000580200780c */ /* 0x000fe20003f84270 */
[----:B0-----:R-:W-:Y:S01]  /*2660*/  FMUL.FTZ R74, R64, UR10 ;  /* 0x0000000a404a7c20 */ /* 0x001fe20008410000 */
[----:B-1----:R-:W-:Y:S01]  /*2670*/  FSEL R35, R35, -INF , P3 ;  /* 0xff80000023237808 */ /* 0x002fe20001800000 */
[----:B------:R-:W-:Y:S01]  /*2680*/  FMUL.FTZ R64, R80, UR10 ;  /* 0x0000000a50407c20 */ /* 0x000fe20008410000 */
[----:B------:R-:W-:Y:S02]  /*2690*/  FMNMX.FTZ R4, R36, R3, !PT ;  /* 0x0000000324047209 */ /* 0x000fe40007810000 */
[----:B------:R-:W-:Y:S01]  /*26a0*/  ISETP.GT.AND P3, PT, R2, 0x59, PT ;  /* 0x000000590200780c */ /* 0x000fe20003f64270 */
[----:B------:R-:W0:Y:S01]  /*26b0*/  MUFU.TANH R27, R78 ;  /* 0x0000004e001b7308 */ /* 0x000e220000002400 */
[----:B--2---:R-:W-:Y:S01]  /*26c0*/  FSEL R34, R34, -INF , P4 ;  /* 0xff80000022227808 */ /* 0x004fe20002000000 */
[----:B----4-:R-:W-:Y:S01]  /*26d0*/  FMUL.FTZ R75, R65, UR10 ;  /* 0x0000000a414b7c20 */ /* 0x010fe20008410000 */
[----:B------:R-:W-:Y:S01]  /*26e0*/  FMNMX.FTZ R3, R35, R4, !PT ;  /* 0x0000000423037209 */ /* 0x000fe20007810000 */
[----:B------:R-:W-:Y:S01]  /*26f0*/  FMUL.FTZ R65, R77, UR10 ;  /* 0x0000000a4d417c20 */ /* 0x000fe20008410000 */
[----:B------:R-:W-:-:S02]  /*2700*/  ISETP.GT.AND P4, PT, R2, 0x60, PT ;  /* 0x000000600200780c */ /* 0x000fc40003f84270 */
[----:B------:R-:W-:Y:S01]  /*2710*/  FSEL R31, R31, -INF , P3 ;  /* 0xff8000001f1f7808 */ /* 0x000fe20001800000 */
[----:B------:R-:W1:Y:S01]  /*2720*/  MUFU.TANH R9, R79 ;  /* 0x0000004f00097308 */ /* 0x000e620000002400 */
[----:B------:R-:W-:Y:S02]  /*2730*/  FMNMX.FTZ R4, R34, R3, !PT ;  /* 0x0000000322047209 */ /* 0x000fe40007810000 */
[----:B------:R-:W-:Y:S02]  /*2740*/  ISETP.GT.AND P3, PT, R2, 0x61, PT ;  /* 0x000000610200780c */ /* 0x000fe40003f64270 */
[----:B---3--:R-:W-:Y:S02]  /*2750*/  FSEL R30, R30, -INF , P4 ;  /* 0xff8000001e1e7808 */ /* 0x008fe40002000000 */
[----:B------:R-:W-:Y:S01]  /*2760*/  FMNMX.FTZ R3, R31, R4, !PT ;  /* 0x000000041f037209 */ /* 0x000fe20007810000 */
[----:B------:R-:W2:Y:S01]  /*2770*/  MUFU.TANH R11, R82 ;  /* 0x00000052000b7308 */ /* 0x000ea20000002400 */
[----:B------:R-:W-:-:S02]  /*2780*/  ISETP.GT.AND P4, PT, R2, 0x68, PT ;  /* 0x000000680200780c */ /* 0x000fc40003f84270 */
[----:B-----5:R-:W-:Y:S02]  /*2790*/  FSEL R26, R26, -INF , P3 ;  /* 0xff8000001a1a7808 */ /* 0x020fe40001800000 */
[----:B------:R-:W-:Y:S02]  /*27a0*/  FMNMX.FTZ R3, R30, R3, !PT ;  /* 0x000000031e037209 */ /* 0x000fe40007810000 */
[----:B------:R-:W-:Y:S01]  /*27b0*/  ISETP.GT.AND P3, PT, R2, 0x69, PT ;  /* 0x000000690200780c */ /* 0x000fe20003f64270 */
[----:B------:R-:W3:Y:S01]  /*27c0*/  MUFU.TANH R83, R83 ;  /* 0x0000005300537308 */ /* 0x000ee20000002400 */
[----:B0-----:R-:W-:Y:S02]  /*27d0*/  FSEL R27, R27, -INF , P4 ;  /* 0xff8000001b1b7808 */ /* 0x001fe40002000000 */
[----:B------:R-:W-:Y:S02]  /*27e0*/  FMNMX.FTZ R4, R26, R3, !PT ;  /* 0x000000031a047209 */ /* 0x000fe40007810000 */
[----:B------:R-:W-:-:S02]  /*27f0*/  ISETP.GT.AND P4, PT, R2, 0x70, PT ;  /* 0x000000700200780c */ /* 0x000fc40003f84270 */
[----:B-1----:R-:W-:Y:S01]  /*2800*/  FSEL R9, R9, -INF , P3 ;  /* 0xff80000009097808 */ /* 0x002fe20001800000 */
[----:B------:R-:W0:Y:S01]  /*2810*/  MUFU.TANH R86, R86 ;  /* 0x0000005600567308 */ /* 0x000e220000002400 */
[----:B------:R-:W-:Y:S02]  /*2820*/  FMNMX.FTZ R4, R27, R4, !PT ;  /* 0x000000041b047209 */ /* 0x000fe40007810000 */
[C---:B------:R-:W-:Y:S02]  /*2830*/  ISETP.GT.AND P3, PT, R2.reuse, 0x71, PT ;  /* 0x000000710200780c */ /* 0x040fe40003f64270 */
[----:B--2---:R-:W-:Y:S02]  /*2840*/  FSEL R11, R11, -INF , P4 ;  /* 0xff8000000b0b7808 */ /* 0x004fe40002000000 */
[----:B------:R-:W-:Y:S01]  /*2850*/  FMNMX.FTZ R44, R9, R4, !PT ;  /* 0x00000004092c7209 */ /* 0x000fe20007810000 */
[----:B------:R-:W1:Y:S01]  /*2860*/  MUFU.TANH R87, R87 ;  /* 0x0000005700577308 */ /* 0x000e620000002400 */
[----:B------:R-:W-:-:S02]  /*2870*/  ISETP.GT.AND P4, PT, R2, 0x78, PT ;  /* 0x000000780200780c */ /* 0x000fc40003f84270 */
[----:B---3--:R-:W-:Y:S02]  /*2880*/  FSEL R4, R83, -INF , P3 ;  /* 0xff80000053047808 */ /* 0x008fe40001800000 */
[----:B------:R-:W-:Y:S02]  /*2890*/  FMNMX.FTZ R63, R11, R44, !PT ;  /* 0x0000002c0b3f7209 */ /* 0x000fe40007810000 */
[----:B------:R-:W-:Y:S01]  /*28a0*/  ISETP.GT.AND P3, PT, R2, 0x79, PT ;  /* 0x000000790200780c */ /* 0x000fe20003f64270 */
[----:B------:R-:W-:Y:S01]  /*28b0*/  MUFU.TANH R8, R8 ;  /* 0x0000000800087308 */ /* 0x000fe20000002400 */
[----:B0-----:R-:W-:Y:S02]  /*28c0*/  FSEL R3, R86, -INF , P4 ;  /* 0xff80000056037808 */ /* 0x001fe40002000000 */
[----:B------:R-:W-:-:S04]  /*28d0*/  FMNMX.FTZ R44, R4, R63, !PT ;  /* 0x0000003f042c7209 */ /* 0x000fc80007810000 */
[----:B------:R-:W-:Y:S01]  /*28e0*/  FMNMX.FTZ R61, R3, R44, !PT ;  /* 0x0000002c033d7209 */ /* 0x000fe20007810000 */
[----:B------:R-:W0:Y:S01]  /*28f0*/  MUFU.TANH R10, R10 ;  /* 0x0000000a000a7308 */ /* 0x000e220000002400 */
[----:B-1----:R-:W-:-:S04]  /*2900*/  FSEL R2, R87, -INF , P3 ;  /* 0xff80000057027808 */ /* 0x002fc80001800000 */
[----:B------:R-:W-:Y:S01]  /*2910*/  FMNMX.FTZ R44, R2, R61, !PT ;  /* 0x0000003d022c7209 */ /* 0x000fe20007810000 */
[----:B------:R-:W-:Y:S02]  /*2920*/  FMUL.FTZ R61, R69, UR10 ;  /* 0x0000000a453d7c20 */ /* 0x000fe40008410000 */
[----:B------:R-:W1:Y:S01]  /*2930*/  SHFL.IDX PT, R69, R56, RZ, 0x1c1f ;  /* 0x001c1fff38457589 */ /* 0x000e6200000e0000 */
[----:B------:R-:W2:Y:S03]  /*2940*/  MUFU.TANH R28, R28 ;  /* 0x0000001c001c7308 */ /* 0x000ea60000002400 */
[----:B------:R-:W3:Y:S05]  /*2950*/  SHFL.BFLY PT, R63, R44, 0x2, 0x1f ;  /* 0x0c401f002c3f7f89 */ /* 0x000eea00000e0000 */
[----:B------:R-:W-:Y:S08]  /*2960*/  MUFU.TANH R88, R88 ;  /* 0x0000005800587308 */ /* 0x000ff00000002400 */
[----:B------:R-:W4:Y:S01]  /*2970*/  MUFU.TANH R89, R89 ;  /* 0x0000005900597308 */ /* 0x000f220000002400 */
[----:B-1----:R-:W-:-:S07]  /*2980*/  VIADDMNMX R69, R69, R57, R6, PT ;  /* 0x0000003945457246 */ /* 0x002fce0003800106 */
[----:B------:R-:W-:Y:S01]  /*2990*/  MUFU.TANH R33, R33 ;  /* 0x0000002100217308 */ /* 0x000fe20000002400 */
[----:B---3--:R-:W-:Y:S01]  /*29a0*/  FMNMX.FTZ R54, R44, R63, !PT ;  /* 0x0000003f2c367209 */ /* 0x008fe20007810000 */
[----:B------:R-:W-:Y:S01]  /*29b0*/  FMUL.FTZ R63, R73, UR10 ;  /* 0x0000000a493f7c20 */ /* 0x000fe20008410000 */
[C---:B------:R-:W-:Y:S02]  /*29c0*/  ISETP.GT.AND P4, PT, R69.reuse, 0x1, PT ;  /* 0x000000014500780c */ /* 0x040fe40003f84270 */
[C---:B------:R-:W-:Y:S01]  /*29d0*/  ISETP.GT.AND P5, PT, R69.reuse, 0x8, PT ;  /* 0x000000084500780c */ /* 0x040fe20003fa4270 */
[----:B------:R-:W1:Y:S01]  /*29e0*/  SHFL.BFLY PT, R67, R54, 0x1, 0x1f ;  /* 0x0c201f0036437f89 */ /* 0x000e6200000e0000 */
[----:B0-----:R-:W-:Y:S01]  /*29f0*/  FSEL R57, R10, -INF , P4 ;  /* 0xff8000000a397808 */ /* 0x001fe20002000000 */
[----:B------:R-:W0:Y:S01]  /*2a00*/  MUFU.TANH R32, R32 ;  /* 0x0000002000207308 */ /* 0x000e220000002400 */
[----:B--2---:R-:W-:Y:S02]  /*2a10*/  FSEL R28, R28, -INF , P5 ;  /* 0xff8000001c1c7808 */ /* 0x004fe40002800000 */
[----:B------:R-:W-:-:S04]  /*2a20*/  ISETP.GT.AND P4, PT, R69, 0x10, PT ;  /* 0x000000104500780c */ /* 0x000fc80003f84270 */
[----:B----4-:R-:W-:Y:S01]  /*2a30*/  FSEL R89, R89, -INF , P4 ;  /* 0xff80000059597808 */ /* 0x010fe20002000000 */
[----:B------:R-:W-:Y:S01]  /*2a40*/  MUFU.TANH R29, R29 ;  /* 0x0000001d001d7308 */ /* 0x000fe20000002400 */
[----:B------:R-:W-:-:S07]  /*2a50*/  ISETP.GT.AND P4, PT, R69, 0x18, PT ;  /* 0x000000184500780c */ /* 0x000fce0003f84270 */
[----:B------:R-:W2:Y:S01]  /*2a60*/  MUFU.TANH R24, R24 ;  /* 0x0000001800187308 */ /* 0x000ea20000002400 */
[----:B0-----:R-:W-:Y:S02]  /*2a70*/  FSEL R32, R32, -INF , P4 ;  /* 0xff80000020207808 */ /* 0x001fe40002000000 */
[----:B------:R-:W-:Y:S02]  /*2a80*/  ISETP.GT.AND P4, PT, R69, 0x20, PT ;  /* 0x000000204500780c */ /* 0x000fe40003f84270 */
[----:B-1----:R-:W-:Y:S01]  /*2a90*/  FMNMX.FTZ R44, R54, R67, !PT ;  /* 0x00000043362c7209 */ /* 0x002fe20007810000 */
[----:B------:R-:W-:Y:S02]  /*2aa0*/  FMUL.FTZ R67, R84, UR10 ;  /* 0x0000000a54437c20 */ /* 0x000fe40008410000 */
[----:B------:R-:W0:Y:S01]  /*2ab0*/  MUFU.TANH R25, R25 ;  /* 0x0000001900197308 */ /* 0x000e220000002400 */
[----:B------:R-:W-:Y:S01]  /*2ac0*/  UMOV UR10, UR43 ;  /* 0x0000002b000a7c82 */ /* 0x000fe20008000000 */
[C---:B------:R-:W-:Y:S01]  /*2ad0*/  FSETP.NEU.FTZ.AND P3, PT, R44.reuse, -INF , PT ;  /* 0xff8000002c00780b */ /* 0x040fe20003f7d000 */
[----:B------:R-:W-:Y:S01]  /*2ae0*/  FMUL.FTZ R54, R44, UR22 ;  /* 0x000000162c367c20 */ /* 0x000fe20008410000 */
[----:B------:R-:W-:-:S04]  /*2af0*/  @UP0 USHF.R.U32.HI UR10, URZ, UR11, UR7 ;  /* 0x0000000b3f0a0299 */ /* 0x000fc80008011607 */
[----:B------:R-:W-:Y:S01]  /*2b00*/  FSEL R54, R54, RZ, P3 ;  /* 0x000000ff36367208 */ /* 0x000fe20001800000 */
[----:B------:R-:W1:Y:S01]  /*2b10*/  MUFU.TANH R21, R21 ;  /* 0x0000001500157308 */ /* 0x000e620000002400 */
[----:B------:R-:W-:Y:S01]  /*2b20*/  ISETP.GT.AND P3, PT, R69, RZ, PT ;  /* 0x000000ff4500720c */ /* 0x000fe20003f64270 */
[----:B------:R-:W-:Y:S01]  /*2b30*/  UIADD3 UR6, UR10, UR47, -UR50 ;  /* 0x0000002f0a067290 */ /* 0x000fe2000fffe832 */
[----:B--2---:R-:W-:Y:S01]  /*2b40*/  FSEL R24, R24, -INF , P4 ;  /* 0xff80000018187808 */ /* 0x004fe20002000000 */
[--C-:B------:R-:W-:Y:S01]  /*2b50*/  FFMA.FTZ R145, R53, UR22, -R54.reuse ;  /* 0x0000001635917c23 */ /* 0x100fe20008010836 */
[----:B------:R-:W-:Y:S01]  /*2b60*/  FSEL R56, R8, -INF , P3 ;  /* 0xff80000008387808 */ /* 0x000fe20001800000 */
[--C-:B------:R-:W-:Y:S01]  /*2b70*/  FFMA.FTZ R8, R55, UR22, -R54.reuse ;  /* 0x0000001637087c23 */ /* 0x100fe20008010836 */
[----:B------:R-:W-:Y:S01]  /*2b80*/  ISETP.GT.AND P3, PT, R69, 0x9, PT ;  /* 0x000000094500780c */ /* 0x000fe20003f64270 */
[----:B------:R-:W2:Y:S01]  /*2b90*/  MUFU.TANH R20, R20 ;  /* 0x0000001400147308 */ /* 0x000ea20000002400 */
[----:B------:R-:W-:Y:S01]  /*2ba0*/  FMNMX.FTZ R55, R56, R57, !PT ;  /* 0x0000003938377209 */ /* 0x000fe20007810000 */
[--C-:B------:R-:W-:Y:S01]  /*2bb0*/  FFMA.FTZ R147, R51, UR22, -R54.reuse ;  /* 0x0000001633937c23 */ /* 0x100fe20008010836 */
[----:B------:R-:W-:Y:S01]  /*2bc0*/  FSEL R88, R88, -INF , P3 ;  /* 0xff80000058587808 */ /* 0x000fe20001800000 */
[--C-:B------:R-:W-:Y:S01]  /*2bd0*/  FFMA.FTZ R141, R49, UR22, -R54.reuse ;  /* 0x00000016318d7c23 */ /* 0x100fe20008010836 */
[----:B------:R-:W-:Y:S01]  /*2be0*/  FMNMX.FTZ R55, R28, R55, !PT ;  /* 0x000000371c377209 */ /* 0x000fe20007810000 */
[--C-:B------:R-:W-:Y:S01]  /*2bf0*/  FFMA.FTZ R143, R47, UR22, -R54.reuse ;  /* 0x000000162f8f7c23 */ /* 0x100fe20008010836 */
[----:B------:R-:W-:Y:S01]  /*2c00*/  ISETP.GT.AND P3, PT, R69, 0x11, PT ;  /* 0x000000114500780c */ /* 0x000fe20003f64270 */
[----:B------:R-:W3:Y:S01]  /*2c10*/  MUFU.TANH R14, R14 ;  /* 0x0000000e000e7308 */ /* 0x000ee20000002400 */
[----:B------:R-:W-:Y:S01]  /*2c20*/  FMNMX.FTZ R10, R88, R55, !PT ;  /* 0x00000037580a7209 */ /* 0x000fe20007810000 */
[--C-:B------:R-:W-:Y:S01]  /*2c30*/  FFMA.FTZ R55, R52, UR22, -R54.reuse ;  /* 0x0000001634377c23 */ /* 0x100fe20008010836 */
[----:B------:R-:W-:Y:S01]  /*2c40*/  FSEL R33, R33, -INF , P3 ;  /* 0xff80000021217808 */ /* 0x000fe20001800000 */
[--C-:B------:R-:W-:Y:S01]  /*2c50*/  FFMA.FTZ R137, R45, UR22, -R54.reuse ;  /* 0x000000162d897c23 */ /* 0x100fe20008010836 */
[----:B------:R-:W-:Y:S01]  /*2c60*/  FMNMX.FTZ R10, R89, R10, !PT ;  /* 0x0000000a590a7209 */ /* 0x000fe20007810000 */
[--C-:B------:R-:W-:Y:S01]  /*2c70*/  FFMA.FTZ R139, R42, UR22, -R54.reuse ;  /* 0x000000162a8b7c23 */ /* 0x100fe20008010836 */
[----:B------:R-:W-:Y:S01]  /*2c80*/  ISETP.GT.AND P3, PT, R69, 0x19, PT ;  /* 0x000000194500780c */ /* 0x000fe20003f64270 */
[----:B------:R-:W4:Y:S01]  /*2c90*/  MUFU.TANH R15, R15 ;  /* 0x0000000f000f7308 */ /* 0x000f220000002400 */
[----:B------:R-:W-:Y:S01]  /*2ca0*/  FMNMX.FTZ R53, R33, R10, !PT ;  /* 0x0000000a21357209 */ /* 0x000fe20007810000 */
[--C-:B------:R-:W-:Y:S01]  /*2cb0*/  FFMA.FTZ R133, R40, UR22, -R54.reuse ;  /* 0x0000001628857c23 */ /* 0x100fe20008010836 */
[----:B------:R-:W-:Y:S01]  /*2cc0*/  FSEL R29, R29, -INF , P3 ;  /* 0xff8000001d1d7808 */ /* 0x000fe20001800000 */
[--C-:B------:R-:W-:Y:S01]  /*2cd0*/  FFMA.FTZ R40, R39, UR22, -R54.reuse ;  /* 0x0000001627287c23 */ /* 0x100fe20008010836 */
[----:B------:R-:W-:Y:S01]  /*2ce0*/  FMNMX.FTZ R52, R32, R53, !PT ;  /* 0x0000003520347209 */ /* 0x000fe20007810000 */
[--C-:B------:R-:W-:Y:S01]  /*2cf0*/  FFMA.FTZ R149, R93, UR22, -R54.reuse ;  /* 0x000000165d957c23 */ /* 0x100fe20008010836 */
[----:B------:R-:W-:Y:S01]  /*2d00*/  ISETP.GT.AND P3, PT, R69, 0x21, PT ;  /* 0x000000214500780c */ /* 0x000fe20003f64270 */
[----:B------:R-:W5:Y:S01]  /*2d10*/  MUFU.TANH R13, R13 ;  /* 0x0000000d000d7308 */ /* 0x000f620000002400 */
[----:B------:R-:W-:Y:S01]  /*2d20*/  FMNMX.FTZ R51, R29, R52, !PT ;  /* 0x000000341d337209 */ /* 0x000fe20007810000 */
[--C-:B------:R-:W-:Y:S01]  /*2d30*/  FFMA.FTZ R91, R91, UR22, -R54.reuse ;  /* 0x000000165b5b7c23 */ /* 0x100fe20008010836 */
[----:B------:R-:W-:Y:S01]  /*2d40*/  ISETP.GT.AND P4, PT, R69, 0x28, PT ;  /* 0x000000284500780c */ /* 0x000fe20003f84270 */
[--C-:B------:R-:W-:Y:S01]  /*2d50*/  FFMA.FTZ R151, R59, UR22, -R54.reuse ;  /* 0x000000163b977c23 */ /* 0x100fe20008010836 */
[----:B0-----:R-:W-:Y:S01]  /*2d60*/  FSEL R25, R25, -INF , P3 ;  /* 0xff80000019197808 */ /* 0x001fe20001800000 */
[--C-:B------:R-:W-:Y:S01]  /*2d70*/  FFMA.FTZ R123, R3, UR22, -R54.reuse ;  /* 0x00000016037b7c23 */ /* 0x100fe20008010836 */
[----:B------:R-:W-:Y:S01]  /*2d80*/  FMNMX.FTZ R52, R24, R51, !PT ;  /* 0x0000003318347209 */ /* 0x000fe20007810000 */
[----:B------:R0:W-:Y:S01]  /*2d90*/  MUFU.EX2 R10, R55 ;  /* 0x00000037000a7308 */ /* 0x0001e20000000800 */
[----:B------:R-:W-:Y:S01]  /*2da0*/  ISETP.GT.AND P3, PT, R69, 0x29, PT ;  /* 0x000000294500780c */ /* 0x000fe20003f64270 */
[--C-:B------:R-:W-:Y:S01]  /*2db0*/  FFMA.FTZ R127, R27, UR22, -R54.reuse ;  /* 0x000000161b7f7c23 */ /* 0x100fe20008010836 */
[----:B-1----:R-:W-:Y:S01]  /*2dc0*/  FSEL R21, R21, -INF , P4 ;  /* 0xff80000015157808 */ /* 0x002fe20002000000 */
[--C-:B------:R-:W-:Y:S01]  /*2dd0*/  FFMA.FTZ R125, R30, UR22, -R54.reuse ;  /* 0x000000161e7d7c23 */ /* 0x100fe20008010836 */
[----:B------:R-:W-:Y:S01]  /*2de0*/  FMNMX.FTZ R52, R25, R52, !PT ;  /* 0x0000003419347209 */ /* 0x000fe20007810000 */
[--C-:B------:R-:W-:Y:S01]  /*2df0*/  FFMA.FTZ R30, R9, UR22, -R54.reuse ;  /* 0x00000016091e7c23 */ /* 0x100fe20008010836 */
[----:B------:R-:W-:Y:S01]  /*2e00*/  ISETP.GT.AND P4, PT, R69, 0x30, PT ;  /* 0x000000304500780c */ /* 0x000fe20003f84270 */
[----:B------:R-:W1:Y:S01]  /*2e10*/  MUFU.TANH R12, R12 ;  /* 0x0000000c000c7308 */ /* 0x000e620000002400 */
[--C-:B0-----:R-:W-:Y:S01]  /*2e20*/  FFMA.FTZ R55, R50, UR22, -R54.reuse ;  /* 0x0000001632377c23 */ /* 0x101fe20008010836 */
[----:B--2---:R-:W-:Y:S01]  /*2e30*/  FSEL R50, R20, -INF , P3 ;  /* 0xff80000014327808 */ /* 0x004fe20001800000 */
[--C-:B------:R-:W-:Y:S01]  /*2e40*/  FFMA.FTZ R121, R11, UR22, -R54.reuse ;  /* 0x000000160b797c23 */ /* 0x100fe20008010836 */
[----:B------:R-:W-:Y:S01]  /*2e50*/  FMNMX.FTZ R53, R21, R52, !PT ;  /* 0x0000003415357209 */ /* 0x000fe20007810000 */
[--C-:B------:R-:W-:Y:S01]  /*2e60*/  FFMA.FTZ R52, R48, UR22, -R54.reuse ;  /* 0x0000001630347c23 */ /* 0x100fe20008010836 */
[----:B---3--:R-:W-:Y:S01]  /*2e70*/  FSEL R51, R14, -INF , P4 ;  /* 0xff8000000e337808 */ /* 0x008fe20002000000 */
[--C-:B------:R-:W-:Y:S01]  /*2e80*/  FFMA.FTZ R131, R34, UR22, -R54.reuse ;  /* 0x0000001622837c23 */ /* 0x100fe20008010836 */
[----:B------:R-:W0:Y:S01]  /*2e90*/  MUFU.TANH R5, R5 ;  /* 0x0000000500057308 */ /* 0x000e220000002400 */
[----:B------:R-:W-:Y:S01]  /*2ea0*/  ISETP.GT.AND P3, PT, R69, 0x31, PT ;  /* 0x000000314500780c */ /* 0x000fe20003f64270 */
[--C-:B------:R-:W-:Y:S01]  /*2eb0*/  FFMA.FTZ R34, R31, UR22, -R54.reuse ;  /* 0x000000161f227c23 */ /* 0x100fe20008010836 */
[----:B------:R-:W-:Y:S01]  /*2ec0*/  FMNMX.FTZ R14, R50, R53, !PT ;  /* 0x00000035320e7209 */ /* 0x000fe20007810000 */
[--C-:B------:R-:W-:Y:S01]  /*2ed0*/  FFMA.FTZ R135, R38, UR22, -R54.reuse ;  /* 0x0000001626877c23 */ /* 0x100fe20008010836 */
[----:B------:R-:W-:Y:S01]  /*2ee0*/  ISETP.GT.AND P4, PT, R69, 0x38, PT ;  /* 0x000000384500780c */ /* 0x000fe20003f84270 */
[--C-:B------:R-:W-:Y:S01]  /*2ef0*/  FFMA.FTZ R38, R37, UR22, -R54.reuse ;  /* 0x0000001625267c23 */ /* 0x100fe20008010836 */
[----:B----4-:R-:W-:Y:S01]  /*2f00*/  FSEL R15, R15, -INF , P3 ;  /* 0xff8000000f0f7808 */ /* 0x010fe20001800000 */
[----:B------:R-:W2:Y:S01]  /*2f10*/  MUFU.TANH R7, R7 ;  /* 0x0000000700077308 */ /* 0x000ea20000002400 */
[----:B------:R-:W-:Y:S01]  /*2f20*/  FMNMX.FTZ R14, R51, R14, !PT ;  /* 0x0000000e330e7209 */ /* 0x000fe20007810000 */
[--C-:B------:R-:W-:Y:S01]  /*2f30*/  FFMA.FTZ R129, R36, UR22, -R54.reuse ;  /* 0x0000001624817c23 */ /* 0x100fe20008010836 */
[----:B------:R-:W-:Y:S01]  /*2f40*/  ISETP.GT.AND P3, PT, R69, 0x39, PT ;  /* 0x000000394500780c */ /* 0x000fe20003f64270 */
[--C-:B------:R-:W-:Y:S01]  /*2f50*/  FFMA.FTZ R36, R35, UR22, -R54.reuse ;  /* 0x0000001623247c23 */ /* 0x100fe20008010836 */
[----:B-----5:R-:W-:Y:S01]  /*2f60*/  FSEL R13, R13, -INF , P4 ;  /* 0xff8000000d0d7808 */ /* 0x020fe20002000000 */
[--C-:B------:R-:W-:Y:S01]  /*2f70*/  FFMA.FTZ R26, R26, UR22, -R54.reuse ;  /* 0x000000161a1a7c23 */ /* 0x100fe20008010836 */
[----:B------:R-:W-:Y:S01]  /*2f80*/  FMNMX.FTZ R14, R15, R14, !PT ;  /* 0x0000000e0f0e7209 */ /* 0x000fe20007810000 */
[----:B------:R-:W3:Y:S01]  /*2f90*/  MUFU.TANH R70, R70 ;  /* 0x0000004600467308 */ /* 0x000ee20000002400 */
[----:B------:R-:W-:Y:S01]  /*2fa0*/  ISETP.GT.AND P4, PT, R69, 0x40, PT ;  /* 0x000000404500780c */ /* 0x000fe20003f84270 */
[--C-:B------:R-:W-:Y:S01]  /*2fb0*/  FFMA.FTZ R4, R4, UR22, -R54.reuse ;  /* 0x0000001604047c23 */ /* 0x100fe20008010836 */
[----:B-1----:R-:W-:Y:S01]  /*2fc0*/  FSEL R48, R12, -INF , P3 ;  /* 0xff8000000c307808 */ /* 0x002fe20001800000 */
[--C-:B------:R-:W-:Y:S01]  /*2fd0*/  FFMA.FTZ R2, R2, UR22, -R54.reuse ;  /* 0x0000001602027c23 */ /* 0x100fe20008010836 */
[----:B------:R-:W-:Y:S01]  /*2fe0*/  FMNMX.FTZ R49, R13, R14, !PT ;  /* 0x0000000e0d317209 */ /* 0x000fe20007810000 */
[----:B------:R-:W-:Y:S01]  /*2ff0*/  USHF.R.S32.HI UR7, URZ, 0x1f, UR6 ;  /* 0x0000001f3f077899 */ /* 0x000fe20008011406 */
[----:B------:R-:W-:Y:S01]  /*3000*/  ISETP.GT.AND P3, PT, R69, 0x41, PT ;  /* 0x000000414500780c */ /* 0x000fe20003f64270 */
[----:B------:R-:W1:Y:S01]  /*3010*/  MUFU.TANH R71, R71 ;  /* 0x0000004700477308 */ /* 0x000e620000002400 */
[----:B0-----:R-:W-:Y:S01]  /*3020*/  FSEL R5, R5, -INF , P4 ;  /* 0xff80000005057808 */ /* 0x001fe20002000000 */
[----:B------:R-:W-:Y:S01]  /*3030*/  ULEA.HI UR7, UR7, UR6, URZ, 0x7 ;  /* 0x0000000607077291 */ /* 0x000fe2000f8f383f */
[----:B------:R-:W-:Y:S01]  /*3040*/  FMNMX.FTZ R14, R48, R49, !PT ;  /* 0x00000031300e7209 */ /* 0x000fe20007810000 */
[----:B------:R-:W-:Y:S01]  /*3050*/  FFMA.FTZ R49, R46, UR22, -R54 ;  /* 0x000000162e317c23 */ /* 0x000fe20008010836 */
[----:B------:R-:W-:Y:S01]  /*3060*/  ISETP.GT.AND P4, PT, R69, 0x48, PT ;  /* 0x000000484500780c */ /* 0x000fe20003f84270 */
[----:B------:R-:W-:Y:S01]  /*3070*/  USHF.R.S32.HI UR7, URZ, 0x7, UR7 ;  /* 0x000000073f077899 */ /* 0x000fe20008011407 */
[----:B--2---:R-:W-:Y:S01]  /*3080*/  FSEL R7, R7, -INF , P3 ;  /* 0xff80000007077808 */ /* 0x004fe20001800000 */
[----:B------:R-:W0:Y:S01]  /*3090*/  MUFU.TANH R74, R74 ;  /* 0x0000004a004a7308 */ /* 0x000e220000002400 */
[----:B------:R-:W-:Y:S01]  /*30a0*/  FMNMX.FTZ R14, R5, R14, !PT ;  /* 0x0000000e050e7209 */ /* 0x000fe20007810000 */
[----:B------:R-:W-:Y:S01]  /*30b0*/  UISETP.LT.AND UP1, UPT, URZ, UR7, UPT ;  /* 0x000000073f00728c */ /* 0x000fe2000bf21270 */
[----:B------:R-:W-:-:S02]  /*30c0*/  ISETP.GT.AND P3, PT, R69, 0x49, PT ;  /* 0x000000494500780c */ /* 0x000fc40003f64270 */
[----:B------:R-:W-:Y:S02]  /*30d0*/  CS2R R92, SRZ ;  /* 0x00000000005c7805 */ /* 0x000fe4000001ff00 */
[----:B---3--:R-:W-:Y:S01]  /*30e0*/  FSEL R70, R70, -INF , P4 ;  /* 0xff80000046467808 */ /* 0x008fe20002000000 */
[----:B------:R-:W-:Y:S01]  /*30f0*/  USEL UR23, URZ, UR7, !UP1 ;  /* 0x000000073f177287 */ /* 0x000fe2000c800000 */
[----:B------:R-:W-:Y:S01]  /*3100*/  FMNMX.FTZ R47, R7, R14, !PT ;  /* 0x0000000e072f7209 */ /* 0x000fe20007810000 */
[----:B------:R-:W2:Y:S01]  /*3110*/  MUFU.TANH R75, R75 ;  /* 0x0000004b004b7308 */ /* 0x000ea20000002400 */
[----:B------:R-:W-:Y:S01]  /*3120*/  ISETP.GT.AND P4, PT, R69, 0x50, PT ;  /* 0x000000504500780c */ /* 0x000fe20003f84270 */
[----:B------:R-:W-:Y:S01]  /*3130*/  UISETP.GE.AND UP1, UPT, UR25, UR23, UPT ;  /* 0x000000171900728c */ /* 0x000fe2000bf26270 */
[----:B-1----:R-:W-:Y:S02]  /*3140*/  FSEL R71, R71, -INF , P3 ;  /* 0xff80000047477808 */ /* 0x002fe40001800000 */
[----:B------:R-:W-:-:S02]  /*3150*/  FMNMX.FTZ R46, R70, R47, !PT ;  /* 0x0000002f462e7209 */ /* 0x000fc40007810000 */
[----:B------:R-:W-:Y:S01]  /*3160*/  ISETP.GT.AND P3, PT, R69, 0x51, PT ;  /* 0x000000514500780c */ /* 0x000fe20003f64270 */
[----:B------:R-:W1:Y:S01]  /*3170*/  MUFU.TANH R58, R58 ;  /* 0x0000003a003a7308 */ /* 0x000e620000002400 */
[----:B0-----:R-:W-:Y:S02]  /*3180*/  FSEL R74, R74, -INF , P4 ;  /* 0xff8000004a4a7808 */ /* 0x001fe40002000000 */
[----:B------:R-:W-:Y:S02]  /*3190*/  FMNMX.FTZ R45, R71, R46, !PT ;  /* 0x0000002e472d7209 */ /* 0x000fe40007810000 */
[----:B------:R-:W-:Y:S02]  /*31a0*/  ISETP.GT.AND P4, PT, R69, 0x58, PT ;  /* 0x000000584500780c */ /* 0x000fe40003f84270 */
[----:B------:R-:W-:Y:S01]  /*31b0*/  FMNMX.FTZ R46, R74, R45, !PT ;  /* 0x0000002d4a2e7209 */ /* 0x000fe20007810000 */
[----:B------:R-:W0:Y:S01]  /*31c0*/  MUFU.TANH R61, R61 ;  /* 0x0000003d003d7308 */ /* 0x000e220000002400 */
[----:B--2---:R-:W-:Y:S01]  /*31d0*/  FSEL R75, R75, -INF , P3 ;  /* 0xff8000004b4b7808 */ /* 0x004fe20001800000 */
[----:B------:R-:W-:Y:S01]  /*31e0*/  FFMA.FTZ R45, R43, UR22, -R54 ;  /* 0x000000162b2d7c23 */ /* 0x000fe20008010836 */
[----:B------:R-:W-:-:S02]  /*31f0*/  ISETP.GT.AND P3, PT, R69, 0x59, PT ;  /* 0x000000594500780c */ /* 0x000fc40003f64270 */
[----:B------:R-:W-:-:S03]  /*3200*/  FMNMX.FTZ R43, R75, R46, !PT ;  /* 0x0000002e4b2b7209 */ /* 0x000fc60007810000 */
        /* <DEDUP_REMOVED lines=9> */
[----:B------:R-:W2:Y:S01]  /*32a0*/  MUFU.TANH R65, R65 ;  /* 0x0000004100417308 */ /* 0x000ea20000002400 */
[----:B-1----:R-:W-:Y:S02]  /*32b0*/  FSEL R63, R63, -INF , P3 ;  /* 0xff8000003f3f7808 */ /* 0x002fe40001800000 */
[----:B------:R-:W-:-:S05]  /*32c0*/  ISETP.GT.AND P3, PT, R69, 0x69, PT ;  /* 0x000000694500780c */ /* 0x000fca0003f64270 */
[----:B------:R1:W-:Y:S01]  /*32d0*/  MUFU.EX2 R12, R52 ;  /* 0x00000034000c7308 */ /* 0x0003e20000000800 */
[----:B0-----:R-:W-:Y:S02]  /*32e0*/  FSEL R62, R62, -INF , P4 ;  /* 0xff8000003e3e7808 */ /* 0x001fe40002000000 */
[----:B------:R-:W-:-:S05]  /*32f0*/  ISETP.GT.AND P4, PT, R69, 0x70, PT ;  /* 0x000000704500780c */ /* 0x000fca0003f84270 */
[----:B------:R-:W0:Y:S01]  /*3300*/  MUFU.TANH R64, R64 ;  /* 0x0000004000407308 */ /* 0x000e220000002400 */
[----:B-1----:R-:W-:Y:S02]  /*3310*/  FMNMX.FTZ R52, R58, R43, !PT ;  /* 0x0000002b3a347209 */ /* 0x002fe40007810000 */
[----:B--2---:R-:W-:Y:S02]  /*3320*/  FSEL R65, R65, -INF , P3 ;  /* 0xff80000041417808 */ /* 0x004fe40001800000 */
[----:B------:R-:W-:Y:S02]  /*3330*/  FMNMX.FTZ R43, R61, R52, !PT ;  /* 0x000000343d2b7209 */ /* 0x000fe40007810000 */
[----:B------:R-:W-:Y:S01]  /*3340*/  ISETP.GT.AND P3, PT, R69, 0x71, PT ;  /* 0x000000714500780c */ /* 0x000fe20003f64270 */
[----:B------:R-:W1:Y:S01]  /*3350*/  MUFU.TANH R66, R66 ;  /* 0x0000004200427308 */ /* 0x000e620000002400 */
[----:B------:R-:W-:Y:S01]  /*3360*/  FMNMX.FTZ R42, R60, R43, !PT ;  /* 0x0000002b3c2a7209 */ /* 0x000fe20007810000 */
[----:B------:R-:W-:-:S03]  /*3370*/  FFMA.FTZ R43, R41, UR22, -R54 ;  /* 0x00000016292b7c23 */ /* 0x000fc60008010836 */
[----:B------:R-:W-:-:S03]  /*3380*/  FMNMX.FTZ R41, R63, R42, !PT ;  /* 0x0000002a3f297209 */ /* 0x000fc60007810000 */
[----:B------:R-:W2:Y:S01]  /*3390*/  MUFU.TANH R67, R67 ;  /* 0x0000004300437308 */ /* 0x000ea20000002400 */
[----:B------:R-:W-:Y:S02]  /*33a0*/  FMNMX.FTZ R52, R62, R41, !PT ;  /* 0x000000293e347209 */ /* 0x000fe40007810000 */
[----:B0-----:R-:W-:Y:S02]  /*33b0*/  FSEL R64, R64, -INF , P4 ;  /* 0xff80000040407808 */ /* 0x001fe40002000000 */
[----:B------:R-:W-:Y:S02]  /*33c0*/  FMNMX.FTZ R41, R65, R52, !PT ;  /* 0x0000003441297209 */ /* 0x000fe40007810000 */
[----:B------:R-:W-:Y:S01]  /*33d0*/  ISETP.GT.AND P4, PT, R69, 0x78, PT ;  /* 0x000000784500780c */ /* 0x000fe20003f84270 */
[----:B------:R-:W0:Y:S01]  /*33e0*/  MUFU.TANH R68, R68 ;  /* 0x0000004400447308 */ /* 0x000e220000002400 */
[----:B-1----:R-:W-:Y:S02]  /*33f0*/  FSEL R66, R66, -INF , P3 ;  /* 0xff80000042427808 */ /* 0x002fe40001800000 */
[----:B------:R-:W-:-:S02]  /*3400*/  FMNMX.FTZ R41, R64, R41, !PT ;  /* 0x0000002940297209 */ /* 0x000fc40007810000 */
[----:B------:R-:W-:Y:S02]  /*3410*/  ISETP.GT.AND P3, PT, R69, 0x79, PT ;  /* 0x000000794500780c */ /* 0x000fe40003f64270 */
[----:B------:R-:W-:Y:S01]  /*3420*/  FMNMX.FTZ R52, R66, R41, !PT ;  /* 0x0000002942347209 */ /* 0x000fe20007810000 */
[----:B------:R-:W-:Y:S01]  /*3430*/  MUFU.EX2 R14, R49 ;  /* 0x00000031000e7308 */ /* 0x000fe20000000800 */
[----:B--2---:R-:W-:-:S04]  /*3440*/  FSEL R67, R67, -INF , P4 ;  /* 0xff80000043437808 */ /* 0x004fc80002000000 */
[----:B------:R-:W-:-:S03]  /*3450*/  FMNMX.FTZ R39, R67, R52, !PT ;  /* 0x0000003443277209 */ /* 0x000fc60007810000 */
[----:B------:R-:W-:Y:S01]  /*3460*/  MUFU.EX2 R149, R149 ;  /* 0x0000009500957308 */ /* 0x000fe20000000800 */
[----:B0-----:R-:W-:-:S04]  /*3470*/  FSEL R68, R68, -INF , P3 ;  /* 0xff80000044447808 */ /* 0x001fc80001800000 */
[----:B------:R-:W-:-:S03]  /*3480*/  FMNMX.FTZ R39, R68, R39, !PT ;  /* 0x0000002744277209 */ /* 0x000fc60007810000 */
[----:B------:R0:W1:Y:S02]  /*3490*/  MUFU.EX2 R6, R91 ;  /* 0x0000005b00067308 */ /* 0x0000640000000800 */
[----:B------:R-:W2:Y:S06]  /*34a0*/  SHFL.BFLY PT, R52, R39, 0x2, 0x1f ;  /* 0x0c401f0027347f89 */ /* 0x000eac00000e0000 */
[----:B------:R-:W3:Y:S01]  /*34b0*/  MUFU.EX2 R151, R151 ;  /* 0x0000009700977308 */ /* 0x000ee20000000800 */
[----:B0-----:R-:W-:-:S07]  /*34c0*/  CS2R R90, SRZ ;  /* 0x00000000005a7805 */ /* 0x001fce000001ff00 */
[----:B------:R-:W0:Y:S08]  /*34d0*/  MUFU.EX2 R8, R8 ;  /* 0x0000000800087308 */ /* 0x000e300000000800 */
[----:B------:R-:W4:Y:S01]  /*34e0*/  MUFU.EX2 R145, R145 ;  /* 0x0000009100917308 */ /* 0x000f220000000800 */
[----:B--2---:R-:W-:-:S05]  /*34f0*/  FMNMX.FTZ R52, R39, R52, !PT ;  /* 0x0000003427347209 */ /* 0x004fca0007810000 */
[----:B------:R-:W2:Y:S02]  /*3500*/  SHFL.BFLY PT, R49, R52, 0x1, 0x1f ;  /* 0x0c201f0034317f89 */ /* 0x000ea400000e0000 */
[----:B------:R-:W5:Y:S08]  /*3510*/  MUFU.EX2 R147, R147 ;  /* 0x0000009300937308 */ /* 0x000f700000000800 */
[----:B------:R-:W5:Y:S08]  /*3520*/  MUFU.EX2 R20, R55 ;  /* 0x0000003700147308 */ /* 0x000f700000000800 */
[----:B------:R-:W5:Y:S01]  /*3530*/  MUFU.EX2 R141, R141 ;  /* 0x0000008d008d7308 */ /* 0x000f620000000800 */
[----:B--2---:R-:W-:-:S07]  /*3540*/  FMNMX.FTZ R49, R52, R49, !PT ;  /* 0x0000003134317209 */ /* 0x004fce0007810000 */
[----:B------:R-:W-:Y:S01]  /*3550*/  MUFU.EX2 R143, R143 ;  /* 0x0000008f008f7308 */ /* 0x000fe20000000800 */
[C---:B------:R-:W-:Y:S01]  /*3560*/  FSETP.NEU.FTZ.AND P3, PT, R49.reuse, -INF , PT ;  /* 0xff8000003100780b */ /* 0x040fe20003f7d000 */
[----:B------:R-:W-:-:S06]  /*3570*/  FMUL.FTZ R52, R49, UR22 ;  /* 0x0000001631347c20 */ /* 0x000fcc0008410000 */
[----:B------:R-:W-:Y:S01]  /*3580*/  MUFU.EX2 R137, R137 ;  /* 0x0000008900897308 */ /* 0x000fe20000000800 */
[----:B------:R-:W-:Y:S02]  /*3590*/  FSEL R52, R52, RZ, P3 ;  /* 0x000000ff34347208 */ /* 0x000fe40001800000 */
[----:B------:R-:W-:-:S03]  /*35a0*/  PLOP3.LUT P3, PT, PT, PT, UP1, 0x80, 0x0 ;  /* 0x000000000000781c */ /* 0x000fc60003f6f018 */
[----:B------:R-:W-:Y:S01]  /*35b0*/  FFMA.FTZ R140, R24, UR22, -R52 ;  /* 0x00000016188c7c23 */ /* 0x000fe20008010834 */
[----:B-1----:R-:W-:Y:S01]  /*35c0*/  FADD.FTZ R24, R149, R6 ;  /* 0x0000000695187221 */ /* 0x002fe20000010000 */
[--C-:B------:R-:W-:Y:S01]  /*35d0*/  FFMA.FTZ R148, R56, UR22, -R52.reuse ;  /* 0x0000001638947c23 */ /* 0x100fe20008010834 */
[--C-:B------:R-:W-:Y:S01]  /*35e0*/  FFMA.FTZ R3, R57, UR22, -R52.reuse ;  /* 0x0000001639037c23 */ /* 0x100fe20008010834 */
[----:B------:R-:W-:Y:S01]  /*35f0*/  FFMA.FTZ R27, R29, UR22, -R52 ;  /* 0x000000161d1b7c23 */ /* 0x000fe20008010834 */
[----:B---3--:R-:W-:Y:S01]  /*3600*/  FADD.FTZ R29, R151, R24 ;  /* 0x00000018971d7221 */ /* 0x008fe20000010000 */
[--C-:B------:R-:W-:Y:S01]  /*3610*/  FFMA.FTZ R150, R28, UR22, -R52.reuse ;  /* 0x000000161c967c23 */ /* 0x100fe20008010834 */
[--C-:B------:R-:W-:Y:S01]  /*3620*/  FFMA.FTZ R9, R88, UR22, -R52.reuse ;  /* 0x0000001658097c23 */ /* 0x100fe20008010834 */
[----:B------:R-:W-:Y:S01]  /*3630*/  MUFU.EX2 R148, R148 ;  /* 0x0000009400947308 */ /* 0x000fe20000000800 */
[----:B0-----:R-:W-:Y:S01]  /*3640*/  FADD.FTZ R24, R8, R29 ;  /* 0x0000001d08187221 */ /* 0x001fe20000010000 */
[--C-:B------:R-:W-:Y:S01]  /*3650*/  FFMA.FTZ R144, R89, UR22, -R52.reuse ;  /* 0x0000001659907c23 */ /* 0x100fe20008010834 */
[--C-:B------:R-:W-:Y:S01]  /*3660*/  FFMA.FTZ R11, R33, UR22, -R52.reuse ;  /* 0x00000016210b7c23 */ /* 0x100fe20008010834 */
[----:B------:R-:W-:Y:S01]  /*3670*/  FFMA.FTZ R132, R5, UR22, -R52 ;  /* 0x0000001605847c23 */ /* 0x000fe20008010834 */
[----:B----4-:R-:W-:Y:S01]  /*3680*/  FADD.FTZ R29, R145, R24 ;  /* 0x00000018911d7221 */ /* 0x010fe20000010000 */
[--C-:B------:R-:W-:Y:S01]  /*3690*/  FFMA.FTZ R5, R7, UR22, -R52.reuse ;  /* 0x0000001607057c23 */ /* 0x100fe20008010834 */
[--C-:B------:R-:W-:Y:S01]  /*36a0*/  FFMA.FTZ R146, R32, UR22, -R52.reuse ;  /* 0x0000001620927c23 */ /* 0x100fe20008010834 */
[----:B------:R-:W0:Y:S01]  /*36b0*/  MUFU.EX2 R3, R3 ;  /* 0x0000000300037308 */ /* 0x000e220000000800 */
[----:B------:R-:W-:Y:S01]  /*36c0*/  FADD.FTZ R24, R10, R29 ;  /* 0x0000001d0a187221 */ /* 0x000fe20000010000 */
[--C-:B------:R-:W-:Y:S01]  /*36d0*/  FFMA.FTZ R25, R25, UR22, -R52.reuse ;  /* 0x0000001619197c23 */ /* 0x100fe20008010834 */
[--C-:B------:R-:W-:Y:S01]  /*36e0*/  FFMA.FTZ R142, R21, UR22, -R52.reuse ;  /* 0x00000016158e7c23 */ /* 0x100fe20008010834 */
[----:B------:R-:W-:Y:S01]  /*36f0*/  FFMA.FTZ R21, R50, UR22, -R52 ;  /* 0x0000001632157c23 */ /* 0x000fe20008010834 */
[----:B-----5:R-:W-:Y:S01]  /*3700*/  FADD.FTZ R7, R147, R24 ;  /* 0x0000001893077221 */ /* 0x020fe20000010000 */
[--C-:B------:R-:W-:Y:S01]  /*3710*/  FFMA.FTZ R136, R51, UR22, -R52.reuse ;  /* 0x0000001633887c23 */ /* 0x100fe20008010834 */
[--C-:B------:R-:W-:Y:S01]  /*3720*/  FFMA.FTZ R15, R15, UR22, -R52.reuse ;  /* 0x000000160f0f7c23 */ /* 0x100fe20008010834 */
[----:B------:R-:W1:Y:S01]  /*3730*/  MUFU.EX2 R150, R150 ;  /* 0x0000009600967308 */ /* 0x000e620000000800 */
[----:B------:R-:W-:Y:S01]  /*3740*/  FADD.FTZ R24, R20, R7 ;  /* 0x0000000714187221 */ /* 0x000fe20000010000 */
[--C-:B------:R-:W-:Y:S01]  /*3750*/  FFMA.FTZ R138, R13, UR22, -R52.reuse ;  /* 0x000000160d8a7c23 */ /* 0x100fe20008010834 */
[--C-:B------:R-:W-:Y:S01]  /*3760*/  FFMA.FTZ R13, R48, UR22, -R52.reuse ;  /* 0x00000016300d7c23 */ /* 0x100fe20008010834 */
[----:B------:R-:W-:Y:S01]  /*3770*/  FFMA.FTZ R134, R70, UR22, -R52 ;  /* 0x0000001646867c23 */ /* 0x000fe20008010834 */
[----:B------:R-:W-:Y:S01]  /*3780*/  FADD.FTZ R31, R141, R24 ;  /* 0x000000188d1f7221 */ /* 0x000fe20000010000 */
[--C-:B------:R-:W-:Y:S01]  /*3790*/  FFMA.FTZ R7, R71, UR22, -R52.reuse ;  /* 0x0000001647077c23 */ /* 0x100fe20008010834 */
[--C-:B------:R-:W-:Y:S01]  /*37a0*/  FFMA.FTZ R128, R74, UR22, -R52.reuse ;  /* 0x000000164a807c23 */ /* 0x100fe20008010834 */
[----:B------:R-:W2:Y:S01]  /*37b0*/  MUFU.EX2 R9, R9 ;  /* 0x0000000900097308 */ /* 0x000ea20000000800 */
[----:B0-----:R-:W-:Y:S01]  /*37c0*/  FADD.FTZ R29, R148, R3 ;  /* 0x00000003941d7221 */ /* 0x001fe20000010000 */
[----:B------:R-:W-:Y:S01]  /*37d0*/  FADD.FTZ R28, R12, R31 ;  /* 0x0000001f0c1c7221 */ /* 0x000fe20000010000 */
[--C-:B------:R-:W-:Y:S01]  /*37e0*/  FFMA.FTZ R130, R58, UR22, -R52.reuse ;  /* 0x000000163a827c23 */ /* 0x100fe20008010834 */
[----:B------:R-:W-:Y:S01]  /*37f0*/  F2FP.F16.F32.PACK_AB R149, R6, R149 ;  /* 0x000000950695723e */ /* 0x000fe200000000ff */
[----:B------:R-:W-:Y:S01]  /*3800*/  FFMA.FTZ R61, R61, UR22, -R52 ;  /* 0x000000163d3d7c23 */ /* 0x000fe20008010834 */
[----:B------:R-:W-:Y:S01]  /*3810*/  FADD.FTZ R31, R143, R28 ;  /* 0x0000001c8f1f7221 */ /* 0x000fe20000010000 */
[--C-:B------:R-:W-:Y:S01]  /*3820*/  FFMA.FTZ R60, R60, UR22, -R52.reuse ;  /* 0x000000163c3c7c23 */ /* 0x100fe20008010834 */
[----:B------:R-:W0:Y:S01]  /*3830*/  MUFU.EX2 R144, R144 ;  /* 0x0000009000907308 */ /* 0x000e220000000800 */
[----:B-1----:R-:W-:Y:S01]  /*3840*/  FADD.FTZ R24, R150, R29 ;  /* 0x0000001d96187221 */ /* 0x002fe20000010000 */
[----:B------:R-:W-:Y:S01]  /*3850*/  FADD.FTZ R28, R14, R31 ;  /* 0x0000001f0e1c7221 */ /* 0x000fe20000010000 */
[--C-:B------:R-:W-:Y:S01]  /*3860*/  FFMA.FTZ R63, R63, UR22, -R52.reuse ;  /* 0x000000163f3f7c23 */ /* 0x100fe20008010834 */
[--C-:B------:R-:W-:Y:S01]  /*3870*/  FFMA.FTZ R62, R62, UR22, -R52.reuse ;  /* 0x000000163e3e7c23 */ /* 0x100fe20008010834 */
[----:B------:R-:W-:Y:S01]  /*3880*/  FFMA.FTZ R65, R65, UR22, -R52 ;  /* 0x0000001641417c23 */ /* 0x000fe20008010834 */
[----:B------:R-:W-:Y:S01]  /*3890*/  FADD.FTZ R33, R137, R28 ;  /* 0x0000001c89217221 */ /* 0x000fe20000010000 */
[----:B------:R-:W-:Y:S01]  /*38a0*/  FFMA.FTZ R64, R64, UR22, -R52 ;  /* 0x0000001640407c23 */ /* 0x000fe20008010834 */
[----:B------:R-:W1:Y:S01]  /*38b0*/  MUFU.EX2 R11, R11 ;  /* 0x0000000b000b7308 */ /* 0x000e620000000800 */
[----:B--2---:R-:W-:Y:S01]  /*38c0*/  FADD.FTZ R29, R9, R24 ;  /* 0x00000018091d7221 */ /* 0x004fe20000010000 */
[--C-:B------:R-:W-:Y:S01]  /*38d0*/  FFMA.FTZ R66, R66, UR22, -R52.reuse ;  /* 0x0000001642427c23 */ /* 0x100fe20008010834 */
[----:B------:R-:W-:Y:S01]  /*38e0*/  FFMA.FTZ R67, R67, UR22, -R52 ;  /* 0x0000001643437c23 */ /* 0x000fe20008010834 */
[----:B------:R-:W-:-:S02]  /*38f0*/  F2FP.F16.F32.PACK_AB R148, R3, R148 ;  /* 0x000000940394723e */ /* 0x000fc400000000ff */
[----:B------:R-:W-:Y:S02]  /*3900*/  CS2R R88, SRZ ;  /* 0x0000000000587805 */ /* 0x000fe4000001ff00 */
[----:B------:R-:W-:Y:S01]  /*3910*/  F2FP.F16.F32.PACK_AB R151, R8, R151 ;  /* 0x000000970897723e */ /* 0x000fe200000000ff */
[----:B------:R-:W2:Y:S01]  /*3920*/  MUFU.EX2 R146, R146 ;  /* 0x0000009200927308 */ /* 0x000ea20000000800 */
[----:B0-----:R-:W-:Y:S01]  /*3930*/  FADD.FTZ R24, R144, R29 ;  /* 0x0000001d90187221 */ /* 0x001fe20000010000 */
[--C-:B------:R-:W-:Y:S01]  /*3940*/  FFMA.FTZ R29, R75, UR22, -R52.reuse ;  /* 0x000000164b1d7c23 */ /* 0x100fe20008010834 */
[----:B------:R-:W-:Y:S01]  /*3950*/  FFMA.FTZ R52, R68, UR22, -R52 ;  /* 0x0000001644347c23 */ /* 0x000fe20008010834 */
        /* <DEDUP_REMOVED lines=9> */
[----:B------:R-:W-:-:S06]  /*39f0*/  F2FP.F16.F32.PACK_AB R144, R11, R144 ;  /* 0x000000900b90723e */ /* 0x000fcc00000000ff */
        /* <DEDUP_REMOVED lines=117> */
.L_x_14671:
        /* <DEDUP_REMOVED lines=9> */
.L_x_14664:
[----:B------:R-:W-:Y:S01]  /*41e0*/  ULEA UR6, UR39, UR45, 0x3 ;  /* 0x0000002d27067291 */ /* 0x000fe2000f8e183f */
[----:B------:R-:W-:-:S05]  /*41f0*/  IMAD.U32 R5, RZ, RZ, UR38 ;  /* 0x00000026ff057e24 */ /* 0x000fca000f8e00ff */
[----:B------:R-:W-:-:S04]  /*4200*/  SHF.L.U32 R5, R5, 0x1f, RZ ;  /* 0x0000001f05057819 */ /* 0x000fc800000006ff */
[----:B------:R0:W1:Y:S01]  /*4210*/  SYNCS.PHASECHK.TRANS64.TRYWAIT P3, [UR6+0x16830], R5 ;  /* 0x01683005ff0075a7 */ /* 0x0000620008060146 */
[----:B------:R-:W-:Y:S05]  /*4220*/  @!P0 BRA `(.L_x_14665) ;  /* 0x0000000000048947 */ /* 0x000fea0003800000 */
[----:B------:R-:W-:Y:S01]  /*4230*/  BPT.TRAP 0x1 ;  /* 0x000000040000795c */ /* 0x000fe20000300000 */
.L_x_14665:
[----:B-1----:R-:W-:Y:S05]  /*4240*/  @P3 BRA `(.L_x_14663) ;  /* 0x0000000000083947 */ /* 0x002fea0003800000 */
[----:B------:R-:W1:Y:S02]  /*4250*/  SYNCS.PHASECHK.TRANS64.TRYWAIT P3, [UR6+0x16830], R5 ;  /* 0x01683005ff0075a7 */ /* 0x000e640008060146 */
[----:B-1----:R-:W-:Y:S05]  /*4260*/  @!P3 BRA `(.L_x_14666) ;  /* 0x000000c8008cb947 */ /* 0x002fea0003800000 */
.L_x_14663:
[----:B01----:R-:W-:Y:S01]  /*4270*/  IADD3 R5, R23, 0x8, RZ ;  /* 0x0000000817057810 */ /* 0x003fe20007ffe0ff */
        /* <DEDUP_REMOVED lines=24> */
.L_x_14668:
[----:B------:R-:W-:Y:S01]  /*4400*/  ULEA UR6, UR24, UR45, 0x3 ;  /* 0x0000002d18067291 */ /* 0x000fe2000f8e183f */
[----:B------:R-:W-:-:S05]  /*4410*/  IMAD.U32 R5, RZ, RZ, UR26 ;  /* 0x0000001aff057e24 */ /* 0x000fca000f8e00ff */
[----:B------:R-:W-:-:S04]  /*4420*/  SHF.L.U32 R5, R5, 0x1f, RZ ;  /* 0x0000001f05057819 */ /* 0x000fc800000006ff */
[----:B------:R0:W1:Y:S01]  /*4430*/  SYNCS.PHASECHK.TRANS64.TRYWAIT P3, [UR6+0x16850], R5 ;  /* 0x01685005ff0075a7 */ /* 0x0000620008060146 */
[----:B------:R-:W-:Y:S05]  /*4440*/  @!P0 BRA `(.L_x_14669) ;  /* 0x0000000000048947 */ /* 0x000fea0003800000 */
[----:B------:R-:W-:Y:S01]  /*4450*/  BPT.TRAP 0x1 ;  /* 0x000000040000795c */ /* 0x000fe20000300000 */
.L_x_14669:
[----:B-1----:R-:W-:Y:S05]  /*4460*/  @P3 BRA `(.L_x_14667) ;  /* 0x0000000000083947 */ /* 0x002fea0003800000 */
[----:B------:R-:W1:Y:S02]  /*4470*/  SYNCS.PHASECHK.TRANS64.TRYWAIT P3, [UR6+0x16850], R5 ;  /* 0x01685005ff0075a7 */ /* 0x000e640008060146 */
[----:B-1----:R-:W-:Y:S05]  /*4480*/  @!P3 BRA `(.L_x_14670) ;  /* 0x000000c8001cb947 */ /* 0x002fea0003800000 */
.L_x_14667:
        /* <DEDUP_REMOVED lines=17> */
[----:B------:R-:W2:Y:S01]  /*45a0*/  MUFU.TANH R7, R7 ;  /* 0x0000000700077308 */ /* 0x000ea20000002400 */
[----:B------:R-:W-:Y:S01]  /*45b0*/  FMUL.FTZ R11, R30, UR21 ;  /* 0x000000151e0b7c20 */ /* 0x000fe20008410000 */
[----:B------:R-:W-:Y:S01]  /*45c0*/  UMOV UR6, UR10 ;  /* 0x0000000a00067c82 */ /* 0x000fe20008000000 */
[----:B------:R-:W-:Y:S01]  /*45d0*/  FMUL.FTZ R15, R34, UR21 ;  /* 0x00000015220f7c20 */ /* 0x000fe20008410000 */
[----:B------:R-:W-:Y:S01]  /*45e0*/  HGMMA.64x64x16.F32 R88, R148, gdesc[UR4].tnspB, R88, gsb0 ;  /* 0x40e0000494587df0 */ /* 0x000fe20008000858 */
[----:B------:R-:W-:Y:S01]  /*45f0*/  UIADD3 UR6, UR10, 0x80, URZ ;  /* 0x000000800a067890 */ /* 0x000fe2000fffe03f */
[----:B------:R-:W-:Y:S01]  /*4600*/  FMUL.FTZ R20, R35, UR21 ;  /* 0x0000001523147c20 */ /* 0x000fe20008410000 */
[----:B------:R-:W-:Y:S01]  /*4610*/  UMOV UR7, 0x40000040 ;  /* 0x4000004000077882 */ /* 0x000fe20000000000 */
[----:B------:R-:W3:Y:S01]  /*4620*/  MUFU.TANH R8, R8 ;  /* 0x0000000800087308 */ /* 0x000ee20000002400 */
[----:B-1----:R-:W-:Y:S01]  /*4630*/  FMUL.FTZ R6, R25, UR21 ;  /* 0x0000001519067c20 */ /* 0x002fe20008410000 */
        /* <DEDUP_REMOVED lines=20> */
[----:B0-----:R-:W-:Y:S01]  /*4780*/  FMUL.FTZ R5, R24, UR21 ;  /* 0x0000001518057c20 */ /* 0x001fe20008410000 */
        /* <DEDUP_REMOVED lines=19> */
[----:B------:R-:W-:Y:S01]  /*48c0*/  UISETP.GT.AND UP1, UPT, UR25, UR23, UPT ;  /* 0x000000171900728c */ /* 0x000fe2000bf24270 */
[----:B------:R-:W-:-:S05]  /*48d0*/  UMOV UR26, UR38 ;  /* 0x00000026001a7c82 */ /* 0x000fca0008000000 */
        /* <DEDUP_REMOVED lines=16> */
[----:B------:R-:W-:Y:S01]  /*49e0*/  UIMAD UR6, UR25, UR6, 0x1 ;  /* 0x00000001190674a4 */ /* 0x000fe2000f8e0206 */
[----:B------:R-:W-:Y:S01]  /*49f0*/  FMUL.FTZ R56, R71, UR21 ;  /* 0x0000001547387c20 */ /* 0x000fe20008410000 */
[----:B------:R-:W2:Y:S02]  /*4a00*/  SHFL.IDX PT, R43, R39, 0x1, 0x1c1f ;  /* 0x003c1f00272b7f89 */ /* 0x000ea400000e0000 */
[----:B------:R-:W5:Y:S01]  /*4a10*/  MUFU.TANH R46, R46 ;  /* 0x0000002e002e7308 */ /* 0x000f620000002400 */
[----:B------:R-:W-:Y:S01]  /*4a20*/  UIADD3 UR25, UR25, -0x1, URZ ;  /* 0xffffffff19197890 */ /* 0x000fe2000fffe03f */
[----:B------:R-:W-:Y:S01]  /*4a30*/  IMAD.U32 R49, RZ, RZ, UR6 ;  /* 0x00000006ff317e24 */ /* 0x000fe2000f8e00ff */
[----:B------:R-:W-:Y:S01]  /*4a40*/  UIADD3 UR6, UR10, 0x100, URZ ;  /* 0x000001000a067890 */ /* 0x000fe2000fffe03f */
[----:B------:R-:W3:Y:S02]  /*4a50*/  SHFL.IDX PT, R79, R39, RZ, 0x1c1f ;  /* 0x001c1fff274f7589 */ /* 0x000ee400000e0000 */
[----:B------:R-:W-:-:S02]  /*4a60*/  IMAD R42, R16, -0x2, R49 ;  /* 0xfffffffe102a7824 */ /* 0x000fc400078e0231 */
[----:B------:R-:W5:Y:S01]  /*4a70*/  MUFU.TANH R47, R47 ;  /* 0x0000002f002f7308 */ /* 0x000f620000002400 */
[----:B------:R-:W-:-:S05]  /*4a80*/  IMAD.U32 R49, RZ, RZ, UR50 ;  /* 0x00000032ff317e24 */ /* 0x000fca000f8e00ff */
[----:B------:R-:W-:Y:S01]  /*4a90*/  IADD3 R42, -R49, UR47, R42 ;  /* 0x0000002f312a7c10 */ /* 0x000fe2000fffe12a */
[----:B------:R-:W-:Y:S01]  /*4aa0*/  FMUL.FTZ R49, R59, UR21 ;  /* 0x000000153b317c20 */ /* 0x000fe20008410000 */
[----:B------:R-:W5:Y:S03]  /*4ab0*/  MUFU.TANH R48, R48 ;  /* 0x0000003000307308 */ /* 0x000f660000002400 */
[----:B--2---:R-:W-:-:S05]  /*4ac0*/  IMAD.IADD R43, R42, 0x1, R43 ;  /* 0x000000012a2b7824 */ /* 0x004fca00078e022b */
[----:B------:R-:W2:Y:S01]  /*4ad0*/  MUFU.TANH R50, R50 ;  /* 0x0000003200327308 */ /* 0x000ea20000002400 */
[C---:B------:R-:W-:Y:S01]  /*4ae0*/  ISETP.GT.AND P3, PT, R43.reuse, RZ, PT ;  /* 0x000000ff2b00720c */ /* 0x040fe20003f64270 */
[----:B---3--:R-:W-:Y:S01]  /*4af0*/  IMAD.IADD R42, R42, 0x1, R79 ;  /* 0x000000012a2a7824 */ /* 0x008fe200078e024f */
[----:B------:R-:W-:Y:S02]  /*4b00*/  ISETP.GT.AND P4, PT, R43, 0x1, PT ;  /* 0x000000012b00780c */ /* 0x000fe40003f84270 */
[----:B------:R-:W-:-:S03]  /*4b10*/  FSEL R7, R7, -INF , P3 ;  /* 0xff80000007077808 */ /* 0x000fc60001800000 */
[----:B------:R-:W3:Y:S01]  /*4b20*/  MUFU.TANH R49, R49 ;  /* 0x0000003100317308 */ /* 0x000ee20000002400 */
[----:B------:R-:W-:Y:S02]  /*4b30*/  ISETP.GT.AND P3, PT, R43, 0x8, PT ;  /* 0x000000082b00780c */ /* 0x000fe40003f64270 */
[----:B------:R-:W-:Y:S02]  /*4b40*/  FSEL R8, R8, -INF , P4 ;  /* 0xff80000008087808 */ /* 0x000fe40002000000 */
[----:B------:R-:W-:Y:S02]  /*4b50*/  FMNMX.FTZ R53, R7, R4, !PT ;  /* 0x0000000407357209 */ /* 0x000fe40007810000 */
[----:B------:R-:W-:Y:S01]  /*4b60*/  ISETP.GT.AND P4, PT, R43, 0x9, PT ;  /* 0x000000092b00780c */ /* 0x000fe20003f84270 */
[----:B------:R-:W3:Y:S01]  /*4b70*/  MUFU.TANH R51, R51 ;  /* 0x0000003300337308 */ /* 0x000ee20000002400 */
[----:B-1----:R-:W-:Y:S02]  /*4b80*/  FSEL R11, R11, -INF , P3 ;  /* 0xff8000000b0b7808 */ /* 0x002fe40001800000 */
[----:B------:R-:W-:Y:S01]  /*4b90*/  FMNMX.FTZ R44, R8, R53, !PT ;  /* 0x00000035082c7209 */ /* 0x000fe20007810000 */
[----:B------:R-:W-:Y:S01]  /*4ba0*/  FMUL.FTZ R53, R66, UR21 ;  /* 0x0000001542357c20 */ /* 0x000fe20008410000 */
[----:B------:R-:W-:Y:S01]  /*4bb0*/  ISETP.GT.AND P3, PT, R43, 0x10, PT ;  /* 0x000000102b00780c */ /* 0x000fe20003f64270 */
[----:B------:R-:W-:Y:S01]  /*4bc0*/  FMUL.FTZ R66, R60, UR21 ;  /* 0x000000153c427c20 */ /* 0x000fe20008410000 */
[----:B----4-:R-:W-:Y:S01]  /*4bd0*/  FSEL R12, R12, -INF , P4 ;  /* 0xff8000000c0c7808 */ /* 0x010fe20002000000 */
[----:B------:R-:W1:Y:S01]  /*4be0*/  MUFU.TANH R52, R52 ;  /* 0x0000003400347308 */ /* 0x000e620000002400 */
[----:B------:R-:W-:-:S02]  /*4bf0*/  FMNMX.FTZ R55, R11, R44, !PT ;  /* 0x0000002c0b377209 */ /* 0x000fc40007810000 */
[----:B------:R-:W-:Y:S02]  /*4c00*/  ISETP.GT.AND P4, PT, R43, 0x11, PT ;  /* 0x000000112b00780c */ /* 0x000fe40003f84270 */
[----:B0-----:R-:W-:Y:S02]  /*4c10*/  FSEL R15, R15, -INF , P3 ;  /* 0xff8000000f0f7808 */ /* 0x001fe40001800000 */
[----:B------:R-:W-:Y:S01]  /*4c20*/  FMNMX.FTZ R44, R12, R55, !PT ;  /* 0x000000370c2c7209 */ /* 0x000fe20007810000 */
[----:B------:R-:W0:Y:S01]  /*4c30*/  MUFU.TANH R53, R53 ;  /* 0x0000003500357308 */ /* 0x000e220000002400 */
[----:B------:R-:W-:Y:S02]  /*4c40*/  ISETP.GT.AND P3, PT, R43, 0x18, PT ;  /* 0x000000182b00780c */ /* 0x000fe40003f64270 */
[----:B-----5:R-:W-:Y:S02]  /*4c50*/  FSEL R20, R20, -INF , P4 ;  /* 0xff80000014147808 */ /* 0x020fe40002000000 */
[----:B------:R-:W-:-:S02]  /*4c60*/  FMNMX.FTZ R55, R15, R44, !PT ;  /* 0x0000002c0f377209 */ /* 0x000fc40007810000 */
[----:B------:R-:W-:Y:S01]  /*4c70*/  ISETP.GT.AND P4, PT, R43, 0x19, PT ;  /* 0x000000192b00780c */ /* 0x000fe20003f84270 */
[----:B------:R-:W4:Y:S01]  /*4c80*/  MUFU.TANH R54, R54 ;  /* 0x0000003600367308 */ /* 0x000f220000002400 */
[----:B------:R-:W-:Y:S01]  /*4c90*/  FSEL R25, R25, -INF , P3 ;  /* 0xff80000019197808 */ /* 0x000fe20001800000 */
[----:B------:R-:W-:Y:S02]  /*4ca0*/  WARPGROUP.DEPBAR.LE gsb0, 0x0 ;  /* 0x00008000000079c5 */ /* 0x000fe40000010000 */
[----:B------:R-:W-:Y:S01]  /*4cb0*/  FMNMX.FTZ R44, R20, R55, !PT ;  /* 0x00000037142c7209 */ /* 0x000fe20007810000 */
[----:B------:R-:W-:Y:S01]  /*4cc0*/  FMUL.FTZ R55, R70, UR21 ;  /* 0x0000001546377c20 */ /* 0x000fe20008410000 */
[----:B------:R-:W-:Y:S01]  /*4cd0*/  ISETP.GT.AND P3, PT, R43, 0x20, PT ;  /* 0x000000202b00780c */ /* 0x000fe20003f64270 */
[----:B------:R-:W-:Y:S01]  /*4ce0*/  WARPGROUP.ARRIVE ;  /* 0x00000000000079c5 */ /* 0x000fe20000000000 */
[----:B------:R-:W-:Y:S01]  /*4cf0*/  FSEL R26, R26, -INF , P4 ;  /* 0xff8000001a1a7808 */ /* 0x000fe20002000000 */
[----:B------:R-:W-:Y:S01]  /*4d00*/  MUFU.TANH R56, R56 ;  /* 0x0000003800387308 */ /* 0x000fe20000002400 */
[----:B------:R-:W-:Y:S01]  /*4d10*/  FMNMX.FTZ R57, R25, R44, !PT ;  /* 0x0000002c19397209 */ /* 0x000fe20007810000 */
[----:B------:R-:W-:Y:S01]  /*4d20*/  FMUL.FTZ R70, R72, UR21 ;  /* 0x0000001548467c20 */ /* 0x000fe20008410000 */
[----:B------:R-:W-:Y:S01]  /*4d30*/  ISETP.GT.AND P4, PT, R43, 0x21, PT ;  /* 0x000000212b00780c */ /* 0x000fe20003f84270 */
[----:B------:R-:W-:Y:S01]  /*4d40*/  HGMMA.64x64x16.F32 R88, R140, gdesc[UR4].tnspB, R88, gsb0 ;  /* 0x40e000048c587df0 */ /* 0x000fe20008000858 */
[----:B------:R-:W-:Y:S01]  /*4d50*/  FSEL R29, R29, -INF , P3 ;  /* 0xff8000001d1d7808 */ /* 0x000fe20001800000 */
[----:B------:R-:W-:Y:S01]  /*4d60*/  UIADD3 UR6, UR10, 0x180, URZ ;  /* 0x000001800a067890 */ /* 0x000fe2000fffe03f */
[----:B------:R-:W-:Y:S01]  /*4d70*/  FMNMX.FTZ R44, R26, R57, !PT ;  /* 0x000000391a2c7209 */ /* 0x000fe20007810000 */
[----:B------:R-:W5:Y:S01]  /*4d80*/  MUFU.TANH R55, R55 ;  /* 0x0000003700377308 */ /* 0x000f620000002400 */
[----:B------:R-:W-:Y:S01]  /*4d90*/  ISETP.GT.AND P3, PT, R43, 0x28, PT ;  /* 0x000000282b00780c */ /* 0x000fe20003f64270 */
[----:B------:R-:W-:Y:S01]  /*4da0*/  FMUL.FTZ R57, R74, UR21 ;  /* 0x000000154a397c20 */ /* 0x000fe20008410000 */
[----:B------:R-:W-:Y:S01]  /*4db0*/  FSEL R31, R31, -INF , P4 ;  /* 0xff8000001f1f7808 */ /* 0x000fe20002000000 */
[----:B------:R-:W-:Y:S01]  /*4dc0*/  UMOV UR7, 0x40000040 ;  /* 0x4000004000077882 */ /* 0x000fe20000000000 */
[----:B------:R-:W-:Y:S01]  /*4dd0*/  FMNMX.FTZ R44, R29, R44, !PT ;  /* 0x0000002c1d2c7209 */ /* 0x000fe20007810000 */
[----:B------:R-:W-:Y:S01]  /*4de0*/  FMUL.FTZ R72, R76, UR21 ;  /* 0x000000154c487c20 */ /* 0x000fe20008410000 */
[----:B------:R-:W-:Y:S01]  /*4df0*/  ISETP.GT.AND P4, PT, R43, 0x29, PT ;  /* 0x000000292b00780c */ /* 0x000fe20003f84270 */
[----:B------:R-:W5:Y:S01]  /*4e00*/  MUFU.TANH R57, R57 ;  /* 0x0000003900397308 */ /* 0x000f620000002400 */
[----:B------:R-:W-:Y:S01]  /*4e10*/  FSEL R33, R33, -INF , P3 ;  /* 0xff80000021217808 */ /* 0x000fe20001800000 */
[----:B------:R-:W-:Y:S01]  /*4e20*/  FMUL.FTZ R74, R80, UR21 ;  /* 0x00000015504a7c20 */ /* 0x000fe20008410000 */
[----:B------:R-:W-:-:S02]  /*4e30*/  FMNMX.FTZ R44, R31, R44, !PT ;  /* 0x0000002c1f2c7209 */ /* 0x000fc40007810000 */
[----:B------:R-:W-:Y:S02]  /*4e40*/  ISETP.GT.AND P3, PT, R43, 0x30, PT ;  /* 0x000000302b00780c */ /* 0x000fe40003f64270 */
[----:B------:R-:W-:Y:S01]  /*4e50*/  FSEL R34, R34, -INF , P4 ;  /* 0xff80000022227808 */ /* 0x000fe20002000000 */
[----:B------:R-:W5:Y:S01]  /*4e60*/  MUFU.TANH R58, R58 ;  /* 0x0000003a003a7308 */ /* 0x000f620000002400 */
[----:B------:R-:W-:Y:S02]  /*4e70*/  FMNMX.FTZ R59, R33, R44, !PT ;  /* 0x0000002c213b7209 */ /* 0x000fe40007810000 */
[----:B------:R-:W-:Y:S02]  /*4e80*/  ISETP.GT.AND P4, PT, R43, 0x31, PT ;  /* 0x000000312b00780c */ /* 0x000fe40003f84270 */
[----:B------:R-:W-:Y:S02]  /*4e90*/  FSEL R45, R45, -INF , P3 ;  /* 0xff8000002d2d7808 */ /* 0x000fe40001800000 */
[----:B------:R-:W-:Y:S01]  /*4ea0*/  FMNMX.FTZ R44, R34, R59, !PT ;  /* 0x0000003b222c7209 */ /* 0x000fe20007810000 */
[----:B------:R-:W5:Y:S01]  /*4eb0*/  MUFU.TANH R63, R63 ;  /* 0x0000003f003f7308 */ /* 0x000f620000002400 */
[----:B------:R-:W-:-:S02]  /*4ec0*/  ISETP.GT.AND P3, PT, R43, 0x38, PT ;  /* 0x000000382b00780c */ /* 0x000fc40003f64270 */
[----:B------:R-:W-:Y:S02]  /*4ed0*/  FSEL R46, R46, -INF , P4 ;  /* 0xff8000002e2e7808 */ /* 0x000fe40002000000 */
[----:B------:R-:W-:Y:S02]  /*4ee0*/  FMNMX.FTZ R59, R45, R44, !PT ;  /* 0x0000002c2d3b7209 */ /* 0x000fe40007810000 */
[----:B------:R-:W-:Y:S01]  /*4ef0*/  ISETP.GT.AND P4, PT, R43, 0x39, PT ;  /* 0x000000392b00780c */ /* 0x000fe20003f84270 */
[----:B------:R-:W5:Y:S01]  /*4f00*/  MUFU.TANH R62, R62 ;  /* 0x0000003e003e7308 */ /* 0x000f620000002400 */
[----:B------:R-:W-:Y:S02]  /*4f10*/  FSEL R47, R47, -INF , P3 ;  /* 0xff8000002f2f7808 */ /* 0x000fe40001800000 */
[----:B------:R-:W-:Y:S02]  /*4f20*/  FMNMX.FTZ R44, R46, R59, !PT ;  /* 0x0000003b2e2c7209 */ /* 0x000fe40007810000 */
[----:B------:R-:W-:-:S02]  /*4f30*/  ISETP.GT.AND P3, PT, R43, 0x40, PT ;  /* 0x000000402b00780c */ /* 0x000fc40003f64270 */
[----:B------:R-:W-:Y:S01]  /*4f40*/  FSEL R48, R48, -INF , P4 ;  /* 0xff80000030307808 */ /* 0x000fe20002000000 */
[----:B------:R-:W-:Y:S01]  /*4f50*/  MUFU.TANH R83, R83 ;  /* 0x0000005300537308 */ /* 0x000fe20000002400 */
[----:B------:R-:W-:Y:S02]  /*4f60*/  FMNMX.FTZ R59, R47, R44, !PT ;  /* 0x0000002c2f3b7209 */ /* 0x000fe40007810000 */
[C---:B------:R-:W-:Y:S02]  /*4f70*/  ISETP.GT.AND P4, PT, R43.reuse, 0x41, PT ;  /* 0x000000412b00780c */ /* 0x040fe40003f84270 */
[----:B--2---:R-:W-:Y:S02]  /*4f80*/  FSEL R50, R50, -INF , P3 ;  /* 0xff80000032327808 */ /* 0x004fe40001800000 */
[----:B------:R-:W-:Y:S01]  /*4f90*/  FMNMX.FTZ R59, R48, R59, !PT ;  /* 0x0000003b303b7209 */ /* 0x000fe20007810000 */
[----:B------:R-:W-:Y:S01]  /*4fa0*/  MUFU.TANH R86, R86 ;  /* 0x0000005600567308 */ /* 0x000fe20000002400 */
[----:B------:R-:W-:-:S02]  /*4fb0*/  ISETP.GT.AND P3, PT, R43, 0x48, PT ;  /* 0x000000482b00780c */ /* 0x000fc40003f64270 */
[----:B---3--:R-:W-:Y:S02]  /*4fc0*/  FSEL R49, R49, -INF , P4 ;  /* 0xff80000031317808 */ /* 0x008fe40002000000 */
[----:B------:R-:W-:Y:S01]  /*4fd0*/  FMNMX.FTZ R44, R50, R59, !PT ;  /* 0x0000003b322c7209 */ /* 0x000fe20007810000 */
[----:B------:R-:W-:Y:S01]  /*4fe0*/  FMUL.FTZ R59, R82, UR21 ;  /* 0x00000015523b7c20 */ /* 0x000fe20008410000 */
[----:B------:R-:W-:Y:S01]  /*4ff0*/  ISETP.GT.AND P4, PT, R43, 0x49, PT ;  /* 0x000000492b00780c */ /* 0x000fe20003f84270 */
[----:B------:R-:W-:Y:S01]  /*5000*/  MUFU.TANH R87, R87 ;  /* 0x0000005700577308 */ /* 0x000fe20000002400 */
[----:B------:R-:W-:Y:S01]  /*5010*/  FSEL R51, R51, -INF , P3 ;  /* 0xff80000033337808 */ /* 0x000fe20001800000 */
[----:B------:R-:W2:Y:S01]  /*5020*/  S2R R82, SR_TID.X ;  /* 0x0000000000527919 */ /* 0x000ea20000002100 */
[----:B------:R-:W-:Y:S02]  /*5030*/  FMNMX.FTZ R44, R49, R44, !PT ;  /* 0x0000002c312c7209 */ /* 0x000fe40007810000 */
[----:B------:R-:W-:-:S02]  /*5040*/  ISETP.GT.AND P3, PT, R43, 0x50, PT ;  /* 0x000000502b00780c */ /* 0x000fc40003f64270 */
[----:B-1----:R-:W-:Y:S01]  /*5050*/  FSEL R52, R52, -INF , P4 ;  /* 0xff80000034347808 */ /* 0x002fe20002000000 */
[----:B------:R-:W1:Y:S01]  /*5060*/  MUFU.TANH R59, R59 ;  /* 0x0000003b003b7308 */ /* 0x000e620000002400 */
[----:B------:R-:W-:Y:S02]  /*5070*/  FMNMX.FTZ R67, R51, R44, !PT ;  /* 0x0000002c33437209 */ /* 0x000fe40007810000 */
[----:B------:R-:W-:Y:S02]  /*5080*/  ISETP.GT.AND P4, PT, R43, 0x51, PT ;  /* 0x000000512b00780c */ /* 0x000fe40003f84270 */
[----:B0-----:R-:W-:Y:S02]  /*5090*/  FSEL R53, R53, -INF , P3 ;  /* 0xff80000035357808 */ /* 0x001fe40001800000 */
[----:B------:R-:W-:Y:S01]  /*50a0*/  FMNMX.FTZ R44, R52, R67, !PT ;  /* 0x00000043342c7209 */ /* 0x000fe20007810000 */
[----:B------:R-:W0:Y:S01]  /*50b0*/  MUFU.TANH R5, R5 ;  /* 0x0000000500057308 */ /* 0x000e220000002400 */
[----:B------:R-:W-:Y:S01]  /*50c0*/  ISETP.GT.AND P3, PT, R43, 0x58, PT ;  /* 0x000000582b00780c */ /* 0x000fe20003f64270 */
[----:B------:R-:W-:-:S02]  /*50d0*/  WARPGROUP.DEPBAR.LE gsb0, 0x0 ;  /* 0x00008000000079c5 */ /* 0x000fc40000010000 */
[----:B----4-:R-:W-:Y:S01]  /*50e0*/  FSEL R54, R54, -INF , P4 ;  /* 0xff80000036367808 */ /* 0x010fe20002000000 */
[----:B------:R-:W-:Y:S01]  /*50f0*/  WARPGROUP.ARRIVE ;  /* 0x00000000000079c5 */ /* 0x000fe20000000000 */
[----:B------:R-:W-:Y:S02]  /*5100*/  FMNMX.FTZ R67, R53, R44, !PT ;  /* 0x0000002c35437209 */ /* 0x000fe40007810000 */
[----:B------:R-:W-:Y:S01]  /*5110*/  ISETP.GT.AND P4, PT, R43, 0x59, PT ;  /* 0x000000592b00780c */ /* 0x000fe20003f84270 */
[----:B------:R-:W3:Y:S01]  /*5120*/  MUFU.TANH R6, R6 ;  /* 0x0000000600067308 */ /* 0x000ee20000002400 */
[----:B-----5:R-:W-:Y:S01]  /*5130*/  FSEL R55, R55, -INF , P3 ;  /* 0xff80000037377808 */ /* 0x020fe20001800000 */
[----:B------:R-:W-:Y:S01]  /*5140*/  HGMMA.64x64x16.F32 R88, R136, gdesc[UR4].tnspB, R88, gsb0 ;  /* 0x40e0000488587df0 */ /* 0x000fe20008000858 */
[----:B------:R-:W-:Y:S01]  /*5150*/  FMNMX.FTZ R44, R54, R67, !PT ;  /* 0x00000043362c7209 */ /* 0x000fe20007810000 */
[----:B------:R-:W-:Y:S01]  /*5160*/  UIADD3 UR6, UR10, 0x200, URZ ;  /* 0x000002000a067890 */ /* 0x000fe2000fffe03f */
[----:B------:R-:W-:Y:S01]  /*5170*/  ISETP.GT.AND P3, PT, R43, 0x60, PT ;  /* 0x000000602b00780c */ /* 0x000fe20003f64270 */
[----:B------:R-:W-:Y:S01]  /*5180*/  UMOV UR7, 0x40000040 ;  /* 0x4000004000077882 */ /* 0x000fe20000000000 */
[----:B------:R-:W-:Y:S01]  /*5190*/  FSEL R56, R56, -INF , P4 ;  /* 0xff80000038387808 */ /* 0x000fe20002000000 */
[----:B------:R-:W4:Y:S01]  /*51a0*/  MUFU.TANH R9, R9 ;  /* 0x0000000900097308 */ /* 0x000f220000002400 */
[----:B------:R-:W-:-:S02]  /*51b0*/  FMNMX.FTZ R67, R55, R44, !PT ;  /* 0x0000002c37437209 */ /* 0x000fc40007810000 */
[----:B------:R-:W-:Y:S02]  /*51c0*/  ISETP.GT.AND P4, PT, R43, 0x61, PT ;  /* 0x000000612b00780c */ /* 0x000fe40003f84270 */
[----:B------:R-:W-:Y:S02]  /*51d0*/  FSEL R57, R57, -INF , P3 ;  /* 0xff80000039397808 */ /* 0x000fe40001800000 */
[----:B------:R-:W-:Y:S01]  /*51e0*/  FMNMX.FTZ R44, R56, R67, !PT ;  /* 0x00000043382c7209 */ /* 0x000fe20007810000 */
[----:B------:R-:W5:Y:S01]  /*51f0*/  MUFU.TANH R10, R10 ;  /* 0x0000000a000a7308 */ /* 0x000f620000002400 */
[----:B------:R-:W-:Y:S02]  /*5200*/  ISETP.GT.AND P3, PT, R43, 0x68, PT ;  /* 0x000000682b00780c */ /* 0x000fe40003f64270 */
[----:B------:R-:W-:Y:S02]  /*5210*/  FSEL R58, R58, -INF , P4 ;  /* 0xff8000003a3a7808 */ /* 0x000fe40002000000 */
[----:B------:R-:W-:-:S02]  /*5220*/  FMNMX.FTZ R67, R57, R44, !PT ;  /* 0x0000002c39437209 */ /* 0x000fc40007810000 */
[----:B------:R-:W-:Y:S01]  /*5230*/  ISETP.GT.AND P4, PT, R43, 0x69, PT ;  /* 0x000000692b00780c */ /* 0x000fe20003f84270 */
[----:B------:R-:W2:Y:S01]  /*5240*/  MUFU.TANH R13, R13 ;  /* 0x0000000d000d7308 */ /* 0x000ea20000002400 */
[----:B------:R-:W-:Y:S02]  /*5250*/  FSEL R63, R63, -INF , P3 ;  /* 0xff8000003f3f7808 */ /* 0x000fe40001800000 */
[----:B------:R-:W-:Y:S02]  /*5260*/  FMNMX.FTZ R44, R58, R67, !PT ;  /* 0x000000433a2c7209 */ /* 0x000fe40007810000 */
[----:B------:R-:W-:Y:S02]  /*5270*/  ISETP.GT.AND P3, PT, R43, 0x70, PT ;  /* 0x000000702b00780c */ /* 0x000fe40003f64270 */
[----:B------:R-:W-:Y:S01]  /*5280*/  FSEL R62, R62, -INF , P4 ;  /* 0xff8000003e3e7808 */ /* 0x000fe20002000000 */
[----:B------:R-:W2:Y:S01]  /*5290*/  MUFU.TANH R14, R14 ;  /* 0x0000000e000e7308 */ /* 0x000ea20000002400 */
[----:B------:R-:W-:-:S02]  /*52a0*/  FMNMX.FTZ R67, R63, R44, !PT ;  /* 0x0000002c3f437209 */ /* 0x000fc40007810000 */
[----:B------:R-:W-:Y:S02]  /*52b0*/  ISETP.GT.AND P4, PT, R43, 0x71, PT ;  /* 0x000000712b00780c */ /* 0x000fe40003f84270 */
[----:B-1----:R-:W-:Y:S02]  /*52c0*/  FSEL R59, R59, -INF , P3 ;  /* 0xff8000003b3b7808 */ /* 0x002fe40001800000 */
[----:B------:R-:W-:Y:S01]  /*52d0*/  FMNMX.FTZ R44, R62, R67, !PT ;  /* 0x000000433e2c7209 */ /* 0x000fe20007810000 */
[----:B------:R-:W-:Y:S01]  /*52e0*/  FMUL.FTZ R67, R61, UR21 ;  /* 0x000000153d437c20 */ /* 0x000fe20008410000 */
[----:B------:R-:W-:Y:S01]  /*52f0*/  ISETP.GT.AND P3, PT, R43, 0x78, PT ;  /* 0x000000782b00780c */ /* 0x000fe20003f64270 */
[----:B------:R-:W1:Y:S01]  /*5300*/  MUFU.TANH R21, R21 ;  /* 0x0000001500157308 */ /* 0x000e620000002400 */
[----:B------:R-:W-:Y:S02]  /*5310*/  FSEL R60, R83, -INF , P4 ;  /* 0xff800000533c7808 */ /* 0x000fe40002000000 */
[----:B------:R-:W-:-:S02]  /*5320*/  FMNMX.FTZ R71, R59, R44, !PT ;  /* 0x0000002c3b477209 */ /* 0x000fc40007810000 */
[----:B------:R-:W-:Y:S02]  /*5330*/  ISETP.GT.AND P4, PT, R43, 0x79, PT ;  /* 0x000000792b00780c */ /* 0x000fe40003f84270 */
[----:B------:R-:W-:Y:S01]  /*5340*/  FSEL R43, R86, -INF , P3 ;  /* 0xff800000562b7808 */ /* 0x000fe20001800000 */
[----:B------:R-:W1:Y:S01]  /*5350*/  MUFU.TANH R24, R24 ;  /* 0x0000001800187308 */ /* 0x000e620000002400 */
[----:B------:R-:W-:Y:S02]  /*5360*/  FMNMX.FTZ R44, R60, R71, !PT ;  /* 0x000000473c2c7209 */ /* 0x000fe40007810000 */
[----:B------:R-:W-:Y:S02]  /*5370*/  FSEL R61, R87, -INF , P4 ;  /* 0xff800000573d7808 */ /* 0x000fe40002000000 */
[----:B------:R-:W-:Y:S02]  /*5380*/  FMNMX.FTZ R44, R43, R44, !PT ;  /* 0x0000002c2b2c7209 */ /* 0x000fe40007810000 */
[----:B------:R-:W-:Y:S01]  /*5390*/  ISETP.GT.AND P4, PT, R42, RZ, PT ;  /* 0x000000ff2a00720c */ /* 0x000fe20003f84270 */
[----:B------:R-:W1:Y:S01]  /*53a0*/  MUFU.TANH R27, R27 ;  /* 0x0000001b001b7308 */ /* 0x000e620000002400 */
[----:B------:R-:W-:-:S02]  /*53b0*/  FMNMX.FTZ R44, R61, R44, !PT ;  /* 0x0000002c3d2c7209 */ /* 0x000fc40007810000 */
[----:B------:R-:W-:-:S03]  /*53c0*/  ISETP.GT.AND P5, PT, R42, 0x1, PT ;  /* 0x000000012a00780c */ /* 0x000fc60003fa4270 */
[----:B------:R-:W0:Y:S02]  /*53d0*/  SHFL.BFLY PT, R71, R44, 0x2, 0x1f ;  /* 0x0c401f002c477f89 */ /* 0x000e2400000e0000 */
[----:B------:R-:W1:Y:S08]  /*53e0*/  MUFU.TANH R28, R28 ;  /* 0x0000001c001c7308 */ /* 0x000e700000002400 */
[----:B------:R-:W1:Y:S01]  /*53f0*/  MUFU.TANH R30, R30 ;  /* 0x0000001e001e7308 */ /* 0x000e620000002400 */
[----:B------:R-:W-:-:S07]  /*5400*/  WARPGROUP.DEPBAR.LE gsb0, 0x0 ;  /* 0x00008000000079c5 */ /* 0x000fce0000010000 */
[----:B------:R-:W1:Y:S01]  /*5410*/  MUFU.TANH R32, R32 ;  /* 0x0000002000207308 */ /* 0x000e620000002400 */
[----:B------:R-:W-:Y:S01]  /*5420*/  WARPGROUP.ARRIVE ;  /* 0x00000000000079c5 */ /* 0x000fe20000000000 */
[----:B0-----:R-:W-:-:S05]  /*5430*/  FMNMX.FTZ R78, R44, R71, !PT ;  /* 0x000000472c4e7209 */ /* 0x001fca0007810000 */
[----:B------:R-:W-:Y:S01]  /*5440*/  HGMMA.64x64x16.F32 R88, R132, gdesc[UR4].tnspB, R88, gsb0 ;  /* 0x40e0000484587df0 */ /* 0x000fe20008000858 */
[----:B------:R-:W0:Y:S01]  /*5450*/  MUFU.TANH R35, R35 ;  /* 0x0000002300237308 */ /* 0x000e220000002400 */
[----:B------:R-:W-:Y:S01]  /*5460*/  FMUL.FTZ R71, R73, UR21 ;  /* 0x0000001549477c20 */ /* 0x000fe20008410000 */
[----:B------:R-:W-:Y:S01]  /*5470*/  FMUL.FTZ R73, R77, UR21 ;  /* 0x000000154d497c20 */ /* 0x000fe20008410000 */
[----:B------:R-:W3:Y:S01]  /*5480*/  SHFL.BFLY PT, R83, R78, 0x1, 0x1f ;  /* 0x0c201f004e537f89 */ /* 0x000ee200000e0000 */
[----:B------:R-:W-:Y:S01]  /*5490*/  FMUL.FTZ R77, R84, UR21 ;  /* 0x00000015544d7c20 */ /* 0x000fe20008410000 */
[----:B------:R-:W-:Y:S01]  /*54a0*/  UIADD3 UR6, UR10, 0x280, URZ ;  /* 0x000002800a067890 */ /* 0x000fe2000fffe03f */
[----:B------:R-:W-:Y:S02]  /*54b0*/  UMOV UR7, 0x40000040 ;  /* 0x4000004000077882 */ /* 0x000fe40000000000 */
[----:B------:R-:W0:Y:S08]  /*54c0*/  MUFU.TANH R36, R36 ;  /* 0x0000002400247308 */ /* 0x000e300000002400 */
[----:B------:R-:W0:Y:S08]  /*54d0*/  MUFU.TANH R37, R37 ;  /* 0x0000002500257308 */ /* 0x000e300000002400 */
[----:B------:R-:W0:Y:S01]  /*54e0*/  MUFU.TANH R38, R38 ;  /* 0x0000002600267308 */ /* 0x000e220000002400 */
[----:B---3--:R-:W-:-:S04]  /*54f0*/  FMNMX.FTZ R44, R78, R83, !PT ;  /* 0x000000534e2c7209 */ /* 0x008fc80007810000 */
[C---:B------:R-:W-:Y:S01]  /*5500*/  FSETP.NEU.FTZ.AND P3, PT, R44.reuse, -INF , PT ;  /* 0xff8000002c00780b */ /* 0x040fe20003f7d000 */
[----:B------:R-:W-:Y:S02]  /*5510*/  FMUL.FTZ R76, R44, UR22 ;  /* 0x000000162c4c7c20 */ /* 0x000fe40008410000 */
[----:B------:R-:W3:Y:S03]  /*5520*/  MUFU.TANH R40, R40 ;  /* 0x0000002800287308 */ /* 0x000ee60000002400 */
[----:B------:R-:W-:-:S05]  /*5530*/  FSEL R76, R76, RZ, P3 ;  /* 0x000000ff4c4c7208 */ /* 0x000fca0001800000 */
[----:B------:R-:W3:Y:S01]  /*5540*/  MUFU.TANH R41, R41 ;  /* 0x0000002900297308 */ /* 0x000ee20000002400 */
        /* <DEDUP_REMOVED lines=17> */
[----:B-----5:R-:W-:Y:S01]  /*5660*/  FSEL R10, R10, -INF , P5 ;  /* 0xff8000000a0a7808 */ /* 0x020fe20002800000 */
[--C-:B------:R-:W-:Y:S01]  /*5670*/  FFMA.FTZ R145, R15, UR22, -R76.reuse ;  /* 0x000000160f917c23 */ /* 0x100fe2000801084c */
[----:B------:R-:W-:Y:S01]  /*5680*/  FMNMX.FTZ R7, R9, R78, !PT ;  /* 0x0000004e09077209 */ /* 0x000fe20007810000 */
[--C-:B------:R-:W-:Y:S01]  /*5690*/  FFMA.FTZ R20, R20, UR22, -R76.reuse ;  /* 0x0000001614147c23 */ /* 0x100fe2000801084c */
[----:B------:R-:W-:Y:S01]  /*56a0*/  ISETP.GT.AND P5, PT, R42, 0x11, PT ;  /* 0x000000112a00780c */ /* 0x000fe20003fa4270 */
[--C-:B------:R-:W-:Y:S01]  /*56b0*/  FFMA.FTZ R139, R47, UR22, -R76.reuse ;  /* 0x000000162f8b7c23 */ /* 0x100fe2000801084c */
[----:B--2---:R-:W-:Y:S01]  /*56c0*/  FSEL R13, R13, -INF , P4 ;  /* 0xff8000000d0d7808 */ /* 0x004fe20002000000 */
[----:B------:R-:W2:Y:S01]  /*56d0*/  MUFU.TANH R64, R64 ;  /* 0x0000004000407308 */ /* 0x000ea20000002400 */
[----:B------:R-:W-:Y:S01]  /*56e0*/  FMNMX.FTZ R78, R10, R7, !PT ;  /* 0x000000070a4e7209 */ /* 0x000fe20007810000 */
        /* <DEDUP_REMOVED lines=8> */
[----:B------:R-:W-:Y:S01]  /*5770*/  FFMA.FTZ R34, R34, UR22, -R76 ;  /* 0x0000001622227c23 */ /* 0x000fe2000801084c */
[----:B-1----:R-:W-:Y:S01]  /*5780*/  FSEL R21, R21, -INF , P4 ;  /* 0xff80000015157808 */ /* 0x002fe20002000000 */
[----:B------:R-:W-:-:S02]  /*5790*/  WARPGROUP.DEPBAR.LE gsb0, 0x0 ;  /* 0x00008000000079c5 */ /* 0x000fc40000010000 */
[----:B------:R-:W-:Y:S01]  /*57a0*/  FMNMX.FTZ R78, R14, R7, !PT ;  /* 0x000000070e4e7209 */ /* 0x000fe20007810000 */
[----:B------:R-:W-:Y:S01]  /*57b0*/  WARPGROUP.ARRIVE ;  /* 0x00000000000079c5 */ /* 0x000fe20000000000 */
[----:B------:R-:W-:Y:S01]  /*57c0*/  ISETP.GT.AND P4, PT, R42, 0x20, PT ;  /* 0x000000202a00780c */ /* 0x000fe20003f84270 */
[----:B------:R-:W1:Y:S01]  /*57d0*/  MUFU.TANH R68, R68 ;  /* 0x0000004400447308 */ /* 0x000e620000002400 */
[----:B------:R-:W-:Y:S01]  /*57e0*/  FSEL R24, R24, -INF , P5 ;  /* 0xff80000018187808 */ /* 0x000fe20002800000 */
[--C-:B------:R-:W-:Y:S01]  /*57f0*/  FFMA.FTZ R133, R50, UR22, -R76.reuse ;  /* 0x0000001632857c23 */ /* 0x100fe2000801084c */
[----:B------:R-:W-:Y:S01]  /*5800*/  FMNMX.FTZ R7, R21, R78, !PT ;  /* 0x0000004e15077209 */ /* 0x000fe20007810000 */
[----:B------:R-:W-:Y:S01]  /*5810*/  HGMMA.64x64x16.F32 R88, R128, gdesc[UR4].tnspB, R88, gsb0 ;  /* 0x40e0000480587df0 */ /* 0x000fe20008000858 */
[----:B------:R-:W-:Y:S01]  /*5820*/  ISETP.GT.AND P5, PT, R42, 0x21, PT ;  /* 0x000000212a00780c */ /* 0x000fe20003fa4270 */
[--C-:B------:R-:W-:Y:S01]  /*5830*/  FFMA.FTZ R50, R52, UR22, -R76.reuse ;  /* 0x0000001634327c23 */ /* 0x100fe2000801084c */
[----:B------:R-:W-:Y:S01]  /*5840*/  FSEL R27, R27, -INF , P4 ;  /* 0xff8000001b1b7808 */ /* 0x000fe20002000000 */
[----:B------:R-:W1:Y:S01]  /*5850*/  MUFU.TANH R69, R69 ;  /* 0x0000004500457308 */ /* 0x000e620000002400 */
[----:B------:R-:W-:Y:S01]  /*5860*/  FMNMX.FTZ R78, R24, R7, !PT ;  /* 0x00000007184e7209 */ /* 0x000fe20007810000 */
[--C-:B------:R-:W-:Y:S01]  /*5870*/  FFMA.FTZ R52, R54, UR22, -R76.reuse ;  /* 0x0000001636347c23 */ /* 0x100fe2000801084c */
[----:B------:R-:W-:Y:S01]  /*5880*/  ISETP.GT.AND P4, PT, R42, 0x28, PT ;  /* 0x000000282a00780c */ /* 0x000fe20003f84270 */
[--C-:B------:R-:W-:Y:S01]  /*5890*/  FFMA.FTZ R54, R56, UR22, -R76.reuse ;  /* 0x0000001638367c23 */ /* 0x100fe2000801084c */
[----:B------:R-:W-:Y:S01]  /*58a0*/  FSEL R28, R28, -INF , P5 ;  /* 0xff8000001c1c7808 */ /* 0x000fe20002800000 */
[--C-:B------:R-:W-:Y:S01]  /*58b0*/  FFMA.FTZ R56, R58, UR22, -R76.reuse ;  /* 0x000000163a387c23 */ /* 0x100fe2000801084c */
[----:B------:R-:W-:Y:S01]  /*58c0*/  FMNMX.FTZ R7, R27, R78, !PT ;  /* 0x0000004e1b077209 */ /* 0x000fe20007810000 */
[----:B------:R-:W1:Y:S01]  /*58d0*/  MUFU.TANH R70, R70 ;  /* 0x0000004600467308 */ /* 0x000e620000002400 */
[----:B------:R-:W-:Y:S01]  /*58e0*/  ISETP.GT.AND P5, PT, R42, 0x29, PT ;  /* 0x000000292a00780c */ /* 0x000fe20003fa4270 */
[--C-:B------:R-:W-:Y:S01]  /*58f0*/  FFMA.FTZ R58, R62, UR22, -R76.reuse ;  /* 0x000000163e3a7c23 */ /* 0x100fe2000801084c */
[----:B------:R-:W-:Y:S01]  /*5900*/  FSEL R30, R30, -INF , P4 ;  /* 0xff8000001e1e7808 */ /* 0x000fe20002000000 */
[----:B------:R-:W-:Y:S01]  /*5910*/  UIADD3 UR6, UR10, 0x300, URZ ;  /* 0x000003000a067890 */ /* 0x000fe2000fffe03f */
[----:B------:R-:W-:Y:S01]  /*5920*/  FMNMX.FTZ R11, R28, R7, !PT ;  /* 0x000000071c0b7209 */ /* 0x000fe20007810000 */
[----:B------:R-:W-:Y:S01]  /*5930*/  UMOV UR7, 0x40000040 ;  /* 0x4000004000077882 */ /* 0x000fe20000000000 */
[----:B------:R-:W-:Y:S01]  /*5940*/  FSEL R7, R32, -INF , P5 ;  /* 0xff80000020077808 */ /* 0x000fe20002800000 */
[----:B------:R-:W1:Y:S01]  /*5950*/  MUFU.TANH R71, R71 ;  /* 0x0000004700477308 */ /* 0x000e620000002400 */
[----:B------:R-:W-:Y:S01]  /*5960*/  ISETP.GT.AND P4, PT, R42, 0x30, PT ;  /* 0x000000302a00780c */ /* 0x000fe20003f84270 */
        /* <DEDUP_REMOVED lines=16> */
[----:B------:R-:W-:Y:S01]  /*5a70*/  FFMA.FTZ R61, R61, UR22, -R76 ;  /* 0x000000163d3d7c23 */ /* 0x000fe2000801084c */
[----:B------:R-:W-:-:S02]  /*5a80*/  FSEL R37, R37, -INF , P4 ;  /* 0xff80000025257808 */ /* 0x000fc40002000000 */
[----:B------:R-:W-:Y:S02]  /*5a90*/  FMNMX.FTZ R32, R36, R11, !PT ;  /* 0x0000000b24207209 */ /* 0x000fe40007810000 */
[----:B------:R-:W-:Y:S01]  /*5aa0*/  ISETP.GT.AND P4, PT, R42, 0x40, PT ;  /* 0x000000402a00780c */ /* 0x000fe20003f84270 */
[----:B------:R-:W0:Y:S01]  /*5ab0*/  MUFU.TANH R74, R74 ;  /* 0x0000004a004a7308 */ /* 0x000e220000002400 */
[----:B------:R-:W-:Y:S02]  /*5ac0*/  FSEL R38, R38, -INF , P5 ;  /* 0xff80000026267808 */ /* 0x000fe40002800000 */
[----:B------:R-:W-:Y:S01]  /*5ad0*/  FMNMX.FTZ R11, R37, R32, !PT ;  /* 0x00000020250b7209 */ /* 0x000fe20007810000 */
[--C-:B------:R-:W-:Y:S01]  /*5ae0*/  FFMA.FTZ R32, R31, UR22, -R76.reuse ;  /* 0x000000161f207c23 */ /* 0x100fe2000801084c */
[----:B------:R-:W-:Y:S01]  /*5af0*/  ISETP.GT.AND P5, PT, R42, 0x41, PT ;  /* 0x000000412a00780c */ /* 0x000fe20003fa4270 */
[----:B------:R-:W-:Y:S01]  /*5b00*/  FFMA.FTZ R31, R59, UR22, -R76 ;  /* 0x000000163b1f7c23 */ /* 0x000fe2000801084c */
[----:B---3--:R-:W-:Y:S01]  /*5b10*/  FSEL R40, R40, -INF , P4 ;  /* 0xff80000028287808 */ /* 0x008fe20002000000 */
[----:B------:R-:W3:Y:S01]  /*5b20*/  MUFU.TANH R75, R75 ;  /* 0x0000004b004b7308 */ /* 0x000ee20000002400 */
[----:B------:R-:W-:-:S02]  /*5b30*/  FMNMX.FTZ R11, R38, R11, !PT ;  /* 0x0000000b260b7209 */ /* 0x000fc40007810000 */
[----:B------:R-:W-:Y:S02]  /*5b40*/  ISETP.GT.AND P4, PT, R42, 0x48, PT ;  /* 0x000000482a00780c */ /* 0x000fe40003f84270 */
[----:B------:R-:W-:Y:S02]  /*5b50*/  FSEL R41, R41, -INF , P5 ;  /* 0xff80000029297808 */ /* 0x000fe40002800000 */
[----:B------:R-:W-:Y:S01]  /*5b60*/  FMNMX.FTZ R78, R40, R11, !PT ;  /* 0x0000000b284e7209 */ /* 0x000fe20007810000 */
[----:B------:R-:W3:Y:S01]  /*5b70*/  MUFU.TANH R77, R77 ;  /* 0x0000004d004d7308 */ /* 0x000ee20000002400 */
[----:B------:R-:W-:Y:S02]  /*5b80*/  ISETP.GT.AND P5, PT, R42, 0x49, PT ;  /* 0x000000492a00780c */ /* 0x000fe40003fa4270 */
[----:B------:R-:W-:Y:S02]  /*5b90*/  FSEL R66, R66, -INF , P4 ;  /* 0xff80000042427808 */ /* 0x000fe40002000000 */
[----:B------:R-:W-:-:S02]  /*5ba0*/  FMNMX.FTZ R11, R41, R78, !PT ;  /* 0x0000004e290b7209 */ /* 0x000fc40007810000 */
[----:B------:R-:W-:Y:S01]  /*5bb0*/  ISETP.GT.AND P4, PT, R42, 0x50, PT ;  /* 0x000000502a00780c */ /* 0x000fe20003f84270 */
[----:B------:R-:W3:Y:S01]  /*5bc0*/  MUFU.TANH R39, R85 ;  /* 0x0000005500277308 */ /* 0x000ee20000002400 */
[----:B----4-:R-:W-:Y:S02]  /*5bd0*/  FSEL R67, R67, -INF , P5 ;  /* 0xff80000043437808 */ /* 0x010fe40002800000 */
[----:B------:R-:W-:Y:S02]  /*5be0*/  FMNMX.FTZ R78, R66, R11, !PT ;  /* 0x0000000b424e7209 */ /* 0x000fe40007810000 */
[----:B------:R-:W-:Y:S02]  /*5bf0*/  ISETP.GT.AND P5, PT, R42, 0x51, PT ;  /* 0x000000512a00780c */ /* 0x000fe40003fa4270 */
[----:B--2---:R-:W-:Y:S01]  /*5c00*/  FSEL R64, R64, -INF , P4 ;  /* 0xff80000040407808 */ /* 0x004fe20002000000 */
[----:B------:R-:W-:Y:S01]  /*5c10*/  MUFU.EX2 R149, R149 ;  /* 0x0000009500957308 */ /* 0x000fe20000000800 */
[----:B------:R-:W-:Y:S01]  /*5c20*/  FMNMX.FTZ R11, R67, R78, !PT ;  /* 0x0000004e430b7209 */ /* 0x000fe20007810000 */
[----:B------:R-:W-:-:S02]  /*5c30*/  WARPGROUP.DEPBAR.LE gsb0, 0x0 ;  /* 0x00008000000079c5 */ /* 0x000fc40000010000 */
[----:B------:R-:W-:Y:S01]  /*5c40*/  ISETP.GT.AND P4, PT, R42, 0x58, PT ;  /* 0x000000582a00780c */ /* 0x000fe20003f84270 */
[----:B------:R-:W-:Y:S01]  /*5c50*/  WARPGROUP.ARRIVE ;  /* 0x00000000000079c5 */ /* 0x000fe20000000000 */
[----:B-----5:R-:W-:Y:S02]  /*5c60*/  FSEL R65, R65, -INF , P5 ;  /* 0xff80000041417808 */ /* 0x020fe40002800000 */
[----:B------:R-:W-:Y:S01]  /*5c70*/  FMNMX.FTZ R78, R64, R11, !PT ;  /* 0x0000000b404e7209 */ /* 0x000fe20007810000 */
[----:B------:R-:W-:Y:S01]  /*5c80*/  MUFU.EX2 R6, R79 ;  /* 0x0000004f00067308 */ /* 0x000fe20000000800 */
[----:B------:R-:W-:Y:S01]  /*5c90*/  ISETP.GT.AND P5, PT, R42, 0x59, PT ;  /* 0x000000592a00780c */ /* 0x000fe20003fa4270 */
[----:B------:R-:W-:Y:S01]  /*5ca0*/  HGMMA.64x64x16.F32 R88, R124, gdesc[UR4].tnspB, R88, gsb0 ;  /* 0x40e000047c587df0 */ /* 0x000fe20008000858 */
[----:B-1----:R-:W-:Y:S01]  /*5cb0*/  FSEL R68, R68, -INF , P4 ;  /* 0xff80000044447808 */ /* 0x002fe20002000000 */
[----:B------:R-:W-:Y:S01]  /*5cc0*/  UIADD3 UR6, UR10, 0x380, URZ ;  /* 0x000003800a067890 */ /* 0x000fe2000fffe03f */
[----:B------:R-:W-:Y:S01]  /*5cd0*/  FMNMX.FTZ R11, R65, R78, !PT ;  /* 0x0000004e410b7209 */ /* 0x000fe20007810000 */
[----:B------:R-:W-:Y:S01]  /*5ce0*/  UMOV UR7, 0x40000040 ;  /* 0x4000004000077882 */ /* 0x000fe20000000000 */
        /* <DEDUP_REMOVED lines=13> */
[----:B0-----:R-:W-:Y:S02]  /*5dc0*/  FSEL R72, R72, -INF , P4 ;  /* 0xff80000048487808 */ /* 0x001fe40002000000 */
        /* <DEDUP_REMOVED lines=13> */
[----:B------:R-:W-:Y:S01]  /*5ea0*/  ISETP.GT.AND P5, PT, R42, 0x79, PT ;  /* 0x000000792a00780c */ /* 0x000fe20003fa4270 */
[--C-:B------:R-:W-:Y:S01]  /*5eb0*/  FFMA.FTZ R42, R49, UR22, -R76.reuse ;  /* 0x00000016312a7c23 */ /* 0x100fe2000801084c */
[----:B------:R-:W-:Y:S01]  /*5ec0*/  FSEL R77, R77, -INF , P4 ;  /* 0xff8000004d4d7808 */ /* 0x000fe20002000000 */
[----:B------:R-:W-:Y:S01]  /*5ed0*/  FFMA.FTZ R11, R53, UR22, -R76 ;  /* 0x00000016350b7c23 */ /* 0x000fe2000801084c */
[----:B------:R-:W-:Y:S02]  /*5ee0*/  FMNMX.FTZ R78, R75, R78, !PT ;  /* 0x0000004e4b4e7209 */ /* 0x000fe40007810000 */
[----:B------:R-:W-:Y:S01]  /*5ef0*/  FSEL R39, R39, -INF , P5 ;  /* 0xff80000027277808 */ /* 0x000fe20002800000 */
[----:B------:R-:W-:Y:S01]  /*5f00*/  MUFU.EX2 R141, R141 ;  /* 0x0000008d008d7308 */ /* 0x000fe20000000800 */
[----:B------:R-:W-:-:S04]  /*5f10*/  FMNMX.FTZ R78, R77, R78, !PT ;  /* 0x0000004e4d4e7209 */ /* 0x000fc80007810000 */
        /* <DEDUP_REMOVED lines=10> */
[----:B------:R-:W-:-:S04]  /*5fc0*/  FFMA.FTZ R25, R57, UR22, -R76 ;  /* 0x0000001639197c23 */ /* 0x000fc8000801084c */
[----:B------:R-:W0:Y:S01]  /*5fd0*/  SHFL.BFLY PT, R78, R49, 0x1, 0x1f ;  /* 0x0c201f00314e7f89 */ /* 0x000e2200000e0000 */
        /* <DEDUP_REMOVED lines=14> */
[----:B------:R-:W-:Y:S01]  /*60c0*/  FFMA.FTZ R43, R10, UR22, -R62 ;  /* 0x000000160a2b7c23 */ /* 0x000fe2000801083e */
        /* <DEDUP_REMOVED lines=29> */
[----:B------:R-:W-:-:S02]  /*62a0*/  IMAD.U32 R10, RZ, RZ, UR39 ;  /* 0x00000027ff0a7e24 */ /* 0x000fc4000f8e00ff */
[--C-:B------:R-:W-:Y:S01]  /*62b0*/  FFMA.FTZ R73, R73, UR22, -R62.reuse ;  /* 0x0000001649497c23 */ /* 0x100fe2000801083e */
[----:B------:R-:W-:Y:S01]  /*62c0*/  FFMA.FTZ R74, R74, UR22, -R62 ;  /* 0x000000164a4a7c23 */ /* 0x000fe2000801083e */
[----:B------:R-:W-:Y:S01]  /*62d0*/  FADD.FTZ R0, R6, R47 ;  /* 0x0000002f06007221 */ /* 0x000fe20000010000 */
[----:B------:R-:W-:Y:S01]  /*62e0*/  VIADD R8, R23, 0x9 ;  /* 0x0000000917087836 */ /* 0x000fe20000000000 */
[----:B------:R-:W-:Y:S01]  /*62f0*/  @!P1 LEA R10, R10, UR45, 0x3 ;  /* 0x0000002d0a0a9c11 */ /* 0x000fe2000f8e18ff */
[----:B------:R-:W0:Y:S01]  /*6300*/  MUFU.EX2 R150, R150 ;  /* 0x0000009600967308 */ /* 0x000e220000000800 */
[----:B-1----:R-:W-:Y:S01]  /*6310*/  FFMA.FTZ R2, R3, R2, R148 ;  /* 0x0000000203027223 */ /* 0x002fe20000010094 */
[----:B------:R-:W-:Y:S01]  /*6320*/  ISETP.GE.U32.AND P3, PT, R82, 0x180, PT ;  /* 0x000001805200780c */ /* 0x000fe20003f66070 */
[--C-:B------:R-:W-:Y:S01]  /*6330*/  FFMA.FTZ R75, R75, UR22, -R62.reuse ;  /* 0x000000164b4b7c23 */ /* 0x100fe2000801083e */
[----:B------:R-:W-:Y:S02]  /*6340*/  @!P1 VIADD R10, R10, 0x16840 ;  /* 0x000168400a0a9836 */ /* 0x000fe40000000000 */
[----:B------:R-:W-:Y:S01]  /*6350*/  FFMA.FTZ R77, R77, UR22, -R62 ;  /* 0x000000164d4d7c23 */ /* 0x000fe2000801083e */
[----:B------:R-:W-:Y:S01]  /*6360*/  SEL R8, R8, 0x9, !P3 ;  /* 0x0000000908087807 */ /* 0x000fe20005800000 */
[----:B------:R-:W-:-:S02]  /*6370*/  WARPGROUP.DEPBAR.LE gsb0, 0x0 ;  /* 0x00008000000079c5 */ /* 0x000fc40000010000 */
[----:B------:R-:W1:Y:S01]  /*6380*/  MUFU.EX2 R43, R43 ;  /* 0x0000002b002b7308 */ /* 0x000e620000000800 */
[C---:B--2---:R-:W-:Y:S01]  /*6390*/  FADD.FTZ R51, R5.reuse, R2 ;  /* 0x0000000205337221 */ /* 0x044fe20000010000 */
[----:B------:R-:W-:Y:S01]  /*63a0*/  F2FP.F16.F32.PACK_AB R148, R5, R148 ;  /* 0x000000940594723e */ /* 0x000fe200000000ff */
[----:B------:R-:W-:Y:S01]  /*63b0*/  FFMA.FTZ R39, R39, UR22, -R62 ;  /* 0x0000001627277c23 */ /* 0x000fe2000801083e */
[----:B------:R-:W-:Y:S01]  /*63c0*/  @!P1 PRMT R10, RZ, 0x654, R10 ;  /* 0x00000654ff0a9816 */ /* 0x000fe2000000000a */
[----:B------:R2:W-:Y:S06]  /*63d0*/  BAR.ARV R8, 0x100 ;  /* 0x000400080000751d */ /* 0x0005ec0000002000 */
[----:B------:R-:W3:Y:S01]  /*63e0*/  MUFU.EX2 R144, R144 ;  /* 0x0000009000907308 */ /* 0x000ee20000000800 */
[----:B0-----:R-:W-:Y:S01]  /*63f0*/  FADD.FTZ R2, R150, R51 ;  /* 0x0000003396027221 */ /* 0x001fe20000010000 */
[----:B------:R0:W-:Y:S01]  /*6400*/  @!P1 SYNCS.ARRIVE.TRANS64.RED.A1T0 RZ, [R10+URZ], RZ ;  /* 0x000000ff0aff99a7 */ /* 0x0001e2000810043f */
[----:B------:R-:W-:Y:S01]  /*6410*/  PLOP3.LUT P3, PT, PT, PT, UP1, 0x80, 0x0 ;  /* 0x000000000000781c */ /* 0x000fe20003f6f018 */
[-C--:B------:R-:W-:Y:S01]  /*6420*/  FMUL.FTZ R88, R88, R3.reuse ;  /* 0x0000000358587220 */ /* 0x080fe20000410000 */
[-C--:B------:R-:W-:Y:S01]  /*6430*/  FMUL.FTZ R89, R89, R3.reuse ;  /* 0x0000000359597220 */ /* 0x080fe20000410000 */
[----:B-1----:R-:W-:Y:S01]  /*6440*/  FADD.FTZ R47, R43, R2 ;  /* 0x000000022b2f7221 */ /* 0x002fe20000010000 */
[-C--:B------:R-:W-:Y:S01]  /*6450*/  FMUL.FTZ R92, R92, R3.reuse ;  /* 0x000000035c5c7220 */ /* 0x080fe20000410000 */
[----:B------:R-:W1:Y:S01]  /*6460*/  MUFU.EX2 R13, R13 ;  /* 0x0000000d000d7308 */ /* 0x000e620000000800 */
[-C--:B------:R-:W-:Y:S01]  /*6470*/  FMUL.FTZ R93, R93, R3.reuse ;  /* 0x000000035d5d7220 */ /* 0x080fe20000410000 */
[----:B0-----:R-:W-:Y:S01]  /*6480*/  IMAD.U32 R10, RZ, RZ, UR24 ;  /* 0x00000018ff0a7e24 */ /* 0x001fe2000f8e00ff */
[----:B------:R-:W-:Y:S01]  /*6490*/  UMOV UR24, UR39 ;  /* 0x0000002700187c82 */ /* 0x000fe20008000000 */
[-C--:B------:R-:W-:Y:S01]  /*64a0*/  FMUL.FTZ R96, R96, R3.reuse ;  /* 0x0000000360607220 */ /* 0x080fe20000410000 */
[-C--:B------:R-:W-:Y:S01]  /*64b0*/  FMUL.FTZ R97, R97, R3.reuse ;  /* 0x0000000361617220 */ /* 0x080fe20000410000 */
[-C--:B------:R-:W-:Y:S01]  /*64c0*/  FMUL.FTZ R100, R100, R3.reuse ;  /* 0x0000000364647220 */ /* 0x080fe20000410000 */
[----:B------:R-:W-:Y:S01]  /*64d0*/  @!P1 LEA R10, R10, UR45, 0x3 ;  /* 0x0000002d0a0a9c11 */ /* 0x000fe2000f8e18ff */
[----:B------:R-:W0:Y:S01]  /*64e0*/  MUFU.EX2 R146, R146 ;  /* 0x0000009200927308 */ /* 0x000e220000000800 */
[----:B---3--:R-:W-:Y:S01]  /*64f0*/  FADD.FTZ R2, R144, R47 ;  /* 0x0000002f90027221 */ /* 0x008fe20000010000 */
[-C--:B------:R-:W-:Y:S01]  /*6500*/  FMUL.FTZ R101, R101, R3.reuse ;  /* 0x0000000365657220 */ /* 0x080fe20000410000 */
[----:B--2---:R-:W-:Y:S01]  /*6510*/  @!P1 IADD3 R8, R10, 0x16860, RZ ;  /* 0x000168600a089810 */ /* 0x004fe20007ffe0ff */
[-C--:B------:R-:W-:Y:S01]  /*6520*/  FMUL.FTZ R104, R104, R3.reuse ;  /* 0x0000000368687220 */ /* 0x080fe20000410000 */
[-C--:B------:R-:W-:Y:S01]  /*6530*/  FMUL.FTZ R105, R105, R3.reuse ;  /* 0x0000000369697220 */ /* 0x080fe20000410000 */
[-C--:B------:R-:W-:Y:S01]  /*6540*/  FMUL.FTZ R108, R108, R3.reuse ;  /* 0x000000036c6c7220 */ /* 0x080fe20000410000 */
[----:B------:R-:W-:Y:S01]  /*6550*/  @!P1 PRMT R8, RZ, 0x654, R8 ;  /* 0x00000654ff089816 */ /* 0x000fe20000000008 */
[----:B------:R2:W-:Y:S01]  /*6560*/  MUFU.EX2 R35, R41 ;  /* 0x0000002900237308 */ /* 0x0005e20000000800 */
[C---:B-1----:R-:W-:Y:S01]  /*6570*/  FADD.FTZ R51, R13.reuse, R2 ;  /* 0x000000020d337221 */ /* 0x042fe20000010000 */
[----:B------:R-:W-:Y:S01]  /*6580*/  F2FP.F16.F32.PACK_AB R144, R13, R144 ;  /* 0x000000900d90723e */ /* 0x000fe200000000ff */
[----:B------:R1:W-:Y:S01]  /*6590*/  @!P1 SYNCS.ARRIVE.TRANS64.RED.A1T0 RZ, [R8+URZ], RZ ;  /* 0x000000ff08ff99a7 */ /* 0x0003e2000810043f */
[-C--:B------:R-:W-:Y:S01]  /*65a0*/  FMUL.FTZ R109, R109, R3.reuse ;  /* 0x000000036d6d7220 */ /* 0x080fe20000410000 */
[-C--:B------:R-:W-:Y:S01]  /*65b0*/  FMUL.FTZ R112, R112, R3.reuse ;  /* 0x0000000370707220 */ /* 0x080fe20000410000 */
[-C--:B------:R-:W-:Y:S01]  /*65c0*/  FMUL.FTZ R113, R113, R3.reuse ;  /* 0x0000000371717220 */ /* 0x080fe20000410000 */
[-C--:B------:R-:W-:Y:S01]  /*65d0*/  FMUL.FTZ R116, R116, R3.reuse ;  /* 0x0000000374747220 */ /* 0x080fe20000410000 */
[----:B------:R-:W3:Y:S01]  /*65e0*/  MUFU.EX2 R9, R9 ;  /* 0x0000000900097308 */ /* 0x000ee20000000800 */
[----:B--2---:R-:W-:Y:S01]  /*65f0*/  FADD.FTZ R41, R151, R0 ;  /* 0x0000000097297221 */ /* 0x004fe20000010000 */
[----:B0-----:R-:W-:Y:S01]  /*6600*/  FADD.FTZ R2, R146, R51 ;  /* 0x0000003392027221 */ /* 0x001fe20000010000 */
[----:B------:R-:W-:Y:S01]  /*6610*/  FMUL.FTZ R117, R117, R3 ;  /* 0x0000000375757220 */ /* 0x000fe20000410000 */
[-C--:B------:R-:W-:Y:S01]  /*6620*/  FMUL.FTZ R90, R90, R4.reuse ;  /* 0x000000045a5a7220 */ /* 0x080fe20000410000 */
        /* <DEDUP_REMOVED lines=9> */
[----:B------:R-:W-:Y:S01]  /*66c0*/  FFMA.FTZ R47, R69, UR22, -R62 ;  /* 0x00000016452f7c23 */ /* 0x000fe2000801083e */
[----:B------:R-:W-:Y:S01]  /*66d0*/  FMUL.FTZ R99, R99, R4 ;  /* 0x0000000463637220 */ /* 0x000fe20000410000 */
[----:B------:R-:W2:Y:S01]  /*66e0*/  MUFU.EX2 R21, R21 ;  /* 0x0000001500157308 */ /* 0x000ea20000000800 */
[----:B------:R-:W-:Y:S01]  /*66f0*/  FADD.FTZ R51, R147, R0 ;  /* 0x0000000093337221 */ /* 0x000fe20000010000 */
[C---:B---3--:R-:W-:Y:S01]  /*6700*/  FADD.FTZ R53, R9.reuse, R2 ;  /* 0x0000000209357221 */ /* 0x048fe20000010000 */
[----:B------:R-:W-:Y:S01]  /*6710*/  F2FP.F16.F32.PACK_AB R146, R9, R146 ;  /* 0x000000920992723e */ /* 0x000fe200000000ff */
[-C--:B------:R-:W-:Y:S01]  /*6720*/  FMUL.FTZ R102, R102, R4.reuse ;  /* 0x0000000466667220 */ /* 0x080fe20000410000 */
[----:B------:R-:W-:Y:S01]  /*6730*/  FADD.FTZ R0, R26, R51 ;  /* 0x000000331a007221 */ /* 0x000fe20000010000 */
[----:B------:R-:W-:Y:S01]  /*6740*/  FFMA.FTZ R51, R71, UR22, -R62 ;  /* 0x0000001647337c23 */ /* 0x000fe2000801083e */
[-C--:B------:R-:W-:Y:S01]  /*6750*/  FMUL.FTZ R103, R103, R4.reuse ;  /* 0x0000000467677220 */ /* 0x080fe20000410000 */
[----:B------:R-:W3:Y:S01]  /*6760*/  MUFU.EX2 R142, R142 ;  /* 0x0000008e008e7308 */ /* 0x000ee20000000800 */
        /* <DEDUP_REMOVED lines=8> */
[----:B--2---:R-:W-:Y:S01]  /*67f0*/  FADD.FTZ R55, R21, R2 ;  /* 0x0000000215377221 */ /* 0x004fe20000010000 */
[----:B------:R-:W-:Y:S01]  /*6800*/  FADD.FTZ R53, R143, R0 ;  /* 0x000000008f357221 */ /* 0x000fe20000010000 */
[-C--:B------:R-:W-:Y:S01]  /*6810*/  FMUL.FTZ R114, R114, R4.reuse ;  /* 0x0000000472727220 */ /* 0x080fe20000410000 */
[-C--:B------:R-:W-:Y:S01]  /*6820*/  FMUL.FTZ R115, R115, R4.reuse ;  /* 0x0000000473737220 */ /* 0x080fe20000410000 */
[-C--:B------:R-:W-:Y:S01]  /*6830*/  FMUL.FTZ R118, R118, R4.reuse ;  /* 0x0000000476767220 */ /* 0x080fe20000410000 */
[----:B------:R-:W-:Y:S01]  /*6840*/  FADD.FTZ R0, R34, R53 ;  /* 0x0000003522007221 */ /* 0x000fe20000010000 */
[----:B------:R-:W-:Y:S01]  /*6850*/  FMUL.FTZ R119, R119, R4 ;  /* 0x0000000477777220 */ /* 0x000fe20000410000 */
[----:B------:R-:W2:Y:S01]  /*6860*/  MUFU.EX2 R136, R136 ;  /* 0x0000008800887308 */ /* 0x000ea20000000800 */
[----:B---3--:R-:W-:Y:S01]  /*6870*/  FADD.FTZ R2, R142, R55 ;  /* 0x000000378e027221 */ /* 0x008fe20000010000 */
[----:B------:R-:W-:Y:S01]  /*6880*/  FADD.FTZ R53, R137, R0 ;  /* 0x0000000089357221 */ /* 0x000fe20000010000 */
[----:B------:R-:W-:Y:S01]  /*6890*/  F2FP.F16.F32.PACK_AB R149, R6, R149 ;  /* 0x000000950695723e */ /* 0x000fe200000000ff */
[----:B------:R-:W-:Y:S01]  /*68a0*/  IMAD.MOV.U32 R4, RZ, RZ, R44 ;  /* 0x000000ffff047224 */ /* 0x000fe200078e002c */
[----:B------:R-:W-:Y:S01]  /*68b0*/  F2FP.F16.F32.PACK_AB R151, R12, R151 ;  /* 0x000000970c97723e */ /* 0x000fe200000000ff */
[----:B------:R-:W-:Y:S01]  /*68c0*/  FADD.FTZ R0, R46, R53 ;  /* 0x000000352e007221 */ /* 0x000fe20000010000 */
[----:B------:R-:W-:Y:S01]  /*68d0*/  F2FP.F16.F32.PACK_AB R150, R43, R150 ;  /* 0x000000962b96723e */ /* 0x000fe200000000ff */
[----:B------:R-:W3:Y:S01]  /*68e0*/  MUFU.EX2 R7, R7 ;  /* 0x0000000700077308 */ /* 0x000ee20000000800 */
[----:B0-----:R-:W-:Y:S01]  /*68f0*/  FADD.FTZ R55, R45, R2 ;  /* 0x000000022d377221 */ /* 0x001fe20000010000 */
[----:B------:R-:W-:Y:S01]  /*6900*/  FADD.FTZ R5, R139, R0 ;  /* 0x000000008b057221 */ /* 0x000fe20000010000 */
[----:B------:R-:W-:Y:S01]  /*6910*/  F2FP.F16.F32.PACK_AB R145, R20, R145 ;  /* 0x000000911491723e */ /* 0x000fe200000000ff */
[----:B------:R-:W-:Y:S01]  /*6920*/  IMAD.MOV.U32 R3, RZ, RZ, R49 ;  /* 0x000000ffff037224 */ /* 0x000fe200078e0031 */
[----:B------:R-:W-:Y:S01]  /*6930*/  F2FP.F16.F32.PACK_AB R147, R26, R147 ;  /* 0x000000931a93723e */ /* 0x000fe200000000ff */
        /* <DEDUP_REMOVED lines=10> */
[C---:B---3--:R-:W-:Y:S01]  /*69e0*/  FADD.FTZ R55, R7.reuse, R2 ;  /* 0x0000000207377221 */ /* 0x048fe20000010000 */
[----:B------:R-:W-:Y:S02]  /*69f0*/  F2FP.F16.F32.PACK_AB R136, R7, R136 ;  /* 0x000000880788723e */ /* 0x000fe400000000ff */
[----:B------:R-:W-:Y:S02]  /*6a00*/  F2FP.F16.F32.PACK_AB R137, R46, R137 ;  /* 0x000000892e89723e */ /* 0x000fe400000000ff */
[----:B------:R-:W-:Y:S02]  /*6a10*/  F2FP.F16.F32.PACK_AB R139, R48, R139 ;  /* 0x0000008b308b723e */ /* 0x000fe400000000ff */
[----:B------:R-:W3:Y:S01]  /*6a20*/  MUFU.EX2 R132, R132 ;  /* 0x0000008400847308 */ /* 0x000ee20000000800 */
[----:B0-----:R-:W-:Y:S01]  /*6a30*/  FADD.FTZ R2, R138, R55 ;  /* 0x000000378a027221 */ /* 0x001fe20000010000 */
[----:B------:R-:W-:-:S06]  /*6a40*/  F2FP.F16.F32.PACK_AB R133, R42, R133 ;  /* 0x000000852a85723e */ /* 0x000fcc00000000ff */
[----:B------:R-:W0:Y:S01]  /*6a50*/  MUFU.EX2 R135, R135 ;  /* 0x0000008700877308 */ /* 0x000e220000000800 */
[C---:B--2---:R-:W-:Y:S01]  /*6a60*/  FADD.FTZ R13, R27.reuse, R2 ;  /* 0x000000021b0d7221 */ /* 0x044fe20000010000 */
[----:B------:R-:W-:-:S06]  /*6a70*/  F2FP.F16.F32.PACK_AB R138, R27, R138 ;  /* 0x0000008a1b8a723e */ /* 0x000fcc00000000ff */
[----:B------:R-:W2:Y:S01]  /*6a80*/  MUFU.EX2 R134, R134 ;  /* 0x0000008600867308 */ /* 0x000ea20000000800 */
[----:B---3--:R-:W-:Y:S01]  /*6a90*/  FADD.FTZ R2, R132, R13 ;  /* 0x0000000d84027221 */ /* 0x008fe20000010000 */
[----:B------:R-:W-:-:S03]  /*6aa0*/  F2FP.F16.F32.PACK_AB R132, R35, R132 ;  /* 0x000000842384723e */ /* 0x000fc600000000ff */
[----:B------:R-:W-:-:S03]  /*6ab0*/  FADD.FTZ R9, R35, R2 ;  /* 0x0000000223097221 */ /* 0x000fc60000010000 */
        /* <DEDUP_REMOVED lines=8> */
[C---:B0-----:R-:W-:Y:S01]  /*6b40*/  FADD.FTZ R9, R37.reuse, R2 ;  /* 0x0000000225097221 */ /* 0x041fe20000010000 */
[----:B------:R-:W-:-:S06]  /*6b50*/  F2FP.F16.F32.PACK_AB R134, R37, R134 ;  /* 0x000000862586723e */ /* 0x000fcc00000000ff */
[----:B------:R-:W0:Y:S01]  /*6b60*/  MUFU.EX2 R52, R52 ;  /* 0x0000003400347308 */ /* 0x000e220000000800 */
[----:B--2---:R-:W-:-:S07]  /*6b70*/  FADD.FTZ R5, R11, R0 ;  /* 0x000000000b057221 */ /* 0x004fce0000010000 */
        /* <DEDUP_REMOVED lines=51> */
[----:B--2---:R-:W-:-:S04]  /*6eb0*/  FADD.FTZ R7, R122, R7 ;  /* 0x000000077a077221 */ /* 0x004fc80000010000 */
[C---:B---3--:R-:W-:Y:S01]  /*6ec0*/  FADD.FTZ R2, R39.reuse, R7 ;  /* 0x0000000727027221 */ /* 0x048fe20000010000 */
[----:B------:R-:W-:Y:S01]  /*6ed0*/  F2FP.F16.F32.PACK_AB R122, R39, R122 ;  /* 0x0000007a277a723e */ /* 0x000fe200000000ff */
[C---:B0-----:R-:W-:Y:S01]  /*6ee0*/  FADD.FTZ R0, R61.reuse, R0 ;  /* 0x000000003d007221 */ /* 0x041fe20000010000 */
[----:B------:R-:W-:Y:S01]  /*6ef0*/  F2FP.F16.F32.PACK_AB R123, R61, R33 ;  /* 0x000000213d7b723e */ /* 0x000fe200000000ff */
[----:B-1----:R-:W-:Y:S06]  /*6f00*/  @P3 BRA `(.L_x_14671) ;  /* 0xffffffd000903947 */ /* 0x002fec000383ffff */
.L_x_14662:
        /* <DEDUP_REMOVED lines=8> */
.L_x_14681:
        /* <DEDUP_REMOVED lines=9> */
.L_x_14674:
[----:B------:R-:W-:Y:S01]  /*7020*/  ULEA UR6, UR39, UR45, 0x3 ;  /* 0x0000002d27067291 */ /* 0x000fe2000f8e183f */
[----:B------:R-:W-:-:S05]  /*7030*/  IMAD.U32 R5, RZ, RZ, UR38 ;  /* 0x00000026ff057e24 */ /* 0x000fca000f8e00ff */
[----:B------:R-:W-:-:S04]  /*7040*/  SHF.L.U32 R5, R5, 0x1f, RZ ;  /* 0x0000001f05057819 */ /* 0x000fc800000006ff */
[----:B------:R0:W1:Y:S01]  /*7050*/  SYNCS.PHASECHK.TRANS64.TRYWAIT P2, [UR6+0x16830], R5 ;  /* 0x01683005ff0075a7 */ /* 0x0000620008040146 */
[----:B------:R-:W-:Y:S05]  /*7060*/  @!P0 BRA `(.L_x_14675) ;  /* 0x0000000000048947 */ /* 0x000fea0003800000 */
[----:B------:R-:W-:Y:S01]  /*7070*/  BPT.TRAP 0x1 ;  /* 0x000000040000795c */ /* 0x000fe20000300000 */
.L_x_14675:
[----:B-1----:R-:W-:Y:S05]  /*7080*/  @P2 BRA `(.L_x_14673) ;  /* 0x0000000000082947 */ /* 0x002fea0003800000 */
[----:B------:R-:W1:Y:S02]  /*7090*/  SYNCS.PHASECHK.TRANS64.TRYWAIT P2, [UR6+0x16830], R5 ;  /* 0x01683005ff0075a7 */ /* 0x000e640008040146 */
[----:B-1----:R-:W-:Y:S05]  /*70a0*/  @!P2 BRA `(.L_x_14676) ;  /* 0x0000009c002ca947 */ /* 0x002fea0003800000 */
.L_x_14673:
        /* <DEDUP_REMOVED lines=25> */
.L_x_14678:
[----:B------:R-:W-:Y:S01]  /*7240*/  ULEA UR6, UR21, UR45, 0x3 ;  /* 0x0000002d15067291 */ /* 0x000fe2000f8e183f */
[----:B------:R-:W-:-:S05]  /*7250*/  IMAD.U32 R5, RZ, RZ, UR24 ;  /* 0x00000018ff057e24 */ /* 0x000fca000f8e00ff */
[----:B------:R-:W-:-:S04]  /*7260*/  SHF.L.U32 R5, R5, 0x1f, RZ ;  /* 0x0000001f05057819 */ /* 0x000fc800000006ff */
[----:B------:R0:W1:Y:S01]  /*7270*/  SYNCS.PHASECHK.TRANS64.TRYWAIT P2, [UR6+0x16850], R5 ;  /* 0x01685005ff0075a7 */ /* 0x0000620008040146 */
[----:B------:R-:W-:Y:S05]  /*7280*/  @!P0 BRA `(.L_x_14679) ;  /* 0x0000000000048947 */ /* 0x000fea0003800000 */
[----:B------:R-:W-:Y:S01]  /*7290*/  BPT.TRAP 0x1 ;  /* 0x000000040000795c */ /* 0x000fe20000300000 */
.L_x_14679:
[----:B-1----:R-:W-:Y:S05]  /*72a0*/  @P2 BRA `(.L_x_14677) ;  /* 0x0000000000082947 */ /* 0x002fea0003800000 */
[----:B------:R-:W1:Y:S02]  /*72b0*/  SYNCS.PHASECHK.TRANS64.TRYWAIT P2, [UR6+0x16850], R5 ;  /* 0x01685005ff0075a7 */ /* 0x000e640008040146 */
[----:B-1----:R-:W-:Y:S05]  /*72c0*/  @!P2 BRA `(.L_x_14680) ;  /* 0x0000009800bca947 */ /* 0x002fea0003800000 */
.L_x_14677:
        /* <DEDUP_REMOVED lines=292> */
[----:B------:R-:W-:Y:S01]  /*8510*/  FMUL.FTZ R57, R4, UR22 ;  /* 0x0000001604397c20 */ /* 0x000fe20008410000 */
[----:B------:R-:W-:Y:S02]  /*8520*/  IMAD.U32 R11, RZ, RZ, UR39 ;  /* 0x00000027ff0b7e24 */ /* 0x000fe4000f8e00ff */
[--C-:B------:R-:W-:Y:S01]  /*8530*/  FFMA.FTZ R4, R8, UR22, -R59.reuse ;  /* 0x0000001608047c23 */ /* 0x100fe2000801083b */
[--C-:B------:R-:W-:Y:S01]  /*8540*/  FFMA.FTZ R149, R7, UR22, -R59.reuse ;  /* 0x0000001607957c23 */ /* 0x100fe2000801083b */
[----:B------:R-:W-:Y:S02]  /*8550*/  VIADD R7, R23, 0x9 ;  /* 0x0000000917077836 */ /* 0x000fe40000000000 */
[----:B------:R-:W-:Y:S01]  /*8560*/  FFMA.FTZ R145, R15, UR22, -R59 ;  /* 0x000000160f917c23 */ /* 0x000fe2000801083b */
[----:B------:R-:W-:Y:S01]  /*8570*/  @!P1 LEA R11, R11, UR45, 0x3 ;  /* 0x0000002d0b0b9c11 */ /* 0x000fe2000f8e18ff */
[----:B------:R-:W-:Y:S01]  /*8580*/  MUFU.EX2 R57, R57 ;  /* 0x0000003900397308 */ /* 0x000fe20000000800 */
[----:B------:R-:W-:-:S02]  /*8590*/  WARPGROUP.DEPBAR.LE gsb0, 0x0 ;  /* 0x00008000000079c5 */ /* 0x000fc40000010000 */
[----:B------:R-:W-:Y:S01]  /*85a0*/  WARPGROUP.ARRIVE ;  /* 0x00000000000079c5 */ /* 0x000fe20000000000 */
[----:B------:R-:W-:Y:S02]  /*85b0*/  @!P1 VIADD R15, R11, 0x16840 ;  /* 0x000168400b0f9836 */ /* 0x000fe40000000000 */
[--C-:B------:R-:W-:Y:S01]  /*85c0*/  FFMA.FTZ R8, R12, UR22, -R59.reuse ;  /* 0x000000160c087c23 */ /* 0x100fe2000801083b */
[----:B------:R-:W-:Y:S01]  /*85d0*/  SEL R11, R7, 0x9, !P2 ;  /* 0x00000009070b7807 */ /* 0x000fe20005000000 */
[----:B------:R-:W-:Y:S01]  /*85e0*/  FFMA.FTZ R12, R20, UR22, -R59 ;  /* 0x00000016140c7c23 */ /* 0x000fe2000801083b */
[----:B------:R-:W0:Y:S01]  /*85f0*/  MUFU.EX2 R4, R4 ;  /* 0x0000000400047308 */ /* 0x000e220000000800 */
[----:B------:R-:W-:Y:S01]  /*8600*/  HGMMA.64x64x16.F32 R88, R120, gdesc[UR4].tnspB, R88, gsb0 ;  /* 0x40e0000478587df0 */ /* 0x000fe20008000858 */
[----:B------:R-:W-:Y:S01]  /*8610*/  @!P1 PRMT R15, RZ, 0x654, R15 ;  /* 0x00000654ff0f9816 */ /* 0x000fe2000000000f */
[--C-:B------:R-:W-:Y:S01]  /*8620*/  FFMA.FTZ R147, R25, UR22, -R59.reuse ;  /* 0x0000001619937c23 */ /* 0x100fe2000801083b */
[----:B------:R-:W-:Y:S01]  /*8630*/  FADD.FTZ R7, R5, R2 ;  /* 0x0000000205077221 */ /* 0x000fe20000010000 */
        /* <DEDUP_REMOVED lines=56> */
[----:B-1----:R-:W-:Y:S01]  /*89c0*/  MOV R15, UR21 ;  /* 0x00000015000f7c02 */ /* 0x002fe20008000f00 */
[----:B------:R-:W-:Y:S01]  /*89d0*/  MUFU.EX2 R140, R140 ;  /* 0x0000008c008c7308 */ /* 0x000fe20000000800 */
[----:B------:R-:W-:Y:S01]  /*89e0*/  UMOV UR21, UR39 ;  /* 0x0000002700157c82 */ /* 0x000fe20008000000 */
[-C--:B------:R-:W-:Y:S01]  /*89f0*/  FMUL.FTZ R97, R97, R69.reuse ;  /* 0x0000004561617220 */ /* 0x080fe20000410000 */
[----:B------:R-:W-:Y:S01]  /*8a00*/  @!P1 LEA R15, R15, UR45, 0x3 ;  /* 0x0000002d0f0f9c11 */ /* 0x000fe2000f8e18ff */
[-C--:B------:R-:W-:Y:S01]  /*8a10*/  FMUL.FTZ R100, R100, R69.reuse ;  /* 0x0000004564647220 */ /* 0x080fe20000410000 */
[-C--:B------:R-:W-:Y:S01]  /*8a20*/  FMUL.FTZ R101, R101, R69.reuse ;  /* 0x0000004565657220 */ /* 0x080fe20000410000 */
[-C--:B------:R-:W-:Y:S01]  /*8a30*/  FMUL.FTZ R104, R104, R69.reuse ;  /* 0x0000004568687220 */ /* 0x080fe20000410000 */
[----:B------:R-:W-:Y:S01]  /*8a40*/  FMUL.FTZ R105, R105, R69 ;  /* 0x0000004569697220 */ /* 0x000fe20000410000 */
[----:B0-----:R-:W-:Y:S01]  /*8a50*/  @!P1 VIADD R11, R15, 0x16860 ;  /* 0x000168600f0b9836 */ /* 0x001fe20000000000 */
[----:B------:R-:W0:Y:S01]  /*8a60*/  MUFU.EX2 R141, R141 ;  /* 0x0000008d008d7308 */ /* 0x000e220000000800 */
[C---:B--2---:R-:W-:Y:S01]  /*8a70*/  FADD.FTZ R42, R20.reuse, R7 ;  /* 0x00000007142a7221 */ /* 0x044fe20000010000 */
[----:B------:R-:W-:Y:S01]  /*8a80*/  F2FP.F16.F32.PACK_AB R147, R20, R147 ;  /* 0x000000931493723e */ /* 0x000fe200000000ff */
[-C--:B------:R-:W-:Y:S01]  /*8a90*/  FMUL.FTZ R108, R108, R69.reuse ;  /* 0x000000456c6c7220 */ /* 0x080fe20000410000 */
[----:B------:R-:W-:Y:S01]  /*8aa0*/  @!P1 PRMT R15, RZ, 0x654, R11 ;  /* 0x00000654ff0f9816 */ /* 0x000fe2000000000b */
[----:B------:R-:W-:Y:S01]  /*8ab0*/  FADD.FTZ R11, R77, R40 ;  /* 0x000000284d0b7221 */ /* 0x000fe20000010000 */
[-C--:B------:R-:W-:Y:S01]  /*8ac0*/  FMUL.FTZ R109, R109, R69.reuse ;  /* 0x000000456d6d7220 */ /* 0x080fe20000410000 */
[-C--:B------:R-:W-:Y:S01]  /*8ad0*/  FMUL.FTZ R112, R112, R69.reuse ;  /* 0x0000004570707220 */ /* 0x080fe20000410000 */
[----:B------:R-:W1:Y:S01]  /*8ae0*/  MUFU.EX2 R26, R26 ;  /* 0x0000001a001a7308 */ /* 0x000e620000000800 */
[----:B------:R-:W-:Y:S01]  /*8af0*/  FADD.FTZ R40, R144, R11 ;  /* 0x0000000b90287221 */ /* 0x000fe20000010000 */
[----:B------:R2:W-:Y:S01]  /*8b00*/  @!P1 SYNCS.ARRIVE.TRANS64.RED.A1T0 RZ, [R15+URZ], RZ ;  /* 0x000000ff0fff99a7 */ /* 0x0005e2000810043f */
[----:B------:R-:W-:Y:S01]  /*8b10*/  F2FP.F16.F32.PACK_AB R144, R9, R144 ;  /* 0x000000900990723e */ /* 0x000fe200000000ff */
[-C--:B------:R-:W-:Y:S01]  /*8b20*/  FMUL.FTZ R113, R113, R69.reuse ;  /* 0x0000004571717220 */ /* 0x080fe20000410000 */
[----:B------:R-:W-:Y:S01]  /*8b30*/  FADD.FTZ R11, R9, R40 ;  /* 0x00000028090b7221 */ /* 0x000fe20000010000 */
[--C-:B------:R-:W-:Y:S01]  /*8b40*/  FFMA.FTZ R40, R67, UR22, -R59.reuse ;  /* 0x0000001643287c23 */ /* 0x100fe2000801083b */
[----:B------:R-:W-:Y:S01]  /*8b50*/  FFMA.FTZ R59, R76, UR22, -R59 ;  /* 0x000000164c3b7c23 */ /* 0x000fe2000801083b */
[----:B------:R-:W3:Y:S01]  /*8b60*/  MUFU.EX2 R142, R142 ;  /* 0x0000008e008e7308 */ /* 0x000ee20000000800 */
[----:B------:R-:W-:Y:S01]  /*8b70*/  FADD.FTZ R46, R146, R11 ;  /* 0x0000000b922e7221 */ /* 0x000fe20000010000 */
[----:B0-----:R-:W-:Y:S01]  /*8b80*/  FADD.FTZ R7, R141, R42 ;  /* 0x0000002a8d077221 */ /* 0x001fe20000010000 */
[C---:B------:R-:W-:Y:S01]  /*8b90*/  F2FP.F16.F32.PACK_AB R146, R13.reuse, R146 ;  /* 0x000000920d92723e */ /* 0x040fe200000000ff */
[-C--:B------:R-:W-:Y:S01]  /*8ba0*/  FMUL.FTZ R116, R116, R69.reuse ;  /* 0x0000004574747220 */ /* 0x080fe20000410000 */
[----:B------:R-:W-:Y:S01]  /*8bb0*/  FADD.FTZ R11, R13, R46 ;  /* 0x0000002e0d0b7221 */ /* 0x000fe20000010000 */
[----:B------:R-:W-:Y:S01]  /*8bc0*/  FMUL.FTZ R117, R117, R69 ;  /* 0x0000004575757220 */ /* 0x000fe20000410000 */
[----:B------:R-:W-:Y:S01]  /*8bd0*/  FMUL.FTZ R90, R90, R57 ;  /* 0x000000395a5a7220 */ /* 0x000fe20000410000 */
[----:B------:R-:W0:Y:S01]  /*8be0*/  MUFU.EX2 R143, R143 ;  /* 0x0000008f008f7308 */ /* 0x000e220000000800 */
[----:B------:R-:W-:Y:S01]  /*8bf0*/  FADD.FTZ R46, R140, R11 ;  /* 0x0000000b8c2e7221 */ /* 0x000fe20000010000 */
[C---:B-1----:R-:W-:Y:S01]  /*8c00*/  FADD.FTZ R42, R26.reuse, R7 ;  /* 0x000000071a2a7221 */ /* 0x042fe20000010000 */
[----:B------:R-:W-:Y:S01]  /*8c10*/  F2FP.F16.F32.PACK_AB R141, R26, R141 ;  /* 0x0000008d1a8d723e */ /* 0x000fe200000000ff */
[-C--:B------:R-:W-:Y:S01]  /*8c20*/  FMUL.FTZ R91, R91, R57.reuse ;  /* 0x000000395b5b7220 */ /* 0x080fe20000410000 */
[C---:B------:R-:W-:Y:S01]  /*8c30*/  FADD.FTZ R11, R21.reuse, R46 ;  /* 0x0000002e150b7221 */ /* 0x040fe20000010000 */
[----:B------:R-:W-:Y:S01]  /*8c40*/  F2FP.F16.F32.PACK_AB R140, R21, R140 ;  /* 0x0000008c158c723e */ /* 0x000fe200000000ff */
        /* <DEDUP_REMOVED lines=20> */
[----:B------:R-:W-:-:S05]  /*8d90*/  FMUL.FTZ R119, R119, R57 ;  /* 0x0000003977777220 */ /* 0x000fca0000410000 */
[----:B------:R-:W1:Y:S01]  /*8da0*/  MUFU.EX2 R137, R137 ;  /* 0x0000008900897308 */ /* 0x000e620000000800 */
[C---:B---3--:R-:W-:Y:S01]  /*8db0*/  FADD.FTZ R42, R30.reuse, R7 ;  /* 0x000000071e2a7221 */ /* 0x048fe20000010000 */
[----:B------:R-:W-:-:S06]  /*8dc0*/  F2FP.F16.F32.PACK_AB R143, R30, R143 ;  /* 0x0000008f1e8f723e */ /* 0x000fcc00000000ff */
[----:B------:R-:W3:Y:S01]  /*8dd0*/  MUFU.EX2 R32, R32 ;  /* 0x0000002000207308 */ /* 0x000ee20000000800 */
[----:B0-----:R-:W-:Y:S01]  /*8de0*/  FADD.FTZ R46, R136, R11 ;  /* 0x0000000b882e7221 */ /* 0x001fe20000010000 */
[----:B------:R-:W-:-:S03]  /*8df0*/  F2FP.F16.F32.PACK_AB R136, R27, R136 ;  /* 0x000000881b88723e */ /* 0x000fc600000000ff */
[----:B------:R-:W-:-:S03]  /*8e00*/  FADD.FTZ R7, R27, R46 ;  /* 0x0000002e1b077221 */ /* 0x000fc60000010000 */
[----:B------:R-:W0:Y:S01]  /*8e10*/  MUFU.EX2 R138, R138 ;  /* 0x0000008a008a7308 */ /* 0x000e220000000800 */
[----:B-1----:R-:W-:-:S07]  /*8e20*/  FADD.FTZ R5, R137, R42 ;  /* 0x0000002a89057221 */ /* 0x002fce0000010000 */
        /* <DEDUP_REMOVED lines=61> */
[----:B------:R-:W-:Y:S01]  /*9200*/  F2FP.F16.F32.PACK_AB R125, R4, R125 ;  /* 0x0000007d047d723e */ /* 0x000fe200000000ff */
[----:B------:R-:W-:-:S05]  /*9210*/  IMAD.MOV.U32 R4, RZ, RZ, R49 ;  /* 0x000000ffff047224 */ /* 0x000fca00078e0031 */
        /* <DEDUP_REMOVED lines=23> */
[----:B---3--:R-:W-:Y:S01]  /*9390*/  FADD.FTZ R5, R8, R5 ;  /* 0x0000000508057221 */ /* 0x008fe20000010000 */
[C---:B0-----:R-:W-:Y:S01]  /*93a0*/  FADD.FTZ R2, R3.reuse, R2 ;  /* 0x0000000203027221 */ /* 0x041fe20000010000 */
[----:B------:R-:W-:Y:S01]  /*93b0*/  F2FP.F16.F32.PACK_AB R122, R3, R36 ;  /* 0x00000024037a723e */ /* 0x000fe200000000ff */
[----:B------:R-:W-:Y:S02]  /*93c0*/  IMAD.MOV.U32 R3, RZ, RZ, R44 ;  /* 0x000000ffff037224 */ /* 0x000fe400078e002c */
[C---:B-1----:R-:W-:Y:S01]  /*93d0*/  FADD.FTZ R0, R59.reuse, R5 ;  /* 0x000000053b007221 */ /* 0x042fe20000010000 */
[----:B------:R-:W-:Y:S01]  /*93e0*/  F2FP.F16.F32.PACK_AB R123, R59, R8 ;  /* 0x000000083b7b723e */ /* 0x000fe200000000ff */
[----:B--2---:R-:W-:Y:S06]  /*93f0*/  @P2 BRA `(.L_x_14681) ;  /* 0xffffffd800e42947 */ /* 0x004fec000383ffff */
.L_x_14672:
[----:B------:R-:W-:Y:S06]  /*9400*/  BAR.ARV 0x8, 0x200 ;  /* 0x0208000000007b1d */ /* 0x000fec0000002000 */
[----:B------:R-:W-:Y:S05]  /*9410*/  @!P0 BRA `(.L_x_14682) ;  /* 0x0000000000048947 */ /* 0x000fea0003800000 */
[----:B------:R-:W-:Y:S01]  /*9420*/  BPT.TRAP 0x1 ;  /* 0x000000040000795c */ /* 0x000fe20000300000 */
.L_x_14682:
[----:B------:R-:W-:Y:S01]  /*9430*/  ULEA UR5, UR39, UR45, 0x3 ;  /* 0x0000002d27057291 */ /* 0x000fe2000f8e183f */
[----:B------:R-:W-:-:S05]  /*9440*/  IMAD.U32 R3, RZ, RZ, UR38 ;  /* 0x00000026ff037e24 */ /* 0x000fca000f8e00ff */
[----:B------:R-:W-:-:S04]  /*9450*/  SHF.L.U32 R3, R3, 0x1f, RZ ;  /* 0x0000001f03037819 */ /* 0x000fc800000006ff */
[----:B------:R0:W1:Y:S01]  /*9460*/  SYNCS.PHASECHK.TRANS64.TRYWAIT P2, [UR5+0x16850], R3 ;  /* 0x01685003ff0075a7 */ /* 0x0000620008040145 */
[----:B------:R-:W-:Y:S05]  /*9470*/  @!P0 BRA `(.L_x_14683) ;  /* 0x0000000000048947 */ /* 0x000fea0003800000 */
[----:B------:R-:W-:Y:S01]  /*9480*/  BPT.TRAP 0x1 ;  /* 0x000000040000795c */ /* 0x000fe20000300000 */
.L_x_14683:
[----:B-1----:R-:W-:Y:S05]  /*9490*/  @P2 BRA `(.L_x_14684) ;  /* 0x0000000000082947 */ /* 0x002fea0003800000 */
[----:B------:R-:W1:Y:S02]  /*94a0*/  SYNCS.PHASECHK.TRANS64.TRYWAIT P0, [UR5+0x16850], R3 ;  /* 0x01685003ff0075a7 */ /* 0x000e640008000145 */
[----:B-1----:R-:W-:Y:S05]  /*94b0*/  @!P0 BRA `(.L_x_14685) ;  /* 0x0000007800588947 */ /* 0x002fea0003800000 */
.L_x_14684:
[----:B------:R-:W-:Y:S01]  /*94c0*/  UIADD3 UR45, UR45, 0x400, URZ ;  /* 0x000004002d2d7890 */ /* 0x000fe2000fffe03f */
[----:B------:R-:W-:Y:S01]  /*94d0*/  WARPGROUP.ARRIVE ;  /* 0x00000000000079c5 */ /* 0x000fe20000000000 */
[----:B------:R-:W-:Y:S01]  /*94e0*/  UMOV UR7, 0x40000040 ;  /* 0x4000004000077882 */ /* 0x000fe20000000000 */
[----:B01----:R-:W0:Y:S01]  /*94f0*/  SHFL.BFLY PT, R3, R2, 0x2, 0x1f ;  /* 0x0c401f0002037f89 */ /* 0x003e2200000e0000 */
[----:B------:R-:W-:Y:S01]  /*9500*/  USHF.R.U32.HI UR45, URZ, 0x4, UR45 ;  /* 0x000000043f2d7899 */ /* 0x000fe2000801162d */
[----:B------:R-:W-:Y:S01]  /*9510*/  MOV R10, UR5 ;  /* 0x00000005000a7c02 */ /* 0x000fe20008000f00 */
[----:B------:R-:W-:Y:S01]  /*9520*/  IMAD.MOV.U32 R20, RZ, RZ, -0x800000 ;  /* 0xff800000ff147424 */ /* 0x000fe200078e00ff */
[----:B------:R-:W1:Y:S01]  /*9530*/  SHFL.BFLY PT, R5, R0, 0x2, 0x1f ;  /* 0x0c401f0000057f89 */ /* 0x000e6200000e0000 */
[----:B------:R-:W-:Y:S02]  /*9540*/  ULOP3.LUT UR4, UR45, 0x3fff, URZ, 0xc0, !UPT ;  /* 0x00003fff2d047892 */ /* 0x000fe4000f8ec03f */
        /* <DEDUP_REMOVED lines=10> */
[----:B------:R-:W-:Y:S02]  /*95f0*/  IMAD.MOV.U32 R2, RZ, RZ, RZ ;  /* 0x000000ffff027224 */ /* 0x000fe400078e00ff */
[----:B-1----:R-:W-:-:S02]  /*9600*/  FADD.FTZ R5, R5, R0 ;  /* 0x0000000005057221 */ /* 0x002fc40000010000 */
        /* <DEDUP_REMOVED lines=16> */
[----:B------:R-:W-:-:S03]  /*9710*/  @!P1 VIADD R6, R10, 0x16860 ;  /* 0x000168600a069836 */ /* 0x000fc60000000000 */
[----:B------:R-:W-:Y:S01]  /*9720*/  @P0 FFMA.FTZ R20, R4, R49, R3 ;  /* 0x0000003104140223 */ /* 0x000fe20000010003 */
[----:B------:R-:W-:Y:S01]  /*9730*/  PLOP3.LUT P0, PT, PT, PT, PT, 0x8, 0x0 ;  /* 0x000000000000781c */ /* 0x000fe20003f0e170 */
[----:B------:R-:W0:Y:S01]  /*9740*/  @P2 MUFU.RCP R5, R9 ;  /* 0x0000000900052308 */ /* 0x000e220000001000 */
[----:B------:R-:W-:Y:S01]  /*9750*/  @!P1 PRMT R6, RZ, 0x654, R6 ;  /* 0x00000654ff069816 */ /* 0x000fe20000000006 */
        /* <DEDUP_REMOVED lines=72> */
.L_x_14655:
        /* <DEDUP_REMOVED lines=29> */
[----:B------:R-:W-:-:S02]  /*9db0*/  ULDC.64 UR14, c[0x0][0xc08] ;  /* 0x00030200000e7ab9 */ /* 0x000fc40000000a00 */
[----:B------:R-:W-:Y:S01]  /*9dc0*/  IMAD.U32 R24, RZ, RZ, UR8 ;  /* 0x00000008ff187e24 */ /* 0x000fe2000f8e00ff */
[----:B------:R-:W-:Y:S01]  /*9dd0*/  ULDC.64 UR16, c[0x0][0xb98] ;  /* 0x0002e60000107ab9 */ /* 0x000fe20000000a00 */
[----:B------:R-:W-:Y:S01]  /*9de0*/  IMAD.U32 R25, RZ, RZ, UR9 ;  /* 0x00000009ff197e24 */ /* 0x000fe2000f8e00ff */
        /* <DEDUP_REMOVED lines=46> */
[----:B------:R-:W-:Y:S02]  /*a0d0*/  UISETP.NE.U32.AND UP1, UPT, UR14, URZ, UPT ;  /* 0x0000003f0e00728c */ /* 0x000fe4000bf25070 */
[----:B------:R-:W-:Y:S02]  /*a0e0*/  USEL UR7, UR40, URZ, !UP0 ;  /* 0x0000003f28077287 */ /* 0x000fe4000c000000 */
[----:B------:R-:W-:Y:S01]  /*a0f0*/  UISETP.NE.AND.EX UP0, UPT, UR15, URZ, UPT, UP1 ;  /* 0x0000003f0f00728c */ /* 0x000fe2000bf05310 */
[----:B------:R-:W0:Y:S05]  /*a100*/  @P1 LDC R27, c[0x0][0xbec] ;  /* 0x0002fb00ff1b1b82 */ /* 0x000e2a0000000800 */
[----:B------:R-:W-:-:S03]  /*a110*/  PLOP3.LUT P3, PT, PT, PT, UP0, 0x80, 0x0 ;  /* 0x000000000000781c */ /* 0x000fc60003f6f008 */
        /* <DEDUP_REMOVED lines=16> */
[----:B------:R-:W-:Y:S01]  /*a220*/  IADD3 R4, P0, R4, UR10, RZ ;  /* 0x0000000a04047c10 */ /* 0x000fe2000ff1e0ff */
[----:B------:R-:W-:Y:S01]  /*a230*/  IMAD R8, R5, UR16, RZ ;  /* 0x0000001005087c24 */ /* 0x000fe2000f8e02ff */
[----:B------:R-:W-:Y:S01]  /*a240*/  @UP0 ULEA UR10, UP1, UR40, UR14, 0x2 ;  /* 0x0000000e280a0291 */ /* 0x000fe2000f82103f */
[----:B------:R-:W-:Y:S01]  /*a250*/  IMAD.U32 R9, RZ, RZ, UR12 ;  /* 0x0000000cff097e24 */ /* 0x000fe2000f8e00ff */
[----:B------:R-:W-:Y:S01]  /*a260*/  ULDC.64 UR12, c[0x0][0xb50] ;  /* 0x0002d400000c7ab9 */ /* 0x000fe20000000a00 */
[----:B------:R-:W-:-:S03]  /*a270*/  ULDC UR14, c[0x0][0xa88] ;  /* 0x0002a200000e7ab9 */ /* 0x000fc60000000800 */
[----:B------:R-:W-:Y:S01]  /*a280*/  IADD3.X R5, R6, UR11, R9, P0, !PT ;  /* 0x0000000b06057c10 */ /* 0x000fe200087fe409 */
[----:B------:R-:W-:Y:S01]  /*a290*/  @UP0 ULEA.HI.X UR11, UR40, UR15, UR41, 0x2, UP1 ;  /* 0x0000000f280b0291 */ /* 0x000fe200088f1429 */
[C---:B------:R-:W-:Y:S01]  /*a2a0*/  IMAD R9, R7.reuse, UR17, R8 ;  /* 0x0000001107097c24 */ /* 0x040fe2000f8e0208 */
[----:B------:R-:W-:Y:S01]  /*a2b0*/  MOV R6, UR14 ;  /* 0x0000000e00067c02 */ /* 0x000fe20008000f00 */
[----:B------:R-:W-:Y:S02]  /*a2c0*/  IMAD.U32 R8, RZ, RZ, UR10 ;  /* 0x0000000aff087e24 */ /* 0x000fe4000f8e00ff */
[----:B------:R-:W-:-:S04]  /*a2d0*/  IMAD.WIDE.U32 R4, R7, UR16, R4 ;  /* 0x0000001007047c25 */ /* 0x000fc8000f8e0004 */
[----:B------:R-:W-:Y:S01]  /*a2e0*/  IMAD.IADD R5, R5, 0x1, R9 ;  /* 0x0000000105057824 */ /* 0x000fe200078e0209 */
[----:B------:R-:W-:Y:S01]  /*a2f0*/  LEA R7, P0, R4, UR12, 0x2 ;  /* 0x0000000c04077c11 */ /* 0x000fe2000f8010ff */
[----:B------:R-:W-:-:S03]  /*a300*/  IMAD.U32 R9, RZ, RZ, UR11 ;  /* 0x0000000bff097e24 */ /* 0x000fc6000f8e00ff */
[----:B------:R-:W-:Y:S01]  /*a310*/  LEA.HI.X R10, R4, UR13, R5, 0x2, P0 ;  /* 0x0000000d040a7c11 */ /* 0x000fe200080f1405 */
[----:B------:R-:W-:Y:S01]  /*a320*/  IMAD R5, R22, 0x40, R19 ;  /* 0x0000004016057824 */ /* 0x000fe200078e0213 */
[----:B------:R3:W5:Y:S01]  /*a330*/  @P3 LDG.E R6, desc[UR48][R8.64] ;  /* 0x0000003008063981 */ /* 0x000762000c1e1900 */
[----:B------:R-:W-:Y:S06]  /*a340*/  @P3 BRA `(.L_x_14688) ;  /* 0x0000000000103947 */ /* 0x000fec0003800000 */
[----:B------:R-:W-:Y:S05]  /*a350*/  @!P2 BRA `(.L_x_14688) ;  /* 0x00000000000ca947 */ /* 0x000fea0003800000 */
[----:B---3--:R-:W2:Y:S04]  /*a360*/  LDG.E R9, desc[UR48][R24.64] ;  /* 0x0000003018097981 */ /* 0x008ea8000c1e1900 */
[----:B-----5:R-:W2:Y:S02]  /*a370*/  LDG.E R6, desc[UR48][R24.64+0x4] ;  /* 0x0000043018067981 */ /* 0x020ea4000c1e1900 */
[----:B--2---:R-:W-:-:S07]  /*a380*/  IMAD.IADD R6, R6, 0x1, -R9 ;  /* 0x0000000106067824 */ /* 0x004fce00078e0a09 */
.L_x_14688:
        /* <DEDUP_REMOVED lines=32> */
[----:B------:R-:W-:-:S04]  /*a590*/  IADD3 R29, P0, R2, 0x4800, RZ ;  /* 0x00004800021d7810 */ /* 0x000fc80007f1e0ff */
[----:B-1----:R-:W-:Y:S02]  /*a5a0*/  IADD3.X R13, RZ, R3, RZ, P0, !PT ;  /* 0x00000003ff0d7210 */ /* 0x002fe400007fe4ff */
[----:B------:R-:W1:Y:S01]  /*a5b0*/  @P1 LDC R3, c[0x0][0xbec] ;  /* 0x0002fb00ff031b82 */ /* 0x000e620000000800 */
[----:B------:R-:W-:Y:S01]  /*a5c0*/  UIMAD UR10, UR9, UR12, URZ ;  /* 0x0000000c090a72a4 */ /* 0x000fe2000f8e023f */
[----:B--2---:R-:W-:Y:S01]  /*a5d0*/  IMAD R0, R18, 0x30, R22 ;  /* 0x0000003012007824 */ /* 0x004fe200078e0216 */
[----:B------:R-:W-:Y:S01]  /*a5e0*/  UIMAD.WIDE.U32 UR8, UR4, UR12, URZ ;  /* 0x0000000c040872a5 */ /* 0x000fe2000f8e003f */
[----:B------:R-:W-:Y:S01]  /*a5f0*/  LOP3.LUT R2, R29, 0x380, RZ, 0xc0, !PT ;  /* 0x000003801d027812 */ /* 0x000fe200078ec0ff */
[----:B------:R-:W-:-:S03]  /*a600*/  UIMAD UR10, UR4, UR13, UR10 ;  /* 0x0000000d040a72a4 */ /* 0x000fc6000f8e020a */
[----:B------:R-:W-:Y:S01]  /*a610*/  ULDC.64 UR12, c[0x0][0xae8] ;  /* 0x0002ba00000c7ab9 */ /* 0x000fe20000000a00 */
[----:B------:R-:W-:Y:S01]  /*a620*/  UIADD3 UR9, UR9, UR10, URZ ;  /* 0x0000000a09097290 */ /* 0x000fe2000fffe03f */
[----:B------:R-:W-:Y:S01]  /*a630*/  VIADD R28, R0, UR43 ;  /* 0x0000002b001c7c36 */ /* 0x000fe20008000000 */
[----:B------:R-:W-:Y:S01]  /*a640*/  UIMAD UR4, UR18, UR12, URZ ;  /* 0x0000000c120472a4 */ /* 0x000fe2000f8e023f */
[----:B------:R-:W-:Y:S01]  /*a650*/  SHF.R.U64 R2, R2, 0x3, RZ ;  /* 0x0000000302027819 */ /* 0x000fe200000012ff */
[----:B------:R-:W-:Y:S02]  /*a660*/  UIMAD.WIDE.U32 UR8, UR42, UR12, UR8 ;  /* 0x0000000c2a0872a5 */ /* 0x000fe4000f8e0008 */
[----:B------:R-:W-:Y:S01]  /*a670*/  UIMAD UR4, UR42, UR13, UR4 ;  /* 0x0000000d2a0472a4 */ /* 0x000fe2000f8e0204 */
[----:B------:R-:W-:Y:S01]  /*a680*/  LOP3.LUT R12, R2, R29, RZ, 0x3c, !PT ;  /* 0x0000001d020c7212 */ /* 0x000fe200078e3cff */
[----:B------:R-:W-:Y:S02]  /*a690*/  ULDC.64 UR10, c[0x0][0xaf0] ;  /* 0x0002bc00000a7ab9 */ /* 0x000fe40000000a00 */
[----:B------:R-:W-:-:S02]  /*a6a0*/  UIADD3 UR9, UR9, UR4, URZ ;  /* 0x0000000409097290 */ /* 0x000fc4000fffe03f */
[----:B------:R-:W-:Y:S01]  /*a6b0*/  UIMAD UR4, UR19, UR10, URZ ;  /* 0x0000000a130472a4 */ /* 0x000fe2000f8e023f */
[----:B-1----:R-:W-:-:S03]  /*a6c0*/  @P1 IMAD.HI.U32 R0, R28, R3, RZ ;  /* 0x000000031c001227 */ /* 0x002fc600078e00ff */
[----:B------:R-:W-:Y:S01]  /*a6d0*/  UIMAD UR4, UR7, UR11, UR4 ;  /* 0x0000000b070472a4 */ /* 0x000fe2000f8e0204 */
[----:B------:R-:W5:Y:S01]  /*a6e0*/  LD.E.128 R12, desc[UR48][R12.64] ;  /* 0x000000300c0c7980 */ /* 0x000f62000c101d00 */
[----:B------:R-:W-:Y:S01]  /*a6f0*/  UIMAD.WIDE.U32 UR8, UR7, UR10, UR8 ;  /* 0x0000000a070872a5 */ /* 0x000fe2000f8e0008 */
[----:B------:R-:W-:Y:S01]  /*a700*/  IMAD.MOV.U32 R29, RZ, RZ, R28 ;  /* 0x000000ffff1d7224 */ /* 0x000fe200078e001c */
[----:B0-----:R-:W-:Y:S01]  /*a710*/  @P1 SHF.R.U32.HI R29, RZ, R35, R0 ;  /* 0x00000023ff1d1219 */ /* 0x001fe20000011600 */
[----:B------:R-:W-:Y:S01]  /*a720*/  ULDC.64 UR10, c[0x0][0xae0] ;  /* 0x0002b800000a7ab9 */ /* 0x000fe20000000a00 */
[----:B------:R-:W-:Y:S01]  /*a730*/  UIADD3 UR4, UR9, UR4, URZ ;  /* 0x0000000409047290 */ /* 0x000fe2000fffe03f */
[----:B------:R-:W-:Y:S01]  /*a740*/  VIADD R34, R22, UR43 ;  /* 0x0000002b16227c36 */ /* 0x000fe20008000000 */
        /* <DEDUP_REMOVED lines=22> */
[----:B------:R-:W-:Y:S01]  /*a8b0*/  ULDC.64 UR8, c[0x0][0xa80] ;  /* 0x0002a00000087ab9 */ /* 0x000fe20000000a00 */
[----:B------:R-:W-:Y:S01]  /*a8c0*/  VIADD R0, R34, 0x30 ;  /* 0x0000003022007836 */ /* 0x000fe20000000000 */
[C---:B------:R-:W-:Y:S01]  /*a8d0*/  LEA R30, P0, R2.reuse, UR8, 0x1 ;  /* 0x00000008021e7c11 */ /* 0x040fe2000f8008ff */
[----:B------:R-:W-:Y:S02]  /*a8e0*/  IMAD.IADD R3, R3, 0x1, R29 ;  /* 0x0000000103037824 */ /* 0x000fe400078e021d */
[----:B------:R-:W-:Y:S02]  /*a8f0*/  VIADD R21, R21, 0x16820 ;  /* 0x0001682015157836 */ /* 0x000fe40000000000 */
[----:B0-----:R-:W0:Y:S01]  /*a900*/  SHFL.IDX PT, R20, R30, RZ, 0x181f ;  /* 0x00181fff1e147589 */ /* 0x001e2200000e0000 */
[----:B------:R-:W-:Y:S02]  /*a910*/  LEA.HI.X R32, R2, UR9, R3, 0x1, P0 ;  /* 0x0000000902207c11 */ /* 0x000fe400080f0c03 */
[----:B------:R-:W-:Y:S01]  /*a920*/  ISETP.GE.AND P0, PT, R19, UR4, PT ;  /* 0x0000000413007c0c */ /* 0x000fe2000bf06270 */
[----:B------:R-:W1:Y:S01]  /*a930*/  SHFL.IDX PT, R28, R30, 0x1, 0x181f ;  /* 0x00381f001e1c7f89 */ /* 0x000e6200000e0000 */
[----:B------:R-:W-:-:S02]  /*a940*/  IADD3 R2, R34, 0x60, RZ ;  /* 0x0000006022027810 */ /* 0x000fc40007ffe0ff */
[-C--:B------:R-:W-:Y:S01]  /*a950*/  ISETP.GE.OR P1, PT, R34, R37.reuse, P0 ;  /* 0x000000252200720c */ /* 0x080fe20000726670 */
[----:B------:R-:W2:Y:S01]  /*a960*/  SHFL.IDX PT, R36, R30, 0x2, 0x181f ;  /* 0x00581f001e247f89 */ /* 0x000ea200000e0000 */
[-C--:B------:R-:W-:Y:S01]  /*a970*/  ISETP.GE.OR P2, PT, R0, R37.reuse, P0 ;  /* 0x000000250000720c */ /* 0x080fe20000746670 */
[----:B------:R-:W-:Y:S01]  /*a980*/  VIADD R0, R34, 0x90 ;  /* 0x0000009022007836 */ /* 0x000fe20000000000 */
[-C--:B------:R-:W-:Y:S01]  /*a990*/  ISETP.GE.OR P3, PT, R2, R37.reuse, P0 ;  /* 0x000000250200720c */ /* 0x080fe20000766670 */
[----:B------:R-:W2:Y:S01]  /*a9a0*/  SHFL.IDX PT, R3, R32, RZ, 0x181f ;  /* 0x00181fff20037589 */ /* 0x000ea200000e0000 */
[----:B------:R-:W-:Y:S02]  /*a9b0*/  PRMT R21, RZ, 0x654, R21 ;  /* 0x00000654ff157816 */ /* 0x000fe40000000015 */
[----:B------:R-:W-:Y:S01]  /*a9c0*/  ISETP.GE.OR P0, PT, R0, R37, P0 ;  /* 0x000000250000720c */ /* 0x000fe20000706670 */
[----:B------:R-:W2:Y:S01]  /*a9d0*/  SHFL.IDX PT, R29, R32, 0x1, 0x181f ;  /* 0x00381f00201d7f89 */ /* 0x000ea200000e0000 */
[----:B------:R2:W-:Y:S03]  /*a9e0*/  SYNCS.ARRIVE.TRANS64.RED.A1T0 RZ, [R21+URZ], RZ ;  /* 0x000000ff15ff79a7 */ /* 0x0005e6000810043f */
[----:B------:R-:W2:Y:S01]  /*a9f0*/  SHFL.IDX PT, R33, R32, 0x2, 0x181f ;  /* 0x00581f0020217f89 */ /* 0x000ea200000e0000 */
[----:B0-----:R-:W-:-:S03]  /*aa00*/  @!P1 LEA R2, P4, R19, R20, 0x1 ;  /* 0x0000001413029211 */ /* 0x001fc600078808ff */
[----:B------:R-:W0:Y:S01]  /*aa10*/  SHFL.IDX PT, R30, R30, 0x3, 0x181f ;  /* 0x00781f001e1e7f89 */ /* 0x000e2200000e0000 */
[----:B-1----:R-:W-:-:S03]  /*aa20*/  @!P2 LEA R20, P5, R19, R28, 0x1 ;  /* 0x0000001c1314a211 */ /* 0x002fc600078a08ff */
[----:B------:R-:W1:Y:S01]  /*aa30*/  SHFL.IDX PT, R32, R32, 0x3, 0x181f ;  /* 0x00781f0020207f89 */ /* 0x000e6200000e0000 */
[C---:B--2---:R-:W-:Y:S02]  /*aa40*/  @!P3 LEA R28, P6, R19.reuse, R36, 0x1 ;  /* 0x00000024131cb211 */ /* 0x044fe400078c08ff */
[C-C-:B------:R-:W-:Y:S02]  /*aa50*/  @!P1 LEA.HI.X R3, R19.reuse, R3, R156.reuse, 0x1, P4 ;  /* 0x0000000313039211 */ /* 0x140fe400020f0c9c */
[C-C-:B------:R-:W-:Y:S02]  /*aa60*/  @!P2 LEA.HI.X R21, R19.reuse, R29, R156.reuse, 0x1, P5 ;  /* 0x0000001d1315a211 */ /* 0x140fe400028f0c9c */
[----:B------:R-:W-:Y:S01]  /*aa70*/  @!P3 LEA.HI.X R29, R19, R33, R156, 0x1, P6 ;  /* 0x00000021131db211 */ /* 0x000fe200030f0c9c */
[----:B---3--:R2:W-:Y:S04]  /*aa80*/  @!P1 ST.E.128 desc[UR48][R2.64], R4 ;  /* 0x0000000402009985 */ /* 0x0085e8000c101d30 */
[----:B----4-:R2:W-:Y:S04]  /*aa90*/  @!P2 ST.E.128 desc[UR48][R20.64], R8 ;  /* 0x000000081400a985 */ /* 0x0105e8000c101d30 */
[----:B------:R2:W-:Y:S01]  /*aaa0*/  @!P3 ST.E.128 desc[UR48][R28.64], R24 ;  /* 0x000000181c00b985 */ /* 0x0005e2000c101d30 */
[----:B01----:R-:W-:Y:S05]  /*aab0*/  @P0 BRA `(.L_x_14689) ;  /* 0x00000008006c0947 */ /* 0x003fea0003800000 */
[----:B--2---:R-:W-:-:S04]  /*aac0*/  LEA R2, P0, R19, R30, 0x1 ;  /* 0x0000001e13027211 */ /* 0x004fc800078008ff */
[----:B------:R-:W-:-:S05]  /*aad0*/  LEA.HI.X R3, R19, R32, R156, 0x1, P0 ;  /* 0x0000002013037211 */ /* 0x000fca00000f0c9c */
[----:B-----5:R0:W-:Y:S01]  /*aae0*/  ST.E.128 desc[UR48][R2.64], R12 ;  /* 0x0000000c02007985 */ /* 0x0201e2000c101d30 */
[----:B------:R-:W-:Y:S05]  /*aaf0*/  BRA `(.L_x_14689) ;  /* 0x00000008005c7947 */ /* 0x000fea0003800000 */
.L_x_14687:
        /* <DEDUP_REMOVED lines=14> */
[----:B------:R-:W-:-:S05]  /*abe0*/  IMAD.U32 R0, RZ, RZ, UR4 ;  /* 0x00000004ff007e24 */ /* 0x000fca000f8e00ff */
        /* <DEDUP_REMOVED lines=9> */
[----:B------:R-:W-:-:S10]  /*ac80*/  ISETP.GE.AND P1, PT, R157, 0xc0, PT ;  /* 0x000000c09d00780c */ /* 0x000fd40003f26270 */
[----:B------:R-:W0:Y:S01]  /*ac90*/  @P0 LDC R9, c[0x0][0xbec] ;  /* 0x0002fb00ff090b82 */ /* 0x000e220000000800 */
[----:B--2---:R-:W-:-:S13]  /*aca0*/  @P2 R2UR UR4, R6 ;  /* 0x00000000060422ca */ /* 0x004fda00000e0000 */
[----:B------:R-:W-:Y:S01]  /*acb0*/  USHF.R.S32.HI UR10, URZ, 0x1f, UR4 ;  /* 0x0000001f3f0a7899 */ /* 0x000fe20008011404 */
[----:B01----:R-:W-:Y:S11]  /*acc0*/  @P3 BRA `(.L_x_14690) ;  /* 0x0000000000103947 */ /* 0x003ff60003800000 */
[----:B------:R-:W-:Y:S05]  /*acd0*/  @!P2 BRA `(.L_x_14690) ;  /* 0x00000000000ca947 */ /* 0x000fea0003800000 */
[----:B------:R-:W2:Y:S04]  /*ace0*/  LDG.E R5, desc[UR48][R2.64] ;  /* 0x0000003002057981 */ /* 0x000ea8000c1e1900 */
[----:B-----5:R-:W2:Y:S02]  /*acf0*/  LDG.E R0, desc[UR48][R2.64+0x4] ;  /* 0x0000043002007981 */ /* 0x020ea4000c1e1900 */
[----:B--2---:R-:W-:-:S07]  /*ad00*/  IMAD.IADD R0, R0, 0x1, -R5 ;  /* 0x0000000100007824 */ /* 0x004fce00078e0a05 */
.L_x_14690:
[----:B------:R-:W-:Y:S01]  /*ad10*/  USEL UR40, UR40, URZ, !UP0 ;  /* 0x0000003f28287287 */ /* 0x000fe2000c000000 */
[----:B------:R-:W-:Y:S01]  /*ad20*/  BSSY B1, `(.L_x_14691) ;  /* 0x000002c000017945 */ /* 0x000fe20003800000 */
[----:B------:R-:W-:-:S03]  /*ad30*/  USEL UR41, UR41, URZ, !UP0 ;  /* 0x0000003f29297287 */ /* 0x000fc6000c000000 */
[----:B------:R-:W-:Y:S09]  /*ad40*/  @P1 BRA `(.L_x_14692) ;  /* 0x0000000000a41947 */ /* 0x000ff20003800000 */
        /* <DEDUP_REMOVED lines=26> */
[C---:B------:R-:W-:Y:S02]  /*aef0*/  IADD3 R5, -R2.reuse, RZ, RZ ;  /* 0x000000ff02057210 */ /* 0x040fe40007ffe1ff */
[----:B------:R-:W-:Y:S02]  /*af00*/  SHF.R.S32.HI R3, RZ, 0x1f, R2 ;  /* 0x0000001fff037819 */ /* 0x000fe40000011402 */
[----:B------:R-:W-:Y:S01]  /*af10*/  IADD3 R2, P1, R2, UR8, RZ ;  /* 0x0000000802027c10 */ /* 0x000fe2000ff3e0ff */
[----:B------:R-:W-:-:S03]  /*af20*/  IMAD R5, R7, R5, R4 ;  /* 0x0000000507057224 */ /* 0x000fc600078e0204 */
[----:B------:R-:W-:Y:S01]  /*af30*/  IADD3.X R3, R3, UR9, R6, P1, !PT ;  /* 0x0000000903037c10 */ /* 0x000fe20008ffe406 */
[----:B------:R-:W-:Y:S01]  /*af40*/  ULDC.64 UR8, c[0x0][0xb50] ;  /* 0x0002d40000087ab9 */ /* 0x000fe20000000a00 */
        /* <DEDUP_REMOVED lines=9> */
.L_x_14692:
[----:B------:R-:W-:Y:S05]  /*afe0*/  BSYNC B1 ;  /* 0x0000000000017941 */ /* 0x000fea0003800000 */
.L_x_14691:
[----:B0-----:R-:W0:Y:S01]  /*aff0*/  @P0 LDC R3, c[0x0][0xbf0] ;  /* 0x0002fc00ff030b82 */ /* 0x001e220000000800 */
[----:B------:R-:W-:Y:S01]  /*b000*/  ULDC.64 UR12, c[0x0][0xaa0] ;  /* 0x0002a800000c7ab9 */ /* 0x000fe20000000a00 */
[----:B------:R-:W-:Y:S01]  /*b010*/  IMAD R2, R18, 0x30, R22 ;  /* 0x0000003012027824 */ /* 0x000fe200078e0216 */
[----:B------:R-:W-:Y:S01]  /*b020*/  UIMAD UR7, UR10, UR12, URZ ;  /* 0x0000000c0a0772a4 */ /* 0x000fe2000f8e023f */
[----:B------:R-:W-:Y:S01]  /*b030*/  IADD3 R20, R22, UR43, RZ ;  /* 0x0000002b16147c10 */ /* 0x000fe2000fffe0ff */
        /* <DEDUP_REMOVED lines=67> */
.L_x_14689:
[----:B------:R-:W-:Y:S05]  /*b470*/  BSYNC B0 ;  /* 0x0000000000007941 */ /* 0x000fea0003800000 */
.L_x_14686:
[----:B------:R-:W-:Y:S02]  /*b480*/  ULDC UR4, c[0x0][0xc3c] ;  /* 0x00030f0000047ab9 */ /* 0x000fe40000000800 */
[----:B------:R-:W-:-:S13]  /*b490*/  ISETP.GE.AND P0, PT, R31, UR4, PT ;  /* 0x000000041f007c0c */ /* 0x000fda000bf06270 */
[----:B------:R-:W-:Y:S05]  /*b4a0*/  @!P0 BRA `(.L_x_14693) ;  /* 0xffffff58004c8947 */ /* 0x000fea000383ffff */
[----:B------:R-:W-:Y:S05]  /*b4b0*/  EXIT ;  /* 0x000000000000794d */ /* 0x000fea0003800000 */
.L_x_14650:
[----:B------:R-:W-:-:S08]  /*b4c0*/  NOP ;  /* 0x0000000000007918 */ /* 0x000fd00000000000 */
[----:B------:R-:W0:-:S00]  /*b4d0*/  USETMAXREG.DEALLOC.CTAPOOL 0x20 ;  /* 0x00000020000079c8 */ /* 0x000e0000080e0500 */
        /* <DEDUP_REMOVED lines=14> */
.L_x_14694:
        /* <DEDUP_REMOVED lines=42> */
.L_x_14700:
        /* <DEDUP_REMOVED lines=12> */
.L_x_14699:
[----:B------:R-:W-:Y:S05]  /*b920*/  BSYNC B0 ;  /* 0x0000000000007941 */ /* 0x000fea0003800000 */
.L_x_14698:
        /* <DEDUP_REMOVED lines=21> */
.L_x_14696:
        /* <DEDUP_REMOVED lines=21> */
.L_x_14701:
        /* <DEDUP_REMOVED lines=58> */
.L_x_14697:
[----:B------:R-:W-:Y:S02]  /*bf70*/  IMAD.MOV.U32 R17, RZ, RZ, RZ ;  /* 0x000000ffff117224 */ /* 0x000fe400078e00ff */
[----:B------:R-:W-:Y:S02]  /*bf80*/  IMAD.U32 R16, RZ, RZ, UR6 ;  /* 0x00000006ff107e24 */ /* 0x000fe4000f8e00ff */
[----:B------:R-:W-:-:S07]  /*bf90*/  IMAD.MOV.U32 R18, RZ, RZ, RZ ;  /* 0x000000ffff127224 */ /* 0x000fce00078e00ff */
.L_x_14702:
[----:B------:R-:W-:-:S13]  /*bfa0*/  ISETP.NE.AND P0, PT, R5, RZ, PT ;  /* 0x000000ff0500720c */ /* 0x000fda0003f05270 */
[----:B------:R-:W0:Y:S01]  /*bfb0*/  @!P0 S2R R3, SR_CgaCtaId ;  /* 0x0000000000038919 */ /* 0x000e220000008800 */
[----:B------:R-:W-:-:S04]  /*bfc0*/  @!P0 MOV R0, 0x400 ;  /* 0x0000040000008802 */ /* 0x000fc80000000f00 */
[----:B0-----:R-:W-:-:S05]  /*bfd0*/  @!P0 LEA R0, R3, R0, 0x18 ;  /* 0x0000000003008211 */ /* 0x001fca00078ec0ff */
[----:B------:R0:W-:Y:S01]  /*bfe0*/  @!P0 STS.128 [R0+0x168d0], R16 ;  /* 0x0168d01000008388 */ /* 0x0001e20000000c00 */
[----:B------:R-:W-:Y:S06]  /*bff0*/  BAR.ARV 0x5, 0x200 ;  /* 0x0148000000007b1d */ /* 0x000fec0000002000 */
.L_x_14695:
[----:B------:R2:W-:Y:S01]  /*c000*/  STL [R1+0x28], RZ ;  /* 0x000028ff01007387 */ /* 0x0005e20000100800 */
[----:B------:R-:W-:Y:S01]  /*c010*/  ULDC UR4, c[0x0][0xc3c] ;  /* 0x00030f0000047ab9 */ /* 0x000fe20000000800 */
[----:B------:R-:W-:Y:S01]  /*c020*/  IMAD.MOV.U32 R27, RZ, RZ, 0x1 ;  /* 0x00000001ff1b7424 */ /* 0x000fe200078e00ff */
[----:B-1----:R-:W-:Y:S02]  /*c030*/  ISETP.GE.AND P0, PT, R19, UR4, PT ;  /* 0x0000000413007c0c */ /* 0x002fe4000bf06270 */
[----:B------:R-:W-:-:S11]  /*c040*/  MOV R23, RZ ;  /* 0x000000ff00177202 */ /* 0x000fd60000000f00 */
        /* <DEDUP_REMOVED lines=23> */
.L_x_14793:
[----:B0-----:R-:W0:Y:S02]  /*c1c0*/  LDC.64 R2, c[0x0][0xc88] ;  /* 0x00032200ff027b82 */ /* 0x001e240000000a00 */
[----:B0-----:R-:W-:-:S05]  /*c1d0*/  IMAD.WIDE R2, R19, 0x4, R2 ;  /* 0x0000000413027825 */ /* 0x001fca00078e0202 */
[----:B--2---:R-:W2:Y:S01]  /*c1e0*/  LDG.E R10, desc[UR48][R2.64] ;  /* 0x00000030020a7981 */ /* 0x004ea2000c1e1900 */
[----:B------:R-:W-:Y:S05]  /*c1f0*/  YIELD ;  /* 0x0000000000007946 */ /* 0x000fea0003800000 */
[----:B------:R-:W-:Y:S01]  /*c200*/  ULDC.64 UR4, c[0x0][0xa28] ;  /* 0x00028a0000047ab9 */ /* 0x000fe20000000a00 */
[----:B---3--:R-:W-:Y:S01]  /*c210*/  IMAD.MOV.U32 R0, RZ, RZ, RZ ;  /* 0x000000ffff007224 */ /* 0x008fe200078e00ff */
        /* <DEDUP_REMOVED lines=15> */
[----:B------:R-:W-:Y:S02]  /*c310*/  ISETP.NE.AND.EX P1, PT, RZ, UR5, PT, P1 ;  /* 0x00000005ff007c0c */ /* 0x000fe4000bf25310 */
[----:B------:R-:W-:Y:S02]  /*c320*/  ISETP.NE.U32.AND P2, PT, RZ, UR8, PT ;  /* 0x00000008ff007c0c */ /* 0x000fe4000bf45070 */
[----:B------:R-:W-:Y:S02]  /*c330*/  ISETP.NE.U32.AND P0, PT, RZ, UR6, PT ;  /* 0x00000006ff007c0c */ /* 0x000fe4000bf05070 */
[----:B------:R-:W-:Y:S02]  /*c340*/  ISETP.NE.AND.EX P2, PT, RZ, UR9, PT, P2 ;  /* 0x00000009ff007c0c */ /* 0x000fe4000bf45320 */
[----:B------:R-:W-:Y:S02]  /*c350*/  ISETP.NE.AND.EX P0, PT, RZ, UR7, PT, P0 ;  /* 0x00000007ff007c0c */ /* 0x000fe4000bf05300 */
[----:B-1----:R-:W-:-:S02]  /*c360*/  IADD3 R2, P3, R24, UR4, RZ ;  /* 0x0000000418027c10 */ /* 0x002fc4000ff7e0ff */
[C---:B0-----:R-:W-:Y:S02]  /*c370*/  IADD3 R4, P4, R24.reuse, UR6, RZ ;  /* 0x0000000618047c10 */ /* 0x041fe4000ff9e0ff */
[C---:B------:R-:W-:Y:S01]  /*c380*/  IADD3.X R3, R25.reuse, UR5, RZ, P3, !PT ;  /* 0x0000000519037c10 */ /* 0x040fe20009ffe4ff */
[----:B------:R-:W-:Y:S01]  /*c390*/  ULDC UR4, c[0x0][0x288] ;  /* 0x0000a20000047ab9 */ /* 0x000fe20000000800 */
[----:B------:R-:W-:Y:S02]  /*c3a0*/  MOV R28, RZ ;  /* 0x000000ff001c7202 */ /* 0x000fe40000000f00 */
        /* <DEDUP_REMOVED lines=18> */
[----:B------:R-:W-:Y:S06]  /*c4d0*/  @P2 BRA `(.L_x_14704) ;  /* 0x0000000000142947 */ /* 0x000fec0003800000 */
[----:B------:R-:W-:Y:S05]  /*c4e0*/  @!P1 BRA `(.L_x_14704) ;  /* 0x0000000000109947 */ /* 0x000fea0003800000 */
[----:B------:R-:W2:Y:S04]  /*c4f0*/  LDG.E R7, desc[UR48][R2.64] ;  /* 0x0000003002077981 */ /* 0x000ea8000c1e1900 */
[----:B0-----:R-:W2:Y:S02]  /*c500*/  LDG.E R8, desc[UR48][R2.64+0x4] ;  /* 0x0000043002087981 */ /* 0x001ea4000c1e1900 */
[----:B--2---:R-:W-:-:S05]  /*c510*/  IMAD.IADD R9, R8, 0x1, -R7 ;  /* 0x0000000108097824 */ /* 0x004fca00078e0a07 */
[----:B------:R1:W-:Y:S02]  /*c520*/  STL [R1+0x14], R9 ;  /* 0x0000140901007387 */ /* 0x0003e40000100800 */
.L_x_14704:
        /* <DEDUP_REMOVED lines=10> */
.L_x_14705:
[----:B------:R-:W-:Y:S05]  /*c5d0*/  @!P0 BRA `(.L_x_14706) ;  /* 0x00000000000c8947 */ /* 0x000fea0003800000 */
[----:B------:R-:W2:Y:S04]  /*c5e0*/  LDG.E R3, desc[UR48][R4.64] ;  /* 0x0000003004037981 */ /* 0x000ea8000c1e1900 */
[----:B------:R-:W2:Y:S02]  /*c5f0*/  LDG.E R6, desc[UR48][R4.64+0x4] ;  /* 0x0000043004067981 */ /* 0x000ea4000c1e1900 */
[----:B--2---:R-:W-:-:S07]  /*c600*/  IMAD.IADD R6, R6, 0x1, -R3 ;  /* 0x0000000106067824 */ /* 0x004fce00078e0a03 */
.L_x_14706:
[----:B--2---:R-:W2:Y:S01]  /*c610*/  LDC R2, c[0x0][0x448] ;  /* 0x00011200ff027b82 */ /* 0x004ea20000000800 */
[----:B-----5:R-:W-:Y:S01]  /*c620*/  IMAD.IADD R6, R6, 0x1, -R0 ;  /* 0x0000000106067824 */ /* 0x020fe200078e0a00 */
[----:B------:R-:W-:Y:S01]  /*c630*/  BSSY B7, `(.L_x_14707) ;  /* 0x000035e000077945 */ /* 0x000fe20003800000 */
[----:B------:R-:W-:-:S04]  /*c640*/  IMAD R0, R17, 0xc0, RZ ;  /* 0x000000c011007824 */ /* 0x000fc800078e02ff */
[----:B------:R-:W-:Y:S01]  /*c650*/  VIADD R0, R0, 0xbf ;  /* 0x000000bf00007836 */ /* 0x000fe20000000000 */
[----:B--2---:R-:W-:-:S13]  /*c660*/  ISETP.NE.AND P0, PT, R2, 0x1, PT ;  /* 0x000000010200780c */ /* 0x004fda0003f05270 */
[----:B------:R-:W2:Y:S08]  /*c670*/  @P0 LDC R3, c[0x0][0x44c] ;  /* 0x00011300ff030b82 */ /* 0x000eb00000000800 */
[----:B------:R-:W3:Y:S01]  /*c680*/  @P0 LDC R2, c[0x0][0x450] ;  /* 0x00011400ff020b82 */ /* 0x000ee20000000800 */
[----:B--2---:R-:W-:-:S05]  /*c690*/  @P0 IMAD.HI.U32 R3, R0, R3, RZ ;  /* 0x0000000300030227 */ /* 0x004fca00078e00ff */
[----:B---3--:R-:W-:Y:S02]  /*c6a0*/  @P0 SHF.R.U32.HI R0, RZ, R2, R3 ;  /* 0x00000002ff000219 */ /* 0x008fe40000011603 */
[C---:B------:R-:W-:Y:S01]  /*c6b0*/  IADD3 R3, R6.reuse, 0x80, -R9 ;  /* 0x0000008006037810 */ /* 0x040fe20007ffe809 */
[----:B------:R-:W-:-:S03]  /*c6c0*/  VIADD R6, R6, 0x7f ;  /* 0x0000007f06067836 */ /* 0x000fc60000000000 */
[----:B------:R-:W-:Y:S02]  /*c6d0*/  IADD3 R0, R3, R0, RZ ;  /* 0x0000000003007210 */ /* 0x000fe40007ffe0ff */
[----:B------:R-:W-:Y:S02]  /*c6e0*/  SHF.R.S32.HI R3, RZ, 0x1f, R6 ;  /* 0x0000001fff037819 */ /* 0x000fe40000011406 */
[----:B------:R-:W-:Y:S02]  /*c6f0*/  SHF.R.S32.HI R5, RZ, 0x1f, R0 ;  /* 0x0000001fff057819 */ /* 0x000fe40000011400 */
[----:B------:R-:W-:Y:S02]  /*c700*/  LEA.HI R3, R3, R6, RZ, 0x7 ;  /* 0x0000000603037211 */ /* 0x000fe400078f38ff */
[----:B------:R-:W-:Y:S02]  /*c710*/  LEA.HI R5, R5, R0, RZ, 0x7 ;  /* 0x0000000005057211 */ /* 0x000fe400078f38ff */
[----:B------:R-:W-:-:S02]  /*c720*/  SHF.R.S32.HI R3, RZ, 0x7, R3 ;  /* 0x00000007ff037819 */ /* 0x000fc40000011403 */
[----:B------:R-:W-:-:S04]  /*c730*/  SHF.R.S32.HI R0, RZ, 0x7, R5 ;  /* 0x00000007ff007819 */ /* 0x000fc80000011405 */
        /* <DEDUP_REMOVED lines=21> */
.L_x_14708:
        /* <DEDUP_REMOVED lines=15> */
[----:B0-----:R-:W-:Y:S02]  /*c980*/  IMAD.MOV.U32 R8, RZ, RZ, 0x70 ;  /* 0x00000070ff087424 */ /* 0x001fe400078e00ff */
[----:B------:R-:W-:Y:S02]  /*c990*/  IMAD.MOV.U32 R12, RZ, RZ, 0x1 ;  /* 0x00000001ff0c7424 */ /* 0x000fe400078e00ff */
[----:B------:R-:W-:-:S07]  /*c9a0*/  IMAD.MOV.U32 R13, RZ, RZ, RZ ;  /* 0x000000ffff0d7224 */ /* 0x000fce00078e00ff */
[----:B------:R-:W-:-:S07]  /*c9b0*/  LEPC R20, `(.L_x_14711) ;  /* 0x000000001014794e */ /* 0x000fce0000000000 */
[----:B-12---:R-:W-:Y:S05]  /*c9c0*/  CALL.ABS.NOINC R2 ;  /* 0x0000000002007343 */ /* 0x006fea0003c00000 */
.L_x_14711:
[----:B------:R-:W-:Y:S05]  /*c9d0*/  BSYNC B6 ;  /* 0x0000000000067941 */ /* 0x000fea0003800000 */
.L_x_14710:
        /* <DEDUP_REMOVED lines=15> */
[----:B0-----:R-:W-:Y:S02]  /*cad0*/  IMAD.MOV.U32 R8, RZ, RZ, 0x70 ;  /* 0x00000070ff087424 */ /* 0x001fe400078e00ff */
[----:B------:R-:W-:Y:S02]  /*cae0*/  IMAD.MOV.U32 R12, RZ, RZ, 0x1 ;  /* 0x00000001ff0c7424 */ /* 0x000fe400078e00ff */
[----:B--2---:R-:W-:-:S07]  /*caf0*/  IMAD.MOV.U32 R13, RZ, RZ, RZ ;  /* 0x000000ffff0d7224 */ /* 0x004fce00078e00ff */
[----:B------:R-:W-:-:S07]  /*cb00*/  LEPC R20, `(.L_x_14714) ;  /* 0x000000001014794e */ /* 0x000fce0000000000 */
[----:B-1-3--:R-:W-:Y:S05]  /*cb10*/  CALL.ABS.NOINC R2 ;  /* 0x0000000002007343 */ /* 0x00afea0003c00000 */
.L_x_14714:
        /* <DEDUP_REMOVED lines=15> */
.L_x_14713:
[----:B------:R-:W-:Y:S05]  /*cc10*/  BSYNC B6 ;  /* 0x0000000000067941 */ /* 0x000fea0003800000 */
.L_x_14712:
[----:B------:R-:W-:Y:S01]  /*cc20*/  ULDC.64 UR4, c[0x0][0x9f8] ;  /* 0x00027e0000047ab9 */ /* 0x000fe20000000a00 */
[----:B------:R-:W2:Y:S01]  /*cc30*/  LDL R20, [R1+0xc] ;  /* 0x00000c0001147983 */ /* 0x000ea20000100800 */
[----:B------:R-:W-:Y:S01]  /*cc40*/  ISETP.NE.U32.AND P0, PT, RZ, UR4, PT ;  /* 0x00000004ff007c0c */ /* 0x000fe2000bf05070 */
[----:B------:R-:W3:Y:S03]  /*cc50*/  LDC.64 R2, c[0x0][0x418] ;  /* 0x00010600ff027b82 */ /* 0x000ee60000000a00 */
        /* <DEDUP_REMOVED lines=16> */
.L_x_14809:
        /* <DEDUP_REMOVED lines=8> */
.L_x_14812:
[----:B------:R-:W-:Y:S05]  /*cde0*/  @!P6 BRA `(.L_x_14716) ;  /* 0x0000000000dce947 */ /* 0x000fea0003800000 */
[----:B------:R-:W-:-:S04]  /*cdf0*/  ISETP.NE.U32.AND P0, PT, R2, RZ, PT ;  /* 0x000000ff0200720c */ /* 0x000fc80003f05070 */
[----:B------:R-:W-:-:S13]  /*ce00*/  ISETP.NE.AND.EX P0, PT, R3, RZ, PT, P0 ;  /* 0x000000ff0300720c */ /* 0x000fda0003f05300 */
[----:B------:R-:W-:Y:S05]  /*ce10*/  @!P0 BRA `(.L_x_14718) ;  /* 0x0000000000448947 */ /* 0x000fea0003800000 */
[----:B--2---:R-:W2:Y:S01]  /*ce20*/  LDC R0, c[0x0][0x43c] ;  /* 0x00010f00ff007b82 */ /* 0x004ea20000000800 */
[----:B------:R-:W-:Y:S01]  /*ce30*/  ULDC.64 UR4, c[0x0][0x428] ;  /* 0x00010a0000047ab9 */ /* 0x000fe20000000a00 */
[----:B--2---:R-:W-:-:S13]  /*ce40*/  ISETP.NE.AND P0, PT, R0, 0x1, PT ;  /* 0x000000010000780c */ /* 0x004fda0003f05270 */
[----:B------:R-:W2:Y:S02]  /*ce50*/  @P0 LDC.64 R4, c[0x0][0x440] ;  /* 0x00011000ff040b82 */ /* 0x000ea40000000a00 */
[----:B--2---:R-:W-:-:S04]  /*ce60*/  @P0 IMAD.HI.U32 R6, R25, R4, RZ ;  /* 0x0000000419060227 */ /* 0x004fc800078e00ff */
        /* <DEDUP_REMOVED lines=8> */
[----:B------:R-:W-:-:S04]  /*cef0*/  LEA R2, P0, R4, R2, 0x2 ;  /* 0x0000000204027211 */ /* 0x000fc800078010ff */
[----:B------:R-:W-:-:S04]  /*cf00*/  IADD3 R0, R5, R0, RZ ;  /* 0x0000000005007210 */ /* 0x000fc80007ffe0ff */
[----:B------:R-:W-:-:S05]  /*cf10*/  LEA.HI.X R3, R4, R3, R0, 0x2, P0 ;  /* 0x0000000304037211 */ /* 0x000fca00000f1400 */
[----:B------:R3:W5:Y:S02]  /*cf20*/  LDG.E R24, desc[UR48][R2.64] ;  /* 0x0000003002187981 */ /* 0x000764000c1e1900 */
.L_x_14718:
[----:B---3--:R-:W-:Y:S01]  /*cf30*/  IMAD R3, R23, 0x8, R22 ;  /* 0x0000000817037824 */ /* 0x008fe200078e0216 */
[----:B--2---:R-:W-:-:S04]  /*cf40*/  SHF.L.U32 R0, R27, 0x1f, RZ ;  /* 0x0000001f1b007819 */ /* 0x004fc800000006ff */
[----:B------:R-:W2:Y:S02]  /*cf50*/  SYNCS.PHASECHK.TRANS64.TRYWAIT P0, [R3+URZ+0x16840], R0 ;  /* 0x01684000030075a7 */ /* 0x000ea4000800017f */
[----:B--2---:R-:W-:Y:S05]  /*cf60*/  @!P0 BRA `(.L_x_14719) ;  /* 0x0000004000188947 */ /* 0x004fea0003800000 */
.L_x_14813:
        /* <DEDUP_REMOVED lines=11> */
.L_x_14720:
[----:B--2---:R-:W-:Y:S01]  /*d020*/  IMAD R0, R23, 0x4000, R22 ;  /* 0x0000400017007824 */ /* 0x004fe200078e0216 */
        /* <DEDUP_REMOVED lines=8> */
[----:B------:R-:W-:Y:S02]  /*d0b0*/  R2UR UR12, R18 ;  /* 0x00000000120c72ca */ /* 0x000fe400000e0000 */
[----:B-----5:R-:W-:-:S02]  /*d0c0*/  R2UR UR13, R24 ;  /* 0x00000000180d72ca */ /* 0x020fc400000e0000 */
[----:B------:R-:W-:Y:S01]  /*d0d0*/  PLOP3.LUT P0, PT, PT, PT, PT, 0x80, 0x0 ;  /* 0x000000000000781c */ /* 0x000fe20003f0f070 */
[----:B------:R-:W-:-:S03]  /*d0e0*/  UIADD3 UR9, UR9, 0x16830, URZ ;  /* 0x0001683009097890 */ /* 0x000fc6000fffe03f */
[----:B------:R-:W-:Y:S01]  /*d0f0*/  P2R R0, PR, RZ, 0x1 ;  /* 0x00000001ff007803 */ /* 0x000fe20000000000 */
[----:B------:R-:W-:Y:S02]  /*d100*/  ULEA UR11, UR11, UR4, 0x7 ;  /* 0x000000040b0b7291 */ /* 0x000fe4000f8e383f */
[----:B------:R-:W-:Y:S01]  /*d110*/  UIADD3 UR8, UR8, 0xe400, URZ ;  /* 0x0000e40008087890 */ /* 0x000fe2000fffe03f */
[----:B------:R-:W-:Y:S01]  /*d120*/  UMOV UR4, 0x0 ;  /* 0x0000000000047882 */ /* 0x000fe20000000000 */
[----:B------:R3:W-:Y:S07]  /*d130*/  STL [R1], R0 ;  /* 0x0000000001007387 */ /* 0x0007ee0000100800 */
[----:B------:R3:W-:Y:S01]  /*d140*/  UTMALDG.4D [UR8], [UR6], desc[UR4] ;  /* 0x00000408060075b4 */ /* 0x0007e20008019000 */
[----:B------:R-:W-:-:S02]  /*d150*/  NOP ;  /* 0x0000000000007918 */ /* 0x000fc40000000000 */
.L_x_14716:
[----:B------:R-:W2:Y:S04]  /*d160*/  LDL.LU R3, [R1+0x10] ;  /* 0x0000100001037983 */ /* 0x000ea80000300800 */
[----:B------:R-:W4:Y:S04]  /*d170*/  LDL.LU R5, [R1+0x8] ;  /* 0x0000080001057983 */ /* 0x000f280000300800 */
[----:B------:R-:W5:Y:S01]  /*d180*/  LDL.LU R4, [R1+0x18] ;  /* 0x0000180001047983 */ /* 0x000f620000300800 */
        /* <DEDUP_REMOVED lines=9> */
[----:B--2---:R-:W-:Y:S02]  /*d220*/  SHF.R.S32.HI R0, RZ, 0x1f, R3 ;  /* 0x0000001fff007819 */ /* 0x004fe40000011403 */
[----:B----4-:R-:W-:-:S03]  /*d230*/  SEL R5, R5, RZ, !P0 ;  /* 0x000000ff05057207 */ /* 0x010fc60004000000 */
[----:B------:R-:W-:Y:S01]  /*d240*/  IMAD R0, R0, UR4, RZ ;  /* 0x0000000400007c24 */ /* 0x000fe2000f8e02ff */
[----:B-----5:R-:W-:-:S03]  /*d250*/  SEL R4, R4, RZ, !P0 ;  /* 0x000000ff04047207 */ /* 0x020fc60004000000 */
        /* <DEDUP_REMOVED lines=21> */
[----:B0-----:R-:W-:Y:S02]  /*d3b0*/  IMAD.MOV.U32 R8, RZ, RZ, 0x70 ;  /* 0x00000070ff087424 */ /* 0x001fe400078e00ff */
[----:B------:R-:W-:Y:S02]  /*d3c0*/  IMAD.MOV.U32 R12, RZ, RZ, 0x1 ;  /* 0x00000001ff0c7424 */ /* 0x000fe400078e00ff */
[----:B------:R-:W-:-:S07]  /*d3d0*/  IMAD.MOV.U32 R13, RZ, RZ, RZ ;  /* 0x000000ffff0d7224 */ /* 0x000fce00078e00ff */
[----:B------:R-:W-:-:S07]  /*d3e0*/  LEPC R20, `(.L_x_14722) ;  /* 0x000000001014794e */ /* 0x000fce0000000000 */
[----:B-12---:R-:W-:Y:S05]  /*d3f0*/  CALL.ABS.NOINC R2 ;  /* 0x0000000002007343 */ /* 0x006fea0003c00000 */
.L_x_14722:
[----:B------:R-:W-:Y:S05]  /*d400*/  BSYNC B6 ;  /* 0x0000000000067941 */ /* 0x000fea0003800000 */
.L_x_14721:
[----:B---3--:R-:W2:Y:S01]  /*d410*/  LDL.LU R0, [R1+0x10] ;  /* 0x0000100001007983 */ /* 0x008ea20000300800 */
[----:B-1----:R-:W1:Y:S01]  /*d420*/  LDC R9, c[0x0][0x448] ;  /* 0x00011200ff097b82 */ /* 0x002e620000000800 */
        /* <DEDUP_REMOVED lines=45> */
[----:B------:R-:W-:-:S04]  /*d700*/  LEA R0, P0, R4, UR8, 0x1 ;  /* 0x0000000804007c11 */ /* 0x000fc8000f8008ff */
[----:B------:R-:W-:-:S04]  /*d710*/  IADD3 R5, R5, R7, RZ ;  /* 0x0000000705057210 */ /* 0x000fc80007ffe0ff */
[----:B------:R-:W-:Y:S02]  /*d720*/  LEA.HI.X R4, R4, UR9, R5, 0x1, P0 ;  /* 0x0000000904047c11 */ /* 0x000fe400080f0c05 */
[----:B------:R-:W1:Y:S01]  /*d730*/  @P1 LDC R5, c[0x0][0x450] ;  /* 0x00011400ff051b82 */ /* 0x000e620000000800 */
[----:B------:R-:W-:-:S04]  /*d740*/  VIADD R7, R6, 0x80 ;  /* 0x0000008006077836 */ /* 0x000fc80000000000 */
[----:B0-----:R-:W-:-:S04]  /*d750*/  @P1 IMAD.HI.U32 R8, R7, R8, RZ ;  /* 0x0000000807081227 */ /* 0x001fc800078e00ff */
[----:B------:R-:W-:Y:S01]  /*d760*/  IMAD.MOV.U32 R6, RZ, RZ, R7 ;  /* 0x000000ffff067224 */ /* 0x000fe200078e0007 */
[----:B-1----:R-:W-:-:S05]  /*d770*/  @P1 SHF.R.U32.HI R6, RZ, R5, R8 ;  /* 0x00000005ff061219 */ /* 0x002fca0000011608 */
        /* <DEDUP_REMOVED lines=24> */
[----:B------:R-:W0:Y:S01]  /*d900*/  SHFL.IDX PT, R3, R0, RZ, 0x181f ;  /* 0x00181fff00037589 */ /* 0x000e2200000e0000 */
[----:B------:R-:W-:-:S03]  /*d910*/  VIADD R8, R17, 0x10 ;  /* 0x0000001011087836 */ /* 0x000fc60000000000 */
        /* <DEDUP_REMOVED lines=9> */
[----:B-----5:R0:W-:Y:S01]  /*d9b0*/  @!P1 LDGSTS.E.BYPASS.LTC128B.128 [R10+0x8400], desc[UR48][R2.64], !P0 ;  /* 0x08400000020a9fae */ /* 0x0201e2000c101d70 */
[----:B------:R-:W-:Y:S01]  /*d9c0*/  ISETP.GE.AND P1, PT, R8, R7, PT ;  /* 0x000000070800720c */ /* 0x000fe20003f26270 */
[----:B------:R-:W-:Y:S02]  /*d9d0*/  VIADD R8, R17, 0x20 ;  /* 0x0000002011087836 */ /* 0x000fe40000000000 */
[----:B0-----:R-:W0:Y:S04]  /*d9e0*/  SHFL.IDX PT, R3, R0, 0x1, 0x181f ;  /* 0x00381f0000037f89 */ /* 0x001e2800000e0000 */
[----:B------:R-:W1:Y:S06]  /*d9f0*/  SHFL.IDX PT, R2, R4, 0x1, 0x181f ;  /* 0x00381f0004027f89 */ /* 0x000e6c00000e0000 */
[----:B0-----:R-:W-:-:S05]  /*da00*/  @!P1 LEA R3, P2, R20, R3, 0x1 ;  /* 0x0000000314039211 */ /* 0x001fca00078408ff */
[----:B-1----:R-:W-:-:S05]  /*da10*/  @!P1 IMAD.X R2, RZ, RZ, R2, P2 ;  /* 0x000000ffff029224 */ /* 0x002fca00010e0602 */
[----:B------:R-:W-:-:S04]  /*da20*/  @!P1 LOP3.LUT R3, R3, R2, RZ, 0x3c, !PT ;  /* 0x0000000203039212 */ /* 0x000fc800078e3cff */
[----:B------:R-:W-:-:S04]  /*da30*/  @!P1 LOP3.LUT R2, R3, R2, RZ, 0x3c, !PT ;  /* 0x0000000203029212 */ /* 0x000fc800078e3cff */
[----:B------:R-:W-:-:S05]  /*da40*/  @!P1 LOP3.LUT R3, R3, R2, RZ, 0x3c, !PT ;  /* 0x0000000203039212 */ /* 0x000fca00078e3cff */
[----:B------:R0:W-:Y:S01]  /*da50*/  @!P1 LDGSTS.E.BYPASS.LTC128B.128 [R10+0x8c00], desc[UR48][R2.64], !P0 ;  /* 0x08c00000020a9fae */ /* 0x0001e2000c101d70 */
[----:B------:R-:W-:Y:S01]  /*da60*/  ISETP.GE.AND P1, PT, R8, R7, PT ;  /* 0x000000070800720c */ /* 0x000fe20003f26270 */
[----:B------:R-:W-:Y:S02]  /*da70*/  VIADD R8, R17, 0x30 ;  /* 0x0000003011087836 */ /* 0x000fe40000000000 */
[----:B0-----:R-:W0:Y:S04]  /*da80*/  SHFL.IDX PT, R3, R0, 0x2, 0x181f ;  /* 0x00581f0000037f89 */ /* 0x001e2800000e0000 */
[----:B------:R-:W1:Y:S06]  /*da90*/  SHFL.IDX PT, R2, R4, 0x2, 0x181f ;  /* 0x00581f0004027f89 */ /* 0x000e6c00000e0000 */
[----:B0-----:R-:W-:-:S04]  /*daa0*/  @!P1 LEA R3, P2, R20, R3, 0x1 ;  /* 0x0000000314039211 */ /* 0x001fc800078408ff */
[----:B-1----:R-:W-:-:S04]  /*dab0*/  @!P1 IADD3.X R2, RZ, R2, RZ, P2, !PT ;  /* 0x00000002ff029210 */ /* 0x002fc800017fe4ff */
        /* <DEDUP_REMOVED lines=37> */
[----:B------:R-:W1:Y:S04]  /*dd10*/  SHFL.IDX PT, R2, R4, 0x6, 0x181f ;  /* 0x00d81f0004027f89 */ /* 0x000e6800000e0000 */
[----:B------:R-:W-:Y:S02]  /*dd20*/  SHFL.IDX PT, R4, R4, 0x7, 0x181f ;  /* 0x00f81f0004047f89 */ /* 0x000fe400000e0000 */
[----:B0-----:R-:W-:-:S05]  /*dd30*/  @!P1 LEA R3, P2, R20, R3, 0x1 ;  /* 0x0000000314039211 */ /* 0x001fca00078408ff */
[----:B-1----:R-:W-:Y:S01]  /*dd40*/  @!P1 IMAD.X R2, RZ, RZ, R2, P2 ;  /* 0x000000ffff029224 */ /* 0x002fe200010e0602 */
[----:B------:R-:W-:Y:S01]  /*dd50*/  ISETP.GE.AND P2, PT, R8, R7, PT ;  /* 0x000000070800720c */ /* 0x000fe20003f46270 */
[----:B------:R-:W-:-:S03]  /*dd60*/  VIADD R8, R17, 0x70 ;  /* 0x0000007011087836 */ /* 0x000fc60000000000 */
[----:B------:R-:W-:-:S04]  /*dd70*/  @!P1 LOP3.LUT R3, R3, R2, RZ, 0x3c, !PT ;  /* 0x0000000203039212 */ /* 0x000fc800078e3cff */
[----:B------:R-:W-:-:S04]  /*dd80*/  @!P1 LOP3.LUT R2, R3, R2, RZ, 0x3c, !PT ;  /* 0x0000000203029212 */ /* 0x000fc800078e3cff */
[----:B------:R-:W-:-:S05]  /*dd90*/  @!P1 LOP3.LUT R3, R3, R2, RZ, 0x3c, !PT ;  /* 0x0000000203039212 */ /* 0x000fca00078e3cff */
[----:B------:R0:W-:Y:S01]  /*dda0*/  @!P1 LDGSTS.E.BYPASS.LTC128B.128 [R10+0xb400], desc[UR48][R2.64], !P0 ;  /* 0x0b400000020a9fae */ /* 0x0001e2000c101d70 */
[----:B------:R-:W-:-:S03]  /*ddb0*/  ISETP.GE.AND P1, PT, R8, R7, PT ;  /* 0x000000070800720c */ /* 0x000fc60003f26270 */
[----:B------:R-:W-:Y:S04]  /*ddc0*/  SHFL.IDX PT, R8, R5, RZ, 0x181f ;  /* 0x00181fff05087589 */ /* 0x000fe800000e0000 */
[----:B0-----:R-:W0:Y:S04]  /*ddd0*/  SHFL.IDX PT, R2, R0, 0x7, 0x181f ;  /* 0x00f81f0000027f89 */ /* 0x001e2800000e0000 */
[----:B------:R-:W1:Y:S02]  /*dde0*/  SHFL.IDX PT, R0, R6, RZ, 0x181f ;  /* 0x00181fff06007589 */ /* 0x000e6400000e0000 */
[----:B0-----:R-:W-:-:S04]  /*ddf0*/  @!P1 LEA R2, P3, R20, R2, 0x1 ;  /* 0x0000000214029211 */ /* 0x001fc800078608ff */
[----:B------:R-:W-:-:S05]  /*de00*/  @!P1 IADD3.X R3, RZ, R4, RZ, P3, !PT ;  /* 0x00000004ff039210 */ /* 0x000fca0001ffe4ff */
[----:B------:R0:W-:Y:S02]  /*de10*/  @!P1 LDGSTS.E.BYPASS.LTC128B.128 [R10+0xbc00], desc[UR48][R2.64], !P0 ;  /* 0x0bc00000020a9fae */ /* 0x0001e4000c101d70 */
[----:B0-----:R-:W-:-:S05]  /*de20*/  @!P2 LEA R2, P1, R20, R8, 0x1 ;  /* 0x000000081402a211 */ /* 0x001fca00078208ff */
[----:B-1----:R-:W-:Y:S02]  /*de30*/  @!P2 IMAD.X R3, RZ, RZ, R0, P1 ;  /* 0x000000ffff03a224 */ /* 0x002fe400008e0600 */
[----:B------:R-:W-:-:S03]  /*de40*/  VIADD R0, R17, 0x90 ;  /* 0x0000009011007836 */ /* 0x000fc60000000000 */
[----:B------:R0:W-:Y:S02]  /*de50*/  @!P2 LDGSTS.E.BYPASS.LTC128B.128 [R10+0xc400], desc[UR48][R2.64], !P0 ;  /* 0x0c400000020aafae */ /* 0x0001e4000c101d70 */
[----:B------:R-:W-:Y:S02]  /*de60*/  ISETP.GE.AND P1, PT, R0, R7, PT ;  /* 0x000000070000720c */ /* 0x000fe40003f26270 */
[----:B------:R-:W1:Y:S11]  /*de70*/  SHFL.IDX PT, R0, R6, 0x1, 0x181f ;  /* 0x00381f0006007f89 */ /* 0x000e7600000e0000 */
[----:B------:R-:W-:-:S05]  /*de80*/  @!P1 LEA R14, P2, R20, R14, 0x1 ;  /* 0x0000000e140e9211 */ /* 0x000fca00078408ff */
[----:B0-----:R-:W-:Y:S02]  /*de90*/  @!P1 IMAD.MOV.U32 R2, RZ, RZ, R14 ;  /* 0x000000ffff029224 */ /* 0x001fe400078e000e */
[----:B------:R-:W0:Y:S01]  /*dea0*/  SHFL.IDX PT, R14, R5, 0x2, 0x181f ;  /* 0x00581f00050e7f89 */ /* 0x000e2200000e0000 */
[----:B-1----:R-:W-:Y:S02]  /*deb0*/  @!P1 IMAD.X R9, RZ, RZ, R0, P2 ;  /* 0x000000ffff099224 */ /* 0x002fe400010e0600 */
[----:B------:R-:W-:Y:S02]  /*dec0*/  VIADD R0, R17, 0xa0 ;  /* 0x000000a011007836 */ /* 0x000fe40000000000 */
[----:B------:R-:W-:-:S05]  /*ded0*/  @!P1 IMAD.MOV.U32 R3, RZ, RZ, R9 ;  /* 0x000000ffff039224 */ /* 0x000fca00078e0009 */
[----:B------:R0:W-:Y:S01]  /*dee0*/  @!P1 LDGSTS.E.BYPASS.LTC128B.128 [R10+0xcc00], desc[UR48][R2.64], !P0 ;  /* 0x0cc00000020a9fae */ /* 0x0001e2000c101d70 */
[----:B------:R-:W-:-:S03]  /*def0*/  ISETP.GE.AND P1, PT, R0, R7, PT ;  /* 0x000000070000720c */ /* 0x000fc60003f26270 */
[----:B------:R-:W1:Y:S04]  /*df00*/  SHFL.IDX PT, R0, R6, 0x2, 0x181f ;  /* 0x00581f0006007f89 */ /* 0x000e6800000e0000 */
[----:B------:R-:W2:Y:S06]  /*df10*/  SHFL.IDX PT, R6, R6, 0x3, 0x181f ;  /* 0x00781f0006067f89 */ /* 0x000eac00000e0000 */
[----:B0-----:R-:W-:-:S02]  /*df20*/  @!P1 LEA R2, P2, R20, R14, 0x1 ;  /* 0x0000000e14029211 */ /* 0x001fc400078408ff */
[----:B------:R0:W3:Y:S03]  /*df30*/  SHFL.IDX PT, R14, R5, 0x3, 0x181f ;  /* 0x00781f00050e7f89 */ /* 0x0000e600000e0000 */
[----:B-1----:R-:W-:-:S05]  /*df40*/  @!P1 IMAD.X R3, RZ, RZ, R0, P2 ;  /* 0x000000ffff039224 */ /* 0x002fca00010e0600 */
[----:B--2---:R0:W-:Y:S03]  /*df50*/  @!P1 LDGSTS.E.BYPASS.LTC128B.128 [R10+0xd400], desc[UR48][R2.64], !P0 ;  /* 0x0d400000020a9fae */ /* 0x0041e6000c101d70 */
.L_x_14838:
[----:B------:R-:W-:-:S05]  /*df60*/  VIADD R0, R17, 0xb0 ;  /* 0x000000b011007836 */ /* 0x000fca0000000000 */
[----:B------:R-:W-:Y:S01]  /*df70*/  ISETP.GE.AND P1, PT, R0, R7, PT ;  /* 0x000000070000720c */ /* 0x000fe20003f26270 */
[----:B------:R-:W-:-:S12]  /*df80*/  VIADD R0, R22, 0x16800 ;  /* 0x0001680016007836 */ /* 0x000fd80000000000 */
[----:B0--3--:R-:W-:-:S05]  /*df90*/  @!P1 LEA R2, P2, R20, R14, 0x1 ;  /* 0x0000000e14029211 */ /* 0x009fca00078408ff */
[----:B------:R-:W-:-:S05]  /*dfa0*/  @!P1 IMAD.X R3, RZ, RZ, R6, P2 ;  /* 0x000000ffff039224 */ /* 0x000fca00010e0606 */
[----:B------:R-:W-:Y:S01]  /*dfb0*/  @!PT LDS RZ, [RZ] ;  /* 0x00000000fffff984 */ /* 0x000fe20000000800 */
[----:B------:R-:W-:Y:S01]  /*dfc0*/  @!PT LDS RZ, [RZ] ;  /* 0x00000000fffff984 */ /* 0x000fe20000000800 */
[----:B------:R-:W-:Y:S01]  /*dfd0*/  @!PT LDS RZ, [RZ] ;  /* 0x00000000fffff984 */ /* 0x000fe20000000800 */
[----:B------:R0:W-:Y:S01]  /*dfe0*/  @!P1 LDGSTS.E.BYPASS.LTC128B.128 [R10+0xdc00], desc[UR48][R2.64], !P0 ;  /* 0x0dc00000020a9fae */ /* 0x0001e2000c101d70 */
[----:B------:R-:W-:Y:S01]  /*dff0*/  PLOP3.LUT P0, PT, PT, PT, PT, 0x80, 0x0 ;  /* 0x000000000000781c */ /* 0x000fe20003f0f070 */
[----:B------:R-:W-:-:S12]  /*e000*/  NOP ;  /* 0x0000000000007918 */ /* 0x000fd80000000000 */
.L_x_14724:
[----:B------:R-:W-:Y:S02]  /*e010*/  PLOP3.LUT P1, PT, P1, P0, PT, 0xa2, 0x0 ;  /* 0x000000000000781c */ /* 0x000fe40000f21472 */
[----:B------:R-:W-:-:S08]  /*e020*/  @P0 R2UR P1, UR4, R22 ;  /* 0x00000000160402ca */ /* 0x000fd00000020000 */
[----:B------:R-:W-:-:S05]  /*e030*/  @P0 PLOP3.LUT P0, PT, P1, PT, PT, 0x80, 0x0 ;  /* 0x000000000000081c */ /* 0x000fca0000f0f070 */
[----:B------:R-:W-:Y:S01]  /*e040*/  @!P1 SYNCS.ARRIVE.TRANS64.RED.A0T1 RZ, [UR4+0x16800], RZ ;  /* 0x016800ffffff99a7 */ /* 0x000fe20008200404 */
[----:B------:R-:W-:Y:S07]  /*e050*/  @!P1 ARRIVES.LDGSTSBAR.64.TRANSCNT [UR4+0x16800] ;  /* 0x01680000ff0099b0 */ /* 0x000fee0008000a84 */
[----:B------:R-:W-:Y:S05]  /*e060*/  @P0 BRA.U.ANY `(.L_x_14724) ;  /* 0xfffffffd00e80947 */ /* 0x000fea000393ffff */
[----:B0-----:R-:W2:Y:S02]  /*e070*/  LDL.LU R3, [R1+0x28] ;  /* 0x0000280001037983 */ /* 0x001ea40000300800 */
[----:B--2---:R-:W-:-:S04]  /*e080*/  IADD3 R3, R3, 0x1, RZ ;  /* 0x0000000103037810 */ /* 0x004fc80007ffe0ff */
        /* <DEDUP_REMOVED lines=12> */
.L_x_14839:
[----:B------:R-:W-:Y:S05]  /*e150*/  BSYNC B0 ;  /* 0x0000000000007941 */ /* 0x000fea0003800000 */
.L_x_14725:
        /* <DEDUP_REMOVED lines=41> */
.L_x_14733:
[----:B------:R-:W-:Y:S01]  /*e3f0*/  IMAD R2, R8, 0x8, R22 ;  /* 0x0000000808027824 */ /* 0x000fe200078e0216 */
[----:B0-----:R-:W-:Y:S01]  /*e400*/  SHF.L.U32 R3, R9, 0x1f, RZ ;  /* 0x0000001f09037819 */ /* 0x001fe200000006ff */
[----:B------:R-:W-:Y:S03]  /*e410*/  BSSY B3, `(.L_x_14734) ;  /* 0x0000003000037945 */ /* 0x000fe60003800000 */
[----:B------:R-:W0:Y:S02]  /*e420*/  SYNCS.PHASECHK.TRANS64.TRYWAIT P0, [R2+URZ+0x16840], R3 ;  /* 0x01684003020075a7 */ /* 0x000e24000800017f */
[----:B0-----:R-:W-:Y:S05]  /*e430*/  @!P0 BRA `(.L_x_14735) ;  /* 0x0000003800e08947 */ /* 0x001fea0003800000 */
.L_x_14840:
[----:B------:R-:W-:Y:S05]  /*e440*/  BSYNC B3 ;  /* 0x0000000000037941 */ /* 0x000fea0003800000 */
.L_x_14734:
        /* <DEDUP_REMOVED lines=12> */
.L_x_14737:
[----:B------:R-:W-:Y:S05]  /*e510*/  BSYNC B3 ;  /* 0x0000000000037941 */ /* 0x000fea0003800000 */
.L_x_14736:
        /* <DEDUP_REMOVED lines=11> */
.L_x_14738:
        /* <DEDUP_REMOVED lines=15> */
.L_x_14841:
[----:B------:R-:W-:Y:S05]  /*e6c0*/  BSYNC B3 ;  /* 0x0000000000037941 */ /* 0x000fea0003800000 */
.L_x_14739:
        /* <DEDUP_REMOVED lines=12> */
.L_x_14742:
[----:B------:R-:W-:Y:S05]  /*e790*/  BSYNC B3 ;  /* 0x0000000000037941 */ /* 0x000fea0003800000 */
.L_x_14741:
[----:B------:R-:W-:Y:S01]  /*e7a0*/  R2UR UR6, R12 ;  /* 0x000000000c0672ca */ /* 0x000fe200000e0000 */
[----:B0-----:R-:W-:Y:S01]  /*e7b0*/  IMAD R3, R23, 0x8, R22 ;  /* 0x0000000817037824 */ /* 0x001fe200078e0216 */
[----:B------:R-:W-:Y:S01]  /*e7c0*/  R2UR UR7, R13 ;  /* 0x000000000d0772ca */ /* 0x000fe200000e0000 */
[----:B------:R-:W-:Y:S01]  /*e7d0*/  UIADD3 UR4, UP0, UR38, 0x470, URZ ;  /* 0x0000047026047890 */ /* 0x000fe2000ff1e03f */
[----:B------:R-:W-:Y:S01]  /*e7e0*/  R2UR UR10, R10 ;  /* 0x000000000a0a72ca */ /* 0x000fe200000e0000 */
[----:B------:R-:W-:Y:S01]  /*e7f0*/  IMAD R5, R25, 0x80, R28 ;  /* 0x0000008019057824 */ /* 0x000fe200078e021c */
[----:B------:R-:W-:Y:S01]  /*e800*/  LEA R2, R23, R22, 0xe ;  /* 0x0000001617027211 */ /* 0x000fe200078e70ff */
[----:B------:R-:W-:Y:S01]  /*e810*/  VIADD R3, R3, 0x16850 ;  /* 0x0001685003037836 */ /* 0x000fe20000000000 */
[----:B------:R-:W-:Y:S01]  /*e820*/  PLOP3.LUT P0, PT, PT, PT, PT, 0x80, 0x0 ;  /* 0x000000000000781c */ /* 0x000fe20003f0f070 */
[----:B------:R-:W-:Y:S02]  /*e830*/  UIADD3.X UR5, URZ, UR39, URZ, UP0, !UPT ;  /* 0x000000273f057290 */ /* 0x000fe400087fe43f */
[----:B------:R-:W-:-:S10]  /*e840*/  VIADD R2, R2, 0x400 ;  /* 0x0000040002027836 */ /* 0x000fd40000000000 */
.L_x_14743:
        /* <DEDUP_REMOVED lines=12> */
.L_x_14732:
[----:B------:R-:W-:Y:S05]  /*e910*/  BSYNC B1 ;  /* 0x0000000000017941 */ /* 0x000fea0003800000 */
.L_x_14731:
[----:B------:R-:W2:Y:S01]  /*e920*/  LDL.LU R2, [R1+0xc] ;  /* 0x00000c0001027983 */ /* 0x000ea20000300800 */
[----:B------:R-:W-:Y:S02]  /*e930*/  IMAD.MOV.U32 R23, RZ, RZ, R8 ;  /* 0x000000ffff177224 */ /* 0x000fe400078e0008 */
[----:B------:R-:W-:Y:S02]  /*e940*/  IMAD.MOV.U32 R27, RZ, RZ, R9 ;  /* 0x000000ffff1b7224 */ /* 0x000fe400078e0009 */
[----:B--2---:R-:W-:-:S07]  /*e950*/  VIADD R6, R2, 0xfffffffd ;  /* 0xfffffffd02067836 */ /* 0x004fce0000000000 */
.L_x_14730:
[----:B------:R-:W-:Y:S05]  /*e960*/  BSYNC B2 ;  /* 0x0000000000027941 */ /* 0x000fea0003800000 */
.L_x_14729:
[----:B------:R-:W-:-:S13]  /*e970*/  ISETP.NE.AND P0, PT, R7, RZ, PT ;  /* 0x000000ff0700720c */ /* 0x000fda0003f05270 */
[----:B------:R-:W-:Y:S05]  /*e980*/  @!P0 BRA `(.L_x_14728) ;  /* 0x0000000c00988947 */ /* 0x000fea0003800000 */
[----:B------:R-:W-:-:S07]  /*e990*/  IMAD.MOV.U32 R4, RZ, RZ, R24 ;  /* 0x000000ffff047224 */ /* 0x000fce00078e0018 */
.L_x_14770:
[----:B------:R-:W2:Y:S01]  /*e9a0*/  LDL R2, [R1] ;  /* 0x0000000001027983 */ /* 0x000ea20000100800 */
[----:B------:R-:W-:Y:S01]  /*e9b0*/  IADD3 R7, R23, 0x1, RZ ;  /* 0x0000000117077810 */ /* 0x000fe20007ffe0ff */
        /* <DEDUP_REMOVED lines=30> */
.L_x_14746:
[----:B------:R-:W-:Y:S01]  /*eba0*/  IMAD R2, R7, 0x8, R22 ;  /* 0x0000000807027824 */ /* 0x000fe200078e0216 */
[----:B0-----:R-:W-:Y:S01]  /*ebb0*/  SHF.L.U32 R3, R8, 0x1f, RZ ;  /* 0x0000001f08037819 */ /* 0x001fe200000006ff */
[----:B------:R-:W-:Y:S03]  /*ebc0*/  BSSY B2, `(.L_x_14747) ;  /* 0x0000003000027945 */ /* 0x000fe60003800000 */
[----:B------:R-:W0:Y:S02]  /*ebd0*/  SYNCS.PHASECHK.TRANS64.TRYWAIT P0, [R2+URZ+0x16840], R3 ;  /* 0x01684003020075a7 */ /* 0x000e24000800017f */
[----:B0-----:R-:W-:Y:S05]  /*ebe0*/  @!P0 BRA `(.L_x_14748) ;  /* 0x00000034001c8947 */ /* 0x001fea0003800000 */
.L_x_14842:
[----:B------:R-:W-:Y:S05]  /*ebf0*/  BSYNC B2 ;  /* 0x0000000000027941 */ /* 0x000fea0003800000 */
.L_x_14747:
        /* <DEDUP_REMOVED lines=12> */
.L_x_14750:
[----:B------:R-:W-:Y:S05]  /*ecc0*/  BSYNC B2 ;  /* 0x0000000000027941 */ /* 0x000fea0003800000 */
.L_x_14749:
[----:B------:R-:W-:Y:S01]  /*ecd0*/  IMAD.MOV.U32 R5, RZ, RZ, RZ ;  /* 0x000000ffff057224 */ /* 0x000fe200078e00ff */
[----:B------:R-:W-:Y:S01]  /*ece0*/  UIADD3 UR4, UP0, UR38, 0x370, URZ ;  /* 0x0000037026047890 */ /* 0x000fe2000ff1e03f */
[----:B0-----:R-:W-:Y:S01]  /*ecf0*/  IMAD R3, R7, 0x4000, R22 ;  /* 0x0000400007037824 */ /* 0x001fe200078e0216 */
[----:B------:R-:W-:Y:S01]  /*ed00*/  PLOP3.LUT P0, PT, PT, PT, PT, 0x80, 0x0 ;  /* 0x000000000000781c */ /* 0x000fe20003f0f070 */
[----:B------:R-:W-:Y:S01]  /*ed10*/  VIADD R2, R2, 0x16830 ;  /* 0x0001683002027836 */ /* 0x000fe20000000000 */
[----:B------:R-:W-:Y:S01]  /*ed20*/  R2UR UR10, R5 ;  /* 0x00000000050a72ca */ /* 0x000fe200000e0000 */
[----:B------:R-:W-:Y:S01]  /*ed30*/  VIADD R3, R3, 0xe400 ;  /* 0x0000e40003037836 */ /* 0x000fe20000000000 */
[----:B------:R-:W-:Y:S01]  /*ed40*/  LEA R10, R9, R28, 0x7 ;  /* 0x0000001c090a7211 */ /* 0x000fe200078e38ff */
[----:B------:R-:W-:Y:S01]  /*ed50*/  UIADD3.X UR5, URZ, UR39, URZ, UP0, !UPT ;  /* 0x000000273f057290 */ /* 0x000fe200087fe43f */
[----:B------:R-:W-:Y:S01]  /*ed60*/  UMOV UR6, 0x0 ;  /* 0x0000000000067882 */ /* 0x000fe20000000000 */
[----:B------:R-:W-:-:S10]  /*ed70*/  UMOV UR7, 0x14f00000 ;  /* 0x14f0000000077882 */ /* 0x000fd40000000000 */
.L_x_14751:
        /* <DEDUP_REMOVED lines=15> */
.L_x_14843:
[----:B------:R-:W-:Y:S05]  /*ee70*/  BSYNC B2 ;  /* 0x0000000000027941 */ /* 0x000fea0003800000 */
.L_x_14752:
        /* <DEDUP_REMOVED lines=11> */
.L_x_14755:
[----:B------:R-:W-:Y:S05]  /*ef30*/  BSYNC B2 ;  /* 0x0000000000027941 */ /* 0x000fea0003800000 */
.L_x_14754:
        /* <DEDUP_REMOVED lines=10> */
.L_x_14756:
        /* <DEDUP_REMOVED lines=12> */
.L_x_14745:
[----:B------:R-:W-:Y:S05]  /*f0a0*/  BSYNC B1 ;  /* 0x0000000000017941 */ /* 0x000fea0003800000 */
.L_x_14744:
[----:B------:R-:W2:Y:S01]  /*f0b0*/  LDL R2, [R1] ;  /* 0x0000000001027983 */ /* 0x000ea20000100800 */
[----:B------:R-:W-:Y:S01]  /*f0c0*/  IADD3 R23, R7, 0x1, RZ ;  /* 0x0000000107177810 */ /* 0x000fe20007ffe0ff */
[----:B------:R-:W-:Y:S03]  /*f0d0*/  BSSY B1, `(.L_x_14757) ;  /* 0x000006e000017945 */ /* 0x000fe60003800000 */
        /* <DEDUP_REMOVED lines=28> */
.L_x_14759:
[----:B------:R-:W-:Y:S01]  /*f2a0*/  IMAD R2, R23, 0x8, R22 ;  /* 0x0000000817027824 */ /* 0x000fe200078e0216 */
[----:B0-----:R-:W-:Y:S01]  /*f2b0*/  SHF.L.U32 R3, R27, 0x1f, RZ ;  /* 0x0000001f1b037819 */ /* 0x001fe200000006ff */
[----:B------:R-:W-:Y:S03]  /*f2c0*/  BSSY B2, `(.L_x_14760) ;  /* 0x0000003000027945 */ /* 0x000fe60003800000 */
[----:B------:R-:W0:Y:S02]  /*f2d0*/  SYNCS.PHASECHK.TRANS64.TRYWAIT P0, [R2+URZ+0x16840], R3 ;  /* 0x01684003020075a7 */ /* 0x000e24000800017f */
[----:B0-----:R-:W-:Y:S05]  /*f2e0*/  @!P0 BRA `(.L_x_14761) ;  /* 0x0000002c00848947 */ /* 0x001fea0003800000 */
.L_x_14844:
[----:B------:R-:W-:Y:S05]  /*f2f0*/  BSYNC B2 ;  /* 0x0000000000027941 */ /* 0x000fea0003800000 */
.L_x_14760:
        /* <DEDUP_REMOVED lines=12> */
.L_x_14763:
[----:B------:R-:W-:Y:S05]  /*f3c0*/  BSYNC B2 ;  /* 0x0000000000027941 */ /* 0x000fea0003800000 */
.L_x_14762:
[----:B------:R-:W-:Y:S01]  /*f3d0*/  IMAD.MOV.U32 R5, RZ, RZ, RZ ;  /* 0x000000ffff057224 */ /* 0x000fe200078e00ff */
[----:B------:R-:W-:Y:S01]  /*f3e0*/  UIADD3 UR4, UP0, UR38, 0x370, URZ ;  /* 0x0000037026047890 */ /* 0x000fe2000ff1e03f */
[C---:B0-----:R-:W-:Y:S01]  /*f3f0*/  IMAD R3, R23.reuse, 0x8, R0 ;  /* 0x0000000817037824 */ /* 0x041fe200078e0200 */
[----:B------:R-:W-:Y:S01]  /*f400*/  PLOP3.LUT P0, PT, PT, PT, PT, 0x80, 0x0 ;  /* 0x000000000000781c */ /* 0x000fe20003f0f070 */
[----:B------:R-:W-:Y:S01]  /*f410*/  IMAD R2, R23, 0x4000, R22 ;  /* 0x0000400017027824 */ /* 0x000fe200078e0216 */
[----:B------:R-:W-:Y:S01]  /*f420*/  R2UR UR10, R5 ;  /* 0x00000000050a72ca */ /* 0x000fe200000e0000 */
[----:B------:R-:W-:Y:S01]  /*f430*/  IMAD R10, R9, 0x80, R28 ;  /* 0x00000080090a7824 */ /* 0x000fe200078e021c */
[----:B------:R-:W-:Y:S01]  /*f440*/  IADD3 R3, R3, 0x30, RZ ;  /* 0x0000003003037810 */ /* 0x000fe20007ffe0ff */
[----:B------:R-:W-:Y:S01]  /*f450*/  VIADD R2, R2, 0xe400 ;  /* 0x0000e40002027836 */ /* 0x000fe20000000000 */
[----:B------:R-:W-:Y:S01]  /*f460*/  UIADD3.X UR5, URZ, UR39, URZ, UP0, !UPT ;  /* 0x000000273f057290 */ /* 0x000fe200087fe43f */
[----:B------:R-:W-:Y:S01]  /*f470*/  UMOV UR6, 0x0 ;  /* 0x0000000000067882 */ /* 0x000fe20000000000 */
[----:B------:R-:W-:-:S10]  /*f480*/  UMOV UR7, 0x14f00000 ;  /* 0x14f0000000077882 */ /* 0x000fd40000000000 */
.L_x_14764:
        /* <DEDUP_REMOVED lines=15> */
.L_x_14845:
[----:B------:R-:W-:Y:S05]  /*f580*/  BSYNC B2 ;  /* 0x0000000000027941 */ /* 0x000fea0003800000 */
.L_x_14765:
        /* <DEDUP_REMOVED lines=11> */
.L_x_14768:
[----:B------:R-:W-:Y:S05]  /*f640*/  BSYNC B2 ;  /* 0x0000000000027941 */ /* 0x000fea0003800000 */
.L_x_14767:
        /* <DEDUP_REMOVED lines=10> */
.L_x_14769:
        /* <DEDUP_REMOVED lines=12> */
.L_x_14758:
[----:B------:R-:W-:Y:S05]  /*f7b0*/  BSYNC B1 ;  /* 0x0000000000017941 */ /* 0x000fea0003800000 */
.L_x_14757:
[C---:B------:R-:W-:Y:S01]  /*f7c0*/  ISETP.GT.AND P0, PT, R6.reuse, 0x1, PT ;  /* 0x000000010600780c */ /* 0x040fe20003f04270 */
[----:B------:R-:W-:-:S12]  /*f7d0*/  VIADD R6, R6, 0xfffffffe ;  /* 0xfffffffe06067836 */ /* 0x000fd80000000000 */
[----:B------:R-:W-:Y:S05]  /*f7e0*/  @P0 BRA `(.L_x_14770) ;  /* 0xfffffff0006c0947 */ /* 0x000fea000383ffff */
.L_x_14728:
[----:B------:R-:W-:Y:S05]  /*f7f0*/  BSYNC B0 ;  /* 0x0000000000007941 */ /* 0x000fea0003800000 */
.L_x_14727:
        /* <DEDUP_REMOVED lines=17> */
.L_x_14772:
[----:B------:R-:W-:Y:S05]  /*f910*/  BSYNC B0 ;  /* 0x0000000000007941 */ /* 0x000fea0003800000 */
.L_x_14771:
        /* <DEDUP_REMOVED lines=10> */
.L_x_14846:
[----:B------:R-:W-:Y:S05]  /*f9c0*/  BSYNC B1 ;  /* 0x0000000000017941 */ /* 0x000fea0003800000 */
.L_x_14775:
        /* <DEDUP_REMOVED lines=9> */
.L_x_14778:
[----:B------:R-:W-:Y:S05]  /*fa60*/  BSYNC B1 ;  /* 0x0000000000017941 */ /* 0x000fea0003800000 */
.L_x_14777:
        /* <DEDUP_REMOVED lines=10> */
.L_x_14779:
        /* <DEDUP_REMOVED lines=10> */
.L_x_14774:
[----:B------:R-:W-:Y:S05]  /*fbb0*/  BSYNC B0 ;  /* 0x0000000000007941 */ /* 0x000fea0003800000 */
.L_x_14773:
[----:B------:R-:W-:-:S05]  /*fbc0*/  VIADD R23, R23, 0x1 ;  /* 0x0000000117177836 */ /* 0x000fca0000000000 */
[----:B------:R-:W-:-:S04]  /*fbd0*/  ISETP.NE.AND P0, PT, R23, 0x2, PT ;  /* 0x000000021700780c */ /* 0x000fc80003f05270 */
[----:B------:R-:W-:Y:S02]  /*fbe0*/  SEL R0, RZ, 0x1, P0 ;  /* 0x00000001ff007807 */ /* 0x000fe40000000000 */
[----:B------:R-:W-:Y:S02]  /*fbf0*/  SEL R23, R23, RZ, P0 ;  /* 0x000000ff17177207 */ /* 0x000fe40000000000 */
[----:B------:R-:W-:-:S07]  /*fc00*/  LOP3.LUT R27, R27, R0, RZ, 0x3c, !PT ;  /* 0x000000001b1b7212 */ /* 0x000fce00078e3cff */
.L_x_14709:
[----:B------:R-:W-:Y:S05]  /*fc10*/  BSYNC B7 ;  /* 0x0000000000077941 */ /* 0x000fea0003800000 */
.L_x_14707:
        /* <DEDUP_REMOVED lines=9> */
[----:B------:R2:W3:Y:S01]  /*fcb0*/  LDS.128 R16, [R22+0x168d0] ;  /* 0x0168d00016107984 */ /* 0x0004e20000000c00 */
[----:B------:R-:W-:Y:S06]  /*fcc0*/  BAR.ARV 0x4, 0x200 ;  /* 0x0108000000007b1d */ /* 0x000fec0000002000 */
[----:B------:R-:W-:Y:S05]  /*fcd0*/  BRA `(.L_x_14781) ;  /* 0x0000000800cc7947 */ /* 0x000fea0003800000 */
.L_x_14780:
        /* <DEDUP_REMOVED lines=11> */
[----:B------:R-:W-:Y:S02]  /*fd90*/  MOV R17, RZ ;  /* 0x000000ff00117202 */ /* 0x000fe40000000f00 */
[C---:B------:R-:W-:Y:S01]  /*fda0*/  ISETP.GE.U32.AND P2, PT, R8.reuse, 0x2, PT ;  /* 0x000000020800780c */ /* 0x040fe20003f46070 */
[----:B------:R-:W-:Y:S01]  /*fdb0*/  SHFL.IDX PT, R0, R16, RZ, 0x1f ;  /* 0x00001fff10007589 */ /* 0x000fe200000e0000 */
[C---:B------:R-:W-:Y:S02]  /*fdc0*/  ISETP.GE.U32.AND P3, PT, R8.reuse, 0x4, PT ;  /* 0x000000040800780c */ /* 0x040fe40003f66070 */
        /* <DEDUP_REMOVED lines=21> */
.L_x_14856:
[----:B------:R-:W-:Y:S02]  /*ff20*/  ULDC UR4, c[0x0][0xc38] ;  /* 0x00030e0000047ab9 */ /* 0x000fe40000000800 */
[----:B------:R-:W-:-:S04]  /*ff30*/  IMAD.U32 R4, RZ, RZ, UR4 ;  /* 0x00000004ff047e24 */ /* 0x000fc8000f8e00ff */
[----:B--2---:R-:W-:-:S04]  /*ff40*/  IMAD R14, R14, R4, RZ ;  /* 0x000000040e0e7224 */ /* 0x004fc800078e02ff */
[----:B------:R-:W-:-:S05]  /*ff50*/  IMAD.IADD R5, R5, 0x1, R14 ;  /* 0x0000000105057824 */ /* 0x000fca00078e020e */
[----:B------:R-:W-:-:S13]  /*ff60*/  ISETP.GT.AND P6, PT, R5, R0, PT ;  /* 0x000000000500720c */ /* 0x000fda0003fc4270 */
[----:B------:R-:W-:Y:S05]  /*ff70*/  @P6 BRA `(.L_x_14783) ;  /* 0x00000000009c6947 */ /* 0x000fea0003800000 */
.L_x_14788:
        /* <DEDUP_REMOVED lines=14> */
.L_x_14786:
[----:B------:R-:W-:Y:S05]  /*10060*/  BSYNC B0 ;  /* 0x0000000000007941 */ /* 0x000fea0003800000 */
.L_x_14785:
[----:B------:R-:W-:-:S03]  /*10070*/  UMOV UR4, 0xffffffff ;  /* 0xffffffff00047882 */ /* 0x000fc60000000000 */
[----:B------:R-:W-:Y:S05]  /*10080*/  BRA.DIV UR4, `(.L_x_14787) ;  /* 0x00000026047c7947 */ /* 0x000fea000b800000 */
[----:B-----5:R-:W2:Y:S02]  /*10090*/  SHFL.UP PT, R14, R17, 0x1, RZ ;  /* 0x04200000110e7989 */ /* 0x020ea400000e00ff */
        /* <DEDUP_REMOVED lines=15> */
.L_x_14864:
[----:B------:R-:W-:Y:S02]  /*10190*/  ULDC UR4, c[0x0][0xc38] ;  /* 0x00030e0000047ab9 */ /* 0x000fe40000000800 */
[----:B------:R-:W-:-:S04]  /*101a0*/  IMAD.U32 R4, RZ, RZ, UR4 ;  /* 0x00000004ff047e24 */ /* 0x000fc8000f8e00ff */
[----:B--2---:R-:W-:-:S04]  /*101b0*/  IMAD R14, R14, R4, RZ ;  /* 0x000000040e0e7224 */ /* 0x004fc800078e02ff */
[----:B------:R-:W-:-:S05]  /*101c0*/  IMAD.IADD R5, R14, 0x1, R5 ;  /* 0x000000010e057824 */ /* 0x000fca00078e0205 */
[----:B------:R-:W-:-:S13]  /*101d0*/  ISETP.GT.AND P6, PT, R5, R0, PT ;  /* 0x000000000500720c */ /* 0x000fda0003fc4270 */
[----:B------:R-:W-:Y:S05]  /*101e0*/  @!P6 BRA `(.L_x_14788) ;  /* 0xfffffffc0064e947 */ /* 0x000fea000383ffff */
.L_x_14783:
        /* <DEDUP_REMOVED lines=8> */
.L_x_14868:
[----:B------:R-:W-:Y:S01]  /*10270*/  ISETP.NE.AND P0, PT, R3, RZ, PT ;  /* 0x000000ff0300720c */ /* 0x000fe20003f05270 */
[----:B------:R-:W-:-:S12]  /*10280*/  IMAD.MOV.U32 R14, RZ, RZ, RZ ;  /* 0x000000ffff0e7224 */ /* 0x000fd800078e00ff */
[----:B------:R-:W-:Y:S05]  /*10290*/  @!P0 BRA `(.L_x_14790) ;  /* 0x0000000000108947 */ /* 0x000fea0003800000 */
[----:B------:R-:W-:Y:S01]  /*102a0*/  UMOV UR4, 0xffffffff ;  /* 0xffffffff00047882 */ /* 0x000fe20000000000 */
[----:B------:R-:W-:Y:S02]  /*102b0*/  VIADD R12, R6, 0xffffffff ;  /* 0xffffffff060c7836 */ /* 0x000fe40000000000 */
[----:B------:R-:W-:Y:S05]  /*102c0*/  BRA.DIV UR4, `(.L_x_14791) ;  /* 0x0000002604f07947 */ /* 0x000fea000b800000 */
[----:B------:R4:W0:Y:S02]  /*102d0*/  SHFL.IDX PT, R14, R2, R12, 0x1f ;  /* 0x00001f0c020e7589 */ /* 0x00082400000e0000 */
.L_x_14790:
[----:B0---4-:R-:W0:Y:S01]  /*102e0*/  LDC.64 R2, c[0x0][0xc90] ;  /* 0x00032400ff027b82 */ /* 0x011e220000000a00 */
[----:B------:R-:W-:-:S05]  /*102f0*/  IADD3 R19, R6, R19, RZ ;  /* 0x0000001306137210 */ /* 0x000fca0007ffe0ff */
[----:B0-----:R-:W-:-:S05]  /*10300*/  IMAD.WIDE R2, R19, 0x4, R2 ;  /* 0x0000000413027825 */ /* 0x001fca00078e0202 */
[----:B------:R0:W2:Y:S01]  /*10310*/  LDG.E R7, desc[UR48][R2.64] ;  /* 0x0000003002077981 */ /* 0x0000a2000c1e1900 */
[----:B------:R-:W-:Y:S02]  /*10320*/  IMAD R16, R14, R4, R5 ;  /* 0x000000040e107224 */ /* 0x000fe400078e0205 */
[----:B0-----:R-:W-:Y:S02]  /*10330*/  IMAD.MOV.U32 R2, RZ, RZ, RZ ;  /* 0x000000ffff027224 */ /* 0x001fe400078e00ff */
[----:B--23--:R-:W-:-:S05]  /*10340*/  IMAD R6, R17, R7, RZ ;  /* 0x0000000711067224 */ /* 0x00cfca00078e02ff */
[----:B------:R-:W-:-:S04]  /*10350*/  IABS R8, R6 ;  /* 0x0000000600087213 */ /* 0x000fc80000000000 */
[----:B-1----:R-:W0:Y:S08]  /*10360*/  I2F.RP R9, R8 ;  /* 0x0000000800097306 */ /* 0x002e300000209400 */
        /* <DEDUP_REMOVED lines=54> */
[----:B------:R-:W-:-:S04]  /*106d0*/  LOP3.LUT R2, RZ, R2, RZ, 0x33, !PT ;  /* 0x00000002ff027212 */ /* 0x000fc800078e33ff */
[----:B------:R-:W-:Y:S01]  /*106e0*/  IADD3 R17, R17, R2, RZ ;  /* 0x0000000211117210 */ /* 0x000fe20007ffe0ff */
[----:B------:R-:W-:Y:S06]  /*106f0*/  BRA `(.L_x_14792) ;  /* 0x00000000001c7947 */ /* 0x000fec0003800000 */
.L_x_14784:
[----:B------:R-:W-:Y:S01]  /*10700*/  UMOV UR4, URZ ;  /* 0x0000003f00047c82 */ /* 0x000fe20008000000 */
[----:B------:R-:W-:Y:S01]  /*10710*/  UMOV UR5, URZ ;  /* 0x0000003f00057c82 */ /* 0x000fe20008000000 */
[----:B------:R-:W-:Y:S01]  /*10720*/  ULDC UR6, c[0x0][0xc3c] ;  /* 0x00030f0000067ab9 */ /* 0x000fe20000000800 */
[----:B------:R-:W-:Y:S02]  /*10730*/  IMAD.MOV.U32 R16, RZ, RZ, R0 ;  /* 0x000000ffff107224 */ /* 0x000fe400078e0000 */
[----:B------:R-:W-:Y:S02]  /*10740*/  IMAD.U32 R17, RZ, RZ, UR4 ;  /* 0x00000004ff117e24 */ /* 0x000fe4000f8e00ff */
[----:B------:R-:W-:Y:S02]  /*10750*/  IMAD.U32 R18, RZ, RZ, UR5 ;  /* 0x00000005ff127e24 */ /* 0x000fe4000f8e00ff */
[----:B------:R-:W-:-:S07]  /*10760*/  IMAD.U32 R19, RZ, RZ, UR6 ;  /* 0x00000006ff137e24 */ /* 0x000fce000f8e00ff */
.L_x_14792:
        /* <DEDUP_REMOVED lines=10> */
.L_x_14781:
[----:B------:R-:W-:Y:S02]  /*10810*/  ULDC UR4, c[0x0][0xc3c] ;  /* 0x00030f0000047ab9 */ /* 0x000fe40000000800 */
[----:B---3--:R-:W-:-:S13]  /*10820*/  ISETP.GE.AND P0, PT, R19, UR4, PT ;  /* 0x0000000413007c0c */ /* 0x008fda000bf06270 */
[----:B------:R-:W-:Y:S05]  /*10830*/  @!P0 BRA `(.L_x_14793) ;  /* 0xffffffb800608947 */ /* 0x000fea000383ffff */
[----:B------:R-:W-:Y:S05]  /*10840*/  BSYNC B8 ;  /* 0x0000000000087941 */ /* 0x000fea0003800000 */
.L_x_14703:
        /* <DEDUP_REMOVED lines=12> */
.L_x_14871:
[----:B------:R-:W-:Y:S05]  /*10910*/  BSYNC B0 ;  /* 0x0000000000007941 */ /* 0x000fea0003800000 */
.L_x_14794:
[----:B------:R-:W-:-:S03]  /*10920*/  UMOV UR4, 0xffffffff ;  /* 0xffffffff00047882 */ /* 0x000fc60000000000 */
[----:B------:R-:W-:Y:S05]  /*10930*/  BRA.DIV UR4, `(.L_x_14796) ;  /* 0x00000022048c7947 */ /* 0x000fea000b800000 */
[----:B0-----:R-:W0:Y:S02]  /*10940*/  S2R R0, SR_TID.X ;  /* 0x0000000000007919 */ /* 0x001e240000002100 */
[----:B0-----:R-:W-:-:S04]  /*10950*/  SHF.R.U32.HI R0, RZ, 0x5, R0 ;  /* 0x00000005ff007819 */ /* 0x001fc80000011600 */
[----:B------:R-:W-:-:S05]  /*10960*/  LOP3.LUT R0, R0, 0x3, RZ, 0xc0, !PT ;  /* 0x0000000300007812 */ /* 0x000fca00078ec0ff */
[----:B------:R0:W1:Y:S02]  /*10970*/  SHFL.IDX PT, R14, R0, RZ, 0x1f ;  /* 0x00001fff000e7589 */ /* 0x00006400000e0000 */
.L_x_14874:
[----:B-1----:R-:W-:Y:S01]  /*10980*/  ISETP.NE.AND P0, PT, R14, RZ, PT ;  /* 0x000000ff0e00720c */ /* 0x002fe20003f05270 */
[----:B------:R-:W-:-:S12]  /*10990*/  BSSY B0, `(.L_x_14797) ;  /* 0x0000024000007945 */ /* 0x000fd80003800000 */
[----:B------:R-:W-:Y:S05]  /*109a0*/  @P0 BRA `(.L_x_14798) ;  /* 0x0000000000880947 */ /* 0x000fea0003800000 */
[----:B------:R-:W-:-:S03]  /*109b0*/  UMOV UR4, 0xffffffff ;  /* 0xffffffff00047882 */ /* 0x000fc60000000000 */
[----:B------:R-:W-:Y:S05]  /*109c0*/  BRA.DIV UR4, `(.L_x_14799) ;  /* 0x00000022049c7947 */ /* 0x000fea000b800000 */
[----:B------:R-:W-:-:S13]  /*109d0*/  ELECT P6, URZ, PT ;  /* 0x00000000003f782f */ /* 0x000fda00038c0000 */
.L_x_14877:
[----:B------:R-:W-:Y:S05]  /*109e0*/  @!P6 BRA `(.L_x_14798) ;  /* 0x000000000078e947 */ /* 0x000fea0003800000 */
[----:B------:R-:W-:-:S06]  /*109f0*/  ULOP3.LUT UR4, UR36, 0x2, URZ, 0xfc, !UPT ;  /* 0x0000000224047892 */ /* 0x000fcc000f8efc3f */
[----:B0-----:R-:W-:-:S05]  /*10a00*/  IMAD.U32 R0, RZ, RZ, UR4 ;  /* 0x00000004ff007e24 */ /* 0x001fca000f8e00ff */
[----:B------:R-:W-:-:S13]  /*10a10*/  ISETP.NE.AND P2, PT, R0, 0x3, PT ;  /* 0x000000030000780c */ /* 0x000fda0003f45270 */
[----:B------:R-:W-:Y:S05]  /*10a20*/  @!P2 BRA `(.L_x_14800) ;  /* 0x000000000004a947 */ /* 0x000fea0003800000 */
[----:B------:R-:W-:Y:S01]  /*10a30*/  BPT.TRAP 0x1 ;  /* 0x000000040000795c */ /* 0x000fe20000300000 */
.L_x_14800:
        /* <DEDUP_REMOVED lines=12> */
.L_x_14878:
[----:B------:R-:W1:Y:S02]  /*10b00*/  SYNCS.PHASECHK.TRANS64.TRYWAIT P0, [R7+URZ], R2 ;  /* 0x00000002070075a7 */ /* 0x000e64000800017f */
[----:B-1----:R-:W-:Y:S05]  /*10b10*/  @!P0 BRA `(.L_x_14802) ;  /* 0x00000020007c8947 */ /* 0x002fea0003800000 */
.L_x_14879:
[----:B------:R-:W-:Y:S05]  /*10b20*/  @!P2 BRA `(.L_x_14803) ;  /* 0x000000000004a947 */ /* 0x000fea0003800000 */
[----:B------:R-:W-:Y:S01]  /*10b30*/  BPT.TRAP 0x1 ;  /* 0x000000040000795c */ /* 0x000fe20000300000 */
.L_x_14803:
[----:B------:R-:W-:-:S04]  /*10b40*/  VIADD R0, R9, 0x16860 ;  /* 0x0001686009007836 */ /* 0x000fc80000000000 */
[----:B------:R-:W-:-:S04]  /*10b50*/  IMAD R4, R23, 0x8, R0 ;  /* 0x0000000817047824 */ /* 0x000fc800078e0200 */
[----:B------:R-:W3:Y:S02]  /*10b60*/  SYNCS.PHASECHK.TRANS64.TRYWAIT P0, [R4+URZ], R3 ;  /* 0x00000003040075a7 */ /* 0x000ee4000800017f */
[----:B---3--:R-:W-:Y:S05]  /*10b70*/  @!P0 BRA `(.L_x_14804) ;  /* 0x0000002000788947 */ /* 0x008fea0003800000 */
.L_x_14880:
[----:B------:R-:W-:-:S07]  /*10b80*/  IMAD R5, R5, 0x8, R0 ;  /* 0x0000000805057824 */ /* 0x000fce00078e0200 */
.L_x_14805:
[----:B----4-:R4:W0:Y:S02]  /*10b90*/  SYNCS.PHASECHK.TRANS64.TRYWAIT P0, [R5+URZ], R2 ;  /* 0x00000002050075a7 */ /* 0x010824000800017f */
[----:B0-----:R-:W-:Y:S05]  /*10ba0*/  @!P0 NANOSLEEP.SYNCS 0x989680 ;  /* 0x009896800000895d */ /* 0x001fea0003900000 */
[----:B------:R-:W0:Y:S02]  /*10bb0*/  @!P0 SYNCS.PHASECHK.TRANS64 P0, [R5+URZ], R2 ;  /* 0x00000002050085a7 */ /* 0x000e24000800007f */
[----:B0-----:R-:W-:Y:S05]  /*10bc0*/  @!P0 BRA `(.L_x_14805) ;  /* 0xfffffffc00f08947 */ /* 0x001fea000383ffff */
.L_x_14798:
[----:B------:R-:W-:Y:S05]  /*10bd0*/  BSYNC B0 ;  /* 0x0000000000007941 */ /* 0x000fea0003800000 */
.L_x_14797:
[----:B------:R-:W-:Y:S05]  /*10be0*/  EXIT ;  /* 0x000000000000794d */ /* 0x000fea0003800000 */
.L_x_14657:
[----:B0-----:R-:W-:-:S04]  /*10bf0*/  IMAD.U32 R3, RZ, RZ, UR45 ;  /* 0x0000002dff037e24 */ /* 0x001fc8000f8e00ff */
[----:B------:R0:W1:Y:S03]  /*10c00*/  SYNCS.PHASECHK.TRANS64.TRYWAIT P1, [R3+URZ+0x16800], R0 ;  /* 0x01680000030075a7 */ /* 0x000066000802017f */
[----:B-1----:R-:W-:Y:S05]  /*10c10*/  @!P1 NANOSLEEP.SYNCS 0x989680 ;  /* 0x009896800000995d */ /* 0x002fea0003900000 */
[----:B------:R-:W1:Y:S02]  /*10c20*/  @!P1 SYNCS.PHASECHK.TRANS64 P1, [R3+URZ+0x16800], R0 ;  /* 0x01680000030095a7 */ /* 0x000e64000802007f */
[----:B-1----:R-:W-:Y:S05]  /*10c30*/  @!P1 BRA `(.L_x_14657) ;  /* 0xfffffffc00ec9947 */ /* 0x002fea000383ffff */
[----:B------:R-:W-:Y:S05]  /*10c40*/  BRA `(.L_x_14806) ;  /* 0xffffff0800d87947 */ /* 0x000fea000383ffff */
.L_x_14661:
[----:B-1----:R1:W2:Y:S02]  /*10c50*/  SYNCS.PHASECHK.TRANS64.TRYWAIT P2, [R0+URZ+0x16830], R3 ;  /* 0x01683003000075a7 */ /* 0x0022a4000804017f */
[----:B--2---:R-:W-:Y:S05]  /*10c60*/  @!P2 NANOSLEEP.SYNCS 0x989680 ;  /* 0x009896800000a95d */ /* 0x004fea0003900000 */
[----:B------:R-:W2:Y:S02]  /*10c70*/  @!P2 SYNCS.PHASECHK.TRANS64 P2, [R0+URZ+0x16830], R3 ;  /* 0x016830030000a5a7 */ /* 0x000ea4000804007f */
[----:B--2---:R-:W-:Y:S05]  /*10c80*/  @!P2 BRA `(.L_x_14661) ;  /* 0xfffffffc00f0a947 */ /* 0x004fea000383ffff */
[----:B------:R-:W-:Y:S05]  /*10c90*/  BRA `(.L_x_14660) ;  /* 0xffffff0800fc7947 */ /* 0x000fea000383ffff */
.L_x_14666:
[----:B-1----:R-:W-:-:S04]  /*10ca0*/  IMAD.U32 R6, RZ, RZ, UR6 ;  /* 0x00000006ff067e24 */ /* 0x002fc8000f8e00ff */
[----:B------:R1:W2:Y:S03]  /*10cb0*/  SYNCS.PHASECHK.TRANS64.TRYWAIT P3, [R6+URZ+0x16830], R5 ;  /* 0x01683005060075a7 */ /* 0x0002a6000806017f */
[----:B--2---:R-:W-:Y:S05]  /*10cc0*/  @!P3 NANOSLEEP.SYNCS 0x989680 ;  /* 0x009896800000b95d */ /* 0x004fea0003900000 */
[----:B------:R-:W2:Y:S02]  /*10cd0*/  @!P3 SYNCS.PHASECHK.TRANS64 P3, [R6+URZ+0x16830], R5 ;  /* 0x016830050600b5a7 */ /* 0x000ea4000806007f */
[----:B--2---:R-:W-:Y:S05]  /*10ce0*/  @!P3 BRA `(.L_x_14666) ;  /* 0xfffffffc00ecb947 */ /* 0x004fea000383ffff */
[----:B------:R-:W-:Y:S05]  /*10cf0*/  BRA `(.L_x_14663) ;  /* 0xffffff34005c7947 */ /* 0x000fea000383ffff */
.L_x_14670:
[----:B-1----:R-:W-:-:S04]  /*10d00*/  IMAD.U32 R6, RZ, RZ, UR6 ;  /* 0x00000006ff067e24 */ /* 0x002fc8000f8e00ff */
[----:B------:R1:W2:Y:S03]  /*10d10*/  SYNCS.PHASECHK.TRANS64.TRYWAIT P3, [R6+URZ+0x16850], R5 ;  /* 0x01685005060075a7 */ /* 0x0002a6000806017f */
[----:B--2---:R-:W-:Y:S05]  /*10d20*/  @!P3 NANOSLEEP.SYNCS 0x989680 ;  /* 0x009896800000b95d */ /* 0x004fea0003900000 */
[----:B------:R-:W2:Y:S02]  /*10d30*/  @!P3 SYNCS.PHASECHK.TRANS64 P3, [R6+URZ+0x16850], R5 ;  /* 0x016850050600b5a7 */ /* 0x000ea4000806007f */
[----:B--2---:R-:W-:Y:S05]  /*10d40*/  @!P3 BRA `(.L_x_14670) ;  /* 0xfffffffc00ecb947 */ /* 0x004fea000383ffff */
[----:B------:R-:W-:Y:S05]  /*10d50*/  BRA `(.L_x_14667) ;  /* 0xffffff3400cc7947 */ /* 0x000fea000383ffff */
.L_x_14676:
[----:B-1----:R-:W-:-:S04]  /*10d60*/  IMAD.U32 R6, RZ, RZ, UR6 ;  /* 0x00000006ff067e24 */ /* 0x002fc8000f8e00ff */
[----:B------:R1:W2:Y:S03]  /*10d70*/  SYNCS.PHASECHK.TRANS64.TRYWAIT P2, [R6+URZ+0x16830], R5 ;  /* 0x01683005060075a7 */ /* 0x0002a6000804017f */
[----:B--2---:R-:W-:Y:S05]  /*10d80*/  @!P2 NANOSLEEP.SYNCS 0x989680 ;  /* 0x009896800000a95d */ /* 0x004fea0003900000 */
[----:B------:R-:W2:Y:S02]  /*10d90*/  @!P2 SYNCS.PHASECHK.TRANS64 P2, [R6+URZ+0x16830], R5 ;  /* 0x016830050600a5a7 */ /* 0x000ea4000804007f */
[----:B--2---:R-:W-:Y:S05]  /*10da0*/  @!P2 BRA `(.L_x_14676) ;  /* 0xfffffffc00eca947 */ /* 0x004fea000383ffff */
[----:B------:R-:W-:Y:S05]  /*10db0*/  BRA `(.L_x_14673) ;  /* 0xffffff6000bc7947 */ /* 0x000fea000383ffff */
.L_x_14680:
[----:B-1----:R-:W-:-:S04]  /*10dc0*/  IMAD.U32 R6, RZ, RZ, UR6 ;  /* 0x00000006ff067e24 */ /* 0x002fc8000f8e00ff */
[----:B------:R1:W2:Y:S03]  /*10dd0*/  SYNCS.PHASECHK.TRANS64.TRYWAIT P2, [R6+URZ+0x16850], R5 ;  /* 0x01685005060075a7 */ /* 0x0002a6000804017f */
[----:B--2---:R-:W-:Y:S05]  /*10de0*/  @!P2 NANOSLEEP.SYNCS 0x989680 ;  /* 0x009896800000a95d */ /* 0x004fea0003900000 */
[----:B------:R-:W2:Y:S02]  /*10df0*/  @!P2 SYNCS.PHASECHK.TRANS64 P2, [R6+URZ+0x16850], R5 ;  /* 0x016850050600a5a7 */ /* 0x000ea4000804007f */
[----:B--2---:R-:W-:Y:S05]  /*10e00*/  @!P2 BRA `(.L_x_14680) ;  /* 0xfffffffc00eca947 */ /* 0x004fea000383ffff */
[----:B------:R-:W-:Y:S05]  /*10e10*/  BRA `(.L_x_14677) ;  /* 0xffffff64002c7947 */ /* 0x000fea000383ffff */
.L_x_14685:
[----:B-1----:R-:W-:-:S04]  /*10e20*/  IMAD.U32 R4, RZ, RZ, UR5 ;  /* 0x00000005ff047e24 */ /* 0x002fc8000f8e00ff */
[----:B------:R1:W2:Y:S03]  /*10e30*/  SYNCS.PHASECHK.TRANS64.TRYWAIT P0, [R4+URZ+0x16850], R3 ;  /* 0x01685003040075a7 */ /* 0x0002a6000800017f */
[----:B--2---:R-:W-:Y:S05]  /*10e40*/  @!P0 NANOSLEEP.SYNCS 0x989680 ;  /* 0x009896800000895d */ /* 0x004fea0003900000 */
[----:B------:R-:W2:Y:S02]  /*10e50*/  @!P0 SYNCS.PHASECHK.TRANS64 P0, [R4+URZ+0x16850], R3 ;  /* 0x01685003040085a7 */ /* 0x000ea4000800007f */
[----:B--2---:R-:W-:Y:S05]  /*10e60*/  @!P0 BRA `(.L_x_14685) ;  /* 0xfffffffc00ec8947 */ /* 0x004fea000383ffff */
[----:B------:R-:W-:Y:S05]  /*10e70*/  BRA `(.L_x_14684) ;  /* 0xffffff8400907947 */ /* 0x000fea000383ffff */
.L_x_14715:
        /* <DEDUP_REMOVED lines=11> */
.L_x_14808:
[----:B------:R-:W-:Y:S05]  /*10f30*/  BSYNC B0 ;  /* 0x0000000000007941 */ /* 0x000fea0003800000 */
.L_x_14807:
[----:B------:R-:W-:Y:S05]  /*10f40*/  BRA `(.L_x_14809) ;  /* 0xffffffbc00847947 */ /* 0x000fea000383ffff */
.L_x_14717:
[----:B------:R-:W-:Y:S01]  /*10f50*/  BSSY B0, `(.L_x_14810) ;  /* 0x0000006000007945 */ /* 0x000fe20003800000 */
[----:B------:R-:W-:-:S07]  /*10f60*/  IMAD.MOV.U32 R15, RZ, RZ, -0x1 ;  /* 0xffffffffff0f7424 */ /* 0x000fce00078e00ff */
[----:B012---:R-:W-:Y:S05]  /*10f70*/  WARPSYNC.COLLECTIVE R15, `(.L_x_14811) ;  /* 0x000000000f0c7348 */ /* 0x007fea0003c00000 */
[----:B------:R-:W-:Y:S02]  /*10f80*/  ELECT P6, UR62, PT ;  /* 0x00000000003e782f */ /* 0x000fe400038c0000 */
[----:B------:R-:W-:Y:S01]  /*10f90*/  MOV R14, UR62 ;  /* 0x0000003e000e7c02 */ /* 0x000fe20008000f00 */
[----:B012---:R-:W-:Y:S10]  /*10fa0*/  ENDCOLLECTIVE ;  /* 0x000000000000791b */ /* 0x007ff40003800000 */
.L_x_14811:
[----:B------:R-:W-:Y:S05]  /*10fb0*/  BSYNC B0 ;  /* 0x0000000000007941 */ /* 0x000fea0003800000 */
.L_x_14810:
[----:B------:R-:W-:Y:S05]  /*10fc0*/  BRA `(.L_x_14812) ;  /* 0xffffffbc00847947 */ /* 0x000fea000383ffff */
.L_x_14719:
[----:B--2---:R2:W3:Y:S02]  /*10fd0*/  SYNCS.PHASECHK.TRANS64.TRYWAIT P0, [R3+URZ+0x16840], R0 ;  /* 0x01684000030075a7 */ /* 0x0044e4000800017f */
[----:B---3--:R-:W-:Y:S05]  /*10fe0*/  @!P0 NANOSLEEP.SYNCS 0x989680 ;  /* 0x009896800000895d */ /* 0x008fea0003900000 */
[----:B------:R-:W3:Y:S02]  /*10ff0*/  @!P0 SYNCS.PHASECHK.TRANS64 P0, [R3+URZ+0x16840], R0 ;  /* 0x01684000030085a7 */ /* 0x000ee4000800007f */
[----:B---3--:R-:W-:Y:S05]  /*11000*/  @!P0 BRA `(.L_x_14719) ;  /* 0xfffffffc00f08947 */ /* 0x008fea000383ffff */
[----:B------:R-:W-:Y:S05]  /*11010*/  BRA `(.L_x_14813) ;  /* 0xffffffbc00d47947 */ /* 0x000fea000383ffff */
.L_x_14723:
        /* <DEDUP_REMOVED lines=12> */
.L_x_14814:
[----:B------:R-:W-:Y:S02]  /*110e0*/  IMAD.MOV.U32 R13, RZ, RZ, R0 ;  /* 0x000000ffff0d7224 */ /* 0x000fe400078e0000 */
[----:B------:R-:W-:-:S07]  /*110f0*/  IMAD.MOV.U32 R2, RZ, RZ, R14 ;  /* 0x000000ffff027224 */ /* 0x000fce00078e000e */
[----:B------:R-:W-:Y:S05]  /*11100*/  WARPSYNC.COLLECTIVE R15, `(.L_x_14815) ;  /* 0x000000000f087348 */ /* 0x000fea0003c00000 */
[----:B------:R0:W1:Y:S02]  /*11110*/  SHFL.IDX P6, R14, R13, R12, R11 ;  /* 0x0000000c0d0e7389 */ /* 0x00006400000c000b */
[----:B01----:R-:W-:Y:S01]  /*11120*/  ENDCOLLECTIVE ;  /* 0x000000000000791b */ /* 0x003fe20003800000 */
.L_x_14815:
[----:B------:R-:W-:Y:S02]  /*11130*/  IMAD.MOV.U32 R13, RZ, RZ, R4 ;  /* 0x000000ffff0d7224 */ /* 0x000fe400078e0004 */
[----:B------:R-:W-:Y:S02]  /*11140*/  IMAD.MOV.U32 R12, RZ, RZ, 0x1 ;  /* 0x00000001ff0c7424 */ /* 0x000fe400078e00ff */
[----:B------:R-:W-:-:S07]  /*11150*/  IMAD.MOV.U32 R3, RZ, RZ, R14 ;  /* 0x000000ffff037224 */ /* 0x000fce00078e000e */
[----:B------:R-:W-:Y:S05]  /*11160*/  WARPSYNC.COLLECTIVE R15, `(.L_x_14816) ;  /* 0x000000000f087348 */ /* 0x000fea0003c00000 */
[----:B------:R0:W1:Y:S02]  /*11170*/  SHFL.IDX P6, R14, R13, R12, R11 ;  /* 0x0000000c0d0e7389 */ /* 0x00006400000c000b */
[----:B01----:R-:W-:Y:S01]  /*11180*/  ENDCOLLECTIVE ;  /* 0x000000000000791b */ /* 0x003fe20003800000 */
.L_x_14816:
        /* <DEDUP_REMOVED lines=11> */
[----:B------:R-:W-:Y:S02]  /*11240*/  VIADD R8, R17, 0x20 ;  /* 0x0000002011087836 */ /* 0x000fe40000000000 */
[----:B0-----:R-:W-:-:S10]  /*11250*/  IMAD.MOV.U32 R2, RZ, RZ, R14 ;  /* 0x000000ffff027224 */ /* 0x001fd400078e000e */
[----:B------:R-:W-:Y:S05]  /*11260*/  WARPSYNC.COLLECTIVE R15, `(.L_x_14817) ;  /* 0x000000000f087348 */ /* 0x000fea0003c00000 */
[----:B------:R0:W1:Y:S02]  /*11270*/  SHFL.IDX P6, R14, R13, R12, R11 ;  /* 0x0000000c0d0e7389 */ /* 0x00006400000c000b */
[----:B01----:R-:W-:Y:S01]  /*11280*/  ENDCOLLECTIVE ;  /* 0x000000000000791b */ /* 0x003fe20003800000 */
.L_x_14817:
[----:B------:R-:W-:Y:S02]  /*11290*/  IMAD.MOV.U32 R13, RZ, RZ, R4 ;  /* 0x000000ffff0d7224 */ /* 0x000fe400078e0004 */
[----:B------:R-:W-:Y:S02]  /*112a0*/  IMAD.MOV.U32 R12, RZ, RZ, 0x2 ;  /* 0x00000002ff0c7424 */ /* 0x000fe400078e00ff */
[----:B------:R-:W-:-:S07]  /*112b0*/  IMAD.MOV.U32 R3, RZ, RZ, R14 ;  /* 0x000000ffff037224 */ /* 0x000fce00078e000e */
[----:B------:R-:W-:Y:S05]  /*112c0*/  WARPSYNC.COLLECTIVE R15, `(.L_x_14818) ;  /* 0x000000000f087348 */ /* 0x000fea0003c00000 */
[----:B------:R0:W1:Y:S02]  /*112d0*/  SHFL.IDX P6, R14, R13, R12, R11 ;  /* 0x0000000c0d0e7389 */ /* 0x00006400000c000b */
[----:B01----:R-:W-:Y:S01]  /*112e0*/  ENDCOLLECTIVE ;  /* 0x000000000000791b */ /* 0x003fe20003800000 */
.L_x_14818:
        /* <DEDUP_REMOVED lines=11> */
[----:B------:R-:W-:Y:S01]  /*113a0*/  VIADD R8, R17, 0x30 ;  /* 0x0000003011087836 */ /* 0x000fe20000000000 */
[----:B0-----:R-:W-:-:S11]  /*113b0*/  MOV R2, R14 ;  /* 0x0000000e00027202 */ /* 0x001fd60000000f00 */
[----:B------:R-:W-:Y:S05]  /*113c0*/  WARPSYNC.COLLECTIVE R15, `(.L_x_14819) ;  /* 0x000000000f087348 */ /* 0x000fea0003c00000 */
[----:B------:R0:W1:Y:S02]  /*113d0*/  SHFL.IDX P6, R14, R13, R12, R11 ;  /* 0x0000000c0d0e7389 */ /* 0x00006400000c000b */
[----:B01----:R-:W-:Y:S01]  /*113e0*/  ENDCOLLECTIVE ;  /* 0x000000000000791b */ /* 0x003fe20003800000 */
.L_x_14819:
[----:B------:R-:W-:Y:S02]  /*113f0*/  IMAD.MOV.U32 R13, RZ, RZ, R4 ;  /* 0x000000ffff0d7224 */ /* 0x000fe400078e0004 */
[----:B------:R-:W-:Y:S02]  /*11400*/  IMAD.MOV.U32 R12, RZ, RZ, 0x3 ;  /* 0x00000003ff0c7424 */ /* 0x000fe400078e00ff */
[----:B------:R-:W-:-:S07]  /*11410*/  IMAD.MOV.U32 R3, RZ, RZ, R14 ;  /* 0x000000ffff037224 */ /* 0x000fce00078e000e */
[----:B------:R-:W-:Y:S05]  /*11420*/  WARPSYNC.COLLECTIVE R15, `(.L_x_14820) ;  /* 0x000000000f087348 */ /* 0x000fea0003c00000 */
[----:B------:R0:W1:Y:S02]  /*11430*/  SHFL.IDX P6, R14, R13, R12, R11 ;  /* 0x0000000c0d0e7389 */ /* 0x00006400000c000b */
[----:B01----:R-:W-:Y:S01]  /*11440*/  ENDCOLLECTIVE ;  /* 0x000000000000791b */ /* 0x003fe20003800000 */
.L_x_14820:
        /* <DEDUP_REMOVED lines=11> */
[----:B------:R-:W-:Y:S01]  /*11500*/  IADD3 R8, R17, 0x40, RZ ;  /* 0x0000004011087810 */ /* 0x000fe20007ffe0ff */
[----:B0-----:R-:W-:-:S10]  /*11510*/  IMAD.MOV.U32 R2, RZ, RZ, R14 ;  /* 0x000000ffff027224 */ /* 0x001fd400078e000e */
[----:B------:R-:W-:Y:S05]  /*11520*/  WARPSYNC.COLLECTIVE R15, `(.L_x_14821) ;  /* 0x000000000f087348 */ /* 0x000fea0003c00000 */
[----:B------:R0:W1:Y:S02]  /*11530*/  SHFL.IDX P6, R14, R13, R12, R11 ;  /* 0x0000000c0d0e7389 */ /* 0x00006400000c000b */
[----:B01----:R-:W-:Y:S01]  /*11540*/  ENDCOLLECTIVE ;  /* 0x000000000000791b */ /* 0x003fe20003800000 */
.L_x_14821:
[----:B------:R-:W-:Y:S02]  /*11550*/  IMAD.MOV.U32 R13, RZ, RZ, R4 ;  /* 0x000000ffff0d7224 */ /* 0x000fe400078e0004 */
[----:B------:R-:W-:Y:S02]  /*11560*/  IMAD.MOV.U32 R12, RZ, RZ, 0x4 ;  /* 0x00000004ff0c7424 */ /* 0x000fe400078e00ff */
[----:B------:R-:W-:-:S07]  /*11570*/  IMAD.MOV.U32 R3, RZ, RZ, R14 ;  /* 0x000000ffff037224 */ /* 0x000fce00078e000e */
[----:B------:R-:W-:Y:S05]  /*11580*/  WARPSYNC.COLLECTIVE R15, `(.L_x_14822) ;  /* 0x000000000f087348 */ /* 0x000fea0003c00000 */
[----:B------:R0:W1:Y:S02]  /*11590*/  SHFL.IDX P6, R14, R13, R12, R11 ;  /* 0x0000000c0d0e7389 */ /* 0x00006400000c000b */
[----:B01----:R-:W-:Y:S01]  /*115a0*/  ENDCOLLECTIVE ;  /* 0x000000000000791b */ /* 0x003fe20003800000 */
.L_x_14822:
        /* <DEDUP_REMOVED lines=16> */
.L_x_14823:
[----:B------:R-:W-:Y:S02]  /*116b0*/  IMAD.MOV.U32 R13, RZ, RZ, R4 ;  /* 0x000000ffff0d7224 */ /* 0x000fe400078e0004 */
[----:B------:R-:W-:Y:S02]  /*116c0*/  IMAD.MOV.U32 R12, RZ, RZ, 0x5 ;  /* 0x00000005ff0c7424 */ /* 0x000fe400078e00ff */
[----:B------:R-:W-:-:S07]  /*116d0*/  IMAD.MOV.U32 R3, RZ, RZ, R14 ;  /* 0x000000ffff037224 */ /* 0x000fce00078e000e */
[----:B------:R-:W-:Y:S05]  /*116e0*/  WARPSYNC.COLLECTIVE R15, `(.L_x_14824) ;  /* 0x000000000f087348 */ /* 0x000fea0003c00000 */
[----:B------:R0:W1:Y:S02]  /*116f0*/  SHFL.IDX P6, R14, R13, R12, R11 ;  /* 0x0000000c0d0e7389 */ /* 0x00006400000c000b */
[----:B01----:R-:W-:Y:S01]  /*11700*/  ENDCOLLECTIVE ;  /* 0x000000000000791b */ /* 0x003fe20003800000 */
.L_x_14824:
        /* <DEDUP_REMOVED lines=16> */
.L_x_14825:
[----:B------:R-:W-:Y:S02]  /*11810*/  IMAD.MOV.U32 R13, RZ, RZ, R4 ;  /* 0x000000ffff0d7224 */ /* 0x000fe400078e0004 */
[----:B------:R-:W-:Y:S02]  /*11820*/  IMAD.MOV.U32 R12, RZ, RZ, 0x6 ;  /* 0x00000006ff0c7424 */ /* 0x000fe400078e00ff */
[----:B------:R-:W-:-:S07]  /*11830*/  IMAD.MOV.U32 R3, RZ, RZ, R14 ;  /* 0x000000ffff037224 */ /* 0x000fce00078e000e */
[----:B------:R-:W-:Y:S05]  /*11840*/  WARPSYNC.COLLECTIVE R15, `(.L_x_14826) ;  /* 0x000000000f087348 */ /* 0x000fea0003c00000 */
[----:B------:R0:W1:Y:S02]  /*11850*/  SHFL.IDX P6, R14, R13, R12, R11 ;  /* 0x0000000c0d0e7389 */ /* 0x00006400000c000b */
[----:B01----:R-:W-:Y:S01]  /*11860*/  ENDCOLLECTIVE ;  /* 0x000000000000791b */ /* 0x003fe20003800000 */
.L_x_14826:
        /* <DEDUP_REMOVED lines=15> */
.L_x_14827:
[----:B------:R-:W-:Y:S01]  /*11960*/  IMAD.MOV.U32 R13, RZ, RZ, R4 ;  /* 0x000000ffff0d7224 */ /* 0x000fe200078e0004 */
[----:B------:R-:W-:Y:S01]  /*11970*/  MOV R12, 0x7 ;  /* 0x00000007000c7802 */ /* 0x000fe20000000f00 */
[----:B------:R-:W-:-:S07]  /*11980*/  IMAD.MOV.U32 R3, RZ, RZ, R14 ;  /* 0x000000ffff037224 */ /* 0x000fce00078e000e */
[----:B------:R-:W-:Y:S05]  /*11990*/  WARPSYNC.COLLECTIVE R15, `(.L_x_14828) ;  /* 0x000000000f087348 */ /* 0x000fea0003c00000 */
[----:B------:R0:W1:Y:S02]  /*119a0*/  SHFL.IDX P6, R14, R13, R12, R11 ;  /* 0x0000000c0d0e7389 */ /* 0x00006400000c000b */
[----:B01----:R-:W-:Y:S01]  /*119b0*/  ENDCOLLECTIVE ;  /* 0x000000000000791b */ /* 0x003fe20003800000 */
.L_x_14828:
        /* <DEDUP_REMOVED lines=11> */
.L_x_14829:
[----:B------:R-:W-:Y:S01]  /*11a70*/  @!PT LDS RZ, [RZ] ;  /* 0x00000000fffff984 */ /* 0x000fe20000000800 */
[----:B------:R-:W-:Y:S01]  /*11a80*/  @!PT LDS RZ, [RZ] ;  /* 0x00000000fffff984 */ /* 0x000fe20000000800 */
[----:B------:R-:W-:Y:S01]  /*11a90*/  @!PT LDS RZ, [RZ] ;  /* 0x00000000fffff984 */ /* 0x000fe20000000800 */
[----:B------:R0:W-:Y:S01]  /*11aa0*/  @!P1 LDGSTS.E.BYPASS.LTC128B.128 [R10+0xb400], desc[UR48][R2.64], !P0 ;  /* 0x0b400000020a9fae */ /* 0x0001e2000c101d70 */
[----:B------:R-:W-:Y:S01]  /*11ab0*/  ISETP.GE.AND P1, PT, R0, R7, PT ;  /* 0x000000070000720c */ /* 0x000fe20003f26270 */
[----:B------:R-:W-:-:S05]  /*11ac0*/  VIADD R0, R17, 0x80 ;  /* 0x0000008011007836 */ /* 0x000fca0000000000 */
[----:B------:R-:W-:Y:S01]  /*11ad0*/  ISETP.GE.AND P2, PT, R0, R7, PT ;  /* 0x000000070000720c */ /* 0x000fe20003f46270 */
[----:B------:R-:W-:Y:S02]  /*11ae0*/  IMAD.MOV.U32 R13, RZ, RZ, R6 ;  /* 0x000000ffff0d7224 */ /* 0x000fe400078e0006 */
[----:B------:R-:W-:Y:S02]  /*11af0*/  IMAD.MOV.U32 R12, RZ, RZ, RZ ;  /* 0x000000ffff0c7224 */ /* 0x000fe400078e00ff */
[----:B0-----:R-:W-:-:S08]  /*11b00*/  IMAD.MOV.U32 R2, RZ, RZ, R14 ;  /* 0x000000ffff027224 */ /* 0x001fd000078e000e */
[----:B------:R-:W-:Y:S05]  /*11b10*/  WARPSYNC.COLLECTIVE R15, `(.L_x_14830) ;  /* 0x000000000f087348 */ /* 0x000fea0003c00000 */
[----:B------:R0:W1:Y:S02]  /*11b20*/  SHFL.IDX P6, R14, R13, R12, R11 ;  /* 0x0000000c0d0e7389 */ /* 0x00006400000c000b */
[----:B01----:R-:W-:Y:S01]  /*11b30*/  ENDCOLLECTIVE ;  /* 0x000000000000791b */ /* 0x003fe20003800000 */
.L_x_14830:
        /* <DEDUP_REMOVED lines=11> */
.L_x_14831:
[----:B------:R-:W-:Y:S02]  /*11bf0*/  IMAD.MOV.U32 R13, RZ, RZ, R6 ;  /* 0x000000ffff0d7224 */ /* 0x000fe400078e0006 */
[----:B------:R-:W-:Y:S01]  /*11c00*/  IMAD.MOV.U32 R12, RZ, RZ, 0x1 ;  /* 0x00000001ff0c7424 */ /* 0x000fe200078e00ff */
[----:B------:R-:W-:-:S07]  /*11c10*/  MOV R8, R14 ;  /* 0x0000000e00087202 */ /* 0x000fce0000000f00 */
[----:B------:R-:W-:Y:S05]  /*11c20*/  WARPSYNC.COLLECTIVE R15, `(.L_x_14832) ;  /* 0x000000000f087348 */ /* 0x000fea0003c00000 */
[----:B------:R0:W1:Y:S02]  /*11c30*/  SHFL.IDX P6, R14, R13, R12, R11 ;  /* 0x0000000c0d0e7389 */ /* 0x00006400000c000b */
[----:B01----:R-:W-:Y:S01]  /*11c40*/  ENDCOLLECTIVE ;  /* 0x000000000000791b */ /* 0x003fe20003800000 */
.L_x_14832:
[----:B------:R-:W-:-:S05]  /*11c50*/  @!P2 LEA R2, P1, R20, R8, 0x1 ;  /* 0x000000081402a211 */ /* 0x000fca00078208ff */
[----:B------:R-:W-:Y:S02]  /*11c60*/  @!P2 IMAD.X R3, RZ, RZ, R0, P1 ;  /* 0x000000ffff03a224 */ /* 0x000fe400008e0600 */
[----:B------:R-:W-:-:S03]  /*11c70*/  VIADD R0, R17, 0x90 ;  /* 0x0000009011007836 */ /* 0x000fc60000000000 */
[----:B------:R-:W-:Y:S01]  /*11c80*/  @!PT LDS RZ, [RZ] ;  /* 0x00000000fffff984 */ /* 0x000fe20000000800 */
[----:B------:R-:W-:Y:S01]  /*11c90*/  @!PT LDS RZ, [RZ] ;  /* 0x00000000fffff984 */ /* 0x000fe20000000800 */
[----:B------:R-:W-:Y:S01]  /*11ca0*/  @!PT LDS RZ, [RZ] ;  /* 0x00000000fffff984 */ /* 0x000fe20000000800 */
[----:B------:R0:W-:Y:S01]  /*11cb0*/  @!P2 LDGSTS.E.BYPASS.LTC128B.128 [R10+0xc400], desc[UR48][R2.64], !P0 ;  /* 0x0c400000020aafae */ /* 0x0001e2000c101d70 */
[----:B------:R-:W-:Y:S01]  /*11cc0*/  IMAD.MOV.U32 R13, RZ, RZ, R5 ;  /* 0x000000ffff0d7224 */ /* 0x000fe200078e0005 */
[----:B------:R-:W-:Y:S01]  /*11cd0*/  ISETP.GE.AND P1, PT, R0, R7, PT ;  /* 0x000000070000720c */ /* 0x000fe20003f26270 */
[----:B------:R-:W-:-:S12]  /*11ce0*/  IMAD.MOV.U32 R0, RZ, RZ, R14 ;  /* 0x000000ffff007224 */ /* 0x000fd800078e000e */
[----:B0-----:R-:W-:Y:S05]  /*11cf0*/  WARPSYNC.COLLECTIVE R15, `(.L_x_14833) ;  /* 0x000000000f087348 */ /* 0x001fea0003c00000 */
[----:B------:R1:W2:Y:S02]  /*11d00*/  SHFL.IDX P6, R14, R13, R12, R11 ;  /* 0x0000000c0d0e7389 */ /* 0x0002a400000c000b */
[----:B012---:R-:W-:Y:S01]  /*11d10*/  ENDCOLLECTIVE ;  /* 0x000000000000791b */ /* 0x007fe20003800000 */
.L_x_14833:
[----:B------:R-:W-:Y:S01]  /*11d20*/  IMAD.MOV.U32 R13, RZ, RZ, R6 ;  /* 0x000000ffff0d7224 */ /* 0x000fe200078e0006 */
[----:B------:R-:W-:Y:S02]  /*11d30*/  MOV R12, 0x2 ;  /* 0x00000002000c7802 */ /* 0x000fe40000000f00 */
[----:B------:R-:W-:-:S05]  /*11d40*/  @!P1 LEA R14, P2, R20, R14, 0x1 ;  /* 0x0000000e140e9211 */ /* 0x000fca00078408ff */
[----:B------:R-:W-:-:S08]  /*11d50*/  @!P1 IMAD.MOV.U32 R2, RZ, RZ, R14 ;  /* 0x000000ffff029224 */ /* 0x000fd000078e000e */
[----:B------:R-:W-:Y:S05]  /*11d60*/  WARPSYNC.COLLECTIVE R15, `(.L_x_14834) ;  /* 0x000000000f087348 */ /* 0x000fea0003c00000 */
[----:B------:R0:W1:Y:S02]  /*11d70*/  SHFL.IDX P6, R14, R13, R12, R11 ;  /* 0x0000000c0d0e7389 */ /* 0x00006400000c000b */
[----:B01----:R-:W-:Y:S01]  /*11d80*/  ENDCOLLECTIVE ;  /* 0x000000000000791b */ /* 0x003fe20003800000 */
.L_x_14834:
[----:B------:R-:W-:-:S04]  /*11d90*/  @!P1 IMAD.X R9, RZ, RZ, R0, P2 ;  /* 0x000000ffff099224 */ /* 0x000fc800010e0600 */
[----:B------:R-:W-:-:S05]  /*11da0*/  @!P1 IMAD.MOV.U32 R3, RZ, RZ, R9 ;  /* 0x000000ffff039224 */ /* 0x000fca00078e0009 */
[----:B------:R-:W-:Y:S01]  /*11db0*/  @!PT LDS RZ, [RZ] ;  /* 0x00000000fffff984 */ /* 0x000fe20000000800 */
[----:B------:R-:W-:Y:S01]  /*11dc0*/  @!PT LDS RZ, [RZ] ;  /* 0x00000000fffff984 */ /* 0x000fe20000000800 */
[----:B------:R-:W-:Y:S01]  /*11dd0*/  @!PT LDS RZ, [RZ] ;  /* 0x00000000fffff984 */ /* 0x000fe20000000800 */
[----:B------:R0:W-:Y:S01]  /*11de0*/  @!P1 LDGSTS.E.BYPASS.LTC128B.128 [R10+0xcc00], desc[UR48][R2.64], !P0 ;  /* 0x0cc00000020a9fae */ /* 0x0001e2000c101d70 */
[----:B------:R-:W-:Y:S02]  /*11df0*/  IMAD.MOV.U32 R13, RZ, RZ, R5 ;  /* 0x000000ffff0d7224 */ /* 0x000fe400078e0005 */
[----:B0-----:R-:W-:Y:S02]  /*11e00*/  VIADD R2, R17, 0xa0 ;  /* 0x000000a011027836 */ /* 0x001fe40000000000 */
[----:B------:R-:W-:-:S07]  /*11e10*/  IMAD.MOV.U32 R0, RZ, RZ, R14 ;  /* 0x000000ffff007224 */ /* 0x000fce00078e000e */
[----:B------:R-:W-:Y:S05]  /*11e20*/  WARPSYNC.COLLECTIVE R15, `(.L_x_14835) ;  /* 0x000000000f087348 */ /* 0x000fea0003c00000 */
[----:B------:R0:W1:Y:S02]  /*11e30*/  SHFL.IDX P6, R14, R13, R12, R11 ;  /* 0x0000000c0d0e7389 */ /* 0x00006400000c000b */
[----:B01----:R-:W-:Y:S01]  /*11e40*/  ENDCOLLECTIVE ;  /* 0x000000000000791b */ /* 0x003fe20003800000 */
.L_x_14835:
[----:B------:R-:W-:Y:S01]  /*11e50*/  ISETP.GE.AND P1, PT, R2, R7, PT ;  /* 0x000000070200720c */ /* 0x000fe20003f26270 */
[----:B------:R-:W-:Y:S02]  /*11e60*/  IMAD.MOV.U32 R13, RZ, RZ, R6 ;  /* 0x000000ffff0d7224 */ /* 0x000fe400078e0006 */
[----:B------:R-:W-:-:S10]  /*11e70*/  IMAD.MOV.U32 R12, RZ, RZ, 0x3 ;  /* 0x00000003ff0c7424 */ /* 0x000fd400078e00ff */
[----:B------:R-:W-:-:S13]  /*11e80*/  @!P1 LEA R2, P2, R20, R14, 0x1 ;  /* 0x0000000e14029211 */ /* 0x000fda00078408ff */
[----:B------:R-:W-:Y:S05]  /*11e90*/  WARPSYNC.COLLECTIVE R15, `(.L_x_14836) ;  /* 0x000000000f087348 */ /* 0x000fea0003c00000 */
[----:B------:R0:W1:Y:S02]  /*11ea0*/  SHFL.IDX P6, R14, R13, R12, R11 ;  /* 0x0000000c0d0e7389 */ /* 0x00006400000c000b */
[----:B01----:R-:W-:Y:S01]  /*11eb0*/  ENDCOLLECTIVE ;  /* 0x000000000000791b */ /* 0x003fe20003800000 */
.L_x_14836:
        /* <DEDUP_REMOVED lines=10> */
.L_x_14837:
[----:B------:R-:W-:Y:S05]  /*11f60*/  BRA `(.L_x_14838) ;  /* 0xffffffbc00fc7947 */ /* 0x000fea000383ffff */
.L_x_14726:
[----:B0-----:R0:W1:Y:S02]  /*11f70*/  SYNCS.PHASECHK.TRANS64.TRYWAIT P0, [R22+URZ+0x16820], R3 ;  /* 0x01682003160075a7 */ /* 0x001064000800017f */
[----:B-1----:R-:W-:Y:S05]  /*11f80*/  @!P0 NANOSLEEP.SYNCS 0x989680 ;  /* 0x009896800000895d */ /* 0x002fea0003900000 */
[----:B------:R-:W1:Y:S02]  /*11f90*/  @!P0 SYNCS.PHASECHK.TRANS64 P0, [R22+URZ+0x16820], R3 ;  /* 0x01682003160085a7 */ /* 0x000e64000800007f */
[----:B-1----:R-:W-:Y:S05]  /*11fa0*/  @!P0 BRA `(.L_x_14726) ;  /* 0xfffffffc00f08947 */ /* 0x002fea000383ffff */
[----:B------:R-:W-:Y:S05]  /*11fb0*/  BRA `(.L_x_14839) ;  /* 0xffffffc000647947 */ /* 0x000fea000383ffff */
.L_x_14735:
[----:B0-----:R0:W2:Y:S02]  /*11fc0*/  SYNCS.PHASECHK.TRANS64.TRYWAIT P0, [R2+URZ+0x16840], R3 ;  /* 0x01684003020075a7 */ /* 0x0010a4000800017f */
[----:B--2---:R-:W-:Y:S05]  /*11fd0*/  @!P0 NANOSLEEP.SYNCS 0x989680 ;  /* 0x009896800000895d */ /* 0x004fea0003900000 */
[----:B------:R-:W2:Y:S02]  /*11fe0*/  @!P0 SYNCS.PHASECHK.TRANS64 P0, [R2+URZ+0x16840], R3 ;  /* 0x01684003020085a7 */ /* 0x000ea4000800007f */
[----:B--2---:R-:W-:Y:S05]  /*11ff0*/  @!P0 BRA `(.L_x_14735) ;  /* 0xfffffffc00f08947 */ /* 0x004fea000383ffff */
[----:B------:R-:W-:Y:S05]  /*12000*/  BRA `(.L_x_14840) ;  /* 0xffffffc4000c7947 */ /* 0x000fea000383ffff */
.L_x_14740:
[----:B0-----:R0:W1:Y:S02]  /*12010*/  SYNCS.PHASECHK.TRANS64.TRYWAIT P0, [R3+URZ+0x60], R2 ;  /* 0x00006002030075a7 */ /* 0x001064000800017f */
[----:B-1----:R-:W-:Y:S05]  /*12020*/  @!P0 NANOSLEEP.SYNCS 0x989680 ;  /* 0x009896800000895d */ /* 0x002fea0003900000 */
[----:B------:R-:W1:Y:S02]  /*12030*/  @!P0 SYNCS.PHASECHK.TRANS64 P0, [R3+URZ+0x60], R2 ;  /* 0x00006002030085a7 */ /* 0x000e64000800007f */
[----:B-1----:R-:W-:Y:S05]  /*12040*/  @!P0 BRA `(.L_x_14740) ;  /* 0xfffffffc00f08947 */ /* 0x002fea000383ffff */
[----:B------:R-:W-:Y:S05]  /*12050*/  BRA `(.L_x_14841) ;  /* 0xffffffc400987947 */ /* 0x000fea000383ffff */
.L_x_14748:
[----:B0-----:R0:W2:Y:S02]  /*12060*/  SYNCS.PHASECHK.TRANS64.TRYWAIT P0, [R2+URZ+0x16840], R3 ;  /* 0x01684003020075a7 */ /* 0x0010a4000800017f */
[----:B--2---:R-:W-:Y:S05]  /*12070*/  @!P0 NANOSLEEP.SYNCS 0x989680 ;  /* 0x009896800000895d */ /* 0x004fea0003900000 */
[----:B------:R-:W2:Y:S02]  /*12080*/  @!P0 SYNCS.PHASECHK.TRANS64 P0, [R2+URZ+0x16840], R3 ;  /* 0x01684003020085a7 */ /* 0x000ea4000800007f */
[----:B--2---:R-:W-:Y:S05]  /*12090*/  @!P0 BRA `(.L_x_14748) ;  /* 0xfffffffc00f08947 */ /* 0x004fea000383ffff */
[----:B------:R-:W-:Y:S05]  /*120a0*/  BRA `(.L_x_14842) ;  /* 0xffffffc800d07947 */ /* 0x000fea000383ffff */
.L_x_14753:
[----:B0-----:R0:W1:Y:S02]  /*120b0*/  SYNCS.PHASECHK.TRANS64.TRYWAIT P0, [R10+URZ+0x60], R27 ;  /* 0x0000601b0a0075a7 */ /* 0x001064000800017f */
[----:B-1----:R-:W-:Y:S05]  /*120c0*/  @!P0 NANOSLEEP.SYNCS 0x989680 ;  /* 0x009896800000895d */ /* 0x002fea0003900000 */
[----:B------:R-:W1:Y:S02]  /*120d0*/  @!P0 SYNCS.PHASECHK.TRANS64 P0, [R10+URZ+0x60], R27 ;  /* 0x0000601b0a0085a7 */ /* 0x000e64000800007f */
[----:B-1----:R-:W-:Y:S05]  /*120e0*/  @!P0 BRA `(.L_x_14753) ;  /* 0xfffffffc00f08947 */ /* 0x002fea000383ffff */
[----:B------:R-:W-:Y:S05]  /*120f0*/  BRA `(.L_x_14843) ;  /* 0xffffffcc005c7947 */ /* 0x000fea000383ffff */
.L_x_14761:
[----:B0-----:R0:W2:Y:S02]  /*12100*/  SYNCS.PHASECHK.TRANS64.TRYWAIT P0, [R2+URZ+0x16840], R3 ;  /* 0x01684003020075a7 */ /* 0x0010a4000800017f */
[----:B--2---:R-:W-:Y:S05]  /*12110*/  @!P0 NANOSLEEP.SYNCS 0x989680 ;  /* 0x009896800000895d */ /* 0x004fea0003900000 */
[----:B------:R-:W2:Y:S02]  /*12120*/  @!P0 SYNCS.PHASECHK.TRANS64 P0, [R2+URZ+0x16840], R3 ;  /* 0x01684003020085a7 */ /* 0x000ea4000800007f */
[----:B--2---:R-:W-:Y:S05]  /*12130*/  @!P0 BRA `(.L_x_14761) ;  /* 0xfffffffc00f08947 */ /* 0x004fea000383ffff */
[----:B------:R-:W-:Y:S05]  /*12140*/  BRA `(.L_x_14844) ;  /* 0xffffffd000687947 */ /* 0x000fea000383ffff */
.L_x_14766:
[----:B0-----:R0:W1:Y:S02]  /*12150*/  SYNCS.PHASECHK.TRANS64.TRYWAIT P0, [R8+URZ+0x60], R3 ;  /* 0x00006003080075a7 */ /* 0x001064000800017f */
[----:B-1----:R-:W-:Y:S05]  /*12160*/  @!P0 NANOSLEEP.SYNCS 0x989680 ;  /* 0x009896800000895d */ /* 0x002fea0003900000 */
[----:B------:R-:W1:Y:S02]  /*12170*/  @!P0 SYNCS.PHASECHK.TRANS64 P0, [R8+URZ+0x60], R3 ;  /* 0x00006003080085a7 */ /* 0x000e64000800007f */
[----:B-1----:R-:W-:Y:S05]  /*12180*/  @!P0 BRA `(.L_x_14766) ;  /* 0xfffffffc00f08947 */ /* 0x002fea000383ffff */
[----:B------:R-:W-:Y:S05]  /*12190*/  BRA `(.L_x_14845) ;  /* 0xffffffd000f87947 */ /* 0x000fea000383ffff */
.L_x_14776:
[----:B0-----:R0:W1:Y:S02]  /*121a0*/  SYNCS.PHASECHK.TRANS64.TRYWAIT P0, [R3+URZ+0x16860], R0 ;  /* 0x01686000030075a7 */ /* 0x001064000800017f */
[----:B-1----:R-:W-:Y:S05]  /*121b0*/  @!P0 NANOSLEEP.SYNCS 0x989680 ;  /* 0x009896800000895d */ /* 0x002fea0003900000 */
[----:B------:R-:W1:Y:S02]  /*121c0*/  @!P0 SYNCS.PHASECHK.TRANS64 P0, [R3+URZ+0x16860], R0 ;  /* 0x01686000030085a7 */ /* 0x000e64000800007f */
[----:B-1----:R-:W-:Y:S05]  /*121d0*/  @!P0 BRA `(.L_x_14776) ;  /* 0xfffffffc00f08947 */ /* 0x002fea000383ffff */
[----:B------:R-:W-:Y:S05]  /*121e0*/  BRA `(.L_x_14846) ;  /* 0xffffffd400f47947 */ /* 0x000fea000383ffff */
.L_x_14782:
        /* <DEDUP_REMOVED lines=8> */
.L_x_14848:
[----:B------:R-:W-:Y:S05]  /*12270*/  BSYNC B0 ;  /* 0x0000000000007941 */ /* 0x000fea0003800000 */
.L_x_14847:
        /* <DEDUP_REMOVED lines=9> */
.L_x_14849:
        /* <DEDUP_REMOVED lines=18> */
.L_x_14850:
[----:B------:R-:W-:Y:S01]  /*12430*/  IMAD.MOV.U32 R12, RZ, RZ, 0x2 ;  /* 0x00000002ff0c7424 */ /* 0x000fe200078e00ff */
[----:B------:R-:W-:-:S05]  /*12440*/  SEL R4, R14, RZ, P1 ;  /* 0x000000ff0e047207 */ /* 0x000fca0000800000 */
[----:B------:R-:W-:-:S04]  /*12450*/  IMAD.IADD R4, R17, 0x1, R4 ;  /* 0x0000000111047824 */ /* 0x000fc800078e0204 */
[----:B------:R-:W-:-:S07]  /*12460*/  IMAD.MOV.U32 R13, RZ, RZ, R4 ;  /* 0x000000ffff0d7224 */ /* 0x000fce00078e0004 */
[----:B------:R-:W-:Y:S05]  /*12470*/  WARPSYNC.COLLECTIVE R15, `(.L_x_14851) ;  /* 0x000000000f087348 */ /* 0x000fea0003c00000 */
[----:B------:R0:W1:Y:S02]  /*12480*/  SHFL.UP P6, R14, R13, R12, R11 ;  /* 0x0400000c0d0e7389 */ /* 0x00006400000c000b */
[----:B01----:R-:W-:Y:S01]  /*12490*/  ENDCOLLECTIVE ;  /* 0x000000000000791b */ /* 0x003fe20003800000 */
.L_x_14851:
[----:B------:R-:W-:Y:S01]  /*124a0*/  IMAD.MOV.U32 R12, RZ, RZ, 0x4 ;  /* 0x00000004ff0c7424 */ /* 0x000fe200078e00ff */
[----:B------:R-:W-:-:S05]  /*124b0*/  SEL R3, R14, RZ, P2 ;  /* 0x000000ff0e037207 */ /* 0x000fca0001000000 */
[----:B------:R-:W-:-:S04]  /*124c0*/  IMAD.IADD R6, R4, 0x1, R3 ;  /* 0x0000000104067824 */ /* 0x000fc800078e0203 */
[----:B------:R-:W-:-:S07]  /*124d0*/  IMAD.MOV.U32 R13, RZ, RZ, R6 ;  /* 0x000000ffff0d7224 */ /* 0x000fce00078e0006 */
[----:B------:R-:W-:Y:S05]  /*124e0*/  WARPSYNC.COLLECTIVE R15, `(.L_x_14852) ;  /* 0x000000000f087348 */ /* 0x000fea0003c00000 */
[----:B------:R0:W1:Y:S02]  /*124f0*/  SHFL.UP P6, R14, R13, R12, R11 ;  /* 0x0400000c0d0e7389 */ /* 0x00006400000c000b */
[----:B01----:R-:W-:Y:S01]  /*12500*/  ENDCOLLECTIVE ;  /* 0x000000000000791b */ /* 0x003fe20003800000 */
.L_x_14852:
[----:B------:R-:W-:Y:S01]  /*12510*/  IMAD.MOV.U32 R12, RZ, RZ, 0x8 ;  /* 0x00000008ff0c7424 */ /* 0x000fe200078e00ff */
[----:B------:R-:W-:-:S05]  /*12520*/  SEL R3, R14, RZ, P3 ;  /* 0x000000ff0e037207 */ /* 0x000fca0001800000 */
[----:B------:R-:W-:-:S04]  /*12530*/  IMAD.IADD R2, R6, 0x1, R3 ;  /* 0x0000000106027824 */ /* 0x000fc800078e0203 */
[----:B------:R-:W-:-:S07]  /*12540*/  IMAD.MOV.U32 R13, RZ, RZ, R2 ;  /* 0x000000ffff0d7224 */ /* 0x000fce00078e0002 */
[----:B------:R-:W-:Y:S05]  /*12550*/  WARPSYNC.COLLECTIVE R15, `(.L_x_14853) ;  /* 0x000000000f087348 */ /* 0x000fea0003c00000 */
[----:B------:R0:W1:Y:S02]  /*12560*/  SHFL.UP P6, R14, R13, R12, R11 ;  /* 0x0400000c0d0e7389 */ /* 0x00006400000c000b */
[----:B01----:R-:W-:Y:S01]  /*12570*/  ENDCOLLECTIVE ;  /* 0x000000000000791b */ /* 0x003fe20003800000 */
.L_x_14853:
[----:B------:R-:W-:Y:S01]  /*12580*/  IMAD.MOV.U32 R12, RZ, RZ, 0x10 ;  /* 0x00000010ff0c7424 */ /* 0x000fe200078e00ff */
[----:B------:R-:W-:-:S04]  /*12590*/  SEL R3, R14, RZ, P4 ;  /* 0x000000ff0e037207 */ /* 0x000fc80002000000 */
[----:B------:R-:W-:-:S05]  /*125a0*/  IADD3 R3, R2, R3, RZ ;  /* 0x0000000302037210 */ /* 0x000fca0007ffe0ff */
[----:B------:R-:W-:-:S07]  /*125b0*/  IMAD.MOV.U32 R13, RZ, RZ, R3 ;  /* 0x000000ffff0d7224 */ /* 0x000fce00078e0003 */
[----:B------:R-:W-:Y:S05]  /*125c0*/  WARPSYNC.COLLECTIVE R15, `(.L_x_14854) ;  /* 0x000000000f087348 */ /* 0x000fea0003c00000 */
[----:B------:R0:W1:Y:S02]  /*125d0*/  SHFL.UP P6, R14, R13, R12, R11 ;  /* 0x0400000c0d0e7389 */ /* 0x00006400000c000b */
[----:B01----:R-:W-:Y:S01]  /*125e0*/  ENDCOLLECTIVE ;  /* 0x000000000000791b */ /* 0x003fe20003800000 */
.L_x_14854:
        /* <DEDUP_REMOVED lines=8> */
.L_x_14855:
[----:B------:R-:W-:Y:S05]  /*12670*/  BRA `(.L_x_14856) ;  /* 0xffffffd800287947 */ /* 0x000fea000383ffff */
.L_x_14787:
        /* <DEDUP_REMOVED lines=8> */
.L_x_14858:
[----:B------:R-:W-:Y:S05]  /*12700*/  BSYNC B0 ;  /* 0x0000000000007941 */ /* 0x000fea0003800000 */
.L_x_14857:
[----:B------:R-:W-:Y:S01]  /*12710*/  SEL R14, R14, RZ, P1 ;  /* 0x000000ff0e0e7207 */ /* 0x000fe20000800000 */
[----:B------:R-:W-:Y:S02]  /*12720*/  IMAD.MOV.U32 R12, RZ, RZ, 0x2 ;  /* 0x00000002ff0c7424 */ /* 0x000fe400078e00ff */
[----:B------:R-:W-:Y:S01]  /*12730*/  IMAD.MOV.U32 R11, RZ, RZ, RZ ;  /* 0x000000ffff0b7224 */ /* 0x000fe200078e00ff */
[----:B------:R-:W-:Y:S01]  /*12740*/  IADD3 R13, R17, R14, RZ ;  /* 0x0000000e110d7210 */ /* 0x000fe20007ffe0ff */
[----:B------:R-:W-:-:S07]  /*12750*/  IMAD.MOV.U32 R15, RZ, RZ, -0x1 ;  /* 0xffffffffff0f7424 */ /* 0x000fce00078e00ff */
[----:B------:R-:W-:Y:S05]  /*12760*/  WARPSYNC.COLLECTIVE R15, `(.L_x_14859) ;  /* 0x000000000f087348 */ /* 0x000fea0003c00000 */
[----:B------:R0:W1:Y:S02]  /*12770*/  SHFL.UP P6, R14, R13, R12, R11 ;  /* 0x0400000c0d0e7389 */ /* 0x00006400000c000b */
[----:B01----:R-:W-:Y:S01]  /*12780*/  ENDCOLLECTIVE ;  /* 0x000000000000791b */ /* 0x003fe20003800000 */
.L_x_14859:
[----:B------:R-:W-:Y:S01]  /*12790*/  IMAD.MOV.U32 R12, RZ, RZ, 0x4 ;  /* 0x00000004ff0c7424 */ /* 0x000fe200078e00ff */
[----:B------:R-:W-:-:S05]  /*127a0*/  SEL R2, R14, RZ, P2 ;  /* 0x000000ff0e027207 */ /* 0x000fca0001000000 */
[----:B------:R-:W-:-:S04]  /*127b0*/  IMAD.IADD R2, R13, 0x1, R2 ;  /* 0x000000010d027824 */ /* 0x000fc800078e0202 */
[----:B------:R-:W-:-:S07]  /*127c0*/  IMAD.MOV.U32 R13, RZ, RZ, R2 ;  /* 0x000000ffff0d7224 */ /* 0x000fce00078e0002 */
[----:B------:R-:W-:Y:S05]  /*127d0*/  WARPSYNC.COLLECTIVE R15, `(.L_x_14860) ;  /* 0x000000000f087348 */ /* 0x000fea0003c00000 */
[----:B------:R0:W1:Y:S02]  /*127e0*/  SHFL.UP P6, R14, R13, R12, R11 ;  /* 0x0400000c0d0e7389 */ /* 0x00006400000c000b */
[----:B01----:R-:W-:Y:S01]  /*127f0*/  ENDCOLLECTIVE ;  /* 0x000000000000791b */ /* 0x003fe20003800000 */
.L_x_14860:
[----:B------:R-:W-:Y:S01]  /*12800*/  IMAD.MOV.U32 R12, RZ, RZ, 0x8 ;  /* 0x00000008ff0c7424 */ /* 0x000fe200078e00ff */
[----:B------:R-:W-:-:S05]  /*12810*/  SEL R3, R14, RZ, P3 ;  /* 0x000000ff0e037207 */ /* 0x000fca0001800000 */
[----:B------:R-:W-:-:S04]  /*12820*/  IMAD.IADD R3, R2, 0x1, R3 ;  /* 0x0000000102037824 */ /* 0x000fc800078e0203 */
[----:B------:R-:W-:-:S07]  /*12830*/  IMAD.MOV.U32 R13, RZ, RZ, R3 ;  /* 0x000000ffff0d7224 */ /* 0x000fce00078e0003 */
[----:B------:R-:W-:Y:S05]  /*12840*/  WARPSYNC.COLLECTIVE R15, `(.L_x_14861) ;  /* 0x000000000f087348 */ /* 0x000fea0003c00000 */
[----:B------:R0:W1:Y:S02]  /*12850*/  SHFL.UP P6, R14, R13, R12, R11 ;  /* 0x0400000c0d0e7389 */ /* 0x00006400000c000b */
[----:B01----:R-:W-:Y:S01]  /*12860*/  ENDCOLLECTIVE ;  /* 0x000000000000791b */ /* 0x003fe20003800000 */
.L_x_14861:
[----:B------:R-:W-:Y:S01]  /*12870*/  IMAD.MOV.U32 R12, RZ, RZ, 0x10 ;  /* 0x00000010ff0c7424 */ /* 0x000fe200078e00ff */
[----:B------:R-:W-:-:S05]  /*12880*/  SEL R4, R14, RZ, P4 ;  /* 0x000000ff0e047207 */ /* 0x000fca0002000000 */
[----:B------:R-:W-:-:S05]  /*12890*/  IMAD.IADD R4, R3, 0x1, R4 ;  /* 0x0000000103047824 */ /* 0x000fca00078e0204 */
[----:B------:R-:W-:-:S07]  /*128a0*/  MOV R13, R4 ;  /* 0x00000004000d7202 */ /* 0x000fce0000000f00 */
[----:B------:R-:W-:Y:S05]  /*128b0*/  WARPSYNC.COLLECTIVE R15, `(.L_x_14862) ;  /* 0x000000000f087348 */ /* 0x000fea0003c00000 */
[----:B------:R0:W1:Y:S02]  /*128c0*/  SHFL.UP P6, R14, R13, R12, R11 ;  /* 0x0400000c0d0e7389 */ /* 0x00006400000c000b */
[----:B01----:R-:W-:Y:S01]  /*128d0*/  ENDCOLLECTIVE ;  /* 0x000000000000791b */ /* 0x003fe20003800000 */
.L_x_14862:
        /* <DEDUP_REMOVED lines=8> */
.L_x_14863:
[----:B------:R-:W-:Y:S05]  /*12960*/  BRA `(.L_x_14864) ;  /* 0xffffffd800087947 */ /* 0x000fea000383ffff */
.L_x_14789:
[----:B------:R-:W-:Y:S01]  /*12970*/  BSSY B0, `(.L_x_14865) ;  /* 0x0000006000007945 */ /* 0x000fe20003800000 */
[----:B------:R-:W-:Y:S01]  /*12980*/  PLOP3.LUT P6, PT, P6, PT, PT, 0x8, 0x0 ;  /* 0x000000000000781c */ /* 0x000fe200037ce170 */
[----:B------:R-:W-:-:S12]  /*12990*/  IMAD.MOV.U32 R15, RZ, RZ, -0x1 ;  /* 0xffffffffff0f7424 */ /* 0x000fd800078e00ff */
[----:B01----:R-:W-:Y:S05]  /*129a0*/  WARPSYNC.COLLECTIVE R15, `(.L_x_14866) ;  /* 0x000000000f087348 */ /* 0x003fea0003c00000 */
[----:B------:R-:W-:Y:S01]  /*129b0*/  VOTE.ANY R14, PT, P6 ;  /* 0x00000000000e7806 */ /* 0x000fe200030e0100 */
[----:B01----:R-:W-:Y:S06]  /*129c0*/  ENDCOLLECTIVE ;  /* 0x000000000000791b */ /* 0x003fec0003800000 */
.L_x_14866:
[----:B------:R-:W-:Y:S05]  /*129d0*/  BSYNC B0 ;  /* 0x0000000000007941 */ /* 0x000fea0003800000 */
.L_x_14865:
        /* <DEDUP_REMOVED lines=9> */
.L_x_14867:
[----:B------:R-:W-:Y:S01]  /*12a70*/  IMAD.MOV.U32 R17, RZ, RZ, R14 ;  /* 0x000000ffff117224 */ /* 0x000fe200078e000e */
[----:B------:R-:W-:Y:S06]  /*12a80*/  BRA `(.L_x_14868) ;  /* 0xffffffd400f87947 */ /* 0x000fec000383ffff */
.L_x_14791:
[----:B------:R-:W-:Y:S01]  /*12a90*/  BSSY B0, `(.L_x_14869) ;  /* 0x0000007000007945 */ /* 0x000fe20003800000 */
[----:B------:R-:W-:Y:S02]  /*12aa0*/  IMAD.MOV.U32 R13, RZ, RZ, R2 ;  /* 0x000000ffff0d7224 */ /* 0x000fe400078e0002 */
[----:B------:R-:W-:Y:S02]  /*12ab0*/  IMAD.MOV.U32 R11, RZ, RZ, 0x1f ;  /* 0x0000001fff0b7424 */ /* 0x000fe400078e00ff */
[----:B------:R-:W-:-:S07]  /*12ac0*/  IMAD.MOV.U32 R15, RZ, RZ, -0x1 ;  /* 0xffffffffff0f7424 */ /* 0x000fce00078e00ff */
[----:B0123--:R-:W-:Y:S05]  /*12ad0*/  WARPSYNC.COLLECTIVE R15, `(.L_x_14870) ;  /* 0x000000000f087348 */ /* 0x00ffea0003c00000 */
[----:B------:R4:W0:Y:S02]  /*12ae0*/  SHFL.IDX P6, R14, R13, R12, R11 ;  /* 0x0000000c0d0e7389 */ /* 0x00082400000c000b */
[----:B01234-:R-:W-:Y:S01]  /*12af0*/  ENDCOLLECTIVE ;  /* 0x000000000000791b */ /* 0x01ffe20003800000 */
.L_x_14870:
[----:B------:R-:W-:Y:S05]  /*12b00*/  BSYNC B0 ;  /* 0x0000000000007941 */ /* 0x000fea0003800000 */
.L_x_14869:
[----:B------:R-:W-:Y:S05]  /*12b10*/  BRA `(.L_x_14790) ;  /* 0xffffffd400f07947 */ /* 0x000fea000383ffff */
.L_x_14795:
[----:B0-----:R0:W1:Y:S02]  /*12b20*/  SYNCS.PHASECHK.TRANS64.TRYWAIT P0, [R9+URZ+0x16820], R0 ;  /* 0x01682000090075a7 */ /* 0x001064000800017f */
[----:B-1----:R-:W-:Y:S05]  /*12b30*/  @!P0 NANOSLEEP.SYNCS 0x989680 ;  /* 0x009896800000895d */ /* 0x002fea0003900000 */
[----:B------:R-:W1:Y:S02]  /*12b40*/  @!P0 SYNCS.PHASECHK.TRANS64 P0, [R9+URZ+0x16820], R0 ;  /* 0x01682000090085a7 */ /* 0x000e64000800007f */
[----:B-1----:R-:W-:Y:S05]  /*12b50*/  @!P0 BRA `(.L_x_14795) ;  /* 0xfffffffc00f08947 */ /* 0x002fea000383ffff */
[----:B------:R-:W-:Y:S05]  /*12b60*/  BRA `(.L_x_14871) ;  /* 0xffffffdc00687947 */ /* 0x000fea000383ffff */
.L_x_14796:
        /* <DEDUP_REMOVED lines=11> */
.L_x_14873:
[----:B------:R-:W-:Y:S05]  /*12c20*/  BSYNC B0 ;  /* 0x0000000000007941 */ /* 0x000fea0003800000 */
.L_x_14872:
[----:B------:R-:W-:Y:S05]  /*12c30*/  BRA `(.L_x_14874) ;  /* 0xffffffdc00507947 */ /* 0x000fea000383ffff */
.L_x_14799:
[----:B------:R-:W-:Y:S01]  /*12c40*/  BSSY B1, `(.L_x_14875) ;  /* 0x0000006000017945 */ /* 0x000fe20003800000 */
[----:B------:R-:W-:-:S07]  /*12c50*/  IMAD.MOV.U32 R15, RZ, RZ, -0x1 ;  /* 0xffffffffff0f7424 */ /* 0x000fce00078e00ff */
[----:B0-2---:R-:W-:Y:S05]  /*12c60*/  WARPSYNC.COLLECTIVE R15, `(.L_x_14876) ;  /* 0x000000000f0c7348 */ /* 0x005fea0003c00000 */
[----:B------:R-:W-:Y:S02]  /*12c70*/  ELECT P6, UR62, PT ;  /* 0x00000000003e782f */ /* 0x000fe400038c0000 */
[----:B------:R-:W-:Y:S01]  /*12c80*/  MOV R14, UR62 ;  /* 0x0000003e000e7c02 */ /* 0x000fe20008000f00 */
[----:B0-2---:R-:W-:Y:S10]  /*12c90*/  ENDCOLLECTIVE ;  /* 0x000000000000791b */ /* 0x005ff40003800000 */
.L_x_14876:
[----:B------:R-:W-:Y:S05]  /*12ca0*/  BSYNC B1 ;  /* 0x0000000000017941 */ /* 0x000fea0003800000 */
.L_x_14875:
[----:B------:R-:W-:Y:S05]  /*12cb0*/  BRA `(.L_x_14877) ;  /* 0xffffffdc00487947 */ /* 0x000fea000383ffff */
.L_x_14801:
[----:B0-----:R0:W1:Y:S02]  /*12cc0*/  SYNCS.PHASECHK.TRANS64.TRYWAIT P0, [R6+URZ], R3 ;  /* 0x00000003060075a7 */ /* 0x001064000800017f */
[----:B-1----:R-:W-:Y:S05]  /*12cd0*/  @!P0 NANOSLEEP.SYNCS 0x989680 ;  /* 0x009896800000895d */ /* 0x002fea0003900000 */
[----:B------:R-:W1:Y:S02]  /*12ce0*/  @!P0 SYNCS.PHASECHK.TRANS64 P0, [R6+URZ], R3 ;  /* 0x00000003060085a7 */ /* 0x000e64000800007f */
[----:B-1----:R-:W-:Y:S05]  /*12cf0*/  @!P0 BRA `(.L_x_14801) ;  /* 0xfffffffc00f08947 */ /* 0x002fea000383ffff */
[----:B------:R-:W-:Y:S05]  /*12d00*/  BRA `(.L_x_14878) ;  /* 0xffffffdc007c7947 */ /* 0x000fea000383ffff */
.L_x_14802:
[----:B-1----:R1:W3:Y:S02]  /*12d10*/  SYNCS.PHASECHK.TRANS64.TRYWAIT P0, [R7+URZ], R2 ;  /* 0x00000002070075a7 */ /* 0x0022e4000800017f */
[----:B---3--:R-:W-:Y:S05]  /*12d20*/  @!P0 NANOSLEEP.SYNCS 0x989680 ;  /* 0x009896800000895d */ /* 0x008fea0003900000 */
[----:B------:R-:W3:Y:S02]  /*12d30*/  @!P0 SYNCS.PHASECHK.TRANS64 P0, [R7+URZ], R2 ;  /* 0x00000002070085a7 */ /* 0x000ee4000800007f */
[----:B---3--:R-:W-:Y:S05]  /*12d40*/  @!P0 BRA `(.L_x_14802) ;  /* 0xfffffffc00f08947 */ /* 0x008fea000383ffff */
[----:B------:R-:W-:Y:S05]  /*12d50*/  BRA `(.L_x_14879) ;  /* 0xffffffdc00707947 */ /* 0x000fea000383ffff */
.L_x_14804:
[----:B---3--:R3:W4:Y:S02]  /*12d60*/  SYNCS.PHASECHK.TRANS64.TRYWAIT P0, [R4+URZ], R3 ;  /* 0x00000003040075a7 */ /* 0x008724000800017f */
[----:B----4-:R-:W-:Y:S05]  /*12d70*/  @!P0 NANOSLEEP.SYNCS 0x989680 ;  /* 0x009896800000895d */ /* 0x010fea0003900000 */
[----:B------:R-:W4:Y:S02]  /*12d80*/  @!P0 SYNCS.PHASECHK.TRANS64 P0, [R4+URZ], R3 ;  /* 0x00000003040085a7 */ /* 0x000f24000800007f */
[----:B----4-:R-:W-:Y:S05]  /*12d90*/  @!P0 BRA `(.L_x_14804) ;  /* 0xfffffffc00f08947 */ /* 0x010fea000383ffff */
[----:B------:R-:W-:Y:S05]  /*12da0*/  BRA `(.L_x_14880) ;  /* 0xffffffdc00747947 */ /* 0x000fea000383ffff */
.L_x_14881:
        /* <DEDUP_REMOVED lines=13> */
.L_x_15339:


//--------------------- .text._ZN7cutlass13device_kernelIN5flash11enable_sm90INS1_16FlashAttnFwdSm90INS1_25CollectiveMainloopFwdSm90ILi2EN4cute5tupleIJNS5_1CILi1EEES8_S8_EEENS6_IJNS7_ILi192EEENS7_ILi128EEENS7_ILi64EEEEEELi64ENS_6half_tEfNS_4arch4Sm90ELb1ELb0ELb1ELb1ELb0ELb1ELb0ELb1ELb1ELb1ELb0ELb0EEENS1_21CollectiveEpilogueFwdINS6_IJSA_SC_SB_EEES9_SE_SG_Li384ELb1ELb1ELb0ELb0EEENS1_36VarlenDynamicPersistentTileSchedulerILi192ELi128ELi384ELi128ELb0ELb1ELb1ELb1ELb1ELb1EEEEEEEEEvNT_6ParamsE --------------------------
	.section	.text._ZN7cutlass13device_kernelIN5flash11enable_sm90INS1_16FlashAttnFwdSm90INS1_25CollectiveMainloopFwdSm90ILi2EN4cute5tupleIJNS5_1CILi1EEES8_S8_EEENS6_IJNS7_ILi192EEENS7_ILi128EEENS7_ILi64EEEEEELi64ENS_6half_tEfNS_4arch4Sm90ELb1ELb0ELb1ELb1ELb0ELb1ELb0ELb1ELb1ELb1ELb0ELb0EEENS1_21CollectiveEpilogueFwdINS6_IJSA_SC_SB_EEES9_SE_SG_Li384ELb1ELb1ELb0ELb0EEENS1_36VarlenDynamicPersistentTileSchedulerILi192ELi128ELi384ELi128ELb0ELb1ELb1ELb1ELb1ELb1EEEEEEEEEvNT_6ParamsE,"ax",@progbits
	.align	128
.text._ZN7cutlass13device_kernelIN5flash11enable_sm90INS1_16FlashAttnFwdSm90INS1_25CollectiveMainloopFwdSm90ILi2EN4cute5tupleIJNS5_1CILi1EEES8_S8_EEENS6_IJNS7_ILi192EEENS7_ILi128EEENS7_ILi64EEEEEELi64ENS_6half_tEfNS_4arch4Sm90ELb1ELb0ELb1ELb1ELb0ELb1ELb0ELb1ELb1ELb1ELb0ELb0EEENS1_21CollectiveEpilogueFwdINS6_IJSA_SC_SB_EEES9_SE_SG_Li384ELb1ELb1ELb0ELb0EEENS1_36VarlenDynamicPersistentTileSchedulerILi192ELi128ELi384ELi128ELb0ELb1ELb1ELb1ELb1ELb1EEEEEEEEEvNT_6ParamsE:
        .type           _ZN7cutlass13device_kernelIN5flash11enable_sm90INS1_16FlashAttnFwdSm90INS1_25CollectiveMainloopFwdSm90ILi2EN4cute5tupleIJNS5_1CILi1EEES8_S8_EEENS6_IJNS7_ILi192EEENS7_ILi128EEENS7_ILi64EEEEEELi64ENS_6half_tEfNS_4arch4Sm90ELb1ELb0ELb1ELb1ELb0ELb1ELb0ELb1ELb1ELb1ELb0ELb0EEENS1_21CollectiveEpilogueFwdINS6_IJSA_SC_SB_EEES9_SE_SG_Li384ELb1ELb1ELb0ELb0EEENS1_36VarlenDynamicPersistentTileSchedulerILi192ELi128ELi384ELi128ELb0ELb1ELb1ELb1ELb1ELb1EEEEEEEEEvNT_6ParamsE,@function
        .size           _ZN7cutlass13device_kernelIN5flash11enable_sm90INS1_16FlashAttnFwdSm90INS1_25CollectiveMainloopFwdSm90ILi2EN4cute5tupleIJNS5_1CILi1EEES8_S8_EEENS6_IJNS7_ILi192EEENS7_ILi128EEENS7_ILi64EEEEEELi64ENS_6half_tEfNS_4arch4Sm90ELb1ELb0ELb1ELb1ELb0ELb1ELb0ELb1ELb1ELb1ELb0ELb0EEENS1_21CollectiveEpilogueFwdINS6_IJSA_SC_SB_EEES9_SE_SG_Li384ELb1ELb1ELb0ELb0EEENS1_36VarlenDynamicPersistentTileSchedulerILi192ELi128ELi384ELi128ELb0ELb1ELb1ELb1ELb1ELb1EEEEEEEEEvNT_6ParamsE,(.L_x_15340 - _ZN7cutlass13device_kernelIN5flash11enable_sm90INS1_16FlashAttnFwdSm90INS1_25CollectiveMainloopFwdSm90ILi2EN4cute5tupleIJNS5_1CILi1EEES8_S8_EEENS6_IJNS7_ILi192EEENS7_ILi128EEENS7_ILi64EEEEEELi64ENS_6half_tEfNS_4arch4Sm90ELb1ELb0ELb1ELb1ELb0ELb1ELb0ELb1ELb1ELb1ELb0ELb0EEENS1_21CollectiveEpilogueFwdINS6_IJSA_SC_SB_EEES9_SE_SG_Li384ELb1ELb1ELb0ELb0EEENS1_36VarlenDynamicPersistentTileSchedulerILi192ELi128ELi384ELi128ELb0ELb1ELb1ELb1ELb1ELb1EEEEEEEEEvNT_6ParamsE)
        .other          _ZN7cutlass13device_kernelIN5flash11enable_sm90INS1_16FlashAttnFwdSm90INS1_25CollectiveMainloopFwdSm90ILi2EN4cute5tupleIJNS5_1CILi1EEES8_S8_EEENS6_IJNS7_ILi192EEENS7_ILi128EEENS7_ILi64EEEEEELi64ENS_6half_tEfNS_4arch4Sm90ELb1ELb0ELb1ELb1ELb0ELb1ELb0ELb1ELb1ELb1ELb0ELb0EEENS1_21CollectiveEpilogueFwdINS6_IJSA_SC_SB_EEES9_SE_SG_Li384ELb1ELb1ELb0ELb0EEENS1_36VarlenDynamicPersistentTileSchedulerILi192ELi128ELi384ELi128ELb0ELb1ELb1ELb1ELb1ELb1EEEEEEEEEvNT_6ParamsE,@"STO_CUDA_ENTRY STV_DEFAULT"
_ZN7cutlass13device_kernelIN5flash11enable_sm90INS1_16FlashAttnFwdSm90INS1_25CollectiveMainloopFwdSm90ILi2EN4cute5tupleIJNS5_1CILi1EEES8_S8_EEENS6_IJNS7_ILi192EEENS7_ILi128EEENS7_ILi64EEEEEELi64ENS_6half_tEfNS_4arch4Sm90ELb1ELb0ELb1ELb1ELb0ELb1ELb0ELb1ELb1ELb1ELb0ELb0EEENS1_21CollectiveEpilogueFwdINS6_IJSA_SC_SB_EEES9_SE_SG_Li384ELb1ELb1ELb0ELb0EEENS1_36VarlenDynamicPersistentTileSchedulerILi192ELi128ELi384ELi128ELb0ELb1ELb1ELb1ELb1ELb1EEEEEEEEEvNT_6ParamsE:
        /* <DEDUP_REMOVED lines=23> */
.L_x_14883:
[----:B------:R-:W-:Y:S05]  /*0170*/  BSYNC B0 ;  /* 0x0000000000007941 */ /* 0x000fea0003800000 */
.L_x_14882:
        /* <DEDUP_REMOVED lines=40> */
.L_x_14884:
        /* <DEDUP_REMOVED lines=22> */
.L_x_14885:
        /* <DEDUP_REMOVED lines=18> */
.L_x_14886:
        /* <DEDUP_REMOVED lines=22> */
.L_x_14887:
        /* <DEDUP_REMOVED lines=22> */
.L_x_14888:
        /* <DEDUP_REMOVED lines=9> */
.L_x_14891:
        /* <DEDUP_REMOVED lines=25> */
[----:B0-----:R-:W-:-:S05]  /*0b60*/  VIADD R12, R0, 0xffffff80 ;  /* 0xffffff80000c7836 */ /* 0x001fca0000000000 */
[----:B------:R-:W-:-:S04]  /*0b70*/  SHF.R.S32.HI R0, RZ, 0x1f, R12 ;  /* 0x0000001fff007819 */ /* 0x000fc8000001140c */
[----:B------:R-:W-:-:S04]  /*0b80*/  LEA.HI R3, R0, R12, RZ, 0x7 ;  /* 0x0000000c00037211 */ /* 0x000fc800078f38ff */
[----:B------:R-:W-:-:S04]  /*0b90*/  LOP3.LUT R4, R3, 0xffffff80, RZ, 0xc0, !PT ;  /* 0xffffff8003047812 */ /* 0x000fc800078ec0ff */
[----:B------:R-:W-:-:S04]  /*0ba0*/  IADD3 R11, R12, -R4, RZ ;  /* 0x800000040c0b7210 */ /* 0x000fc80007ffe0ff */
[----:B------:R-:W-:-:S04]  /*0bb0*/  SHF.R.S32.HI R6, RZ, 0x1f, R11 ;  /* 0x0000001fff067819 */ /* 0x000fc8000001140b */
[----:B------:R-:W-:Y:S02]  /*0bc0*/  LEA.HI R8, R6, R11, RZ, 0x2 ;  /* 0x0000000b06087211 */ /* 0x000fe400078f10ff */
[CC--:B------:R-:W-:Y:S02]  /*0bd0*/  LEA.HI R4, R0.reuse, R12.reuse, RZ, 0x4 ;  /* 0x0000000c00047211 */ /* 0x0c0fe400078f20ff */
[--C-:B------:R-:W-:Y:S02]  /*0be0*/  SHF.R.S32.HI R9, RZ, 0x2, R8.reuse ;  /* 0x00000002ff097819 */ /* 0x100fe40000011408 */
[----:B------:R-:W-:Y:S02]  /*0bf0*/  SHF.R.S32.HI R10, RZ, 0x1f, R8 ;  /* 0x0000001fff0a7819 */ /* 0x000fe40000011408 */
[----:B------:R-:W-:Y:S02]  /*0c00*/  LEA.HI R5, R0, R12, RZ, 0x5 ;  /* 0x0000000c00057211 */ /* 0x000fe400078f28ff */
[----:B------:R-:W-:-:S02]  /*0c10*/  SHF.R.S32.HI R14, RZ, 0x7, R3 ;  /* 0x00000007ff0e7819 */ /* 0x000fc40000011403 */
[----:B------:R-:W-:Y:S02]  /*0c20*/  LEA.HI R10, R10, R9, RZ, 0x3 ;  /* 0x000000090a0a7211 */ /* 0x000fe400078f18ff */
[----:B------:R-:W-:Y:S02]  /*0c30*/  SHF.R.S32.HI R7, RZ, 0x4, R4 ;  /* 0x00000004ff077819 */ /* 0x000fe40000011404 */
[----:B------:R-:W-:Y:S01]  /*0c40*/  SHF.R.S32.HI R15, RZ, 0x5, R5 ;  /* 0x00000005ff0f7819 */ /* 0x000fe20000011405 */
[----:B------:R-:W-:Y:S01]  /*0c50*/  IMAD.HI R5, R14, 0x55555556, RZ ;  /* 0x555555560e057827 */ /* 0x000fe200078e02ff */
[----:B------:R-:W-:Y:S02]  /*0c60*/  LOP3.LUT R10, R10, 0xfffffff8, RZ, 0xc0, !PT ;  /* 0xfffffff80a0a7812 */ /* 0x000fe400078ec0ff */
[C---:B------:R-:W-:Y:S02]  /*0c70*/  LOP3.LUT R3, R4.reuse, 0x3fffff0, RZ, 0xc0, !PT ;  /* 0x03fffff004037812 */ /* 0x040fe400078ec0ff */
[----:B------:R-:W-:-:S02]  /*0c80*/  LEA.HI R4, R4, R7, RZ, 0x1 ;  /* 0x0000000704047211 */ /* 0x000fc400078f08ff */
[----:B------:R-:W-:Y:S01]  /*0c90*/  LEA.HI R6, R6, R11, RZ, 0x5 ;  /* 0x0000000b06067211 */ /* 0x000fe200078f28ff */
[----:B------:R-:W-:Y:S01]  /*0ca0*/  IMAD.IADD R9, R9, 0x1, -R10 ;  /* 0x0000000109097824 */ /* 0x000fe200078e0a0a */
[----:B------:R-:W-:Y:S01]  /*0cb0*/  LOP3.LUT R4, R4, 0x1ffffffe, RZ, 0xc0, !PT ;  /* 0x1ffffffe04047812 */ /* 0x000fe200078ec0ff */
[----:B------:R-:W-:Y:S01]  /*0cc0*/  IMAD.IADD R3, R12, 0x1, -R3 ;  /* 0x000000010c037824 */ /* 0x000fe200078e0a03 */
[----:B------:R-:W-:Y:S02]  /*0cd0*/  LEA.HI R5, R5, R5, RZ, 0x1 ;  /* 0x0000000505057211 */ /* 0x000fe400078f08ff */
[----:B------:R-:W-:Y:S01]  /*0ce0*/  SHF.R.S32.HI R6, RZ, 0x5, R6 ;  /* 0x00000005ff067819 */ /* 0x000fe20000011406 */
[----:B------:R-:W-:Y:S02]  /*0cf0*/  IMAD.IADD R4, R7, 0x1, -R4 ;  /* 0x0000000107047824 */ /* 0x000fe400078e0a04 */
[----:B------:R-:W-:Y:S01]  /*0d00*/  IMAD R3, R15, 0x10, R3 ;  /* 0x000000100f037824 */ /* 0x000fe200078e0203 */
[----:B------:R-:W-:Y:S01]  /*0d10*/  LEA R6, R6, R9, 0x4 ;  /* 0x0000000906067211 */ /* 0x000fe200078e20ff */
[----:B------:R-:W-:-:S02]  /*0d20*/  IMAD R5, R5, -0x3, R14 ;  /* 0xfffffffd05057824 */ /* 0x000fc400078e020e */
[----:B------:R-:W-:Y:S02]  /*0d30*/  IMAD R7, R3, 0x8, R4 ;  /* 0x0000000803077824 */ /* 0x000fe400078e0204 */
[----:B------:R-:W-:-:S05]  /*0d40*/  IMAD R10, R5, 0x40, R6 ;  /* 0x00000040050a7824 */ /* 0x000fca00078e0206 */
[----:B------:R-:W-:Y:S01]  /*0d50*/  STL [R1+0x58], R10 ;  /* 0x0000580a01007387 */ /* 0x000fe20000100800 */
[----:B------:R-:W-:Y:S02]  /*0d60*/  LOP3.LUT R8, R8, 0x7ffffffc, RZ, 0xc0, !PT ;  /* 0x7ffffffc08087812 */ /* 0x000fe400078ec0ff */
[----:B------:R-:W-:Y:S01]  /*0d70*/  CS2R R22, SRZ ;  /* 0x0000000000167805 */ /* 0x000fe2000001ff00 */
[----:B------:R-:W-:Y:S02]  /*0d80*/  IMAD.MOV.U32 R154, RZ, RZ, RZ ;  /* 0x000000ffff9a7224 */ /* 0x000fe400078e00ff */
[----:B------:R-:W-:Y:S01]  /*0d90*/  IMAD.MOV.U32 R18, RZ, RZ, RZ ;  /* 0x000000ffff127224 */ /* 0x000fe200078e00ff */
[----:B--2---:R-:W-:-:S05]  /*0da0*/  LOP3.LUT R3, R13, 0x1, RZ, 0xfc, !PT ;  /* 0x000000010d037812 */ /* 0x004fca00078efcff */
[----:B------:R0:W-:Y:S02]  /*0db0*/  STL [R1+0x4], R3 ;  /* 0x0000040301007387 */ /* 0x0001e40000100800 */
[CC--:B0-----:R-:W-:Y:S02]  /*0dc0*/  LEA.HI R3, R0.reuse, R12.reuse, RZ, 0x3 ;  /* 0x0000000c00037211 */ /* 0x0c1fe400078f18ff */
[----:B------:R-:W-:-:S04]  /*0dd0*/  LEA.HI R0, R0, R12, RZ, 0x2 ;  /* 0x0000000c00007211 */ /* 0x000fc800078f10ff */
[--C-:B------:R-:W-:Y:S02]  /*0de0*/  SHF.R.S32.HI R19, RZ, 0x2, R0.reuse ;  /* 0x00000002ff137819 */ /* 0x100fe40000011400 */
[----:B------:R-:W-:-:S03]  /*0df0*/  SHF.R.S32.HI R4, RZ, 0x1f, R0 ;  /* 0x0000001fff047819 */ /* 0x000fc60000011400 */
[----:B------:R-:W-:Y:S01]  /*0e00*/  VIADD R9, R19, 0x60 ;  /* 0x0000006013097836 */ /* 0x000fe20000000000 */
[----:B------:R-:W-:Y:S02]  /*0e10*/  LOP3.LUT R3, R3, 0xfffffff8, RZ, 0xc0, !PT ;  /* 0xfffffff803037812 */ /* 0x000fe400078ec0ff */
[----:B------:R-:W-:Y:S02]  /*0e20*/  LOP3.LUT R0, R0, 0xfffffffc, RZ, 0xc0, !PT ;  /* 0xfffffffc00007812 */ /* 0x000fe400078ec0ff */
[----:B------:R-:W-:Y:S02]  /*0e30*/  LEA.HI R4, R4, R19, RZ, 0x3 ;  /* 0x0000001304047211 */ /* 0x000fe400078f18ff */
[----:B------:R-:W-:Y:S01]  /*0e40*/  SHF.R.S32.HI R5, RZ, 0x1f, R9 ;  /* 0x0000001fff057819 */ /* 0x000fe20000011409 */
[C---:B------:R-:W-:Y:S01]  /*0e50*/  IMAD.IADD R6, R12.reuse, 0x1, -R0 ;  /* 0x000000010c067824 */ /* 0x040fe200078e0a00 */
[----:B------:R-:W-:Y:S01]  /*0e60*/  IADD3 R3, R12, -R3, RZ ;  /* 0x800000030c037210 */ /* 0x000fe20007ffe0ff */
[----:B------:R-:W-:Y:S01]  /*0e70*/  IMAD.SHL.U32 R3, R9, 0x40, RZ ;  /* 0x0000004009037824 */ /* 0x000fe200078e00ff */
[----:B------:R-:W-:-:S02]  /*0e80*/  LOP3.LUT R4, R4, 0xfffffff8, RZ, 0xc0, !PT ;  /* 0xfffffff804047812 */ /* 0x000fc400078ec0ff */
[----:B------:R-:W-:Y:S01]  /*0e90*/  LEA.HI R5, R5, R9, RZ, 0x3 ;  /* 0x0000000905057211 */ /* 0x000fe200078f18ff */
[C---:B------:R-:W-:Y:S01]  /*0ea0*/  IMAD.SHL.U32 R16, R6.reuse, 0x8, RZ ;  /* 0x0000000806107824 */ /* 0x040fe200078e00ff */
[----:B------:R-:W-:Y:S01]  /*0eb0*/  SHF.R.S32.HI R0, RZ, 0x1f, R19 ;  /* 0x0000001fff007819 */ /* 0x000fe20000011413 */
[----:B------:R-:W-:Y:S01]  /*0ec0*/  IMAD.IADD R4, R19, 0x1, -R4 ;  /* 0x0000000113047824 */ /* 0x000fe200078e0a04 */
[----:B------:R-:W-:Y:S01]  /*0ed0*/  LEA.HI R0, R6, R6, RZ, 0x1 ;  /* 0x0000000606007211 */ /* 0x000fe200078f08ff */
[----:B------:R-:W-:Y:S01]  /*0ee0*/  IMAD.SHL.U32 R5, R5, 0x40, RZ ;  /* 0x0000004005057824 */ /* 0x000fe200078e00ff */
[----:B------:R-:W-:Y:S01]  /*0ef0*/  LOP3.LUT R3, R3, 0x1c0, RZ, 0xc0, !PT ;  /* 0x000001c003037812 */ /* 0x000fe200078ec0ff */
[----:B------:R-:W-:Y:S01]  /*0f00*/  STL [R1+0x50], RZ ;  /* 0x000050ff01007387 */ /* 0x000fe20000100800 */
[----:B------:R-:W-:Y:S02]  /*0f10*/  LOP3.LUT R0, R0, 0x1ffffffe, RZ, 0xc0, !PT ;  /* 0x1ffffffe00007812 */ /* 0x000fe400078ec0ff */
[----:B------:R-:W-:Y:S01]  /*0f20*/  SHF.R.U32.HI R9, RZ, 0x3, R3 ;  /* 0x00000003ff097819 */ /* 0x000fe20000011603 */
[----:B------:R0:W-:Y:S01]  /*0f30*/  STL [R1+0x38], R4 ;  /* 0x0000380401007387 */ /* 0x0001e20000100800 */
[----:B------:R-:W-:Y:S01]  /*0f40*/  LOP3.LUT R3, R3, 0x38, R16, 0xf8, !PT ;  /* 0x0000003803037812 */ /* 0x000fe200078ef810 */
[----:B------:R-:W-:Y:S01]  /*0f50*/  IMAD.IADD R0, R6, 0x1, -R0 ;  /* 0x0000000106007824 */ /* 0x000fe200078e0a00 */
[----:B0-----:R-:W-:-:S02]  /*0f60*/  LOP3.LUT R4, R5, 0xfffffe00, RZ, 0xc0, !PT ;  /* 0xfffffe0005047812 */ /* 0x001fc400078ec0ff */
[----:B------:R-:W-:Y:S02]  /*0f70*/  IADD3 R5, R11, -R8, RZ ;  /* 0x800000080b057210 */ /* 0x000fe40007ffe0ff */
[----:B------:R-:W-:Y:S01]  /*0f80*/  LOP3.LUT R3, R4, R3, R9, 0xf6, !PT ;  /* 0x0000000304037212 */ /* 0x000fe200078ef609 */
[----:B------:R0:W-:Y:S01]  /*0f90*/  STL [R1+0x3c], R4 ;  /* 0x00003c0401007387 */ /* 0x0001e20000100800 */
[----:B------:R-:W-:-:S03]  /*0fa0*/  IMAD R0, R0, 0x8, R10 ;  /* 0x0000000800007824 */ /* 0x000fc600078e020a */
[----:B------:R-:W-:Y:S01]  /*0fb0*/  IMAD R3, R3, 0x2, R2 ;  /* 0x0000000203037824 */ /* 0x000fe200078e0202 */
[----:B------:R1:W-:Y:S01]  /*0fc0*/  STL [R1+0x40], R5 ;  /* 0x0000400501007387 */ /* 0x0003e20000100800 */
[----:B0-----:R-:W-:-:S05]  /*0fd0*/  IMAD.SHL.U32 R4, R7, 0x8, RZ ;  /* 0x0000000807047824 */ /* 0x001fca00078e00ff */
[----:B------:R1:W-:Y:S04]  /*0fe0*/  STL [R1+0x5c], R4 ;  /* 0x00005c0401007387 */ /* 0x0003e80000100800 */
[----:B------:R1:W-:Y:S04]  /*0ff0*/  STL [R1+0x44], R0 ;  /* 0x0000440001007387 */ /* 0x0003e80000100800 */
[----:B------:R1:W-:Y:S01]  /*1000*/  STL [R1+0x54], R3 ;  /* 0x0000540301007387 */ /* 0x0003e20000100800 */
[----:B------:R-:W-:-:S05]  /*1010*/  SHF.L.U32 R152, R6, 0x2, RZ ;  /* 0x0000000206987819 */ /* 0x000fca00000006ff */
[----:B------:R-:W-:-:S07]  /*1020*/  VIADD R155, R152, 0x10 ;  /* 0x00000010989b7836 */ /* 0x000fce0000000000 */
.L_x_15025:
[----:B01-3-5:R-:W0:Y:S02]  /*1030*/  LDC.64 R4, c[0x0][0xc88] ;  /* 0x00032200ff047b82 */ /* 0x02be240000000a00 */
[----:B0-----:R-:W-:-:S05]  /*1040*/  IMAD.WIDE R4, R31, 0x4, R4 ;  /* 0x000000041f047825 */ /* 0x001fca00078e0204 */
[----:B--2---:R-:W2:Y:S01]  /*1050*/  LDG.E R11, desc[UR40][R4.64] ;  /* 0x00000028040b7981 */ /* 0x004ea2000c1e1900 */
[----:B------:R-:W-:Y:S05]  /*1060*/  YIELD ;  /* 0x0000000000007946 */ /* 0x000fea0003800000 */
[----:B------:R-:W-:Y:S01]  /*1070*/  ULDC.64 UR4, c[0x0][0xa28] ;  /* 0x00028a0000047ab9 */ /* 0x000fe20000000a00 */
[----:B------:R-:W-:Y:S01]  /*1080*/  ULDC.64 UR8, c[0x0][0xa18] ;  /* 0x0002860000087ab9 */ /* 0x000fe20000000a00 */
[----:B------:R-:W-:Y:S01]  /*1090*/  ISETP.NE.U32.AND P1, PT, RZ, UR4, PT ;  /* 0x00000004ff007c0c */ /* 0x000fe2000bf25070 */
[----:B------:R-:W-:Y:S01]  /*10a0*/  ULDC.64 UR6, c[0x0][0xa08] ;  /* 0x0002820000067ab9 */ /* 0x000fe20000000a00 */
[----:B------:R-:W-:Y:S01]  /*10b0*/  MOV R3, RZ ;  /* 0x000000ff00037202 */ /* 0x000fe20000000f00 */
[----:B------:R-:W-:Y:S01]  /*10c0*/  IMAD.MOV.U32 R33, RZ, RZ, RZ ;  /* 0x000000ffff217224 */ /* 0x000fe200078e00ff */
[----:B------:R-:W-:-:S02]  /*10d0*/  ISETP.NE.AND.EX P1, PT, RZ, UR5, PT, P1 ;  /* 0x00000005ff007c0c */ /* 0x000fc4000bf25310 */
        /* <DEDUP_REMOVED lines=19> */
[----:B------:R-:W2:Y:S01]  /*1210*/  @P2 LDG.E R10, desc[UR40][R4.64] ;  /* 0x00000028040a2981 */ /* 0x000ea2000c1e1900 */
        /* <DEDUP_REMOVED lines=9> */
[----:B------:R-:W-:Y:S01]  /*12b0*/  IMAD.MOV.U32 R31, RZ, RZ, R11 ;  /* 0x000000ffff1f7224 */ /* 0x000fe200078e000b */
[----:B--2---:R0:W-:Y:S01]  /*12c0*/  STL [R1+0x20], R10 ;  /* 0x0000200a01007387 */ /* 0x0041e20000100800 */
[----:B------:R-:W-:Y:S05]  /*12d0*/  @P2 BRA `(.L_x_14893) ;  /* 0x0000000000282947 */ /* 0x000fea0003800000 */
[----:B------:R-:W-:Y:S02]  /*12e0*/  ULDC.64 UR4, c[0x0][0xa00] ;  /* 0x0002800000047ab9 */ /* 0x000fe40000000a00 */
[----:B------:R-:W-:-:S04]  /*12f0*/  ISETP.NE.U32.AND P1, PT, RZ, UR4, PT ;  /* 0x00000004ff007c0c */ /* 0x000fc8000bf25070 */
[----:B------:R-:W-:-:S13]  /*1300*/  ISETP.NE.AND.EX P1, PT, RZ, UR5, PT, P1 ;  /* 0x00000005ff007c0c */ /* 0x000fda000bf25310 */
[----:B------:R-:W-:Y:S05]  /*1310*/  @!P1 BRA `(.L_x_14893) ;  /* 0x0000000000189947 */ /* 0x000fea0003800000 */
[----:B------:R-:W1:Y:S02]  /*1320*/  LDC.64 R4, c[0x0][0xa00] ;  /* 0x00028000ff047b82 */ /* 0x000e640000000a00 */
[----:B-1----:R-:W-:-:S05]  /*1330*/  IMAD.WIDE R4, R31, 0x4, R4 ;  /* 0x000000041f047825 */ /* 0x002fca00078e0204 */
[----:B------:R-:W2:Y:S04]  /*1340*/  LDG.E R0, desc[UR40][R4.64] ;  /* 0x0000002804007981 */ /* 0x000ea8000c1e1900 */
[----:B0-----:R-:W2:Y:S02]  /*1350*/  LDG.E R7, desc[UR40][R4.64+0x4] ;  /* 0x0000042804077981 */ /* 0x001ea4000c1e1900 */
[----:B--2---:R-:W-:-:S05]  /*1360*/  IMAD.IADD R10, R7, 0x1, -R0 ;  /* 0x00000001070a7824 */ /* 0x004fca00078e0a00 */
[----:B------:R1:W-:Y:S02]  /*1370*/  STL [R1+0x20], R10 ;  /* 0x0000200a01007387 */ /* 0x0003e40000100800 */
.L_x_14893:
[----:B------:R-:W-:Y:S01]  /*1380*/  ULDC.64 UR4, c[0x0][0xa20] ;  /* 0x0002880000047ab9 */ /* 0x000fe20000000a00 */
[----:B------:R2:W-:Y:S01]  /*1390*/  STL [R1+0x4c], R30 ;  /* 0x00004c1e01007387 */ /* 0x0005e20000100800 */
[----:B------:R-:W-:-:S04]  /*13a0*/  ISETP.NE.U32.AND P1, PT, RZ, UR4, PT ;  /* 0x00000004ff007c0c */ /* 0x000fc8000bf25070 */
[----:B------:R-:W-:-:S13]  /*13b0*/  ISETP.NE.AND.EX P1, PT, RZ, UR5, PT, P1 ;  /* 0x00000005ff007c0c */ /* 0x000fda000bf25310 */
[----:B--2---:R-:W-:Y:S05]  /*13c0*/  @!P1 BRA `(.L_x_14894) ;  /* 0x0000000000109947 */ /* 0x004fea0003800000 */
[----:B------:R-:W-:-:S04]  /*13d0*/  IADD3 R4, P0, R34, UR4, RZ ;  /* 0x0000000422047c10 */ /* 0x000fc8000ff1e0ff */
[----:B------:R-:W-:-:S05]  /*13e0*/  IADD3.X R5, R35, UR5, RZ, P0, !PT ;  /* 0x0000000523057c10 */ /* 0x000fca00087fe4ff */
[----:B------:R2:W5:Y:S01]  /*13f0*/  LDG.E R32, desc[UR40][R4.64] ;  /* 0x0000002804207981 */ /* 0x000562000c1e1900 */
[----:B------:R-:W-:Y:S05]  /*1400*/  BRA `(.L_x_14895) ;  /* 0x0000000000107947 */ /* 0x000fea0003800000 */
.L_x_14894:
[----:B------:R-:W-:Y:S05]  /*1410*/  @!P0 BRA `(.L_x_14895) ;  /* 0x00000000000c8947 */ /* 0x000fea0003800000 */
[----:B------:R-:W2:Y:S04]  /*1420*/  LDG.E R5, desc[UR40][R8.64] ;  /* 0x0000002808057981 */ /* 0x000ea8000c1e1900 */
[----:B------:R-:W2:Y:S02]  /*1430*/  LDG.E R32, desc[UR40][R8.64+0x4] ;  /* 0x0000042808207981 */ /* 0x000ea4000c1e1900 */
[----:B--2---:R-:W-:-:S07]  /*1440*/  IMAD.IADD R32, R32, 0x1, -R5 ;  /* 0x0000000120207824 */ /* 0x004fce00078e0a05 */
.L_x_14895:
[----:B------:R-:W-:Y:S01]  /*1450*/  ULDC.64 UR4, c[0x0][0xa10] ;  /* 0x0002840000047ab9 */ /* 0x000fe20000000a00 */
[----:B0-----:R-:W0:Y:S01]  /*1460*/  LDC R8, c[0x0][0x448] ;  /* 0x00011200ff087b82 */ /* 0x001e220000000800 */
[----:B------:R-:W-:-:S04]  /*1470*/  ISETP.NE.U32.AND P0, PT, RZ, UR4, PT ;  /* 0x00000004ff007c0c */ /* 0x000fc8000bf05070 */
        /* <DEDUP_REMOVED lines=13> */
[----:B------:R-:W-:Y:S02]  /*1550*/  IMAD R12, R29, 0xc0, RZ ;  /* 0x000000c01d0c7824 */ /* 0x000fe400078e02ff */
[----:B------:R-:W-:Y:S02]  /*1560*/  IMAD.IADD R8, R32, 0x1, -R3 ;  /* 0x0000000120087824 */ /* 0x000fe400078e0a03 */
[----:B---3--:R-:W-:Y:S01]  /*1570*/  VIADD R4, R12, 0xbf ;  /* 0x000000bf0c047836 */ /* 0x008fe20000000000 */
[----:B------:R0:W-:Y:S02]  /*1580*/  STL [R1+0x2c], R12 ;  /* 0x00002c0c01007387 */ /* 0x0001e40000100800 */
[----:B------:R-:W-:-:S04]  /*1590*/  IADD3 R27, -R8, RZ, RZ ;  /* 0x000000ff081b7210 */ /* 0x000fc80007ffe1ff */
[----:B------:R-:W-:Y:S01]  /*15a0*/  VIMNMX R27, RZ, R27, !PT ;  /* 0x0000001bff1b7248 */ /* 0x000fe20007fe0100 */
[----:B------:R-:W3:Y:S08]  /*15b0*/  @P1 LDC R11, c[0x0][0x44c] ;  /* 0x00011300ff0b1b82 */ /* 0x000ef00000000800 */
[----:B------:R-:W1:Y:S01]  /*15c0*/  @P1 LDC R5, c[0x0][0x450] ;  /* 0x00011400ff051b82 */ /* 0x000e620000000800 */
[----:B--2---:R-:W-:Y:S01]  /*15d0*/  @P0 IADD3 R28, -R0, R9, RZ ;  /* 0x00000009001c0210 */ /* 0x004fe20007ffe1ff */
[----:B---3--:R-:W-:-:S04]  /*15e0*/  @P1 IMAD.HI.U32 R0, R4, R11, RZ ;  /* 0x0000000b04001227 */ /* 0x008fc800078e00ff */
[----:B----4-:R-:W-:Y:S01]  /*15f0*/  IMAD.IADD R6, R8, 0x1, R28 ;  /* 0x0000000108067824 */ /* 0x010fe200078e021c */
[----:B-1----:R-:W-:-:S03]  /*1600*/  @P1 SHF.R.U32.HI R4, RZ, R5, R0 ;  /* 0x00000005ff041219 */ /* 0x002fc60000011600 */
[C---:B------:R-:W-:Y:S01]  /*1610*/  VIADD R0, R6.reuse, 0x7f ;  /* 0x0000007f06007836 */ /* 0x040fe20000000000 */
[----:B------:R-:W-:Y:S01]  /*1620*/  IADD3 R91, R6, 0x80, -R10 ;  /* 0x00000080065b7810 */ /* 0x000fe20007ffe80a */
[----:B------:R0:W-:Y:S03]  /*1630*/  STL [R1+0x30], R6 ;  /* 0x0000300601007387 */ /* 0x0001e60000100800 */
[----:B------:R-:W-:Y:S01]  /*1640*/  SHF.R.S32.HI R3, RZ, 0x1f, R0 ;  /* 0x0000001fff037819 */ /* 0x000fe20000011400 */
[----:B------:R-:W-:-:S03]  /*1650*/  IMAD.IADD R4, R91, 0x1, R4 ;  /* 0x000000015b047824 */ /* 0x000fc600078e0204 */
[----:B------:R-:W-:Y:S02]  /*1660*/  LEA.HI R3, R3, R0, RZ, 0x7 ;  /* 0x0000000003037211 */ /* 0x000fe400078f38ff */
[----:B------:R-:W-:Y:S02]  /*1670*/  SHF.R.S32.HI R5, RZ, 0x1f, R4 ;  /* 0x0000001fff057819 */ /* 0x000fe40000011404 */
[----:B------:R-:W-:Y:S02]  /*1680*/  SHF.R.S32.HI R92, RZ, 0x7, R3 ;  /* 0x00000007ff5c7819 */ /* 0x000fe40000011403 */
[----:B------:R-:W-:-:S04]  /*1690*/  LEA.HI R5, R5, R4, RZ, 0x7 ;  /* 0x0000000405057211 */ /* 0x000fc800078f38ff */
[----:B------:R-:W-:-:S04]  /*16a0*/  SHF.R.S32.HI R5, RZ, 0x7, R5 ;  /* 0x00000007ff057819 */ /* 0x000fc80000011405 */
[----:B------:R-:W-:-:S05]  /*16b0*/  VIMNMX R5, R92, R5, PT ;  /* 0x000000055c057248 */ /* 0x000fca0003fe0100 */
[----:B------:R-:W-:-:S05]  /*16c0*/  IMAD R5, R5, 0x80, -R8 ;  /* 0x0000008005057824 */ /* 0x000fca00078e0a08 */
[----:B------:R-:W-:-:S04]  /*16d0*/  VIMNMX R0, R5, R28, PT ;  /* 0x0000001c05007248 */ /* 0x000fc80003fe0100 */
[----:B------:R-:W-:Y:S02]  /*16e0*/  ISETP.GT.AND P0, PT, R0, R27, PT ;  /* 0x0000001b0000720c */ /* 0x000fe40003f04270 */
[----:B------:R-:W-:-:S05]  /*16f0*/  SHF.R.U32.HI R27, RZ, 0x7, R27 ;  /* 0x00000007ff1b7819 */ /* 0x000fca000001161b */
[----:B------:R-:W-:-:S06]  /*1700*/  IMAD.MOV.U32 R26, RZ, RZ, R27 ;  /* 0x000000ffff1a7224 */ /* 0x000fcc00078e001b */
[----:B------:R-:W-:-:S05]  /*1710*/  @P0 VIADD R0, R0, 0x7f ;  /* 0x0000007f00000836 */ /* 0x000fca0000000000 */
[----:B------:R-:W-:-:S04]  /*1720*/  @P0 SHF.R.S32.HI R3, RZ, 0x1f, R0 ;  /* 0x0000001fff030819 */ /* 0x000fc80000011400 */
[----:B------:R-:W-:-:S04]  /*1730*/  @P0 LEA.HI R3, R3, R0, RZ, 0x7 ;  /* 0x0000000003030211 */ /* 0x000fc800078f38ff */
[----:B------:R-:W-:Y:S02]  /*1740*/  @P0 SHF.R.S32.HI R26, RZ, 0x7, R3 ;  /* 0x00000007ff1a0819 */ /* 0x000fe40000011403 */
        /* <DEDUP_REMOVED lines=23> */
.L_x_14898:
[----:B------:R-:W-:Y:S05]  /*18c0*/  BSYNC B6 ;  /* 0x0000000000067941 */ /* 0x000fea0003800000 */
.L_x_14897:
        /* <DEDUP_REMOVED lines=20> */
.L_x_14900:
[----:B------:R-:W-:Y:S05]  /*1a10*/  BSYNC B6 ;  /* 0x0000000000067941 */ /* 0x000fea0003800000 */
.L_x_14899:
[----:B------:R-:W-:Y:S01]  /*1a20*/  ULDC.64 UR4, c[0x0][0x9f8] ;  /* 0x00027e0000047ab9 */ /* 0x000fe20000000a00 */
[----:B------:R-:W2:Y:S01]  /*1a30*/  LDL R37, [R1+0x38] ;  /* 0x0000380001257983 */ /* 0x000ea20000100800 */
[----:B------:R-:W-:Y:S01]  /*1a40*/  ISETP.NE.U32.AND P0, PT, RZ, UR4, PT ;  /* 0x00000004ff007c0c */ /* 0x000fe2000bf05070 */
[----:B------:R-:W0:Y:S01]  /*1a50*/  LDC.64 R4, c[0x0][0x300] ;  /* 0x0000c000ff047b82 */ /* 0x000e220000000a00 */
[----:B------:R-:W-:Y:S01]  /*1a60*/  IMAD.IADD R32, R33, 0x1, R32 ;  /* 0x0000000121207824 */ /* 0x000fe200078e0220 */
[----:B------:R-:W3:Y:S01]  /*1a70*/  LDL.LU R41, [R1] ;  /* 0x0000000001297983 */ /* 0x000ee20000300800 */
[----:B------:R-:W-:Y:S01]  /*1a80*/  ISETP.NE.AND.EX P0, PT, RZ, UR5, PT, P0 ;  /* 0x00000005ff007c0c */ /* 0x000fe2000bf05300 */
[----:B------:R-:W-:Y:S02]  /*1a90*/  ULDC.64 UR6, c[0x0][0xa08] ;  /* 0x0002820000067ab9 */ /* 0x000fe40000000a00 */
[----:B------:R-:W4:Y:S01]  /*1aa0*/  LDL R36, [R1+0x3c] ;  /* 0x00003c0001247983 */ /* 0x000f220000100800 */
[----:B------:R-:W1:Y:S01]  /*1ab0*/  S2R R40, SR_TID.X ;  /* 0x0000000000287919 */ /* 0x000e620000002100 */
[----:B------:R-:W-:Y:S01]  /*1ac0*/  SHF.R.S32.HI R13, RZ, 0x1f, R30 ;  /* 0x0000001fff0d7819 */ /* 0x000fe2000001141e */
[----:B------:R-:W3:Y:S07]  /*1ad0*/  LDC R63, c[0x0][0x3f4] ;  /* 0x0000fd00ff3f7b82 */ /* 0x000eee0000000800 */
[----:B------:R-:W-:-:S04]  /*1ae0*/  @P0 IADD3 R6, P1, R34, UR4, RZ ;  /* 0x0000000422060c10 */ /* 0x000fc8000ff3e0ff */
[----:B------:R-:W-:Y:S01]  /*1af0*/  @P0 IADD3.X R7, R35, UR5, RZ, P1, !PT ;  /* 0x0000000523070c10 */ /* 0x000fe20008ffe4ff */
[----:B------:R-:W-:Y:S01]  /*1b00*/  ULDC.64 UR4, c[0x0][0x308] ;  /* 0x0000c20000047ab9 */ /* 0x000fe20000000a00 */
[----:B------:R-:W-:Y:S01]  /*1b10*/  SHF.R.S32.HI R17, RZ, 0x1f, R16 ;  /* 0x0000001fff117819 */ /* 0x000fe20000011410 */
[----:B------:R-:W1:Y:S02]  /*1b20*/  LDC.64 R68, c[0x0][0x408] ;  /* 0x00010200ff447b82 */ /* 0x000e640000000a00 */
[----:B------:R1:W4:Y:S01]  /*1b30*/  @P0 LDG.E R31, desc[UR40][R6.64] ;  /* 0x00000028061f0981 */ /* 0x000322000c1e1900 */
[----:B------:R-:W-:Y:S01]  /*1b40*/  SHF.R.S32.HI R35, RZ, 0x1f, R32 ;  /* 0x0000001fff237819 */ /* 0x000fe20000011420 */
[-C--:B0-----:R-:W-:Y:S01]  /*1b50*/  IMAD.WIDE.U32 R8, R32, R4.reuse, RZ ;  /* 0x0000000420087225 */ /* 0x081fe200078e00ff */
[----:B------:R-:W-:Y:S02]  /*1b60*/  ISETP.NE.U32.AND P0, PT, RZ, UR6, PT ;  /* 0x00000006ff007c0c */ /* 0x000fe4000bf05070 */
[----:B------:R-:W-:Y:S01]  /*1b70*/  SHF.R.S32.HI R38, RZ, 0x1f, R19 ;  /* 0x0000001fff267819 */ /* 0x000fe20000011413 */
[-C--:B------:R-:W-:Y:S01]  /*1b80*/  IMAD R0, R35, R4.reuse, RZ ;  /* 0x0000000423007224 */ /* 0x080fe200078e02ff */
[----:B------:R-:W-:Y:S01]  /*1b90*/  ISETP.NE.AND.EX P0, PT, RZ, UR7, PT, P0 ;  /* 0x00000007ff007c0c */ /* 0x000fe2000bf05300 */
[----:B------:R-:W-:Y:S01]  /*1ba0*/  IMAD.WIDE.U32 R10, R19, R4, R16 ;  /* 0x00000004130a7225 */ /* 0x000fe200078e0010 */
[----:B------:R-:W-:-:S02]  /*1bb0*/  SHF.R.S32.HI R153, RZ, 0x1f, R152 ;  /* 0x0000001fff997819 */ /* 0x000fc40000011498 */
[----:B------:R-:W-:Y:S01]  /*1bc0*/  SHF.L.U64.HI R74, R4, 0x7, R5 ;  /* 0x00000007044a7819 */ /* 0x000fe20000010205 */
[----:B------:R-:W-:Y:S02]  /*1bd0*/  IMAD R3, R32, R5, R0 ;  /* 0x0000000520037224 */ /* 0x000fe400078e0200 */
[----:B------:R-:W-:Y:S02]  /*1be0*/  IMAD.SHL.U32 R73, R4, 0x80, RZ ;  /* 0x0000008004497824 */ /* 0x000fe400078e00ff */
[----:B------:R-:W-:Y:S01]  /*1bf0*/  VIADD R66, R16, 0x20 ;  /* 0x0000002010427836 */ /* 0x000fe20000000000 */
[----:B------:R-:W-:Y:S01]  /*1c00*/  IADD3 R9, R9, R3, RZ ;  /* 0x0000000309097210 */ /* 0x000fe20007ffe0ff */
[----:B------:R-:W-:Y:S01]  /*1c10*/  IMAD R3, R13, UR4, RZ ;  /* 0x000000040d037c24 */ /* 0x000fe2000f8e02ff */
[----:B-1----:R-:W-:Y:S02]  /*1c20*/  SHF.R.U32.HI R39, RZ, 0x7, R40 ;  /* 0x00000007ff277819 */ /* 0x002fe40000011628 */
[----:B------:R-:W-:Y:S01]  /*1c30*/  IADD3 R40, R40, -0x80, RZ ;  /* 0xffffff8028287810 */ /* 0x000fe20007ffe0ff */
[C---:B------:R-:W-:Y:S01]  /*1c40*/  IMAD R3, R30.reuse, UR5, R3 ;  /* 0x000000051e037c24 */ /* 0x040fe2000f8e0203 */
[----:B------:R-:W-:Y:S01]  /*1c50*/  ISETP.NE.AND P6, PT, R39, 0x1, PT ;  /* 0x000000012700780c */ /* 0x000fe20003fc5270 */
[----:B------:R-:W-:Y:S01]  /*1c60*/  IMAD.WIDE.U32 R6, R30, UR4, R8 ;  /* 0x000000041e067c25 */ /* 0x000fe2000f8e0008 */
[----:B------:R-:W-:-:S03]  /*1c70*/  ULDC.64 UR4, c[0x0][0x310] ;  /* 0x0000c40000047ab9 */ /* 0x000fc60000000a00 */
[----:B------:R-:W-:Y:S02]  /*1c80*/  IMAD.IADD R7, R7, 0x1, R3 ;  /* 0x0000000107077824 */ /* 0x000fe400078e0203 */
[----:B------:R-:W-:-:S04]  /*1c90*/  IMAD.WIDE.U32 R20, R19, R68, R16 ;  /* 0x0000004413147225 */ /* 0x000fc800078e0010 */
[----:B------:R-:W-:Y:S01]  /*1ca0*/  VIADD R64, R39, 0x8 ;  /* 0x0000000827407836 */ /* 0x000fe20000000000 */
[C---:B--2---:R-:W-:Y:S02]  /*1cb0*/  LOP3.LUT P1, RZ, R37.reuse, 0x4, RZ, 0xc0, !PT ;  /* 0x0000000425ff7812 */ /* 0x044fe4000782c0ff */
[----:B------:R-:W-:Y:S01]  /*1cc0*/  SHF.L.U32 R70, R37, 0x6, RZ ;  /* 0x0000000625467819 */ /* 0x000fe200000006ff */
[----:B------:R-:W-:Y:S01]  /*1cd0*/  VIADD R37, R19, 0x60 ;  /* 0x0000006013257836 */ /* 0x000fe20000000000 */
[----:B---3--:R-:W-:Y:S02]  /*1ce0*/  LOP3.LUT R41, R41, 0xfffffffb, RZ, 0xc0, !PT ;  /* 0xfffffffb29297812 */ /* 0x008fe400078ec0ff */
[----:B------:R-:W-:Y:S02]  /*1cf0*/  LOP3.LUT R70, R70, 0x1c0, RZ, 0xc0, !PT ;  /* 0x000001c046467812 */ /* 0x000fe400078ec0ff */
[----:B------:R-:W-:Y:S02]  /*1d00*/  SHF.R.S32.HI R65, RZ, 0x1f, R37 ;  /* 0x0000001fff417819 */ /* 0x000fe40000011425 */
[----:B------:R-:W-:-:S02]  /*1d10*/  SHF.R.S32.HI R37, RZ, 0x1f, R40 ;  /* 0x0000001fff257819 */ /* 0x000fc40000011428 */
[----:B------:R-:W-:Y:S02]  /*1d20*/  SHF.R.U32.HI R67, RZ, 0x3, R70 ;  /* 0x00000003ff437819 */ /* 0x000fe40000011646 */
[----:B------:R-:W-:Y:S02]  /*1d30*/  @P1 LOP3.LUT R41, R41, 0x4, RZ, 0xfc, !PT ;  /* 0x0000000429291812 */ /* 0x000fe400078efcff */
[----:B------:R-:W-:-:S03]  /*1d40*/  LEA.HI R37, R37, R40, RZ, 0x5 ;  /* 0x0000002825257211 */ /* 0x000fc600078f28ff */
[----:B------:R0:W-:Y:S01]  /*1d50*/  STL [R1], R41 ;  /* 0x0000002901007387 */ /* 0x0001e20000100800 */
[----:B------:R-:W-:Y:S02]  /*1d60*/  SHF.R.S32.HI R37, RZ, 0x5, R37 ;  /* 0x00000005ff257819 */ /* 0x000fe40000011425 */
[----:B----4-:R-:W-:Y:S02]  /*1d70*/  SEL R57, R31, RZ, !P0 ;  /* 0x000000ff1f397207 */ /* 0x010fe40004000000 */
[----:B------:R-:W-:-:S03]  /*1d80*/  SHF.R.S32.HI R0, RZ, 0x1f, R31 ;  /* 0x0000001fff007819 */ /* 0x000fc6000001141f */
[----:B------:R-:W-:Y:S01]  /*1d90*/  IMAD.WIDE.U32 R8, R57, UR4, R6 ;  /* 0x0000000439087c25 */ /* 0x000fe2000f8e0006 */
[----:B------:R-:W-:Y:S01]  /*1da0*/  SEL R14, R0, RZ, !P0 ;  /* 0x000000ff000e7207 */ /* 0x000fe20004000000 */
[----:B------:R-:W1:Y:S01]  /*1db0*/  LDC.64 R6, c[0x0][0x3f8] ;  /* 0x0000fe00ff067b82 */ /* 0x000e620000000a00 */
[----:B------:R-:W-:-:S03]  /*1dc0*/  IADD3 R77, P0, R8, R10, RZ ;  /* 0x0000000a084d7210 */ /* 0x000fc60007f1e0ff */
[----:B------:R-:W-:-:S04]  /*1dd0*/  IMAD R0, R14, UR4, RZ ;  /* 0x000000040e007c24 */ /* 0x000fc8000f8e02ff */
[----:B------:R-:W-:Y:S01]  /*1de0*/  IMAD R3, R57, UR5, R0 ;  /* 0x0000000539037c24 */ /* 0x000fe2000f8e0200 */
[----:B------:R-:W-:Y:S05]  /*1df0*/  @!P6 WARPSYNC.ALL ;  /* 0x000000000000e948 */ /* 0x000fea0003800000 */
[----:B------:R-:W-:Y:S01]  /*1e00*/  ULDC.64 UR4, c[0x0][0x330] ;  /* 0x0000cc0000047ab9 */ /* 0x000fe20000000a00 */
[----:B------:R-:W-:Y:S02]  /*1e10*/  IMAD R0, R38, R4, RZ ;  /* 0x0000000426007224 */ /* 0x000fe400078e02ff */
[----:B------:R-:W-:Y:S02]  /*1e20*/  IMAD R13, R13, UR4, RZ ;  /* 0x000000040d0d7c24 */ /* 0x000fe4000f8e02ff */
[----:B------:R-:W-:-:S02]  /*1e30*/  IMAD R75, R19, R5, R0 ;  /* 0x00000005134b7224 */ /* 0x000fc400078e0200 */
[----:B------:R-:W-:Y:S02]  /*1e40*/  IMAD R15, R30, UR5, R13 ;  /* 0x000000051e0f7c24 */ /* 0x000fe4000f8e020d */
[----:B------:R-:W-:Y:S01]  /*1e50*/  IMAD.IADD R76, R9, 0x1, R3 ;  /* 0x00000001094c7824 */ /* 0x000fe200078e0203 */
[----:B-1----:R-:W-:Y:S01]  /*1e60*/  SHF.L.U64.HI R72, R6, 0x7, R7 ;  /* 0x0000000706487819 */ /* 0x002fe20000010207 */
[----:B------:R-:W-:Y:S01]  /*1e70*/  IMAD.WIDE.U32 R12, R30, UR4, R16 ;  /* 0x000000041e0c7c25 */ /* 0x000fe2000f8e0010 */
[----:B------:R-:W-:Y:S02]  /*1e80*/  ULDC.64 UR4, c[0x0][0x338] ;  /* 0x0000ce0000047ab9 */ /* 0x000fe40000000a00 */
[----:B------:R-:W-:Y:S01]  /*1e90*/  IADD3.X R75, R76, R11, R75, P0, !PT ;  /* 0x0000000b4c4b7210 */ /* 0x000fe200007fe44b */
[----:B------:R-:W-:Y:S01]  /*1ea0*/  IMAD R0, R38, R6, RZ ;  /* 0x0000000626007224 */ /* 0x000fe200078e02ff */
[----:B------:R-:W-:Y:S01]  /*1eb0*/  @!P6 BAR.SYNC.DEFER_BLOCKING 0x9, 0x100 ;  /* 0x024400000000eb1d */ /* 0x000fe20000010000 */
[----:B------:R-:W-:Y:S01]  /*1ec0*/  IMAD.IADD R13, R13, 0x1, R15 ;  /* 0x000000010d0d7824 */ /* 0x000fe200078e020f */
[----:B------:R-:W-:Y:S01]  /*1ed0*/  ISETP.GE.AND P0, PT, R16, R63, PT ;  /* 0x0000003f1000720c */ /* 0x000fe20003f06270 */
[----:B------:R-:W-:-:S02]  /*1ee0*/  IMAD R15, R19, R7, R0 ;  /* 0x00000007130f7224 */ /* 0x000fc400078e0200 */
[----:B------:R-:W-:-:S04]  /*1ef0*/  IMAD.WIDE.U32 R10, R19, R6, R16 ;  /* 0x00000006130a7225 */ /* 0x000fc800078e0010 */
[----:B------:R-:W-:Y:S01]  /*1f00*/  IMAD R3, R14, UR4, RZ ;  /* 0x000000040e037c24 */ /* 0x000fe2000f8e02ff */
[----:B------:R-:W-:Y:S01]  /*1f10*/  IADD3 R11, R15, R11, RZ ;  /* 0x0000000b0f0b7210 */ /* 0x000fe20007ffe0ff */
[----:B------:R-:W-:Y:S02]  /*1f20*/  IMAD R0, R38, R68, RZ ;  /* 0x0000004426007224 */ /* 0x000fe400078e02ff */
[----:B------:R-:W-:Y:S01]  /*1f30*/  IMAD R33, R57, UR5, R3 ;  /* 0x0000000539217c24 */ /* 0x000fe2000f8e0203 */
[----:B------:R-:W-:Y:S01]  /*1f40*/  SEL R3, R63, RZ, P0 ;  /* 0x000000ff3f037207 */ /* 0x000fe20000000000 */
[----:B-----5:R-:W-:Y:S01]  /*1f50*/  IMAD.WIDE.U32 R52, R24, R6, R10 ;  /* 0x0000000618347225 */ /* 0x020fe200078e000a */
[----:B------:R-:W-:-:S03]  /*1f60*/  IADD3 R10, P1, R19, R32, RZ ;  /* 0x00000020130a7210 */ /* 0x000fc60007f3e0ff */
[----:B------:R-:W-:Y:S01]  /*1f70*/  IMAD.WIDE.U32 R56, R57, UR4, R12 ;  /* 0x0000000439387c25 */ /* 0x000fe2000f8e000c */
[----:B------:R-:W-:Y:S02]  /*1f80*/  ULDC UR4, c[0x0][0x2f4] ;  /* 0x0000bd0000047ab9 */ /* 0x000fe40000000800 */
[----:B------:R-:W-:Y:S01]  /*1f90*/  ISETP.GE.AND P2, PT, R66, UR4, PT ;  /* 0x0000000442007c0c */ /* 0x000fe2000bf46270 */
[----:B------:R-:W-:Y:S01]  /*1fa0*/  IMAD.X R11, R38, 0x1, R35, P1 ;  /* 0x00000001260b7824 */ /* 0x000fe200008e0623 */
[C---:B------:R-:W-:Y:S01]  /*1fb0*/  ISETP.GE.AND P1, PT, R16.reuse, UR4, PT ;  /* 0x0000000410007c0c */ /* 0x040fe2000bf26270 */
[----:B------:R-:W-:Y:S02]  /*1fc0*/  IMAD.IADD R3, R16, 0x1, R3 ;  /* 0x0000000110037824 */ /* 0x000fe400078e0203 */
[C---:B------:R-:W-:Y:S02]  /*1fd0*/  VIADD R38, R19.reuse, 0x60 ;  /* 0x0000006013267836 */ /* 0x040fe40000000000 */
[----:B------:R-:W-:-:S04]  /*1fe0*/  IMAD.WIDE.U32 R30, R19, R68, R152 ;  /* 0x00000044131e7225 */ /* 0x000fc800078e0098 */
[----:B------:R-:W-:Y:S01]  /*1ff0*/  IMAD R13, R19, R69, R0 ;  /* 0x00000045130d7224 */ /* 0x000fe200078e0200 */
[----:B------:R-:W-:Y:S01]  /*2000*/  SHF.R.S32.HI R0, RZ, 0x1f, R3 ;  /* 0x0000001fff007819 */ /* 0x000fe20000011403 */
[----:B------:R-:W-:Y:S02]  /*2010*/  IMAD.SHL.U32 R38, R38, 0x40, RZ ;  /* 0x0000004026267824 */ /* 0x000fe400078e00ff */
[----:B------:R-:W-:Y:S01]  /*2020*/  IMAD.IADD R31, R31, 0x1, R13 ;  /* 0x000000011f1f7824 */ /* 0x000fe200078e020d */
[----:B------:R-:W-:Y:S01]  /*2030*/  LEA.HI R3, R0, R3, RZ, 0x3 ;  /* 0x0000000300037211 */ /* 0x000fe200078f18ff */
[----:B------:R-:W-:Y:S01]  /*2040*/  IMAD.IADD R21, R13, 0x1, R21 ;  /* 0x000000010d157824 */ /* 0x000fe200078e0215 */
[----:B------:R-:W-:Y:S01]  /*2050*/  SHF.R.S32.HI R13, RZ, 0x1f, R24 ;  /* 0x0000001fff0d7819 */ /* 0x000fe20000011418 */
[----:B------:R-:W-:Y:S01]  /*2060*/  IMAD.WIDE.U32 R54, R19, R6, R152 ;  /* 0x0000000613367225 */ /* 0x000fe200078e0098 */
[----:B------:R-:W-:-:S03]  /*2070*/  LOP3.LUT R38, R38, 0x1c0, RZ, 0xc0, !PT ;  /* 0x000001c026267812 */ /* 0x000fc600078ec0ff */
[----:B------:R-:W-:Y:S01]  /*2080*/  IMAD R0, R13, R6, RZ ;  /* 0x000000060d007224 */ /* 0x000fe200078e02ff */
[----:B------:R-:W-:Y:S01]  /*2090*/  LOP3.LUT R4, R38, 0x38, R3, 0xf8, !PT ;  /* 0x0000003826047812 */ /* 0x000fe200078ef803 */
[----:B------:R-:W-:Y:S02]  /*20a0*/  VIADD R38, R19, 0x60 ;  /* 0x0000006013267836 */ /* 0x000fe40000000000 */
[----:B------:R-:W-:Y:S01]  /*20b0*/  IMAD R5, R24, R7, R0 ;  /* 0x0000000718057224 */ /* 0x000fe200078e0200 */
[----:B------:R-:W-:Y:S01]  /*20c0*/  LOP3.LUT R0, R70, 0x18, R16, 0xf8, !PT ;  /* 0x0000001846007812 */ /* 0x000fe200078ef810 */
[----:B------:R-:W-:Y:S01]  /*20d0*/  IMAD.SHL.U32 R38, R38, 0x40, RZ ;  /* 0x0000004026267824 */ /* 0x000fe200078e00ff */
[----:B------:R-:W-:Y:S01]  /*20e0*/  LOP3.LUT R7, R3, 0xfffffff8, RZ, 0xc0, !PT ;  /* 0xfffffff803077812 */ /* 0x000fe200078ec0ff */
[----:B------:R-:W-:Y:S01]  /*20f0*/  IMAD.IADD R55, R55, 0x1, R15 ;  /* 0x0000000137377824 */ /* 0x000fe200078e020f */
[----:B------:R-:W-:Y:S01]  /*2100*/  LOP3.LUT R0, R0, R67, RZ, 0x3c, !PT ;  /* 0x0000004300007212 */ /* 0x000fe200078e3cff */
[----:B------:R-:W-:Y:S01]  /*2110*/  IMAD R13, R13, R68, RZ ;  /* 0x000000440d0d7224 */ /* 0x000fe200078e02ff */
[----:B------:R-:W-:Y:S01]  /*2120*/  LOP3.LUT R38, R38, 0x1c0, RZ, 0xc0, !PT ;  /* 0x000001c026267812 */ /* 0x000fe200078ec0ff */
[----:B------:R-:W-:-:S03]  /*2130*/  IMAD.WIDE.U32 R54, R24, R6, R54 ;  /* 0x0000000618367225 */ /* 0x000fc600078e0036 */
[----:B------:R-:W-:Y:S01]  /*2140*/  SHF.R.U32.HI R38, RZ, 0x3, R38 ;  /* 0x00000003ff267819 */ /* 0x000fe20000011626 */
[----:B------:R-:W-:Y:S01]  /*2150*/  IMAD R62, R37, 0x200, R0 ;  /* 0x00000200253e7824 */ /* 0x000fe200078e0200 */
[----:B------:R-:W-:Y:S01]  /*2160*/  LOP3.LUT R0, R70, 0x38, R3, 0xf8, !PT ;  /* 0x0000003846007812 */ /* 0x000fe200078ef803 */
[----:B------:R-:W-:Y:S01]  /*2170*/  IMAD R13, R24, R69, R13 ;  /* 0x00000045180d7224 */ /* 0x000fe200078e020d */
[----:B------:R-:W-:Y:S01]  /*2180*/  LOP3.LUT R12, R4, R38, RZ, 0x3c, !PT ;  /* 0x00000026040c7212 */ /* 0x000fe200078e3cff */
[-C--:B------:R-:W-:Y:S01]  /*2190*/  IMAD.WIDE.U32 R20, R24, R68.reuse, R20 ;  /* 0x0000004418147225 */ /* 0x080fe200078e0014 */
[----:B------:R-:W-:Y:S02]  /*21a0*/  LOP3.LUT R0, R0, R67, RZ, 0x3c, !PT ;  /* 0x0000004300007212 */ /* 0x000fe400078e3cff */
[----:B------:R-:W-:Y:S01]  /*21b0*/  SHF.L.U64.HI R69, R68, 0x7, R69 ;  /* 0x0000000744457819 */ /* 0x000fe20000010245 */
[----:B------:R-:W-:Y:S01]  /*21c0*/  IMAD.WIDE.U32 R30, R24, R68, R30 ;  /* 0x00000044181e7225 */ /* 0x000fe200078e001e */
[----:B------:R-:W-:-:S02]  /*21d0*/  IADD3 R61, R55, R5, RZ ;  /* 0x00000005373d7210 */ /* 0x000fc40007ffe0ff */
[----:B------:R-:W-:Y:S01]  /*21e0*/  IADD3 R58, R13, R21, RZ ;  /* 0x000000150d3a7210 */ /* 0x000fe20007ffe0ff */
[----:B------:R-:W-:Y:S01]  /*21f0*/  IMAD.SHL.U32 R71, R6, 0x80, RZ ;  /* 0x0000008006477824 */ /* 0x000fe200078e00ff */
[----:B------:R-:W-:Y:S01]  /*2200*/  SHF.R.S32.HI R6, RZ, 0x3, R3 ;  /* 0x00000003ff067819 */ /* 0x000fe20000011403 */
[----:B------:R-:W-:Y:S01]  /*2210*/  IMAD.IADD R60, R5, 0x1, R53 ;  /* 0x00000001053c7824 */ /* 0x000fe200078e0235 */
[----:B------:R-:W-:Y:S01]  /*2220*/  SHF.R.S32.HI R5, RZ, 0x1f, R7 ;  /* 0x0000001fff057819 */ /* 0x000fe20000011407 */
[----:B------:R-:W-:Y:S01]  /*2230*/  IMAD R4, R37, 0x200, R0 ;  /* 0x0000020025047824 */ /* 0x000fe200078e0200 */
[----:B------:R-:W-:Y:S01]  /*2240*/  IADD3 R0, R57, R33, RZ ;  /* 0x0000002139007210 */ /* 0x000fe20007ffe0ff */
[----:B------:R-:W-:Y:S02]  /*2250*/  IMAD.SHL.U32 R68, R68, 0x80, RZ ;  /* 0x0000008044447824 */ /* 0x000fe400078e00ff */
[----:B------:R-:W-:Y:S02]  /*2260*/  IMAD.SHL.U32 R63, R63, 0x2, RZ ;  /* 0x000000023f3f7824 */ /* 0x000fe400078e00ff */
[----:B------:R-:W-:-:S02]  /*2270*/  IMAD.IADD R59, R31, 0x1, R13 ;  /* 0x000000011f3b7824 */ /* 0x000fc400078e020d */
[----:B0-----:R-:W-:-:S07]  /*2280*/  IMAD.IADD R3, R36, 0x1, R12 ;  /* 0x0000000124037824 */ /* 0x001fce00078e020c */
.L_x_14950:
[----:B------:R-:W2:Y:S01]  /*2290*/  LDL R35, [R1+0x38] ;  /* 0x0000380001237983 */ /* 0x000ea20000100800 */
[----:B------:R-:W0:Y:S03]  /*22a0*/  LDC.64 R86, c[0x0][0x300] ;  /* 0x0000c000ff567b82 */ /* 0x000e260000000a00 */
[----:B------:R-:W3:Y:S01]  /*22b0*/  LDL.LU R34, [R1] ;  /* 0x0000000001227983 */ /* 0x000ee20000300800 */
[----:B------:R-:W-:Y:S01]  /*22c0*/  VIADD R32, R26, 0xffffffff ;  /* 0xffffffff1a207836 */ /* 0x000fe20000000000 */
[----:B------:R-:W-:Y:S01]  /*22d0*/  LEA R82, R22, R62, 0xd ;  /* 0x0000003e16527211 */ /* 0x000fe200078e68ff */
[----:B------:R-:W-:Y:S05]  /*22e0*/  YIELD ;  /* 0x0000000000007946 */ /* 0x000fea0003800000 */
[----:B------:R-:W1:Y:S01]  /*22f0*/  LDC.64 R80, c[0x0][0x2e8] ;  /* 0x0000ba00ff507b82 */ /* 0x000e620000000a00 */
[----:B------:R-:W-:Y:S01]  /*2300*/  SHF.R.S32.HI R33, RZ, 0x1f, R32 ;  /* 0x0000001fff217819 */ /* 0x000fe20000011420 */
[-C--:B------:R-:W-:Y:S01]  /*2310*/  IMAD R12, R74, R32.reuse, RZ ;  /* 0x000000204a0c7224 */ /* 0x080fe200078e02ff */
[----:B------:R-:W-:Y:S01]  /*2320*/  BSSY B0, `(.L_x_14901) ;  /* 0x00002d1000007945 */ /* 0x000fe20003800000 */
[----:B------:R-:W-:-:S04]  /*2330*/  IMAD.WIDE.U32 R14, R73, R32, RZ ;  /* 0x00000020490e7225 */ /* 0x000fc800078e00ff */
[----:B------:R-:W-:Y:S01]  /*2340*/  IMAD R85, R33, R73, R12 ;  /* 0x0000004921557224 */ /* 0x000fe200078e020c */
[----:B------:R-:W4:Y:S01]  /*2350*/  LDC R88, c[0x0][0x3f4] ;  /* 0x0000fd00ff587b82 */ /* 0x000f220000000800 */
[----:B------:R-:W-:Y:S02]  /*2360*/  IMAD.MOV.U32 R84, RZ, RZ, R14 ;  /* 0x000000ffff547224 */ /* 0x000fe400078e000e */
[----:B------:R-:W-:Y:S02]  /*2370*/  IMAD.IADD R85, R15, 0x1, R85 ;  /* 0x000000010f557824 */ /* 0x000fe400078e0255 */
[----:B0-----:R-:W-:Y:S02]  /*2380*/  IMAD R26, R87, 0x60, RZ ;  /* 0x00000060571a7824 */ /* 0x001fe400078e02ff */
[----:B------:R-:W-:-:S03]  /*2390*/  IMAD.WIDE.U32 R12, R86, 0x60, R84 ;  /* 0x00000060560c7825 */ /* 0x000fc600078e0054 */
[C---:B------:R-:W-:Y:S02]  /*23a0*/  IADD3 R15, P4, R77.reuse, R12, RZ ;  /* 0x0000000c4d0f7210 */ /* 0x040fe40007f9e0ff */
[----:B------:R-:W-:Y:S02]  /*23b0*/  IADD3 R12, P3, R77, R14, RZ ;  /* 0x0000000e4d0c7210 */ /* 0x000fe40007f7e0ff */
[----:B------:R-:W-:Y:S01]  /*23c0*/  IADD3.X R14, R75, R13, R26, P4, !PT ;  /* 0x0000000d4b0e7210 */ /* 0x000fe200027fe41a */
[----:B------:R-:W-:Y:S01]  /*23d0*/  IMAD.MOV.U32 R26, RZ, RZ, R32 ;  /* 0x000000ffff1a7224 */ /* 0x000fe200078e0020 */
[-C--:B-1----:R-:W-:Y:S01]  /*23e0*/  LEA R36, P4, R15, R80.reuse, 0x1 ;  /* 0x000000500f247211 */ /* 0x082fe200078808ff */
[----:B------:R-:W-:Y:S01]  /*23f0*/  IMAD.X R13, R85, 0x1, R75, P3 ;  /* 0x00000001550d7824 */ /* 0x000fe200018e064b */
[----:B------:R-:W-:Y:S02]  /*2400*/  LEA R38, P3, R12, R80, 0x1 ;  /* 0x000000500c267211 */ /* 0x000fe400078608ff */
[----:B------:R-:W-:-:S02]  /*2410*/  LEA.HI.X R37, R15, R81, R14, 0x1, P4 ;  /* 0x000000510f257211 */ /* 0x000fc400020f0c0e */
[----:B------:R-:W-:Y:S02]  /*2420*/  ISETP.GT.AND P4, PT, R32, R27, PT ;  /* 0x0000001b2000720c */ /* 0x000fe40003f84270 */
[----:B------:R-:W-:Y:S01]  /*2430*/  LEA.HI.X R39, R12, R81, R13, 0x1, P3 ;  /* 0x000000510c277211 */ /* 0x000fe200018f0c0d */
[----:B------:R-:W-:Y:S01]  /*2440*/  VIADD R12, R82, 0x20 ;  /* 0x00000020520c7836 */ /* 0x000fe20000000000 */
[----:B----4-:R-:W-:Y:S02]  /*2450*/  ISETP.GE.AND P3, PT, R88, 0x1, PT ;  /* 0x000000015800780c */ /* 0x010fe40003f66270 */
[----:B--2---:R-:W-:Y:S02]  /*2460*/  LOP3.LUT P5, RZ, R35, 0x4, RZ, 0xc0, !PT ;  /* 0x0000000423ff7812 */ /* 0x004fe400078ac0ff */
[----:B---3--:R-:W-:-:S05]  /*2470*/  LOP3.LUT R34, R34, 0xfffffffd, RZ, 0xc0, !PT ;  /* 0xfffffffd22227812 */ /* 0x008fca00078ec0ff */
[----:B------:R-:W-:-:S05]  /*2480*/  @P4 LOP3.LUT R34, R34, 0x2, RZ, 0xfc, !PT ;  /* 0x0000000222224812 */ /* 0x000fca00078efcff */
[----:B------:R0:W-:Y:S01]  /*2490*/  STL [R1], R34 ;  /* 0x0000002201007387 */ /* 0x0001e20000100800 */
[C---:B------:R-:W-:Y:S02]  /*24a0*/  @P5 VIADD R12, R82.reuse, 0xffffffe0 ;  /* 0xffffffe0520c5836 */ /* 0x040fe40000000000 */
[----:B------:R-:W-:-:S03]  /*24b0*/  IMAD R82, R82, 0x2, R25 ;  /* 0x0000000252527824 */ /* 0x000fc600078e0219 */
[----:B------:R-:W-:Y:S01]  /*24c0*/  LEA R79, R12, R25, 0x1 ;  /* 0x000000190c4f7211 */ /* 0x000fe200078e08ff */
        /* <DEDUP_REMOVED lines=45> */
.L_x_14905:
[----:B------:R-:W-:Y:S05]  /*27a0*/  BSYNC B1 ;  /* 0x0000000000017941 */ /* 0x000fea0003800000 */
.L_x_14904:
[----:B0-----:R-:W-:Y:S01]  /*27b0*/  IADD3 R12, R19, 0x60, RZ ;  /* 0x00000060130c7810 */ /* 0x001fe20007ffe0ff */
[----:B------:R-:W-:Y:S01]  /*27c0*/  BSSY B1, `(.L_x_14906) ;  /* 0x0000021000017945 */ /* 0x000fe20003800000 */
[----:B-----5:R-:W-:Y:S02]  /*27d0*/  IMAD.MOV.U32 R86, RZ, RZ, R48 ;  /* 0x000000ffff567224 */ /* 0x020fe400078e0030 */
[----:B------:R-:W-:Y:S01]  /*27e0*/  ISETP.GE.AND P5, PT, R12, R83, PT ;  /* 0x000000530c00720c */ /* 0x000fe20003fa6270 */
[----:B------:R-:W-:-:S12]  /*27f0*/  IMAD.MOV.U32 R87, RZ, RZ, R49 ;  /* 0x000000ffff577224 */ /* 0x000fd800078e0031 */
        /* <DEDUP_REMOVED lines=29> */
.L_x_14907:
[----:B------:R-:W-:Y:S05]  /*29d0*/  BSYNC B1 ;  /* 0x0000000000017941 */ /* 0x000fea0003800000 */
.L_x_14906:
        /* <DEDUP_REMOVED lines=24> */
[----:B------:R-:W-:Y:S02]  /*2b60*/  PRMT R47, R14, 0x5410, R15 ;  /* 0x000054100e2f7816 */ /* 0x000fe4000000000f */
[----:B--2---:R-:W-:-:S13]  /*2b70*/  ISETP.NE.AND P3, PT, R78, 0x3, PT ;  /* 0x000000034e00780c */ /* 0x004fda0003f65270 */
[----:B------:R-:W-:Y:S05]  /*2b80*/  @!P3 BRA `(.L_x_14908) ;  /* 0x000000000004b947 */ /* 0x000fea0003800000 */
[----:B------:R-:W-:Y:S01]  /*2b90*/  BPT.TRAP 0x1 ;  /* 0x000000040000795c */ /* 0x000fe20000300000 */
.L_x_14908:
[----:B------:R-:W-:Y:S01]  /*2ba0*/  IMAD R78, R22, 0x8, R2 ;  /* 0x00000008164e7824 */ /* 0x000fe200078e0202 */
[----:B------:R-:W-:Y:S01]  /*2bb0*/  SHF.L.U32 R90, R154, 0x1f, RZ ;  /* 0x0000001f9a5a7819 */ /* 0x000fe200000006ff */
[----:B------:R-:W-:Y:S03]  /*2bc0*/  BSSY B1, `(.L_x_14909) ;  /* 0x0000003000017945 */ /* 0x000fe60003800000 */
[----:B------:R-:W0:Y:S02]  /*2bd0*/  SYNCS.PHASECHK.TRANS64.TRYWAIT P6, [R78+URZ+0x16890], R90 ;  /* 0x0168905a4e0075a7 */ /* 0x000e2400080c017f */
[----:B0-----:R-:W-:Y:S05]  /*2be0*/  @!P6 BRA `(.L_x_14910) ;  /* 0x0000016800dce947 */ /* 0x001fea0003800000 */
.L_x_15168:
[----:B------:R-:W-:Y:S05]  /*2bf0*/  BSYNC B1 ;  /* 0x0000000000017941 */ /* 0x000fea0003800000 */
.L_x_14909:
        /* <DEDUP_REMOVED lines=49> */
.L_x_14916:
[----:B------:R-:W-:Y:S05]  /*2f10*/  BSYNC B3 ;  /* 0x0000000000037941 */ /* 0x000fea0003800000 */
.L_x_14915:
[----:B--2---:R1:W-:Y:S02]  /*2f20*/  STG.E.128 desc[UR40][R38.64], R12 ;  /* 0x0000000c26007986 */ /* 0x0043e4000c101d28 */
.L_x_14914:
[----:B------:R-:W-:Y:S05]  /*2f30*/  BSYNC B2 ;  /* 0x0000000000027941 */ /* 0x000fea0003800000 */
.L_x_14913:
        /* <DEDUP_REMOVED lines=46> */
.L_x_14918:
[----:B------:R-:W-:Y:S05]  /*3220*/  BSYNC B2 ;  /* 0x0000000000027941 */ /* 0x000fea0003800000 */
.L_x_14917:
[----:B--2---:R2:W-:Y:S02]  /*3230*/  STG.E.128 desc[UR40][R38.64+0x40], R12 ;  /* 0x0000400c26007986 */ /* 0x0045e4000c101d28 */
.L_x_14912:
[----:B------:R-:W-:Y:S05]  /*3240*/  BSYNC B1 ;  /* 0x0000000000017941 */ /* 0x000fea0003800000 */
.L_x_14911:
        /* <DEDUP_REMOVED lines=48> */
.L_x_14923:
[----:B------:R-:W-:Y:S05]  /*3550*/  BSYNC B2 ;  /* 0x0000000000027941 */ /* 0x000fea0003800000 */
.L_x_14922:
[----:B--2---:R3:W-:Y:S02]  /*3560*/  STG.E.128 desc[UR40][R36.64], R12 ;  /* 0x0000000c24007986 */ /* 0x0047e4000c101d28 */
.L_x_14921:
[----:B------:R-:W-:Y:S05]  /*3570*/  BSYNC B1 ;  /* 0x0000000000017941 */ /* 0x000fea0003800000 */
.L_x_14920:
[----:B------:R-:W-:Y:S05]  /*3580*/  @P2 BRA `(.L_x_14919) ;  /* 0x0000001800a82947 */ /* 0x000fea0003800000 */
        /* <DEDUP_REMOVED lines=45> */
.L_x_14925:
[----:B------:R-:W-:Y:S05]  /*3860*/  BSYNC B1 ;  /* 0x0000000000017941 */ /* 0x000fea0003800000 */
.L_x_14924:
[----:B--2---:R1:W-:Y:S01]  /*3870*/  STG.E.128 desc[UR40][R36.64+0x40], R12 ;  /* 0x0000400c24007986 */ /* 0x0043e2000c101d28 */
[----:B------:R-:W-:Y:S05]  /*3880*/  BRA `(.L_x_14919) ;  /* 0x0000001400e87947 */ /* 0x000fea0003800000 */
.L_x_14903:
        /* <DEDUP_REMOVED lines=9> */
[----:B------:R-:W1:Y:S03]  /*3920*/  @!P3 LDC.64 R38, c[0x0][0x400] ;  /* 0x00010000ff26bb82 */ /* 0x000e660000000a00 */
[----:B------:R-:W-:Y:S02]  /*3930*/  @!P3 IADD3.X R13, R78, R58, RZ, P4, !PT ;  /* 0x0000003a4e0db210 */ /* 0x000fe400027fe4ff */
        /* <DEDUP_REMOVED lines=19> */
[----:B------:R-:W-:Y:S01]  /*3a70*/  ULDC.64 UR4, c[0x0][0x3e8] ;  /* 0x0000fa0000047ab9 */ /* 0x000fe20000000a00 */
[----:B------:R-:W-:Y:S02]  /*3a80*/  IMAD.MOV.U32 R45, RZ, RZ, R78 ;  /* 0x000000ffff2d7224 */ /* 0x000fe400078e004e */
        /* <DEDUP_REMOVED lines=16> */
.L_x_14927:
[----:B------:R-:W-:Y:S05]  /*3b90*/  BSYNC B1 ;  /* 0x0000000000017941 */ /* 0x000fea0003800000 */
.L_x_14926:
[----:B------:R-:W2:Y:S01]  /*3ba0*/  LDL R48, [R1+0x4] ;  /* 0x0000040001307983 */ /* 0x000ea20000100800 */
[----:B-----5:R-:W-:Y:S01]  /*3bb0*/  IMAD.MOV.U32 R44, RZ, RZ, R38 ;  /* 0x000000ffff2c7224 */ /* 0x020fe200078e0026 */
[----:B------:R-:W-:Y:S01]  /*3bc0*/  MOV R45, R39 ;  /* 0x00000027002d7202 */ /* 0x000fe20000000f00 */
        /* <DEDUP_REMOVED lines=24> */
[----:B------:R-:W-:Y:S02]  /*3d50*/  PRMT R107, R46, 0x7610, R107 ;  /* 0x000076102e6b7816 */ /* 0x000fe4000000006b */
[----:B------:R-:W-:Y:S02]  /*3d60*/  PRMT R109, R47, 0x7610, R109 ;  /* 0x000076102f6d7816 */ /* 0x000fe4000000006d */
[----:B--2---:R-:W-:-:S13]  /*3d70*/  ISETP.NE.AND P3, PT, R48, 0x3, PT ;  /* 0x000000033000780c */ /* 0x004fda0003f65270 */
[----:B------:R-:W-:Y:S05]  /*3d80*/  @!P3 BRA `(.L_x_14928) ;  /* 0x000000000004b947 */ /* 0x000fea0003800000 */
[----:B------:R-:W-:Y:S01]  /*3d90*/  BPT.TRAP 0x1 ;  /* 0x000000040000795c */ /* 0x000fe20000300000 */
.L_x_14928:
[----:B------:R-:W-:Y:S01]  /*3da0*/  LEA R78, R22, R2, 0x3 ;  /* 0x00000002164e7211 */ /* 0x000fe200078e18ff */
[----:B------:R-:W0:Y:S01]  /*3db0*/  LDC R94, c[0x0][0x2f4] ;  /* 0x0000bd00ff5e7b82 */ /* 0x000e220000000800 */
[----:B------:R-:W-:Y:S01]  /*3dc0*/  SHF.L.U32 R90, R154, 0x1f, RZ ;  /* 0x0000001f9a5a7819 */ /* 0x000fe200000006ff */
[----:B------:R-:W-:Y:S03]  /*3dd0*/  BSSY B1, `(.L_x_14929) ;  /* 0x0000004000017945 */ /* 0x000fe60003800000 */
[----:B------:R-:W1:Y:S01]  /*3de0*/  SYNCS.PHASECHK.TRANS64.TRYWAIT P5, [R78+URZ+0x16890], R90 ;  /* 0x0168905a4e0075a7 */ /* 0x000e6200080a017f */
[----:B0-----:R-:W-:Y:S01]  /*3df0*/  IMAD.IADD R96, R94, 0x1, -R63 ;  /* 0x000000015e607824 */ /* 0x001fe200078e0a3f */
[----:B-1----:R-:W-:Y:S06]  /*3e00*/  @!P5 BRA `(.L_x_14930) ;  /* 0x000001580068d947 */ /* 0x002fec0003800000 */
.L_x_15169:
[----:B------:R-:W-:Y:S05]  /*3e10*/  BSYNC B1 ;  /* 0x0000000000017941 */ /* 0x000fea0003800000 */
.L_x_14929:
        /* <DEDUP_REMOVED lines=20> */
[----:B------:R-:W-:Y:S01]  /*3f60*/  SHF.R.S32.HI R46, RZ, 0x5, R46 ;  /* 0x00000005ff2e7819 */ /* 0x000fe2000001142e */
[----:B------:R-:W-:-:S03]  /*3f70*/  IMAD R45, R22, 0x2000, R4 ;  /* 0x00002000162d7824 */ /* 0x000fc600078e0204 */
[----:B------:R-:W-:Y:S01]  /*3f80*/  LOP3.LUT R44, R70, 0x38, R97, 0xf8, !PT ;  /* 0x00000038462c7812 */ /* 0x000fe200078ef861 */
[----:B------:R-:W-:-:S03]  /*3f90*/  IMAD R45, R45, 0x2, R2 ;  /* 0x000000022d2d7824 */ /* 0x000fc600078e0202 */
[----:B------:R-:W-:-:S04]  /*3fa0*/  LOP3.LUT R44, R44, R67, RZ, 0x3c, !PT ;  /* 0x000000432c2c7212 */ /* 0x000fc800078e3cff */
[----:B------:R-:W-:-:S05]  /*3fb0*/  LEA R47, R46, R44, 0x9 ;  /* 0x0000002c2e2f7211 */ /* 0x000fca00078e48ff */
        /* <DEDUP_REMOVED lines=14> */
[----:B------:R-:W-:Y:S01]  /*40a0*/  FMUL.FTZ R49, R110, R109 ;  /* 0x0000006d6e317220 */ /* 0x000fe20000410000 */
[----:B------:R-:W-:Y:S01]  /*40b0*/  SHF.R.U32.HI R32, RZ, 0x10, R15 ;  /* 0x00000010ff207819 */ /* 0x000fe2000001160f */
[----:B------:R-:W-:Y:S01]  /*40c0*/  HADD2.F32 R33, -RZ, R33.H0_H0 ;  /* 0x20000021ff217230 */ /* 0x000fe20000004100 */
[----:B------:R-:W-:-:S02]  /*40d0*/  SHF.R.U64 R15, R34, 0x10, R35 ;  /* 0x00000010220f7819 */ /* 0x000fc40000001223 */
[----:B------:R-:W-:Y:S01]  /*40e0*/  SHF.R.U32.HI R34, RZ, 0x10, R35 ;  /* 0x00000010ff227819 */ /* 0x000fe20000011623 */
[----:B------:R-:W-:Y:S02]  /*40f0*/  HADD2.F32 R35, -RZ, R104.H0_H0 ;  /* 0x20000068ff237230 */ /* 0x000fe40000004100 */
[----:B------:R-:W-:Y:S01]  /*4100*/  FMUL.FTZ R112, R106, R33 ;  /* 0x000000216a707220 */ /* 0x000fe20000410000 */
[--C-:B-1----:R-:W-:Y:S02]  /*4110*/  HADD2.F32 R104, -RZ, R45.reuse.H0_H0 ;  /* 0x2000002dff687230 */ /* 0x102fe40000004100 */
[----:B------:R-:W-:Y:S02]  /*4120*/  HADD2.F32 R45, -RZ, R45.H1_H1 ;  /* 0x3000002dff2d7230 */ /* 0x000fe40000004100 */
[----:B------:R-:W-:Y:S02]  /*4130*/  HADD2.F32 R34, -RZ, R34.H0_H0 ;  /* 0x20000022ff227230 */ /* 0x000fe40000004100 */
[C---:B------:R-:W-:Y:S01]  /*4140*/  FMUL.FTZ R109, R104.reuse, R109 ;  /* 0x0000006d686d7220 */ /* 0x040fe20000410000 */
[C---:B------:R-:W-:Y:S01]  /*4150*/  FMUL.FTZ R111, R45.reuse, R33 ;  /* 0x000000212d6f7220 */ /* 0x040fe20000410000 */
[----:B------:R-:W-:Y:S01]  /*4160*/  FFMA.FTZ R33, R104, R35, -R49 ;  /* 0x0000002368217223 */ /* 0x000fe20000010831 */
[----:B------:R-:W-:Y:S01]  /*4170*/  FFMA.FTZ R104, R45, R103, -R112 ;  /* 0x000000672d687223 */ /* 0x000fe20000010870 */
[----:B------:R-:W-:-:S02]  /*4180*/  HADD2.F32 R112, -RZ, R108.H0_H0 ;  /* 0x2000006cff707230 */ /* 0x000fc40000004100 */
[----:B------:R-:W-:Y:S01]  /*4190*/  FFMA.FTZ R35, R110, R35, R109 ;  /* 0x000000236e237223 */ /* 0x000fe2000001006d */
[----:B------:R-:W-:Y:S02]  /*41a0*/  HADD2.F32 R49, -RZ, R51.H0_H0 ;  /* 0x20000033ff317230 */ /* 0x000fe40000004100 */
[----:B------:R-:W-:Y:S01]  /*41b0*/  FFMA.FTZ R106, R106, R103, R111 ;  /* 0x000000676a6a7223 */ /* 0x000fe2000001006f */
[----:B------:R-:W-:Y:S01]  /*41c0*/  HADD2.F32 R45, -RZ, R47.H0_H0 ;  /* 0x2000002fff2d7230 */ /* 0x000fe20000004100 */
[----:B------:R-:W-:Y:S01]  /*41d0*/  F2FP.F16.F32.PACK_AB R33, R104, R33 ;  /* 0x000000216821723e */ /* 0x000fe200000000ff */
[----:B------:R-:W-:Y:S02]  /*41e0*/  HADD2.F32 R110, -RZ, R108.H1_H1 ;  /* 0x3000006cff6e7230 */ /* 0x000fe40000004100 */
[----:B------:R-:W-:Y:S01]  /*41f0*/  HADD2.F32 R51, -RZ, R51.H1_H1 ;  /* 0x30000033ff337230 */ /* 0x000fe20000004100 */
[----:B------:R-:W-:Y:S01]  /*4200*/  F2FP.F16.F32.PACK_AB R35, R106, R35 ;  /* 0x000000236a23723e */ /* 0x000fe200000000ff */
[----:B------:R-:W-:-:S02]  /*4210*/  HADD2.F32 R47, -RZ, R47.H1_H1 ;  /* 0x3000002fff2f7230 */ /* 0x000fc40000004100 */
[----:B------:R-:W-:Y:S02]  /*4220*/  HADD2.F32 R108, -RZ, R32.H0_H0 ;  /* 0x20000020ff6c7230 */ /* 0x000fe40000004100 */
[-C--:B------:R-:W-:Y:S01]  /*4230*/  FMUL.FTZ R32, R49, R112.reuse ;  /* 0x0000007031207220 */ /* 0x080fe20000410000 */
[----:B------:R-:W-:Y:S01]  /*4240*/  FMUL.FTZ R112, R45, R112 ;  /* 0x000000702d707220 */ /* 0x000fe20000410000 */
[-C--:B------:R-:W-:Y:S01]  /*4250*/  FMUL.FTZ R114, R51, R34.reuse ;  /* 0x0000002233727220 */ /* 0x080fe20000410000 */
[----:B------:R-:W-:Y:S01]  /*4260*/  FMUL.FTZ R116, R47, R34 ;  /* 0x000000222f747220 */ /* 0x000fe20000410000 */
[-C--:B------:R-:W-:Y:S01]  /*4270*/  FFMA.FTZ R32, R45, R110.reuse, -R32 ;  /* 0x0000006e2d207223 */ /* 0x080fe20000010820 */
[----:B------:R-:W-:Y:S01]  /*4280*/  FFMA.FTZ R34, R49, R110, R112 ;  /* 0x0000006e31227223 */ /* 0x000fe20000010070 */
[----:B------:R-:W-:Y:S02]  /*4290*/  HADD2.F32 R110, -RZ, R107.H0_H0 ;  /* 0x2000006bff6e7230 */ /* 0x000fe40000004100 */
[----:B------:R-:W-:Y:S01]  /*42a0*/  FFMA.FTZ R45, R47, R108, -R114 ;  /* 0x0000006c2f2d7223 */ /* 0x000fe20000010872 */
[----:B------:R-:W-:-:S02]  /*42b0*/  HADD2.F32 R103, -RZ, R13.H0_H0 ;  /* 0x2000000dff677230 */ /* 0x000fc40000004100 */
[----:B------:R-:W-:Y:S01]  /*42c0*/  FFMA.FTZ R47, R51, R108, R116 ;  /* 0x0000006c332f7223 */ /* 0x000fe20000010074 */
[----:B------:R-:W-:Y:S02]  /*42d0*/  HADD2.F32 R49, -RZ, R48.H0_H0 ;  /* 0x20000030ff317230 */ /* 0x000fe40000004100 */
[----:B------:R-:W-:Y:S02]  /*42e0*/  HADD2.F32 R13, -RZ, R44.H0_H0 ;  /* 0x2000002cff0d7230 */ /* 0x000fe40000004100 */
[----:B------:R-:W-:Y:S02]  /*42f0*/  HADD2.F32 R48, -RZ, R48.H1_H1 ;  /* 0x30000030ff307230 */ /* 0x000fe40000004100 */
[----:B------:R-:W-:Y:S02]  /*4300*/  HADD2.F32 R44, -RZ, R44.H1_H1 ;  /* 0x3000002cff2c7230 */ /* 0x000fe40000004100 */
[----:B------:R-:W-:Y:S02]  /*4310*/  HADD2.F32 R108, -RZ, R107.H1_H1 ;  /* 0x3000006bff6c7230 */ /* 0x000fe40000004100 */
[----:B------:R-:W-:Y:S01]  /*4320*/  FMUL.FTZ R107, R48, R103 ;  /* 0x00000067306b7220 */ /* 0x000fe20000410000 */
[----:B------:R-:W-:-:S02]  /*4330*/  HADD2.F32 R51, -RZ, R12.H0_H0 ;  /* 0x2000000cff337230 */ /* 0x000fc40000004100 */
[-C--:B------:R-:W-:Y:S01]  /*4340*/  FMUL.FTZ R12, R49, R110.reuse ;  /* 0x0000006e310c7220 */ /* 0x080fe20000410000 */
[C---:B------:R-:W-:Y:S01]  /*4350*/  FMUL.FTZ R110, R13.reuse, R110 ;  /* 0x0000006e0d6e7220 */ /* 0x040fe20000410000 */
[C---:B------:R-:W-:Y:S02]  /*4360*/  FMUL.FTZ R103, R44.reuse, R103 ;  /* 0x000000672c677220 */ /* 0x040fe40000410000 */
[-C--:B------:R-:W-:Y:S01]  /*4370*/  FFMA.FTZ R12, R13, R108.reuse, -R12 ;  /* 0x0000006c0d0c7223 */ /* 0x080fe2000001080c */
[----:B------:R-:W-:Y:S01]  /*4380*/  FFMA.FTZ R13, R49, R108, R110 ;  /* 0x0000006c310d7223 */ /* 0x000fe2000001006e */
[-C--:B------:R-:W-:Y:S01]  /*4390*/  FFMA.FTZ R49, R44, R51.reuse, -R107 ;  /* 0x000000332c317223 */ /* 0x080fe2000001086b */
[----:B------:R-:W-:Y:S01]  /*43a0*/  FFMA.FTZ R44, R48, R51, R103 ;  /* 0x00000033302c7223 */ /* 0x000fe20000010067 */
[----:B------:R-:W-:Y:S02]  /*43b0*/  HADD2.F32 R51, -RZ, R105.H0_H0 ;  /* 0x20000069ff337230 */ /* 0x000fe40000004100 */
[----:B------:R-:W-:-:S02]  /*43c0*/  HADD2.F32 R107, -RZ, R15.H0_H0 ;  /* 0x2000000fff6b7230 */ /* 0x000fc40000004100 */
[----:B------:R-:W-:Y:S02]  /*43d0*/  HADD2.F32 R48, -RZ, R50.H0_H0 ;  /* 0x20000032ff307230 */ /* 0x000fe40000004100 */
[----:B------:R-:W-:Y:S02]  /*43e0*/  HADD2.F32 R105, -RZ, R105.H1_H1 ;  /* 0x30000069ff697230 */ /* 0x000fe40000004100 */
[----:B------:R-:W-:Y:S02]  /*43f0*/  HADD2.F32 R15, -RZ, R46.H0_H0 ;  /* 0x2000002eff0f7230 */ /* 0x000fe40000004100 */
        /* <DEDUP_REMOVED lines=20> */
[----:B------:R-:W-:-:S07]  /*4540*/  MOV R44, R32 ;  /* 0x00000020002c7202 */ /* 0x000fce0000000f00 */
.L_x_14934:
[----:B------:R-:W-:Y:S05]  /*4550*/  BSYNC B2 ;  /* 0x0000000000027941 */ /* 0x000fea0003800000 */
.L_x_14933:
        /* <DEDUP_REMOVED lines=12> */
.L_x_14932:
[----:B------:R-:W-:Y:S05]  /*4620*/  BSYNC B1 ;  /* 0x0000000000017941 */ /* 0x000fea0003800000 */
.L_x_14931:
[----:B-1----:R-:W-:Y:S02]  /*4630*/  VIADD R13, R19, 0x60 ;  /* 0x00000060130d7836 */ /* 0x002fe40000000000 */
[-C--:B------:R-:W-:Y:S02]  /*4640*/  IMAD R12, R65, R86.reuse, RZ ;  /* 0x00000056410c7224 */ /* 0x080fe400078e02ff */
[C---:B------:R-:W-:Y:S01]  /*4650*/  IMAD.WIDE.U32 R84, R13.reuse, R86, R84 ;  /* 0x000000560d547225 */ /* 0x040fe200078e0054 */
[----:B------:R-:W-:-:S03]  /*4660*/  ISETP.GE.OR P5, PT, R13, R83, P1 ;  /* 0x000000530d00720c */ /* 0x000fc60000fa6670 */
[----:B------:R-:W-:-:S10]  /*4670*/  IMAD R47, R13, R87, R12 ;  /* 0x000000570d2f7224 */ /* 0x000fd400078e020c */
[----:B------:R-:W-:Y:S05]  /*4680*/  @P5 BRA `(.L_x_14919) ;  /* 0x0000000800685947 */ /* 0x000fea0003800000 */
[----:B------:R-:W2:Y:S01]  /*4690*/  LDL R14, [R1+0x3c] ;  /* 0x00003c00010e7983 */ /* 0x000ea20000100800 */
[----:B------:R-:W-:Y:S01]  /*46a0*/  IADD3 R47, R85, R47, RZ ;  /* 0x0000002f552f7210 */ /* 0x000fe20007ffe0ff */
[C---:B------:R-:W-:Y:S01]  /*46b0*/  VIADD R15, R19.reuse, 0x60 ;  /* 0x00000060130f7836 */ /* 0x040fe20000000000 */
[----:B------:R-:W-:Y:S01]  /*46c0*/  IADD3 R12, P5, P6, R8, R84, R7 ;  /* 0x00000054080c7210 */ /* 0x000fe20007ebe007 */
[----:B------:R-:W-:Y:S01]  /*46d0*/  VIADD R32, R19, 0x60 ;  /* 0x0000006013207836 */ /* 0x000fe20000000000 */
[----:B------:R-:W-:Y:S01]  /*46e0*/  SEL R96, R63, R96, !P0 ;  /* 0x000000603f607207 */ /* 0x000fe20004000000 */
[----:B------:R-:W-:Y:S01]  /*46f0*/  IMAD.SHL.U32 R15, R15, 0x40, RZ ;  /* 0x000000400f0f7824 */ /* 0x000fe200078e00ff */
[----:B------:R-:W-:Y:S01]  /*4700*/  IADD3.X R13, R76, R47, R5, P5, P6 ;  /* 0x0000002f4c0d7210 */ /* 0x000fe20002fec405 */
[----:B------:R-:W-:Y:S01]  /*4710*/  IMAD.SHL.U32 R32, R32, 0x40, RZ ;  /* 0x0000004020207824 */ /* 0x000fe200078e00ff */
[----:B------:R-:W-:Y:S01]  /*4720*/  LEA R44, P5, R12, R80, 0x1 ;  /* 0x000000500c2c7211 */ /* 0x000fe200078a08ff */
[----:B------:R-:W-:Y:S01]  /*4730*/  BSSY B1, `(.L_x_14935) ;  /* 0x000006a000017945 */ /* 0x000fe20003800000 */
[----:B------:R-:W-:-:S02]  /*4740*/  LOP3.LUT R15, R15, 0x1c0, RZ, 0xc0, !PT ;  /* 0x000001c00f0f7812 */ /* 0x000fc400078ec0ff */
[----:B------:R-:W-:Y:S02]  /*4750*/  LEA.HI.X R45, R12, R81, R13, 0x1, P5 ;  /* 0x000000510c2d7211 */ /* 0x000fe400028f0c0d */
[----:B------:R-:W-:Y:S02]  /*4760*/  SHF.R.S32.HI R13, RZ, 0x1f, R96 ;  /* 0x0000001fff0d7819 */ /* 0x000fe40000011460 */
[----:B------:R-:W-:Y:S02]  /*4770*/  LOP3.LUT R32, R32, 0x1c0, RZ, 0xc0, !PT ;  /* 0x000001c020207812 */ /* 0x000fe400078ec0ff */
[----:B------:R-:W-:Y:S02]  /*4780*/  LEA.HI R13, R13, R96, RZ, 0x4 ;  /* 0x000000600d0d7211 */ /* 0x000fe400078f20ff */
[----:B------:R-:W-:Y:S02]  /*4790*/  SHF.R.U32.HI R15, RZ, 0x3, R15 ;  /* 0x00000003ff0f7819 */ /* 0x000fe4000001160f */
[----:B------:R-:W-:-:S04]  /*47a0*/  LEA.HI.SX32 R13, R13, R6, 0x1c ;  /* 0x000000060d0d7211 */ /* 0x000fc800078fe2ff */
[----:B------:R-:W-:Y:S01]  /*47b0*/  SHF.L.U32 R49, R13, 0x3, RZ ;  /* 0x000000030d317819 */ /* 0x000fe200000006ff */
[----:B------:R-:W-:-:S03]  /*47c0*/  IMAD R13, R22, 0x2000, R3 ;  /* 0x00002000160d7824 */ /* 0x000fc600078e0203 */
[----:B------:R-:W-:Y:S01]  /*47d0*/  LOP3.LUT R12, R32, 0x38, R49, 0xf8, !PT ;  /* 0x00000038200c7812 */ /* 0x000fe200078ef831 */
[----:B------:R-:W-:-:S03]  /*47e0*/  IMAD R13, R13, 0x2, R2 ;  /* 0x000000020d0d7824 */ /* 0x000fc600078e0202 */
[----:B------:R-:W-:-:S05]  /*47f0*/  LOP3.LUT R12, R12, R15, RZ, 0x3c, !PT ;  /* 0x0000000f0c0c7212 */ /* 0x000fca00078e3cff */
[----:B--2---:R-:W-:-:S04]  /*4800*/  IMAD.IADD R15, R14, 0x1, R12 ;  /* 0x000000010e0f7824 */ /* 0x004fc800078e020c */
[----:B------:R-:W-:-:S05]  /*4810*/  IMAD R15, R22, 0x2000, R15 ;  /* 0x00002000160f7824 */ /* 0x000fca00078e020f */
[----:B------:R-:W-:Y:S02]  /*4820*/  LEA R32, R15, R2, 0x1 ;  /* 0x000000020f207211 */ /* 0x000fe400078e08ff */
[----:B------:R-:W1:Y:S04]  /*4830*/  LDS.128 R12, [R13+0xe400] ;  /* 0x00e400000d0c7984 */ /* 0x000e680000000c00 */
[----:B------:R-:W2:Y:S01]  /*4840*/  LDS.128 R32, [R32+0xe400] ;  /* 0x00e4000020207984 */ /* 0x000ea20000000c00 */
[----:B------:R-:W-:Y:S05]  /*4850*/  @P4 BRA `(.L_x_14936) ;  /* 0x00000004005c4947 */ /* 0x000fea0003800000 */
[----:B------:R-:W-:Y:S01]  /*4860*/  SHF.R.U64 R46, R36, 0x10, R37 ;  /* 0x00000010242e7819 */ /* 0x000fe20000001225 */
[----:B------:R-:W-:Y:S01]  /*4870*/  HADD2.F32 R51, -RZ, R99.H0_H0 ;  /* 0x20000063ff337230 */ /* 0x000fe20000004100 */
[----:B------:R-:W-:Y:S01]  /*4880*/  SHF.R.U64 R36, R38, 0x10, R39 ;  /* 0x0000001026247819 */ /* 0x000fe20000001227 */
[----:B-1----:R-:W-:Y:S01]  /*4890*/  IMAD.MOV.U32 R38, RZ, RZ, R12 ;  /* 0x000000ffff267224 */ /* 0x002fe200078e000c */
[----:B------:R-:W-:Y:S01]  /*48a0*/  SHF.R.U32.HI R50, RZ, 0x10, R41 ;  /* 0x00000010ff327819 */ /* 0x000fe20000011629 */
[----:B--2---:R-:W-:Y:S01]  /*48b0*/  IMAD.MOV.U32 R12, RZ, RZ, R33 ;  /* 0x000000ffff0c7224 */ /* 0x004fe200078e0021 */
[----:B------:R-:W-:Y:S01]  /*48c0*/  SHF.R.U32.HI R48, RZ, 0x10, R37 ;  /* 0x00000010ff307819 */ /* 0x000fe20000011625 */
[----:B------:R-:W-:Y:S01]  /*48d0*/  IMAD.MOV.U32 R33, RZ, RZ, R15 ;  /* 0x000000ffff217224 */ /* 0x000fe200078e000f */
[----:B------:R-:W-:Y:S01]  /*48e0*/  SHF.R.U64 R40, R40, 0x10, R41 ;  /* 0x0000001028287819 */ /* 0x000fe20000001229 */
[----:B------:R-:W-:Y:S01]  /*48f0*/  HADD2.F32 R50, -RZ, R50.H0_H0 ;  /* 0x20000032ff327230 */ /* 0x000fe20000004100 */
[----:B------:R-:W-:Y:S01]  /*4900*/  SHF.R.U32.HI R41, RZ, 0x10, R39 ;  /* 0x00000010ff297819 */ /* 0x000fe20000011627 */
[----:B------:R-:W-:Y:S01]  /*4910*/  IMAD.MOV.U32 R39, RZ, RZ, R32 ;  /* 0x000000ffff277224 */ /* 0x000fe200078e0020 */
[--C-:B------:R-:W-:Y:S01]  /*4920*/  SHF.R.U64 R37, R42, 0x10, R43.reuse ;  /* 0x000000102a257819 */ /* 0x100fe2000000122b */
[--C-:B------:R-:W-:Y:S01]  /*4930*/  HADD2.F32 R32, -RZ, R12.reuse.H0_H0 ;  /* 0x2000000cff207230 */ /* 0x100fe20000004100 */
[----:B------:R-:W-:Y:S01]  /*4940*/  MOV R42, R35 ;  /* 0x00000023002a7202 */ /* 0x000fe20000000f00 */
[----:B------:R-:W-:Y:S01]  /*4950*/  HADD2.F32 R35, -RZ, R12.H1_H1 ;  /* 0x3000000cff237230 */ /* 0x000fe20000004100 */
[----:B------:R-:W-:Y:S01]  /*4960*/  SHF.R.U32.HI R87, RZ, 0x10, R43 ;  /* 0x00000010ff577819 */ /* 0x000fe2000001162b */
[----:B------:R-:W-:-:S02]  /*4970*/  HADD2.F32 R12, -RZ, R13.H0_H0 ;  /* 0x2000000dff0c7230 */ /* 0x000fc40000004100 */
[----:B------:R-:W-:Y:S02]  /*4980*/  HADD2.F32 R15, -RZ, R13.H1_H1 ;  /* 0x3000000dff0f7230 */ /* 0x000fe40000004100 */
        /* <DEDUP_REMOVED lines=10> */
[----:B------:R-:W-:-:S02]  /*4a30*/  HADD2.F32 R86, -RZ, R100.H0_H0 ;  /* 0x20000064ff567230 */ /* 0x000fc40000004100 */
[--C-:B------:R-:W-:Y:S01]  /*4a40*/  HADD2.F32 R43, -RZ, R42.reuse.H0_H0 ;  /* 0x2000002aff2b7230 */ /* 0x100fe20000004100 */
[----:B------:R-:W-:Y:S01]  /*4a50*/  F2FP.F16.F32.PACK_AB R15, R15, R12 ;  /* 0x0000000c0f0f723e */ /* 0x000fe200000000ff */
[----:B------:R-:W-:Y:S02]  /*4a60*/  HADD2.F32 R48, -RZ, R42.H1_H1 ;  /* 0x3000002aff307230 */ /* 0x000fe40000004100 */
[----:B------:R-:W-:Y:S02]  /*4a70*/  HADD2.F32 R35, -RZ, R33.H0_H0 ;  /* 0x20000021ff237230 */ /* 0x000fe40000004100 */
[-C--:B------:R-:W-:Y:S01]  /*4a80*/  FMUL.FTZ R88, R43, R86.reuse ;  /* 0x000000562b587220 */ /* 0x080fe20000410000 */
[----:B------:R-:W-:Y:S02]  /*4a90*/  HADD2.F32 R51, -RZ, R87.H0_H0 ;  /* 0x20000057ff337230 */ /* 0x000fe40000004100 */
[----:B------:R-:W-:Y:S02]  /*4aa0*/  HADD2.F32 R42, -RZ, R33.H1_H1 ;  /* 0x30000021ff2a7230 */ /* 0x000fe40000004100 */
[----:B------:R-:W-:Y:S01]  /*4ab0*/  FMUL.FTZ R86, R35, R86 ;  /* 0x0000005623567220 */ /* 0x000fe20000410000 */
[----:B------:R-:W-:-:S02]  /*4ac0*/  HADD2.F32 R50, -RZ, R102.H0_H0 ;  /* 0x20000066ff327230 */ /* 0x000fc40000004100 */
[-C--:B------:R-:W-:Y:S01]  /*4ad0*/  FMUL.FTZ R87, R48, R51.reuse ;  /* 0x0000003330577220 */ /* 0x080fe20000410000 */
[----:B------:R-:W-:Y:S02]  /*4ae0*/  HADD2.F32 R41, -RZ, R41.H0_H0 ;  /* 0x20000029ff297230 */ /* 0x000fe40000004100 */
[C---:B------:R-:W-:Y:S01]  /*4af0*/  FMUL.FTZ R51, R42.reuse, R51 ;  /* 0x000000332a337220 */ /* 0x040fe20000410000 */
[----:B------:R-:W-:Y:S02]  /*4b00*/  HADD2.F32 R99, -RZ, R99.H1_H1 ;  /* 0x30000063ff637230 */ /* 0x000fe40000004100 */
[-C--:B------:R-:W-:Y:S01]  /*4b10*/  FFMA.FTZ R33, R35, R50.reuse, -R88 ;  /* 0x0000003223217223 */ /* 0x080fe20000010858 */
[----:B------:R-:W-:Y:S01]  /*4b20*/  FFMA.FTZ R35, R43, R50, R86 ;  /* 0x000000322b237223 */ /* 0x000fe20000010056 */
[-C--:B------:R-:W-:Y:S01]  /*4b30*/  FFMA.FTZ R50, R42, R41.reuse, -R87 ;  /* 0x000000292a327223 */ /* 0x080fe20000010857 */
[----:B------:R-:W-:Y:S01]  /*4b40*/  FFMA.FTZ R86, R48, R41, R51 ;  /* 0x0000002930567223 */ /* 0x000fe20000010033 */
[----:B------:R-:W-:-:S02]  /*4b50*/  HADD2.F32 R42, -RZ, R40.H0_H0 ;  /* 0x20000028ff2a7230 */ /* 0x000fc40000004100 */
[--C-:B------:R-:W-:Y:S01]  /*4b60*/  HADD2.F32 R41, -RZ, R39.reuse.H0_H0 ;  /* 0x20000027ff297230 */ /* 0x100fe20000004100 */
[----:B------:R-:W-:Y:S01]  /*4b70*/  F2FP.F16.F32.PACK_AB R50, R50, R33 ;  /* 0x000000213232723e */ /* 0x000fe200000000ff */
[--C-:B------:R-:W-:Y:S01]  /*4b80*/  HADD2.F32 R40, -RZ, R38.reuse.H0_H0 ;  /* 0x20000026ff287230 */ /* 0x100fe20000004100 */
[----:B------:R-:W-:Y:S01]  /*4b90*/  F2FP.F16.F32.PACK_AB R33, R32, R13 ;  /* 0x0000000d2021723e */ /* 0x000fe200000000ff */
[----:B------:R-:W-:Y:S02]  /*4ba0*/  HADD2.F32 R39, -RZ, R39.H1_H1 ;  /* 0x30000027ff277230 */ /* 0x000fe40000004100 */
[-C--:B------:R-:W-:Y:S01]  /*4bb0*/  FMUL.FTZ R43, R41, R99.reuse ;  /* 0x00000063292b7220 */ /* 0x080fe20000410000 */
[----:B------:R-:W-:Y:S02]  /*4bc0*/  HADD2.F32 R101, -RZ, R101.H1_H1 ;  /* 0x30000065ff657230 */ /* 0x000fe40000004100 */
[----:B------:R-:W-:Y:S01]  /*4bd0*/  FMUL.FTZ R48, R40, R99 ;  /* 0x0000006328307220 */ /* 0x000fe20000410000 */
[----:B------:R-:W-:-:S02]  /*4be0*/  HADD2.F32 R38, -RZ, R38.H1_H1 ;  /* 0x30000026ff267230 */ /* 0x000fc40000004100 */
[-C--:B------:R-:W-:Y:S01]  /*4bf0*/  FMUL.FTZ R51, R39, R42.reuse ;  /* 0x0000002a27337220 */ /* 0x080fe20000410000 */
        /* <DEDUP_REMOVED lines=14> */
[----:B------:R-:W-:-:S02]  /*4ce0*/  HADD2.F32 R14, -RZ, R14.H1_H1 ;  /* 0x3000000eff0e7230 */ /* 0x000fc40000004100 */
[-C--:B------:R-:W-:Y:S01]  /*4cf0*/  FMUL.FTZ R89, R34, R41.reuse ;  /* 0x0000002922597220 */ /* 0x080fe20000410000 */
[----:B------:R-:W-:Y:S02]  /*4d00*/  HADD2.F32 R102, -RZ, R102.H1_H1 ;  /* 0x30000066ff667230 */ /* 0x000fe40000004100 */
[CC--:B------:R-:W-:Y:S01]  /*4d10*/  FMUL.FTZ R87, R37.reuse, R100.reuse ;  /* 0x0000006425577220 */ /* 0x0c0fe20000410000 */
[----:B------:R-:W-:Y:S02]  /*4d20*/  HADD2.F32 R39, -RZ, R36.H0_H0 ;  /* 0x20000024ff277230 */ /* 0x000fe40000004100 */
[----:B------:R-:W-:Y:S01]  /*4d30*/  FMUL.FTZ R36, R38, R100 ;  /* 0x0000006426247220 */ /* 0x000fe20000410000 */
[----:B------:R-:W-:Y:S01]  /*4d40*/  FMUL.FTZ R41, R14, R41 ;  /* 0x000000290e297220 */ /* 0x000fe20000410000 */
[-C--:B------:R-:W-:Y:S01]  /*4d50*/  FFMA.FTZ R87, R38, R102.reuse, R87 ;  /* 0x0000006626577223 */ /* 0x080fe20000010057 */
[----:B------:R-:W-:Y:S02]  /*4d60*/  IMAD.MOV.U32 R13, RZ, RZ, R15 ;  /* 0x000000ffff0d7224 */ /* 0x000fe400078e000f */
[----:B------:R-:W-:Y:S01]  /*4d70*/  FFMA.FTZ R36, R37, R102, -R36 ;  /* 0x0000006625247223 */ /* 0x000fe20000010824 */
[-C--:B------:R-:W-:Y:S01]  /*4d80*/  FFMA.FTZ R89, R14, R39.reuse, -R89 ;  /* 0x000000270e597223 */ /* 0x080fe20000010859 */
[----:B------:R-:W-:Y:S01]  /*4d90*/  FFMA.FTZ R34, R34, R39, R41 ;  /* 0x0000002722227223 */ /* 0x000fe20000010029 */
[----:B------:R-:W-:-:S03]  /*4da0*/  IMAD.MOV.U32 R15, RZ, RZ, R50 ;  /* 0x000000ffff0f7224 */ /* 0x000fc600078e0032 */
[----:B------:R-:W-:Y:S02]  /*4db0*/  F2FP.F16.F32.PACK_AB R14, R89, R36 ;  /* 0x00000024590e723e */ /* 0x000fe400000000ff */
[----:B------:R-:W-:-:S07]  /*4dc0*/  F2FP.F16.F32.PACK_AB R34, R34, R87 ;  /* 0x000000572222723e */ /* 0x000fce00000000ff */
.L_x_14936:
[----:B------:R-:W-:Y:S05]  /*4dd0*/  BSYNC B1 ;  /* 0x0000000000017941 */ /* 0x000fea0003800000 */
.L_x_14935:
        /* <DEDUP_REMOVED lines=10> */
.L_x_14902:
[----:B------:R-:W2:Y:S02]  /*4e80*/  LDL R12, [R1+0x4] ;  /* 0x00000400010c7983 */ /* 0x000ea40000100800 */
[----:B--2---:R-:W-:-:S13]  /*4e90*/  ISETP.NE.AND P3, PT, R12, 0x3, PT ;  /* 0x000000030c00780c */ /* 0x004fda0003f65270 */
[----:B------:R-:W-:Y:S05]  /*4ea0*/  @!P3 BRA `(.L_x_14937) ;  /* 0x000000000004b947 */ /* 0x000fea0003800000 */
[----:B------:R-:W-:Y:S01]  /*4eb0*/  BPT.TRAP 0x1 ;  /* 0x000000040000795c */ /* 0x000fe20000300000 */
.L_x_14937:
[----:B------:R-:W-:Y:S01]  /*4ec0*/  IMAD R78, R22, 0x8, R2 ;  /* 0x00000008164e7824 */ /* 0x000fe200078e0202 */
[----:B------:R-:W-:Y:S01]  /*4ed0*/  SHF.L.U32 R90, R154, 0x1f, RZ ;  /* 0x0000001f9a5a7819 */ /* 0x000fe200000006ff */
[----:B------:R-:W-:Y:S01]  /*4ee0*/  IMAD R83, R26, -0x80, R28 ;  /* 0xffffff801a537824 */ /* 0x000fe200078e021c */
[----:B------:R-:W-:Y:S02]  /*4ef0*/  BSSY B1, `(.L_x_14938) ;  /* 0x0000004000017945 */ /* 0x000fe40003800000 */
[----:B------:R-:W1:Y:S02]  /*4f00*/  SYNCS.PHASECHK.TRANS64.TRYWAIT P4, [R78+URZ+0x16890], R90 ;  /* 0x0168905a4e0075a7 */ /* 0x000e64000808017f */
[----:B------:R-:W-:Y:S01]  /*4f10*/  VIMNMX R83, R83, 0x80, PT ;  /* 0x0000008053537848 */ /* 0x000fe20003fe0100 */
[----:B-1----:R-:W-:Y:S06]  /*4f20*/  @!P4 BRA `(.L_x_14939) ;  /* 0x000001480034c947 */ /* 0x002fec0003800000 */
.L_x_15170:
[----:B------:R-:W-:Y:S05]  /*4f30*/  BSYNC B1 ;  /* 0x0000000000017941 */ /* 0x000fea0003800000 */
.L_x_14938:
[----:B------:R-:W-:Y:S01]  /*4f40*/  ISETP.GE.AND P4, PT, R19, R83, PT ;  /* 0x000000531300720c */ /* 0x000fe20003f86270 */
[----:B------:R-:W-:-:S12]  /*4f50*/  BSSY B1, `(.L_x_14940) ;  /* 0x0000006000017945 */ /* 0x000fd80003800000 */
[----:B------:R-:W-:Y:S05]  /*4f60*/  @P4 BRA `(.L_x_14941) ;  /* 0x0000000000104947 */ /* 0x000fea0003800000 */
[----:B------:R-:W2:Y:S04]  /*4f70*/  @!P1 LDS.128 R12, [R82+0xe000] ;  /* 0x00e00000520c9984 */ /* 0x000ea80000000c00 */
[----:B0-----:R-:W0:Y:S04]  /*4f80*/  @!P2 LDS.128 R32, [R79+0xe000] ;  /* 0x00e000004f20a984 */ /* 0x001e280000000c00 */
[----:B--2---:R2:W-:Y:S04]  /*4f90*/  @!P1 STG.E.128 desc[UR40][R38.64], R12 ;  /* 0x0000000c26009986 */ /* 0x0045e8000c101d28 */
[----:B0-----:R2:W-:Y:S02]  /*4fa0*/  @!P2 STG.E.128 desc[UR40][R38.64+0x40], R32 ;  /* 0x000040202600a986 */ /* 0x0015e4000c101d28 */
.L_x_14941:
[----:B------:R-:W-:Y:S05]  /*4fb0*/  BSYNC B1 ;  /* 0x0000000000017941 */ /* 0x000fea0003800000 */
.L_x_14940:
[----:B--2---:R-:W-:-:S05]  /*4fc0*/  VIADD R12, R19, 0x60 ;  /* 0x00000060130c7836 */ /* 0x004fca0000000000 */
[----:B------:R-:W-:-:S13]  /*4fd0*/  ISETP.GE.AND P4, PT, R12, R83, PT ;  /* 0x000000530c00720c */ /* 0x000fda0003f86270 */
[----:B------:R-:W-:Y:S05]  /*4fe0*/  @P4 BRA `(.L_x_14919) ;  /* 0x0000000000104947 */ /* 0x000fea0003800000 */
[----:B------:R-:W2:Y:S04]  /*4ff0*/  @!P1 LDS.128 R12, [R82+0x11000] ;  /* 0x01100000520c9984 */ /* 0x000ea80000000c00 */
[----:B0-----:R-:W0:Y:S04]  /*5000*/  @!P2 LDS.128 R32, [R79+0x11000] ;  /* 0x011000004f20a984 */ /* 0x001e280000000c00 */
[----:B--2---:R2:W-:Y:S04]  /*5010*/  @!P1 STG.E.128 desc[UR40][R36.64], R12 ;  /* 0x0000000c24009986 */ /* 0x0045e8000c101d28 */
[----:B0-----:R2:W-:Y:S02]  /*5020*/  @!P2 STG.E.128 desc[UR40][R36.64+0x40], R32 ;  /* 0x000040202400a986 */ /* 0x0015e4000c101d28 */
.L_x_14919:
[----:B------:R-:W-:Y:S05]  /*5030*/  BSYNC B0 ;  /* 0x0000000000007941 */ /* 0x000fea0003800000 */
.L_x_14901:
        /* <DEDUP_REMOVED lines=17> */
.L_x_14943:
[----:B------:R-:W-:Y:S05]  /*5150*/  BSYNC B0 ;  /* 0x0000000000007941 */ /* 0x000fea0003800000 */
.L_x_14942:
[----:B------:R-:W2:Y:S01]  /*5160*/  SYNCS.PHASECHK.TRANS64.TRYWAIT P3, [R78+URZ+0x168b0], R90 ;  /* 0x0168b05a4e0075a7 */ /* 0x000ea2000806017f */
[----:B------:R-:W-:Y:S01]  /*5170*/  ULDC UR42, c[0x0][0x2f4] ;  /* 0x0000bd00002a7ab9 */ /* 0x000fe20000000800 */
[----:B------:R-:W-:Y:S01]  /*5180*/  ULDC.64 UR36, c[0x0][0x328] ;  /* 0x0000ca0000247ab9 */ /* 0x000fe20000000a00 */
[----:B------:R-:W-:Y:S01]  /*5190*/  ULDC.64 UR38, c[0x0][0x318] ;  /* 0x0000c60000267ab9 */ /* 0x000fe20000000a00 */
[----:B------:R-:W-:Y:S01]  /*51a0*/  BSSY B0, `(.L_x_14944) ;  /* 0x0000003000007945 */ /* 0x000fe20003800000 */
[----:B----4-:R-:W-:-:S03]  /*51b0*/  IMAD.WIDE R32, R26, 0x80, R10 ;  /* 0x000000801a207825 */ /* 0x010fc600078e020a */
[----:B--2---:R-:W-:Y:S05]  /*51c0*/  @!P3 BRA `(.L_x_14945) ;  /* 0x0000014400a0b947 */ /* 0x004fea0003800000 */
.L_x_15171:
[----:B------:R-:W-:Y:S05]  /*51d0*/  BSYNC B0 ;  /* 0x0000000000007941 */ /* 0x000fea0003800000 */
.L_x_14944:
[----:B------:R-:W-:Y:S01]  /*51e0*/  ISETP.GE.AND P3, PT, R19, R83, PT ;  /* 0x000000531300720c */ /* 0x000fe20003f66270 */
[----:B------:R-:W-:-:S12]  /*51f0*/  BSSY B0, `(.L_x_14946) ;  /* 0x0000010000007945 */ /* 0x000fd80003800000 */
[----:B------:R-:W-:Y:S05]  /*5200*/  @P3 BRA `(.L_x_14947) ;  /* 0x0000000000383947 */ /* 0x000fea0003800000 */
[----:B------:R-:W-:Y:S02]  /*5210*/  IMAD R15, R33, UR36, RZ ;  /* 0x00000024210f7c24 */ /* 0x000fe4000f8e02ff */
[----:B-1----:R-:W-:Y:S02]  /*5220*/  IMAD.MOV.U32 R12, RZ, RZ, R56 ;  /* 0x000000ffff0c7224 */ /* 0x002fe400078e0038 */
        /* <DEDUP_REMOVED lines=12> */
.L_x_14947:
[----:B------:R-:W-:Y:S05]  /*52f0*/  BSYNC B0 ;  /* 0x0000000000007941 */ /* 0x000fea0003800000 */
.L_x_14946:
[----:B-1-3--:R-:W-:Y:S01]  /*5300*/  VIADD R12, R19, 0x60 ;  /* 0x00000060130c7836 */ /* 0x00afe20000000000 */
[----:B------:R-:W-:Y:S04]  /*5310*/  BSSY B0, `(.L_x_14948) ;  /* 0x0000013000007945 */ /* 0x000fe80003800000 */
[----:B------:R-:W-:-:S13]  /*5320*/  ISETP.GE.AND P3, PT, R12, R83, PT ;  /* 0x000000530c00720c */ /* 0x000fda0003f66270 */
[----:B------:R-:W-:Y:S05]  /*5330*/  @P3 BRA `(.L_x_14949) ;  /* 0x0000000000403947 */ /* 0x000fea0003800000 */
[----:B------:R-:W-:Y:S01]  /*5340*/  IADD3 R15, P3, R32, 0x60, RZ ;  /* 0x00000060200f7810 */ /* 0x000fe20007f7e0ff */
[----:B------:R-:W-:Y:S02]  /*5350*/  IMAD.MOV.U32 R12, RZ, RZ, R56 ;  /* 0x000000ffff0c7224 */ /* 0x000fe400078e0038 */
        /* <DEDUP_REMOVED lines=14> */
.L_x_14949:
[----:B------:R-:W-:Y:S05]  /*5440*/  BSYNC B0 ;  /* 0x0000000000007941 */ /* 0x000fea0003800000 */
.L_x_14948:
[----:B-1----:R-:W3:Y:S01]  /*5450*/  LDL R12, [R1] ;  /* 0x00000000010c7983 */ /* 0x002ee20000100800 */
[----:B0-2---:R-:W-:Y:S01]  /*5460*/  @!P4 VIADD R78, R78, 0x168c0 ;  /* 0x000168c04e4ec836 */ /* 0x005fe20000000000 */
        /* <DEDUP_REMOVED lines=11> */
[----:B------:R-:W-:Y:S02]  /*5520*/  SEL R22, R22, RZ, P3 ;  /* 0x000000ff16167207 */ /* 0x000fe40001800000 */
[----:B------:R-:W-:Y:S01]  /*5530*/  LOP3.LUT R154, R154, R13, RZ, 0x3c, !PT ;  /* 0x0000000d9a9a7212 */ /* 0x000fe200078e3cff */
[----:B------:R0:W-:Y:S01]  /*5540*/  @!P4 SYNCS.ARRIVE.TRANS64.RED.A1T0 RZ, [R78+URZ], RZ ;  /* 0x000000ff4effc9a7 */ /* 0x0001e2000810043f */
[----:B---3--:R-:W-:-:S13]  /*5550*/  LOP3.LUT P5, RZ, R12, 0x2, RZ, 0xc0, !PT ;  /* 0x000000020cff7812 */ /* 0x008fda00078ac0ff */
[----:B0-----:R-:W-:Y:S05]  /*5560*/  @P5 BRA `(.L_x_14950) ;  /* 0xffffffcc00485947 */ /* 0x001fea000383ffff */
[----:B------:R-:W0:Y:S01]  /*5570*/  S2R R12, SR_TID.X ;  /* 0x00000000000c7919 */ /* 0x000e220000002100 */
[----:B------:R-:W-:Y:S02]  /*5580*/  PLOP3.LUT P0, PT, PT, PT, PT, 0x8, 0x0 ;  /* 0x000000000000781c */ /* 0x000fe40003f0e170 */
[----:B0-----:R-:W-:-:S04]  /*5590*/  SHF.R.U32.HI R12, RZ, 0x7, R12 ;  /* 0x00000007ff0c7819 */ /* 0x001fc8000001160c */
[----:B------:R-:W-:-:S13]  /*55a0*/  ISETP.NE.AND P5, PT, R12, 0x1, PT ;  /* 0x000000010c00780c */ /* 0x000fda0003fa5270 */
[----:B------:R-:W-:Y:S06]  /*55b0*/  @!P5 BAR.ARV 0x9, 0x100 ;  /* 0x024400000000db1d */ /* 0x000fec0000002000 */
.L_x_14896:
        /* <DEDUP_REMOVED lines=15> */
[----:B------:R-:W-:Y:S01]  /*56b0*/  MOV R94, RZ ;  /* 0x000000ff005e7202 */ /* 0x000fe20000000f00 */
[----:B------:R-:W-:Y:S02]  /*56c0*/  IMAD.MOV.U32 R25, RZ, RZ, RZ ;  /* 0x000000ffff197224 */ /* 0x000fe400078e00ff */
[----:B------:R-:W-:Y:S02]  /*56d0*/  IMAD.MOV.U32 R13, RZ, RZ, RZ ;  /* 0x000000ffff0d7224 */ /* 0x000fe400078e00ff */
[----:B------:R-:W-:Y:S01]  /*56e0*/  IMAD.MOV.U32 R90, RZ, RZ, RZ ;  /* 0x000000ffff5a7224 */ /* 0x000fe200078e00ff */
[----:B0-----:R-:W-:-:S13]  /*56f0*/  ISETP.NE.AND P1, PT, R0, 0x1, PT ;  /* 0x000000010000780c */ /* 0x001fda0003f25270 */
[----:B------:R-:W0:Y:S08]  /*5700*/  @P1 LDC R3, c[0x0][0x44c] ;  /* 0x00011300ff031b82 */ /* 0x000e300000000800 */
[----:B------:R-:W1:Y:S01]  /*5710*/  @P1 LDC R4, c[0x0][0x450] ;  /* 0x00011400ff041b82 */ /* 0x000e620000000800 */
[----:B--2---:R-:W-:-:S04]  /*5720*/  VIADD R0, R5, 0xbf ;  /* 0x000000bf05007836 */ /* 0x004fc80000000000 */
[----:B0-----:R-:W-:-:S05]  /*5730*/  @P1 IMAD.HI.U32 R3, R0, R3, RZ ;  /* 0x0000000300031227 */ /* 0x001fca00078e00ff */
[----:B-1----:R-:W-:Y:S02]  /*5740*/  @P1 SHF.R.U32.HI R0, RZ, R4, R3 ;  /* 0x00000004ff001219 */ /* 0x002fe40000011603 */
[----:B------:R-:W-:-:S03]  /*5750*/  PLOP3.LUT P1, PT, PT, PT, PT, 0x80, 0x0 ;  /* 0x000000000000781c */ /* 0x000fc60003f2f070 */
[----:B------:R-:W-:-:S05]  /*5760*/  IMAD.IADD R0, R91, 0x1, R0 ;  /* 0x000000015b007824 */ /* 0x000fca00078e0200 */
[----:B------:R-:W-:-:S04]  /*5770*/  SHF.R.S32.HI R3, RZ, 0x1f, R0 ;  /* 0x0000001fff037819 */ /* 0x000fc80000011400 */
[----:B------:R-:W-:Y:S01]  /*5780*/  LEA.HI R3, R3, R0, RZ, 0x7 ;  /* 0x0000000003037211 */ /* 0x000fe200078f38ff */
[----:B------:R-:W-:-:S03]  /*5790*/  IMAD.MOV.U32 R0, RZ, RZ, RZ ;  /* 0x000000ffff007224 */ /* 0x000fc600078e00ff */
[----:B------:R-:W-:-:S04]  /*57a0*/  SHF.R.S32.HI R3, RZ, 0x7, R3 ;  /* 0x00000007ff037819 */ /* 0x000fc80000011403 */
[----:B------:R-:W-:Y:S01]  /*57b0*/  VIMNMX R92, R92, R3, PT ;  /* 0x000000035c5c7248 */ /* 0x000fe20003fe0100 */
[----:B------:R-:W-:-:S03]  /*57c0*/  IMAD.MOV.U32 R3, RZ, RZ, RZ ;  /* 0x000000ffff037224 */ /* 0x000fc600078e00ff */
[----:B------:R-:W-:Y:S01]  /*57d0*/  ISETP.GE.AND P2, PT, R92, 0x1, PT ;  /* 0x000000015c00780c */ /* 0x000fe20003f46270 */
[----:B------:R-:W-:-:S12]  /*57e0*/  @P0 BRA `(.L_x_14951) ;  /* 0x00000000000c0947 */ /* 0x000fd80003800000 */
[----:B------:R-:W0:Y:S01]  /*57f0*/  FENCE.VIEW.ASYNC.G ;  /* 0x00000000000073c6 */ /* 0x000e220000000100 */
[----:B------:R-:W-:Y:S05]  /*5800*/  WARPSYNC.ALL ;  /* 0x0000000000007948 */ /* 0x000fea0003800000 */
[----:B0-----:R-:W-:Y:S06]  /*5810*/  BAR.ARV 0xc, 0x200 ;  /* 0x0308000000007b1d */ /* 0x001fec0000002000 */
.L_x_14951:
[----:B------:R-:W-:Y:S01]  /*5820*/  IMAD.MOV.U32 R12, RZ, RZ, RZ ;  /* 0x000000ffff0c7224 */ /* 0x000fe200078e00ff */
[----:B------:R-:W-:Y:S01]  /*5830*/  MOV R27, RZ ;  /* 0x000000ff001b7202 */ /* 0x000fe20000000f00 */
        /* <DEDUP_REMOVED lines=10> */
.L_x_15174:
[----:B------:R-:W1:Y:S01]  /*58e0*/  LDL R3, [R1+0x1c] ;  /* 0x00001c0001037983 */ /* 0x000e620000100800 */
[----:B------:R-:W-:Y:S01]  /*58f0*/  BSSY B6, `(.L_x_14954) ;  /* 0x000001b000067945 */ /* 0x000fe20003800000 */
[----:B-1----:R-:W-:-:S05]  /*5900*/  IMAD.HI R0, R3, 0x55555556, RZ ;  /* 0x5555555603007827 */ /* 0x002fca00078e02ff */
[----:B------:R-:W-:-:S05]  /*5910*/  LEA.HI R0, R0, R0, RZ, 0x1 ;  /* 0x0000000000007211 */ /* 0x000fca00078f08ff */
[----:B------:R-:W-:Y:S02]  /*5920*/  IMAD R0, R0, -0x3, R3 ;  /* 0xfffffffd00007824 */ /* 0x000fe400078e0203 */
[----:B------:R-:W-:-:S04]  /*5930*/  VIADD R3, R2, 0x8400 ;  /* 0x0000840002037836 */ /* 0x000fc80000000000 */
[----:B------:R-:W-:Y:S01]  /*5940*/  IMAD R0, R0, 0x2000, R3 ;  /* 0x0000200000007824 */ /* 0x000fe200078e0203 */
[----:B------:R-:W-:-:S04]  /*5950*/  LOP3.LUT P0, RZ, R3, 0x3ff, RZ, 0xc0, !PT ;  /* 0x000003ff03ff7812 */ /* 0x000fc8000780c0ff */
[----:B------:R-:W-:Y:S02]  /*5960*/  SHF.R.U32.HI R0, RZ, 0x4, R0 ;  /* 0x00000004ff007819 */ /* 0x000fe40000011600 */
[----:B------:R-:W-:Y:S02]  /*5970*/  P2R R25, PR, RZ, 0x1 ;  /* 0x00000001ff197803 */ /* 0x000fe40000000000 */
[----:B------:R-:W-:-:S05]  /*5980*/  LOP3.LUT R28, R0, 0x3fff, RZ, 0xc0, !PT ;  /* 0x00003fff001c7812 */ /* 0x000fca00078ec0ff */
[----:B------:R-:W-:Y:S05]  /*5990*/  @!P0 BRA `(.L_x_14955) ;  /* 0x0000000000408947 */ /* 0x000fea0003800000 */
        /* <DEDUP_REMOVED lines=16> */
.L_x_14955:
[----:B------:R-:W-:Y:S05]  /*5aa0*/  BSYNC B6 ;  /* 0x0000000000067941 */ /* 0x000fea0003800000 */
.L_x_14954:
        /* <DEDUP_REMOVED lines=13> */
.L_x_14959:
[----:B--2---:R2:W3:Y:S02]  /*5b80*/  SYNCS.PHASECHK.TRANS64.TRYWAIT P0, [R2+URZ+0x16800], R3 ;  /* 0x01680003020075a7 */ /* 0x0044e4000800017f */
[----:B---3--:R-:W-:Y:S05]  /*5b90*/  @!P0 NANOSLEEP.SYNCS 0x989680 ;  /* 0x009896800000895d */ /* 0x008fea0003900000 */
[----:B------:R-:W3:Y:S02]  /*5ba0*/  @!P0 SYNCS.PHASECHK.TRANS64 P0, [R2+URZ+0x16800], R3 ;  /* 0x01680003020085a7 */ /* 0x000ee4000800007f */
[----:B---3--:R-:W-:Y:S05]  /*5bb0*/  @!P0 BRA `(.L_x_14959) ;  /* 0xfffffffc00f08947 */ /* 0x008fea000383ffff */
.L_x_14958:
[----:B------:R-:W-:Y:S05]  /*5bc0*/  BSYNC B0 ;  /* 0x0000000000007941 */ /* 0x000fea0003800000 */
.L_x_14957:
[----:B------:R-:W-:Y:S05]  /*5bd0*/  BRA `(.L_x_14960) ;  /* 0x0000002c00907947 */ /* 0x000fea0003800000 */
.L_x_14956:
        /* <DEDUP_REMOVED lines=30> */
.L_x_14962:
[----:B------:R-:W-:Y:S05]  /*5dc0*/  BSYNC B6 ;  /* 0x0000000000067941 */ /* 0x000fea0003800000 */
.L_x_14961:
[----:B------:R-:W2:Y:S01]  /*5dd0*/  LDL R20, [R1+0x2c] ;  /* 0x00002c0001147983 */ /* 0x000ea20000100800 */
[----:B------:R-:W-:Y:S01]  /*5de0*/  ULDC.U8 UR4, c[0x0][0x410] ;  /* 0x0001040000047ab9 */ /* 0x000fe20000000000 */
[----:B------:R-:W-:Y:S01]  /*5df0*/  BSSY B0, `(.L_x_14963) ;  /* 0x00002ba000007945 */ /* 0x000fe20003800000 */
[----:B------:R-:W-:Y:S02]  /*5e00*/  ISETP.NE.AND P0, PT, RZ, UR4, PT ;  /* 0x00000004ff007c0c */ /* 0x000fe4000bf05270 */
[----:B--2---:R-:W-:-:S11]  /*5e10*/  IADD3 R39, R19, R20, RZ ;  /* 0x0000001413277210 */ /* 0x004fd60007ffe0ff */
[----:B------:R-:W-:Y:S05]  /*5e20*/  @!P0 BRA `(.L_x_14964) ;  /* 0x00000014009c8947 */ /* 0x000fea0003800000 */
[----:B------:R-:W1:Y:S01]  /*5e30*/  LDC R40, c[0x0][0x448] ;  /* 0x00011200ff287b82 */ /* 0x000e620000000800 */
[----:B------:R-:W2:Y:S01]  /*5e40*/  S2R R20, SR_TID.X ;  /* 0x0000000000147919 */ /* 0x000ea20000002100 */
[----:B------:R-:W-:Y:S01]  /*5e50*/  ULDC.64 UR4, c[0x0][0x3f8] ;  /* 0x0000fe0000047ab9 */ /* 0x000fe20000000a00 */
[----:B------:R-:W-:Y:S01]  /*5e60*/  ULDC.64 UR6, c[0x0][0x408] ;  /* 0x0001020000067ab9 */ /* 0x000fe20000000a00 */
[----:B------:R-:W-:Y:S01]  /*5e70*/  MOV R8, R24 ;  /* 0x0000001800087202 */ /* 0x000fe20000000f00 */
[----:B------:R-:W-:Y:S01]  /*5e80*/  IMAD.MOV.U32 R6, RZ, RZ, R26 ;  /* 0x000000ffff067224 */ /* 0x000fe200078e001a */
[----:B------:R-:W-:Y:S01]  /*5e90*/  SHF.R.S32.HI R38, RZ, 0x1f, R155 ;  /* 0x0000001fff267819 */ /* 0x000fe2000001149b */
[----:B------:R-:W-:Y:S02]  /*5ea0*/  IMAD.MOV.U32 R7, RZ, RZ, R31 ;  /* 0x000000ffff077224 */ /* 0x000fe400078e001f */
[----:B------:R-:W-:Y:S01]  /*5eb0*/  IMAD.MOV.U32 R9, RZ, RZ, R33 ;  /* 0x000000ffff097224 */ /* 0x000fe200078e0021 */
[----:B-1----:R-:W-:Y:S01]  /*5ec0*/  ISETP.NE.AND P0, PT, R40, 0x1, PT ;  /* 0x000000012800780c */ /* 0x002fe20003f05270 */
[----:B--2---:R-:W-:-:S12]  /*5ed0*/  VIADD R21, R20, 0xffffff80 ;  /* 0xffffff8014157836 */ /* 0x004fd80000000000 */
[----:B------:R-:W1:Y:S01]  /*5ee0*/  @P0 LDC R0, c[0x0][0x44c] ;  /* 0x00011300ff000b82 */ /* 0x000e620000000800 */
[----:B------:R-:W-:-:S04]  /*5ef0*/  SHF.R.S32.HI R20, RZ, 0x1f, R21 ;  /* 0x0000001fff147819 */ /* 0x000fc80000011415 */
[----:B------:R-:W-:-:S03]  /*5f00*/  LEA.HI R20, R20, R21, RZ, 0x2 ;  /* 0x0000001514147211 */ /* 0x000fc600078f10ff */
[----:B------:R-:W2:Y:S01]  /*5f10*/  @P0 LDC R5, c[0x0][0x450] ;  /* 0x00011400ff050b82 */ /* 0x000ea20000000800 */
[----:B------:R-:W-:-:S05]  /*5f20*/  LOP3.LUT R20, R20, 0xfffffffc, RZ, 0xc0, !PT ;  /* 0xfffffffc14147812 */ /* 0x000fca00078ec0ff */
[----:B------:R-:W-:-:S04]  /*5f30*/  IMAD.IADD R20, R21, 0x1, -R20 ;  /* 0x0000000115147824 */ /* 0x000fc800078e0a14 */
[----:B------:R-:W-:-:S04]  /*5f40*/  IMAD R3, R20, 0x60, R39 ;  /* 0x0000006014037824 */ /* 0x000fc800078e0227 */
        /* <DEDUP_REMOVED lines=22> */
[----:B0-----:R1:W0:Y:S02]  /*60b0*/  SHFL.IDX PT, R14, R7, RZ, 0x1c1f ;  /* 0x001c1fff070e7589 */ /* 0x00122400000e0000 */
.L_x_15180:
        /* <DEDUP_REMOVED lines=10> */
[----:B--2---:R-:W-:Y:S01]  /*6160*/  MOV R11, R3 ;  /* 0x00000003000b7202 */ /* 0x004fe20000000f00 */
[----:B---3--:R-:W-:Y:S01]  /*6170*/  IMAD.MOV.U32 R10, RZ, RZ, R0 ;  /* 0x000000ffff0a7224 */ /* 0x008fe200078e0000 */
[----:B------:R-:W-:Y:S02]  /*6180*/  ISETP.GE.AND P3, PT, R155, UR4, PT ;  /* 0x000000049b007c0c */ /* 0x000fe4000bf66270 */
[----:B------:R-:W-:Y:S02]  /*6190*/  CS2R R30, SRZ ;  /* 0x00000000001e7805 */ /* 0x000fe4000001ff00 */
[----:B------:R-:W-:Y:S01]  /*61a0*/  ISETP.GE.AND P2, PT, R152, UR4, PT ;  /* 0x0000000498007c0c */ /* 0x000fe2000bf46270 */
[----:B----4-:R-:W-:-:S08]  /*61b0*/  IMAD.MOV.U32 R15, RZ, RZ, R5 ;  /* 0x000000ffff0f7224 */ /* 0x010fd000078e0005 */
        /* <DEDUP_REMOVED lines=15> */
.L_x_14967:
[----:B------:R-:W-:Y:S05]  /*62b0*/  BSYNC B1 ;  /* 0x0000000000017941 */ /* 0x000fea0003800000 */
.L_x_14966:
[----:B----45:R-:W-:Y:S01]  /*62c0*/  IMAD.MOV.U32 R5, RZ, RZ, R20 ;  /* 0x000000ffff057224 */ /* 0x030fe200078e0014 */
[----:B---3--:R-:W-:Y:S01]  /*62d0*/  MOV R0, R32 ;  /* 0x0000002000007202 */ /* 0x008fe20000000f00 */
[----:B------:R-:W-:Y:S01]  /*62e0*/  IMAD.MOV.U32 R9, RZ, RZ, R21 ;  /* 0x000000ffff097224 */ /* 0x000fe200078e0015 */
[----:B------:R-:W-:Y:S01]  /*62f0*/  UMOV UR4, 0xffffffff ;  /* 0xffffffff00047882 */ /* 0x000fe20000000000 */
[----:B--2---:R-:W-:Y:S01]  /*6300*/  IMAD.MOV.U32 R3, RZ, RZ, R33 ;  /* 0x000000ffff037224 */ /* 0x004fe200078e0021 */
[----:B------:R-:W-:Y:S01]  /*6310*/  PRMT R41, R0, 0x7610, R41 ;  /* 0x0000761000297816 */ /* 0x000fe20000000029 */
[----:B------:R-:W-:Y:S01]  /*6320*/  IMAD.MOV.U32 R0, RZ, RZ, R30 ;  /* 0x000000ffff007224 */ /* 0x000fe200078e001e */
[----:B------:R-:W-:Y:S01]  /*6330*/  PRMT R36, R36, 0x5410, R5 ;  /* 0x0000541024247816 */ /* 0x000fe20000000005 */
[----:B------:R-:W-:Y:S01]  /*6340*/  IMAD.MOV.U32 R5, RZ, RZ, R24 ;  /* 0x000000ffff057224 */ /* 0x000fe200078e0018 */
[----:B0-----:R-:W-:Y:S01]  /*6350*/  PRMT R35, R35, 0x5410, R9 ;  /* 0x0000541023237816 */ /* 0x001fe20000000009 */
[----:B------:R-:W-:Y:S01]  /*6360*/  IMAD.MOV.U32 R9, RZ, RZ, R25 ;  /* 0x000000ffff097224 */ /* 0x000fe200078e0019 */
[----:B------:R-:W-:-:S02]  /*6370*/  PRMT R47, R3, 0x7610, R47 ;  /* 0x00007610032f7816 */ /* 0x000fc4000000002f */
[----:B------:R-:W-:Y:S02]  /*6380*/  CS2R R26, SRZ ;  /* 0x00000000001a7805 */ /* 0x000fe4000001ff00 */
[----:B------:R-:W-:Y:S02]  /*6390*/  MOV R3, R31 ;  /* 0x0000001f00037202 */ /* 0x000fe40000000f00 */
[----:B------:R-:W-:Y:S02]  /*63a0*/  PRMT R41, R41, 0x5410, R0 ;  /* 0x0000541029297816 */ /* 0x000fe40000000000 */
[----:B------:R-:W-:Y:S02]  /*63b0*/  PRMT R47, R47, 0x5410, R3 ;  /* 0x000054102f2f7816 */ /* 0x000fe40000000003 */
[----:B------:R-:W-:Y:S02]  /*63c0*/  PRMT R48, R5, 0x7610, R48 ;  /* 0x0000761005307816 */ /* 0x000fe40000000030 */
[----:B------:R-:W-:Y:S01]  /*63d0*/  PRMT R35, R9, 0x7610, R35 ;  /* 0x0000761009237816 */ /* 0x000fe20000000023 */
[----:B------:R-:W-:Y:S06]  /*63e0*/  BRA.DIV UR4, `(.L_x_14968) ;  /* 0x0000013604dc7947 */ /* 0x000fec000b800000 */
[----:B------:R0:W2:Y:S04]  /*63f0*/  SHFL.IDX PT, R3, R6, 0x1, 0x1c1f ;  /* 0x003c1f0006037f89 */ /* 0x0000a800000e0000 */
[----:B------:R0:W3:Y:S04]  /*6400*/  SHFL.IDX PT, R0, R4, 0x1, 0x1c1f ;  /* 0x003c1f0004007f89 */ /* 0x0000e800000e0000 */
[----:B------:R0:W4:Y:S04]  /*6410*/  SHFL.IDX PT, R5, R8, 0x1, 0x1c1f ;  /* 0x003c1f0008057f89 */ /* 0x00012800000e0000 */
[----:B------:R0:W0:Y:S02]  /*6420*/  SHFL.IDX PT, R14, R7, 0x1, 0x1c1f ;  /* 0x003c1f00070e7f89 */ /* 0x00002400000e0000 */
.L_x_15186:
        /* <DEDUP_REMOVED lines=9> */
[----:B------:R-:W-:Y:S02]  /*64c0*/  LOP3.LUT R4, R4, 0xfffffffe, RZ, 0xc0, !PT ;  /* 0xfffffffe04047812 */ /* 0x000fe400078ec0ff */
[----:B--2---:R-:W-:-:S03]  /*64d0*/  SHF.L.U32 R34, R42, 0x6, RZ ;  /* 0x000000062a227819 */ /* 0x004fc600000006ff */
[----:B------:R-:W-:-:S05]  /*64e0*/  IMAD.IADD R4, R6, 0x1, -R4 ;  /* 0x0000000106047824 */ /* 0x000fca00078e0a04 */
[----:B------:R-:W-:Y:S01]  /*64f0*/  SHF.L.U32 R37, R4, 0x1f, RZ ;  /* 0x0000001f04257819 */ /* 0x000fe200000006ff */
[----:B------:R-:W-:Y:S06]  /*6500*/  @P0 BRA `(.L_x_14970) ;  /* 0x0000000000580947 */ /* 0x000fec0003800000 */
[----:B------:R-:W-:Y:S01]  /*6510*/  ULDC UR4, c[0x0][0x3f4] ;  /* 0x0000fd0000047ab9 */ /* 0x000fe20000000800 */
[----:B---3--:R-:W-:Y:S01]  /*6520*/  IMAD.MOV.U32 R6, RZ, RZ, R0 ;  /* 0x000000ffff067224 */ /* 0x008fe200078e0000 */
[----:B------:R-:W-:Y:S01]  /*6530*/  ISETP.GE.AND P3, PT, R155, UR4, PT ;  /* 0x000000049b007c0c */ /* 0x000fe2000bf66270 */
[----:B------:R-:W-:Y:S01]  /*6540*/  IMAD.MOV.U32 R7, RZ, RZ, R3 ;  /* 0x000000ffff077224 */ /* 0x000fe200078e0003 */
[----:B------:R-:W-:Y:S01]  /*6550*/  ISETP.GE.AND P2, PT, R152, UR4, PT ;  /* 0x0000000498007c0c */ /* 0x000fe2000bf46270 */
[----:B----4-:R-:W-:Y:S01]  /*6560*/  IMAD.MOV.U32 R15, RZ, RZ, R5 ;  /* 0x000000ffff0f7224 */ /* 0x010fe200078e0005 */
[----:B------:R-:W-:-:S09]  /*6570*/  CS2R R12, SRZ ;  /* 0x00000000000c7805 */ /* 0x000fd2000001ff00 */
        /* <DEDUP_REMOVED lines=8> */
[----:B------:R-:W-:Y:S01]  /*6600*/  @!P3 IMAD.X R5, R5, 0x1, R10, P1 ;  /* 0x000000010505b824 */ /* 0x000fe200008e060a */
[----:B------:R-:W-:-:S02]  /*6610*/  @!P3 IADD3.X R39, R3, R10, RZ, P0, !PT ;  /* 0x0000000a0327b210 */ /* 0x000fc400007fe4ff */
[----:B------:R-:W-:Y:S01]  /*6620*/  CS2R R10, SRZ ;  /* 0x00000000000a7805 */ /* 0x000fe2000001ff00 */
[----:B------:R-:W-:Y:S02]  /*6630*/  @!P2 IMAD.WIDE R14, R152, 0x2, R14 ;  /* 0x00000002980ea825 */ /* 0x000fe400078e020e */
[----:B------:R0:W5:Y:S04]  /*6640*/  @!P3 LD.E.64 R8, desc[UR40][R38.64] ;  /* 0x000000282608b980 */ /* 0x000168000c101b00 */
[----:B------:R0:W5:Y:S04]  /*6650*/  @!P2 LD.E.64 R26, desc[UR40][R14.64] ;  /* 0x000000280e1aa980 */ /* 0x000168000c101b00 */
[----:B------:R0:W5:Y:S02]  /*6660*/  @!P3 LD.E.64 R10, desc[UR40][R4.64] ;  /* 0x00000028040ab980 */ /* 0x000164000c101b00 */
.L_x_14970:
[----:B------:R-:W-:Y:S05]  /*6670*/  BSYNC B1 ;  /* 0x0000000000017941 */ /* 0x000fea0003800000 */
.L_x_14969:
[----:B0-----:R-:W0:Y:S01]  /*6680*/  S2R R7, SR_TID.X ;  /* 0x0000000000077919 */ /* 0x001e220000002100 */
[----:B------:R-:W1:Y:S01]  /*6690*/  SYNCS.PHASECHK.TRANS64.TRYWAIT P0, [R2+URZ+0x16800], R37 ;  /* 0x01680025020075a7 */ /* 0x000e62000800017f */
[----:B------:R-:W-:Y:S01]  /*66a0*/  LOP3.LUT R3, R34, 0x1c0, RZ, 0xc0, !PT ;  /* 0x000001c022037812 */ /* 0x000fe200078ec0ff */
[----:B-----5:R-:W-:Y:S01]  /*66b0*/  IMAD.MOV.U32 R4, RZ, RZ, R26 ;  /* 0x000000ffff047224 */ /* 0x020fe200078e001a */
[----:B----4-:R-:W-:Y:S01]  /*66c0*/  MOV R5, R11 ;  /* 0x0000000b00057202 */ /* 0x010fe20000000f00 */
[----:B------:R-:W-:Y:S01]  /*66d0*/  IMAD R34, R29, -0xc0, R40 ;  /* 0xffffff401d227824 */ /* 0x000fe200078e0228 */
[----:B---3--:R-:W-:Y:S01]  /*66e0*/  LOP3.LUT R0, R3, 0x18, R16, 0xf8, !PT ;  /* 0x0000001803007812 */ /* 0x008fe200078ef810 */
[----:B------:R-:W-:Y:S01]  /*66f0*/  IMAD.MOV.U32 R6, RZ, RZ, R12 ;  /* 0x000000ffff067224 */ /* 0x000fe200078e000c */
[----:B------:R-:W-:Y:S01]  /*6700*/  SHF.R.U32.HI R3, RZ, 0x3, R3 ;  /* 0x00000003ff037819 */ /* 0x000fe20000011603 */
[----:B------:R-:W-:Y:S01]  /*6710*/  BSSY B1, `(.L_x_14971) ;  /* 0x0000019000017945 */ /* 0x000fe20003800000 */
[----:B------:R-:W-:Y:S01]  /*6720*/  PRMT R36, R4, 0x7610, R36 ;  /* 0x0000761004247816 */ /* 0x000fe20000000024 */
[----:B------:R-:W-:Y:S01]  /*6730*/  IMAD.MOV.U32 R4, RZ, RZ, R10 ;  /* 0x000000ffff047224 */ /* 0x000fe200078e000a */
[----:B------:R-:W-:Y:S01]  /*6740*/  LOP3.LUT R0, R0, R3, RZ, 0x3c, !PT ;  /* 0x0000000300007212 */ /* 0x000fe200078e3cff */
[----:B------:R-:W-:Y:S01]  /*6750*/  IMAD.MOV.U32 R3, RZ, RZ, R27 ;  /* 0x000000ffff037224 */ /* 0x000fe200078e001b */
[----:B------:R-:W-:-:S02]  /*6760*/  VIMNMX R34, R34, 0xc0, PT ;  /* 0x000000c022227848 */ /* 0x000fc40003fe0100 */
[----:B------:R-:W-:Y:S01]  /*6770*/  PRMT R14, R4, 0x5410, R5 ;  /* 0x00005410040e7816 */ /* 0x000fe20000000005 */
[----:B------:R-:W-:Y:S01]  /*6780*/  IMAD.MOV.U32 R5, RZ, RZ, R9 ;  /* 0x000000ffff057224 */ /* 0x000fe200078e0009 */
[----:B------:R-:W-:Y:S02]  /*6790*/  PRMT R29, R3, 0x7610, R29 ;  /* 0x00007610031d7816 */ /* 0x000fe4000000001d */
[----:B------:R-:W-:Y:S02]  /*67a0*/  MOV R4, R8 ;  /* 0x0000000800047202 */ /* 0x000fe40000000f00 */
[----:B------:R-:W-:Y:S02]  /*67b0*/  PRMT R48, R48, 0x5410, R6 ;  /* 0x0000541030307816 */ /* 0x000fe40000000006 */
[----:B------:R-:W-:Y:S02]  /*67c0*/  PRMT R15, R4, 0x7610, R15 ;  /* 0x00007610040f7816 */ /* 0x000fe4000000000f */
[----:B------:R-:W-:-:S02]  /*67d0*/  LOP3.LUT P2, RZ, R42, 0x4, RZ, 0xc0, !PT ;  /* 0x000000042aff7812 */ /* 0x000fc4000784c0ff */
[----:B------:R-:W-:Y:S01]  /*67e0*/  ISETP.GE.AND P1, PT, R19, R34, PT ;  /* 0x000000221300720c */ /* 0x000fe20003f26270 */
        /* <DEDUP_REMOVED lines=11> */
.L_x_15187:
[----:B------:R-:W-:Y:S05]  /*68a0*/  BSYNC B1 ;  /* 0x0000000000017941 */ /* 0x000fea0003800000 */
.L_x_14971:
[----:B------:R-:W-:Y:S01]  /*68b0*/  BSSY B1, `(.L_x_14973) ;  /* 0x000005f000017945 */ /* 0x000fe20003800000 */
[----:B------:R-:W-:Y:S02]  /*68c0*/  PRMT R15, R15, 0x5410, R5 ;  /* 0x000054100f0f7816 */ /* 0x000fe40000000005 */
[----:B------:R-:W-:Y:S01]  /*68d0*/  @P2 IADD3 R0, R4, -0x40, RZ ;  /* 0xffffffc004002810 */ /* 0x000fe20007ffe0ff */
[----:B------:R-:W-:Y:S06]  /*68e0*/  @P1 BRA `(.L_x_14974) ;  /* 0x00000004006c1947 */ /* 0x000fec0003800000 */
[----:B------:R-:W1:Y:S01]  /*68f0*/  LDC R4, c[0x0][0x3f4] ;  /* 0x0000fd00ff047b82 */ /* 0x000e620000000800 */
[----:B------:R-:W-:Y:S01]  /*6900*/  BSSY B2, `(.L_x_14975) ;  /* 0x000002e000027945 */ /* 0x000fe20003800000 */
[-C--:B-1----:R-:W-:Y:S02]  /*6910*/  ISETP.GE.AND P0, PT, R152, R4.reuse, PT ;  /* 0x000000049800720c */ /* 0x082fe40003f06270 */
[----:B------:R-:W-:-:S11]  /*6920*/  ISETP.GE.AND P1, PT, R155, R4, PT ;  /* 0x000000049b00720c */ /* 0x000fd60003f26270 */
[----:B------:R-:W-:Y:S05]  /*6930*/  @P0 BRA `(.L_x_14976) ;  /* 0x0000000000a80947 */ /* 0x000fea0003800000 */
[----:B------:R-:W1:Y:S01]  /*6940*/  LDS.128 R4, [R3+0x8400] ;  /* 0x0084000003047984 */ /* 0x000e620000000c00 */
[----:B------:R-:W-:Y:S01]  /*6950*/  SHF.R.U32.HI R40, RZ, 0x10, R33 ;  /* 0x00000010ff287819 */ /* 0x000fe20000011621 */
[--C-:B------:R-:W-:Y:S01]  /*6960*/  HADD2.F32 R39, -RZ, R41.reuse.H0_H0 ;  /* 0x20000029ff277230 */ /* 0x100fe20000004100 */
[----:B------:R-:W-:Y:S01]  /*6970*/  SHF.R.U32.HI R38, RZ, 0x10, R31 ;  /* 0x00000010ff267819 */ /* 0x000fe2000001161f */
[----:B0-----:R-:W-:Y:S01]  /*6980*/  HADD2.F32 R37, -RZ, R41.H1_H1 ;  /* 0x30000029ff257230 */ /* 0x001fe20000004100 */
        /* <DEDUP_REMOVED lines=19> */
[--C-:B------:R-:W-:Y:S02]  /*6ac0*/  HADD2.F32 R37, -RZ, R47.reuse.H0_H0 ;  /* 0x2000002fff257230 */ /* 0x100fe40000004100 */
[----:B------:R-:W-:Y:S01]  /*6ad0*/  FFMA.FTZ R39, R7, R39, R38 ;  /* 0x0000002707277223 */ /* 0x000fe20000010026 */
[----:B------:R-:W-:-:S02]  /*6ae0*/  HADD2.F32 R32, -RZ, R47.H1_H1 ;  /* 0x3000002fff207230 */ /* 0x000fc40000004100 */
        /* <DEDUP_REMOVED lines=15> */
.L_x_14976:
[----:B------:R-:W-:Y:S05]  /*6be0*/  BSYNC B2 ;  /* 0x0000000000027941 */ /* 0x000fea0003800000 */
.L_x_14975:
[----:B------:R-:W-:Y:S05]  /*6bf0*/  @P1 BRA `(.L_x_14974) ;  /* 0x0000000000a81947 */ /* 0x000fea0003800000 */
[----:B-1----:R-:W1:Y:S01]  /*6c00*/  LDS.128 R4, [R0] ;  /* 0x0000000000047984 */ /* 0x002e620000000c00 */
[----:B------:R-:W-:Y:S01]  /*6c10*/  SHF.R.U32.HI R31, RZ, 0x10, R25 ;  /* 0x00000010ff1f7819 */ /* 0x000fe20000011619 */
[----:B------:R-:W-:Y:S01]  /*6c20*/  HADD2.F32 R30, -RZ, R48.H0_H0 ;  /* 0x20000030ff1e7230 */ /* 0x000fe20000004100 */
[----:B------:R-:W-:Y:S01]  /*6c30*/  SHF.R.U32.HI R33, RZ, 0x10, R21 ;  /* 0x00000010ff217819 */ /* 0x000fe20000011615 */
[----:B------:R-:W-:Y:S01]  /*6c40*/  HADD2.F32 R32, -RZ, R36.H1_H1 ;  /* 0x30000024ff207230 */ /* 0x000fe20000004100 */
        /* <DEDUP_REMOVED lines=37> */
.L_x_14974:
[----:B------:R-:W-:Y:S05]  /*6ea0*/  BSYNC B1 ;  /* 0x0000000000017941 */ /* 0x000fea0003800000 */
.L_x_14973:
[----:B-12---:R-:W-:-:S05]  /*6eb0*/  VIADD R4, R19, 0x60 ;  /* 0x0000006013047836 */ /* 0x006fca0000000000 */
[----:B------:R-:W-:-:S13]  /*6ec0*/  ISETP.GE.AND P0, PT, R4, R34, PT ;  /* 0x000000220400720c */ /* 0x000fda0003f06270 */
[----:B------:R-:W-:Y:S05]  /*6ed0*/  @P0 BRA `(.L_x_14977) ;  /* 0x0000001800ac0947 */ /* 0x000fea0003800000 */
[----:B------:R-:W1:Y:S01]  /*6ee0*/  LDC R4, c[0x0][0x3f4] ;  /* 0x0000fd00ff047b82 */ /* 0x000e620000000800 */
[----:B------:R-:W-:Y:S01]  /*6ef0*/  BSSY B1, `(.L_x_14978) ;  /* 0x000002e000017945 */ /* 0x000fe20003800000 */
[-C--:B-1----:R-:W-:Y:S02]  /*6f00*/  ISETP.GE.AND P0, PT, R152, R4.reuse, PT ;  /* 0x000000049800720c */ /* 0x082fe40003f06270 */
[----:B------:R-:W-:-:S11]  /*6f10*/  ISETP.GE.AND P1, PT, R155, R4, PT ;  /* 0x000000049b00720c */ /* 0x000fd60003f26270 */
[----:B------:R-:W-:Y:S05]  /*6f20*/  @P0 BRA `(.L_x_14979) ;  /* 0x0000000000a80947 */ /* 0x000fea0003800000 */
[----:B------:R-:W1:Y:S01]  /*6f30*/  LDS.128 R4, [R3+0xb400] ;  /* 0x00b4000003047984 */ /* 0x000e620000000c00 */
[--C-:B------:R-:W-:Y:S01]  /*6f40*/  SHF.R.U64 R33, R26, 0x10, R27.reuse ;  /* 0x000000101a217819 */ /* 0x100fe2000000121b */
[----:B------:R-:W-:Y:S01]  /*6f50*/  HADD2.F32 R24, -RZ, R48.H1_H1 ;  /* 0x30000030ff187230 */ /* 0x000fe20000004100 */
[----:B------:R-:W-:Y:S01]  /*6f60*/  SHF.R.U32.HI R26, RZ, 0x10, R27 ;  /* 0x00000010ff1a7819 */ /* 0x000fe2000001161b */
[----:B------:R-:W-:Y:S01]  /*6f70*/  HADD2.F32 R36, -RZ, R36.H0_H0 ;  /* 0x20000024ff247230 */ /* 0x000fe20000004100 */
[--C-:B------:R-:W-:Y:S02]  /*6f80*/  SHF.R.U32.HI R25, RZ, 0x10, R13.reuse ;  /* 0x00000010ff197819 */ /* 0x100fe4000001160d */
[----:B------:R-:W-:Y:S01]  /*6f90*/  SHF.R.U64 R34, R12, 0x10, R13 ;  /* 0x000000100c227819 */ /* 0x000fe2000000120d */
[----:B------:R-:W-:Y:S02]  /*6fa0*/  HADD2.F32 R26, -RZ, R26.H0_H0 ;  /* 0x2000001aff1a7230 */ /* 0x000fe40000004100 */
[----:B------:R-:W-:-:S02]  /*6fb0*/  HADD2.F32 R25, -RZ, R25.H0_H0 ;  /* 0x20000019ff197230 */ /* 0x000fc40000004100 */
[--C-:B-1----:R-:W-:Y:S02]  /*6fc0*/  HADD2.F32 R21, -RZ, R7.reuse.H1_H1 ;  /* 0x30000007ff157230 */ /* 0x102fe40000004100 */
[----:B------:R-:W-:Y:S02]  /*6fd0*/  HADD2.F32 R20, -RZ, R7.H0_H0 ;  /* 0x20000007ff147230 */ /* 0x000fe40000004100 */
[--C-:B------:R-:W-:Y:S02]  /*6fe0*/  HADD2.F32 R7, -RZ, R4.reuse.H0_H0 ;  /* 0x20000004ff077230 */ /* 0x100fe40000004100 */
[C---:B------:R-:W-:Y:S01]  /*6ff0*/  FMUL.FTZ R27, R21.reuse, R26 ;  /* 0x0000001a151b7220 */ /* 0x040fe20000410000 */
[----:B------:R-:W-:Y:S01]  /*7000*/  FMUL.FTZ R21, R21, R25 ;  /* 0x0000001915157220 */ /* 0x000fe20000410000 */
[----:B------:R-:W-:Y:S02]  /*7010*/  HADD2.F32 R4, -RZ, R4.H1_H1 ;  /* 0x30000004ff047230 */ /* 0x000fe40000004100 */
[----:B------:R-:W-:-:S02]  /*7020*/  HADD2.F32 R12, -RZ, R6.H0_H0 ;  /* 0x20000006ff0c7230 */ /* 0x000fc40000004100 */
[----:B------:R-:W-:Y:S01]  /*7030*/  FFMA.FTZ R32, R20, R26, R21 ;  /* 0x0000001a14207223 */ /* 0x000fe20000010015 */
[----:B------:R-:W-:Y:S02]  /*7040*/  HADD2.F32 R13, -RZ, R6.H1_H1 ;  /* 0x30000006ff0d7230 */ /* 0x000fe40000004100 */
[----:B------:R-:W-:Y:S01]  /*7050*/  FMUL.FTZ R30, R4, R36 ;  /* 0x00000024041e7220 */ /* 0x000fe20000410000 */
[----:B------:R-:W-:Y:S02]  /*7060*/  HADD2.F32 R21, -RZ, R29.H0_H0 ;  /* 0x2000001dff157230 */ /* 0x000fe40000004100 */
[----:B------:R-:W-:Y:S01]  /*7070*/  FFMA.FTZ R31, R20, R25, -R27 ;  /* 0x00000019141f7223 */ /* 0x000fe2000001081b */
[----:B------:R-:W-:Y:S02]  /*7080*/  HADD2.F32 R6, -RZ, R5.H0_H0 ;  /* 0x20000005ff067230 */ /* 0x000fe40000004100 */
[----:B------:R-:W-:Y:S01]  /*7090*/  FMUL.FTZ R26, R4, R24 ;  /* 0x00000018041a7220 */ /* 0x000fe20000410000 */
[----:B------:R-:W-:-:S02]  /*70a0*/  HADD2.F32 R29, -RZ, R29.H1_H1 ;  /* 0x3000001dff1d7230 */ /* 0x000fc40000004100 */
        /* <DEDUP_REMOVED lines=18> */
.L_x_14979:
[----:B------:R-:W-:Y:S05]  /*71d0*/  BSYNC B1 ;  /* 0x0000000000017941 */ /* 0x000fea0003800000 */
.L_x_14978:
        /* <DEDUP_REMOVED lines=44> */
.L_x_14964:
[----:B------:R-:W1:Y:S01]  /*74a0*/  S2R R0, SR_TID.X ;  /* 0x0000000000007919 */ /* 0x000e620000002100 */
[----:B------:R-:W2:Y:S01]  /*74b0*/  LDC R32, c[0x0][0x448] ;  /* 0x00011200ff207b82 */ /* 0x000ea20000000800 */
[----:B------:R-:W-:Y:S01]  /*74c0*/  ULDC.64 UR4, c[0x0][0x3f8] ;  /* 0x0000fe0000047ab9 */ /* 0x000fe20000000a00 */
[----:B------:R-:W-:Y:S01]  /*74d0*/  ULDC.64 UR6, c[0x0][0x408] ;  /* 0x0001020000067ab9 */ /* 0x000fe20000000a00 */
[----:B------:R-:W-:Y:S01]  /*74e0*/  MOV R4, R24 ;  /* 0x0000001800047202 */ /* 0x000fe20000000f00 */
[----:B------:R-:W-:Y:S01]  /*74f0*/  IMAD.MOV.U32 R27, RZ, RZ, R31 ;  /* 0x000000ffff1b7224 */ /* 0x000fe200078e001f */
[----:B------:R-:W-:Y:S02]  /*7500*/  SHF.R.S32.HI R43, RZ, 0x1f, R16 ;  /* 0x0000001fff2b7819 */ /* 0x000fe40000011410 */
        /* <DEDUP_REMOVED lines=63> */
[----:B------:R-:W-:Y:S01]  /*7900*/  MOV R9, R37 ;  /* 0x0000002500097202 */ /* 0x000fe20000000f00 */
[----:B---3--:R-:W-:-:S02]  /*7910*/  @!P1 IMAD.MOV.U32 R20, RZ, RZ, R4 ;  /* 0x000000ffff149224 */ /* 0x008fc400078e0004 */
[----:B------:R0:W3:Y:S01]  /*7920*/  SHFL.IDX PT, R3, R25, 0x1, 0x1c1f ;  /* 0x003c1f0019037f89 */ /* 0x0000e200000e0000 */
[----:B------:R-:W-:Y:S01]  /*7930*/  @!P1 IMAD.MOV.U32 R21, RZ, RZ, R5 ;  /* 0x000000ffff159224 */ /* 0x000fe200078e0005 */
[----:B------:R-:W-:Y:S01]  /*7940*/  PRMT R33, R8, 0x5410, R9 ;  /* 0x0000541008217816 */ /* 0x000fe20000000009 */
[----:B------:R-:W-:Y:S01]  /*7950*/  @!P1 IMAD.MOV.U32 R30, RZ, RZ, R6 ;  /* 0x000000ffff1e9224 */ /* 0x000fe200078e0006 */
[----:B------:R-:W-:Y:S01]  /*7960*/  MOV R4, R20 ;  /* 0x0000001400047202 */ /* 0x000fe20000000f00 */
[----:B------:R-:W-:Y:S02]  /*7970*/  @!P1 IMAD.MOV.U32 R31, RZ, RZ, R7 ;  /* 0x000000ffff1f9224 */ /* 0x000fe400078e0007 */
[----:B------:R-:W-:Y:S02]  /*7980*/  IMAD.MOV.U32 R5, RZ, RZ, R21 ;  /* 0x000000ffff057224 */ /* 0x000fe400078e0015 */
[----:B------:R-:W-:Y:S02]  /*7990*/  IMAD.MOV.U32 R6, RZ, RZ, R30 ;  /* 0x000000ffff067224 */ /* 0x000fe400078e001e */
[----:B------:R-:W-:Y:S01]  /*79a0*/  IMAD.MOV.U32 R7, RZ, RZ, R31 ;  /* 0x000000ffff077224 */ /* 0x000fe200078e001f */
[----:B------:R-:W-:-:S02]  /*79b0*/  PRMT R45, R5, 0x7610, R45 ;  /* 0x00007610052d7816 */ /* 0x000fc4000000002d */
[----:B------:R-:W-:Y:S02]  /*79c0*/  PRMT R56, R4, 0x5410, R6 ;  /* 0x0000541004387816 */ /* 0x000fe40000000006 */
[----:B------:R-:W-:Y:S02]  /*79d0*/  CS2R R4, SRZ ;  /* 0x0000000000047805 */ /* 0x000fe4000001ff00 */
[----:B01--4-:R-:W-:-:S07]  /*79e0*/  PRMT R42, R42, 0x5410, R7 ;  /* 0x000054102a2a7816 */ /* 0x013fce0000000007 */
.L_x_15197:
[----:B------:R-:W4:Y:S01]  /*79f0*/  LDL R7, [R1+0x50] ;  /* 0x0000500001077983 */ /* 0x000f220000100800 */
[----:B------:R-:W-:Y:S01]  /*7a00*/  VIADD R39, R39, 0x60 ;  /* 0x0000006027277836 */ /* 0x000fe20000000000 */
[----:B------:R-:W-:Y:S01]  /*7a10*/  BSSY B1, `(.L_x_14981) ;  /* 0x0000016000017945 */ /* 0x000fe20003800000 */
[----:B------:R-:W-:Y:S02]  /*7a20*/  CS2R R8, SRZ ;  /* 0x0000000000087805 */ /* 0x000fe4000001ff00 */
[----:B------:R-:W-:Y:S02]  /*7a30*/  CS2R R10, SRZ ;  /* 0x00000000000a7805 */ /* 0x000fe4000001ff00 */
[----:B------:R-:W-:Y:S02]  /*7a40*/  ISETP.GE.AND P1, PT, R39, R32, PT ;  /* 0x000000202700720c */ /* 0x000fe40003f26270 */
[----:B----4-:R-:W-:-:S04]  /*7a50*/  LEA.HI R6, R7, R7, RZ, 0x1 ;  /* 0x0000000707067211 */ /* 0x010fc800078f08ff */
[----:B------:R-:W-:-:S04]  /*7a60*/  LOP3.LUT R6, R6, 0xfffffffe, RZ, 0xc0, !PT ;  /* 0xfffffffe06067812 */ /* 0x000fc800078ec0ff */
[----:B------:R-:W-:Y:S02]  /*7a70*/  IADD3 R13, R7, -R6, RZ ;  /* 0x80000006070d7210 */ /* 0x000fe40007ffe0ff */
[----:B------:R-:W-:Y:S02]  /*7a80*/  CS2R R6, SRZ ;  /* 0x0000000000067805 */ /* 0x000fe4000001ff00 */
        /* <DEDUP_REMOVED lines=13> */
[----:B------:R-:W5:Y:S02]  /*7b60*/  LD.E.128 R4, desc[UR40][R4.64] ;  /* 0x0000002804047980 */ /* 0x000f64000c101d00 */
.L_x_14982:
[----:B------:R-:W-:Y:S05]  /*7b70*/  BSYNC B1 ;  /* 0x0000000000017941 */ /* 0x000fea0003800000 */
.L_x_14981:
[----:B------:R-:W0:Y:S01]  /*7b80*/  SYNCS.PHASECHK.TRANS64.TRYWAIT P1, [R2+URZ+0x16800], R13 ;  /* 0x0168000d020075a7 */ /* 0x000e22000802017f */
[----:B------:R-:W-:Y:S01]  /*7b90*/  IMAD R29, R29, -0xc0, R32 ;  /* 0xffffff401d1d7824 */ /* 0x000fe200078e0220 */
[----:B---3-5:R-:W-:Y:S01]  /*7ba0*/  MOV R3, R4 ;  /* 0x0000000400037202 */ /* 0x028fe20000000f00 */
[----:B------:R-:W-:Y:S01]  /*7bb0*/  VIADD R14, R19, 0x60 ;  /* 0x00000060130e7836 */ /* 0x000fe20000000000 */
[----:B------:R-:W-:Y:S01]  /*7bc0*/  BSSY B1, `(.L_x_14983) ;  /* 0x0000010000017945 */ /* 0x000fe20003800000 */
[----:B------:R-:W-:Y:S01]  /*7bd0*/  IMAD.MOV.U32 R12, RZ, RZ, R5 ;  /* 0x000000ffff0c7224 */ /* 0x000fe200078e0005 */
[----:B--2---:R-:W-:Y:S01]  /*7be0*/  VIMNMX R0, R29, 0xc0, PT ;  /* 0x000000c01d007848 */ /* 0x004fe20003fe0100 */
[----:B------:R-:W-:Y:S01]  /*7bf0*/  IMAD.IADD R39, R16, 0x1, R41 ;  /* 0x0000000110277824 */ /* 0x000fe200078e0229 */
[----:B------:R-:W-:Y:S01]  /*7c00*/  PRMT R32, R32, 0x5410, R3 ;  /* 0x0000541020207816 */ /* 0x000fe20000000003 */
[----:B------:R-:W-:Y:S01]  /*7c10*/  IMAD.MOV.U32 R3, RZ, RZ, R7 ;  /* 0x000000ffff037224 */ /* 0x000fe200078e0007 */
[----:B------:R-:W-:-:S02]  /*7c20*/  ISETP.GE.OR P2, PT, R19, R0, P0 ;  /* 0x000000001300720c */ /* 0x000fc40000746670 */
[----:B------:R-:W-:Y:S01]  /*7c30*/  ISETP.GE.OR P0, PT, R14, R0, P0 ;  /* 0x000000000e00720c */ /* 0x000fe20000706670 */
[----:B------:R-:W-:Y:S01]  /*7c40*/  IMAD.MOV.U32 R0, RZ, RZ, R6 ;  /* 0x000000ffff007224 */ /* 0x000fe200078e0006 */
[----:B------:R-:W-:Y:S01]  /*7c50*/  PRMT R38, R12, 0x7610, R38 ;  /* 0x000076100c267816 */ /* 0x000fe20000000026 */
[----:B------:R-:W-:Y:S01]  /*7c60*/  IMAD.MOV.U32 R12, RZ, RZ, R8 ;  /* 0x000000ffff0c7224 */ /* 0x000fe200078e0008 */
[----:B------:R-:W-:Y:S02]  /*7c70*/  MOV R14, R9 ;  /* 0x00000009000e7202 */ /* 0x000fe40000000f00 */
[----:B------:R-:W-:Y:S02]  /*7c80*/  PRMT R29, R0, 0x5410, R3 ;  /* 0x00005410001d7816 */ /* 0x000fe40000000003 */
[----:B------:R-:W-:Y:S02]  /*7c90*/  PRMT R32, R12, 0x7610, R32 ;  /* 0x000076100c207816 */ /* 0x000fe40000000020 */
[----:B------:R-:W-:Y:S01]  /*7ca0*/  PRMT R38, R38, 0x5410, R14 ;  /* 0x0000541026267816 */ /* 0x000fe2000000000e */
[----:B0-----:R-:W-:Y:S06]  /*7cb0*/  @!P1 BRA `(.L_x_14984) ;  /* 0x0000012400989947 */ /* 0x001fec0003800000 */
.L_x_15198:
[----:B------:R-:W-:Y:S05]  /*7cc0*/  BSYNC B1 ;  /* 0x0000000000017941 */ /* 0x000fea0003800000 */
.L_x_14983:
        /* <DEDUP_REMOVED lines=21> */
[----:B------:R-:W-:Y:S02]  /*7e20*/  SHF.R.U32.HI R52, RZ, 0x10, R37 ;  /* 0x00000010ff347819 */ /* 0x000fe40000011625 */
[----:B--2---:R-:W-:-:S04]  /*7e30*/  SHF.L.U32 R12, R12, 0x6, RZ ;  /* 0x000000060c0c7819 */ /* 0x004fc800000006ff */
[----:B------:R-:W-:-:S04]  /*7e40*/  LOP3.LUT R24, R12, 0x1c0, RZ, 0xc0, !PT ;  /* 0x000001c00c187812 */ /* 0x000fc800078ec0ff */
[----:B------:R-:W-:Y:S02]  /*7e50*/  SHF.R.U32.HI R15, RZ, 0x3, R24 ;  /* 0x00000003ff0f7819 */ /* 0x000fe40000011618 */
[----:B------:R-:W-:Y:S02]  /*7e60*/  LOP3.LUT R12, R24, 0x38, R16, 0xf8, !PT ;  /* 0x00000038180c7812 */ /* 0x000fe400078ef810 */
[----:B------:R-:W-:Y:S02]  /*7e70*/  LOP3.LUT R24, R15, R39, R24, 0x1e, !PT ;  /* 0x000000270f187212 */ /* 0x000fe400078e1e18 */
[----:B------:R-:W-:-:S03]  /*7e80*/  LOP3.LUT R12, R12, R15, RZ, 0x3c, !PT ;  /* 0x0000000f0c0c7212 */ /* 0x000fc600078e3cff */
[C---:B------:R-:W-:Y:S02]  /*7e90*/  IMAD R41, R25.reuse, 0x200, R24 ;  /* 0x0000020019297824 */ /* 0x040fe400078e0218 */
[----:B0-----:R-:W-:Y:S02]  /*7ea0*/  IMAD R13, R25, 0x200, R12 ;  /* 0x00000200190d7824 */ /* 0x001fe400078e020c */
[--C-:B------:R-:W-:Y:S02]  /*7eb0*/  IMAD R41, R41, 0x2, R2.reuse ;  /* 0x0000000229297824 */ /* 0x100fe400078e0202 */
[----:B------:R-:W-:-:S03]  /*7ec0*/  IMAD R40, R13, 0x2, R2 ;  /* 0x000000020d287824 */ /* 0x000fc600078e0202 */
        /* <DEDUP_REMOVED lines=73> */
.L_x_14986:
[----:B------:R-:W-:Y:S05]  /*8360*/  BSYNC B1 ;  /* 0x0000000000017941 */ /* 0x000fea0003800000 */
.L_x_14985:
[----:B------:R-:W-:Y:S01]  /*8370*/  PRMT R43, R0, 0x5410, R3 ;  /* 0x00005410002b7816 */ /* 0x000fe20000000003 */
[----:B------:R-:W-:Y:S06]  /*8380*/  @P0 BRA `(.L_x_14977) ;  /* 0x0000000400800947 */ /* 0x000fec0003800000 */
[----:B------:R-:W2:Y:S01]  /*8390*/  LDL R20, [R1+0x3c] ;  /* 0x00003c0001147983 */ /* 0x000ea20000100800 */
[C---:B-1----:R-:W-:Y:S01]  /*83a0*/  IADD3 R12, R19.reuse, 0x60, RZ ;  /* 0x00000060130c7810 */ /* 0x042fe20007ffe0ff */
[----:B0-----:R-:W-:Y:S02]  /*83b0*/  VIADD R13, R19, 0x60 ;  /* 0x00000060130d7836 */ /* 0x001fe40000000000 */
[----:B------:R-:W3:Y:S02]  /*83c0*/  LDL R44, [R1+0x54] ;  /* 0x00005400012c7983 */ /* 0x000ee40000100800 */
[----:B------:R-:W-:Y:S02]  /*83d0*/  IMAD.SHL.U32 R12, R12, 0x40, RZ ;  /* 0x000000400c0c7824 */ /* 0x000fe400078e00ff */
[----:B------:R-:W-:-:S03]  /*83e0*/  IMAD.SHL.U32 R13, R13, 0x40, RZ ;  /* 0x000000400d0d7824 */ /* 0x000fc600078e00ff */
[----:B------:R-:W-:Y:S02]  /*83f0*/  LOP3.LUT R12, R12, 0x1c0, RZ, 0xc0, !PT ;  /* 0x000001c00c0c7812 */ /* 0x000fe400078ec0ff */
[----:B------:R-:W-:Y:S02]  /*8400*/  LOP3.LUT R13, R13, 0x1c0, RZ, 0xc0, !PT ;  /* 0x000001c00d0d7812 */ /* 0x000fe400078ec0ff */
[----:B------:R-:W-:-:S04]  /*8410*/  SHF.R.U32.HI R12, RZ, 0x3, R12 ;  /* 0x00000003ff0c7819 */ /* 0x000fc8000001160c */
[----:B------:R-:W-:Y:S02]  /*8420*/  LOP3.LUT R39, R12, R39, R13, 0x1e, !PT ;  /* 0x000000270c277212 */ /* 0x000fe400078e1e0d */
[----:B------:R-:W-:Y:S01]  /*8430*/  SHF.R.U64 R41, R10, 0x10, R11 ;  /* 0x000000100a297819 */ /* 0x000fe2000000120b */
[--C-:B------:R-:W-:Y:S01]  /*8440*/  HADD2.F32 R10, -RZ, R38.reuse.H1_H1 ;  /* 0x30000026ff0a7230 */ /* 0x100fe20000004100 */
[--C-:B------:R-:W-:Y:S01]  /*8450*/  SHF.R.U64 R35, R6, 0x10, R7.reuse ;  /* 0x0000001006237819 */ /* 0x100fe20000001207 */
[----:B------:R-:W-:Y:S01]  /*8460*/  HADD2.F32 R38, -RZ, R38.H0_H0 ;  /* 0x20000026ff267230 */ /* 0x000fe20000004100 */
[----:B------:R-:W-:Y:S02]  /*8470*/  SHF.R.U32.HI R33, RZ, 0x10, R7 ;  /* 0x00000010ff217819 */ /* 0x000fe40000011607 */
[--C-:B------:R-:W-:Y:S02]  /*8480*/  SHF.R.U32.HI R21, RZ, 0x10, R9.reuse ;  /* 0x00000010ff157819 */ /* 0x100fe40000011609 */
[----:B------:R-:W-:-:S02]  /*8490*/  SHF.R.U64 R42, R8, 0x10, R9 ;  /* 0x00000010082a7819 */ /* 0x000fc40000001209 */
[----:B------:R-:W-:Y:S01]  /*84a0*/  SHF.R.U32.HI R40, RZ, 0x10, R11 ;  /* 0x00000010ff287819 */ /* 0x000fe2000001160b */
[----:B------:R-:W-:Y:S01]  /*84b0*/  HADD2.F32 R11, -RZ, R29.H0_H0 ;  /* 0x2000001dff0b7230 */ /* 0x000fe20000004100 */
[----:B------:R-:W-:Y:S01]  /*84c0*/  SHF.R.U64 R37, R4, 0x10, R5 ;  /* 0x0000001004257819 */ /* 0x000fe20000001205 */
[----:B--2---:R-:W-:Y:S01]  /*84d0*/  IMAD.IADD R39, R20, 0x1, R39 ;  /* 0x0000000114277824 */ /* 0x004fe200078e0227 */
[----:B---3--:R-:W0:Y:S04]  /*84e0*/  LDS.128 R12, [R44+0x8400] ;  /* 0x008400002c0c7984 */ /* 0x008e280000000c00 */
[----:B------:R-:W-:-:S05]  /*84f0*/  LEA R39, R39, R2, 0x1 ;  /* 0x0000000227277211 */ /* 0x000fca00078e08ff */
[----:B------:R-:W1:Y:S01]  /*8500*/  LDS.128 R24, [R39+0x8400] ;  /* 0x0084000027187984 */ /* 0x000e620000000c00 */
[----:B------:R-:W-:-:S05]  /*8510*/  SHF.R.U32.HI R20, RZ, 0x10, R5 ;  /* 0x00000010ff147819 */ /* 0x000fca0000011605 */
[----:B------:R-:W-:Y:S02]  /*8520*/  HADD2.F32 R20, -RZ, R20.H0_H0 ;  /* 0x20000014ff147230 */ /* 0x000fe40000004100 */
[----:B0-----:R-:W-:Y:S02]  /*8530*/  HADD2.F32 R3, -RZ, R13.H0_H0 ;  /* 0x2000000dff037230 */ /* 0x001fe40000004100 */
[----:B-1----:R-:W-:-:S05]  /*8540*/  HADD2.F32 R7, -RZ, R25.H0_H0 ;  /* 0x20000019ff077230 */ /* 0x002fca0000004100 */
[C---:B------:R-:W-:Y:S01]  /*8550*/  FMUL.FTZ R30, R7.reuse, R38 ;  /* 0x00000026071e7220 */ /* 0x040fe20000410000 */
[-C--:B------:R-:W-:Y:S01]  /*8560*/  FMUL.FTZ R34, R7, R10.reuse ;  /* 0x0000000a07227220 */ /* 0x080fe20000410000 */
[----:B------:R-:W-:Y:S02]  /*8570*/  HADD2.F32 R25, -RZ, R25.H1_H1 ;  /* 0x30000019ff197230 */ /* 0x000fe40000004100 */
[C---:B------:R-:W-:Y:S01]  /*8580*/  FFMA.FTZ R30, R3.reuse, R10, -R30 ;  /* 0x0000000a031e7223 */ /* 0x040fe2000001081e */
[----:B------:R-:W-:Y:S02]  /*8590*/  HADD2.F32 R6, -RZ, R24.H0_H0 ;  /* 0x20000018ff067230 */ /* 0x000fe40000004100 */
[----:B------:R-:W-:Y:S01]  /*85a0*/  FFMA.FTZ R34, R3, R38, R34 ;  /* 0x0000002603227223 */ /* 0x000fe20000010022 */
[----:B------:R-:W-:Y:S02]  /*85b0*/  HADD2.F32 R10, -RZ, R21.H0_H0 ;  /* 0x20000015ff0a7230 */ /* 0x000fe40000004100 */
[----:B------:R-:W-:-:S02]  /*85c0*/  HADD2.F32 R7, -RZ, R32.H1_H1 ;  /* 0x30000020ff077230 */ /* 0x000fc40000004100 */
[----:B------:R-:W-:Y:S02]  /*85d0*/  HADD2.F32 R3, -RZ, R32.H0_H0 ;  /* 0x20000020ff037230 */ /* 0x000fe40000004100 */
[C---:B------:R-:W-:Y:S01]  /*85e0*/  FMUL.FTZ R36, R25.reuse, R20 ;  /* 0x0000001419247220 */ /* 0x040fe20000410000 */
[----:B------:R-:W-:Y:S02]  /*85f0*/  HADD2.F32 R13, -RZ, R13.H1_H1 ;  /* 0x3000000dff0d7230 */ /* 0x000fe40000004100 */
[-C--:B------:R-:W-:Y:S01]  /*8600*/  FMUL.FTZ R32, R25, R10.reuse ;  /* 0x0000000a19207220 */ /* 0x080fe20000410000 */
[----:B------:R-:W-:Y:S02]  /*8610*/  HADD2.F32 R0, -RZ, R12.H0_H0 ;  /* 0x2000000cff007230 */ /* 0x000fe40000004100 */
[C---:B------:R-:W-:Y:S01]  /*8620*/  FMUL.FTZ R21, R6.reuse, R7 ;  /* 0x0000000706157220 */ /* 0x040fe20000410000 */
[-C--:B------:R-:W-:Y:S01]  /*8630*/  FMUL.FTZ R6, R6, R3.reuse ;  /* 0x0000000306067220 */ /* 0x080fe20000410000 */
[C---:B------:R-:W-:Y:S01]  /*8640*/  FFMA.FTZ R25, R13.reuse, R10, -R36 ;  /* 0x0000000a0d197223 */ /* 0x040fe20000010824 */
[----:B------:R-:W-:Y:S01]  /*8650*/  FFMA.FTZ R31, R13, R20, R32 ;  /* 0x000000140d1f7223 */ /* 0x000fe20000010020 */
[----:B------:R-:W-:Y:S01]  /*8660*/  FFMA.FTZ R21, R0, R3, -R21 ;  /* 0x0000000300157223 */ /* 0x000fe20000010815 */
[----:B------:R-:W-:-:S02]  /*8670*/  HADD2.F32 R8, -RZ, R26.H0_H0 ;  /* 0x2000001aff087230 */ /* 0x000fc40000004100 */
[----:B------:R-:W-:Y:S01]  /*8680*/  FFMA.FTZ R13, R0, R7, R6 ;  /* 0x00000007000d7223 */ /* 0x000fe20000010006 */
[----:B------:R-:W-:Y:S02]  /*8690*/  HADD2.F32 R9, -RZ, R27.H0_H0 ;  /* 0x2000001bff097230 */ /* 0x000fe40000004100 */
[----:B------:R-:W-:Y:S02]  /*86a0*/  HADD2.F32 R3, -RZ, R43.H0_H0 ;  /* 0x2000002bff037230 */ /* 0x000fe40000004100 */
[----:B------:R-:W-:Y:S02]  /*86b0*/  HADD2.F32 R10, -RZ, R29.H1_H1 ;  /* 0x3000001dff0a7230 */ /* 0x000fe40000004100 */
[----:B------:R-:W-:Y:S02]  /*86c0*/  HADD2.F32 R0, -RZ, R43.H1_H1 ;  /* 0x3000002bff007230 */ /* 0x000fe40000004100 */
[----:B------:R-:W-:Y:S01]  /*86d0*/  FMUL.FTZ R7, R8, R11 ;  /* 0x0000000b08077220 */ /* 0x000fe20000410000 */
[----:B------:R-:W-:-:S02]  /*86e0*/  HADD2.F32 R5, -RZ, R15.H0_H0 ;  /* 0x2000000fff057230 */ /* 0x000fc40000004100 */
[----:B------:R-:W-:Y:S01]  /*86f0*/  FMUL.FTZ R29, R8, R3 ;  /* 0x00000003081d7220 */ /* 0x000fe20000410000 */
[----:B------:R-:W-:Y:S02]  /*8700*/  HADD2.F32 R4, -RZ, R14.H0_H0 ;  /* 0x2000000eff047230 */ /* 0x000fe40000004100 */
[C---:B------:R-:W-:Y:S01]  /*8710*/  FMUL.FTZ R32, R9.reuse, R10 ;  /* 0x0000000a09207220 */ /* 0x040fe20000410000 */
[----:B------:R-:W-:Y:S02]  /*8720*/  HADD2.F32 R27, -RZ, R27.H1_H1 ;  /* 0x3000001bff1b7230 */ /* 0x000fe40000004100 */
[-C--:B------:R-:W-:Y:S01]  /*8730*/  FMUL.FTZ R9, R9, R0.reuse ;  /* 0x0000000009097220 */ /* 0x080fe20000410000 */
[----:B------:R-:W-:Y:S02]  /*8740*/  HADD2.F32 R8, -RZ, R33.H0_H0 ;  /* 0x20000021ff087230 */ /* 0x000fe40000004100 */
[----:B------:R-:W-:Y:S02]  /*8750*/  HADD2.F32 R6, -RZ, R40.H0_H0 ;  /* 0x20000028ff067230 */ /* 0x000fe40000004100 */
[----:B------:R-:W-:Y:S01]  /*8760*/  FFMA.FTZ R32, R5, R0, -R32 ;  /* 0x0000000005207223 */ /* 0x000fe20000010820 */
[----:B------:R-:W-:-:S02]  /*8770*/  HADD2.F32 R15, -RZ, R15.H1_H1 ;  /* 0x3000000fff0f7230 */ /* 0x000fc40000004100 */
[C---:B------:R-:W-:Y:S01]  /*8780*/  FFMA.FTZ R20, R4.reuse, R3, -R7 ;  /* 0x0000000304147223 */ /* 0x040fe20000010807 */
[----:B------:R-:W-:Y:S01]  /*8790*/  FFMA.FTZ R29, R4, R11, R29 ;  /* 0x0000000b041d7223 */ /* 0x000fe2000001001d */
        /* <DEDUP_REMOVED lines=31> */
.L_x_14977:
[----:B------:R-:W-:Y:S05]  /*8990*/  BSYNC B0 ;  /* 0x0000000000007941 */ /* 0x000fea0003800000 */
.L_x_14963:
        /* <DEDUP_REMOVED lines=8> */
.L_x_14960:
[----:B--2---:R-:W2:Y:S02]  /*8a20*/  LDL R0, [R1+0x4] ;  /* 0x0000040001007983 */ /* 0x004ea40000100800 */
[----:B--2---:R-:W-:-:S13]  /*8a30*/  ISETP.NE.AND P0, PT, R0, 0x3, PT ;  /* 0x000000030000780c */ /* 0x004fda0003f05270 */
[----:B------:R-:W-:Y:S05]  /*8a40*/  @!P0 BRA `(.L_x_14987) ;  /* 0x0000000000048947 */ /* 0x000fea0003800000 */
[----:B------:R-:W-:Y:S01]  /*8a50*/  BPT.TRAP 0x1 ;  /* 0x000000040000795c */ /* 0x000fe20000300000 */
.L_x_14987:
[----:B------:R-:W-:Y:S01]  /*8a60*/  IMAD R0, R18, 0x8, R2 ;  /* 0x0000000812007824 */ /* 0x000fe200078e0202 */
[----:B-1----:R-:W-:-:S04]  /*8a70*/  SHF.L.U32 R3, R23, 0x1f, RZ ;  /* 0x0000001f17037819 */ /* 0x002fc800000006ff */
[----:B------:R1:W2:Y:S01]  /*8a80*/  SYNCS.PHASECHK.TRANS64.TRYWAIT P2, [R0+URZ+0x16830], R3 ;  /* 0x01683003000075a7 */ /* 0x0002a2000804017f */
[----:B------:R-:W-:Y:S05]  /*8a90*/  @!P0 BRA `(.L_x_14988) ;  /* 0x0000000000048947 */ /* 0x000fea0003800000 */
[----:B------:R-:W-:Y:S01]  /*8aa0*/  BPT.TRAP 0x1 ;  /* 0x000000040000795c */ /* 0x000fe20000300000 */
.L_x_14988:
[----:B---3--:R-:W3:Y:S02]  /*8ab0*/  S2R R4, SR_TID.X ;  /* 0x0000000000047919 */ /* 0x008ee40000002100 */
[----:B---3--:R-:W-:-:S04]  /*8ac0*/  LOP3.LUT R4, R4, 0x7f, RZ, 0xc0, !PT ;  /* 0x0000007f04047812 */ /* 0x008fc800078ec0ff */
[----:B------:R-:W-:Y:S01]  /*8ad0*/  ISETP.NE.AND P1, PT, R4, RZ, PT ;  /* 0x000000ff0400720c */ /* 0x000fe20003f25270 */
[----:B--2---:R-:W-:-:S12]  /*8ae0*/  @P2 BRA `(.L_x_14989) ;  /* 0x0000000000082947 */ /* 0x004fd80003800000 */
[----:B------:R-:W2:Y:S02]  /*8af0*/  SYNCS.PHASECHK.TRANS64.TRYWAIT P2, [R0+URZ+0x16830], R3 ;  /* 0x01683003000075a7 */ /* 0x000ea4000804017f */
[----:B--2---:R-:W-:Y:S05]  /*8b00*/  @!P2 BRA `(.L_x_14990) ;  /* 0x000001180018a947 */ /* 0x004fea0003800000 */
.L_x_14989:
[----:B------:R-:W-:Y:S05]  /*8b10*/  WARPSYNC.ALL ;  /* 0x0000000000007948 */ /* 0x000fea0003800000 */
[----:B-12---:R-:W-:Y:S01]  /*8b20*/  VIADD R3, R2, 0xe400 ;  /* 0x0000e40002037836 */ /* 0x006fe20000000000 */
[----:B------:R-:W-:-:S04]  /*8b30*/  LOP3.LUT R4, R28, 0x10000, RZ, 0xfc, !PT ;  /* 0x000100001c047812 */ /* 0x000fc800078efcff */
[----:B------:R-:W-:-:S04]  /*8b40*/  SHF.R.U32.HI R3, RZ, 0x4, R3 ;  /* 0x00000004ff037819 */ /* 0x000fc80000011603 */
[----:B------:R-:W-:-:S04]  /*8b50*/  LOP3.LUT R3, R3, 0x3fff, RZ, 0xc0, !PT ;  /* 0x00003fff03037812 */ /* 0x000fc800078ec0ff */
[----:B------:R-:W-:Y:S01]  /*8b60*/  LOP3.LUT R6, R3, 0x10000, RZ, 0xfc, !PT ;  /* 0x0001000003067812 */ /* 0x000fe200078efcff */
[----:B------:R-:W-:Y:S01]  /*8b70*/  IMAD.MOV.U32 R5, RZ, RZ, 0x40000040 ;  /* 0x40000040ff057424 */ /* 0x000fe200078e00ff */
[----:B------:R-:W-:-:S03]  /*8b80*/  MOV R9, 0x40000040 ;  /* 0x4000004000097802 */ /* 0x000fc60000000f00 */
[----:B------:R-:W-:Y:S01]  /*8b90*/  IMAD R8, R18, 0x400, R6 ;  /* 0x0000040012087824 */ /* 0x000fe200078e0206 */
[----:B------:R-:W-:Y:S01]  /*8ba0*/  R2UR UR4, R4 ;  /* 0x00000000040472ca */ /* 0x000fe200000e0000 */
[----:B0----5:R-:W-:Y:S01]  /*8bb0*/  WARPGROUP.ARRIVE ;  /* 0x00000000000079c5 */ /* 0x021fe20000000000 */
[----:B------:R-:W-:Y:S01]  /*8bc0*/  R2UR UR5, R5 ;  /* 0x00000000050572ca */ /* 0x000fe200000e0000 */
[----:B------:R0:W-:Y:S01]  /*8bd0*/  STL [R1+0x28], R6 ;  /* 0x0000280601007387 */ /* 0x0001e20000100800 */
[----:B------:R-:W-:Y:S02]  /*8be0*/  R2UR UR6, R8 ;  /* 0x00000000080672ca */ /* 0x000fe400000e0000 */
[----:B------:R-:W-:Y:S01]  /*8bf0*/  R2UR UR7, R9 ;  /* 0x00000000090772ca */ /* 0x000fe200000e0000 */
[----:B------:R-:W-:Y:S01]  /*8c00*/  VIADD R156, R4, 0x2 ;  /* 0x00000002049c7836 */ /* 0x000fe20000000000 */
[----:B------:R-:W2:Y:S01]  /*8c10*/  LDL R89, [R1+0x44] ;  /* 0x0000440001597983 */ /* 0x000ea20000100800 */
[----:B------:R-:W-:-:S02]  /*8c20*/  IMAD.MOV.U32 R157, RZ, RZ, 0x40000040 ;  /* 0x40000040ff9d7424 */ /* 0x000fc400078e00ff */
[----:B------:R-:W-:Y:S01]  /*8c30*/  IMAD.MOV.U32 R7, RZ, RZ, 0x40000040 ;  /* 0x40000040ff077424 */ /* 0x000fe200078e00ff */
[----:B------:R-:W2:Y:S01]  /*8c40*/  LDL R95, [R1+0x2c] ;  /* 0x00002c00015f7983 */ /* 0x000ea20000100800 */
[----:B0-----:R-:W-:-:S03]  /*8c50*/  VIADD R6, R8, 0x2 ;  /* 0x0000000208067836 */ /* 0x001fc60000000000 */
[----:B------:R-:W3:Y:S03]  /*8c60*/  LDL R88, [R1+0x40] ;  /* 0x0000400001587983 */ /* 0x000ee60000100800 */
[----:B------:R-:W-:Y:S01]  /*8c70*/  HGMMA.64x128x16.F32 R24, gdesc[UR4], RZ, !UPT, gsb0 ;  /* 0x01e00000041879f0 */ /* 0x000fe2000c0008ff */
[----:B------:R-:W-:Y:S01]  /*8c80*/  R2UR UR4, R156 ;  /* 0x000000009c0472ca */ /* 0x000fe200000e0000 */
[----:B------:R-:W4:Y:S01]  /*8c90*/  LDL R91, [R1+0x30] ;  /* 0x00003000015b7983 */ /* 0x000f220000100800 */
[----:B------:R-:W-:Y:S02]  /*8ca0*/  R2UR UR5, R157 ;  /* 0x000000009d0572ca */ /* 0x000fe400000e0000 */
[----:B------:R-:W-:Y:S01]  /*8cb0*/  R2UR UR6, R6 ;  /* 0x00000000060672ca */ /* 0x000fe200000e0000 */
[----:B------:R-:W3:Y:S01]  /*8cc0*/  LDL R93, [R1+0x20] ;  /* 0x00002000015d7983 */ /* 0x000ee20000100800 */
[----:B------:R-:W-:Y:S01]  /*8cd0*/  R2UR UR7, R7 ;  /* 0x00000000070772ca */ /* 0x000fe200000e0000 */
[----:B------:R-:W-:Y:S01]  /*8ce0*/  VIADD R6, R8, 0x4 ;  /* 0x0000000408067836 */ /* 0x000fe20000000000 */
[----:B------:R-:W-:Y:S01]  /*8cf0*/  IADD3 R20, R4, 0x4, RZ ;  /* 0x0000000404147810 */ /* 0x000fe20007ffe0ff */
[----:B------:R-:W-:-:S02]  /*8d00*/  IMAD.MOV.U32 R21, RZ, RZ, 0x40000040 ;  /* 0x40000040ff157424 */ /* 0x000fc400078e00ff */
        /* <DEDUP_REMOVED lines=18> */
[----:B------:R-:W-:Y:S02]  /*8e30*/  R2UR UR7, R9 ;  /* 0x00000000090772ca */ /* 0x000fe400000e0000 */
[----:B------:R-:W0:Y:S01]  /*8e40*/  LDC R9, c[0x0][0x448] ;  /* 0x00011200ff097b82 */ /* 0x000e220000000800 */
[----:B------:R-:W-:-:S02]  /*8e50*/  WARPGROUP.DEPBAR.LE gsb0, 0x0 ;  /* 0x00008000000079c5 */ /* 0x000fc40000010000 */
[----:B------:R-:W-:-:S08]  /*8e60*/  WARPGROUP.ARRIVE ;  /* 0x00000000000079c5 */ /* 0x000fd00000000000 */
[----:B------:R-:W-:Y:S01]  /*8e70*/  HGMMA.64x128x16.F32 R24, gdesc[UR4], R24, gsb0 ;  /* 0x01e00000041879f0 */ /* 0x000fe20008000818 */
[----:B0-----:R-:W-:Y:S01]  /*8e80*/  ISETP.NE.AND P2, PT, R9, 0x1, PT ;  /* 0x000000010900780c */ /* 0x001fe20003f45270 */
[----:B------:R-:W-:Y:S01]  /*8e90*/  ULDC UR4, c[0x0][0x9d8] ;  /* 0x0002760000047ab9 */ /* 0x000fe20000000800 */
[----:B--2---:R-:W-:Y:S01]  /*8ea0*/  IMAD.IADD R89, R89, 0x1, R95 ;  /* 0x0000000159597824 */ /* 0x004fe200078e025f */
[----:B------:R-:W-:Y:S01]  /*8eb0*/  ULDC UR5, c[0x0][0x988] ;  /* 0x0002620000057ab9 */ /* 0x000fe20000000800 */
[----:B------:R-:W-:Y:S01]  /*8ec0*/  @!P1 VIADD R0, R0, 0x16840 ;  /* 0x0001684000009836 */ /* 0x000fe20000000000 */
[----:B------:R-:W-:Y:S01]  /*8ed0*/  ULDC UR6, c[0x0][0x988] ;  /* 0x0002620000067ab9 */ /* 0x000fe20000000800 */
[----:B------:R-:W-:Y:S01]  /*8ee0*/  ULDC UR7, c[0x0][0x988] ;  /* 0x0002620000077ab9 */ /* 0x000fe20000000800 */
[----:B------:R-:W-:Y:S02]  /*8ef0*/  WARPGROUP.DEPBAR.LE gsb0, 0x0 ;  /* 0x00008000000079c5 */ /* 0x000fe40000010000 */
[----:B------:R-:W-:-:S04]  /*8f00*/  FMUL.FTZ R11, R42, UR4 ;  /* 0x000000042a0b7c20 */ /* 0x000fc80008410000 */
[----:B------:R-:W0:Y:S01]  /*8f10*/  @P2 LDC R42, c[0x0][0x44c] ;  /* 0x00011300ff2a2b82 */ /* 0x000e220000000800 */
[----:B------:R-:W-:Y:S01]  /*8f20*/  FMUL.FTZ R14, R33, UR4 ;  /* 0x00000004210e7c20 */ /* 0x000fe20008410000 */
[----:B------:R-:W-:-:S06]  /*8f30*/  FMUL.FTZ R33, R48, UR4 ;  /* 0x0000000430217c20 */ /* 0x000fcc0008410000 */
[----:B------:R-:W1:Y:S01]  /*8f40*/  @P2 LDC R48, c[0x0][0x450] ;  /* 0x00011400ff302b82 */ /* 0x000e620000000800 */
[----:B------:R-:W-:Y:S01]  /*8f50*/  FMUL.FTZ R108, R31, UR4 ;  /* 0x000000041f6c7c20 */ /* 0x000fe20008410000 */
[----:B0-----:R-:W-:-:S05]  /*8f60*/  @P2 IMAD.HI.U32 R9, R89, R42, RZ ;  /* 0x0000002a59092227 */ /* 0x001fca00078e00ff */
[----:B-1----:R-:W-:Y:S01]  /*8f70*/  @P2 SHF.R.U32.HI R89, RZ, R48, R9 ;  /* 0x00000030ff592219 */ /* 0x002fe20000011609 */
[----:B------:R-:W-:-:S04]  /*8f80*/  IMAD.MOV.U32 R9, RZ, RZ, -0x80 ;  /* 0xffffff80ff097424 */ /* 0x000fc800078e00ff */
[----:B------:R-:W0:Y:S01]  /*8f90*/  SHFL.IDX PT, R31, R89, 0x1, 0x1c1f ;  /* 0x003c1f00591f7f89 */ /* 0x000e2200000e0000 */
[----:B------:R-:W-:Y:S02]  /*8fa0*/  IMAD R9, R92, R9, 0x80 ;  /* 0x000000805c097424 */ /* 0x000fe400078e0209 */
[----:B------:R-:W-:Y:S01]  /*8fb0*/  FMUL.FTZ R110, R26, UR4 ;  /* 0x000000041a6e7c20 */ /* 0x000fe20008410000 */
[----:B------:R-:W-:Y:S01]  /*8fc0*/  FMUL.FTZ R112, R27, UR4 ;  /* 0x000000041b707c20 */ /* 0x000fe20008410000 */
[----:B------:R-:W-:Y:S01]  /*8fd0*/  FMUL.FTZ R12, R29, UR4 ;  /* 0x000000041d0c7c20 */ /* 0x000fe20008410000 */
[----:B------:R-:W-:Y:S01]  /*8fe0*/  IADD3 R27, R9, 0x1, RZ ;  /* 0x00000001091b7810 */ /* 0x000fe20007ffe0ff */
[----:B------:R-:W-:Y:S01]  /*8ff0*/  FMUL.FTZ R29, R44, UR4 ;  /* 0x000000042c1d7c20 */ /* 0x000fe20008410000 */
[----:B------:R-:W-:Y:S01]  /*9000*/  FMUL.FTZ R114, R30, UR4 ;  /* 0x000000041e727c20 */ /* 0x000fe20008410000 */
[----:B------:R-:W-:Y:S01]  /*9010*/  FMUL.FTZ R44, R57, UR4 ;  /* 0x00000004392c7c20 */ /* 0x000fe20008410000 */
[----:B------:R-:W1:Y:S01]  /*9020*/  MUFU.TANH R110, R110 ;  /* 0x0000006e006e7308 */ /* 0x000e620000002400 */
[----:B----4-:R-:W-:-:S02]  /*9030*/  IMAD.IADD R57, R91, 0x1, R9 ;  /* 0x000000015b397824 */ /* 0x010fc400078e0209 */
[----:B---3--:R-:W-:-:S05]  /*9040*/  IMAD R27, R88, -0x2, R27 ;  /* 0xfffffffe581b7824 */ /* 0x008fca00078e021b */
[----:B------:R-:W2:Y:S01]  /*9050*/  MUFU.TANH R112, R112 ;  /* 0x0000007000707308 */ /* 0x000ea20000002400 */
[----:B------:R-:W-:Y:S01]  /*9060*/  IMAD R57, R88, -0x2, R57 ;  /* 0xfffffffe58397824 */ /* 0x000fe200078e0239 */
[----:B------:R-:W-:Y:S01]  /*9070*/  IADD3 R106, -R93, R27, R91 ;  /* 0x0000001b5d6a7210 */ /* 0x000fe20007ffe15b */
[----:B------:R-:W-:-:S05]  /*9080*/  FMUL.FTZ R98, R34, UR4 ;  /* 0x0000000422627c20 */ /* 0x000fca0008410000 */
[----:B------:R-:W3:Y:S01]  /*9090*/  MUFU.TANH R114, R114 ;  /* 0x0000007200727308 */ /* 0x000ee20000002400 */
[----:B0-----:R-:W-:Y:S01]  /*90a0*/  VIADDMNMX R9, R31, R106, R57, PT ;  /* 0x0000006a1f097246 */ /* 0x001fe20003800139 */
[----:B------:R-:W-:-:S06]  /*90b0*/  FMUL.FTZ R100, R35, UR4 ;  /* 0x0000000423647c20 */ /* 0x000fcc0008410000 */
[----:B------:R-:W0:Y:S01]  /*90c0*/  MUFU.TANH R108, R108 ;  /* 0x0000006c006c7308 */ /* 0x000e220000002400 */
[C---:B------:R-:W-:Y:S01]  /*90d0*/  ISETP.GT.AND P4, PT, R9.reuse, RZ, PT ;  /* 0x000000ff0900720c */ /* 0x040fe20003f84270 */
[----:B------:R-:W-:Y:S01]  /*90e0*/  FMUL.FTZ R104, R38, UR4 ;  /* 0x0000000426687c20 */ /* 0x000fe20008410000 */
[----:B------:R-:W-:-:S05]  /*90f0*/  ISETP.GT.AND P5, PT, R9, 0x1, PT ;  /* 0x000000010900780c */ /* 0x000fca0003fa4270 */
[----:B------:R-:W4:Y:S01]  /*9100*/  MUFU.TANH R98, R98 ;  /* 0x0000006200627308 */ /* 0x000f220000002400 */
[----:B------:R-:W-:Y:S01]  /*9110*/  ISETP.GT.AND P3, PT, R9, 0x8, PT ;  /* 0x000000080900780c */ /* 0x000fe20003f64270 */
[----:B------:R-:W-:Y:S01]  /*9120*/  FMUL.FTZ R102, R39, UR4 ;  /* 0x0000000427667c20 */ /* 0x000fe20008410000 */
[----:B-1----:R-:W-:Y:S02]  /*9130*/  FSEL R110, R110, -INF , P4 ;  /* 0xff8000006e6e7808 */ /* 0x002fe40002000000 */
[----:B--2---:R-:W-:-:S03]  /*9140*/  FSEL R112, R112, -INF , P5 ;  /* 0xff80000070707808 */ /* 0x004fc60002800000 */
[----:B------:R-:W1:Y:S01]  /*9150*/  MUFU.TANH R100, R100 ;  /* 0x0000006400647308 */ /* 0x000e620000002400 */
[----:B------:R-:W-:Y:S02]  /*9160*/  ISETP.GT.AND P4, PT, R9, 0x9, PT ;  /* 0x000000090900780c */ /* 0x000fe40003f84270 */
        /* <DEDUP_REMOVED lines=10> */
[----:B----4-:R-:W-:Y:S02]  /*9210*/  FSEL R98, R98, -INF , P3 ;  /* 0xff80000062627808 */ /* 0x010fe40001800000 */
[----:B------:R-:W-:-:S03]  /*9220*/  FMNMX.FTZ R27, R108, R27, !PT ;  /* 0x0000001b6c1b7209 */ /* 0x000fc60007810000 */
[----:B------:R-:W3:Y:S01]  /*9230*/  MUFU.TANH R11, R11 ;  /* 0x0000000b000b7308 */ /* 0x000ee20000002400 */
[----:B------:R-:W-:Y:S01]  /*9240*/  ISETP.GT.AND P3, PT, R9, 0x18, PT ;  /* 0x000000180900780c */ /* 0x000fe20003f64270 */
[----:B------:R-:W-:Y:S01]  /*9250*/  FMUL.FTZ R30, R47, UR4 ;  /* 0x000000042f1e7c20 */ /* 0x000fe20008410000 */
[----:B-1----:R-:W-:Y:S02]  /*9260*/  FSEL R100, R100, -INF , P4 ;  /* 0xff80000064647808 */ /* 0x002fe40002000000 */
[----:B------:R-:W-:-:S03]  /*9270*/  FMNMX.FTZ R27, R98, R27, !PT ;  /* 0x0000001b621b7209 */ /* 0x000fc60007810000 */
[----:B------:R-:W1:Y:S01]  /*9280*/  MUFU.TANH R26, R26 ;  /* 0x0000001a001a7308 */ /* 0x000e620000002400 */
[----:B------:R-:W-:Y:S01]  /*9290*/  ISETP.GT.AND P4, PT, R9, 0x19, PT ;  /* 0x000000190900780c */ /* 0x000fe20003f84270 */
[----:B------:R-:W-:Y:S01]  /*92a0*/  FMUL.FTZ R38, R50, UR4 ;  /* 0x0000000432267c20 */ /* 0x000fe20008410000 */
[----:B--2---:R-:W-:Y:S02]  /*92b0*/  FSEL R104, R104, -INF , P3 ;  /* 0xff80000068687808 */ /* 0x004fe40001800000 */
        /* <DEDUP_REMOVED lines=9> */
[----:B---3--:R-:W-:Y:S02]  /*9350*/  FSEL R46, R11, -INF , P3 ;  /* 0xff8000000b2e7808 */ /* 0x008fe40001800000 */
[----:B------:R-:W-:-:S03]  /*9360*/  FMNMX.FTZ R27, R102, R27, !PT ;  /* 0x0000001b661b7209 */ /* 0x000fc60007810000 */
[----:B------:R-:W3:Y:S01]  /*9370*/  MUFU.TANH R38, R38 ;  /* 0x0000002600267308 */ /* 0x000ee20000002400 */
[----:B------:R-:W-:Y:S01]  /*9380*/  ISETP.GT.AND P3, PT, R9, 0x28, PT ;  /* 0x000000280900780c */ /* 0x000fe20003f64270 */
[----:B------:R-:W-:Y:S01]  /*9390*/  FMUL.FTZ R48, R55, UR4 ;  /* 0x0000000437307c20 */ /* 0x000fe20008410000 */
[----:B-1----:R-:W-:Y:S02]  /*93a0*/  FSEL R26, R26, -INF , P4 ;  /* 0xff8000001a1a7808 */ /* 0x002fe40002000000 */
[----:B------:R-:W-:-:S03]  /*93b0*/  FMNMX.FTZ R27, R46, R27, !PT ;  /* 0x0000001b2e1b7209 */ /* 0x000fc60007810000 */
[----:B------:R-:W1:Y:S01]  /*93c0*/  MUFU.TANH R42, R42 ;  /* 0x0000002a002a7308 */ /* 0x000e620000002400 */
[----:B------:R-:W-:Y:S01]  /*93d0*/  FMUL.FTZ R3, R24, UR4 ;  /* 0x0000000418037c20 */ /* 0x000fe20008410000 */
[----:B------:R-:W-:Y:S01]  /*93e0*/  FMUL.FTZ R24, R37, UR4 ;  /* 0x0000000425187c20 */ /* 0x000fe20008410000 */
[----:B------:R-:W-:Y:S01]  /*93f0*/  FMUL.FTZ R37, R52, UR4 ;  /* 0x0000000434257c20 */ /* 0x000fe20008410000 */
[----:B------:R-:W-:Y:S01]  /*9400*/  ISETP.GT.AND P4, PT, R9, 0x29, PT ;  /* 0x000000290900780c */ /* 0x000fe20003f84270 */
[----:B------:R-:W-:Y:S01]  /*9410*/  FMUL.FTZ R52, R58, UR4 ;  /* 0x000000043a347c20 */ /* 0x000fe20008410000 */
[----:B--2---:R-:W-:Y:S02]  /*9420*/  FSEL R34, R34, -INF , P3 ;  /* 0xff80000022227808 */ /* 0x004fe40001800000 */
[----:B------:R-:W2:Y:S01]  /*9430*/  MUFU.TANH R50, R50 ;  /* 0x0000003200327308 */ /* 0x000ea20000002400 */
[----:B------:R-:W-:Y:S01]  /*9440*/  FMNMX.FTZ R27, R26, R27, !PT ;  /* 0x0000001b1a1b7209 */ /* 0x000fe20007810000 */
[----:B------:R-:W-:Y:S01]  /*9450*/  FMUL.FTZ R54, R59, UR4 ;  /* 0x000000043b367c20 */ /* 0x000fe20008410000 */
[----:B------:R-:W-:-:S02]  /*9460*/  ISETP.GT.AND P3, PT, R9, 0x30, PT ;  /* 0x000000300900780c */ /* 0x000fc40003f64270 */
[----:B0-----:R-:W-:Y:S02]  /*9470*/  FSEL R30, R30, -INF , P4 ;  /* 0xff8000001e1e7808 */ /* 0x001fe40002000000 */
[----:B------:R-:W-:Y:S01]  /*9480*/  FMNMX.FTZ R27, R34, R27, !PT ;  /* 0x0000001b221b7209 */ /* 0x000fe20007810000 */
[----:B------:R-:W0:Y:S01]  /*9490*/  MUFU.TANH R48, R48 ;  /* 0x0000003000307308 */ /* 0x000e220000002400 */
[----:B------:R-:W-:Y:S01]  /*94a0*/  FMUL.FTZ R10, R28, UR4 ;  /* 0x000000041c0a7c20 */ /* 0x000fe20008410000 */
[----:B------:R-:W-:Y:S01]  /*94b0*/  FMUL.FTZ R28, R41, UR4 ;  /* 0x00000004291c7c20 */ /* 0x000fe20008410000 */
[----:B------:R-:W-:Y:S01]  /*94c0*/  FMUL.FTZ R41, R56, UR4 ;  /* 0x0000000438297c20 */ /* 0x000fe20008410000 */
[----:B------:R-:W-:Y:S01]  /*94d0*/  ISETP.GT.AND P4, PT, R9, 0x31, PT ;  /* 0x000000310900780c */ /* 0x000fe20003f84270 */
[----:B------:R-:W-:Y:S01]  /*94e0*/  FMUL.FTZ R56, R62, UR4 ;  /* 0x000000043e387c20 */ /* 0x000fe20008410000 */
[----:B---3--:R-:W-:Y:S02]  /*94f0*/  FSEL R38, R38, -INF , P3 ;  /* 0xff80000026267808 */ /* 0x008fe40001800000 */
[----:B------:R-:W3:Y:S01]  /*9500*/  MUFU.TANH R52, R52 ;  /* 0x0000003400347308 */ /* 0x000ee20000002400 */
[----:B------:R-:W-:Y:S01]  /*9510*/  FMNMX.FTZ R27, R30, R27, !PT ;  /* 0x0000001b1e1b7209 */ /* 0x000fe20007810000 */
[----:B------:R-:W-:Y:S01]  /*9520*/  FMUL.FTZ R58, R63, UR4 ;  /* 0x000000043f3a7c20 */ /* 0x000fe20008410000 */
[----:B------:R-:W-:-:S02]  /*9530*/  ISETP.GT.AND P3, PT, R9, 0x38, PT ;  /* 0x000000380900780c */ /* 0x000fc40003f64270 */
[----:B-1----:R-:W-:Y:S02]  /*9540*/  FSEL R42, R42, -INF , P4 ;  /* 0xff8000002a2a7808 */ /* 0x002fe40002000000 */
[----:B------:R-:W-:Y:S01]  /*9550*/  FMNMX.FTZ R27, R38, R27, !PT ;  /* 0x0000001b261b7209 */ /* 0x000fe20007810000 */
        /* <DEDUP_REMOVED lines=21> */
[----:B------:R-:W-:Y:S02]  /*96b0*/  ISETP.GT.AND P4, PT, R9, 0x49, PT ;  /* 0x000000490900780c */ /* 0x000fe40003f84270 */
[----:B--2---:R-:W-:Y:S02]  /*96c0*/  FSEL R56, R56, -INF , P3 ;  /* 0xff80000038387808 */ /* 0x004fe40001800000 */
[----:B------:R-:W-:-:S03]  /*96d0*/  FMNMX.FTZ R27, R54, R27, !PT ;  /* 0x0000001b361b7209 */ /* 0x000fc60007810000 */
[----:B------:R-:W2:Y:S01]  /*96e0*/  MUFU.TANH R70, R70 ;  /* 0x0000004600467308 */ /* 0x000ea20000002400 */
[----:B------:R-:W-:Y:S01]  /*96f0*/  FMUL.FTZ R74, R74, UR4 ;  /* 0x000000044a4a7c20 */ /* 0x000fe20008410000 */
[----:B------:R-:W-:Y:S01]  /*9700*/  ISETP.GT.AND P3, PT, R9, 0x50, PT ;  /* 0x000000500900780c */ /* 0x000fe20003f64270 */
[----:B------:R-:W-:Y:S01]  /*9710*/  FMUL.FTZ R75, R75, UR4 ;  /* 0x000000044b4b7c20 */ /* 0x000fe20008410000 */
[----:B0-----:R-:W-:Y:S02]  /*9720*/  FSEL R58, R58, -INF , P4 ;  /* 0xff8000003a3a7808 */ /* 0x001fe40002000000 */
[----:B------:R-:W-:Y:S02]  /*9730*/  FMNMX.FTZ R27, R56, R27, !PT ;  /* 0x0000001b381b7209 */ /* 0x000fe40007810000 */
[----:B------:R-:W0:Y:S01]  /*9740*/  MUFU.TANH R71, R71 ;  /* 0x0000004700477308 */ /* 0x000e220000002400 */
[----:B------:R-:W-:Y:S02]  /*9750*/  ISETP.GT.AND P4, PT, R9, 0x51, PT ;  /* 0x000000510900780c */ /* 0x000fe40003f84270 */
[----:B---3--:R-:W-:-:S02]  /*9760*/  FSEL R62, R62, -INF , P3 ;  /* 0xff8000003e3e7808 */ /* 0x008fc40001800000 */
[----:B------:R-:W-:-:S03]  /*9770*/  FMNMX.FTZ R27, R58, R27, !PT ;  /* 0x0000001b3a1b7209 */ /* 0x000fc60007810000 */
[----:B------:R0:W-:Y:S01]  /*9780*/  MUFU.TANH R31, R74 ;  /* 0x0000004a001f7308 */ /* 0x0001e20000002400 */
[----:B------:R-:W-:Y:S01]  /*9790*/  FMUL.FTZ R78, R78, UR4 ;  /* 0x000000044e4e7c20 */ /* 0x000fe20008410000 */
[----:B------:R-:W-:Y:S01]  /*97a0*/  ISETP.GT.AND P3, PT, R9, 0x58, PT ;  /* 0x000000580900780c */ /* 0x000fe20003f64270 */
[----:B------:R-:W-:Y:S01]  /*97b0*/  FMUL.FTZ R79, R79, UR4 ;  /* 0x000000044f4f7c20 */ /* 0x000fe20008410000 */
[----:B-1----:R-:W-:Y:S02]  /*97c0*/  FSEL R66, R66, -INF , P4 ;  /* 0xff80000042427808 */ /* 0x002fe40002000000 */
[----:B------:R-:W-:Y:S02]  /*97d0*/  FMNMX.FTZ R27, R62, R27, !PT ;  /* 0x0000001b3e1b7209 */ /* 0x000fe40007810000 */
[----:B------:R-:W1:Y:S01]  /*97e0*/  MUFU.TANH R75, R75 ;  /* 0x0000004b004b7308 */ /* 0x000e620000002400 */
[----:B------:R-:W-:Y:S02]  /*97f0*/  ISETP.GT.AND P4, PT, R9, 0x59, PT ;  /* 0x000000590900780c */ /* 0x000fe40003f84270 */
[----:B--2---:R-:W-:-:S02]  /*9800*/  FSEL R70, R70, -INF , P3 ;  /* 0xff80000046467808 */ /* 0x004fc40001800000 */
[----:B------:R-:W-:-:S03]  /*9810*/  FMNMX.FTZ R27, R66, R27, !PT ;  /* 0x0000001b421b7209 */ /* 0x000fc60007810000 */
[----:B------:R1:W2:Y:S01]  /*9820*/  MUFU.TANH R35, R78 ;  /* 0x0000004e00237308 */ /* 0x0002a20000002400 */
[----:B------:R-:W-:Y:S01]  /*9830*/  FMUL.FTZ R82, R82, UR4 ;  /* 0x0000000452527c20 */ /* 0x000fe20008410000 */
[----:B------:R-:W-:Y:S01]  /*9840*/  ISETP.GT.AND P3, PT, R9, 0x60, PT ;  /* 0x000000600900780c */ /* 0x000fe20003f64270 */
[----:B------:R-:W-:Y:S01]  /*9850*/  FMUL.FTZ R83, R83, UR4 ;  /* 0x0000000453537c20 */ /* 0x000fe20008410000 */
[----:B0-----:R-:W-:Y:S02]  /*9860*/  FSEL R74, R71, -INF , P4 ;  /* 0xff800000474a7808 */ /* 0x001fe40002000000 */
[----:B------:R-:W-:Y:S02]  /*9870*/  FMNMX.FTZ R27, R70, R27, !PT ;  /* 0x0000001b461b7209 */ /* 0x000fe40007810000 */
[----:B------:R-:W0:Y:S01]  /*9880*/  MUFU.TANH R79, R79 ;  /* 0x0000004f004f7308 */ /* 0x000e220000002400 */
[----:B------:R-:W-:Y:S01]  /*9890*/  ISETP.GT.AND P4, PT, R9, 0x61, PT ;  /* 0x000000610900780c */ /* 0x000fe20003f84270 */
[----:B------:R-:W-:Y:S01]  /*98a0*/  FMUL.FTZ R11, R86, UR4 ;  /* 0x00000004560b7c20 */ /* 0x000fe20008410000 */
[----:B------:R-:W-:-:S05]  /*98b0*/  FMNMX.FTZ R27, R74, R27, !PT ;  /* 0x0000001b4a1b7209 */ /* 0x000fca0007810000 */
[----:B------:R3:W4:Y:S01]  /*98c0*/  MUFU.TANH R39, R82 ;  /* 0x0000005200277308 */ /* 0x0007220000002400 */
[----:B-1----:R-:W-:Y:S01]  /*98d0*/  FSEL R78, R75, -INF , P4 ;  /* 0xff8000004b4e7808 */ /* 0x002fe20002000000 */
[----:B------:R-:W-:Y:S01]  /*98e0*/  FMUL.FTZ R87, R87, UR4 ;  /* 0x0000000457577c20 */ /* 0x000fe20008410000 */
[----:B---3--:R-:W-:-:S05]  /*98f0*/  FSEL R82, R31, -INF , P3 ;  /* 0xff8000001f527808 */ /* 0x008fca0001800000 */
[----:B------:R-:W1:Y:S01]  /*9900*/  MUFU.TANH R83, R83 ;  /* 0x0000005300537308 */ /* 0x000e620000002400 */
[C---:B------:R-:W-:Y:S02]  /*9910*/  ISETP.GT.AND P3, PT, R9.reuse, 0x68, PT ;  /* 0x000000680900780c */ /* 0x040fe40003f64270 */
[----:B------:R-:W-:Y:S02]  /*9920*/  FMNMX.FTZ R27, R82, R27, !PT ;  /* 0x0000001b521b7209 */ /* 0x000fe40007810000 */
[----:B------:R-:W-:Y:S02]  /*9930*/  ISETP.GT.AND P4, PT, R9, 0x69, PT ;  /* 0x000000690900780c */ /* 0x000fe40003f84270 */
[----:B--2---:R-:W-:Y:S01]  /*9940*/  FSEL R86, R35, -INF , P3 ;  /* 0xff80000023567808 */ /* 0x004fe20001800000 */
[----:B------:R-:W2:Y:S01]  /*9950*/  MUFU.TANH R11, R11 ;  /* 0x0000000b000b7308 */ /* 0x000ea20000002400 */
[----:B------:R-:W-:Y:S02]  /*9960*/  FMNMX.FTZ R27, R78, R27, !PT ;  /* 0x0000001b4e1b7209 */ /* 0x000fe40007810000 */
[----:B------:R-:W-:-:S02]  /*9970*/  ISETP.GT.AND P3, PT, R9, 0x70, PT ;  /* 0x000000700900780c */ /* 0x000fc40003f64270 */
[----:B0-----:R-:W-:Y:S02]  /*9980*/  FSEL R88, R79, -INF , P4 ;  /* 0xff8000004f587808 */ /* 0x001fe40002000000 */
[----:B------:R-:W-:Y:S01]  /*9990*/  FMNMX.FTZ R27, R86, R27, !PT ;  /* 0x0000001b561b7209 */ /* 0x000fe20007810000 */
[----:B------:R-:W0:Y:S01]  /*99a0*/  MUFU.TANH R87, R87 ;  /* 0x0000005700577308 */ /* 0x000e220000002400 */
[----:B------:R-:W-:Y:S01]  /*99b0*/  FMUL.FTZ R63, R60, UR4 ;  /* 0x000000043c3f7c20 */ /* 0x000fe20008410000 */
[----:B------:R-:W-:Y:S02]  /*99c0*/  ISETP.GT.AND P4, PT, R9, 0x71, PT ;  /* 0x000000710900780c */ /* 0x000fe40003f84270 */
[----:B----4-:R-:W-:Y:S02]  /*99d0*/  FSEL R60, R39, -INF , P3 ;  /* 0xff800000273c7808 */ /* 0x010fe40001800000 */
[----:B------:R-:W-:Y:S02]  /*99e0*/  FMNMX.FTZ R27, R88, R27, !PT ;  /* 0x0000001b581b7209 */ /* 0x000fe40007810000 */
[----:B------:R-:W-:-:S02]  /*99f0*/  ISETP.GT.AND P3, PT, R9, 0x78, PT ;  /* 0x000000780900780c */ /* 0x000fc40003f64270 */
[----:B-1----:R-:W-:Y:S02]  /*9a00*/  FSEL R96, R83, -INF , P4 ;  /* 0xff80000053607808 */ /* 0x002fe40002000000 */
[----:B------:R-:W-:Y:S02]  /*9a10*/  FMNMX.FTZ R27, R60, R27, !PT ;  /* 0x0000001b3c1b7209 */ /* 0x000fe40007810000 */
[----:B------:R-:W-:Y:S02]  /*9a20*/  ISETP.GT.AND P4, PT, R9, 0x79, PT ;  /* 0x000000790900780c */ /* 0x000fe40003f84270 */
[----:B--2---:R-:W-:Y:S02]  /*9a30*/  FSEL R94, R11, -INF , P3 ;  /* 0xff8000000b5e7808 */ /* 0x004fe40001800000 */
[----:B------:R-:W-:Y:S02]  /*9a40*/  FMNMX.FTZ R27, R96, R27, !PT ;  /* 0x0000001b601b7209 */ /* 0x000fe40007810000 */
[----:B0-----:R-:W-:-:S02]  /*9a50*/  FSEL R90, R87, -INF , P4 ;  /* 0xff800000575a7808 */ /* 0x001fc40002000000 */
[----:B------:R-:W-:-:S04]  /*9a60*/  FMNMX.FTZ R27, R94, R27, !PT ;  /* 0x0000001b5e1b7209 */ /* 0x000fc80007810000 */
[----:B------:R-:W-:Y:S01]  /*9a70*/  FMNMX.FTZ R9, R90, R27, !PT ;  /* 0x0000001b5a097209 */ /* 0x000fe20007810000 */
[----:B------:R-:W-:-:S04]  /*9a80*/  FMUL.FTZ R59, R64, UR4 ;  /* 0x00000004403b7c20 */ /* 0x000fc80008410000 */
[----:B------:R-:W0:Y:S04]  /*9a90*/  SHFL.BFLY PT, R64, R9, 0x2, 0x1f ;  /* 0x0c401f0009407f89 */ /* 0x000e2800000e0000 */
[----:B------:R-:W1:Y:S01]  /*9aa0*/  SHFL.IDX PT, R89, R89, RZ, 0x1c1f ;  /* 0x001c1fff59597589 */ /* 0x000e6200000e0000 */
[----:B------:R-:W-:Y:S01]  /*9ab0*/  FMUL.FTZ R8, R25, UR4 ;  /* 0x0000000419087c20 */ /* 0x000fe20008410000 */
[----:B0-----:R-:W-:-:S05]  /*9ac0*/  FMNMX.FTZ R64, R9, R64, !PT ;  /* 0x0000004009407209 */ /* 0x001fca0007810000 */
[----:B------:R-:W0:Y:S01]  /*9ad0*/  SHFL.BFLY PT, R11, R64, 0x1, 0x1f ;  /* 0x0c201f00400b7f89 */ /* 0x000e2200000e0000 */
[----:B------:R-:W2:Y:S01]  /*9ae0*/  MUFU.TANH R3, R3 ;  /* 0x0000000300037308 */ /* 0x000ea20000002400 */
[----:B------:R-:W-:-:S07]  /*9af0*/  FMUL.FTZ R13, R32, UR4 ;  /* 0x00000004200d7c20 */ /* 0x000fce0008410000 */
[----:B------:R-:W3:Y:S01]  /*9b00*/  MUFU.TANH R8, R8 ;  /* 0x0000000800087308 */ /* 0x000ee20000002400 */
[----:B------:R-:W-:Y:S02]  /*9b10*/  IMAD.U32 R9, RZ, RZ, UR5 ;  /* 0x00000005ff097e24 */ /* 0x000fe4000f8e00ff */
[----:B------:R-:W-:Y:S01]  /*9b20*/  FMUL.FTZ R15, R36, UR4 ;  /* 0x00000004240f7c20 */ /* 0x000fe20008410000 */
[----:B-1----:R-:W-:-:S04]  /*9b30*/  VIADDMNMX R57, R89, R106, R57, PT ;  /* 0x0000006a59397246 */ /* 0x002fc80003800139 */
[----:B------:R-:W1:Y:S01]  /*9b40*/  MUFU.TANH R10, R10 ;  /* 0x0000000a000a7308 */ /* 0x000e620000002400 */
[----:B------:R-:W-:Y:S01]  /*9b50*/  FMUL.FTZ R36, R49, UR4 ;  /* 0x0000000431247c20 */ /* 0x000fe20008410000 */
[----:B0-----:R-:W-:-:S06]  /*9b60*/  FMNMX.FTZ R11, R64, R11, !PT ;  /* 0x0000000b400b7209 */ /* 0x001fcc0007810000 */
[----:B------:R-:W0:Y:S01]  /*9b70*/  MUFU.TANH R12, R12 ;  /* 0x0000000c000c7308 */ /* 0x000e220000002400 */
[----:B------:R-:W-:Y:S01]  /*9b80*/  ISETP.GT.AND P4, PT, R57, RZ, PT ;  /* 0x000000ff3900720c */ /* 0x000fe20003f84270 */
[----:B------:R-:W-:Y:S01]  /*9b90*/  FMUL.FTZ R27, R68, UR4 ;  /* 0x00000004441b7c20 */ /* 0x000fe20008410000 */
[C---:B------:R-:W-:Y:S01]  /*9ba0*/  FSETP.NEU.FTZ.AND P3, PT, R11.reuse, -INF , PT ;  /* 0xff8000000b00780b */ /* 0x040fe20003f7d000 */
[----:B------:R-:W-:Y:S01]  /*9bb0*/  FMUL.FTZ R49, R11, R9 ;  /* 0x000000090b317220 */ /* 0x000fe20000410000 */
[----:B------:R-:W-:-:S03]  /*9bc0*/  ISETP.GT.AND P5, PT, R57, 0x1, PT ;  /* 0x000000013900780c */ /* 0x000fc60003fa4270 */
[----:B------:R-:W-:Y:S01]  /*9bd0*/  MUFU.TANH R14, R14 ;  /* 0x0000000e000e7308 */ /* 0x000fe20000002400 */
[----:B------:R-:W-:Y:S01]  /*9be0*/  FSEL R49, R49, RZ, P3 ;  /* 0x000000ff31317208 */ /* 0x000fe20001800000 */
[----:B------:R-:W-:Y:S01]  /*9bf0*/  FMUL.FTZ R31, R72, UR4 ;  /* 0x00000004481f7c20 */ /* 0x000fe20008410000 */
[----:B------:R-:W-:Y:S01]  /*9c00*/  ISETP.GT.AND P3, PT, R57, 0x8, PT ;  /* 0x000000083900780c */ /* 0x000fe20003f64270 */
[----:B------:R-:W-:-:S04]  /*9c10*/  FMUL.FTZ R25, R40, UR4 ;  /* 0x0000000428197c20 */ /* 0x000fc80008410000 */
[----:B------:R-:W4:Y:S01]  /*9c20*/  MUFU.TANH R13, R13 ;  /* 0x0000000d000d7308 */ /* 0x000f220000002400 */
[----:B--2---:R-:W-:Y:S01]  /*9c30*/  FSEL R68, R3, -INF , P4 ;  /* 0xff80000003447808 */ /* 0x004fe20002000000 */
[----:B------:R-:W-:Y:S01]  /*9c40*/  FMUL.FTZ R39, R76, UR4 ;  /* 0x000000044c277c20 */ /* 0x000fe20008410000 */
[----:B---3--:R-:W-:Y:S01]  /*9c50*/  FSEL R8, R8, -INF , P5 ;  /* 0xff80000008087808 */ /* 0x008fe20002800000 */
[----:B------:R-:W-:Y:S01]  /*9c60*/  FMUL.FTZ R47, R80, UR4 ;  /* 0x00000004502f7c20 */ /* 0x000fe20008410000 */
[----:B------:R-:W-:-:S03]  /*9c70*/  ISETP.GT.AND P4, PT, R57, 0x9, PT ;  /* 0x000000093900780c */ /* 0x000fc60003f84270 */
[----:B------:R-:W-:Y:S01]  /*9c80*/  MUFU.TANH R24, R24 ;  /* 0x0000001800187308 */ /* 0x000fe20000002400 */
[----:B-1----:R-:W-:Y:S01]  /*9c90*/  FSEL R72, R10, -INF , P3 ;  /* 0xff8000000a487808 */ /* 0x002fe20001800000 */
[----:B------:R-:W-:Y:S01]  /*9ca0*/  FMUL.FTZ R32, R45, UR4 ;  /* 0x000000042d207c20 */ /* 0x000fe20008410000 */
[----:B------:R-:W-:-:S05]  /*9cb0*/  FMNMX.FTZ R3, R68, R8, !PT ;  /* 0x0000000844037209 */ /* 0x000fca0007810000 */
[----:B------:R-:W-:Y:S01]  /*9cc0*/  MUFU.TANH R28, R28 ;  /* 0x0000001c001c7308 */ /* 0x000fe20000002400 */
[----:B------:R-:W-:-:S07]  /*9cd0*/  ISETP.GT.AND P3, PT, R57, 0x10, PT ;  /* 0x000000103900780c */ /* 0x000fce0003f64270 */
[----:B------:R-:W-:Y:S01]  /*9ce0*/  MUFU.TANH R29, R29 ;  /* 0x0000001d001d7308 */ /* 0x000fe20000002400 */
[----:B0-----:R-:W-:-:S07]  /*9cf0*/  FSEL R76, R12, -INF , P4 ;  /* 0xff8000000c4c7808 */ /* 0x001fce0002000000 */
[----:B------:R-:W-:Y:S01]  /*9d00*/  MUFU.TANH R33, R33 ;  /* 0x0000002100217308 */ /* 0x000fe20000002400 */
[----:B------:R-:W-:-:S07]  /*9d10*/  FMNMX.FTZ R3, R72, R3, !PT ;  /* 0x0000000348037209 */ /* 0x000fce0007810000 */
[----:B------:R-:W-:Y:S01]  /*9d20*/  MUFU.TANH R37, R37 ;  /* 0x0000002500257308 */ /* 0x000fe20000002400 */
[----:B------:R-:W-:-:S07]  /*9d30*/  FMUL.FTZ R67, R61, UR4 ;  /* 0x000000043d437c20 */ /* 0x000fce0008410000 */
[----:B------:R-:W-:Y:S08]  /*9d40*/  MUFU.TANH R41, R41 ;  /* 0x0000002900297308 */ /* 0x000ff00000002400 */
[----:B------:R-:W-:Y:S01]  /*9d50*/  MUFU.TANH R44, R44 ;  /* 0x0000002c002c7308 */ /* 0x000fe20000002400 */
[----:B------:R-:W-:Y:S01]  /*9d60*/  FMUL.FTZ R35, R69, UR4 ;  /* 0x0000000445237c20 */ /* 0x000fe20008410000 */
[----:B------:R-:W-:Y:S01]  /*9d70*/  FMUL.FTZ R43, R73, UR4 ;  /* 0x00000004492b7c20 */ /* 0x000fe20008410000 */
[----:B------:R-:W-:Y:S01]  /*9d80*/  FMUL.FTZ R51, R81, UR4 ;  /* 0x0000000451337c20 */ /* 0x000fe20008410000 */
[----:B------:R-:W-:Y:S01]  /*9d90*/  FMUL.FTZ R55, R85, UR4 ;  /* 0x0000000455377c20 */ /* 0x000fe20008410000 */
[----:B------:R-:W-:Y:S01]  /*9da0*/  @!P1 PRMT R0, RZ, 0x654, R0 ;  /* 0x00000654ff009816 */ /* 0x000fe20000000000 */
[----:B------:R-:W-:-:S02]  /*9db0*/  ULDC UR5, c[0x0][0x9d8] ;  /* 0x0002760000057ab9 */ /* 0x000fc40000000800 */
[----:B------:R-:W0:Y:S01]  /*9dc0*/  MUFU.TANH R15, R15 ;  /* 0x0000000f000f7308 */ /* 0x000e220000002400 */
[----:B------:R-:W-:Y:S02]  /*9dd0*/  ISETP.GT.AND P4, PT, R57, 0x11, PT ;  /* 0x000000113900780c */ /* 0x000fe40003f84270 */
[----:B----4-:R-:W-:Y:S02]  /*9de0*/  FSEL R80, R13, -INF , P3 ;  /* 0xff8000000d507808 */ /* 0x010fe40001800000 */
[----:B------:R-:W-:-:S03]  /*9df0*/  FMNMX.FTZ R3, R76, R3, !PT ;  /* 0x000000034c037209 */ /* 0x000fc60007810000 */
[----:B------:R-:W1:Y:S01]  /*9e00*/  MUFU.TANH R25, R25 ;  /* 0x0000001900197308 */ /* 0x000e620000002400 */
[----:B------:R-:W-:Y:S01]  /*9e10*/  FMUL.FTZ R40, R53, UR4 ;  /* 0x0000000435287c20 */ /* 0x000fe20008410000 */
[----:B------:R-:W-:Y:S01]  /*9e20*/  FMUL.FTZ R53, R84, UR4 ;  /* 0x0000000454357c20 */ /* 0x000fe20008410000 */
[----:B------:R-:W-:Y:S01]  /*9e30*/  ISETP.GT.AND P3, PT, R57, 0x18, PT ;  /* 0x000000183900780c */ /* 0x000fe20003f64270 */
[----:B------:R-:W-:Y:S01]  /*9e40*/  FFMA.FTZ R145, R98, R9, -R49 ;  /* 0x0000000962917223 */ /* 0x000fe20000010831 */
[----:B------:R-:W-:-:S03]  /*9e50*/  FSEL R84, R14, -INF , P4 ;  /* 0xff8000000e547808 */ /* 0x000fc60002000000 */
[----:B------:R-:W2:Y:S01]  /*9e60*/  MUFU.TANH R32, R32 ;  /* 0x0000002000207308 */ /* 0x000ea20000002400 */
[----:B------:R-:W-:Y:S01]  /*9e70*/  FMNMX.FTZ R3, R80, R3, !PT ;  /* 0x0000000350037209 */ /* 0x000fe20007810000 */
[----:B------:R-:W-:Y:S01]  /*9e80*/  FFMA.FTZ R147, R104, R9, -R49 ;  /* 0x0000000968937223 */ /* 0x000fe20000010831 */
[----:B------:R-:W-:-:S05]  /*9e90*/  ISETP.GT.AND P4, PT, R57, 0x19, PT ;  /* 0x000000193900780c */ /* 0x000fca0003f84270 */
[----:B------:R-:W3:Y:S01]  /*9ea0*/  MUFU.TANH R36, R36 ;  /* 0x0000002400247308 */ /* 0x000ee20000002400 */
[----:B0-----:R-:W-:Y:S01]  /*9eb0*/  FSEL R98, R15, -INF , P3 ;  /* 0xff8000000f627808 */ /* 0x001fe20001800000 */
[--C-:B------:R-:W-:Y:S01]  /*9ec0*/  FFMA.FTZ R141, R46, R9, -R49.reuse ;  /* 0x000000092e8d7223 */ /* 0x100fe20000010831 */
[----:B------:R-:W-:Y:S01]  /*9ed0*/  FMNMX.FTZ R3, R84, R3, !PT ;  /* 0x0000000354037209 */ /* 0x000fe20007810000 */
[----:B------:R-:W-:Y:S01]  /*9ee0*/  FFMA.FTZ R108, R108, R9, -R49 ;  /* 0x000000096c6c7223 */ /* 0x000fe20000010831 */
[----:B------:R-:W-:-:S03]  /*9ef0*/  ISETP.GT.AND P3, PT, R57, 0x20, PT ;  /* 0x000000203900780c */ /* 0x000fc60003f64270 */
[----:B------:R-:W-:Y:S01]  /*9f00*/  MUFU.TANH R63, R63 ;  /* 0x0000003f003f7308 */ /* 0x000fe20000002400 */
[----:B------:R-:W-:Y:S01]  /*9f10*/  FSEL R24, R24, -INF , P4 ;  /* 0xff80000018187808 */ /* 0x000fe20002000000 */
[----:B------:R-:W-:Y:S01]  /*9f20*/  FMUL.FTZ R61, R65, UR4 ;  /* 0x00000004413d7c20 */ /* 0x000fe20008410000 */
[----:B------:R-:W-:Y:S01]  /*9f30*/  FMNMX.FTZ R3, R98, R3, !PT ;  /* 0x0000000362037209 */ /* 0x000fe20007810000 */
[----:B------:R-:W-:Y:S01]  /*9f40*/  FFMA.FTZ R14, R100, R9, -R49 ;  /* 0x00000009640e7223 */ /* 0x000fe20000010831 */
[----:B------:R-:W-:-:S03]  /*9f50*/  ISETP.GT.AND P4, PT, R57, 0x21, PT ;  /* 0x000000213900780c */ /* 0x000fc60003f84270 */
[----:B------:R-:W-:Y:S01]  /*9f60*/  MUFU.TANH R59, R59 ;  /* 0x0000003b003b7308 */ /* 0x000fe20000002400 */
[----:B-1----:R-:W-:Y:S01]  /*9f70*/  FSEL R100, R25, -INF , P3 ;  /* 0xff80000019647808 */ /* 0x002fe20001800000 */
[--C-:B------:R-:W-:Y:S01]  /*9f80*/  FFMA.FTZ R143, R34, R9, -R49.reuse ;  /* 0x00000009228f7223 */ /* 0x100fe20000010831 */
[----:B------:R-:W-:Y:S01]  /*9f90*/  FMNMX.FTZ R3, R24, R3, !PT ;  /* 0x0000000318037209 */ /* 0x000fe20007810000 */
[----:B------:R-:W-:Y:S01]  /*9fa0*/  FFMA.FTZ R149, R110, R9, -R49 ;  /* 0x000000096e957223 */ /* 0x000fe20000010831 */
[----:B------:R-:W-:-:S03]  /*9fb0*/  ISETP.GT.AND P3, PT, R57, 0x28, PT ;  /* 0x000000283900780c */ /* 0x000fc60003f64270 */
[----:B------:R-:W-:Y:S01]  /*9fc0*/  MUFU.TANH R27, R27 ;  /* 0x0000001b001b7308 */ /* 0x000fe20000002400 */
[----:B------:R-:W-:Y:S01]  /*9fd0*/  FSEL R104, R28, -INF , P4 ;  /* 0xff8000001c687808 */ /* 0x000fe20002000000 */
        /* <DEDUP_REMOVED lines=8> */
[-CC-:B------:R-:W-:Y:S01]  /*a060*/  FFMA.FTZ R28, R102, R9.reuse, -R49.reuse ;  /* 0x00000009661c7223 */ /* 0x180fe20000010831 */
[C---:B------:R-:W-:Y:S01]  /*a070*/  ISETP.GT.AND P3, PT, R57.reuse, 0x30, PT ;  /* 0x000000303900780c */ /* 0x040fe20003f64270 */
[--C-:B------:R-:W-:Y:S01]  /*a080*/  FFMA.FTZ R139, R50, R9, -R49.reuse ;  /* 0x00000009328b7223 */ /* 0x100fe20000010831 */
[----:B--2---:R-:W-:Y:S01]  /*a090*/  FSEL R32, R32, -INF , P4 ;  /* 0xff80000020207808 */ /* 0x004fe20002000000 */
[----:B------:R-:W0:Y:S01]  /*a0a0*/  MUFU.TANH R40, R40 ;  /* 0x0000002800287308 */ /* 0x000e220000002400 */
[----:B------:R-:W-:Y:S01]  /*a0b0*/  FMNMX.FTZ R3, R106, R3, !PT ;  /* 0x000000036a037209 */ /* 0x000fe20007810000 */
[-CC-:B------:R-:W-:Y:S01]  /*a0c0*/  FFMA.FTZ R26, R26, R9.reuse, -R49.reuse ;  /* 0x000000091a1a7223 */ /* 0x180fe20000010831 */
[----:B------:R-:W-:Y:S01]  /*a0d0*/  ISETP.GT.AND P4, PT, R57, 0x31, PT ;  /* 0x000000313900780c */ /* 0x000fe20003f84270 */
[-CC-:B------:R-:W-:Y:S01]  /*a0e0*/  FFMA.FTZ R30, R30, R9.reuse, -R49.reuse ;  /* 0x000000091e1e7223 */ /* 0x180fe20000010831 */
[----:B------:R-:W-:Y:S01]  /*a0f0*/  FSEL R102, R33, -INF , P3 ;  /* 0xff80000021667808 */ /* 0x000fe20001800000 */
[--C-:B------:R-:W-:Y:S01]  /*a100*/  FFMA.FTZ R137, R38, R9, -R49.reuse ;  /* 0x0000000926897223 */ /* 0x100fe20000010831 */
[----:B------:R-:W-:Y:S01]  /*a110*/  FMNMX.FTZ R3, R32, R3, !PT ;  /* 0x0000000320037209 */ /* 0x000fe20007810000 */
[----:B------:R-:W1:Y:S01]  /*a120*/  MUFU.TANH R67, R67 ;  /* 0x0000004300437308 */ /* 0x000e620000002400 */
[C---:B------:R-:W-:Y:S01]  /*a130*/  ISETP.GT.AND P3, PT, R57.reuse, 0x38, PT ;  /* 0x000000383900780c */ /* 0x040fe20003f64270 */
[----:B------:R2:W-:Y:S01]  /*a140*/  @!P1 SYNCS.ARRIVE.TRANS64.RED.A1T0 RZ, [R0+URZ], RZ ;  /* 0x000000ff00ff99a7 */ /* 0x0005e2000810043f */
[----:B---3--:R-:W-:Y:S01]  /*a150*/  FSEL R36, R36, -INF , P4 ;  /* 0xff80000024247808 */ /* 0x008fe20002000000 */
[--C-:B------:R-:W-:Y:S01]  /*a160*/  FFMA.FTZ R133, R52, R9, -R49.reuse ;  /* 0x0000000934857223 */ /* 0x100fe20000010831 */
[----:B------:R-:W-:Y:S01]  /*a170*/  FMNMX.FTZ R3, R102, R3, !PT ;  /* 0x0000000366037209 */ /* 0x000fe20007810000 */
[-CC-:B------:R-:W-:Y:S01]  /*a180*/  FFMA.FTZ R135, R56, R9.reuse, -R49.reuse ;  /* 0x0000000938877223 */ /* 0x180fe20000010831 */
[----:B------:R-:W-:Y:S01]  /*a190*/  ISETP.GT.AND P4, PT, R57, 0x39, PT ;  /* 0x000000393900780c */ /* 0x000fe20003f84270 */
[----:B------:R3:W-:Y:S01]  /*a1a0*/  MUFU.EX2 R12, R108 ;  /* 0x0000006c000c7308 */ /* 0x0007e20000000800 */
[----:B------:R-:W-:Y:S01]  /*a1b0*/  FSEL R46, R37, -INF , P3 ;  /* 0xff800000252e7808 */ /* 0x000fe20001800000 */
[--C-:B------:R-:W-:Y:S01]  /*a1c0*/  FFMA.FTZ R129, R62, R9, -R49.reuse ;  /* 0x000000093e817223 */ /* 0x100fe20000010831 */
[----:B------:R-:W-:Y:S01]  /*a1d0*/  FMNMX.FTZ R3, R36, R3, !PT ;  /* 0x0000000324037209 */ /* 0x000fe20007810000 */
[-CC-:B------:R-:W-:Y:S01]  /*a1e0*/  FFMA.FTZ R131, R70, R9.reuse, -R49.reuse ;  /* 0x0000000946837223 */ /* 0x180fe20000010831 */
[C---:B------:R-:W-:Y:S01]  /*a1f0*/  ISETP.GT.AND P3, PT, R57.reuse, 0x40, PT ;  /* 0x000000403900780c */ /* 0x040fe20003f64270 */
[--C-:B------:R-:W-:Y:S01]  /*a200*/  FFMA.FTZ R121, R60, R9, -R49.reuse ;  /* 0x000000093c797223 */ /* 0x100fe20000010831 */
[----:B0-----:R-:W-:Y:S01]  /*a210*/  FSEL R40, R40, -INF , P4 ;  /* 0xff80000028287808 */ /* 0x001fe20002000000 */
[----:B------:R-:W0:Y:S01]  /*a220*/  MUFU.TANH R61, R61 ;  /* 0x0000003d003d7308 */ /* 0x000e220000002400 */
[----:B------:R-:W-:Y:S01]  /*a230*/  FMNMX.FTZ R3, R46, R3, !PT ;  /* 0x000000032e037209 */ /* 0x000fe20007810000 */
[-CC-:B------:R-:W-:Y:S01]  /*a240*/  FFMA.FTZ R125, R82, R9.reuse, -R49.reuse ;  /* 0x00000009527d7223 */ /* 0x180fe20000010831 */
[----:B------:R-:W-:Y:S01]  /*a250*/  ISETP.GT.AND P4, PT, R57, 0x41, PT ;  /* 0x000000413900780c */ /* 0x000fe20003f84270 */
[-CC-:B------:R-:W-:Y:S01]  /*a260*/  FFMA.FTZ R127, R86, R9.reuse, -R49.reuse ;  /* 0x00000009567f7223 */ /* 0x180fe20000010831 */
[----:B---3--:R-:W-:Y:S01]  /*a270*/  FSEL R108, R41, -INF , P3 ;  /* 0xff800000296c7808 */ /* 0x008fe20001800000 */
[----:B------:R-:W-:Y:S01]  /*a280*/  FFMA.FTZ R123, R94, R9, -R49 ;  /* 0x000000095e7b7223 */ /* 0x000fe20000010831 */
[----:B------:R-:W-:Y:S01]  /*a290*/  FMNMX.FTZ R3, R40, R3, !PT ;  /* 0x0000000328037209 */ /* 0x000fe20007810000 */
[----:B------:R-:W3:Y:S01]  /*a2a0*/  MUFU.TANH R35, R35 ;  /* 0x0000002300237308 */ /* 0x000ee20000002400 */
[----:B------:R-:W-:Y:S01]  /*a2b0*/  ISETP.GT.AND P3, PT, R57, 0x48, PT ;  /* 0x000000483900780c */ /* 0x000fe20003f64270 */
[----:B------:R-:W-:Y:S01]  /*a2c0*/  ULDC UR4, c[0x0][0x9d8] ;  /* 0x0002760000047ab9 */ /* 0x000fe20000000800 */
[----:B------:R-:W-:-:S02]  /*a2d0*/  FSEL R44, R44, -INF , P4 ;  /* 0xff8000002c2c7808 */ /* 0x000fc40002000000 */
[----:B------:R-:W-:Y:S02]  /*a2e0*/  FMNMX.FTZ R3, R108, R3, !PT ;  /* 0x000000036c037209 */ /* 0x000fe40007810000 */
[----:B------:R-:W-:Y:S02]  /*a2f0*/  ISETP.GT.AND P4, PT, R57, 0x49, PT ;  /* 0x000000493900780c */ /* 0x000fe40003f84270 */
[----:B------:R-:W-:Y:S02]  /*a300*/  FSEL R34, R63, -INF , P3 ;  /* 0xff8000003f227808 */ /* 0x000fe40001800000 */
[----:B------:R-:W-:Y:S02]  /*a310*/  FMNMX.FTZ R3, R44, R3, !PT ;  /* 0x000000032c037209 */ /* 0x000fe40007810000 */
[----:B------:R-:W-:Y:S02]  /*a320*/  ISETP.GT.AND P3, PT, R57, 0x50, PT ;  /* 0x000000503900780c */ /* 0x000fe40003f64270 */
[----:B-1----:R-:W-:-:S02]  /*a330*/  FSEL R110, R67, -INF , P4 ;  /* 0xff800000436e7808 */ /* 0x002fc40002000000 */
[----:B------:R-:W-:Y:S02]  /*a340*/  FMNMX.FTZ R3, R34, R3, !PT ;  /* 0x0000000322037209 */ /* 0x000fe40007810000 */
[----:B------:R-:W-:Y:S02]  /*a350*/  ISETP.GT.AND P4, PT, R57, 0x51, PT ;  /* 0x000000513900780c */ /* 0x000fe40003f84270 */
[----:B------:R-:W-:Y:S02]  /*a360*/  FSEL R112, R59, -INF , P3 ;  /* 0xff8000003b707808 */ /* 0x000fe40001800000 */
[----:B------:R-:W-:Y:S01]  /*a370*/  FMNMX.FTZ R3, R110, R3, !PT ;  /* 0x000000036e037209 */ /* 0x000fe20007810000 */
[----:B------:R-:W1:Y:S01]  /*a380*/  MUFU.TANH R43, R43 ;  /* 0x0000002b002b7308 */ /* 0x000e620000002400 */
[----:B------:R-:W-:Y:S02]  /*a390*/  ISETP.GT.AND P3, PT, R57, 0x58, PT ;  /* 0x000000583900780c */ /* 0x000fe40003f64270 */
[----:B0-----:R-:W-:-:S02]  /*a3a0*/  FSEL R114, R61, -INF , P4 ;  /* 0xff8000003d727808 */ /* 0x001fc40002000000 */
[----:B------:R-:W-:Y:S02]  /*a3b0*/  FMNMX.FTZ R3, R112, R3, !PT ;  /* 0x0000000370037209 */ /* 0x000fe40007810000 */
[----:B------:R-:W-:Y:S01]  /*a3c0*/  ISETP.GT.AND P4, PT, R57, 0x59, PT ;  /* 0x000000593900780c */ /* 0x000fe20003f84270 */
[----:B------:R-:W0:Y:S01]  /*a3d0*/  MUFU.TANH R39, R39 ;  /* 0x0000002700277308 */ /* 0x000e220000002400 */
[----:B------:R-:W-:Y:S02]  /*a3e0*/  FSEL R116, R27, -INF , P3 ;  /* 0xff8000001b747808 */ /* 0x000fe40001800000 */
[----:B------:R-:W-:Y:S02]  /*a3f0*/  FMNMX.FTZ R3, R114, R3, !PT ;  /* 0x0000000372037209 */ /* 0x000fe40007810000 */
[----:B------:R-:W-:Y:S02]  /*a400*/  ISETP.GT.AND P3, PT, R57, 0x60, PT ;  /* 0x000000603900780c */ /* 0x000fe40003f64270 */
[----:B---3--:R-:W-:Y:S01]  /*a410*/  FSEL R118, R35, -INF , P4 ;  /* 0xff80000023767808 */ /* 0x008fe20002000000 */
[----:B------:R-:W3:Y:S01]  /*a420*/  MUFU.TANH R45, R45 ;  /* 0x0000002d002d7308 */ /* 0x000ee20000002400 */
[----:B------:R-:W-:-:S02]  /*a430*/  FMNMX.FTZ R3, R116, R3, !PT ;  /* 0x0000000374037209 */ /* 0x000fc40007810000 */
[----:B------:R-:W-:Y:S02]  /*a440*/  ISETP.GT.AND P4, PT, R57, 0x61, PT ;  /* 0x000000613900780c */ /* 0x000fe40003f84270 */
[----:B------:R-:W-:Y:S02]  /*a450*/  FSEL R120, R31, -INF , P3 ;  /* 0xff8000001f787808 */ /* 0x000fe40001800000 */
[----:B------:R-:W-:Y:S01]  /*a460*/  FMNMX.FTZ R3, R118, R3, !PT ;  /* 0x0000000376037209 */ /* 0x000fe20007810000 */
[----:B------:R-:W4:Y:S01]  /*a470*/  MUFU.TANH R47, R47 ;  /* 0x0000002f002f7308 */ /* 0x000f220000002400 */
[----:B------:R-:W-:Y:S02]  /*a480*/  ISETP.GT.AND P3, PT, R57, 0x68, PT ;  /* 0x000000683900780c */ /* 0x000fe40003f64270 */
[----:B-1----:R-:W-:Y:S02]  /*a490*/  FSEL R50, R43, -INF , P4 ;  /* 0xff8000002b327808 */ /* 0x002fe40002000000 */
[----:B------:R-:W-:-:S03]  /*a4a0*/  FMNMX.FTZ R3, R120, R3, !PT ;  /* 0x0000000378037209 */ /* 0x000fc60007810000 */
[----:B------:R-:W1:Y:S01]  /*a4b0*/  MUFU.TANH R51, R51 ;  /* 0x0000003300337308 */ /* 0x000e620000002400 */
[----:B------:R-:W-:Y:S02]  /*a4c0*/  ISETP.GT.AND P4, PT, R57, 0x69, PT ;  /* 0x000000693900780c */ /* 0x000fe40003f84270 */
[----:B0-----:R-:W-:Y:S02]  /*a4d0*/  FSEL R122, R39, -INF , P3 ;  /* 0xff800000277a7808 */ /* 0x001fe40001800000 */
[----:B------:R-:W-:-:S03]  /*a4e0*/  FMNMX.FTZ R3, R50, R3, !PT ;  /* 0x0000000332037209 */ /* 0x000fc60007810000 */
[----:B------:R-:W0:Y:S01]  /*a4f0*/  MUFU.TANH R53, R53 ;  /* 0x0000003500357308 */ /* 0x000e220000002400 */
[----:B------:R-:W-:Y:S02]  /*a500*/  ISETP.GT.AND P3, PT, R57, 0x70, PT ;  /* 0x000000703900780c */ /* 0x000fe40003f64270 */
[----:B---3--:R-:W-:Y:S02]  /*a510*/  FSEL R124, R45, -INF , P4 ;  /* 0xff8000002d7c7808 */ /* 0x008fe40002000000 */
[----:B------:R-:W-:Y:S01]  /*a520*/  FMNMX.FTZ R3, R122, R3, !PT ;  /* 0x000000037a037209 */ /* 0x000fe20007810000 */
[----:B------:R-:W3:Y:S02]  /*a530*/  @P2 LDC R45, c[0x0][0x450] ;  /* 0x00011400ff2d2b82 */ /* 0x000ee40000000800 */
[----:B------:R-:W2:Y:S01]  /*a540*/  MUFU.TANH R55, R55 ;  /* 0x0000003700377308 */ /* 0x000ea20000002400 */
[----:B------:R-:W-:Y:S02]  /*a550*/  ISETP.GT.AND P4, PT, R57, 0x71, PT ;  /* 0x000000713900780c */ /* 0x000fe40003f84270 */
[----:B----4-:R-:W-:-:S02]  /*a560*/  FSEL R126, R47, -INF , P3 ;  /* 0xff8000002f7e7808 */ /* 0x010fc40001800000 */
[----:B------:R-:W-:Y:S02]  /*a570*/  FMNMX.FTZ R3, R124, R3, !PT ;  /* 0x000000037c037209 */ /* 0x000fe40007810000 */
[----:B------:R-:W-:Y:S02]  /*a580*/  ISETP.GT.AND P3, PT, R57, 0x78, PT ;  /* 0x000000783900780c */ /* 0x000fe40003f64270 */
[----:B-1----:R-:W-:Y:S02]  /*a590*/  FSEL R128, R51, -INF , P4 ;  /* 0xff80000033807808 */ /* 0x002fe40002000000 */
[----:B------:R-:W-:Y:S02]  /*a5a0*/  FMNMX.FTZ R3, R126, R3, !PT ;  /* 0x000000037e037209 */ /* 0x000fe40007810000 */
[----:B------:R-:W-:Y:S02]  /*a5b0*/  ISETP.GT.AND P4, PT, R57, 0x79, PT ;  /* 0x000000793900780c */ /* 0x000fe40003f84270 */
[----:B0-----:R-:W-:-:S02]  /*a5c0*/  FSEL R130, R53, -INF , P3 ;  /* 0xff80000035827808 */ /* 0x001fc40001800000 */
[----:B------:R-:W-:Y:S02]  /*a5d0*/  FMNMX.FTZ R3, R128, R3, !PT ;  /* 0x0000000380037209 */ /* 0x000fe40007810000 */
[----:B--2---:R-:W-:Y:S02]  /*a5e0*/  FSEL R132, R55, -INF , P4 ;  /* 0xff80000037847808 */ /* 0x004fe40002000000 */
[----:B------:R-:W-:-:S04]  /*a5f0*/  FMNMX.FTZ R3, R130, R3, !PT ;  /* 0x0000000382037209 */ /* 0x000fc80007810000 */
[----:B------:R-:W-:-:S05]  /*a600*/  FMNMX.FTZ R3, R132, R3, !PT ;  /* 0x0000000384037209 */ /* 0x000fca0007810000 */
        /* <DEDUP_REMOVED lines=10> */
[----:B------:R-:W2:Y:S04]  /*a6b0*/  MUFU.EX2 R145, R145 ;  /* 0x0000009100917308 */ /* 0x000ea80000000800 */
[-CC-:B------:R-:W-:Y:S01]  /*a6c0*/  FFMA.FTZ R148, R68, R9.reuse, -R37.reuse ;  /* 0x0000000944947223 */ /* 0x180fe20000010825 */
[-CC-:B------:R-:W-:Y:S01]  /*a6d0*/  FFMA.FTZ R3, R8, R9.reuse, -R37.reuse ;  /* 0x0000000908037223 */ /* 0x180fe20000010825 */
[-CC-:B------:R-:W-:Y:S01]  /*a6e0*/  FFMA.FTZ R150, R72, R9.reuse, -R37.reuse ;  /* 0x0000000948967223 */ /* 0x180fe20000010825 */
[----:B-1----:R-:W-:Y:S01]  /*a6f0*/  FADD.FTZ R8, R149, R64 ;  /* 0x0000004095087221 */ /* 0x002fe20000010000 */
[----:B------:R-:W1:Y:S01]  /*a700*/  MUFU.EX2 R14, R14 ;  /* 0x0000000e000e7308 */ /* 0x000e620000000800 */
[----:B------:R-:W-:-:S02]  /*a710*/  FFMA.FTZ R13, R76, R9, -R37 ;  /* 0x000000094c0d7223 */ /* 0x000fc40000010825 */
[----:B0-----:R-:W-:-:S05]  /*a720*/  FADD.FTZ R35, R151, R8 ;  /* 0x0000000897237221 */ /* 0x001fca0000010000 */
[----:B------:R-:W-:Y:S01]  /*a730*/  MUFU.EX2 R148, R148 ;  /* 0x0000009400947308 */ /* 0x000fe20000000800 */
[----:B------:R-:W-:-:S07]  /*a740*/  FFMA.FTZ R144, R80, R9, -R37 ;  /* 0x0000000950907223 */ /* 0x000fce0000010825 */
[----:B------:R-:W0:Y:S01]  /*a750*/  MUFU.EX2 R3, R3 ;  /* 0x0000000300037308 */ /* 0x000e220000000800 */
[----:B------:R-:W-:-:S07]  /*a760*/  FADD.FTZ R8, R12, R35 ;  /* 0x000000230c087221 */ /* 0x000fce0000010000 */
[----:B------:R-:W4:Y:S01]  /*a770*/  MUFU.EX2 R147, R147 ;  /* 0x0000009300937308 */ /* 0x000f220000000800 */
[----:B------:R-:W-:-:S07]  /*a780*/  FFMA.FTZ R15, R84, R9, -R37 ;  /* 0x00000009540f7223 */ /* 0x000fce0000010825 */
[----:B------:R-:W3:Y:S01]  /*a790*/  MUFU.EX2 R150, R150 ;  /* 0x0000009600967308 */ /* 0x000ee20000000800 */
[----:B--2---:R-:W-:Y:S01]  /*a7a0*/  FADD.FTZ R39, R145, R8 ;  /* 0x0000000891277221 */ /* 0x004fe20000010000 */
[----:B------:R-:W-:-:S06]  /*a7b0*/  FFMA.FTZ R31, R36, R9, -R37 ;  /* 0x00000009241f7223 */ /* 0x000fcc0000010825 */
[----:B------:R-:W2:Y:S01]  /*a7c0*/  MUFU.EX2 R28, R28 ;  /* 0x0000001c001c7308 */ /* 0x000ea20000000800 */
[----:B------:R-:W-:Y:S01]  /*a7d0*/  FFMA.FTZ R146, R98, R9, -R37 ;  /* 0x0000000962927223 */ /* 0x000fe20000010825 */
[----:B------:R-:W2:Y:S06]  /*a7e0*/  @P2 LDC R36, c[0x0][0x44c] ;  /* 0x00011300ff242b82 */ /* 0x000eac0000000800 */
[----:B------:R-:W2:Y:S01]  /*a7f0*/  MUFU.EX2 R13, R13 ;  /* 0x0000000d000d7308 */ /* 0x000ea20000000800 */
[----:B-1----:R-:W-:Y:S01]  /*a800*/  FADD.FTZ R8, R14, R39 ;  /* 0x000000270e087221 */ /* 0x002fe20000010000 */
[----:B0-----:R-:W-:-:S06]  /*a810*/  FADD.FTZ R41, R148, R3 ;  /* 0x0000000394297221 */ /* 0x001fcc0000010000 */
[----:B------:R-:W0:Y:S01]  /*a820*/  MUFU.EX2 R141, R141 ;  /* 0x0000008d008d7308 */ /* 0x000e220000000800 */
[----:B------:R-:W-:-:S07]  /*a830*/  FFMA.FTZ R25, R24, R9, -R37 ;  /* 0x0000000918197223 */ /* 0x000fce0000010825 */
[----:B------:R-:W1:Y:S01]  /*a840*/  MUFU.EX2 R144, R144 ;  /* 0x0000009000907308 */ /* 0x000e620000000800 */
[----:B----4-:R-:W-:Y:S01]  /*a850*/  FADD.FTZ R39, R147, R8 ;  /* 0x0000000893277221 */ /* 0x010fe20000010000 */
[----:B---3--:R-:W-:-:S06]  /*a860*/  FADD.FTZ R8, R150, R41 ;  /* 0x0000002996087221 */ /* 0x008fcc0000010000 */
[----:B------:R-:W3:Y:S01]  /*a870*/  MUFU.EX2 R26, R26 ;  /* 0x0000001a001a7308 */ /* 0x000ee20000000800 */
[----:B------:R-:W-:-:S07]  /*a880*/  FFMA.FTZ R140, R100, R9, -R37 ;  /* 0x00000009648c7223 */ /* 0x000fce0000010825 */
[----:B------:R-:W4:Y:S01]  /*a890*/  MUFU.EX2 R15, R15 ;  /* 0x0000000f000f7308 */ /* 0x000f220000000800 */
[----:B------:R-:W-:Y:S01]  /*a8a0*/  FFMA.FTZ R29, R32, R9, -R37 ;  /* 0x00000009201d7223 */ /* 0x000fe20000010825 */
[----:B--2---:R-:W-:-:S06]  /*a8b0*/  FADD.FTZ R32, R28, R39 ;  /* 0x000000271c207221 */ /* 0x004fcc0000010000 */
[----:B------:R-:W2:Y:S01]  /*a8c0*/  MUFU.EX2 R143, R143 ;  /* 0x0000008f008f7308 */ /* 0x000ea20000000800 */
[----:B------:R-:W-:Y:S01]  /*a8d0*/  FFMA.FTZ R38, R42, R9, -R49 ;  /* 0x000000092a267223 */ /* 0x000fe20000010831 */
[----:B------:R-:W-:-:S06]  /*a8e0*/  FADD.FTZ R41, R13, R8 ;  /* 0x000000080d297221 */ /* 0x000fcc0000010000 */
[----:B------:R-:W2:Y:S01]  /*a8f0*/  MUFU.EX2 R146, R146 ;  /* 0x0000009200927308 */ /* 0x000ea20000000800 */
[----:B------:R-:W-:Y:S01]  /*a900*/  FFMA.FTZ R27, R104, R9, -R37 ;  /* 0x00000009681b7223 */ /* 0x000fe20000010825 */
[----:B0-----:R-:W-:-:S06]  /*a910*/  FADD.FTZ R43, R141, R32 ;  /* 0x000000208d2b7221 */ /* 0x001fcc0000010000 */
[----:B------:R-:W0:Y:S01]  /*a920*/  MUFU.EX2 R30, R30 ;  /* 0x0000001e001e7308 */ /* 0x000e220000000800 */
[----:B-1----:R-:W-:Y:S01]  /*a930*/  FADD.FTZ R0, R144, R41 ;  /* 0x0000002990007221 */ /* 0x002fe20000010000 */
[----:B------:R-:W-:-:S06]  /*a940*/  FFMA.FTZ R142, R106, R9, -R37 ;  /* 0x000000096a8e7223 */ /* 0x000fcc0000010825 */
[----:B------:R-:W1:Y:S01]  /*a950*/  MUFU.EX2 R25, R25 ;  /* 0x0000001900197308 */ /* 0x000e620000000800 */
[----:B---3--:R-:W-:Y:S01]  /*a960*/  FADD.FTZ R8, R26, R43 ;  /* 0x0000002b1a087221 */ /* 0x008fe20000010000 */
[----:B------:R-:W-:-:S06]  /*a970*/  FFMA.FTZ R42, R48, R9, -R49 ;  /* 0x00000009302a7223 */ /* 0x000fcc0000010831 */
[----:B------:R-:W3:Y:S01]  /*a980*/  MUFU.EX2 R137, R137 ;  /* 0x0000008900897308 */ /* 0x000ee20000000800 */
[----:B----4-:R-:W-:-:S07]  /*a990*/  FADD.FTZ R43, R15, R0 ;  /* 0x000000000f2b7221 */ /* 0x010fce0000010000 */
[----:B------:R-:W4:Y:S01]  /*a9a0*/  MUFU.EX2 R140, R140 ;  /* 0x0000008c008c7308 */ /* 0x000f220000000800 */
[----:B--2---:R-:W-:Y:S01]  /*a9b0*/  FADD.FTZ R41, R143, R8 ;  /* 0x000000088f297221 */ /* 0x004fe20000010000 */
[----:B------:R-:W-:-:S06]  /*a9c0*/  FADD.FTZ R0, R146, R43 ;  /* 0x0000002b92007221 */ /* 0x000fcc0000010000 */
[----:B------:R-:W2:Y:S01]  /*a9d0*/  MUFU.EX2 R38, R38 ;  /* 0x0000002600267308 */ /* 0x000ea20000000800 */
[----:B------:R-:W-:Y:S01]  /*a9e0*/  FFMA.FTZ R136, R102, R9, -R37 ;  /* 0x0000000966887223 */ /* 0x000fe20000010825 */
[----:B------:R-:W-:-:S06]  /*a9f0*/  @P2 IMAD.HI.U32 R36, R95, R36, RZ ;  /* 0x000000245f242227 */ /* 0x000fcc00078e00ff */
[----:B------:R-:W2:Y:S01]  /*aa00*/  MUFU.EX2 R27, R27 ;  /* 0x0000001b001b7308 */ /* 0x000ea20000000800 */
[----:B0-----:R-:W-:Y:S01]  /*aa10*/  FADD.FTZ R8, R30, R41 ;  /* 0x000000291e087221 */ /* 0x001fe20000010000 */
[----:B------:R-:W-:-:S06]  /*aa20*/  FFMA.FTZ R48, R54, R9, -R49 ;  /* 0x0000000936307223 */ /* 0x000fcc0000010831 */
[----:B------:R-:W0:Y:S01]  /*aa30*/  MUFU.EX2 R139, R139 ;  /* 0x0000008b008b7308 */ /* 0x000e220000000800 */
[----:B------:R-:W-:Y:S01]  /*aa40*/  FFMA.FTZ R134, R34, R9, -R37 ;  /* 0x0000000922867223 */ /* 0x000fe20000010825 */
[----:B-1----:R-:W-:-:S06]  /*aa50*/  FADD.FTZ R43, R25, R0 ;  /* 0x00000000192b7221 */ /* 0x002fcc0000010000 */
[----:B------:R-:W1:Y:S01]  /*aa60*/  MUFU.EX2 R142, R142 ;  /* 0x0000008e008e7308 */ /* 0x000e620000000800 */
[----:B------:R-:W-:Y:S01]  /*aa70*/  IMAD.MOV.U32 R34, RZ, RZ, R95 ;  /* 0x000000ffff227224 */ /* 0x000fe200078e005f */
[----:B------:R-:W-:Y:S01]  /*aa80*/  @P2 SHF.R.U32.HI R34, RZ, R45, R36 ;  /* 0x0000002dff222219 */ /* 0x000fe20000011624 */
[----:B---3--:R-:W-:-:S05]  /*aa90*/  FADD.FTZ R45, R137, R8 ;  /* 0x00000008892d7221 */ /* 0x008fca0000010000 */
[----:B------:R-:W3:Y:S01]  /*aaa0*/  MUFU.EX2 R42, R42 ;  /* 0x0000002a002a7308 */ /* 0x000ee20000000800 */
[----:B----4-:R-:W-:Y:S01]  /*aab0*/  FADD.FTZ R0, R140, R43 ;  /* 0x0000002b8c007221 */ /* 0x010fe20000010000 */
[----:B------:R-:W-:-:S06]  /*aac0*/  FFMA.FTZ R138, R46, R9, -R37 ;  /* 0x000000092e8a7223 */ /* 0x000fcc0000010825 */
[----:B------:R-:W4:Y:S01]  /*aad0*/  MUFU.EX2 R29, R29 ;  /* 0x0000001d001d7308 */ /* 0x000f220000000800 */
[----:B--2---:R-:W-:Y:S01]  /*aae0*/  FADD.FTZ R8, R38, R45 ;  /* 0x0000002d26087221 */ /* 0x004fe20000010000 */
[----:B------:R-:W-:-:S06]  /*aaf0*/  FFMA.FTZ R52, R58, R9, -R49 ;  /* 0x000000093a347223 */ /* 0x000fcc0000010831 */
[----:B------:R-:W2:Y:S01]  /*ab00*/  MUFU.EX2 R133, R133 ;  /* 0x0000008500857308 */ /* 0x000ea20000000800 */
[----:B------:R-:W-:Y:S01]  /*ab10*/  FADD.FTZ R45, R27, R0 ;  /* 0x000000001b2d7221 */ /* 0x000fe20000010000 */
[----:B------:R-:W-:-:S06]  /*ab20*/  FFMA.FTZ R33, R40, R9, -R37 ;  /* 0x0000000928217223 */ /* 0x000fcc0000010825 */
[----:B------:R-:W2:Y:S01]  /*ab30*/  MUFU.EX2 R136, R136 ;  /* 0x0000008800887308 */ /* 0x000ea20000000800 */
[----:B0-----:R-:W-:Y:S01]  /*ab40*/  FADD.FTZ R47, R139, R8 ;  /* 0x000000088b2f7221 */ /* 0x001fe20000010000 */
[----:B-1----:R-:W-:-:S06]  /*ab50*/  FADD.FTZ R0, R142, R45 ;  /* 0x0000002d8e007221 */ /* 0x002fcc0000010000 */
[----:B------:R-:W0:Y:S01]  /*ab60*/  MUFU.EX2 R48, R48 ;  /* 0x0000003000307308 */ /* 0x000e220000000800 */
[----:B------:R-:W-:-:S07]  /*ab70*/  FFMA.FTZ R24, R108, R9, -R37 ;  /* 0x000000096c187223 */ /* 0x000fce0000010825 */
[----:B------:R-:W1:Y:S01]  /*ab80*/  MUFU.EX2 R31, R31 ;  /* 0x0000001f001f7308 */ /* 0x000e620000000800 */
[----:B---3--:R-:W-:Y:S01]  /*ab90*/  FADD.FTZ R8, R42, R47 ;  /* 0x0000002f2a087221 */ /* 0x008fe20000010000 */
[----:B------:R-:W-:-:S06]  /*aba0*/  FFMA.FTZ R54, R66, R9, -R49 ;  /* 0x0000000942367223 */ /* 0x000fcc0000010831 */
[----:B------:R-:W3:Y:S01]  /*abb0*/  MUFU.EX2 R135, R135 ;  /* 0x0000008700877308 */ /* 0x000ee20000000800 */
[----:B----4-:R-:W-:Y:S01]  /*abc0*/  FADD.FTZ R47, R29, R0 ;  /* 0x000000001d2f7221 */ /* 0x010fe20000010000 */
[----:B------:R-:W-:-:S06]  /*abd0*/  FFMA.FTZ R35, R44, R9, -R37 ;  /* 0x000000092c237223 */ /* 0x000fcc0000010825 */
[----:B------:R-:W4:Y:S01]  /*abe0*/  MUFU.EX2 R138, R138 ;  /* 0x0000008a008a7308 */ /* 0x000f220000000800 */
[----:B--2---:R-:W-:Y:S01]  /*abf0*/  FADD.FTZ R45, R133, R8 ;  /* 0x00000008852d7221 */ /* 0x004fe20000010000 */
[----:B------:R-:W-:-:S06]  /*ac00*/  FADD.FTZ R8, R136, R47 ;  /* 0x0000002f88087221 */ /* 0x000fcc0000010000 */
[----:B------:R-:W2:Y:S08]  /*ac10*/  MUFU.EX2 R52, R52 ;  /* 0x0000003400347308 */ /* 0x000eb00000000800 */
[----:B------:R-:W2:Y:S01]  /*ac20*/  MUFU.EX2 R33, R33 ;  /* 0x0000002100217308 */ /* 0x000ea20000000800 */
[----:B0-----:R-:W-:Y:S01]  /*ac30*/  FADD.FTZ R36, R48, R45 ;  /* 0x0000002d30247221 */ /* 0x001fe20000010000 */
[----:B------:R-:W-:-:S06]  /*ac40*/  FFMA.FTZ R56, R74, R9, -R49 ;  /* 0x000000094a387223 */ /* 0x000fcc0000010831 */
[----:B------:R-:W0:Y:S01]  /*ac50*/  MUFU.EX2 R129, R129 ;  /* 0x0000008100817308 */ /* 0x000e220000000800 */
[----:B-1----:R-:W-:Y:S01]  /*ac60*/  FADD.FTZ R47, R31, R8 ;  /* 0x000000081f2f7221 */ /* 0x002fe20000010000 */
[----:B------:R-:W-:-:S06]  /*ac70*/  FFMA.FTZ R39, R110, R9, -R37 ;  /* 0x000000096e277223 */ /* 0x000fcc0000010825 */
[----:B------:R-:W1:Y:S01]  /*ac80*/  MUFU.EX2 R24, R24 ;  /* 0x0000001800187308 */ /* 0x000e620000000800 */
[-CC-:B------:R-:W-:Y:S01]  /*ac90*/  FFMA.FTZ R58, R78, R9.reuse, -R49.reuse ;  /* 0x000000094e3a7223 */ /* 0x180fe20000010831 */
[-CC-:B------:R-:W-:Y:S01]  /*aca0*/  FFMA.FTZ R62, R88, R9.reuse, -R49.reuse ;  /* 0x00000009583e7223 */ /* 0x180fe20000010831 */
[-CC-:B------:R-:W-:Y:S01]  /*acb0*/  FFMA.FTZ R60, R96, R9.reuse, -R49.reuse ;  /* 0x00000009603c7223 */ /* 0x180fe20000010831 */
[----:B------:R-:W-:-:S04]  /*acc0*/  FFMA.FTZ R66, R90, R9, -R49 ;  /* 0x000000095a427223 */ /* 0x000fc80000010831 */
[----:B------:R-:W1:Y:S01]  /*acd0*/  MUFU.EX2 R54, R54 ;  /* 0x0000003600367308 */ /* 0x000e620000000800 */
[----:B---3--:R-:W-:Y:S01]  /*ace0*/  FADD.FTZ R49, R135, R36 ;  /* 0x0000002487317221 */ /* 0x008fe20000010000 */
[----:B----4-:R-:W-:-:S06]  /*acf0*/  FADD.FTZ R40, R138, R47 ;  /* 0x0000002f8a287221 */ /* 0x010fcc0000010000 */
[----:B------:R-:W3:Y:S01]  /*ad00*/  MUFU.EX2 R35, R35 ;  /* 0x0000002300237308 */ /* 0x000ee20000000800 */
[----:B------:R-:W-:Y:S01]  /*ad10*/  FFMA.FTZ R32, R112, R9, -R37 ;  /* 0x0000000970207223 */ /* 0x000fe20000010825 */
[----:B--2---:R-:W-:-:S06]  /*ad20*/  FADD.FTZ R8, R52, R49 ;  /* 0x0000003134087221 */ /* 0x004fcc0000010000 */
[----:B------:R-:W2:Y:S01]  /*ad30*/  MUFU.EX2 R131, R131 ;  /* 0x0000008300837308 */ /* 0x000ea20000000800 */
[----:B------:R-:W-:Y:S01]  /*ad40*/  FADD.FTZ R47, R33, R40 ;  /* 0x00000028212f7221 */ /* 0x000fe20000010000 */
[----:B------:R-:W-:-:S06]  /*ad50*/  FFMA.FTZ R41, R114, R9, -R37 ;  /* 0x0000000972297223 */ /* 0x000fcc0000010825 */
[----:B------:R-:W4:Y:S01]  /*ad60*/  MUFU.EX2 R134, R134 ;  /* 0x0000008600867308 */ /* 0x000f220000000800 */
[----:B0-----:R-:W-:Y:S01]  /*ad70*/  FADD.FTZ R49, R129, R8 ;  /* 0x0000000881317221 */ /* 0x001fe20000010000 */
[----:B------:R-:W-:-:S06]  /*ad80*/  F2FP.F16.F32.PACK_AB R151, R12, R151 ;  /* 0x000000970c97723e */ /* 0x000fcc00000000ff */
[----:B------:R-:W0:Y:S01]  /*ad90*/  MUFU.EX2 R56, R56 ;  /* 0x0000003800387308 */ /* 0x000e220000000800 */
[----:B------:R-:W-:Y:S01]  /*ada0*/  IADD3 R44, R34, R91, -R93 ;  /* 0x0000005b222c7210 */ /* 0x000fe20007ffe85d */
[----:B-1----:R-:W-:-:S06]  /*adb0*/  FADD.FTZ R12, R24, R47 ;  /* 0x0000002f180c7221 */ /* 0x002fcc0000010000 */
[----:B------:R-:W1:Y:S01]  /*adc0*/  MUFU.EX2 R39, R39 ;  /* 0x0000002700277308 */ /* 0x000e620000000800 */
[----:B------:R-:W-:Y:S01]  /*add0*/  FFMA.FTZ R34, R116, R9, -R37 ;  /* 0x0000000974227223 */ /* 0x000fe20000010825 */
[----:B------:R-:W-:-:S06]  /*ade0*/  FADD.FTZ R40, R54, R49 ;  /* 0x0000003136287221 */ /* 0x000fcc0000010000 */
[----:B------:R-:W1:Y:S01]  /*adf0*/  MUFU.EX2 R125, R125 ;  /* 0x0000007d007d7308 */ /* 0x000e620000000800 */
[----:B---3--:R-:W-:Y:S01]  /*ae00*/  FADD.FTZ R47, R35, R12 ;  /* 0x0000000c232f7221 */ /* 0x008fe20000010000 */
[----:B------:R-:W-:-:S06]  /*ae10*/  FFMA.FTZ R43, R118, R9, -R37 ;  /* 0x00000009762b7223 */ /* 0x000fcc0000010825 */
[----:B------:R-:W3:Y:S01]  /*ae20*/  MUFU.EX2 R32, R32 ;  /* 0x0000002000207308 */ /* 0x000ee20000000800 */
[----:B--2---:R-:W-:Y:S01]  /*ae30*/  FADD.FTZ R49, R131, R40 ;  /* 0x0000002883317221 */ /* 0x004fe20000010000 */
[----:B----4-:R-:W-:-:S06]  /*ae40*/  FADD.FTZ R12, R134, R47 ;  /* 0x0000002f860c7221 */ /* 0x010fcc0000010000 */
[----:B------:R-:W2:Y:S01]  /*ae50*/  MUFU.EX2 R58, R58 ;  /* 0x0000003a003a7308 */ /* 0x000ea20000000800 */
[----:B------:R-:W-:-:S07]  /*ae60*/  F2FP.F16.F32.PACK_AB R145, R14, R145 ;  /* 0x000000910e91723e */ /* 0x000fce00000000ff */
[----:B------:R-:W4:Y:S01]  /*ae70*/  MUFU.EX2 R41, R41 ;  /* 0x0000002900297308 */ /* 0x000f220000000800 */
[----:B------:R-:W-:Y:S01]  /*ae80*/  FFMA.FTZ R120, R120, R9, -R37 ;  /* 0x0000000978787223 */ /* 0x000fe20000010825 */
[----:B0-----:R-:W-:-:S06]  /*ae90*/  FADD.FTZ R14, R56, R49 ;  /* 0x00000031380e7221 */ /* 0x001fcc0000010000 */
[----:B------:R-:W0:Y:S01]  /*aea0*/  MUFU.EX2 R127, R127 ;  /* 0x0000007f007f7308 */ /* 0x000e220000000800 */
[----:B-1----:R-:W-:-:S07]  /*aeb0*/  FADD.FTZ R47, R39, R12 ;  /* 0x0000000c272f7221 */ /* 0x002fce0000010000 */
[----:B------:R-:W1:Y:S01]  /*aec0*/  MUFU.EX2 R34, R34 ;  /* 0x0000002200227308 */ /* 0x000e620000000800 */
[-CC-:B------:R-:W-:Y:S01]  /*aed0*/  FFMA.FTZ R45, R124, R9.reuse, -R37.reuse ;  /* 0x000000097c2d7223 */ /* 0x180fe20000010825 */
[----:B------:R-:W-:Y:S01]  /*aee0*/  FFMA.FTZ R50, R50, R9, -R37 ;  /* 0x0000000932327223 */ /* 0x000fe20000010825 */
[----:B------:R-:W-:-:S05]  /*aef0*/  FADD.FTZ R49, R125, R14 ;  /* 0x0000000e7d317221 */ /* 0x000fca0000010000 */
        /* <DEDUP_REMOVED lines=8> */
[----:B------:R-:W-:Y:S01]  /*af80*/  FFMA.FTZ R36, R132, R9, -R37 ;  /* 0x0000000984247223 */ /* 0x000fe20000010825 */
[----:B--2---:R-:W-:Y:S01]  /*af90*/  FADD.FTZ R14, R58, R49 ;  /* 0x000000313a0e7221 */ /* 0x004fe20000010000 */
[----:B----4-:R-:W-:-:S05]  /*afa0*/  FADD.FTZ R47, R41, R12 ;  /* 0x0000000c292f7221 */ /* 0x010fca0000010000 */
[----:B------:R-:W-:Y:S01]  /*afb0*/  MUFU.EX2 R124, R120 ;  /* 0x00000078007c7308 */ /* 0x000fe20000000800 */
[----:B0-----:R-:W-:Y:S01]  /*afc0*/  FADD.FTZ R49, R127, R14 ;  /* 0x0000000e7f317221 */ /* 0x001fe20000010000 */
[----:B-1----:R-:W-:-:S06]  /*afd0*/  FADD.FTZ R12, R34, R47 ;  /* 0x0000002f220c7221 */ /* 0x002fcc0000010000 */
[----:B------:R-:W0:Y:S01]  /*afe0*/  MUFU.EX2 R60, R60 ;  /* 0x0000003c003c7308 */ /* 0x000e220000000800 */
[----:B------:R-:W-:-:S07]  /*aff0*/  SHF.R.S32.HI R51, RZ, 0x1f, R44 ;  /* 0x0000001fff337819 */ /* 0x000fce000001142c */
[----:B------:R-:W-:Y:S01]  /*b000*/  MUFU.EX2 R37, R50 ;  /* 0x0000003200257308 */ /* 0x000fe20000000800 */
[----:B------:R-:W-:Y:S01]  /*b010*/  FADD.FTZ R14, R62, R49 ;  /* 0x000000313e0e7221 */ /* 0x000fe20000010000 */
[----:B---3--:R-:W-:-:S06]  /*b020*/  FADD.FTZ R49, R43, R12 ;  /* 0x0000000c2b317221 */ /* 0x008fcc0000010000 */
[----:B------:R-:W1:Y:S01]  /*b030*/  MUFU.EX2 R123, R123 ;  /* 0x0000007b007b7308 */ /* 0x000e620000000800 */
[----:B------:R-:W-:-:S07]  /*b040*/  LEA.HI R8, R51, R44, RZ, 0x7 ;  /* 0x0000002c33087211 */ /* 0x000fce00078f38ff */
[----:B------:R-:W2:Y:S01]  /*b050*/  MUFU.EX2 R126, R122 ;  /* 0x0000007a007e7308 */ /* 0x000ea20000000800 */
[----:B------:R-:W-:-:S07]  /*b060*/  FADD.FTZ R51, R121, R14 ;  /* 0x0000000e79337221 */ /* 0x000fce0000010000 */
[----:B------:R-:W3:Y:S01]  /*b070*/  MUFU.EX2 R45, R45 ;  /* 0x0000002d002d7308 */ /* 0x000ee20000000800 */
[----:B0-----:R-:W-:-:S07]  /*b080*/  FADD.FTZ R12, R60, R51 ;  /* 0x000000333c0c7221 */ /* 0x001fce0000010000 */
[----:B------:R0:W4:Y:S01]  /*b090*/  MUFU.EX2 R120, R0 ;  /* 0x0000000000787308 */ /* 0x0001220000000800 */
[----:B-1----:R-:W-:Y:S01]  /*b0a0*/  FADD.FTZ R51, R123, R12 ;  /* 0x0000000c7b337221 */ /* 0x002fe20000010000 */
[----:B0-----:R-:W-:-:S06]  /*b0b0*/  FADD.FTZ R0, R124, R49 ;  /* 0x000000317c007221 */ /* 0x001fcc0000010000 */
[----:B------:R-:W0:Y:S01]  /*b0c0*/  MUFU.EX2 R47, R128 ;  /* 0x00000080002f7308 */ /* 0x000e220000000800 */
[----:B------:R-:W-:Y:S01]  /*b0d0*/  FADD.FTZ R49, R37, R0 ;  /* 0x0000000025317221 */ /* 0x000fe20000010000 */
[----:B------:R-:W-:-:S03]  /*b0e0*/  F2FP.F16.F32.PACK_AB R150, R13, R150 ;  /* 0x000000960d96723e */ /* 0x000fc600000000ff */
[----:B--2---:R-:W-:-:S03]  /*b0f0*/  FADD.FTZ R12, R126, R49 ;  /* 0x000000317e0c7221 */ /* 0x004fc60000010000 */
[----:B------:R-:W1:Y:S01]  /*b100*/  MUFU.EX2 R122, R130 ;  /* 0x00000082007a7308 */ /* 0x000e620000000800 */
[----:B------:R-:W-:Y:S01]  /*b110*/  F2FP.F16.F32.PACK_AB R148, R3, R148 ;  /* 0x000000940394723e */ /* 0x000fe200000000ff */
[----:B---3--:R-:W-:-:S06]  /*b120*/  FADD.FTZ R3, R45, R12 ;  /* 0x0000000c2d037221 */ /* 0x008fcc0000010000 */
[----:B------:R-:W2:Y:S01]  /*b130*/  MUFU.EX2 R13, R36 ;  /* 0x00000024000d7308 */ /* 0x000ea20000000800 */
[----:B----4-:R-:W-:Y:S01]  /*b140*/  FADD.FTZ R12, R120, R3 ;  /* 0x00000003780c7221 */ /* 0x010fe20000010000 */
[----:B------:R-:W-:-:S03]  /*b150*/  SHF.R.S32.HI R8, RZ, 0x7, R8 ;  /* 0x00000007ff087819 */ /* 0x000fc60000011408 */
[----:B0-----:R-:W-:Y:S01]  /*b160*/  FADD.FTZ R3, R47, R12 ;  /* 0x0000000c2f037221 */ /* 0x001fe20000010000 */
[----:B------:R-:W-:-:S03]  /*b170*/  VIMNMX R46, RZ, R8, !PT ;  /* 0x00000008ff2e7248 */ /* 0x000fc60007fe0100 */
[----:B-1----:R-:W-:Y:S02]  /*b180*/  FADD.FTZ R12, R122, R3 ;  /* 0x000000037a0c7221 */ /* 0x002fe40000010000 */
[----:B------:R0:W-:Y:S01]  /*b190*/  STL [R1+0x34], R46 ;  /* 0x0000342e01007387 */ /* 0x0001e20000100800 */
[----:B------:R-:W1:Y:S01]  /*b1a0*/  MUFU.EX2 R66, R66 ;  /* 0x0000004200427308 */ /* 0x000e620000000800 */
[----:B--2---:R-:W-:Y:S01]  /*b1b0*/  FADD.FTZ R3, R13, R12 ;  /* 0x0000000c0d037221 */ /* 0x004fe20000010000 */
[----:B------:R-:W-:-:S04]  /*b1c0*/  IADD3 R12, R92, -0x2, RZ ;  /* 0xfffffffe5c0c7810 */ /* 0x000fc80007ffe0ff */
[----:B------:R-:W-:Y:S02]  /*b1d0*/  ISETP.GE.AND P3, PT, R12, R46, PT ;  /* 0x0000002e0c00720c */ /* 0x000fe40003f66270 */
[----:B------:R-:W-:Y:S02]  /*b1e0*/  CS2R R118, SRZ ;  /* 0x0000000000767805 */ /* 0x000fe4000001ff00 */
[----:B------:R-:W-:Y:S02]  /*b1f0*/  F2FP.F16.F32.PACK_AB R149, R64, R149 ;  /* 0x000000954095723e */ /* 0x000fe400000000ff */
[----:B------:R-:W-:Y:S02]  /*b200*/  CS2R R116, SRZ ;  /* 0x0000000000747805 */ /* 0x000fe4000001ff00 */
[----:B------:R-:W-:Y:S02]  /*b210*/  F2FP.F16.F32.PACK_AB R147, R28, R147 ;  /* 0x000000931c93723e */ /* 0x000fe400000000ff */
[----:B------:R-:W-:-:S02]  /*b220*/  CS2R R114, SRZ ;  /* 0x0000000000727805 */ /* 0x000fc4000001ff00 */
[----:B------:R-:W-:Y:S01]  /*b230*/  F2FP.F16.F32.PACK_AB R141, R26, R141 ;  /* 0x0000008d1a8d723e */ /* 0x000fe200000000ff */
[----:B-1----:R-:W-:Y:S01]  /*b240*/  FADD.FTZ R0, R66, R51 ;  /* 0x0000003342007221 */ /* 0x002fe20000010000 */
[----:B------:R-:W-:Y:S02]  /*b250*/  F2FP.F16.F32.PACK_AB R143, R30, R143 ;  /* 0x0000008f1e8f723e */ /* 0x000fe400000000ff */
[----:B------:R-:W-:Y:S02]  /*b260*/  CS2R R112, SRZ ;  /* 0x0000000000707805 */ /* 0x000fe4000001ff00 */
[----:B------:R-:W-:Y:S02]  /*b270*/  F2FP.F16.F32.PACK_AB R137, R38, R137 ;  /* 0x000000892689723e */ /* 0x000fe400000000ff */
[----:B------:R-:W-:Y:S02]  /*b280*/  CS2R R110, SRZ ;  /* 0x00000000006e7805 */ /* 0x000fe4000001ff00 */
[----:B------:R-:W-:-:S02]  /*b290*/  F2FP.F16.F32.PACK_AB R139, R42, R139 ;  /* 0x0000008b2a8b723e */ /* 0x000fc400000000ff */
[----:B------:R-:W-:Y:S02]  /*b2a0*/  CS2R R108, SRZ ;  /* 0x00000000006c7805 */ /* 0x000fe4000001ff00 */
        /* <DEDUP_REMOVED lines=32> */
[----:B0-----:R-:W-:Y:S06]  /*b4b0*/  @!P3 BRA `(.L_x_14991) ;  /* 0x00000030006cb947 */ /* 0x001fec0003800000 */
[----:B------:R-:W-:Y:S01]  /*b4c0*/  IMAD.MOV.U32 R15, RZ, RZ, R11 ;  /* 0x000000ffff0f7224 */ /* 0x000fe200078e000b */
[----:B------:R-:W-:Y:S01]  /*b4d0*/  MOV R119, RZ ;  /* 0x000000ff00777202 */ /* 0x000fe20000000f00 */
[----:B------:R-:W-:Y:S02]  /*b4e0*/  IMAD.MOV.U32 R13, RZ, RZ, R10 ;  /* 0x000000ffff0d7224 */ /* 0x000fe400078e000a */
[----:B------:R-:W-:Y:S02]  /*b4f0*/  IMAD.MOV.U32 R8, RZ, RZ, R23 ;  /* 0x000000ffff087224 */ /* 0x000fe400078e0017 */
[----:B------:R-:W-:-:S07]  /*b500*/  IMAD.MOV.U32 R14, RZ, RZ, R18 ;  /* 0x000000ffff0e7224 */ /* 0x000fce00078e0012 */
.L_x_15001:
        /* <DEDUP_REMOVED lines=11> */
.L_x_14993:
[----:B------:R-:W-:Y:S01]  /*b5c0*/  IMAD R9, R18, 0x8, R2 ;  /* 0x0000000812097824 */ /* 0x000fe200078e0202 */
[----:B------:R-:W-:-:S04]  /*b5d0*/  SHF.L.U32 R10, R23, 0x1f, RZ ;  /* 0x0000001f170a7819 */ /* 0x000fc800000006ff */
[----:B------:R0:W1:Y:S01]  /*b5e0*/  SYNCS.PHASECHK.TRANS64.TRYWAIT P4, [R9+URZ+0x16830], R10 ;  /* 0x0168300a090075a7 */ /* 0x000062000808017f */
[----:B------:R-:W-:Y:S05]  /*b5f0*/  @!P0 BRA `(.L_x_14994) ;  /* 0x0000000000048947 */ /* 0x000fea0003800000 */
[----:B------:R-:W-:Y:S01]  /*b600*/  BPT.TRAP 0x1 ;  /* 0x000000040000795c */ /* 0x000fe20000300000 */
.L_x_14994:
[----:B------:R-:W-:Y:S04]  /*b610*/  BSSY B0, `(.L_x_14992) ;  /* 0x0000004000007945 */ /* 0x000fe80003800000 */
[----:B-1----:R-:W-:Y:S05]  /*b620*/  @P4 BRA `(.L_x_14995) ;  /* 0x0000000000084947 */ /* 0x002fea0003800000 */
[----:B------:R-:W1:Y:S02]  /*b630*/  SYNCS.PHASECHK.TRANS64.TRYWAIT P4, [R9+URZ+0x16830], R10 ;  /* 0x0168300a090075a7 */ /* 0x000e64000808017f */
[----:B-1----:R-:W-:Y:S05]  /*b640*/  @!P4 BRA `(.L_x_14996) ;  /* 0x000000ec005cc947 */ /* 0x002fea0003800000 */
.L_x_14995:
[----:B------:R-:W-:Y:S05]  /*b650*/  BSYNC B0 ;  /* 0x0000000000007941 */ /* 0x000fea0003800000 */
.L_x_14992:
[----:B01----:R-:W2:Y:S01]  /*b660*/  LDL R10, [R1+0x28] ;  /* 0x00002800010a7983 */ /* 0x003ea20000100800 */
[----:B------:R-:W0:Y:S01]  /*b670*/  S2R R9, SR_TID.X ;  /* 0x0000000000097919 */ /* 0x000e220000002100 */
[----:B------:R-:W-:Y:S05]  /*b680*/  WARPSYNC.ALL ;  /* 0x0000000000007948 */ /* 0x000fea0003800000 */
[----:B------:R-:W-:Y:S02]  /*b690*/  MOV R27, 0x40000040 ;  /* 0x40000040001b7802 */ /* 0x000fe40000000f00 */
        /* <DEDUP_REMOVED lines=11> */
[----:B------:R-:W-:Y:S02]  /*b750*/  MOV R11, 0x40000040 ;  /* 0x40000040000b7802 */ /* 0x000fe40000000f00 */
        /* <DEDUP_REMOVED lines=28> */
.L_x_14998:
[----:B------:R-:W-:Y:S01]  /*b920*/  SHF.L.U32 R8, R8, 0x1f, RZ ;  /* 0x0000001f08087819 */ /* 0x000fe200000006ff */
[----:B------:R-:W-:-:S04]  /*b930*/  IMAD R9, R14, 0x8, R2 ;  /* 0x000000080e097824 */ /* 0x000fc800078e0202 */
[----:B------:R0:W1:Y:S01]  /*b940*/  SYNCS.PHASECHK.TRANS64.TRYWAIT P3, [R9+URZ+0x16850], R8 ;  /* 0x01685008090075a7 */ /* 0x000062000806017f */
[----:B------:R-:W-:Y:S05]  /*b950*/  @!P0 BRA `(.L_x_14999) ;  /* 0x0000000000048947 */ /* 0x000fea0003800000 */
[----:B------:R-:W-:Y:S01]  /*b960*/  BPT.TRAP 0x1 ;  /* 0x000000040000795c */ /* 0x000fe20000300000 */
.L_x_14999:
[----:B-1----:R-:W-:Y:S05]  /*b970*/  @P3 BRA `(.L_x_14997) ;  /* 0x0000000000083947 */ /* 0x002fea0003800000 */
[----:B------:R-:W1:Y:S02]  /*b980*/  SYNCS.PHASECHK.TRANS64.TRYWAIT P3, [R9+URZ+0x16850], R8 ;  /* 0x01685008090075a7 */ /* 0x000e64000806017f */
[----:B-1----:R-:W-:Y:S05]  /*b990*/  @!P3 BRA `(.L_x_15000) ;  /* 0x000000e8009cb947 */ /* 0x002fea0003800000 */
.L_x_14997:
        /* <DEDUP_REMOVED lines=10> */
[----:B------:R-:W-:Y:S01]  /*ba40*/  FMUL.FTZ R35, R35, UR5 ;  /* 0x0000000523237c20 */ /* 0x000fe20008410000 */
[----:B------:R-:W-:-:S02]  /*ba50*/  IMAD R8, R14, 0x400, R8 ;  /* 0x000004000e087824 */ /* 0x000fc400078e0208 */
[----:B------:R-:W-:Y:S01]  /*ba60*/  FMUL.FTZ R30, R30, UR5 ;  /* 0x000000051e1e7c20 */ /* 0x000fe20008410000 */
[----:B------:R-:W0:Y:S01]  /*ba70*/  @P2 LDC R9, c[0x0][0x44c] ;  /* 0x00011300ff092b82 */ /* 0x000e220000000800 */
[----:B------:R-:W-:Y:S01]  /*ba80*/  FMUL.FTZ R26, R26, UR5 ;  /* 0x000000051a1a7c20 */ /* 0x000fe20008410000 */
[----:B------:R-:W-:Y:S01]  /*ba90*/  FMUL.FTZ R27, R27, UR5 ;  /* 0x000000051b1b7c20 */ /* 0x000fe20008410000 */
[C---:B------:R-:W-:Y:S01]  /*baa0*/  R2UR UR10, R8.reuse ;  /* 0x00000000080a72ca */ /* 0x040fe200000e0000 */
[----:B------:R-:W-:Y:S01]  /*bab0*/  FMUL.FTZ R41, R41, UR5 ;  /* 0x0000000529297c20 */ /* 0x000fe20008410000 */
[----:B------:R-:W-:Y:S01]  /*bac0*/  IADD3 R10, R8, 0x80, RZ ;  /* 0x00000080080a7810 */ /* 0x000fe20007ffe0ff */
[----:B------:R-:W-:-:S04]  /*bad0*/  FMUL.FTZ R68, R68, UR5 ;  /* 0x0000000544447c20 */ /* 0x000fc80008410000 */
[----:B------:R-:W-:Y:S06]  /*bae0*/  MUFU.TANH R41, R41 ;  /* 0x0000002900297308 */ /* 0x000fec0000002400 */
[----:B------:R-:W-:Y:S01]  /*baf0*/  HGMMA.64x64x16.F32 R88, R148, gdesc[UR8].tnspB, R88, gsb0 ;  /* 0x40e0000894587df0 */ /* 0x000fe20008000858 */
[----:B------:R-:W-:Y:S01]  /*bb00*/  R2UR UR10, R10 ;  /* 0x000000000a0a72ca */ /* 0x000fe200000e0000 */
[----:B------:R-:W-:Y:S01]  /*bb10*/  VIADD R10, R8, 0x100 ;  /* 0x00000100080a7836 */ /* 0x000fe20000000000 */
[----:B------:R-:W-:Y:S01]  /*bb20*/  R2UR UR11, R11 ;  /* 0x000000000b0b72ca */ /* 0x000fe200000e0000 */
[----:B------:R-:W-:Y:S01]  /*bb30*/  IMAD.MOV.U32 R11, RZ, RZ, 0x40000040 ;  /* 0x40000040ff0b7424 */ /* 0x000fe200078e00ff */
[----:B------:R-:W-:-:S02]  /*bb40*/  WARPGROUP.DEPBAR.LE gsb0, 0x0 ;  /* 0x00008000000079c5 */ /* 0x000fc40000010000 */
[----:B------:R-:W-:Y:S01]  /*bb50*/  WARPGROUP.ARRIVE ;  /* 0x00000000000079c5 */ /* 0x000fe20000000000 */
[----:B------:R-:W-:Y:S01]  /*bb60*/  FMUL.FTZ R151, R39, UR5 ;  /* 0x0000000527977c20 */ /* 0x000fe20008410000 */
[----:B------:R1:W-:Y:S01]  /*bb70*/  MUFU.TANH R150, R26 ;  /* 0x0000001a00967308 */ /* 0x0003e20000002400 */
[----:B------:R-:W-:-:S06]  /*bb80*/  FMUL.FTZ R149, R43, UR5 ;  /* 0x000000052b957c20 */ /* 0x000fcc0008410000 */
[----:B------:R-:W-:Y:S01]  /*bb90*/  HGMMA.64x64x16.F32 R88, R144, gdesc[UR8].tnspB, R88, gsb0 ;  /* 0x40e0000890587df0 */ /* 0x000fe20008000858 */
[----:B------:R-:W-:Y:S01]  /*bba0*/  R2UR UR10, R10 ;  /* 0x000000000a0a72ca */ /* 0x000fe200000e0000 */
[----:B------:R-:W-:Y:S01]  /*bbb0*/  FMUL.FTZ R39, R49, UR5 ;  /* 0x0000000531277c20 */ /* 0x000fe20008410000 */
[----:B------:R-:W-:Y:S01]  /*bbc0*/  R2UR UR11, R11 ;  /* 0x000000000b0b72ca */ /* 0x000fe200000e0000 */
[----:B------:R-:W2:Y:S01]  /*bbd0*/  LDL R49, [R1+0x40] ;  /* 0x0000400001317983 */ /* 0x000ea20000100800 */
[----:B------:R-:W-:Y:S01]  /*bbe0*/  VIADD R10, R8, 0x180 ;  /* 0x00000180080a7836 */ /* 0x000fe20000000000 */
[----:B------:R-:W-:Y:S01]  /*bbf0*/  MOV R11, 0x40000040 ;  /* 0x40000040000b7802 */ /* 0x000fe20000000f00 */
[----:B-1----:R-:W-:Y:S01]  /*bc00*/  FMUL.FTZ R26, R33, UR5 ;  /* 0x00000005211a7c20 */ /* 0x002fe20008410000 */
[----:B------:R1:W-:Y:S01]  /*bc10*/  MUFU.TANH R148, R27 ;  /* 0x0000001b00947308 */ /* 0x0003e20000002400 */
[----:B------:R-:W-:Y:S01]  /*bc20*/  FMUL.FTZ R69, R69, UR5 ;  /* 0x0000000545457c20 */ /* 0x000fe20008410000 */
[----:B------:R-:W-:Y:S01]  /*bc30*/  FMUL.FTZ R80, R80, UR5 ;  /* 0x0000000550507c20 */ /* 0x000fe20008410000 */
[----:B------:R-:W-:-:S05]  /*bc40*/  FMUL.FTZ R84, R84, UR5 ;  /* 0x0000000554547c20 */ /* 0x000fca0008410000 */
[----:B------:R-:W-:Y:S08]  /*bc50*/  MUFU.TANH R151, R151 ;  /* 0x0000009700977308 */ /* 0x000ff00000002400 */
[----:B------:R-:W-:Y:S01]  /*bc60*/  MUFU.TANH R149, R149 ;  /* 0x0000009500957308 */ /* 0x000fe20000002400 */
[----:B------:R-:W-:Y:S02]  /*bc70*/  WARPGROUP.DEPBAR.LE gsb0, 0x0 ;  /* 0x00008000000079c5 */ /* 0x000fe40000010000 */
[----:B------:R-:W-:-:S05]  /*bc80*/  WARPGROUP.ARRIVE ;  /* 0x00000000000079c5 */ /* 0x000fca0000000000 */
[----:B------:R3:W-:Y:S01]  /*bc90*/  MUFU.TANH R147, R31 ;  /* 0x0000001f00937308 */ /* 0x0007e20000002400 */
[----:B------:R-:W-:Y:S01]  /*bca0*/  FMUL.FTZ R146, R42, UR5 ;  /* 0x000000052a927c20 */ /* 0x000fe20008410000 */
[----:B------:R-:W-:Y:S01]  /*bcb0*/  FMUL.FTZ R33, R48, UR5 ;  /* 0x0000000530217c20 */ /* 0x000fe20008410000 */
[----:B------:R-:W4:Y:S01]  /*bcc0*/  LDL R42, [R1+0x30] ;  /* 0x00003000012a7983 */ /* 0x000f220000100800 */
[----:B-1----:R-:W-:Y:S01]  /*bcd0*/  FMUL.FTZ R27, R36, UR5 ;  /* 0x00000005241b7c20 */ /* 0x002fe20008410000 */
[----:B------:R-:W-:Y:S01]  /*bce0*/  HGMMA.64x64x16.F32 R88, R140, gdesc[UR8].tnspB, R88, gsb0 ;  /* 0x40e000088c587df0 */ /* 0x000fe20008000858 */
[----:B------:R-:W-:Y:S01]  /*bcf0*/  R2UR UR10, R10 ;  /* 0x000000000a0a72ca */ /* 0x000fe200000e0000 */
[----:B------:R-:W-:Y:S01]  /*bd00*/  FMUL.FTZ R10, R24, UR5 ;  /* 0x00000005180a7c20 */ /* 0x000fe20008410000 */
[----:B------:R1:W5:Y:S01]  /*bd10*/  MUFU.TANH R145, R30 ;  /* 0x0000001e00917308 */ /* 0x0003620000002400 */
[----:B---3--:R-:W3:Y:S01]  /*bd20*/  LDL R31, [R1+0x44] ;  /* 0x00004400011f7983 */ /* 0x008ee20000100800 */
[----:B------:R-:W-:Y:S01]  /*bd30*/  R2UR UR11, R11 ;  /* 0x000000000b0b72ca */ /* 0x000fe200000e0000 */
[----:B------:R-:W-:Y:S01]  /*bd40*/  FMUL.FTZ R11, R28, UR5 ;  /* 0x000000051c0b7c20 */ /* 0x000fe20008410000 */
[----:B------:R-:W-:Y:S01]  /*bd50*/  FMUL.FTZ R24, R29, UR5 ;  /* 0x000000051d187c20 */ /* 0x000fe20008410000 */
[----:B------:R-:W-:Y:S01]  /*bd60*/  FMUL.FTZ R28, R37, UR5 ;  /* 0x00000005251c7c20 */ /* 0x000fe20008410000 */
[----:B------:R-:W-:Y:S01]  /*bd70*/  FMUL.FTZ R29, R40, UR5 ;  /* 0x00000005281d7c20 */ /* 0x000fe20008410000 */
[----:B------:R-:W-:Y:S01]  /*bd80*/  FMUL.FTZ R144, R38, UR5 ;  /* 0x0000000526907c20 */ /* 0x000fe20008410000 */
[----:B------:R-:W-:Y:S01]  /*bd90*/  MUFU.TANH R10, R10 ;  /* 0x0000000a000a7308 */ /* 0x000fe20000002400 */
[----:B-1----:R-:W1:Y:S07]  /*bda0*/  @P2 LDC R30, c[0x0][0x450] ;  /* 0x00011400ff1e2b82 */ /* 0x002e6e0000000800 */
[----:B------:R-:W-:Y:S08]  /*bdb0*/  MUFU.TANH R11, R11 ;  /* 0x0000000b000b7308 */ /* 0x000ff00000002400 */
[----:B------:R-:W-:Y:S08]  /*bdc0*/  MUFU.TANH R24, R24 ;  /* 0x0000001800187308 */ /* 0x000ff00000002400 */
[----:B------:R-:W-:Y:S08]  /*bdd0*/  MUFU.TANH R26, R26 ;  /* 0x0000001a001a7308 */ /* 0x000ff00000002400 */
[----:B------:R-:W-:Y:S08]  /*bde0*/  MUFU.TANH R27, R27 ;  /* 0x0000001b001b7308 */ /* 0x000ff00000002400 */
[----:B------:R-:W-:Y:S08]  /*bdf0*/  MUFU.TANH R39, R39 ;  /* 0x0000002700277308 */ /* 0x000ff00000002400 */
[----:B------:R-:W-:Y:S01]  /*be00*/  MUFU.TANH R146, R146 ;  /* 0x0000009200927308 */ /* 0x000fe20000002400 */
[----:B------:R-:W-:-:S07]  /*be10*/  WARPGROUP.DEPBAR.LE gsb0, 0x0 ;  /* 0x00008000000079c5 */ /* 0x000fce0000010000 */
[----:B------:R0:W1:Y:S01]  /*be20*/  MUFU.TANH R141, R34 ;  /* 0x00000022008d7308 */ /* 0x0000620000002400 */
[----:B------:R-:W-:-:S07]  /*be30*/  FMUL.FTZ R143, R25, UR5 ;  /* 0x00000005198f7c20 */ /* 0x000fce0008410000 */
[----:B------:R1:W1:Y:S01]  /*be40*/  MUFU.TANH R142, R35 ;  /* 0x00000023008e7308 */ /* 0x0002620000002400 */
[----:B0-----:R-:W3:Y:S01]  /*be50*/  LDL R34, [R1+0x2c] ;  /* 0x00002c0001227983 */ /* 0x001ee20000100800 */
[----:B------:R-:W-:Y:S01]  /*be60*/  WARPGROUP.ARRIVE ;  /* 0x00000000000079c5 */ /* 0x000fe20000000000 */
[----:B------:R-:W-:Y:S01]  /*be70*/  FMUL.FTZ R25, R32, UR5 ;  /* 0x0000000520197c20 */ /* 0x000fe20008410000 */
[----:B------:R-:W-:Y:S01]  /*be80*/  FMUL.FTZ R32, R44, UR5 ;  /* 0x000000052c207c20 */ /* 0x000fe20008410000 */
[----:B-----5:R-:W-:-:S03]  /*be90*/  IMAD.MOV.U32 R44, RZ, RZ, R145 ;  /* 0x000000ffff2c7224 */ /* 0x020fc600078e0091 */
[----:B------:R-:W-:Y:S01]  /*bea0*/  HGMMA.64x64x16.F32 R88, R136, gdesc[UR8].tnspB, R88, gsb0 ;  /* 0x40e0000888587df0 */ /* 0x000fe20008000858 */
[----:B-1----:R-:W4:Y:S01]  /*beb0*/  LDL R35, [R1+0x20] ;  /* 0x0000200001237983 */ /* 0x002f220000100800 */
[----:B------:R-:W0:Y:S01]  /*bec0*/  MUFU.TANH R143, R143 ;  /* 0x0000008f008f7308 */ /* 0x000e220000002400 */
[----:B------:R-:W-:Y:S02]  /*bed0*/  IMAD.MOV.U32 R43, RZ, RZ, R141 ;  /* 0x000000ffff2b7224 */ /* 0x000fe400078e008d */
[----:B------:R-:W-:-:S05]  /*bee0*/  IMAD.MOV.U32 R48, RZ, RZ, R142 ;  /* 0x000000ffff307224 */ /* 0x000fca00078e008e */
[----:B------:R-:W1:Y:S01]  /*bef0*/  MUFU.TANH R25, R25 ;  /* 0x0000001900197308 */ /* 0x000e620000002400 */
[----:B------:R-:W-:-:S04]  /*bf00*/  IMAD.MOV.U32 R142, RZ, RZ, -0x80 ;  /* 0xffffff80ff8e7424 */ /* 0x000fc800078e00ff */
[----:B------:R-:W-:Y:S02]  /*bf10*/  IMAD R142, R12, R142, 0x1 ;  /* 0x000000010c8e7424 */ /* 0x000fe400078e028e */
[----:B------:R-:W-:Y:S01]  /*bf20*/  FMUL.FTZ R141, R51, UR5 ;  /* 0x00000005338d7c20 */ /* 0x000fe20008410000 */
[----:B------:R-:W-:Y:S02]  /*bf30*/  IMAD.MOV.U32 R51, RZ, RZ, R44 ;  /* 0x000000ffff337224 */ /* 0x000fe400078e002c */
[----:B------:R-:W-:Y:S01]  /*bf40*/  FMUL.FTZ R40, R45, UR5 ;  /* 0x000000052d287c20 */ /* 0x000fe20008410000 */
[----:B------:R-:W-:Y:S02]  /*bf50*/  IMAD.MOV.U32 R45, RZ, RZ, R147 ;  /* 0x000000ffff2d7224 */ /* 0x000fe400078e0093 */
[----:B------:R-:W-:Y:S01]  /*bf60*/  FMUL.FTZ R147, R47, UR5 ;  /* 0x000000052f937c20 */ /* 0x000fe20008410000 */
[----:B------:R-:W-:Y:S01]  /*bf70*/  FMUL.FTZ R47, R52, UR5 ;  /* 0x00000005342f7c20 */ /* 0x000fe20008410000 */
[----:B------:R-:W-:Y:S01]  /*bf80*/  MUFU.TANH R28, R28 ;  /* 0x0000001c001c7308 */ /* 0x000fe20000002400 */
[----:B------:R-:W-:-:S02]  /*bf90*/  IMAD.MOV.U32 R52, RZ, RZ, R45 ;  /* 0x000000ffff347224 */ /* 0x000fc400078e002d */
[----:B------:R-:W-:Y:S01]  /*bfa0*/  FMUL.FTZ R38, R53, UR5 ;  /* 0x0000000535267c20 */ /* 0x000fe20008410000 */
[----:B------:R-:W-:Y:S01]  /*bfb0*/  MOV R53, R48 ;  /* 0x0000003000357202 */ /* 0x000fe20000000f00 */
[----:B------:R-:W-:-:S03]  /*bfc0*/  IMAD.MOV.U32 R48, RZ, RZ, R43 ;  /* 0x000000ffff307224 */ /* 0x000fc600078e002b */
[----:B------:R-:W5:Y:S08]  /*bfd0*/  MUFU.TANH R29, R29 ;  /* 0x0000001d001d7308 */ /* 0x000f700000002400 */
[----:B------:R-:W5:Y:S08]  /*bfe0*/  MUFU.TANH R32, R32 ;  /* 0x0000002000207308 */ /* 0x000f700000002400 */
[----:B------:R-:W5:Y:S01]  /*bff0*/  MUFU.TANH R40, R40 ;  /* 0x0000002800287308 */ /* 0x000f620000002400 */
[----:B------:R-:W-:-:S07]  /*c000*/  FMUL.FTZ R37, R57, UR5 ;  /* 0x0000000539257c20 */ /* 0x000fce0008410000 */
[----:B------:R-:W5:Y:S01]  /*c010*/  MUFU.TANH R33, R33 ;  /* 0x0000002100217308 */ /* 0x000f620000002400 */
[----:B------:R-:W-:Y:S02]  /*c020*/  IMAD.MOV.U32 R57, RZ, RZ, R48 ;  /* 0x000000ffff397224 */ /* 0x000fe400078e0030 */
[----:B------:R-:W-:Y:S01]  /*c030*/  FMUL.FTZ R145, R46, UR5 ;  /* 0x000000052e917c20 */ /* 0x000fe20008410000 */
[----:B------:R-:W-:-:S04]  /*c040*/  FMUL.FTZ R46, R56, UR5 ;  /* 0x00000005382e7c20 */ /* 0x000fc80008410000 */
[----:B------:R-:W5:Y:S01]  /*c050*/  MUFU.TANH R47, R47 ;  /* 0x0000002f002f7308 */ /* 0x000f620000002400 */
[----:B------:R-:W-:-:S07]  /*c060*/  FMUL.FTZ R36, R60, UR5 ;  /* 0x000000053c247c20 */ /* 0x000fce0008410000 */
[----:B------:R-:W-:Y:S01]  /*c070*/  MUFU.TANH R144, R144 ;  /* 0x0000009000907308 */ /* 0x000fe20000002400 */
[----:B--2---:R-:W-:Y:S02]  /*c080*/  IMAD R142, R49, -0x2, R142 ;  /* 0xfffffffe318e7824 */ /* 0x004fe400078e028e */
[----:B------:R-:W-:-:S05]  /*c090*/  FMUL.FTZ R49, R72, UR5 ;  /* 0x0000000548317c20 */ /* 0x000fca0008410000 */
[----:B------:R-:W2:Y:S01]  /*c0a0*/  MUFU.TANH R38, R38 ;  /* 0x0000002600267308 */ /* 0x000ea20000002400 */
[----:B------:R-:W-:Y:S02]  /*c0b0*/  WARPGROUP.DEPBAR.LE gsb0, 0x0 ;  /* 0x00008000000079c5 */ /* 0x000fe40000010000 */
[----:B------:R-:W-:Y:S01]  /*c0c0*/  FMUL.FTZ R139, R55, UR5 ;  /* 0x00000005378b7c20 */ /* 0x000fe20008410000 */
[----:B------:R-:W-:-:S04]  /*c0d0*/  IMAD.MOV.U32 R55, RZ, RZ, R51 ;  /* 0x000000ffff377224 */ /* 0x000fc800078e0033 */
[----:B------:R-:W2:Y:S08]  /*c0e0*/  MUFU.TANH R46, R46 ;  /* 0x0000002e002e7308 */ /* 0x000eb00000002400 */
[----:B------:R-:W2:Y:S08]  /*c0f0*/  MUFU.TANH R37, R37 ;  /* 0x0000002500257308 */ /* 0x000eb00000002400 */
[----:B------:R-:W2:Y:S01]  /*c100*/  MUFU.TANH R36, R36 ;  /* 0x0000002400247308 */ /* 0x000ea20000002400 */
[----:B------:R-:W-:Y:S01]  /*c110*/  FMUL.FTZ R140, R50, UR5 ;  /* 0x00000005328c7c20 */ /* 0x000fe20008410000 */
[----:B------:R-:W-:Y:S01]  /*c120*/  FMUL.FTZ R50, R73, UR5 ;  /* 0x0000000549327c20 */ /* 0x000fe20008410000 */
[----:B------:R-:W-:Y:S01]  /*c130*/  MOV R73, R53 ;  /* 0x0000003500497202 */ /* 0x000fe20000000f00 */
[----:B------:R-:W-:-:S02]  /*c140*/  IMAD.MOV.U32 R56, RZ, RZ, R52 ;  /* 0x000000ffff387224 */ /* 0x000fc400078e0034 */
[----:B------:R-:W-:Y:S01]  /*c150*/  FMUL.FTZ R52, R76, UR5 ;  /* 0x000000054c347c20 */ /* 0x000fe20008410000 */
[----:B------:R-:W-:Y:S01]  /*c160*/  FMUL.FTZ R53, R77, UR5 ;  /* 0x000000054d357c20 */ /* 0x000fe20008410000 */
[----:B------:R-:W-:Y:S08]  /*c170*/  MUFU.TANH R49, R49 ;  /* 0x0000003100317308 */ /* 0x000ff00000002400 */
[----:B------:R-:W-:Y:S01]  /*c180*/  MUFU.TANH R50, R50 ;  /* 0x0000003200327308 */ /* 0x000fe20000002400 */
[----:B---3--:R-:W-:-:S05]  /*c190*/  IADD3 R31, R31, R34, RZ ;  /* 0x000000221f1f7210 */ /* 0x008fca0007ffe0ff */
[----:B------:R-:W-:-:S04]  /*c1a0*/  @P2 IMAD.HI.U32 R34, R31, R9, RZ ;  /* 0x000000091f222227 */ /* 0x000fc800078e00ff */
[----:B------:R-:W-:Y:S01]  /*c1b0*/  IMAD.MOV.U32 R9, RZ, RZ, R31 ;  /* 0x000000ffff097224 */ /* 0x000fe200078e001f */
[----:B------:R-:W-:-:S05]  /*c1c0*/  @P2 SHF.R.U32.HI R9, RZ, R30, R34 ;  /* 0x0000001eff092219 */ /* 0x000fca0000011622 */
[----:B------:R-:W3:Y:S01]  /*c1d0*/  SHFL.IDX PT, R34, R9, RZ, 0x1c1f ;  /* 0x001c1fff09227589 */ /* 0x000ee200000e0000 */
[----:B----4-:R-:W-:-:S05]  /*c1e0*/  IADD3 R142, -R35, R142, R42 ;  /* 0x0000008e238e7210 */ /* 0x010fca0007ffe12a */
[----:B---3--:R-:W-:-:S05]  /*c1f0*/  IMAD.IADD R34, R142, 0x1, R34 ;  /* 0x000000018e227824 */ /* 0x008fca00078e0222 */
[C---:B------:R-:W-:Y:S02]  /*c200*/  ISETP.GT.AND P3, PT, R34.reuse, RZ, PT ;  /* 0x000000ff2200720c */ /* 0x040fe40003f64270 */
[----:B------:R-:W-:Y:S02]  /*c210*/  ISETP.GT.AND P4, PT, R34, 0x1, PT ;  /* 0x000000012200780c */ /* 0x000fe40003f84270 */
[----:B------:R-:W-:Y:S02]  /*c220*/  FSEL R44, R10, -INF , P3 ;  /* 0xff8000000a2c7808 */ /* 0x000fe40001800000 */
[----:B------:R-:W-:Y:S02]  /*c230*/  ISETP.GT.AND P3, PT, R34, 0x8, PT ;  /* 0x000000082200780c */ /* 0x000fe40003f64270 */
[----:B0-----:R-:W-:Y:S02]  /*c240*/  FSEL R143, R143, -INF , P4 ;  /* 0xff8000008f8f7808 */ /* 0x001fe40002000000 */
[----:B------:R-:W-:Y:S01]  /*c250*/  FMNMX.FTZ R42, R44, R13, !PT ;  /* 0x0000000d2c2a7209 */ /* 0x000fe20007810000 */
[----:B------:R0:W-:Y:S01]  /*c260*/  MUFU.TANH R10, R68 ;  /* 0x00000044000a7308 */ /* 0x0001e20000002400 */
[----:B------:R-:W-:-:S02]  /*c270*/  ISETP.GT.AND P4, PT, R34, 0x9, PT ;  /* 0x000000092200780c */ /* 0x000fc40003f84270 */
[----:B------:R-:W-:Y:S02]  /*c280*/  FMNMX.FTZ R42, R143, R42, !PT ;  /* 0x0000002a8f2a7209 */ /* 0x000fe40007810000 */
[----:B------:R-:W-:Y:S02]  /*c290*/  FSEL R45, R24, -INF , P4 ;  /* 0xff800000182d7808 */ /* 0x000fe40002000000 */
[----:B0-----:R-:W-:Y:S02]  /*c2a0*/  FSEL R68, R11, -INF , P3 ;  /* 0xff8000000b447808 */ /* 0x001fe40001800000 */
[----:B------:R-:W-:Y:S02]  /*c2b0*/  ISETP.GT.AND P3, PT, R34, 0x10, PT ;  /* 0x000000102200780c */ /* 0x000fe40003f64270 */
[----:B------:R-:W-:Y:S02]  /*c2c0*/  FMNMX.FTZ R42, R68, R42, !PT ;  /* 0x0000002a442a7209 */ /* 0x000fe40007810000 */
[----:B------:R-:W-:-:S02]  /*c2d0*/  ISETP.GT.AND P4, PT, R34, 0x11, PT ;  /* 0x000000112200780c */ /* 0x000fc40003f84270 */
[----:B-1----:R-:W-:Y:S02]  /*c2e0*/  FSEL R43, R25, -INF , P3 ;  /* 0xff800000192b7808 */ /* 0x002fe40001800000 */
[----:B------:R-:W-:Y:S01]  /*c2f0*/  FMNMX.FTZ R42, R45, R42, !PT ;  /* 0x0000002a2d2a7209 */ /* 0x000fe20007810000 */
[----:B------:R-:W-:Y:S01]  /*c300*/  FMUL.FTZ R35, R65, UR5 ;  /* 0x0000000541237c20 */ /* 0x000fe20008410000 */
[----:B------:R-:W-:Y:S02]  /*c310*/  ISETP.GT.AND P3, PT, R34, 0x18, PT ;  /* 0x000000182200780c */ /* 0x000fe40003f64270 */
[----:B------:R-:W-:Y:S02]  /*c320*/  FSEL R65, R26, -INF , P4 ;  /* 0xff8000001a417808 */ /* 0x000fe40002000000 */
[----:B------:R-:W-:Y:S02]  /*c330*/  FMNMX.FTZ R24, R43, R42, !PT ;  /* 0x0000002a2b187209 */ /* 0x000fe40007810000 */
[----:B------:R-:W-:-:S02]  /*c340*/  ISETP.GT.AND P4, PT, R34, 0x19, PT ;  /* 0x000000192200780c */ /* 0x000fc40003f84270 */
[----:B------:R-:W-:Y:S02]  /*c350*/  FSEL R42, R27, -INF , P3 ;  /* 0xff8000001b2a7808 */ /* 0x000fe40001800000 */
[----:B------:R-:W-:Y:S01]  /*c360*/  FMNMX.FTZ R24, R65, R24, !PT ;  /* 0x0000001841187209 */ /* 0x000fe20007810000 */
[----:B------:R0:W-:Y:S01]  /*c370*/  MUFU.TANH R11, R69 ;  /* 0x00000045000b7308 */ /* 0x0001e20000002400 */
[----:B------:R-:W-:Y:S02]  /*c380*/  ISETP.GT.AND P3, PT, R34, 0x20, PT ;  /* 0x000000202200780c */ /* 0x000fe40003f64270 */
[----:B------:R-:W-:Y:S02]  /*c390*/  FMNMX.FTZ R24, R42, R24, !PT ;  /* 0x000000182a187209 */ /* 0x000fe40007810000 */
[----:B-----5:R-:W-:Y:S02]  /*c3a0*/  FSEL R72, R29, -INF , P3 ;  /* 0xff8000001d487808 */ /* 0x020fe40001800000 */
[----:B0-----:R-:W-:-:S02]  /*c3b0*/  FSEL R69, R28, -INF , P4 ;  /* 0xff8000001c457808 */ /* 0x001fc40002000000 */
[C---:B------:R-:W-:Y:S02]  /*c3c0*/  ISETP.GT.AND P4, PT, R34.reuse, 0x21, PT ;  /* 0x000000212200780c */ /* 0x040fe40003f84270 */
[----:B------:R-:W-:Y:S02]  /*c3d0*/  FMNMX.FTZ R24, R69, R24, !PT ;  /* 0x0000001845187209 */ /* 0x000fe40007810000 */
[----:B------:R-:W-:Y:S02]  /*c3e0*/  ISETP.GT.AND P3, PT, R34, 0x28, PT ;  /* 0x000000282200780c */ /* 0x000fe40003f64270 */
        /* <DEDUP_REMOVED lines=8> */
[----:B------:R-:W-:Y:S01]  /*c470*/  VIADD R30, R8, 0x200 ;  /* 0x00000200081e7836 */ /* 0x000fe20000000000 */
[----:B------:R-:W-:-:S02]  /*c480*/  ISETP.GT.AND P4, PT, R34, 0x31, PT ;  /* 0x000000312200780c */ /* 0x000fc40003f84270 */
[----:B------:R-:W-:Y:S02]  /*c490*/  FSEL R51, R33, -INF , P3 ;  /* 0xff80000021337808 */ /* 0x000fe40001800000 */
[----:B------:R-:W-:Y:S01]  /*c4a0*/  FMNMX.FTZ R24, R40, R24, !PT ;  /* 0x0000001828187209 */ /* 0x000fe20007810000 */
[----:B------:R-:W-:Y:S01]  /*c4b0*/  IMAD.MOV.U32 R31, RZ, RZ, 0x40000040 ;  /* 0x40000040ff1f7424 */ /* 0x000fe200078e00ff */
[----:B------:R-:W-:Y:S01]  /*c4c0*/  R2UR UR10, R30 ;  /* 0x000000001e0a72ca */ /* 0x000fe200000e0000 */
[----:B------:R-:W-:Y:S01]  /*c4d0*/  FMUL.FTZ R30, R61, UR5 ;  /* 0x000000053d1e7c20 */ /* 0x000fe20008410000 */
[----:B------:R-:W-:Y:S02]  /*c4e0*/  ISETP.GT.AND P3, PT, R34, 0x38, PT ;  /* 0x000000382200780c */ /* 0x000fe40003f64270 */
[----:B------:R-:W-:Y:S02]  /*c4f0*/  FSEL R39, R39, -INF , P4 ;  /* 0xff80000027277808 */ /* 0x000fe40002000000 */
[----:B------:R-:W-:-:S02]  /*c500*/  FMNMX.FTZ R24, R51, R24, !PT ;  /* 0x0000001833187209 */ /* 0x000fc40007810000 */
[----:B------:R-:W-:Y:S01]  /*c510*/  R2UR UR11, R31 ;  /* 0x000000001f0b72ca */ /* 0x000fe200000e0000 */
[----:B------:R-:W-:Y:S01]  /*c520*/  FMUL.FTZ R31, R64, UR5 ;  /* 0x00000005401f7c20 */ /* 0x000fe20008410000 */
[C---:B------:R-:W-:Y:S02]  /*c530*/  ISETP.GT.AND P4, PT, R34.reuse, 0x39, PT ;  /* 0x000000392200780c */ /* 0x040fe40003f84270 */
[----:B------:R-:W-:Y:S02]  /*c540*/  FSEL R47, R47, -INF , P3 ;  /* 0xff8000002f2f7808 */ /* 0x000fe40001800000 */
[----:B------:R-:W-:Y:S01]  /*c550*/  FMNMX.FTZ R24, R39, R24, !PT ;  /* 0x0000001827187209 */ /* 0x000fe20007810000 */
[----:B------:R-:W0:Y:S01]  /*c560*/  MUFU.TANH R30, R30 ;  /* 0x0000001e001e7308 */ /* 0x000e220000002400 */
[----:B------:R-:W-:Y:S02]  /*c570*/  ISETP.GT.AND P3, PT, R34, 0x40, PT ;  /* 0x000000402200780c */ /* 0x000fe40003f64270 */
[----:B--2---:R-:W-:-:S02]  /*c580*/  FSEL R38, R38, -INF , P4 ;  /* 0xff80000026267808 */ /* 0x004fc40002000000 */
[----:B------:R-:W-:Y:S02]  /*c590*/  FMNMX.FTZ R24, R47, R24, !PT ;  /* 0x000000182f187209 */ /* 0x000fe40007810000 */
        /* <DEDUP_REMOVED lines=8> */
[----:B------:R-:W-:Y:S02]  /*c620*/  ISETP.GT.AND P5, PT, R34, 0x49, PT ;  /* 0x000000492200780c */ /* 0x000fe40003fa4270 */
[----:B------:R-:W-:Y:S02]  /*c630*/  FSEL R36, R36, -INF , P3 ;  /* 0xff80000024247808 */ /* 0x000fe40001800000 */
[----:B------:R-:W-:Y:S02]  /*c640*/  FMNMX.FTZ R25, R37, R24, !PT ;  /* 0x0000001825197209 */ /* 0x000fe40007810000 */
[----:B------:R-:W-:Y:S02]  /*c650*/  ISETP.GT.AND P4, PT, R34, 0x50, PT ;  /* 0x000000502200780c */ /* 0x000fe40003f84270 */
[----:B0-----:R-:W-:Y:S02]  /*c660*/  FSEL R32, R30, -INF , P5 ;  /* 0xff8000001e207808 */ /* 0x001fe40002800000 */
[----:B------:R-:W-:-:S02]  /*c670*/  FMNMX.FTZ R28, R36, R25, !PT ;  /* 0x00000019241c7209 */ /* 0x000fc40007810000 */
[C---:B------:R-:W-:Y:S02]  /*c680*/  ISETP.GT.AND P5, PT, R34.reuse, 0x58, PT ;  /* 0x000000582200780c */ /* 0x040fe40003fa4270 */
[----:B------:R-:W-:Y:S02]  /*c690*/  ISETP.GT.AND P3, PT, R34, 0x51, PT ;  /* 0x000000512200780c */ /* 0x000fe40003f64270 */
[----:B-1----:R-:W-:Y:S02]  /*c6a0*/  FSEL R24, R31, -INF , P4 ;  /* 0xff8000001f187808 */ /* 0x002fe40002000000 */
[----:B------:R-:W-:Y:S01]  /*c6b0*/  FMNMX.FTZ R28, R32, R28, !PT ;  /* 0x0000001c201c7209 */ /* 0x000fe20007810000 */
[----:B------:R-:W0:Y:S01]  /*c6c0*/  MUFU.TANH R52, R52 ;  /* 0x0000003400347308 */ /* 0x000e220000002400 */
[----:B------:R-:W-:Y:S02]  /*c6d0*/  FSEL R26, R10, -INF , P5 ;  /* 0xff8000000a1a7808 */ /* 0x000fe40002800000 */
[----:B--2---:R-:W-:-:S02]  /*c6e0*/  FSEL R25, R35, -INF , P3 ;  /* 0xff80000023197808 */ /* 0x004fc40001800000 */
[----:B------:R-:W-:-:S03]  /*c6f0*/  FMNMX.FTZ R10, R24, R28, !PT ;  /* 0x0000001c180a7209 */ /* 0x000fc60007810000 */
[----:B------:R-:W1:Y:S01]  /*c700*/  MUFU.TANH R53, R53 ;  /* 0x0000003500357308 */ /* 0x000e620000002400 */
[----:B------:R-:W-:Y:S02]  /*c710*/  ISETP.GT.AND P4, PT, R34, 0x59, PT ;  /* 0x000000592200780c */ /* 0x000fe40003f84270 */
[----:B------:R-:W-:-:S05]  /*c720*/  FMNMX.FTZ R10, R25, R10, !PT ;  /* 0x0000000a190a7209 */ /* 0x000fca0007810000 */
[----:B------:R-:W2:Y:S01]  /*c730*/  MUFU.TANH R33, R80 ;  /* 0x0000005000217308 */ /* 0x000ea20000002400 */
[----:B------:R-:W-:Y:S01]  /*c740*/  FMUL.FTZ R138, R54, UR5 ;  /* 0x00000005368a7c20 */ /* 0x000fe20008410000 */
[C---:B------:R-:W-:Y:S01]  /*c750*/  ISETP.GT.AND P3, PT, R34.reuse, 0x60, PT ;  /* 0x000000602200780c */ /* 0x040fe20003f64270 */
[----:B------:R-:W-:Y:S01]  /*c760*/  FMUL.FTZ R54, R81, UR5 ;  /* 0x0000000551367c20 */ /* 0x000fe20008410000 */
[----:B------:R-:W-:Y:S02]  /*c770*/  ISETP.GT.AND P5, PT, R34, 0x61, PT ;  /* 0x000000612200780c */ /* 0x000fe40003fa4270 */
[----:B------:R-:W-:Y:S02]  /*c780*/  FSEL R27, R11, -INF , P4 ;  /* 0xff8000000b1b7808 */ /* 0x000fe40002000000 */
[----:B------:R-:W-:Y:S02]  /*c790*/  FMNMX.FTZ R10, R26, R10, !PT ;  /* 0x0000000a1a0a7209 */ /* 0x000fe40007810000 */
[----:B------:R-:W-:-:S02]  /*c7a0*/  FSEL R28, R49, -INF , P3 ;  /* 0xff800000311c7808 */ /* 0x000fc40001800000 */
[----:B------:R-:W-:Y:S02]  /*c7b0*/  FSEL R29, R50, -INF , P5 ;  /* 0xff800000321d7808 */ /* 0x000fe40002800000 */
[----:B------:R-:W-:Y:S02]  /*c7c0*/  FMNMX.FTZ R10, R27, R10, !PT ;  /* 0x0000000a1b0a7209 */ /* 0x000fe40007810000 */
[C---:B------:R-:W-:Y:S02]  /*c7d0*/  ISETP.GT.AND P4, PT, R34.reuse, 0x68, PT ;  /* 0x000000682200780c */ /* 0x040fe40003f84270 */
[C---:B------:R-:W-:Y:S02]  /*c7e0*/  ISETP.GT.AND P3, PT, R34.reuse, 0x69, PT ;  /* 0x000000692200780c */ /* 0x040fe40003f64270 */
[----:B------:R-:W-:Y:S01]  /*c7f0*/  ISETP.GT.AND P5, PT, R34, 0x70, PT ;  /* 0x000000702200780c */ /* 0x000fe20003fa4270 */
[----:B------:R-:W3:Y:S01]  /*c800*/  MUFU.TANH R54, R54 ;  /* 0x0000003600367308 */ /* 0x000ee20000002400 */
[----:B------:R-:W-:Y:S01]  /*c810*/  FMNMX.FTZ R10, R28, R10, !PT ;  /* 0x0000000a1c0a7209 */ /* 0x000fe20007810000 */
[----:B------:R-:W-:Y:S01]  /*c820*/  FMUL.FTZ R35, R85, UR5 ;  /* 0x0000000555237c20 */ /* 0x000fe20008410000 */
[----:B0-----:R-:W-:-:S02]  /*c830*/  FSEL R30, R52, -INF , P4 ;  /* 0xff800000341e7808 */ /* 0x001fc40002000000 */
[----:B-1----:R-:W-:Y:S02]  /*c840*/  FSEL R31, R53, -INF , P3 ;  /* 0xff800000351f7808 */ /* 0x002fe40001800000 */
[----:B--2---:R-:W-:Y:S02]  /*c850*/  FSEL R11, R33, -INF , P5 ;  /* 0xff800000210b7808 */ /* 0x004fe40002800000 */
[C---:B------:R-:W-:Y:S02]  /*c860*/  ISETP.GT.AND P4, PT, R34.reuse, 0x71, PT ;  /* 0x000000712200780c */ /* 0x040fe40003f84270 */
[C---:B------:R-:W-:Y:S02]  /*c870*/  ISETP.GT.AND P3, PT, R34.reuse, 0x78, PT ;  /* 0x000000782200780c */ /* 0x040fe40003f64270 */
[----:B------:R-:W-:Y:S02]  /*c880*/  ISETP.GT.AND P5, PT, R34, 0x79, PT ;  /* 0x000000792200780c */ /* 0x000fe40003fa4270 */
[----:B------:R-:W0:Y:S01]  /*c890*/  MUFU.TANH R34, R84 ;  /* 0x0000005400227308 */ /* 0x000e220000002400 */
[----:B------:R-:W-:-:S04]  /*c8a0*/  FMNMX.FTZ R10, R29, R10, !PT ;  /* 0x0000000a1d0a7209 */ /* 0x000fc80007810000 */
[----:B------:R-:W-:-:S03]  /*c8b0*/  FMNMX.FTZ R10, R30, R10, !PT ;  /* 0x0000000a1e0a7209 */ /* 0x000fc60007810000 */
[----:B------:R-:W1:Y:S01]  /*c8c0*/  MUFU.TANH R35, R35 ;  /* 0x0000002300237308 */ /* 0x000e620000002400 */
[----:B------:R-:W-:Y:S02]  /*c8d0*/  FMNMX.FTZ R10, R31, R10, !PT ;  /* 0x0000000a1f0a7209 */ /* 0x000fe40007810000 */
[----:B---3--:R-:W-:Y:S02]  /*c8e0*/  FSEL R33, R54, -INF , P4 ;  /* 0xff80000036217808 */ /* 0x008fe40002000000 */
[----:B------:R-:W-:Y:S02]  /*c8f0*/  FMNMX.FTZ R10, R11, R10, !PT ;  /* 0x0000000a0b0a7209 */ /* 0x000fe40007810000 */
[----:B0-----:R-:W-:Y:S02]  /*c900*/  FSEL R34, R34, -INF , P3 ;  /* 0xff80000022227808 */ /* 0x001fe40001800000 */
[----:B------:R-:W-:-:S04]  /*c910*/  FMNMX.FTZ R10, R33, R10, !PT ;  /* 0x0000000a210a7209 */ /* 0x000fc80007810000 */
[----:B------:R-:W-:Y:S02]  /*c920*/  FMNMX.FTZ R10, R34, R10, !PT ;  /* 0x0000000a220a7209 */ /* 0x000fe40007810000 */
[----:B-1----:R-:W-:-:S04]  /*c930*/  FSEL R35, R35, -INF , P5 ;  /* 0xff80000023237808 */ /* 0x002fc80002800000 */
[----:B------:R-:W-:Y:S02]  /*c940*/  FMNMX.FTZ R10, R35, R10, !PT ;  /* 0x0000000a230a7209 */ /* 0x000fe40007810000 */
[----:B------:R-:W-:-:S03]  /*c950*/  MOV R84, R56 ;  /* 0x0000003800547202 */ /* 0x000fc60000000f00 */
[----:B------:R-:W0:Y:S01]  /*c960*/  SHFL.BFLY PT, R56, R10, 0x2, 0x1f ;  /* 0x0c401f000a387f89 */ /* 0x000e2200000e0000 */
[----:B------:R-:W-:-:S03]  /*c970*/  FMUL.FTZ R49, R62, UR5 ;  /* 0x000000053e317c20 */ /* 0x000fc60008410000 */
[----:B------:R-:W1:Y:S01]  /*c980*/  SHFL.IDX PT, R62, R9, 0x1, 0x1c1f ;  /* 0x003c1f00093e7f89 */ /* 0x000e6200000e0000 */
[----:B0-----:R-:W-:-:S05]  /*c990*/  FMNMX.FTZ R10, R10, R56, !PT ;  /* 0x000000380a0a7209 */ /* 0x001fca0007810000 */
[----:B------:R-:W0:Y:S01]  /*c9a0*/  SHFL.BFLY PT, R61, R10, 0x1, 0x1f ;  /* 0x0c201f000a3d7f89 */ /* 0x000e2200000e0000 */
[----:B-1----:R-:W-:Y:S01]  /*c9b0*/  IADD3 R62, R142, R62, RZ ;  /* 0x0000003e8e3e7210 */ /* 0x002fe20007ffe0ff */
[----:B------:R-:W-:-:S03]  /*c9c0*/  IMAD.MOV.U32 R76, RZ, RZ, R150 ;  /* 0x000000ffff4c7224 */ /* 0x000fc600078e0096 */
[C---:B------:R-:W-:Y:S01]  /*c9d0*/  ISETP.GT.AND P5, PT, R62.reuse, RZ, PT ;  /* 0x000000ff3e00720c */ /* 0x040fe20003fa4270 */
[----:B------:R-:W-:Y:S01]  /*c9e0*/  IMAD.MOV.U32 R77, RZ, RZ, R148 ;  /* 0x000000ffff4d7224 */ /* 0x000fe200078e0094 */
[----:B------:R-:W-:Y:S02]  /*c9f0*/  ISETP.GT.AND P4, PT, R62, 0x1, PT ;  /* 0x000000013e00780c */ /* 0x000fe40003f84270 */
[----:B------:R-:W-:Y:S01]  /*ca00*/  FSEL R76, R76, -INF , P5 ;  /* 0xff8000004c4c7808 */ /* 0x000fe20002800000 */
[----:B------:R-:W-:Y:S02]  /*ca10*/  IMAD.MOV.U32 R85, RZ, RZ, R55 ;  /* 0x000000ffff557224 */ /* 0x000fe400078e0037 */
[----:B------:R-:W-:Y:S01]  /*ca20*/  FMUL.FTZ R50, R63, UR5 ;  /* 0x000000053f327c20 */ /* 0x000fe20008410000 */
[----:B------:R-:W-:Y:S01]  /*ca30*/  ISETP.GT.AND P5, PT, R62, 0x8, PT ;  /* 0x000000083e00780c */ /* 0x000fe20003fa4270 */
[----:B------:R-:W-:Y:S01]  /*ca40*/  IMAD.U32 R9, RZ, RZ, UR7 ;  /* 0x00000007ff097e24 */ /* 0x000fe2000f8e00ff */
[----:B------:R-:W-:-:S02]  /*ca50*/  FSEL R77, R77, -INF , P4 ;  /* 0xff8000004d4d7808 */ /* 0x000fc40002000000 */
[----:B------:R-:W-:Y:S01]  /*ca60*/  FMNMX.FTZ R63, R76, R15, !PT ;  /* 0x0000000f4c3f7209 */ /* 0x000fe20007810000 */
[----:B------:R-:W-:Y:S02]  /*ca70*/  IMAD.MOV.U32 R80, RZ, RZ, R57 ;  /* 0x000000ffff507224 */ /* 0x000fe400078e0039 */
[----:B------:R-:W-:Y:S01]  /*ca80*/  FMUL.FTZ R57, R78, UR5 ;  /* 0x000000054e397c20 */ /* 0x000fe20008410000 */
[----:B------:R-:W-:Y:S02]  /*ca90*/  ISETP.GT.AND P4, PT, R62, 0x9, PT ;  /* 0x000000093e00780c */ /* 0x000fe40003f84270 */
[----:B0-----:R-:W-:Y:S02]  /*caa0*/  FMNMX.FTZ R10, R10, R61, !PT ;  /* 0x0000003d0a0a7209 */ /* 0x001fe40007810000 */
[----:B------:R-:W-:Y:S02]  /*cab0*/  FSEL R78, R85, -INF , P5 ;  /* 0xff800000554e7808 */ /* 0x000fe40002800000 */
[----:B------:R-:W-:Y:S01]  /*cac0*/  FMNMX.FTZ R63, R77, R63, !PT ;  /* 0x0000003f4d3f7209 */ /* 0x000fe20007810000 */
[----:B------:R-:W-:Y:S01]  /*cad0*/  FMUL.FTZ R64, R10, R9 ;  /* 0x000000090a407220 */ /* 0x000fe20000410000 */
[----:B------:R-:W-:Y:S01]  /*cae0*/  FMUL.FTZ R136, R58, UR5 ;  /* 0x000000053a887c20 */ /* 0x000fe20008410000 */
[----:B------:R-:W-:Y:S01]  /*caf0*/  FSETP.NEU.FTZ.AND P3, PT, R10, -INF , PT ;  /* 0xff8000000a00780b */ /* 0x000fe20003f7d000 */
[----:B------:R-:W-:Y:S01]  /*cb00*/  FMUL.FTZ R58, R79, UR5 ;  /* 0x000000054f3a7c20 */ /* 0x000fe20008410000 */
[----:B------:R-:W-:-:S02]  /*cb10*/  ISETP.GT.AND P5, PT, R62, 0x10, PT ;  /* 0x000000103e00780c */ /* 0x000fc40003fa4270 */
[----:B------:R-:W-:Y:S02]  /*cb20*/  FSEL R79, R84, -INF , P4 ;  /* 0xff800000544f7808 */ /* 0x000fe40002000000 */
[----:B------:R-:W-:Y:S01]  /*cb30*/  FMNMX.FTZ R63, R78, R63, !PT ;  /* 0x0000003f4e3f7209 */ /* 0x000fe20007810000 */
[----:B------:R-:W-:Y:S01]  /*cb40*/  FMUL.FTZ R60, R66, UR5 ;  /* 0x00000005423c7c20 */ /* 0x000fe20008410000 */
[----:B------:R-:W-:Y:S02]  /*cb50*/  FSEL R64, R64, RZ, P3 ;  /* 0x000000ff40407208 */ /* 0x000fe40001800000 */
[----:B------:R-:W-:Y:S02]  /*cb60*/  ISETP.GT.AND P4, PT, R62, 0x11, PT ;  /* 0x000000113e00780c */ /* 0x000fe40003f84270 */
[----:B------:R-:W-:Y:S02]  /*cb70*/  FSEL R80, R80, -INF , P5 ;  /* 0xff80000050507808 */ /* 0x000fe40002800000 */
[----:B------:R-:W-:Y:S01]  /*cb80*/  FMNMX.FTZ R66, R79, R63, !PT ;  /* 0x0000003f4f427209 */ /* 0x000fe20007810000 */
[----:B------:R-:W-:Y:S01]  /*cb90*/  FMUL.FTZ R52, R67, UR5 ;  /* 0x0000000543347c20 */ /* 0x000fe20008410000 */
[----:B------:R-:W-:Y:S01]  /*cba0*/  ISETP.GT.AND P5, PT, R62, 0x18, PT ;  /* 0x000000183e00780c */ /* 0x000fe20003fa4270 */
[----:B------:R-:W-:Y:S01]  /*cbb0*/  FFMA.FTZ R67, R65, R9, -R64 ;  /* 0x0000000941437223 */ /* 0x000fe20000010840 */
[----:B------:R-:W-:-:S02]  /*cbc0*/  FSEL R63, R73, -INF , P4 ;  /* 0xff800000493f7808 */ /* 0x000fc40002000000 */
[----:B------:R-:W-:Y:S01]  /*cbd0*/  FMNMX.FTZ R66, R80, R66, !PT ;  /* 0x0000004250427209 */ /* 0x000fe20007810000 */
[----:B------:R-:W0:Y:S01]  /*cbe0*/  MUFU.TANH R145, R145 ;  /* 0x0000009100917308 */ /* 0x000e220000002400 */
[----:B------:R-:W-:Y:S02]  /*cbf0*/  FSEL R65, R144, -INF , P5 ;  /* 0xff80000090417808 */ /* 0x000fe40002800000 */
[----:B------:R-:W-:Y:S01]  /*cc00*/  ISETP.GT.AND P4, PT, R62, 0x19, PT ;  /* 0x000000193e00780c */ /* 0x000fe20003f84270 */
[----:B------:R-:W-:-:S04]  /*cc10*/  FFMA.FTZ R150, R68, R9, -R64 ;  /* 0x0000000944967223 */ /* 0x000fc80000010840 */
[----:B------:R1:W-:Y:S01]  /*cc20*/  MUFU.EX2 R144, R67 ;  /* 0x0000004300907308 */ /* 0x0003e20000000800 */
[----:B------:R-:W-:Y:S01]  /*cc30*/  ISETP.GT.AND P5, PT, R62, 0x20, PT ;  /* 0x000000203e00780c */ /* 0x000fe20003fa4270 */
[----:B------:R-:W-:Y:S01]  /*cc40*/  FMUL.FTZ R53, R70, UR5 ;  /* 0x0000000546357c20 */ /* 0x000fe20008410000 */
[----:B-1----:R-:W-:-:S05]  /*cc50*/  FMNMX.FTZ R67, R63, R66, !PT ;  /* 0x000000423f437209 */ /* 0x002fca0007810000 */
[----:B------:R-:W1:Y:S01]  /*cc60*/  MUFU.TANH R147, R147 ;  /* 0x0000009300937308 */ /* 0x000e620000002400 */
[----:B------:R-:W-:Y:S02]  /*cc70*/  FSEL R66, R151, -INF , P4 ;  /* 0xff80000097427808 */ /* 0x000fe40002000000 */
[----:B------:R-:W-:Y:S02]  /*cc80*/  FMNMX.FTZ R68, R65, R67, !PT ;  /* 0x0000004341447209 */ /* 0x000fe40007810000 */
[----:B------:R-:W-:Y:S02]  /*cc90*/  ISETP.GT.AND P4, PT, R62, 0x21, PT ;  /* 0x000000213e00780c */ /* 0x000fe40003f84270 */
[----:B------:R-:W-:Y:S01]  /*cca0*/  FSEL R67, R146, -INF , P5 ;  /* 0xff80000092437808 */ /* 0x000fe20002800000 */
[----:B------:R-:W2:Y:S01]  /*ccb0*/  MUFU.TANH R140, R140 ;  /* 0x0000008c008c7308 */ /* 0x000ea20000002400 */
[----:B------:R-:W-:Y:S02]  /*ccc0*/  FMNMX.FTZ R70, R66, R68, !PT ;  /* 0x0000004442467209 */ /* 0x000fe40007810000 */
[----:B------:R-:W-:-:S02]  /*ccd0*/  ISETP.GT.AND P5, PT, R62, 0x28, PT ;  /* 0x000000283e00780c */ /* 0x000fc40003fa4270 */
[----:B------:R-:W-:Y:S02]  /*cce0*/  FSEL R68, R149, -INF , P4 ;  /* 0xff80000095447808 */ /* 0x000fe40002000000 */
[----:B------:R-:W-:Y:S01]  /*ccf0*/  FMNMX.FTZ R70, R67, R70, !PT ;  /* 0x0000004643467209 */ /* 0x000fe20007810000 */
[----:B------:R-:W-:Y:S01]  /*cd00*/  MUFU.TANH R141, R141 ;  /* 0x0000008d008d7308 */ /* 0x000fe20000002400 */
[----:B------:R-:W-:Y:S01]  /*cd10*/  FMUL.FTZ R54, R71, UR5 ;  /* 0x0000000547367c20 */ /* 0x000fe20008410000 */
[----:B------:R-:W-:Y:S01]  /*cd20*/  FFMA.FTZ R146, R69, R9, -R64 ;  /* 0x0000000945927223 */ /* 0x000fe20000010840 */
[----:B------:R-:W-:Y:S02]  /*cd30*/  ISETP.GT.AND P4, PT, R62, 0x29, PT ;  /* 0x000000293e00780c */ /* 0x000fe40003f84270 */
[----:B0-----:R-:W-:Y:S02]  /*cd40*/  FSEL R69, R145, -INF , P5 ;  /* 0xff80000091457808 */ /* 0x001fe40002800000 */
[----:B------:R-:W-:Y:S01]  /*cd50*/  FMNMX.FTZ R71, R68, R70, !PT ;  /* 0x0000004644477209 */ /* 0x000fe20007810000 */
[----:B------:R-:W0:Y:S01]  /*cd60*/  MUFU.TANH R138, R138 ;  /* 0x0000008a008a7308 */ /* 0x000e220000002400 */
[----:B------:R-:W-:Y:S01]  /*cd70*/  ISETP.GT.AND P5, PT, R62, 0x30, PT ;  /* 0x000000303e00780c */ /* 0x000fe20003fa4270 */
[----:B------:R-:W-:Y:S01]  /*cd80*/  FMUL.FTZ R137, R59, UR5 ;  /* 0x000000053b897c20 */ /* 0x000fe20008410000 */
[----:B-1----:R-:W-:-:S02]  /*cd90*/  FSEL R70, R147, -INF , P4 ;  /* 0xff80000093467808 */ /* 0x002fc40002000000 */
[----:B------:R-:W-:-:S03]  /*cda0*/  FMNMX.FTZ R73, R69, R71, !PT ;  /* 0x0000004745497209 */ /* 0x000fc60007810000 */
[----:B------:R-:W1:Y:S01]  /*cdb0*/  MUFU.TANH R139, R139 ;  /* 0x0000008b008b7308 */ /* 0x000e620000002400 */
[----:B------:R-:W-:Y:S01]  /*cdc0*/  FFMA.FTZ R72, R72, R9, -R64 ;  /* 0x0000000948487223 */ /* 0x000fe20000010840 */
[----:B------:R-:W-:Y:S02]  /*cdd0*/  ISETP.GT.AND P4, PT, R62, 0x31, PT ;  /* 0x000000313e00780c */ /* 0x000fe40003f84270 */
[----:B--2---:R-:W-:Y:S02]  /*cde0*/  FSEL R71, R140, -INF , P5 ;  /* 0xff8000008c477808 */ /* 0x004fe40002800000 */
[----:B------:R-:W-:Y:S02]  /*cdf0*/  FMNMX.FTZ R73, R70, R73, !PT ;  /* 0x0000004946497209 */ /* 0x000fe40007810000 */
[----:B------:R-:W2:Y:S01]  /*ce00*/  MUFU.TANH R136, R136 ;  /* 0x0000008800887308 */ /* 0x000ea20000002400 */
[----:B------:R-:W-:Y:S01]  /*ce10*/  FMUL.FTZ R55, R74, UR5 ;  /* 0x000000054a377c20 */ /* 0x000fe20008410000 */
[----:B------:R-:W-:-:S02]  /*ce20*/  ISETP.GT.AND P5, PT, R62, 0x38, PT ;  /* 0x000000383e00780c */ /* 0x000fc40003fa4270 */
[----:B------:R-:W-:-:S04]  /*ce30*/  FMNMX.FTZ R74, R71, R73, !PT ;  /* 0x00000049474a7209 */ /* 0x000fc80007810000 */
[----:B------:R-:W3:Y:S01]  /*ce40*/  MUFU.TANH R137, R137 ;  /* 0x0000008900897308 */ /* 0x000ee20000002400 */
[----:B------:R-:W-:Y:S01]  /*ce50*/  FMUL.FTZ R56, R75, UR5 ;  /* 0x000000054b387c20 */ /* 0x000fe20008410000 */
[----:B0-----:R-:W-:-:S06]  /*ce60*/  FSEL R73, R138, -INF , P5 ;  /* 0xff8000008a497808 */ /* 0x001fcc0002800000 */
[----:B------:R0:W-:Y:S01]  /*ce70*/  MUFU.EX2 R140, R72 ;  /* 0x00000048008c7308 */ /* 0x0001e20000000800 */
[----:B------:R-:W-:Y:S01]  /*ce80*/  WARPGROUP.ARRIVE ;  /* 0x00000000000079c5 */ /* 0x000fe20000000000 */
[----:B------:R-:W-:Y:S01]  /*ce90*/  FFMA.FTZ R142, R48, R9, -R64 ;  /* 0x00000009308e7223 */ /* 0x000fe20000010840 */
[----:B------:R-:W-:Y:S01]  /*cea0*/  ISETP.GT.AND P5, PT, R62, 0x40, PT ;  /* 0x000000403e00780c */ /* 0x000fe20003fa4270 */
[----:B------:R-:W-:-:S03]  /*ceb0*/  FMUL.FTZ R81, R83, UR5 ;  /* 0x0000000553517c20 */ /* 0x000fc60008410000 */
[----:B------:R-:W-:Y:S01]  /*cec0*/  HGMMA.64x64x16.F32 R88, R132, gdesc[UR8].tnspB, R88, gsb0 ;  /* 0x40e0000884587df0 */ /* 0x000fe20008000858 */
[----:B0-----:R-:W-:Y:S01]  /*ced0*/  FSEL R72, R141, -INF , P4 ;  /* 0xff8000008d487808 */ /* 0x001fe20002000000 */
[----:B------:R-:W0:Y:S01]  /*cee0*/  MUFU.TANH R49, R49 ;  /* 0x0000003100317308 */ /* 0x000e220000002400 */
[----:B------:R-:W-:Y:S02]  /*cef0*/  ISETP.GT.AND P4, PT, R62, 0x39, PT ;  /* 0x000000393e00780c */ /* 0x000fe40003f84270 */
[----:B------:R-:W-:Y:S02]  /*cf00*/  FMNMX.FTZ R75, R72, R74, !PT ;  /* 0x0000004a484b7209 */ /* 0x000fe40007810000 */
[----:B-1----:R-:W-:Y:S02]  /*cf10*/  FSEL R74, R139, -INF , P4 ;  /* 0xff8000008b4a7808 */ /* 0x002fe40002000000 */
[----:B------:R-:W-:Y:S01]  /*cf20*/  FMNMX.FTZ R48, R73, R75, !PT ;  /* 0x0000004b49307209 */ /* 0x000fe20007810000 */
[----:B------:R-:W1:Y:S01]  /*cf30*/  MUFU.TANH R50, R50 ;  /* 0x0000003200327308 */ /* 0x000e620000002400 */
[----:B------:R-:W-:-:S02]  /*cf40*/  ISETP.GT.AND P4, PT, R62, 0x41, PT ;  /* 0x000000413e00780c */ /* 0x000fc40003f84270 */
[----:B--2---:R-:W-:Y:S02]  /*cf50*/  FSEL R75, R136, -INF , P5 ;  /* 0xff800000884b7808 */ /* 0x004fe40002800000 */
[----:B------:R-:W-:-:S03]  /*cf60*/  FMNMX.FTZ R83, R74, R48, !PT ;  /* 0x000000304a537209 */ /* 0x000fc60007810000 */
[----:B------:R-:W2:Y:S01]  /*cf70*/  MUFU.TANH R60, R60 ;  /* 0x0000003c003c7308 */ /* 0x000ea20000002400 */
[----:B------:R-:W-:Y:S02]  /*cf80*/  ISETP.GT.AND P5, PT, R62, 0x48, PT ;  /* 0x000000483e00780c */ /* 0x000fe40003fa4270 */
[----:B---3--:R-:W-:Y:S02]  /*cf90*/  FSEL R48, R137, -INF , P4 ;  /* 0xff80000089307808 */ /* 0x008fe40002000000 */
[----:B------:R-:W-:-:S03]  /*cfa0*/  FMNMX.FTZ R83, R75, R83, !PT ;  /* 0x000000534b537209 */ /* 0x000fc60007810000 */
[----:B------:R-:W3:Y:S01]  /*cfb0*/  MUFU.TANH R52, R52 ;  /* 0x0000003400347308 */ /* 0x000ee20000002400 */
[----:B------:R-:W-:Y:S02]  /*cfc0*/  ISETP.GT.AND P4, PT, R62, 0x49, PT ;  /* 0x000000493e00780c */ /* 0x000fe40003f84270 */
[----:B0-----:R-:W-:Y:S02]  /*cfd0*/  FSEL R49, R49, -INF , P5 ;  /* 0xff80000031317808 */ /* 0x001fe40002800000 */
[----:B------:R-:W-:-:S03]  /*cfe0*/  FMNMX.FTZ R83, R48, R83, !PT ;  /* 0x0000005330537209 */ /* 0x000fc60007810000 */
[----:B------:R-:W0:Y:S01]  /*cff0*/  MUFU.TANH R53, R53 ;  /* 0x0000003500357308 */ /* 0x000e220000002400 */
[----:B------:R-:W-:Y:S02]  /*d000*/  ISETP.GT.AND P5, PT, R62, 0x50, PT ;  /* 0x000000503e00780c */ /* 0x000fe40003fa4270 */
[----:B-1----:R-:W-:Y:S02]  /*d010*/  FSEL R50, R50, -INF , P4 ;  /* 0xff80000032327808 */ /* 0x002fe40002000000 */
[----:B------:R-:W-:-:S03]  /*d020*/  FMNMX.FTZ R83, R49, R83, !PT ;  /* 0x0000005331537209 */ /* 0x000fc60007810000 */
[----:B------:R-:W1:Y:S01]  /*d030*/  MUFU.TANH R54, R54 ;  /* 0x0000003600367308 */ /* 0x000e620000002400 */
[----:B------:R-:W-:Y:S01]  /*d040*/  FFMA.FTZ R136, R51, R9, -R64 ;  /* 0x0000000933887223 */ /* 0x000fe20000010840 */
[----:B------:R-:W-:Y:S02]  /*d050*/  ISETP.GT.AND P4, PT, R62, 0x51, PT ;  /* 0x000000513e00780c */ /* 0x000fe40003f84270 */
[----:B--2---:R-:W-:Y:S02]  /*d060*/  FSEL R51, R60, -INF , P5 ;  /* 0xff8000003c337808 */ /* 0x004fe40002800000 */
[----:B------:R-:W-:Y:S02]  /*d070*/  FMNMX.FTZ R83, R50, R83, !PT ;  /* 0x0000005332537209 */ /* 0x000fe40007810000 */
[----:B------:R-:W2:Y:S01]  /*d080*/  MUFU.TANH R55, R55 ;  /* 0x0000003700377308 */ /* 0x000ea20000002400 */
[----:B------:R-:W-:Y:S02]  /*d090*/  ISETP.GT.AND P5, PT, R62, 0x58, PT ;  /* 0x000000583e00780c */ /* 0x000fe40003fa4270 */
[----:B---3--:R-:W-:-:S02]  /*d0a0*/  FSEL R52, R52, -INF , P4 ;  /* 0xff80000034347808 */ /* 0x008fc40002000000 */
[----:B------:R-:W-:-:S03]  /*d0b0*/  FMNMX.FTZ R83, R51, R83, !PT ;  /* 0x0000005333537209 */ /* 0x000fc60007810000 */
[----:B------:R-:W3:Y:S01]  /*d0c0*/  MUFU.TANH R56, R56 ;  /* 0x0000003800387308 */ /* 0x000ee20000002400 */
[----:B------:R-:W-:Y:S01]  /*d0d0*/  ISETP.GT.AND P4, PT, R62, 0x59, PT ;  /* 0x000000593e00780c */ /* 0x000fe20003f84270 */
[----:B------:R-:W-:Y:S01]  /*d0e0*/  FMUL.FTZ R59, R82, UR5 ;  /* 0x00000005523b7c20 */ /* 0x000fe20008410000 */
[----:B0-----:R-:W-:Y:S02]  /*d0f0*/  FSEL R53, R53, -INF , P5 ;  /* 0xff80000035357808 */ /* 0x001fe40002800000 */
[----:B------:R-:W-:-:S03]  /*d100*/  FMNMX.FTZ R83, R52, R83, !PT ;  /* 0x0000005334537209 */ /* 0x000fc60007810000 */
[----:B------:R-:W0:Y:S01]  /*d110*/  MUFU.TANH R57, R57 ;  /* 0x0000003900397308 */ /* 0x000e220000002400 */
[----:B------:R-:W-:Y:S02]  /*d120*/  ISETP.GT.AND P5, PT, R62, 0x60, PT ;  /* 0x000000603e00780c */ /* 0x000fe40003fa4270 */
        /* <DEDUP_REMOVED lines=21> */
[----:B------:R-:W-:Y:S02]  /*d280*/  ISETP.GT.AND P4, PT, R62, 0x71, PT ;  /* 0x000000713e00780c */ /* 0x000fe40003f84270 */
[----:B--2---:R-:W-:Y:S02]  /*d290*/  FSEL R59, R59, -INF , P5 ;  /* 0xff8000003b3b7808 */ /* 0x004fe40002800000 */
[----:B------:R-:W-:Y:S02]  /*d2a0*/  FMNMX.FTZ R83, R58, R83, !PT ;  /* 0x000000533a537209 */ /* 0x000fe40007810000 */
[----:B------:R-:W-:Y:S02]  /*d2b0*/  ISETP.GT.AND P5, PT, R62, 0x78, PT ;  /* 0x000000783e00780c */ /* 0x000fe40003fa4270 */
[----:B---3--:R-:W-:Y:S02]  /*d2c0*/  FSEL R60, R81, -INF , P4 ;  /* 0xff800000513c7808 */ /* 0x008fe40002000000 */
[----:B------:R-:W-:-:S02]  /*d2d0*/  FMNMX.FTZ R83, R59, R83, !PT ;  /* 0x000000533b537209 */ /* 0x000fc40007810000 */
[----:B------:R-:W-:Y:S02]  /*d2e0*/  ISETP.GT.AND P4, PT, R62, 0x79, PT ;  /* 0x000000793e00780c */ /* 0x000fe40003f84270 */
[----:B0-----:R-:W-:Y:S02]  /*d2f0*/  FSEL R61, R61, -INF , P5 ;  /* 0xff8000003d3d7808 */ /* 0x001fe40002800000 */
[----:B------:R-:W-:Y:S02]  /*d300*/  FMNMX.FTZ R83, R60, R83, !PT ;  /* 0x000000533c537209 */ /* 0x000fe40007810000 */
[----:B-1----:R-:W-:Y:S02]  /*d310*/  FSEL R62, R82, -INF , P4 ;  /* 0xff800000523e7808 */ /* 0x002fe40002000000 */
[----:B------:R-:W-:Y:S01]  /*d320*/  FMNMX.FTZ R81, R61, R83, !PT ;  /* 0x000000533d517209 */ /* 0x000fe20007810000 */
[----:B------:R-:W-:-:S03]  /*d330*/  WARPGROUP.DEPBAR.LE gsb0, 0x0 ;  /* 0x00008000000079c5 */ /* 0x000fc60000010000 */
[----:B------:R-:W-:Y:S01]  /*d340*/  FMNMX.FTZ R81, R62, R81, !PT ;  /* 0x000000513e517209 */ /* 0x000fe20007810000 */
[-CC-:B------:R-:W-:Y:S01]  /*d350*/  FFMA.FTZ R134, R36, R9.reuse, -R64.reuse ;  /* 0x0000000924867223 */ /* 0x180fe20000010840 */
[----:B------:R-:W-:-:S03]  /*d360*/  FFMA.FTZ R36, R32, R9, -R64 ;  /* 0x0000000920247223 */ /* 0x000fc60000010840 */
[----:B------:R-:W0:Y:S01]  /*d370*/  SHFL.BFLY PT, R32, R81, 0x2, 0x1f ;  /* 0x0c401f0051207f89 */ /* 0x000e2200000e0000 */
[-CC-:B------:R-:W-:Y:S01]  /*d380*/  FFMA.FTZ R138, R47, R9.reuse, -R64.reuse ;  /* 0x000000092f8a7223 */ /* 0x180fe20000010840 */
[----:B------:R-:W-:Y:S01]  /*d390*/  FFMA.FTZ R132, R46, R9, -R64 ;  /* 0x000000092e847223 */ /* 0x000fe20000010840 */
[----:B0-----:R-:W-:-:S05]  /*d3a0*/  FMNMX.FTZ R81, R81, R32, !PT ;  /* 0x0000002051517209 */ /* 0x001fca0007810000 */
[----:B------:R-:W0:Y:S01]  /*d3b0*/  SHFL.BFLY PT, R82, R81, 0x1, 0x1f ;  /* 0x0c201f0051527f89 */ /* 0x000e2200000e0000 */
[----:B------:R-:W-:Y:S02]  /*d3c0*/  VIADD R46, R8, 0x280 ;  /* 0x00000280082e7836 */ /* 0x000fe40000000000 */
[----:B------:R-:W-:Y:S02]  /*d3d0*/  IMAD.MOV.U32 R47, RZ, RZ, 0x40000040 ;  /* 0x40000040ff2f7424 */ /* 0x000fe400078e00ff */
[----:B------:R-:W-:Y:S01]  /*d3e0*/  FFMA.FTZ R32, R11, R9, -R64 ;  /* 0x000000090b207223 */ /* 0x000fe20000010840 */
[----:B------:R-:W-:Y:S02]  /*d3f0*/  R2UR UR10, R46 ;  /* 0x000000002e0a72ca */ /* 0x000fe400000e0000 */
[----:B------:R-:W-:Y:S01]  /*d400*/  R2UR UR11, R47 ;  /* 0x000000002f0b72ca */ /* 0x000fe200000e0000 */
[----:B------:R-:W-:Y:S01]  /*d410*/  WARPGROUP.ARRIVE ;  /* 0x00000000000079c5 */ /* 0x000fe20000000000 */
[----:B0-----:R-:W-:-:S11]  /*d420*/  FMNMX.FTZ R11, R81, R82, !PT ;  /* 0x00000052510b7209 */ /* 0x001fd60007810000 */
[----:B------:R-:W-:Y:S01]  /*d430*/  HGMMA.64x64x16.F32 R88, R128, gdesc[UR8].tnspB, R88, gsb0 ;  /* 0x40e0000880587df0 */ /* 0x000fe20008000858 */
[C---:B------:R-:W-:Y:S01]  /*d440*/  FSETP.NEU.FTZ.AND P4, PT, R11.reuse, -INF , PT ;  /* 0xff8000000b00780b */ /* 0x040fe20003f9d000 */
[----:B------:R-:W-:-:S05]  /*d450*/  FMUL.FTZ R82, R11, R9 ;  /* 0x000000090b527220 */ /* 0x000fca0000410000 */
[----:B------:R-:W-:-:S05]  /*d460*/  FSEL R82, R82, RZ, P4 ;  /* 0x000000ff52527208 */ /* 0x000fca0002000000 */
[-CC-:B------:R-:W-:Y:S01]  /*d470*/  FFMA.FTZ R141, R67, R9.reuse, -R82.reuse ;  /* 0x00000009438d7223 */ /* 0x180fe20000010852 */
[----:B------:R-:W-:Y:S01]  /*d480*/  FFMA.FTZ R67, R70, R9, -R82 ;  /* 0x0000000946437223 */ /* 0x000fe20000010852 */
[----:B------:R-:W-:Y:S01]  /*d490*/  FSEL R70, R10, RZ, P3 ;  /* 0x000000ff0a467208 */ /* 0x000fe20001800000 */
[----:B------:R-:W-:-:S04]  /*d4a0*/  VIADD R46, R8, 0x300 ;  /* 0x00000300082e7836 */ /* 0x000fc80000000000 */
[----:B------:R-:W-:Y:S01]  /*d4b0*/  FADD.FTZ R70, -R70, R13 ;  /* 0x0000000d46467221 */ /* 0x000fe20000010100 */
[----:B------:R-:W-:Y:S02]  /*d4c0*/  R2UR UR10, R46 ;  /* 0x000000002e0a72ca */ /* 0x000fe400000e0000 */
[----:B------:R-:W-:Y:S01]  /*d4d0*/  IADD3 R46, R8, 0x380, RZ ;  /* 0x00000380082e7810 */ /* 0x000fe20007ffe0ff */
[----:B------:R-:W-:Y:S02]  /*d4e0*/  FMUL.FTZ R8, R70, R9 ;  /* 0x0000000946087220 */ /* 0x000fe40000410000 */
[----:B------:R-:W2:Y:S01]  /*d4f0*/  LDL R70, [R1+0x34] ;  /* 0x0000340001467983 */ /* 0x000ea20000100800 */
[----:B------:R-:W-:-:S05]  /*d500*/  IMAD.MOV.U32 R47, RZ, RZ, 0x40000040 ;  /* 0x40000040ff2f7424 */ /* 0x000fca00078e00ff */
[----:B------:R-:W-:Y:S01]  /*d510*/  R2UR UR11, R47 ;  /* 0x000000002f0b72ca */ /* 0x000fe200000e0000 */
[----:B------:R-:W-:Y:S02]  /*d520*/  WARPGROUP.DEPBAR.LE gsb0, 0x0 ;  /* 0x00008000000079c5 */ /* 0x000fe40000010000 */
[----:B------:R-:W-:-:S10]  /*d530*/  WARPGROUP.ARRIVE ;  /* 0x00000000000079c5 */ /* 0x000fd40000000000 */
[----:B------:R-:W-:Y:S01]  /*d540*/  HGMMA.64x64x16.F32 R88, R124, gdesc[UR8].tnspB, R88, gsb0 ;  /* 0x40e000087c587df0 */ /* 0x000fe20008000858 */
[----:B------:R-:W-:-:S05]  /*d550*/  FSEL R47, R11, RZ, P4 ;  /* 0x000000ff0b2f7208 */ /* 0x000fca0002000000 */
[----:B------:R-:W-:Y:S01]  /*d560*/  FADD.FTZ R13, -R47, R15 ;  /* 0x0000000f2f0d7221 */ /* 0x000fe20000010100 */
[----:B------:R-:W-:Y:S01]  /*d570*/  IMAD.MOV.U32 R47, RZ, RZ, 0x40000040 ;  /* 0x40000040ff2f7424 */ /* 0x000fe200078e00ff */
[----:B------:R-:W-:-:S04]  /*d580*/  R2UR UR10, R46 ;  /* 0x000000002e0a72ca */ /* 0x000fc800000e0000 */
[----:B------:R-:W-:Y:S01]  /*d590*/  R2UR UR11, R47 ;  /* 0x000000002f0b72ca */ /* 0x000fe200000e0000 */
[----:B------:R-:W0:Y:S01]  /*d5a0*/  S2R R85, SR_TID.X ;  /* 0x0000000000557919 */ /* 0x000e220000002100 */
[-C--:B------:R-:W-:Y:S01]  /*d5b0*/  FFMA.FTZ R44, R44, R9.reuse, -R64 ;  /* 0x000000092c2c7223 */ /* 0x080fe20000010840 */
[-C--:B------:R-:W-:Y:S01]  /*d5c0*/  FFMA.FTZ R149, R76, R9.reuse, -R82 ;  /* 0x000000094c957223 */ /* 0x080fe20000010852 */
[-C--:B------:R-:W-:Y:S01]  /*d5d0*/  FMUL.FTZ R13, R13, R9.reuse ;  /* 0x000000090d0d7220 */ /* 0x080fe20000410000 */
        /* <DEDUP_REMOVED lines=13> */
[----:B------:R-:W-:-:S02]  /*d6b0*/  WARPGROUP.DEPBAR.LE gsb0, 0x0 ;  /* 0x00008000000079c5 */ /* 0x000fc40000010000 */
[----:B------:R-:W-:-:S06]  /*d6c0*/  WARPGROUP.ARRIVE ;  /* 0x00000000000079c5 */ /* 0x000fcc0000000000 */
[----:B------:R-:W-:Y:S01]  /*d6d0*/  HGMMA.64x64x16.F32 R88, R120, gdesc[UR8].tnspB, R88, gsb0 ;  /* 0x40e0000878587df0 */ /* 0x000fe20008000858 */
        /* <DEDUP_REMOVED lines=9> */
[----:B------:R-:W-:-:S07]  /*d770*/  FFMA.FTZ R151, R78, R9, -R82 ;  /* 0x000000094e977223 */ /* 0x000fce0000010852 */
[----:B------:R-:W1:Y:S01]  /*d780*/  MUFU.EX2 R8, R8 ;  /* 0x0000000800087308 */ /* 0x000e620000000800 */
[----:B------:R-:W-:-:S07]  /*d790*/  FFMA.FTZ R76, R79, R9, -R82 ;  /* 0x000000094f4c7223 */ /* 0x000fce0000010852 */
[----:B------:R-:W-:Y:S01]  /*d7a0*/  MUFU.EX2 R149, R149 ;  /* 0x0000009500957308 */ /* 0x000fe20000000800 */
[----:B0-----:R-:W-:-:S07]  /*d7b0*/  SHF.R.U32.HI R84, RZ, 0x7, R85 ;  /* 0x00000007ff547819 */ /* 0x001fce0000011655 */
[----:B------:R-:W0:Y:S01]  /*d7c0*/  MUFU.EX2 R13, R13 ;  /* 0x0000000d000d7308 */ /* 0x000e220000000800 */
[----:B------:R-:W-:-:S07]  /*d7d0*/  FFMA.FTZ R145, R80, R9, -R82 ;  /* 0x0000000950917223 */ /* 0x000fce0000010852 */
[----:B------:R-:W3:Y:S01]  /*d7e0*/  MUFU.EX2 R148, R148 ;  /* 0x0000009400947308 */ /* 0x000ee20000000800 */
[----:B------:R-:W-:-:S07]  /*d7f0*/  @!P1 IMAD R46, R18, 0x8, R2 ;  /* 0x00000008122e9824 */ /* 0x000fce00078e0202 */
[----:B------:R-:W4:Y:S01]  /*d800*/  MUFU.EX2 R64, R64 ;  /* 0x0000004000407308 */ /* 0x000f220000000800 */
[----:B------:R-:W-:Y:S01]  /*d810*/  VIADD R15, R84, 0x9 ;  /* 0x00000009540f7836 */ /* 0x000fe20000000000 */
[----:B------:R-:W-:-:S06]  /*d820*/  ISETP.GE.U32.AND P3, PT, R85, 0x180, PT ;  /* 0x000001805500780c */ /* 0x000fcc0003f66070 */
[----:B------:R-:W5:Y:S01]  /*d830*/  MUFU.EX2 R150, R150 ;  /* 0x0000009600967308 */ /* 0x000f620000000800 */
[----:B------:R-:W-:Y:S01]  /*d840*/  FFMA.FTZ R63, R63, R9, -R82 ;  /* 0x000000093f3f7223 */ /* 0x000fe20000010852 */
[----:B------:R-:W-:-:S06]  /*d850*/  @!P1 VIADD R46, R46, 0x16840 ;  /* 0x000168402e2e9836 */ /* 0x000fcc0000000000 */
[----:B------:R-:W5:Y:S01]  /*d860*/  MUFU.EX2 R151, R151 ;  /* 0x0000009700977308 */ /* 0x000f620000000800 */
[----:B-1----:R-:W-:Y:S01]  /*d870*/  FFMA.FTZ R3, R8, R3, R44 ;  /* 0x0000000308037223 */ /* 0x002fe2000001002c */
[----:B------:R-:W-:-:S06]  /*d880*/  FFMA.FTZ R135, R49, R9, -R82 ;  /* 0x0000000931877223 */ /* 0x000fcc0000010852 */
[----:B------:R-:W1:Y:S01]  /*d890*/  MUFU.EX2 R45, R45 ;  /* 0x0000002d002d7308 */ /* 0x000e620000000800 */
[----:B------:R-:W-:Y:S01]  /*d8a0*/  SEL R47, R15, 0x9, !P3 ;  /* 0x000000090f2f7807 */ /* 0x000fe20005800000 */
[----:B0-----:R-:W-:-:S06]  /*d8b0*/  FFMA.FTZ R49, R13, R0, R149 ;  /* 0x000000000d317223 */ /* 0x001fcc0000010095 */
[----:B------:R-:W-:Y:S01]  /*d8c0*/  MUFU.EX2 R76, R76 ;  /* 0x0000004c004c7308 */ /* 0x000fe20000000800 */
[----:B------:R-:W-:Y:S01]  /*d8d0*/  FFMA.FTZ R147, R65, R9, -R82 ;  /* 0x0000000941937223 */ /* 0x000fe20000010852 */
[----:B------:R-:W-:Y:S01]  /*d8e0*/  @!P1 PRMT R46, RZ, 0x654, R46 ;  /* 0x00000654ff2e9816 */ /* 0x000fe2000000002e */
[----:B---3--:R-:W-:-:S05]  /*d8f0*/  FADD.FTZ R3, R148, R3 ;  /* 0x0000000394037221 */ /* 0x008fca0000010000 */
[----:B------:R-:W0:Y:S01]  /*d900*/  MUFU.EX2 R43, R43 ;  /* 0x0000002b002b7308 */ /* 0x000e220000000800 */
[----:B------:R-:W-:Y:S01]  /*d910*/  @!P1 LEA R0, R14, R2, 0x3 ;  /* 0x000000020e009211 */ /* 0x000fe200078e18ff */
[----:B------:R-:W-:-:S06]  /*d920*/  WARPGROUP.DEPBAR.LE gsb0, 0x0 ;  /* 0x00008000000079c5 */ /* 0x000fcc0000010000 */
[----:B------:R-:W3:Y:S01]  /*d930*/  MUFU.EX2 R145, R145 ;  /* 0x0000009100917308 */ /* 0x000ee20000000800 */
[----:B----4-:R-:W-:Y:S01]  /*d940*/  FADD.FTZ R14, R64, R49 ;  /* 0x00000031400e7221 */ /* 0x010fe20000010000 */
[-CC-:B------:R-:W-:Y:S01]  /*d950*/  FFMA.FTZ R65, R66, R9.reuse, -R82.reuse ;  /* 0x0000000942417223 */ /* 0x180fe20000010852 */
[----:B------:R0:W-:Y:S06]  /*d960*/  BAR.ARV R47, 0x100 ;  /* 0x0004002f0000751d */ /* 0x0001ec0000002000 */
[----:B------:R-:W4:Y:S01]  /*d970*/  MUFU.EX2 R63, R63 ;  /* 0x0000003f003f7308 */ /* 0x000f220000000800 */
[----:B------:R5:W-:Y:S01]  /*d980*/  @!P1 SYNCS.ARRIVE.TRANS64.RED.A1T0 RZ, [R46+URZ], RZ ;  /* 0x000000ff2eff99a7 */ /* 0x000be2000810043f */
[----:B------:R-:W-:-:S06]  /*d990*/  FFMA.FTZ R48, R48, R9, -R82 ;  /* 0x0000000930307223 */ /* 0x000fcc0000010852 */
[----:B------:R-:W4:Y:S01]  /*d9a0*/  MUFU.EX2 R42, R42 ;  /* 0x0000002a002a7308 */ /* 0x000f220000000800 */
[----:B-----5:R-:W-:Y:S01]  /*d9b0*/  FADD.FTZ R46, R150, R3 ;  /* 0x00000003962e7221 */ /* 0x020fe20000010000 */
[----:B------:R-:W-:-:S06]  /*d9c0*/  FADD.FTZ R3, R151, R14 ;  /* 0x0000000e97037221 */ /* 0x000fcc0000010000 */
[----:B------:R-:W5:Y:S01]  /*d9d0*/  MUFU.EX2 R147, R147 ;  /* 0x0000009300937308 */ /* 0x000f620000000800 */
[----:B-1----:R-:W-:Y:S01]  /*d9e0*/  FADD.FTZ R46, R45, R46 ;  /* 0x0000002e2d2e7221 */ /* 0x002fe20000010000 */
[----:B------:R-:W-:-:S06]  /*d9f0*/  FFMA.FTZ R66, R68, R9, -R82 ;  /* 0x0000000944427223 */ /* 0x000fcc0000010852 */
[----:B------:R-:W1:Y:S01]  /*da00*/  MUFU.EX2 R146, R146 ;  /* 0x0000009200927308 */ /* 0x000e620000000800 */
[----:B0-----:R-:W-:Y:S01]  /*da10*/  FADD.FTZ R47, R43, R46 ;  /* 0x0000002e2b2f7221 */ /* 0x001fe20000010000 */
[----:B------:R-:W-:-:S06]  /*da20*/  FFMA.FTZ R143, R69, R9, -R82 ;  /* 0x00000009458f7223 */ /* 0x000fcc0000010852 */
[----:B------:R-:W0:Y:S08]  /*da30*/  MUFU.EX2 R65, R65 ;  /* 0x0000004100417308 */ /* 0x000e300000000800 */
[----:B------:R3:W-:Y:S01]  /*da40*/  MUFU.EX2 R15, R48 ;  /* 0x00000030000f7308 */ /* 0x0007e20000000800 */
[----:B------:R-:W-:Y:S01]  /*da50*/  FADD.FTZ R47, R144, R47 ;  /* 0x0000002f902f7221 */ /* 0x000fe20000010000 */
[----:B---3--:R-:W-:-:S06]  /*da60*/  FADD.FTZ R48, R76, R3 ;  /* 0x000000034c307221 */ /* 0x008fcc0000010000 */
[----:B------:R-:W3:Y:S01]  /*da70*/  MUFU.EX2 R141, R141 ;  /* 0x0000008d008d7308 */ /* 0x000ee20000000800 */
[----:B------:R-:W-:-:S07]  /*da80*/  FADD.FTZ R48, R145, R48 ;  /* 0x0000003091307221 */ /* 0x000fce0000010000 */
[----:B------:R-:W3:Y:S01]  /*da90*/  MUFU.EX2 R41, R41 ;  /* 0x0000002900297308 */ /* 0x000ee20000000800 */
[----:B----4-:R-:W-:Y:S01]  /*daa0*/  FADD.FTZ R48, R63, R48 ;  /* 0x000000303f307221 */ /* 0x010fe20000010000 */
[----:B------:R-:W-:-:S06]  /*dab0*/  FADD.FTZ R47, R42, R47 ;  /* 0x0000002f2a2f7221 */ /* 0x000fcc0000010000 */
[----:B------:R-:W4:Y:S01]  /*dac0*/  MUFU.EX2 R66, R66 ;  /* 0x0000004200427308 */ /* 0x000f220000000800 */
[----:B-----5:R-:W-:Y:S01]  /*dad0*/  FADD.FTZ R48, R147, R48 ;  /* 0x0000003093307221 */ /* 0x020fe20000010000 */
[----:B------:R-:W-:Y:S01]  /*dae0*/  FFMA.FTZ R137, R71, R9, -R82 ;  /* 0x0000000947897223 */ /* 0x000fe20000010852 */
[----:B-1----:R-:W-:-:S05]  /*daf0*/  FADD.FTZ R47, R146, R47 ;  /* 0x0000002f922f7221 */ /* 0x002fca0000010000 */
[----:B------:R-:W1:Y:S01]  /*db00*/  MUFU.EX2 R142, R142 ;  /* 0x0000008e008e7308 */ /* 0x000e620000000800 */
[----:B0-----:R-:W-:Y:S01]  /*db10*/  FADD.FTZ R48, R65, R48 ;  /* 0x0000003041307221 */ /* 0x001fe20000010000 */
[----:B------:R-:W-:-:S06]  /*db20*/  FFMA.FTZ R68, R72, R9, -R82 ;  /* 0x0000000948447223 */ /* 0x000fcc0000010852 */
[----:B------:R-:W0:Y:S01]  /*db30*/  MUFU.EX2 R143, R143 ;  /* 0x0000008f008f7308 */ /* 0x000e220000000800 */
[----:B------:R-:W-:Y:S01]  /*db40*/  FADD.FTZ R46, R140, R47 ;  /* 0x0000002f8c2e7221 */ /* 0x000fe20000010000 */
[----:B---3--:R-:W-:-:S06]  /*db50*/  FADD.FTZ R47, R141, R48 ;  /* 0x000000308d2f7221 */ /* 0x008fcc0000010000 */
[----:B------:R-:W3:Y:S01]  /*db60*/  MUFU.EX2 R40, R40 ;  /* 0x0000002800287308 */ /* 0x000ee20000000800 */
[----:B------:R-:W-:-:S07]  /*db70*/  FFMA.FTZ R139, R73, R9, -R82 ;  /* 0x00000009498b7223 */ /* 0x000fce0000010852 */
[----:B------:R-:W5:Y:S01]  /*db80*/  MUFU.EX2 R67, R67 ;  /* 0x0000004300437308 */ /* 0x000f620000000800 */
[----:B------:R-:W-:Y:S01]  /*db90*/  FADD.FTZ R49, R41, R46 ;  /* 0x0000002e29317221 */ /* 0x000fe20000010000 */
[----:B----4-:R-:W-:-:S06]  /*dba0*/  FADD.FTZ R46, R66, R47 ;  /* 0x0000002f422e7221 */ /* 0x010fcc0000010000 */
[----:B------:R-:W4:Y:S01]  /*dbb0*/  MUFU.EX2 R136, R136 ;  /* 0x0000008800887308 */ /* 0x000f220000000800 */
[----:B------:R-:W-:-:S07]  /*dbc0*/  FFMA.FTZ R69, R74, R9, -R82 ;  /* 0x000000094a457223 */ /* 0x000fce0000010852 */
[----:B------:R-:W4:Y:S01]  /*dbd0*/  MUFU.EX2 R137, R137 ;  /* 0x0000008900897308 */ /* 0x000f220000000800 */
[----:B-1----:R-:W-:Y:S01]  /*dbe0*/  FADD.FTZ R49, R142, R49 ;  /* 0x000000318e317221 */ /* 0x002fe20000010000 */
[----:B0-----:R-:W-:-:S06]  /*dbf0*/  FADD.FTZ R46, R143, R46 ;  /* 0x0000002e8f2e7221 */ /* 0x001fcc0000010000 */
[----:B------:R-:W0:Y:S01]  /*dc00*/  MUFU.EX2 R39, R39 ;  /* 0x0000002700277308 */ /* 0x000e220000000800 */
[----:B------:R-:W-:-:S07]  /*dc10*/  FFMA.FTZ R133, R75, R9, -R82 ;  /* 0x000000094b857223 */ /* 0x000fce0000010852 */
[----:B------:R-:W1:Y:S01]  /*dc20*/  MUFU.EX2 R68, R68 ;  /* 0x0000004400447308 */ /* 0x000e620000000800 */
[----:B---3--:R-:W-:Y:S01]  /*dc30*/  FADD.FTZ R49, R40, R49 ;  /* 0x0000003128317221 */ /* 0x008fe20000010000 */
[----:B-----5:R-:W-:-:S06]  /*dc40*/  FADD.FTZ R46, R67, R46 ;  /* 0x0000002e432e7221 */ /* 0x020fcc0000010000 */
[----:B------:R-:W3:Y:S08]  /*dc50*/  MUFU.EX2 R138, R138 ;  /* 0x0000008a008a7308 */ /* 0x000ef00000000800 */
[----:B------:R-:W5:Y:S01]  /*dc60*/  MUFU.EX2 R139, R139 ;  /* 0x0000008b008b7308 */ /* 0x000f620000000800 */
[----:B----4-:R-:W-:Y:S01]  /*dc70*/  FADD.FTZ R48, R136, R49 ;  /* 0x0000003188307221 */ /* 0x010fe20000010000 */
[----:B------:R-:W-:-:S06]  /*dc80*/  FADD.FTZ R47, R137, R46 ;  /* 0x0000002e892f7221 */ /* 0x000fcc0000010000 */
[----:B------:R-:W4:Y:S01]  /*dc90*/  MUFU.EX2 R38, R38 ;  /* 0x0000002600267308 */ /* 0x000f220000000800 */
[----:B------:R-:W-:-:S07]  /*dca0*/  F2FP.F16.F32.PACK_AB R150, R45, R150 ;  /* 0x000000962d96723e */ /* 0x000fce00000000ff */
[----:B------:R-:W2:Y:S01]  /*dcb0*/  MUFU.EX2 R69, R69 ;  /* 0x0000004500457308 */ /* 0x000ea20000000800 */
[----:B------:R-:W-:Y:S01]  /*dcc0*/  F2FP.F16.F32.PACK_AB R148, R148, R44 ;  /* 0x0000002c9494723e */ /* 0x000fe200000000ff */
[----:B0-----:R-:W-:-:S06]  /*dcd0*/  FADD.FTZ R45, R39, R48 ;  /* 0x00000030272d7221 */ /* 0x001fcc0000010000 */
[----:B------:R-:W0:Y:S01]  /*dce0*/  MUFU.EX2 R132, R132 ;  /* 0x0000008400847308 */ /* 0x000e220000000800 */
[----:B-1----:R-:W-:Y:S01]  /*dcf0*/  FADD.FTZ R44, R68, R47 ;  /* 0x0000002f442c7221 */ /* 0x002fe20000010000 */
[----:B------:R-:W-:-:S06]  /*dd00*/  @!P1 VIADD R0, R0, 0x16860 ;  /* 0x0001686000009836 */ /* 0x000fcc0000000000 */
[----:B------:R-:W1:Y:S01]  /*dd10*/  MUFU.EX2 R133, R133 ;  /* 0x0000008500857308 */ /* 0x000e620000000800 */
[----:B------:R-:W-:Y:S01]  /*dd20*/  FFMA.FTZ R50, R50, R9, -R82 ;  /* 0x0000000932327223 */ /* 0x000fe20000010852 */
[----:B---3--:R-:W-:-:S06]  /*dd30*/  FADD.FTZ R45, R138, R45 ;  /* 0x0000002d8a2d7221 */ /* 0x008fcc0000010000 */
[----:B------:R-:W3:Y:S01]  /*dd40*/  MUFU.EX2 R37, R37 ;  /* 0x0000002500257308 */ /* 0x000ee20000000800 */
[----:B-----5:R-:W-:Y:S01]  /*dd50*/  FADD.FTZ R44, R139, R44 ;  /* 0x0000002c8b2c7221 */ /* 0x020fe20000010000 */
[----:B------:R-:W-:Y:S01]  /*dd60*/  FFMA.FTZ R129, R51, R9, -R82 ;  /* 0x0000000933817223 */ /* 0x000fe20000010852 */
[----:B------:R-:W-:-:S05]  /*dd70*/  @!P1 PRMT R14, RZ, 0x654, R0 ;  /* 0x00000654ff0e9816 */ /* 0x000fca0000000000 */
[----:B------:R-:W5:Y:S01]  /*dd80*/  MUFU.EX2 R134, R134 ;  /* 0x0000008600867308 */ /* 0x000f620000000800 */
[----:B----4-:R-:W-:Y:S01]  /*dd90*/  FADD.FTZ R45, R38, R45 ;  /* 0x0000002d262d7221 */ /* 0x010fe20000010000 */
[----:B--2---:R-:W-:-:S06]  /*dda0*/  FADD.FTZ R44, R69, R44 ;  /* 0x0000002c452c7221 */ /* 0x004fcc0000010000 */
        /* <DEDUP_REMOVED lines=8> */
[----:B------:R3:W-:Y:S06]  /*de30*/  @!P1 SYNCS.ARRIVE.TRANS64.RED.A1T0 RZ, [R14+URZ], RZ ;  /* 0x000000ff0eff99a7 */ /* 0x0007ec000810043f */
[----:B------:R-:W4:Y:S01]  /*de40*/  MUFU.EX2 R24, R24 ;  /* 0x0000001800187308 */ /* 0x000f220000000800 */
[----:B------:R-:W-:Y:S01]  /*de50*/  FADD.FTZ R44, R15, R44 ;  /* 0x0000002c0f2c7221 */ /* 0x000fe20000010000 */
[----:B---3--:R-:W-:-:S06]  /*de60*/  FFMA.FTZ R14, R54, R9, -R82 ;  /* 0x00000009360e7223 */ /* 0x008fcc0000010852 */
[----:B------:R-:W3:Y:S01]  /*de70*/  MUFU.EX2 R129, R129 ;  /* 0x0000008100817308 */ /* 0x000ee20000000800 */
[----:B------:R-:W-:Y:S01]  /*de80*/  F2FP.F16.F32.PACK_AB R140, R41, R140 ;  /* 0x0000008c298c723e */ /* 0x000fe200000000ff */
[----:B-----5:R-:W-:-:S06]  /*de90*/  FADD.FTZ R45, R134, R45 ;  /* 0x0000002d862d7221 */ /* 0x020fcc0000010000 */
[----:B------:R-:W5:Y:S01]  /*dea0*/  MUFU.EX2 R25, R25 ;  /* 0x0000001900197308 */ /* 0x000f620000000800 */
[----:B--2---:R-:W-:Y:S01]  /*deb0*/  FADD.FTZ R41, R135, R44 ;  /* 0x0000002c87297221 */ /* 0x004fe20000010000 */
[----:B------:R-:W-:-:S06]  /*dec0*/  FFMA.FTZ R125, R55, R9, -R82 ;  /* 0x00000009377d7223 */ /* 0x000fcc0000010852 */
[----:B------:R-:W2:Y:S01]  /*ded0*/  MUFU.EX2 R3, R3 ;  /* 0x0000000300037308 */ /* 0x000ea20000000800 */
[----:B------:R-:W-:Y:S01]  /*dee0*/  F2FP.F16.F32.PACK_AB R142, R40, R142 ;  /* 0x0000008e288e723e */ /* 0x000fe200000000ff */
[----:B0-----:R-:W-:-:S06]  /*def0*/  FADD.FTZ R45, R36, R45 ;  /* 0x0000002d242d7221 */ /* 0x001fcc0000010000 */
[----:B------:R-:W0:Y:S01]  /*df00*/  MUFU.EX2 R26, R26 ;  /* 0x0000001a001a7308 */ /* 0x000e220000000800 */
[----:B-1----:R-:W-:-:S07]  /*df10*/  FADD.FTZ R40, R0, R41 ;  /* 0x0000002900287221 */ /* 0x002fce0000010000 */
[----:B------:R-:W1:Y:S01]  /*df20*/  MUFU.EX2 R131, R131 ;  /* 0x0000008300837308 */ /* 0x000e620000000800 */
[----:B------:R-:W-:Y:S01]  /*df30*/  F2FP.F16.F32.PACK_AB R146, R146, R42 ;  /* 0x0000002a9292723e */ /* 0x000fe200000000ff */
[----:B------:R-:W-:Y:S01]  /*df40*/  FFMA.FTZ R56, R56, R9, -R82 ;  /* 0x0000000938387223 */ /* 0x000fe20000010852 */
[----:B----4-:R-:W-:-:S05]  /*df50*/  FADD.FTZ R42, R24, R45 ;  /* 0x0000002d182a7221 */ /* 0x010fca0000010000 */
[----:B------:R-:W4:Y:S01]  /*df60*/  MUFU.EX2 R27, R27 ;  /* 0x0000001b001b7308 */ /* 0x000f220000000800 */
[----:B---3--:R-:W-:Y:S01]  /*df70*/  FADD.FTZ R40, R129, R40 ;  /* 0x0000002881287221 */ /* 0x008fe20000010000 */
[----:B------:R-:W-:-:S06]  /*df80*/  FFMA.FTZ R57, R57, R9, -R82 ;  /* 0x0000000939397223 */ /* 0x000fcc0000010852 */
[----:B------:R-:W3:Y:S01]  /*df90*/  MUFU.EX2 R14, R14 ;  /* 0x0000000e000e7308 */ /* 0x000ee20000000800 */
[----:B------:R-:W-:Y:S02]  /*dfa0*/  F2FP.F16.F32.PACK_AB R144, R144, R43 ;  /* 0x0000002b9090723e */ /* 0x000fe400000000ff */
[----:B------:R-:W-:-:S05]  /*dfb0*/  F2FP.F16.F32.PACK_AB R136, R39, R136 ;  /* 0x000000882788723e */ /* 0x000fca00000000ff */
[----:B------:R-:W3:Y:S01]  /*dfc0*/  MUFU.EX2 R28, R28 ;  /* 0x0000001c001c7308 */ /* 0x000ee20000000800 */
[----:B-----5:R-:W-:Y:S01]  /*dfd0*/  FADD.FTZ R39, R25, R42 ;  /* 0x0000002a19277221 */ /* 0x020fe20000010000 */
[----:B--2---:R-:W-:-:S06]  /*dfe0*/  FADD.FTZ R40, R3, R40 ;  /* 0x0000002803287221 */ /* 0x004fcc0000010000 */
[----:B------:R-:W2:Y:S01]  /*dff0*/  MUFU.EX2 R125, R125 ;  /* 0x0000007d007d7308 */ /* 0x000ea20000000800 */
[----:B------:R-:W-:Y:S01]  /*e000*/  FFMA.FTZ R58, R58, R9, -R82 ;  /* 0x000000093a3a7223 */ /* 0x000fe20000010852 */
[----:B------:R-:W-:Y:S01]  /*e010*/  F2FP.F16.F32.PACK_AB R138, R38, R138 ;  /* 0x0000008a268a723e */ /* 0x000fe200000000ff */
[----:B0-----:R-:W-:-:S05]  /*e020*/  FADD.FTZ R38, R26, R39 ;  /* 0x000000271a267221 */ /* 0x001fca0000010000 */
[----:B------:R-:W0:Y:S01]  /*e030*/  MUFU.EX2 R29, R29 ;  /* 0x0000001d001d7308 */ /* 0x000e220000000800 */
[----:B-1----:R-:W-:Y:S01]  /*e040*/  FADD.FTZ R39, R131, R40 ;  /* 0x0000002883277221 */ /* 0x002fe20000010000 */
[----:B------:R-:W-:-:S06]  /*e050*/  FFMA.FTZ R59, R59, R9, -R82 ;  /* 0x000000093b3b7223 */ /* 0x000fcc0000010852 */
[----:B------:R-:W1:Y:S01]  /*e060*/  MUFU.EX2 R43, R56 ;  /* 0x00000038002b7308 */ /* 0x000e620000000800 */
[----:B------:R-:W-:Y:S01]  /*e070*/  F2FP.F16.F32.PACK_AB R132, R37, R132 ;  /* 0x000000842584723e */ /* 0x000fe200000000ff */
[----:B----4-:R-:W-:-:S06]  /*e080*/  FADD.FTZ R37, R27, R38 ;  /* 0x000000261b257221 */ /* 0x010fcc0000010000 */
[----:B------:R-:W4:Y:S01]  /*e090*/  MUFU.EX2 R30, R30 ;  /* 0x0000001e001e7308 */ /* 0x000f220000000800 */
[----:B---3--:R-:W-:Y:S01]  /*e0a0*/  FADD.FTZ R38, R14, R39 ;  /* 0x000000270e267221 */ /* 0x008fe20000010000 */
[----:B------:R-:W-:-:S06]  /*e0b0*/  FFMA.FTZ R60, R60, R9, -R82 ;  /* 0x000000093c3c7223 */ /* 0x000fcc0000010852 */
[----:B------:R-:W3:Y:S01]  /*e0c0*/  MUFU.EX2 R57, R57 ;  /* 0x0000003900397308 */ /* 0x000ee20000000800 */
[----:B------:R-:W-:Y:S01]  /*e0d0*/  FADD.FTZ R40, R28, R37 ;  /* 0x000000251c287221 */ /* 0x000fe20000010000 */
[----:B--2---:R-:W-:-:S06]  /*e0e0*/  FADD.FTZ R38, R125, R38 ;  /* 0x000000267d267221 */ /* 0x004fcc0000010000 */
[----:B------:R-:W2:Y:S01]  /*e0f0*/  MUFU.EX2 R31, R31 ;  /* 0x0000001f001f7308 */ /* 0x000ea20000000800 */
[----:B------:R-:W-:-:S07]  /*e100*/  FFMA.FTZ R61, R61, R9, -R82 ;  /* 0x000000093d3d7223 */ /* 0x000fce0000010852 */
[----:B------:R-:W5:Y:S01]  /*e110*/  MUFU.EX2 R58, R58 ;  /* 0x0000003a003a7308 */ /* 0x000f620000000800 */
[----:B------:R-:W-:Y:S01]  /*e120*/  F2FP.F16.F32.PACK_AB R133, R15, R133 ;  /* 0x000000850f85723e */ /* 0x000fe200000000ff */
[----:B0-----:R-:W-:-:S06]  /*e130*/  FADD.FTZ R15, R29, R40 ;  /* 0x000000281d0f7221 */ /* 0x001fcc0000010000 */
[----:B------:R-:W0:Y:S01]  /*e140*/  MUFU.EX2 R32, R32 ;  /* 0x0000002000207308 */ /* 0x000e220000000800 */
[----:B-1----:R-:W-:Y:S01]  /*e150*/  FADD.FTZ R38, R43, R38 ;  /* 0x000000262b267221 */ /* 0x002fe20000010000 */
[----:B------:R-:W-:-:S06]  /*e160*/  FFMA.FTZ R62, R62, R9, -R82 ;  /* 0x000000093e3e7223 */ /* 0x000fcc0000010852 */
[----:B------:R-:W1:Y:S01]  /*e170*/  MUFU.EX2 R59, R59 ;  /* 0x0000003b003b7308 */ /* 0x000e620000000800 */
[----:B------:R-:W-:Y:S01]  /*e180*/  F2FP.F16.F32.PACK_AB R135, R0, R135 ;  /* 0x000000870087723e */ /* 0x000fe200000000ff */
[----:B----4-:R-:W-:Y:S01]  /*e190*/  FADD.FTZ R0, R30, R15 ;  /* 0x0000000f1e007221 */ /* 0x010fe20000010000 */
[----:B------:R-:W-:-:S05]  /*e1a0*/  F2FP.F16.F32.PACK_AB R129, R3, R129 ;  /* 0x000000810381723e */ /* 0x000fca00000000ff */
[----:B------:R-:W4:Y:S01]  /*e1b0*/  MUFU.EX2 R33, R33 ;  /* 0x0000002100217308 */ /* 0x000f220000000800 */
[----:B---3--:R-:W-:-:S07]  /*e1c0*/  FADD.FTZ R3, R57, R38 ;  /* 0x0000002639037221 */ /* 0x008fce0000010000 */
[----:B------:R-:W3:Y:S01]  /*e1d0*/  MUFU.EX2 R60, R60 ;  /* 0x0000003c003c7308 */ /* 0x000ee20000000800 */
[----:B--2---:R-:W-:Y:S01]  /*e1e0*/  FADD.FTZ R15, R31, R0 ;  /* 0x000000001f0f7221 */ /* 0x004fe20000010000 */
[----:B-----5:R-:W-:-:S06]  /*e1f0*/  FADD.FTZ R0, R58, R3 ;  /* 0x000000033a007221 */ /* 0x020fcc0000010000 */
[----:B------:R-:W2:Y:S01]  /*e200*/  MUFU.EX2 R34, R34 ;  /* 0x0000002200227308 */ /* 0x000ea20000000800 */
[----:B------:R-:W-:-:S07]  /*e210*/  ISETP.GT.AND P3, PT, R12, R70, PT ;  /* 0x000000460c00720c */ /* 0x000fce0003f64270 */
[----:B------:R-:W5:Y:S01]  /*e220*/  MUFU.EX2 R61, R61 ;  /* 0x0000003d003d7308 */ /* 0x000f620000000800 */
[----:B------:R-:W-:Y:S01]  /*e230*/  F2FP.F16.F32.PACK_AB R131, R14, R131 ;  /* 0x000000830e83723e */ /* 0x000fe200000000ff */
[----:B0-----:R-:W-:-:S06]  /*e240*/  FADD.FTZ R14, R32, R15 ;  /* 0x0000000f200e7221 */ /* 0x001fcc0000010000 */
[----:B------:R-:W0:Y:S01]  /*e250*/  MUFU.EX2 R35, R35 ;  /* 0x0000002300237308 */ /* 0x000e220000000800 */
[----:B-1----:R-:W-:-:S07]  /*e260*/  FADD.FTZ R3, R59, R0 ;  /* 0x000000003b037221 */ /* 0x002fce0000010000 */
[----:B------:R-:W1:Y:S01]  /*e270*/  MUFU.EX2 R62, R62 ;  /* 0x0000003e003e7308 */ /* 0x000e620000000800 */
[----:B----4-:R-:W-:Y:S01]  /*e280*/  FADD.FTZ R15, R33, R14 ;  /* 0x0000000e210f7221 */ /* 0x010fe20000010000 */
[----:B---3--:R-:W-:-:S03]  /*e290*/  FADD.FTZ R0, R60, R3 ;  /* 0x000000033c007221 */ /* 0x008fc60000010000 */
[----:B--2---:R-:W-:Y:S01]  /*e2a0*/  FADD.FTZ R14, R34, R15 ;  /* 0x0000000f220e7221 */ /* 0x004fe20000010000 */
[----:B-----5:R-:W-:Y:S01]  /*e2b0*/  FADD.FTZ R0, R61, R0 ;  /* 0x000000003d007221 */ /* 0x020fe20000010000 */
[-C--:B------:R-:W-:Y:S01]  /*e2c0*/  FMUL.FTZ R88, R88, R8.reuse ;  /* 0x0000000858587220 */ /* 0x080fe20000410000 */
[-C--:B------:R-:W-:Y:S01]  /*e2d0*/  FMUL.FTZ R89, R89, R8.reuse ;  /* 0x0000000859597220 */ /* 0x080fe20000410000 */
[----:B0-----:R-:W-:Y:S01]  /*e2e0*/  FADD.FTZ R3, R35, R14 ;  /* 0x0000000e23037221 */ /* 0x001fe20000010000 */
        /* <DEDUP_REMOVED lines=31> */
[----:B-1----:R-:W-:Y:S01]  /*e4e0*/  FADD.FTZ R0, R62, R0 ;  /* 0x000000003e007221 */ /* 0x002fe20000010000 */
[----:B------:R-:W-:Y:S01]  /*e4f0*/  F2FP.F16.F32.PACK_AB R151, R76, R151 ;  /* 0x000000974c97723e */ /* 0x000fe200000000ff */
[----:B------:R-:W-:Y:S01]  /*e500*/  VIADD R12, R12, 0xffffffff ;  /* 0xffffffff0c0c7836 */ /* 0x000fe20000000000 */
        /* <DEDUP_REMOVED lines=20> */
[----:B------:R-:W-:Y:S01]  /*e650*/  MOV R15, R11 ;  /* 0x0000000b000f7202 */ /* 0x000fe20000000f00 */
[----:B------:R-:W-:Y:S06]  /*e660*/  @P3 BRA `(.L_x_15001) ;  /* 0xffffffcc00a83947 */ /* 0x000fec000383ffff */
.L_x_14991:
[----:B------:R-:W-:-:S13]  /*e670*/  ISETP.GE.AND P2, PT, R12, RZ, PT ;  /* 0x000000ff0c00720c */ /* 0x000fda0003f46270 */
[----:B------:R-:W-:Y:S05]  /*e680*/  @!P2 BRA `(.L_x_15002) ;  /* 0x0000002400cca947 */ /* 0x000fea0003800000 */
[----:B------:R-:W-:Y:S01]  /*e690*/  IMAD.MOV.U32 R13, RZ, RZ, R11 ;  /* 0x000000ffff0d7224 */ /* 0x000fe200078e000b */
[----:B------:R-:W-:Y:S01]  /*e6a0*/  MOV R14, R18 ;  /* 0x00000012000e7202 */ /* 0x000fe20000000f00 */
[----:B------:R-:W-:Y:S02]  /*e6b0*/  IMAD.MOV.U32 R15, RZ, RZ, R10 ;  /* 0x000000ffff0f7224 */ /* 0x000fe400078e000a */
[----:B------:R-:W-:-:S07]  /*e6c0*/  IMAD.MOV.U32 R8, RZ, RZ, R23 ;  /* 0x000000ffff087224 */ /* 0x000fce00078e0017 */
.L_x_15012:
        /* <DEDUP_REMOVED lines=11> */
.L_x_15004:
[----:B------:R-:W-:Y:S01]  /*e780*/  IMAD R9, R18, 0x8, R2 ;  /* 0x0000000812097824 */ /* 0x000fe200078e0202 */
[----:B------:R-:W-:-:S04]  /*e790*/  SHF.L.U32 R10, R23, 0x1f, RZ ;  /* 0x0000001f170a7819 */ /* 0x000fc800000006ff */
[----:B------:R0:W1:Y:S01]  /*e7a0*/  SYNCS.PHASECHK.TRANS64.TRYWAIT P3, [R9+URZ+0x16830], R10 ;  /* 0x0168300a090075a7 */ /* 0x000062000806017f */
[----:B------:R-:W-:Y:S05]  /*e7b0*/  @!P0 BRA `(.L_x_15005) ;  /* 0x0000000000048947 */ /* 0x000fea0003800000 */
[----:B------:R-:W-:Y:S01]  /*e7c0*/  BPT.TRAP 0x1 ;  /* 0x000000040000795c */ /* 0x000fe20000300000 */
.L_x_15005:
[----:B------:R-:W-:Y:S04]  /*e7d0*/  BSSY B0, `(.L_x_15003) ;  /* 0x0000004000007945 */ /* 0x000fe80003800000 */
[----:B-1----:R-:W-:Y:S05]  /*e7e0*/  @P3 BRA `(.L_x_15006) ;  /* 0x0000000000083947 */ /* 0x002fea0003800000 */
[----:B------:R-:W1:Y:S02]  /*e7f0*/  SYNCS.PHASECHK.TRANS64.TRYWAIT P3, [R9+URZ+0x16830], R10 ;  /* 0x0168300a090075a7 */ /* 0x000e64000806017f */
[----:B-1----:R-:W-:Y:S05]  /*e800*/  @!P3 BRA `(.L_x_15007) ;  /* 0x000000bc0014b947 */ /* 0x002fea0003800000 */
.L_x_15006:
[----:B------:R-:W-:Y:S05]  /*e810*/  BSYNC B0 ;  /* 0x0000000000007941 */ /* 0x000fea0003800000 */
.L_x_15003:
        /* <DEDUP_REMOVED lines=44> */
.L_x_15009:
[----:B------:R-:W-:Y:S01]  /*eae0*/  SHF.L.U32 R8, R8, 0x1f, RZ ;  /* 0x0000001f08087819 */ /* 0x000fe200000006ff */
[----:B------:R-:W-:-:S04]  /*eaf0*/  IMAD R9, R14, 0x8, R2 ;  /* 0x000000080e097824 */ /* 0x000fc800078e0202 */
[----:B------:R0:W1:Y:S01]  /*eb00*/  SYNCS.PHASECHK.TRANS64.TRYWAIT P2, [R9+URZ+0x16850], R8 ;  /* 0x01685008090075a7 */ /* 0x000062000804017f */
[----:B------:R-:W-:Y:S05]  /*eb10*/  @!P0 BRA `(.L_x_15010) ;  /* 0x0000000000048947 */ /* 0x000fea0003800000 */
[----:B------:R-:W-:Y:S01]  /*eb20*/  BPT.TRAP 0x1 ;  /* 0x000000040000795c */ /* 0x000fe20000300000 */
.L_x_15010:
[----:B-1----:R-:W-:Y:S05]  /*eb30*/  @P2 BRA `(.L_x_15008) ;  /* 0x0000000000082947 */ /* 0x002fea0003800000 */
[----:B------:R-:W1:Y:S02]  /*eb40*/  SYNCS.PHASECHK.TRANS64.TRYWAIT P2, [R9+URZ+0x16850], R8 ;  /* 0x01685008090075a7 */ /* 0x000e64000804017f */
[----:B-1----:R-:W-:Y:S05]  /*eb50*/  @!P2 BRA `(.L_x_15011) ;  /* 0x000000b80054a947 */ /* 0x002fea0003800000 */
.L_x_15008:
        /* <DEDUP_REMOVED lines=13> */
[----:B------:R-:W-:Y:S01]  /*ec30*/  FMUL.FTZ R63, R63, UR4 ;  /* 0x000000043f3f7c20 */ /* 0x000fe20008410000 */
[----:B------:R-:W-:Y:S01]  /*ec40*/  FMUL.FTZ R66, R66, UR4 ;  /* 0x0000000442427c20 */ /* 0x000fe20008410000 */
[----:B------:R-:W-:Y:S01]  /*ec50*/  FMUL.FTZ R67, R67, UR4 ;  /* 0x0000000443437c20 */ /* 0x000fe20008410000 */
[C---:B------:R-:W-:Y:S02]  /*ec60*/  R2UR UR10, R8.reuse ;  /* 0x00000000080a72ca */ /* 0x040fe400000e0000 */
[----:B------:R-:W-:Y:S01]  /*ec70*/  IADD3 R10, R8, 0x80, RZ ;  /* 0x00000080080a7810 */ /* 0x000fe20007ffe0ff */
[----:B------:R-:W-:Y:S08]  /*ec80*/  MUFU.TANH R63, R63 ;  /* 0x0000003f003f7308 */ /* 0x000ff00000002400 */
[----:B------:R-:W-:Y:S02]  /*ec90*/  MUFU.TANH R66, R66 ;  /* 0x0000004200427308 */ /* 0x000fe40000002400 */
[----:B------:R-:W-:Y:S01]  /*eca0*/  HGMMA.64x64x16.F32 R88, R148, gdesc[UR8].tnspB, R88, gsb0 ;  /* 0x40e0000894587df0 */ /* 0x000fe20008000858 */
[----:B------:R-:W-:Y:S01]  /*ecb0*/  R2UR UR10, R10 ;  /* 0x000000000a0a72ca */ /* 0x000fe200000e0000 */
[----:B------:R-:W-:Y:S01]  /*ecc0*/  VIADD R10, R8, 0x100 ;  /* 0x00000100080a7836 */ /* 0x000fe20000000000 */
[----:B------:R-:W-:Y:S01]  /*ecd0*/  R2UR UR11, R11 ;  /* 0x000000000b0b72ca */ /* 0x000fe200000e0000 */
[----:B------:R-:W-:-:S02]  /*ece0*/  IMAD.MOV.U32 R11, RZ, RZ, 0x40000040 ;  /* 0x40000040ff0b7424 */ /* 0x000fc400078e00ff */
[----:B------:R-:W-:Y:S01]  /*ecf0*/  MUFU.TANH R67, R67 ;  /* 0x0000004300437308 */ /* 0x000fe20000002400 */
[----:B------:R-:W-:Y:S02]  /*ed00*/  WARPGROUP.DEPBAR.LE gsb0, 0x0 ;  /* 0x00008000000079c5 */ /* 0x000fe40000010000 */
        /* <DEDUP_REMOVED lines=8> */
[----:B------:R-:W-:Y:S01]  /*ed90*/  FMUL.FTZ R151, R34, UR4 ;  /* 0x0000000422977c20 */ /* 0x000fe20008410000 */
[----:B------:R-:W-:Y:S01]  /*eda0*/  R2UR UR11, R11 ;  /* 0x000000000b0b72ca */ /* 0x000fe200000e0000 */
[----:B0-----:R-:W-:Y:S01]  /*edb0*/  FMUL.FTZ R26, R29, UR4 ;  /* 0x000000041d1a7c20 */ /* 0x001fe20008410000 */
[----:B------:R-:W-:Y:S01]  /*edc0*/  MOV R11, 0x40000040 ;  /* 0x40000040000b7802 */ /* 0x000fe20000000f00 */
        /* <DEDUP_REMOVED lines=9> */
[----:B0-----:R-:W-:Y:S01]  /*ee60*/  FMUL.FTZ R27, R32, UR4 ;  /* 0x00000004201b7c20 */ /* 0x001fe20008410000 */
[----:B------:R-:W-:Y:S01]  /*ee70*/  FMUL.FTZ R32, R41, UR4 ;  /* 0x0000000429207c20 */ /* 0x000fe20008410000 */
[----:B------:R-:W-:Y:S01]  /*ee80*/  FMUL.FTZ R41, R52, UR4 ;  /* 0x0000000434297c20 */ /* 0x000fe20008410000 */
[----:B------:R-:W-:Y:S01]  /*ee90*/  FMUL.FTZ R68, R85, UR4 ;  /* 0x0000000455447c20 */ /* 0x000fe20008410000 */
[C---:B------:R-:W-:Y:S01]  /*eea0*/  VIADD R10, R8.reuse, 0x180 ;  /* 0x00000180080a7836 */ /* 0x040fe20000000000 */
[----:B------:R-:W-:Y:S01]  /*eeb0*/  IADD3 R52, R8, 0x200, RZ ;  /* 0x0000020008347810 */ /* 0x000fe20007ffe0ff */
[----:B------:R-:W-:Y:S01]  /*eec0*/  FMUL.FTZ R69, R70, UR4 ;  /* 0x0000000446457c20 */ /* 0x000fe20008410000 */
[----:B------:R-:W-:Y:S01]  /*eed0*/  MUFU.TANH R27, R27 ;  /* 0x0000001b001b7308 */ /* 0x000fe20000002400 */
[----:B------:R-:W-:Y:S01]  /*eee0*/  FMUL.FTZ R70, R71, UR4 ;  /* 0x0000000447467c20 */ /* 0x000fe20008410000 */
[----:B------:R-:W-:Y:S01]  /*eef0*/  FMUL.FTZ R71, R74, UR4 ;  /* 0x000000044a477c20 */ /* 0x000fe20008410000 */
[----:B------:R-:W-:Y:S01]  /*ef00*/  FMUL.FTZ R72, R75, UR4 ;  /* 0x000000044b487c20 */ /* 0x000fe20008410000 */
[----:B------:R-:W-:Y:S01]  /*ef10*/  FMUL.FTZ R74, R79, UR4 ;  /* 0x000000044f4a7c20 */ /* 0x000fe20008410000 */
[----:B------:R-:W-:-:S03]  /*ef20*/  FMUL.FTZ R75, R82, UR4 ;  /* 0x00000004524b7c20 */ /* 0x000fc60008410000 */
        /* <DEDUP_REMOVED lines=12> */
[----:B------:R-:W-:Y:S01]  /*eff0*/  FMUL.FTZ R145, R39, UR4 ;  /* 0x0000000427917c20 */ /* 0x000fe20008410000 */
[----:B------:R-:W-:Y:S01]  /*f000*/  HGMMA.64x64x16.F32 R88, R140, gdesc[UR8].tnspB, R88, gsb0 ;  /* 0x40e000088c587df0 */ /* 0x000fe20008000858 */
[----:B------:R-:W-:Y:S01]  /*f010*/  R2UR UR11, R11 ;  /* 0x000000000b0b72ca */ /* 0x000fe200000e0000 */
[----:B------:R-:W-:Y:S01]  /*f020*/  FMUL.FTZ R11, R24, UR4 ;  /* 0x00000004180b7c20 */ /* 0x000fe20008410000 */
[----:B------:R-:W-:Y:S01]  /*f030*/  FMUL.FTZ R24, R25, UR4 ;  /* 0x0000000419187c20 */ /* 0x000fe20008410000 */
[----:B------:R-:W-:Y:S01]  /*f040*/  FMUL.FTZ R25, R28, UR4 ;  /* 0x000000041c197c20 */ /* 0x000fe20008410000 */
[----:B------:R-:W-:Y:S01]  /*f050*/  FMUL.FTZ R28, R33, UR4 ;  /* 0x00000004211c7c20 */ /* 0x000fe20008410000 */
[----:B0-----:R-:W-:Y:S01]  /*f060*/  FMUL.FTZ R30, R37, UR4 ;  /* 0x00000004251e7c20 */ /* 0x001fe20008410000 */
        /* <DEDUP_REMOVED lines=18> */
[----:B------:R-:W-:Y:S01]  /*f190*/  R2UR UR10, R10 ;  /* 0x000000000a0a72ca */ /* 0x000fe200000e0000 */
[----:B-1----:R-:W-:-:S02]  /*f1a0*/  IMAD.MOV.U32 R84, RZ, RZ, R150 ;  /* 0x000000ffff547224 */ /* 0x002fc400078e0096 */
[----:B------:R-:W-:Y:S01]  /*f1b0*/  FMUL.FTZ R73, R78, UR4 ;  /* 0x000000044e497c20 */ /* 0x000fe20008410000 */
[----:B------:R-:W-:Y:S01]  /*f1c0*/  FMUL.FTZ R76, R83, UR4 ;  /* 0x00000004534c7c20 */ /* 0x000fe20008410000 */
[----:B------:R-:W-:Y:S01]  /*f1d0*/  FMUL.FTZ R77, R86, UR4 ;  /* 0x00000004564d7c20 */ /* 0x000fe20008410000 */
[----:B------:R-:W-:Y:S01]  /*f1e0*/  FMUL.FTZ R78, R87, UR4 ;  /* 0x00000004574e7c20 */ /* 0x000fe20008410000 */
[----:B------:R-:W1:Y:S01]  /*f1f0*/  MUFU.TANH R25, R25 ;  /* 0x0000001900197308 */ /* 0x000e620000002400 */
[----:B--2---:R-:W-:-:S07]  /*f200*/  FMNMX.FTZ R9, R11, R15, !PT ;  /* 0x0000000f0b097209 */ /* 0x004fce0007810000 */
[----:B------:R-:W2:Y:S01]  /*f210*/  MUFU.TANH R28, R28 ;  /* 0x0000001c001c7308 */ /* 0x000ea20000002400 */
[----:B0-----:R-:W-:-:S07]  /*f220*/  FMNMX.FTZ R9, R24, R9, !PT ;  /* 0x0000000918097209 */ /* 0x001fce0007810000 */
[----:B------:R-:W0:Y:S01]  /*f230*/  MUFU.TANH R30, R30 ;  /* 0x0000001e001e7308 */ /* 0x000e220000002400 */
[----:B-1----:R-:W-:-:S04]  /*f240*/  FMNMX.FTZ R9, R25, R9, !PT ;  /* 0x0000000919097209 */ /* 0x002fc80007810000 */
[----:B------:R-:W-:-:S03]  /*f250*/  FMNMX.FTZ R9, R26, R9, !PT ;  /* 0x000000091a097209 */ /* 0x000fc60007810000 */
[----:B------:R-:W1:Y:S01]  /*f260*/  MUFU.TANH R31, R31 ;  /* 0x0000001f001f7308 */ /* 0x000e620000002400 */
[----:B------:R-:W-:-:S04]  /*f270*/  FMNMX.FTZ R9, R27, R9, !PT ;  /* 0x000000091b097209 */ /* 0x000fc80007810000 */
[----:B--2---:R-:W-:-:S03]  /*f280*/  FMNMX.FTZ R9, R28, R9, !PT ;  /* 0x000000091c097209 */ /* 0x004fc60007810000 */
[----:B------:R-:W2:Y:S01]  /*f290*/  MUFU.TANH R33, R33 ;  /* 0x0000002100217308 */ /* 0x000ea20000002400 */
[----:B------:R-:W-:-:S04]  /*f2a0*/  FMNMX.FTZ R9, R29, R9, !PT ;  /* 0x000000091d097209 */ /* 0x000fc80007810000 */
[----:B0-----:R-:W-:-:S03]  /*f2b0*/  FMNMX.FTZ R9, R30, R9, !PT ;  /* 0x000000091e097209 */ /* 0x001fc60007810000 */
[----:B------:R-:W0:Y:S01]  /*f2c0*/  MUFU.TANH R37, R37 ;  /* 0x0000002500257308 */ /* 0x000e220000002400 */
[----:B-1----:R-:W-:-:S04]  /*f2d0*/  FMNMX.FTZ R9, R31, R9, !PT ;  /* 0x000000091f097209 */ /* 0x002fc80007810000 */
[----:B------:R-:W-:Y:S01]  /*f2e0*/  FMNMX.FTZ R9, R32, R9, !PT ;  /* 0x0000000920097209 */ /* 0x000fe20007810000 */
[----:B------:R-:W-:Y:S02]  /*f2f0*/  WARPGROUP.DEPBAR.LE gsb0, 0x0 ;  /* 0x00008000000079c5 */ /* 0x000fe40000010000 */
[----:B------:R-:W1:Y:S01]  /*f300*/  MUFU.TANH R38, R38 ;  /* 0x0000002600267308 */ /* 0x000e620000002400 */
[----:B------:R-:W-:Y:S01]  /*f310*/  FMUL.FTZ R143, R42, UR4 ;  /* 0x000000042a8f7c20 */ /* 0x000fe20008410000 */
[----:B------:R-:W-:Y:S01]  /*f320*/  FMUL.FTZ R42, R53, UR4 ;  /* 0x00000004352a7c20 */ /* 0x000fe20008410000 */
[----:B--2---:R-:W-:Y:S01]  /*f330*/  FMNMX.FTZ R9, R33, R9, !PT ;  /* 0x0000000921097209 */ /* 0x004fe20007810000 */
[----:B------:R-:W-:Y:S01]  /*f340*/  FMUL.FTZ R141, R43, UR4 ;  /* 0x000000042b8d7c20 */ /* 0x000fe20008410000 */
[----:B------:R-:W-:Y:S01]  /*f350*/  FMUL.FTZ R43, R54, UR4 ;  /* 0x00000004362b7c20 */ /* 0x000fe20008410000 */
[----:B------:R-:W-:Y:S01]  /*f360*/  FMUL.FTZ R54, R64, UR4 ;  /* 0x0000000440367c20 */ /* 0x000fe20008410000 */
[----:B------:R-:W-:Y:S01]  /*f370*/  FMNMX.FTZ R9, R35, R9, !PT ;  /* 0x0000000923097209 */ /* 0x000fe20007810000 */
[----:B------:R-:W2:Y:S01]  /*f380*/  MUFU.TANH R42, R42 ;  /* 0x0000002a002a7308 */ /* 0x000ea20000002400 */
[----:B------:R-:W-:Y:S01]  /*f390*/  FMUL.FTZ R64, R81, UR4 ;  /* 0x0000000451407c20 */ /* 0x000fe20008410000 */
[----:B------:R-:W-:Y:S01]  /*f3a0*/  WARPGROUP.ARRIVE ;  /* 0x00000000000079c5 */ /* 0x000fe20000000000 */
[----:B0-----:R-:W-:Y:S01]  /*f3b0*/  FMNMX.FTZ R9, R37, R9, !PT ;  /* 0x0000000925097209 */ /* 0x001fe20007810000 */
[----:B------:R-:W-:-:S02]  /*f3c0*/  IMAD.MOV.U32 R81, RZ, RZ, R148 ;  /* 0x000000ffff517224 */ /* 0x000fc400078e0094 */
[----:B------:R-:W-:Y:S02]  /*f3d0*/  IMAD.MOV.U32 R53, RZ, RZ, 0x40000040 ;  /* 0x40000040ff357424 */ /* 0x000fe400078e00ff */
[----:B------:R-:W0:Y:S01]  /*f3e0*/  MUFU.TANH R49, R49 ;  /* 0x0000003100317308 */ /* 0x000e220000002400 */
[----:B-1----:R-:W-:Y:S01]  /*f3f0*/  FMNMX.FTZ R9, R38, R9, !PT ;  /* 0x0000000926097209 */ /* 0x002fe20007810000 */
[----:B------:R-:W-:Y:S01]  /*f400*/  HGMMA.64x64x16.F32 R88, R136, gdesc[UR8].tnspB, R88, gsb0 ;  /* 0x40e0000888587df0 */ /* 0x000fe20008000858 */
[----:B------:R-:W-:Y:S02]  /*f410*/  R2UR UR10, R52 ;  /* 0x00000000340a72ca */ /* 0x000fe400000e0000 */
[----:B------:R-:W-:Y:S02]  /*f420*/  FMNMX.FTZ R9, R41, R9, !PT ;  /* 0x0000000929097209 */ /* 0x000fe40007810000 */
[----:B------:R-:W-:Y:S01]  /*f430*/  R2UR UR11, R53 ;  /* 0x00000000350b72ca */ /* 0x000fe200000e0000 */
[----:B------:R-:W1:Y:S01]  /*f440*/  MUFU.TANH R50, R50 ;  /* 0x0000003200327308 */ /* 0x000e620000002400 */
[----:B--2---:R-:W-:-:S04]  /*f450*/  FMNMX.FTZ R9, R42, R9, !PT ;  /* 0x000000092a097209 */ /* 0x004fc80007810000 */
[----:B------:R-:W-:-:S03]  /*f460*/  FMNMX.FTZ R9, R45, R9, !PT ;  /* 0x000000092d097209 */ /* 0x000fc60007810000 */
[----:B------:R-:W2:Y:S01]  /*f470*/  MUFU.TANH R54, R54 ;  /* 0x0000003600367308 */ /* 0x000ea20000002400 */
[----:B------:R-:W-:-:S04]  /*f480*/  FMNMX.FTZ R9, R47, R9, !PT ;  /* 0x000000092f097209 */ /* 0x000fc80007810000 */
[----:B0-----:R-:W-:-:S03]  /*f490*/  FMNMX.FTZ R9, R49, R9, !PT ;  /* 0x0000000931097209 */ /* 0x001fc60007810000 */
        /* <DEDUP_REMOVED lines=17> */
[----:B------:R-:W-:Y:S01]  /*f5b0*/  IMAD.MOV.U32 R137, RZ, RZ, R146 ;  /* 0x000000ffff897224 */ /* 0x000fe200078e0092 */
[----:B------:R-:W-:Y:S01]  /*f5c0*/  WARPGROUP.ARRIVE ;  /* 0x00000000000079c5 */ /* 0x000fe20000000000 */
[----:B------:R-:W-:Y:S02]  /*f5d0*/  IMAD.MOV.U32 R139, RZ, RZ, R144 ;  /* 0x000000ffff8b7224 */ /* 0x000fe400078e0090 */
[----:B------:R-:W2:Y:S01]  /*f5e0*/  MUFU.TANH R64, R64 ;  /* 0x0000004000407308 */ /* 0x000ea20000002400 */
[----:B0-----:R-:W-:Y:S02]  /*f5f0*/  FMNMX.FTZ R9, R61, R9, !PT ;  /* 0x000000093d097209 */ /* 0x001fe40007810000 */
[----:B------:R-:W-:Y:S05]  /*f600*/  HGMMA.64x64x16.F32 R88, R132, gdesc[UR8].tnspB, R88, gsb0 ;  /* 0x40e0000884587df0 */ /* 0x000fea0008000858 */
        /* <DEDUP_REMOVED lines=16> */
[----:B------:R-:W1:Y:S01]  /*f710*/  MUFU.TANH R36, R36 ;  /* 0x0000002400247308 */ /* 0x000e620000002400 */
[----:B------:R-:W-:-:S02]  /*f720*/  WARPGROUP.DEPBAR.LE gsb0, 0x0 ;  /* 0x00008000000079c5 */ /* 0x000fc40000010000 */
[----:B------:R-:W-:-:S05]  /*f730*/  WARPGROUP.ARRIVE ;  /* 0x00000000000079c5 */ /* 0x000fca0000000000 */
[----:B------:R-:W1:Y:S01]  /*f740*/  MUFU.TANH R39, R39 ;  /* 0x0000002700277308 */ /* 0x000e620000002400 */
[----:B--2---:R-:W-:Y:S01]  /*f750*/  FMNMX.FTZ R10, R10, R9, !PT ;  /* 0x000000090a0a7209 */ /* 0x004fe20007810000 */
[----:B------:R-:W-:-:S04]  /*f760*/  IMAD.U32 R9, RZ, RZ, UR6 ;  /* 0x00000006ff097e24 */ /* 0x000fc8000f8e00ff */
[CC--:B------:R-:W-:Y:S02]  /*f770*/  FMUL.FTZ R80, R10.reuse, R9.reuse ;  /* 0x000000090a507220 */ /* 0x0c0fe40000410000 */
[----:B------:R-:W2:Y:S01]  /*f780*/  MUFU.TANH R40, R40 ;  /* 0x0000002800287308 */ /* 0x000ea20000002400 */
[----:B------:R-:W-:Y:S01]  /*f790*/  FADD.FTZ R15, -R10, R15 ;  /* 0x0000000f0a0f7221 */ /* 0x000fe20000010100 */
[--C-:B------:R-:W-:Y:S01]  /*f7a0*/  FFMA.FTZ R148, R11, R9, -R80.reuse ;  /* 0x000000090b947223 */ /* 0x100fe20000010850 */
[----:B------:R-:W-:Y:S01]  /*f7b0*/  FMNMX.FTZ R11, R84, R13, !PT ;  /* 0x0000000d540b7209 */ /* 0x000fe20007810000 */
[-CC-:B------:R-:W-:Y:S01]  /*f7c0*/  FFMA.FTZ R52, R24, R9.reuse, -R80.reuse ;  /* 0x0000000918347223 */ /* 0x180fe20000010850 */
[----:B------:R-:W-:Y:S01]  /*f7d0*/  FFMA.FTZ R150, R25, R9, -R80 ;  /* 0x0000000919967223 */ /* 0x000fe20000010850 */
[----:B------:R-:W-:Y:S01]  /*f7e0*/  VIADD R24, R8, 0x280 ;  /* 0x0000028008187836 */ /* 0x000fe20000000000 */
[----:B------:R-:W-:Y:S01]  /*f7f0*/  FMNMX.FTZ R11, R81, R11, !PT ;  /* 0x0000000b510b7209 */ /* 0x000fe20007810000 */
[----:B------:R-:W2:Y:S01]  /*f800*/  MUFU.TANH R43, R43 ;  /* 0x0000002b002b7308 */ /* 0x000ea20000002400 */
[----:B------:R-:W-:-:S02]  /*f810*/  IMAD.MOV.U32 R25, RZ, RZ, 0x40000040 ;  /* 0x40000040ff197424 */ /* 0x000fc400078e00ff */
[--C-:B------:R-:W-:Y:S01]  /*f820*/  FFMA.FTZ R146, R29, R9, -R80.reuse ;  /* 0x000000091d927223 */ /* 0x100fe20000010850 */
[----:B------:R-:W-:Y:S01]  /*f830*/  FMNMX.FTZ R11, R137, R11, !PT ;  /* 0x0000000b890b7209 */ /* 0x000fe20007810000 */
[-CC-:B------:R-:W-:Y:S01]  /*f840*/  FFMA.FTZ R29, R42, R9.reuse, -R80.reuse ;  /* 0x000000092a1d7223 */ /* 0x180fe20000010850 */
[----:B------:R-:W-:Y:S01]  /*f850*/  R2UR UR10, R24 ;  /* 0x00000000180a72ca */ /* 0x000fe200000e0000 */
[--C-:B------:R-:W-:Y:S01]  /*f860*/  FFMA.FTZ R142, R33, R9, -R80.reuse ;  /* 0x00000009218e7223 */ /* 0x100fe20000010850 */
[----:B------:R-:W-:Y:S01]  /*f870*/  FMNMX.FTZ R11, R139, R11, !PT ;  /* 0x0000000b8b0b7209 */ /* 0x000fe20007810000 */
[----:B------:R-:W2:Y:S01]  /*f880*/  MUFU.TANH R44, R44 ;  /* 0x0000002c002c7308 */ /* 0x000ea20000002400 */
[----:B------:R-:W-:Y:S01]  /*f890*/  R2UR UR11, R25 ;  /* 0x00000000190b72ca */ /* 0x000fe200000e0000 */
[----:B------:R-:W-:Y:S01]  /*f8a0*/  FFMA.FTZ R33, R55, R9, -R80 ;  /* 0x0000000937217223 */ /* 0x000fe20000010850 */
[----:B------:R-:W-:Y:S01]  /*f8b0*/  FMNMX.FTZ R11, R151, R11, !PT ;  /* 0x0000000b970b7209 */ /* 0x000fe20007810000 */
[----:B------:R-:W-:-:S02]  /*f8c0*/  IMAD.MOV.U32 R25, RZ, RZ, 0x40000040 ;  /* 0x40000040ff197424 */ /* 0x000fc400078e00ff */
[-CC-:B------:R-:W-:Y:S01]  /*f8d0*/  FFMA.FTZ R138, R41, R9.reuse, -R80.reuse ;  /* 0x00000009298a7223 */ /* 0x180fe20000010850 */
[--C-:B------:R-:W-:Y:S01]  /*f8e0*/  FFMA.FTZ R41, R58, R9, -R80.reuse ;  /* 0x000000093a297223 */ /* 0x100fe20000010850 */
[----:B0-----:R-:W-:Y:S01]  /*f8f0*/  FMNMX.FTZ R11, R149, R11, !PT ;  /* 0x0000000b950b7209 */ /* 0x001fe20007810000 */
[----:B------:R-:W0:Y:S01]  /*f900*/  MUFU.TANH R46, R46 ;  /* 0x0000002e002e7308 */ /* 0x000e220000002400 */
[-CC-:B------:R-:W-:Y:S01]  /*f910*/  FFMA.FTZ R53, R28, R9.reuse, -R80.reuse ;  /* 0x000000091c357223 */ /* 0x180fe20000010850 */
[--C-:B------:R-:W-:Y:S01]  /*f920*/  FFMA.FTZ R28, R38, R9, -R80.reuse ;  /* 0x00000009261c7223 */ /* 0x100fe20000010850 */
[----:B---3--:R-:W-:Y:S01]  /*f930*/  FMNMX.FTZ R11, R147, R11, !PT ;  /* 0x0000000b930b7209 */ /* 0x008fe20007810000 */
[-CC-:B------:R-:W-:Y:S01]  /*f940*/  FFMA.FTZ R38, R57, R9.reuse, -R80.reuse ;  /* 0x0000000939267223 */ /* 0x180fe20000010850 */
[--C-:B------:R-:W-:Y:S01]  /*f950*/  FFMA.FTZ R136, R37, R9, -R80.reuse ;  /* 0x0000000925887223 */ /* 0x100fe20000010850 */
[----:B------:R-:W-:Y:S01]  /*f960*/  HGMMA.64x64x16.F32 R88, R128, gdesc[UR8].tnspB, R88, gsb0 ;  /* 0x40e0000880587df0 */ /* 0x000fe20008000858 */
[----:B----4-:R-:W-:Y:S01]  /*f970*/  FMNMX.FTZ R11, R145, R11, !PT ;  /* 0x0000000b910b7209 */ /* 0x010fe20007810000 */
[----:B------:R-:W3:Y:S01]  /*f980*/  MUFU.TANH R48, R48 ;  /* 0x0000003000307308 */ /* 0x000ee20000002400 */
[----:B------:R-:W-:Y:S01]  /*f990*/  R2UR UR11, R25 ;  /* 0x00000000190b72ca */ /* 0x000fe200000e0000 */
[----:B------:R-:W-:Y:S01]  /*f9a0*/  IMAD.MOV.U32 R25, RZ, RZ, 0x40000040 ;  /* 0x40000040ff197424 */ /* 0x000fe200078e00ff */
[----:B-----5:R-:W-:Y:S01]  /*f9b0*/  FMNMX.FTZ R11, R143, R11, !PT ;  /* 0x0000000b8f0b7209 */ /* 0x020fe20007810000 */
[-C--:B------:R-:W-:Y:S01]  /*f9c0*/  FMUL.FTZ R15, R15, R9.reuse ;  /* 0x000000090f0f7220 */ /* 0x080fe20000410000 */
[-CC-:B------:R-:W-:Y:S01]  /*f9d0*/  FFMA.FTZ R37, R56, R9.reuse, -R80.reuse ;  /* 0x0000000938257223 */ /* 0x180fe20000010850 */
[--C-:B------:R-:W-:Y:S01]  /*f9e0*/  FFMA.FTZ R68, R68, R9, -R80.reuse ;  /* 0x0000000944447223 */ /* 0x100fe20000010850 */
[----:B-1----:R-:W-:Y:S01]  /*f9f0*/  FMNMX.FTZ R11, R141, R11, !PT ;  /* 0x0000000b8d0b7209 */ /* 0x002fe20007810000 */
[----:B------:R-:W1:Y:S01]  /*fa00*/  MUFU.TANH R51, R51 ;  /* 0x0000003300337308 */ /* 0x000e620000002400 */
        /* <DEDUP_REMOVED lines=9> */
[--C-:B------:R-:W-:Y:S01]  /*faa0*/  FFMA.FTZ R144, R27, R9, -R80.reuse ;  /* 0x000000091b907223 */ /* 0x100fe20000010850 */
[----:B------:R-:W-:Y:S01]  /*fab0*/  FMNMX.FTZ R11, R39, R11, !PT ;  /* 0x0000000b270b7209 */ /* 0x000fe20007810000 */
[-CC-:B------:R-:W-:Y:S01]  /*fac0*/  FFMA.FTZ R45, R60, R9.reuse, -R80.reuse ;  /* 0x000000093c2d7223 */ /* 0x180fe20000010850 */
[-CC-:B------:R-:W-:Y:S01]  /*fad0*/  FFMA.FTZ R27, R32, R9.reuse, -R80.reuse ;  /* 0x00000009201b7223 */ /* 0x180fe20000010850 */
[--C-:B------:R-:W-:Y:S01]  /*fae0*/  FFMA.FTZ R32, R50, R9, -R80.reuse ;  /* 0x0000000932207223 */ /* 0x100fe20000010850 */
[----:B--2---:R-:W-:Y:S01]  /*faf0*/  FMNMX.FTZ R11, R40, R11, !PT ;  /* 0x0000000b280b7209 */ /* 0x004fe20007810000 */
[----:B------:R-:W2:Y:S01]  /*fb00*/  MUFU.TANH R70, R70 ;  /* 0x0000004600467308 */ /* 0x000ea20000002400 */
[-CC-:B------:R-:W-:Y:S01]  /*fb10*/  FFMA.FTZ R50, R64, R9.reuse, -R80.reuse ;  /* 0x0000000940327223 */ /* 0x180fe20000010850 */
[--C-:B------:R-:W-:Y:S01]  /*fb20*/  FFMA.FTZ R134, R49, R9, -R80.reuse ;  /* 0x0000000931867223 */ /* 0x100fe20000010850 */
[----:B------:R-:W-:Y:S01]  /*fb30*/  FMNMX.FTZ R11, R43, R11, !PT ;  /* 0x0000000b2b0b7209 */ /* 0x000fe20007810000 */
[-CC-:B------:R-:W-:Y:S01]  /*fb40*/  FFMA.FTZ R140, R31, R9.reuse, -R80.reuse ;  /* 0x000000091f8c7223 */ /* 0x180fe20000010850 */
[-CC-:B------:R-:W-:Y:S01]  /*fb50*/  FFMA.FTZ R49, R62, R9.reuse, -R80.reuse ;  /* 0x000000093e317223 */ /* 0x180fe20000010850 */
[--C-:B------:R-:W-:Y:S01]  /*fb60*/  FFMA.FTZ R31, R54, R9, -R80.reuse ;  /* 0x00000009361f7223 */ /* 0x100fe20000010850 */
[----:B------:R-:W-:Y:S01]  /*fb70*/  FMNMX.FTZ R11, R44, R11, !PT ;  /* 0x0000000b2c0b7209 */ /* 0x000fe20007810000 */
[----:B------:R-:W5:Y:S01]  /*fb80*/  MUFU.TANH R71, R71 ;  /* 0x0000004700477308 */ /* 0x000f620000002400 */
[----:B------:R-:W-:-:S02]  /*fb90*/  FFMA.FTZ R54, R65, R9, -R80 ;  /* 0x0000000941367223 */ /* 0x000fc40000010850 */
[----:B0-----:R-:W-:-:S04]  /*fba0*/  FMNMX.FTZ R11, R46, R11, !PT ;  /* 0x0000000b2e0b7209 */ /* 0x001fc80007810000 */
[----:B---3--:R-:W-:Y:S01]  /*fbb0*/  FMNMX.FTZ R11, R48, R11, !PT ;  /* 0x0000000b300b7209 */ /* 0x008fe20007810000 */
[----:B------:R-:W0:Y:S03]  /*fbc0*/  MUFU.TANH R72, R72 ;  /* 0x0000004800487308 */ /* 0x000e260000002400 */
[----:B-1----:R-:W-:-:S04]  /*fbd0*/  FMNMX.FTZ R11, R51, R11, !PT ;  /* 0x0000000b330b7209 */ /* 0x002fc80007810000 */
[----:B------:R-:W-:Y:S01]  /*fbe0*/  FMNMX.FTZ R11, R63, R11, !PT ;  /* 0x0000000b3f0b7209 */ /* 0x000fe20007810000 */
[----:B------:R-:W1:Y:S03]  /*fbf0*/  MUFU.TANH R73, R73 ;  /* 0x0000004900497308 */ /* 0x000e660000002400 */
[----:B------:R-:W-:-:S04]  /*fc00*/  FMNMX.FTZ R11, R66, R11, !PT ;  /* 0x0000000b420b7209 */ /* 0x000fc80007810000 */
[----:B------:R-:W-:Y:S01]  /*fc10*/  FMNMX.FTZ R11, R67, R11, !PT ;  /* 0x0000000b430b7209 */ /* 0x000fe20007810000 */
[----:B------:R-:W3:Y:S03]  /*fc20*/  MUFU.TANH R74, R74 ;  /* 0x0000004a004a7308 */ /* 0x000ee60000002400 */
[----:B----4-:R-:W-:-:S04]  /*fc30*/  FMNMX.FTZ R11, R69, R11, !PT ;  /* 0x0000000b450b7209 */ /* 0x010fc80007810000 */
[----:B--2---:R-:W-:Y:S01]  /*fc40*/  FMNMX.FTZ R11, R70, R11, !PT ;  /* 0x0000000b460b7209 */ /* 0x004fe20007810000 */
[----:B------:R-:W2:Y:S03]  /*fc50*/  MUFU.TANH R75, R75 ;  /* 0x0000004b004b7308 */ /* 0x000ea60000002400 */
[----:B-----5:R-:W-:-:S04]  /*fc60*/  FMNMX.FTZ R11, R71, R11, !PT ;  /* 0x0000000b470b7209 */ /* 0x020fc80007810000 */
[----:B0-----:R-:W-:Y:S01]  /*fc70*/  FMNMX.FTZ R11, R72, R11, !PT ;  /* 0x0000000b480b7209 */ /* 0x001fe20007810000 */
[----:B------:R-:W0:Y:S03]  /*fc80*/  MUFU.TANH R76, R76 ;  /* 0x0000004c004c7308 */ /* 0x000e260000002400 */
[----:B-1----:R-:W-:Y:S01]  /*fc90*/  FMNMX.FTZ R11, R73, R11, !PT ;  /* 0x0000000b490b7209 */ /* 0x002fe20007810000 */
[----:B------:R-:W-:Y:S02]  /*fca0*/  WARPGROUP.DEPBAR.LE gsb0, 0x0 ;  /* 0x00008000000079c5 */ /* 0x000fe40000010000 */
[----:B------:R-:W-:Y:S01]  /*fcb0*/  WARPGROUP.ARRIVE ;  /* 0x00000000000079c5 */ /* 0x000fe20000000000 */
[----:B---3--:R-:W-:Y:S01]  /*fcc0*/  FMNMX.FTZ R11, R74, R11, !PT ;  /* 0x0000000b4a0b7209 */ /* 0x008fe20007810000 */
[----:B------:R-:W1:Y:S03]  /*fcd0*/  MUFU.TANH R77, R77 ;  /* 0x0000004d004d7308 */ /* 0x000e660000002400 */
[----:B--2---:R-:W-:-:S05]  /*fce0*/  FMNMX.FTZ R11, R75, R11, !PT ;  /* 0x0000000b4b0b7209 */ /* 0x004fca0007810000 */
[----:B------:R-:W2:Y:S01]  /*fcf0*/  MUFU.TANH R78, R78 ;  /* 0x0000004e004e7308 */ /* 0x000ea20000002400 */
[----:B0-----:R-:W-:-:S07]  /*fd00*/  FMNMX.FTZ R11, R76, R11, !PT ;  /* 0x0000000b4c0b7209 */ /* 0x001fce0007810000 */
[----:B------:R-:W-:Y:S01]  /*fd10*/  MUFU.EX2 R15, R15 ;  /* 0x0000000f000f7308 */ /* 0x000fe20000000800 */
[----:B-1----:R-:W-:-:S07]  /*fd20*/  FMNMX.FTZ R11, R77, R11, !PT ;  /* 0x0000000b4d0b7209 */ /* 0x002fce0007810000 */
[----:B------:R-:W0:Y:S01]  /*fd30*/  MUFU.EX2 R148, R148 ;  /* 0x0000009400947308 */ /* 0x000e220000000800 */
[----:B--2---:R-:W-:-:S05]  /*fd40*/  FMNMX.FTZ R11, R78, R11, !PT ;  /* 0x0000000b4e0b7209 */ /* 0x004fca0007810000 */
[----:B------:R-:W1:Y:S02]  /*fd50*/  SHFL.BFLY PT, R42, R11, 0x2, 0x1f ;  /* 0x0c401f000b2a7f89 */ /* 0x000e6400000e0000 */
        /* <DEDUP_REMOVED lines=9> */
[----:B------:R-:W1:Y:S07]  /*fdf0*/  SHFL.BFLY PT, R24, R11, 0x1, 0x1f ;  /* 0x0c201f000b187f89 */ /* 0x000e6e00000e0000 */
[----:B------:R-:W-:Y:S08]  /*fe00*/  MUFU.EX2 R53, R53 ;  /* 0x0000003500357308 */ /* 0x000ff00000000800 */
[----:B------:R-:W-:Y:S08]  /*fe10*/  MUFU.EX2 R146, R146 ;  /* 0x0000009200927308 */ /* 0x000ff00000000800 */
[----:B------:R-:W-:Y:S01]  /*fe20*/  MUFU.EX2 R26, R26 ;  /* 0x0000001a001a7308 */ /* 0x000fe20000000800 */
[----:B-1----:R-:W-:-:S05]  /*fe30*/  FMNMX.FTZ R11, R11, R24, !PT ;  /* 0x000000180b0b7209 */ /* 0x002fca0007810000 */
[C---:B------:R-:W-:Y:S01]  /*fe40*/  FADD.FTZ R24, -R11.reuse, R13 ;  /* 0x0000000d0b187221 */ /* 0x040fe20000010100 */
[-C--:B------:R-:W-:Y:S01]  /*fe50*/  FMUL.FTZ R58, R11, R9.reuse ;  /* 0x000000090b3a7220 */ /* 0x080fe20000410000 */
[----:B------:R-:W-:Y:S02]  /*fe60*/  MUFU.EX2 R13, R68 ;  /* 0x00000044000d7308 */ /* 0x000fe40000000800 */
[-C--:B------:R-:W-:Y:S01]  /*fe70*/  FMUL.FTZ R24, R24, R9.reuse ;  /* 0x0000000918187220 */ /* 0x080fe20000410000 */
[-CC-:B------:R-:W-:Y:S01]  /*fe80*/  FFMA.FTZ R57, R81, R9.reuse, -R58.reuse ;  /* 0x0000000951397223 */ /* 0x180fe2000001083a */
[-CC-:B------:R-:W-:Y:S01]  /*fe90*/  FFMA.FTZ R56, R84, R9.reuse, -R58.reuse ;  /* 0x0000000954387223 */ /* 0x180fe2000001083a */
[----:B------:R-:W1:Y:S01]  /*fea0*/  S2R R81, SR_TID.X ;  /* 0x0000000000517919 */ /* 0x000e620000002100 */
        /* <DEDUP_REMOVED lines=11> */
[----:B--2---:R-:W-:Y:S01]  /*ff60*/  IADD3 R24, R8, 0x300, RZ ;  /* 0x0000030008187810 */ /* 0x004fe20007ffe0ff */
[-CC-:B------:R-:W-:Y:S01]  /*ff70*/  FFMA.FTZ R34, R36, R9.reuse, -R58.reuse ;  /* 0x0000000924227223 */ /* 0x180fe2000001083a */
[----:B------:R-:W-:Y:S01]  /*ff80*/  FFMA.FTZ R36, R40, R9, -R58 ;  /* 0x0000000928247223 */ /* 0x000fe2000001083a */
[----:B---3--:R-:W-:Y:S01]  /*ff90*/  FADD.FTZ R40, R150, R3 ;  /* 0x0000000396287221 */ /* 0x008fe20000010000 */
[----:B------:R-:W-:Y:S01]  /*ffa0*/  R2UR UR10, R24 ;  /* 0x00000000180a72ca */ /* 0x000fe200000e0000 */
[----:B------:R-:W-:-:S02]  /*ffb0*/  VIADD R24, R8, 0x380 ;  /* 0x0000038008187836 */ /* 0x000fc40000000000 */
[-C--:B------:R-:W-:Y:S01]  /*ffc0*/  FFMA.FTZ R141, R141, R9.reuse, -R58 ;  /* 0x000000098d8d7223 */ /* 0x080fe2000001083a */
        /* <DEDUP_REMOVED lines=8> */
[----:B------:R-:W-:Y:S01]  /*10050*/  MUFU.EX2 R59, R59 ;  /* 0x0000003b003b7308 */ /* 0x000fe20000000800 */
[----:B----4-:R-:W-:Y:S01]  /*10060*/  FFMA.FTZ R0, R55, R0, R56 ;  /* 0x0000000037007223 */ /* 0x010fe20000010038 */
[----:B------:R-:W-:Y:S01]  /*10070*/  HGMMA.64x64x16.F32 R88, R124, gdesc[UR8].tnspB, R88, gsb0 ;  /* 0x40e000087c587df0 */ /* 0x000fe20008000858 */
[----:B------:R-:W-:Y:S01]  /*10080*/  R2UR UR10, R24 ;  /* 0x00000000180a72ca */ /* 0x000fe200000e0000 */
[-C--:B------:R-:W-:Y:S01]  /*10090*/  FFMA.FTZ R131, R69, R9.reuse, -R58 ;  /* 0x0000000945837223 */ /* 0x080fe2000001083a */
[----:B------:R-:W-:Y:S01]  /*100a0*/  R2UR UR11, R25 ;  /* 0x00000000190b72ca */ /* 0x000fe200000e0000 */
[----:B------:R-:W-:Y:S01]  /*100b0*/  @!P1 IMAD R25, R18, 0x8, R2 ;  /* 0x0000000812199824 */ /* 0x000fe200078e0202 */
[----:B-1----:R-:W-:Y:S01]  /*100c0*/  SHF.R.U32.HI R68, RZ, 0x7, R81 ;  /* 0x00000007ff447819 */ /* 0x002fe20000011651 */
[----:B------:R-:W0:Y:S01]  /*100d0*/  MUFU.EX2 R61, R61 ;  /* 0x0000003d003d7308 */ /* 0x000e220000000800 */
[----:B------:R-:W-:Y:S01]  /*100e0*/  ISETP.GE.U32.AND P2, PT, R81, 0x180, PT ;  /* 0x000001805100780c */ /* 0x000fe20003f46070 */
[----:B------:R-:W-:Y:S01]  /*100f0*/  @!P1 VIADD R25, R25, 0x16840 ;  /* 0x0001684019199836 */ /* 0x000fe20000000000 */
[----:B------:R-:W-:Y:S01]  /*10100*/  IADD3 R24, R68, 0x9, RZ ;  /* 0x0000000944187810 */ /* 0x000fe20007ffe0ff */
[-CC-:B------:R-:W-:Y:S01]  /*10110*/  FFMA.FTZ R73, R73, R9.reuse, -R58.reuse ;  /* 0x0000000949497223 */ /* 0x180fe2000001083a */
[-CC-:B------:R-:W-:Y:S01]  /*10120*/  FFMA.FTZ R74, R74, R9.reuse, -R58.reuse ;  /* 0x000000094a4a7223 */ /* 0x180fe2000001083a */
[-CC-:B------:R-:W-:Y:S01]  /*10130*/  FFMA.FTZ R75, R75, R9.reuse, -R58.reuse ;  /* 0x000000094b4b7223 */ /* 0x180fe2000001083a */
[----:B------:R-:W-:Y:S01]  /*10140*/  SEL R39, R24, 0x9, !P2 ;  /* 0x0000000918277807 */ /* 0x000fe20005000000 */
[----:B------:R-:W-:Y:S01]  /*10150*/  MUFU.EX2 R60, R60 ;  /* 0x0000003c003c7308 */ /* 0x000fe20000000800 */
[----:B------:R-:W-:Y:S01]  /*10160*/  @!P1 PRMT R25, RZ, 0x654, R25 ;  /* 0x00000654ff199816 */ /* 0x000fe20000000019 */
[-CC-:B------:R-:W-:Y:S01]  /*10170*/  FFMA.FTZ R76, R76, R9.reuse, -R58.reuse ;  /* 0x000000094c4c7223 */ /* 0x180fe2000001083a */
[----:B------:R-:W-:Y:S01]  /*10180*/  FFMA.FTZ R77, R77, R9, -R58 ;  /* 0x000000094d4d7223 */ /* 0x000fe2000001083a */
[C---:B------:R-:W-:Y:S01]  /*10190*/  ISETP.GT.AND P2, PT, R12.reuse, RZ, PT ;  /* 0x000000ff0c00720c */ /* 0x040fe20003f44270 */
[----:B------:R-:W-:Y:S01]  /*101a0*/  VIADD R12, R12, 0xffffffff ;  /* 0xffffffff0c0c7836 */ /* 0x000fe20000000000 */
[----:B------:R-:W-:-:S02]  /*101b0*/  F2FP.F16.F32.PACK_AB R150, R79, R150 ;  /* 0x000000964f96723e */ /* 0x000fc400000000ff */
[----:B------:R-:W1:Y:S01]  /*101c0*/  MUFU.EX2 R64, R64 ;  /* 0x0000004000407308 */ /* 0x000e620000000800 */
[----:B--2---:R-:W-:Y:S02]  /*101d0*/  F2FP.F16.F32.PACK_AB R149, R57, R56 ;  /* 0x000000383995723e */ /* 0x004fe400000000ff */
[----:B0-----:R-:W-:-:S05]  /*101e0*/  F2FP.F16.F32.PACK_AB R151, R61, R59 ;  /* 0x0000003b3d97723e */ /* 0x001fca00000000ff */
[----:B------:R-:W0:Y:S08]  /*101f0*/  MUFU.EX2 R147, R147 ;  /* 0x0000009300937308 */ /* 0x000e300000000800 */
[----:B------:R-:W2:Y:S01]  /*10200*/  MUFU.EX2 R65, R65 ;  /* 0x0000004100417308 */ /* 0x000ea20000000800 */
[----:B-1----:R-:W-:-:S07]  /*10210*/  F2FP.F16.F32.PACK_AB R145, R64, R60 ;  /* 0x0000003c4091723e */ /* 0x002fce00000000ff */
[----:B------:R-:W-:Y:S08]  /*10220*/  MUFU.EX2 R140, R140 ;  /* 0x0000008c008c7308 */ /* 0x000ff00000000800 */
[----:B------:R-:W1:Y:S08]  /*10230*/  MUFU.EX2 R62, R62 ;  /* 0x0000003e003e7308 */ /* 0x000e700000000800 */
[----:B------:R-:W-:Y:S08]  /*10240*/  MUFU.EX2 R27, R27 ;  /* 0x0000001b001b7308 */ /* 0x000ff00000000800 */
[----:B------:R-:W3:Y:S01]  /*10250*/  MUFU.EX2 R141, R141 ;  /* 0x0000008d008d7308 */ /* 0x000ee20000000800 */
[----:B------:R-:W-:-:S02]  /*10260*/  WARPGROUP.DEPBAR.LE gsb0, 0x0 ;  /* 0x00008000000079c5 */ /* 0x000fc40000010000 */
[----:B------:R-:W-:-:S05]  /*10270*/  WARPGROUP.ARRIVE ;  /* 0x00000000000079c5 */ /* 0x000fca0000000000 */
[----:B------:R-:W-:Y:S01]  /*10280*/  MUFU.EX2 R142, R142 ;  /* 0x0000008e008e7308 */ /* 0x000fe20000000800 */
[----:B------:R-:W-:Y:S01]  /*10290*/  FFMA.FTZ R125, R71, R9, -R58 ;  /* 0x00000009477d7223 */ /* 0x000fe2000001083a */
[----:B------:R-:W-:Y:S06]  /*102a0*/  HGMMA.64x64x16.F32 R88, R120, gdesc[UR8].tnspB, R88, gsb0 ;  /* 0x40e0000878587df0 */ /* 0x000fec0008000858 */
[----:B------:R-:W4:Y:S08]  /*102b0*/  MUFU.EX2 R143, R143 ;  /* 0x0000008f008f7308 */ /* 0x000f300000000800 */
[----:B------:R-:W-:Y:S08]  /*102c0*/  MUFU.EX2 R30, R30 ;  /* 0x0000001e001e7308 */ /* 0x000ff00000000800 */
[----:B------:R-:W5:Y:S08]  /*102d0*/  MUFU.EX2 R34, R34 ;  /* 0x0000002200227308 */ /* 0x000f700000000800 */
[----:B------:R-:W-:Y:S08]  /*102e0*/  MUFU.EX2 R136, R136 ;  /* 0x0000008800887308 */ /* 0x000ff00000000800 */
[----:B------:R-:W5:Y:S08]  /*102f0*/  MUFU.EX2 R137, R137 ;  /* 0x0000008900897308 */ /* 0x000f700000000800 */
[----:B------:R-:W-:Y:S08]  /*10300*/  MUFU.EX2 R28, R28 ;  /* 0x0000001c001c7308 */ /* 0x000ff00000000800 */
        /* <DEDUP_REMOVED lines=16> */
[----:B------:R-:W2:Y:S01]  /*10410*/  MUFU.EX2 R132, R132 ;  /* 0x0000008400847308 */ /* 0x000ea20000000800 */
[----:B------:R-:W-:Y:S01]  /*10420*/  FFMA.FTZ R0, R63, R9, -R58 ;  /* 0x000000093f007223 */ /* 0x000fe2000001083a */
[----:B------:R-:W-:Y:S02]  /*10430*/  @!P1 VIADD R25, R25, 0x16860 ;  /* 0x0001686019199836 */ /* 0x000fe40000000000 */
[----:B------:R-:W-:Y:S01]  /*10440*/  FADD.FTZ R14, R59, R14 ;  /* 0x0000000e3b0e7221 */ /* 0x000fe20000010000 */
[-C--:B------:R-:W-:Y:S01]  /*10450*/  FMUL.FTZ R100, R100, R15.reuse ;  /* 0x0000000f64647220 */ /* 0x080fe20000410000 */
[-C--:B------:R-:W-:Y:S01]  /*10460*/  FMUL.FTZ R101, R101, R15.reuse ;  /* 0x0000000f65657220 */ /* 0x080fe20000410000 */
[----:B------:R-:W-:Y:S01]  /*10470*/  FMUL.FTZ R104, R104, R15 ;  /* 0x0000000f68687220 */ /* 0x000fe20000410000 */
[----:B0-----:R-:W-:Y:S01]  /*10480*/  @!P1 PRMT R39, RZ, 0x654, R25 ;  /* 0x00000654ff279816 */ /* 0x001fe20000000019 */
[----:B------:R-:W-:Y:S01]  /*10490*/  FADD.FTZ R25, R61, R14 ;  /* 0x0000000e3d197221 */ /* 0x000fe20000010000 */
[----:B------:R-:W-:Y:S01]  /*104a0*/  FADD.FTZ R14, R144, R3 ;  /* 0x00000003900e7221 */ /* 0x000fe20000010000 */
[----:B------:R-:W0:Y:S01]  /*104b0*/  MUFU.EX2 R133, R133 ;  /* 0x0000008500857308 */ /* 0x000e220000000800 */
[----:B------:R1:W-:Y:S01]  /*104c0*/  @!P1 SYNCS.ARRIVE.TRANS64.RED.A1T0 RZ, [R39+URZ], RZ ;  /* 0x000000ff27ff99a7 */ /* 0x0003e2000810043f */
[----:B------:R-:W-:Y:S01]  /*104d0*/  FADD.FTZ R25, R60, R25 ;  /* 0x000000193c197221 */ /* 0x000fe20000010000 */
[--C-:B------:R-:W-:Y:S01]  /*104e0*/  FFMA.FTZ R3, R67, R9, -R58.reuse ;  /* 0x0000000943037223 */ /* 0x100fe2000001083a */
[-C--:B------:R-:W-:Y:S01]  /*104f0*/  FMUL.FTZ R105, R105, R15.reuse ;  /* 0x0000000f69697220 */ /* 0x080fe20000410000 */
[----:B------:R-:W-:Y:S01]  /*10500*/  FMUL.FTZ R108, R108, R15 ;  /* 0x0000000f6c6c7220 */ /* 0x000fe20000410000 */
[----:B------:R-:W-:Y:S01]  /*10510*/  FADD.FTZ R40, R64, R25 ;  /* 0x0000001940287221 */ /* 0x000fe20000010000 */
[-C--:B------:R-:W-:Y:S01]  /*10520*/  FFMA.FTZ R25, R72, R9.reuse, -R58 ;  /* 0x0000000948197223 */ /* 0x080fe2000001083a */
[----:B------:R-:W-:Y:S01]  /*10530*/  MUFU.EX2 R35, R35 ;  /* 0x0000002300237308 */ /* 0x000fe20000000800 */
[----:B-1----:R-:W-:Y:S01]  /*10540*/  FADD.FTZ R39, R53, R14 ;  /* 0x0000000e35277221 */ /* 0x002fe20000010000 */
[----:B------:R-:W-:Y:S01]  /*10550*/  FADD.FTZ R40, R147, R40 ;  /* 0x0000002893287221 */ /* 0x000fe20000010000 */
[-CC-:B------:R-:W-:Y:S01]  /*10560*/  FFMA.FTZ R14, R70, R9.reuse, -R58.reuse ;  /* 0x00000009460e7223 */ /* 0x180fe2000001083a */
[----:B------:R-:W-:Y:S01]  /*10570*/  FFMA.FTZ R58, R78, R9, -R58 ;  /* 0x000000094e3a7223 */ /* 0x000fe2000001083a */
[----:B------:R-:W-:Y:S01]  /*10580*/  FADD.FTZ R39, R146, R39 ;  /* 0x0000002792277221 */ /* 0x000fe20000010000 */
[----:B------:R-:W-:Y:S01]  /*10590*/  FADD.FTZ R43, R65, R40 ;  /* 0x00000028412b7221 */ /* 0x000fe20000010000 */
[C---:B------:R-:W-:Y:S01]  /*105a0*/  F2FP.F16.F32.PACK_AB R146, R26.reuse, R146 ;  /* 0x000000921a92723e */ /* 0x040fe200000000ff */
[----:B------:R-:W1:Y:S01]  /*105b0*/  MUFU.EX2 R24, R48 ;  /* 0x0000003000187308 */ /* 0x000e620000000800 */
[----:B------:R-:W-:Y:S01]  /*105c0*/  FADD.FTZ R39, R26, R39 ;  /* 0x000000271a277221 */ /* 0x000fe20000010000 */
[----:B------:R-:W-:Y:S01]  /*105d0*/  FADD.FTZ R44, R62, R43 ;  /* 0x0000002b3e2c7221 */ /* 0x000fe20000010000 */
[-C--:B------:R-:W-:Y:S01]  /*105e0*/  FMUL.FTZ R109, R109, R15.reuse ;  /* 0x0000000f6d6d7220 */ /* 0x080fe20000410000 */
[-C--:B------:R-:W-:Y:S01]  /*105f0*/  FMUL.FTZ R112, R112, R15.reuse ;  /* 0x0000000f70707220 */ /* 0x080fe20000410000 */
[----:B------:R-:W-:Y:S01]  /*10600*/  FADD.FTZ R40, R140, R39 ;  /* 0x000000278c287221 */ /* 0x000fe20000010000 */
[----:B---3--:R-:W-:Y:S01]  /*10610*/  FADD.FTZ R44, R141, R44 ;  /* 0x0000002c8d2c7221 */ /* 0x008fe20000010000 */
[C---:B------:R-:W-:Y:S01]  /*10620*/  F2FP.F16.F32.PACK_AB R140, R27.reuse, R140 ;  /* 0x0000008c1b8c723e */ /* 0x040fe200000000ff */
[----:B------:R-:W3:Y:S01]  /*10630*/  MUFU.EX2 R134, R134 ;  /* 0x0000008600867308 */ /* 0x000ee20000000800 */
[----:B------:R-:W-:Y:S01]  /*10640*/  FADD.FTZ R39, R27, R40 ;  /* 0x000000281b277221 */ /* 0x000fe20000010000 */
[----:B----4-:R-:W-:Y:S01]  /*10650*/  FADD.FTZ R43, R143, R44 ;  /* 0x0000002c8f2b7221 */ /* 0x010fe20000010000 */
[-C--:B------:R-:W-:Y:S01]  /*10660*/  FMUL.FTZ R113, R113, R15.reuse ;  /* 0x0000000f71717220 */ /* 0x080fe20000410000 */
[-C--:B------:R-:W-:Y:S01]  /*10670*/  FMUL.FTZ R116, R116, R15.reuse ;  /* 0x0000000f74747220 */ /* 0x080fe20000410000 */
[----:B------:R-:W-:Y:S01]  /*10680*/  FADD.FTZ R39, R142, R39 ;  /* 0x000000278e277221 */ /* 0x000fe20000010000 */
[----:B-----5:R-:W-:Y:S01]  /*10690*/  FADD.FTZ R40, R34, R43 ;  /* 0x0000002b22287221 */ /* 0x020fe20000010000 */
[C---:B------:R-:W-:Y:S01]  /*106a0*/  F2FP.F16.F32.PACK_AB R142, R30.reuse, R142 ;  /* 0x0000008e1e8e723e */ /* 0x040fe200000000ff */
[----:B------:R-:W4:Y:S01]  /*106b0*/  MUFU.EX2 R135, R135 ;  /* 0x0000008700877308 */ /* 0x000f220000000800 */
[----:B------:R-:W-:Y:S01]  /*106c0*/  FADD.FTZ R39, R30, R39 ;  /* 0x000000271e277221 */ /* 0x000fe20000010000 */
[----:B------:R-:W-:Y:S01]  /*106d0*/  FADD.FTZ R43, R137, R40 ;  /* 0x00000028892b7221 */ /* 0x000fe20000010000 */
[----:B------:R-:W-:Y:S01]  /*106e0*/  FMUL.FTZ R117, R117, R15 ;  /* 0x0000000f75757220 */ /* 0x000fe20000410000 */
[----:B------:R-:W-:Y:S01]  /*106f0*/  F2FP.F16.F32.PACK_AB R144, R53, R144 ;  /* 0x000000903590723e */ /* 0x000fe200000000ff */
[----:B------:R-:W-:Y:S01]  /*10700*/  FADD.FTZ R39, R136, R39 ;  /* 0x0000002788277221 */ /* 0x000fe20000010000 */
[----:B------:R-:W-:Y:S01]  /*10710*/  FADD.FTZ R40, R36, R43 ;  /* 0x0000002b24287221 */ /* 0x000fe20000010000 */
[----:B------:R-:W-:Y:S01]  /*10720*/  F2FP.F16.F32.PACK_AB R147, R65, R147 ;  /* 0x000000934193723e */ /* 0x000fe200000000ff */
[----:B------:R-:W5:Y:S01]  /*10730*/  MUFU.EX2 R32, R32 ;  /* 0x0000002000207308 */ /* 0x000f620000000800 */
[----:B------:R-:W-:Y:S01]  /*10740*/  FADD.FTZ R39, R28, R39 ;  /* 0x000000271c277221 */ /* 0x000fe20000010000 */
[----:B------:R-:W-:Y:S01]  /*10750*/  F2FP.F16.F32.PACK_AB R141, R141, R62 ;  /* 0x0000003e8d8d723e */ /* 0x000fe200000000ff */
[----:B------:R-:W-:Y:S01]  /*10760*/  FMUL.FTZ R90, R90, R55 ;  /* 0x000000375a5a7220 */ /* 0x000fe20000410000 */
[----:B------:R-:W-:Y:S01]  /*10770*/  F2FP.F16.F32.PACK_AB R143, R34, R143 ;  /* 0x0000008f228f723e */ /* 0x000fe200000000ff */
[----:B------:R-:W-:Y:S01]  /*10780*/  FADD.FTZ R44, R138, R39 ;  /* 0x000000278a2c7221 */ /* 0x000fe20000010000 */
[----:B------:R-:W-:Y:S01]  /*10790*/  FADD.FTZ R39, R139, R40 ;  /* 0x000000288b277221 */ /* 0x000fe20000010000 */
[C---:B------:R-:W-:Y:S01]  /*107a0*/  F2FP.F16.F32.PACK_AB R138, R29.reuse, R138 ;  /* 0x0000008a1d8a723e */ /* 0x040fe200000000ff */
[----:B------:R-:W5:Y:S01]  /*107b0*/  MUFU.EX2 R0, R0 ;  /* 0x0000000000007308 */ /* 0x000f620000000800 */
[----:B------:R-:W-:Y:S01]  /*107c0*/  FADD.FTZ R43, R29, R44 ;  /* 0x0000002c1d2b7221 */ /* 0x000fe20000010000 */
[C---:B------:R-:W-:Y:S01]  /*107d0*/  FADD.FTZ R40, R8.reuse, R39 ;  /* 0x0000002708287221 */ /* 0x040fe20000010000 */
[----:B------:R-:W-:Y:S01]  /*107e0*/  F2FP.F16.F32.PACK_AB R139, R8, R139 ;  /* 0x0000008b088b723e */ /* 0x000fe200000000ff */
[----:B------:R-:W-:Y:S01]  /*107f0*/  FMUL.FTZ R91, R91, R55 ;  /* 0x000000375b5b7220 */ /* 0x000fe20000410000 */
[----:B--2---:R-:W-:Y:S01]  /*10800*/  FADD.FTZ R44, R132, R43 ;  /* 0x0000002b842c7221 */ /* 0x004fe20000010000 */
[----:B0-----:R-:W-:Y:S01]  /*10810*/  FADD.FTZ R39, R133, R40 ;  /* 0x0000002885277221 */ /* 0x001fe20000010000 */
[C---:B-1----:R-:W-:Y:S01]  /*10820*/  F2FP.F16.F32.PACK_AB R133, R24.reuse, R133 ;  /* 0x000000851885723e */ /* 0x042fe200000000ff */
[----:B------:R-:W0:Y:S01]  /*10830*/  MUFU.EX2 R31, R31 ;  /* 0x0000001f001f7308 */ /* 0x000e220000000800 */
[----:B------:R-:W-:Y:S01]  /*10840*/  FADD.FTZ R43, R35, R44 ;  /* 0x0000002c232b7221 */ /* 0x000fe20000010000 */
[----:B------:R-:W-:Y:S01]  /*10850*/  FADD.FTZ R26, R24, R39 ;  /* 0x00000027181a7221 */ /* 0x000fe20000010000 */
[----:B------:R-:W-:Y:S01]  /*10860*/  F2FP.F16.F32.PACK_AB R136, R28, R136 ;  /* 0x000000881c88723e */ /* 0x000fe200000000ff */
[----:B------:R-:W-:Y:S01]  /*10870*/  FMUL.FTZ R94, R94, R55 ;  /* 0x000000375e5e7220 */ /* 0x000fe20000410000 */
[----:B---3--:R-:W-:Y:S01]  /*10880*/  FADD.FTZ R43, R134, R43 ;  /* 0x0000002b862b7221 */ /* 0x008fe20000010000 */
[----:B----4-:R-:W-:Y:S01]  /*10890*/  FADD.FTZ R27, R135, R26 ;  /* 0x0000001a871b7221 */ /* 0x010fe20000010000 */
[----:B------:R-:W-:Y:S01]  /*108a0*/  F2FP.F16.F32.PACK_AB R137, R36, R137 ;  /* 0x000000892489723e */ /* 0x000fe200000000ff */
[----:B------:R-:W1:Y:S01]  /*108b0*/  MUFU.EX2 R129, R129 ;  /* 0x0000008100817308 */ /* 0x000e620000000800 */
[----:B-----5:R-:W-:Y:S01]  /*108c0*/  FADD.FTZ R26, R32, R43 ;  /* 0x0000002b201a7221 */ /* 0x020fe20000010000 */
[C---:B------:R-:W-:Y:S01]  /*108d0*/  FADD.FTZ R30, R0.reuse, R27 ;  /* 0x0000001b001e7221 */ /* 0x040fe20000010000 */
[----:B------:R-:W-:Y:S01]  /*108e0*/  F2FP.F16.F32.PACK_AB R135, R0, R135 ;  /* 0x000000870087723e */ /* 0x000fe200000000ff */
[-C--:B------:R-:W-:Y:S01]  /*108f0*/  FMUL.FTZ R95, R95, R55.reuse ;  /* 0x000000375f5f7220 */ /* 0x080fe20000410000 */
[----:B------:R-:W-:Y:S01]  /*10900*/  F2FP.F16.F32.PACK_AB R132, R35, R132 ;  /* 0x000000842384723e */ /* 0x000fe200000000ff */
[-C--:B------:R-:W-:Y:S01]  /*10910*/  FMUL.FTZ R98, R98, R55.reuse ;  /* 0x0000003762627220 */ /* 0x080fe20000410000 */
[----:B------:R-:W-:Y:S01]  /*10920*/  F2FP.F16.F32.PACK_AB R134, R32, R134 ;  /* 0x000000862086723e */ /* 0x000fe200000000ff */
        /* <DEDUP_REMOVED lines=14> */
[----:B------:R-:W-:Y:S01]  /*10a10*/  FMUL.FTZ R119, R119, R55 ;  /* 0x0000003777777220 */ /* 0x000fe20000410000 */
[----:B------:R-:W-:Y:S01]  /*10a20*/  IMAD.MOV.U32 R15, RZ, RZ, R10 ;  /* 0x000000ffff0f7224 */ /* 0x000fe200078e000a */
        /* <DEDUP_REMOVED lines=40> */
[----:B--2---:R-:W-:Y:S01]  /*10cb0*/  FADD.FTZ R27, R75, R8 ;  /* 0x000000084b1b7221 */ /* 0x004fe20000010000 */
[----:B------:R-:W-:-:S06]  /*10cc0*/  MOV R8, R23 ;  /* 0x0000001700087202 */ /* 0x000fcc0000000f00 */
        /* <DEDUP_REMOVED lines=15> */
.L_x_15002:
[----:B------:R-:W-:Y:S05]  /*10dc0*/  WARPSYNC.ALL ;  /* 0x0000000000007948 */ /* 0x000fea0003800000 */
[----:B------:R-:W-:Y:S06]  /*10dd0*/  BAR.ARV 0x8, 0x200 ;  /* 0x0208000000007b1d */ /* 0x000fec0000002000 */
[----:B------:R-:W-:Y:S05]  /*10de0*/  @!P0 BRA `(.L_x_15013) ;  /* 0x0000000000048947 */ /* 0x000fea0003800000 */
[----:B------:R-:W-:Y:S01]  /*10df0*/  BPT.TRAP 0x1 ;  /* 0x000000040000795c */ /* 0x000fe20000300000 */
.L_x_15013:
[----:B------:R-:W-:Y:S01]  /*10e00*/  IMAD R13, R18, 0x8, R2 ;  /* 0x00000008120d7824 */ /* 0x000fe200078e0202 */
[----:B------:R-:W-:-:S04]  /*10e10*/  SHF.L.U32 R4, R23, 0x1f, RZ ;  /* 0x0000001f17047819 */ /* 0x000fc800000006ff */
[----:B------:R0:W1:Y:S01]  /*10e20*/  SYNCS.PHASECHK.TRANS64.TRYWAIT P2, [R13+URZ+0x16850], R4 ;  /* 0x016850040d0075a7 */ /* 0x000062000804017f */
[----:B------:R-:W-:Y:S05]  /*10e30*/  @!P0 BRA `(.L_x_15014) ;  /* 0x0000000000048947 */ /* 0x000fea0003800000 */
[----:B------:R-:W-:Y:S01]  /*10e40*/  BPT.TRAP 0x1 ;  /* 0x000000040000795c */ /* 0x000fe20000300000 */
.L_x_15014:
[----:B------:R-:W-:-:S04]  /*10e50*/  IADD3 R2, R2, 0x400, RZ ;  /* 0x0000040002027810 */ /* 0x000fc80007ffe0ff */
[----:B------:R-:W-:-:S04]  /*10e60*/  SHF.R.U32.HI R2, RZ, 0x4, R2 ;  /* 0x00000004ff027819 */ /* 0x000fc80000011602 */
[----:B------:R-:W-:Y:S01]  /*10e70*/  LOP3.LUT R5, R2, 0x3fff, RZ, 0xc0, !PT ;  /* 0x00003fff02057812 */ /* 0x000fe200078ec0ff */
[----:B-1----:R-:W-:Y:S06]  /*10e80*/  @P2 BRA `(.L_x_15015) ;  /* 0x0000000000082947 */ /* 0x002fec0003800000 */
[----:B------:R-:W1:Y:S02]  /*10e90*/  SYNCS.PHASECHK.TRANS64.TRYWAIT P0, [R13+URZ+0x16850], R4 ;  /* 0x016850040d0075a7 */ /* 0x000e64000800017f */
[----:B-1----:R-:W-:Y:S05]  /*10ea0*/  @!P0 BRA `(.L_x_15016) ;  /* 0x0000009400948947 */ /* 0x002fea0003800000 */
.L_x_15015:
[----:B01----:R-:W-:Y:S01]  /*10eb0*/  IMAD R4, R18, 0x400, R5 ;  /* 0x0000040012047824 */ /* 0x003fe200078e0205 */
[----:B------:R-:W2:Y:S01]  /*10ec0*/  LDL.LU R20, [R1+0x50] ;  /* 0x0000500001147983 */ /* 0x000ea20000300800 */
[----:B------:R-:W-:Y:S01]  /*10ed0*/  IMAD.MOV.U32 R5, RZ, RZ, 0x40000040 ;  /* 0x40000040ff057424 */ /* 0x000fe200078e00ff */
[----:B------:R-:W-:Y:S05]  /*10ee0*/  WARPSYNC.ALL ;  /* 0x0000000000007948 */ /* 0x000fea0003800000 */
[C---:B------:R-:W-:Y:S01]  /*10ef0*/  R2UR UR6, R4.reuse ;  /* 0x00000000040672ca */ /* 0x040fe200000e0000 */
[----:B------:R-:W-:Y:S01]  /*10f00*/  WARPGROUP.ARRIVE ;  /* 0x00000000000079c5 */ /* 0x000fe20000000000 */
[----:B------:R-:W-:Y:S01]  /*10f10*/  R2UR UR7, R5 ;  /* 0x00000000050772ca */ /* 0x000fe200000e0000 */
[----:B------:R-:W-:Y:S01]  /*10f20*/  VIADD R6, R4, 0x80 ;  /* 0x0000008004067836 */ /* 0x000fe20000000000 */
[----:B------:R-:W0:Y:S01]  /*10f30*/  SHFL.BFLY PT, R2, R3, 0x2, 0x1f ;  /* 0x0c401f0003027f89 */ /* 0x000e2200000e0000 */
[----:B------:R-:W-:-:S02]  /*10f40*/  IMAD.MOV.U32 R7, RZ, RZ, 0x40000040 ;  /* 0x40000040ff077424 */ /* 0x000fc400078e00ff */
[----:B------:R-:W-:Y:S02]  /*10f50*/  IMAD.MOV.U32 R5, RZ, RZ, 0x40000040 ;  /* 0x40000040ff057424 */ /* 0x000fe400078e00ff */
[----:B------:R-:W-:-:S05]  /*10f60*/  VIADD R18, R18, 0x1 ;  /* 0x0000000112127836 */ /* 0x000fca0000000000 */
[----:B------:R-:W-:Y:S01]  /*10f70*/  ISETP.NE.AND P0, PT, R18, 0x2, PT ;  /* 0x000000021200780c */ /* 0x000fe20003f05270 */
[----:B------:R-:W-:Y:S01]  /*10f80*/  HGMMA.64x64x16.F32 R88, R148, gdesc[UR4].tnspB, R88, gsb0 ;  /* 0x40e0000494587df0 */ /* 0x000fe20008000858 */
[----:B------:R-:W-:Y:S02]  /*10f90*/  R2UR UR6, R6 ;  /* 0x00000000060672ca */ /* 0x000fe400000e0000 */
[----:B------:R-:W-:Y:S01]  /*10fa0*/  R2UR UR7, R7 ;  /* 0x00000000070772ca */ /* 0x000fe200000e0000 */
[----:B------:R-:W-:Y:S01]  /*10fb0*/  IMAD.MOV.U32 R7, RZ, RZ, 0x40000040 ;  /* 0x40000040ff077424 */ /* 0x000fe200078e00ff */
[----:B------:R-:W-:Y:S02]  /*10fc0*/  IADD3 R6, R4, 0x100, RZ ;  /* 0x0000010004067810 */ /* 0x000fe40007ffe0ff */
[----:B------:R-:W-:Y:S01]  /*10fd0*/  SEL R18, R18, RZ, P0 ;  /* 0x000000ff12127207 */ /* 0x000fe20000000000 */
[----:B0-----:R-:W-:Y:S01]  /*10fe0*/  FADD.FTZ R2, R2, R3 ;  /* 0x0000000302027221 */ /* 0x001fe20000010000 */
[----:B------:R-:W-:Y:S01]  /*10ff0*/  MOV R3, 0xff800000 ;  /* 0xff80000000037802 */ /* 0x000fe20000000f00 */
[----:B------:R-:W-:-:S02]  /*11000*/  WARPGROUP.DEPBAR.LE gsb0, 0x0 ;  /* 0x00008000000079c5 */ /* 0x000fc40000010000 */
        /* <DEDUP_REMOVED lines=11> */
[----:B------:R-:W-:Y:S02]  /*110c0*/  R2UR UR7, R7 ;  /* 0x00000000070772ca */ /* 0x000fe400000e0000 */
[----:B------:R-:W-:Y:S01]  /*110d0*/  MOV R7, 0x40000040 ;  /* 0x4000004000077802 */ /* 0x000fe20000000f00 */
[----:B------:R-:W-:Y:S02]  /*110e0*/  WARPGROUP.DEPBAR.LE gsb0, 0x0 ;  /* 0x00008000000079c5 */ /* 0x000fe40000010000 */
[----:B------:R-:W-:-:S08]  /*110f0*/  WARPGROUP.ARRIVE ;  /* 0x00000000000079c5 */ /* 0x000fd00000000000 */
        /* <DEDUP_REMOVED lines=10> */
[----:B------:R-:W-:Y:S01]  /*111a0*/  R2UR UR6, R6 ;  /* 0x00000000060672ca */ /* 0x000fe200000e0000 */
[C---:B------:R-:W-:Y:S01]  /*111b0*/  VIADD R6, R4.reuse, 0x300 ;  /* 0x0000030004067836 */ /* 0x040fe20000000000 */
[----:B------:R-:W-:Y:S01]  /*111c0*/  R2UR UR7, R7 ;  /* 0x00000000070772ca */ /* 0x000fe200000e0000 */
[----:B------:R-:W-:Y:S01]  /*111d0*/  IMAD.MOV.U32 R7, RZ, RZ, 0x40000040 ;  /* 0x40000040ff077424 */ /* 0x000fe200078e00ff */
[----:B------:R-:W-:Y:S01]  /*111e0*/  IADD3 R4, R4, 0x380, RZ ;  /* 0x0000038004047810 */ /* 0x000fe20007ffe0ff */
[----:B------:R-:W-:Y:S02]  /*111f0*/  WARPGROUP.DEPBAR.LE gsb0, 0x0 ;  /* 0x00008000000079c5 */ /* 0x000fe40000010000 */
[----:B------:R-:W-:-:S08]  /*11200*/  WARPGROUP.ARRIVE ;  /* 0x00000000000079c5 */ /* 0x000fd00000000000 */
[----:B------:R-:W-:Y:S01]  /*11210*/  HGMMA.64x64x16.F32 R88, R128, gdesc[UR4].tnspB, R88, gsb0 ;  /* 0x40e0000480587df0 */ /* 0x000fe20008000858 */
[----:B------:R-:W-:Y:S01]  /*11220*/  R2UR UR6, R6 ;  /* 0x00000000060672ca */ /* 0x000fe200000e0000 */
[----:B------:R-:W-:Y:S01]  /*11230*/  IMAD.MOV.U32 R6, RZ, RZ, RZ ;  /* 0x000000ffff067224 */ /* 0x000fe200078e00ff */
[----:B------:R-:W-:Y:S02]  /*11240*/  R2UR UR7, R7 ;  /* 0x00000000070772ca */ /* 0x000fe400000e0000 */
[----:B------:R-:W0:Y:S02]  /*11250*/  SHFL.BFLY PT, R7, R0, 0x2, 0x1f ;  /* 0x0c401f0000077f89 */ /* 0x000e2400000e0000 */
[----:B0-----:R-:W-:Y:S01]  /*11260*/  FADD.FTZ R7, R7, R0 ;  /* 0x0000000007077221 */ /* 0x001fe20000010000 */
[----:B------:R-:W-:-:S04]  /*11270*/  SEL R0, RZ, 0x1, P0 ;  /* 0x00000001ff007807 */ /* 0x000fc80000000000 */
[----:B------:R-:W-:Y:S01]  /*11280*/  LOP3.LUT R23, R23, R0, RZ, 0x3c, !PT ;  /* 0x0000000017177212 */ /* 0x000fe200078e3cff */
[----:B------:R-:W-:Y:S01]  /*11290*/  IMAD.MOV.U32 R0, RZ, RZ, -0x800000 ;  /* 0xff800000ff007424 */ /* 0x000fe200078e00ff */
[----:B------:R-:W-:Y:S02]  /*112a0*/  WARPGROUP.DEPBAR.LE gsb0, 0x0 ;  /* 0x00008000000079c5 */ /* 0x000fe40000010000 */
[----:B------:R-:W-:-:S06]  /*112b0*/  WARPGROUP.ARRIVE ;  /* 0x00000000000079c5 */ /* 0x000fcc0000000000 */
[----:B------:R-:W-:Y:S01]  /*112c0*/  HGMMA.64x64x16.F32 R88, R124, gdesc[UR4].tnspB, R88, gsb0 ;  /* 0x40e000047c587df0 */ /* 0x000fe20008000858 */
[----:B------:R-:W-:Y:S02]  /*112d0*/  R2UR UR6, R4 ;  /* 0x00000000040672ca */ /* 0x000fe400000e0000 */
[----:B------:R-:W-:Y:S01]  /*112e0*/  R2UR UR7, R5 ;  /* 0x00000000050772ca */ /* 0x000fe200000e0000 */
[----:B------:R-:W0:Y:S04]  /*112f0*/  SHFL.BFLY PT, R4, R7, 0x1, 0x1f ;  /* 0x0c201f0007047f89 */ /* 0x000e2800000e0000 */
[----:B------:R-:W1:Y:S01]  /*11300*/  SHFL.BFLY PT, R5, R2, 0x1, 0x1f ;  /* 0x0c201f0002057f89 */ /* 0x000e6200000e0000 */
[----:B0-----:R-:W-:Y:S01]  /*11310*/  FADD.FTZ R15, R7, R4 ;  /* 0x00000004070f7221 */ /* 0x001fe20000010000 */
[----:B------:R-:W-:-:S02]  /*11320*/  @!P1 VIADD R7, R13, 0x16860 ;  /* 0x000168600d079836 */ /* 0x000fc40000000000 */
[----:B-1----:R-:W-:Y:S02]  /*11330*/  FADD.FTZ R12, R2, R5 ;  /* 0x00000005020c7221 */ /* 0x002fe40000010000 */
[----:B------:R-:W-:Y:S01]  /*11340*/  FSETP.NE.FTZ.AND P3, PT, R15, RZ, PT ;  /* 0x000000ff0f00720b */ /* 0x000fe20003f75000 */
[----:B------:R-:W-:Y:S01]  /*11350*/  IMAD.MOV.U32 R2, RZ, RZ, RZ ;  /* 0x000000ffff027224 */ /* 0x000fe200078e00ff */
[----:B------:R-:W-:Y:S02]  /*11360*/  @!P1 PRMT R7, RZ, 0x654, R7 ;  /* 0x00000654ff079816 */ /* 0x000fe40000000007 */
[----:B------:R-:W-:-:S09]  /*11370*/  FSETP.NE.FTZ.AND P2, PT, R12, RZ, PT ;  /* 0x000000ff0c00720b */ /* 0x000fd20003f55000 */
[----:B------:R-:W0:Y:S04]  /*11380*/  @P3 MUFU.LG2 R8, R15 ;  /* 0x0000000f00083308 */ /* 0x000e280000000c00 */
[C---:B------:R-:W-:Y:S01]  /*11390*/  @P2 FMUL.FTZ R5, R9.reuse, 0.69314718246459960938 ;  /* 0x3f31721809052820 */ /* 0x040fe20000410000 */
[----:B------:R-:W-:-:S03]  /*113a0*/  @P3 FMUL.FTZ R9, R9, 0.69314718246459960938 ;  /* 0x3f31721809093820 */ /* 0x000fc60000410000 */
        /* <DEDUP_REMOVED lines=45> */
.L_x_14952:
[----:B------:R-:W2:Y:S01]  /*11680*/  LDL R45, [R1+0x48] ;  /* 0x00004800012d7983 */ /* 0x000ea20000100800 */
[----:B------:R-:W-:Y:S05]  /*11690*/  WARPSYNC.ALL ;  /* 0x0000000000007948 */ /* 0x000fea0003800000 */
[----:B------:R-:W0:Y:S01]  /*116a0*/  S2R R2, SR_TID.X ;  /* 0x0000000000027919 */ /* 0x000e220000002100 */
[----:B------:R-:W1:Y:S01]  /*116b0*/  S2UR UR5, SR_CgaCtaId ;  /* 0x00000000000579c3 */ /* 0x000e620000008800 */
[----:B------:R-:W-:Y:S01]  /*116c0*/  UMOV UR4, 0x400 ;  /* 0x0000040000047882 */ /* 0x000fe20000000000 */
[----:B------:R-:W-:Y:S01]  /*116d0*/  BSSY B0, `(.L_x_15017) ;  /* 0x000018d000007945 */ /* 0x000fe20003800000 */
[----:B-1----:R-:W-:Y:S01]  /*116e0*/  ULEA UR4, UR5, UR4, 0x18 ;  /* 0x0000000405047291 */ /* 0x002fe2000f8ec03f */
[----:B0-----:R-:W-:-:S05]  /*116f0*/  VIADD R46, R2, 0xffffff80 ;  /* 0xffffff80022e7836 */ /* 0x001fca0000000000 */
[----:B------:R-:W-:Y:S01]  /*11700*/  MOV R2, UR4 ;  /* 0x0000000400027c02 */ /* 0x000fe20008000f00 */
[----:B------:R-:W-:Y:S01]  /*11710*/  BAR.SYNC.DEFER_BLOCKING 0x5, 0x200 ;  /* 0x0148000000007b1d */ /* 0x000fe20000010000 */
[--C-:B------:R-:W-:Y:S02]  /*11720*/  SHF.R.S32.HI R44, RZ, 0x1f, R46.reuse ;  /* 0x0000001fff2c7819 */ /* 0x100fe4000001142e */
[----:B------:R-:W-:Y:S02]  /*11730*/  SHF.R.S32.HI R4, RZ, 0x1f, R46 ;  /* 0x0000001fff047819 */ /* 0x000fe4000001142e */
[-C--:B------:R-:W-:Y:S02]  /*11740*/  LEA.HI R44, R44, R46.reuse, RZ, 0x3 ;  /* 0x0000002e2c2c7211 */ /* 0x080fe400078f18ff */
[----:B------:R-:W-:Y:S02]  /*11750*/  LEA.HI R4, R4, R46, RZ, 0x3 ;  /* 0x0000002e04047211 */ /* 0x000fe400078f18ff */
[----:B------:R-:W-:-:S02]  /*11760*/  LOP3.LUT R44, R44, 0xfffffff8, RZ, 0xc0, !PT ;  /* 0xfffffff82c2c7812 */ /* 0x000fc400078ec0ff */
[----:B------:R-:W-:-:S03]  /*11770*/  SHF.R.S32.HI R34, RZ, 0x3, R4 ;  /* 0x00000003ff227819 */ /* 0x000fc60000011404 */
[----:B------:R-:W-:-:S04]  /*11780*/  IMAD.IADD R44, R46, 0x1, -R44 ;  /* 0x000000012e2c7824 */ /* 0x000fc800078e0a2c */
[----:B------:R-:W-:Y:S01]  /*11790*/  IMAD.SHL.U32 R33, R44, 0x8, RZ ;  /* 0x000000082c217824 */ /* 0x000fe200078e00ff */
[----:B------:R0:W1:Y:S04]  /*117a0*/  LDS.128 R28, [R2+0x168d0] ;  /* 0x0168d000021c7984 */ /* 0x0000680000000c00 */
[----:B------:R-:W-:Y:S01]  /*117b0*/  SHF.R.S32.HI R32, RZ, 0x1f, R33 ;  /* 0x0000001fff207819 */ /* 0x000fe20000011421 */
[----:B------:R-:W-:Y:S06]  /*117c0*/  BAR.ARV 0x4, 0x200 ;  /* 0x0108000000007b1d */ /* 0x000fec0000002000 */
[----:B--2--5:R-:W-:Y:S01]  /*117d0*/  SHF.R.S32.HI R24, RZ, 0x1f, R45 ;  /* 0x0000001fff187819 */ /* 0x024fe2000001142d */
[----:B------:R-:W-:-:S03]  /*117e0*/  IMAD.SHL.U32 R40, R45, 0x4, RZ ;  /* 0x000000042d287824 */ /* 0x000fc600078e00ff */
[----:B------:R-:W-:Y:S01]  /*117f0*/  SHF.L.U64.HI R38, R45, 0x2, R24 ;  /* 0x000000022d267819 */ /* 0x000fe20000010218 */
[----:B01----:R-:W-:Y:S06]  /*11800*/  @P1 BRA `(.L_x_15018) ;  /* 0x0000000c00a01947 */ /* 0x003fec0003800000 */
[----:B------:R-:W2:Y:S01]  /*11810*/  LDL R6, [R1+0x5c] ;  /* 0x00005c0001067983 */ /* 0x000ea20000100800 */
[----:B------:R-:W0:Y:S01]  /*11820*/  S2R R5, SR_SWINHI ;  /* 0x0000000000057919 */ /* 0x000e220000002f00 */
[----:B------:R-:W-:Y:S05]  /*11830*/  WARPSYNC.ALL ;  /* 0x0000000000007948 */ /* 0x000fea0003800000 */
[----:B------:R-:W-:Y:S01]  /*11840*/  F2FP.F16.F32.PACK_AB R12, R12, R27 ;  /* 0x0000001b0c0c723e */ /* 0x000fe200000000ff */
[----:B------:R-:W-:Y:S01]  /*11850*/  ULDC.64 UR4, c[0x0][0xc00] ;  /* 0x0003000000047ab9 */ /* 0x000fe20000000a00 */
[----:B------:R-:W-:Y:S01]  /*11860*/  F2FP.F16.F32.PACK_AB R13, R13, R90 ;  /* 0x0000005a0d0d723e */ /* 0x000fe200000000ff */
[----:B------:R-:W3:Y:S01]  /*11870*/  LDL R41, [R1+0x44] ;  /* 0x0000440001297983 */ /* 0x000ee20000100800 */
[----:B------:R-:W-:-:S02]  /*11880*/  F2FP.F16.F32.PACK_AB R14, R14, R25 ;  /* 0x000000190e0e723e */ /* 0x000fc400000000ff */
[----:B------:R-:W-:Y:S01]  /*11890*/  F2FP.F16.F32.PACK_AB R15, R15, R94 ;  /* 0x0000005e0f0f723e */ /* 0x000fe200000000ff */
[----:B------:R-:W-:Y:S01]  /*118a0*/  IMAD.MOV.U32 R36, RZ, RZ, RZ ;  /* 0x000000ffff247224 */ /* 0x000fe200078e00ff */
[----:B------:R-:W3:Y:S01]  /*118b0*/  LDL R46, [R1+0x2c] ;  /* 0x00002c00012e7983 */ /* 0x000ee20000100800 */
[----:B------:R-:W1:Y:S01]  /*118c0*/  LDC R28, c[0x0][0xbe8] ;  /* 0x0002fa00ff1c7b82 */ /* 0x000e620000000800 */
[----:B------:R-:W-:Y:S02]  /*118d0*/  MOV R20, R2 ;  /* 0x0000000200147202 */ /* 0x000fe40000000f00 */
[----:B0-----:R-:W-:-:S05]  /*118e0*/  MOV R21, R5 ;  /* 0x0000000500157202 */ /* 0x001fca0000000f00 */
[----:B------:R-:W-:Y:S01]  /*118f0*/  BAR.SYNC.DEFER_BLOCKING 0x1, 0x180 ;  /* 0x0046000000007b1d */ /* 0x000fe20000010000 */
[----:B--2---:R-:W-:-:S03]  /*11900*/  IMAD.WIDE R10, R6, 0x2, R20 ;  /* 0x00000002060a7825 */ /* 0x004fc600078e0214 */
[C---:B------:R-:W-:Y:S02]  /*11910*/  IADD3 R35, P2, R10.reuse, 0x20, RZ ;  /* 0x000000200a237810 */ /* 0x040fe40007f5e0ff */
[C---:B------:R-:W-:Y:S02]  /*11920*/  LOP3.LUT R9, R10.reuse, 0x380, RZ, 0xc0, !PT ;  /* 0x000003800a097812 */ /* 0x040fe400078ec0ff */
[C---:B------:R-:W-:Y:S02]  /*11930*/  IADD3 R39, P0, R10.reuse, 0x60, RZ ;  /* 0x000000600a277810 */ /* 0x040fe40007f1e0ff */
[----:B------:R-:W-:Y:S02]  /*11940*/  IADD3 R37, P1, R10, 0x40, RZ ;  /* 0x000000400a257810 */ /* 0x000fe40007f3e0ff */
[----:B------:R-:W-:Y:S02]  /*11950*/  LOP3.LUT R4, R35, 0x380, RZ, 0xc0, !PT ;  /* 0x0000038023047812 */ /* 0x000fe400078ec0ff */
[----:B------:R-:W-:-:S02]  /*11960*/  SHF.R.U64 R9, R9, 0x3, RZ ;  /* 0x0000000309097819 */ /* 0x000fc400000012ff */
[----:B------:R-:W-:Y:S02]  /*11970*/  LOP3.LUT R6, R37, 0x380, RZ, 0xc0, !PT ;  /* 0x0000038025067812 */ /* 0x000fe400078ec0ff */
[----:B------:R-:W-:Y:S02]  /*11980*/  LOP3.LUT R26, R39, 0x380, RZ, 0xc0, !PT ;  /* 0x00000380271a7812 */ /* 0x000fe400078ec0ff */
[----:B------:R-:W-:Y:S02]  /*11990*/  SHF.R.U64 R4, R4, 0x3, RZ ;  /* 0x0000000304047819 */ /* 0x000fe400000012ff */
[----:B------:R-:W-:Y:S02]  /*119a0*/  LOP3.LUT R10, R9, R10, RZ, 0x3c, !PT ;  /* 0x0000000a090a7212 */ /* 0x000fe400078e3cff */
[----:B------:R-:W-:Y:S02]  /*119b0*/  SHF.R.U64 R6, R6, 0x3, RZ ;  /* 0x0000000306067819 */ /* 0x000fe400000012ff */
[----:B------:R-:W-:Y:S01]  /*119c0*/  SHF.R.U64 R26, R26, 0x3, RZ ;  /* 0x000000031a1a7819 */ /* 0x000fe200000012ff */
[--C-:B------:R-:W-:Y:S01]  /*119d0*/  IMAD.X R5, RZ, RZ, R11.reuse, P0 ;  /* 0x000000ffff057224 */ /* 0x100fe200000e060b */
[----:B------:R-:W-:Y:S01]  /*119e0*/  LOP3.LUT R8, R4, R35, RZ, 0x3c, !PT ;  /* 0x0000002304087212 */ /* 0x000fe200078e3cff */
[----:B------:R-:W-:Y:S01]  /*119f0*/  IMAD.X R9, RZ, RZ, R11, P2 ;  /* 0x000000ffff097224 */ /* 0x000fe200010e060b */
[----:B------:R-:W-:-:S02]  /*11a00*/  IADD3.X R7, RZ, R11, RZ, P1, !PT ;  /* 0x0000000bff077210 */ /* 0x000fc40000ffe4ff */
[----:B------:R-:W-:Y:S02]  /*11a10*/  LOP3.LUT R6, R6, R37, RZ, 0x3c, !PT ;  /* 0x0000002506067212 */ /* 0x000fe400078e3cff */
[----:B------:R-:W-:Y:S02]  /*11a20*/  LOP3.LUT R4, R26, R39, RZ, 0x3c, !PT ;  /* 0x000000271a047212 */ /* 0x000fe400078e3cff */
[----:B------:R-:W-:Y:S02]  /*11a30*/  MOV R10, R10 ;  /* 0x0000000a000a7202 */ /* 0x000fe40000000f00 */
[----:B------:R-:W-:Y:S02]  /*11a40*/  MOV R35, R6 ;  /* 0x0000000600237202 */ /* 0x000fe40000000f00 */
[----:B------:R-:W-:Y:S01]  /*11a50*/  MOV R25, R4 ;  /* 0x0000000400197202 */ /* 0x000fe20000000f00 */
[----:B------:R0:W-:Y:S01]  /*11a60*/  STSM.16.M88.4 [R10], R12 ;  /* 0x0000000c0a007844 */ /* 0x0001e20000000200 */
[----:B------:R-:W-:-:S02]  /*11a70*/  ISETP.NE.U32.AND P0, PT, RZ, UR4, PT ;  /* 0x00000004ff007c0c */ /* 0x000fc4000bf05070 */
[----:B------:R-:W-:Y:S02]  /*11a80*/  IADD3 R26, P1, R40, UR4, RZ ;  /* 0x00000004281a7c10 */ /* 0x000fe4000ff3e0ff */
[----:B------:R-:W-:Y:S02]  /*11a90*/  MOV R37, R8 ;  /* 0x0000000800257202 */ /* 0x000fe40000000f00 */
[----:B------:R-:W-:Y:S02]  /*11aa0*/  F2FP.F16.F32.PACK_AB R4, R97, R96 ;  /* 0x000000606104723e */ /* 0x000fe400000000ff */
[----:B------:R-:W-:Y:S02]  /*11ab0*/  F2FP.F16.F32.PACK_AB R5, R99, R98 ;  /* 0x000000626305723e */ /* 0x000fe400000000ff */
[----:B------:R-:W-:Y:S02]  /*11ac0*/  F2FP.F16.F32.PACK_AB R6, R101, R100 ;  /* 0x000000646506723e */ /* 0x000fe400000000ff */
[----:B------:R-:W-:-:S02]  /*11ad0*/  F2FP.F16.F32.PACK_AB R7, R103, R102 ;  /* 0x000000666707723e */ /* 0x000fc400000000ff */
[----:B------:R-:W-:Y:S02]  /*11ae0*/  F2FP.F16.F32.PACK_AB R8, R105, R104 ;  /* 0x000000686908723e */ /* 0x000fe400000000ff */
[----:B------:R-:W-:Y:S02]  /*11af0*/  F2FP.F16.F32.PACK_AB R9, R107, R106 ;  /* 0x0000006a6b09723e */ /* 0x000fe400000000ff */
[----:B0-----:R-:W-:Y:S02]  /*11b00*/  F2FP.F16.F32.PACK_AB R10, R109, R108 ;  /* 0x0000006c6d0a723e */ /* 0x001fe400000000ff */
[----:B------:R-:W-:Y:S02]  /*11b10*/  F2FP.F16.F32.PACK_AB R11, R111, R110 ;  /* 0x0000006e6f0b723e */ /* 0x000fe400000000ff */
[----:B------:R-:W-:Y:S02]  /*11b20*/  F2FP.F16.F32.PACK_AB R12, R113, R112 ;  /* 0x00000070710c723e */ /* 0x000fe400000000ff */
[----:B------:R-:W-:-:S02]  /*11b30*/  F2FP.F16.F32.PACK_AB R13, R115, R114 ;  /* 0x00000072730d723e */ /* 0x000fc400000000ff */
        /* <DEDUP_REMOVED lines=10> */
[----:B------:R-:W-:Y:S09]  /*11be0*/  BAR.SYNC.DEFER_BLOCKING 0x1, 0x180 ;  /* 0x0046000000007b1d */ /* 0x000ff20000010000 */
        /* <DEDUP_REMOVED lines=9> */
[----:B---3--:R-:W-:Y:S01]  /*11c80*/  IMAD.IADD R15, R41, 0x1, R46 ;  /* 0x00000001290f7824 */ /* 0x008fe200078e022e */
[----:B0-----:R-:W-:Y:S06]  /*11c90*/  @P1 BRA `(.L_x_15019) ;  /* 0x0000000000101947 */ /* 0x001fec0003800000 */
[----:B------:R-:W-:Y:S05]  /*11ca0*/  @!P0 BRA `(.L_x_15019) ;  /* 0x00000000000c8947 */ /* 0x000fea0003800000 */
[----:B------:R-:W3:Y:S04]  /*11cb0*/  LDG.E R4, desc[UR40][R26.64] ;  /* 0x000000281a047981 */ /* 0x000ee8000c1e1900 */
[----:B-----5:R-:W3:Y:S02]  /*11cc0*/  LDG.E R9, desc[UR40][R26.64+0x4] ;  /* 0x000004281a097981 */ /* 0x020ee4000c1e1900 */
[----:B---3--:R-:W-:-:S07]  /*11cd0*/  IADD3 R9, -R4, R9, RZ ;  /* 0x0000000904097210 */ /* 0x008fce0007ffe1ff */
.L_x_15019:
[----:B------:R-:W3:Y:S01]  /*11ce0*/  LDL R12, [R1+0x58] ;  /* 0x00005800010c7983 */ /* 0x000ee20000100800 */
[----:B-1----:R-:W-:Y:S01]  /*11cf0*/  @P2 IMAD.HI.U32 R4, R15, R6, RZ ;  /* 0x000000060f042227 */ /* 0x002fe200078e00ff */
[----:B------:R-:W-:Y:S01]  /*11d00*/  ULDC.64 UR4, c[0x0][0xb90] ;  /* 0x0002e40000047ab9 */ /* 0x000fe20000000a00 */
[----:B-----5:R-:W-:Y:S01]  /*11d10*/  SHF.R.S32.HI R37, RZ, 0x1f, R36 ;  /* 0x0000001fff257819 */ /* 0x020fe20000011424 */
[----:B------:R-:W4:Y:S01]  /*11d20*/  LDL.LU R42, [R1+0x4c] ;  /* 0x00004c00012a7983 */ /* 0x000f220000300800 */
[----:B------:R-:W-:Y:S01]  /*11d30*/  IMAD.MOV.U32 R7, RZ, RZ, R15 ;  /* 0x000000ffff077224 */ /* 0x000fe200078e000f */
[----:B--2---:R-:W-:Y:S01]  /*11d40*/  @P2 SHF.R.U32.HI R7, RZ, R39, R4 ;  /* 0x00000027ff072219 */ /* 0x004fe20000011604 */
[----:B------:R-:W-:Y:S01]  /*11d50*/  IMAD R41, R9, R28, RZ ;  /* 0x0000001c09297224 */ /* 0x000fe200078e02ff */
[----:B------:R-:W0:Y:S01]  /*11d60*/  S2R R25, SR_TID.X ;  /* 0x0000000000197919 */ /* 0x000e220000002100 */
[----:B------:R-:W-:Y:S01]  /*11d70*/  SEL R35, R24, RZ, !P0 ;  /* 0x000000ff18237207 */ /* 0x000fe20004000000 */
[----:B------:R-:W1:Y:S01]  /*11d80*/  @P2 LDC R43, c[0x0][0xbec] ;  /* 0x0002fb00ff2b2b82 */ /* 0x000e620000000800 */
[----:B------:R-:W-:Y:S01]  /*11d90*/  SEL R39, R45, RZ, !P0 ;  /* 0x000000ff2d277207 */ /* 0x000fe20004000000 */
[----:B------:R-:W-:-:S02]  /*11da0*/  IMAD.MOV R13, RZ, RZ, -R7 ;  /* 0x000000ffff0d7224 */ /* 0x000fc400078e0a07 */
[----:B0-----:R-:W-:-:S05]  /*11db0*/  VIADD R26, R25, 0xffffff80 ;  /* 0xffffff80191a7836 */ /* 0x001fca0000000000 */
[----:B------:R-:W-:-:S04]  /*11dc0*/  SHF.R.S32.HI R25, RZ, 0x1f, R26 ;  /* 0x0000001fff197819 */ /* 0x000fc8000001141a */
[----:B------:R-:W-:-:S04]  /*11dd0*/  LEA.HI R25, R25, R26, RZ, 0x7 ;  /* 0x0000001a19197211 */ /* 0x000fc800078f38ff */
[----:B------:R-:W-:-:S05]  /*11de0*/  LOP3.LUT R25, R25, 0xffffff80, RZ, 0xc0, !PT ;  /* 0xffffff8019197812 */ /* 0x000fca00078ec0ff */
[----:B------:R-:W-:Y:S02]  /*11df0*/  IMAD.IADD R25, R26, 0x1, -R25 ;  /* 0x000000011a197824 */ /* 0x000fe400078e0a19 */
[----:B---3--:R-:W-:Y:S01]  /*11e00*/  IMAD.IADD R12, R12, 0x1, R46 ;  /* 0x000000010c0c7824 */ /* 0x008fe200078e022e */
        /* <DEDUP_REMOVED lines=15> */
[----:B------:R-:W-:Y:S01]  /*11f00*/  IADD3.X R5, R13, R5, R8, P0, !PT ;  /* 0x000000050d057210 */ /* 0x000fe200007fe408 */
[----:B------:R-:W-:Y:S02]  /*11f10*/  VIADD R8, R12, 0x8 ;  /* 0x000000080c087836 */ /* 0x000fe40000000000 */
[C---:B------:R-:W-:Y:S02]  /*11f20*/  IMAD R7, R11.reuse, UR5, R6 ;  /* 0x000000050b077c24 */ /* 0x040fe4000f8e0206 */
[----:B------:R-:W-:Y:S01]  /*11f30*/  IMAD.WIDE.U32 R4, R11, UR4, R4 ;  /* 0x000000040b047c25 */ /* 0x000fe2000f8e0004 */
[----:B------:R-:W-:Y:S01]  /*11f40*/  ULDC.64 UR4, c[0x0][0xb50] ;  /* 0x0002d40000047ab9 */ /* 0x000fe20000000a00 */
[----:B------:R-:W-:-:S02]  /*11f50*/  LEA R11, R34, R33, 0x6 ;  /* 0x00000021220b7211 */ /* 0x000fc400078e30ff */
[----:B------:R-:W-:Y:S01]  /*11f60*/  IMAD.IADD R5, R5, 0x1, R7 ;  /* 0x0000000105057824 */ /* 0x000fe200078e0207 */
[C---:B------:R-:W-:Y:S02]  /*11f70*/  LEA R10, P0, R4.reuse, UR4, 0x2 ;  /* 0x00000004040a7c11 */ /* 0x040fe4000f8010ff */
[----:B------:R-:W-:Y:S02]  /*11f80*/  IMAD.WIDE R20, R11, 0x2, R20 ;  /* 0x000000020b147825 */ /* 0x000fe400078e0214 */
[----:B------:R-:W-:Y:S01]  /*11f90*/  LEA.HI.X R14, R4, UR5, R5, 0x2, P0 ;  /* 0x00000005040e7c11 */ /* 0x000fe200080f1405 */
[----:B------:R-:W-:Y:S01]  /*11fa0*/  SHFL.IDX PT, R6, R10, 0x1, 0x1c1f ;  /* 0x003c1f000a067f89 */ /* 0x000fe200000e0000 */
[----:B------:R-:W-:Y:S01]  /*11fb0*/  LOP3.LUT P0, RZ, R25, 0x3, RZ, 0xc0, !PT ;  /* 0x0000000319ff7812 */ /* 0x000fe2000780c0ff */
[----:B------:R-:W-:Y:S01]  /*11fc0*/  ULDC.64 UR4, c[0x0][0xaa0] ;  /* 0x0002a80000047ab9 */ /* 0x000fe20000000a00 */
[C---:B------:R-:W-:Y:S01]  /*11fd0*/  IADD3 R13, P3, R20.reuse, 0x1800, RZ ;  /* 0x00001800140d7810 */ /* 0x040fe20007f7e0ff */
[----:B------:R-:W-:Y:S01]  /*11fe0*/  SHFL.IDX PT, R4, R10, RZ, 0x1c1f ;  /* 0x001c1fff0a047589 */ /* 0x000fe200000e0000 */
[----:B------:R-:W-:-:S02]  /*11ff0*/  IADD3 R25, P4, R20, 0x3000, RZ ;  /* 0x0000300014197810 */ /* 0x000fc40007f9e0ff */
[-C--:B------:R-:W-:Y:S01]  /*12000*/  ISETP.GE.OR P1, PT, R12, R41.reuse, P0 ;  /* 0x000000290c00720c */ /* 0x080fe20000726670 */
[----:B------:R-:W0:Y:S01]  /*12010*/  SHFL.IDX PT, R5, R14, RZ, 0x1c1f ;  /* 0x001c1fff0e057589 */ /* 0x000e2200000e0000 */
[----:B------:R-:W-:Y:S02]  /*12020*/  LOP3.LUT R9, R20, 0x380, RZ, 0xc0, !PT ;  /* 0x0000038014097812 */ /* 0x000fe400078ec0ff */
[----:B------:R-:W-:Y:S01]  /*12030*/  LOP3.LUT R12, R13, 0x380, RZ, 0xc0, !PT ;  /* 0x000003800d0c7812 */ /* 0x000fe200078ec0ff */
[----:B------:R-:W2:Y:S01]  /*12040*/  SHFL.IDX PT, R7, R14, 0x1, 0x1c1f ;  /* 0x003c1f000e077f89 */ /* 0x000ea200000e0000 */
[----:B------:R-:W-:Y:S02]  /*12050*/  ISETP.GE.OR P0, PT, R8, R41, P0 ;  /* 0x000000290800720c */ /* 0x000fe40000706670 */
[----:B------:R-:W-:Y:S02]  /*12060*/  LOP3.LUT R24, R25, 0x380, RZ, 0xc0, !PT ;  /* 0x0000038019187812 */ /* 0x000fe400078ec0ff */
[----:B------:R-:W-:-:S02]  /*12070*/  SHF.R.U64 R9, R9, 0x3, RZ ;  /* 0x0000000309097819 */ /* 0x000fc400000012ff */
        /* <DEDUP_REMOVED lines=9> */
[----:B--2---:R2:W-:Y:S04]  /*12110*/  @!P0 ST.E desc[UR40][R6.64], R0 ;  /* 0x0000000006008985 */ /* 0x0045e8000c101928 */
[----:B------:R-:W3:Y:S04]  /*12120*/  LD.E.128 R8, desc[UR40][R8.64] ;  /* 0x0000002808087980 */ /* 0x000ee8000c101d00 */
[----:B------:R-:W4:Y:S04]  /*12130*/  LD.E.128 R12, desc[UR40][R12.64] ;  /* 0x000000280c0c7980 */ /* 0x000f28000c101d00 */
[----:B------:R-:W4:Y:S01]  /*12140*/  LD.E.128 R24, desc[UR40][R24.64] ;  /* 0x0000002818187980 */ /* 0x000f22000c101d00 */
[----:B------:R-:W-:-:S04]  /*12150*/  IADD3 R38, P0, R20, 0x4800, RZ ;  /* 0x0000480014267810 */ /* 0x000fc80007f1e0ff */
[----:B------:R-:W-:Y:S01]  /*12160*/  LOP3.LUT R20, R38, 0x380, RZ, 0xc0, !PT ;  /* 0x0000038026147812 */ /* 0x000fe200078ec0ff */
[----:B0-----:R-:W-:-:S03]  /*12170*/  IMAD.X R5, RZ, RZ, R21, P0 ;  /* 0x000000ffff057224 */ /* 0x001fc600000e0615 */
[----:B------:R-:W-:-:S04]  /*12180*/  SHF.R.U64 R3, R20, 0x3, RZ ;  /* 0x0000000314037819 */ /* 0x000fc800000012ff */
[----:B------:R-:W-:Y:S01]  /*12190*/  LOP3.LUT R4, R3, R38, RZ, 0x3c, !PT ;  /* 0x0000002603047212 */ /* 0x000fe200078e3cff */
[----:B------:R-:W-:Y:S02]  /*121a0*/  IMAD R3, R37, UR4, RZ ;  /* 0x0000000425037c24 */ /* 0x000fe4000f8e02ff */
[----:B------:R-:W0:Y:S01]  /*121b0*/  @P2 LDC R37, c[0x0][0xbf0] ;  /* 0x0002fc00ff252b82 */ /* 0x000e220000000800 */
[C---:B------:R-:W-:Y:S02]  /*121c0*/  IMAD.WIDE.U32 R20, R36.reuse, UR4, RZ ;  /* 0x0000000424147c25 */ /* 0x040fe4000f8e00ff */
[----:B--2---:R-:W5:Y:S02]  /*121d0*/  LD.E.128 R4, desc[UR40][R4.64] ;  /* 0x0000002804047980 */ /* 0x004f64000c101d00 */
[----:B------:R-:W-:Y:S01]  /*121e0*/  IMAD R3, R36, UR5, R3 ;  /* 0x0000000524037c24 */ /* 0x000fe2000f8e0203 */
[----:B------:R-:W-:Y:S01]  /*121f0*/  ULDC.64 UR4, c[0x0][0xae8] ;  /* 0x0002ba0000047ab9 */ /* 0x000fe20000000a00 */
[----:B------:R-:W-:Y:S01]  /*12200*/  IMAD R0, R44, 0x30, R34 ;  /* 0x000000302c007824 */ /* 0x000fe200078e0222 */
[----:B------:R-:W-:Y:S01]  /*12210*/  @!PT LDS RZ, [RZ] ;  /* 0x00000000fffff984 */ /* 0x000fe20000000800 */
[----:B------:R-:W-:Y:S01]  /*12220*/  @!PT LDS RZ, [RZ] ;  /* 0x00000000fffff984 */ /* 0x000fe20000000800 */
[----:B------:R-:W-:Y:S01]  /*12230*/  @!PT LDS RZ, [RZ] ;  /* 0x00000000fffff984 */ /* 0x000fe20000000800 */
[----:B------:R-:W-:Y:S01]  /*12240*/  @!PT LDS RZ, [RZ] ;  /* 0x00000000fffff984 */ /* 0x000fe20000000800 */
[----:B------:R2:W-:Y:S06]  /*12250*/  MEMBAR.ALL.CTA ;  /* 0x0000000000007992 */ /* 0x0005ec0000008000 */
[----:B--2---:R-:W2:Y:S01]  /*12260*/  FENCE.VIEW.ASYNC.S ;  /* 0x00000000000073c6 */ /* 0x004ea20000000000 */
[----:B------:R-:W-:-:S02]  /*12270*/  IMAD.IADD R21, R21, 0x1, R3 ;  /* 0x0000000115157824 */ /* 0x000fc400078e0203 */
[----:B------:R-:W-:Y:S01]  /*12280*/  IMAD R3, R40, UR4, RZ ;  /* 0x0000000428037c24 */ /* 0x000fe2000f8e02ff */
[----:B------:R-:W-:Y:S01]  /*12290*/  IADD3 R36, R46, R0, RZ ;  /* 0x000000002e247210 */ /* 0x000fe20007ffe0ff */
[----:B------:R-:W-:-:S04]  /*122a0*/  IMAD.WIDE.U32 R20, R42, UR4, R20 ;  /* 0x000000042a147c25 */ /* 0x000fc8000f8e0014 */
[----:B------:R-:W-:Y:S01]  /*122b0*/  IMAD R3, R42, UR5, R3 ;  /* 0x000000052a037c24 */ /* 0x000fe2000f8e0203 */
[----:B------:R-:W-:Y:S01]  /*122c0*/  ULDC.64 UR4, c[0x0][0xaf0] ;  /* 0x0002bc0000047ab9 */ /* 0x000fe20000000a00 */
[----:B-1----:R-:W-:-:S04]  /*122d0*/  @P2 IMAD.HI.U32 R0, R36, R43, RZ ;  /* 0x0000002b24002227 */ /* 0x002fc800078e00ff */
[----:B------:R-:W-:Y:S02]  /*122e0*/  IMAD.IADD R21, R21, 0x1, R3 ;  /* 0x0000000115157824 */ /* 0x000fe400078e0203 */
        /* <DEDUP_REMOVED lines=17> */
[----:B------:R-:W-:-:S04]  /*12400*/  IMAD R0, R0, UR4, RZ ;  /* 0x0000000400007c24 */ /* 0x000fc8000f8e02ff */
[C---:B------:R-:W-:Y:S02]  /*12410*/  IMAD R3, R35.reuse, UR5, R0 ;  /* 0x0000000523037c24 */ /* 0x040fe4000f8e0200 */
[----:B------:R-:W-:Y:S01]  /*12420*/  IMAD.WIDE.U32 R20, R35, UR4, R20 ;  /* 0x0000000423147c25 */ /* 0x000fe2000f8e0014 */
[----:B------:R-:W-:-:S03]  /*12430*/  ULDC.64 UR4, c[0x0][0xa80] ;  /* 0x0002a00000047ab9 */ /* 0x000fc60000000a00 */
[----:B------:R-:W-:Y:S01]  /*12440*/  IMAD.IADD R3, R21, 0x1, R3 ;  /* 0x0000000115037824 */ /* 0x000fe200078e0203 */
[----:B------:R-:W-:Y:S01]  /*12450*/  LEA R28, P0, R20, UR4, 0x1 ;  /* 0x00000004141c7c11 */ /* 0x000fe2000f8008ff */
[----:B------:R-:W-:Y:S01]  /*12460*/  ULDC UR4, c[0x0][0xac8] ;  /* 0x0002b20000047ab9 */ /* 0x000fe20000000800 */
[----:B------:R-:W-:Y:S02]  /*12470*/  VIADD R0, R40, 0x30 ;  /* 0x0000003028007836 */ /* 0x000fe40000000000 */
[----:B------:R-:W-:Y:S01]  /*12480*/  LEA.HI.X R38, R20, UR5, R3, 0x1, P0 ;  /* 0x0000000514267c11 */ /* 0x000fe200080f0c03 */
[----:B--2---:R-:W0:Y:S01]  /*12490*/  SHFL.IDX PT, R36, R28, 0x1, 0x181f ;  /* 0x00381f001c247f89 */ /* 0x004e2200000e0000 */
[----:B------:R-:W-:Y:S01]  /*124a0*/  ISETP.GE.AND P0, PT, R33, UR4, PT ;  /* 0x0000000421007c0c */ /* 0x000fe2000bf06270 */
[C---:B------:R-:W-:Y:S02]  /*124b0*/  VIADD R3, R40.reuse, 0x60 ;  /* 0x0000006028037836 */ /* 0x040fe40000000000 */
[----:B------:R-:W1:Y:S01]  /*124c0*/  SHFL.IDX PT, R20, R28, RZ, 0x181f ;  /* 0x00181fff1c147589 */ /* 0x000e6200000e0000 */
[----:B------:R-:W-:-:S02]  /*124d0*/  ISETP.GE.OR P3, PT, R40, R41, P0 ;  /* 0x000000292800720c */ /* 0x000fc40000766670 */
[-C--:B------:R-:W-:Y:S01]  /*124e0*/  ISETP.GE.OR P2, PT, R0, R41.reuse, P0 ;  /* 0x000000290000720c */ /* 0x080fe20000746670 */
[----:B------:R-:W2:Y:S01]  /*124f0*/  SHFL.IDX PT, R21, R38, RZ, 0x181f ;  /* 0x00181fff26157589 */ /* 0x000ea200000e0000 */
[----:B------:R-:W-:Y:S02]  /*12500*/  ISETP.GE.OR P1, PT, R3, R41, P0 ;  /* 0x000000290300720c */ /* 0x000fe40000726670 */
[----:B------:R-:W-:Y:S01]  /*12510*/  IADD3 R0, R2, 0x16820, RZ ;  /* 0x0001682002007810 */ /* 0x000fe20007ffe0ff */
[----:B------:R-:W2:Y:S03]  /*12520*/  SHFL.IDX PT, R42, R28, 0x2, 0x181f ;  /* 0x00581f001c2a7f89 */ /* 0x000ea600000e0000 */
[----:B------:R-:W-:Y:S01]  /*12530*/  PRMT R0, RZ, 0x654, R0 ;  /* 0x00000654ff007816 */ /* 0x000fe20000000000 */
[----:B------:R-:W2:Y:S03]  /*12540*/  SHFL.IDX PT, R35, R38, 0x1, 0x181f ;  /* 0x00381f0026237f89 */ /* 0x000ea600000e0000 */
[----:B------:R1:W-:Y:S01]  /*12550*/  SYNCS.ARRIVE.TRANS64.RED.A1T0 RZ, [R0+URZ], RZ ;  /* 0x000000ff00ff79a7 */ /* 0x0003e2000810043f */
[----:B------:R-:W2:Y:S01]  /*12560*/  SHFL.IDX PT, R37, R38, 0x2, 0x181f ;  /* 0x00581f0026257f89 */ /* 0x000ea200000e0000 */
[----:B0-----:R-:W-:-:S03]  /*12570*/  @!P2 LEA R34, P4, R33, R36, 0x1 ;  /* 0x000000242122a211 */ /* 0x001fc600078808ff */
[----:B------:R-:W0:Y:S01]  /*12580*/  SHFL.IDX PT, R28, R28, 0x3, 0x181f ;  /* 0x00781f001c1c7f89 */ /* 0x000e2200000e0000 */
[----:B-1----:R-:W-:Y:S01]  /*12590*/  VIADD R0, R40, 0x90 ;  /* 0x0000009028007836 */ /* 0x002fe20000000000 */
[C---:B------:R-:W-:Y:S02]  /*125a0*/  @!P3 LEA R20, P5, R33.reuse, R20, 0x1 ;  /* 0x000000142114b211 */ /* 0x040fe400078a08ff */
[----:B------:R-:W1:Y:S02]  /*125b0*/  SHFL.IDX PT, R38, R38, 0x3, 0x181f ;  /* 0x00781f0026267f89 */ /* 0x000e6400000e0000 */
[C---:B--2---:R-:W-:Y:S02]  /*125c0*/  @!P3 LEA.HI.X R21, R33.reuse, R21, R32, 0x1, P5 ;  /* 0x000000152115b211 */ /* 0x044fe400028f0c20 */
[----:B------:R-:W-:Y:S02]  /*125d0*/  ISETP.GE.OR P0, PT, R0, R41, P0 ;  /* 0x000000290000720c */ /* 0x000fe40000706670 */
[----:B------:R-:W-:-:S02]  /*125e0*/  @!P1 LEA R36, P5, R33, R42, 0x1 ;  /* 0x0000002a21249211 */ /* 0x000fc400078a08ff */
        /* <DEDUP_REMOVED lines=10> */
.L_x_15018:
        /* <DEDUP_REMOVED lines=19> */
[----:B-1----:R-:W-:Y:S05]  /*127c0*/  @P1 BRA `(.L_x_15021) ;  /* 0x0000000000101947 */ /* 0x002fea0003800000 */
[----:B------:R-:W-:Y:S05]  /*127d0*/  @!P0 BRA `(.L_x_15021) ;  /* 0x00000000000c8947 */ /* 0x000fea0003800000 */
[----:B------:R-:W2:Y:S04]  /*127e0*/  LDG.E R3, desc[UR40][R4.64] ;  /* 0x0000002804037981 */ /* 0x000ea8000c1e1900 */
[----:B-----5:R-:W2:Y:S02]  /*127f0*/  LDG.E R8, desc[UR40][R4.64+0x4] ;  /* 0x0000042804087981 */ /* 0x020ea4000c1e1900 */
[----:B--2---:R-:W-:-:S07]  /*12800*/  IMAD.IADD R8, R8, 0x1, -R3 ;  /* 0x0000000108087824 */ /* 0x004fce00078e0a03 */
.L_x_15021:
        /* <DEDUP_REMOVED lines=11> */
[----:B-1----:R-:W-:-:S04]  /*128c0*/  IADD3 R10, R26, -0x80, R4 ;  /* 0xffffff801a0a7810 */ /* 0x002fc80007ffe004 */
        /* <DEDUP_REMOVED lines=35> */
.L_x_15023:
[----:B------:R-:W-:Y:S05]  /*12b00*/  BSYNC B1 ;  /* 0x0000000000017941 */ /* 0x000fea0003800000 */
.L_x_15022:
[----:B------:R-:W2:Y:S01]  /*12b10*/  @P2 LDC R9, c[0x0][0xbf0] ;  /* 0x0002fc00ff092b82 */ /* 0x000ea20000000800 */
[----:B------:R-:W-:Y:S01]  /*12b20*/  ULDC.64 UR4, c[0x0][0xaa0] ;  /* 0x0002a80000047ab9 */ /* 0x000fe20000000a00 */
[----:B-1----:R-:W-:Y:S01]  /*12b30*/  IMAD R6, R44, 0x30, R34 ;  /* 0x000000302c067824 */ /* 0x002fe200078e0222 */
[----:B------:R-:W-:Y:S01]  /*12b40*/  ULDC.64 UR6, c[0x0][0xa80] ;  /* 0x0002a00000067ab9 */ /* 0x000fe20000000a00 */
[----:B------:R-:W-:Y:S02]  /*12b50*/  IMAD R3, R11, UR4, RZ ;  /* 0x000000040b037c24 */ /* 0x000fe4000f8e02ff */
[----:B------:R-:W-:-:S04]  /*12b60*/  IMAD.WIDE.U32 R4, R0, UR4, RZ ;  /* 0x0000000400047c25 */ /* 0x000fc8000f8e00ff */
[----:B------:R-:W-:Y:S01]  /*12b70*/  IMAD R3, R0, UR5, R3 ;  /* 0x0000000500037c24 */ /* 0x000fe2000f8e0203 */
[----:B------:R-:W-:Y:S01]  /*12b80*/  ULDC.64 UR4, c[0x0][0xae8] ;  /* 0x0002ba0000047ab9 */ /* 0x000fe20000000a00 */
[----:B------:R-:W-:Y:S02]  /*12b90*/  IMAD.IADD R10, R26, 0x1, R6 ;  /* 0x000000011a0a7824 */ /* 0x000fe400078e0206 */
[----:B------:R-:W-:Y:S02]  /*12ba0*/  IMAD R0, R12, UR4, RZ ;  /* 0x000000040c007c24 */ /* 0x000fe4000f8e02ff */
[----:B------:R-:W-:Y:S02]  /*12bb0*/  IMAD.IADD R5, R5, 0x1, R3 ;  /* 0x0000000105057824 */ /* 0x000fe400078e0203 */
[----:B------:R-:W-:Y:S02]  /*12bc0*/  IMAD R7, R14, UR5, R0 ;  /* 0x000000050e077c24 */ /* 0x000fe4000f8e0200 */
[----:B0-----:R-:W-:-:S04]  /*12bd0*/  @P2 IMAD.HI.U32 R0, R10, R27, RZ ;  /* 0x0000001b0a002227 */ /* 0x001fc800078e00ff */
[----:B------:R-:W-:Y:S01]  /*12be0*/  IMAD.WIDE.U32 R4, R14, UR4, R4 ;  /* 0x000000040e047c25 */ /* 0x000fe2000f8e0004 */
[----:B------:R-:W-:-:S03]  /*12bf0*/  ULDC.64 UR4, c[0x0][0xaf0] ;  /* 0x0002bc0000047ab9 */ /* 0x000fc60000000a00 */
[----:B------:R-:W-:Y:S01]  /*12c00*/  IMAD.MOV.U32 R3, RZ, RZ, R10 ;  /* 0x000000ffff037224 */ /* 0x000fe200078e000a */
[----:B--2---:R-:W-:Y:S01]  /*12c10*/  @P2 SHF.R.U32.HI R3, RZ, R9, R0 ;  /* 0x00000009ff032219 */ /* 0x004fe20000011600 */
[----:B------:R-:W-:Y:S01]  /*12c20*/  IMAD R6, R24, UR4, RZ ;  /* 0x0000000418067c24 */ /* 0x000fe2000f8e02ff */
[----:B------:R-:W-:Y:S02]  /*12c30*/  IADD3 R5, R5, R7, RZ ;  /* 0x0000000705057210 */ /* 0x000fe40007ffe0ff */
        /* <DEDUP_REMOVED lines=24> */
[----:B------:R-:W-:Y:S01]  /*12dc0*/  IMAD R21, R8, R25, RZ ;  /* 0x0000001908157224 */ /* 0x000fe200078e02ff */
[----:B------:R-:W-:Y:S02]  /*12dd0*/  IADD3 R24, R34, R26, RZ ;  /* 0x0000001a22187210 */ /* 0x000fe40007ffe0ff */
[----:B------:R-:W1:Y:S02]  /*12de0*/  SHFL.IDX PT, R0, R20, RZ, 0x181f ;  /* 0x00181fff14007589 */ /* 0x000e6400000e0000 */
[C---:B------:R-:W-:Y:S01]  /*12df0*/  ISETP.GE.OR P2, PT, R24.reuse, R21, P0 ;  /* 0x000000151800720c */ /* 0x040fe20000746670 */
[C---:B------:R-:W-:Y:S01]  /*12e00*/  VIADD R8, R24.reuse, 0x30 ;  /* 0x0000003018087836 */ /* 0x040fe20000000000 */
[----:B------:R-:W2:Y:S01]  /*12e10*/  SHFL.IDX PT, R5, R7, 0x1, 0x181f ;  /* 0x00381f0007057f89 */ /* 0x000ea200000e0000 */
[----:B------:R-:W-:-:S03]  /*12e20*/  VIADD R10, R24, 0x60 ;  /* 0x00000060180a7836 */ /* 0x000fc60000000000 */
[----:B------:R-:W3:Y:S01]  /*12e30*/  SHFL.IDX PT, R14, R7, 0x2, 0x181f ;  /* 0x00581f00070e7f89 */ /* 0x000ee200000e0000 */
[-C--:B------:R-:W-:Y:S02]  /*12e40*/  ISETP.GE.OR P3, PT, R8, R21.reuse, P0 ;  /* 0x000000150800720c */ /* 0x080fe40000766670 */
[----:B------:R-:W-:Y:S01]  /*12e50*/  ISETP.GE.OR P4, PT, R10, R21, P0 ;  /* 0x000000150a00720c */ /* 0x000fe20000786670 */
[----:B------:R-:W4:Y:S04]  /*12e60*/  SHFL.IDX PT, R4, R20, 0x1, 0x181f ;  /* 0x00381f0014047f89 */ /* 0x000f2800000e0000 */
[----:B------:R-:W5:Y:S01]  /*12e70*/  SHFL.IDX PT, R6, R20, 0x2, 0x181f ;  /* 0x00581f0014067f89 */ /* 0x000f6200000e0000 */
[----:B0-----:R-:W-:-:S04]  /*12e80*/  @!P2 LEA R10, P5, R33, R3, 0x1 ;  /* 0x00000003210aa211 */ /* 0x001fc800078a08ff */
[C---:B-1----:R-:W-:Y:S02]  /*12e90*/  @!P2 LEA.HI.X R3, R33.reuse, R0, R32, 0x1, P5 ;  /* 0x000000002103a211 */ /* 0x042fe400028f0c20 */
[----:B------:R0:W1:Y:S01]  /*12ea0*/  SHFL.IDX PT, R0, R20, 0x3, 0x181f ;  /* 0x00781f0014007f89 */ /* 0x00006200000e0000 */
[C---:B--2---:R-:W-:Y:S02]  /*12eb0*/  @!P3 LEA R8, P1, R33.reuse, R5, 0x1 ;  /* 0x000000052108b211 */ /* 0x044fe400078208ff */
[----:B------:R-:W-:Y:S01]  /*12ec0*/  @!P2 IMAD.MOV.U32 R11, RZ, RZ, R3 ;  /* 0x000000ffff0ba224 */ /* 0x000fe200078e0003 */
[----:B---3--:R-:W-:-:S04]  /*12ed0*/  @!P4 LEA R25, P5, R33, R14, 0x1 ;  /* 0x0000000e2119c211 */ /* 0x008fc800078a08ff */
[----:B------:R0:W-:Y:S01]  /*12ee0*/  @!P2 ST.E.128 desc[UR40][R10.64], RZ ;  /* 0x000000ff0a00a985 */ /* 0x0001e2000c101d28 */
[C-C-:B----4-:R-:W-:Y:S01]  /*12ef0*/  @!P3 LEA.HI.X R9, R33.reuse, R4, R32.reuse, 0x1, P1 ;  /* 0x000000042109b211 */ /* 0x150fe200008f0c20 */
[----:B------:R-:W-:Y:S02]  /*12f00*/  @!P4 IMAD.MOV.U32 R4, RZ, RZ, R25 ;  /* 0x000000ffff04c224 */ /* 0x000fe400078e0019 */
[----:B------:R0:W2:Y:S01]  /*12f10*/  SHFL.IDX PT, R14, R7, 0x3, 0x181f ;  /* 0x00781f00070e7f89 */ /* 0x0000a200000e0000 */
[----:B-----5:R-:W-:-:S03]  /*12f20*/  @!P4 LEA.HI.X R5, R33, R6, R32, 0x1, P5 ;  /* 0x000000062105c211 */ /* 0x020fc600028f0c20 */
[----:B------:R0:W-:Y:S04]  /*12f30*/  @!P3 ST.E.128 desc[UR40][R8.64], RZ ;  /* 0x000000ff0800b985 */ /* 0x0001e8000c101d28 */
[----:B------:R0:W-:Y:S02]  /*12f40*/  @!P4 ST.E.128 desc[UR40][R4.64], RZ ;  /* 0x000000ff0400c985 */ /* 0x0001e4000c101d28 */
.L_x_15207:
[----:B------:R-:W-:-:S04]  /*12f50*/  IADD3 R24, R24, 0x90, RZ ;  /* 0x0000009018187810 */ /* 0x000fc80007ffe0ff */
[----:B------:R-:W-:-:S13]  /*12f60*/  ISETP.GE.OR P0, PT, R24, R21, P0 ;  /* 0x000000151800720c */ /* 0x000fda0000706670 */
[----:B--2---:R-:W-:-:S04]  /*12f70*/  @!P0 LEA R14, P1, R33, R14, 0x1 ;  /* 0x0000000e210e8211 */ /* 0x004fc800078208ff */
[----:B-1----:R-:W-:-:S05]  /*12f80*/  @!P0 LEA.HI.X R15, R33, R0, R32, 0x1, P1 ;  /* 0x00000000210f8211 */ /* 0x002fca00008f0c20 */
[----:B------:R1:W-:Y:S04]  /*12f90*/  @!P0 ST.E.128 desc[UR40][R14.64], RZ ;  /* 0x000000ff0e008985 */ /* 0x0003e8000c101d28 */
.L_x_15020:
[----:B------:R-:W-:Y:S05]  /*12fa0*/  BSYNC B0 ;  /* 0x0000000000007941 */ /* 0x000fea0003800000 */
.L_x_15017:
[----:B------:R-:W-:Y:S02]  /*12fb0*/  ULDC UR4, c[0x0][0xc3c] ;  /* 0x00030f0000047ab9 */ /* 0x000fe40000000800 */
[----:B------:R-:W-:-:S13]  /*12fc0*/  ISETP.GE.AND P0, PT, R31, UR4, PT ;  /* 0x000000041f007c0c */ /* 0x000fda000bf06270 */
[----:B------:R-:W-:Y:S05]  /*12fd0*/  @!P0 BRA `(.L_x_15025) ;  /* 0xfffffee000148947 */ /* 0x000fea000383ffff */
[----:B------:R-:W-:Y:S05]  /*12fe0*/  BRA `(.L_x_14892) ;  /* 0x0000006400d47947 */ /* 0x000fea0003800000 */
.L_x_14890:
        /* <DEDUP_REMOVED lines=18> */
.L_x_15026:
        /* <DEDUP_REMOVED lines=42> */
.L_x_15032:
        /* <DEDUP_REMOVED lines=12> */
.L_x_15031:
[----:B------:R-:W-:Y:S05]  /*13470*/  BSYNC B0 ;  /* 0x0000000000007941 */ /* 0x000fea0003800000 */
.L_x_15030:
        /* <DEDUP_REMOVED lines=22> */
.L_x_15028:
        /* <DEDUP_REMOVED lines=19> */
[----:B------:R-:W-:-:S05]  /*13710*/  IADD3 R11, R13, -0x1, RZ ;  /* 0xffffffff0d0b7810 */ /* 0x000fca0007ffe0ff */
[----:B------:R0:W1:Y:S02]  /*13720*/  SHFL.IDX PT, R16, R6, R11, 0x1f ;  /* 0x00001f0b06107589 */ /* 0x00006400000e0000 */
.L_x_15033:
[----:B-1----:R-:W-:Y:S01]  /*13730*/  IMAD R16, R16, UR5, R9 ;  /* 0x0000000510107c24 */ /* 0x002fe2000f8e0209 */
[----:B0-----:R-:W-:Y:S01]  /*13740*/  IABS R6, R4 ;  /* 0x0000000400067213 */ /* 0x001fe20000000000 */
[----:B------:R-:W-:Y:S02]  /*13750*/  IMAD R11, R15, R8, RZ ;  /* 0x000000080f0b7224 */ /* 0x000fe400078e02ff */
[----:B------:R-:W-:Y:S01]  /*13760*/  IMAD.MOV.U32 R2, RZ, RZ, RZ ;  /* 0x000000ffff027224 */ /* 0x000fe200078e00ff */
[----:B------:R-:W-:Y:S01]  /*13770*/  IADD3 R9, -R16, UR6, RZ ;  /* 0x0000000610097c10 */ /* 0x000fe2000fffe1ff */
[----:B------:R-:W-:Y:S02]  /*13780*/  IMAD.MOV R6, RZ, RZ, -R6 ;  /* 0x000000ffff067224 */ /* 0x000fe400078e0a06 */
        /* <DEDUP_REMOVED lines=17> */
[----:B------:R-:W-:Y:S02]  /*138a0*/  IMAD R4, R4, R2, R9 ;  /* 0x0000000204047224 */ /* 0x000fe400078e0209 */
[----:B------:R-:W-:Y:S01]  /*138b0*/  IMAD.MOV.U32 R2, RZ, RZ, RZ ;  /* 0x000000ffff027224 */ /* 0x000fe200078e00ff */
[----:B------:R-:W-:-:S04]  /*138c0*/  VIADDMNMX R7, R8, UR5, R7, PT ;  /* 0x0000000508077c46 */ /* 0x000fc8000b800107 */
[----:B------:R-:W-:-:S04]  /*138d0*/  IABS R8, R7 ;  /* 0x0000000700087213 */ /* 0x000fc80000000000 */
[----:B------:R-:W0:Y:S08]  /*138e0*/  I2F.RP R10, R8 ;  /* 0x00000008000a7306 */ /* 0x000e300000209400 */
[----:B0-----:R-:W0:Y:S02]  /*138f0*/  MUFU.RCP R10, R10 ;  /* 0x0000000a000a7308 */ /* 0x001e240000001000 */
[----:B0-----:R-:W-:Y:S01]  /*13900*/  VIADD R3, R10, 0xffffffe ;  /* 0x0ffffffe0a037836 */ /* 0x001fe20000000000 */
[----:B------:R-:W-:-:S05]  /*13910*/  IABS R10, R7 ;  /* 0x00000007000a7213 */ /* 0x000fca0000000000 */
[----:B------:R-:W0:Y:S02]  /*13920*/  F2I.FTZ.U32.TRUNC.NTZ R3, R3 ;  /* 0x0000000300037305 */ /* 0x000e24000021f000 */
[----:B0-----:R-:W-:-:S04]  /*13930*/  IMAD.MOV R11, RZ, RZ, -R3 ;  /* 0x000000ffff0b7224 */ /* 0x001fc800078e0a03 */
[----:B------:R-:W-:-:S04]  /*13940*/  IMAD R9, R11, R8, RZ ;  /* 0x000000080b097224 */ /* 0x000fc800078e02ff */
[----:B------:R-:W-:Y:S01]  /*13950*/  IMAD.HI.U32 R2, R3, R9, R2 ;  /* 0x0000000903027227 */ /* 0x000fe200078e0002 */
        /* <DEDUP_REMOVED lines=12> */
[----:B------:R-:W-:-:S06]  /*13a20*/  @P0 IADD3 R2, R2, 0x1, RZ ;  /* 0x0000000102020810 */ /* 0x000fcc0007ffe0ff */
[----:B------:R-:W-:Y:S01]  /*13a30*/  @!P2 IMAD.MOV R2, RZ, RZ, -R2 ;  /* 0x000000ffff02a224 */ /* 0x000fe200078e0a02 */
[----:B------:R-:W-:Y:S01]  /*13a40*/  @!P1 LOP3.LUT R2, RZ, R7, RZ, 0x33, !PT ;  /* 0x00000007ff029212 */ /* 0x000fe200078e33ff */
[----:B------:R-:W-:-:S03]  /*13a50*/  IMAD.MOV R7, RZ, RZ, -R7 ;  /* 0x000000ffff077224 */ /* 0x000fc600078e0a07 */
[----:B------:R-:W-:Y:S01]  /*13a60*/  LOP3.LUT R17, RZ, R2, RZ, 0x33, !PT ;  /* 0x00000002ff117212 */ /* 0x000fe200078e33ff */
[----:B------:R-:W-:-:S04]  /*13a70*/  IMAD R18, R2, R7, R3 ;  /* 0x0000000702127224 */ /* 0x000fc800078e0203 */
[----:B------:R-:W-:Y:S01]  /*13a80*/  IMAD.IADD R17, R0, 0x1, R17 ;  /* 0x0000000100117824 */ /* 0x000fe200078e0211 */
[----:B------:R-:W-:Y:S06]  /*13a90*/  BRA `(.L_x_15034) ;  /* 0x00000000000c7947 */ /* 0x000fec0003800000 */
.L_x_15029:
[----:B------:R-:W-:Y:S01]  /*13aa0*/  MOV R17, RZ ;  /* 0x000000ff00117202 */ /* 0x000fe20000000f00 */
[----:B------:R-:W-:Y:S02]  /*13ab0*/  IMAD.U32 R16, RZ, RZ, UR6 ;  /* 0x00000006ff107e24 */ /* 0x000fe4000f8e00ff */
[----:B------:R-:W-:-:S07]  /*13ac0*/  IMAD.MOV.U32 R18, RZ, RZ, RZ ;  /* 0x000000ffff127224 */ /* 0x000fce00078e00ff */
.L_x_15034:
[----:B------:R-:W-:-:S13]  /*13ad0*/  ISETP.NE.AND P0, PT, R5, RZ, PT ;  /* 0x000000ff0500720c */ /* 0x000fda0003f05270 */
[----:B------:R-:W0:Y:S01]  /*13ae0*/  @!P0 S2R R3, SR_CgaCtaId ;  /* 0x0000000000038919 */ /* 0x000e220000008800 */
[----:B------:R-:W-:-:S04]  /*13af0*/  @!P0 MOV R0, 0x400 ;  /* 0x0000040000008802 */ /* 0x000fc80000000f00 */
[----:B0-----:R-:W-:-:S05]  /*13b00*/  @!P0 LEA R0, R3, R0, 0x18 ;  /* 0x0000000003008211 */ /* 0x001fca00078ec0ff */
[----:B------:R0:W-:Y:S01]  /*13b10*/  @!P0 STS.128 [R0+0x168d0], R16 ;  /* 0x0168d01000008388 */ /* 0x0001e20000000c00 */
[----:B------:R-:W-:Y:S06]  /*13b20*/  BAR.ARV 0x5, 0x200 ;  /* 0x0148000000007b1d */ /* 0x000fec0000002000 */
.L_x_15027:
[----:B------:R2:W-:Y:S01]  /*13b30*/  STL [R1+0x20], RZ ;  /* 0x000020ff01007387 */ /* 0x0005e20000100800 */
[----:B------:R-:W-:Y:S01]  /*13b40*/  ULDC UR4, c[0x0][0xc3c] ;  /* 0x00030f0000047ab9 */ /* 0x000fe20000000800 */
[----:B------:R-:W-:Y:S01]  /*13b50*/  IMAD.MOV.U32 R27, RZ, RZ, 0x1 ;  /* 0x00000001ff1b7424 */ /* 0x000fe200078e00ff */
[----:B-1----:R-:W-:Y:S01]  /*13b60*/  ISETP.GE.AND P0, PT, R19, UR4, PT ;  /* 0x0000000413007c0c */ /* 0x002fe2000bf06270 */
[----:B------:R-:W-:-:S12]  /*13b70*/  IMAD.MOV.U32 R23, RZ, RZ, RZ ;  /* 0x000000ffff177224 */ /* 0x000fd800078e00ff */
[----:B--2---:R-:W-:Y:S05]  /*13b80*/  @P0 BRA `(.L_x_15035) ;  /* 0x0000005800100947 */ /* 0x004fea0003800000 */
[----:B------:R-:W0:Y:S01]  /*13b90*/  S2R R5, SR_TID.X ;  /* 0x0000000000057919 */ /* 0x000e220000002100 */
[----:B------:R-:W1:Y:S01]  /*13ba0*/  S2UR UR5, SR_CgaCtaId ;  /* 0x00000000000579c3 */ /* 0x000e620000008800 */
[----:B------:R-:W-:Y:S01]  /*13bb0*/  UMOV UR4, 0x400 ;  /* 0x0000040000047882 */ /* 0x000fe20000000000 */
[----:B------:R-:W-:Y:S01]  /*13bc0*/  BSSY B8, `(.L_x_15035) ;  /* 0x0000580000087945 */ /* 0x000fe20003800000 */
[----:B------:R2:W-:Y:S01]  /*13bd0*/  STL [R1+0x20], RZ ;  /* 0x000020ff01007387 */ /* 0x0005e20000100800 */
[----:B------:R-:W-:Y:S01]  /*13be0*/  IMAD.MOV.U32 R27, RZ, RZ, 0x1 ;  /* 0x00000001ff1b7424 */ /* 0x000fe200078e00ff */
[----:B------:R-:W-:Y:S01]  /*13bf0*/  ULDC.64 UR38, c[0x0][0x198] ;  /* 0x0000660000267ab9 */ /* 0x000fe20000000a00 */
[----:B------:R-:W-:Y:S01]  /*13c00*/  IMAD.MOV.U32 R23, RZ, RZ, RZ ;  /* 0x000000ffff177224 */ /* 0x000fe200078e00ff */
[----:B------:R-:W-:Y:S01]  /*13c10*/  ULDC UR36, c[0x0][0xc] ;  /* 0x0000030000247ab9 */ /* 0x000fe20000000800 */
[----:B------:R-:W-:Y:S01]  /*13c20*/  IMAD.MOV.U32 R28, RZ, RZ, RZ ;  /* 0x000000ffff1c7224 */ /* 0x000fe200078e00ff */
[----:B-1----:R-:W-:-:S06]  /*13c30*/  ULEA UR4, UR5, UR4, 0x18 ;  /* 0x0000000405047291 */ /* 0x002fcc000f8ec03f */
[----:B------:R-:W-:Y:S02]  /*13c40*/  MOV R22, UR4 ;  /* 0x0000000400167c02 */ /* 0x000fe40008000f00 */
[C---:B0-----:R-:W-:Y:S02]  /*13c50*/  SHF.L.U32 R0, R5.reuse, 0x3, RZ ;  /* 0x0000000305007819 */ /* 0x041fe400000006ff */
[----:B------:R-:W-:Y:S02]  /*13c60*/  LOP3.LUT R4, R5, 0x7f, RZ, 0xc0, !PT ;  /* 0x0000007f05047812 */ /* 0x000fe400078ec0ff */
[----:B------:R-:W-:-:S03]  /*13c70*/  LOP3.LUT R2, R0, 0x1f8, RZ, 0xc0, !PT ;  /* 0x000001f800027812 */ /* 0x000fc600078ec0ff */
[----:B------:R-:W-:Y:S01]  /*13c80*/  IMAD.SHL.U32 R3, R4, 0x8, RZ ;  /* 0x0000000804037824 */ /* 0x000fe200078e00ff */
[----:B------:R-:W-:Y:S02]  /*13c90*/  LOP3.LUT R2, R2, 0x38, R5, 0x78, !PT ;  /* 0x0000003802027812 */ /* 0x000fe400078e7805 */
[----:B------:R-:W-:Y:S02]  /*13ca0*/  SHF.R.U32.HI R4, RZ, 0x3, R4 ;  /* 0x00000003ff047819 */ /* 0x000fe40000011604 */
[----:B------:R-:W-:Y:S01]  /*13cb0*/  LOP3.LUT R3, R2, 0x200, R3, 0xf8, !PT ;  /* 0x0000020002037812 */ /* 0x000fe200078ef803 */
[----:B------:R-:W-:-:S05]  /*13cc0*/  IMAD.SHL.U32 R2, R5, 0x10, RZ ;  /* 0x0000001005027824 */ /* 0x000fca00078e00ff */
[----:B------:R-:W-:Y:S01]  /*13cd0*/  LOP3.LUT R0, R4, 0x70, R2, 0xf8, !PT ;  /* 0x0000007004007812 */ /* 0x000fe200078ef802 */
[----:B------:R-:W-:Y:S02]  /*13ce0*/  IMAD R2, R3, 0x2, R22 ;  /* 0x0000000203027824 */ /* 0x000fe400078e0216 */
[----:B------:R-:W-:-:S03]  /*13cf0*/  IMAD.MOV.U32 R0, RZ, RZ, 0x1 ;  /* 0x00000001ff007424 */ /* 0x000fc600078e00ff */
[----:B------:R2:W-:Y:S04]  /*13d00*/  STL [R1+0xc], R2 ;  /* 0x00000c0201007387 */ /* 0x0005e80000100800 */
[----:B------:R2:W-:Y:S02]  /*13d10*/  STL [R1+0x4], R0 ;  /* 0x0000040001007387 */ /* 0x0005e40000100800 */
.L_x_15157:
[----:B0-2---:R-:W0:Y:S02]  /*13d20*/  LDC.64 R2, c[0x0][0xc88] ;  /* 0x00032200ff027b82 */ /* 0x005e240000000a00 */
[----:B0-----:R-:W-:-:S05]  /*13d30*/  IMAD.WIDE R2, R19, 0x4, R2 ;  /* 0x0000000413027825 */ /* 0x001fca00078e0202 */
[----:B------:R-:W2:Y:S01]  /*13d40*/  LDG.E R13, desc[UR40][R2.64] ;  /* 0x00000028020d7981 */ /* 0x000ea2000c1e1900 */
[----:B------:R-:W-:Y:S05]  /*13d50*/  YIELD ;  /* 0x0000000000007946 */ /* 0x000fea0003800000 */
[----:B------:R-:W-:Y:S01]  /*13d60*/  ULDC.64 UR4, c[0x0][0xa28] ;  /* 0x00028a0000047ab9 */ /* 0x000fe20000000a00 */
[----:B------:R-:W-:Y:S01]  /*13d70*/  ULDC.64 UR6, c[0x0][0xa00] ;  /* 0x0002800000067ab9 */ /* 0x000fe20000000a00 */
[----:B------:R-:W-:Y:S02]  /*13d80*/  ISETP.NE.U32.AND P0, PT, RZ, UR4, PT ;  /* 0x00000004ff007c0c */ /* 0x000fe4000bf05070 */
[----:B-1----:R-:W-:Y:S01]  /*13d90*/  CS2R R8, SRZ ;  /* 0x0000000000087805 */ /* 0x002fe2000001ff00 */
[----:B------:R-:W-:Y:S01]  /*13da0*/  ULDC.64 UR8, c[0x0][0xa18] ;  /* 0x0002860000087ab9 */ /* 0x000fe20000000a00 */
[----:B------:R-:W-:-:S02]  /*13db0*/  ISETP.NE.AND.EX P1, PT, RZ, UR5, PT, P0 ;  /* 0x00000005ff007c0c */ /* 0x000fc4000bf25300 */
[----:B------:R-:W-:-:S04]  /*13dc0*/  ISETP.NE.U32.AND P0, PT, RZ, UR6, PT ;  /* 0x00000006ff007c0c */ /* 0x000fc8000bf05070 */
[----:B------:R-:W-:Y:S02]  /*13dd0*/  ISETP.NE.AND.EX P0, PT, RZ, UR7, PT, P0 ;  /* 0x00000007ff007c0c */ /* 0x000fe4000bf05300 */
[----:B--2---:R-:W-:Y:S01]  /*13de0*/  SHF.R.S32.HI R0, RZ, 0x1f, R13 ;  /* 0x0000001fff007819 */ /* 0x004fe2000001140d */
[----:B------:R-:W-:-:S04]  /*13df0*/  IMAD.SHL.U32 R24, R13, 0x4, RZ ;  /* 0x000000040d187824 */ /* 0x000fc800078e00ff */
[C---:B------:R-:W-:Y:S01]  /*13e00*/  @P1 LEA R4, P2, R13.reuse, UR4, 0x2 ;  /* 0x000000040d041c11 */ /* 0x040fe2000f8410ff */
[----:B------:R-:W-:Y:S01]  /*13e10*/  STL [R1+0x10], R13 ;  /* 0x0000100d01007387 */ /* 0x000fe20000100800 */
[C-C-:B------:R-:W-:Y:S02]  /*13e20*/  SHF.L.U64.HI R25, R13.reuse, 0x2, R0.reuse ;  /* 0x000000020d197819 */ /* 0x140fe40000010200 */
[----:B------:R-:W-:Y:S01]  /*13e30*/  @P1 LEA.HI.X R5, R13, UR5, R0, 0x2, P2 ;  /* 0x000000050d051c11 */ /* 0x000fe200090f1400 */
[----:B------:R-:W-:Y:S01]  /*13e40*/  ULDC.64 UR4, c[0x0][0xa08] ;  /* 0x0002820000047ab9 */ /* 0x000fe20000000a00 */
[C---:B------:R-:W-:Y:S01]  /*13e50*/  IADD3 R2, P2, R24.reuse, UR6, RZ ;  /* 0x0000000618027c10 */ /* 0x040fe2000ff5e0ff */
[----:B------:R0:W-:Y:S03]  /*13e60*/  STL [R1+0x30], R0 ;  /* 0x0000300001007387 */ /* 0x0001e60000100800 */
[----:B------:R-:W-:Y:S01]  /*13e70*/  IADD3.X R3, R25, UR7, RZ, P2, !PT ;  /* 0x0000000719037c10 */ /* 0x000fe200097fe4ff */
[----:B------:R-:W-:Y:S01]  /*13e80*/  ULDC.64 UR6, c[0x0][0xa10] ;  /* 0x0002840000067ab9 */ /* 0x000fe20000000a00 */
[----:B------:R-:W-:Y:S01]  /*13e90*/  ISETP.NE.U32.AND P3, PT, RZ, UR8, PT ;  /* 0x00000008ff007c0c */ /* 0x000fe2000bf65070 */
[----:B------:R1:W5:Y:S01]  /*13ea0*/  @P1 LDG.E R8, desc[UR40][R4.64] ;  /* 0x0000002804081981 */ /* 0x000362000c1e1900 */
[----:B------:R-:W-:-:S02]  /*13eb0*/  IADD3 R6, P4, R24, UR4, RZ ;  /* 0x0000000418067c10 */ /* 0x000fc4000ff9e0ff */
[----:B------:R-:W-:Y:S01]  /*13ec0*/  ISETP.NE.AND.EX P3, PT, RZ, UR9, PT, P3 ;  /* 0x00000009ff007c0c */ /* 0x000fe2000bf65330 */
[----:B------:R-:W2:Y:S01]  /*13ed0*/  @P0 LDG.E R9, desc[UR40][R2.64] ;  /* 0x0000002802090981 */ /* 0x000ea2000c1e1900 */
[----:B------:R-:W-:Y:S01]  /*13ee0*/  IADD3.X R7, R25, UR5, RZ, P4, !PT ;  /* 0x0000000519077c10 */ /* 0x000fe2000a7fe4ff */
[----:B0-----:R-:W-:Y:S01]  /*13ef0*/  IMAD.MOV.U32 R0, RZ, RZ, RZ ;  /* 0x000000ffff007224 */ /* 0x001fe200078e00ff */
[----:B------:R-:W-:Y:S02]  /*13f00*/  ISETP.NE.U32.AND P1, PT, RZ, UR4, PT ;  /* 0x00000004ff007c0c */ /* 0x000fe4000bf25070 */
[----:B------:R-:W-:Y:S02]  /*13f10*/  ISETP.NE.U32.AND P2, PT, RZ, UR6, PT ;  /* 0x00000006ff007c0c */ /* 0x000fe4000bf45070 */
[----:B-1----:R-:W-:Y:S01]  /*13f20*/  IADD3 R4, P4, R24, UR6, RZ ;  /* 0x0000000618047c10 */ /* 0x002fe2000ff9e0ff */
[----:B------:R-:W-:Y:S01]  /*13f30*/  ULDC UR4, c[0x0][0x288] ;  /* 0x0000a20000047ab9 */ /* 0x000fe20000000800 */
[----:B------:R-:W-:-:S02]  /*13f40*/  ISETP.NE.AND.EX P1, PT, RZ, UR5, PT, P1 ;  /* 0x00000005ff007c0c */ /* 0x000fc4000bf25310 */
[C---:B------:R-:W-:Y:S02]  /*13f50*/  IADD3.X R5, R25.reuse, UR7, RZ, P4, !PT ;  /* 0x0000000719057c10 */ /* 0x040fe4000a7fe4ff */
[----:B------:R-:W-:Y:S02]  /*13f60*/  @P3 IADD3 R10, P4, R24, UR8, RZ ;  /* 0x00000008180a3c10 */ /* 0x000fe4000ff9e0ff */
[----:B------:R-:W-:Y:S02]  /*13f70*/  ISETP.NE.AND.EX P2, PT, RZ, UR7, PT, P2 ;  /* 0x00000007ff007c0c */ /* 0x000fe4000bf45320 */
[----:B------:R-:W-:Y:S02]  /*13f80*/  @P3 IADD3.X R11, R25, UR9, RZ, P4, !PT ;  /* 0x00000009190b3c10 */ /* 0x000fe4000a7fe4ff */
[----:B------:R-:W-:-:S06]  /*13f90*/  MOV R29, RZ ;  /* 0x000000ff001d7202 */ /* 0x000fcc0000000f00 */
        /* <DEDUP_REMOVED lines=14> */
[----:B--2---:R0:W-:Y:S01]  /*14080*/  STL [R1+0x1c], R9 ;  /* 0x00001c0901007387 */ /* 0x0041e20000100800 */
[----:B------:R-:W-:Y:S02]  /*14090*/  IMAD.MOV.U32 R12, RZ, RZ, R9 ;  /* 0x000000ffff0c7224 */ /* 0x000fe400078e0009 */
[----:B0-----:R-:W-:Y:S01]  /*140a0*/  IMAD.U32 R9, RZ, RZ, UR5 ;  /* 0x00000005ff097e24 */ /* 0x001fe2000f8e00ff */
[----:B----4-:R-:W-:Y:S06]  /*140b0*/  @P3 BRA `(.L_x_15036) ;  /* 0x0000000000143947 */ /* 0x010fec0003800000 */
[----:B------:R-:W-:Y:S05]  /*140c0*/  @!P0 BRA `(.L_x_15036) ;  /* 0x0000000000108947 */ /* 0x000fea0003800000 */
[----:B------:R-:W2:Y:S04]  /*140d0*/  LDG.E R11, desc[UR40][R2.64] ;  /* 0x00000028020b7981 */ /* 0x000ea8000c1e1900 */
[----:B------:R-:W2:Y:S02]  /*140e0*/  LDG.E R2, desc[UR40][R2.64+0x4] ;  /* 0x0000042802027981 */ /* 0x000ea4000c1e1900 */
[----:B--2---:R-:W-:-:S05]  /*140f0*/  IMAD.IADD R12, R2, 0x1, -R11 ;  /* 0x00000001020c7824 */ /* 0x004fca00078e0a0b */
[----:B------:R0:W-:Y:S02]  /*14100*/  STL [R1+0x1c], R12 ;  /* 0x00001c0c01007387 */ /* 0x0001e40000100800 */
.L_x_15036:
        /* <DEDUP_REMOVED lines=10> */
.L_x_15037:
[----:B------:R-:W-:Y:S05]  /*141b0*/  @!P1 BRA `(.L_x_15038) ;  /* 0x00000000000c9947 */ /* 0x000fea0003800000 */
[----:B------:R-:W2:Y:S04]  /*141c0*/  LDG.E R10, desc[UR40][R6.64] ;  /* 0x00000028060a7981 */ /* 0x000ea8000c1e1900 */
[----:B------:R-:W2:Y:S02]  /*141d0*/  LDG.E R6, desc[UR40][R6.64+0x4] ;  /* 0x0000042806067981 */ /* 0x000ea4000c1e1900 */
[----:B--2---:R-:W-:-:S07]  /*141e0*/  IMAD.IADD R10, R6, 0x1, -R10 ;  /* 0x00000001060a7824 */ /* 0x004fce00078e0a0a */
.L_x_15038:
[----:B-1----:R-:W2:Y:S01]  /*141f0*/  @P2 LDG.E R2, desc[UR40][R4.64] ;  /* 0x0000002804022981 */ /* 0x002ea2000c1e1900 */
[----:B------:R-:W1:Y:S01]  /*14200*/  LDC R3, c[0x0][0x448] ;  /* 0x00011200ff037b82 */ /* 0x000e620000000800 */
[----:B-----5:R-:W-:Y:S02]  /*14210*/  IADD3 R10, -R8, R10, RZ ;  /* 0x0000000a080a7210 */ /* 0x020fe40007ffe1ff */
[----:B------:R-:W2:Y:S01]  /*14220*/  @P2 LDG.E R4, desc[UR40][R4.64+0x4] ;  /* 0x0000042804042981 */ /* 0x000ea2000c1e1900 */
[----:B-1----:R-:W-:-:S13]  /*14230*/  ISETP.NE.AND P0, PT, R3, 0x1, PT ;  /* 0x000000010300780c */ /* 0x002fda0003f05270 */
[----:B------:R-:W1:Y:S01]  /*14240*/  @P0 LDC R3, c[0x0][0x450] ;  /* 0x00011400ff030b82 */ /* 0x000e620000000800 */
[----:B------:R-:W-:Y:S01]  /*14250*/  BSSY B0, `(.L_x_15039) ;  /* 0x00000ec000007945 */ /* 0x000fe20003800000 */
[----:B--2---:R-:W-:-:S06]  /*14260*/  @P2 IMAD.IADD R9, R4, 0x1, -R2 ;  /* 0x0000000104092824 */ /* 0x004fcc00078e0a02 */
[----:B------:R-:W2:Y:S01]  /*14270*/  @P0 LDC R4, c[0x0][0x44c] ;  /* 0x00011300ff040b82 */ /* 0x000ea20000000800 */
[----:B------:R-:W-:-:S04]  /*14280*/  IMAD R2, R17, 0xc0, RZ ;  /* 0x000000c011027824 */ /* 0x000fc800078e02ff */
[----:B------:R-:W-:-:S04]  /*14290*/  VIADD R2, R2, 0xbf ;  /* 0x000000bf02027836 */ /* 0x000fc80000000000 */
[----:B--2---:R-:W-:-:S05]  /*142a0*/  @P0 IMAD.HI.U32 R4, R2, R4, RZ ;  /* 0x0000000402040227 */ /* 0x004fca00078e00ff */
[----:B-1----:R-:W-:Y:S01]  /*142b0*/  @P0 SHF.R.U32.HI R2, RZ, R3, R4 ;  /* 0x00000003ff020219 */ /* 0x002fe20000011604 */
[----:B------:R-:W-:-:S05]  /*142c0*/  IMAD.IADD R3, R10, 0x1, R9 ;  /* 0x000000010a037824 */ /* 0x000fca00078e0209 */
[C---:B------:R-:W-:Y:S01]  /*142d0*/  IADD3 R20, R3.reuse, 0x80, -R12 ;  /* 0x0000008003147810 */ /* 0x040fe20007ffe80c */
[----:B------:R-:W-:-:S03]  /*142e0*/  VIADD R3, R3, 0x7f ;  /* 0x0000007f03037836 */ /* 0x000fc60000000000 */
[----:B------:R-:W-:Y:S02]  /*142f0*/  IADD3 R2, R20, R2, RZ ;  /* 0x0000000214027210 */ /* 0x000fe40007ffe0ff */
[----:B------:R-:W-:-:S04]  /*14300*/  SHF.R.S32.HI R4, RZ, 0x1f, R3 ;  /* 0x0000001fff047819 */ /* 0x000fc80000011403 */
[----:B------:R-:W-:Y:S02]  /*14310*/  LEA.HI R4, R4, R3, RZ, 0x7 ;  /* 0x0000000304047211 */ /* 0x000fe400078f38ff */
[----:B------:R-:W-:-:S04]  /*14320*/  SHF.R.S32.HI R3, RZ, 0x1f, R2 ;  /* 0x0000001fff037819 */ /* 0x000fc80000011402 */
[----:B------:R-:W-:Y:S02]  /*14330*/  LEA.HI R3, R3, R2, RZ, 0x7 ;  /* 0x0000000203037211 */ /* 0x000fe400078f38ff */
[----:B------:R-:W-:Y:S02]  /*14340*/  SHF.R.S32.HI R21, RZ, 0x7, R4 ;  /* 0x00000007ff157819 */ /* 0x000fe40000011404 */
[----:B------:R-:W-:-:S04]  /*14350*/  SHF.R.S32.HI R3, RZ, 0x7, R3 ;  /* 0x00000007ff037819 */ /* 0x000fc80000011403 */
[----:B------:R-:W-:-:S05]  /*14360*/  VIMNMX R2, R21, R3, PT ;  /* 0x0000000315027248 */ /* 0x000fca0003fe0100 */
[--C-:B------:R-:W-:Y:S02]  /*14370*/  IMAD R2, R2, 0x80, -R10.reuse ;  /* 0x0000008002027824 */ /* 0x100fe400078e0a0a */
[----:B------:R-:W-:-:S03]  /*14380*/  IMAD.MOV R10, RZ, RZ, -R10 ;  /* 0x000000ffff0a7224 */ /* 0x000fc600078e0a0a */
        /* <DEDUP_REMOVED lines=9> */
[----:B------:R-:W-:Y:S02]  /*14420*/  ISETP.GT.AND P1, PT, R4, R3, PT ;  /* 0x000000030400720c */ /* 0x000fe40003f24270 */
[----:B------:R-:W-:-:S11]  /*14430*/  PLOP3.LUT P0, PT, PT, PT, PT, 0x80, 0x0 ;  /* 0x000000000000781c */ /* 0x000fd60003f0f070 */
        /* <DEDUP_REMOVED lines=8> */
.L_x_15210:
[----:B--2---:R-:W-:Y:S02]  /*144c0*/  ISETP.NE.AND P0, PT, R14, RZ, PT ;  /* 0x000000ff0e00720c */ /* 0x004fe40003f05270 */
[----:B------:R-:W-:-:S11]  /*144d0*/  PLOP3.LUT P6, PT, PT, PT, PT, 0x8, 0x0 ;  /* 0x000000000000781c */ /* 0x000fd60003fce170 */
[----:B------:R-:W-:Y:S05]  /*144e0*/  @P0 BRA `(.L_x_15042) ;  /* 0x00000000000c0947 */ /* 0x000fea0003800000 */
[----:B------:R-:W-:-:S03]  /*144f0*/  UMOV UR4, 0xffffffff ;  /* 0xffffffff00047882 */ /* 0x000fc60000000000 */
[----:B------:R-:W-:Y:S05]  /*14500*/  BRA.DIV UR4, `(.L_x_15043) ;  /* 0x0000006604447947 */ /* 0x000fea000b800000 */
[----:B------:R-:W-:-:S13]  /*14510*/  ELECT P6, URZ, PT ;  /* 0x00000000003f782f */ /* 0x000fda00038c0000 */
.L_x_15042:
[----:B-1----:R-:W2:Y:S01]  /*14520*/  LDL R5, [R1+0x20] ;  /* 0x0000200001057983 */ /* 0x002ea20000100800 */
[----:B------:R-:W-:Y:S01]  /*14530*/  BSSY B1, `(.L_x_15044) ;  /* 0x0000008000017945 */ /* 0x000fe20003800000 */
[----:B--2---:R-:W-:-:S04]  /*14540*/  IADD3 R5, R5, 0x1, RZ ;  /* 0x0000000105057810 */ /* 0x004fc80007ffe0ff */
[----:B------:R-:W-:-:S04]  /*14550*/  LEA.HI R6, R5, R5, RZ, 0x1 ;  /* 0x0000000505067211 */ /* 0x000fc800078f08ff */
[----:B------:R-:W-:-:S05]  /*14560*/  LOP3.LUT R6, R6, 0xfffffffe, RZ, 0xc0, !PT ;  /* 0xfffffffe06067812 */ /* 0x000fca00078ec0ff */
[----:B------:R-:W-:-:S05]  /*14570*/  IMAD.IADD R5, R5, 0x1, -R6 ;  /* 0x0000000105057824 */ /* 0x000fca00078e0a06 */
[----:B------:R-:W-:-:S04]  /*14580*/  SHF.L.U32 R5, R5, 0x1f, RZ ;  /* 0x0000001f05057819 */ /* 0x000fc800000006ff */
[----:B------:R-:W1:Y:S02]  /*14590*/  SYNCS.PHASECHK.TRANS64.TRYWAIT P0, [R22+URZ+0x16820], R5 ;  /* 0x01682005160075a7 */ /* 0x000e64000800017f */
[----:B-1----:R-:W-:Y:S05]  /*145a0*/  @!P0 BRA `(.L_x_15045) ;  /* 0x00000064003c8947 */ /* 0x002fea0003800000 */
.L_x_15213:
[----:B------:R-:W-:Y:S05]  /*145b0*/  BSYNC B1 ;  /* 0x0000000000017941 */ /* 0x000fea0003800000 */
.L_x_15044:
[----:B------:R-:W-:Y:S04]  /*145c0*/  BSSY B1, `(.L_x_15046) ;  /* 0x0000050000017945 */ /* 0x000fe80003800000 */
[----:B------:R-:W-:Y:S05]  /*145d0*/  @!P6 BRA `(.L_x_15047) ;  /* 0x000000040038e947 */ /* 0x000fea0003800000 */
[----:B------:R-:W2:Y:S01]  /*145e0*/  LDL R6, [R1+0x4] ;  /* 0x0000040001067983 */ /* 0x000ea20000100800 */
[----:B-1----:R-:W-:Y:S01]  /*145f0*/  IMAD R5, R28, 0x8, R22 ;  /* 0x000000081c057824 */ /* 0x002fe200078e0216 */
[----:B------:R-:W1:Y:S01]  /*14600*/  S2R R7, SR_TID.X ;  /* 0x0000000000077919 */ /* 0x000e620000002100 */
[----:B------:R-:W-:Y:S01]  /*14610*/  BSSY B2, `(.L_x_15048) ;  /* 0x0000006000027945 */ /* 0x000fe20003800000 */
[----:B-1----:R-:W-:-:S04]  /*14620*/  LOP3.LUT R7, R7, 0x7f, RZ, 0xc0, !PT ;  /* 0x0000007f07077812 */ /* 0x002fc800078ec0ff */
[----:B------:R-:W-:Y:S02]  /*14630*/  ISETP.NE.AND P1, PT, R7, RZ, PT ;  /* 0x000000ff0700720c */ /* 0x000fe40003f25270 */
[----:B--2---:R-:W-:-:S04]  /*14640*/  SHF.L.U32 R6, R6, 0x1f, RZ ;  /* 0x0000001f06067819 */ /* 0x004fc800000006ff */
[----:B------:R-:W1:Y:S02]  /*14650*/  SYNCS.PHASECHK.TRANS64.TRYWAIT P0, [R5+URZ+0x168a0], R6 ;  /* 0x0168a006050075a7 */ /* 0x000e64000800017f */
[----:B-1----:R-:W-:Y:S05]  /*14660*/  @!P0 BRA `(.L_x_15049) ;  /* 0x0000006400208947 */ /* 0x002fea0003800000 */
.L_x_15214:
[----:B------:R-:W-:Y:S05]  /*14670*/  BSYNC B2 ;  /* 0x0000000000027941 */ /* 0x000fea0003800000 */
.L_x_15048:
        /* <DEDUP_REMOVED lines=9> */
.L_x_15051:
[----:B------:R-:W-:Y:S05]  /*14710*/  BSYNC B2 ;  /* 0x0000000000027941 */ /* 0x000fea0003800000 */
.L_x_15050:
[----:B------:R-:W-:Y:S01]  /*14720*/  IMAD.MOV.U32 R11, RZ, RZ, RZ ;  /* 0x000000ffff0b7224 */ /* 0x000fe200078e00ff */
[----:B------:R-:W-:Y:S01]  /*14730*/  LEA R7, R4, R0, 0x7 ;  /* 0x0000000004077211 */ /* 0x000fe200078e38ff */
[C---:B------:R-:W-:Y:S01]  /*14740*/  IMAD R8, R28.reuse, 0x4000, R22 ;  /* 0x000040001c087824 */ /* 0x040fe200078e0216 */
[----:B------:R-:W-:Y:S01]  /*14750*/  UIADD3 UR4, UP0, UR38, 0x570, URZ ;  /* 0x0000057026047890 */ /* 0x000fe2000ff1e03f */
[----:B------:R-:W-:Y:S01]  /*14760*/  PLOP3.LUT P0, PT, PT, PT, PT, 0x80, 0x0 ;  /* 0x000000000000781c */ /* 0x000fe20003f0f070 */
[----:B------:R-:W-:Y:S01]  /*14770*/  IMAD.SHL.U32 R10, R28, 0x2000, RZ ;  /* 0x000020001c0a7824 */ /* 0x000fe200078e00ff */
[----:B------:R-:W-:Y:S01]  /*14780*/  R2UR UR10, R11 ;  /* 0x000000000b0a72ca */ /* 0x000fe200000e0000 */
[----:B------:R-:W-:Y:S01]  /*14790*/  VIADD R7, R7, 0xffffff80 ;  /* 0xffffff8007077836 */ /* 0x000fe20000000000 */
[----:B------:R-:W-:Y:S01]  /*147a0*/  IADD3 R9, R5, 0x16890, RZ ;  /* 0x0001689005097810 */ /* 0x000fe20007ffe0ff */
[----:B------:R-:W-:Y:S01]  /*147b0*/  VIADD R8, R8, 0xe400 ;  /* 0x0000e40008087836 */ /* 0x000fe20000000000 */
[----:B------:R-:W-:Y:S01]  /*147c0*/  UIADD3.X UR5, URZ, UR39, URZ, UP0, !UPT ;  /* 0x000000273f057290 */ /* 0x000fe200087fe43f */
[----:B------:R-:W-:Y:S01]  /*147d0*/  UMOV UR6, 0x0 ;  /* 0x0000000000067882 */ /* 0x000fe20000000000 */
[----:B------:R-:W-:-:S10]  /*147e0*/  UMOV UR7, 0x12f00000 ;  /* 0x12f0000000077882 */ /* 0x000fd40000000000 */
.L_x_15052:
        /* <DEDUP_REMOVED lines=13> */
.L_x_15215:
[----:B------:R-:W-:Y:S05]  /*148c0*/  BSYNC B2 ;  /* 0x0000000000027941 */ /* 0x000fea0003800000 */
.L_x_15053:
[----:B------:R-:W-:Y:S01]  /*148d0*/  BSSY B2, `(.L_x_15055) ;  /* 0x000000b000027945 */ /* 0x000fe20003800000 */
[----:B------:R-:W-:Y:S02]  /*148e0*/  IMAD.MOV.U32 R8, RZ, RZ, 0x0 ;  /* 0x00000000ff087424 */ /* 0x000fe400078e00ff */
[----:B------:R-:W-:Y:S01]  /*148f0*/  IMAD.MOV.U32 R9, RZ, RZ, 0x12f00000 ;  /* 0x12f00000ff097424 */ /* 0x000fe200078e00ff */
[----:B------:R-:W-:Y:S06]  /*14900*/  @P1 BRA `(.L_x_15056) ;  /* 0x00000000001c1947 */ /* 0x000fec0003800000 */
[----:B0-----:R-:W0:Y:S01]  /*14910*/  S2R R12, SR_TID.X ;  /* 0x00000000000c7919 */ /* 0x001e220000002100 */
[----:B-12---:R-:W-:-:S04]  /*14920*/  IMAD.MOV.U32 R6, RZ, RZ, 0x4000 ;  /* 0x00004000ff067424 */ /* 0x006fc800078e00ff */
[----:B------:R3:W-:Y:S01]  /*14930*/  SYNCS.ARRIVE.TRANS64 RZ, [R5+URZ+0x168b0], R6 ;  /* 0x0168b00605ff79a7 */ /* 0x0007e2000800003f */
[----:B0-----:R-:W-:-:S04]  /*14940*/  LOP3.LUT R12, R12, 0x1f, RZ, 0xc0, !PT ;  /* 0x0000001f0c0c7812 */ /* 0x001fc800078ec0ff */
[----:B------:R-:W-:-:S13]  /*14950*/  ISETP.NE.AND P0, PT, R12, RZ, PT ;  /* 0x000000ff0c00720c */ /* 0x000fda0003f05270 */
[----:B---3--:R-:W-:Y:S05]  /*14960*/  @!P0 BRA `(.L_x_15056) ;  /* 0x0000000000048947 */ /* 0x008fea0003800000 */
[----:B------:R-:W-:Y:S01]  /*14970*/  BPT.TRAP 0x1 ;  /* 0x000000040000795c */ /* 0x000fe20000300000 */
.L_x_15056:
[----:B------:R-:W-:Y:S05]  /*14980*/  BSYNC B2 ;  /* 0x0000000000027941 */ /* 0x000fea0003800000 */
.L_x_15055:
[----:B------:R-:W-:Y:S01]  /*14990*/  R2UR UR10, R11 ;  /* 0x000000000b0a72ca */ /* 0x000fe200000e0000 */
[----:B-12---:R-:W-:Y:S01]  /*149a0*/  IMAD R6, R10, 0x2, R22 ;  /* 0x000000020a067824 */ /* 0x006fe200078e0216 */
[----:B------:R-:W-:Y:S01]  /*149b0*/  R2UR UR6, R8 ;  /* 0x00000000080672ca */ /* 0x000fe200000e0000 */
[----:B------:R-:W-:Y:S01]  /*149c0*/  UIADD3 UR4, UP0, UR38, 0x670, URZ ;  /* 0x0000067026047890 */ /* 0x000fe2000ff1e03f */
[----:B------:R-:W-:Y:S01]  /*149d0*/  R2UR UR7, R9 ;  /* 0x00000000090772ca */ /* 0x000fe200000e0000 */
[----:B------:R-:W-:Y:S01]  /*149e0*/  VIADD R6, R6, 0x400 ;  /* 0x0000040006067836 */ /* 0x000fe20000000000 */
[----:B------:R-:W-:Y:S01]  /*149f0*/  PLOP3.LUT P0, PT, PT, PT, PT, 0x80, 0x0 ;  /* 0x000000000000781c */ /* 0x000fe20003f0f070 */
[----:B------:R-:W-:Y:S01]  /*14a00*/  UIADD3.X UR5, URZ, UR39, URZ, UP0, !UPT ;  /* 0x000000273f057290 */ /* 0x000fe200087fe43f */
[----:B------:R-:W-:-:S11]  /*14a10*/  IADD3 R5, R5, 0x168b0, RZ ;  /* 0x000168b005057810 */ /* 0x000fd60007ffe0ff */
.L_x_15057:
        /* <DEDUP_REMOVED lines=10> */
.L_x_15047:
[----:B------:R-:W-:Y:S05]  /*14ac0*/  BSYNC B1 ;  /* 0x0000000000017941 */ /* 0x000fea0003800000 */
.L_x_15046:
[----:B------:R-:W2:Y:S01]  /*14ad0*/  LDL.LU R8, [R1+0x4] ;  /* 0x0000040001087983 */ /* 0x000ea20000300800 */
[----:B------:R-:W-:Y:S01]  /*14ae0*/  VIADD R28, R28, 0x1 ;  /* 0x000000011c1c7836 */ /* 0x000fe20000000000 */
[----:B------:R-:W-:Y:S01]  /*14af0*/  PLOP3.LUT P0, PT, PT, PT, PT, 0x8, 0x0 ;  /* 0x000000000000781c */ /* 0x000fe20003f0e170 */
[----:B------:R-:W-:-:S03]  /*14b00*/  VIADD R4, R4, 0xfffffffe ;  /* 0xfffffffe04047836 */ /* 0x000fc60000000000 */
[----:B------:R-:W-:Y:S02]  /*14b10*/  ISETP.NE.AND P1, PT, R28, 0x2, PT ;  /* 0x000000021c00780c */ /* 0x000fe40003f25270 */
[----:B------:R-:W-:Y:S02]  /*14b20*/  ISETP.GE.AND P2, PT, R4, R3, PT ;  /* 0x000000030400720c */ /* 0x000fe40003f46270 */
[----:B-1----:R-:W-:Y:S02]  /*14b30*/  SEL R5, RZ, 0x1, P1 ;  /* 0x00000001ff057807 */ /* 0x002fe40000800000 */
[----:B------:R-:W-:Y:S02]  /*14b40*/  SEL R28, R28, RZ, P1 ;  /* 0x000000ff1c1c7207 */ /* 0x000fe40000800000 */
[----:B--2---:R-:W-:-:S05]  /*14b50*/  LOP3.LUT R8, R8, R5, RZ, 0x3c, !PT ;  /* 0x0000000508087212 */ /* 0x004fca00078e3cff */
[----:B------:R1:W-:Y:S02]  /*14b60*/  STL [R1+0x4], R8 ;  /* 0x0000040801007387 */ /* 0x0003e40000100800 */
[----:B------:R-:W-:Y:S05]  /*14b70*/  @!P2 BRA `(.L_x_15040) ;  /* 0x000000040064a947 */ /* 0x000fea0003800000 */
.L_x_15070:
[----:B------:R-:W-:Y:S05]  /*14b80*/  YIELD ;  /* 0x0000000000007946 */ /* 0x000fea0003800000 */
[----:B------:R-:W-:Y:S04]  /*14b90*/  BSSY B1, `(.L_x_15058) ;  /* 0x000004d000017945 */ /* 0x000fe80003800000 */
[----:B--2---:R-:W-:Y:S05]  /*14ba0*/  @!P6 BRA `(.L_x_15059) ;  /* 0x00000004002ce947 */ /* 0x004fea0003800000 */
[----:B------:R-:W2:Y:S01]  /*14bb0*/  LDL R6, [R1+0x4] ;  /* 0x0000040001067983 */ /* 0x000ea20000100800 */
[----:B------:R-:W3:Y:S02]  /*14bc0*/  S2R R5, SR_TID.X ;  /* 0x0000000000057919 */ /* 0x000ee40000002100 */
[----:B---3--:R-:W-:Y:S01]  /*14bd0*/  LOP3.LUT R7, R5, 0x7f, RZ, 0xc0, !PT ;  /* 0x0000007f05077812 */ /* 0x008fe200078ec0ff */
[----:B------:R-:W-:Y:S01]  /*14be0*/  IMAD R5, R28, 0x8, R22 ;  /* 0x000000081c057824 */ /* 0x000fe200078e0216 */
[----:B------:R-:W-:Y:S02]  /*14bf0*/  BSSY B2, `(.L_x_15060) ;  /* 0x0000005000027945 */ /* 0x000fe40003800000 */
[----:B------:R-:W-:Y:S02]  /*14c00*/  ISETP.NE.AND P2, PT, R7, RZ, PT ;  /* 0x000000ff0700720c */ /* 0x000fe40003f45270 */
[----:B--2---:R-:W-:-:S04]  /*14c10*/  SHF.L.U32 R6, R6, 0x1f, RZ ;  /* 0x0000001f06067819 */ /* 0x004fc800000006ff */
[----:B------:R-:W2:Y:S02]  /*14c20*/  SYNCS.PHASECHK.TRANS64.TRYWAIT P1, [R5+URZ+0x168a0], R6 ;  /* 0x0168a006050075a7 */ /* 0x000ea4000802017f */
[----:B--2---:R-:W-:Y:S05]  /*14c30*/  @!P1 BRA `(.L_x_15061) ;  /* 0x0000005c00d49947 */ /* 0x004fea0003800000 */
.L_x_15216:
[----:B------:R-:W-:Y:S05]  /*14c40*/  BSYNC B2 ;  /* 0x0000000000027941 */ /* 0x000fea0003800000 */
.L_x_15060:
[----:B------:R-:W-:Y:S04]  /*14c50*/  BSSY B2, `(.L_x_15062) ;  /* 0x0000009000027945 */ /* 0x000fe80003800000 */
[----:B------:R-:W-:Y:S05]  /*14c60*/  @P2 BRA `(.L_x_15063) ;  /* 0x00000000001c2947 */ /* 0x000fea0003800000 */
[----:B------:R-:W1:Y:S02]  /*14c70*/  S2R R7, SR_TID.X ;  /* 0x0000000000077919 */ /* 0x000e640000002100 */
[----:B-1----:R-:W-:Y:S02]  /*14c80*/  LOP3.LUT R8, R7, 0x1f, RZ, 0xc0, !PT ;  /* 0x0000001f07087812 */ /* 0x002fe400078ec0ff */
[----:B------:R-:W-:Y:S02]  /*14c90*/  MOV R7, 0x4000 ;  /* 0x0000400000077802 */ /* 0x000fe40000000f00 */
[----:B------:R-:W-:Y:S02]  /*14ca0*/  ISETP.NE.AND P1, PT, R8, RZ, PT ;  /* 0x000000ff0800720c */ /* 0x000fe40003f25270 */
[----:B------:R3:W-:Y:S11]  /*14cb0*/  SYNCS.ARRIVE.TRANS64 RZ, [R5+URZ+0x16890], R7 ;  /* 0x0168900705ff79a7 */ /* 0x0007f6000800003f */
[----:B---3--:R-:W-:Y:S05]  /*14cc0*/  @!P1 BRA `(.L_x_15063) ;  /* 0x0000000000049947 */ /* 0x008fea0003800000 */
[----:B------:R-:W-:Y:S01]  /*14cd0*/  BPT.TRAP 0x1 ;  /* 0x000000040000795c */ /* 0x000fe20000300000 */
.L_x_15063:
[----:B------:R-:W-:Y:S05]  /*14ce0*/  BSYNC B2 ;  /* 0x0000000000027941 */ /* 0x000fea0003800000 */
.L_x_15062:
[----:B------:R-:W-:Y:S01]  /*14cf0*/  IMAD.MOV.U32 R11, RZ, RZ, RZ ;  /* 0x000000ffff0b7224 */ /* 0x000fe200078e00ff */
[----:B------:R-:W-:Y:S01]  /*14d00*/  UIADD3 UR4, UP0, UR38, 0x570, URZ ;  /* 0x0000057026047890 */ /* 0x000fe2000ff1e03f */
[----:B------:R-:W-:Y:S01]  /*14d10*/  IMAD R7, R28, 0x4000, R22 ;  /* 0x000040001c077824 */ /* 0x000fe200078e0216 */
[----:B------:R-:W-:Y:S01]  /*14d20*/  PLOP3.LUT P1, PT, PT, PT, PT, 0x80, 0x0 ;  /* 0x000000000000781c */ /* 0x000fe20003f2f070 */
[----:B-1----:R-:W-:Y:S01]  /*14d30*/  IMAD R8, R4, 0x80, R0 ;  /* 0x0000008004087824 */ /* 0x002fe200078e0200 */
[----:B------:R-:W-:Y:S01]  /*14d40*/  R2UR UR10, R11 ;  /* 0x000000000b0a72ca */ /* 0x000fe200000e0000 */
[----:B------:R-:W-:Y:S01]  /*14d50*/  VIADD R9, R5, 0x16890 ;  /* 0x0001689005097836 */ /* 0x000fe20000000000 */
[----:B------:R-:W-:Y:S01]  /*14d60*/  IADD3 R10, R7, 0xe400, RZ ;  /* 0x0000e400070a7810 */ /* 0x000fe20007ffe0ff */
[----:B------:R-:W-:Y:S01]  /*14d70*/  UIADD3.X UR5, URZ, UR39, URZ, UP0, !UPT ;  /* 0x000000273f057290 */ /* 0x000fe200087fe43f */
[----:B------:R-:W-:Y:S01]  /*14d80*/  UMOV UR6, 0x0 ;  /* 0x0000000000067882 */ /* 0x000fe20000000000 */
[----:B------:R-:W-:-:S10]  /*14d90*/  UMOV UR7, 0x12f00000 ;  /* 0x12f0000000077882 */ /* 0x000fd40000000000 */
.L_x_15064:
        /* <DEDUP_REMOVED lines=13> */
.L_x_15217:
[----:B------:R-:W-:Y:S05]  /*14e70*/  BSYNC B2 ;  /* 0x0000000000027941 */ /* 0x000fea0003800000 */
.L_x_15065:
[----:B------:R-:W-:Y:S01]  /*14e80*/  BSSY B2, `(.L_x_15067) ;  /* 0x000000b000027945 */ /* 0x000fe20003800000 */
[----:B0-----:R-:W-:Y:S02]  /*14e90*/  IMAD.MOV.U32 R12, RZ, RZ, 0x0 ;  /* 0x00000000ff0c7424 */ /* 0x001fe400078e00ff */
[----:B------:R-:W-:Y:S01]  /*14ea0*/  IMAD.MOV.U32 R13, RZ, RZ, 0x12f00000 ;  /* 0x12f00000ff0d7424 */ /* 0x000fe200078e00ff */
[----:B------:R-:W-:Y:S06]  /*14eb0*/  @P2 BRA `(.L_x_15068) ;  /* 0x00000000001c2947 */ /* 0x000fec0003800000 */
[----:B------:R-:W0:Y:S01]  /*14ec0*/  S2R R9, SR_TID.X ;  /* 0x0000000000097919 */ /* 0x000e220000002100 */
[----:B-12---:R-:W-:-:S04]  /*14ed0*/  IMAD.MOV.U32 R6, RZ, RZ, 0x4000 ;  /* 0x00004000ff067424 */ /* 0x006fc800078e00ff */
[----:B------:R3:W-:Y:S01]  /*14ee0*/  SYNCS.ARRIVE.TRANS64 RZ, [R5+URZ+0x168b0], R6 ;  /* 0x0168b00605ff79a7 */ /* 0x0007e2000800003f */
[----:B0-----:R-:W-:-:S04]  /*14ef0*/  LOP3.LUT R9, R9, 0x1f, RZ, 0xc0, !PT ;  /* 0x0000001f09097812 */ /* 0x001fc800078ec0ff */
[----:B------:R-:W-:-:S13]  /*14f00*/  ISETP.NE.AND P1, PT, R9, RZ, PT ;  /* 0x000000ff0900720c */ /* 0x000fda0003f25270 */
[----:B---3--:R-:W-:Y:S05]  /*14f10*/  @!P1 BRA `(.L_x_15068) ;  /* 0x0000000000049947 */ /* 0x008fea0003800000 */
[----:B------:R-:W-:Y:S01]  /*14f20*/  BPT.TRAP 0x1 ;  /* 0x000000040000795c */ /* 0x000fe20000300000 */
.L_x_15068:
[----:B------:R-:W-:Y:S05]  /*14f30*/  BSYNC B2 ;  /* 0x0000000000027941 */ /* 0x000fea0003800000 */
.L_x_15067:
[----:B------:R-:W-:Y:S01]  /*14f40*/  R2UR UR10, R11 ;  /* 0x000000000b0a72ca */ /* 0x000fe200000e0000 */
[----:B------:R-:W-:Y:S01]  /*14f50*/  UIADD3 UR4, UP0, UR38, 0x670, URZ ;  /* 0x0000067026047890 */ /* 0x000fe2000ff1e03f */
[----:B------:R-:W-:Y:S01]  /*14f60*/  R2UR UR6, R12 ;  /* 0x000000000c0672ca */ /* 0x000fe200000e0000 */
[----:B------:R-:W-:Y:S01]  /*14f70*/  VIADD R7, R7, 0x400 ;  /* 0x0000040007077836 */ /* 0x000fe20000000000 */
[----:B------:R-:W-:Y:S01]  /*14f80*/  R2UR UR7, R13 ;  /* 0x000000000d0772ca */ /* 0x000fe200000e0000 */
[----:B------:R-:W-:Y:S01]  /*14f90*/  UIADD3.X UR5, URZ, UR39, URZ, UP0, !UPT ;  /* 0x000000273f057290 */ /* 0x000fe200087fe43f */
[----:B------:R-:W-:Y:S02]  /*14fa0*/  PLOP3.LUT P1, PT, PT, PT, PT, 0x80, 0x0 ;  /* 0x000000000000781c */ /* 0x000fe40003f2f070 */
[----:B-12---:R-:W-:-:S11]  /*14fb0*/  IADD3 R5, R5, 0x168b0, RZ ;  /* 0x000168b005057810 */ /* 0x006fd60007ffe0ff */
.L_x_15069:
        /* <DEDUP_REMOVED lines=10> */
.L_x_15059:
[----:B------:R-:W-:Y:S05]  /*15060*/  BSYNC B1 ;  /* 0x0000000000017941 */ /* 0x000fea0003800000 */
.L_x_15058:
        /* <DEDUP_REMOVED lines=10> */
.L_x_15040:
[----:B------:R-:W-:Y:S05]  /*15110*/  BSYNC B0 ;  /* 0x0000000000007941 */ /* 0x000fea0003800000 */
.L_x_15039:
        /* <DEDUP_REMOVED lines=11> */
[----:B------:R-:W-:-:S05]  /*151d0*/  IMAD.IADD R2, R20, 0x1, R2 ;  /* 0x0000000114027824 */ /* 0x000fca00078e0202 */
[----:B------:R-:W-:-:S04]  /*151e0*/  SHF.R.S32.HI R0, RZ, 0x1f, R2 ;  /* 0x0000001fff007819 */ /* 0x000fc80000011402 */
[----:B------:R-:W-:-:S04]  /*151f0*/  LEA.HI R0, R0, R2, RZ, 0x7 ;  /* 0x0000000200007211 */ /* 0x000fc800078f38ff */
        /* <DEDUP_REMOVED lines=18> */
[----:B------:R-:W4:Y:S01]  /*15320*/  POPC R7, R4 ;  /* 0x0000000400077309 */ /* 0x000f220000000000 */
[----:B---3--:R-:W4:Y:S02]  /*15330*/  SHFL.IDX PT, R0, R3, R0, 0x1f ;  /* 0x00001f0003007589 */ /* 0x008f2400000e0000 */
[----:B----4-:R-:W-:Y:S01]  /*15340*/  IADD3 R16, R0, UR36, R7 ;  /* 0x0000002400107c10 */ /* 0x010fe2000fffe007 */
[----:B------:R-:W-:Y:S06]  /*15350*/  BRA `(.L_x_15073) ;  /* 0x00000034000c7947 */ /* 0x000fec0003800000 */
.L_x_15072:
        /* <DEDUP_REMOVED lines=12> */
[----:B--2---:R-:W-:Y:S02]  /*15420*/  IMAD.U32 R6, RZ, RZ, UR8 ;  /* 0x00000008ff067e24 */ /* 0x004fe4000f8e00ff */
[----:B------:R-:W-:-:S02]  /*15430*/  IMAD.U32 R7, RZ, RZ, UR9 ;  /* 0x00000009ff077e24 */ /* 0x000fc4000f8e00ff */
[----:B------:R-:W-:Y:S02]  /*15440*/  IMAD.U32 R11, RZ, RZ, UR5 ;  /* 0x00000005ff0b7e24 */ /* 0x000fe4000f8e00ff */
[----:B-1----:R-:W-:Y:S02]  /*15450*/  IMAD.MOV.U32 R8, RZ, RZ, 0x70 ;  /* 0x00000070ff087424 */ /* 0x002fe400078e00ff */
[----:B0-----:R-:W-:Y:S02]  /*15460*/  IMAD.MOV.U32 R12, RZ, RZ, 0x1 ;  /* 0x00000001ff0c7424 */ /* 0x001fe400078e00ff */
[----:B------:R-:W-:-:S07]  /*15470*/  IMAD.MOV.U32 R13, RZ, RZ, RZ ;  /* 0x000000ffff0d7224 */ /* 0x000fce00078e00ff */
[----:B------:R-:W-:-:S07]  /*15480*/  LEPC R20, `(.L_x_15075) ;  /* 0x000000001014794e */ /* 0x000fce0000000000 */
[----:B---3--:R-:W-:Y:S05]  /*15490*/  CALL.ABS.NOINC R2 ;  /* 0x0000000002007343 */ /* 0x008fea0003c00000 */
.L_x_15075:
[----:B------:R-:W-:Y:S05]  /*154a0*/  BSYNC B6 ;  /* 0x0000000000067941 */ /* 0x000fea0003800000 */
.L_x_15074:
        /* <DEDUP_REMOVED lines=8> */
[----:B------:R3:W4:Y:S01]  /*15530*/  LDC.64 R2, c[0x4][R0] ;  /* 0x0100000000027b82 */ /* 0x0007220000000a00 */
[----:B------:R-:W-:Y:S01]  /*15540*/  IMAD.U32 R4, RZ, RZ, UR6 ;  /* 0x00000006ff047e24 */ /* 0x000fe2000f8e00ff */
[----:B------:R-:W-:Y:S01]  /*15550*/  MOV R10, UR4 ;  /* 0x00000004000a7c02 */ /* 0x000fe20008000f00 */
[----:B------:R-:W-:Y:S02]  /*15560*/  IMAD.U32 R5, RZ, RZ, UR7 ;  /* 0x00000007ff057e24 */ /* 0x000fe4000f8e00ff */
[----:B--2---:R-:W-:Y:S02]  /*15570*/  IMAD.U32 R6, RZ, RZ, UR8 ;  /* 0x00000008ff067e24 */ /* 0x004fe4000f8e00ff */
[----:B------:R-:W-:-:S02]  /*15580*/  IMAD.U32 R7, RZ, RZ, UR9 ;  /* 0x00000009ff077e24 */ /* 0x000fc4000f8e00ff */
[----:B------:R-:W-:Y:S02]  /*15590*/  IMAD.U32 R11, RZ, RZ, UR5 ;  /* 0x00000005ff0b7e24 */ /* 0x000fe4000f8e00ff */
[----:B-1----:R-:W-:Y:S02]  /*155a0*/  IMAD.MOV.U32 R8, RZ, RZ, 0x70 ;  /* 0x00000070ff087424 */ /* 0x002fe400078e00ff */
[----:B0-----:R-:W-:Y:S02]  /*155b0*/  IMAD.MOV.U32 R12, RZ, RZ, 0x1 ;  /* 0x00000001ff0c7424 */ /* 0x001fe400078e00ff */
[----:B---3--:R-:W-:-:S07]  /*155c0*/  IMAD.MOV.U32 R13, RZ, RZ, RZ ;  /* 0x000000ffff0d7224 */ /* 0x008fce00078e00ff */
[----:B------:R-:W-:-:S07]  /*155d0*/  LEPC R20, `(.L_x_15078) ;  /* 0x000000001014794e */ /* 0x000fce0000000000 */
[----:B----4-:R-:W-:Y:S05]  /*155e0*/  CALL.ABS.NOINC R2 ;  /* 0x0000000002007343 */ /* 0x010fea0003c00000 */
.L_x_15078:
        /* <DEDUP_REMOVED lines=16> */
.L_x_15077:
[----:B------:R-:W-:Y:S05]  /*156f0*/  BSYNC B6 ;  /* 0x0000000000067941 */ /* 0x000fea0003800000 */
.L_x_15076:
[----:B------:R-:W-:Y:S01]  /*15700*/  ULDC.64 UR4, c[0x0][0x9f8] ;  /* 0x00027e0000047ab9 */ /* 0x000fe20000000a00 */
[----:B------:R-:W3:Y:S01]  /*15710*/  LDL R20, [R1+0x14] ;  /* 0x0000140001147983 */ /* 0x000ee20000100800 */
[----:B------:R-:W-:Y:S01]  /*15720*/  ISETP.NE.U32.AND P0, PT, RZ, UR4, PT ;  /* 0x00000004ff007c0c */ /* 0x000fe2000bf05070 */
[----:B------:R-:W4:Y:S03]  /*15730*/  LDC.64 R2, c[0x0][0x418] ;  /* 0x00010600ff027b82 */ /* 0x000f260000000a00 */
[----:B------:R-:W-:-:S13]  /*15740*/  ISETP.NE.AND.EX P0, PT, RZ, UR5, PT, P0 ;  /* 0x00000005ff007c0c */ /* 0x000fda000bf05300 */
[----:B------:R-:W-:-:S04]  /*15750*/  @P0 IADD3 R24, P1, R24, UR4, RZ ;  /* 0x0000000418180c10 */ /* 0x000fc8000ff3e0ff */
[----:B------:R-:W-:Y:S01]  /*15760*/  @P0 IADD3.X R25, R25, UR5, RZ, P1, !PT ;  /* 0x0000000519190c10 */ /* 0x000fe20008ffe4ff */
[----:B------:R-:W-:-:S04]  /*15770*/  ULDC.64 UR4, c[0x0][0xa08] ;  /* 0x0002820000047ab9 */ /* 0x000fc80000000a00 */
[----:B------:R3:W5:Y:S01]  /*15780*/  @P0 LDG.E R26, desc[UR40][R24.64] ;  /* 0x00000028181a0981 */ /* 0x000762000c1e1900 */
[----:B----4-:R-:W-:Y:S01]  /*15790*/  LOP3.LUT P0, RZ, R2, UR4, RZ, 0xfc, !PT ;  /* 0x0000000402ff7c12 */ /* 0x010fe2000f80fcff */
[----:B------:R-:W-:-:S03]  /*157a0*/  UMOV UR4, 0xffffffff ;  /* 0xffffffff00047882 */ /* 0x000fc60000000000 */
[----:B------:R-:W-:Y:S01]  /*157b0*/  LOP3.LUT P0, RZ, R3, UR5, RZ, 0xfc, P0 ;  /* 0x0000000503ff7c12 */ /* 0x000fe2000800fcff */
[----:B---3--:R-:W-:Y:S01]  /*157c0*/  VIADD R25, R20, 0xffffffff ;  /* 0xffffffff14197836 */ /* 0x008fe20000000000 */
[----:B-----5:R-:W-:Y:S02]  /*157d0*/  SHF.R.S32.HI R7, RZ, 0x1f, R26 ;  /* 0x0000001fff077819 */ /* 0x020fe4000001141a */
[----:B------:R-:W-:-:S03]  /*157e0*/  SEL R24, R26, RZ, !P0 ;  /* 0x000000ff1a187207 */ /* 0x000fc60004000000 */
[----:B------:R3:W-:Y:S01]  /*157f0*/  STL [R1+0x8], R7 ;  /* 0x0000080701007387 */ /* 0x0007e20000100800 */
[----:B------:R-:W-:Y:S05]  /*15800*/  BRA.DIV UR4, `(.L_x_15079) ;  /* 0x0000005604087947 */ /* 0x000fea000b800000 */
[----:B------:R-:W4:Y:S02]  /*15810*/  S2R R0, SR_TID.X ;  /* 0x0000000000007919 */ /* 0x000f240000002100 */
[----:B----4-:R-:W-:-:S04]  /*15820*/  SHF.R.U32.HI R0, RZ, 0x5, R0 ;  /* 0x00000005ff007819 */ /* 0x010fc80000011600 */
[----:B------:R-:W-:-:S05]  /*15830*/  LOP3.LUT R0, R0, 0x3, RZ, 0xc0, !PT ;  /* 0x0000000300007812 */ /* 0x000fca00078ec0ff */
[----:B------:R4:W0:Y:S02]  /*15840*/  SHFL.IDX PT, R14, R0, RZ, 0x1f ;  /* 0x00001fff000e7589 */ /* 0x00082400000e0000 */
.L_x_15220:
[----:B----4-:R-:W4:Y:S01]  /*15850*/  LDL.LU R0, [R1] ;  /* 0x0000000001007983 */ /* 0x010f220000300800 */
[----:B------:R-:W-:Y:S02]  /*15860*/  PLOP3.LUT P1, PT, PT, PT, PT, 0x8, 0x0 ;  /* 0x000000000000781c */ /* 0x000fe40003f2e170 */
[----:B0-----:R-:W-:Y:S02]  /*15870*/  ISETP.NE.AND P0, PT, R14, RZ, PT ;  /* 0x000000ff0e00720c */ /* 0x001fe40003f05270 */
[----:B----4-:R-:W-:-:S09]  /*15880*/  LOP3.LUT R0, R0, 0xfffffffe, RZ, 0xc0, !PT ;  /* 0xfffffffe00007812 */ /* 0x010fd200078ec0ff */
[----:B------:R-:W-:-:S05]  /*15890*/  @P1 LOP3.LUT R0, R0, 0x1, RZ, 0xfc, !PT ;  /* 0x0000000100001812 */ /* 0x000fca00078efcff */
[----:B------:R0:W-:Y:S01]  /*158a0*/  STL [R1], R0 ;  /* 0x0000000001007387 */ /* 0x0001e20000100800 */
[----:B------:R-:W-:Y:S05]  /*158b0*/  @P0 BRA `(.L_x_15080) ;  /* 0x0000000000f40947 */ /* 0x000fea0003800000 */
[----:B------:R-:W-:-:S03]  /*158c0*/  UMOV UR4, 0xffffffff ;  /* 0xffffffff00047882 */ /* 0x000fc60000000000 */
[----:B------:R-:W-:Y:S05]  /*158d0*/  BRA.DIV UR4, `(.L_x_15081) ;  /* 0x0000005604087947 */ /* 0x000fea000b800000 */
[----:B------:R-:W-:-:S13]  /*158e0*/  ELECT P6, URZ, PT ;  /* 0x00000000003f782f */ /* 0x000fda00038c0000 */
.L_x_15223:
[----:B------:R-:W-:Y:S05]  /*158f0*/  @!P6 BRA `(.L_x_15080) ;  /* 0x0000000000e4e947 */ /* 0x000fea0003800000 */
[----:B------:R-:W-:-:S04]  /*15900*/  ISETP.NE.U32.AND P0, PT, R2, RZ, PT ;  /* 0x000000ff0200720c */ /* 0x000fc80003f05070 */
[----:B------:R-:W-:-:S13]  /*15910*/  ISETP.NE.AND.EX P0, PT, R3, RZ, PT, P0 ;  /* 0x000000ff0300720c */ /* 0x000fda0003f05300 */
[----:B------:R-:W-:Y:S05]  /*15920*/  @!P0 BRA `(.L_x_15082) ;  /* 0x0000000000448947 */ /* 0x000fea0003800000 */
[----:B--2---:R-:W2:Y:S01]  /*15930*/  LDC R6, c[0x0][0x43c] ;  /* 0x00010f00ff067b82 */ /* 0x004ea20000000800 */
[----:B------:R-:W-:Y:S01]  /*15940*/  ULDC.64 UR4, c[0x0][0x428] ;  /* 0x00010a0000047ab9 */ /* 0x000fe20000000a00 */
[----:B--2---:R-:W-:-:S13]  /*15950*/  ISETP.NE.AND P0, PT, R6, 0x1, PT ;  /* 0x000000010600780c */ /* 0x004fda0003f05270 */
[----:B------:R-:W0:Y:S02]  /*15960*/  @P0 LDC.64 R4, c[0x0][0x440] ;  /* 0x00011000ff040b82 */ /* 0x000e240000000a00 */
[----:B0-----:R-:W-:Y:S01]  /*15970*/  @P0 IMAD.HI.U32 R0, R25, R4, RZ ;  /* 0x0000000419000227 */ /* 0x001fe200078e00ff */
        /* <DEDUP_REMOVED lines=12> */
.L_x_15082:
[----:B0-----:R-:W-:Y:S01]  /*15a40*/  IMAD R0, R23, 0x8, R22 ;  /* 0x0000000817007824 */ /* 0x001fe200078e0216 */
[----:B----4-:R-:W-:-:S04]  /*15a50*/  SHF.L.U32 R2, R27, 0x1f, RZ ;  /* 0x0000001f1b027819 */ /* 0x010fc800000006ff */
[----:B------:R-:W0:Y:S02]  /*15a60*/  SYNCS.PHASECHK.TRANS64.TRYWAIT P0, [R0+URZ+0x16840], R2 ;  /* 0x01684002000075a7 */ /* 0x000e24000800017f */
[----:B0-----:R-:W-:Y:S05]  /*15a70*/  @!P0 BRA `(.L_x_15083) ;  /* 0x0000005000c08947 */ /* 0x001fea0003800000 */
.L_x_15224:
[----:B------:R-:W4:Y:S02]  /*15a80*/  S2R R3, SR_TID.X ;  /* 0x0000000000037919 */ /* 0x000f240000002100 */
[----:B----4-:R-:W-:-:S04]  /*15a90*/  LOP3.LUT R3, R3, 0x7f, RZ, 0xc0, !PT ;  /* 0x0000007f03037812 */ /* 0x010fc800078ec0ff */
[----:B------:R-:W-:-:S13]  /*15aa0*/  ISETP.NE.AND P0, PT, R3, RZ, PT ;  /* 0x000000ff0300720c */ /* 0x000fda0003f05270 */
        /* <DEDUP_REMOVED lines=8> */
.L_x_15084:
[----:B0-----:R-:W4:Y:S01]  /*15b30*/  LDL.LU R2, [R1] ;  /* 0x0000000001027983 */ /* 0x001f220000300800 */
[----:B------:R-:W-:Y:S01]  /*15b40*/  R2UR UR9, R0 ;  /* 0x00000000000972ca */ /* 0x000fe200000e0000 */
[----:B------:R-:W-:Y:S01]  /*15b50*/  UIADD3 UR6, UP0, UR38, 0x370, URZ ;  /* 0x0000037026067890 */ /* 0x000fe2000ff1e03f */
[----:B------:R-:W-:Y:S01]  /*15b60*/  LEA R0, R23, R22, 0xe ;  /* 0x0000001617007211 */ /* 0x000fe200078e70ff */
[----:B------:R-:W-:Y:S01]  /*15b70*/  UMOV UR5, 0x14f00000 ;  /* 0x14f0000000057882 */ /* 0x000fe20000000000 */
[----:B------:R-:W-:Y:S01]  /*15b80*/  R2UR UR11, R25 ;  /* 0x00000000190b72ca */ /* 0x000fe200000e0000 */
[----:B------:R-:W-:Y:S01]  /*15b90*/  UIADD3.X UR7, URZ, UR39, URZ, UP0, !UPT ;  /* 0x000000273f077290 */ /* 0x000fe200087fe43f */
[----:B------:R-:W-:Y:S01]  /*15ba0*/  R2UR UR4, R29 ;  /* 0x000000001d0472ca */ /* 0x000fe200000e0000 */
[----:B------:R-:W-:Y:S01]  /*15bb0*/  UMOV UR10, URZ ;  /* 0x0000003f000a7c82 */ /* 0x000fe20008000000 */
[----:B------:R-:W-:Y:S02]  /*15bc0*/  R2UR UR8, R0 ;  /* 0x00000000000872ca */ /* 0x000fe400000e0000 */
[----:B------:R-:W-:-:S02]  /*15bd0*/  PLOP3.LUT P0, PT, PT, PT, PT, 0x80, 0x0 ;  /* 0x000000000000781c */ /* 0x000fc40003f0f070 */
[----:B------:R-:W-:Y:S01]  /*15be0*/  R2UR UR12, R18 ;  /* 0x00000000120c72ca */ /* 0x000fe200000e0000 */
[----:B------:R-:W-:Y:S01]  /*15bf0*/  UIADD3 UR9, UR9, 0x16830, URZ ;  /* 0x0001683009097890 */ /* 0x000fe2000fffe03f */
[----:B-----5:R-:W-:-:S05]  /*15c00*/  R2UR UR13, R24 ;  /* 0x00000000180d72ca */ /* 0x020fca00000e0000 */
[----:B------:R-:W-:Y:S02]  /*15c10*/  ULEA UR11, UR11, UR4, 0x7 ;  /* 0x000000040b0b7291 */ /* 0x000fe4000f8e383f */
[----:B------:R-:W-:Y:S01]  /*15c20*/  UIADD3 UR8, UR8, 0xe400, URZ ;  /* 0x0000e40008087890 */ /* 0x000fe2000fffe03f */
[----:B------:R-:W-:-:S08]  /*15c30*/  UMOV UR4, 0x0 ;  /* 0x0000000000047882 */ /* 0x000fd00000000000 */
[----:B------:R0:W-:Y:S01]  /*15c40*/  UTMALDG.4D [UR8], [UR6], desc[UR4] ;  /* 0x00000408060075b4 */ /* 0x0001e20008019000 */
[----:B----4-:R-:W-:-:S04]  /*15c50*/  LOP3.LUT R2, R2, 0xfffffffe, RZ, 0xc0, !PT ;  /* 0xfffffffe02027812 */ /* 0x010fc800078ec0ff */
[----:B------:R-:W-:-:S05]  /*15c60*/  @P0 LOP3.LUT R2, R2, 0x1, RZ, 0xfc, !PT ;  /* 0x0000000102020812 */ /* 0x000fca00078efcff */
[----:B------:R0:W-:Y:S01]  /*15c70*/  STL [R1], R2 ;  /* 0x0000000201007387 */ /* 0x0001e20000100800 */
[----:B------:R-:W-:Y:S01]  /*15c80*/  NOP ;  /* 0x0000000000007918 */ /* 0x000fe20000000000 */
.L_x_15080:
[----:B------:R-:W4:Y:S04]  /*15c90*/  LDL.LU R4, [R1+0x18] ;  /* 0x0000180001047983 */ /* 0x000f280000300800 */
[----:B--2---:R-:W2:Y:S04]  /*15ca0*/  LDL.LU R6, [R1+0x10] ;  /* 0x0000100001067983 */ /* 0x004ea80000300800 */
[----:B------:R-:W5:Y:S01]  /*15cb0*/  LDL.LU R3, [R1+0x30] ;  /* 0x0000300001037983 */ /* 0x000f620000300800 */
[----:B------:R-:W-:Y:S05]  /*15cc0*/  WARPSYNC.ALL ;  /* 0x0000000000007948 */ /* 0x000fea0003800000 */
[----:B0-----:R-:W-:Y:S01]  /*15cd0*/  ULDC.64 UR6, c[0x0][0xa00] ;  /* 0x0002800000067ab9 */ /* 0x001fe20000000a00 */
[----:B------:R-:W-:Y:S01]  /*15ce0*/  ULDC.64 UR4, c[0x0][0x298] ;  /* 0x0000a60000047ab9 */ /* 0x000fe20000000a00 */
[----:B------:R-:W-:Y:S01]  /*15cf0*/  BAR.SYNC.DEFER_BLOCKING 0x8, 0x200 ;  /* 0x0208000000007b1d */ /* 0x000fe20000010000 */
[----:B------:R-:W-:Y:S01]  /*15d00*/  ISETP.NE.U32.AND P0, PT, RZ, UR6, PT ;  /* 0x00000006ff007c0c */ /* 0x000fe2000bf05070 */
[----:B------:R-:W-:-:S03]  /*15d10*/  VIADD R0, R22, 0x8400 ;  /* 0x0000840016007836 */ /* 0x000fc60000000000 */
[----:B------:R-:W-:Y:S01]  /*15d20*/  ISETP.NE.AND.EX P0, PT, RZ, UR7, PT, P0 ;  /* 0x00000007ff007c0c */ /* 0x000fe2000bf05300 */
[----:B------:R-:W-:Y:S01]  /*15d30*/  BSSY B6, `(.L_x_15085) ;  /* 0x0000020000067945 */ /* 0x000fe20003800000 */
[----:B------:R-:W-:Y:S02]  /*15d40*/  LOP3.LUT P1, RZ, R0, 0x3ff, RZ, 0xc0, !PT ;  /* 0x000003ff00ff7812 */ /* 0x000fe4000782c0ff */
[----:B----4-:R-:W-:-:S05]  /*15d50*/  SHF.R.S32.HI R2, RZ, 0x1f, R4 ;  /* 0x0000001fff027819 */ /* 0x010fca0000011404 */
[----:B------:R-:W-:Y:S01]  /*15d60*/  IMAD R2, R2, UR4, RZ ;  /* 0x0000000402027c24 */ /* 0x000fe2000f8e02ff */
[----:B-----5:R-:W-:-:S03]  /*15d70*/  SEL R3, R3, RZ, !P0 ;  /* 0x000000ff03037207 */ /* 0x020fc60004000000 */
[----:B------:R-:W-:Y:S01]  /*15d80*/  IMAD R0, R4, UR5, R2 ;  /* 0x0000000504007c24 */ /* 0x000fe2000f8e0202 */
[----:B--2---:R-:W-:Y:S01]  /*15d90*/  SEL R2, R6, RZ, !P0 ;  /* 0x000000ff06027207 */ /* 0x004fe20004000000 */
[----:B------:R-:W-:-:S05]  /*15da0*/  IMAD.WIDE.U32 R4, R4, UR4, RZ ;  /* 0x0000000404047c25 */ /* 0x000fca000f8e00ff */
[----:B------:R-:W-:Y:S04]  /*15db0*/  STL.64 [R1+0x28], R4 ;  /* 0x0000280401007387 */ /* 0x000fe80000100a00 */
        /* <DEDUP_REMOVED lines=16> */
[----:B---3--:R-:W-:Y:S02]  /*15ec0*/  IMAD.U32 R7, RZ, RZ, UR7 ;  /* 0x00000007ff077e24 */ /* 0x008fe4000f8e00ff */
[----:B------:R-:W-:-:S02]  /*15ed0*/  IMAD.U32 R10, RZ, RZ, UR8 ;  /* 0x00000008ff0a7e24 */ /* 0x000fc4000f8e00ff */
[----:B------:R-:W-:Y:S02]  /*15ee0*/  IMAD.U32 R11, RZ, RZ, UR9 ;  /* 0x00000009ff0b7e24 */ /* 0x000fe4000f8e00ff */
[----:B-1----:R-:W-:Y:S02]  /*15ef0*/  IMAD.MOV.U32 R8, RZ, RZ, 0x70 ;  /* 0x00000070ff087424 */ /* 0x002fe400078e00ff */
[----:B------:R-:W-:-:S07]  /*15f00*/  IMAD.MOV.U32 R13, RZ, RZ, RZ ;  /* 0x000000ffff0d7224 */ /* 0x000fce00078e00ff */
[----:B------:R-:W-:-:S07]  /*15f10*/  LEPC R20, `(.L_x_15086) ;  /* 0x000000001014794e */ /* 0x000fce0000000000 */
[----:B0-----:R-:W-:Y:S05]  /*15f20*/  CALL.ABS.NOINC R2 ;  /* 0x0000000002007343 */ /* 0x001fea0003c00000 */
.L_x_15086:
[----:B------:R-:W-:Y:S05]  /*15f30*/  BSYNC B6 ;  /* 0x0000000000067941 */ /* 0x000fea0003800000 */
.L_x_15085:
[----:B--2---:R-:W2:Y:S01]  /*15f40*/  LDL.LU R0, [R1+0x18] ;  /* 0x0000180001007983 */ /* 0x004ea20000300800 */
[----:B------:R-:W0:Y:S01]  /*15f50*/  LDC R9, c[0x0][0x448] ;  /* 0x00011200ff097b82 */ /* 0x000e220000000800 */
[----:B------:R-:W-:Y:S01]  /*15f60*/  ULDC.64 UR4, c[0x0][0x2d8] ;  /* 0x0000b60000047ab9 */ /* 0x000fe20000000a00 */
[----:B------:R-:W-:Y:S01]  /*15f70*/  ULDC.64 UR6, c[0x0][0x2c8] ;  /* 0x0000b20000067ab9 */ /* 0x000fe20000000a00 */
[----:B------:R-:W2:Y:S01]  /*15f80*/  LDL.LU.64 R2, [R1+0x28] ;  /* 0x0000280001027983 */ /* 0x000ea20000300a00 */
[----:B------:R-:W-:-:S03]  /*15f90*/  ULDC.64 UR8, c[0x0][0x280] ;  /* 0x0000a00000087ab9 */ /* 0x000fc60000000a00 */
[----:B------:R-:W4:Y:S04]  /*15fa0*/  LDL.LU R20, [R1+0x30] ;  /* 0x0000300001147983 */ /* 0x000f280000300800 */
[----:B------:R-:W3:Y:S04]  /*15fb0*/  LDL.LU R21, [R1+0x34] ;  /* 0x0000340001157983 */ /* 0x000ee80000300800 */
[----:B------:R-:W3:Y:S04]  /*15fc0*/  LDL.LU R4, [R1+0x10] ;  /* 0x0000100001047983 */ /* 0x000ee80000300800 */
[----:B------:R0:W5:Y:S02]  /*15fd0*/  LDL R10, [R1+0xc] ;  /* 0x00000c00010a7983 */ /* 0x0001640000100800 */
[----:B0-----:R-:W-:-:S13]  /*15fe0*/  ISETP.NE.AND P1, PT, R9, 0x1, PT ;  /* 0x000000010900780c */ /* 0x001fda0003f25270 */
[----:B------:R-:W0:Y:S08]  /*15ff0*/  @P1 LDC R5, c[0x0][0x450] ;  /* 0x00011400ff051b82 */ /* 0x000e300000000800 */
[----:B-1----:R-:W1:Y:S01]  /*16000*/  @P1 LDC R8, c[0x0][0x44c] ;  /* 0x00011300ff081b82 */ /* 0x002e620000000800 */
[----:B------:R-:W1:Y:S01]  /*16010*/  S2R R11, SR_TID.X ;  /* 0x00000000000b7919 */ /* 0x000e620000002100 */
[----:B--2---:R-:W-:-:S02]  /*16020*/  IMAD.MOV.U32 R3, RZ, RZ, R0 ;  /* 0x000000ffff037224 */ /* 0x004fc400078e0000 */
[----:B----4-:R-:W-:Y:S02]  /*16030*/  IMAD R0, R20, UR4, RZ ;  /* 0x0000000414007c24 */ /* 0x010fe4000f8e02ff */
[C---:B------:R-:W-:Y:S01]  /*16040*/  IMAD.WIDE.U32 R2, R18.reuse, UR4, R2 ;  /* 0x0000000412027c25 */ /* 0x040fe2000f8e0002 */
[----:B------:R-:W2:Y:S03]  /*16050*/  S2R R20, SR_TID.X ;  /* 0x0000000000147919 */ /* 0x000ea60000002100 */
[----:B------:R-:W-:Y:S01]  /*16060*/  IMAD R0, R18, UR5, R0 ;  /* 0x0000000512007c24 */ /* 0x000fe2000f8e0200 */
[----:B------:R-:W-:-:S03]  /*16070*/  ULDC.64 UR4, c[0x0][0x2e0] ;  /* 0x0000b80000047ab9 */ /* 0x000fc60000000a00 */
[----:B------:R-:W-:Y:S02]  /*16080*/  IMAD.IADD R3, R3, 0x1, R0 ;  /* 0x0000000103037824 */ /* 0x000fe400078e0200 */
[----:B---3--:R-:W-:Y:S02]  /*16090*/  IMAD R0, R21, UR4, RZ ;  /* 0x0000000415007c24 */ /* 0x008fe4000f8e02ff */
        /* <DEDUP_REMOVED lines=29> */
[----:B------:R-:W-:-:S05]  /*16270*/  IADD3 R7, R6, 0x80, RZ ;  /* 0x0000008006077810 */ /* 0x000fca0007ffe0ff */
        /* <DEDUP_REMOVED lines=53> */
[----:B0-----:R-:W-:-:S04]  /*165d0*/  @!P1 LEA R7, P2, R20, R7, 0x1 ;  /* 0x0000000714079211 */ /* 0x001fc800078408ff */
[----:B-1----:R-:W-:-:S04]  /*165e0*/  @!P1 IADD3.X R6, RZ, R6, RZ, P2, !PT ;  /* 0x00000006ff069210 */ /* 0x002fc800017fe4ff */
        /* <DEDUP_REMOVED lines=47> */
[----:B------:R-:W-:Y:S02]  /*168e0*/  ISETP.GE.AND P2, PT, R0, R3, PT ;  /* 0x000000030000720c */ /* 0x000fe40003f46270 */
[----:B------:R-:W-:-:S04]  /*168f0*/  IADD3 R0, R17, 0x70, RZ ;  /* 0x0000007011007810 */ /* 0x000fc80007ffe0ff */
        /* <DEDUP_REMOVED lines=23> */
[----:B------:R-:W-:-:S05]  /*16a70*/  @!P1 IMAD.X R0, RZ, RZ, R0, P2 ;  /* 0x000000ffff009224 */ /* 0x000fca00010e0600 */
[----:B------:R-:W-:Y:S02]  /*16a80*/  @!P1 MOV R7, R0 ;  /* 0x0000000000079202 */ /* 0x000fe40000000f00 */
[----:B------:R0:W1:Y:S04]  /*16a90*/  SHFL.IDX PT, R0, R2, 0x3, 0x181f ;  /* 0x00781f0002007f89 */ /* 0x00006800000e0000 */
[----:B------:R0:W-:Y:S02]  /*16aa0*/  @!P1 LDGSTS.E.BYPASS.LTC128B.128 [R10+0xd400], desc[UR40][R6.64], !P0 ;  /* 0x0d400000060a9fae */ /* 0x0001e4000c101d68 */
.L_x_15249:
[----:B0-----:R-:W-:Y:S02]  /*16ab0*/  VIADD R2, R17, 0xb0 ;  /* 0x000000b011027836 */ /* 0x001fe40000000000 */
[----:B------:R-:W-:-:S03]  /*16ac0*/  VIADD R8, R22, 0x16800 ;  /* 0x0001680016087836 */ /* 0x000fc60000000000 */
[----:B------:R-:W-:-:S13]  /*16ad0*/  ISETP.GE.AND P1, PT, R2, R3, PT ;  /* 0x000000030200720c */ /* 0x000fda0003f26270 */
[----:B------:R-:W-:-:S05]  /*16ae0*/  @!P1 LEA R2, P2, R20, R14, 0x1 ;  /* 0x0000000e14029211 */ /* 0x000fca00078408ff */
[----:B-1----:R-:W-:-:S05]  /*16af0*/  @!P1 IMAD.X R3, RZ, RZ, R0, P2 ;  /* 0x000000ffff039224 */ /* 0x002fca00010e0600 */
[----:B------:R-:W-:Y:S01]  /*16b00*/  @!PT LDS RZ, [RZ] ;  /* 0x00000000fffff984 */ /* 0x000fe20000000800 */
[----:B------:R-:W-:Y:S01]  /*16b10*/  @!PT LDS RZ, [RZ] ;  /* 0x00000000fffff984 */ /* 0x000fe20000000800 */
[----:B------:R-:W-:Y:S01]  /*16b20*/  @!PT LDS RZ, [RZ] ;  /* 0x00000000fffff984 */ /* 0x000fe20000000800 */
[----:B------:R0:W-:Y:S01]  /*16b30*/  @!P1 LDGSTS.E.BYPASS.LTC128B.128 [R10+0xdc00], desc[UR40][R2.64], !P0 ;  /* 0x0dc00000020a9fae */ /* 0x0001e2000c101d68 */
[----:B------:R-:W-:Y:S01]  /*16b40*/  PLOP3.LUT P0, PT, PT, PT, PT, 0x80, 0x0 ;  /* 0x000000000000781c */ /* 0x000fe20003f0f070 */
[----:B------:R-:W-:-:S12]  /*16b50*/  NOP ;  /* 0x0000000000007918 */ /* 0x000fd80000000000 */
.L_x_15088:
        /* <DEDUP_REMOVED lines=10> */
[----:B------:R-:W-:-:S04]  /*16c00*/  LOP3.LUT R0, R0, 0xfffffffe, RZ, 0xc0, !PT ;  /* 0xfffffffe00007812 */ /* 0x000fc800078ec0ff */
[----:B------:R-:W-:-:S04]  /*16c10*/  IADD3 R0, R2, -R0, RZ ;  /* 0x8000000002007210 */ /* 0x000fc80007ffe0ff */
[----:B------:R-:W-:Y:S01]  /*16c20*/  SHF.L.U32 R3, R0, 0x1f, RZ ;  /* 0x0000001f00037819 */ /* 0x000fe200000006ff */
[----:B------:R-:W-:Y:S01]  /*16c30*/  NOP ;  /* 0x0000000000007918 */ /* 0x000fe20000000000 */
[----:B0-----:R-:W2:Y:S01]  /*16c40*/  LDL R2, [R1+0x14] ;  /* 0x0000140001027983 */ /* 0x001ea20000100800 */
[----:B------:R0:W-:Y:S01]  /*16c50*/  SYNCS.ARRIVE.TRANS64.A1T0 RZ, [R22+URZ+0x16800], RZ ;  /* 0x016800ff16ff79a7 */ /* 0x0001e2000810003f */
[----:B------:R-:W-:Y:S01]  /*16c60*/  BSSY B0, `(.L_x_15089) ;  /* 0x0000004000007945 */ /* 0x000fe20003800000 */
[----:B------:R-:W1:Y:S01]  /*16c70*/  SYNCS.PHASECHK.TRANS64.TRYWAIT P0, [R22+URZ+0x16820], R3 ;  /* 0x01682003160075a7 */ /* 0x000e62000800017f */
[----:B--2---:R-:W-:Y:S02]  /*16c80*/  ISETP.GE.AND P1, PT, R2, 0x2, PT ;  /* 0x000000020200780c */ /* 0x004fe40003f26270 */
[----:B01----:R-:W-:Y:S11]  /*16c90*/  @!P0 BRA `(.L_x_15090) ;  /* 0x0000005000308947 */ /* 0x003ff60003800000 */
.L_x_15250:
[----:B------:R-:W-:Y:S05]  /*16ca0*/  BSYNC B0 ;  /* 0x0000000000007941 */ /* 0x000fea0003800000 */
.L_x_15089:
        /* <DEDUP_REMOVED lines=20> */
[----:B------:R-:W-:Y:S02]  /*16df0*/  ISETP.NE.U32.AND P0, PT, RZ, UR4, PT ;  /* 0x00000004ff007c0c */ /* 0x000fe4000bf05070 */
[----:B------:R-:W-:Y:S02]  /*16e00*/  MOV R0, R6 ;  /* 0x0000000600007202 */ /* 0x000fe40000000f00 */
        /* <DEDUP_REMOVED lines=20> */
.L_x_15097:
[----:B------:R-:W-:Y:S01]  /*16f50*/  IMAD R2, R7, 0x8, R22 ;  /* 0x0000000807027824 */ /* 0x000fe200078e0216 */
[----:B0-----:R-:W-:Y:S01]  /*16f60*/  SHF.L.U32 R3, R9, 0x1f, RZ ;  /* 0x0000001f09037819 */ /* 0x001fe200000006ff */
[----:B------:R-:W-:Y:S03]  /*16f70*/  BSSY B3, `(.L_x_15098) ;  /* 0x0000003000037945 */ /* 0x000fe60003800000 */
[----:B------:R-:W0:Y:S02]  /*16f80*/  SYNCS.PHASECHK.TRANS64.TRYWAIT P0, [R2+URZ+0x16840], R3 ;  /* 0x01684003020075a7 */ /* 0x000e24000800017f */
[----:B0-----:R-:W-:Y:S05]  /*16f90*/  @!P0 BRA `(.L_x_15099) ;  /* 0x0000004c00848947 */ /* 0x001fea0003800000 */
.L_x_15251:
[----:B------:R-:W-:Y:S05]  /*16fa0*/  BSYNC B3 ;  /* 0x0000000000037941 */ /* 0x000fea0003800000 */
.L_x_15098:
        /* <DEDUP_REMOVED lines=12> */
.L_x_15101:
[----:B------:R-:W-:Y:S05]  /*17070*/  BSYNC B3 ;  /* 0x0000000000037941 */ /* 0x000fea0003800000 */
.L_x_15100:
        /* <DEDUP_REMOVED lines=11> */
.L_x_15102:
        /* <DEDUP_REMOVED lines=15> */
.L_x_15252:
[----:B------:R-:W-:Y:S05]  /*17220*/  BSYNC B3 ;  /* 0x0000000000037941 */ /* 0x000fea0003800000 */
.L_x_15103:
[----:B------:R-:W-:Y:S01]  /*17230*/  BSSY B3, `(.L_x_15105) ;  /* 0x000000c000037945 */ /* 0x000fe20003800000 */
[----:B------:R-:W-:Y:S02]  /*17240*/  IMAD.MOV.U32 R12, RZ, RZ, 0x0 ;  /* 0x00000000ff0c7424 */ /* 0x000fe400078e00ff */
[----:B------:R-:W-:Y:S01]  /*17250*/  IMAD.MOV.U32 R13, RZ, RZ, 0x14f00000 ;  /* 0x14f00000ff0d7424 */ /* 0x000fe200078e00ff */
[----:B------:R-:W-:Y:S06]  /*17260*/  @P1 BRA `(.L_x_15106) ;  /* 0x0000000000201947 */ /* 0x000fec0003800000 */
        /* <DEDUP_REMOVED lines=8> */
.L_x_15106:
[----:B------:R-:W-:Y:S05]  /*172f0*/  BSYNC B3 ;  /* 0x0000000000037941 */ /* 0x000fea0003800000 */
.L_x_15105:
        /* <DEDUP_REMOVED lines=11> */
.L_x_15107:
        /* <DEDUP_REMOVED lines=12> */
.L_x_15096:
[----:B------:R-:W-:Y:S05]  /*17470*/  BSYNC B1 ;  /* 0x0000000000017941 */ /* 0x000fea0003800000 */
.L_x_15095:
[----:B------:R-:W2:Y:S01]  /*17480*/  LDL.LU R0, [R1+0x14] ;  /* 0x0000140001007983 */ /* 0x000ea20000300800 */
[----:B------:R-:W-:Y:S01]  /*17490*/  IMAD.MOV.U32 R23, RZ, RZ, R7 ;  /* 0x000000ffff177224 */ /* 0x000fe200078e0007 */
[----:B------:R-:W-:Y:S01]  /*174a0*/  MOV R27, R9 ;  /* 0x00000009001b7202 */ /* 0x000fe20000000f00 */
[----:B--2---:R-:W-:-:S07]  /*174b0*/  VIADD R0, R0, 0xfffffffd ;  /* 0xfffffffd00007836 */ /* 0x004fce0000000000 */
.L_x_15094:
[----:B------:R-:W-:Y:S05]  /*174c0*/  BSYNC B2 ;  /* 0x0000000000027941 */ /* 0x000fea0003800000 */
.L_x_15093:
[----:B------:R-:W-:-:S13]  /*174d0*/  ISETP.NE.AND P0, PT, R6, RZ, PT ;  /* 0x000000ff0600720c */ /* 0x000fda0003f05270 */
[----:B------:R-:W-:Y:S05]  /*174e0*/  @!P0 BRA `(.L_x_15092) ;  /* 0x0000000c00a08947 */ /* 0x000fea0003800000 */
[----:B------:R-:W-:-:S07]  /*174f0*/  IMAD.MOV.U32 R4, RZ, RZ, R24 ;  /* 0x000000ffff047224 */ /* 0x000fce00078e0018 */
.L_x_15134:
        /* <DEDUP_REMOVED lines=8> */
[----:B------:R-:W-:-:S07]  /*17580*/  LOP3.LUT R7, R27, R2, RZ, 0x3c, !PT ;  /* 0x000000021b077212 */ /* 0x000fce00078e3cff */
        /* <DEDUP_REMOVED lines=13> */
[----:B------:R-:W-:-:S04]  /*17660*/  @P0 SHF.R.U32.HI R2, RZ, R3, R4 ;  /* 0x00000003ff020219 */ /* 0x000fc80000011604 */
[----:B------:R-:W-:-:S05]  /*17670*/  IADD3 R3, -R2, RZ, RZ ;  /* 0x000000ff02037210 */ /* 0x000fca0007ffe1ff */
        /* <DEDUP_REMOVED lines=9> */
.L_x_15110:
[----:B------:R-:W-:Y:S01]  /*17710*/  IMAD R2, R6, 0x8, R22 ;  /* 0x0000000806027824 */ /* 0x000fe200078e0216 */
[----:B0-----:R-:W-:Y:S01]  /*17720*/  SHF.L.U32 R3, R7, 0x1f, RZ ;  /* 0x0000001f07037819 */ /* 0x001fe200000006ff */
[----:B------:R-:W-:Y:S03]  /*17730*/  BSSY B2, `(.L_x_15111) ;  /* 0x0000003000027945 */ /* 0x000fe60003800000 */
[----:B------:R-:W0:Y:S02]  /*17740*/  SYNCS.PHASECHK.TRANS64.TRYWAIT P0, [R2+URZ+0x16840], R3 ;  /* 0x01684003020075a7 */ /* 0x000e24000800017f */
[----:B0-----:R-:W-:Y:S05]  /*17750*/  @!P0 BRA `(.L_x_15112) ;  /* 0x0000004400bc8947 */ /* 0x001fea0003800000 */
.L_x_15253:
[----:B------:R-:W-:Y:S05]  /*17760*/  BSYNC B2 ;  /* 0x0000000000027941 */ /* 0x000fea0003800000 */
.L_x_15111:
        /* <DEDUP_REMOVED lines=12> */
.L_x_15114:
[----:B------:R-:W-:Y:S05]  /*17830*/  BSYNC B2 ;  /* 0x0000000000027941 */ /* 0x000fea0003800000 */
.L_x_15113:
[----:B------:R-:W-:Y:S01]  /*17840*/  IMAD.MOV.U32 R5, RZ, RZ, RZ ;  /* 0x000000ffff057224 */ /* 0x000fe200078e00ff */
[----:B0-----:R-:W-:Y:S01]  /*17850*/  LEA R3, R6, R22, 0xe ;  /* 0x0000001606037211 */ /* 0x001fe200078e70ff */
        /* <DEDUP_REMOVED lines=9> */
.L_x_15115:
        /* <DEDUP_REMOVED lines=15> */
.L_x_15254:
[----:B------:R-:W-:Y:S05]  /*179e0*/  BSYNC B2 ;  /* 0x0000000000027941 */ /* 0x000fea0003800000 */
.L_x_15116:
        /* <DEDUP_REMOVED lines=11> */
.L_x_15119:
[----:B------:R-:W-:Y:S05]  /*17aa0*/  BSYNC B2 ;  /* 0x0000000000027941 */ /* 0x000fea0003800000 */
.L_x_15118:
        /* <DEDUP_REMOVED lines=8> */
[----:B0-----:R-:W-:Y:S01]  /*17b30*/  IADD3 R10, R10, 0x50, RZ ;  /* 0x000000500a0a7810 */ /* 0x001fe20007ffe0ff */
[----:B------:R-:W-:-:S12]  /*17b40*/  UIADD3.X UR5, URZ, UR39, URZ, UP0, !UPT ;  /* 0x000000273f057290 */ /* 0x000fd800087fe43f */
.L_x_15120:
        /* <DEDUP_REMOVED lines=12> */
.L_x_15109:
[----:B------:R-:W-:Y:S05]  /*17c10*/  BSYNC B1 ;  /* 0x0000000000017941 */ /* 0x000fea0003800000 */
.L_x_15108:
        /* <DEDUP_REMOVED lines=32> */
.L_x_15123:
[----:B------:R-:W-:Y:S01]  /*17e20*/  IMAD R2, R23, 0x8, R22 ;  /* 0x0000000817027824 */ /* 0x000fe200078e0216 */
[----:B0-----:R-:W-:Y:S01]  /*17e30*/  SHF.L.U32 R3, R27, 0x1f, RZ ;  /* 0x0000001f1b037819 */ /* 0x001fe200000006ff */
[----:B------:R-:W-:Y:S03]  /*17e40*/  BSSY B2, `(.L_x_15124) ;  /* 0x0000003000027945 */ /* 0x000fe60003800000 */
[----:B------:R-:W0:Y:S02]  /*17e50*/  SYNCS.PHASECHK.TRANS64.TRYWAIT P0, [R2+URZ+0x16840], R3 ;  /* 0x01684003020075a7 */ /* 0x000e24000800017f */
[----:B0-----:R-:W-:Y:S05]  /*17e60*/  @!P0 BRA `(.L_x_15125) ;  /* 0x0000004000208947 */ /* 0x001fea0003800000 */
.L_x_15255:
[----:B------:R-:W-:Y:S05]  /*17e70*/  BSYNC B2 ;  /* 0x0000000000027941 */ /* 0x000fea0003800000 */
.L_x_15124:
        /* <DEDUP_REMOVED lines=12> */
.L_x_15127:
[----:B------:R-:W-:Y:S05]  /*17f40*/  BSYNC B2 ;  /* 0x0000000000027941 */ /* 0x000fea0003800000 */
.L_x_15126:
        /* <DEDUP_REMOVED lines=12> */
.L_x_15128:
        /* <DEDUP_REMOVED lines=15> */
.L_x_15256:
[----:B------:R-:W-:Y:S05]  /*18100*/  BSYNC B2 ;  /* 0x0000000000027941 */ /* 0x000fea0003800000 */
.L_x_15129:
[----:B------:R-:W-:Y:S01]  /*18110*/  BSSY B2, `(.L_x_15131) ;  /* 0x000000b000027945 */ /* 0x000fe20003800000 */
[----:B0-----:R-:W-:Y:S02]  /*18120*/  IMAD.MOV.U32 R2, RZ, RZ, 0x0 ;  /* 0x00000000ff027424 */ /* 0x001fe400078e00ff */
[----:B------:R-:W-:Y:S01]  /*18130*/  IMAD.MOV.U32 R3, RZ, RZ, 0x14f00000 ;  /* 0x14f00000ff037424 */ /* 0x000fe200078e00ff */
[----:B------:R-:W-:Y:S06]  /*18140*/  @P1 BRA `(.L_x_15132) ;  /* 0x00000000001c1947 */ /* 0x000fec0003800000 */
[----:B------:R-:W0:Y:S02]  /*18150*/  S2R R10, SR_TID.X ;  /* 0x00000000000a7919 */ /* 0x000e240000002100 */
[----:B0-----:R-:W-:Y:S02]  /*18160*/  LOP3.LUT R11, R10, 0x1f, RZ, 0xc0, !PT ;  /* 0x0000001f0a0b7812 */ /* 0x001fe400078ec0ff */
[----:B------:R-:W-:Y:S02]  /*18170*/  MOV R10, 0x4000 ;  /* 0x00004000000a7802 */ /* 0x000fe40000000f00 */
[----:B------:R-:W-:Y:S02]  /*18180*/  ISETP.NE.AND P0, PT, R11, RZ, PT ;  /* 0x000000ff0b00720c */ /* 0x000fe40003f05270 */
[----:B------:R0:W-:Y:S11]  /*18190*/  SYNCS.ARRIVE.TRANS64 RZ, [R7+URZ+0x50], R10 ;  /* 0x0000500a07ff79a7 */ /* 0x0001f6000800003f */
[----:B0-----:R-:W-:Y:S05]  /*181a0*/  @!P0 BRA `(.L_x_15132) ;  /* 0x0000000000048947 */ /* 0x001fea0003800000 */
[----:B------:R-:W-:Y:S01]  /*181b0*/  BPT.TRAP 0x1 ;  /* 0x000000040000795c */ /* 0x000fe20000300000 */
.L_x_15132:
[----:B------:R-:W-:Y:S05]  /*181c0*/  BSYNC B2 ;  /* 0x0000000000027941 */ /* 0x000fea0003800000 */
.L_x_15131:
        /* <DEDUP_REMOVED lines=10> */
.L_x_15133:
        /* <DEDUP_REMOVED lines=12> */
.L_x_15122:
[----:B------:R-:W-:Y:S05]  /*18330*/  BSYNC B1 ;  /* 0x0000000000017941 */ /* 0x000fea0003800000 */
.L_x_15121:
[C---:B------:R-:W-:Y:S01]  /*18340*/  ISETP.GT.AND P0, PT, R0.reuse, 0x1, PT ;  /* 0x000000010000780c */ /* 0x040fe20003f04270 */
[----:B------:R-:W-:-:S12]  /*18350*/  VIADD R0, R0, 0xfffffffe ;  /* 0xfffffffe00007836 */ /* 0x000fd80000000000 */
[----:B------:R-:W-:Y:S05]  /*18360*/  @P0 BRA `(.L_x_15134) ;  /* 0xfffffff000640947 */ /* 0x000fea000383ffff */
.L_x_15092:
[----:B------:R-:W-:Y:S05]  /*18370*/  BSYNC B0 ;  /* 0x0000000000007941 */ /* 0x000fea0003800000 */
.L_x_15091:
        /* <DEDUP_REMOVED lines=17> */
.L_x_15136:
[----:B------:R-:W-:Y:S05]  /*18490*/  BSYNC B0 ;  /* 0x0000000000007941 */ /* 0x000fea0003800000 */
.L_x_15135:
        /* <DEDUP_REMOVED lines=10> */
.L_x_15257:
[----:B------:R-:W-:Y:S05]  /*18540*/  BSYNC B1 ;  /* 0x0000000000017941 */ /* 0x000fea0003800000 */
.L_x_15139:
        /* <DEDUP_REMOVED lines=9> */
.L_x_15142:
[----:B------:R-:W-:Y:S05]  /*185e0*/  BSYNC B1 ;  /* 0x0000000000017941 */ /* 0x000fea0003800000 */
.L_x_15141:
[----:B0-----:R-:W-:Y:S01]  /*185f0*/  IMAD R0, R23, 0x4000, R22 ;  /* 0x0000400017007824 */ /* 0x001fe200078e0216 */
[----:B------:R-:W-:Y:S01]  /*18600*/  UIADD3 UR4, UP0, UR38, 0x470, URZ ;  /* 0x0000047026047890 */ /* 0x000fe2000ff1e03f */
[----:B------:R-:W-:Y:S01]  /*18610*/  LEA R25, R25, R29, 0x7 ;  /* 0x0000001d19197211 */ /* 0x000fe200078e38ff */
[----:B------:R-:W-:Y:S01]  /*18620*/  VIADD R2, R3, 0x16850 ;  /* 0x0001685003027836 */ /* 0x000fe20000000000 */
[----:B------:R-:W-:Y:S01]  /*18630*/  PLOP3.LUT P0, PT, PT, PT, PT, 0x80, 0x0 ;  /* 0x000000000000781c */ /* 0x000fe20003f0f070 */
[----:B------:R-:W-:Y:S01]  /*18640*/  VIADD R0, R0, 0x400 ;  /* 0x0000040000007836 */ /* 0x000fe20000000000 */
[----:B------:R-:W-:Y:S01]  /*18650*/  UIADD3.X UR5, URZ, UR39, URZ, UP0, !UPT ;  /* 0x000000273f057290 */ /* 0x000fe200087fe43f */
[----:B------:R-:W-:Y:S01]  /*18660*/  UMOV UR6, 0x0 ;  /* 0x0000000000067882 */ /* 0x000fe20000000000 */
[----:B------:R-:W-:Y:S01]  /*18670*/  UMOV UR7, 0x14f00000 ;  /* 0x14f0000000077882 */ /* 0x000fe20000000000 */
[----:B------:R-:W-:-:S09]  /*18680*/  UMOV UR10, URZ ;  /* 0x0000003f000a7c82 */ /* 0x000fd20008000000 */
.L_x_15143:
        /* <DEDUP_REMOVED lines=10> */
.L_x_15138:
[----:B------:R-:W-:Y:S05]  /*18730*/  BSYNC B0 ;  /* 0x0000000000007941 */ /* 0x000fea0003800000 */
.L_x_15137:
[----:B------:R-:W-:-:S05]  /*18740*/  VIADD R23, R23, 0x1 ;  /* 0x0000000117177836 */ /* 0x000fca0000000000 */
[----:B------:R-:W-:-:S04]  /*18750*/  ISETP.NE.AND P0, PT, R23, 0x2, PT ;  /* 0x000000021700780c */ /* 0x000fc80003f05270 */
[----:B------:R-:W-:Y:S02]  /*18760*/  SEL R0, RZ, 0x1, P0 ;  /* 0x00000001ff007807 */ /* 0x000fe40000000000 */
[----:B------:R-:W-:Y:S02]  /*18770*/  SEL R23, R23, RZ, P0 ;  /* 0x000000ff17177207 */ /* 0x000fe40000000000 */
[----:B------:R-:W-:-:S07]  /*18780*/  LOP3.LUT R27, R27, R0, RZ, 0x3c, !PT ;  /* 0x000000001b1b7212 */ /* 0x000fce00078e3cff */
.L_x_15073:
[----:B------:R-:W-:Y:S05]  /*18790*/  BSYNC B7 ;  /* 0x0000000000077941 */ /* 0x000fea0003800000 */
.L_x_15071:
        /* <DEDUP_REMOVED lines=8> */
[----:B0-----:R-:W-:-:S05]  /*18820*/  MOV R22, UR4 ;  /* 0x0000000400167c02 */ /* 0x001fca0008000f00 */
[----:B------:R0:W3:Y:S01]  /*18830*/  LDS.128 R16, [R22+0x168d0] ;  /* 0x0168d00016107984 */ /* 0x0000e20000000c00 */
[----:B------:R-:W-:Y:S06]  /*18840*/  BAR.ARV 0x4, 0x200 ;  /* 0x0108000000007b1d */ /* 0x000fec0000002000 */
[----:B------:R-:W-:Y:S05]  /*18850*/  BRA `(.L_x_15145) ;  /* 0x0000000800cc7947 */ /* 0x000fea0003800000 */
.L_x_15144:
        /* <DEDUP_REMOVED lines=8> */
[----:B0-----:R-:W0:Y:S02]  /*188e0*/  @!P1 LDC.64 R2, c[0x0][0xc80] ;  /* 0x00032000ff029b82 */ /* 0x001e240000000a00 */
[----:B0-----:R-:W-:-:S06]  /*188f0*/  @!P1 IMAD.WIDE R2, R5, 0x4, R2 ;  /* 0x0000000405029825 */ /* 0x001fcc00078e0202 */
[----:B------:R-:W3:Y:S01]  /*18900*/  @!P1 LDG.E R2, desc[UR40][R2.64] ;  /* 0x0000002802029981 */ /* 0x000ee2000c1e1900 */
[----:B------:R-:W-:Y:S01]  /*18910*/  IMAD.MOV.U32 R17, RZ, RZ, RZ ;  /* 0x000000ffff117224 */ /* 0x000fe200078e00ff */
[C---:B------:R-:W-:Y:S02]  /*18920*/  ISETP.GE.U32.AND P2, PT, R8.reuse, 0x2, PT ;  /* 0x000000020800780c */ /* 0x040fe40003f46070 */
[C---:B------:R-:W-:Y:S01]  /*18930*/  ISETP.GE.U32.AND P3, PT, R8.reuse, 0x4, PT ;  /* 0x000000040800780c */ /* 0x040fe20003f66070 */
[----:B------:R-:W-:Y:S01]  /*18940*/  SHFL.IDX PT, R0, R16, RZ, 0x1f ;  /* 0x00001fff10007589 */ /* 0x000fe200000e0000 */
[C---:B------:R-:W-:Y:S02]  /*18950*/  ISETP.GE.U32.AND P4, PT, R8.reuse, 0x8, PT ;  /* 0x000000080800780c */ /* 0x040fe40003f86070 */
[C---:B------:R-:W-:Y:S01]  /*18960*/  ISETP.GE.U32.AND P5, PT, R8.reuse, 0x10, PT ;  /* 0x000000100800780c */ /* 0x040fe20003fa6070 */
[----:B---3--:R-:W-:Y:S01]  /*18970*/  @!P1 IMAD.MOV.U32 R17, RZ, RZ, R2 ;  /* 0x000000ffff119224 */ /* 0x008fe200078e0002 */
[----:B------:R-:W-:-:S04]  /*18980*/  ISETP.NE.AND P1, PT, R8, RZ, PT ;  /* 0x000000ff0800720c */ /* 0x000fc80003f25270 */
[----:B------:R-:W0:Y:S02]  /*18990*/  SHFL.UP PT, R14, R17, 0x1, RZ ;  /* 0x04200000110e7989 */ /* 0x000e2400000e00ff */
[----:B0-----:R-:W-:-:S05]  /*189a0*/  SEL R4, R14, RZ, P1 ;  /* 0x000000ff0e047207 */ /* 0x001fca0000800000 */
[----:B------:R-:W-:-:S05]  /*189b0*/  IMAD.IADD R4, R17, 0x1, R4 ;  /* 0x0000000111047824 */ /* 0x000fca00078e0204 */
[----:B------:R-:W0:Y:S02]  /*189c0*/  SHFL.UP PT, R14, R4, 0x2, RZ ;  /* 0x04400000040e7989 */ /* 0x000e2400000e00ff */
[----:B0-----:R-:W-:-:S04]  /*189d0*/  SEL R5, R14, RZ, P2 ;  /* 0x000000ff0e057207 */ /* 0x001fc80001000000 */
[----:B--2---:R-:W-:Y:S02]  /*189e0*/  IADD3 R6, R4, R5, RZ ;  /* 0x0000000504067210 */ /* 0x004fe40007ffe0ff */
        /* <DEDUP_REMOVED lines=11> */
.L_x_15267:
[----:B------:R-:W-:Y:S02]  /*18aa0*/  ULDC UR4, c[0x0][0xc38] ;  /* 0x00030e0000047ab9 */ /* 0x000fe40000000800 */
[----:B------:R-:W-:-:S04]  /*18ab0*/  IMAD.U32 R4, RZ, RZ, UR4 ;  /* 0x00000004ff047e24 */ /* 0x000fc8000f8e00ff */
[----:B-1----:R-:W-:-:S05]  /*18ac0*/  IMAD R14, R14, R4, RZ ;  /* 0x000000040e0e7224 */ /* 0x002fca00078e02ff */
[----:B------:R-:W-:-:S04]  /*18ad0*/  IADD3 R5, R5, R14, RZ ;  /* 0x0000000e05057210 */ /* 0x000fc80007ffe0ff */
[----:B------:R-:W-:-:S13]  /*18ae0*/  ISETP.GT.AND P6, PT, R5, R0, PT ;  /* 0x000000000500720c */ /* 0x000fda0003fc4270 */
[----:B------:R-:W-:Y:S05]  /*18af0*/  @P6 BRA `(.L_x_15147) ;  /* 0x00000000009c6947 */ /* 0x000fea0003800000 */
.L_x_15152:
        /* <DEDUP_REMOVED lines=11> */
[----:B------:R-:W0:Y:S02]  /*18bb0*/  LDC.64 R2, c[0x0][0xc80] ;  /* 0x00032000ff027b82 */ /* 0x000e240000000a00 */
[----:B0-----:R-:W-:-:S05]  /*18bc0*/  IMAD.WIDE R2, R7, 0x4, R2 ;  /* 0x0000000407027825 */ /* 0x001fca00078e0202 */
[----:B------:R0:W5:Y:S02]  /*18bd0*/  LDG.E R17, desc[UR40][R2.64] ;  /* 0x0000002802117981 */ /* 0x000164000c1e1900 */
.L_x_15150:
[----:B------:R-:W-:Y:S05]  /*18be0*/  BSYNC B0 ;  /* 0x0000000000007941 */ /* 0x000fea0003800000 */
.L_x_15149:
[----:B------:R-:W-:-:S03]  /*18bf0*/  UMOV UR4, 0xffffffff ;  /* 0xffffffff00047882 */ /* 0x000fc60000000000 */
[----:B------:R-:W-:Y:S05]  /*18c00*/  BRA.DIV UR4, `(.L_x_15151) ;  /* 0x0000003a04187947 */ /* 0x000fea000b800000 */
[----:B-----5:R-:W1:Y:S02]  /*18c10*/  SHFL.UP PT, R14, R17, 0x1, RZ ;  /* 0x04200000110e7989 */ /* 0x020e6400000e00ff */
        /* <DEDUP_REMOVED lines=15> */
.L_x_15275:
[----:B------:R-:W-:Y:S02]  /*18d10*/  ULDC UR4, c[0x0][0xc38] ;  /* 0x00030e0000047ab9 */ /* 0x000fe40000000800 */
[----:B------:R-:W-:-:S04]  /*18d20*/  IMAD.U32 R4, RZ, RZ, UR4 ;  /* 0x00000004ff047e24 */ /* 0x000fc8000f8e00ff */
[----:B-1----:R-:W-:-:S05]  /*18d30*/  IMAD R14, R14, R4, RZ ;  /* 0x000000040e0e7224 */ /* 0x002fca00078e02ff */
[----:B------:R-:W-:-:S04]  /*18d40*/  IADD3 R5, R14, R5, RZ ;  /* 0x000000050e057210 */ /* 0x000fc80007ffe0ff */
[----:B------:R-:W-:-:S13]  /*18d50*/  ISETP.GT.AND P6, PT, R5, R0, PT ;  /* 0x000000000500720c */ /* 0x000fda0003fc4270 */
[----:B------:R-:W-:Y:S05]  /*18d60*/  @!P6 BRA `(.L_x_15152) ;  /* 0xfffffffc0064e947 */ /* 0x000fea000383ffff */
.L_x_15147:
        /* <DEDUP_REMOVED lines=8> */
.L_x_15279:
[----:B------:R-:W-:Y:S01]  /*18df0*/  ISETP.NE.AND P0, PT, R2, RZ, PT ;  /* 0x000000ff0200720c */ /* 0x000fe20003f05270 */
[----:B------:R-:W-:-:S12]  /*18e00*/  IMAD.MOV.U32 R14, RZ, RZ, RZ ;  /* 0x000000ffff0e7224 */ /* 0x000fd800078e00ff */
[----:B------:R-:W-:Y:S05]  /*18e10*/  @!P0 BRA `(.L_x_15154) ;  /* 0x0000000000108947 */ /* 0x000fea0003800000 */
[----:B------:R-:W-:Y:S01]  /*18e20*/  UMOV UR4, 0xffffffff ;  /* 0xffffffff00047882 */ /* 0x000fe20000000000 */
[----:B------:R-:W-:Y:S02]  /*18e30*/  VIADD R12, R6, 0xffffffff ;  /* 0xffffffff060c7836 */ /* 0x000fe40000000000 */
[----:B------:R-:W-:Y:S05]  /*18e40*/  BRA.DIV UR4, `(.L_x_15155) ;  /* 0x0000003a048c7947 */ /* 0x000fea000b800000 */
[----:B------:R3:W4:Y:S02]  /*18e50*/  SHFL.IDX PT, R14, R3, R12, 0x1f ;  /* 0x00001f0c030e7589 */ /* 0x00072400000e0000 */
.L_x_15154:
[----:B0--3--:R-:W0:Y:S01]  /*18e60*/  LDC.64 R2, c[0x0][0xc90] ;  /* 0x00032400ff027b82 */ /* 0x009e220000000a00 */
[----:B------:R-:W-:-:S04]  /*18e70*/  IMAD.IADD R19, R6, 0x1, R19 ;  /* 0x0000000106137824 */ /* 0x000fc800078e0213 */
        /* <DEDUP_REMOVED lines=9> */
[----:B0-----:R-:W-:-:S02]  /*18f10*/  IADD3 R9, R8, 0xffffffe, RZ ;  /* 0x0ffffffe08097810 */ /* 0x001fc40007ffe0ff */
[----:B------:R-:W-:-:S04]  /*18f20*/  IABS R8, R5 ;  /* 0x0000000500087213 */ /* 0x000fc80000000000 */
        /* <DEDUP_REMOVED lines=47> */
[----:B------:R-:W-:Y:S02]  /*19220*/  @!P1 LOP3.LUT R3, RZ, R4, RZ, 0x33, !PT ;  /* 0x00000004ff039212 */ /* 0x000fe400078e33ff */
[----:B------:R-:W-:-:S05]  /*19230*/  IADD3 R4, -R4, RZ, RZ ;  /* 0x000000ff04047210 */ /* 0x000fca0007ffe1ff */
[----:B------:R-:W-:Y:S01]  /*19240*/  IMAD R18, R3, R4, R0 ;  /* 0x0000000403127224 */ /* 0x000fe200078e0200 */
[----:B------:R-:W-:-:S05]  /*19250*/  LOP3.LUT R0, RZ, R3, RZ, 0x33, !PT ;  /* 0x00000003ff007212 */ /* 0x000fca00078e33ff */
[----:B------:R-:W-:Y:S01]  /*19260*/  IMAD.IADD R17, R17, 0x1, R0 ;  /* 0x0000000111117824 */ /* 0x000fe200078e0200 */
[----:B------:R-:W-:Y:S06]  /*19270*/  BRA `(.L_x_15156) ;  /* 0x00000000001c7947 */ /* 0x000fec0003800000 */
.L_x_15148:
[----:B------:R-:W-:Y:S01]  /*19280*/  UMOV UR4, URZ ;  /* 0x0000003f00047c82 */ /* 0x000fe20008000000 */
[----:B------:R-:W-:Y:S01]  /*19290*/  UMOV UR5, URZ ;  /* 0x0000003f00057c82 */ /* 0x000fe20008000000 */
[----:B------:R-:W-:Y:S01]  /*192a0*/  ULDC UR6, c[0x0][0xc3c] ;  /* 0x00030f0000067ab9 */ /* 0x000fe20000000800 */
[----:B------:R-:W-:Y:S01]  /*192b0*/  IMAD.MOV.U32 R16, RZ, RZ, R0 ;  /* 0x000000ffff107224 */ /* 0x000fe200078e0000 */
[----:B------:R-:W-:Y:S01]  /*192c0*/  MOV R19, UR6 ;  /* 0x0000000600137c02 */ /* 0x000fe20008000f00 */
[----:B------:R-:W-:Y:S02]  /*192d0*/  IMAD.U32 R17, RZ, RZ, UR4 ;  /* 0x00000004ff117e24 */ /* 0x000fe4000f8e00ff */
[----:B------:R-:W-:-:S07]  /*192e0*/  IMAD.U32 R18, RZ, RZ, UR5 ;  /* 0x00000005ff127e24 */ /* 0x000fce000f8e00ff */
.L_x_15156:
        /* <DEDUP_REMOVED lines=10> */
.L_x_15145:
[----:B------:R-:W-:Y:S02]  /*19390*/  ULDC UR4, c[0x0][0xc3c] ;  /* 0x00030f0000047ab9 */ /* 0x000fe40000000800 */
[----:B---3--:R-:W-:-:S13]  /*193a0*/  ISETP.GE.AND P0, PT, R19, UR4, PT ;  /* 0x0000000413007c0c */ /* 0x008fda000bf06270 */
[----:B------:R-:W-:Y:S05]  /*193b0*/  @!P0 BRA `(.L_x_15157) ;  /* 0xffffffa800588947 */ /* 0x000fea000383ffff */
[----:B------:R-:W-:Y:S05]  /*193c0*/  BSYNC B8 ;  /* 0x0000000000087941 */ /* 0x000fea0003800000 */
.L_x_15035:
        /* <DEDUP_REMOVED lines=12> */
.L_x_15282:
[----:B------:R-:W-:Y:S05]  /*19490*/  BSYNC B0 ;  /* 0x0000000000007941 */ /* 0x000fea0003800000 */
.L_x_15158:
[----:B------:R-:W-:-:S03]  /*194a0*/  UMOV UR4, 0xffffffff ;  /* 0xffffffff00047882 */ /* 0x000fc60000000000 */
[----:B------:R-:W-:Y:S05]  /*194b0*/  BRA.DIV UR4, `(.L_x_15160) ;  /* 0x0000003604287947 */ /* 0x000fea000b800000 */
[----:B0-----:R-:W0:Y:S02]  /*194c0*/  S2R R0, SR_TID.X ;  /* 0x0000000000007919 */ /* 0x001e240000002100 */
[----:B0-----:R-:W-:-:S04]  /*194d0*/  SHF.R.U32.HI R0, RZ, 0x5, R0 ;  /* 0x00000005ff007819 */ /* 0x001fc80000011600 */
[----:B------:R-:W-:-:S05]  /*194e0*/  LOP3.LUT R0, R0, 0x3, RZ, 0xc0, !PT ;  /* 0x0000000300007812 */ /* 0x000fca00078ec0ff */
[----:B------:R0:W3:Y:S02]  /*194f0*/  SHFL.IDX PT, R14, R0, RZ, 0x1f ;  /* 0x00001fff000e7589 */ /* 0x0000e400000e0000 */
.L_x_15285:
[----:B---3--:R-:W-:-:S13]  /*19500*/  ISETP.NE.AND P0, PT, R14, RZ, PT ;  /* 0x000000ff0e00720c */ /* 0x008fda0003f05270 */
[----:B------:R-:W-:Y:S05]  /*19510*/  @P0 BRA `(.L_x_14892) ;  /* 0x0000000000880947 */ /* 0x000fea0003800000 */
[----:B------:R-:W-:-:S03]  /*19520*/  UMOV UR4, 0xffffffff ;  /* 0xffffffff00047882 */ /* 0x000fc60000000000 */
[----:B------:R-:W-:Y:S05]  /*19530*/  BRA.DIV UR4, `(.L_x_15161) ;  /* 0x00000036043c7947 */ /* 0x000fea000b800000 */
[----:B------:R-:W-:-:S13]  /*19540*/  ELECT P6, URZ, PT ;  /* 0x00000000003f782f */ /* 0x000fda00038c0000 */
.L_x_15288:
[----:B------:R-:W-:Y:S05]  /*19550*/  @!P6 BRA `(.L_x_14892) ;  /* 0x000000000078e947 */ /* 0x000fea0003800000 */
[----:B0-----:R-:W3:Y:S02]  /*19560*/  LDL.LU R0, [R1+0x3c] ;  /* 0x00003c0001007983 */ /* 0x001ee40000300800 */
[----:B---3--:R-:W-:-:S04]  /*19570*/  LOP3.LUT R0, R0, 0x2, RZ, 0xfc, !PT ;  /* 0x0000000200007812 */ /* 0x008fc800078efcff */
[----:B------:R-:W-:-:S13]  /*19580*/  ISETP.NE.AND P2, PT, R0, 0x3, PT ;  /* 0x000000030000780c */ /* 0x000fda0003f45270 */
[----:B------:R-:W-:Y:S05]  /*19590*/  @!P2 BRA `(.L_x_15162) ;  /* 0x000000000004a947 */ /* 0x000fea0003800000 */
[----:B------:R-:W-:Y:S01]  /*195a0*/  BPT.TRAP 0x1 ;  /* 0x000000040000795c */ /* 0x000fe20000300000 */
.L_x_15162:
[----:B------:R-:W-:Y:S01]  /*195b0*/  VIADD R0, R9, 0x16840 ;  /* 0x0001684009007836 */ /* 0x000fe20000000000 */
[----:B------:R-:W-:Y:S02]  /*195c0*/  SHF.L.U32 R3, R27, 0x1f, RZ ;  /* 0x0000001f1b037819 */ /* 0x000fe400000006ff */
[C---:B------:R-:W-:Y:S01]  /*195d0*/  IADD3 R2, R23.reuse, 0x1, RZ ;  /* 0x0000000117027810 */ /* 0x040fe20007ffe0ff */
[----:B--2---:R-:W-:-:S03]  /*195e0*/  IMAD R6, R23, 0x8, R0 ;  /* 0x0000000817067824 */ /* 0x004fc600078e0200 */
        /* <DEDUP_REMOVED lines=8> */
.L_x_15289:
[----:B------:R-:W2:Y:S02]  /*19670*/  SYNCS.PHASECHK.TRANS64.TRYWAIT P0, [R7+URZ], R2 ;  /* 0x00000002070075a7 */ /* 0x000ea4000800017f */
[----:B--2---:R-:W-:Y:S05]  /*19680*/  @!P0 BRA `(.L_x_15164) ;  /* 0x00000034001c8947 */ /* 0x004fea0003800000 */
.L_x_15290:
[----:B------:R-:W-:Y:S05]  /*19690*/  @!P2 BRA `(.L_x_15165) ;  /* 0x000000000004a947 */ /* 0x000fea0003800000 */
[----:B------:R-:W-:Y:S01]  /*196a0*/  BPT.TRAP 0x1 ;  /* 0x000000040000795c */ /* 0x000fe20000300000 */
.L_x_15165:
[----:B------:R-:W-:-:S04]  /*196b0*/  VIADD R0, R9, 0x16860 ;  /* 0x0001686009007836 */ /* 0x000fc80000000000 */
[----:B------:R-:W-:-:S04]  /*196c0*/  IMAD R4, R23, 0x8, R0 ;  /* 0x0000000817047824 */ /* 0x000fc800078e0200 */
[----:B------:R-:W3:Y:S02]  /*196d0*/  SYNCS.PHASECHK.TRANS64.TRYWAIT P0, [R4+URZ], R3 ;  /* 0x00000003040075a7 */ /* 0x000ee4000800017f */
[----:B---3--:R-:W-:Y:S05]  /*196e0*/  @!P0 BRA `(.L_x_15166) ;  /* 0x0000003400188947 */ /* 0x008fea0003800000 */
.L_x_15291:
[----:B------:R-:W-:-:S07]  /*196f0*/  IMAD R5, R5, 0x8, R0 ;  /* 0x0000000805057824 */ /* 0x000fce00078e0200 */
.L_x_15167:
[----:B------:R0:W0:Y:S02]  /*19700*/  SYNCS.PHASECHK.TRANS64.TRYWAIT P0, [R5+URZ], R2 ;  /* 0x00000002050075a7 */ /* 0x000024000800017f */
[----:B0-----:R-:W-:Y:S05]  /*19710*/  @!P0 NANOSLEEP.SYNCS 0x989680 ;  /* 0x009896800000895d */ /* 0x001fea0003900000 */
[----:B------:R-:W0:Y:S02]  /*19720*/  @!P0 SYNCS.PHASECHK.TRANS64 P0, [R5+URZ], R2 ;  /* 0x00000002050085a7 */ /* 0x000e24000800007f */
[----:B0-----:R-:W-:Y:S05]  /*19730*/  @!P0 BRA `(.L_x_15167) ;  /* 0xfffffffc00f08947 */ /* 0x001fea000383ffff */
.L_x_14892:
[----:B------:R-:W-:Y:S05]  /*19740*/  BSYNC B9 ;  /* 0x0000000000097941 */ /* 0x000fea0003800000 */
.L_x_14889:
[----:B------:R-:W-:Y:S05]  /*19750*/  EXIT ;  /* 0x000000000000794d */ /* 0x000fea0003800000 */
.L_x_14910:
[----:B0-----:R0:W1:Y:S02]  /*19760*/  SYNCS.PHASECHK.TRANS64.TRYWAIT P6, [R78+URZ+0x16890], R90 ;  /* 0x0168905a4e0075a7 */ /* 0x00106400080c017f */
[----:B-1----:R-:W-:Y:S05]  /*19770*/  @!P6 NANOSLEEP.SYNCS 0x989680 ;  /* 0x009896800000e95d */ /* 0x002fea0003900000 */
[----:B------:R-:W1:Y:S02]  /*19780*/  @!P6 SYNCS.PHASECHK.TRANS64 P6, [R78+URZ+0x16890], R90 ;  /* 0x0168905a4e00e5a7 */ /* 0x000e6400080c007f */
[----:B-1----:R-:W-:Y:S05]  /*19790*/  @!P6 BRA `(.L_x_14910) ;  /* 0xfffffffc00f0e947 */ /* 0x002fea000383ffff */
[----:B------:R-:W-:Y:S05]  /*197a0*/  BRA `(.L_x_15168) ;  /* 0xfffffe9400107947 */ /* 0x000fea000383ffff */
.L_x_14930:
[----:B0-----:R0:W1:Y:S02]  /*197b0*/  SYNCS.PHASECHK.TRANS64.TRYWAIT P5, [R78+URZ+0x16890], R90 ;  /* 0x0168905a4e0075a7 */ /* 0x00106400080a017f */
[----:B-1----:R-:W-:Y:S05]  /*197c0*/  @!P5 NANOSLEEP.SYNCS 0x989680 ;  /* 0x009896800000d95d */ /* 0x002fea0003900000 */
[----:B------:R-:W1:Y:S02]  /*197d0*/  @!P5 SYNCS.PHASECHK.TRANS64 P5, [R78+URZ+0x16890], R90 ;  /* 0x0168905a4e00d5a7 */ /* 0x000e6400080a007f */
[----:B-1----:R-:W-:Y:S05]  /*197e0*/  @!P5 BRA `(.L_x_14930) ;  /* 0xfffffffc00f0d947 */ /* 0x002fea000383ffff */
[----:B------:R-:W-:Y:S05]  /*197f0*/  BRA `(.L_x_15169) ;  /* 0xfffffea400847947 */ /* 0x000fea000383ffff */
.L_x_14939:
[----:B-1----:R1:W2:Y:S02]  /*19800*/  SYNCS.PHASECHK.TRANS64.TRYWAIT P4, [R78+URZ+0x16890], R90 ;  /* 0x0168905a4e0075a7 */ /* 0x0022a4000808017f */
[----:B--2---:R-:W-:Y:S05]  /*19810*/  @!P4 NANOSLEEP.SYNCS 0x989680 ;  /* 0x009896800000c95d */ /* 0x004fea0003900000 */
[----:B------:R-:W2:Y:S02]  /*19820*/  @!P4 SYNCS.PHASECHK.TRANS64 P4, [R78+URZ+0x16890], R90 ;  /* 0x0168905a4e00c5a7 */ /* 0x000ea4000808007f */
[----:B--2---:R-:W-:Y:S05]  /*19830*/  @!P4 BRA `(.L_x_14939) ;  /* 0xfffffffc00f0c947 */ /* 0x004fea000383ffff */
[----:B------:R-:W-:Y:S05]  /*19840*/  BRA `(.L_x_15170) ;  /* 0xfffffeb400b87947 */ /* 0x000fea000383ffff */
.L_x_14945:
[----:B--2---:R2:W3:Y:S02]  /*19850*/  SYNCS.PHASECHK.TRANS64.TRYWAIT P3, [R78+URZ+0x168b0], R90 ;  /* 0x0168b05a4e0075a7 */ /* 0x0044e4000806017f */
[----:B---3--:R-:W-:Y:S05]  /*19860*/  @!P3 NANOSLEEP.SYNCS 0x989680 ;  /* 0x009896800000b95d */ /* 0x008fea0003900000 */
[----:B------:R-:W3:Y:S02]  /*19870*/  @!P3 SYNCS.PHASECHK.TRANS64 P3, [R78+URZ+0x168b0], R90 ;  /* 0x0168b05a4e00b5a7 */ /* 0x000ee4000806007f */
[----:B---3--:R-:W-:Y:S05]  /*19880*/  @!P3 BRA `(.L_x_14945) ;  /* 0xfffffffc00f0b947 */ /* 0x008fea000383ffff */
[----:B------:R-:W-:Y:S05]  /*19890*/  BRA `(.L_x_15171) ;  /* 0xfffffeb8004c7947 */ /* 0x000fea000383ffff */
.L_x_14953:
[----:B------:R-:W0:Y:S01]  /*198a0*/  S2R R4, SR_TID.X ;  /* 0x0000000000047919 */ /* 0x000e220000002100 */
[----:B------:R-:W-:Y:S01]  /*198b0*/  BSSY B0, `(.L_x_15172) ;  /* 0x000000c000007945 */ /* 0x000fe20003800000 */
[----:B------:R-:W-:Y:S02]  /*198c0*/  IMAD.MOV.U32 R12, RZ, RZ, RZ ;  /* 0x000000ffff0c7224 */ /* 0x000fe400078e00ff */
[----:B------:R-:W-:Y:S02]  /*198d0*/  IMAD.MOV.U32 R11, RZ, RZ, 0x1f ;  /* 0x0000001fff0b7424 */ /* 0x000fe400078e00ff */
[----:B------:R-:W-:Y:S01]  /*198e0*/  IMAD.MOV.U32 R15, RZ, RZ, -0x1 ;  /* 0xffffffffff0f7424 */ /* 0x000fe200078e00ff */
[----:B0-----:R-:W-:-:S04]  /*198f0*/  IADD3 R5, R4, -0x80, RZ ;  /* 0xffffff8004057810 */ /* 0x001fc80007ffe0ff */
[----:B------:R-:W-:-:S04]  /*19900*/  SHF.R.S32.HI R4, RZ, 0x1f, R5 ;  /* 0x0000001fff047819 */ /* 0x000fc80000011405 */
[----:B------:R-:W-:-:S04]  /*19910*/  LEA.HI R4, R4, R5, RZ, 0x7 ;  /* 0x0000000504047211 */ /* 0x000fc800078f38ff */
[----:B------:R-:W-:-:S05]  /*19920*/  SHF.R.S32.HI R4, RZ, 0x7, R4 ;  /* 0x00000007ff047819 */ /* 0x000fca0000011404 */
[----:B------:R-:W-:-:S07]  /*19930*/  IMAD.MOV.U32 R13, RZ, RZ, R4 ;  /* 0x000000ffff0d7224 */ /* 0x000fce00078e0004 */
[----:B-----5:R-:W-:Y:S05]  /*19940*/  WARPSYNC.COLLECTIVE R15, `(.L_x_15173) ;  /* 0x000000000f087348 */ /* 0x020fea0003c00000 */
[----:B------:R0:W1:Y:S02]  /*19950*/  SHFL.IDX P6, R14, R13, R12, R11 ;  /* 0x0000000c0d0e7389 */ /* 0x00006400000c000b */
[----:B01---5:R-:W-:Y:S01]  /*19960*/  ENDCOLLECTIVE ;  /* 0x000000000000791b */ /* 0x023fe20003800000 */
.L_x_15173:
[----:B------:R-:W-:Y:S05]  /*19970*/  BSYNC B0 ;  /* 0x0000000000007941 */ /* 0x000fea0003800000 */
.L_x_15172:
[----:B------:R0:W-:Y:S01]  /*19980*/  STL [R1+0x1c], R14 ;  /* 0x00001c0e01007387 */ /* 0x0001e20000100800 */
[----:B------:R-:W-:Y:S05]  /*19990*/  BRA `(.L_x_15174) ;  /* 0xfffffebc00d07947 */ /* 0x000fea000383ffff */
.L_x_14965:
[----:B------:R-:W-:Y:S01]  /*199a0*/  BSSY B1, `(.L_x_15175) ;  /* 0x0000008000017945 */ /* 0x000fe20003800000 */
[----:B------:R-:W-:Y:S01]  /*199b0*/  MOV R13, R6 ;  /* 0x00000006000d7202 */ /* 0x000fe20000000f00 */
[----:B------:R-:W-:Y:S02]  /*199c0*/  IMAD.MOV.U32 R12, RZ, RZ, RZ ;  /* 0x000000ffff0c7224 */ /* 0x000fe400078e00ff */
[----:B------:R-:W-:Y:S02]  /*199d0*/  IMAD.MOV.U32 R11, RZ, RZ, 0x1c1f ;  /* 0x00001c1fff0b7424 */ /* 0x000fe400078e00ff */
[----:B------:R-:W-:-:S07]  /*199e0*/  IMAD.MOV.U32 R15, RZ, RZ, -0x1 ;  /* 0xffffffffff0f7424 */ /* 0x000fce00078e00ff */
[----:B0-----:R-:W-:Y:S05]  /*199f0*/  WARPSYNC.COLLECTIVE R15, `(.L_x_15176) ;  /* 0x000000000f087348 */ /* 0x001fea0003c00000 */
[----:B0-----:R0:W1:Y:S02]  /*19a00*/  SHFL.IDX P6, R14, R13, R12, R11 ;  /* 0x0000000c0d0e7389 */ /* 0x00106400000c000b */
[----:B01----:R-:W-:Y:S01]  /*19a10*/  ENDCOLLECTIVE ;  /* 0x000000000000791b */ /* 0x003fe20003800000 */
.L_x_15176:
[----:B------:R-:W-:Y:S05]  /*19a20*/  BSYNC B1 ;  /* 0x0000000000017941 */ /* 0x000fea0003800000 */
.L_x_15175:
        /* <DEDUP_REMOVED lines=8> */
.L_x_15177:
[----:B------:R-:W-:Y:S01]  /*19ab0*/  MOV R13, R8 ;  /* 0x00000008000d7202 */ /* 0x000fe20000000f00 */
[----:B------:R-:W-:-:S07]  /*19ac0*/  IMAD.MOV.U32 R0, RZ, RZ, R14 ;  /* 0x000000ffff007224 */ /* 0x000fce00078e000e */
[----:B------:R-:W-:Y:S05]  /*19ad0*/  WARPSYNC.COLLECTIVE R15, `(.L_x_15178) ;  /* 0x000000000f087348 */ /* 0x000fea0003c00000 */
[----:B------:R0:W1:Y:S02]  /*19ae0*/  SHFL.IDX P6, R14, R13, R12, R11 ;  /* 0x0000000c0d0e7389 */ /* 0x00006400000c000b */
[----:B01----:R-:W-:Y:S01]  /*19af0*/  ENDCOLLECTIVE ;  /* 0x000000000000791b */ /* 0x003fe20003800000 */
.L_x_15178:
[----:B------:R-:W-:Y:S02]  /*19b00*/  IMAD.MOV.U32 R13, RZ, RZ, R7 ;  /* 0x000000ffff0d7224 */ /* 0x000fe400078e0007 */
[----:B------:R-:W-:-:S07]  /*19b10*/  IMAD.MOV.U32 R5, RZ, RZ, R14 ;  /* 0x000000ffff057224 */ /* 0x000fce00078e000e */
[----:B------:R-:W-:Y:S05]  /*19b20*/  WARPSYNC.COLLECTIVE R15, `(.L_x_15179) ;  /* 0x000000000f087348 */ /* 0x000fea0003c00000 */
[----:B------:R0:W1:Y:S02]  /*19b30*/  SHFL.IDX P6, R14, R13, R12, R11 ;  /* 0x0000000c0d0e7389 */ /* 0x00006400000c000b */
[----:B01----:R-:W-:Y:S01]  /*19b40*/  ENDCOLLECTIVE ;  /* 0x000000000000791b */ /* 0x003fe20003800000 */
.L_x_15179:
[----:B------:R-:W-:Y:S05]  /*19b50*/  BRA `(.L_x_15180) ;  /* 0xfffffec400587947 */ /* 0x000fea000383ffff */
.L_x_14968:
[----:B------:R-:W-:Y:S01]  /*19b60*/  BSSY B1, `(.L_x_15181) ;  /* 0x0000008000017945 */ /* 0x000fe20003800000 */
[----:B------:R-:W-:Y:S01]  /*19b70*/  IMAD.MOV.U32 R13, RZ, RZ, R6 ;  /* 0x000000ffff0d7224 */ /* 0x000fe200078e0006 */
[----:B------:R-:W-:Y:S01]  /*19b80*/  MOV R11, 0x1c1f ;  /* 0x00001c1f000b7802 */ /* 0x000fe20000000f00 */
[----:B------:R-:W-:Y:S02]  /*19b90*/  IMAD.MOV.U32 R12, RZ, RZ, 0x1 ;  /* 0x00000001ff0c7424 */ /* 0x000fe400078e00ff */
[----:B------:R-:W-:-:S07]  /*19ba0*/  IMAD.MOV.U32 R15, RZ, RZ, -0x1 ;  /* 0xffffffffff0f7424 */ /* 0x000fce00078e00ff */
[----:B-1----:R-:W-:Y:S05]  /*19bb0*/  WARPSYNC.COLLECTIVE R15, `(.L_x_15182) ;  /* 0x000000000f087348 */ /* 0x002fea0003c00000 */
[----:B------:R0:W2:Y:S02]  /*19bc0*/  SHFL.IDX P6, R14, R13, R12, R11 ;  /* 0x0000000c0d0e7389 */ /* 0x0000a400000c000b */
[----:B012---:R-:W-:Y:S01]  /*19bd0*/  ENDCOLLECTIVE ;  /* 0x000000000000791b */ /* 0x007fe20003800000 */
.L_x_15182:
[----:B------:R-:W-:Y:S05]  /*19be0*/  BSYNC B1 ;  /* 0x0000000000017941 */ /* 0x000fea0003800000 */
.L_x_15181:
        /* <DEDUP_REMOVED lines=8> */
.L_x_15183:
[----:B------:R-:W-:Y:S02]  /*19c70*/  IMAD.MOV.U32 R13, RZ, RZ, R8 ;  /* 0x000000ffff0d7224 */ /* 0x000fe400078e0008 */
[----:B------:R-:W-:-:S07]  /*19c80*/  IMAD.MOV.U32 R0, RZ, RZ, R14 ;  /* 0x000000ffff007224 */ /* 0x000fce00078e000e */
[----:B------:R-:W-:Y:S05]  /*19c90*/  WARPSYNC.COLLECTIVE R15, `(.L_x_15184) ;  /* 0x000000000f087348 */ /* 0x000fea0003c00000 */
[----:B------:R0:W1:Y:S02]  /*19ca0*/  SHFL.IDX P6, R14, R13, R12, R11 ;  /* 0x0000000c0d0e7389 */ /* 0x00006400000c000b */
[----:B01----:R-:W-:Y:S01]  /*19cb0*/  ENDCOLLECTIVE ;  /* 0x000000000000791b */ /* 0x003fe20003800000 */
.L_x_15184:
[----:B------:R-:W-:Y:S01]  /*19cc0*/  MOV R13, R7 ;  /* 0x00000007000d7202 */ /* 0x000fe20000000f00 */
[----:B------:R-:W-:-:S07]  /*19cd0*/  IMAD.MOV.U32 R5, RZ, RZ, R14 ;  /* 0x000000ffff057224 */ /* 0x000fce00078e000e */
[----:B------:R-:W-:Y:S05]  /*19ce0*/  WARPSYNC.COLLECTIVE R15, `(.L_x_15185) ;  /* 0x000000000f087348 */ /* 0x000fea0003c00000 */
[----:B------:R0:W1:Y:S02]  /*19cf0*/  SHFL.IDX P6, R14, R13, R12, R11 ;  /* 0x0000000c0d0e7389 */ /* 0x00006400000c000b */
[----:B01----:R-:W-:Y:S01]  /*19d00*/  ENDCOLLECTIVE ;  /* 0x000000000000791b */ /* 0x003fe20003800000 */
.L_x_15185:
[----:B------:R-:W-:Y:S05]  /*19d10*/  BRA `(.L_x_15186) ;  /* 0xfffffec400c47947 */ /* 0x000fea000383ffff */
.L_x_14972:
[----:B0-----:R0:W1:Y:S02]  /*19d20*/  SYNCS.PHASECHK.TRANS64.TRYWAIT P0, [R2+URZ+0x16800], R37 ;  /* 0x01680025020075a7 */ /* 0x001064000800017f */
[----:B-1----:R-:W-:Y:S05]  /*19d30*/  @!P0 NANOSLEEP.SYNCS 0x989680 ;  /* 0x009896800000895d */ /* 0x002fea0003900000 */
[----:B------:R-:W1:Y:S02]  /*19d40*/  @!P0 SYNCS.PHASECHK.TRANS64 P0, [R2+URZ+0x16800], R37 ;  /* 0x01680025020085a7 */ /* 0x000e64000800007f */
[----:B-1----:R-:W-:Y:S05]  /*19d50*/  @!P0 BRA `(.L_x_14972) ;  /* 0xfffffffc00f08947 */ /* 0x002fea000383ffff */
[----:B------:R-:W-:Y:S05]  /*19d60*/  BRA `(.L_x_15187) ;  /* 0xfffffec800cc7947 */ /* 0x000fea000383ffff */
.L_x_14980:
[----:B------:R-:W1:Y:S01]  /*19d70*/  LDC R41, c[0x0][0x3f4] ;  /* 0x0000fd00ff297b82 */ /* 0x000e620000000800 */
[----:B------:R-:W-:Y:S01]  /*19d80*/  BSSY B1, `(.L_x_15188) ;  /* 0x0000008000017945 */ /* 0x000fe20003800000 */
[----:B------:R-:W-:Y:S02]  /*19d90*/  IMAD.MOV.U32 R13, RZ, RZ, R26 ;  /* 0x000000ffff0d7224 */ /* 0x000fe400078e001a */
[----:B------:R-:W-:Y:S02]  /*19da0*/  IMAD.MOV.U32 R12, RZ, RZ, RZ ;  /* 0x000000ffff0c7224 */ /* 0x000fe400078e00ff */
[----:B------:R-:W-:Y:S02]  /*19db0*/  IMAD.MOV.U32 R11, RZ, RZ, 0x1c1f ;  /* 0x00001c1fff0b7424 */ /* 0x000fe400078e00ff */
[----:B------:R-:W-:-:S07]  /*19dc0*/  IMAD.MOV.U32 R15, RZ, RZ, -0x1 ;  /* 0xffffffffff0f7424 */ /* 0x000fce00078e00ff */
[----:B01----:R-:W-:Y:S05]  /*19dd0*/  WARPSYNC.COLLECTIVE R15, `(.L_x_15189) ;  /* 0x000000000f087348 */ /* 0x003fea0003c00000 */
[----:B0-----:R0:W2:Y:S02]  /*19de0*/  SHFL.IDX P6, R14, R13, R12, R11 ;  /* 0x0000000c0d0e7389 */ /* 0x0010a400000c000b */
[----:B012---:R-:W-:Y:S01]  /*19df0*/  ENDCOLLECTIVE ;  /* 0x000000000000791b */ /* 0x007fe20003800000 */
.L_x_15189:
[----:B------:R-:W-:Y:S05]  /*19e00*/  BSYNC B1 ;  /* 0x0000000000017941 */ /* 0x000fea0003800000 */
.L_x_15188:
[----:B------:R0:W5:Y:S01]  /*19e10*/  LDL R8, [R1+0x20] ;  /* 0x0000200001087983 */ /* 0x0001620000100800 */
[----:B------:R-:W-:Y:S01]  /*19e20*/  IMAD.MOV.U32 R13, RZ, RZ, R25 ;  /* 0x000000ffff0d7224 */ /* 0x000fe200078e0019 */
[----:B------:R-:W-:Y:S01]  /*19e30*/  MOV R0, R14 ;  /* 0x0000000e00007202 */ /* 0x000fe20000000f00 */
[----:B------:R-:W-:Y:S01]  /*19e40*/  IMAD.MOV.U32 R12, RZ, RZ, RZ ;  /* 0x000000ffff0c7224 */ /* 0x000fe200078e00ff */
[----:B------:R-:W-:Y:S01]  /*19e50*/  ISETP.GE.AND P0, PT, R16, R41, PT ;  /* 0x000000291000720c */ /* 0x000fe20003f06270 */
[----:B------:R-:W-:Y:S02]  /*19e60*/  IMAD.MOV.U32 R11, RZ, RZ, 0x1c1f ;  /* 0x00001c1fff0b7424 */ /* 0x000fe400078e00ff */
[----:B------:R-:W-:-:S10]  /*19e70*/  IMAD.MOV.U32 R15, RZ, RZ, -0x1 ;  /* 0xffffffffff0f7424 */ /* 0x000fd400078e00ff */
[----:B0----5:R-:W-:Y:S05]  /*19e80*/  WARPSYNC.COLLECTIVE R15, `(.L_x_15190) ;  /* 0x000000000f087348 */ /* 0x021fea0003c00000 */
[----:B------:R1:W2:Y:S02]  /*19e90*/  SHFL.IDX P6, R14, R13, R12, R11 ;  /* 0x0000000c0d0e7389 */ /* 0x0002a400000c000b */
[----:B012--5:R-:W-:Y:S01]  /*19ea0*/  ENDCOLLECTIVE ;  /* 0x000000000000791b */ /* 0x027fe20003800000 */
.L_x_15190:
[----:B------:R-:W-:Y:S01]  /*19eb0*/  IMAD.MOV.U32 R13, RZ, RZ, R24 ;  /* 0x000000ffff0d7224 */ /* 0x000fe200078e0018 */
[----:B------:R-:W-:-:S07]  /*19ec0*/  MOV R3, R14 ;  /* 0x0000000e00037202 */ /* 0x000fce0000000f00 */
[----:B------:R-:W-:Y:S05]  /*19ed0*/  WARPSYNC.COLLECTIVE R15, `(.L_x_15191) ;  /* 0x000000000f087348 */ /* 0x000fea0003c00000 */
[----:B------:R0:W1:Y:S02]  /*19ee0*/  SHFL.IDX P6, R14, R13, R12, R11 ;  /* 0x0000000c0d0e7389 */ /* 0x00006400000c000b */
[----:B01----:R-:W-:Y:S01]  /*19ef0*/  ENDCOLLECTIVE ;  /* 0x000000000000791b */ /* 0x003fe20003800000 */
.L_x_15191:
[----:B------:R-:W-:Y:S02]  /*19f00*/  IMAD.MOV.U32 R13, RZ, RZ, R27 ;  /* 0x000000ffff0d7224 */ /* 0x000fe400078e001b */
[----:B------:R-:W-:-:S07]  /*19f10*/  IMAD.MOV.U32 R4, RZ, RZ, R14 ;  /* 0x000000ffff047224 */ /* 0x000fce00078e000e */
[----:B------:R-:W-:Y:S05]  /*19f20*/  WARPSYNC.COLLECTIVE R15, `(.L_x_15192) ;  /* 0x000000000f087348 */ /* 0x000fea0003c00000 */
[----:B------:R0:W1:Y:S02]  /*19f30*/  SHFL.IDX P6, R14, R13, R12, R11 ;  /* 0x0000000c0d0e7389 */ /* 0x00006400000c000b */
[----:B01----:R-:W-:Y:S01]  /*19f40*/  ENDCOLLECTIVE ;  /* 0x000000000000791b */ /* 0x003fe20003800000 */
.L_x_15192:
[----:B------:R-:W-:-:S05]  /*19f50*/  IMAD R32, R8, R32, RZ ;  /* 0x0000002008207224 */ /* 0x000fca00078e02ff */
[----:B------:R-:W-:-:S13]  /*19f60*/  ISETP.GE.OR P1, PT, R39, R32, P0 ;  /* 0x000000202700720c */ /* 0x000fda0000726670 */
[C---:B------:R-:W-:Y:S01]  /*19f70*/  @!P1 IMAD.SHL.U32 R5, R16.reuse, 0x2, RZ ;  /* 0x0000000210059824 */ /* 0x040fe200078e00ff */
[----:B------:R-:W-:-:S04]  /*19f80*/  @!P1 SHF.L.U64.HI R21, R16, 0x1, R43 ;  /* 0x0000000110159819 */ /* 0x000fc8000001022b */
[----:B------:R-:W-:-:S04]  /*19f90*/  @!P1 IADD3 R6, P2, R3, R5, RZ ;  /* 0x0000000503069210 */ /* 0x000fc80007f5e0ff */
[----:B------:R-:W-:-:S05]  /*19fa0*/  @!P1 IADD3.X R7, R0, R21, RZ, P2, !PT ;  /* 0x0000001500079210 */ /* 0x000fca00017fe4ff */
[----:B------:R-:W2:Y:S01]  /*19fb0*/  @!P1 LD.E.128 R8, desc[UR40][R6.64] ;  /* 0x0000002806089980 */ /* 0x000ea2000c101d00 */
[----:B------:R-:W-:-:S05]  /*19fc0*/  @!P1 IADD3 R14, P2, R14, R5, RZ ;  /* 0x000000050e0e9210 */ /* 0x000fca0007f5e0ff */
[----:B------:R-:W-:-:S04]  /*19fd0*/  @!P1 IMAD.X R3, R4, 0x1, R21, P2 ;  /* 0x0000000104039824 */ /* 0x000fc800010e0615 */
[----:B------:R-:W-:-:S05]  /*19fe0*/  @!P1 IMAD.MOV.U32 R15, RZ, RZ, R3 ;  /* 0x000000ffff0f9224 */ /* 0x000fca00078e0003 */
[----:B------:R0:W5:Y:S01]  /*19ff0*/  @!P1 LD.E.128 R4, desc[UR40][R14.64] ;  /* 0x000000280e049980 */ /* 0x000162000c101d00 */
[----:B------:R-:W-:Y:S01]  /*1a000*/  CS2R R36, SRZ ;  /* 0x0000000000247805 */ /* 0x000fe2000001ff00 */
[----:B------:R-:W-:Y:S01]  /*1a010*/  IMAD.MOV.U32 R13, RZ, RZ, R26 ;  /* 0x000000ffff0d7224 */ /* 0x000fe200078e001a */
[----:B------:R-:W-:Y:S02]  /*1a020*/  MOV R12, 0x1 ;  /* 0x00000001000c7802 */ /* 0x000fe40000000f00 */
[----:B------:R-:W-:Y:S02]  /*1a030*/  CS2R R34, SRZ ;  /* 0x0000000000227805 */ /* 0x000fe4000001ff00 */
[----:B------:R-:W-:Y:S02]  /*1a040*/  CS2R R20, SRZ ;  /* 0x0000000000147805 */ /* 0x000fe4000001ff00 */
[----:B------:R-:W-:Y:S01]  /*1a050*/  CS2R R30, SRZ ;  /* 0x00000000001e7805 */ /* 0x000fe2000001ff00 */
[----:B0-----:R-:W-:-:S02]  /*1a060*/  IMAD.MOV.U32 R15, RZ, RZ, -0x1 ;  /* 0xffffffffff0f7424 */ /* 0x001fc400078e00ff */
[----:B--2---:R-:W-:Y:S02]  /*1a070*/  @!P1 IMAD.MOV.U32 R37, RZ, RZ, R11 ;  /* 0x000000ffff259224 */ /* 0x004fe400078e000b */
[----:B------:R-:W-:Y:S02]  /*1a080*/  IMAD.MOV.U32 R11, RZ, RZ, 0x1c1f ;  /* 0x00001c1fff0b7424 */ /* 0x000fe400078e00ff */
[----:B------:R-:W-:Y:S02]  /*1a090*/  @!P1 IMAD.MOV.U32 R34, RZ, RZ, R8 ;  /* 0x000000ffff229224 */ /* 0x000fe400078e0008 */
[----:B------:R-:W-:-:S07]  /*1a0a0*/  @!P1 IMAD.MOV.U32 R35, RZ, RZ, R9 ;  /* 0x000000ffff239224 */ /* 0x000fce00078e0009 */
[----:B-----5:R-:W-:Y:S05]  /*1a0b0*/  WARPSYNC.COLLECTIVE R15, `(.L_x_15193) ;  /* 0x000000000f087348 */ /* 0x020fea0003c00000 */
[----:B------:R0:W1:Y:S02]  /*1a0c0*/  SHFL.IDX P6, R14, R13, R12, R11 ;  /* 0x0000000c0d0e7389 */ /* 0x00006400000c000b */
[----:B01---5:R-:W-:Y:S01]  /*1a0d0*/  ENDCOLLECTIVE ;  /* 0x000000000000791b */ /* 0x023fe20003800000 */
.L_x_15193:
[----:B------:R-:W-:Y:S01]  /*1a0e0*/  @!P1 IMAD.MOV.U32 R36, RZ, RZ, R10 ;  /* 0x000000ffff249224 */ /* 0x000fe200078e000a */
[----:B------:R-:W-:Y:S01]  /*1a0f0*/  MOV R0, R34 ;  /* 0x0000002200007202 */ /* 0x000fe20000000f00 */
[----:B------:R-:W-:Y:S01]  /*1a100*/  IMAD.MOV.U32 R3, RZ, RZ, R35 ;  /* 0x000000ffff037224 */ /* 0x000fe200078e0023 */
[----:B------:R-:W-:Y:S01]  /*1a110*/  MOV R9, R37 ;  /* 0x0000002500097202 */ /* 0x000fe20000000f00 */
[----:B------:R-:W-:Y:S01]  /*1a120*/  IMAD.MOV.U32 R8, RZ, RZ, R36 ;  /* 0x000000ffff087224 */ /* 0x000fe200078e0024 */
[----:B------:R-:W-:Y:S02]  /*1a130*/  PRMT R42, R0, 0x7610, R42 ;  /* 0x00007610002a7816 */ /* 0x000fe4000000002a */
[----:B------:R-:W-:Y:S01]  /*1a140*/  PRMT R45, R45, 0x5410, R3 ;  /* 0x000054102d2d7816 */ /* 0x000fe20000000003 */
[----:B------:R-:W-:Y:S01]  /*1a150*/  @!P1 IMAD.MOV.U32 R20, RZ, RZ, R4 ;  /* 0x000000ffff149224 */ /* 0x000fe200078e0004 */
[----:B------:R-:W-:Y:S01]  /*1a160*/  PRMT R33, R8, 0x5410, R9 ;  /* 0x0000541008217816 */ /* 0x000fe20000000009 */
        /* <DEDUP_REMOVED lines=8> */
[----:B------:R-:W-:Y:S01]  /*1a1f0*/  PRMT R45, R5, 0x7610, R45 ;  /* 0x00007610052d7816 */ /* 0x000fe2000000002d */
[----:B------:R-:W-:Y:S01]  /*1a200*/  IMAD.MOV.U32 R0, RZ, RZ, R14 ;  /* 0x000000ffff007224 */ /* 0x000fe200078e000e */
[----:B------:R-:W-:-:S07]  /*1a210*/  PRMT R56, R4, 0x5410, R6 ;  /* 0x0000541004387816 */ /* 0x000fce0000000006 */
[----:B------:R-:W-:Y:S05]  /*1a220*/  WARPSYNC.COLLECTIVE R15, `(.L_x_15194) ;  /* 0x000000000f087348 */ /* 0x000fea0003c00000 */
[----:B------:R0:W1:Y:S02]  /*1a230*/  SHFL.IDX P6, R14, R13, R12, R11 ;  /* 0x0000000c0d0e7389 */ /* 0x00006400000c000b */
[----:B01----:R-:W-:Y:S01]  /*1a240*/  ENDCOLLECTIVE ;  /* 0x000000000000791b */ /* 0x003fe20003800000 */
.L_x_15194:
[----:B------:R-:W-:Y:S02]  /*1a250*/  PRMT R42, R42, 0x5410, R7 ;  /* 0x000054102a2a7816 */ /* 0x000fe40000000007 */
[----:B------:R-:W-:Y:S01]  /*1a260*/  CS2R R4, SRZ ;  /* 0x0000000000047805 */ /* 0x000fe2000001ff00 */
[----:B------:R-:W-:Y:S01]  /*1a270*/  IMAD.MOV.U32 R13, RZ, RZ, R24 ;  /* 0x000000ffff0d7224 */ /* 0x000fe200078e0018 */
[----:B------:R-:W-:-:S07]  /*1a280*/  MOV R3, R14 ;  /* 0x0000000e00037202 */ /* 0x000fce0000000f00 */
[----:B------:R-:W-:Y:S05]  /*1a290*/  WARPSYNC.COLLECTIVE R15, `(.L_x_15195) ;  /* 0x000000000f087348 */ /* 0x000fea0003c00000 */
[----:B------:R0:W1:Y:S02]  /*1a2a0*/  SHFL.IDX P6, R14, R13, R12, R11 ;  /* 0x0000000c0d0e7389 */ /* 0x00006400000c000b */
[----:B01----:R-:W-:Y:S01]  /*1a2b0*/  ENDCOLLECTIVE ;  /* 0x000000000000791b */ /* 0x003fe20003800000 */
.L_x_15195:
[----:B------:R-:W-:Y:S02]  /*1a2c0*/  IMAD.MOV.U32 R13, RZ, RZ, R27 ;  /* 0x000000ffff0d7224 */ /* 0x000fe400078e001b */
[----:B------:R-:W-:-:S07]  /*1a2d0*/  IMAD.MOV.U32 R24, RZ, RZ, R14 ;  /* 0x000000ffff187224 */ /* 0x000fce00078e000e */
[----:B------:R-:W-:Y:S05]  /*1a2e0*/  WARPSYNC.COLLECTIVE R15, `(.L_x_15196) ;  /* 0x000000000f087348 */ /* 0x000fea0003c00000 */
[----:B------:R0:W1:Y:S02]  /*1a2f0*/  SHFL.IDX P6, R14, R13, R12, R11 ;  /* 0x0000000c0d0e7389 */ /* 0x00006400000c000b */
[----:B01----:R-:W-:Y:S01]  /*1a300*/  ENDCOLLECTIVE ;  /* 0x000000000000791b */ /* 0x003fe20003800000 */
.L_x_15196:
[----:B------:R-:W-:Y:S05]  /*1a310*/  BRA `(.L_x_15197) ;  /* 0xfffffed400b47947 */ /* 0x000fea000383ffff */
.L_x_14984:
[----:B0-----:R0:W1:Y:S02]  /*1a320*/  SYNCS.PHASECHK.TRANS64.TRYWAIT P1, [R2+URZ+0x16800], R13 ;  /* 0x0168000d020075a7 */ /* 0x001064000802017f */
[----:B-1----:R-:W-:Y:S05]  /*1a330*/  @!P1 NANOSLEEP.SYNCS 0x989680 ;  /* 0x009896800000995d */ /* 0x002fea0003900000 */
[----:B------:R-:W1:Y:S02]  /*1a340*/  @!P1 SYNCS.PHASECHK.TRANS64 P1, [R2+URZ+0x16800], R13 ;  /* 0x0168000d020095a7 */ /* 0x000e64000802007f */
[----:B-1----:R-:W-:Y:S05]  /*1a350*/  @!P1 BRA `(.L_x_14984) ;  /* 0xfffffffc00f09947 */ /* 0x002fea000383ffff */
[----:B------:R-:W-:Y:S05]  /*1a360*/  BRA `(.L_x_15198) ;  /* 0xfffffed800547947 */ /* 0x000fea000383ffff */
.L_x_14990:
[----:B--2---:R2:W3:Y:S02]  /*1a370*/  SYNCS.PHASECHK.TRANS64.TRYWAIT P2, [R0+URZ+0x16830], R3 ;  /* 0x01683003000075a7 */ /* 0x0044e4000804017f */
[----:B---3--:R-:W-:Y:S05]  /*1a380*/  @!P2 NANOSLEEP.SYNCS 0x989680 ;  /* 0x009896800000a95d */ /* 0x008fea0003900000 */
[----:B------:R-:W3:Y:S02]  /*1a390*/  @!P2 SYNCS.PHASECHK.TRANS64 P2, [R0+URZ+0x16830], R3 ;  /* 0x016830030000a5a7 */ /* 0x000ee4000804007f */
[----:B---3--:R-:W-:Y:S05]  /*1a3a0*/  @!P2 BRA `(.L_x_14990) ;  /* 0xfffffffc00f0a947 */ /* 0x008fea000383ffff */
[----:B------:R-:W-:Y:S05]  /*1a3b0*/  BRA `(.L_x_14989) ;  /* 0xfffffee400d47947 */ /* 0x000fea000383ffff */
.L_x_14996:
[----:B-1----:R1:W2:Y:S02]  /*1a3c0*/  SYNCS.PHASECHK.TRANS64.TRYWAIT P4, [R9+URZ+0x16830], R10 ;  /* 0x0168300a090075a7 */ /* 0x0022a4000808017f */
[----:B--2---:R-:W-:Y:S05]  /*1a3d0*/  @!P4 NANOSLEEP.SYNCS 0x989680 ;  /* 0x009896800000c95d */ /* 0x004fea0003900000 */
[----:B------:R-:W2:Y:S02]  /*1a3e0*/  @!P4 SYNCS.PHASECHK.TRANS64 P4, [R9+URZ+0x16830], R10 ;  /* 0x0168300a0900c5a7 */ /* 0x000ea4000808007f */
[----:B--2---:R-:W-:Y:S05]  /*1a3f0*/  @!P4 BRA `(.L_x_14996) ;  /* 0xfffffffc00f0c947 */ /* 0x004fea000383ffff */
[----:B------:R-:W-:Y:S05]  /*1a400*/  BRA `(.L_x_14995) ;  /* 0xffffff1000907947 */ /* 0x000fea000383ffff */
.L_x_15000:
[----:B-1----:R1:W2:Y:S02]  /*1a410*/  SYNCS.PHASECHK.TRANS64.TRYWAIT P3, [R9+URZ+0x16850], R8 ;  /* 0x01685008090075a7 */ /* 0x0022a4000806017f */
[----:B--2---:R-:W-:Y:S05]  /*1a420*/  @!P3 NANOSLEEP.SYNCS 0x989680 ;  /* 0x009896800000b95d */ /* 0x004fea0003900000 */
[----:B------:R-:W2:Y:S02]  /*1a430*/  @!P3 SYNCS.PHASECHK.TRANS64 P3, [R9+URZ+0x16850], R8 ;  /* 0x016850080900b5a7 */ /* 0x000ea4000806007f */
[----:B--2---:R-:W-:Y:S05]  /*1a440*/  @!P3 BRA `(.L_x_15000) ;  /* 0xfffffffc00f0b947 */ /* 0x004fea000383ffff */
[----:B------:R-:W-:Y:S05]  /*1a450*/  BRA `(.L_x_14997) ;  /* 0xffffff1400507947 */ /* 0x000fea000383ffff */
.L_x_15007:
[----:B-1----:R1:W2:Y:S02]  /*1a460*/  SYNCS.PHASECHK.TRANS64.TRYWAIT P3, [R9+URZ+0x16830], R10 ;  /* 0x0168300a090075a7 */ /* 0x0022a4000806017f */
[----:B--2---:R-:W-:Y:S05]  /*1a470*/  @!P3 NANOSLEEP.SYNCS 0x989680 ;  /* 0x009896800000b95d */ /* 0x004fea0003900000 */
[----:B------:R-:W2:Y:S02]  /*1a480*/  @!P3 SYNCS.PHASECHK.TRANS64 P3, [R9+URZ+0x16830], R10 ;  /* 0x0168300a0900b5a7 */ /* 0x000ea4000806007f */
[----:B--2---:R-:W-:Y:S05]  /*1a490*/  @!P3 BRA `(.L_x_15007) ;  /* 0xfffffffc00f0b947 */ /* 0x004fea000383ffff */
[----:B------:R-:W-:Y:S05]  /*1a4a0*/  BRA `(.L_x_15006) ;  /* 0xffffff4000d87947 */ /* 0x000fea000383ffff */
.L_x_15011:
[----:B-1----:R1:W2:Y:S02]  /*1a4b0*/  SYNCS.PHASECHK.TRANS64.TRYWAIT P2, [R9+URZ+0x16850], R8 ;  /* 0x01685008090075a7 */ /* 0x0022a4000804017f */
[----:B--2---:R-:W-:Y:S05]  /*1a4c0*/  @!P2 NANOSLEEP.SYNCS 0x989680 ;  /* 0x009896800000a95d */ /* 0x004fea0003900000 */
[----:B------:R-:W2:Y:S02]  /*1a4d0*/  @!P2 SYNCS.PHASECHK.TRANS64 P2, [R9+URZ+0x16850], R8 ;  /* 0x016850080900a5a7 */ /* 0x000ea4000804007f */
[----:B--2---:R-:W-:Y:S05]  /*1a4e0*/  @!P2 BRA `(.L_x_15011) ;  /* 0xfffffffc00f0a947 */ /* 0x004fea000383ffff */
[----:B------:R-:W-:Y:S05]  /*1a4f0*/  BRA `(.L_x_15008) ;  /* 0xffffff4400987947 */ /* 0x000fea000383ffff */
.L_x_15016:
[----:B-1----:R1:W2:Y:S02]  /*1a500*/  SYNCS.PHASECHK.TRANS64.TRYWAIT P0, [R13+URZ+0x16850], R4 ;  /* 0x016850040d0075a7 */ /* 0x0022a4000800017f */
[----:B--2---:R-:W-:Y:S05]  /*1a510*/  @!P0 NANOSLEEP.SYNCS 0x989680 ;  /* 0x009896800000895d */ /* 0x004fea0003900000 */
[----:B------:R-:W2:Y:S02]  /*1a520*/  @!P0 SYNCS.PHASECHK.TRANS64 P0, [R13+URZ+0x16850], R4 ;  /* 0x016850040d0085a7 */ /* 0x000ea4000800007f */
[----:B--2---:R-:W-:Y:S05]  /*1a530*/  @!P0 BRA `(.L_x_15016) ;  /* 0xfffffffc00f08947 */ /* 0x004fea000383ffff */
[----:B------:R-:W-:Y:S05]  /*1a540*/  BRA `(.L_x_15015) ;  /* 0xffffff6800587947 */ /* 0x000fea000383ffff */
.L_x_15024:
[----:B------:R-:W-:Y:S01]  /*1a550*/  IMAD.MOV.U32 R13, RZ, RZ, R20 ;  /* 0x000000ffff0d7224 */ /* 0x000fe200078e0014 */
[----:B------:R-:W-:Y:S01]  /*1a560*/  MOV R12, RZ ;  /* 0x000000ff000c7202 */ /* 0x000fe20000000f00 */
[----:B------:R-:W-:Y:S02]  /*1a570*/  IMAD.MOV.U32 R11, RZ, RZ, 0x181f ;  /* 0x0000181fff0b7424 */ /* 0x000fe400078e00ff */
[----:B------:R-:W-:Y:S02]  /*1a580*/  IMAD.MOV.U32 R15, RZ, RZ, -0x1 ;  /* 0xffffffffff0f7424 */ /* 0x000fe400078e00ff */
[----:B------:R-:W-:Y:S02]  /*1a590*/  IMAD R21, R8, R25, RZ ;  /* 0x0000001908157224 */ /* 0x000fe400078e02ff */
[----:B------:R-:W-:-:S07]  /*1a5a0*/  IMAD.IADD R24, R34, 0x1, R26 ;  /* 0x0000000122187824 */ /* 0x000fce00078e021a */
[----:B------:R-:W-:Y:S05]  /*1a5b0*/  WARPSYNC.COLLECTIVE R15, `(.L_x_15199) ;  /* 0x000000000f087348 */ /* 0x000fea0003c00000 */
[----:B------:R0:W1:Y:S02]  /*1a5c0*/  SHFL.IDX P6, R14, R13, R12, R11 ;  /* 0x0000000c0d0e7389 */ /* 0x00006400000c000b */
[----:B01----:R-:W-:Y:S01]  /*1a5d0*/  ENDCOLLECTIVE ;  /* 0x000000000000791b */ /* 0x003fe20003800000 */
.L_x_15199:
        /* <DEDUP_REMOVED lines=10> */
.L_x_15200:
[----:B------:R-:W-:Y:S02]  /*1a680*/  IMAD.MOV.U32 R13, RZ, RZ, R20 ;  /* 0x000000ffff0d7224 */ /* 0x000fe400078e0014 */
[----:B------:R-:W-:Y:S01]  /*1a690*/  IMAD.MOV.U32 R12, RZ, RZ, 0x1 ;  /* 0x00000001ff0c7424 */ /* 0x000fe200078e00ff */
[----:B------:R-:W-:-:S07]  /*1a6a0*/  MOV R3, R14 ;  /* 0x0000000e00037202 */ /* 0x000fce0000000f00 */
[----:B------:R-:W-:Y:S05]  /*1a6b0*/  WARPSYNC.COLLECTIVE R15, `(.L_x_15201) ;  /* 0x000000000f087348 */ /* 0x000fea0003c00000 */
[----:B------:R0:W1:Y:S02]  /*1a6c0*/  SHFL.IDX P6, R14, R13, R12, R11 ;  /* 0x0000000c0d0e7389 */ /* 0x00006400000c000b */
[----:B01----:R-:W-:Y:S01]  /*1a6d0*/  ENDCOLLECTIVE ;  /* 0x000000000000791b */ /* 0x003fe20003800000 */
.L_x_15201:
[----:B------:R-:W-:-:S04]  /*1a6e0*/  @!P3 LEA R10, P5, R33, R3, 0x1 ;  /* 0x00000003210ab211 */ /* 0x000fc800078a08ff */
[----:B------:R-:W-:Y:S01]  /*1a6f0*/  @!P3 LEA.HI.X R3, R33, R0, R32, 0x1, P5 ;  /* 0x000000002103b211 */ /* 0x000fe200028f0c20 */
[----:B------:R-:W-:Y:S02]  /*1a700*/  IMAD.MOV.U32 R13, RZ, RZ, R7 ;  /* 0x000000ffff0d7224 */ /* 0x000fe400078e0007 */
[----:B------:R-:W-:-:S07]  /*1a710*/  IMAD.MOV.U32 R4, RZ, RZ, R14 ;  /* 0x000000ffff047224 */ /* 0x000fce00078e000e */
[----:B------:R-:W-:Y:S05]  /*1a720*/  WARPSYNC.COLLECTIVE R15, `(.L_x_15202) ;  /* 0x000000000f087348 */ /* 0x000fea0003c00000 */
[----:B------:R0:W1:Y:S02]  /*1a730*/  SHFL.IDX P6, R14, R13, R12, R11 ;  /* 0x0000000c0d0e7389 */ /* 0x00006400000c000b */
[----:B01----:R-:W-:Y:S01]  /*1a740*/  ENDCOLLECTIVE ;  /* 0x000000000000791b */ /* 0x003fe20003800000 */
.L_x_15202:
[----:B------:R-:W-:Y:S02]  /*1a750*/  IMAD.MOV.U32 R13, RZ, RZ, R20 ;  /* 0x000000ffff0d7224 */ /* 0x000fe400078e0014 */
[----:B------:R-:W-:Y:S01]  /*1a760*/  IMAD.MOV.U32 R12, RZ, RZ, 0x2 ;  /* 0x00000002ff0c7424 */ /* 0x000fe200078e00ff */
[----:B------:R-:W-:-:S07]  /*1a770*/  MOV R5, R14 ;  /* 0x0000000e00057202 */ /* 0x000fce0000000f00 */
[----:B------:R-:W-:Y:S05]  /*1a780*/  WARPSYNC.COLLECTIVE R15, `(.L_x_15203) ;  /* 0x000000000f087348 */ /* 0x000fea0003c00000 */
[----:B------:R0:W1:Y:S02]  /*1a790*/  SHFL.IDX P6, R14, R13, R12, R11 ;  /* 0x0000000c0d0e7389 */ /* 0x00006400000c000b */
[----:B01----:R-:W-:Y:S01]  /*1a7a0*/  ENDCOLLECTIVE ;  /* 0x000000000000791b */ /* 0x003fe20003800000 */
.L_x_15203:
[----:B------:R-:W-:-:S04]  /*1a7b0*/  @!P4 LEA R8, P1, R33, R5, 0x1 ;  /* 0x000000052108c211 */ /* 0x000fc800078208ff */
[----:B------:R-:W-:Y:S02]  /*1a7c0*/  @!P4 LEA.HI.X R9, R33, R4, R32, 0x1, P1 ;  /* 0x000000042109c211 */ /* 0x000fe400008f0c20 */
[----:B------:R-:W-:Y:S01]  /*1a7d0*/  MOV R13, R7 ;  /* 0x00000007000d7202 */ /* 0x000fe20000000f00 */
[----:B------:R-:W-:-:S07]  /*1a7e0*/  IMAD.MOV.U32 R6, RZ, RZ, R14 ;  /* 0x000000ffff067224 */ /* 0x000fce00078e000e */
[----:B------:R-:W-:Y:S05]  /*1a7f0*/  WARPSYNC.COLLECTIVE R15, `(.L_x_15204) ;  /* 0x000000000f087348 */ /* 0x000fea0003c00000 */
[----:B------:R0:W1:Y:S02]  /*1a800*/  SHFL.IDX P6, R14, R13, R12, R11 ;  /* 0x0000000c0d0e7389 */ /* 0x00006400000c000b */
[----:B01----:R-:W-:Y:S01]  /*1a810*/  ENDCOLLECTIVE ;  /* 0x000000000000791b */ /* 0x003fe20003800000 */
.L_x_15204:
[----:B------:R-:W-:Y:S01]  /*1a820*/  @!P3 IMAD.MOV.U32 R11, RZ, RZ, R3 ;  /* 0x000000ffff0bb224 */ /* 0x000fe200078e0003 */
[----:B------:R-:W-:Y:S01]  /*1a830*/  MOV R12, 0x3 ;  /* 0x00000003000c7802 */ /* 0x000fe20000000f00 */
[----:B------:R-:W-:-:S03]  /*1a840*/  IMAD.MOV.U32 R13, RZ, RZ, R20 ;  /* 0x000000ffff0d7224 */ /* 0x000fc600078e0014 */
        /* <DEDUP_REMOVED lines=9> */
.L_x_15205:
[----:B------:R0:W-:Y:S01]  /*1a8e0*/  @!P2 ST.E.128 desc[UR40][R4.64], RZ ;  /* 0x000000ff0400a985 */ /* 0x0001e2000c101d28 */
[----:B------:R-:W-:Y:S02]  /*1a8f0*/  IMAD.MOV.U32 R13, RZ, RZ, R7 ;  /* 0x000000ffff0d7224 */ /* 0x000fe400078e0007 */
[----:B------:R-:W-:-:S07]  /*1a900*/  IMAD.MOV.U32 R0, RZ, RZ, R14 ;  /* 0x000000ffff007224 */ /* 0x000fce00078e000e */
[----:B0-----:R-:W-:Y:S05]  /*1a910*/  WARPSYNC.COLLECTIVE R15, `(.L_x_15206) ;  /* 0x000000000f087348 */ /* 0x001fea0003c00000 */
[----:B------:R1:W2:Y:S02]  /*1a920*/  SHFL.IDX P6, R14, R13, R12, R11 ;  /* 0x0000000c0d0e7389 */ /* 0x0002a400000c000b */
[----:B012---:R-:W-:Y:S01]  /*1a930*/  ENDCOLLECTIVE ;  /* 0x000000000000791b */ /* 0x007fe20003800000 */
.L_x_15206:
[----:B------:R-:W-:Y:S05]  /*1a940*/  BRA `(.L_x_15207) ;  /* 0xffffff8400807947 */ /* 0x000fea000383ffff */
.L_x_15041:
[----:B------:R-:W1:Y:S01]  /*1a950*/  S2R R6, SR_TID.X ;  /* 0x0000000000067919 */ /* 0x000e620000002100 */
[----:B------:R-:W-:Y:S01]  /*1a960*/  BSSY B1, `(.L_x_15208) ;  /* 0x000000a000017945 */ /* 0x000fe20003800000 */
[----:B0-----:R-:W-:Y:S02]  /*1a970*/  IMAD.MOV.U32 R12, RZ, RZ, RZ ;  /* 0x000000ffff0c7224 */ /* 0x001fe400078e00ff */
[----:B------:R-:W-:Y:S02]  /*1a980*/  IMAD.MOV.U32 R11, RZ, RZ, 0x1f ;  /* 0x0000001fff0b7424 */ /* 0x000fe400078e00ff */
[----:B------:R-:W-:Y:S01]  /*1a990*/  IMAD.MOV.U32 R15, RZ, RZ, -0x1 ;  /* 0xffffffffff0f7424 */ /* 0x000fe200078e00ff */
[----:B-1----:R-:W-:-:S04]  /*1a9a0*/  SHF.R.U32.HI R6, RZ, 0x5, R6 ;  /* 0x00000005ff067819 */ /* 0x002fc80000011606 */
[----:B------:R-:W-:-:S04]  /*1a9b0*/  LOP3.LUT R6, R6, 0x3, RZ, 0xc0, !PT ;  /* 0x0000000306067812 */ /* 0x000fc800078ec0ff */
[----:B------:R-:W-:-:S07]  /*1a9c0*/  MOV R13, R6 ;  /* 0x00000006000d7202 */ /* 0x000fce0000000f00 */
[----:B------:R-:W-:Y:S05]  /*1a9d0*/  WARPSYNC.COLLECTIVE R15, `(.L_x_15209) ;  /* 0x000000000f087348 */ /* 0x000fea0003c00000 */
[----:B------:R0:W1:Y:S02]  /*1a9e0*/  SHFL.IDX P6, R14, R13, R12, R11 ;  /* 0x0000000c0d0e7389 */ /* 0x00006400000c000b */
[----:B01----:R-:W-:Y:S01]  /*1a9f0*/  ENDCOLLECTIVE ;  /* 0x000000000000791b */ /* 0x003fe20003800000 */
.L_x_15209:
[----:B------:R-:W-:Y:S05]  /*1aa00*/  BSYNC B1 ;  /* 0x0000000000017941 */ /* 0x000fea0003800000 */
.L_x_15208:
[----:B------:R-:W-:Y:S05]  /*1aa10*/  BRA `(.L_x_15210) ;  /* 0xffffff9800a87947 */ /* 0x000fea000383ffff */
.L_x_15043:
[----:B------:R-:W-:Y:S01]  /*1aa20*/  BSSY B1, `(.L_x_15211) ;  /* 0x0000006000017945 */ /* 0x000fe20003800000 */
[----:B------:R-:W-:-:S07]  /*1aa30*/  MOV R15, 0xffffffff ;  /* 0xffffffff000f7802 */ /* 0x000fce0000000f00 */
[----:B01----:R-:W-:Y:S05]  /*1aa40*/  WARPSYNC.COLLECTIVE R15, `(.L_x_15212) ;  /* 0x000000000f0c7348 */ /* 0x003fea0003c00000 */
[----:B------:R-:W-:Y:S02]  /*1aa50*/  ELECT P6, UR62, PT ;  /* 0x00000000003e782f */ /* 0x000fe400038c0000 */
[----:B------:R-:W-:Y:S01]  /*1aa60*/  MOV R14, UR62 ;  /* 0x0000003e000e7c02 */ /* 0x000fe20008000f00 */
[----:B01----:R-:W-:Y:S10]  /*1aa70*/  ENDCOLLECTIVE ;  /* 0x000000000000791b */ /* 0x003ff40003800000 */
.L_x_15212:
[----:B------:R-:W-:Y:S05]  /*1aa80*/  BSYNC B1 ;  /* 0x0000000000017941 */ /* 0x000fea0003800000 */
.L_x_15211:
[----:B------:R-:W-:Y:S05]  /*1aa90*/  BRA `(.L_x_15042) ;  /* 0xffffff9800a07947 */ /* 0x000fea000383ffff */
.L_x_15045:
[----:B-1----:R1:W2:Y:S02]  /*1aaa0*/  SYNCS.PHASECHK.TRANS64.TRYWAIT P0, [R22+URZ+0x16820], R5 ;  /* 0x01682005160075a7 */ /* 0x0022a4000800017f */
[----:B--2---:R-:W-:Y:S05]  /*1aab0*/  @!P0 NANOSLEEP.SYNCS 0x989680 ;  /* 0x009896800000895d */ /* 0x004fea0003900000 */
[----:B------:R-:W2:Y:S02]  /*1aac0*/  @!P0 SYNCS.PHASECHK.TRANS64 P0, [R22+URZ+0x16820], R5 ;  /* 0x01682005160085a7 */ /* 0x000ea4000800007f */
[----:B--2---:R-:W-:Y:S05]  /*1aad0*/  @!P0 BRA `(.L_x_15045) ;  /* 0xfffffffc00f08947 */ /* 0x004fea000383ffff */
[----:B------:R-:W-:Y:S05]  /*1aae0*/  BRA `(.L_x_15213) ;  /* 0xffffff9800b07947 */ /* 0x000fea000383ffff */
.L_x_15049:
[----:B-1----:R1:W2:Y:S02]  /*1aaf0*/  SYNCS.PHASECHK.TRANS64.TRYWAIT P0, [R5+URZ+0x168a0], R6 ;  /* 0x0168a006050075a7 */ /* 0x0022a4000800017f */
[----:B--2---:R-:W-:Y:S05]  /*1ab00*/  @!P0 NANOSLEEP.SYNCS 0x989680 ;  /* 0x009896800000895d */ /* 0x004fea0003900000 */
[----:B------:R-:W2:Y:S02]  /*1ab10*/  @!P0 SYNCS.PHASECHK.TRANS64 P0, [R5+URZ+0x168a0], R6 ;  /* 0x0168a006050085a7 */ /* 0x000ea4000800007f */
[----:B--2---:R-:W-:Y:S05]  /*1ab20*/  @!P0 BRA `(.L_x_15049) ;  /* 0xfffffffc00f08947 */ /* 0x004fea000383ffff */
[----:B------:R-:W-:Y:S05]  /*1ab30*/  BRA `(.L_x_15214) ;  /* 0xffffff9800cc7947 */ /* 0x000fea000383ffff */
.L_x_15054:
[----:B--2---:R2:W3:Y:S02]  /*1ab40*/  SYNCS.PHASECHK.TRANS64.TRYWAIT P0, [R5+URZ+0x168c0], R6 ;  /* 0x0168c006050075a7 */ /* 0x0044e4000800017f */
[----:B---3--:R-:W-:Y:S05]  /*1ab50*/  @!P0 NANOSLEEP.SYNCS 0x989680 ;  /* 0x009896800000895d */ /* 0x008fea0003900000 */
[----:B------:R-:W3:Y:S02]  /*1ab60*/  @!P0 SYNCS.PHASECHK.TRANS64 P0, [R5+URZ+0x168c0], R6 ;  /* 0x0168c006050085a7 */ /* 0x000ee4000800007f */
[----:B---3--:R-:W-:Y:S05]  /*1ab70*/  @!P0 BRA `(.L_x_15054) ;  /* 0xfffffffc00f08947 */ /* 0x008fea000383ffff */
[----:B------:R-:W-:Y:S05]  /*1ab80*/  BRA `(.L_x_15215) ;  /* 0xffffff9c004c7947 */ /* 0x000fea000383ffff */
.L_x_15061:
[----:B--2---:R2:W3:Y:S02]  /*1ab90*/  SYNCS.PHASECHK.TRANS64.TRYWAIT P1, [R5+URZ+0x168a0], R6 ;  /* 0x0168a006050075a7 */ /* 0x0044e4000802017f */
[----:B---3--:R-:W-:Y:S05]  /*1aba0*/  @!P1 NANOSLEEP.SYNCS 0x989680 ;  /* 0x009896800000995d */ /* 0x008fea0003900000 */
[----:B------:R-:W3:Y:S02]  /*1abb0*/  @!P1 SYNCS.PHASECHK.TRANS64 P1, [R5+URZ+0x168a0], R6 ;  /* 0x0168a006050095a7 */ /* 0x000ee4000802007f */
[----:B---3--:R-:W-:Y:S05]  /*1abc0*/  @!P1 BRA `(.L_x_15061) ;  /* 0xfffffffc00f09947 */ /* 0x008fea000383ffff */
[----:B------:R-:W-:Y:S05]  /*1abd0*/  BRA `(.L_x_15216) ;  /* 0xffffffa000187947 */ /* 0x000fea000383ffff */
.L_x_15066:
[----:B-1----:R1:W3:Y:S02]  /*1abe0*/  SYNCS.PHASECHK.TRANS64.TRYWAIT P1, [R5+URZ+0x168c0], R6 ;  /* 0x0168c006050075a7 */ /* 0x0022e4000802017f */
[----:B---3--:R-:W-:Y:S05]  /*1abf0*/  @!P1 NANOSLEEP.SYNCS 0x989680 ;  /* 0x009896800000995d */ /* 0x008fea0003900000 */
[----:B------:R-:W3:Y:S02]  /*1ac00*/  @!P1 SYNCS.PHASECHK.TRANS64 P1, [R5+URZ+0x168c0], R6 ;  /* 0x0168c006050095a7 */ /* 0x000ee4000802007f */
[----:B---3--:R-:W-:Y:S05]  /*1ac10*/  @!P1 BRA `(.L_x_15066) ;  /* 0xfffffffc00f09947 */ /* 0x008fea000383ffff */
[----:B------:R-:W-:Y:S05]  /*1ac20*/  BRA `(.L_x_15217) ;  /* 0xffffffa000907947 */ /* 0x000fea000383ffff */
.L_x_15079:
[----:B------:R-:W4:Y:S01]  /*1ac30*/  S2R R20, SR_TID.X ;  /* 0x0000000000147919 */ /* 0x000f220000002100 */
[----:B------:R-:W-:Y:S01]  /*1ac40*/  BSSY B0, `(.L_x_15218) ;  /* 0x000000a000007945 */ /* 0x000fe20003800000 */
[----:B0-----:R-:W-:Y:S01]  /*1ac50*/  IMAD.MOV.U32 R12, RZ, RZ, RZ ;  /* 0x000000ffff0c7224 */ /* 0x001fe200078e00ff */
[----:B------:R-:W-:Y:S01]  /*1ac60*/  MOV R15, 0xffffffff ;  /* 0xffffffff000f7802 */ /* 0x000fe20000000f00 */
[----:B------:R-:W-:Y:S01]  /*1ac70*/  IMAD.MOV.U32 R11, RZ, RZ, 0x1f ;  /* 0x0000001fff0b7424 */ /* 0x000fe200078e00ff */
[----:B----4-:R-:W-:-:S04]  /*1ac80*/  SHF.R.U32.HI R20, RZ, 0x5, R20 ;  /* 0x00000005ff147819 */ /* 0x010fc80000011614 */
[----:B------:R-:W-:-:S05]  /*1ac90*/  LOP3.LUT R20, R20, 0x3, RZ, 0xc0, !PT ;  /* 0x0000000314147812 */ /* 0x000fca00078ec0ff */
[----:B------:R-:W-:-:S07]  /*1aca0*/  IMAD.MOV.U32 R13, RZ, RZ, R20 ;  /* 0x000000ffff0d7224 */ /* 0x000fce00078e0014 */
[----:B-123--:R-:W-:Y:S05]  /*1acb0*/  WARPSYNC.COLLECTIVE R15, `(.L_x_15219) ;  /* 0x000000000f087348 */ /* 0x00efea0003c00000 */
[----:B------:R0:W4:Y:S02]  /*1acc0*/  SHFL.IDX P6, R14, R13, R12, R11 ;  /* 0x0000000c0d0e7389 */ /* 0x00012400000c000b */
[----:B01234-:R-:W-:Y:S01]  /*1acd0*/  ENDCOLLECTIVE ;  /* 0x000000000000791b */ /* 0x01ffe20003800000 */
.L_x_15219:
[----:B------:R-:W-:Y:S05]  /*1ace0*/  BSYNC B0 ;  /* 0x0000000000007941 */ /* 0x000fea0003800000 */
.L_x_15218:
[----:B------:R-:W-:Y:S05]  /*1acf0*/  BRA `(.L_x_15220) ;  /* 0xffffffa800d47947 */ /* 0x000fea000383ffff */
.L_x_15081:
[----:B------:R-:W-:Y:S01]  /*1ad00*/  BSSY B0, `(.L_x_15221) ;  /* 0x0000006000007945 */ /* 0x000fe20003800000 */
[----:B------:R-:W-:-:S07]  /*1ad10*/  IMAD.MOV.U32 R15, RZ, RZ, -0x1 ;  /* 0xffffffffff0f7424 */ /* 0x000fce00078e00ff */
[----:B0123--:R-:W-:Y:S05]  /*1ad20*/  WARPSYNC.COLLECTIVE R15, `(.L_x_15222) ;  /* 0x000000000f0c7348 */ /* 0x00ffea0003c00000 */
[----:B------:R-:W-:Y:S02]  /*1ad30*/  ELECT P6, UR62, PT ;  /* 0x00000000003e782f */ /* 0x000fe400038c0000 */
[----:B------:R-:W-:Y:S01]  /*1ad40*/  MOV R14, UR62 ;  /* 0x0000003e000e7c02 */ /* 0x000fe20008000f00 */
[----:B0123--:R-:W-:Y:S10]  /*1ad50*/  ENDCOLLECTIVE ;  /* 0x000000000000791b */ /* 0x00fff40003800000 */
.L_x_15222:
[----:B------:R-:W-:Y:S05]  /*1ad60*/  BSYNC B0 ;  /* 0x0000000000007941 */ /* 0x000fea0003800000 */
.L_x_15221:
[----:B------:R-:W-:Y:S05]  /*1ad70*/  BRA `(.L_x_15223) ;  /* 0xffffffa800dc7947 */ /* 0x000fea000383ffff */
.L_x_15083:
[----:B0-----:R0:W4:Y:S02]  /*1ad80*/  SYNCS.PHASECHK.TRANS64.TRYWAIT P0, [R0+URZ+0x16840], R2 ;  /* 0x01684002000075a7 */ /* 0x001124000800017f */
[----:B----4-:R-:W-:Y:S05]  /*1ad90*/  @!P0 NANOSLEEP.SYNCS 0x989680 ;  /* 0x009896800000895d */ /* 0x010fea0003900000 */
[----:B------:R-:W4:Y:S02]  /*1ada0*/  @!P0 SYNCS.PHASECHK.TRANS64 P0, [R0+URZ+0x16840], R2 ;  /* 0x01684002000085a7 */ /* 0x000f24000800007f */
[----:B----4-:R-:W-:Y:S05]  /*1adb0*/  @!P0 BRA `(.L_x_15083) ;  /* 0xfffffffc00f08947 */ /* 0x010fea000383ffff */
[----:B------:R-:W-:Y:S05]  /*1adc0*/  BRA `(.L_x_15224) ;  /* 0xffffffac002c7947 */ /* 0x000fea000383ffff */
.L_x_15087:
[----:B------:R-:W2:Y:S01]  /*1add0*/  LDL.LU R11, [R1+0x1c] ;  /* 0x00001c00010b7983 */ /* 0x000ea20000300800 */
[----:B------:R-:W-:Y:S02]  /*1ade0*/  IMAD.MOV.U32 R13, RZ, RZ, R4 ;  /* 0x000000ffff0d7224 */ /* 0x000fe400078e0004 */
[----:B------:R-:W-:Y:S02]  /*1adf0*/  IMAD.MOV.U32 R12, RZ, RZ, RZ ;  /* 0x000000ffff0c7224 */ /* 0x000fe400078e00ff */
[----:B------:R-:W-:Y:S02]  /*1ae00*/  IMAD.MOV.U32 R15, RZ, RZ, -0x1 ;  /* 0xffffffffff0f7424 */ /* 0x000fe400078e00ff */
[----:B------:R-:W-:-:S04]  /*1ae10*/  IMAD R17, R17, 0xc0, R21 ;  /* 0x000000c011117824 */ /* 0x000fc800078e0215 */
[----:B------:R-:W-:Y:S02]  /*1ae20*/  VIADD R8, R17, 0x10 ;  /* 0x0000001011087836 */ /* 0x000fe40000000000 */
[----:B--2---:R-:W-:Y:S01]  /*1ae30*/  IMAD R3, R11, R9, RZ ;  /* 0x000000090b037224 */ /* 0x004fe200078e02ff */
[----:B------:R-:W-:-:S04]  /*1ae40*/  MOV R11, 0x181f ;  /* 0x0000181f000b7802 */ /* 0x000fc80000000f00 */
[----:B------:R-:W-:-:S13]  /*1ae50*/  ISETP.GE.AND P1, PT, R17, R3, PT ;  /* 0x000000031100720c */ /* 0x000fda0003f26270 */
[----:B-----5:R-:W-:Y:S05]  /*1ae60*/  WARPSYNC.COLLECTIVE R15, `(.L_x_15225) ;  /* 0x000000000f087348 */ /* 0x020fea0003c00000 */
[----:B------:R0:W1:Y:S02]  /*1ae70*/  SHFL.IDX P6, R14, R13, R12, R11 ;  /* 0x0000000c0d0e7389 */ /* 0x00006400000c000b */
[----:B01---5:R-:W-:Y:S01]  /*1ae80*/  ENDCOLLECTIVE ;  /* 0x000000000000791b */ /* 0x023fe20003800000 */
.L_x_15225:
[----:B------:R-:W-:Y:S02]  /*1ae90*/  IMAD.MOV.U32 R13, RZ, RZ, R0 ;  /* 0x000000ffff0d7224 */ /* 0x000fe400078e0000 */
[----:B------:R-:W-:-:S07]  /*1aea0*/  IMAD.MOV.U32 R6, RZ, RZ, R14 ;  /* 0x000000ffff067224 */ /* 0x000fce00078e000e */
[----:B------:R-:W-:Y:S05]  /*1aeb0*/  WARPSYNC.COLLECTIVE R15, `(.L_x_15226) ;  /* 0x000000000f087348 */ /* 0x000fea0003c00000 */
[----:B------:R0:W1:Y:S02]  /*1aec0*/  SHFL.IDX P6, R14, R13, R12, R11 ;  /* 0x0000000c0d0e7389 */ /* 0x00006400000c000b */
[----:B01----:R-:W-:Y:S01]  /*1aed0*/  ENDCOLLECTIVE ;  /* 0x000000000000791b */ /* 0x003fe20003800000 */
.L_x_15226:
[----:B------:R-:W-:Y:S01]  /*1aee0*/  IMAD.MOV.U32 R13, RZ, RZ, R4 ;  /* 0x000000ffff0d7224 */ /* 0x000fe200078e0004 */
[----:B------:R-:W-:Y:S02]  /*1aef0*/  MOV R12, 0x1 ;  /* 0x00000001000c7802 */ /* 0x000fe40000000f00 */
[----:B------:R-:W-:-:S07]  /*1af00*/  MOV R7, R14 ;  /* 0x0000000e00077202 */ /* 0x000fce0000000f00 */
[----:B------:R-:W-:Y:S05]  /*1af10*/  WARPSYNC.COLLECTIVE R15, `(.L_x_15227) ;  /* 0x000000000f087348 */ /* 0x000fea0003c00000 */
[----:B------:R0:W1:Y:S02]  /*1af20*/  SHFL.IDX P6, R14, R13, R12, R11 ;  /* 0x0000000c0d0e7389 */ /* 0x00006400000c000b */
[----:B01----:R-:W-:Y:S01]  /*1af30*/  ENDCOLLECTIVE ;  /* 0x000000000000791b */ /* 0x003fe20003800000 */
.L_x_15227:
        /* <DEDUP_REMOVED lines=15> */
.L_x_15228:
[----:B------:R-:W-:Y:S02]  /*1b030*/  IMAD.MOV.U32 R13, RZ, RZ, R4 ;  /* 0x000000ffff0d7224 */ /* 0x000fe400078e0004 */
[----:B------:R-:W-:Y:S02]  /*1b040*/  IMAD.MOV.U32 R12, RZ, RZ, 0x2 ;  /* 0x00000002ff0c7424 */ /* 0x000fe400078e00ff */
[----:B------:R-:W-:-:S07]  /*1b050*/  IMAD.MOV.U32 R7, RZ, RZ, R14 ;  /* 0x000000ffff077224 */ /* 0x000fce00078e000e */
[----:B------:R-:W-:Y:S05]  /*1b060*/  WARPSYNC.COLLECTIVE R15, `(.L_x_15229) ;  /* 0x000000000f087348 */ /* 0x000fea0003c00000 */
[----:B------:R0:W1:Y:S02]  /*1b070*/  SHFL.IDX P6, R14, R13, R12, R11 ;  /* 0x0000000c0d0e7389 */ /* 0x00006400000c000b */
[----:B01----:R-:W-:Y:S01]  /*1b080*/  ENDCOLLECTIVE ;  /* 0x000000000000791b */ /* 0x003fe20003800000 */
.L_x_15229:
        /* <DEDUP_REMOVED lines=16> */
.L_x_15230:
[----:B------:R-:W-:Y:S02]  /*1b190*/  IMAD.MOV.U32 R13, RZ, RZ, R4 ;  /* 0x000000ffff0d7224 */ /* 0x000fe400078e0004 */
[----:B------:R-:W-:Y:S02]  /*1b1a0*/  IMAD.MOV.U32 R12, RZ, RZ, 0x3 ;  /* 0x00000003ff0c7424 */ /* 0x000fe400078e00ff */
[----:B------:R-:W-:-:S07]  /*1b1b0*/  IMAD.MOV.U32 R7, RZ, RZ, R14 ;  /* 0x000000ffff077224 */ /* 0x000fce00078e000e */
[----:B------:R-:W-:Y:S05]  /*1b1c0*/  WARPSYNC.COLLECTIVE R15, `(.L_x_15231) ;  /* 0x000000000f087348 */ /* 0x000fea0003c00000 */
[----:B------:R0:W1:Y:S02]  /*1b1d0*/  SHFL.IDX P6, R14, R13, R12, R11 ;  /* 0x0000000c0d0e7389 */ /* 0x00006400000c000b */
[----:B01----:R-:W-:Y:S01]  /*1b1e0*/  ENDCOLLECTIVE ;  /* 0x000000000000791b */ /* 0x003fe20003800000 */
.L_x_15231:
        /* <DEDUP_REMOVED lines=16> */
.L_x_15232:
[----:B------:R-:W-:Y:S01]  /*1b2f0*/  MOV R13, R4 ;  /* 0x00000004000d7202 */ /* 0x000fe20000000f00 */
[----:B------:R-:W-:Y:S02]  /*1b300*/  IMAD.MOV.U32 R12, RZ, RZ, 0x4 ;  /* 0x00000004ff0c7424 */ /* 0x000fe400078e00ff */
[----:B------:R-:W-:-:S07]  /*1b310*/  IMAD.MOV.U32 R7, RZ, RZ, R14 ;  /* 0x000000ffff077224 */ /* 0x000fce00078e000e */
[----:B------:R-:W-:Y:S05]  /*1b320*/  WARPSYNC.COLLECTIVE R15, `(.L_x_15233) ;  /* 0x000000000f087348 */ /* 0x000fea0003c00000 */
[----:B------:R0:W1:Y:S02]  /*1b330*/  SHFL.IDX P6, R14, R13, R12, R11 ;  /* 0x0000000c0d0e7389 */ /* 0x00006400000c000b */
[----:B01----:R-:W-:Y:S01]  /*1b340*/  ENDCOLLECTIVE ;  /* 0x000000000000791b */ /* 0x003fe20003800000 */
.L_x_15233:
        /* <DEDUP_REMOVED lines=16> */
.L_x_15234:
[----:B------:R-:W-:Y:S01]  /*1b450*/  IMAD.MOV.U32 R13, RZ, RZ, R4 ;  /* 0x000000ffff0d7224 */ /* 0x000fe200078e0004 */
[----:B------:R-:W-:Y:S02]  /*1b460*/  MOV R12, 0x5 ;  /* 0x00000005000c7802 */ /* 0x000fe40000000f00 */
[----:B------:R-:W-:-:S07]  /*1b470*/  MOV R7, R14 ;  /* 0x0000000e00077202 */ /* 0x000fce0000000f00 */
[----:B------:R-:W-:Y:S05]  /*1b480*/  WARPSYNC.COLLECTIVE R15, `(.L_x_15235) ;  /* 0x000000000f087348 */ /* 0x000fea0003c00000 */
[----:B------:R0:W1:Y:S02]  /*1b490*/  SHFL.IDX P6, R14, R13, R12, R11 ;  /* 0x0000000c0d0e7389 */ /* 0x00006400000c000b */
[----:B01----:R-:W-:Y:S01]  /*1b4a0*/  ENDCOLLECTIVE ;  /* 0x000000000000791b */ /* 0x003fe20003800000 */
.L_x_15235:
        /* <DEDUP_REMOVED lines=16> */
.L_x_15236:
[----:B------:R-:W-:Y:S02]  /*1b5b0*/  IMAD.MOV.U32 R13, RZ, RZ, R4 ;  /* 0x000000ffff0d7224 */ /* 0x000fe400078e0004 */
[----:B------:R-:W-:Y:S02]  /*1b5c0*/  IMAD.MOV.U32 R12, RZ, RZ, 0x6 ;  /* 0x00000006ff0c7424 */ /* 0x000fe400078e00ff */
[----:B------:R-:W-:-:S07]  /*1b5d0*/  IMAD.MOV.U32 R7, RZ, RZ, R14 ;  /* 0x000000ffff077224 */ /* 0x000fce00078e000e */
[----:B------:R-:W-:Y:S05]  /*1b5e0*/  WARPSYNC.COLLECTIVE R15, `(.L_x_15237) ;  /* 0x000000000f087348 */ /* 0x000fea0003c00000 */
[----:B------:R0:W1:Y:S02]  /*1b5f0*/  SHFL.IDX P6, R14, R13, R12, R11 ;  /* 0x0000000c0d0e7389 */ /* 0x00006400000c000b */
[----:B01----:R-:W-:Y:S01]  /*1b600*/  ENDCOLLECTIVE ;  /* 0x000000000000791b */ /* 0x003fe20003800000 */
.L_x_15237:
        /* <DEDUP_REMOVED lines=16> */
.L_x_15238:
[----:B------:R-:W-:Y:S01]  /*1b710*/  MOV R13, R4 ;  /* 0x00000004000d7202 */ /* 0x000fe20000000f00 */
[----:B------:R-:W-:Y:S02]  /*1b720*/  IMAD.MOV.U32 R12, RZ, RZ, 0x7 ;  /* 0x00000007ff0c7424 */ /* 0x000fe400078e00ff */
[----:B------:R-:W-:-:S07]  /*1b730*/  IMAD.MOV.U32 R7, RZ, RZ, R14 ;  /* 0x000000ffff077224 */ /* 0x000fce00078e000e */
[----:B------:R-:W-:Y:S05]  /*1b740*/  WARPSYNC.COLLECTIVE R15, `(.L_x_15239) ;  /* 0x000000000f087348 */ /* 0x000fea0003c00000 */
[----:B------:R0:W1:Y:S02]  /*1b750*/  SHFL.IDX P6, R14, R13, R12, R11 ;  /* 0x0000000c0d0e7389 */ /* 0x00006400000c000b */
[----:B01----:R-:W-:Y:S01]  /*1b760*/  ENDCOLLECTIVE ;  /* 0x000000000000791b */ /* 0x003fe20003800000 */
.L_x_15239:
        /* <DEDUP_REMOVED lines=11> */
.L_x_15240:
[----:B------:R-:W-:Y:S01]  /*1b820*/  @!PT LDS RZ, [RZ] ;  /* 0x00000000fffff984 */ /* 0x000fe20000000800 */
[----:B------:R-:W-:Y:S01]  /*1b830*/  @!PT LDS RZ, [RZ] ;  /* 0x00000000fffff984 */ /* 0x000fe20000000800 */
[----:B------:R-:W-:Y:S01]  /*1b840*/  @!PT LDS RZ, [RZ] ;  /* 0x00000000fffff984 */ /* 0x000fe20000000800 */
[----:B------:R0:W-:Y:S01]  /*1b850*/  @!P1 LDGSTS.E.BYPASS.LTC128B.128 [R10+0xb400], desc[UR40][R6.64], !P0 ;  /* 0x0b400000060a9fae */ /* 0x0001e2000c101d68 */
[----:B------:R-:W-:Y:S02]  /*1b860*/  ISETP.GE.AND P1, PT, R0, R3, PT ;  /* 0x000000030000720c */ /* 0x000fe40003f26270 */
[----:B------:R-:W-:-:S04]  /*1b870*/  IADD3 R0, R17, 0x80, RZ ;  /* 0x0000008011007810 */ /* 0x000fc80007ffe0ff */
[----:B------:R-:W-:Y:S01]  /*1b880*/  ISETP.GE.AND P2, PT, R0, R3, PT ;  /* 0x000000030000720c */ /* 0x000fe20003f46270 */
[----:B------:R-:W-:Y:S02]  /*1b890*/  IMAD.MOV.U32 R13, RZ, RZ, R2 ;  /* 0x000000ffff0d7224 */ /* 0x000fe400078e0002 */
[----:B------:R-:W-:Y:S01]  /*1b8a0*/  IMAD.MOV.U32 R12, RZ, RZ, RZ ;  /* 0x000000ffff0c7224 */ /* 0x000fe200078e00ff */
[----:B0-----:R-:W-:-:S09]  /*1b8b0*/  MOV R6, R14 ;  /* 0x0000000e00067202 */ /* 0x001fd20000000f00 */
[----:B------:R-:W-:Y:S05]  /*1b8c0*/  WARPSYNC.COLLECTIVE R15, `(.L_x_15241) ;  /* 0x000000000f087348 */ /* 0x000fea0003c00000 */
[----:B------:R0:W1:Y:S02]  /*1b8d0*/  SHFL.IDX P6, R14, R13, R12, R11 ;  /* 0x0000000c0d0e7389 */ /* 0x00006400000c000b */
[----:B01----:R-:W-:Y:S01]  /*1b8e0*/  ENDCOLLECTIVE ;  /* 0x000000000000791b */ /* 0x003fe20003800000 */
.L_x_15241:
[----:B------:R-:W-:-:S05]  /*1b8f0*/  @!P1 LEA R6, P3, R20, R6, 0x1 ;  /* 0x0000000614069211 */ /* 0x000fca00078608ff */
[----:B------:R-:W-:-:S04]  /*1b900*/  @!P1 IMAD.X R4, RZ, RZ, R4, P3 ;  /* 0x000000ffff049224 */ /* 0x000fc800018e0604 */
[----:B------:R-:W-:Y:S02]  /*1b910*/  @!P1 IMAD.MOV.U32 R7, RZ, RZ, R4 ;  /* 0x000000ffff079224 */ /* 0x000fe400078e0004 */
[----:B------:R-:W-:Y:S01]  /*1b920*/  VIADD R4, R17, 0xa0 ;  /* 0x000000a011047836 */ /* 0x000fe20000000000 */
[----:B------:R-:W-:Y:S02]  /*1b930*/  MOV R13, R5 ;  /* 0x00000005000d7202 */ /* 0x000fe40000000f00 */
        /* <DEDUP_REMOVED lines=8> */
.L_x_15242:
[----:B------:R-:W-:Y:S02]  /*1b9c0*/  IMAD.MOV.U32 R13, RZ, RZ, R2 ;  /* 0x000000ffff0d7224 */ /* 0x000fe400078e0002 */
[----:B------:R-:W-:Y:S02]  /*1b9d0*/  IMAD.MOV.U32 R12, RZ, RZ, 0x1 ;  /* 0x00000001ff0c7424 */ /* 0x000fe400078e00ff */
[----:B------:R-:W-:-:S07]  /*1b9e0*/  IMAD.MOV.U32 R8, RZ, RZ, R14 ;  /* 0x000000ffff087224 */ /* 0x000fce00078e000e */
[----:B------:R-:W-:Y:S05]  /*1b9f0*/  WARPSYNC.COLLECTIVE R15, `(.L_x_15243) ;  /* 0x000000000f087348 */ /* 0x000fea0003c00000 */
[----:B------:R0:W1:Y:S02]  /*1ba00*/  SHFL.IDX P6, R14, R13, R12, R11 ;  /* 0x0000000c0d0e7389 */ /* 0x00006400000c000b */
[----:B01----:R-:W-:Y:S01]  /*1ba10*/  ENDCOLLECTIVE ;  /* 0x000000000000791b */ /* 0x003fe20003800000 */
.L_x_15243:
[----:B------:R-:W-:-:S05]  /*1ba20*/  @!P2 LEA R6, P1, R20, R8, 0x1 ;  /* 0x000000081406a211 */ /* 0x000fca00078208ff */
[----:B------:R-:W-:-:S04]  /*1ba30*/  @!P2 IMAD.X R0, RZ, RZ, R0, P1 ;  /* 0x000000ffff00a224 */ /* 0x000fc800008e0600 */
[----:B------:R-:W-:Y:S01]  /*1ba40*/  @!P2 IMAD.MOV.U32 R7, RZ, RZ, R0 ;  /* 0x000000ffff07a224 */ /* 0x000fe200078e0000 */
[----:B------:R-:W-:Y:S02]  /*1ba50*/  IADD3 R0, R17, 0x90, RZ ;  /* 0x0000009011007810 */ /* 0x000fe40007ffe0ff */
[----:B------:R-:W-:Y:S02]  /*1ba60*/  MOV R13, R5 ;  /* 0x00000005000d7202 */ /* 0x000fe40000000f00 */
[----:B------:R-:W-:Y:S01]  /*1ba70*/  ISETP.GE.AND P1, PT, R0, R3, PT ;  /* 0x000000030000720c */ /* 0x000fe20003f26270 */
[----:B------:R-:W-:Y:S01]  /*1ba80*/  @!PT LDS RZ, [RZ] ;  /* 0x00000000fffff984 */ /* 0x000fe20000000800 */
[----:B------:R-:W-:Y:S01]  /*1ba90*/  @!PT LDS RZ, [RZ] ;  /* 0x00000000fffff984 */ /* 0x000fe20000000800 */
[----:B------:R-:W-:Y:S01]  /*1baa0*/  @!PT LDS RZ, [RZ] ;  /* 0x00000000fffff984 */ /* 0x000fe20000000800 */
[----:B------:R0:W-:Y:S01]  /*1bab0*/  @!P2 LDGSTS.E.BYPASS.LTC128B.128 [R10+0xc400], desc[UR40][R6.64], !P0 ;  /* 0x0c400000060aafae */ /* 0x0001e2000c101d68 */
[----:B------:R-:W-:-:S11]  /*1bac0*/  IMAD.MOV.U32 R0, RZ, RZ, R14 ;  /* 0x000000ffff007224 */ /* 0x000fd600078e000e */
[----:B0-----:R-:W-:Y:S05]  /*1bad0*/  WARPSYNC.COLLECTIVE R15, `(.L_x_15244) ;  /* 0x000000000f087348 */ /* 0x001fea0003c00000 */
[----:B------:R1:W2:Y:S02]  /*1bae0*/  SHFL.IDX P6, R14, R13, R12, R11 ;  /* 0x0000000c0d0e7389 */ /* 0x0002a400000c000b */
[----:B012---:R-:W-:Y:S01]  /*1baf0*/  ENDCOLLECTIVE ;  /* 0x000000000000791b */ /* 0x007fe20003800000 */
.L_x_15244:
[----:B------:R-:W-:Y:S01]  /*1bb00*/  MOV R13, R2 ;  /* 0x00000002000d7202 */ /* 0x000fe20000000f00 */
[----:B------:R-:W-:Y:S02]  /*1bb10*/  IMAD.MOV.U32 R12, RZ, RZ, 0x2 ;  /* 0x00000002ff0c7424 */ /* 0x000fe400078e00ff */
[----:B------:R-:W-:-:S07]  /*1bb20*/  IMAD.MOV.U32 R6, RZ, RZ, R14 ;  /* 0x000000ffff067224 */ /* 0x000fce00078e000e */
[----:B------:R-:W-:Y:S05]  /*1bb30*/  WARPSYNC.COLLECTIVE R15, `(.L_x_15245) ;  /* 0x000000000f087348 */ /* 0x000fea0003c00000 */
[----:B------:R0:W1:Y:S02]  /*1bb40*/  SHFL.IDX P6, R14, R13, R12, R11 ;  /* 0x0000000c0d0e7389 */ /* 0x00006400000c000b */
[----:B01----:R-:W-:Y:S01]  /*1bb50*/  ENDCOLLECTIVE ;  /* 0x000000000000791b */ /* 0x003fe20003800000 */
.L_x_15245:
        /* <DEDUP_REMOVED lines=13> */
.L_x_15246:
[----:B------:R-:W-:Y:S01]  /*1bc30*/  MOV R13, R2 ;  /* 0x00000002000d7202 */ /* 0x000fe20000000f00 */
[----:B------:R-:W-:Y:S01]  /*1bc40*/  IMAD.MOV.U32 R12, RZ, RZ, 0x3 ;  /* 0x00000003ff0c7424 */ /* 0x000fe200078e00ff */
[----:B------:R-:W-:-:S07]  /*1bc50*/  MOV R6, R14 ;  /* 0x0000000e00067202 */ /* 0x000fce0000000f00 */
[----:B------:R-:W-:Y:S05]  /*1bc60*/  WARPSYNC.COLLECTIVE R15, `(.L_x_15247) ;  /* 0x000000000f087348 */ /* 0x000fea0003c00000 */
[----:B------:R0:W1:Y:S02]  /*1bc70*/  SHFL.IDX P6, R14, R13, R12, R11 ;  /* 0x0000000c0d0e7389 */ /* 0x00006400000c000b */
[----:B01----:R-:W-:Y:S01]  /*1bc80*/  ENDCOLLECTIVE ;  /* 0x000000000000791b */ /* 0x003fe20003800000 */
.L_x_15247:
        /* <DEDUP_REMOVED lines=12> */
.L_x_15248:
[----:B------:R-:W-:Y:S05]  /*1bd50*/  BRA `(.L_x_15249) ;  /* 0xffffffac00547947 */ /* 0x000fea000383ffff */
.L_x_15090:
[----:B0-----:R0:W1:Y:S02]  /*1bd60*/  SYNCS.PHASECHK.TRANS64.TRYWAIT P0, [R22+URZ+0x16820], R3 ;  /* 0x01682003160075a7 */ /* 0x001064000800017f */
[----:B-1----:R-:W-:Y:S05]  /*1bd70*/  @!P0 NANOSLEEP.SYNCS 0x989680 ;  /* 0x009896800000895d */ /* 0x002fea0003900000 */
[----:B------:R-:W1:Y:S02]  /*1bd80*/  @!P0 SYNCS.PHASECHK.TRANS64 P0, [R22+URZ+0x16820], R3 ;  /* 0x01682003160085a7 */ /* 0x000e64000800007f */
[----:B-1----:R-:W-:Y:S05]  /*1bd90*/  @!P0 BRA `(.L_x_15090) ;  /* 0xfffffffc00f08947 */ /* 0x002fea000383ffff */
[----:B------:R-:W-:Y:S05]  /*1bda0*/  BRA `(.L_x_15250) ;  /* 0xffffffac00bc7947 */ /* 0x000fea000383ffff */
.L_x_15099:
[----:B0-----:R0:W2:Y:S02]  /*1bdb0*/  SYNCS.PHASECHK.TRANS64.TRYWAIT P0, [R2+URZ+0x16840], R3 ;  /* 0x01684003020075a7 */ /* 0x0010a4000800017f */
[----:B--2---:R-:W-:Y:S05]  /*1bdc0*/  @!P0 NANOSLEEP.SYNCS 0x989680 ;  /* 0x009896800000895d */ /* 0x004fea0003900000 */
[----:B------:R-:W2:Y:S02]  /*1bdd0*/  @!P0 SYNCS.PHASECHK.TRANS64 P0, [R2+URZ+0x16840], R3 ;  /* 0x01684003020085a7 */ /* 0x000ea4000800007f */
[----:B--2---:R-:W-:Y:S05]  /*1bde0*/  @!P0 BRA `(.L_x_15099) ;  /* 0xfffffffc00f08947 */ /* 0x004fea000383ffff */
[----:B------:R-:W-:Y:S05]  /*1bdf0*/  BRA `(.L_x_15251) ;  /* 0xffffffb000687947 */ /* 0x000fea000383ffff */
.L_x_15104:
[----:B0-----:R0:W1:Y:S02]  /*1be00*/  SYNCS.PHASECHK.TRANS64.TRYWAIT P0, [R3+URZ+0x60], R2 ;  /* 0x00006002030075a7 */ /* 0x001064000800017f */
[----:B-1----:R-:W-:Y:S05]  /*1be10*/  @!P0 NANOSLEEP.SYNCS 0x989680 ;  /* 0x009896800000895d */ /* 0x002fea0003900000 */
[----:B------:R-:W1:Y:S02]  /*1be20*/  @!P0 SYNCS.PHASECHK.TRANS64 P0, [R3+URZ+0x60], R2 ;  /* 0x00006002030085a7 */ /* 0x000e64000800007f */
[----:B-1----:R-:W-:Y:S05]  /*1be30*/  @!P0 BRA `(.L_x_15104) ;  /* 0xfffffffc00f08947 */ /* 0x002fea000383ffff */
[----:B------:R-:W-:Y:S05]  /*1be40*/  BRA `(.L_x_15252) ;  /* 0xffffffb000f47947 */ /* 0x000fea000383ffff */
.L_x_15112:
[----:B0-----:R0:W2:Y:S02]  /*1be50*/  SYNCS.PHASECHK.TRANS64.TRYWAIT P0, [R2+URZ+0x16840], R3 ;  /* 0x01684003020075a7 */ /* 0x0010a4000800017f */
[----:B--2---:R-:W-:Y:S05]  /*1be60*/  @!P0 NANOSLEEP.SYNCS 0x989680 ;  /* 0x009896800000895d */ /* 0x004fea0003900000 */
[----:B------:R-:W2:Y:S02]  /*1be70*/  @!P0 SYNCS.PHASECHK.TRANS64 P0, [R2+URZ+0x16840], R3 ;  /* 0x01684003020085a7 */ /* 0x000ea4000800007f */
[----:B--2---:R-:W-:Y:S05]  /*1be80*/  @!P0 BRA `(.L_x_15112) ;  /* 0xfffffffc00f08947 */ /* 0x004fea000383ffff */
[----:B------:R-:W-:Y:S05]  /*1be90*/  BRA `(.L_x_15253) ;  /* 0xffffffb800307947 */ /* 0x000fea000383ffff */
.L_x_15117:
[----:B0-----:R0:W1:Y:S02]  /*1bea0*/  SYNCS.PHASECHK.TRANS64.TRYWAIT P0, [R10+URZ+0x60], R27 ;  /* 0x0000601b0a0075a7 */ /* 0x001064000800017f */
[----:B-1----:R-:W-:Y:S05]  /*1beb0*/  @!P0 NANOSLEEP.SYNCS 0x989680 ;  /* 0x009896800000895d */ /* 0x002fea0003900000 */
[----:B------:R-:W1:Y:S02]  /*1bec0*/  @!P0 SYNCS.PHASECHK.TRANS64 P0, [R10+URZ+0x60], R27 ;  /* 0x0000601b0a0085a7 */ /* 0x000e64000800007f */
[----:B-1----:R-:W-:Y:S05]  /*1bed0*/  @!P0 BRA `(.L_x_15117) ;  /* 0xfffffffc00f08947 */ /* 0x002fea000383ffff */
[----:B------:R-:W-:Y:S05]  /*1bee0*/  BRA `(.L_x_15254) ;  /* 0xffffffb800bc7947 */ /* 0x000fea000383ffff */
.L_x_15125:
[----:B0-----:R0:W2:Y:S02]  /*1bef0*/  SYNCS.PHASECHK.TRANS64.TRYWAIT P0, [R2+URZ+0x16840], R3 ;  /* 0x01684003020075a7 */ /* 0x0010a4000800017f */
[----:B--2---:R-:W-:Y:S05]  /*1bf00*/  @!P0 NANOSLEEP.SYNCS 0x989680 ;  /* 0x009896800000895d */ /* 0x004fea0003900000 */
[----:B------:R-:W2:Y:S02]  /*1bf10*/  @!P0 SYNCS.PHASECHK.TRANS64 P0, [R2+URZ+0x16840], R3 ;  /* 0x01684003020085a7 */ /* 0x000ea4000800007f */
[----:B--2---:R-:W-:Y:S05]  /*1bf20*/  @!P0 BRA `(.L_x_15125) ;  /* 0xfffffffc00f08947 */ /* 0x004fea000383ffff */
[----:B------:R-:W-:Y:S05]  /*1bf30*/  BRA `(.L_x_15255) ;  /* 0xffffffbc00cc7947 */ /* 0x000fea000383ffff */
.L_x_15130:
[----:B0-----:R0:W1:Y:S02]  /*1bf40*/  SYNCS.PHASECHK.TRANS64.TRYWAIT P0, [R7+URZ+0x60], R2 ;  /* 0x00006002070075a7 */ /* 0x001064000800017f */
[----:B-1----:R-:W-:Y:S05]  /*1bf50*/  @!P0 NANOSLEEP.SYNCS 0x989680 ;  /* 0x009896800000895d */ /* 0x002fea0003900000 */
[----:B------:R-:W1:Y:S02]  /*1bf60*/  @!P0 SYNCS.PHASECHK.TRANS64 P0, [R7+URZ+0x60], R2 ;  /* 0x00006002070085a7 */ /* 0x000e64000800007f */
[----:B-1----:R-:W-:Y:S05]  /*1bf70*/  @!P0 BRA `(.L_x_15130) ;  /* 0xfffffffc00f08947 */ /* 0x002fea000383ffff */
[----:B------:R-:W-:Y:S05]  /*1bf80*/  BRA `(.L_x_15256) ;  /* 0xffffffc0005c7947 */ /* 0x000fea000383ffff */
.L_x_15140:
[----:B0-----:R0:W1:Y:S02]  /*1bf90*/  SYNCS.PHASECHK.TRANS64.TRYWAIT P0, [R3+URZ+0x16860], R0 ;  /* 0x01686000030075a7 */ /* 0x001064000800017f */
[----:B-1----:R-:W-:Y:S05]  /*1bfa0*/  @!P0 NANOSLEEP.SYNCS 0x989680 ;  /* 0x009896800000895d */ /* 0x002fea0003900000 */
[----:B------:R-:W1:Y:S02]  /*1bfb0*/  @!P0 SYNCS.PHASECHK.TRANS64 P0, [R3+URZ+0x16860], R0 ;  /* 0x01686000030085a7 */ /* 0x000e64000800007f */
[----:B-1----:R-:W-:Y:S05]  /*1bfc0*/  @!P0 BRA `(.L_x_15140) ;  /* 0xfffffffc00f08947 */ /* 0x002fea000383ffff */
[----:B------:R-:W-:Y:S05]  /*1bfd0*/  BRA `(.L_x_15257) ;  /* 0xffffffc400587947 */ /* 0x000fea000383ffff */
.L_x_15146:
[----:B------:R-:W-:Y:S01]  /*1bfe0*/  BSSY B0, `(.L_x_15258) ;  /* 0x0000008000007945 */ /* 0x000fe20003800000 */
[----:B------:R-:W-:Y:S01]  /*1bff0*/  MOV R13, R16 ;  /* 0x00000010000d7202 */ /* 0x000fe20000000f00 */
[----:B0-----:R-:W-:Y:S02]  /*1c000*/  IMAD.MOV.U32 R12, RZ, RZ, RZ ;  /* 0x000000ffff0c7224 */ /* 0x001fe400078e00ff */
[----:B------:R-:W-:Y:S02]  /*1c010*/  IMAD.MOV.U32 R11, RZ, RZ, 0x1f ;  /* 0x0000001fff0b7424 */ /* 0x000fe400078e00ff */
[----:B------:R-:W-:-:S07]  /*1c020*/  IMAD.MOV.U32 R15, RZ, RZ, -0x1 ;  /* 0xffffffffff0f7424 */ /* 0x000fce00078e00ff */
[----:B--2---:R-:W-:Y:S05]  /*1c030*/  WARPSYNC.COLLECTIVE R15, `(.L_x_15259) ;  /* 0x000000000f087348 */ /* 0x004fea0003c00000 */
[----:B------:R0:W1:Y:S02]  /*1c040*/  SHFL.IDX P6, R14, R13, R12, R11 ;  /* 0x0000000c0d0e7389 */ /* 0x00006400000c000b */
[----:B012---:R-:W-:Y:S01]  /*1c050*/  ENDCOLLECTIVE ;  /* 0x000000000000791b */ /* 0x007fe20003800000 */
.L_x_15259:
[----:B------:R-:W-:Y:S05]  /*1c060*/  BSYNC B0 ;  /* 0x0000000000007941 */ /* 0x000fea0003800000 */
.L_x_15258:
[----:B------:R-:W-:Y:S01]  /*1c070*/  IMAD.MOV.U32 R13, RZ, RZ, R16 ;  /* 0x000000ffff0d7224 */ /* 0x000fe200078e0010 */
[----:B------:R-:W-:Y:S01]  /*1c080*/  MOV R15, 0xffffffff ;  /* 0xffffffff000f7802 */ /* 0x000fe20000000f00 */
[----:B------:R-:W-:Y:S01]  /*1c090*/  IMAD.MOV.U32 R12, RZ, RZ, 0x1 ;  /* 0x00000001ff0c7424 */ /* 0x000fe200078e00ff */
[----:B------:R-:W-:Y:S01]  /*1c0a0*/  MOV R0, R14 ;  /* 0x0000000e00007202 */ /* 0x000fe20000000f00 */
[----:B------:R-:W-:Y:S02]  /*1c0b0*/  IMAD.MOV.U32 R11, RZ, RZ, 0x1f ;  /* 0x0000001fff0b7424 */ /* 0x000fe400078e00ff */
[----:B------:R-:W-:-:S07]  /*1c0c0*/  IMAD.IADD R7, R19, 0x1, R8 ;  /* 0x0000000113077824 */ /* 0x000fce00078e0208 */
[----:B------:R-:W-:Y:S05]  /*1c0d0*/  WARPSYNC.COLLECTIVE R15, `(.L_x_15260) ;  /* 0x000000000f087348 */ /* 0x000fea0003c00000 */
[----:B------:R0:W1:Y:S02]  /*1c0e0*/  SHFL.IDX P6, R14, R13, R12, R11 ;  /* 0x0000000c0d0e7389 */ /* 0x00006400000c000b */
[----:B01----:R-:W-:Y:S01]  /*1c0f0*/  ENDCOLLECTIVE ;  /* 0x000000000000791b */ /* 0x003fe20003800000 */
.L_x_15260:
        /* <DEDUP_REMOVED lines=11> */
[C---:B------:R-:W-:Y:S02]  /*1c1b0*/  ISETP.GE.U32.AND P5, PT, R8.reuse, 0x10, PT ;  /* 0x000000100800780c */ /* 0x040fe40003fa6070 */
[----:B--2---:R-:W-:Y:S02]  /*1c1c0*/  @!P1 MOV R17, R2 ;  /* 0x0000000200119202 */ /* 0x004fe40000000f00 */
[----:B------:R-:W-:-:S03]  /*1c1d0*/  ISETP.NE.AND P1, PT, R8, RZ, PT ;  /* 0x000000ff0800720c */ /* 0x000fc60003f25270 */
[----:B------:R-:W-:-:S10]  /*1c1e0*/  IMAD.MOV.U32 R13, RZ, RZ, R17 ;  /* 0x000000ffff0d7224 */ /* 0x000fd400078e0011 */
[----:B------:R-:W-:Y:S05]  /*1c1f0*/  WARPSYNC.COLLECTIVE R15, `(.L_x_15261) ;  /* 0x000000000f087348 */ /* 0x000fea0003c00000 */
[----:B------:R0:W1:Y:S02]  /*1c200*/  SHFL.UP P6, R14, R13, R12, R11 ;  /* 0x0400000c0d0e7389 */ /* 0x00006400000c000b */
[----:B01----:R-:W-:Y:S01]  /*1c210*/  ENDCOLLECTIVE ;  /* 0x000000000000791b */ /* 0x003fe20003800000 */
.L_x_15261:
[----:B------:R-:W-:Y:S01]  /*1c220*/  IMAD.MOV.U32 R12, RZ, RZ, 0x2 ;  /* 0x00000002ff0c7424 */ /* 0x000fe200078e00ff */
[----:B------:R-:W-:-:S05]  /*1c230*/  SEL R4, R14, RZ, P1 ;  /* 0x000000ff0e047207 */ /* 0x000fca0000800000 */
[----:B------:R-:W-:-:S05]  /*1c240*/  IMAD.IADD R4, R17, 0x1, R4 ;  /* 0x0000000111047824 */ /* 0x000fca00078e0204 */
[----:B------:R-:W-:-:S07]  /*1c250*/  MOV R13, R4 ;  /* 0x00000004000d7202 */ /* 0x000fce0000000f00 */
[----:B------:R-:W-:Y:S05]  /*1c260*/  WARPSYNC.COLLECTIVE R15, `(.L_x_15262) ;  /* 0x000000000f087348 */ /* 0x000fea0003c00000 */
[----:B------:R0:W1:Y:S02]  /*1c270*/  SHFL.UP P6, R14, R13, R12, R11 ;  /* 0x0400000c0d0e7389 */ /* 0x00006400000c000b */
[----:B01----:R-:W-:Y:S01]  /*1c280*/  ENDCOLLECTIVE ;  /* 0x000000000000791b */ /* 0x003fe20003800000 */
.L_x_15262:
[----:B------:R-:W-:Y:S02]  /*1c290*/  MOV R12, 0x4 ;  /* 0x00000004000c7802 */ /* 0x000fe40000000f00 */
[----:B------:R-:W-:-:S05]  /*1c2a0*/  SEL R3, R14, RZ, P2 ;  /* 0x000000ff0e037207 */ /* 0x000fca0001000000 */
[----:B------:R-:W-:-:S04]  /*1c2b0*/  IMAD.IADD R6, R4, 0x1, R3 ;  /* 0x0000000104067824 */ /* 0x000fc800078e0203 */
[----:B------:R-:W-:-:S07]  /*1c2c0*/  IMAD.MOV.U32 R13, RZ, RZ, R6 ;  /* 0x000000ffff0d7224 */ /* 0x000fce00078e0006 */
[----:B------:R-:W-:Y:S05]  /*1c2d0*/  WARPSYNC.COLLECTIVE R15, `(.L_x_15263) ;  /* 0x000000000f087348 */ /* 0x000fea0003c00000 */
[----:B------:R0:W1:Y:S02]  /*1c2e0*/  SHFL.UP P6, R14, R13, R12, R11 ;  /* 0x0400000c0d0e7389 */ /* 0x00006400000c000b */
[----:B01----:R-:W-:Y:S01]  /*1c2f0*/  ENDCOLLECTIVE ;  /* 0x000000000000791b */ /* 0x003fe20003800000 */
.L_x_15263:
[----:B------:R-:W-:Y:S01]  /*1c300*/  IMAD.MOV.U32 R12, RZ, RZ, 0x8 ;  /* 0x00000008ff0c7424 */ /* 0x000fe200078e00ff */
[----:B------:R-:W-:-:S05]  /*1c310*/  SEL R3, R14, RZ, P3 ;  /* 0x000000ff0e037207 */ /* 0x000fca0001800000 */
[----:B------:R-:W-:-:S04]  /*1c320*/  IMAD.IADD R2, R6, 0x1, R3 ;  /* 0x0000000106027824 */ /* 0x000fc800078e0203 */
[----:B------:R-:W-:-:S07]  /*1c330*/  IMAD.MOV.U32 R13, RZ, RZ, R2 ;  /* 0x000000ffff0d7224 */ /* 0x000fce00078e0002 */
[----:B------:R-:W-:Y:S05]  /*1c340*/  WARPSYNC.COLLECTIVE R15, `(.L_x_15264) ;  /* 0x000000000f087348 */ /* 0x000fea0003c00000 */
[----:B------:R0:W1:Y:S02]  /*1c350*/  SHFL.UP P6, R14, R13, R12, R11 ;  /* 0x0400000c0d0e7389 */ /* 0x00006400000c000b */
[----:B01----:R-:W-:Y:S01]  /*1c360*/  ENDCOLLECTIVE ;  /* 0x000000000000791b */ /* 0x003fe20003800000 */
.L_x_15264:
[----:B------:R-:W-:Y:S01]  /*1c370*/  IMAD.MOV.U32 R12, RZ, RZ, 0x10 ;  /* 0x00000010ff0c7424 */ /* 0x000fe200078e00ff */
[----:B------:R-:W-:-:S04]  /*1c380*/  SEL R3, R14, RZ, P4 ;  /* 0x000000ff0e037207 */ /* 0x000fc80002000000 */
[----:B------:R-:W-:-:S05]  /*1c390*/  IADD3 R3, R2, R3, RZ ;  /* 0x0000000302037210 */ /* 0x000fca0007ffe0ff */
[----:B------:R-:W-:-:S07]  /*1c3a0*/  IMAD.MOV.U32 R13, RZ, RZ, R3 ;  /* 0x000000ffff0d7224 */ /* 0x000fce00078e0003 */
[----:B------:R-:W-:Y:S05]  /*1c3b0*/  WARPSYNC.COLLECTIVE R15, `(.L_x_15265) ;  /* 0x000000000f087348 */ /* 0x000fea0003c00000 */
[----:B------:R0:W1:Y:S02]  /*1c3c0*/  SHFL.UP P6, R14, R13, R12, R11 ;  /* 0x0400000c0d0e7389 */ /* 0x00006400000c000b */
[----:B01----:R-:W-:Y:S01]  /*1c3d0*/  ENDCOLLECTIVE ;  /* 0x000000000000791b */ /* 0x003fe20003800000 */
.L_x_15265:
        /* <DEDUP_REMOVED lines=8> */
.L_x_15266:
[----:B------:R-:W-:Y:S05]  /*1c460*/  BRA `(.L_x_15267) ;  /* 0xffffffc4008c7947 */ /* 0x000fea000383ffff */
.L_x_15151:
        /* <DEDUP_REMOVED lines=8> */
.L_x_15269:
[----:B------:R-:W-:Y:S05]  /*1c4f0*/  BSYNC B0 ;  /* 0x0000000000007941 */ /* 0x000fea0003800000 */
.L_x_15268:
[----:B------:R-:W-:Y:S01]  /*1c500*/  SEL R14, R14, RZ, P1 ;  /* 0x000000ff0e0e7207 */ /* 0x000fe20000800000 */
[----:B------:R-:W-:Y:S01]  /*1c510*/  IMAD.MOV.U32 R11, RZ, RZ, RZ ;  /* 0x000000ffff0b7224 */ /* 0x000fe200078e00ff */
[----:B------:R-:W-:Y:S01]  /*1c520*/  MOV R12, 0x2 ;  /* 0x00000002000c7802 */ /* 0x000fe20000000f00 */
[----:B------:R-:W-:Y:S02]  /*1c530*/  IMAD.MOV.U32 R15, RZ, RZ, -0x1 ;  /* 0xffffffffff0f7424 */ /* 0x000fe400078e00ff */
[----:B------:R-:W-:-:S07]  /*1c540*/  IMAD.IADD R13, R17, 0x1, R14 ;  /* 0x00000001110d7824 */ /* 0x000fce00078e020e */
[----:B------:R-:W-:Y:S05]  /*1c550*/  WARPSYNC.COLLECTIVE R15, `(.L_x_15270) ;  /* 0x000000000f087348 */ /* 0x000fea0003c00000 */
[----:B------:R0:W1:Y:S02]  /*1c560*/  SHFL.UP P6, R14, R13, R12, R11 ;  /* 0x0400000c0d0e7389 */ /* 0x00006400000c000b */
[----:B01----:R-:W-:Y:S01]  /*1c570*/  ENDCOLLECTIVE ;  /* 0x000000000000791b */ /* 0x003fe20003800000 */
.L_x_15270:
[----:B------:R-:W-:Y:S01]  /*1c580*/  IMAD.MOV.U32 R12, RZ, RZ, 0x4 ;  /* 0x00000004ff0c7424 */ /* 0x000fe200078e00ff */
[----:B------:R-:W-:-:S05]  /*1c590*/  SEL R2, R14, RZ, P2 ;  /* 0x000000ff0e027207 */ /* 0x000fca0001000000 */
[----:B------:R-:W-:-:S05]  /*1c5a0*/  IMAD.IADD R2, R13, 0x1, R2 ;  /* 0x000000010d027824 */ /* 0x000fca00078e0202 */
[----:B------:R-:W-:-:S07]  /*1c5b0*/  MOV R13, R2 ;  /* 0x00000002000d7202 */ /* 0x000fce0000000f00 */
[----:B------:R-:W-:Y:S05]  /*1c5c0*/  WARPSYNC.COLLECTIVE R15, `(.L_x_15271) ;  /* 0x000000000f087348 */ /* 0x000fea0003c00000 */
[----:B------:R0:W1:Y:S02]  /*1c5d0*/  SHFL.UP P6, R14, R13, R12, R11 ;  /* 0x0400000c0d0e7389 */ /* 0x00006400000c000b */
[----:B01----:R-:W-:Y:S01]  /*1c5e0*/  ENDCOLLECTIVE ;  /* 0x000000000000791b */ /* 0x003fe20003800000 */
.L_x_15271:
[----:B------:R-:W-:Y:S02]  /*1c5f0*/  MOV R12, 0x8 ;  /* 0x00000008000c7802 */ /* 0x000fe40000000f00 */
[----:B------:R-:W-:-:S05]  /*1c600*/  SEL R3, R14, RZ, P3 ;  /* 0x000000ff0e037207 */ /* 0x000fca0001800000 */
[----:B------:R-:W-:-:S04]  /*1c610*/  IMAD.IADD R3, R2, 0x1, R3 ;  /* 0x0000000102037824 */ /* 0x000fc800078e0203 */
[----:B------:R-:W-:-:S07]  /*1c620*/  IMAD.MOV.U32 R13, RZ, RZ, R3 ;  /* 0x000000ffff0d7224 */ /* 0x000fce00078e0003 */
[----:B------:R-:W-:Y:S05]  /*1c630*/  WARPSYNC.COLLECTIVE R15, `(.L_x_15272) ;  /* 0x000000000f087348 */ /* 0x000fea0003c00000 */
[----:B------:R0:W1:Y:S02]  /*1c640*/  SHFL.UP P6, R14, R13, R12, R11 ;  /* 0x0400000c0d0e7389 */ /* 0x00006400000c000b */
[----:B01----:R-:W-:Y:S01]  /*1c650*/  ENDCOLLECTIVE ;  /* 0x000000000000791b */ /* 0x003fe20003800000 */
.L_x_15272:
[----:B------:R-:W-:Y:S01]  /*1c660*/  IMAD.MOV.U32 R12, RZ, RZ, 0x10 ;  /* 0x00000010ff0c7424 */ /* 0x000fe200078e00ff */
[----:B------:R-:W-:-:S05]  /*1c670*/  SEL R4, R14, RZ, P4 ;  /* 0x000000ff0e047207 */ /* 0x000fca0002000000 */
[----:B------:R-:W-:-:S04]  /*1c680*/  IMAD.IADD R4, R3, 0x1, R4 ;  /* 0x0000000103047824 */ /* 0x000fc800078e0204 */
[----:B------:R-:W-:-:S07]  /*1c690*/  IMAD.MOV.U32 R13, RZ, RZ, R4 ;  /* 0x000000ffff0d7224 */ /* 0x000fce00078e0004 */
[----:B------:R-:W-:Y:S05]  /*1c6a0*/  WARPSYNC.COLLECTIVE R15, `(.L_x_15273) ;  /* 0x000000000f087348 */ /* 0x000fea0003c00000 */
[----:B------:R0:W1:Y:S02]  /*1c6b0*/  SHFL.UP P6, R14, R13, R12, R11 ;  /* 0x0400000c0d0e7389 */ /* 0x00006400000c000b */
[----:B01----:R-:W-:Y:S01]  /*1c6c0*/  ENDCOLLECTIVE ;  /* 0x000000000000791b */ /* 0x003fe20003800000 */
.L_x_15273:
        /* <DEDUP_REMOVED lines=8> */
.L_x_15274:
[----:B------:R-:W-:Y:S05]  /*1c750*/  BRA `(.L_x_15275) ;  /* 0xffffffc4006c7947 */ /* 0x000fea000383ffff */
.L_x_15153:
[----:B------:R-:W-:Y:S01]  /*1c760*/  BSSY B0, `(.L_x_15276) ;  /* 0x0000006000007945 */ /* 0x000fe20003800000 */
[----:B------:R-:W-:Y:S02]  /*1c770*/  PLOP3.LUT P6, PT, P6, PT, PT, 0x8, 0x0 ;  /* 0x000000000000781c */ /* 0x000fe400037ce170 */
[----:B------:R-:W-:-:S11]  /*1c780*/  MOV R15, 0xffffffff ;  /* 0xffffffff000f7802 */ /* 0x000fd60000000f00 */
[----:B0-----:R-:W-:Y:S05]  /*1c790*/  WARPSYNC.COLLECTIVE R15, `(.L_x_15277) ;  /* 0x000000000f087348 */ /* 0x001fea0003c00000 */
[----:B------:R-:W-:Y:S01]  /*1c7a0*/  VOTE.ANY R14, PT, P6 ;  /* 0x00000000000e7806 */ /* 0x000fe200030e0100 */
[----:B0-----:R-:W-:Y:S06]  /*1c7b0*/  ENDCOLLECTIVE ;  /* 0x000000000000791b */ /* 0x001fec0003800000 */
.L_x_15277:
[----:B------:R-:W-:Y:S05]  /*1c7c0*/  BSYNC B0 ;  /* 0x0000000000007941 */ /* 0x000fea0003800000 */
.L_x_15276:
        /* <DEDUP_REMOVED lines=9> */
.L_x_15278:
[----:B------:R-:W-:Y:S01]  /*1c860*/  IMAD.MOV.U32 R17, RZ, RZ, R14 ;  /* 0x000000ffff117224 */ /* 0x000fe200078e000e */
[----:B------:R-:W-:Y:S06]  /*1c870*/  BRA `(.L_x_15279) ;  /* 0xffffffc4005c7947 */ /* 0x000fec000383ffff */
.L_x_15155:
[----:B------:R-:W-:Y:S01]  /*1c880*/  BSSY B0, `(.L_x_15280) ;  /* 0x0000007000007945 */ /* 0x000fe20003800000 */
[----:B------:R-:W-:Y:S01]  /*1c890*/  IMAD.MOV.U32 R13, RZ, RZ, R3 ;  /* 0x000000ffff0d7224 */ /* 0x000fe200078e0003 */
[----:B------:R-:W-:Y:S01]  /*1c8a0*/  MOV R11, 0x1f ;  /* 0x0000001f000b7802 */ /* 0x000fe20000000f00 */
[----:B------:R-:W-:-:S07]  /*1c8b0*/  IMAD.MOV.U32 R15, RZ, RZ, -0x1 ;  /* 0xffffffffff0f7424 */ /* 0x000fce00078e00ff */
[----:B012---:R-:W-:Y:S05]  /*1c8c0*/  WARPSYNC.COLLECTIVE R15, `(.L_x_15281) ;  /* 0x000000000f087348 */ /* 0x007fea0003c00000 */
[----:B------:R3:W4:Y:S02]  /*1c8d0*/  SHFL.IDX P6, R14, R13, R12, R11 ;  /* 0x0000000c0d0e7389 */ /* 0x00072400000c000b */
[----:B01234-:R-:W-:Y:S01]  /*1c8e0*/  ENDCOLLECTIVE ;  /* 0x000000000000791b */ /* 0x01ffe20003800000 */
.L_x_15281:
[----:B------:R-:W-:Y:S05]  /*1c8f0*/  BSYNC B0 ;  /* 0x0000000000007941 */ /* 0x000fea0003800000 */
.L_x_15280:
[----:B------:R-:W-:Y:S05]  /*1c900*/  BRA `(.L_x_15154) ;  /* 0xffffffc400547947 */ /* 0x000fea000383ffff */
.L_x_15159:
[----:B0-----:R0:W3:Y:S02]  /*1c910*/  SYNCS.PHASECHK.TRANS64.TRYWAIT P0, [R9+URZ+0x16820], R0 ;  /* 0x01682000090075a7 */ /* 0x0010e4000800017f */
[----:B---3--:R-:W-:Y:S05]  /*1c920*/  @!P0 NANOSLEEP.SYNCS 0x989680 ;  /* 0x009896800000895d */ /* 0x008fea0003900000 */
[----:B------:R-:W3:Y:S02]  /*1c930*/  @!P0 SYNCS.PHASECHK.TRANS64 P0, [R9+URZ+0x16820], R0 ;  /* 0x01682000090085a7 */ /* 0x000ee4000800007f */
[----:B---3--:R-:W-:Y:S05]  /*1c940*/  @!P0 BRA `(.L_x_15159) ;  /* 0xfffffffc00f08947 */ /* 0x008fea000383ffff */
[----:B------:R-:W-:Y:S05]  /*1c950*/  BRA `(.L_x_15282) ;  /* 0xffffffc800cc7947 */ /* 0x000fea000383ffff */
.L_x_15160:
[----:B------:R-:W3:Y:S01]  /*1c960*/  S2R R2, SR_TID.X ;  /* 0x0000000000027919 */ /* 0x000ee20000002100 */
[----:B------:R-:W-:Y:S01]  /*1c970*/  BSSY B0, `(.L_x_15283) ;  /* 0x000000a000007945 */ /* 0x000fe20003800000 */
[----:B------:R-:W-:Y:S01]  /*1c980*/  IMAD.MOV.U32 R12, RZ, RZ, RZ ;  /* 0x000000ffff0c7224 */ /* 0x000fe200078e00ff */
[----:B------:R-:W-:Y:S01]  /*1c990*/  MOV R11, 0x1f ;  /* 0x0000001f000b7802 */ /* 0x000fe20000000f00 */
[----:B------:R-:W-:Y:S01]  /*1c9a0*/  IMAD.MOV.U32 R15, RZ, RZ, -0x1 ;  /* 0xffffffffff0f7424 */ /* 0x000fe200078e00ff */
[----:B---3--:R-:W-:-:S04]  /*1c9b0*/  SHF.R.U32.HI R2, RZ, 0x5, R2 ;  /* 0x00000005ff027819 */ /* 0x008fc80000011602 */
[----:B------:R-:W-:-:S05]  /*1c9c0*/  LOP3.LUT R2, R2, 0x3, RZ, 0xc0, !PT ;  /* 0x0000000302027812 */ /* 0x000fca00078ec0ff */
[----:B------:R-:W-:-:S07]  /*1c9d0*/  IMAD.MOV.U32 R13, RZ, RZ, R2 ;  /* 0x000000ffff0d7224 */ /* 0x000fce00078e0002 */
[----:B012-4-:R-:W-:Y:S05]  /*1c9e0*/  WARPSYNC.COLLECTIVE R15, `(.L_x_15284) ;  /* 0x000000000f087348 */ /* 0x017fea0003c00000 */
[----:B------:R3:W0:Y:S02]  /*1c9f0*/  SHFL.IDX P6, R14, R13, R12, R11 ;  /* 0x0000000c0d0e7389 */ /* 0x00062400000c000b */
[----:B01234-:R-:W-:Y:S01]  /*1ca00*/  ENDCOLLECTIVE ;  /* 0x000000000000791b */ /* 0x01ffe20003800000 */
.L_x_15284:
[----:B------:R-:W-:Y:S05]  /*1ca10*/  BSYNC B0 ;  /* 0x0000000000007941 */ /* 0x000fea0003800000 */
.L_x_15283:
[----:B------:R-:W-:Y:S05]  /*1ca20*/  BRA `(.L_x_15285) ;  /* 0xffffffc800b47947 */ /* 0x000fea000383ffff */
.L_x_15161:
[----:B------:R-:W-:Y:S01]  /*1ca30*/  BSSY B0, `(.L_x_15286) ;  /* 0x0000006000007945 */ /* 0x000fe20003800000 */
[----:B------:R-:W-:-:S07]  /*1ca40*/  IMAD.MOV.U32 R15, RZ, RZ, -0x1 ;  /* 0xffffffffff0f7424 */ /* 0x000fce00078e00ff */
[----:B012-4-:R-:W-:Y:S05]  /*1ca50*/  WARPSYNC.COLLECTIVE R15, `(.L_x_15287) ;  /* 0x000000000f0c7348 */ /* 0x017fea0003c00000 */
[----:B------:R-:W-:Y:S02]  /*1ca60*/  ELECT P6, UR62, PT ;  /* 0x00000000003e782f */ /* 0x000fe400038c0000 */
[----:B------:R-:W-:Y:S01]  /*1ca70*/  MOV R14, UR62 ;  /* 0x0000003e000e7c02 */ /* 0x000fe20008000f00 */
[----:B012-4-:R-:W-:Y:S10]  /*1ca80*/  ENDCOLLECTIVE ;  /* 0x000000000000791b */ /* 0x017ff40003800000 */
.L_x_15287:
[----:B------:R-:W-:Y:S05]  /*1ca90*/  BSYNC B0 ;  /* 0x0000000000007941 */ /* 0x000fea0003800000 */
.L_x_15286:
[----:B------:R-:W-:Y:S05]  /*1caa0*/  BRA `(.L_x_15288) ;  /* 0xffffffc800a87947 */ /* 0x000fea000383ffff */
.L_x_15163:
[----:B0-----:R0:W2:Y:S02]  /*1cab0*/  SYNCS.PHASECHK.TRANS64.TRYWAIT P0, [R6+URZ], R3 ;  /* 0x00000003060075a7 */ /* 0x0010a4000800017f */
[----:B--2---:R-:W-:Y:S05]  /*1cac0*/  @!P0 NANOSLEEP.SYNCS 0x989680 ;  /* 0x009896800000895d */ /* 0x004fea0003900000 */
[----:B------:R-:W2:Y:S02]  /*1cad0*/  @!P0 SYNCS.PHASECHK.TRANS64 P0, [R6+URZ], R3 ;  /* 0x00000003060085a7 */ /* 0x000ea4000800007f */
[----:B--2---:R-:W-:Y:S05]  /*1cae0*/  @!P0 BRA `(.L_x_15163) ;  /* 0xfffffffc00f08947 */ /* 0x004fea000383ffff */
[----:B------:R-:W-:Y:S05]  /*1caf0*/  BRA `(.L_x_15289) ;  /* 0xffffffc800dc7947 */ /* 0x000fea000383ffff */
.L_x_15164:
[----:B--2---:R2:W3:Y:S02]  /*1cb00*/  SYNCS.PHASECHK.TRANS64.TRYWAIT P0, [R7+URZ], R2 ;  /* 0x00000002070075a7 */ /* 0x0044e4000800017f */
[----:B---3--:R-:W-:Y:S05]  /*1cb10*/  @!P0 NANOSLEEP.SYNCS 0x989680 ;  /* 0x009896800000895d */ /* 0x008fea0003900000 */
[----:B------:R-:W3:Y:S02]  /*1cb20*/  @!P0 SYNCS.PHASECHK.TRANS64 P0, [R7+URZ], R2 ;  /* 0x00000002070085a7 */ /* 0x000ee4000800007f */
[----:B---3--:R-:W-:Y:S05]  /*1cb30*/  @!P0 BRA `(.L_x_15164) ;  /* 0xfffffffc00f08947 */ /* 0x008fea000383ffff */
[----:B------:R-:W-:Y:S05]  /*1cb40*/  BRA `(.L_x_15290) ;  /* 0xffffffc800d07947 */ /* 0x000fea000383ffff */
.L_x_15166:
[----:B---3--:R3:W0:Y:S02]  /*1cb50*/  SYNCS.PHASECHK.TRANS64.TRYWAIT P0, [R4+URZ], R3 ;  /* 0x00000003040075a7 */ /* 0x008624000800017f */
[----:B0-----:R-:W-:Y:S05]  /*1cb60*/  @!P0 NANOSLEEP.SYNCS 0x989680 ;  /* 0x009896800000895d */ /* 0x001fea0003900000 */
[----:B------:R-:W0:Y:S02]  /*1cb70*/  @!P0 SYNCS.PHASECHK.TRANS64 P0, [R4+URZ], R3 ;  /* 0x00000003040085a7 */ /* 0x000e24000800007f */
[----:B0-----:R-:W-:Y:S05]  /*1cb80*/  @!P0 BRA `(.L_x_15166) ;  /* 0xfffffffc00f08947 */ /* 0x001fea000383ffff */
[----:B------:R-:W-:Y:S05]  /*1cb90*/  BRA `(.L_x_15291) ;  /* 0xffffffc800d47947 */ /* 0x000fea000383ffff */
.L_x_15292:
        /* <DEDUP_REMOVED lines=14> */
.L_x_15340:


//--------------------- .nv.global.init           --------------------------
	.section	.nv.global.init,"aw",@progbits
.nv.global.init:
	.type		$str$23,@object
	.size		$str$23,($str$24 - $str$23)
$str$23:
        /*0000*/ 	.byte	0x28, 0x61, 0x64, 0x64, 0x72, 0x65, 0x73, 0x73, 0x20, 0x26, 0x20, 0x6d, 0x61, 0x73, 0x6b, 0x29
        /*0010*/ 	.byte	0x20, 0x3d, 0x3d, 0x20, 0x30, 0x00
	.type		$str$24,@object
	.size		$str$24,(__unnamed_43 - $str$24)
$str$24:
        /*0016*/ 	.byte	0x2f, 0x74, 0x6d, 0x70, 0x2f, 0x6f, 0x73, 0x73, 0x5f, 0x6b, 0x65, 0x72, 0x6e, 0x65, 0x6c, 0x73
        /*0026*/ 	.byte	0x5f, 0x73, 0x72, 0x63, 0x2f, 0x66, 0x6c, 0x61, 0x73, 0x68, 0x5f, 0x61, 0x74, 0x74, 0x65, 0x6e
        /*0036*/ 	.byte	0x74, 0x69, 0x6f, 0x6e, 0x2f, 0x63, 0x73, 0x72, 0x63, 0x2f, 0x63, 0x75, 0x74, 0x6c, 0x61, 0x73
        /*0046*/ 	.byte	0x73, 0x2f, 0x69, 0x6e, 0x63, 0x6c, 0x75, 0x64, 0x65, 0x2f, 0x63, 0x75, 0x74, 0x65, 0x2f, 0x70
        /*0056*/ 	.byte	0x6f, 0x69, 0x6e, 0x74, 0x65, 0x72, 0x5f, 0x66, 0x6c, 0x61, 0x67, 0x67, 0x65, 0x64, 0x2e, 0x68
        /*0066*/ 	.byte	0x70, 0x70, 0x00
	.type		__unnamed_43,@object
	.size		__unnamed_43,(__unnamed_4 - __unnamed_43)
__unnamed_43:
        /* <DEDUP_REMOVED lines=23> */
        /*01d9*/ 	.byte	0x3a, 0x43, 0x3c, 0x30, 0x3e, 0x3e, 0x3e, 0x3e, 0x3e, 0x20, 0x26, 0x5d, 0x00
	.type		__unnamed_4,@object
	.size		__unnamed_4,(__unnamed_13 - __unnamed_4)
__unnamed_4:
        /* <DEDUP_REMOVED lines=24> */
	.type		__unnamed_13,@object
	.size		__unnamed_13,(__unnamed_29 - __unnamed_13)
__unnamed_13:
        /* <DEDUP_REMOVED lines=24> */
	.type		__unnamed_29,@object
	.size		__unnamed_29,(__unnamed_21 - __unnamed_29)
__unnamed_29:
        /* <DEDUP_REMOVED lines=24> */
	.type		__unnamed_21,@object
	.size		__unnamed_21,(__unnamed_39 - __unnamed_21)
__unnamed_21:
        /* <DEDUP_REMOVED lines=24> */
	.type		__unnamed_39,@object
	.size		__unnamed_39,(__unnamed_34 - __unnamed_39)
__unnamed_39:
        /* <DEDUP_REMOVED lines=24> */
	.type		__unnamed_34,@object
	.size		__unnamed_34,(__unnamed_38 - __unnamed_34)
__unnamed_34:
        /* <DEDUP_REMOVED lines=24> */
	.type		__unnamed_38,@object
	.size		__unnamed_38,(__unnamed_14 - __unnamed_38)
__unnamed_38:
        /* <DEDUP_REMOVED lines=24> */
	.type		__unnamed_14,@object
	.size		__unnamed_14,(__unnamed_30 - __unnamed_14)
__unnamed_14:
        /* <DEDUP_REMOVED lines=24> */
	.type		__unnamed_30,@object
	.size		__unnamed_30,(__unnamed_9 - __unnamed_30)
__unnamed_30:
        /* <DEDUP_REMOVED lines=24> */
	.type		__unnamed_9,@object
	.size		__unnamed_9,(__unnamed_25 - __unnamed_9)
__unnamed_9:
        /* <DEDUP_REMOVED lines=24> */
        /*10e3*/ 	.byte	0x00
	.type		__unnamed_25,@object
	.size		__unnamed_25,(__unnamed_5 - __unnamed_25)
__unnamed_25:
        /* <DEDUP_REMOVED lines=25> */
	.type		__unnamed_5,@object
	.size		__unnamed_5,(__unnamed_3 - __unnamed_5)
__unnamed_5:
        /* <DEDUP_REMOVED lines=25> */
	.type		__unnamed_3,@object
	.size		__unnamed_3,(__unnamed_2 - __unnamed_3)
__unnamed_3:
        /* <DEDUP_REMOVED lines=28> */
        /*15a6*/ 	.byte	0x32, 0x3e, 0x3e, 0x3e, 0x3e, 0x3e, 0x5d, 0x00
	.type		__unnamed_2,@object
	.size		__unnamed_2,(__unnamed_7 - __unnamed_2)
__unnamed_2:
        /* <DEDUP_REMOVED lines=29> */
	.type		__unnamed_7,@object
	.size		__unnamed_7,(__unnamed_8 - __unnamed_7)
__unnamed_7:
        /* <DEDUP_REMOVED lines=28> */
        /*1936*/ 	.byte	0x38, 0x38, 0x3e, 0x3e, 0x3e, 0x3e, 0x3e, 0x5d, 0x00
	.type		__unnamed_8,@object
	.size		__unnamed_8,(__unnamed_1 - __unnamed_8)
__unnamed_8:
        /* <DEDUP_REMOVED lines=29> */
	.type		__unnamed_1,@object
	.size		__unnamed_1,(__unnamed_41 - __unnamed_1)
__unnamed_1:
        /* <DEDUP_REMOVED lines=28> */
        /*1cc8*/ 	.byte	0x32, 0x3e, 0x3e, 0x3e, 0x3e, 0x3e, 0x20, 0x26, 0x5d, 0x00
	.type		__unnamed_41,@object
	.size		__unnamed_41,(__unnamed_42 - __unnamed_41)
__unnamed_41:
        /* <DEDUP_REMOVED lines=28> */
        /*1e92*/ 	.byte	0x36, 0x33, 0x38, 0x34, 0x3e, 0x3e, 0x3e, 0x3e, 0x3e, 0x5d, 0x00
	.type		__unnamed_42,@object
	.size		__unnamed_42,(__unnamed_6 - __unnamed_42)
__unnamed_42:
        /* <DEDUP_REMOVED lines=29> */
	.type		__unnamed_6,@object
	.size		__unnamed_6,(__unnamed_33 - __unnamed_6)
__unnamed_6:
        /* <DEDUP_REMOVED lines=29> */
	.type		__unnamed_33,@object
	.size		__unnamed_33,(__unnamed_17 - __unnamed_33)
__unnamed_33:
        /* <DEDUP_REMOVED lines=29> */
	.type		__unnamed_17,@object
	.size		__unnamed_17,(__unnamed_37 - __unnamed_17)
__unnamed_17:
        /* <DEDUP_REMOVED lines=29> */
	.type		__unnamed_37,@object
	.size		__unnamed_37,(__unnamed_11 - __unnamed_37)
__unnamed_37:
        /* <DEDUP_REMOVED lines=29> */
	.type		__unnamed_11,@object
	.size		__unnamed_11,(__unnamed_27 - __unnamed_11)
__unnamed_11:
        /* <DEDUP_REMOVED lines=29> */
	.type		__unnamed_27,@object
	.size		__unnamed_27,(__unnamed_19 - __unnamed_27)
__unnamed_27:
        /* <DEDUP_REMOVED lines=29> */
	.type		__unnamed_19,@object
	.size		__unnamed_19,(__unnamed_12 - __unnamed_19)
__unnamed_19:
        /* <DEDUP_REMOVED lines=29> */
	.type		__unnamed_12,@object
	.size		__unnamed_12,(__unnamed_28 - __unnamed_12)
__unnamed_12:
        /* <DEDUP_REMOVED lines=29> */
	.type		__unnamed_28,@object
	.size		__unnamed_28,(__unnamed_36 - __unnamed_28)
__unnamed_28:
        /* <DEDUP_REMOVED lines=29> */
	.type		__unnamed_36,@object
	.size		__unnamed_36,(__unnamed_20 - __unnamed_36)
__unnamed_36:
        /* <DEDUP_REMOVED lines=29> */
	.type		__unnamed_20,@object
	.size		__unnamed_20,(__unnamed_16 - __unnamed_20)
__unnamed_20:
        /* <DEDUP_REMOVED lines=29> */
	.type		__unnamed_16,@object
	.size		__unnamed_16,(__unnamed_32 - __unnamed_16)
__unnamed_16:
        /* <DEDUP_REMOVED lines=29> */
	.type		__unnamed_32,@object
	.size		__unnamed_32,(__unnamed_23 - __unnamed_32)
__unnamed_32:
        /* <DEDUP_REMOVED lines=29> */
	.type		__unnamed_23,@object
	.size		__unnamed_23,(__unnamed_40 - __unnamed_23)
__unnamed_23:
        /* <DEDUP_REMOVED lines=29> */
	.type		__unnamed_40,@object
	.size		__unnamed_40,(__unnamed_24 - __unnamed_40)
__unnamed_40:
        /* <DEDUP_REMOVED lines=29> */
	.type		__unnamed_24,@object
	.size		__unnamed_24,(__unnamed_35 - __unnamed_24)
__unnamed_24:
        /* <DEDUP_REMOVED lines=29> */
	.type		__unnamed_35,@object
	.size		__unnamed_35,(__unnamed_15 - __unnamed_35)
__unnamed_35:
        /* <DEDUP_REMOVED lines=28> */
        /*3eea*/ 	.byte	0x32, 0x30, 0x34, 0x38, 0x30, 0x3e, 0x3e, 0x3e, 0x3e, 0x3e, 0x20, 0x26, 0x5d, 0x00
	.type		__unnamed_15,@object
	.size		__unnamed_15,(__unnamed_31 - __unnamed_15)
__unnamed_15:
        /* <DEDUP_REMOVED lines=29> */
	.type		__unnamed_31,@object
	.size		__unnamed_31,(__unnamed_10 - __unnamed_31)
__unnamed_31:
        /* <DEDUP_REMOVED lines=29> */
	.type		__unnamed_10,@object
	.size		__unnamed_10,(__unnamed_26 - __unnamed_10)
__unnamed_10:
        /* <DEDUP_REMOVED lines=29> */
	.type		__unnamed_26,@object
	.size		__unnamed_26,(__unnamed_18 - __unnamed_26)
__unnamed_26:
        /* <DEDUP_REMOVED lines=29> */
	.type		__unnamed_18,@object
	.size		__unnamed_18,(__unnamed_22 - __unnamed_18)
__unnamed_18:
        /* <DEDUP_REMOVED lines=29> */
	.type		__unnamed_22,@object
	.size		__unnamed_22,(.L_21 - __unnamed_22)
__unnamed_22:
        /* <DEDUP_REMOVED lines=28> */
        /*49be*/ 	.byte	0x3c, 0x32, 0x32, 0x35, 0x32, 0x38, 0x3e, 0x3e, 0x3e, 0x3e, 0x3e, 0x20, 0x26, 0x5d, 0x00
.L_21:


//--------------------- .nv.shared._ZN7cutlass13device_kernelIN5flash11enable_sm90INS1_16FlashAttnFwdSm90INS1_25CollectiveMainloopFwdSm90ILi2EN4cute5tupleIJNS5_1CILi1EEES8_S8_EEENS6_IJNS7_ILi128EEENS7_ILi80EEENS7_ILi256EEEEEELi256ENS_6half_tEfNS_4arch4Sm90ELb0ELb0ELb1ELb0ELb0ELb0ELb0ELb1ELb1ELb1ELb0ELb0EEENS1_21CollectiveEpilogueFwdINS6_IJSA_SC_SB_EEES9_SE_SG_Li256ELb0ELb1ELb0ELb0EEENS1_29StaticPersistentTileSchedulerILb0EEEEEEEEEvNT_6ParamsE --------------------------
	.section	.nv.shared._ZN7cutlass13device_kernelIN5flash11enable_sm90INS1_16FlashAttnFwdSm90INS1_25CollectiveMainloopFwdSm90ILi2EN4cute5tupleIJNS5_1CILi1EEES8_S8_EEENS6_IJNS7_ILi128EEENS7_ILi80EEENS7_ILi256EEEEEELi256ENS_6half_tEfNS_4arch4Sm90ELb0ELb0ELb1ELb0ELb0ELb0ELb0ELb1ELb1ELb1ELb0ELb0EEENS1_21CollectiveEpilogueFwdINS6_IJSA_SC_SB_EEES9_SE_SG_Li256ELb0ELb1ELb0ELb0EEENS1_29StaticPersistentTileSchedulerILb0EEEEEEEEEvNT_6ParamsE,"aw",@nobits
	.sectionflags	@""
	.align	16
	.zero		1024


//--------------------- .nv.shared.reserved.0     --------------------------
	.section	.nv.shared.reserved.0,"aw",@nobits
	.weak		__nv_reservedSMEM_offset_0_alias
	.size		__nv_reservedSMEM_offset_0_alias, 0, 0
	.other		__nv_reservedSMEM_offset_0_alias,@"STO_CUDA_RESERVED_SHARED STV_DEFAULT"
__nv_reservedSMEM_offset_0_alias:
	.zero		0


//--------------------- .nv.global                --------------------------
	.section	.nv.global,"aw",@nobits
.nv.global:
	.type		_ZN82_INTERNAL_2ba0c958_46_flash_fwd_hdimall_fp16_softcap_packgqa_sm90_cu_21e1f8cb_37804cute1_E,@object
	.size		_ZN82_INTERNAL_2ba0c958_46_flash_fwd_hdimall_fp16_softcap_packgqa_sm90_cu_21e1f8cb_37804cute1_E,(_ZN82_INTERNAL_2ba0c958_46_flash_fwd_hdimall_fp16_softcap_packgqa_sm90_cu_21e1f8cb_37804cuda3std3__45__cpo6cbeginE - _ZN82_INTERNAL_2ba0c958_46_flash_fwd_hdimall_fp16_softcap_packgqa_sm90_cu_21e1f8cb_37804cute1_E)
_ZN82_INTERNAL_2ba0c958_46_flash_fwd_hdimall_fp16_softcap_packgqa_sm90_cu_21e1f8cb_37804cute1_E:
	.zero		1
	.type		_ZN82_INTERNAL_2ba0c958_46_flash_fwd_hdimall_fp16_softcap_packgqa_sm90_cu_21e1f8cb_37804cuda3std3__45__cpo6cbeginE,@object
	.size		_ZN82_INTERNAL_2ba0c958_46_flash_fwd_hdimall_fp16_softcap_packgqa_sm90_cu_21e1f8cb_37804cuda3std3__45__cpo6cbeginE,(_ZN82_INTERNAL_2ba0c958_46_flash_fwd_hdimall_fp16_softcap_packgqa_sm90_cu_21e1f8cb_37804cuda3std3__48in_placeE - _ZN82_INTERNAL_2ba0c958_46_flash_fwd_hdimall_fp16_softcap_packgqa_sm90_cu_21e1f8cb_37804cuda3std3__45__cpo6cbeginE)
_ZN82_INTERNAL_2ba0c958_46_flash_fwd_hdimall_fp16_softcap_packgqa_sm90_cu_21e1f8cb_37804cuda3std3__45__cpo6cbeginE:
	.zero		1
	.type		_ZN82_INTERNAL_2ba0c958_46_flash_fwd_hdimall_fp16_softcap_packgqa_sm90_cu_21e1f8cb_37804cuda3std3__48in_placeE,@object
	.size		_ZN82_INTERNAL_2ba0c958_46_flash_fwd_hdimall_fp16_softcap_packgqa_sm90_cu_21e1f8cb_37804cuda3std3__48in_placeE,(_ZN82_INTERNAL_2ba0c958_46_flash_fwd_hdimall_fp16_softcap_packgqa_sm90_cu_21e1f8cb_37804cuda3std6ranges3__45__cpo9iter_moveE - _ZN82_INTERNAL_2ba0c958_46_flash_fwd_hdimall_fp16_softcap_packgqa_sm90_cu_21e1f8cb_37804cuda3std3__48in_placeE)
_ZN82_INTERNAL_2ba0c958_46_flash_fwd_hdimall_fp16_softcap_packgqa_sm90_cu_21e1f8cb_37804cuda3std3__48in_placeE:
	.zero		1
	.type		_ZN82_INTERNAL_2ba0c958_46_flash_fwd_hdimall_fp16_softcap_packgqa_sm90_cu_21e1f8cb_37804cuda3std6ranges3__45__cpo9iter_moveE,@object
	.size		_ZN82_INTERNAL_2ba0c958_46_flash_fwd_hdimall_fp16_softcap_packgqa_sm90_cu_21e1f8cb_37804cuda3std6ranges3__45__cpo9iter_moveE,(_ZN82_INTERNAL_2ba0c958_46_flash_fwd_hdimall_fp16_softcap_packgqa_sm90_cu_21e1f8cb_37804cuda3std3__45__cpo5beginE - _ZN82_INTERNAL_2ba0c958_46_flash_fwd_hdimall_fp16_softcap_packgqa_sm90_cu_21e1f8cb_37804cuda3std6ranges3__45__cpo9iter_moveE)
_ZN82_INTERNAL_2ba0c958_46_flash_fwd_hdimall_fp16_softcap_packgqa_sm90_cu_21e1f8cb_37804cuda3std6ranges3__45__cpo9iter_moveE:
	.zero		1
	.type		_ZN82_INTERNAL_2ba0c958_46_flash_fwd_hdimall_fp16_softcap_packgqa_sm90_cu_21e1f8cb_37804cuda3std3__45__cpo5beginE,@object
	.size		_ZN82_INTERNAL_2ba0c958_46_flash_fwd_hdimall_fp16_softcap_packgqa_sm90_cu_21e1f8cb_37804cuda3std3__45__cpo5beginE,(_ZN82_INTERNAL_2ba0c958_46_flash_fwd_hdimall_fp16_softcap_packgqa_sm90_cu_21e1f8cb_37804cuda3std3__484_GLOBAL__N__2ba0c958_46_flash_fwd_hdimall_fp16_softcap_packgqa_sm90_cu_21e1f8cb_37806ignoreE - _ZN82_INTERNAL_2ba0c958_46_flash_fwd_hdimall_fp16_softcap_packgqa_sm90_cu_21e1f8cb_37804cuda3std3__45__cpo5beginE)
_ZN82_INTERNAL_2ba0c958_46_flash_fwd_hdimall_fp16_softcap_packgqa_sm90_cu_21e1f8cb_37804cuda3std3__45__cpo5beginE:
	.zero		1
	.type		_ZN82_INTERNAL_2ba0c958_46_flash_fwd_hdimall_fp16_softcap_packgqa_sm90_cu_21e1f8cb_37804cuda3std3__484_GLOBAL__N__2ba0c958_46_flash_fwd_hdimall_fp16_softcap_packgqa_sm90_cu_21e1f8cb_37806ignoreE,@object
	.size		_ZN82_INTERNAL_2ba0c958_46_flash_fwd_hdimall_fp16_softcap_packgqa_sm90_cu_21e1f8cb_37804cuda3std3__484_GLOBAL__N__2ba0c958_46_flash_fwd_hdimall_fp16_softcap_packgqa_sm90_cu_21e1f8cb_37806ignoreE,(_ZN82_INTERNAL_2ba0c958_46_flash_fwd_hdimall_fp16_softcap_packgqa_sm90_cu_21e1f8cb_37804cute7productE - _ZN82_INTERNAL_2ba0c958_46_flash_fwd_hdimall_fp16_softcap_packgqa_sm90_cu_21e1f8cb_37804cuda3std3__484_GLOBAL__N__2ba0c958_46_flash_fwd_hdimall_fp16_softcap_packgqa_sm90_cu_21e1f8cb_37806ignoreE)
_ZN82_INTERNAL_2ba0c958_46_flash_fwd_hdimall_fp16_softcap_packgqa_sm90_cu_21e1f8cb_37804cuda3std3__484_GLOBAL__N__2ba0c958_46_flash_fwd_hdimall_fp16_softcap_packgqa_sm90_cu_21e1f8cb_37806ignoreE:
	.zero		1
	.type		_ZN82_INTERNAL_2ba0c958_46_flash_fwd_hdimall_fp16_softcap_packgqa_sm90_cu_21e1f8cb_37804cute7productE,@object
	.size		_ZN82_INTERNAL_2ba0c958_46_flash_fwd_hdimall_fp16_softcap_packgqa_sm90_cu_21e1f8cb_37804cute7productE,(_ZN82_INTERNAL_2ba0c958_46_flash_fwd_hdimall_fp16_softcap_packgqa_sm90_cu_21e1f8cb_37804cuda3std3__45__cpo3endE - _ZN82_INTERNAL_2ba0c958_46_flash_fwd_hdimall_fp16_softcap_packgqa_sm90_cu_21e1f8cb_37804cute7productE)
_ZN82_INTERNAL_2ba0c958_46_flash_fwd_hdimall_fp16_softcap_packgqa_sm90_cu_21e1f8cb_37804cute7productE:
	.zero		1
	.type		_ZN82_INTERNAL_2ba0c958_46_flash_fwd_hdimall_fp16_softcap_packgqa_sm90_cu_21e1f8cb_37804cuda3std3__45__cpo3endE,@object
	.size		_ZN82_INTERNAL_2ba0c958_46_flash_fwd_hdimall_fp16_softcap_packgqa_sm90_cu_21e1f8cb_37804cuda3std3__45__cpo3endE,(_ZN82_INTERNAL_2ba0c958_46_flash_fwd_hdimall_fp16_softcap_packgqa_sm90_cu_21e1f8cb_37804cuda3std3__419piecewise_constructE - _ZN82_INTERNAL_2ba0c958_46_flash_fwd_hdimall_fp16_softcap_packgqa_sm90_cu_21e1f8cb_37804cuda3std3__45__cpo3endE)
_ZN82_INTERNAL_2ba0c958_46_flash_fwd_hdimall_fp16_softcap_packgqa_sm90_cu_21e1f8cb_37804cuda3std3__45__cpo3endE:
	.zero		1
	.type		_ZN82_INTERNAL_2ba0c958_46_flash_fwd_hdimall_fp16_softcap_packgqa_sm90_cu_21e1f8cb_37804cuda3std3__419piecewise_constructE,@object
	.size		_ZN82_INTERNAL_2ba0c958_46_flash_fwd_hdimall_fp16_softcap_packgqa_sm90_cu_21e1f8cb_37804cuda3std3__419piecewise_constructE,(_ZN82_INTERNAL_2ba0c958_46_flash_fwd_hdimall_fp16_softcap_packgqa_sm90_cu_21e1f8cb_37804cuda3std3__45__cpo4cendE - _ZN82_INTERNAL_2ba0c958_46_flash_fwd_hdimall_fp16_softcap_packgqa_sm90_cu_21e1f8cb_37804cuda3std3__419piecewise_constructE)
_ZN82_INTERNAL_2ba0c958_46_flash_fwd_hdimall_fp16_softcap_packgqa_sm90_cu_21e1f8cb_37804cuda3std3__419piecewise_constructE:
	.zero		1
	.type		_ZN82_INTERNAL_2ba0c958_46_flash_fwd_hdimall_fp16_softcap_packgqa_sm90_cu_21e1f8cb_37804cuda3std3__45__cpo4cendE,@object
	.size		_ZN82_INTERNAL_2ba0c958_46_flash_fwd_hdimall_fp16_softcap_packgqa_sm90_cu_21e1f8cb_37804cuda3std3__45__cpo4cendE,(_ZN82_INTERNAL_2ba0c958_46_flash_fwd_hdimall_fp16_softcap_packgqa_sm90_cu_21e1f8cb_37804cuda3std6ranges3__45__cpo4swapE - _ZN82_INTERNAL_2ba0c958_46_flash_fwd_hdimall_fp16_softcap_packgqa_sm90_cu_21e1f8cb_37804cuda3std3__45__cpo4cendE)
_ZN82_INTERNAL_2ba0c958_46_flash_fwd_hdimall_fp16_softcap_packgqa_sm90_cu_21e1f8cb_37804cuda3std3__45__cpo4cendE:
	.zero		1
	.type		_ZN82_INTERNAL_2ba0c958_46_flash_fwd_hdimall_fp16_softcap_packgqa_sm90_cu_21e1f8cb_37804cuda3std6ranges3__45__cpo4swapE,@object
	.size		_ZN82_INTERNAL_2ba0c958_46_flash_fwd_hdimall_fp16_softcap_packgqa_sm90_cu_21e1f8cb_37804cuda3std6ranges3__45__cpo4swapE,(.L_50 - _ZN82_INTERNAL_2ba0c958_46_flash_fwd_hdimall_fp16_softcap_packgqa_sm90_cu_21e1f8cb_37804cuda3std6ranges3__45__cpo4swapE)
_ZN82_INTERNAL_2ba0c958_46_flash_fwd_hdimall_fp16_softcap_packgqa_sm90_cu_21e1f8cb_37804cuda3std6ranges3__45__cpo4swapE:
	.zero		1
.L_50:


//--------------------- .nv.shared._ZN7cutlass13device_kernelIN5flash11enable_sm90INS1_16FlashAttnFwdSm90INS1_25CollectiveMainloopFwdSm90ILi2EN4cute5tupleIJNS5_1CILi2EEENS7_ILi1EEES9_EEENS6_IJNS7_ILi128EEENS7_ILi80EEENS7_ILi256EEEEEELi256ENS_6half_tEfNS_4arch4Sm90ELb0ELb0ELb1ELb0ELb0ELb0ELb0ELb1ELb1ELb1ELb0ELb0EEENS1_21CollectiveEpilogueFwdINS6_IJSB_SD_SC_EEESA_SF_SH_Li256ELb0ELb1ELb0ELb0EEENS1_29StaticPersistentTileSchedulerILb0EEEEEEEEEvNT_6ParamsE --------------------------
	.section	.nv.shared._ZN7cutlass13device_kernelIN5flash11enable_sm90INS1_16FlashAttnFwdSm90INS1_25CollectiveMainloopFwdSm90ILi2EN4cute5tupleIJNS5_1CILi2EEENS7_ILi1EEES9_EEENS6_IJNS7_ILi128EEENS7_ILi80EEENS7_ILi256EEEEEELi256ENS_6half_tEfNS_4arch4Sm90ELb0ELb0ELb1ELb0ELb0ELb0ELb0ELb1ELb1ELb1ELb0ELb0EEENS1_21CollectiveEpilogueFwdINS6_IJSB_SD_SC_EEESA_SF_SH_Li256ELb0ELb1ELb0ELb0EEENS1_29StaticPersistentTileSchedulerILb0EEEEEEEEEvNT_6ParamsE,"aw",@nobits
	.sectionflags	@""
	.align	16
	.zero		1024


//--------------------- .nv.shared._ZN7cutlass13device_kernelIN5flash11enable_sm90INS1_16FlashAttnFwdSm90INS1_25CollectiveMainloopFwdSm90ILi2EN4cute5tupleIJNS5_1CILi1EEES8_S8_EEENS6_IJNS7_ILi128EEENS7_ILi80EEENS7_ILi256EEEEEELi256ENS_6half_tEfNS_4arch4Sm90ELb0ELb0ELb1ELb1ELb0ELb0ELb0ELb1ELb1ELb1ELb0ELb0EEENS1_21CollectiveEpilogueFwdINS6_IJSA_SC_SB_EEES9_SE_SG_Li256ELb1ELb1ELb0ELb0EEENS1_36VarlenDynamicPersistentTileSchedulerILi128ELi80ELi256ELi128ELb0ELb1ELb1ELb0ELb1ELb1EEEEEEEEEvNT_6ParamsE --------------------------
	.section	.nv.shared._ZN7cutlass13device_kernelIN5flash11enable_sm90INS1_16FlashAttnFwdSm90INS1_25CollectiveMainloopFwdSm90ILi2EN4cute5tupleIJNS5_1CILi1EEES8_S8_EEENS6_IJNS7_ILi128EEENS7_ILi80EEENS7_ILi256EEEEEELi256ENS_6half_tEfNS_4arch4Sm90ELb0ELb0ELb1ELb1ELb0ELb0ELb0ELb1ELb1ELb1ELb0ELb0EEENS1_21CollectiveEpilogueFwdINS6_IJSA_SC_SB_EEES9_SE_SG_Li256ELb1ELb1ELb0ELb0EEENS1_36VarlenDynamicPersistentTileSchedulerILi128ELi80ELi256ELi128ELb0ELb1ELb1ELb0ELb1ELb1EEEEEEEEEvNT_6ParamsE,"aw",@nobits
	.sectionflags	@""
	.align	16
	.zero		1024


//--------------------- .nv.shared._ZN7cutlass13device_kernelIN5flash11enable_sm90INS1_16FlashAttnFwdSm90INS1_25CollectiveMainloopFwdSm90ILi2EN4cute5tupleIJNS5_1CILi1EEES8_S8_EEENS6_IJNS7_ILi128EEENS7_ILi80EEENS7_ILi256EEEEEELi256ENS_6half_tEfNS_4arch4Sm90ELb0ELb0ELb1ELb1ELb0ELb1ELb0ELb1ELb1ELb1ELb0ELb0EEENS1_21CollectiveEpilogueFwdINS6_IJSA_SC_SB_EEES9_SE_SG_Li256ELb1ELb1ELb0ELb0EEENS1_36VarlenDynamicPersistentTileSchedulerILi128ELi80ELi256ELi128ELb0ELb1ELb1ELb0ELb1ELb1EEEEEEEEEvNT_6ParamsE --------------------------
	.section	.nv.shared._ZN7cutlass13device_kernelIN5flash11enable_sm90INS1_16FlashAttnFwdSm90INS1_25CollectiveMainloopFwdSm90ILi2EN4cute5tupleIJNS5_1CILi1EEES8_S8_EEENS6_IJNS7_ILi128EEENS7_ILi80EEENS7_ILi256EEEEEELi256ENS_6half_tEfNS_4arch4Sm90ELb0ELb0ELb1ELb1ELb0ELb1ELb0ELb1ELb1ELb1ELb0ELb0EEENS1_21CollectiveEpilogueFwdINS6_IJSA_SC_SB_EEES9_SE_SG_Li256ELb1ELb1ELb0ELb0EEENS1_36VarlenDynamicPersistentTileSchedulerILi128ELi80ELi256ELi128ELb0ELb1ELb1ELb0ELb1ELb1EEEEEEEEEvNT_6ParamsE,"aw",@nobits
	.sectionflags	@""
	.align	16
	.zero		1024


//--------------------- .nv.shared._ZN7cutlass13device_kernelIN5flash11enable_sm90INS1_16FlashAttnFwdSm90INS1_25CollectiveMainloopFwdSm90ILi2EN4cute5tupleIJNS5_1CILi1EEES8_S8_EEENS6_IJNS7_ILi128EEENS7_ILi64EEENS7_ILi256EEEEEELi256ENS_6half_tEfNS_4arch4Sm90ELb0ELb1ELb1ELb0ELb0ELb0ELb0ELb1ELb1ELb1ELb0ELb0EEENS1_21CollectiveEpilogueFwdINS6_IJSA_SC_SB_EEES9_SE_SG_Li256ELb0ELb1ELb0ELb0EEENS1_30DynamicPersistentTileSchedulerILi256ELi128ELb0ELb1ELb1EEEEEEEEEvNT_6ParamsE --------------------------
	.section	.nv.shared._ZN7cutlass13device_kernelIN5flash11enable_sm90INS1_16FlashAttnFwdSm90INS1_25CollectiveMainloopFwdSm90ILi2EN4cute5tupleIJNS5_1CILi1EEES8_S8_EEENS6_IJNS7_ILi128EEENS7_ILi64EEENS7_ILi256EEEEEELi256ENS_6half_tEfNS_4arch4Sm90ELb0ELb1ELb1ELb0ELb0ELb0ELb0ELb1ELb1ELb1ELb0ELb0EEENS1_21CollectiveEpilogueFwdINS6_IJSA_SC_SB_EEES9_SE_SG_Li256ELb0ELb1ELb0ELb0EEENS1_30DynamicPersistentTileSchedulerILi256ELi128ELb0ELb1ELb1EEEEEEEEEvNT_6ParamsE,"aw",@nobits
	.sectionflags	@""
	.align	16
	.zero		1024


//--------------------- .nv.shared._ZN7cutlass13device_kernelIN5flash11enable_sm90INS1_16FlashAttnFwdSm90INS1_25CollectiveMainloopFwdSm90ILi2EN4cute5tupleIJNS5_1CILi1EEES8_S8_EEENS6_IJNS7_ILi128EEENS7_ILi64EEENS7_ILi256EEEEEELi256ENS_6half_tEfNS_4arch4Sm90ELb0ELb1ELb1ELb1ELb0ELb0ELb0ELb1ELb1ELb1ELb0ELb0EEENS1_21CollectiveEpilogueFwdINS6_IJSA_SC_SB_EEES9_SE_SG_Li256ELb1ELb1ELb0ELb0EEENS1_36VarlenDynamicPersistentTileSchedulerILi128ELi64ELi256ELi128ELb0ELb1ELb1ELb1ELb0ELb1EEEEEEEEEvNT_6ParamsE --------------------------
	.section	.nv.shared._ZN7cutlass13device_kernelIN5flash11enable_sm90INS1_16FlashAttnFwdSm90INS1_25CollectiveMainloopFwdSm90ILi2EN4cute5tupleIJNS5_1CILi1EEES8_S8_EEENS6_IJNS7_ILi128EEENS7_ILi64EEENS7_ILi256EEEEEELi256ENS_6half_tEfNS_4arch4Sm90ELb0ELb1ELb1ELb1ELb0ELb0ELb0ELb1ELb1ELb1ELb0ELb0EEENS1_21CollectiveEpilogueFwdINS6_IJSA_SC_SB_EEES9_SE_SG_Li256ELb1ELb1ELb0ELb0EEENS1_36VarlenDynamicPersistentTileSchedulerILi128ELi64ELi256ELi128ELb0ELb1ELb1ELb1ELb0ELb1EEEEEEEEEvNT_6ParamsE,"aw",@nobits
	.sectionflags	@""
	.align	16
	.zero		1024


//--------------------- .nv.shared._ZN7cutlass13device_kernelIN5flash11enable_sm90INS1_16FlashAttnFwdSm90INS1_25CollectiveMainloopFwdSm90ILi2EN4cute5tupleIJNS5_1CILi1EEES8_S8_EEENS6_IJNS7_ILi128EEENS7_ILi64EEENS7_ILi256EEEEEELi256ENS_6half_tEfNS_4arch4Sm90ELb0ELb1ELb1ELb1ELb0ELb1ELb0ELb1ELb1ELb1ELb0ELb0EEENS1_21CollectiveEpilogueFwdINS6_IJSA_SC_SB_EEES9_SE_SG_Li256ELb1ELb1ELb0ELb0EEENS1_36VarlenDynamicPersistentTileSchedulerILi128ELi64ELi256ELi128ELb0ELb1ELb1ELb1ELb0ELb1EEEEEEEEEvNT_6ParamsE --------------------------
	.section	.nv.shared._ZN7cutlass13device_kernelIN5flash11enable_sm90INS1_16FlashAttnFwdSm90INS1_25CollectiveMainloopFwdSm90ILi2EN4cute5tupleIJNS5_1CILi1EEES8_S8_EEENS6_IJNS7_ILi128EEENS7_ILi64EEENS7_ILi256EEEEEELi256ENS_6half_tEfNS_4arch4Sm90ELb0ELb1ELb1ELb1ELb0ELb1ELb0ELb1ELb1ELb1ELb0ELb0EEENS1_21CollectiveEpilogueFwdINS6_IJSA_SC_SB_EEES9_SE_SG_Li256ELb1ELb1ELb0ELb0EEENS1_36VarlenDynamicPersistentTileSchedulerILi128ELi64ELi256ELi128ELb0ELb1ELb1ELb1ELb0ELb1EEEEEEEEEvNT_6ParamsE,"aw",@nobits
	.sectionflags	@""
	.align	16
	.zero		1024


//--------------------- .nv.shared._ZN7cutlass13device_kernelIN5flash11enable_sm90INS1_16FlashAttnFwdSm90INS1_25CollectiveMainloopFwdSm90ILi2EN4cute5tupleIJNS5_1CILi1EEES8_S8_EEENS6_IJNS7_ILi128EEENS7_ILi80EEENS7_ILi256EEEEEELi256ENS_6half_tEfNS_4arch4Sm90ELb1ELb0ELb1ELb0ELb0ELb0ELb0ELb1ELb1ELb1ELb0ELb0EEENS1_21CollectiveEpilogueFwdINS6_IJSA_SC_SB_EEES9_SE_SG_Li256ELb0ELb1ELb0ELb0EEENS1_30DynamicPersistentTileSchedulerILi256ELi128ELb0ELb1ELb1EEEEEEEEEvNT_6ParamsE --------------------------
	.section	.nv.shared._ZN7cutlass13device_kernelIN5flash11enable_sm90INS1_16FlashAttnFwdSm90INS1_25CollectiveMainloopFwdSm90ILi2EN4cute5tupleIJNS5_1CILi1EEES8_S8_EEENS6_IJNS7_ILi128EEENS7_ILi80EEENS7_ILi256EEEEEELi256ENS_6half_tEfNS_4arch4Sm90ELb1ELb0ELb1ELb0ELb0ELb0ELb0ELb1ELb1ELb1ELb0ELb0EEENS1_21CollectiveEpilogueFwdINS6_IJSA_SC_SB_EEES9_SE_SG_Li256ELb0ELb1ELb0ELb0EEENS1_30DynamicPersistentTileSchedulerILi256ELi128ELb0ELb1ELb1EEEEEEEEEvNT_6ParamsE,"aw",@nobits
	.sectionflags	@""
	.align	16
	.zero		1024


//--------------------- .nv.shared._ZN7cutlass13device_kernelIN5flash11enable_sm90INS1_16FlashAttnFwdSm90INS1_25CollectiveMainloopFwdSm90ILi2EN4cute5tupleIJNS5_1CILi1EEES8_S8_EEENS6_IJNS7_ILi128EEENS7_ILi80EEENS7_ILi256EEEEEELi256ENS_6half_tEfNS_4arch4Sm90ELb1ELb0ELb1ELb1ELb0ELb0ELb0ELb1ELb1ELb1ELb0ELb0EEENS1_21CollectiveEpilogueFwdINS6_IJSA_SC_SB_EEES9_SE_SG_Li256ELb1ELb1ELb0ELb0EEENS1_36VarlenDynamicPersistentTileSchedulerILi128ELi80ELi256ELi128ELb0ELb1ELb1ELb1ELb1ELb1EEEEEEEEEvNT_6ParamsE --------------------------
	.section	.nv.shared._ZN7cutlass13device_kernelIN5flash11enable_sm90INS1_16FlashAttnFwdSm90INS1_25CollectiveMainloopFwdSm90ILi2EN4cute5tupleIJNS5_1CILi1EEES8_S8_EEENS6_IJNS7_ILi128EEENS7_ILi80EEENS7_ILi256EEEEEELi256ENS_6half_tEfNS_4arch4Sm90ELb1ELb0ELb1ELb1ELb0ELb0ELb0ELb1ELb1ELb1ELb0ELb0EEENS1_21CollectiveEpilogueFwdINS6_IJSA_SC_SB_EEES9_SE_SG_Li256ELb1ELb1ELb0ELb0EEENS1_36VarlenDynamicPersistentTileSchedulerILi128ELi80ELi256ELi128ELb0ELb1ELb1ELb1ELb1ELb1EEEEEEEEEvNT_6ParamsE,"aw",@nobits
	.sectionflags	@""
	.align	16
	.zero		1024


//--------------------- .nv.shared._ZN7cutlass13device_kernelIN5flash11enable_sm90INS1_16FlashAttnFwdSm90INS1_25CollectiveMainloopFwdSm90ILi2EN4cute5tupleIJNS5_1CILi1EEES8_S8_EEENS6_IJNS7_ILi128EEENS7_ILi80EEENS7_ILi256EEEEEELi256ENS_6half_tEfNS_4arch4Sm90ELb1ELb0ELb1ELb1ELb0ELb1ELb0ELb1ELb1ELb1ELb0ELb0EEENS1_21CollectiveEpilogueFwdINS6_IJSA_SC_SB_EEES9_SE_SG_Li256ELb1ELb1ELb0ELb0EEENS1_36VarlenDynamicPersistentTileSchedulerILi128ELi80ELi256ELi128ELb0ELb1ELb1ELb1ELb1ELb1EEEEEEEEEvNT_6ParamsE --------------------------
	.section	.nv.shared._ZN7cutlass13device_kernelIN5flash11enable_sm90INS1_16FlashAttnFwdSm90INS1_25CollectiveMainloopFwdSm90ILi2EN4cute5tupleIJNS5_1CILi1EEES8_S8_EEENS6_IJNS7_ILi128EEENS7_ILi80EEENS7_ILi256EEEEEELi256ENS_6half_tEfNS_4arch4Sm90ELb1ELb0ELb1ELb1ELb0ELb1ELb0ELb1ELb1ELb1ELb0ELb0EEENS1_21CollectiveEpilogueFwdINS6_IJSA_SC_SB_EEES9_SE_SG_Li256ELb1ELb1ELb0ELb0EEENS1_36VarlenDynamicPersistentTileSchedulerILi128ELi80ELi256ELi128ELb0ELb1ELb1ELb1ELb1ELb1EEEEEEEEEvNT_6ParamsE,"aw",@nobits
	.sectionflags	@""
	.align	16
	.zero		1024


//--------------------- .nv.shared._ZN7cutlass13device_kernelIN5flash11enable_sm90INS1_16FlashAttnFwdSm90INS1_25CollectiveMainloopFwdSm90ILi2EN4cute5tupleIJNS5_1CILi1EEES8_S8_EEENS6_IJNS7_ILi128EEENS7_ILi112EEENS7_ILi192EEEEEELi192ENS_6half_tEfNS_4arch4Sm90ELb0ELb0ELb1ELb0ELb0ELb0ELb0ELb1ELb1ELb1ELb0ELb0EEENS1_21CollectiveEpilogueFwdINS6_IJSA_SC_SB_EEES9_SE_SG_Li256ELb0ELb1ELb0ELb0EEENS1_29StaticPersistentTileSchedulerILb0EEEEEEEEEvNT_6ParamsE --------------------------
	.section	.nv.shared._ZN7cutlass13device_kernelIN5flash11enable_sm90INS1_16FlashAttnFwdSm90INS1_25CollectiveMainloopFwdSm90ILi2EN4cute5tupleIJNS5_1CILi1EEES8_S8_EEENS6_IJNS7_ILi128EEENS7_ILi112EEENS7_ILi192EEEEEELi192ENS_6half_tEfNS_4arch4Sm90ELb0ELb0ELb1ELb0ELb0ELb0ELb0ELb1ELb1ELb1ELb0ELb0EEENS1_21CollectiveEpilogueFwdINS6_IJSA_SC_SB_EEES9_SE_SG_Li256ELb0ELb1ELb0ELb0EEENS1_29StaticPersistentTileSchedulerILb0EEEEEEEEEvNT_6ParamsE,"aw",@nobits
	.sectionflags	@""
	.align	16
	.zero		1024


//--------------------- .nv.shared._ZN7cutlass13device_kernelIN5flash11enable_sm90INS1_16FlashAttnFwdSm90INS1_25CollectiveMainloopFwdSm90ILi2EN4cute5tupleIJNS5_1CILi2EEENS7_ILi1EEES9_EEENS6_IJNS7_ILi128EEENS7_ILi112EEENS7_ILi192EEEEEELi192ENS_6half_tEfNS_4arch4Sm90ELb0ELb0ELb1ELb0ELb0ELb0ELb0ELb1ELb1ELb1ELb0ELb0EEENS1_21CollectiveEpilogueFwdINS6_IJSB_SD_SC_EEESA_SF_SH_Li256ELb0ELb1ELb0ELb0EEENS1_29StaticPersistentTileSchedulerILb0EEEEEEEEEvNT_6ParamsE --------------------------
	.section	.nv.shared._ZN7cutlass13device_kernelIN5flash11enable_sm90INS1_16FlashAttnFwdSm90INS1_25CollectiveMainloopFwdSm90ILi2EN4cute5tupleIJNS5_1CILi2EEENS7_ILi1EEES9_EEENS6_IJNS7_ILi128EEENS7_ILi112EEENS7_ILi192EEEEEELi192ENS_6half_tEfNS_4arch4Sm90ELb0ELb0ELb1ELb0ELb0ELb0ELb0ELb1ELb1ELb1ELb0ELb0EEENS1_21CollectiveEpilogueFwdINS6_IJSB_SD_SC_EEESA_SF_SH_Li256ELb0ELb1ELb0ELb0EEENS1_29StaticPersistentTileSchedulerILb0EEEEEEEEEvNT_6ParamsE,"aw",@nobits
	.sectionflags	@""
	.align	16
	.zero		1024


//--------------------- .nv.shared._ZN7cutlass13device_kernelIN5flash11enable_sm90INS1_16FlashAttnFwdSm90INS1_25CollectiveMainloopFwdSm90ILi2EN4cute5tupleIJNS5_1CILi1EEES8_S8_EEENS6_IJNS7_ILi128EEENS7_ILi112EEENS7_ILi192EEEEEELi192ENS_6half_tEfNS_4arch4Sm90ELb0ELb0ELb1ELb1ELb0ELb0ELb0ELb1ELb1ELb1ELb0ELb0EEENS1_21CollectiveEpilogueFwdINS6_IJSA_SC_SB_EEES9_SE_SG_Li256ELb1ELb1ELb0ELb0EEENS1_36VarlenDynamicPersistentTileSchedulerILi128ELi112ELi256ELi128ELb0ELb1ELb1ELb0ELb1ELb1EEEEEEEEEvNT_6ParamsE --------------------------
	.section	.nv.shared._ZN7cutlass13device_kernelIN5flash11enable_sm90INS1_16FlashAttnFwdSm90INS1_25CollectiveMainloopFwdSm90ILi2EN4cute5tupleIJNS5_1CILi1EEES8_S8_EEENS6_IJNS7_ILi128EEENS7_ILi112EEENS7_ILi192EEEEEELi192ENS_6half_tEfNS_4arch4Sm90ELb0ELb0ELb1ELb1ELb0ELb0ELb0ELb1ELb1ELb1ELb0ELb0EEENS1_21CollectiveEpilogueFwdINS6_IJSA_SC_SB_EEES9_SE_SG_Li256ELb1ELb1ELb0ELb0EEENS1_36VarlenDynamicPersistentTileSchedulerILi128ELi112ELi256ELi128ELb0ELb1ELb1ELb0ELb1ELb1EEEEEEEEEvNT_6ParamsE,"aw",@nobits
	.sectionflags	@""
	.align	16
	.zero		1024


//--------------------- .nv.shared._ZN7cutlass13device_kernelIN5flash11enable_sm90INS1_16FlashAttnFwdSm90INS1_25CollectiveMainloopFwdSm90ILi2EN4cute5tupleIJNS5_1CILi1EEES8_S8_EEENS6_IJNS7_ILi128EEENS7_ILi112EEENS7_ILi192EEEEEELi192ENS_6half_tEfNS_4arch4Sm90ELb0ELb0ELb1ELb1ELb0ELb1ELb0ELb1ELb1ELb1ELb0ELb0EEENS1_21CollectiveEpilogueFwdINS6_IJSA_SC_SB_EEES9_SE_SG_Li256ELb1ELb1ELb0ELb0EEENS1_36VarlenDynamicPersistentTileSchedulerILi128ELi112ELi256ELi128ELb0ELb1ELb1ELb0ELb1ELb1EEEEEEEEEvNT_6ParamsE --------------------------
	.section	.nv.shared._ZN7cutlass13device_kernelIN5flash11enable_sm90INS1_16FlashAttnFwdSm90INS1_25CollectiveMainloopFwdSm90ILi2EN4cute5tupleIJNS5_1CILi1EEES8_S8_EEENS6_IJNS7_ILi128EEENS7_ILi112EEENS7_ILi192EEEEEELi192ENS_6half_tEfNS_4arch4Sm90ELb0ELb0ELb1ELb1ELb0ELb1ELb0ELb1ELb1ELb1ELb0ELb0EEENS1_21CollectiveEpilogueFwdINS6_IJSA_SC_SB_EEES9_SE_SG_Li256ELb1ELb1ELb0ELb0EEENS1_36VarlenDynamicPersistentTileSchedulerILi128ELi112ELi256ELi128ELb0ELb1ELb1ELb0ELb1ELb1EEEEEEEEEvNT_6ParamsE,"aw",@nobits
	.sectionflags	@""
	.align	16
	.zero		1024


//--------------------- .nv.shared._ZN7cutlass13device_kernelIN5flash11enable_sm90INS1_16FlashAttnFwdSm90INS1_25CollectiveMainloopFwdSm90ILi2EN4cute5tupleIJNS5_1CILi1EEES8_S8_EEENS6_IJNS7_ILi128EEENS7_ILi96EEENS7_ILi192EEEEEELi192ENS_6half_tEfNS_4arch4Sm90ELb0ELb1ELb1ELb0ELb0ELb0ELb0ELb1ELb1ELb1ELb0ELb0EEENS1_21CollectiveEpilogueFwdINS6_IJSA_SC_SB_EEES9_SE_SG_Li256ELb0ELb1ELb0ELb0EEENS1_30DynamicPersistentTileSchedulerILi256ELi128ELb0ELb1ELb1EEEEEEEEEvNT_6ParamsE --------------------------
	.section	.nv.shared._ZN7cutlass13device_kernelIN5flash11enable_sm90INS1_16FlashAttnFwdSm90INS1_25CollectiveMainloopFwdSm90ILi2EN4cute5tupleIJNS5_1CILi1EEES8_S8_EEENS6_IJNS7_ILi128EEENS7_ILi96EEENS7_ILi192EEEEEELi192ENS_6half_tEfNS_4arch4Sm90ELb0ELb1ELb1ELb0ELb0ELb0ELb0ELb1ELb1ELb1ELb0ELb0EEENS1_21CollectiveEpilogueFwdINS6_IJSA_SC_SB_EEES9_SE_SG_Li256ELb0ELb1ELb0ELb0EEENS1_30DynamicPersistentTileSchedulerILi256ELi128ELb0ELb1ELb1EEEEEEEEEvNT_6ParamsE,"aw",@nobits
	.sectionflags	@""
	.align	16
	.zero		1024


//--------------------- .nv.shared._ZN7cutlass13device_kernelIN5flash11enable_sm90INS1_16FlashAttnFwdSm90INS1_25CollectiveMainloopFwdSm90ILi2EN4cute5tupleIJNS5_1CILi1EEES8_S8_EEENS6_IJNS7_ILi128EEENS7_ILi96EEENS7_ILi192EEEEEELi192ENS_6half_tEfNS_4arch4Sm90ELb0ELb1ELb1ELb1ELb0ELb0ELb0ELb1ELb1ELb1ELb0ELb0EEENS1_21CollectiveEpilogueFwdINS6_IJSA_SC_SB_EEES9_SE_SG_Li256ELb1ELb1ELb0ELb0EEENS1_36VarlenDynamicPersistentTileSchedulerILi128ELi96ELi256ELi128ELb0ELb1ELb1ELb1ELb0ELb1EEEEEEEEEvNT_6ParamsE --------------------------
	.section	.nv.shared._ZN7cutlass13device_kernelIN5flash11enable_sm90INS1_16FlashAttnFwdSm90INS1_25CollectiveMainloopFwdSm90ILi2EN4cute5tupleIJNS5_1CILi1EEES8_S8_EEENS6_IJNS7_ILi128EEENS7_ILi96EEENS7_ILi192EEEEEELi192ENS_6half_tEfNS_4arch4Sm90ELb0ELb1ELb1ELb1ELb0ELb0ELb0ELb1ELb1ELb1ELb0ELb0EEENS1_21CollectiveEpilogueFwdINS6_IJSA_SC_SB_EEES9_SE_SG_Li256ELb1ELb1ELb0ELb0EEENS1_36VarlenDynamicPersistentTileSchedulerILi128ELi96ELi256ELi128ELb0ELb1ELb1ELb1ELb0ELb1EEEEEEEEEvNT_6ParamsE,"aw",@nobits
	.sectionflags	@""
	.align	16
	.zero		1024


//--------------------- .nv.shared._ZN7cutlass13device_kernelIN5flash11enable_sm90INS1_16FlashAttnFwdSm90INS1_25CollectiveMainloopFwdSm90ILi2EN4cute5tupleIJNS5_1CILi1EEES8_S8_EEENS6_IJNS7_ILi128EEENS7_ILi96EEENS7_ILi192EEEEEELi192ENS_6half_tEfNS_4arch4Sm90ELb0ELb1ELb1ELb1ELb0ELb1ELb0ELb1ELb1ELb1ELb0ELb0EEENS1_21CollectiveEpilogueFwdINS6_IJSA_SC_SB_EEES9_SE_SG_Li256ELb1ELb1ELb0ELb0EEENS1_36VarlenDynamicPersistentTileSchedulerILi128ELi96ELi256ELi128ELb0ELb1ELb1ELb1ELb0ELb1EEEEEEEEEvNT_6ParamsE --------------------------
	.section	.nv.shared._ZN7cutlass13device_kernelIN5flash11enable_sm90INS1_16FlashAttnFwdSm90INS1_25CollectiveMainloopFwdSm90ILi2EN4cute5tupleIJNS5_1CILi1EEES8_S8_EEENS6_IJNS7_ILi128EEENS7_ILi96EEENS7_ILi192EEEEEELi192ENS_6half_tEfNS_4arch4Sm90ELb0ELb1ELb1ELb1ELb0ELb1ELb0ELb1ELb1ELb1ELb0ELb0EEENS1_21CollectiveEpilogueFwdINS6_IJSA_SC_SB_EEES9_SE_SG_Li256ELb1ELb1ELb0ELb0EEENS1_36VarlenDynamicPersistentTileSchedulerILi128ELi96ELi256ELi128ELb0ELb1ELb1ELb1ELb0ELb1EEEEEEEEEvNT_6ParamsE,"aw",@nobits
	.sectionflags	@""
	.align	16
	.zero		1024


//--------------------- .nv.shared._ZN7cutlass13device_kernelIN5flash11enable_sm90INS1_16FlashAttnFwdSm90INS1_25CollectiveMainloopFwdSm90ILi2EN4cute5tupleIJNS5_1CILi1EEES8_S8_EEENS6_IJNS7_ILi128EEENS7_ILi112EEENS7_ILi192EEEEEELi192ENS_6half_tEfNS_4arch4Sm90ELb1ELb0ELb1ELb0ELb0ELb0ELb0ELb1ELb1ELb1ELb0ELb0EEENS1_21CollectiveEpilogueFwdINS6_IJSA_SC_SB_EEES9_SE_SG_Li256ELb0ELb1ELb0ELb0EEENS1_30DynamicPersistentTileSchedulerILi256ELi128ELb0ELb1ELb1EEEEEEEEEvNT_6ParamsE --------------------------
	.section	.nv.shared._ZN7cutlass13device_kernelIN5flash11enable_sm90INS1_16FlashAttnFwdSm90INS1_25CollectiveMainloopFwdSm90ILi2EN4cute5tupleIJNS5_1CILi1EEES8_S8_EEENS6_IJNS7_ILi128EEENS7_ILi112EEENS7_ILi192EEEEEELi192ENS_6half_tEfNS_4arch4Sm90ELb1ELb0ELb1ELb0ELb0ELb0ELb0ELb1ELb1ELb1ELb0ELb0EEENS1_21CollectiveEpilogueFwdINS6_IJSA_SC_SB_EEES9_SE_SG_Li256ELb0ELb1ELb0ELb0EEENS1_30DynamicPersistentTileSchedulerILi256ELi128ELb0ELb1ELb1EEEEEEEEEvNT_6ParamsE,"aw",@nobits
	.sectionflags	@""
	.align	16
	.zero		1024


//--------------------- .nv.shared._ZN7cutlass13device_kernelIN5flash11enable_sm90INS1_16FlashAttnFwdSm90INS1_25CollectiveMainloopFwdSm90ILi2EN4cute5tupleIJNS5_1CILi1EEES8_S8_EEENS6_IJNS7_ILi128EEENS7_ILi112EEENS7_ILi192EEEEEELi192ENS_6half_tEfNS_4arch4Sm90ELb1ELb0ELb1ELb1ELb0ELb0ELb0ELb1ELb1ELb1ELb0ELb0EEENS1_21CollectiveEpilogueFwdINS6_IJSA_SC_SB_EEES9_SE_SG_Li256ELb1ELb1ELb0ELb0EEENS1_36VarlenDynamicPersistentTileSchedulerILi128ELi112ELi256ELi128ELb0ELb1ELb1ELb1ELb1ELb1EEEEEEEEEvNT_6ParamsE --------------------------
	.section	.nv.shared._ZN7cutlass13device_kernelIN5flash11enable_sm90INS1_16FlashAttnFwdSm90INS1_25CollectiveMainloopFwdSm90ILi2EN4cute5tupleIJNS5_1CILi1EEES8_S8_EEENS6_IJNS7_ILi128EEENS7_ILi112EEENS7_ILi192EEEEEELi192ENS_6half_tEfNS_4arch4Sm90ELb1ELb0ELb1ELb1ELb0ELb0ELb0ELb1ELb1ELb1ELb0ELb0EEENS1_21CollectiveEpilogueFwdINS6_IJSA_SC_SB_EEES9_SE_SG_Li256ELb1ELb1ELb0ELb0EEENS1_36VarlenDynamicPersistentTileSchedulerILi128ELi112ELi256ELi128ELb0ELb1ELb1ELb1ELb1ELb1EEEEEEEEEvNT_6ParamsE,"aw",@nobits
	.sectionflags	@""
	.align	16
	.zero		1024


//--------------------- .nv.shared._ZN7cutlass13device_kernelIN5flash11enable_sm90INS1_16FlashAttnFwdSm90INS1_25CollectiveMainloopFwdSm90ILi2EN4cute5tupleIJNS5_1CILi1EEES8_S8_EEENS6_IJNS7_ILi128EEENS7_ILi112EEENS7_ILi192EEEEEELi192ENS_6half_tEfNS_4arch4Sm90ELb1ELb0ELb1ELb1ELb0ELb1ELb0ELb1ELb1ELb1ELb0ELb0EEENS1_21CollectiveEpilogueFwdINS6_IJSA_SC_SB_EEES9_SE_SG_Li256ELb1ELb1ELb0ELb0EEENS1_36VarlenDynamicPersistentTileSchedulerILi128ELi112ELi256ELi128ELb0ELb1ELb1ELb1ELb1ELb1EEEEEEEEEvNT_6ParamsE --------------------------
	.section	.nv.shared._ZN7cutlass13device_kernelIN5flash11enable_sm90INS1_16FlashAttnFwdSm90INS1_25CollectiveMainloopFwdSm90ILi2EN4cute5tupleIJNS5_1CILi1EEES8_S8_EEENS6_IJNS7_ILi128EEENS7_ILi112EEENS7_ILi192EEEEEELi192ENS_6half_tEfNS_4arch4Sm90ELb1ELb0ELb1ELb1ELb0ELb1ELb0ELb1ELb1ELb1ELb0ELb0EEENS1_21CollectiveEpilogueFwdINS6_IJSA_SC_SB_EEES9_SE_SG_Li256ELb1ELb1ELb0ELb0EEENS1_36VarlenDynamicPersistentTileSchedulerILi128ELi112ELi256ELi128ELb0ELb1ELb1ELb1ELb1ELb1EEEEEEEEEvNT_6ParamsE,"aw",@nobits
	.sectionflags	@""
	.align	16
	.zero		1024


//--------------------- .nv.shared._ZN7cutlass13device_kernelIN5flash11enable_sm90INS1_16FlashAttnFwdSm90INS1_25CollectiveMainloopFwdSm90ILi2EN4cute5tupleIJNS5_1CILi1EEES8_S8_EEENS6_IJNS7_ILi128EEENS7_ILi176EEESA_EEELi128ENS_6half_tEfNS_4arch4Sm90ELb0ELb0ELb1ELb0ELb0ELb0ELb0ELb1ELb1ELb1ELb0ELb0EEENS1_21CollectiveEpilogueFwdINS6_IJSA_SA_SB_EEES9_SD_SF_Li256ELb0ELb1ELb0ELb0EEENS1_29StaticPersistentTileSchedulerILb0EEEEEEEEEvNT_6ParamsE --------------------------
	.section	.nv.shared._ZN7cutlass13device_kernelIN5flash11enable_sm90INS1_16FlashAttnFwdSm90INS1_25CollectiveMainloopFwdSm90ILi2EN4cute5tupleIJNS5_1CILi1EEES8_S8_EEENS6_IJNS7_ILi128EEENS7_ILi176EEESA_EEELi128ENS_6half_tEfNS_4arch4Sm90ELb0ELb0ELb1ELb0ELb0ELb0ELb0ELb1ELb1ELb1ELb0ELb0EEENS1_21CollectiveEpilogueFwdINS6_IJSA_SA_SB_EEES9_SD_SF_Li256ELb0ELb1ELb0ELb0EEENS1_29StaticPersistentTileSchedulerILb0EEEEEEEEEvNT_6ParamsE,"aw",@nobits
	.sectionflags	@""
	.align	16
	.zero		1024


//--------------------- .nv.shared._ZN7cutlass13device_kernelIN5flash11enable_sm90INS1_16FlashAttnFwdSm90INS1_25CollectiveMainloopFwdSm90ILi2EN4cute5tupleIJNS5_1CILi2EEENS7_ILi1EEES9_EEENS6_IJNS7_ILi128EEENS7_ILi176EEESB_EEELi128ENS_6half_tEfNS_4arch4Sm90ELb0ELb0ELb1ELb0ELb0ELb0ELb0ELb1ELb1ELb1ELb0ELb0EEENS1_21CollectiveEpilogueFwdINS6_IJSB_SB_SC_EEESA_SE_SG_Li256ELb0ELb1ELb0ELb0EEENS1_29StaticPersistentTileSchedulerILb0EEEEEEEEEvNT_6ParamsE --------------------------
	.section	.nv.shared._ZN7cutlass13device_kernelIN5flash11enable_sm90INS1_16FlashAttnFwdSm90INS1_25CollectiveMainloopFwdSm90ILi2EN4cute5tupleIJNS5_1CILi2EEENS7_ILi1EEES9_EEENS6_IJNS7_ILi128EEENS7_ILi176EEESB_EEELi128ENS_6half_tEfNS_4arch4Sm90ELb0ELb0ELb1ELb0ELb0ELb0ELb0ELb1ELb1ELb1ELb0ELb0EEENS1_21CollectiveEpilogueFwdINS6_IJSB_SB_SC_EEESA_SE_SG_Li256ELb0ELb1ELb0ELb0EEENS1_29StaticPersistentTileSchedulerILb0EEEEEEEEEvNT_6ParamsE,"aw",@nobits
	.sectionflags	@""
	.align	16
	.zero		1024


//--------------------- .nv.shared._ZN7cutlass13device_kernelIN5flash11enable_sm90INS1_16FlashAttnFwdSm90INS1_25CollectiveMainloopFwdSm90ILi2EN4cute5tupleIJNS5_1CILi1EEES8_S8_EEENS6_IJNS7_ILi128EEENS7_ILi176EEESA_EEELi128ENS_6half_tEfNS_4arch4Sm90ELb0ELb0ELb1ELb1ELb0ELb0ELb0ELb1ELb1ELb1ELb0ELb0EEENS1_21CollectiveEpilogueFwdINS6_IJSA_SA_SB_EEES9_SD_SF_Li256ELb1ELb1ELb0ELb0EEENS1_36VarlenDynamicPersistentTileSchedulerILi128ELi176ELi256ELi128ELb0ELb1ELb1ELb0ELb1ELb1EEEEEEEEEvNT_6ParamsE --------------------------
	.section	.nv.shared._ZN7cutlass13device_kernelIN5flash11enable_sm90INS1_16FlashAttnFwdSm90INS1_25CollectiveMainloopFwdSm90ILi2EN4cute5tupleIJNS5_1CILi1EEES8_S8_EEENS6_IJNS7_ILi128EEENS7_ILi176EEESA_EEELi128ENS_6half_tEfNS_4arch4Sm90ELb0ELb0ELb1ELb1ELb0ELb0ELb0ELb1ELb1ELb1ELb0ELb0EEENS1_21CollectiveEpilogueFwdINS6_IJSA_SA_SB_EEES9_SD_SF_Li256ELb1ELb1ELb0ELb0EEENS1_36VarlenDynamicPersistentTileSchedulerILi128ELi176ELi256ELi128ELb0ELb1ELb1ELb0ELb1ELb1EEEEEEEEEvNT_6ParamsE,"aw",@nobits
	.sectionflags	@""
	.align	16
	.zero		1024


//--------------------- .nv.shared._ZN7cutlass13device_kernelIN5flash11enable_sm90INS1_16FlashAttnFwdSm90INS1_25CollectiveMainloopFwdSm90ILi2EN4cute5tupleIJNS5_1CILi1EEES8_S8_EEENS6_IJNS7_ILi128EEENS7_ILi176EEESA_EEELi128ENS_6half_tEfNS_4arch4Sm90ELb0ELb0ELb1ELb1ELb0ELb1ELb0ELb1ELb1ELb1ELb0ELb0EEENS1_21CollectiveEpilogueFwdINS6_IJSA_SA_SB_EEES9_SD_SF_Li256ELb1ELb1ELb0ELb0EEENS1_36VarlenDynamicPersistentTileSchedulerILi128ELi176ELi256ELi128ELb0ELb1ELb1ELb0ELb1ELb1EEEEEEEEEvNT_6ParamsE --------------------------
	.section	.nv.shared._ZN7cutlass13device_kernelIN5flash11enable_sm90INS1_16FlashAttnFwdSm90INS1_25CollectiveMainloopFwdSm90ILi2EN4cute5tupleIJNS5_1CILi1EEES8_S8_EEENS6_IJNS7_ILi128EEENS7_ILi176EEESA_EEELi128ENS_6half_tEfNS_4arch4Sm90ELb0ELb0ELb1ELb1ELb0ELb1ELb0ELb1ELb1ELb1ELb0ELb0EEENS1_21CollectiveEpilogueFwdINS6_IJSA_SA_SB_EEES9_SD_SF_Li256ELb1ELb1ELb0ELb0EEENS1_36VarlenDynamicPersistentTileSchedulerILi128ELi176ELi256ELi128ELb0ELb1ELb1ELb0ELb1ELb1EEEEEEEEEvNT_6ParamsE,"aw",@nobits
	.sectionflags	@""
	.align	16
	.zero		1024


//--------------------- .nv.shared._ZN7cutlass13device_kernelIN5flash11enable_sm90INS1_16FlashAttnFwdSm90INS1_25CollectiveMainloopFwdSm90ILi2EN4cute5tupleIJNS5_1CILi1EEES8_S8_EEENS6_IJNS7_ILi128EEESA_SA_EEELi128ENS_6half_tEfNS_4arch4Sm90ELb0ELb1ELb1ELb0ELb0ELb0ELb0ELb1ELb1ELb1ELb0ELb0EEENS1_21CollectiveEpilogueFwdISB_S9_SC_SE_Li256ELb0ELb1ELb0ELb0EEENS1_30DynamicPersistentTileSchedulerILi256ELi128ELb0ELb1ELb1EEEEEEEEEvNT_6ParamsE --------------------------
	.section	.nv.shared._ZN7cutlass13device_kernelIN5flash11enable_sm90INS1_16FlashAttnFwdSm90INS1_25CollectiveMainloopFwdSm90ILi2EN4cute5tupleIJNS5_1CILi1EEES8_S8_EEENS6_IJNS7_ILi128EEESA_SA_EEELi128ENS_6half_tEfNS_4arch4Sm90ELb0ELb1ELb1ELb0ELb0ELb0ELb0ELb1ELb1ELb1ELb0ELb0EEENS1_21CollectiveEpilogueFwdISB_S9_SC_SE_Li256ELb0ELb1ELb0ELb0EEENS1_30DynamicPersistentTileSchedulerILi256ELi128ELb0ELb1ELb1EEEEEEEEEvNT_6ParamsE,"aw",@nobits
	.sectionflags	@""
	.align	16
	.zero		1024


//--------------------- .nv.shared._ZN7cutlass13device_kernelIN5flash11enable_sm90INS1_16FlashAttnFwdSm90INS1_25CollectiveMainloopFwdSm90ILi2EN4cute5tupleIJNS5_1CILi1EEES8_S8_EEENS6_IJNS7_ILi128EEESA_SA_EEELi128ENS_6half_tEfNS_4arch4Sm90ELb0ELb1ELb1ELb1ELb0ELb0ELb0ELb1ELb1ELb1ELb0ELb0EEENS1_21CollectiveEpilogueFwdISB_S9_SC_SE_Li256ELb1ELb1ELb0ELb0EEENS1_36VarlenDynamicPersistentTileSchedulerILi128ELi128ELi256ELi128ELb0ELb1ELb1ELb1ELb0ELb1EEEEEEEEEvNT_6ParamsE --------------------------
	.section	.nv.shared._ZN7cutlass13device_kernelIN5flash11enable_sm90INS1_16FlashAttnFwdSm90INS1_25CollectiveMainloopFwdSm90ILi2EN4cute5tupleIJNS5_1CILi1EEES8_S8_EEENS6_IJNS7_ILi128EEESA_SA_EEELi128ENS_6half_tEfNS_4arch4Sm90ELb0ELb1ELb1ELb1ELb0ELb0ELb0ELb1ELb1ELb1ELb0ELb0EEENS1_21CollectiveEpilogueFwdISB_S9_SC_SE_Li256ELb1ELb1ELb0ELb0EEENS1_36VarlenDynamicPersistentTileSchedulerILi128ELi128ELi256ELi128ELb0ELb1ELb1ELb1ELb0ELb1EEEEEEEEEvNT_6ParamsE,"aw",@nobits
	.sectionflags	@""
	.align	16
	.zero		1024


//--------------------- .nv.shared._ZN7cutlass13device_kernelIN5flash11enable_sm90INS1_16FlashAttnFwdSm90INS1_25CollectiveMainloopFwdSm90ILi2EN4cute5tupleIJNS5_1CILi1EEES8_S8_EEENS6_IJNS7_ILi128EEESA_SA_EEELi128ENS_6half_tEfNS_4arch4Sm90ELb0ELb1ELb1ELb1ELb0ELb1ELb0ELb1ELb1ELb1ELb0ELb0EEENS1_21CollectiveEpilogueFwdISB_S9_SC_SE_Li256ELb1ELb1ELb0ELb0EEENS1_36VarlenDynamicPersistentTileSchedulerILi128ELi128ELi256ELi128ELb0ELb1ELb1ELb1ELb0ELb1EEEEEEEEEvNT_6ParamsE --------------------------
	.section	.nv.shared._ZN7cutlass13device_kernelIN5flash11enable_sm90INS1_16FlashAttnFwdSm90INS1_25CollectiveMainloopFwdSm90ILi2EN4cute5tupleIJNS5_1CILi1EEES8_S8_EEENS6_IJNS7_ILi128EEESA_SA_EEELi128ENS_6half_tEfNS_4arch4Sm90ELb0ELb1ELb1ELb1ELb0ELb1ELb0ELb1ELb1ELb1ELb0ELb0EEENS1_21CollectiveEpilogueFwdISB_S9_SC_SE_Li256ELb1ELb1ELb0ELb0EEENS1_36VarlenDynamicPersistentTileSchedulerILi128ELi128ELi256ELi128ELb0ELb1ELb1ELb1ELb0ELb1EEEEEEEEEvNT_6ParamsE,"aw",@nobits
	.sectionflags	@""
	.align	16
	.zero		1024


//--------------------- .nv.shared._ZN7cutlass13device_kernelIN5flash11enable_sm90INS1_16FlashAttnFwdSm90INS1_25CollectiveMainloopFwdSm90ILi2EN4cute5tupleIJNS5_1CILi1EEES8_S8_EEENS6_IJNS7_ILi128EEESA_SA_EEELi128ENS_6half_tEfNS_4arch4Sm90ELb1ELb0ELb1ELb0ELb0ELb0ELb0ELb1ELb1ELb1ELb0ELb0EEENS1_21CollectiveEpilogueFwdISB_S9_SC_SE_Li256ELb0ELb1ELb0ELb0EEENS1_30DynamicPersistentTileSchedulerILi256ELi128ELb0ELb1ELb1EEEEEEEEEvNT_6ParamsE --------------------------
	.section	.nv.shared._ZN7cutlass13device_kernelIN5flash11enable_sm90INS1_16FlashAttnFwdSm90INS1_25CollectiveMainloopFwdSm90ILi2EN4cute5tupleIJNS5_1CILi1EEES8_S8_EEENS6_IJNS7_ILi128EEESA_SA_EEELi128ENS_6half_tEfNS_4arch4Sm90ELb1ELb0ELb1ELb0ELb0ELb0ELb0ELb1ELb1ELb1ELb0ELb0EEENS1_21CollectiveEpilogueFwdISB_S9_SC_SE_Li256ELb0ELb1ELb0ELb0EEENS1_30DynamicPersistentTileSchedulerILi256ELi128ELb0ELb1ELb1EEEEEEEEEvNT_6ParamsE,"aw",@nobits
	.sectionflags	@""
	.align	16
	.zero		1024


//--------------------- .nv.shared._ZN7cutlass13device_kernelIN5flash11enable_sm90INS1_16FlashAttnFwdSm90INS1_25CollectiveMainloopFwdSm90ILi2EN4cute5tupleIJNS5_1CILi1EEES8_S8_EEENS6_IJNS7_ILi128EEESA_SA_EEELi128ENS_6half_tEfNS_4arch4Sm90ELb1ELb0ELb1ELb1ELb0ELb0ELb0ELb1ELb1ELb1ELb0ELb0EEENS1_21CollectiveEpilogueFwdISB_S9_SC_SE_Li256ELb1ELb1ELb0ELb0EEENS1_36VarlenDynamicPersistentTileSchedulerILi128ELi128ELi256ELi128ELb0ELb1ELb1ELb1ELb1ELb1EEEEEEEEEvNT_6ParamsE --------------------------
	.section	.nv.shared._ZN7cutlass13device_kernelIN5flash11enable_sm90INS1_16FlashAttnFwdSm90INS1_25CollectiveMainloopFwdSm90ILi2EN4cute5tupleIJNS5_1CILi1EEES8_S8_EEENS6_IJNS7_ILi128EEESA_SA_EEELi128ENS_6half_tEfNS_4arch4Sm90ELb1ELb0ELb1ELb1ELb0ELb0ELb0ELb1ELb1ELb1ELb0ELb0EEENS1_21CollectiveEpilogueFwdISB_S9_SC_SE_Li256ELb1ELb1ELb0ELb0EEENS1_36VarlenDynamicPersistentTileSchedulerILi128ELi128ELi256ELi128ELb0ELb1ELb1ELb1ELb1ELb1EEEEEEEEEvNT_6ParamsE,"aw",@nobits
	.sectionflags	@""
	.align	16
	.zero		1024


//--------------------- .nv.shared._ZN7cutlass13device_kernelIN5flash11enable_sm90INS1_16FlashAttnFwdSm90INS1_25CollectiveMainloopFwdSm90ILi2EN4cute5tupleIJNS5_1CILi1EEES8_S8_EEENS6_IJNS7_ILi128EEESA_SA_EEELi128ENS_6half_tEfNS_4arch4Sm90ELb1ELb0ELb1ELb1ELb0ELb1ELb0ELb1ELb1ELb1ELb0ELb0EEENS1_21CollectiveEpilogueFwdISB_S9_SC_SE_Li256ELb1ELb1ELb0ELb0EEENS1_36VarlenDynamicPersistentTileSchedulerILi128ELi128ELi256ELi128ELb0ELb1ELb1ELb1ELb1ELb1EEEEEEEEEvNT_6ParamsE --------------------------
	.section	.nv.shared._ZN7cutlass13device_kernelIN5flash11enable_sm90INS1_16FlashAttnFwdSm90INS1_25CollectiveMainloopFwdSm90ILi2EN4cute5tupleIJNS5_1CILi1EEES8_S8_EEENS6_IJNS7_ILi128EEESA_SA_EEELi128ENS_6half_tEfNS_4arch4Sm90ELb1ELb0ELb1ELb1ELb0ELb1ELb0ELb1ELb1ELb1ELb0ELb0EEENS1_21CollectiveEpilogueFwdISB_S9_SC_SE_Li256ELb1ELb1ELb0ELb0EEENS1_36VarlenDynamicPersistentTileSchedulerILi128ELi128ELi256ELi128ELb0ELb1ELb1ELb1ELb1ELb1EEEEEEEEEvNT_6ParamsE,"aw",@nobits
	.sectionflags	@""
	.align	16
	.zero		1024


//--------------------- .nv.shared._ZN7cutlass13device_kernelIN5flash11enable_sm90INS1_16FlashAttnFwdSm90INS1_25CollectiveMainloopFwdSm90ILi2EN4cute5tupleIJNS5_1CILi1EEES8_S8_EEENS6_IJNS7_ILi192EEENS7_ILi144EEENS7_ILi96EEEEEELi96ENS_6half_tEfNS_4arch4Sm90ELb0ELb0ELb1ELb0ELb0ELb0ELb0ELb0ELb1ELb1ELb0ELb0EEENS1_21CollectiveEpilogueFwdINS6_IJSA_SC_SB_EEES9_SE_SG_Li384ELb0ELb1ELb0ELb0EEENS1_29StaticPersistentTileSchedulerILb0EEEEEEEEEvNT_6ParamsE --------------------------
	.section	.nv.shared._ZN7cutlass13device_kernelIN5flash11enable_sm90INS1_16FlashAttnFwdSm90INS1_25CollectiveMainloopFwdSm90ILi2EN4cute5tupleIJNS5_1CILi1EEES8_S8_EEENS6_IJNS7_ILi192EEENS7_ILi144EEENS7_ILi96EEEEEELi96ENS_6half_tEfNS_4arch4Sm90ELb0ELb0ELb1ELb0ELb0ELb0ELb0ELb0ELb1ELb1ELb0ELb0EEENS1_21CollectiveEpilogueFwdINS6_IJSA_SC_SB_EEES9_SE_SG_Li384ELb0ELb1ELb0ELb0EEENS1_29StaticPersistentTileSchedulerILb0EEEEEEEEEvNT_6ParamsE,"aw",@nobits
	.sectionflags	@""
	.align	16
	.zero		1024


//--------------------- .nv.shared._ZN7cutlass13device_kernelIN5flash11enable_sm90INS1_16FlashAttnFwdSm90INS1_25CollectiveMainloopFwdSm90ILi2EN4cute5tupleIJNS5_1CILi1EEES8_S8_EEENS6_IJNS7_ILi192EEENS7_ILi144EEENS7_ILi96EEEEEELi96ENS_6half_tEfNS_4arch4Sm90ELb0ELb0ELb1ELb1ELb0ELb0ELb0ELb0ELb1ELb1ELb0ELb0EEENS1_21CollectiveEpilogueFwdINS6_IJSA_SC_SB_EEES9_SE_SG_Li384ELb1ELb1ELb0ELb0EEENS1_36VarlenDynamicPersistentTileSchedulerILi192ELi144ELi384ELi128ELb0ELb1ELb1ELb0ELb1ELb1EEEEEEEEEvNT_6ParamsE --------------------------
	.section	.nv.shared._ZN7cutlass13device_kernelIN5flash11enable_sm90INS1_16FlashAttnFwdSm90INS1_25CollectiveMainloopFwdSm90ILi2EN4cute5tupleIJNS5_1CILi1EEES8_S8_EEENS6_IJNS7_ILi192EEENS7_ILi144EEENS7_ILi96EEEEEELi96ENS_6half_tEfNS_4arch4Sm90ELb0ELb0ELb1ELb1ELb0ELb0ELb0ELb0ELb1ELb1ELb0ELb0EEENS1_21CollectiveEpilogueFwdINS6_IJSA_SC_SB_EEES9_SE_SG_Li384ELb1ELb1ELb0ELb0EEENS1_36VarlenDynamicPersistentTileSchedulerILi192ELi144ELi384ELi128ELb0ELb1ELb1ELb0ELb1ELb1EEEEEEEEEvNT_6ParamsE,"aw",@nobits
	.sectionflags	@""
	.align	16
	.zero		1024


//--------------------- .nv.shared._ZN7cutlass13device_kernelIN5flash11enable_sm90INS1_16FlashAttnFwdSm90INS1_25CollectiveMainloopFwdSm90ILi2EN4cute5tupleIJNS5_1CILi1EEES8_S8_EEENS6_IJNS7_ILi192EEENS7_ILi144EEENS7_ILi96EEEEEELi96ENS_6half_tEfNS_4arch4Sm90ELb0ELb0ELb1ELb1ELb0ELb1ELb0ELb0ELb1ELb1ELb0ELb0EEENS1_21CollectiveEpilogueFwdINS6_IJSA_SC_SB_EEES9_SE_SG_Li384ELb1ELb1ELb0ELb0EEENS1_36VarlenDynamicPersistentTileSchedulerILi192ELi144ELi384ELi128ELb0ELb1ELb1ELb0ELb1ELb1EEEEEEEEEvNT_6ParamsE --------------------------
	.section	.nv.shared._ZN7cutlass13device_kernelIN5flash11enable_sm90INS1_16FlashAttnFwdSm90INS1_25CollectiveMainloopFwdSm90ILi2EN4cute5tupleIJNS5_1CILi1EEES8_S8_EEENS6_IJNS7_ILi192EEENS7_ILi144EEENS7_ILi96EEEEEELi96ENS_6half_tEfNS_4arch4Sm90ELb0ELb0ELb1ELb1ELb0ELb1ELb0ELb0ELb1ELb1ELb0ELb0EEENS1_21CollectiveEpilogueFwdINS6_IJSA_SC_SB_EEES9_SE_SG_Li384ELb1ELb1ELb0ELb0EEENS1_36VarlenDynamicPersistentTileSchedulerILi192ELi144ELi384ELi128ELb0ELb1ELb1ELb0ELb1ELb1EEEEEEEEEvNT_6ParamsE,"aw",@nobits
	.sectionflags	@""
	.align	16
	.zero		1024


//--------------------- .nv.shared._ZN7cutlass13device_kernelIN5flash11enable_sm90INS1_16FlashAttnFwdSm90INS1_25CollectiveMainloopFwdSm90ILi2EN4cute5tupleIJNS5_1CILi1EEES8_S8_EEENS6_IJNS7_ILi192EEENS7_ILi128EEENS7_ILi96EEEEEELi96ENS_6half_tEfNS_4arch4Sm90ELb0ELb1ELb1ELb0ELb0ELb0ELb0ELb0ELb1ELb1ELb0ELb0EEENS1_21CollectiveEpilogueFwdINS6_IJSA_SC_SB_EEES9_SE_SG_Li384ELb0ELb1ELb0ELb0EEENS1_30DynamicPersistentTileSchedulerILi384ELi128ELb0ELb1ELb1EEEEEEEEEvNT_6ParamsE --------------------------
	.section	.nv.shared._ZN7cutlass13device_kernelIN5flash11enable_sm90INS1_16FlashAttnFwdSm90INS1_25CollectiveMainloopFwdSm90ILi2EN4cute5tupleIJNS5_1CILi1EEES8_S8_EEENS6_IJNS7_ILi192EEENS7_ILi128EEENS7_ILi96EEEEEELi96ENS_6half_tEfNS_4arch4Sm90ELb0ELb1ELb1ELb0ELb0ELb0ELb0ELb0ELb1ELb1ELb0ELb0EEENS1_21CollectiveEpilogueFwdINS6_IJSA_SC_SB_EEES9_SE_SG_Li384ELb0ELb1ELb0ELb0EEENS1_30DynamicPersistentTileSchedulerILi384ELi128ELb0ELb1ELb1EEEEEEEEEvNT_6ParamsE,"aw",@nobits
	.sectionflags	@""
	.align	16
	.zero		1024


//--------------------- .nv.shared._ZN7cutlass13device_kernelIN5flash11enable_sm90INS1_16FlashAttnFwdSm90INS1_25CollectiveMainloopFwdSm90ILi2EN4cute5tupleIJNS5_1CILi1EEES8_S8_EEENS6_IJNS7_ILi192EEENS7_ILi128EEENS7_ILi96EEEEEELi96ENS_6half_tEfNS_4arch4Sm90ELb0ELb1ELb1ELb1ELb0ELb0ELb0ELb0ELb1ELb1ELb0ELb0EEENS1_21CollectiveEpilogueFwdINS6_IJSA_SC_SB_EEES9_SE_SG_Li384ELb1ELb1ELb0ELb0EEENS1_36VarlenDynamicPersistentTileSchedulerILi192ELi128ELi384ELi128ELb0ELb1ELb1ELb1ELb0ELb1EEEEEEEEEvNT_6ParamsE --------------------------
	.section	.nv.shared._ZN7cutlass13device_kernelIN5flash11enable_sm90INS1_16FlashAttnFwdSm90INS1_25CollectiveMainloopFwdSm90ILi2EN4cute5tupleIJNS5_1CILi1EEES8_S8_EEENS6_IJNS7_ILi192EEENS7_ILi128EEENS7_ILi96EEEEEELi96ENS_6half_tEfNS_4arch4Sm90ELb0ELb1ELb1ELb1ELb0ELb0ELb0ELb0ELb1ELb1ELb0ELb0EEENS1_21CollectiveEpilogueFwdINS6_IJSA_SC_SB_EEES9_SE_SG_Li384ELb1ELb1ELb0ELb0EEENS1_36VarlenDynamicPersistentTileSchedulerILi192ELi128ELi384ELi128ELb0ELb1ELb1ELb1ELb0ELb1EEEEEEEEEvNT_6ParamsE,"aw",@nobits
	.sectionflags	@""
	.align	16
	.zero		1024


//--------------------- .nv.shared._ZN7cutlass13device_kernelIN5flash11enable_sm90INS1_16FlashAttnFwdSm90INS1_25CollectiveMainloopFwdSm90ILi2EN4cute5tupleIJNS5_1CILi1EEES8_S8_EEENS6_IJNS7_ILi192EEENS7_ILi128EEENS7_ILi96EEEEEELi96ENS_6half_tEfNS_4arch4Sm90ELb0ELb1ELb1ELb1ELb0ELb1ELb0ELb0ELb1ELb1ELb0ELb0EEENS1_21CollectiveEpilogueFwdINS6_IJSA_SC_SB_EEES9_SE_SG_Li384ELb1ELb1ELb0ELb0EEENS1_36VarlenDynamicPersistentTileSchedulerILi192ELi128ELi384ELi128ELb0ELb1ELb1ELb1ELb0ELb1EEEEEEEEEvNT_6ParamsE --------------------------
	.section	.nv.shared._ZN7cutlass13device_kernelIN5flash11enable_sm90INS1_16FlashAttnFwdSm90INS1_25CollectiveMainloopFwdSm90ILi2EN4cute5tupleIJNS5_1CILi1EEES8_S8_EEENS6_IJNS7_ILi192EEENS7_ILi128EEENS7_ILi96EEEEEELi96ENS_6half_tEfNS_4arch4Sm90ELb0ELb1ELb1ELb1ELb0ELb1ELb0ELb0ELb1ELb1ELb0ELb0EEENS1_21CollectiveEpilogueFwdINS6_IJSA_SC_SB_EEES9_SE_SG_Li384ELb1ELb1ELb0ELb0EEENS1_36VarlenDynamicPersistentTileSchedulerILi192ELi128ELi384ELi128ELb0ELb1ELb1ELb1ELb0ELb1EEEEEEEEEvNT_6ParamsE,"aw",@nobits
	.sectionflags	@""
	.align	16
	.zero		1024


//--------------------- .nv.shared._ZN7cutlass13device_kernelIN5flash11enable_sm90INS1_16FlashAttnFwdSm90INS1_25CollectiveMainloopFwdSm90ILi2EN4cute5tupleIJNS5_1CILi1EEES8_S8_EEENS6_IJNS7_ILi192EEENS7_ILi144EEENS7_ILi96EEEEEELi96ENS_6half_tEfNS_4arch4Sm90ELb1ELb0ELb1ELb0ELb0ELb0ELb0ELb0ELb1ELb1ELb0ELb0EEENS1_21CollectiveEpilogueFwdINS6_IJSA_SC_SB_EEES9_SE_SG_Li384ELb0ELb1ELb0ELb0EEENS1_30DynamicPersistentTileSchedulerILi384ELi128ELb0ELb1ELb1EEEEEEEEEvNT_6ParamsE --------------------------
	.section	.nv.shared._ZN7cutlass13device_kernelIN5flash11enable_sm90INS1_16FlashAttnFwdSm90INS1_25CollectiveMainloopFwdSm90ILi2EN4cute5tupleIJNS5_1CILi1EEES8_S8_EEENS6_IJNS7_ILi192EEENS7_ILi144EEENS7_ILi96EEEEEELi96ENS_6half_tEfNS_4arch4Sm90ELb1ELb0ELb1ELb0ELb0ELb0ELb0ELb0ELb1ELb1ELb0ELb0EEENS1_21CollectiveEpilogueFwdINS6_IJSA_SC_SB_EEES9_SE_SG_Li384ELb0ELb1ELb0ELb0EEENS1_30DynamicPersistentTileSchedulerILi384ELi128ELb0ELb1ELb1EEEEEEEEEvNT_6ParamsE,"aw",@nobits
	.sectionflags	@""
	.align	16
	.zero		1024


//--------------------- .nv.shared._ZN7cutlass13device_kernelIN5flash11enable_sm90INS1_16FlashAttnFwdSm90INS1_25CollectiveMainloopFwdSm90ILi2EN4cute5tupleIJNS5_1CILi1EEES8_S8_EEENS6_IJNS7_ILi192EEENS7_ILi144EEENS7_ILi96EEEEEELi96ENS_6half_tEfNS_4arch4Sm90ELb1ELb0ELb1ELb1ELb0ELb0ELb0ELb0ELb1ELb1ELb0ELb0EEENS1_21CollectiveEpilogueFwdINS6_IJSA_SC_SB_EEES9_SE_SG_Li384ELb1ELb1ELb0ELb0EEENS1_36VarlenDynamicPersistentTileSchedulerILi192ELi144ELi384ELi128ELb0ELb1ELb1ELb1ELb1ELb1EEEEEEEEEvNT_6ParamsE --------------------------
	.section	.nv.shared._ZN7cutlass13device_kernelIN5flash11enable_sm90INS1_16FlashAttnFwdSm90INS1_25CollectiveMainloopFwdSm90ILi2EN4cute5tupleIJNS5_1CILi1EEES8_S8_EEENS6_IJNS7_ILi192EEENS7_ILi144EEENS7_ILi96EEEEEELi96ENS_6half_tEfNS_4arch4Sm90ELb1ELb0ELb1ELb1ELb0ELb0ELb0ELb0ELb1ELb1ELb0ELb0EEENS1_21CollectiveEpilogueFwdINS6_IJSA_SC_SB_EEES9_SE_SG_Li384ELb1ELb1ELb0ELb0EEENS1_36VarlenDynamicPersistentTileSchedulerILi192ELi144ELi384ELi128ELb0ELb1ELb1ELb1ELb1ELb1EEEEEEEEEvNT_6ParamsE,"aw",@nobits
	.sectionflags	@""
	.align	16
	.zero		1024


//--------------------- .nv.shared._ZN7cutlass13device_kernelIN5flash11enable_sm90INS1_16FlashAttnFwdSm90INS1_25CollectiveMainloopFwdSm90ILi2EN4cute5tupleIJNS5_1CILi1EEES8_S8_EEENS6_IJNS7_ILi192EEENS7_ILi144EEENS7_ILi96EEEEEELi96ENS_6half_tEfNS_4arch4Sm90ELb1ELb0ELb1ELb1ELb0ELb1ELb0ELb0ELb1ELb1ELb0ELb0EEENS1_21CollectiveEpilogueFwdINS6_IJSA_SC_SB_EEES9_SE_SG_Li384ELb1ELb1ELb0ELb0EEENS1_36VarlenDynamicPersistentTileSchedulerILi192ELi144ELi384ELi128ELb0ELb1ELb1ELb1ELb1ELb1EEEEEEEEEvNT_6ParamsE --------------------------
	.section	.nv.shared._ZN7cutlass13device_kernelIN5flash11enable_sm90INS1_16FlashAttnFwdSm90INS1_25CollectiveMainloopFwdSm90ILi2EN4cute5tupleIJNS5_1CILi1EEES8_S8_EEENS6_IJNS7_ILi192EEENS7_ILi144EEENS7_ILi96EEEEEELi96ENS_6half_tEfNS_4arch4Sm90ELb1ELb0ELb1ELb1ELb0ELb1ELb0ELb0ELb1ELb1ELb0ELb0EEENS1_21CollectiveEpilogueFwdINS6_IJSA_SC_SB_EEES9_SE_SG_Li384ELb1ELb1ELb0ELb0EEENS1_36VarlenDynamicPersistentTileSchedulerILi192ELi144ELi384ELi128ELb0ELb1ELb1ELb1ELb1ELb1EEEEEEEEEvNT_6ParamsE,"aw",@nobits
	.sectionflags	@""
	.align	16
	.zero		1024


//--------------------- .nv.shared._ZN7cutlass13device_kernelIN5flash11enable_sm90INS1_16FlashAttnFwdSm90INS1_25CollectiveMainloopFwdSm90ILi2EN4cute5tupleIJNS5_1CILi1EEES8_S8_EEENS6_IJNS7_ILi192EEESA_NS7_ILi64EEEEEELi64ENS_6half_tEfNS_4arch4Sm90ELb0ELb0ELb1ELb0ELb0ELb0ELb0ELb0ELb1ELb1ELb0ELb0EEENS1_21CollectiveEpilogueFwdINS6_IJSA_SB_SA_EEES9_SD_SF_Li384ELb0ELb1ELb0ELb0EEENS1_29StaticPersistentTileSchedulerILb0EEEEEEEEEvNT_6ParamsE --------------------------
	.section	.nv.shared._ZN7cutlass13device_kernelIN5flash11enable_sm90INS1_16FlashAttnFwdSm90INS1_25CollectiveMainloopFwdSm90ILi2EN4cute5tupleIJNS5_1CILi1EEES8_S8_EEENS6_IJNS7_ILi192EEESA_NS7_ILi64EEEEEELi64ENS_6half_tEfNS_4arch4Sm90ELb0ELb0ELb1ELb0ELb0ELb0ELb0ELb0ELb1ELb1ELb0ELb0EEENS1_21CollectiveEpilogueFwdINS6_IJSA_SB_SA_EEES9_SD_SF_Li384ELb0ELb1ELb0ELb0EEENS1_29StaticPersistentTileSchedulerILb0EEEEEEEEEvNT_6ParamsE,"aw",@nobits
	.sectionflags	@""
	.align	16
	.zero		1024


//--------------------- .nv.shared._ZN7cutlass13device_kernelIN5flash11enable_sm90INS1_16FlashAttnFwdSm90INS1_25CollectiveMainloopFwdSm90ILi2EN4cute5tupleIJNS5_1CILi1EEES8_S8_EEENS6_IJNS7_ILi192EEESA_NS7_ILi64EEEEEELi64ENS_6half_tEfNS_4arch4Sm90ELb0ELb0ELb1ELb1ELb0ELb0ELb0ELb0ELb1ELb1ELb0ELb0EEENS1_21CollectiveEpilogueFwdINS6_IJSA_SB_SA_EEES9_SD_SF_Li384ELb1ELb1ELb0ELb0EEENS1_36VarlenDynamicPersistentTileSchedulerILi192ELi192ELi384ELi128ELb0ELb1ELb1ELb0ELb1ELb1EEEEEEEEEvNT_6ParamsE --------------------------
	.section	.nv.shared._ZN7cutlass13device_kernelIN5flash11enable_sm90INS1_16FlashAttnFwdSm90INS1_25CollectiveMainloopFwdSm90ILi2EN4cute5tupleIJNS5_1CILi1EEES8_S8_EEENS6_IJNS7_ILi192EEESA_NS7_ILi64EEEEEELi64ENS_6half_tEfNS_4arch4Sm90ELb0ELb0ELb1ELb1ELb0ELb0ELb0ELb0ELb1ELb1ELb0ELb0EEENS1_21CollectiveEpilogueFwdINS6_IJSA_SB_SA_EEES9_SD_SF_Li384ELb1ELb1ELb0ELb0EEENS1_36VarlenDynamicPersistentTileSchedulerILi192ELi192ELi384ELi128ELb0ELb1ELb1ELb0ELb1ELb1EEEEEEEEEvNT_6ParamsE,"aw",@nobits
	.sectionflags	@""
	.align	16
	.zero		1024


//--------------------- .nv.shared._ZN7cutlass13device_kernelIN5flash11enable_sm90INS1_16FlashAttnFwdSm90INS1_25CollectiveMainloopFwdSm90ILi2EN4cute5tupleIJNS5_1CILi1EEES8_S8_EEENS6_IJNS7_ILi192EEESA_NS7_ILi64EEEEEELi64ENS_6half_tEfNS_4arch4Sm90ELb0ELb0ELb1ELb1ELb0ELb1ELb0ELb0ELb1ELb1ELb0ELb0EEENS1_21CollectiveEpilogueFwdINS6_IJSA_SB_SA_EEES9_SD_SF_Li384ELb1ELb1ELb0ELb0EEENS1_36VarlenDynamicPersistentTileSchedulerILi192ELi192ELi384ELi128ELb0ELb1ELb1ELb0ELb1ELb1EEEEEEEEEvNT_6ParamsE --------------------------
	.section	.nv.shared._ZN7cutlass13device_kernelIN5flash11enable_sm90INS1_16FlashAttnFwdSm90INS1_25CollectiveMainloopFwdSm90ILi2EN4cute5tupleIJNS5_1CILi1EEES8_S8_EEENS6_IJNS7_ILi192EEESA_NS7_ILi64EEEEEELi64ENS_6half_tEfNS_4arch4Sm90ELb0ELb0ELb1ELb1ELb0ELb1ELb0ELb0ELb1ELb1ELb0ELb0EEENS1_21CollectiveEpilogueFwdINS6_IJSA_SB_SA_EEES9_SD_SF_Li384ELb1ELb1ELb0ELb0EEENS1_36VarlenDynamicPersistentTileSchedulerILi192ELi192ELi384ELi128ELb0ELb1ELb1ELb0ELb1ELb1EEEEEEEEEvNT_6ParamsE,"aw",@nobits
	.sectionflags	@""
	.align	16
	.zero		1024


//--------------------- .nv.shared._ZN7cutlass13device_kernelIN5flash11enable_sm90INS1_16FlashAttnFwdSm90INS1_25CollectiveMainloopFwdSm90ILi2EN4cute5tupleIJNS5_1CILi1EEES8_S8_EEENS6_IJNS7_ILi192EEENS7_ILi128EEENS7_ILi64EEEEEELi64ENS_6half_tEfNS_4arch4Sm90ELb0ELb1ELb1ELb0ELb0ELb0ELb0ELb1ELb1ELb1ELb0ELb0EEENS1_21CollectiveEpilogueFwdINS6_IJSA_SC_SB_EEES9_SE_SG_Li384ELb0ELb1ELb0ELb0EEENS1_30DynamicPersistentTileSchedulerILi384ELi128ELb0ELb1ELb1EEEEEEEEEvNT_6ParamsE --------------------------
	.section	.nv.shared._ZN7cutlass13device_kernelIN5flash11enable_sm90INS1_16FlashAttnFwdSm90INS1_25CollectiveMainloopFwdSm90ILi2EN4cute5tupleIJNS5_1CILi1EEES8_S8_EEENS6_IJNS7_ILi192EEENS7_ILi128EEENS7_ILi64EEEEEELi64ENS_6half_tEfNS_4arch4Sm90ELb0ELb1ELb1ELb0ELb0ELb0ELb0ELb1ELb1ELb1ELb0ELb0EEENS1_21CollectiveEpilogueFwdINS6_IJSA_SC_SB_EEES9_SE_SG_Li384ELb0ELb1ELb0ELb0EEENS1_30DynamicPersistentTileSchedulerILi384ELi128ELb0ELb1ELb1EEEEEEEEEvNT_6ParamsE,"aw",@nobits
	.sectionflags	@""
	.align	16
	.zero		1024


//--------------------- .nv.shared._ZN7cutlass13device_kernelIN5flash11enable_sm90INS1_16FlashAttnFwdSm90INS1_25CollectiveMainloopFwdSm90ILi2EN4cute5tupleIJNS5_1CILi1EEES8_S8_EEENS6_IJNS7_ILi192EEENS7_ILi128EEENS7_ILi64EEEEEELi64ENS_6half_tEfNS_4arch4Sm90ELb0ELb1ELb1ELb1ELb0ELb0ELb0ELb1ELb1ELb1ELb0ELb0EEENS1_21CollectiveEpilogueFwdINS6_IJSA_SC_SB_EEES9_SE_SG_Li384ELb1ELb1ELb0ELb0EEENS1_36VarlenDynamicPersistentTileSchedulerILi192ELi128ELi384ELi128ELb0ELb1ELb1ELb1ELb0ELb1EEEEEEEEEvNT_6ParamsE --------------------------
	.section	.nv.shared._ZN7cutlass13device_kernelIN5flash11enable_sm90INS1_16FlashAttnFwdSm90INS1_25CollectiveMainloopFwdSm90ILi2EN4cute5tupleIJNS5_1CILi1EEES8_S8_EEENS6_IJNS7_ILi192EEENS7_ILi128EEENS7_ILi64EEEEEELi64ENS_6half_tEfNS_4arch4Sm90ELb0ELb1ELb1ELb1ELb0ELb0ELb0ELb1ELb1ELb1ELb0ELb0EEENS1_21CollectiveEpilogueFwdINS6_IJSA_SC_SB_EEES9_SE_SG_Li384ELb1ELb1ELb0ELb0EEENS1_36VarlenDynamicPersistentTileSchedulerILi192ELi128ELi384ELi128ELb0ELb1ELb1ELb1ELb0ELb1EEEEEEEEEvNT_6ParamsE,"aw",@nobits
	.sectionflags	@""
	.align	16
	.zero		1024


//--------------------- .nv.shared._ZN7cutlass13device_kernelIN5flash11enable_sm90INS1_16FlashAttnFwdSm90INS1_25CollectiveMainloopFwdSm90ILi2EN4cute5tupleIJNS5_1CILi1EEES8_S8_EEENS6_IJNS7_ILi192EEENS7_ILi128EEENS7_ILi64EEEEEELi64ENS_6half_tEfNS_4arch4Sm90ELb0ELb1ELb1ELb1ELb0ELb1ELb0ELb1ELb1ELb1ELb0ELb0EEENS1_21CollectiveEpilogueFwdINS6_IJSA_SC_SB_EEES9_SE_SG_Li384ELb1ELb1ELb0ELb0EEENS1_36VarlenDynamicPersistentTileSchedulerILi192ELi128ELi384ELi128ELb0ELb1ELb1ELb1ELb0ELb1EEEEEEEEEvNT_6ParamsE --------------------------
	.section	.nv.shared._ZN7cutlass13device_kernelIN5flash11enable_sm90INS1_16FlashAttnFwdSm90INS1_25CollectiveMainloopFwdSm90ILi2EN4cute5tupleIJNS5_1CILi1EEES8_S8_EEENS6_IJNS7_ILi192EEENS7_ILi128EEENS7_ILi64EEEEEELi64ENS_6half_tEfNS_4arch4Sm90ELb0ELb1ELb1ELb1ELb0ELb1ELb0ELb1ELb1ELb1ELb0ELb0EEENS1_21CollectiveEpilogueFwdINS6_IJSA_SC_SB_EEES9_SE_SG_Li384ELb1ELb1ELb0ELb0EEENS1_36VarlenDynamicPersistentTileSchedulerILi192ELi128ELi384ELi128ELb0ELb1ELb1ELb1ELb0ELb1EEEEEEEEEvNT_6ParamsE,"aw",@nobits
	.sectionflags	@""
	.align	16
	.zero		1024


//--------------------- .nv.shared._ZN7cutlass13device_kernelIN5flash11enable_sm90INS1_16FlashAttnFwdSm90INS1_25CollectiveMainloopFwdSm90ILi2EN4cute5tupleIJNS5_1CILi1EEES8_S8_EEENS6_IJNS7_ILi192EEENS7_ILi128EEENS7_ILi64EEEEEELi64ENS_6half_tEfNS_4arch4Sm90ELb1ELb0ELb1ELb0ELb0ELb0ELb0ELb1ELb1ELb1ELb0ELb0EEENS1_21CollectiveEpilogueFwdINS6_IJSA_SC_SB_EEES9_SE_SG_Li384ELb0ELb1ELb0ELb0EEENS1_30DynamicPersistentTileSchedulerILi384ELi128ELb0ELb1ELb1EEEEEEEEEvNT_6ParamsE --------------------------
	.section	.nv.shared._ZN7cutlass13device_kernelIN5flash11enable_sm90INS1_16FlashAttnFwdSm90INS1_25CollectiveMainloopFwdSm90ILi2EN4cute5tupleIJNS5_1CILi1EEES8_S8_EEENS6_IJNS7_ILi192EEENS7_ILi128EEENS7_ILi64EEEEEELi64ENS_6half_tEfNS_4arch4Sm90ELb1ELb0ELb1ELb0ELb0ELb0ELb0ELb1ELb1ELb1ELb0ELb0EEENS1_21CollectiveEpilogueFwdINS6_IJSA_SC_SB_EEES9_SE_SG_Li384ELb0ELb1ELb0ELb0EEENS1_30DynamicPersistentTileSchedulerILi384ELi128ELb0ELb1ELb1EEEEEEEEEvNT_6ParamsE,"aw",@nobits
	.sectionflags	@""
	.align	16
	.zero		1024


//--------------------- .nv.shared._ZN7cutlass13device_kernelIN5flash11enable_sm90INS1_16FlashAttnFwdSm90INS1_25CollectiveMainloopFwdSm90ILi2EN4cute5tupleIJNS5_1CILi1EEES8_S8_EEENS6_IJNS7_ILi192EEENS7_ILi128EEENS7_ILi64EEEEEELi64ENS_6half_tEfNS_4arch4Sm90ELb1ELb0ELb1ELb1ELb0ELb0ELb0ELb1ELb1ELb1ELb0ELb0EEENS1_21CollectiveEpilogueFwdINS6_IJSA_SC_SB_EEES9_SE_SG_Li384ELb1ELb1ELb0ELb0EEENS1_36VarlenDynamicPersistentTileSchedulerILi192ELi128ELi384ELi128ELb0ELb1ELb1ELb1ELb1ELb1EEEEEEEEEvNT_6ParamsE --------------------------
	.section	.nv.shared._ZN7cutlass13device_kernelIN5flash11enable_sm90INS1_16FlashAttnFwdSm90INS1_25CollectiveMainloopFwdSm90ILi2EN4cute5tupleIJNS5_1CILi1EEES8_S8_EEENS6_IJNS7_ILi192EEENS7_ILi128EEENS7_ILi64EEEEEELi64ENS_6half_tEfNS_4arch4Sm90ELb1ELb0ELb1ELb1ELb0ELb0ELb0ELb1ELb1ELb1ELb0ELb0EEENS1_21CollectiveEpilogueFwdINS6_IJSA_SC_SB_EEES9_SE_SG_Li384ELb1ELb1ELb0ELb0EEENS1_36VarlenDynamicPersistentTileSchedulerILi192ELi128ELi384ELi128ELb0ELb1ELb1ELb1ELb1ELb1EEEEEEEEEvNT_6ParamsE,"aw",@nobits
	.sectionflags	@""
	.align	16
	.zero		1024


//--------------------- .nv.shared._ZN7cutlass13device_kernelIN5flash11enable_sm90INS1_16FlashAttnFwdSm90INS1_25CollectiveMainloopFwdSm90ILi2EN4cute5tupleIJNS5_1CILi1EEES8_S8_EEENS6_IJNS7_ILi192EEENS7_ILi128EEENS7_ILi64EEEEEELi64ENS_6half_tEfNS_4arch4Sm90ELb1ELb0ELb1ELb1ELb0ELb1ELb0ELb1ELb1ELb1ELb0ELb0EEENS1_21CollectiveEpilogueFwdINS6_IJSA_SC_SB_EEES9_SE_SG_Li384ELb1ELb1ELb0ELb0EEENS1_36VarlenDynamicPersistentTileSchedulerILi192ELi128ELi384ELi128ELb0ELb1ELb1ELb1ELb1ELb1EEEEEEEEEvNT_6ParamsE --------------------------
	.section	.nv.shared._ZN7cutlass13device_kernelIN5flash11enable_sm90INS1_16FlashAttnFwdSm90INS1_25CollectiveMainloopFwdSm90ILi2EN4cute5tupleIJNS5_1CILi1EEES8_S8_EEENS6_IJNS7_ILi192EEENS7_ILi128EEENS7_ILi64EEEEEELi64ENS_6half_tEfNS_4arch4Sm90ELb1ELb0ELb1ELb1ELb0ELb1ELb0ELb1ELb1ELb1ELb0ELb0EEENS1_21CollectiveEpilogueFwdINS6_IJSA_SC_SB_EEES9_SE_SG_Li384ELb1ELb1ELb0ELb0EEENS1_36VarlenDynamicPersistentTileSchedulerILi192ELi128ELi384ELi128ELb0ELb1ELb1ELb1ELb1ELb1EEEEEEEEEvNT_6ParamsE,"aw",@nobits
	.sectionflags	@""
	.align	16
	.zero		1024


//--------------------- .nv.constant0._ZN7cutlass13device_kernelIN5flash11enable_sm90INS1_16FlashAttnFwdSm90INS1_25CollectiveMainloopFwdSm90ILi2EN4cute5tupleIJNS5_1CILi1EEES8_S8_EEENS6_IJNS7_ILi128EEENS7_ILi80EEENS7_ILi256EEEEEELi256ENS_6half_tEfNS_4arch4Sm90ELb0ELb0ELb1ELb0ELb0ELb0ELb0ELb1ELb1ELb1ELb0ELb0EEENS1_21CollectiveEpilogueFwdINS6_IJSA_SC_SB_EEES9_SE_SG_Li256ELb0ELb1ELb0ELb0EEENS1_29StaticPersistentTileSchedulerILb0EEEEEEEEEvNT_6ParamsE --------------------------
	.section	.nv.constant0._ZN7cutlass13device_kernelIN5flash11enable_sm90INS1_16FlashAttnFwdSm90INS1_25CollectiveMainloopFwdSm90ILi2EN4cute5tupleIJNS5_1CILi1EEES8_S8_EEENS6_IJNS7_ILi128EEENS7_ILi80EEENS7_ILi256EEEEEELi256ENS_6half_tEfNS_4arch4Sm90ELb0ELb0ELb1ELb0ELb0ELb0ELb0ELb1ELb1ELb1ELb0ELb0EEENS1_21CollectiveEpilogueFwdINS6_IJSA_SC_SB_EEES9_SE_SG_Li256ELb0ELb1ELb0ELb0EEENS1_29StaticPersistentTileSchedulerILb0EEEEEEEEEvNT_6ParamsE,"a",@progbits
	.sectionflags	@""
	.align	4
.nv.constant0._ZN7cutlass13device_kernelIN5flash11enable_sm90INS1_16FlashAttnFwdSm90INS1_25CollectiveMainloopFwdSm90ILi2EN4cute5tupleIJNS5_1CILi1EEES8_S8_EEENS6_IJNS7_ILi128EEENS7_ILi80EEENS7_ILi256EEEEEELi256ENS_6half_tEfNS_4arch4Sm90ELb0ELb0ELb1ELb0ELb0ELb0ELb0ELb1ELb1ELb1ELb0ELb0EEENS1_21CollectiveEpilogueFwdINS6_IJSA_SC_SB_EEES9_SE_SG_Li256ELb0ELb1ELb0ELb0EEENS1_29StaticPersistentTileSchedulerILb0EEEEEEEEEvNT_6ParamsE:
	.zero		3200


//--------------------- .nv.constant0._ZN7cutlass13device_kernelIN5flash11enable_sm90INS1_16FlashAttnFwdSm90INS1_25CollectiveMainloopFwdSm90ILi2EN4cute5tupleIJNS5_1CILi2EEENS7_ILi1EEES9_EEENS6_IJNS7_ILi128EEENS7_ILi80EEENS7_ILi256EEEEEELi256ENS_6half_tEfNS_4arch4Sm90ELb0ELb0ELb1ELb0ELb0ELb0ELb0ELb1ELb1ELb1ELb0ELb0EEENS1_21CollectiveEpilogueFwdINS6_IJSB_SD_SC_EEESA_SF_SH_Li256ELb0ELb1ELb0ELb0EEENS1_29StaticPersistentTileSchedulerILb0EEEEEEEEEvNT_6ParamsE --------------------------
	.section	.nv.constant0._ZN7cutlass13device_kernelIN5flash11enable_sm90INS1_16FlashAttnFwdSm90INS1_25CollectiveMainloopFwdSm90ILi2EN4cute5tupleIJNS5_1CILi2EEENS7_ILi1EEES9_EEENS6_IJNS7_ILi128EEENS7_ILi80EEENS7_ILi256EEEEEELi256ENS_6half_tEfNS_4arch4Sm90ELb0ELb0ELb1ELb0ELb0ELb0ELb0ELb1ELb1ELb1ELb0ELb0EEENS1_21CollectiveEpilogueFwdINS6_IJSB_SD_SC_EEESA_SF_SH_Li256ELb0ELb1ELb0ELb0EEENS1_29StaticPersistentTileSchedulerILb0EEEEEEEEEvNT_6ParamsE,"a",@progbits
	.sectionflags	@""
	.align	4
.nv.constant0._ZN7cutlass13device_kernelIN5flash11enable_sm90INS1_16FlashAttnFwdSm90INS1_25CollectiveMainloopFwdSm90ILi2EN4cute5tupleIJNS5_1CILi2EEENS7_ILi1EEES9_EEENS6_IJNS7_ILi128EEENS7_ILi80EEENS7_ILi256EEEEEELi256ENS_6half_tEfNS_4arch4Sm90ELb0ELb0ELb1ELb0ELb0ELb0ELb0ELb1ELb1ELb1ELb0ELb0EEENS1_21CollectiveEpilogueFwdINS6_IJSB_SD_SC_EEESA_SF_SH_Li256ELb0ELb1ELb0ELb0EEENS1_29StaticPersistentTileSchedulerILb0EEEEEEEEEvNT_6ParamsE:
	.zero		3200


//--------------------- .nv.constant0._ZN7cutlass13device_kernelIN5flash11enable_sm90INS1_16FlashAttnFwdSm90INS1_25CollectiveMainloopFwdSm90ILi2EN4cute5tupleIJNS5_1CILi1EEES8_S8_EEENS6_IJNS7_ILi128EEENS7_ILi80EEENS7_ILi256EEEEEELi256ENS_6half_tEfNS_4arch4Sm90ELb0ELb0ELb1ELb1ELb0ELb0ELb0ELb1ELb1ELb1ELb0ELb0EEENS1_21CollectiveEpilogueFwdINS6_IJSA_SC_SB_EEES9_SE_SG_Li256ELb1ELb1ELb0ELb0EEENS1_36VarlenDynamicPersistentTileSchedulerILi128ELi80ELi256ELi128ELb0ELb1ELb1ELb0ELb1ELb1EEEEEEEEEvNT_6ParamsE --------------------------
	.section	.nv.constant0._ZN7cutlass13device_kernelIN5flash11enable_sm90INS1_16FlashAttnFwdSm90INS1_25CollectiveMainloopFwdSm90ILi2EN4cute5tupleIJNS5_1CILi1EEES8_S8_EEENS6_IJNS7_ILi128EEENS7_ILi80EEENS7_ILi256EEEEEELi256ENS_6half_tEfNS_4arch4Sm90ELb0ELb0ELb1ELb1ELb0ELb0ELb0ELb1ELb1ELb1ELb0ELb0EEENS1_21CollectiveEpilogueFwdINS6_IJSA_SC_SB_EEES9_SE_SG_Li256ELb1ELb1ELb0ELb0EEENS1_36VarlenDynamicPersistentTileSchedulerILi128ELi80ELi256ELi128ELb0ELb1ELb1ELb0ELb1ELb1EEEEEEEEEvNT_6ParamsE,"a",@progbits
	.sectionflags	@""
	.align	4
.nv.constant0._ZN7cutlass13device_kernelIN5flash11enable_sm90INS1_16FlashAttnFwdSm90INS1_25CollectiveMainloopFwdSm90ILi2EN4cute5tupleIJNS5_1CILi1EEES8_S8_EEENS6_IJNS7_ILi128EEENS7_ILi80EEENS7_ILi256EEEEEELi256ENS_6half_tEfNS_4arch4Sm90ELb0ELb0ELb1ELb1ELb0ELb0ELb0ELb1ELb1ELb1ELb0ELb0EEENS1_21CollectiveEpilogueFwdINS6_IJSA_SC_SB_EEES9_SE_SG_Li256ELb1ELb1ELb0ELb0EEENS1_36VarlenDynamicPersistentTileSchedulerILi128ELi80ELi256ELi128ELb0ELb1ELb1ELb0ELb1ELb1EEEEEEEEEvNT_6ParamsE:
	.zero		3328


//--------------------- .nv.constant0._ZN7cutlass13device_kernelIN5flash11enable_sm90INS1_16FlashAttnFwdSm90INS1_25CollectiveMainloopFwdSm90ILi2EN4cute5tupleIJNS5_1CILi1EEES8_S8_EEENS6_IJNS7_ILi128EEENS7_ILi80EEENS7_ILi256EEEEEELi256ENS_6half_tEfNS_4arch4Sm90ELb0ELb0ELb1ELb1ELb0ELb1ELb0ELb1ELb1ELb1ELb0ELb0EEENS1_21CollectiveEpilogueFwdINS6_IJSA_SC_SB_EEES9_SE_SG_Li256ELb1ELb1ELb0ELb0EEENS1_36VarlenDynamicPersistentTileSchedulerILi128ELi80ELi256ELi128ELb0ELb1ELb1ELb0ELb1ELb1EEEEEEEEEvNT_6ParamsE --------------------------
	.section	.nv.constant0._ZN7cutlass13device_kernelIN5flash11enable_sm90INS1_16FlashAttnFwdSm90INS1_25CollectiveMainloopFwdSm90ILi2EN4cute5tupleIJNS5_1CILi1EEES8_S8_EEENS6_IJNS7_ILi128EEENS7_ILi80EEENS7_ILi256EEEEEELi256ENS_6half_tEfNS_4arch4Sm90ELb0ELb0ELb1ELb1ELb0ELb1ELb0ELb1ELb1ELb1ELb0ELb0EEENS1_21CollectiveEpilogueFwdINS6_IJSA_SC_SB_EEES9_SE_SG_Li256ELb1ELb1ELb0ELb0EEENS1_36VarlenDynamicPersistentTileSchedulerILi128ELi80ELi256ELi128ELb0ELb1ELb1ELb0ELb1ELb1EEEEEEEEEvNT_6ParamsE,"a",@progbits
	.sectionflags	@""
	.align	4
.nv.constant0._ZN7cutlass13device_kernelIN5flash11enable_sm90INS1_16FlashAttnFwdSm90INS1_25CollectiveMainloopFwdSm90ILi2EN4cute5tupleIJNS5_1CILi1EEES8_S8_EEENS6_IJNS7_ILi128EEENS7_ILi80EEENS7_ILi256EEEEEELi256ENS_6half_tEfNS_4arch4Sm90ELb0ELb0ELb1ELb1ELb0ELb1ELb0ELb1ELb1ELb1ELb0ELb0EEENS1_21CollectiveEpilogueFwdINS6_IJSA_SC_SB_EEES9_SE_SG_Li256ELb1ELb1ELb0ELb0EEENS1_36VarlenDynamicPersistentTileSchedulerILi128ELi80ELi256ELi128ELb0ELb1ELb1ELb0ELb1ELb1EEEEEEEEEvNT_6ParamsE:
	.zero		3328


//--------------------- .nv.constant0._ZN7cutlass13device_kernelIN5flash11enable_sm90INS1_16FlashAttnFwdSm90INS1_25CollectiveMainloopFwdSm90ILi2EN4cute5tupleIJNS5_1CILi1EEES8_S8_EEENS6_IJNS7_ILi128EEENS7_ILi64EEENS7_ILi256EEEEEELi256ENS_6half_tEfNS_4arch4Sm90ELb0ELb1ELb1ELb0ELb0ELb0ELb0ELb1ELb1ELb1ELb0ELb0EEENS1_21CollectiveEpilogueFwdINS6_IJSA_SC_SB_EEES9_SE_SG_Li256ELb0ELb1ELb0ELb0EEENS1_30DynamicPersistentTileSchedulerILi256ELi128ELb0ELb1ELb1EEEEEEEEEvNT_6ParamsE --------------------------
	.section	.nv.constant0._ZN7cutlass13device_kernelIN5flash11enable_sm90INS1_16FlashAttnFwdSm90INS1_25CollectiveMainloopFwdSm90ILi2EN4cute5tupleIJNS5_1CILi1EEES8_S8_EEENS6_IJNS7_ILi128EEENS7_ILi64EEENS7_ILi256EEEEEELi256ENS_6half_tEfNS_4arch4Sm90ELb0ELb1ELb1ELb0ELb0ELb0ELb0ELb1ELb1ELb1ELb0ELb0EEENS1_21CollectiveEpilogueFwdINS6_IJSA_SC_SB_EEES9_SE_SG_Li256ELb0ELb1ELb0ELb0EEENS1_30DynamicPersistentTileSchedulerILi256ELi128ELb0ELb1ELb1EEEEEEEEEvNT_6ParamsE,"a",@progbits
	.sectionflags	@""
	.align	4
.nv.constant0._ZN7cutlass13device_kernelIN5flash11enable_sm90INS1_16FlashAttnFwdSm90INS1_25CollectiveMainloopFwdSm90ILi2EN4cute5tupleIJNS5_1CILi1EEES8_S8_EEENS6_IJNS7_ILi128EEENS7_ILi64EEENS7_ILi256EEEEEELi256ENS_6half_tEfNS_4arch4Sm90ELb0ELb1ELb1ELb0ELb0ELb0ELb0ELb1ELb1ELb1ELb0ELb0EEENS1_21CollectiveEpilogueFwdINS6_IJSA_SC_SB_EEES9_SE_SG_Li256ELb0ELb1ELb0ELb0EEENS1_30DynamicPersistentTileSchedulerILi256ELi128ELb0ELb1ELb1EEEEEEEEEvNT_6ParamsE:
	.zero		3328


//--------------------- .nv.constant0._ZN7cutlass13device_kernelIN5flash11enable_sm90INS1_16FlashAttnFwdSm90INS1_25CollectiveMainloopFwdSm90ILi2EN4cute5tupleIJNS5_1CILi1EEES8_S8_EEENS6_IJNS7_ILi128EEENS7_ILi64EEENS7_ILi256EEEEEELi256ENS_6half_tEfNS_4arch4Sm90ELb0ELb1ELb1ELb1ELb0ELb0ELb0ELb1ELb1ELb1ELb0ELb0EEENS1_21CollectiveEpilogueFwdINS6_IJSA_SC_SB_EEES9_SE_SG_Li256ELb1ELb1ELb0ELb0EEENS1_36VarlenDynamicPersistentTileSchedulerILi128ELi64ELi256ELi128ELb0ELb1ELb1ELb1ELb0ELb1EEEEEEEEEvNT_6ParamsE --------------------------
	.section	.nv.constant0._ZN7cutlass13device_kernelIN5flash11enable_sm90INS1_16FlashAttnFwdSm90INS1_25CollectiveMainloopFwdSm90ILi2EN4cute5tupleIJNS5_1CILi1EEES8_S8_EEENS6_IJNS7_ILi128EEENS7_ILi64EEENS7_ILi256EEEEEELi256ENS_6half_tEfNS_4arch4Sm90ELb0ELb1ELb1ELb1ELb0ELb0ELb0ELb1ELb1ELb1ELb0ELb0EEENS1_21CollectiveEpilogueFwdINS6_IJSA_SC_SB_EEES9_SE_SG_Li256ELb1ELb1ELb0ELb0EEENS1_36VarlenDynamicPersistentTileSchedulerILi128ELi64ELi256ELi128ELb0ELb1ELb1ELb1ELb0ELb1EEEEEEEEEvNT_6ParamsE,"a",@progbits
	.sectionflags	@""
	.align	4
.nv.constant0._ZN7cutlass13device_kernelIN5flash11enable_sm90INS1_16FlashAttnFwdSm90INS1_25CollectiveMainloopFwdSm90ILi2EN4cute5tupleIJNS5_1CILi1EEES8_S8_EEENS6_IJNS7_ILi128EEENS7_ILi64EEENS7_ILi256EEEEEELi256ENS_6half_tEfNS_4arch4Sm90ELb0ELb1ELb1ELb1ELb0ELb0ELb0ELb1ELb1ELb1ELb0ELb0EEENS1_21CollectiveEpilogueFwdINS6_IJSA_SC_SB_EEES9_SE_SG_Li256ELb1ELb1ELb0ELb0EEENS1_36VarlenDynamicPersistentTileSchedulerILi128ELi64ELi256ELi128ELb0ELb1ELb1ELb1ELb0ELb1EEEEEEEEEvNT_6ParamsE:
	.zero		3328


//--------------------- .nv.constant0._ZN7cutlass13device_kernelIN5flash11enable_sm90INS1_16FlashAttnFwdSm90INS1_25CollectiveMainloopFwdSm90ILi2EN4cute5tupleIJNS5_1CILi1EEES8_S8_EEENS6_IJNS7_ILi128EEENS7_ILi64EEENS7_ILi256EEEEEELi256ENS_6half_tEfNS_4arch4Sm90ELb0ELb1ELb1ELb1ELb0ELb1ELb0ELb1ELb1ELb1ELb0ELb0EEENS1_21CollectiveEpilogueFwdINS6_IJSA_SC_SB_EEES9_SE_SG_Li256ELb1ELb1ELb0ELb0EEENS1_36VarlenDynamicPersistentTileSchedulerILi128ELi64ELi256ELi128ELb0ELb1ELb1ELb1ELb0ELb1EEEEEEEEEvNT_6ParamsE --------------------------
	.section	.nv.constant0._ZN7cutlass13device_kernelIN5flash11enable_sm90INS1_16FlashAttnFwdSm90INS1_25CollectiveMainloopFwdSm90ILi2EN4cute5tupleIJNS5_1CILi1EEES8_S8_EEENS6_IJNS7_ILi128EEENS7_ILi64EEENS7_ILi256EEEEEELi256ENS_6half_tEfNS_4arch4Sm90ELb0ELb1ELb1ELb1ELb0ELb1ELb0ELb1ELb1ELb1ELb0ELb0EEENS1_21CollectiveEpilogueFwdINS6_IJSA_SC_SB_EEES9_SE_SG_Li256ELb1ELb1ELb0ELb0EEENS1_36VarlenDynamicPersistentTileSchedulerILi128ELi64ELi256ELi128ELb0ELb1ELb1ELb1ELb0ELb1EEEEEEEEEvNT_6ParamsE,"a",@progbits
	.sectionflags	@""
	.align	4
.nv.constant0._ZN7cutlass13device_kernelIN5flash11enable_sm90INS1_16FlashAttnFwdSm90INS1_25CollectiveMainloopFwdSm90ILi2EN4cute5tupleIJNS5_1CILi1EEES8_S8_EEENS6_IJNS7_ILi128EEENS7_ILi64EEENS7_ILi256EEEEEELi256ENS_6half_tEfNS_4arch4Sm90ELb0ELb1ELb1ELb1ELb0ELb1ELb0ELb1ELb1ELb1ELb0ELb0EEENS1_21CollectiveEpilogueFwdINS6_IJSA_SC_SB_EEES9_SE_SG_Li256ELb1ELb1ELb0ELb0EEENS1_36VarlenDynamicPersistentTileSchedulerILi128ELi64ELi256ELi128ELb0ELb1ELb1ELb1ELb0ELb1EEEEEEEEEvNT_6ParamsE:
	.zero		3328


//--------------------- .nv.constant0._ZN7cutlass13device_kernelIN5flash11enable_sm90INS1_16FlashAttnFwdSm90INS1_25CollectiveMainloopFwdSm90ILi2EN4cute5tupleIJNS5_1CILi1EEES8_S8_EEENS6_IJNS7_ILi128EEENS7_ILi80EEENS7_ILi256EEEEEELi256ENS_6half_tEfNS_4arch4Sm90ELb1ELb0ELb1ELb0ELb0ELb0ELb0ELb1ELb1ELb1ELb0ELb0EEENS1_21CollectiveEpilogueFwdINS6_IJSA_SC_SB_EEES9_SE_SG_Li256ELb0ELb1ELb0ELb0EEENS1_30DynamicPersistentTileSchedulerILi256ELi128ELb0ELb1ELb1EEEEEEEEEvNT_6ParamsE --------------------------
	.section	.nv.constant0._ZN7cutlass13device_kernelIN5flash11enable_sm90INS1_16FlashAttnFwdSm90INS1_25CollectiveMainloopFwdSm90ILi2EN4cute5tupleIJNS5_1CILi1EEES8_S8_EEENS6_IJNS7_ILi128EEENS7_ILi80EEENS7_ILi256EEEEEELi256ENS_6half_tEfNS_4arch4Sm90ELb1ELb0ELb1ELb0ELb0ELb0ELb0ELb1ELb1ELb1ELb0ELb0EEENS1_21CollectiveEpilogueFwdINS6_IJSA_SC_SB_EEES9_SE_SG_Li256ELb0ELb1ELb0ELb0EEENS1_30DynamicPersistentTileSchedulerILi256ELi128ELb0ELb1ELb1EEEEEEEEEvNT_6ParamsE,"a",@progbits
	.sectionflags	@""
	.align	4
.nv.constant0._ZN7cutlass13device_kernelIN5flash11enable_sm90INS1_16FlashAttnFwdSm90INS1_25CollectiveMainloopFwdSm90ILi2EN4cute5tupleIJNS5_1CILi1EEES8_S8_EEENS6_IJNS7_ILi128EEENS7_ILi80EEENS7_ILi256EEEEEELi256ENS_6half_tEfNS_4arch4Sm90ELb1ELb0ELb1ELb0ELb0ELb0ELb0ELb1ELb1ELb1ELb0ELb0EEENS1_21CollectiveEpilogueFwdINS6_IJSA_SC_SB_EEES9_SE_SG_Li256ELb0ELb1ELb0ELb0EEENS1_30DynamicPersistentTileSchedulerILi256ELi128ELb0ELb1ELb1EEEEEEEEEvNT_6ParamsE:
	.zero		3328


//--------------------- .nv.constant0._ZN7cutlass13device_kernelIN5flash11enable_sm90INS1_16FlashAttnFwdSm90INS1_25CollectiveMainloopFwdSm90ILi2EN4cute5tupleIJNS5_1CILi1EEES8_S8_EEENS6_IJNS7_ILi128EEENS7_ILi80EEENS7_ILi256EEEEEELi256ENS_6half_tEfNS_4arch4Sm90ELb1ELb0ELb1ELb1ELb0ELb0ELb0ELb1ELb1ELb1ELb0ELb0EEENS1_21CollectiveEpilogueFwdINS6_IJSA_SC_SB_EEES9_SE_SG_Li256ELb1ELb1ELb0ELb0EEENS1_36VarlenDynamicPersistentTileSchedulerILi128ELi80ELi256ELi128ELb0ELb1ELb1ELb1ELb1ELb1EEEEEEEEEvNT_6ParamsE --------------------------
	.section	.nv.constant0._ZN7cutlass13device_kernelIN5flash11enable_sm90INS1_16FlashAttnFwdSm90INS1_25CollectiveMainloopFwdSm90ILi2EN4cute5tupleIJNS5_1CILi1EEES8_S8_EEENS6_IJNS7_ILi128EEENS7_ILi80EEENS7_ILi256EEEEEELi256ENS_6half_tEfNS_4arch4Sm90ELb1ELb0ELb1ELb1ELb0ELb0ELb0ELb1ELb1ELb1ELb0ELb0EEENS1_21CollectiveEpilogueFwdINS6_IJSA_SC_SB_EEES9_SE_SG_Li256ELb1ELb1ELb0ELb0EEENS1_36VarlenDynamicPersistentTileSchedulerILi128ELi80ELi256ELi128ELb0ELb1ELb1ELb1ELb1ELb1EEEEEEEEEvNT_6ParamsE,"a",@progbits
	.sectionflags	@""
	.align	4
.nv.constant0._ZN7cutlass13device_kernelIN5flash11enable_sm90INS1_16FlashAttnFwdSm90INS1_25CollectiveMainloopFwdSm90ILi2EN4cute5tupleIJNS5_1CILi1EEES8_S8_EEENS6_IJNS7_ILi128EEENS7_ILi80EEENS7_ILi256EEEEEELi256ENS_6half_tEfNS_4arch4Sm90ELb1ELb0ELb1ELb1ELb0ELb0ELb0ELb1ELb1ELb1ELb0ELb0EEENS1_21CollectiveEpilogueFwdINS6_IJSA_SC_SB_EEES9_SE_SG_Li256ELb1ELb1ELb0ELb0EEENS1_36VarlenDynamicPersistentTileSchedulerILi128ELi80ELi256ELi128ELb0ELb1ELb1ELb1ELb1ELb1EEEEEEEEEvNT_6ParamsE:
	.zero		3328


//--------------------- .nv.constant0._ZN7cutlass13device_kernelIN5flash11enable_sm90INS1_16FlashAttnFwdSm90INS1_25CollectiveMainloopFwdSm90ILi2EN4cute5tupleIJNS5_1CILi1EEES8_S8_EEENS6_IJNS7_ILi128EEENS7_ILi80EEENS7_ILi256EEEEEELi256ENS_6half_tEfNS_4arch4Sm90ELb1ELb0ELb1ELb1ELb0ELb1ELb0ELb1ELb1ELb1ELb0ELb0EEENS1_21CollectiveEpilogueFwdINS6_IJSA_SC_SB_EEES9_SE_SG_Li256ELb1ELb1ELb0ELb0EEENS1_36VarlenDynamicPersistentTileSchedulerILi128ELi80ELi256ELi128ELb0ELb1ELb1ELb1ELb1ELb1EEEEEEEEEvNT_6ParamsE --------------------------
	.section	.nv.constant0._ZN7cutlass13device_kernelIN5flash11enable_sm90INS1_16FlashAttnFwdSm90INS1_25CollectiveMainloopFwdSm90ILi2EN4cute5tupleIJNS5_1CILi1EEES8_S8_EEENS6_IJNS7_ILi128EEENS7_ILi80EEENS7_ILi256EEEEEELi256ENS_6half_tEfNS_4arch4Sm90ELb1ELb0ELb1ELb1ELb0ELb1ELb0ELb1ELb1ELb1ELb0ELb0EEENS1_21CollectiveEpilogueFwdINS6_IJSA_SC_SB_EEES9_SE_SG_Li256ELb1ELb1ELb0ELb0EEENS1_36VarlenDynamicPersistentTileSchedulerILi128ELi80ELi256ELi128ELb0ELb1ELb1ELb1ELb1ELb1EEEEEEEEEvNT_6ParamsE,"a",@progbits
	.sectionflags	@""
	.align	4
.nv.constant0._ZN7cutlass13device_kernelIN5flash11enable_sm90INS1_16FlashAttnFwdSm90INS1_25CollectiveMainloopFwdSm90ILi2EN4cute5tupleIJNS5_1CILi1EEES8_S8_EEENS6_IJNS7_ILi128EEENS7_ILi80EEENS7_ILi256EEEEEELi256ENS_6half_tEfNS_4arch4Sm90ELb1ELb0ELb1ELb1ELb0ELb1ELb0ELb1ELb1ELb1ELb0ELb0EEENS1_21CollectiveEpilogueFwdINS6_IJSA_SC_SB_EEES9_SE_SG_Li256ELb1ELb1ELb0ELb0EEENS1_36VarlenDynamicPersistentTileSchedulerILi128ELi80ELi256ELi128ELb0ELb1ELb1ELb1ELb1ELb1EEEEEEEEEvNT_6ParamsE:
	.zero		3328


//--------------------- .nv.constant0._ZN7cutlass13device_kernelIN5flash11enable_sm90INS1_16FlashAttnFwdSm90INS1_25CollectiveMainloopFwdSm90ILi2EN4cute5tupleIJNS5_1CILi1EEES8_S8_EEENS6_IJNS7_ILi128EEENS7_ILi112EEENS7_ILi192EEEEEELi192ENS_6half_tEfNS_4arch4Sm90ELb0ELb0ELb1ELb0ELb0ELb0ELb0ELb1ELb1ELb1ELb0ELb0EEENS1_21CollectiveEpilogueFwdINS6_IJSA_SC_SB_EEES9_SE_SG_Li256ELb0ELb1ELb0ELb0EEENS1_29StaticPersistentTileSchedulerILb0EEEEEEEEEvNT_6ParamsE --------------------------
	.section	.nv.constant0._ZN7cutlass13device_kernelIN5flash11enable_sm90INS1_16FlashAttnFwdSm90INS1_25CollectiveMainloopFwdSm90ILi2EN4cute5tupleIJNS5_1CILi1EEES8_S8_EEENS6_IJNS7_ILi128EEENS7_ILi112EEENS7_ILi192EEEEEELi192ENS_6half_tEfNS_4arch4Sm90ELb0ELb0ELb1ELb0ELb0ELb0ELb0ELb1ELb1ELb1ELb0ELb0EEENS1_21CollectiveEpilogueFwdINS6_IJSA_SC_SB_EEES9_SE_SG_Li256ELb0ELb1ELb0ELb0EEENS1_29StaticPersistentTileSchedulerILb0EEEEEEEEEvNT_6ParamsE,"a",@progbits
	.sectionflags	@""
	.align	4
.nv.constant0._ZN7cutlass13device_kernelIN5flash11enable_sm90INS1_16FlashAttnFwdSm90INS1_25CollectiveMainloopFwdSm90ILi2EN4cute5tupleIJNS5_1CILi1EEES8_S8_EEENS6_IJNS7_ILi128EEENS7_ILi112EEENS7_ILi192EEEEEELi192ENS_6half_tEfNS_4arch4Sm90ELb0ELb0ELb1ELb0ELb0ELb0ELb0ELb1ELb1ELb1ELb0ELb0EEENS1_21CollectiveEpilogueFwdINS6_IJSA_SC_SB_EEES9_SE_SG_Li256ELb0ELb1ELb0ELb0EEENS1_29StaticPersistentTileSchedulerILb0EEEEEEEEEvNT_6ParamsE:
	.zero		3200


//--------------------- .nv.constant0._ZN7cutlass13device_kernelIN5flash11enable_sm90INS1_16FlashAttnFwdSm90INS1_25CollectiveMainloopFwdSm90ILi2EN4cute5tupleIJNS5_1CILi2EEENS7_ILi1EEES9_EEENS6_IJNS7_ILi128EEENS7_ILi112EEENS7_ILi192EEEEEELi192ENS_6half_tEfNS_4arch4Sm90ELb0ELb0ELb1ELb0ELb0ELb0ELb0ELb1ELb1ELb1ELb0ELb0EEENS1_21CollectiveEpilogueFwdINS6_IJSB_SD_SC_EEESA_SF_SH_Li256ELb0ELb1ELb0ELb0EEENS1_29StaticPersistentTileSchedulerILb0EEEEEEEEEvNT_6ParamsE --------------------------
	.section	.nv.constant0._ZN7cutlass13device_kernelIN5flash11enable_sm90INS1_16FlashAttnFwdSm90INS1_25CollectiveMainloopFwdSm90ILi2EN4cute5tupleIJNS5_1CILi2EEENS7_ILi1EEES9_EEENS6_IJNS7_ILi128EEENS7_ILi112EEENS7_ILi192EEEEEELi192ENS_6half_tEfNS_4arch4Sm90ELb0ELb0ELb1ELb0ELb0ELb0ELb0ELb1ELb1ELb1ELb0ELb0EEENS1_21CollectiveEpilogueFwdINS6_IJSB_SD_SC_EEESA_SF_SH_Li256ELb0ELb1ELb0ELb0EEENS1_29StaticPersistentTileSchedulerILb0EEEEEEEEEvNT_6ParamsE,"a",@progbits
	.sectionflags	@""
	.align	4
.nv.constant0._ZN7cutlass13device_kernelIN5flash11enable_sm90INS1_16FlashAttnFwdSm90INS1_25CollectiveMainloopFwdSm90ILi2EN4cute5tupleIJNS5_1CILi2EEENS7_ILi1EEES9_EEENS6_IJNS7_ILi128EEENS7_ILi112EEENS7_ILi192EEEEEELi192ENS_6half_tEfNS_4arch4Sm90ELb0ELb0ELb1ELb0ELb0ELb0ELb0ELb1ELb1ELb1ELb0ELb0EEENS1_21CollectiveEpilogueFwdINS6_IJSB_SD_SC_EEESA_SF_SH_Li256ELb0ELb1ELb0ELb0EEENS1_29StaticPersistentTileSchedulerILb0EEEEEEEEEvNT_6ParamsE:
	.zero		3200


//--------------------- .nv.constant0._ZN7cutlass13device_kernelIN5flash11enable_sm90INS1_16FlashAttnFwdSm90INS1_25CollectiveMainloopFwdSm90ILi2EN4cute5tupleIJNS5_1CILi1EEES8_S8_EEENS6_IJNS7_ILi128EEENS7_ILi112EEENS7_ILi192EEEEEELi192ENS_6half_tEfNS_4arch4Sm90ELb0ELb0ELb1ELb1ELb0ELb0ELb0ELb1ELb1ELb1ELb0ELb0EEENS1_21CollectiveEpilogueFwdINS6_IJSA_SC_SB_EEES9_SE_SG_Li256ELb1ELb1ELb0ELb0EEENS1_36VarlenDynamicPersistentTileSchedulerILi128ELi112ELi256ELi128ELb0ELb1ELb1ELb0ELb1ELb1EEEEEEEEEvNT_6ParamsE --------------------------
	.section	.nv.constant0._ZN7cutlass13device_kernelIN5flash11enable_sm90INS1_16FlashAttnFwdSm90INS1_25CollectiveMainloopFwdSm90ILi2EN4cute5tupleIJNS5_1CILi1EEES8_S8_EEENS6_IJNS7_ILi128EEENS7_ILi112EEENS7_ILi192EEEEEELi192ENS_6half_tEfNS_4arch4Sm90ELb0ELb0ELb1ELb1ELb0ELb0ELb0ELb1ELb1ELb1ELb0ELb0EEENS1_21CollectiveEpilogueFwdINS6_IJSA_SC_SB_EEES9_SE_SG_Li256ELb1ELb1ELb0ELb0EEENS1_36VarlenDynamicPersistentTileSchedulerILi128ELi112ELi256ELi128ELb0ELb1ELb1ELb0ELb1ELb1EEEEEEEEEvNT_6ParamsE,"a",@progbits
	.sectionflags	@""
	.align	4
.nv.constant0._ZN7cutlass13device_kernelIN5flash11enable_sm90INS1_16FlashAttnFwdSm90INS1_25CollectiveMainloopFwdSm90ILi2EN4cute5tupleIJNS5_1CILi1EEES8_S8_EEENS6_IJNS7_ILi128EEENS7_ILi112EEENS7_ILi192EEEEEELi192ENS_6half_tEfNS_4arch4Sm90ELb0ELb0ELb1ELb1ELb0ELb0ELb0ELb1ELb1ELb1ELb0ELb0EEENS1_21CollectiveEpilogueFwdINS6_IJSA_SC_SB_EEES9_SE_SG_Li256ELb1ELb1ELb0ELb0EEENS1_36VarlenDynamicPersistentTileSchedulerILi128ELi112ELi256ELi128ELb0ELb1ELb1ELb0ELb1ELb1EEEEEEEEEvNT_6ParamsE:
	.zero		3328


//--------------------- .nv.constant0._ZN7cutlass13device_kernelIN5flash11enable_sm90INS1_16FlashAttnFwdSm90INS1_25CollectiveMainloopFwdSm90ILi2EN4cute5tupleIJNS5_1CILi1EEES8_S8_EEENS6_IJNS7_ILi128EEENS7_ILi112EEENS7_ILi192EEEEEELi192ENS_6half_tEfNS_4arch4Sm90ELb0ELb0ELb1ELb1ELb0ELb1ELb0ELb1ELb1ELb1ELb0ELb0EEENS1_21CollectiveEpilogueFwdINS6_IJSA_SC_SB_EEES9_SE_SG_Li256ELb1ELb1ELb0ELb0EEENS1_36VarlenDynamicPersistentTileSchedulerILi128ELi112ELi256ELi128ELb0ELb1ELb1ELb0ELb1ELb1EEEEEEEEEvNT_6ParamsE --------------------------
	.section	.nv.constant0._ZN7cutlass13device_kernelIN5flash11enable_sm90INS1_16FlashAttnFwdSm90INS1_25CollectiveMainloopFwdSm90ILi2EN4cute5tupleIJNS5_1CILi1EEES8_S8_EEENS6_IJNS7_ILi128EEENS7_ILi112EEENS7_ILi192EEEEEELi192ENS_6half_tEfNS_4arch4Sm90ELb0ELb0ELb1ELb1ELb0ELb1ELb0ELb1ELb1ELb1ELb0ELb0EEENS1_21CollectiveEpilogueFwdINS6_IJSA_SC_SB_EEES9_SE_SG_Li256ELb1ELb1ELb0ELb0EEENS1_36VarlenDynamicPersistentTileSchedulerILi128ELi112ELi256ELi128ELb0ELb1ELb1ELb0ELb1ELb1EEEEEEEEEvNT_6ParamsE,"a",@progbits
	.sectionflags	@""
	.align	4
.nv.constant0._ZN7cutlass13device_kernelIN5flash11enable_sm90INS1_16FlashAttnFwdSm90INS1_25CollectiveMainloopFwdSm90ILi2EN4cute5tupleIJNS5_1CILi1EEES8_S8_EEENS6_IJNS7_ILi128EEENS7_ILi112EEENS7_ILi192EEEEEELi192ENS_6half_tEfNS_4arch4Sm90ELb0ELb0ELb1ELb1ELb0ELb1ELb0ELb1ELb1ELb1ELb0ELb0EEENS1_21CollectiveEpilogueFwdINS6_IJSA_SC_SB_EEES9_SE_SG_Li256ELb1ELb1ELb0ELb0EEENS1_36VarlenDynamicPersistentTileSchedulerILi128ELi112ELi256ELi128ELb0ELb1ELb1ELb0ELb1ELb1EEEEEEEEEvNT_6ParamsE:
	.zero		3328


//--------------------- .nv.constant0._ZN7cutlass13device_kernelIN5flash11enable_sm90INS1_16FlashAttnFwdSm90INS1_25CollectiveMainloopFwdSm90ILi2EN4cute5tupleIJNS5_1CILi1EEES8_S8_EEENS6_IJNS7_ILi128EEENS7_ILi96EEENS7_ILi192EEEEEELi192ENS_6half_tEfNS_4arch4Sm90ELb0ELb1ELb1ELb0ELb0ELb0ELb0ELb1ELb1ELb1ELb0ELb0EEENS1_21CollectiveEpilogueFwdINS6_IJSA_SC_SB_EEES9_SE_SG_Li256ELb0ELb1ELb0ELb0EEENS1_30DynamicPersistentTileSchedulerILi256ELi128ELb0ELb1ELb1EEEEEEEEEvNT_6ParamsE --------------------------
	.section	.nv.constant0._ZN7cutlass13device_kernelIN5flash11enable_sm90INS1_16FlashAttnFwdSm90INS1_25CollectiveMainloopFwdSm90ILi2EN4cute5tupleIJNS5_1CILi1EEES8_S8_EEENS6_IJNS7_ILi128EEENS7_ILi96EEENS7_ILi192EEEEEELi192ENS_6half_tEfNS_4arch4Sm90ELb0ELb1ELb1ELb0ELb0ELb0ELb0ELb1ELb1ELb1ELb0ELb0EEENS1_21CollectiveEpilogueFwdINS6_IJSA_SC_SB_EEES9_SE_SG_Li256ELb0ELb1ELb0ELb0EEENS1_30DynamicPersistentTileSchedulerILi256ELi128ELb0ELb1ELb1EEEEEEEEEvNT_6ParamsE,"a",@progbits
	.sectionflags	@""
	.align	4
.nv.constant0._ZN7cutlass13device_kernelIN5flash11enable_sm90INS1_16FlashAttnFwdSm90INS1_25CollectiveMainloopFwdSm90ILi2EN4cute5tupleIJNS5_1CILi1EEES8_S8_EEENS6_IJNS7_ILi128EEENS7_ILi96EEENS7_ILi192EEEEEELi192ENS_6half_tEfNS_4arch4Sm90ELb0ELb1ELb1ELb0ELb0ELb0ELb0ELb1ELb1ELb1ELb0ELb0EEENS1_21CollectiveEpilogueFwdINS6_IJSA_SC_SB_EEES9_SE_SG_Li256ELb0ELb1ELb0ELb0EEENS1_30DynamicPersistentTileSchedulerILi256ELi128ELb0ELb1ELb1EEEEEEEEEvNT_6ParamsE:
	.zero		3328


//--------------------- .nv.constant0._ZN7cutlass13device_kernelIN5flash11enable_sm90INS1_16FlashAttnFwdSm90INS1_25CollectiveMainloopFwdSm90ILi2EN4cute5tupleIJNS5_1CILi1EEES8_S8_EEENS6_IJNS7_ILi128EEENS7_ILi96EEENS7_ILi192EEEEEELi192ENS_6half_tEfNS_4arch4Sm90ELb0ELb1ELb1ELb1ELb0ELb0ELb0ELb1ELb1ELb1ELb0ELb0EEENS1_21CollectiveEpilogueFwdINS6_IJSA_SC_SB_EEES9_SE_SG_Li256ELb1ELb1ELb0ELb0EEENS1_36VarlenDynamicPersistentTileSchedulerILi128ELi96ELi256ELi128ELb0ELb1ELb1ELb1ELb0ELb1EEEEEEEEEvNT_6ParamsE --------------------------
	.section	.nv.constant0._ZN7cutlass13device_kernelIN5flash11enable_sm90INS1_16FlashAttnFwdSm90INS1_25CollectiveMainloopFwdSm90ILi2EN4cute5tupleIJNS5_1CILi1EEES8_S8_EEENS6_IJNS7_ILi128EEENS7_ILi96EEENS7_ILi192EEEEEELi192ENS_6half_tEfNS_4arch4Sm90ELb0ELb1ELb1ELb1ELb0ELb0ELb0ELb1ELb1ELb1ELb0ELb0EEENS1_21CollectiveEpilogueFwdINS6_IJSA_SC_SB_EEES9_SE_SG_Li256ELb1ELb1ELb0ELb0EEENS1_36VarlenDynamicPersistentTileSchedulerILi128ELi96ELi256ELi128ELb0ELb1ELb1ELb1ELb0ELb1EEEEEEEEEvNT_6ParamsE,"a",@progbits
	.sectionflags	@""
	.align	4
.nv.constant0._ZN7cutlass13device_kernelIN5flash11enable_sm90INS1_16FlashAttnFwdSm90INS1_25CollectiveMainloopFwdSm90ILi2EN4cute5tupleIJNS5_1CILi1EEES8_S8_EEENS6_IJNS7_ILi128EEENS7_ILi96EEENS7_ILi192EEEEEELi192ENS_6half_tEfNS_4arch4Sm90ELb0ELb1ELb1ELb1ELb0ELb0ELb0ELb1ELb1ELb1ELb0ELb0EEENS1_21CollectiveEpilogueFwdINS6_IJSA_SC_SB_EEES9_SE_SG_Li256ELb1ELb1ELb0ELb0EEENS1_36VarlenDynamicPersistentTileSchedulerILi128ELi96ELi256ELi128ELb0ELb1ELb1ELb1ELb0ELb1EEEEEEEEEvNT_6ParamsE:
	.zero		3328


//--------------------- .nv.constant0._ZN7cutlass13device_kernelIN5flash11enable_sm90INS1_16FlashAttnFwdSm90INS1_25CollectiveMainloopFwdSm90ILi2EN4cute5tupleIJNS5_1CILi1EEES8_S8_EEENS6_IJNS7_ILi128EEENS7_ILi96EEENS7_ILi192EEEEEELi192ENS_6half_tEfNS_4arch4Sm90ELb0ELb1ELb1ELb1ELb0ELb1ELb0ELb1ELb1ELb1ELb0ELb0EEENS1_21CollectiveEpilogueFwdINS6_IJSA_SC_SB_EEES9_SE_SG_Li256ELb1ELb1ELb0ELb0EEENS1_36VarlenDynamicPersistentTileSchedulerILi128ELi96ELi256ELi128ELb0ELb1ELb1ELb1ELb0ELb1EEEEEEEEEvNT_6ParamsE --------------------------
	.section	.nv.constant0._ZN7cutlass13device_kernelIN5flash11enable_sm90INS1_16FlashAttnFwdSm90INS1_25CollectiveMainloopFwdSm90ILi2EN4cute5tupleIJNS5_1CILi1EEES8_S8_EEENS6_IJNS7_ILi128EEENS7_ILi96EEENS7_ILi192EEEEEELi192ENS_6half_tEfNS_4arch4Sm90ELb0ELb1ELb1ELb1ELb0ELb1ELb0ELb1ELb1ELb1ELb0ELb0EEENS1_21CollectiveEpilogueFwdINS6_IJSA_SC_SB_EEES9_SE_SG_Li256ELb1ELb1ELb0ELb0EEENS1_36VarlenDynamicPersistentTileSchedulerILi128ELi96ELi256ELi128ELb0ELb1ELb1ELb1ELb0ELb1EEEEEEEEEvNT_6ParamsE,"a",@progbits
	.sectionflags	@""
	.align	4
.nv.constant0._ZN7cutlass13device_kernelIN5flash11enable_sm90INS1_16FlashAttnFwdSm90INS1_25CollectiveMainloopFwdSm90ILi2EN4cute5tupleIJNS5_1CILi1EEES8_S8_EEENS6_IJNS7_ILi128EEENS7_ILi96EEENS7_ILi192EEEEEELi192ENS_6half_tEfNS_4arch4Sm90ELb0ELb1ELb1ELb1ELb0ELb1ELb0ELb1ELb1ELb1ELb0ELb0EEENS1_21CollectiveEpilogueFwdINS6_IJSA_SC_SB_EEES9_SE_SG_Li256ELb1ELb1ELb0ELb0EEENS1_36VarlenDynamicPersistentTileSchedulerILi128ELi96ELi256ELi128ELb0ELb1ELb1ELb1ELb0ELb1EEEEEEEEEvNT_6ParamsE:
	.zero		3328


//--------------------- .nv.constant0._ZN7cutlass13device_kernelIN5flash11enable_sm90INS1_16FlashAttnFwdSm90INS1_25CollectiveMainloopFwdSm90ILi2EN4cute5tupleIJNS5_1CILi1EEES8_S8_EEENS6_IJNS7_ILi128EEENS7_ILi112EEENS7_ILi192EEEEEELi192ENS_6half_tEfNS_4arch4Sm90ELb1ELb0ELb1ELb0ELb0ELb0ELb0ELb1ELb1ELb1ELb0ELb0EEENS1_21CollectiveEpilogueFwdINS6_IJSA_SC_SB_EEES9_SE_SG_Li256ELb0ELb1ELb0ELb0EEENS1_30DynamicPersistentTileSchedulerILi256ELi128ELb0ELb1ELb1EEEEEEEEEvNT_6ParamsE --------------------------
	.section	.nv.constant0._ZN7cutlass13device_kernelIN5flash11enable_sm90INS1_16FlashAttnFwdSm90INS1_25CollectiveMainloopFwdSm90ILi2EN4cute5tupleIJNS5_1CILi1EEES8_S8_EEENS6_IJNS7_ILi128EEENS7_ILi112EEENS7_ILi192EEEEEELi192ENS_6half_tEfNS_4arch4Sm90ELb1ELb0ELb1ELb0ELb0ELb0ELb0ELb1ELb1ELb1ELb0ELb0EEENS1_21CollectiveEpilogueFwdINS6_IJSA_SC_SB_EEES9_SE_SG_Li256ELb0ELb1ELb0ELb0EEENS1_30DynamicPersistentTileSchedulerILi256ELi128ELb0ELb1ELb1EEEEEEEEEvNT_6ParamsE,"a",@progbits
	.sectionflags	@""
	.align	4
.nv.constant0._ZN7cutlass13device_kernelIN5flash11enable_sm90INS1_16FlashAttnFwdSm90INS1_25CollectiveMainloopFwdSm90ILi2EN4cute5tupleIJNS5_1CILi1EEES8_S8_EEENS6_IJNS7_ILi128EEENS7_ILi112EEENS7_ILi192EEEEEELi192ENS_6half_tEfNS_4arch4Sm90ELb1ELb0ELb1ELb0ELb0ELb0ELb0ELb1ELb1ELb1ELb0ELb0EEENS1_21CollectiveEpilogueFwdINS6_IJSA_SC_SB_EEES9_SE_SG_Li256ELb0ELb1ELb0ELb0EEENS1_30DynamicPersistentTileSchedulerILi256ELi128ELb0ELb1ELb1EEEEEEEEEvNT_6ParamsE:
	.zero		3328


//--------------------- .nv.constant0._ZN7cutlass13device_kernelIN5flash11enable_sm90INS1_16FlashAttnFwdSm90INS1_25CollectiveMainloopFwdSm90ILi2EN4cute5tupleIJNS5_1CILi1EEES8_S8_EEENS6_IJNS7_ILi128EEENS7_ILi112EEENS7_ILi192EEEEEELi192ENS_6half_tEfNS_4arch4Sm90ELb1ELb0ELb1ELb1ELb0ELb0ELb0ELb1ELb1ELb1ELb0ELb0EEENS1_21CollectiveEpilogueFwdINS6_IJSA_SC_SB_EEES9_SE_SG_Li256ELb1ELb1ELb0ELb0EEENS1_36VarlenDynamicPersistentTileSchedulerILi128ELi112ELi256ELi128ELb0ELb1ELb1ELb1ELb1ELb1EEEEEEEEEvNT_6ParamsE --------------------------
	.section	.nv.constant0._ZN7cutlass13device_kernelIN5flash11enable_sm90INS1_16FlashAttnFwdSm90INS1_25CollectiveMainloopFwdSm90ILi2EN4cute5tupleIJNS5_1CILi1EEES8_S8_EEENS6_IJNS7_ILi128EEENS7_ILi112EEENS7_ILi192EEEEEELi192ENS_6half_tEfNS_4arch4Sm90ELb1ELb0ELb1ELb1ELb0ELb0ELb0ELb1ELb1ELb1ELb0ELb0EEENS1_21CollectiveEpilogueFwdINS6_IJSA_SC_SB_EEES9_SE_SG_Li256ELb1ELb1ELb0ELb0EEENS1_36VarlenDynamicPersistentTileSchedulerILi128ELi112ELi256ELi128ELb0ELb1ELb1ELb1ELb1ELb1EEEEEEEEEvNT_6ParamsE,"a",@progbits
	.sectionflags	@""
	.align	4
.nv.constant0._ZN7cutlass13device_kernelIN5flash11enable_sm90INS1_16FlashAttnFwdSm90INS1_25CollectiveMainloopFwdSm90ILi2EN4cute5tupleIJNS5_1CILi1EEES8_S8_EEENS6_IJNS7_ILi128EEENS7_ILi112EEENS7_ILi192EEEEEELi192ENS_6half_tEfNS_4arch4Sm90ELb1ELb0ELb1ELb1ELb0ELb0ELb0ELb1ELb1ELb1ELb0ELb0EEENS1_21CollectiveEpilogueFwdINS6_IJSA_SC_SB_EEES9_SE_SG_Li256ELb1ELb1ELb0ELb0EEENS1_36VarlenDynamicPersistentTileSchedulerILi128ELi112ELi256ELi128ELb0ELb1ELb1ELb1ELb1ELb1EEEEEEEEEvNT_6ParamsE:
	.zero		3328


//--------------------- .nv.constant0._ZN7cutlass13device_kernelIN5flash11enable_sm90INS1_16FlashAttnFwdSm90INS1_25CollectiveMainloopFwdSm90ILi2EN4cute5tupleIJNS5_1CILi1EEES8_S8_EEENS6_IJNS7_ILi128EEENS7_ILi112EEENS7_ILi192EEEEEELi192ENS_6half_tEfNS_4arch4Sm90ELb1ELb0ELb1ELb1ELb0ELb1ELb0ELb1ELb1ELb1ELb0ELb0EEENS1_21CollectiveEpilogueFwdINS6_IJSA_SC_SB_EEES9_SE_SG_Li256ELb1ELb1ELb0ELb0EEENS1_36VarlenDynamicPersistentTileSchedulerILi128ELi112ELi256ELi128ELb0ELb1ELb1ELb1ELb1ELb1EEEEEEEEEvNT_6ParamsE --------------------------
	.section	.nv.constant0._ZN7cutlass13device_kernelIN5flash11enable_sm90INS1_16FlashAttnFwdSm90INS1_25CollectiveMainloopFwdSm90ILi2EN4cute5tupleIJNS5_1CILi1EEES8_S8_EEENS6_IJNS7_ILi128EEENS7_ILi112EEENS7_ILi192EEEEEELi192ENS_6half_tEfNS_4arch4Sm90ELb1ELb0ELb1ELb1ELb0ELb1ELb0ELb1ELb1ELb1ELb0ELb0EEENS1_21CollectiveEpilogueFwdINS6_IJSA_SC_SB_EEES9_SE_SG_Li256ELb1ELb1ELb0ELb0EEENS1_36VarlenDynamicPersistentTileSchedulerILi128ELi112ELi256ELi128ELb0ELb1ELb1ELb1ELb1ELb1EEEEEEEEEvNT_6ParamsE,"a",@progbits
	.sectionflags	@""
	.align	4
.nv.constant0._ZN7cutlass13device_kernelIN5flash11enable_sm90INS1_16FlashAttnFwdSm90INS1_25CollectiveMainloopFwdSm90ILi2EN4cute5tupleIJNS5_1CILi1EEES8_S8_EEENS6_IJNS7_ILi128EEENS7_ILi112EEENS7_ILi192EEEEEELi192ENS_6half_tEfNS_4arch4Sm90ELb1ELb0ELb1ELb1ELb0ELb1ELb0ELb1ELb1ELb1ELb0ELb0EEENS1_21CollectiveEpilogueFwdINS6_IJSA_SC_SB_EEES9_SE_SG_Li256ELb1ELb1ELb0ELb0EEENS1_36VarlenDynamicPersistentTileSchedulerILi128ELi112ELi256ELi128ELb0ELb1ELb1ELb1ELb1ELb1EEEEEEEEEvNT_6ParamsE:
	.zero		3328


//--------------------- .nv.constant0._ZN7cutlass13device_kernelIN5flash11enable_sm90INS1_16FlashAttnFwdSm90INS1_25CollectiveMainloopFwdSm90ILi2EN4cute5tupleIJNS5_1CILi1EEES8_S8_EEENS6_IJNS7_ILi128EEENS7_ILi176EEESA_EEELi128ENS_6half_tEfNS_4arch4Sm90ELb0ELb0ELb1ELb0ELb0ELb0ELb0ELb1ELb1ELb1ELb0ELb0EEENS1_21CollectiveEpilogueFwdINS6_IJSA_SA_SB_EEES9_SD_SF_Li256ELb0ELb1ELb0ELb0EEENS1_29StaticPersistentTileSchedulerILb0EEEEEEEEEvNT_6ParamsE --------------------------
	.section	.nv.constant0._ZN7cutlass13device_kernelIN5flash11enable_sm90INS1_16FlashAttnFwdSm90INS1_25CollectiveMainloopFwdSm90ILi2EN4cute5tupleIJNS5_1CILi1EEES8_S8_EEENS6_IJNS7_ILi128EEENS7_ILi176EEESA_EEELi128ENS_6half_tEfNS_4arch4Sm90ELb0ELb0ELb1ELb0ELb0ELb0ELb0ELb1ELb1ELb1ELb0ELb0EEENS1_21CollectiveEpilogueFwdINS6_IJSA_SA_SB_EEES9_SD_SF_Li256ELb0ELb1ELb0ELb0EEENS1_29StaticPersistentTileSchedulerILb0EEEEEEEEEvNT_6ParamsE,"a",@progbits
	.sectionflags	@""
	.align	4
.nv.constant0._ZN7cutlass13device_kernelIN5flash11enable_sm90INS1_16FlashAttnFwdSm90INS1_25CollectiveMainloopFwdSm90ILi2EN4cute5tupleIJNS5_1CILi1EEES8_S8_EEENS6_IJNS7_ILi128EEENS7_ILi176EEESA_EEELi128ENS_6half_tEfNS_4arch4Sm90ELb0ELb0ELb1ELb0ELb0ELb0ELb0ELb1ELb1ELb1ELb0ELb0EEENS1_21CollectiveEpilogueFwdINS6_IJSA_SA_SB_EEES9_SD_SF_Li256ELb0ELb1ELb0ELb0EEENS1_29StaticPersistentTileSchedulerILb0EEEEEEEEEvNT_6ParamsE:
	.zero		3200


//--------------------- .nv.constant0._ZN7cutlass13device_kernelIN5flash11enable_sm90INS1_16FlashAttnFwdSm90INS1_25CollectiveMainloopFwdSm90ILi2EN4cute5tupleIJNS5_1CILi2EEENS7_ILi1EEES9_EEENS6_IJNS7_ILi128EEENS7_ILi176EEESB_EEELi128ENS_6half_tEfNS_4arch4Sm90ELb0ELb0ELb1ELb0ELb0ELb0ELb0ELb1ELb1ELb1ELb0ELb0EEENS1_21CollectiveEpilogueFwdINS6_IJSB_SB_SC_EEESA_SE_SG_Li256ELb0ELb1ELb0ELb0EEENS1_29StaticPersistentTileSchedulerILb0EEEEEEEEEvNT_6ParamsE --------------------------
	.section	.nv.constant0._ZN7cutlass13device_kernelIN5flash11enable_sm90INS1_16FlashAttnFwdSm90INS1_25CollectiveMainloopFwdSm90ILi2EN4cute5tupleIJNS5_1CILi2EEENS7_ILi1EEES9_EEENS6_IJNS7_ILi128EEENS7_ILi176EEESB_EEELi128ENS_6half_tEfNS_4arch4Sm90ELb0ELb0ELb1ELb0ELb0ELb0ELb0ELb1ELb1ELb1ELb0ELb0EEENS1_21CollectiveEpilogueFwdINS6_IJSB_SB_SC_EEESA_SE_SG_Li256ELb0ELb1ELb0ELb0EEENS1_29StaticPersistentTileSchedulerILb0EEEEEEEEEvNT_6ParamsE,"a",@progbits
	.sectionflags	@""
	.align	4
.nv.constant0._ZN7cutlass13device_kernelIN5flash11enable_sm90INS1_16FlashAttnFwdSm90INS1_25CollectiveMainloopFwdSm90ILi2EN4cute5tupleIJNS5_1CILi2EEENS7_ILi1EEES9_EEENS6_IJNS7_ILi128EEENS7_ILi176EEESB_EEELi128ENS_6half_tEfNS_4arch4Sm90ELb0ELb0ELb1ELb0ELb0ELb0ELb0ELb1ELb1ELb1ELb0ELb0EEENS1_21CollectiveEpilogueFwdINS6_IJSB_SB_SC_EEESA_SE_SG_Li256ELb0ELb1ELb0ELb0EEENS1_29StaticPersistentTileSchedulerILb0EEEEEEEEEvNT_6ParamsE:
	.zero		3200


//--------------------- .nv.constant0._ZN7cutlass13device_kernelIN5flash11enable_sm90INS1_16FlashAttnFwdSm90INS1_25CollectiveMainloopFwdSm90ILi2EN4cute5tupleIJNS5_1CILi1EEES8_S8_EEENS6_IJNS7_ILi128EEENS7_ILi176EEESA_EEELi128ENS_6half_tEfNS_4arch4Sm90ELb0ELb0ELb1ELb1ELb0ELb0ELb0ELb1ELb1ELb1ELb0ELb0EEENS1_21CollectiveEpilogueFwdINS6_IJSA_SA_SB_EEES9_SD_SF_Li256ELb1ELb1ELb0ELb0EEENS1_36VarlenDynamicPersistentTileSchedulerILi128ELi176ELi256ELi128ELb0ELb1ELb1ELb0ELb1ELb1EEEEEEEEEvNT_6ParamsE --------------------------
	.section	.nv.constant0._ZN7cutlass13device_kernelIN5flash11enable_sm90INS1_16FlashAttnFwdSm90INS1_25CollectiveMainloopFwdSm90ILi2EN4cute5tupleIJNS5_1CILi1EEES8_S8_EEENS6_IJNS7_ILi128EEENS7_ILi176EEESA_EEELi128ENS_6half_tEfNS_4arch4Sm90ELb0ELb0ELb1ELb1ELb0ELb0ELb0ELb1ELb1ELb1ELb0ELb0EEENS1_21CollectiveEpilogueFwdINS6_IJSA_SA_SB_EEES9_SD_SF_Li256ELb1ELb1ELb0ELb0EEENS1_36VarlenDynamicPersistentTileSchedulerILi128ELi176ELi256ELi128ELb0ELb1ELb1ELb0ELb1ELb1EEEEEEEEEvNT_6ParamsE,"a",@progbits
	.sectionflags	@""
	.align	4
.nv.constant0._ZN7cutlass13device_kernelIN5flash11enable_sm90INS1_16FlashAttnFwdSm90INS1_25CollectiveMainloopFwdSm90ILi2EN4cute5tupleIJNS5_1CILi1EEES8_S8_EEENS6_IJNS7_ILi128EEENS7_ILi176EEESA_EEELi128ENS_6half_tEfNS_4arch4Sm90ELb0ELb0ELb1ELb1ELb0ELb0ELb0ELb1ELb1ELb1ELb0ELb0EEENS1_21CollectiveEpilogueFwdINS6_IJSA_SA_SB_EEES9_SD_SF_Li256ELb1ELb1ELb0ELb0EEENS1_36VarlenDynamicPersistentTileSchedulerILi128ELi176ELi256ELi128ELb0ELb1ELb1ELb0ELb1ELb1EEEEEEEEEvNT_6ParamsE:
	.zero		3328


//--------------------- .nv.constant0._ZN7cutlass13device_kernelIN5flash11enable_sm90INS1_16FlashAttnFwdSm90INS1_25CollectiveMainloopFwdSm90ILi2EN4cute5tupleIJNS5_1CILi1EEES8_S8_EEENS6_IJNS7_ILi128EEENS7_ILi176EEESA_EEELi128ENS_6half_tEfNS_4arch4Sm90ELb0ELb0ELb1ELb1ELb0ELb1ELb0ELb1ELb1ELb1ELb0ELb0EEENS1_21CollectiveEpilogueFwdINS6_IJSA_SA_SB_EEES9_SD_SF_Li256ELb1ELb1ELb0ELb0EEENS1_36VarlenDynamicPersistentTileSchedulerILi128ELi176ELi256ELi128ELb0ELb1ELb1ELb0ELb1ELb1EEEEEEEEEvNT_6ParamsE --------------------------
	.section	.nv.constant0._ZN7cutlass13device_kernelIN5flash11enable_sm90INS1_16FlashAttnFwdSm90INS1_25CollectiveMainloopFwdSm90ILi2EN4cute5tupleIJNS5_1CILi1EEES8_S8_EEENS6_IJNS7_ILi128EEENS7_ILi176EEESA_EEELi128ENS_6half_tEfNS_4arch4Sm90ELb0ELb0ELb1ELb1ELb0ELb1ELb0ELb1ELb1ELb1ELb0ELb0EEENS1_21CollectiveEpilogueFwdINS6_IJSA_SA_SB_EEES9_SD_SF_Li256ELb1ELb1ELb0ELb0EEENS1_36VarlenDynamicPersistentTileSchedulerILi128ELi176ELi256ELi128ELb0ELb1ELb1ELb0ELb1ELb1EEEEEEEEEvNT_6ParamsE,"a",@progbits
	.sectionflags	@""
	.align	4
.nv.constant0._ZN7cutlass13device_kernelIN5flash11enable_sm90INS1_16FlashAttnFwdSm90INS1_25CollectiveMainloopFwdSm90ILi2EN4cute5tupleIJNS5_1CILi1EEES8_S8_EEENS6_IJNS7_ILi128EEENS7_ILi176EEESA_EEELi128ENS_6half_tEfNS_4arch4Sm90ELb0ELb0ELb1ELb1ELb0ELb1ELb0ELb1ELb1ELb1ELb0ELb0EEENS1_21CollectiveEpilogueFwdINS6_IJSA_SA_SB_EEES9_SD_SF_Li256ELb1ELb1ELb0ELb0EEENS1_36VarlenDynamicPersistentTileSchedulerILi128ELi176ELi256ELi128ELb0ELb1ELb1ELb0ELb1ELb1EEEEEEEEEvNT_6ParamsE:
	.zero		3328


//--------------------- .nv.constant0._ZN7cutlass13device_kernelIN5flash11enable_sm90INS1_16FlashAttnFwdSm90INS1_25CollectiveMainloopFwdSm90ILi2EN4cute5tupleIJNS5_1CILi1EEES8_S8_EEENS6_IJNS7_ILi128EEESA_SA_EEELi128ENS_6half_tEfNS_4arch4Sm90ELb0ELb1ELb1ELb0ELb0ELb0ELb0ELb1ELb1ELb1ELb0ELb0EEENS1_21CollectiveEpilogueFwdISB_S9_SC_SE_Li256ELb0ELb1ELb0ELb0EEENS1_30DynamicPersistentTileSchedulerILi256ELi128ELb0ELb1ELb1EEEEEEEEEvNT_6ParamsE --------------------------
	.section	.nv.constant0._ZN7cutlass13device_kernelIN5flash11enable_sm90INS1_16FlashAttnFwdSm90INS1_25CollectiveMainloopFwdSm90ILi2EN4cute5tupleIJNS5_1CILi1EEES8_S8_EEENS6_IJNS7_ILi128EEESA_SA_EEELi128ENS_6half_tEfNS_4arch4Sm90ELb0ELb1ELb1ELb0ELb0ELb0ELb0ELb1ELb1ELb1ELb0ELb0EEENS1_21CollectiveEpilogueFwdISB_S9_SC_SE_Li256ELb0ELb1ELb0ELb0EEENS1_30DynamicPersistentTileSchedulerILi256ELi128ELb0ELb1ELb1EEEEEEEEEvNT_6ParamsE,"a",@progbits
	.sectionflags	@""
	.align	4
.nv.constant0._ZN7cutlass13device_kernelIN5flash11enable_sm90INS1_16FlashAttnFwdSm90INS1_25CollectiveMainloopFwdSm90ILi2EN4cute5tupleIJNS5_1CILi1EEES8_S8_EEENS6_IJNS7_ILi128EEESA_SA_EEELi128ENS_6half_tEfNS_4arch4Sm90ELb0ELb1ELb1ELb0ELb0ELb0ELb0ELb1ELb1ELb1ELb0ELb0EEENS1_21CollectiveEpilogueFwdISB_S9_SC_SE_Li256ELb0ELb1ELb0ELb0EEENS1_30DynamicPersistentTileSchedulerILi256ELi128ELb0ELb1ELb1EEEEEEEEEvNT_6ParamsE:
	.zero		3328


//--------------------- .nv.constant0._ZN7cutlass13device_kernelIN5flash11enable_sm90INS1_16FlashAttnFwdSm90INS1_25CollectiveMainloopFwdSm90ILi2EN4cute5tupleIJNS5_1CILi1EEES8_S8_EEENS6_IJNS7_ILi128EEESA_SA_EEELi128ENS_6half_tEfNS_4arch4Sm90ELb0ELb1ELb1ELb1ELb0ELb0ELb0ELb1ELb1ELb1ELb0ELb0EEENS1_21CollectiveEpilogueFwdISB_S9_SC_SE_Li256ELb1ELb1ELb0ELb0EEENS1_36VarlenDynamicPersistentTileSchedulerILi128ELi128ELi256ELi128ELb0ELb1ELb1ELb1ELb0ELb1EEEEEEEEEvNT_6ParamsE --------------------------
	.section	.nv.constant0._ZN7cutlass13device_kernelIN5flash11enable_sm90INS1_16FlashAttnFwdSm90INS1_25CollectiveMainloopFwdSm90ILi2EN4cute5tupleIJNS5_1CILi1EEES8_S8_EEENS6_IJNS7_ILi128EEESA_SA_EEELi128ENS_6half_tEfNS_4arch4Sm90ELb0ELb1ELb1ELb1ELb0ELb0ELb0ELb1ELb1ELb1ELb0ELb0EEENS1_21CollectiveEpilogueFwdISB_S9_SC_SE_Li256ELb1ELb1ELb0ELb0EEENS1_36VarlenDynamicPersistentTileSchedulerILi128ELi128ELi256ELi128ELb0ELb1ELb1ELb1ELb0ELb1EEEEEEEEEvNT_6ParamsE,"a",@progbits
	.sectionflags	@""
	.align	4
.nv.constant0._ZN7cutlass13device_kernelIN5flash11enable_sm90INS1_16FlashAttnFwdSm90INS1_25CollectiveMainloopFwdSm90ILi2EN4cute5tupleIJNS5_1CILi1EEES8_S8_EEENS6_IJNS7_ILi128EEESA_SA_EEELi128ENS_6half_tEfNS_4arch4Sm90ELb0ELb1ELb1ELb1ELb0ELb0ELb0ELb1ELb1ELb1ELb0ELb0EEENS1_21CollectiveEpilogueFwdISB_S9_SC_SE_Li256ELb1ELb1ELb0ELb0EEENS1_36VarlenDynamicPersistentTileSchedulerILi128ELi128ELi256ELi128ELb0ELb1ELb1ELb1ELb0ELb1EEEEEEEEEvNT_6ParamsE:
	.zero		3328


//--------------------- .nv.constant0._ZN7cutlass13device_kernelIN5flash11enable_sm90INS1_16FlashAttnFwdSm90INS1_25CollectiveMainloopFwdSm90ILi2EN4cute5tupleIJNS5_1CILi1EEES8_S8_EEENS6_IJNS7_ILi128EEESA_SA_EEELi128ENS_6half_tEfNS_4arch4Sm90ELb0ELb1ELb1ELb1ELb0ELb1ELb0ELb1ELb1ELb1ELb0ELb0EEENS1_21CollectiveEpilogueFwdISB_S9_SC_SE_Li256ELb1ELb1ELb0ELb0EEENS1_36VarlenDynamicPersistentTileSchedulerILi128ELi128ELi256ELi128ELb0ELb1ELb1ELb1ELb0ELb1EEEEEEEEEvNT_6ParamsE --------------------------
	.section	.nv.constant0._ZN7cutlass13device_kernelIN5flash11enable_sm90INS1_16FlashAttnFwdSm90INS1_25CollectiveMainloopFwdSm90ILi2EN4cute5tupleIJNS5_1CILi1EEES8_S8_EEENS6_IJNS7_ILi128EEESA_SA_EEELi128ENS_6half_tEfNS_4arch4Sm90ELb0ELb1ELb1ELb1ELb0ELb1ELb0ELb1ELb1ELb1ELb0ELb0EEENS1_21CollectiveEpilogueFwdISB_S9_SC_SE_Li256ELb1ELb1ELb0ELb0EEENS1_36VarlenDynamicPersistentTileSchedulerILi128ELi128ELi256ELi128ELb0ELb1ELb1ELb1ELb0ELb1EEEEEEEEEvNT_6ParamsE,"a",@progbits
	.sectionflags	@""
	.align	4
.nv.constant0._ZN7cutlass13device_kernelIN5flash11enable_sm90INS1_16FlashAttnFwdSm90INS1_25CollectiveMainloopFwdSm90ILi2EN4cute5tupleIJNS5_1CILi1EEES8_S8_EEENS6_IJNS7_ILi128EEESA_SA_EEELi128ENS_6half_tEfNS_4arch4Sm90ELb0ELb1ELb1ELb1ELb0ELb1ELb0ELb1ELb1ELb1ELb0ELb0EEENS1_21CollectiveEpilogueFwdISB_S9_SC_SE_Li256ELb1ELb1ELb0ELb0EEENS1_36VarlenDynamicPersistentTileSchedulerILi128ELi128ELi256ELi128ELb0ELb1ELb1ELb1ELb0ELb1EEEEEEEEEvNT_6ParamsE:
	.zero		3328


//--------------------- .nv.constant0._ZN7cutlass13device_kernelIN5flash11enable_sm90INS1_16FlashAttnFwdSm90INS1_25CollectiveMainloopFwdSm90ILi2EN4cute5tupleIJNS5_1CILi1EEES8_S8_EEENS6_IJNS7_ILi128EEESA_SA_EEELi128ENS_6half_tEfNS_4arch4Sm90ELb1ELb0ELb1ELb0ELb0ELb0ELb0ELb1ELb1ELb1ELb0ELb0EEENS1_21CollectiveEpilogueFwdISB_S9_SC_SE_Li256ELb0ELb1ELb0ELb0EEENS1_30DynamicPersistentTileSchedulerILi256ELi128ELb0ELb1ELb1EEEEEEEEEvNT_6ParamsE --------------------------
	.section	.nv.constant0._ZN7cutlass13device_kernelIN5flash11enable_sm90INS1_16FlashAttnFwdSm90INS1_25CollectiveMainloopFwdSm90ILi2EN4cute5tupleIJNS5_1CILi1EEES8_S8_EEENS6_IJNS7_ILi128EEESA_SA_EEELi128ENS_6half_tEfNS_4arch4Sm90ELb1ELb0ELb1ELb0ELb0ELb0ELb0ELb1ELb1ELb1ELb0ELb0EEENS1_21CollectiveEpilogueFwdISB_S9_SC_SE_Li256ELb0ELb1ELb0ELb0EEENS1_30DynamicPersistentTileSchedulerILi256ELi128ELb0ELb1ELb1EEEEEEEEEvNT_6ParamsE,"a",@progbits
	.sectionflags	@""
	.align	4
.nv.constant0._ZN7cutlass13device_kernelIN5flash11enable_sm90INS1_16FlashAttnFwdSm90INS1_25CollectiveMainloopFwdSm90ILi2EN4cute5tupleIJNS5_1CILi1EEES8_S8_EEENS6_IJNS7_ILi128EEESA_SA_EEELi128ENS_6half_tEfNS_4arch4Sm90ELb1ELb0ELb1ELb0ELb0ELb0ELb0ELb1ELb1ELb1ELb0ELb0EEENS1_21CollectiveEpilogueFwdISB_S9_SC_SE_Li256ELb0ELb1ELb0ELb0EEENS1_30DynamicPersistentTileSchedulerILi256ELi128ELb0ELb1ELb1EEEEEEEEEvNT_6ParamsE:
	.zero		3328


//--------------------- .nv.constant0._ZN7cutlass13device_kernelIN5flash11enable_sm90INS1_16FlashAttnFwdSm90INS1_25CollectiveMainloopFwdSm90ILi2EN4cute5tupleIJNS5_1CILi1EEES8_S8_EEENS6_IJNS7_ILi128EEESA_SA_EEELi128ENS_6half_tEfNS_4arch4Sm90ELb1ELb0ELb1ELb1ELb0ELb0ELb0ELb1ELb1ELb1ELb0ELb0EEENS1_21CollectiveEpilogueFwdISB_S9_SC_SE_Li256ELb1ELb1ELb0ELb0EEENS1_36VarlenDynamicPersistentTileSchedulerILi128ELi128ELi256ELi128ELb0ELb1ELb1ELb1ELb1ELb1EEEEEEEEEvNT_6ParamsE --------------------------
	.section	.nv.constant0._ZN7cutlass13device_kernelIN5flash11enable_sm90INS1_16FlashAttnFwdSm90INS1_25CollectiveMainloopFwdSm90ILi2EN4cute5tupleIJNS5_1CILi1EEES8_S8_EEENS6_IJNS7_ILi128EEESA_SA_EEELi128ENS_6half_tEfNS_4arch4Sm90ELb1ELb0ELb1ELb1ELb0ELb0ELb0ELb1ELb1ELb1ELb0ELb0EEENS1_21CollectiveEpilogueFwdISB_S9_SC_SE_Li256ELb1ELb1ELb0ELb0EEENS1_36VarlenDynamicPersistentTileSchedulerILi128ELi128ELi256ELi128ELb0ELb1ELb1ELb1ELb1ELb1EEEEEEEEEvNT_6ParamsE,"a",@progbits
	.sectionflags	@""
	.align	4
.nv.constant0._ZN7cutlass13device_kernelIN5flash11enable_sm90INS1_16FlashAttnFwdSm90INS1_25CollectiveMainloopFwdSm90ILi2EN4cute5tupleIJNS5_1CILi1EEES8_S8_EEENS6_IJNS7_ILi128EEESA_SA_EEELi128ENS_6half_tEfNS_4arch4Sm90ELb1ELb0ELb1ELb1ELb0ELb0ELb0ELb1ELb1ELb1ELb0ELb0EEENS1_21CollectiveEpilogueFwdISB_S9_SC_SE_Li256ELb1ELb1ELb0ELb0EEENS1_36VarlenDynamicPersistentTileSchedulerILi128ELi128ELi256ELi128ELb0ELb1ELb1ELb1ELb1ELb1EEEEEEEEEvNT_6ParamsE:
	.zero		3328


//--------------------- .nv.constant0._ZN7cutlass13device_kernelIN5flash11enable_sm90INS1_16FlashAttnFwdSm90INS1_25CollectiveMainloopFwdSm90ILi2EN4cute5tupleIJNS5_1CILi1EEES8_S8_EEENS6_IJNS7_ILi128EEESA_SA_EEELi128ENS_6half_tEfNS_4arch4Sm90ELb1ELb0ELb1ELb1ELb0ELb1ELb0ELb1ELb1ELb1ELb0ELb0EEENS1_21CollectiveEpilogueFwdISB_S9_SC_SE_Li256ELb1ELb1ELb0ELb0EEENS1_36VarlenDynamicPersistentTileSchedulerILi128ELi128ELi256ELi128ELb0ELb1ELb1ELb1ELb1ELb1EEEEEEEEEvNT_6ParamsE --------------------------
	.section	.nv.constant0._ZN7cutlass13device_kernelIN5flash11enable_sm90INS1_16FlashAttnFwdSm90INS1_25CollectiveMainloopFwdSm90ILi2EN4cute5tupleIJNS5_1CILi1EEES8_S8_EEENS6_IJNS7_ILi128EEESA_SA_EEELi128ENS_6half_tEfNS_4arch4Sm90ELb1ELb0ELb1ELb1ELb0ELb1ELb0ELb1ELb1ELb1ELb0ELb0EEENS1_21CollectiveEpilogueFwdISB_S9_SC_SE_Li256ELb1ELb1ELb0ELb0EEENS1_36VarlenDynamicPersistentTileSchedulerILi128ELi128ELi256ELi128ELb0ELb1ELb1ELb1ELb1ELb1EEEEEEEEEvNT_6ParamsE,"a",@progbits
	.sectionflags	@""
	.align	4
.nv.constant0._ZN7cutlass13device_kernelIN5flash11enable_sm90INS1_16FlashAttnFwdSm90INS1_25CollectiveMainloopFwdSm90ILi2EN4cute5tupleIJNS5_1CILi1EEES8_S8_EEENS6_IJNS7_ILi128EEESA_SA_EEELi128ENS_6half_tEfNS_4arch4Sm90ELb1ELb0ELb1ELb1ELb0ELb1ELb0ELb1ELb1ELb1ELb0ELb0EEENS1_21CollectiveEpilogueFwdISB_S9_SC_SE_Li256ELb1ELb1ELb0ELb0EEENS1_36VarlenDynamicPersistentTileSchedulerILi128ELi128ELi256ELi128ELb0ELb1ELb1ELb1ELb1ELb1EEEEEEEEEvNT_6ParamsE:
	.zero		3328


//--------------------- .nv.constant0._ZN7cutlass13device_kernelIN5flash11enable_sm90INS1_16FlashAttnFwdSm90INS1_25CollectiveMainloopFwdSm90ILi2EN4cute5tupleIJNS5_1CILi1EEES8_S8_EEENS6_IJNS7_ILi192EEENS7_ILi144EEENS7_ILi96EEEEEELi96ENS_6half_tEfNS_4arch4Sm90ELb0ELb0ELb1ELb0ELb0ELb0ELb0ELb0ELb1ELb1ELb0ELb0EEENS1_21CollectiveEpilogueFwdINS6_IJSA_SC_SB_EEES9_SE_SG_Li384ELb0ELb1ELb0ELb0EEENS1_29StaticPersistentTileSchedulerILb0EEEEEEEEEvNT_6ParamsE --------------------------
	.section	.nv.constant0._ZN7cutlass13device_kernelIN5flash11enable_sm90INS1_16FlashAttnFwdSm90INS1_25CollectiveMainloopFwdSm90ILi2EN4cute5tupleIJNS5_1CILi1EEES8_S8_EEENS6_IJNS7_ILi192EEENS7_ILi144EEENS7_ILi96EEEEEELi96ENS_6half_tEfNS_4arch4Sm90ELb0ELb0ELb1ELb0ELb0ELb0ELb0ELb0ELb1ELb1ELb0ELb0EEENS1_21CollectiveEpilogueFwdINS6_IJSA_SC_SB_EEES9_SE_SG_Li384ELb0ELb1ELb0ELb0EEENS1_29StaticPersistentTileSchedulerILb0EEEEEEEEEvNT_6ParamsE,"a",@progbits
	.sectionflags	@""
	.align	4
.nv.constant0._ZN7cutlass13device_kernelIN5flash11enable_sm90INS1_16FlashAttnFwdSm90INS1_25CollectiveMainloopFwdSm90ILi2EN4cute5tupleIJNS5_1CILi1EEES8_S8_EEENS6_IJNS7_ILi192EEENS7_ILi144EEENS7_ILi96EEEEEELi96ENS_6half_tEfNS_4arch4Sm90ELb0ELb0ELb1ELb0ELb0ELb0ELb0ELb0ELb1ELb1ELb0ELb0EEENS1_21CollectiveEpilogueFwdINS6_IJSA_SC_SB_EEES9_SE_SG_Li384ELb0ELb1ELb0ELb0EEENS1_29StaticPersistentTileSchedulerILb0EEEEEEEEEvNT_6ParamsE:
	.zero		3200


//--------------------- .nv.constant0._ZN7cutlass13device_kernelIN5flash11enable_sm90INS1_16FlashAttnFwdSm90INS1_25CollectiveMainloopFwdSm90ILi2EN4cute5tupleIJNS5_1CILi1EEES8_S8_EEENS6_IJNS7_ILi192EEENS7_ILi144EEENS7_ILi96EEEEEELi96ENS_6half_tEfNS_4arch4Sm90ELb0ELb0ELb1ELb1ELb0ELb0ELb0ELb0ELb1ELb1ELb0ELb0EEENS1_21CollectiveEpilogueFwdINS6_IJSA_SC_SB_EEES9_SE_SG_Li384ELb1ELb1ELb0ELb0EEENS1_36VarlenDynamicPersistentTileSchedulerILi192ELi144ELi384ELi128ELb0ELb1ELb1ELb0ELb1ELb1EEEEEEEEEvNT_6ParamsE --------------------------
	.section	.nv.constant0._ZN7cutlass13device_kernelIN5flash11enable_sm90INS1_16FlashAttnFwdSm90INS1_25CollectiveMainloopFwdSm90ILi2EN4cute5tupleIJNS5_1CILi1EEES8_S8_EEENS6_IJNS7_ILi192EEENS7_ILi144EEENS7_ILi96EEEEEELi96ENS_6half_tEfNS_4arch4Sm90ELb0ELb0ELb1ELb1ELb0ELb0ELb0ELb0ELb1ELb1ELb0ELb0EEENS1_21CollectiveEpilogueFwdINS6_IJSA_SC_SB_EEES9_SE_SG_Li384ELb1ELb1ELb0ELb0EEENS1_36VarlenDynamicPersistentTileSchedulerILi192ELi144ELi384ELi128ELb0ELb1ELb1ELb0ELb1ELb1EEEEEEEEEvNT_6ParamsE,"a",@progbits
	.sectionflags	@""
	.align	4
.nv.constant0._ZN7cutlass13device_kernelIN5flash11enable_sm90INS1_16FlashAttnFwdSm90INS1_25CollectiveMainloopFwdSm90ILi2EN4cute5tupleIJNS5_1CILi1EEES8_S8_EEENS6_IJNS7_ILi192EEENS7_ILi144EEENS7_ILi96EEEEEELi96ENS_6half_tEfNS_4arch4Sm90ELb0ELb0ELb1ELb1ELb0ELb0ELb0ELb0ELb1ELb1ELb0ELb0EEENS1_21CollectiveEpilogueFwdINS6_IJSA_SC_SB_EEES9_SE_SG_Li384ELb1ELb1ELb0ELb0EEENS1_36VarlenDynamicPersistentTileSchedulerILi192ELi144ELi384ELi128ELb0ELb1ELb1ELb0ELb1ELb1EEEEEEEEEvNT_6ParamsE:
	.zero		3328


//--------------------- .nv.constant0._ZN7cutlass13device_kernelIN5flash11enable_sm90INS1_16FlashAttnFwdSm90INS1_25CollectiveMainloopFwdSm90ILi2EN4cute5tupleIJNS5_1CILi1EEES8_S8_EEENS6_IJNS7_ILi192EEENS7_ILi144EEENS7_ILi96EEEEEELi96ENS_6half_tEfNS_4arch4Sm90ELb0ELb0ELb1ELb1ELb0ELb1ELb0ELb0ELb1ELb1ELb0ELb0EEENS1_21CollectiveEpilogueFwdINS6_IJSA_SC_SB_EEES9_SE_SG_Li384ELb1ELb1ELb0ELb0EEENS1_36VarlenDynamicPersistentTileSchedulerILi192ELi144ELi384ELi128ELb0ELb1ELb1ELb0ELb1ELb1EEEEEEEEEvNT_6ParamsE --------------------------
	.section	.nv.constant0._ZN7cutlass13device_kernelIN5flash11enable_sm90INS1_16FlashAttnFwdSm90INS1_25CollectiveMainloopFwdSm90ILi2EN4cute5tupleIJNS5_1CILi1EEES8_S8_EEENS6_IJNS7_ILi192EEENS7_ILi144EEENS7_ILi96EEEEEELi96ENS_6half_tEfNS_4arch4Sm90ELb0ELb0ELb1ELb1ELb0ELb1ELb0ELb0ELb1ELb1ELb0ELb0EEENS1_21CollectiveEpilogueFwdINS6_IJSA_SC_SB_EEES9_SE_SG_Li384ELb1ELb1ELb0ELb0EEENS1_36VarlenDynamicPersistentTileSchedulerILi192ELi144ELi384ELi128ELb0ELb1ELb1ELb0ELb1ELb1EEEEEEEEEvNT_6ParamsE,"a",@progbits
	.sectionflags	@""
	.align	4
.nv.constant0._ZN7cutlass13device_kernelIN5flash11enable_sm90INS1_16FlashAttnFwdSm90INS1_25CollectiveMainloopFwdSm90ILi2EN4cute5tupleIJNS5_1CILi1EEES8_S8_EEENS6_IJNS7_ILi192EEENS7_ILi144EEENS7_ILi96EEEEEELi96ENS_6half_tEfNS_4arch4Sm90ELb0ELb0ELb1ELb1ELb0ELb1ELb0ELb0ELb1ELb1ELb0ELb0EEENS1_21CollectiveEpilogueFwdINS6_IJSA_SC_SB_EEES9_SE_SG_Li384ELb1ELb1ELb0ELb0EEENS1_36VarlenDynamicPersistentTileSchedulerILi192ELi144ELi384ELi128ELb0ELb1ELb1ELb0ELb1ELb1EEEEEEEEEvNT_6ParamsE:
	.zero		3328


//--------------------- .nv.constant0._ZN7cutlass13device_kernelIN5flash11enable_sm90INS1_16FlashAttnFwdSm90INS1_25CollectiveMainloopFwdSm90ILi2EN4cute5tupleIJNS5_1CILi1EEES8_S8_EEENS6_IJNS7_ILi192EEENS7_ILi128EEENS7_ILi96EEEEEELi96ENS_6half_tEfNS_4arch4Sm90ELb0ELb1ELb1ELb0ELb0ELb0ELb0ELb0ELb1ELb1ELb0ELb0EEENS1_21CollectiveEpilogueFwdINS6_IJSA_SC_SB_EEES9_SE_SG_Li384ELb0ELb1ELb0ELb0EEENS1_30DynamicPersistentTileSchedulerILi384ELi128ELb0ELb1ELb1EEEEEEEEEvNT_6ParamsE --------------------------
	.section	.nv.constant0._ZN7cutlass13device_kernelIN5flash11enable_sm90INS1_16FlashAttnFwdSm90INS1_25CollectiveMainloopFwdSm90ILi2EN4cute5tupleIJNS5_1CILi1EEES8_S8_EEENS6_IJNS7_ILi192EEENS7_ILi128EEENS7_ILi96EEEEEELi96ENS_6half_tEfNS_4arch4Sm90ELb0ELb1ELb1ELb0ELb0ELb0ELb0ELb0ELb1ELb1ELb0ELb0EEENS1_21CollectiveEpilogueFwdINS6_IJSA_SC_SB_EEES9_SE_SG_Li384ELb0ELb1ELb0ELb0EEENS1_30DynamicPersistentTileSchedulerILi384ELi128ELb0ELb1ELb1EEEEEEEEEvNT_6ParamsE,"a",@progbits
	.sectionflags	@""
	.align	4
.nv.constant0._ZN7cutlass13device_kernelIN5flash11enable_sm90INS1_16FlashAttnFwdSm90INS1_25CollectiveMainloopFwdSm90ILi2EN4cute5tupleIJNS5_1CILi1EEES8_S8_EEENS6_IJNS7_ILi192EEENS7_ILi128EEENS7_ILi96EEEEEELi96ENS_6half_tEfNS_4arch4Sm90ELb0ELb1ELb1ELb0ELb0ELb0ELb0ELb0ELb1ELb1ELb0ELb0EEENS1_21CollectiveEpilogueFwdINS6_IJSA_SC_SB_EEES9_SE_SG_Li384ELb0ELb1ELb0ELb0EEENS1_30DynamicPersistentTileSchedulerILi384ELi128ELb0ELb1ELb1EEEEEEEEEvNT_6ParamsE:
	.zero		3328


//--------------------- .nv.constant0._ZN7cutlass13device_kernelIN5flash11enable_sm90INS1_16FlashAttnFwdSm90INS1_25CollectiveMainloopFwdSm90ILi2EN4cute5tupleIJNS5_1CILi1EEES8_S8_EEENS6_IJNS7_ILi192EEENS7_ILi128EEENS7_ILi96EEEEEELi96ENS_6half_tEfNS_4arch4Sm90ELb0ELb1ELb1ELb1ELb0ELb0ELb0ELb0ELb1ELb1ELb0ELb0EEENS1_21CollectiveEpilogueFwdINS6_IJSA_SC_SB_EEES9_SE_SG_Li384ELb1ELb1ELb0ELb0EEENS1_36VarlenDynamicPersistentTileSchedulerILi192ELi128ELi384ELi128ELb0ELb1ELb1ELb1ELb0ELb1EEEEEEEEEvNT_6ParamsE --------------------------
	.section	.nv.constant0._ZN7cutlass13device_kernelIN5flash11enable_sm90INS1_16FlashAttnFwdSm90INS1_25CollectiveMainloopFwdSm90ILi2EN4cute5tupleIJNS5_1CILi1EEES8_S8_EEENS6_IJNS7_ILi192EEENS7_ILi128EEENS7_ILi96EEEEEELi96ENS_6half_tEfNS_4arch4Sm90ELb0ELb1ELb1ELb1ELb0ELb0ELb0ELb0ELb1ELb1ELb0ELb0EEENS1_21CollectiveEpilogueFwdINS6_IJSA_SC_SB_EEES9_SE_SG_Li384ELb1ELb1ELb0ELb0EEENS1_36VarlenDynamicPersistentTileSchedulerILi192ELi128ELi384ELi128ELb0ELb1ELb1ELb1ELb0ELb1EEEEEEEEEvNT_6ParamsE,"a",@progbits
	.sectionflags	@""
	.align	4
.nv.constant0._ZN7cutlass13device_kernelIN5flash11enable_sm90INS1_16FlashAttnFwdSm90INS1_25CollectiveMainloopFwdSm90ILi2EN4cute5tupleIJNS5_1CILi1EEES8_S8_EEENS6_IJNS7_ILi192EEENS7_ILi128EEENS7_ILi96EEEEEELi96ENS_6half_tEfNS_4arch4Sm90ELb0ELb1ELb1ELb1ELb0ELb0ELb0ELb0ELb1ELb1ELb0ELb0EEENS1_21CollectiveEpilogueFwdINS6_IJSA_SC_SB_EEES9_SE_SG_Li384ELb1ELb1ELb0ELb0EEENS1_36VarlenDynamicPersistentTileSchedulerILi192ELi128ELi384ELi128ELb0ELb1ELb1ELb1ELb0ELb1EEEEEEEEEvNT_6ParamsE:
	.zero		3328


//--------------------- .nv.constant0._ZN7cutlass13device_kernelIN5flash11enable_sm90INS1_16FlashAttnFwdSm90INS1_25CollectiveMainloopFwdSm90ILi2EN4cute5tupleIJNS5_1CILi1EEES8_S8_EEENS6_IJNS7_ILi192EEENS7_ILi128EEENS7_ILi96EEEEEELi96ENS_6half_tEfNS_4arch4Sm90ELb0ELb1ELb1ELb1ELb0ELb1ELb0ELb0ELb1ELb1ELb0ELb0EEENS1_21CollectiveEpilogueFwdINS6_IJSA_SC_SB_EEES9_SE_SG_Li384ELb1ELb1ELb0ELb0EEENS1_36VarlenDynamicPersistentTileSchedulerILi192ELi128ELi384ELi128ELb0ELb1ELb1ELb1ELb0ELb1EEEEEEEEEvNT_6ParamsE --------------------------
	.section	.nv.constant0._ZN7cutlass13device_kernelIN5flash11enable_sm90INS1_16FlashAttnFwdSm90INS1_25CollectiveMainloopFwdSm90ILi2EN4cute5tupleIJNS5_1CILi1EEES8_S8_EEENS6_IJNS7_ILi192EEENS7_ILi128EEENS7_ILi96EEEEEELi96ENS_6half_tEfNS_4arch4Sm90ELb0ELb1ELb1ELb1ELb0ELb1ELb0ELb0ELb1ELb1ELb0ELb0EEENS1_21CollectiveEpilogueFwdINS6_IJSA_SC_SB_EEES9_SE_SG_Li384ELb1ELb1ELb0ELb0EEENS1_36VarlenDynamicPersistentTileSchedulerILi192ELi128ELi384ELi128ELb0ELb1ELb1ELb1ELb0ELb1EEEEEEEEEvNT_6ParamsE,"a",@progbits
	.sectionflags	@""
	.align	4
.nv.constant0._ZN7cutlass13device_kernelIN5flash11enable_sm90INS1_16FlashAttnFwdSm90INS1_25CollectiveMainloopFwdSm90ILi2EN4cute5tupleIJNS5_1CILi1EEES8_S8_EEENS6_IJNS7_ILi192EEENS7_ILi128EEENS7_ILi96EEEEEELi96ENS_6half_tEfNS_4arch4Sm90ELb0ELb1ELb1ELb1ELb0ELb1ELb0ELb0ELb1ELb1ELb0ELb0EEENS1_21CollectiveEpilogueFwdINS6_IJSA_SC_SB_EEES9_SE_SG_Li384ELb1ELb1ELb0ELb0EEENS1_36VarlenDynamicPersistentTileSchedulerILi192ELi128ELi384ELi128ELb0ELb1ELb1ELb1ELb0ELb1EEEEEEEEEvNT_6ParamsE:
	.zero		3328


//--------------------- .nv.constant0._ZN7cutlass13device_kernelIN5flash11enable_sm90INS1_16FlashAttnFwdSm90INS1_25CollectiveMainloopFwdSm90ILi2EN4cute5tupleIJNS5_1CILi1EEES8_S8_EEENS6_IJNS7_ILi192EEENS7_ILi144EEENS7_ILi96EEEEEELi96ENS_6half_tEfNS_4arch4Sm90ELb1ELb0ELb1ELb0ELb0ELb0ELb0ELb0ELb1ELb1ELb0ELb0EEENS1_21CollectiveEpilogueFwdINS6_IJSA_SC_SB_EEES9_SE_SG_Li384ELb0ELb1ELb0ELb0EEENS1_30DynamicPersistentTileSchedulerILi384ELi128ELb0ELb1ELb1EEEEEEEEEvNT_6ParamsE --------------------------
	.section	.nv.constant0._ZN7cutlass13device_kernelIN5flash11enable_sm90INS1_16FlashAttnFwdSm90INS1_25CollectiveMainloopFwdSm90ILi2EN4cute5tupleIJNS5_1CILi1EEES8_S8_EEENS6_IJNS7_ILi192EEENS7_ILi144EEENS7_ILi96EEEEEELi96ENS_6half_tEfNS_4arch4Sm90ELb1ELb0ELb1ELb0ELb0ELb0ELb0ELb0ELb1ELb1ELb0ELb0EEENS1_21CollectiveEpilogueFwdINS6_IJSA_SC_SB_EEES9_SE_SG_Li384ELb0ELb1ELb0ELb0EEENS1_30DynamicPersistentTileSchedulerILi384ELi128ELb0ELb1ELb1EEEEEEEEEvNT_6ParamsE,"a",@progbits
	.sectionflags	@""
	.align	4
.nv.constant0._ZN7cutlass13device_kernelIN5flash11enable_sm90INS1_16FlashAttnFwdSm90INS1_25CollectiveMainloopFwdSm90ILi2EN4cute5tupleIJNS5_1CILi1EEES8_S8_EEENS6_IJNS7_ILi192EEENS7_ILi144EEENS7_ILi96EEEEEELi96ENS_6half_tEfNS_4arch4Sm90ELb1ELb0ELb1ELb0ELb0ELb0ELb0ELb0ELb1ELb1ELb0ELb0EEENS1_21CollectiveEpilogueFwdINS6_IJSA_SC_SB_EEES9_SE_SG_Li384ELb0ELb1ELb0ELb0EEENS1_30DynamicPersistentTileSchedulerILi384ELi128ELb0ELb1ELb1EEEEEEEEEvNT_6ParamsE:
	.zero		3328


//--------------------- .nv.constant0._ZN7cutlass13device_kernelIN5flash11enable_sm90INS1_16FlashAttnFwdSm90INS1_25CollectiveMainloopFwdSm90ILi2EN4cute5tupleIJNS5_1CILi1EEES8_S8_EEENS6_IJNS7_ILi192EEENS7_ILi144EEENS7_ILi96EEEEEELi96ENS_6half_tEfNS_4arch4Sm90ELb1ELb0ELb1ELb1ELb0ELb0ELb0ELb0ELb1ELb1ELb0ELb0EEENS1_21CollectiveEpilogueFwdINS6_IJSA_SC_SB_EEES9_SE_SG_Li384ELb1ELb1ELb0ELb0EEENS1_36VarlenDynamicPersistentTileSchedulerILi192ELi144ELi384ELi128ELb0ELb1ELb1ELb1ELb1ELb1EEEEEEEEEvNT_6ParamsE --------------------------
	.section	.nv.constant0._ZN7cutlass13device_kernelIN5flash11enable_sm90INS1_16FlashAttnFwdSm90INS1_25CollectiveMainloopFwdSm90ILi2EN4cute5tupleIJNS5_1CILi1EEES8_S8_EEENS6_IJNS7_ILi192EEENS7_ILi144EEENS7_ILi96EEEEEELi96ENS_6half_tEfNS_4arch4Sm90ELb1ELb0ELb1ELb1ELb0ELb0ELb0ELb0ELb1ELb1ELb0ELb0EEENS1_21CollectiveEpilogueFwdINS6_IJSA_SC_SB_EEES9_SE_SG_Li384ELb1ELb1ELb0ELb0EEENS1_36VarlenDynamicPersistentTileSchedulerILi192ELi144ELi384ELi128ELb0ELb1ELb1ELb1ELb1ELb1EEEEEEEEEvNT_6ParamsE,"a",@progbits
	.sectionflags	@""
	.align	4
.nv.constant0._ZN7cutlass13device_kernelIN5flash11enable_sm90INS1_16FlashAttnFwdSm90INS1_25CollectiveMainloopFwdSm90ILi2EN4cute5tupleIJNS5_1CILi1EEES8_S8_EEENS6_IJNS7_ILi192EEENS7_ILi144EEENS7_ILi96EEEEEELi96ENS_6half_tEfNS_4arch4Sm90ELb1ELb0ELb1ELb1ELb0ELb0ELb0ELb0ELb1ELb1ELb0ELb0EEENS1_21CollectiveEpilogueFwdINS6_IJSA_SC_SB_EEES9_SE_SG_Li384ELb1ELb1ELb0ELb0EEENS1_36VarlenDynamicPersistentTileSchedulerILi192ELi144ELi384ELi128ELb0ELb1ELb1ELb1ELb1ELb1EEEEEEEEEvNT_6ParamsE:
	.zero		3328


//--------------------- .nv.constant0._ZN7cutlass13device_kernelIN5flash11enable_sm90INS1_16FlashAttnFwdSm90INS1_25CollectiveMainloopFwdSm90ILi2EN4cute5tupleIJNS5_1CILi1EEES8_S8_EEENS6_IJNS7_ILi192EEENS7_ILi144EEENS7_ILi96EEEEEELi96ENS_6half_tEfNS_4arch4Sm90ELb1ELb0ELb1ELb1ELb0ELb1ELb0ELb0ELb1ELb1ELb0ELb0EEENS1_21CollectiveEpilogueFwdINS6_IJSA_SC_SB_EEES9_SE_SG_Li384ELb1ELb1ELb0ELb0EEENS1_36VarlenDynamicPersistentTileSchedulerILi192ELi144ELi384ELi128ELb0ELb1ELb1ELb1ELb1ELb1EEEEEEEEEvNT_6ParamsE --------------------------
	.section	.nv.constant0._ZN7cutlass13device_kernelIN5flash11enable_sm90INS1_16FlashAttnFwdSm90INS1_25CollectiveMainloopFwdSm90ILi2EN4cute5tupleIJNS5_1CILi1EEES8_S8_EEENS6_IJNS7_ILi192EEENS7_ILi144EEENS7_ILi96EEEEEELi96ENS_6half_tEfNS_4arch4Sm90ELb1ELb0ELb1ELb1ELb0ELb1ELb0ELb0ELb1ELb1ELb0ELb0EEENS1_21CollectiveEpilogueFwdINS6_IJSA_SC_SB_EEES9_SE_SG_Li384ELb1ELb1ELb0ELb0EEENS1_36VarlenDynamicPersistentTileSchedulerILi192ELi144ELi384ELi128ELb0ELb1ELb1ELb1ELb1ELb1EEEEEEEEEvNT_6ParamsE,"a",@progbits
	.sectionflags	@""
	.align	4
.nv.constant0._ZN7cutlass13device_kernelIN5flash11enable_sm90INS1_16FlashAttnFwdSm90INS1_25CollectiveMainloopFwdSm90ILi2EN4cute5tupleIJNS5_1CILi1EEES8_S8_EEENS6_IJNS7_ILi192EEENS7_ILi144EEENS7_ILi96EEEEEELi96ENS_6half_tEfNS_4arch4Sm90ELb1ELb0ELb1ELb1ELb0ELb1ELb0ELb0ELb1ELb1ELb0ELb0EEENS1_21CollectiveEpilogueFwdINS6_IJSA_SC_SB_EEES9_SE_SG_Li384ELb1ELb1ELb0ELb0EEENS1_36VarlenDynamicPersistentTileSchedulerILi192ELi144ELi384ELi128ELb0ELb1ELb1ELb1ELb1ELb1EEEEEEEEEvNT_6ParamsE:
	.zero		3328


//--------------------- .nv.constant0._ZN7cutlass13device_kernelIN5flash11enable_sm90INS1_16FlashAttnFwdSm90INS1_25CollectiveMainloopFwdSm90ILi2EN4cute5tupleIJNS5_1CILi1EEES8_S8_EEENS6_IJNS7_ILi192EEESA_NS7_ILi64EEEEEELi64ENS_6half_tEfNS_4arch4Sm90ELb0ELb0ELb1ELb0ELb0ELb0ELb0ELb0ELb1ELb1ELb0ELb0EEENS1_21CollectiveEpilogueFwdINS6_IJSA_SB_SA_EEES9_SD_SF_Li384ELb0ELb1ELb0ELb0EEENS1_29StaticPersistentTileSchedulerILb0EEEEEEEEEvNT_6ParamsE --------------------------
	.section	.nv.constant0._ZN7cutlass13device_kernelIN5flash11enable_sm90INS1_16FlashAttnFwdSm90INS1_25CollectiveMainloopFwdSm90ILi2EN4cute5tupleIJNS5_1CILi1EEES8_S8_EEENS6_IJNS7_ILi192EEESA_NS7_ILi64EEEEEELi64ENS_6half_tEfNS_4arch4Sm90ELb0ELb0ELb1ELb0ELb0ELb0ELb0ELb0ELb1ELb1ELb0ELb0EEENS1_21CollectiveEpilogueFwdINS6_IJSA_SB_SA_EEES9_SD_SF_Li384ELb0ELb1ELb0ELb0EEENS1_29StaticPersistentTileSchedulerILb0EEEEEEEEEvNT_6ParamsE,"a",@progbits
	.sectionflags	@""
	.align	4
.nv.constant0._ZN7cutlass13device_kernelIN5flash11enable_sm90INS1_16FlashAttnFwdSm90INS1_25CollectiveMainloopFwdSm90ILi2EN4cute5tupleIJNS5_1CILi1EEES8_S8_EEENS6_IJNS7_ILi192EEESA_NS7_ILi64EEEEEELi64ENS_6half_tEfNS_4arch4Sm90ELb0ELb0ELb1ELb0ELb0ELb0ELb0ELb0ELb1ELb1ELb0ELb0EEENS1_21CollectiveEpilogueFwdINS6_IJSA_SB_SA_EEES9_SD_SF_Li384ELb0ELb1ELb0ELb0EEENS1_29StaticPersistentTileSchedulerILb0EEEEEEEEEvNT_6ParamsE:
	.zero		3200


//--------------------- .nv.constant0._ZN7cutlass13device_kernelIN5flash11enable_sm90INS1_16FlashAttnFwdSm90INS1_25CollectiveMainloopFwdSm90ILi2EN4cute5tupleIJNS5_1CILi1EEES8_S8_EEENS6_IJNS7_ILi192EEESA_NS7_ILi64EEEEEELi64ENS_6half_tEfNS_4arch4Sm90ELb0ELb0ELb1ELb1ELb0ELb0ELb0ELb0ELb1ELb1ELb0ELb0EEENS1_21CollectiveEpilogueFwdINS6_IJSA_SB_SA_EEES9_SD_SF_Li384ELb1ELb1ELb0ELb0EEENS1_36VarlenDynamicPersistentTileSchedulerILi192ELi192ELi384ELi128ELb0ELb1ELb1ELb0ELb1ELb1EEEEEEEEEvNT_6ParamsE --------------------------
	.section	.nv.constant0._ZN7cutlass13device_kernelIN5flash11enable_sm90INS1_16FlashAttnFwdSm90INS1_25CollectiveMainloopFwdSm90ILi2EN4cute5tupleIJNS5_1CILi1EEES8_S8_EEENS6_IJNS7_ILi192EEESA_NS7_ILi64EEEEEELi64ENS_6half_tEfNS_4arch4Sm90ELb0ELb0ELb1ELb1ELb0ELb0ELb0ELb0ELb1ELb1ELb0ELb0EEENS1_21CollectiveEpilogueFwdINS6_IJSA_SB_SA_EEES9_SD_SF_Li384ELb1ELb1ELb0ELb0EEENS1_36VarlenDynamicPersistentTileSchedulerILi192ELi192ELi384ELi128ELb0ELb1ELb1ELb0ELb1ELb1EEEEEEEEEvNT_6ParamsE,"a",@progbits
	.sectionflags	@""
	.align	4
.nv.constant0._ZN7cutlass13device_kernelIN5flash11enable_sm90INS1_16FlashAttnFwdSm90INS1_25CollectiveMainloopFwdSm90ILi2EN4cute5tupleIJNS5_1CILi1EEES8_S8_EEENS6_IJNS7_ILi192EEESA_NS7_ILi64EEEEEELi64ENS_6half_tEfNS_4arch4Sm90ELb0ELb0ELb1ELb1ELb0ELb0ELb0ELb0ELb1ELb1ELb0ELb0EEENS1_21CollectiveEpilogueFwdINS6_IJSA_SB_SA_EEES9_SD_SF_Li384ELb1ELb1ELb0ELb0EEENS1_36VarlenDynamicPersistentTileSchedulerILi192ELi192ELi384ELi128ELb0ELb1ELb1ELb0ELb1ELb1EEEEEEEEEvNT_6ParamsE:
	.zero		3328


//--------------------- .nv.constant0._ZN7cutlass13device_kernelIN5flash11enable_sm90INS1_16FlashAttnFwdSm90INS1_25CollectiveMainloopFwdSm90ILi2EN4cute5tupleIJNS5_1CILi1EEES8_S8_EEENS6_IJNS7_ILi192EEESA_NS7_ILi64EEEEEELi64ENS_6half_tEfNS_4arch4Sm90ELb0ELb0ELb1ELb1ELb0ELb1ELb0ELb0ELb1ELb1ELb0ELb0EEENS1_21CollectiveEpilogueFwdINS6_IJSA_SB_SA_EEES9_SD_SF_Li384ELb1ELb1ELb0ELb0EEENS1_36VarlenDynamicPersistentTileSchedulerILi192ELi192ELi384ELi128ELb0ELb1ELb1ELb0ELb1ELb1EEEEEEEEEvNT_6ParamsE --------------------------
	.section	.nv.constant0._ZN7cutlass13device_kernelIN5flash11enable_sm90INS1_16FlashAttnFwdSm90INS1_25CollectiveMainloopFwdSm90ILi2EN4cute5tupleIJNS5_1CILi1EEES8_S8_EEENS6_IJNS7_ILi192EEESA_NS7_ILi64EEEEEELi64ENS_6half_tEfNS_4arch4Sm90ELb0ELb0ELb1ELb1ELb0ELb1ELb0ELb0ELb1ELb1ELb0ELb0EEENS1_21CollectiveEpilogueFwdINS6_IJSA_SB_SA_EEES9_SD_SF_Li384ELb1ELb1ELb0ELb0EEENS1_36VarlenDynamicPersistentTileSchedulerILi192ELi192ELi384ELi128ELb0ELb1ELb1ELb0ELb1ELb1EEEEEEEEEvNT_6ParamsE,"a",@progbits
	.sectionflags	@""
	.align	4
.nv.constant0._ZN7cutlass13device_kernelIN5flash11enable_sm90INS1_16FlashAttnFwdSm90INS1_25CollectiveMainloopFwdSm90ILi2EN4cute5tupleIJNS5_1CILi1EEES8_S8_EEENS6_IJNS7_ILi192EEESA_NS7_ILi64EEEEEELi64ENS_6half_tEfNS_4arch4Sm90ELb0ELb0ELb1ELb1ELb0ELb1ELb0ELb0ELb1ELb1ELb0ELb0EEENS1_21CollectiveEpilogueFwdINS6_IJSA_SB_SA_EEES9_SD_SF_Li384ELb1ELb1ELb0ELb0EEENS1_36VarlenDynamicPersistentTileSchedulerILi192ELi192ELi384ELi128ELb0ELb1ELb1ELb0ELb1ELb1EEEEEEEEEvNT_6ParamsE:
	.zero		3328


//--------------------- .nv.constant0._ZN7cutlass13device_kernelIN5flash11enable_sm90INS1_16FlashAttnFwdSm90INS1_25CollectiveMainloopFwdSm90ILi2EN4cute5tupleIJNS5_1CILi1EEES8_S8_EEENS6_IJNS7_ILi192EEENS7_ILi128EEENS7_ILi64EEEEEELi64ENS_6half_tEfNS_4arch4Sm90ELb0ELb1ELb1ELb0ELb0ELb0ELb0ELb1ELb1ELb1ELb0ELb0EEENS1_21CollectiveEpilogueFwdINS6_IJSA_SC_SB_EEES9_SE_SG_Li384ELb0ELb1ELb0ELb0EEENS1_30DynamicPersistentTileSchedulerILi384ELi128ELb0ELb1ELb1EEEEEEEEEvNT_6ParamsE --------------------------
	.section	.nv.constant0._ZN7cutlass13device_kernelIN5flash11enable_sm90INS1_16FlashAttnFwdSm90INS1_25CollectiveMainloopFwdSm90ILi2EN4cute5tupleIJNS5_1CILi1EEES8_S8_EEENS6_IJNS7_ILi192EEENS7_ILi128EEENS7_ILi64EEEEEELi64ENS_6half_tEfNS_4arch4Sm90ELb0ELb1ELb1ELb0ELb0ELb0ELb0ELb1ELb1ELb1ELb0ELb0EEENS1_21CollectiveEpilogueFwdINS6_IJSA_SC_SB_EEES9_SE_SG_Li384ELb0ELb1ELb0ELb0EEENS1_30DynamicPersistentTileSchedulerILi384ELi128ELb0ELb1ELb1EEEEEEEEEvNT_6ParamsE,"a",@progbits
	.sectionflags	@""
	.align	4
.nv.constant0._ZN7cutlass13device_kernelIN5flash11enable_sm90INS1_16FlashAttnFwdSm90INS1_25CollectiveMainloopFwdSm90ILi2EN4cute5tupleIJNS5_1CILi1EEES8_S8_EEENS6_IJNS7_ILi192EEENS7_ILi128EEENS7_ILi64EEEEEELi64ENS_6half_tEfNS_4arch4Sm90ELb0ELb1ELb1ELb0ELb0ELb0ELb0ELb1ELb1ELb1ELb0ELb0EEENS1_21CollectiveEpilogueFwdINS6_IJSA_SC_SB_EEES9_SE_SG_Li384ELb0ELb1ELb0ELb0EEENS1_30DynamicPersistentTileSchedulerILi384ELi128ELb0ELb1ELb1EEEEEEEEEvNT_6ParamsE:
	.zero		3328


//--------------------- .nv.constant0._ZN7cutlass13device_kernelIN5flash11enable_sm90INS1_16FlashAttnFwdSm90INS1_25CollectiveMainloopFwdSm90ILi2EN4cute5tupleIJNS5_1CILi1EEES8_S8_EEENS6_IJNS7_ILi192EEENS7_ILi128EEENS7_ILi64EEEEEELi64ENS_6half_tEfNS_4arch4Sm90ELb0ELb1ELb1ELb1ELb0ELb0ELb0ELb1ELb1ELb1ELb0ELb0EEENS1_21CollectiveEpilogueFwdINS6_IJSA_SC_SB_EEES9_SE_SG_Li384ELb1ELb1ELb0ELb0EEENS1_36VarlenDynamicPersistentTileSchedulerILi192ELi128ELi384ELi128ELb0ELb1ELb1ELb1ELb0ELb1EEEEEEEEEvNT_6ParamsE --------------------------
	.section	.nv.constant0._ZN7cutlass13device_kernelIN5flash11enable_sm90INS1_16FlashAttnFwdSm90INS1_25CollectiveMainloopFwdSm90ILi2EN4cute5tupleIJNS5_1CILi1EEES8_S8_EEENS6_IJNS7_ILi192EEENS7_ILi128EEENS7_ILi64EEEEEELi64ENS_6half_tEfNS_4arch4Sm90ELb0ELb1ELb1ELb1ELb0ELb0ELb0ELb1ELb1ELb1ELb0ELb0EEENS1_21CollectiveEpilogueFwdINS6_IJSA_SC_SB_EEES9_SE_SG_Li384ELb1ELb1ELb0ELb0EEENS1_36VarlenDynamicPersistentTileSchedulerILi192ELi128ELi384ELi128ELb0ELb1ELb1ELb1ELb0ELb1EEEEEEEEEvNT_6ParamsE,"a",@progbits
	.sectionflags	@""
	.align	4
.nv.constant0._ZN7cutlass13device_kernelIN5flash11enable_sm90INS1_16FlashAttnFwdSm90INS1_25CollectiveMainloopFwdSm90ILi2EN4cute5tupleIJNS5_1CILi1EEES8_S8_EEENS6_IJNS7_ILi192EEENS7_ILi128EEENS7_ILi64EEEEEELi64ENS_6half_tEfNS_4arch4Sm90ELb0ELb1ELb1ELb1ELb0ELb0ELb0ELb1ELb1ELb1ELb0ELb0EEENS1_21CollectiveEpilogueFwdINS6_IJSA_SC_SB_EEES9_SE_SG_Li384ELb1ELb1ELb0ELb0EEENS1_36VarlenDynamicPersistentTileSchedulerILi192ELi128ELi384ELi128ELb0ELb1ELb1ELb1ELb0ELb1EEEEEEEEEvNT_6ParamsE:
	.zero		3328


//--------------------- .nv.constant0._ZN7cutlass13device_kernelIN5flash11enable_sm90INS1_16FlashAttnFwdSm90INS1_25CollectiveMainloopFwdSm90ILi2EN4cute5tupleIJNS5_1CILi1EEES8_S8_EEENS6_IJNS7_ILi192EEENS7_ILi128EEENS7_ILi64EEEEEELi64ENS_6half_tEfNS_4arch4Sm90ELb0ELb1ELb1ELb1ELb0ELb1ELb0ELb1ELb1ELb1ELb0ELb0EEENS1_21CollectiveEpilogueFwdINS6_IJSA_SC_SB_EEES9_SE_SG_Li384ELb1ELb1ELb0ELb0EEENS1_36VarlenDynamicPersistentTileSchedulerILi192ELi128ELi384ELi128ELb0ELb1ELb1ELb1ELb0ELb1EEEEEEEEEvNT_6ParamsE --------------------------
	.section	.nv.constant0._ZN7cutlass13device_kernelIN5flash11enable_sm90INS1_16FlashAttnFwdSm90INS1_25CollectiveMainloopFwdSm90ILi2EN4cute5tupleIJNS5_1CILi1EEES8_S8_EEENS6_IJNS7_ILi192EEENS7_ILi128EEENS7_ILi64EEEEEELi64ENS_6half_tEfNS_4arch4Sm90ELb0ELb1ELb1ELb1ELb0ELb1ELb0ELb1ELb1ELb1ELb0ELb0EEENS1_21CollectiveEpilogueFwdINS6_IJSA_SC_SB_EEES9_SE_SG_Li384ELb1ELb1ELb0ELb0EEENS1_36VarlenDynamicPersistentTileSchedulerILi192ELi128ELi384ELi128ELb0ELb1ELb1ELb1ELb0ELb1EEEEEEEEEvNT_6ParamsE,"a",@progbits
	.sectionflags	@""
	.align	4
.nv.constant0._ZN7cutlass13device_kernelIN5flash11enable_sm90INS1_16FlashAttnFwdSm90INS1_25CollectiveMainloopFwdSm90ILi2EN4cute5tupleIJNS5_1CILi1EEES8_S8_EEENS6_IJNS7_ILi192EEENS7_ILi128EEENS7_ILi64EEEEEELi64ENS_6half_tEfNS_4arch4Sm90ELb0ELb1ELb1ELb1ELb0ELb1ELb0ELb1ELb1ELb1ELb0ELb0EEENS1_21CollectiveEpilogueFwdINS6_IJSA_SC_SB_EEES9_SE_SG_Li384ELb1ELb1ELb0ELb0EEENS1_36VarlenDynamicPersistentTileSchedulerILi192ELi128ELi384ELi128ELb0ELb1ELb1ELb1ELb0ELb1EEEEEEEEEvNT_6ParamsE:
	.zero		3328


//--------------------- .nv.constant0._ZN7cutlass13device_kernelIN5flash11enable_sm90INS1_16FlashAttnFwdSm90INS1_25CollectiveMainloopFwdSm90ILi2EN4cute5tupleIJNS5_1CILi1EEES8_S8_EEENS6_IJNS7_ILi192EEENS7_ILi128EEENS7_ILi64EEEEEELi64ENS_6half_tEfNS_4arch4Sm90ELb1ELb0ELb1ELb0ELb0ELb0ELb0ELb1ELb1ELb1ELb0ELb0EEENS1_21CollectiveEpilogueFwdINS6_IJSA_SC_SB_EEES9_SE_SG_Li384ELb0ELb1ELb0ELb0EEENS1_30DynamicPersistentTileSchedulerILi384ELi128ELb0ELb1ELb1EEEEEEEEEvNT_6ParamsE --------------------------
	.section	.nv.constant0._ZN7cutlass13device_kernelIN5flash11enable_sm90INS1_16FlashAttnFwdSm90INS1_25CollectiveMainloopFwdSm90ILi2EN4cute5tupleIJNS5_1CILi1EEES8_S8_EEENS6_IJNS7_ILi192EEENS7_ILi128EEENS7_ILi64EEEEEELi64ENS_6half_tEfNS_4arch4Sm90ELb1ELb0ELb1ELb0ELb0ELb0ELb0ELb1ELb1ELb1ELb0ELb0EEENS1_21CollectiveEpilogueFwdINS6_IJSA_SC_SB_EEES9_SE_SG_Li384ELb0ELb1ELb0ELb0EEENS1_30DynamicPersistentTileSchedulerILi384ELi128ELb0ELb1ELb1EEEEEEEEEvNT_6ParamsE,"a",@progbits
	.sectionflags	@""
	.align	4
.nv.constant0._ZN7cutlass13device_kernelIN5flash11enable_sm90INS1_16FlashAttnFwdSm90INS1_25CollectiveMainloopFwdSm90ILi2EN4cute5tupleIJNS5_1CILi1EEES8_S8_EEENS6_IJNS7_ILi192EEENS7_ILi128EEENS7_ILi64EEEEEELi64ENS_6half_tEfNS_4arch4Sm90ELb1ELb0ELb1ELb0ELb0ELb0ELb0ELb1ELb1ELb1ELb0ELb0EEENS1_21CollectiveEpilogueFwdINS6_IJSA_SC_SB_EEES9_SE_SG_Li384ELb0ELb1ELb0ELb0EEENS1_30DynamicPersistentTileSchedulerILi384ELi128ELb0ELb1ELb1EEEEEEEEEvNT_6ParamsE:
	.zero		3328


//--------------------- .nv.constant0._ZN7cutlass13device_kernelIN5flash11enable_sm90INS1_16FlashAttnFwdSm90INS1_25CollectiveMainloopFwdSm90ILi2EN4cute5tupleIJNS5_1CILi1EEES8_S8_EEENS6_IJNS7_ILi192EEENS7_ILi128EEENS7_ILi64EEEEEELi64ENS_6half_tEfNS_4arch4Sm90ELb1ELb0ELb1ELb1ELb0ELb0ELb0ELb1ELb1ELb1ELb0ELb0EEENS1_21CollectiveEpilogueFwdINS6_IJSA_SC_SB_EEES9_SE_SG_Li384ELb1ELb1ELb0ELb0EEENS1_36VarlenDynamicPersistentTileSchedulerILi192ELi128ELi384ELi128ELb0ELb1ELb1ELb1ELb1ELb1EEEEEEEEEvNT_6ParamsE --------------------------
	.section	.nv.constant0._ZN7cutlass13device_kernelIN5flash11enable_sm90INS1_16FlashAttnFwdSm90INS1_25CollectiveMainloopFwdSm90ILi2EN4cute5tupleIJNS5_1CILi1EEES8_S8_EEENS6_IJNS7_ILi192EEENS7_ILi128EEENS7_ILi64EEEEEELi64ENS_6half_tEfNS_4arch4Sm90ELb1ELb0ELb1ELb1ELb0ELb0ELb0ELb1ELb1ELb1ELb0ELb0EEENS1_21CollectiveEpilogueFwdINS6_IJSA_SC_SB_EEES9_SE_SG_Li384ELb1ELb1ELb0ELb0EEENS1_36VarlenDynamicPersistentTileSchedulerILi192ELi128ELi384ELi128ELb0ELb1ELb1ELb1ELb1ELb1EEEEEEEEEvNT_6ParamsE,"a",@progbits
	.sectionflags	@""
	.align	4
.nv.constant0._ZN7cutlass13device_kernelIN5flash11enable_sm90INS1_16FlashAttnFwdSm90INS1_25CollectiveMainloopFwdSm90ILi2EN4cute5tupleIJNS5_1CILi1EEES8_S8_EEENS6_IJNS7_ILi192EEENS7_ILi128EEENS7_ILi64EEEEEELi64ENS_6half_tEfNS_4arch4Sm90ELb1ELb0ELb1ELb1ELb0ELb0ELb0ELb1ELb1ELb1ELb0ELb0EEENS1_21CollectiveEpilogueFwdINS6_IJSA_SC_SB_EEES9_SE_SG_Li384ELb1ELb1ELb0ELb0EEENS1_36VarlenDynamicPersistentTileSchedulerILi192ELi128ELi384ELi128ELb0ELb1ELb1ELb1ELb1ELb1EEEEEEEEEvNT_6ParamsE:
	.zero		3328


//--------------------- .nv.constant0._ZN7cutlass13device_kernelIN5flash11enable_sm90INS1_16FlashAttnFwdSm90INS1_25CollectiveMainloopFwdSm90ILi2EN4cute5tupleIJNS5_1CILi1EEES8_S8_EEENS6_IJNS7_ILi192EEENS7_ILi128EEENS7_ILi64EEEEEELi64ENS_6half_tEfNS_4arch4Sm90ELb1ELb0ELb1ELb1ELb0ELb1ELb0ELb1ELb1ELb1ELb0ELb0EEENS1_21CollectiveEpilogueFwdINS6_IJSA_SC_SB_EEES9_SE_SG_Li384ELb1ELb1ELb0ELb0EEENS1_36VarlenDynamicPersistentTileSchedulerILi192ELi128ELi384ELi128ELb0ELb1ELb1ELb1ELb1ELb1EEEEEEEEEvNT_6ParamsE --------------------------
	.section	.nv.constant0._ZN7cutlass13device_kernelIN5flash11enable_sm90INS1_16FlashAttnFwdSm90INS1_25CollectiveMainloopFwdSm90ILi2EN4cute5tupleIJNS5_1CILi1EEES8_S8_EEENS6_IJNS7_ILi192EEENS7_ILi128EEENS7_ILi64EEEEEELi64ENS_6half_tEfNS_4arch4Sm90ELb1ELb0ELb1ELb1ELb0ELb1ELb0ELb1ELb1ELb1ELb0ELb0EEENS1_21CollectiveEpilogueFwdINS6_IJSA_SC_SB_EEES9_SE_SG_Li384ELb1ELb1ELb0ELb0EEENS1_36VarlenDynamicPersistentTileSchedulerILi192ELi128ELi384ELi128ELb0ELb1ELb1ELb1ELb1ELb1EEEEEEEEEvNT_6ParamsE,"a",@progbits
	.sectionflags	@""
	.align	4
.nv.constant0._ZN7cutlass13device_kernelIN5flash11enable_sm90INS1_16FlashAttnFwdSm90INS1_25CollectiveMainloopFwdSm90ILi2EN4cute5tupleIJNS5_1CILi1EEES8_S8_EEENS6_IJNS7_ILi192EEENS7_ILi128EEENS7_ILi64EEEEEELi64ENS_6half_tEfNS_4arch4Sm90ELb1ELb0ELb1ELb1ELb0ELb1ELb0ELb1ELb1ELb1ELb0ELb0EEENS1_21CollectiveEpilogueFwdINS6_IJSA_SC_SB_EEES9_SE_SG_Li384ELb1ELb1ELb0ELb0EEENS1_36VarlenDynamicPersistentTileSchedulerILi192ELi128ELi384ELi128ELb0ELb1ELb1ELb1ELb1ELb1EEEEEEEEEvNT_6ParamsE:
	.zero		3328


//--------------------- SYMBOLS --------------------------

	.type		.nv.reservedSmem.offset0,@object
	.size		.nv.reservedSmem.offset0,0x4
	.type		__assertfail,@function
